	.target	sm_90a

	.elftype	@"ET_EXEC"


//--------------------- .note.nv.tkinfo           --------------------------
	.section	.note.nv.tkinfo,"",@"SHT_NOTE"
	.sectionflags	@"SHF_NOTE_NV_TKINFO"
	.tkinfo
        /*0018*/ 	.word	0x00000002
        /*0030*/ 	.string	""
        /*0030*/ 	.string	"ptxas"
        /*0030*/ 	.string	"Cuda compilation tools, release 13.0, V13.0.88"
        /*0030*/ 	.string	"Build cuda_13.0.r13.0/compiler.36424714_0"
        /*0030*/ 	.string	"-arch sm_90a -m 64 "



//--------------------- .note.nv.cuinfo           --------------------------
	.section	.note.nv.cuinfo,"",@"SHT_NOTE"
	.sectionflags	@"SHF_NOTE_NV_CUINFO"
        /*0018*/ 	.short	0x0002
        /*001a*/ 	.short	0x005a
        /*001c*/ 	.short	0x0082
	.zero		2


//--------------------- .nv.info                  --------------------------
	.section	.nv.info,"",@"SHT_CUDA_INFO"
	.align	4


	//----- nvinfo : EIATTR_REGCOUNT
	.align		4
        /*0000*/ 	.byte	0x04, 0x2f
        /*0002*/ 	.short	(.L_32 - .L_31)
	.align		4
.L_31:
        /*0004*/ 	.word	index@(_ZN7cutlass13device_kernelIN5flash11enable_sm90INS1_16FlashAttnFwdSm90INS1_25CollectiveMainloopFwdSm90ILi2EN4cute5tupleIJNS5_1CILi1EEES8_S8_EEENS6_IJNS7_ILi128EEENS7_ILi96EEENS7_ILi64EEEEEELi256ENS_6half_tEfNS_4arch4Sm90ELb1ELb0ELb0ELb1ELb1ELb1ELb1ELb1ELb0ELb1ELb1ELb0EEENS1_21CollectiveEpilogueFwdINS6_IJSA_NS7_ILi256EEESB_EEES9_SE_SG_Li256ELb1ELb1ELb1ELb0EEENS1_36VarlenDynamicPersistentTileSchedulerILi128ELi96ELi256ELi128ELb1ELb1ELb1ELb1ELb1ELb1EEEEEEEEEvNT_6ParamsE)
        /*0008*/ 	.word	0x000000a8


	//----- nvinfo : EIATTR_FRAME_SIZE
	.align		4
.L_32:
        /*000c*/ 	.byte	0x04, 0x11
        /*000e*/ 	.short	(.L_34 - .L_33)
	.align		4
.L_33:
        /*0010*/ 	.word	index@(_ZN7cutlass13device_kernelIN5flash11enable_sm90INS1_16FlashAttnFwdSm90INS1_25CollectiveMainloopFwdSm90ILi2EN4cute5tupleIJNS5_1CILi1EEES8_S8_EEENS6_IJNS7_ILi128EEENS7_ILi96EEENS7_ILi64EEEEEELi256ENS_6half_tEfNS_4arch4Sm90ELb1ELb0ELb0ELb1ELb1ELb1ELb1ELb1ELb0ELb1ELb1ELb0EEENS1_21CollectiveEpilogueFwdINS6_IJSA_NS7_ILi256EEESB_EEES9_SE_SG_Li256ELb1ELb1ELb1ELb0EEENS1_36VarlenDynamicPersistentTileSchedulerILi128ELi96ELi256ELi128ELb1ELb1ELb1ELb1ELb1ELb1EEEEEEEEEvNT_6ParamsE)
        /*0014*/ 	.word	0x000001e8


	//----- nvinfo : EIATTR_REGCOUNT
	.align		4
.L_34:
        /*0018*/ 	.byte	0x04, 0x2f
        /*001a*/ 	.short	(.L_36 - .L_35)
	.align		4
.L_35:
        /*001c*/ 	.word	index@(_ZN7cutlass13device_kernelIN5flash11enable_sm90INS1_16FlashAttnFwdSm90INS1_25CollectiveMainloopFwdSm90ILi2EN4cute5tupleIJNS5_1CILi1EEES8_S8_EEENS6_IJNS7_ILi128EEENS7_ILi96EEENS7_ILi64EEEEEELi256ENS_6half_tEfNS_4arch4Sm90ELb1ELb0ELb0ELb1ELb1ELb0ELb1ELb1ELb0ELb1ELb1ELb0EEENS1_21CollectiveEpilogueFwdINS6_IJSA_NS7_ILi256EEESB_EEES9_SE_SG_Li256ELb1ELb1ELb1ELb0EEENS1_36VarlenDynamicPersistentTileSchedulerILi128ELi96ELi256ELi128ELb1ELb1ELb1ELb1ELb1ELb1EEEEEEEEEvNT_6ParamsE)
        /*0020*/ 	.word	0x000000a8


	//----- nvinfo : EIATTR_FRAME_SIZE
	.align		4
.L_36:
        /*0024*/ 	.byte	0x04, 0x11
        /*0026*/ 	.short	(.L_38 - .L_37)
	.align		4
.L_37:
        /*0028*/ 	.word	index@(_ZN7cutlass13device_kernelIN5flash11enable_sm90INS1_16FlashAttnFwdSm90INS1_25CollectiveMainloopFwdSm90ILi2EN4cute5tupleIJNS5_1CILi1EEES8_S8_EEENS6_IJNS7_ILi128EEENS7_ILi96EEENS7_ILi64EEEEEELi256ENS_6half_tEfNS_4arch4Sm90ELb1ELb0ELb0ELb1ELb1ELb0ELb1ELb1ELb0ELb1ELb1ELb0EEENS1_21CollectiveEpilogueFwdINS6_IJSA_NS7_ILi256EEESB_EEES9_SE_SG_Li256ELb1ELb1ELb1ELb0EEENS1_36VarlenDynamicPersistentTileSchedulerILi128ELi96ELi256ELi128ELb1ELb1ELb1ELb1ELb1ELb1EEEEEEEEEvNT_6ParamsE)
        /*002c*/ 	.word	0x00000040


	//----- nvinfo : EIATTR_REGCOUNT
	.align		4
.L_38:
        /*0030*/ 	.byte	0x04, 0x2f
        /*0032*/ 	.short	(.L_40 - .L_39)
	.align		4
.L_39:
        /*0034*/ 	.word	index@(_ZN7cutlass13device_kernelIN5flash11enable_sm90INS1_16FlashAttnFwdSm90INS1_25CollectiveMainloopFwdSm90ILi2EN4cute5tupleIJNS5_1CILi1EEES8_S8_EEENS6_IJNS7_ILi128EEENS7_ILi96EEENS7_ILi64EEEEEELi256ENS_6half_tEfNS_4arch4Sm90ELb1ELb0ELb0ELb1ELb1ELb1ELb0ELb1ELb0ELb1ELb1ELb0EEENS1_21CollectiveEpilogueFwdINS6_IJSA_NS7_ILi256EEESB_EEES9_SE_SG_Li256ELb1ELb1ELb1ELb0EEENS1_36VarlenDynamicPersistentTileSchedulerILi128ELi96ELi256ELi128ELb1ELb1ELb1ELb1ELb1ELb1EEEEEEEEEvNT_6ParamsE)
        /*0038*/ 	.word	0x000000a8


	//----- nvinfo : EIATTR_FRAME_SIZE
	.align		4
.L_40:
        /*003c*/ 	.byte	0x04, 0x11
        /*003e*/ 	.short	(.L_42 - .L_41)
	.align		4
.L_41:
        /*0040*/ 	.word	index@(_ZN7cutlass13device_kernelIN5flash11enable_sm90INS1_16FlashAttnFwdSm90INS1_25CollectiveMainloopFwdSm90ILi2EN4cute5tupleIJNS5_1CILi1EEES8_S8_EEENS6_IJNS7_ILi128EEENS7_ILi96EEENS7_ILi64EEEEEELi256ENS_6half_tEfNS_4arch4Sm90ELb1ELb0ELb0ELb1ELb1ELb1ELb0ELb1ELb0ELb1ELb1ELb0EEENS1_21CollectiveEpilogueFwdINS6_IJSA_NS7_ILi256EEESB_EEES9_SE_SG_Li256ELb1ELb1ELb1ELb0EEENS1_36VarlenDynamicPersistentTileSchedulerILi128ELi96ELi256ELi128ELb1ELb1ELb1ELb1ELb1ELb1EEEEEEEEEvNT_6ParamsE)
        /*0044*/ 	.word	0x00000150


	//----- nvinfo : EIATTR_REGCOUNT
	.align		4
.L_42:
        /*0048*/ 	.byte	0x04, 0x2f
        /*004a*/ 	.short	(.L_44 - .L_43)
	.align		4
.L_43:
        /*004c*/ 	.word	index@(_ZN7cutlass13device_kernelIN5flash11enable_sm90INS1_16FlashAttnFwdSm90INS1_25CollectiveMainloopFwdSm90ILi2EN4cute5tupleIJNS5_1CILi1EEES8_S8_EEENS6_IJNS7_ILi128EEENS7_ILi96EEENS7_ILi64EEEEEELi256ENS_6half_tEfNS_4arch4Sm90ELb1ELb0ELb0ELb1ELb1ELb0ELb0ELb1ELb0ELb1ELb1ELb0EEENS1_21CollectiveEpilogueFwdINS6_IJSA_NS7_ILi256EEESB_EEES9_SE_SG_Li256ELb1ELb1ELb1ELb0EEENS1_36VarlenDynamicPersistentTileSchedulerILi128ELi96ELi256ELi128ELb1ELb1ELb1ELb1ELb1ELb1EEEEEEEEEvNT_6ParamsE)
        /*0050*/ 	.word	0x000000a8


	//----- nvinfo : EIATTR_FRAME_SIZE
	.align		4
.L_44:
        /*0054*/ 	.byte	0x04, 0x11
        /*0056*/ 	.short	(.L_46 - .L_45)
	.align		4
.L_45:
        /*0058*/ 	.word	index@(_ZN7cutlass13device_kernelIN5flash11enable_sm90INS1_16FlashAttnFwdSm90INS1_25CollectiveMainloopFwdSm90ILi2EN4cute5tupleIJNS5_1CILi1EEES8_S8_EEENS6_IJNS7_ILi128EEENS7_ILi96EEENS7_ILi64EEEEEELi256ENS_6half_tEfNS_4arch4Sm90ELb1ELb0ELb0ELb1ELb1ELb0ELb0ELb1ELb0ELb1ELb1ELb0EEENS1_21CollectiveEpilogueFwdINS6_IJSA_NS7_ILi256EEESB_EEES9_SE_SG_Li256ELb1ELb1ELb1ELb0EEENS1_36VarlenDynamicPersistentTileSchedulerILi128ELi96ELi256ELi128ELb1ELb1ELb1ELb1ELb1ELb1EEEEEEEEEvNT_6ParamsE)
        /*005c*/ 	.word	0x00000030


	//----- nvinfo : EIATTR_REGCOUNT
	.align		4
.L_46:
        /*0060*/ 	.byte	0x04, 0x2f
        /*0062*/ 	.short	(.L_48 - .L_47)
	.align		4
.L_47:
        /*0064*/ 	.word	index@(_ZN7cutlass13device_kernelIN5flash11enable_sm90INS1_16FlashAttnFwdSm90INS1_25CollectiveMainloopFwdSm90ILi2EN4cute5tupleIJNS5_1CILi1EEES8_S8_EEENS6_IJNS7_ILi128EEENS7_ILi96EEENS7_ILi64EEEEEELi256ENS_6half_tEfNS_4arch4Sm90ELb1ELb0ELb0ELb0ELb1ELb0ELb1ELb1ELb0ELb1ELb1ELb0EEENS1_21CollectiveEpilogueFwdINS6_IJSA_NS7_ILi256EEESB_EEES9_SE_SG_Li256ELb0ELb1ELb1ELb0EEENS1_19SingleTileSchedulerILb0ELb1ELb1ELi128EEEEEEEEEvNT_6ParamsE)
        /*0068*/ 	.word	0x000000a8


	//----- nvinfo : EIATTR_FRAME_SIZE
	.align		4
.L_48:
        /*006c*/ 	.byte	0x04, 0x11
        /*006e*/ 	.short	(.L_50 - .L_49)
	.align		4
.L_49:
        /*0070*/ 	.word	index@(_ZN7cutlass13device_kernelIN5flash11enable_sm90INS1_16FlashAttnFwdSm90INS1_25CollectiveMainloopFwdSm90ILi2EN4cute5tupleIJNS5_1CILi1EEES8_S8_EEENS6_IJNS7_ILi128EEENS7_ILi96EEENS7_ILi64EEEEEELi256ENS_6half_tEfNS_4arch4Sm90ELb1ELb0ELb0ELb0ELb1ELb0ELb1ELb1ELb0ELb1ELb1ELb0EEENS1_21CollectiveEpilogueFwdINS6_IJSA_NS7_ILi256EEESB_EEES9_SE_SG_Li256ELb0ELb1ELb1ELb0EEENS1_19SingleTileSchedulerILb0ELb1ELb1ELi128EEEEEEEEEvNT_6ParamsE)
        /*0074*/ 	.word	0x00000008


	//----- nvinfo : EIATTR_REGCOUNT
	.align		4
.L_50:
        /*0078*/ 	.byte	0x04, 0x2f
        /*007a*/ 	.short	(.L_52 - .L_51)
	.align		4
.L_51:
        /*007c*/ 	.word	index@(_ZN7cutlass13device_kernelIN5flash11enable_sm90INS1_16FlashAttnFwdSm90INS1_25CollectiveMainloopFwdSm90ILi2EN4cute5tupleIJNS5_1CILi1EEES8_S8_EEENS6_IJNS7_ILi128EEENS7_ILi96EEENS7_ILi64EEEEEELi256ENS_6half_tEfNS_4arch4Sm90ELb1ELb0ELb0ELb0ELb1ELb0ELb0ELb1ELb0ELb1ELb1ELb0EEENS1_21CollectiveEpilogueFwdINS6_IJSA_NS7_ILi256EEESB_EEES9_SE_SG_Li256ELb0ELb1ELb1ELb0EEENS1_19SingleTileSchedulerILb0ELb1ELb1ELi128EEEEEEEEEvNT_6ParamsE)
        /*0080*/ 	.word	0x000000a8


	//----- nvinfo : EIATTR_FRAME_SIZE
	.align		4
.L_52:
        /*0084*/ 	.byte	0x04, 0x11
        /*0086*/ 	.short	(.L_54 - .L_53)
	.align		4
.L_53:
        /*0088*/ 	.word	index@(_ZN7cutlass13device_kernelIN5flash11enable_sm90INS1_16FlashAttnFwdSm90INS1_25CollectiveMainloopFwdSm90ILi2EN4cute5tupleIJNS5_1CILi1EEES8_S8_EEENS6_IJNS7_ILi128EEENS7_ILi96EEENS7_ILi64EEEEEELi256ENS_6half_tEfNS_4arch4Sm90ELb1ELb0ELb0ELb0ELb1ELb0ELb0ELb1ELb0ELb1ELb1ELb0EEENS1_21CollectiveEpilogueFwdINS6_IJSA_NS7_ILi256EEESB_EEES9_SE_SG_Li256ELb0ELb1ELb1ELb0EEENS1_19SingleTileSchedulerILb0ELb1ELb1ELi128EEEEEEEEEvNT_6ParamsE)
        /*008c*/ 	.word	0x00000000


	//----- nvinfo : EIATTR_REGCOUNT
	.align		4
.L_54:
        /*0090*/ 	.byte	0x04, 0x2f
        /*0092*/ 	.short	(.L_56 - .L_55)
	.align		4
.L_55:
        /*0094*/ 	.word	index@(_ZN7cutlass13device_kernelIN5flash11enable_sm90INS1_16FlashAttnFwdSm90INS1_25CollectiveMainloopFwdSm90ILi2EN4cute5tupleIJNS5_1CILi1EEES8_S8_EEENS6_IJNS7_ILi128EEENS7_ILi96EEENS7_ILi64EEEEEELi256ENS_6half_tEfNS_4arch4Sm90ELb0ELb1ELb0ELb1ELb1ELb1ELb1ELb1ELb0ELb1ELb1ELb0EEENS1_21CollectiveEpilogueFwdINS6_IJSA_NS7_ILi256EEESB_EEES9_SE_SG_Li256ELb1ELb1ELb1ELb0EEENS1_36VarlenDynamicPersistentTileSchedulerILi128ELi96ELi256ELi128ELb1ELb1ELb1ELb1ELb0ELb1EEEEEEEEEvNT_6ParamsE)
        /*0098*/ 	.word	0x000000a8


	//----- nvinfo : EIATTR_FRAME_SIZE
	.align		4
.L_56:
        /*009c*/ 	.byte	0x04, 0x11
        /*009e*/ 	.short	(.L_58 - .L_57)
	.align		4
.L_57:
        /*00a0*/ 	.word	index@($_ZN7cutlass13device_kernelIN5flash11enable_sm90INS1_16FlashAttnFwdSm90INS1_25CollectiveMainloopFwdSm90ILi2EN4cute5tupleIJNS5_1CILi1EEES8_S8_EEENS6_IJNS7_ILi128EEENS7_ILi96EEENS7_ILi64EEEEEELi256ENS_6half_tEfNS_4arch4Sm90ELb0ELb1ELb0ELb1ELb1ELb1ELb1ELb1ELb0ELb1ELb1ELb0EEENS1_21CollectiveEpilogueFwdINS6_IJSA_NS7_ILi256EEESB_EEES9_SE_SG_Li256ELb1ELb1ELb1ELb0EEENS1_36VarlenDynamicPersistentTileSchedulerILi128ELi96ELi256ELi128ELb1ELb1ELb1ELb1ELb0ELb1EEEEEEEEEvNT_6ParamsE$_ZZN5flash25CollectiveMainloopFwdSm90ILi2EN4cute5tupleIJNS1_1CILi1EEES4_S4_EEENS2_IJNS3_ILi128EEENS3_ILi96EEENS3_ILi64EEEEEELi256EN7cutlass6half_tEfNSA_4arch4Sm90ELb0ELb1ELb0ELb1ELb1ELb1ELb1ELb1ELb0ELb1ELb1ELb0EE3mmaINS_16FlashAttnFwdSm90ISE_NS_21CollectiveEpilogueFwdINS2_IJS6_NS3_ILi256EEES7_EEES5_SB_SD_Li256ELb1ELb1ELb1ELb0EEENS_36VarlenDynamicPersistentTileSchedulerILi128ELi96ELi256ELi128ELb1ELb1ELb1ELb1ELb0ELb1EEEE13SharedStorageENS1_6TensorINS1_11ArrayEngineIfLm128EEENS1_6LayoutINS2_IJNS2_IJNS3_ILi2EEEST_NS3_ILi32EEEEEES4_S4_EEENS2_IJNS2_IJS4_ST_NS3_ILi4EEEEEENS3_ILi0EEESZ_EEEEEEENS_7SoftmaxILi2ELi0EEEEEbRKNSE_6ParamsENSA_13PipelineAsyncILi2EEES19_RNSA_13PipelineStateILj2EEERT0_RT1_iRiRKNS_16SeqlenInfoQKNewKILb1ELb1EEENS2_IJiiiiEEERT_ENKUliT_T0_T1_E_clIZSF_ISO_S12_S14_EbS17_S19_S19_S1C_S1E_S1G_iS1H_S1L_S1M_S1O_EUlRS1P_iE0_NS3_ILb1EEES1W_EEDaiS1P_S1Q_S1R_)
        /*00a4*/ 	.word	0x00000530


	//----- nvinfo : EIATTR_FRAME_SIZE
	.align		4
.L_58:
        /*00a8*/ 	.byte	0x04, 0x11
        /*00aa*/ 	.short	(.L_60 - .L_59)
	.align		4
.L_59:
        /*00ac*/ 	.word	index@(_ZN7cutlass13device_kernelIN5flash11enable_sm90INS1_16FlashAttnFwdSm90INS1_25CollectiveMainloopFwdSm90ILi2EN4cute5tupleIJNS5_1CILi1EEES8_S8_EEENS6_IJNS7_ILi128EEENS7_ILi96EEENS7_ILi64EEEEEELi256ENS_6half_tEfNS_4arch4Sm90ELb0ELb1ELb0ELb1ELb1ELb1ELb1ELb1ELb0ELb1ELb1ELb0EEENS1_21CollectiveEpilogueFwdINS6_IJSA_NS7_ILi256EEESB_EEES9_SE_SG_Li256ELb1ELb1ELb1ELb0EEENS1_36VarlenDynamicPersistentTileSchedulerILi128ELi96ELi256ELi128ELb1ELb1ELb1ELb1ELb0ELb1EEEEEEEEEvNT_6ParamsE)
        /*00b0*/ 	.word	0x00000530


	//----- nvinfo : EIATTR_REGCOUNT
	.align		4
.L_60:
        /*00b4*/ 	.byte	0x04, 0x2f
        /*00b6*/ 	.short	(.L_62 - .L_61)
	.align		4
.L_61:
        /*00b8*/ 	.word	index@(_ZN7cutlass13device_kernelIN5flash11enable_sm90INS1_16FlashAttnFwdSm90INS1_25CollectiveMainloopFwdSm90ILi2EN4cute5tupleIJNS5_1CILi1EEES8_S8_EEENS6_IJNS7_ILi128EEENS7_ILi96EEENS7_ILi64EEEEEELi256ENS_6half_tEfNS_4arch4Sm90ELb0ELb1ELb0ELb1ELb1ELb0ELb1ELb1ELb0ELb1ELb1ELb0EEENS1_21CollectiveEpilogueFwdINS6_IJSA_NS7_ILi256EEESB_EEES9_SE_SG_Li256ELb1ELb1ELb1ELb0EEENS1_36VarlenDynamicPersistentTileSchedulerILi128ELi96ELi256ELi128ELb1ELb1ELb1ELb1ELb0ELb1EEEEEEEEEvNT_6ParamsE)
        /*00bc*/ 	.word	0x000000a8


	//----- nvinfo : EIATTR_FRAME_SIZE
	.align		4
.L_62:
        /*00c0*/ 	.byte	0x04, 0x11
        /*00c2*/ 	.short	(.L_64 - .L_63)
	.align		4
.L_63:
        /*00c4*/ 	.word	index@($_ZN7cutlass13device_kernelIN5flash11enable_sm90INS1_16FlashAttnFwdSm90INS1_25CollectiveMainloopFwdSm90ILi2EN4cute5tupleIJNS5_1CILi1EEES8_S8_EEENS6_IJNS7_ILi128EEENS7_ILi96EEENS7_ILi64EEEEEELi256ENS_6half_tEfNS_4arch4Sm90ELb0ELb1ELb0ELb1ELb1ELb0ELb1ELb1ELb0ELb1ELb1ELb0EEENS1_21CollectiveEpilogueFwdINS6_IJSA_NS7_ILi256EEESB_EEES9_SE_SG_Li256ELb1ELb1ELb1ELb0EEENS1_36VarlenDynamicPersistentTileSchedulerILi128ELi96ELi256ELi128ELb1ELb1ELb1ELb1ELb0ELb1EEEEEEEEEvNT_6ParamsE$_ZZN5flash25CollectiveMainloopFwdSm90ILi2EN4cute5tupleIJNS1_1CILi1EEES4_S4_EEENS2_IJNS3_ILi128EEENS3_ILi96EEENS3_ILi64EEEEEELi256EN7cutlass6half_tEfNSA_4arch4Sm90ELb0ELb1ELb0ELb1ELb1ELb0ELb1ELb1ELb0ELb1ELb1ELb0EE3mmaINS_16FlashAttnFwdSm90ISE_NS_21CollectiveEpilogueFwdINS2_IJS6_NS3_ILi256EEES7_EEES5_SB_SD_Li256ELb1ELb1ELb1ELb0EEENS_36VarlenDynamicPersistentTileSchedulerILi128ELi96ELi256ELi128ELb1ELb1ELb1ELb1ELb0ELb1EEEE13SharedStorageENS1_6TensorINS1_11ArrayEngineIfLm128EEENS1_6LayoutINS2_IJNS2_IJNS3_ILi2EEEST_NS3_ILi32EEEEEES4_S4_EEENS2_IJNS2_IJS4_ST_NS3_ILi4EEEEEENS3_ILi0EEESZ_EEEEEEENS_7SoftmaxILi2ELi0EEEEEbRKNSE_6ParamsENSA_13PipelineAsyncILi2EEES19_RNSA_13PipelineStateILj2EEERT0_RT1_iRiRKNS_16SeqlenInfoQKNewKILb1ELb0EEENS2_IJiiiiEEERT_ENKUliT_T0_T1_E_clIZSF_ISO_S12_S14_EbS17_S19_S19_S1C_S1E_S1G_iS1H_S1L_S1M_S1O_EUlRS1P_iE1_NS3_ILb0EEENS3_ILb1EEEEEDaiS1P_S1Q_S1R_)
        /*00c8*/ 	.word	0x000004e0


	//----- nvinfo : EIATTR_FRAME_SIZE
	.align		4
.L_64:
        /*00cc*/ 	.byte	0x04, 0x11
        /*00ce*/ 	.short	(.L_66 - .L_65)
	.align		4
.L_65:
        /*00d0*/ 	.word	index@(_ZN7cutlass13device_kernelIN5flash11enable_sm90INS1_16FlashAttnFwdSm90INS1_25CollectiveMainloopFwdSm90ILi2EN4cute5tupleIJNS5_1CILi1EEES8_S8_EEENS6_IJNS7_ILi128EEENS7_ILi96EEENS7_ILi64EEEEEELi256ENS_6half_tEfNS_4arch4Sm90ELb0ELb1ELb0ELb1ELb1ELb0ELb1ELb1ELb0ELb1ELb1ELb0EEENS1_21CollectiveEpilogueFwdINS6_IJSA_NS7_ILi256EEESB_EEES9_SE_SG_Li256ELb1ELb1ELb1ELb0EEENS1_36VarlenDynamicPersistentTileSchedulerILi128ELi96ELi256ELi128ELb1ELb1ELb1ELb1ELb0ELb1EEEEEEEEEvNT_6ParamsE)
        /*00d4*/ 	.word	0x000004e0


	//----- nvinfo : EIATTR_REGCOUNT
	.align		4
.L_66:
        /*00d8*/ 	.byte	0x04, 0x2f
        /*00da*/ 	.short	(.L_68 - .L_67)
	.align		4
.L_67:
        /*00dc*/ 	.word	index@(_ZN7cutlass13device_kernelIN5flash11enable_sm90INS1_16FlashAttnFwdSm90INS1_25CollectiveMainloopFwdSm90ILi2EN4cute5tupleIJNS5_1CILi1EEES8_S8_EEENS6_IJNS7_ILi128EEENS7_ILi96EEENS7_ILi64EEEEEELi256ENS_6half_tEfNS_4arch4Sm90ELb0ELb1ELb0ELb1ELb1ELb1ELb0ELb1ELb0ELb1ELb1ELb0EEENS1_21CollectiveEpilogueFwdINS6_IJSA_NS7_ILi256EEESB_EEES9_SE_SG_Li256ELb1ELb1ELb1ELb0EEENS1_36VarlenDynamicPersistentTileSchedulerILi128ELi96ELi256ELi128ELb1ELb1ELb1ELb1ELb0ELb1EEEEEEEEEvNT_6ParamsE)
        /*00e0*/ 	.word	0x000000a8


	//----- nvinfo : EIATTR_FRAME_SIZE
	.align		4
.L_68:
        /*00e4*/ 	.byte	0x04, 0x11
        /*00e6*/ 	.short	(.L_70 - .L_69)
	.align		4
.L_69:
        /*00e8*/ 	.word	index@($_ZN7cutlass13device_kernelIN5flash11enable_sm90INS1_16FlashAttnFwdSm90INS1_25CollectiveMainloopFwdSm90ILi2EN4cute5tupleIJNS5_1CILi1EEES8_S8_EEENS6_IJNS7_ILi128EEENS7_ILi96EEENS7_ILi64EEEEEELi256ENS_6half_tEfNS_4arch4Sm90ELb0ELb1ELb0ELb1ELb1ELb1ELb0ELb1ELb0ELb1ELb1ELb0EEENS1_21CollectiveEpilogueFwdINS6_IJSA_NS7_ILi256EEESB_EEES9_SE_SG_Li256ELb1ELb1ELb1ELb0EEENS1_36VarlenDynamicPersistentTileSchedulerILi128ELi96ELi256ELi128ELb1ELb1ELb1ELb1ELb0ELb1EEEEEEEEEvNT_6ParamsE$_ZZN5flash25CollectiveMainloopFwdSm90ILi2EN4cute5tupleIJNS1_1CILi1EEES4_S4_EEENS2_IJNS3_ILi128EEENS3_ILi96EEENS3_ILi64EEEEEELi256EN7cutlass6half_tEfNSA_4arch4Sm90ELb0ELb1ELb0ELb1ELb1ELb1ELb0ELb1ELb0ELb1ELb1ELb0EE3mmaINS_16FlashAttnFwdSm90ISE_NS_21CollectiveEpilogueFwdINS2_IJS6_NS3_ILi256EEES7_EEES5_SB_SD_Li256ELb1ELb1ELb1ELb0EEENS_36VarlenDynamicPersistentTileSchedulerILi128ELi96ELi256ELi128ELb1ELb1ELb1ELb1ELb0ELb1EEEE13SharedStorageENS1_6TensorINS1_11ArrayEngineIfLm128EEENS1_6LayoutINS2_IJNS2_IJNS3_ILi2EEEST_NS3_ILi32EEEEEES4_S4_EEENS2_IJNS2_IJS4_ST_NS3_ILi4EEEEEENS3_ILi0EEESZ_EEEEEEENS_7SoftmaxILi2ELi0EEEEEbRKNSE_6ParamsENSA_13PipelineAsyncILi2EEES19_RNSA_13PipelineStateILj2EEERT0_RT1_iRiRKNS_16SeqlenInfoQKNewKILb1ELb1EEENS2_IJiiiiEEERT_ENKUliT_T0_T1_E_clIZSF_ISO_S12_S14_EbS17_S19_S19_S1C_S1E_S1G_iS1H_S1L_S1M_S1O_EUlRS1P_iE0_NS3_ILb1EEES1W_EEDaiS1P_S1Q_S1R_)
        /*00ec*/ 	.word	0x00000440


	//----- nvinfo : EIATTR_FRAME_SIZE
	.align		4
.L_70:
        /*00f0*/ 	.byte	0x04, 0x11
        /*00f2*/ 	.short	(.L_72 - .L_71)
	.align		4
.L_71:
        /*00f4*/ 	.word	index@(_ZN7cutlass13device_kernelIN5flash11enable_sm90INS1_16FlashAttnFwdSm90INS1_25CollectiveMainloopFwdSm90ILi2EN4cute5tupleIJNS5_1CILi1EEES8_S8_EEENS6_IJNS7_ILi128EEENS7_ILi96EEENS7_ILi64EEEEEELi256ENS_6half_tEfNS_4arch4Sm90ELb0ELb1ELb0ELb1ELb1ELb1ELb0ELb1ELb0ELb1ELb1ELb0EEENS1_21CollectiveEpilogueFwdINS6_IJSA_NS7_ILi256EEESB_EEES9_SE_SG_Li256ELb1ELb1ELb1ELb0EEENS1_36VarlenDynamicPersistentTileSchedulerILi128ELi96ELi256ELi128ELb1ELb1ELb1ELb1ELb0ELb1EEEEEEEEEvNT_6ParamsE)
        /*00f8*/ 	.word	0x00000440


	//----- nvinfo : EIATTR_REGCOUNT
	.align		4
.L_72:
        /*00fc*/ 	.byte	0x04, 0x2f
        /*00fe*/ 	.short	(.L_74 - .L_73)
	.align		4
.L_73:
        /*0100*/ 	.word	index@(_ZN7cutlass13device_kernelIN5flash11enable_sm90INS1_16FlashAttnFwdSm90INS1_25CollectiveMainloopFwdSm90ILi2EN4cute5tupleIJNS5_1CILi1EEES8_S8_EEENS6_IJNS7_ILi128EEENS7_ILi96EEENS7_ILi64EEEEEELi256ENS_6half_tEfNS_4arch4Sm90ELb0ELb1ELb0ELb1ELb1ELb0ELb0ELb1ELb0ELb1ELb1ELb0EEENS1_21CollectiveEpilogueFwdINS6_IJSA_NS7_ILi256EEESB_EEES9_SE_SG_Li256ELb1ELb1ELb1ELb0EEENS1_36VarlenDynamicPersistentTileSchedulerILi128ELi96ELi256ELi128ELb1ELb1ELb1ELb1ELb0ELb1EEEEEEEEEvNT_6ParamsE)
        /*0104*/ 	.word	0x000000a8


	//----- nvinfo : EIATTR_FRAME_SIZE
	.align		4
.L_74:
        /*0108*/ 	.byte	0x04, 0x11
        /*010a*/ 	.short	(.L_76 - .L_75)
	.align		4
.L_75:
        /*010c*/ 	.word	index@(_ZN7cutlass13device_kernelIN5flash11enable_sm90INS1_16FlashAttnFwdSm90INS1_25CollectiveMainloopFwdSm90ILi2EN4cute5tupleIJNS5_1CILi1EEES8_S8_EEENS6_IJNS7_ILi128EEENS7_ILi96EEENS7_ILi64EEEEEELi256ENS_6half_tEfNS_4arch4Sm90ELb0ELb1ELb0ELb1ELb1ELb0ELb0ELb1ELb0ELb1ELb1ELb0EEENS1_21CollectiveEpilogueFwdINS6_IJSA_NS7_ILi256EEESB_EEES9_SE_SG_Li256ELb1ELb1ELb1ELb0EEENS1_36VarlenDynamicPersistentTileSchedulerILi128ELi96ELi256ELi128ELb1ELb1ELb1ELb1ELb0ELb1EEEEEEEEEvNT_6ParamsE)
        /*0110*/ 	.word	0x00000020


	//----- nvinfo : EIATTR_REGCOUNT
	.align		4
.L_76:
        /*0114*/ 	.byte	0x04, 0x2f
        /*0116*/ 	.short	(.L_78 - .L_77)
	.align		4
.L_77:
        /*0118*/ 	.word	index@(_ZN7cutlass13device_kernelIN5flash11enable_sm90INS1_16FlashAttnFwdSm90INS1_25CollectiveMainloopFwdSm90ILi2EN4cute5tupleIJNS5_1CILi1EEES8_S8_EEENS6_IJNS7_ILi128EEENS7_ILi96EEENS7_ILi64EEEEEELi256ENS_6half_tEfNS_4arch4Sm90ELb0ELb1ELb0ELb0ELb1ELb0ELb1ELb1ELb0ELb1ELb1ELb0EEENS1_21CollectiveEpilogueFwdINS6_IJSA_NS7_ILi256EEESB_EEES9_SE_SG_Li256ELb0ELb1ELb1ELb0EEENS1_19SingleTileSchedulerILb0ELb1ELb1ELi128EEEEEEEEEvNT_6ParamsE)
        /*011c*/ 	.word	0x000000a8


	//----- nvinfo : EIATTR_FRAME_SIZE
	.align		4
.L_78:
        /*0120*/ 	.byte	0x04, 0x11
        /*0122*/ 	.short	(.L_80 - .L_79)
	.align		4
.L_79:
        /*0124*/ 	.word	index@($_ZN7cutlass13device_kernelIN5flash11enable_sm90INS1_16FlashAttnFwdSm90INS1_25CollectiveMainloopFwdSm90ILi2EN4cute5tupleIJNS5_1CILi1EEES8_S8_EEENS6_IJNS7_ILi128EEENS7_ILi96EEENS7_ILi64EEEEEELi256ENS_6half_tEfNS_4arch4Sm90ELb0ELb1ELb0ELb0ELb1ELb0ELb1ELb1ELb0ELb1ELb1ELb0EEENS1_21CollectiveEpilogueFwdINS6_IJSA_NS7_ILi256EEESB_EEES9_SE_SG_Li256ELb0ELb1ELb1ELb0EEENS1_19SingleTileSchedulerILb0ELb1ELb1ELi128EEEEEEEEEvNT_6ParamsE$_ZZN5flash25CollectiveMainloopFwdSm90ILi2EN4cute5tupleIJNS1_1CILi1EEES4_S4_EEENS2_IJNS3_ILi128EEENS3_ILi96EEENS3_ILi64EEEEEELi256EN7cutlass6half_tEfNSA_4arch4Sm90ELb0ELb1ELb0ELb0ELb1ELb0ELb1ELb1ELb0ELb1ELb1ELb0EE3mmaINS_16FlashAttnFwdSm90ISE_NS_21CollectiveEpilogueFwdINS2_IJS6_NS3_ILi256EEES7_EEES5_SB_SD_Li256ELb0ELb1ELb1ELb0EEENS_19SingleTileSchedulerILb0ELb1ELb1ELi128EEEE13SharedStorageENS1_6TensorINS1_11ArrayEngineIfLm128EEENS1_6LayoutINS2_IJNS2_IJNS3_ILi2EEEST_NS3_ILi32EEEEEES4_S4_EEENS2_IJNS2_IJS4_ST_NS3_ILi4EEEEEENS3_ILi0EEESZ_EEEEEEENS_7SoftmaxILi2ELi0EEEEEbRKNSE_6ParamsENSA_13PipelineAsyncILi2EEES19_RNSA_13PipelineStateILj2EEERT0_RT1_iRiRKNS_16SeqlenInfoQKNewKILb0ELb0EEENS2_IJiiiiEEERT_ENKUliT_T0_T1_E_clIZSF_ISO_S12_S14_EbS17_S19_S19_S1C_S1E_S1G_iS1H_S1L_S1M_S1O_EUlRS1P_iE1_NS3_ILb0EEENS3_ILb1EEEEEDaiS1P_S1Q_S1R_)
        /*0128*/ 	.word	0x000056a0


	//----- nvinfo : EIATTR_FRAME_SIZE
	.align		4
.L_80:
        /*012c*/ 	.byte	0x04, 0x11
        /*012e*/ 	.short	(.L_82 - .L_81)
	.align		4
.L_81:
        /*0130*/ 	.word	index@(_ZN7cutlass13device_kernelIN5flash11enable_sm90INS1_16FlashAttnFwdSm90INS1_25CollectiveMainloopFwdSm90ILi2EN4cute5tupleIJNS5_1CILi1EEES8_S8_EEENS6_IJNS7_ILi128EEENS7_ILi96EEENS7_ILi64EEEEEELi256ENS_6half_tEfNS_4arch4Sm90ELb0ELb1ELb0ELb0ELb1ELb0ELb1ELb1ELb0ELb1ELb1ELb0EEENS1_21CollectiveEpilogueFwdINS6_IJSA_NS7_ILi256EEESB_EEES9_SE_SG_Li256ELb0ELb1ELb1ELb0EEENS1_19SingleTileSchedulerILb0ELb1ELb1ELi128EEEEEEEEEvNT_6ParamsE)
        /*0134*/ 	.word	0x000056a0


	//----- nvinfo : EIATTR_REGCOUNT
	.align		4
.L_82:
        /*0138*/ 	.byte	0x04, 0x2f
        /*013a*/ 	.short	(.L_84 - .L_83)
	.align		4
.L_83:
        /*013c*/ 	.word	index@(_ZN7cutlass13device_kernelIN5flash11enable_sm90INS1_16FlashAttnFwdSm90INS1_25CollectiveMainloopFwdSm90ILi2EN4cute5tupleIJNS5_1CILi1EEES8_S8_EEENS6_IJNS7_ILi128EEENS7_ILi96EEENS7_ILi64EEEEEELi256ENS_6half_tEfNS_4arch4Sm90ELb0ELb1ELb0ELb0ELb1ELb0ELb0ELb1ELb0ELb1ELb1ELb0EEENS1_21CollectiveEpilogueFwdINS6_IJSA_NS7_ILi256EEESB_EEES9_SE_SG_Li256ELb0ELb1ELb1ELb0EEENS1_19SingleTileSchedulerILb0ELb1ELb1ELi128EEEEEEEEEvNT_6ParamsE)
        /*0140*/ 	.word	0x000000a8


	//----- nvinfo : EIATTR_FRAME_SIZE
	.align		4
.L_84:
        /*0144*/ 	.byte	0x04, 0x11
        /*0146*/ 	.short	(.L_86 - .L_85)
	.align		4
.L_85:
        /*0148*/ 	.word	index@(_ZN7cutlass13device_kernelIN5flash11enable_sm90INS1_16FlashAttnFwdSm90INS1_25CollectiveMainloopFwdSm90ILi2EN4cute5tupleIJNS5_1CILi1EEES8_S8_EEENS6_IJNS7_ILi128EEENS7_ILi96EEENS7_ILi64EEEEEELi256ENS_6half_tEfNS_4arch4Sm90ELb0ELb1ELb0ELb0ELb1ELb0ELb0ELb1ELb0ELb1ELb1ELb0EEENS1_21CollectiveEpilogueFwdINS6_IJSA_NS7_ILi256EEESB_EEES9_SE_SG_Li256ELb0ELb1ELb1ELb0EEENS1_19SingleTileSchedulerILb0ELb1ELb1ELi128EEEEEEEEEvNT_6ParamsE)
        /*014c*/ 	.word	0x00000000


	//----- nvinfo : EIATTR_REGCOUNT
	.align		4
.L_86:
        /*0150*/ 	.byte	0x04, 0x2f
        /*0152*/ 	.short	(.L_88 - .L_87)
	.align		4
.L_87:
        /*0154*/ 	.word	index@(_ZN7cutlass13device_kernelIN5flash11enable_sm90INS1_16FlashAttnFwdSm90INS1_25CollectiveMainloopFwdSm90ILi2EN4cute5tupleIJNS5_1CILi1EEES8_S8_EEENS6_IJNS7_ILi128EEENS7_ILi96EEENS7_ILi64EEEEEELi256ENS_6half_tEfNS_4arch4Sm90ELb0ELb0ELb0ELb1ELb1ELb1ELb1ELb1ELb0ELb1ELb1ELb0EEENS1_21CollectiveEpilogueFwdINS6_IJSA_NS7_ILi256EEESB_EEES9_SE_SG_Li256ELb1ELb1ELb1ELb0EEENS1_36VarlenDynamicPersistentTileSchedulerILi128ELi96ELi256ELi128ELb1ELb1ELb1ELb0ELb1ELb1EEEEEEEEEvNT_6ParamsE)
        /*0158*/ 	.word	0x000000a8


	//----- nvinfo : EIATTR_FRAME_SIZE
	.align		4
.L_88:
        /*015c*/ 	.byte	0x04, 0x11
        /*015e*/ 	.short	(.L_90 - .L_89)
	.align		4
.L_89:
        /*0160*/ 	.word	index@(_ZN7cutlass13device_kernelIN5flash11enable_sm90INS1_16FlashAttnFwdSm90INS1_25CollectiveMainloopFwdSm90ILi2EN4cute5tupleIJNS5_1CILi1EEES8_S8_EEENS6_IJNS7_ILi128EEENS7_ILi96EEENS7_ILi64EEEEEELi256ENS_6half_tEfNS_4arch4Sm90ELb0ELb0ELb0ELb1ELb1ELb1ELb1ELb1ELb0ELb1ELb1ELb0EEENS1_21CollectiveEpilogueFwdINS6_IJSA_NS7_ILi256EEESB_EEES9_SE_SG_Li256ELb1ELb1ELb1ELb0EEENS1_36VarlenDynamicPersistentTileSchedulerILi128ELi96ELi256ELi128ELb1ELb1ELb1ELb0ELb1ELb1EEEEEEEEEvNT_6ParamsE)
        /*0164*/ 	.word	0x000001a8


	//----- nvinfo : EIATTR_REGCOUNT
	.align		4
.L_90:
        /*0168*/ 	.byte	0x04, 0x2f
        /*016a*/ 	.short	(.L_92 - .L_91)
	.align		4
.L_91:
        /*016c*/ 	.word	index@(_ZN7cutlass13device_kernelIN5flash11enable_sm90INS1_16FlashAttnFwdSm90INS1_25CollectiveMainloopFwdSm90ILi2EN4cute5tupleIJNS5_1CILi1EEES8_S8_EEENS6_IJNS7_ILi128EEENS7_ILi96EEENS7_ILi64EEEEEELi256ENS_6half_tEfNS_4arch4Sm90ELb0ELb0ELb0ELb1ELb1ELb0ELb1ELb1ELb0ELb1ELb1ELb0EEENS1_21CollectiveEpilogueFwdINS6_IJSA_NS7_ILi256EEESB_EEES9_SE_SG_Li256ELb1ELb1ELb1ELb0EEENS1_36VarlenDynamicPersistentTileSchedulerILi128ELi96ELi256ELi128ELb1ELb1ELb1ELb0ELb1ELb1EEEEEEEEEvNT_6ParamsE)
        /*0170*/ 	.word	0x000000a8


	//----- nvinfo : EIATTR_FRAME_SIZE
	.align		4
.L_92:
        /*0174*/ 	.byte	0x04, 0x11
        /*0176*/ 	.short	(.L_94 - .L_93)
	.align		4
.L_93:
        /*0178*/ 	.word	index@(_ZN7cutlass13device_kernelIN5flash11enable_sm90INS1_16FlashAttnFwdSm90INS1_25CollectiveMainloopFwdSm90ILi2EN4cute5tupleIJNS5_1CILi1EEES8_S8_EEENS6_IJNS7_ILi128EEENS7_ILi96EEENS7_ILi64EEEEEELi256ENS_6half_tEfNS_4arch4Sm90ELb0ELb0ELb0ELb1ELb1ELb0ELb1ELb1ELb0ELb1ELb1ELb0EEENS1_21CollectiveEpilogueFwdINS6_IJSA_NS7_ILi256EEESB_EEES9_SE_SG_Li256ELb1ELb1ELb1ELb0EEENS1_36VarlenDynamicPersistentTileSchedulerILi128ELi96ELi256ELi128ELb1ELb1ELb1ELb0ELb1ELb1EEEEEEEEEvNT_6ParamsE)
        /*017c*/ 	.word	0x00000040


	//----- nvinfo : EIATTR_REGCOUNT
	.align		4
.L_94:
        /*0180*/ 	.byte	0x04, 0x2f
        /*0182*/ 	.short	(.L_96 - .L_95)
	.align		4
.L_95:
        /*0184*/ 	.word	index@(_ZN7cutlass13device_kernelIN5flash11enable_sm90INS1_16FlashAttnFwdSm90INS1_25CollectiveMainloopFwdSm90ILi2EN4cute5tupleIJNS5_1CILi1EEES8_S8_EEENS6_IJNS7_ILi128EEENS7_ILi96EEENS7_ILi64EEEEEELi256ENS_6half_tEfNS_4arch4Sm90ELb0ELb0ELb0ELb1ELb1ELb1ELb0ELb1ELb0ELb1ELb1ELb0EEENS1_21CollectiveEpilogueFwdINS6_IJSA_NS7_ILi256EEESB_EEES9_SE_SG_Li256ELb1ELb1ELb1ELb0EEENS1_36VarlenDynamicPersistentTileSchedulerILi128ELi96ELi256ELi128ELb1ELb1ELb1ELb0ELb1ELb1EEEEEEEEEvNT_6ParamsE)
        /*0188*/ 	.word	0x000000a8


	//----- nvinfo : EIATTR_FRAME_SIZE
	.align		4
.L_96:
        /*018c*/ 	.byte	0x04, 0x11
        /*018e*/ 	.short	(.L_98 - .L_97)
	.align		4
.L_97:
        /*0190*/ 	.word	index@(_ZN7cutlass13device_kernelIN5flash11enable_sm90INS1_16FlashAttnFwdSm90INS1_25CollectiveMainloopFwdSm90ILi2EN4cute5tupleIJNS5_1CILi1EEES8_S8_EEENS6_IJNS7_ILi128EEENS7_ILi96EEENS7_ILi64EEEEEELi256ENS_6half_tEfNS_4arch4Sm90ELb0ELb0ELb0ELb1ELb1ELb1ELb0ELb1ELb0ELb1ELb1ELb0EEENS1_21CollectiveEpilogueFwdINS6_IJSA_NS7_ILi256EEESB_EEES9_SE_SG_Li256ELb1ELb1ELb1ELb0EEENS1_36VarlenDynamicPersistentTileSchedulerILi128ELi96ELi256ELi128ELb1ELb1ELb1ELb0ELb1ELb1EEEEEEEEEvNT_6ParamsE)
        /*0194*/ 	.word	0x00000158


	//----- nvinfo : EIATTR_REGCOUNT
	.align		4
.L_98:
        /*0198*/ 	.byte	0x04, 0x2f
        /*019a*/ 	.short	(.L_100 - .L_99)
	.align		4
.L_99:
        /*019c*/ 	.word	index@(_ZN7cutlass13device_kernelIN5flash11enable_sm90INS1_16FlashAttnFwdSm90INS1_25CollectiveMainloopFwdSm90ILi2EN4cute5tupleIJNS5_1CILi1EEES8_S8_EEENS6_IJNS7_ILi128EEENS7_ILi96EEENS7_ILi64EEEEEELi256ENS_6half_tEfNS_4arch4Sm90ELb0ELb0ELb0ELb1ELb1ELb0ELb0ELb1ELb0ELb1ELb1ELb0EEENS1_21CollectiveEpilogueFwdINS6_IJSA_NS7_ILi256EEESB_EEES9_SE_SG_Li256ELb1ELb1ELb1ELb0EEENS1_36VarlenDynamicPersistentTileSchedulerILi128ELi96ELi256ELi128ELb1ELb1ELb1ELb0ELb1ELb1EEEEEEEEEvNT_6ParamsE)
        /*01a0*/ 	.word	0x000000a8


	//----- nvinfo : EIATTR_FRAME_SIZE
	.align		4
.L_100:
        /*01a4*/ 	.byte	0x04, 0x11
        /*01a6*/ 	.short	(.L_102 - .L_101)
	.align		4
.L_101:
        /*01a8*/ 	.word	index@(_ZN7cutlass13device_kernelIN5flash11enable_sm90INS1_16FlashAttnFwdSm90INS1_25CollectiveMainloopFwdSm90ILi2EN4cute5tupleIJNS5_1CILi1EEES8_S8_EEENS6_IJNS7_ILi128EEENS7_ILi96EEENS7_ILi64EEEEEELi256ENS_6half_tEfNS_4arch4Sm90ELb0ELb0ELb0ELb1ELb1ELb0ELb0ELb1ELb0ELb1ELb1ELb0EEENS1_21CollectiveEpilogueFwdINS6_IJSA_NS7_ILi256EEESB_EEES9_SE_SG_Li256ELb1ELb1ELb1ELb0EEENS1_36VarlenDynamicPersistentTileSchedulerILi128ELi96ELi256ELi128ELb1ELb1ELb1ELb0ELb1ELb1EEEEEEEEEvNT_6ParamsE)
        /*01ac*/ 	.word	0x00000038


	//----- nvinfo : EIATTR_REGCOUNT
	.align		4
.L_102:
        /*01b0*/ 	.byte	0x04, 0x2f
        /*01b2*/ 	.short	(.L_104 - .L_103)
	.align		4
.L_103:
        /*01b4*/ 	.word	index@(_ZN7cutlass13device_kernelIN5flash11enable_sm90INS1_16FlashAttnFwdSm90INS1_25CollectiveMainloopFwdSm90ILi2EN4cute5tupleIJNS5_1CILi1EEES8_S8_EEENS6_IJNS7_ILi128EEENS7_ILi96EEENS7_ILi64EEEEEELi256ENS_6half_tEfNS_4arch4Sm90ELb0ELb0ELb0ELb0ELb1ELb0ELb1ELb1ELb0ELb1ELb1ELb0EEENS1_21CollectiveEpilogueFwdINS6_IJSA_NS7_ILi256EEESB_EEES9_SE_SG_Li256ELb0ELb1ELb1ELb0EEENS1_19SingleTileSchedulerILb0ELb1ELb1ELi128EEEEEEEEEvNT_6ParamsE)
        /*01b8*/ 	.word	0x000000a8


	//----- nvinfo : EIATTR_FRAME_SIZE
	.align		4
.L_104:
        /*01bc*/ 	.byte	0x04, 0x11
        /*01be*/ 	.short	(.L_106 - .L_105)
	.align		4
.L_105:
        /*01c0*/ 	.word	index@(_ZN7cutlass13device_kernelIN5flash11enable_sm90INS1_16FlashAttnFwdSm90INS1_25CollectiveMainloopFwdSm90ILi2EN4cute5tupleIJNS5_1CILi1EEES8_S8_EEENS6_IJNS7_ILi128EEENS7_ILi96EEENS7_ILi64EEEEEELi256ENS_6half_tEfNS_4arch4Sm90ELb0ELb0ELb0ELb0ELb1ELb0ELb1ELb1ELb0ELb1ELb1ELb0EEENS1_21CollectiveEpilogueFwdINS6_IJSA_NS7_ILi256EEESB_EEES9_SE_SG_Li256ELb0ELb1ELb1ELb0EEENS1_19SingleTileSchedulerILb0ELb1ELb1ELi128EEEEEEEEEvNT_6ParamsE)
        /*01c4*/ 	.word	0x00000008


	//----- nvinfo : EIATTR_REGCOUNT
	.align		4
.L_106:
        /*01c8*/ 	.byte	0x04, 0x2f
        /*01ca*/ 	.short	(.L_108 - .L_107)
	.align		4
.L_107:
        /*01cc*/ 	.word	index@(_ZN7cutlass13device_kernelIN5flash11enable_sm90INS1_16FlashAttnFwdSm90INS1_25CollectiveMainloopFwdSm90ILi2EN4cute5tupleIJNS5_1CILi1EEES8_S8_EEENS6_IJNS7_ILi128EEENS7_ILi96EEENS7_ILi64EEEEEELi256ENS_6half_tEfNS_4arch4Sm90ELb0ELb0ELb0ELb0ELb1ELb0ELb0ELb1ELb0ELb1ELb1ELb0EEENS1_21CollectiveEpilogueFwdINS6_IJSA_NS7_ILi256EEESB_EEES9_SE_SG_Li256ELb0ELb1ELb1ELb0EEENS1_19SingleTileSchedulerILb0ELb1ELb1ELi128EEEEEEEEEvNT_6ParamsE)
        /*01d0*/ 	.word	0x000000a8


	//----- nvinfo : EIATTR_FRAME_SIZE
	.align		4
.L_108:
        /*01d4*/ 	.byte	0x04, 0x11
        /*01d6*/ 	.short	(.L_110 - .L_109)
	.align		4
.L_109:
        /*01d8*/ 	.word	index@(_ZN7cutlass13device_kernelIN5flash11enable_sm90INS1_16FlashAttnFwdSm90INS1_25CollectiveMainloopFwdSm90ILi2EN4cute5tupleIJNS5_1CILi1EEES8_S8_EEENS6_IJNS7_ILi128EEENS7_ILi96EEENS7_ILi64EEEEEELi256ENS_6half_tEfNS_4arch4Sm90ELb0ELb0ELb0ELb0ELb1ELb0ELb0ELb1ELb0ELb1ELb1ELb0EEENS1_21CollectiveEpilogueFwdINS6_IJSA_NS7_ILi256EEESB_EEES9_SE_SG_Li256ELb0ELb1ELb1ELb0EEENS1_19SingleTileSchedulerILb0ELb1ELb1ELi128EEEEEEEEEvNT_6ParamsE)
        /*01dc*/ 	.word	0x00000000


	//----- nvinfo : EIATTR_REGCOUNT
	.align		4
.L_110:
        /*01e0*/ 	.byte	0x04, 0x2f
        /*01e2*/ 	.short	(.L_112 - .L_111)
	.align		4
.L_111:
        /*01e4*/ 	.word	index@(_ZN7cutlass13device_kernelIN5flash11enable_sm90INS1_16FlashAttnFwdSm90INS1_25CollectiveMainloopFwdSm90ILi2EN4cute5tupleIJNS5_1CILi1EEES8_S8_EEENS6_IJNS7_ILi64EEESA_SA_EEELi512ENS_6half_tEfNS_4arch4Sm90ELb1ELb0ELb0ELb1ELb1ELb1ELb1ELb0ELb0ELb1ELb1ELb0EEENS1_21CollectiveEpilogueFwdINS6_IJSA_NS7_ILi512EEESA_EEES9_SC_SE_Li256ELb1ELb1ELb1ELb0EEENS1_36VarlenDynamicPersistentTileSchedulerILi64ELi64ELi256ELi128ELb1ELb1ELb1ELb1ELb1ELb1EEEEEEEEEvNT_6ParamsE)
        /*01e8*/ 	.word	0x000000a8


	//----- nvinfo : EIATTR_FRAME_SIZE
	.align		4
.L_112:
        /*01ec*/ 	.byte	0x04, 0x11
        /*01ee*/ 	.short	(.L_114 - .L_113)
	.align		4
.L_113:
        /*01f0*/ 	.word	index@(_ZN7cutlass13device_kernelIN5flash11enable_sm90INS1_16FlashAttnFwdSm90INS1_25CollectiveMainloopFwdSm90ILi2EN4cute5tupleIJNS5_1CILi1EEES8_S8_EEENS6_IJNS7_ILi64EEESA_SA_EEELi512ENS_6half_tEfNS_4arch4Sm90ELb1ELb0ELb0ELb1ELb1ELb1ELb1ELb0ELb0ELb1ELb1ELb0EEENS1_21CollectiveEpilogueFwdINS6_IJSA_NS7_ILi512EEESA_EEES9_SC_SE_Li256ELb1ELb1ELb1ELb0EEENS1_36VarlenDynamicPersistentTileSchedulerILi64ELi64ELi256ELi128ELb1ELb1ELb1ELb1ELb1ELb1EEEEEEEEEvNT_6ParamsE)
        /*01f4*/ 	.word	0x00000088


	//----- nvinfo : EIATTR_REGCOUNT
	.align		4
.L_114:
        /*01f8*/ 	.byte	0x04, 0x2f
        /*01fa*/ 	.short	(.L_116 - .L_115)
	.align		4
.L_115:
        /*01fc*/ 	.word	index@(_ZN7cutlass13device_kernelIN5flash11enable_sm90INS1_16FlashAttnFwdSm90INS1_25CollectiveMainloopFwdSm90ILi2EN4cute5tupleIJNS5_1CILi1EEES8_S8_EEENS6_IJNS7_ILi64EEESA_SA_EEELi512ENS_6half_tEfNS_4arch4Sm90ELb1ELb0ELb0ELb1ELb1ELb0ELb1ELb0ELb0ELb1ELb1ELb0EEENS1_21CollectiveEpilogueFwdINS6_IJSA_NS7_ILi512EEESA_EEES9_SC_SE_Li256ELb1ELb1ELb1ELb0EEENS1_36VarlenDynamicPersistentTileSchedulerILi64ELi64ELi256ELi128ELb1ELb1ELb1ELb1ELb1ELb1EEEEEEEEEvNT_6ParamsE)
        /*0200*/ 	.word	0x000000a8


	//----- nvinfo : EIATTR_FRAME_SIZE
	.align		4
.L_116:
        /*0204*/ 	.byte	0x04, 0x11
        /*0206*/ 	.short	(.L_118 - .L_117)
	.align		4
.L_117:
        /*0208*/ 	.word	index@(_ZN7cutlass13device_kernelIN5flash11enable_sm90INS1_16FlashAttnFwdSm90INS1_25CollectiveMainloopFwdSm90ILi2EN4cute5tupleIJNS5_1CILi1EEES8_S8_EEENS6_IJNS7_ILi64EEESA_SA_EEELi512ENS_6half_tEfNS_4arch4Sm90ELb1ELb0ELb0ELb1ELb1ELb0ELb1ELb0ELb0ELb1ELb1ELb0EEENS1_21CollectiveEpilogueFwdINS6_IJSA_NS7_ILi512EEESA_EEES9_SC_SE_Li256ELb1ELb1ELb1ELb0EEENS1_36VarlenDynamicPersistentTileSchedulerILi64ELi64ELi256ELi128ELb1ELb1ELb1ELb1ELb1ELb1EEEEEEEEEvNT_6ParamsE)
        /*020c*/ 	.word	0x00000030


	//----- nvinfo : EIATTR_REGCOUNT
	.align		4
.L_118:
        /*0210*/ 	.byte	0x04, 0x2f
        /*0212*/ 	.short	(.L_120 - .L_119)
	.align		4
.L_119:
        /*0214*/ 	.word	index@(_ZN7cutlass13device_kernelIN5flash11enable_sm90INS1_16FlashAttnFwdSm90INS1_25CollectiveMainloopFwdSm90ILi2EN4cute5tupleIJNS5_1CILi1EEES8_S8_EEENS6_IJNS7_ILi64EEESA_SA_EEELi512ENS_6half_tEfNS_4arch4Sm90ELb1ELb0ELb0ELb1ELb1ELb1ELb0ELb0ELb0ELb1ELb1ELb0EEENS1_21CollectiveEpilogueFwdINS6_IJSA_NS7_ILi512EEESA_EEES9_SC_SE_Li256ELb1ELb1ELb1ELb0EEENS1_36VarlenDynamicPersistentTileSchedulerILi64ELi64ELi256ELi128ELb1ELb1ELb1ELb1ELb1ELb1EEEEEEEEEvNT_6ParamsE)
        /*0218*/ 	.word	0x000000a8


	//----- nvinfo : EIATTR_FRAME_SIZE
	.align		4
.L_120:
        /*021c*/ 	.byte	0x04, 0x11
        /*021e*/ 	.short	(.L_122 - .L_121)
	.align		4
.L_121:
        /*0220*/ 	.word	index@(_ZN7cutlass13device_kernelIN5flash11enable_sm90INS1_16FlashAttnFwdSm90INS1_25CollectiveMainloopFwdSm90ILi2EN4cute5tupleIJNS5_1CILi1EEES8_S8_EEENS6_IJNS7_ILi64EEESA_SA_EEELi512ENS_6half_tEfNS_4arch4Sm90ELb1ELb0ELb0ELb1ELb1ELb1ELb0ELb0ELb0ELb1ELb1ELb0EEENS1_21CollectiveEpilogueFwdINS6_IJSA_NS7_ILi512EEESA_EEES9_SC_SE_Li256ELb1ELb1ELb1ELb0EEENS1_36VarlenDynamicPersistentTileSchedulerILi64ELi64ELi256ELi128ELb1ELb1ELb1ELb1ELb1ELb1EEEEEEEEEvNT_6ParamsE)
        /*0224*/ 	.word	0x00000070


	//----- nvinfo : EIATTR_REGCOUNT
	.align		4
.L_122:
        /*0228*/ 	.byte	0x04, 0x2f
        /*022a*/ 	.short	(.L_124 - .L_123)
	.align		4
.L_123:
        /*022c*/ 	.word	index@(_ZN7cutlass13device_kernelIN5flash11enable_sm90INS1_16FlashAttnFwdSm90INS1_25CollectiveMainloopFwdSm90ILi2EN4cute5tupleIJNS5_1CILi1EEES8_S8_EEENS6_IJNS7_ILi64EEESA_SA_EEELi512ENS_6half_tEfNS_4arch4Sm90ELb1ELb0ELb0ELb1ELb1ELb0ELb0ELb0ELb0ELb1ELb1ELb0EEENS1_21CollectiveEpilogueFwdINS6_IJSA_NS7_ILi512EEESA_EEES9_SC_SE_Li256ELb1ELb1ELb1ELb0EEENS1_36VarlenDynamicPersistentTileSchedulerILi64ELi64ELi256ELi128ELb1ELb1ELb1ELb1ELb1ELb1EEEEEEEEEvNT_6ParamsE)
        /*0230*/ 	.word	0x000000a8


	//----- nvinfo : EIATTR_FRAME_SIZE
	.align		4
.L_124:
        /*0234*/ 	.byte	0x04, 0x11
        /*0236*/ 	.short	(.L_126 - .L_125)
	.align		4
.L_125:
        /*0238*/ 	.word	index@(_ZN7cutlass13device_kernelIN5flash11enable_sm90INS1_16FlashAttnFwdSm90INS1_25CollectiveMainloopFwdSm90ILi2EN4cute5tupleIJNS5_1CILi1EEES8_S8_EEENS6_IJNS7_ILi64EEESA_SA_EEELi512ENS_6half_tEfNS_4arch4Sm90ELb1ELb0ELb0ELb1ELb1ELb0ELb0ELb0ELb0ELb1ELb1ELb0EEENS1_21CollectiveEpilogueFwdINS6_IJSA_NS7_ILi512EEESA_EEES9_SC_SE_Li256ELb1ELb1ELb1ELb0EEENS1_36VarlenDynamicPersistentTileSchedulerILi64ELi64ELi256ELi128ELb1ELb1ELb1ELb1ELb1ELb1EEEEEEEEEvNT_6ParamsE)
        /*023c*/ 	.word	0x00000038


	//----- nvinfo : EIATTR_REGCOUNT
	.align		4
.L_126:
        /*0240*/ 	.byte	0x04, 0x2f
        /*0242*/ 	.short	(.L_128 - .L_127)
	.align		4
.L_127:
        /*0244*/ 	.word	index@(_ZN7cutlass13device_kernelIN5flash11enable_sm90INS1_16FlashAttnFwdSm90INS1_25CollectiveMainloopFwdSm90ILi2EN4cute5tupleIJNS5_1CILi1EEES8_S8_EEENS6_IJNS7_ILi64EEESA_SA_EEELi512ENS_6half_tEfNS_4arch4Sm90ELb1ELb0ELb0ELb0ELb1ELb0ELb1ELb0ELb0ELb1ELb1ELb0EEENS1_21CollectiveEpilogueFwdINS6_IJSA_NS7_ILi512EEESA_EEES9_SC_SE_Li256ELb0ELb1ELb1ELb0EEENS1_19SingleTileSchedulerILb0ELb1ELb1ELi64EEEEEEEEEvNT_6ParamsE)
        /*0248*/ 	.word	0x000000a8


	//----- nvinfo : EIATTR_FRAME_SIZE
	.align		4
.L_128:
        /*024c*/ 	.byte	0x04, 0x11
        /*024e*/ 	.short	(.L_130 - .L_129)
	.align		4
.L_129:
        /*0250*/ 	.word	index@(_ZN7cutlass13device_kernelIN5flash11enable_sm90INS1_16FlashAttnFwdSm90INS1_25CollectiveMainloopFwdSm90ILi2EN4cute5tupleIJNS5_1CILi1EEES8_S8_EEENS6_IJNS7_ILi64EEESA_SA_EEELi512ENS_6half_tEfNS_4arch4Sm90ELb1ELb0ELb0ELb0ELb1ELb0ELb1ELb0ELb0ELb1ELb1ELb0EEENS1_21CollectiveEpilogueFwdINS6_IJSA_NS7_ILi512EEESA_EEES9_SC_SE_Li256ELb0ELb1ELb1ELb0EEENS1_19SingleTileSchedulerILb0ELb1ELb1ELi64EEEEEEEEEvNT_6ParamsE)
        /*0254*/ 	.word	0x00000008


	//----- nvinfo : EIATTR_REGCOUNT
	.align		4
.L_130:
        /*0258*/ 	.byte	0x04, 0x2f
        /*025a*/ 	.short	(.L_132 - .L_131)
	.align		4
.L_131:
        /*025c*/ 	.word	index@(_ZN7cutlass13device_kernelIN5flash11enable_sm90INS1_16FlashAttnFwdSm90INS1_25CollectiveMainloopFwdSm90ILi2EN4cute5tupleIJNS5_1CILi1EEES8_S8_EEENS6_IJNS7_ILi64EEESA_SA_EEELi512ENS_6half_tEfNS_4arch4Sm90ELb1ELb0ELb0ELb0ELb1ELb0ELb0ELb0ELb0ELb1ELb1ELb0EEENS1_21CollectiveEpilogueFwdINS6_IJSA_NS7_ILi512EEESA_EEES9_SC_SE_Li256ELb0ELb1ELb1ELb0EEENS1_19SingleTileSchedulerILb0ELb1ELb1ELi64EEEEEEEEEvNT_6ParamsE)
        /*0260*/ 	.word	0x000000a8


	//----- nvinfo : EIATTR_FRAME_SIZE
	.align		4
.L_132:
        /*0264*/ 	.byte	0x04, 0x11
        /*0266*/ 	.short	(.L_134 - .L_133)
	.align		4
.L_133:
        /*0268*/ 	.word	index@(_ZN7cutlass13device_kernelIN5flash11enable_sm90INS1_16FlashAttnFwdSm90INS1_25CollectiveMainloopFwdSm90ILi2EN4cute5tupleIJNS5_1CILi1EEES8_S8_EEENS6_IJNS7_ILi64EEESA_SA_EEELi512ENS_6half_tEfNS_4arch4Sm90ELb1ELb0ELb0ELb0ELb1ELb0ELb0ELb0ELb0ELb1ELb1ELb0EEENS1_21CollectiveEpilogueFwdINS6_IJSA_NS7_ILi512EEESA_EEES9_SC_SE_Li256ELb0ELb1ELb1ELb0EEENS1_19SingleTileSchedulerILb0ELb1ELb1ELi64EEEEEEEEEvNT_6ParamsE)
        /*026c*/ 	.word	0x00000000


	//----- nvinfo : EIATTR_REGCOUNT
	.align		4
.L_134:
        /*0270*/ 	.byte	0x04, 0x2f
        /*0272*/ 	.short	(.L_136 - .L_135)
	.align		4
.L_135:
        /*0274*/ 	.word	index@(_ZN7cutlass13device_kernelIN5flash11enable_sm90INS1_16FlashAttnFwdSm90INS1_25CollectiveMainloopFwdSm90ILi2EN4cute5tupleIJNS5_1CILi1EEES8_S8_EEENS6_IJNS7_ILi64EEESA_SA_EEELi512ENS_6half_tEfNS_4arch4Sm90ELb0ELb1ELb0ELb1ELb1ELb1ELb1ELb0ELb0ELb1ELb1ELb0EEENS1_21CollectiveEpilogueFwdINS6_IJSA_NS7_ILi512EEESA_EEES9_SC_SE_Li256ELb1ELb1ELb1ELb0EEENS1_36VarlenDynamicPersistentTileSchedulerILi64ELi64ELi256ELi128ELb1ELb1ELb1ELb1ELb0ELb1EEEEEEEEEvNT_6ParamsE)
        /*0278*/ 	.word	0x000000a8


	//----- nvinfo : EIATTR_FRAME_SIZE
	.align		4
.L_136:
        /*027c*/ 	.byte	0x04, 0x11
        /*027e*/ 	.short	(.L_138 - .L_137)
	.align		4
.L_137:
        /*0280*/ 	.word	index@($_ZN7cutlass13device_kernelIN5flash11enable_sm90INS1_16FlashAttnFwdSm90INS1_25CollectiveMainloopFwdSm90ILi2EN4cute5tupleIJNS5_1CILi1EEES8_S8_EEENS6_IJNS7_ILi64EEESA_SA_EEELi512ENS_6half_tEfNS_4arch4Sm90ELb0ELb1ELb0ELb1ELb1ELb1ELb1ELb0ELb0ELb1ELb1ELb0EEENS1_21CollectiveEpilogueFwdINS6_IJSA_NS7_ILi512EEESA_EEES9_SC_SE_Li256ELb1ELb1ELb1ELb0EEENS1_36VarlenDynamicPersistentTileSchedulerILi64ELi64ELi256ELi128ELb1ELb1ELb1ELb1ELb0ELb1EEEEEEEEEvNT_6ParamsE$_ZZN5flash25CollectiveMainloopFwdSm90ILi2EN4cute5tupleIJNS1_1CILi1EEES4_S4_EEENS2_IJNS3_ILi64EEES6_S6_EEELi512EN7cutlass6half_tEfNS8_4arch4Sm90ELb0ELb1ELb0ELb1ELb1ELb1ELb1ELb0ELb0ELb1ELb1ELb0EE3mmaINS_16FlashAttnFwdSm90ISC_NS_21CollectiveEpilogueFwdINS2_IJS6_NS3_ILi512EEES6_EEES5_S9_SB_Li256ELb1ELb1ELb1ELb0EEENS_36VarlenDynamicPersistentTileSchedulerILi64ELi64ELi256ELi128ELb1ELb1ELb1ELb1ELb0ELb1EEEE13SharedStorageENS1_6TensorINS1_11ArrayEngineIfLm128EEENS1_6LayoutINS2_IJNS2_IJNS3_ILi2EEESR_NS3_ILi32EEEEEES4_S4_EEENS2_IJNS2_IJS4_SR_NS3_ILi4EEEEEENS3_ILi0EEESX_EEEEEEENS_7SoftmaxILi2ELi0EEEEEbRKNSC_6ParamsENS8_13PipelineAsyncILi2EEES17_RNS8_13PipelineStateILj2EEERT0_RT1_iRiRKNS_16SeqlenInfoQKNewKILb1ELb1EEENS2_IJiiiiEEERT_ENKUliT_T0_T1_E_clIZSD_ISM_S10_S12_EbS15_S17_S17_S1A_S1C_S1E_iS1F_S1J_S1K_S1M_EUlRS1N_iE0_NS3_ILb1EEES1U_EEDaiS1N_S1O_S1P_)
        /*0284*/ 	.word	0x00000470


	//----- nvinfo : EIATTR_FRAME_SIZE
	.align		4
.L_138:
        /*0288*/ 	.byte	0x04, 0x11
        /*028a*/ 	.short	(.L_140 - .L_139)
	.align		4
.L_139:
        /*028c*/ 	.word	index@(_ZN7cutlass13device_kernelIN5flash11enable_sm90INS1_16FlashAttnFwdSm90INS1_25CollectiveMainloopFwdSm90ILi2EN4cute5tupleIJNS5_1CILi1EEES8_S8_EEENS6_IJNS7_ILi64EEESA_SA_EEELi512ENS_6half_tEfNS_4arch4Sm90ELb0ELb1ELb0ELb1ELb1ELb1ELb1ELb0ELb0ELb1ELb1ELb0EEENS1_21CollectiveEpilogueFwdINS6_IJSA_NS7_ILi512EEESA_EEES9_SC_SE_Li256ELb1ELb1ELb1ELb0EEENS1_36VarlenDynamicPersistentTileSchedulerILi64ELi64ELi256ELi128ELb1ELb1ELb1ELb1ELb0ELb1EEEEEEEEEvNT_6ParamsE)
        /*0290*/ 	.word	0x00000470


	//----- nvinfo : EIATTR_REGCOUNT
	.align		4
.L_140:
        /*0294*/ 	.byte	0x04, 0x2f
        /*0296*/ 	.short	(.L_142 - .L_141)
	.align		4
.L_141:
        /*0298*/ 	.word	index@(_ZN7cutlass13device_kernelIN5flash11enable_sm90INS1_16FlashAttnFwdSm90INS1_25CollectiveMainloopFwdSm90ILi2EN4cute5tupleIJNS5_1CILi1EEES8_S8_EEENS6_IJNS7_ILi64EEESA_SA_EEELi512ENS_6half_tEfNS_4arch4Sm90ELb0ELb1ELb0ELb1ELb1ELb0ELb1ELb0ELb0ELb1ELb1ELb0EEENS1_21CollectiveEpilogueFwdINS6_IJSA_NS7_ILi512EEESA_EEES9_SC_SE_Li256ELb1ELb1ELb1ELb0EEENS1_36VarlenDynamicPersistentTileSchedulerILi64ELi64ELi256ELi128ELb1ELb1ELb1ELb1ELb0ELb1EEEEEEEEEvNT_6ParamsE)
        /*029c*/ 	.word	0x000000a8


	//----- nvinfo : EIATTR_FRAME_SIZE
	.align		4
.L_142:
        /*02a0*/ 	.byte	0x04, 0x11
        /*02a2*/ 	.short	(.L_144 - .L_143)
	.align		4
.L_143:
        /*02a4*/ 	.word	index@($_ZN7cutlass13device_kernelIN5flash11enable_sm90INS1_16FlashAttnFwdSm90INS1_25CollectiveMainloopFwdSm90ILi2EN4cute5tupleIJNS5_1CILi1EEES8_S8_EEENS6_IJNS7_ILi64EEESA_SA_EEELi512ENS_6half_tEfNS_4arch4Sm90ELb0ELb1ELb0ELb1ELb1ELb0ELb1ELb0ELb0ELb1ELb1ELb0EEENS1_21CollectiveEpilogueFwdINS6_IJSA_NS7_ILi512EEESA_EEES9_SC_SE_Li256ELb1ELb1ELb1ELb0EEENS1_36VarlenDynamicPersistentTileSchedulerILi64ELi64ELi256ELi128ELb1ELb1ELb1ELb1ELb0ELb1EEEEEEEEEvNT_6ParamsE$_ZZN5flash25CollectiveMainloopFwdSm90ILi2EN4cute5tupleIJNS1_1CILi1EEES4_S4_EEENS2_IJNS3_ILi64EEES6_S6_EEELi512EN7cutlass6half_tEfNS8_4arch4Sm90ELb0ELb1ELb0ELb1ELb1ELb0ELb1ELb0ELb0ELb1ELb1ELb0EE3mmaINS_16FlashAttnFwdSm90ISC_NS_21CollectiveEpilogueFwdINS2_IJS6_NS3_ILi512EEES6_EEES5_S9_SB_Li256ELb1ELb1ELb1ELb0EEENS_36VarlenDynamicPersistentTileSchedulerILi64ELi64ELi256ELi128ELb1ELb1ELb1ELb1ELb0ELb1EEEE13SharedStorageENS1_6TensorINS1_11ArrayEngineIfLm128EEENS1_6LayoutINS2_IJNS2_IJNS3_ILi2EEESR_NS3_ILi32EEEEEES4_S4_EEENS2_IJNS2_IJS4_SR_NS3_ILi4EEEEEENS3_ILi0EEESX_EEEEEEENS_7SoftmaxILi2ELi0EEEEEbRKNSC_6ParamsENS8_13PipelineAsyncILi2EEES17_RNS8_13PipelineStateILj2EEERT0_RT1_iRiRKNS_16SeqlenInfoQKNewKILb1ELb0EEENS2_IJiiiiEEERT_ENKUliT_T0_T1_E_clIZSD_ISM_S10_S12_EbS15_S17_S17_S1A_S1C_S1E_iS1F_S1J_S1K_S1M_EUlRS1N_iE1_NS3_ILb0EEENS3_ILb1EEEEEDaiS1N_S1O_S1P_)
        /*02a8*/ 	.word	0x00000460


	//----- nvinfo : EIATTR_FRAME_SIZE
	.align		4
.L_144:
        /*02ac*/ 	.byte	0x04, 0x11
        /*02ae*/ 	.short	(.L_146 - .L_145)
	.align		4
.L_145:
        /*02b0*/ 	.word	index@(_ZN7cutlass13device_kernelIN5flash11enable_sm90INS1_16FlashAttnFwdSm90INS1_25CollectiveMainloopFwdSm90ILi2EN4cute5tupleIJNS5_1CILi1EEES8_S8_EEENS6_IJNS7_ILi64EEESA_SA_EEELi512ENS_6half_tEfNS_4arch4Sm90ELb0ELb1ELb0ELb1ELb1ELb0ELb1ELb0ELb0ELb1ELb1ELb0EEENS1_21CollectiveEpilogueFwdINS6_IJSA_NS7_ILi512EEESA_EEES9_SC_SE_Li256ELb1ELb1ELb1ELb0EEENS1_36VarlenDynamicPersistentTileSchedulerILi64ELi64ELi256ELi128ELb1ELb1ELb1ELb1ELb0ELb1EEEEEEEEEvNT_6ParamsE)
        /*02b4*/ 	.word	0x00000460


	//----- nvinfo : EIATTR_REGCOUNT
	.align		4
.L_146:
        /*02b8*/ 	.byte	0x04, 0x2f
        /*02ba*/ 	.short	(.L_148 - .L_147)
	.align		4
.L_147:
        /*02bc*/ 	.word	index@(_ZN7cutlass13device_kernelIN5flash11enable_sm90INS1_16FlashAttnFwdSm90INS1_25CollectiveMainloopFwdSm90ILi2EN4cute5tupleIJNS5_1CILi1EEES8_S8_EEENS6_IJNS7_ILi64EEESA_SA_EEELi512ENS_6half_tEfNS_4arch4Sm90ELb0ELb1ELb0ELb1ELb1ELb1ELb0ELb0ELb0ELb1ELb1ELb0EEENS1_21CollectiveEpilogueFwdINS6_IJSA_NS7_ILi512EEESA_EEES9_SC_SE_Li256ELb1ELb1ELb1ELb0EEENS1_36VarlenDynamicPersistentTileSchedulerILi64ELi64ELi256ELi128ELb1ELb1ELb1ELb1ELb0ELb1EEEEEEEEEvNT_6ParamsE)
        /*02c0*/ 	.word	0x000000a8


	//----- nvinfo : EIATTR_FRAME_SIZE
	.align		4
.L_148:
        /*02c4*/ 	.byte	0x04, 0x11
        /*02c6*/ 	.short	(.L_150 - .L_149)
	.align		4
.L_149:
        /*02c8*/ 	.word	index@(_ZN7cutlass13device_kernelIN5flash11enable_sm90INS1_16FlashAttnFwdSm90INS1_25CollectiveMainloopFwdSm90ILi2EN4cute5tupleIJNS5_1CILi1EEES8_S8_EEENS6_IJNS7_ILi64EEESA_SA_EEELi512ENS_6half_tEfNS_4arch4Sm90ELb0ELb1ELb0ELb1ELb1ELb1ELb0ELb0ELb0ELb1ELb1ELb0EEENS1_21CollectiveEpilogueFwdINS6_IJSA_NS7_ILi512EEESA_EEES9_SC_SE_Li256ELb1ELb1ELb1ELb0EEENS1_36VarlenDynamicPersistentTileSchedulerILi64ELi64ELi256ELi128ELb1ELb1ELb1ELb1ELb0ELb1EEEEEEEEEvNT_6ParamsE)
        /*02cc*/ 	.word	0x00000070


	//----- nvinfo : EIATTR_REGCOUNT
	.align		4
.L_150:
        /*02d0*/ 	.byte	0x04, 0x2f
        /*02d2*/ 	.short	(.L_152 - .L_151)
	.align		4
.L_151:
        /*02d4*/ 	.word	index@(_ZN7cutlass13device_kernelIN5flash11enable_sm90INS1_16FlashAttnFwdSm90INS1_25CollectiveMainloopFwdSm90ILi2EN4cute5tupleIJNS5_1CILi1EEES8_S8_EEENS6_IJNS7_ILi64EEESA_SA_EEELi512ENS_6half_tEfNS_4arch4Sm90ELb0ELb1ELb0ELb1ELb1ELb0ELb0ELb0ELb0ELb1ELb1ELb0EEENS1_21CollectiveEpilogueFwdINS6_IJSA_NS7_ILi512EEESA_EEES9_SC_SE_Li256ELb1ELb1ELb1ELb0EEENS1_36VarlenDynamicPersistentTileSchedulerILi64ELi64ELi256ELi128ELb1ELb1ELb1ELb1ELb0ELb1EEEEEEEEEvNT_6ParamsE)
        /*02d8*/ 	.word	0x000000a8


	//----- nvinfo : EIATTR_FRAME_SIZE
	.align		4
.L_152:
        /*02dc*/ 	.byte	0x04, 0x11
        /*02de*/ 	.short	(.L_154 - .L_153)
	.align		4
.L_153:
        /*02e0*/ 	.word	index@(_ZN7cutlass13device_kernelIN5flash11enable_sm90INS1_16FlashAttnFwdSm90INS1_25CollectiveMainloopFwdSm90ILi2EN4cute5tupleIJNS5_1CILi1EEES8_S8_EEENS6_IJNS7_ILi64EEESA_SA_EEELi512ENS_6half_tEfNS_4arch4Sm90ELb0ELb1ELb0ELb1ELb1ELb0ELb0ELb0ELb0ELb1ELb1ELb0EEENS1_21CollectiveEpilogueFwdINS6_IJSA_NS7_ILi512EEESA_EEES9_SC_SE_Li256ELb1ELb1ELb1ELb0EEENS1_36VarlenDynamicPersistentTileSchedulerILi64ELi64ELi256ELi128ELb1ELb1ELb1ELb1ELb0ELb1EEEEEEEEEvNT_6ParamsE)
        /*02e4*/ 	.word	0x00000028


	//----- nvinfo : EIATTR_REGCOUNT
	.align		4
.L_154:
        /*02e8*/ 	.byte	0x04, 0x2f
        /*02ea*/ 	.short	(.L_156 - .L_155)
	.align		4
.L_155:
        /*02ec*/ 	.word	index@(_ZN7cutlass13device_kernelIN5flash11enable_sm90INS1_16FlashAttnFwdSm90INS1_25CollectiveMainloopFwdSm90ILi2EN4cute5tupleIJNS5_1CILi1EEES8_S8_EEENS6_IJNS7_ILi64EEESA_SA_EEELi512ENS_6half_tEfNS_4arch4Sm90ELb0ELb1ELb0ELb0ELb1ELb0ELb1ELb0ELb0ELb1ELb1ELb0EEENS1_21CollectiveEpilogueFwdINS6_IJSA_NS7_ILi512EEESA_EEES9_SC_SE_Li256ELb0ELb1ELb1ELb0EEENS1_19SingleTileSchedulerILb0ELb1ELb1ELi64EEEEEEEEEvNT_6ParamsE)
        /*02f0*/ 	.word	0x000000a8


	//----- nvinfo : EIATTR_FRAME_SIZE
	.align		4
.L_156:
        /*02f4*/ 	.byte	0x04, 0x11
        /*02f6*/ 	.short	(.L_158 - .L_157)
	.align		4
.L_157:
        /*02f8*/ 	.word	index@($_ZN7cutlass13device_kernelIN5flash11enable_sm90INS1_16FlashAttnFwdSm90INS1_25CollectiveMainloopFwdSm90ILi2EN4cute5tupleIJNS5_1CILi1EEES8_S8_EEENS6_IJNS7_ILi64EEESA_SA_EEELi512ENS_6half_tEfNS_4arch4Sm90ELb0ELb1ELb0ELb0ELb1ELb0ELb1ELb0ELb0ELb1ELb1ELb0EEENS1_21CollectiveEpilogueFwdINS6_IJSA_NS7_ILi512EEESA_EEES9_SC_SE_Li256ELb0ELb1ELb1ELb0EEENS1_19SingleTileSchedulerILb0ELb1ELb1ELi64EEEEEEEEEvNT_6ParamsE$_ZZN5flash25CollectiveMainloopFwdSm90ILi2EN4cute5tupleIJNS1_1CILi1EEES4_S4_EEENS2_IJNS3_ILi64EEES6_S6_EEELi512EN7cutlass6half_tEfNS8_4arch4Sm90ELb0ELb1ELb0ELb0ELb1ELb0ELb1ELb0ELb0ELb1ELb1ELb0EE3mmaINS_16FlashAttnFwdSm90ISC_NS_21CollectiveEpilogueFwdINS2_IJS6_NS3_ILi512EEES6_EEES5_S9_SB_Li256ELb0ELb1ELb1ELb0EEENS_19SingleTileSchedulerILb0ELb1ELb1ELi64EEEE13SharedStorageENS1_6TensorINS1_11ArrayEngineIfLm128EEENS1_6LayoutINS2_IJNS2_IJNS3_ILi2EEESR_NS3_ILi32EEEEEES4_S4_EEENS2_IJNS2_IJS4_SR_NS3_ILi4EEEEEENS3_ILi0EEESX_EEEEEEENS_7SoftmaxILi2ELi0EEEEEbRKNSC_6ParamsENS8_13PipelineAsyncILi2EEES17_RNS8_13PipelineStateILj2EEERT0_RT1_iRiRKNS_16SeqlenInfoQKNewKILb0ELb0EEENS2_IJiiiiEEERT_ENKUliT_T0_T1_E_clIZSD_ISM_S10_S12_EbS15_S17_S17_S1A_S1C_S1E_iS1F_S1J_S1K_S1M_EUlRS1N_iE1_NS3_ILb0EEENS3_ILb1EEEEEDaiS1N_S1O_S1P_)
        /*02fc*/ 	.word	0x00000410


	//----- nvinfo : EIATTR_FRAME_SIZE
	.align		4
.L_158:
        /*0300*/ 	.byte	0x04, 0x11
        /*0302*/ 	.short	(.L_160 - .L_159)
	.align		4
.L_159:
        /*0304*/ 	.word	index@(_ZN7cutlass13device_kernelIN5flash11enable_sm90INS1_16FlashAttnFwdSm90INS1_25CollectiveMainloopFwdSm90ILi2EN4cute5tupleIJNS5_1CILi1EEES8_S8_EEENS6_IJNS7_ILi64EEESA_SA_EEELi512ENS_6half_tEfNS_4arch4Sm90ELb0ELb1ELb0ELb0ELb1ELb0ELb1ELb0ELb0ELb1ELb1ELb0EEENS1_21CollectiveEpilogueFwdINS6_IJSA_NS7_ILi512EEESA_EEES9_SC_SE_Li256ELb0ELb1ELb1ELb0EEENS1_19SingleTileSchedulerILb0ELb1ELb1ELi64EEEEEEEEEvNT_6ParamsE)
        /*0308*/ 	.word	0x00000410


	//----- nvinfo : EIATTR_REGCOUNT
	.align		4
.L_160:
        /*030c*/ 	.byte	0x04, 0x2f
        /*030e*/ 	.short	(.L_162 - .L_161)
	.align		4
.L_161:
        /*0310*/ 	.word	index@(_ZN7cutlass13device_kernelIN5flash11enable_sm90INS1_16FlashAttnFwdSm90INS1_25CollectiveMainloopFwdSm90ILi2EN4cute5tupleIJNS5_1CILi1EEES8_S8_EEENS6_IJNS7_ILi64EEESA_SA_EEELi512ENS_6half_tEfNS_4arch4Sm90ELb0ELb1ELb0ELb0ELb1ELb0ELb0ELb0ELb0ELb1ELb1ELb0EEENS1_21CollectiveEpilogueFwdINS6_IJSA_NS7_ILi512EEESA_EEES9_SC_SE_Li256ELb0ELb1ELb1ELb0EEENS1_19SingleTileSchedulerILb0ELb1ELb1ELi64EEEEEEEEEvNT_6ParamsE)
        /*0314*/ 	.word	0x000000a8


	//----- nvinfo : EIATTR_FRAME_SIZE
	.align		4
.L_162:
        /*0318*/ 	.byte	0x04, 0x11
        /*031a*/ 	.short	(.L_164 - .L_163)
	.align		4
.L_163:
        /*031c*/ 	.word	index@(_ZN7cutlass13device_kernelIN5flash11enable_sm90INS1_16FlashAttnFwdSm90INS1_25CollectiveMainloopFwdSm90ILi2EN4cute5tupleIJNS5_1CILi1EEES8_S8_EEENS6_IJNS7_ILi64EEESA_SA_EEELi512ENS_6half_tEfNS_4arch4Sm90ELb0ELb1ELb0ELb0ELb1ELb0ELb0ELb0ELb0ELb1ELb1ELb0EEENS1_21CollectiveEpilogueFwdINS6_IJSA_NS7_ILi512EEESA_EEES9_SC_SE_Li256ELb0ELb1ELb1ELb0EEENS1_19SingleTileSchedulerILb0ELb1ELb1ELi64EEEEEEEEEvNT_6ParamsE)
        /*0320*/ 	.word	0x00000000


	//----- nvinfo : EIATTR_REGCOUNT
	.align		4
.L_164:
        /*0324*/ 	.byte	0x04, 0x2f
        /*0326*/ 	.short	(.L_166 - .L_165)
	.align		4
.L_165:
        /*0328*/ 	.word	index@(_ZN7cutlass13device_kernelIN5flash11enable_sm90INS1_16FlashAttnFwdSm90INS1_25CollectiveMainloopFwdSm90ILi2EN4cute5tupleIJNS5_1CILi1EEES8_S8_EEENS6_IJNS7_ILi64EEESA_SA_EEELi512ENS_6half_tEfNS_4arch4Sm90ELb0ELb0ELb0ELb1ELb1ELb1ELb1ELb0ELb0ELb1ELb1ELb0EEENS1_21CollectiveEpilogueFwdINS6_IJSA_NS7_ILi512EEESA_EEES9_SC_SE_Li256ELb1ELb1ELb1ELb0EEENS1_36VarlenDynamicPersistentTileSchedulerILi64ELi64ELi256ELi128ELb1ELb1ELb1ELb0ELb1ELb1EEEEEEEEEvNT_6ParamsE)
        /*032c*/ 	.word	0x000000a8


	//----- nvinfo : EIATTR_FRAME_SIZE
	.align		4
.L_166:
        /*0330*/ 	.byte	0x04, 0x11
        /*0332*/ 	.short	(.L_168 - .L_167)
	.align		4
.L_167:
        /*0334*/ 	.word	index@(_ZN7cutlass13device_kernelIN5flash11enable_sm90INS1_16FlashAttnFwdSm90INS1_25CollectiveMainloopFwdSm90ILi2EN4cute5tupleIJNS5_1CILi1EEES8_S8_EEENS6_IJNS7_ILi64EEESA_SA_EEELi512ENS_6half_tEfNS_4arch4Sm90ELb0ELb0ELb0ELb1ELb1ELb1ELb1ELb0ELb0ELb1ELb1ELb0EEENS1_21CollectiveEpilogueFwdINS6_IJSA_NS7_ILi512EEESA_EEES9_SC_SE_Li256ELb1ELb1ELb1ELb0EEENS1_36VarlenDynamicPersistentTileSchedulerILi64ELi64ELi256ELi128ELb1ELb1ELb1ELb0ELb1ELb1EEEEEEEEEvNT_6ParamsE)
        /*0338*/ 	.word	0x00000070


	//----- nvinfo : EIATTR_REGCOUNT
	.align		4
.L_168:
        /*033c*/ 	.byte	0x04, 0x2f
        /*033e*/ 	.short	(.L_170 - .L_169)
	.align		4
.L_169:
        /*0340*/ 	.word	index@(_ZN7cutlass13device_kernelIN5flash11enable_sm90INS1_16FlashAttnFwdSm90INS1_25CollectiveMainloopFwdSm90ILi2EN4cute5tupleIJNS5_1CILi1EEES8_S8_EEENS6_IJNS7_ILi64EEESA_SA_EEELi512ENS_6half_tEfNS_4arch4Sm90ELb0ELb0ELb0ELb1ELb1ELb0ELb1ELb0ELb0ELb1ELb1ELb0EEENS1_21CollectiveEpilogueFwdINS6_IJSA_NS7_ILi512EEESA_EEES9_SC_SE_Li256ELb1ELb1ELb1ELb0EEENS1_36VarlenDynamicPersistentTileSchedulerILi64ELi64ELi256ELi128ELb1ELb1ELb1ELb0ELb1ELb1EEEEEEEEEvNT_6ParamsE)
        /*0344*/ 	.word	0x000000a8


	//----- nvinfo : EIATTR_FRAME_SIZE
	.align		4
.L_170:
        /*0348*/ 	.byte	0x04, 0x11
        /*034a*/ 	.short	(.L_172 - .L_171)
	.align		4
.L_171:
        /*034c*/ 	.word	index@(_ZN7cutlass13device_kernelIN5flash11enable_sm90INS1_16FlashAttnFwdSm90INS1_25CollectiveMainloopFwdSm90ILi2EN4cute5tupleIJNS5_1CILi1EEES8_S8_EEENS6_IJNS7_ILi64EEESA_SA_EEELi512ENS_6half_tEfNS_4arch4Sm90ELb0ELb0ELb0ELb1ELb1ELb0ELb1ELb0ELb0ELb1ELb1ELb0EEENS1_21CollectiveEpilogueFwdINS6_IJSA_NS7_ILi512EEESA_EEES9_SC_SE_Li256ELb1ELb1ELb1ELb0EEENS1_36VarlenDynamicPersistentTileSchedulerILi64ELi64ELi256ELi128ELb1ELb1ELb1ELb0ELb1ELb1EEEEEEEEEvNT_6ParamsE)
        /*0350*/ 	.word	0x00000038


	//----- nvinfo : EIATTR_REGCOUNT
	.align		4
.L_172:
        /*0354*/ 	.byte	0x04, 0x2f
        /*0356*/ 	.short	(.L_174 - .L_173)
	.align		4
.L_173:
        /*0358*/ 	.word	index@(_ZN7cutlass13device_kernelIN5flash11enable_sm90INS1_16FlashAttnFwdSm90INS1_25CollectiveMainloopFwdSm90ILi2EN4cute5tupleIJNS5_1CILi1EEES8_S8_EEENS6_IJNS7_ILi64EEESA_SA_EEELi512ENS_6half_tEfNS_4arch4Sm90ELb0ELb0ELb0ELb1ELb1ELb1ELb0ELb0ELb0ELb1ELb1ELb0EEENS1_21CollectiveEpilogueFwdINS6_IJSA_NS7_ILi512EEESA_EEES9_SC_SE_Li256ELb1ELb1ELb1ELb0EEENS1_36VarlenDynamicPersistentTileSchedulerILi64ELi64ELi256ELi128ELb1ELb1ELb1ELb0ELb1ELb1EEEEEEEEEvNT_6ParamsE)
        /*035c*/ 	.word	0x000000a8


	//----- nvinfo : EIATTR_FRAME_SIZE
	.align		4
.L_174:
        /*0360*/ 	.byte	0x04, 0x11
        /*0362*/ 	.short	(.L_176 - .L_175)
	.align		4
.L_175:
        /*0364*/ 	.word	index@(_ZN7cutlass13device_kernelIN5flash11enable_sm90INS1_16FlashAttnFwdSm90INS1_25CollectiveMainloopFwdSm90ILi2EN4cute5tupleIJNS5_1CILi1EEES8_S8_EEENS6_IJNS7_ILi64EEESA_SA_EEELi512ENS_6half_tEfNS_4arch4Sm90ELb0ELb0ELb0ELb1ELb1ELb1ELb0ELb0ELb0ELb1ELb1ELb0EEENS1_21CollectiveEpilogueFwdINS6_IJSA_NS7_ILi512EEESA_EEES9_SC_SE_Li256ELb1ELb1ELb1ELb0EEENS1_36VarlenDynamicPersistentTileSchedulerILi64ELi64ELi256ELi128ELb1ELb1ELb1ELb0ELb1ELb1EEEEEEEEEvNT_6ParamsE)
        /*0368*/ 	.word	0x00000060


	//----- nvinfo : EIATTR_REGCOUNT
	.align		4
.L_176:
        /*036c*/ 	.byte	0x04, 0x2f
        /*036e*/ 	.short	(.L_178 - .L_177)
	.align		4
.L_177:
        /*0370*/ 	.word	index@(_ZN7cutlass13device_kernelIN5flash11enable_sm90INS1_16FlashAttnFwdSm90INS1_25CollectiveMainloopFwdSm90ILi2EN4cute5tupleIJNS5_1CILi1EEES8_S8_EEENS6_IJNS7_ILi64EEESA_SA_EEELi512ENS_6half_tEfNS_4arch4Sm90ELb0ELb0ELb0ELb1ELb1ELb0ELb0ELb0ELb0ELb1ELb1ELb0EEENS1_21CollectiveEpilogueFwdINS6_IJSA_NS7_ILi512EEESA_EEES9_SC_SE_Li256ELb1ELb1ELb1ELb0EEENS1_36VarlenDynamicPersistentTileSchedulerILi64ELi64ELi256ELi128ELb1ELb1ELb1ELb0ELb1ELb1EEEEEEEEEvNT_6ParamsE)
        /*0374*/ 	.word	0x000000a8


	//----- nvinfo : EIATTR_FRAME_SIZE
	.align		4
.L_178:
        /*0378*/ 	.byte	0x04, 0x11
        /*037a*/ 	.short	(.L_180 - .L_179)
	.align		4
.L_179:
        /*037c*/ 	.word	index@(_ZN7cutlass13device_kernelIN5flash11enable_sm90INS1_16FlashAttnFwdSm90INS1_25CollectiveMainloopFwdSm90ILi2EN4cute5tupleIJNS5_1CILi1EEES8_S8_EEENS6_IJNS7_ILi64EEESA_SA_EEELi512ENS_6half_tEfNS_4arch4Sm90ELb0ELb0ELb0ELb1ELb1ELb0ELb0ELb0ELb0ELb1ELb1ELb0EEENS1_21CollectiveEpilogueFwdINS6_IJSA_NS7_ILi512EEESA_EEES9_SC_SE_Li256ELb1ELb1ELb1ELb0EEENS1_36VarlenDynamicPersistentTileSchedulerILi64ELi64ELi256ELi128ELb1ELb1ELb1ELb0ELb1ELb1EEEEEEEEEvNT_6ParamsE)
        /*0380*/ 	.word	0x00000040


	//----- nvinfo : EIATTR_REGCOUNT
	.align		4
.L_180:
        /*0384*/ 	.byte	0x04, 0x2f
        /*0386*/ 	.short	(.L_182 - .L_181)
	.align		4
.L_181:
        /*0388*/ 	.word	index@(_ZN7cutlass13device_kernelIN5flash11enable_sm90INS1_16FlashAttnFwdSm90INS1_25CollectiveMainloopFwdSm90ILi2EN4cute5tupleIJNS5_1CILi1EEES8_S8_EEENS6_IJNS7_ILi64EEESA_SA_EEELi512ENS_6half_tEfNS_4arch4Sm90ELb0ELb0ELb0ELb0ELb1ELb0ELb1ELb0ELb0ELb1ELb1ELb0EEENS1_21CollectiveEpilogueFwdINS6_IJSA_NS7_ILi512EEESA_EEES9_SC_SE_Li256ELb0ELb1ELb1ELb0EEENS1_19SingleTileSchedulerILb0ELb1ELb1ELi64EEEEEEEEEvNT_6ParamsE)
        /*038c*/ 	.word	0x000000a8


	//----- nvinfo : EIATTR_FRAME_SIZE
	.align		4
.L_182:
        /*0390*/ 	.byte	0x04, 0x11
        /*0392*/ 	.short	(.L_184 - .L_183)
	.align		4
.L_183:
        /*0394*/ 	.word	index@(_ZN7cutlass13device_kernelIN5flash11enable_sm90INS1_16FlashAttnFwdSm90INS1_25CollectiveMainloopFwdSm90ILi2EN4cute5tupleIJNS5_1CILi1EEES8_S8_EEENS6_IJNS7_ILi64EEESA_SA_EEELi512ENS_6half_tEfNS_4arch4Sm90ELb0ELb0ELb0ELb0ELb1ELb0ELb1ELb0ELb0ELb1ELb1ELb0EEENS1_21CollectiveEpilogueFwdINS6_IJSA_NS7_ILi512EEESA_EEES9_SC_SE_Li256ELb0ELb1ELb1ELb0EEENS1_19SingleTileSchedulerILb0ELb1ELb1ELi64EEEEEEEEEvNT_6ParamsE)
        /*0398*/ 	.word	0x00000008


	//----- nvinfo : EIATTR_REGCOUNT
	.align		4
.L_184:
        /*039c*/ 	.byte	0x04, 0x2f
        /*039e*/ 	.short	(.L_186 - .L_185)
	.align		4
.L_185:
        /*03a0*/ 	.word	index@(_ZN7cutlass13device_kernelIN5flash11enable_sm90INS1_16FlashAttnFwdSm90INS1_25CollectiveMainloopFwdSm90ILi2EN4cute5tupleIJNS5_1CILi1EEES8_S8_EEENS6_IJNS7_ILi64EEESA_SA_EEELi512ENS_6half_tEfNS_4arch4Sm90ELb0ELb0ELb0ELb0ELb1ELb0ELb0ELb0ELb0ELb1ELb1ELb0EEENS1_21CollectiveEpilogueFwdINS6_IJSA_NS7_ILi512EEESA_EEES9_SC_SE_Li256ELb0ELb1ELb1ELb0EEENS1_19SingleTileSchedulerILb0ELb1ELb1ELi64EEEEEEEEEvNT_6ParamsE)
        /*03a4*/ 	.word	0x000000a8


	//----- nvinfo : EIATTR_FRAME_SIZE
	.align		4
.L_186:
        /*03a8*/ 	.byte	0x04, 0x11
        /*03aa*/ 	.short	(.L_188 - .L_187)
	.align		4
.L_187:
        /*03ac*/ 	.word	index@(_ZN7cutlass13device_kernelIN5flash11enable_sm90INS1_16FlashAttnFwdSm90INS1_25CollectiveMainloopFwdSm90ILi2EN4cute5tupleIJNS5_1CILi1EEES8_S8_EEENS6_IJNS7_ILi64EEESA_SA_EEELi512ENS_6half_tEfNS_4arch4Sm90ELb0ELb0ELb0ELb0ELb1ELb0ELb0ELb0ELb0ELb1ELb1ELb0EEENS1_21CollectiveEpilogueFwdINS6_IJSA_NS7_ILi512EEESA_EEES9_SC_SE_Li256ELb0ELb1ELb1ELb0EEENS1_19SingleTileSchedulerILb0ELb1ELb1ELi64EEEEEEEEEvNT_6ParamsE)
        /*03b0*/ 	.word	0x00000000


	//----- nvinfo : EIATTR_REGCOUNT
	.align		4
.L_188:
        /*03b4*/ 	.byte	0x04, 0x2f
        /*03b6*/ 	.short	(.L_190 - .L_189)
	.align		4
.L_189:
        /*03b8*/ 	.word	index@(_ZN7cutlass13device_kernelIN5flash11enable_sm90INS1_16FlashAttnFwdSm90INS1_25CollectiveMainloopFwdSm90ILi2EN4cute5tupleIJNS5_1CILi1EEES8_S8_EEENS6_IJNS7_ILi128EEENS7_ILi96EEENS7_ILi192EEEEEELi128ENS_6half_tEfNS_4arch4Sm90ELb1ELb0ELb0ELb1ELb1ELb1ELb0ELb1ELb1ELb1ELb1ELb0EEENS1_21CollectiveEpilogueFwdINS6_IJSA_SA_SB_EEES9_SE_SG_Li256ELb1ELb1ELb1ELb0EEENS1_36VarlenDynamicPersistentTileSchedulerILi128ELi96ELi256ELi128ELb1ELb1ELb1ELb1ELb1ELb1EEEEEEEEEvNT_6ParamsE)
        /*03bc*/ 	.word	0x000000a8


	//----- nvinfo : EIATTR_FRAME_SIZE
	.align		4
.L_190:
        /*03c0*/ 	.byte	0x04, 0x11
        /*03c2*/ 	.short	(.L_192 - .L_191)
	.align		4
.L_191:
        /*03c4*/ 	.word	index@(_ZN7cutlass13device_kernelIN5flash11enable_sm90INS1_16FlashAttnFwdSm90INS1_25CollectiveMainloopFwdSm90ILi2EN4cute5tupleIJNS5_1CILi1EEES8_S8_EEENS6_IJNS7_ILi128EEENS7_ILi96EEENS7_ILi192EEEEEELi128ENS_6half_tEfNS_4arch4Sm90ELb1ELb0ELb0ELb1ELb1ELb1ELb0ELb1ELb1ELb1ELb1ELb0EEENS1_21CollectiveEpilogueFwdINS6_IJSA_SA_SB_EEES9_SE_SG_Li256ELb1ELb1ELb1ELb0EEENS1_36VarlenDynamicPersistentTileSchedulerILi128ELi96ELi256ELi128ELb1ELb1ELb1ELb1ELb1ELb1EEEEEEEEEvNT_6ParamsE)
        /*03c8*/ 	.word	0x00000080


	//----- nvinfo : EIATTR_REGCOUNT
	.align		4
.L_192:
        /*03cc*/ 	.byte	0x04, 0x2f
        /*03ce*/ 	.short	(.L_194 - .L_193)
	.align		4
.L_193:
        /*03d0*/ 	.word	index@(_ZN7cutlass13device_kernelIN5flash11enable_sm90INS1_16FlashAttnFwdSm90INS1_25CollectiveMainloopFwdSm90ILi2EN4cute5tupleIJNS5_1CILi1EEES8_S8_EEENS6_IJNS7_ILi128EEENS7_ILi96EEENS7_ILi192EEEEEELi128ENS_6half_tEfNS_4arch4Sm90ELb1ELb0ELb0ELb1ELb1ELb0ELb0ELb1ELb1ELb1ELb1ELb0EEENS1_21CollectiveEpilogueFwdINS6_IJSA_SA_SB_EEES9_SE_SG_Li256ELb1ELb1ELb1ELb0EEENS1_36VarlenDynamicPersistentTileSchedulerILi128ELi96ELi256ELi128ELb1ELb1ELb1ELb1ELb1ELb1EEEEEEEEEvNT_6ParamsE)
        /*03d4*/ 	.word	0x000000a8


	//----- nvinfo : EIATTR_FRAME_SIZE
	.align		4
.L_194:
        /*03d8*/ 	.byte	0x04, 0x11
        /*03da*/ 	.short	(.L_196 - .L_195)
	.align		4
.L_195:
        /*03dc*/ 	.word	index@(_ZN7cutlass13device_kernelIN5flash11enable_sm90INS1_16FlashAttnFwdSm90INS1_25CollectiveMainloopFwdSm90ILi2EN4cute5tupleIJNS5_1CILi1EEES8_S8_EEENS6_IJNS7_ILi128EEENS7_ILi96EEENS7_ILi192EEEEEELi128ENS_6half_tEfNS_4arch4Sm90ELb1ELb0ELb0ELb1ELb1ELb0ELb0ELb1ELb1ELb1ELb1ELb0EEENS1_21CollectiveEpilogueFwdINS6_IJSA_SA_SB_EEES9_SE_SG_Li256ELb1ELb1ELb1ELb0EEENS1_36VarlenDynamicPersistentTileSchedulerILi128ELi96ELi256ELi128ELb1ELb1ELb1ELb1ELb1ELb1EEEEEEEEEvNT_6ParamsE)
        /*03e0*/ 	.word	0x00000020


	//----- nvinfo : EIATTR_REGCOUNT
	.align		4
.L_196:
        /*03e4*/ 	.byte	0x04, 0x2f
        /*03e6*/ 	.short	(.L_198 - .L_197)
	.align		4
.L_197:
        /*03e8*/ 	.word	index@(_ZN7cutlass13device_kernelIN5flash11enable_sm90INS1_16FlashAttnFwdSm90INS1_25CollectiveMainloopFwdSm90ILi2EN4cute5tupleIJNS5_1CILi1EEES8_S8_EEENS6_IJNS7_ILi128EEENS7_ILi96EEENS7_ILi192EEEEEELi128ENS_6half_tEfNS_4arch4Sm90ELb1ELb0ELb0ELb0ELb1ELb0ELb0ELb1ELb1ELb1ELb1ELb0EEENS1_21CollectiveEpilogueFwdINS6_IJSA_SA_SB_EEES9_SE_SG_Li256ELb0ELb1ELb1ELb0EEENS1_19SingleTileSchedulerILb0ELb1ELb1ELi128EEEEEEEEEvNT_6ParamsE)
        /*03ec*/ 	.word	0x000000a8


	//----- nvinfo : EIATTR_FRAME_SIZE
	.align		4
.L_198:
        /*03f0*/ 	.byte	0x04, 0x11
        /*03f2*/ 	.short	(.L_200 - .L_199)
	.align		4
.L_199:
        /*03f4*/ 	.word	index@(_ZN7cutlass13device_kernelIN5flash11enable_sm90INS1_16FlashAttnFwdSm90INS1_25CollectiveMainloopFwdSm90ILi2EN4cute5tupleIJNS5_1CILi1EEES8_S8_EEENS6_IJNS7_ILi128EEENS7_ILi96EEENS7_ILi192EEEEEELi128ENS_6half_tEfNS_4arch4Sm90ELb1ELb0ELb0ELb0ELb1ELb0ELb0ELb1ELb1ELb1ELb1ELb0EEENS1_21CollectiveEpilogueFwdINS6_IJSA_SA_SB_EEES9_SE_SG_Li256ELb0ELb1ELb1ELb0EEENS1_19SingleTileSchedulerILb0ELb1ELb1ELi128EEEEEEEEEvNT_6ParamsE)
        /*03f8*/ 	.word	0x00000000


	//----- nvinfo : EIATTR_REGCOUNT
	.align		4
.L_200:
        /*03fc*/ 	.byte	0x04, 0x2f
        /*03fe*/ 	.short	(.L_202 - .L_201)
	.align		4
.L_201:
        /*0400*/ 	.word	index@(_ZN7cutlass13device_kernelIN5flash11enable_sm90INS1_16FlashAttnFwdSm90INS1_25CollectiveMainloopFwdSm90ILi2EN4cute5tupleIJNS5_1CILi1EEES8_S8_EEENS6_IJNS7_ILi128EEENS7_ILi96EEENS7_ILi192EEEEEELi128ENS_6half_tEfNS_4arch4Sm90ELb0ELb1ELb0ELb1ELb1ELb1ELb0ELb1ELb1ELb1ELb1ELb0EEENS1_21CollectiveEpilogueFwdINS6_IJSA_SA_SB_EEES9_SE_SG_Li256ELb1ELb1ELb1ELb0EEENS1_36VarlenDynamicPersistentTileSchedulerILi128ELi96ELi256ELi128ELb1ELb1ELb1ELb1ELb0ELb1EEEEEEEEEvNT_6ParamsE)
        /*0404*/ 	.word	0x000000a8


	//----- nvinfo : EIATTR_FRAME_SIZE
	.align		4
.L_202:
        /*0408*/ 	.byte	0x04, 0x11
        /*040a*/ 	.short	(.L_204 - .L_203)
	.align		4
.L_203:
        /*040c*/ 	.word	index@(_ZN7cutlass13device_kernelIN5flash11enable_sm90INS1_16FlashAttnFwdSm90INS1_25CollectiveMainloopFwdSm90ILi2EN4cute5tupleIJNS5_1CILi1EEES8_S8_EEENS6_IJNS7_ILi128EEENS7_ILi96EEENS7_ILi192EEEEEELi128ENS_6half_tEfNS_4arch4Sm90ELb0ELb1ELb0ELb1ELb1ELb1ELb0ELb1ELb1ELb1ELb1ELb0EEENS1_21CollectiveEpilogueFwdINS6_IJSA_SA_SB_EEES9_SE_SG_Li256ELb1ELb1ELb1ELb0EEENS1_36VarlenDynamicPersistentTileSchedulerILi128ELi96ELi256ELi128ELb1ELb1ELb1ELb1ELb0ELb1EEEEEEEEEvNT_6ParamsE)
        /*0410*/ 	.word	0x00000060


	//----- nvinfo : EIATTR_REGCOUNT
	.align		4
.L_204:
        /*0414*/ 	.byte	0x04, 0x2f
        /*0416*/ 	.short	(.L_206 - .L_205)
	.align		4
.L_205:
        /*0418*/ 	.word	index@(_ZN7cutlass13device_kernelIN5flash11enable_sm90INS1_16FlashAttnFwdSm90INS1_25CollectiveMainloopFwdSm90ILi2EN4cute5tupleIJNS5_1CILi1EEES8_S8_EEENS6_IJNS7_ILi128EEENS7_ILi96EEENS7_ILi192EEEEEELi128ENS_6half_tEfNS_4arch4Sm90ELb0ELb1ELb0ELb1ELb1ELb0ELb0ELb1ELb1ELb1ELb1ELb0EEENS1_21CollectiveEpilogueFwdINS6_IJSA_SA_SB_EEES9_SE_SG_Li256ELb1ELb1ELb1ELb0EEENS1_36VarlenDynamicPersistentTileSchedulerILi128ELi96ELi256ELi128ELb1ELb1ELb1ELb1ELb0ELb1EEEEEEEEEvNT_6ParamsE)
        /*041c*/ 	.word	0x000000a8


	//----- nvinfo : EIATTR_FRAME_SIZE
	.align		4
.L_206:
        /*0420*/ 	.byte	0x04, 0x11
        /*0422*/ 	.short	(.L_208 - .L_207)
	.align		4
.L_207:
        /*0424*/ 	.word	index@(_ZN7cutlass13device_kernelIN5flash11enable_sm90INS1_16FlashAttnFwdSm90INS1_25CollectiveMainloopFwdSm90ILi2EN4cute5tupleIJNS5_1CILi1EEES8_S8_EEENS6_IJNS7_ILi128EEENS7_ILi96EEENS7_ILi192EEEEEELi128ENS_6half_tEfNS_4arch4Sm90ELb0ELb1ELb0ELb1ELb1ELb0ELb0ELb1ELb1ELb1ELb1ELb0EEENS1_21CollectiveEpilogueFwdINS6_IJSA_SA_SB_EEES9_SE_SG_Li256ELb1ELb1ELb1ELb0EEENS1_36VarlenDynamicPersistentTileSchedulerILi128ELi96ELi256ELi128ELb1ELb1ELb1ELb1ELb0ELb1EEEEEEEEEvNT_6ParamsE)
        /*0428*/ 	.word	0x00000018


	//----- nvinfo : EIATTR_REGCOUNT
	.align		4
.L_208:
        /*042c*/ 	.byte	0x04, 0x2f
        /*042e*/ 	.short	(.L_210 - .L_209)
	.align		4
.L_209:
        /*0430*/ 	.word	index@(_ZN7cutlass13device_kernelIN5flash11enable_sm90INS1_16FlashAttnFwdSm90INS1_25CollectiveMainloopFwdSm90ILi2EN4cute5tupleIJNS5_1CILi1EEES8_S8_EEENS6_IJNS7_ILi128EEENS7_ILi96EEENS7_ILi192EEEEEELi128ENS_6half_tEfNS_4arch4Sm90ELb0ELb1ELb0ELb0ELb1ELb0ELb0ELb1ELb1ELb1ELb1ELb0EEENS1_21CollectiveEpilogueFwdINS6_IJSA_SA_SB_EEES9_SE_SG_Li256ELb0ELb1ELb1ELb0EEENS1_19SingleTileSchedulerILb0ELb1ELb1ELi128EEEEEEEEEvNT_6ParamsE)
        /*0434*/ 	.word	0x000000a8


	//----- nvinfo : EIATTR_FRAME_SIZE
	.align		4
.L_210:
        /*0438*/ 	.byte	0x04, 0x11
        /*043a*/ 	.short	(.L_212 - .L_211)
	.align		4
.L_211:
        /*043c*/ 	.word	index@(_ZN7cutlass13device_kernelIN5flash11enable_sm90INS1_16FlashAttnFwdSm90INS1_25CollectiveMainloopFwdSm90ILi2EN4cute5tupleIJNS5_1CILi1EEES8_S8_EEENS6_IJNS7_ILi128EEENS7_ILi96EEENS7_ILi192EEEEEELi128ENS_6half_tEfNS_4arch4Sm90ELb0ELb1ELb0ELb0ELb1ELb0ELb0ELb1ELb1ELb1ELb1ELb0EEENS1_21CollectiveEpilogueFwdINS6_IJSA_SA_SB_EEES9_SE_SG_Li256ELb0ELb1ELb1ELb0EEENS1_19SingleTileSchedulerILb0ELb1ELb1ELi128EEEEEEEEEvNT_6ParamsE)
        /*0440*/ 	.word	0x00000008


	//----- nvinfo : EIATTR_REGCOUNT
	.align		4
.L_212:
        /*0444*/ 	.byte	0x04, 0x2f
        /*0446*/ 	.short	(.L_214 - .L_213)
	.align		4
.L_213:
        /*0448*/ 	.word	index@(_ZN7cutlass13device_kernelIN5flash11enable_sm90INS1_16FlashAttnFwdSm90INS1_25CollectiveMainloopFwdSm90ILi2EN4cute5tupleIJNS5_1CILi1EEES8_S8_EEENS6_IJNS7_ILi128EEENS7_ILi96EEENS7_ILi192EEEEEELi128ENS_6half_tEfNS_4arch4Sm90ELb0ELb0ELb0ELb1ELb1ELb1ELb0ELb1ELb1ELb1ELb1ELb0EEENS1_21CollectiveEpilogueFwdINS6_IJSA_SA_SB_EEES9_SE_SG_Li256ELb1ELb1ELb1ELb0EEENS1_36VarlenDynamicPersistentTileSchedulerILi128ELi96ELi256ELi128ELb1ELb1ELb1ELb0ELb1ELb1EEEEEEEEEvNT_6ParamsE)
        /*044c*/ 	.word	0x000000a8


	//----- nvinfo : EIATTR_FRAME_SIZE
	.align		4
.L_214:
        /*0450*/ 	.byte	0x04, 0x11
        /*0452*/ 	.short	(.L_216 - .L_215)
	.align		4
.L_215:
        /*0454*/ 	.word	index@(_ZN7cutlass13device_kernelIN5flash11enable_sm90INS1_16FlashAttnFwdSm90INS1_25CollectiveMainloopFwdSm90ILi2EN4cute5tupleIJNS5_1CILi1EEES8_S8_EEENS6_IJNS7_ILi128EEENS7_ILi96EEENS7_ILi192EEEEEELi128ENS_6half_tEfNS_4arch4Sm90ELb0ELb0ELb0ELb1ELb1ELb1ELb0ELb1ELb1ELb1ELb1ELb0EEENS1_21CollectiveEpilogueFwdINS6_IJSA_SA_SB_EEES9_SE_SG_Li256ELb1ELb1ELb1ELb0EEENS1_36VarlenDynamicPersistentTileSchedulerILi128ELi96ELi256ELi128ELb1ELb1ELb1ELb0ELb1ELb1EEEEEEEEEvNT_6ParamsE)
        /*0458*/ 	.word	0x00000090


	//----- nvinfo : EIATTR_REGCOUNT
	.align		4
.L_216:
        /*045c*/ 	.byte	0x04, 0x2f
        /*045e*/ 	.short	(.L_218 - .L_217)
	.align		4
.L_217:
        /*0460*/ 	.word	index@(_ZN7cutlass13device_kernelIN5flash11enable_sm90INS1_16FlashAttnFwdSm90INS1_25CollectiveMainloopFwdSm90ILi2EN4cute5tupleIJNS5_1CILi1EEES8_S8_EEENS6_IJNS7_ILi128EEENS7_ILi96EEENS7_ILi192EEEEEELi128ENS_6half_tEfNS_4arch4Sm90ELb0ELb0ELb0ELb1ELb1ELb0ELb0ELb1ELb1ELb1ELb1ELb0EEENS1_21CollectiveEpilogueFwdINS6_IJSA_SA_SB_EEES9_SE_SG_Li256ELb1ELb1ELb1ELb0EEENS1_36VarlenDynamicPersistentTileSchedulerILi128ELi96ELi256ELi128ELb1ELb1ELb1ELb0ELb1ELb1EEEEEEEEEvNT_6ParamsE)
        /*0464*/ 	.word	0x000000a8


	//----- nvinfo : EIATTR_FRAME_SIZE
	.align		4
.L_218:
        /*0468*/ 	.byte	0x04, 0x11
        /*046a*/ 	.short	(.L_220 - .L_219)
	.align		4
.L_219:
        /*046c*/ 	.word	index@(_ZN7cutlass13device_kernelIN5flash11enable_sm90INS1_16FlashAttnFwdSm90INS1_25CollectiveMainloopFwdSm90ILi2EN4cute5tupleIJNS5_1CILi1EEES8_S8_EEENS6_IJNS7_ILi128EEENS7_ILi96EEENS7_ILi192EEEEEELi128ENS_6half_tEfNS_4arch4Sm90ELb0ELb0ELb0ELb1ELb1ELb0ELb0ELb1ELb1ELb1ELb1ELb0EEENS1_21CollectiveEpilogueFwdINS6_IJSA_SA_SB_EEES9_SE_SG_Li256ELb1ELb1ELb1ELb0EEENS1_36VarlenDynamicPersistentTileSchedulerILi128ELi96ELi256ELi128ELb1ELb1ELb1ELb0ELb1ELb1EEEEEEEEEvNT_6ParamsE)
        /*0470*/ 	.word	0x00000020


	//----- nvinfo : EIATTR_REGCOUNT
	.align		4
.L_220:
        /*0474*/ 	.byte	0x04, 0x2f
        /*0476*/ 	.short	(.L_222 - .L_221)
	.align		4
.L_221:
        /*0478*/ 	.word	index@(_ZN7cutlass13device_kernelIN5flash11enable_sm90INS1_16FlashAttnFwdSm90INS1_25CollectiveMainloopFwdSm90ILi2EN4cute5tupleIJNS5_1CILi1EEES8_S8_EEENS6_IJNS7_ILi128EEENS7_ILi96EEENS7_ILi192EEEEEELi128ENS_6half_tEfNS_4arch4Sm90ELb0ELb0ELb0ELb0ELb1ELb0ELb0ELb1ELb1ELb1ELb1ELb0EEENS1_21CollectiveEpilogueFwdINS6_IJSA_SA_SB_EEES9_SE_SG_Li256ELb0ELb1ELb1ELb0EEENS1_19SingleTileSchedulerILb0ELb1ELb1ELi128EEEEEEEEEvNT_6ParamsE)
        /*047c*/ 	.word	0x000000a8


	//----- nvinfo : EIATTR_FRAME_SIZE
	.align		4
.L_222:
        /*0480*/ 	.byte	0x04, 0x11
        /*0482*/ 	.short	(.L_224 - .L_223)
	.align		4
.L_223:
        /*0484*/ 	.word	index@(_ZN7cutlass13device_kernelIN5flash11enable_sm90INS1_16FlashAttnFwdSm90INS1_25CollectiveMainloopFwdSm90ILi2EN4cute5tupleIJNS5_1CILi1EEES8_S8_EEENS6_IJNS7_ILi128EEENS7_ILi96EEENS7_ILi192EEEEEELi128ENS_6half_tEfNS_4arch4Sm90ELb0ELb0ELb0ELb0ELb1ELb0ELb0ELb1ELb1ELb1ELb1ELb0EEENS1_21CollectiveEpilogueFwdINS6_IJSA_SA_SB_EEES9_SE_SG_Li256ELb0ELb1ELb1ELb0EEENS1_19SingleTileSchedulerILb0ELb1ELb1ELi128EEEEEEEEEvNT_6ParamsE)
        /*0488*/ 	.word	0x00000000


	//----- nvinfo : EIATTR_MIN_STACK_SIZE
	.align		4
.L_224:
        /*048c*/ 	.byte	0x04, 0x12
        /*048e*/ 	.short	(.L_226 - .L_225)
	.align		4
.L_225:
        /*0490*/ 	.word	index@(_ZN7cutlass13device_kernelIN5flash11enable_sm90INS1_16FlashAttnFwdSm90INS1_25CollectiveMainloopFwdSm90ILi2EN4cute5tupleIJNS5_1CILi1EEES8_S8_EEENS6_IJNS7_ILi128EEENS7_ILi96EEENS7_ILi192EEEEEELi128ENS_6half_tEfNS_4arch4Sm90ELb0ELb0ELb0ELb0ELb1ELb0ELb0ELb1ELb1ELb1ELb1ELb0EEENS1_21CollectiveEpilogueFwdINS6_IJSA_SA_SB_EEES9_SE_SG_Li256ELb0ELb1ELb1ELb0EEENS1_19SingleTileSchedulerILb0ELb1ELb1ELi128EEEEEEEEEvNT_6ParamsE)
        /*0494*/ 	.word	0x00000000


	//----- nvinfo : EIATTR_MIN_STACK_SIZE
	.align		4
.L_226:
        /*0498*/ 	.byte	0x04, 0x12
        /*049a*/ 	.short	(.L_228 - .L_227)
	.align		4
.L_227:
        /*049c*/ 	.word	index@(_ZN7cutlass13device_kernelIN5flash11enable_sm90INS1_16FlashAttnFwdSm90INS1_25CollectiveMainloopFwdSm90ILi2EN4cute5tupleIJNS5_1CILi1EEES8_S8_EEENS6_IJNS7_ILi128EEENS7_ILi96EEENS7_ILi192EEEEEELi128ENS_6half_tEfNS_4arch4Sm90ELb0ELb0ELb0ELb1ELb1ELb0ELb0ELb1ELb1ELb1ELb1ELb0EEENS1_21CollectiveEpilogueFwdINS6_IJSA_SA_SB_EEES9_SE_SG_Li256ELb1ELb1ELb1ELb0EEENS1_36VarlenDynamicPersistentTileSchedulerILi128ELi96ELi256ELi128ELb1ELb1ELb1ELb0ELb1ELb1EEEEEEEEEvNT_6ParamsE)
        /*04a0*/ 	.word	0x00000020


	//----- nvinfo : EIATTR_MIN_STACK_SIZE
	.align		4
.L_228:
        /*04a4*/ 	.byte	0x04, 0x12
        /*04a6*/ 	.short	(.L_230 - .L_229)
	.align		4
.L_229:
        /*04a8*/ 	.word	index@(_ZN7cutlass13device_kernelIN5flash11enable_sm90INS1_16FlashAttnFwdSm90INS1_25CollectiveMainloopFwdSm90ILi2EN4cute5tupleIJNS5_1CILi1EEES8_S8_EEENS6_IJNS7_ILi128EEENS7_ILi96EEENS7_ILi192EEEEEELi128ENS_6half_tEfNS_4arch4Sm90ELb0ELb0ELb0ELb1ELb1ELb1ELb0ELb1ELb1ELb1ELb1ELb0EEENS1_21CollectiveEpilogueFwdINS6_IJSA_SA_SB_EEES9_SE_SG_Li256ELb1ELb1ELb1ELb0EEENS1_36VarlenDynamicPersistentTileSchedulerILi128ELi96ELi256ELi128ELb1ELb1ELb1ELb0ELb1ELb1EEEEEEEEEvNT_6ParamsE)
        /*04ac*/ 	.word	0x00000090


	//----- nvinfo : EIATTR_MIN_STACK_SIZE
	.align		4
.L_230:
        /*04b0*/ 	.byte	0x04, 0x12
        /*04b2*/ 	.short	(.L_232 - .L_231)
	.align		4
.L_231:
        /*04b4*/ 	.word	index@(_ZN7cutlass13device_kernelIN5flash11enable_sm90INS1_16FlashAttnFwdSm90INS1_25CollectiveMainloopFwdSm90ILi2EN4cute5tupleIJNS5_1CILi1EEES8_S8_EEENS6_IJNS7_ILi128EEENS7_ILi96EEENS7_ILi192EEEEEELi128ENS_6half_tEfNS_4arch4Sm90ELb0ELb1ELb0ELb0ELb1ELb0ELb0ELb1ELb1ELb1ELb1ELb0EEENS1_21CollectiveEpilogueFwdINS6_IJSA_SA_SB_EEES9_SE_SG_Li256ELb0ELb1ELb1ELb0EEENS1_19SingleTileSchedulerILb0ELb1ELb1ELi128EEEEEEEEEvNT_6ParamsE)
        /*04b8*/ 	.word	0x00000008


	//----- nvinfo : EIATTR_MIN_STACK_SIZE
	.align		4
.L_232:
        /*04bc*/ 	.byte	0x04, 0x12
        /*04be*/ 	.short	(.L_234 - .L_233)
	.align		4
.L_233:
        /*04c0*/ 	.word	index@(_ZN7cutlass13device_kernelIN5flash11enable_sm90INS1_16FlashAttnFwdSm90INS1_25CollectiveMainloopFwdSm90ILi2EN4cute5tupleIJNS5_1CILi1EEES8_S8_EEENS6_IJNS7_ILi128EEENS7_ILi96EEENS7_ILi192EEEEEELi128ENS_6half_tEfNS_4arch4Sm90ELb0ELb1ELb0ELb1ELb1ELb0ELb0ELb1ELb1ELb1ELb1ELb0EEENS1_21CollectiveEpilogueFwdINS6_IJSA_SA_SB_EEES9_SE_SG_Li256ELb1ELb1ELb1ELb0EEENS1_36VarlenDynamicPersistentTileSchedulerILi128ELi96ELi256ELi128ELb1ELb1ELb1ELb1ELb0ELb1EEEEEEEEEvNT_6ParamsE)
        /*04c4*/ 	.word	0x00000018


	//----- nvinfo : EIATTR_MIN_STACK_SIZE
	.align		4
.L_234:
        /*04c8*/ 	.byte	0x04, 0x12
        /*04ca*/ 	.short	(.L_236 - .L_235)
	.align		4
.L_235:
        /*04cc*/ 	.word	index@(_ZN7cutlass13device_kernelIN5flash11enable_sm90INS1_16FlashAttnFwdSm90INS1_25CollectiveMainloopFwdSm90ILi2EN4cute5tupleIJNS5_1CILi1EEES8_S8_EEENS6_IJNS7_ILi128EEENS7_ILi96EEENS7_ILi192EEEEEELi128ENS_6half_tEfNS_4arch4Sm90ELb0ELb1ELb0ELb1ELb1ELb1ELb0ELb1ELb1ELb1ELb1ELb0EEENS1_21CollectiveEpilogueFwdINS6_IJSA_SA_SB_EEES9_SE_SG_Li256ELb1ELb1ELb1ELb0EEENS1_36VarlenDynamicPersistentTileSchedulerILi128ELi96ELi256ELi128ELb1ELb1ELb1ELb1ELb0ELb1EEEEEEEEEvNT_6ParamsE)
        /*04d0*/ 	.word	0x00000060


	//----- nvinfo : EIATTR_MIN_STACK_SIZE
	.align		4
.L_236:
        /*04d4*/ 	.byte	0x04, 0x12
        /*04d6*/ 	.short	(.L_238 - .L_237)
	.align		4
.L_237:
        /*04d8*/ 	.word	index@(_ZN7cutlass13device_kernelIN5flash11enable_sm90INS1_16FlashAttnFwdSm90INS1_25CollectiveMainloopFwdSm90ILi2EN4cute5tupleIJNS5_1CILi1EEES8_S8_EEENS6_IJNS7_ILi128EEENS7_ILi96EEENS7_ILi192EEEEEELi128ENS_6half_tEfNS_4arch4Sm90ELb1ELb0ELb0ELb0ELb1ELb0ELb0ELb1ELb1ELb1ELb1ELb0EEENS1_21CollectiveEpilogueFwdINS6_IJSA_SA_SB_EEES9_SE_SG_Li256ELb0ELb1ELb1ELb0EEENS1_19SingleTileSchedulerILb0ELb1ELb1ELi128EEEEEEEEEvNT_6ParamsE)
        /*04dc*/ 	.word	0x00000000


	//----- nvinfo : EIATTR_MIN_STACK_SIZE
	.align		4
.L_238:
        /*04e0*/ 	.byte	0x04, 0x12
        /*04e2*/ 	.short	(.L_240 - .L_239)
	.align		4
.L_239:
        /*04e4*/ 	.word	index@(_ZN7cutlass13device_kernelIN5flash11enable_sm90INS1_16FlashAttnFwdSm90INS1_25CollectiveMainloopFwdSm90ILi2EN4cute5tupleIJNS5_1CILi1EEES8_S8_EEENS6_IJNS7_ILi128EEENS7_ILi96EEENS7_ILi192EEEEEELi128ENS_6half_tEfNS_4arch4Sm90ELb1ELb0ELb0ELb1ELb1ELb0ELb0ELb1ELb1ELb1ELb1ELb0EEENS1_21CollectiveEpilogueFwdINS6_IJSA_SA_SB_EEES9_SE_SG_Li256ELb1ELb1ELb1ELb0EEENS1_36VarlenDynamicPersistentTileSchedulerILi128ELi96ELi256ELi128ELb1ELb1ELb1ELb1ELb1ELb1EEEEEEEEEvNT_6ParamsE)
        /*04e8*/ 	.word	0x00000020


	//----- nvinfo : EIATTR_MIN_STACK_SIZE
	.align		4
.L_240:
        /*04ec*/ 	.byte	0x04, 0x12
        /*04ee*/ 	.short	(.L_242 - .L_241)
	.align		4
.L_241:
        /*04f0*/ 	.word	index@(_ZN7cutlass13device_kernelIN5flash11enable_sm90INS1_16FlashAttnFwdSm90INS1_25CollectiveMainloopFwdSm90ILi2EN4cute5tupleIJNS5_1CILi1EEES8_S8_EEENS6_IJNS7_ILi128EEENS7_ILi96EEENS7_ILi192EEEEEELi128ENS_6half_tEfNS_4arch4Sm90ELb1ELb0ELb0ELb1ELb1ELb1ELb0ELb1ELb1ELb1ELb1ELb0EEENS1_21CollectiveEpilogueFwdINS6_IJSA_SA_SB_EEES9_SE_SG_Li256ELb1ELb1ELb1ELb0EEENS1_36VarlenDynamicPersistentTileSchedulerILi128ELi96ELi256ELi128ELb1ELb1ELb1ELb1ELb1ELb1EEEEEEEEEvNT_6ParamsE)
        /*04f4*/ 	.word	0x00000080


	//----- nvinfo : EIATTR_MIN_STACK_SIZE
	.align		4
.L_242:
        /*04f8*/ 	.byte	0x04, 0x12
        /*04fa*/ 	.short	(.L_244 - .L_243)
	.align		4
.L_243:
        /*04fc*/ 	.word	index@(_ZN7cutlass13device_kernelIN5flash11enable_sm90INS1_16FlashAttnFwdSm90INS1_25CollectiveMainloopFwdSm90ILi2EN4cute5tupleIJNS5_1CILi1EEES8_S8_EEENS6_IJNS7_ILi64EEESA_SA_EEELi512ENS_6half_tEfNS_4arch4Sm90ELb0ELb0ELb0ELb0ELb1ELb0ELb0ELb0ELb0ELb1ELb1ELb0EEENS1_21CollectiveEpilogueFwdINS6_IJSA_NS7_ILi512EEESA_EEES9_SC_SE_Li256ELb0ELb1ELb1ELb0EEENS1_19SingleTileSchedulerILb0ELb1ELb1ELi64EEEEEEEEEvNT_6ParamsE)
        /*0500*/ 	.word	0x00000000


	//----- nvinfo : EIATTR_MIN_STACK_SIZE
	.align		4
.L_244:
        /*0504*/ 	.byte	0x04, 0x12
        /*0506*/ 	.short	(.L_246 - .L_245)
	.align		4
.L_245:
        /*0508*/ 	.word	index@(_ZN7cutlass13device_kernelIN5flash11enable_sm90INS1_16FlashAttnFwdSm90INS1_25CollectiveMainloopFwdSm90ILi2EN4cute5tupleIJNS5_1CILi1EEES8_S8_EEENS6_IJNS7_ILi64EEESA_SA_EEELi512ENS_6half_tEfNS_4arch4Sm90ELb0ELb0ELb0ELb0ELb1ELb0ELb1ELb0ELb0ELb1ELb1ELb0EEENS1_21CollectiveEpilogueFwdINS6_IJSA_NS7_ILi512EEESA_EEES9_SC_SE_Li256ELb0ELb1ELb1ELb0EEENS1_19SingleTileSchedulerILb0ELb1ELb1ELi64EEEEEEEEEvNT_6ParamsE)
        /*050c*/ 	.word	0x00000008


	//----- nvinfo : EIATTR_MIN_STACK_SIZE
	.align		4
.L_246:
        /*0510*/ 	.byte	0x04, 0x12
        /*0512*/ 	.short	(.L_248 - .L_247)
	.align		4
.L_247:
        /*0514*/ 	.word	index@(_ZN7cutlass13device_kernelIN5flash11enable_sm90INS1_16FlashAttnFwdSm90INS1_25CollectiveMainloopFwdSm90ILi2EN4cute5tupleIJNS5_1CILi1EEES8_S8_EEENS6_IJNS7_ILi64EEESA_SA_EEELi512ENS_6half_tEfNS_4arch4Sm90ELb0ELb0ELb0ELb1ELb1ELb0ELb0ELb0ELb0ELb1ELb1ELb0EEENS1_21CollectiveEpilogueFwdINS6_IJSA_NS7_ILi512EEESA_EEES9_SC_SE_Li256ELb1ELb1ELb1ELb0EEENS1_36VarlenDynamicPersistentTileSchedulerILi64ELi64ELi256ELi128ELb1ELb1ELb1ELb0ELb1ELb1EEEEEEEEEvNT_6ParamsE)
        /*0518*/ 	.word	0x00000040


	//----- nvinfo : EIATTR_MIN_STACK_SIZE
	.align		4
.L_248:
        /*051c*/ 	.byte	0x04, 0x12
        /*051e*/ 	.short	(.L_250 - .L_249)
	.align		4
.L_249:
        /*0520*/ 	.word	index@(_ZN7cutlass13device_kernelIN5flash11enable_sm90INS1_16FlashAttnFwdSm90INS1_25CollectiveMainloopFwdSm90ILi2EN4cute5tupleIJNS5_1CILi1EEES8_S8_EEENS6_IJNS7_ILi64EEESA_SA_EEELi512ENS_6half_tEfNS_4arch4Sm90ELb0ELb0ELb0ELb1ELb1ELb1ELb0ELb0ELb0ELb1ELb1ELb0EEENS1_21CollectiveEpilogueFwdINS6_IJSA_NS7_ILi512EEESA_EEES9_SC_SE_Li256ELb1ELb1ELb1ELb0EEENS1_36VarlenDynamicPersistentTileSchedulerILi64ELi64ELi256ELi128ELb1ELb1ELb1ELb0ELb1ELb1EEEEEEEEEvNT_6ParamsE)
        /*0524*/ 	.word	0x00000060


	//----- nvinfo : EIATTR_MIN_STACK_SIZE
	.align		4
.L_250:
        /*0528*/ 	.byte	0x04, 0x12
        /*052a*/ 	.short	(.L_252 - .L_251)
	.align		4
.L_251:
        /*052c*/ 	.word	index@(_ZN7cutlass13device_kernelIN5flash11enable_sm90INS1_16FlashAttnFwdSm90INS1_25CollectiveMainloopFwdSm90ILi2EN4cute5tupleIJNS5_1CILi1EEES8_S8_EEENS6_IJNS7_ILi64EEESA_SA_EEELi512ENS_6half_tEfNS_4arch4Sm90ELb0ELb0ELb0ELb1ELb1ELb0ELb1ELb0ELb0ELb1ELb1ELb0EEENS1_21CollectiveEpilogueFwdINS6_IJSA_NS7_ILi512EEESA_EEES9_SC_SE_Li256ELb1ELb1ELb1ELb0EEENS1_36VarlenDynamicPersistentTileSchedulerILi64ELi64ELi256ELi128ELb1ELb1ELb1ELb0ELb1ELb1EEEEEEEEEvNT_6ParamsE)
        /*0530*/ 	.word	0x00000038


	//----- nvinfo : EIATTR_MIN_STACK_SIZE
	.align		4
.L_252:
        /*0534*/ 	.byte	0x04, 0x12
        /*0536*/ 	.short	(.L_254 - .L_253)
	.align		4
.L_253:
        /*0538*/ 	.word	index@(_ZN7cutlass13device_kernelIN5flash11enable_sm90INS1_16FlashAttnFwdSm90INS1_25CollectiveMainloopFwdSm90ILi2EN4cute5tupleIJNS5_1CILi1EEES8_S8_EEENS6_IJNS7_ILi64EEESA_SA_EEELi512ENS_6half_tEfNS_4arch4Sm90ELb0ELb0ELb0ELb1ELb1ELb1ELb1ELb0ELb0ELb1ELb1ELb0EEENS1_21CollectiveEpilogueFwdINS6_IJSA_NS7_ILi512EEESA_EEES9_SC_SE_Li256ELb1ELb1ELb1ELb0EEENS1_36VarlenDynamicPersistentTileSchedulerILi64ELi64ELi256ELi128ELb1ELb1ELb1ELb0ELb1ELb1EEEEEEEEEvNT_6ParamsE)
        /*053c*/ 	.word	0x00000070


	//----- nvinfo : EIATTR_MIN_STACK_SIZE
	.align		4
.L_254:
        /*0540*/ 	.byte	0x04, 0x12
        /*0542*/ 	.short	(.L_256 - .L_255)
	.align		4
.L_255:
        /*0544*/ 	.word	index@(_ZN7cutlass13device_kernelIN5flash11enable_sm90INS1_16FlashAttnFwdSm90INS1_25CollectiveMainloopFwdSm90ILi2EN4cute5tupleIJNS5_1CILi1EEES8_S8_EEENS6_IJNS7_ILi64EEESA_SA_EEELi512ENS_6half_tEfNS_4arch4Sm90ELb0ELb1ELb0ELb0ELb1ELb0ELb0ELb0ELb0ELb1ELb1ELb0EEENS1_21CollectiveEpilogueFwdINS6_IJSA_NS7_ILi512EEESA_EEES9_SC_SE_Li256ELb0ELb1ELb1ELb0EEENS1_19SingleTileSchedulerILb0ELb1ELb1ELi64EEEEEEEEEvNT_6ParamsE)
        /*0548*/ 	.word	0x00000000


	//----- nvinfo : EIATTR_MIN_STACK_SIZE
	.align		4
.L_256:
        /*054c*/ 	.byte	0x04, 0x12
        /*054e*/ 	.short	(.L_258 - .L_257)
	.align		4
.L_257:
        /*0550*/ 	.word	index@(_ZN7cutlass13device_kernelIN5flash11enable_sm90INS1_16FlashAttnFwdSm90INS1_25CollectiveMainloopFwdSm90ILi2EN4cute5tupleIJNS5_1CILi1EEES8_S8_EEENS6_IJNS7_ILi64EEESA_SA_EEELi512ENS_6half_tEfNS_4arch4Sm90ELb0ELb1ELb0ELb0ELb1ELb0ELb1ELb0ELb0ELb1ELb1ELb0EEENS1_21CollectiveEpilogueFwdINS6_IJSA_NS7_ILi512EEESA_EEES9_SC_SE_Li256ELb0ELb1ELb1ELb0EEENS1_19SingleTileSchedulerILb0ELb1ELb1ELi64EEEEEEEEEvNT_6ParamsE)
        /*0554*/ 	.word	0x00000410


	//----- nvinfo : EIATTR_MIN_STACK_SIZE
	.align		4
.L_258:
        /*0558*/ 	.byte	0x04, 0x12
        /*055a*/ 	.short	(.L_260 - .L_259)
	.align		4
.L_259:
        /*055c*/ 	.word	index@(_ZN7cutlass13device_kernelIN5flash11enable_sm90INS1_16FlashAttnFwdSm90INS1_25CollectiveMainloopFwdSm90ILi2EN4cute5tupleIJNS5_1CILi1EEES8_S8_EEENS6_IJNS7_ILi64EEESA_SA_EEELi512ENS_6half_tEfNS_4arch4Sm90ELb0ELb1ELb0ELb1ELb1ELb0ELb0ELb0ELb0ELb1ELb1ELb0EEENS1_21CollectiveEpilogueFwdINS6_IJSA_NS7_ILi512EEESA_EEES9_SC_SE_Li256ELb1ELb1ELb1ELb0EEENS1_36VarlenDynamicPersistentTileSchedulerILi64ELi64ELi256ELi128ELb1ELb1ELb1ELb1ELb0ELb1EEEEEEEEEvNT_6ParamsE)
        /*0560*/ 	.word	0x00000028


	//----- nvinfo : EIATTR_MIN_STACK_SIZE
	.align		4
.L_260:
        /*0564*/ 	.byte	0x04, 0x12
        /*0566*/ 	.short	(.L_262 - .L_261)
	.align		4
.L_261:
        /*0568*/ 	.word	index@(_ZN7cutlass13device_kernelIN5flash11enable_sm90INS1_16FlashAttnFwdSm90INS1_25CollectiveMainloopFwdSm90ILi2EN4cute5tupleIJNS5_1CILi1EEES8_S8_EEENS6_IJNS7_ILi64EEESA_SA_EEELi512ENS_6half_tEfNS_4arch4Sm90ELb0ELb1ELb0ELb1ELb1ELb1ELb0ELb0ELb0ELb1ELb1ELb0EEENS1_21CollectiveEpilogueFwdINS6_IJSA_NS7_ILi512EEESA_EEES9_SC_SE_Li256ELb1ELb1ELb1ELb0EEENS1_36VarlenDynamicPersistentTileSchedulerILi64ELi64ELi256ELi128ELb1ELb1ELb1ELb1ELb0ELb1EEEEEEEEEvNT_6ParamsE)
        /*056c*/ 	.word	0x00000070


	//----- nvinfo : EIATTR_MIN_STACK_SIZE
	.align		4
.L_262:
        /*0570*/ 	.byte	0x04, 0x12
        /*0572*/ 	.short	(.L_264 - .L_263)
	.align		4
.L_263:
        /*0574*/ 	.word	index@(_ZN7cutlass13device_kernelIN5flash11enable_sm90INS1_16FlashAttnFwdSm90INS1_25CollectiveMainloopFwdSm90ILi2EN4cute5tupleIJNS5_1CILi1EEES8_S8_EEENS6_IJNS7_ILi64EEESA_SA_EEELi512ENS_6half_tEfNS_4arch4Sm90ELb0ELb1ELb0ELb1ELb1ELb0ELb1ELb0ELb0ELb1ELb1ELb0EEENS1_21CollectiveEpilogueFwdINS6_IJSA_NS7_ILi512EEESA_EEES9_SC_SE_Li256ELb1ELb1ELb1ELb0EEENS1_36VarlenDynamicPersistentTileSchedulerILi64ELi64ELi256ELi128ELb1ELb1ELb1ELb1ELb0ELb1EEEEEEEEEvNT_6ParamsE)
        /*0578*/ 	.word	0x00000460


	//----- nvinfo : EIATTR_MIN_STACK_SIZE
	.align		4
.L_264:
        /*057c*/ 	.byte	0x04, 0x12
        /*057e*/ 	.short	(.L_266 - .L_265)
	.align		4
.L_265:
        /*0580*/ 	.word	index@(_ZN7cutlass13device_kernelIN5flash11enable_sm90INS1_16FlashAttnFwdSm90INS1_25CollectiveMainloopFwdSm90ILi2EN4cute5tupleIJNS5_1CILi1EEES8_S8_EEENS6_IJNS7_ILi64EEESA_SA_EEELi512ENS_6half_tEfNS_4arch4Sm90ELb0ELb1ELb0ELb1ELb1ELb1ELb1ELb0ELb0ELb1ELb1ELb0EEENS1_21CollectiveEpilogueFwdINS6_IJSA_NS7_ILi512EEESA_EEES9_SC_SE_Li256ELb1ELb1ELb1ELb0EEENS1_36VarlenDynamicPersistentTileSchedulerILi64ELi64ELi256ELi128ELb1ELb1ELb1ELb1ELb0ELb1EEEEEEEEEvNT_6ParamsE)
        /*0584*/ 	.word	0x00000470


	//----- nvinfo : EIATTR_MIN_STACK_SIZE
	.align		4
.L_266:
        /*0588*/ 	.byte	0x04, 0x12
        /*058a*/ 	.short	(.L_268 - .L_267)
	.align		4
.L_267:
        /*058c*/ 	.word	index@(_ZN7cutlass13device_kernelIN5flash11enable_sm90INS1_16FlashAttnFwdSm90INS1_25CollectiveMainloopFwdSm90ILi2EN4cute5tupleIJNS5_1CILi1EEES8_S8_EEENS6_IJNS7_ILi64EEESA_SA_EEELi512ENS_6half_tEfNS_4arch4Sm90ELb1ELb0ELb0ELb0ELb1ELb0ELb0ELb0ELb0ELb1ELb1ELb0EEENS1_21CollectiveEpilogueFwdINS6_IJSA_NS7_ILi512EEESA_EEES9_SC_SE_Li256ELb0ELb1ELb1ELb0EEENS1_19SingleTileSchedulerILb0ELb1ELb1ELi64EEEEEEEEEvNT_6ParamsE)
        /*0590*/ 	.word	0x00000000


	//----- nvinfo : EIATTR_MIN_STACK_SIZE
	.align		4
.L_268:
        /*0594*/ 	.byte	0x04, 0x12
        /*0596*/ 	.short	(.L_270 - .L_269)
	.align		4
.L_269:
        /*0598*/ 	.word	index@(_ZN7cutlass13device_kernelIN5flash11enable_sm90INS1_16FlashAttnFwdSm90INS1_25CollectiveMainloopFwdSm90ILi2EN4cute5tupleIJNS5_1CILi1EEES8_S8_EEENS6_IJNS7_ILi64EEESA_SA_EEELi512ENS_6half_tEfNS_4arch4Sm90ELb1ELb0ELb0ELb0ELb1ELb0ELb1ELb0ELb0ELb1ELb1ELb0EEENS1_21CollectiveEpilogueFwdINS6_IJSA_NS7_ILi512EEESA_EEES9_SC_SE_Li256ELb0ELb1ELb1ELb0EEENS1_19SingleTileSchedulerILb0ELb1ELb1ELi64EEEEEEEEEvNT_6ParamsE)
        /*059c*/ 	.word	0x00000008


	//----- nvinfo : EIATTR_MIN_STACK_SIZE
	.align		4
.L_270:
        /*05a0*/ 	.byte	0x04, 0x12
        /*05a2*/ 	.short	(.L_272 - .L_271)
	.align		4
.L_271:
        /*05a4*/ 	.word	index@(_ZN7cutlass13device_kernelIN5flash11enable_sm90INS1_16FlashAttnFwdSm90INS1_25CollectiveMainloopFwdSm90ILi2EN4cute5tupleIJNS5_1CILi1EEES8_S8_EEENS6_IJNS7_ILi64EEESA_SA_EEELi512ENS_6half_tEfNS_4arch4Sm90ELb1ELb0ELb0ELb1ELb1ELb0ELb0ELb0ELb0ELb1ELb1ELb0EEENS1_21CollectiveEpilogueFwdINS6_IJSA_NS7_ILi512EEESA_EEES9_SC_SE_Li256ELb1ELb1ELb1ELb0EEENS1_36VarlenDynamicPersistentTileSchedulerILi64ELi64ELi256ELi128ELb1ELb1ELb1ELb1ELb1ELb1EEEEEEEEEvNT_6ParamsE)
        /*05a8*/ 	.word	0x00000038


	//----- nvinfo : EIATTR_MIN_STACK_SIZE
	.align		4
.L_272:
        /*05ac*/ 	.byte	0x04, 0x12
        /*05ae*/ 	.short	(.L_274 - .L_273)
	.align		4
.L_273:
        /*05b0*/ 	.word	index@(_ZN7cutlass13device_kernelIN5flash11enable_sm90INS1_16FlashAttnFwdSm90INS1_25CollectiveMainloopFwdSm90ILi2EN4cute5tupleIJNS5_1CILi1EEES8_S8_EEENS6_IJNS7_ILi64EEESA_SA_EEELi512ENS_6half_tEfNS_4arch4Sm90ELb1ELb0ELb0ELb1ELb1ELb1ELb0ELb0ELb0ELb1ELb1ELb0EEENS1_21CollectiveEpilogueFwdINS6_IJSA_NS7_ILi512EEESA_EEES9_SC_SE_Li256ELb1ELb1ELb1ELb0EEENS1_36VarlenDynamicPersistentTileSchedulerILi64ELi64ELi256ELi128ELb1ELb1ELb1ELb1ELb1ELb1EEEEEEEEEvNT_6ParamsE)
        /*05b4*/ 	.word	0x00000070


	//----- nvinfo : EIATTR_MIN_STACK_SIZE
	.align		4
.L_274:
        /*05b8*/ 	.byte	0x04, 0x12
        /*05ba*/ 	.short	(.L_276 - .L_275)
	.align		4
.L_275:
        /*05bc*/ 	.word	index@(_ZN7cutlass13device_kernelIN5flash11enable_sm90INS1_16FlashAttnFwdSm90INS1_25CollectiveMainloopFwdSm90ILi2EN4cute5tupleIJNS5_1CILi1EEES8_S8_EEENS6_IJNS7_ILi64EEESA_SA_EEELi512ENS_6half_tEfNS_4arch4Sm90ELb1ELb0ELb0ELb1ELb1ELb0ELb1ELb0ELb0ELb1ELb1ELb0EEENS1_21CollectiveEpilogueFwdINS6_IJSA_NS7_ILi512EEESA_EEES9_SC_SE_Li256ELb1ELb1ELb1ELb0EEENS1_36VarlenDynamicPersistentTileSchedulerILi64ELi64ELi256ELi128ELb1ELb1ELb1ELb1ELb1ELb1EEEEEEEEEvNT_6ParamsE)
        /*05c0*/ 	.word	0x00000030


	//----- nvinfo : EIATTR_MIN_STACK_SIZE
	.align		4
.L_276:
        /*05c4*/ 	.byte	0x04, 0x12
        /*05c6*/ 	.short	(.L_278 - .L_277)
	.align		4
.L_277:
        /*05c8*/ 	.word	index@(_ZN7cutlass13device_kernelIN5flash11enable_sm90INS1_16FlashAttnFwdSm90INS1_25CollectiveMainloopFwdSm90ILi2EN4cute5tupleIJNS5_1CILi1EEES8_S8_EEENS6_IJNS7_ILi64EEESA_SA_EEELi512ENS_6half_tEfNS_4arch4Sm90ELb1ELb0ELb0ELb1ELb1ELb1ELb1ELb0ELb0ELb1ELb1ELb0EEENS1_21CollectiveEpilogueFwdINS6_IJSA_NS7_ILi512EEESA_EEES9_SC_SE_Li256ELb1ELb1ELb1ELb0EEENS1_36VarlenDynamicPersistentTileSchedulerILi64ELi64ELi256ELi128ELb1ELb1ELb1ELb1ELb1ELb1EEEEEEEEEvNT_6ParamsE)
        /*05cc*/ 	.word	0x00000088


	//----- nvinfo : EIATTR_MIN_STACK_SIZE
	.align		4
.L_278:
        /*05d0*/ 	.byte	0x04, 0x12
        /*05d2*/ 	.short	(.L_280 - .L_279)
	.align		4
.L_279:
        /*05d4*/ 	.word	index@(_ZN7cutlass13device_kernelIN5flash11enable_sm90INS1_16FlashAttnFwdSm90INS1_25CollectiveMainloopFwdSm90ILi2EN4cute5tupleIJNS5_1CILi1EEES8_S8_EEENS6_IJNS7_ILi128EEENS7_ILi96EEENS7_ILi64EEEEEELi256ENS_6half_tEfNS_4arch4Sm90ELb0ELb0ELb0ELb0ELb1ELb0ELb0ELb1ELb0ELb1ELb1ELb0EEENS1_21CollectiveEpilogueFwdINS6_IJSA_NS7_ILi256EEESB_EEES9_SE_SG_Li256ELb0ELb1ELb1ELb0EEENS1_19SingleTileSchedulerILb0ELb1ELb1ELi128EEEEEEEEEvNT_6ParamsE)
        /*05d8*/ 	.word	0x00000000


	//----- nvinfo : EIATTR_MIN_STACK_SIZE
	.align		4
.L_280:
        /*05dc*/ 	.byte	0x04, 0x12
        /*05de*/ 	.short	(.L_282 - .L_281)
	.align		4
.L_281:
        /*05e0*/ 	.word	index@(_ZN7cutlass13device_kernelIN5flash11enable_sm90INS1_16FlashAttnFwdSm90INS1_25CollectiveMainloopFwdSm90ILi2EN4cute5tupleIJNS5_1CILi1EEES8_S8_EEENS6_IJNS7_ILi128EEENS7_ILi96EEENS7_ILi64EEEEEELi256ENS_6half_tEfNS_4arch4Sm90ELb0ELb0ELb0ELb0ELb1ELb0ELb1ELb1ELb0ELb1ELb1ELb0EEENS1_21CollectiveEpilogueFwdINS6_IJSA_NS7_ILi256EEESB_EEES9_SE_SG_Li256ELb0ELb1ELb1ELb0EEENS1_19SingleTileSchedulerILb0ELb1ELb1ELi128EEEEEEEEEvNT_6ParamsE)
        /*05e4*/ 	.word	0x00000008


	//----- nvinfo : EIATTR_MIN_STACK_SIZE
	.align		4
.L_282:
        /*05e8*/ 	.byte	0x04, 0x12
        /*05ea*/ 	.short	(.L_284 - .L_283)
	.align		4
.L_283:
        /*05ec*/ 	.word	index@(_ZN7cutlass13device_kernelIN5flash11enable_sm90INS1_16FlashAttnFwdSm90INS1_25CollectiveMainloopFwdSm90ILi2EN4cute5tupleIJNS5_1CILi1EEES8_S8_EEENS6_IJNS7_ILi128EEENS7_ILi96EEENS7_ILi64EEEEEELi256ENS_6half_tEfNS_4arch4Sm90ELb0ELb0ELb0ELb1ELb1ELb0ELb0ELb1ELb0ELb1ELb1ELb0EEENS1_21CollectiveEpilogueFwdINS6_IJSA_NS7_ILi256EEESB_EEES9_SE_SG_Li256ELb1ELb1ELb1ELb0EEENS1_36VarlenDynamicPersistentTileSchedulerILi128ELi96ELi256ELi128ELb1ELb1ELb1ELb0ELb1ELb1EEEEEEEEEvNT_6ParamsE)
        /*05f0*/ 	.word	0x00000038


	//----- nvinfo : EIATTR_MIN_STACK_SIZE
	.align		4
.L_284:
        /*05f4*/ 	.byte	0x04, 0x12
        /*05f6*/ 	.short	(.L_286 - .L_285)
	.align		4
.L_285:
        /*05f8*/ 	.word	index@(_ZN7cutlass13device_kernelIN5flash11enable_sm90INS1_16FlashAttnFwdSm90INS1_25CollectiveMainloopFwdSm90ILi2EN4cute5tupleIJNS5_1CILi1EEES8_S8_EEENS6_IJNS7_ILi128EEENS7_ILi96EEENS7_ILi64EEEEEELi256ENS_6half_tEfNS_4arch4Sm90ELb0ELb0ELb0ELb1ELb1ELb1ELb0ELb1ELb0ELb1ELb1ELb0EEENS1_21CollectiveEpilogueFwdINS6_IJSA_NS7_ILi256EEESB_EEES9_SE_SG_Li256ELb1ELb1ELb1ELb0EEENS1_36VarlenDynamicPersistentTileSchedulerILi128ELi96ELi256ELi128ELb1ELb1ELb1ELb0ELb1ELb1EEEEEEEEEvNT_6ParamsE)
        /*05fc*/ 	.word	0x00000158


	//----- nvinfo : EIATTR_MIN_STACK_SIZE
	.align		4
.L_286:
        /*0600*/ 	.byte	0x04, 0x12
        /*0602*/ 	.short	(.L_288 - .L_287)
	.align		4
.L_287:
        /*0604*/ 	.word	index@(_ZN7cutlass13device_kernelIN5flash11enable_sm90INS1_16FlashAttnFwdSm90INS1_25CollectiveMainloopFwdSm90ILi2EN4cute5tupleIJNS5_1CILi1EEES8_S8_EEENS6_IJNS7_ILi128EEENS7_ILi96EEENS7_ILi64EEEEEELi256ENS_6half_tEfNS_4arch4Sm90ELb0ELb0ELb0ELb1ELb1ELb0ELb1ELb1ELb0ELb1ELb1ELb0EEENS1_21CollectiveEpilogueFwdINS6_IJSA_NS7_ILi256EEESB_EEES9_SE_SG_Li256ELb1ELb1ELb1ELb0EEENS1_36VarlenDynamicPersistentTileSchedulerILi128ELi96ELi256ELi128ELb1ELb1ELb1ELb0ELb1ELb1EEEEEEEEEvNT_6ParamsE)
        /*0608*/ 	.word	0x00000040


	//----- nvinfo : EIATTR_MIN_STACK_SIZE
	.align		4
.L_288:
        /*060c*/ 	.byte	0x04, 0x12
        /*060e*/ 	.short	(.L_290 - .L_289)
	.align		4
.L_289:
        /*0610*/ 	.word	index@(_ZN7cutlass13device_kernelIN5flash11enable_sm90INS1_16FlashAttnFwdSm90INS1_25CollectiveMainloopFwdSm90ILi2EN4cute5tupleIJNS5_1CILi1EEES8_S8_EEENS6_IJNS7_ILi128EEENS7_ILi96EEENS7_ILi64EEEEEELi256ENS_6half_tEfNS_4arch4Sm90ELb0ELb0ELb0ELb1ELb1ELb1ELb1ELb1ELb0ELb1ELb1ELb0EEENS1_21CollectiveEpilogueFwdINS6_IJSA_NS7_ILi256EEESB_EEES9_SE_SG_Li256ELb1ELb1ELb1ELb0EEENS1_36VarlenDynamicPersistentTileSchedulerILi128ELi96ELi256ELi128ELb1ELb1ELb1ELb0ELb1ELb1EEEEEEEEEvNT_6ParamsE)
        /*0614*/ 	.word	0x000001a8


	//----- nvinfo : EIATTR_MIN_STACK_SIZE
	.align		4
.L_290:
        /*0618*/ 	.byte	0x04, 0x12
        /*061a*/ 	.short	(.L_292 - .L_291)
	.align		4
.L_291:
        /*061c*/ 	.word	index@(_ZN7cutlass13device_kernelIN5flash11enable_sm90INS1_16FlashAttnFwdSm90INS1_25CollectiveMainloopFwdSm90ILi2EN4cute5tupleIJNS5_1CILi1EEES8_S8_EEENS6_IJNS7_ILi128EEENS7_ILi96EEENS7_ILi64EEEEEELi256ENS_6half_tEfNS_4arch4Sm90ELb0ELb1ELb0ELb0ELb1ELb0ELb0ELb1ELb0ELb1ELb1ELb0EEENS1_21CollectiveEpilogueFwdINS6_IJSA_NS7_ILi256EEESB_EEES9_SE_SG_Li256ELb0ELb1ELb1ELb0EEENS1_19SingleTileSchedulerILb0ELb1ELb1ELi128EEEEEEEEEvNT_6ParamsE)
        /*0620*/ 	.word	0x00000000


	//----- nvinfo : EIATTR_MIN_STACK_SIZE
	.align		4
.L_292:
        /*0624*/ 	.byte	0x04, 0x12
        /*0626*/ 	.short	(.L_294 - .L_293)
	.align		4
.L_293:
        /*0628*/ 	.word	index@(_ZN7cutlass13device_kernelIN5flash11enable_sm90INS1_16FlashAttnFwdSm90INS1_25CollectiveMainloopFwdSm90ILi2EN4cute5tupleIJNS5_1CILi1EEES8_S8_EEENS6_IJNS7_ILi128EEENS7_ILi96EEENS7_ILi64EEEEEELi256ENS_6half_tEfNS_4arch4Sm90ELb0ELb1ELb0ELb0ELb1ELb0ELb1ELb1ELb0ELb1ELb1ELb0EEENS1_21CollectiveEpilogueFwdINS6_IJSA_NS7_ILi256EEESB_EEES9_SE_SG_Li256ELb0ELb1ELb1ELb0EEENS1_19SingleTileSchedulerILb0ELb1ELb1ELi128EEEEEEEEEvNT_6ParamsE)
        /*062c*/ 	.word	0x000056a0


	//----- nvinfo : EIATTR_MIN_STACK_SIZE
	.align		4
.L_294:
        /*0630*/ 	.byte	0x04, 0x12
        /*0632*/ 	.short	(.L_296 - .L_295)
	.align		4
.L_295:
        /*0634*/ 	.word	index@(_ZN7cutlass13device_kernelIN5flash11enable_sm90INS1_16FlashAttnFwdSm90INS1_25CollectiveMainloopFwdSm90ILi2EN4cute5tupleIJNS5_1CILi1EEES8_S8_EEENS6_IJNS7_ILi128EEENS7_ILi96EEENS7_ILi64EEEEEELi256ENS_6half_tEfNS_4arch4Sm90ELb0ELb1ELb0ELb1ELb1ELb0ELb0ELb1ELb0ELb1ELb1ELb0EEENS1_21CollectiveEpilogueFwdINS6_IJSA_NS7_ILi256EEESB_EEES9_SE_SG_Li256ELb1ELb1ELb1ELb0EEENS1_36VarlenDynamicPersistentTileSchedulerILi128ELi96ELi256ELi128ELb1ELb1ELb1ELb1ELb0ELb1EEEEEEEEEvNT_6ParamsE)
        /*0638*/ 	.word	0x00000020


	//----- nvinfo : EIATTR_MIN_STACK_SIZE
	.align		4
.L_296:
        /*063c*/ 	.byte	0x04, 0x12
        /*063e*/ 	.short	(.L_298 - .L_297)
	.align		4
.L_297:
        /*0640*/ 	.word	index@(_ZN7cutlass13device_kernelIN5flash11enable_sm90INS1_16FlashAttnFwdSm90INS1_25CollectiveMainloopFwdSm90ILi2EN4cute5tupleIJNS5_1CILi1EEES8_S8_EEENS6_IJNS7_ILi128EEENS7_ILi96EEENS7_ILi64EEEEEELi256ENS_6half_tEfNS_4arch4Sm90ELb0ELb1ELb0ELb1ELb1ELb1ELb0ELb1ELb0ELb1ELb1ELb0EEENS1_21CollectiveEpilogueFwdINS6_IJSA_NS7_ILi256EEESB_EEES9_SE_SG_Li256ELb1ELb1ELb1ELb0EEENS1_36VarlenDynamicPersistentTileSchedulerILi128ELi96ELi256ELi128ELb1ELb1ELb1ELb1ELb0ELb1EEEEEEEEEvNT_6ParamsE)
        /*0644*/ 	.word	0x00000440


	//----- nvinfo : EIATTR_MIN_STACK_SIZE
	.align		4
.L_298:
        /*0648*/ 	.byte	0x04, 0x12
        /*064a*/ 	.short	(.L_300 - .L_299)
	.align		4
.L_299:
        /*064c*/ 	.word	index@(_ZN7cutlass13device_kernelIN5flash11enable_sm90INS1_16FlashAttnFwdSm90INS1_25CollectiveMainloopFwdSm90ILi2EN4cute5tupleIJNS5_1CILi1EEES8_S8_EEENS6_IJNS7_ILi128EEENS7_ILi96EEENS7_ILi64EEEEEELi256ENS_6half_tEfNS_4arch4Sm90ELb0ELb1ELb0ELb1ELb1ELb0ELb1ELb1ELb0ELb1ELb1ELb0EEENS1_21CollectiveEpilogueFwdINS6_IJSA_NS7_ILi256EEESB_EEES9_SE_SG_Li256ELb1ELb1ELb1ELb0EEENS1_36VarlenDynamicPersistentTileSchedulerILi128ELi96ELi256ELi128ELb1ELb1ELb1ELb1ELb0ELb1EEEEEEEEEvNT_6ParamsE)
        /*0650*/ 	.word	0x000004e0


	//----- nvinfo : EIATTR_MIN_STACK_SIZE
	.align		4
.L_300:
        /*0654*/ 	.byte	0x04, 0x12
        /*0656*/ 	.short	(.L_302 - .L_301)
	.align		4
.L_301:
        /*0658*/ 	.word	index@(_ZN7cutlass13device_kernelIN5flash11enable_sm90INS1_16FlashAttnFwdSm90INS1_25CollectiveMainloopFwdSm90ILi2EN4cute5tupleIJNS5_1CILi1EEES8_S8_EEENS6_IJNS7_ILi128EEENS7_ILi96EEENS7_ILi64EEEEEELi256ENS_6half_tEfNS_4arch4Sm90ELb0ELb1ELb0ELb1ELb1ELb1ELb1ELb1ELb0ELb1ELb1ELb0EEENS1_21CollectiveEpilogueFwdINS6_IJSA_NS7_ILi256EEESB_EEES9_SE_SG_Li256ELb1ELb1ELb1ELb0EEENS1_36VarlenDynamicPersistentTileSchedulerILi128ELi96ELi256ELi128ELb1ELb1ELb1ELb1ELb0ELb1EEEEEEEEEvNT_6ParamsE)
        /*065c*/ 	.word	0x00000530


	//----- nvinfo : EIATTR_MIN_STACK_SIZE
	.align		4
.L_302:
        /*0660*/ 	.byte	0x04, 0x12
        /*0662*/ 	.short	(.L_304 - .L_303)
	.align		4
.L_303:
        /*0664*/ 	.word	index@(_ZN7cutlass13device_kernelIN5flash11enable_sm90INS1_16FlashAttnFwdSm90INS1_25CollectiveMainloopFwdSm90ILi2EN4cute5tupleIJNS5_1CILi1EEES8_S8_EEENS6_IJNS7_ILi128EEENS7_ILi96EEENS7_ILi64EEEEEELi256ENS_6half_tEfNS_4arch4Sm90ELb1ELb0ELb0ELb0ELb1ELb0ELb0ELb1ELb0ELb1ELb1ELb0EEENS1_21CollectiveEpilogueFwdINS6_IJSA_NS7_ILi256EEESB_EEES9_SE_SG_Li256ELb0ELb1ELb1ELb0EEENS1_19SingleTileSchedulerILb0ELb1ELb1ELi128EEEEEEEEEvNT_6ParamsE)
        /*0668*/ 	.word	0x00000000


	//----- nvinfo : EIATTR_MIN_STACK_SIZE
	.align		4
.L_304:
        /*066c*/ 	.byte	0x04, 0x12
        /*066e*/ 	.short	(.L_306 - .L_305)
	.align		4
.L_305:
        /*0670*/ 	.word	index@(_ZN7cutlass13device_kernelIN5flash11enable_sm90INS1_16FlashAttnFwdSm90INS1_25CollectiveMainloopFwdSm90ILi2EN4cute5tupleIJNS5_1CILi1EEES8_S8_EEENS6_IJNS7_ILi128EEENS7_ILi96EEENS7_ILi64EEEEEELi256ENS_6half_tEfNS_4arch4Sm90ELb1ELb0ELb0ELb0ELb1ELb0ELb1ELb1ELb0ELb1ELb1ELb0EEENS1_21CollectiveEpilogueFwdINS6_IJSA_NS7_ILi256EEESB_EEES9_SE_SG_Li256ELb0ELb1ELb1ELb0EEENS1_19SingleTileSchedulerILb0ELb1ELb1ELi128EEEEEEEEEvNT_6ParamsE)
        /*0674*/ 	.word	0x00000008


	//----- nvinfo : EIATTR_MIN_STACK_SIZE
	.align		4
.L_306:
        /*0678*/ 	.byte	0x04, 0x12
        /*067a*/ 	.short	(.L_308 - .L_307)
	.align		4
.L_307:
        /*067c*/ 	.word	index@(_ZN7cutlass13device_kernelIN5flash11enable_sm90INS1_16FlashAttnFwdSm90INS1_25CollectiveMainloopFwdSm90ILi2EN4cute5tupleIJNS5_1CILi1EEES8_S8_EEENS6_IJNS7_ILi128EEENS7_ILi96EEENS7_ILi64EEEEEELi256ENS_6half_tEfNS_4arch4Sm90ELb1ELb0ELb0ELb1ELb1ELb0ELb0ELb1ELb0ELb1ELb1ELb0EEENS1_21CollectiveEpilogueFwdINS6_IJSA_NS7_ILi256EEESB_EEES9_SE_SG_Li256ELb1ELb1ELb1ELb0EEENS1_36VarlenDynamicPersistentTileSchedulerILi128ELi96ELi256ELi128ELb1ELb1ELb1ELb1ELb1ELb1EEEEEEEEEvNT_6ParamsE)
        /*0680*/ 	.word	0x00000030


	//----- nvinfo : EIATTR_MIN_STACK_SIZE
	.align		4
.L_308:
        /*0684*/ 	.byte	0x04, 0x12
        /*0686*/ 	.short	(.L_310 - .L_309)
	.align		4
.L_309:
        /*0688*/ 	.word	index@(_ZN7cutlass13device_kernelIN5flash11enable_sm90INS1_16FlashAttnFwdSm90INS1_25CollectiveMainloopFwdSm90ILi2EN4cute5tupleIJNS5_1CILi1EEES8_S8_EEENS6_IJNS7_ILi128EEENS7_ILi96EEENS7_ILi64EEEEEELi256ENS_6half_tEfNS_4arch4Sm90ELb1ELb0ELb0ELb1ELb1ELb1ELb0ELb1ELb0ELb1ELb1ELb0EEENS1_21CollectiveEpilogueFwdINS6_IJSA_NS7_ILi256EEESB_EEES9_SE_SG_Li256ELb1ELb1ELb1ELb0EEENS1_36VarlenDynamicPersistentTileSchedulerILi128ELi96ELi256ELi128ELb1ELb1ELb1ELb1ELb1ELb1EEEEEEEEEvNT_6ParamsE)
        /*068c*/ 	.word	0x00000150


	//----- nvinfo : EIATTR_MIN_STACK_SIZE
	.align		4
.L_310:
        /*0690*/ 	.byte	0x04, 0x12
        /*0692*/ 	.short	(.L_312 - .L_311)
	.align		4
.L_311:
        /*0694*/ 	.word	index@(_ZN7cutlass13device_kernelIN5flash11enable_sm90INS1_16FlashAttnFwdSm90INS1_25CollectiveMainloopFwdSm90ILi2EN4cute5tupleIJNS5_1CILi1EEES8_S8_EEENS6_IJNS7_ILi128EEENS7_ILi96EEENS7_ILi64EEEEEELi256ENS_6half_tEfNS_4arch4Sm90ELb1ELb0ELb0ELb1ELb1ELb0ELb1ELb1ELb0ELb1ELb1ELb0EEENS1_21CollectiveEpilogueFwdINS6_IJSA_NS7_ILi256EEESB_EEES9_SE_SG_Li256ELb1ELb1ELb1ELb0EEENS1_36VarlenDynamicPersistentTileSchedulerILi128ELi96ELi256ELi128ELb1ELb1ELb1ELb1ELb1ELb1EEEEEEEEEvNT_6ParamsE)
        /*0698*/ 	.word	0x00000040


	//----- nvinfo : EIATTR_MIN_STACK_SIZE
	.align		4
.L_312:
        /*069c*/ 	.byte	0x04, 0x12
        /*069e*/ 	.short	(.L_314 - .L_313)
	.align		4
.L_313:
        /*06a0*/ 	.word	index@(_ZN7cutlass13device_kernelIN5flash11enable_sm90INS1_16FlashAttnFwdSm90INS1_25CollectiveMainloopFwdSm90ILi2EN4cute5tupleIJNS5_1CILi1EEES8_S8_EEENS6_IJNS7_ILi128EEENS7_ILi96EEENS7_ILi64EEEEEELi256ENS_6half_tEfNS_4arch4Sm90ELb1ELb0ELb0ELb1ELb1ELb1ELb1ELb1ELb0ELb1ELb1ELb0EEENS1_21CollectiveEpilogueFwdINS6_IJSA_NS7_ILi256EEESB_EEES9_SE_SG_Li256ELb1ELb1ELb1ELb0EEENS1_36VarlenDynamicPersistentTileSchedulerILi128ELi96ELi256ELi128ELb1ELb1ELb1ELb1ELb1ELb1EEEEEEEEEvNT_6ParamsE)
        /*06a4*/ 	.word	0x000001e8
.L_314:


//--------------------- .nv.compat                --------------------------
	.section	.nv.compat,"",@"SHT_CUDA_COMPAT_INFO"
	.align	4
        /*0000*/ 	.byte	0x02, 0x09, 0x01, 0x00, 0x02, 0x02, 0x04, 0x00, 0x02, 0x05, 0x05, 0x00, 0x03, 0x07, 0x01, 0x01
        /*0010*/ 	.byte	0x02, 0x03, 0x01, 0x00, 0x02, 0x06, 0x01, 0x00, 0x04, 0x0b, 0x08, 0x00, 0x00, 0x00, 0x00, 0x00
        /*0020*/ 	.byte	0x00, 0x00, 0x00, 0x00


//--------------------- .nv.info._ZN7cutlass13device_kernelIN5flash11enable_sm90INS1_16FlashAttnFwdSm90INS1_25CollectiveMainloopFwdSm90ILi2EN4cute5tupleIJNS5_1CILi1EEES8_S8_EEENS6_IJNS7_ILi128EEENS7_ILi96EEENS7_ILi192EEEEEELi128ENS_6half_tEfNS_4arch4Sm90ELb0ELb0ELb0ELb0ELb1ELb0ELb0ELb1ELb1ELb1ELb1ELb0EEENS1_21CollectiveEpilogueFwdINS6_IJSA_SA_SB_EEES9_SE_SG_Li256ELb0ELb1ELb1ELb0EEENS1_19SingleTileSchedulerILb0ELb1ELb1ELi128EEEEEEEEEvNT_6ParamsE --------------------------
	.section	.nv.info._ZN7cutlass13device_kernelIN5flash11enable_sm90INS1_16FlashAttnFwdSm90INS1_25CollectiveMainloopFwdSm90ILi2EN4cute5tupleIJNS5_1CILi1EEES8_S8_EEENS6_IJNS7_ILi128EEENS7_ILi96EEENS7_ILi192EEEEEELi128ENS_6half_tEfNS_4arch4Sm90ELb0ELb0ELb0ELb0ELb1ELb0ELb0ELb1ELb1ELb1ELb1ELb0EEENS1_21CollectiveEpilogueFwdINS6_IJSA_SA_SB_EEES9_SE_SG_Li256ELb0ELb1ELb1ELb0EEENS1_19SingleTileSchedulerILb0ELb1ELb1ELi128EEEEEEEEEvNT_6ParamsE,"",@"SHT_CUDA_INFO"
	.sectionflags	@""
	.align	4


	//----- nvinfo : EIATTR_CUDA_API_VERSION
	.align		4
        /*0000*/ 	.byte	0x04, 0x37
        /*0002*/ 	.short	(.L_316 - .L_315)
.L_315:
        /*0004*/ 	.word	0x00000082


	//----- nvinfo : EIATTR_KPARAM_INFO
	.align		4
.L_316:
        /*0008*/ 	.byte	0x04, 0x17
        /*000a*/ 	.short	(.L_318 - .L_317)
.L_317:
        /*000c*/ 	.word	0x00000000
        /*0010*/ 	.short	0x0000
        /*0012*/ 	.short	0x0070
        /*0014*/ 	.byte	0x00, 0xf0, 0x01, 0x28


	//----- nvinfo : EIATTR_SPARSE_MMA_MASK
	.align		4
.L_318:
        /*0018*/ 	.byte	0x03, 0x50
        /*001a*/ 	.short	0x0000


	//----- nvinfo : EIATTR_MAXREG_COUNT
	.align		4
        /*001c*/ 	.byte	0x03, 0x1b
        /*001e*/ 	.short	0x00a8


	//----- nvinfo : EIATTR_NUM_BARRIERS
	.align		4
        /*0020*/ 	.byte	0x02, 0x4c
        /*0022*/ 	.byte	0x09
	.zero		1


	//----- nvinfo : EIATTR_EXTERNS
	.align		4
        /*0024*/ 	.byte	0x04, 0x0f
        /*0026*/ 	.short	(.L_320 - .L_319)


	//   ....[0]....
	.align		4
.L_319:
        /*0028*/ 	.word	index@(__assertfail)


	//----- nvinfo : EIATTR_MERCURY_ISA_VERSION
	.align		4
.L_320:
        /*002c*/ 	.byte	0x03, 0x5f
        /*002e*/ 	.short	0x0101


	//----- nvinfo : EIATTR_INT_WARP_WIDE_INSTR_OFFSETS
	.align		4
        /*0030*/ 	.byte	0x04, 0x31
        /*0032*/ 	.short	(.L_322 - .L_321)


	//   ....[0]....
.L_321:
        /*0034*/ 	.word	0x000000b0


	//   ....[1]....
        /*0038*/ 	.word	0x000000c0


	//   ....[2]....
        /*003c*/ 	.word	0x00000160


	//----- nvinfo : EIATTR_COOP_GROUP_MASK_REGIDS
	.align		4
.L_322:
        /*0040*/ 	.byte	0x04, 0x29
        /*0042*/ 	.short	(.L_324 - .L_323)


	//   ....[0]....
.L_323:
        /*0044*/ 	.word	0xffffffff


	//   ....[1]....
        /*0048*/ 	.word	0xffffffff


	//   ....[2]....
        /*004c*/ 	.word	0xffffffff


	//   ....[3]....
        /*0050*/ 	.word	0xffffffff


	//   ....[4]....
        /*0054*/ 	.word	0xffffffff


	//   ....[5]....
        /*0058*/ 	.word	0xffffffff


	//   ....[6]....
        /*005c*/ 	.word	0xffffffff


	//   ....[7]....
        /*0060*/ 	.word	0xffffffff


	//   ....[8]....
        /*0064*/ 	.word	0xffffffff


	//   ....[9]....
        /*0068*/ 	.word	0xffffffff


	//   ....[10]....
        /*006c*/ 	.word	0xffffffff


	//   ....[11]....
        /*0070*/ 	.word	0xffffffff


	//   ....[12]....
        /*0074*/ 	.word	0xffffffff


	//   ....[13]....
        /*0078*/ 	.word	0xffffffff


	//   ....[14]....
        /*007c*/ 	.word	0xffffffff


	//   ....[15]....
        /*0080*/ 	.word	0xffffffff


	//   ....[16]....
        /*0084*/ 	.word	0xffffffff


	//   ....[17]....
        /*0088*/ 	.word	0xffffffff


	//   ....[18]....
        /*008c*/ 	.word	0xffffffff


	//   ....[19]....
        /*0090*/ 	.word	0xffffffff


	//   ....[20]....
        /*0094*/ 	.word	0xffffffff


	//   ....[21]....
        /*0098*/ 	.word	0xffffffff


	//   ....[22]....
        /*009c*/ 	.word	0xffffffff


	//   ....[23]....
        /*00a0*/ 	.word	0xffffffff


	//   ....[24]....
        /*00a4*/ 	.word	0xffffffff


	//   ....[25]....
        /*00a8*/ 	.word	0xffffffff


	//   ....[26]....
        /*00ac*/ 	.word	0xffffffff


	//   ....[27]....
        /*00b0*/ 	.word	0xffffffff


	//   ....[28]....
        /*00b4*/ 	.word	0xffffffff


	//   ....[29]....
        /*00b8*/ 	.word	0xffffffff


	//   ....[30]....
        /*00bc*/ 	.word	0xffffffff


	//   ....[31]....
        /*00c0*/ 	.word	0xffffffff


	//   ....[32]....
        /*00c4*/ 	.word	0xffffffff


	//   ....[33]....
        /*00c8*/ 	.word	0xffffffff


	//   ....[34]....
        /*00cc*/ 	.word	0xffffffff


	//   ....[35]....
        /*00d0*/ 	.word	0xffffffff


	//   ....[36]....
        /*00d4*/ 	.word	0xffffffff


	//   ....[37]....
        /*00d8*/ 	.word	0xffffffff


	//   ....[38]....
        /*00dc*/ 	.word	0xffffffff


	//   ....[39]....
        /*00e0*/ 	.word	0xffffffff


	//   ....[40]....
        /*00e4*/ 	.word	0xffffffff


	//   ....[41]....
        /*00e8*/ 	.word	0xffffffff


	//   ....[42]....
        /*00ec*/ 	.word	0xffffffff


	//   ....[43]....
        /*00f0*/ 	.word	0xffffffff


	//   ....[44]....
        /*00f4*/ 	.word	0xffffffff


	//   ....[45]....
        /*00f8*/ 	.word	0xffffffff


	//   ....[46]....
        /*00fc*/ 	.word	0xffffffff


	//   ....[47]....
        /*0100*/ 	.word	0xffffffff


	//   ....[48]....
        /*0104*/ 	.word	0xffffffff


	//   ....[49]....
        /*0108*/ 	.word	0xffffffff


	//   ....[50]....
        /*010c*/ 	.word	0xffffffff


	//   ....[51]....
        /*0110*/ 	.word	0xffffffff


	//   ....[52]....
        /*0114*/ 	.word	0xffffffff


	//   ....[53]....
        /*0118*/ 	.word	0xffffffff


	//   ....[54]....
        /*011c*/ 	.word	0xffffffff


	//   ....[55]....
        /*0120*/ 	.word	0xffffffff


	//   ....[56]....
        /*0124*/ 	.word	0xffffffff


	//   ....[57]....
        /*0128*/ 	.word	0xffffffff


	//   ....[58]....
        /*012c*/ 	.word	0xffffffff


	//   ....[59]....
        /*0130*/ 	.word	0xffffffff


	//   ....[60]....
        /*0134*/ 	.word	0xffffffff


	//   ....[61]....
        /*0138*/ 	.word	0xffffffff


	//   ....[62]....
        /*013c*/ 	.word	0xffffffff


	//   ....[63]....
        /*0140*/ 	.word	0xffffffff


	//   ....[64]....
        /*0144*/ 	.word	0xffffffff


	//   ....[65]....
        /*0148*/ 	.word	0xffffffff


	//   ....[66]....
        /*014c*/ 	.word	0xffffffff


	//   ....[67]....
        /*0150*/ 	.word	0xffffffff


	//   ....[68]....
        /*0154*/ 	.word	0xffffffff


	//   ....[69]....
        /*0158*/ 	.word	0xffffffff


	//   ....[70]....
        /*015c*/ 	.word	0xffffffff


	//   ....[71]....
        /*0160*/ 	.word	0xffffffff


	//   ....[72]....
        /*0164*/ 	.word	0xffffffff


	//   ....[73]....
        /*0168*/ 	.word	0xffffffff


	//   ....[74]....
        /*016c*/ 	.word	0xffffffff


	//   ....[75]....
        /*0170*/ 	.word	0xffffffff


	//   ....[76]....
        /*0174*/ 	.word	0xffffffff


	//   ....[77]....
        /*0178*/ 	.word	0xffffffff


	//   ....[78]....
        /*017c*/ 	.word	0xffffffff


	//   ....[79]....
        /*0180*/ 	.word	0xffffffff


	//   ....[80]....
        /*0184*/ 	.word	0xffffffff


	//   ....[81]....
        /*0188*/ 	.word	0xffffffff


	//   ....[82]....
        /*018c*/ 	.word	0xffffffff


	//   ....[83]....
        /*0190*/ 	.word	0xffffffff


	//   ....[84]....
        /*0194*/ 	.word	0xffffffff


	//   ....[85]....
        /*0198*/ 	.word	0xffffffff


	//   ....[86]....
        /*019c*/ 	.word	0xffffffff


	//   ....[87]....
        /*01a0*/ 	.word	0xffffffff


	//   ....[88]....
        /*01a4*/ 	.word	0xffffffff


	//   ....[89]....
        /*01a8*/ 	.word	0xffffffff


	//   ....[90]....
        /*01ac*/ 	.word	0xffffffff


	//   ....[91]....
        /*01b0*/ 	.word	0xffffffff


	//   ....[92]....
        /*01b4*/ 	.word	0xffffffff


	//   ....[93]....
        /*01b8*/ 	.word	0x0500000f


	//   ....[94]....
        /*01bc*/ 	.word	0x0500000f


	//   ....[95]....
        /*01c0*/ 	.word	0x0500000f


	//   ....[96]....
        /*01c4*/ 	.word	0x0500000f


	//   ....[97]....
        /*01c8*/ 	.word	0x0500000f


	//   ....[98]....
        /*01cc*/ 	.word	0x0500000f


	//   ....[99]....
        /*01d0*/ 	.word	0x0500000f


	//   ....[100]....
        /*01d4*/ 	.word	0x0500000f


	//   ....[101]....
        /*01d8*/ 	.word	0x0500000f


	//   ....[102]....
        /*01dc*/ 	.word	0x0500000f


	//   ....[103]....
        /*01e0*/ 	.word	0x0500000f


	//   ....[104]....
        /*01e4*/ 	.word	0x0500000f


	//   ....[105]....
        /*01e8*/ 	.word	0x0500000f


	//   ....[106]....
        /*01ec*/ 	.word	0x0500000f


	//   ....[107]....
        /*01f0*/ 	.word	0x0500000f


	//   ....[108]....
        /*01f4*/ 	.word	0x0500000f


	//   ....[109]....
        /*01f8*/ 	.word	0x0500000f


	//   ....[110]....
        /*01fc*/ 	.word	0x0500000f


	//   ....[111]....
        /*0200*/ 	.word	0x0500000f


	//   ....[112]....
        /*0204*/ 	.word	0x0500000f


	//   ....[113]....
        /*0208*/ 	.word	0x0500000f


	//   ....[114]....
        /*020c*/ 	.word	0x0500000f


	//   ....[115]....
        /*0210*/ 	.word	0x0500000f


	//   ....[116]....
        /*0214*/ 	.word	0x0500000f


	//   ....[117]....
        /*0218*/ 	.word	0x0500000f


	//   ....[118]....
        /*021c*/ 	.word	0x0500000f


	//   ....[119]....
        /*0220*/ 	.word	0x0500000f


	//   ....[120]....
        /*0224*/ 	.word	0x0500000f


	//   ....[121]....
        /*0228*/ 	.word	0x0500000f


	//   ....[122]....
        /*022c*/ 	.word	0x0500000f


	//   ....[123]....
        /*0230*/ 	.word	0x0500000f


	//   ....[124]....
        /*0234*/ 	.word	0x0500000f


	//   ....[125]....
        /*0238*/ 	.word	0x0500000f


	//   ....[126]....
        /*023c*/ 	.word	0x0500000f


	//   ....[127]....
        /*0240*/ 	.word	0x0500000f


	//   ....[128]....
        /*0244*/ 	.word	0x0500000f


	//   ....[129]....
        /*0248*/ 	.word	0x0500000f


	//   ....[130]....
        /*024c*/ 	.word	0x0500000f


	//   ....[131]....
        /*0250*/ 	.word	0x0500000f


	//   ....[132]....
        /*0254*/ 	.word	0x0500000f


	//   ....[133]....
        /*0258*/ 	.word	0x0500000f


	//   ....[134]....
        /*025c*/ 	.word	0x0500000f


	//   ....[135]....
        /*0260*/ 	.word	0x0500000f


	//   ....[136]....
        /*0264*/ 	.word	0x0500000f


	//   ....[137]....
        /*0268*/ 	.word	0x0500000f


	//   ....[138]....
        /*026c*/ 	.word	0x0500000f


	//   ....[139]....
        /*0270*/ 	.word	0x0500000f


	//   ....[140]....
        /*0274*/ 	.word	0x0500000f


	//   ....[141]....
        /*0278*/ 	.word	0x0500000f


	//   ....[142]....
        /*027c*/ 	.word	0x0500000f


	//   ....[143]....
        /*0280*/ 	.word	0x0500000f


	//   ....[144]....
        /*0284*/ 	.word	0x0500000f


	//   ....[145]....
        /*0288*/ 	.word	0x0500000f


	//   ....[146]....
        /*028c*/ 	.word	0x0500000f


	//   ....[147]....
        /*0290*/ 	.word	0x0500000f


	//   ....[148]....
        /*0294*/ 	.word	0x0500000f


	//   ....[149]....
        /*0298*/ 	.word	0x0500000f


	//   ....[150]....
        /*029c*/ 	.word	0x0500000f


	//   ....[151]....
        /*02a0*/ 	.word	0x0500000f


	//   ....[152]....
        /*02a4*/ 	.word	0x0500000f


	//   ....[153]....
        /*02a8*/ 	.word	0x0500000f


	//   ....[154]....
        /*02ac*/ 	.word	0x0500000f


	//   ....[155]....
        /*02b0*/ 	.word	0x0500000f


	//   ....[156]....
        /*02b4*/ 	.word	0x0500000f


	//   ....[157]....
        /*02b8*/ 	.word	0x0500000f


	//   ....[158]....
        /*02bc*/ 	.word	0x0500000f


	//----- nvinfo : EIATTR_COOP_GROUP_INSTR_OFFSETS
	.align		4
.L_324:
        /*02c0*/ 	.byte	0x04, 0x28
        /*02c2*/ 	.short	(.L_326 - .L_325)


	//   ....[0]....
.L_325:
        /*02c4*/ 	.word	0x00000060


	//   ....[1]....
        /*02c8*/ 	.word	0x000000a0


	//   ....[2]....
        /*02cc*/ 	.word	0x000002c0


	//   ....[3]....
        /*02d0*/ 	.word	0x00000420


	//   ....[4]....
        /*02d4*/ 	.word	0x00000540


	//   ....[5]....
        /*02d8*/ 	.word	0x000006a0


	//   ....[6]....
        /*02dc*/ 	.word	0x00000f60


	//   ....[7]....
        /*02e0*/ 	.word	0x00001f80


	//   ....[8]....
        /*02e4*/ 	.word	0x00002090


	//   ....[9]....
        /*02e8*/ 	.word	0x00002510


	//   ....[10]....
        /*02ec*/ 	.word	0x00002580


	//   ....[11]....
        /*02f0*/ 	.word	0x000041e0


	//   ....[12]....
        /*02f4*/ 	.word	0x000041f0


	//   ....[13]....
        /*02f8*/ 	.word	0x00004220


	//   ....[14]....
        /*02fc*/ 	.word	0x00004240


	//   ....[15]....
        /*0300*/ 	.word	0x00005340


	//   ....[16]....
        /*0304*/ 	.word	0x00005370


	//   ....[17]....
        /*0308*/ 	.word	0x00005410


	//   ....[18]....
        /*030c*/ 	.word	0x00005420


	//   ....[19]....
        /*0310*/ 	.word	0x000062b0


	//   ....[20]....
        /*0314*/ 	.word	0x000062f0


	//   ....[21]....
        /*0318*/ 	.word	0x00006330


	//   ....[22]....
        /*031c*/ 	.word	0x00006360


	//   ....[23]....
        /*0320*/ 	.word	0x00006380


	//   ....[24]....
        /*0324*/ 	.word	0x000063a0


	//   ....[25]....
        /*0328*/ 	.word	0x000069e0


	//   ....[26]....
        /*032c*/ 	.word	0x000069f0


	//   ....[27]....
        /*0330*/ 	.word	0x00007400


	//   ....[28]....
        /*0334*/ 	.word	0x00008620


	//   ....[29]....
        /*0338*/ 	.word	0x00008640


	//   ....[30]....
        /*033c*/ 	.word	0x00008650


	//   ....[31]....
        /*0340*/ 	.word	0x00008660


	//   ....[32]....
        /*0344*/ 	.word	0x00008670


	//   ....[33]....
        /*0348*/ 	.word	0x00008680


	//   ....[34]....
        /*034c*/ 	.word	0x00008690


	//   ....[35]....
        /*0350*/ 	.word	0x000086f0


	//   ....[36]....
        /*0354*/ 	.word	0x00008730


	//   ....[37]....
        /*0358*/ 	.word	0x00008790


	//   ....[38]....
        /*035c*/ 	.word	0x000087a0


	//   ....[39]....
        /*0360*/ 	.word	0x00008860


	//   ....[40]....
        /*0364*/ 	.word	0x00008e90


	//   ....[41]....
        /*0368*/ 	.word	0x00008ed0


	//   ....[42]....
        /*036c*/ 	.word	0x00008f00


	//   ....[43]....
        /*0370*/ 	.word	0x00008f10


	//   ....[44]....
        /*0374*/ 	.word	0x00008f20


	//   ....[45]....
        /*0378*/ 	.word	0x00008fa0


	//   ....[46]....
        /*037c*/ 	.word	0x00008fe0


	//   ....[47]....
        /*0380*/ 	.word	0x00009030


	//   ....[48]....
        /*0384*/ 	.word	0x00009060


	//   ....[49]....
        /*0388*/ 	.word	0x000090c0


	//   ....[50]....
        /*038c*/ 	.word	0x00009100


	//   ....[51]....
        /*0390*/ 	.word	0x00009150


	//   ....[52]....
        /*0394*/ 	.word	0x00009180


	//   ....[53]....
        /*0398*/ 	.word	0x000091d0


	//   ....[54]....
        /*039c*/ 	.word	0x00009210


	//   ....[55]....
        /*03a0*/ 	.word	0x00009260


	//   ....[56]....
        /*03a4*/ 	.word	0x000099b0


	//   ....[57]....
        /*03a8*/ 	.word	0x000099d0


	//   ....[58]....
        /*03ac*/ 	.word	0x000099e0


	//   ....[59]....
        /*03b0*/ 	.word	0x000099f0


	//   ....[60]....
        /*03b4*/ 	.word	0x00009a00


	//   ....[61]....
        /*03b8*/ 	.word	0x00009a20


	//   ....[62]....
        /*03bc*/ 	.word	0x00009a80


	//   ....[63]....
        /*03c0*/ 	.word	0x00009ab0


	//   ....[64]....
        /*03c4*/ 	.word	0x00009b20


	//   ....[65]....
        /*03c8*/ 	.word	0x00009b50


	//   ....[66]....
        /*03cc*/ 	.word	0x00009b60


	//   ....[67]....
        /*03d0*/ 	.word	0x00009b70


	//   ....[68]....
        /*03d4*/ 	.word	0x00009e20


	//   ....[69]....
        /*03d8*/ 	.word	0x00009e40


	//   ....[70]....
        /*03dc*/ 	.word	0x00009e50


	//   ....[71]....
        /*03e0*/ 	.word	0x00009e70


	//   ....[72]....
        /*03e4*/ 	.word	0x00009ef0


	//   ....[73]....
        /*03e8*/ 	.word	0x00009f20


	//   ....[74]....
        /*03ec*/ 	.word	0x00009f70


	//   ....[75]....
        /*03f0*/ 	.word	0x00009fa0


	//   ....[76]....
        /*03f4*/ 	.word	0x00009ff0


	//   ....[77]....
        /*03f8*/ 	.word	0x0000a020


	//   ....[78]....
        /*03fc*/ 	.word	0x0000a070


	//   ....[79]....
        /*0400*/ 	.word	0x0000a0a0


	//   ....[80]....
        /*0404*/ 	.word	0x0000a500


	//   ....[81]....
        /*0408*/ 	.word	0x0000a530


	//   ....[82]....
        /*040c*/ 	.word	0x0000a560


	//   ....[83]....
        /*0410*/ 	.word	0x0000a590


	//   ....[84]....
        /*0414*/ 	.word	0x0000a5c0


	//   ....[85]....
        /*0418*/ 	.word	0x0000a5d0


	//   ....[86]....
        /*041c*/ 	.word	0x0000a5e0


	//   ....[87]....
        /*0420*/ 	.word	0x0000a600


	//   ....[88]....
        /*0424*/ 	.word	0x0000a630


	//   ....[89]....
        /*0428*/ 	.word	0x0000a660


	//   ....[90]....
        /*042c*/ 	.word	0x0000a670


	//   ....[91]....
        /*0430*/ 	.word	0x0000a6a0


	//   ....[92]....
        /*0434*/ 	.word	0x0000aa90


	//   ....[93]....
        /*0438*/ 	.word	0x0000af30


	//   ....[94]....
        /*043c*/ 	.word	0x0000b020


	//   ....[95]....
        /*0440*/ 	.word	0x0000b0c0


	//   ....[96]....
        /*0444*/ 	.word	0x0000b120


	//   ....[97]....
        /*0448*/ 	.word	0x0000b1f0


	//   ....[98]....
        /*044c*/ 	.word	0x0000b260


	//   ....[99]....
        /*0450*/ 	.word	0x0000b330


	//   ....[100]....
        /*0454*/ 	.word	0x0000b3b0


	//   ....[101]....
        /*0458*/ 	.word	0x0000b480


	//   ....[102]....
        /*045c*/ 	.word	0x0000b500


	//   ....[103]....
        /*0460*/ 	.word	0x0000b5e0


	//   ....[104]....
        /*0464*/ 	.word	0x0000b660


	//   ....[105]....
        /*0468*/ 	.word	0x0000b720


	//   ....[106]....
        /*046c*/ 	.word	0x0000b7b0


	//   ....[107]....
        /*0470*/ 	.word	0x0000b810


	//   ....[108]....
        /*0474*/ 	.word	0x0000b8b0


	//   ....[109]....
        /*0478*/ 	.word	0x0000b980


	//   ....[110]....
        /*047c*/ 	.word	0x0000ba00


	//   ....[111]....
        /*0480*/ 	.word	0x0000bad0


	//   ....[112]....
        /*0484*/ 	.word	0x0000bb50


	//   ....[113]....
        /*0488*/ 	.word	0x0000bc20


	//   ....[114]....
        /*048c*/ 	.word	0x0000bca0


	//   ....[115]....
        /*0490*/ 	.word	0x0000bd70


	//   ....[116]....
        /*0494*/ 	.word	0x0000bdf0


	//   ....[117]....
        /*0498*/ 	.word	0x0000bec0


	//   ....[118]....
        /*049c*/ 	.word	0x0000bf40


	//   ....[119]....
        /*04a0*/ 	.word	0x0000c010


	//   ....[120]....
        /*04a4*/ 	.word	0x0000c080


	//   ....[121]....
        /*04a8*/ 	.word	0x0000c140


	//   ....[122]....
        /*04ac*/ 	.word	0x0000c280


	//   ....[123]....
        /*04b0*/ 	.word	0x0000c320


	//   ....[124]....
        /*04b4*/ 	.word	0x0000c380


	//   ....[125]....
        /*04b8*/ 	.word	0x0000c440


	//   ....[126]....
        /*04bc*/ 	.word	0x0000c4a0


	//   ....[127]....
        /*04c0*/ 	.word	0x0000c560


	//   ....[128]....
        /*04c4*/ 	.word	0x0000c5e0


	//   ....[129]....
        /*04c8*/ 	.word	0x0000c690


	//   ....[130]....
        /*04cc*/ 	.word	0x0000c6f0


	//   ....[131]....
        /*04d0*/ 	.word	0x0000c7b0


	//   ....[132]....
        /*04d4*/ 	.word	0x0000c830


	//   ....[133]....
        /*04d8*/ 	.word	0x0000c8e0


	//   ....[134]....
        /*04dc*/ 	.word	0x0000c9c0


	//   ....[135]....
        /*04e0*/ 	.word	0x0000ca60


	//   ....[136]....
        /*04e4*/ 	.word	0x0000cac0


	//   ....[137]....
        /*04e8*/ 	.word	0x0000cb90


	//   ....[138]....
        /*04ec*/ 	.word	0x0000cc30


	//   ....[139]....
        /*04f0*/ 	.word	0x0000ccf0


	//   ....[140]....
        /*04f4*/ 	.word	0x0000cd90


	//   ....[141]....
        /*04f8*/ 	.word	0x0000ce50


	//   ....[142]....
        /*04fc*/ 	.word	0x0000cef0


	//   ....[143]....
        /*0500*/ 	.word	0x0000cfb0


	//   ....[144]....
        /*0504*/ 	.word	0x0000d050


	//   ....[145]....
        /*0508*/ 	.word	0x0000d110


	//   ....[146]....
        /*050c*/ 	.word	0x0000d230


	//   ....[147]....
        /*0510*/ 	.word	0x0000d2f0


	//   ....[148]....
        /*0514*/ 	.word	0x0000d380


	//   ....[149]....
        /*0518*/ 	.word	0x0000d450


	//   ....[150]....
        /*051c*/ 	.word	0x0000d4c0


	//   ....[151]....
        /*0520*/ 	.word	0x0000d590


	//   ....[152]....
        /*0524*/ 	.word	0x0000d610


	//   ....[153]....
        /*0528*/ 	.word	0x0000d6f0


	//   ....[154]....
        /*052c*/ 	.word	0x0000d760


	//   ....[155]....
        /*0530*/ 	.word	0x0000d840


	//   ....[156]....
        /*0534*/ 	.word	0x0000d8b0


	//   ....[157]....
        /*0538*/ 	.word	0x0000d970


	//   ....[158]....
        /*053c*/ 	.word	0x0000da80


	//----- nvinfo : EIATTR_REG_RECONFIG
	.align		4
.L_326:
        /*0540*/ 	.byte	0x01, 0x54
	.zero		2


	//----- nvinfo : EIATTR_SYSCALL_OFFSETS
	.align		4
        /*0544*/ 	.byte	0x04, 0x46
        /*0546*/ 	.short	(.L_328 - .L_327)


	//   ....[0]....
.L_327:
        /*0548*/ 	.word	0x00001120


	//   ....[1]....
        /*054c*/ 	.word	0x00007b40


	//   ....[2]....
        /*0550*/ 	.word	0x00007c80


	//   ....[3]....
        /*0554*/ 	.word	0x00007d70


	//   ....[4]....
        /*0558*/ 	.word	0x00008c00


	//----- nvinfo : EIATTR_MBARRIER_INSTR_OFFSETS
	.align		4
.L_328:
        /*055c*/ 	.byte	0x04, 0x39
        /*055e*/ 	.short	(.L_330 - .L_329)


	//   ....[0]....
.L_329:
        /*0560*/ 	.word	0x00000170
        /*0564*/ 	.word	0x000000ff
        /*0568*/ 	.word	0x0002a800
        /*056c*/ 	.short	0x0100
        /*056e*/ 	.byte	0x08
	.zero		1


	//   ....[1]....
        /*0570*/ 	.word	0x00000180
        /*0574*/ 	.word	0x000000ff
        /*0578*/ 	.word	0x0002a820
        /*057c*/ 	.short	0x0100
        /*057e*/ 	.byte	0x08
	.zero		1


	//   ....[2]....
        /*0580*/ 	.word	0x00000270
        /*0584*/ 	.word	0x000000ff
        /*0588*/ 	.word	0x0002a830
        /*058c*/ 	.short	0x0100
        /*058e*/ 	.byte	0x08
	.zero		1


	//   ....[3]....
        /*0590*/ 	.word	0x00000280
        /*0594*/ 	.word	0x000000ff
        /*0598*/ 	.word	0x0002a840
        /*059c*/ 	.short	0x0100
        /*059e*/ 	.byte	0x08
	.zero		1


	//   ....[4]....
        /*05a0*/ 	.word	0x00000290
        /*05a4*/ 	.word	0x000000ff
        /*05a8*/ 	.word	0x0002a838
        /*05ac*/ 	.short	0x0100
        /*05ae*/ 	.byte	0x08
	.zero		1


	//   ....[5]....
        /*05b0*/ 	.word	0x000002a0
        /*05b4*/ 	.word	0x000000ff
        /*05b8*/ 	.word	0x0002a848
        /*05bc*/ 	.short	0x0100
        /*05be*/ 	.byte	0x08
	.zero		1


	//   ....[6]....
        /*05c0*/ 	.word	0x000003d0
        /*05c4*/ 	.word	0x000000ff
        /*05c8*/ 	.word	0x0002a850
        /*05cc*/ 	.short	0x0100
        /*05ce*/ 	.byte	0x08
	.zero		1


	//   ....[7]....
        /*05d0*/ 	.word	0x000003e0
        /*05d4*/ 	.word	0x000000ff
        /*05d8*/ 	.word	0x0002a860
        /*05dc*/ 	.short	0x0100
        /*05de*/ 	.byte	0x08
	.zero		1


	//   ....[8]....
        /*05e0*/ 	.word	0x000003f0
        /*05e4*/ 	.word	0x000000ff
        /*05e8*/ 	.word	0x0002a858
        /*05ec*/ 	.short	0x0100
        /*05ee*/ 	.byte	0x08
	.zero		1


	//   ....[9]....
        /*05f0*/ 	.word	0x00000400
        /*05f4*/ 	.word	0x000000ff
        /*05f8*/ 	.word	0x0002a868
        /*05fc*/ 	.short	0x0100
        /*05fe*/ 	.byte	0x08
	.zero		1


	//   ....[10]....
        /*0600*/ 	.word	0x000004f0
        /*0604*/ 	.word	0x000000ff
        /*0608*/ 	.word	0x0002a870
        /*060c*/ 	.short	0x0100
        /*060e*/ 	.byte	0x06
	.zero		1


	//   ....[11]....
        /*0610*/ 	.word	0x00000500
        /*0614*/ 	.word	0x000000ff
        /*0618*/ 	.word	0x0002a880
        /*061c*/ 	.short	0x0100
        /*061e*/ 	.byte	0x06
	.zero		1


	//   ....[12]....
        /*0620*/ 	.word	0x00000510
        /*0624*/ 	.word	0x000000ff
        /*0628*/ 	.word	0x0002a878
        /*062c*/ 	.short	0x0100
        /*062e*/ 	.byte	0x06
	.zero		1


	//   ....[13]....
        /*0630*/ 	.word	0x00000520
        /*0634*/ 	.word	0x000000ff
        /*0638*/ 	.word	0x0002a888
        /*063c*/ 	.short	0x0100
        /*063e*/ 	.byte	0x06
	.zero		1


	//   ....[14]....
        /*0640*/ 	.word	0x00000650
        /*0644*/ 	.word	0x000000ff
        /*0648*/ 	.word	0x0002a890
        /*064c*/ 	.short	0x0100
        /*064e*/ 	.byte	0x08
	.zero		1


	//   ....[15]....
        /*0650*/ 	.word	0x00000660
        /*0654*/ 	.word	0x000000ff
        /*0658*/ 	.word	0x0002a8a0
        /*065c*/ 	.short	0x0100
        /*065e*/ 	.byte	0x08
	.zero		1


	//   ....[16]....
        /*0660*/ 	.word	0x00000670
        /*0664*/ 	.word	0x000000ff
        /*0668*/ 	.word	0x0002a898
        /*066c*/ 	.short	0x0100
        /*066e*/ 	.byte	0x08
	.zero		1


	//   ....[17]....
        /*0670*/ 	.word	0x00000680
        /*0674*/ 	.word	0x000000ff
        /*0678*/ 	.word	0x0002a8a8
        /*067c*/ 	.short	0x0100
        /*067e*/ 	.byte	0x08
	.zero		1


	//   ....[18]....
        /*0680*/ 	.word	0x000007c0
        /*0684*/ 	.word	0x000000ff
        /*0688*/ 	.word	0x0002a8b0
        /*068c*/ 	.short	0x0100
        /*068e*/ 	.byte	0x08
	.zero		1


	//   ....[19]....
        /*0690*/ 	.word	0x000007d0
        /*0694*/ 	.word	0x000000ff
        /*0698*/ 	.word	0x0002a8c0
        /*069c*/ 	.short	0x0100
        /*069e*/ 	.byte	0x08
	.zero		1


	//   ....[20]....
        /*06a0*/ 	.word	0x000007e0
        /*06a4*/ 	.word	0x000000ff
        /*06a8*/ 	.word	0x0002a8b8
        /*06ac*/ 	.short	0x0100
        /*06ae*/ 	.byte	0x08
	.zero		1


	//   ....[21]....
        /*06b0*/ 	.word	0x000007f0
        /*06b4*/ 	.word	0x000000ff
        /*06b8*/ 	.word	0x0002a8c8
        /*06bc*/ 	.short	0x0100
        /*06be*/ 	.byte	0x08
	.zero		1


	//   ....[22]....
        /*06c0*/ 	.word	0x00001140
        /*06c4*/ 	.word	0x000000ff
        /*06c8*/ 	.word	0x0002a800
        /*06cc*/ 	.short	0x010a
        /*06ce*/ 	.byte	0x25
	.zero		1


	//   ....[23]....
        /*06d0*/ 	.word	0x000011b0
        /*06d4*/ 	.word	0x000000ff
        /*06d8*/ 	.word	0x0002a830
        /*06dc*/ 	.short	0x010a
        /*06de*/ 	.byte	0x25
	.zero		1


	//   ....[24]....
        /*06e0*/ 	.word	0x00001210
        /*06e4*/ 	.word	0x000000ff
        /*06e8*/ 	.word	0x0002a830
        /*06ec*/ 	.short	0x010a
        /*06ee*/ 	.byte	0x25
	.zero		1


	//   ....[25]....
        /*06f0*/ 	.word	0x00002000
        /*06f4*/ 	.word	0x000000ff
        /*06f8*/ 	.word	0x00000000
        /*06fc*/ 	.short	0x0101
        /*06fe*/ 	.byte	0x04
	.zero		1


	//   ....[26]....
        /*0700*/ 	.word	0x00003320
        /*0704*/ 	.word	0x000000ff
        /*0708*/ 	.word	0x0002a830
        /*070c*/ 	.short	0x010a
        /*070e*/ 	.byte	0x3b
	.zero		1


	//   ....[27]....
        /*0710*/ 	.word	0x00003360
        /*0714*/ 	.word	0x000000ff
        /*0718*/ 	.word	0x0002a830
        /*071c*/ 	.short	0x010a
        /*071e*/ 	.byte	0x3b
	.zero		1


	//   ....[28]....
        /*0720*/ 	.word	0x00003bb0
        /*0724*/ 	.word	0x000000ff
        /*0728*/ 	.word	0x0002a850
        /*072c*/ 	.short	0x010a
        /*072e*/ 	.byte	0x05
	.zero		1


	//   ....[29]....
        /*0730*/ 	.word	0x00003bf0
        /*0734*/ 	.word	0x000000ff
        /*0738*/ 	.word	0x0002a850
        /*073c*/ 	.short	0x010a
        /*073e*/ 	.byte	0x05
	.zero		1


	//   ....[30]....
        /*0740*/ 	.word	0x00003f50
        /*0744*/ 	.word	0x000000ff
        /*0748*/ 	.word	0x00000000
        /*074c*/ 	.short	0x0101
        /*074e*/ 	.byte	0x3b
	.zero		1


	//   ....[31]....
        /*0750*/ 	.word	0x00004cc0
        /*0754*/ 	.word	0x000000ff
        /*0758*/ 	.word	0x00000000
        /*075c*/ 	.short	0x0101
        /*075e*/ 	.byte	0x04
	.zero		1


	//   ....[32]....
        /*0760*/ 	.word	0x00005290
        /*0764*/ 	.word	0x000000ff
        /*0768*/ 	.word	0x0002a850
        /*076c*/ 	.short	0x010a
        /*076e*/ 	.byte	0x05
	.zero		1


	//   ....[33]....
        /*0770*/ 	.word	0x000052d0
        /*0774*/ 	.word	0x000000ff
        /*0778*/ 	.word	0x0002a850
        /*077c*/ 	.short	0x010a
        /*077e*/ 	.byte	0x05
	.zero		1


	//   ....[34]....
        /*0780*/ 	.word	0x000057b0
        /*0784*/ 	.word	0x000000ff
        /*0788*/ 	.word	0x00000000
        /*078c*/ 	.short	0x0101
        /*078e*/ 	.byte	0x04
	.zero		1


	//   ....[35]....
        /*0790*/ 	.word	0x00006390
        /*0794*/ 	.word	0x000000ff
        /*0798*/ 	.word	0x00000000
        /*079c*/ 	.short	0x0101
        /*079e*/ 	.byte	0x04
	.zero		1


	//   ....[36]....
        /*07a0*/ 	.word	0x000083e0
        /*07a4*/ 	.word	0x000000ff
        /*07a8*/ 	.word	0x0002a840
        /*07ac*/ 	.short	0x010a
        /*07ae*/ 	.byte	0x2d
	.zero		1


	//   ....[37]....
        /*07b0*/ 	.word	0x000089c0
        /*07b4*/ 	.word	0x000000ff
        /*07b8*/ 	.word	0x0002a830
        /*07bc*/ 	.short	0x0107
        /*07be*/ 	.byte	0x2d
	.zero		1


	//   ....[38]....
        /*07c0*/ 	.word	0x00008a30
        /*07c4*/ 	.word	0x000000ff
        /*07c8*/ 	.word	0x0002a830
        /*07cc*/ 	.short	0x0101
        /*07ce*/ 	.byte	0x2d
	.zero		1


	//   ....[39]....
        /*07d0*/ 	.word	0x000093b0
        /*07d4*/ 	.word	0x000000ff
        /*07d8*/ 	.word	0x0002a800
        /*07dc*/ 	.short	0x0107
        /*07de*/ 	.byte	0x2d
	.zero		1


	//   ....[40]....
        /*07e0*/ 	.word	0x00009410
        /*07e4*/ 	.word	0x000000ff
        /*07e8*/ 	.word	0x0002a800
        /*07ec*/ 	.short	0x0101
        /*07ee*/ 	.byte	0x2d
	.zero		1


	//   ....[41]....
        /*07f0*/ 	.word	0x00009420
        /*07f4*/ 	.word	0x000000ff
        /*07f8*/ 	.word	0x0002a820
        /*07fc*/ 	.short	0x010a
        /*07fe*/ 	.byte	0x2d
	.zero		1


	//   ....[42]....
        /*0800*/ 	.word	0x00009790
        /*0804*/ 	.word	0x00000008
        /*0808*/ 	.word	0x0002a840
        /*080c*/ 	.short	0x010a
        /*080e*/ 	.byte	0x3f
	.zero		1


	//   ....[43]....
        /*0810*/ 	.word	0x00009ca0
        /*0814*/ 	.word	0x00000008
        /*0818*/ 	.word	0x0002a830
        /*081c*/ 	.short	0x0107
        /*081e*/ 	.byte	0x3f
	.zero		1


	//   ....[44]....
        /*0820*/ 	.word	0x00009d50
        /*0824*/ 	.word	0x00000008
        /*0828*/ 	.word	0x0002a830
        /*082c*/ 	.short	0x0101
        /*082e*/ 	.byte	0x3f
	.zero		1


	//   ....[45]....
        /*0830*/ 	.word	0x00009db0
        /*0834*/ 	.word	0x00000004
        /*0838*/ 	.word	0x0002a860
        /*083c*/ 	.short	0x010a
        /*083e*/ 	.byte	0x3f
	.zero		1


	//   ....[46]....
        /*0840*/ 	.word	0x0000a1b0
        /*0844*/ 	.word	0x00000004
        /*0848*/ 	.word	0x0002a850
        /*084c*/ 	.short	0x0107
        /*084e*/ 	.byte	0x3f
	.zero		1


	//   ....[47]....
        /*0850*/ 	.word	0x0000a310
        /*0854*/ 	.word	0x00000004
        /*0858*/ 	.word	0x0002a850
        /*085c*/ 	.short	0x0101
        /*085e*/ 	.byte	0x3f
	.zero		1


	//   ....[48]....
        /*0860*/ 	.word	0x0000a490
        /*0864*/ 	.word	0x00000000
        /*0868*/ 	.word	0x0002a860
        /*086c*/ 	.short	0x010a
        /*086e*/ 	.byte	0x3f
	.zero		1


	//   ....[49]....
        /*0870*/ 	.word	0x0000a8d0
        /*0874*/ 	.word	0x00000000
        /*0878*/ 	.word	0x0002a850
        /*087c*/ 	.short	0x0107
        /*087e*/ 	.byte	0x3f
	.zero		1


	//   ....[50]....
        /*0880*/ 	.word	0x0000a990
        /*0884*/ 	.word	0x00000000
        /*0888*/ 	.word	0x0002a850
        /*088c*/ 	.short	0x0101
        /*088e*/ 	.byte	0x3f
	.zero		1


	//   ....[51]....
        /*0890*/ 	.word	0x0000aa20
        /*0894*/ 	.word	0x00000007
        /*0898*/ 	.word	0x0002a820
        /*089c*/ 	.short	0x010a
        /*089e*/ 	.byte	0x3f
	.zero		1


	//   ....[52]....
        /*08a0*/ 	.word	0x0000ab80
        /*08a4*/ 	.word	0x00000005
        /*08a8*/ 	.word	0x0002a840
        /*08ac*/ 	.short	0x010a
        /*08ae*/ 	.byte	0x3f
	.zero		1


	//   ....[53]....
        /*08b0*/ 	.word	0x0000ac20
        /*08b4*/ 	.word	0x00000003
        /*08b8*/ 	.word	0x0002a840
        /*08bc*/ 	.short	0x010a
        /*08be*/ 	.byte	0x3f
	.zero		1


	//   ....[54]....
        /*08c0*/ 	.word	0x0000ac60
        /*08c4*/ 	.word	0x00000005
        /*08c8*/ 	.word	0x0002a860
        /*08cc*/ 	.short	0x010a
        /*08ce*/ 	.byte	0x3f
	.zero		1


	//   ....[55]....
        /*08d0*/ 	.word	0x0000aca0
        /*08d4*/ 	.word	0x00000003
        /*08d8*/ 	.word	0x0002a860
        /*08dc*/ 	.short	0x010a
        /*08de*/ 	.byte	0x3f
	.zero		1


	//   ....[56]....
        /*08e0*/ 	.word	0x0000ad10
        /*08e4*/ 	.word	0x00000000
        /*08e8*/ 	.word	0x0002a800
        /*08ec*/ 	.short	0x010a
        /*08ee*/ 	.byte	0x3f
	.zero		1


	//   ....[57]....
        /*08f0*/ 	.word	0x0000ad70
        /*08f4*/ 	.word	0x00000004
        /*08f8*/ 	.word	0x0002a830
        /*08fc*/ 	.short	0x010a
        /*08fe*/ 	.byte	0x3f
	.zero		1


	//   ....[58]....
        /*0900*/ 	.word	0x0000add0
        /*0904*/ 	.word	0x00000004
        /*0908*/ 	.word	0x0002a830
        /*090c*/ 	.short	0x010a
        /*090e*/ 	.byte	0x3f
	.zero		1


	//   ....[59]....
        /*0910*/ 	.word	0x0000ae30
        /*0914*/ 	.word	0x00000004
        /*0918*/ 	.word	0x0002a850
        /*091c*/ 	.short	0x010a
        /*091e*/ 	.byte	0x3f
	.zero		1


	//   ....[60]....
        /*0920*/ 	.word	0x0000ae90
        /*0924*/ 	.word	0x00000006
        /*0928*/ 	.word	0x0002a850
        /*092c*/ 	.short	0x010a
        /*092e*/ 	.byte	0x3f
	.zero		1


	//   ....[61]....
        /*0930*/ 	.word	0x0000af70
        /*0934*/ 	.word	0x00000003
        /*0938*/ 	.word	0x0002a840
        /*093c*/ 	.short	0x010a
        /*093e*/ 	.byte	0x3f
	.zero		1


	//   ....[62]....
        /*0940*/ 	.word	0x0000c180
        /*0944*/ 	.word	0x00000003
        /*0948*/ 	.word	0x0002a820
        /*094c*/ 	.short	0x010a
        /*094e*/ 	.byte	0x3f
	.zero		1


	//   ....[63]....
        /*0950*/ 	.word	0x0000c1d0
        /*0954*/ 	.word	0x00000008
        /*0958*/ 	.word	0x0002a840
        /*095c*/ 	.short	0x010a
        /*095e*/ 	.byte	0x3f
	.zero		1


	//   ....[64]....
        /*0960*/ 	.word	0x0000c910
        /*0964*/ 	.word	0x00000004
        /*0968*/ 	.word	0x0002a860
        /*096c*/ 	.short	0x010a
        /*096e*/ 	.byte	0x3f
	.zero		1


	//   ....[65]....
        /*0970*/ 	.word	0x0000d180
        /*0974*/ 	.word	0x00000000
        /*0978*/ 	.word	0x0002a860
        /*097c*/ 	.short	0x010a
        /*097e*/ 	.byte	0x3f
	.zero		1


	//   ....[66]....
        /*0980*/ 	.word	0x0000d9a0
        /*0984*/ 	.word	0x00000007
        /*0988*/ 	.word	0x0002a820
        /*098c*/ 	.short	0x010a
        /*098e*/ 	.byte	0x3f
	.zero		1


	//   ....[67]....
        /*0990*/ 	.word	0x0000db40
        /*0994*/ 	.word	0x00000005
        /*0998*/ 	.word	0x0002a840
        /*099c*/ 	.short	0x010a
        /*099e*/ 	.byte	0x3f
	.zero		1


	//   ....[68]....
        /*09a0*/ 	.word	0x0000db90
        /*09a4*/ 	.word	0x00000003
        /*09a8*/ 	.word	0x0002a840
        /*09ac*/ 	.short	0x010a
        /*09ae*/ 	.byte	0x3f
	.zero		1


	//   ....[69]....
        /*09b0*/ 	.word	0x0000dbe0
        /*09b4*/ 	.word	0x00000005
        /*09b8*/ 	.word	0x0002a860
        /*09bc*/ 	.short	0x010a
        /*09be*/ 	.byte	0x3f
	.zero		1


	//----- nvinfo : EIATTR_NUM_MBARRIERS
	.align		4
.L_330:
        /*09c0*/ 	.byte	0x03, 0x38
        /*09c2*/ 	.short	0x0016


	//----- nvinfo : EIATTR_EXIT_INSTR_OFFSETS
	.align		4
        /*09c4*/ 	.byte	0x04, 0x1c
        /*09c6*/ 	.short	(.L_332 - .L_331)


	//   ....[0]....
.L_331:
        /*09c8*/ 	.word	0x0000acf0


	//----- nvinfo : EIATTR_MAX_THREADS
	.align		4
.L_332:
        /*09cc*/ 	.byte	0x04, 0x05
        /*09ce*/ 	.short	(.L_334 - .L_333)
.L_333:
        /*09d0*/ 	.word	0x00000180
        /*09d4*/ 	.word	0x00000001
        /*09d8*/ 	.word	0x00000001


	//----- nvinfo : EIATTR_CRS_STACK_SIZE
	.align		4
.L_334:
        /*09dc*/ 	.byte	0x04, 0x1e
        /*09de*/ 	.short	(.L_336 - .L_335)
.L_335:
        /*09e0*/ 	.word	0x00000000


	//----- nvinfo : EIATTR_CBANK_PARAM_SIZE
	.align		4
.L_336:
        /*09e4*/ 	.byte	0x03, 0x19
        /*09e6*/ 	.short	0x0a70


	//----- nvinfo : EIATTR_PARAM_CBANK
	.align		4
        /*09e8*/ 	.byte	0x04, 0x0a
        /*09ea*/ 	.short	(.L_338 - .L_337)
	.align		4
.L_337:
        /*09ec*/ 	.word	index@(.nv.constant0._ZN7cutlass13device_kernelIN5flash11enable_sm90INS1_16FlashAttnFwdSm90INS1_25CollectiveMainloopFwdSm90ILi2EN4cute5tupleIJNS5_1CILi1EEES8_S8_EEENS6_IJNS7_ILi128EEENS7_ILi96EEENS7_ILi192EEEEEELi128ENS_6half_tEfNS_4arch4Sm90ELb0ELb0ELb0ELb0ELb1ELb0ELb0ELb1ELb1ELb1ELb1ELb0EEENS1_21CollectiveEpilogueFwdINS6_IJSA_SA_SB_EEES9_SE_SG_Li256ELb0ELb1ELb1ELb0EEENS1_19SingleTileSchedulerILb0ELb1ELb1ELi128EEEEEEEEEvNT_6ParamsE)
        /*09f0*/ 	.short	0x0210
        /*09f2*/ 	.short	0x0a70


	//----- nvinfo : EIATTR_SW_WAR
	.align		4
.L_338:
        /*09f4*/ 	.byte	0x04, 0x36
        /*09f6*/ 	.short	(.L_340 - .L_339)
.L_339:
        /*09f8*/ 	.word	0x00000008
.L_340:


//--------------------- .nv.info._ZN7cutlass13device_kernelIN5flash11enable_sm90INS1_16FlashAttnFwdSm90INS1_25CollectiveMainloopFwdSm90ILi2EN4cute5tupleIJNS5_1CILi1EEES8_S8_EEENS6_IJNS7_ILi128EEENS7_ILi96EEENS7_ILi192EEEEEELi128ENS_6half_tEfNS_4arch4Sm90ELb0ELb0ELb0ELb1ELb1ELb0ELb0ELb1ELb1ELb1ELb1ELb0EEENS1_21CollectiveEpilogueFwdINS6_IJSA_SA_SB_EEES9_SE_SG_Li256ELb1ELb1ELb1ELb0EEENS1_36VarlenDynamicPersistentTileSchedulerILi128ELi96ELi256ELi128ELb1ELb1ELb1ELb0ELb1ELb1EEEEEEEEEvNT_6ParamsE --------------------------
	.section	.nv.info._ZN7cutlass13device_kernelIN5flash11enable_sm90INS1_16FlashAttnFwdSm90INS1_25CollectiveMainloopFwdSm90ILi2EN4cute5tupleIJNS5_1CILi1EEES8_S8_EEENS6_IJNS7_ILi128EEENS7_ILi96EEENS7_ILi192EEEEEELi128ENS_6half_tEfNS_4arch4Sm90ELb0ELb0ELb0ELb1ELb1ELb0ELb0ELb1ELb1ELb1ELb1ELb0EEENS1_21CollectiveEpilogueFwdINS6_IJSA_SA_SB_EEES9_SE_SG_Li256ELb1ELb1ELb1ELb0EEENS1_36VarlenDynamicPersistentTileSchedulerILi128ELi96ELi256ELi128ELb1ELb1ELb1ELb0ELb1ELb1EEEEEEEEEvNT_6ParamsE,"",@"SHT_CUDA_INFO"
	.sectionflags	@""
	.align	4


	//----- nvinfo : EIATTR_CUDA_API_VERSION
	.align		4
        /*0000*/ 	.byte	0x04, 0x37
        /*0002*/ 	.short	(.L_342 - .L_341)
.L_341:
        /*0004*/ 	.word	0x00000082


	//----- nvinfo : EIATTR_KPARAM_INFO
	.align		4
.L_342:
        /*0008*/ 	.byte	0x04, 0x17
        /*000a*/ 	.short	(.L_344 - .L_343)
.L_343:
        /*000c*/ 	.word	0x00000000
        /*0010*/ 	.short	0x0000
        /*0012*/ 	.short	0x0070
        /*0014*/ 	.byte	0x00, 0xf0, 0x01, 0x2a


	//----- nvinfo : EIATTR_SPARSE_MMA_MASK
	.align		4
.L_344:
        /*0018*/ 	.byte	0x03, 0x50
        /*001a*/ 	.short	0x0000


	//----- nvinfo : EIATTR_MAXREG_COUNT
	.align		4
        /*001c*/ 	.byte	0x03, 0x1b
        /*001e*/ 	.short	0x00a8


	//----- nvinfo : EIATTR_NUM_BARRIERS
	.align		4
        /*0020*/ 	.byte	0x02, 0x4c
        /*0022*/ 	.byte	0x09
	.zero		1


	//----- nvinfo : EIATTR_EXTERNS
	.align		4
        /*0024*/ 	.byte	0x04, 0x0f
        /*0026*/ 	.short	(.L_346 - .L_345)


	//   ....[0]....
	.align		4
.L_345:
        /*0028*/ 	.word	index@(__assertfail)


	//----- nvinfo : EIATTR_ANNOTATIONS
	.align		4
.L_346:
        /*002c*/ 	.byte	0x04, 0x55
        /*002e*/ 	.short	(.L_348 - .L_347)


	//   ....[0]....
.L_347:
        /*0030*/ 	.word	0x00000001
        /*0034*/ 	.byte	0xa0, 0x08, 0x00, 0x00, 0x01, 0x00, 0x00, 0x00, 0xa0, 0x09, 0x00, 0x00, 0x01, 0x00, 0x00, 0x00
        /* <DEDUP_REMOVED lines=10> */
        /*00e4*/ 	.byte	0xa0, 0xee, 0x00, 0x00


	//----- nvinfo : EIATTR_MERCURY_ISA_VERSION
	.align		4
.L_348:
        /*00e8*/ 	.byte	0x03, 0x5f
        /*00ea*/ 	.short	0x0101


	//----- nvinfo : EIATTR_UNUSED_LOAD_BYTE_OFFSET
	.align		4
        /*00ec*/ 	.byte	0x04, 0x44
        /*00ee*/ 	.short	(.L_350 - .L_349)


	//   ....[0]....
.L_349:
        /*00f0*/ 	.word	0x00000950
        /*00f4*/ 	.word	0x0000fff0


	//   ....[1]....
        /*00f8*/ 	.word	0x00006680
        /*00fc*/ 	.word	0x0000fff0


	//----- nvinfo : EIATTR_INT_WARP_WIDE_INSTR_OFFSETS
	.align		4
.L_350:
        /*0100*/ 	.byte	0x04, 0x31
        /*0102*/ 	.short	(.L_352 - .L_351)


	//   ....[0]....
.L_351:
        /*0104*/ 	.word	0x000000c0


	//   ....[1]....
        /*0108*/ 	.word	0x000000d0


	//   ....[2]....
        /*010c*/ 	.word	0x00000170


	//   ....[3]....
        /*0110*/ 	.word	0x0000ab70


	//   ....[4]....
        /*0114*/ 	.word	0x0000ac00


	//   ....[5]....
        /*0118*/ 	.word	0x0000da20


	//   ....[6]....
        /*011c*/ 	.word	0x0000dab0


	//----- nvinfo : EIATTR_COOP_GROUP_MASK_REGIDS
	.align		4
.L_352:
        /*0120*/ 	.byte	0x04, 0x29
        /*0122*/ 	.short	(.L_354 - .L_353)


	//   ....[0]....
.L_353:
        /*0124*/ 	.word	0xffffffff


	//   ....[1]....
        /*0128*/ 	.word	0xffffffff


	//   ....[2]....
        /*012c*/ 	.word	0xffffffff


	//   ....[3]....
        /*0130*/ 	.word	0xffffffff


	//   ....[4]....
        /*0134*/ 	.word	0xffffffff


	//   ....[5]....
        /*0138*/ 	.word	0xffffffff


	//   ....[6]....
        /*013c*/ 	.word	0xffffffff


	//   ....[7]....
        /*0140*/ 	.word	0xffffffff


	//   ....[8]....
        /*0144*/ 	.word	0xffffffff


	//   ....[9]....
        /*0148*/ 	.word	0xffffffff


	//   ....[10]....
        /*014c*/ 	.word	0xffffffff


	//   ....[11]....
        /*0150*/ 	.word	0xffffffff


	//   ....[12]....
        /*0154*/ 	.word	0xffffffff


	//   ....[13]....
        /*0158*/ 	.word	0xffffffff


	//   ....[14]....
        /*015c*/ 	.word	0xffffffff


	//   ....[15]....
        /*0160*/ 	.word	0xffffffff


	//   ....[16]....
        /*0164*/ 	.word	0xffffffff


	//   ....[17]....
        /*0168*/ 	.word	0xffffffff


	//   ....[18]....
        /*016c*/ 	.word	0xffffffff


	//   ....[19]....
        /*0170*/ 	.word	0xffffffff


	//   ....[20]....
        /*0174*/ 	.word	0xffffffff


	//   ....[21]....
        /*0178*/ 	.word	0xffffffff


	//   ....[22]....
        /*017c*/ 	.word	0xffffffff


	//   ....[23]....
        /*0180*/ 	.word	0xffffffff


	//   ....[24]....
        /*0184*/ 	.word	0xffffffff


	//   ....[25]....
        /*0188*/ 	.word	0xffffffff


	//   ....[26]....
        /*018c*/ 	.word	0xffffffff


	//   ....[27]....
        /*0190*/ 	.word	0xffffffff


	//   ....[28]....
        /*0194*/ 	.word	0xffffffff


	//   ....[29]....
        /*0198*/ 	.word	0xffffffff


	//   ....[30]....
        /*019c*/ 	.word	0xffffffff


	//   ....[31]....
        /*01a0*/ 	.word	0xffffffff


	//   ....[32]....
        /*01a4*/ 	.word	0xffffffff


	//   ....[33]....
        /*01a8*/ 	.word	0xffffffff


	//   ....[34]....
        /*01ac*/ 	.word	0xffffffff


	//   ....[35]....
        /*01b0*/ 	.word	0xffffffff


	//   ....[36]....
        /*01b4*/ 	.word	0xffffffff


	//   ....[37]....
        /*01b8*/ 	.word	0xffffffff


	//   ....[38]....
        /*01bc*/ 	.word	0xffffffff


	//   ....[39]....
        /*01c0*/ 	.word	0xffffffff


	//   ....[40]....
        /*01c4*/ 	.word	0xffffffff


	//   ....[41]....
        /*01c8*/ 	.word	0xffffffff


	//   ....[42]....
        /*01cc*/ 	.word	0xffffffff


	//   ....[43]....
        /*01d0*/ 	.word	0xffffffff


	//   ....[44]....
        /*01d4*/ 	.word	0xffffffff


	//   ....[45]....
        /*01d8*/ 	.word	0xffffffff


	//   ....[46]....
        /*01dc*/ 	.word	0xffffffff


	//   ....[47]....
        /*01e0*/ 	.word	0xffffffff


	//   ....[48]....
        /*01e4*/ 	.word	0xffffffff


	//   ....[49]....
        /*01e8*/ 	.word	0xffffffff


	//   ....[50]....
        /*01ec*/ 	.word	0xffffffff


	//   ....[51]....
        /*01f0*/ 	.word	0xffffffff


	//   ....[52]....
        /*01f4*/ 	.word	0xffffffff


	//   ....[53]....
        /*01f8*/ 	.word	0xffffffff


	//   ....[54]....
        /*01fc*/ 	.word	0xffffffff


	//   ....[55]....
        /*0200*/ 	.word	0xffffffff


	//   ....[56]....
        /*0204*/ 	.word	0xffffffff


	//   ....[57]....
        /*0208*/ 	.word	0xffffffff


	//   ....[58]....
        /*020c*/ 	.word	0xffffffff


	//   ....[59]....
        /*0210*/ 	.word	0xffffffff


	//   ....[60]....
        /*0214*/ 	.word	0xffffffff


	//   ....[61]....
        /*0218*/ 	.word	0xffffffff


	//   ....[62]....
        /*021c*/ 	.word	0xffffffff


	//   ....[63]....
        /*0220*/ 	.word	0xffffffff


	//   ....[64]....
        /*0224*/ 	.word	0xffffffff


	//   ....[65]....
        /*0228*/ 	.word	0xffffffff


	//   ....[66]....
        /*022c*/ 	.word	0xffffffff


	//   ....[67]....
        /*0230*/ 	.word	0xffffffff


	//   ....[68]....
        /*0234*/ 	.word	0xffffffff


	//   ....[69]....
        /*0238*/ 	.word	0xffffffff


	//   ....[70]....
        /*023c*/ 	.word	0xffffffff


	//   ....[71]....
        /*0240*/ 	.word	0xffffffff


	//   ....[72]....
        /*0244*/ 	.word	0xffffffff


	//   ....[73]....
        /*0248*/ 	.word	0xffffffff


	//   ....[74]....
        /*024c*/ 	.word	0xffffffff


	//   ....[75]....
        /*0250*/ 	.word	0xffffffff


	//   ....[76]....
        /*0254*/ 	.word	0xffffffff


	//   ....[77]....
        /*0258*/ 	.word	0xffffffff


	//   ....[78]....
        /*025c*/ 	.word	0xffffffff


	//   ....[79]....
        /*0260*/ 	.word	0xffffffff


	//   ....[80]....
        /*0264*/ 	.word	0xffffffff


	//   ....[81]....
        /*0268*/ 	.word	0xffffffff


	//   ....[82]....
        /*026c*/ 	.word	0xffffffff


	//   ....[83]....
        /*0270*/ 	.word	0xffffffff


	//   ....[84]....
        /*0274*/ 	.word	0xffffffff


	//   ....[85]....
        /*0278*/ 	.word	0xffffffff


	//   ....[86]....
        /*027c*/ 	.word	0xffffffff


	//   ....[87]....
        /*0280*/ 	.word	0xffffffff


	//   ....[88]....
        /*0284*/ 	.word	0xffffffff


	//   ....[89]....
        /*0288*/ 	.word	0xffffffff


	//   ....[90]....
        /*028c*/ 	.word	0xffffffff


	//   ....[91]....
        /*0290*/ 	.word	0xffffffff


	//   ....[92]....
        /*0294*/ 	.word	0xffffffff


	//   ....[93]....
        /*0298*/ 	.word	0xffffffff


	//   ....[94]....
        /*029c*/ 	.word	0xffffffff


	//   ....[95]....
        /*02a0*/ 	.word	0xffffffff


	//   ....[96]....
        /*02a4*/ 	.word	0xffffffff


	//   ....[97]....
        /*02a8*/ 	.word	0xffffffff


	//   ....[98]....
        /*02ac*/ 	.word	0xffffffff


	//   ....[99]....
        /*02b0*/ 	.word	0xffffffff


	//   ....[100]....
        /*02b4*/ 	.word	0xffffffff


	//   ....[101]....
        /*02b8*/ 	.word	0xffffffff


	//   ....[102]....
        /*02bc*/ 	.word	0xffffffff


	//   ....[103]....
        /*02c0*/ 	.word	0xffffffff


	//   ....[104]....
        /*02c4*/ 	.word	0xffffffff


	//   ....[105]....
        /*02c8*/ 	.word	0xffffffff


	//   ....[106]....
        /*02cc*/ 	.word	0xffffffff


	//   ....[107]....
        /*02d0*/ 	.word	0xffffffff


	//   ....[108]....
        /*02d4*/ 	.word	0xffffffff


	//   ....[109]....
        /*02d8*/ 	.word	0xffffffff


	//   ....[110]....
        /*02dc*/ 	.word	0xffffffff


	//   ....[111]....
        /*02e0*/ 	.word	0xffffffff


	//   ....[112]....
        /*02e4*/ 	.word	0xffffffff


	//   ....[113]....
        /*02e8*/ 	.word	0xffffffff


	//   ....[114]....
        /*02ec*/ 	.word	0xffffffff


	//   ....[115]....
        /*02f0*/ 	.word	0xffffffff


	//   ....[116]....
        /*02f4*/ 	.word	0xffffffff


	//   ....[117]....
        /*02f8*/ 	.word	0xffffffff


	//   ....[118]....
        /*02fc*/ 	.word	0xffffffff


	//   ....[119]....
        /*0300*/ 	.word	0xffffffff


	//   ....[120]....
        /*0304*/ 	.word	0xffffffff


	//   ....[121]....
        /*0308*/ 	.word	0xffffffff


	//   ....[122]....
        /*030c*/ 	.word	0xffffffff


	//   ....[123]....
        /*0310*/ 	.word	0xffffffff


	//   ....[124]....
        /*0314*/ 	.word	0xffffffff


	//   ....[125]....
        /*0318*/ 	.word	0xffffffff


	//   ....[126]....
        /*031c*/ 	.word	0xffffffff


	//   ....[127]....
        /*0320*/ 	.word	0xffffffff


	//   ....[128]....
        /*0324*/ 	.word	0xffffffff


	//   ....[129]....
        /*0328*/ 	.word	0xffffffff


	//   ....[130]....
        /*032c*/ 	.word	0xffffffff


	//   ....[131]....
        /*0330*/ 	.word	0xffffffff


	//   ....[132]....
        /*0334*/ 	.word	0xffffffff


	//   ....[133]....
        /*0338*/ 	.word	0xffffffff


	//   ....[134]....
        /*033c*/ 	.word	0xffffffff


	//   ....[135]....
        /*0340*/ 	.word	0xffffffff


	//   ....[136]....
        /*0344*/ 	.word	0xffffffff


	//   ....[137]....
        /*0348*/ 	.word	0xffffffff


	//   ....[138]....
        /*034c*/ 	.word	0xffffffff


	//   ....[139]....
        /*0350*/ 	.word	0xffffffff


	//   ....[140]....
        /*0354*/ 	.word	0xffffffff


	//   ....[141]....
        /*0358*/ 	.word	0xffffffff


	//   ....[142]....
        /*035c*/ 	.word	0xffffffff


	//   ....[143]....
        /*0360*/ 	.word	0x0500000f


	//   ....[144]....
        /*0364*/ 	.word	0x0500000f


	//   ....[145]....
        /*0368*/ 	.word	0x0500000f


	//   ....[146]....
        /*036c*/ 	.word	0x0500000f


	//   ....[147]....
        /*0370*/ 	.word	0x0500000f


	//   ....[148]....
        /*0374*/ 	.word	0x0500000f


	//   ....[149]....
        /*0378*/ 	.word	0x0500000f


	//   ....[150]....
        /*037c*/ 	.word	0x0500000f


	//   ....[151]....
        /*0380*/ 	.word	0x0500000f


	//   ....[152]....
        /*0384*/ 	.word	0x0500000f


	//   ....[153]....
        /*0388*/ 	.word	0x0500000f


	//   ....[154]....
        /*038c*/ 	.word	0x0500000f


	//   ....[155]....
        /*0390*/ 	.word	0x0500000f


	//   ....[156]....
        /*0394*/ 	.word	0x0500000f


	//   ....[157]....
        /*0398*/ 	.word	0x0500000f


	//   ....[158]....
        /*039c*/ 	.word	0x0500000f


	//   ....[159]....
        /*03a0*/ 	.word	0x0500000f


	//   ....[160]....
        /*03a4*/ 	.word	0x0500000f


	//   ....[161]....
        /*03a8*/ 	.word	0x0500000f


	//   ....[162]....
        /*03ac*/ 	.word	0x0500000f


	//   ....[163]....
        /*03b0*/ 	.word	0x0500000f


	//   ....[164]....
        /*03b4*/ 	.word	0x0500000f


	//   ....[165]....
        /*03b8*/ 	.word	0x0500000f


	//   ....[166]....
        /*03bc*/ 	.word	0x0500000f


	//   ....[167]....
        /*03c0*/ 	.word	0x0500000f


	//   ....[168]....
        /*03c4*/ 	.word	0x0500000f


	//   ....[169]....
        /*03c8*/ 	.word	0x0500000f


	//   ....[170]....
        /*03cc*/ 	.word	0x0500000f


	//   ....[171]....
        /*03d0*/ 	.word	0x0500000f


	//   ....[172]....
        /*03d4*/ 	.word	0x0500000f


	//   ....[173]....
        /*03d8*/ 	.word	0x0500000f


	//   ....[174]....
        /*03dc*/ 	.word	0x0500000f


	//   ....[175]....
        /*03e0*/ 	.word	0x0500000f


	//   ....[176]....
        /*03e4*/ 	.word	0x0500000f


	//   ....[177]....
        /*03e8*/ 	.word	0x0500000f


	//   ....[178]....
        /*03ec*/ 	.word	0x0500000f


	//   ....[179]....
        /*03f0*/ 	.word	0x0500000f


	//   ....[180]....
        /*03f4*/ 	.word	0x0500000f


	//   ....[181]....
        /*03f8*/ 	.word	0x0500000f


	//   ....[182]....
        /*03fc*/ 	.word	0x0500000f


	//   ....[183]....
        /*0400*/ 	.word	0x0500000f


	//   ....[184]....
        /*0404*/ 	.word	0x0500000f


	//   ....[185]....
        /*0408*/ 	.word	0x0500000f


	//   ....[186]....
        /*040c*/ 	.word	0x0500000f


	//   ....[187]....
        /*0410*/ 	.word	0x0500000f


	//   ....[188]....
        /*0414*/ 	.word	0x0500000f


	//   ....[189]....
        /*0418*/ 	.word	0x0500000f


	//   ....[190]....
        /*041c*/ 	.word	0x0500000f


	//   ....[191]....
        /*0420*/ 	.word	0x0500000f


	//   ....[192]....
        /*0424*/ 	.word	0x0500000f


	//   ....[193]....
        /*0428*/ 	.word	0x0500000f


	//   ....[194]....
        /*042c*/ 	.word	0x0500000f


	//   ....[195]....
        /*0430*/ 	.word	0x0500000f


	//   ....[196]....
        /*0434*/ 	.word	0x0500000f


	//   ....[197]....
        /*0438*/ 	.word	0x0500000f


	//   ....[198]....
        /*043c*/ 	.word	0x0500000f


	//   ....[199]....
        /*0440*/ 	.word	0x0500000f


	//   ....[200]....
        /*0444*/ 	.word	0x0500000f


	//   ....[201]....
        /*0448*/ 	.word	0x0500000f


	//   ....[202]....
        /*044c*/ 	.word	0x0500000f


	//   ....[203]....
        /*0450*/ 	.word	0x0500000f


	//   ....[204]....
        /*0454*/ 	.word	0x0500000f


	//   ....[205]....
        /*0458*/ 	.word	0x0500000f


	//   ....[206]....
        /*045c*/ 	.word	0x0500000f


	//   ....[207]....
        /*0460*/ 	.word	0x0500000f


	//   ....[208]....
        /*0464*/ 	.word	0x0500000f


	//   ....[209]....
        /*0468*/ 	.word	0x0500000f


	//   ....[210]....
        /*046c*/ 	.word	0x0500000f


	//   ....[211]....
        /*0470*/ 	.word	0x0500000f


	//   ....[212]....
        /*0474*/ 	.word	0x0500000f


	//   ....[213]....
        /*0478*/ 	.word	0x0500000f


	//   ....[214]....
        /*047c*/ 	.word	0x0500000f


	//   ....[215]....
        /*0480*/ 	.word	0x0500000f


	//   ....[216]....
        /*0484*/ 	.word	0x0500000f


	//   ....[217]....
        /*0488*/ 	.word	0x0500000f


	//   ....[218]....
        /*048c*/ 	.word	0x0500000f


	//   ....[219]....
        /*0490*/ 	.word	0x0500000f


	//   ....[220]....
        /*0494*/ 	.word	0x0500000f


	//   ....[221]....
        /*0498*/ 	.word	0x0500000f


	//   ....[222]....
        /*049c*/ 	.word	0x0500000f


	//   ....[223]....
        /*04a0*/ 	.word	0x0500000f


	//   ....[224]....
        /*04a4*/ 	.word	0x0500000f


	//   ....[225]....
        /*04a8*/ 	.word	0x0500000f


	//   ....[226]....
        /*04ac*/ 	.word	0x0500000f


	//----- nvinfo : EIATTR_COOP_GROUP_INSTR_OFFSETS
	.align		4
.L_354:
        /*04b0*/ 	.byte	0x04, 0x28
        /*04b2*/ 	.short	(.L_356 - .L_355)


	//   ....[0]....
.L_355:
        /*04b4*/ 	.word	0x00000070


	//   ....[1]....
        /*04b8*/ 	.word	0x000000b0


	//   ....[2]....
        /*04bc*/ 	.word	0x000002d0


	//   ....[3]....
        /*04c0*/ 	.word	0x00000430


	//   ....[4]....
        /*04c4*/ 	.word	0x00000550


	//   ....[5]....
        /*04c8*/ 	.word	0x000006b0


	//   ....[6]....
        /*04cc*/ 	.word	0x00001890


	//   ....[7]....
        /*04d0*/ 	.word	0x00002980


	//   ....[8]....
        /*04d4*/ 	.word	0x00002a20


	//   ....[9]....
        /*04d8*/ 	.word	0x00002ee0


	//   ....[10]....
        /*04dc*/ 	.word	0x00002f50


	//   ....[11]....
        /*04e0*/ 	.word	0x00004c40


	//   ....[12]....
        /*04e4*/ 	.word	0x00004c50


	//   ....[13]....
        /*04e8*/ 	.word	0x00004c80


	//   ....[14]....
        /*04ec*/ 	.word	0x00004ca0


	//   ....[15]....
        /*04f0*/ 	.word	0x00005dc0


	//   ....[16]....
        /*04f4*/ 	.word	0x00005e00


	//   ....[17]....
        /*04f8*/ 	.word	0x00005eb0


	//   ....[18]....
        /*04fc*/ 	.word	0x00005ec0


	//   ....[19]....
        /*0500*/ 	.word	0x00007220


	//   ....[20]....
        /*0504*/ 	.word	0x00007250


	//   ....[21]....
        /*0508*/ 	.word	0x00007270


	//   ....[22]....
        /*050c*/ 	.word	0x00007290


	//   ....[23]....
        /*0510*/ 	.word	0x000079e0


	//   ....[24]....
        /*0514*/ 	.word	0x00007a00


	//   ....[25]....
        /*0518*/ 	.word	0x00007ad0


	//   ....[26]....
        /*051c*/ 	.word	0x00007af0


	//   ....[27]....
        /*0520*/ 	.word	0x00007bb0


	//   ....[28]....
        /*0524*/ 	.word	0x00007bd0


	//   ....[29]....
        /*0528*/ 	.word	0x00007ca0


	//   ....[30]....
        /*052c*/ 	.word	0x00007cc0


	//   ....[31]....
        /*0530*/ 	.word	0x00008090


	//   ....[32]....
        /*0534*/ 	.word	0x000080a0


	//   ....[33]....
        /*0538*/ 	.word	0x000084d0


	//   ....[34]....
        /*053c*/ 	.word	0x000084e0


	//   ....[35]....
        /*0540*/ 	.word	0x000092d0


	//   ....[36]....
        /*0544*/ 	.word	0x000092f0


	//   ....[37]....
        /*0548*/ 	.word	0x000093b0


	//   ....[38]....
        /*054c*/ 	.word	0x000093d0


	//   ....[39]....
        /*0550*/ 	.word	0x00009490


	//   ....[40]....
        /*0554*/ 	.word	0x000094b0


	//   ....[41]....
        /*0558*/ 	.word	0x00009580


	//   ....[42]....
        /*055c*/ 	.word	0x000095a0


	//   ....[43]....
        /*0560*/ 	.word	0x000096e0


	//   ....[44]....
        /*0564*/ 	.word	0x000098f0


	//   ....[45]....
        /*0568*/ 	.word	0x00009920


	//   ....[46]....
        /*056c*/ 	.word	0x00009950


	//   ....[47]....
        /*0570*/ 	.word	0x00009980


	//   ....[48]....
        /*0574*/ 	.word	0x000099b0


	//   ....[49]....
        /*0578*/ 	.word	0x000099e0


	//   ....[50]....
        /*057c*/ 	.word	0x00009b50


	//   ....[51]....
        /*0580*/ 	.word	0x00009b80


	//   ....[52]....
        /*0584*/ 	.word	0x00009bb0


	//   ....[53]....
        /*0588*/ 	.word	0x00009be0


	//   ....[54]....
        /*058c*/ 	.word	0x00009c10


	//   ....[55]....
        /*0590*/ 	.word	0x00009c40


	//   ....[56]....
        /*0594*/ 	.word	0x00009cd0


	//   ....[57]....
        /*0598*/ 	.word	0x00009d00


	//   ....[58]....
        /*059c*/ 	.word	0x00009d10


	//   ....[59]....
        /*05a0*/ 	.word	0x00009da0


	//   ....[60]....
        /*05a4*/ 	.word	0x0000b7e0


	//   ....[61]....
        /*05a8*/ 	.word	0x0000b800


	//   ....[62]....
        /*05ac*/ 	.word	0x0000b8b0


	//   ....[63]....
        /*05b0*/ 	.word	0x0000b8d0


	//   ....[64]....
        /*05b4*/ 	.word	0x0000b970


	//   ....[65]....
        /*05b8*/ 	.word	0x0000b990


	//   ....[66]....
        /*05bc*/ 	.word	0x0000ba30


	//   ....[67]....
        /*05c0*/ 	.word	0x0000ba50


	//   ....[68]....
        /*05c4*/ 	.word	0x0000baf0


	//   ....[69]....
        /*05c8*/ 	.word	0x0000bb10


	//   ....[70]....
        /*05cc*/ 	.word	0x0000bb20


	//   ....[71]....
        /*05d0*/ 	.word	0x0000bbb0


	//   ....[72]....
        /*05d4*/ 	.word	0x0000c310


	//   ....[73]....
        /*05d8*/ 	.word	0x0000c340


	//   ....[74]....
        /*05dc*/ 	.word	0x0000c3a0


	//   ....[75]....
        /*05e0*/ 	.word	0x0000c3f0


	//   ....[76]....
        /*05e4*/ 	.word	0x0000c430


	//   ....[77]....
        /*05e8*/ 	.word	0x0000c4a0


	//   ....[78]....
        /*05ec*/ 	.word	0x0000c4f0


	//   ....[79]....
        /*05f0*/ 	.word	0x0000c550


	//   ....[80]....
        /*05f4*/ 	.word	0x0000c5a0


	//   ....[81]....
        /*05f8*/ 	.word	0x0000c600


	//   ....[82]....
        /*05fc*/ 	.word	0x0000c650


	//   ....[83]....
        /*0600*/ 	.word	0x0000c6b0


	//   ....[84]....
        /*0604*/ 	.word	0x0000c700


	//   ....[85]....
        /*0608*/ 	.word	0x0000c760


	//   ....[86]....
        /*060c*/ 	.word	0x0000c780


	//   ....[87]....
        /*0610*/ 	.word	0x0000c7b0


	//   ....[88]....
        /*0614*/ 	.word	0x0000cf40


	//   ....[89]....
        /*0618*/ 	.word	0x0000cf50


	//   ....[90]....
        /*061c*/ 	.word	0x0000cf70


	//   ....[91]....
        /*0620*/ 	.word	0x0000cff0


	//   ....[92]....
        /*0624*/ 	.word	0x0000d000


	//   ....[93]....
        /*0628*/ 	.word	0x0000d060


	//   ....[94]....
        /*062c*/ 	.word	0x0000d090


	//   ....[95]....
        /*0630*/ 	.word	0x0000d0d0


	//   ....[96]....
        /*0634*/ 	.word	0x0000d100


	//   ....[97]....
        /*0638*/ 	.word	0x0000d140


	//   ....[98]....
        /*063c*/ 	.word	0x0000d170


	//   ....[99]....
        /*0640*/ 	.word	0x0000d1b0


	//   ....[100]....
        /*0644*/ 	.word	0x0000d420


	//   ....[101]....
        /*0648*/ 	.word	0x0000d440


	//   ....[102]....
        /*064c*/ 	.word	0x0000d450


	//   ....[103]....
        /*0650*/ 	.word	0x0000d4d0


	//   ....[104]....
        /*0654*/ 	.word	0x0000d4e0


	//   ....[105]....
        /*0658*/ 	.word	0x0000d550


	//   ....[106]....
        /*065c*/ 	.word	0x0000d560


	//   ....[107]....
        /*0660*/ 	.word	0x0000d5d0


	//   ....[108]....
        /*0664*/ 	.word	0x0000d5e0


	//   ....[109]....
        /*0668*/ 	.word	0x0000d650


	//   ....[110]....
        /*066c*/ 	.word	0x0000d660


	//   ....[111]....
        /*0670*/ 	.word	0x0000d670


	//   ....[112]....
        /*0674*/ 	.word	0x0000dc20


	//   ....[113]....
        /*0678*/ 	.word	0x0000dc40


	//   ....[114]....
        /*067c*/ 	.word	0x0000dc50


	//   ....[115]....
        /*0680*/ 	.word	0x0000dc60


	//   ....[116]....
        /*0684*/ 	.word	0x0000dcd0


	//   ....[117]....
        /*0688*/ 	.word	0x0000dcf0


	//   ....[118]....
        /*068c*/ 	.word	0x0000dd60


	//   ....[119]....
        /*0690*/ 	.word	0x0000dd80


	//   ....[120]....
        /*0694*/ 	.word	0x0000dde0


	//   ....[121]....
        /*0698*/ 	.word	0x0000de00


	//   ....[122]....
        /*069c*/ 	.word	0x0000de50


	//   ....[123]....
        /*06a0*/ 	.word	0x0000de70


	//   ....[124]....
        /*06a4*/ 	.word	0x0000e2c0


	//   ....[125]....
        /*06a8*/ 	.word	0x0000e2d0


	//   ....[126]....
        /*06ac*/ 	.word	0x0000e310


	//   ....[127]....
        /*06b0*/ 	.word	0x0000e350


	//   ....[128]....
        /*06b4*/ 	.word	0x0000e380


	//   ....[129]....
        /*06b8*/ 	.word	0x0000e3b0


	//   ....[130]....
        /*06bc*/ 	.word	0x0000e3e0


	//   ....[131]....
        /*06c0*/ 	.word	0x0000e410


	//   ....[132]....
        /*06c4*/ 	.word	0x0000e5c0


	//   ....[133]....
        /*06c8*/ 	.word	0x0000e5f0


	//   ....[134]....
        /*06cc*/ 	.word	0x0000e620


	//   ....[135]....
        /*06d0*/ 	.word	0x0000e650


	//   ....[136]....
        /*06d4*/ 	.word	0x0000e680


	//   ....[137]....
        /*06d8*/ 	.word	0x0000e6b0


	//   ....[138]....
        /*06dc*/ 	.word	0x0000e770


	//   ....[139]....
        /*06e0*/ 	.word	0x0000e790


	//   ....[140]....
        /*06e4*/ 	.word	0x0000e7a0


	//   ....[141]....
        /*06e8*/ 	.word	0x0000e800


	//   ....[142]....
        /*06ec*/ 	.word	0x0000ee20


	//   ....[143]....
        /*06f0*/ 	.word	0x0000f310


	//   ....[144]....
        /*06f4*/ 	.word	0x0000f400


	//   ....[145]....
        /*06f8*/ 	.word	0x0000f4a0


	//   ....[146]....
        /*06fc*/ 	.word	0x0000f500


	//   ....[147]....
        /*0700*/ 	.word	0x0000f620


	//   ....[148]....
        /*0704*/ 	.word	0x0000f680


	//   ....[149]....
        /*0708*/ 	.word	0x0000f790


	//   ....[150]....
        /*070c*/ 	.word	0x0000f800


	//   ....[151]....
        /*0710*/ 	.word	0x0000f910


	//   ....[152]....
        /*0714*/ 	.word	0x0000f980


	//   ....[153]....
        /*0718*/ 	.word	0x0000fa90


	//   ....[154]....
        /*071c*/ 	.word	0x0000fb00


	//   ....[155]....
        /*0720*/ 	.word	0x0000fbe0


	//   ....[156]....
        /*0724*/ 	.word	0x0000fce0


	//   ....[157]....
        /*0728*/ 	.word	0x0000fd50


	//   ....[158]....
        /*072c*/ 	.word	0x0000fdd0


	//   ....[159]....
        /*0730*/ 	.word	0x0000fe90


	//   ....[160]....
        /*0734*/ 	.word	0x0000ff10


	//   ....[161]....
        /*0738*/ 	.word	0x0000fff0


	//   ....[162]....
        /*073c*/ 	.word	0x00010070


	//   ....[163]....
        /*0740*/ 	.word	0x00010150


	//   ....[164]....
        /*0744*/ 	.word	0x000101d0


	//   ....[165]....
        /*0748*/ 	.word	0x000102b0


	//   ....[166]....
        /*074c*/ 	.word	0x00010330


	//   ....[167]....
        /*0750*/ 	.word	0x00010410


	//   ....[168]....
        /*0754*/ 	.word	0x00010490


	//   ....[169]....
        /*0758*/ 	.word	0x00010570


	//   ....[170]....
        /*075c*/ 	.word	0x000105f0


	//   ....[171]....
        /*0760*/ 	.word	0x000106b0


	//   ....[172]....
        /*0764*/ 	.word	0x000107e0


	//   ....[173]....
        /*0768*/ 	.word	0x00010890


	//   ....[174]....
        /*076c*/ 	.word	0x00010910


	//   ....[175]....
        /*0770*/ 	.word	0x000109f0


	//   ....[176]....
        /*0774*/ 	.word	0x00010a50


	//   ....[177]....
        /*0778*/ 	.word	0x00010b20


	//   ....[178]....
        /*077c*/ 	.word	0x00010b80


	//   ....[179]....
        /*0780*/ 	.word	0x00010c50


	//   ....[180]....
        /*0784*/ 	.word	0x00010cb0


	//   ....[181]....
        /*0788*/ 	.word	0x00010d80


	//   ....[182]....
        /*078c*/ 	.word	0x00010de0


	//   ....[183]....
        /*0790*/ 	.word	0x00010eb0


	//   ....[184]....
        /*0794*/ 	.word	0x00010fa0


	//   ....[185]....
        /*0798*/ 	.word	0x00011040


	//   ....[186]....
        /*079c*/ 	.word	0x000110a0


	//   ....[187]....
        /*07a0*/ 	.word	0x00011190


	//   ....[188]....
        /*07a4*/ 	.word	0x000111f0


	//   ....[189]....
        /*07a8*/ 	.word	0x000112d0


	//   ....[190]....
        /*07ac*/ 	.word	0x00011330


	//   ....[191]....
        /*07b0*/ 	.word	0x00011410


	//   ....[192]....
        /*07b4*/ 	.word	0x00011470


	//   ....[193]....
        /*07b8*/ 	.word	0x00011550


	//   ....[194]....
        /*07bc*/ 	.word	0x000115b0


	//   ....[195]....
        /*07c0*/ 	.word	0x00011680


	//   ....[196]....
        /*07c4*/ 	.word	0x000117a0


	//   ....[197]....
        /*07c8*/ 	.word	0x00011890


	//   ....[198]....
        /*07cc*/ 	.word	0x00011930


	//   ....[199]....
        /*07d0*/ 	.word	0x00011a00


	//   ....[200]....
        /*07d4*/ 	.word	0x00011a60


	//   ....[201]....
        /*07d8*/ 	.word	0x00011b30


	//   ....[202]....
        /*07dc*/ 	.word	0x00011b90


	//   ....[203]....
        /*07e0*/ 	.word	0x00011c70


	//   ....[204]....
        /*07e4*/ 	.word	0x00011cd0


	//   ....[205]....
        /*07e8*/ 	.word	0x00011da0


	//   ....[206]....
        /*07ec*/ 	.word	0x00011e00


	//   ....[207]....
        /*07f0*/ 	.word	0x00011ec0


	//   ....[208]....
        /*07f4*/ 	.word	0x00011f50


	//   ....[209]....
        /*07f8*/ 	.word	0x00011ff0


	//   ....[210]....
        /*07fc*/ 	.word	0x00012150


	//   ....[211]....
        /*0800*/ 	.word	0x000121c0


	//   ....[212]....
        /*0804*/ 	.word	0x00012240


	//   ....[213]....
        /*0808*/ 	.word	0x000122b0


	//   ....[214]....
        /*080c*/ 	.word	0x00012320


	//   ....[215]....
        /*0810*/ 	.word	0x000123a0


	//   ....[216]....
        /*0814*/ 	.word	0x00012420


	//   ....[217]....
        /*0818*/ 	.word	0x000124b0


	//   ....[218]....
        /*081c*/ 	.word	0x00012520


	//   ....[219]....
        /*0820*/ 	.word	0x00012590


	//   ....[220]....
        /*0824*/ 	.word	0x00012600


	//   ....[221]....
        /*0828*/ 	.word	0x00012680


	//   ....[222]....
        /*082c*/ 	.word	0x000126f0


	//   ....[223]....
        /*0830*/ 	.word	0x00012790


	//   ....[224]....
        /*0834*/ 	.word	0x000127e0


	//   ....[225]....
        /*0838*/ 	.word	0x00012870


	//   ....[226]....
        /*083c*/ 	.word	0x000129a0


	//----- nvinfo : EIATTR_REG_RECONFIG
	.align		4
.L_356:
        /*0840*/ 	.byte	0x01, 0x54
	.zero		2


	//----- nvinfo : EIATTR_SYSCALL_OFFSETS
	.align		4
        /*0844*/ 	.byte	0x04, 0x46
        /*0846*/ 	.short	(.L_358 - .L_357)


	//   ....[0]....
.L_357:
        /*0848*/ 	.word	0x00001a70


	//   ....[1]....
        /*084c*/ 	.word	0x0000ad60


	//   ....[2]....
        /*0850*/ 	.word	0x0000aeb0


	//   ....[3]....
        /*0854*/ 	.word	0x0000afa0


	//   ....[4]....
        /*0858*/ 	.word	0x0000bf40


	//----- nvinfo : EIATTR_MBARRIER_INSTR_OFFSETS
	.align		4
.L_358:
        /*085c*/ 	.byte	0x04, 0x39
        /*085e*/ 	.short	(.L_360 - .L_359)


	//   ....[0]....
.L_359:
        /*0860*/ 	.word	0x00000180
        /*0864*/ 	.word	0x000000ff
        /*0868*/ 	.word	0x0002a800
        /*086c*/ 	.short	0x0100
        /*086e*/ 	.byte	0x08
	.zero		1


	//   ....[1]....
        /*0870*/ 	.word	0x00000190
        /*0874*/ 	.word	0x000000ff
        /*0878*/ 	.word	0x0002a820
        /*087c*/ 	.short	0x0100
        /*087e*/ 	.byte	0x08
	.zero		1


	//   ....[2]....
        /*0880*/ 	.word	0x00000280
        /*0884*/ 	.word	0x000000ff
        /*0888*/ 	.word	0x0002a830
        /*088c*/ 	.short	0x0100
        /*088e*/ 	.byte	0x08
	.zero		1


	//   ....[3]....
        /*0890*/ 	.word	0x00000290
        /*0894*/ 	.word	0x000000ff
        /*0898*/ 	.word	0x0002a840
        /*089c*/ 	.short	0x0100
        /*089e*/ 	.byte	0x08
	.zero		1


	//   ....[4]....
        /*08a0*/ 	.word	0x000002a0
        /*08a4*/ 	.word	0x000000ff
        /*08a8*/ 	.word	0x0002a838
        /*08ac*/ 	.short	0x0100
        /*08ae*/ 	.byte	0x08
	.zero		1


	//   ....[5]....
        /*08b0*/ 	.word	0x000002b0
        /*08b4*/ 	.word	0x000000ff
        /*08b8*/ 	.word	0x0002a848
        /*08bc*/ 	.short	0x0100
        /*08be*/ 	.byte	0x08
	.zero		1


	//   ....[6]....
        /*08c0*/ 	.word	0x000003e0
        /*08c4*/ 	.word	0x000000ff
        /*08c8*/ 	.word	0x0002a850
        /*08cc*/ 	.short	0x0100
        /*08ce*/ 	.byte	0x08
	.zero		1


	//   ....[7]....
        /*08d0*/ 	.word	0x000003f0
        /*08d4*/ 	.word	0x000000ff
        /*08d8*/ 	.word	0x0002a860
        /*08dc*/ 	.short	0x0100
        /*08de*/ 	.byte	0x08
	.zero		1


	//   ....[8]....
        /*08e0*/ 	.word	0x00000400
        /*08e4*/ 	.word	0x000000ff
        /*08e8*/ 	.word	0x0002a858
        /*08ec*/ 	.short	0x0100
        /*08ee*/ 	.byte	0x08
	.zero		1


	//   ....[9]....
        /*08f0*/ 	.word	0x00000410
        /*08f4*/ 	.word	0x000000ff
        /*08f8*/ 	.word	0x0002a868
        /*08fc*/ 	.short	0x0100
        /*08fe*/ 	.byte	0x08
	.zero		1


	//   ....[10]....
        /*0900*/ 	.word	0x00000500
        /*0904*/ 	.word	0x000000ff
        /*0908*/ 	.word	0x0002a870
        /*090c*/ 	.short	0x0100
        /*090e*/ 	.byte	0x06
	.zero		1


	//   ....[11]....
        /*0910*/ 	.word	0x00000510
        /*0914*/ 	.word	0x000000ff
        /*0918*/ 	.word	0x0002a880
        /*091c*/ 	.short	0x0100
        /*091e*/ 	.byte	0x06
	.zero		1


	//   ....[12]....
        /*0920*/ 	.word	0x00000520
        /*0924*/ 	.word	0x000000ff
        /*0928*/ 	.word	0x0002a878
        /*092c*/ 	.short	0x0100
        /*092e*/ 	.byte	0x06
	.zero		1


	//   ....[13]....
        /*0930*/ 	.word	0x00000530
        /*0934*/ 	.word	0x000000ff
        /*0938*/ 	.word	0x0002a888
        /*093c*/ 	.short	0x0100
        /*093e*/ 	.byte	0x06
	.zero		1


	//   ....[14]....
        /*0940*/ 	.word	0x00000660
        /*0944*/ 	.word	0x000000ff
        /*0948*/ 	.word	0x0002a890
        /*094c*/ 	.short	0x0100
        /*094e*/ 	.byte	0x08
	.zero		1


	//   ....[15]....
        /*0950*/ 	.word	0x00000670
        /*0954*/ 	.word	0x000000ff
        /*0958*/ 	.word	0x0002a8a0
        /*095c*/ 	.short	0x0100
        /*095e*/ 	.byte	0x08
	.zero		1


	//   ....[16]....
        /*0960*/ 	.word	0x00000680
        /*0964*/ 	.word	0x000000ff
        /*0968*/ 	.word	0x0002a898
        /*096c*/ 	.short	0x0100
        /*096e*/ 	.byte	0x08
	.zero		1


	//   ....[17]....
        /*0970*/ 	.word	0x00000690
        /*0974*/ 	.word	0x000000ff
        /*0978*/ 	.word	0x0002a8a8
        /*097c*/ 	.short	0x0100
        /*097e*/ 	.byte	0x08
	.zero		1


	//   ....[18]....
        /*0980*/ 	.word	0x000007d0
        /*0984*/ 	.word	0x000000ff
        /*0988*/ 	.word	0x0002a8b0
        /*098c*/ 	.short	0x0100
        /*098e*/ 	.byte	0x08
	.zero		1


	//   ....[19]....
        /*0990*/ 	.word	0x000007e0
        /*0994*/ 	.word	0x000000ff
        /*0998*/ 	.word	0x0002a8c0
        /*099c*/ 	.short	0x0100
        /*099e*/ 	.byte	0x08
	.zero		1


	//   ....[20]....
        /*09a0*/ 	.word	0x000007f0
        /*09a4*/ 	.word	0x000000ff
        /*09a8*/ 	.word	0x0002a8b8
        /*09ac*/ 	.short	0x0100
        /*09ae*/ 	.byte	0x08
	.zero		1


	//   ....[21]....
        /*09b0*/ 	.word	0x00000800
        /*09b4*/ 	.word	0x000000ff
        /*09b8*/ 	.word	0x0002a8c8
        /*09bc*/ 	.short	0x0100
        /*09be*/ 	.byte	0x08
	.zero		1


	//   ....[22]....
        /*09c0*/ 	.word	0x00001b10
        /*09c4*/ 	.word	0x000000ff
        /*09c8*/ 	.word	0x0002a800
        /*09cc*/ 	.short	0x010a
        /*09ce*/ 	.byte	0x2b
	.zero		1


	//   ....[23]....
        /*09d0*/ 	.word	0x00001b90
        /*09d4*/ 	.word	0x00000008
        /*09d8*/ 	.word	0x0002a830
        /*09dc*/ 	.short	0x010a
        /*09de*/ 	.byte	0x3f
	.zero		1


	//   ....[24]....
        /*09e0*/ 	.word	0x00001be0
        /*09e4*/ 	.word	0x00000008
        /*09e8*/ 	.word	0x0002a830
        /*09ec*/ 	.short	0x010a
        /*09ee*/ 	.byte	0x3f
	.zero		1


	//   ....[25]....
        /*09f0*/ 	.word	0x00002a30
        /*09f4*/ 	.word	0x000000ff
        /*09f8*/ 	.word	0x00000000
        /*09fc*/ 	.short	0x0101
        /*09fe*/ 	.byte	0x04
	.zero		1


	//   ....[26]....
        /*0a00*/ 	.word	0x00003d20
        /*0a04*/ 	.word	0x000000ff
        /*0a08*/ 	.word	0x0002a830
        /*0a0c*/ 	.short	0x010a
        /*0a0e*/ 	.byte	0x08
	.zero		1


	//   ....[27]....
        /*0a10*/ 	.word	0x00003d60
        /*0a14*/ 	.word	0x000000ff
        /*0a18*/ 	.word	0x0002a830
        /*0a1c*/ 	.short	0x010a
        /*0a1e*/ 	.byte	0x08
	.zero		1


	//   ....[28]....
        /*0a20*/ 	.word	0x00004660
        /*0a24*/ 	.word	0x000000ff
        /*0a28*/ 	.word	0x0002a850
        /*0a2c*/ 	.short	0x010a
        /*0a2e*/ 	.byte	0x09
	.zero		1


	//   ....[29]....
        /*0a30*/ 	.word	0x000046a0
        /*0a34*/ 	.word	0x000000ff
        /*0a38*/ 	.word	0x0002a850
        /*0a3c*/ 	.short	0x010a
        /*0a3e*/ 	.byte	0x09
	.zero		1


	//   ....[30]....
        /*0a40*/ 	.word	0x000049b0
        /*0a44*/ 	.word	0x000000ff
        /*0a48*/ 	.word	0x00000000
        /*0a4c*/ 	.short	0x0101
        /*0a4e*/ 	.byte	0x08
	.zero		1


	//   ....[31]....
        /*0a50*/ 	.word	0x00005760
        /*0a54*/ 	.word	0x000000ff
        /*0a58*/ 	.word	0x00000000
        /*0a5c*/ 	.short	0x0101
        /*0a5e*/ 	.byte	0x09
	.zero		1


	//   ....[32]....
        /*0a60*/ 	.word	0x00005d30
        /*0a64*/ 	.word	0x000000ff
        /*0a68*/ 	.word	0x0002a850
        /*0a6c*/ 	.short	0x010a
        /*0a6e*/ 	.byte	0x05
	.zero		1


	//   ....[33]....
        /*0a70*/ 	.word	0x00005d70
        /*0a74*/ 	.word	0x000000ff
        /*0a78*/ 	.word	0x0002a850
        /*0a7c*/ 	.short	0x010a
        /*0a7e*/ 	.byte	0x05
	.zero		1


	//   ....[34]....
        /*0a80*/ 	.word	0x00006250
        /*0a84*/ 	.word	0x000000ff
        /*0a88*/ 	.word	0x00000000
        /*0a8c*/ 	.short	0x0101
        /*0a8e*/ 	.byte	0x04
	.zero		1


	//   ....[35]....
        /*0a90*/ 	.word	0x000079d0
        /*0a94*/ 	.word	0x00000000
        /*0a98*/ 	.word	0x00000000
        /*0a9c*/ 	.short	0x0101
        /*0a9e*/ 	.byte	0x3f
	.zero		1


	//   ....[36]....
        /*0aa0*/ 	.word	0x00008080
        /*0aa4*/ 	.word	0x00000006
        /*0aa8*/ 	.word	0x00000000
        /*0aac*/ 	.short	0x0101
        /*0aae*/ 	.byte	0x3f
	.zero		1


	//   ....[37]....
        /*0ab0*/ 	.word	0x0000b5c0
        /*0ab4*/ 	.word	0x00000007
        /*0ab8*/ 	.word	0x0002a840
        /*0abc*/ 	.short	0x010a
        /*0abe*/ 	.byte	0x3f
	.zero		1


	//   ....[38]....
        /*0ac0*/ 	.word	0x0000bc70
        /*0ac4*/ 	.word	0x00000007
        /*0ac8*/ 	.word	0x0002a830
        /*0acc*/ 	.short	0x0107
        /*0ace*/ 	.byte	0x3f
	.zero		1


	//   ....[39]....
        /*0ad0*/ 	.word	0x0000bd40
        /*0ad4*/ 	.word	0x00000007
        /*0ad8*/ 	.word	0x0002a830
        /*0adc*/ 	.short	0x0101
        /*0ade*/ 	.byte	0x3f
	.zero		1


	//   ....[40]....
        /*0ae0*/ 	.word	0x0000c8d0
        /*0ae4*/ 	.word	0x00000016
        /*0ae8*/ 	.word	0x0002a800
        /*0aec*/ 	.short	0x0107
        /*0aee*/ 	.byte	0x3f
	.zero		1


	//   ....[41]....
        /*0af0*/ 	.word	0x0000c9f0
        /*0af4*/ 	.word	0x00000016
        /*0af8*/ 	.word	0x0002a800
        /*0afc*/ 	.short	0x0101
        /*0afe*/ 	.byte	0x3f
	.zero		1


	//   ....[42]....
        /*0b00*/ 	.word	0x0000ca10
        /*0b04*/ 	.word	0x00000016
        /*0b08*/ 	.word	0x0002a820
        /*0b0c*/ 	.short	0x010a
        /*0b0e*/ 	.byte	0x3f
	.zero		1


	//   ....[43]....
        /*0b10*/ 	.word	0x0000cd70
        /*0b14*/ 	.word	0x00000006
        /*0b18*/ 	.word	0x0002a840
        /*0b1c*/ 	.short	0x010a
        /*0b1e*/ 	.byte	0x3f
	.zero		1


	//   ....[44]....
        /*0b20*/ 	.word	0x0000d250
        /*0b24*/ 	.word	0x00000006
        /*0b28*/ 	.word	0x0002a830
        /*0b2c*/ 	.short	0x0107
        /*0b2e*/ 	.byte	0x3f
	.zero		1


	//   ....[45]....
        /*0b30*/ 	.word	0x0000d300
        /*0b34*/ 	.word	0x00000006
        /*0b38*/ 	.word	0x0002a830
        /*0b3c*/ 	.short	0x0101
        /*0b3e*/ 	.byte	0x3f
	.zero		1


	//   ....[46]....
        /*0b40*/ 	.word	0x0000d360
        /*0b44*/ 	.word	0x00000004
        /*0b48*/ 	.word	0x0002a860
        /*0b4c*/ 	.short	0x010a
        /*0b4e*/ 	.byte	0x3f
	.zero		1


	//   ....[47]....
        /*0b50*/ 	.word	0x0000d7b0
        /*0b54*/ 	.word	0x00000004
        /*0b58*/ 	.word	0x0002a850
        /*0b5c*/ 	.short	0x0107
        /*0b5e*/ 	.byte	0x3f
	.zero		1


	//   ....[48]....
        /*0b60*/ 	.word	0x0000d900
        /*0b64*/ 	.word	0x00000004
        /*0b68*/ 	.word	0x0002a850
        /*0b6c*/ 	.short	0x0101
        /*0b6e*/ 	.byte	0x3f
	.zero		1


	//   ....[49]....
        /*0b70*/ 	.word	0x0000db50
        /*0b74*/ 	.word	0x00000000
        /*0b78*/ 	.word	0x0002a860
        /*0b7c*/ 	.short	0x010a
        /*0b7e*/ 	.byte	0x3f
	.zero		1


	//   ....[50]....
        /*0b80*/ 	.word	0x0000dfb0
        /*0b84*/ 	.word	0x00000000
        /*0b88*/ 	.word	0x0002a850
        /*0b8c*/ 	.short	0x0107
        /*0b8e*/ 	.byte	0x3f
	.zero		1


	//   ....[51]....
        /*0b90*/ 	.word	0x0000e060
        /*0b94*/ 	.word	0x00000000
        /*0b98*/ 	.word	0x0002a850
        /*0b9c*/ 	.short	0x0101
        /*0b9e*/ 	.byte	0x3f
	.zero		1


	//   ....[52]....
        /*0ba0*/ 	.word	0x0000eda0
        /*0ba4*/ 	.word	0x00000004
        /*0ba8*/ 	.word	0x0002a820
        /*0bac*/ 	.short	0x010a
        /*0bae*/ 	.byte	0x3f
	.zero		1


	//   ....[53]....
        /*0bb0*/ 	.word	0x0000ef40
        /*0bb4*/ 	.word	0x00000005
        /*0bb8*/ 	.word	0x0002a840
        /*0bbc*/ 	.short	0x010a
        /*0bbe*/ 	.byte	0x3f
	.zero		1


	//   ....[54]....
        /*0bc0*/ 	.word	0x0000efe0
        /*0bc4*/ 	.word	0x0000001b
        /*0bc8*/ 	.word	0x0002a840
        /*0bcc*/ 	.short	0x010a
        /*0bce*/ 	.byte	0x3f
	.zero		1


	//   ....[55]....
        /*0bd0*/ 	.word	0x0000f020
        /*0bd4*/ 	.word	0x00000005
        /*0bd8*/ 	.word	0x0002a860
        /*0bdc*/ 	.short	0x010a
        /*0bde*/ 	.byte	0x3f
	.zero		1


	//   ....[56]....
        /*0be0*/ 	.word	0x0000f060
        /*0be4*/ 	.word	0x0000001b
        /*0be8*/ 	.word	0x0002a860
        /*0bec*/ 	.short	0x010a
        /*0bee*/ 	.byte	0x3f
	.zero		1


	//   ....[57]....
        /*0bf0*/ 	.word	0x0000f0d0
        /*0bf4*/ 	.word	0x00000003
        /*0bf8*/ 	.word	0x0002a800
        /*0bfc*/ 	.short	0x010a
        /*0bfe*/ 	.byte	0x3f
	.zero		1


	//   ....[58]....
        /*0c00*/ 	.word	0x0000f120
        /*0c04*/ 	.word	0x00000008
        /*0c08*/ 	.word	0x0002a830
        /*0c0c*/ 	.short	0x010a
        /*0c0e*/ 	.byte	0x3f
	.zero		1


	//   ....[59]....
        /*0c10*/ 	.word	0x0000f180
        /*0c14*/ 	.word	0x00000003
        /*0c18*/ 	.word	0x0002a830
        /*0c1c*/ 	.short	0x010a
        /*0c1e*/ 	.byte	0x3f
	.zero		1


	//   ....[60]....
        /*0c20*/ 	.word	0x0000f1e0
        /*0c24*/ 	.word	0x00000003
        /*0c28*/ 	.word	0x0002a850
        /*0c2c*/ 	.short	0x010a
        /*0c2e*/ 	.byte	0x3f
	.zero		1


	//   ....[61]....
        /*0c30*/ 	.word	0x0000f240
        /*0c34*/ 	.word	0x00000005
        /*0c38*/ 	.word	0x0002a850
        /*0c3c*/ 	.short	0x010a
        /*0c3e*/ 	.byte	0x3f
	.zero		1


	//   ....[62]....
        /*0c40*/ 	.word	0x0000f350
        /*0c44*/ 	.word	0x00000007
        /*0c48*/ 	.word	0x0002a840
        /*0c4c*/ 	.short	0x010a
        /*0c4e*/ 	.byte	0x3f
	.zero		1


	//   ....[63]....
        /*0c50*/ 	.word	0x000106e0
        /*0c54*/ 	.word	0x00000016
        /*0c58*/ 	.word	0x0002a820
        /*0c5c*/ 	.short	0x010a
        /*0c5e*/ 	.byte	0x3f
	.zero		1


	//   ....[64]....
        /*0c60*/ 	.word	0x00010730
        /*0c64*/ 	.word	0x00000006
        /*0c68*/ 	.word	0x0002a840
        /*0c6c*/ 	.short	0x010a
        /*0c6e*/ 	.byte	0x3f
	.zero		1


	//   ....[65]....
        /*0c70*/ 	.word	0x00010ef0
        /*0c74*/ 	.word	0x00000004
        /*0c78*/ 	.word	0x0002a860
        /*0c7c*/ 	.short	0x010a
        /*0c7e*/ 	.byte	0x3f
	.zero		1


	//   ....[66]....
        /*0c80*/ 	.word	0x000116f0
        /*0c84*/ 	.word	0x00000000
        /*0c88*/ 	.word	0x0002a860
        /*0c8c*/ 	.short	0x010a
        /*0c8e*/ 	.byte	0x3f
	.zero		1


	//   ....[67]....
        /*0c90*/ 	.word	0x000128c0
        /*0c94*/ 	.word	0x00000004
        /*0c98*/ 	.word	0x0002a820
        /*0c9c*/ 	.short	0x010a
        /*0c9e*/ 	.byte	0x3f
	.zero		1


	//   ....[68]....
        /*0ca0*/ 	.word	0x00012a60
        /*0ca4*/ 	.word	0x00000005
        /*0ca8*/ 	.word	0x0002a840
        /*0cac*/ 	.short	0x010a
        /*0cae*/ 	.byte	0x3f
	.zero		1


	//   ....[69]....
        /*0cb0*/ 	.word	0x00012ab0
        /*0cb4*/ 	.word	0x0000001b
        /*0cb8*/ 	.word	0x0002a840
        /*0cbc*/ 	.short	0x010a
        /*0cbe*/ 	.byte	0x3f
	.zero		1


	//   ....[70]....
        /*0cc0*/ 	.word	0x00012b00
        /*0cc4*/ 	.word	0x00000005
        /*0cc8*/ 	.word	0x0002a860
        /*0ccc*/ 	.short	0x010a
        /*0cce*/ 	.byte	0x3f
	.zero		1


	//----- nvinfo : EIATTR_NUM_MBARRIERS
	.align		4
.L_360:
        /*0cd0*/ 	.byte	0x03, 0x38
        /*0cd2*/ 	.short	0x0016


	//----- nvinfo : EIATTR_EXIT_INSTR_OFFSETS
	.align		4
        /*0cd4*/ 	.byte	0x04, 0x1c
        /*0cd6*/ 	.short	(.L_362 - .L_361)


	//   ....[0]....
.L_361:
        /*0cd8*/ 	.word	0x00000990


	//   ....[1]....
        /*0cdc*/ 	.word	0x00009690


	//   ....[2]....
        /*0ce0*/ 	.word	0x0000f0b0


	//----- nvinfo : EIATTR_MAX_THREADS
	.align		4
.L_362:
        /*0ce4*/ 	.byte	0x04, 0x05
        /*0ce6*/ 	.short	(.L_364 - .L_363)
.L_363:
        /*0ce8*/ 	.word	0x00000180
        /*0cec*/ 	.word	0x00000001
        /*0cf0*/ 	.word	0x00000001


	//----- nvinfo : EIATTR_CRS_STACK_SIZE
	.align		4
.L_364:
        /*0cf4*/ 	.byte	0x04, 0x1e
        /*0cf6*/ 	.short	(.L_366 - .L_365)
.L_365:
        /*0cf8*/ 	.word	0x00000000


	//----- nvinfo : EIATTR_CBANK_PARAM_SIZE
	.align		4
.L_366:
        /*0cfc*/ 	.byte	0x03, 0x19
        /*0cfe*/ 	.short	0x0af0


	//----- nvinfo : EIATTR_PARAM_CBANK
	.align		4
        /*0d00*/ 	.byte	0x04, 0x0a
        /*0d02*/ 	.short	(.L_368 - .L_367)
	.align		4
.L_367:
        /*0d04*/ 	.word	index@(.nv.constant0._ZN7cutlass13device_kernelIN5flash11enable_sm90INS1_16FlashAttnFwdSm90INS1_25CollectiveMainloopFwdSm90ILi2EN4cute5tupleIJNS5_1CILi1EEES8_S8_EEENS6_IJNS7_ILi128EEENS7_ILi96EEENS7_ILi192EEEEEELi128ENS_6half_tEfNS_4arch4Sm90ELb0ELb0ELb0ELb1ELb1ELb0ELb0ELb1ELb1ELb1ELb1ELb0EEENS1_21CollectiveEpilogueFwdINS6_IJSA_SA_SB_EEES9_SE_SG_Li256ELb1ELb1ELb1ELb0EEENS1_36VarlenDynamicPersistentTileSchedulerILi128ELi96ELi256ELi128ELb1ELb1ELb1ELb0ELb1ELb1EEEEEEEEEvNT_6ParamsE)
        /*0d08*/ 	.short	0x0210
        /*0d0a*/ 	.short	0x0af0


	//----- nvinfo : EIATTR_SW_WAR
	.align		4
.L_368:
        /*0d0c*/ 	.byte	0x04, 0x36
        /*0d0e*/ 	.short	(.L_370 - .L_369)
.L_369:
        /*0d10*/ 	.word	0x00000008
.L_370:


//--------------------- .nv.info._ZN7cutlass13device_kernelIN5flash11enable_sm90INS1_16FlashAttnFwdSm90INS1_25CollectiveMainloopFwdSm90ILi2EN4cute5tupleIJNS5_1CILi1EEES8_S8_EEENS6_IJNS7_ILi128EEENS7_ILi96EEENS7_ILi192EEEEEELi128ENS_6half_tEfNS_4arch4Sm90ELb0ELb0ELb0ELb1ELb1ELb1ELb0ELb1ELb1ELb1ELb1ELb0EEENS1_21CollectiveEpilogueFwdINS6_IJSA_SA_SB_EEES9_SE_SG_Li256ELb1ELb1ELb1ELb0EEENS1_36VarlenDynamicPersistentTileSchedulerILi128ELi96ELi256ELi128ELb1ELb1ELb1ELb0ELb1ELb1EEEEEEEEEvNT_6ParamsE --------------------------
	.section	.nv.info._ZN7cutlass13device_kernelIN5flash11enable_sm90INS1_16FlashAttnFwdSm90INS1_25CollectiveMainloopFwdSm90ILi2EN4cute5tupleIJNS5_1CILi1EEES8_S8_EEENS6_IJNS7_ILi128EEENS7_ILi96EEENS7_ILi192EEEEEELi128ENS_6half_tEfNS_4arch4Sm90ELb0ELb0ELb0ELb1ELb1ELb1ELb0ELb1ELb1ELb1ELb1ELb0EEENS1_21CollectiveEpilogueFwdINS6_IJSA_SA_SB_EEES9_SE_SG_Li256ELb1ELb1ELb1ELb0EEENS1_36VarlenDynamicPersistentTileSchedulerILi128ELi96ELi256ELi128ELb1ELb1ELb1ELb0ELb1ELb1EEEEEEEEEvNT_6ParamsE,"",@"SHT_CUDA_INFO"
	.sectionflags	@""
	.align	4


	//----- nvinfo : EIATTR_CUDA_API_VERSION
	.align		4
        /*0000*/ 	.byte	0x04, 0x37
        /*0002*/ 	.short	(.L_372 - .L_371)
.L_371:
        /*0004*/ 	.word	0x00000082


	//----- nvinfo : EIATTR_KPARAM_INFO
	.align		4
.L_372:
        /*0008*/ 	.byte	0x04, 0x17
        /*000a*/ 	.short	(.L_374 - .L_373)
.L_373:
        /*000c*/ 	.word	0x00000000
        /*0010*/ 	.short	0x0000
        /*0012*/ 	.short	0x0070
        /*0014*/ 	.byte	0x00, 0xf0, 0x01, 0x2a


	//----- nvinfo : EIATTR_SPARSE_MMA_MASK
	.align		4
.L_374:
        /*0018*/ 	.byte	0x03, 0x50
        /*001a*/ 	.short	0x0000


	//----- nvinfo : EIATTR_MAXREG_COUNT
	.align		4
        /*001c*/ 	.byte	0x03, 0x1b
        /*001e*/ 	.short	0x00a8


	//----- nvinfo : EIATTR_NUM_BARRIERS
	.align		4
        /*0020*/ 	.byte	0x02, 0x4c
        /*0022*/ 	.byte	0x10
	.zero		1


	//----- nvinfo : EIATTR_EXTERNS
	.align		4
        /*0024*/ 	.byte	0x04, 0x0f
        /*0026*/ 	.short	(.L_376 - .L_375)


	//   ....[0]....
	.align		4
.L_375:
        /*0028*/ 	.word	index@(__assertfail)


	//----- nvinfo : EIATTR_ANNOTATIONS
	.align		4
.L_376:
        /*002c*/ 	.byte	0x04, 0x55
        /*002e*/ 	.short	(.L_378 - .L_377)


	//   ....[0]....
.L_377:
        /* <DEDUP_REMOVED lines=56> */


	//----- nvinfo : EIATTR_MERCURY_ISA_VERSION
	.align		4
.L_378:
        /*0398*/ 	.byte	0x03, 0x5f
        /*039a*/ 	.short	0x0101


	//----- nvinfo : EIATTR_UNUSED_LOAD_BYTE_OFFSET
	.align		4
        /*039c*/ 	.byte	0x04, 0x44
        /*039e*/ 	.short	(.L_380 - .L_379)


	//   ....[0]....
.L_379:
        /*03a0*/ 	.word	0x00000a30
        /*03a4*/ 	.word	0x0000fff0


	//   ....[1]....
        /*03a8*/ 	.word	0x00016460
        /*03ac*/ 	.word	0x0000fff0


	//----- nvinfo : EIATTR_INT_WARP_WIDE_INSTR_OFFSETS
	.align		4
.L_380:
        /*03b0*/ 	.byte	0x04, 0x31
        /*03b2*/ 	.short	(.L_382 - .L_381)


	//   ....[0]....
.L_381:
        /*03b4*/ 	.word	0x00000130


	//   ....[1]....
        /*03b8*/ 	.word	0x00000170


	//   ....[2]....
        /*03bc*/ 	.word	0x000001e0


	//   ....[3]....
        /*03c0*/ 	.word	0x0001bd70


	//   ....[4]....
        /*03c4*/ 	.word	0x0001be00


	//   ....[5]....
        /*03c8*/ 	.word	0x0001ecd0


	//   ....[6]....
        /*03cc*/ 	.word	0x0001ed60


	//----- nvinfo : EIATTR_COOP_GROUP_MASK_REGIDS
	.align		4
.L_382:
        /*03d0*/ 	.byte	0x04, 0x29
        /*03d2*/ 	.short	(.L_384 - .L_383)


	//   ....[0]....
.L_383:
        /*03d4*/ 	.word	0xffffffff


	//   ....[1]....
        /*03d8*/ 	.word	0xffffffff


	//   ....[2]....
        /*03dc*/ 	.word	0xffffffff


	//   ....[3]....
        /*03e0*/ 	.word	0xffffffff


	//   ....[4]....
        /*03e4*/ 	.word	0xffffffff


	//   ....[5]....
        /*03e8*/ 	.word	0xffffffff


	//   ....[6]....
        /*03ec*/ 	.word	0xffffffff


	//   ....[7]....
        /*03f0*/ 	.word	0xffffffff


	//   ....[8]....
        /*03f4*/ 	.word	0xffffffff


	//   ....[9]....
        /*03f8*/ 	.word	0xffffffff


	//   ....[10]....
        /*03fc*/ 	.word	0xffffffff


	//   ....[11]....
        /*0400*/ 	.word	0xffffffff


	//   ....[12]....
        /*0404*/ 	.word	0xffffffff


	//   ....[13]....
        /*0408*/ 	.word	0xffffffff


	//   ....[14]....
        /*040c*/ 	.word	0xffffffff


	//   ....[15]....
        /*0410*/ 	.word	0xffffffff


	//   ....[16]....
        /*0414*/ 	.word	0xffffffff


	//   ....[17]....
        /*0418*/ 	.word	0xffffffff


	//   ....[18]....
        /*041c*/ 	.word	0xffffffff


	//   ....[19]....
        /*0420*/ 	.word	0xffffffff


	//   ....[20]....
        /*0424*/ 	.word	0xffffffff


	//   ....[21]....
        /*0428*/ 	.word	0xffffffff


	//   ....[22]....
        /*042c*/ 	.word	0xffffffff


	//   ....[23]....
        /*0430*/ 	.word	0xffffffff


	//   ....[24]....
        /*0434*/ 	.word	0xffffffff


	//   ....[25]....
        /*0438*/ 	.word	0xffffffff


	//   ....[26]....
        /*043c*/ 	.word	0xffffffff


	//   ....[27]....
        /*0440*/ 	.word	0xffffffff


	//   ....[28]....
        /*0444*/ 	.word	0xffffffff


	//   ....[29]....
        /*0448*/ 	.word	0xffffffff


	//   ....[30]....
        /*044c*/ 	.word	0xffffffff


	//   ....[31]....
        /*0450*/ 	.word	0xffffffff


	//   ....[32]....
        /*0454*/ 	.word	0xffffffff


	//   ....[33]....
        /*0458*/ 	.word	0xffffffff


	//   ....[34]....
        /*045c*/ 	.word	0xffffffff


	//   ....[35]....
        /*0460*/ 	.word	0xffffffff


	//   ....[36]....
        /*0464*/ 	.word	0xffffffff


	//   ....[37]....
        /*0468*/ 	.word	0xffffffff


	//   ....[38]....
        /*046c*/ 	.word	0xffffffff


	//   ....[39]....
        /*0470*/ 	.word	0xffffffff


	//   ....[40]....
        /*0474*/ 	.word	0xffffffff


	//   ....[41]....
        /*0478*/ 	.word	0xffffffff


	//   ....[42]....
        /*047c*/ 	.word	0xffffffff


	//   ....[43]....
        /*0480*/ 	.word	0xffffffff


	//   ....[44]....
        /*0484*/ 	.word	0xffffffff


	//   ....[45]....
        /*0488*/ 	.word	0xffffffff


	//   ....[46]....
        /*048c*/ 	.word	0xffffffff


	//   ....[47]....
        /*0490*/ 	.word	0xffffffff


	//   ....[48]....
        /*0494*/ 	.word	0xffffffff


	//   ....[49]....
        /*0498*/ 	.word	0xffffffff


	//   ....[50]....
        /*049c*/ 	.word	0xffffffff


	//   ....[51]....
        /*04a0*/ 	.word	0xffffffff


	//   ....[52]....
        /*04a4*/ 	.word	0xffffffff


	//   ....[53]....
        /*04a8*/ 	.word	0xffffffff


	//   ....[54]....
        /*04ac*/ 	.word	0xffffffff


	//   ....[55]....
        /*04b0*/ 	.word	0xffffffff


	//   ....[56]....
        /*04b4*/ 	.word	0xffffffff


	//   ....[57]....
        /*04b8*/ 	.word	0xffffffff


	//   ....[58]....
        /*04bc*/ 	.word	0xffffffff


	//   ....[59]....
        /*04c0*/ 	.word	0xffffffff


	//   ....[60]....
        /*04c4*/ 	.word	0xffffffff


	//   ....[61]....
        /*04c8*/ 	.word	0xffffffff


	//   ....[62]....
        /*04cc*/ 	.word	0xffffffff


	//   ....[63]....
        /*04d0*/ 	.word	0xffffffff


	//   ....[64]....
        /*04d4*/ 	.word	0xffffffff


	//   ....[65]....
        /*04d8*/ 	.word	0xffffffff


	//   ....[66]....
        /*04dc*/ 	.word	0xffffffff


	//   ....[67]....
        /*04e0*/ 	.word	0xffffffff


	//   ....[68]....
        /*04e4*/ 	.word	0xffffffff


	//   ....[69]....
        /*04e8*/ 	.word	0xffffffff


	//   ....[70]....
        /*04ec*/ 	.word	0xffffffff


	//   ....[71]....
        /*04f0*/ 	.word	0xffffffff


	//   ....[72]....
        /*04f4*/ 	.word	0xffffffff


	//   ....[73]....
        /*04f8*/ 	.word	0xffffffff


	//   ....[74]....
        /*04fc*/ 	.word	0xffffffff


	//   ....[75]....
        /*0500*/ 	.word	0xffffffff


	//   ....[76]....
        /*0504*/ 	.word	0xffffffff


	//   ....[77]....
        /*0508*/ 	.word	0xffffffff


	//   ....[78]....
        /*050c*/ 	.word	0xffffffff


	//   ....[79]....
        /*0510*/ 	.word	0xffffffff


	//   ....[80]....
        /*0514*/ 	.word	0xffffffff


	//   ....[81]....
        /*0518*/ 	.word	0xffffffff


	//   ....[82]....
        /*051c*/ 	.word	0xffffffff


	//   ....[83]....
        /*0520*/ 	.word	0xffffffff


	//   ....[84]....
        /*0524*/ 	.word	0xffffffff


	//   ....[85]....
        /*0528*/ 	.word	0xffffffff


	//   ....[86]....
        /*052c*/ 	.word	0xffffffff


	//   ....[87]....
        /*0530*/ 	.word	0xffffffff


	//   ....[88]....
        /*0534*/ 	.word	0xffffffff


	//   ....[89]....
        /*0538*/ 	.word	0xffffffff


	//   ....[90]....
        /*053c*/ 	.word	0xffffffff


	//   ....[91]....
        /*0540*/ 	.word	0xffffffff


	//   ....[92]....
        /*0544*/ 	.word	0xffffffff


	//   ....[93]....
        /*0548*/ 	.word	0xffffffff


	//   ....[94]....
        /*054c*/ 	.word	0xffffffff


	//   ....[95]....
        /*0550*/ 	.word	0xffffffff


	//   ....[96]....
        /*0554*/ 	.word	0xffffffff


	//   ....[97]....
        /*0558*/ 	.word	0xffffffff


	//   ....[98]....
        /*055c*/ 	.word	0xffffffff


	//   ....[99]....
        /*0560*/ 	.word	0xffffffff


	//   ....[100]....
        /*0564*/ 	.word	0xffffffff


	//   ....[101]....
        /*0568*/ 	.word	0xffffffff


	//   ....[102]....
        /*056c*/ 	.word	0xffffffff


	//   ....[103]....
        /*0570*/ 	.word	0xffffffff


	//   ....[104]....
        /*0574*/ 	.word	0xffffffff


	//   ....[105]....
        /*0578*/ 	.word	0xffffffff


	//   ....[106]....
        /*057c*/ 	.word	0xffffffff


	//   ....[107]....
        /*0580*/ 	.word	0xffffffff


	//   ....[108]....
        /*0584*/ 	.word	0xffffffff


	//   ....[109]....
        /*0588*/ 	.word	0xffffffff


	//   ....[110]....
        /*058c*/ 	.word	0xffffffff


	//   ....[111]....
        /*0590*/ 	.word	0xffffffff


	//   ....[112]....
        /*0594*/ 	.word	0xffffffff


	//   ....[113]....
        /*0598*/ 	.word	0xffffffff


	//   ....[114]....
        /*059c*/ 	.word	0xffffffff


	//   ....[115]....
        /*05a0*/ 	.word	0xffffffff


	//   ....[116]....
        /*05a4*/ 	.word	0xffffffff


	//   ....[117]....
        /*05a8*/ 	.word	0xffffffff


	//   ....[118]....
        /*05ac*/ 	.word	0xffffffff


	//   ....[119]....
        /*05b0*/ 	.word	0xffffffff


	//   ....[120]....
        /*05b4*/ 	.word	0xffffffff


	//   ....[121]....
        /*05b8*/ 	.word	0xffffffff


	//   ....[122]....
        /*05bc*/ 	.word	0xffffffff


	//   ....[123]....
        /*05c0*/ 	.word	0xffffffff


	//   ....[124]....
        /*05c4*/ 	.word	0xffffffff


	//   ....[125]....
        /*05c8*/ 	.word	0xffffffff


	//   ....[126]....
        /*05cc*/ 	.word	0xffffffff


	//   ....[127]....
        /*05d0*/ 	.word	0xffffffff


	//   ....[128]....
        /*05d4*/ 	.word	0xffffffff


	//   ....[129]....
        /*05d8*/ 	.word	0xffffffff


	//   ....[130]....
        /*05dc*/ 	.word	0xffffffff


	//   ....[131]....
        /*05e0*/ 	.word	0xffffffff


	//   ....[132]....
        /*05e4*/ 	.word	0xffffffff


	//   ....[133]....
        /*05e8*/ 	.word	0xffffffff


	//   ....[134]....
        /*05ec*/ 	.word	0xffffffff


	//   ....[135]....
        /*05f0*/ 	.word	0xffffffff


	//   ....[136]....
        /*05f4*/ 	.word	0xffffffff


	//   ....[137]....
        /*05f8*/ 	.word	0xffffffff


	//   ....[138]....
        /*05fc*/ 	.word	0xffffffff


	//   ....[139]....
        /*0600*/ 	.word	0xffffffff


	//   ....[140]....
        /*0604*/ 	.word	0xffffffff


	//   ....[141]....
        /*0608*/ 	.word	0xffffffff


	//   ....[142]....
        /*060c*/ 	.word	0xffffffff


	//   ....[143]....
        /*0610*/ 	.word	0xffffffff


	//   ....[144]....
        /*0614*/ 	.word	0xffffffff


	//   ....[145]....
        /*0618*/ 	.word	0xffffffff


	//   ....[146]....
        /*061c*/ 	.word	0xffffffff


	//   ....[147]....
        /*0620*/ 	.word	0xffffffff


	//   ....[148]....
        /*0624*/ 	.word	0xffffffff


	//   ....[149]....
        /*0628*/ 	.word	0xffffffff


	//   ....[150]....
        /*062c*/ 	.word	0xffffffff


	//   ....[151]....
        /*0630*/ 	.word	0xffffffff


	//   ....[152]....
        /*0634*/ 	.word	0xffffffff


	//   ....[153]....
        /*0638*/ 	.word	0xffffffff


	//   ....[154]....
        /*063c*/ 	.word	0xffffffff


	//   ....[155]....
        /*0640*/ 	.word	0xffffffff


	//   ....[156]....
        /*0644*/ 	.word	0xffffffff


	//   ....[157]....
        /*0648*/ 	.word	0xffffffff


	//   ....[158]....
        /*064c*/ 	.word	0xffffffff


	//   ....[159]....
        /*0650*/ 	.word	0xffffffff


	//   ....[160]....
        /*0654*/ 	.word	0xffffffff


	//   ....[161]....
        /*0658*/ 	.word	0xffffffff


	//   ....[162]....
        /*065c*/ 	.word	0xffffffff


	//   ....[163]....
        /*0660*/ 	.word	0xffffffff


	//   ....[164]....
        /*0664*/ 	.word	0xffffffff


	//   ....[165]....
        /*0668*/ 	.word	0xffffffff


	//   ....[166]....
        /*066c*/ 	.word	0xffffffff


	//   ....[167]....
        /*0670*/ 	.word	0xffffffff


	//   ....[168]....
        /*0674*/ 	.word	0xffffffff


	//   ....[169]....
        /*0678*/ 	.word	0x0500000f


	//   ....[170]....
        /*067c*/ 	.word	0x0500000f


	//   ....[171]....
        /*0680*/ 	.word	0x0500000f


	//   ....[172]....
        /*0684*/ 	.word	0x0500000f


	//   ....[173]....
        /*0688*/ 	.word	0x0500000f


	//   ....[174]....
        /*068c*/ 	.word	0x0500000f


	//   ....[175]....
        /*0690*/ 	.word	0x0500000f


	//   ....[176]....
        /*0694*/ 	.word	0x0500000f


	//   ....[177]....
        /*0698*/ 	.word	0x0500000f


	//   ....[178]....
        /*069c*/ 	.word	0x0500000f


	//   ....[179]....
        /*06a0*/ 	.word	0x0500000f


	//   ....[180]....
        /*06a4*/ 	.word	0x0500000f


	//   ....[181]....
        /*06a8*/ 	.word	0x0500000f


	//   ....[182]....
        /*06ac*/ 	.word	0x0500000f


	//   ....[183]....
        /*06b0*/ 	.word	0x0500000f


	//   ....[184]....
        /*06b4*/ 	.word	0x0500000f


	//   ....[185]....
        /*06b8*/ 	.word	0x0500000f


	//   ....[186]....
        /*06bc*/ 	.word	0x0500000f


	//   ....[187]....
        /*06c0*/ 	.word	0x0500000f


	//   ....[188]....
        /*06c4*/ 	.word	0x0500000f


	//   ....[189]....
        /*06c8*/ 	.word	0x0500000f


	//   ....[190]....
        /*06cc*/ 	.word	0x0500000f


	//   ....[191]....
        /*06d0*/ 	.word	0x0500000f


	//   ....[192]....
        /*06d4*/ 	.word	0x0500000f


	//   ....[193]....
        /*06d8*/ 	.word	0x0500000f


	//   ....[194]....
        /*06dc*/ 	.word	0x0500000f


	//   ....[195]....
        /*06e0*/ 	.word	0x0500000f


	//   ....[196]....
        /*06e4*/ 	.word	0x0500000f


	//   ....[197]....
        /*06e8*/ 	.word	0x0500000f


	//   ....[198]....
        /*06ec*/ 	.word	0x0500000f


	//   ....[199]....
        /*06f0*/ 	.word	0x0500000f


	//   ....[200]....
        /*06f4*/ 	.word	0x0500000f


	//   ....[201]....
        /*06f8*/ 	.word	0x0500000f


	//   ....[202]....
        /*06fc*/ 	.word	0x0500000f


	//   ....[203]....
        /*0700*/ 	.word	0x0500000f


	//   ....[204]....
        /*0704*/ 	.word	0x0500000f


	//   ....[205]....
        /*0708*/ 	.word	0x0500000f


	//   ....[206]....
        /*070c*/ 	.word	0x0500000f


	//   ....[207]....
        /*0710*/ 	.word	0x0500000f


	//   ....[208]....
        /*0714*/ 	.word	0x0500000f


	//   ....[209]....
        /*0718*/ 	.word	0x0500000f


	//   ....[210]....
        /*071c*/ 	.word	0x0500000f


	//   ....[211]....
        /*0720*/ 	.word	0x0500000f


	//   ....[212]....
        /*0724*/ 	.word	0x0500000f


	//   ....[213]....
        /*0728*/ 	.word	0x0500000f


	//   ....[214]....
        /*072c*/ 	.word	0x0500000f


	//   ....[215]....
        /*0730*/ 	.word	0x0500000f


	//   ....[216]....
        /*0734*/ 	.word	0x0500000f


	//   ....[217]....
        /*0738*/ 	.word	0x0500000f


	//   ....[218]....
        /*073c*/ 	.word	0x0500000f


	//   ....[219]....
        /*0740*/ 	.word	0x0500000f


	//   ....[220]....
        /*0744*/ 	.word	0x0500000f


	//   ....[221]....
        /*0748*/ 	.word	0x0500000f


	//   ....[222]....
        /*074c*/ 	.word	0x0500000f


	//   ....[223]....
        /*0750*/ 	.word	0x0500000f


	//   ....[224]....
        /*0754*/ 	.word	0x0500000f


	//   ....[225]....
        /*0758*/ 	.word	0x0500000f


	//   ....[226]....
        /*075c*/ 	.word	0x0500000f


	//   ....[227]....
        /*0760*/ 	.word	0x0500000f


	//   ....[228]....
        /*0764*/ 	.word	0x0500000f


	//   ....[229]....
        /*0768*/ 	.word	0x0500000f


	//   ....[230]....
        /*076c*/ 	.word	0x0500000f


	//   ....[231]....
        /*0770*/ 	.word	0x0500000f


	//   ....[232]....
        /*0774*/ 	.word	0x0500000f


	//   ....[233]....
        /*0778*/ 	.word	0x0500000f


	//   ....[234]....
        /*077c*/ 	.word	0x0500000f


	//   ....[235]....
        /*0780*/ 	.word	0x0500000f


	//   ....[236]....
        /*0784*/ 	.word	0x0500000f


	//   ....[237]....
        /*0788*/ 	.word	0x0500000f


	//   ....[238]....
        /*078c*/ 	.word	0x0500000f


	//   ....[239]....
        /*0790*/ 	.word	0x0500000f


	//   ....[240]....
        /*0794*/ 	.word	0x0500000f


	//   ....[241]....
        /*0798*/ 	.word	0x0500000f


	//   ....[242]....
        /*079c*/ 	.word	0x0500000f


	//   ....[243]....
        /*07a0*/ 	.word	0x0500000f


	//   ....[244]....
        /*07a4*/ 	.word	0x0500000f


	//   ....[245]....
        /*07a8*/ 	.word	0x0500000f


	//   ....[246]....
        /*07ac*/ 	.word	0x0500000f


	//   ....[247]....
        /*07b0*/ 	.word	0x0500000f


	//   ....[248]....
        /*07b4*/ 	.word	0x0500000f


	//   ....[249]....
        /*07b8*/ 	.word	0x0500000f


	//   ....[250]....
        /*07bc*/ 	.word	0x0500000f


	//   ....[251]....
        /*07c0*/ 	.word	0x0500000f


	//   ....[252]....
        /*07c4*/ 	.word	0x0500000f


	//   ....[253]....
        /*07c8*/ 	.word	0x0500000f


	//   ....[254]....
        /*07cc*/ 	.word	0x0500000f


	//   ....[255]....
        /*07d0*/ 	.word	0x0500000f


	//   ....[0]....
        /*07d4*/ 	.word	0x0500000f


	//   ....[1]....
        /*07d8*/ 	.word	0x0500000f


	//   ....[2]....
        /*07dc*/ 	.word	0x0500000f


	//   ....[3]....
        /*07e0*/ 	.word	0x0500000f


	//   ....[4]....
        /*07e4*/ 	.word	0x0500000f


	//   ....[5]....
        /*07e8*/ 	.word	0x0500000f


	//   ....[6]....
        /*07ec*/ 	.word	0x0500000f


	//   ....[7]....
        /*07f0*/ 	.word	0x0500000f


	//   ....[8]....
        /*07f4*/ 	.word	0x0500000f


	//   ....[9]....
        /*07f8*/ 	.word	0x0500000f


	//   ....[10]....
        /*07fc*/ 	.word	0x0500000f


	//   ....[11]....
        /*0800*/ 	.word	0x0500000f


	//   ....[12]....
        /*0804*/ 	.word	0x0500000f


	//   ....[13]....
        /*0808*/ 	.word	0x0500000f


	//   ....[14]....
        /*080c*/ 	.word	0x0500000f


	//   ....[15]....
        /*0810*/ 	.word	0x0500000f


	//   ....[16]....
        /*0814*/ 	.word	0x0500000f


	//   ....[17]....
        /*0818*/ 	.word	0x0500000f


	//----- nvinfo : EIATTR_COOP_GROUP_INSTR_OFFSETS
	.align		4
.L_384:
        /*081c*/ 	.byte	0x04, 0x28
        /*081e*/ 	.short	(.L_386 - .L_385)


	//   ....[0]....
.L_385:
        /*0820*/ 	.word	0x00000060


	//   ....[1]....
        /*0824*/ 	.word	0x00000140


	//   ....[2]....
        /*0828*/ 	.word	0x00000190


	//   ....[3]....
        /*082c*/ 	.word	0x000003c0


	//   ....[4]....
        /*0830*/ 	.word	0x00000520


	//   ....[5]....
        /*0834*/ 	.word	0x00000640


	//   ....[6]....
        /*0838*/ 	.word	0x000007a0


	//   ....[7]....
        /*083c*/ 	.word	0x00003c40


	//   ....[8]....
        /*0840*/ 	.word	0x00003c50


	//   ....[9]....
        /*0844*/ 	.word	0x000051a0


	//   ....[10]....
        /*0848*/ 	.word	0x000051b0


	//   ....[11]....
        /*084c*/ 	.word	0x000072e0


	//   ....[12]....
        /*0850*/ 	.word	0x000072f0


	//   ....[13]....
        /*0854*/ 	.word	0x00008ab0


	//   ....[14]....
        /*0858*/ 	.word	0x00008ac0


	//   ....[15]....
        /*085c*/ 	.word	0x0000a3a0


	//   ....[16]....
        /*0860*/ 	.word	0x0000a3b0


	//   ....[17]....
        /*0864*/ 	.word	0x0000a640


	//   ....[18]....
        /*0868*/ 	.word	0x0000a650


	//   ....[19]....
        /*086c*/ 	.word	0x0000ab70


	//   ....[20]....
        /*0870*/ 	.word	0x0000aba0


	//   ....[21]....
        /*0874*/ 	.word	0x0000ad20


	//   ....[22]....
        /*0878*/ 	.word	0x0000ad40


	//   ....[23]....
        /*087c*/ 	.word	0x0000b4f0


	//   ....[24]....
        /*0880*/ 	.word	0x0000ba40


	//   ....[25]....
        /*0884*/ 	.word	0x0000ba50


	//   ....[26]....
        /*0888*/ 	.word	0x0000ba60


	//   ....[27]....
        /*088c*/ 	.word	0x0000ba70


	//   ....[28]....
        /*0890*/ 	.word	0x0000e4f0


	//   ....[29]....
        /*0894*/ 	.word	0x0000e500


	//   ....[30]....
        /*0898*/ 	.word	0x0000e510


	//   ....[31]....
        /*089c*/ 	.word	0x0000e520


	//   ....[32]....
        /*08a0*/ 	.word	0x00012270


	//   ....[33]....
        /*08a4*/ 	.word	0x000122c0


	//   ....[34]....
        /*08a8*/ 	.word	0x00012730


	//   ....[35]....
        /*08ac*/ 	.word	0x00012780


	//   ....[36]....
        /*08b0*/ 	.word	0x00014970


	//   ....[37]....
        /*08b4*/ 	.word	0x00014980


	//   ....[38]....
        /*08b8*/ 	.word	0x000149b0


	//   ....[39]....
        /*08bc*/ 	.word	0x000149c0


	//   ....[40]....
        /*08c0*/ 	.word	0x00015d50


	//   ....[41]....
        /*08c4*/ 	.word	0x00015dd0


	//   ....[42]....
        /*08c8*/ 	.word	0x00015e00


	//   ....[43]....
        /*08cc*/ 	.word	0x00015e10


	//   ....[44]....
        /*08d0*/ 	.word	0x00016f10


	//   ....[45]....
        /*08d4*/ 	.word	0x00016f20


	//   ....[46]....
        /*08d8*/ 	.word	0x00016f30


	//   ....[47]....
        /*08dc*/ 	.word	0x00016f40


	//   ....[48]....
        /*08e0*/ 	.word	0x00017620


	//   ....[49]....
        /*08e4*/ 	.word	0x00017650


	//   ....[50]....
        /*08e8*/ 	.word	0x00017710


	//   ....[51]....
        /*08ec*/ 	.word	0x00017730


	//   ....[52]....
        /*08f0*/ 	.word	0x000177f0


	//   ....[53]....
        /*08f4*/ 	.word	0x00017810


	//   ....[54]....
        /*08f8*/ 	.word	0x000178e0


	//   ....[55]....
        /*08fc*/ 	.word	0x00017900


	//   ....[56]....
        /*0900*/ 	.word	0x00017da0


	//   ....[57]....
        /*0904*/ 	.word	0x00017db0


	//   ....[58]....
        /*0908*/ 	.word	0x000181f0


	//   ....[59]....
        /*090c*/ 	.word	0x00018200


	//   ....[60]....
        /*0910*/ 	.word	0x00018e70


	//   ....[61]....
        /*0914*/ 	.word	0x00018e80


	//   ....[62]....
        /*0918*/ 	.word	0x00018f40


	//   ....[63]....
        /*091c*/ 	.word	0x00018f60


	//   ....[64]....
        /*0920*/ 	.word	0x00019020


	//   ....[65]....
        /*0924*/ 	.word	0x00019040


	//   ....[66]....
        /*0928*/ 	.word	0x00019110


	//   ....[67]....
        /*092c*/ 	.word	0x00019130


	//   ....[68]....
        /*0930*/ 	.word	0x00019280


	//   ....[69]....
        /*0934*/ 	.word	0x00019490


	//   ....[70]....
        /*0938*/ 	.word	0x000194c0


	//   ....[71]....
        /*093c*/ 	.word	0x000194f0


	//   ....[72]....
        /*0940*/ 	.word	0x00019520


	//   ....[73]....
        /*0944*/ 	.word	0x00019550


	//   ....[74]....
        /*0948*/ 	.word	0x00019580


	//   ....[75]....
        /*094c*/ 	.word	0x00019710


	//   ....[76]....
        /*0950*/ 	.word	0x00019740


	//   ....[77]....
        /*0954*/ 	.word	0x00019770


	//   ....[78]....
        /*0958*/ 	.word	0x000197a0


	//   ....[79]....
        /*095c*/ 	.word	0x000197d0


	//   ....[80]....
        /*0960*/ 	.word	0x00019800


	//   ....[81]....
        /*0964*/ 	.word	0x00019890


	//   ....[82]....
        /*0968*/ 	.word	0x000198c0


	//   ....[83]....
        /*096c*/ 	.word	0x000198d0


	//   ....[84]....
        /*0970*/ 	.word	0x00019960


	//   ....[85]....
        /*0974*/ 	.word	0x0001a8d0


	//   ....[86]....
        /*0978*/ 	.word	0x0001ca00


	//   ....[87]....
        /*097c*/ 	.word	0x0001ca20


	//   ....[88]....
        /*0980*/ 	.word	0x0001cad0


	//   ....[89]....
        /*0984*/ 	.word	0x0001caf0


	//   ....[90]....
        /*0988*/ 	.word	0x0001cb90


	//   ....[91]....
        /*098c*/ 	.word	0x0001cbb0


	//   ....[92]....
        /*0990*/ 	.word	0x0001cc50


	//   ....[93]....
        /*0994*/ 	.word	0x0001cc70


	//   ....[94]....
        /*0998*/ 	.word	0x0001cd10


	//   ....[95]....
        /*099c*/ 	.word	0x0001cd30


	//   ....[96]....
        /*09a0*/ 	.word	0x0001cd40


	//   ....[97]....
        /*09a4*/ 	.word	0x0001cdd0


	//   ....[98]....
        /*09a8*/ 	.word	0x0001d580


	//   ....[99]....
        /*09ac*/ 	.word	0x0001d5b0


	//   ....[100]....
        /*09b0*/ 	.word	0x0001d5d0


	//   ....[101]....
        /*09b4*/ 	.word	0x0001d660


	//   ....[102]....
        /*09b8*/ 	.word	0x0001d670


	//   ....[103]....
        /*09bc*/ 	.word	0x0001d710


	//   ....[104]....
        /*09c0*/ 	.word	0x0001d720


	//   ....[105]....
        /*09c4*/ 	.word	0x0001d7c0


	//   ....[106]....
        /*09c8*/ 	.word	0x0001d7d0


	//   ....[107]....
        /*09cc*/ 	.word	0x0001d870


	//   ....[108]....
        /*09d0*/ 	.word	0x0001d880


	//   ....[109]....
        /*09d4*/ 	.word	0x0001d920


	//   ....[110]....
        /*09d8*/ 	.word	0x0001d930


	//   ....[111]....
        /*09dc*/ 	.word	0x0001d9d0


	//   ....[112]....
        /*09e0*/ 	.word	0x0001d9e0


	//   ....[113]....
        /*09e4*/ 	.word	0x0001d9f0


	//   ....[114]....
        /*09e8*/ 	.word	0x0001e1c0


	//   ....[115]....
        /*09ec*/ 	.word	0x0001e1d0


	//   ....[116]....
        /*09f0*/ 	.word	0x0001e1e0


	//   ....[117]....
        /*09f4*/ 	.word	0x0001e270


	//   ....[118]....
        /*09f8*/ 	.word	0x0001e280


	//   ....[119]....
        /*09fc*/ 	.word	0x0001e2e0


	//   ....[120]....
        /*0a00*/ 	.word	0x0001e310


	//   ....[121]....
        /*0a04*/ 	.word	0x0001e350


	//   ....[122]....
        /*0a08*/ 	.word	0x0001e380


	//   ....[123]....
        /*0a0c*/ 	.word	0x0001e3c0


	//   ....[124]....
        /*0a10*/ 	.word	0x0001e3f0


	//   ....[125]....
        /*0a14*/ 	.word	0x0001e430


	//   ....[126]....
        /*0a18*/ 	.word	0x0001e6b0


	//   ....[127]....
        /*0a1c*/ 	.word	0x0001e6d0


	//   ....[128]....
        /*0a20*/ 	.word	0x0001e760


	//   ....[129]....
        /*0a24*/ 	.word	0x0001e770


	//   ....[130]....
        /*0a28*/ 	.word	0x0001e7e0


	//   ....[131]....
        /*0a2c*/ 	.word	0x0001e7f0


	//   ....[132]....
        /*0a30*/ 	.word	0x0001e860


	//   ....[133]....
        /*0a34*/ 	.word	0x0001e870


	//   ....[134]....
        /*0a38*/ 	.word	0x0001e8e0


	//   ....[135]....
        /*0a3c*/ 	.word	0x0001e8f0


	//   ....[136]....
        /*0a40*/ 	.word	0x0001e900


	//   ....[137]....
        /*0a44*/ 	.word	0x0001e970


	//   ....[138]....
        /*0a48*/ 	.word	0x0001eef0


	//   ....[139]....
        /*0a4c*/ 	.word	0x0001ef20


	//   ....[140]....
        /*0a50*/ 	.word	0x0001ef40


	//   ....[141]....
        /*0a54*/ 	.word	0x0001ef50


	//   ....[142]....
        /*0a58*/ 	.word	0x0001ef90


	//   ....[143]....
        /*0a5c*/ 	.word	0x0001efb0


	//   ....[144]....
        /*0a60*/ 	.word	0x0001f020


	//   ....[145]....
        /*0a64*/ 	.word	0x0001f040


	//   ....[146]....
        /*0a68*/ 	.word	0x0001f0a0


	//   ....[147]....
        /*0a6c*/ 	.word	0x0001f0c0


	//   ....[148]....
        /*0a70*/ 	.word	0x0001f110


	//   ....[149]....
        /*0a74*/ 	.word	0x0001f130


	//   ....[150]....
        /*0a78*/ 	.word	0x0001f570


	//   ....[151]....
        /*0a7c*/ 	.word	0x0001f5a0


	//   ....[152]....
        /*0a80*/ 	.word	0x0001f610


	//   ....[153]....
        /*0a84*/ 	.word	0x0001f640


	//   ....[154]....
        /*0a88*/ 	.word	0x0001f670


	//   ....[155]....
        /*0a8c*/ 	.word	0x0001f6a0


	//   ....[156]....
        /*0a90*/ 	.word	0x0001f6d0


	//   ....[157]....
        /*0a94*/ 	.word	0x0001f700


	//   ....[158]....
        /*0a98*/ 	.word	0x0001f8a0


	//   ....[159]....
        /*0a9c*/ 	.word	0x0001f8d0


	//   ....[160]....
        /*0aa0*/ 	.word	0x0001f900


	//   ....[161]....
        /*0aa4*/ 	.word	0x0001f930


	//   ....[162]....
        /*0aa8*/ 	.word	0x0001f960


	//   ....[163]....
        /*0aac*/ 	.word	0x0001f990


	//   ....[164]....
        /*0ab0*/ 	.word	0x0001fa50


	//   ....[165]....
        /*0ab4*/ 	.word	0x0001fa70


	//   ....[166]....
        /*0ab8*/ 	.word	0x0001fa80


	//   ....[167]....
        /*0abc*/ 	.word	0x0001fae0


	//   ....[168]....
        /*0ac0*/ 	.word	0x00020100


	//   ....[169]....
        /*0ac4*/ 	.word	0x00020420


	//   ....[170]....
        /*0ac8*/ 	.word	0x000204b0


	//   ....[171]....
        /*0acc*/ 	.word	0x00020550


	//   ....[172]....
        /*0ad0*/ 	.word	0x000205e0


	//   ....[173]....
        /*0ad4*/ 	.word	0x000206d0


	//   ....[174]....
        /*0ad8*/ 	.word	0x00020760


	//   ....[175]....
        /*0adc*/ 	.word	0x00020800


	//   ....[176]....
        /*0ae0*/ 	.word	0x00020890


	//   ....[177]....
        /*0ae4*/ 	.word	0x00020980


	//   ....[178]....
        /*0ae8*/ 	.word	0x00020a10


	//   ....[179]....
        /*0aec*/ 	.word	0x00020ab0


	//   ....[180]....
        /*0af0*/ 	.word	0x00020b40


	//   ....[181]....
        /*0af4*/ 	.word	0x00020c30


	//   ....[182]....
        /*0af8*/ 	.word	0x00020cc0


	//   ....[183]....
        /*0afc*/ 	.word	0x00020d10


	//   ....[184]....
        /*0b00*/ 	.word	0x00020d60


	//   ....[185]....
        /*0b04*/ 	.word	0x00020e50


	//   ....[186]....
        /*0b08*/ 	.word	0x00020ee0


	//   ....[187]....
        /*0b0c*/ 	.word	0x00020f30


	//   ....[188]....
        /*0b10*/ 	.word	0x00020f80


	//   ....[189]....
        /*0b14*/ 	.word	0x000211e0


	//   ....[190]....
        /*0b18*/ 	.word	0x000214c0


	//   ....[191]....
        /*0b1c*/ 	.word	0x000215b0


	//   ....[192]....
        /*0b20*/ 	.word	0x00021650


	//   ....[193]....
        /*0b24*/ 	.word	0x000216b0


	//   ....[194]....
        /*0b28*/ 	.word	0x000217c0


	//   ....[195]....
        /*0b2c*/ 	.word	0x00021830


	//   ....[196]....
        /*0b30*/ 	.word	0x00021940


	//   ....[197]....
        /*0b34*/ 	.word	0x000219b0


	//   ....[198]....
        /*0b38*/ 	.word	0x00021ac0


	//   ....[199]....
        /*0b3c*/ 	.word	0x00021b30


	//   ....[200]....
        /*0b40*/ 	.word	0x00021c40


	//   ....[201]....
        /*0b44*/ 	.word	0x00021cb0


	//   ....[202]....
        /*0b48*/ 	.word	0x00021d90


	//   ....[203]....
        /*0b4c*/ 	.word	0x00021e90


	//   ....[204]....
        /*0b50*/ 	.word	0x00021ef0


	//   ....[205]....
        /*0b54*/ 	.word	0x00021f50


	//   ....[206]....
        /*0b58*/ 	.word	0x00022050


	//   ....[207]....
        /*0b5c*/ 	.word	0x000220b0


	//   ....[208]....
        /*0b60*/ 	.word	0x000221c0


	//   ....[209]....
        /*0b64*/ 	.word	0x00022220


	//   ....[210]....
        /*0b68*/ 	.word	0x00022330


	//   ....[211]....
        /*0b6c*/ 	.word	0x00022390


	//   ....[212]....
        /*0b70*/ 	.word	0x000224a0


	//   ....[213]....
        /*0b74*/ 	.word	0x00022500


	//   ....[214]....
        /*0b78*/ 	.word	0x00022610


	//   ....[215]....
        /*0b7c*/ 	.word	0x00022670


	//   ....[216]....
        /*0b80*/ 	.word	0x00022780


	//   ....[217]....
        /*0b84*/ 	.word	0x000227e0


	//   ....[218]....
        /*0b88*/ 	.word	0x000228d0


	//   ....[219]....
        /*0b8c*/ 	.word	0x00022a00


	//   ....[220]....
        /*0b90*/ 	.word	0x00022ab0


	//   ....[221]....
        /*0b94*/ 	.word	0x00022b20


	//   ....[222]....
        /*0b98*/ 	.word	0x00022c10


	//   ....[223]....
        /*0b9c*/ 	.word	0x00022c70


	//   ....[224]....
        /*0ba0*/ 	.word	0x00022d40


	//   ....[225]....
        /*0ba4*/ 	.word	0x00022da0


	//   ....[226]....
        /*0ba8*/ 	.word	0x00022e70


	//   ....[227]....
        /*0bac*/ 	.word	0x00022ed0


	//   ....[228]....
        /*0bb0*/ 	.word	0x00022fa0


	//   ....[229]....
        /*0bb4*/ 	.word	0x00023000


	//   ....[230]....
        /*0bb8*/ 	.word	0x000230d0


	//   ....[231]....
        /*0bbc*/ 	.word	0x000231c0


	//   ....[232]....
        /*0bc0*/ 	.word	0x00023260


	//   ....[233]....
        /*0bc4*/ 	.word	0x000232c0


	//   ....[234]....
        /*0bc8*/ 	.word	0x000233b0


	//   ....[235]....
        /*0bcc*/ 	.word	0x00023410


	//   ....[236]....
        /*0bd0*/ 	.word	0x000234f0


	//   ....[237]....
        /*0bd4*/ 	.word	0x00023550


	//   ....[238]....
        /*0bd8*/ 	.word	0x00023630


	//   ....[239]....
        /*0bdc*/ 	.word	0x00023690


	//   ....[240]....
        /*0be0*/ 	.word	0x00023770


	//   ....[241]....
        /*0be4*/ 	.word	0x000237d0


	//   ....[242]....
        /*0be8*/ 	.word	0x000238a0


	//   ....[243]....
        /*0bec*/ 	.word	0x000239d0


	//   ....[244]....
        /*0bf0*/ 	.word	0x00023aa0


	//   ....[245]....
        /*0bf4*/ 	.word	0x00023b60


	//   ....[246]....
        /*0bf8*/ 	.word	0x00023c30


	//   ....[247]....
        /*0bfc*/ 	.word	0x00023c90


	//   ....[248]....
        /*0c00*/ 	.word	0x00023d60


	//   ....[249]....
        /*0c04*/ 	.word	0x00023dc0


	//   ....[250]....
        /*0c08*/ 	.word	0x00023ea0


	//   ....[251]....
        /*0c0c*/ 	.word	0x00023f00


	//   ....[252]....
        /*0c10*/ 	.word	0x00023fd0


	//   ....[253]....
        /*0c14*/ 	.word	0x00024030


	//   ....[254]....
        /*0c18*/ 	.word	0x000240f0


	//   ....[255]....
        /*0c1c*/ 	.word	0x00024180


	//   ....[0]....
        /*0c20*/ 	.word	0x00024220


	//   ....[1]....
        /*0c24*/ 	.word	0x000243a0


	//   ....[2]....
        /*0c28*/ 	.word	0x00024410


	//   ....[3]....
        /*0c2c*/ 	.word	0x00024480


	//   ....[4]....
        /*0c30*/ 	.word	0x000244f0


	//   ....[5]....
        /*0c34*/ 	.word	0x00024560


	//   ....[6]....
        /*0c38*/ 	.word	0x000245e0


	//   ....[7]....
        /*0c3c*/ 	.word	0x00024660


	//   ....[8]....
        /*0c40*/ 	.word	0x000246f0


	//   ....[9]....
        /*0c44*/ 	.word	0x00024760


	//   ....[10]....
        /*0c48*/ 	.word	0x000247d0


	//   ....[11]....
        /*0c4c*/ 	.word	0x00024840


	//   ....[12]....
        /*0c50*/ 	.word	0x000248c0


	//   ....[13]....
        /*0c54*/ 	.word	0x00024930


	//   ....[14]....
        /*0c58*/ 	.word	0x000249d0


	//   ....[15]....
        /*0c5c*/ 	.word	0x00024a20


	//   ....[16]....
        /*0c60*/ 	.word	0x00024ab0


	//   ....[17]....
        /*0c64*/ 	.word	0x00024be0


	//----- nvinfo : EIATTR_REG_RECONFIG
	.align		4
.L_386:
        /*0c68*/ 	.byte	0x01, 0x54
	.zero		2


	//----- nvinfo : EIATTR_SYSCALL_OFFSETS
	.align		4
        /*0c6c*/ 	.byte	0x04, 0x46
        /*0c6e*/ 	.short	(.L_388 - .L_387)


	//   ....[0]....
.L_387:
        /*0c70*/ 	.word	0x00001f80


	//   ....[1]....
        /*0c74*/ 	.word	0x000020d0


	//   ....[2]....
        /*0c78*/ 	.word	0x0000b660


	//   ....[3]....
        /*0c7c*/ 	.word	0x0000b9c0


	//   ....[4]....
        /*0c80*/ 	.word	0x0001bf60


	//   ....[5]....
        /*0c84*/ 	.word	0x0001c0b0


	//   ....[6]....
        /*0c88*/ 	.word	0x0001c1a0


	//   ....[7]....
        /*0c8c*/ 	.word	0x0001d190


	//----- nvinfo : EIATTR_MBARRIER_INSTR_OFFSETS
	.align		4
.L_388:
        /*0c90*/ 	.byte	0x04, 0x39
        /*0c92*/ 	.short	(.L_390 - .L_389)


	//   ....[0]....
.L_389:
        /*0c94*/ 	.word	0x00000270
        /*0c98*/ 	.word	0x000000ff
        /*0c9c*/ 	.word	0x0002a800
        /*0ca0*/ 	.short	0x0100
        /*0ca2*/ 	.byte	0x08
	.zero		1


	//   ....[1]....
        /*0ca4*/ 	.word	0x00000280
        /*0ca8*/ 	.word	0x000000ff
        /*0cac*/ 	.word	0x0002a820
        /*0cb0*/ 	.short	0x0100
        /*0cb2*/ 	.byte	0x08
	.zero		1


	//   ....[2]....
        /*0cb4*/ 	.word	0x00000370
        /*0cb8*/ 	.word	0x000000ff
        /*0cbc*/ 	.word	0x0002a830
        /*0cc0*/ 	.short	0x0100
        /*0cc2*/ 	.byte	0x08
	.zero		1


	//   ....[3]....
        /*0cc4*/ 	.word	0x00000380
        /*0cc8*/ 	.word	0x000000ff
        /*0ccc*/ 	.word	0x0002a840
        /*0cd0*/ 	.short	0x0100
        /*0cd2*/ 	.byte	0x08
	.zero		1


	//   ....[4]....
        /*0cd4*/ 	.word	0x00000390
        /*0cd8*/ 	.word	0x000000ff
        /*0cdc*/ 	.word	0x0002a838
        /*0ce0*/ 	.short	0x0100
        /*0ce2*/ 	.byte	0x08
	.zero		1


	//   ....[5]....
        /*0ce4*/ 	.word	0x000003a0
        /*0ce8*/ 	.word	0x000000ff
        /*0cec*/ 	.word	0x0002a848
        /*0cf0*/ 	.short	0x0100
        /*0cf2*/ 	.byte	0x08
	.zero		1


	//   ....[6]....
        /*0cf4*/ 	.word	0x000004d0
        /*0cf8*/ 	.word	0x000000ff
        /*0cfc*/ 	.word	0x0002a850
        /*0d00*/ 	.short	0x0100
        /*0d02*/ 	.byte	0x08
	.zero		1


	//   ....[7]....
        /*0d04*/ 	.word	0x000004e0
        /*0d08*/ 	.word	0x000000ff
        /*0d0c*/ 	.word	0x0002a860
        /*0d10*/ 	.short	0x0100
        /*0d12*/ 	.byte	0x08
	.zero		1


	//   ....[8]....
        /*0d14*/ 	.word	0x000004f0
        /*0d18*/ 	.word	0x000000ff
        /*0d1c*/ 	.word	0x0002a858
        /*0d20*/ 	.short	0x0100
        /*0d22*/ 	.byte	0x08
	.zero		1


	//   ....[9]....
        /*0d24*/ 	.word	0x00000500
        /*0d28*/ 	.word	0x000000ff
        /*0d2c*/ 	.word	0x0002a868
        /*0d30*/ 	.short	0x0100
        /*0d32*/ 	.byte	0x08
	.zero		1


	//   ....[10]....
        /*0d34*/ 	.word	0x000005f0
        /*0d38*/ 	.word	0x000000ff
        /*0d3c*/ 	.word	0x0002a870
        /*0d40*/ 	.short	0x0100
        /*0d42*/ 	.byte	0x06
	.zero		1


	//   ....[11]....
        /*0d44*/ 	.word	0x00000600
        /*0d48*/ 	.word	0x000000ff
        /*0d4c*/ 	.word	0x0002a880
        /*0d50*/ 	.short	0x0100
        /*0d52*/ 	.byte	0x06
	.zero		1


	//   ....[12]....
        /*0d54*/ 	.word	0x00000610
        /*0d58*/ 	.word	0x000000ff
        /*0d5c*/ 	.word	0x0002a878
        /*0d60*/ 	.short	0x0100
        /*0d62*/ 	.byte	0x06
	.zero		1


	//   ....[13]....
        /*0d64*/ 	.word	0x00000620
        /*0d68*/ 	.word	0x000000ff
        /*0d6c*/ 	.word	0x0002a888
        /*0d70*/ 	.short	0x0100
        /*0d72*/ 	.byte	0x06
	.zero		1


	//   ....[14]....
        /*0d74*/ 	.word	0x00000750
        /*0d78*/ 	.word	0x000000ff
        /*0d7c*/ 	.word	0x0002a890
        /*0d80*/ 	.short	0x0100
        /*0d82*/ 	.byte	0x08
	.zero		1


	//   ....[15]....
        /*0d84*/ 	.word	0x00000760
        /*0d88*/ 	.word	0x000000ff
        /*0d8c*/ 	.word	0x0002a8a0
        /*0d90*/ 	.short	0x0100
        /*0d92*/ 	.byte	0x08
	.zero		1


	//   ....[16]....
        /*0d94*/ 	.word	0x00000770
        /*0d98*/ 	.word	0x000000ff
        /*0d9c*/ 	.word	0x0002a898
        /*0da0*/ 	.short	0x0100
        /*0da2*/ 	.byte	0x08
	.zero		1


	//   ....[17]....
        /*0da4*/ 	.word	0x00000780
        /*0da8*/ 	.word	0x000000ff
        /*0dac*/ 	.word	0x0002a8a8
        /*0db0*/ 	.short	0x0100
        /*0db2*/ 	.byte	0x08
	.zero		1


	//   ....[18]....
        /*0db4*/ 	.word	0x000008b0
        /*0db8*/ 	.word	0x000000ff
        /*0dbc*/ 	.word	0x0002a8b0
        /*0dc0*/ 	.short	0x0100
        /*0dc2*/ 	.byte	0x08
	.zero		1


	//   ....[19]....
        /*0dc4*/ 	.word	0x000008c0
        /*0dc8*/ 	.word	0x000000ff
        /*0dcc*/ 	.word	0x0002a8c0
        /*0dd0*/ 	.short	0x0100
        /*0dd2*/ 	.byte	0x08
	.zero		1


	//   ....[20]....
        /*0dd4*/ 	.word	0x000008d0
        /*0dd8*/ 	.word	0x000000ff
        /*0ddc*/ 	.word	0x0002a8b8
        /*0de0*/ 	.short	0x0100
        /*0de2*/ 	.byte	0x08
	.zero		1


	//   ....[21]....
        /*0de4*/ 	.word	0x000008e0
        /*0de8*/ 	.word	0x000000ff
        /*0dec*/ 	.word	0x0002a8c8
        /*0df0*/ 	.short	0x0100
        /*0df2*/ 	.byte	0x08
	.zero		1


	//   ....[22]....
        /*0df4*/ 	.word	0x00003bf0
        /*0df8*/ 	.word	0x00000055
        /*0dfc*/ 	.word	0x0002a890
        /*0e00*/ 	.short	0x010a
        /*0e02*/ 	.byte	0x3f
	.zero		1


	//   ....[23]....
        /*0e04*/ 	.word	0x00007270
        /*0e08*/ 	.word	0x00000055
        /*0e0c*/ 	.word	0x0002a890
        /*0e10*/ 	.short	0x010a
        /*0e12*/ 	.byte	0x3f
	.zero		1


	//   ....[24]....
        /*0e14*/ 	.word	0x0000a200
        /*0e18*/ 	.word	0x00000055
        /*0e1c*/ 	.word	0x0002a890
        /*0e20*/ 	.short	0x010a
        /*0e22*/ 	.byte	0x3f
	.zero		1


	//   ....[25]....
        /*0e24*/ 	.word	0x0000a9a0
        /*0e28*/ 	.word	0x0000000b
        /*0e2c*/ 	.word	0x00000000
        /*0e30*/ 	.short	0x0101
        /*0e32*/ 	.byte	0x3f
	.zero		1


	//   ....[26]....
        /*0e34*/ 	.word	0x0000a9e0
        /*0e38*/ 	.word	0x00000055
        /*0e3c*/ 	.word	0x0002a8b0
        /*0e40*/ 	.short	0x010a
        /*0e42*/ 	.byte	0x3f
	.zero		1


	//   ....[27]....
        /*0e44*/ 	.word	0x0000af70
        /*0e48*/ 	.word	0x00000055
        /*0e4c*/ 	.word	0x00000000
        /*0e50*/ 	.short	0x0101
        /*0e52*/ 	.byte	0x3f
	.zero		1


	//   ....[28]....
        /*0e54*/ 	.word	0x0000b6e0
        /*0e58*/ 	.word	0x00000002
        /*0e5c*/ 	.word	0x0002a800
        /*0e60*/ 	.short	0x010a
        /*0e62*/ 	.byte	0x3f
	.zero		1


	//   ....[29]....
        /*0e64*/ 	.word	0x0000b730
        /*0e68*/ 	.word	0x00000002
        /*0e6c*/ 	.word	0x0002a800
        /*0e70*/ 	.short	0x010a
        /*0e72*/ 	.byte	0x3f
	.zero		1


	//   ....[30]....
        /*0e74*/ 	.word	0x0000c110
        /*0e78*/ 	.word	0x00000002
        /*0e7c*/ 	.word	0x0002a800
        /*0e80*/ 	.short	0x010a
        /*0e82*/ 	.byte	0x3f
	.zero		1


	//   ....[31]....
        /*0e84*/ 	.word	0x0000ea70
        /*0e88*/ 	.word	0x00000002
        /*0e8c*/ 	.word	0x0002a800
        /*0e90*/ 	.short	0x010a
        /*0e92*/ 	.byte	0x3f
	.zero		1


	//   ....[32]....
        /*0e94*/ 	.word	0x000111d0
        /*0e98*/ 	.word	0x00000009
        /*0e9c*/ 	.word	0x0002a830
        /*0ea0*/ 	.short	0x010a
        /*0ea2*/ 	.byte	0x3f
	.zero		1


	//   ....[33]....
        /*0ea4*/ 	.word	0x00011220
        /*0ea8*/ 	.word	0x00000009
        /*0eac*/ 	.word	0x0002a830
        /*0eb0*/ 	.short	0x010a
        /*0eb2*/ 	.byte	0x3f
	.zero		1


	//   ....[34]....
        /*0eb4*/ 	.word	0x00012cb0
        /*0eb8*/ 	.word	0x00000007
        /*0ebc*/ 	.word	0x00000000
        /*0ec0*/ 	.short	0x0101
        /*0ec2*/ 	.byte	0x3f
	.zero		1


	//   ....[35]....
        /*0ec4*/ 	.word	0x000135c0
        /*0ec8*/ 	.word	0x0000000f
        /*0ecc*/ 	.word	0x0002a830
        /*0ed0*/ 	.short	0x010a
        /*0ed2*/ 	.byte	0x3f
	.zero		1


	//   ....[36]....
        /*0ed4*/ 	.word	0x00013640
        /*0ed8*/ 	.word	0x0000000f
        /*0edc*/ 	.word	0x0002a830
        /*0ee0*/ 	.short	0x010a
        /*0ee2*/ 	.byte	0x3f
	.zero		1


	//   ....[37]....
        /*0ee4*/ 	.word	0x000142f0
        /*0ee8*/ 	.word	0x00000014
        /*0eec*/ 	.word	0x0002a850
        /*0ef0*/ 	.short	0x010a
        /*0ef2*/ 	.byte	0x3f
	.zero		1


	//   ....[38]....
        /*0ef4*/ 	.word	0x00014340
        /*0ef8*/ 	.word	0x00000014
        /*0efc*/ 	.word	0x0002a850
        /*0f00*/ 	.short	0x010a
        /*0f02*/ 	.byte	0x3f
	.zero		1


	//   ....[39]....
        /*0f04*/ 	.word	0x00014dc0
        /*0f08*/ 	.word	0x00000063
        /*0f0c*/ 	.word	0x00000000
        /*0f10*/ 	.short	0x0101
        /*0f12*/ 	.byte	0x3f
	.zero		1


	//   ....[40]....
        /*0f14*/ 	.word	0x00015450
        /*0f18*/ 	.word	0x00000014
        /*0f1c*/ 	.word	0x00000000
        /*0f20*/ 	.short	0x0101
        /*0f22*/ 	.byte	0x3f
	.zero		1


	//   ....[41]....
        /*0f24*/ 	.word	0x00015a50
        /*0f28*/ 	.word	0x00000004
        /*0f2c*/ 	.word	0x0002a850
        /*0f30*/ 	.short	0x010a
        /*0f32*/ 	.byte	0x3f
	.zero		1


	//   ....[42]....
        /*0f34*/ 	.word	0x00015af0
        /*0f38*/ 	.word	0x00000004
        /*0f3c*/ 	.word	0x0002a850
        /*0f40*/ 	.short	0x010a
        /*0f42*/ 	.byte	0x3f
	.zero		1


	//   ....[43]....
        /*0f44*/ 	.word	0x00015ff0
        /*0f48*/ 	.word	0x00000004
        /*0f4c*/ 	.word	0x00000000
        /*0f50*/ 	.short	0x0101
        /*0f52*/ 	.byte	0x3f
	.zero		1


	//   ....[44]....
        /*0f54*/ 	.word	0x00017610
        /*0f58*/ 	.word	0x00000000
        /*0f5c*/ 	.word	0x00000000
        /*0f60*/ 	.short	0x0101
        /*0f62*/ 	.byte	0x3f
	.zero		1


	//   ....[45]....
        /*0f64*/ 	.word	0x00017c90
        /*0f68*/ 	.word	0x00000006
        /*0f6c*/ 	.word	0x00000000
        /*0f70*/ 	.short	0x0101
        /*0f72*/ 	.byte	0x3f
	.zero		1


	//   ....[46]....
        /*0f74*/ 	.word	0x0001a9b0
        /*0f78*/ 	.word	0x00000016
        /*0f7c*/ 	.word	0x0002a820
        /*0f80*/ 	.short	0x010a
        /*0f82*/ 	.byte	0x3f
	.zero		1


	//   ....[47]....
        /*0f84*/ 	.word	0x0001aa40
        /*0f88*/ 	.word	0x0000000b
        /*0f8c*/ 	.word	0x0002a8a0
        /*0f90*/ 	.short	0x010a
        /*0f92*/ 	.byte	0x3f
	.zero		1


	//   ....[48]....
        /*0f94*/ 	.word	0x0001ae80
        /*0f98*/ 	.word	0x0000000b
        /*0f9c*/ 	.word	0x0002a8c0
        /*0fa0*/ 	.short	0x010a
        /*0fa2*/ 	.byte	0x3f
	.zero		1


	//   ....[49]....
        /*0fa4*/ 	.word	0x0001b2b0
        /*0fa8*/ 	.word	0x0000000a
        /*0fac*/ 	.word	0x0002a8a0
        /*0fb0*/ 	.short	0x010a
        /*0fb2*/ 	.byte	0x3f
	.zero		1


	//   ....[50]....
        /*0fb4*/ 	.word	0x0001b6e0
        /*0fb8*/ 	.word	0x0000000a
        /*0fbc*/ 	.word	0x0002a8c0
        /*0fc0*/ 	.short	0x010a
        /*0fc2*/ 	.byte	0x3f
	.zero		1


	//   ....[51]....
        /*0fc4*/ 	.word	0x0001c7d0
        /*0fc8*/ 	.word	0x00000007
        /*0fcc*/ 	.word	0x0002a840
        /*0fd0*/ 	.short	0x010a
        /*0fd2*/ 	.byte	0x3f
	.zero		1


	//   ....[52]....
        /*0fd4*/ 	.word	0x0001ce90
        /*0fd8*/ 	.word	0x00000007
        /*0fdc*/ 	.word	0x0002a830
        /*0fe0*/ 	.short	0x0107
        /*0fe2*/ 	.byte	0x3f
	.zero		1


	//   ....[53]....
        /*0fe4*/ 	.word	0x0001cf60
        /*0fe8*/ 	.word	0x00000007
        /*0fec*/ 	.word	0x0002a830
        /*0ff0*/ 	.short	0x0101
        /*0ff2*/ 	.byte	0x3f
	.zero		1


	//   ....[54]....
        /*0ff4*/ 	.word	0x0001db40
        /*0ff8*/ 	.word	0x00000016
        /*0ffc*/ 	.word	0x0002a800
        /*1000*/ 	.short	0x0107
        /*1002*/ 	.byte	0x3f
	.zero		1


	//   ....[55]....
        /*1004*/ 	.word	0x0001dc50
        /*1008*/ 	.word	0x00000016
        /*100c*/ 	.word	0x0002a800
        /*1010*/ 	.short	0x0101
        /*1012*/ 	.byte	0x3f
	.zero		1


	//   ....[56]....
        /*1014*/ 	.word	0x0001dc70
        /*1018*/ 	.word	0x00000016
        /*101c*/ 	.word	0x0002a820
        /*1020*/ 	.short	0x010a
        /*1022*/ 	.byte	0x3f
	.zero		1


	//   ....[57]....
        /*1024*/ 	.word	0x0001dfe0
        /*1028*/ 	.word	0x00000006
        /*102c*/ 	.word	0x0002a840
        /*1030*/ 	.short	0x010a
        /*1032*/ 	.byte	0x3f
	.zero		1


	//   ....[58]....
        /*1034*/ 	.word	0x0001e4d0
        /*1038*/ 	.word	0x00000006
        /*103c*/ 	.word	0x0002a830
        /*1040*/ 	.short	0x0107
        /*1042*/ 	.byte	0x3f
	.zero		1


	//   ....[59]....
        /*1044*/ 	.word	0x0001e590
        /*1048*/ 	.word	0x00000006
        /*104c*/ 	.word	0x0002a830
        /*1050*/ 	.short	0x0101
        /*1052*/ 	.byte	0x3f
	.zero		1


	//   ....[60]....
        /*1054*/ 	.word	0x0001e5f0
        /*1058*/ 	.word	0x00000005
        /*105c*/ 	.word	0x0002a860
        /*1060*/ 	.short	0x010a
        /*1062*/ 	.byte	0x3f
	.zero		1


	//   ....[61]....
        /*1064*/ 	.word	0x0001ea50
        /*1068*/ 	.word	0x00000005
        /*106c*/ 	.word	0x0002a850
        /*1070*/ 	.short	0x0107
        /*1072*/ 	.byte	0x3f
	.zero		1


	//   ....[62]....
        /*1074*/ 	.word	0x0001ebb0
        /*1078*/ 	.word	0x00000005
        /*107c*/ 	.word	0x0002a850
        /*1080*/ 	.short	0x0101
        /*1082*/ 	.byte	0x3f
	.zero		1


	//   ....[63]....
        /*1084*/ 	.word	0x0001ee10
        /*1088*/ 	.word	0x00000000
        /*108c*/ 	.word	0x0002a860
        /*1090*/ 	.short	0x010a
        /*1092*/ 	.byte	0x3f
	.zero		1


	//   ....[64]....
        /*1094*/ 	.word	0x0001f270
        /*1098*/ 	.word	0x00000000
        /*109c*/ 	.word	0x0002a850
        /*10a0*/ 	.short	0x0107
        /*10a2*/ 	.byte	0x3f
	.zero		1


	//   ....[65]....
        /*10a4*/ 	.word	0x0001f330
        /*10a8*/ 	.word	0x00000000
        /*10ac*/ 	.word	0x0002a850
        /*10b0*/ 	.short	0x0101
        /*10b2*/ 	.byte	0x3f
	.zero		1


	//   ....[66]....
        /*10b4*/ 	.word	0x00020080
        /*10b8*/ 	.word	0x00000004
        /*10bc*/ 	.word	0x0002a820
        /*10c0*/ 	.short	0x010a
        /*10c2*/ 	.byte	0x3f
	.zero		1


	//   ....[67]....
        /*10c4*/ 	.word	0x000201f0
        /*10c8*/ 	.word	0x00000005
        /*10cc*/ 	.word	0x0002a840
        /*10d0*/ 	.short	0x010a
        /*10d2*/ 	.byte	0x3f
	.zero		1


	//   ....[68]....
        /*10d4*/ 	.word	0x00020290
        /*10d8*/ 	.word	0x0000001b
        /*10dc*/ 	.word	0x0002a840
        /*10e0*/ 	.short	0x010a
        /*10e2*/ 	.byte	0x3f
	.zero		1


	//   ....[69]....
        /*10e4*/ 	.word	0x000202d0
        /*10e8*/ 	.word	0x00000005
        /*10ec*/ 	.word	0x0002a860
        /*10f0*/ 	.short	0x010a
        /*10f2*/ 	.byte	0x3f
	.zero		1


	//   ....[70]....
        /*10f4*/ 	.word	0x00020310
        /*10f8*/ 	.word	0x0000001b
        /*10fc*/ 	.word	0x0002a860
        /*1100*/ 	.short	0x010a
        /*1102*/ 	.byte	0x3f
	.zero		1


	//   ....[71]....
        /*1104*/ 	.word	0x00020370
        /*1108*/ 	.word	0x00000055
        /*110c*/ 	.word	0x0002a890
        /*1110*/ 	.short	0x010a
        /*1112*/ 	.byte	0x3f
	.zero		1


	//   ....[72]....
        /*1114*/ 	.word	0x00020620
        /*1118*/ 	.word	0x00000055
        /*111c*/ 	.word	0x0002a890
        /*1120*/ 	.short	0x010a
        /*1122*/ 	.byte	0x3f
	.zero		1


	//   ....[73]....
        /*1124*/ 	.word	0x000208d0
        /*1128*/ 	.word	0x00000055
        /*112c*/ 	.word	0x0002a890
        /*1130*/ 	.short	0x010a
        /*1132*/ 	.byte	0x3f
	.zero		1


	//   ....[74]....
        /*1134*/ 	.word	0x00020b80
        /*1138*/ 	.word	0x00000055
        /*113c*/ 	.word	0x0002a8b0
        /*1140*/ 	.short	0x010a
        /*1142*/ 	.byte	0x3f
	.zero		1


	//   ....[75]....
        /*1144*/ 	.word	0x00020da0
        /*1148*/ 	.word	0x00000002
        /*114c*/ 	.word	0x0002a800
        /*1150*/ 	.short	0x010a
        /*1152*/ 	.byte	0x3f
	.zero		1


	//   ....[76]....
        /*1154*/ 	.word	0x00020fc0
        /*1158*/ 	.word	0x00000002
        /*115c*/ 	.word	0x0002a800
        /*1160*/ 	.short	0x010a
        /*1162*/ 	.byte	0x3f
	.zero		1


	//   ....[77]....
        /*1164*/ 	.word	0x00021010
        /*1168*/ 	.word	0x00000009
        /*116c*/ 	.word	0x0002a830
        /*1170*/ 	.short	0x010a
        /*1172*/ 	.byte	0x3f
	.zero		1


	//   ....[78]....
        /*1174*/ 	.word	0x00021060
        /*1178*/ 	.word	0x0000000f
        /*117c*/ 	.word	0x0002a830
        /*1180*/ 	.short	0x010a
        /*1182*/ 	.byte	0x3f
	.zero		1


	//   ....[79]....
        /*1184*/ 	.word	0x000210b0
        /*1188*/ 	.word	0x00000014
        /*118c*/ 	.word	0x0002a850
        /*1190*/ 	.short	0x010a
        /*1192*/ 	.byte	0x3f
	.zero		1


	//   ....[80]....
        /*1194*/ 	.word	0x00021100
        /*1198*/ 	.word	0x00000004
        /*119c*/ 	.word	0x0002a850
        /*11a0*/ 	.short	0x010a
        /*11a2*/ 	.byte	0x3f
	.zero		1


	//   ....[81]....
        /*11a4*/ 	.word	0x000212a0
        /*11a8*/ 	.word	0x00000016
        /*11ac*/ 	.word	0x0002a820
        /*11b0*/ 	.short	0x010a
        /*11b2*/ 	.byte	0x3f
	.zero		1


	//   ....[82]....
        /*11b4*/ 	.word	0x000212f0
        /*11b8*/ 	.word	0x0000000b
        /*11bc*/ 	.word	0x0002a8a0
        /*11c0*/ 	.short	0x010a
        /*11c2*/ 	.byte	0x3f
	.zero		1


	//   ....[83]....
        /*11c4*/ 	.word	0x00021340
        /*11c8*/ 	.word	0x0000000b
        /*11cc*/ 	.word	0x0002a8c0
        /*11d0*/ 	.short	0x010a
        /*11d2*/ 	.byte	0x3f
	.zero		1


	//   ....[84]....
        /*11d4*/ 	.word	0x00021390
        /*11d8*/ 	.word	0x0000000a
        /*11dc*/ 	.word	0x0002a8a0
        /*11e0*/ 	.short	0x010a
        /*11e2*/ 	.byte	0x3f
	.zero		1


	//   ....[85]....
        /*11e4*/ 	.word	0x000213e0
        /*11e8*/ 	.word	0x0000000a
        /*11ec*/ 	.word	0x0002a8c0
        /*11f0*/ 	.short	0x010a
        /*11f2*/ 	.byte	0x3f
	.zero		1


	//   ....[86]....
        /*11f4*/ 	.word	0x00021500
        /*11f8*/ 	.word	0x00000007
        /*11fc*/ 	.word	0x0002a840
        /*1200*/ 	.short	0x010a
        /*1202*/ 	.byte	0x3f
	.zero		1


	//   ....[87]....
        /*1204*/ 	.word	0x00022900
        /*1208*/ 	.word	0x00000016
        /*120c*/ 	.word	0x0002a820
        /*1210*/ 	.short	0x010a
        /*1212*/ 	.byte	0x3f
	.zero		1


	//   ....[88]....
        /*1214*/ 	.word	0x00022950
        /*1218*/ 	.word	0x00000006
        /*121c*/ 	.word	0x0002a840
        /*1220*/ 	.short	0x010a
        /*1222*/ 	.byte	0x3f
	.zero		1


	//   ....[89]....
        /*1224*/ 	.word	0x00023110
        /*1228*/ 	.word	0x00000005
        /*122c*/ 	.word	0x0002a860
        /*1230*/ 	.short	0x010a
        /*1232*/ 	.byte	0x3f
	.zero		1


	//   ....[90]....
        /*1234*/ 	.word	0x00023920
        /*1238*/ 	.word	0x00000000
        /*123c*/ 	.word	0x0002a860
        /*1240*/ 	.short	0x010a
        /*1242*/ 	.byte	0x3f
	.zero		1


	//   ....[91]....
        /*1244*/ 	.word	0x00024b00
        /*1248*/ 	.word	0x00000004
        /*124c*/ 	.word	0x0002a820
        /*1250*/ 	.short	0x010a
        /*1252*/ 	.byte	0x3f
	.zero		1


	//   ....[92]....
        /*1254*/ 	.word	0x00024ca0
        /*1258*/ 	.word	0x00000005
        /*125c*/ 	.word	0x0002a840
        /*1260*/ 	.short	0x010a
        /*1262*/ 	.byte	0x3f
	.zero		1


	//   ....[93]....
        /*1264*/ 	.word	0x00024cf0
        /*1268*/ 	.word	0x0000001b
        /*126c*/ 	.word	0x0002a840
        /*1270*/ 	.short	0x010a
        /*1272*/ 	.byte	0x3f
	.zero		1


	//   ....[94]....
        /*1274*/ 	.word	0x00024d40
        /*1278*/ 	.word	0x00000005
        /*127c*/ 	.word	0x0002a860
        /*1280*/ 	.short	0x010a
        /*1282*/ 	.byte	0x3f
	.zero		1


	//----- nvinfo : EIATTR_NUM_MBARRIERS
	.align		4
.L_390:
        /*1284*/ 	.byte	0x03, 0x38
        /*1286*/ 	.short	0x0016


	//----- nvinfo : EIATTR_EXIT_INSTR_OFFSETS
	.align		4
        /*1288*/ 	.byte	0x04, 0x1c
        /*128a*/ 	.short	(.L_392 - .L_391)


	//   ....[0]....
.L_391:
        /*128c*/ 	.word	0x00020360


	//----- nvinfo : EIATTR_MAX_THREADS
	.align		4
.L_392:
        /*1290*/ 	.byte	0x04, 0x05
        /*1292*/ 	.short	(.L_394 - .L_393)
.L_393:
        /*1294*/ 	.word	0x00000180
        /*1298*/ 	.word	0x00000001
        /*129c*/ 	.word	0x00000001


	//----- nvinfo : EIATTR_CRS_STACK_SIZE
	.align		4
.L_394:
        /*12a0*/ 	.byte	0x04, 0x1e
        /*12a2*/ 	.short	(.L_396 - .L_395)
.L_395:
        /*12a4*/ 	.word	0x00000000


	//----- nvinfo : EIATTR_CBANK_PARAM_SIZE
	.align		4
.L_396:
        /*12a8*/ 	.byte	0x03, 0x19
        /*12aa*/ 	.short	0x0af0


	//----- nvinfo : EIATTR_PARAM_CBANK
	.align		4
        /*12ac*/ 	.byte	0x04, 0x0a
        /*12ae*/ 	.short	(.L_398 - .L_397)
	.align		4
.L_397:
        /*12b0*/ 	.word	index@(.nv.constant0._ZN7cutlass13device_kernelIN5flash11enable_sm90INS1_16FlashAttnFwdSm90INS1_25CollectiveMainloopFwdSm90ILi2EN4cute5tupleIJNS5_1CILi1EEES8_S8_EEENS6_IJNS7_ILi128EEENS7_ILi96EEENS7_ILi192EEEEEELi128ENS_6half_tEfNS_4arch4Sm90ELb0ELb0ELb0ELb1ELb1ELb1ELb0ELb1ELb1ELb1ELb1ELb0EEENS1_21CollectiveEpilogueFwdINS6_IJSA_SA_SB_EEES9_SE_SG_Li256ELb1ELb1ELb1ELb0EEENS1_36VarlenDynamicPersistentTileSchedulerILi128ELi96ELi256ELi128ELb1ELb1ELb1ELb0ELb1ELb1EEEEEEEEEvNT_6ParamsE)
        /*12b4*/ 	.short	0x0210
        /*12b6*/ 	.short	0x0af0


	//----- nvinfo : EIATTR_SW_WAR
	.align		4
.L_398:
        /*12b8*/ 	.byte	0x04, 0x36
        /*12ba*/ 	.short	(.L_400 - .L_399)
.L_399:
        /*12bc*/ 	.word	0x00000008
.L_400:


//--------------------- .nv.info._ZN7cutlass13device_kernelIN5flash11enable_sm90INS1_16FlashAttnFwdSm90INS1_25CollectiveMainloopFwdSm90ILi2EN4cute5tupleIJNS5_1CILi1EEES8_S8_EEENS6_IJNS7_ILi128EEENS7_ILi96EEENS7_ILi192EEEEEELi128ENS_6half_tEfNS_4arch4Sm90ELb0ELb1ELb0ELb0ELb1ELb0ELb0ELb1ELb1ELb1ELb1ELb0EEENS1_21CollectiveEpilogueFwdINS6_IJSA_SA_SB_EEES9_SE_SG_Li256ELb0ELb1ELb1ELb0EEENS1_19SingleTileSchedulerILb0ELb1ELb1ELi128EEEEEEEEEvNT_6ParamsE --------------------------
	.section	.nv.info._ZN7cutlass13device_kernelIN5flash11enable_sm90INS1_16FlashAttnFwdSm90INS1_25CollectiveMainloopFwdSm90ILi2EN4cute5tupleIJNS5_1CILi1EEES8_S8_EEENS6_IJNS7_ILi128EEENS7_ILi96EEENS7_ILi192EEEEEELi128ENS_6half_tEfNS_4arch4Sm90ELb0ELb1ELb0ELb0ELb1ELb0ELb0ELb1ELb1ELb1ELb1ELb0EEENS1_21CollectiveEpilogueFwdINS6_IJSA_SA_SB_EEES9_SE_SG_Li256ELb0ELb1ELb1ELb0EEENS1_19SingleTileSchedulerILb0ELb1ELb1ELi128EEEEEEEEEvNT_6ParamsE,"",@"SHT_CUDA_INFO"
	.sectionflags	@""
	.align	4


	//----- nvinfo : EIATTR_CUDA_API_VERSION
	.align		4
        /*0000*/ 	.byte	0x04, 0x37
        /*0002*/ 	.short	(.L_402 - .L_401)
.L_401:
        /*0004*/ 	.word	0x00000082


	//----- nvinfo : EIATTR_KPARAM_INFO
	.align		4
.L_402:
        /*0008*/ 	.byte	0x04, 0x17
        /*000a*/ 	.short	(.L_404 - .L_403)
.L_403:
        /*000c*/ 	.word	0x00000000
        /*0010*/ 	.short	0x0000
        /*0012*/ 	.short	0x0070
        /*0014*/ 	.byte	0x00, 0xf0, 0x01, 0x28


	//----- nvinfo : EIATTR_SPARSE_MMA_MASK
	.align		4
.L_404:
        /*0018*/ 	.byte	0x03, 0x50
        /*001a*/ 	.short	0x0000


	//----- nvinfo : EIATTR_MAXREG_COUNT
	.align		4
        /*001c*/ 	.byte	0x03, 0x1b
        /*001e*/ 	.short	0x00a8


	//----- nvinfo : EIATTR_NUM_BARRIERS
	.align		4
        /*0020*/ 	.byte	0x02, 0x4c
        /*0022*/ 	.byte	0x09
	.zero		1


	//----- nvinfo : EIATTR_EXTERNS
	.align		4
        /*0024*/ 	.byte	0x04, 0x0f
        /*0026*/ 	.short	(.L_406 - .L_405)


	//   ....[0]....
	.align		4
.L_405:
        /*0028*/ 	.word	index@(__assertfail)


	//----- nvinfo : EIATTR_ANNOTATIONS
	.align		4
.L_406:
        /*002c*/ 	.byte	0x04, 0x55
        /*002e*/ 	.short	(.L_408 - .L_407)


	//   ....[0]....
.L_407:
        /*0030*/ 	.word	0x00000001
        /*0034*/ 	.byte	0xb0, 0x08, 0x00, 0x00, 0x01, 0x00, 0x00, 0x00, 0x20, 0x16, 0x00, 0x00, 0x01, 0x00, 0x00, 0x00
        /*0044*/ 	.byte	0xc0, 0xf3, 0x00, 0x00, 0x01, 0x00, 0x00, 0x00, 0xc0, 0x1d, 0x01, 0x00


	//----- nvinfo : EIATTR_MERCURY_ISA_VERSION
	.align		4
.L_408:
        /*0050*/ 	.byte	0x03, 0x5f
        /*0052*/ 	.short	0x0101


	//----- nvinfo : EIATTR_INT_WARP_WIDE_INSTR_OFFSETS
	.align		4
        /*0054*/ 	.byte	0x04, 0x31
        /*0056*/ 	.short	(.L_410 - .L_409)


	//   ....[0]....
.L_409:
        /*0058*/ 	.word	0x000000c0


	//   ....[1]....
        /*005c*/ 	.word	0x000000d0


	//   ....[2]....
        /*0060*/ 	.word	0x00000170


	//----- nvinfo : EIATTR_COOP_GROUP_MASK_REGIDS
	.align		4
.L_410:
        /*0064*/ 	.byte	0x04, 0x29
        /*0066*/ 	.short	(.L_412 - .L_411)


	//   ....[0]....
.L_411:
        /*0068*/ 	.word	0xffffffff


	//   ....[1]....
        /*006c*/ 	.word	0xffffffff


	//   ....[2]....
        /*0070*/ 	.word	0xffffffff


	//   ....[3]....
        /*0074*/ 	.word	0xffffffff


	//   ....[4]....
        /*0078*/ 	.word	0xffffffff


	//   ....[5]....
        /*007c*/ 	.word	0xffffffff


	//   ....[6]....
        /*0080*/ 	.word	0xffffffff


	//   ....[7]....
        /*0084*/ 	.word	0xffffffff


	//   ....[8]....
        /*0088*/ 	.word	0xffffffff


	//   ....[9]....
        /*008c*/ 	.word	0xffffffff


	//   ....[10]....
        /*0090*/ 	.word	0xffffffff


	//   ....[11]....
        /*0094*/ 	.word	0xffffffff


	//   ....[12]....
        /*0098*/ 	.word	0xffffffff


	//   ....[13]....
        /*009c*/ 	.word	0xffffffff


	//   ....[14]....
        /*00a0*/ 	.word	0xffffffff


	//   ....[15]....
        /*00a4*/ 	.word	0xffffffff


	//   ....[16]....
        /*00a8*/ 	.word	0xffffffff


	//   ....[17]....
        /*00ac*/ 	.word	0xffffffff


	//   ....[18]....
        /*00b0*/ 	.word	0xffffffff


	//   ....[19]....
        /*00b4*/ 	.word	0xffffffff


	//   ....[20]....
        /*00b8*/ 	.word	0xffffffff


	//   ....[21]....
        /*00bc*/ 	.word	0xffffffff


	//   ....[22]....
        /*00c0*/ 	.word	0xffffffff


	//   ....[23]....
        /*00c4*/ 	.word	0xffffffff


	//   ....[24]....
        /*00c8*/ 	.word	0xffffffff


	//   ....[25]....
        /*00cc*/ 	.word	0xffffffff


	//   ....[26]....
        /*00d0*/ 	.word	0xffffffff


	//   ....[27]....
        /*00d4*/ 	.word	0xffffffff


	//   ....[28]....
        /*00d8*/ 	.word	0xffffffff


	//   ....[29]....
        /*00dc*/ 	.word	0xffffffff


	//   ....[30]....
        /*00e0*/ 	.word	0xffffffff


	//   ....[31]....
        /*00e4*/ 	.word	0xffffffff


	//   ....[32]....
        /*00e8*/ 	.word	0xffffffff


	//   ....[33]....
        /*00ec*/ 	.word	0xffffffff


	//   ....[34]....
        /*00f0*/ 	.word	0xffffffff


	//   ....[35]....
        /*00f4*/ 	.word	0xffffffff


	//   ....[36]....
        /*00f8*/ 	.word	0xffffffff


	//   ....[37]....
        /*00fc*/ 	.word	0xffffffff


	//   ....[38]....
        /*0100*/ 	.word	0xffffffff


	//   ....[39]....
        /*0104*/ 	.word	0xffffffff


	//   ....[40]....
        /*0108*/ 	.word	0xffffffff


	//   ....[41]....
        /*010c*/ 	.word	0xffffffff


	//   ....[42]....
        /*0110*/ 	.word	0xffffffff


	//   ....[43]....
        /*0114*/ 	.word	0xffffffff


	//   ....[44]....
        /*0118*/ 	.word	0xffffffff


	//   ....[45]....
        /*011c*/ 	.word	0xffffffff


	//   ....[46]....
        /*0120*/ 	.word	0xffffffff


	//   ....[47]....
        /*0124*/ 	.word	0xffffffff


	//   ....[48]....
        /*0128*/ 	.word	0xffffffff


	//   ....[49]....
        /*012c*/ 	.word	0xffffffff


	//   ....[50]....
        /*0130*/ 	.word	0xffffffff


	//   ....[51]....
        /*0134*/ 	.word	0xffffffff


	//   ....[52]....
        /*0138*/ 	.word	0xffffffff


	//   ....[53]....
        /*013c*/ 	.word	0xffffffff


	//   ....[54]....
        /*0140*/ 	.word	0xffffffff


	//   ....[55]....
        /*0144*/ 	.word	0xffffffff


	//   ....[56]....
        /*0148*/ 	.word	0xffffffff


	//   ....[57]....
        /*014c*/ 	.word	0xffffffff


	//   ....[58]....
        /*0150*/ 	.word	0xffffffff


	//   ....[59]....
        /*0154*/ 	.word	0xffffffff


	//   ....[60]....
        /*0158*/ 	.word	0xffffffff


	//   ....[61]....
        /*015c*/ 	.word	0xffffffff


	//   ....[62]....
        /*0160*/ 	.word	0xffffffff


	//   ....[63]....
        /*0164*/ 	.word	0xffffffff


	//   ....[64]....
        /*0168*/ 	.word	0xffffffff


	//   ....[65]....
        /*016c*/ 	.word	0xffffffff


	//   ....[66]....
        /*0170*/ 	.word	0xffffffff


	//   ....[67]....
        /*0174*/ 	.word	0xffffffff


	//   ....[68]....
        /*0178*/ 	.word	0xffffffff


	//   ....[69]....
        /*017c*/ 	.word	0xffffffff


	//   ....[70]....
        /*0180*/ 	.word	0xffffffff


	//   ....[71]....
        /*0184*/ 	.word	0xffffffff


	//   ....[72]....
        /*0188*/ 	.word	0xffffffff


	//   ....[73]....
        /*018c*/ 	.word	0xffffffff


	//   ....[74]....
        /*0190*/ 	.word	0xffffffff


	//   ....[75]....
        /*0194*/ 	.word	0xffffffff


	//   ....[76]....
        /*0198*/ 	.word	0xffffffff


	//   ....[77]....
        /*019c*/ 	.word	0xffffffff


	//   ....[78]....
        /*01a0*/ 	.word	0xffffffff


	//   ....[79]....
        /*01a4*/ 	.word	0xffffffff


	//   ....[80]....
        /*01a8*/ 	.word	0xffffffff


	//   ....[81]....
        /*01ac*/ 	.word	0xffffffff


	//   ....[82]....
        /*01b0*/ 	.word	0xffffffff


	//   ....[83]....
        /*01b4*/ 	.word	0xffffffff


	//   ....[84]....
        /*01b8*/ 	.word	0xffffffff


	//   ....[85]....
        /*01bc*/ 	.word	0xffffffff


	//   ....[86]....
        /*01c0*/ 	.word	0xffffffff


	//   ....[87]....
        /*01c4*/ 	.word	0xffffffff


	//   ....[88]....
        /*01c8*/ 	.word	0xffffffff


	//   ....[89]....
        /*01cc*/ 	.word	0xffffffff


	//   ....[90]....
        /*01d0*/ 	.word	0xffffffff


	//   ....[91]....
        /*01d4*/ 	.word	0xffffffff


	//   ....[92]....
        /*01d8*/ 	.word	0xffffffff


	//   ....[93]....
        /*01dc*/ 	.word	0xffffffff


	//   ....[94]....
        /*01e0*/ 	.word	0xffffffff


	//   ....[95]....
        /*01e4*/ 	.word	0xffffffff


	//   ....[96]....
        /*01e8*/ 	.word	0xffffffff


	//   ....[97]....
        /*01ec*/ 	.word	0xffffffff


	//   ....[98]....
        /*01f0*/ 	.word	0xffffffff


	//   ....[99]....
        /*01f4*/ 	.word	0xffffffff


	//   ....[100]....
        /*01f8*/ 	.word	0xffffffff


	//   ....[101]....
        /*01fc*/ 	.word	0xffffffff


	//   ....[102]....
        /*0200*/ 	.word	0xffffffff


	//   ....[103]....
        /*0204*/ 	.word	0xffffffff


	//   ....[104]....
        /*0208*/ 	.word	0xffffffff


	//   ....[105]....
        /*020c*/ 	.word	0xffffffff


	//   ....[106]....
        /*0210*/ 	.word	0xffffffff


	//   ....[107]....
        /*0214*/ 	.word	0x0500000f


	//   ....[108]....
        /*0218*/ 	.word	0x0500000f


	//   ....[109]....
        /*021c*/ 	.word	0x0500000f


	//   ....[110]....
        /*0220*/ 	.word	0x0500000f


	//   ....[111]....
        /*0224*/ 	.word	0x0500000f


	//   ....[112]....
        /*0228*/ 	.word	0x0500000f


	//   ....[113]....
        /*022c*/ 	.word	0x0500000f


	//   ....[114]....
        /*0230*/ 	.word	0x0500000f


	//   ....[115]....
        /*0234*/ 	.word	0x0500000f


	//   ....[116]....
        /*0238*/ 	.word	0x0500000f


	//   ....[117]....
        /*023c*/ 	.word	0x0500000f


	//   ....[118]....
        /*0240*/ 	.word	0x0500000f


	//   ....[119]....
        /*0244*/ 	.word	0x0500000f


	//   ....[120]....
        /*0248*/ 	.word	0x0500000f


	//   ....[121]....
        /*024c*/ 	.word	0x0500000f


	//   ....[122]....
        /*0250*/ 	.word	0x0500000f


	//   ....[123]....
        /*0254*/ 	.word	0x0500000f


	//   ....[124]....
        /*0258*/ 	.word	0x0500000f


	//   ....[125]....
        /*025c*/ 	.word	0x0500000f


	//   ....[126]....
        /*0260*/ 	.word	0x0500000f


	//   ....[127]....
        /*0264*/ 	.word	0x0500000f


	//   ....[128]....
        /*0268*/ 	.word	0x0500000f


	//   ....[129]....
        /*026c*/ 	.word	0x0500000f


	//   ....[130]....
        /*0270*/ 	.word	0x0500000f


	//   ....[131]....
        /*0274*/ 	.word	0x0500000f


	//   ....[132]....
        /*0278*/ 	.word	0x0500000f


	//   ....[133]....
        /*027c*/ 	.word	0x0500000f


	//   ....[134]....
        /*0280*/ 	.word	0x0500000f


	//   ....[135]....
        /*0284*/ 	.word	0x0500000f


	//   ....[136]....
        /*0288*/ 	.word	0x0500000f


	//   ....[137]....
        /*028c*/ 	.word	0x0500000f


	//   ....[138]....
        /*0290*/ 	.word	0x0500000f


	//   ....[139]....
        /*0294*/ 	.word	0x0500000f


	//   ....[140]....
        /*0298*/ 	.word	0x0500000f


	//   ....[141]....
        /*029c*/ 	.word	0x0500000f


	//   ....[142]....
        /*02a0*/ 	.word	0x0500000f


	//   ....[143]....
        /*02a4*/ 	.word	0x0500000f


	//   ....[144]....
        /*02a8*/ 	.word	0x0500000f


	//   ....[145]....
        /*02ac*/ 	.word	0x0500000f


	//   ....[146]....
        /*02b0*/ 	.word	0x0500000f


	//   ....[147]....
        /*02b4*/ 	.word	0x0500000f


	//   ....[148]....
        /*02b8*/ 	.word	0x0500000f


	//   ....[149]....
        /*02bc*/ 	.word	0x0500000f


	//   ....[150]....
        /*02c0*/ 	.word	0x0500000f


	//   ....[151]....
        /*02c4*/ 	.word	0x0500000f


	//   ....[152]....
        /*02c8*/ 	.word	0x0500000f


	//   ....[153]....
        /*02cc*/ 	.word	0x0500000f


	//   ....[154]....
        /*02d0*/ 	.word	0x0500000f


	//   ....[155]....
        /*02d4*/ 	.word	0x0500000f


	//   ....[156]....
        /*02d8*/ 	.word	0x0500000f


	//   ....[157]....
        /*02dc*/ 	.word	0x0500000f


	//   ....[158]....
        /*02e0*/ 	.word	0x0500000f


	//   ....[159]....
        /*02e4*/ 	.word	0x0500000f


	//   ....[160]....
        /*02e8*/ 	.word	0x0500000f


	//   ....[161]....
        /*02ec*/ 	.word	0x0500000f


	//   ....[162]....
        /*02f0*/ 	.word	0x0500000f


	//   ....[163]....
        /*02f4*/ 	.word	0x0500000f


	//   ....[164]....
        /*02f8*/ 	.word	0x0500000f


	//   ....[165]....
        /*02fc*/ 	.word	0x0500000f


	//   ....[166]....
        /*0300*/ 	.word	0x0500000f


	//   ....[167]....
        /*0304*/ 	.word	0x0500000f


	//   ....[168]....
        /*0308*/ 	.word	0x0500000f


	//   ....[169]....
        /*030c*/ 	.word	0x0500000f


	//   ....[170]....
        /*0310*/ 	.word	0x0500000f


	//   ....[171]....
        /*0314*/ 	.word	0x0500000f


	//   ....[172]....
        /*0318*/ 	.word	0x0500000f


	//----- nvinfo : EIATTR_COOP_GROUP_INSTR_OFFSETS
	.align		4
.L_412:
        /*031c*/ 	.byte	0x04, 0x28
        /*031e*/ 	.short	(.L_414 - .L_413)


	//   ....[0]....
.L_413:
        /*0320*/ 	.word	0x00000070


	//   ....[1]....
        /*0324*/ 	.word	0x000000b0


	//   ....[2]....
        /*0328*/ 	.word	0x000002d0


	//   ....[3]....
        /*032c*/ 	.word	0x00000430


	//   ....[4]....
        /*0330*/ 	.word	0x00000550


	//   ....[5]....
        /*0334*/ 	.word	0x000006b0


	//   ....[6]....
        /*0338*/ 	.word	0x00001420


	//   ....[7]....
        /*033c*/ 	.word	0x00001fa0


	//   ....[8]....
        /*0340*/ 	.word	0x00002200


	//   ....[9]....
        /*0344*/ 	.word	0x00002f30


	//   ....[10]....
        /*0348*/ 	.word	0x00003040


	//   ....[11]....
        /*034c*/ 	.word	0x00003570


	//   ....[12]....
        /*0350*/ 	.word	0x00003630


	//   ....[13]....
        /*0354*/ 	.word	0x00005080


	//   ....[14]....
        /*0358*/ 	.word	0x00005290


	//   ....[15]....
        /*035c*/ 	.word	0x00005ff0


	//   ....[16]....
        /*0360*/ 	.word	0x00006240


	//   ....[17]....
        /*0364*/ 	.word	0x000066a0


	//   ....[18]....
        /*0368*/ 	.word	0x00006700


	//   ....[19]....
        /*036c*/ 	.word	0x000082a0


	//   ....[20]....
        /*0370*/ 	.word	0x000082b0


	//   ....[21]....
        /*0374*/ 	.word	0x000082e0


	//   ....[22]....
        /*0378*/ 	.word	0x000082f0


	//   ....[23]....
        /*037c*/ 	.word	0x00009c20


	//   ....[24]....
        /*0380*/ 	.word	0x00009e40


	//   ....[25]....
        /*0384*/ 	.word	0x0000abc0


	//   ....[26]....
        /*0388*/ 	.word	0x0000ae10


	//   ....[27]....
        /*038c*/ 	.word	0x0000b260


	//   ....[28]....
        /*0390*/ 	.word	0x0000b2d0


	//   ....[29]....
        /*0394*/ 	.word	0x0000c170


	//   ....[30]....
        /*0398*/ 	.word	0x0000c1a0


	//   ....[31]....
        /*039c*/ 	.word	0x0000c260


	//   ....[32]....
        /*03a0*/ 	.word	0x0000c270


	//   ....[33]....
        /*03a4*/ 	.word	0x0000d0d0


	//   ....[34]....
        /*03a8*/ 	.word	0x0000d110


	//   ....[35]....
        /*03ac*/ 	.word	0x0000d140


	//   ....[36]....
        /*03b0*/ 	.word	0x0000d170


	//   ....[37]....
        /*03b4*/ 	.word	0x0000d180


	//   ....[38]....
        /*03b8*/ 	.word	0x0000d1b0


	//   ....[39]....
        /*03bc*/ 	.word	0x0000d810


	//   ....[40]....
        /*03c0*/ 	.word	0x0000d820


	//   ....[41]....
        /*03c4*/ 	.word	0x0000e220


	//   ....[42]....
        /*03c8*/ 	.word	0x0000f8c0


	//   ....[43]....
        /*03cc*/ 	.word	0x0000f8e0


	//   ....[44]....
        /*03d0*/ 	.word	0x0000f8f0


	//   ....[45]....
        /*03d4*/ 	.word	0x0000f900


	//   ....[46]....
        /*03d8*/ 	.word	0x0000f910


	//   ....[47]....
        /*03dc*/ 	.word	0x0000f920


	//   ....[48]....
        /*03e0*/ 	.word	0x0000f930


	//   ....[49]....
        /*03e4*/ 	.word	0x0000f990


	//   ....[50]....
        /*03e8*/ 	.word	0x0000f9d0


	//   ....[51]....
        /*03ec*/ 	.word	0x0000fa30


	//   ....[52]....
        /*03f0*/ 	.word	0x0000fa40


	//   ....[53]....
        /*03f4*/ 	.word	0x0000fb00


	//   ....[54]....
        /*03f8*/ 	.word	0x00010150


	//   ....[55]....
        /*03fc*/ 	.word	0x00010180


	//   ....[56]....
        /*0400*/ 	.word	0x000101b0


	//   ....[57]....
        /*0404*/ 	.word	0x000101d0


	//   ....[58]....
        /*0408*/ 	.word	0x000101e0


	//   ....[59]....
        /*040c*/ 	.word	0x00010260


	//   ....[60]....
        /*0410*/ 	.word	0x000102a0


	//   ....[61]....
        /*0414*/ 	.word	0x000102f0


	//   ....[62]....
        /*0418*/ 	.word	0x00010320


	//   ....[63]....
        /*041c*/ 	.word	0x00010380


	//   ....[64]....
        /*0420*/ 	.word	0x000103c0


	//   ....[65]....
        /*0424*/ 	.word	0x00010410


	//   ....[66]....
        /*0428*/ 	.word	0x00010440


	//   ....[67]....
        /*042c*/ 	.word	0x00010490


	//   ....[68]....
        /*0430*/ 	.word	0x000104d0


	//   ....[69]....
        /*0434*/ 	.word	0x00010520


	//   ....[70]....
        /*0438*/ 	.word	0x00010c70


	//   ....[71]....
        /*043c*/ 	.word	0x00010c90


	//   ....[72]....
        /*0440*/ 	.word	0x00010ca0


	//   ....[73]....
        /*0444*/ 	.word	0x00010cb0


	//   ....[74]....
        /*0448*/ 	.word	0x00010cc0


	//   ....[75]....
        /*044c*/ 	.word	0x00010ce0


	//   ....[76]....
        /*0450*/ 	.word	0x00010d40


	//   ....[77]....
        /*0454*/ 	.word	0x00010d70


	//   ....[78]....
        /*0458*/ 	.word	0x00010de0


	//   ....[79]....
        /*045c*/ 	.word	0x00010e10


	//   ....[80]....
        /*0460*/ 	.word	0x00010e20


	//   ....[81]....
        /*0464*/ 	.word	0x00010e30


	//   ....[82]....
        /*0468*/ 	.word	0x000110e0


	//   ....[83]....
        /*046c*/ 	.word	0x00011100


	//   ....[84]....
        /*0470*/ 	.word	0x00011110


	//   ....[85]....
        /*0474*/ 	.word	0x00011130


	//   ....[86]....
        /*0478*/ 	.word	0x000111b0


	//   ....[87]....
        /*047c*/ 	.word	0x000111e0


	//   ....[88]....
        /*0480*/ 	.word	0x00011230


	//   ....[89]....
        /*0484*/ 	.word	0x00011260


	//   ....[90]....
        /*0488*/ 	.word	0x000112b0


	//   ....[91]....
        /*048c*/ 	.word	0x000112e0


	//   ....[92]....
        /*0490*/ 	.word	0x00011330


	//   ....[93]....
        /*0494*/ 	.word	0x00011360


	//   ....[94]....
        /*0498*/ 	.word	0x000117c0


	//   ....[95]....
        /*049c*/ 	.word	0x000117f0


	//   ....[96]....
        /*04a0*/ 	.word	0x00011820


	//   ....[97]....
        /*04a4*/ 	.word	0x00011850


	//   ....[98]....
        /*04a8*/ 	.word	0x00011880


	//   ....[99]....
        /*04ac*/ 	.word	0x00011890


	//   ....[100]....
        /*04b0*/ 	.word	0x000118a0


	//   ....[101]....
        /*04b4*/ 	.word	0x000118b0


	//   ....[102]....
        /*04b8*/ 	.word	0x000118d0


	//   ....[103]....
        /*04bc*/ 	.word	0x000118e0


	//   ....[104]....
        /*04c0*/ 	.word	0x00011930


	//   ....[105]....
        /*04c4*/ 	.word	0x00011960


	//   ....[106]....
        /*04c8*/ 	.word	0x00011d50


	//   ....[107]....
        /*04cc*/ 	.word	0x00012390


	//   ....[108]....
        /*04d0*/ 	.word	0x00012480


	//   ....[109]....
        /*04d4*/ 	.word	0x00012520


	//   ....[110]....
        /*04d8*/ 	.word	0x00012580


	//   ....[111]....
        /*04dc*/ 	.word	0x00012650


	//   ....[112]....
        /*04e0*/ 	.word	0x000126c0


	//   ....[113]....
        /*04e4*/ 	.word	0x00012790


	//   ....[114]....
        /*04e8*/ 	.word	0x00012810


	//   ....[115]....
        /*04ec*/ 	.word	0x000128e0


	//   ....[116]....
        /*04f0*/ 	.word	0x00012960


	//   ....[117]....
        /*04f4*/ 	.word	0x00012a40


	//   ....[118]....
        /*04f8*/ 	.word	0x00012ac0


	//   ....[119]....
        /*04fc*/ 	.word	0x00012b80


	//   ....[120]....
        /*0500*/ 	.word	0x00012c10


	//   ....[121]....
        /*0504*/ 	.word	0x00012c70


	//   ....[122]....
        /*0508*/ 	.word	0x00012d10


	//   ....[123]....
        /*050c*/ 	.word	0x00012de0


	//   ....[124]....
        /*0510*/ 	.word	0x00012e60


	//   ....[125]....
        /*0514*/ 	.word	0x00012f30


	//   ....[126]....
        /*0518*/ 	.word	0x00012fb0


	//   ....[127]....
        /*051c*/ 	.word	0x00013080


	//   ....[128]....
        /*0520*/ 	.word	0x00013100


	//   ....[129]....
        /*0524*/ 	.word	0x000131d0


	//   ....[130]....
        /*0528*/ 	.word	0x00013250


	//   ....[131]....
        /*052c*/ 	.word	0x00013320


	//   ....[132]....
        /*0530*/ 	.word	0x000133a0


	//   ....[133]....
        /*0534*/ 	.word	0x00013470


	//   ....[134]....
        /*0538*/ 	.word	0x000134e0


	//   ....[135]....
        /*053c*/ 	.word	0x000135a0


	//   ....[136]....
        /*0540*/ 	.word	0x000136e0


	//   ....[137]....
        /*0544*/ 	.word	0x00013780


	//   ....[138]....
        /*0548*/ 	.word	0x000137e0


	//   ....[139]....
        /*054c*/ 	.word	0x000138a0


	//   ....[140]....
        /*0550*/ 	.word	0x00013900


	//   ....[141]....
        /*0554*/ 	.word	0x000139c0


	//   ....[142]....
        /*0558*/ 	.word	0x00013a40


	//   ....[143]....
        /*055c*/ 	.word	0x00013af0


	//   ....[144]....
        /*0560*/ 	.word	0x00013b50


	//   ....[145]....
        /*0564*/ 	.word	0x00013c10


	//   ....[146]....
        /*0568*/ 	.word	0x00013c90


	//   ....[147]....
        /*056c*/ 	.word	0x00013d40


	//   ....[148]....
        /*0570*/ 	.word	0x00013e20


	//   ....[149]....
        /*0574*/ 	.word	0x00013ec0


	//   ....[150]....
        /*0578*/ 	.word	0x00013f20


	//   ....[151]....
        /*057c*/ 	.word	0x00013ff0


	//   ....[152]....
        /*0580*/ 	.word	0x00014090


	//   ....[153]....
        /*0584*/ 	.word	0x00014150


	//   ....[154]....
        /*0588*/ 	.word	0x000141f0


	//   ....[155]....
        /*058c*/ 	.word	0x000142b0


	//   ....[156]....
        /*0590*/ 	.word	0x00014350


	//   ....[157]....
        /*0594*/ 	.word	0x00014410


	//   ....[158]....
        /*0598*/ 	.word	0x000144b0


	//   ....[159]....
        /*059c*/ 	.word	0x00014570


	//   ....[160]....
        /*05a0*/ 	.word	0x00014690


	//   ....[161]....
        /*05a4*/ 	.word	0x00014770


	//   ....[162]....
        /*05a8*/ 	.word	0x000147e0


	//   ....[163]....
        /*05ac*/ 	.word	0x000148b0


	//   ....[164]....
        /*05b0*/ 	.word	0x00014920


	//   ....[165]....
        /*05b4*/ 	.word	0x000149f0


	//   ....[166]....
        /*05b8*/ 	.word	0x00014a60


	//   ....[167]....
        /*05bc*/ 	.word	0x00014b40


	//   ....[168]....
        /*05c0*/ 	.word	0x00014bb0


	//   ....[169]....
        /*05c4*/ 	.word	0x00014c90


	//   ....[170]....
        /*05c8*/ 	.word	0x00014d10


	//   ....[171]....
        /*05cc*/ 	.word	0x00014dd0


	//   ....[172]....
        /*05d0*/ 	.word	0x00014ee0


	//----- nvinfo : EIATTR_REG_RECONFIG
	.align		4
.L_414:
        /*05d4*/ 	.byte	0x01, 0x54
	.zero		2


	//----- nvinfo : EIATTR_SYSCALL_OFFSETS
	.align		4
        /*05d8*/ 	.byte	0x04, 0x46
        /*05da*/ 	.short	(.L_416 - .L_415)


	//   ....[0]....
.L_415:
        /*05dc*/ 	.word	0x000015e0


	//   ....[1]....
        /*05e0*/ 	.word	0x0000ede0


	//   ....[2]....
        /*05e4*/ 	.word	0x0000ef20


	//   ....[3]....
        /*05e8*/ 	.word	0x0000f010


	//   ....[4]....
        /*05ec*/ 	.word	0x0000fea0


	//----- nvinfo : EIATTR_MBARRIER_INSTR_OFFSETS
	.align		4
.L_416:
        /*05f0*/ 	.byte	0x04, 0x39
        /*05f2*/ 	.short	(.L_418 - .L_417)


	//   ....[0]....
.L_417:
        /*05f4*/ 	.word	0x00000180
        /*05f8*/ 	.word	0x000000ff
        /*05fc*/ 	.word	0x0002a800
        /*0600*/ 	.short	0x0100
        /*0602*/ 	.byte	0x08
	.zero		1


	//   ....[1]....
        /*0604*/ 	.word	0x00000190
        /*0608*/ 	.word	0x000000ff
        /*060c*/ 	.word	0x0002a820
        /*0610*/ 	.short	0x0100
        /*0612*/ 	.byte	0x08
	.zero		1


	//   ....[2]....
        /*0614*/ 	.word	0x00000280
        /*0618*/ 	.word	0x000000ff
        /*061c*/ 	.word	0x0002a830
        /*0620*/ 	.short	0x0100
        /*0622*/ 	.byte	0x08
	.zero		1


	//   ....[3]....
        /*0624*/ 	.word	0x00000290
        /*0628*/ 	.word	0x000000ff
        /*062c*/ 	.word	0x0002a840
        /*0630*/ 	.short	0x0100
        /*0632*/ 	.byte	0x08
	.zero		1


	//   ....[4]....
        /*0634*/ 	.word	0x000002a0
        /*0638*/ 	.word	0x000000ff
        /*063c*/ 	.word	0x0002a838
        /*0640*/ 	.short	0x0100
        /*0642*/ 	.byte	0x08
	.zero		1


	//   ....[5]....
        /*0644*/ 	.word	0x000002b0
        /*0648*/ 	.word	0x000000ff
        /*064c*/ 	.word	0x0002a848
        /*0650*/ 	.short	0x0100
        /*0652*/ 	.byte	0x08
	.zero		1


	//   ....[6]....
        /*0654*/ 	.word	0x000003e0
        /*0658*/ 	.word	0x000000ff
        /*065c*/ 	.word	0x0002a850
        /*0660*/ 	.short	0x0100
        /*0662*/ 	.byte	0x08
	.zero		1


	//   ....[7]....
        /*0664*/ 	.word	0x000003f0
        /*0668*/ 	.word	0x000000ff
        /*066c*/ 	.word	0x0002a860
        /*0670*/ 	.short	0x0100
        /*0672*/ 	.byte	0x08
	.zero		1


	//   ....[8]....
        /*0674*/ 	.word	0x00000400
        /*0678*/ 	.word	0x000000ff
        /*067c*/ 	.word	0x0002a858
        /*0680*/ 	.short	0x0100
        /*0682*/ 	.byte	0x08
	.zero		1


	//   ....[9]....
        /*0684*/ 	.word	0x00000410
        /*0688*/ 	.word	0x000000ff
        /*068c*/ 	.word	0x0002a868
        /*0690*/ 	.short	0x0100
        /*0692*/ 	.byte	0x08
	.zero		1


	//   ....[10]....
        /*0694*/ 	.word	0x00000500
        /*0698*/ 	.word	0x000000ff
        /*069c*/ 	.word	0x0002a870
        /*06a0*/ 	.short	0x0100
        /*06a2*/ 	.byte	0x06
	.zero		1


	//   ....[11]....
        /*06a4*/ 	.word	0x00000510
        /*06a8*/ 	.word	0x000000ff
        /*06ac*/ 	.word	0x0002a880
        /*06b0*/ 	.short	0x0100
        /*06b2*/ 	.byte	0x06
	.zero		1


	//   ....[12]....
        /*06b4*/ 	.word	0x00000520
        /*06b8*/ 	.word	0x000000ff
        /*06bc*/ 	.word	0x0002a878
        /*06c0*/ 	.short	0x0100
        /*06c2*/ 	.byte	0x06
	.zero		1


	//   ....[13]....
        /*06c4*/ 	.word	0x00000530
        /*06c8*/ 	.word	0x000000ff
        /*06cc*/ 	.word	0x0002a888
        /*06d0*/ 	.short	0x0100
        /*06d2*/ 	.byte	0x06
	.zero		1


	//   ....[14]....
        /*06d4*/ 	.word	0x00000660
        /*06d8*/ 	.word	0x000000ff
        /*06dc*/ 	.word	0x0002a890
        /*06e0*/ 	.short	0x0100
        /*06e2*/ 	.byte	0x08
	.zero		1


	//   ....[15]....
        /*06e4*/ 	.word	0x00000670
        /*06e8*/ 	.word	0x000000ff
        /*06ec*/ 	.word	0x0002a8a0
        /*06f0*/ 	.short	0x0100
        /*06f2*/ 	.byte	0x08
	.zero		1


	//   ....[16]....
        /*06f4*/ 	.word	0x00000680
        /*06f8*/ 	.word	0x000000ff
        /*06fc*/ 	.word	0x0002a898
        /*0700*/ 	.short	0x0100
        /*0702*/ 	.byte	0x08
	.zero		1


	//   ....[17]....
        /*0704*/ 	.word	0x00000690
        /*0708*/ 	.word	0x000000ff
        /*070c*/ 	.word	0x0002a8a8
        /*0710*/ 	.short	0x0100
        /*0712*/ 	.byte	0x08
	.zero		1


	//   ....[18]....
        /*0714*/ 	.word	0x000007d0
        /*0718*/ 	.word	0x000000ff
        /*071c*/ 	.word	0x0002a8b0
        /*0720*/ 	.short	0x0100
        /*0722*/ 	.byte	0x08
	.zero		1


	//   ....[19]....
        /*0724*/ 	.word	0x000007e0
        /*0728*/ 	.word	0x000000ff
        /*072c*/ 	.word	0x0002a8c0
        /*0730*/ 	.short	0x0100
        /*0732*/ 	.byte	0x08
	.zero		1


	//   ....[20]....
        /*0734*/ 	.word	0x000007f0
        /*0738*/ 	.word	0x000000ff
        /*073c*/ 	.word	0x0002a8b8
        /*0740*/ 	.short	0x0100
        /*0742*/ 	.byte	0x08
	.zero		1


	//   ....[21]....
        /*0744*/ 	.word	0x00000800
        /*0748*/ 	.word	0x000000ff
        /*074c*/ 	.word	0x0002a8c8
        /*0750*/ 	.short	0x0100
        /*0752*/ 	.byte	0x08
	.zero		1


	//   ....[22]....
        /*0754*/ 	.word	0x00001600
        /*0758*/ 	.word	0x000000ff
        /*075c*/ 	.word	0x0002a800
        /*0760*/ 	.short	0x010a
        /*0762*/ 	.byte	0x26
	.zero		1


	//   ....[23]....
        /*0764*/ 	.word	0x00001690
        /*0768*/ 	.word	0x000000ff
        /*076c*/ 	.word	0x0002a830
        /*0770*/ 	.short	0x010a
        /*0772*/ 	.byte	0x26
	.zero		1


	//   ....[24]....
        /*0774*/ 	.word	0x000016f0
        /*0778*/ 	.word	0x000000ff
        /*077c*/ 	.word	0x0002a830
        /*0780*/ 	.short	0x010a
        /*0782*/ 	.byte	0x26
	.zero		1


	//   ....[25]....
        /*0784*/ 	.word	0x00001ea0
        /*0788*/ 	.word	0x000000ff
        /*078c*/ 	.word	0x00000000
        /*0790*/ 	.short	0x0101
        /*0792*/ 	.byte	0x04
	.zero		1


	//   ....[26]....
        /*0794*/ 	.word	0x00004450
        /*0798*/ 	.word	0x000000ff
        /*079c*/ 	.word	0x0002a830
        /*07a0*/ 	.short	0x010a
        /*07a2*/ 	.byte	0x3c
	.zero		1


	//   ....[27]....
        /*07a4*/ 	.word	0x00004490
        /*07a8*/ 	.word	0x000000ff
        /*07ac*/ 	.word	0x0002a830
        /*07b0*/ 	.short	0x010a
        /*07b2*/ 	.byte	0x3c
	.zero		1


	//   ....[28]....
        /*07b4*/ 	.word	0x00004ce0
        /*07b8*/ 	.word	0x000000ff
        /*07bc*/ 	.word	0x0002a850
        /*07c0*/ 	.short	0x010a
        /*07c2*/ 	.byte	0x0a
	.zero		1


	//   ....[29]....
        /*07c4*/ 	.word	0x00004d20
        /*07c8*/ 	.word	0x000000ff
        /*07cc*/ 	.word	0x0002a850
        /*07d0*/ 	.short	0x010a
        /*07d2*/ 	.byte	0x0a
	.zero		1


	//   ....[30]....
        /*07d4*/ 	.word	0x00005030
        /*07d8*/ 	.word	0x000000ff
        /*07dc*/ 	.word	0x00000000
        /*07e0*/ 	.short	0x0101
        /*07e2*/ 	.byte	0x3c
	.zero		1


	//   ....[31]....
        /*07e4*/ 	.word	0x00006f70
        /*07e8*/ 	.word	0x000000ff
        /*07ec*/ 	.word	0x00000000
        /*07f0*/ 	.short	0x0101
        /*07f2*/ 	.byte	0x0a
	.zero		1


	//   ....[32]....
        /*07f4*/ 	.word	0x00007400
        /*07f8*/ 	.word	0x000000ff
        /*07fc*/ 	.word	0x0002a830
        /*0800*/ 	.short	0x010a
        /*0802*/ 	.byte	0x05
	.zero		1


	//   ....[33]....
        /*0804*/ 	.word	0x00007440
        /*0808*/ 	.word	0x000000ff
        /*080c*/ 	.word	0x0002a830
        /*0810*/ 	.short	0x010a
        /*0812*/ 	.byte	0x05
	.zero		1


	//   ....[34]....
        /*0814*/ 	.word	0x00007c90
        /*0818*/ 	.word	0x000000ff
        /*081c*/ 	.word	0x0002a850
        /*0820*/ 	.short	0x010a
        /*0822*/ 	.byte	0x07
	.zero		1


	//   ....[35]....
        /*0824*/ 	.word	0x00007cd0
        /*0828*/ 	.word	0x000000ff
        /*082c*/ 	.word	0x0002a850
        /*0830*/ 	.short	0x010a
        /*0832*/ 	.byte	0x07
	.zero		1


	//   ....[36]....
        /*0834*/ 	.word	0x00008040
        /*0838*/ 	.word	0x000000ff
        /*083c*/ 	.word	0x00000000
        /*0840*/ 	.short	0x0101
        /*0842*/ 	.byte	0x05
	.zero		1


	//   ....[37]....
        /*0844*/ 	.word	0x00008d90
        /*0848*/ 	.word	0x000000ff
        /*084c*/ 	.word	0x00000000
        /*0850*/ 	.short	0x0101
        /*0852*/ 	.byte	0x05
	.zero		1


	//   ....[38]....
        /*0854*/ 	.word	0x00008fe0
        /*0858*/ 	.word	0x000000ff
        /*085c*/ 	.word	0x0002a830
        /*0860*/ 	.short	0x010a
        /*0862*/ 	.byte	0x07
	.zero		1


	//   ....[39]....
        /*0864*/ 	.word	0x00009020
        /*0868*/ 	.word	0x000000ff
        /*086c*/ 	.word	0x0002a830
        /*0870*/ 	.short	0x010a
        /*0872*/ 	.byte	0x07
	.zero		1


	//   ....[40]....
        /*0874*/ 	.word	0x00009870
        /*0878*/ 	.word	0x000000ff
        /*087c*/ 	.word	0x0002a850
        /*0880*/ 	.short	0x010a
        /*0882*/ 	.byte	0x05
	.zero		1


	//   ....[41]....
        /*0884*/ 	.word	0x000098b0
        /*0888*/ 	.word	0x000000ff
        /*088c*/ 	.word	0x0002a850
        /*0890*/ 	.short	0x010a
        /*0892*/ 	.byte	0x05
	.zero		1


	//   ....[42]....
        /*0894*/ 	.word	0x00009bd0
        /*0898*/ 	.word	0x000000ff
        /*089c*/ 	.word	0x00000000
        /*08a0*/ 	.short	0x0101
        /*08a2*/ 	.byte	0x07
	.zero		1


	//   ....[43]....
        /*08a4*/ 	.word	0x0000bb10
        /*08a8*/ 	.word	0x000000ff
        /*08ac*/ 	.word	0x00000000
        /*08b0*/ 	.short	0x0101
        /*08b2*/ 	.byte	0x05
	.zero		1


	//   ....[44]....
        /*08b4*/ 	.word	0x0000c0e0
        /*08b8*/ 	.word	0x000000ff
        /*08bc*/ 	.word	0x0002a850
        /*08c0*/ 	.short	0x010a
        /*08c2*/ 	.byte	0x05
	.zero		1


	//   ....[45]....
        /*08c4*/ 	.word	0x0000c120
        /*08c8*/ 	.word	0x000000ff
        /*08cc*/ 	.word	0x0002a850
        /*08d0*/ 	.short	0x010a
        /*08d2*/ 	.byte	0x05
	.zero		1


	//   ....[46]....
        /*08d4*/ 	.word	0x0000c5f0
        /*08d8*/ 	.word	0x000000ff
        /*08dc*/ 	.word	0x00000000
        /*08e0*/ 	.short	0x0101
        /*08e2*/ 	.byte	0x04
	.zero		1


	//   ....[47]....
        /*08e4*/ 	.word	0x0000d190
        /*08e8*/ 	.word	0x000000ff
        /*08ec*/ 	.word	0x00000000
        /*08f0*/ 	.short	0x0101
        /*08f2*/ 	.byte	0x04
	.zero		1


	//   ....[48]....
        /*08f4*/ 	.word	0x0000f680
        /*08f8*/ 	.word	0x000000ff
        /*08fc*/ 	.word	0x0002a840
        /*0900*/ 	.short	0x010a
        /*0902*/ 	.byte	0x30
	.zero		1


	//   ....[49]....
        /*0904*/ 	.word	0x0000fc60
        /*0908*/ 	.word	0x000000ff
        /*090c*/ 	.word	0x0002a830
        /*0910*/ 	.short	0x0107
        /*0912*/ 	.byte	0x30
	.zero		1


	//   ....[50]....
        /*0914*/ 	.word	0x0000fcd0
        /*0918*/ 	.word	0x000000ff
        /*091c*/ 	.word	0x0002a830
        /*0920*/ 	.short	0x0101
        /*0922*/ 	.byte	0x30
	.zero		1


	//   ....[51]....
        /*0924*/ 	.word	0x00010670
        /*0928*/ 	.word	0x000000ff
        /*092c*/ 	.word	0x0002a800
        /*0930*/ 	.short	0x0107
        /*0932*/ 	.byte	0x30
	.zero		1


	//   ....[52]....
        /*0934*/ 	.word	0x000106d0
        /*0938*/ 	.word	0x000000ff
        /*093c*/ 	.word	0x0002a800
        /*0940*/ 	.short	0x0101
        /*0942*/ 	.byte	0x30
	.zero		1


	//   ....[53]....
        /*0944*/ 	.word	0x000106f0
        /*0948*/ 	.word	0x000000ff
        /*094c*/ 	.word	0x0002a820
        /*0950*/ 	.short	0x010a
        /*0952*/ 	.byte	0x30
	.zero		1


	//   ....[54]....
        /*0954*/ 	.word	0x00010a50
        /*0958*/ 	.word	0x00000008
        /*095c*/ 	.word	0x0002a840
        /*0960*/ 	.short	0x010a
        /*0962*/ 	.byte	0x3f
	.zero		1


	//   ....[55]....
        /*0964*/ 	.word	0x00010f60
        /*0968*/ 	.word	0x00000008
        /*096c*/ 	.word	0x0002a830
        /*0970*/ 	.short	0x0107
        /*0972*/ 	.byte	0x3f
	.zero		1


	//   ....[56]....
        /*0974*/ 	.word	0x00011010
        /*0978*/ 	.word	0x00000008
        /*097c*/ 	.word	0x0002a830
        /*0980*/ 	.short	0x0101
        /*0982*/ 	.byte	0x3f
	.zero		1


	//   ....[57]....
        /*0984*/ 	.word	0x00011070
        /*0988*/ 	.word	0x00000004
        /*098c*/ 	.word	0x0002a860
        /*0990*/ 	.short	0x010a
        /*0992*/ 	.byte	0x3f
	.zero		1


	//   ....[58]....
        /*0994*/ 	.word	0x00011470
        /*0998*/ 	.word	0x00000004
        /*099c*/ 	.word	0x0002a850
        /*09a0*/ 	.short	0x0107
        /*09a2*/ 	.byte	0x3f
	.zero		1


	//   ....[59]....
        /*09a4*/ 	.word	0x000115c0
        /*09a8*/ 	.word	0x00000004
        /*09ac*/ 	.word	0x0002a850
        /*09b0*/ 	.short	0x0101
        /*09b2*/ 	.byte	0x3f
	.zero		1


	//   ....[60]....
        /*09b4*/ 	.word	0x00011750
        /*09b8*/ 	.word	0x00000000
        /*09bc*/ 	.word	0x0002a860
        /*09c0*/ 	.short	0x010a
        /*09c2*/ 	.byte	0x3f
	.zero		1


	//   ....[61]....
        /*09c4*/ 	.word	0x00011b90
        /*09c8*/ 	.word	0x00000000
        /*09cc*/ 	.word	0x0002a850
        /*09d0*/ 	.short	0x0107
        /*09d2*/ 	.byte	0x3f
	.zero		1


	//   ....[62]....
        /*09d4*/ 	.word	0x00011c40
        /*09d8*/ 	.word	0x00000000
        /*09dc*/ 	.word	0x0002a850
        /*09e0*/ 	.short	0x0101
        /*09e2*/ 	.byte	0x3f
	.zero		1


	//   ....[63]....
        /*09e4*/ 	.word	0x00011ce0
        /*09e8*/ 	.word	0x00000007
        /*09ec*/ 	.word	0x0002a820
        /*09f0*/ 	.short	0x010a
        /*09f2*/ 	.byte	0x3f
	.zero		1


	//   ....[64]....
        /*09f4*/ 	.word	0x00011e60
        /*09f8*/ 	.word	0x00000005
        /*09fc*/ 	.word	0x0002a840
        /*0a00*/ 	.short	0x010a
        /*0a02*/ 	.byte	0x3f
	.zero		1


	//   ....[65]....
        /*0a04*/ 	.word	0x00011f00
        /*0a08*/ 	.word	0x00000007
        /*0a0c*/ 	.word	0x0002a840
        /*0a10*/ 	.short	0x010a
        /*0a12*/ 	.byte	0x3f
	.zero		1


	//   ....[66]....
        /*0a14*/ 	.word	0x00011f40
        /*0a18*/ 	.word	0x00000005
        /*0a1c*/ 	.word	0x0002a860
        /*0a20*/ 	.short	0x010a
        /*0a22*/ 	.byte	0x3f
	.zero		1


	//   ....[67]....
        /*0a24*/ 	.word	0x00011f80
        /*0a28*/ 	.word	0x00000007
        /*0a2c*/ 	.word	0x0002a860
        /*0a30*/ 	.short	0x010a
        /*0a32*/ 	.byte	0x3f
	.zero		1


	//   ....[68]....
        /*0a34*/ 	.word	0x00011ff0
        /*0a38*/ 	.word	0x00000003
        /*0a3c*/ 	.word	0x0002a800
        /*0a40*/ 	.short	0x010a
        /*0a42*/ 	.byte	0x3f
	.zero		1


	//   ....[69]....
        /*0a44*/ 	.word	0x00012050
        /*0a48*/ 	.word	0x00000003
        /*0a4c*/ 	.word	0x0002a830
        /*0a50*/ 	.short	0x010a
        /*0a52*/ 	.byte	0x3f
	.zero		1


	//   ....[70]....
        /*0a54*/ 	.word	0x000120b0
        /*0a58*/ 	.word	0x0000000c
        /*0a5c*/ 	.word	0x0002a830
        /*0a60*/ 	.short	0x010a
        /*0a62*/ 	.byte	0x3f
	.zero		1


	//   ....[71]....
        /*0a64*/ 	.word	0x00012110
        /*0a68*/ 	.word	0x0000000b
        /*0a6c*/ 	.word	0x0002a850
        /*0a70*/ 	.short	0x010a
        /*0a72*/ 	.byte	0x3f
	.zero		1


	//   ....[72]....
        /*0a74*/ 	.word	0x00012170
        /*0a78*/ 	.word	0x0000000c
        /*0a7c*/ 	.word	0x0002a830
        /*0a80*/ 	.short	0x010a
        /*0a82*/ 	.byte	0x3f
	.zero		1


	//   ....[73]....
        /*0a84*/ 	.word	0x000121d0
        /*0a88*/ 	.word	0x0000000b
        /*0a8c*/ 	.word	0x0002a850
        /*0a90*/ 	.short	0x010a
        /*0a92*/ 	.byte	0x3f
	.zero		1


	//   ....[74]....
        /*0a94*/ 	.word	0x00012230
        /*0a98*/ 	.word	0x0000000c
        /*0a9c*/ 	.word	0x0002a830
        /*0aa0*/ 	.short	0x010a
        /*0aa2*/ 	.byte	0x3f
	.zero		1


	//   ....[75]....
        /*0aa4*/ 	.word	0x00012290
        /*0aa8*/ 	.word	0x0000000b
        /*0aac*/ 	.word	0x0002a850
        /*0ab0*/ 	.short	0x010a
        /*0ab2*/ 	.byte	0x3f
	.zero		1


	//   ....[76]....
        /*0ab4*/ 	.word	0x000122f0
        /*0ab8*/ 	.word	0x00000000
        /*0abc*/ 	.word	0x0002a850
        /*0ac0*/ 	.short	0x010a
        /*0ac2*/ 	.byte	0x3f
	.zero		1


	//   ....[77]....
        /*0ac4*/ 	.word	0x000123d0
        /*0ac8*/ 	.word	0x00000003
        /*0acc*/ 	.word	0x0002a840
        /*0ad0*/ 	.short	0x010a
        /*0ad2*/ 	.byte	0x3f
	.zero		1


	//   ....[78]....
        /*0ad4*/ 	.word	0x000135e0
        /*0ad8*/ 	.word	0x00000003
        /*0adc*/ 	.word	0x0002a820
        /*0ae0*/ 	.short	0x010a
        /*0ae2*/ 	.byte	0x3f
	.zero		1


	//   ....[79]....
        /*0ae4*/ 	.word	0x00013630
        /*0ae8*/ 	.word	0x00000008
        /*0aec*/ 	.word	0x0002a840
        /*0af0*/ 	.short	0x010a
        /*0af2*/ 	.byte	0x3f
	.zero		1


	//   ....[80]....
        /*0af4*/ 	.word	0x00013d70
        /*0af8*/ 	.word	0x00000004
        /*0afc*/ 	.word	0x0002a860
        /*0b00*/ 	.short	0x010a
        /*0b02*/ 	.byte	0x3f
	.zero		1


	//   ....[81]....
        /*0b04*/ 	.word	0x000145e0
        /*0b08*/ 	.word	0x00000000
        /*0b0c*/ 	.word	0x0002a860
        /*0b10*/ 	.short	0x010a
        /*0b12*/ 	.byte	0x3f
	.zero		1


	//   ....[82]....
        /*0b14*/ 	.word	0x00014e00
        /*0b18*/ 	.word	0x00000007
        /*0b1c*/ 	.word	0x0002a820
        /*0b20*/ 	.short	0x010a
        /*0b22*/ 	.byte	0x3f
	.zero		1


	//   ....[83]....
        /*0b24*/ 	.word	0x00014fa0
        /*0b28*/ 	.word	0x00000005
        /*0b2c*/ 	.word	0x0002a840
        /*0b30*/ 	.short	0x010a
        /*0b32*/ 	.byte	0x3f
	.zero		1


	//   ....[84]....
        /*0b34*/ 	.word	0x00014ff0
        /*0b38*/ 	.word	0x00000007
        /*0b3c*/ 	.word	0x0002a840
        /*0b40*/ 	.short	0x010a
        /*0b42*/ 	.byte	0x3f
	.zero		1


	//   ....[85]....
        /*0b44*/ 	.word	0x00015040
        /*0b48*/ 	.word	0x00000005
        /*0b4c*/ 	.word	0x0002a860
        /*0b50*/ 	.short	0x010a
        /*0b52*/ 	.byte	0x3f
	.zero		1


	//----- nvinfo : EIATTR_NUM_MBARRIERS
	.align		4
.L_418:
        /*0b54*/ 	.byte	0x03, 0x38
        /*0b56*/ 	.short	0x0016


	//----- nvinfo : EIATTR_EXIT_INSTR_OFFSETS
	.align		4
        /*0b58*/ 	.byte	0x04, 0x1c
        /*0b5a*/ 	.short	(.L_420 - .L_419)


	//   ....[0]....
.L_419:
        /*0b5c*/ 	.word	0x00011fd0


	//----- nvinfo : EIATTR_MAX_THREADS
	.align		4
.L_420:
        /*0b60*/ 	.byte	0x04, 0x05
        /*0b62*/ 	.short	(.L_422 - .L_421)
.L_421:
        /*0b64*/ 	.word	0x00000180
        /*0b68*/ 	.word	0x00000001
        /*0b6c*/ 	.word	0x00000001


	//----- nvinfo : EIATTR_CRS_STACK_SIZE
	.align		4
.L_422:
        /*0b70*/ 	.byte	0x04, 0x1e
        /*0b72*/ 	.short	(.L_424 - .L_423)
.L_423:
        /*0b74*/ 	.word	0x00000000


	//----- nvinfo : EIATTR_CBANK_PARAM_SIZE
	.align		4
.L_424:
        /*0b78*/ 	.byte	0x03, 0x19
        /*0b7a*/ 	.short	0x0a70


	//----- nvinfo : EIATTR_PARAM_CBANK
	.align		4
        /*0b7c*/ 	.byte	0x04, 0x0a
        /*0b7e*/ 	.short	(.L_426 - .L_425)
	.align		4
.L_425:
        /*0b80*/ 	.word	index@(.nv.constant0._ZN7cutlass13device_kernelIN5flash11enable_sm90INS1_16FlashAttnFwdSm90INS1_25CollectiveMainloopFwdSm90ILi2EN4cute5tupleIJNS5_1CILi1EEES8_S8_EEENS6_IJNS7_ILi128EEENS7_ILi96EEENS7_ILi192EEEEEELi128ENS_6half_tEfNS_4arch4Sm90ELb0ELb1ELb0ELb0ELb1ELb0ELb0ELb1ELb1ELb1ELb1ELb0EEENS1_21CollectiveEpilogueFwdINS6_IJSA_SA_SB_EEES9_SE_SG_Li256ELb0ELb1ELb1ELb0EEENS1_19SingleTileSchedulerILb0ELb1ELb1ELi128EEEEEEEEEvNT_6ParamsE)
        /*0b84*/ 	.short	0x0210
        /*0b86*/ 	.short	0x0a70


	//----- nvinfo : EIATTR_SW_WAR
	.align		4
.L_426:
        /*0b88*/ 	.byte	0x04, 0x36
        /*0b8a*/ 	.short	(.L_428 - .L_427)
.L_427:
        /*0b8c*/ 	.word	0x00000008
.L_428:


//--------------------- .nv.info._ZN7cutlass13device_kernelIN5flash11enable_sm90INS1_16FlashAttnFwdSm90INS1_25CollectiveMainloopFwdSm90ILi2EN4cute5tupleIJNS5_1CILi1EEES8_S8_EEENS6_IJNS7_ILi128EEENS7_ILi96EEENS7_ILi192EEEEEELi128ENS_6half_tEfNS_4arch4Sm90ELb0ELb1ELb0ELb1ELb1ELb0ELb0ELb1ELb1ELb1ELb1ELb0EEENS1_21CollectiveEpilogueFwdINS6_IJSA_SA_SB_EEES9_SE_SG_Li256ELb1ELb1ELb1ELb0EEENS1_36VarlenDynamicPersistentTileSchedulerILi128ELi96ELi256ELi128ELb1ELb1ELb1ELb1ELb0ELb1EEEEEEEEEvNT_6ParamsE --------------------------
	.section	.nv.info._ZN7cutlass13device_kernelIN5flash11enable_sm90INS1_16FlashAttnFwdSm90INS1_25CollectiveMainloopFwdSm90ILi2EN4cute5tupleIJNS5_1CILi1EEES8_S8_EEENS6_IJNS7_ILi128EEENS7_ILi96EEENS7_ILi192EEEEEELi128ENS_6half_tEfNS_4arch4Sm90ELb0ELb1ELb0ELb1ELb1ELb0ELb0ELb1ELb1ELb1ELb1ELb0EEENS1_21CollectiveEpilogueFwdINS6_IJSA_SA_SB_EEES9_SE_SG_Li256ELb1ELb1ELb1ELb0EEENS1_36VarlenDynamicPersistentTileSchedulerILi128ELi96ELi256ELi128ELb1ELb1ELb1ELb1ELb0ELb1EEEEEEEEEvNT_6ParamsE,"",@"SHT_CUDA_INFO"
	.sectionflags	@""
	.align	4


	//----- nvinfo : EIATTR_CUDA_API_VERSION
	.align		4
        /*0000*/ 	.byte	0x04, 0x37
        /*0002*/ 	.short	(.L_430 - .L_429)
.L_429:
        /*0004*/ 	.word	0x00000082


	//----- nvinfo : EIATTR_KPARAM_INFO
	.align		4
.L_430:
        /*0008*/ 	.byte	0x04, 0x17
        /*000a*/ 	.short	(.L_432 - .L_431)
.L_431:
        /*000c*/ 	.word	0x00000000
        /*0010*/ 	.short	0x0000
        /*0012*/ 	.short	0x0070
        /*0014*/ 	.byte	0x00, 0xf0, 0x01, 0x2a


	//----- nvinfo : EIATTR_SPARSE_MMA_MASK
	.align		4
.L_432:
        /*0018*/ 	.byte	0x03, 0x50
        /*001a*/ 	.short	0x0000


	//----- nvinfo : EIATTR_MAXREG_COUNT
	.align		4
        /*001c*/ 	.byte	0x03, 0x1b
        /*001e*/ 	.short	0x00a8


	//----- nvinfo : EIATTR_NUM_BARRIERS
	.align		4
        /*0020*/ 	.byte	0x02, 0x4c
        /*0022*/ 	.byte	0x09
	.zero		1


	//----- nvinfo : EIATTR_EXTERNS
	.align		4
        /*0024*/ 	.byte	0x04, 0x0f
        /*0026*/ 	.short	(.L_434 - .L_433)


	//   ....[0]....
	.align		4
.L_433:
        /*0028*/ 	.word	index@(__assertfail)


	//----- nvinfo : EIATTR_ANNOTATIONS
	.align		4
.L_434:
        /*002c*/ 	.byte	0x04, 0x55
        /*002e*/ 	.short	(.L_436 - .L_435)


	//   ....[0]....
.L_435:
        /* <DEDUP_REMOVED lines=9> */


	//----- nvinfo : EIATTR_MERCURY_ISA_VERSION
	.align		4
.L_436:
        /*00a8*/ 	.byte	0x03, 0x5f
        /*00aa*/ 	.short	0x0101


	//----- nvinfo : EIATTR_UNUSED_LOAD_BYTE_OFFSET
	.align		4
        /*00ac*/ 	.byte	0x04, 0x44
        /*00ae*/ 	.short	(.L_438 - .L_437)


	//   ....[0]....
.L_437:
        /*00b0*/ 	.word	0x00000950
        /*00b4*/ 	.word	0x0000fff0


	//   ....[1]....
        /*00b8*/ 	.word	0x0000d600
        /*00bc*/ 	.word	0x0000fff0


	//----- nvinfo : EIATTR_INT_WARP_WIDE_INSTR_OFFSETS
	.align		4
.L_438:
        /*00c0*/ 	.byte	0x04, 0x31
        /*00c2*/ 	.short	(.L_440 - .L_439)


	//   ....[0]....
.L_439:
        /*00c4*/ 	.word	0x000000c0


	//   ....[1]....
        /*00c8*/ 	.word	0x000000d0


	//   ....[2]....
        /*00cc*/ 	.word	0x00000170


	//   ....[3]....
        /*00d0*/ 	.word	0x000122d0


	//   ....[4]....
        /*00d4*/ 	.word	0x00012360


	//   ....[5]....
        /*00d8*/ 	.word	0x00015190


	//   ....[6]....
        /*00dc*/ 	.word	0x00015220


	//----- nvinfo : EIATTR_COOP_GROUP_MASK_REGIDS
	.align		4
.L_440:
        /*00e0*/ 	.byte	0x04, 0x29
        /*00e2*/ 	.short	(.L_442 - .L_441)


	//   ....[0]....
.L_441:
        /*00e4*/ 	.word	0xffffffff


	//   ....[1]....
        /*00e8*/ 	.word	0xffffffff


	//   ....[2]....
        /*00ec*/ 	.word	0xffffffff


	//   ....[3]....
        /*00f0*/ 	.word	0xffffffff


	//   ....[4]....
        /*00f4*/ 	.word	0xffffffff


	//   ....[5]....
        /*00f8*/ 	.word	0xffffffff


	//   ....[6]....
        /*00fc*/ 	.word	0xffffffff


	//   ....[7]....
        /*0100*/ 	.word	0xffffffff


	//   ....[8]....
        /*0104*/ 	.word	0xffffffff


	//   ....[9]....
        /*0108*/ 	.word	0xffffffff


	//   ....[10]....
        /*010c*/ 	.word	0xffffffff


	//   ....[11]....
        /*0110*/ 	.word	0xffffffff


	//   ....[12]....
        /*0114*/ 	.word	0xffffffff


	//   ....[13]....
        /*0118*/ 	.word	0xffffffff


	//   ....[14]....
        /*011c*/ 	.word	0xffffffff


	//   ....[15]....
        /*0120*/ 	.word	0xffffffff


	//   ....[16]....
        /*0124*/ 	.word	0xffffffff


	//   ....[17]....
        /*0128*/ 	.word	0xffffffff


	//   ....[18]....
        /*012c*/ 	.word	0xffffffff


	//   ....[19]....
        /*0130*/ 	.word	0xffffffff


	//   ....[20]....
        /*0134*/ 	.word	0xffffffff


	//   ....[21]....
        /*0138*/ 	.word	0xffffffff


	//   ....[22]....
        /*013c*/ 	.word	0xffffffff


	//   ....[23]....
        /*0140*/ 	.word	0xffffffff


	//   ....[24]....
        /*0144*/ 	.word	0xffffffff


	//   ....[25]....
        /*0148*/ 	.word	0xffffffff


	//   ....[26]....
        /*014c*/ 	.word	0xffffffff


	//   ....[27]....
        /*0150*/ 	.word	0xffffffff


	//   ....[28]....
        /*0154*/ 	.word	0xffffffff


	//   ....[29]....
        /*0158*/ 	.word	0xffffffff


	//   ....[30]....
        /*015c*/ 	.word	0xffffffff


	//   ....[31]....
        /*0160*/ 	.word	0xffffffff


	//   ....[32]....
        /*0164*/ 	.word	0xffffffff


	//   ....[33]....
        /*0168*/ 	.word	0xffffffff


	//   ....[34]....
        /*016c*/ 	.word	0xffffffff


	//   ....[35]....
        /*0170*/ 	.word	0xffffffff


	//   ....[36]....
        /*0174*/ 	.word	0xffffffff


	//   ....[37]....
        /*0178*/ 	.word	0xffffffff


	//   ....[38]....
        /*017c*/ 	.word	0xffffffff


	//   ....[39]....
        /*0180*/ 	.word	0xffffffff


	//   ....[40]....
        /*0184*/ 	.word	0xffffffff


	//   ....[41]....
        /*0188*/ 	.word	0xffffffff


	//   ....[42]....
        /*018c*/ 	.word	0xffffffff


	//   ....[43]....
        /*0190*/ 	.word	0xffffffff


	//   ....[44]....
        /*0194*/ 	.word	0xffffffff


	//   ....[45]....
        /*0198*/ 	.word	0xffffffff


	//   ....[46]....
        /*019c*/ 	.word	0xffffffff


	//   ....[47]....
        /*01a0*/ 	.word	0xffffffff


	//   ....[48]....
        /*01a4*/ 	.word	0xffffffff


	//   ....[49]....
        /*01a8*/ 	.word	0xffffffff


	//   ....[50]....
        /*01ac*/ 	.word	0xffffffff


	//   ....[51]....
        /*01b0*/ 	.word	0xffffffff


	//   ....[52]....
        /*01b4*/ 	.word	0xffffffff


	//   ....[53]....
        /*01b8*/ 	.word	0xffffffff


	//   ....[54]....
        /*01bc*/ 	.word	0xffffffff


	//   ....[55]....
        /*01c0*/ 	.word	0xffffffff


	//   ....[56]....
        /*01c4*/ 	.word	0xffffffff


	//   ....[57]....
        /*01c8*/ 	.word	0xffffffff


	//   ....[58]....
        /*01cc*/ 	.word	0xffffffff


	//   ....[59]....
        /*01d0*/ 	.word	0xffffffff


	//   ....[60]....
        /*01d4*/ 	.word	0xffffffff


	//   ....[61]....
        /*01d8*/ 	.word	0xffffffff


	//   ....[62]....
        /*01dc*/ 	.word	0xffffffff


	//   ....[63]....
        /*01e0*/ 	.word	0xffffffff


	//   ....[64]....
        /*01e4*/ 	.word	0xffffffff


	//   ....[65]....
        /*01e8*/ 	.word	0xffffffff


	//   ....[66]....
        /*01ec*/ 	.word	0xffffffff


	//   ....[67]....
        /*01f0*/ 	.word	0xffffffff


	//   ....[68]....
        /*01f4*/ 	.word	0xffffffff


	//   ....[69]....
        /*01f8*/ 	.word	0xffffffff


	//   ....[70]....
        /*01fc*/ 	.word	0xffffffff


	//   ....[71]....
        /*0200*/ 	.word	0xffffffff


	//   ....[72]....
        /*0204*/ 	.word	0xffffffff


	//   ....[73]....
        /*0208*/ 	.word	0xffffffff


	//   ....[74]....
        /*020c*/ 	.word	0xffffffff


	//   ....[75]....
        /*0210*/ 	.word	0xffffffff


	//   ....[76]....
        /*0214*/ 	.word	0xffffffff


	//   ....[77]....
        /*0218*/ 	.word	0xffffffff


	//   ....[78]....
        /*021c*/ 	.word	0xffffffff


	//   ....[79]....
        /*0220*/ 	.word	0xffffffff


	//   ....[80]....
        /*0224*/ 	.word	0xffffffff


	//   ....[81]....
        /*0228*/ 	.word	0xffffffff


	//   ....[82]....
        /*022c*/ 	.word	0xffffffff


	//   ....[83]....
        /*0230*/ 	.word	0xffffffff


	//   ....[84]....
        /*0234*/ 	.word	0xffffffff


	//   ....[85]....
        /*0238*/ 	.word	0xffffffff


	//   ....[86]....
        /*023c*/ 	.word	0xffffffff


	//   ....[87]....
        /*0240*/ 	.word	0xffffffff


	//   ....[88]....
        /*0244*/ 	.word	0xffffffff


	//   ....[89]....
        /*0248*/ 	.word	0xffffffff


	//   ....[90]....
        /*024c*/ 	.word	0xffffffff


	//   ....[91]....
        /*0250*/ 	.word	0xffffffff


	//   ....[92]....
        /*0254*/ 	.word	0xffffffff


	//   ....[93]....
        /*0258*/ 	.word	0xffffffff


	//   ....[94]....
        /*025c*/ 	.word	0xffffffff


	//   ....[95]....
        /*0260*/ 	.word	0xffffffff


	//   ....[96]....
        /*0264*/ 	.word	0xffffffff


	//   ....[97]....
        /*0268*/ 	.word	0xffffffff


	//   ....[98]....
        /*026c*/ 	.word	0xffffffff


	//   ....[99]....
        /*0270*/ 	.word	0xffffffff


	//   ....[100]....
        /*0274*/ 	.word	0xffffffff


	//   ....[101]....
        /*0278*/ 	.word	0xffffffff


	//   ....[102]....
        /*027c*/ 	.word	0xffffffff


	//   ....[103]....
        /*0280*/ 	.word	0xffffffff


	//   ....[104]....
        /*0284*/ 	.word	0xffffffff


	//   ....[105]....
        /*0288*/ 	.word	0xffffffff


	//   ....[106]....
        /*028c*/ 	.word	0xffffffff


	//   ....[107]....
        /*0290*/ 	.word	0xffffffff


	//   ....[108]....
        /*0294*/ 	.word	0xffffffff


	//   ....[109]....
        /*0298*/ 	.word	0xffffffff


	//   ....[110]....
        /*029c*/ 	.word	0xffffffff


	//   ....[111]....
        /*02a0*/ 	.word	0xffffffff


	//   ....[112]....
        /*02a4*/ 	.word	0xffffffff


	//   ....[113]....
        /*02a8*/ 	.word	0xffffffff


	//   ....[114]....
        /*02ac*/ 	.word	0xffffffff


	//   ....[115]....
        /*02b0*/ 	.word	0xffffffff


	//   ....[116]....
        /*02b4*/ 	.word	0xffffffff


	//   ....[117]....
        /*02b8*/ 	.word	0xffffffff


	//   ....[118]....
        /*02bc*/ 	.word	0xffffffff


	//   ....[119]....
        /*02c0*/ 	.word	0xffffffff


	//   ....[120]....
        /*02c4*/ 	.word	0xffffffff


	//   ....[121]....
        /*02c8*/ 	.word	0xffffffff


	//   ....[122]....
        /*02cc*/ 	.word	0xffffffff


	//   ....[123]....
        /*02d0*/ 	.word	0xffffffff


	//   ....[124]....
        /*02d4*/ 	.word	0xffffffff


	//   ....[125]....
        /*02d8*/ 	.word	0xffffffff


	//   ....[126]....
        /*02dc*/ 	.word	0xffffffff


	//   ....[127]....
        /*02e0*/ 	.word	0xffffffff


	//   ....[128]....
        /*02e4*/ 	.word	0xffffffff


	//   ....[129]....
        /*02e8*/ 	.word	0xffffffff


	//   ....[130]....
        /*02ec*/ 	.word	0xffffffff


	//   ....[131]....
        /*02f0*/ 	.word	0xffffffff


	//   ....[132]....
        /*02f4*/ 	.word	0xffffffff


	//   ....[133]....
        /*02f8*/ 	.word	0xffffffff


	//   ....[134]....
        /*02fc*/ 	.word	0xffffffff


	//   ....[135]....
        /*0300*/ 	.word	0xffffffff


	//   ....[136]....
        /*0304*/ 	.word	0xffffffff


	//   ....[137]....
        /*0308*/ 	.word	0xffffffff


	//   ....[138]....
        /*030c*/ 	.word	0xffffffff


	//   ....[139]....
        /*0310*/ 	.word	0xffffffff


	//   ....[140]....
        /*0314*/ 	.word	0xffffffff


	//   ....[141]....
        /*0318*/ 	.word	0xffffffff


	//   ....[142]....
        /*031c*/ 	.word	0xffffffff


	//   ....[143]....
        /*0320*/ 	.word	0xffffffff


	//   ....[144]....
        /*0324*/ 	.word	0xffffffff


	//   ....[145]....
        /*0328*/ 	.word	0xffffffff


	//   ....[146]....
        /*032c*/ 	.word	0xffffffff


	//   ....[147]....
        /*0330*/ 	.word	0xffffffff


	//   ....[148]....
        /*0334*/ 	.word	0xffffffff


	//   ....[149]....
        /*0338*/ 	.word	0xffffffff


	//   ....[150]....
        /*033c*/ 	.word	0xffffffff


	//   ....[151]....
        /*0340*/ 	.word	0xffffffff


	//   ....[152]....
        /*0344*/ 	.word	0xffffffff


	//   ....[153]....
        /*0348*/ 	.word	0xffffffff


	//   ....[154]....
        /*034c*/ 	.word	0xffffffff


	//   ....[155]....
        /*0350*/ 	.word	0xffffffff


	//   ....[156]....
        /*0354*/ 	.word	0xffffffff


	//   ....[157]....
        /*0358*/ 	.word	0x0500000f


	//   ....[158]....
        /*035c*/ 	.word	0x0500000f


	//   ....[159]....
        /*0360*/ 	.word	0x0500000f


	//   ....[160]....
        /*0364*/ 	.word	0x0500000f


	//   ....[161]....
        /*0368*/ 	.word	0x0500000f


	//   ....[162]....
        /*036c*/ 	.word	0x0500000f


	//   ....[163]....
        /*0370*/ 	.word	0x0500000f


	//   ....[164]....
        /*0374*/ 	.word	0x0500000f


	//   ....[165]....
        /*0378*/ 	.word	0x0500000f


	//   ....[166]....
        /*037c*/ 	.word	0x0500000f


	//   ....[167]....
        /*0380*/ 	.word	0x0500000f


	//   ....[168]....
        /*0384*/ 	.word	0x0500000f


	//   ....[169]....
        /*0388*/ 	.word	0x0500000f


	//   ....[170]....
        /*038c*/ 	.word	0x0500000f


	//   ....[171]....
        /*0390*/ 	.word	0x0500000f


	//   ....[172]....
        /*0394*/ 	.word	0x0500000f


	//   ....[173]....
        /*0398*/ 	.word	0x0500000f


	//   ....[174]....
        /*039c*/ 	.word	0x0500000f


	//   ....[175]....
        /*03a0*/ 	.word	0x0500000f


	//   ....[176]....
        /*03a4*/ 	.word	0x0500000f


	//   ....[177]....
        /*03a8*/ 	.word	0x0500000f


	//   ....[178]....
        /*03ac*/ 	.word	0x0500000f


	//   ....[179]....
        /*03b0*/ 	.word	0x0500000f


	//   ....[180]....
        /*03b4*/ 	.word	0x0500000f


	//   ....[181]....
        /*03b8*/ 	.word	0x0500000f


	//   ....[182]....
        /*03bc*/ 	.word	0x0500000f


	//   ....[183]....
        /*03c0*/ 	.word	0x0500000f


	//   ....[184]....
        /*03c4*/ 	.word	0x0500000f


	//   ....[185]....
        /*03c8*/ 	.word	0x0500000f


	//   ....[186]....
        /*03cc*/ 	.word	0x0500000f


	//   ....[187]....
        /*03d0*/ 	.word	0x0500000f


	//   ....[188]....
        /*03d4*/ 	.word	0x0500000f


	//   ....[189]....
        /*03d8*/ 	.word	0x0500000f


	//   ....[190]....
        /*03dc*/ 	.word	0x0500000f


	//   ....[191]....
        /*03e0*/ 	.word	0x0500000f


	//   ....[192]....
        /*03e4*/ 	.word	0x0500000f


	//   ....[193]....
        /*03e8*/ 	.word	0x0500000f


	//   ....[194]....
        /*03ec*/ 	.word	0x0500000f


	//   ....[195]....
        /*03f0*/ 	.word	0x0500000f


	//   ....[196]....
        /*03f4*/ 	.word	0x0500000f


	//   ....[197]....
        /*03f8*/ 	.word	0x0500000f


	//   ....[198]....
        /*03fc*/ 	.word	0x0500000f


	//   ....[199]....
        /*0400*/ 	.word	0x0500000f


	//   ....[200]....
        /*0404*/ 	.word	0x0500000f


	//   ....[201]....
        /*0408*/ 	.word	0x0500000f


	//   ....[202]....
        /*040c*/ 	.word	0x0500000f


	//   ....[203]....
        /*0410*/ 	.word	0x0500000f


	//   ....[204]....
        /*0414*/ 	.word	0x0500000f


	//   ....[205]....
        /*0418*/ 	.word	0x0500000f


	//   ....[206]....
        /*041c*/ 	.word	0x0500000f


	//   ....[207]....
        /*0420*/ 	.word	0x0500000f


	//   ....[208]....
        /*0424*/ 	.word	0x0500000f


	//   ....[209]....
        /*0428*/ 	.word	0x0500000f


	//   ....[210]....
        /*042c*/ 	.word	0x0500000f


	//   ....[211]....
        /*0430*/ 	.word	0x0500000f


	//   ....[212]....
        /*0434*/ 	.word	0x0500000f


	//   ....[213]....
        /*0438*/ 	.word	0x0500000f


	//   ....[214]....
        /*043c*/ 	.word	0x0500000f


	//   ....[215]....
        /*0440*/ 	.word	0x0500000f


	//   ....[216]....
        /*0444*/ 	.word	0x0500000f


	//   ....[217]....
        /*0448*/ 	.word	0x0500000f


	//   ....[218]....
        /*044c*/ 	.word	0x0500000f


	//   ....[219]....
        /*0450*/ 	.word	0x0500000f


	//   ....[220]....
        /*0454*/ 	.word	0x0500000f


	//   ....[221]....
        /*0458*/ 	.word	0x0500000f


	//   ....[222]....
        /*045c*/ 	.word	0x0500000f


	//   ....[223]....
        /*0460*/ 	.word	0x0500000f


	//   ....[224]....
        /*0464*/ 	.word	0x0500000f


	//   ....[225]....
        /*0468*/ 	.word	0x0500000f


	//   ....[226]....
        /*046c*/ 	.word	0x0500000f


	//   ....[227]....
        /*0470*/ 	.word	0x0500000f


	//   ....[228]....
        /*0474*/ 	.word	0x0500000f


	//   ....[229]....
        /*0478*/ 	.word	0x0500000f


	//   ....[230]....
        /*047c*/ 	.word	0x0500000f


	//   ....[231]....
        /*0480*/ 	.word	0x0500000f


	//   ....[232]....
        /*0484*/ 	.word	0x0500000f


	//   ....[233]....
        /*0488*/ 	.word	0x0500000f


	//   ....[234]....
        /*048c*/ 	.word	0x0500000f


	//   ....[235]....
        /*0490*/ 	.word	0x0500000f


	//   ....[236]....
        /*0494*/ 	.word	0x0500000f


	//   ....[237]....
        /*0498*/ 	.word	0x0500000f


	//   ....[238]....
        /*049c*/ 	.word	0x0500000f


	//   ....[239]....
        /*04a0*/ 	.word	0x0500000f


	//   ....[240]....
        /*04a4*/ 	.word	0x0500000f


	//----- nvinfo : EIATTR_COOP_GROUP_INSTR_OFFSETS
	.align		4
.L_442:
        /*04a8*/ 	.byte	0x04, 0x28
        /*04aa*/ 	.short	(.L_444 - .L_443)


	//   ....[0]....
.L_443:
        /*04ac*/ 	.word	0x00000070


	//   ....[1]....
        /*04b0*/ 	.word	0x000000b0


	//   ....[2]....
        /*04b4*/ 	.word	0x000002d0


	//   ....[3]....
        /*04b8*/ 	.word	0x00000430


	//   ....[4]....
        /*04bc*/ 	.word	0x00000550


	//   ....[5]....
        /*04c0*/ 	.word	0x000006b0


	//   ....[6]....
        /*04c4*/ 	.word	0x00001dd0


	//   ....[7]....
        /*04c8*/ 	.word	0x000028a0


	//   ....[8]....
        /*04cc*/ 	.word	0x00002c10


	//   ....[9]....
        /*04d0*/ 	.word	0x00003830


	//   ....[10]....
        /*04d4*/ 	.word	0x00003980


	//   ....[11]....
        /*04d8*/ 	.word	0x00003fb0


	//   ....[12]....
        /*04dc*/ 	.word	0x00004010


	//   ....[13]....
        /*04e0*/ 	.word	0x00005a90


	//   ....[14]....
        /*04e4*/ 	.word	0x00005c80


	//   ....[15]....
        /*04e8*/ 	.word	0x000069e0


	//   ....[16]....
        /*04ec*/ 	.word	0x00006b00


	//   ....[17]....
        /*04f0*/ 	.word	0x00007090


	//   ....[18]....
        /*04f4*/ 	.word	0x000070f0


	//   ....[19]....
        /*04f8*/ 	.word	0x00008d80


	//   ....[20]....
        /*04fc*/ 	.word	0x00008d90


	//   ....[21]....
        /*0500*/ 	.word	0x00008dc0


	//   ....[22]....
        /*0504*/ 	.word	0x00008dd0


	//   ....[23]....
        /*0508*/ 	.word	0x0000a800


	//   ....[24]....
        /*050c*/ 	.word	0x0000a9f0


	//   ....[25]....
        /*0510*/ 	.word	0x0000b750


	//   ....[26]....
        /*0514*/ 	.word	0x0000b870


	//   ....[27]....
        /*0518*/ 	.word	0x0000be00


	//   ....[28]....
        /*051c*/ 	.word	0x0000be60


	//   ....[29]....
        /*0520*/ 	.word	0x0000cd30


	//   ....[30]....
        /*0524*/ 	.word	0x0000cd60


	//   ....[31]....
        /*0528*/ 	.word	0x0000ce20


	//   ....[32]....
        /*052c*/ 	.word	0x0000ce30


	//   ....[33]....
        /*0530*/ 	.word	0x0000e1b0


	//   ....[34]....
        /*0534*/ 	.word	0x0000e1e0


	//   ....[35]....
        /*0538*/ 	.word	0x0000e200


	//   ....[36]....
        /*053c*/ 	.word	0x0000e210


	//   ....[37]....
        /*0540*/ 	.word	0x0000e930


	//   ....[38]....
        /*0544*/ 	.word	0x0000e970


	//   ....[39]....
        /*0548*/ 	.word	0x0000ea30


	//   ....[40]....
        /*054c*/ 	.word	0x0000ea50


	//   ....[41]....
        /*0550*/ 	.word	0x0000eb10


	//   ....[42]....
        /*0554*/ 	.word	0x0000eb30


	//   ....[43]....
        /*0558*/ 	.word	0x0000ec00


	//   ....[44]....
        /*055c*/ 	.word	0x0000ec20


	//   ....[45]....
        /*0560*/ 	.word	0x0000eff0


	//   ....[46]....
        /*0564*/ 	.word	0x0000f000


	//   ....[47]....
        /*0568*/ 	.word	0x0000f430


	//   ....[48]....
        /*056c*/ 	.word	0x0000f440


	//   ....[49]....
        /*0570*/ 	.word	0x00010270


	//   ....[50]....
        /*0574*/ 	.word	0x000102a0


	//   ....[51]....
        /*0578*/ 	.word	0x00010370


	//   ....[52]....
        /*057c*/ 	.word	0x00010390


	//   ....[53]....
        /*0580*/ 	.word	0x00010450


	//   ....[54]....
        /*0584*/ 	.word	0x00010470


	//   ....[55]....
        /*0588*/ 	.word	0x00010540


	//   ....[56]....
        /*058c*/ 	.word	0x00010560


	//   ....[57]....
        /*0590*/ 	.word	0x000106c0


	//   ....[58]....
        /*0594*/ 	.word	0x000108b0


	//   ....[59]....
        /*0598*/ 	.word	0x000108e0


	//   ....[60]....
        /*059c*/ 	.word	0x00010910


	//   ....[61]....
        /*05a0*/ 	.word	0x00010940


	//   ....[62]....
        /*05a4*/ 	.word	0x00010970


	//   ....[63]....
        /*05a8*/ 	.word	0x000109a0


	//   ....[64]....
        /*05ac*/ 	.word	0x00010b10


	//   ....[65]....
        /*05b0*/ 	.word	0x00010b40


	//   ....[66]....
        /*05b4*/ 	.word	0x00010b70


	//   ....[67]....
        /*05b8*/ 	.word	0x00010ba0


	//   ....[68]....
        /*05bc*/ 	.word	0x00010bd0


	//   ....[69]....
        /*05c0*/ 	.word	0x00010c00


	//   ....[70]....
        /*05c4*/ 	.word	0x00010c90


	//   ....[71]....
        /*05c8*/ 	.word	0x00010cc0


	//   ....[72]....
        /*05cc*/ 	.word	0x00010cd0


	//   ....[73]....
        /*05d0*/ 	.word	0x00010d10


	//   ....[74]....
        /*05d4*/ 	.word	0x00012f50


	//   ....[75]....
        /*05d8*/ 	.word	0x00012f70


	//   ....[76]....
        /*05dc*/ 	.word	0x00013020


	//   ....[77]....
        /*05e0*/ 	.word	0x00013040


	//   ....[78]....
        /*05e4*/ 	.word	0x000130e0


	//   ....[79]....
        /*05e8*/ 	.word	0x00013100


	//   ....[80]....
        /*05ec*/ 	.word	0x000131a0


	//   ....[81]....
        /*05f0*/ 	.word	0x000131c0


	//   ....[82]....
        /*05f4*/ 	.word	0x00013260


	//   ....[83]....
        /*05f8*/ 	.word	0x00013280


	//   ....[84]....
        /*05fc*/ 	.word	0x00013290


	//   ....[85]....
        /*0600*/ 	.word	0x00013320


	//   ....[86]....
        /*0604*/ 	.word	0x00013a80


	//   ....[87]....
        /*0608*/ 	.word	0x00013ab0


	//   ....[88]....
        /*060c*/ 	.word	0x00013b10


	//   ....[89]....
        /*0610*/ 	.word	0x00013b60


	//   ....[90]....
        /*0614*/ 	.word	0x00013bb0


	//   ....[91]....
        /*0618*/ 	.word	0x00013c10


	//   ....[92]....
        /*061c*/ 	.word	0x00013c60


	//   ....[93]....
        /*0620*/ 	.word	0x00013cc0


	//   ....[94]....
        /*0624*/ 	.word	0x00013d10


	//   ....[95]....
        /*0628*/ 	.word	0x00013d70


	//   ....[96]....
        /*062c*/ 	.word	0x00013dc0


	//   ....[97]....
        /*0630*/ 	.word	0x00013e20


	//   ....[98]....
        /*0634*/ 	.word	0x00013e70


	//   ....[99]....
        /*0638*/ 	.word	0x00013ed0


	//   ....[100]....
        /*063c*/ 	.word	0x00013ef0


	//   ....[101]....
        /*0640*/ 	.word	0x00013f30


	//   ....[102]....
        /*0644*/ 	.word	0x000146b0


	//   ....[103]....
        /*0648*/ 	.word	0x000146c0


	//   ....[104]....
        /*064c*/ 	.word	0x000146d0


	//   ....[105]....
        /*0650*/ 	.word	0x00014760


	//   ....[106]....
        /*0654*/ 	.word	0x00014770


	//   ....[107]....
        /*0658*/ 	.word	0x000147d0


	//   ....[108]....
        /*065c*/ 	.word	0x00014800


	//   ....[109]....
        /*0660*/ 	.word	0x00014840


	//   ....[110]....
        /*0664*/ 	.word	0x00014870


	//   ....[111]....
        /*0668*/ 	.word	0x000148b0


	//   ....[112]....
        /*066c*/ 	.word	0x000148e0


	//   ....[113]....
        /*0670*/ 	.word	0x00014920


	//   ....[114]....
        /*0674*/ 	.word	0x00014b90


	//   ....[115]....
        /*0678*/ 	.word	0x00014bb0


	//   ....[116]....
        /*067c*/ 	.word	0x00014bc0


	//   ....[117]....
        /*0680*/ 	.word	0x00014c40


	//   ....[118]....
        /*0684*/ 	.word	0x00014c50


	//   ....[119]....
        /*0688*/ 	.word	0x00014cc0


	//   ....[120]....
        /*068c*/ 	.word	0x00014cd0


	//   ....[121]....
        /*0690*/ 	.word	0x00014d40


	//   ....[122]....
        /*0694*/ 	.word	0x00014d50


	//   ....[123]....
        /*0698*/ 	.word	0x00014dc0


	//   ....[124]....
        /*069c*/ 	.word	0x00014dd0


	//   ....[125]....
        /*06a0*/ 	.word	0x00014de0


	//   ....[126]....
        /*06a4*/ 	.word	0x000153a0


	//   ....[127]....
        /*06a8*/ 	.word	0x000153d0


	//   ....[128]....
        /*06ac*/ 	.word	0x000153f0


	//   ....[129]....
        /*06b0*/ 	.word	0x00015400


	//   ....[130]....
        /*06b4*/ 	.word	0x00015440


	//   ....[131]....
        /*06b8*/ 	.word	0x00015460


	//   ....[132]....
        /*06bc*/ 	.word	0x000154d0


	//   ....[133]....
        /*06c0*/ 	.word	0x000154f0


	//   ....[134]....
        /*06c4*/ 	.word	0x00015550


	//   ....[135]....
        /*06c8*/ 	.word	0x00015570


	//   ....[136]....
        /*06cc*/ 	.word	0x000155c0


	//   ....[137]....
        /*06d0*/ 	.word	0x000155e0


	//   ....[138]....
        /*06d4*/ 	.word	0x00015a30


	//   ....[139]....
        /*06d8*/ 	.word	0x00015a40


	//   ....[140]....
        /*06dc*/ 	.word	0x00015a80


	//   ....[141]....
        /*06e0*/ 	.word	0x00015ac0


	//   ....[142]....
        /*06e4*/ 	.word	0x00015af0


	//   ....[143]....
        /*06e8*/ 	.word	0x00015b20


	//   ....[144]....
        /*06ec*/ 	.word	0x00015b50


	//   ....[145]....
        /*06f0*/ 	.word	0x00015b80


	//   ....[146]....
        /*06f4*/ 	.word	0x00015d30


	//   ....[147]....
        /*06f8*/ 	.word	0x00015d60


	//   ....[148]....
        /*06fc*/ 	.word	0x00015d90


	//   ....[149]....
        /*0700*/ 	.word	0x00015dc0


	//   ....[150]....
        /*0704*/ 	.word	0x00015df0


	//   ....[151]....
        /*0708*/ 	.word	0x00015e20


	//   ....[152]....
        /*070c*/ 	.word	0x00015ee0


	//   ....[153]....
        /*0710*/ 	.word	0x00015f00


	//   ....[154]....
        /*0714*/ 	.word	0x00015f20


	//   ....[155]....
        /*0718*/ 	.word	0x00015f80


	//   ....[156]....
        /*071c*/ 	.word	0x000169a0


	//   ....[157]....
        /*0720*/ 	.word	0x00017020


	//   ....[158]....
        /*0724*/ 	.word	0x00017110


	//   ....[159]....
        /*0728*/ 	.word	0x000171b0


	//   ....[160]....
        /*072c*/ 	.word	0x00017210


	//   ....[161]....
        /*0730*/ 	.word	0x00017320


	//   ....[162]....
        /*0734*/ 	.word	0x00017390


	//   ....[163]....
        /*0738*/ 	.word	0x000174a0


	//   ....[164]....
        /*073c*/ 	.word	0x00017510


	//   ....[165]....
        /*0740*/ 	.word	0x00017620


	//   ....[166]....
        /*0744*/ 	.word	0x00017690


	//   ....[167]....
        /*0748*/ 	.word	0x000177a0


	//   ....[168]....
        /*074c*/ 	.word	0x00017810


	//   ....[169]....
        /*0750*/ 	.word	0x000178b0


	//   ....[170]....
        /*0754*/ 	.word	0x000179c0


	//   ....[171]....
        /*0758*/ 	.word	0x00017a30


	//   ....[172]....
        /*075c*/ 	.word	0x00017ab0


	//   ....[173]....
        /*0760*/ 	.word	0x00017b70


	//   ....[174]....
        /*0764*/ 	.word	0x00017bf0


	//   ....[175]....
        /*0768*/ 	.word	0x00017cd0


	//   ....[176]....
        /*076c*/ 	.word	0x00017d50


	//   ....[177]....
        /*0770*/ 	.word	0x00017e30


	//   ....[178]....
        /*0774*/ 	.word	0x00017eb0


	//   ....[179]....
        /*0778*/ 	.word	0x00017f90


	//   ....[180]....
        /*077c*/ 	.word	0x00018010


	//   ....[181]....
        /*0780*/ 	.word	0x000180f0


	//   ....[182]....
        /*0784*/ 	.word	0x00018170


	//   ....[183]....
        /*0788*/ 	.word	0x00018250


	//   ....[184]....
        /*078c*/ 	.word	0x000182d0


	//   ....[185]....
        /*0790*/ 	.word	0x00018390


	//   ....[186]....
        /*0794*/ 	.word	0x000184c0


	//   ....[187]....
        /*0798*/ 	.word	0x00018570


	//   ....[188]....
        /*079c*/ 	.word	0x000185f0


	//   ....[189]....
        /*07a0*/ 	.word	0x000186d0


	//   ....[190]....
        /*07a4*/ 	.word	0x00018730


	//   ....[191]....
        /*07a8*/ 	.word	0x00018800


	//   ....[192]....
        /*07ac*/ 	.word	0x00018860


	//   ....[193]....
        /*07b0*/ 	.word	0x00018930


	//   ....[194]....
        /*07b4*/ 	.word	0x00018990


	//   ....[195]....
        /*07b8*/ 	.word	0x00018a60


	//   ....[196]....
        /*07bc*/ 	.word	0x00018ac0


	//   ....[197]....
        /*07c0*/ 	.word	0x00018b90


	//   ....[198]....
        /*07c4*/ 	.word	0x00018c80


	//   ....[199]....
        /*07c8*/ 	.word	0x00018d20


	//   ....[200]....
        /*07cc*/ 	.word	0x00018d80


	//   ....[201]....
        /*07d0*/ 	.word	0x00018e70


	//   ....[202]....
        /*07d4*/ 	.word	0x00018ed0


	//   ....[203]....
        /*07d8*/ 	.word	0x00018fb0


	//   ....[204]....
        /*07dc*/ 	.word	0x00019010


	//   ....[205]....
        /*07e0*/ 	.word	0x000190f0


	//   ....[206]....
        /*07e4*/ 	.word	0x00019150


	//   ....[207]....
        /*07e8*/ 	.word	0x00019230


	//   ....[208]....
        /*07ec*/ 	.word	0x00019290


	//   ....[209]....
        /*07f0*/ 	.word	0x00019360


	//   ....[210]....
        /*07f4*/ 	.word	0x00019480


	//   ....[211]....
        /*07f8*/ 	.word	0x00019570


	//   ....[212]....
        /*07fc*/ 	.word	0x00019610


	//   ....[213]....
        /*0800*/ 	.word	0x000196e0


	//   ....[214]....
        /*0804*/ 	.word	0x00019740


	//   ....[215]....
        /*0808*/ 	.word	0x00019810


	//   ....[216]....
        /*080c*/ 	.word	0x00019870


	//   ....[217]....
        /*0810*/ 	.word	0x00019950


	//   ....[218]....
        /*0814*/ 	.word	0x000199b0


	//   ....[219]....
        /*0818*/ 	.word	0x00019a80


	//   ....[220]....
        /*081c*/ 	.word	0x00019ae0


	//   ....[221]....
        /*0820*/ 	.word	0x00019ba0


	//   ....[222]....
        /*0824*/ 	.word	0x00019c30


	//   ....[223]....
        /*0828*/ 	.word	0x00019cd0


	//   ....[224]....
        /*082c*/ 	.word	0x00019e40


	//   ....[225]....
        /*0830*/ 	.word	0x00019eb0


	//   ....[226]....
        /*0834*/ 	.word	0x00019f30


	//   ....[227]....
        /*0838*/ 	.word	0x00019fa0


	//   ....[228]....
        /*083c*/ 	.word	0x0001a010


	//   ....[229]....
        /*0840*/ 	.word	0x0001a090


	//   ....[230]....
        /*0844*/ 	.word	0x0001a110


	//   ....[231]....
        /*0848*/ 	.word	0x0001a1a0


	//   ....[232]....
        /*084c*/ 	.word	0x0001a210


	//   ....[233]....
        /*0850*/ 	.word	0x0001a280


	//   ....[234]....
        /*0854*/ 	.word	0x0001a2f0


	//   ....[235]....
        /*0858*/ 	.word	0x0001a370


	//   ....[236]....
        /*085c*/ 	.word	0x0001a3e0


	//   ....[237]....
        /*0860*/ 	.word	0x0001a470


	//   ....[238]....
        /*0864*/ 	.word	0x0001a4d0


	//   ....[239]....
        /*0868*/ 	.word	0x0001a560


	//   ....[240]....
        /*086c*/ 	.word	0x0001a690


	//----- nvinfo : EIATTR_REG_RECONFIG
	.align		4
.L_444:
        /*0870*/ 	.byte	0x01, 0x54
	.zero		2


	//----- nvinfo : EIATTR_SYSCALL_OFFSETS
	.align		4
        /*0874*/ 	.byte	0x04, 0x46
        /*0876*/ 	.short	(.L_446 - .L_445)


	//   ....[0]....
.L_445:
        /*0878*/ 	.word	0x00001fb0


	//   ....[1]....
        /*087c*/ 	.word	0x000124c0


	//   ....[2]....
        /*0880*/ 	.word	0x00012610


	//   ....[3]....
        /*0884*/ 	.word	0x00012700


	//   ....[4]....
        /*0888*/ 	.word	0x00013660


	//----- nvinfo : EIATTR_MBARRIER_INSTR_OFFSETS
	.align		4
.L_446:
        /*088c*/ 	.byte	0x04, 0x39
        /*088e*/ 	.short	(.L_448 - .L_447)


	//   ....[0]....
.L_447:
        /*0890*/ 	.word	0x00000180
        /*0894*/ 	.word	0x000000ff
        /*0898*/ 	.word	0x0002a800
        /*089c*/ 	.short	0x0100
        /*089e*/ 	.byte	0x08
	.zero		1


	//   ....[1]....
        /*08a0*/ 	.word	0x00000190
        /*08a4*/ 	.word	0x000000ff
        /*08a8*/ 	.word	0x0002a820
        /*08ac*/ 	.short	0x0100
        /*08ae*/ 	.byte	0x08
	.zero		1


	//   ....[2]....
        /*08b0*/ 	.word	0x00000280
        /*08b4*/ 	.word	0x000000ff
        /*08b8*/ 	.word	0x0002a830
        /*08bc*/ 	.short	0x0100
        /*08be*/ 	.byte	0x08
	.zero		1


	//   ....[3]....
        /*08c0*/ 	.word	0x00000290
        /*08c4*/ 	.word	0x000000ff
        /*08c8*/ 	.word	0x0002a840
        /*08cc*/ 	.short	0x0100
        /*08ce*/ 	.byte	0x08
	.zero		1


	//   ....[4]....
        /*08d0*/ 	.word	0x000002a0
        /*08d4*/ 	.word	0x000000ff
        /*08d8*/ 	.word	0x0002a838
        /*08dc*/ 	.short	0x0100
        /*08de*/ 	.byte	0x08
	.zero		1


	//   ....[5]....
        /*08e0*/ 	.word	0x000002b0
        /*08e4*/ 	.word	0x000000ff
        /*08e8*/ 	.word	0x0002a848
        /*08ec*/ 	.short	0x0100
        /*08ee*/ 	.byte	0x08
	.zero		1


	//   ....[6]....
        /*08f0*/ 	.word	0x000003e0
        /*08f4*/ 	.word	0x000000ff
        /*08f8*/ 	.word	0x0002a850
        /*08fc*/ 	.short	0x0100
        /*08fe*/ 	.byte	0x08
	.zero		1


	//   ....[7]....
        /*0900*/ 	.word	0x000003f0
        /*0904*/ 	.word	0x000000ff
        /*0908*/ 	.word	0x0002a860
        /*090c*/ 	.short	0x0100
        /*090e*/ 	.byte	0x08
	.zero		1


	//   ....[8]....
        /*0910*/ 	.word	0x00000400
        /*0914*/ 	.word	0x000000ff
        /*0918*/ 	.word	0x0002a858
        /*091c*/ 	.short	0x0100
        /*091e*/ 	.byte	0x08
	.zero		1


	//   ....[9]....
        /*0920*/ 	.word	0x00000410
        /*0924*/ 	.word	0x000000ff
        /*0928*/ 	.word	0x0002a868
        /*092c*/ 	.short	0x0100
        /*092e*/ 	.byte	0x08
	.zero		1


	//   ....[10]....
        /*0930*/ 	.word	0x00000500
        /*0934*/ 	.word	0x000000ff
        /*0938*/ 	.word	0x0002a870
        /*093c*/ 	.short	0x0100
        /*093e*/ 	.byte	0x06
	.zero		1


	//   ....[11]....
        /*0940*/ 	.word	0x00000510
        /*0944*/ 	.word	0x000000ff
        /*0948*/ 	.word	0x0002a880
        /*094c*/ 	.short	0x0100
        /*094e*/ 	.byte	0x06
	.zero		1


	//   ....[12]....
        /*0950*/ 	.word	0x00000520
        /*0954*/ 	.word	0x000000ff
        /*0958*/ 	.word	0x0002a878
        /*095c*/ 	.short	0x0100
        /*095e*/ 	.byte	0x06
	.zero		1


	//   ....[13]....
        /*0960*/ 	.word	0x00000530
        /*0964*/ 	.word	0x000000ff
        /*0968*/ 	.word	0x0002a888
        /*096c*/ 	.short	0x0100
        /*096e*/ 	.byte	0x06
	.zero		1


	//   ....[14]....
        /*0970*/ 	.word	0x00000660
        /*0974*/ 	.word	0x000000ff
        /*0978*/ 	.word	0x0002a890
        /*097c*/ 	.short	0x0100
        /*097e*/ 	.byte	0x08
	.zero		1


	//   ....[15]....
        /*0980*/ 	.word	0x00000670
        /*0984*/ 	.word	0x000000ff
        /*0988*/ 	.word	0x0002a8a0
        /*098c*/ 	.short	0x0100
        /*098e*/ 	.byte	0x08
	.zero		1


	//   ....[16]....
        /*0990*/ 	.word	0x00000680
        /*0994*/ 	.word	0x000000ff
        /*0998*/ 	.word	0x0002a898
        /*099c*/ 	.short	0x0100
        /*099e*/ 	.byte	0x08
	.zero		1


	//   ....[17]....
        /*09a0*/ 	.word	0x00000690
        /*09a4*/ 	.word	0x000000ff
        /*09a8*/ 	.word	0x0002a8a8
        /*09ac*/ 	.short	0x0100
        /*09ae*/ 	.byte	0x08
	.zero		1


	//   ....[18]....
        /*09b0*/ 	.word	0x000007d0
        /*09b4*/ 	.word	0x000000ff
        /*09b8*/ 	.word	0x0002a8b0
        /*09bc*/ 	.short	0x0100
        /*09be*/ 	.byte	0x08
	.zero		1


	//   ....[19]....
        /*09c0*/ 	.word	0x000007e0
        /*09c4*/ 	.word	0x000000ff
        /*09c8*/ 	.word	0x0002a8c0
        /*09cc*/ 	.short	0x0100
        /*09ce*/ 	.byte	0x08
	.zero		1


	//   ....[20]....
        /*09d0*/ 	.word	0x000007f0
        /*09d4*/ 	.word	0x000000ff
        /*09d8*/ 	.word	0x0002a8b8
        /*09dc*/ 	.short	0x0100
        /*09de*/ 	.byte	0x08
	.zero		1


	//   ....[21]....
        /*09e0*/ 	.word	0x00000800
        /*09e4*/ 	.word	0x000000ff
        /*09e8*/ 	.word	0x0002a8c8
        /*09ec*/ 	.short	0x0100
        /*09ee*/ 	.byte	0x08
	.zero		1


	//   ....[22]....
        /*09f0*/ 	.word	0x00002050
        /*09f4*/ 	.word	0x000000ff
        /*09f8*/ 	.word	0x0002a800
        /*09fc*/ 	.short	0x010a
        /*09fe*/ 	.byte	0x3c
	.zero		1


	//   ....[23]....
        /*0a00*/ 	.word	0x000020d0
        /*0a04*/ 	.word	0x00000003
        /*0a08*/ 	.word	0x0002a830
        /*0a0c*/ 	.short	0x010a
        /*0a0e*/ 	.byte	0x3f
	.zero		1


	//   ....[24]....
        /*0a10*/ 	.word	0x00002110
        /*0a14*/ 	.word	0x00000003
        /*0a18*/ 	.word	0x0002a830
        /*0a1c*/ 	.short	0x010a
        /*0a1e*/ 	.byte	0x3f
	.zero		1


	//   ....[25]....
        /*0a20*/ 	.word	0x00002880
        /*0a24*/ 	.word	0x000000ff
        /*0a28*/ 	.word	0x00000000
        /*0a2c*/ 	.short	0x0101
        /*0a2e*/ 	.byte	0x04
	.zero		1


	//   ....[26]....
        /*0a30*/ 	.word	0x00004da0
        /*0a34*/ 	.word	0x000000ff
        /*0a38*/ 	.word	0x0002a830
        /*0a3c*/ 	.short	0x010a
        /*0a3e*/ 	.byte	0x05
	.zero		1


	//   ....[27]....
        /*0a40*/ 	.word	0x00004de0
        /*0a44*/ 	.word	0x000000ff
        /*0a48*/ 	.word	0x0002a830
        /*0a4c*/ 	.short	0x010a
        /*0a4e*/ 	.byte	0x05
	.zero		1


	//   ....[28]....
        /*0a50*/ 	.word	0x000056b0
        /*0a54*/ 	.word	0x000000ff
        /*0a58*/ 	.word	0x0002a850
        /*0a5c*/ 	.short	0x010a
        /*0a5e*/ 	.byte	0x0a
	.zero		1


	//   ....[29]....
        /*0a60*/ 	.word	0x000056f0
        /*0a64*/ 	.word	0x000000ff
        /*0a68*/ 	.word	0x0002a850
        /*0a6c*/ 	.short	0x010a
        /*0a6e*/ 	.byte	0x0a
	.zero		1


	//   ....[30]....
        /*0a70*/ 	.word	0x00005ab0
        /*0a74*/ 	.word	0x000000ff
        /*0a78*/ 	.word	0x00000000
        /*0a7c*/ 	.short	0x0101
        /*0a7e*/ 	.byte	0x05
	.zero		1


	//   ....[31]....
        /*0a80*/ 	.word	0x00007a00
        /*0a84*/ 	.word	0x000000ff
        /*0a88*/ 	.word	0x00000000
        /*0a8c*/ 	.short	0x0101
        /*0a8e*/ 	.byte	0x0a
	.zero		1


	//   ....[32]....
        /*0a90*/ 	.word	0x00007e70
        /*0a94*/ 	.word	0x000000ff
        /*0a98*/ 	.word	0x0002a830
        /*0a9c*/ 	.short	0x010a
        /*0a9e*/ 	.byte	0x05
	.zero		1


	//   ....[33]....
        /*0aa0*/ 	.word	0x00007eb0
        /*0aa4*/ 	.word	0x000000ff
        /*0aa8*/ 	.word	0x0002a830
        /*0aac*/ 	.short	0x010a
        /*0aae*/ 	.byte	0x05
	.zero		1


	//   ....[34]....
        /*0ab0*/ 	.word	0x00008780
        /*0ab4*/ 	.word	0x000000ff
        /*0ab8*/ 	.word	0x0002a850
        /*0abc*/ 	.short	0x010a
        /*0abe*/ 	.byte	0x0a
	.zero		1


	//   ....[35]....
        /*0ac0*/ 	.word	0x000087c0
        /*0ac4*/ 	.word	0x000000ff
        /*0ac8*/ 	.word	0x0002a850
        /*0acc*/ 	.short	0x010a
        /*0ace*/ 	.byte	0x0a
	.zero		1


	//   ....[36]....
        /*0ad0*/ 	.word	0x00008bd0
        /*0ad4*/ 	.word	0x000000ff
        /*0ad8*/ 	.word	0x00000000
        /*0adc*/ 	.short	0x0101
        /*0ade*/ 	.byte	0x05
	.zero		1


	//   ....[37]....
        /*0ae0*/ 	.word	0x00009910
        /*0ae4*/ 	.word	0x000000ff
        /*0ae8*/ 	.word	0x00000000
        /*0aec*/ 	.short	0x0101
        /*0aee*/ 	.byte	0x0a
	.zero		1


	//   ....[38]....
        /*0af0*/ 	.word	0x00009b20
        /*0af4*/ 	.word	0x000000ff
        /*0af8*/ 	.word	0x0002a830
        /*0afc*/ 	.short	0x010a
        /*0afe*/ 	.byte	0x05
	.zero		1


	//   ....[39]....
        /*0b00*/ 	.word	0x00009b60
        /*0b04*/ 	.word	0x000000ff
        /*0b08*/ 	.word	0x0002a830
        /*0b0c*/ 	.short	0x010a
        /*0b0e*/ 	.byte	0x05
	.zero		1


	//   ....[40]....
        /*0b10*/ 	.word	0x0000a430
        /*0b14*/ 	.word	0x000000ff
        /*0b18*/ 	.word	0x0002a850
        /*0b1c*/ 	.short	0x010a
        /*0b1e*/ 	.byte	0x0a
	.zero		1


	//   ....[41]....
        /*0b20*/ 	.word	0x0000a470
        /*0b24*/ 	.word	0x000000ff
        /*0b28*/ 	.word	0x0002a850
        /*0b2c*/ 	.short	0x010a
        /*0b2e*/ 	.byte	0x0a
	.zero		1


	//   ....[42]....
        /*0b30*/ 	.word	0x0000a820
        /*0b34*/ 	.word	0x000000ff
        /*0b38*/ 	.word	0x00000000
        /*0b3c*/ 	.short	0x0101
        /*0b3e*/ 	.byte	0x05
	.zero		1


	//   ....[43]....
        /*0b40*/ 	.word	0x0000c780
        /*0b44*/ 	.word	0x000000ff
        /*0b48*/ 	.word	0x00000000
        /*0b4c*/ 	.short	0x0101
        /*0b4e*/ 	.byte	0x0a
	.zero		1


	//   ....[44]....
        /*0b50*/ 	.word	0x0000cca0
        /*0b54*/ 	.word	0x000000ff
        /*0b58*/ 	.word	0x0002a850
        /*0b5c*/ 	.short	0x010a
        /*0b5e*/ 	.byte	0x05
	.zero		1


	//   ....[45]....
        /*0b60*/ 	.word	0x0000cce0
        /*0b64*/ 	.word	0x000000ff
        /*0b68*/ 	.word	0x0002a850
        /*0b6c*/ 	.short	0x010a
        /*0b6e*/ 	.byte	0x05
	.zero		1


	//   ....[46]....
        /*0b70*/ 	.word	0x0000d470
        /*0b74*/ 	.word	0x000000ff
        /*0b78*/ 	.word	0x00000000
        /*0b7c*/ 	.short	0x0101
        /*0b7e*/ 	.byte	0x04
	.zero		1


	//   ....[47]....
        /*0b80*/ 	.word	0x0000e960
        /*0b84*/ 	.word	0x00000013
        /*0b88*/ 	.word	0x00000000
        /*0b8c*/ 	.short	0x0101
        /*0b8e*/ 	.byte	0x3f
	.zero		1


	//   ....[48]....
        /*0b90*/ 	.word	0x0000ee00
        /*0b94*/ 	.word	0x00000013
        /*0b98*/ 	.word	0x00000000
        /*0b9c*/ 	.short	0x0101
        /*0b9e*/ 	.byte	0x3f
	.zero		1


	//   ....[49]....
        /*0ba0*/ 	.word	0x00012d30
        /*0ba4*/ 	.word	0x00000007
        /*0ba8*/ 	.word	0x0002a840
        /*0bac*/ 	.short	0x010a
        /*0bae*/ 	.byte	0x3f
	.zero		1


	//   ....[50]....
        /*0bb0*/ 	.word	0x000133e0
        /*0bb4*/ 	.word	0x00000007
        /*0bb8*/ 	.word	0x0002a830
        /*0bbc*/ 	.short	0x0107
        /*0bbe*/ 	.byte	0x3f
	.zero		1


	//   ....[51]....
        /*0bc0*/ 	.word	0x00013490
        /*0bc4*/ 	.word	0x00000007
        /*0bc8*/ 	.word	0x0002a830
        /*0bcc*/ 	.short	0x0101
        /*0bce*/ 	.byte	0x3f
	.zero		1


	//   ....[52]....
        /*0bd0*/ 	.word	0x00014040
        /*0bd4*/ 	.word	0x00000016
        /*0bd8*/ 	.word	0x0002a800
        /*0bdc*/ 	.short	0x0107
        /*0bde*/ 	.byte	0x3f
	.zero		1


	//   ....[53]....
        /*0be0*/ 	.word	0x00014160
        /*0be4*/ 	.word	0x00000016
        /*0be8*/ 	.word	0x0002a800
        /*0bec*/ 	.short	0x0101
        /*0bee*/ 	.byte	0x3f
	.zero		1


	//   ....[54]....
        /*0bf0*/ 	.word	0x00014180
        /*0bf4*/ 	.word	0x00000016
        /*0bf8*/ 	.word	0x0002a820
        /*0bfc*/ 	.short	0x010a
        /*0bfe*/ 	.byte	0x3f
	.zero		1


	//   ....[55]....
        /*0c00*/ 	.word	0x000144e0
        /*0c04*/ 	.word	0x00000006
        /*0c08*/ 	.word	0x0002a840
        /*0c0c*/ 	.short	0x010a
        /*0c0e*/ 	.byte	0x3f
	.zero		1


	//   ....[56]....
        /*0c10*/ 	.word	0x000149c0
        /*0c14*/ 	.word	0x00000006
        /*0c18*/ 	.word	0x0002a830
        /*0c1c*/ 	.short	0x0107
        /*0c1e*/ 	.byte	0x3f
	.zero		1


	//   ....[57]....
        /*0c20*/ 	.word	0x00014a70
        /*0c24*/ 	.word	0x00000006
        /*0c28*/ 	.word	0x0002a830
        /*0c2c*/ 	.short	0x0101
        /*0c2e*/ 	.byte	0x3f
	.zero		1


	//   ....[58]....
        /*0c30*/ 	.word	0x00014ad0
        /*0c34*/ 	.word	0x00000004
        /*0c38*/ 	.word	0x0002a860
        /*0c3c*/ 	.short	0x010a
        /*0c3e*/ 	.byte	0x3f
	.zero		1


	//   ....[59]....
        /*0c40*/ 	.word	0x00014f20
        /*0c44*/ 	.word	0x00000004
        /*0c48*/ 	.word	0x0002a850
        /*0c4c*/ 	.short	0x0107
        /*0c4e*/ 	.byte	0x3f
	.zero		1


	//   ....[60]....
        /*0c50*/ 	.word	0x00015070
        /*0c54*/ 	.word	0x00000004
        /*0c58*/ 	.word	0x0002a850
        /*0c5c*/ 	.short	0x0101
        /*0c5e*/ 	.byte	0x3f
	.zero		1


	//   ....[61]....
        /*0c60*/ 	.word	0x000152c0
        /*0c64*/ 	.word	0x00000000
        /*0c68*/ 	.word	0x0002a860
        /*0c6c*/ 	.short	0x010a
        /*0c6e*/ 	.byte	0x3f
	.zero		1


	//   ....[62]....
        /*0c70*/ 	.word	0x00015720
        /*0c74*/ 	.word	0x00000000
        /*0c78*/ 	.word	0x0002a850
        /*0c7c*/ 	.short	0x0107
        /*0c7e*/ 	.byte	0x3f
	.zero		1


	//   ....[63]....
        /*0c80*/ 	.word	0x000157d0
        /*0c84*/ 	.word	0x00000000
        /*0c88*/ 	.word	0x0002a850
        /*0c8c*/ 	.short	0x0101
        /*0c8e*/ 	.byte	0x3f
	.zero		1


	//   ....[64]....
        /*0c90*/ 	.word	0x00016920
        /*0c94*/ 	.word	0x00000007
        /*0c98*/ 	.word	0x0002a820
        /*0c9c*/ 	.short	0x010a
        /*0c9e*/ 	.byte	0x3f
	.zero		1


	//   ....[65]....
        /*0ca0*/ 	.word	0x00016ac0
        /*0ca4*/ 	.word	0x00000005
        /*0ca8*/ 	.word	0x0002a840
        /*0cac*/ 	.short	0x010a
        /*0cae*/ 	.byte	0x3f
	.zero		1


	//   ....[66]....
        /*0cb0*/ 	.word	0x00016b60
        /*0cb4*/ 	.word	0x00000003
        /*0cb8*/ 	.word	0x0002a840
        /*0cbc*/ 	.short	0x010a
        /*0cbe*/ 	.byte	0x3f
	.zero		1


	//   ....[67]....
        /*0cc0*/ 	.word	0x00016ba0
        /*0cc4*/ 	.word	0x00000005
        /*0cc8*/ 	.word	0x0002a860
        /*0ccc*/ 	.short	0x010a
        /*0cce*/ 	.byte	0x3f
	.zero		1


	//   ....[68]....
        /*0cd0*/ 	.word	0x00016be0
        /*0cd4*/ 	.word	0x00000003
        /*0cd8*/ 	.word	0x0002a860
        /*0cdc*/ 	.short	0x010a
        /*0cde*/ 	.byte	0x3f
	.zero		1


	//   ....[69]....
        /*0ce0*/ 	.word	0x00016c50
        /*0ce4*/ 	.word	0x00000003
        /*0ce8*/ 	.word	0x0002a800
        /*0cec*/ 	.short	0x010a
        /*0cee*/ 	.byte	0x3f
	.zero		1


	//   ....[70]....
        /*0cf0*/ 	.word	0x00016ca0
        /*0cf4*/ 	.word	0x00000003
        /*0cf8*/ 	.word	0x0002a830
        /*0cfc*/ 	.short	0x010a
        /*0cfe*/ 	.byte	0x3f
	.zero		1


	//   ....[71]....
        /*0d00*/ 	.word	0x00016d00
        /*0d04*/ 	.word	0x00000008
        /*0d08*/ 	.word	0x0002a830
        /*0d0c*/ 	.short	0x010a
        /*0d0e*/ 	.byte	0x3f
	.zero		1


	//   ....[72]....
        /*0d10*/ 	.word	0x00016d60
        /*0d14*/ 	.word	0x00000007
        /*0d18*/ 	.word	0x0002a850
        /*0d1c*/ 	.short	0x010a
        /*0d1e*/ 	.byte	0x3f
	.zero		1


	//   ....[73]....
        /*0d20*/ 	.word	0x00016dc0
        /*0d24*/ 	.word	0x00000008
        /*0d28*/ 	.word	0x0002a830
        /*0d2c*/ 	.short	0x010a
        /*0d2e*/ 	.byte	0x3f
	.zero		1


	//   ....[74]....
        /*0d30*/ 	.word	0x00016e20
        /*0d34*/ 	.word	0x00000007
        /*0d38*/ 	.word	0x0002a850
        /*0d3c*/ 	.short	0x010a
        /*0d3e*/ 	.byte	0x3f
	.zero		1


	//   ....[75]....
        /*0d40*/ 	.word	0x00016e80
        /*0d44*/ 	.word	0x00000008
        /*0d48*/ 	.word	0x0002a830
        /*0d4c*/ 	.short	0x010a
        /*0d4e*/ 	.byte	0x3f
	.zero		1


	//   ....[76]....
        /*0d50*/ 	.word	0x00016ee0
        /*0d54*/ 	.word	0x00000007
        /*0d58*/ 	.word	0x0002a850
        /*0d5c*/ 	.short	0x010a
        /*0d5e*/ 	.byte	0x3f
	.zero		1


	//   ....[77]....
        /*0d60*/ 	.word	0x00016f40
        /*0d64*/ 	.word	0x00000005
        /*0d68*/ 	.word	0x0002a850
        /*0d6c*/ 	.short	0x010a
        /*0d6e*/ 	.byte	0x3f
	.zero		1


	//   ....[78]....
        /*0d70*/ 	.word	0x00017060
        /*0d74*/ 	.word	0x00000007
        /*0d78*/ 	.word	0x0002a840
        /*0d7c*/ 	.short	0x010a
        /*0d7e*/ 	.byte	0x3f
	.zero		1


	//   ....[79]....
        /*0d80*/ 	.word	0x000183c0
        /*0d84*/ 	.word	0x00000016
        /*0d88*/ 	.word	0x0002a820
        /*0d8c*/ 	.short	0x010a
        /*0d8e*/ 	.byte	0x3f
	.zero		1


	//   ....[80]....
        /*0d90*/ 	.word	0x00018410
        /*0d94*/ 	.word	0x00000006
        /*0d98*/ 	.word	0x0002a840
        /*0d9c*/ 	.short	0x010a
        /*0d9e*/ 	.byte	0x3f
	.zero		1


	//   ....[81]....
        /*0da0*/ 	.word	0x00018bd0
        /*0da4*/ 	.word	0x00000004
        /*0da8*/ 	.word	0x0002a860
        /*0dac*/ 	.short	0x010a
        /*0dae*/ 	.byte	0x3f
	.zero		1


	//   ....[82]....
        /*0db0*/ 	.word	0x000193d0
        /*0db4*/ 	.word	0x00000000
        /*0db8*/ 	.word	0x0002a860
        /*0dbc*/ 	.short	0x010a
        /*0dbe*/ 	.byte	0x3f
	.zero		1


	//   ....[83]....
        /*0dc0*/ 	.word	0x0001a5b0
        /*0dc4*/ 	.word	0x00000007
        /*0dc8*/ 	.word	0x0002a820
        /*0dcc*/ 	.short	0x010a
        /*0dce*/ 	.byte	0x3f
	.zero		1


	//   ....[84]....
        /*0dd0*/ 	.word	0x0001a750
        /*0dd4*/ 	.word	0x00000005
        /*0dd8*/ 	.word	0x0002a840
        /*0ddc*/ 	.short	0x010a
        /*0dde*/ 	.byte	0x3f
	.zero		1


	//   ....[85]....
        /*0de0*/ 	.word	0x0001a7a0
        /*0de4*/ 	.word	0x00000003
        /*0de8*/ 	.word	0x0002a840
        /*0dec*/ 	.short	0x010a
        /*0dee*/ 	.byte	0x3f
	.zero		1


	//   ....[86]....
        /*0df0*/ 	.word	0x0001a7f0
        /*0df4*/ 	.word	0x00000005
        /*0df8*/ 	.word	0x0002a860
        /*0dfc*/ 	.short	0x010a
        /*0dfe*/ 	.byte	0x3f
	.zero		1


	//----- nvinfo : EIATTR_NUM_MBARRIERS
	.align		4
.L_448:
        /*0e00*/ 	.byte	0x03, 0x38
        /*0e02*/ 	.short	0x0016


	//----- nvinfo : EIATTR_EXIT_INSTR_OFFSETS
	.align		4
        /*0e04*/ 	.byte	0x04, 0x1c
        /*0e06*/ 	.short	(.L_450 - .L_449)


	//   ....[0]....
.L_449:
        /*0e08*/ 	.word	0x00000990


	//   ....[1]....
        /*0e0c*/ 	.word	0x00010660


	//   ....[2]....
        /*0e10*/ 	.word	0x00016c30


	//----- nvinfo : EIATTR_MAX_THREADS
	.align		4
.L_450:
        /*0e14*/ 	.byte	0x04, 0x05
        /*0e16*/ 	.short	(.L_452 - .L_451)
.L_451:
        /*0e18*/ 	.word	0x00000180
        /*0e1c*/ 	.word	0x00000001
        /*0e20*/ 	.word	0x00000001


	//----- nvinfo : EIATTR_CRS_STACK_SIZE
	.align		4
.L_452:
        /*0e24*/ 	.byte	0x04, 0x1e
        /*0e26*/ 	.short	(.L_454 - .L_453)
.L_453:
        /*0e28*/ 	.word	0x00000000


	//----- nvinfo : EIATTR_CBANK_PARAM_SIZE
	.align		4
.L_454:
        /*0e2c*/ 	.byte	0x03, 0x19
        /*0e2e*/ 	.short	0x0af0


	//----- nvinfo : EIATTR_PARAM_CBANK
	.align		4
        /*0e30*/ 	.byte	0x04, 0x0a
        /*0e32*/ 	.short	(.L_456 - .L_455)
	.align		4
.L_455:
        /*0e34*/ 	.word	index@(.nv.constant0._ZN7cutlass13device_kernelIN5flash11enable_sm90INS1_16FlashAttnFwdSm90INS1_25CollectiveMainloopFwdSm90ILi2EN4cute5tupleIJNS5_1CILi1EEES8_S8_EEENS6_IJNS7_ILi128EEENS7_ILi96EEENS7_ILi192EEEEEELi128ENS_6half_tEfNS_4arch4Sm90ELb0ELb1ELb0ELb1ELb1ELb0ELb0ELb1ELb1ELb1ELb1ELb0EEENS1_21CollectiveEpilogueFwdINS6_IJSA_SA_SB_EEES9_SE_SG_Li256ELb1ELb1ELb1ELb0EEENS1_36VarlenDynamicPersistentTileSchedulerILi128ELi96ELi256ELi128ELb1ELb1ELb1ELb1ELb0ELb1EEEEEEEEEvNT_6ParamsE)
        /*0e38*/ 	.short	0x0210
        /*0e3a*/ 	.short	0x0af0


	//----- nvinfo : EIATTR_SW_WAR
	.align		4
.L_456:
        /*0e3c*/ 	.byte	0x04, 0x36
        /*0e3e*/ 	.short	(.L_458 - .L_457)
.L_457:
        /*0e40*/ 	.word	0x00000008
.L_458:


//--------------------- .nv.info._ZN7cutlass13device_kernelIN5flash11enable_sm90INS1_16FlashAttnFwdSm90INS1_25CollectiveMainloopFwdSm90ILi2EN4cute5tupleIJNS5_1CILi1EEES8_S8_EEENS6_IJNS7_ILi128EEENS7_ILi96EEENS7_ILi192EEEEEELi128ENS_6half_tEfNS_4arch4Sm90ELb0ELb1ELb0ELb1ELb1ELb1ELb0ELb1ELb1ELb1ELb1ELb0EEENS1_21CollectiveEpilogueFwdINS6_IJSA_SA_SB_EEES9_SE_SG_Li256ELb1ELb1ELb1ELb0EEENS1_36VarlenDynamicPersistentTileSchedulerILi128ELi96ELi256ELi128ELb1ELb1ELb1ELb1ELb0ELb1EEEEEEEEEvNT_6ParamsE --------------------------
	.section	.nv.info._ZN7cutlass13device_kernelIN5flash11enable_sm90INS1_16FlashAttnFwdSm90INS1_25CollectiveMainloopFwdSm90ILi2EN4cute5tupleIJNS5_1CILi1EEES8_S8_EEENS6_IJNS7_ILi128EEENS7_ILi96EEENS7_ILi192EEEEEELi128ENS_6half_tEfNS_4arch4Sm90ELb0ELb1ELb0ELb1ELb1ELb1ELb0ELb1ELb1ELb1ELb1ELb0EEENS1_21CollectiveEpilogueFwdINS6_IJSA_SA_SB_EEES9_SE_SG_Li256ELb1ELb1ELb1ELb0EEENS1_36VarlenDynamicPersistentTileSchedulerILi128ELi96ELi256ELi128ELb1ELb1ELb1ELb1ELb0ELb1EEEEEEEEEvNT_6ParamsE,"",@"SHT_CUDA_INFO"
	.sectionflags	@""
	.align	4


	//----- nvinfo : EIATTR_CUDA_API_VERSION
	.align		4
        /*0000*/ 	.byte	0x04, 0x37
        /*0002*/ 	.short	(.L_460 - .L_459)
.L_459:
        /*0004*/ 	.word	0x00000082


	//----- nvinfo : EIATTR_KPARAM_INFO
	.align		4
.L_460:
        /*0008*/ 	.byte	0x04, 0x17
        /*000a*/ 	.short	(.L_462 - .L_461)
.L_461:
        /*000c*/ 	.word	0x00000000
        /*0010*/ 	.short	0x0000
        /*0012*/ 	.short	0x0070
        /*0014*/ 	.byte	0x00, 0xf0, 0x01, 0x2a


	//----- nvinfo : EIATTR_SPARSE_MMA_MASK
	.align		4
.L_462:
        /*0018*/ 	.byte	0x03, 0x50
        /*001a*/ 	.short	0x0000


	//----- nvinfo : EIATTR_MAXREG_COUNT
	.align		4
        /*001c*/ 	.byte	0x03, 0x1b
        /*001e*/ 	.short	0x00a8


	//----- nvinfo : EIATTR_NUM_BARRIERS
	.align		4
        /*0020*/ 	.byte	0x02, 0x4c
        /*0022*/ 	.byte	0x10
	.zero		1


	//----- nvinfo : EIATTR_EXTERNS
	.align		4
        /*0024*/ 	.byte	0x04, 0x0f
        /*0026*/ 	.short	(.L_464 - .L_463)


	//   ....[0]....
	.align		4
.L_463:
        /*0028*/ 	.word	index@(__assertfail)


	//----- nvinfo : EIATTR_ANNOTATIONS
	.align		4
.L_464:
        /*002c*/ 	.byte	0x04, 0x55
        /*002e*/ 	.short	(.L_466 - .L_465)


	//   ....[0]....
.L_465:
        /* <DEDUP_REMOVED lines=37> */
        /*0274*/ 	.byte	0x60, 0x9e, 0x02, 0x00, 0x01, 0x00, 0x00, 0x00, 0xf0, 0x9f, 0x02, 0x00


	//----- nvinfo : EIATTR_MERCURY_ISA_VERSION
	.align		4
.L_466:
        /*0280*/ 	.byte	0x03, 0x5f
        /*0282*/ 	.short	0x0101


	//----- nvinfo : EIATTR_UNUSED_LOAD_BYTE_OFFSET
	.align		4
        /*0284*/ 	.byte	0x04, 0x44
        /*0286*/ 	.short	(.L_468 - .L_467)


	//   ....[0]....
.L_467:
        /*0288*/ 	.word	0x00000a50
        /*028c*/ 	.word	0x0000fff0


	//   ....[1]....
        /*0290*/ 	.word	0x0001f3a0
        /*0294*/ 	.word	0x0000fff0


	//----- nvinfo : EIATTR_INT_WARP_WIDE_INSTR_OFFSETS
	.align		4
.L_468:
        /*0298*/ 	.byte	0x04, 0x31
        /*029a*/ 	.short	(.L_470 - .L_469)


	//   ....[0]....
.L_469:
        /*029c*/ 	.word	0x00000130


	//   ....[1]....
        /*02a0*/ 	.word	0x00000170


	//   ....[2]....
        /*02a4*/ 	.word	0x000001e0


	//   ....[3]....
        /*02a8*/ 	.word	0x00025870


	//   ....[4]....
        /*02ac*/ 	.word	0x00025900


	//   ....[5]....
        /*02b0*/ 	.word	0x00028770


	//   ....[6]....
        /*02b4*/ 	.word	0x00028800


	//----- nvinfo : EIATTR_COOP_GROUP_MASK_REGIDS
	.align		4
.L_470:
        /*02b8*/ 	.byte	0x04, 0x29
        /*02ba*/ 	.short	(.L_472 - .L_471)


	//   ....[0]....
.L_471:
        /*02bc*/ 	.word	0xffffffff


	//   ....[1]....
        /*02c0*/ 	.word	0xffffffff


	//   ....[2]....
        /*02c4*/ 	.word	0xffffffff


	//   ....[3]....
        /*02c8*/ 	.word	0xffffffff


	//   ....[4]....
        /*02cc*/ 	.word	0xffffffff


	//   ....[5]....
        /*02d0*/ 	.word	0xffffffff


	//   ....[6]....
        /*02d4*/ 	.word	0xffffffff


	//   ....[7]....
        /*02d8*/ 	.word	0xffffffff


	//   ....[8]....
        /*02dc*/ 	.word	0xffffffff


	//   ....[9]....
        /*02e0*/ 	.word	0xffffffff


	//   ....[10]....
        /*02e4*/ 	.word	0xffffffff


	//   ....[11]....
        /*02e8*/ 	.word	0xffffffff


	//   ....[12]....
        /*02ec*/ 	.word	0xffffffff


	//   ....[13]....
        /*02f0*/ 	.word	0xffffffff


	//   ....[14]....
        /*02f4*/ 	.word	0xffffffff


	//   ....[15]....
        /*02f8*/ 	.word	0xffffffff


	//   ....[16]....
        /*02fc*/ 	.word	0xffffffff


	//   ....[17]....
        /*0300*/ 	.word	0xffffffff


	//   ....[18]....
        /*0304*/ 	.word	0xffffffff


	//   ....[19]....
        /*0308*/ 	.word	0xffffffff


	//   ....[20]....
        /*030c*/ 	.word	0xffffffff


	//   ....[21]....
        /*0310*/ 	.word	0xffffffff


	//   ....[22]....
        /*0314*/ 	.word	0xffffffff


	//   ....[23]....
        /*0318*/ 	.word	0xffffffff


	//   ....[24]....
        /*031c*/ 	.word	0xffffffff


	//   ....[25]....
        /*0320*/ 	.word	0xffffffff


	//   ....[26]....
        /*0324*/ 	.word	0xffffffff


	//   ....[27]....
        /*0328*/ 	.word	0xffffffff


	//   ....[28]....
        /*032c*/ 	.word	0xffffffff


	//   ....[29]....
        /*0330*/ 	.word	0xffffffff


	//   ....[30]....
        /*0334*/ 	.word	0xffffffff


	//   ....[31]....
        /*0338*/ 	.word	0xffffffff


	//   ....[32]....
        /*033c*/ 	.word	0xffffffff


	//   ....[33]....
        /*0340*/ 	.word	0xffffffff


	//   ....[34]....
        /*0344*/ 	.word	0xffffffff


	//   ....[35]....
        /*0348*/ 	.word	0xffffffff


	//   ....[36]....
        /*034c*/ 	.word	0xffffffff


	//   ....[37]....
        /*0350*/ 	.word	0xffffffff


	//   ....[38]....
        /*0354*/ 	.word	0xffffffff


	//   ....[39]....
        /*0358*/ 	.word	0xffffffff


	//   ....[40]....
        /*035c*/ 	.word	0xffffffff


	//   ....[41]....
        /*0360*/ 	.word	0xffffffff


	//   ....[42]....
        /*0364*/ 	.word	0xffffffff


	//   ....[43]....
        /*0368*/ 	.word	0xffffffff


	//   ....[44]....
        /*036c*/ 	.word	0xffffffff


	//   ....[45]....
        /*0370*/ 	.word	0xffffffff


	//   ....[46]....
        /*0374*/ 	.word	0xffffffff


	//   ....[47]....
        /*0378*/ 	.word	0xffffffff


	//   ....[48]....
        /*037c*/ 	.word	0xffffffff


	//   ....[49]....
        /*0380*/ 	.word	0xffffffff


	//   ....[50]....
        /*0384*/ 	.word	0xffffffff


	//   ....[51]....
        /*0388*/ 	.word	0xffffffff


	//   ....[52]....
        /*038c*/ 	.word	0xffffffff


	//   ....[53]....
        /*0390*/ 	.word	0xffffffff


	//   ....[54]....
        /*0394*/ 	.word	0xffffffff


	//   ....[55]....
        /*0398*/ 	.word	0xffffffff


	//   ....[56]....
        /*039c*/ 	.word	0xffffffff


	//   ....[57]....
        /*03a0*/ 	.word	0xffffffff


	//   ....[58]....
        /*03a4*/ 	.word	0xffffffff


	//   ....[59]....
        /*03a8*/ 	.word	0xffffffff


	//   ....[60]....
        /*03ac*/ 	.word	0xffffffff


	//   ....[61]....
        /*03b0*/ 	.word	0xffffffff


	//   ....[62]....
        /*03b4*/ 	.word	0xffffffff


	//   ....[63]....
        /*03b8*/ 	.word	0xffffffff


	//   ....[64]....
        /*03bc*/ 	.word	0xffffffff


	//   ....[65]....
        /*03c0*/ 	.word	0xffffffff


	//   ....[66]....
        /*03c4*/ 	.word	0xffffffff


	//   ....[67]....
        /*03c8*/ 	.word	0xffffffff


	//   ....[68]....
        /*03cc*/ 	.word	0xffffffff


	//   ....[69]....
        /*03d0*/ 	.word	0xffffffff


	//   ....[70]....
        /*03d4*/ 	.word	0xffffffff


	//   ....[71]....
        /*03d8*/ 	.word	0xffffffff


	//   ....[72]....
        /*03dc*/ 	.word	0xffffffff


	//   ....[73]....
        /*03e0*/ 	.word	0xffffffff


	//   ....[74]....
        /*03e4*/ 	.word	0xffffffff


	//   ....[75]....
        /*03e8*/ 	.word	0xffffffff


	//   ....[76]....
        /*03ec*/ 	.word	0xffffffff


	//   ....[77]....
        /*03f0*/ 	.word	0xffffffff


	//   ....[78]....
        /*03f4*/ 	.word	0xffffffff


	//   ....[79]....
        /*03f8*/ 	.word	0xffffffff


	//   ....[80]....
        /*03fc*/ 	.word	0xffffffff


	//   ....[81]....
        /*0400*/ 	.word	0xffffffff


	//   ....[82]....
        /*0404*/ 	.word	0xffffffff


	//   ....[83]....
        /*0408*/ 	.word	0xffffffff


	//   ....[84]....
        /*040c*/ 	.word	0xffffffff


	//   ....[85]....
        /*0410*/ 	.word	0xffffffff


	//   ....[86]....
        /*0414*/ 	.word	0xffffffff


	//   ....[87]....
        /*0418*/ 	.word	0xffffffff


	//   ....[88]....
        /*041c*/ 	.word	0xffffffff


	//   ....[89]....
        /*0420*/ 	.word	0xffffffff


	//   ....[90]....
        /*0424*/ 	.word	0xffffffff


	//   ....[91]....
        /*0428*/ 	.word	0xffffffff


	//   ....[92]....
        /*042c*/ 	.word	0xffffffff


	//   ....[93]....
        /*0430*/ 	.word	0xffffffff


	//   ....[94]....
        /*0434*/ 	.word	0xffffffff


	//   ....[95]....
        /*0438*/ 	.word	0xffffffff


	//   ....[96]....
        /*043c*/ 	.word	0xffffffff


	//   ....[97]....
        /*0440*/ 	.word	0xffffffff


	//   ....[98]....
        /*0444*/ 	.word	0xffffffff


	//   ....[99]....
        /*0448*/ 	.word	0xffffffff


	//   ....[100]....
        /*044c*/ 	.word	0xffffffff


	//   ....[101]....
        /*0450*/ 	.word	0xffffffff


	//   ....[102]....
        /*0454*/ 	.word	0xffffffff


	//   ....[103]....
        /*0458*/ 	.word	0xffffffff


	//   ....[104]....
        /*045c*/ 	.word	0xffffffff


	//   ....[105]....
        /*0460*/ 	.word	0xffffffff


	//   ....[106]....
        /*0464*/ 	.word	0xffffffff


	//   ....[107]....
        /*0468*/ 	.word	0xffffffff


	//   ....[108]....
        /*046c*/ 	.word	0xffffffff


	//   ....[109]....
        /*0470*/ 	.word	0xffffffff


	//   ....[110]....
        /*0474*/ 	.word	0xffffffff


	//   ....[111]....
        /*0478*/ 	.word	0xffffffff


	//   ....[112]....
        /*047c*/ 	.word	0xffffffff


	//   ....[113]....
        /*0480*/ 	.word	0xffffffff


	//   ....[114]....
        /*0484*/ 	.word	0xffffffff


	//   ....[115]....
        /*0488*/ 	.word	0xffffffff


	//   ....[116]....
        /*048c*/ 	.word	0xffffffff


	//   ....[117]....
        /*0490*/ 	.word	0xffffffff


	//   ....[118]....
        /*0494*/ 	.word	0xffffffff


	//   ....[119]....
        /*0498*/ 	.word	0xffffffff


	//   ....[120]....
        /*049c*/ 	.word	0xffffffff


	//   ....[121]....
        /*04a0*/ 	.word	0xffffffff


	//   ....[122]....
        /*04a4*/ 	.word	0xffffffff


	//   ....[123]....
        /*04a8*/ 	.word	0xffffffff


	//   ....[124]....
        /*04ac*/ 	.word	0xffffffff


	//   ....[125]....
        /*04b0*/ 	.word	0xffffffff


	//   ....[126]....
        /*04b4*/ 	.word	0xffffffff


	//   ....[127]....
        /*04b8*/ 	.word	0xffffffff


	//   ....[128]....
        /*04bc*/ 	.word	0xffffffff


	//   ....[129]....
        /*04c0*/ 	.word	0xffffffff


	//   ....[130]....
        /*04c4*/ 	.word	0xffffffff


	//   ....[131]....
        /*04c8*/ 	.word	0xffffffff


	//   ....[132]....
        /*04cc*/ 	.word	0xffffffff


	//   ....[133]....
        /*04d0*/ 	.word	0xffffffff


	//   ....[134]....
        /*04d4*/ 	.word	0xffffffff


	//   ....[135]....
        /*04d8*/ 	.word	0xffffffff


	//   ....[136]....
        /*04dc*/ 	.word	0xffffffff


	//   ....[137]....
        /*04e0*/ 	.word	0xffffffff


	//   ....[138]....
        /*04e4*/ 	.word	0xffffffff


	//   ....[139]....
        /*04e8*/ 	.word	0xffffffff


	//   ....[140]....
        /*04ec*/ 	.word	0xffffffff


	//   ....[141]....
        /*04f0*/ 	.word	0xffffffff


	//   ....[142]....
        /*04f4*/ 	.word	0xffffffff


	//   ....[143]....
        /*04f8*/ 	.word	0xffffffff


	//   ....[144]....
        /*04fc*/ 	.word	0xffffffff


	//   ....[145]....
        /*0500*/ 	.word	0xffffffff


	//   ....[146]....
        /*0504*/ 	.word	0xffffffff


	//   ....[147]....
        /*0508*/ 	.word	0xffffffff


	//   ....[148]....
        /*050c*/ 	.word	0xffffffff


	//   ....[149]....
        /*0510*/ 	.word	0xffffffff


	//   ....[150]....
        /*0514*/ 	.word	0xffffffff


	//   ....[151]....
        /*0518*/ 	.word	0xffffffff


	//   ....[152]....
        /*051c*/ 	.word	0xffffffff


	//   ....[153]....
        /*0520*/ 	.word	0xffffffff


	//   ....[154]....
        /*0524*/ 	.word	0xffffffff


	//   ....[155]....
        /*0528*/ 	.word	0xffffffff


	//   ....[156]....
        /*052c*/ 	.word	0xffffffff


	//   ....[157]....
        /*0530*/ 	.word	0xffffffff


	//   ....[158]....
        /*0534*/ 	.word	0xffffffff


	//   ....[159]....
        /*0538*/ 	.word	0xffffffff


	//   ....[160]....
        /*053c*/ 	.word	0xffffffff


	//   ....[161]....
        /*0540*/ 	.word	0xffffffff


	//   ....[162]....
        /*0544*/ 	.word	0xffffffff


	//   ....[163]....
        /*0548*/ 	.word	0xffffffff


	//   ....[164]....
        /*054c*/ 	.word	0xffffffff


	//   ....[165]....
        /*0550*/ 	.word	0xffffffff


	//   ....[166]....
        /*0554*/ 	.word	0xffffffff


	//   ....[167]....
        /*0558*/ 	.word	0xffffffff


	//   ....[168]....
        /*055c*/ 	.word	0xffffffff


	//   ....[169]....
        /*0560*/ 	.word	0xffffffff


	//   ....[170]....
        /*0564*/ 	.word	0xffffffff


	//   ....[171]....
        /*0568*/ 	.word	0xffffffff


	//   ....[172]....
        /*056c*/ 	.word	0xffffffff


	//   ....[173]....
        /*0570*/ 	.word	0xffffffff


	//   ....[174]....
        /*0574*/ 	.word	0xffffffff


	//   ....[175]....
        /*0578*/ 	.word	0xffffffff


	//   ....[176]....
        /*057c*/ 	.word	0xffffffff


	//   ....[177]....
        /*0580*/ 	.word	0xffffffff


	//   ....[178]....
        /*0584*/ 	.word	0xffffffff


	//   ....[179]....
        /*0588*/ 	.word	0xffffffff


	//   ....[180]....
        /*058c*/ 	.word	0xffffffff


	//   ....[181]....
        /*0590*/ 	.word	0xffffffff


	//   ....[182]....
        /*0594*/ 	.word	0xffffffff


	//   ....[183]....
        /*0598*/ 	.word	0xffffffff


	//   ....[184]....
        /*059c*/ 	.word	0xffffffff


	//   ....[185]....
        /*05a0*/ 	.word	0xffffffff


	//   ....[186]....
        /*05a4*/ 	.word	0xffffffff


	//   ....[187]....
        /*05a8*/ 	.word	0xffffffff


	//   ....[188]....
        /*05ac*/ 	.word	0xffffffff


	//   ....[189]....
        /*05b0*/ 	.word	0xffffffff


	//   ....[190]....
        /*05b4*/ 	.word	0xffffffff


	//   ....[191]....
        /*05b8*/ 	.word	0x0500000f


	//   ....[192]....
        /*05bc*/ 	.word	0x0500000f


	//   ....[193]....
        /*05c0*/ 	.word	0x0500000f


	//   ....[194]....
        /*05c4*/ 	.word	0x0500000f


	//   ....[195]....
        /*05c8*/ 	.word	0x0500000f


	//   ....[196]....
        /*05cc*/ 	.word	0x0500000f


	//   ....[197]....
        /*05d0*/ 	.word	0x0500000f


	//   ....[198]....
        /*05d4*/ 	.word	0x0500000f


	//   ....[199]....
        /*05d8*/ 	.word	0x0500000f


	//   ....[200]....
        /*05dc*/ 	.word	0x0500000f


	//   ....[201]....
        /*05e0*/ 	.word	0x0500000f


	//   ....[202]....
        /*05e4*/ 	.word	0x0500000f


	//   ....[203]....
        /*05e8*/ 	.word	0x0500000f


	//   ....[204]....
        /*05ec*/ 	.word	0x0500000f


	//   ....[205]....
        /*05f0*/ 	.word	0x0500000f


	//   ....[206]....
        /*05f4*/ 	.word	0x0500000f


	//   ....[207]....
        /*05f8*/ 	.word	0x0500000f


	//   ....[208]....
        /*05fc*/ 	.word	0x0500000f


	//   ....[209]....
        /*0600*/ 	.word	0x0500000f


	//   ....[210]....
        /*0604*/ 	.word	0x0500000f


	//   ....[211]....
        /*0608*/ 	.word	0x0500000f


	//   ....[212]....
        /*060c*/ 	.word	0x0500000f


	//   ....[213]....
        /*0610*/ 	.word	0x0500000f


	//   ....[214]....
        /*0614*/ 	.word	0x0500000f


	//   ....[215]....
        /*0618*/ 	.word	0x0500000f


	//   ....[216]....
        /*061c*/ 	.word	0x0500000f


	//   ....[217]....
        /*0620*/ 	.word	0x0500000f


	//   ....[218]....
        /*0624*/ 	.word	0x0500000f


	//   ....[219]....
        /*0628*/ 	.word	0x0500000f


	//   ....[220]....
        /*062c*/ 	.word	0x0500000f


	//   ....[221]....
        /*0630*/ 	.word	0x0500000f


	//   ....[222]....
        /*0634*/ 	.word	0x0500000f


	//   ....[223]....
        /*0638*/ 	.word	0x0500000f


	//   ....[224]....
        /*063c*/ 	.word	0x0500000f


	//   ....[225]....
        /*0640*/ 	.word	0x0500000f


	//   ....[226]....
        /*0644*/ 	.word	0x0500000f


	//   ....[227]....
        /*0648*/ 	.word	0x0500000f


	//   ....[228]....
        /*064c*/ 	.word	0x0500000f


	//   ....[229]....
        /*0650*/ 	.word	0x0500000f


	//   ....[230]....
        /*0654*/ 	.word	0x0500000f


	//   ....[231]....
        /*0658*/ 	.word	0x0500000f


	//   ....[232]....
        /*065c*/ 	.word	0x0500000f


	//   ....[233]....
        /*0660*/ 	.word	0x0500000f


	//   ....[234]....
        /*0664*/ 	.word	0x0500000f


	//   ....[235]....
        /*0668*/ 	.word	0x0500000f


	//   ....[236]....
        /*066c*/ 	.word	0x0500000f


	//   ....[237]....
        /*0670*/ 	.word	0x0500000f


	//   ....[238]....
        /*0674*/ 	.word	0x0500000f


	//   ....[239]....
        /*0678*/ 	.word	0x0500000f


	//   ....[240]....
        /*067c*/ 	.word	0x0500000f


	//   ....[241]....
        /*0680*/ 	.word	0x0500000f


	//   ....[242]....
        /*0684*/ 	.word	0x0500000f


	//   ....[243]....
        /*0688*/ 	.word	0x0500000f


	//   ....[244]....
        /*068c*/ 	.word	0x0500000f


	//   ....[245]....
        /*0690*/ 	.word	0x0500000f


	//   ....[246]....
        /*0694*/ 	.word	0x0500000f


	//   ....[247]....
        /*0698*/ 	.word	0x0500000f


	//   ....[248]....
        /*069c*/ 	.word	0x0500000f


	//   ....[249]....
        /*06a0*/ 	.word	0x0500000f


	//   ....[250]....
        /*06a4*/ 	.word	0x0500000f


	//   ....[251]....
        /*06a8*/ 	.word	0x0500000f


	//   ....[252]....
        /*06ac*/ 	.word	0x0500000f


	//   ....[253]....
        /*06b0*/ 	.word	0x0500000f


	//   ....[254]....
        /*06b4*/ 	.word	0x0500000f


	//   ....[255]....
        /*06b8*/ 	.word	0x0500000f


	//   ....[0]....
        /*06bc*/ 	.word	0x0500000f


	//   ....[1]....
        /*06c0*/ 	.word	0x0500000f


	//   ....[2]....
        /*06c4*/ 	.word	0x0500000f


	//   ....[3]....
        /*06c8*/ 	.word	0x0500000f


	//   ....[4]....
        /*06cc*/ 	.word	0x0500000f


	//   ....[5]....
        /*06d0*/ 	.word	0x0500000f


	//   ....[6]....
        /*06d4*/ 	.word	0x0500000f


	//   ....[7]....
        /*06d8*/ 	.word	0x0500000f


	//   ....[8]....
        /*06dc*/ 	.word	0x0500000f


	//   ....[9]....
        /*06e0*/ 	.word	0x0500000f


	//   ....[10]....
        /*06e4*/ 	.word	0x0500000f


	//   ....[11]....
        /*06e8*/ 	.word	0x0500000f


	//   ....[12]....
        /*06ec*/ 	.word	0x0500000f


	//   ....[13]....
        /*06f0*/ 	.word	0x0500000f


	//   ....[14]....
        /*06f4*/ 	.word	0x0500000f


	//   ....[15]....
        /*06f8*/ 	.word	0x0500000f


	//   ....[16]....
        /*06fc*/ 	.word	0x0500000f


	//   ....[17]....
        /*0700*/ 	.word	0x0500000f


	//   ....[18]....
        /*0704*/ 	.word	0x0500000f


	//   ....[19]....
        /*0708*/ 	.word	0x0500000f


	//   ....[20]....
        /*070c*/ 	.word	0x0500000f


	//   ....[21]....
        /*0710*/ 	.word	0x0500000f


	//   ....[22]....
        /*0714*/ 	.word	0x0500000f


	//   ....[23]....
        /*0718*/ 	.word	0x0500000f


	//   ....[24]....
        /*071c*/ 	.word	0x0500000f


	//   ....[25]....
        /*0720*/ 	.word	0x0500000f


	//   ....[26]....
        /*0724*/ 	.word	0x0500000f


	//   ....[27]....
        /*0728*/ 	.word	0x0500000f


	//   ....[28]....
        /*072c*/ 	.word	0x0500000f


	//   ....[29]....
        /*0730*/ 	.word	0x0500000f


	//   ....[30]....
        /*0734*/ 	.word	0x0500000f


	//   ....[31]....
        /*0738*/ 	.word	0x0500000f


	//   ....[32]....
        /*073c*/ 	.word	0x0500000f


	//   ....[33]....
        /*0740*/ 	.word	0x0500000f


	//   ....[34]....
        /*0744*/ 	.word	0x0500000f


	//   ....[35]....
        /*0748*/ 	.word	0x0500000f


	//   ....[36]....
        /*074c*/ 	.word	0x0500000f


	//   ....[37]....
        /*0750*/ 	.word	0x0500000f


	//   ....[38]....
        /*0754*/ 	.word	0x0500000f


	//   ....[39]....
        /*0758*/ 	.word	0x0500000f


	//   ....[40]....
        /*075c*/ 	.word	0x0500000f


	//   ....[41]....
        /*0760*/ 	.word	0x0500000f


	//   ....[42]....
        /*0764*/ 	.word	0x0500000f


	//   ....[43]....
        /*0768*/ 	.word	0x0500000f


	//   ....[44]....
        /*076c*/ 	.word	0x0500000f


	//   ....[45]....
        /*0770*/ 	.word	0x0500000f


	//   ....[46]....
        /*0774*/ 	.word	0x0500000f


	//   ....[47]....
        /*0778*/ 	.word	0x0500000f


	//----- nvinfo : EIATTR_COOP_GROUP_INSTR_OFFSETS
	.align		4
.L_472:
        /*077c*/ 	.byte	0x04, 0x28
        /*077e*/ 	.short	(.L_474 - .L_473)


	//   ....[0]....
.L_473:
        /*0780*/ 	.word	0x00000060


	//   ....[1]....
        /*0784*/ 	.word	0x00000140


	//   ....[2]....
        /*0788*/ 	.word	0x00000190


	//   ....[3]....
        /*078c*/ 	.word	0x000003c0


	//   ....[4]....
        /*0790*/ 	.word	0x00000520


	//   ....[5]....
        /*0794*/ 	.word	0x00000640


	//   ....[6]....
        /*0798*/ 	.word	0x000007a0


	//   ....[7]....
        /*079c*/ 	.word	0x00003ed0


	//   ....[8]....
        /*07a0*/ 	.word	0x00003ee0


	//   ....[9]....
        /*07a4*/ 	.word	0x00005490


	//   ....[10]....
        /*07a8*/ 	.word	0x000054a0


	//   ....[11]....
        /*07ac*/ 	.word	0x000074f0


	//   ....[12]....
        /*07b0*/ 	.word	0x00007500


	//   ....[13]....
        /*07b4*/ 	.word	0x00008be0


	//   ....[14]....
        /*07b8*/ 	.word	0x00008bf0


	//   ....[15]....
        /*07bc*/ 	.word	0x0000a4b0


	//   ....[16]....
        /*07c0*/ 	.word	0x0000a4c0


	//   ....[17]....
        /*07c4*/ 	.word	0x0000a750


	//   ....[18]....
        /*07c8*/ 	.word	0x0000a760


	//   ....[19]....
        /*07cc*/ 	.word	0x0000ac90


	//   ....[20]....
        /*07d0*/ 	.word	0x0000acb0


	//   ....[21]....
        /*07d4*/ 	.word	0x0000ae30


	//   ....[22]....
        /*07d8*/ 	.word	0x0000ae50


	//   ....[23]....
        /*07dc*/ 	.word	0x0000ba10


	//   ....[24]....
        /*07e0*/ 	.word	0x0000c160


	//   ....[25]....
        /*07e4*/ 	.word	0x0000c170


	//   ....[26]....
        /*07e8*/ 	.word	0x0000c180


	//   ....[27]....
        /*07ec*/ 	.word	0x0000c190


	//   ....[28]....
        /*07f0*/ 	.word	0x0000c980


	//   ....[29]....
        /*07f4*/ 	.word	0x0000c990


	//   ....[30]....
        /*07f8*/ 	.word	0x0000c9a0


	//   ....[31]....
        /*07fc*/ 	.word	0x0000c9b0


	//   ....[32]....
        /*0800*/ 	.word	0x0000f730


	//   ....[33]....
        /*0804*/ 	.word	0x0000f740


	//   ....[34]....
        /*0808*/ 	.word	0x0000f750


	//   ....[35]....
        /*080c*/ 	.word	0x0000f760


	//   ....[36]....
        /*0810*/ 	.word	0x0000fd90


	//   ....[37]....
        /*0814*/ 	.word	0x0000fda0


	//   ....[38]....
        /*0818*/ 	.word	0x0000fdb0


	//   ....[39]....
        /*081c*/ 	.word	0x0000fdc0


	//   ....[40]....
        /*0820*/ 	.word	0x00013540


	//   ....[41]....
        /*0824*/ 	.word	0x00013760


	//   ....[42]....
        /*0828*/ 	.word	0x00014470


	//   ....[43]....
        /*082c*/ 	.word	0x00014580


	//   ....[44]....
        /*0830*/ 	.word	0x00014b00


	//   ....[45]....
        /*0834*/ 	.word	0x00014b60


	//   ....[46]....
        /*0838*/ 	.word	0x00016bb0


	//   ....[47]....
        /*083c*/ 	.word	0x00016d50


	//   ....[48]....
        /*0840*/ 	.word	0x00017bf0


	//   ....[49]....
        /*0844*/ 	.word	0x00017d10


	//   ....[50]....
        /*0848*/ 	.word	0x00018260


	//   ....[51]....
        /*084c*/ 	.word	0x000182c0


	//   ....[52]....
        /*0850*/ 	.word	0x0001a490


	//   ....[53]....
        /*0854*/ 	.word	0x0001a4a0


	//   ....[54]....
        /*0858*/ 	.word	0x0001a4d0


	//   ....[55]....
        /*085c*/ 	.word	0x0001a4e0


	//   ....[56]....
        /*0860*/ 	.word	0x0001c410


	//   ....[57]....
        /*0864*/ 	.word	0x0001c5e0


	//   ....[58]....
        /*0868*/ 	.word	0x0001d460


	//   ....[59]....
        /*086c*/ 	.word	0x0001d580


	//   ....[60]....
        /*0870*/ 	.word	0x0001db00


	//   ....[61]....
        /*0874*/ 	.word	0x0001db60


	//   ....[62]....
        /*0878*/ 	.word	0x0001ec90


	//   ....[63]....
        /*087c*/ 	.word	0x0001ed10


	//   ....[64]....
        /*0880*/ 	.word	0x0001ed40


	//   ....[65]....
        /*0884*/ 	.word	0x0001ed50


	//   ....[66]....
        /*0888*/ 	.word	0x0001fe50


	//   ....[67]....
        /*088c*/ 	.word	0x0001fe60


	//   ....[68]....
        /*0890*/ 	.word	0x0001fe70


	//   ....[69]....
        /*0894*/ 	.word	0x0001fe80


	//   ....[70]....
        /*0898*/ 	.word	0x00020520


	//   ....[71]....
        /*089c*/ 	.word	0x00020570


	//   ....[72]....
        /*08a0*/ 	.word	0x00020650


	//   ....[73]....
        /*08a4*/ 	.word	0x00020670


	//   ....[74]....
        /*08a8*/ 	.word	0x00020730


	//   ....[75]....
        /*08ac*/ 	.word	0x00020750


	//   ....[76]....
        /*08b0*/ 	.word	0x00020820


	//   ....[77]....
        /*08b4*/ 	.word	0x00020840


	//   ....[78]....
        /*08b8*/ 	.word	0x00020ce0


	//   ....[79]....
        /*08bc*/ 	.word	0x00020cf0


	//   ....[80]....
        /*08c0*/ 	.word	0x00021130


	//   ....[81]....
        /*08c4*/ 	.word	0x00021140


	//   ....[82]....
        /*08c8*/ 	.word	0x00021db0


	//   ....[83]....
        /*08cc*/ 	.word	0x00021dc0


	//   ....[84]....
        /*08d0*/ 	.word	0x00021e80


	//   ....[85]....
        /*08d4*/ 	.word	0x00021ea0


	//   ....[86]....
        /*08d8*/ 	.word	0x00021f60


	//   ....[87]....
        /*08dc*/ 	.word	0x00021f80


	//   ....[88]....
        /*08e0*/ 	.word	0x00022050


	//   ....[89]....
        /*08e4*/ 	.word	0x00022070


	//   ....[90]....
        /*08e8*/ 	.word	0x000221c0


	//   ....[91]....
        /*08ec*/ 	.word	0x000223b0


	//   ....[92]....
        /*08f0*/ 	.word	0x000223e0


	//   ....[93]....
        /*08f4*/ 	.word	0x00022410


	//   ....[94]....
        /*08f8*/ 	.word	0x00022440


	//   ....[95]....
        /*08fc*/ 	.word	0x00022470


	//   ....[96]....
        /*0900*/ 	.word	0x000224a0


	//   ....[97]....
        /*0904*/ 	.word	0x00022630


	//   ....[98]....
        /*0908*/ 	.word	0x00022660


	//   ....[99]....
        /*090c*/ 	.word	0x00022690


	//   ....[100]....
        /*0910*/ 	.word	0x000226c0


	//   ....[101]....
        /*0914*/ 	.word	0x000226f0


	//   ....[102]....
        /*0918*/ 	.word	0x00022720


	//   ....[103]....
        /*091c*/ 	.word	0x000227b0


	//   ....[104]....
        /*0920*/ 	.word	0x000227e0


	//   ....[105]....
        /*0924*/ 	.word	0x000227f0


	//   ....[106]....
        /*0928*/ 	.word	0x00022830


	//   ....[107]....
        /*092c*/ 	.word	0x00023fa0


	//   ....[108]....
        /*0930*/ 	.word	0x000264d0


	//   ....[109]....
        /*0934*/ 	.word	0x000264f0


	//   ....[110]....
        /*0938*/ 	.word	0x000265a0


	//   ....[111]....
        /*093c*/ 	.word	0x000265c0


	//   ....[112]....
        /*0940*/ 	.word	0x00026660


	//   ....[113]....
        /*0944*/ 	.word	0x00026680


	//   ....[114]....
        /*0948*/ 	.word	0x00026720


	//   ....[115]....
        /*094c*/ 	.word	0x00026740


	//   ....[116]....
        /*0950*/ 	.word	0x000267e0


	//   ....[117]....
        /*0954*/ 	.word	0x00026800


	//   ....[118]....
        /*0958*/ 	.word	0x00026810


	//   ....[119]....
        /*095c*/ 	.word	0x000268a0


	//   ....[120]....
        /*0960*/ 	.word	0x00027040


	//   ....[121]....
        /*0964*/ 	.word	0x00027070


	//   ....[122]....
        /*0968*/ 	.word	0x00027090


	//   ....[123]....
        /*096c*/ 	.word	0x00027120


	//   ....[124]....
        /*0970*/ 	.word	0x00027130


	//   ....[125]....
        /*0974*/ 	.word	0x000271d0


	//   ....[126]....
        /*0978*/ 	.word	0x000271e0


	//   ....[127]....
        /*097c*/ 	.word	0x00027280


	//   ....[128]....
        /*0980*/ 	.word	0x00027290


	//   ....[129]....
        /*0984*/ 	.word	0x00027330


	//   ....[130]....
        /*0988*/ 	.word	0x00027340


	//   ....[131]....
        /*098c*/ 	.word	0x000273e0


	//   ....[132]....
        /*0990*/ 	.word	0x000273f0


	//   ....[133]....
        /*0994*/ 	.word	0x00027490


	//   ....[134]....
        /*0998*/ 	.word	0x000274a0


	//   ....[135]....
        /*099c*/ 	.word	0x000274b0


	//   ....[136]....
        /*09a0*/ 	.word	0x00027c70


	//   ....[137]....
        /*09a4*/ 	.word	0x00027c80


	//   ....[138]....
        /*09a8*/ 	.word	0x00027c90


	//   ....[139]....
        /*09ac*/ 	.word	0x00027d20


	//   ....[140]....
        /*09b0*/ 	.word	0x00027d30


	//   ....[141]....
        /*09b4*/ 	.word	0x00027d90


	//   ....[142]....
        /*09b8*/ 	.word	0x00027dc0


	//   ....[143]....
        /*09bc*/ 	.word	0x00027e00


	//   ....[144]....
        /*09c0*/ 	.word	0x00027e30


	//   ....[145]....
        /*09c4*/ 	.word	0x00027e70


	//   ....[146]....
        /*09c8*/ 	.word	0x00027ea0


	//   ....[147]....
        /*09cc*/ 	.word	0x00027ee0


	//   ....[148]....
        /*09d0*/ 	.word	0x00028150


	//   ....[149]....
        /*09d4*/ 	.word	0x00028170


	//   ....[150]....
        /*09d8*/ 	.word	0x00028200


	//   ....[151]....
        /*09dc*/ 	.word	0x00028210


	//   ....[152]....
        /*09e0*/ 	.word	0x00028280


	//   ....[153]....
        /*09e4*/ 	.word	0x00028290


	//   ....[154]....
        /*09e8*/ 	.word	0x00028300


	//   ....[155]....
        /*09ec*/ 	.word	0x00028310


	//   ....[156]....
        /*09f0*/ 	.word	0x00028380


	//   ....[157]....
        /*09f4*/ 	.word	0x00028390


	//   ....[158]....
        /*09f8*/ 	.word	0x000283a0


	//   ....[159]....
        /*09fc*/ 	.word	0x00028410


	//   ....[160]....
        /*0a00*/ 	.word	0x00028970


	//   ....[161]....
        /*0a04*/ 	.word	0x000289a0


	//   ....[162]....
        /*0a08*/ 	.word	0x000289d0


	//   ....[163]....
        /*0a0c*/ 	.word	0x000289e0


	//   ....[164]....
        /*0a10*/ 	.word	0x00028a20


	//   ....[165]....
        /*0a14*/ 	.word	0x00028a40


	//   ....[166]....
        /*0a18*/ 	.word	0x00028ab0


	//   ....[167]....
        /*0a1c*/ 	.word	0x00028ad0


	//   ....[168]....
        /*0a20*/ 	.word	0x00028b30


	//   ....[169]....
        /*0a24*/ 	.word	0x00028b50


	//   ....[170]....
        /*0a28*/ 	.word	0x00028ba0


	//   ....[171]....
        /*0a2c*/ 	.word	0x00028bc0


	//   ....[172]....
        /*0a30*/ 	.word	0x00028ff0


	//   ....[173]....
        /*0a34*/ 	.word	0x00029020


	//   ....[174]....
        /*0a38*/ 	.word	0x00029080


	//   ....[175]....
        /*0a3c*/ 	.word	0x000290b0


	//   ....[176]....
        /*0a40*/ 	.word	0x000290e0


	//   ....[177]....
        /*0a44*/ 	.word	0x00029110


	//   ....[178]....
        /*0a48*/ 	.word	0x00029140


	//   ....[179]....
        /*0a4c*/ 	.word	0x00029170


	//   ....[180]....
        /*0a50*/ 	.word	0x00029310


	//   ....[181]....
        /*0a54*/ 	.word	0x00029340


	//   ....[182]....
        /*0a58*/ 	.word	0x00029370


	//   ....[183]....
        /*0a5c*/ 	.word	0x000293a0


	//   ....[184]....
        /*0a60*/ 	.word	0x000293d0


	//   ....[185]....
        /*0a64*/ 	.word	0x00029400


	//   ....[186]....
        /*0a68*/ 	.word	0x000294c0


	//   ....[187]....
        /*0a6c*/ 	.word	0x000294e0


	//   ....[188]....
        /*0a70*/ 	.word	0x00029500


	//   ....[189]....
        /*0a74*/ 	.word	0x00029560


	//   ....[190]....
        /*0a78*/ 	.word	0x00029f80


	//   ....[191]....
        /*0a7c*/ 	.word	0x0002a2c0


	//   ....[192]....
        /*0a80*/ 	.word	0x0002a350


	//   ....[193]....
        /*0a84*/ 	.word	0x0002a3f0


	//   ....[194]....
        /*0a88*/ 	.word	0x0002a480


	//   ....[195]....
        /*0a8c*/ 	.word	0x0002a570


	//   ....[196]....
        /*0a90*/ 	.word	0x0002a600


	//   ....[197]....
        /*0a94*/ 	.word	0x0002a6a0


	//   ....[198]....
        /*0a98*/ 	.word	0x0002a730


	//   ....[199]....
        /*0a9c*/ 	.word	0x0002a820


	//   ....[200]....
        /*0aa0*/ 	.word	0x0002a8b0


	//   ....[201]....
        /*0aa4*/ 	.word	0x0002a950


	//   ....[202]....
        /*0aa8*/ 	.word	0x0002a9e0


	//   ....[203]....
        /*0aac*/ 	.word	0x0002aad0


	//   ....[204]....
        /*0ab0*/ 	.word	0x0002ab60


	//   ....[205]....
        /*0ab4*/ 	.word	0x0002abb0


	//   ....[206]....
        /*0ab8*/ 	.word	0x0002ac00


	//   ....[207]....
        /*0abc*/ 	.word	0x0002aca0


	//   ....[208]....
        /*0ac0*/ 	.word	0x0002ad30


	//   ....[209]....
        /*0ac4*/ 	.word	0x0002ad80


	//   ....[210]....
        /*0ac8*/ 	.word	0x0002add0


	//   ....[211]....
        /*0acc*/ 	.word	0x0002aec0


	//   ....[212]....
        /*0ad0*/ 	.word	0x0002af50


	//   ....[213]....
        /*0ad4*/ 	.word	0x0002afa0


	//   ....[214]....
        /*0ad8*/ 	.word	0x0002aff0


	//   ....[215]....
        /*0adc*/ 	.word	0x0002b080


	//   ....[216]....
        /*0ae0*/ 	.word	0x0002b110


	//   ....[217]....
        /*0ae4*/ 	.word	0x0002b160


	//   ....[218]....
        /*0ae8*/ 	.word	0x0002b1b0


	//   ....[219]....
        /*0aec*/ 	.word	0x0002b550


	//   ....[220]....
        /*0af0*/ 	.word	0x0002b830


	//   ....[221]....
        /*0af4*/ 	.word	0x0002b920


	//   ....[222]....
        /*0af8*/ 	.word	0x0002b9c0


	//   ....[223]....
        /*0afc*/ 	.word	0x0002ba20


	//   ....[224]....
        /*0b00*/ 	.word	0x0002bb40


	//   ....[225]....
        /*0b04*/ 	.word	0x0002bba0


	//   ....[226]....
        /*0b08*/ 	.word	0x0002bcb0


	//   ....[227]....
        /*0b0c*/ 	.word	0x0002bd20


	//   ....[228]....
        /*0b10*/ 	.word	0x0002be30


	//   ....[229]....
        /*0b14*/ 	.word	0x0002bea0


	//   ....[230]....
        /*0b18*/ 	.word	0x0002bfb0


	//   ....[231]....
        /*0b1c*/ 	.word	0x0002c020


	//   ....[232]....
        /*0b20*/ 	.word	0x0002c0c0


	//   ....[233]....
        /*0b24*/ 	.word	0x0002c1d0


	//   ....[234]....
        /*0b28*/ 	.word	0x0002c230


	//   ....[235]....
        /*0b2c*/ 	.word	0x0002c290


	//   ....[236]....
        /*0b30*/ 	.word	0x0002c390


	//   ....[237]....
        /*0b34*/ 	.word	0x0002c3f0


	//   ....[238]....
        /*0b38*/ 	.word	0x0002c500


	//   ....[239]....
        /*0b3c*/ 	.word	0x0002c560


	//   ....[240]....
        /*0b40*/ 	.word	0x0002c670


	//   ....[241]....
        /*0b44*/ 	.word	0x0002c6d0


	//   ....[242]....
        /*0b48*/ 	.word	0x0002c7e0


	//   ....[243]....
        /*0b4c*/ 	.word	0x0002c840


	//   ....[244]....
        /*0b50*/ 	.word	0x0002c950


	//   ....[245]....
        /*0b54*/ 	.word	0x0002c9b0


	//   ....[246]....
        /*0b58*/ 	.word	0x0002cac0


	//   ....[247]....
        /*0b5c*/ 	.word	0x0002cb20


	//   ....[248]....
        /*0b60*/ 	.word	0x0002cc10


	//   ....[249]....
        /*0b64*/ 	.word	0x0002cd40


	//   ....[250]....
        /*0b68*/ 	.word	0x0002cdf0


	//   ....[251]....
        /*0b6c*/ 	.word	0x0002ce60


	//   ....[252]....
        /*0b70*/ 	.word	0x0002cf50


	//   ....[253]....
        /*0b74*/ 	.word	0x0002cfb0


	//   ....[254]....
        /*0b78*/ 	.word	0x0002d080


	//   ....[255]....
        /*0b7c*/ 	.word	0x0002d0e0


	//   ....[0]....
        /*0b80*/ 	.word	0x0002d1b0


	//   ....[1]....
        /*0b84*/ 	.word	0x0002d210


	//   ....[2]....
        /*0b88*/ 	.word	0x0002d2e0


	//   ....[3]....
        /*0b8c*/ 	.word	0x0002d340


	//   ....[4]....
        /*0b90*/ 	.word	0x0002d410


	//   ....[5]....
        /*0b94*/ 	.word	0x0002d500


	//   ....[6]....
        /*0b98*/ 	.word	0x0002d5a0


	//   ....[7]....
        /*0b9c*/ 	.word	0x0002d600


	//   ....[8]....
        /*0ba0*/ 	.word	0x0002d6f0


	//   ....[9]....
        /*0ba4*/ 	.word	0x0002d750


	//   ....[10]....
        /*0ba8*/ 	.word	0x0002d830


	//   ....[11]....
        /*0bac*/ 	.word	0x0002d890


	//   ....[12]....
        /*0bb0*/ 	.word	0x0002d970


	//   ....[13]....
        /*0bb4*/ 	.word	0x0002d9d0


	//   ....[14]....
        /*0bb8*/ 	.word	0x0002dab0


	//   ....[15]....
        /*0bbc*/ 	.word	0x0002db10


	//   ....[16]....
        /*0bc0*/ 	.word	0x0002dbe0


	//   ....[17]....
        /*0bc4*/ 	.word	0x0002dd10


	//   ....[18]....
        /*0bc8*/ 	.word	0x0002ddf0


	//   ....[19]....
        /*0bcc*/ 	.word	0x0002dea0


	//   ....[20]....
        /*0bd0*/ 	.word	0x0002df70


	//   ....[21]....
        /*0bd4*/ 	.word	0x0002dfd0


	//   ....[22]....
        /*0bd8*/ 	.word	0x0002e0a0


	//   ....[23]....
        /*0bdc*/ 	.word	0x0002e100


	//   ....[24]....
        /*0be0*/ 	.word	0x0002e1e0


	//   ....[25]....
        /*0be4*/ 	.word	0x0002e240


	//   ....[26]....
        /*0be8*/ 	.word	0x0002e310


	//   ....[27]....
        /*0bec*/ 	.word	0x0002e370


	//   ....[28]....
        /*0bf0*/ 	.word	0x0002e430


	//   ....[29]....
        /*0bf4*/ 	.word	0x0002e4c0


	//   ....[30]....
        /*0bf8*/ 	.word	0x0002e560


	//   ....[31]....
        /*0bfc*/ 	.word	0x0002e6e0


	//   ....[32]....
        /*0c00*/ 	.word	0x0002e750


	//   ....[33]....
        /*0c04*/ 	.word	0x0002e7c0


	//   ....[34]....
        /*0c08*/ 	.word	0x0002e830


	//   ....[35]....
        /*0c0c*/ 	.word	0x0002e8a0


	//   ....[36]....
        /*0c10*/ 	.word	0x0002e920


	//   ....[37]....
        /*0c14*/ 	.word	0x0002e9a0


	//   ....[38]....
        /*0c18*/ 	.word	0x0002ea30


	//   ....[39]....
        /*0c1c*/ 	.word	0x0002eaa0


	//   ....[40]....
        /*0c20*/ 	.word	0x0002eb10


	//   ....[41]....
        /*0c24*/ 	.word	0x0002eb80


	//   ....[42]....
        /*0c28*/ 	.word	0x0002ec00


	//   ....[43]....
        /*0c2c*/ 	.word	0x0002ec70


	//   ....[44]....
        /*0c30*/ 	.word	0x0002ed00


	//   ....[45]....
        /*0c34*/ 	.word	0x0002ed60


	//   ....[46]....
        /*0c38*/ 	.word	0x0002edf0


	//   ....[47]....
        /*0c3c*/ 	.word	0x0002ef20


	//----- nvinfo : EIATTR_REG_RECONFIG
	.align		4
.L_474:
        /*0c40*/ 	.byte	0x01, 0x54
	.zero		2


	//----- nvinfo : EIATTR_SYSCALL_OFFSETS
	.align		4
        /*0c44*/ 	.byte	0x04, 0x46
        /*0c46*/ 	.short	(.L_476 - .L_475)


	//   ....[0]....
.L_475:
        /*0c48*/ 	.word	0x000022a0


	//   ....[1]....
        /*0c4c*/ 	.word	0x000023f0


	//   ....[2]....
        /*0c50*/ 	.word	0x0000bbb0


	//   ....[3]....
        /*0c54*/ 	.word	0x0000bed0


	//   ....[4]....
        /*0c58*/ 	.word	0x00025a60


	//   ....[5]....
        /*0c5c*/ 	.word	0x00025bb0


	//   ....[6]....
        /*0c60*/ 	.word	0x00025ca0


	//   ....[7]....
        /*0c64*/ 	.word	0x00026c60


	//----- nvinfo : EIATTR_MBARRIER_INSTR_OFFSETS
	.align		4
.L_476:
        /*0c68*/ 	.byte	0x04, 0x39
        /*0c6a*/ 	.short	(.L_478 - .L_477)


	//   ....[0]....
.L_477:
        /*0c6c*/ 	.word	0x00000270
        /*0c70*/ 	.word	0x000000ff
        /*0c74*/ 	.word	0x0002a800
        /*0c78*/ 	.short	0x0100
        /*0c7a*/ 	.byte	0x08
	.zero		1


	//   ....[1]....
        /*0c7c*/ 	.word	0x00000280
        /*0c80*/ 	.word	0x000000ff
        /*0c84*/ 	.word	0x0002a820
        /*0c88*/ 	.short	0x0100
        /*0c8a*/ 	.byte	0x08
	.zero		1


	//   ....[2]....
        /*0c8c*/ 	.word	0x00000370
        /*0c90*/ 	.word	0x000000ff
        /*0c94*/ 	.word	0x0002a830
        /*0c98*/ 	.short	0x0100
        /*0c9a*/ 	.byte	0x08
	.zero		1


	//   ....[3]....
        /*0c9c*/ 	.word	0x00000380
        /*0ca0*/ 	.word	0x000000ff
        /*0ca4*/ 	.word	0x0002a840
        /*0ca8*/ 	.short	0x0100
        /*0caa*/ 	.byte	0x08
	.zero		1


	//   ....[4]....
        /*0cac*/ 	.word	0x00000390
        /*0cb0*/ 	.word	0x000000ff
        /*0cb4*/ 	.word	0x0002a838
        /*0cb8*/ 	.short	0x0100
        /*0cba*/ 	.byte	0x08
	.zero		1


	//   ....[5]....
        /*0cbc*/ 	.word	0x000003a0
        /*0cc0*/ 	.word	0x000000ff
        /*0cc4*/ 	.word	0x0002a848
        /*0cc8*/ 	.short	0x0100
        /*0cca*/ 	.byte	0x08
	.zero		1


	//   ....[6]....
        /*0ccc*/ 	.word	0x000004d0
        /*0cd0*/ 	.word	0x000000ff
        /*0cd4*/ 	.word	0x0002a850
        /*0cd8*/ 	.short	0x0100
        /*0cda*/ 	.byte	0x08
	.zero		1


	//   ....[7]....
        /*0cdc*/ 	.word	0x000004e0
        /*0ce0*/ 	.word	0x000000ff
        /*0ce4*/ 	.word	0x0002a860
        /*0ce8*/ 	.short	0x0100
        /*0cea*/ 	.byte	0x08
	.zero		1


	//   ....[8]....
        /*0cec*/ 	.word	0x000004f0
        /*0cf0*/ 	.word	0x000000ff
        /*0cf4*/ 	.word	0x0002a858
        /*0cf8*/ 	.short	0x0100
        /*0cfa*/ 	.byte	0x08
	.zero		1


	//   ....[9]....
        /*0cfc*/ 	.word	0x00000500
        /*0d00*/ 	.word	0x000000ff
        /*0d04*/ 	.word	0x0002a868
        /*0d08*/ 	.short	0x0100
        /*0d0a*/ 	.byte	0x08
	.zero		1


	//   ....[10]....
        /*0d0c*/ 	.word	0x000005f0
        /*0d10*/ 	.word	0x000000ff
        /*0d14*/ 	.word	0x0002a870
        /*0d18*/ 	.short	0x0100
        /*0d1a*/ 	.byte	0x06
	.zero		1


	//   ....[11]....
        /*0d1c*/ 	.word	0x00000600
        /*0d20*/ 	.word	0x000000ff
        /*0d24*/ 	.word	0x0002a880
        /*0d28*/ 	.short	0x0100
        /*0d2a*/ 	.byte	0x06
	.zero		1


	//   ....[12]....
        /*0d2c*/ 	.word	0x00000610
        /*0d30*/ 	.word	0x000000ff
        /*0d34*/ 	.word	0x0002a878
        /*0d38*/ 	.short	0x0100
        /*0d3a*/ 	.byte	0x06
	.zero		1


	//   ....[13]....
        /*0d3c*/ 	.word	0x00000620
        /*0d40*/ 	.word	0x000000ff
        /*0d44*/ 	.word	0x0002a888
        /*0d48*/ 	.short	0x0100
        /*0d4a*/ 	.byte	0x06
	.zero		1


	//   ....[14]....
        /*0d4c*/ 	.word	0x00000750
        /*0d50*/ 	.word	0x000000ff
        /*0d54*/ 	.word	0x0002a890
        /*0d58*/ 	.short	0x0100
        /*0d5a*/ 	.byte	0x08
	.zero		1


	//   ....[15]....
        /*0d5c*/ 	.word	0x00000760
        /*0d60*/ 	.word	0x000000ff
        /*0d64*/ 	.word	0x0002a8a0
        /*0d68*/ 	.short	0x0100
        /*0d6a*/ 	.byte	0x08
	.zero		1


	//   ....[16]....
        /*0d6c*/ 	.word	0x00000770
        /*0d70*/ 	.word	0x000000ff
        /*0d74*/ 	.word	0x0002a898
        /*0d78*/ 	.short	0x0100
        /*0d7a*/ 	.byte	0x08
	.zero		1


	//   ....[17]....
        /*0d7c*/ 	.word	0x00000780
        /*0d80*/ 	.word	0x000000ff
        /*0d84*/ 	.word	0x0002a8a8
        /*0d88*/ 	.short	0x0100
        /*0d8a*/ 	.byte	0x08
	.zero		1


	//   ....[18]....
        /*0d8c*/ 	.word	0x000008b0
        /*0d90*/ 	.word	0x000000ff
        /*0d94*/ 	.word	0x0002a8b0
        /*0d98*/ 	.short	0x0100
        /*0d9a*/ 	.byte	0x08
	.zero		1


	//   ....[19]....
        /*0d9c*/ 	.word	0x000008c0
        /*0da0*/ 	.word	0x000000ff
        /*0da4*/ 	.word	0x0002a8c0
        /*0da8*/ 	.short	0x0100
        /*0daa*/ 	.byte	0x08
	.zero		1


	//   ....[20]....
        /*0dac*/ 	.word	0x000008d0
        /*0db0*/ 	.word	0x000000ff
        /*0db4*/ 	.word	0x0002a8b8
        /*0db8*/ 	.short	0x0100
        /*0dba*/ 	.byte	0x08
	.zero		1


	//   ....[21]....
        /*0dbc*/ 	.word	0x000008e0
        /*0dc0*/ 	.word	0x000000ff
        /*0dc4*/ 	.word	0x0002a8c8
        /*0dc8*/ 	.short	0x0100
        /*0dca*/ 	.byte	0x08
	.zero		1


	//   ....[22]....
        /*0dcc*/ 	.word	0x00003e80
        /*0dd0*/ 	.word	0x00000056
        /*0dd4*/ 	.word	0x0002a890
        /*0dd8*/ 	.short	0x010a
        /*0dda*/ 	.byte	0x3f
	.zero		1


	//   ....[23]....
        /*0ddc*/ 	.word	0x00007480
        /*0de0*/ 	.word	0x00000056
        /*0de4*/ 	.word	0x0002a890
        /*0de8*/ 	.short	0x010a
        /*0dea*/ 	.byte	0x3f
	.zero		1


	//   ....[24]....
        /*0dec*/ 	.word	0x0000a310
        /*0df0*/ 	.word	0x00000056
        /*0df4*/ 	.word	0x0002a890
        /*0df8*/ 	.short	0x010a
        /*0dfa*/ 	.byte	0x3f
	.zero		1


	//   ....[25]....
        /*0dfc*/ 	.word	0x0000aab0
        /*0e00*/ 	.word	0x0000000b
        /*0e04*/ 	.word	0x00000000
        /*0e08*/ 	.short	0x0101
        /*0e0a*/ 	.byte	0x3f
	.zero		1


	//   ....[26]....
        /*0e0c*/ 	.word	0x0000aaf0
        /*0e10*/ 	.word	0x00000056
        /*0e14*/ 	.word	0x0002a8b0
        /*0e18*/ 	.short	0x010a
        /*0e1a*/ 	.byte	0x3f
	.zero		1


	//   ....[27]....
        /*0e1c*/ 	.word	0x0000b080
        /*0e20*/ 	.word	0x00000056
        /*0e24*/ 	.word	0x00000000
        /*0e28*/ 	.short	0x0101
        /*0e2a*/ 	.byte	0x3f
	.zero		1


	//   ....[28]....
        /*0e2c*/ 	.word	0x0000bc30
        /*0e30*/ 	.word	0x00000002
        /*0e34*/ 	.word	0x0002a800
        /*0e38*/ 	.short	0x010a
        /*0e3a*/ 	.byte	0x3f
	.zero		1


	//   ....[29]....
        /*0e3c*/ 	.word	0x0000bc80
        /*0e40*/ 	.word	0x00000002
        /*0e44*/ 	.word	0x0002a800
        /*0e48*/ 	.short	0x010a
        /*0e4a*/ 	.byte	0x3f
	.zero		1


	//   ....[30]....
        /*0e4c*/ 	.word	0x0000d060
        /*0e50*/ 	.word	0x00000002
        /*0e54*/ 	.word	0x0002a800
        /*0e58*/ 	.short	0x010a
        /*0e5a*/ 	.byte	0x3f
	.zero		1


	//   ....[31]....
        /*0e5c*/ 	.word	0x00010250
        /*0e60*/ 	.word	0x00000002
        /*0e64*/ 	.word	0x0002a800
        /*0e68*/ 	.short	0x010a
        /*0e6a*/ 	.byte	0x3f
	.zero		1


	//   ....[32]....
        /*0e6c*/ 	.word	0x00012af0
        /*0e70*/ 	.word	0x00000009
        /*0e74*/ 	.word	0x0002a830
        /*0e78*/ 	.short	0x010a
        /*0e7a*/ 	.byte	0x3f
	.zero		1


	//   ....[33]....
        /*0e7c*/ 	.word	0x00012b30
        /*0e80*/ 	.word	0x00000009
        /*0e84*/ 	.word	0x0002a830
        /*0e88*/ 	.short	0x010a
        /*0e8a*/ 	.byte	0x3f
	.zero		1


	//   ....[34]....
        /*0e8c*/ 	.word	0x00013570
        /*0e90*/ 	.word	0x00000005
        /*0e94*/ 	.word	0x00000000
        /*0e98*/ 	.short	0x0101
        /*0e9a*/ 	.byte	0x3f
	.zero		1


	//   ....[35]....
        /*0e9c*/ 	.word	0x000159a0
        /*0ea0*/ 	.word	0x00000009
        /*0ea4*/ 	.word	0x0002a830
        /*0ea8*/ 	.short	0x010a
        /*0eaa*/ 	.byte	0x3f
	.zero		1


	//   ....[36]....
        /*0eac*/ 	.word	0x00015a20
        /*0eb0*/ 	.word	0x00000009
        /*0eb4*/ 	.word	0x0002a830
        /*0eb8*/ 	.short	0x010a
        /*0eba*/ 	.byte	0x3f
	.zero		1


	//   ....[37]....
        /*0ebc*/ 	.word	0x00016710
        /*0ec0*/ 	.word	0x00000015
        /*0ec4*/ 	.word	0x0002a850
        /*0ec8*/ 	.short	0x010a
        /*0eca*/ 	.byte	0x3f
	.zero		1


	//   ....[38]....
        /*0ecc*/ 	.word	0x00016760
        /*0ed0*/ 	.word	0x00000015
        /*0ed4*/ 	.word	0x0002a850
        /*0ed8*/ 	.short	0x010a
        /*0eda*/ 	.byte	0x3f
	.zero		1


	//   ....[39]....
        /*0edc*/ 	.word	0x00016b10
        /*0ee0*/ 	.word	0x00000009
        /*0ee4*/ 	.word	0x00000000
        /*0ee8*/ 	.short	0x0101
        /*0eea*/ 	.byte	0x3f
	.zero		1


	//   ....[40]....
        /*0eec*/ 	.word	0x00018b20
        /*0ef0*/ 	.word	0x00000015
        /*0ef4*/ 	.word	0x00000000
        /*0ef8*/ 	.short	0x0101
        /*0efa*/ 	.byte	0x3f
	.zero		1


	//   ....[41]....
        /*0efc*/ 	.word	0x000190a0
        /*0f00*/ 	.word	0x00000014
        /*0f04*/ 	.word	0x0002a830
        /*0f08*/ 	.short	0x010a
        /*0f0a*/ 	.byte	0x3f
	.zero		1


	//   ....[42]....
        /*0f0c*/ 	.word	0x00019120
        /*0f10*/ 	.word	0x00000014
        /*0f14*/ 	.word	0x0002a830
        /*0f18*/ 	.short	0x010a
        /*0f1a*/ 	.byte	0x3f
	.zero		1


	//   ....[43]....
        /*0f1c*/ 	.word	0x00019e10
        /*0f20*/ 	.word	0x00000015
        /*0f24*/ 	.word	0x0002a850
        /*0f28*/ 	.short	0x010a
        /*0f2a*/ 	.byte	0x3f
	.zero		1


	//   ....[44]....
        /*0f2c*/ 	.word	0x00019e60
        /*0f30*/ 	.word	0x00000015
        /*0f34*/ 	.word	0x0002a850
        /*0f38*/ 	.short	0x010a
        /*0f3a*/ 	.byte	0x3f
	.zero		1


	//   ....[45]....
        /*0f3c*/ 	.word	0x0001a960
        /*0f40*/ 	.word	0x0000006a
        /*0f44*/ 	.word	0x00000000
        /*0f48*/ 	.short	0x0101
        /*0f4a*/ 	.byte	0x3f
	.zero		1


	//   ....[46]....
        /*0f4c*/ 	.word	0x0001af50
        /*0f50*/ 	.word	0x00000015
        /*0f54*/ 	.word	0x00000000
        /*0f58*/ 	.short	0x0101
        /*0f5a*/ 	.byte	0x3f
	.zero		1


	//   ....[47]....
        /*0f5c*/ 	.word	0x0001b240
        /*0f60*/ 	.word	0x00000000
        /*0f64*/ 	.word	0x0002a830
        /*0f68*/ 	.short	0x010a
        /*0f6a*/ 	.byte	0x3f
	.zero		1


	//   ....[48]....
        /*0f6c*/ 	.word	0x0001b2c0
        /*0f70*/ 	.word	0x00000000
        /*0f74*/ 	.word	0x0002a830
        /*0f78*/ 	.short	0x010a
        /*0f7a*/ 	.byte	0x3f
	.zero		1


	//   ....[49]....
        /*0f7c*/ 	.word	0x0001bfb0
        /*0f80*/ 	.word	0x0000000f
        /*0f84*/ 	.word	0x0002a850
        /*0f88*/ 	.short	0x010a
        /*0f8a*/ 	.byte	0x3f
	.zero		1


	//   ....[50]....
        /*0f8c*/ 	.word	0x0001c000
        /*0f90*/ 	.word	0x0000000f
        /*0f94*/ 	.word	0x0002a850
        /*0f98*/ 	.short	0x010a
        /*0f9a*/ 	.byte	0x3f
	.zero		1


	//   ....[51]....
        /*0f9c*/ 	.word	0x0001c440
        /*0fa0*/ 	.word	0x00000005
        /*0fa4*/ 	.word	0x00000000
        /*0fa8*/ 	.short	0x0101
        /*0faa*/ 	.byte	0x3f
	.zero		1


	//   ....[52]....
        /*0fac*/ 	.word	0x0001e3a0
        /*0fb0*/ 	.word	0x0000000f
        /*0fb4*/ 	.word	0x00000000
        /*0fb8*/ 	.short	0x0101
        /*0fba*/ 	.byte	0x3f
	.zero		1


	//   ....[53]....
        /*0fbc*/ 	.word	0x0001e990
        /*0fc0*/ 	.word	0x00000005
        /*0fc4*/ 	.word	0x0002a850
        /*0fc8*/ 	.short	0x010a
        /*0fca*/ 	.byte	0x3f
	.zero		1


	//   ....[54]....
        /*0fcc*/ 	.word	0x0001ea30
        /*0fd0*/ 	.word	0x00000005
        /*0fd4*/ 	.word	0x0002a850
        /*0fd8*/ 	.short	0x010a
        /*0fda*/ 	.byte	0x3f
	.zero		1


	//   ....[55]....
        /*0fdc*/ 	.word	0x0001ef30
        /*0fe0*/ 	.word	0x00000005
        /*0fe4*/ 	.word	0x00000000
        /*0fe8*/ 	.short	0x0101
        /*0fea*/ 	.byte	0x3f
	.zero		1


	//   ....[56]....
        /*0fec*/ 	.word	0x00020530
        /*0ff0*/ 	.word	0x00000000
        /*0ff4*/ 	.word	0x00000000
        /*0ff8*/ 	.short	0x0101
        /*0ffa*/ 	.byte	0x3f
	.zero		1


	//   ....[57]....
        /*0ffc*/ 	.word	0x00020bb0
        /*1000*/ 	.word	0x00000006
        /*1004*/ 	.word	0x00000000
        /*1008*/ 	.short	0x0101
        /*100a*/ 	.byte	0x3f
	.zero		1


	//   ....[58]....
        /*100c*/ 	.word	0x00024080
        /*1010*/ 	.word	0x00000011
        /*1014*/ 	.word	0x0002a820
        /*1018*/ 	.short	0x010a
        /*101a*/ 	.byte	0x3f
	.zero		1


	//   ....[59]....
        /*101c*/ 	.word	0x00024110
        /*1020*/ 	.word	0x0000000c
        /*1024*/ 	.word	0x0002a8a0
        /*1028*/ 	.short	0x010a
        /*102a*/ 	.byte	0x3f
	.zero		1


	//   ....[60]....
        /*102c*/ 	.word	0x00024550
        /*1030*/ 	.word	0x0000000c
        /*1034*/ 	.word	0x0002a8c0
        /*1038*/ 	.short	0x010a
        /*103a*/ 	.byte	0x3f
	.zero		1


	//   ....[61]....
        /*103c*/ 	.word	0x00024980
        /*1040*/ 	.word	0x0000000a
        /*1044*/ 	.word	0x0002a8a0
        /*1048*/ 	.short	0x010a
        /*104a*/ 	.byte	0x3f
	.zero		1


	//   ....[62]....
        /*104c*/ 	.word	0x00024db0
        /*1050*/ 	.word	0x0000000a
        /*1054*/ 	.word	0x0002a8c0
        /*1058*/ 	.short	0x010a
        /*105a*/ 	.byte	0x3f
	.zero		1


	//   ....[63]....
        /*105c*/ 	.word	0x000262b0
        /*1060*/ 	.word	0x00000007
        /*1064*/ 	.word	0x0002a840
        /*1068*/ 	.short	0x010a
        /*106a*/ 	.byte	0x3f
	.zero		1


	//   ....[64]....
        /*106c*/ 	.word	0x00026960
        /*1070*/ 	.word	0x00000007
        /*1074*/ 	.word	0x0002a830
        /*1078*/ 	.short	0x0107
        /*107a*/ 	.byte	0x3f
	.zero		1


	//   ....[65]....
        /*107c*/ 	.word	0x00026a10
        /*1080*/ 	.word	0x00000007
        /*1084*/ 	.word	0x0002a830
        /*1088*/ 	.short	0x0101
        /*108a*/ 	.byte	0x3f
	.zero		1


	//   ....[66]....
        /*108c*/ 	.word	0x00027600
        /*1090*/ 	.word	0x00000011
        /*1094*/ 	.word	0x0002a800
        /*1098*/ 	.short	0x0107
        /*109a*/ 	.byte	0x3f
	.zero		1


	//   ....[67]....
        /*109c*/ 	.word	0x00027710
        /*10a0*/ 	.word	0x00000011
        /*10a4*/ 	.word	0x0002a800
        /*10a8*/ 	.short	0x0101
        /*10aa*/ 	.byte	0x3f
	.zero		1


	//   ....[68]....
        /*10ac*/ 	.word	0x00027730
        /*10b0*/ 	.word	0x00000011
        /*10b4*/ 	.word	0x0002a820
        /*10b8*/ 	.short	0x010a
        /*10ba*/ 	.byte	0x3f
	.zero		1


	//   ....[69]....
        /*10bc*/ 	.word	0x00027aa0
        /*10c0*/ 	.word	0x00000005
        /*10c4*/ 	.word	0x0002a840
        /*10c8*/ 	.short	0x010a
        /*10ca*/ 	.byte	0x3f
	.zero		1


	//   ....[70]....
        /*10cc*/ 	.word	0x00027f80
        /*10d0*/ 	.word	0x00000005
        /*10d4*/ 	.word	0x0002a830
        /*10d8*/ 	.short	0x0107
        /*10da*/ 	.byte	0x3f
	.zero		1


	//   ....[71]....
        /*10dc*/ 	.word	0x00028030
        /*10e0*/ 	.word	0x00000005
        /*10e4*/ 	.word	0x0002a830
        /*10e8*/ 	.short	0x0101
        /*10ea*/ 	.byte	0x3f
	.zero		1


	//   ....[72]....
        /*10ec*/ 	.word	0x00028090
        /*10f0*/ 	.word	0x00000005
        /*10f4*/ 	.word	0x0002a860
        /*10f8*/ 	.short	0x010a
        /*10fa*/ 	.byte	0x3f
	.zero		1


	//   ....[73]....
        /*10fc*/ 	.word	0x000284f0
        /*1100*/ 	.word	0x00000005
        /*1104*/ 	.word	0x0002a850
        /*1108*/ 	.short	0x0107
        /*110a*/ 	.byte	0x3f
	.zero		1


	//   ....[74]....
        /*110c*/ 	.word	0x00028650
        /*1110*/ 	.word	0x00000005
        /*1114*/ 	.word	0x0002a850
        /*1118*/ 	.short	0x0101
        /*111a*/ 	.byte	0x3f
	.zero		1


	//   ....[75]....
        /*111c*/ 	.word	0x000288a0
        /*1120*/ 	.word	0x00000000
        /*1124*/ 	.word	0x0002a860
        /*1128*/ 	.short	0x010a
        /*112a*/ 	.byte	0x3f
	.zero		1


	//   ....[76]....
        /*112c*/ 	.word	0x00028d00
        /*1130*/ 	.word	0x00000000
        /*1134*/ 	.word	0x0002a850
        /*1138*/ 	.short	0x0107
        /*113a*/ 	.byte	0x3f
	.zero		1


	//   ....[77]....
        /*113c*/ 	.word	0x00028db0
        /*1140*/ 	.word	0x00000000
        /*1144*/ 	.word	0x0002a850
        /*1148*/ 	.short	0x0101
        /*114a*/ 	.byte	0x3f
	.zero		1


	//   ....[78]....
        /*114c*/ 	.word	0x00029f00
        /*1150*/ 	.word	0x00000007
        /*1154*/ 	.word	0x0002a820
        /*1158*/ 	.short	0x010a
        /*115a*/ 	.byte	0x3f
	.zero		1


	//   ....[79]....
        /*115c*/ 	.word	0x0002a090
        /*1160*/ 	.word	0x00000005
        /*1164*/ 	.word	0x0002a840
        /*1168*/ 	.short	0x010a
        /*116a*/ 	.byte	0x3f
	.zero		1


	//   ....[80]....
        /*116c*/ 	.word	0x0002a130
        /*1170*/ 	.word	0x00000003
        /*1174*/ 	.word	0x0002a840
        /*1178*/ 	.short	0x010a
        /*117a*/ 	.byte	0x3f
	.zero		1


	//   ....[81]....
        /*117c*/ 	.word	0x0002a170
        /*1180*/ 	.word	0x00000005
        /*1184*/ 	.word	0x0002a860
        /*1188*/ 	.short	0x010a
        /*118a*/ 	.byte	0x3f
	.zero		1


	//   ....[82]....
        /*118c*/ 	.word	0x0002a1b0
        /*1190*/ 	.word	0x00000003
        /*1194*/ 	.word	0x0002a860
        /*1198*/ 	.short	0x010a
        /*119a*/ 	.byte	0x3f
	.zero		1


	//   ....[83]....
        /*119c*/ 	.word	0x0002a210
        /*11a0*/ 	.word	0x00000056
        /*11a4*/ 	.word	0x0002a890
        /*11a8*/ 	.short	0x010a
        /*11aa*/ 	.byte	0x3f
	.zero		1


	//   ....[84]....
        /*11ac*/ 	.word	0x0002a4c0
        /*11b0*/ 	.word	0x00000056
        /*11b4*/ 	.word	0x0002a890
        /*11b8*/ 	.short	0x010a
        /*11ba*/ 	.byte	0x3f
	.zero		1


	//   ....[85]....
        /*11bc*/ 	.word	0x0002a770
        /*11c0*/ 	.word	0x00000056
        /*11c4*/ 	.word	0x0002a890
        /*11c8*/ 	.short	0x010a
        /*11ca*/ 	.byte	0x3f
	.zero		1


	//   ....[86]....
        /*11cc*/ 	.word	0x0002aa20
        /*11d0*/ 	.word	0x00000056
        /*11d4*/ 	.word	0x0002a8b0
        /*11d8*/ 	.short	0x010a
        /*11da*/ 	.byte	0x3f
	.zero		1


	//   ....[87]....
        /*11dc*/ 	.word	0x0002ae10
        /*11e0*/ 	.word	0x00000002
        /*11e4*/ 	.word	0x0002a800
        /*11e8*/ 	.short	0x010a
        /*11ea*/ 	.byte	0x3f
	.zero		1


	//   ....[88]....
        /*11ec*/ 	.word	0x0002b1f0
        /*11f0*/ 	.word	0x00000002
        /*11f4*/ 	.word	0x0002a800
        /*11f8*/ 	.short	0x010a
        /*11fa*/ 	.byte	0x3f
	.zero		1


	//   ....[89]....
        /*11fc*/ 	.word	0x0002b240
        /*1200*/ 	.word	0x00000009
        /*1204*/ 	.word	0x0002a830
        /*1208*/ 	.short	0x010a
        /*120a*/ 	.byte	0x3f
	.zero		1


	//   ....[90]....
        /*120c*/ 	.word	0x0002b290
        /*1210*/ 	.word	0x00000009
        /*1214*/ 	.word	0x0002a830
        /*1218*/ 	.short	0x010a
        /*121a*/ 	.byte	0x3f
	.zero		1


	//   ....[91]....
        /*121c*/ 	.word	0x0002b2e0
        /*1220*/ 	.word	0x00000015
        /*1224*/ 	.word	0x0002a850
        /*1228*/ 	.short	0x010a
        /*122a*/ 	.byte	0x3f
	.zero		1


	//   ....[92]....
        /*122c*/ 	.word	0x0002b330
        /*1230*/ 	.word	0x00000014
        /*1234*/ 	.word	0x0002a830
        /*1238*/ 	.short	0x010a
        /*123a*/ 	.byte	0x3f
	.zero		1


	//   ....[93]....
        /*123c*/ 	.word	0x0002b380
        /*1240*/ 	.word	0x00000015
        /*1244*/ 	.word	0x0002a850
        /*1248*/ 	.short	0x010a
        /*124a*/ 	.byte	0x3f
	.zero		1


	//   ....[94]....
        /*124c*/ 	.word	0x0002b3d0
        /*1250*/ 	.word	0x00000000
        /*1254*/ 	.word	0x0002a830
        /*1258*/ 	.short	0x010a
        /*125a*/ 	.byte	0x3f
	.zero		1


	//   ....[95]....
        /*125c*/ 	.word	0x0002b420
        /*1260*/ 	.word	0x0000000f
        /*1264*/ 	.word	0x0002a850
        /*1268*/ 	.short	0x010a
        /*126a*/ 	.byte	0x3f
	.zero		1


	//   ....[96]....
        /*126c*/ 	.word	0x0002b470
        /*1270*/ 	.word	0x00000005
        /*1274*/ 	.word	0x0002a850
        /*1278*/ 	.short	0x010a
        /*127a*/ 	.byte	0x3f
	.zero		1


	//   ....[97]....
        /*127c*/ 	.word	0x0002b610
        /*1280*/ 	.word	0x00000011
        /*1284*/ 	.word	0x0002a820
        /*1288*/ 	.short	0x010a
        /*128a*/ 	.byte	0x3f
	.zero		1


	//   ....[98]....
        /*128c*/ 	.word	0x0002b660
        /*1290*/ 	.word	0x0000000c
        /*1294*/ 	.word	0x0002a8a0
        /*1298*/ 	.short	0x010a
        /*129a*/ 	.byte	0x3f
	.zero		1


	//   ....[99]....
        /*129c*/ 	.word	0x0002b6b0
        /*12a0*/ 	.word	0x0000000c
        /*12a4*/ 	.word	0x0002a8c0
        /*12a8*/ 	.short	0x010a
        /*12aa*/ 	.byte	0x3f
	.zero		1


	//   ....[100]....
        /*12ac*/ 	.word	0x0002b700
        /*12b0*/ 	.word	0x0000000a
        /*12b4*/ 	.word	0x0002a8a0
        /*12b8*/ 	.short	0x010a
        /*12ba*/ 	.byte	0x3f
	.zero		1


	//   ....[101]....
        /*12bc*/ 	.word	0x0002b750
        /*12c0*/ 	.word	0x0000000a
        /*12c4*/ 	.word	0x0002a8c0
        /*12c8*/ 	.short	0x010a
        /*12ca*/ 	.byte	0x3f
	.zero		1


	//   ....[102]....
        /*12cc*/ 	.word	0x0002b870
        /*12d0*/ 	.word	0x00000007
        /*12d4*/ 	.word	0x0002a840
        /*12d8*/ 	.short	0x010a
        /*12da*/ 	.byte	0x3f
	.zero		1


	//   ....[103]....
        /*12dc*/ 	.word	0x0002cc40
        /*12e0*/ 	.word	0x00000011
        /*12e4*/ 	.word	0x0002a820
        /*12e8*/ 	.short	0x010a
        /*12ea*/ 	.byte	0x3f
	.zero		1


	//   ....[104]....
        /*12ec*/ 	.word	0x0002cc90
        /*12f0*/ 	.word	0x00000005
        /*12f4*/ 	.word	0x0002a840
        /*12f8*/ 	.short	0x010a
        /*12fa*/ 	.byte	0x3f
	.zero		1


	//   ....[105]....
        /*12fc*/ 	.word	0x0002d450
        /*1300*/ 	.word	0x00000005
        /*1304*/ 	.word	0x0002a860
        /*1308*/ 	.short	0x010a
        /*130a*/ 	.byte	0x3f
	.zero		1


	//   ....[106]....
        /*130c*/ 	.word	0x0002dc60
        /*1310*/ 	.word	0x00000000
        /*1314*/ 	.word	0x0002a860
        /*1318*/ 	.short	0x010a
        /*131a*/ 	.byte	0x3f
	.zero		1


	//   ....[107]....
        /*131c*/ 	.word	0x0002ee40
        /*1320*/ 	.word	0x00000007
        /*1324*/ 	.word	0x0002a820
        /*1328*/ 	.short	0x010a
        /*132a*/ 	.byte	0x3f
	.zero		1


	//   ....[108]....
        /*132c*/ 	.word	0x0002efe0
        /*1330*/ 	.word	0x00000005
        /*1334*/ 	.word	0x0002a840
        /*1338*/ 	.short	0x010a
        /*133a*/ 	.byte	0x3f
	.zero		1


	//   ....[109]....
        /*133c*/ 	.word	0x0002f030
        /*1340*/ 	.word	0x00000003
        /*1344*/ 	.word	0x0002a840
        /*1348*/ 	.short	0x010a
        /*134a*/ 	.byte	0x3f
	.zero		1


	//   ....[110]....
        /*134c*/ 	.word	0x0002f080
        /*1350*/ 	.word	0x00000005
        /*1354*/ 	.word	0x0002a860
        /*1358*/ 	.short	0x010a
        /*135a*/ 	.byte	0x3f
	.zero		1


	//----- nvinfo : EIATTR_NUM_MBARRIERS
	.align		4
.L_478:
        /*135c*/ 	.byte	0x03, 0x38
        /*135e*/ 	.short	0x0016


	//----- nvinfo : EIATTR_EXIT_INSTR_OFFSETS
	.align		4
        /*1360*/ 	.byte	0x04, 0x1c
        /*1362*/ 	.short	(.L_480 - .L_479)


	//   ....[0]....
.L_479:
        /*1364*/ 	.word	0x0002a200


	//----- nvinfo : EIATTR_MAX_THREADS
	.align		4
.L_480:
        /*1368*/ 	.byte	0x04, 0x05
        /*136a*/ 	.short	(.L_482 - .L_481)
.L_481:
        /*136c*/ 	.word	0x00000180
        /*1370*/ 	.word	0x00000001
        /*1374*/ 	.word	0x00000001


	//----- nvinfo : EIATTR_CRS_STACK_SIZE
	.align		4
.L_482:
        /*1378*/ 	.byte	0x04, 0x1e
        /*137a*/ 	.short	(.L_484 - .L_483)
.L_483:
        /*137c*/ 	.word	0x00000000


	//----- nvinfo : EIATTR_CBANK_PARAM_SIZE
	.align		4
.L_484:
        /*1380*/ 	.byte	0x03, 0x19
        /*1382*/ 	.short	0x0af0


	//----- nvinfo : EIATTR_PARAM_CBANK
	.align		4
        /*1384*/ 	.byte	0x04, 0x0a
        /*1386*/ 	.short	(.L_486 - .L_485)
	.align		4
.L_485:
        /*1388*/ 	.word	index@(.nv.constant0._ZN7cutlass13device_kernelIN5flash11enable_sm90INS1_16FlashAttnFwdSm90INS1_25CollectiveMainloopFwdSm90ILi2EN4cute5tupleIJNS5_1CILi1EEES8_S8_EEENS6_IJNS7_ILi128EEENS7_ILi96EEENS7_ILi192EEEEEELi128ENS_6half_tEfNS_4arch4Sm90ELb0ELb1ELb0ELb1ELb1ELb1ELb0ELb1ELb1ELb1ELb1ELb0EEENS1_21CollectiveEpilogueFwdINS6_IJSA_SA_SB_EEES9_SE_SG_Li256ELb1ELb1ELb1ELb0EEENS1_36VarlenDynamicPersistentTileSchedulerILi128ELi96ELi256ELi128ELb1ELb1ELb1ELb1ELb0ELb1EEEEEEEEEvNT_6ParamsE)
        /*138c*/ 	.short	0x0210
        /*138e*/ 	.short	0x0af0


	//----- nvinfo : EIATTR_SW_WAR
	.align		4
.L_486:
        /*1390*/ 	.byte	0x04, 0x36
        /*1392*/ 	.short	(.L_488 - .L_487)
.L_487:
        /*1394*/ 	.word	0x00000008
.L_488:


//--------------------- .nv.info._ZN7cutlass13device_kernelIN5flash11enable_sm90INS1_16FlashAttnFwdSm90INS1_25CollectiveMainloopFwdSm90ILi2EN4cute5tupleIJNS5_1CILi1EEES8_S8_EEENS6_IJNS7_ILi128EEENS7_ILi96EEENS7_ILi192EEEEEELi128ENS_6half_tEfNS_4arch4Sm90ELb1ELb0ELb0ELb0ELb1ELb0ELb0ELb1ELb1ELb1ELb1ELb0EEENS1_21CollectiveEpilogueFwdINS6_IJSA_SA_SB_EEES9_SE_SG_Li256ELb0ELb1ELb1ELb0EEENS1_19SingleTileSchedulerILb0ELb1ELb1ELi128EEEEEEEEEvNT_6ParamsE --------------------------
	.section	.nv.info._ZN7cutlass13device_kernelIN5flash11enable_sm90INS1_16FlashAttnFwdSm90INS1_25CollectiveMainloopFwdSm90ILi2EN4cute5tupleIJNS5_1CILi1EEES8_S8_EEENS6_IJNS7_ILi128EEENS7_ILi96EEENS7_ILi192EEEEEELi128ENS_6half_tEfNS_4arch4Sm90ELb1ELb0ELb0ELb0ELb1ELb0ELb0ELb1ELb1ELb1ELb1ELb0EEENS1_21CollectiveEpilogueFwdINS6_IJSA_SA_SB_EEES9_SE_SG_Li256ELb0ELb1ELb1ELb0EEENS1_19SingleTileSchedulerILb0ELb1ELb1ELi128EEEEEEEEEvNT_6ParamsE,"",@"SHT_CUDA_INFO"
	.sectionflags	@""
	.align	4


	//----- nvinfo : EIATTR_CUDA_API_VERSION
	.align		4
        /*0000*/ 	.byte	0x04, 0x37
        /*0002*/ 	.short	(.L_490 - .L_489)
.L_489:
        /*0004*/ 	.word	0x00000082


	//----- nvinfo : EIATTR_KPARAM_INFO
	.align		4
.L_490:
        /*0008*/ 	.byte	0x04, 0x17
        /*000a*/ 	.short	(.L_492 - .L_491)
.L_491:
        /*000c*/ 	.word	0x00000000
        /*0010*/ 	.short	0x0000
        /*0012*/ 	.short	0x0070
        /*0014*/ 	.byte	0x00, 0xf0, 0x01, 0x28


	//----- nvinfo : EIATTR_SPARSE_MMA_MASK
	.align		4
.L_492:
        /*0018*/ 	.byte	0x03, 0x50
        /*001a*/ 	.short	0x0000


	//----- nvinfo : EIATTR_MAXREG_COUNT
	.align		4
        /*001c*/ 	.byte	0x03, 0x1b
        /*001e*/ 	.short	0x00a8


	//----- nvinfo : EIATTR_NUM_BARRIERS
	.align		4
        /*0020*/ 	.byte	0x02, 0x4c
        /*0022*/ 	.byte	0x09
	.zero		1


	//----- nvinfo : EIATTR_EXTERNS
	.align		4
        /*0024*/ 	.byte	0x04, 0x0f
        /*0026*/ 	.short	(.L_494 - .L_493)


	//   ....[0]....
	.align		4
.L_493:
        /*0028*/ 	.word	index@(__assertfail)


	//----- nvinfo : EIATTR_MERCURY_ISA_VERSION
	.align		4
.L_494:
        /*002c*/ 	.byte	0x03, 0x5f
        /*002e*/ 	.short	0x0101


	//----- nvinfo : EIATTR_INT_WARP_WIDE_INSTR_OFFSETS
	.align		4
        /*0030*/ 	.byte	0x04, 0x31
        /*0032*/ 	.short	(.L_496 - .L_495)


	//   ....[0]....
.L_495:
        /*0034*/ 	.word	0x000000b0


	//   ....[1]....
        /*0038*/ 	.word	0x000000c0


	//   ....[2]....
        /*003c*/ 	.word	0x00000160


	//----- nvinfo : EIATTR_COOP_GROUP_MASK_REGIDS
	.align		4
.L_496:
        /*0040*/ 	.byte	0x04, 0x29
        /*0042*/ 	.short	(.L_498 - .L_497)


	//   ....[0]....
.L_497:
        /*0044*/ 	.word	0xffffffff


	//   ....[1]....
        /*0048*/ 	.word	0xffffffff


	//   ....[2]....
        /*004c*/ 	.word	0xffffffff


	//   ....[3]....
        /*0050*/ 	.word	0xffffffff


	//   ....[4]....
        /*0054*/ 	.word	0xffffffff


	//   ....[5]....
        /*0058*/ 	.word	0xffffffff


	//   ....[6]....
        /*005c*/ 	.word	0xffffffff


	//   ....[7]....
        /*0060*/ 	.word	0xffffffff


	//   ....[8]....
        /*0064*/ 	.word	0xffffffff


	//   ....[9]....
        /*0068*/ 	.word	0xffffffff


	//   ....[10]....
        /*006c*/ 	.word	0xffffffff


	//   ....[11]....
        /*0070*/ 	.word	0xffffffff


	//   ....[12]....
        /*0074*/ 	.word	0xffffffff


	//   ....[13]....
        /*0078*/ 	.word	0xffffffff


	//   ....[14]....
        /*007c*/ 	.word	0xffffffff


	//   ....[15]....
        /*0080*/ 	.word	0xffffffff


	//   ....[16]....
        /*0084*/ 	.word	0xffffffff


	//   ....[17]....
        /*0088*/ 	.word	0xffffffff


	//   ....[18]....
        /*008c*/ 	.word	0xffffffff


	//   ....[19]....
        /*0090*/ 	.word	0xffffffff


	//   ....[20]....
        /*0094*/ 	.word	0xffffffff


	//   ....[21]....
        /*0098*/ 	.word	0xffffffff


	//   ....[22]....
        /*009c*/ 	.word	0xffffffff


	//   ....[23]....
        /*00a0*/ 	.word	0xffffffff


	//   ....[24]....
        /*00a4*/ 	.word	0xffffffff


	//   ....[25]....
        /*00a8*/ 	.word	0xffffffff


	//   ....[26]....
        /*00ac*/ 	.word	0xffffffff


	//   ....[27]....
        /*00b0*/ 	.word	0xffffffff


	//   ....[28]....
        /*00b4*/ 	.word	0xffffffff


	//   ....[29]....
        /*00b8*/ 	.word	0xffffffff


	//   ....[30]....
        /*00bc*/ 	.word	0xffffffff


	//   ....[31]....
        /*00c0*/ 	.word	0xffffffff


	//   ....[32]....
        /*00c4*/ 	.word	0xffffffff


	//   ....[33]....
        /*00c8*/ 	.word	0xffffffff


	//   ....[34]....
        /*00cc*/ 	.word	0xffffffff


	//   ....[35]....
        /*00d0*/ 	.word	0xffffffff


	//   ....[36]....
        /*00d4*/ 	.word	0xffffffff


	//   ....[37]....
        /*00d8*/ 	.word	0xffffffff


	//   ....[38]....
        /*00dc*/ 	.word	0xffffffff


	//   ....[39]....
        /*00e0*/ 	.word	0xffffffff


	//   ....[40]....
        /*00e4*/ 	.word	0xffffffff


	//   ....[41]....
        /*00e8*/ 	.word	0xffffffff


	//   ....[42]....
        /*00ec*/ 	.word	0xffffffff


	//   ....[43]....
        /*00f0*/ 	.word	0xffffffff


	//   ....[44]....
        /*00f4*/ 	.word	0xffffffff


	//   ....[45]....
        /*00f8*/ 	.word	0xffffffff


	//   ....[46]....
        /*00fc*/ 	.word	0xffffffff


	//   ....[47]....
        /*0100*/ 	.word	0xffffffff


	//   ....[48]....
        /*0104*/ 	.word	0xffffffff


	//   ....[49]....
        /*0108*/ 	.word	0xffffffff


	//   ....[50]....
        /*010c*/ 	.word	0xffffffff


	//   ....[51]....
        /*0110*/ 	.word	0xffffffff


	//   ....[52]....
        /*0114*/ 	.word	0xffffffff


	//   ....[53]....
        /*0118*/ 	.word	0xffffffff


	//   ....[54]....
        /*011c*/ 	.word	0xffffffff


	//   ....[55]....
        /*0120*/ 	.word	0xffffffff


	//   ....[56]....
        /*0124*/ 	.word	0xffffffff


	//   ....[57]....
        /*0128*/ 	.word	0xffffffff


	//   ....[58]....
        /*012c*/ 	.word	0xffffffff


	//   ....[59]....
        /*0130*/ 	.word	0xffffffff


	//   ....[60]....
        /*0134*/ 	.word	0xffffffff


	//   ....[61]....
        /*0138*/ 	.word	0xffffffff


	//   ....[62]....
        /*013c*/ 	.word	0xffffffff


	//   ....[63]....
        /*0140*/ 	.word	0xffffffff


	//   ....[64]....
        /*0144*/ 	.word	0xffffffff


	//   ....[65]....
        /*0148*/ 	.word	0xffffffff


	//   ....[66]....
        /*014c*/ 	.word	0xffffffff


	//   ....[67]....
        /*0150*/ 	.word	0xffffffff


	//   ....[68]....
        /*0154*/ 	.word	0xffffffff


	//   ....[69]....
        /*0158*/ 	.word	0xffffffff


	//   ....[70]....
        /*015c*/ 	.word	0xffffffff


	//   ....[71]....
        /*0160*/ 	.word	0xffffffff


	//   ....[72]....
        /*0164*/ 	.word	0xffffffff


	//   ....[73]....
        /*0168*/ 	.word	0xffffffff


	//   ....[74]....
        /*016c*/ 	.word	0xffffffff


	//   ....[75]....
        /*0170*/ 	.word	0xffffffff


	//   ....[76]....
        /*0174*/ 	.word	0xffffffff


	//   ....[77]....
        /*0178*/ 	.word	0xffffffff


	//   ....[78]....
        /*017c*/ 	.word	0xffffffff


	//   ....[79]....
        /*0180*/ 	.word	0xffffffff


	//   ....[80]....
        /*0184*/ 	.word	0xffffffff


	//   ....[81]....
        /*0188*/ 	.word	0xffffffff


	//   ....[82]....
        /*018c*/ 	.word	0xffffffff


	//   ....[83]....
        /*0190*/ 	.word	0xffffffff


	//   ....[84]....
        /*0194*/ 	.word	0xffffffff


	//   ....[85]....
        /*0198*/ 	.word	0xffffffff


	//   ....[86]....
        /*019c*/ 	.word	0xffffffff


	//   ....[87]....
        /*01a0*/ 	.word	0xffffffff


	//   ....[88]....
        /*01a4*/ 	.word	0xffffffff


	//   ....[89]....
        /*01a8*/ 	.word	0xffffffff


	//   ....[90]....
        /*01ac*/ 	.word	0xffffffff


	//   ....[91]....
        /*01b0*/ 	.word	0xffffffff


	//   ....[92]....
        /*01b4*/ 	.word	0xffffffff


	//   ....[93]....
        /*01b8*/ 	.word	0xffffffff


	//   ....[94]....
        /*01bc*/ 	.word	0xffffffff


	//   ....[95]....
        /*01c0*/ 	.word	0xffffffff


	//   ....[96]....
        /*01c4*/ 	.word	0xffffffff


	//   ....[97]....
        /*01c8*/ 	.word	0xffffffff


	//   ....[98]....
        /*01cc*/ 	.word	0xffffffff


	//   ....[99]....
        /*01d0*/ 	.word	0xffffffff


	//   ....[100]....
        /*01d4*/ 	.word	0xffffffff


	//   ....[101]....
        /*01d8*/ 	.word	0x0500000f


	//   ....[102]....
        /*01dc*/ 	.word	0x0500000f


	//   ....[103]....
        /*01e0*/ 	.word	0x0500000f


	//   ....[104]....
        /*01e4*/ 	.word	0x0500000f


	//   ....[105]....
        /*01e8*/ 	.word	0x0500000f


	//   ....[106]....
        /*01ec*/ 	.word	0x0500000f


	//   ....[107]....
        /*01f0*/ 	.word	0x0500000f


	//   ....[108]....
        /*01f4*/ 	.word	0x0500000f


	//   ....[109]....
        /*01f8*/ 	.word	0x0500000f


	//   ....[110]....
        /*01fc*/ 	.word	0x0500000f


	//   ....[111]....
        /*0200*/ 	.word	0x0500000f


	//   ....[112]....
        /*0204*/ 	.word	0x0500000f


	//   ....[113]....
        /*0208*/ 	.word	0x0500000f


	//   ....[114]....
        /*020c*/ 	.word	0x0500000f


	//   ....[115]....
        /*0210*/ 	.word	0x0500000f


	//   ....[116]....
        /*0214*/ 	.word	0x0500000f


	//   ....[117]....
        /*0218*/ 	.word	0x0500000f


	//   ....[118]....
        /*021c*/ 	.word	0x0500000f


	//   ....[119]....
        /*0220*/ 	.word	0x0500000f


	//   ....[120]....
        /*0224*/ 	.word	0x0500000f


	//   ....[121]....
        /*0228*/ 	.word	0x0500000f


	//   ....[122]....
        /*022c*/ 	.word	0x0500000f


	//   ....[123]....
        /*0230*/ 	.word	0x0500000f


	//   ....[124]....
        /*0234*/ 	.word	0x0500000f


	//   ....[125]....
        /*0238*/ 	.word	0x0500000f


	//   ....[126]....
        /*023c*/ 	.word	0x0500000f


	//   ....[127]....
        /*0240*/ 	.word	0x0500000f


	//   ....[128]....
        /*0244*/ 	.word	0x0500000f


	//   ....[129]....
        /*0248*/ 	.word	0x0500000f


	//   ....[130]....
        /*024c*/ 	.word	0x0500000f


	//   ....[131]....
        /*0250*/ 	.word	0x0500000f


	//   ....[132]....
        /*0254*/ 	.word	0x0500000f


	//   ....[133]....
        /*0258*/ 	.word	0x0500000f


	//   ....[134]....
        /*025c*/ 	.word	0x0500000f


	//   ....[135]....
        /*0260*/ 	.word	0x0500000f


	//   ....[136]....
        /*0264*/ 	.word	0x0500000f


	//   ....[137]....
        /*0268*/ 	.word	0x0500000f


	//   ....[138]....
        /*026c*/ 	.word	0x0500000f


	//   ....[139]....
        /*0270*/ 	.word	0x0500000f


	//   ....[140]....
        /*0274*/ 	.word	0x0500000f


	//   ....[141]....
        /*0278*/ 	.word	0x0500000f


	//   ....[142]....
        /*027c*/ 	.word	0x0500000f


	//   ....[143]....
        /*0280*/ 	.word	0x0500000f


	//   ....[144]....
        /*0284*/ 	.word	0x0500000f


	//   ....[145]....
        /*0288*/ 	.word	0x0500000f


	//   ....[146]....
        /*028c*/ 	.word	0x0500000f


	//   ....[147]....
        /*0290*/ 	.word	0x0500000f


	//   ....[148]....
        /*0294*/ 	.word	0x0500000f


	//   ....[149]....
        /*0298*/ 	.word	0x0500000f


	//   ....[150]....
        /*029c*/ 	.word	0x0500000f


	//   ....[151]....
        /*02a0*/ 	.word	0x0500000f


	//   ....[152]....
        /*02a4*/ 	.word	0x0500000f


	//   ....[153]....
        /*02a8*/ 	.word	0x0500000f


	//   ....[154]....
        /*02ac*/ 	.word	0x0500000f


	//   ....[155]....
        /*02b0*/ 	.word	0x0500000f


	//   ....[156]....
        /*02b4*/ 	.word	0x0500000f


	//   ....[157]....
        /*02b8*/ 	.word	0x0500000f


	//   ....[158]....
        /*02bc*/ 	.word	0x0500000f


	//   ....[159]....
        /*02c0*/ 	.word	0x0500000f


	//   ....[160]....
        /*02c4*/ 	.word	0x0500000f


	//   ....[161]....
        /*02c8*/ 	.word	0x0500000f


	//   ....[162]....
        /*02cc*/ 	.word	0x0500000f


	//   ....[163]....
        /*02d0*/ 	.word	0x0500000f


	//   ....[164]....
        /*02d4*/ 	.word	0x0500000f


	//   ....[165]....
        /*02d8*/ 	.word	0x0500000f


	//   ....[166]....
        /*02dc*/ 	.word	0x0500000f


	//----- nvinfo : EIATTR_COOP_GROUP_INSTR_OFFSETS
	.align		4
.L_498:
        /*02e0*/ 	.byte	0x04, 0x28
        /*02e2*/ 	.short	(.L_500 - .L_499)


	//   ....[0]....
.L_499:
        /*02e4*/ 	.word	0x00000060


	//   ....[1]....
        /*02e8*/ 	.word	0x000000a0


	//   ....[2]....
        /*02ec*/ 	.word	0x000002c0


	//   ....[3]....
        /*02f0*/ 	.word	0x00000420


	//   ....[4]....
        /*02f4*/ 	.word	0x00000540


	//   ....[5]....
        /*02f8*/ 	.word	0x000006a0


	//   ....[6]....
        /*02fc*/ 	.word	0x000010a0


	//   ....[7]....
        /*0300*/ 	.word	0x00001c80


	//   ....[8]....
        /*0304*/ 	.word	0x00001cb0


	//   ....[9]....
        /*0308*/ 	.word	0x00002210


	//   ....[10]....
        /*030c*/ 	.word	0x000022e0


	//   ....[11]....
        /*0310*/ 	.word	0x00002960


	//   ....[12]....
        /*0314*/ 	.word	0x000029c0


	//   ....[13]....
        /*0318*/ 	.word	0x00004150


	//   ....[14]....
        /*031c*/ 	.word	0x00004170


	//   ....[15]....
        /*0320*/ 	.word	0x00004660


	//   ....[16]....
        /*0324*/ 	.word	0x00004700


	//   ....[17]....
        /*0328*/ 	.word	0x00004d60


	//   ....[18]....
        /*032c*/ 	.word	0x00004db0


	//   ....[19]....
        /*0330*/ 	.word	0x000066e0


	//   ....[20]....
        /*0334*/ 	.word	0x000066f0


	//   ....[21]....
        /*0338*/ 	.word	0x00006730


	//   ....[22]....
        /*033c*/ 	.word	0x00006740


	//   ....[23]....
        /*0340*/ 	.word	0x00007810


	//   ....[24]....
        /*0344*/ 	.word	0x00007840


	//   ....[25]....
        /*0348*/ 	.word	0x00007900


	//   ....[26]....
        /*034c*/ 	.word	0x00007910


	//   ....[27]....
        /*0350*/ 	.word	0x00008780


	//   ....[28]....
        /*0354*/ 	.word	0x000087c0


	//   ....[29]....
        /*0358*/ 	.word	0x00008800


	//   ....[30]....
        /*035c*/ 	.word	0x00008830


	//   ....[31]....
        /*0360*/ 	.word	0x00008850


	//   ....[32]....
        /*0364*/ 	.word	0x00008870


	//   ....[33]....
        /*0368*/ 	.word	0x00008eb0


	//   ....[34]....
        /*036c*/ 	.word	0x00008ec0


	//   ....[35]....
        /*0370*/ 	.word	0x000098c0


	//   ....[36]....
        /*0374*/ 	.word	0x0000abe0


	//   ....[37]....
        /*0378*/ 	.word	0x0000ac00


	//   ....[38]....
        /*037c*/ 	.word	0x0000ac10


	//   ....[39]....
        /*0380*/ 	.word	0x0000ac20


	//   ....[40]....
        /*0384*/ 	.word	0x0000ac30


	//   ....[41]....
        /*0388*/ 	.word	0x0000ac40


	//   ....[42]....
        /*038c*/ 	.word	0x0000acd0


	//   ....[43]....
        /*0390*/ 	.word	0x0000acf0


	//   ....[44]....
        /*0394*/ 	.word	0x0000ad60


	//   ....[45]....
        /*0398*/ 	.word	0x0000ad70


	//   ....[46]....
        /*039c*/ 	.word	0x0000ad80


	//   ....[47]....
        /*03a0*/ 	.word	0x0000ae20


	//   ....[48]....
        /*03a4*/ 	.word	0x0000b4a0


	//   ....[49]....
        /*03a8*/ 	.word	0x0000b4d0


	//   ....[50]....
        /*03ac*/ 	.word	0x0000b500


	//   ....[51]....
        /*03b0*/ 	.word	0x0000b530


	//   ....[52]....
        /*03b4*/ 	.word	0x0000b5e0


	//   ....[53]....
        /*03b8*/ 	.word	0x0000b600


	//   ....[54]....
        /*03bc*/ 	.word	0x0000b610


	//   ....[55]....
        /*03c0*/ 	.word	0x0000b670


	//   ....[56]....
        /*03c4*/ 	.word	0x0000b720


	//   ....[57]....
        /*03c8*/ 	.word	0x0000b740


	//   ....[58]....
        /*03cc*/ 	.word	0x0000b750


	//   ....[59]....
        /*03d0*/ 	.word	0x0000b7b0


	//   ....[60]....
        /*03d4*/ 	.word	0x0000b860


	//   ....[61]....
        /*03d8*/ 	.word	0x0000b880


	//   ....[62]....
        /*03dc*/ 	.word	0x0000b890


	//   ....[63]....
        /*03e0*/ 	.word	0x0000b8e0


	//   ....[64]....
        /*03e4*/ 	.word	0x0000c030


	//   ....[65]....
        /*03e8*/ 	.word	0x0000c050


	//   ....[66]....
        /*03ec*/ 	.word	0x0000c060


	//   ....[67]....
        /*03f0*/ 	.word	0x0000c070


	//   ....[68]....
        /*03f4*/ 	.word	0x0000c090


	//   ....[69]....
        /*03f8*/ 	.word	0x0000c0b0


	//   ....[70]....
        /*03fc*/ 	.word	0x0000c110


	//   ....[71]....
        /*0400*/ 	.word	0x0000c160


	//   ....[72]....
        /*0404*/ 	.word	0x0000c180


	//   ....[73]....
        /*0408*/ 	.word	0x0000c1c0


	//   ....[74]....
        /*040c*/ 	.word	0x0000c1e0


	//   ....[75]....
        /*0410*/ 	.word	0x0000c200


	//   ....[76]....
        /*0414*/ 	.word	0x0000c4a0


	//   ....[77]....
        /*0418*/ 	.word	0x0000c4b0


	//   ....[78]....
        /*041c*/ 	.word	0x0000c4c0


	//   ....[79]....
        /*0420*/ 	.word	0x0000c4e0


	//   ....[80]....
        /*0424*/ 	.word	0x0000c570


	//   ....[81]....
        /*0428*/ 	.word	0x0000c5a0


	//   ....[82]....
        /*042c*/ 	.word	0x0000c5f0


	//   ....[83]....
        /*0430*/ 	.word	0x0000c620


	//   ....[84]....
        /*0434*/ 	.word	0x0000c670


	//   ....[85]....
        /*0438*/ 	.word	0x0000c6a0


	//   ....[86]....
        /*043c*/ 	.word	0x0000c6f0


	//   ....[87]....
        /*0440*/ 	.word	0x0000c720


	//   ....[88]....
        /*0444*/ 	.word	0x0000cb80


	//   ....[89]....
        /*0448*/ 	.word	0x0000cbb0


	//   ....[90]....
        /*044c*/ 	.word	0x0000cbe0


	//   ....[91]....
        /*0450*/ 	.word	0x0000cc10


	//   ....[92]....
        /*0454*/ 	.word	0x0000cc40


	//   ....[93]....
        /*0458*/ 	.word	0x0000cc50


	//   ....[94]....
        /*045c*/ 	.word	0x0000cc60


	//   ....[95]....
        /*0460*/ 	.word	0x0000cc70


	//   ....[96]....
        /*0464*/ 	.word	0x0000cc90


	//   ....[97]....
        /*0468*/ 	.word	0x0000ccb0


	//   ....[98]....
        /*046c*/ 	.word	0x0000cd30


	//   ....[99]....
        /*0470*/ 	.word	0x0000ce60


	//   ....[100]....
        /*0474*/ 	.word	0x0000d0c0


	//   ....[101]....
        /*0478*/ 	.word	0x0000d630


	//   ....[102]....
        /*047c*/ 	.word	0x0000d720


	//   ....[103]....
        /*0480*/ 	.word	0x0000d7c0


	//   ....[104]....
        /*0484*/ 	.word	0x0000d820


	//   ....[105]....
        /*0488*/ 	.word	0x0000d8f0


	//   ....[106]....
        /*048c*/ 	.word	0x0000d970


	//   ....[107]....
        /*0490*/ 	.word	0x0000da40


	//   ....[108]....
        /*0494*/ 	.word	0x0000dab0


	//   ....[109]....
        /*0498*/ 	.word	0x0000dba0


	//   ....[110]....
        /*049c*/ 	.word	0x0000dc20


	//   ....[111]....
        /*04a0*/ 	.word	0x0000dcf0


	//   ....[112]....
        /*04a4*/ 	.word	0x0000dd60


	//   ....[113]....
        /*04a8*/ 	.word	0x0000de40


	//   ....[114]....
        /*04ac*/ 	.word	0x0000dee0


	//   ....[115]....
        /*04b0*/ 	.word	0x0000df40


	//   ....[116]....
        /*04b4*/ 	.word	0x0000dfe0


	//   ....[117]....
        /*04b8*/ 	.word	0x0000e0b0


	//   ....[118]....
        /*04bc*/ 	.word	0x0000e130


	//   ....[119]....
        /*04c0*/ 	.word	0x0000e210


	//   ....[120]....
        /*04c4*/ 	.word	0x0000e290


	//   ....[121]....
        /*04c8*/ 	.word	0x0000e360


	//   ....[122]....
        /*04cc*/ 	.word	0x0000e3e0


	//   ....[123]....
        /*04d0*/ 	.word	0x0000e4c0


	//   ....[124]....
        /*04d4*/ 	.word	0x0000e540


	//   ....[125]....
        /*04d8*/ 	.word	0x0000e610


	//   ....[126]....
        /*04dc*/ 	.word	0x0000e690


	//   ....[127]....
        /*04e0*/ 	.word	0x0000e770


	//   ....[128]....
        /*04e4*/ 	.word	0x0000e7e0


	//   ....[129]....
        /*04e8*/ 	.word	0x0000e8a0


	//   ....[130]....
        /*04ec*/ 	.word	0x0000e9e0


	//   ....[131]....
        /*04f0*/ 	.word	0x0000ea80


	//   ....[132]....
        /*04f4*/ 	.word	0x0000eb60


	//   ....[133]....
        /*04f8*/ 	.word	0x0000ebb0


	//   ....[134]....
        /*04fc*/ 	.word	0x0000ec90


	//   ....[135]....
        /*0500*/ 	.word	0x0000ece0


	//   ....[136]....
        /*0504*/ 	.word	0x0000ede0


	//   ....[137]....
        /*0508*/ 	.word	0x0000ee30


	//   ....[138]....
        /*050c*/ 	.word	0x0000ef30


	//   ....[139]....
        /*0510*/ 	.word	0x0000ef80


	//   ....[140]....
        /*0514*/ 	.word	0x0000f060


	//   ....[141]....
        /*0518*/ 	.word	0x0000f0b0


	//   ....[142]....
        /*051c*/ 	.word	0x0000f1a0


	//   ....[143]....
        /*0520*/ 	.word	0x0000f230


	//   ....[144]....
        /*0524*/ 	.word	0x0000f290


	//   ....[145]....
        /*0528*/ 	.word	0x0000f370


	//   ....[146]....
        /*052c*/ 	.word	0x0000f410


	//   ....[147]....
        /*0530*/ 	.word	0x0000f4d0


	//   ....[148]....
        /*0534*/ 	.word	0x0000f570


	//   ....[149]....
        /*0538*/ 	.word	0x0000f630


	//   ....[150]....
        /*053c*/ 	.word	0x0000f6d0


	//   ....[151]....
        /*0540*/ 	.word	0x0000f790


	//   ....[152]....
        /*0544*/ 	.word	0x0000f830


	//   ....[153]....
        /*0548*/ 	.word	0x0000f8f0


	//   ....[154]....
        /*054c*/ 	.word	0x0000fa10


	//   ....[155]....
        /*0550*/ 	.word	0x0000fac0


	//   ....[156]....
        /*0554*/ 	.word	0x0000fb60


	//   ....[157]....
        /*0558*/ 	.word	0x0000fc30


	//   ....[158]....
        /*055c*/ 	.word	0x0000fca0


	//   ....[159]....
        /*0560*/ 	.word	0x0000fd70


	//   ....[160]....
        /*0564*/ 	.word	0x0000fde0


	//   ....[161]....
        /*0568*/ 	.word	0x0000fed0


	//   ....[162]....
        /*056c*/ 	.word	0x0000ff40


	//   ....[163]....
        /*0570*/ 	.word	0x00010020


	//   ....[164]....
        /*0574*/ 	.word	0x00010090


	//   ....[165]....
        /*0578*/ 	.word	0x00010150


	//   ....[166]....
        /*057c*/ 	.word	0x00010230


	//----- nvinfo : EIATTR_REG_RECONFIG
	.align		4
.L_500:
        /*0580*/ 	.byte	0x01, 0x54
	.zero		2


	//----- nvinfo : EIATTR_SYSCALL_OFFSETS
	.align		4
        /*0584*/ 	.byte	0x04, 0x46
        /*0586*/ 	.short	(.L_502 - .L_501)


	//   ....[0]....
.L_501:
        /*0588*/ 	.word	0x00001260


	//   ....[1]....
        /*058c*/ 	.word	0x0000a100


	//   ....[2]....
        /*0590*/ 	.word	0x0000a240


	//   ....[3]....
        /*0594*/ 	.word	0x0000a330


	//   ....[4]....
        /*0598*/ 	.word	0x0000b1e0


	//----- nvinfo : EIATTR_MBARRIER_INSTR_OFFSETS
	.align		4
.L_502:
        /*059c*/ 	.byte	0x04, 0x39
        /*059e*/ 	.short	(.L_504 - .L_503)


	//   ....[0]....
.L_503:
        /*05a0*/ 	.word	0x00000170
        /*05a4*/ 	.word	0x000000ff
        /*05a8*/ 	.word	0x0002a800
        /*05ac*/ 	.short	0x0100
        /*05ae*/ 	.byte	0x08
	.zero		1


	//   ....[1]....
        /*05b0*/ 	.word	0x00000180
        /*05b4*/ 	.word	0x000000ff
        /*05b8*/ 	.word	0x0002a820
        /*05bc*/ 	.short	0x0100
        /*05be*/ 	.byte	0x08
	.zero		1


	//   ....[2]....
        /*05c0*/ 	.word	0x00000270
        /*05c4*/ 	.word	0x000000ff
        /*05c8*/ 	.word	0x0002a830
        /*05cc*/ 	.short	0x0100
        /*05ce*/ 	.byte	0x08
	.zero		1


	//   ....[3]....
        /*05d0*/ 	.word	0x00000280
        /*05d4*/ 	.word	0x000000ff
        /*05d8*/ 	.word	0x0002a840
        /*05dc*/ 	.short	0x0100
        /*05de*/ 	.byte	0x08
	.zero		1


	//   ....[4]....
        /*05e0*/ 	.word	0x00000290
        /*05e4*/ 	.word	0x000000ff
        /*05e8*/ 	.word	0x0002a838
        /*05ec*/ 	.short	0x0100
        /*05ee*/ 	.byte	0x08
	.zero		1


	//   ....[5]....
        /*05f0*/ 	.word	0x000002a0
        /*05f4*/ 	.word	0x000000ff
        /*05f8*/ 	.word	0x0002a848
        /*05fc*/ 	.short	0x0100
        /*05fe*/ 	.byte	0x08
	.zero		1


	//   ....[6]....
        /*0600*/ 	.word	0x000003d0
        /*0604*/ 	.word	0x000000ff
        /*0608*/ 	.word	0x0002a850
        /*060c*/ 	.short	0x0100
        /*060e*/ 	.byte	0x08
	.zero		1


	//   ....[7]....
        /*0610*/ 	.word	0x000003e0
        /*0614*/ 	.word	0x000000ff
        /*0618*/ 	.word	0x0002a860
        /*061c*/ 	.short	0x0100
        /*061e*/ 	.byte	0x08
	.zero		1


	//   ....[8]....
        /*0620*/ 	.word	0x000003f0
        /*0624*/ 	.word	0x000000ff
        /*0628*/ 	.word	0x0002a858
        /*062c*/ 	.short	0x0100
        /*062e*/ 	.byte	0x08
	.zero		1


	//   ....[9]....
        /*0630*/ 	.word	0x00000400
        /*0634*/ 	.word	0x000000ff
        /*0638*/ 	.word	0x0002a868
        /*063c*/ 	.short	0x0100
        /*063e*/ 	.byte	0x08
	.zero		1


	//   ....[10]....
        /*0640*/ 	.word	0x000004f0
        /*0644*/ 	.word	0x000000ff
        /*0648*/ 	.word	0x0002a870
        /*064c*/ 	.short	0x0100
        /*064e*/ 	.byte	0x06
	.zero		1


	//   ....[11]....
        /*0650*/ 	.word	0x00000500
        /*0654*/ 	.word	0x000000ff
        /*0658*/ 	.word	0x0002a880
        /*065c*/ 	.short	0x0100
        /*065e*/ 	.byte	0x06
	.zero		1


	//   ....[12]....
        /*0660*/ 	.word	0x00000510
        /*0664*/ 	.word	0x000000ff
        /*0668*/ 	.word	0x0002a878
        /*066c*/ 	.short	0x0100
        /*066e*/ 	.byte	0x06
	.zero		1


	//   ....[13]....
        /*0670*/ 	.word	0x00000520
        /*0674*/ 	.word	0x000000ff
        /*0678*/ 	.word	0x0002a888
        /*067c*/ 	.short	0x0100
        /*067e*/ 	.byte	0x06
	.zero		1


	//   ....[14]....
        /*0680*/ 	.word	0x00000650
        /*0684*/ 	.word	0x000000ff
        /*0688*/ 	.word	0x0002a890
        /*068c*/ 	.short	0x0100
        /*068e*/ 	.byte	0x08
	.zero		1


	//   ....[15]....
        /*0690*/ 	.word	0x00000660
        /*0694*/ 	.word	0x000000ff
        /*0698*/ 	.word	0x0002a8a0
        /*069c*/ 	.short	0x0100
        /*069e*/ 	.byte	0x08
	.zero		1


	//   ....[16]....
        /*06a0*/ 	.word	0x00000670
        /*06a4*/ 	.word	0x000000ff
        /*06a8*/ 	.word	0x0002a898
        /*06ac*/ 	.short	0x0100
        /*06ae*/ 	.byte	0x08
	.zero		1


	//   ....[17]....
        /*06b0*/ 	.word	0x00000680
        /*06b4*/ 	.word	0x000000ff
        /*06b8*/ 	.word	0x0002a8a8
        /*06bc*/ 	.short	0x0100
        /*06be*/ 	.byte	0x08
	.zero		1


	//   ....[18]....
        /*06c0*/ 	.word	0x000007c0
        /*06c4*/ 	.word	0x000000ff
        /*06c8*/ 	.word	0x0002a8b0
        /*06cc*/ 	.short	0x0100
        /*06ce*/ 	.byte	0x08
	.zero		1


	//   ....[19]....
        /*06d0*/ 	.word	0x000007d0
        /*06d4*/ 	.word	0x000000ff
        /*06d8*/ 	.word	0x0002a8c0
        /*06dc*/ 	.short	0x0100
        /*06de*/ 	.byte	0x08
	.zero		1


	//   ....[20]....
        /*06e0*/ 	.word	0x000007e0
        /*06e4*/ 	.word	0x000000ff
        /*06e8*/ 	.word	0x0002a8b8
        /*06ec*/ 	.short	0x0100
        /*06ee*/ 	.byte	0x08
	.zero		1


	//   ....[21]....
        /*06f0*/ 	.word	0x000007f0
        /*06f4*/ 	.word	0x000000ff
        /*06f8*/ 	.word	0x0002a8c8
        /*06fc*/ 	.short	0x0100
        /*06fe*/ 	.byte	0x08
	.zero		1


	//   ....[22]....
        /*0700*/ 	.word	0x00001280
        /*0704*/ 	.word	0x000000ff
        /*0708*/ 	.word	0x0002a800
        /*070c*/ 	.short	0x010a
        /*070e*/ 	.byte	0x26
	.zero		1


	//   ....[23]....
        /*0710*/ 	.word	0x00001300
        /*0714*/ 	.word	0x000000ff
        /*0718*/ 	.word	0x0002a830
        /*071c*/ 	.short	0x010a
        /*071e*/ 	.byte	0x26
	.zero		1


	//   ....[24]....
        /*0720*/ 	.word	0x00001360
        /*0724*/ 	.word	0x000000ff
        /*0728*/ 	.word	0x0002a830
        /*072c*/ 	.short	0x010a
        /*072e*/ 	.byte	0x26
	.zero		1


	//   ....[25]....
        /*0730*/ 	.word	0x00001df0
        /*0734*/ 	.word	0x000000ff
        /*0738*/ 	.word	0x00000000
        /*073c*/ 	.short	0x0101
        /*073e*/ 	.byte	0x04
	.zero		1


	//   ....[26]....
        /*0740*/ 	.word	0x00003550
        /*0744*/ 	.word	0x000000ff
        /*0748*/ 	.word	0x0002a830
        /*074c*/ 	.short	0x010a
        /*074e*/ 	.byte	0x07
	.zero		1


	//   ....[27]....
        /*0750*/ 	.word	0x00003590
        /*0754*/ 	.word	0x000000ff
        /*0758*/ 	.word	0x0002a830
        /*075c*/ 	.short	0x010a
        /*075e*/ 	.byte	0x07
	.zero		1


	//   ....[28]....
        /*0760*/ 	.word	0x00003de0
        /*0764*/ 	.word	0x000000ff
        /*0768*/ 	.word	0x0002a850
        /*076c*/ 	.short	0x010a
        /*076e*/ 	.byte	0x0a
	.zero		1


	//   ....[29]....
        /*0770*/ 	.word	0x00003e20
        /*0774*/ 	.word	0x000000ff
        /*0778*/ 	.word	0x0002a850
        /*077c*/ 	.short	0x010a
        /*077e*/ 	.byte	0x0a
	.zero		1


	//   ....[30]....
        /*0780*/ 	.word	0x00004100
        /*0784*/ 	.word	0x000000ff
        /*0788*/ 	.word	0x00000000
        /*078c*/ 	.short	0x0101
        /*078e*/ 	.byte	0x07
	.zero		1


	//   ....[31]....
        /*0790*/ 	.word	0x00005610
        /*0794*/ 	.word	0x000000ff
        /*0798*/ 	.word	0x00000000
        /*079c*/ 	.short	0x0101
        /*079e*/ 	.byte	0x0a
	.zero		1


	//   ....[32]....
        /*07a0*/ 	.word	0x00005860
        /*07a4*/ 	.word	0x000000ff
        /*07a8*/ 	.word	0x0002a830
        /*07ac*/ 	.short	0x010a
        /*07ae*/ 	.byte	0x07
	.zero		1


	//   ....[33]....
        /*07b0*/ 	.word	0x000058a0
        /*07b4*/ 	.word	0x000000ff
        /*07b8*/ 	.word	0x0002a830
        /*07bc*/ 	.short	0x010a
        /*07be*/ 	.byte	0x07
	.zero		1


	//   ....[34]....
        /*07c0*/ 	.word	0x000060f0
        /*07c4*/ 	.word	0x000000ff
        /*07c8*/ 	.word	0x0002a850
        /*07cc*/ 	.short	0x010a
        /*07ce*/ 	.byte	0x05
	.zero		1


	//   ....[35]....
        /*07d0*/ 	.word	0x00006130
        /*07d4*/ 	.word	0x000000ff
        /*07d8*/ 	.word	0x0002a850
        /*07dc*/ 	.short	0x010a
        /*07de*/ 	.byte	0x05
	.zero		1


	//   ....[36]....
        /*07e0*/ 	.word	0x00006450
        /*07e4*/ 	.word	0x000000ff
        /*07e8*/ 	.word	0x00000000
        /*07ec*/ 	.short	0x0101
        /*07ee*/ 	.byte	0x07
	.zero		1


	//   ....[37]....
        /*07f0*/ 	.word	0x000071d0
        /*07f4*/ 	.word	0x000000ff
        /*07f8*/ 	.word	0x00000000
        /*07fc*/ 	.short	0x0101
        /*07fe*/ 	.byte	0x05
	.zero		1


	//   ....[38]....
        /*0800*/ 	.word	0x00007780
        /*0804*/ 	.word	0x000000ff
        /*0808*/ 	.word	0x0002a850
        /*080c*/ 	.short	0x010a
        /*080e*/ 	.byte	0x05
	.zero		1


	//   ....[39]....
        /*0810*/ 	.word	0x000077c0
        /*0814*/ 	.word	0x000000ff
        /*0818*/ 	.word	0x0002a850
        /*081c*/ 	.short	0x010a
        /*081e*/ 	.byte	0x05
	.zero		1


	//   ....[40]....
        /*0820*/ 	.word	0x00007c90
        /*0824*/ 	.word	0x000000ff
        /*0828*/ 	.word	0x00000000
        /*082c*/ 	.short	0x0101
        /*082e*/ 	.byte	0x04
	.zero		1


	//   ....[41]....
        /*0830*/ 	.word	0x00008860
        /*0834*/ 	.word	0x000000ff
        /*0838*/ 	.word	0x00000000
        /*083c*/ 	.short	0x0101
        /*083e*/ 	.byte	0x04
	.zero		1


	//   ....[42]....
        /*0840*/ 	.word	0x0000a9a0
        /*0844*/ 	.word	0x000000ff
        /*0848*/ 	.word	0x0002a840
        /*084c*/ 	.short	0x010a
        /*084e*/ 	.byte	0x2e
	.zero		1


	//   ....[43]....
        /*0850*/ 	.word	0x0000afa0
        /*0854*/ 	.word	0x000000ff
        /*0858*/ 	.word	0x0002a830
        /*085c*/ 	.short	0x0107
        /*085e*/ 	.byte	0x2e
	.zero		1


	//   ....[44]....
        /*0860*/ 	.word	0x0000b010
        /*0864*/ 	.word	0x000000ff
        /*0868*/ 	.word	0x0002a830
        /*086c*/ 	.short	0x0101
        /*086e*/ 	.byte	0x2e
	.zero		1


	//   ....[45]....
        /*0870*/ 	.word	0x0000ba30
        /*0874*/ 	.word	0x000000ff
        /*0878*/ 	.word	0x0002a800
        /*087c*/ 	.short	0x0107
        /*087e*/ 	.byte	0x2e
	.zero		1


	//   ....[46]....
        /*0880*/ 	.word	0x0000ba90
        /*0884*/ 	.word	0x000000ff
        /*0888*/ 	.word	0x0002a800
        /*088c*/ 	.short	0x0101
        /*088e*/ 	.byte	0x2e
	.zero		1


	//   ....[47]....
        /*0890*/ 	.word	0x0000baa0
        /*0894*/ 	.word	0x000000ff
        /*0898*/ 	.word	0x0002a820
        /*089c*/ 	.short	0x010a
        /*089e*/ 	.byte	0x2e
	.zero		1


	//   ....[48]....
        /*08a0*/ 	.word	0x0000be10
        /*08a4*/ 	.word	0x0000001a
        /*08a8*/ 	.word	0x0002a840
        /*08ac*/ 	.short	0x010a
        /*08ae*/ 	.byte	0x3f
	.zero		1


	//   ....[49]....
        /*08b0*/ 	.word	0x0000c320
        /*08b4*/ 	.word	0x0000001a
        /*08b8*/ 	.word	0x0002a830
        /*08bc*/ 	.short	0x0107
        /*08be*/ 	.byte	0x3f
	.zero		1


	//   ....[50]....
        /*08c0*/ 	.word	0x0000c3d0
        /*08c4*/ 	.word	0x0000001a
        /*08c8*/ 	.word	0x0002a830
        /*08cc*/ 	.short	0x0101
        /*08ce*/ 	.byte	0x3f
	.zero		1


	//   ....[51]....
        /*08d0*/ 	.word	0x0000c430
        /*08d4*/ 	.word	0x00000000
        /*08d8*/ 	.word	0x0002a860
        /*08dc*/ 	.short	0x010a
        /*08de*/ 	.byte	0x3f
	.zero		1


	//   ....[52]....
        /*08e0*/ 	.word	0x0000c880
        /*08e4*/ 	.word	0x00000000
        /*08e8*/ 	.word	0x0002a850
        /*08ec*/ 	.short	0x0107
        /*08ee*/ 	.byte	0x3f
	.zero		1


	//   ....[53]....
        /*08f0*/ 	.word	0x0000c9a0
        /*08f4*/ 	.word	0x00000000
        /*08f8*/ 	.word	0x0002a850
        /*08fc*/ 	.short	0x0101
        /*08fe*/ 	.byte	0x3f
	.zero		1


	//   ....[54]....
        /*0900*/ 	.word	0x0000cb10
        /*0904*/ 	.word	0x00000000
        /*0908*/ 	.word	0x0002a860
        /*090c*/ 	.short	0x010a
        /*090e*/ 	.byte	0x3f
	.zero		1


	//   ....[55]....
        /*0910*/ 	.word	0x0000cf30
        /*0914*/ 	.word	0x00000000
        /*0918*/ 	.word	0x0002a850
        /*091c*/ 	.short	0x0107
        /*091e*/ 	.byte	0x3f
	.zero		1


	//   ....[56]....
        /*0920*/ 	.word	0x0000cfe0
        /*0924*/ 	.word	0x00000000
        /*0928*/ 	.word	0x0002a850
        /*092c*/ 	.short	0x0101
        /*092e*/ 	.byte	0x3f
	.zero		1


	//   ....[57]....
        /*0930*/ 	.word	0x0000d080
        /*0934*/ 	.word	0x00000005
        /*0938*/ 	.word	0x0002a820
        /*093c*/ 	.short	0x010a
        /*093e*/ 	.byte	0x3f
	.zero		1


	//   ....[58]....
        /*0940*/ 	.word	0x0000d1c0
        /*0944*/ 	.word	0x00000006
        /*0948*/ 	.word	0x0002a840
        /*094c*/ 	.short	0x010a
        /*094e*/ 	.byte	0x3f
	.zero		1


	//   ....[59]....
        /*0950*/ 	.word	0x0000d260
        /*0954*/ 	.word	0x00000005
        /*0958*/ 	.word	0x0002a840
        /*095c*/ 	.short	0x010a
        /*095e*/ 	.byte	0x3f
	.zero		1


	//   ....[60]....
        /*0960*/ 	.word	0x0000d2a0
        /*0964*/ 	.word	0x00000006
        /*0968*/ 	.word	0x0002a860
        /*096c*/ 	.short	0x010a
        /*096e*/ 	.byte	0x3f
	.zero		1


	//   ....[61]....
        /*0970*/ 	.word	0x0000d2e0
        /*0974*/ 	.word	0x00000005
        /*0978*/ 	.word	0x0002a860
        /*097c*/ 	.short	0x010a
        /*097e*/ 	.byte	0x3f
	.zero		1


	//   ....[62]....
        /*0980*/ 	.word	0x0000d350
        /*0984*/ 	.word	0x00000003
        /*0988*/ 	.word	0x0002a800
        /*098c*/ 	.short	0x010a
        /*098e*/ 	.byte	0x3f
	.zero		1


	//   ....[63]....
        /*0990*/ 	.word	0x0000d3b0
        /*0994*/ 	.word	0x00000003
        /*0998*/ 	.word	0x0002a830
        /*099c*/ 	.short	0x010a
        /*099e*/ 	.byte	0x3f
	.zero		1


	//   ....[64]....
        /*09a0*/ 	.word	0x0000d410
        /*09a4*/ 	.word	0x00000008
        /*09a8*/ 	.word	0x0002a830
        /*09ac*/ 	.short	0x010a
        /*09ae*/ 	.byte	0x3f
	.zero		1


	//   ....[65]....
        /*09b0*/ 	.word	0x0000d470
        /*09b4*/ 	.word	0x00000006
        /*09b8*/ 	.word	0x0002a850
        /*09bc*/ 	.short	0x010a
        /*09be*/ 	.byte	0x3f
	.zero		1


	//   ....[66]....
        /*09c0*/ 	.word	0x0000d4d0
        /*09c4*/ 	.word	0x00000008
        /*09c8*/ 	.word	0x0002a830
        /*09cc*/ 	.short	0x010a
        /*09ce*/ 	.byte	0x3f
	.zero		1


	//   ....[67]....
        /*09d0*/ 	.word	0x0000d530
        /*09d4*/ 	.word	0x00000006
        /*09d8*/ 	.word	0x0002a850
        /*09dc*/ 	.short	0x010a
        /*09de*/ 	.byte	0x3f
	.zero		1


	//   ....[68]....
        /*09e0*/ 	.word	0x0000d590
        /*09e4*/ 	.word	0x00000007
        /*09e8*/ 	.word	0x0002a850
        /*09ec*/ 	.short	0x010a
        /*09ee*/ 	.byte	0x3f
	.zero		1


	//   ....[69]....
        /*09f0*/ 	.word	0x0000d670
        /*09f4*/ 	.word	0x00000005
        /*09f8*/ 	.word	0x0002a840
        /*09fc*/ 	.short	0x010a
        /*09fe*/ 	.byte	0x3f
	.zero		1


	//   ....[70]....
        /*0a00*/ 	.word	0x0000e8e0
        /*0a04*/ 	.word	0x00000003
        /*0a08*/ 	.word	0x0002a820
        /*0a0c*/ 	.short	0x010a
        /*0a0e*/ 	.byte	0x3f
	.zero		1


	//   ....[71]....
        /*0a10*/ 	.word	0x0000e930
        /*0a14*/ 	.word	0x0000001a
        /*0a18*/ 	.word	0x0002a840
        /*0a1c*/ 	.short	0x010a
        /*0a1e*/ 	.byte	0x3f
	.zero		1


	//   ....[72]....
        /*0a20*/ 	.word	0x0000f0f0
        /*0a24*/ 	.word	0x00000000
        /*0a28*/ 	.word	0x0002a860
        /*0a2c*/ 	.short	0x010a
        /*0a2e*/ 	.byte	0x3f
	.zero		1


	//   ....[73]....
        /*0a30*/ 	.word	0x0000f960
        /*0a34*/ 	.word	0x00000000
        /*0a38*/ 	.word	0x0002a860
        /*0a3c*/ 	.short	0x010a
        /*0a3e*/ 	.byte	0x3f
	.zero		1


	//   ....[74]....
        /*0a40*/ 	.word	0x00010180
        /*0a44*/ 	.word	0x00000005
        /*0a48*/ 	.word	0x0002a820
        /*0a4c*/ 	.short	0x010a
        /*0a4e*/ 	.byte	0x3f
	.zero		1


	//   ....[75]....
        /*0a50*/ 	.word	0x000102f0
        /*0a54*/ 	.word	0x00000006
        /*0a58*/ 	.word	0x0002a840
        /*0a5c*/ 	.short	0x010a
        /*0a5e*/ 	.byte	0x3f
	.zero		1


	//   ....[76]....
        /*0a60*/ 	.word	0x00010340
        /*0a64*/ 	.word	0x00000005
        /*0a68*/ 	.word	0x0002a840
        /*0a6c*/ 	.short	0x010a
        /*0a6e*/ 	.byte	0x3f
	.zero		1


	//   ....[77]....
        /*0a70*/ 	.word	0x00010390
        /*0a74*/ 	.word	0x00000006
        /*0a78*/ 	.word	0x0002a860
        /*0a7c*/ 	.short	0x010a
        /*0a7e*/ 	.byte	0x3f
	.zero		1


	//----- nvinfo : EIATTR_NUM_MBARRIERS
	.align		4
.L_504:
        /*0a80*/ 	.byte	0x03, 0x38
        /*0a82*/ 	.short	0x0016


	//----- nvinfo : EIATTR_EXIT_INSTR_OFFSETS
	.align		4
        /*0a84*/ 	.byte	0x04, 0x1c
        /*0a86*/ 	.short	(.L_506 - .L_505)


	//   ....[0]....
.L_505:
        /*0a88*/ 	.word	0x0000d330


	//----- nvinfo : EIATTR_MAX_THREADS
	.align		4
.L_506:
        /*0a8c*/ 	.byte	0x04, 0x05
        /*0a8e*/ 	.short	(.L_508 - .L_507)
.L_507:
        /*0a90*/ 	.word	0x00000180
        /*0a94*/ 	.word	0x00000001
        /*0a98*/ 	.word	0x00000001


	//----- nvinfo : EIATTR_CRS_STACK_SIZE
	.align		4
.L_508:
        /*0a9c*/ 	.byte	0x04, 0x1e
        /*0a9e*/ 	.short	(.L_510 - .L_509)
.L_509:
        /*0aa0*/ 	.word	0x00000000


	//----- nvinfo : EIATTR_CBANK_PARAM_SIZE
	.align		4
.L_510:
        /*0aa4*/ 	.byte	0x03, 0x19
        /*0aa6*/ 	.short	0x0a70


	//----- nvinfo : EIATTR_PARAM_CBANK
	.align		4
        /*0aa8*/ 	.byte	0x04, 0x0a
        /*0aaa*/ 	.short	(.L_512 - .L_511)
	.align		4
.L_511:
        /*0aac*/ 	.word	index@(.nv.constant0._ZN7cutlass13device_kernelIN5flash11enable_sm90INS1_16FlashAttnFwdSm90INS1_25CollectiveMainloopFwdSm90ILi2EN4cute5tupleIJNS5_1CILi1EEES8_S8_EEENS6_IJNS7_ILi128EEENS7_ILi96EEENS7_ILi192EEEEEELi128ENS_6half_tEfNS_4arch4Sm90ELb1ELb0ELb0ELb0ELb1ELb0ELb0ELb1ELb1ELb1ELb1ELb0EEENS1_21CollectiveEpilogueFwdINS6_IJSA_SA_SB_EEES9_SE_SG_Li256ELb0ELb1ELb1ELb0EEENS1_19SingleTileSchedulerILb0ELb1ELb1ELi128EEEEEEEEEvNT_6ParamsE)
        /*0ab0*/ 	.short	0x0210
        /*0ab2*/ 	.short	0x0a70


	//----- nvinfo : EIATTR_SW_WAR
	.align		4
.L_512:
        /*0ab4*/ 	.byte	0x04, 0x36
        /*0ab6*/ 	.short	(.L_514 - .L_513)
.L_513:
        /*0ab8*/ 	.word	0x00000008
.L_514:


//--------------------- .nv.info._ZN7cutlass13device_kernelIN5flash11enable_sm90INS1_16FlashAttnFwdSm90INS1_25CollectiveMainloopFwdSm90ILi2EN4cute5tupleIJNS5_1CILi1EEES8_S8_EEENS6_IJNS7_ILi128EEENS7_ILi96EEENS7_ILi192EEEEEELi128ENS_6half_tEfNS_4arch4Sm90ELb1ELb0ELb0ELb1ELb1ELb0ELb0ELb1ELb1ELb1ELb1ELb0EEENS1_21CollectiveEpilogueFwdINS6_IJSA_SA_SB_EEES9_SE_SG_Li256ELb1ELb1ELb1ELb0EEENS1_36VarlenDynamicPersistentTileSchedulerILi128ELi96ELi256ELi128ELb1ELb1ELb1ELb1ELb1ELb1EEEEEEEEEvNT_6ParamsE --------------------------
	.section	.nv.info._ZN7cutlass13device_kernelIN5flash11enable_sm90INS1_16FlashAttnFwdSm90INS1_25CollectiveMainloopFwdSm90ILi2EN4cute5tupleIJNS5_1CILi1EEES8_S8_EEENS6_IJNS7_ILi128EEENS7_ILi96EEENS7_ILi192EEEEEELi128ENS_6half_tEfNS_4arch4Sm90ELb1ELb0ELb0ELb1ELb1ELb0ELb0ELb1ELb1ELb1ELb1ELb0EEENS1_21CollectiveEpilogueFwdINS6_IJSA_SA_SB_EEES9_SE_SG_Li256ELb1ELb1ELb1ELb0EEENS1_36VarlenDynamicPersistentTileSchedulerILi128ELi96ELi256ELi128ELb1ELb1ELb1ELb1ELb1ELb1EEEEEEEEEvNT_6ParamsE,"",@"SHT_CUDA_INFO"
	.sectionflags	@""
	.align	4


	//----- nvinfo : EIATTR_CUDA_API_VERSION
	.align		4
        /*0000*/ 	.byte	0x04, 0x37
        /*0002*/ 	.short	(.L_516 - .L_515)
.L_515:
        /*0004*/ 	.word	0x00000082


	//----- nvinfo : EIATTR_KPARAM_INFO
	.align		4
.L_516:
        /*0008*/ 	.byte	0x04, 0x17
        /*000a*/ 	.short	(.L_518 - .L_517)
.L_517:
        /*000c*/ 	.word	0x00000000
        /*0010*/ 	.short	0x0000
        /*0012*/ 	.short	0x0070
        /*0014*/ 	.byte	0x00, 0xf0, 0x01, 0x2a


	//----- nvinfo : EIATTR_SPARSE_MMA_MASK
	.align		4
.L_518:
        /*0018*/ 	.byte	0x03, 0x50
        /*001a*/ 	.short	0x0000


	//----- nvinfo : EIATTR_MAXREG_COUNT
	.align		4
        /*001c*/ 	.byte	0x03, 0x1b
        /*001e*/ 	.short	0x00a8


	//----- nvinfo : EIATTR_NUM_BARRIERS
	.align		4
        /*0020*/ 	.byte	0x02, 0x4c
        /*0022*/ 	.byte	0x09
	.zero		1


	//----- nvinfo : EIATTR_EXTERNS
	.align		4
        /*0024*/ 	.byte	0x04, 0x0f
        /*0026*/ 	.short	(.L_520 - .L_519)


	//   ....[0]....
	.align		4
.L_519:
        /*0028*/ 	.word	index@(__assertfail)


	//----- nvinfo : EIATTR_ANNOTATIONS
	.align		4
.L_520:
        /*002c*/ 	.byte	0x04, 0x55
        /*002e*/ 	.short	(.L_522 - .L_521)


	//   ....[0]....
.L_521:
        /* <DEDUP_REMOVED lines=13> */


	//----- nvinfo : EIATTR_MERCURY_ISA_VERSION
	.align		4
.L_522:
        /*00f0*/ 	.byte	0x03, 0x5f
        /*00f2*/ 	.short	0x0101


	//----- nvinfo : EIATTR_UNUSED_LOAD_BYTE_OFFSET
	.align		4
        /*00f4*/ 	.byte	0x04, 0x44
        /*00f6*/ 	.short	(.L_524 - .L_523)


	//   ....[0]....
.L_523:
        /*00f8*/ 	.word	0x00000950
        /*00fc*/ 	.word	0x0000fff0


	//   ....[1]....
        /*0100*/ 	.word	0x00008d80
        /*0104*/ 	.word	0x0000fff0


	//----- nvinfo : EIATTR_INT_WARP_WIDE_INSTR_OFFSETS
	.align		4
.L_524:
        /*0108*/ 	.byte	0x04, 0x31
        /*010a*/ 	.short	(.L_526 - .L_525)


	//   ....[0]....
.L_525:
        /*010c*/ 	.word	0x000000c0


	//   ....[1]....
        /*0110*/ 	.word	0x000000d0


	//   ....[2]....
        /*0114*/ 	.word	0x00000170


	//   ....[3]....
        /*0118*/ 	.word	0x0000d6d0


	//   ....[4]....
        /*011c*/ 	.word	0x0000d760


	//   ....[5]....
        /*0120*/ 	.word	0x000105a0


	//   ....[6]....
        /*0124*/ 	.word	0x00010630


	//----- nvinfo : EIATTR_COOP_GROUP_MASK_REGIDS
	.align		4
.L_526:
        /*0128*/ 	.byte	0x04, 0x29
        /*012a*/ 	.short	(.L_528 - .L_527)


	//   ....[0]....
.L_527:
        /*012c*/ 	.word	0xffffffff


	//   ....[1]....
        /*0130*/ 	.word	0xffffffff


	//   ....[2]....
        /*0134*/ 	.word	0xffffffff


	//   ....[3]....
        /*0138*/ 	.word	0xffffffff


	//   ....[4]....
        /*013c*/ 	.word	0xffffffff


	//   ....[5]....
        /*0140*/ 	.word	0xffffffff


	//   ....[6]....
        /*0144*/ 	.word	0xffffffff


	//   ....[7]....
        /*0148*/ 	.word	0xffffffff


	//   ....[8]....
        /*014c*/ 	.word	0xffffffff


	//   ....[9]....
        /*0150*/ 	.word	0xffffffff


	//   ....[10]....
        /*0154*/ 	.word	0xffffffff


	//   ....[11]....
        /*0158*/ 	.word	0xffffffff


	//   ....[12]....
        /*015c*/ 	.word	0xffffffff


	//   ....[13]....
        /*0160*/ 	.word	0xffffffff


	//   ....[14]....
        /*0164*/ 	.word	0xffffffff


	//   ....[15]....
        /*0168*/ 	.word	0xffffffff


	//   ....[16]....
        /*016c*/ 	.word	0xffffffff


	//   ....[17]....
        /*0170*/ 	.word	0xffffffff


	//   ....[18]....
        /*0174*/ 	.word	0xffffffff


	//   ....[19]....
        /*0178*/ 	.word	0xffffffff


	//   ....[20]....
        /*017c*/ 	.word	0xffffffff


	//   ....[21]....
        /*0180*/ 	.word	0xffffffff


	//   ....[22]....
        /*0184*/ 	.word	0xffffffff


	//   ....[23]....
        /*0188*/ 	.word	0xffffffff


	//   ....[24]....
        /*018c*/ 	.word	0xffffffff


	//   ....[25]....
        /*0190*/ 	.word	0xffffffff


	//   ....[26]....
        /*0194*/ 	.word	0xffffffff


	//   ....[27]....
        /*0198*/ 	.word	0xffffffff


	//   ....[28]....
        /*019c*/ 	.word	0xffffffff


	//   ....[29]....
        /*01a0*/ 	.word	0xffffffff


	//   ....[30]....
        /*01a4*/ 	.word	0xffffffff


	//   ....[31]....
        /*01a8*/ 	.word	0xffffffff


	//   ....[32]....
        /*01ac*/ 	.word	0xffffffff


	//   ....[33]....
        /*01b0*/ 	.word	0xffffffff


	//   ....[34]....
        /*01b4*/ 	.word	0xffffffff


	//   ....[35]....
        /*01b8*/ 	.word	0xffffffff


	//   ....[36]....
        /*01bc*/ 	.word	0xffffffff


	//   ....[37]....
        /*01c0*/ 	.word	0xffffffff


	//   ....[38]....
        /*01c4*/ 	.word	0xffffffff


	//   ....[39]....
        /*01c8*/ 	.word	0xffffffff


	//   ....[40]....
        /*01cc*/ 	.word	0xffffffff


	//   ....[41]....
        /*01d0*/ 	.word	0xffffffff


	//   ....[42]....
        /*01d4*/ 	.word	0xffffffff


	//   ....[43]....
        /*01d8*/ 	.word	0xffffffff


	//   ....[44]....
        /*01dc*/ 	.word	0xffffffff


	//   ....[45]....
        /*01e0*/ 	.word	0xffffffff


	//   ....[46]....
        /*01e4*/ 	.word	0xffffffff


	//   ....[47]....
        /*01e8*/ 	.word	0xffffffff


	//   ....[48]....
        /*01ec*/ 	.word	0xffffffff


	//   ....[49]....
        /*01f0*/ 	.word	0xffffffff


	//   ....[50]....
        /*01f4*/ 	.word	0xffffffff


	//   ....[51]....
        /*01f8*/ 	.word	0xffffffff


	//   ....[52]....
        /*01fc*/ 	.word	0xffffffff


	//   ....[53]....
        /*0200*/ 	.word	0xffffffff


	//   ....[54]....
        /*0204*/ 	.word	0xffffffff


	//   ....[55]....
        /*0208*/ 	.word	0xffffffff


	//   ....[56]....
        /*020c*/ 	.word	0xffffffff


	//   ....[57]....
        /*0210*/ 	.word	0xffffffff


	//   ....[58]....
        /*0214*/ 	.word	0xffffffff


	//   ....[59]....
        /*0218*/ 	.word	0xffffffff


	//   ....[60]....
        /*021c*/ 	.word	0xffffffff


	//   ....[61]....
        /*0220*/ 	.word	0xffffffff


	//   ....[62]....
        /*0224*/ 	.word	0xffffffff


	//   ....[63]....
        /*0228*/ 	.word	0xffffffff


	//   ....[64]....
        /*022c*/ 	.word	0xffffffff


	//   ....[65]....
        /*0230*/ 	.word	0xffffffff


	//   ....[66]....
        /*0234*/ 	.word	0xffffffff


	//   ....[67]....
        /*0238*/ 	.word	0xffffffff


	//   ....[68]....
        /*023c*/ 	.word	0xffffffff


	//   ....[69]....
        /*0240*/ 	.word	0xffffffff


	//   ....[70]....
        /*0244*/ 	.word	0xffffffff


	//   ....[71]....
        /*0248*/ 	.word	0xffffffff


	//   ....[72]....
        /*024c*/ 	.word	0xffffffff


	//   ....[73]....
        /*0250*/ 	.word	0xffffffff


	//   ....[74]....
        /*0254*/ 	.word	0xffffffff


	//   ....[75]....
        /*0258*/ 	.word	0xffffffff


	//   ....[76]....
        /*025c*/ 	.word	0xffffffff


	//   ....[77]....
        /*0260*/ 	.word	0xffffffff


	//   ....[78]....
        /*0264*/ 	.word	0xffffffff


	//   ....[79]....
        /*0268*/ 	.word	0xffffffff


	//   ....[80]....
        /*026c*/ 	.word	0xffffffff


	//   ....[81]....
        /*0270*/ 	.word	0xffffffff


	//   ....[82]....
        /*0274*/ 	.word	0xffffffff


	//   ....[83]....
        /*0278*/ 	.word	0xffffffff


	//   ....[84]....
        /*027c*/ 	.word	0xffffffff


	//   ....[85]....
        /*0280*/ 	.word	0xffffffff


	//   ....[86]....
        /*0284*/ 	.word	0xffffffff


	//   ....[87]....
        /*0288*/ 	.word	0xffffffff


	//   ....[88]....
        /*028c*/ 	.word	0xffffffff


	//   ....[89]....
        /*0290*/ 	.word	0xffffffff


	//   ....[90]....
        /*0294*/ 	.word	0xffffffff


	//   ....[91]....
        /*0298*/ 	.word	0xffffffff


	//   ....[92]....
        /*029c*/ 	.word	0xffffffff


	//   ....[93]....
        /*02a0*/ 	.word	0xffffffff


	//   ....[94]....
        /*02a4*/ 	.word	0xffffffff


	//   ....[95]....
        /*02a8*/ 	.word	0xffffffff


	//   ....[96]....
        /*02ac*/ 	.word	0xffffffff


	//   ....[97]....
        /*02b0*/ 	.word	0xffffffff


	//   ....[98]....
        /*02b4*/ 	.word	0xffffffff


	//   ....[99]....
        /*02b8*/ 	.word	0xffffffff


	//   ....[100]....
        /*02bc*/ 	.word	0xffffffff


	//   ....[101]....
        /*02c0*/ 	.word	0xffffffff


	//   ....[102]....
        /*02c4*/ 	.word	0xffffffff


	//   ....[103]....
        /*02c8*/ 	.word	0xffffffff


	//   ....[104]....
        /*02cc*/ 	.word	0xffffffff


	//   ....[105]....
        /*02d0*/ 	.word	0xffffffff


	//   ....[106]....
        /*02d4*/ 	.word	0xffffffff


	//   ....[107]....
        /*02d8*/ 	.word	0xffffffff


	//   ....[108]....
        /*02dc*/ 	.word	0xffffffff


	//   ....[109]....
        /*02e0*/ 	.word	0xffffffff


	//   ....[110]....
        /*02e4*/ 	.word	0xffffffff


	//   ....[111]....
        /*02e8*/ 	.word	0xffffffff


	//   ....[112]....
        /*02ec*/ 	.word	0xffffffff


	//   ....[113]....
        /*02f0*/ 	.word	0xffffffff


	//   ....[114]....
        /*02f4*/ 	.word	0xffffffff


	//   ....[115]....
        /*02f8*/ 	.word	0xffffffff


	//   ....[116]....
        /*02fc*/ 	.word	0xffffffff


	//   ....[117]....
        /*0300*/ 	.word	0xffffffff


	//   ....[118]....
        /*0304*/ 	.word	0xffffffff


	//   ....[119]....
        /*0308*/ 	.word	0xffffffff


	//   ....[120]....
        /*030c*/ 	.word	0xffffffff


	//   ....[121]....
        /*0310*/ 	.word	0xffffffff


	//   ....[122]....
        /*0314*/ 	.word	0xffffffff


	//   ....[123]....
        /*0318*/ 	.word	0xffffffff


	//   ....[124]....
        /*031c*/ 	.word	0xffffffff


	//   ....[125]....
        /*0320*/ 	.word	0xffffffff


	//   ....[126]....
        /*0324*/ 	.word	0xffffffff


	//   ....[127]....
        /*0328*/ 	.word	0xffffffff


	//   ....[128]....
        /*032c*/ 	.word	0xffffffff


	//   ....[129]....
        /*0330*/ 	.word	0xffffffff


	//   ....[130]....
        /*0334*/ 	.word	0xffffffff


	//   ....[131]....
        /*0338*/ 	.word	0xffffffff


	//   ....[132]....
        /*033c*/ 	.word	0xffffffff


	//   ....[133]....
        /*0340*/ 	.word	0xffffffff


	//   ....[134]....
        /*0344*/ 	.word	0xffffffff


	//   ....[135]....
        /*0348*/ 	.word	0xffffffff


	//   ....[136]....
        /*034c*/ 	.word	0xffffffff


	//   ....[137]....
        /*0350*/ 	.word	0xffffffff


	//   ....[138]....
        /*0354*/ 	.word	0xffffffff


	//   ....[139]....
        /*0358*/ 	.word	0xffffffff


	//   ....[140]....
        /*035c*/ 	.word	0xffffffff


	//   ....[141]....
        /*0360*/ 	.word	0xffffffff


	//   ....[142]....
        /*0364*/ 	.word	0xffffffff


	//   ....[143]....
        /*0368*/ 	.word	0xffffffff


	//   ....[144]....
        /*036c*/ 	.word	0xffffffff


	//   ....[145]....
        /*0370*/ 	.word	0xffffffff


	//   ....[146]....
        /*0374*/ 	.word	0xffffffff


	//   ....[147]....
        /*0378*/ 	.word	0xffffffff


	//   ....[148]....
        /*037c*/ 	.word	0xffffffff


	//   ....[149]....
        /*0380*/ 	.word	0xffffffff


	//   ....[150]....
        /*0384*/ 	.word	0xffffffff


	//   ....[151]....
        /*0388*/ 	.word	0x0500000f


	//   ....[152]....
        /*038c*/ 	.word	0x0500000f


	//   ....[153]....
        /*0390*/ 	.word	0x0500000f


	//   ....[154]....
        /*0394*/ 	.word	0x0500000f


	//   ....[155]....
        /*0398*/ 	.word	0x0500000f


	//   ....[156]....
        /*039c*/ 	.word	0x0500000f


	//   ....[157]....
        /*03a0*/ 	.word	0x0500000f


	//   ....[158]....
        /*03a4*/ 	.word	0x0500000f


	//   ....[159]....
        /*03a8*/ 	.word	0x0500000f


	//   ....[160]....
        /*03ac*/ 	.word	0x0500000f


	//   ....[161]....
        /*03b0*/ 	.word	0x0500000f


	//   ....[162]....
        /*03b4*/ 	.word	0x0500000f


	//   ....[163]....
        /*03b8*/ 	.word	0x0500000f


	//   ....[164]....
        /*03bc*/ 	.word	0x0500000f


	//   ....[165]....
        /*03c0*/ 	.word	0x0500000f


	//   ....[166]....
        /*03c4*/ 	.word	0x0500000f


	//   ....[167]....
        /*03c8*/ 	.word	0x0500000f


	//   ....[168]....
        /*03cc*/ 	.word	0x0500000f


	//   ....[169]....
        /*03d0*/ 	.word	0x0500000f


	//   ....[170]....
        /*03d4*/ 	.word	0x0500000f


	//   ....[171]....
        /*03d8*/ 	.word	0x0500000f


	//   ....[172]....
        /*03dc*/ 	.word	0x0500000f


	//   ....[173]....
        /*03e0*/ 	.word	0x0500000f


	//   ....[174]....
        /*03e4*/ 	.word	0x0500000f


	//   ....[175]....
        /*03e8*/ 	.word	0x0500000f


	//   ....[176]....
        /*03ec*/ 	.word	0x0500000f


	//   ....[177]....
        /*03f0*/ 	.word	0x0500000f


	//   ....[178]....
        /*03f4*/ 	.word	0x0500000f


	//   ....[179]....
        /*03f8*/ 	.word	0x0500000f


	//   ....[180]....
        /*03fc*/ 	.word	0x0500000f


	//   ....[181]....
        /*0400*/ 	.word	0x0500000f


	//   ....[182]....
        /*0404*/ 	.word	0x0500000f


	//   ....[183]....
        /*0408*/ 	.word	0x0500000f


	//   ....[184]....
        /*040c*/ 	.word	0x0500000f


	//   ....[185]....
        /*0410*/ 	.word	0x0500000f


	//   ....[186]....
        /*0414*/ 	.word	0x0500000f


	//   ....[187]....
        /*0418*/ 	.word	0x0500000f


	//   ....[188]....
        /*041c*/ 	.word	0x0500000f


	//   ....[189]....
        /*0420*/ 	.word	0x0500000f


	//   ....[190]....
        /*0424*/ 	.word	0x0500000f


	//   ....[191]....
        /*0428*/ 	.word	0x0500000f


	//   ....[192]....
        /*042c*/ 	.word	0x0500000f


	//   ....[193]....
        /*0430*/ 	.word	0x0500000f


	//   ....[194]....
        /*0434*/ 	.word	0x0500000f


	//   ....[195]....
        /*0438*/ 	.word	0x0500000f


	//   ....[196]....
        /*043c*/ 	.word	0x0500000f


	//   ....[197]....
        /*0440*/ 	.word	0x0500000f


	//   ....[198]....
        /*0444*/ 	.word	0x0500000f


	//   ....[199]....
        /*0448*/ 	.word	0x0500000f


	//   ....[200]....
        /*044c*/ 	.word	0x0500000f


	//   ....[201]....
        /*0450*/ 	.word	0x0500000f


	//   ....[202]....
        /*0454*/ 	.word	0x0500000f


	//   ....[203]....
        /*0458*/ 	.word	0x0500000f


	//   ....[204]....
        /*045c*/ 	.word	0x0500000f


	//   ....[205]....
        /*0460*/ 	.word	0x0500000f


	//   ....[206]....
        /*0464*/ 	.word	0x0500000f


	//   ....[207]....
        /*0468*/ 	.word	0x0500000f


	//   ....[208]....
        /*046c*/ 	.word	0x0500000f


	//   ....[209]....
        /*0470*/ 	.word	0x0500000f


	//   ....[210]....
        /*0474*/ 	.word	0x0500000f


	//   ....[211]....
        /*0478*/ 	.word	0x0500000f


	//   ....[212]....
        /*047c*/ 	.word	0x0500000f


	//   ....[213]....
        /*0480*/ 	.word	0x0500000f


	//   ....[214]....
        /*0484*/ 	.word	0x0500000f


	//   ....[215]....
        /*0488*/ 	.word	0x0500000f


	//   ....[216]....
        /*048c*/ 	.word	0x0500000f


	//   ....[217]....
        /*0490*/ 	.word	0x0500000f


	//   ....[218]....
        /*0494*/ 	.word	0x0500000f


	//   ....[219]....
        /*0498*/ 	.word	0x0500000f


	//   ....[220]....
        /*049c*/ 	.word	0x0500000f


	//   ....[221]....
        /*04a0*/ 	.word	0x0500000f


	//   ....[222]....
        /*04a4*/ 	.word	0x0500000f


	//   ....[223]....
        /*04a8*/ 	.word	0x0500000f


	//   ....[224]....
        /*04ac*/ 	.word	0x0500000f


	//   ....[225]....
        /*04b0*/ 	.word	0x0500000f


	//   ....[226]....
        /*04b4*/ 	.word	0x0500000f


	//   ....[227]....
        /*04b8*/ 	.word	0x0500000f


	//   ....[228]....
        /*04bc*/ 	.word	0x0500000f


	//   ....[229]....
        /*04c0*/ 	.word	0x0500000f


	//   ....[230]....
        /*04c4*/ 	.word	0x0500000f


	//   ....[231]....
        /*04c8*/ 	.word	0x0500000f


	//   ....[232]....
        /*04cc*/ 	.word	0x0500000f


	//   ....[233]....
        /*04d0*/ 	.word	0x0500000f


	//   ....[234]....
        /*04d4*/ 	.word	0x0500000f


	//----- nvinfo : EIATTR_COOP_GROUP_INSTR_OFFSETS
	.align		4
.L_528:
        /*04d8*/ 	.byte	0x04, 0x28
        /*04da*/ 	.short	(.L_530 - .L_529)


	//   ....[0]....
.L_529:
        /*04dc*/ 	.word	0x00000070


	//   ....[1]....
        /*04e0*/ 	.word	0x000000b0


	//   ....[2]....
        /*04e4*/ 	.word	0x000002d0


	//   ....[3]....
        /*04e8*/ 	.word	0x00000430


	//   ....[4]....
        /*04ec*/ 	.word	0x00000550


	//   ....[5]....
        /*04f0*/ 	.word	0x000006b0


	//   ....[6]....
        /*04f4*/ 	.word	0x00001b90


	//   ....[7]....
        /*04f8*/ 	.word	0x00002660


	//   ....[8]....
        /*04fc*/ 	.word	0x00002690


	//   ....[9]....
        /*0500*/ 	.word	0x00002c10


	//   ....[10]....
        /*0504*/ 	.word	0x00002c40


	//   ....[11]....
        /*0508*/ 	.word	0x00003400


	//   ....[12]....
        /*050c*/ 	.word	0x00003460


	//   ....[13]....
        /*0510*/ 	.word	0x00004c60


	//   ....[14]....
        /*0514*/ 	.word	0x00005120


	//   ....[15]....
        /*0518*/ 	.word	0x00005140


	//   ....[16]....
        /*051c*/ 	.word	0x000051a0


	//   ....[17]....
        /*0520*/ 	.word	0x00005840


	//   ....[18]....
        /*0524*/ 	.word	0x000058a0


	//   ....[19]....
        /*0528*/ 	.word	0x00007350


	//   ....[20]....
        /*052c*/ 	.word	0x00007360


	//   ....[21]....
        /*0530*/ 	.word	0x00007390


	//   ....[22]....
        /*0534*/ 	.word	0x000073a0


	//   ....[23]....
        /*0538*/ 	.word	0x000084a0


	//   ....[24]....
        /*053c*/ 	.word	0x000084d0


	//   ....[25]....
        /*0540*/ 	.word	0x000085a0


	//   ....[26]....
        /*0544*/ 	.word	0x000085b0


	//   ....[27]....
        /*0548*/ 	.word	0x000098e0


	//   ....[28]....
        /*054c*/ 	.word	0x00009920


	//   ....[29]....
        /*0550*/ 	.word	0x00009950


	//   ....[30]....
        /*0554*/ 	.word	0x00009980


	//   ....[31]....
        /*0558*/ 	.word	0x0000a050


	//   ....[32]....
        /*055c*/ 	.word	0x0000a090


	//   ....[33]....
        /*0560*/ 	.word	0x0000a150


	//   ....[34]....
        /*0564*/ 	.word	0x0000a170


	//   ....[35]....
        /*0568*/ 	.word	0x0000a230


	//   ....[36]....
        /*056c*/ 	.word	0x0000a250


	//   ....[37]....
        /*0570*/ 	.word	0x0000a320


	//   ....[38]....
        /*0574*/ 	.word	0x0000a340


	//   ....[39]....
        /*0578*/ 	.word	0x0000a710


	//   ....[40]....
        /*057c*/ 	.word	0x0000a720


	//   ....[41]....
        /*0580*/ 	.word	0x0000ab50


	//   ....[42]....
        /*0584*/ 	.word	0x0000ab60


	//   ....[43]....
        /*0588*/ 	.word	0x0000b920


	//   ....[44]....
        /*058c*/ 	.word	0x0000b940


	//   ....[45]....
        /*0590*/ 	.word	0x0000ba00


	//   ....[46]....
        /*0594*/ 	.word	0x0000ba20


	//   ....[47]....
        /*0598*/ 	.word	0x0000bae0


	//   ....[48]....
        /*059c*/ 	.word	0x0000bb00


	//   ....[49]....
        /*05a0*/ 	.word	0x0000bbd0


	//   ....[50]....
        /*05a4*/ 	.word	0x0000bbf0


	//   ....[51]....
        /*05a8*/ 	.word	0x0000bd30


	//   ....[52]....
        /*05ac*/ 	.word	0x0000bf40


	//   ....[53]....
        /*05b0*/ 	.word	0x0000bf70


	//   ....[54]....
        /*05b4*/ 	.word	0x0000bfa0


	//   ....[55]....
        /*05b8*/ 	.word	0x0000bfd0


	//   ....[56]....
        /*05bc*/ 	.word	0x0000c000


	//   ....[57]....
        /*05c0*/ 	.word	0x0000c030


	//   ....[58]....
        /*05c4*/ 	.word	0x0000c1a0


	//   ....[59]....
        /*05c8*/ 	.word	0x0000c1d0


	//   ....[60]....
        /*05cc*/ 	.word	0x0000c200


	//   ....[61]....
        /*05d0*/ 	.word	0x0000c230


	//   ....[62]....
        /*05d4*/ 	.word	0x0000c260


	//   ....[63]....
        /*05d8*/ 	.word	0x0000c290


	//   ....[64]....
        /*05dc*/ 	.word	0x0000c320


	//   ....[65]....
        /*05e0*/ 	.word	0x0000c350


	//   ....[66]....
        /*05e4*/ 	.word	0x0000c360


	//   ....[67]....
        /*05e8*/ 	.word	0x0000c3a0


	//   ....[68]....
        /*05ec*/ 	.word	0x0000e340


	//   ....[69]....
        /*05f0*/ 	.word	0x0000e360


	//   ....[70]....
        /*05f4*/ 	.word	0x0000e410


	//   ....[71]....
        /*05f8*/ 	.word	0x0000e430


	//   ....[72]....
        /*05fc*/ 	.word	0x0000e4d0


	//   ....[73]....
        /*0600*/ 	.word	0x0000e4f0


	//   ....[74]....
        /*0604*/ 	.word	0x0000e590


	//   ....[75]....
        /*0608*/ 	.word	0x0000e5b0


	//   ....[76]....
        /*060c*/ 	.word	0x0000e650


	//   ....[77]....
        /*0610*/ 	.word	0x0000e670


	//   ....[78]....
        /*0614*/ 	.word	0x0000e680


	//   ....[79]....
        /*0618*/ 	.word	0x0000e710


	//   ....[80]....
        /*061c*/ 	.word	0x0000ee90


	//   ....[81]....
        /*0620*/ 	.word	0x0000eec0


	//   ....[82]....
        /*0624*/ 	.word	0x0000ef20


	//   ....[83]....
        /*0628*/ 	.word	0x0000ef80


	//   ....[84]....
        /*062c*/ 	.word	0x0000efd0


	//   ....[85]....
        /*0630*/ 	.word	0x0000f030


	//   ....[86]....
        /*0634*/ 	.word	0x0000f080


	//   ....[87]....
        /*0638*/ 	.word	0x0000f0e0


	//   ....[88]....
        /*063c*/ 	.word	0x0000f130


	//   ....[89]....
        /*0640*/ 	.word	0x0000f190


	//   ....[90]....
        /*0644*/ 	.word	0x0000f1d0


	//   ....[91]....
        /*0648*/ 	.word	0x0000f240


	//   ....[92]....
        /*064c*/ 	.word	0x0000f290


	//   ....[93]....
        /*0650*/ 	.word	0x0000f2e0


	//   ....[94]....
        /*0654*/ 	.word	0x0000f300


	//   ....[95]....
        /*0658*/ 	.word	0x0000f340


	//   ....[96]....
        /*065c*/ 	.word	0x0000fac0


	//   ....[97]....
        /*0660*/ 	.word	0x0000fad0


	//   ....[98]....
        /*0664*/ 	.word	0x0000faf0


	//   ....[99]....
        /*0668*/ 	.word	0x0000fb70


	//   ....[100]....
        /*066c*/ 	.word	0x0000fb80


	//   ....[101]....
        /*0670*/ 	.word	0x0000fbe0


	//   ....[102]....
        /*0674*/ 	.word	0x0000fc10


	//   ....[103]....
        /*0678*/ 	.word	0x0000fc50


	//   ....[104]....
        /*067c*/ 	.word	0x0000fc80


	//   ....[105]....
        /*0680*/ 	.word	0x0000fcc0


	//   ....[106]....
        /*0684*/ 	.word	0x0000fcf0


	//   ....[107]....
        /*0688*/ 	.word	0x0000fd30


	//   ....[108]....
        /*068c*/ 	.word	0x0000ffa0


	//   ....[109]....
        /*0690*/ 	.word	0x0000ffc0


	//   ....[110]....
        /*0694*/ 	.word	0x0000ffd0


	//   ....[111]....
        /*0698*/ 	.word	0x00010050


	//   ....[112]....
        /*069c*/ 	.word	0x00010060


	//   ....[113]....
        /*06a0*/ 	.word	0x000100d0


	//   ....[114]....
        /*06a4*/ 	.word	0x000100e0


	//   ....[115]....
        /*06a8*/ 	.word	0x00010150


	//   ....[116]....
        /*06ac*/ 	.word	0x00010160


	//   ....[117]....
        /*06b0*/ 	.word	0x000101d0


	//   ....[118]....
        /*06b4*/ 	.word	0x000101e0


	//   ....[119]....
        /*06b8*/ 	.word	0x000101f0


	//   ....[120]....
        /*06bc*/ 	.word	0x000107a0


	//   ....[121]....
        /*06c0*/ 	.word	0x000107c0


	//   ....[122]....
        /*06c4*/ 	.word	0x000107d0


	//   ....[123]....
        /*06c8*/ 	.word	0x000107e0


	//   ....[124]....
        /*06cc*/ 	.word	0x00010850


	//   ....[125]....
        /*06d0*/ 	.word	0x00010870


	//   ....[126]....
        /*06d4*/ 	.word	0x000108e0


	//   ....[127]....
        /*06d8*/ 	.word	0x00010900


	//   ....[128]....
        /*06dc*/ 	.word	0x00010960


	//   ....[129]....
        /*06e0*/ 	.word	0x00010980


	//   ....[130]....
        /*06e4*/ 	.word	0x000109d0


	//   ....[131]....
        /*06e8*/ 	.word	0x000109f0


	//   ....[132]....
        /*06ec*/ 	.word	0x00010e40


	//   ....[133]....
        /*06f0*/ 	.word	0x00010e50


	//   ....[134]....
        /*06f4*/ 	.word	0x00010e90


	//   ....[135]....
        /*06f8*/ 	.word	0x00010ed0


	//   ....[136]....
        /*06fc*/ 	.word	0x00010f00


	//   ....[137]....
        /*0700*/ 	.word	0x00010f30


	//   ....[138]....
        /*0704*/ 	.word	0x00010f60


	//   ....[139]....
        /*0708*/ 	.word	0x00010f90


	//   ....[140]....
        /*070c*/ 	.word	0x00011140


	//   ....[141]....
        /*0710*/ 	.word	0x00011170


	//   ....[142]....
        /*0714*/ 	.word	0x000111a0


	//   ....[143]....
        /*0718*/ 	.word	0x000111d0


	//   ....[144]....
        /*071c*/ 	.word	0x00011200


	//   ....[145]....
        /*0720*/ 	.word	0x00011230


	//   ....[146]....
        /*0724*/ 	.word	0x000112f0


	//   ....[147]....
        /*0728*/ 	.word	0x00011310


	//   ....[148]....
        /*072c*/ 	.word	0x00011330


	//   ....[149]....
        /*0730*/ 	.word	0x00011390


	//   ....[150]....
        /*0734*/ 	.word	0x00011db0


	//   ....[151]....
        /*0738*/ 	.word	0x00012360


	//   ....[152]....
        /*073c*/ 	.word	0x00012450


	//   ....[153]....
        /*0740*/ 	.word	0x000124f0


	//   ....[154]....
        /*0744*/ 	.word	0x00012550


	//   ....[155]....
        /*0748*/ 	.word	0x00012660


	//   ....[156]....
        /*074c*/ 	.word	0x000126d0


	//   ....[157]....
        /*0750*/ 	.word	0x000127e0


	//   ....[158]....
        /*0754*/ 	.word	0x00012850


	//   ....[159]....
        /*0758*/ 	.word	0x00012960


	//   ....[160]....
        /*075c*/ 	.word	0x000129d0


	//   ....[161]....
        /*0760*/ 	.word	0x00012ae0


	//   ....[162]....
        /*0764*/ 	.word	0x00012b50


	//   ....[163]....
        /*0768*/ 	.word	0x00012bf0


	//   ....[164]....
        /*076c*/ 	.word	0x00012d00


	//   ....[165]....
        /*0770*/ 	.word	0x00012d70


	//   ....[166]....
        /*0774*/ 	.word	0x00012df0


	//   ....[167]....
        /*0778*/ 	.word	0x00012ec0


	//   ....[168]....
        /*077c*/ 	.word	0x00012f40


	//   ....[169]....
        /*0780*/ 	.word	0x00013020


	//   ....[170]....
        /*0784*/ 	.word	0x000130a0


	//   ....[171]....
        /*0788*/ 	.word	0x00013180


	//   ....[172]....
        /*078c*/ 	.word	0x00013200


	//   ....[173]....
        /*0790*/ 	.word	0x000132e0


	//   ....[174]....
        /*0794*/ 	.word	0x00013360


	//   ....[175]....
        /*0798*/ 	.word	0x00013440


	//   ....[176]....
        /*079c*/ 	.word	0x000134c0


	//   ....[177]....
        /*07a0*/ 	.word	0x00013590


	//   ....[178]....
        /*07a4*/ 	.word	0x00013610


	//   ....[179]....
        /*07a8*/ 	.word	0x000136d0


	//   ....[180]....
        /*07ac*/ 	.word	0x00013800


	//   ....[181]....
        /*07b0*/ 	.word	0x000138b0


	//   ....[182]....
        /*07b4*/ 	.word	0x00013930


	//   ....[183]....
        /*07b8*/ 	.word	0x00013a10


	//   ....[184]....
        /*07bc*/ 	.word	0x00013a70


	//   ....[185]....
        /*07c0*/ 	.word	0x00013b40


	//   ....[186]....
        /*07c4*/ 	.word	0x00013ba0


	//   ....[187]....
        /*07c8*/ 	.word	0x00013c70


	//   ....[188]....
        /*07cc*/ 	.word	0x00013cd0


	//   ....[189]....
        /*07d0*/ 	.word	0x00013da0


	//   ....[190]....
        /*07d4*/ 	.word	0x00013e00


	//   ....[191]....
        /*07d8*/ 	.word	0x00013ed0


	//   ....[192]....
        /*07dc*/ 	.word	0x00013fc0


	//   ....[193]....
        /*07e0*/ 	.word	0x00014060


	//   ....[194]....
        /*07e4*/ 	.word	0x000140c0


	//   ....[195]....
        /*07e8*/ 	.word	0x000141b0


	//   ....[196]....
        /*07ec*/ 	.word	0x00014210


	//   ....[197]....
        /*07f0*/ 	.word	0x000142f0


	//   ....[198]....
        /*07f4*/ 	.word	0x00014350


	//   ....[199]....
        /*07f8*/ 	.word	0x00014430


	//   ....[200]....
        /*07fc*/ 	.word	0x00014490


	//   ....[201]....
        /*0800*/ 	.word	0x00014570


	//   ....[202]....
        /*0804*/ 	.word	0x000145d0


	//   ....[203]....
        /*0808*/ 	.word	0x000146a0


	//   ....[204]....
        /*080c*/ 	.word	0x000147c0


	//   ....[205]....
        /*0810*/ 	.word	0x000148b0


	//   ....[206]....
        /*0814*/ 	.word	0x00014950


	//   ....[207]....
        /*0818*/ 	.word	0x00014a20


	//   ....[208]....
        /*081c*/ 	.word	0x00014a80


	//   ....[209]....
        /*0820*/ 	.word	0x00014b50


	//   ....[210]....
        /*0824*/ 	.word	0x00014bb0


	//   ....[211]....
        /*0828*/ 	.word	0x00014c90


	//   ....[212]....
        /*082c*/ 	.word	0x00014cf0


	//   ....[213]....
        /*0830*/ 	.word	0x00014dc0


	//   ....[214]....
        /*0834*/ 	.word	0x00014e20


	//   ....[215]....
        /*0838*/ 	.word	0x00014ee0


	//   ....[216]....
        /*083c*/ 	.word	0x00014f70


	//   ....[217]....
        /*0840*/ 	.word	0x00015010


	//   ....[218]....
        /*0844*/ 	.word	0x00015180


	//   ....[219]....
        /*0848*/ 	.word	0x000151f0


	//   ....[220]....
        /*084c*/ 	.word	0x00015270


	//   ....[221]....
        /*0850*/ 	.word	0x000152e0


	//   ....[222]....
        /*0854*/ 	.word	0x00015350


	//   ....[223]....
        /*0858*/ 	.word	0x000153d0


	//   ....[224]....
        /*085c*/ 	.word	0x00015450


	//   ....[225]....
        /*0860*/ 	.word	0x000154e0


	//   ....[226]....
        /*0864*/ 	.word	0x00015550


	//   ....[227]....
        /*0868*/ 	.word	0x000155c0


	//   ....[228]....
        /*086c*/ 	.word	0x00015630


	//   ....[229]....
        /*0870*/ 	.word	0x000156b0


	//   ....[230]....
        /*0874*/ 	.word	0x00015720


	//   ....[231]....
        /*0878*/ 	.word	0x000157b0


	//   ....[232]....
        /*087c*/ 	.word	0x00015810


	//   ....[233]....
        /*0880*/ 	.word	0x000158a0


	//   ....[234]....
        /*0884*/ 	.word	0x000159d0


	//----- nvinfo : EIATTR_REG_RECONFIG
	.align		4
.L_530:
        /*0888*/ 	.byte	0x01, 0x54
	.zero		2


	//----- nvinfo : EIATTR_SYSCALL_OFFSETS
	.align		4
        /*088c*/ 	.byte	0x04, 0x46
        /*088e*/ 	.short	(.L_532 - .L_531)


	//   ....[0]....
.L_531:
        /*0890*/ 	.word	0x00001d70


	//   ....[1]....
        /*0894*/ 	.word	0x0000d8c0


	//   ....[2]....
        /*0898*/ 	.word	0x0000da10


	//   ....[3]....
        /*089c*/ 	.word	0x0000db00


	//   ....[4]....
        /*08a0*/ 	.word	0x0000eaa0


	//----- nvinfo : EIATTR_MBARRIER_INSTR_OFFSETS
	.align		4
.L_532:
        /*08a4*/ 	.byte	0x04, 0x39
        /*08a6*/ 	.short	(.L_534 - .L_533)


	//   ....[0]....
.L_533:
        /*08a8*/ 	.word	0x00000180
        /*08ac*/ 	.word	0x000000ff
        /*08b0*/ 	.word	0x0002a800
        /*08b4*/ 	.short	0x0100
        /*08b6*/ 	.byte	0x08
	.zero		1


	//   ....[1]....
        /*08b8*/ 	.word	0x00000190
        /*08bc*/ 	.word	0x000000ff
        /*08c0*/ 	.word	0x0002a820
        /*08c4*/ 	.short	0x0100
        /*08c6*/ 	.byte	0x08
	.zero		1


	//   ....[2]....
        /*08c8*/ 	.word	0x00000280
        /*08cc*/ 	.word	0x000000ff
        /*08d0*/ 	.word	0x0002a830
        /*08d4*/ 	.short	0x0100
        /*08d6*/ 	.byte	0x08
	.zero		1


	//   ....[3]....
        /*08d8*/ 	.word	0x00000290
        /*08dc*/ 	.word	0x000000ff
        /*08e0*/ 	.word	0x0002a840
        /*08e4*/ 	.short	0x0100
        /*08e6*/ 	.byte	0x08
	.zero		1


	//   ....[4]....
        /*08e8*/ 	.word	0x000002a0
        /*08ec*/ 	.word	0x000000ff
        /*08f0*/ 	.word	0x0002a838
        /*08f4*/ 	.short	0x0100
        /*08f6*/ 	.byte	0x08
	.zero		1


	//   ....[5]....
        /*08f8*/ 	.word	0x000002b0
        /*08fc*/ 	.word	0x000000ff
        /*0900*/ 	.word	0x0002a848
        /*0904*/ 	.short	0x0100
        /*0906*/ 	.byte	0x08
	.zero		1


	//   ....[6]....
        /*0908*/ 	.word	0x000003e0
        /*090c*/ 	.word	0x000000ff
        /*0910*/ 	.word	0x0002a850
        /*0914*/ 	.short	0x0100
        /*0916*/ 	.byte	0x08
	.zero		1


	//   ....[7]....
        /*0918*/ 	.word	0x000003f0
        /*091c*/ 	.word	0x000000ff
        /*0920*/ 	.word	0x0002a860
        /*0924*/ 	.short	0x0100
        /*0926*/ 	.byte	0x08
	.zero		1


	//   ....[8]....
        /*0928*/ 	.word	0x00000400
        /*092c*/ 	.word	0x000000ff
        /*0930*/ 	.word	0x0002a858
        /*0934*/ 	.short	0x0100
        /*0936*/ 	.byte	0x08
	.zero		1


	//   ....[9]....
        /*0938*/ 	.word	0x00000410
        /*093c*/ 	.word	0x000000ff
        /*0940*/ 	.word	0x0002a868
        /*0944*/ 	.short	0x0100
        /*0946*/ 	.byte	0x08
	.zero		1


	//   ....[10]....
        /*0948*/ 	.word	0x00000500
        /*094c*/ 	.word	0x000000ff
        /*0950*/ 	.word	0x0002a870
        /*0954*/ 	.short	0x0100
        /*0956*/ 	.byte	0x06
	.zero		1


	//   ....[11]....
        /*0958*/ 	.word	0x00000510
        /*095c*/ 	.word	0x000000ff
        /*0960*/ 	.word	0x0002a880
        /*0964*/ 	.short	0x0100
        /*0966*/ 	.byte	0x06
	.zero		1


	//   ....[12]....
        /*0968*/ 	.word	0x00000520
        /*096c*/ 	.word	0x000000ff
        /*0970*/ 	.word	0x0002a878
        /*0974*/ 	.short	0x0100
        /*0976*/ 	.byte	0x06
	.zero		1


	//   ....[13]....
        /*0978*/ 	.word	0x00000530
        /*097c*/ 	.word	0x000000ff
        /*0980*/ 	.word	0x0002a888
        /*0984*/ 	.short	0x0100
        /*0986*/ 	.byte	0x06
	.zero		1


	//   ....[14]....
        /*0988*/ 	.word	0x00000660
        /*098c*/ 	.word	0x000000ff
        /*0990*/ 	.word	0x0002a890
        /*0994*/ 	.short	0x0100
        /*0996*/ 	.byte	0x08
	.zero		1


	//   ....[15]....
        /*0998*/ 	.word	0x00000670
        /*099c*/ 	.word	0x000000ff
        /*09a0*/ 	.word	0x0002a8a0
        /*09a4*/ 	.short	0x0100
        /*09a6*/ 	.byte	0x08
	.zero		1


	//   ....[16]....
        /*09a8*/ 	.word	0x00000680
        /*09ac*/ 	.word	0x000000ff
        /*09b0*/ 	.word	0x0002a898
        /*09b4*/ 	.short	0x0100
        /*09b6*/ 	.byte	0x08
	.zero		1


	//   ....[17]....
        /*09b8*/ 	.word	0x00000690
        /*09bc*/ 	.word	0x000000ff
        /*09c0*/ 	.word	0x0002a8a8
        /*09c4*/ 	.short	0x0100
        /*09c6*/ 	.byte	0x08
	.zero		1


	//   ....[18]....
        /*09c8*/ 	.word	0x000007d0
        /*09cc*/ 	.word	0x000000ff
        /*09d0*/ 	.word	0x0002a8b0
        /*09d4*/ 	.short	0x0100
        /*09d6*/ 	.byte	0x08
	.zero		1


	//   ....[19]....
        /*09d8*/ 	.word	0x000007e0
        /*09dc*/ 	.word	0x000000ff
        /*09e0*/ 	.word	0x0002a8c0
        /*09e4*/ 	.short	0x0100
        /*09e6*/ 	.byte	0x08
	.zero		1


	//   ....[20]....
        /*09e8*/ 	.word	0x000007f0
        /*09ec*/ 	.word	0x000000ff
        /*09f0*/ 	.word	0x0002a8b8
        /*09f4*/ 	.short	0x0100
        /*09f6*/ 	.byte	0x08
	.zero		1


	//   ....[21]....
        /*09f8*/ 	.word	0x00000800
        /*09fc*/ 	.word	0x000000ff
        /*0a00*/ 	.word	0x0002a8c8
        /*0a04*/ 	.short	0x0100
        /*0a06*/ 	.byte	0x08
	.zero		1


	//   ....[22]....
        /*0a08*/ 	.word	0x00001e10
        /*0a0c*/ 	.word	0x000000ff
        /*0a10*/ 	.word	0x0002a800
        /*0a14*/ 	.short	0x010a
        /*0a16*/ 	.byte	0x28
	.zero		1


	//   ....[23]....
        /*0a18*/ 	.word	0x00001e90
        /*0a1c*/ 	.word	0x00000000
        /*0a20*/ 	.word	0x0002a830
        /*0a24*/ 	.short	0x010a
        /*0a26*/ 	.byte	0x3f
	.zero		1


	//   ....[24]....
        /*0a28*/ 	.word	0x00001ed0
        /*0a2c*/ 	.word	0x00000000
        /*0a30*/ 	.word	0x0002a830
        /*0a34*/ 	.short	0x010a
        /*0a36*/ 	.byte	0x3f
	.zero		1


	//   ....[25]....
        /*0a38*/ 	.word	0x00002780
        /*0a3c*/ 	.word	0x000000ff
        /*0a40*/ 	.word	0x00000000
        /*0a44*/ 	.short	0x0101
        /*0a46*/ 	.byte	0x05
	.zero		1


	//   ....[26]....
        /*0a48*/ 	.word	0x00003f30
        /*0a4c*/ 	.word	0x000000ff
        /*0a50*/ 	.word	0x0002a830
        /*0a54*/ 	.short	0x010a
        /*0a56*/ 	.byte	0x07
	.zero		1


	//   ....[27]....
        /*0a58*/ 	.word	0x00003f70
        /*0a5c*/ 	.word	0x000000ff
        /*0a60*/ 	.word	0x0002a830
        /*0a64*/ 	.short	0x010a
        /*0a66*/ 	.byte	0x07
	.zero		1


	//   ....[28]....
        /*0a68*/ 	.word	0x000048b0
        /*0a6c*/ 	.word	0x000000ff
        /*0a70*/ 	.word	0x0002a850
        /*0a74*/ 	.short	0x010a
        /*0a76*/ 	.byte	0x0a
	.zero		1


	//   ....[29]....
        /*0a78*/ 	.word	0x000048f0
        /*0a7c*/ 	.word	0x000000ff
        /*0a80*/ 	.word	0x0002a850
        /*0a84*/ 	.short	0x010a
        /*0a86*/ 	.byte	0x0a
	.zero		1


	//   ....[30]....
        /*0a88*/ 	.word	0x00004c50
        /*0a8c*/ 	.word	0x000000ff
        /*0a90*/ 	.word	0x00000000
        /*0a94*/ 	.short	0x0101
        /*0a96*/ 	.byte	0x07
	.zero		1


	//   ....[31]....
        /*0a98*/ 	.word	0x000061c0
        /*0a9c*/ 	.word	0x000000ff
        /*0aa0*/ 	.word	0x00000000
        /*0aa4*/ 	.short	0x0101
        /*0aa6*/ 	.byte	0x0a
	.zero		1


	//   ....[32]....
        /*0aa8*/ 	.word	0x000063c0
        /*0aac*/ 	.word	0x000000ff
        /*0ab0*/ 	.word	0x0002a830
        /*0ab4*/ 	.short	0x010a
        /*0ab6*/ 	.byte	0x07
	.zero		1


	//   ....[33]....
        /*0ab8*/ 	.word	0x00006400
        /*0abc*/ 	.word	0x000000ff
        /*0ac0*/ 	.word	0x0002a830
        /*0ac4*/ 	.short	0x010a
        /*0ac6*/ 	.byte	0x07
	.zero		1


	//   ....[34]....
        /*0ac8*/ 	.word	0x00006d40
        /*0acc*/ 	.word	0x000000ff
        /*0ad0*/ 	.word	0x0002a850
        /*0ad4*/ 	.short	0x010a
        /*0ad6*/ 	.byte	0x0f
	.zero		1


	//   ....[35]....
        /*0ad8*/ 	.word	0x00006d80
        /*0adc*/ 	.word	0x000000ff
        /*0ae0*/ 	.word	0x0002a850
        /*0ae4*/ 	.short	0x010a
        /*0ae6*/ 	.byte	0x0f
	.zero		1


	//   ....[36]....
        /*0ae8*/ 	.word	0x00007170
        /*0aec*/ 	.word	0x000000ff
        /*0af0*/ 	.word	0x00000000
        /*0af4*/ 	.short	0x0101
        /*0af6*/ 	.byte	0x05
	.zero		1


	//   ....[37]....
        /*0af8*/ 	.word	0x00007ef0
        /*0afc*/ 	.word	0x000000ff
        /*0b00*/ 	.word	0x00000000
        /*0b04*/ 	.short	0x0101
        /*0b06*/ 	.byte	0x0f
	.zero		1


	//   ....[38]....
        /*0b08*/ 	.word	0x00008410
        /*0b0c*/ 	.word	0x000000ff
        /*0b10*/ 	.word	0x0002a850
        /*0b14*/ 	.short	0x010a
        /*0b16*/ 	.byte	0x05
	.zero		1


	//   ....[39]....
        /*0b18*/ 	.word	0x00008450
        /*0b1c*/ 	.word	0x000000ff
        /*0b20*/ 	.word	0x0002a850
        /*0b24*/ 	.short	0x010a
        /*0b26*/ 	.byte	0x05
	.zero		1


	//   ....[40]....
        /*0b28*/ 	.word	0x00008bf0
        /*0b2c*/ 	.word	0x000000ff
        /*0b30*/ 	.word	0x00000000
        /*0b34*/ 	.short	0x0101
        /*0b36*/ 	.byte	0x04
	.zero		1


	//   ....[41]....
        /*0b38*/ 	.word	0x0000a080
        /*0b3c*/ 	.word	0x00000061
        /*0b40*/ 	.word	0x00000000
        /*0b44*/ 	.short	0x0101
        /*0b46*/ 	.byte	0x3f
	.zero		1


	//   ....[42]....
        /*0b48*/ 	.word	0x0000a520
        /*0b4c*/ 	.word	0x00000061
        /*0b50*/ 	.word	0x00000000
        /*0b54*/ 	.short	0x0101
        /*0b56*/ 	.byte	0x3f
	.zero		1


	//   ....[43]....
        /*0b58*/ 	.word	0x0000e120
        /*0b5c*/ 	.word	0x00000007
        /*0b60*/ 	.word	0x0002a840
        /*0b64*/ 	.short	0x010a
        /*0b66*/ 	.byte	0x3f
	.zero		1


	//   ....[44]....
        /*0b68*/ 	.word	0x0000e7d0
        /*0b6c*/ 	.word	0x00000007
        /*0b70*/ 	.word	0x0002a830
        /*0b74*/ 	.short	0x0107
        /*0b76*/ 	.byte	0x3f
	.zero		1


	//   ....[45]....
        /*0b78*/ 	.word	0x0000e8a0
        /*0b7c*/ 	.word	0x00000007
        /*0b80*/ 	.word	0x0002a830
        /*0b84*/ 	.short	0x0101
        /*0b86*/ 	.byte	0x3f
	.zero		1


	//   ....[46]....
        /*0b88*/ 	.word	0x0000f450
        /*0b8c*/ 	.word	0x00000016
        /*0b90*/ 	.word	0x0002a800
        /*0b94*/ 	.short	0x0107
        /*0b96*/ 	.byte	0x3f
	.zero		1


	//   ....[47]....
        /*0b98*/ 	.word	0x0000f570
        /*0b9c*/ 	.word	0x00000016
        /*0ba0*/ 	.word	0x0002a800
        /*0ba4*/ 	.short	0x0101
        /*0ba6*/ 	.byte	0x3f
	.zero		1


	//   ....[48]....
        /*0ba8*/ 	.word	0x0000f590
        /*0bac*/ 	.word	0x00000016
        /*0bb0*/ 	.word	0x0002a820
        /*0bb4*/ 	.short	0x010a
        /*0bb6*/ 	.byte	0x3f
	.zero		1


	//   ....[49]....
        /*0bb8*/ 	.word	0x0000f8f0
        /*0bbc*/ 	.word	0x00000006
        /*0bc0*/ 	.word	0x0002a840
        /*0bc4*/ 	.short	0x010a
        /*0bc6*/ 	.byte	0x3f
	.zero		1


	//   ....[50]....
        /*0bc8*/ 	.word	0x0000fdd0
        /*0bcc*/ 	.word	0x00000006
        /*0bd0*/ 	.word	0x0002a830
        /*0bd4*/ 	.short	0x0107
        /*0bd6*/ 	.byte	0x3f
	.zero		1


	//   ....[51]....
        /*0bd8*/ 	.word	0x0000fe80
        /*0bdc*/ 	.word	0x00000006
        /*0be0*/ 	.word	0x0002a830
        /*0be4*/ 	.short	0x0101
        /*0be6*/ 	.byte	0x3f
	.zero		1


	//   ....[52]....
        /*0be8*/ 	.word	0x0000fee0
        /*0bec*/ 	.word	0x00000004
        /*0bf0*/ 	.word	0x0002a860
        /*0bf4*/ 	.short	0x010a
        /*0bf6*/ 	.byte	0x3f
	.zero		1


	//   ....[53]....
        /*0bf8*/ 	.word	0x00010330
        /*0bfc*/ 	.word	0x00000004
        /*0c00*/ 	.word	0x0002a850
        /*0c04*/ 	.short	0x0107
        /*0c06*/ 	.byte	0x3f
	.zero		1


	//   ....[54]....
        /*0c08*/ 	.word	0x00010480
        /*0c0c*/ 	.word	0x00000004
        /*0c10*/ 	.word	0x0002a850
        /*0c14*/ 	.short	0x0101
        /*0c16*/ 	.byte	0x3f
	.zero		1


	//   ....[55]....
        /*0c18*/ 	.word	0x000106d0
        /*0c1c*/ 	.word	0x00000000
        /*0c20*/ 	.word	0x0002a860
        /*0c24*/ 	.short	0x010a
        /*0c26*/ 	.byte	0x3f
	.zero		1


	//   ....[56]....
        /*0c28*/ 	.word	0x00010b30
        /*0c2c*/ 	.word	0x00000000
        /*0c30*/ 	.word	0x0002a850
        /*0c34*/ 	.short	0x0107
        /*0c36*/ 	.byte	0x3f
	.zero		1


	//   ....[57]....
        /*0c38*/ 	.word	0x00010be0
        /*0c3c*/ 	.word	0x00000000
        /*0c40*/ 	.word	0x0002a850
        /*0c44*/ 	.short	0x0101
        /*0c46*/ 	.byte	0x3f
	.zero		1


	//   ....[58]....
        /*0c48*/ 	.word	0x00011d30
        /*0c4c*/ 	.word	0x00000004
        /*0c50*/ 	.word	0x0002a820
        /*0c54*/ 	.short	0x010a
        /*0c56*/ 	.byte	0x3f
	.zero		1


	//   ....[59]....
        /*0c58*/ 	.word	0x00011ed0
        /*0c5c*/ 	.word	0x00000005
        /*0c60*/ 	.word	0x0002a840
        /*0c64*/ 	.short	0x010a
        /*0c66*/ 	.byte	0x3f
	.zero		1


	//   ....[60]....
        /*0c68*/ 	.word	0x00011f70
        /*0c6c*/ 	.word	0x0000001b
        /*0c70*/ 	.word	0x0002a840
        /*0c74*/ 	.short	0x010a
        /*0c76*/ 	.byte	0x3f
	.zero		1


	//   ....[61]....
        /*0c78*/ 	.word	0x00011fb0
        /*0c7c*/ 	.word	0x00000005
        /*0c80*/ 	.word	0x0002a860
        /*0c84*/ 	.short	0x010a
        /*0c86*/ 	.byte	0x3f
	.zero		1


	//   ....[62]....
        /*0c88*/ 	.word	0x00011ff0
        /*0c8c*/ 	.word	0x0000001b
        /*0c90*/ 	.word	0x0002a860
        /*0c94*/ 	.short	0x010a
        /*0c96*/ 	.byte	0x3f
	.zero		1


	//   ....[63]....
        /*0c98*/ 	.word	0x00012060
        /*0c9c*/ 	.word	0x00000003
        /*0ca0*/ 	.word	0x0002a800
        /*0ca4*/ 	.short	0x010a
        /*0ca6*/ 	.byte	0x3f
	.zero		1


	//   ....[64]....
        /*0ca8*/ 	.word	0x000120b0
        /*0cac*/ 	.word	0x00000000
        /*0cb0*/ 	.word	0x0002a830
        /*0cb4*/ 	.short	0x010a
        /*0cb6*/ 	.byte	0x3f
	.zero		1


	//   ....[65]....
        /*0cb8*/ 	.word	0x00012110
        /*0cbc*/ 	.word	0x00000005
        /*0cc0*/ 	.word	0x0002a830
        /*0cc4*/ 	.short	0x010a
        /*0cc6*/ 	.byte	0x3f
	.zero		1


	//   ....[66]....
        /*0cc8*/ 	.word	0x00012170
        /*0ccc*/ 	.word	0x00000005
        /*0cd0*/ 	.word	0x0002a850
        /*0cd4*/ 	.short	0x010a
        /*0cd6*/ 	.byte	0x3f
	.zero		1


	//   ....[67]....
        /*0cd8*/ 	.word	0x000121d0
        /*0cdc*/ 	.word	0x00000005
        /*0ce0*/ 	.word	0x0002a830
        /*0ce4*/ 	.short	0x010a
        /*0ce6*/ 	.byte	0x3f
	.zero		1


	//   ....[68]....
        /*0ce8*/ 	.word	0x00012230
        /*0cec*/ 	.word	0x00000005
        /*0cf0*/ 	.word	0x0002a850
        /*0cf4*/ 	.short	0x010a
        /*0cf6*/ 	.byte	0x3f
	.zero		1


	//   ....[69]....
        /*0cf8*/ 	.word	0x00012290
        /*0cfc*/ 	.word	0x00000003
        /*0d00*/ 	.word	0x0002a850
        /*0d04*/ 	.short	0x010a
        /*0d06*/ 	.byte	0x3f
	.zero		1


	//   ....[70]....
        /*0d08*/ 	.word	0x000123a0
        /*0d0c*/ 	.word	0x00000007
        /*0d10*/ 	.word	0x0002a840
        /*0d14*/ 	.short	0x010a
        /*0d16*/ 	.byte	0x3f
	.zero		1


	//   ....[71]....
        /*0d18*/ 	.word	0x00013700
        /*0d1c*/ 	.word	0x00000016
        /*0d20*/ 	.word	0x0002a820
        /*0d24*/ 	.short	0x010a
        /*0d26*/ 	.byte	0x3f
	.zero		1


	//   ....[72]....
        /*0d28*/ 	.word	0x00013750
        /*0d2c*/ 	.word	0x00000006
        /*0d30*/ 	.word	0x0002a840
        /*0d34*/ 	.short	0x010a
        /*0d36*/ 	.byte	0x3f
	.zero		1


	//   ....[73]....
        /*0d38*/ 	.word	0x00013f10
        /*0d3c*/ 	.word	0x00000004
        /*0d40*/ 	.word	0x0002a860
        /*0d44*/ 	.short	0x010a
        /*0d46*/ 	.byte	0x3f
	.zero		1


	//   ....[74]....
        /*0d48*/ 	.word	0x00014710
        /*0d4c*/ 	.word	0x00000000
        /*0d50*/ 	.word	0x0002a860
        /*0d54*/ 	.short	0x010a
        /*0d56*/ 	.byte	0x3f
	.zero		1


	//   ....[75]....
        /*0d58*/ 	.word	0x000158f0
        /*0d5c*/ 	.word	0x00000004
        /*0d60*/ 	.word	0x0002a820
        /*0d64*/ 	.short	0x010a
        /*0d66*/ 	.byte	0x3f
	.zero		1


	//   ....[76]....
        /*0d68*/ 	.word	0x00015a90
        /*0d6c*/ 	.word	0x00000005
        /*0d70*/ 	.word	0x0002a840
        /*0d74*/ 	.short	0x010a
        /*0d76*/ 	.byte	0x3f
	.zero		1


	//   ....[77]....
        /*0d78*/ 	.word	0x00015ae0
        /*0d7c*/ 	.word	0x0000001b
        /*0d80*/ 	.word	0x0002a840
        /*0d84*/ 	.short	0x010a
        /*0d86*/ 	.byte	0x3f
	.zero		1


	//   ....[78]....
        /*0d88*/ 	.word	0x00015b30
        /*0d8c*/ 	.word	0x00000005
        /*0d90*/ 	.word	0x0002a860
        /*0d94*/ 	.short	0x010a
        /*0d96*/ 	.byte	0x3f
	.zero		1


	//----- nvinfo : EIATTR_NUM_MBARRIERS
	.align		4
.L_534:
        /*0d98*/ 	.byte	0x03, 0x38
        /*0d9a*/ 	.short	0x0016


	//----- nvinfo : EIATTR_EXIT_INSTR_OFFSETS
	.align		4
        /*0d9c*/ 	.byte	0x04, 0x1c
        /*0d9e*/ 	.short	(.L_536 - .L_535)


	//   ....[0]....
.L_535:
        /*0da0*/ 	.word	0x00000990


	//   ....[1]....
        /*0da4*/ 	.word	0x0000bce0


	//   ....[2]....
        /*0da8*/ 	.word	0x00012040


	//----- nvinfo : EIATTR_MAX_THREADS
	.align		4
.L_536:
        /*0dac*/ 	.byte	0x04, 0x05
        /*0dae*/ 	.short	(.L_538 - .L_537)
.L_537:
        /*0db0*/ 	.word	0x00000180
        /*0db4*/ 	.word	0x00000001
        /*0db8*/ 	.word	0x00000001


	//----- nvinfo : EIATTR_CRS_STACK_SIZE
	.align		4
.L_538:
        /*0dbc*/ 	.byte	0x04, 0x1e
        /*0dbe*/ 	.short	(.L_540 - .L_539)
.L_539:
        /*0dc0*/ 	.word	0x00000000


	//----- nvinfo : EIATTR_CBANK_PARAM_SIZE
	.align		4
.L_540:
        /*0dc4*/ 	.byte	0x03, 0x19
        /*0dc6*/ 	.short	0x0af0


	//----- nvinfo : EIATTR_PARAM_CBANK
	.align		4
        /*0dc8*/ 	.byte	0x04, 0x0a
        /*0dca*/ 	.short	(.L_542 - .L_541)
	.align		4
.L_541:
        /*0dcc*/ 	.word	index@(.nv.constant0._ZN7cutlass13device_kernelIN5flash11enable_sm90INS1_16FlashAttnFwdSm90INS1_25CollectiveMainloopFwdSm90ILi2EN4cute5tupleIJNS5_1CILi1EEES8_S8_EEENS6_IJNS7_ILi128EEENS7_ILi96EEENS7_ILi192EEEEEELi128ENS_6half_tEfNS_4arch4Sm90ELb1ELb0ELb0ELb1ELb1ELb0ELb0ELb1ELb1ELb1ELb1ELb0EEENS1_21CollectiveEpilogueFwdINS6_IJSA_SA_SB_EEES9_SE_SG_Li256ELb1ELb1ELb1ELb0EEENS1_36VarlenDynamicPersistentTileSchedulerILi128ELi96ELi256ELi128ELb1ELb1ELb1ELb1ELb1ELb1EEEEEEEEEvNT_6ParamsE)
        /*0dd0*/ 	.short	0x0210
        /*0dd2*/ 	.short	0x0af0


	//----- nvinfo : EIATTR_SW_WAR
	.align		4
.L_542:
        /*0dd4*/ 	.byte	0x04, 0x36
        /*0dd6*/ 	.short	(.L_544 - .L_543)
.L_543:
        /*0dd8*/ 	.word	0x00000008
.L_544:


//--------------------- .nv.info._ZN7cutlass13device_kernelIN5flash11enable_sm90INS1_16FlashAttnFwdSm90INS1_25CollectiveMainloopFwdSm90ILi2EN4cute5tupleIJNS5_1CILi1EEES8_S8_EEENS6_IJNS7_ILi128EEENS7_ILi96EEENS7_ILi192EEEEEELi128ENS_6half_tEfNS_4arch4Sm90ELb1ELb0ELb0ELb1ELb1ELb1ELb0ELb1ELb1ELb1ELb1ELb0EEENS1_21CollectiveEpilogueFwdINS6_IJSA_SA_SB_EEES9_SE_SG_Li256ELb1ELb1ELb1ELb0EEENS1_36VarlenDynamicPersistentTileSchedulerILi128ELi96ELi256ELi128ELb1ELb1ELb1ELb1ELb1ELb1EEEEEEEEEvNT_6ParamsE --------------------------
	.section	.nv.info._ZN7cutlass13device_kernelIN5flash11enable_sm90INS1_16FlashAttnFwdSm90INS1_25CollectiveMainloopFwdSm90ILi2EN4cute5tupleIJNS5_1CILi1EEES8_S8_EEENS6_IJNS7_ILi128EEENS7_ILi96EEENS7_ILi192EEEEEELi128ENS_6half_tEfNS_4arch4Sm90ELb1ELb0ELb0ELb1ELb1ELb1ELb0ELb1ELb1ELb1ELb1ELb0EEENS1_21CollectiveEpilogueFwdINS6_IJSA_SA_SB_EEES9_SE_SG_Li256ELb1ELb1ELb1ELb0EEENS1_36VarlenDynamicPersistentTileSchedulerILi128ELi96ELi256ELi128ELb1ELb1ELb1ELb1ELb1ELb1EEEEEEEEEvNT_6ParamsE,"",@"SHT_CUDA_INFO"
	.sectionflags	@""
	.align	4


	//----- nvinfo : EIATTR_CUDA_API_VERSION
	.align		4
        /*0000*/ 	.byte	0x04, 0x37
        /*0002*/ 	.short	(.L_546 - .L_545)
.L_545:
        /*0004*/ 	.word	0x00000082


	//----- nvinfo : EIATTR_KPARAM_INFO
	.align		4
.L_546:
        /*0008*/ 	.byte	0x04, 0x17
        /*000a*/ 	.short	(.L_548 - .L_547)
.L_547:
        /*000c*/ 	.word	0x00000000
        /*0010*/ 	.short	0x0000
        /*0012*/ 	.short	0x0070
        /*0014*/ 	.byte	0x00, 0xf0, 0x01, 0x2a


	//----- nvinfo : EIATTR_SPARSE_MMA_MASK
	.align		4
.L_548:
        /*0018*/ 	.byte	0x03, 0x50
        /*001a*/ 	.short	0x0000


	//----- nvinfo : EIATTR_MAXREG_COUNT
	.align		4
        /*001c*/ 	.byte	0x03, 0x1b
        /*001e*/ 	.short	0x00a8


	//----- nvinfo : EIATTR_NUM_BARRIERS
	.align		4
        /*0020*/ 	.byte	0x02, 0x4c
        /*0022*/ 	.byte	0x10
	.zero		1


	//----- nvinfo : EIATTR_EXTERNS
	.align		4
        /*0024*/ 	.byte	0x04, 0x0f
        /*0026*/ 	.short	(.L_550 - .L_549)


	//   ....[0]....
	.align		4
.L_549:
        /*0028*/ 	.word	index@(__assertfail)


	//----- nvinfo : EIATTR_ANNOTATIONS
	.align		4
.L_550:
        /*002c*/ 	.byte	0x04, 0x55
        /*002e*/ 	.short	(.L_552 - .L_551)


	//   ....[0]....
.L_551:
        /* <DEDUP_REMOVED lines=46> */


	//----- nvinfo : EIATTR_MERCURY_ISA_VERSION
	.align		4
.L_552:
        /*02f8*/ 	.byte	0x03, 0x5f
        /*02fa*/ 	.short	0x0101


	//----- nvinfo : EIATTR_UNUSED_LOAD_BYTE_OFFSET
	.align		4
        /*02fc*/ 	.byte	0x04, 0x44
        /*02fe*/ 	.short	(.L_554 - .L_553)


	//   ....[0]....
.L_553:
        /*0300*/ 	.word	0x00000a20
        /*0304*/ 	.word	0x0000fff0


	//   ....[1]....
        /*0308*/ 	.word	0x00019bd0
        /*030c*/ 	.word	0x0000fff0


	//----- nvinfo : EIATTR_INT_WARP_WIDE_INSTR_OFFSETS
	.align		4
.L_554:
        /*0310*/ 	.byte	0x04, 0x31
        /*0312*/ 	.short	(.L_556 - .L_555)


	//   ....[0]....
.L_555:
        /*0314*/ 	.word	0x00000130


	//   ....[1]....
        /*0318*/ 	.word	0x00000170


	//   ....[2]....
        /*031c*/ 	.word	0x000001e0


	//   ....[3]....
        /*0320*/ 	.word	0x0001fbc0


	//   ....[4]....
        /*0324*/ 	.word	0x0001fc60


	//   ....[5]....
        /*0328*/ 	.word	0x00022b90


	//   ....[6]....
        /*032c*/ 	.word	0x00022c30


	//----- nvinfo : EIATTR_COOP_GROUP_MASK_REGIDS
	.align		4
.L_556:
        /*0330*/ 	.byte	0x04, 0x29
        /*0332*/ 	.short	(.L_558 - .L_557)


	//   ....[0]....
.L_557:
        /*0334*/ 	.word	0xffffffff


	//   ....[1]....
        /*0338*/ 	.word	0xffffffff


	//   ....[2]....
        /*033c*/ 	.word	0xffffffff


	//   ....[3]....
        /*0340*/ 	.word	0xffffffff


	//   ....[4]....
        /*0344*/ 	.word	0xffffffff


	//   ....[5]....
        /*0348*/ 	.word	0xffffffff


	//   ....[6]....
        /*034c*/ 	.word	0xffffffff


	//   ....[7]....
        /*0350*/ 	.word	0xffffffff


	//   ....[8]....
        /*0354*/ 	.word	0xffffffff


	//   ....[9]....
        /*0358*/ 	.word	0xffffffff


	//   ....[10]....
        /*035c*/ 	.word	0xffffffff


	//   ....[11]....
        /*0360*/ 	.word	0xffffffff


	//   ....[12]....
        /*0364*/ 	.word	0xffffffff


	//   ....[13]....
        /*0368*/ 	.word	0xffffffff


	//   ....[14]....
        /*036c*/ 	.word	0xffffffff


	//   ....[15]....
        /*0370*/ 	.word	0xffffffff


	//   ....[16]....
        /*0374*/ 	.word	0xffffffff


	//   ....[17]....
        /*0378*/ 	.word	0xffffffff


	//   ....[18]....
        /*037c*/ 	.word	0xffffffff


	//   ....[19]....
        /*0380*/ 	.word	0xffffffff


	//   ....[20]....
        /*0384*/ 	.word	0xffffffff


	//   ....[21]....
        /*0388*/ 	.word	0xffffffff


	//   ....[22]....
        /*038c*/ 	.word	0xffffffff


	//   ....[23]....
        /*0390*/ 	.word	0xffffffff


	//   ....[24]....
        /*0394*/ 	.word	0xffffffff


	//   ....[25]....
        /*0398*/ 	.word	0xffffffff


	//   ....[26]....
        /*039c*/ 	.word	0xffffffff


	//   ....[27]....
        /*03a0*/ 	.word	0xffffffff


	//   ....[28]....
        /*03a4*/ 	.word	0xffffffff


	//   ....[29]....
        /*03a8*/ 	.word	0xffffffff


	//   ....[30]....
        /*03ac*/ 	.word	0xffffffff


	//   ....[31]....
        /*03b0*/ 	.word	0xffffffff


	//   ....[32]....
        /*03b4*/ 	.word	0xffffffff


	//   ....[33]....
        /*03b8*/ 	.word	0xffffffff


	//   ....[34]....
        /*03bc*/ 	.word	0xffffffff


	//   ....[35]....
        /*03c0*/ 	.word	0xffffffff


	//   ....[36]....
        /*03c4*/ 	.word	0xffffffff


	//   ....[37]....
        /*03c8*/ 	.word	0xffffffff


	//   ....[38]....
        /*03cc*/ 	.word	0xffffffff


	//   ....[39]....
        /*03d0*/ 	.word	0xffffffff


	//   ....[40]....
        /*03d4*/ 	.word	0xffffffff


	//   ....[41]....
        /*03d8*/ 	.word	0xffffffff


	//   ....[42]....
        /*03dc*/ 	.word	0xffffffff


	//   ....[43]....
        /*03e0*/ 	.word	0xffffffff


	//   ....[44]....
        /*03e4*/ 	.word	0xffffffff


	//   ....[45]....
        /*03e8*/ 	.word	0xffffffff


	//   ....[46]....
        /*03ec*/ 	.word	0xffffffff


	//   ....[47]....
        /*03f0*/ 	.word	0xffffffff


	//   ....[48]....
        /*03f4*/ 	.word	0xffffffff


	//   ....[49]....
        /*03f8*/ 	.word	0xffffffff


	//   ....[50]....
        /*03fc*/ 	.word	0xffffffff


	//   ....[51]....
        /*0400*/ 	.word	0xffffffff


	//   ....[52]....
        /*0404*/ 	.word	0xffffffff


	//   ....[53]....
        /*0408*/ 	.word	0xffffffff


	//   ....[54]....
        /*040c*/ 	.word	0xffffffff


	//   ....[55]....
        /*0410*/ 	.word	0xffffffff


	//   ....[56]....
        /*0414*/ 	.word	0xffffffff


	//   ....[57]....
        /*0418*/ 	.word	0xffffffff


	//   ....[58]....
        /*041c*/ 	.word	0xffffffff


	//   ....[59]....
        /*0420*/ 	.word	0xffffffff


	//   ....[60]....
        /*0424*/ 	.word	0xffffffff


	//   ....[61]....
        /*0428*/ 	.word	0xffffffff


	//   ....[62]....
        /*042c*/ 	.word	0xffffffff


	//   ....[63]....
        /*0430*/ 	.word	0xffffffff


	//   ....[64]....
        /*0434*/ 	.word	0xffffffff


	//   ....[65]....
        /*0438*/ 	.word	0xffffffff


	//   ....[66]....
        /*043c*/ 	.word	0xffffffff


	//   ....[67]....
        /*0440*/ 	.word	0xffffffff


	//   ....[68]....
        /*0444*/ 	.word	0xffffffff


	//   ....[69]....
        /*0448*/ 	.word	0xffffffff


	//   ....[70]....
        /*044c*/ 	.word	0xffffffff


	//   ....[71]....
        /*0450*/ 	.word	0xffffffff


	//   ....[72]....
        /*0454*/ 	.word	0xffffffff


	//   ....[73]....
        /*0458*/ 	.word	0xffffffff


	//   ....[74]....
        /*045c*/ 	.word	0xffffffff


	//   ....[75]....
        /*0460*/ 	.word	0xffffffff


	//   ....[76]....
        /*0464*/ 	.word	0xffffffff


	//   ....[77]....
        /*0468*/ 	.word	0xffffffff


	//   ....[78]....
        /*046c*/ 	.word	0xffffffff


	//   ....[79]....
        /*0470*/ 	.word	0xffffffff


	//   ....[80]....
        /*0474*/ 	.word	0xffffffff


	//   ....[81]....
        /*0478*/ 	.word	0xffffffff


	//   ....[82]....
        /*047c*/ 	.word	0xffffffff


	//   ....[83]....
        /*0480*/ 	.word	0xffffffff


	//   ....[84]....
        /*0484*/ 	.word	0xffffffff


	//   ....[85]....
        /*0488*/ 	.word	0xffffffff


	//   ....[86]....
        /*048c*/ 	.word	0xffffffff


	//   ....[87]....
        /*0490*/ 	.word	0xffffffff


	//   ....[88]....
        /*0494*/ 	.word	0xffffffff


	//   ....[89]....
        /*0498*/ 	.word	0xffffffff


	//   ....[90]....
        /*049c*/ 	.word	0xffffffff


	//   ....[91]....
        /*04a0*/ 	.word	0xffffffff


	//   ....[92]....
        /*04a4*/ 	.word	0xffffffff


	//   ....[93]....
        /*04a8*/ 	.word	0xffffffff


	//   ....[94]....
        /*04ac*/ 	.word	0xffffffff


	//   ....[95]....
        /*04b0*/ 	.word	0xffffffff


	//   ....[96]....
        /*04b4*/ 	.word	0xffffffff


	//   ....[97]....
        /*04b8*/ 	.word	0xffffffff


	//   ....[98]....
        /*04bc*/ 	.word	0xffffffff


	//   ....[99]....
        /*04c0*/ 	.word	0xffffffff


	//   ....[100]....
        /*04c4*/ 	.word	0xffffffff


	//   ....[101]....
        /*04c8*/ 	.word	0xffffffff


	//   ....[102]....
        /*04cc*/ 	.word	0xffffffff


	//   ....[103]....
        /*04d0*/ 	.word	0xffffffff


	//   ....[104]....
        /*04d4*/ 	.word	0xffffffff


	//   ....[105]....
        /*04d8*/ 	.word	0xffffffff


	//   ....[106]....
        /*04dc*/ 	.word	0xffffffff


	//   ....[107]....
        /*04e0*/ 	.word	0xffffffff


	//   ....[108]....
        /*04e4*/ 	.word	0xffffffff


	//   ....[109]....
        /*04e8*/ 	.word	0xffffffff


	//   ....[110]....
        /*04ec*/ 	.word	0xffffffff


	//   ....[111]....
        /*04f0*/ 	.word	0xffffffff


	//   ....[112]....
        /*04f4*/ 	.word	0xffffffff


	//   ....[113]....
        /*04f8*/ 	.word	0xffffffff


	//   ....[114]....
        /*04fc*/ 	.word	0xffffffff


	//   ....[115]....
        /*0500*/ 	.word	0xffffffff


	//   ....[116]....
        /*0504*/ 	.word	0xffffffff


	//   ....[117]....
        /*0508*/ 	.word	0xffffffff


	//   ....[118]....
        /*050c*/ 	.word	0xffffffff


	//   ....[119]....
        /*0510*/ 	.word	0xffffffff


	//   ....[120]....
        /*0514*/ 	.word	0xffffffff


	//   ....[121]....
        /*0518*/ 	.word	0xffffffff


	//   ....[122]....
        /*051c*/ 	.word	0xffffffff


	//   ....[123]....
        /*0520*/ 	.word	0xffffffff


	//   ....[124]....
        /*0524*/ 	.word	0xffffffff


	//   ....[125]....
        /*0528*/ 	.word	0xffffffff


	//   ....[126]....
        /*052c*/ 	.word	0xffffffff


	//   ....[127]....
        /*0530*/ 	.word	0xffffffff


	//   ....[128]....
        /*0534*/ 	.word	0xffffffff


	//   ....[129]....
        /*0538*/ 	.word	0xffffffff


	//   ....[130]....
        /*053c*/ 	.word	0xffffffff


	//   ....[131]....
        /*0540*/ 	.word	0xffffffff


	//   ....[132]....
        /*0544*/ 	.word	0xffffffff


	//   ....[133]....
        /*0548*/ 	.word	0xffffffff


	//   ....[134]....
        /*054c*/ 	.word	0xffffffff


	//   ....[135]....
        /*0550*/ 	.word	0xffffffff


	//   ....[136]....
        /*0554*/ 	.word	0xffffffff


	//   ....[137]....
        /*0558*/ 	.word	0xffffffff


	//   ....[138]....
        /*055c*/ 	.word	0xffffffff


	//   ....[139]....
        /*0560*/ 	.word	0xffffffff


	//   ....[140]....
        /*0564*/ 	.word	0xffffffff


	//   ....[141]....
        /*0568*/ 	.word	0xffffffff


	//   ....[142]....
        /*056c*/ 	.word	0xffffffff


	//   ....[143]....
        /*0570*/ 	.word	0xffffffff


	//   ....[144]....
        /*0574*/ 	.word	0xffffffff


	//   ....[145]....
        /*0578*/ 	.word	0xffffffff


	//   ....[146]....
        /*057c*/ 	.word	0xffffffff


	//   ....[147]....
        /*0580*/ 	.word	0xffffffff


	//   ....[148]....
        /*0584*/ 	.word	0xffffffff


	//   ....[149]....
        /*0588*/ 	.word	0xffffffff


	//   ....[150]....
        /*058c*/ 	.word	0xffffffff


	//   ....[151]....
        /*0590*/ 	.word	0xffffffff


	//   ....[152]....
        /*0594*/ 	.word	0xffffffff


	//   ....[153]....
        /*0598*/ 	.word	0xffffffff


	//   ....[154]....
        /*059c*/ 	.word	0xffffffff


	//   ....[155]....
        /*05a0*/ 	.word	0xffffffff


	//   ....[156]....
        /*05a4*/ 	.word	0xffffffff


	//   ....[157]....
        /*05a8*/ 	.word	0xffffffff


	//   ....[158]....
        /*05ac*/ 	.word	0xffffffff


	//   ....[159]....
        /*05b0*/ 	.word	0xffffffff


	//   ....[160]....
        /*05b4*/ 	.word	0xffffffff


	//   ....[161]....
        /*05b8*/ 	.word	0xffffffff


	//   ....[162]....
        /*05bc*/ 	.word	0xffffffff


	//   ....[163]....
        /*05c0*/ 	.word	0xffffffff


	//   ....[164]....
        /*05c4*/ 	.word	0xffffffff


	//   ....[165]....
        /*05c8*/ 	.word	0xffffffff


	//   ....[166]....
        /*05cc*/ 	.word	0xffffffff


	//   ....[167]....
        /*05d0*/ 	.word	0xffffffff


	//   ....[168]....
        /*05d4*/ 	.word	0xffffffff


	//   ....[169]....
        /*05d8*/ 	.word	0xffffffff


	//   ....[170]....
        /*05dc*/ 	.word	0xffffffff


	//   ....[171]....
        /*05e0*/ 	.word	0xffffffff


	//   ....[172]....
        /*05e4*/ 	.word	0xffffffff


	//   ....[173]....
        /*05e8*/ 	.word	0xffffffff


	//   ....[174]....
        /*05ec*/ 	.word	0xffffffff


	//   ....[175]....
        /*05f0*/ 	.word	0xffffffff


	//   ....[176]....
        /*05f4*/ 	.word	0xffffffff


	//   ....[177]....
        /*05f8*/ 	.word	0xffffffff


	//   ....[178]....
        /*05fc*/ 	.word	0xffffffff


	//   ....[179]....
        /*0600*/ 	.word	0xffffffff


	//   ....[180]....
        /*0604*/ 	.word	0xffffffff


	//   ....[181]....
        /*0608*/ 	.word	0xffffffff


	//   ....[182]....
        /*060c*/ 	.word	0xffffffff


	//   ....[183]....
        /*0610*/ 	.word	0xffffffff


	//   ....[184]....
        /*0614*/ 	.word	0xffffffff


	//   ....[185]....
        /*0618*/ 	.word	0x0500000f


	//   ....[186]....
        /*061c*/ 	.word	0x0500000f


	//   ....[187]....
        /*0620*/ 	.word	0x0500000f


	//   ....[188]....
        /*0624*/ 	.word	0x0500000f


	//   ....[189]....
        /*0628*/ 	.word	0x0500000f


	//   ....[190]....
        /*062c*/ 	.word	0x0500000f


	//   ....[191]....
        /*0630*/ 	.word	0x0500000f


	//   ....[192]....
        /*0634*/ 	.word	0x0500000f


	//   ....[193]....
        /*0638*/ 	.word	0x0500000f


	//   ....[194]....
        /*063c*/ 	.word	0x0500000f


	//   ....[195]....
        /*0640*/ 	.word	0x0500000f


	//   ....[196]....
        /*0644*/ 	.word	0x0500000f


	//   ....[197]....
        /*0648*/ 	.word	0x0500000f


	//   ....[198]....
        /*064c*/ 	.word	0x0500000f


	//   ....[199]....
        /*0650*/ 	.word	0x0500000f


	//   ....[200]....
        /*0654*/ 	.word	0x0500000f


	//   ....[201]....
        /*0658*/ 	.word	0x0500000f


	//   ....[202]....
        /*065c*/ 	.word	0x0500000f


	//   ....[203]....
        /*0660*/ 	.word	0x0500000f


	//   ....[204]....
        /*0664*/ 	.word	0x0500000f


	//   ....[205]....
        /*0668*/ 	.word	0x0500000f


	//   ....[206]....
        /*066c*/ 	.word	0x0500000f


	//   ....[207]....
        /*0670*/ 	.word	0x0500000f


	//   ....[208]....
        /*0674*/ 	.word	0x0500000f


	//   ....[209]....
        /*0678*/ 	.word	0x0500000f


	//   ....[210]....
        /*067c*/ 	.word	0x0500000f


	//   ....[211]....
        /*0680*/ 	.word	0x0500000f


	//   ....[212]....
        /*0684*/ 	.word	0x0500000f


	//   ....[213]....
        /*0688*/ 	.word	0x0500000f


	//   ....[214]....
        /*068c*/ 	.word	0x0500000f


	//   ....[215]....
        /*0690*/ 	.word	0x0500000f


	//   ....[216]....
        /*0694*/ 	.word	0x0500000f


	//   ....[217]....
        /*0698*/ 	.word	0x0500000f


	//   ....[218]....
        /*069c*/ 	.word	0x0500000f


	//   ....[219]....
        /*06a0*/ 	.word	0x0500000f


	//   ....[220]....
        /*06a4*/ 	.word	0x0500000f


	//   ....[221]....
        /*06a8*/ 	.word	0x0500000f


	//   ....[222]....
        /*06ac*/ 	.word	0x0500000f


	//   ....[223]....
        /*06b0*/ 	.word	0x0500000f


	//   ....[224]....
        /*06b4*/ 	.word	0x0500000f


	//   ....[225]....
        /*06b8*/ 	.word	0x0500000f


	//   ....[226]....
        /*06bc*/ 	.word	0x0500000f


	//   ....[227]....
        /*06c0*/ 	.word	0x0500000f


	//   ....[228]....
        /*06c4*/ 	.word	0x0500000f


	//   ....[229]....
        /*06c8*/ 	.word	0x0500000f


	//   ....[230]....
        /*06cc*/ 	.word	0x0500000f


	//   ....[231]....
        /*06d0*/ 	.word	0x0500000f


	//   ....[232]....
        /*06d4*/ 	.word	0x0500000f


	//   ....[233]....
        /*06d8*/ 	.word	0x0500000f


	//   ....[234]....
        /*06dc*/ 	.word	0x0500000f


	//   ....[235]....
        /*06e0*/ 	.word	0x0500000f


	//   ....[236]....
        /*06e4*/ 	.word	0x0500000f


	//   ....[237]....
        /*06e8*/ 	.word	0x0500000f


	//   ....[238]....
        /*06ec*/ 	.word	0x0500000f


	//   ....[239]....
        /*06f0*/ 	.word	0x0500000f


	//   ....[240]....
        /*06f4*/ 	.word	0x0500000f


	//   ....[241]....
        /*06f8*/ 	.word	0x0500000f


	//   ....[242]....
        /*06fc*/ 	.word	0x0500000f


	//   ....[243]....
        /*0700*/ 	.word	0x0500000f


	//   ....[244]....
        /*0704*/ 	.word	0x0500000f


	//   ....[245]....
        /*0708*/ 	.word	0x0500000f


	//   ....[246]....
        /*070c*/ 	.word	0x0500000f


	//   ....[247]....
        /*0710*/ 	.word	0x0500000f


	//   ....[248]....
        /*0714*/ 	.word	0x0500000f


	//   ....[249]....
        /*0718*/ 	.word	0x0500000f


	//   ....[250]....
        /*071c*/ 	.word	0x0500000f


	//   ....[251]....
        /*0720*/ 	.word	0x0500000f


	//   ....[252]....
        /*0724*/ 	.word	0x0500000f


	//   ....[253]....
        /*0728*/ 	.word	0x0500000f


	//   ....[254]....
        /*072c*/ 	.word	0x0500000f


	//   ....[255]....
        /*0730*/ 	.word	0x0500000f


	//   ....[0]....
        /*0734*/ 	.word	0x0500000f


	//   ....[1]....
        /*0738*/ 	.word	0x0500000f


	//   ....[2]....
        /*073c*/ 	.word	0x0500000f


	//   ....[3]....
        /*0740*/ 	.word	0x0500000f


	//   ....[4]....
        /*0744*/ 	.word	0x0500000f


	//   ....[5]....
        /*0748*/ 	.word	0x0500000f


	//   ....[6]....
        /*074c*/ 	.word	0x0500000f


	//   ....[7]....
        /*0750*/ 	.word	0x0500000f


	//   ....[8]....
        /*0754*/ 	.word	0x0500000f


	//   ....[9]....
        /*0758*/ 	.word	0x0500000f


	//   ....[10]....
        /*075c*/ 	.word	0x0500000f


	//   ....[11]....
        /*0760*/ 	.word	0x0500000f


	//   ....[12]....
        /*0764*/ 	.word	0x0500000f


	//   ....[13]....
        /*0768*/ 	.word	0x0500000f


	//   ....[14]....
        /*076c*/ 	.word	0x0500000f


	//   ....[15]....
        /*0770*/ 	.word	0x0500000f


	//   ....[16]....
        /*0774*/ 	.word	0x0500000f


	//   ....[17]....
        /*0778*/ 	.word	0x0500000f


	//   ....[18]....
        /*077c*/ 	.word	0x0500000f


	//   ....[19]....
        /*0780*/ 	.word	0x0500000f


	//   ....[20]....
        /*0784*/ 	.word	0x0500000f


	//   ....[21]....
        /*0788*/ 	.word	0x0500000f


	//   ....[22]....
        /*078c*/ 	.word	0x0500000f


	//   ....[23]....
        /*0790*/ 	.word	0x0500000f


	//   ....[24]....
        /*0794*/ 	.word	0x0500000f


	//   ....[25]....
        /*0798*/ 	.word	0x0500000f


	//   ....[26]....
        /*079c*/ 	.word	0x0500000f


	//   ....[27]....
        /*07a0*/ 	.word	0x0500000f


	//   ....[28]....
        /*07a4*/ 	.word	0x0500000f


	//   ....[29]....
        /*07a8*/ 	.word	0x0500000f


	//   ....[30]....
        /*07ac*/ 	.word	0x0500000f


	//   ....[31]....
        /*07b0*/ 	.word	0x0500000f


	//   ....[32]....
        /*07b4*/ 	.word	0x0500000f


	//   ....[33]....
        /*07b8*/ 	.word	0x0500000f


	//   ....[34]....
        /*07bc*/ 	.word	0x0500000f


	//   ....[35]....
        /*07c0*/ 	.word	0x0500000f


	//   ....[36]....
        /*07c4*/ 	.word	0x0500000f


	//   ....[37]....
        /*07c8*/ 	.word	0x0500000f


	//   ....[38]....
        /*07cc*/ 	.word	0x0500000f


	//   ....[39]....
        /*07d0*/ 	.word	0x0500000f


	//   ....[40]....
        /*07d4*/ 	.word	0x0500000f


	//   ....[41]....
        /*07d8*/ 	.word	0x0500000f


	//----- nvinfo : EIATTR_COOP_GROUP_INSTR_OFFSETS
	.align		4
.L_558:
        /*07dc*/ 	.byte	0x04, 0x28
        /*07de*/ 	.short	(.L_560 - .L_559)


	//   ....[0]....
.L_559:
        /*07e0*/ 	.word	0x00000060


	//   ....[1]....
        /*07e4*/ 	.word	0x00000140


	//   ....[2]....
        /*07e8*/ 	.word	0x00000190


	//   ....[3]....
        /*07ec*/ 	.word	0x000003c0


	//   ....[4]....
        /*07f0*/ 	.word	0x00000520


	//   ....[5]....
        /*07f4*/ 	.word	0x00000640


	//   ....[6]....
        /*07f8*/ 	.word	0x000007a0


	//   ....[7]....
        /*07fc*/ 	.word	0x00003c10


	//   ....[8]....
        /*0800*/ 	.word	0x00003c20


	//   ....[9]....
        /*0804*/ 	.word	0x000051e0


	//   ....[10]....
        /*0808*/ 	.word	0x000051f0


	//   ....[11]....
        /*080c*/ 	.word	0x00007320


	//   ....[12]....
        /*0810*/ 	.word	0x00007330


	//   ....[13]....
        /*0814*/ 	.word	0x00008b00


	//   ....[14]....
        /*0818*/ 	.word	0x00008b10


	//   ....[15]....
        /*081c*/ 	.word	0x0000a3b0


	//   ....[16]....
        /*0820*/ 	.word	0x0000a3c0


	//   ....[17]....
        /*0824*/ 	.word	0x0000a660


	//   ....[18]....
        /*0828*/ 	.word	0x0000a670


	//   ....[19]....
        /*082c*/ 	.word	0x0000abb0


	//   ....[20]....
        /*0830*/ 	.word	0x0000abd0


	//   ....[21]....
        /*0834*/ 	.word	0x0000ad60


	//   ....[22]....
        /*0838*/ 	.word	0x0000ad80


	//   ....[23]....
        /*083c*/ 	.word	0x0000b5e0


	//   ....[24]....
        /*0840*/ 	.word	0x0000bcd0


	//   ....[25]....
        /*0844*/ 	.word	0x0000bce0


	//   ....[26]....
        /*0848*/ 	.word	0x0000bcf0


	//   ....[27]....
        /*084c*/ 	.word	0x0000bd00


	//   ....[28]....
        /*0850*/ 	.word	0x0000c4f0


	//   ....[29]....
        /*0854*/ 	.word	0x0000c500


	//   ....[30]....
        /*0858*/ 	.word	0x0000c510


	//   ....[31]....
        /*085c*/ 	.word	0x0000c520


	//   ....[32]....
        /*0860*/ 	.word	0x0000f2b0


	//   ....[33]....
        /*0864*/ 	.word	0x0000f2c0


	//   ....[34]....
        /*0868*/ 	.word	0x0000f2d0


	//   ....[35]....
        /*086c*/ 	.word	0x0000f2e0


	//   ....[36]....
        /*0870*/ 	.word	0x0000f900


	//   ....[37]....
        /*0874*/ 	.word	0x0000f910


	//   ....[38]....
        /*0878*/ 	.word	0x0000f920


	//   ....[39]....
        /*087c*/ 	.word	0x0000f930


	//   ....[40]....
        /*0880*/ 	.word	0x00013070


	//   ....[41]....
        /*0884*/ 	.word	0x00013090


	//   ....[42]....
        /*0888*/ 	.word	0x00013570


	//   ....[43]....
        /*088c*/ 	.word	0x00013680


	//   ....[44]....
        /*0890*/ 	.word	0x00013ce0


	//   ....[45]....
        /*0894*/ 	.word	0x00013d70


	//   ....[46]....
        /*0898*/ 	.word	0x00015820


	//   ....[47]....
        /*089c*/ 	.word	0x00015840


	//   ....[48]....
        /*08a0*/ 	.word	0x00016140


	//   ....[49]....
        /*08a4*/ 	.word	0x000161a0


	//   ....[50]....
        /*08a8*/ 	.word	0x000161c0


	//   ....[51]....
        /*08ac*/ 	.word	0x000161e0


	//   ....[52]....
        /*08b0*/ 	.word	0x000180e0


	//   ....[53]....
        /*08b4*/ 	.word	0x000180f0


	//   ....[54]....
        /*08b8*/ 	.word	0x00018120


	//   ....[55]....
        /*08bc*/ 	.word	0x00018130


	//   ....[56]....
        /*08c0*/ 	.word	0x000194c0


	//   ....[57]....
        /*08c4*/ 	.word	0x00019540


	//   ....[58]....
        /*08c8*/ 	.word	0x00019570


	//   ....[59]....
        /*08cc*/ 	.word	0x00019580


	//   ....[60]....
        /*08d0*/ 	.word	0x0001a6a0


	//   ....[61]....
        /*08d4*/ 	.word	0x0001a6b0


	//   ....[62]....
        /*08d8*/ 	.word	0x0001a6c0


	//   ....[63]....
        /*08dc*/ 	.word	0x0001a6d0


	//   ....[64]....
        /*08e0*/ 	.word	0x0001ada0


	//   ....[65]....
        /*08e4*/ 	.word	0x0001adf0


	//   ....[66]....
        /*08e8*/ 	.word	0x0001aec0


	//   ....[67]....
        /*08ec*/ 	.word	0x0001aee0


	//   ....[68]....
        /*08f0*/ 	.word	0x0001afb0


	//   ....[69]....
        /*08f4*/ 	.word	0x0001afd0


	//   ....[70]....
        /*08f8*/ 	.word	0x0001b0b0


	//   ....[71]....
        /*08fc*/ 	.word	0x0001b0d0


	//   ....[72]....
        /*0900*/ 	.word	0x0001b540


	//   ....[73]....
        /*0904*/ 	.word	0x0001b550


	//   ....[74]....
        /*0908*/ 	.word	0x0001b9a0


	//   ....[75]....
        /*090c*/ 	.word	0x0001b9b0


	//   ....[76]....
        /*0910*/ 	.word	0x0001c650


	//   ....[77]....
        /*0914*/ 	.word	0x0001c670


	//   ....[78]....
        /*0918*/ 	.word	0x0001c740


	//   ....[79]....
        /*091c*/ 	.word	0x0001c760


	//   ....[80]....
        /*0920*/ 	.word	0x0001c830


	//   ....[81]....
        /*0924*/ 	.word	0x0001c850


	//   ....[82]....
        /*0928*/ 	.word	0x0001c930


	//   ....[83]....
        /*092c*/ 	.word	0x0001c950


	//   ....[84]....
        /*0930*/ 	.word	0x0001cab0


	//   ....[85]....
        /*0934*/ 	.word	0x0001ccb0


	//   ....[86]....
        /*0938*/ 	.word	0x0001cce0


	//   ....[87]....
        /*093c*/ 	.word	0x0001cd10


	//   ....[88]....
        /*0940*/ 	.word	0x0001cd40


	//   ....[89]....
        /*0944*/ 	.word	0x0001cd70


	//   ....[90]....
        /*0948*/ 	.word	0x0001cda0


	//   ....[91]....
        /*094c*/ 	.word	0x0001cf40


	//   ....[92]....
        /*0950*/ 	.word	0x0001cf70


	//   ....[93]....
        /*0954*/ 	.word	0x0001cfa0


	//   ....[94]....
        /*0958*/ 	.word	0x0001cfd0


	//   ....[95]....
        /*095c*/ 	.word	0x0001d000


	//   ....[96]....
        /*0960*/ 	.word	0x0001d030


	//   ....[97]....
        /*0964*/ 	.word	0x0001d0c0


	//   ....[98]....
        /*0968*/ 	.word	0x0001d0f0


	//   ....[99]....
        /*096c*/ 	.word	0x0001d100


	//   ....[100]....
        /*0970*/ 	.word	0x0001d140


	//   ....[101]....
        /*0974*/ 	.word	0x0001e640


	//   ....[102]....
        /*0978*/ 	.word	0x00020830


	//   ....[103]....
        /*097c*/ 	.word	0x00020860


	//   ....[104]....
        /*0980*/ 	.word	0x00020910


	//   ....[105]....
        /*0984*/ 	.word	0x00020930


	//   ....[106]....
        /*0988*/ 	.word	0x000209d0


	//   ....[107]....
        /*098c*/ 	.word	0x000209f0


	//   ....[108]....
        /*0990*/ 	.word	0x00020a90


	//   ....[109]....
        /*0994*/ 	.word	0x00020ab0


	//   ....[110]....
        /*0998*/ 	.word	0x00020b50


	//   ....[111]....
        /*099c*/ 	.word	0x00020b70


	//   ....[112]....
        /*09a0*/ 	.word	0x00020b80


	//   ....[113]....
        /*09a4*/ 	.word	0x00020c10


	//   ....[114]....
        /*09a8*/ 	.word	0x000213c0


	//   ....[115]....
        /*09ac*/ 	.word	0x00021400


	//   ....[116]....
        /*09b0*/ 	.word	0x00021420


	//   ....[117]....
        /*09b4*/ 	.word	0x000214b0


	//   ....[118]....
        /*09b8*/ 	.word	0x000214c0


	//   ....[119]....
        /*09bc*/ 	.word	0x00021560


	//   ....[120]....
        /*09c0*/ 	.word	0x00021570


	//   ....[121]....
        /*09c4*/ 	.word	0x00021610


	//   ....[122]....
        /*09c8*/ 	.word	0x00021620


	//   ....[123]....
        /*09cc*/ 	.word	0x000216c0


	//   ....[124]....
        /*09d0*/ 	.word	0x000216d0


	//   ....[125]....
        /*09d4*/ 	.word	0x00021770


	//   ....[126]....
        /*09d8*/ 	.word	0x00021780


	//   ....[127]....
        /*09dc*/ 	.word	0x00021820


	//   ....[128]....
        /*09e0*/ 	.word	0x00021830


	//   ....[129]....
        /*09e4*/ 	.word	0x00021840


	//   ....[130]....
        /*09e8*/ 	.word	0x00022040


	//   ....[131]....
        /*09ec*/ 	.word	0x00022050


	//   ....[132]....
        /*09f0*/ 	.word	0x00022060


	//   ....[133]....
        /*09f4*/ 	.word	0x000220f0


	//   ....[134]....
        /*09f8*/ 	.word	0x00022100


	//   ....[135]....
        /*09fc*/ 	.word	0x00022160


	//   ....[136]....
        /*0a00*/ 	.word	0x00022190


	//   ....[137]....
        /*0a04*/ 	.word	0x000221d0


	//   ....[138]....
        /*0a08*/ 	.word	0x00022200


	//   ....[139]....
        /*0a0c*/ 	.word	0x00022240


	//   ....[140]....
        /*0a10*/ 	.word	0x00022270


	//   ....[141]....
        /*0a14*/ 	.word	0x000222b0


	//   ....[142]....
        /*0a18*/ 	.word	0x00022540


	//   ....[143]....
        /*0a1c*/ 	.word	0x00022570


	//   ....[144]....
        /*0a20*/ 	.word	0x00022600


	//   ....[145]....
        /*0a24*/ 	.word	0x00022610


	//   ....[146]....
        /*0a28*/ 	.word	0x00022680


	//   ....[147]....
        /*0a2c*/ 	.word	0x00022690


	//   ....[148]....
        /*0a30*/ 	.word	0x00022700


	//   ....[149]....
        /*0a34*/ 	.word	0x00022710


	//   ....[150]....
        /*0a38*/ 	.word	0x00022780


	//   ....[151]....
        /*0a3c*/ 	.word	0x00022790


	//   ....[152]....
        /*0a40*/ 	.word	0x000227a0


	//   ....[153]....
        /*0a44*/ 	.word	0x00022810


	//   ....[154]....
        /*0a48*/ 	.word	0x00022dc0


	//   ....[155]....
        /*0a4c*/ 	.word	0x00022df0


	//   ....[156]....
        /*0a50*/ 	.word	0x00022e20


	//   ....[157]....
        /*0a54*/ 	.word	0x00022e30


	//   ....[158]....
        /*0a58*/ 	.word	0x00022e70


	//   ....[159]....
        /*0a5c*/ 	.word	0x00022e90


	//   ....[160]....
        /*0a60*/ 	.word	0x00022f00


	//   ....[161]....
        /*0a64*/ 	.word	0x00022f20


	//   ....[162]....
        /*0a68*/ 	.word	0x00022f80


	//   ....[163]....
        /*0a6c*/ 	.word	0x00022fa0


	//   ....[164]....
        /*0a70*/ 	.word	0x00022ff0


	//   ....[165]....
        /*0a74*/ 	.word	0x00023010


	//   ....[166]....
        /*0a78*/ 	.word	0x00023460


	//   ....[167]....
        /*0a7c*/ 	.word	0x00023490


	//   ....[168]....
        /*0a80*/ 	.word	0x00023500


	//   ....[169]....
        /*0a84*/ 	.word	0x00023530


	//   ....[170]....
        /*0a88*/ 	.word	0x00023560


	//   ....[171]....
        /*0a8c*/ 	.word	0x00023590


	//   ....[172]....
        /*0a90*/ 	.word	0x000235c0


	//   ....[173]....
        /*0a94*/ 	.word	0x000235f0


	//   ....[174]....
        /*0a98*/ 	.word	0x000237a0


	//   ....[175]....
        /*0a9c*/ 	.word	0x000237d0


	//   ....[176]....
        /*0aa0*/ 	.word	0x00023800


	//   ....[177]....
        /*0aa4*/ 	.word	0x00023830


	//   ....[178]....
        /*0aa8*/ 	.word	0x00023860


	//   ....[179]....
        /*0aac*/ 	.word	0x00023890


	//   ....[180]....
        /*0ab0*/ 	.word	0x00023950


	//   ....[181]....
        /*0ab4*/ 	.word	0x00023970


	//   ....[182]....
        /*0ab8*/ 	.word	0x00023990


	//   ....[183]....
        /*0abc*/ 	.word	0x000239f0


	//   ....[184]....
        /*0ac0*/ 	.word	0x00024420


	//   ....[185]....
        /*0ac4*/ 	.word	0x00024740


	//   ....[186]....
        /*0ac8*/ 	.word	0x000247d0


	//   ....[187]....
        /*0acc*/ 	.word	0x00024870


	//   ....[188]....
        /*0ad0*/ 	.word	0x00024900


	//   ....[189]....
        /*0ad4*/ 	.word	0x000249f0


	//   ....[190]....
        /*0ad8*/ 	.word	0x00024a80


	//   ....[191]....
        /*0adc*/ 	.word	0x00024b20


	//   ....[192]....
        /*0ae0*/ 	.word	0x00024bb0


	//   ....[193]....
        /*0ae4*/ 	.word	0x00024ca0


	//   ....[194]....
        /*0ae8*/ 	.word	0x00024d30


	//   ....[195]....
        /*0aec*/ 	.word	0x00024dd0


	//   ....[196]....
        /*0af0*/ 	.word	0x00024e60


	//   ....[197]....
        /*0af4*/ 	.word	0x00024f50


	//   ....[198]....
        /*0af8*/ 	.word	0x00024fe0


	//   ....[199]....
        /*0afc*/ 	.word	0x00025030


	//   ....[200]....
        /*0b00*/ 	.word	0x00025080


	//   ....[201]....
        /*0b04*/ 	.word	0x00025120


	//   ....[202]....
        /*0b08*/ 	.word	0x000251b0


	//   ....[203]....
        /*0b0c*/ 	.word	0x00025200


	//   ....[204]....
        /*0b10*/ 	.word	0x00025250


	//   ....[205]....
        /*0b14*/ 	.word	0x00025340


	//   ....[206]....
        /*0b18*/ 	.word	0x000253d0


	//   ....[207]....
        /*0b1c*/ 	.word	0x00025420


	//   ....[208]....
        /*0b20*/ 	.word	0x00025470


	//   ....[209]....
        /*0b24*/ 	.word	0x00025500


	//   ....[210]....
        /*0b28*/ 	.word	0x00025590


	//   ....[211]....
        /*0b2c*/ 	.word	0x000255e0


	//   ....[212]....
        /*0b30*/ 	.word	0x00025630


	//   ....[213]....
        /*0b34*/ 	.word	0x00025930


	//   ....[214]....
        /*0b38*/ 	.word	0x00025c10


	//   ....[215]....
        /*0b3c*/ 	.word	0x00025d00


	//   ....[216]....
        /*0b40*/ 	.word	0x00025da0


	//   ....[217]....
        /*0b44*/ 	.word	0x00025ed0


	//   ....[218]....
        /*0b48*/ 	.word	0x00025f30


	//   ....[219]....
        /*0b4c*/ 	.word	0x00026060


	//   ....[220]....
        /*0b50*/ 	.word	0x000260c0


	//   ....[221]....
        /*0b54*/ 	.word	0x000261f0


	//   ....[222]....
        /*0b58*/ 	.word	0x00026250


	//   ....[223]....
        /*0b5c*/ 	.word	0x00026380


	//   ....[224]....
        /*0b60*/ 	.word	0x000263e0


	//   ....[225]....
        /*0b64*/ 	.word	0x00026500


	//   ....[226]....
        /*0b68*/ 	.word	0x00026550


	//   ....[227]....
        /*0b6c*/ 	.word	0x00026600


	//   ....[228]....
        /*0b70*/ 	.word	0x00026660


	//   ....[229]....
        /*0b74*/ 	.word	0x00026780


	//   ....[230]....
        /*0b78*/ 	.word	0x000267d0


	//   ....[231]....
        /*0b7c*/ 	.word	0x00026900


	//   ....[232]....
        /*0b80*/ 	.word	0x00026950


	//   ....[233]....
        /*0b84*/ 	.word	0x00026a80


	//   ....[234]....
        /*0b88*/ 	.word	0x00026ad0


	//   ....[235]....
        /*0b8c*/ 	.word	0x00026c00


	//   ....[236]....
        /*0b90*/ 	.word	0x00026c50


	//   ....[237]....
        /*0b94*/ 	.word	0x00026d80


	//   ....[238]....
        /*0b98*/ 	.word	0x00026dd0


	//   ....[239]....
        /*0b9c*/ 	.word	0x00026f00


	//   ....[240]....
        /*0ba0*/ 	.word	0x00026f50


	//   ....[241]....
        /*0ba4*/ 	.word	0x00027060


	//   ....[242]....
        /*0ba8*/ 	.word	0x000270b0


	//   ....[243]....
        /*0bac*/ 	.word	0x000271e0


	//   ....[244]....
        /*0bb0*/ 	.word	0x00027290


	//   ....[245]....
        /*0bb4*/ 	.word	0x000273b0


	//   ....[246]....
        /*0bb8*/ 	.word	0x00027400


	//   ....[247]....
        /*0bbc*/ 	.word	0x000274f0


	//   ....[248]....
        /*0bc0*/ 	.word	0x00027540


	//   ....[249]....
        /*0bc4*/ 	.word	0x00027630


	//   ....[250]....
        /*0bc8*/ 	.word	0x00027680


	//   ....[251]....
        /*0bcc*/ 	.word	0x00027770


	//   ....[252]....
        /*0bd0*/ 	.word	0x000277c0


	//   ....[253]....
        /*0bd4*/ 	.word	0x000278b0


	//   ....[254]....
        /*0bd8*/ 	.word	0x00027900


	//   ....[255]....
        /*0bdc*/ 	.word	0x000279f0


	//   ....[0]....
        /*0be0*/ 	.word	0x00027a90


	//   ....[1]....
        /*0be4*/ 	.word	0x00027ba0


	//   ....[2]....
        /*0be8*/ 	.word	0x00027bf0


	//   ....[3]....
        /*0bec*/ 	.word	0x00027cf0


	//   ....[4]....
        /*0bf0*/ 	.word	0x00027d40


	//   ....[5]....
        /*0bf4*/ 	.word	0x00027e40


	//   ....[6]....
        /*0bf8*/ 	.word	0x00027e90


	//   ....[7]....
        /*0bfc*/ 	.word	0x00027f90


	//   ....[8]....
        /*0c00*/ 	.word	0x00027fe0


	//   ....[9]....
        /*0c04*/ 	.word	0x000280e0


	//   ....[10]....
        /*0c08*/ 	.word	0x00028130


	//   ....[11]....
        /*0c0c*/ 	.word	0x00028220


	//   ....[12]....
        /*0c10*/ 	.word	0x000282f0


	//   ....[13]....
        /*0c14*/ 	.word	0x00028440


	//   ....[14]....
        /*0c18*/ 	.word	0x00028490


	//   ....[15]....
        /*0c1c*/ 	.word	0x00028580


	//   ....[16]....
        /*0c20*/ 	.word	0x000285d0


	//   ....[17]....
        /*0c24*/ 	.word	0x000286d0


	//   ....[18]....
        /*0c28*/ 	.word	0x00028720


	//   ....[19]....
        /*0c2c*/ 	.word	0x00028810


	//   ....[20]....
        /*0c30*/ 	.word	0x00028860


	//   ....[21]....
        /*0c34*/ 	.word	0x00028940


	//   ....[22]....
        /*0c38*/ 	.word	0x00028990


	//   ....[23]....
        /*0c3c*/ 	.word	0x00028a20


	//   ....[24]....
        /*0c40*/ 	.word	0x00028ac0


	//   ....[25]....
        /*0c44*/ 	.word	0x00028c50


	//   ....[26]....
        /*0c48*/ 	.word	0x00028cc0


	//   ....[27]....
        /*0c4c*/ 	.word	0x00028d30


	//   ....[28]....
        /*0c50*/ 	.word	0x00028da0


	//   ....[29]....
        /*0c54*/ 	.word	0x00028e10


	//   ....[30]....
        /*0c58*/ 	.word	0x00028e90


	//   ....[31]....
        /*0c5c*/ 	.word	0x00028f10


	//   ....[32]....
        /*0c60*/ 	.word	0x00028fa0


	//   ....[33]....
        /*0c64*/ 	.word	0x00029010


	//   ....[34]....
        /*0c68*/ 	.word	0x00029080


	//   ....[35]....
        /*0c6c*/ 	.word	0x000290f0


	//   ....[36]....
        /*0c70*/ 	.word	0x00029170


	//   ....[37]....
        /*0c74*/ 	.word	0x000291e0


	//   ....[38]....
        /*0c78*/ 	.word	0x00029270


	//   ....[39]....
        /*0c7c*/ 	.word	0x000292d0


	//   ....[40]....
        /*0c80*/ 	.word	0x00029360


	//   ....[41]....
        /*0c84*/ 	.word	0x00029490


	//----- nvinfo : EIATTR_REG_RECONFIG
	.align		4
.L_560:
        /*0c88*/ 	.byte	0x01, 0x54
	.zero		2


	//----- nvinfo : EIATTR_SYSCALL_OFFSETS
	.align		4
        /*0c8c*/ 	.byte	0x04, 0x46
        /*0c8e*/ 	.short	(.L_562 - .L_561)


	//   ....[0]....
.L_561:
        /*0c90*/ 	.word	0x00001fb0


	//   ....[1]....
        /*0c94*/ 	.word	0x00002100


	//   ....[2]....
        /*0c98*/ 	.word	0x0000b750


	//   ....[3]....
        /*0c9c*/ 	.word	0x0000ba50


	//   ....[4]....
        /*0ca0*/ 	.word	0x0001fdc0


	//   ....[5]....
        /*0ca4*/ 	.word	0x0001ff10


	//   ....[6]....
        /*0ca8*/ 	.word	0x00020000


	//   ....[7]....
        /*0cac*/ 	.word	0x00020fe0


	//----- nvinfo : EIATTR_MBARRIER_INSTR_OFFSETS
	.align		4
.L_562:
        /*0cb0*/ 	.byte	0x04, 0x39
        /*0cb2*/ 	.short	(.L_564 - .L_563)


	//   ....[0]....
.L_563:
        /*0cb4*/ 	.word	0x00000270
        /*0cb8*/ 	.word	0x000000ff
        /*0cbc*/ 	.word	0x0002a800
        /*0cc0*/ 	.short	0x0100
        /*0cc2*/ 	.byte	0x08
	.zero		1


	//   ....[1]....
        /*0cc4*/ 	.word	0x00000280
        /*0cc8*/ 	.word	0x000000ff
        /*0ccc*/ 	.word	0x0002a820
        /*0cd0*/ 	.short	0x0100
        /*0cd2*/ 	.byte	0x08
	.zero		1


	//   ....[2]....
        /*0cd4*/ 	.word	0x00000370
        /*0cd8*/ 	.word	0x000000ff
        /*0cdc*/ 	.word	0x0002a830
        /*0ce0*/ 	.short	0x0100
        /*0ce2*/ 	.byte	0x08
	.zero		1


	//   ....[3]....
        /*0ce4*/ 	.word	0x00000380
        /*0ce8*/ 	.word	0x000000ff
        /*0cec*/ 	.word	0x0002a840
        /*0cf0*/ 	.short	0x0100
        /*0cf2*/ 	.byte	0x08
	.zero		1


	//   ....[4]....
        /*0cf4*/ 	.word	0x00000390
        /*0cf8*/ 	.word	0x000000ff
        /*0cfc*/ 	.word	0x0002a838
        /*0d00*/ 	.short	0x0100
        /*0d02*/ 	.byte	0x08
	.zero		1


	//   ....[5]....
        /*0d04*/ 	.word	0x000003a0
        /*0d08*/ 	.word	0x000000ff
        /*0d0c*/ 	.word	0x0002a848
        /*0d10*/ 	.short	0x0100
        /*0d12*/ 	.byte	0x08
	.zero		1


	//   ....[6]....
        /*0d14*/ 	.word	0x000004d0
        /*0d18*/ 	.word	0x000000ff
        /*0d1c*/ 	.word	0x0002a850
        /*0d20*/ 	.short	0x0100
        /*0d22*/ 	.byte	0x08
	.zero		1


	//   ....[7]....
        /*0d24*/ 	.word	0x000004e0
        /*0d28*/ 	.word	0x000000ff
        /*0d2c*/ 	.word	0x0002a860
        /*0d30*/ 	.short	0x0100
        /*0d32*/ 	.byte	0x08
	.zero		1


	//   ....[8]....
        /*0d34*/ 	.word	0x000004f0
        /*0d38*/ 	.word	0x000000ff
        /*0d3c*/ 	.word	0x0002a858
        /*0d40*/ 	.short	0x0100
        /*0d42*/ 	.byte	0x08
	.zero		1


	//   ....[9]....
        /*0d44*/ 	.word	0x00000500
        /*0d48*/ 	.word	0x000000ff
        /*0d4c*/ 	.word	0x0002a868
        /*0d50*/ 	.short	0x0100
        /*0d52*/ 	.byte	0x08
	.zero		1


	//   ....[10]....
        /*0d54*/ 	.word	0x000005f0
        /*0d58*/ 	.word	0x000000ff
        /*0d5c*/ 	.word	0x0002a870
        /*0d60*/ 	.short	0x0100
        /*0d62*/ 	.byte	0x06
	.zero		1


	//   ....[11]....
        /*0d64*/ 	.word	0x00000600
        /*0d68*/ 	.word	0x000000ff
        /*0d6c*/ 	.word	0x0002a880
        /*0d70*/ 	.short	0x0100
        /*0d72*/ 	.byte	0x06
	.zero		1


	//   ....[12]....
        /*0d74*/ 	.word	0x00000610
        /*0d78*/ 	.word	0x000000ff
        /*0d7c*/ 	.word	0x0002a878
        /*0d80*/ 	.short	0x0100
        /*0d82*/ 	.byte	0x06
	.zero		1


	//   ....[13]....
        /*0d84*/ 	.word	0x00000620
        /*0d88*/ 	.word	0x000000ff
        /*0d8c*/ 	.word	0x0002a888
        /*0d90*/ 	.short	0x0100
        /*0d92*/ 	.byte	0x06
	.zero		1


	//   ....[14]....
        /*0d94*/ 	.word	0x00000750
        /*0d98*/ 	.word	0x000000ff
        /*0d9c*/ 	.word	0x0002a890
        /*0da0*/ 	.short	0x0100
        /*0da2*/ 	.byte	0x08
	.zero		1


	//   ....[15]....
        /*0da4*/ 	.word	0x00000760
        /*0da8*/ 	.word	0x000000ff
        /*0dac*/ 	.word	0x0002a8a0
        /*0db0*/ 	.short	0x0100
        /*0db2*/ 	.byte	0x08
	.zero		1


	//   ....[16]....
        /*0db4*/ 	.word	0x00000770
        /*0db8*/ 	.word	0x000000ff
        /*0dbc*/ 	.word	0x0002a898
        /*0dc0*/ 	.short	0x0100
        /*0dc2*/ 	.byte	0x08
	.zero		1


	//   ....[17]....
        /*0dc4*/ 	.word	0x00000780
        /*0dc8*/ 	.word	0x000000ff
        /*0dcc*/ 	.word	0x0002a8a8
        /*0dd0*/ 	.short	0x0100
        /*0dd2*/ 	.byte	0x08
	.zero		1


	//   ....[18]....
        /*0dd4*/ 	.word	0x000008b0
        /*0dd8*/ 	.word	0x000000ff
        /*0ddc*/ 	.word	0x0002a8b0
        /*0de0*/ 	.short	0x0100
        /*0de2*/ 	.byte	0x08
	.zero		1


	//   ....[19]....
        /*0de4*/ 	.word	0x000008c0
        /*0de8*/ 	.word	0x000000ff
        /*0dec*/ 	.word	0x0002a8c0
        /*0df0*/ 	.short	0x0100
        /*0df2*/ 	.byte	0x08
	.zero		1


	//   ....[20]....
        /*0df4*/ 	.word	0x000008d0
        /*0df8*/ 	.word	0x000000ff
        /*0dfc*/ 	.word	0x0002a8b8
        /*0e00*/ 	.short	0x0100
        /*0e02*/ 	.byte	0x08
	.zero		1


	//   ....[21]....
        /*0e04*/ 	.word	0x000008e0
        /*0e08*/ 	.word	0x000000ff
        /*0e0c*/ 	.word	0x0002a8c8
        /*0e10*/ 	.short	0x0100
        /*0e12*/ 	.byte	0x08
	.zero		1


	//   ....[22]....
        /*0e14*/ 	.word	0x00003bc0
        /*0e18*/ 	.word	0x00000054
        /*0e1c*/ 	.word	0x0002a890
        /*0e20*/ 	.short	0x010a
        /*0e22*/ 	.byte	0x3f
	.zero		1


	//   ....[23]....
        /*0e24*/ 	.word	0x000072b0
        /*0e28*/ 	.word	0x00000054
        /*0e2c*/ 	.word	0x0002a890
        /*0e30*/ 	.short	0x010a
        /*0e32*/ 	.byte	0x3f
	.zero		1


	//   ....[24]....
        /*0e34*/ 	.word	0x0000a210
        /*0e38*/ 	.word	0x00000054
        /*0e3c*/ 	.word	0x0002a890
        /*0e40*/ 	.short	0x010a
        /*0e42*/ 	.byte	0x3f
	.zero		1


	//   ....[25]....
        /*0e44*/ 	.word	0x0000a9d0
        /*0e48*/ 	.word	0x0000000b
        /*0e4c*/ 	.word	0x00000000
        /*0e50*/ 	.short	0x0101
        /*0e52*/ 	.byte	0x3f
	.zero		1


	//   ....[26]....
        /*0e54*/ 	.word	0x0000aa10
        /*0e58*/ 	.word	0x00000054
        /*0e5c*/ 	.word	0x0002a8b0
        /*0e60*/ 	.short	0x010a
        /*0e62*/ 	.byte	0x3f
	.zero		1


	//   ....[27]....
        /*0e64*/ 	.word	0x0000afc0
        /*0e68*/ 	.word	0x00000054
        /*0e6c*/ 	.word	0x00000000
        /*0e70*/ 	.short	0x0101
        /*0e72*/ 	.byte	0x3f
	.zero		1


	//   ....[28]....
        /*0e74*/ 	.word	0x0000b7d0
        /*0e78*/ 	.word	0x00000002
        /*0e7c*/ 	.word	0x0002a800
        /*0e80*/ 	.short	0x010a
        /*0e82*/ 	.byte	0x3f
	.zero		1


	//   ....[29]....
        /*0e84*/ 	.word	0x0000b820
        /*0e88*/ 	.word	0x00000002
        /*0e8c*/ 	.word	0x0002a800
        /*0e90*/ 	.short	0x010a
        /*0e92*/ 	.byte	0x3f
	.zero		1


	//   ....[30]....
        /*0e94*/ 	.word	0x0000cc10
        /*0e98*/ 	.word	0x00000002
        /*0e9c*/ 	.word	0x0002a800
        /*0ea0*/ 	.short	0x010a
        /*0ea2*/ 	.byte	0x3f
	.zero		1


	//   ....[31]....
        /*0ea4*/ 	.word	0x0000fe10
        /*0ea8*/ 	.word	0x00000002
        /*0eac*/ 	.word	0x0002a800
        /*0eb0*/ 	.short	0x010a
        /*0eb2*/ 	.byte	0x3f
	.zero		1


	//   ....[32]....
        /*0eb4*/ 	.word	0x00012660
        /*0eb8*/ 	.word	0x00000009
        /*0ebc*/ 	.word	0x0002a830
        /*0ec0*/ 	.short	0x010a
        /*0ec2*/ 	.byte	0x3f
	.zero		1


	//   ....[33]....
        /*0ec4*/ 	.word	0x000126a0
        /*0ec8*/ 	.word	0x00000009
        /*0ecc*/ 	.word	0x0002a830
        /*0ed0*/ 	.short	0x010a
        /*0ed2*/ 	.byte	0x3f
	.zero		1


	//   ....[34]....
        /*0ed4*/ 	.word	0x00012ff0
        /*0ed8*/ 	.word	0x00000009
        /*0edc*/ 	.word	0x00000000
        /*0ee0*/ 	.short	0x0101
        /*0ee2*/ 	.byte	0x3f
	.zero		1


	//   ....[35]....
        /*0ee4*/ 	.word	0x00014900
        /*0ee8*/ 	.word	0x00000009
        /*0eec*/ 	.word	0x0002a830
        /*0ef0*/ 	.short	0x010a
        /*0ef2*/ 	.byte	0x3f
	.zero		1


	//   ....[36]....
        /*0ef4*/ 	.word	0x00014980
        /*0ef8*/ 	.word	0x00000009
        /*0efc*/ 	.word	0x0002a830
        /*0f00*/ 	.short	0x010a
        /*0f02*/ 	.byte	0x3f
	.zero		1


	//   ....[37]....
        /*0f04*/ 	.word	0x00015400
        /*0f08*/ 	.word	0x00000015
        /*0f0c*/ 	.word	0x0002a850
        /*0f10*/ 	.short	0x010a
        /*0f12*/ 	.byte	0x3f
	.zero		1


	//   ....[38]....
        /*0f14*/ 	.word	0x00015450
        /*0f18*/ 	.word	0x00000015
        /*0f1c*/ 	.word	0x0002a850
        /*0f20*/ 	.short	0x010a
        /*0f22*/ 	.byte	0x3f
	.zero		1


	//   ....[39]....
        /*0f24*/ 	.word	0x000157e0
        /*0f28*/ 	.word	0x00000009
        /*0f2c*/ 	.word	0x00000000
        /*0f30*/ 	.short	0x0101
        /*0f32*/ 	.byte	0x3f
	.zero		1


	//   ....[40]....
        /*0f34*/ 	.word	0x00016c90
        /*0f38*/ 	.word	0x00000015
        /*0f3c*/ 	.word	0x00000000
        /*0f40*/ 	.short	0x0101
        /*0f42*/ 	.byte	0x3f
	.zero		1


	//   ....[41]....
        /*0f44*/ 	.word	0x00016f60
        /*0f48*/ 	.word	0x00000003
        /*0f4c*/ 	.word	0x0002a830
        /*0f50*/ 	.short	0x010a
        /*0f52*/ 	.byte	0x3f
	.zero		1


	//   ....[42]....
        /*0f54*/ 	.word	0x00016fe0
        /*0f58*/ 	.word	0x00000003
        /*0f5c*/ 	.word	0x0002a830
        /*0f60*/ 	.short	0x010a
        /*0f62*/ 	.byte	0x3f
	.zero		1


	//   ....[43]....
        /*0f64*/ 	.word	0x00017a40
        /*0f68*/ 	.word	0x00000014
        /*0f6c*/ 	.word	0x0002a850
        /*0f70*/ 	.short	0x010a
        /*0f72*/ 	.byte	0x3f
	.zero		1


	//   ....[44]....
        /*0f74*/ 	.word	0x00017a90
        /*0f78*/ 	.word	0x00000014
        /*0f7c*/ 	.word	0x0002a850
        /*0f80*/ 	.short	0x010a
        /*0f82*/ 	.byte	0x3f
	.zero		1


	//   ....[45]....
        /*0f84*/ 	.word	0x00018350
        /*0f88*/ 	.word	0x00000062
        /*0f8c*/ 	.word	0x00000000
        /*0f90*/ 	.short	0x0101
        /*0f92*/ 	.byte	0x3f
	.zero		1


	//   ....[46]....
        /*0f94*/ 	.word	0x00018bb0
        /*0f98*/ 	.word	0x0000006b
        /*0f9c*/ 	.word	0x00000000
        /*0fa0*/ 	.short	0x0101
        /*0fa2*/ 	.byte	0x3f
	.zero		1


	//   ....[47]....
        /*0fa4*/ 	.word	0x000191c0
        /*0fa8*/ 	.word	0x00000005
        /*0fac*/ 	.word	0x0002a850
        /*0fb0*/ 	.short	0x010a
        /*0fb2*/ 	.byte	0x3f
	.zero		1


	//   ....[48]....
        /*0fb4*/ 	.word	0x00019260
        /*0fb8*/ 	.word	0x00000005
        /*0fbc*/ 	.word	0x0002a850
        /*0fc0*/ 	.short	0x010a
        /*0fc2*/ 	.byte	0x3f
	.zero		1


	//   ....[49]....
        /*0fc4*/ 	.word	0x00019760
        /*0fc8*/ 	.word	0x00000005
        /*0fcc*/ 	.word	0x00000000
        /*0fd0*/ 	.short	0x0101
        /*0fd2*/ 	.byte	0x3f
	.zero		1


	//   ....[50]....
        /*0fd4*/ 	.word	0x0001adb0
        /*0fd8*/ 	.word	0x00000000
        /*0fdc*/ 	.word	0x00000000
        /*0fe0*/ 	.short	0x0101
        /*0fe2*/ 	.byte	0x3f
	.zero		1


	//   ....[51]....
        /*0fe4*/ 	.word	0x0001b4c0
        /*0fe8*/ 	.word	0x0000000a
        /*0fec*/ 	.word	0x00000000
        /*0ff0*/ 	.short	0x0101
        /*0ff2*/ 	.byte	0x3f
	.zero		1


	//   ....[52]....
        /*0ff4*/ 	.word	0x0001e720
        /*0ff8*/ 	.word	0x00000016
        /*0ffc*/ 	.word	0x0002a820
        /*1000*/ 	.short	0x010a
        /*1002*/ 	.byte	0x3f
	.zero		1


	//   ....[53]....
        /*1004*/ 	.word	0x0001e7b0
        /*1008*/ 	.word	0x0000000d
        /*100c*/ 	.word	0x0002a8a0
        /*1010*/ 	.short	0x010a
        /*1012*/ 	.byte	0x3f
	.zero		1


	//   ....[54]....
        /*1014*/ 	.word	0x0001ebf0
        /*1018*/ 	.word	0x0000000d
        /*101c*/ 	.word	0x0002a8c0
        /*1020*/ 	.short	0x010a
        /*1022*/ 	.byte	0x3f
	.zero		1


	//   ....[55]....
        /*1024*/ 	.word	0x0001f020
        /*1028*/ 	.word	0x0000000c
        /*102c*/ 	.word	0x0002a8a0
        /*1030*/ 	.short	0x010a
        /*1032*/ 	.byte	0x3f
	.zero		1


	//   ....[56]....
        /*1034*/ 	.word	0x0001f450
        /*1038*/ 	.word	0x0000000c
        /*103c*/ 	.word	0x0002a8c0
        /*1040*/ 	.short	0x010a
        /*1042*/ 	.byte	0x3f
	.zero		1


	//   ....[57]....
        /*1044*/ 	.word	0x00020610
        /*1048*/ 	.word	0x00000007
        /*104c*/ 	.word	0x0002a840
        /*1050*/ 	.short	0x010a
        /*1052*/ 	.byte	0x3f
	.zero		1


	//   ....[58]....
        /*1054*/ 	.word	0x00020ce0
        /*1058*/ 	.word	0x00000007
        /*105c*/ 	.word	0x0002a830
        /*1060*/ 	.short	0x0107
        /*1062*/ 	.byte	0x3f
	.zero		1


	//   ....[59]....
        /*1064*/ 	.word	0x00020db0
        /*1068*/ 	.word	0x00000007
        /*106c*/ 	.word	0x0002a830
        /*1070*/ 	.short	0x0101
        /*1072*/ 	.byte	0x3f
	.zero		1


	//   ....[60]....
        /*1074*/ 	.word	0x000219a0
        /*1078*/ 	.word	0x00000016
        /*107c*/ 	.word	0x0002a800
        /*1080*/ 	.short	0x0107
        /*1082*/ 	.byte	0x3f
	.zero		1


	//   ....[61]....
        /*1084*/ 	.word	0x00021ab0
        /*1088*/ 	.word	0x00000016
        /*108c*/ 	.word	0x0002a800
        /*1090*/ 	.short	0x0101
        /*1092*/ 	.byte	0x3f
	.zero		1


	//   ....[62]....
        /*1094*/ 	.word	0x00021ad0
        /*1098*/ 	.word	0x00000016
        /*109c*/ 	.word	0x0002a820
        /*10a0*/ 	.short	0x010a
        /*10a2*/ 	.byte	0x3f
	.zero		1


	//   ....[63]....
        /*10a4*/ 	.word	0x00021e60
        /*10a8*/ 	.word	0x00000006
        /*10ac*/ 	.word	0x0002a840
        /*10b0*/ 	.short	0x010a
        /*10b2*/ 	.byte	0x3f
	.zero		1


	//   ....[64]....
        /*10b4*/ 	.word	0x00022360
        /*10b8*/ 	.word	0x00000006
        /*10bc*/ 	.word	0x0002a830
        /*10c0*/ 	.short	0x0107
        /*10c2*/ 	.byte	0x3f
	.zero		1


	//   ....[65]....
        /*10c4*/ 	.word	0x00022420
        /*10c8*/ 	.word	0x00000006
        /*10cc*/ 	.word	0x0002a830
        /*10d0*/ 	.short	0x0101
        /*10d2*/ 	.byte	0x3f
	.zero		1


	//   ....[66]....
        /*10d4*/ 	.word	0x00022480
        /*10d8*/ 	.word	0x00000004
        /*10dc*/ 	.word	0x0002a860
        /*10e0*/ 	.short	0x010a
        /*10e2*/ 	.byte	0x3f
	.zero		1


	//   ....[67]....
        /*10e4*/ 	.word	0x000228f0
        /*10e8*/ 	.word	0x00000004
        /*10ec*/ 	.word	0x0002a850
        /*10f0*/ 	.short	0x0107
        /*10f2*/ 	.byte	0x3f
	.zero		1


	//   ....[68]....
        /*10f4*/ 	.word	0x00022a70
        /*10f8*/ 	.word	0x00000004
        /*10fc*/ 	.word	0x0002a850
        /*1100*/ 	.short	0x0101
        /*1102*/ 	.byte	0x3f
	.zero		1


	//   ....[69]....
        /*1104*/ 	.word	0x00022ce0
        /*1108*/ 	.word	0x00000000
        /*110c*/ 	.word	0x0002a860
        /*1110*/ 	.short	0x010a
        /*1112*/ 	.byte	0x3f
	.zero		1


	//   ....[70]....
        /*1114*/ 	.word	0x00023160
        /*1118*/ 	.word	0x00000000
        /*111c*/ 	.word	0x0002a850
        /*1120*/ 	.short	0x0107
        /*1122*/ 	.byte	0x3f
	.zero		1


	//   ....[71]....
        /*1124*/ 	.word	0x00023230
        /*1128*/ 	.word	0x00000000
        /*112c*/ 	.word	0x0002a850
        /*1130*/ 	.short	0x0101
        /*1132*/ 	.byte	0x3f
	.zero		1


	//   ....[72]....
        /*1134*/ 	.word	0x000243a0
        /*1138*/ 	.word	0x00000005
        /*113c*/ 	.word	0x0002a820
        /*1140*/ 	.short	0x010a
        /*1142*/ 	.byte	0x3f
	.zero		1


	//   ....[73]....
        /*1144*/ 	.word	0x00024510
        /*1148*/ 	.word	0x00000003
        /*114c*/ 	.word	0x0002a840
        /*1150*/ 	.short	0x010a
        /*1152*/ 	.byte	0x3f
	.zero		1


	//   ....[74]....
        /*1154*/ 	.word	0x000245b0
        /*1158*/ 	.word	0x00000005
        /*115c*/ 	.word	0x0002a840
        /*1160*/ 	.short	0x010a
        /*1162*/ 	.byte	0x3f
	.zero		1


	//   ....[75]....
        /*1164*/ 	.word	0x000245f0
        /*1168*/ 	.word	0x00000003
        /*116c*/ 	.word	0x0002a860
        /*1170*/ 	.short	0x010a
        /*1172*/ 	.byte	0x3f
	.zero		1


	//   ....[76]....
        /*1174*/ 	.word	0x00024630
        /*1178*/ 	.word	0x00000005
        /*117c*/ 	.word	0x0002a860
        /*1180*/ 	.short	0x010a
        /*1182*/ 	.byte	0x3f
	.zero		1


	//   ....[77]....
        /*1184*/ 	.word	0x00024690
        /*1188*/ 	.word	0x00000054
        /*118c*/ 	.word	0x0002a890
        /*1190*/ 	.short	0x010a
        /*1192*/ 	.byte	0x3f
	.zero		1


	//   ....[78]....
        /*1194*/ 	.word	0x00024940
        /*1198*/ 	.word	0x00000054
        /*119c*/ 	.word	0x0002a890
        /*11a0*/ 	.short	0x010a
        /*11a2*/ 	.byte	0x3f
	.zero		1


	//   ....[79]....
        /*11a4*/ 	.word	0x00024bf0
        /*11a8*/ 	.word	0x00000054
        /*11ac*/ 	.word	0x0002a890
        /*11b0*/ 	.short	0x010a
        /*11b2*/ 	.byte	0x3f
	.zero		1


	//   ....[80]....
        /*11b4*/ 	.word	0x00024ea0
        /*11b8*/ 	.word	0x00000054
        /*11bc*/ 	.word	0x0002a8b0
        /*11c0*/ 	.short	0x010a
        /*11c2*/ 	.byte	0x3f
	.zero		1


	//   ....[81]....
        /*11c4*/ 	.word	0x00025290
        /*11c8*/ 	.word	0x00000002
        /*11cc*/ 	.word	0x0002a800
        /*11d0*/ 	.short	0x010a
        /*11d2*/ 	.byte	0x3f
	.zero		1


	//   ....[82]....
        /*11d4*/ 	.word	0x00025670
        /*11d8*/ 	.word	0x00000002
        /*11dc*/ 	.word	0x0002a800
        /*11e0*/ 	.short	0x010a
        /*11e2*/ 	.byte	0x3f
	.zero		1


	//   ....[83]....
        /*11e4*/ 	.word	0x000256c0
        /*11e8*/ 	.word	0x00000009
        /*11ec*/ 	.word	0x0002a830
        /*11f0*/ 	.short	0x010a
        /*11f2*/ 	.byte	0x3f
	.zero		1


	//   ....[84]....
        /*11f4*/ 	.word	0x00025710
        /*11f8*/ 	.word	0x00000009
        /*11fc*/ 	.word	0x0002a830
        /*1200*/ 	.short	0x010a
        /*1202*/ 	.byte	0x3f
	.zero		1


	//   ....[85]....
        /*1204*/ 	.word	0x00025760
        /*1208*/ 	.word	0x00000015
        /*120c*/ 	.word	0x0002a850
        /*1210*/ 	.short	0x010a
        /*1212*/ 	.byte	0x3f
	.zero		1


	//   ....[86]....
        /*1214*/ 	.word	0x000257b0
        /*1218*/ 	.word	0x00000003
        /*121c*/ 	.word	0x0002a830
        /*1220*/ 	.short	0x010a
        /*1222*/ 	.byte	0x3f
	.zero		1


	//   ....[87]....
        /*1224*/ 	.word	0x00025800
        /*1228*/ 	.word	0x00000014
        /*122c*/ 	.word	0x0002a850
        /*1230*/ 	.short	0x010a
        /*1232*/ 	.byte	0x3f
	.zero		1


	//   ....[88]....
        /*1234*/ 	.word	0x00025850
        /*1238*/ 	.word	0x00000005
        /*123c*/ 	.word	0x0002a850
        /*1240*/ 	.short	0x010a
        /*1242*/ 	.byte	0x3f
	.zero		1


	//   ....[89]....
        /*1244*/ 	.word	0x000259f0
        /*1248*/ 	.word	0x00000016
        /*124c*/ 	.word	0x0002a820
        /*1250*/ 	.short	0x010a
        /*1252*/ 	.byte	0x3f
	.zero		1


	//   ....[90]....
        /*1254*/ 	.word	0x00025a40
        /*1258*/ 	.word	0x0000000d
        /*125c*/ 	.word	0x0002a8a0
        /*1260*/ 	.short	0x010a
        /*1262*/ 	.byte	0x3f
	.zero		1


	//   ....[91]....
        /*1264*/ 	.word	0x00025a90
        /*1268*/ 	.word	0x0000000d
        /*126c*/ 	.word	0x0002a8c0
        /*1270*/ 	.short	0x010a
        /*1272*/ 	.byte	0x3f
	.zero		1


	//   ....[92]....
        /*1274*/ 	.word	0x00025ae0
        /*1278*/ 	.word	0x0000000c
        /*127c*/ 	.word	0x0002a8a0
        /*1280*/ 	.short	0x010a
        /*1282*/ 	.byte	0x3f
	.zero		1


	//   ....[93]....
        /*1284*/ 	.word	0x00025b30
        /*1288*/ 	.word	0x0000000c
        /*128c*/ 	.word	0x0002a8c0
        /*1290*/ 	.short	0x010a
        /*1292*/ 	.byte	0x3f
	.zero		1


	//   ....[94]....
        /*1294*/ 	.word	0x00025c50
        /*1298*/ 	.word	0x00000007
        /*129c*/ 	.word	0x0002a840
        /*12a0*/ 	.short	0x010a
        /*12a2*/ 	.byte	0x3f
	.zero		1


	//   ....[95]....
        /*12a4*/ 	.word	0x000270e0
        /*12a8*/ 	.word	0x00000016
        /*12ac*/ 	.word	0x0002a820
        /*12b0*/ 	.short	0x010a
        /*12b2*/ 	.byte	0x3f
	.zero		1


	//   ....[96]....
        /*12b4*/ 	.word	0x00027130
        /*12b8*/ 	.word	0x00000006
        /*12bc*/ 	.word	0x0002a840
        /*12c0*/ 	.short	0x010a
        /*12c2*/ 	.byte	0x3f
	.zero		1


	//   ....[97]....
        /*12c4*/ 	.word	0x00027940
        /*12c8*/ 	.word	0x00000004
        /*12cc*/ 	.word	0x0002a860
        /*12d0*/ 	.short	0x010a
        /*12d2*/ 	.byte	0x3f
	.zero		1


	//   ....[98]....
        /*12d4*/ 	.word	0x00028170
        /*12d8*/ 	.word	0x00000000
        /*12dc*/ 	.word	0x0002a860
        /*12e0*/ 	.short	0x010a
        /*12e2*/ 	.byte	0x3f
	.zero		1


	//   ....[99]....
        /*12e4*/ 	.word	0x000293b0
        /*12e8*/ 	.word	0x00000005
        /*12ec*/ 	.word	0x0002a820
        /*12f0*/ 	.short	0x010a
        /*12f2*/ 	.byte	0x3f
	.zero		1


	//   ....[100]....
        /*12f4*/ 	.word	0x00029550
        /*12f8*/ 	.word	0x00000003
        /*12fc*/ 	.word	0x0002a840
        /*1300*/ 	.short	0x010a
        /*1302*/ 	.byte	0x3f
	.zero		1


	//   ....[101]....
        /*1304*/ 	.word	0x000295a0
        /*1308*/ 	.word	0x00000005
        /*130c*/ 	.word	0x0002a840
        /*1310*/ 	.short	0x010a
        /*1312*/ 	.byte	0x3f
	.zero		1


	//   ....[102]....
        /*1314*/ 	.word	0x000295f0
        /*1318*/ 	.word	0x00000003
        /*131c*/ 	.word	0x0002a860
        /*1320*/ 	.short	0x010a
        /*1322*/ 	.byte	0x3f
	.zero		1


	//----- nvinfo : EIATTR_NUM_MBARRIERS
	.align		4
.L_564:
        /*1324*/ 	.byte	0x03, 0x38
        /*1326*/ 	.short	0x0016


	//----- nvinfo : EIATTR_EXIT_INSTR_OFFSETS
	.align		4
        /*1328*/ 	.byte	0x04, 0x1c
        /*132a*/ 	.short	(.L_566 - .L_565)


	//   ....[0]....
.L_565:
        /*132c*/ 	.word	0x00024680


	//----- nvinfo : EIATTR_MAX_THREADS
	.align		4
.L_566:
        /*1330*/ 	.byte	0x04, 0x05
        /*1332*/ 	.short	(.L_568 - .L_567)
.L_567:
        /*1334*/ 	.word	0x00000180
        /*1338*/ 	.word	0x00000001
        /*133c*/ 	.word	0x00000001


	//----- nvinfo : EIATTR_CRS_STACK_SIZE
	.align		4
.L_568:
        /*1340*/ 	.byte	0x04, 0x1e
        /*1342*/ 	.short	(.L_570 - .L_569)
.L_569:
        /*1344*/ 	.word	0x00000000


	//----- nvinfo : EIATTR_CBANK_PARAM_SIZE
	.align		4
.L_570:
        /*1348*/ 	.byte	0x03, 0x19
        /*134a*/ 	.short	0x0af0


	//----- nvinfo : EIATTR_PARAM_CBANK
	.align		4
        /*134c*/ 	.byte	0x04, 0x0a
        /*134e*/ 	.short	(.L_572 - .L_571)
	.align		4
.L_571:
        /*1350*/ 	.word	index@(.nv.constant0._ZN7cutlass13device_kernelIN5flash11enable_sm90INS1_16FlashAttnFwdSm90INS1_25CollectiveMainloopFwdSm90ILi2EN4cute5tupleIJNS5_1CILi1EEES8_S8_EEENS6_IJNS7_ILi128EEENS7_ILi96EEENS7_ILi192EEEEEELi128ENS_6half_tEfNS_4arch4Sm90ELb1ELb0ELb0ELb1ELb1ELb1ELb0ELb1ELb1ELb1ELb1ELb0EEENS1_21CollectiveEpilogueFwdINS6_IJSA_SA_SB_EEES9_SE_SG_Li256ELb1ELb1ELb1ELb0EEENS1_36VarlenDynamicPersistentTileSchedulerILi128ELi96ELi256ELi128ELb1ELb1ELb1ELb1ELb1ELb1EEEEEEEEEvNT_6ParamsE)
        /*1354*/ 	.short	0x0210
        /*1356*/ 	.short	0x0af0


	//----- nvinfo : EIATTR_SW_WAR
	.align		4
.L_572:
        /*1358*/ 	.byte	0x04, 0x36
        /*135a*/ 	.short	(.L_574 - .L_573)
.L_573:
        /*135c*/ 	.word	0x00000008
.L_574:


//--------------------- .nv.info._ZN7cutlass13device_kernelIN5flash11enable_sm90INS1_16FlashAttnFwdSm90INS1_25CollectiveMainloopFwdSm90ILi2EN4cute5tupleIJNS5_1CILi1EEES8_S8_EEENS6_IJNS7_ILi64EEESA_SA_EEELi512ENS_6half_tEfNS_4arch4Sm90ELb0ELb0ELb0ELb0ELb1ELb0ELb0ELb0ELb0ELb1ELb1ELb0EEENS1_21CollectiveEpilogueFwdINS6_IJSA_NS7_ILi512EEESA_EEES9_SC_SE_Li256ELb0ELb1ELb1ELb0EEENS1_19SingleTileSchedulerILb0ELb1ELb1ELi64EEEEEEEEEvNT_6ParamsE --------------------------
	.section	.nv.info._ZN7cutlass13device_kernelIN5flash11enable_sm90INS1_16FlashAttnFwdSm90INS1_25CollectiveMainloopFwdSm90ILi2EN4cute5tupleIJNS5_1CILi1EEES8_S8_EEENS6_IJNS7_ILi64EEESA_SA_EEELi512ENS_6half_tEfNS_4arch4Sm90ELb0ELb0ELb0ELb0ELb1ELb0ELb0ELb0ELb0ELb1ELb1ELb0EEENS1_21CollectiveEpilogueFwdINS6_IJSA_NS7_ILi512EEESA_EEES9_SC_SE_Li256ELb0ELb1ELb1ELb0EEENS1_19SingleTileSchedulerILb0ELb1ELb1ELi64EEEEEEEEEvNT_6ParamsE,"",@"SHT_CUDA_INFO"
	.sectionflags	@""
	.align	4


	//----- nvinfo : EIATTR_CUDA_API_VERSION
	.align		4
        /*0000*/ 	.byte	0x04, 0x37
        /*0002*/ 	.short	(.L_576 - .L_575)
.L_575:
        /*0004*/ 	.word	0x00000082


	//----- nvinfo : EIATTR_KPARAM_INFO
	.align		4
.L_576:
        /*0008*/ 	.byte	0x04, 0x17
        /*000a*/ 	.short	(.L_578 - .L_577)
.L_577:
        /*000c*/ 	.word	0x00000000
        /*0010*/ 	.short	0x0000
        /*0012*/ 	.short	0x0070
        /*0014*/ 	.byte	0x00, 0xf0, 0x01, 0x28


	//----- nvinfo : EIATTR_SPARSE_MMA_MASK
	.align		4
.L_578:
        /*0018*/ 	.byte	0x03, 0x50
        /*001a*/ 	.short	0x0000


	//----- nvinfo : EIATTR_MAXREG_COUNT
	.align		4
        /*001c*/ 	.byte	0x03, 0x1b
        /*001e*/ 	.short	0x00a8


	//----- nvinfo : EIATTR_NUM_BARRIERS
	.align		4
        /*0020*/ 	.byte	0x02, 0x4c
        /*0022*/ 	.byte	0x10
	.zero		1


	//----- nvinfo : EIATTR_EXTERNS
	.align		4
        /*0024*/ 	.byte	0x04, 0x0f
        /*0026*/ 	.short	(.L_580 - .L_579)


	//   ....[0]....
	.align		4
.L_579:
        /*0028*/ 	.word	index@(__assertfail)


	//----- nvinfo : EIATTR_MERCURY_ISA_VERSION
	.align		4
.L_580:
        /*002c*/ 	.byte	0x03, 0x5f
        /*002e*/ 	.short	0x0101


	//----- nvinfo : EIATTR_INT_WARP_WIDE_INSTR_OFFSETS
	.align		4
        /*0030*/ 	.byte	0x04, 0x31
        /*0032*/ 	.short	(.L_582 - .L_581)


	//   ....[0]....
.L_581:
        /*0034*/ 	.word	0x000000b0


	//   ....[1]....
        /*0038*/ 	.word	0x000000c0


	//   ....[2]....
        /*003c*/ 	.word	0x00000160


	//----- nvinfo : EIATTR_COOP_GROUP_MASK_REGIDS
	.align		4
.L_582:
        /*0040*/ 	.byte	0x04, 0x29
        /*0042*/ 	.short	(.L_584 - .L_583)


	//   ....[0]....
.L_583:
        /*0044*/ 	.word	0xffffffff


	//   ....[1]....
        /*0048*/ 	.word	0xffffffff


	//   ....[2]....
        /*004c*/ 	.word	0xffffffff


	//   ....[3]....
        /*0050*/ 	.word	0xffffffff


	//   ....[4]....
        /*0054*/ 	.word	0xffffffff


	//   ....[5]....
        /*0058*/ 	.word	0xffffffff


	//   ....[6]....
        /*005c*/ 	.word	0xffffffff


	//   ....[7]....
        /*0060*/ 	.word	0xffffffff


	//   ....[8]....
        /*0064*/ 	.word	0xffffffff


	//   ....[9]....
        /*0068*/ 	.word	0xffffffff


	//   ....[10]....
        /*006c*/ 	.word	0xffffffff


	//   ....[11]....
        /*0070*/ 	.word	0xffffffff


	//   ....[12]....
        /*0074*/ 	.word	0xffffffff


	//   ....[13]....
        /*0078*/ 	.word	0xffffffff


	//   ....[14]....
        /*007c*/ 	.word	0xffffffff


	//   ....[15]....
        /*0080*/ 	.word	0xffffffff


	//   ....[16]....
        /*0084*/ 	.word	0xffffffff


	//   ....[17]....
        /*0088*/ 	.word	0xffffffff


	//   ....[18]....
        /*008c*/ 	.word	0xffffffff


	//   ....[19]....
        /*0090*/ 	.word	0xffffffff


	//   ....[20]....
        /*0094*/ 	.word	0xffffffff


	//   ....[21]....
        /*0098*/ 	.word	0xffffffff


	//   ....[22]....
        /*009c*/ 	.word	0xffffffff


	//   ....[23]....
        /*00a0*/ 	.word	0xffffffff


	//   ....[24]....
        /*00a4*/ 	.word	0xffffffff


	//   ....[25]....
        /*00a8*/ 	.word	0xffffffff


	//   ....[26]....
        /*00ac*/ 	.word	0xffffffff


	//   ....[27]....
        /*00b0*/ 	.word	0xffffffff


	//   ....[28]....
        /*00b4*/ 	.word	0xffffffff


	//   ....[29]....
        /*00b8*/ 	.word	0xffffffff


	//   ....[30]....
        /*00bc*/ 	.word	0xffffffff


	//   ....[31]....
        /*00c0*/ 	.word	0xffffffff


	//   ....[32]....
        /*00c4*/ 	.word	0xffffffff


	//   ....[33]....
        /*00c8*/ 	.word	0xffffffff


	//   ....[34]....
        /*00cc*/ 	.word	0xffffffff


	//   ....[35]....
        /*00d0*/ 	.word	0xffffffff


	//   ....[36]....
        /*00d4*/ 	.word	0xffffffff


	//   ....[37]....
        /*00d8*/ 	.word	0xffffffff


	//   ....[38]....
        /*00dc*/ 	.word	0xffffffff


	//   ....[39]....
        /*00e0*/ 	.word	0xffffffff


	//   ....[40]....
        /*00e4*/ 	.word	0xffffffff


	//   ....[41]....
        /*00e8*/ 	.word	0xffffffff


	//   ....[42]....
        /*00ec*/ 	.word	0xffffffff


	//   ....[43]....
        /*00f0*/ 	.word	0xffffffff


	//   ....[44]....
        /*00f4*/ 	.word	0xffffffff


	//   ....[45]....
        /*00f8*/ 	.word	0xffffffff


	//   ....[46]....
        /*00fc*/ 	.word	0xffffffff


	//   ....[47]....
        /*0100*/ 	.word	0xffffffff


	//   ....[48]....
        /*0104*/ 	.word	0xffffffff


	//   ....[49]....
        /*0108*/ 	.word	0xffffffff


	//   ....[50]....
        /*010c*/ 	.word	0xffffffff


	//   ....[51]....
        /*0110*/ 	.word	0xffffffff


	//   ....[52]....
        /*0114*/ 	.word	0xffffffff


	//   ....[53]....
        /*0118*/ 	.word	0xffffffff


	//   ....[54]....
        /*011c*/ 	.word	0xffffffff


	//   ....[55]....
        /*0120*/ 	.word	0xffffffff


	//   ....[56]....
        /*0124*/ 	.word	0xffffffff


	//   ....[57]....
        /*0128*/ 	.word	0xffffffff


	//   ....[58]....
        /*012c*/ 	.word	0xffffffff


	//   ....[59]....
        /*0130*/ 	.word	0xffffffff


	//   ....[60]....
        /*0134*/ 	.word	0xffffffff


	//   ....[61]....
        /*0138*/ 	.word	0xffffffff


	//   ....[62]....
        /*013c*/ 	.word	0xffffffff


	//   ....[63]....
        /*0140*/ 	.word	0xffffffff


	//   ....[64]....
        /*0144*/ 	.word	0xffffffff


	//   ....[65]....
        /*0148*/ 	.word	0xffffffff


	//   ....[66]....
        /*014c*/ 	.word	0xffffffff


	//   ....[67]....
        /*0150*/ 	.word	0xffffffff


	//   ....[68]....
        /*0154*/ 	.word	0xffffffff


	//   ....[69]....
        /*0158*/ 	.word	0xffffffff


	//   ....[70]....
        /*015c*/ 	.word	0xffffffff


	//   ....[71]....
        /*0160*/ 	.word	0xffffffff


	//   ....[72]....
        /*0164*/ 	.word	0xffffffff


	//   ....[73]....
        /*0168*/ 	.word	0x0500000f


	//   ....[74]....
        /*016c*/ 	.word	0x0500000f


	//   ....[75]....
        /*0170*/ 	.word	0x0500000f


	//   ....[76]....
        /*0174*/ 	.word	0x0500000f


	//   ....[77]....
        /*0178*/ 	.word	0x0500000f


	//   ....[78]....
        /*017c*/ 	.word	0x0500000f


	//   ....[79]....
        /*0180*/ 	.word	0x0500000f


	//   ....[80]....
        /*0184*/ 	.word	0x0500000f


	//   ....[81]....
        /*0188*/ 	.word	0x0500000f


	//   ....[82]....
        /*018c*/ 	.word	0x0500000f


	//   ....[83]....
        /*0190*/ 	.word	0x0500000f


	//   ....[84]....
        /*0194*/ 	.word	0x0500000f


	//   ....[85]....
        /*0198*/ 	.word	0x0500000f


	//   ....[86]....
        /*019c*/ 	.word	0x0500000f


	//   ....[87]....
        /*01a0*/ 	.word	0x0500000f


	//   ....[88]....
        /*01a4*/ 	.word	0x0500000f


	//   ....[89]....
        /*01a8*/ 	.word	0x0500000f


	//   ....[90]....
        /*01ac*/ 	.word	0x0500000f


	//   ....[91]....
        /*01b0*/ 	.word	0x0500000f


	//   ....[92]....
        /*01b4*/ 	.word	0x0500000f


	//   ....[93]....
        /*01b8*/ 	.word	0x0500000f


	//   ....[94]....
        /*01bc*/ 	.word	0x0500000f


	//   ....[95]....
        /*01c0*/ 	.word	0x0500000f


	//   ....[96]....
        /*01c4*/ 	.word	0x0500000f


	//   ....[97]....
        /*01c8*/ 	.word	0x0500000f


	//   ....[98]....
        /*01cc*/ 	.word	0x0500000f


	//   ....[99]....
        /*01d0*/ 	.word	0x0500000f


	//   ....[100]....
        /*01d4*/ 	.word	0x0500000f


	//   ....[101]....
        /*01d8*/ 	.word	0x0500000f


	//   ....[102]....
        /*01dc*/ 	.word	0x0500000f


	//   ....[103]....
        /*01e0*/ 	.word	0x0500000f


	//   ....[104]....
        /*01e4*/ 	.word	0x0500000f


	//   ....[105]....
        /*01e8*/ 	.word	0x0500000f


	//   ....[106]....
        /*01ec*/ 	.word	0x0500000f


	//   ....[107]....
        /*01f0*/ 	.word	0x0500000f


	//   ....[108]....
        /*01f4*/ 	.word	0x0500000f


	//   ....[109]....
        /*01f8*/ 	.word	0x0500000f


	//   ....[110]....
        /*01fc*/ 	.word	0x0500000f


	//   ....[111]....
        /*0200*/ 	.word	0x0500000f


	//   ....[112]....
        /*0204*/ 	.word	0x0500000f


	//   ....[113]....
        /*0208*/ 	.word	0x0500000f


	//   ....[114]....
        /*020c*/ 	.word	0x0500000f


	//----- nvinfo : EIATTR_COOP_GROUP_INSTR_OFFSETS
	.align		4
.L_584:
        /*0210*/ 	.byte	0x04, 0x28
        /*0212*/ 	.short	(.L_586 - .L_585)


	//   ....[0]....
.L_585:
        /*0214*/ 	.word	0x00000060


	//   ....[1]....
        /*0218*/ 	.word	0x000000a0


	//   ....[2]....
        /*021c*/ 	.word	0x00000280


	//   ....[3]....
        /*0220*/ 	.word	0x000003e0


	//   ....[4]....
        /*0224*/ 	.word	0x00000500


	//   ....[5]....
        /*0228*/ 	.word	0x00000660


	//   ....[6]....
        /*022c*/ 	.word	0x000011d0


	//   ....[7]....
        /*0230*/ 	.word	0x00003200


	//   ....[8]....
        /*0234*/ 	.word	0x00003c90


	//   ....[9]....
        /*0238*/ 	.word	0x00003cf0


	//   ....[10]....
        /*023c*/ 	.word	0x00003f00


	//   ....[11]....
        /*0240*/ 	.word	0x00003f80


	//   ....[12]....
        /*0244*/ 	.word	0x00004a30


	//   ....[13]....
        /*0248*/ 	.word	0x00004ef0


	//   ....[14]....
        /*024c*/ 	.word	0x00004f20


	//   ....[15]....
        /*0250*/ 	.word	0x00005150


	//   ....[16]....
        /*0254*/ 	.word	0x00005320


	//   ....[17]....
        /*0258*/ 	.word	0x00006300


	//   ....[18]....
        /*025c*/ 	.word	0x000063e0


	//   ....[19]....
        /*0260*/ 	.word	0x00006430


	//   ....[20]....
        /*0264*/ 	.word	0x00006450


	//   ....[21]....
        /*0268*/ 	.word	0x00006470


	//   ....[22]....
        /*026c*/ 	.word	0x00006f50


	//   ....[23]....
        /*0270*/ 	.word	0x00007410


	//   ....[24]....
        /*0274*/ 	.word	0x00007440


	//   ....[25]....
        /*0278*/ 	.word	0x00007470


	//   ....[26]....
        /*027c*/ 	.word	0x00007480


	//   ....[27]....
        /*0280*/ 	.word	0x00007930


	//   ....[28]....
        /*0284*/ 	.word	0x00007950


	//   ....[29]....
        /*0288*/ 	.word	0x000085a0


	//   ....[30]....
        /*028c*/ 	.word	0x000085c0


	//   ....[31]....
        /*0290*/ 	.word	0x00009610


	//   ....[32]....
        /*0294*/ 	.word	0x0000a820


	//   ....[33]....
        /*0298*/ 	.word	0x0000a840


	//   ....[34]....
        /*029c*/ 	.word	0x0000a850


	//   ....[35]....
        /*02a0*/ 	.word	0x0000a890


	//   ....[36]....
        /*02a4*/ 	.word	0x0000a8e0


	//   ....[37]....
        /*02a8*/ 	.word	0x0000a900


	//   ....[38]....
        /*02ac*/ 	.word	0x0000a950


	//   ....[39]....
        /*02b0*/ 	.word	0x0000a970


	//   ....[40]....
        /*02b4*/ 	.word	0x0000aed0


	//   ....[41]....
        /*02b8*/ 	.word	0x0000af10


	//   ....[42]....
        /*02bc*/ 	.word	0x0000af40


	//   ....[43]....
        /*02c0*/ 	.word	0x0000af90


	//   ....[44]....
        /*02c4*/ 	.word	0x0000aff0


	//   ....[45]....
        /*02c8*/ 	.word	0x0000b010


	//   ....[46]....
        /*02cc*/ 	.word	0x0000b060


	//   ....[47]....
        /*02d0*/ 	.word	0x0000b080


	//   ....[48]....
        /*02d4*/ 	.word	0x0000b370


	//   ....[49]....
        /*02d8*/ 	.word	0x0000b3a0


	//   ....[50]....
        /*02dc*/ 	.word	0x0000b3d0


	//   ....[51]....
        /*02e0*/ 	.word	0x0000b400


	//   ....[52]....
        /*02e4*/ 	.word	0x0000b430


	//   ....[53]....
        /*02e8*/ 	.word	0x0000b480


	//   ....[54]....
        /*02ec*/ 	.word	0x0000b600


	//   ....[55]....
        /*02f0*/ 	.word	0x0000b630


	//   ....[56]....
        /*02f4*/ 	.word	0x0000bfb0


	//   ....[57]....
        /*02f8*/ 	.word	0x0000bfd0


	//   ....[58]....
        /*02fc*/ 	.word	0x0000bfe0


	//   ....[59]....
        /*0300*/ 	.word	0x0000c000


	//   ....[60]....
        /*0304*/ 	.word	0x0000c020


	//   ....[61]....
        /*0308*/ 	.word	0x0000c050


	//   ....[62]....
        /*030c*/ 	.word	0x0000c070


	//   ....[63]....
        /*0310*/ 	.word	0x0000c0a0


	//   ....[64]....
        /*0314*/ 	.word	0x0000c400


	//   ....[65]....
        /*0318*/ 	.word	0x0000c430


	//   ....[66]....
        /*031c*/ 	.word	0x0000c460


	//   ....[67]....
        /*0320*/ 	.word	0x0000c480


	//   ....[68]....
        /*0324*/ 	.word	0x0000c490


	//   ....[69]....
        /*0328*/ 	.word	0x0000c4b0


	//   ....[70]....
        /*032c*/ 	.word	0x0000c560


	//   ....[71]....
        /*0330*/ 	.word	0x0000c590


	//   ....[72]....
        /*0334*/ 	.word	0x0000ca90


	//   ....[73]....
        /*0338*/ 	.word	0x0000cff0


	//   ....[74]....
        /*033c*/ 	.word	0x0000d0e0


	//   ....[75]....
        /*0340*/ 	.word	0x0000d180


	//   ....[76]....
        /*0344*/ 	.word	0x0000d200


	//   ....[77]....
        /*0348*/ 	.word	0x0000d2b0


	//   ....[78]....
        /*034c*/ 	.word	0x0000d310


	//   ....[79]....
        /*0350*/ 	.word	0x0000d3d0


	//   ....[80]....
        /*0354*/ 	.word	0x0000d430


	//   ....[81]....
        /*0358*/ 	.word	0x0000d4d0


	//   ....[82]....
        /*035c*/ 	.word	0x0000d560


	//   ....[83]....
        /*0360*/ 	.word	0x0000d5c0


	//   ....[84]....
        /*0364*/ 	.word	0x0000d680


	//   ....[85]....
        /*0368*/ 	.word	0x0000d740


	//   ....[86]....
        /*036c*/ 	.word	0x0000d7a0


	//   ....[87]....
        /*0370*/ 	.word	0x0000d860


	//   ....[88]....
        /*0374*/ 	.word	0x0000d8c0


	//   ....[89]....
        /*0378*/ 	.word	0x0000d960


	//   ....[90]....
        /*037c*/ 	.word	0x0000dab0


	//   ....[91]....
        /*0380*/ 	.word	0x0000db70


	//   ....[92]....
        /*0384*/ 	.word	0x0000ddf0


	//   ....[93]....
        /*0388*/ 	.word	0x0000de40


	//   ....[94]....
        /*038c*/ 	.word	0x0000e000


	//   ....[95]....
        /*0390*/ 	.word	0x0000e050


	//   ....[96]....
        /*0394*/ 	.word	0x0000e210


	//   ....[97]....
        /*0398*/ 	.word	0x0000e260


	//   ....[98]....
        /*039c*/ 	.word	0x0000e340


	//   ....[99]....
        /*03a0*/ 	.word	0x0000e3e0


	//   ....[100]....
        /*03a4*/ 	.word	0x0000e440


	//   ....[101]....
        /*03a8*/ 	.word	0x0000e4e0


	//   ....[102]....
        /*03ac*/ 	.word	0x0000e540


	//   ....[103]....
        /*03b0*/ 	.word	0x0000e5e0


	//   ....[104]....
        /*03b4*/ 	.word	0x0000e640


	//   ....[105]....
        /*03b8*/ 	.word	0x0000e6e0


	//   ....[106]....
        /*03bc*/ 	.word	0x0000e7c0


	//   ....[107]....
        /*03c0*/ 	.word	0x0000e870


	//   ....[108]....
        /*03c4*/ 	.word	0x0000e960


	//   ....[109]....
        /*03c8*/ 	.word	0x0000ea60


	//   ....[110]....
        /*03cc*/ 	.word	0x0000eb80


	//   ....[111]....
        /*03d0*/ 	.word	0x0000ec60


	//   ....[112]....
        /*03d4*/ 	.word	0x0000ed70


	//   ....[113]....
        /*03d8*/ 	.word	0x0000ee40


	//   ....[114]....
        /*03dc*/ 	.word	0x0000ef50


	//----- nvinfo : EIATTR_REG_RECONFIG
	.align		4
.L_586:
        /*03e0*/ 	.byte	0x01, 0x54
	.zero		2


	//----- nvinfo : EIATTR_SYSCALL_OFFSETS
	.align		4
        /*03e4*/ 	.byte	0x04, 0x46
        /*03e6*/ 	.short	(.L_588 - .L_587)


	//   ....[0]....
.L_587:
        /*03e8*/ 	.word	0x000033c0


	//   ....[1]....
        /*03ec*/ 	.word	0x00009d30


	//   ....[2]....
        /*03f0*/ 	.word	0x00009e70


	//   ....[3]....
        /*03f4*/ 	.word	0x00009f60


	//   ....[4]....
        /*03f8*/ 	.word	0x0000abe0


	//----- nvinfo : EIATTR_MBARRIER_INSTR_OFFSETS
	.align		4
.L_588:
        /*03fc*/ 	.byte	0x04, 0x39
        /*03fe*/ 	.short	(.L_590 - .L_589)


	//   ....[0]....
.L_589:
        /*0400*/ 	.word	0x00000170
        /*0404*/ 	.word	0x000000ff
        /*0408*/ 	.word	0x00028c00
        /*040c*/ 	.short	0x0100
        /*040e*/ 	.byte	0x08
	.zero		1


	//   ....[1]....
        /*0410*/ 	.word	0x00000180
        /*0414*/ 	.word	0x000000ff
        /*0418*/ 	.word	0x00028c20
        /*041c*/ 	.short	0x0100
        /*041e*/ 	.byte	0x08
	.zero		1


	//   ....[2]....
        /*0420*/ 	.word	0x00000230
        /*0424*/ 	.word	0x000000ff
        /*0428*/ 	.word	0x00028c30
        /*042c*/ 	.short	0x0100
        /*042e*/ 	.byte	0x06
	.zero		1


	//   ....[3]....
        /*0430*/ 	.word	0x00000240
        /*0434*/ 	.word	0x000000ff
        /*0438*/ 	.word	0x00028c40
        /*043c*/ 	.short	0x0100
        /*043e*/ 	.byte	0x06
	.zero		1


	//   ....[4]....
        /*0440*/ 	.word	0x00000250
        /*0444*/ 	.word	0x000000ff
        /*0448*/ 	.word	0x00028c38
        /*044c*/ 	.short	0x0100
        /*044e*/ 	.byte	0x06
	.zero		1


	//   ....[5]....
        /*0450*/ 	.word	0x00000260
        /*0454*/ 	.word	0x000000ff
        /*0458*/ 	.word	0x00028c48
        /*045c*/ 	.short	0x0100
        /*045e*/ 	.byte	0x06
	.zero		1


	//   ....[6]....
        /*0460*/ 	.word	0x00000390
        /*0464*/ 	.word	0x000000ff
        /*0468*/ 	.word	0x00028c50
        /*046c*/ 	.short	0x0100
        /*046e*/ 	.byte	0x08
	.zero		1


	//   ....[7]....
        /*0470*/ 	.word	0x000003a0
        /*0474*/ 	.word	0x000000ff
        /*0478*/ 	.word	0x00028c60
        /*047c*/ 	.short	0x0100
        /*047e*/ 	.byte	0x08
	.zero		1


	//   ....[8]....
        /*0480*/ 	.word	0x000003b0
        /*0484*/ 	.word	0x000000ff
        /*0488*/ 	.word	0x00028c58
        /*048c*/ 	.short	0x0100
        /*048e*/ 	.byte	0x08
	.zero		1


	//   ....[9]....
        /*0490*/ 	.word	0x000003c0
        /*0494*/ 	.word	0x000000ff
        /*0498*/ 	.word	0x00028c68
        /*049c*/ 	.short	0x0100
        /*049e*/ 	.byte	0x08
	.zero		1


	//   ....[10]....
        /*04a0*/ 	.word	0x000004b0
        /*04a4*/ 	.word	0x000000ff
        /*04a8*/ 	.word	0x00028c70
        /*04ac*/ 	.short	0x0100
        /*04ae*/ 	.byte	0x06
	.zero		1


	//   ....[11]....
        /*04b0*/ 	.word	0x000004c0
        /*04b4*/ 	.word	0x000000ff
        /*04b8*/ 	.word	0x00028c80
        /*04bc*/ 	.short	0x0100
        /*04be*/ 	.byte	0x06
	.zero		1


	//   ....[12]....
        /*04c0*/ 	.word	0x000004d0
        /*04c4*/ 	.word	0x000000ff
        /*04c8*/ 	.word	0x00028c78
        /*04cc*/ 	.short	0x0100
        /*04ce*/ 	.byte	0x06
	.zero		1


	//   ....[13]....
        /*04d0*/ 	.word	0x000004e0
        /*04d4*/ 	.word	0x000000ff
        /*04d8*/ 	.word	0x00028c88
        /*04dc*/ 	.short	0x0100
        /*04de*/ 	.byte	0x06
	.zero		1


	//   ....[14]....
        /*04e0*/ 	.word	0x00000610
        /*04e4*/ 	.word	0x000000ff
        /*04e8*/ 	.word	0x00028c90
        /*04ec*/ 	.short	0x0100
        /*04ee*/ 	.byte	0x08
	.zero		1


	//   ....[15]....
        /*04f0*/ 	.word	0x00000620
        /*04f4*/ 	.word	0x000000ff
        /*04f8*/ 	.word	0x00028ca0
        /*04fc*/ 	.short	0x0100
        /*04fe*/ 	.byte	0x08
	.zero		1


	//   ....[16]....
        /*0500*/ 	.word	0x00000630
        /*0504*/ 	.word	0x000000ff
        /*0508*/ 	.word	0x00028c98
        /*050c*/ 	.short	0x0100
        /*050e*/ 	.byte	0x08
	.zero		1


	//   ....[17]....
        /*0510*/ 	.word	0x00000640
        /*0514*/ 	.word	0x000000ff
        /*0518*/ 	.word	0x00028ca8
        /*051c*/ 	.short	0x0100
        /*051e*/ 	.byte	0x08
	.zero		1


	//   ....[18]....
        /*0520*/ 	.word	0x00000780
        /*0524*/ 	.word	0x000000ff
        /*0528*/ 	.word	0x00028cb0
        /*052c*/ 	.short	0x0100
        /*052e*/ 	.byte	0x08
	.zero		1


	//   ....[19]....
        /*0530*/ 	.word	0x00000790
        /*0534*/ 	.word	0x000000ff
        /*0538*/ 	.word	0x00028cc0
        /*053c*/ 	.short	0x0100
        /*053e*/ 	.byte	0x08
	.zero		1


	//   ....[20]....
        /*0540*/ 	.word	0x000007a0
        /*0544*/ 	.word	0x000000ff
        /*0548*/ 	.word	0x00028cb8
        /*054c*/ 	.short	0x0100
        /*054e*/ 	.byte	0x08
	.zero		1


	//   ....[21]....
        /*0550*/ 	.word	0x000007b0
        /*0554*/ 	.word	0x000000ff
        /*0558*/ 	.word	0x00028cc8
        /*055c*/ 	.short	0x0100
        /*055e*/ 	.byte	0x08
	.zero		1


	//   ....[22]....
        /*0560*/ 	.word	0x00001390
        /*0564*/ 	.word	0x000000ff
        /*0568*/ 	.word	0x00028c50
        /*056c*/ 	.short	0x010a
        /*056e*/ 	.byte	0x05
	.zero		1


	//   ....[23]....
        /*0570*/ 	.word	0x00001660
        /*0574*/ 	.word	0x000000ff
        /*0578*/ 	.word	0x00000000
        /*057c*/ 	.short	0x0101
        /*057e*/ 	.byte	0x04
	.zero		1


	//   ....[24]....
        /*0580*/ 	.word	0x00001fc0
        /*0584*/ 	.word	0x000000ff
        /*0588*/ 	.word	0x00028c50
        /*058c*/ 	.short	0x010a
        /*058e*/ 	.byte	0x07
	.zero		1


	//   ....[25]....
        /*0590*/ 	.word	0x00002000
        /*0594*/ 	.word	0x000000ff
        /*0598*/ 	.word	0x00028c50
        /*059c*/ 	.short	0x010a
        /*059e*/ 	.byte	0x07
	.zero		1


	//   ....[26]....
        /*05a0*/ 	.word	0x000021e0
        /*05a4*/ 	.word	0x000000ff
        /*05a8*/ 	.word	0x00000000
        /*05ac*/ 	.short	0x0101
        /*05ae*/ 	.byte	0x07
	.zero		1


	//   ....[27]....
        /*05b0*/ 	.word	0x000033f0
        /*05b4*/ 	.word	0x000000ff
        /*05b8*/ 	.word	0x00028c00
        /*05bc*/ 	.short	0x010a
        /*05be*/ 	.byte	0x29
	.zero		1


	//   ....[28]....
        /*05c0*/ 	.word	0x00003580
        /*05c4*/ 	.word	0x000000ff
        /*05c8*/ 	.word	0x00028c30
        /*05cc*/ 	.short	0x010a
        /*05ce*/ 	.byte	0x29
	.zero		1


	//   ....[29]....
        /*05d0*/ 	.word	0x000035c0
        /*05d4*/ 	.word	0x000000ff
        /*05d8*/ 	.word	0x00028c30
        /*05dc*/ 	.short	0x010a
        /*05de*/ 	.byte	0x29
	.zero		1


	//   ....[30]....
        /*05e0*/ 	.word	0x000038c0
        /*05e4*/ 	.word	0x000000ff
        /*05e8*/ 	.word	0x00000000
        /*05ec*/ 	.short	0x0101
        /*05ee*/ 	.byte	0x04
	.zero		1


	//   ....[31]....
        /*05f0*/ 	.word	0x000047b0
        /*05f4*/ 	.word	0x000000ff
        /*05f8*/ 	.word	0x00028c50
        /*05fc*/ 	.short	0x010a
        /*05fe*/ 	.byte	0x29
	.zero		1


	//   ....[32]....
        /*0600*/ 	.word	0x00004800
        /*0604*/ 	.word	0x000000ff
        /*0608*/ 	.word	0x00028c50
        /*060c*/ 	.short	0x010a
        /*060e*/ 	.byte	0x29
	.zero		1


	//   ....[33]....
        /*0610*/ 	.word	0x00004ac0
        /*0614*/ 	.word	0x000000ff
        /*0618*/ 	.word	0x00000000
        /*061c*/ 	.short	0x0101
        /*061e*/ 	.byte	0x05
	.zero		1


	//   ....[34]....
        /*0620*/ 	.word	0x00004be0
        /*0624*/ 	.word	0x000000ff
        /*0628*/ 	.word	0x00028c30
        /*062c*/ 	.short	0x010a
        /*062e*/ 	.byte	0x1a
	.zero		1


	//   ....[35]....
        /*0630*/ 	.word	0x00004c20
        /*0634*/ 	.word	0x000000ff
        /*0638*/ 	.word	0x00028c30
        /*063c*/ 	.short	0x010a
        /*063e*/ 	.byte	0x1a
	.zero		1


	//   ....[36]....
        /*0640*/ 	.word	0x00004e30
        /*0644*/ 	.word	0x000000ff
        /*0648*/ 	.word	0x00000000
        /*064c*/ 	.short	0x0101
        /*064e*/ 	.byte	0x07
	.zero		1


	//   ....[37]....
        /*0650*/ 	.word	0x000060b0
        /*0654*/ 	.word	0x000000ff
        /*0658*/ 	.word	0x00028c50
        /*065c*/ 	.short	0x010a
        /*065e*/ 	.byte	0x1a
	.zero		1


	//   ....[38]....
        /*0660*/ 	.word	0x000060f0
        /*0664*/ 	.word	0x000000ff
        /*0668*/ 	.word	0x00028c50
        /*066c*/ 	.short	0x010a
        /*066e*/ 	.byte	0x1a
	.zero		1


	//   ....[39]....
        /*0670*/ 	.word	0x00006380
        /*0674*/ 	.word	0x000000ff
        /*0678*/ 	.word	0x00000000
        /*067c*/ 	.short	0x0101
        /*067e*/ 	.byte	0x05
	.zero		1


	//   ....[40]....
        /*0680*/ 	.word	0x00006f20
        /*0684*/ 	.word	0x000000ff
        /*0688*/ 	.word	0x00000000
        /*068c*/ 	.short	0x0101
        /*068e*/ 	.byte	0x04
	.zero		1


	//   ....[41]....
        /*0690*/ 	.word	0x0000a5e0
        /*0694*/ 	.word	0x000000ff
        /*0698*/ 	.word	0x00028c40
        /*069c*/ 	.short	0x010a
        /*069e*/ 	.byte	0x2b
	.zero		1


	//   ....[42]....
        /*06a0*/ 	.word	0x0000aa10
        /*06a4*/ 	.word	0x000000ff
        /*06a8*/ 	.word	0x00028c30
        /*06ac*/ 	.short	0x0107
        /*06ae*/ 	.byte	0x2b
	.zero		1


	//   ....[43]....
        /*06b0*/ 	.word	0x0000aa80
        /*06b4*/ 	.word	0x000000ff
        /*06b8*/ 	.word	0x00028c30
        /*06bc*/ 	.short	0x0101
        /*06be*/ 	.byte	0x2b
	.zero		1


	//   ....[44]....
        /*06c0*/ 	.word	0x0000b150
        /*06c4*/ 	.word	0x000000ff
        /*06c8*/ 	.word	0x00028c00
        /*06cc*/ 	.short	0x0107
        /*06ce*/ 	.byte	0x2b
	.zero		1


	//   ....[45]....
        /*06d0*/ 	.word	0x0000b190
        /*06d4*/ 	.word	0x000000ff
        /*06d8*/ 	.word	0x00028c00
        /*06dc*/ 	.short	0x0101
        /*06de*/ 	.byte	0x2b
	.zero		1


	//   ....[46]....
        /*06e0*/ 	.word	0x0000b1a0
        /*06e4*/ 	.word	0x000000ff
        /*06e8*/ 	.word	0x00028c20
        /*06ec*/ 	.short	0x010a
        /*06ee*/ 	.byte	0x2b
	.zero		1


	//   ....[47]....
        /*06f0*/ 	.word	0x0000b1f0
        /*06f4*/ 	.word	0x000000ff
        /*06f8*/ 	.word	0x00028c60
        /*06fc*/ 	.short	0x010a
        /*06fe*/ 	.byte	0x2b
	.zero		1


	//   ....[48]....
        /*0700*/ 	.word	0x0000ba10
        /*0704*/ 	.word	0x000000ff
        /*0708*/ 	.word	0x00028c50
        /*070c*/ 	.short	0x0107
        /*070e*/ 	.byte	0x2b
	.zero		1


	//   ....[49]....
        /*0710*/ 	.word	0x0000ba90
        /*0714*/ 	.word	0x000000ff
        /*0718*/ 	.word	0x00028c50
        /*071c*/ 	.short	0x0101
        /*071e*/ 	.byte	0x2b
	.zero		1


	//   ....[50]....
        /*0720*/ 	.word	0x0000bdb0
        /*0724*/ 	.word	0x0000000a
        /*0728*/ 	.word	0x00028c40
        /*072c*/ 	.short	0x010a
        /*072e*/ 	.byte	0x3f
	.zero		1


	//   ....[51]....
        /*0730*/ 	.word	0x0000c140
        /*0734*/ 	.word	0x0000000a
        /*0738*/ 	.word	0x00028c30
        /*073c*/ 	.short	0x0107
        /*073e*/ 	.byte	0x3f
	.zero		1


	//   ....[52]....
        /*0740*/ 	.word	0x0000c1f0
        /*0744*/ 	.word	0x0000000a
        /*0748*/ 	.word	0x00028c30
        /*074c*/ 	.short	0x0101
        /*074e*/ 	.byte	0x3f
	.zero		1


	//   ....[53]....
        /*0750*/ 	.word	0x0000c220
        /*0754*/ 	.word	0x0000000a
        /*0758*/ 	.word	0x00028c60
        /*075c*/ 	.short	0x010a
        /*075e*/ 	.byte	0x3f
	.zero		1


	//   ....[54]....
        /*0760*/ 	.word	0x0000c860
        /*0764*/ 	.word	0x0000000a
        /*0768*/ 	.word	0x00028c50
        /*076c*/ 	.short	0x0107
        /*076e*/ 	.byte	0x3f
	.zero		1


	//   ....[55]....
        /*0770*/ 	.word	0x0000c920
        /*0774*/ 	.word	0x0000000a
        /*0778*/ 	.word	0x00028c50
        /*077c*/ 	.short	0x0101
        /*077e*/ 	.byte	0x3f
	.zero		1


	//   ....[56]....
        /*0780*/ 	.word	0x0000ca10
        /*0784*/ 	.word	0x00000005
        /*0788*/ 	.word	0x00028c20
        /*078c*/ 	.short	0x010a
        /*078e*/ 	.byte	0x3f
	.zero		1


	//   ....[57]....
        /*0790*/ 	.word	0x0000cb80
        /*0794*/ 	.word	0x00000004
        /*0798*/ 	.word	0x00028c40
        /*079c*/ 	.short	0x010a
        /*079e*/ 	.byte	0x3f
	.zero		1


	//   ....[58]....
        /*07a0*/ 	.word	0x0000cc20
        /*07a4*/ 	.word	0x00000005
        /*07a8*/ 	.word	0x00028c40
        /*07ac*/ 	.short	0x010a
        /*07ae*/ 	.byte	0x3f
	.zero		1


	//   ....[59]....
        /*07b0*/ 	.word	0x0000cc60
        /*07b4*/ 	.word	0x00000004
        /*07b8*/ 	.word	0x00028c60
        /*07bc*/ 	.short	0x010a
        /*07be*/ 	.byte	0x3f
	.zero		1


	//   ....[60]....
        /*07c0*/ 	.word	0x0000cca0
        /*07c4*/ 	.word	0x00000005
        /*07c8*/ 	.word	0x00028c60
        /*07cc*/ 	.short	0x010a
        /*07ce*/ 	.byte	0x3f
	.zero		1


	//   ....[61]....
        /*07d0*/ 	.word	0x0000cd10
        /*07d4*/ 	.word	0x00000005
        /*07d8*/ 	.word	0x00028c50
        /*07dc*/ 	.short	0x010a
        /*07de*/ 	.byte	0x3f
	.zero		1


	//   ....[62]....
        /*07e0*/ 	.word	0x0000cd70
        /*07e4*/ 	.word	0x00000005
        /*07e8*/ 	.word	0x00028c50
        /*07ec*/ 	.short	0x010a
        /*07ee*/ 	.byte	0x3f
	.zero		1


	//   ....[63]....
        /*07f0*/ 	.word	0x0000cdd0
        /*07f4*/ 	.word	0x00000000
        /*07f8*/ 	.word	0x00028c00
        /*07fc*/ 	.short	0x010a
        /*07fe*/ 	.byte	0x3f
	.zero		1


	//   ....[64]....
        /*0800*/ 	.word	0x0000ce30
        /*0804*/ 	.word	0x00000004
        /*0808*/ 	.word	0x00028c30
        /*080c*/ 	.short	0x010a
        /*080e*/ 	.byte	0x3f
	.zero		1


	//   ....[65]....
        /*0810*/ 	.word	0x0000ce90
        /*0814*/ 	.word	0x0000000c
        /*0818*/ 	.word	0x00028c50
        /*081c*/ 	.short	0x010a
        /*081e*/ 	.byte	0x3f
	.zero		1


	//   ....[66]....
        /*0820*/ 	.word	0x0000cef0
        /*0824*/ 	.word	0x0000000c
        /*0828*/ 	.word	0x00028c30
        /*082c*/ 	.short	0x010a
        /*082e*/ 	.byte	0x3f
	.zero		1


	//   ....[67]....
        /*0830*/ 	.word	0x0000cf50
        /*0834*/ 	.word	0x0000000e
        /*0838*/ 	.word	0x00028c50
        /*083c*/ 	.short	0x010a
        /*083e*/ 	.byte	0x3f
	.zero		1


	//   ....[68]....
        /*0840*/ 	.word	0x0000d030
        /*0844*/ 	.word	0x00000003
        /*0848*/ 	.word	0x00028c40
        /*084c*/ 	.short	0x010a
        /*084e*/ 	.byte	0x3f
	.zero		1


	//   ....[69]....
        /*0850*/ 	.word	0x0000d9a0
        /*0854*/ 	.word	0x00000003
        /*0858*/ 	.word	0x00028c20
        /*085c*/ 	.short	0x010a
        /*085e*/ 	.byte	0x3f
	.zero		1


	//   ....[70]....
        /*0860*/ 	.word	0x0000da00
        /*0864*/ 	.word	0x00000003
        /*0868*/ 	.word	0x00028c60
        /*086c*/ 	.short	0x010a
        /*086e*/ 	.byte	0x3f
	.zero		1


	//   ....[71]....
        /*0870*/ 	.word	0x0000e290
        /*0874*/ 	.word	0x0000000a
        /*0878*/ 	.word	0x00028c40
        /*087c*/ 	.short	0x010a
        /*087e*/ 	.byte	0x3f
	.zero		1


	//   ....[72]....
        /*0880*/ 	.word	0x0000e710
        /*0884*/ 	.word	0x0000000a
        /*0888*/ 	.word	0x00028c60
        /*088c*/ 	.short	0x010a
        /*088e*/ 	.byte	0x3f
	.zero		1


	//   ....[73]....
        /*0890*/ 	.word	0x0000ee70
        /*0894*/ 	.word	0x00000005
        /*0898*/ 	.word	0x00028c20
        /*089c*/ 	.short	0x010a
        /*089e*/ 	.byte	0x3f
	.zero		1


	//   ....[74]....
        /*08a0*/ 	.word	0x0000f010
        /*08a4*/ 	.word	0x00000004
        /*08a8*/ 	.word	0x00028c40
        /*08ac*/ 	.short	0x010a
        /*08ae*/ 	.byte	0x3f
	.zero		1


	//   ....[75]....
        /*08b0*/ 	.word	0x0000f060
        /*08b4*/ 	.word	0x00000005
        /*08b8*/ 	.word	0x00028c40
        /*08bc*/ 	.short	0x010a
        /*08be*/ 	.byte	0x3f
	.zero		1


	//   ....[76]....
        /*08c0*/ 	.word	0x0000f0b0
        /*08c4*/ 	.word	0x00000004
        /*08c8*/ 	.word	0x00028c60
        /*08cc*/ 	.short	0x010a
        /*08ce*/ 	.byte	0x3f
	.zero		1


	//----- nvinfo : EIATTR_NUM_MBARRIERS
	.align		4
.L_590:
        /*08d0*/ 	.byte	0x03, 0x38
        /*08d2*/ 	.short	0x0016


	//----- nvinfo : EIATTR_EXIT_INSTR_OFFSETS
	.align		4
        /*08d4*/ 	.byte	0x04, 0x1c
        /*08d6*/ 	.short	(.L_592 - .L_591)


	//   ....[0]....
.L_591:
        /*08d8*/ 	.word	0x0000ccf0


	//----- nvinfo : EIATTR_MAX_THREADS
	.align		4
.L_592:
        /*08dc*/ 	.byte	0x04, 0x05
        /*08de*/ 	.short	(.L_594 - .L_593)
.L_593:
        /*08e0*/ 	.word	0x00000180
        /*08e4*/ 	.word	0x00000001
        /*08e8*/ 	.word	0x00000001


	//----- nvinfo : EIATTR_CRS_STACK_SIZE
	.align		4
.L_594:
        /*08ec*/ 	.byte	0x04, 0x1e
        /*08ee*/ 	.short	(.L_596 - .L_595)
.L_595:
        /*08f0*/ 	.word	0x00000000


	//----- nvinfo : EIATTR_CBANK_PARAM_SIZE
	.align		4
.L_596:
        /*08f4*/ 	.byte	0x03, 0x19
        /*08f6*/ 	.short	0x0a70


	//----- nvinfo : EIATTR_PARAM_CBANK
	.align		4
        /*08f8*/ 	.byte	0x04, 0x0a
        /*08fa*/ 	.short	(.L_598 - .L_597)
	.align		4
.L_597:
        /*08fc*/ 	.word	index@(.nv.constant0._ZN7cutlass13device_kernelIN5flash11enable_sm90INS1_16FlashAttnFwdSm90INS1_25CollectiveMainloopFwdSm90ILi2EN4cute5tupleIJNS5_1CILi1EEES8_S8_EEENS6_IJNS7_ILi64EEESA_SA_EEELi512ENS_6half_tEfNS_4arch4Sm90ELb0ELb0ELb0ELb0ELb1ELb0ELb0ELb0ELb0ELb1ELb1ELb0EEENS1_21CollectiveEpilogueFwdINS6_IJSA_NS7_ILi512EEESA_EEES9_SC_SE_Li256ELb0ELb1ELb1ELb0EEENS1_19SingleTileSchedulerILb0ELb1ELb1ELi64EEEEEEEEEvNT_6ParamsE)
        /*0900*/ 	.short	0x0210
        /*0902*/ 	.short	0x0a70


	//----- nvinfo : EIATTR_SW_WAR
	.align		4
.L_598:
        /*0904*/ 	.byte	0x04, 0x36
        /*0906*/ 	.short	(.L_600 - .L_599)
.L_599:
        /*0908*/ 	.word	0x00000008
.L_600:


//--------------------- .nv.info._ZN7cutlass13device_kernelIN5flash11enable_sm90INS1_16FlashAttnFwdSm90INS1_25CollectiveMainloopFwdSm90ILi2EN4cute5tupleIJNS5_1CILi1EEES8_S8_EEENS6_IJNS7_ILi64EEESA_SA_EEELi512ENS_6half_tEfNS_4arch4Sm90ELb0ELb0ELb0ELb0ELb1ELb0ELb1ELb0ELb0ELb1ELb1ELb0EEENS1_21CollectiveEpilogueFwdINS6_IJSA_NS7_ILi512EEESA_EEES9_SC_SE_Li256ELb0ELb1ELb1ELb0EEENS1_19SingleTileSchedulerILb0ELb1ELb1ELi64EEEEEEEEEvNT_6ParamsE --------------------------
	.section	.nv.info._ZN7cutlass13device_kernelIN5flash11enable_sm90INS1_16FlashAttnFwdSm90INS1_25CollectiveMainloopFwdSm90ILi2EN4cute5tupleIJNS5_1CILi1EEES8_S8_EEENS6_IJNS7_ILi64EEESA_SA_EEELi512ENS_6half_tEfNS_4arch4Sm90ELb0ELb0ELb0ELb0ELb1ELb0ELb1ELb0ELb0ELb1ELb1ELb0EEENS1_21CollectiveEpilogueFwdINS6_IJSA_NS7_ILi512EEESA_EEES9_SC_SE_Li256ELb0ELb1ELb1ELb0EEENS1_19SingleTileSchedulerILb0ELb1ELb1ELi64EEEEEEEEEvNT_6ParamsE,"",@"SHT_CUDA_INFO"
	.sectionflags	@""
	.align	4


	//----- nvinfo : EIATTR_CUDA_API_VERSION
	.align		4
        /*0000*/ 	.byte	0x04, 0x37
        /*0002*/ 	.short	(.L_602 - .L_601)
.L_601:
        /*0004*/ 	.word	0x00000082


	//----- nvinfo : EIATTR_KPARAM_INFO
	.align		4
.L_602:
        /*0008*/ 	.byte	0x04, 0x17
        /*000a*/ 	.short	(.L_604 - .L_603)
.L_603:
        /*000c*/ 	.word	0x00000000
        /*0010*/ 	.short	0x0000
        /*0012*/ 	.short	0x0070
        /*0014*/ 	.byte	0x00, 0xf0, 0x01, 0x2c


	//----- nvinfo : EIATTR_SPARSE_MMA_MASK
	.align		4
.L_604:
        /*0018*/ 	.byte	0x03, 0x50
        /*001a*/ 	.short	0x0000


	//----- nvinfo : EIATTR_MAXREG_COUNT
	.align		4
        /*001c*/ 	.byte	0x03, 0x1b
        /*001e*/ 	.short	0x00a8


	//----- nvinfo : EIATTR_NUM_BARRIERS
	.align		4
        /*0020*/ 	.byte	0x02, 0x4c
        /*0022*/ 	.byte	0x10
	.zero		1


	//----- nvinfo : EIATTR_EXTERNS
	.align		4
        /*0024*/ 	.byte	0x04, 0x0f
        /*0026*/ 	.short	(.L_606 - .L_605)


	//   ....[0]....
	.align		4
.L_605:
        /*0028*/ 	.word	index@(__assertfail)


	//----- nvinfo : EIATTR_ANNOTATIONS
	.align		4
.L_606:
        /*002c*/ 	.byte	0x04, 0x55
        /*002e*/ 	.short	(.L_608 - .L_607)


	//   ....[0]....
.L_607:
        /*0030*/ 	.word	0x00000001
        /*0034*/ 	.byte	0x90, 0x08, 0x00, 0x00, 0x01, 0x00, 0x00, 0x00, 0xd0, 0x11, 0x00, 0x00, 0x01, 0x00, 0x00, 0x00
        /*0044*/ 	.byte	0xd0, 0x33, 0x00, 0x00, 0x01, 0x00, 0x00, 0x00, 0x40, 0xd1, 0x00, 0x00, 0x01, 0x00, 0x00, 0x00
        /*0054*/ 	.byte	0x80, 0x05, 0x01, 0x00


	//----- nvinfo : EIATTR_MERCURY_ISA_VERSION
	.align		4
.L_608:
        /*0058*/ 	.byte	0x03, 0x5f
        /*005a*/ 	.short	0x0101


	//----- nvinfo : EIATTR_INT_WARP_WIDE_INSTR_OFFSETS
	.align		4
        /*005c*/ 	.byte	0x04, 0x31
        /*005e*/ 	.short	(.L_610 - .L_609)


	//   ....[0]....
.L_609:
        /*0060*/ 	.word	0x000000c0


	//   ....[1]....
        /*0064*/ 	.word	0x000000d0


	//   ....[2]....
        /*0068*/ 	.word	0x000000e0


	//   ....[3]....
        /*006c*/ 	.word	0x00000180


	//----- nvinfo : EIATTR_COOP_GROUP_MASK_REGIDS
	.align		4
.L_610:
        /*0070*/ 	.byte	0x04, 0x29
        /*0072*/ 	.short	(.L_612 - .L_611)


	//   ....[0]....
.L_611:
        /*0074*/ 	.word	0xffffffff


	//   ....[1]....
        /*0078*/ 	.word	0xffffffff


	//   ....[2]....
        /*007c*/ 	.word	0xffffffff


	//   ....[3]....
        /*0080*/ 	.word	0xffffffff


	//   ....[4]....
        /*0084*/ 	.word	0xffffffff


	//   ....[5]....
        /*0088*/ 	.word	0xffffffff


	//   ....[6]....
        /*008c*/ 	.word	0xffffffff


	//   ....[7]....
        /*0090*/ 	.word	0xffffffff


	//   ....[8]....
        /*0094*/ 	.word	0xffffffff


	//   ....[9]....
        /*0098*/ 	.word	0xffffffff


	//   ....[10]....
        /*009c*/ 	.word	0xffffffff


	//   ....[11]....
        /*00a0*/ 	.word	0xffffffff


	//   ....[12]....
        /*00a4*/ 	.word	0xffffffff


	//   ....[13]....
        /*00a8*/ 	.word	0xffffffff


	//   ....[14]....
        /*00ac*/ 	.word	0xffffffff


	//   ....[15]....
        /*00b0*/ 	.word	0xffffffff


	//   ....[16]....
        /*00b4*/ 	.word	0xffffffff


	//   ....[17]....
        /*00b8*/ 	.word	0xffffffff


	//   ....[18]....
        /*00bc*/ 	.word	0xffffffff


	//   ....[19]....
        /*00c0*/ 	.word	0xffffffff


	//   ....[20]....
        /*00c4*/ 	.word	0xffffffff


	//   ....[21]....
        /*00c8*/ 	.word	0xffffffff


	//   ....[22]....
        /*00cc*/ 	.word	0xffffffff


	//   ....[23]....
        /*00d0*/ 	.word	0xffffffff


	//   ....[24]....
        /*00d4*/ 	.word	0xffffffff


	//   ....[25]....
        /*00d8*/ 	.word	0xffffffff


	//   ....[26]....
        /*00dc*/ 	.word	0xffffffff


	//   ....[27]....
        /*00e0*/ 	.word	0xffffffff


	//   ....[28]....
        /*00e4*/ 	.word	0xffffffff


	//   ....[29]....
        /*00e8*/ 	.word	0xffffffff


	//   ....[30]....
        /*00ec*/ 	.word	0xffffffff


	//   ....[31]....
        /*00f0*/ 	.word	0xffffffff


	//   ....[32]....
        /*00f4*/ 	.word	0xffffffff


	//   ....[33]....
        /*00f8*/ 	.word	0xffffffff


	//   ....[34]....
        /*00fc*/ 	.word	0xffffffff


	//   ....[35]....
        /*0100*/ 	.word	0xffffffff


	//   ....[36]....
        /*0104*/ 	.word	0xffffffff


	//   ....[37]....
        /*0108*/ 	.word	0xffffffff


	//   ....[38]....
        /*010c*/ 	.word	0xffffffff


	//   ....[39]....
        /*0110*/ 	.word	0xffffffff


	//   ....[40]....
        /*0114*/ 	.word	0xffffffff


	//   ....[41]....
        /*0118*/ 	.word	0xffffffff


	//   ....[42]....
        /*011c*/ 	.word	0xffffffff


	//   ....[43]....
        /*0120*/ 	.word	0xffffffff


	//   ....[44]....
        /*0124*/ 	.word	0xffffffff


	//   ....[45]....
        /*0128*/ 	.word	0xffffffff


	//   ....[46]....
        /*012c*/ 	.word	0xffffffff


	//   ....[47]....
        /*0130*/ 	.word	0xffffffff


	//   ....[48]....
        /*0134*/ 	.word	0xffffffff


	//   ....[49]....
        /*0138*/ 	.word	0xffffffff


	//   ....[50]....
        /*013c*/ 	.word	0xffffffff


	//   ....[51]....
        /*0140*/ 	.word	0xffffffff


	//   ....[52]....
        /*0144*/ 	.word	0xffffffff


	//   ....[53]....
        /*0148*/ 	.word	0xffffffff


	//   ....[54]....
        /*014c*/ 	.word	0xffffffff


	//   ....[55]....
        /*0150*/ 	.word	0xffffffff


	//   ....[56]....
        /*0154*/ 	.word	0xffffffff


	//   ....[57]....
        /*0158*/ 	.word	0xffffffff


	//   ....[58]....
        /*015c*/ 	.word	0xffffffff


	//   ....[59]....
        /*0160*/ 	.word	0xffffffff


	//   ....[60]....
        /*0164*/ 	.word	0xffffffff


	//   ....[61]....
        /*0168*/ 	.word	0xffffffff


	//   ....[62]....
        /*016c*/ 	.word	0xffffffff


	//   ....[63]....
        /*0170*/ 	.word	0xffffffff


	//   ....[64]....
        /*0174*/ 	.word	0xffffffff


	//   ....[65]....
        /*0178*/ 	.word	0xffffffff


	//   ....[66]....
        /*017c*/ 	.word	0xffffffff


	//   ....[67]....
        /*0180*/ 	.word	0xffffffff


	//   ....[68]....
        /*0184*/ 	.word	0xffffffff


	//   ....[69]....
        /*0188*/ 	.word	0xffffffff


	//   ....[70]....
        /*018c*/ 	.word	0xffffffff


	//   ....[71]....
        /*0190*/ 	.word	0xffffffff


	//   ....[72]....
        /*0194*/ 	.word	0xffffffff


	//   ....[73]....
        /*0198*/ 	.word	0xffffffff


	//   ....[74]....
        /*019c*/ 	.word	0xffffffff


	//   ....[75]....
        /*01a0*/ 	.word	0xffffffff


	//   ....[76]....
        /*01a4*/ 	.word	0xffffffff


	//   ....[77]....
        /*01a8*/ 	.word	0xffffffff


	//   ....[78]....
        /*01ac*/ 	.word	0xffffffff


	//   ....[79]....
        /*01b0*/ 	.word	0xffffffff


	//   ....[80]....
        /*01b4*/ 	.word	0xffffffff


	//   ....[81]....
        /*01b8*/ 	.word	0xffffffff


	//   ....[82]....
        /*01bc*/ 	.word	0xffffffff


	//   ....[83]....
        /*01c0*/ 	.word	0x0500000f


	//   ....[84]....
        /*01c4*/ 	.word	0x0500000f


	//   ....[85]....
        /*01c8*/ 	.word	0x0500000f


	//   ....[86]....
        /*01cc*/ 	.word	0x0500000f


	//   ....[87]....
        /*01d0*/ 	.word	0x0500000f


	//   ....[88]....
        /*01d4*/ 	.word	0x0500000f


	//   ....[89]....
        /*01d8*/ 	.word	0x0500000f


	//   ....[90]....
        /*01dc*/ 	.word	0x0500000f


	//   ....[91]....
        /*01e0*/ 	.word	0x0500000f


	//   ....[92]....
        /*01e4*/ 	.word	0x0500000f


	//   ....[93]....
        /*01e8*/ 	.word	0x0500000f


	//   ....[94]....
        /*01ec*/ 	.word	0x0500000f


	//   ....[95]....
        /*01f0*/ 	.word	0x0500000f


	//   ....[96]....
        /*01f4*/ 	.word	0x0500000f


	//   ....[97]....
        /*01f8*/ 	.word	0x0500000f


	//   ....[98]....
        /*01fc*/ 	.word	0x0500000f


	//   ....[99]....
        /*0200*/ 	.word	0x0500000f


	//   ....[100]....
        /*0204*/ 	.word	0x0500000f


	//   ....[101]....
        /*0208*/ 	.word	0x0500000f


	//   ....[102]....
        /*020c*/ 	.word	0x0500000f


	//   ....[103]....
        /*0210*/ 	.word	0x0500000f


	//   ....[104]....
        /*0214*/ 	.word	0x0500000f


	//   ....[105]....
        /*0218*/ 	.word	0x0500000f


	//   ....[106]....
        /*021c*/ 	.word	0x0500000f


	//   ....[107]....
        /*0220*/ 	.word	0x0500000f


	//   ....[108]....
        /*0224*/ 	.word	0x0500000f


	//   ....[109]....
        /*0228*/ 	.word	0x0500000f


	//   ....[110]....
        /*022c*/ 	.word	0x0500000f


	//   ....[111]....
        /*0230*/ 	.word	0x0500000f


	//   ....[112]....
        /*0234*/ 	.word	0x0500000f


	//   ....[113]....
        /*0238*/ 	.word	0x0500000f


	//   ....[114]....
        /*023c*/ 	.word	0x0500000f


	//   ....[115]....
        /*0240*/ 	.word	0x0500000f


	//   ....[116]....
        /*0244*/ 	.word	0x0500000f


	//   ....[117]....
        /*0248*/ 	.word	0x0500000f


	//   ....[118]....
        /*024c*/ 	.word	0x0500000f


	//   ....[119]....
        /*0250*/ 	.word	0x0500000f


	//   ....[120]....
        /*0254*/ 	.word	0x0500000f


	//   ....[121]....
        /*0258*/ 	.word	0x0500000f


	//   ....[122]....
        /*025c*/ 	.word	0x0500000f


	//   ....[123]....
        /*0260*/ 	.word	0x0500000f


	//   ....[124]....
        /*0264*/ 	.word	0x0500000f


	//   ....[125]....
        /*0268*/ 	.word	0x0500000f


	//   ....[126]....
        /*026c*/ 	.word	0x0500000f


	//   ....[127]....
        /*0270*/ 	.word	0x0500000f


	//   ....[128]....
        /*0274*/ 	.word	0x0500000f


	//   ....[129]....
        /*0278*/ 	.word	0x0500000f


	//   ....[130]....
        /*027c*/ 	.word	0x0500000f


	//   ....[131]....
        /*0280*/ 	.word	0x0500000f


	//   ....[132]....
        /*0284*/ 	.word	0x0500000f


	//----- nvinfo : EIATTR_COOP_GROUP_INSTR_OFFSETS
	.align		4
.L_612:
        /*0288*/ 	.byte	0x04, 0x28
        /*028a*/ 	.short	(.L_614 - .L_613)


	//   ....[0]....
.L_613:
        /*028c*/ 	.word	0x00000080


	//   ....[1]....
        /*0290*/ 	.word	0x00000090


	//   ....[2]....
        /*0294*/ 	.word	0x000002b0


	//   ....[3]....
        /*0298*/ 	.word	0x00000410


	//   ....[4]....
        /*029c*/ 	.word	0x00000530


	//   ....[5]....
        /*02a0*/ 	.word	0x00000690


	//   ....[6]....
        /*02a4*/ 	.word	0x000012d0


	//   ....[7]....
        /*02a8*/ 	.word	0x00003160


	//   ....[8]....
        /*02ac*/ 	.word	0x00004290


	//   ....[9]....
        /*02b0*/ 	.word	0x000054d0


	//   ....[10]....
        /*02b4*/ 	.word	0x00005530


	//   ....[11]....
        /*02b8*/ 	.word	0x00005740


	//   ....[12]....
        /*02bc*/ 	.word	0x000057c0


	//   ....[13]....
        /*02c0*/ 	.word	0x00006140


	//   ....[14]....
        /*02c4*/ 	.word	0x00006bd0


	//   ....[15]....
        /*02c8*/ 	.word	0x00007ba0


	//   ....[16]....
        /*02cc*/ 	.word	0x00007bd0


	//   ....[17]....
        /*02d0*/ 	.word	0x00007e30


	//   ....[18]....
        /*02d4*/ 	.word	0x00007ff0


	//   ....[19]....
        /*02d8*/ 	.word	0x00008f00


	//   ....[20]....
        /*02dc*/ 	.word	0x00008ff0


	//   ....[21]....
        /*02e0*/ 	.word	0x00009040


	//   ....[22]....
        /*02e4*/ 	.word	0x00009070


	//   ....[23]....
        /*02e8*/ 	.word	0x00009090


	//   ....[24]....
        /*02ec*/ 	.word	0x00009b60


	//   ....[25]....
        /*02f0*/ 	.word	0x0000a020


	//   ....[26]....
        /*02f4*/ 	.word	0x0000a050


	//   ....[27]....
        /*02f8*/ 	.word	0x0000a080


	//   ....[28]....
        /*02fc*/ 	.word	0x0000a090


	//   ....[29]....
        /*0300*/ 	.word	0x0000a520


	//   ....[30]....
        /*0304*/ 	.word	0x0000a550


	//   ....[31]....
        /*0308*/ 	.word	0x0000b1b0


	//   ....[32]....
        /*030c*/ 	.word	0x0000b1d0


	//   ....[33]....
        /*0310*/ 	.word	0x0000c210


	//   ....[34]....
        /*0314*/ 	.word	0x0000d4b0


	//   ....[35]....
        /*0318*/ 	.word	0x0000d4d0


	//   ....[36]....
        /*031c*/ 	.word	0x0000d4e0


	//   ....[37]....
        /*0320*/ 	.word	0x0000d520


	//   ....[38]....
        /*0324*/ 	.word	0x0000d570


	//   ....[39]....
        /*0328*/ 	.word	0x0000d590


	//   ....[40]....
        /*032c*/ 	.word	0x0000d5c0


	//   ....[41]....
        /*0330*/ 	.word	0x0000d5e0


	//   ....[42]....
        /*0334*/ 	.word	0x0000dbc0


	//   ....[43]....
        /*0338*/ 	.word	0x0000dc00


	//   ....[44]....
        /*033c*/ 	.word	0x0000dc20


	//   ....[45]....
        /*0340*/ 	.word	0x0000dc30


	//   ....[46]....
        /*0344*/ 	.word	0x0000dc90


	//   ....[47]....
        /*0348*/ 	.word	0x0000dd60


	//   ....[48]....
        /*034c*/ 	.word	0x0000dd80


	//   ....[49]....
        /*0350*/ 	.word	0x0000ddb0


	//   ....[50]....
        /*0354*/ 	.word	0x0000e4b0


	//   ....[51]....
        /*0358*/ 	.word	0x0000e4e0


	//   ....[52]....
        /*035c*/ 	.word	0x0000e570


	//   ....[53]....
        /*0360*/ 	.word	0x0000e620


	//   ....[54]....
        /*0364*/ 	.word	0x0000e710


	//   ....[55]....
        /*0368*/ 	.word	0x0000e7e0


	//   ....[56]....
        /*036c*/ 	.word	0x0000e840


	//   ....[57]....
        /*0370*/ 	.word	0x0000e8e0


	//   ....[58]....
        /*0374*/ 	.word	0x0000ed90


	//   ....[59]....
        /*0378*/ 	.word	0x0000edc0


	//   ....[60]....
        /*037c*/ 	.word	0x0000edf0


	//   ....[61]....
        /*0380*/ 	.word	0x0000ee20


	//   ....[62]....
        /*0384*/ 	.word	0x0000ee50


	//   ....[63]....
        /*0388*/ 	.word	0x0000eea0


	//   ....[64]....
        /*038c*/ 	.word	0x0000f020


	//   ....[65]....
        /*0390*/ 	.word	0x0000f050


	//   ....[66]....
        /*0394*/ 	.word	0x0000fa30


	//   ....[67]....
        /*0398*/ 	.word	0x0000fa50


	//   ....[68]....
        /*039c*/ 	.word	0x0000fa60


	//   ....[69]....
        /*03a0*/ 	.word	0x0000fa80


	//   ....[70]....
        /*03a4*/ 	.word	0x0000faa0


	//   ....[71]....
        /*03a8*/ 	.word	0x0000fad0


	//   ....[72]....
        /*03ac*/ 	.word	0x0000faf0


	//   ....[73]....
        /*03b0*/ 	.word	0x0000fb20


	//   ....[74]....
        /*03b4*/ 	.word	0x0000fe80


	//   ....[75]....
        /*03b8*/ 	.word	0x0000feb0


	//   ....[76]....
        /*03bc*/ 	.word	0x0000fee0


	//   ....[77]....
        /*03c0*/ 	.word	0x0000ff00


	//   ....[78]....
        /*03c4*/ 	.word	0x0000ff10


	//   ....[79]....
        /*03c8*/ 	.word	0x0000ff30


	//   ....[80]....
        /*03cc*/ 	.word	0x0000ffd0


	//   ....[81]....
        /*03d0*/ 	.word	0x00010010


	//   ....[82]....
        /*03d4*/ 	.word	0x00010510


	//   ....[83]....
        /*03d8*/ 	.word	0x000109d0


	//   ....[84]....
        /*03dc*/ 	.word	0x00010ac0


	//   ....[85]....
        /*03e0*/ 	.word	0x00010b60


	//   ....[86]....
        /*03e4*/ 	.word	0x00010be0


	//   ....[87]....
        /*03e8*/ 	.word	0x00010c90


	//   ....[88]....
        /*03ec*/ 	.word	0x00010cf0


	//   ....[89]....
        /*03f0*/ 	.word	0x00010da0


	//   ....[90]....
        /*03f4*/ 	.word	0x00010e00


	//   ....[91]....
        /*03f8*/ 	.word	0x00010eb0


	//   ....[92]....
        /*03fc*/ 	.word	0x00010f50


	//   ....[93]....
        /*0400*/ 	.word	0x00010fb0


	//   ....[94]....
        /*0404*/ 	.word	0x00011060


	//   ....[95]....
        /*0408*/ 	.word	0x00011150


	//   ....[96]....
        /*040c*/ 	.word	0x000111f0


	//   ....[97]....
        /*0410*/ 	.word	0x000112d0


	//   ....[98]....
        /*0414*/ 	.word	0x000113e0


	//   ....[99]....
        /*0418*/ 	.word	0x00011430


	//   ....[100]....
        /*041c*/ 	.word	0x000114c0


	//   ....[101]....
        /*0420*/ 	.word	0x000115a0


	//   ....[102]....
        /*0424*/ 	.word	0x00011800


	//   ....[103]....
        /*0428*/ 	.word	0x00011870


	//   ....[104]....
        /*042c*/ 	.word	0x00011aa0


	//   ....[105]....
        /*0430*/ 	.word	0x00011b10


	//   ....[106]....
        /*0434*/ 	.word	0x00011ce0


	//   ....[107]....
        /*0438*/ 	.word	0x00011d30


	//   ....[108]....
        /*043c*/ 	.word	0x00011e80


	//   ....[109]....
        /*0440*/ 	.word	0x00011f70


	//   ....[110]....
        /*0444*/ 	.word	0x000121c0


	//   ....[111]....
        /*0448*/ 	.word	0x00012210


	//   ....[112]....
        /*044c*/ 	.word	0x000123d0


	//   ....[113]....
        /*0450*/ 	.word	0x00012420


	//   ....[114]....
        /*0454*/ 	.word	0x000125e0


	//   ....[115]....
        /*0458*/ 	.word	0x00012630


	//   ....[116]....
        /*045c*/ 	.word	0x00012710


	//   ....[117]....
        /*0460*/ 	.word	0x000127b0


	//   ....[118]....
        /*0464*/ 	.word	0x00012810


	//   ....[119]....
        /*0468*/ 	.word	0x000128b0


	//   ....[120]....
        /*046c*/ 	.word	0x00012910


	//   ....[121]....
        /*0470*/ 	.word	0x000129b0


	//   ....[122]....
        /*0474*/ 	.word	0x00012a10


	//   ....[123]....
        /*0478*/ 	.word	0x00012ab0


	//   ....[124]....
        /*047c*/ 	.word	0x00012b90


	//   ....[125]....
        /*0480*/ 	.word	0x00012c60


	//   ....[126]....
        /*0484*/ 	.word	0x00012d30


	//   ....[127]....
        /*0488*/ 	.word	0x00012e30


	//   ....[128]....
        /*048c*/ 	.word	0x00012f50


	//   ....[129]....
        /*0490*/ 	.word	0x00013030


	//   ....[130]....
        /*0494*/ 	.word	0x00013140


	//   ....[131]....
        /*0498*/ 	.word	0x00013210


	//   ....[132]....
        /*049c*/ 	.word	0x00013320


	//----- nvinfo : EIATTR_REG_RECONFIG
	.align		4
.L_614:
        /*04a0*/ 	.byte	0x01, 0x54
	.zero		2


	//----- nvinfo : EIATTR_SYSCALL_OFFSETS
	.align		4
        /*04a4*/ 	.byte	0x04, 0x46
        /*04a6*/ 	.short	(.L_616 - .L_615)


	//   ....[0]....
.L_615:
        /*04a8*/ 	.word	0x00003310


	//   ....[1]....
        /*04ac*/ 	.word	0x0000c960


	//   ....[2]....
        /*04b0*/ 	.word	0x0000caa0


	//   ....[3]....
        /*04b4*/ 	.word	0x0000cb90


	//   ....[4]....
        /*04b8*/ 	.word	0x0000d880


	//   ....[5]....
        /*04bc*/ 	.word	0x0000e080


	//----- nvinfo : EIATTR_MBARRIER_INSTR_OFFSETS
	.align		4
.L_616:
        /*04c0*/ 	.byte	0x04, 0x39
        /*04c2*/ 	.short	(.L_618 - .L_617)


	//   ....[0]....
.L_617:
        /*04c4*/ 	.word	0x00000190
        /*04c8*/ 	.word	0x000000ff
        /*04cc*/ 	.word	0x00038800
        /*04d0*/ 	.short	0x0100
        /*04d2*/ 	.byte	0x08
	.zero		1


	//   ....[1]....
        /*04d4*/ 	.word	0x000001a0
        /*04d8*/ 	.word	0x000000ff
        /*04dc*/ 	.word	0x00038810
        /*04e0*/ 	.short	0x0100
        /*04e2*/ 	.byte	0x08
	.zero		1


	//   ....[2]....
        /*04e4*/ 	.word	0x000001b0
        /*04e8*/ 	.word	0x000000ff
        /*04ec*/ 	.word	0x00038820
        /*04f0*/ 	.short	0x0100
        /*04f2*/ 	.byte	0x08
	.zero		1


	//   ....[3]....
        /*04f4*/ 	.word	0x00000260
        /*04f8*/ 	.word	0x000000ff
        /*04fc*/ 	.word	0x00038830
        /*0500*/ 	.short	0x0100
        /*0502*/ 	.byte	0x06
	.zero		1


	//   ....[4]....
        /*0504*/ 	.word	0x00000270
        /*0508*/ 	.word	0x000000ff
        /*050c*/ 	.word	0x00038840
        /*0510*/ 	.short	0x0100
        /*0512*/ 	.byte	0x06
	.zero		1


	//   ....[5]....
        /*0514*/ 	.word	0x00000280
        /*0518*/ 	.word	0x000000ff
        /*051c*/ 	.word	0x00038838
        /*0520*/ 	.short	0x0100
        /*0522*/ 	.byte	0x06
	.zero		1


	//   ....[6]....
        /*0524*/ 	.word	0x00000290
        /*0528*/ 	.word	0x000000ff
        /*052c*/ 	.word	0x00038848
        /*0530*/ 	.short	0x0100
        /*0532*/ 	.byte	0x06
	.zero		1


	//   ....[7]....
        /*0534*/ 	.word	0x000003c0
        /*0538*/ 	.word	0x000000ff
        /*053c*/ 	.word	0x00038850
        /*0540*/ 	.short	0x0100
        /*0542*/ 	.byte	0x08
	.zero		1


	//   ....[8]....
        /*0544*/ 	.word	0x000003d0
        /*0548*/ 	.word	0x000000ff
        /*054c*/ 	.word	0x00038860
        /*0550*/ 	.short	0x0100
        /*0552*/ 	.byte	0x08
	.zero		1


	//   ....[9]....
        /*0554*/ 	.word	0x000003e0
        /*0558*/ 	.word	0x000000ff
        /*055c*/ 	.word	0x00038858
        /*0560*/ 	.short	0x0100
        /*0562*/ 	.byte	0x08
	.zero		1


	//   ....[10]....
        /*0564*/ 	.word	0x000003f0
        /*0568*/ 	.word	0x000000ff
        /*056c*/ 	.word	0x00038868
        /*0570*/ 	.short	0x0100
        /*0572*/ 	.byte	0x08
	.zero		1


	//   ....[11]....
        /*0574*/ 	.word	0x000004e0
        /*0578*/ 	.word	0x000000ff
        /*057c*/ 	.word	0x00038870
        /*0580*/ 	.short	0x0100
        /*0582*/ 	.byte	0x06
	.zero		1


	//   ....[12]....
        /*0584*/ 	.word	0x000004f0
        /*0588*/ 	.word	0x000000ff
        /*058c*/ 	.word	0x00038880
        /*0590*/ 	.short	0x0100
        /*0592*/ 	.byte	0x06
	.zero		1


	//   ....[13]....
        /*0594*/ 	.word	0x00000500
        /*0598*/ 	.word	0x000000ff
        /*059c*/ 	.word	0x00038878
        /*05a0*/ 	.short	0x0100
        /*05a2*/ 	.byte	0x06
	.zero		1


	//   ....[14]....
        /*05a4*/ 	.word	0x00000510
        /*05a8*/ 	.word	0x000000ff
        /*05ac*/ 	.word	0x00038888
        /*05b0*/ 	.short	0x0100
        /*05b2*/ 	.byte	0x06
	.zero		1


	//   ....[15]....
        /*05b4*/ 	.word	0x00000640
        /*05b8*/ 	.word	0x000000ff
        /*05bc*/ 	.word	0x00038890
        /*05c0*/ 	.short	0x0100
        /*05c2*/ 	.byte	0x08
	.zero		1


	//   ....[16]....
        /*05c4*/ 	.word	0x00000650
        /*05c8*/ 	.word	0x000000ff
        /*05cc*/ 	.word	0x000388a0
        /*05d0*/ 	.short	0x0100
        /*05d2*/ 	.byte	0x08
	.zero		1


	//   ....[17]....
        /*05d4*/ 	.word	0x00000660
        /*05d8*/ 	.word	0x000000ff
        /*05dc*/ 	.word	0x00038898
        /*05e0*/ 	.short	0x0100
        /*05e2*/ 	.byte	0x08
	.zero		1


	//   ....[18]....
        /*05e4*/ 	.word	0x00000670
        /*05e8*/ 	.word	0x000000ff
        /*05ec*/ 	.word	0x000388a8
        /*05f0*/ 	.short	0x0100
        /*05f2*/ 	.byte	0x08
	.zero		1


	//   ....[19]....
        /*05f4*/ 	.word	0x000007b0
        /*05f8*/ 	.word	0x000000ff
        /*05fc*/ 	.word	0x000388b0
        /*0600*/ 	.short	0x0100
        /*0602*/ 	.byte	0x08
	.zero		1


	//   ....[20]....
        /*0604*/ 	.word	0x000007c0
        /*0608*/ 	.word	0x000000ff
        /*060c*/ 	.word	0x000388c0
        /*0610*/ 	.short	0x0100
        /*0612*/ 	.byte	0x08
	.zero		1


	//   ....[21]....
        /*0614*/ 	.word	0x000007d0
        /*0618*/ 	.word	0x000000ff
        /*061c*/ 	.word	0x000388b8
        /*0620*/ 	.short	0x0100
        /*0622*/ 	.byte	0x08
	.zero		1


	//   ....[22]....
        /*0624*/ 	.word	0x000007e0
        /*0628*/ 	.word	0x000000ff
        /*062c*/ 	.word	0x000388c8
        /*0630*/ 	.short	0x0100
        /*0632*/ 	.byte	0x08
	.zero		1


	//   ....[23]....
        /*0634*/ 	.word	0x00001680
        /*0638*/ 	.word	0x000000ff
        /*063c*/ 	.word	0x00000000
        /*0640*/ 	.short	0x0101
        /*0642*/ 	.byte	0x07
	.zero		1


	//   ....[24]....
        /*0644*/ 	.word	0x00002130
        /*0648*/ 	.word	0x000000ff
        /*064c*/ 	.word	0x00000000
        /*0650*/ 	.short	0x0101
        /*0652*/ 	.byte	0x07
	.zero		1


	//   ....[25]....
        /*0654*/ 	.word	0x00003340
        /*0658*/ 	.word	0x00000002
        /*065c*/ 	.word	0x00038800
        /*0660*/ 	.short	0x010a
        /*0662*/ 	.byte	0x3f
	.zero		1


	//   ....[26]....
        /*0664*/ 	.word	0x000034f0
        /*0668*/ 	.word	0x00000002
        /*066c*/ 	.word	0x00038830
        /*0670*/ 	.short	0x010a
        /*0672*/ 	.byte	0x3f
	.zero		1


	//   ....[27]....
        /*0674*/ 	.word	0x00003530
        /*0678*/ 	.word	0x00000002
        /*067c*/ 	.word	0x00038830
        /*0680*/ 	.short	0x010a
        /*0682*/ 	.byte	0x3f
	.zero		1


	//   ....[28]....
        /*0684*/ 	.word	0x00003940
        /*0688*/ 	.word	0x00000002
        /*068c*/ 	.word	0x00038810
        /*0690*/ 	.short	0x010a
        /*0692*/ 	.byte	0x3f
	.zero		1


	//   ....[29]....
        /*0694*/ 	.word	0x00003980
        /*0698*/ 	.word	0x00000002
        /*069c*/ 	.word	0x00038850
        /*06a0*/ 	.short	0x010a
        /*06a2*/ 	.byte	0x3f
	.zero		1


	//   ....[30]....
        /*06a4*/ 	.word	0x00003a40
        /*06a8*/ 	.word	0x00000002
        /*06ac*/ 	.word	0x00038850
        /*06b0*/ 	.short	0x010a
        /*06b2*/ 	.byte	0x3f
	.zero		1


	//   ....[31]....
        /*06b4*/ 	.word	0x00005100
        /*06b8*/ 	.word	0x000000ff
        /*06bc*/ 	.word	0x00000000
        /*06c0*/ 	.short	0x0101
        /*06c2*/ 	.byte	0x07
	.zero		1


	//   ....[32]....
        /*06c4*/ 	.word	0x00006200
        /*06c8*/ 	.word	0x000000ff
        /*06cc*/ 	.word	0x00000000
        /*06d0*/ 	.short	0x0101
        /*06d2*/ 	.byte	0x07
	.zero		1


	//   ....[33]....
        /*06d4*/ 	.word	0x00006300
        /*06d8*/ 	.word	0x000000c4
        /*06dc*/ 	.word	0x00038830
        /*06e0*/ 	.short	0x010a
        /*06e2*/ 	.byte	0x3f
	.zero		1


	//   ....[34]....
        /*06e4*/ 	.word	0x00006350
        /*06e8*/ 	.word	0x000000c4
        /*06ec*/ 	.word	0x00038830
        /*06f0*/ 	.short	0x010a
        /*06f2*/ 	.byte	0x3f
	.zero		1


	//   ....[35]....
        /*06f4*/ 	.word	0x00006680
        /*06f8*/ 	.word	0x000000c4
        /*06fc*/ 	.word	0x00038850
        /*0700*/ 	.short	0x010a
        /*0702*/ 	.byte	0x3f
	.zero		1


	//   ....[36]....
        /*0704*/ 	.word	0x000066d0
        /*0708*/ 	.word	0x000000c4
        /*070c*/ 	.word	0x00038850
        /*0710*/ 	.short	0x010a
        /*0712*/ 	.byte	0x3f
	.zero		1


	//   ....[37]....
        /*0714*/ 	.word	0x00007b00
        /*0718*/ 	.word	0x000000ff
        /*071c*/ 	.word	0x00000000
        /*0720*/ 	.short	0x0101
        /*0722*/ 	.byte	0x07
	.zero		1


	//   ....[38]....
        /*0724*/ 	.word	0x00008fa0
        /*0728*/ 	.word	0x000000ff
        /*072c*/ 	.word	0x00000000
        /*0730*/ 	.short	0x0101
        /*0732*/ 	.byte	0x07
	.zero		1


	//   ....[39]....
        /*0734*/ 	.word	0x00009b40
        /*0738*/ 	.word	0x000000ff
        /*073c*/ 	.word	0x00000000
        /*0740*/ 	.short	0x0101
        /*0742*/ 	.byte	0x04
	.zero		1


	//   ....[40]....
        /*0744*/ 	.word	0x0000d260
        /*0748*/ 	.word	0x000000ff
        /*074c*/ 	.word	0x00038840
        /*0750*/ 	.short	0x010a
        /*0752*/ 	.byte	0x2a
	.zero		1


	//   ....[41]....
        /*0754*/ 	.word	0x0000d6a0
        /*0758*/ 	.word	0x000000ff
        /*075c*/ 	.word	0x00038830
        /*0760*/ 	.short	0x0107
        /*0762*/ 	.byte	0x2a
	.zero		1


	//   ....[42]....
        /*0764*/ 	.word	0x0000d710
        /*0768*/ 	.word	0x000000ff
        /*076c*/ 	.word	0x00038830
        /*0770*/ 	.short	0x0101
        /*0772*/ 	.byte	0x2a
	.zero		1


	//   ....[43]....
        /*0774*/ 	.word	0x0000df00
        /*0778*/ 	.word	0x000000ff
        /*077c*/ 	.word	0x00038800
        /*0780*/ 	.short	0x0107
        /*0782*/ 	.byte	0x2a
	.zero		1


	//   ....[44]....
        /*0784*/ 	.word	0x0000df50
        /*0788*/ 	.word	0x000000ff
        /*078c*/ 	.word	0x00038800
        /*0790*/ 	.short	0x0101
        /*0792*/ 	.byte	0x2a
	.zero		1


	//   ....[45]....
        /*0794*/ 	.word	0x0000eb50
        /*0798*/ 	.word	0x000000ff
        /*079c*/ 	.word	0x00038810
        /*07a0*/ 	.short	0x0107
        /*07a2*/ 	.byte	0x2a
	.zero		1


	//   ....[46]....
        /*07a4*/ 	.word	0x0000ebb0
        /*07a8*/ 	.word	0x000000ff
        /*07ac*/ 	.word	0x00038810
        /*07b0*/ 	.short	0x0101
        /*07b2*/ 	.byte	0x2a
	.zero		1


	//   ....[47]....
        /*07b4*/ 	.word	0x0000ebc0
        /*07b8*/ 	.word	0x000000ff
        /*07bc*/ 	.word	0x00038820
        /*07c0*/ 	.short	0x010a
        /*07c2*/ 	.byte	0x2a
	.zero		1


	//   ....[48]....
        /*07c4*/ 	.word	0x0000ec10
        /*07c8*/ 	.word	0x000000ff
        /*07cc*/ 	.word	0x00038860
        /*07d0*/ 	.short	0x010a
        /*07d2*/ 	.byte	0x2a
	.zero		1


	//   ....[49]....
        /*07d4*/ 	.word	0x0000f430
        /*07d8*/ 	.word	0x000000ff
        /*07dc*/ 	.word	0x00038850
        /*07e0*/ 	.short	0x0107
        /*07e2*/ 	.byte	0x2a
	.zero		1


	//   ....[50]....
        /*07e4*/ 	.word	0x0000f4b0
        /*07e8*/ 	.word	0x000000ff
        /*07ec*/ 	.word	0x00038850
        /*07f0*/ 	.short	0x0101
        /*07f2*/ 	.byte	0x2a
	.zero		1


	//   ....[51]....
        /*07f4*/ 	.word	0x0000f830
        /*07f8*/ 	.word	0x0000000a
        /*07fc*/ 	.word	0x00038840
        /*0800*/ 	.short	0x010a
        /*0802*/ 	.byte	0x3f
	.zero		1


	//   ....[52]....
        /*0804*/ 	.word	0x0000fbc0
        /*0808*/ 	.word	0x0000000a
        /*080c*/ 	.word	0x00038830
        /*0810*/ 	.short	0x0107
        /*0812*/ 	.byte	0x3f
	.zero		1


	//   ....[53]....
        /*0814*/ 	.word	0x0000fc70
        /*0818*/ 	.word	0x0000000a
        /*081c*/ 	.word	0x00038830
        /*0820*/ 	.short	0x0101
        /*0822*/ 	.byte	0x3f
	.zero		1


	//   ....[54]....
        /*0824*/ 	.word	0x0000fca0
        /*0828*/ 	.word	0x0000000a
        /*082c*/ 	.word	0x00038860
        /*0830*/ 	.short	0x010a
        /*0832*/ 	.byte	0x3f
	.zero		1


	//   ....[55]....
        /*0834*/ 	.word	0x000102e0
        /*0838*/ 	.word	0x0000000a
        /*083c*/ 	.word	0x00038850
        /*0840*/ 	.short	0x0107
        /*0842*/ 	.byte	0x3f
	.zero		1


	//   ....[56]....
        /*0844*/ 	.word	0x000103a0
        /*0848*/ 	.word	0x0000000a
        /*084c*/ 	.word	0x00038850
        /*0850*/ 	.short	0x0101
        /*0852*/ 	.byte	0x3f
	.zero		1


	//   ....[57]....
        /*0854*/ 	.word	0x00010490
        /*0858*/ 	.word	0x00000005
        /*085c*/ 	.word	0x00038820
        /*0860*/ 	.short	0x010a
        /*0862*/ 	.byte	0x3f
	.zero		1


	//   ....[58]....
        /*0864*/ 	.word	0x00010620
        /*0868*/ 	.word	0x00000003
        /*086c*/ 	.word	0x00038840
        /*0870*/ 	.short	0x010a
        /*0872*/ 	.byte	0x3f
	.zero		1


	//   ....[59]....
        /*0874*/ 	.word	0x000106c0
        /*0878*/ 	.word	0x00000005
        /*087c*/ 	.word	0x00038840
        /*0880*/ 	.short	0x010a
        /*0882*/ 	.byte	0x3f
	.zero		1


	//   ....[60]....
        /*0884*/ 	.word	0x00010700
        /*0888*/ 	.word	0x00000003
        /*088c*/ 	.word	0x00038860
        /*0890*/ 	.short	0x010a
        /*0892*/ 	.byte	0x3f
	.zero		1


	//   ....[61]....
        /*0894*/ 	.word	0x00010740
        /*0898*/ 	.word	0x00000005
        /*089c*/ 	.word	0x00038860
        /*08a0*/ 	.short	0x010a
        /*08a2*/ 	.byte	0x3f
	.zero		1


	//   ....[62]....
        /*08a4*/ 	.word	0x000107a0
        /*08a8*/ 	.word	0x00000002
        /*08ac*/ 	.word	0x00038800
        /*08b0*/ 	.short	0x010a
        /*08b2*/ 	.byte	0x3f
	.zero		1


	//   ....[63]....
        /*08b4*/ 	.word	0x000107f0
        /*08b8*/ 	.word	0x00000002
        /*08bc*/ 	.word	0x00038830
        /*08c0*/ 	.short	0x010a
        /*08c2*/ 	.byte	0x3f
	.zero		1


	//   ....[64]....
        /*08c4*/ 	.word	0x00010840
        /*08c8*/ 	.word	0x00000002
        /*08cc*/ 	.word	0x00038810
        /*08d0*/ 	.short	0x010a
        /*08d2*/ 	.byte	0x3f
	.zero		1


	//   ....[65]....
        /*08d4*/ 	.word	0x00010890
        /*08d8*/ 	.word	0x00000002
        /*08dc*/ 	.word	0x00038850
        /*08e0*/ 	.short	0x010a
        /*08e2*/ 	.byte	0x3f
	.zero		1


	//   ....[66]....
        /*08e4*/ 	.word	0x000108e0
        /*08e8*/ 	.word	0x000000c4
        /*08ec*/ 	.word	0x00038830
        /*08f0*/ 	.short	0x010a
        /*08f2*/ 	.byte	0x3f
	.zero		1


	//   ....[67]....
        /*08f4*/ 	.word	0x00010930
        /*08f8*/ 	.word	0x000000c4
        /*08fc*/ 	.word	0x00038850
        /*0900*/ 	.short	0x010a
        /*0902*/ 	.byte	0x3f
	.zero		1


	//   ....[68]....
        /*0904*/ 	.word	0x00010a10
        /*0908*/ 	.word	0x00000003
        /*090c*/ 	.word	0x00038840
        /*0910*/ 	.short	0x010a
        /*0912*/ 	.byte	0x3f
	.zero		1


	//   ....[69]....
        /*0914*/ 	.word	0x00011d70
        /*0918*/ 	.word	0x00000003
        /*091c*/ 	.word	0x00038820
        /*0920*/ 	.short	0x010a
        /*0922*/ 	.byte	0x3f
	.zero		1


	//   ....[70]....
        /*0924*/ 	.word	0x00011dd0
        /*0928*/ 	.word	0x00000003
        /*092c*/ 	.word	0x00038860
        /*0930*/ 	.short	0x010a
        /*0932*/ 	.byte	0x3f
	.zero		1


	//   ....[71]....
        /*0934*/ 	.word	0x00012660
        /*0938*/ 	.word	0x0000000a
        /*093c*/ 	.word	0x00038840
        /*0940*/ 	.short	0x010a
        /*0942*/ 	.byte	0x3f
	.zero		1


	//   ....[72]....
        /*0944*/ 	.word	0x00012ae0
        /*0948*/ 	.word	0x0000000a
        /*094c*/ 	.word	0x00038860
        /*0950*/ 	.short	0x010a
        /*0952*/ 	.byte	0x3f
	.zero		1


	//   ....[73]....
        /*0954*/ 	.word	0x00013240
        /*0958*/ 	.word	0x00000005
        /*095c*/ 	.word	0x00038820
        /*0960*/ 	.short	0x010a
        /*0962*/ 	.byte	0x3f
	.zero		1


	//   ....[74]....
        /*0964*/ 	.word	0x000133e0
        /*0968*/ 	.word	0x00000003
        /*096c*/ 	.word	0x00038840
        /*0970*/ 	.short	0x010a
        /*0972*/ 	.byte	0x3f
	.zero		1


	//   ....[75]....
        /*0974*/ 	.word	0x00013430
        /*0978*/ 	.word	0x00000005
        /*097c*/ 	.word	0x00038840
        /*0980*/ 	.short	0x010a
        /*0982*/ 	.byte	0x3f
	.zero		1


	//   ....[76]....
        /*0984*/ 	.word	0x00013480
        /*0988*/ 	.word	0x00000003
        /*098c*/ 	.word	0x00038860
        /*0990*/ 	.short	0x010a
        /*0992*/ 	.byte	0x3f
	.zero		1


	//----- nvinfo : EIATTR_NUM_MBARRIERS
	.align		4
.L_618:
        /*0994*/ 	.byte	0x03, 0x38
        /*0996*/ 	.short	0x0017


	//----- nvinfo : EIATTR_EXIT_INSTR_OFFSETS
	.align		4
        /*0998*/ 	.byte	0x04, 0x1c
        /*099a*/ 	.short	(.L_620 - .L_619)


	//   ....[0]....
.L_619:
        /*099c*/ 	.word	0x00010790


	//----- nvinfo : EIATTR_MAX_THREADS
	.align		4
.L_620:
        /*09a0*/ 	.byte	0x04, 0x05
        /*09a2*/ 	.short	(.L_622 - .L_621)
.L_621:
        /*09a4*/ 	.word	0x00000180
        /*09a8*/ 	.word	0x00000001
        /*09ac*/ 	.word	0x00000001


	//----- nvinfo : EIATTR_CRS_STACK_SIZE
	.align		4
.L_622:
        /*09b0*/ 	.byte	0x04, 0x1e
        /*09b2*/ 	.short	(.L_624 - .L_623)
.L_623:
        /*09b4*/ 	.word	0x00000000


	//----- nvinfo : EIATTR_CBANK_PARAM_SIZE
	.align		4
.L_624:
        /*09b8*/ 	.byte	0x03, 0x19
        /*09ba*/ 	.short	0x0b70


	//----- nvinfo : EIATTR_PARAM_CBANK
	.align		4
        /*09bc*/ 	.byte	0x04, 0x0a
        /*09be*/ 	.short	(.L_626 - .L_625)
	.align		4
.L_625:
        /*09c0*/ 	.word	index@(.nv.constant0._ZN7cutlass13device_kernelIN5flash11enable_sm90INS1_16FlashAttnFwdSm90INS1_25CollectiveMainloopFwdSm90ILi2EN4cute5tupleIJNS5_1CILi1EEES8_S8_EEENS6_IJNS7_ILi64EEESA_SA_EEELi512ENS_6half_tEfNS_4arch4Sm90ELb0ELb0ELb0ELb0ELb1ELb0ELb1ELb0ELb0ELb1ELb1ELb0EEENS1_21CollectiveEpilogueFwdINS6_IJSA_NS7_ILi512EEESA_EEES9_SC_SE_Li256ELb0ELb1ELb1ELb0EEENS1_19SingleTileSchedulerILb0ELb1ELb1ELi64EEEEEEEEEvNT_6ParamsE)
        /*09c4*/ 	.short	0x0210
        /*09c6*/ 	.short	0x0b70


	//----- nvinfo : EIATTR_SW_WAR
	.align		4
.L_626:
        /*09c8*/ 	.byte	0x04, 0x36
        /*09ca*/ 	.short	(.L_628 - .L_627)
.L_627:
        /*09cc*/ 	.word	0x00000008
.L_628:


//--------------------- .nv.info._ZN7cutlass13device_kernelIN5flash11enable_sm90INS1_16FlashAttnFwdSm90INS1_25CollectiveMainloopFwdSm90ILi2EN4cute5tupleIJNS5_1CILi1EEES8_S8_EEENS6_IJNS7_ILi64EEESA_SA_EEELi512ENS_6half_tEfNS_4arch4Sm90ELb0ELb0ELb0ELb1ELb1ELb0ELb0ELb0ELb0ELb1ELb1ELb0EEENS1_21CollectiveEpilogueFwdINS6_IJSA_NS7_ILi512EEESA_EEES9_SC_SE_Li256ELb1ELb1ELb1ELb0EEENS1_36VarlenDynamicPersistentTileSchedulerILi64ELi64ELi256ELi128ELb1ELb1ELb1ELb0ELb1ELb1EEEEEEEEEvNT_6ParamsE --------------------------
	.section	.nv.info._ZN7cutlass13device_kernelIN5flash11enable_sm90INS1_16FlashAttnFwdSm90INS1_25CollectiveMainloopFwdSm90ILi2EN4cute5tupleIJNS5_1CILi1EEES8_S8_EEENS6_IJNS7_ILi64EEESA_SA_EEELi512ENS_6half_tEfNS_4arch4Sm90ELb0ELb0ELb0ELb1ELb1ELb0ELb0ELb0ELb0ELb1ELb1ELb0EEENS1_21CollectiveEpilogueFwdINS6_IJSA_NS7_ILi512EEESA_EEES9_SC_SE_Li256ELb1ELb1ELb1ELb0EEENS1_36VarlenDynamicPersistentTileSchedulerILi64ELi64ELi256ELi128ELb1ELb1ELb1ELb0ELb1ELb1EEEEEEEEEvNT_6ParamsE,"",@"SHT_CUDA_INFO"
	.sectionflags	@""
	.align	4


	//----- nvinfo : EIATTR_CUDA_API_VERSION
	.align		4
        /*0000*/ 	.byte	0x04, 0x37
        /*0002*/ 	.short	(.L_630 - .L_629)
.L_629:
        /*0004*/ 	.word	0x00000082


	//----- nvinfo : EIATTR_KPARAM_INFO
	.align		4
.L_630:
        /*0008*/ 	.byte	0x04, 0x17
        /*000a*/ 	.short	(.L_632 - .L_631)
.L_631:
        /*000c*/ 	.word	0x00000000
        /*0010*/ 	.short	0x0000
        /*0012*/ 	.short	0x0070
        /*0014*/ 	.byte	0x00, 0xf0, 0x01, 0x2a


	//----- nvinfo : EIATTR_SPARSE_MMA_MASK
	.align		4
.L_632:
        /*0018*/ 	.byte	0x03, 0x50
        /*001a*/ 	.short	0x0000


	//----- nvinfo : EIATTR_MAXREG_COUNT
	.align		4
        /*001c*/ 	.byte	0x03, 0x1b
        /*001e*/ 	.short	0x00a8


	//----- nvinfo : EIATTR_NUM_BARRIERS
	.align		4
        /*0020*/ 	.byte	0x02, 0x4c
        /*0022*/ 	.byte	0x10
	.zero		1


	//----- nvinfo : EIATTR_EXTERNS
	.align		4
        /*0024*/ 	.byte	0x04, 0x0f
        /*0026*/ 	.short	(.L_634 - .L_633)


	//   ....[0]....
	.align		4
.L_633:
        /*0028*/ 	.word	index@(__assertfail)


	//----- nvinfo : EIATTR_ANNOTATIONS
	.align		4
.L_634:
        /*002c*/ 	.byte	0x04, 0x55
        /*002e*/ 	.short	(.L_636 - .L_635)


	//   ....[0]....
.L_635:
        /* <DEDUP_REMOVED lines=21> */


	//----- nvinfo : EIATTR_MERCURY_ISA_VERSION
	.align		4
.L_636:
        /*0168*/ 	.byte	0x03, 0x5f
        /*016a*/ 	.short	0x0101


	//----- nvinfo : EIATTR_UNUSED_LOAD_BYTE_OFFSET
	.align		4
        /*016c*/ 	.byte	0x04, 0x44
        /*016e*/ 	.short	(.L_638 - .L_637)


	//   ....[0]....
.L_637:
        /*0170*/ 	.word	0x00000940
        /*0174*/ 	.word	0x0000fff0


	//   ....[1]....
        /*0178*/ 	.word	0x000078d0
        /*017c*/ 	.word	0x0000fff0


	//----- nvinfo : EIATTR_INT_WARP_WIDE_INSTR_OFFSETS
	.align		4
.L_638:
        /*0180*/ 	.byte	0x04, 0x31
        /*0182*/ 	.short	(.L_640 - .L_639)


	//   ....[0]....
.L_639:
        /*0184*/ 	.word	0x000000c0


	//   ....[1]....
        /*0188*/ 	.word	0x000000d0


	//   ....[2]....
        /*018c*/ 	.word	0x00000170


	//   ....[3]....
        /*0190*/ 	.word	0x0000d8a0


	//   ....[4]....
        /*0194*/ 	.word	0x0000d930


	//   ....[5]....
        /*0198*/ 	.word	0x00010d20


	//   ....[6]....
        /*019c*/ 	.word	0x00010db0


	//----- nvinfo : EIATTR_COOP_GROUP_MASK_REGIDS
	.align		4
.L_640:
        /*01a0*/ 	.byte	0x04, 0x29
        /*01a2*/ 	.short	(.L_642 - .L_641)


	//   ....[0]....
.L_641:
        /*01a4*/ 	.word	0xffffffff


	//   ....[1]....
        /*01a8*/ 	.word	0xffffffff


	//   ....[2]....
        /*01ac*/ 	.word	0xffffffff


	//   ....[3]....
        /*01b0*/ 	.word	0xffffffff


	//   ....[4]....
        /*01b4*/ 	.word	0xffffffff


	//   ....[5]....
        /*01b8*/ 	.word	0xffffffff


	//   ....[6]....
        /*01bc*/ 	.word	0xffffffff


	//   ....[7]....
        /*01c0*/ 	.word	0xffffffff


	//   ....[8]....
        /*01c4*/ 	.word	0xffffffff


	//   ....[9]....
        /*01c8*/ 	.word	0xffffffff


	//   ....[10]....
        /*01cc*/ 	.word	0xffffffff


	//   ....[11]....
        /*01d0*/ 	.word	0xffffffff


	//   ....[12]....
        /*01d4*/ 	.word	0xffffffff


	//   ....[13]....
        /*01d8*/ 	.word	0xffffffff


	//   ....[14]....
        /*01dc*/ 	.word	0xffffffff


	//   ....[15]....
        /*01e0*/ 	.word	0xffffffff


	//   ....[16]....
        /*01e4*/ 	.word	0xffffffff


	//   ....[17]....
        /*01e8*/ 	.word	0xffffffff


	//   ....[18]....
        /*01ec*/ 	.word	0xffffffff


	//   ....[19]....
        /*01f0*/ 	.word	0xffffffff


	//   ....[20]....
        /*01f4*/ 	.word	0xffffffff


	//   ....[21]....
        /*01f8*/ 	.word	0xffffffff


	//   ....[22]....
        /*01fc*/ 	.word	0xffffffff


	//   ....[23]....
        /*0200*/ 	.word	0xffffffff


	//   ....[24]....
        /*0204*/ 	.word	0xffffffff


	//   ....[25]....
        /*0208*/ 	.word	0xffffffff


	//   ....[26]....
        /*020c*/ 	.word	0xffffffff


	//   ....[27]....
        /*0210*/ 	.word	0xffffffff


	//   ....[28]....
        /*0214*/ 	.word	0xffffffff


	//   ....[29]....
        /*0218*/ 	.word	0xffffffff


	//   ....[30]....
        /*021c*/ 	.word	0xffffffff


	//   ....[31]....
        /*0220*/ 	.word	0xffffffff


	//   ....[32]....
        /*0224*/ 	.word	0xffffffff


	//   ....[33]....
        /*0228*/ 	.word	0xffffffff


	//   ....[34]....
        /*022c*/ 	.word	0xffffffff


	//   ....[35]....
        /*0230*/ 	.word	0xffffffff


	//   ....[36]....
        /*0234*/ 	.word	0xffffffff


	//   ....[37]....
        /*0238*/ 	.word	0xffffffff


	//   ....[38]....
        /*023c*/ 	.word	0xffffffff


	//   ....[39]....
        /*0240*/ 	.word	0xffffffff


	//   ....[40]....
        /*0244*/ 	.word	0xffffffff


	//   ....[41]....
        /*0248*/ 	.word	0xffffffff


	//   ....[42]....
        /*024c*/ 	.word	0xffffffff


	//   ....[43]....
        /*0250*/ 	.word	0xffffffff


	//   ....[44]....
        /*0254*/ 	.word	0xffffffff


	//   ....[45]....
        /*0258*/ 	.word	0xffffffff


	//   ....[46]....
        /*025c*/ 	.word	0xffffffff


	//   ....[47]....
        /*0260*/ 	.word	0xffffffff


	//   ....[48]....
        /*0264*/ 	.word	0xffffffff


	//   ....[49]....
        /*0268*/ 	.word	0xffffffff


	//   ....[50]....
        /*026c*/ 	.word	0xffffffff


	//   ....[51]....
        /*0270*/ 	.word	0xffffffff


	//   ....[52]....
        /*0274*/ 	.word	0xffffffff


	//   ....[53]....
        /*0278*/ 	.word	0xffffffff


	//   ....[54]....
        /*027c*/ 	.word	0xffffffff


	//   ....[55]....
        /*0280*/ 	.word	0xffffffff


	//   ....[56]....
        /*0284*/ 	.word	0xffffffff


	//   ....[57]....
        /*0288*/ 	.word	0xffffffff


	//   ....[58]....
        /*028c*/ 	.word	0xffffffff


	//   ....[59]....
        /*0290*/ 	.word	0xffffffff


	//   ....[60]....
        /*0294*/ 	.word	0xffffffff


	//   ....[61]....
        /*0298*/ 	.word	0xffffffff


	//   ....[62]....
        /*029c*/ 	.word	0xffffffff


	//   ....[63]....
        /*02a0*/ 	.word	0xffffffff


	//   ....[64]....
        /*02a4*/ 	.word	0xffffffff


	//   ....[65]....
        /*02a8*/ 	.word	0xffffffff


	//   ....[66]....
        /*02ac*/ 	.word	0xffffffff


	//   ....[67]....
        /*02b0*/ 	.word	0xffffffff


	//   ....[68]....
        /*02b4*/ 	.word	0xffffffff


	//   ....[69]....
        /*02b8*/ 	.word	0xffffffff


	//   ....[70]....
        /*02bc*/ 	.word	0xffffffff


	//   ....[71]....
        /*02c0*/ 	.word	0xffffffff


	//   ....[72]....
        /*02c4*/ 	.word	0xffffffff


	//   ....[73]....
        /*02c8*/ 	.word	0xffffffff


	//   ....[74]....
        /*02cc*/ 	.word	0xffffffff


	//   ....[75]....
        /*02d0*/ 	.word	0xffffffff


	//   ....[76]....
        /*02d4*/ 	.word	0xffffffff


	//   ....[77]....
        /*02d8*/ 	.word	0xffffffff


	//   ....[78]....
        /*02dc*/ 	.word	0xffffffff


	//   ....[79]....
        /*02e0*/ 	.word	0xffffffff


	//   ....[80]....
        /*02e4*/ 	.word	0xffffffff


	//   ....[81]....
        /*02e8*/ 	.word	0xffffffff


	//   ....[82]....
        /*02ec*/ 	.word	0xffffffff


	//   ....[83]....
        /*02f0*/ 	.word	0xffffffff


	//   ....[84]....
        /*02f4*/ 	.word	0xffffffff


	//   ....[85]....
        /*02f8*/ 	.word	0xffffffff


	//   ....[86]....
        /*02fc*/ 	.word	0xffffffff


	//   ....[87]....
        /*0300*/ 	.word	0xffffffff


	//   ....[88]....
        /*0304*/ 	.word	0xffffffff


	//   ....[89]....
        /*0308*/ 	.word	0xffffffff


	//   ....[90]....
        /*030c*/ 	.word	0xffffffff


	//   ....[91]....
        /*0310*/ 	.word	0xffffffff


	//   ....[92]....
        /*0314*/ 	.word	0xffffffff


	//   ....[93]....
        /*0318*/ 	.word	0xffffffff


	//   ....[94]....
        /*031c*/ 	.word	0xffffffff


	//   ....[95]....
        /*0320*/ 	.word	0xffffffff


	//   ....[96]....
        /*0324*/ 	.word	0xffffffff


	//   ....[97]....
        /*0328*/ 	.word	0xffffffff


	//   ....[98]....
        /*032c*/ 	.word	0xffffffff


	//   ....[99]....
        /*0330*/ 	.word	0xffffffff


	//   ....[100]....
        /*0334*/ 	.word	0xffffffff


	//   ....[101]....
        /*0338*/ 	.word	0xffffffff


	//   ....[102]....
        /*033c*/ 	.word	0xffffffff


	//   ....[103]....
        /*0340*/ 	.word	0xffffffff


	//   ....[104]....
        /*0344*/ 	.word	0xffffffff


	//   ....[105]....
        /*0348*/ 	.word	0xffffffff


	//   ....[106]....
        /*034c*/ 	.word	0xffffffff


	//   ....[107]....
        /*0350*/ 	.word	0xffffffff


	//   ....[108]....
        /*0354*/ 	.word	0xffffffff


	//   ....[109]....
        /*0358*/ 	.word	0xffffffff


	//   ....[110]....
        /*035c*/ 	.word	0xffffffff


	//   ....[111]....
        /*0360*/ 	.word	0xffffffff


	//   ....[112]....
        /*0364*/ 	.word	0xffffffff


	//   ....[113]....
        /*0368*/ 	.word	0xffffffff


	//   ....[114]....
        /*036c*/ 	.word	0xffffffff


	//   ....[115]....
        /*0370*/ 	.word	0x0500000f


	//   ....[116]....
        /*0374*/ 	.word	0x0500000f


	//   ....[117]....
        /*0378*/ 	.word	0x0500000f


	//   ....[118]....
        /*037c*/ 	.word	0x0500000f


	//   ....[119]....
        /*0380*/ 	.word	0x0500000f


	//   ....[120]....
        /*0384*/ 	.word	0x0500000f


	//   ....[121]....
        /*0388*/ 	.word	0x0500000f


	//   ....[122]....
        /*038c*/ 	.word	0x0500000f


	//   ....[123]....
        /*0390*/ 	.word	0x0500000f


	//   ....[124]....
        /*0394*/ 	.word	0x0500000f


	//   ....[125]....
        /*0398*/ 	.word	0x0500000f


	//   ....[126]....
        /*039c*/ 	.word	0x0500000f


	//   ....[127]....
        /*03a0*/ 	.word	0x0500000f


	//   ....[128]....
        /*03a4*/ 	.word	0x0500000f


	//   ....[129]....
        /*03a8*/ 	.word	0x0500000f


	//   ....[130]....
        /*03ac*/ 	.word	0x0500000f


	//   ....[131]....
        /*03b0*/ 	.word	0x0500000f


	//   ....[132]....
        /*03b4*/ 	.word	0x0500000f


	//   ....[133]....
        /*03b8*/ 	.word	0x0500000f


	//   ....[134]....
        /*03bc*/ 	.word	0x0500000f


	//   ....[135]....
        /*03c0*/ 	.word	0x0500000f


	//   ....[136]....
        /*03c4*/ 	.word	0x0500000f


	//   ....[137]....
        /*03c8*/ 	.word	0x0500000f


	//   ....[138]....
        /*03cc*/ 	.word	0x0500000f


	//   ....[139]....
        /*03d0*/ 	.word	0x0500000f


	//   ....[140]....
        /*03d4*/ 	.word	0x0500000f


	//   ....[141]....
        /*03d8*/ 	.word	0x0500000f


	//   ....[142]....
        /*03dc*/ 	.word	0x0500000f


	//   ....[143]....
        /*03e0*/ 	.word	0x0500000f


	//   ....[144]....
        /*03e4*/ 	.word	0x0500000f


	//   ....[145]....
        /*03e8*/ 	.word	0x0500000f


	//   ....[146]....
        /*03ec*/ 	.word	0x0500000f


	//   ....[147]....
        /*03f0*/ 	.word	0x0500000f


	//   ....[148]....
        /*03f4*/ 	.word	0x0500000f


	//   ....[149]....
        /*03f8*/ 	.word	0x0500000f


	//   ....[150]....
        /*03fc*/ 	.word	0x0500000f


	//   ....[151]....
        /*0400*/ 	.word	0x0500000f


	//   ....[152]....
        /*0404*/ 	.word	0x0500000f


	//   ....[153]....
        /*0408*/ 	.word	0x0500000f


	//   ....[154]....
        /*040c*/ 	.word	0x0500000f


	//   ....[155]....
        /*0410*/ 	.word	0x0500000f


	//   ....[156]....
        /*0414*/ 	.word	0x0500000f


	//   ....[157]....
        /*0418*/ 	.word	0x0500000f


	//   ....[158]....
        /*041c*/ 	.word	0x0500000f


	//   ....[159]....
        /*0420*/ 	.word	0x0500000f


	//   ....[160]....
        /*0424*/ 	.word	0x0500000f


	//   ....[161]....
        /*0428*/ 	.word	0x0500000f


	//   ....[162]....
        /*042c*/ 	.word	0x0500000f


	//   ....[163]....
        /*0430*/ 	.word	0x0500000f


	//   ....[164]....
        /*0434*/ 	.word	0x0500000f


	//   ....[165]....
        /*0438*/ 	.word	0x0500000f


	//   ....[166]....
        /*043c*/ 	.word	0x0500000f


	//   ....[167]....
        /*0440*/ 	.word	0x0500000f


	//   ....[168]....
        /*0444*/ 	.word	0x0500000f


	//   ....[169]....
        /*0448*/ 	.word	0x0500000f


	//   ....[170]....
        /*044c*/ 	.word	0x0500000f


	//   ....[171]....
        /*0450*/ 	.word	0x0500000f


	//   ....[172]....
        /*0454*/ 	.word	0x0500000f


	//   ....[173]....
        /*0458*/ 	.word	0x0500000f


	//   ....[174]....
        /*045c*/ 	.word	0x0500000f


	//----- nvinfo : EIATTR_COOP_GROUP_INSTR_OFFSETS
	.align		4
.L_642:
        /*0460*/ 	.byte	0x04, 0x28
        /*0462*/ 	.short	(.L_644 - .L_643)


	//   ....[0]....
.L_643:
        /*0464*/ 	.word	0x00000070


	//   ....[1]....
        /*0468*/ 	.word	0x000000b0


	//   ....[2]....
        /*046c*/ 	.word	0x00000290


	//   ....[3]....
        /*0470*/ 	.word	0x000003f0


	//   ....[4]....
        /*0474*/ 	.word	0x00000510


	//   ....[5]....
        /*0478*/ 	.word	0x00000670


	//   ....[6]....
        /*047c*/ 	.word	0x00001e00


	//   ....[7]....
        /*0480*/ 	.word	0x00003e10


	//   ....[8]....
        /*0484*/ 	.word	0x00004840


	//   ....[9]....
        /*0488*/ 	.word	0x000048a0


	//   ....[10]....
        /*048c*/ 	.word	0x00004ac0


	//   ....[11]....
        /*0490*/ 	.word	0x00004b80


	//   ....[12]....
        /*0494*/ 	.word	0x000053e0


	//   ....[13]....
        /*0498*/ 	.word	0x00005950


	//   ....[14]....
        /*049c*/ 	.word	0x00005970


	//   ....[15]....
        /*04a0*/ 	.word	0x000060a0


	//   ....[16]....
        /*04a4*/ 	.word	0x000061d0


	//   ....[17]....
        /*04a8*/ 	.word	0x00006d20


	//   ....[18]....
        /*04ac*/ 	.word	0x00006de0


	//   ....[19]....
        /*04b0*/ 	.word	0x00006e40


	//   ....[20]....
        /*04b4*/ 	.word	0x00006e80


	//   ....[21]....
        /*04b8*/ 	.word	0x00006f00


	//   ....[22]....
        /*04bc*/ 	.word	0x000086a0


	//   ....[23]....
        /*04c0*/ 	.word	0x00008ab0


	//   ....[24]....
        /*04c4*/ 	.word	0x00008ad0


	//   ....[25]....
        /*04c8*/ 	.word	0x00008b00


	//   ....[26]....
        /*04cc*/ 	.word	0x00008b10


	//   ....[27]....
        /*04d0*/ 	.word	0x000097a0


	//   ....[28]....
        /*04d4*/ 	.word	0x000097c0


	//   ....[29]....
        /*04d8*/ 	.word	0x00009a70


	//   ....[30]....
        /*04dc*/ 	.word	0x00009a90


	//   ....[31]....
        /*04e0*/ 	.word	0x0000a240


	//   ....[32]....
        /*04e4*/ 	.word	0x0000a250


	//   ....[33]....
        /*04e8*/ 	.word	0x0000aaa0


	//   ....[34]....
        /*04ec*/ 	.word	0x0000aac0


	//   ....[35]....
        /*04f0*/ 	.word	0x0000bec0


	//   ....[36]....
        /*04f4*/ 	.word	0x0000bef0


	//   ....[37]....
        /*04f8*/ 	.word	0x0000c120


	//   ....[38]....
        /*04fc*/ 	.word	0x0000c140


	//   ....[39]....
        /*0500*/ 	.word	0x0000c400


	//   ....[40]....
        /*0504*/ 	.word	0x0000c5f0


	//   ....[41]....
        /*0508*/ 	.word	0x0000c620


	//   ....[42]....
        /*050c*/ 	.word	0x0000c650


	//   ....[43]....
        /*0510*/ 	.word	0x0000c680


	//   ....[44]....
        /*0514*/ 	.word	0x0000c6b0


	//   ....[45]....
        /*0518*/ 	.word	0x0000c6e0


	//   ....[46]....
        /*051c*/ 	.word	0x0000c850


	//   ....[47]....
        /*0520*/ 	.word	0x0000c880


	//   ....[48]....
        /*0524*/ 	.word	0x0000c8b0


	//   ....[49]....
        /*0528*/ 	.word	0x0000c8e0


	//   ....[50]....
        /*052c*/ 	.word	0x0000c910


	//   ....[51]....
        /*0530*/ 	.word	0x0000c940


	//   ....[52]....
        /*0534*/ 	.word	0x0000c9d0


	//   ....[53]....
        /*0538*/ 	.word	0x0000ca00


	//   ....[54]....
        /*053c*/ 	.word	0x0000ca10


	//   ....[55]....
        /*0540*/ 	.word	0x0000caa0


	//   ....[56]....
        /*0544*/ 	.word	0x0000e640


	//   ....[57]....
        /*0548*/ 	.word	0x0000e660


	//   ....[58]....
        /*054c*/ 	.word	0x0000e6f0


	//   ....[59]....
        /*0550*/ 	.word	0x0000e710


	//   ....[60]....
        /*0554*/ 	.word	0x0000e790


	//   ....[61]....
        /*0558*/ 	.word	0x0000e7b0


	//   ....[62]....
        /*055c*/ 	.word	0x0000e7c0


	//   ....[63]....
        /*0560*/ 	.word	0x0000e7d0


	//   ....[64]....
        /*0564*/ 	.word	0x0000ef20


	//   ....[65]....
        /*0568*/ 	.word	0x0000ef50


	//   ....[66]....
        /*056c*/ 	.word	0x0000eff0


	//   ....[67]....
        /*0570*/ 	.word	0x0000f010


	//   ....[68]....
        /*0574*/ 	.word	0x0000f090


	//   ....[69]....
        /*0578*/ 	.word	0x0000f0b0


	//   ....[70]....
        /*057c*/ 	.word	0x0000f0c0


	//   ....[71]....
        /*0580*/ 	.word	0x0000f0d0


	//   ....[72]....
        /*0584*/ 	.word	0x0000f550


	//   ....[73]....
        /*0588*/ 	.word	0x0000f610


	//   ....[74]....
        /*058c*/ 	.word	0x0000f760


	//   ....[75]....
        /*0590*/ 	.word	0x0000f7a0


	//   ....[76]....
        /*0594*/ 	.word	0x0000f7b0


	//   ....[77]....
        /*0598*/ 	.word	0x0000f7c0


	//   ....[78]....
        /*059c*/ 	.word	0x0000f910


	//   ....[79]....
        /*05a0*/ 	.word	0x0000fa60


	//   ....[80]....
        /*05a4*/ 	.word	0x00010250


	//   ....[81]....
        /*05a8*/ 	.word	0x00010270


	//   ....[82]....
        /*05ac*/ 	.word	0x000102c0


	//   ....[83]....
        /*05b0*/ 	.word	0x000102d0


	//   ....[84]....
        /*05b4*/ 	.word	0x00010310


	//   ....[85]....
        /*05b8*/ 	.word	0x00010320


	//   ....[86]....
        /*05bc*/ 	.word	0x00010330


	//   ....[87]....
        /*05c0*/ 	.word	0x00010370


	//   ....[88]....
        /*05c4*/ 	.word	0x00010670


	//   ....[89]....
        /*05c8*/ 	.word	0x000106b0


	//   ....[90]....
        /*05cc*/ 	.word	0x000106d0


	//   ....[91]....
        /*05d0*/ 	.word	0x000106f0


	//   ....[92]....
        /*05d4*/ 	.word	0x00010720


	//   ....[93]....
        /*05d8*/ 	.word	0x00010740


	//   ....[94]....
        /*05dc*/ 	.word	0x00010840


	//   ....[95]....
        /*05e0*/ 	.word	0x00010990


	//   ....[96]....
        /*05e4*/ 	.word	0x00010fd0


	//   ....[97]....
        /*05e8*/ 	.word	0x00011000


	//   ....[98]....
        /*05ec*/ 	.word	0x00011060


	//   ....[99]....
        /*05f0*/ 	.word	0x00011090


	//   ....[100]....
        /*05f4*/ 	.word	0x000110c0


	//   ....[101]....
        /*05f8*/ 	.word	0x000110f0


	//   ....[102]....
        /*05fc*/ 	.word	0x00011120


	//   ....[103]....
        /*0600*/ 	.word	0x00011150


	//   ....[104]....
        /*0604*/ 	.word	0x000112f0


	//   ....[105]....
        /*0608*/ 	.word	0x00011320


	//   ....[106]....
        /*060c*/ 	.word	0x00011350


	//   ....[107]....
        /*0610*/ 	.word	0x00011380


	//   ....[108]....
        /*0614*/ 	.word	0x000113b0


	//   ....[109]....
        /*0618*/ 	.word	0x000113e0


	//   ....[110]....
        /*061c*/ 	.word	0x000114a0


	//   ....[111]....
        /*0620*/ 	.word	0x000114c0


	//   ....[112]....
        /*0624*/ 	.word	0x000114d0


	//   ....[113]....
        /*0628*/ 	.word	0x00011530


	//   ....[114]....
        /*062c*/ 	.word	0x00011b50


	//   ....[115]....
        /*0630*/ 	.word	0x000120e0


	//   ....[116]....
        /*0634*/ 	.word	0x000121d0


	//   ....[117]....
        /*0638*/ 	.word	0x00012270


	//   ....[118]....
        /*063c*/ 	.word	0x000122d0


	//   ....[119]....
        /*0640*/ 	.word	0x000123c0


	//   ....[120]....
        /*0644*/ 	.word	0x00012430


	//   ....[121]....
        /*0648*/ 	.word	0x00012520


	//   ....[122]....
        /*064c*/ 	.word	0x00012590


	//   ....[123]....
        /*0650*/ 	.word	0x00012630


	//   ....[124]....
        /*0654*/ 	.word	0x00012720


	//   ....[125]....
        /*0658*/ 	.word	0x00012790


	//   ....[126]....
        /*065c*/ 	.word	0x000127f0


	//   ....[127]....
        /*0660*/ 	.word	0x000128e0


	//   ....[128]....
        /*0664*/ 	.word	0x00012940


	//   ....[129]....
        /*0668*/ 	.word	0x00012a40


	//   ....[130]....
        /*066c*/ 	.word	0x00012aa0


	//   ....[131]....
        /*0670*/ 	.word	0x00012b40


	//   ....[132]....
        /*0674*/ 	.word	0x00012cc0


	//   ....[133]....
        /*0678*/ 	.word	0x00012dc0


	//   ....[134]....
        /*067c*/ 	.word	0x00013040


	//   ....[135]....
        /*0680*/ 	.word	0x00013090


	//   ....[136]....
        /*0684*/ 	.word	0x00013260


	//   ....[137]....
        /*0688*/ 	.word	0x000132b0


	//   ....[138]....
        /*068c*/ 	.word	0x00013480


	//   ....[139]....
        /*0690*/ 	.word	0x000134d0


	//   ....[140]....
        /*0694*/ 	.word	0x000135c0


	//   ....[141]....
        /*0698*/ 	.word	0x00013660


	//   ....[142]....
        /*069c*/ 	.word	0x000136c0


	//   ....[143]....
        /*06a0*/ 	.word	0x00013770


	//   ....[144]....
        /*06a4*/ 	.word	0x000137d0


	//   ....[145]....
        /*06a8*/ 	.word	0x00013880


	//   ....[146]....
        /*06ac*/ 	.word	0x000138e0


	//   ....[147]....
        /*06b0*/ 	.word	0x00013990


	//   ....[148]....
        /*06b4*/ 	.word	0x00013a80


	//   ....[149]....
        /*06b8*/ 	.word	0x00013b60


	//   ....[150]....
        /*06bc*/ 	.word	0x00013c70


	//   ....[151]....
        /*06c0*/ 	.word	0x00013d70


	//   ....[152]....
        /*06c4*/ 	.word	0x00013ea0


	//   ....[153]....
        /*06c8*/ 	.word	0x00013f80


	//   ....[154]....
        /*06cc*/ 	.word	0x00014080


	//   ....[155]....
        /*06d0*/ 	.word	0x00014160


	//   ....[156]....
        /*06d4*/ 	.word	0x000141f0


	//   ....[157]....
        /*06d8*/ 	.word	0x00014290


	//   ....[158]....
        /*06dc*/ 	.word	0x00014410


	//   ....[159]....
        /*06e0*/ 	.word	0x00014480


	//   ....[160]....
        /*06e4*/ 	.word	0x000144f0


	//   ....[161]....
        /*06e8*/ 	.word	0x00014560


	//   ....[162]....
        /*06ec*/ 	.word	0x000145d0


	//   ....[163]....
        /*06f0*/ 	.word	0x00014650


	//   ....[164]....
        /*06f4*/ 	.word	0x000146d0


	//   ....[165]....
        /*06f8*/ 	.word	0x00014760


	//   ....[166]....
        /*06fc*/ 	.word	0x000147d0


	//   ....[167]....
        /*0700*/ 	.word	0x00014840


	//   ....[168]....
        /*0704*/ 	.word	0x000148b0


	//   ....[169]....
        /*0708*/ 	.word	0x00014930


	//   ....[170]....
        /*070c*/ 	.word	0x000149a0


	//   ....[171]....
        /*0710*/ 	.word	0x00014a40


	//   ....[172]....
        /*0714*/ 	.word	0x00014a90


	//   ....[173]....
        /*0718*/ 	.word	0x00014b20


	//   ....[174]....
        /*071c*/ 	.word	0x00014c50


	//----- nvinfo : EIATTR_REG_RECONFIG
	.align		4
.L_644:
        /*0720*/ 	.byte	0x01, 0x54
	.zero		2


	//----- nvinfo : EIATTR_SYSCALL_OFFSETS
	.align		4
        /*0724*/ 	.byte	0x04, 0x46
        /*0726*/ 	.short	(.L_646 - .L_645)


	//   ....[0]....
.L_645:
        /*0728*/ 	.word	0x00003fd0


	//   ....[1]....
        /*072c*/ 	.word	0x0000da90


	//   ....[2]....
        /*0730*/ 	.word	0x0000dbe0


	//   ....[3]....
        /*0734*/ 	.word	0x0000dcd0


	//   ....[4]....
        /*0738*/ 	.word	0x0000ebf0


	//----- nvinfo : EIATTR_MBARRIER_INSTR_OFFSETS
	.align		4
.L_646:
        /*073c*/ 	.byte	0x04, 0x39
        /*073e*/ 	.short	(.L_648 - .L_647)


	//   ....[0]....
.L_647:
        /*0740*/ 	.word	0x00000180
        /*0744*/ 	.word	0x000000ff
        /*0748*/ 	.word	0x00028c00
        /*074c*/ 	.short	0x0100
        /*074e*/ 	.byte	0x08
	.zero		1


	//   ....[1]....
        /*0750*/ 	.word	0x00000190
        /*0754*/ 	.word	0x000000ff
        /*0758*/ 	.word	0x00028c20
        /*075c*/ 	.short	0x0100
        /*075e*/ 	.byte	0x08
	.zero		1


	//   ....[2]....
        /*0760*/ 	.word	0x00000240
        /*0764*/ 	.word	0x000000ff
        /*0768*/ 	.word	0x00028c30
        /*076c*/ 	.short	0x0100
        /*076e*/ 	.byte	0x06
	.zero		1


	//   ....[3]....
        /*0770*/ 	.word	0x00000250
        /*0774*/ 	.word	0x000000ff
        /*0778*/ 	.word	0x00028c40
        /*077c*/ 	.short	0x0100
        /*077e*/ 	.byte	0x06
	.zero		1


	//   ....[4]....
        /*0780*/ 	.word	0x00000260
        /*0784*/ 	.word	0x000000ff
        /*0788*/ 	.word	0x00028c38
        /*078c*/ 	.short	0x0100
        /*078e*/ 	.byte	0x06
	.zero		1


	//   ....[5]....
        /*0790*/ 	.word	0x00000270
        /*0794*/ 	.word	0x000000ff
        /*0798*/ 	.word	0x00028c48
        /*079c*/ 	.short	0x0100
        /*079e*/ 	.byte	0x06
	.zero		1


	//   ....[6]....
        /*07a0*/ 	.word	0x000003a0
        /*07a4*/ 	.word	0x000000ff
        /*07a8*/ 	.word	0x00028c50
        /*07ac*/ 	.short	0x0100
        /*07ae*/ 	.byte	0x08
	.zero		1


	//   ....[7]....
        /*07b0*/ 	.word	0x000003b0
        /*07b4*/ 	.word	0x000000ff
        /*07b8*/ 	.word	0x00028c60
        /*07bc*/ 	.short	0x0100
        /*07be*/ 	.byte	0x08
	.zero		1


	//   ....[8]....
        /*07c0*/ 	.word	0x000003c0
        /*07c4*/ 	.word	0x000000ff
        /*07c8*/ 	.word	0x00028c58
        /*07cc*/ 	.short	0x0100
        /*07ce*/ 	.byte	0x08
	.zero		1


	//   ....[9]....
        /*07d0*/ 	.word	0x000003d0
        /*07d4*/ 	.word	0x000000ff
        /*07d8*/ 	.word	0x00028c68
        /*07dc*/ 	.short	0x0100
        /*07de*/ 	.byte	0x08
	.zero		1


	//   ....[10]....
        /*07e0*/ 	.word	0x000004c0
        /*07e4*/ 	.word	0x000000ff
        /*07e8*/ 	.word	0x00028c70
        /*07ec*/ 	.short	0x0100
        /*07ee*/ 	.byte	0x06
	.zero		1


	//   ....[11]....
        /*07f0*/ 	.word	0x000004d0
        /*07f4*/ 	.word	0x000000ff
        /*07f8*/ 	.word	0x00028c80
        /*07fc*/ 	.short	0x0100
        /*07fe*/ 	.byte	0x06
	.zero		1


	//   ....[12]....
        /*0800*/ 	.word	0x000004e0
        /*0804*/ 	.word	0x000000ff
        /*0808*/ 	.word	0x00028c78
        /*080c*/ 	.short	0x0100
        /*080e*/ 	.byte	0x06
	.zero		1


	//   ....[13]....
        /*0810*/ 	.word	0x000004f0
        /*0814*/ 	.word	0x000000ff
        /*0818*/ 	.word	0x00028c88
        /*081c*/ 	.short	0x0100
        /*081e*/ 	.byte	0x06
	.zero		1


	//   ....[14]....
        /*0820*/ 	.word	0x00000620
        /*0824*/ 	.word	0x000000ff
        /*0828*/ 	.word	0x00028c90
        /*082c*/ 	.short	0x0100
        /*082e*/ 	.byte	0x08
	.zero		1


	//   ....[15]....
        /*0830*/ 	.word	0x00000630
        /*0834*/ 	.word	0x000000ff
        /*0838*/ 	.word	0x00028ca0
        /*083c*/ 	.short	0x0100
        /*083e*/ 	.byte	0x08
	.zero		1


	//   ....[16]....
        /*0840*/ 	.word	0x00000640
        /*0844*/ 	.word	0x000000ff
        /*0848*/ 	.word	0x00028c98
        /*084c*/ 	.short	0x0100
        /*084e*/ 	.byte	0x08
	.zero		1


	//   ....[17]....
        /*0850*/ 	.word	0x00000650
        /*0854*/ 	.word	0x000000ff
        /*0858*/ 	.word	0x00028ca8
        /*085c*/ 	.short	0x0100
        /*085e*/ 	.byte	0x08
	.zero		1


	//   ....[18]....
        /*0860*/ 	.word	0x00000790
        /*0864*/ 	.word	0x000000ff
        /*0868*/ 	.word	0x00028cb0
        /*086c*/ 	.short	0x0100
        /*086e*/ 	.byte	0x08
	.zero		1


	//   ....[19]....
        /*0870*/ 	.word	0x000007a0
        /*0874*/ 	.word	0x000000ff
        /*0878*/ 	.word	0x00028cc0
        /*087c*/ 	.short	0x0100
        /*087e*/ 	.byte	0x08
	.zero		1


	//   ....[20]....
        /*0880*/ 	.word	0x000007b0
        /*0884*/ 	.word	0x000000ff
        /*0888*/ 	.word	0x00028cb8
        /*088c*/ 	.short	0x0100
        /*088e*/ 	.byte	0x08
	.zero		1


	//   ....[21]....
        /*0890*/ 	.word	0x000007c0
        /*0894*/ 	.word	0x000000ff
        /*0898*/ 	.word	0x00028cc8
        /*089c*/ 	.short	0x0100
        /*089e*/ 	.byte	0x08
	.zero		1


	//   ....[22]....
        /*08a0*/ 	.word	0x00001f40
        /*08a4*/ 	.word	0x000000ff
        /*08a8*/ 	.word	0x00028c50
        /*08ac*/ 	.short	0x010a
        /*08ae*/ 	.byte	0x11
	.zero		1


	//   ....[23]....
        /*08b0*/ 	.word	0x00002200
        /*08b4*/ 	.word	0x000000ff
        /*08b8*/ 	.word	0x00000000
        /*08bc*/ 	.short	0x0101
        /*08be*/ 	.byte	0x06
	.zero		1


	//   ....[24]....
        /*08c0*/ 	.word	0x00002b60
        /*08c4*/ 	.word	0x000000ff
        /*08c8*/ 	.word	0x00028c50
        /*08cc*/ 	.short	0x010a
        /*08ce*/ 	.byte	0x06
	.zero		1


	//   ....[25]....
        /*08d0*/ 	.word	0x00002ba0
        /*08d4*/ 	.word	0x000000ff
        /*08d8*/ 	.word	0x00028c50
        /*08dc*/ 	.short	0x010a
        /*08de*/ 	.byte	0x06
	.zero		1


	//   ....[26]....
        /*08e0*/ 	.word	0x00002e10
        /*08e4*/ 	.word	0x000000ff
        /*08e8*/ 	.word	0x00000000
        /*08ec*/ 	.short	0x0101
        /*08ee*/ 	.byte	0x06
	.zero		1


	//   ....[27]....
        /*08f0*/ 	.word	0x00004080
        /*08f4*/ 	.word	0x000000ff
        /*08f8*/ 	.word	0x00028c00
        /*08fc*/ 	.short	0x010a
        /*08fe*/ 	.byte	0x27
	.zero		1


	//   ....[28]....
        /*0900*/ 	.word	0x00004100
        /*0904*/ 	.word	0x00000007
        /*0908*/ 	.word	0x00028c30
        /*090c*/ 	.short	0x010a
        /*090e*/ 	.byte	0x3f
	.zero		1


	//   ....[29]....
        /*0910*/ 	.word	0x00004140
        /*0914*/ 	.word	0x00000007
        /*0918*/ 	.word	0x00028c30
        /*091c*/ 	.short	0x010a
        /*091e*/ 	.byte	0x3f
	.zero		1


	//   ....[30]....
        /*0920*/ 	.word	0x000044e0
        /*0924*/ 	.word	0x000000ff
        /*0928*/ 	.word	0x00000000
        /*092c*/ 	.short	0x0101
        /*092e*/ 	.byte	0x06
	.zero		1


	//   ....[31]....
        /*0930*/ 	.word	0x00005190
        /*0934*/ 	.word	0x00000007
        /*0938*/ 	.word	0x00028c50
        /*093c*/ 	.short	0x010a
        /*093e*/ 	.byte	0x3f
	.zero		1


	//   ....[32]....
        /*0940*/ 	.word	0x000051e0
        /*0944*/ 	.word	0x00000007
        /*0948*/ 	.word	0x00028c50
        /*094c*/ 	.short	0x010a
        /*094e*/ 	.byte	0x3f
	.zero		1


	//   ....[33]....
        /*0950*/ 	.word	0x00005480
        /*0954*/ 	.word	0x000000ff
        /*0958*/ 	.word	0x00000000
        /*095c*/ 	.short	0x0101
        /*095e*/ 	.byte	0x06
	.zero		1


	//   ....[34]....
        /*0960*/ 	.word	0x000055b0
        /*0964*/ 	.word	0x000000ff
        /*0968*/ 	.word	0x00028c30
        /*096c*/ 	.short	0x010a
        /*096e*/ 	.byte	0x16
	.zero		1


	//   ....[35]....
        /*0970*/ 	.word	0x000055f0
        /*0974*/ 	.word	0x000000ff
        /*0978*/ 	.word	0x00028c30
        /*097c*/ 	.short	0x010a
        /*097e*/ 	.byte	0x16
	.zero		1


	//   ....[36]....
        /*0980*/ 	.word	0x00005880
        /*0984*/ 	.word	0x000000ff
        /*0988*/ 	.word	0x00000000
        /*098c*/ 	.short	0x0101
        /*098e*/ 	.byte	0x06
	.zero		1


	//   ....[37]....
        /*0990*/ 	.word	0x00006ae0
        /*0994*/ 	.word	0x000000ff
        /*0998*/ 	.word	0x00028c50
        /*099c*/ 	.short	0x010a
        /*099e*/ 	.byte	0x16
	.zero		1


	//   ....[38]....
        /*09a0*/ 	.word	0x00006b20
        /*09a4*/ 	.word	0x000000ff
        /*09a8*/ 	.word	0x00028c50
        /*09ac*/ 	.short	0x010a
        /*09ae*/ 	.byte	0x16
	.zero		1


	//   ....[39]....
        /*09b0*/ 	.word	0x00006dc0
        /*09b4*/ 	.word	0x000000ff
        /*09b8*/ 	.word	0x00000000
        /*09bc*/ 	.short	0x0101
        /*09be*/ 	.byte	0x16
	.zero		1


	//   ....[40]....
        /*09c0*/ 	.word	0x000097b0
        /*09c4*/ 	.word	0x000000ff
        /*09c8*/ 	.word	0x00000000
        /*09cc*/ 	.short	0x0101
        /*09ce*/ 	.byte	0x04
	.zero		1


	//   ....[41]....
        /*09d0*/ 	.word	0x0000a180
        /*09d4*/ 	.word	0x000000ff
        /*09d8*/ 	.word	0x00000000
        /*09dc*/ 	.short	0x0101
        /*09de*/ 	.byte	0x04
	.zero		1


	//   ....[42]....
        /*09e0*/ 	.word	0x0000e420
        /*09e4*/ 	.word	0x00000013
        /*09e8*/ 	.word	0x00028c40
        /*09ec*/ 	.short	0x010a
        /*09ee*/ 	.byte	0x3f
	.zero		1


	//   ....[43]....
        /*09f0*/ 	.word	0x0000e8d0
        /*09f4*/ 	.word	0x00000013
        /*09f8*/ 	.word	0x00028c30
        /*09fc*/ 	.short	0x0107
        /*09fe*/ 	.byte	0x3f
	.zero		1


	//   ....[44]....
        /*0a00*/ 	.word	0x0000e9b0
        /*0a04*/ 	.word	0x00000013
        /*0a08*/ 	.word	0x00028c30
        /*0a0c*/ 	.short	0x0101
        /*0a0e*/ 	.byte	0x3f
	.zero		1


	//   ....[45]....
        /*0a10*/ 	.word	0x0000f1d0
        /*0a14*/ 	.word	0x00000011
        /*0a18*/ 	.word	0x00028c00
        /*0a1c*/ 	.short	0x0107
        /*0a1e*/ 	.byte	0x3f
	.zero		1


	//   ....[46]....
        /*0a20*/ 	.word	0x0000f2c0
        /*0a24*/ 	.word	0x00000011
        /*0a28*/ 	.word	0x00028c00
        /*0a2c*/ 	.short	0x0101
        /*0a2e*/ 	.byte	0x3f
	.zero		1


	//   ....[47]....
        /*0a30*/ 	.word	0x0000f2e0
        /*0a34*/ 	.word	0x00000011
        /*0a38*/ 	.word	0x00028c20
        /*0a3c*/ 	.short	0x010a
        /*0a3e*/ 	.byte	0x3f
	.zero		1


	//   ....[48]....
        /*0a40*/ 	.word	0x0000f370
        /*0a44*/ 	.word	0x00000013
        /*0a48*/ 	.word	0x00028c60
        /*0a4c*/ 	.short	0x010a
        /*0a4e*/ 	.byte	0x3f
	.zero		1


	//   ....[49]....
        /*0a50*/ 	.word	0x0000fc80
        /*0a54*/ 	.word	0x00000013
        /*0a58*/ 	.word	0x00028c50
        /*0a5c*/ 	.short	0x0107
        /*0a5e*/ 	.byte	0x3f
	.zero		1


	//   ....[50]....
        /*0a60*/ 	.word	0x0000fd50
        /*0a64*/ 	.word	0x00000013
        /*0a68*/ 	.word	0x00028c50
        /*0a6c*/ 	.short	0x0101
        /*0a6e*/ 	.byte	0x3f
	.zero		1


	//   ....[51]....
        /*0a70*/ 	.word	0x000100d0
        /*0a74*/ 	.word	0x00000006
        /*0a78*/ 	.word	0x00028c40
        /*0a7c*/ 	.short	0x010a
        /*0a7e*/ 	.byte	0x3f
	.zero		1


	//   ....[52]....
        /*0a80*/ 	.word	0x000103f0
        /*0a84*/ 	.word	0x00000006
        /*0a88*/ 	.word	0x00028c30
        /*0a8c*/ 	.short	0x0107
        /*0a8e*/ 	.byte	0x3f
	.zero		1


	//   ....[53]....
        /*0a90*/ 	.word	0x000104b0
        /*0a94*/ 	.word	0x00000006
        /*0a98*/ 	.word	0x00028c30
        /*0a9c*/ 	.short	0x0101
        /*0a9e*/ 	.byte	0x3f
	.zero		1


	//   ....[54]....
        /*0aa0*/ 	.word	0x000104e0
        /*0aa4*/ 	.word	0x00000006
        /*0aa8*/ 	.word	0x00028c60
        /*0aac*/ 	.short	0x010a
        /*0aae*/ 	.byte	0x3f
	.zero		1


	//   ....[55]....
        /*0ab0*/ 	.word	0x00010b90
        /*0ab4*/ 	.word	0x00000006
        /*0ab8*/ 	.word	0x00028c50
        /*0abc*/ 	.short	0x0107
        /*0abe*/ 	.byte	0x3f
	.zero		1


	//   ....[56]....
        /*0ac0*/ 	.word	0x00010c50
        /*0ac4*/ 	.word	0x00000006
        /*0ac8*/ 	.word	0x00028c50
        /*0acc*/ 	.short	0x0101
        /*0ace*/ 	.byte	0x3f
	.zero		1


	//   ....[57]....
        /*0ad0*/ 	.word	0x00011ad0
        /*0ad4*/ 	.word	0x00000007
        /*0ad8*/ 	.word	0x00028c20
        /*0adc*/ 	.short	0x010a
        /*0ade*/ 	.byte	0x3f
	.zero		1


	//   ....[58]....
        /*0ae0*/ 	.word	0x00011c50
        /*0ae4*/ 	.word	0x00000005
        /*0ae8*/ 	.word	0x00028c40
        /*0aec*/ 	.short	0x010a
        /*0aee*/ 	.byte	0x3f
	.zero		1


	//   ....[59]....
        /*0af0*/ 	.word	0x00011cf0
        /*0af4*/ 	.word	0x00000003
        /*0af8*/ 	.word	0x00028c40
        /*0afc*/ 	.short	0x010a
        /*0afe*/ 	.byte	0x3f
	.zero		1


	//   ....[60]....
        /*0b00*/ 	.word	0x00011d30
        /*0b04*/ 	.word	0x00000005
        /*0b08*/ 	.word	0x00028c60
        /*0b0c*/ 	.short	0x010a
        /*0b0e*/ 	.byte	0x3f
	.zero		1


	//   ....[61]....
        /*0b10*/ 	.word	0x00011d70
        /*0b14*/ 	.word	0x00000003
        /*0b18*/ 	.word	0x00028c60
        /*0b1c*/ 	.short	0x010a
        /*0b1e*/ 	.byte	0x3f
	.zero		1


	//   ....[62]....
        /*0b20*/ 	.word	0x00011de0
        /*0b24*/ 	.word	0x00000003
        /*0b28*/ 	.word	0x00028c50
        /*0b2c*/ 	.short	0x010a
        /*0b2e*/ 	.byte	0x3f
	.zero		1


	//   ....[63]....
        /*0b30*/ 	.word	0x00011e40
        /*0b34*/ 	.word	0x00000003
        /*0b38*/ 	.word	0x00028c50
        /*0b3c*/ 	.short	0x010a
        /*0b3e*/ 	.byte	0x3f
	.zero		1


	//   ....[64]....
        /*0b40*/ 	.word	0x00011ea0
        /*0b44*/ 	.word	0x00000003
        /*0b48*/ 	.word	0x00028c00
        /*0b4c*/ 	.short	0x010a
        /*0b4e*/ 	.byte	0x3f
	.zero		1


	//   ....[65]....
        /*0b50*/ 	.word	0x00011ef0
        /*0b54*/ 	.word	0x00000007
        /*0b58*/ 	.word	0x00028c30
        /*0b5c*/ 	.short	0x010a
        /*0b5e*/ 	.byte	0x3f
	.zero		1


	//   ....[66]....
        /*0b60*/ 	.word	0x00011f40
        /*0b64*/ 	.word	0x00000007
        /*0b68*/ 	.word	0x00028c50
        /*0b6c*/ 	.short	0x010a
        /*0b6e*/ 	.byte	0x3f
	.zero		1


	//   ....[67]....
        /*0b70*/ 	.word	0x00011fa0
        /*0b74*/ 	.word	0x00000000
        /*0b78*/ 	.word	0x00028c30
        /*0b7c*/ 	.short	0x010a
        /*0b7e*/ 	.byte	0x3f
	.zero		1


	//   ....[68]....
        /*0b80*/ 	.word	0x00012000
        /*0b84*/ 	.word	0x00000008
        /*0b88*/ 	.word	0x00028c50
        /*0b8c*/ 	.short	0x010a
        /*0b8e*/ 	.byte	0x3f
	.zero		1


	//   ....[69]....
        /*0b90*/ 	.word	0x00012120
        /*0b94*/ 	.word	0x00000013
        /*0b98*/ 	.word	0x00028c40
        /*0b9c*/ 	.short	0x010a
        /*0b9e*/ 	.byte	0x3f
	.zero		1


	//   ....[70]....
        /*0ba0*/ 	.word	0x00012bc0
        /*0ba4*/ 	.word	0x00000011
        /*0ba8*/ 	.word	0x00028c20
        /*0bac*/ 	.short	0x010a
        /*0bae*/ 	.byte	0x3f
	.zero		1


	//   ....[71]....
        /*0bb0*/ 	.word	0x00012c10
        /*0bb4*/ 	.word	0x00000013
        /*0bb8*/ 	.word	0x00028c60
        /*0bbc*/ 	.short	0x010a
        /*0bbe*/ 	.byte	0x3f
	.zero		1


	//   ....[72]....
        /*0bc0*/ 	.word	0x00013510
        /*0bc4*/ 	.word	0x00000006
        /*0bc8*/ 	.word	0x00028c40
        /*0bcc*/ 	.short	0x010a
        /*0bce*/ 	.byte	0x3f
	.zero		1


	//   ....[73]....
        /*0bd0*/ 	.word	0x000139d0
        /*0bd4*/ 	.word	0x00000006
        /*0bd8*/ 	.word	0x00028c60
        /*0bdc*/ 	.short	0x010a
        /*0bde*/ 	.byte	0x3f
	.zero		1


	//   ....[74]....
        /*0be0*/ 	.word	0x00014b70
        /*0be4*/ 	.word	0x00000007
        /*0be8*/ 	.word	0x00028c20
        /*0bec*/ 	.short	0x010a
        /*0bee*/ 	.byte	0x3f
	.zero		1


	//   ....[75]....
        /*0bf0*/ 	.word	0x00014d10
        /*0bf4*/ 	.word	0x00000005
        /*0bf8*/ 	.word	0x00028c40
        /*0bfc*/ 	.short	0x010a
        /*0bfe*/ 	.byte	0x3f
	.zero		1


	//   ....[76]....
        /*0c00*/ 	.word	0x00014d60
        /*0c04*/ 	.word	0x00000003
        /*0c08*/ 	.word	0x00028c40
        /*0c0c*/ 	.short	0x010a
        /*0c0e*/ 	.byte	0x3f
	.zero		1


	//   ....[77]....
        /*0c10*/ 	.word	0x00014db0
        /*0c14*/ 	.word	0x00000005
        /*0c18*/ 	.word	0x00028c60
        /*0c1c*/ 	.short	0x010a
        /*0c1e*/ 	.byte	0x3f
	.zero		1


	//----- nvinfo : EIATTR_NUM_MBARRIERS
	.align		4
.L_648:
        /*0c20*/ 	.byte	0x03, 0x38
        /*0c22*/ 	.short	0x0016


	//----- nvinfo : EIATTR_EXIT_INSTR_OFFSETS
	.align		4
        /*0c24*/ 	.byte	0x04, 0x1c
        /*0c26*/ 	.short	(.L_650 - .L_649)


	//   ....[0]....
.L_649:
        /*0c28*/ 	.word	0x00000970


	//   ....[1]....
        /*0c2c*/ 	.word	0x0000c3a0


	//   ....[2]....
        /*0c30*/ 	.word	0x00011dc0


	//----- nvinfo : EIATTR_MAX_THREADS
	.align		4
.L_650:
        /*0c34*/ 	.byte	0x04, 0x05
        /*0c36*/ 	.short	(.L_652 - .L_651)
.L_651:
        /*0c38*/ 	.word	0x00000180
        /*0c3c*/ 	.word	0x00000001
        /*0c40*/ 	.word	0x00000001


	//----- nvinfo : EIATTR_CRS_STACK_SIZE
	.align		4
.L_652:
        /*0c44*/ 	.byte	0x04, 0x1e
        /*0c46*/ 	.short	(.L_654 - .L_653)
.L_653:
        /*0c48*/ 	.word	0x00000000


	//----- nvinfo : EIATTR_CBANK_PARAM_SIZE
	.align		4
.L_654:
        /*0c4c*/ 	.byte	0x03, 0x19
        /*0c4e*/ 	.short	0x0af0


	//----- nvinfo : EIATTR_PARAM_CBANK
	.align		4
        /*0c50*/ 	.byte	0x04, 0x0a
        /*0c52*/ 	.short	(.L_656 - .L_655)
	.align		4
.L_655:
        /*0c54*/ 	.word	index@(.nv.constant0._ZN7cutlass13device_kernelIN5flash11enable_sm90INS1_16FlashAttnFwdSm90INS1_25CollectiveMainloopFwdSm90ILi2EN4cute5tupleIJNS5_1CILi1EEES8_S8_EEENS6_IJNS7_ILi64EEESA_SA_EEELi512ENS_6half_tEfNS_4arch4Sm90ELb0ELb0ELb0ELb1ELb1ELb0ELb0ELb0ELb0ELb1ELb1ELb0EEENS1_21CollectiveEpilogueFwdINS6_IJSA_NS7_ILi512EEESA_EEES9_SC_SE_Li256ELb1ELb1ELb1ELb0EEENS1_36VarlenDynamicPersistentTileSchedulerILi64ELi64ELi256ELi128ELb1ELb1ELb1ELb0ELb1ELb1EEEEEEEEEvNT_6ParamsE)
        /*0c58*/ 	.short	0x0210
        /*0c5a*/ 	.short	0x0af0


	//----- nvinfo : EIATTR_SW_WAR
	.align		4
.L_656:
        /*0c5c*/ 	.byte	0x04, 0x36
        /*0c5e*/ 	.short	(.L_658 - .L_657)
.L_657:
        /*0c60*/ 	.word	0x00000008
.L_658:


//--------------------- .nv.info._ZN7cutlass13device_kernelIN5flash11enable_sm90INS1_16FlashAttnFwdSm90INS1_25CollectiveMainloopFwdSm90ILi2EN4cute5tupleIJNS5_1CILi1EEES8_S8_EEENS6_IJNS7_ILi64EEESA_SA_EEELi512ENS_6half_tEfNS_4arch4Sm90ELb0ELb0ELb0ELb1ELb1ELb1ELb0ELb0ELb0ELb1ELb1ELb0EEENS1_21CollectiveEpilogueFwdINS6_IJSA_NS7_ILi512EEESA_EEES9_SC_SE_Li256ELb1ELb1ELb1ELb0EEENS1_36VarlenDynamicPersistentTileSchedulerILi64ELi64ELi256ELi128ELb1ELb1ELb1ELb0ELb1ELb1EEEEEEEEEvNT_6ParamsE --------------------------
	.section	.nv.info._ZN7cutlass13device_kernelIN5flash11enable_sm90INS1_16FlashAttnFwdSm90INS1_25CollectiveMainloopFwdSm90ILi2EN4cute5tupleIJNS5_1CILi1EEES8_S8_EEENS6_IJNS7_ILi64EEESA_SA_EEELi512ENS_6half_tEfNS_4arch4Sm90ELb0ELb0ELb0ELb1ELb1ELb1ELb0ELb0ELb0ELb1ELb1ELb0EEENS1_21CollectiveEpilogueFwdINS6_IJSA_NS7_ILi512EEESA_EEES9_SC_SE_Li256ELb1ELb1ELb1ELb0EEENS1_36VarlenDynamicPersistentTileSchedulerILi64ELi64ELi256ELi128ELb1ELb1ELb1ELb0ELb1ELb1EEEEEEEEEvNT_6ParamsE,"",@"SHT_CUDA_INFO"
	.sectionflags	@""
	.align	4


	//----- nvinfo : EIATTR_CUDA_API_VERSION
	.align		4
        /*0000*/ 	.byte	0x04, 0x37
        /*0002*/ 	.short	(.L_660 - .L_659)
.L_659:
        /*0004*/ 	.word	0x00000082


	//----- nvinfo : EIATTR_KPARAM_INFO
	.align		4
.L_660:
        /*0008*/ 	.byte	0x04, 0x17
        /*000a*/ 	.short	(.L_662 - .L_661)
.L_661:
        /*000c*/ 	.word	0x00000000
        /*0010*/ 	.short	0x0000
        /*0012*/ 	.short	0x0070
        /*0014*/ 	.byte	0x00, 0xf0, 0x01, 0x2a


	//----- nvinfo : EIATTR_SPARSE_MMA_MASK
	.align		4
.L_662:
        /*0018*/ 	.byte	0x03, 0x50
        /*001a*/ 	.short	0x0000


	//----- nvinfo : EIATTR_MAXREG_COUNT
	.align		4
        /*001c*/ 	.byte	0x03, 0x1b
        /*001e*/ 	.short	0x00a8


	//----- nvinfo : EIATTR_NUM_BARRIERS
	.align		4
        /*0020*/ 	.byte	0x02, 0x4c
        /*0022*/ 	.byte	0x10
	.zero		1


	//----- nvinfo : EIATTR_EXTERNS
	.align		4
        /*0024*/ 	.byte	0x04, 0x0f
        /*0026*/ 	.short	(.L_664 - .L_663)


	//   ....[0]....
	.align		4
.L_663:
        /*0028*/ 	.word	index@(__assertfail)


	//----- nvinfo : EIATTR_ANNOTATIONS
	.align		4
.L_664:
        /*002c*/ 	.byte	0x04, 0x55
        /*002e*/ 	.short	(.L_666 - .L_665)


	//   ....[0]....
.L_665:
        /* <DEDUP_REMOVED lines=52> */


	//----- nvinfo : EIATTR_MERCURY_ISA_VERSION
	.align		4
.L_666:
        /*0358*/ 	.byte	0x03, 0x5f
        /*035a*/ 	.short	0x0101


	//----- nvinfo : EIATTR_UNUSED_LOAD_BYTE_OFFSET
	.align		4
        /*035c*/ 	.byte	0x04, 0x44
        /*035e*/ 	.short	(.L_668 - .L_667)


	//   ....[0]....
.L_667:
        /*0360*/ 	.word	0x00000a20
        /*0364*/ 	.word	0x0000fff0


	//   ....[1]....
        /*0368*/ 	.word	0x0000d9c0
        /*036c*/ 	.word	0x0000fff0


	//----- nvinfo : EIATTR_INT_WARP_WIDE_INSTR_OFFSETS
	.align		4
.L_668:
        /*0370*/ 	.byte	0x04, 0x31
        /*0372*/ 	.short	(.L_670 - .L_669)


	//   ....[0]....
.L_669:
        /*0374*/ 	.word	0x00000130


	//   ....[1]....
        /*0378*/ 	.word	0x00000170


	//   ....[2]....
        /*037c*/ 	.word	0x000001e0


	//   ....[3]....
        /*0380*/ 	.word	0x00015d30


	//   ....[4]....
        /*0384*/ 	.word	0x00015dc0


	//   ....[5]....
        /*0388*/ 	.word	0x000192e0


	//   ....[6]....
        /*038c*/ 	.word	0x00019370


	//----- nvinfo : EIATTR_COOP_GROUP_MASK_REGIDS
	.align		4
.L_670:
        /*0390*/ 	.byte	0x04, 0x29
        /*0392*/ 	.short	(.L_672 - .L_671)


	//   ....[0]....
.L_671:
        /*0394*/ 	.word	0xffffffff


	//   ....[1]....
        /*0398*/ 	.word	0xffffffff


	//   ....[2]....
        /*039c*/ 	.word	0xffffffff


	//   ....[3]....
        /*03a0*/ 	.word	0xffffffff


	//   ....[4]....
        /*03a4*/ 	.word	0xffffffff


	//   ....[5]....
        /*03a8*/ 	.word	0xffffffff


	//   ....[6]....
        /*03ac*/ 	.word	0xffffffff


	//   ....[7]....
        /*03b0*/ 	.word	0xffffffff


	//   ....[8]....
        /*03b4*/ 	.word	0xffffffff


	//   ....[9]....
        /*03b8*/ 	.word	0xffffffff


	//   ....[10]....
        /*03bc*/ 	.word	0xffffffff


	//   ....[11]....
        /*03c0*/ 	.word	0xffffffff


	//   ....[12]....
        /*03c4*/ 	.word	0xffffffff


	//   ....[13]....
        /*03c8*/ 	.word	0xffffffff


	//   ....[14]....
        /*03cc*/ 	.word	0xffffffff


	//   ....[15]....
        /*03d0*/ 	.word	0xffffffff


	//   ....[16]....
        /*03d4*/ 	.word	0xffffffff


	//   ....[17]....
        /*03d8*/ 	.word	0xffffffff


	//   ....[18]....
        /*03dc*/ 	.word	0xffffffff


	//   ....[19]....
        /*03e0*/ 	.word	0xffffffff


	//   ....[20]....
        /*03e4*/ 	.word	0xffffffff


	//   ....[21]....
        /*03e8*/ 	.word	0xffffffff


	//   ....[22]....
        /*03ec*/ 	.word	0xffffffff


	//   ....[23]....
        /*03f0*/ 	.word	0xffffffff


	//   ....[24]....
        /*03f4*/ 	.word	0xffffffff


	//   ....[25]....
        /*03f8*/ 	.word	0xffffffff


	//   ....[26]....
        /*03fc*/ 	.word	0xffffffff


	//   ....[27]....
        /*0400*/ 	.word	0xffffffff


	//   ....[28]....
        /*0404*/ 	.word	0xffffffff


	//   ....[29]....
        /*0408*/ 	.word	0xffffffff


	//   ....[30]....
        /*040c*/ 	.word	0xffffffff


	//   ....[31]....
        /*0410*/ 	.word	0xffffffff


	//   ....[32]....
        /*0414*/ 	.word	0xffffffff


	//   ....[33]....
        /*0418*/ 	.word	0xffffffff


	//   ....[34]....
        /*041c*/ 	.word	0xffffffff


	//   ....[35]....
        /*0420*/ 	.word	0xffffffff


	//   ....[36]....
        /*0424*/ 	.word	0xffffffff


	//   ....[37]....
        /*0428*/ 	.word	0xffffffff


	//   ....[38]....
        /*042c*/ 	.word	0xffffffff


	//   ....[39]....
        /*0430*/ 	.word	0xffffffff


	//   ....[40]....
        /*0434*/ 	.word	0xffffffff


	//   ....[41]....
        /*0438*/ 	.word	0xffffffff


	//   ....[42]....
        /*043c*/ 	.word	0xffffffff


	//   ....[43]....
        /*0440*/ 	.word	0xffffffff


	//   ....[44]....
        /*0444*/ 	.word	0xffffffff


	//   ....[45]....
        /*0448*/ 	.word	0xffffffff


	//   ....[46]....
        /*044c*/ 	.word	0xffffffff


	//   ....[47]....
        /*0450*/ 	.word	0xffffffff


	//   ....[48]....
        /*0454*/ 	.word	0xffffffff


	//   ....[49]....
        /*0458*/ 	.word	0xffffffff


	//   ....[50]....
        /*045c*/ 	.word	0xffffffff


	//   ....[51]....
        /*0460*/ 	.word	0xffffffff


	//   ....[52]....
        /*0464*/ 	.word	0xffffffff


	//   ....[53]....
        /*0468*/ 	.word	0xffffffff


	//   ....[54]....
        /*046c*/ 	.word	0xffffffff


	//   ....[55]....
        /*0470*/ 	.word	0xffffffff


	//   ....[56]....
        /*0474*/ 	.word	0xffffffff


	//   ....[57]....
        /*0478*/ 	.word	0xffffffff


	//   ....[58]....
        /*047c*/ 	.word	0xffffffff


	//   ....[59]....
        /*0480*/ 	.word	0xffffffff


	//   ....[60]....
        /*0484*/ 	.word	0xffffffff


	//   ....[61]....
        /*0488*/ 	.word	0xffffffff


	//   ....[62]....
        /*048c*/ 	.word	0xffffffff


	//   ....[63]....
        /*0490*/ 	.word	0xffffffff


	//   ....[64]....
        /*0494*/ 	.word	0xffffffff


	//   ....[65]....
        /*0498*/ 	.word	0xffffffff


	//   ....[66]....
        /*049c*/ 	.word	0xffffffff


	//   ....[67]....
        /*04a0*/ 	.word	0xffffffff


	//   ....[68]....
        /*04a4*/ 	.word	0xffffffff


	//   ....[69]....
        /*04a8*/ 	.word	0xffffffff


	//   ....[70]....
        /*04ac*/ 	.word	0xffffffff


	//   ....[71]....
        /*04b0*/ 	.word	0xffffffff


	//   ....[72]....
        /*04b4*/ 	.word	0xffffffff


	//   ....[73]....
        /*04b8*/ 	.word	0xffffffff


	//   ....[74]....
        /*04bc*/ 	.word	0xffffffff


	//   ....[75]....
        /*04c0*/ 	.word	0xffffffff


	//   ....[76]....
        /*04c4*/ 	.word	0xffffffff


	//   ....[77]....
        /*04c8*/ 	.word	0xffffffff


	//   ....[78]....
        /*04cc*/ 	.word	0xffffffff


	//   ....[79]....
        /*04d0*/ 	.word	0xffffffff


	//   ....[80]....
        /*04d4*/ 	.word	0xffffffff


	//   ....[81]....
        /*04d8*/ 	.word	0xffffffff


	//   ....[82]....
        /*04dc*/ 	.word	0xffffffff


	//   ....[83]....
        /*04e0*/ 	.word	0xffffffff


	//   ....[84]....
        /*04e4*/ 	.word	0xffffffff


	//   ....[85]....
        /*04e8*/ 	.word	0xffffffff


	//   ....[86]....
        /*04ec*/ 	.word	0xffffffff


	//   ....[87]....
        /*04f0*/ 	.word	0xffffffff


	//   ....[88]....
        /*04f4*/ 	.word	0xffffffff


	//   ....[89]....
        /*04f8*/ 	.word	0xffffffff


	//   ....[90]....
        /*04fc*/ 	.word	0xffffffff


	//   ....[91]....
        /*0500*/ 	.word	0xffffffff


	//   ....[92]....
        /*0504*/ 	.word	0xffffffff


	//   ....[93]....
        /*0508*/ 	.word	0xffffffff


	//   ....[94]....
        /*050c*/ 	.word	0xffffffff


	//   ....[95]....
        /*0510*/ 	.word	0xffffffff


	//   ....[96]....
        /*0514*/ 	.word	0xffffffff


	//   ....[97]....
        /*0518*/ 	.word	0xffffffff


	//   ....[98]....
        /*051c*/ 	.word	0xffffffff


	//   ....[99]....
        /*0520*/ 	.word	0xffffffff


	//   ....[100]....
        /*0524*/ 	.word	0xffffffff


	//   ....[101]....
        /*0528*/ 	.word	0xffffffff


	//   ....[102]....
        /*052c*/ 	.word	0xffffffff


	//   ....[103]....
        /*0530*/ 	.word	0xffffffff


	//   ....[104]....
        /*0534*/ 	.word	0xffffffff


	//   ....[105]....
        /*0538*/ 	.word	0xffffffff


	//   ....[106]....
        /*053c*/ 	.word	0xffffffff


	//   ....[107]....
        /*0540*/ 	.word	0xffffffff


	//   ....[108]....
        /*0544*/ 	.word	0xffffffff


	//   ....[109]....
        /*0548*/ 	.word	0xffffffff


	//   ....[110]....
        /*054c*/ 	.word	0xffffffff


	//   ....[111]....
        /*0550*/ 	.word	0xffffffff


	//   ....[112]....
        /*0554*/ 	.word	0xffffffff


	//   ....[113]....
        /*0558*/ 	.word	0xffffffff


	//   ....[114]....
        /*055c*/ 	.word	0xffffffff


	//   ....[115]....
        /*0560*/ 	.word	0xffffffff


	//   ....[116]....
        /*0564*/ 	.word	0xffffffff


	//   ....[117]....
        /*0568*/ 	.word	0xffffffff


	//   ....[118]....
        /*056c*/ 	.word	0xffffffff


	//   ....[119]....
        /*0570*/ 	.word	0xffffffff


	//   ....[120]....
        /*0574*/ 	.word	0xffffffff


	//   ....[121]....
        /*0578*/ 	.word	0xffffffff


	//   ....[122]....
        /*057c*/ 	.word	0xffffffff


	//   ....[123]....
        /*0580*/ 	.word	0xffffffff


	//   ....[124]....
        /*0584*/ 	.word	0xffffffff


	//   ....[125]....
        /*0588*/ 	.word	0xffffffff


	//   ....[126]....
        /*058c*/ 	.word	0xffffffff


	//   ....[127]....
        /*0590*/ 	.word	0xffffffff


	//   ....[128]....
        /*0594*/ 	.word	0xffffffff


	//   ....[129]....
        /*0598*/ 	.word	0xffffffff


	//   ....[130]....
        /*059c*/ 	.word	0xffffffff


	//   ....[131]....
        /*05a0*/ 	.word	0xffffffff


	//   ....[132]....
        /*05a4*/ 	.word	0xffffffff


	//   ....[133]....
        /*05a8*/ 	.word	0x0500000f


	//   ....[134]....
        /*05ac*/ 	.word	0x0500000f


	//   ....[135]....
        /*05b0*/ 	.word	0x0500000f


	//   ....[136]....
        /*05b4*/ 	.word	0x0500000f


	//   ....[137]....
        /*05b8*/ 	.word	0x0500000f


	//   ....[138]....
        /*05bc*/ 	.word	0x0500000f


	//   ....[139]....
        /*05c0*/ 	.word	0x0500000f


	//   ....[140]....
        /*05c4*/ 	.word	0x0500000f


	//   ....[141]....
        /*05c8*/ 	.word	0x0500000f


	//   ....[142]....
        /*05cc*/ 	.word	0x0500000f


	//   ....[143]....
        /*05d0*/ 	.word	0x0500000f


	//   ....[144]....
        /*05d4*/ 	.word	0x0500000f


	//   ....[145]....
        /*05d8*/ 	.word	0x0500000f


	//   ....[146]....
        /*05dc*/ 	.word	0x0500000f


	//   ....[147]....
        /*05e0*/ 	.word	0x0500000f


	//   ....[148]....
        /*05e4*/ 	.word	0x0500000f


	//   ....[149]....
        /*05e8*/ 	.word	0x0500000f


	//   ....[150]....
        /*05ec*/ 	.word	0x0500000f


	//   ....[151]....
        /*05f0*/ 	.word	0x0500000f


	//   ....[152]....
        /*05f4*/ 	.word	0x0500000f


	//   ....[153]....
        /*05f8*/ 	.word	0x0500000f


	//   ....[154]....
        /*05fc*/ 	.word	0x0500000f


	//   ....[155]....
        /*0600*/ 	.word	0x0500000f


	//   ....[156]....
        /*0604*/ 	.word	0x0500000f


	//   ....[157]....
        /*0608*/ 	.word	0x0500000f


	//   ....[158]....
        /*060c*/ 	.word	0x0500000f


	//   ....[159]....
        /*0610*/ 	.word	0x0500000f


	//   ....[160]....
        /*0614*/ 	.word	0x0500000f


	//   ....[161]....
        /*0618*/ 	.word	0x0500000f


	//   ....[162]....
        /*061c*/ 	.word	0x0500000f


	//   ....[163]....
        /*0620*/ 	.word	0x0500000f


	//   ....[164]....
        /*0624*/ 	.word	0x0500000f


	//   ....[165]....
        /*0628*/ 	.word	0x0500000f


	//   ....[166]....
        /*062c*/ 	.word	0x0500000f


	//   ....[167]....
        /*0630*/ 	.word	0x0500000f


	//   ....[168]....
        /*0634*/ 	.word	0x0500000f


	//   ....[169]....
        /*0638*/ 	.word	0x0500000f


	//   ....[170]....
        /*063c*/ 	.word	0x0500000f


	//   ....[171]....
        /*0640*/ 	.word	0x0500000f


	//   ....[172]....
        /*0644*/ 	.word	0x0500000f


	//   ....[173]....
        /*0648*/ 	.word	0x0500000f


	//   ....[174]....
        /*064c*/ 	.word	0x0500000f


	//   ....[175]....
        /*0650*/ 	.word	0x0500000f


	//   ....[176]....
        /*0654*/ 	.word	0x0500000f


	//   ....[177]....
        /*0658*/ 	.word	0x0500000f


	//   ....[178]....
        /*065c*/ 	.word	0x0500000f


	//   ....[179]....
        /*0660*/ 	.word	0x0500000f


	//   ....[180]....
        /*0664*/ 	.word	0x0500000f


	//   ....[181]....
        /*0668*/ 	.word	0x0500000f


	//   ....[182]....
        /*066c*/ 	.word	0x0500000f


	//   ....[183]....
        /*0670*/ 	.word	0x0500000f


	//   ....[184]....
        /*0674*/ 	.word	0x0500000f


	//   ....[185]....
        /*0678*/ 	.word	0x0500000f


	//   ....[186]....
        /*067c*/ 	.word	0x0500000f


	//   ....[187]....
        /*0680*/ 	.word	0x0500000f


	//   ....[188]....
        /*0684*/ 	.word	0x0500000f


	//   ....[189]....
        /*0688*/ 	.word	0x0500000f


	//   ....[190]....
        /*068c*/ 	.word	0x0500000f


	//   ....[191]....
        /*0690*/ 	.word	0x0500000f


	//   ....[192]....
        /*0694*/ 	.word	0x0500000f


	//   ....[193]....
        /*0698*/ 	.word	0x0500000f


	//   ....[194]....
        /*069c*/ 	.word	0x0500000f


	//   ....[195]....
        /*06a0*/ 	.word	0x0500000f


	//   ....[196]....
        /*06a4*/ 	.word	0x0500000f


	//   ....[197]....
        /*06a8*/ 	.word	0x0500000f


	//   ....[198]....
        /*06ac*/ 	.word	0x0500000f


	//   ....[199]....
        /*06b0*/ 	.word	0x0500000f


	//   ....[200]....
        /*06b4*/ 	.word	0x0500000f


	//   ....[201]....
        /*06b8*/ 	.word	0x0500000f


	//   ....[202]....
        /*06bc*/ 	.word	0x0500000f


	//   ....[203]....
        /*06c0*/ 	.word	0x0500000f


	//   ....[204]....
        /*06c4*/ 	.word	0x0500000f


	//   ....[205]....
        /*06c8*/ 	.word	0x0500000f


	//   ....[206]....
        /*06cc*/ 	.word	0x0500000f


	//   ....[207]....
        /*06d0*/ 	.word	0x0500000f


	//----- nvinfo : EIATTR_COOP_GROUP_INSTR_OFFSETS
	.align		4
.L_672:
        /*06d4*/ 	.byte	0x04, 0x28
        /*06d6*/ 	.short	(.L_674 - .L_673)


	//   ....[0]....
.L_673:
        /*06d8*/ 	.word	0x00000060


	//   ....[1]....
        /*06dc*/ 	.word	0x00000140


	//   ....[2]....
        /*06e0*/ 	.word	0x00000190


	//   ....[3]....
        /*06e4*/ 	.word	0x00000380


	//   ....[4]....
        /*06e8*/ 	.word	0x000004e0


	//   ....[5]....
        /*06ec*/ 	.word	0x00000600


	//   ....[6]....
        /*06f0*/ 	.word	0x00000760


	//   ....[7]....
        /*06f4*/ 	.word	0x000030c0


	//   ....[8]....
        /*06f8*/ 	.word	0x000030d0


	//   ....[9]....
        /*06fc*/ 	.word	0x00003b10


	//   ....[10]....
        /*0700*/ 	.word	0x00003b20


	//   ....[11]....
        /*0704*/ 	.word	0x000044c0


	//   ....[12]....
        /*0708*/ 	.word	0x000044d0


	//   ....[13]....
        /*070c*/ 	.word	0x00004890


	//   ....[14]....
        /*0710*/ 	.word	0x000048a0


	//   ....[15]....
        /*0714*/ 	.word	0x000057d0


	//   ....[16]....
        /*0718*/ 	.word	0x00007900


	//   ....[17]....
        /*071c*/ 	.word	0x00007ec0


	//   ....[18]....
        /*0720*/ 	.word	0x00007ed0


	//   ....[19]....
        /*0724*/ 	.word	0x00007ee0


	//   ....[20]....
        /*0728*/ 	.word	0x00007ef0


	//   ....[21]....
        /*072c*/ 	.word	0x00008ee0


	//   ....[22]....
        /*0730*/ 	.word	0x00008ef0


	//   ....[23]....
        /*0734*/ 	.word	0x00008f00


	//   ....[24]....
        /*0738*/ 	.word	0x00008f10


	//   ....[25]....
        /*073c*/ 	.word	0x0000a6f0


	//   ....[26]....
        /*0740*/ 	.word	0x0000a7d0


	//   ....[27]....
        /*0744*/ 	.word	0x0000a910


	//   ....[28]....
        /*0748*/ 	.word	0x0000a9d0


	//   ....[29]....
        /*074c*/ 	.word	0x0000b370


	//   ....[30]....
        /*0750*/ 	.word	0x0000b970


	//   ....[31]....
        /*0754*/ 	.word	0x0000b990


	//   ....[32]....
        /*0758*/ 	.word	0x0000bf60


	//   ....[33]....
        /*075c*/ 	.word	0x0000c130


	//   ....[34]....
        /*0760*/ 	.word	0x0000ce00


	//   ....[35]....
        /*0764*/ 	.word	0x0000cef0


	//   ....[36]....
        /*0768*/ 	.word	0x0000cf10


	//   ....[37]....
        /*076c*/ 	.word	0x0000d080


	//   ....[38]....
        /*0770*/ 	.word	0x0000d250


	//   ....[39]....
        /*0774*/ 	.word	0x0000e700


	//   ....[40]....
        /*0778*/ 	.word	0x0000eab0


	//   ....[41]....
        /*077c*/ 	.word	0x0000eae0


	//   ....[42]....
        /*0780*/ 	.word	0x0000eaf0


	//   ....[43]....
        /*0784*/ 	.word	0x0000eb00


	//   ....[44]....
        /*0788*/ 	.word	0x0000f820


	//   ....[45]....
        /*078c*/ 	.word	0x0000f840


	//   ....[46]....
        /*0790*/ 	.word	0x0000faf0


	//   ....[47]....
        /*0794*/ 	.word	0x0000fb10


	//   ....[48]....
        /*0798*/ 	.word	0x000103a0


	//   ....[49]....
        /*079c*/ 	.word	0x000103e0


	//   ....[50]....
        /*07a0*/ 	.word	0x00010ec0


	//   ....[51]....
        /*07a4*/ 	.word	0x00010ee0


	//   ....[52]....
        /*07a8*/ 	.word	0x00012560


	//   ....[53]....
        /*07ac*/ 	.word	0x00012590


	//   ....[54]....
        /*07b0*/ 	.word	0x000127d0


	//   ....[55]....
        /*07b4*/ 	.word	0x000127f0


	//   ....[56]....
        /*07b8*/ 	.word	0x00012aa0


	//   ....[57]....
        /*07bc*/ 	.word	0x00012c90


	//   ....[58]....
        /*07c0*/ 	.word	0x00012cc0


	//   ....[59]....
        /*07c4*/ 	.word	0x00012cf0


	//   ....[60]....
        /*07c8*/ 	.word	0x00012d20


	//   ....[61]....
        /*07cc*/ 	.word	0x00012d50


	//   ....[62]....
        /*07d0*/ 	.word	0x00012d80


	//   ....[63]....
        /*07d4*/ 	.word	0x00012f10


	//   ....[64]....
        /*07d8*/ 	.word	0x00012f40


	//   ....[65]....
        /*07dc*/ 	.word	0x00012f70


	//   ....[66]....
        /*07e0*/ 	.word	0x00012fa0


	//   ....[67]....
        /*07e4*/ 	.word	0x00012fd0


	//   ....[68]....
        /*07e8*/ 	.word	0x00013000


	//   ....[69]....
        /*07ec*/ 	.word	0x00013090


	//   ....[70]....
        /*07f0*/ 	.word	0x000130c0


	//   ....[71]....
        /*07f4*/ 	.word	0x000130d0


	//   ....[72]....
        /*07f8*/ 	.word	0x00013160


	//   ....[73]....
        /*07fc*/ 	.word	0x00014130


	//   ....[74]....
        /*0800*/ 	.word	0x00016b40


	//   ....[75]....
        /*0804*/ 	.word	0x00016b60


	//   ....[76]....
        /*0808*/ 	.word	0x00016bf0


	//   ....[77]....
        /*080c*/ 	.word	0x00016c10


	//   ....[78]....
        /*0810*/ 	.word	0x00016c90


	//   ....[79]....
        /*0814*/ 	.word	0x00016cb0


	//   ....[80]....
        /*0818*/ 	.word	0x00016cc0


	//   ....[81]....
        /*081c*/ 	.word	0x00016cd0


	//   ....[82]....
        /*0820*/ 	.word	0x000174d0


	//   ....[83]....
        /*0824*/ 	.word	0x00017500


	//   ....[84]....
        /*0828*/ 	.word	0x000175a0


	//   ....[85]....
        /*082c*/ 	.word	0x000175c0


	//   ....[86]....
        /*0830*/ 	.word	0x00017640


	//   ....[87]....
        /*0834*/ 	.word	0x00017660


	//   ....[88]....
        /*0838*/ 	.word	0x00017670


	//   ....[89]....
        /*083c*/ 	.word	0x000176e0


	//   ....[90]....
        /*0840*/ 	.word	0x00017b00


	//   ....[91]....
        /*0844*/ 	.word	0x00017bc0


	//   ....[92]....
        /*0848*/ 	.word	0x00017d10


	//   ....[93]....
        /*084c*/ 	.word	0x00017d50


	//   ....[94]....
        /*0850*/ 	.word	0x00017d60


	//   ....[95]....
        /*0854*/ 	.word	0x00017d70


	//   ....[96]....
        /*0858*/ 	.word	0x00017ec0


	//   ....[97]....
        /*085c*/ 	.word	0x00018010


	//   ....[98]....
        /*0860*/ 	.word	0x00018810


	//   ....[99]....
        /*0864*/ 	.word	0x00018830


	//   ....[100]....
        /*0868*/ 	.word	0x00018880


	//   ....[101]....
        /*086c*/ 	.word	0x00018890


	//   ....[102]....
        /*0870*/ 	.word	0x000188d0


	//   ....[103]....
        /*0874*/ 	.word	0x000188e0


	//   ....[104]....
        /*0878*/ 	.word	0x000188f0


	//   ....[105]....
        /*087c*/ 	.word	0x00018930


	//   ....[106]....
        /*0880*/ 	.word	0x00018c30


	//   ....[107]....
        /*0884*/ 	.word	0x00018c70


	//   ....[108]....
        /*0888*/ 	.word	0x00018c90


	//   ....[109]....
        /*088c*/ 	.word	0x00018cb0


	//   ....[110]....
        /*0890*/ 	.word	0x00018ce0


	//   ....[111]....
        /*0894*/ 	.word	0x00018d00


	//   ....[112]....
        /*0898*/ 	.word	0x00018e00


	//   ....[113]....
        /*089c*/ 	.word	0x00018f50


	//   ....[114]....
        /*08a0*/ 	.word	0x00019590


	//   ....[115]....
        /*08a4*/ 	.word	0x000195c0


	//   ....[116]....
        /*08a8*/ 	.word	0x00019620


	//   ....[117]....
        /*08ac*/ 	.word	0x00019650


	//   ....[118]....
        /*08b0*/ 	.word	0x00019680


	//   ....[119]....
        /*08b4*/ 	.word	0x000196b0


	//   ....[120]....
        /*08b8*/ 	.word	0x000196e0


	//   ....[121]....
        /*08bc*/ 	.word	0x00019710


	//   ....[122]....
        /*08c0*/ 	.word	0x000198b0


	//   ....[123]....
        /*08c4*/ 	.word	0x000198e0


	//   ....[124]....
        /*08c8*/ 	.word	0x00019910


	//   ....[125]....
        /*08cc*/ 	.word	0x00019940


	//   ....[126]....
        /*08d0*/ 	.word	0x00019970


	//   ....[127]....
        /*08d4*/ 	.word	0x000199a0


	//   ....[128]....
        /*08d8*/ 	.word	0x00019a60


	//   ....[129]....
        /*08dc*/ 	.word	0x00019a80


	//   ....[130]....
        /*08e0*/ 	.word	0x00019a90


	//   ....[131]....
        /*08e4*/ 	.word	0x00019af0


	//   ....[132]....
        /*08e8*/ 	.word	0x0001a110


	//   ....[133]....
        /*08ec*/ 	.word	0x0001a420


	//   ....[134]....
        /*08f0*/ 	.word	0x0001a4b0


	//   ....[135]....
        /*08f4*/ 	.word	0x0001a580


	//   ....[136]....
        /*08f8*/ 	.word	0x0001a610


	//   ....[137]....
        /*08fc*/ 	.word	0x0001a6f0


	//   ....[138]....
        /*0900*/ 	.word	0x0001a780


	//   ....[139]....
        /*0904*/ 	.word	0x0001a900


	//   ....[140]....
        /*0908*/ 	.word	0x0001a990


	//   ....[141]....
        /*090c*/ 	.word	0x0001a9e0


	//   ....[142]....
        /*0910*/ 	.word	0x0001aa30


	//   ....[143]....
        /*0914*/ 	.word	0x0001ab20


	//   ....[144]....
        /*0918*/ 	.word	0x0001abb0


	//   ....[145]....
        /*091c*/ 	.word	0x0001ac00


	//   ....[146]....
        /*0920*/ 	.word	0x0001ac50


	//   ....[147]....
        /*0924*/ 	.word	0x0001aea0


	//   ....[148]....
        /*0928*/ 	.word	0x0001b180


	//   ....[149]....
        /*092c*/ 	.word	0x0001b270


	//   ....[150]....
        /*0930*/ 	.word	0x0001b310


	//   ....[151]....
        /*0934*/ 	.word	0x0001b370


	//   ....[152]....
        /*0938*/ 	.word	0x0001b460


	//   ....[153]....
        /*093c*/ 	.word	0x0001b4d0


	//   ....[154]....
        /*0940*/ 	.word	0x0001b5c0


	//   ....[155]....
        /*0944*/ 	.word	0x0001b630


	//   ....[156]....
        /*0948*/ 	.word	0x0001b6d0


	//   ....[157]....
        /*094c*/ 	.word	0x0001b7c0


	//   ....[158]....
        /*0950*/ 	.word	0x0001b830


	//   ....[159]....
        /*0954*/ 	.word	0x0001b890


	//   ....[160]....
        /*0958*/ 	.word	0x0001b980


	//   ....[161]....
        /*095c*/ 	.word	0x0001b9e0


	//   ....[162]....
        /*0960*/ 	.word	0x0001bae0


	//   ....[163]....
        /*0964*/ 	.word	0x0001bb40


	//   ....[164]....
        /*0968*/ 	.word	0x0001bc20


	//   ....[165]....
        /*096c*/ 	.word	0x0001bd60


	//   ....[166]....
        /*0970*/ 	.word	0x0001be60


	//   ....[167]....
        /*0974*/ 	.word	0x0001c0e0


	//   ....[168]....
        /*0978*/ 	.word	0x0001c130


	//   ....[169]....
        /*097c*/ 	.word	0x0001c300


	//   ....[170]....
        /*0980*/ 	.word	0x0001c350


	//   ....[171]....
        /*0984*/ 	.word	0x0001c520


	//   ....[172]....
        /*0988*/ 	.word	0x0001c570


	//   ....[173]....
        /*098c*/ 	.word	0x0001c660


	//   ....[174]....
        /*0990*/ 	.word	0x0001c700


	//   ....[175]....
        /*0994*/ 	.word	0x0001c760


	//   ....[176]....
        /*0998*/ 	.word	0x0001c810


	//   ....[177]....
        /*099c*/ 	.word	0x0001c870


	//   ....[178]....
        /*09a0*/ 	.word	0x0001c920


	//   ....[179]....
        /*09a4*/ 	.word	0x0001c980


	//   ....[180]....
        /*09a8*/ 	.word	0x0001ca30


	//   ....[181]....
        /*09ac*/ 	.word	0x0001cb20


	//   ....[182]....
        /*09b0*/ 	.word	0x0001cc00


	//   ....[183]....
        /*09b4*/ 	.word	0x0001cd10


	//   ....[184]....
        /*09b8*/ 	.word	0x0001ce10


	//   ....[185]....
        /*09bc*/ 	.word	0x0001cf40


	//   ....[186]....
        /*09c0*/ 	.word	0x0001d020


	//   ....[187]....
        /*09c4*/ 	.word	0x0001d120


	//   ....[188]....
        /*09c8*/ 	.word	0x0001d200


	//   ....[189]....
        /*09cc*/ 	.word	0x0001d290


	//   ....[190]....
        /*09d0*/ 	.word	0x0001d330


	//   ....[191]....
        /*09d4*/ 	.word	0x0001d4b0


	//   ....[192]....
        /*09d8*/ 	.word	0x0001d520


	//   ....[193]....
        /*09dc*/ 	.word	0x0001d590


	//   ....[194]....
        /*09e0*/ 	.word	0x0001d600


	//   ....[195]....
        /*09e4*/ 	.word	0x0001d670


	//   ....[196]....
        /*09e8*/ 	.word	0x0001d6f0


	//   ....[197]....
        /*09ec*/ 	.word	0x0001d770


	//   ....[198]....
        /*09f0*/ 	.word	0x0001d800


	//   ....[199]....
        /*09f4*/ 	.word	0x0001d870


	//   ....[200]....
        /*09f8*/ 	.word	0x0001d8e0


	//   ....[201]....
        /*09fc*/ 	.word	0x0001d950


	//   ....[202]....
        /*0a00*/ 	.word	0x0001d9d0


	//   ....[203]....
        /*0a04*/ 	.word	0x0001da40


	//   ....[204]....
        /*0a08*/ 	.word	0x0001dae0


	//   ....[205]....
        /*0a0c*/ 	.word	0x0001db30


	//   ....[206]....
        /*0a10*/ 	.word	0x0001dbc0


	//   ....[207]....
        /*0a14*/ 	.word	0x0001dcf0


	//----- nvinfo : EIATTR_REG_RECONFIG
	.align		4
.L_674:
        /*0a18*/ 	.byte	0x01, 0x54
	.zero		2


	//----- nvinfo : EIATTR_SYSCALL_OFFSETS
	.align		4
        /*0a1c*/ 	.byte	0x04, 0x46
        /*0a1e*/ 	.short	(.L_676 - .L_675)


	//   ....[0]....
.L_675:
        /*0a20*/ 	.word	0x00002350


	//   ....[1]....
        /*0a24*/ 	.word	0x000024a0


	//   ....[2]....
        /*0a28*/ 	.word	0x00007aa0


	//   ....[3]....
        /*0a2c*/ 	.word	0x00007e30


	//   ....[4]....
        /*0a30*/ 	.word	0x00015f20


	//   ....[5]....
        /*0a34*/ 	.word	0x00016070


	//   ....[6]....
        /*0a38*/ 	.word	0x00016160


	//   ....[7]....
        /*0a3c*/ 	.word	0x00017130


	//----- nvinfo : EIATTR_MBARRIER_INSTR_OFFSETS
	.align		4
.L_676:
        /*0a40*/ 	.byte	0x04, 0x39
        /*0a42*/ 	.short	(.L_678 - .L_677)


	//   ....[0]....
.L_677:
        /*0a44*/ 	.word	0x00000270
        /*0a48*/ 	.word	0x000000ff
        /*0a4c*/ 	.word	0x00028c00
        /*0a50*/ 	.short	0x0100
        /*0a52*/ 	.byte	0x08
	.zero		1


	//   ....[1]....
        /*0a54*/ 	.word	0x00000280
        /*0a58*/ 	.word	0x000000ff
        /*0a5c*/ 	.word	0x00028c20
        /*0a60*/ 	.short	0x0100
        /*0a62*/ 	.byte	0x08
	.zero		1


	//   ....[2]....
        /*0a64*/ 	.word	0x00000330
        /*0a68*/ 	.word	0x000000ff
        /*0a6c*/ 	.word	0x00028c30
        /*0a70*/ 	.short	0x0100
        /*0a72*/ 	.byte	0x06
	.zero		1


	//   ....[3]....
        /*0a74*/ 	.word	0x00000340
        /*0a78*/ 	.word	0x000000ff
        /*0a7c*/ 	.word	0x00028c40
        /*0a80*/ 	.short	0x0100
        /*0a82*/ 	.byte	0x06
	.zero		1


	//   ....[4]....
        /*0a84*/ 	.word	0x00000350
        /*0a88*/ 	.word	0x000000ff
        /*0a8c*/ 	.word	0x00028c38
        /*0a90*/ 	.short	0x0100
        /*0a92*/ 	.byte	0x06
	.zero		1


	//   ....[5]....
        /*0a94*/ 	.word	0x00000360
        /*0a98*/ 	.word	0x000000ff
        /*0a9c*/ 	.word	0x00028c48
        /*0aa0*/ 	.short	0x0100
        /*0aa2*/ 	.byte	0x06
	.zero		1


	//   ....[6]....
        /*0aa4*/ 	.word	0x00000490
        /*0aa8*/ 	.word	0x000000ff
        /*0aac*/ 	.word	0x00028c50
        /*0ab0*/ 	.short	0x0100
        /*0ab2*/ 	.byte	0x08
	.zero		1


	//   ....[7]....
        /*0ab4*/ 	.word	0x000004a0
        /*0ab8*/ 	.word	0x000000ff
        /*0abc*/ 	.word	0x00028c60
        /*0ac0*/ 	.short	0x0100
        /*0ac2*/ 	.byte	0x08
	.zero		1


	//   ....[8]....
        /*0ac4*/ 	.word	0x000004b0
        /*0ac8*/ 	.word	0x000000ff
        /*0acc*/ 	.word	0x00028c58
        /*0ad0*/ 	.short	0x0100
        /*0ad2*/ 	.byte	0x08
	.zero		1


	//   ....[9]....
        /*0ad4*/ 	.word	0x000004c0
        /*0ad8*/ 	.word	0x000000ff
        /*0adc*/ 	.word	0x00028c68
        /*0ae0*/ 	.short	0x0100
        /*0ae2*/ 	.byte	0x08
	.zero		1


	//   ....[10]....
        /*0ae4*/ 	.word	0x000005b0
        /*0ae8*/ 	.word	0x000000ff
        /*0aec*/ 	.word	0x00028c70
        /*0af0*/ 	.short	0x0100
        /*0af2*/ 	.byte	0x06
	.zero		1


	//   ....[11]....
        /*0af4*/ 	.word	0x000005c0
        /*0af8*/ 	.word	0x000000ff
        /*0afc*/ 	.word	0x00028c80
        /*0b00*/ 	.short	0x0100
        /*0b02*/ 	.byte	0x06
	.zero		1


	//   ....[12]....
        /*0b04*/ 	.word	0x000005d0
        /*0b08*/ 	.word	0x000000ff
        /*0b0c*/ 	.word	0x00028c78
        /*0b10*/ 	.short	0x0100
        /*0b12*/ 	.byte	0x06
	.zero		1


	//   ....[13]....
        /*0b14*/ 	.word	0x000005e0
        /*0b18*/ 	.word	0x000000ff
        /*0b1c*/ 	.word	0x00028c88
        /*0b20*/ 	.short	0x0100
        /*0b22*/ 	.byte	0x06
	.zero		1


	//   ....[14]....
        /*0b24*/ 	.word	0x00000710
        /*0b28*/ 	.word	0x000000ff
        /*0b2c*/ 	.word	0x00028c90
        /*0b30*/ 	.short	0x0100
        /*0b32*/ 	.byte	0x08
	.zero		1


	//   ....[15]....
        /*0b34*/ 	.word	0x00000720
        /*0b38*/ 	.word	0x000000ff
        /*0b3c*/ 	.word	0x00028ca0
        /*0b40*/ 	.short	0x0100
        /*0b42*/ 	.byte	0x08
	.zero		1


	//   ....[16]....
        /*0b44*/ 	.word	0x00000730
        /*0b48*/ 	.word	0x000000ff
        /*0b4c*/ 	.word	0x00028c98
        /*0b50*/ 	.short	0x0100
        /*0b52*/ 	.byte	0x08
	.zero		1


	//   ....[17]....
        /*0b54*/ 	.word	0x00000740
        /*0b58*/ 	.word	0x000000ff
        /*0b5c*/ 	.word	0x00028ca8
        /*0b60*/ 	.short	0x0100
        /*0b62*/ 	.byte	0x08
	.zero		1


	//   ....[18]....
        /*0b64*/ 	.word	0x00000870
        /*0b68*/ 	.word	0x000000ff
        /*0b6c*/ 	.word	0x00028cb0
        /*0b70*/ 	.short	0x0100
        /*0b72*/ 	.byte	0x08
	.zero		1


	//   ....[19]....
        /*0b74*/ 	.word	0x00000880
        /*0b78*/ 	.word	0x000000ff
        /*0b7c*/ 	.word	0x00028cc0
        /*0b80*/ 	.short	0x0100
        /*0b82*/ 	.byte	0x08
	.zero		1


	//   ....[20]....
        /*0b84*/ 	.word	0x00000890
        /*0b88*/ 	.word	0x000000ff
        /*0b8c*/ 	.word	0x00028cb8
        /*0b90*/ 	.short	0x0100
        /*0b92*/ 	.byte	0x08
	.zero		1


	//   ....[21]....
        /*0b94*/ 	.word	0x000008a0
        /*0b98*/ 	.word	0x000000ff
        /*0b9c*/ 	.word	0x00028cc8
        /*0ba0*/ 	.short	0x0100
        /*0ba2*/ 	.byte	0x08
	.zero		1


	//   ....[22]....
        /*0ba4*/ 	.word	0x00003070
        /*0ba8*/ 	.word	0x0000003a
        /*0bac*/ 	.word	0x00028c90
        /*0bb0*/ 	.short	0x010a
        /*0bb2*/ 	.byte	0x3f
	.zero		1


	//   ....[23]....
        /*0bb4*/ 	.word	0x00003ac0
        /*0bb8*/ 	.word	0x0000003a
        /*0bbc*/ 	.word	0x00028c90
        /*0bc0*/ 	.short	0x010a
        /*0bc2*/ 	.byte	0x3f
	.zero		1


	//   ....[24]....
        /*0bc4*/ 	.word	0x00004330
        /*0bc8*/ 	.word	0x0000003a
        /*0bcc*/ 	.word	0x00028c90
        /*0bd0*/ 	.short	0x010a
        /*0bd2*/ 	.byte	0x3f
	.zero		1


	//   ....[25]....
        /*0bd4*/ 	.word	0x000046f0
        /*0bd8*/ 	.word	0x00000004
        /*0bdc*/ 	.word	0x00000000
        /*0be0*/ 	.short	0x0101
        /*0be2*/ 	.byte	0x3f
	.zero		1


	//   ....[26]....
        /*0be4*/ 	.word	0x00004730
        /*0be8*/ 	.word	0x0000003a
        /*0bec*/ 	.word	0x00028cb0
        /*0bf0*/ 	.short	0x010a
        /*0bf2*/ 	.byte	0x3f
	.zero		1


	//   ....[27]....
        /*0bf4*/ 	.word	0x00005050
        /*0bf8*/ 	.word	0x0000003a
        /*0bfc*/ 	.word	0x00000000
        /*0c00*/ 	.short	0x0101
        /*0c02*/ 	.byte	0x3f
	.zero		1


	//   ....[28]....
        /*0c04*/ 	.word	0x000058e0
        /*0c08*/ 	.word	0x0000000a
        /*0c0c*/ 	.word	0x00028c50
        /*0c10*/ 	.short	0x010a
        /*0c12*/ 	.byte	0x3f
	.zero		1


	//   ....[29]....
        /*0c14*/ 	.word	0x00005cb0
        /*0c18*/ 	.word	0x0000000a
        /*0c1c*/ 	.word	0x00000000
        /*0c20*/ 	.short	0x0101
        /*0c22*/ 	.byte	0x3f
	.zero		1


	//   ....[30]....
        /*0c24*/ 	.word	0x000065b0
        /*0c28*/ 	.word	0x0000000a
        /*0c2c*/ 	.word	0x00028c50
        /*0c30*/ 	.short	0x010a
        /*0c32*/ 	.byte	0x3f
	.zero		1


	//   ....[31]....
        /*0c34*/ 	.word	0x00006600
        /*0c38*/ 	.word	0x0000000a
        /*0c3c*/ 	.word	0x00028c50
        /*0c40*/ 	.short	0x010a
        /*0c42*/ 	.byte	0x3f
	.zero		1


	//   ....[32]....
        /*0c44*/ 	.word	0x00006940
        /*0c48*/ 	.word	0x0000000a
        /*0c4c*/ 	.word	0x00000000
        /*0c50*/ 	.short	0x0101
        /*0c52*/ 	.byte	0x3f
	.zero		1


	//   ....[33]....
        /*0c54*/ 	.word	0x00007b40
        /*0c58*/ 	.word	0x00000002
        /*0c5c*/ 	.word	0x00028c00
        /*0c60*/ 	.short	0x010a
        /*0c62*/ 	.byte	0x3f
	.zero		1


	//   ....[34]....
        /*0c64*/ 	.word	0x00007b90
        /*0c68*/ 	.word	0x00000002
        /*0c6c*/ 	.word	0x00028c00
        /*0c70*/ 	.short	0x010a
        /*0c72*/ 	.byte	0x3f
	.zero		1


	//   ....[35]....
        /*0c74*/ 	.word	0x000081e0
        /*0c78*/ 	.word	0x00000002
        /*0c7c*/ 	.word	0x00028c00
        /*0c80*/ 	.short	0x010a
        /*0c82*/ 	.byte	0x3f
	.zero		1


	//   ....[36]....
        /*0c84*/ 	.word	0x000090e0
        /*0c88*/ 	.word	0x00000002
        /*0c8c*/ 	.word	0x00028c00
        /*0c90*/ 	.short	0x010a
        /*0c92*/ 	.byte	0x3f
	.zero		1


	//   ....[37]....
        /*0c94*/ 	.word	0x00009f30
        /*0c98*/ 	.word	0x0000000e
        /*0c9c*/ 	.word	0x00028c30
        /*0ca0*/ 	.short	0x010a
        /*0ca2*/ 	.byte	0x3f
	.zero		1


	//   ....[38]....
        /*0ca4*/ 	.word	0x00009fe0
        /*0ca8*/ 	.word	0x0000000e
        /*0cac*/ 	.word	0x00028c30
        /*0cb0*/ 	.short	0x010a
        /*0cb2*/ 	.byte	0x3f
	.zero		1


	//   ....[39]....
        /*0cb4*/ 	.word	0x0000ac20
        /*0cb8*/ 	.word	0x00000027
        /*0cbc*/ 	.word	0x00000000
        /*0cc0*/ 	.short	0x0101
        /*0cc2*/ 	.byte	0x3f
	.zero		1


	//   ....[40]....
        /*0cc4*/ 	.word	0x0000b080
        /*0cc8*/ 	.word	0x0000000e
        /*0ccc*/ 	.word	0x00028c50
        /*0cd0*/ 	.short	0x010a
        /*0cd2*/ 	.byte	0x3f
	.zero		1


	//   ....[41]....
        /*0cd4*/ 	.word	0x0000b110
        /*0cd8*/ 	.word	0x0000000e
        /*0cdc*/ 	.word	0x00028c50
        /*0ce0*/ 	.short	0x010a
        /*0ce2*/ 	.byte	0x3f
	.zero		1


	//   ....[42]....
        /*0ce4*/ 	.word	0x0000b400
        /*0ce8*/ 	.word	0x0000000e
        /*0cec*/ 	.word	0x00000000
        /*0cf0*/ 	.short	0x0101
        /*0cf2*/ 	.byte	0x3f
	.zero		1


	//   ....[43]....
        /*0cf4*/ 	.word	0x0000b520
        /*0cf8*/ 	.word	0x00000015
        /*0cfc*/ 	.word	0x00028c30
        /*0d00*/ 	.short	0x010a
        /*0d02*/ 	.byte	0x3f
	.zero		1


	//   ....[44]....
        /*0d04*/ 	.word	0x0000b5d0
        /*0d08*/ 	.word	0x00000015
        /*0d0c*/ 	.word	0x00028c30
        /*0d10*/ 	.short	0x010a
        /*0d12*/ 	.byte	0x3f
	.zero		1


	//   ....[45]....
        /*0d14*/ 	.word	0x0000bb20
        /*0d18*/ 	.word	0x00000014
        /*0d1c*/ 	.word	0x00000000
        /*0d20*/ 	.short	0x0101
        /*0d22*/ 	.byte	0x3f
	.zero		1


	//   ....[46]....
        /*0d24*/ 	.word	0x0000cb40
        /*0d28*/ 	.word	0x00000015
        /*0d2c*/ 	.word	0x00028c50
        /*0d30*/ 	.short	0x010a
        /*0d32*/ 	.byte	0x3f
	.zero		1


	//   ....[47]....
        /*0d34*/ 	.word	0x0000cb90
        /*0d38*/ 	.word	0x00000015
        /*0d3c*/ 	.word	0x00028c50
        /*0d40*/ 	.short	0x010a
        /*0d42*/ 	.byte	0x3f
	.zero		1


	//   ....[48]....
        /*0d44*/ 	.word	0x0000ce90
        /*0d48*/ 	.word	0x00000015
        /*0d4c*/ 	.word	0x00000000
        /*0d50*/ 	.short	0x0101
        /*0d52*/ 	.byte	0x3f
	.zero		1


	//   ....[49]....
        /*0d54*/ 	.word	0x0000f580
        /*0d58*/ 	.word	0x00000000
        /*0d5c*/ 	.word	0x00000000
        /*0d60*/ 	.short	0x0101
        /*0d62*/ 	.byte	0x3f
	.zero		1


	//   ....[50]....
        /*0d64*/ 	.word	0x00010400
        /*0d68*/ 	.word	0x00000004
        /*0d6c*/ 	.word	0x00000000
        /*0d70*/ 	.short	0x0101
        /*0d72*/ 	.byte	0x3f
	.zero		1


	//   ....[51]....
        /*0d74*/ 	.word	0x00014210
        /*0d78*/ 	.word	0x00000011
        /*0d7c*/ 	.word	0x00028c20
        /*0d80*/ 	.short	0x010a
        /*0d82*/ 	.byte	0x3f
	.zero		1


	//   ....[52]....
        /*0d84*/ 	.word	0x000142a0
        /*0d88*/ 	.word	0x00000003
        /*0d8c*/ 	.word	0x00028ca0
        /*0d90*/ 	.short	0x010a
        /*0d92*/ 	.byte	0x3f
	.zero		1


	//   ....[53]....
        /*0d94*/ 	.word	0x000144f0
        /*0d98*/ 	.word	0x00000003
        /*0d9c*/ 	.word	0x00028cc0
        /*0da0*/ 	.short	0x010a
        /*0da2*/ 	.byte	0x3f
	.zero		1


	//   ....[54]....
        /*0da4*/ 	.word	0x00014ec0
        /*0da8*/ 	.word	0x00000008
        /*0dac*/ 	.word	0x00028ca0
        /*0db0*/ 	.short	0x010a
        /*0db2*/ 	.byte	0x3f
	.zero		1


	//   ....[55]....
        /*0db4*/ 	.word	0x00015100
        /*0db8*/ 	.word	0x00000008
        /*0dbc*/ 	.word	0x00028cc0
        /*0dc0*/ 	.short	0x010a
        /*0dc2*/ 	.byte	0x3f
	.zero		1


	//   ....[56]....
        /*0dc4*/ 	.word	0x00016950
        /*0dc8*/ 	.word	0x0000001e
        /*0dcc*/ 	.word	0x00028c40
        /*0dd0*/ 	.short	0x010a
        /*0dd2*/ 	.byte	0x3f
	.zero		1


	//   ....[57]....
        /*0dd4*/ 	.word	0x00016dd0
        /*0dd8*/ 	.word	0x0000001e
        /*0ddc*/ 	.word	0x00028c30
        /*0de0*/ 	.short	0x0107
        /*0de2*/ 	.byte	0x3f
	.zero		1


	//   ....[58]....
        /*0de4*/ 	.word	0x00016ea0
        /*0de8*/ 	.word	0x0000001e
        /*0dec*/ 	.word	0x00028c30
        /*0df0*/ 	.short	0x0101
        /*0df2*/ 	.byte	0x3f
	.zero		1


	//   ....[59]....
        /*0df4*/ 	.word	0x00017780
        /*0df8*/ 	.word	0x00000011
        /*0dfc*/ 	.word	0x00028c00
        /*0e00*/ 	.short	0x0107
        /*0e02*/ 	.byte	0x3f
	.zero		1


	//   ....[60]....
        /*0e04*/ 	.word	0x00017870
        /*0e08*/ 	.word	0x00000011
        /*0e0c*/ 	.word	0x00028c00
        /*0e10*/ 	.short	0x0101
        /*0e12*/ 	.byte	0x3f
	.zero		1


	//   ....[61]....
        /*0e14*/ 	.word	0x00017890
        /*0e18*/ 	.word	0x00000011
        /*0e1c*/ 	.word	0x00028c20
        /*0e20*/ 	.short	0x010a
        /*0e22*/ 	.byte	0x3f
	.zero		1


	//   ....[62]....
        /*0e24*/ 	.word	0x00017920
        /*0e28*/ 	.word	0x0000001e
        /*0e2c*/ 	.word	0x00028c60
        /*0e30*/ 	.short	0x010a
        /*0e32*/ 	.byte	0x3f
	.zero		1


	//   ....[63]....
        /*0e34*/ 	.word	0x00018230
        /*0e38*/ 	.word	0x0000001e
        /*0e3c*/ 	.word	0x00028c50
        /*0e40*/ 	.short	0x0107
        /*0e42*/ 	.byte	0x3f
	.zero		1


	//   ....[64]....
        /*0e44*/ 	.word	0x00018300
        /*0e48*/ 	.word	0x0000001e
        /*0e4c*/ 	.word	0x00028c50
        /*0e50*/ 	.short	0x0101
        /*0e52*/ 	.byte	0x3f
	.zero		1


	//   ....[65]....
        /*0e54*/ 	.word	0x00018690
        /*0e58*/ 	.word	0x00000006
        /*0e5c*/ 	.word	0x00028c40
        /*0e60*/ 	.short	0x010a
        /*0e62*/ 	.byte	0x3f
	.zero		1


	//   ....[66]....
        /*0e64*/ 	.word	0x000189b0
        /*0e68*/ 	.word	0x00000006
        /*0e6c*/ 	.word	0x00028c30
        /*0e70*/ 	.short	0x0107
        /*0e72*/ 	.byte	0x3f
	.zero		1


	//   ....[67]....
        /*0e74*/ 	.word	0x00018a70
        /*0e78*/ 	.word	0x00000006
        /*0e7c*/ 	.word	0x00028c30
        /*0e80*/ 	.short	0x0101
        /*0e82*/ 	.byte	0x3f
	.zero		1


	//   ....[68]....
        /*0e84*/ 	.word	0x00018aa0
        /*0e88*/ 	.word	0x00000006
        /*0e8c*/ 	.word	0x00028c60
        /*0e90*/ 	.short	0x010a
        /*0e92*/ 	.byte	0x3f
	.zero		1


	//   ....[69]....
        /*0e94*/ 	.word	0x00019150
        /*0e98*/ 	.word	0x00000006
        /*0e9c*/ 	.word	0x00028c50
        /*0ea0*/ 	.short	0x0107
        /*0ea2*/ 	.byte	0x3f
	.zero		1


	//   ....[70]....
        /*0ea4*/ 	.word	0x00019210
        /*0ea8*/ 	.word	0x00000006
        /*0eac*/ 	.word	0x00028c50
        /*0eb0*/ 	.short	0x0101
        /*0eb2*/ 	.byte	0x3f
	.zero		1


	//   ....[71]....
        /*0eb4*/ 	.word	0x0001a090
        /*0eb8*/ 	.word	0x00000007
        /*0ebc*/ 	.word	0x00028c20
        /*0ec0*/ 	.short	0x010a
        /*0ec2*/ 	.byte	0x3f
	.zero		1


	//   ....[72]....
        /*0ec4*/ 	.word	0x0001a200
        /*0ec8*/ 	.word	0x00000005
        /*0ecc*/ 	.word	0x00028c40
        /*0ed0*/ 	.short	0x010a
        /*0ed2*/ 	.byte	0x3f
	.zero		1


	//   ....[73]....
        /*0ed4*/ 	.word	0x0001a2a0
        /*0ed8*/ 	.word	0x00000003
        /*0edc*/ 	.word	0x00028c40
        /*0ee0*/ 	.short	0x010a
        /*0ee2*/ 	.byte	0x3f
	.zero		1


	//   ....[74]....
        /*0ee4*/ 	.word	0x0001a2e0
        /*0ee8*/ 	.word	0x00000005
        /*0eec*/ 	.word	0x00028c60
        /*0ef0*/ 	.short	0x010a
        /*0ef2*/ 	.byte	0x3f
	.zero		1


	//   ....[75]....
        /*0ef4*/ 	.word	0x0001a320
        /*0ef8*/ 	.word	0x00000003
        /*0efc*/ 	.word	0x00028c60
        /*0f00*/ 	.short	0x010a
        /*0f02*/ 	.byte	0x3f
	.zero		1


	//   ....[76]....
        /*0f04*/ 	.word	0x0001a380
        /*0f08*/ 	.word	0x0000003a
        /*0f0c*/ 	.word	0x00028c90
        /*0f10*/ 	.short	0x010a
        /*0f12*/ 	.byte	0x3f
	.zero		1


	//   ....[77]....
        /*0f14*/ 	.word	0x0001a4e0
        /*0f18*/ 	.word	0x0000003a
        /*0f1c*/ 	.word	0x00028c90
        /*0f20*/ 	.short	0x010a
        /*0f22*/ 	.byte	0x3f
	.zero		1


	//   ....[78]....
        /*0f24*/ 	.word	0x0001a650
        /*0f28*/ 	.word	0x0000003a
        /*0f2c*/ 	.word	0x00028c90
        /*0f30*/ 	.short	0x010a
        /*0f32*/ 	.byte	0x3f
	.zero		1


	//   ....[79]....
        /*0f34*/ 	.word	0x0001a7b0
        /*0f38*/ 	.word	0x0000003a
        /*0f3c*/ 	.word	0x00028cb0
        /*0f40*/ 	.short	0x010a
        /*0f42*/ 	.byte	0x3f
	.zero		1


	//   ....[80]....
        /*0f44*/ 	.word	0x0001a800
        /*0f48*/ 	.word	0x0000000a
        /*0f4c*/ 	.word	0x00028c50
        /*0f50*/ 	.short	0x010a
        /*0f52*/ 	.byte	0x3f
	.zero		1


	//   ....[81]....
        /*0f54*/ 	.word	0x0001a850
        /*0f58*/ 	.word	0x0000000a
        /*0f5c*/ 	.word	0x00028c50
        /*0f60*/ 	.short	0x010a
        /*0f62*/ 	.byte	0x3f
	.zero		1


	//   ....[82]....
        /*0f64*/ 	.word	0x0001aa70
        /*0f68*/ 	.word	0x00000002
        /*0f6c*/ 	.word	0x00028c00
        /*0f70*/ 	.short	0x010a
        /*0f72*/ 	.byte	0x3f
	.zero		1


	//   ....[83]....
        /*0f74*/ 	.word	0x0001ac80
        /*0f78*/ 	.word	0x00000002
        /*0f7c*/ 	.word	0x00028c00
        /*0f80*/ 	.short	0x010a
        /*0f82*/ 	.byte	0x3f
	.zero		1


	//   ....[84]....
        /*0f84*/ 	.word	0x0001acd0
        /*0f88*/ 	.word	0x0000000e
        /*0f8c*/ 	.word	0x00028c30
        /*0f90*/ 	.short	0x010a
        /*0f92*/ 	.byte	0x3f
	.zero		1


	//   ....[85]....
        /*0f94*/ 	.word	0x0001ad20
        /*0f98*/ 	.word	0x0000000e
        /*0f9c*/ 	.word	0x00028c50
        /*0fa0*/ 	.short	0x010a
        /*0fa2*/ 	.byte	0x3f
	.zero		1


	//   ....[86]....
        /*0fa4*/ 	.word	0x0001ad70
        /*0fa8*/ 	.word	0x00000015
        /*0fac*/ 	.word	0x00028c30
        /*0fb0*/ 	.short	0x010a
        /*0fb2*/ 	.byte	0x3f
	.zero		1


	//   ....[87]....
        /*0fb4*/ 	.word	0x0001adc0
        /*0fb8*/ 	.word	0x00000015
        /*0fbc*/ 	.word	0x00028c50
        /*0fc0*/ 	.short	0x010a
        /*0fc2*/ 	.byte	0x3f
	.zero		1


	//   ....[88]....
        /*0fc4*/ 	.word	0x0001af60
        /*0fc8*/ 	.word	0x00000011
        /*0fcc*/ 	.word	0x00028c20
        /*0fd0*/ 	.short	0x010a
        /*0fd2*/ 	.byte	0x3f
	.zero		1


	//   ....[89]....
        /*0fd4*/ 	.word	0x0001afb0
        /*0fd8*/ 	.word	0x00000003
        /*0fdc*/ 	.word	0x00028ca0
        /*0fe0*/ 	.short	0x010a
        /*0fe2*/ 	.byte	0x3f
	.zero		1


	//   ....[90]....
        /*0fe4*/ 	.word	0x0001b000
        /*0fe8*/ 	.word	0x00000003
        /*0fec*/ 	.word	0x00028cc0
        /*0ff0*/ 	.short	0x010a
        /*0ff2*/ 	.byte	0x3f
	.zero		1


	//   ....[91]....
        /*0ff4*/ 	.word	0x0001b050
        /*0ff8*/ 	.word	0x00000008
        /*0ffc*/ 	.word	0x00028ca0
        /*1000*/ 	.short	0x010a
        /*1002*/ 	.byte	0x3f
	.zero		1


	//   ....[92]....
        /*1004*/ 	.word	0x0001b0a0
        /*1008*/ 	.word	0x00000008
        /*100c*/ 	.word	0x00028cc0
        /*1010*/ 	.short	0x010a
        /*1012*/ 	.byte	0x3f
	.zero		1


	//   ....[93]....
        /*1014*/ 	.word	0x0001b1c0
        /*1018*/ 	.word	0x0000001e
        /*101c*/ 	.word	0x00028c40
        /*1020*/ 	.short	0x010a
        /*1022*/ 	.byte	0x3f
	.zero		1


	//   ....[94]....
        /*1024*/ 	.word	0x0001bc60
        /*1028*/ 	.word	0x00000011
        /*102c*/ 	.word	0x00028c20
        /*1030*/ 	.short	0x010a
        /*1032*/ 	.byte	0x3f
	.zero		1


	//   ....[95]....
        /*1034*/ 	.word	0x0001bcb0
        /*1038*/ 	.word	0x0000001e
        /*103c*/ 	.word	0x00028c60
        /*1040*/ 	.short	0x010a
        /*1042*/ 	.byte	0x3f
	.zero		1


	//   ....[96]....
        /*1044*/ 	.word	0x0001c5b0
        /*1048*/ 	.word	0x00000006
        /*104c*/ 	.word	0x00028c40
        /*1050*/ 	.short	0x010a
        /*1052*/ 	.byte	0x3f
	.zero		1


	//   ....[97]....
        /*1054*/ 	.word	0x0001ca70
        /*1058*/ 	.word	0x00000006
        /*105c*/ 	.word	0x00028c60
        /*1060*/ 	.short	0x010a
        /*1062*/ 	.byte	0x3f
	.zero		1


	//   ....[98]....
        /*1064*/ 	.word	0x0001dc10
        /*1068*/ 	.word	0x00000007
        /*106c*/ 	.word	0x00028c20
        /*1070*/ 	.short	0x010a
        /*1072*/ 	.byte	0x3f
	.zero		1


	//   ....[99]....
        /*1074*/ 	.word	0x0001ddb0
        /*1078*/ 	.word	0x00000005
        /*107c*/ 	.word	0x00028c40
        /*1080*/ 	.short	0x010a
        /*1082*/ 	.byte	0x3f
	.zero		1


	//   ....[100]....
        /*1084*/ 	.word	0x0001de00
        /*1088*/ 	.word	0x00000003
        /*108c*/ 	.word	0x00028c40
        /*1090*/ 	.short	0x010a
        /*1092*/ 	.byte	0x3f
	.zero		1


	//   ....[101]....
        /*1094*/ 	.word	0x0001de50
        /*1098*/ 	.word	0x00000005
        /*109c*/ 	.word	0x00028c60
        /*10a0*/ 	.short	0x010a
        /*10a2*/ 	.byte	0x3f
	.zero		1


	//----- nvinfo : EIATTR_NUM_MBARRIERS
	.align		4
.L_678:
        /*10a4*/ 	.byte	0x03, 0x38
        /*10a6*/ 	.short	0x0016


	//----- nvinfo : EIATTR_EXIT_INSTR_OFFSETS
	.align		4
        /*10a8*/ 	.byte	0x04, 0x1c
        /*10aa*/ 	.short	(.L_680 - .L_679)


	//   ....[0]....
.L_679:
        /*10ac*/ 	.word	0x0001a370


	//----- nvinfo : EIATTR_MAX_THREADS
	.align		4
.L_680:
        /*10b0*/ 	.byte	0x04, 0x05
        /*10b2*/ 	.short	(.L_682 - .L_681)
.L_681:
        /*10b4*/ 	.word	0x00000180
        /*10b8*/ 	.word	0x00000001
        /*10bc*/ 	.word	0x00000001


	//----- nvinfo : EIATTR_CRS_STACK_SIZE
	.align		4
.L_682:
        /*10c0*/ 	.byte	0x04, 0x1e
        /*10c2*/ 	.short	(.L_684 - .L_683)
.L_683:
        /*10c4*/ 	.word	0x00000000


	//----- nvinfo : EIATTR_CBANK_PARAM_SIZE
	.align		4
.L_684:
        /*10c8*/ 	.byte	0x03, 0x19
        /*10ca*/ 	.short	0x0af0


	//----- nvinfo : EIATTR_PARAM_CBANK
	.align		4
        /*10cc*/ 	.byte	0x04, 0x0a
        /*10ce*/ 	.short	(.L_686 - .L_685)
	.align		4
.L_685:
        /*10d0*/ 	.word	index@(.nv.constant0._ZN7cutlass13device_kernelIN5flash11enable_sm90INS1_16FlashAttnFwdSm90INS1_25CollectiveMainloopFwdSm90ILi2EN4cute5tupleIJNS5_1CILi1EEES8_S8_EEENS6_IJNS7_ILi64EEESA_SA_EEELi512ENS_6half_tEfNS_4arch4Sm90ELb0ELb0ELb0ELb1ELb1ELb1ELb0ELb0ELb0ELb1ELb1ELb0EEENS1_21CollectiveEpilogueFwdINS6_IJSA_NS7_ILi512EEESA_EEES9_SC_SE_Li256ELb1ELb1ELb1ELb0EEENS1_36VarlenDynamicPersistentTileSchedulerILi64ELi64ELi256ELi128ELb1ELb1ELb1ELb0ELb1ELb1EEEEEEEEEvNT_6ParamsE)
        /*10d4*/ 	.short	0x0210
        /*10d6*/ 	.short	0x0af0


	//----- nvinfo : EIATTR_SW_WAR
	.align		4
.L_686:
        /*10d8*/ 	.byte	0x04, 0x36
        /*10da*/ 	.short	(.L_688 - .L_687)
.L_687:
        /*10dc*/ 	.word	0x00000008
.L_688:


//--------------------- .nv.info._ZN7cutlass13device_kernelIN5flash11enable_sm90INS1_16FlashAttnFwdSm90INS1_25CollectiveMainloopFwdSm90ILi2EN4cute5tupleIJNS5_1CILi1EEES8_S8_EEENS6_IJNS7_ILi64EEESA_SA_EEELi512ENS_6half_tEfNS_4arch4Sm90ELb0ELb0ELb0ELb1ELb1ELb0ELb1ELb0ELb0ELb1ELb1ELb0EEENS1_21CollectiveEpilogueFwdINS6_IJSA_NS7_ILi512EEESA_EEES9_SC_SE_Li256ELb1ELb1ELb1ELb0EEENS1_36VarlenDynamicPersistentTileSchedulerILi64ELi64ELi256ELi128ELb1ELb1ELb1ELb0ELb1ELb1EEEEEEEEEvNT_6ParamsE --------------------------
	.section	.nv.info._ZN7cutlass13device_kernelIN5flash11enable_sm90INS1_16FlashAttnFwdSm90INS1_25CollectiveMainloopFwdSm90ILi2EN4cute5tupleIJNS5_1CILi1EEES8_S8_EEENS6_IJNS7_ILi64EEESA_SA_EEELi512ENS_6half_tEfNS_4arch4Sm90ELb0ELb0ELb0ELb1ELb1ELb0ELb1ELb0ELb0ELb1ELb1ELb0EEENS1_21CollectiveEpilogueFwdINS6_IJSA_NS7_ILi512EEESA_EEES9_SC_SE_Li256ELb1ELb1ELb1ELb0EEENS1_36VarlenDynamicPersistentTileSchedulerILi64ELi64ELi256ELi128ELb1ELb1ELb1ELb0ELb1ELb1EEEEEEEEEvNT_6ParamsE,"",@"SHT_CUDA_INFO"
	.sectionflags	@""
	.align	4


	//----- nvinfo : EIATTR_CUDA_API_VERSION
	.align		4
        /*0000*/ 	.byte	0x04, 0x37
        /*0002*/ 	.short	(.L_690 - .L_689)
.L_689:
        /*0004*/ 	.word	0x00000082


	//----- nvinfo : EIATTR_KPARAM_INFO
	.align		4
.L_690:
        /*0008*/ 	.byte	0x04, 0x17
        /*000a*/ 	.short	(.L_692 - .L_691)
.L_691:
        /*000c*/ 	.word	0x00000000
        /*0010*/ 	.short	0x0000
        /*0012*/ 	.short	0x0070
        /*0014*/ 	.byte	0x00, 0xf0, 0x01, 0x2e


	//----- nvinfo : EIATTR_SPARSE_MMA_MASK
	.align		4
.L_692:
        /*0018*/ 	.byte	0x03, 0x50
        /*001a*/ 	.short	0x0000


	//----- nvinfo : EIATTR_MAXREG_COUNT
	.align		4
        /*001c*/ 	.byte	0x03, 0x1b
        /*001e*/ 	.short	0x00a8


	//----- nvinfo : EIATTR_NUM_BARRIERS
	.align		4
        /*0020*/ 	.byte	0x02, 0x4c
        /*0022*/ 	.byte	0x10
	.zero		1


	//----- nvinfo : EIATTR_EXTERNS
	.align		4
        /*0024*/ 	.byte	0x04, 0x0f
        /*0026*/ 	.short	(.L_694 - .L_693)


	//   ....[0]....
	.align		4
.L_693:
        /*0028*/ 	.word	index@(__assertfail)


	//----- nvinfo : EIATTR_ANNOTATIONS
	.align		4
.L_694:
        /*002c*/ 	.byte	0x04, 0x55
        /*002e*/ 	.short	(.L_696 - .L_695)


	//   ....[0]....
.L_695:
        /* <DEDUP_REMOVED lines=24> */


	//----- nvinfo : EIATTR_MERCURY_ISA_VERSION
	.align		4
.L_696:
        /*0198*/ 	.byte	0x03, 0x5f
        /*019a*/ 	.short	0x0101


	//----- nvinfo : EIATTR_UNUSED_LOAD_BYTE_OFFSET
	.align		4
        /*019c*/ 	.byte	0x04, 0x44
        /*019e*/ 	.short	(.L_698 - .L_697)


	//   ....[0]....
.L_697:
        /*01a0*/ 	.word	0x00000960
        /*01a4*/ 	.word	0x0000fff0


	//   ....[1]....
        /*01a8*/ 	.word	0x00009740
        /*01ac*/ 	.word	0x0000fff0


	//----- nvinfo : EIATTR_INT_WARP_WIDE_INSTR_OFFSETS
	.align		4
.L_698:
        /*01b0*/ 	.byte	0x04, 0x31
        /*01b2*/ 	.short	(.L_700 - .L_699)


	//   ....[0]....
.L_699:
        /*01b4*/ 	.word	0x000000c0


	//   ....[1]....
        /*01b8*/ 	.word	0x000000d0


	//   ....[2]....
        /*01bc*/ 	.word	0x000000e0


	//   ....[3]....
        /*01c0*/ 	.word	0x00000180


	//   ....[4]....
        /*01c4*/ 	.word	0x0000f570


	//   ....[5]....
        /*01c8*/ 	.word	0x0000f600


	//   ....[6]....
        /*01cc*/ 	.word	0x000138d0


	//   ....[7]....
        /*01d0*/ 	.word	0x00013960


	//----- nvinfo : EIATTR_COOP_GROUP_MASK_REGIDS
	.align		4
.L_700:
        /*01d4*/ 	.byte	0x04, 0x29
        /*01d6*/ 	.short	(.L_702 - .L_701)


	//   ....[0]....
.L_701:
        /*01d8*/ 	.word	0xffffffff


	//   ....[1]....
        /*01dc*/ 	.word	0xffffffff


	//   ....[2]....
        /*01e0*/ 	.word	0xffffffff


	//   ....[3]....
        /*01e4*/ 	.word	0xffffffff


	//   ....[4]....
        /*01e8*/ 	.word	0xffffffff


	//   ....[5]....
        /*01ec*/ 	.word	0xffffffff


	//   ....[6]....
        /*01f0*/ 	.word	0xffffffff


	//   ....[7]....
        /*01f4*/ 	.word	0xffffffff


	//   ....[8]....
        /*01f8*/ 	.word	0xffffffff


	//   ....[9]....
        /*01fc*/ 	.word	0xffffffff


	//   ....[10]....
        /*0200*/ 	.word	0xffffffff


	//   ....[11]....
        /*0204*/ 	.word	0xffffffff


	//   ....[12]....
        /*0208*/ 	.word	0xffffffff


	//   ....[13]....
        /*020c*/ 	.word	0xffffffff


	//   ....[14]....
        /*0210*/ 	.word	0xffffffff


	//   ....[15]....
        /*0214*/ 	.word	0xffffffff


	//   ....[16]....
        /*0218*/ 	.word	0xffffffff


	//   ....[17]....
        /*021c*/ 	.word	0xffffffff


	//   ....[18]....
        /*0220*/ 	.word	0xffffffff


	//   ....[19]....
        /*0224*/ 	.word	0xffffffff


	//   ....[20]....
        /*0228*/ 	.word	0xffffffff


	//   ....[21]....
        /*022c*/ 	.word	0xffffffff


	//   ....[22]....
        /*0230*/ 	.word	0xffffffff


	//   ....[23]....
        /*0234*/ 	.word	0xffffffff


	//   ....[24]....
        /*0238*/ 	.word	0xffffffff


	//   ....[25]....
        /*023c*/ 	.word	0xffffffff


	//   ....[26]....
        /*0240*/ 	.word	0xffffffff


	//   ....[27]....
        /*0244*/ 	.word	0xffffffff


	//   ....[28]....
        /*0248*/ 	.word	0xffffffff


	//   ....[29]....
        /*024c*/ 	.word	0xffffffff


	//   ....[30]....
        /*0250*/ 	.word	0xffffffff


	//   ....[31]....
        /*0254*/ 	.word	0xffffffff


	//   ....[32]....
        /*0258*/ 	.word	0xffffffff


	//   ....[33]....
        /*025c*/ 	.word	0xffffffff


	//   ....[34]....
        /*0260*/ 	.word	0xffffffff


	//   ....[35]....
        /*0264*/ 	.word	0xffffffff


	//   ....[36]....
        /*0268*/ 	.word	0xffffffff


	//   ....[37]....
        /*026c*/ 	.word	0xffffffff


	//   ....[38]....
        /*0270*/ 	.word	0xffffffff


	//   ....[39]....
        /*0274*/ 	.word	0xffffffff


	//   ....[40]....
        /*0278*/ 	.word	0xffffffff


	//   ....[41]....
        /*027c*/ 	.word	0xffffffff


	//   ....[42]....
        /*0280*/ 	.word	0xffffffff


	//   ....[43]....
        /*0284*/ 	.word	0xffffffff


	//   ....[44]....
        /*0288*/ 	.word	0xffffffff


	//   ....[45]....
        /*028c*/ 	.word	0xffffffff


	//   ....[46]....
        /*0290*/ 	.word	0xffffffff


	//   ....[47]....
        /*0294*/ 	.word	0xffffffff


	//   ....[48]....
        /*0298*/ 	.word	0xffffffff


	//   ....[49]....
        /*029c*/ 	.word	0xffffffff


	//   ....[50]....
        /*02a0*/ 	.word	0xffffffff


	//   ....[51]....
        /*02a4*/ 	.word	0xffffffff


	//   ....[52]....
        /*02a8*/ 	.word	0xffffffff


	//   ....[53]....
        /*02ac*/ 	.word	0xffffffff


	//   ....[54]....
        /*02b0*/ 	.word	0xffffffff


	//   ....[55]....
        /*02b4*/ 	.word	0xffffffff


	//   ....[56]....
        /*02b8*/ 	.word	0xffffffff


	//   ....[57]....
        /*02bc*/ 	.word	0xffffffff


	//   ....[58]....
        /*02c0*/ 	.word	0xffffffff


	//   ....[59]....
        /*02c4*/ 	.word	0xffffffff


	//   ....[60]....
        /*02c8*/ 	.word	0xffffffff


	//   ....[61]....
        /*02cc*/ 	.word	0xffffffff


	//   ....[62]....
        /*02d0*/ 	.word	0xffffffff


	//   ....[63]....
        /*02d4*/ 	.word	0xffffffff


	//   ....[64]....
        /*02d8*/ 	.word	0xffffffff


	//   ....[65]....
        /*02dc*/ 	.word	0xffffffff


	//   ....[66]....
        /*02e0*/ 	.word	0xffffffff


	//   ....[67]....
        /*02e4*/ 	.word	0xffffffff


	//   ....[68]....
        /*02e8*/ 	.word	0xffffffff


	//   ....[69]....
        /*02ec*/ 	.word	0xffffffff


	//   ....[70]....
        /*02f0*/ 	.word	0xffffffff


	//   ....[71]....
        /*02f4*/ 	.word	0xffffffff


	//   ....[72]....
        /*02f8*/ 	.word	0xffffffff


	//   ....[73]....
        /*02fc*/ 	.word	0xffffffff


	//   ....[74]....
        /*0300*/ 	.word	0xffffffff


	//   ....[75]....
        /*0304*/ 	.word	0xffffffff


	//   ....[76]....
        /*0308*/ 	.word	0xffffffff


	//   ....[77]....
        /*030c*/ 	.word	0xffffffff


	//   ....[78]....
        /*0310*/ 	.word	0xffffffff


	//   ....[79]....
        /*0314*/ 	.word	0xffffffff


	//   ....[80]....
        /*0318*/ 	.word	0xffffffff


	//   ....[81]....
        /*031c*/ 	.word	0xffffffff


	//   ....[82]....
        /*0320*/ 	.word	0xffffffff


	//   ....[83]....
        /*0324*/ 	.word	0xffffffff


	//   ....[84]....
        /*0328*/ 	.word	0xffffffff


	//   ....[85]....
        /*032c*/ 	.word	0xffffffff


	//   ....[86]....
        /*0330*/ 	.word	0xffffffff


	//   ....[87]....
        /*0334*/ 	.word	0xffffffff


	//   ....[88]....
        /*0338*/ 	.word	0xffffffff


	//   ....[89]....
        /*033c*/ 	.word	0xffffffff


	//   ....[90]....
        /*0340*/ 	.word	0xffffffff


	//   ....[91]....
        /*0344*/ 	.word	0xffffffff


	//   ....[92]....
        /*0348*/ 	.word	0xffffffff


	//   ....[93]....
        /*034c*/ 	.word	0xffffffff


	//   ....[94]....
        /*0350*/ 	.word	0xffffffff


	//   ....[95]....
        /*0354*/ 	.word	0xffffffff


	//   ....[96]....
        /*0358*/ 	.word	0xffffffff


	//   ....[97]....
        /*035c*/ 	.word	0xffffffff


	//   ....[98]....
        /*0360*/ 	.word	0xffffffff


	//   ....[99]....
        /*0364*/ 	.word	0xffffffff


	//   ....[100]....
        /*0368*/ 	.word	0xffffffff


	//   ....[101]....
        /*036c*/ 	.word	0xffffffff


	//   ....[102]....
        /*0370*/ 	.word	0xffffffff


	//   ....[103]....
        /*0374*/ 	.word	0xffffffff


	//   ....[104]....
        /*0378*/ 	.word	0xffffffff


	//   ....[105]....
        /*037c*/ 	.word	0xffffffff


	//   ....[106]....
        /*0380*/ 	.word	0xffffffff


	//   ....[107]....
        /*0384*/ 	.word	0xffffffff


	//   ....[108]....
        /*0388*/ 	.word	0xffffffff


	//   ....[109]....
        /*038c*/ 	.word	0xffffffff


	//   ....[110]....
        /*0390*/ 	.word	0xffffffff


	//   ....[111]....
        /*0394*/ 	.word	0xffffffff


	//   ....[112]....
        /*0398*/ 	.word	0xffffffff


	//   ....[113]....
        /*039c*/ 	.word	0xffffffff


	//   ....[114]....
        /*03a0*/ 	.word	0xffffffff


	//   ....[115]....
        /*03a4*/ 	.word	0xffffffff


	//   ....[116]....
        /*03a8*/ 	.word	0xffffffff


	//   ....[117]....
        /*03ac*/ 	.word	0xffffffff


	//   ....[118]....
        /*03b0*/ 	.word	0xffffffff


	//   ....[119]....
        /*03b4*/ 	.word	0xffffffff


	//   ....[120]....
        /*03b8*/ 	.word	0xffffffff


	//   ....[121]....
        /*03bc*/ 	.word	0xffffffff


	//   ....[122]....
        /*03c0*/ 	.word	0xffffffff


	//   ....[123]....
        /*03c4*/ 	.word	0xffffffff


	//   ....[124]....
        /*03c8*/ 	.word	0xffffffff


	//   ....[125]....
        /*03cc*/ 	.word	0x0500000f


	//   ....[126]....
        /*03d0*/ 	.word	0x0500000f


	//   ....[127]....
        /*03d4*/ 	.word	0x0500000f


	//   ....[128]....
        /*03d8*/ 	.word	0x0500000f


	//   ....[129]....
        /*03dc*/ 	.word	0x0500000f


	//   ....[130]....
        /*03e0*/ 	.word	0x0500000f


	//   ....[131]....
        /*03e4*/ 	.word	0x0500000f


	//   ....[132]....
        /*03e8*/ 	.word	0x0500000f


	//   ....[133]....
        /*03ec*/ 	.word	0x0500000f


	//   ....[134]....
        /*03f0*/ 	.word	0x0500000f


	//   ....[135]....
        /*03f4*/ 	.word	0x0500000f


	//   ....[136]....
        /*03f8*/ 	.word	0x0500000f


	//   ....[137]....
        /*03fc*/ 	.word	0x0500000f


	//   ....[138]....
        /*0400*/ 	.word	0x0500000f


	//   ....[139]....
        /*0404*/ 	.word	0x0500000f


	//   ....[140]....
        /*0408*/ 	.word	0x0500000f


	//   ....[141]....
        /*040c*/ 	.word	0x0500000f


	//   ....[142]....
        /*0410*/ 	.word	0x0500000f


	//   ....[143]....
        /*0414*/ 	.word	0x0500000f


	//   ....[144]....
        /*0418*/ 	.word	0x0500000f


	//   ....[145]....
        /*041c*/ 	.word	0x0500000f


	//   ....[146]....
        /*0420*/ 	.word	0x0500000f


	//   ....[147]....
        /*0424*/ 	.word	0x0500000f


	//   ....[148]....
        /*0428*/ 	.word	0x0500000f


	//   ....[149]....
        /*042c*/ 	.word	0x0500000f


	//   ....[150]....
        /*0430*/ 	.word	0x0500000f


	//   ....[151]....
        /*0434*/ 	.word	0x0500000f


	//   ....[152]....
        /*0438*/ 	.word	0x0500000f


	//   ....[153]....
        /*043c*/ 	.word	0x0500000f


	//   ....[154]....
        /*0440*/ 	.word	0x0500000f


	//   ....[155]....
        /*0444*/ 	.word	0x0500000f


	//   ....[156]....
        /*0448*/ 	.word	0x0500000f


	//   ....[157]....
        /*044c*/ 	.word	0x0500000f


	//   ....[158]....
        /*0450*/ 	.word	0x0500000f


	//   ....[159]....
        /*0454*/ 	.word	0x0500000f


	//   ....[160]....
        /*0458*/ 	.word	0x0500000f


	//   ....[161]....
        /*045c*/ 	.word	0x0500000f


	//   ....[162]....
        /*0460*/ 	.word	0x0500000f


	//   ....[163]....
        /*0464*/ 	.word	0x0500000f


	//   ....[164]....
        /*0468*/ 	.word	0x0500000f


	//   ....[165]....
        /*046c*/ 	.word	0x0500000f


	//   ....[166]....
        /*0470*/ 	.word	0x0500000f


	//   ....[167]....
        /*0474*/ 	.word	0x0500000f


	//   ....[168]....
        /*0478*/ 	.word	0x0500000f


	//   ....[169]....
        /*047c*/ 	.word	0x0500000f


	//   ....[170]....
        /*0480*/ 	.word	0x0500000f


	//   ....[171]....
        /*0484*/ 	.word	0x0500000f


	//   ....[172]....
        /*0488*/ 	.word	0x0500000f


	//   ....[173]....
        /*048c*/ 	.word	0x0500000f


	//   ....[174]....
        /*0490*/ 	.word	0x0500000f


	//   ....[175]....
        /*0494*/ 	.word	0x0500000f


	//   ....[176]....
        /*0498*/ 	.word	0x0500000f


	//   ....[177]....
        /*049c*/ 	.word	0x0500000f


	//   ....[178]....
        /*04a0*/ 	.word	0x0500000f


	//   ....[179]....
        /*04a4*/ 	.word	0x0500000f


	//   ....[180]....
        /*04a8*/ 	.word	0x0500000f


	//   ....[181]....
        /*04ac*/ 	.word	0x0500000f


	//   ....[182]....
        /*04b0*/ 	.word	0x0500000f


	//   ....[183]....
        /*04b4*/ 	.word	0x0500000f


	//   ....[184]....
        /*04b8*/ 	.word	0x0500000f


	//   ....[185]....
        /*04bc*/ 	.word	0x0500000f


	//   ....[186]....
        /*04c0*/ 	.word	0x0500000f


	//   ....[187]....
        /*04c4*/ 	.word	0x0500000f


	//   ....[188]....
        /*04c8*/ 	.word	0x0500000f


	//   ....[189]....
        /*04cc*/ 	.word	0x0500000f


	//   ....[190]....
        /*04d0*/ 	.word	0x0500000f


	//   ....[191]....
        /*04d4*/ 	.word	0x0500000f


	//   ....[192]....
        /*04d8*/ 	.word	0x0500000f


	//----- nvinfo : EIATTR_COOP_GROUP_INSTR_OFFSETS
	.align		4
.L_702:
        /*04dc*/ 	.byte	0x04, 0x28
        /*04de*/ 	.short	(.L_704 - .L_703)


	//   ....[0]....
.L_703:
        /*04e0*/ 	.word	0x00000080


	//   ....[1]....
        /*04e4*/ 	.word	0x00000090


	//   ....[2]....
        /*04e8*/ 	.word	0x000002b0


	//   ....[3]....
        /*04ec*/ 	.word	0x00000410


	//   ....[4]....
        /*04f0*/ 	.word	0x00000530


	//   ....[5]....
        /*04f4*/ 	.word	0x00000690


	//   ....[6]....
        /*04f8*/ 	.word	0x00001dd0


	//   ....[7]....
        /*04fc*/ 	.word	0x00003b10


	//   ....[8]....
        /*0500*/ 	.word	0x000042c0


	//   ....[9]....
        /*0504*/ 	.word	0x00005730


	//   ....[10]....
        /*0508*/ 	.word	0x000057a0


	//   ....[11]....
        /*050c*/ 	.word	0x00005970


	//   ....[12]....
        /*0510*/ 	.word	0x00005a50


	//   ....[13]....
        /*0514*/ 	.word	0x000061a0


	//   ....[14]....
        /*0518*/ 	.word	0x00006710


	//   ....[15]....
        /*051c*/ 	.word	0x000078a0


	//   ....[16]....
        /*0520*/ 	.word	0x000078c0


	//   ....[17]....
        /*0524*/ 	.word	0x00007d40


	//   ....[18]....
        /*0528*/ 	.word	0x00007f10


	//   ....[19]....
        /*052c*/ 	.word	0x00008ba0


	//   ....[20]....
        /*0530*/ 	.word	0x00008c50


	//   ....[21]....
        /*0534*/ 	.word	0x00008c80


	//   ....[22]....
        /*0538*/ 	.word	0x00008ce0


	//   ....[23]....
        /*053c*/ 	.word	0x00008d10


	//   ....[24]....
        /*0540*/ 	.word	0x0000a4d0


	//   ....[25]....
        /*0544*/ 	.word	0x0000a880


	//   ....[26]....
        /*0548*/ 	.word	0x0000a890


	//   ....[27]....
        /*054c*/ 	.word	0x0000a8a0


	//   ....[28]....
        /*0550*/ 	.word	0x0000a8b0


	//   ....[29]....
        /*0554*/ 	.word	0x0000b510


	//   ....[30]....
        /*0558*/ 	.word	0x0000b540


	//   ....[31]....
        /*055c*/ 	.word	0x0000b7f0


	//   ....[32]....
        /*0560*/ 	.word	0x0000b810


	//   ....[33]....
        /*0564*/ 	.word	0x0000c010


	//   ....[34]....
        /*0568*/ 	.word	0x0000c040


	//   ....[35]....
        /*056c*/ 	.word	0x0000c890


	//   ....[36]....
        /*0570*/ 	.word	0x0000c8b0


	//   ....[37]....
        /*0574*/ 	.word	0x0000db90


	//   ....[38]....
        /*0578*/ 	.word	0x0000dbc0


	//   ....[39]....
        /*057c*/ 	.word	0x0000de00


	//   ....[40]....
        /*0580*/ 	.word	0x0000de20


	//   ....[41]....
        /*0584*/ 	.word	0x0000e0e0


	//   ....[42]....
        /*0588*/ 	.word	0x0000e2d0


	//   ....[43]....
        /*058c*/ 	.word	0x0000e300


	//   ....[44]....
        /*0590*/ 	.word	0x0000e330


	//   ....[45]....
        /*0594*/ 	.word	0x0000e360


	//   ....[46]....
        /*0598*/ 	.word	0x0000e390


	//   ....[47]....
        /*059c*/ 	.word	0x0000e3c0


	//   ....[48]....
        /*05a0*/ 	.word	0x0000e530


	//   ....[49]....
        /*05a4*/ 	.word	0x0000e560


	//   ....[50]....
        /*05a8*/ 	.word	0x0000e590


	//   ....[51]....
        /*05ac*/ 	.word	0x0000e5c0


	//   ....[52]....
        /*05b0*/ 	.word	0x0000e5f0


	//   ....[53]....
        /*05b4*/ 	.word	0x0000e620


	//   ....[54]....
        /*05b8*/ 	.word	0x0000e6b0


	//   ....[55]....
        /*05bc*/ 	.word	0x0000e6e0


	//   ....[56]....
        /*05c0*/ 	.word	0x0000e6f0


	//   ....[57]....
        /*05c4*/ 	.word	0x0000e780


	//   ....[58]....
        /*05c8*/ 	.word	0x00010390


	//   ....[59]....
        /*05cc*/ 	.word	0x000103b0


	//   ....[60]....
        /*05d0*/ 	.word	0x00010440


	//   ....[61]....
        /*05d4*/ 	.word	0x00010460


	//   ....[62]....
        /*05d8*/ 	.word	0x000104e0


	//   ....[63]....
        /*05dc*/ 	.word	0x00010500


	//   ....[64]....
        /*05e0*/ 	.word	0x00010510


	//   ....[65]....
        /*05e4*/ 	.word	0x00010520


	//   ....[66]....
        /*05e8*/ 	.word	0x00010ca0


	//   ....[67]....
        /*05ec*/ 	.word	0x00010ce0


	//   ....[68]....
        /*05f0*/ 	.word	0x00010da0


	//   ....[69]....
        /*05f4*/ 	.word	0x00010dc0


	//   ....[70]....
        /*05f8*/ 	.word	0x00010e60


	//   ....[71]....
        /*05fc*/ 	.word	0x00010e80


	//   ....[72]....
        /*0600*/ 	.word	0x00010e90


	//   ....[73]....
        /*0604*/ 	.word	0x00010f10


	//   ....[74]....
        /*0608*/ 	.word	0x00011770


	//   ....[75]....
        /*060c*/ 	.word	0x00011790


	//   ....[76]....
        /*0610*/ 	.word	0x00011930


	//   ....[77]....
        /*0614*/ 	.word	0x00011960


	//   ....[78]....
        /*0618*/ 	.word	0x00011a70


	//   ....[79]....
        /*061c*/ 	.word	0x00011a80


	//   ....[80]....
        /*0620*/ 	.word	0x00011ab0


	//   ....[81]....
        /*0624*/ 	.word	0x00011ac0


	//   ....[82]....
        /*0628*/ 	.word	0x000120d0


	//   ....[83]....
        /*062c*/ 	.word	0x00012100


	//   ....[84]....
        /*0630*/ 	.word	0x000122f0


	//   ....[85]....
        /*0634*/ 	.word	0x00012330


	//   ....[86]....
        /*0638*/ 	.word	0x00012340


	//   ....[87]....
        /*063c*/ 	.word	0x00012350


	//   ....[88]....
        /*0640*/ 	.word	0x000124a0


	//   ....[89]....
        /*0644*/ 	.word	0x000125f0


	//   ....[90]....
        /*0648*/ 	.word	0x00012e00


	//   ....[91]....
        /*064c*/ 	.word	0x00012e20


	//   ....[92]....
        /*0650*/ 	.word	0x00012e70


	//   ....[93]....
        /*0654*/ 	.word	0x00012e80


	//   ....[94]....
        /*0658*/ 	.word	0x00012ec0


	//   ....[95]....
        /*065c*/ 	.word	0x00012ed0


	//   ....[96]....
        /*0660*/ 	.word	0x00012ee0


	//   ....[97]....
        /*0664*/ 	.word	0x00012f20


	//   ....[98]....
        /*0668*/ 	.word	0x00013220


	//   ....[99]....
        /*066c*/ 	.word	0x00013260


	//   ....[100]....
        /*0670*/ 	.word	0x00013280


	//   ....[101]....
        /*0674*/ 	.word	0x000132a0


	//   ....[102]....
        /*0678*/ 	.word	0x000132d0


	//   ....[103]....
        /*067c*/ 	.word	0x000132f0


	//   ....[104]....
        /*0680*/ 	.word	0x000133f0


	//   ....[105]....
        /*0684*/ 	.word	0x00013540


	//   ....[106]....
        /*0688*/ 	.word	0x00013b80


	//   ....[107]....
        /*068c*/ 	.word	0x00013bb0


	//   ....[108]....
        /*0690*/ 	.word	0x00013c10


	//   ....[109]....
        /*0694*/ 	.word	0x00013c40


	//   ....[110]....
        /*0698*/ 	.word	0x00013c70


	//   ....[111]....
        /*069c*/ 	.word	0x00013ca0


	//   ....[112]....
        /*06a0*/ 	.word	0x00013cd0


	//   ....[113]....
        /*06a4*/ 	.word	0x00013d00


	//   ....[114]....
        /*06a8*/ 	.word	0x00013ea0


	//   ....[115]....
        /*06ac*/ 	.word	0x00013ed0


	//   ....[116]....
        /*06b0*/ 	.word	0x00013f00


	//   ....[117]....
        /*06b4*/ 	.word	0x00013f30


	//   ....[118]....
        /*06b8*/ 	.word	0x00013f60


	//   ....[119]....
        /*06bc*/ 	.word	0x00013f90


	//   ....[120]....
        /*06c0*/ 	.word	0x00014050


	//   ....[121]....
        /*06c4*/ 	.word	0x00014070


	//   ....[122]....
        /*06c8*/ 	.word	0x00014080


	//   ....[123]....
        /*06cc*/ 	.word	0x000140e0


	//   ....[124]....
        /*06d0*/ 	.word	0x00014700


	//   ....[125]....
        /*06d4*/ 	.word	0x00014c30


	//   ....[126]....
        /*06d8*/ 	.word	0x00014d20


	//   ....[127]....
        /*06dc*/ 	.word	0x00014dc0


	//   ....[128]....
        /*06e0*/ 	.word	0x00014e20


	//   ....[129]....
        /*06e4*/ 	.word	0x00014f10


	//   ....[130]....
        /*06e8*/ 	.word	0x00014f80


	//   ....[131]....
        /*06ec*/ 	.word	0x00015070


	//   ....[132]....
        /*06f0*/ 	.word	0x000150e0


	//   ....[133]....
        /*06f4*/ 	.word	0x00015180


	//   ....[134]....
        /*06f8*/ 	.word	0x00015280


	//   ....[135]....
        /*06fc*/ 	.word	0x00015310


	//   ....[136]....
        /*0700*/ 	.word	0x00015370


	//   ....[137]....
        /*0704*/ 	.word	0x00015460


	//   ....[138]....
        /*0708*/ 	.word	0x000154e0


	//   ....[139]....
        /*070c*/ 	.word	0x000155e0


	//   ....[140]....
        /*0710*/ 	.word	0x00015650


	//   ....[141]....
        /*0714*/ 	.word	0x00015730


	//   ....[142]....
        /*0718*/ 	.word	0x00015a40


	//   ....[143]....
        /*071c*/ 	.word	0x00015b00


	//   ....[144]....
        /*0720*/ 	.word	0x00015d70


	//   ....[145]....
        /*0724*/ 	.word	0x00015dc0


	//   ....[146]....
        /*0728*/ 	.word	0x00015fd0


	//   ....[147]....
        /*072c*/ 	.word	0x00016020


	//   ....[148]....
        /*0730*/ 	.word	0x000161d0


	//   ....[149]....
        /*0734*/ 	.word	0x00016220


	//   ....[150]....
        /*0738*/ 	.word	0x00016360


	//   ....[151]....
        /*073c*/ 	.word	0x00016460


	//   ....[152]....
        /*0740*/ 	.word	0x000166d0


	//   ....[153]....
        /*0744*/ 	.word	0x00016720


	//   ....[154]....
        /*0748*/ 	.word	0x000168f0


	//   ....[155]....
        /*074c*/ 	.word	0x00016940


	//   ....[156]....
        /*0750*/ 	.word	0x00016b10


	//   ....[157]....
        /*0754*/ 	.word	0x00016b60


	//   ....[158]....
        /*0758*/ 	.word	0x00016c50


	//   ....[159]....
        /*075c*/ 	.word	0x00016cf0


	//   ....[160]....
        /*0760*/ 	.word	0x00016d50


	//   ....[161]....
        /*0764*/ 	.word	0x00016e00


	//   ....[162]....
        /*0768*/ 	.word	0x00016e60


	//   ....[163]....
        /*076c*/ 	.word	0x00016f10


	//   ....[164]....
        /*0770*/ 	.word	0x00016f70


	//   ....[165]....
        /*0774*/ 	.word	0x00017020


	//   ....[166]....
        /*0778*/ 	.word	0x00017110


	//   ....[167]....
        /*077c*/ 	.word	0x000171f0


	//   ....[168]....
        /*0780*/ 	.word	0x00017300


	//   ....[169]....
        /*0784*/ 	.word	0x00017400


	//   ....[170]....
        /*0788*/ 	.word	0x00017530


	//   ....[171]....
        /*078c*/ 	.word	0x00017610


	//   ....[172]....
        /*0790*/ 	.word	0x00017710


	//   ....[173]....
        /*0794*/ 	.word	0x000177f0


	//   ....[174]....
        /*0798*/ 	.word	0x00017880


	//   ....[175]....
        /*079c*/ 	.word	0x00017920


	//   ....[176]....
        /*07a0*/ 	.word	0x00017aa0


	//   ....[177]....
        /*07a4*/ 	.word	0x00017b10


	//   ....[178]....
        /*07a8*/ 	.word	0x00017b80


	//   ....[179]....
        /*07ac*/ 	.word	0x00017bf0


	//   ....[180]....
        /*07b0*/ 	.word	0x00017c60


	//   ....[181]....
        /*07b4*/ 	.word	0x00017ce0


	//   ....[182]....
        /*07b8*/ 	.word	0x00017d60


	//   ....[183]....
        /*07bc*/ 	.word	0x00017df0


	//   ....[184]....
        /*07c0*/ 	.word	0x00017e60


	//   ....[185]....
        /*07c4*/ 	.word	0x00017ed0


	//   ....[186]....
        /*07c8*/ 	.word	0x00017f40


	//   ....[187]....
        /*07cc*/ 	.word	0x00017fc0


	//   ....[188]....
        /*07d0*/ 	.word	0x00018030


	//   ....[189]....
        /*07d4*/ 	.word	0x000180d0


	//   ....[190]....
        /*07d8*/ 	.word	0x00018120


	//   ....[191]....
        /*07dc*/ 	.word	0x000181b0


	//   ....[192]....
        /*07e0*/ 	.word	0x000182e0


	//----- nvinfo : EIATTR_REG_RECONFIG
	.align		4
.L_704:
        /*07e4*/ 	.byte	0x01, 0x54
	.zero		2


	//----- nvinfo : EIATTR_SYSCALL_OFFSETS
	.align		4
        /*07e8*/ 	.byte	0x04, 0x46
        /*07ea*/ 	.short	(.L_706 - .L_705)


	//   ....[0]....
.L_705:
        /*07ec*/ 	.word	0x00003cd0


	//   ....[1]....
        /*07f0*/ 	.word	0x0000f760


	//   ....[2]....
        /*07f4*/ 	.word	0x0000f8b0


	//   ....[3]....
        /*07f8*/ 	.word	0x0000f9a0


	//   ....[4]....
        /*07fc*/ 	.word	0x000108c0


	//   ....[5]....
        /*0800*/ 	.word	0x00011190


	//----- nvinfo : EIATTR_MBARRIER_INSTR_OFFSETS
	.align		4
.L_706:
        /*0804*/ 	.byte	0x04, 0x39
        /*0806*/ 	.short	(.L_708 - .L_707)


	//   ....[0]....
.L_707:
        /*0808*/ 	.word	0x00000190
        /*080c*/ 	.word	0x000000ff
        /*0810*/ 	.word	0x00038800
        /*0814*/ 	.short	0x0100
        /*0816*/ 	.byte	0x08
	.zero		1


	//   ....[1]....
        /*0818*/ 	.word	0x000001a0
        /*081c*/ 	.word	0x000000ff
        /*0820*/ 	.word	0x00038810
        /*0824*/ 	.short	0x0100
        /*0826*/ 	.byte	0x08
	.zero		1


	//   ....[2]....
        /*0828*/ 	.word	0x000001b0
        /*082c*/ 	.word	0x000000ff
        /*0830*/ 	.word	0x00038820
        /*0834*/ 	.short	0x0100
        /*0836*/ 	.byte	0x08
	.zero		1


	//   ....[3]....
        /*0838*/ 	.word	0x00000260
        /*083c*/ 	.word	0x000000ff
        /*0840*/ 	.word	0x00038830
        /*0844*/ 	.short	0x0100
        /*0846*/ 	.byte	0x06
	.zero		1


	//   ....[4]....
        /*0848*/ 	.word	0x00000270
        /*084c*/ 	.word	0x000000ff
        /*0850*/ 	.word	0x00038840
        /*0854*/ 	.short	0x0100
        /*0856*/ 	.byte	0x06
	.zero		1


	//   ....[5]....
        /*0858*/ 	.word	0x00000280
        /*085c*/ 	.word	0x000000ff
        /*0860*/ 	.word	0x00038838
        /*0864*/ 	.short	0x0100
        /*0866*/ 	.byte	0x06
	.zero		1


	//   ....[6]....
        /*0868*/ 	.word	0x00000290
        /*086c*/ 	.word	0x000000ff
        /*0870*/ 	.word	0x00038848
        /*0874*/ 	.short	0x0100
        /*0876*/ 	.byte	0x06
	.zero		1


	//   ....[7]....
        /*0878*/ 	.word	0x000003c0
        /*087c*/ 	.word	0x000000ff
        /*0880*/ 	.word	0x00038850
        /*0884*/ 	.short	0x0100
        /*0886*/ 	.byte	0x08
	.zero		1


	//   ....[8]....
        /*0888*/ 	.word	0x000003d0
        /*088c*/ 	.word	0x000000ff
        /*0890*/ 	.word	0x00038860
        /*0894*/ 	.short	0x0100
        /*0896*/ 	.byte	0x08
	.zero		1


	//   ....[9]....
        /*0898*/ 	.word	0x000003e0
        /*089c*/ 	.word	0x000000ff
        /*08a0*/ 	.word	0x00038858
        /*08a4*/ 	.short	0x0100
        /*08a6*/ 	.byte	0x08
	.zero		1


	//   ....[10]....
        /*08a8*/ 	.word	0x000003f0
        /*08ac*/ 	.word	0x000000ff
        /*08b0*/ 	.word	0x00038868
        /*08b4*/ 	.short	0x0100
        /*08b6*/ 	.byte	0x08
	.zero		1


	//   ....[11]....
        /*08b8*/ 	.word	0x000004e0
        /*08bc*/ 	.word	0x000000ff
        /*08c0*/ 	.word	0x00038870
        /*08c4*/ 	.short	0x0100
        /*08c6*/ 	.byte	0x06
	.zero		1


	//   ....[12]....
        /*08c8*/ 	.word	0x000004f0
        /*08cc*/ 	.word	0x000000ff
        /*08d0*/ 	.word	0x00038880
        /*08d4*/ 	.short	0x0100
        /*08d6*/ 	.byte	0x06
	.zero		1


	//   ....[13]....
        /*08d8*/ 	.word	0x00000500
        /*08dc*/ 	.word	0x000000ff
        /*08e0*/ 	.word	0x00038878
        /*08e4*/ 	.short	0x0100
        /*08e6*/ 	.byte	0x06
	.zero		1


	//   ....[14]....
        /*08e8*/ 	.word	0x00000510
        /*08ec*/ 	.word	0x000000ff
        /*08f0*/ 	.word	0x00038888
        /*08f4*/ 	.short	0x0100
        /*08f6*/ 	.byte	0x06
	.zero		1


	//   ....[15]....
        /*08f8*/ 	.word	0x00000640
        /*08fc*/ 	.word	0x000000ff
        /*0900*/ 	.word	0x00038890
        /*0904*/ 	.short	0x0100
        /*0906*/ 	.byte	0x08
	.zero		1


	//   ....[16]....
        /*0908*/ 	.word	0x00000650
        /*090c*/ 	.word	0x000000ff
        /*0910*/ 	.word	0x000388a0
        /*0914*/ 	.short	0x0100
        /*0916*/ 	.byte	0x08
	.zero		1


	//   ....[17]....
        /*0918*/ 	.word	0x00000660
        /*091c*/ 	.word	0x000000ff
        /*0920*/ 	.word	0x00038898
        /*0924*/ 	.short	0x0100
        /*0926*/ 	.byte	0x08
	.zero		1


	//   ....[18]....
        /*0928*/ 	.word	0x00000670
        /*092c*/ 	.word	0x000000ff
        /*0930*/ 	.word	0x000388a8
        /*0934*/ 	.short	0x0100
        /*0936*/ 	.byte	0x08
	.zero		1


	//   ....[19]....
        /*0938*/ 	.word	0x000007b0
        /*093c*/ 	.word	0x000000ff
        /*0940*/ 	.word	0x000388b0
        /*0944*/ 	.short	0x0100
        /*0946*/ 	.byte	0x08
	.zero		1


	//   ....[20]....
        /*0948*/ 	.word	0x000007c0
        /*094c*/ 	.word	0x000000ff
        /*0950*/ 	.word	0x000388c0
        /*0954*/ 	.short	0x0100
        /*0956*/ 	.byte	0x08
	.zero		1


	//   ....[21]....
        /*0958*/ 	.word	0x000007d0
        /*095c*/ 	.word	0x000000ff
        /*0960*/ 	.word	0x000388b8
        /*0964*/ 	.short	0x0100
        /*0966*/ 	.byte	0x08
	.zero		1


	//   ....[22]....
        /*0968*/ 	.word	0x000007e0
        /*096c*/ 	.word	0x000000ff
        /*0970*/ 	.word	0x000388c8
        /*0974*/ 	.short	0x0100
        /*0976*/ 	.byte	0x08
	.zero		1


	//   ....[23]....
        /*0978*/ 	.word	0x000020b0
        /*097c*/ 	.word	0x000000ff
        /*0980*/ 	.word	0x00000000
        /*0984*/ 	.short	0x0101
        /*0986*/ 	.byte	0x06
	.zero		1


	//   ....[24]....
        /*0988*/ 	.word	0x00002ba0
        /*098c*/ 	.word	0x000000ff
        /*0990*/ 	.word	0x00000000
        /*0994*/ 	.short	0x0101
        /*0996*/ 	.byte	0x06
	.zero		1


	//   ....[25]....
        /*0998*/ 	.word	0x00003d80
        /*099c*/ 	.word	0x000000ff
        /*09a0*/ 	.word	0x00038800
        /*09a4*/ 	.short	0x010a
        /*09a6*/ 	.byte	0x29
	.zero		1


	//   ....[26]....
        /*09a8*/ 	.word	0x00003df0
        /*09ac*/ 	.word	0x00000007
        /*09b0*/ 	.word	0x00038830
        /*09b4*/ 	.short	0x010a
        /*09b6*/ 	.byte	0x3f
	.zero		1


	//   ....[27]....
        /*09b8*/ 	.word	0x00003e30
        /*09bc*/ 	.word	0x00000007
        /*09c0*/ 	.word	0x00038830
        /*09c4*/ 	.short	0x010a
        /*09c6*/ 	.byte	0x3f
	.zero		1


	//   ....[28]....
        /*09c8*/ 	.word	0x000040b0
        /*09cc*/ 	.word	0x000000ff
        /*09d0*/ 	.word	0x00038810
        /*09d4*/ 	.short	0x010a
        /*09d6*/ 	.byte	0x29
	.zero		1


	//   ....[29]....
        /*09d8*/ 	.word	0x000040f0
        /*09dc*/ 	.word	0x00000007
        /*09e0*/ 	.word	0x00038850
        /*09e4*/ 	.short	0x010a
        /*09e6*/ 	.byte	0x3f
	.zero		1


	//   ....[30]....
        /*09e8*/ 	.word	0x00004130
        /*09ec*/ 	.word	0x00000007
        /*09f0*/ 	.word	0x00038850
        /*09f4*/ 	.short	0x010a
        /*09f6*/ 	.byte	0x3f
	.zero		1


	//   ....[31]....
        /*09f8*/ 	.word	0x00005340
        /*09fc*/ 	.word	0x000000ff
        /*0a00*/ 	.word	0x00000000
        /*0a04*/ 	.short	0x0101
        /*0a06*/ 	.byte	0x05
	.zero		1


	//   ....[32]....
        /*0a08*/ 	.word	0x00006230
        /*0a0c*/ 	.word	0x000000ff
        /*0a10*/ 	.word	0x00000000
        /*0a14*/ 	.short	0x0101
        /*0a16*/ 	.byte	0x05
	.zero		1


	//   ....[33]....
        /*0a18*/ 	.word	0x00006330
        /*0a1c*/ 	.word	0x000000ff
        /*0a20*/ 	.word	0x00038830
        /*0a24*/ 	.short	0x010a
        /*0a26*/ 	.byte	0x05
	.zero		1


	//   ....[34]....
        /*0a28*/ 	.word	0x00006370
        /*0a2c*/ 	.word	0x000000ff
        /*0a30*/ 	.word	0x00038830
        /*0a34*/ 	.short	0x010a
        /*0a36*/ 	.byte	0x05
	.zero		1


	//   ....[35]....
        /*0a38*/ 	.word	0x00006550
        /*0a3c*/ 	.word	0x000000ff
        /*0a40*/ 	.word	0x00038850
        /*0a44*/ 	.short	0x010a
        /*0a46*/ 	.byte	0x05
	.zero		1


	//   ....[36]....
        /*0a48*/ 	.word	0x00006590
        /*0a4c*/ 	.word	0x000000ff
        /*0a50*/ 	.word	0x00038850
        /*0a54*/ 	.short	0x010a
        /*0a56*/ 	.byte	0x05
	.zero		1


	//   ....[37]....
        /*0a58*/ 	.word	0x000077b0
        /*0a5c*/ 	.word	0x000000ff
        /*0a60*/ 	.word	0x00000000
        /*0a64*/ 	.short	0x0101
        /*0a66*/ 	.byte	0x0a
	.zero		1


	//   ....[38]....
        /*0a68*/ 	.word	0x00008c30
        /*0a6c*/ 	.word	0x000000ff
        /*0a70*/ 	.word	0x00000000
        /*0a74*/ 	.short	0x0101
        /*0a76*/ 	.byte	0x05
	.zero		1


	//   ....[39]....
        /*0a78*/ 	.word	0x0000b530
        /*0a7c*/ 	.word	0x000000ff
        /*0a80*/ 	.word	0x00000000
        /*0a84*/ 	.short	0x0101
        /*0a86*/ 	.byte	0x07
	.zero		1


	//   ....[40]....
        /*0a88*/ 	.word	0x0000bf60
        /*0a8c*/ 	.word	0x000000ff
        /*0a90*/ 	.word	0x00000000
        /*0a94*/ 	.short	0x0101
        /*0a96*/ 	.byte	0x07
	.zero		1


	//   ....[41]....
        /*0a98*/ 	.word	0x00010160
        /*0a9c*/ 	.word	0x00000016
        /*0aa0*/ 	.word	0x00038840
        /*0aa4*/ 	.short	0x010a
        /*0aa6*/ 	.byte	0x3f
	.zero		1


	//   ....[42]....
        /*0aa8*/ 	.word	0x00010620
        /*0aac*/ 	.word	0x00000016
        /*0ab0*/ 	.word	0x00038830
        /*0ab4*/ 	.short	0x0107
        /*0ab6*/ 	.byte	0x3f
	.zero		1


	//   ....[43]....
        /*0ab8*/ 	.word	0x00010700
        /*0abc*/ 	.word	0x00000016
        /*0ac0*/ 	.word	0x00038830
        /*0ac4*/ 	.short	0x0101
        /*0ac6*/ 	.byte	0x3f
	.zero		1


	//   ....[44]....
        /*0ac8*/ 	.word	0x00010fd0
        /*0acc*/ 	.word	0x00000011
        /*0ad0*/ 	.word	0x00038800
        /*0ad4*/ 	.short	0x0107
        /*0ad6*/ 	.byte	0x3f
	.zero		1


	//   ....[45]....
        /*0ad8*/ 	.word	0x00011060
        /*0adc*/ 	.word	0x00000011
        /*0ae0*/ 	.word	0x00038800
        /*0ae4*/ 	.short	0x0101
        /*0ae6*/ 	.byte	0x3f
	.zero		1


	//   ....[46]....
        /*0ae8*/ 	.word	0x00011d60
        /*0aec*/ 	.word	0x00000011
        /*0af0*/ 	.word	0x00038810
        /*0af4*/ 	.short	0x0107
        /*0af6*/ 	.byte	0x3f
	.zero		1


	//   ....[47]....
        /*0af8*/ 	.word	0x00011e60
        /*0afc*/ 	.word	0x00000011
        /*0b00*/ 	.word	0x00038810
        /*0b04*/ 	.short	0x0101
        /*0b06*/ 	.byte	0x3f
	.zero		1


	//   ....[48]....
        /*0b08*/ 	.word	0x00011e80
        /*0b0c*/ 	.word	0x00000011
        /*0b10*/ 	.word	0x00038820
        /*0b14*/ 	.short	0x010a
        /*0b16*/ 	.byte	0x3f
	.zero		1


	//   ....[49]....
        /*0b18*/ 	.word	0x00011f10
        /*0b1c*/ 	.word	0x00000016
        /*0b20*/ 	.word	0x00038860
        /*0b24*/ 	.short	0x010a
        /*0b26*/ 	.byte	0x3f
	.zero		1


	//   ....[50]....
        /*0b28*/ 	.word	0x00012810
        /*0b2c*/ 	.word	0x00000016
        /*0b30*/ 	.word	0x00038850
        /*0b34*/ 	.short	0x0107
        /*0b36*/ 	.byte	0x3f
	.zero		1


	//   ....[51]....
        /*0b38*/ 	.word	0x000128e0
        /*0b3c*/ 	.word	0x00000016
        /*0b40*/ 	.word	0x00038850
        /*0b44*/ 	.short	0x0101
        /*0b46*/ 	.byte	0x3f
	.zero		1


	//   ....[52]....
        /*0b48*/ 	.word	0x00012c80
        /*0b4c*/ 	.word	0x00000006
        /*0b50*/ 	.word	0x00038840
        /*0b54*/ 	.short	0x010a
        /*0b56*/ 	.byte	0x3f
	.zero		1


	//   ....[53]....
        /*0b58*/ 	.word	0x00012fa0
        /*0b5c*/ 	.word	0x00000006
        /*0b60*/ 	.word	0x00038830
        /*0b64*/ 	.short	0x0107
        /*0b66*/ 	.byte	0x3f
	.zero		1


	//   ....[54]....
        /*0b68*/ 	.word	0x00013060
        /*0b6c*/ 	.word	0x00000006
        /*0b70*/ 	.word	0x00038830
        /*0b74*/ 	.short	0x0101
        /*0b76*/ 	.byte	0x3f
	.zero		1


	//   ....[55]....
        /*0b78*/ 	.word	0x00013090
        /*0b7c*/ 	.word	0x00000006
        /*0b80*/ 	.word	0x00038860
        /*0b84*/ 	.short	0x010a
        /*0b86*/ 	.byte	0x3f
	.zero		1


	//   ....[56]....
        /*0b88*/ 	.word	0x00013740
        /*0b8c*/ 	.word	0x00000006
        /*0b90*/ 	.word	0x00038850
        /*0b94*/ 	.short	0x0107
        /*0b96*/ 	.byte	0x3f
	.zero		1


	//   ....[57]....
        /*0b98*/ 	.word	0x00013800
        /*0b9c*/ 	.word	0x00000006
        /*0ba0*/ 	.word	0x00038850
        /*0ba4*/ 	.short	0x0101
        /*0ba6*/ 	.byte	0x3f
	.zero		1


	//   ....[58]....
        /*0ba8*/ 	.word	0x00014680
        /*0bac*/ 	.word	0x00000005
        /*0bb0*/ 	.word	0x00038820
        /*0bb4*/ 	.short	0x010a
        /*0bb6*/ 	.byte	0x3f
	.zero		1


	//   ....[59]....
        /*0bb8*/ 	.word	0x00014800
        /*0bbc*/ 	.word	0x00000003
        /*0bc0*/ 	.word	0x00038840
        /*0bc4*/ 	.short	0x010a
        /*0bc6*/ 	.byte	0x3f
	.zero		1


	//   ....[60]....
        /*0bc8*/ 	.word	0x000148a0
        /*0bcc*/ 	.word	0x00000005
        /*0bd0*/ 	.word	0x00038840
        /*0bd4*/ 	.short	0x010a
        /*0bd6*/ 	.byte	0x3f
	.zero		1


	//   ....[61]....
        /*0bd8*/ 	.word	0x000148e0
        /*0bdc*/ 	.word	0x00000003
        /*0be0*/ 	.word	0x00038860
        /*0be4*/ 	.short	0x010a
        /*0be6*/ 	.byte	0x3f
	.zero		1


	//   ....[62]....
        /*0be8*/ 	.word	0x00014920
        /*0bec*/ 	.word	0x00000005
        /*0bf0*/ 	.word	0x00038860
        /*0bf4*/ 	.short	0x010a
        /*0bf6*/ 	.byte	0x3f
	.zero		1


	//   ....[63]....
        /*0bf8*/ 	.word	0x00014990
        /*0bfc*/ 	.word	0x00000000
        /*0c00*/ 	.word	0x00038800
        /*0c04*/ 	.short	0x010a
        /*0c06*/ 	.byte	0x3f
	.zero		1


	//   ....[64]....
        /*0c08*/ 	.word	0x000149e0
        /*0c0c*/ 	.word	0x00000007
        /*0c10*/ 	.word	0x00038830
        /*0c14*/ 	.short	0x010a
        /*0c16*/ 	.byte	0x3f
	.zero		1


	//   ....[65]....
        /*0c18*/ 	.word	0x00014a40
        /*0c1c*/ 	.word	0x00000006
        /*0c20*/ 	.word	0x00038810
        /*0c24*/ 	.short	0x010a
        /*0c26*/ 	.byte	0x3f
	.zero		1


	//   ....[66]....
        /*0c28*/ 	.word	0x00014a90
        /*0c2c*/ 	.word	0x00000007
        /*0c30*/ 	.word	0x00038850
        /*0c34*/ 	.short	0x010a
        /*0c36*/ 	.byte	0x3f
	.zero		1


	//   ....[67]....
        /*0c38*/ 	.word	0x00014af0
        /*0c3c*/ 	.word	0x00000005
        /*0c40*/ 	.word	0x00038830
        /*0c44*/ 	.short	0x010a
        /*0c46*/ 	.byte	0x3f
	.zero		1


	//   ....[68]....
        /*0c48*/ 	.word	0x00014b50
        /*0c4c*/ 	.word	0x00000005
        /*0c50*/ 	.word	0x00038850
        /*0c54*/ 	.short	0x010a
        /*0c56*/ 	.byte	0x3f
	.zero		1


	//   ....[69]....
        /*0c58*/ 	.word	0x00014c70
        /*0c5c*/ 	.word	0x00000016
        /*0c60*/ 	.word	0x00038840
        /*0c64*/ 	.short	0x010a
        /*0c66*/ 	.byte	0x3f
	.zero		1


	//   ....[70]....
        /*0c68*/ 	.word	0x00016260
        /*0c6c*/ 	.word	0x00000011
        /*0c70*/ 	.word	0x00038820
        /*0c74*/ 	.short	0x010a
        /*0c76*/ 	.byte	0x3f
	.zero		1


	//   ....[71]....
        /*0c78*/ 	.word	0x000162b0
        /*0c7c*/ 	.word	0x00000016
        /*0c80*/ 	.word	0x00038860
        /*0c84*/ 	.short	0x010a
        /*0c86*/ 	.byte	0x3f
	.zero		1


	//   ....[72]....
        /*0c88*/ 	.word	0x00016ba0
        /*0c8c*/ 	.word	0x00000006
        /*0c90*/ 	.word	0x00038840
        /*0c94*/ 	.short	0x010a
        /*0c96*/ 	.byte	0x3f
	.zero		1


	//   ....[73]....
        /*0c98*/ 	.word	0x00017060
        /*0c9c*/ 	.word	0x00000006
        /*0ca0*/ 	.word	0x00038860
        /*0ca4*/ 	.short	0x010a
        /*0ca6*/ 	.byte	0x3f
	.zero		1


	//   ....[74]....
        /*0ca8*/ 	.word	0x00018200
        /*0cac*/ 	.word	0x00000005
        /*0cb0*/ 	.word	0x00038820
        /*0cb4*/ 	.short	0x010a
        /*0cb6*/ 	.byte	0x3f
	.zero		1


	//   ....[75]....
        /*0cb8*/ 	.word	0x000183a0
        /*0cbc*/ 	.word	0x00000003
        /*0cc0*/ 	.word	0x00038840
        /*0cc4*/ 	.short	0x010a
        /*0cc6*/ 	.byte	0x3f
	.zero		1


	//   ....[76]....
        /*0cc8*/ 	.word	0x000183f0
        /*0ccc*/ 	.word	0x00000005
        /*0cd0*/ 	.word	0x00038840
        /*0cd4*/ 	.short	0x010a
        /*0cd6*/ 	.byte	0x3f
	.zero		1


	//   ....[77]....
        /*0cd8*/ 	.word	0x00018440
        /*0cdc*/ 	.word	0x00000003
        /*0ce0*/ 	.word	0x00038860
        /*0ce4*/ 	.short	0x010a
        /*0ce6*/ 	.byte	0x3f
	.zero		1


	//----- nvinfo : EIATTR_NUM_MBARRIERS
	.align		4
.L_708:
        /*0ce8*/ 	.byte	0x03, 0x38
        /*0cea*/ 	.short	0x0017


	//----- nvinfo : EIATTR_EXIT_INSTR_OFFSETS
	.align		4
        /*0cec*/ 	.byte	0x04, 0x1c
        /*0cee*/ 	.short	(.L_710 - .L_709)


	//   ....[0]....
.L_709:
        /*0cf0*/ 	.word	0x00000990


	//   ....[1]....
        /*0cf4*/ 	.word	0x0000e080


	//   ....[2]....
        /*0cf8*/ 	.word	0x00014970


	//----- nvinfo : EIATTR_MAX_THREADS
	.align		4
.L_710:
        /*0cfc*/ 	.byte	0x04, 0x05
        /*0cfe*/ 	.short	(.L_712 - .L_711)
.L_711:
        /*0d00*/ 	.word	0x00000180
        /*0d04*/ 	.word	0x00000001
        /*0d08*/ 	.word	0x00000001


	//----- nvinfo : EIATTR_CRS_STACK_SIZE
	.align		4
.L_712:
        /*0d0c*/ 	.byte	0x04, 0x1e
        /*0d0e*/ 	.short	(.L_714 - .L_713)
.L_713:
        /*0d10*/ 	.word	0x00000000


	//----- nvinfo : EIATTR_CBANK_PARAM_SIZE
	.align		4
.L_714:
        /*0d14*/ 	.byte	0x03, 0x19
        /*0d16*/ 	.short	0x0bf0


	//----- nvinfo : EIATTR_PARAM_CBANK
	.align		4
        /*0d18*/ 	.byte	0x04, 0x0a
        /*0d1a*/ 	.short	(.L_716 - .L_715)
	.align		4
.L_715:
        /*0d1c*/ 	.word	index@(.nv.constant0._ZN7cutlass13device_kernelIN5flash11enable_sm90INS1_16FlashAttnFwdSm90INS1_25CollectiveMainloopFwdSm90ILi2EN4cute5tupleIJNS5_1CILi1EEES8_S8_EEENS6_IJNS7_ILi64EEESA_SA_EEELi512ENS_6half_tEfNS_4arch4Sm90ELb0ELb0ELb0ELb1ELb1ELb0ELb1ELb0ELb0ELb1ELb1ELb0EEENS1_21CollectiveEpilogueFwdINS6_IJSA_NS7_ILi512EEESA_EEES9_SC_SE_Li256ELb1ELb1ELb1ELb0EEENS1_36VarlenDynamicPersistentTileSchedulerILi64ELi64ELi256ELi128ELb1ELb1ELb1ELb0ELb1ELb1EEEEEEEEEvNT_6ParamsE)
        /*0d20*/ 	.short	0x0210
        /*0d22*/ 	.short	0x0bf0


	//----- nvinfo : EIATTR_SW_WAR
	.align		4
.L_716:
        /*0d24*/ 	.byte	0x04, 0x36
        /*0d26*/ 	.short	(.L_718 - .L_717)
.L_717:
        /*0d28*/ 	.word	0x00000008
.L_718:


//--------------------- .nv.info._ZN7cutlass13device_kernelIN5flash11enable_sm90INS1_16FlashAttnFwdSm90INS1_25CollectiveMainloopFwdSm90ILi2EN4cute5tupleIJNS5_1CILi1EEES8_S8_EEENS6_IJNS7_ILi64EEESA_SA_EEELi512ENS_6half_tEfNS_4arch4Sm90ELb0ELb0ELb0ELb1ELb1ELb1ELb1ELb0ELb0ELb1ELb1ELb0EEENS1_21CollectiveEpilogueFwdINS6_IJSA_NS7_ILi512EEESA_EEES9_SC_SE_Li256ELb1ELb1ELb1ELb0EEENS1_36VarlenDynamicPersistentTileSchedulerILi64ELi64ELi256ELi128ELb1ELb1ELb1ELb0ELb1ELb1EEEEEEEEEvNT_6ParamsE --------------------------
	.section	.nv.info._ZN7cutlass13device_kernelIN5flash11enable_sm90INS1_16FlashAttnFwdSm90INS1_25CollectiveMainloopFwdSm90ILi2EN4cute5tupleIJNS5_1CILi1EEES8_S8_EEENS6_IJNS7_ILi64EEESA_SA_EEELi512ENS_6half_tEfNS_4arch4Sm90ELb0ELb0ELb0ELb1ELb1ELb1ELb1ELb0ELb0ELb1ELb1ELb0EEENS1_21CollectiveEpilogueFwdINS6_IJSA_NS7_ILi512EEESA_EEES9_SC_SE_Li256ELb1ELb1ELb1ELb0EEENS1_36VarlenDynamicPersistentTileSchedulerILi64ELi64ELi256ELi128ELb1ELb1ELb1ELb0ELb1ELb1EEEEEEEEEvNT_6ParamsE,"",@"SHT_CUDA_INFO"
	.sectionflags	@""
	.align	4


	//----- nvinfo : EIATTR_CUDA_API_VERSION
	.align		4
        /*0000*/ 	.byte	0x04, 0x37
        /*0002*/ 	.short	(.L_720 - .L_719)
.L_719:
        /*0004*/ 	.word	0x00000082


	//----- nvinfo : EIATTR_KPARAM_INFO
	.align		4
.L_720:
        /*0008*/ 	.byte	0x04, 0x17
        /*000a*/ 	.short	(.L_722 - .L_721)
.L_721:
        /*000c*/ 	.word	0x00000000
        /*0010*/ 	.short	0x0000
        /*0012*/ 	.short	0x0070
        /*0014*/ 	.byte	0x00, 0xf0, 0x01, 0x2e


	//----- nvinfo : EIATTR_SPARSE_MMA_MASK
	.align		4
.L_722:
        /*0018*/ 	.byte	0x03, 0x50
        /*001a*/ 	.short	0x0000


	//----- nvinfo : EIATTR_MAXREG_COUNT
	.align		4
        /*001c*/ 	.byte	0x03, 0x1b
        /*001e*/ 	.short	0x00a8


	//----- nvinfo : EIATTR_NUM_BARRIERS
	.align		4
        /*0020*/ 	.byte	0x02, 0x4c
        /*0022*/ 	.byte	0x10
	.zero		1


	//----- nvinfo : EIATTR_EXTERNS
	.align		4
        /*0024*/ 	.byte	0x04, 0x0f
        /*0026*/ 	.short	(.L_724 - .L_723)


	//   ....[0]....
	.align		4
.L_723:
        /*0028*/ 	.word	index@(__assertfail)


	//----- nvinfo : EIATTR_ANNOTATIONS
	.align		4
.L_724:
        /*002c*/ 	.byte	0x04, 0x55
        /*002e*/ 	.short	(.L_726 - .L_725)


	//   ....[0]....
.L_725:
        /* <DEDUP_REMOVED lines=65> */


	//----- nvinfo : EIATTR_MERCURY_ISA_VERSION
	.align		4
.L_726:
        /*0428*/ 	.byte	0x03, 0x5f
        /*042a*/ 	.short	0x0101


	//----- nvinfo : EIATTR_UNUSED_LOAD_BYTE_OFFSET
	.align		4
        /*042c*/ 	.byte	0x04, 0x44
        /*042e*/ 	.short	(.L_728 - .L_727)


	//   ....[0]....
.L_727:
        /*0430*/ 	.word	0x00000a50
        /*0434*/ 	.word	0x0000fff0


	//   ....[1]....
        /*0438*/ 	.word	0x00010ad0
        /*043c*/ 	.word	0x0000fff0


	//----- nvinfo : EIATTR_INT_WARP_WIDE_INSTR_OFFSETS
	.align		4
.L_728:
        /*0440*/ 	.byte	0x04, 0x31
        /*0442*/ 	.short	(.L_730 - .L_729)


	//   ....[0]....
.L_729:
        /*0444*/ 	.word	0x00000130


	//   ....[1]....
        /*0448*/ 	.word	0x00000170


	//   ....[2]....
        /*044c*/ 	.word	0x000001e0


	//   ....[3]....
        /*0450*/ 	.word	0x000001f0


	//   ....[4]....
        /*0454*/ 	.word	0x00018d30


	//   ....[5]....
        /*0458*/ 	.word	0x00018dc0


	//   ....[6]....
        /*045c*/ 	.word	0x0001d230


	//   ....[7]....
        /*0460*/ 	.word	0x0001d2c0


	//----- nvinfo : EIATTR_COOP_GROUP_MASK_REGIDS
	.align		4
.L_730:
        /*0464*/ 	.byte	0x04, 0x29
        /*0466*/ 	.short	(.L_732 - .L_731)


	//   ....[0]....
.L_731:
        /*0468*/ 	.word	0xffffffff


	//   ....[1]....
        /*046c*/ 	.word	0xffffffff


	//   ....[2]....
        /*0470*/ 	.word	0xffffffff


	//   ....[3]....
        /*0474*/ 	.word	0xffffffff


	//   ....[4]....
        /*0478*/ 	.word	0xffffffff


	//   ....[5]....
        /*047c*/ 	.word	0xffffffff


	//   ....[6]....
        /*0480*/ 	.word	0xffffffff


	//   ....[7]....
        /*0484*/ 	.word	0xffffffff


	//   ....[8]....
        /*0488*/ 	.word	0xffffffff


	//   ....[9]....
        /*048c*/ 	.word	0xffffffff


	//   ....[10]....
        /*0490*/ 	.word	0xffffffff


	//   ....[11]....
        /*0494*/ 	.word	0xffffffff


	//   ....[12]....
        /*0498*/ 	.word	0xffffffff


	//   ....[13]....
        /*049c*/ 	.word	0xffffffff


	//   ....[14]....
        /*04a0*/ 	.word	0xffffffff


	//   ....[15]....
        /*04a4*/ 	.word	0xffffffff


	//   ....[16]....
        /*04a8*/ 	.word	0xffffffff


	//   ....[17]....
        /*04ac*/ 	.word	0xffffffff


	//   ....[18]....
        /*04b0*/ 	.word	0xffffffff


	//   ....[19]....
        /*04b4*/ 	.word	0xffffffff


	//   ....[20]....
        /*04b8*/ 	.word	0xffffffff


	//   ....[21]....
        /*04bc*/ 	.word	0xffffffff


	//   ....[22]....
        /*04c0*/ 	.word	0xffffffff


	//   ....[23]....
        /*04c4*/ 	.word	0xffffffff


	//   ....[24]....
        /*04c8*/ 	.word	0xffffffff


	//   ....[25]....
        /*04cc*/ 	.word	0xffffffff


	//   ....[26]....
        /*04d0*/ 	.word	0xffffffff


	//   ....[27]....
        /*04d4*/ 	.word	0xffffffff


	//   ....[28]....
        /*04d8*/ 	.word	0xffffffff


	//   ....[29]....
        /*04dc*/ 	.word	0xffffffff


	//   ....[30]....
        /*04e0*/ 	.word	0xffffffff


	//   ....[31]....
        /*04e4*/ 	.word	0xffffffff


	//   ....[32]....
        /*04e8*/ 	.word	0xffffffff


	//   ....[33]....
        /*04ec*/ 	.word	0xffffffff


	//   ....[34]....
        /*04f0*/ 	.word	0xffffffff


	//   ....[35]....
        /*04f4*/ 	.word	0xffffffff


	//   ....[36]....
        /*04f8*/ 	.word	0xffffffff


	//   ....[37]....
        /*04fc*/ 	.word	0xffffffff


	//   ....[38]....
        /*0500*/ 	.word	0xffffffff


	//   ....[39]....
        /*0504*/ 	.word	0xffffffff


	//   ....[40]....
        /*0508*/ 	.word	0xffffffff


	//   ....[41]....
        /*050c*/ 	.word	0xffffffff


	//   ....[42]....
        /*0510*/ 	.word	0xffffffff


	//   ....[43]....
        /*0514*/ 	.word	0xffffffff


	//   ....[44]....
        /*0518*/ 	.word	0xffffffff


	//   ....[45]....
        /*051c*/ 	.word	0xffffffff


	//   ....[46]....
        /*0520*/ 	.word	0xffffffff


	//   ....[47]....
        /*0524*/ 	.word	0xffffffff


	//   ....[48]....
        /*0528*/ 	.word	0xffffffff


	//   ....[49]....
        /*052c*/ 	.word	0xffffffff


	//   ....[50]....
        /*0530*/ 	.word	0xffffffff


	//   ....[51]....
        /*0534*/ 	.word	0xffffffff


	//   ....[52]....
        /*0538*/ 	.word	0xffffffff


	//   ....[53]....
        /*053c*/ 	.word	0xffffffff


	//   ....[54]....
        /*0540*/ 	.word	0xffffffff


	//   ....[55]....
        /*0544*/ 	.word	0xffffffff


	//   ....[56]....
        /*0548*/ 	.word	0xffffffff


	//   ....[57]....
        /*054c*/ 	.word	0xffffffff


	//   ....[58]....
        /*0550*/ 	.word	0xffffffff


	//   ....[59]....
        /*0554*/ 	.word	0xffffffff


	//   ....[60]....
        /*0558*/ 	.word	0xffffffff


	//   ....[61]....
        /*055c*/ 	.word	0xffffffff


	//   ....[62]....
        /*0560*/ 	.word	0xffffffff


	//   ....[63]....
        /*0564*/ 	.word	0xffffffff


	//   ....[64]....
        /*0568*/ 	.word	0xffffffff


	//   ....[65]....
        /*056c*/ 	.word	0xffffffff


	//   ....[66]....
        /*0570*/ 	.word	0xffffffff


	//   ....[67]....
        /*0574*/ 	.word	0xffffffff


	//   ....[68]....
        /*0578*/ 	.word	0xffffffff


	//   ....[69]....
        /*057c*/ 	.word	0xffffffff


	//   ....[70]....
        /*0580*/ 	.word	0xffffffff


	//   ....[71]....
        /*0584*/ 	.word	0xffffffff


	//   ....[72]....
        /*0588*/ 	.word	0xffffffff


	//   ....[73]....
        /*058c*/ 	.word	0xffffffff


	//   ....[74]....
        /*0590*/ 	.word	0xffffffff


	//   ....[75]....
        /*0594*/ 	.word	0xffffffff


	//   ....[76]....
        /*0598*/ 	.word	0xffffffff


	//   ....[77]....
        /*059c*/ 	.word	0xffffffff


	//   ....[78]....
        /*05a0*/ 	.word	0xffffffff


	//   ....[79]....
        /*05a4*/ 	.word	0xffffffff


	//   ....[80]....
        /*05a8*/ 	.word	0xffffffff


	//   ....[81]....
        /*05ac*/ 	.word	0xffffffff


	//   ....[82]....
        /*05b0*/ 	.word	0xffffffff


	//   ....[83]....
        /*05b4*/ 	.word	0xffffffff


	//   ....[84]....
        /*05b8*/ 	.word	0xffffffff


	//   ....[85]....
        /*05bc*/ 	.word	0xffffffff


	//   ....[86]....
        /*05c0*/ 	.word	0xffffffff


	//   ....[87]....
        /*05c4*/ 	.word	0xffffffff


	//   ....[88]....
        /*05c8*/ 	.word	0xffffffff


	//   ....[89]....
        /*05cc*/ 	.word	0xffffffff


	//   ....[90]....
        /*05d0*/ 	.word	0xffffffff


	//   ....[91]....
        /*05d4*/ 	.word	0xffffffff


	//   ....[92]....
        /*05d8*/ 	.word	0xffffffff


	//   ....[93]....
        /*05dc*/ 	.word	0xffffffff


	//   ....[94]....
        /*05e0*/ 	.word	0xffffffff


	//   ....[95]....
        /*05e4*/ 	.word	0xffffffff


	//   ....[96]....
        /*05e8*/ 	.word	0xffffffff


	//   ....[97]....
        /*05ec*/ 	.word	0xffffffff


	//   ....[98]....
        /*05f0*/ 	.word	0xffffffff


	//   ....[99]....
        /*05f4*/ 	.word	0xffffffff


	//   ....[100]....
        /*05f8*/ 	.word	0xffffffff


	//   ....[101]....
        /*05fc*/ 	.word	0xffffffff


	//   ....[102]....
        /*0600*/ 	.word	0xffffffff


	//   ....[103]....
        /*0604*/ 	.word	0xffffffff


	//   ....[104]....
        /*0608*/ 	.word	0xffffffff


	//   ....[105]....
        /*060c*/ 	.word	0xffffffff


	//   ....[106]....
        /*0610*/ 	.word	0xffffffff


	//   ....[107]....
        /*0614*/ 	.word	0xffffffff


	//   ....[108]....
        /*0618*/ 	.word	0xffffffff


	//   ....[109]....
        /*061c*/ 	.word	0xffffffff


	//   ....[110]....
        /*0620*/ 	.word	0xffffffff


	//   ....[111]....
        /*0624*/ 	.word	0xffffffff


	//   ....[112]....
        /*0628*/ 	.word	0xffffffff


	//   ....[113]....
        /*062c*/ 	.word	0xffffffff


	//   ....[114]....
        /*0630*/ 	.word	0xffffffff


	//   ....[115]....
        /*0634*/ 	.word	0xffffffff


	//   ....[116]....
        /*0638*/ 	.word	0xffffffff


	//   ....[117]....
        /*063c*/ 	.word	0xffffffff


	//   ....[118]....
        /*0640*/ 	.word	0xffffffff


	//   ....[119]....
        /*0644*/ 	.word	0xffffffff


	//   ....[120]....
        /*0648*/ 	.word	0xffffffff


	//   ....[121]....
        /*064c*/ 	.word	0xffffffff


	//   ....[122]....
        /*0650*/ 	.word	0xffffffff


	//   ....[123]....
        /*0654*/ 	.word	0xffffffff


	//   ....[124]....
        /*0658*/ 	.word	0xffffffff


	//   ....[125]....
        /*065c*/ 	.word	0xffffffff


	//   ....[126]....
        /*0660*/ 	.word	0xffffffff


	//   ....[127]....
        /*0664*/ 	.word	0xffffffff


	//   ....[128]....
        /*0668*/ 	.word	0xffffffff


	//   ....[129]....
        /*066c*/ 	.word	0xffffffff


	//   ....[130]....
        /*0670*/ 	.word	0xffffffff


	//   ....[131]....
        /*0674*/ 	.word	0xffffffff


	//   ....[132]....
        /*0678*/ 	.word	0xffffffff


	//   ....[133]....
        /*067c*/ 	.word	0xffffffff


	//   ....[134]....
        /*0680*/ 	.word	0xffffffff


	//   ....[135]....
        /*0684*/ 	.word	0xffffffff


	//   ....[136]....
        /*0688*/ 	.word	0xffffffff


	//   ....[137]....
        /*068c*/ 	.word	0xffffffff


	//   ....[138]....
        /*0690*/ 	.word	0xffffffff


	//   ....[139]....
        /*0694*/ 	.word	0xffffffff


	//   ....[140]....
        /*0698*/ 	.word	0xffffffff


	//   ....[141]....
        /*069c*/ 	.word	0xffffffff


	//   ....[142]....
        /*06a0*/ 	.word	0xffffffff


	//   ....[143]....
        /*06a4*/ 	.word	0x0500000f


	//   ....[144]....
        /*06a8*/ 	.word	0x0500000f


	//   ....[145]....
        /*06ac*/ 	.word	0x0500000f


	//   ....[146]....
        /*06b0*/ 	.word	0x0500000f


	//   ....[147]....
        /*06b4*/ 	.word	0x0500000f


	//   ....[148]....
        /*06b8*/ 	.word	0x0500000f


	//   ....[149]....
        /*06bc*/ 	.word	0x0500000f


	//   ....[150]....
        /*06c0*/ 	.word	0x0500000f


	//   ....[151]....
        /*06c4*/ 	.word	0x0500000f


	//   ....[152]....
        /*06c8*/ 	.word	0x0500000f


	//   ....[153]....
        /*06cc*/ 	.word	0x0500000f


	//   ....[154]....
        /*06d0*/ 	.word	0x0500000f


	//   ....[155]....
        /*06d4*/ 	.word	0x0500000f


	//   ....[156]....
        /*06d8*/ 	.word	0x0500000f


	//   ....[157]....
        /*06dc*/ 	.word	0x0500000f


	//   ....[158]....
        /*06e0*/ 	.word	0x0500000f


	//   ....[159]....
        /*06e4*/ 	.word	0x0500000f


	//   ....[160]....
        /*06e8*/ 	.word	0x0500000f


	//   ....[161]....
        /*06ec*/ 	.word	0x0500000f


	//   ....[162]....
        /*06f0*/ 	.word	0x0500000f


	//   ....[163]....
        /*06f4*/ 	.word	0x0500000f


	//   ....[164]....
        /*06f8*/ 	.word	0x0500000f


	//   ....[165]....
        /*06fc*/ 	.word	0x0500000f


	//   ....[166]....
        /*0700*/ 	.word	0x0500000f


	//   ....[167]....
        /*0704*/ 	.word	0x0500000f


	//   ....[168]....
        /*0708*/ 	.word	0x0500000f


	//   ....[169]....
        /*070c*/ 	.word	0x0500000f


	//   ....[170]....
        /*0710*/ 	.word	0x0500000f


	//   ....[171]....
        /*0714*/ 	.word	0x0500000f


	//   ....[172]....
        /*0718*/ 	.word	0x0500000f


	//   ....[173]....
        /*071c*/ 	.word	0x0500000f


	//   ....[174]....
        /*0720*/ 	.word	0x0500000f


	//   ....[175]....
        /*0724*/ 	.word	0x0500000f


	//   ....[176]....
        /*0728*/ 	.word	0x0500000f


	//   ....[177]....
        /*072c*/ 	.word	0x0500000f


	//   ....[178]....
        /*0730*/ 	.word	0x0500000f


	//   ....[179]....
        /*0734*/ 	.word	0x0500000f


	//   ....[180]....
        /*0738*/ 	.word	0x0500000f


	//   ....[181]....
        /*073c*/ 	.word	0x0500000f


	//   ....[182]....
        /*0740*/ 	.word	0x0500000f


	//   ....[183]....
        /*0744*/ 	.word	0x0500000f


	//   ....[184]....
        /*0748*/ 	.word	0x0500000f


	//   ....[185]....
        /*074c*/ 	.word	0x0500000f


	//   ....[186]....
        /*0750*/ 	.word	0x0500000f


	//   ....[187]....
        /*0754*/ 	.word	0x0500000f


	//   ....[188]....
        /*0758*/ 	.word	0x0500000f


	//   ....[189]....
        /*075c*/ 	.word	0x0500000f


	//   ....[190]....
        /*0760*/ 	.word	0x0500000f


	//   ....[191]....
        /*0764*/ 	.word	0x0500000f


	//   ....[192]....
        /*0768*/ 	.word	0x0500000f


	//   ....[193]....
        /*076c*/ 	.word	0x0500000f


	//   ....[194]....
        /*0770*/ 	.word	0x0500000f


	//   ....[195]....
        /*0774*/ 	.word	0x0500000f


	//   ....[196]....
        /*0778*/ 	.word	0x0500000f


	//   ....[197]....
        /*077c*/ 	.word	0x0500000f


	//   ....[198]....
        /*0780*/ 	.word	0x0500000f


	//   ....[199]....
        /*0784*/ 	.word	0x0500000f


	//   ....[200]....
        /*0788*/ 	.word	0x0500000f


	//   ....[201]....
        /*078c*/ 	.word	0x0500000f


	//   ....[202]....
        /*0790*/ 	.word	0x0500000f


	//   ....[203]....
        /*0794*/ 	.word	0x0500000f


	//   ....[204]....
        /*0798*/ 	.word	0x0500000f


	//   ....[205]....
        /*079c*/ 	.word	0x0500000f


	//   ....[206]....
        /*07a0*/ 	.word	0x0500000f


	//   ....[207]....
        /*07a4*/ 	.word	0x0500000f


	//   ....[208]....
        /*07a8*/ 	.word	0x0500000f


	//   ....[209]....
        /*07ac*/ 	.word	0x0500000f


	//   ....[210]....
        /*07b0*/ 	.word	0x0500000f


	//   ....[211]....
        /*07b4*/ 	.word	0x0500000f


	//   ....[212]....
        /*07b8*/ 	.word	0x0500000f


	//   ....[213]....
        /*07bc*/ 	.word	0x0500000f


	//   ....[214]....
        /*07c0*/ 	.word	0x0500000f


	//   ....[215]....
        /*07c4*/ 	.word	0x0500000f


	//   ....[216]....
        /*07c8*/ 	.word	0x0500000f


	//   ....[217]....
        /*07cc*/ 	.word	0x0500000f


	//   ....[218]....
        /*07d0*/ 	.word	0x0500000f


	//   ....[219]....
        /*07d4*/ 	.word	0x0500000f


	//   ....[220]....
        /*07d8*/ 	.word	0x0500000f


	//   ....[221]....
        /*07dc*/ 	.word	0x0500000f


	//   ....[222]....
        /*07e0*/ 	.word	0x0500000f


	//   ....[223]....
        /*07e4*/ 	.word	0x0500000f


	//   ....[224]....
        /*07e8*/ 	.word	0x0500000f


	//   ....[225]....
        /*07ec*/ 	.word	0x0500000f


	//----- nvinfo : EIATTR_COOP_GROUP_INSTR_OFFSETS
	.align		4
.L_732:
        /*07f0*/ 	.byte	0x04, 0x28
        /*07f2*/ 	.short	(.L_734 - .L_733)


	//   ....[0]....
.L_733:
        /*07f4*/ 	.word	0x00000070


	//   ....[1]....
        /*07f8*/ 	.word	0x00000140


	//   ....[2]....
        /*07fc*/ 	.word	0x00000190


	//   ....[3]....
        /*0800*/ 	.word	0x000003a0


	//   ....[4]....
        /*0804*/ 	.word	0x00000500


	//   ....[5]....
        /*0808*/ 	.word	0x00000620


	//   ....[6]....
        /*080c*/ 	.word	0x00000780


	//   ....[7]....
        /*0810*/ 	.word	0x00003180


	//   ....[8]....
        /*0814*/ 	.word	0x00003190


	//   ....[9]....
        /*0818*/ 	.word	0x00003bf0


	//   ....[10]....
        /*081c*/ 	.word	0x00003c00


	//   ....[11]....
        /*0820*/ 	.word	0x000045f0


	//   ....[12]....
        /*0824*/ 	.word	0x00004600


	//   ....[13]....
        /*0828*/ 	.word	0x000049c0


	//   ....[14]....
        /*082c*/ 	.word	0x000049d0


	//   ....[15]....
        /*0830*/ 	.word	0x00005950


	//   ....[16]....
        /*0834*/ 	.word	0x00007820


	//   ....[17]....
        /*0838*/ 	.word	0x00007de0


	//   ....[18]....
        /*083c*/ 	.word	0x00007df0


	//   ....[19]....
        /*0840*/ 	.word	0x00007e00


	//   ....[20]....
        /*0844*/ 	.word	0x00007e10


	//   ....[21]....
        /*0848*/ 	.word	0x00008e00


	//   ....[22]....
        /*084c*/ 	.word	0x00008e10


	//   ....[23]....
        /*0850*/ 	.word	0x00008e20


	//   ....[24]....
        /*0854*/ 	.word	0x00008e30


	//   ....[25]....
        /*0858*/ 	.word	0x0000a4f0


	//   ....[26]....
        /*085c*/ 	.word	0x0000c000


	//   ....[27]....
        /*0860*/ 	.word	0x0000c0f0


	//   ....[28]....
        /*0864*/ 	.word	0x0000c1c0


	//   ....[29]....
        /*0868*/ 	.word	0x0000c2e0


	//   ....[30]....
        /*086c*/ 	.word	0x0000cbc0


	//   ....[31]....
        /*0870*/ 	.word	0x0000d2d0


	//   ....[32]....
        /*0874*/ 	.word	0x0000eb20


	//   ....[33]....
        /*0878*/ 	.word	0x0000eb40


	//   ....[34]....
        /*087c*/ 	.word	0x0000f210


	//   ....[35]....
        /*0880*/ 	.word	0x0000f310


	//   ....[36]....
        /*0884*/ 	.word	0x0000ff10


	//   ....[37]....
        /*0888*/ 	.word	0x00010000


	//   ....[38]....
        /*088c*/ 	.word	0x00010020


	//   ....[39]....
        /*0890*/ 	.word	0x00010190


	//   ....[40]....
        /*0894*/ 	.word	0x00010360


	//   ....[41]....
        /*0898*/ 	.word	0x00011810


	//   ....[42]....
        /*089c*/ 	.word	0x00011bc0


	//   ....[43]....
        /*08a0*/ 	.word	0x00011bf0


	//   ....[44]....
        /*08a4*/ 	.word	0x00011c00


	//   ....[45]....
        /*08a8*/ 	.word	0x00011c10


	//   ....[46]....
        /*08ac*/ 	.word	0x00012930


	//   ....[47]....
        /*08b0*/ 	.word	0x00012950


	//   ....[48]....
        /*08b4*/ 	.word	0x00012c00


	//   ....[49]....
        /*08b8*/ 	.word	0x00012c20


	//   ....[50]....
        /*08bc*/ 	.word	0x00013590


	//   ....[51]....
        /*08c0*/ 	.word	0x000135d0


	//   ....[52]....
        /*08c4*/ 	.word	0x00013fd0


	//   ....[53]....
        /*08c8*/ 	.word	0x00013ff0


	//   ....[54]....
        /*08cc*/ 	.word	0x000155a0


	//   ....[55]....
        /*08d0*/ 	.word	0x000155c0


	//   ....[56]....
        /*08d4*/ 	.word	0x000157f0


	//   ....[57]....
        /*08d8*/ 	.word	0x00015810


	//   ....[58]....
        /*08dc*/ 	.word	0x00015ac0


	//   ....[59]....
        /*08e0*/ 	.word	0x00015cb0


	//   ....[60]....
        /*08e4*/ 	.word	0x00015ce0


	//   ....[61]....
        /*08e8*/ 	.word	0x00015d10


	//   ....[62]....
        /*08ec*/ 	.word	0x00015d40


	//   ....[63]....
        /*08f0*/ 	.word	0x00015d70


	//   ....[64]....
        /*08f4*/ 	.word	0x00015da0


	//   ....[65]....
        /*08f8*/ 	.word	0x00015f30


	//   ....[66]....
        /*08fc*/ 	.word	0x00015f60


	//   ....[67]....
        /*0900*/ 	.word	0x00015f90


	//   ....[68]....
        /*0904*/ 	.word	0x00015fc0


	//   ....[69]....
        /*0908*/ 	.word	0x00015ff0


	//   ....[70]....
        /*090c*/ 	.word	0x00016020


	//   ....[71]....
        /*0910*/ 	.word	0x000160b0


	//   ....[72]....
        /*0914*/ 	.word	0x000160e0


	//   ....[73]....
        /*0918*/ 	.word	0x000160f0


	//   ....[74]....
        /*091c*/ 	.word	0x00016180


	//   ....[75]....
        /*0920*/ 	.word	0x00017130


	//   ....[76]....
        /*0924*/ 	.word	0x00019b60


	//   ....[77]....
        /*0928*/ 	.word	0x00019b80


	//   ....[78]....
        /*092c*/ 	.word	0x00019c10


	//   ....[79]....
        /*0930*/ 	.word	0x00019c30


	//   ....[80]....
        /*0934*/ 	.word	0x00019cb0


	//   ....[81]....
        /*0938*/ 	.word	0x00019cd0


	//   ....[82]....
        /*093c*/ 	.word	0x00019ce0


	//   ....[83]....
        /*0940*/ 	.word	0x00019cf0


	//   ....[84]....
        /*0944*/ 	.word	0x0001a4a0


	//   ....[85]....
        /*0948*/ 	.word	0x0001a4d0


	//   ....[86]....
        /*094c*/ 	.word	0x0001a580


	//   ....[87]....
        /*0950*/ 	.word	0x0001a590


	//   ....[88]....
        /*0954*/ 	.word	0x0001a5a0


	//   ....[89]....
        /*0958*/ 	.word	0x0001a620


	//   ....[90]....
        /*095c*/ 	.word	0x0001a630


	//   ....[91]....
        /*0960*/ 	.word	0x0001a6a0


	//   ....[92]....
        /*0964*/ 	.word	0x0001af90


	//   ....[93]....
        /*0968*/ 	.word	0x0001b000


	//   ....[94]....
        /*096c*/ 	.word	0x0001b0a0


	//   ....[95]....
        /*0970*/ 	.word	0x0001b1f0


	//   ....[96]....
        /*0974*/ 	.word	0x0001b250


	//   ....[97]....
        /*0978*/ 	.word	0x0001b270


	//   ....[98]....
        /*097c*/ 	.word	0x0001b280


	//   ....[99]....
        /*0980*/ 	.word	0x0001b2a0


	//   ....[100]....
        /*0984*/ 	.word	0x0001ba50


	//   ....[101]....
        /*0988*/ 	.word	0x0001ba80


	//   ....[102]....
        /*098c*/ 	.word	0x0001bc70


	//   ....[103]....
        /*0990*/ 	.word	0x0001bcb0


	//   ....[104]....
        /*0994*/ 	.word	0x0001bcc0


	//   ....[105]....
        /*0998*/ 	.word	0x0001bcd0


	//   ....[106]....
        /*099c*/ 	.word	0x0001be20


	//   ....[107]....
        /*09a0*/ 	.word	0x0001bf70


	//   ....[108]....
        /*09a4*/ 	.word	0x0001c760


	//   ....[109]....
        /*09a8*/ 	.word	0x0001c780


	//   ....[110]....
        /*09ac*/ 	.word	0x0001c7d0


	//   ....[111]....
        /*09b0*/ 	.word	0x0001c7e0


	//   ....[112]....
        /*09b4*/ 	.word	0x0001c820


	//   ....[113]....
        /*09b8*/ 	.word	0x0001c830


	//   ....[114]....
        /*09bc*/ 	.word	0x0001c840


	//   ....[115]....
        /*09c0*/ 	.word	0x0001c880


	//   ....[116]....
        /*09c4*/ 	.word	0x0001cb80


	//   ....[117]....
        /*09c8*/ 	.word	0x0001cbc0


	//   ....[118]....
        /*09cc*/ 	.word	0x0001cbe0


	//   ....[119]....
        /*09d0*/ 	.word	0x0001cc00


	//   ....[120]....
        /*09d4*/ 	.word	0x0001cc30


	//   ....[121]....
        /*09d8*/ 	.word	0x0001cc50


	//   ....[122]....
        /*09dc*/ 	.word	0x0001cd50


	//   ....[123]....
        /*09e0*/ 	.word	0x0001cea0


	//   ....[124]....
        /*09e4*/ 	.word	0x0001d4e0


	//   ....[125]....
        /*09e8*/ 	.word	0x0001d510


	//   ....[126]....
        /*09ec*/ 	.word	0x0001d570


	//   ....[127]....
        /*09f0*/ 	.word	0x0001d5a0


	//   ....[128]....
        /*09f4*/ 	.word	0x0001d5d0


	//   ....[129]....
        /*09f8*/ 	.word	0x0001d600


	//   ....[130]....
        /*09fc*/ 	.word	0x0001d630


	//   ....[131]....
        /*0a00*/ 	.word	0x0001d660


	//   ....[132]....
        /*0a04*/ 	.word	0x0001d800


	//   ....[133]....
        /*0a08*/ 	.word	0x0001d830


	//   ....[134]....
        /*0a0c*/ 	.word	0x0001d860


	//   ....[135]....
        /*0a10*/ 	.word	0x0001d890


	//   ....[136]....
        /*0a14*/ 	.word	0x0001d8c0


	//   ....[137]....
        /*0a18*/ 	.word	0x0001d8f0


	//   ....[138]....
        /*0a1c*/ 	.word	0x0001d9b0


	//   ....[139]....
        /*0a20*/ 	.word	0x0001d9d0


	//   ....[140]....
        /*0a24*/ 	.word	0x0001d9e0


	//   ....[141]....
        /*0a28*/ 	.word	0x0001da40


	//   ....[142]....
        /*0a2c*/ 	.word	0x0001e060


	//   ....[143]....
        /*0a30*/ 	.word	0x0001e370


	//   ....[144]....
        /*0a34*/ 	.word	0x0001e400


	//   ....[145]....
        /*0a38*/ 	.word	0x0001e4d0


	//   ....[146]....
        /*0a3c*/ 	.word	0x0001e560


	//   ....[147]....
        /*0a40*/ 	.word	0x0001e640


	//   ....[148]....
        /*0a44*/ 	.word	0x0001e6d0


	//   ....[149]....
        /*0a48*/ 	.word	0x0001e7b0


	//   ....[150]....
        /*0a4c*/ 	.word	0x0001e840


	//   ....[151]....
        /*0a50*/ 	.word	0x0001e890


	//   ....[152]....
        /*0a54*/ 	.word	0x0001e8e0


	//   ....[153]....
        /*0a58*/ 	.word	0x0001e9d0


	//   ....[154]....
        /*0a5c*/ 	.word	0x0001ea60


	//   ....[155]....
        /*0a60*/ 	.word	0x0001eab0


	//   ....[156]....
        /*0a64*/ 	.word	0x0001eb00


	//   ....[157]....
        /*0a68*/ 	.word	0x0001eda0


	//   ....[158]....
        /*0a6c*/ 	.word	0x0001f080


	//   ....[159]....
        /*0a70*/ 	.word	0x0001f170


	//   ....[160]....
        /*0a74*/ 	.word	0x0001f210


	//   ....[161]....
        /*0a78*/ 	.word	0x0001f270


	//   ....[162]....
        /*0a7c*/ 	.word	0x0001f360


	//   ....[163]....
        /*0a80*/ 	.word	0x0001f3d0


	//   ....[164]....
        /*0a84*/ 	.word	0x0001f4c0


	//   ....[165]....
        /*0a88*/ 	.word	0x0001f530


	//   ....[166]....
        /*0a8c*/ 	.word	0x0001f5d0


	//   ....[167]....
        /*0a90*/ 	.word	0x0001f6c0


	//   ....[168]....
        /*0a94*/ 	.word	0x0001f760


	//   ....[169]....
        /*0a98*/ 	.word	0x0001f7c0


	//   ....[170]....
        /*0a9c*/ 	.word	0x0001f880


	//   ....[171]....
        /*0aa0*/ 	.word	0x0001f8e0


	//   ....[172]....
        /*0aa4*/ 	.word	0x0001f980


	//   ....[173]....
        /*0aa8*/ 	.word	0x0001fa30


	//   ....[174]....
        /*0aac*/ 	.word	0x0001fb10


	//   ....[175]....
        /*0ab0*/ 	.word	0x0001fe00


	//   ....[176]....
        /*0ab4*/ 	.word	0x0001fec0


	//   ....[177]....
        /*0ab8*/ 	.word	0x00020130


	//   ....[178]....
        /*0abc*/ 	.word	0x000201b0


	//   ....[179]....
        /*0ac0*/ 	.word	0x000203c0


	//   ....[180]....
        /*0ac4*/ 	.word	0x00020410


	//   ....[181]....
        /*0ac8*/ 	.word	0x00020580


	//   ....[182]....
        /*0acc*/ 	.word	0x00020610


	//   ....[183]....
        /*0ad0*/ 	.word	0x00020750


	//   ....[184]....
        /*0ad4*/ 	.word	0x00020850


	//   ....[185]....
        /*0ad8*/ 	.word	0x00020ac0


	//   ....[186]....
        /*0adc*/ 	.word	0x00020b10


	//   ....[187]....
        /*0ae0*/ 	.word	0x00020ce0


	//   ....[188]....
        /*0ae4*/ 	.word	0x00020d30


	//   ....[189]....
        /*0ae8*/ 	.word	0x00020f00


	//   ....[190]....
        /*0aec*/ 	.word	0x00020f50


	//   ....[191]....
        /*0af0*/ 	.word	0x00021040


	//   ....[192]....
        /*0af4*/ 	.word	0x000210e0


	//   ....[193]....
        /*0af8*/ 	.word	0x00021140


	//   ....[194]....
        /*0afc*/ 	.word	0x000211f0


	//   ....[195]....
        /*0b00*/ 	.word	0x00021250


	//   ....[196]....
        /*0b04*/ 	.word	0x00021300


	//   ....[197]....
        /*0b08*/ 	.word	0x00021360


	//   ....[198]....
        /*0b0c*/ 	.word	0x00021410


	//   ....[199]....
        /*0b10*/ 	.word	0x00021500


	//   ....[200]....
        /*0b14*/ 	.word	0x000215e0


	//   ....[201]....
        /*0b18*/ 	.word	0x000216f0


	//   ....[202]....
        /*0b1c*/ 	.word	0x000217f0


	//   ....[203]....
        /*0b20*/ 	.word	0x00021920


	//   ....[204]....
        /*0b24*/ 	.word	0x00021a00


	//   ....[205]....
        /*0b28*/ 	.word	0x00021b00


	//   ....[206]....
        /*0b2c*/ 	.word	0x00021be0


	//   ....[207]....
        /*0b30*/ 	.word	0x00021c70


	//   ....[208]....
        /*0b34*/ 	.word	0x00021d10


	//   ....[209]....
        /*0b38*/ 	.word	0x00021e90


	//   ....[210]....
        /*0b3c*/ 	.word	0x00021f00


	//   ....[211]....
        /*0b40*/ 	.word	0x00021f70


	//   ....[212]....
        /*0b44*/ 	.word	0x00021fe0


	//   ....[213]....
        /*0b48*/ 	.word	0x00022050


	//   ....[214]....
        /*0b4c*/ 	.word	0x000220d0


	//   ....[215]....
        /*0b50*/ 	.word	0x00022150


	//   ....[216]....
        /*0b54*/ 	.word	0x000221e0


	//   ....[217]....
        /*0b58*/ 	.word	0x00022250


	//   ....[218]....
        /*0b5c*/ 	.word	0x000222c0


	//   ....[219]....
        /*0b60*/ 	.word	0x00022330


	//   ....[220]....
        /*0b64*/ 	.word	0x000223b0


	//   ....[221]....
        /*0b68*/ 	.word	0x00022420


	//   ....[222]....
        /*0b6c*/ 	.word	0x000224c0


	//   ....[223]....
        /*0b70*/ 	.word	0x00022510


	//   ....[224]....
        /*0b74*/ 	.word	0x000225a0


	//   ....[225]....
        /*0b78*/ 	.word	0x000226d0


	//----- nvinfo : EIATTR_REG_RECONFIG
	.align		4
.L_734:
        /*0b7c*/ 	.byte	0x01, 0x54
	.zero		2


	//----- nvinfo : EIATTR_SYSCALL_OFFSETS
	.align		4
        /*0b80*/ 	.byte	0x04, 0x46
        /*0b82*/ 	.short	(.L_736 - .L_735)


	//   ....[0]....
.L_735:
        /*0b84*/ 	.word	0x000023f0


	//   ....[1]....
        /*0b88*/ 	.word	0x00002540


	//   ....[2]....
        /*0b8c*/ 	.word	0x000079c0


	//   ....[3]....
        /*0b90*/ 	.word	0x00007d50


	//   ....[4]....
        /*0b94*/ 	.word	0x00018f20


	//   ....[5]....
        /*0b98*/ 	.word	0x00019070


	//   ....[6]....
        /*0b9c*/ 	.word	0x00019160


	//   ....[7]....
        /*0ba0*/ 	.word	0x0001a0c0


	//   ....[8]....
        /*0ba4*/ 	.word	0x0001a910


	//----- nvinfo : EIATTR_MBARRIER_INSTR_OFFSETS
	.align		4
.L_736:
        /*0ba8*/ 	.byte	0x04, 0x39
        /*0baa*/ 	.short	(.L_738 - .L_737)


	//   ....[0]....
.L_737:
        /*0bac*/ 	.word	0x00000280
        /*0bb0*/ 	.word	0x000000ff
        /*0bb4*/ 	.word	0x00038800
        /*0bb8*/ 	.short	0x0100
        /*0bba*/ 	.byte	0x08
	.zero		1


	//   ....[1]....
        /*0bbc*/ 	.word	0x00000290
        /*0bc0*/ 	.word	0x000000ff
        /*0bc4*/ 	.word	0x00038810
        /*0bc8*/ 	.short	0x0100
        /*0bca*/ 	.byte	0x08
	.zero		1


	//   ....[2]....
        /*0bcc*/ 	.word	0x000002a0
        /*0bd0*/ 	.word	0x000000ff
        /*0bd4*/ 	.word	0x00038820
        /*0bd8*/ 	.short	0x0100
        /*0bda*/ 	.byte	0x08
	.zero		1


	//   ....[3]....
        /*0bdc*/ 	.word	0x00000350
        /*0be0*/ 	.word	0x000000ff
        /*0be4*/ 	.word	0x00038830
        /*0be8*/ 	.short	0x0100
        /*0bea*/ 	.byte	0x06
	.zero		1


	//   ....[4]....
        /*0bec*/ 	.word	0x00000360
        /*0bf0*/ 	.word	0x000000ff
        /*0bf4*/ 	.word	0x00038840
        /*0bf8*/ 	.short	0x0100
        /*0bfa*/ 	.byte	0x06
	.zero		1


	//   ....[5]....
        /*0bfc*/ 	.word	0x00000370
        /*0c00*/ 	.word	0x000000ff
        /*0c04*/ 	.word	0x00038838
        /*0c08*/ 	.short	0x0100
        /*0c0a*/ 	.byte	0x06
	.zero		1


	//   ....[6]....
        /*0c0c*/ 	.word	0x00000380
        /*0c10*/ 	.word	0x000000ff
        /*0c14*/ 	.word	0x00038848
        /*0c18*/ 	.short	0x0100
        /*0c1a*/ 	.byte	0x06
	.zero		1


	//   ....[7]....
        /*0c1c*/ 	.word	0x000004b0
        /*0c20*/ 	.word	0x000000ff
        /*0c24*/ 	.word	0x00038850
        /*0c28*/ 	.short	0x0100
        /*0c2a*/ 	.byte	0x08
	.zero		1


	//   ....[8]....
        /*0c2c*/ 	.word	0x000004c0
        /*0c30*/ 	.word	0x000000ff
        /*0c34*/ 	.word	0x00038860
        /*0c38*/ 	.short	0x0100
        /*0c3a*/ 	.byte	0x08
	.zero		1


	//   ....[9]....
        /*0c3c*/ 	.word	0x000004d0
        /*0c40*/ 	.word	0x000000ff
        /*0c44*/ 	.word	0x00038858
        /*0c48*/ 	.short	0x0100
        /*0c4a*/ 	.byte	0x08
	.zero		1


	//   ....[10]....
        /*0c4c*/ 	.word	0x000004e0
        /*0c50*/ 	.word	0x000000ff
        /*0c54*/ 	.word	0x00038868
        /*0c58*/ 	.short	0x0100
        /*0c5a*/ 	.byte	0x08
	.zero		1


	//   ....[11]....
        /*0c5c*/ 	.word	0x000005d0
        /*0c60*/ 	.word	0x000000ff
        /*0c64*/ 	.word	0x00038870
        /*0c68*/ 	.short	0x0100
        /*0c6a*/ 	.byte	0x06
	.zero		1


	//   ....[12]....
        /*0c6c*/ 	.word	0x000005e0
        /*0c70*/ 	.word	0x000000ff
        /*0c74*/ 	.word	0x00038880
        /*0c78*/ 	.short	0x0100
        /*0c7a*/ 	.byte	0x06
	.zero		1


	//   ....[13]....
        /*0c7c*/ 	.word	0x000005f0
        /*0c80*/ 	.word	0x000000ff
        /*0c84*/ 	.word	0x00038878
        /*0c88*/ 	.short	0x0100
        /*0c8a*/ 	.byte	0x06
	.zero		1


	//   ....[14]....
        /*0c8c*/ 	.word	0x00000600
        /*0c90*/ 	.word	0x000000ff
        /*0c94*/ 	.word	0x00038888
        /*0c98*/ 	.short	0x0100
        /*0c9a*/ 	.byte	0x06
	.zero		1


	//   ....[15]....
        /*0c9c*/ 	.word	0x00000730
        /*0ca0*/ 	.word	0x000000ff
        /*0ca4*/ 	.word	0x00038890
        /*0ca8*/ 	.short	0x0100
        /*0caa*/ 	.byte	0x08
	.zero		1


	//   ....[16]....
        /*0cac*/ 	.word	0x00000740
        /*0cb0*/ 	.word	0x000000ff
        /*0cb4*/ 	.word	0x000388a0
        /*0cb8*/ 	.short	0x0100
        /*0cba*/ 	.byte	0x08
	.zero		1


	//   ....[17]....
        /*0cbc*/ 	.word	0x00000750
        /*0cc0*/ 	.word	0x000000ff
        /*0cc4*/ 	.word	0x00038898
        /*0cc8*/ 	.short	0x0100
        /*0cca*/ 	.byte	0x08
	.zero		1


	//   ....[18]....
        /*0ccc*/ 	.word	0x00000760
        /*0cd0*/ 	.word	0x000000ff
        /*0cd4*/ 	.word	0x000388a8
        /*0cd8*/ 	.short	0x0100
        /*0cda*/ 	.byte	0x08
	.zero		1


	//   ....[19]....
        /*0cdc*/ 	.word	0x00000890
        /*0ce0*/ 	.word	0x000000ff
        /*0ce4*/ 	.word	0x000388b0
        /*0ce8*/ 	.short	0x0100
        /*0cea*/ 	.byte	0x08
	.zero		1


	//   ....[20]....
        /*0cec*/ 	.word	0x000008a0
        /*0cf0*/ 	.word	0x000000ff
        /*0cf4*/ 	.word	0x000388c0
        /*0cf8*/ 	.short	0x0100
        /*0cfa*/ 	.byte	0x08
	.zero		1


	//   ....[21]....
        /*0cfc*/ 	.word	0x000008b0
        /*0d00*/ 	.word	0x000000ff
        /*0d04*/ 	.word	0x000388b8
        /*0d08*/ 	.short	0x0100
        /*0d0a*/ 	.byte	0x08
	.zero		1


	//   ....[22]....
        /*0d0c*/ 	.word	0x000008c0
        /*0d10*/ 	.word	0x000000ff
        /*0d14*/ 	.word	0x000388c8
        /*0d18*/ 	.short	0x0100
        /*0d1a*/ 	.byte	0x08
	.zero		1


	//   ....[23]....
        /*0d1c*/ 	.word	0x00003130
        /*0d20*/ 	.word	0x0000003a
        /*0d24*/ 	.word	0x00038890
        /*0d28*/ 	.short	0x010a
        /*0d2a*/ 	.byte	0x3f
	.zero		1


	//   ....[24]....
        /*0d2c*/ 	.word	0x00003ba0
        /*0d30*/ 	.word	0x0000003a
        /*0d34*/ 	.word	0x00038890
        /*0d38*/ 	.short	0x010a
        /*0d3a*/ 	.byte	0x3f
	.zero		1


	//   ....[25]....
        /*0d3c*/ 	.word	0x00004460
        /*0d40*/ 	.word	0x0000003a
        /*0d44*/ 	.word	0x00038890
        /*0d48*/ 	.short	0x010a
        /*0d4a*/ 	.byte	0x3f
	.zero		1


	//   ....[26]....
        /*0d4c*/ 	.word	0x00004820
        /*0d50*/ 	.word	0x00000004
        /*0d54*/ 	.word	0x00000000
        /*0d58*/ 	.short	0x0101
        /*0d5a*/ 	.byte	0x3f
	.zero		1


	//   ....[27]....
        /*0d5c*/ 	.word	0x00004860
        /*0d60*/ 	.word	0x0000003a
        /*0d64*/ 	.word	0x000388b0
        /*0d68*/ 	.short	0x010a
        /*0d6a*/ 	.byte	0x3f
	.zero		1


	//   ....[28]....
        /*0d6c*/ 	.word	0x00005110
        /*0d70*/ 	.word	0x0000003a
        /*0d74*/ 	.word	0x00000000
        /*0d78*/ 	.short	0x0101
        /*0d7a*/ 	.byte	0x3f
	.zero		1


	//   ....[29]....
        /*0d7c*/ 	.word	0x00005ce0
        /*0d80*/ 	.word	0x0000000c
        /*0d84*/ 	.word	0x00000000
        /*0d88*/ 	.short	0x0101
        /*0d8a*/ 	.byte	0x3f
	.zero		1


	//   ....[30]....
        /*0d8c*/ 	.word	0x00006880
        /*0d90*/ 	.word	0x0000000c
        /*0d94*/ 	.word	0x00000000
        /*0d98*/ 	.short	0x0101
        /*0d9a*/ 	.byte	0x3f
	.zero		1


	//   ....[31]....
        /*0d9c*/ 	.word	0x00007a60
        /*0da0*/ 	.word	0x00000002
        /*0da4*/ 	.word	0x00038800
        /*0da8*/ 	.short	0x010a
        /*0daa*/ 	.byte	0x3f
	.zero		1


	//   ....[32]....
        /*0dac*/ 	.word	0x00007ab0
        /*0db0*/ 	.word	0x00000002
        /*0db4*/ 	.word	0x00038800
        /*0db8*/ 	.short	0x010a
        /*0dba*/ 	.byte	0x3f
	.zero		1


	//   ....[33]....
        /*0dbc*/ 	.word	0x00008100
        /*0dc0*/ 	.word	0x00000002
        /*0dc4*/ 	.word	0x00038800
        /*0dc8*/ 	.short	0x010a
        /*0dca*/ 	.byte	0x3f
	.zero		1


	//   ....[34]....
        /*0dcc*/ 	.word	0x00009000
        /*0dd0*/ 	.word	0x00000002
        /*0dd4*/ 	.word	0x00038800
        /*0dd8*/ 	.short	0x010a
        /*0dda*/ 	.byte	0x3f
	.zero		1


	//   ....[35]....
        /*0ddc*/ 	.word	0x00009e50
        /*0de0*/ 	.word	0x0000000d
        /*0de4*/ 	.word	0x00038830
        /*0de8*/ 	.short	0x010a
        /*0dea*/ 	.byte	0x3f
	.zero		1


	//   ....[36]....
        /*0dec*/ 	.word	0x00009f00
        /*0df0*/ 	.word	0x0000000d
        /*0df4*/ 	.word	0x00038830
        /*0df8*/ 	.short	0x010a
        /*0dfa*/ 	.byte	0x3f
	.zero		1


	//   ....[37]....
        /*0dfc*/ 	.word	0x0000a210
        /*0e00*/ 	.word	0x00000002
        /*0e04*/ 	.word	0x00038810
        /*0e08*/ 	.short	0x010a
        /*0e0a*/ 	.byte	0x3f
	.zero		1


	//   ....[38]....
        /*0e0c*/ 	.word	0x0000a260
        /*0e10*/ 	.word	0x0000000d
        /*0e14*/ 	.word	0x00038850
        /*0e18*/ 	.short	0x010a
        /*0e1a*/ 	.byte	0x3f
	.zero		1


	//   ....[39]....
        /*0e1c*/ 	.word	0x0000a310
        /*0e20*/ 	.word	0x0000000d
        /*0e24*/ 	.word	0x00038850
        /*0e28*/ 	.short	0x010a
        /*0e2a*/ 	.byte	0x3f
	.zero		1


	//   ....[40]....
        /*0e2c*/ 	.word	0x0000c390
        /*0e30*/ 	.word	0x00000015
        /*0e34*/ 	.word	0x00000000
        /*0e38*/ 	.short	0x0101
        /*0e3a*/ 	.byte	0x3f
	.zero		1


	//   ....[41]....
        /*0e3c*/ 	.word	0x0000cc40
        /*0e40*/ 	.word	0x0000000d
        /*0e44*/ 	.word	0x00000000
        /*0e48*/ 	.short	0x0101
        /*0e4a*/ 	.byte	0x3f
	.zero		1


	//   ....[42]....
        /*0e4c*/ 	.word	0x0000cd70
        /*0e50*/ 	.word	0x0000000e
        /*0e54*/ 	.word	0x00038830
        /*0e58*/ 	.short	0x010a
        /*0e5a*/ 	.byte	0x3f
	.zero		1


	//   ....[43]....
        /*0e5c*/ 	.word	0x0000ce20
        /*0e60*/ 	.word	0x0000000e
        /*0e64*/ 	.word	0x00038830
        /*0e68*/ 	.short	0x010a
        /*0e6a*/ 	.byte	0x3f
	.zero		1


	//   ....[44]....
        /*0e6c*/ 	.word	0x0000d090
        /*0e70*/ 	.word	0x0000000e
        /*0e74*/ 	.word	0x00038850
        /*0e78*/ 	.short	0x010a
        /*0e7a*/ 	.byte	0x3f
	.zero		1


	//   ....[45]....
        /*0e7c*/ 	.word	0x0000d100
        /*0e80*/ 	.word	0x0000000e
        /*0e84*/ 	.word	0x00038850
        /*0e88*/ 	.short	0x010a
        /*0e8a*/ 	.byte	0x3f
	.zero		1


	//   ....[46]....
        /*0e8c*/ 	.word	0x0000ed80
        /*0e90*/ 	.word	0x0000000b
        /*0e94*/ 	.word	0x00000000
        /*0e98*/ 	.short	0x0101
        /*0e9a*/ 	.byte	0x3f
	.zero		1


	//   ....[47]....
        /*0e9c*/ 	.word	0x0000ffa0
        /*0ea0*/ 	.word	0x0000000e
        /*0ea4*/ 	.word	0x00000000
        /*0ea8*/ 	.short	0x0101
        /*0eaa*/ 	.byte	0x3f
	.zero		1


	//   ....[48]....
        /*0eac*/ 	.word	0x00012690
        /*0eb0*/ 	.word	0x00000000
        /*0eb4*/ 	.word	0x00000000
        /*0eb8*/ 	.short	0x0101
        /*0eba*/ 	.byte	0x3f
	.zero		1


	//   ....[49]....
        /*0ebc*/ 	.word	0x000135f0
        /*0ec0*/ 	.word	0x00000008
        /*0ec4*/ 	.word	0x00000000
        /*0ec8*/ 	.short	0x0101
        /*0eca*/ 	.byte	0x3f
	.zero		1


	//   ....[50]....
        /*0ecc*/ 	.word	0x00017210
        /*0ed0*/ 	.word	0x00000012
        /*0ed4*/ 	.word	0x00038820
        /*0ed8*/ 	.short	0x010a
        /*0eda*/ 	.byte	0x3f
	.zero		1


	//   ....[51]....
        /*0edc*/ 	.word	0x000172a0
        /*0ee0*/ 	.word	0x00000003
        /*0ee4*/ 	.word	0x000388a0
        /*0ee8*/ 	.short	0x010a
        /*0eea*/ 	.byte	0x3f
	.zero		1


	//   ....[52]....
        /*0eec*/ 	.word	0x000174f0
        /*0ef0*/ 	.word	0x00000003
        /*0ef4*/ 	.word	0x000388c0
        /*0ef8*/ 	.short	0x010a
        /*0efa*/ 	.byte	0x3f
	.zero		1


	//   ....[53]....
        /*0efc*/ 	.word	0x00017ec0
        /*0f00*/ 	.word	0x00000008
        /*0f04*/ 	.word	0x000388a0
        /*0f08*/ 	.short	0x010a
        /*0f0a*/ 	.byte	0x3f
	.zero		1


	//   ....[54]....
        /*0f0c*/ 	.word	0x00018100
        /*0f10*/ 	.word	0x00000008
        /*0f14*/ 	.word	0x000388c0
        /*0f18*/ 	.short	0x010a
        /*0f1a*/ 	.byte	0x3f
	.zero		1


	//   ....[55]....
        /*0f1c*/ 	.word	0x00019950
        /*0f20*/ 	.word	0x0000001a
        /*0f24*/ 	.word	0x00038840
        /*0f28*/ 	.short	0x010a
        /*0f2a*/ 	.byte	0x3f
	.zero		1


	//   ....[56]....
        /*0f2c*/ 	.word	0x00019df0
        /*0f30*/ 	.word	0x0000001a
        /*0f34*/ 	.word	0x00038830
        /*0f38*/ 	.short	0x0107
        /*0f3a*/ 	.byte	0x3f
	.zero		1


	//   ....[57]....
        /*0f3c*/ 	.word	0x00019ec0
        /*0f40*/ 	.word	0x0000001a
        /*0f44*/ 	.word	0x00038830
        /*0f48*/ 	.short	0x0101
        /*0f4a*/ 	.byte	0x3f
	.zero		1


	//   ....[58]....
        /*0f4c*/ 	.word	0x0001a750
        /*0f50*/ 	.word	0x00000012
        /*0f54*/ 	.word	0x00038800
        /*0f58*/ 	.short	0x0107
        /*0f5a*/ 	.byte	0x3f
	.zero		1


	//   ....[59]....
        /*0f5c*/ 	.word	0x0001a7e0
        /*0f60*/ 	.word	0x00000012
        /*0f64*/ 	.word	0x00038800
        /*0f68*/ 	.short	0x0101
        /*0f6a*/ 	.byte	0x3f
	.zero		1


	//   ....[60]....
        /*0f6c*/ 	.word	0x0001b6d0
        /*0f70*/ 	.word	0x00000012
        /*0f74*/ 	.word	0x00038810
        /*0f78*/ 	.short	0x0107
        /*0f7a*/ 	.byte	0x3f
	.zero		1


	//   ....[61]....
        /*0f7c*/ 	.word	0x0001b7d0
        /*0f80*/ 	.word	0x00000012
        /*0f84*/ 	.word	0x00038810
        /*0f88*/ 	.short	0x0101
        /*0f8a*/ 	.byte	0x3f
	.zero		1


	//   ....[62]....
        /*0f8c*/ 	.word	0x0001b7f0
        /*0f90*/ 	.word	0x00000012
        /*0f94*/ 	.word	0x00038820
        /*0f98*/ 	.short	0x010a
        /*0f9a*/ 	.byte	0x3f
	.zero		1


	//   ....[63]....
        /*0f9c*/ 	.word	0x0001b880
        /*0fa0*/ 	.word	0x0000001a
        /*0fa4*/ 	.word	0x00038860
        /*0fa8*/ 	.short	0x010a
        /*0faa*/ 	.byte	0x3f
	.zero		1


	//   ....[64]....
        /*0fac*/ 	.word	0x0001c190
        /*0fb0*/ 	.word	0x0000001a
        /*0fb4*/ 	.word	0x00038850
        /*0fb8*/ 	.short	0x0107
        /*0fba*/ 	.byte	0x3f
	.zero		1


	//   ....[65]....
        /*0fbc*/ 	.word	0x0001c260
        /*0fc0*/ 	.word	0x0000001a
        /*0fc4*/ 	.word	0x00038850
        /*0fc8*/ 	.short	0x0101
        /*0fca*/ 	.byte	0x3f
	.zero		1


	//   ....[66]....
        /*0fcc*/ 	.word	0x0001c5e0
        /*0fd0*/ 	.word	0x00000006
        /*0fd4*/ 	.word	0x00038840
        /*0fd8*/ 	.short	0x010a
        /*0fda*/ 	.byte	0x3f
	.zero		1


	//   ....[67]....
        /*0fdc*/ 	.word	0x0001c900
        /*0fe0*/ 	.word	0x00000006
        /*0fe4*/ 	.word	0x00038830
        /*0fe8*/ 	.short	0x0107
        /*0fea*/ 	.byte	0x3f
	.zero		1


	//   ....[68]....
        /*0fec*/ 	.word	0x0001c9c0
        /*0ff0*/ 	.word	0x00000006
        /*0ff4*/ 	.word	0x00038830
        /*0ff8*/ 	.short	0x0101
        /*0ffa*/ 	.byte	0x3f
	.zero		1


	//   ....[69]....
        /*0ffc*/ 	.word	0x0001c9f0
        /*1000*/ 	.word	0x00000006
        /*1004*/ 	.word	0x00038860
        /*1008*/ 	.short	0x010a
        /*100a*/ 	.byte	0x3f
	.zero		1


	//   ....[70]....
        /*100c*/ 	.word	0x0001d0a0
        /*1010*/ 	.word	0x00000006
        /*1014*/ 	.word	0x00038850
        /*1018*/ 	.short	0x0107
        /*101a*/ 	.byte	0x3f
	.zero		1


	//   ....[71]....
        /*101c*/ 	.word	0x0001d160
        /*1020*/ 	.word	0x00000006
        /*1024*/ 	.word	0x00038850
        /*1028*/ 	.short	0x0101
        /*102a*/ 	.byte	0x3f
	.zero		1


	//   ....[72]....
        /*102c*/ 	.word	0x0001dfe0
        /*1030*/ 	.word	0x00000007
        /*1034*/ 	.word	0x00038820
        /*1038*/ 	.short	0x010a
        /*103a*/ 	.byte	0x3f
	.zero		1


	//   ....[73]....
        /*103c*/ 	.word	0x0001e150
        /*1040*/ 	.word	0x00000005
        /*1044*/ 	.word	0x00038840
        /*1048*/ 	.short	0x010a
        /*104a*/ 	.byte	0x3f
	.zero		1


	//   ....[74]....
        /*104c*/ 	.word	0x0001e1f0
        /*1050*/ 	.word	0x00000003
        /*1054*/ 	.word	0x00038840
        /*1058*/ 	.short	0x010a
        /*105a*/ 	.byte	0x3f
	.zero		1


	//   ....[75]....
        /*105c*/ 	.word	0x0001e230
        /*1060*/ 	.word	0x00000005
        /*1064*/ 	.word	0x00038860
        /*1068*/ 	.short	0x010a
        /*106a*/ 	.byte	0x3f
	.zero		1


	//   ....[76]....
        /*106c*/ 	.word	0x0001e270
        /*1070*/ 	.word	0x00000003
        /*1074*/ 	.word	0x00038860
        /*1078*/ 	.short	0x010a
        /*107a*/ 	.byte	0x3f
	.zero		1


	//   ....[77]....
        /*107c*/ 	.word	0x0001e2d0
        /*1080*/ 	.word	0x0000003a
        /*1084*/ 	.word	0x00038890
        /*1088*/ 	.short	0x010a
        /*108a*/ 	.byte	0x3f
	.zero		1


	//   ....[78]....
        /*108c*/ 	.word	0x0001e430
        /*1090*/ 	.word	0x0000003a
        /*1094*/ 	.word	0x00038890
        /*1098*/ 	.short	0x010a
        /*109a*/ 	.byte	0x3f
	.zero		1


	//   ....[79]....
        /*109c*/ 	.word	0x0001e5a0
        /*10a0*/ 	.word	0x0000003a
        /*10a4*/ 	.word	0x00038890
        /*10a8*/ 	.short	0x010a
        /*10aa*/ 	.byte	0x3f
	.zero		1


	//   ....[80]....
        /*10ac*/ 	.word	0x0001e700
        /*10b0*/ 	.word	0x0000003a
        /*10b4*/ 	.word	0x000388b0
        /*10b8*/ 	.short	0x010a
        /*10ba*/ 	.byte	0x3f
	.zero		1


	//   ....[81]....
        /*10bc*/ 	.word	0x0001e920
        /*10c0*/ 	.word	0x00000002
        /*10c4*/ 	.word	0x00038800
        /*10c8*/ 	.short	0x010a
        /*10ca*/ 	.byte	0x3f
	.zero		1


	//   ....[82]....
        /*10cc*/ 	.word	0x0001eb30
        /*10d0*/ 	.word	0x00000002
        /*10d4*/ 	.word	0x00038800
        /*10d8*/ 	.short	0x010a
        /*10da*/ 	.byte	0x3f
	.zero		1


	//   ....[83]....
        /*10dc*/ 	.word	0x0001eb80
        /*10e0*/ 	.word	0x0000000d
        /*10e4*/ 	.word	0x00038830
        /*10e8*/ 	.short	0x010a
        /*10ea*/ 	.byte	0x3f
	.zero		1


	//   ....[84]....
        /*10ec*/ 	.word	0x0001ebd0
        /*10f0*/ 	.word	0x00000002
        /*10f4*/ 	.word	0x00038810
        /*10f8*/ 	.short	0x010a
        /*10fa*/ 	.byte	0x3f
	.zero		1


	//   ....[85]....
        /*10fc*/ 	.word	0x0001ec20
        /*1100*/ 	.word	0x0000000d
        /*1104*/ 	.word	0x00038850
        /*1108*/ 	.short	0x010a
        /*110a*/ 	.byte	0x3f
	.zero		1


	//   ....[86]....
        /*110c*/ 	.word	0x0001ec70
        /*1110*/ 	.word	0x0000000e
        /*1114*/ 	.word	0x00038830
        /*1118*/ 	.short	0x010a
        /*111a*/ 	.byte	0x3f
	.zero		1


	//   ....[87]....
        /*111c*/ 	.word	0x0001ecc0
        /*1120*/ 	.word	0x0000000e
        /*1124*/ 	.word	0x00038850
        /*1128*/ 	.short	0x010a
        /*112a*/ 	.byte	0x3f
	.zero		1


	//   ....[88]....
        /*112c*/ 	.word	0x0001ee60
        /*1130*/ 	.word	0x00000012
        /*1134*/ 	.word	0x00038820
        /*1138*/ 	.short	0x010a
        /*113a*/ 	.byte	0x3f
	.zero		1


	//   ....[89]....
        /*113c*/ 	.word	0x0001eeb0
        /*1140*/ 	.word	0x00000003
        /*1144*/ 	.word	0x000388a0
        /*1148*/ 	.short	0x010a
        /*114a*/ 	.byte	0x3f
	.zero		1


	//   ....[90]....
        /*114c*/ 	.word	0x0001ef00
        /*1150*/ 	.word	0x00000003
        /*1154*/ 	.word	0x000388c0
        /*1158*/ 	.short	0x010a
        /*115a*/ 	.byte	0x3f
	.zero		1


	//   ....[91]....
        /*115c*/ 	.word	0x0001ef50
        /*1160*/ 	.word	0x00000008
        /*1164*/ 	.word	0x000388a0
        /*1168*/ 	.short	0x010a
        /*116a*/ 	.byte	0x3f
	.zero		1


	//   ....[92]....
        /*116c*/ 	.word	0x0001efa0
        /*1170*/ 	.word	0x00000008
        /*1174*/ 	.word	0x000388c0
        /*1178*/ 	.short	0x010a
        /*117a*/ 	.byte	0x3f
	.zero		1


	//   ....[93]....
        /*117c*/ 	.word	0x0001f0c0
        /*1180*/ 	.word	0x0000001a
        /*1184*/ 	.word	0x00038840
        /*1188*/ 	.short	0x010a
        /*118a*/ 	.byte	0x3f
	.zero		1


	//   ....[94]....
        /*118c*/ 	.word	0x00020650
        /*1190*/ 	.word	0x00000012
        /*1194*/ 	.word	0x00038820
        /*1198*/ 	.short	0x010a
        /*119a*/ 	.byte	0x3f
	.zero		1


	//   ....[95]....
        /*119c*/ 	.word	0x000206a0
        /*11a0*/ 	.word	0x0000001a
        /*11a4*/ 	.word	0x00038860
        /*11a8*/ 	.short	0x010a
        /*11aa*/ 	.byte	0x3f
	.zero		1


	//   ....[96]....
        /*11ac*/ 	.word	0x00020f90
        /*11b0*/ 	.word	0x00000006
        /*11b4*/ 	.word	0x00038840
        /*11b8*/ 	.short	0x010a
        /*11ba*/ 	.byte	0x3f
	.zero		1


	//   ....[97]....
        /*11bc*/ 	.word	0x00021450
        /*11c0*/ 	.word	0x00000006
        /*11c4*/ 	.word	0x00038860
        /*11c8*/ 	.short	0x010a
        /*11ca*/ 	.byte	0x3f
	.zero		1


	//   ....[98]....
        /*11cc*/ 	.word	0x000225f0
        /*11d0*/ 	.word	0x00000007
        /*11d4*/ 	.word	0x00038820
        /*11d8*/ 	.short	0x010a
        /*11da*/ 	.byte	0x3f
	.zero		1


	//   ....[99]....
        /*11dc*/ 	.word	0x00022790
        /*11e0*/ 	.word	0x00000005
        /*11e4*/ 	.word	0x00038840
        /*11e8*/ 	.short	0x010a
        /*11ea*/ 	.byte	0x3f
	.zero		1


	//   ....[100]....
        /*11ec*/ 	.word	0x000227e0
        /*11f0*/ 	.word	0x00000003
        /*11f4*/ 	.word	0x00038840
        /*11f8*/ 	.short	0x010a
        /*11fa*/ 	.byte	0x3f
	.zero		1


	//   ....[101]....
        /*11fc*/ 	.word	0x00022830
        /*1200*/ 	.word	0x00000005
        /*1204*/ 	.word	0x00038860
        /*1208*/ 	.short	0x010a
        /*120a*/ 	.byte	0x3f
	.zero		1


	//----- nvinfo : EIATTR_NUM_MBARRIERS
	.align		4
.L_738:
        /*120c*/ 	.byte	0x03, 0x38
        /*120e*/ 	.short	0x0017


	//----- nvinfo : EIATTR_EXIT_INSTR_OFFSETS
	.align		4
        /*1210*/ 	.byte	0x04, 0x1c
        /*1212*/ 	.short	(.L_740 - .L_739)


	//   ....[0]....
.L_739:
        /*1214*/ 	.word	0x0001e2c0


	//----- nvinfo : EIATTR_MAX_THREADS
	.align		4
.L_740:
        /*1218*/ 	.byte	0x04, 0x05
        /*121a*/ 	.short	(.L_742 - .L_741)
.L_741:
        /*121c*/ 	.word	0x00000180
        /*1220*/ 	.word	0x00000001
        /*1224*/ 	.word	0x00000001


	//----- nvinfo : EIATTR_CRS_STACK_SIZE
	.align		4
.L_742:
        /*1228*/ 	.byte	0x04, 0x1e
        /*122a*/ 	.short	(.L_744 - .L_743)
.L_743:
        /*122c*/ 	.word	0x00000000


	//----- nvinfo : EIATTR_CBANK_PARAM_SIZE
	.align		4
.L_744:
        /*1230*/ 	.byte	0x03, 0x19
        /*1232*/ 	.short	0x0bf0


	//----- nvinfo : EIATTR_PARAM_CBANK
	.align		4
        /*1234*/ 	.byte	0x04, 0x0a
        /*1236*/ 	.short	(.L_746 - .L_745)
	.align		4
.L_745:
        /*1238*/ 	.word	index@(.nv.constant0._ZN7cutlass13device_kernelIN5flash11enable_sm90INS1_16FlashAttnFwdSm90INS1_25CollectiveMainloopFwdSm90ILi2EN4cute5tupleIJNS5_1CILi1EEES8_S8_EEENS6_IJNS7_ILi64EEESA_SA_EEELi512ENS_6half_tEfNS_4arch4Sm90ELb0ELb0ELb0ELb1ELb1ELb1ELb1ELb0ELb0ELb1ELb1ELb0EEENS1_21CollectiveEpilogueFwdINS6_IJSA_NS7_ILi512EEESA_EEES9_SC_SE_Li256ELb1ELb1ELb1ELb0EEENS1_36VarlenDynamicPersistentTileSchedulerILi64ELi64ELi256ELi128ELb1ELb1ELb1ELb0ELb1ELb1EEEEEEEEEvNT_6ParamsE)
        /*123c*/ 	.short	0x0210
        /*123e*/ 	.short	0x0bf0


	//----- nvinfo : EIATTR_SW_WAR
	.align		4
.L_746:
        /*1240*/ 	.byte	0x04, 0x36
        /*1242*/ 	.short	(.L_748 - .L_747)
.L_747:
        /*1244*/ 	.word	0x00000008
.L_748:


//--------------------- .nv.info._ZN7cutlass13device_kernelIN5flash11enable_sm90INS1_16FlashAttnFwdSm90INS1_25CollectiveMainloopFwdSm90ILi2EN4cute5tupleIJNS5_1CILi1EEES8_S8_EEENS6_IJNS7_ILi64EEESA_SA_EEELi512ENS_6half_tEfNS_4arch4Sm90ELb0ELb1ELb0ELb0ELb1ELb0ELb0ELb0ELb0ELb1ELb1ELb0EEENS1_21CollectiveEpilogueFwdINS6_IJSA_NS7_ILi512EEESA_EEES9_SC_SE_Li256ELb0ELb1ELb1ELb0EEENS1_19SingleTileSchedulerILb0ELb1ELb1ELi64EEEEEEEEEvNT_6ParamsE --------------------------
	.section	.nv.info._ZN7cutlass13device_kernelIN5flash11enable_sm90INS1_16FlashAttnFwdSm90INS1_25CollectiveMainloopFwdSm90ILi2EN4cute5tupleIJNS5_1CILi1EEES8_S8_EEENS6_IJNS7_ILi64EEESA_SA_EEELi512ENS_6half_tEfNS_4arch4Sm90ELb0ELb1ELb0ELb0ELb1ELb0ELb0ELb0ELb0ELb1ELb1ELb0EEENS1_21CollectiveEpilogueFwdINS6_IJSA_NS7_ILi512EEESA_EEES9_SC_SE_Li256ELb0ELb1ELb1ELb0EEENS1_19SingleTileSchedulerILb0ELb1ELb1ELi64EEEEEEEEEvNT_6ParamsE,"",@"SHT_CUDA_INFO"
	.sectionflags	@""
	.align	4


	//----- nvinfo : EIATTR_CUDA_API_VERSION
	.align		4
        /*0000*/ 	.byte	0x04, 0x37
        /*0002*/ 	.short	(.L_750 - .L_749)
.L_749:
        /*0004*/ 	.word	0x00000082


	//----- nvinfo : EIATTR_KPARAM_INFO
	.align		4
.L_750:
        /*0008*/ 	.byte	0x04, 0x17
        /*000a*/ 	.short	(.L_752 - .L_751)
.L_751:
        /*000c*/ 	.word	0x00000000
        /*0010*/ 	.short	0x0000
        /*0012*/ 	.short	0x0070
        /*0014*/ 	.byte	0x00, 0xf0, 0x01, 0x28


	//----- nvinfo : EIATTR_SPARSE_MMA_MASK
	.align		4
.L_752:
        /*0018*/ 	.byte	0x03, 0x50
        /*001a*/ 	.short	0x0000


	//----- nvinfo : EIATTR_MAXREG_COUNT
	.align		4
        /*001c*/ 	.byte	0x03, 0x1b
        /*001e*/ 	.short	0x00a8


	//----- nvinfo : EIATTR_NUM_BARRIERS
	.align		4
        /*0020*/ 	.byte	0x02, 0x4c
        /*0022*/ 	.byte	0x10
	.zero		1


	//----- nvinfo : EIATTR_EXTERNS
	.align		4
        /*0024*/ 	.byte	0x04, 0x0f
        /*0026*/ 	.short	(.L_754 - .L_753)


	//   ....[0]....
	.align		4
.L_753:
        /*0028*/ 	.word	index@(__assertfail)


	//----- nvinfo : EIATTR_MERCURY_ISA_VERSION
	.align		4
.L_754:
        /*002c*/ 	.byte	0x03, 0x5f
        /*002e*/ 	.short	0x0101


	//----- nvinfo : EIATTR_INT_WARP_WIDE_INSTR_OFFSETS
	.align		4
        /*0030*/ 	.byte	0x04, 0x31
        /*0032*/ 	.short	(.L_756 - .L_755)


	//   ....[0]....
.L_755:
        /*0034*/ 	.word	0x000000b0


	//   ....[1]....
        /*0038*/ 	.word	0x000000c0


	//   ....[2]....
        /*003c*/ 	.word	0x00000160


	//----- nvinfo : EIATTR_COOP_GROUP_MASK_REGIDS
	.align		4
.L_756:
        /*0040*/ 	.byte	0x04, 0x29
        /*0042*/ 	.short	(.L_758 - .L_757)


	//   ....[0]....
.L_757:
        /*0044*/ 	.word	0xffffffff


	//   ....[1]....
        /*0048*/ 	.word	0xffffffff


	//   ....[2]....
        /*004c*/ 	.word	0xffffffff


	//   ....[3]....
        /*0050*/ 	.word	0xffffffff


	//   ....[4]....
        /*0054*/ 	.word	0xffffffff


	//   ....[5]....
        /*0058*/ 	.word	0xffffffff


	//   ....[6]....
        /*005c*/ 	.word	0xffffffff


	//   ....[7]....
        /*0060*/ 	.word	0xffffffff


	//   ....[8]....
        /*0064*/ 	.word	0xffffffff


	//   ....[9]....
        /*0068*/ 	.word	0xffffffff


	//   ....[10]....
        /*006c*/ 	.word	0xffffffff


	//   ....[11]....
        /*0070*/ 	.word	0xffffffff


	//   ....[12]....
        /*0074*/ 	.word	0xffffffff


	//   ....[13]....
        /*0078*/ 	.word	0xffffffff


	//   ....[14]....
        /*007c*/ 	.word	0xffffffff


	//   ....[15]....
        /*0080*/ 	.word	0xffffffff


	//   ....[16]....
        /*0084*/ 	.word	0xffffffff


	//   ....[17]....
        /*0088*/ 	.word	0xffffffff


	//   ....[18]....
        /*008c*/ 	.word	0xffffffff


	//   ....[19]....
        /*0090*/ 	.word	0xffffffff


	//   ....[20]....
        /*0094*/ 	.word	0xffffffff


	//   ....[21]....
        /*0098*/ 	.word	0xffffffff


	//   ....[22]....
        /*009c*/ 	.word	0xffffffff


	//   ....[23]....
        /*00a0*/ 	.word	0xffffffff


	//   ....[24]....
        /*00a4*/ 	.word	0xffffffff


	//   ....[25]....
        /*00a8*/ 	.word	0xffffffff


	//   ....[26]....
        /*00ac*/ 	.word	0xffffffff


	//   ....[27]....
        /*00b0*/ 	.word	0xffffffff


	//   ....[28]....
        /*00b4*/ 	.word	0xffffffff


	//   ....[29]....
        /*00b8*/ 	.word	0xffffffff


	//   ....[30]....
        /*00bc*/ 	.word	0xffffffff


	//   ....[31]....
        /*00c0*/ 	.word	0xffffffff


	//   ....[32]....
        /*00c4*/ 	.word	0xffffffff


	//   ....[33]....
        /*00c8*/ 	.word	0xffffffff


	//   ....[34]....
        /*00cc*/ 	.word	0xffffffff


	//   ....[35]....
        /*00d0*/ 	.word	0xffffffff


	//   ....[36]....
        /*00d4*/ 	.word	0xffffffff


	//   ....[37]....
        /*00d8*/ 	.word	0xffffffff


	//   ....[38]....
        /*00dc*/ 	.word	0xffffffff


	//   ....[39]....
        /*00e0*/ 	.word	0xffffffff


	//   ....[40]....
        /*00e4*/ 	.word	0xffffffff


	//   ....[41]....
        /*00e8*/ 	.word	0xffffffff


	//   ....[42]....
        /*00ec*/ 	.word	0xffffffff


	//   ....[43]....
        /*00f0*/ 	.word	0xffffffff


	//   ....[44]....
        /*00f4*/ 	.word	0xffffffff


	//   ....[45]....
        /*00f8*/ 	.word	0xffffffff


	//   ....[46]....
        /*00fc*/ 	.word	0xffffffff


	//   ....[47]....
        /*0100*/ 	.word	0xffffffff


	//   ....[48]....
        /*0104*/ 	.word	0xffffffff


	//   ....[49]....
        /*0108*/ 	.word	0xffffffff


	//   ....[50]....
        /*010c*/ 	.word	0xffffffff


	//   ....[51]....
        /*0110*/ 	.word	0xffffffff


	//   ....[52]....
        /*0114*/ 	.word	0xffffffff


	//   ....[53]....
        /*0118*/ 	.word	0xffffffff


	//   ....[54]....
        /*011c*/ 	.word	0xffffffff


	//   ....[55]....
        /*0120*/ 	.word	0xffffffff


	//   ....[56]....
        /*0124*/ 	.word	0xffffffff


	//   ....[57]....
        /*0128*/ 	.word	0xffffffff


	//   ....[58]....
        /*012c*/ 	.word	0xffffffff


	//   ....[59]....
        /*0130*/ 	.word	0xffffffff


	//   ....[60]....
        /*0134*/ 	.word	0xffffffff


	//   ....[61]....
        /*0138*/ 	.word	0xffffffff


	//   ....[62]....
        /*013c*/ 	.word	0xffffffff


	//   ....[63]....
        /*0140*/ 	.word	0xffffffff


	//   ....[64]....
        /*0144*/ 	.word	0xffffffff


	//   ....[65]....
        /*0148*/ 	.word	0xffffffff


	//   ....[66]....
        /*014c*/ 	.word	0xffffffff


	//   ....[67]....
        /*0150*/ 	.word	0xffffffff


	//   ....[68]....
        /*0154*/ 	.word	0xffffffff


	//   ....[69]....
        /*0158*/ 	.word	0xffffffff


	//   ....[70]....
        /*015c*/ 	.word	0xffffffff


	//   ....[71]....
        /*0160*/ 	.word	0xffffffff


	//   ....[72]....
        /*0164*/ 	.word	0xffffffff


	//   ....[73]....
        /*0168*/ 	.word	0xffffffff


	//   ....[74]....
        /*016c*/ 	.word	0xffffffff


	//   ....[75]....
        /*0170*/ 	.word	0xffffffff


	//   ....[76]....
        /*0174*/ 	.word	0xffffffff


	//   ....[77]....
        /*0178*/ 	.word	0xffffffff


	//   ....[78]....
        /*017c*/ 	.word	0xffffffff


	//   ....[79]....
        /*0180*/ 	.word	0xffffffff


	//   ....[80]....
        /*0184*/ 	.word	0xffffffff


	//   ....[81]....
        /*0188*/ 	.word	0xffffffff


	//   ....[82]....
        /*018c*/ 	.word	0xffffffff


	//   ....[83]....
        /*0190*/ 	.word	0xffffffff


	//   ....[84]....
        /*0194*/ 	.word	0xffffffff


	//   ....[85]....
        /*0198*/ 	.word	0xffffffff


	//   ....[86]....
        /*019c*/ 	.word	0xffffffff


	//   ....[87]....
        /*01a0*/ 	.word	0xffffffff


	//   ....[88]....
        /*01a4*/ 	.word	0xffffffff


	//   ....[89]....
        /*01a8*/ 	.word	0x0500000f


	//   ....[90]....
        /*01ac*/ 	.word	0x0500000f


	//   ....[91]....
        /*01b0*/ 	.word	0x0500000f


	//   ....[92]....
        /*01b4*/ 	.word	0x0500000f


	//   ....[93]....
        /*01b8*/ 	.word	0x0500000f


	//   ....[94]....
        /*01bc*/ 	.word	0x0500000f


	//   ....[95]....
        /*01c0*/ 	.word	0x0500000f


	//   ....[96]....
        /*01c4*/ 	.word	0x0500000f


	//   ....[97]....
        /*01c8*/ 	.word	0x0500000f


	//   ....[98]....
        /*01cc*/ 	.word	0x0500000f


	//   ....[99]....
        /*01d0*/ 	.word	0x0500000f


	//   ....[100]....
        /*01d4*/ 	.word	0x0500000f


	//   ....[101]....
        /*01d8*/ 	.word	0x0500000f


	//   ....[102]....
        /*01dc*/ 	.word	0x0500000f


	//   ....[103]....
        /*01e0*/ 	.word	0x0500000f


	//   ....[104]....
        /*01e4*/ 	.word	0x0500000f


	//   ....[105]....
        /*01e8*/ 	.word	0x0500000f


	//   ....[106]....
        /*01ec*/ 	.word	0x0500000f


	//   ....[107]....
        /*01f0*/ 	.word	0x0500000f


	//   ....[108]....
        /*01f4*/ 	.word	0x0500000f


	//   ....[109]....
        /*01f8*/ 	.word	0x0500000f


	//   ....[110]....
        /*01fc*/ 	.word	0x0500000f


	//   ....[111]....
        /*0200*/ 	.word	0x0500000f


	//   ....[112]....
        /*0204*/ 	.word	0x0500000f


	//   ....[113]....
        /*0208*/ 	.word	0x0500000f


	//   ....[114]....
        /*020c*/ 	.word	0x0500000f


	//   ....[115]....
        /*0210*/ 	.word	0x0500000f


	//   ....[116]....
        /*0214*/ 	.word	0x0500000f


	//   ....[117]....
        /*0218*/ 	.word	0x0500000f


	//   ....[118]....
        /*021c*/ 	.word	0x0500000f


	//   ....[119]....
        /*0220*/ 	.word	0x0500000f


	//   ....[120]....
        /*0224*/ 	.word	0x0500000f


	//   ....[121]....
        /*0228*/ 	.word	0x0500000f


	//   ....[122]....
        /*022c*/ 	.word	0x0500000f


	//   ....[123]....
        /*0230*/ 	.word	0x0500000f


	//   ....[124]....
        /*0234*/ 	.word	0x0500000f


	//   ....[125]....
        /*0238*/ 	.word	0x0500000f


	//   ....[126]....
        /*023c*/ 	.word	0x0500000f


	//   ....[127]....
        /*0240*/ 	.word	0x0500000f


	//   ....[128]....
        /*0244*/ 	.word	0x0500000f


	//   ....[129]....
        /*0248*/ 	.word	0x0500000f


	//   ....[130]....
        /*024c*/ 	.word	0x0500000f


	//----- nvinfo : EIATTR_COOP_GROUP_INSTR_OFFSETS
	.align		4
.L_758:
        /*0250*/ 	.byte	0x04, 0x28
        /*0252*/ 	.short	(.L_760 - .L_759)


	//   ....[0]....
.L_759:
        /*0254*/ 	.word	0x00000060


	//   ....[1]....
        /*0258*/ 	.word	0x000000a0


	//   ....[2]....
        /*025c*/ 	.word	0x00000280


	//   ....[3]....
        /*0260*/ 	.word	0x000003e0


	//   ....[4]....
        /*0264*/ 	.word	0x00000500


	//   ....[5]....
        /*0268*/ 	.word	0x00000660


	//   ....[6]....
        /*026c*/ 	.word	0x000015c0


	//   ....[7]....
        /*0270*/ 	.word	0x000039f0


	//   ....[8]....
        /*0274*/ 	.word	0x00004240


	//   ....[9]....
        /*0278*/ 	.word	0x00004440


	//   ....[10]....
        /*027c*/ 	.word	0x00004f10


	//   ....[11]....
        /*0280*/ 	.word	0x00005010


	//   ....[12]....
        /*0284*/ 	.word	0x00005300


	//   ....[13]....
        /*0288*/ 	.word	0x00005380


	//   ....[14]....
        /*028c*/ 	.word	0x00005dc0


	//   ....[15]....
        /*0290*/ 	.word	0x00006500


	//   ....[16]....
        /*0294*/ 	.word	0x00006710


	//   ....[17]....
        /*0298*/ 	.word	0x00006e00


	//   ....[18]....
        /*029c*/ 	.word	0x00006ec0


	//   ....[19]....
        /*02a0*/ 	.word	0x00007290


	//   ....[20]....
        /*02a4*/ 	.word	0x00007350


	//   ....[21]....
        /*02a8*/ 	.word	0x00008460


	//   ....[22]....
        /*02ac*/ 	.word	0x00008be0


	//   ....[23]....
        /*02b0*/ 	.word	0x00008c10


	//   ....[24]....
        /*02b4*/ 	.word	0x00008e60


	//   ....[25]....
        /*02b8*/ 	.word	0x00009000


	//   ....[26]....
        /*02bc*/ 	.word	0x00009fd0


	//   ....[27]....
        /*02c0*/ 	.word	0x0000a470


	//   ....[28]....
        /*02c4*/ 	.word	0x0000a670


	//   ....[29]....
        /*02c8*/ 	.word	0x0000ad50


	//   ....[30]....
        /*02cc*/ 	.word	0x0000ae10


	//   ....[31]....
        /*02d0*/ 	.word	0x0000b1e0


	//   ....[32]....
        /*02d4*/ 	.word	0x0000b2a0


	//   ....[33]....
        /*02d8*/ 	.word	0x0000c3b0


	//   ....[34]....
        /*02dc*/ 	.word	0x0000c480


	//   ....[35]....
        /*02e0*/ 	.word	0x0000c4c0


	//   ....[36]....
        /*02e4*/ 	.word	0x0000c4e0


	//   ....[37]....
        /*02e8*/ 	.word	0x0000c510


	//   ....[38]....
        /*02ec*/ 	.word	0x0000d000


	//   ....[39]....
        /*02f0*/ 	.word	0x0000d460


	//   ....[40]....
        /*02f4*/ 	.word	0x0000d490


	//   ....[41]....
        /*02f8*/ 	.word	0x0000d4b0


	//   ....[42]....
        /*02fc*/ 	.word	0x0000d4e0


	//   ....[43]....
        /*0300*/ 	.word	0x0000d980


	//   ....[44]....
        /*0304*/ 	.word	0x0000d9a0


	//   ....[45]....
        /*0308*/ 	.word	0x0000e5f0


	//   ....[46]....
        /*030c*/ 	.word	0x0000e610


	//   ....[47]....
        /*0310*/ 	.word	0x0000f630


	//   ....[48]....
        /*0314*/ 	.word	0x00010ce0


	//   ....[49]....
        /*0318*/ 	.word	0x00010d00


	//   ....[50]....
        /*031c*/ 	.word	0x00010d10


	//   ....[51]....
        /*0320*/ 	.word	0x00010d50


	//   ....[52]....
        /*0324*/ 	.word	0x00010da0


	//   ....[53]....
        /*0328*/ 	.word	0x00010dc0


	//   ....[54]....
        /*032c*/ 	.word	0x00010e10


	//   ....[55]....
        /*0330*/ 	.word	0x00010e30


	//   ....[56]....
        /*0334*/ 	.word	0x000113b0


	//   ....[57]....
        /*0338*/ 	.word	0x000113e0


	//   ....[58]....
        /*033c*/ 	.word	0x00011410


	//   ....[59]....
        /*0340*/ 	.word	0x00011470


	//   ....[60]....
        /*0344*/ 	.word	0x000114d0


	//   ....[61]....
        /*0348*/ 	.word	0x000114f0


	//   ....[62]....
        /*034c*/ 	.word	0x00011540


	//   ....[63]....
        /*0350*/ 	.word	0x00011560


	//   ....[64]....
        /*0354*/ 	.word	0x00011850


	//   ....[65]....
        /*0358*/ 	.word	0x00011880


	//   ....[66]....
        /*035c*/ 	.word	0x000118b0


	//   ....[67]....
        /*0360*/ 	.word	0x000118e0


	//   ....[68]....
        /*0364*/ 	.word	0x00011910


	//   ....[69]....
        /*0368*/ 	.word	0x00011960


	//   ....[70]....
        /*036c*/ 	.word	0x00011ae0


	//   ....[71]....
        /*0370*/ 	.word	0x00011b10


	//   ....[72]....
        /*0374*/ 	.word	0x000124a0


	//   ....[73]....
        /*0378*/ 	.word	0x000124c0


	//   ....[74]....
        /*037c*/ 	.word	0x000124d0


	//   ....[75]....
        /*0380*/ 	.word	0x000124f0


	//   ....[76]....
        /*0384*/ 	.word	0x00012510


	//   ....[77]....
        /*0388*/ 	.word	0x00012540


	//   ....[78]....
        /*038c*/ 	.word	0x00012560


	//   ....[79]....
        /*0390*/ 	.word	0x00012590


	//   ....[80]....
        /*0394*/ 	.word	0x000128f0


	//   ....[81]....
        /*0398*/ 	.word	0x00012920


	//   ....[82]....
        /*039c*/ 	.word	0x00012950


	//   ....[83]....
        /*03a0*/ 	.word	0x00012970


	//   ....[84]....
        /*03a4*/ 	.word	0x00012980


	//   ....[85]....
        /*03a8*/ 	.word	0x000129a0


	//   ....[86]....
        /*03ac*/ 	.word	0x00012a40


	//   ....[87]....
        /*03b0*/ 	.word	0x00012a80


	//   ....[88]....
        /*03b4*/ 	.word	0x00012f80


	//   ....[89]....
        /*03b8*/ 	.word	0x00013660


	//   ....[90]....
        /*03bc*/ 	.word	0x00013750


	//   ....[91]....
        /*03c0*/ 	.word	0x000137f0


	//   ....[92]....
        /*03c4*/ 	.word	0x00013870


	//   ....[93]....
        /*03c8*/ 	.word	0x00013920


	//   ....[94]....
        /*03cc*/ 	.word	0x00013980


	//   ....[95]....
        /*03d0*/ 	.word	0x00013a40


	//   ....[96]....
        /*03d4*/ 	.word	0x00013aa0


	//   ....[97]....
        /*03d8*/ 	.word	0x00013b40


	//   ....[98]....
        /*03dc*/ 	.word	0x00013bd0


	//   ....[99]....
        /*03e0*/ 	.word	0x00013c20


	//   ....[100]....
        /*03e4*/ 	.word	0x00013d50


	//   ....[101]....
        /*03e8*/ 	.word	0x00013dc0


	//   ....[102]....
        /*03ec*/ 	.word	0x00013e20


	//   ....[103]....
        /*03f0*/ 	.word	0x00013ee0


	//   ....[104]....
        /*03f4*/ 	.word	0x00013f40


	//   ....[105]....
        /*03f8*/ 	.word	0x00013fe0


	//   ....[106]....
        /*03fc*/ 	.word	0x00014130


	//   ....[107]....
        /*0400*/ 	.word	0x00014200


	//   ....[108]....
        /*0404*/ 	.word	0x00014470


	//   ....[109]....
        /*0408*/ 	.word	0x000144c0


	//   ....[110]....
        /*040c*/ 	.word	0x00014680


	//   ....[111]....
        /*0410*/ 	.word	0x000146d0


	//   ....[112]....
        /*0414*/ 	.word	0x00014890


	//   ....[113]....
        /*0418*/ 	.word	0x000148e0


	//   ....[114]....
        /*041c*/ 	.word	0x000149c0


	//   ....[115]....
        /*0420*/ 	.word	0x00014a60


	//   ....[116]....
        /*0424*/ 	.word	0x00014ac0


	//   ....[117]....
        /*0428*/ 	.word	0x00014b60


	//   ....[118]....
        /*042c*/ 	.word	0x00014bc0


	//   ....[119]....
        /*0430*/ 	.word	0x00014c60


	//   ....[120]....
        /*0434*/ 	.word	0x00014cc0


	//   ....[121]....
        /*0438*/ 	.word	0x00014d60


	//   ....[122]....
        /*043c*/ 	.word	0x00014e40


	//   ....[123]....
        /*0440*/ 	.word	0x00014f00


	//   ....[124]....
        /*0444*/ 	.word	0x00014fe0


	//   ....[125]....
        /*0448*/ 	.word	0x000150e0


	//   ....[126]....
        /*044c*/ 	.word	0x00015200


	//   ....[127]....
        /*0450*/ 	.word	0x000152e0


	//   ....[128]....
        /*0454*/ 	.word	0x000153f0


	//   ....[129]....
        /*0458*/ 	.word	0x000154c0


	//   ....[130]....
        /*045c*/ 	.word	0x000155d0


	//----- nvinfo : EIATTR_REG_RECONFIG
	.align		4
.L_760:
        /*0460*/ 	.byte	0x01, 0x54
	.zero		2


	//----- nvinfo : EIATTR_SYSCALL_OFFSETS
	.align		4
        /*0464*/ 	.byte	0x04, 0x46
        /*0466*/ 	.short	(.L_762 - .L_761)


	//   ....[0]....
.L_761:
        /*0468*/ 	.word	0x00003bc0


	//   ....[1]....
        /*046c*/ 	.word	0x000101f0


	//   ....[2]....
        /*0470*/ 	.word	0x00010330


	//   ....[3]....
        /*0474*/ 	.word	0x00010420


	//   ....[4]....
        /*0478*/ 	.word	0x000110a0


	//----- nvinfo : EIATTR_MBARRIER_INSTR_OFFSETS
	.align		4
.L_762:
        /*047c*/ 	.byte	0x04, 0x39
        /*047e*/ 	.short	(.L_764 - .L_763)


	//   ....[0]....
.L_763:
        /*0480*/ 	.word	0x00000170
        /*0484*/ 	.word	0x000000ff
        /*0488*/ 	.word	0x00028c00
        /*048c*/ 	.short	0x0100
        /*048e*/ 	.byte	0x08
	.zero		1


	//   ....[1]....
        /*0490*/ 	.word	0x00000180
        /*0494*/ 	.word	0x000000ff
        /*0498*/ 	.word	0x00028c20
        /*049c*/ 	.short	0x0100
        /*049e*/ 	.byte	0x08
	.zero		1


	//   ....[2]....
        /*04a0*/ 	.word	0x00000230
        /*04a4*/ 	.word	0x000000ff
        /*04a8*/ 	.word	0x00028c30
        /*04ac*/ 	.short	0x0100
        /*04ae*/ 	.byte	0x06
	.zero		1


	//   ....[3]....
        /*04b0*/ 	.word	0x00000240
        /*04b4*/ 	.word	0x000000ff
        /*04b8*/ 	.word	0x00028c40
        /*04bc*/ 	.short	0x0100
        /*04be*/ 	.byte	0x06
	.zero		1


	//   ....[4]....
        /*04c0*/ 	.word	0x00000250
        /*04c4*/ 	.word	0x000000ff
        /*04c8*/ 	.word	0x00028c38
        /*04cc*/ 	.short	0x0100
        /*04ce*/ 	.byte	0x06
	.zero		1


	//   ....[5]....
        /*04d0*/ 	.word	0x00000260
        /*04d4*/ 	.word	0x000000ff
        /*04d8*/ 	.word	0x00028c48
        /*04dc*/ 	.short	0x0100
        /*04de*/ 	.byte	0x06
	.zero		1


	//   ....[6]....
        /*04e0*/ 	.word	0x00000390
        /*04e4*/ 	.word	0x000000ff
        /*04e8*/ 	.word	0x00028c50
        /*04ec*/ 	.short	0x0100
        /*04ee*/ 	.byte	0x08
	.zero		1


	//   ....[7]....
        /*04f0*/ 	.word	0x000003a0
        /*04f4*/ 	.word	0x000000ff
        /*04f8*/ 	.word	0x00028c60
        /*04fc*/ 	.short	0x0100
        /*04fe*/ 	.byte	0x08
	.zero		1


	//   ....[8]....
        /*0500*/ 	.word	0x000003b0
        /*0504*/ 	.word	0x000000ff
        /*0508*/ 	.word	0x00028c58
        /*050c*/ 	.short	0x0100
        /*050e*/ 	.byte	0x08
	.zero		1


	//   ....[9]....
        /*0510*/ 	.word	0x000003c0
        /*0514*/ 	.word	0x000000ff
        /*0518*/ 	.word	0x00028c68
        /*051c*/ 	.short	0x0100
        /*051e*/ 	.byte	0x08
	.zero		1


	//   ....[10]....
        /*0520*/ 	.word	0x000004b0
        /*0524*/ 	.word	0x000000ff
        /*0528*/ 	.word	0x00028c70
        /*052c*/ 	.short	0x0100
        /*052e*/ 	.byte	0x06
	.zero		1


	//   ....[11]....
        /*0530*/ 	.word	0x000004c0
        /*0534*/ 	.word	0x000000ff
        /*0538*/ 	.word	0x00028c80
        /*053c*/ 	.short	0x0100
        /*053e*/ 	.byte	0x06
	.zero		1


	//   ....[12]....
        /*0540*/ 	.word	0x000004d0
        /*0544*/ 	.word	0x000000ff
        /*0548*/ 	.word	0x00028c78
        /*054c*/ 	.short	0x0100
        /*054e*/ 	.byte	0x06
	.zero		1


	//   ....[13]....
        /*0550*/ 	.word	0x000004e0
        /*0554*/ 	.word	0x000000ff
        /*0558*/ 	.word	0x00028c88
        /*055c*/ 	.short	0x0100
        /*055e*/ 	.byte	0x06
	.zero		1


	//   ....[14]....
        /*0560*/ 	.word	0x00000610
        /*0564*/ 	.word	0x000000ff
        /*0568*/ 	.word	0x00028c90
        /*056c*/ 	.short	0x0100
        /*056e*/ 	.byte	0x08
	.zero		1


	//   ....[15]....
        /*0570*/ 	.word	0x00000620
        /*0574*/ 	.word	0x000000ff
        /*0578*/ 	.word	0x00028ca0
        /*057c*/ 	.short	0x0100
        /*057e*/ 	.byte	0x08
	.zero		1


	//   ....[16]....
        /*0580*/ 	.word	0x00000630
        /*0584*/ 	.word	0x000000ff
        /*0588*/ 	.word	0x00028c98
        /*058c*/ 	.short	0x0100
        /*058e*/ 	.byte	0x08
	.zero		1


	//   ....[17]....
        /*0590*/ 	.word	0x00000640
        /*0594*/ 	.word	0x000000ff
        /*0598*/ 	.word	0x00028ca8
        /*059c*/ 	.short	0x0100
        /*059e*/ 	.byte	0x08
	.zero		1


	//   ....[18]....
        /*05a0*/ 	.word	0x00000780
        /*05a4*/ 	.word	0x000000ff
        /*05a8*/ 	.word	0x00028cb0
        /*05ac*/ 	.short	0x0100
        /*05ae*/ 	.byte	0x08
	.zero		1


	//   ....[19]....
        /*05b0*/ 	.word	0x00000790
        /*05b4*/ 	.word	0x000000ff
        /*05b8*/ 	.word	0x00028cc0
        /*05bc*/ 	.short	0x0100
        /*05be*/ 	.byte	0x08
	.zero		1


	//   ....[20]....
        /*05c0*/ 	.word	0x000007a0
        /*05c4*/ 	.word	0x000000ff
        /*05c8*/ 	.word	0x00028cb8
        /*05cc*/ 	.short	0x0100
        /*05ce*/ 	.byte	0x08
	.zero		1


	//   ....[21]....
        /*05d0*/ 	.word	0x000007b0
        /*05d4*/ 	.word	0x000000ff
        /*05d8*/ 	.word	0x00028cc8
        /*05dc*/ 	.short	0x0100
        /*05de*/ 	.byte	0x08
	.zero		1


	//   ....[22]....
        /*05e0*/ 	.word	0x00001780
        /*05e4*/ 	.word	0x000000ff
        /*05e8*/ 	.word	0x00028c50
        /*05ec*/ 	.short	0x010a
        /*05ee*/ 	.byte	0x05
	.zero		1


	//   ....[23]....
        /*05f0*/ 	.word	0x00001a50
        /*05f4*/ 	.word	0x000000ff
        /*05f8*/ 	.word	0x00000000
        /*05fc*/ 	.short	0x0101
        /*05fe*/ 	.byte	0x04
	.zero		1


	//   ....[24]....
        /*0600*/ 	.word	0x000023b0
        /*0604*/ 	.word	0x000000ff
        /*0608*/ 	.word	0x00028c50
        /*060c*/ 	.short	0x010a
        /*060e*/ 	.byte	0x07
	.zero		1


	//   ....[25]....
        /*0610*/ 	.word	0x000023f0
        /*0614*/ 	.word	0x000000ff
        /*0618*/ 	.word	0x00028c50
        /*061c*/ 	.short	0x010a
        /*061e*/ 	.byte	0x07
	.zero		1


	//   ....[26]....
        /*0620*/ 	.word	0x000025d0
        /*0624*/ 	.word	0x000000ff
        /*0628*/ 	.word	0x00000000
        /*062c*/ 	.short	0x0101
        /*062e*/ 	.byte	0x07
	.zero		1


	//   ....[27]....
        /*0630*/ 	.word	0x00003bf0
        /*0634*/ 	.word	0x000000ff
        /*0638*/ 	.word	0x00028c00
        /*063c*/ 	.short	0x010a
        /*063e*/ 	.byte	0x28
	.zero		1


	//   ....[28]....
        /*0640*/ 	.word	0x00003d80
        /*0644*/ 	.word	0x000000ff
        /*0648*/ 	.word	0x00028c30
        /*064c*/ 	.short	0x010a
        /*064e*/ 	.byte	0x28
	.zero		1


	//   ....[29]....
        /*0650*/ 	.word	0x00003dc0
        /*0654*/ 	.word	0x000000ff
        /*0658*/ 	.word	0x00028c30
        /*065c*/ 	.short	0x010a
        /*065e*/ 	.byte	0x28
	.zero		1


	//   ....[30]....
        /*0660*/ 	.word	0x000041b0
        /*0664*/ 	.word	0x000000ff
        /*0668*/ 	.word	0x00000000
        /*066c*/ 	.short	0x0101
        /*066e*/ 	.byte	0x04
	.zero		1


	//   ....[31]....
        /*0670*/ 	.word	0x00005b60
        /*0674*/ 	.word	0x000000ff
        /*0678*/ 	.word	0x00028c50
        /*067c*/ 	.short	0x010a
        /*067e*/ 	.byte	0x28
	.zero		1


	//   ....[32]....
        /*0680*/ 	.word	0x00005ba0
        /*0684*/ 	.word	0x000000ff
        /*0688*/ 	.word	0x00028c50
        /*068c*/ 	.short	0x010a
        /*068e*/ 	.byte	0x28
	.zero		1


	//   ....[33]....
        /*0690*/ 	.word	0x00005e90
        /*0694*/ 	.word	0x000000ff
        /*0698*/ 	.word	0x00000000
        /*069c*/ 	.short	0x0101
        /*069e*/ 	.byte	0x04
	.zero		1


	//   ....[34]....
        /*06a0*/ 	.word	0x00006240
        /*06a4*/ 	.word	0x000000ff
        /*06a8*/ 	.word	0x00028c30
        /*06ac*/ 	.short	0x010a
        /*06ae*/ 	.byte	0x1f
	.zero		1


	//   ....[35]....
        /*06b0*/ 	.word	0x00006280
        /*06b4*/ 	.word	0x000000ff
        /*06b8*/ 	.word	0x00028c30
        /*06bc*/ 	.short	0x010a
        /*06be*/ 	.byte	0x1f
	.zero		1


	//   ....[36]....
        /*06c0*/ 	.word	0x000064a0
        /*06c4*/ 	.word	0x000000ff
        /*06c8*/ 	.word	0x00000000
        /*06cc*/ 	.short	0x0101
        /*06ce*/ 	.byte	0x0a
	.zero		1


	//   ....[37]....
        /*06d0*/ 	.word	0x00008220
        /*06d4*/ 	.word	0x000000ff
        /*06d8*/ 	.word	0x00028c50
        /*06dc*/ 	.short	0x010a
        /*06de*/ 	.byte	0x1f
	.zero		1


	//   ....[38]....
        /*06e0*/ 	.word	0x00008260
        /*06e4*/ 	.word	0x000000ff
        /*06e8*/ 	.word	0x00028c50
        /*06ec*/ 	.short	0x010a
        /*06ee*/ 	.byte	0x1f
	.zero		1


	//   ....[39]....
        /*06f0*/ 	.word	0x00008510
        /*06f4*/ 	.word	0x000000ff
        /*06f8*/ 	.word	0x00000000
        /*06fc*/ 	.short	0x0101
        /*06fe*/ 	.byte	0x06
	.zero		1


	//   ....[40]....
        /*0700*/ 	.word	0x000088c0
        /*0704*/ 	.word	0x000000ff
        /*0708*/ 	.word	0x00028c30
        /*070c*/ 	.short	0x010a
        /*070e*/ 	.byte	0x1a
	.zero		1


	//   ....[41]....
        /*0710*/ 	.word	0x00008900
        /*0714*/ 	.word	0x000000ff
        /*0718*/ 	.word	0x00028c30
        /*071c*/ 	.short	0x010a
        /*071e*/ 	.byte	0x1a
	.zero		1


	//   ....[42]....
        /*0720*/ 	.word	0x00008b10
        /*0724*/ 	.word	0x000000ff
        /*0728*/ 	.word	0x00000000
        /*072c*/ 	.short	0x0101
        /*072e*/ 	.byte	0x0b
	.zero		1


	//   ....[43]....
        /*0730*/ 	.word	0x00009d90
        /*0734*/ 	.word	0x000000ff
        /*0738*/ 	.word	0x00028c50
        /*073c*/ 	.short	0x010a
        /*073e*/ 	.byte	0x1a
	.zero		1


	//   ....[44]....
        /*0740*/ 	.word	0x00009dd0
        /*0744*/ 	.word	0x000000ff
        /*0748*/ 	.word	0x00028c50
        /*074c*/ 	.short	0x010a
        /*074e*/ 	.byte	0x1a
	.zero		1


	//   ....[45]....
        /*0750*/ 	.word	0x0000a060
        /*0754*/ 	.word	0x000000ff
        /*0758*/ 	.word	0x00000000
        /*075c*/ 	.short	0x0101
        /*075e*/ 	.byte	0x1a
	.zero		1


	//   ....[46]....
        /*0760*/ 	.word	0x0000a1d0
        /*0764*/ 	.word	0x000000ff
        /*0768*/ 	.word	0x00028c30
        /*076c*/ 	.short	0x010a
        /*076e*/ 	.byte	0x19
	.zero		1


	//   ....[47]....
        /*0770*/ 	.word	0x0000a210
        /*0774*/ 	.word	0x000000ff
        /*0778*/ 	.word	0x00028c30
        /*077c*/ 	.short	0x010a
        /*077e*/ 	.byte	0x19
	.zero		1


	//   ....[48]....
        /*0780*/ 	.word	0x0000a420
        /*0784*/ 	.word	0x000000ff
        /*0788*/ 	.word	0x00000000
        /*078c*/ 	.short	0x0101
        /*078e*/ 	.byte	0x0a
	.zero		1


	//   ....[49]....
        /*0790*/ 	.word	0x0000c170
        /*0794*/ 	.word	0x000000ff
        /*0798*/ 	.word	0x00028c50
        /*079c*/ 	.short	0x010a
        /*079e*/ 	.byte	0x19
	.zero		1


	//   ....[50]....
        /*07a0*/ 	.word	0x0000c1b0
        /*07a4*/ 	.word	0x000000ff
        /*07a8*/ 	.word	0x00028c50
        /*07ac*/ 	.short	0x010a
        /*07ae*/ 	.byte	0x19
	.zero		1


	//   ....[51]....
        /*07b0*/ 	.word	0x0000c460
        /*07b4*/ 	.word	0x000000ff
        /*07b8*/ 	.word	0x00000000
        /*07bc*/ 	.short	0x0101
        /*07be*/ 	.byte	0x19
	.zero		1


	//   ....[52]....
        /*07c0*/ 	.word	0x0000cfd0
        /*07c4*/ 	.word	0x000000ff
        /*07c8*/ 	.word	0x00000000
        /*07cc*/ 	.short	0x0101
        /*07ce*/ 	.byte	0x04
	.zero		1


	//   ....[53]....
        /*07d0*/ 	.word	0x00010aa0
        /*07d4*/ 	.word	0x000000ff
        /*07d8*/ 	.word	0x00028c40
        /*07dc*/ 	.short	0x010a
        /*07de*/ 	.byte	0x2e
	.zero		1


	//   ....[54]....
        /*07e0*/ 	.word	0x00010ed0
        /*07e4*/ 	.word	0x000000ff
        /*07e8*/ 	.word	0x00028c30
        /*07ec*/ 	.short	0x0107
        /*07ee*/ 	.byte	0x2e
	.zero		1


	//   ....[55]....
        /*07f0*/ 	.word	0x00010f40
        /*07f4*/ 	.word	0x000000ff
        /*07f8*/ 	.word	0x00028c30
        /*07fc*/ 	.short	0x0101
        /*07fe*/ 	.byte	0x2e
	.zero		1


	//   ....[56]....
        /*0800*/ 	.word	0x00011630
        /*0804*/ 	.word	0x000000ff
        /*0808*/ 	.word	0x00028c00
        /*080c*/ 	.short	0x0107
        /*080e*/ 	.byte	0x2e
	.zero		1


	//   ....[57]....
        /*0810*/ 	.word	0x00011670
        /*0814*/ 	.word	0x000000ff
        /*0818*/ 	.word	0x00028c00
        /*081c*/ 	.short	0x0101
        /*081e*/ 	.byte	0x2e
	.zero		1


	//   ....[58]....
        /*0820*/ 	.word	0x00011680
        /*0824*/ 	.word	0x000000ff
        /*0828*/ 	.word	0x00028c20
        /*082c*/ 	.short	0x010a
        /*082e*/ 	.byte	0x2e
	.zero		1


	//   ....[59]....
        /*0830*/ 	.word	0x000116d0
        /*0834*/ 	.word	0x000000ff
        /*0838*/ 	.word	0x00028c60
        /*083c*/ 	.short	0x010a
        /*083e*/ 	.byte	0x2e
	.zero		1


	//   ....[60]....
        /*0840*/ 	.word	0x00011ef0
        /*0844*/ 	.word	0x000000ff
        /*0848*/ 	.word	0x00028c50
        /*084c*/ 	.short	0x0107
        /*084e*/ 	.byte	0x2e
	.zero		1


	//   ....[61]....
        /*0850*/ 	.word	0x00011f70
        /*0854*/ 	.word	0x000000ff
        /*0858*/ 	.word	0x00028c50
        /*085c*/ 	.short	0x0101
        /*085e*/ 	.byte	0x2e
	.zero		1


	//   ....[62]....
        /*0860*/ 	.word	0x000122a0
        /*0864*/ 	.word	0x0000000a
        /*0868*/ 	.word	0x00028c40
        /*086c*/ 	.short	0x010a
        /*086e*/ 	.byte	0x3f
	.zero		1


	//   ....[63]....
        /*0870*/ 	.word	0x00012630
        /*0874*/ 	.word	0x0000000a
        /*0878*/ 	.word	0x00028c30
        /*087c*/ 	.short	0x0107
        /*087e*/ 	.byte	0x3f
	.zero		1


	//   ....[64]....
        /*0880*/ 	.word	0x000126e0
        /*0884*/ 	.word	0x0000000a
        /*0888*/ 	.word	0x00028c30
        /*088c*/ 	.short	0x0101
        /*088e*/ 	.byte	0x3f
	.zero		1


	//   ....[65]....
        /*0890*/ 	.word	0x00012710
        /*0894*/ 	.word	0x0000000a
        /*0898*/ 	.word	0x00028c60
        /*089c*/ 	.short	0x010a
        /*089e*/ 	.byte	0x3f
	.zero		1


	//   ....[66]....
        /*08a0*/ 	.word	0x00012d50
        /*08a4*/ 	.word	0x0000000a
        /*08a8*/ 	.word	0x00028c50
        /*08ac*/ 	.short	0x0107
        /*08ae*/ 	.byte	0x3f
	.zero		1


	//   ....[67]....
        /*08b0*/ 	.word	0x00012e20
        /*08b4*/ 	.word	0x0000000a
        /*08b8*/ 	.word	0x00028c50
        /*08bc*/ 	.short	0x0101
        /*08be*/ 	.byte	0x3f
	.zero		1


	//   ....[68]....
        /*08c0*/ 	.word	0x00012f00
        /*08c4*/ 	.word	0x00000005
        /*08c8*/ 	.word	0x00028c20
        /*08cc*/ 	.short	0x010a
        /*08ce*/ 	.byte	0x3f
	.zero		1


	//   ....[69]....
        /*08d0*/ 	.word	0x00013070
        /*08d4*/ 	.word	0x00000004
        /*08d8*/ 	.word	0x00028c40
        /*08dc*/ 	.short	0x010a
        /*08de*/ 	.byte	0x3f
	.zero		1


	//   ....[70]....
        /*08e0*/ 	.word	0x00013110
        /*08e4*/ 	.word	0x00000005
        /*08e8*/ 	.word	0x00028c40
        /*08ec*/ 	.short	0x010a
        /*08ee*/ 	.byte	0x3f
	.zero		1


	//   ....[71]....
        /*08f0*/ 	.word	0x00013150
        /*08f4*/ 	.word	0x00000004
        /*08f8*/ 	.word	0x00028c60
        /*08fc*/ 	.short	0x010a
        /*08fe*/ 	.byte	0x3f
	.zero		1


	//   ....[72]....
        /*0900*/ 	.word	0x00013190
        /*0904*/ 	.word	0x00000005
        /*0908*/ 	.word	0x00028c60
        /*090c*/ 	.short	0x010a
        /*090e*/ 	.byte	0x3f
	.zero		1


	//   ....[73]....
        /*0910*/ 	.word	0x00013200
        /*0914*/ 	.word	0x00000005
        /*0918*/ 	.word	0x00028c50
        /*091c*/ 	.short	0x010a
        /*091e*/ 	.byte	0x3f
	.zero		1


	//   ....[74]....
        /*0920*/ 	.word	0x00013260
        /*0924*/ 	.word	0x00000005
        /*0928*/ 	.word	0x00028c50
        /*092c*/ 	.short	0x010a
        /*092e*/ 	.byte	0x3f
	.zero		1


	//   ....[75]....
        /*0930*/ 	.word	0x000132c0
        /*0934*/ 	.word	0x00000000
        /*0938*/ 	.word	0x00028c00
        /*093c*/ 	.short	0x010a
        /*093e*/ 	.byte	0x3f
	.zero		1


	//   ....[76]....
        /*0940*/ 	.word	0x00013320
        /*0944*/ 	.word	0x00000002
        /*0948*/ 	.word	0x00028c30
        /*094c*/ 	.short	0x010a
        /*094e*/ 	.byte	0x3f
	.zero		1


	//   ....[77]....
        /*0950*/ 	.word	0x00013380
        /*0954*/ 	.word	0x0000000e
        /*0958*/ 	.word	0x00028c50
        /*095c*/ 	.short	0x010a
        /*095e*/ 	.byte	0x3f
	.zero		1


	//   ....[78]....
        /*0960*/ 	.word	0x000133e0
        /*0964*/ 	.word	0x0000000c
        /*0968*/ 	.word	0x00028c30
        /*096c*/ 	.short	0x010a
        /*096e*/ 	.byte	0x3f
	.zero		1


	//   ....[79]....
        /*0970*/ 	.word	0x00013440
        /*0974*/ 	.word	0x0000000e
        /*0978*/ 	.word	0x00028c50
        /*097c*/ 	.short	0x010a
        /*097e*/ 	.byte	0x3f
	.zero		1


	//   ....[80]....
        /*0980*/ 	.word	0x000134a0
        /*0984*/ 	.word	0x0000000b
        /*0988*/ 	.word	0x00028c30
        /*098c*/ 	.short	0x010a
        /*098e*/ 	.byte	0x3f
	.zero		1


	//   ....[81]....
        /*0990*/ 	.word	0x00013500
        /*0994*/ 	.word	0x0000000f
        /*0998*/ 	.word	0x00028c50
        /*099c*/ 	.short	0x010a
        /*099e*/ 	.byte	0x3f
	.zero		1


	//   ....[82]....
        /*09a0*/ 	.word	0x00013560
        /*09a4*/ 	.word	0x0000000c
        /*09a8*/ 	.word	0x00028c30
        /*09ac*/ 	.short	0x010a
        /*09ae*/ 	.byte	0x3f
	.zero		1


	//   ....[83]....
        /*09b0*/ 	.word	0x000135c0
        /*09b4*/ 	.word	0x0000000e
        /*09b8*/ 	.word	0x00028c50
        /*09bc*/ 	.short	0x010a
        /*09be*/ 	.byte	0x3f
	.zero		1


	//   ....[84]....
        /*09c0*/ 	.word	0x000136a0
        /*09c4*/ 	.word	0x00000003
        /*09c8*/ 	.word	0x00028c40
        /*09cc*/ 	.short	0x010a
        /*09ce*/ 	.byte	0x3f
	.zero		1


	//   ....[85]....
        /*09d0*/ 	.word	0x00014020
        /*09d4*/ 	.word	0x00000003
        /*09d8*/ 	.word	0x00028c20
        /*09dc*/ 	.short	0x010a
        /*09de*/ 	.byte	0x3f
	.zero		1


	//   ....[86]....
        /*09e0*/ 	.word	0x00014080
        /*09e4*/ 	.word	0x00000003
        /*09e8*/ 	.word	0x00028c60
        /*09ec*/ 	.short	0x010a
        /*09ee*/ 	.byte	0x3f
	.zero		1


	//   ....[87]....
        /*09f0*/ 	.word	0x00014910
        /*09f4*/ 	.word	0x0000000a
        /*09f8*/ 	.word	0x00028c40
        /*09fc*/ 	.short	0x010a
        /*09fe*/ 	.byte	0x3f
	.zero		1


	//   ....[88]....
        /*0a00*/ 	.word	0x00014d90
        /*0a04*/ 	.word	0x0000000a
        /*0a08*/ 	.word	0x00028c60
        /*0a0c*/ 	.short	0x010a
        /*0a0e*/ 	.byte	0x3f
	.zero		1


	//   ....[89]....
        /*0a10*/ 	.word	0x000154f0
        /*0a14*/ 	.word	0x00000005
        /*0a18*/ 	.word	0x00028c20
        /*0a1c*/ 	.short	0x010a
        /*0a1e*/ 	.byte	0x3f
	.zero		1


	//   ....[90]....
        /*0a20*/ 	.word	0x00015690
        /*0a24*/ 	.word	0x00000004
        /*0a28*/ 	.word	0x00028c40
        /*0a2c*/ 	.short	0x010a
        /*0a2e*/ 	.byte	0x3f
	.zero		1


	//   ....[91]....
        /*0a30*/ 	.word	0x000156e0
        /*0a34*/ 	.word	0x00000005
        /*0a38*/ 	.word	0x00028c40
        /*0a3c*/ 	.short	0x010a
        /*0a3e*/ 	.byte	0x3f
	.zero		1


	//   ....[92]....
        /*0a40*/ 	.word	0x00015730
        /*0a44*/ 	.word	0x00000004
        /*0a48*/ 	.word	0x00028c60
        /*0a4c*/ 	.short	0x010a
        /*0a4e*/ 	.byte	0x3f
	.zero		1


	//----- nvinfo : EIATTR_NUM_MBARRIERS
	.align		4
.L_764:
        /*0a50*/ 	.byte	0x03, 0x38
        /*0a52*/ 	.short	0x0016


	//----- nvinfo : EIATTR_EXIT_INSTR_OFFSETS
	.align		4
        /*0a54*/ 	.byte	0x04, 0x1c
        /*0a56*/ 	.short	(.L_766 - .L_765)


	//   ....[0]....
.L_765:
        /*0a58*/ 	.word	0x000131e0


	//----- nvinfo : EIATTR_MAX_THREADS
	.align		4
.L_766:
        /*0a5c*/ 	.byte	0x04, 0x05
        /*0a5e*/ 	.short	(.L_768 - .L_767)
.L_767:
        /*0a60*/ 	.word	0x00000180
        /*0a64*/ 	.word	0x00000001
        /*0a68*/ 	.word	0x00000001


	//----- nvinfo : EIATTR_CRS_STACK_SIZE
	.align		4
.L_768:
        /*0a6c*/ 	.byte	0x04, 0x1e
        /*0a6e*/ 	.short	(.L_770 - .L_769)
.L_769:
        /*0a70*/ 	.word	0x00000000


	//----- nvinfo : EIATTR_CBANK_PARAM_SIZE
	.align		4
.L_770:
        /*0a74*/ 	.byte	0x03, 0x19
        /*0a76*/ 	.short	0x0a70


	//----- nvinfo : EIATTR_PARAM_CBANK
	.align		4
        /*0a78*/ 	.byte	0x04, 0x0a
        /*0a7a*/ 	.short	(.L_772 - .L_771)
	.align		4
.L_771:
        /*0a7c*/ 	.word	index@(.nv.constant0._ZN7cutlass13device_kernelIN5flash11enable_sm90INS1_16FlashAttnFwdSm90INS1_25CollectiveMainloopFwdSm90ILi2EN4cute5tupleIJNS5_1CILi1EEES8_S8_EEENS6_IJNS7_ILi64EEESA_SA_EEELi512ENS_6half_tEfNS_4arch4Sm90ELb0ELb1ELb0ELb0ELb1ELb0ELb0ELb0ELb0ELb1ELb1ELb0EEENS1_21CollectiveEpilogueFwdINS6_IJSA_NS7_ILi512EEESA_EEES9_SC_SE_Li256ELb0ELb1ELb1ELb0EEENS1_19SingleTileSchedulerILb0ELb1ELb1ELi64EEEEEEEEEvNT_6ParamsE)
        /*0a80*/ 	.short	0x0210
        /*0a82*/ 	.short	0x0a70


	//----- nvinfo : EIATTR_SW_WAR
	.align		4
.L_772:
        /*0a84*/ 	.byte	0x04, 0x36
        /*0a86*/ 	.short	(.L_774 - .L_773)
.L_773:
        /*0a88*/ 	.word	0x00000008
.L_774:


//--------------------- .nv.info._ZN7cutlass13device_kernelIN5flash11enable_sm90INS1_16FlashAttnFwdSm90INS1_25CollectiveMainloopFwdSm90ILi2EN4cute5tupleIJNS5_1CILi1EEES8_S8_EEENS6_IJNS7_ILi64EEESA_SA_EEELi512ENS_6half_tEfNS_4arch4Sm90ELb0ELb1ELb0ELb0ELb1ELb0ELb1ELb0ELb0ELb1ELb1ELb0EEENS1_21CollectiveEpilogueFwdINS6_IJSA_NS7_ILi512EEESA_EEES9_SC_SE_Li256ELb0ELb1ELb1ELb0EEENS1_19SingleTileSchedulerILb0ELb1ELb1ELi64EEEEEEEEEvNT_6ParamsE --------------------------
	.section	.nv.info._ZN7cutlass13device_kernelIN5flash11enable_sm90INS1_16FlashAttnFwdSm90INS1_25CollectiveMainloopFwdSm90ILi2EN4cute5tupleIJNS5_1CILi1EEES8_S8_EEENS6_IJNS7_ILi64EEESA_SA_EEELi512ENS_6half_tEfNS_4arch4Sm90ELb0ELb1ELb0ELb0ELb1ELb0ELb1ELb0ELb0ELb1ELb1ELb0EEENS1_21CollectiveEpilogueFwdINS6_IJSA_NS7_ILi512EEESA_EEES9_SC_SE_Li256ELb0ELb1ELb1ELb0EEENS1_19SingleTileSchedulerILb0ELb1ELb1ELi64EEEEEEEEEvNT_6ParamsE,"",@"SHT_CUDA_INFO"
	.sectionflags	@""
	.align	4


	//----- nvinfo : EIATTR_CUDA_API_VERSION
	.align		4
        /*0000*/ 	.byte	0x04, 0x37
        /*0002*/ 	.short	(.L_776 - .L_775)
.L_775:
        /*0004*/ 	.word	0x00000082


	//----- nvinfo : EIATTR_KPARAM_INFO
	.align		4
.L_776:
        /*0008*/ 	.byte	0x04, 0x17
        /*000a*/ 	.short	(.L_778 - .L_777)
.L_777:
        /*000c*/ 	.word	0x00000000
        /*0010*/ 	.short	0x0000
        /*0012*/ 	.short	0x0070
        /*0014*/ 	.byte	0x00, 0xf0, 0x01, 0x2c


	//----- nvinfo : EIATTR_SPARSE_MMA_MASK
	.align		4
.L_778:
        /*0018*/ 	.byte	0x03, 0x50
        /*001a*/ 	.short	0x0000


	//----- nvinfo : EIATTR_MAXREG_COUNT
	.align		4
        /*001c*/ 	.byte	0x03, 0x1b
        /*001e*/ 	.short	0x00a8


	//----- nvinfo : EIATTR_NUM_BARRIERS
	.align		4
        /*0020*/ 	.byte	0x02, 0x4c
        /*0022*/ 	.byte	0x10
	.zero		1


	//----- nvinfo : EIATTR_EXTERNS
	.align		4
        /*0024*/ 	.byte	0x04, 0x0f
        /*0026*/ 	.short	(.L_780 - .L_779)


	//   ....[0]....
	.align		4
.L_779:
        /*0028*/ 	.word	index@(__assertfail)


	//----- nvinfo : EIATTR_MERCURY_ISA_VERSION
	.align		4
.L_780:
        /*002c*/ 	.byte	0x03, 0x5f
        /*002e*/ 	.short	0x0101


	//----- nvinfo : EIATTR_INT_WARP_WIDE_INSTR_OFFSETS
	.align		4
        /*0030*/ 	.byte	0x04, 0x31
        /*0032*/ 	.short	(.L_782 - .L_781)


	//   ....[0]....
.L_781:
        /*0034*/ 	.word	0x000000c0


	//   ....[1]....
        /*0038*/ 	.word	0x000000d0


	//   ....[2]....
        /*003c*/ 	.word	0x000000e0


	//   ....[3]....
        /*0040*/ 	.word	0x00000180


	//----- nvinfo : EIATTR_COOP_GROUP_MASK_REGIDS
	.align		4
.L_782:
        /*0044*/ 	.byte	0x04, 0x29
        /*0046*/ 	.short	(.L_784 - .L_783)


	//   ....[0]....
.L_783:
        /*0048*/ 	.word	0xffffffff


	//   ....[1]....
        /*004c*/ 	.word	0xffffffff


	//   ....[2]....
        /*0050*/ 	.word	0xffffffff


	//   ....[3]....
        /*0054*/ 	.word	0xffffffff


	//   ....[4]....
        /*0058*/ 	.word	0xffffffff


	//   ....[5]....
        /*005c*/ 	.word	0xffffffff


	//   ....[6]....
        /*0060*/ 	.word	0xffffffff


	//   ....[7]....
        /*0064*/ 	.word	0xffffffff


	//   ....[8]....
        /*0068*/ 	.word	0xffffffff


	//   ....[9]....
        /*006c*/ 	.word	0xffffffff


	//   ....[10]....
        /*0070*/ 	.word	0xffffffff


	//   ....[11]....
        /*0074*/ 	.word	0xffffffff


	//   ....[12]....
        /*0078*/ 	.word	0xffffffff


	//   ....[13]....
        /*007c*/ 	.word	0xffffffff


	//   ....[14]....
        /*0080*/ 	.word	0xffffffff


	//   ....[15]....
        /*0084*/ 	.word	0xffffffff


	//   ....[16]....
        /*0088*/ 	.word	0xffffffff


	//   ....[17]....
        /*008c*/ 	.word	0xffffffff


	//   ....[18]....
        /*0090*/ 	.word	0xffffffff


	//   ....[19]....
        /*0094*/ 	.word	0xffffffff


	//   ....[20]....
        /*0098*/ 	.word	0xffffffff


	//   ....[21]....
        /*009c*/ 	.word	0xffffffff


	//   ....[22]....
        /*00a0*/ 	.word	0xffffffff


	//   ....[23]....
        /*00a4*/ 	.word	0xffffffff


	//   ....[24]....
        /*00a8*/ 	.word	0xffffffff


	//   ....[25]....
        /*00ac*/ 	.word	0xffffffff


	//   ....[26]....
        /*00b0*/ 	.word	0xffffffff


	//   ....[27]....
        /*00b4*/ 	.word	0xffffffff


	//   ....[28]....
        /*00b8*/ 	.word	0xffffffff


	//   ....[29]....
        /*00bc*/ 	.word	0xffffffff


	//   ....[30]....
        /*00c0*/ 	.word	0xffffffff


	//   ....[31]....
        /*00c4*/ 	.word	0xffffffff


	//   ....[32]....
        /*00c8*/ 	.word	0xffffffff


	//   ....[33]....
        /*00cc*/ 	.word	0xffffffff


	//   ....[34]....
        /*00d0*/ 	.word	0xffffffff


	//   ....[35]....
        /*00d4*/ 	.word	0xffffffff


	//   ....[36]....
        /*00d8*/ 	.word	0xffffffff


	//   ....[37]....
        /*00dc*/ 	.word	0xffffffff


	//   ....[38]....
        /*00e0*/ 	.word	0xffffffff


	//   ....[39]....
        /*00e4*/ 	.word	0xffffffff


	//   ....[40]....
        /*00e8*/ 	.word	0xffffffff


	//   ....[41]....
        /*00ec*/ 	.word	0xffffffff


	//   ....[42]....
        /*00f0*/ 	.word	0xffffffff


	//   ....[43]....
        /*00f4*/ 	.word	0xffffffff


	//   ....[44]....
        /*00f8*/ 	.word	0xffffffff


	//   ....[45]....
        /*00fc*/ 	.word	0xffffffff


	//   ....[46]....
        /*0100*/ 	.word	0xffffffff


	//   ....[47]....
        /*0104*/ 	.word	0xffffffff


	//   ....[48]....
        /*0108*/ 	.word	0xffffffff


	//   ....[49]....
        /*010c*/ 	.word	0xffffffff


	//   ....[50]....
        /*0110*/ 	.word	0xffffffff


	//   ....[51]....
        /*0114*/ 	.word	0xffffffff


	//   ....[52]....
        /*0118*/ 	.word	0xffffffff


	//   ....[53]....
        /*011c*/ 	.word	0xffffffff


	//   ....[54]....
        /*0120*/ 	.word	0xffffffff


	//   ....[55]....
        /*0124*/ 	.word	0xffffffff


	//   ....[56]....
        /*0128*/ 	.word	0xffffffff


	//   ....[57]....
        /*012c*/ 	.word	0xffffffff


	//   ....[58]....
        /*0130*/ 	.word	0xffffffff


	//   ....[59]....
        /*0134*/ 	.word	0xffffffff


	//   ....[60]....
        /*0138*/ 	.word	0xffffffff


	//   ....[61]....
        /*013c*/ 	.word	0xffffffff


	//   ....[62]....
        /*0140*/ 	.word	0xffffffff


	//   ....[63]....
        /*0144*/ 	.word	0xffffffff


	//   ....[64]....
        /*0148*/ 	.word	0xffffffff


	//   ....[65]....
        /*014c*/ 	.word	0xffffffff


	//   ....[66]....
        /*0150*/ 	.word	0xffffffff


	//   ....[67]....
        /*0154*/ 	.word	0xffffffff


	//   ....[68]....
        /*0158*/ 	.word	0xffffffff


	//   ....[69]....
        /*015c*/ 	.word	0xffffffff


	//   ....[70]....
        /*0160*/ 	.word	0xffffffff


	//   ....[71]....
        /*0164*/ 	.word	0xffffffff


	//   ....[72]....
        /*0168*/ 	.word	0xffffffff


	//   ....[73]....
        /*016c*/ 	.word	0xffffffff


	//   ....[74]....
        /*0170*/ 	.word	0xffffffff


	//   ....[75]....
        /*0174*/ 	.word	0xffffffff


	//   ....[76]....
        /*0178*/ 	.word	0xffffffff


	//   ....[77]....
        /*017c*/ 	.word	0xffffffff


	//   ....[78]....
        /*0180*/ 	.word	0xffffffff


	//   ....[79]....
        /*0184*/ 	.word	0xffffffff


	//   ....[80]....
        /*0188*/ 	.word	0xffffffff


	//   ....[81]....
        /*018c*/ 	.word	0xffffffff


	//   ....[82]....
        /*0190*/ 	.word	0xffffffff


	//   ....[83]....
        /*0194*/ 	.word	0xffffffff


	//   ....[84]....
        /*0198*/ 	.word	0xffffffff


	//   ....[85]....
        /*019c*/ 	.word	0xffffffff


	//   ....[86]....
        /*01a0*/ 	.word	0xffffffff


	//   ....[87]....
        /*01a4*/ 	.word	0xffffffff


	//   ....[88]....
        /*01a8*/ 	.word	0xffffffff


	//   ....[89]....
        /*01ac*/ 	.word	0xffffffff


	//   ....[90]....
        /*01b0*/ 	.word	0xffffffff


	//   ....[91]....
        /*01b4*/ 	.word	0xffffffff


	//   ....[92]....
        /*01b8*/ 	.word	0xffffffff


	//   ....[93]....
        /*01bc*/ 	.word	0x0500000f


	//   ....[94]....
        /*01c0*/ 	.word	0x0500000f


	//   ....[95]....
        /*01c4*/ 	.word	0x0500000f


	//   ....[96]....
        /*01c8*/ 	.word	0x0500000f


	//   ....[97]....
        /*01cc*/ 	.word	0x0500000f


	//   ....[98]....
        /*01d0*/ 	.word	0x0500000f


	//   ....[99]....
        /*01d4*/ 	.word	0x0500000f


	//   ....[100]....
        /*01d8*/ 	.word	0x0500000f


	//   ....[101]....
        /*01dc*/ 	.word	0x0500000f


	//   ....[102]....
        /*01e0*/ 	.word	0x0500000f


	//   ....[103]....
        /*01e4*/ 	.word	0x0500000f


	//   ....[104]....
        /*01e8*/ 	.word	0x0500000f


	//   ....[105]....
        /*01ec*/ 	.word	0x0500000f


	//   ....[106]....
        /*01f0*/ 	.word	0x0500000f


	//   ....[107]....
        /*01f4*/ 	.word	0x0500000f


	//   ....[108]....
        /*01f8*/ 	.word	0x0500000f


	//   ....[109]....
        /*01fc*/ 	.word	0x0500000f


	//   ....[110]....
        /*0200*/ 	.word	0x0500000f


	//   ....[111]....
        /*0204*/ 	.word	0x0500000f


	//   ....[112]....
        /*0208*/ 	.word	0x0500000f


	//   ....[113]....
        /*020c*/ 	.word	0x0500000f


	//   ....[114]....
        /*0210*/ 	.word	0x0500000f


	//   ....[115]....
        /*0214*/ 	.word	0x0500000f


	//   ....[116]....
        /*0218*/ 	.word	0x0500000f


	//   ....[117]....
        /*021c*/ 	.word	0x0500000f


	//   ....[118]....
        /*0220*/ 	.word	0x0500000f


	//   ....[119]....
        /*0224*/ 	.word	0x0500000f


	//   ....[120]....
        /*0228*/ 	.word	0x0500000f


	//   ....[121]....
        /*022c*/ 	.word	0x0500000f


	//   ....[122]....
        /*0230*/ 	.word	0x0500000f


	//   ....[123]....
        /*0234*/ 	.word	0x0500000f


	//   ....[124]....
        /*0238*/ 	.word	0x0500000f


	//   ....[125]....
        /*023c*/ 	.word	0x0500000f


	//   ....[126]....
        /*0240*/ 	.word	0x0500000f


	//   ....[127]....
        /*0244*/ 	.word	0x0500000f


	//   ....[128]....
        /*0248*/ 	.word	0x0500000f


	//   ....[129]....
        /*024c*/ 	.word	0x0500000f


	//   ....[130]....
        /*0250*/ 	.word	0x0500000f


	//   ....[131]....
        /*0254*/ 	.word	0x0500000f


	//   ....[132]....
        /*0258*/ 	.word	0x0500000f


	//   ....[133]....
        /*025c*/ 	.word	0x0500000f


	//   ....[134]....
        /*0260*/ 	.word	0x0500000f


	//   ....[135]....
        /*0264*/ 	.word	0x0500000f


	//   ....[136]....
        /*0268*/ 	.word	0x0500000f


	//   ....[137]....
        /*026c*/ 	.word	0x0500000f


	//   ....[138]....
        /*0270*/ 	.word	0x0500000f


	//   ....[139]....
        /*0274*/ 	.word	0x0500000f


	//   ....[140]....
        /*0278*/ 	.word	0x0500000f


	//   ....[141]....
        /*027c*/ 	.word	0x0500000f


	//   ....[142]....
        /*0280*/ 	.word	0x0500000f


	//   ....[143]....
        /*0284*/ 	.word	0xffffffff


	//   ....[144]....
        /*0288*/ 	.word	0xffffffff


	//   ....[145]....
        /*028c*/ 	.word	0xffffffff


	//   ....[146]....
        /*0290*/ 	.word	0xffffffff


	//   ....[147]....
        /*0294*/ 	.word	0xffffffff


	//   ....[148]....
        /*0298*/ 	.word	0xffffffff


	//   ....[149]....
        /*029c*/ 	.word	0xffffffff


	//   ....[150]....
        /*02a0*/ 	.word	0xffffffff


	//----- nvinfo : EIATTR_COOP_GROUP_INSTR_OFFSETS
	.align		4
.L_784:
        /*02a4*/ 	.byte	0x04, 0x28
        /*02a6*/ 	.short	(.L_786 - .L_785)


	//   ....[0]....
.L_785:
        /*02a8*/ 	.word	0x00000080


	//   ....[1]....
        /*02ac*/ 	.word	0x00000090


	//   ....[2]....
        /*02b0*/ 	.word	0x000002b0


	//   ....[3]....
        /*02b4*/ 	.word	0x00000410


	//   ....[4]....
        /*02b8*/ 	.word	0x00000530


	//   ....[5]....
        /*02bc*/ 	.word	0x00000690


	//   ....[6]....
        /*02c0*/ 	.word	0x00001fc0


	//   ....[7]....
        /*02c4*/ 	.word	0x00009e60


	//   ....[8]....
        /*02c8*/ 	.word	0x0000bd10


	//   ....[9]....
        /*02cc*/ 	.word	0x0000cf10


	//   ....[10]....
        /*02d0*/ 	.word	0x0000d160


	//   ....[11]....
        /*02d4*/ 	.word	0x0000dc00


	//   ....[12]....
        /*02d8*/ 	.word	0x0000dea0


	//   ....[13]....
        /*02dc*/ 	.word	0x0000e390


	//   ....[14]....
        /*02e0*/ 	.word	0x0000e480


	//   ....[15]....
        /*02e4*/ 	.word	0x00011010


	//   ....[16]....
        /*02e8*/ 	.word	0x00012900


	//   ....[17]....
        /*02ec*/ 	.word	0x00013b90


	//   ....[18]....
        /*02f0*/ 	.word	0x00013bd0


	//   ....[19]....
        /*02f4*/ 	.word	0x00013c10


	//   ....[20]....
        /*02f8*/ 	.word	0x00013c30


	//   ....[21]....
        /*02fc*/ 	.word	0x000182b0


	//   ....[22]....
        /*0300*/ 	.word	0x00019660


	//   ....[23]....
        /*0304*/ 	.word	0x0001a8d0


	//   ....[24]....
        /*0308*/ 	.word	0x0001aae0


	//   ....[25]....
        /*030c*/ 	.word	0x0001b6d0


	//   ....[26]....
        /*0310*/ 	.word	0x0001b720


	//   ....[27]....
        /*0314*/ 	.word	0x0001b760


	//   ....[28]....
        /*0318*/ 	.word	0x0001b780


	//   ....[29]....
        /*031c*/ 	.word	0x0001fe80


	//   ....[30]....
        /*0320*/ 	.word	0x00020020


	//   ....[31]....
        /*0324*/ 	.word	0x00020040


	//   ....[32]....
        /*0328*/ 	.word	0x00020080


	//   ....[33]....
        /*032c*/ 	.word	0x000200a0


	//   ....[34]....
        /*0330*/ 	.word	0x000215b0


	//   ....[35]....
        /*0334*/ 	.word	0x00021b20


	//   ....[36]....
        /*0338*/ 	.word	0x00021b40


	//   ....[37]....
        /*033c*/ 	.word	0x00021b50


	//   ....[38]....
        /*0340*/ 	.word	0x00021b60


	//   ....[39]....
        /*0344*/ 	.word	0x00021f00


	//   ....[40]....
        /*0348*/ 	.word	0x00021f40


	//   ....[41]....
        /*034c*/ 	.word	0x00022dd0


	//   ....[42]....
        /*0350*/ 	.word	0x00022df0


	//   ....[43]....
        /*0354*/ 	.word	0x00024000


	//   ....[44]....
        /*0358*/ 	.word	0x000256c0


	//   ....[45]....
        /*035c*/ 	.word	0x000256e0


	//   ....[46]....
        /*0360*/ 	.word	0x000256f0


	//   ....[47]....
        /*0364*/ 	.word	0x00025730


	//   ....[48]....
        /*0368*/ 	.word	0x00025780


	//   ....[49]....
        /*036c*/ 	.word	0x000257a0


	//   ....[50]....
        /*0370*/ 	.word	0x000257d0


	//   ....[51]....
        /*0374*/ 	.word	0x000257f0


	//   ....[52]....
        /*0378*/ 	.word	0x00025dd0


	//   ....[53]....
        /*037c*/ 	.word	0x00025e10


	//   ....[54]....
        /*0380*/ 	.word	0x00025e30


	//   ....[55]....
        /*0384*/ 	.word	0x00025ee0


	//   ....[56]....
        /*0388*/ 	.word	0x00025f00


	//   ....[57]....
        /*038c*/ 	.word	0x00025fb0


	//   ....[58]....
        /*0390*/ 	.word	0x00025fd0


	//   ....[59]....
        /*0394*/ 	.word	0x00025ff0


	//   ....[60]....
        /*0398*/ 	.word	0x00026760


	//   ....[61]....
        /*039c*/ 	.word	0x00026790


	//   ....[62]....
        /*03a0*/ 	.word	0x00026820


	//   ....[63]....
        /*03a4*/ 	.word	0x000268d0


	//   ....[64]....
        /*03a8*/ 	.word	0x000269c0


	//   ....[65]....
        /*03ac*/ 	.word	0x00026a90


	//   ....[66]....
        /*03b0*/ 	.word	0x00026af0


	//   ....[67]....
        /*03b4*/ 	.word	0x00026b90


	//   ....[68]....
        /*03b8*/ 	.word	0x00027040


	//   ....[69]....
        /*03bc*/ 	.word	0x00027070


	//   ....[70]....
        /*03c0*/ 	.word	0x000270a0


	//   ....[71]....
        /*03c4*/ 	.word	0x000270d0


	//   ....[72]....
        /*03c8*/ 	.word	0x00027100


	//   ....[73]....
        /*03cc*/ 	.word	0x00027150


	//   ....[74]....
        /*03d0*/ 	.word	0x000272d0


	//   ....[75]....
        /*03d4*/ 	.word	0x00027300


	//   ....[76]....
        /*03d8*/ 	.word	0x00027d00


	//   ....[77]....
        /*03dc*/ 	.word	0x00027d20


	//   ....[78]....
        /*03e0*/ 	.word	0x00027d30


	//   ....[79]....
        /*03e4*/ 	.word	0x00027d50


	//   ....[80]....
        /*03e8*/ 	.word	0x00027d70


	//   ....[81]....
        /*03ec*/ 	.word	0x00027da0


	//   ....[82]....
        /*03f0*/ 	.word	0x00027dc0


	//   ....[83]....
        /*03f4*/ 	.word	0x00027df0


	//   ....[84]....
        /*03f8*/ 	.word	0x00028150


	//   ....[85]....
        /*03fc*/ 	.word	0x00028180


	//   ....[86]....
        /*0400*/ 	.word	0x000281b0


	//   ....[87]....
        /*0404*/ 	.word	0x000281d0


	//   ....[88]....
        /*0408*/ 	.word	0x000281e0


	//   ....[89]....
        /*040c*/ 	.word	0x00028200


	//   ....[90]....
        /*0410*/ 	.word	0x000282a0


	//   ....[91]....
        /*0414*/ 	.word	0x000282e0


	//   ....[92]....
        /*0418*/ 	.word	0x000287e0


	//   ....[93]....
        /*041c*/ 	.word	0x00028d40


	//   ....[94]....
        /*0420*/ 	.word	0x00028e30


	//   ....[95]....
        /*0424*/ 	.word	0x00028ed0


	//   ....[96]....
        /*0428*/ 	.word	0x00028f50


	//   ....[97]....
        /*042c*/ 	.word	0x00029000


	//   ....[98]....
        /*0430*/ 	.word	0x00029060


	//   ....[99]....
        /*0434*/ 	.word	0x00029110


	//   ....[100]....
        /*0438*/ 	.word	0x00029170


	//   ....[101]....
        /*043c*/ 	.word	0x00029220


	//   ....[102]....
        /*0440*/ 	.word	0x000292b0


	//   ....[103]....
        /*0444*/ 	.word	0x00029300


	//   ....[104]....
        /*0448*/ 	.word	0x000293d0


	//   ....[105]....
        /*044c*/ 	.word	0x000294e0


	//   ....[106]....
        /*0450*/ 	.word	0x00029570


	//   ....[107]....
        /*0454*/ 	.word	0x00029660


	//   ....[108]....
        /*0458*/ 	.word	0x000296e0


	//   ....[109]....
        /*045c*/ 	.word	0x000297c0


	//   ....[110]....
        /*0460*/ 	.word	0x00029850


	//   ....[111]....
        /*0464*/ 	.word	0x00029930


	//   ....[112]....
        /*0468*/ 	.word	0x00029b90


	//   ....[113]....
        /*046c*/ 	.word	0x00029c00


	//   ....[114]....
        /*0470*/ 	.word	0x00029e30


	//   ....[115]....
        /*0474*/ 	.word	0x00029ea0


	//   ....[116]....
        /*0478*/ 	.word	0x0002a070


	//   ....[117]....
        /*047c*/ 	.word	0x0002a0c0


	//   ....[118]....
        /*0480*/ 	.word	0x0002a210


	//   ....[119]....
        /*0484*/ 	.word	0x0002a300


	//   ....[120]....
        /*0488*/ 	.word	0x0002a550


	//   ....[121]....
        /*048c*/ 	.word	0x0002a5a0


	//   ....[122]....
        /*0490*/ 	.word	0x0002a760


	//   ....[123]....
        /*0494*/ 	.word	0x0002a7b0


	//   ....[124]....
        /*0498*/ 	.word	0x0002a970


	//   ....[125]....
        /*049c*/ 	.word	0x0002a9c0


	//   ....[126]....
        /*04a0*/ 	.word	0x0002aaa0


	//   ....[127]....
        /*04a4*/ 	.word	0x0002ab40


	//   ....[128]....
        /*04a8*/ 	.word	0x0002aba0


	//   ....[129]....
        /*04ac*/ 	.word	0x0002ac40


	//   ....[130]....
        /*04b0*/ 	.word	0x0002aca0


	//   ....[131]....
        /*04b4*/ 	.word	0x0002ad40


	//   ....[132]....
        /*04b8*/ 	.word	0x0002ada0


	//   ....[133]....
        /*04bc*/ 	.word	0x0002ae40


	//   ....[134]....
        /*04c0*/ 	.word	0x0002af20


	//   ....[135]....
        /*04c4*/ 	.word	0x0002aff0


	//   ....[136]....
        /*04c8*/ 	.word	0x0002b0c0


	//   ....[137]....
        /*04cc*/ 	.word	0x0002b1c0


	//   ....[138]....
        /*04d0*/ 	.word	0x0002b2e0


	//   ....[139]....
        /*04d4*/ 	.word	0x0002b3c0


	//   ....[140]....
        /*04d8*/ 	.word	0x0002b4d0


	//   ....[141]....
        /*04dc*/ 	.word	0x0002b5a0


	//   ....[142]....
        /*04e0*/ 	.word	0x0002b6b0


	//   ....[143]....
        /*04e4*/ 	.word	0x0002d6b0


	//   ....[144]....
        /*04e8*/ 	.word	0x0002ed90


	//   ....[145]....
        /*04ec*/ 	.word	0x0002f080


	//   ....[146]....
        /*04f0*/ 	.word	0x0002fdc0


	//   ....[147]....
        /*04f4*/ 	.word	0x0002fe00


	//   ....[148]....
        /*04f8*/ 	.word	0x0002fe70


	//   ....[149]....
        /*04fc*/ 	.word	0x0002fe90


	//   ....[150]....
        /*0500*/ 	.word	0x0003d010


	//----- nvinfo : EIATTR_REG_RECONFIG
	.align		4
.L_786:
        /*0504*/ 	.byte	0x01, 0x54
	.zero		2


	//----- nvinfo : EIATTR_SYSCALL_OFFSETS
	.align		4
        /*0508*/ 	.byte	0x04, 0x46
        /*050a*/ 	.short	(.L_788 - .L_787)


	//   ....[0]....
.L_787:
        /*050c*/ 	.word	0x0000a220


	//   ....[1]....
        /*0510*/ 	.word	0x00024bc0


	//   ....[2]....
        /*0514*/ 	.word	0x00024d00


	//   ....[3]....
        /*0518*/ 	.word	0x00024df0


	//   ....[4]....
        /*051c*/ 	.word	0x00025a80


	//   ....[5]....
        /*0520*/ 	.word	0x000262b0


	//----- nvinfo : EIATTR_MBARRIER_INSTR_OFFSETS
	.align		4
.L_788:
        /*0524*/ 	.byte	0x04, 0x39
        /*0526*/ 	.short	(.L_790 - .L_789)


	//   ....[0]....
.L_789:
        /*0528*/ 	.word	0x00000190
        /*052c*/ 	.word	0x000000ff
        /*0530*/ 	.word	0x00038800
        /*0534*/ 	.short	0x0100
        /*0536*/ 	.byte	0x08
	.zero		1


	//   ....[1]....
        /*0538*/ 	.word	0x000001a0
        /*053c*/ 	.word	0x000000ff
        /*0540*/ 	.word	0x00038810
        /*0544*/ 	.short	0x0100
        /*0546*/ 	.byte	0x08
	.zero		1


	//   ....[2]....
        /*0548*/ 	.word	0x000001b0
        /*054c*/ 	.word	0x000000ff
        /*0550*/ 	.word	0x00038820
        /*0554*/ 	.short	0x0100
        /*0556*/ 	.byte	0x08
	.zero		1


	//   ....[3]....
        /*0558*/ 	.word	0x00000260
        /*055c*/ 	.word	0x000000ff
        /*0560*/ 	.word	0x00038830
        /*0564*/ 	.short	0x0100
        /*0566*/ 	.byte	0x06
	.zero		1


	//   ....[4]....
        /*0568*/ 	.word	0x00000270
        /*056c*/ 	.word	0x000000ff
        /*0570*/ 	.word	0x00038840
        /*0574*/ 	.short	0x0100
        /*0576*/ 	.byte	0x06
	.zero		1


	//   ....[5]....
        /*0578*/ 	.word	0x00000280
        /*057c*/ 	.word	0x000000ff
        /*0580*/ 	.word	0x00038838
        /*0584*/ 	.short	0x0100
        /*0586*/ 	.byte	0x06
	.zero		1


	//   ....[6]....
        /*0588*/ 	.word	0x00000290
        /*058c*/ 	.word	0x000000ff
        /*0590*/ 	.word	0x00038848
        /*0594*/ 	.short	0x0100
        /*0596*/ 	.byte	0x06
	.zero		1


	//   ....[7]....
        /*0598*/ 	.word	0x000003c0
        /*059c*/ 	.word	0x000000ff
        /*05a0*/ 	.word	0x00038850
        /*05a4*/ 	.short	0x0100
        /*05a6*/ 	.byte	0x08
	.zero		1


	//   ....[8]....
        /*05a8*/ 	.word	0x000003d0
        /*05ac*/ 	.word	0x000000ff
        /*05b0*/ 	.word	0x00038860
        /*05b4*/ 	.short	0x0100
        /*05b6*/ 	.byte	0x08
	.zero		1


	//   ....[9]....
        /*05b8*/ 	.word	0x000003e0
        /*05bc*/ 	.word	0x000000ff
        /*05c0*/ 	.word	0x00038858
        /*05c4*/ 	.short	0x0100
        /*05c6*/ 	.byte	0x08
	.zero		1


	//   ....[10]....
        /*05c8*/ 	.word	0x000003f0
        /*05cc*/ 	.word	0x000000ff
        /*05d0*/ 	.word	0x00038868
        /*05d4*/ 	.short	0x0100
        /*05d6*/ 	.byte	0x08
	.zero		1


	//   ....[11]....
        /*05d8*/ 	.word	0x000004e0
        /*05dc*/ 	.word	0x000000ff
        /*05e0*/ 	.word	0x00038870
        /*05e4*/ 	.short	0x0100
        /*05e6*/ 	.byte	0x06
	.zero		1


	//   ....[12]....
        /*05e8*/ 	.word	0x000004f0
        /*05ec*/ 	.word	0x000000ff
        /*05f0*/ 	.word	0x00038880
        /*05f4*/ 	.short	0x0100
        /*05f6*/ 	.byte	0x06
	.zero		1


	//   ....[13]....
        /*05f8*/ 	.word	0x00000500
        /*05fc*/ 	.word	0x000000ff
        /*0600*/ 	.word	0x00038878
        /*0604*/ 	.short	0x0100
        /*0606*/ 	.byte	0x06
	.zero		1


	//   ....[14]....
        /*0608*/ 	.word	0x00000510
        /*060c*/ 	.word	0x000000ff
        /*0610*/ 	.word	0x00038888
        /*0614*/ 	.short	0x0100
        /*0616*/ 	.byte	0x06
	.zero		1


	//   ....[15]....
        /*0618*/ 	.word	0x00000640
        /*061c*/ 	.word	0x000000ff
        /*0620*/ 	.word	0x00038890
        /*0624*/ 	.short	0x0100
        /*0626*/ 	.byte	0x08
	.zero		1


	//   ....[16]....
        /*0628*/ 	.word	0x00000650
        /*062c*/ 	.word	0x000000ff
        /*0630*/ 	.word	0x000388a0
        /*0634*/ 	.short	0x0100
        /*0636*/ 	.byte	0x08
	.zero		1


	//   ....[17]....
        /*0638*/ 	.word	0x00000660
        /*063c*/ 	.word	0x000000ff
        /*0640*/ 	.word	0x00038898
        /*0644*/ 	.short	0x0100
        /*0646*/ 	.byte	0x08
	.zero		1


	//   ....[18]....
        /*0648*/ 	.word	0x00000670
        /*064c*/ 	.word	0x000000ff
        /*0650*/ 	.word	0x000388a8
        /*0654*/ 	.short	0x0100
        /*0656*/ 	.byte	0x08
	.zero		1


	//   ....[19]....
        /*0658*/ 	.word	0x000007b0
        /*065c*/ 	.word	0x000000ff
        /*0660*/ 	.word	0x000388b0
        /*0664*/ 	.short	0x0100
        /*0666*/ 	.byte	0x08
	.zero		1


	//   ....[20]....
        /*0668*/ 	.word	0x000007c0
        /*066c*/ 	.word	0x000000ff
        /*0670*/ 	.word	0x000388c0
        /*0674*/ 	.short	0x0100
        /*0676*/ 	.byte	0x08
	.zero		1


	//   ....[21]....
        /*0678*/ 	.word	0x000007d0
        /*067c*/ 	.word	0x000000ff
        /*0680*/ 	.word	0x000388b8
        /*0684*/ 	.short	0x0100
        /*0686*/ 	.byte	0x08
	.zero		1


	//   ....[22]....
        /*0688*/ 	.word	0x000007e0
        /*068c*/ 	.word	0x000000ff
        /*0690*/ 	.word	0x000388c8
        /*0694*/ 	.short	0x0100
        /*0696*/ 	.byte	0x08
	.zero		1


	//   ....[23]....
        /*0698*/ 	.word	0x00004490
        /*069c*/ 	.word	0x00000004
        /*06a0*/ 	.word	0x00000000
        /*06a4*/ 	.short	0x0101
        /*06a6*/ 	.byte	0x3f
	.zero		1


	//   ....[24]....
        /*06a8*/ 	.word	0x00008200
        /*06ac*/ 	.word	0x00000004
        /*06b0*/ 	.word	0x00000000
        /*06b4*/ 	.short	0x0101
        /*06b6*/ 	.byte	0x3f
	.zero		1


	//   ....[25]....
        /*06b8*/ 	.word	0x0000a7a0
        /*06bc*/ 	.word	0x000000ff
        /*06c0*/ 	.word	0x00038800
        /*06c4*/ 	.short	0x010a
        /*06c6*/ 	.byte	0x2b
	.zero		1


	//   ....[26]....
        /*06c8*/ 	.word	0x0000ab80
        /*06cc*/ 	.word	0x00000006
        /*06d0*/ 	.word	0x00000000
        /*06d4*/ 	.short	0x010a
        /*06d6*/ 	.byte	0x3f
	.zero		1


	//   ....[27]....
        /*06d8*/ 	.word	0x0000abe0
        /*06dc*/ 	.word	0x00000006
        /*06e0*/ 	.word	0x00000000
        /*06e4*/ 	.short	0x010a
        /*06e6*/ 	.byte	0x3f
	.zero		1


	//   ....[28]....
        /*06e8*/ 	.word	0x0000af90
        /*06ec*/ 	.word	0x000000ff
        /*06f0*/ 	.word	0x00038810
        /*06f4*/ 	.short	0x010a
        /*06f6*/ 	.byte	0x2b
	.zero		1


	//   ....[29]....
        /*06f8*/ 	.word	0x0000b090
        /*06fc*/ 	.word	0x00000006
        /*0700*/ 	.word	0x00000000
        /*0704*/ 	.short	0x010a
        /*0706*/ 	.byte	0x3f
	.zero		1


	//   ....[30]....
        /*0708*/ 	.word	0x0000b0f0
        /*070c*/ 	.word	0x00000006
        /*0710*/ 	.word	0x00000000
        /*0714*/ 	.short	0x010a
        /*0716*/ 	.byte	0x3f
	.zero		1


	//   ....[31]....
        /*0718*/ 	.word	0x0000cce0
        /*071c*/ 	.word	0x00000003
        /*0720*/ 	.word	0x00000000
        /*0724*/ 	.short	0x0101
        /*0726*/ 	.byte	0x3f
	.zero		1


	//   ....[32]....
        /*0728*/ 	.word	0x00011120
        /*072c*/ 	.word	0x00000000
        /*0730*/ 	.word	0x00000000
        /*0734*/ 	.short	0x0101
        /*0736*/ 	.byte	0x3f
	.zero		1


	//   ....[33]....
        /*0738*/ 	.word	0x00011830
        /*073c*/ 	.word	0x00000004
        /*0740*/ 	.word	0x00000000
        /*0744*/ 	.short	0x010a
        /*0746*/ 	.byte	0x3f
	.zero		1


	//   ....[34]....
        /*0748*/ 	.word	0x000118d0
        /*074c*/ 	.word	0x00000006
        /*0750*/ 	.word	0x00000000
        /*0754*/ 	.short	0x010a
        /*0756*/ 	.byte	0x3f
	.zero		1


	//   ....[35]....
        /*0758*/ 	.word	0x00011cf0
        /*075c*/ 	.word	0x0000000c
        /*0760*/ 	.word	0x00000000
        /*0764*/ 	.short	0x010a
        /*0766*/ 	.byte	0x3f
	.zero		1


	//   ....[36]....
        /*0768*/ 	.word	0x00011d50
        /*076c*/ 	.word	0x0000000c
        /*0770*/ 	.word	0x00000000
        /*0774*/ 	.short	0x010a
        /*0776*/ 	.byte	0x3f
	.zero		1


	//   ....[37]....
        /*0778*/ 	.word	0x00013940
        /*077c*/ 	.word	0x00000005
        /*0780*/ 	.word	0x00000000
        /*0784*/ 	.short	0x0101
        /*0786*/ 	.byte	0x3f
	.zero		1


	//   ....[38]....
        /*0788*/ 	.word	0x000183c0
        /*078c*/ 	.word	0x00000002
        /*0790*/ 	.word	0x00000000
        /*0794*/ 	.short	0x0101
        /*0796*/ 	.byte	0x3f
	.zero		1


	//   ....[39]....
        /*0798*/ 	.word	0x00018590
        /*079c*/ 	.word	0x00000004
        /*07a0*/ 	.word	0x00000000
        /*07a4*/ 	.short	0x010a
        /*07a6*/ 	.byte	0x3f
	.zero		1


	//   ....[40]....
        /*07a8*/ 	.word	0x00018630
        /*07ac*/ 	.word	0x00000006
        /*07b0*/ 	.word	0x00000000
        /*07b4*/ 	.short	0x010a
        /*07b6*/ 	.byte	0x3f
	.zero		1


	//   ....[41]....
        /*07b8*/ 	.word	0x00018a50
        /*07bc*/ 	.word	0x0000000c
        /*07c0*/ 	.word	0x00000000
        /*07c4*/ 	.short	0x010a
        /*07c6*/ 	.byte	0x3f
	.zero		1


	//   ....[42]....
        /*07c8*/ 	.word	0x00018ab0
        /*07cc*/ 	.word	0x0000000c
        /*07d0*/ 	.word	0x00000000
        /*07d4*/ 	.short	0x010a
        /*07d6*/ 	.byte	0x3f
	.zero		1


	//   ....[43]....
        /*07d8*/ 	.word	0x0001a6a0
        /*07dc*/ 	.word	0x00000005
        /*07e0*/ 	.word	0x00000000
        /*07e4*/ 	.short	0x0101
        /*07e6*/ 	.byte	0x3f
	.zero		1


	//   ....[44]....
        /*07e8*/ 	.word	0x0001ff90
        /*07ec*/ 	.word	0x00000002
        /*07f0*/ 	.word	0x00000000
        /*07f4*/ 	.short	0x0101
        /*07f6*/ 	.byte	0x3f
	.zero		1


	//   ....[45]....
        /*07f8*/ 	.word	0x00021580
        /*07fc*/ 	.word	0x000000ff
        /*0800*/ 	.word	0x00000000
        /*0804*/ 	.short	0x0101
        /*0806*/ 	.byte	0x04
	.zero		1


	//   ....[46]....
        /*0808*/ 	.word	0x00025470
        /*080c*/ 	.word	0x000000ff
        /*0810*/ 	.word	0x00038840
        /*0814*/ 	.short	0x010a
        /*0816*/ 	.byte	0x2d
	.zero		1


	//   ....[47]....
        /*0818*/ 	.word	0x000258b0
        /*081c*/ 	.word	0x000000ff
        /*0820*/ 	.word	0x00038830
        /*0824*/ 	.short	0x0107
        /*0826*/ 	.byte	0x2d
	.zero		1


	//   ....[48]....
        /*0828*/ 	.word	0x00025920
        /*082c*/ 	.word	0x000000ff
        /*0830*/ 	.word	0x00038830
        /*0834*/ 	.short	0x0101
        /*0836*/ 	.byte	0x2d
	.zero		1


	//   ....[49]....
        /*0838*/ 	.word	0x00026130
        /*083c*/ 	.word	0x000000ff
        /*0840*/ 	.word	0x00038800
        /*0844*/ 	.short	0x0107
        /*0846*/ 	.byte	0x2d
	.zero		1


	//   ....[50]....
        /*0848*/ 	.word	0x00026180
        /*084c*/ 	.word	0x000000ff
        /*0850*/ 	.word	0x00038800
        /*0854*/ 	.short	0x0101
        /*0856*/ 	.byte	0x2d
	.zero		1


	//   ....[51]....
        /*0858*/ 	.word	0x00026e00
        /*085c*/ 	.word	0x000000ff
        /*0860*/ 	.word	0x00038810
        /*0864*/ 	.short	0x0107
        /*0866*/ 	.byte	0x2d
	.zero		1


	//   ....[52]....
        /*0868*/ 	.word	0x00026e60
        /*086c*/ 	.word	0x000000ff
        /*0870*/ 	.word	0x00038810
        /*0874*/ 	.short	0x0101
        /*0876*/ 	.byte	0x2d
	.zero		1


	//   ....[53]....
        /*0878*/ 	.word	0x00026e70
        /*087c*/ 	.word	0x000000ff
        /*0880*/ 	.word	0x00038820
        /*0884*/ 	.short	0x010a
        /*0886*/ 	.byte	0x2d
	.zero		1


	//   ....[54]....
        /*0888*/ 	.word	0x00026ec0
        /*088c*/ 	.word	0x000000ff
        /*0890*/ 	.word	0x00038860
        /*0894*/ 	.short	0x010a
        /*0896*/ 	.byte	0x2d
	.zero		1


	//   ....[55]....
        /*0898*/ 	.word	0x000276e0
        /*089c*/ 	.word	0x000000ff
        /*08a0*/ 	.word	0x00038850
        /*08a4*/ 	.short	0x0107
        /*08a6*/ 	.byte	0x2d
	.zero		1


	//   ....[56]....
        /*08a8*/ 	.word	0x00027760
        /*08ac*/ 	.word	0x000000ff
        /*08b0*/ 	.word	0x00038850
        /*08b4*/ 	.short	0x0101
        /*08b6*/ 	.byte	0x2d
	.zero		1


	//   ....[57]....
        /*08b8*/ 	.word	0x00027b00
        /*08bc*/ 	.word	0x0000000a
        /*08c0*/ 	.word	0x00038840
        /*08c4*/ 	.short	0x010a
        /*08c6*/ 	.byte	0x3f
	.zero		1


	//   ....[58]....
        /*08c8*/ 	.word	0x00027e90
        /*08cc*/ 	.word	0x0000000a
        /*08d0*/ 	.word	0x00038830
        /*08d4*/ 	.short	0x0107
        /*08d6*/ 	.byte	0x3f
	.zero		1


	//   ....[59]....
        /*08d8*/ 	.word	0x00027f40
        /*08dc*/ 	.word	0x0000000a
        /*08e0*/ 	.word	0x00038830
        /*08e4*/ 	.short	0x0101
        /*08e6*/ 	.byte	0x3f
	.zero		1


	//   ....[60]....
        /*08e8*/ 	.word	0x00027f70
        /*08ec*/ 	.word	0x0000000a
        /*08f0*/ 	.word	0x00038860
        /*08f4*/ 	.short	0x010a
        /*08f6*/ 	.byte	0x3f
	.zero		1


	//   ....[61]....
        /*08f8*/ 	.word	0x000285b0
        /*08fc*/ 	.word	0x0000000a
        /*0900*/ 	.word	0x00038850
        /*0904*/ 	.short	0x0107
        /*0906*/ 	.byte	0x3f
	.zero		1


	//   ....[62]....
        /*0908*/ 	.word	0x00028670
        /*090c*/ 	.word	0x0000000a
        /*0910*/ 	.word	0x00038850
        /*0914*/ 	.short	0x0101
        /*0916*/ 	.byte	0x3f
	.zero		1


	//   ....[63]....
        /*0918*/ 	.word	0x00028760
        /*091c*/ 	.word	0x00000005
        /*0920*/ 	.word	0x00038820
        /*0924*/ 	.short	0x010a
        /*0926*/ 	.byte	0x3f
	.zero		1


	//   ....[64]....
        /*0928*/ 	.word	0x000288d0
        /*092c*/ 	.word	0x00000003
        /*0930*/ 	.word	0x00038840
        /*0934*/ 	.short	0x010a
        /*0936*/ 	.byte	0x3f
	.zero		1


	//   ....[65]....
        /*0938*/ 	.word	0x00028970
        /*093c*/ 	.word	0x00000005
        /*0940*/ 	.word	0x00038840
        /*0944*/ 	.short	0x010a
        /*0946*/ 	.byte	0x3f
	.zero		1


	//   ....[66]....
        /*0948*/ 	.word	0x000289b0
        /*094c*/ 	.word	0x00000003
        /*0950*/ 	.word	0x00038860
        /*0954*/ 	.short	0x010a
        /*0956*/ 	.byte	0x3f
	.zero		1


	//   ....[67]....
        /*0958*/ 	.word	0x000289f0
        /*095c*/ 	.word	0x00000005
        /*0960*/ 	.word	0x00038860
        /*0964*/ 	.short	0x010a
        /*0966*/ 	.byte	0x3f
	.zero		1


	//   ....[68]....
        /*0968*/ 	.word	0x00028a60
        /*096c*/ 	.word	0x00000003
        /*0970*/ 	.word	0x00038800
        /*0974*/ 	.short	0x010a
        /*0976*/ 	.byte	0x3f
	.zero		1


	//   ....[69]....
        /*0978*/ 	.word	0x00028ab0
        /*097c*/ 	.word	0x00000006
        /*0980*/ 	.word	0x00000000
        /*0984*/ 	.short	0x010a
        /*0986*/ 	.byte	0x3f
	.zero		1


	//   ....[70]....
        /*0988*/ 	.word	0x00028b10
        /*098c*/ 	.word	0x00000004
        /*0990*/ 	.word	0x00038810
        /*0994*/ 	.short	0x010a
        /*0996*/ 	.byte	0x3f
	.zero		1


	//   ....[71]....
        /*0998*/ 	.word	0x00028b60
        /*099c*/ 	.word	0x00000006
        /*09a0*/ 	.word	0x00000000
        /*09a4*/ 	.short	0x010a
        /*09a6*/ 	.byte	0x3f
	.zero		1


	//   ....[72]....
        /*09a8*/ 	.word	0x00028bb0
        /*09ac*/ 	.word	0x00000006
        /*09b0*/ 	.word	0x00000000
        /*09b4*/ 	.short	0x010a
        /*09b6*/ 	.byte	0x3f
	.zero		1


	//   ....[73]....
        /*09b8*/ 	.word	0x00028c00
        /*09bc*/ 	.word	0x0000000c
        /*09c0*/ 	.word	0x00000000
        /*09c4*/ 	.short	0x010a
        /*09c6*/ 	.byte	0x3f
	.zero		1


	//   ....[74]....
        /*09c8*/ 	.word	0x00028c50
        /*09cc*/ 	.word	0x00000006
        /*09d0*/ 	.word	0x00000000
        /*09d4*/ 	.short	0x010a
        /*09d6*/ 	.byte	0x3f
	.zero		1


	//   ....[75]....
        /*09d8*/ 	.word	0x00028ca0
        /*09dc*/ 	.word	0x0000000c
        /*09e0*/ 	.word	0x00000000
        /*09e4*/ 	.short	0x010a
        /*09e6*/ 	.byte	0x3f
	.zero		1


	//   ....[76]....
        /*09e8*/ 	.word	0x00028d80
        /*09ec*/ 	.word	0x00000003
        /*09f0*/ 	.word	0x00038840
        /*09f4*/ 	.short	0x010a
        /*09f6*/ 	.byte	0x3f
	.zero		1


	//   ....[77]....
        /*09f8*/ 	.word	0x0002a100
        /*09fc*/ 	.word	0x00000003
        /*0a00*/ 	.word	0x00038820
        /*0a04*/ 	.short	0x010a
        /*0a06*/ 	.byte	0x3f
	.zero		1


	//   ....[78]....
        /*0a08*/ 	.word	0x0002a160
        /*0a0c*/ 	.word	0x00000003
        /*0a10*/ 	.word	0x00038860
        /*0a14*/ 	.short	0x010a
        /*0a16*/ 	.byte	0x3f
	.zero		1


	//   ....[79]....
        /*0a18*/ 	.word	0x0002a9f0
        /*0a1c*/ 	.word	0x0000000a
        /*0a20*/ 	.word	0x00038840
        /*0a24*/ 	.short	0x010a
        /*0a26*/ 	.byte	0x3f
	.zero		1


	//   ....[80]....
        /*0a28*/ 	.word	0x0002ae70
        /*0a2c*/ 	.word	0x0000000a
        /*0a30*/ 	.word	0x00038860
        /*0a34*/ 	.short	0x010a
        /*0a36*/ 	.byte	0x3f
	.zero		1


	//   ....[81]....
        /*0a38*/ 	.word	0x0002b5d0
        /*0a3c*/ 	.word	0x00000005
        /*0a40*/ 	.word	0x00038820
        /*0a44*/ 	.short	0x010a
        /*0a46*/ 	.byte	0x3f
	.zero		1


	//   ....[82]....
        /*0a48*/ 	.word	0x0002b770
        /*0a4c*/ 	.word	0x00000003
        /*0a50*/ 	.word	0x00038840
        /*0a54*/ 	.short	0x010a
        /*0a56*/ 	.byte	0x3f
	.zero		1


	//   ....[83]....
        /*0a58*/ 	.word	0x0002b7c0
        /*0a5c*/ 	.word	0x00000005
        /*0a60*/ 	.word	0x00038840
        /*0a64*/ 	.short	0x010a
        /*0a66*/ 	.byte	0x3f
	.zero		1


	//   ....[84]....
        /*0a68*/ 	.word	0x0002b810
        /*0a6c*/ 	.word	0x00000003
        /*0a70*/ 	.word	0x00038860
        /*0a74*/ 	.short	0x010a
        /*0a76*/ 	.byte	0x3f
	.zero		1


	//   ....[85]....
        /*0a78*/ 	.word	0x0002bbd0
        /*0a7c*/ 	.word	0x00000018
        /*0a80*/ 	.word	0x00000000
        /*0a84*/ 	.short	0x010a
        /*0a86*/ 	.byte	0x3f
	.zero		1


	//   ....[86]....
        /*0a88*/ 	.word	0x0002bd10
        /*0a8c*/ 	.word	0x0000000b
        /*0a90*/ 	.word	0x00000000
        /*0a94*/ 	.short	0x010a
        /*0a96*/ 	.byte	0x3f
	.zero		1


	//   ....[87]....
        /*0a98*/ 	.word	0x0002c370
        /*0a9c*/ 	.word	0x0000003a
        /*0aa0*/ 	.word	0x00000000
        /*0aa4*/ 	.short	0x010a
        /*0aa6*/ 	.byte	0x3f
	.zero		1


	//   ....[88]....
        /*0aa8*/ 	.word	0x0002c4b0
        /*0aac*/ 	.word	0x00000014
        /*0ab0*/ 	.word	0x00000000
        /*0ab4*/ 	.short	0x010a
        /*0ab6*/ 	.byte	0x3f
	.zero		1


	//   ....[89]....
        /*0ab8*/ 	.word	0x0002e9d0
        /*0abc*/ 	.word	0x0000000b
        /*0ac0*/ 	.word	0x00000000
        /*0ac4*/ 	.short	0x0101
        /*0ac6*/ 	.byte	0x3f
	.zero		1


	//   ....[90]....
        /*0ac8*/ 	.word	0x0003d1a0
        /*0acc*/ 	.word	0x00000007
        /*0ad0*/ 	.word	0x00000000
        /*0ad4*/ 	.short	0x0101
        /*0ad6*/ 	.byte	0x3f
	.zero		1


	//   ....[91]....
        /*0ad8*/ 	.word	0x0003d1d0
        /*0adc*/ 	.word	0x0000000b
        /*0ae0*/ 	.word	0x00000000
        /*0ae4*/ 	.short	0x010a
        /*0ae6*/ 	.byte	0x3f
	.zero		1


	//   ....[92]....
        /*0ae8*/ 	.word	0x0003d220
        /*0aec*/ 	.word	0x00000014
        /*0af0*/ 	.word	0x00000000
        /*0af4*/ 	.short	0x010a
        /*0af6*/ 	.byte	0x3f
	.zero		1


	//----- nvinfo : EIATTR_NUM_MBARRIERS
	.align		4
.L_790:
        /*0af8*/ 	.byte	0x03, 0x38
        /*0afa*/ 	.short	0x0017


	//----- nvinfo : EIATTR_EXIT_INSTR_OFFSETS
	.align		4
        /*0afc*/ 	.byte	0x04, 0x1c
        /*0afe*/ 	.short	(.L_792 - .L_791)


	//   ....[0]....
.L_791:
        /*0b00*/ 	.word	0x00028a40


	//----- nvinfo : EIATTR_MAX_THREADS
	.align		4
.L_792:
        /*0b04*/ 	.byte	0x04, 0x05
        /*0b06*/ 	.short	(.L_794 - .L_793)
.L_793:
        /*0b08*/ 	.word	0x00000180
        /*0b0c*/ 	.word	0x00000001
        /*0b10*/ 	.word	0x00000001


	//----- nvinfo : EIATTR_CRS_STACK_SIZE
	.align		4
.L_794:
        /*0b14*/ 	.byte	0x04, 0x1e
        /*0b16*/ 	.short	(.L_796 - .L_795)
.L_795:
        /*0b18*/ 	.word	0x00000000


	//----- nvinfo : EIATTR_CBANK_PARAM_SIZE
	.align		4
.L_796:
        /*0b1c*/ 	.byte	0x03, 0x19
        /*0b1e*/ 	.short	0x0b70


	//----- nvinfo : EIATTR_PARAM_CBANK
	.align		4
        /*0b20*/ 	.byte	0x04, 0x0a
        /*0b22*/ 	.short	(.L_798 - .L_797)
	.align		4
.L_797:
        /*0b24*/ 	.word	index@(.nv.constant0._ZN7cutlass13device_kernelIN5flash11enable_sm90INS1_16FlashAttnFwdSm90INS1_25CollectiveMainloopFwdSm90ILi2EN4cute5tupleIJNS5_1CILi1EEES8_S8_EEENS6_IJNS7_ILi64EEESA_SA_EEELi512ENS_6half_tEfNS_4arch4Sm90ELb0ELb1ELb0ELb0ELb1ELb0ELb1ELb0ELb0ELb1ELb1ELb0EEENS1_21CollectiveEpilogueFwdINS6_IJSA_NS7_ILi512EEESA_EEES9_SC_SE_Li256ELb0ELb1ELb1ELb0EEENS1_19SingleTileSchedulerILb0ELb1ELb1ELi64EEEEEEEEEvNT_6ParamsE)
        /*0b28*/ 	.short	0x0210
        /*0b2a*/ 	.short	0x0b70


	//----- nvinfo : EIATTR_SW_WAR
	.align		4
.L_798:
        /*0b2c*/ 	.byte	0x04, 0x36
        /*0b2e*/ 	.short	(.L_800 - .L_799)
.L_799:
        /*0b30*/ 	.word	0x00000008
.L_800:


//--------------------- .nv.info._ZN7cutlass13device_kernelIN5flash11enable_sm90INS1_16FlashAttnFwdSm90INS1_25CollectiveMainloopFwdSm90ILi2EN4cute5tupleIJNS5_1CILi1EEES8_S8_EEENS6_IJNS7_ILi64EEESA_SA_EEELi512ENS_6half_tEfNS_4arch4Sm90ELb0ELb1ELb0ELb1ELb1ELb0ELb0ELb0ELb0ELb1ELb1ELb0EEENS1_21CollectiveEpilogueFwdINS6_IJSA_NS7_ILi512EEESA_EEES9_SC_SE_Li256ELb1ELb1ELb1ELb0EEENS1_36VarlenDynamicPersistentTileSchedulerILi64ELi64ELi256ELi128ELb1ELb1ELb1ELb1ELb0ELb1EEEEEEEEEvNT_6ParamsE --------------------------
	.section	.nv.info._ZN7cutlass13device_kernelIN5flash11enable_sm90INS1_16FlashAttnFwdSm90INS1_25CollectiveMainloopFwdSm90ILi2EN4cute5tupleIJNS5_1CILi1EEES8_S8_EEENS6_IJNS7_ILi64EEESA_SA_EEELi512ENS_6half_tEfNS_4arch4Sm90ELb0ELb1ELb0ELb1ELb1ELb0ELb0ELb0ELb0ELb1ELb1ELb0EEENS1_21CollectiveEpilogueFwdINS6_IJSA_NS7_ILi512EEESA_EEES9_SC_SE_Li256ELb1ELb1ELb1ELb0EEENS1_36VarlenDynamicPersistentTileSchedulerILi64ELi64ELi256ELi128ELb1ELb1ELb1ELb1ELb0ELb1EEEEEEEEEvNT_6ParamsE,"",@"SHT_CUDA_INFO"
	.sectionflags	@""
	.align	4


	//----- nvinfo : EIATTR_CUDA_API_VERSION
	.align		4
        /*0000*/ 	.byte	0x04, 0x37
        /*0002*/ 	.short	(.L_802 - .L_801)
.L_801:
        /*0004*/ 	.word	0x00000082


	//----- nvinfo : EIATTR_KPARAM_INFO
	.align		4
.L_802:
        /*0008*/ 	.byte	0x04, 0x17
        /*000a*/ 	.short	(.L_804 - .L_803)
.L_803:
        /*000c*/ 	.word	0x00000000
        /*0010*/ 	.short	0x0000
        /*0012*/ 	.short	0x0070
        /*0014*/ 	.byte	0x00, 0xf0, 0x01, 0x2a


	//----- nvinfo : EIATTR_SPARSE_MMA_MASK
	.align		4
.L_804:
        /*0018*/ 	.byte	0x03, 0x50
        /*001a*/ 	.short	0x0000


	//----- nvinfo : EIATTR_MAXREG_COUNT
	.align		4
        /*001c*/ 	.byte	0x03, 0x1b
        /*001e*/ 	.short	0x00a8


	//----- nvinfo : EIATTR_NUM_BARRIERS
	.align		4
        /*0020*/ 	.byte	0x02, 0x4c
        /*0022*/ 	.byte	0x10
	.zero		1


	//----- nvinfo : EIATTR_EXTERNS
	.align		4
        /*0024*/ 	.byte	0x04, 0x0f
        /*0026*/ 	.short	(.L_806 - .L_805)


	//   ....[0]....
	.align		4
.L_805:
        /*0028*/ 	.word	index@(__assertfail)


	//----- nvinfo : EIATTR_ANNOTATIONS
	.align		4
.L_806:
        /*002c*/ 	.byte	0x04, 0x55
        /*002e*/ 	.short	(.L_808 - .L_807)


	//   ....[0]....
.L_807:
        /* <DEDUP_REMOVED lines=12> */


	//----- nvinfo : EIATTR_MERCURY_ISA_VERSION
	.align		4
.L_808:
        /*00d8*/ 	.byte	0x03, 0x5f
        /*00da*/ 	.short	0x0101


	//----- nvinfo : EIATTR_UNUSED_LOAD_BYTE_OFFSET
	.align		4
        /*00dc*/ 	.byte	0x04, 0x44
        /*00de*/ 	.short	(.L_810 - .L_809)


	//   ....[0]....
.L_809:
        /*00e0*/ 	.word	0x00000940
        /*00e4*/ 	.word	0x0000fff0


	//   ....[1]....
        /*00e8*/ 	.word	0x0000deb0
        /*00ec*/ 	.word	0x0000fff0


	//----- nvinfo : EIATTR_INT_WARP_WIDE_INSTR_OFFSETS
	.align		4
.L_810:
        /*00f0*/ 	.byte	0x04, 0x31
        /*00f2*/ 	.short	(.L_812 - .L_811)


	//   ....[0]....
.L_811:
        /*00f4*/ 	.word	0x000000c0


	//   ....[1]....
        /*00f8*/ 	.word	0x000000d0


	//   ....[2]....
        /*00fc*/ 	.word	0x00000170


	//   ....[3]....
        /*0100*/ 	.word	0x00014560


	//   ....[4]....
        /*0104*/ 	.word	0x000145f0


	//   ....[5]....
        /*0108*/ 	.word	0x000178f0


	//   ....[6]....
        /*010c*/ 	.word	0x00017980


	//----- nvinfo : EIATTR_COOP_GROUP_MASK_REGIDS
	.align		4
.L_812:
        /*0110*/ 	.byte	0x04, 0x29
        /*0112*/ 	.short	(.L_814 - .L_813)


	//   ....[0]....
.L_813:
        /*0114*/ 	.word	0xffffffff


	//   ....[1]....
        /*0118*/ 	.word	0xffffffff


	//   ....[2]....
        /*011c*/ 	.word	0xffffffff


	//   ....[3]....
        /*0120*/ 	.word	0xffffffff


	//   ....[4]....
        /*0124*/ 	.word	0xffffffff


	//   ....[5]....
        /*0128*/ 	.word	0xffffffff


	//   ....[6]....
        /*012c*/ 	.word	0xffffffff


	//   ....[7]....
        /*0130*/ 	.word	0xffffffff


	//   ....[8]....
        /*0134*/ 	.word	0xffffffff


	//   ....[9]....
        /*0138*/ 	.word	0xffffffff


	//   ....[10]....
        /*013c*/ 	.word	0xffffffff


	//   ....[11]....
        /*0140*/ 	.word	0xffffffff


	//   ....[12]....
        /*0144*/ 	.word	0xffffffff


	//   ....[13]....
        /*0148*/ 	.word	0xffffffff


	//   ....[14]....
        /*014c*/ 	.word	0xffffffff


	//   ....[15]....
        /*0150*/ 	.word	0xffffffff


	//   ....[16]....
        /*0154*/ 	.word	0xffffffff


	//   ....[17]....
        /*0158*/ 	.word	0xffffffff


	//   ....[18]....
        /*015c*/ 	.word	0xffffffff


	//   ....[19]....
        /*0160*/ 	.word	0xffffffff


	//   ....[20]....
        /*0164*/ 	.word	0xffffffff


	//   ....[21]....
        /*0168*/ 	.word	0xffffffff


	//   ....[22]....
        /*016c*/ 	.word	0xffffffff


	//   ....[23]....
        /*0170*/ 	.word	0xffffffff


	//   ....[24]....
        /*0174*/ 	.word	0xffffffff


	//   ....[25]....
        /*0178*/ 	.word	0xffffffff


	//   ....[26]....
        /*017c*/ 	.word	0xffffffff


	//   ....[27]....
        /*0180*/ 	.word	0xffffffff


	//   ....[28]....
        /*0184*/ 	.word	0xffffffff


	//   ....[29]....
        /*0188*/ 	.word	0xffffffff


	//   ....[30]....
        /*018c*/ 	.word	0xffffffff


	//   ....[31]....
        /*0190*/ 	.word	0xffffffff


	//   ....[32]....
        /*0194*/ 	.word	0xffffffff


	//   ....[33]....
        /*0198*/ 	.word	0xffffffff


	//   ....[34]....
        /*019c*/ 	.word	0xffffffff


	//   ....[35]....
        /*01a0*/ 	.word	0xffffffff


	//   ....[36]....
        /*01a4*/ 	.word	0xffffffff


	//   ....[37]....
        /*01a8*/ 	.word	0xffffffff


	//   ....[38]....
        /*01ac*/ 	.word	0xffffffff


	//   ....[39]....
        /*01b0*/ 	.word	0xffffffff


	//   ....[40]....
        /*01b4*/ 	.word	0xffffffff


	//   ....[41]....
        /*01b8*/ 	.word	0xffffffff


	//   ....[42]....
        /*01bc*/ 	.word	0xffffffff


	//   ....[43]....
        /*01c0*/ 	.word	0xffffffff


	//   ....[44]....
        /*01c4*/ 	.word	0xffffffff


	//   ....[45]....
        /*01c8*/ 	.word	0xffffffff


	//   ....[46]....
        /*01cc*/ 	.word	0xffffffff


	//   ....[47]....
        /*01d0*/ 	.word	0xffffffff


	//   ....[48]....
        /*01d4*/ 	.word	0xffffffff


	//   ....[49]....
        /*01d8*/ 	.word	0xffffffff


	//   ....[50]....
        /*01dc*/ 	.word	0xffffffff


	//   ....[51]....
        /*01e0*/ 	.word	0xffffffff


	//   ....[52]....
        /*01e4*/ 	.word	0xffffffff


	//   ....[53]....
        /*01e8*/ 	.word	0xffffffff


	//   ....[54]....
        /*01ec*/ 	.word	0xffffffff


	//   ....[55]....
        /*01f0*/ 	.word	0xffffffff


	//   ....[56]....
        /*01f4*/ 	.word	0xffffffff


	//   ....[57]....
        /*01f8*/ 	.word	0xffffffff


	//   ....[58]....
        /*01fc*/ 	.word	0xffffffff


	//   ....[59]....
        /*0200*/ 	.word	0xffffffff


	//   ....[60]....
        /*0204*/ 	.word	0xffffffff


	//   ....[61]....
        /*0208*/ 	.word	0xffffffff


	//   ....[62]....
        /*020c*/ 	.word	0xffffffff


	//   ....[63]....
        /*0210*/ 	.word	0xffffffff


	//   ....[64]....
        /*0214*/ 	.word	0xffffffff


	//   ....[65]....
        /*0218*/ 	.word	0xffffffff


	//   ....[66]....
        /*021c*/ 	.word	0xffffffff


	//   ....[67]....
        /*0220*/ 	.word	0xffffffff


	//   ....[68]....
        /*0224*/ 	.word	0xffffffff


	//   ....[69]....
        /*0228*/ 	.word	0xffffffff


	//   ....[70]....
        /*022c*/ 	.word	0xffffffff


	//   ....[71]....
        /*0230*/ 	.word	0xffffffff


	//   ....[72]....
        /*0234*/ 	.word	0xffffffff


	//   ....[73]....
        /*0238*/ 	.word	0xffffffff


	//   ....[74]....
        /*023c*/ 	.word	0xffffffff


	//   ....[75]....
        /*0240*/ 	.word	0xffffffff


	//   ....[76]....
        /*0244*/ 	.word	0xffffffff


	//   ....[77]....
        /*0248*/ 	.word	0xffffffff


	//   ....[78]....
        /*024c*/ 	.word	0xffffffff


	//   ....[79]....
        /*0250*/ 	.word	0xffffffff


	//   ....[80]....
        /*0254*/ 	.word	0xffffffff


	//   ....[81]....
        /*0258*/ 	.word	0xffffffff


	//   ....[82]....
        /*025c*/ 	.word	0xffffffff


	//   ....[83]....
        /*0260*/ 	.word	0xffffffff


	//   ....[84]....
        /*0264*/ 	.word	0xffffffff


	//   ....[85]....
        /*0268*/ 	.word	0xffffffff


	//   ....[86]....
        /*026c*/ 	.word	0xffffffff


	//   ....[87]....
        /*0270*/ 	.word	0xffffffff


	//   ....[88]....
        /*0274*/ 	.word	0xffffffff


	//   ....[89]....
        /*0278*/ 	.word	0xffffffff


	//   ....[90]....
        /*027c*/ 	.word	0xffffffff


	//   ....[91]....
        /*0280*/ 	.word	0xffffffff


	//   ....[92]....
        /*0284*/ 	.word	0xffffffff


	//   ....[93]....
        /*0288*/ 	.word	0xffffffff


	//   ....[94]....
        /*028c*/ 	.word	0xffffffff


	//   ....[95]....
        /*0290*/ 	.word	0xffffffff


	//   ....[96]....
        /*0294*/ 	.word	0xffffffff


	//   ....[97]....
        /*0298*/ 	.word	0xffffffff


	//   ....[98]....
        /*029c*/ 	.word	0xffffffff


	//   ....[99]....
        /*02a0*/ 	.word	0xffffffff


	//   ....[100]....
        /*02a4*/ 	.word	0xffffffff


	//   ....[101]....
        /*02a8*/ 	.word	0xffffffff


	//   ....[102]....
        /*02ac*/ 	.word	0xffffffff


	//   ....[103]....
        /*02b0*/ 	.word	0xffffffff


	//   ....[104]....
        /*02b4*/ 	.word	0xffffffff


	//   ....[105]....
        /*02b8*/ 	.word	0xffffffff


	//   ....[106]....
        /*02bc*/ 	.word	0xffffffff


	//   ....[107]....
        /*02c0*/ 	.word	0xffffffff


	//   ....[108]....
        /*02c4*/ 	.word	0xffffffff


	//   ....[109]....
        /*02c8*/ 	.word	0xffffffff


	//   ....[110]....
        /*02cc*/ 	.word	0xffffffff


	//   ....[111]....
        /*02d0*/ 	.word	0xffffffff


	//   ....[112]....
        /*02d4*/ 	.word	0xffffffff


	//   ....[113]....
        /*02d8*/ 	.word	0xffffffff


	//   ....[114]....
        /*02dc*/ 	.word	0xffffffff


	//   ....[115]....
        /*02e0*/ 	.word	0xffffffff


	//   ....[116]....
        /*02e4*/ 	.word	0xffffffff


	//   ....[117]....
        /*02e8*/ 	.word	0xffffffff


	//   ....[118]....
        /*02ec*/ 	.word	0xffffffff


	//   ....[119]....
        /*02f0*/ 	.word	0xffffffff


	//   ....[120]....
        /*02f4*/ 	.word	0xffffffff


	//   ....[121]....
        /*02f8*/ 	.word	0xffffffff


	//   ....[122]....
        /*02fc*/ 	.word	0xffffffff


	//   ....[123]....
        /*0300*/ 	.word	0xffffffff


	//   ....[124]....
        /*0304*/ 	.word	0xffffffff


	//   ....[125]....
        /*0308*/ 	.word	0xffffffff


	//   ....[126]....
        /*030c*/ 	.word	0xffffffff


	//   ....[127]....
        /*0310*/ 	.word	0xffffffff


	//   ....[128]....
        /*0314*/ 	.word	0xffffffff


	//   ....[129]....
        /*0318*/ 	.word	0xffffffff


	//   ....[130]....
        /*031c*/ 	.word	0xffffffff


	//   ....[131]....
        /*0320*/ 	.word	0x0500000f


	//   ....[132]....
        /*0324*/ 	.word	0x0500000f


	//   ....[133]....
        /*0328*/ 	.word	0x0500000f


	//   ....[134]....
        /*032c*/ 	.word	0x0500000f


	//   ....[135]....
        /*0330*/ 	.word	0x0500000f


	//   ....[136]....
        /*0334*/ 	.word	0x0500000f


	//   ....[137]....
        /*0338*/ 	.word	0x0500000f


	//   ....[138]....
        /*033c*/ 	.word	0x0500000f


	//   ....[139]....
        /*0340*/ 	.word	0x0500000f


	//   ....[140]....
        /*0344*/ 	.word	0x0500000f


	//   ....[141]....
        /*0348*/ 	.word	0x0500000f


	//   ....[142]....
        /*034c*/ 	.word	0x0500000f


	//   ....[143]....
        /*0350*/ 	.word	0x0500000f


	//   ....[144]....
        /*0354*/ 	.word	0x0500000f


	//   ....[145]....
        /*0358*/ 	.word	0x0500000f


	//   ....[146]....
        /*035c*/ 	.word	0x0500000f


	//   ....[147]....
        /*0360*/ 	.word	0x0500000f


	//   ....[148]....
        /*0364*/ 	.word	0x0500000f


	//   ....[149]....
        /*0368*/ 	.word	0x0500000f


	//   ....[150]....
        /*036c*/ 	.word	0x0500000f


	//   ....[151]....
        /*0370*/ 	.word	0x0500000f


	//   ....[152]....
        /*0374*/ 	.word	0x0500000f


	//   ....[153]....
        /*0378*/ 	.word	0x0500000f


	//   ....[154]....
        /*037c*/ 	.word	0x0500000f


	//   ....[155]....
        /*0380*/ 	.word	0x0500000f


	//   ....[156]....
        /*0384*/ 	.word	0x0500000f


	//   ....[157]....
        /*0388*/ 	.word	0x0500000f


	//   ....[158]....
        /*038c*/ 	.word	0x0500000f


	//   ....[159]....
        /*0390*/ 	.word	0x0500000f


	//   ....[160]....
        /*0394*/ 	.word	0x0500000f


	//   ....[161]....
        /*0398*/ 	.word	0x0500000f


	//   ....[162]....
        /*039c*/ 	.word	0x0500000f


	//   ....[163]....
        /*03a0*/ 	.word	0x0500000f


	//   ....[164]....
        /*03a4*/ 	.word	0x0500000f


	//   ....[165]....
        /*03a8*/ 	.word	0x0500000f


	//   ....[166]....
        /*03ac*/ 	.word	0x0500000f


	//   ....[167]....
        /*03b0*/ 	.word	0x0500000f


	//   ....[168]....
        /*03b4*/ 	.word	0x0500000f


	//   ....[169]....
        /*03b8*/ 	.word	0x0500000f


	//   ....[170]....
        /*03bc*/ 	.word	0x0500000f


	//   ....[171]....
        /*03c0*/ 	.word	0x0500000f


	//   ....[172]....
        /*03c4*/ 	.word	0x0500000f


	//   ....[173]....
        /*03c8*/ 	.word	0x0500000f


	//   ....[174]....
        /*03cc*/ 	.word	0x0500000f


	//   ....[175]....
        /*03d0*/ 	.word	0x0500000f


	//   ....[176]....
        /*03d4*/ 	.word	0x0500000f


	//   ....[177]....
        /*03d8*/ 	.word	0x0500000f


	//   ....[178]....
        /*03dc*/ 	.word	0x0500000f


	//   ....[179]....
        /*03e0*/ 	.word	0x0500000f


	//   ....[180]....
        /*03e4*/ 	.word	0x0500000f


	//   ....[181]....
        /*03e8*/ 	.word	0x0500000f


	//   ....[182]....
        /*03ec*/ 	.word	0x0500000f


	//   ....[183]....
        /*03f0*/ 	.word	0x0500000f


	//   ....[184]....
        /*03f4*/ 	.word	0x0500000f


	//   ....[185]....
        /*03f8*/ 	.word	0x0500000f


	//   ....[186]....
        /*03fc*/ 	.word	0x0500000f


	//   ....[187]....
        /*0400*/ 	.word	0x0500000f


	//   ....[188]....
        /*0404*/ 	.word	0x0500000f


	//   ....[189]....
        /*0408*/ 	.word	0x0500000f


	//   ....[190]....
        /*040c*/ 	.word	0x0500000f


	//----- nvinfo : EIATTR_COOP_GROUP_INSTR_OFFSETS
	.align		4
.L_814:
        /*0410*/ 	.byte	0x04, 0x28
        /*0412*/ 	.short	(.L_816 - .L_815)


	//   ....[0]....
.L_815:
        /*0414*/ 	.word	0x00000070


	//   ....[1]....
        /*0418*/ 	.word	0x000000b0


	//   ....[2]....
        /*041c*/ 	.word	0x00000290


	//   ....[3]....
        /*0420*/ 	.word	0x000003f0


	//   ....[4]....
        /*0424*/ 	.word	0x00000510


	//   ....[5]....
        /*0428*/ 	.word	0x00000670


	//   ....[6]....
        /*042c*/ 	.word	0x00002350


	//   ....[7]....
        /*0430*/ 	.word	0x000047d0


	//   ....[8]....
        /*0434*/ 	.word	0x00004f20


	//   ....[9]....
        /*0438*/ 	.word	0x000055d0


	//   ....[10]....
        /*043c*/ 	.word	0x00005a70


	//   ....[11]....
        /*0440*/ 	.word	0x00005b70


	//   ....[12]....
        /*0444*/ 	.word	0x00005ec0


	//   ....[13]....
        /*0448*/ 	.word	0x00005f80


	//   ....[14]....
        /*044c*/ 	.word	0x000067d0


	//   ....[15]....
        /*0450*/ 	.word	0x00006ea0


	//   ....[16]....
        /*0454*/ 	.word	0x000070c0


	//   ....[17]....
        /*0458*/ 	.word	0x00007930


	//   ....[18]....
        /*045c*/ 	.word	0x00007a20


	//   ....[19]....
        /*0460*/ 	.word	0x00007f70


	//   ....[20]....
        /*0464*/ 	.word	0x00007fd0


	//   ....[21]....
        /*0468*/ 	.word	0x00009090


	//   ....[22]....
        /*046c*/ 	.word	0x00009850


	//   ....[23]....
        /*0470*/ 	.word	0x00009870


	//   ....[24]....
        /*0474*/ 	.word	0x00009cd0


	//   ....[25]....
        /*0478*/ 	.word	0x00009ea0


	//   ....[26]....
        /*047c*/ 	.word	0x0000ac20


	//   ....[27]....
        /*0480*/ 	.word	0x0000b0e0


	//   ....[28]....
        /*0484*/ 	.word	0x0000b300


	//   ....[29]....
        /*0488*/ 	.word	0x0000bb70


	//   ....[30]....
        /*048c*/ 	.word	0x0000bc60


	//   ....[31]....
        /*0490*/ 	.word	0x0000c1b0


	//   ....[32]....
        /*0494*/ 	.word	0x0000c210


	//   ....[33]....
        /*0498*/ 	.word	0x0000d2d0


	//   ....[34]....
        /*049c*/ 	.word	0x0000d3b0


	//   ....[35]....
        /*04a0*/ 	.word	0x0000d420


	//   ....[36]....
        /*04a4*/ 	.word	0x0000d450


	//   ....[37]....
        /*04a8*/ 	.word	0x0000d490


	//   ....[38]....
        /*04ac*/ 	.word	0x0000ec90


	//   ....[39]....
        /*04b0*/ 	.word	0x0000f090


	//   ....[40]....
        /*04b4*/ 	.word	0x0000f0a0


	//   ....[41]....
        /*04b8*/ 	.word	0x0000f0b0


	//   ....[42]....
        /*04bc*/ 	.word	0x0000f0e0


	//   ....[43]....
        /*04c0*/ 	.word	0x0000fd20


	//   ....[44]....
        /*04c4*/ 	.word	0x0000fd30


	//   ....[45]....
        /*04c8*/ 	.word	0x0000ffd0


	//   ....[46]....
        /*04cc*/ 	.word	0x0000fff0


	//   ....[47]....
        /*04d0*/ 	.word	0x00010720


	//   ....[48]....
        /*04d4*/ 	.word	0x00010750


	//   ....[49]....
        /*04d8*/ 	.word	0x00010ff0


	//   ....[50]....
        /*04dc*/ 	.word	0x00011010


	//   ....[51]....
        /*04e0*/ 	.word	0x000123a0


	//   ....[52]....
        /*04e4*/ 	.word	0x000123e0


	//   ....[53]....
        /*04e8*/ 	.word	0x00012620


	//   ....[54]....
        /*04ec*/ 	.word	0x00012640


	//   ....[55]....
        /*04f0*/ 	.word	0x00012900


	//   ....[56]....
        /*04f4*/ 	.word	0x00012af0


	//   ....[57]....
        /*04f8*/ 	.word	0x00012b20


	//   ....[58]....
        /*04fc*/ 	.word	0x00012b50


	//   ....[59]....
        /*0500*/ 	.word	0x00012b80


	//   ....[60]....
        /*0504*/ 	.word	0x00012bb0


	//   ....[61]....
        /*0508*/ 	.word	0x00012be0


	//   ....[62]....
        /*050c*/ 	.word	0x00012d50


	//   ....[63]....
        /*0510*/ 	.word	0x00012d80


	//   ....[64]....
        /*0514*/ 	.word	0x00012db0


	//   ....[65]....
        /*0518*/ 	.word	0x00012de0


	//   ....[66]....
        /*051c*/ 	.word	0x00012e10


	//   ....[67]....
        /*0520*/ 	.word	0x00012e40


	//   ....[68]....
        /*0524*/ 	.word	0x00012ed0


	//   ....[69]....
        /*0528*/ 	.word	0x00012f00


	//   ....[70]....
        /*052c*/ 	.word	0x00012f10


	//   ....[71]....
        /*0530*/ 	.word	0x00012f50


	//   ....[72]....
        /*0534*/ 	.word	0x000152d0


	//   ....[73]....
        /*0538*/ 	.word	0x000152f0


	//   ....[74]....
        /*053c*/ 	.word	0x00015380


	//   ....[75]....
        /*0540*/ 	.word	0x000153a0


	//   ....[76]....
        /*0544*/ 	.word	0x00015420


	//   ....[77]....
        /*0548*/ 	.word	0x00015440


	//   ....[78]....
        /*054c*/ 	.word	0x00015450


	//   ....[79]....
        /*0550*/ 	.word	0x00015460


	//   ....[80]....
        /*0554*/ 	.word	0x00015b20


	//   ....[81]....
        /*0558*/ 	.word	0x00015b50


	//   ....[82]....
        /*055c*/ 	.word	0x00015bf0


	//   ....[83]....
        /*0560*/ 	.word	0x00015c10


	//   ....[84]....
        /*0564*/ 	.word	0x00015c90


	//   ....[85]....
        /*0568*/ 	.word	0x00015cb0


	//   ....[86]....
        /*056c*/ 	.word	0x00015cc0


	//   ....[87]....
        /*0570*/ 	.word	0x00015cd0


	//   ....[88]....
        /*0574*/ 	.word	0x00016120


	//   ....[89]....
        /*0578*/ 	.word	0x00016150


	//   ....[90]....
        /*057c*/ 	.word	0x00016340


	//   ....[91]....
        /*0580*/ 	.word	0x00016380


	//   ....[92]....
        /*0584*/ 	.word	0x00016390


	//   ....[93]....
        /*0588*/ 	.word	0x000163a0


	//   ....[94]....
        /*058c*/ 	.word	0x000164f0


	//   ....[95]....
        /*0590*/ 	.word	0x00016640


	//   ....[96]....
        /*0594*/ 	.word	0x00016e20


	//   ....[97]....
        /*0598*/ 	.word	0x00016e40


	//   ....[98]....
        /*059c*/ 	.word	0x00016e90


	//   ....[99]....
        /*05a0*/ 	.word	0x00016ea0


	//   ....[100]....
        /*05a4*/ 	.word	0x00016ee0


	//   ....[101]....
        /*05a8*/ 	.word	0x00016ef0


	//   ....[102]....
        /*05ac*/ 	.word	0x00016f00


	//   ....[103]....
        /*05b0*/ 	.word	0x00016f40


	//   ....[104]....
        /*05b4*/ 	.word	0x00017240


	//   ....[105]....
        /*05b8*/ 	.word	0x00017280


	//   ....[106]....
        /*05bc*/ 	.word	0x000172a0


	//   ....[107]....
        /*05c0*/ 	.word	0x000172c0


	//   ....[108]....
        /*05c4*/ 	.word	0x000172f0


	//   ....[109]....
        /*05c8*/ 	.word	0x00017310


	//   ....[110]....
        /*05cc*/ 	.word	0x00017410


	//   ....[111]....
        /*05d0*/ 	.word	0x00017560


	//   ....[112]....
        /*05d4*/ 	.word	0x00017ba0


	//   ....[113]....
        /*05d8*/ 	.word	0x00017bd0


	//   ....[114]....
        /*05dc*/ 	.word	0x00017c30


	//   ....[115]....
        /*05e0*/ 	.word	0x00017c60


	//   ....[116]....
        /*05e4*/ 	.word	0x00017c90


	//   ....[117]....
        /*05e8*/ 	.word	0x00017cc0


	//   ....[118]....
        /*05ec*/ 	.word	0x00017cf0


	//   ....[119]....
        /*05f0*/ 	.word	0x00017d20


	//   ....[120]....
        /*05f4*/ 	.word	0x00017ec0


	//   ....[121]....
        /*05f8*/ 	.word	0x00017ef0


	//   ....[122]....
        /*05fc*/ 	.word	0x00017f20


	//   ....[123]....
        /*0600*/ 	.word	0x00017f50


	//   ....[124]....
        /*0604*/ 	.word	0x00017f80


	//   ....[125]....
        /*0608*/ 	.word	0x00017fb0


	//   ....[126]....
        /*060c*/ 	.word	0x00018070


	//   ....[127]....
        /*0610*/ 	.word	0x00018090


	//   ....[128]....
        /*0614*/ 	.word	0x000180b0


	//   ....[129]....
        /*0618*/ 	.word	0x00018110


	//   ....[130]....
        /*061c*/ 	.word	0x00018b30


	//   ....[131]....
        /*0620*/ 	.word	0x00019240


	//   ....[132]....
        /*0624*/ 	.word	0x00019330


	//   ....[133]....
        /*0628*/ 	.word	0x000193d0


	//   ....[134]....
        /*062c*/ 	.word	0x00019430


	//   ....[135]....
        /*0630*/ 	.word	0x00019520


	//   ....[136]....
        /*0634*/ 	.word	0x00019590


	//   ....[137]....
        /*0638*/ 	.word	0x00019680


	//   ....[138]....
        /*063c*/ 	.word	0x000196f0


	//   ....[139]....
        /*0640*/ 	.word	0x00019790


	//   ....[140]....
        /*0644*/ 	.word	0x00019880


	//   ....[141]....
        /*0648*/ 	.word	0x000198f0


	//   ....[142]....
        /*064c*/ 	.word	0x00019950


	//   ....[143]....
        /*0650*/ 	.word	0x00019a40


	//   ....[144]....
        /*0654*/ 	.word	0x00019aa0


	//   ....[145]....
        /*0658*/ 	.word	0x00019ba0


	//   ....[146]....
        /*065c*/ 	.word	0x00019c00


	//   ....[147]....
        /*0660*/ 	.word	0x00019ca0


	//   ....[148]....
        /*0664*/ 	.word	0x00019e20


	//   ....[149]....
        /*0668*/ 	.word	0x00019f20


	//   ....[150]....
        /*066c*/ 	.word	0x0001a190


	//   ....[151]....
        /*0670*/ 	.word	0x0001a1e0


	//   ....[152]....
        /*0674*/ 	.word	0x0001a3b0


	//   ....[153]....
        /*0678*/ 	.word	0x0001a400


	//   ....[154]....
        /*067c*/ 	.word	0x0001a5d0


	//   ....[155]....
        /*0680*/ 	.word	0x0001a620


	//   ....[156]....
        /*0684*/ 	.word	0x0001a710


	//   ....[157]....
        /*0688*/ 	.word	0x0001a7b0


	//   ....[158]....
        /*068c*/ 	.word	0x0001a810


	//   ....[159]....
        /*0690*/ 	.word	0x0001a8c0


	//   ....[160]....
        /*0694*/ 	.word	0x0001a920


	//   ....[161]....
        /*0698*/ 	.word	0x0001a9d0


	//   ....[162]....
        /*069c*/ 	.word	0x0001aa30


	//   ....[163]....
        /*06a0*/ 	.word	0x0001aae0


	//   ....[164]....
        /*06a4*/ 	.word	0x0001abd0


	//   ....[165]....
        /*06a8*/ 	.word	0x0001acb0


	//   ....[166]....
        /*06ac*/ 	.word	0x0001adc0


	//   ....[167]....
        /*06b0*/ 	.word	0x0001aec0


	//   ....[168]....
        /*06b4*/ 	.word	0x0001aff0


	//   ....[169]....
        /*06b8*/ 	.word	0x0001b0d0


	//   ....[170]....
        /*06bc*/ 	.word	0x0001b1d0


	//   ....[171]....
        /*06c0*/ 	.word	0x0001b2b0


	//   ....[172]....
        /*06c4*/ 	.word	0x0001b340


	//   ....[173]....
        /*06c8*/ 	.word	0x0001b3e0


	//   ....[174]....
        /*06cc*/ 	.word	0x0001b550


	//   ....[175]....
        /*06d0*/ 	.word	0x0001b5c0


	//   ....[176]....
        /*06d4*/ 	.word	0x0001b630


	//   ....[177]....
        /*06d8*/ 	.word	0x0001b6a0


	//   ....[178]....
        /*06dc*/ 	.word	0x0001b710


	//   ....[179]....
        /*06e0*/ 	.word	0x0001b790


	//   ....[180]....
        /*06e4*/ 	.word	0x0001b810


	//   ....[181]....
        /*06e8*/ 	.word	0x0001b8a0


	//   ....[182]....
        /*06ec*/ 	.word	0x0001b910


	//   ....[183]....
        /*06f0*/ 	.word	0x0001b980


	//   ....[184]....
        /*06f4*/ 	.word	0x0001b9f0


	//   ....[185]....
        /*06f8*/ 	.word	0x0001ba70


	//   ....[186]....
        /*06fc*/ 	.word	0x0001bae0


	//   ....[187]....
        /*0700*/ 	.word	0x0001bb70


	//   ....[188]....
        /*0704*/ 	.word	0x0001bbd0


	//   ....[189]....
        /*0708*/ 	.word	0x0001bc60


	//   ....[190]....
        /*070c*/ 	.word	0x0001bd90


	//----- nvinfo : EIATTR_REG_RECONFIG
	.align		4
.L_816:
        /*0710*/ 	.byte	0x01, 0x54
	.zero		2


	//----- nvinfo : EIATTR_SYSCALL_OFFSETS
	.align		4
        /*0714*/ 	.byte	0x04, 0x46
        /*0716*/ 	.short	(.L_818 - .L_817)


	//   ....[0]....
.L_817:
        /*0718*/ 	.word	0x000049a0


	//   ....[1]....
        /*071c*/ 	.word	0x00014750


	//   ....[2]....
        /*0720*/ 	.word	0x000148a0


	//   ....[3]....
        /*0724*/ 	.word	0x00014990


	//   ....[4]....
        /*0728*/ 	.word	0x00015780


	//----- nvinfo : EIATTR_MBARRIER_INSTR_OFFSETS
	.align		4
.L_818:
        /*072c*/ 	.byte	0x04, 0x39
        /*072e*/ 	.short	(.L_820 - .L_819)


	//   ....[0]....
.L_819:
        /*0730*/ 	.word	0x00000180
        /*0734*/ 	.word	0x000000ff
        /*0738*/ 	.word	0x00028c00
        /*073c*/ 	.short	0x0100
        /*073e*/ 	.byte	0x08
	.zero		1


	//   ....[1]....
        /*0740*/ 	.word	0x00000190
        /*0744*/ 	.word	0x000000ff
        /*0748*/ 	.word	0x00028c20
        /*074c*/ 	.short	0x0100
        /*074e*/ 	.byte	0x08
	.zero		1


	//   ....[2]....
        /*0750*/ 	.word	0x00000240
        /*0754*/ 	.word	0x000000ff
        /*0758*/ 	.word	0x00028c30
        /*075c*/ 	.short	0x0100
        /*075e*/ 	.byte	0x06
	.zero		1


	//   ....[3]....
        /*0760*/ 	.word	0x00000250
        /*0764*/ 	.word	0x000000ff
        /*0768*/ 	.word	0x00028c40
        /*076c*/ 	.short	0x0100
        /*076e*/ 	.byte	0x06
	.zero		1


	//   ....[4]....
        /*0770*/ 	.word	0x00000260
        /*0774*/ 	.word	0x000000ff
        /*0778*/ 	.word	0x00028c38
        /*077c*/ 	.short	0x0100
        /*077e*/ 	.byte	0x06
	.zero		1


	//   ....[5]....
        /*0780*/ 	.word	0x00000270
        /*0784*/ 	.word	0x000000ff
        /*0788*/ 	.word	0x00028c48
        /*078c*/ 	.short	0x0100
        /*078e*/ 	.byte	0x06
	.zero		1


	//   ....[6]....
        /*0790*/ 	.word	0x000003a0
        /*0794*/ 	.word	0x000000ff
        /*0798*/ 	.word	0x00028c50
        /*079c*/ 	.short	0x0100
        /*079e*/ 	.byte	0x08
	.zero		1


	//   ....[7]....
        /*07a0*/ 	.word	0x000003b0
        /*07a4*/ 	.word	0x000000ff
        /*07a8*/ 	.word	0x00028c60
        /*07ac*/ 	.short	0x0100
        /*07ae*/ 	.byte	0x08
	.zero		1


	//   ....[8]....
        /*07b0*/ 	.word	0x000003c0
        /*07b4*/ 	.word	0x000000ff
        /*07b8*/ 	.word	0x00028c58
        /*07bc*/ 	.short	0x0100
        /*07be*/ 	.byte	0x08
	.zero		1


	//   ....[9]....
        /*07c0*/ 	.word	0x000003d0
        /*07c4*/ 	.word	0x000000ff
        /*07c8*/ 	.word	0x00028c68
        /*07cc*/ 	.short	0x0100
        /*07ce*/ 	.byte	0x08
	.zero		1


	//   ....[10]....
        /*07d0*/ 	.word	0x000004c0
        /*07d4*/ 	.word	0x000000ff
        /*07d8*/ 	.word	0x00028c70
        /*07dc*/ 	.short	0x0100
        /*07de*/ 	.byte	0x06
	.zero		1


	//   ....[11]....
        /*07e0*/ 	.word	0x000004d0
        /*07e4*/ 	.word	0x000000ff
        /*07e8*/ 	.word	0x00028c80
        /*07ec*/ 	.short	0x0100
        /*07ee*/ 	.byte	0x06
	.zero		1


	//   ....[12]....
        /*07f0*/ 	.word	0x000004e0
        /*07f4*/ 	.word	0x000000ff
        /*07f8*/ 	.word	0x00028c78
        /*07fc*/ 	.short	0x0100
        /*07fe*/ 	.byte	0x06
	.zero		1


	//   ....[13]....
        /*0800*/ 	.word	0x000004f0
        /*0804*/ 	.word	0x000000ff
        /*0808*/ 	.word	0x00028c88
        /*080c*/ 	.short	0x0100
        /*080e*/ 	.byte	0x06
	.zero		1


	//   ....[14]....
        /*0810*/ 	.word	0x00000620
        /*0814*/ 	.word	0x000000ff
        /*0818*/ 	.word	0x00028c90
        /*081c*/ 	.short	0x0100
        /*081e*/ 	.byte	0x08
	.zero		1


	//   ....[15]....
        /*0820*/ 	.word	0x00000630
        /*0824*/ 	.word	0x000000ff
        /*0828*/ 	.word	0x00028ca0
        /*082c*/ 	.short	0x0100
        /*082e*/ 	.byte	0x08
	.zero		1


	//   ....[16]....
        /*0830*/ 	.word	0x00000640
        /*0834*/ 	.word	0x000000ff
        /*0838*/ 	.word	0x00028c98
        /*083c*/ 	.short	0x0100
        /*083e*/ 	.byte	0x08
	.zero		1


	//   ....[17]....
        /*0840*/ 	.word	0x00000650
        /*0844*/ 	.word	0x000000ff
        /*0848*/ 	.word	0x00028ca8
        /*084c*/ 	.short	0x0100
        /*084e*/ 	.byte	0x08
	.zero		1


	//   ....[18]....
        /*0850*/ 	.word	0x00000790
        /*0854*/ 	.word	0x000000ff
        /*0858*/ 	.word	0x00028cb0
        /*085c*/ 	.short	0x0100
        /*085e*/ 	.byte	0x08
	.zero		1


	//   ....[19]....
        /*0860*/ 	.word	0x000007a0
        /*0864*/ 	.word	0x000000ff
        /*0868*/ 	.word	0x00028cc0
        /*086c*/ 	.short	0x0100
        /*086e*/ 	.byte	0x08
	.zero		1


	//   ....[20]....
        /*0870*/ 	.word	0x000007b0
        /*0874*/ 	.word	0x000000ff
        /*0878*/ 	.word	0x00028cb8
        /*087c*/ 	.short	0x0100
        /*087e*/ 	.byte	0x08
	.zero		1


	//   ....[21]....
        /*0880*/ 	.word	0x000007c0
        /*0884*/ 	.word	0x000000ff
        /*0888*/ 	.word	0x00028cc8
        /*088c*/ 	.short	0x0100
        /*088e*/ 	.byte	0x08
	.zero		1


	//   ....[22]....
        /*0890*/ 	.word	0x00002490
        /*0894*/ 	.word	0x000000ff
        /*0898*/ 	.word	0x00028c50
        /*089c*/ 	.short	0x010a
        /*089e*/ 	.byte	0x17
	.zero		1


	//   ....[23]....
        /*08a0*/ 	.word	0x00002730
        /*08a4*/ 	.word	0x000000ff
        /*08a8*/ 	.word	0x00000000
        /*08ac*/ 	.short	0x0101
        /*08ae*/ 	.byte	0x06
	.zero		1


	//   ....[24]....
        /*08b0*/ 	.word	0x000030c0
        /*08b4*/ 	.word	0x000000ff
        /*08b8*/ 	.word	0x00028c50
        /*08bc*/ 	.short	0x010a
        /*08be*/ 	.byte	0x17
	.zero		1


	//   ....[25]....
        /*08c0*/ 	.word	0x00003100
        /*08c4*/ 	.word	0x000000ff
        /*08c8*/ 	.word	0x00028c50
        /*08cc*/ 	.short	0x010a
        /*08ce*/ 	.byte	0x17
	.zero		1


	//   ....[26]....
        /*08d0*/ 	.word	0x000032f0
        /*08d4*/ 	.word	0x000000ff
        /*08d8*/ 	.word	0x00000000
        /*08dc*/ 	.short	0x0101
        /*08de*/ 	.byte	0x06
	.zero		1


	//   ....[27]....
        /*08e0*/ 	.word	0x00004a50
        /*08e4*/ 	.word	0x000000ff
        /*08e8*/ 	.word	0x00028c00
        /*08ec*/ 	.short	0x010a
        /*08ee*/ 	.byte	0x29
	.zero		1


	//   ....[28]....
        /*08f0*/ 	.word	0x00004ad0
        /*08f4*/ 	.word	0x00000007
        /*08f8*/ 	.word	0x00028c30
        /*08fc*/ 	.short	0x010a
        /*08fe*/ 	.byte	0x3f
	.zero		1


	//   ....[29]....
        /*0900*/ 	.word	0x00004b10
        /*0904*/ 	.word	0x00000007
        /*0908*/ 	.word	0x00028c30
        /*090c*/ 	.short	0x010a
        /*090e*/ 	.byte	0x3f
	.zero		1


	//   ....[30]....
        /*0910*/ 	.word	0x00004f00
        /*0914*/ 	.word	0x000000ff
        /*0918*/ 	.word	0x00000000
        /*091c*/ 	.short	0x0101
        /*091e*/ 	.byte	0x06
	.zero		1


	//   ....[31]....
        /*0920*/ 	.word	0x00006590
        /*0924*/ 	.word	0x00000007
        /*0928*/ 	.word	0x00028c50
        /*092c*/ 	.short	0x010a
        /*092e*/ 	.byte	0x3f
	.zero		1


	//   ....[32]....
        /*0930*/ 	.word	0x000065d0
        /*0934*/ 	.word	0x00000007
        /*0938*/ 	.word	0x00028c50
        /*093c*/ 	.short	0x010a
        /*093e*/ 	.byte	0x3f
	.zero		1


	//   ....[33]....
        /*0940*/ 	.word	0x000068c0
        /*0944*/ 	.word	0x000000ff
        /*0948*/ 	.word	0x00000000
        /*094c*/ 	.short	0x0101
        /*094e*/ 	.byte	0x0e
	.zero		1


	//   ....[34]....
        /*0950*/ 	.word	0x00006be0
        /*0954*/ 	.word	0x000000ff
        /*0958*/ 	.word	0x00028c30
        /*095c*/ 	.short	0x010a
        /*095e*/ 	.byte	0x17
	.zero		1


	//   ....[35]....
        /*0960*/ 	.word	0x00006c20
        /*0964*/ 	.word	0x000000ff
        /*0968*/ 	.word	0x00028c30
        /*096c*/ 	.short	0x010a
        /*096e*/ 	.byte	0x17
	.zero		1


	//   ....[36]....
        /*0970*/ 	.word	0x00006ee0
        /*0974*/ 	.word	0x000000ff
        /*0978*/ 	.word	0x00000000
        /*097c*/ 	.short	0x0101
        /*097e*/ 	.byte	0x06
	.zero		1


	//   ....[37]....
        /*0980*/ 	.word	0x00008e50
        /*0984*/ 	.word	0x000000ff
        /*0988*/ 	.word	0x00028c50
        /*098c*/ 	.short	0x010a
        /*098e*/ 	.byte	0x17
	.zero		1


	//   ....[38]....
        /*0990*/ 	.word	0x00008e90
        /*0994*/ 	.word	0x000000ff
        /*0998*/ 	.word	0x00028c50
        /*099c*/ 	.short	0x010a
        /*099e*/ 	.byte	0x17
	.zero		1


	//   ....[39]....
        /*09a0*/ 	.word	0x00009150
        /*09a4*/ 	.word	0x000000ff
        /*09a8*/ 	.word	0x00000000
        /*09ac*/ 	.short	0x0101
        /*09ae*/ 	.byte	0x17
	.zero		1


	//   ....[40]....
        /*09b0*/ 	.word	0x00009500
        /*09b4*/ 	.word	0x000000ff
        /*09b8*/ 	.word	0x00028c30
        /*09bc*/ 	.short	0x010a
        /*09be*/ 	.byte	0x17
	.zero		1


	//   ....[41]....
        /*09c0*/ 	.word	0x00009540
        /*09c4*/ 	.word	0x000000ff
        /*09c8*/ 	.word	0x00028c30
        /*09cc*/ 	.short	0x010a
        /*09ce*/ 	.byte	0x17
	.zero		1


	//   ....[42]....
        /*09d0*/ 	.word	0x00009780
        /*09d4*/ 	.word	0x000000ff
        /*09d8*/ 	.word	0x00000000
        /*09dc*/ 	.short	0x0101
        /*09de*/ 	.byte	0x06
	.zero		1


	//   ....[43]....
        /*09e0*/ 	.word	0x0000a9e0
        /*09e4*/ 	.word	0x000000ff
        /*09e8*/ 	.word	0x00028c50
        /*09ec*/ 	.short	0x010a
        /*09ee*/ 	.byte	0x17
	.zero		1


	//   ....[44]....
        /*09f0*/ 	.word	0x0000aa20
        /*09f4*/ 	.word	0x000000ff
        /*09f8*/ 	.word	0x00028c50
        /*09fc*/ 	.short	0x010a
        /*09fe*/ 	.byte	0x17
	.zero		1


	//   ....[45]....
        /*0a00*/ 	.word	0x0000acc0
        /*0a04*/ 	.word	0x000000ff
        /*0a08*/ 	.word	0x00000000
        /*0a0c*/ 	.short	0x0101
        /*0a0e*/ 	.byte	0x17
	.zero		1


	//   ....[46]....
        /*0a10*/ 	.word	0x0000ae20
        /*0a14*/ 	.word	0x000000ff
        /*0a18*/ 	.word	0x00028c30
        /*0a1c*/ 	.short	0x010a
        /*0a1e*/ 	.byte	0x14
	.zero		1


	//   ....[47]....
        /*0a20*/ 	.word	0x0000ae60
        /*0a24*/ 	.word	0x000000ff
        /*0a28*/ 	.word	0x00028c30
        /*0a2c*/ 	.short	0x010a
        /*0a2e*/ 	.byte	0x14
	.zero		1


	//   ....[48]....
        /*0a30*/ 	.word	0x0000b120
        /*0a34*/ 	.word	0x000000ff
        /*0a38*/ 	.word	0x00000000
        /*0a3c*/ 	.short	0x0101
        /*0a3e*/ 	.byte	0x06
	.zero		1


	//   ....[49]....
        /*0a40*/ 	.word	0x0000d090
        /*0a44*/ 	.word	0x000000ff
        /*0a48*/ 	.word	0x00028c50
        /*0a4c*/ 	.short	0x010a
        /*0a4e*/ 	.byte	0x14
	.zero		1


	//   ....[50]....
        /*0a50*/ 	.word	0x0000d0d0
        /*0a54*/ 	.word	0x000000ff
        /*0a58*/ 	.word	0x00028c50
        /*0a5c*/ 	.short	0x010a
        /*0a5e*/ 	.byte	0x14
	.zero		1


	//   ....[51]....
        /*0a60*/ 	.word	0x0000d390
        /*0a64*/ 	.word	0x000000ff
        /*0a68*/ 	.word	0x00000000
        /*0a6c*/ 	.short	0x0101
        /*0a6e*/ 	.byte	0x14
	.zero		1


	//   ....[52]....
        /*0a70*/ 	.word	0x0000fd10
        /*0a74*/ 	.word	0x000000ff
        /*0a78*/ 	.word	0x00000000
        /*0a7c*/ 	.short	0x0101
        /*0a7e*/ 	.byte	0x04
	.zero		1


	//   ....[53]....
        /*0a80*/ 	.word	0x00010630
        /*0a84*/ 	.word	0x000000ff
        /*0a88*/ 	.word	0x00000000
        /*0a8c*/ 	.short	0x0101
        /*0a8e*/ 	.byte	0x04
	.zero		1


	//   ....[54]....
        /*0a90*/ 	.word	0x000150b0
        /*0a94*/ 	.word	0x00000019
        /*0a98*/ 	.word	0x00028c40
        /*0a9c*/ 	.short	0x010a
        /*0a9e*/ 	.byte	0x3f
	.zero		1


	//   ....[55]....
        /*0aa0*/ 	.word	0x00015560
        /*0aa4*/ 	.word	0x00000019
        /*0aa8*/ 	.word	0x00028c30
        /*0aac*/ 	.short	0x0107
        /*0aae*/ 	.byte	0x3f
	.zero		1


	//   ....[56]....
        /*0ab0*/ 	.word	0x00015630
        /*0ab4*/ 	.word	0x00000019
        /*0ab8*/ 	.word	0x00028c30
        /*0abc*/ 	.short	0x0101
        /*0abe*/ 	.byte	0x3f
	.zero		1


	//   ....[57]....
        /*0ac0*/ 	.word	0x00015dd0
        /*0ac4*/ 	.word	0x00000011
        /*0ac8*/ 	.word	0x00028c00
        /*0acc*/ 	.short	0x0107
        /*0ace*/ 	.byte	0x3f
	.zero		1


	//   ....[58]....
        /*0ad0*/ 	.word	0x00015ec0
        /*0ad4*/ 	.word	0x00000011
        /*0ad8*/ 	.word	0x00028c00
        /*0adc*/ 	.short	0x0101
        /*0ade*/ 	.byte	0x3f
	.zero		1


	//   ....[59]....
        /*0ae0*/ 	.word	0x00015ee0
        /*0ae4*/ 	.word	0x00000011
        /*0ae8*/ 	.word	0x00028c20
        /*0aec*/ 	.short	0x010a
        /*0aee*/ 	.byte	0x3f
	.zero		1


	//   ....[60]....
        /*0af0*/ 	.word	0x00015f70
        /*0af4*/ 	.word	0x00000019
        /*0af8*/ 	.word	0x00028c60
        /*0afc*/ 	.short	0x010a
        /*0afe*/ 	.byte	0x3f
	.zero		1


	//   ....[61]....
        /*0b00*/ 	.word	0x00016860
        /*0b04*/ 	.word	0x00000019
        /*0b08*/ 	.word	0x00028c50
        /*0b0c*/ 	.short	0x0107
        /*0b0e*/ 	.byte	0x3f
	.zero		1


	//   ....[62]....
        /*0b10*/ 	.word	0x00016930
        /*0b14*/ 	.word	0x00000019
        /*0b18*/ 	.word	0x00028c50
        /*0b1c*/ 	.short	0x0101
        /*0b1e*/ 	.byte	0x3f
	.zero		1


	//   ....[63]....
        /*0b20*/ 	.word	0x00016ca0
        /*0b24*/ 	.word	0x00000006
        /*0b28*/ 	.word	0x00028c40
        /*0b2c*/ 	.short	0x010a
        /*0b2e*/ 	.byte	0x3f
	.zero		1


	//   ....[64]....
        /*0b30*/ 	.word	0x00016fc0
        /*0b34*/ 	.word	0x00000006
        /*0b38*/ 	.word	0x00028c30
        /*0b3c*/ 	.short	0x0107
        /*0b3e*/ 	.byte	0x3f
	.zero		1


	//   ....[65]....
        /*0b40*/ 	.word	0x00017080
        /*0b44*/ 	.word	0x00000006
        /*0b48*/ 	.word	0x00028c30
        /*0b4c*/ 	.short	0x0101
        /*0b4e*/ 	.byte	0x3f
	.zero		1


	//   ....[66]....
        /*0b50*/ 	.word	0x000170b0
        /*0b54*/ 	.word	0x00000006
        /*0b58*/ 	.word	0x00028c60
        /*0b5c*/ 	.short	0x010a
        /*0b5e*/ 	.byte	0x3f
	.zero		1


	//   ....[67]....
        /*0b60*/ 	.word	0x00017760
        /*0b64*/ 	.word	0x00000006
        /*0b68*/ 	.word	0x00028c50
        /*0b6c*/ 	.short	0x0107
        /*0b6e*/ 	.byte	0x3f
	.zero		1


	//   ....[68]....
        /*0b70*/ 	.word	0x00017820
        /*0b74*/ 	.word	0x00000006
        /*0b78*/ 	.word	0x00028c50
        /*0b7c*/ 	.short	0x0101
        /*0b7e*/ 	.byte	0x3f
	.zero		1


	//   ....[69]....
        /*0b80*/ 	.word	0x00018ab0
        /*0b84*/ 	.word	0x00000007
        /*0b88*/ 	.word	0x00028c20
        /*0b8c*/ 	.short	0x010a
        /*0b8e*/ 	.byte	0x3f
	.zero		1


	//   ....[70]....
        /*0b90*/ 	.word	0x00018c30
        /*0b94*/ 	.word	0x00000005
        /*0b98*/ 	.word	0x00028c40
        /*0b9c*/ 	.short	0x010a
        /*0b9e*/ 	.byte	0x3f
	.zero		1


	//   ....[71]....
        /*0ba0*/ 	.word	0x00018cd0
        /*0ba4*/ 	.word	0x00000003
        /*0ba8*/ 	.word	0x00028c40
        /*0bac*/ 	.short	0x010a
        /*0bae*/ 	.byte	0x3f
	.zero		1


	//   ....[72]....
        /*0bb0*/ 	.word	0x00018d10
        /*0bb4*/ 	.word	0x00000005
        /*0bb8*/ 	.word	0x00028c60
        /*0bbc*/ 	.short	0x010a
        /*0bbe*/ 	.byte	0x3f
	.zero		1


	//   ....[73]....
        /*0bc0*/ 	.word	0x00018d50
        /*0bc4*/ 	.word	0x00000003
        /*0bc8*/ 	.word	0x00028c60
        /*0bcc*/ 	.short	0x010a
        /*0bce*/ 	.byte	0x3f
	.zero		1


	//   ....[74]....
        /*0bd0*/ 	.word	0x00018dc0
        /*0bd4*/ 	.word	0x00000003
        /*0bd8*/ 	.word	0x00028c50
        /*0bdc*/ 	.short	0x010a
        /*0bde*/ 	.byte	0x3f
	.zero		1


	//   ....[75]....
        /*0be0*/ 	.word	0x00018e20
        /*0be4*/ 	.word	0x00000003
        /*0be8*/ 	.word	0x00028c50
        /*0bec*/ 	.short	0x010a
        /*0bee*/ 	.byte	0x3f
	.zero		1


	//   ....[76]....
        /*0bf0*/ 	.word	0x00018e80
        /*0bf4*/ 	.word	0x00000003
        /*0bf8*/ 	.word	0x00028c00
        /*0bfc*/ 	.short	0x010a
        /*0bfe*/ 	.byte	0x3f
	.zero		1


	//   ....[77]....
        /*0c00*/ 	.word	0x00018ed0
        /*0c04*/ 	.word	0x00000007
        /*0c08*/ 	.word	0x00028c30
        /*0c0c*/ 	.short	0x010a
        /*0c0e*/ 	.byte	0x3f
	.zero		1


	//   ....[78]....
        /*0c10*/ 	.word	0x00018f20
        /*0c14*/ 	.word	0x00000007
        /*0c18*/ 	.word	0x00028c50
        /*0c1c*/ 	.short	0x010a
        /*0c1e*/ 	.byte	0x3f
	.zero		1


	//   ....[79]....
        /*0c20*/ 	.word	0x00018f80
        /*0c24*/ 	.word	0x00000005
        /*0c28*/ 	.word	0x00028c30
        /*0c2c*/ 	.short	0x010a
        /*0c2e*/ 	.byte	0x3f
	.zero		1


	//   ....[80]....
        /*0c30*/ 	.word	0x00018fe0
        /*0c34*/ 	.word	0x00000007
        /*0c38*/ 	.word	0x00028c50
        /*0c3c*/ 	.short	0x010a
        /*0c3e*/ 	.byte	0x3f
	.zero		1


	//   ....[81]....
        /*0c40*/ 	.word	0x00019040
        /*0c44*/ 	.word	0x00000006
        /*0c48*/ 	.word	0x00028c30
        /*0c4c*/ 	.short	0x010a
        /*0c4e*/ 	.byte	0x3f
	.zero		1


	//   ....[82]....
        /*0c50*/ 	.word	0x000190a0
        /*0c54*/ 	.word	0x00000008
        /*0c58*/ 	.word	0x00028c50
        /*0c5c*/ 	.short	0x010a
        /*0c5e*/ 	.byte	0x3f
	.zero		1


	//   ....[83]....
        /*0c60*/ 	.word	0x00019100
        /*0c64*/ 	.word	0x00000005
        /*0c68*/ 	.word	0x00028c30
        /*0c6c*/ 	.short	0x010a
        /*0c6e*/ 	.byte	0x3f
	.zero		1


	//   ....[84]....
        /*0c70*/ 	.word	0x00019160
        /*0c74*/ 	.word	0x00000007
        /*0c78*/ 	.word	0x00028c50
        /*0c7c*/ 	.short	0x010a
        /*0c7e*/ 	.byte	0x3f
	.zero		1


	//   ....[85]....
        /*0c80*/ 	.word	0x00019280
        /*0c84*/ 	.word	0x00000019
        /*0c88*/ 	.word	0x00028c40
        /*0c8c*/ 	.short	0x010a
        /*0c8e*/ 	.byte	0x3f
	.zero		1


	//   ....[86]....
        /*0c90*/ 	.word	0x00019d20
        /*0c94*/ 	.word	0x00000011
        /*0c98*/ 	.word	0x00028c20
        /*0c9c*/ 	.short	0x010a
        /*0c9e*/ 	.byte	0x3f
	.zero		1


	//   ....[87]....
        /*0ca0*/ 	.word	0x00019d70
        /*0ca4*/ 	.word	0x00000019
        /*0ca8*/ 	.word	0x00028c60
        /*0cac*/ 	.short	0x010a
        /*0cae*/ 	.byte	0x3f
	.zero		1


	//   ....[88]....
        /*0cb0*/ 	.word	0x0001a660
        /*0cb4*/ 	.word	0x00000006
        /*0cb8*/ 	.word	0x00028c40
        /*0cbc*/ 	.short	0x010a
        /*0cbe*/ 	.byte	0x3f
	.zero		1


	//   ....[89]....
        /*0cc0*/ 	.word	0x0001ab20
        /*0cc4*/ 	.word	0x00000006
        /*0cc8*/ 	.word	0x00028c60
        /*0ccc*/ 	.short	0x010a
        /*0cce*/ 	.byte	0x3f
	.zero		1


	//   ....[90]....
        /*0cd0*/ 	.word	0x0001bcb0
        /*0cd4*/ 	.word	0x00000007
        /*0cd8*/ 	.word	0x00028c20
        /*0cdc*/ 	.short	0x010a
        /*0cde*/ 	.byte	0x3f
	.zero		1


	//   ....[91]....
        /*0ce0*/ 	.word	0x0001be50
        /*0ce4*/ 	.word	0x00000005
        /*0ce8*/ 	.word	0x00028c40
        /*0cec*/ 	.short	0x010a
        /*0cee*/ 	.byte	0x3f
	.zero		1


	//   ....[92]....
        /*0cf0*/ 	.word	0x0001bea0
        /*0cf4*/ 	.word	0x00000003
        /*0cf8*/ 	.word	0x00028c40
        /*0cfc*/ 	.short	0x010a
        /*0cfe*/ 	.byte	0x3f
	.zero		1


	//   ....[93]....
        /*0d00*/ 	.word	0x0001bef0
        /*0d04*/ 	.word	0x00000005
        /*0d08*/ 	.word	0x00028c60
        /*0d0c*/ 	.short	0x010a
        /*0d0e*/ 	.byte	0x3f
	.zero		1


	//----- nvinfo : EIATTR_NUM_MBARRIERS
	.align		4
.L_820:
        /*0d10*/ 	.byte	0x03, 0x38
        /*0d12*/ 	.short	0x0016


	//----- nvinfo : EIATTR_EXIT_INSTR_OFFSETS
	.align		4
        /*0d14*/ 	.byte	0x04, 0x1c
        /*0d16*/ 	.short	(.L_822 - .L_821)


	//   ....[0]....
.L_821:
        /*0d18*/ 	.word	0x00000970


	//   ....[1]....
        /*0d1c*/ 	.word	0x000128a0


	//   ....[2]....
        /*0d20*/ 	.word	0x00018da0


	//----- nvinfo : EIATTR_MAX_THREADS
	.align		4
.L_822:
        /*0d24*/ 	.byte	0x04, 0x05
        /*0d26*/ 	.short	(.L_824 - .L_823)
.L_823:
        /*0d28*/ 	.word	0x00000180
        /*0d2c*/ 	.word	0x00000001
        /*0d30*/ 	.word	0x00000001


	//----- nvinfo : EIATTR_CRS_STACK_SIZE
	.align		4
.L_824:
        /*0d34*/ 	.byte	0x04, 0x1e
        /*0d36*/ 	.short	(.L_826 - .L_825)
.L_825:
        /*0d38*/ 	.word	0x00000000


	//----- nvinfo : EIATTR_CBANK_PARAM_SIZE
	.align		4
.L_826:
        /*0d3c*/ 	.byte	0x03, 0x19
        /*0d3e*/ 	.short	0x0af0


	//----- nvinfo : EIATTR_PARAM_CBANK
	.align		4
        /*0d40*/ 	.byte	0x04, 0x0a
        /*0d42*/ 	.short	(.L_828 - .L_827)
	.align		4
.L_827:
        /*0d44*/ 	.word	index@(.nv.constant0._ZN7cutlass13device_kernelIN5flash11enable_sm90INS1_16FlashAttnFwdSm90INS1_25CollectiveMainloopFwdSm90ILi2EN4cute5tupleIJNS5_1CILi1EEES8_S8_EEENS6_IJNS7_ILi64EEESA_SA_EEELi512ENS_6half_tEfNS_4arch4Sm90ELb0ELb1ELb0ELb1ELb1ELb0ELb0ELb0ELb0ELb1ELb1ELb0EEENS1_21CollectiveEpilogueFwdINS6_IJSA_NS7_ILi512EEESA_EEES9_SC_SE_Li256ELb1ELb1ELb1ELb0EEENS1_36VarlenDynamicPersistentTileSchedulerILi64ELi64ELi256ELi128ELb1ELb1ELb1ELb1ELb0ELb1EEEEEEEEEvNT_6ParamsE)
        /*0d48*/ 	.short	0x0210
        /*0d4a*/ 	.short	0x0af0


	//----- nvinfo : EIATTR_SW_WAR
	.align		4
.L_828:
        /*0d4c*/ 	.byte	0x04, 0x36
        /*0d4e*/ 	.short	(.L_830 - .L_829)
.L_829:
        /*0d50*/ 	.word	0x00000008
.L_830:


//--------------------- .nv.info._ZN7cutlass13device_kernelIN5flash11enable_sm90INS1_16FlashAttnFwdSm90INS1_25CollectiveMainloopFwdSm90ILi2EN4cute5tupleIJNS5_1CILi1EEES8_S8_EEENS6_IJNS7_ILi64EEESA_SA_EEELi512ENS_6half_tEfNS_4arch4Sm90ELb0ELb1ELb0ELb1ELb1ELb1ELb0ELb0ELb0ELb1ELb1ELb0EEENS1_21CollectiveEpilogueFwdINS6_IJSA_NS7_ILi512EEESA_EEES9_SC_SE_Li256ELb1ELb1ELb1ELb0EEENS1_36VarlenDynamicPersistentTileSchedulerILi64ELi64ELi256ELi128ELb1ELb1ELb1ELb1ELb0ELb1EEEEEEEEEvNT_6ParamsE --------------------------
	.section	.nv.info._ZN7cutlass13device_kernelIN5flash11enable_sm90INS1_16FlashAttnFwdSm90INS1_25CollectiveMainloopFwdSm90ILi2EN4cute5tupleIJNS5_1CILi1EEES8_S8_EEENS6_IJNS7_ILi64EEESA_SA_EEELi512ENS_6half_tEfNS_4arch4Sm90ELb0ELb1ELb0ELb1ELb1ELb1ELb0ELb0ELb0ELb1ELb1ELb0EEENS1_21CollectiveEpilogueFwdINS6_IJSA_NS7_ILi512EEESA_EEES9_SC_SE_Li256ELb1ELb1ELb1ELb0EEENS1_36VarlenDynamicPersistentTileSchedulerILi64ELi64ELi256ELi128ELb1ELb1ELb1ELb1ELb0ELb1EEEEEEEEEvNT_6ParamsE,"",@"SHT_CUDA_INFO"
	.sectionflags	@""
	.align	4


	//----- nvinfo : EIATTR_CUDA_API_VERSION
	.align		4
        /*0000*/ 	.byte	0x04, 0x37
        /*0002*/ 	.short	(.L_832 - .L_831)
.L_831:
        /*0004*/ 	.word	0x00000082


	//----- nvinfo : EIATTR_KPARAM_INFO
	.align		4
.L_832:
        /*0008*/ 	.byte	0x04, 0x17
        /*000a*/ 	.short	(.L_834 - .L_833)
.L_833:
        /*000c*/ 	.word	0x00000000
        /*0010*/ 	.short	0x0000
        /*0012*/ 	.short	0x0070
        /*0014*/ 	.byte	0x00, 0xf0, 0x01, 0x2a


	//----- nvinfo : EIATTR_SPARSE_MMA_MASK
	.align		4
.L_834:
        /*0018*/ 	.byte	0x03, 0x50
        /*001a*/ 	.short	0x0000


	//----- nvinfo : EIATTR_MAXREG_COUNT
	.align		4
        /*001c*/ 	.byte	0x03, 0x1b
        /*001e*/ 	.short	0x00a8


	//----- nvinfo : EIATTR_NUM_BARRIERS
	.align		4
        /*0020*/ 	.byte	0x02, 0x4c
        /*0022*/ 	.byte	0x10
	.zero		1


	//----- nvinfo : EIATTR_EXTERNS
	.align		4
        /*0024*/ 	.byte	0x04, 0x0f
        /*0026*/ 	.short	(.L_836 - .L_835)


	//   ....[0]....
	.align		4
.L_835:
        /*0028*/ 	.word	index@(__assertfail)


	//----- nvinfo : EIATTR_ANNOTATIONS
	.align		4
.L_836:
        /*002c*/ 	.byte	0x04, 0x55
        /*002e*/ 	.short	(.L_838 - .L_837)


	//   ....[0]....
.L_837:
        /* <DEDUP_REMOVED lines=53> */


	//----- nvinfo : EIATTR_MERCURY_ISA_VERSION
	.align		4
.L_838:
        /*0368*/ 	.byte	0x03, 0x5f
        /*036a*/ 	.short	0x0101


	//----- nvinfo : EIATTR_UNUSED_LOAD_BYTE_OFFSET
	.align		4
        /*036c*/ 	.byte	0x04, 0x44
        /*036e*/ 	.short	(.L_840 - .L_839)


	//   ....[0]....
.L_839:
        /*0370*/ 	.word	0x00000a20
        /*0374*/ 	.word	0x0000fff0


	//   ....[1]....
        /*0378*/ 	.word	0x00014ce0
        /*037c*/ 	.word	0x0000fff0


	//----- nvinfo : EIATTR_INT_WARP_WIDE_INSTR_OFFSETS
	.align		4
.L_840:
        /*0380*/ 	.byte	0x04, 0x31
        /*0382*/ 	.short	(.L_842 - .L_841)


	//   ....[0]....
.L_841:
        /*0384*/ 	.word	0x00000130


	//   ....[1]....
        /*0388*/ 	.word	0x00000170


	//   ....[2]....
        /*038c*/ 	.word	0x000001e0


	//   ....[3]....
        /*0390*/ 	.word	0x0001da10


	//   ....[4]....
        /*0394*/ 	.word	0x0001daa0


	//   ....[5]....
        /*0398*/ 	.word	0x00020fa0


	//   ....[6]....
        /*039c*/ 	.word	0x00021030


	//----- nvinfo : EIATTR_COOP_GROUP_MASK_REGIDS
	.align		4
.L_842:
        /*03a0*/ 	.byte	0x04, 0x29
        /*03a2*/ 	.short	(.L_844 - .L_843)


	//   ....[0]....
.L_843:
        /*03a4*/ 	.word	0xffffffff


	//   ....[1]....
        /*03a8*/ 	.word	0xffffffff


	//   ....[2]....
        /*03ac*/ 	.word	0xffffffff


	//   ....[3]....
        /*03b0*/ 	.word	0xffffffff


	//   ....[4]....
        /*03b4*/ 	.word	0xffffffff


	//   ....[5]....
        /*03b8*/ 	.word	0xffffffff


	//   ....[6]....
        /*03bc*/ 	.word	0xffffffff


	//   ....[7]....
        /*03c0*/ 	.word	0xffffffff


	//   ....[8]....
        /*03c4*/ 	.word	0xffffffff


	//   ....[9]....
        /*03c8*/ 	.word	0xffffffff


	//   ....[10]....
        /*03cc*/ 	.word	0xffffffff


	//   ....[11]....
        /*03d0*/ 	.word	0xffffffff


	//   ....[12]....
        /*03d4*/ 	.word	0xffffffff


	//   ....[13]....
        /*03d8*/ 	.word	0xffffffff


	//   ....[14]....
        /*03dc*/ 	.word	0xffffffff


	//   ....[15]....
        /*03e0*/ 	.word	0xffffffff


	//   ....[16]....
        /*03e4*/ 	.word	0xffffffff


	//   ....[17]....
        /*03e8*/ 	.word	0xffffffff


	//   ....[18]....
        /*03ec*/ 	.word	0xffffffff


	//   ....[19]....
        /*03f0*/ 	.word	0xffffffff


	//   ....[20]....
        /*03f4*/ 	.word	0xffffffff


	//   ....[21]....
        /*03f8*/ 	.word	0xffffffff


	//   ....[22]....
        /*03fc*/ 	.word	0xffffffff


	//   ....[23]....
        /*0400*/ 	.word	0xffffffff


	//   ....[24]....
        /*0404*/ 	.word	0xffffffff


	//   ....[25]....
        /*0408*/ 	.word	0xffffffff


	//   ....[26]....
        /*040c*/ 	.word	0xffffffff


	//   ....[27]....
        /*0410*/ 	.word	0xffffffff


	//   ....[28]....
        /*0414*/ 	.word	0xffffffff


	//   ....[29]....
        /*0418*/ 	.word	0xffffffff


	//   ....[30]....
        /*041c*/ 	.word	0xffffffff


	//   ....[31]....
        /*0420*/ 	.word	0xffffffff


	//   ....[32]....
        /*0424*/ 	.word	0xffffffff


	//   ....[33]....
        /*0428*/ 	.word	0xffffffff


	//   ....[34]....
        /*042c*/ 	.word	0xffffffff


	//   ....[35]....
        /*0430*/ 	.word	0xffffffff


	//   ....[36]....
        /*0434*/ 	.word	0xffffffff


	//   ....[37]....
        /*0438*/ 	.word	0xffffffff


	//   ....[38]....
        /*043c*/ 	.word	0xffffffff


	//   ....[39]....
        /*0440*/ 	.word	0xffffffff


	//   ....[40]....
        /*0444*/ 	.word	0xffffffff


	//   ....[41]....
        /*0448*/ 	.word	0xffffffff


	//   ....[42]....
        /*044c*/ 	.word	0xffffffff


	//   ....[43]....
        /*0450*/ 	.word	0xffffffff


	//   ....[44]....
        /*0454*/ 	.word	0xffffffff


	//   ....[45]....
        /*0458*/ 	.word	0xffffffff


	//   ....[46]....
        /*045c*/ 	.word	0xffffffff


	//   ....[47]....
        /*0460*/ 	.word	0xffffffff


	//   ....[48]....
        /*0464*/ 	.word	0xffffffff


	//   ....[49]....
        /*0468*/ 	.word	0xffffffff


	//   ....[50]....
        /*046c*/ 	.word	0xffffffff


	//   ....[51]....
        /*0470*/ 	.word	0xffffffff


	//   ....[52]....
        /*0474*/ 	.word	0xffffffff


	//   ....[53]....
        /*0478*/ 	.word	0xffffffff


	//   ....[54]....
        /*047c*/ 	.word	0xffffffff


	//   ....[55]....
        /*0480*/ 	.word	0xffffffff


	//   ....[56]....
        /*0484*/ 	.word	0xffffffff


	//   ....[57]....
        /*0488*/ 	.word	0xffffffff


	//   ....[58]....
        /*048c*/ 	.word	0xffffffff


	//   ....[59]....
        /*0490*/ 	.word	0xffffffff


	//   ....[60]....
        /*0494*/ 	.word	0xffffffff


	//   ....[61]....
        /*0498*/ 	.word	0xffffffff


	//   ....[62]....
        /*049c*/ 	.word	0xffffffff


	//   ....[63]....
        /*04a0*/ 	.word	0xffffffff


	//   ....[64]....
        /*04a4*/ 	.word	0xffffffff


	//   ....[65]....
        /*04a8*/ 	.word	0xffffffff


	//   ....[66]....
        /*04ac*/ 	.word	0xffffffff


	//   ....[67]....
        /*04b0*/ 	.word	0xffffffff


	//   ....[68]....
        /*04b4*/ 	.word	0xffffffff


	//   ....[69]....
        /*04b8*/ 	.word	0xffffffff


	//   ....[70]....
        /*04bc*/ 	.word	0xffffffff


	//   ....[71]....
        /*04c0*/ 	.word	0xffffffff


	//   ....[72]....
        /*04c4*/ 	.word	0xffffffff


	//   ....[73]....
        /*04c8*/ 	.word	0xffffffff


	//   ....[74]....
        /*04cc*/ 	.word	0xffffffff


	//   ....[75]....
        /*04d0*/ 	.word	0xffffffff


	//   ....[76]....
        /*04d4*/ 	.word	0xffffffff


	//   ....[77]....
        /*04d8*/ 	.word	0xffffffff


	//   ....[78]....
        /*04dc*/ 	.word	0xffffffff


	//   ....[79]....
        /*04e0*/ 	.word	0xffffffff


	//   ....[80]....
        /*04e4*/ 	.word	0xffffffff


	//   ....[81]....
        /*04e8*/ 	.word	0xffffffff


	//   ....[82]....
        /*04ec*/ 	.word	0xffffffff


	//   ....[83]....
        /*04f0*/ 	.word	0xffffffff


	//   ....[84]....
        /*04f4*/ 	.word	0xffffffff


	//   ....[85]....
        /*04f8*/ 	.word	0xffffffff


	//   ....[86]....
        /*04fc*/ 	.word	0xffffffff


	//   ....[87]....
        /*0500*/ 	.word	0xffffffff


	//   ....[88]....
        /*0504*/ 	.word	0xffffffff


	//   ....[89]....
        /*0508*/ 	.word	0xffffffff


	//   ....[90]....
        /*050c*/ 	.word	0xffffffff


	//   ....[91]....
        /*0510*/ 	.word	0xffffffff


	//   ....[92]....
        /*0514*/ 	.word	0xffffffff


	//   ....[93]....
        /*0518*/ 	.word	0xffffffff


	//   ....[94]....
        /*051c*/ 	.word	0xffffffff


	//   ....[95]....
        /*0520*/ 	.word	0xffffffff


	//   ....[96]....
        /*0524*/ 	.word	0xffffffff


	//   ....[97]....
        /*0528*/ 	.word	0xffffffff


	//   ....[98]....
        /*052c*/ 	.word	0xffffffff


	//   ....[99]....
        /*0530*/ 	.word	0xffffffff


	//   ....[100]....
        /*0534*/ 	.word	0xffffffff


	//   ....[101]....
        /*0538*/ 	.word	0xffffffff


	//   ....[102]....
        /*053c*/ 	.word	0xffffffff


	//   ....[103]....
        /*0540*/ 	.word	0xffffffff


	//   ....[104]....
        /*0544*/ 	.word	0xffffffff


	//   ....[105]....
        /*0548*/ 	.word	0xffffffff


	//   ....[106]....
        /*054c*/ 	.word	0xffffffff


	//   ....[107]....
        /*0550*/ 	.word	0xffffffff


	//   ....[108]....
        /*0554*/ 	.word	0xffffffff


	//   ....[109]....
        /*0558*/ 	.word	0xffffffff


	//   ....[110]....
        /*055c*/ 	.word	0xffffffff


	//   ....[111]....
        /*0560*/ 	.word	0xffffffff


	//   ....[112]....
        /*0564*/ 	.word	0xffffffff


	//   ....[113]....
        /*0568*/ 	.word	0xffffffff


	//   ....[114]....
        /*056c*/ 	.word	0xffffffff


	//   ....[115]....
        /*0570*/ 	.word	0xffffffff


	//   ....[116]....
        /*0574*/ 	.word	0xffffffff


	//   ....[117]....
        /*0578*/ 	.word	0xffffffff


	//   ....[118]....
        /*057c*/ 	.word	0xffffffff


	//   ....[119]....
        /*0580*/ 	.word	0xffffffff


	//   ....[120]....
        /*0584*/ 	.word	0xffffffff


	//   ....[121]....
        /*0588*/ 	.word	0xffffffff


	//   ....[122]....
        /*058c*/ 	.word	0xffffffff


	//   ....[123]....
        /*0590*/ 	.word	0xffffffff


	//   ....[124]....
        /*0594*/ 	.word	0xffffffff


	//   ....[125]....
        /*0598*/ 	.word	0xffffffff


	//   ....[126]....
        /*059c*/ 	.word	0xffffffff


	//   ....[127]....
        /*05a0*/ 	.word	0xffffffff


	//   ....[128]....
        /*05a4*/ 	.word	0xffffffff


	//   ....[129]....
        /*05a8*/ 	.word	0xffffffff


	//   ....[130]....
        /*05ac*/ 	.word	0xffffffff


	//   ....[131]....
        /*05b0*/ 	.word	0xffffffff


	//   ....[132]....
        /*05b4*/ 	.word	0xffffffff


	//   ....[133]....
        /*05b8*/ 	.word	0xffffffff


	//   ....[134]....
        /*05bc*/ 	.word	0xffffffff


	//   ....[135]....
        /*05c0*/ 	.word	0xffffffff


	//   ....[136]....
        /*05c4*/ 	.word	0xffffffff


	//   ....[137]....
        /*05c8*/ 	.word	0xffffffff


	//   ....[138]....
        /*05cc*/ 	.word	0xffffffff


	//   ....[139]....
        /*05d0*/ 	.word	0xffffffff


	//   ....[140]....
        /*05d4*/ 	.word	0xffffffff


	//   ....[141]....
        /*05d8*/ 	.word	0xffffffff


	//   ....[142]....
        /*05dc*/ 	.word	0xffffffff


	//   ....[143]....
        /*05e0*/ 	.word	0xffffffff


	//   ....[144]....
        /*05e4*/ 	.word	0xffffffff


	//   ....[145]....
        /*05e8*/ 	.word	0xffffffff


	//   ....[146]....
        /*05ec*/ 	.word	0xffffffff


	//   ....[147]....
        /*05f0*/ 	.word	0xffffffff


	//   ....[148]....
        /*05f4*/ 	.word	0xffffffff


	//   ....[149]....
        /*05f8*/ 	.word	0xffffffff


	//   ....[150]....
        /*05fc*/ 	.word	0xffffffff


	//   ....[151]....
        /*0600*/ 	.word	0xffffffff


	//   ....[152]....
        /*0604*/ 	.word	0xffffffff


	//   ....[153]....
        /*0608*/ 	.word	0xffffffff


	//   ....[154]....
        /*060c*/ 	.word	0xffffffff


	//   ....[155]....
        /*0610*/ 	.word	0xffffffff


	//   ....[156]....
        /*0614*/ 	.word	0xffffffff


	//   ....[157]....
        /*0618*/ 	.word	0x0500000f


	//   ....[158]....
        /*061c*/ 	.word	0x0500000f


	//   ....[159]....
        /*0620*/ 	.word	0x0500000f


	//   ....[160]....
        /*0624*/ 	.word	0x0500000f


	//   ....[161]....
        /*0628*/ 	.word	0x0500000f


	//   ....[162]....
        /*062c*/ 	.word	0x0500000f


	//   ....[163]....
        /*0630*/ 	.word	0x0500000f


	//   ....[164]....
        /*0634*/ 	.word	0x0500000f


	//   ....[165]....
        /*0638*/ 	.word	0x0500000f


	//   ....[166]....
        /*063c*/ 	.word	0x0500000f


	//   ....[167]....
        /*0640*/ 	.word	0x0500000f


	//   ....[168]....
        /*0644*/ 	.word	0x0500000f


	//   ....[169]....
        /*0648*/ 	.word	0x0500000f


	//   ....[170]....
        /*064c*/ 	.word	0x0500000f


	//   ....[171]....
        /*0650*/ 	.word	0x0500000f


	//   ....[172]....
        /*0654*/ 	.word	0x0500000f


	//   ....[173]....
        /*0658*/ 	.word	0x0500000f


	//   ....[174]....
        /*065c*/ 	.word	0x0500000f


	//   ....[175]....
        /*0660*/ 	.word	0x0500000f


	//   ....[176]....
        /*0664*/ 	.word	0x0500000f


	//   ....[177]....
        /*0668*/ 	.word	0x0500000f


	//   ....[178]....
        /*066c*/ 	.word	0x0500000f


	//   ....[179]....
        /*0670*/ 	.word	0x0500000f


	//   ....[180]....
        /*0674*/ 	.word	0x0500000f


	//   ....[181]....
        /*0678*/ 	.word	0x0500000f


	//   ....[182]....
        /*067c*/ 	.word	0x0500000f


	//   ....[183]....
        /*0680*/ 	.word	0x0500000f


	//   ....[184]....
        /*0684*/ 	.word	0x0500000f


	//   ....[185]....
        /*0688*/ 	.word	0x0500000f


	//   ....[186]....
        /*068c*/ 	.word	0x0500000f


	//   ....[187]....
        /*0690*/ 	.word	0x0500000f


	//   ....[188]....
        /*0694*/ 	.word	0x0500000f


	//   ....[189]....
        /*0698*/ 	.word	0x0500000f


	//   ....[190]....
        /*069c*/ 	.word	0x0500000f


	//   ....[191]....
        /*06a0*/ 	.word	0x0500000f


	//   ....[192]....
        /*06a4*/ 	.word	0x0500000f


	//   ....[193]....
        /*06a8*/ 	.word	0x0500000f


	//   ....[194]....
        /*06ac*/ 	.word	0x0500000f


	//   ....[195]....
        /*06b0*/ 	.word	0x0500000f


	//   ....[196]....
        /*06b4*/ 	.word	0x0500000f


	//   ....[197]....
        /*06b8*/ 	.word	0x0500000f


	//   ....[198]....
        /*06bc*/ 	.word	0x0500000f


	//   ....[199]....
        /*06c0*/ 	.word	0x0500000f


	//   ....[200]....
        /*06c4*/ 	.word	0x0500000f


	//   ....[201]....
        /*06c8*/ 	.word	0x0500000f


	//   ....[202]....
        /*06cc*/ 	.word	0x0500000f


	//   ....[203]....
        /*06d0*/ 	.word	0x0500000f


	//   ....[204]....
        /*06d4*/ 	.word	0x0500000f


	//   ....[205]....
        /*06d8*/ 	.word	0x0500000f


	//   ....[206]....
        /*06dc*/ 	.word	0x0500000f


	//   ....[207]....
        /*06e0*/ 	.word	0x0500000f


	//   ....[208]....
        /*06e4*/ 	.word	0x0500000f


	//   ....[209]....
        /*06e8*/ 	.word	0x0500000f


	//   ....[210]....
        /*06ec*/ 	.word	0x0500000f


	//   ....[211]....
        /*06f0*/ 	.word	0x0500000f


	//   ....[212]....
        /*06f4*/ 	.word	0x0500000f


	//   ....[213]....
        /*06f8*/ 	.word	0x0500000f


	//   ....[214]....
        /*06fc*/ 	.word	0x0500000f


	//   ....[215]....
        /*0700*/ 	.word	0x0500000f


	//   ....[216]....
        /*0704*/ 	.word	0x0500000f


	//   ....[217]....
        /*0708*/ 	.word	0x0500000f


	//   ....[218]....
        /*070c*/ 	.word	0x0500000f


	//   ....[219]....
        /*0710*/ 	.word	0x0500000f


	//   ....[220]....
        /*0714*/ 	.word	0x0500000f


	//   ....[221]....
        /*0718*/ 	.word	0x0500000f


	//   ....[222]....
        /*071c*/ 	.word	0x0500000f


	//   ....[223]....
        /*0720*/ 	.word	0x0500000f


	//   ....[224]....
        /*0724*/ 	.word	0x0500000f


	//   ....[225]....
        /*0728*/ 	.word	0x0500000f


	//   ....[226]....
        /*072c*/ 	.word	0x0500000f


	//   ....[227]....
        /*0730*/ 	.word	0x0500000f


	//   ....[228]....
        /*0734*/ 	.word	0x0500000f


	//   ....[229]....
        /*0738*/ 	.word	0x0500000f


	//   ....[230]....
        /*073c*/ 	.word	0x0500000f


	//   ....[231]....
        /*0740*/ 	.word	0x0500000f


	//   ....[232]....
        /*0744*/ 	.word	0x0500000f


	//   ....[233]....
        /*0748*/ 	.word	0x0500000f


	//   ....[234]....
        /*074c*/ 	.word	0x0500000f


	//   ....[235]....
        /*0750*/ 	.word	0x0500000f


	//   ....[236]....
        /*0754*/ 	.word	0x0500000f


	//   ....[237]....
        /*0758*/ 	.word	0x0500000f


	//   ....[238]....
        /*075c*/ 	.word	0x0500000f


	//   ....[239]....
        /*0760*/ 	.word	0x0500000f


	//----- nvinfo : EIATTR_COOP_GROUP_INSTR_OFFSETS
	.align		4
.L_844:
        /*0764*/ 	.byte	0x04, 0x28
        /*0766*/ 	.short	(.L_846 - .L_845)


	//   ....[0]....
.L_845:
        /*0768*/ 	.word	0x00000060


	//   ....[1]....
        /*076c*/ 	.word	0x00000140


	//   ....[2]....
        /*0770*/ 	.word	0x00000190


	//   ....[3]....
        /*0774*/ 	.word	0x00000380


	//   ....[4]....
        /*0778*/ 	.word	0x000004e0


	//   ....[5]....
        /*077c*/ 	.word	0x00000600


	//   ....[6]....
        /*0780*/ 	.word	0x00000760


	//   ....[7]....
        /*0784*/ 	.word	0x00003500


	//   ....[8]....
        /*0788*/ 	.word	0x00003510


	//   ....[9]....
        /*078c*/ 	.word	0x00003f40


	//   ....[10]....
        /*0790*/ 	.word	0x00003f50


	//   ....[11]....
        /*0794*/ 	.word	0x00004920


	//   ....[12]....
        /*0798*/ 	.word	0x00004930


	//   ....[13]....
        /*079c*/ 	.word	0x00004cf0


	//   ....[14]....
        /*07a0*/ 	.word	0x00004d00


	//   ....[15]....
        /*07a4*/ 	.word	0x00006150


	//   ....[16]....
        /*07a8*/ 	.word	0x000086a0


	//   ....[17]....
        /*07ac*/ 	.word	0x00008e10


	//   ....[18]....
        /*07b0*/ 	.word	0x00008e20


	//   ....[19]....
        /*07b4*/ 	.word	0x00008e30


	//   ....[20]....
        /*07b8*/ 	.word	0x00008e40


	//   ....[21]....
        /*07bc*/ 	.word	0x00009160


	//   ....[22]....
        /*07c0*/ 	.word	0x00009170


	//   ....[23]....
        /*07c4*/ 	.word	0x00009180


	//   ....[24]....
        /*07c8*/ 	.word	0x00009190


	//   ....[25]....
        /*07cc*/ 	.word	0x0000a3f0


	//   ....[26]....
        /*07d0*/ 	.word	0x0000a410


	//   ....[27]....
        /*07d4*/ 	.word	0x0000a420


	//   ....[28]....
        /*07d8*/ 	.word	0x0000a430


	//   ....[29]....
        /*07dc*/ 	.word	0x0000a510


	//   ....[30]....
        /*07e0*/ 	.word	0x0000a530


	//   ....[31]....
        /*07e4*/ 	.word	0x0000a540


	//   ....[32]....
        /*07e8*/ 	.word	0x0000a5c0


	//   ....[33]....
        /*07ec*/ 	.word	0x0000bc30


	//   ....[34]....
        /*07f0*/ 	.word	0x0000be10


	//   ....[35]....
        /*07f4*/ 	.word	0x0000c8e0


	//   ....[36]....
        /*07f8*/ 	.word	0x0000c970


	//   ....[37]....
        /*07fc*/ 	.word	0x0000cb90


	//   ....[38]....
        /*0800*/ 	.word	0x0000cc10


	//   ....[39]....
        /*0804*/ 	.word	0x0000d580


	//   ....[40]....
        /*0808*/ 	.word	0x0000dcb0


	//   ....[41]....
        /*080c*/ 	.word	0x0000dee0


	//   ....[42]....
        /*0810*/ 	.word	0x0000e620


	//   ....[43]....
        /*0814*/ 	.word	0x0000e740


	//   ....[44]....
        /*0818*/ 	.word	0x0000ece0


	//   ....[45]....
        /*081c*/ 	.word	0x0000ed40


	//   ....[46]....
        /*0820*/ 	.word	0x0000fe70


	//   ....[47]....
        /*0824*/ 	.word	0x00010710


	//   ....[48]....
        /*0828*/ 	.word	0x00010730


	//   ....[49]....
        /*082c*/ 	.word	0x00010d00


	//   ....[50]....
        /*0830*/ 	.word	0x00010ed0


	//   ....[51]....
        /*0834*/ 	.word	0x00011bc0


	//   ....[52]....
        /*0838*/ 	.word	0x00012150


	//   ....[53]....
        /*083c*/ 	.word	0x00012340


	//   ....[54]....
        /*0840*/ 	.word	0x00012a20


	//   ....[55]....
        /*0844*/ 	.word	0x00012af0


	//   ....[56]....
        /*0848*/ 	.word	0x00012f50


	//   ....[57]....
        /*084c*/ 	.word	0x00012fd0


	//   ....[58]....
        /*0850*/ 	.word	0x00014100


	//   ....[59]....
        /*0854*/ 	.word	0x00014210


	//   ....[60]....
        /*0858*/ 	.word	0x00014230


	//   ....[61]....
        /*085c*/ 	.word	0x000143a0


	//   ....[62]....
        /*0860*/ 	.word	0x00014570


	//   ....[63]....
        /*0864*/ 	.word	0x000159f0


	//   ....[64]....
        /*0868*/ 	.word	0x00015da0


	//   ....[65]....
        /*086c*/ 	.word	0x00015db0


	//   ....[66]....
        /*0870*/ 	.word	0x00015dc0


	//   ....[67]....
        /*0874*/ 	.word	0x00015dd0


	//   ....[68]....
        /*0878*/ 	.word	0x00016b00


	//   ....[69]....
        /*087c*/ 	.word	0x00016b20


	//   ....[70]....
        /*0880*/ 	.word	0x00016dc0


	//   ....[71]....
        /*0884*/ 	.word	0x00016de0


	//   ....[72]....
        /*0888*/ 	.word	0x000177a0


	//   ....[73]....
        /*088c*/ 	.word	0x000177e0


	//   ....[74]....
        /*0890*/ 	.word	0x00018170


	//   ....[75]....
        /*0894*/ 	.word	0x00018190


	//   ....[76]....
        /*0898*/ 	.word	0x00019650


	//   ....[77]....
        /*089c*/ 	.word	0x00019680


	//   ....[78]....
        /*08a0*/ 	.word	0x000198e0


	//   ....[79]....
        /*08a4*/ 	.word	0x00019900


	//   ....[80]....
        /*08a8*/ 	.word	0x00019bb0


	//   ....[81]....
        /*08ac*/ 	.word	0x00019da0


	//   ....[82]....
        /*08b0*/ 	.word	0x00019dd0


	//   ....[83]....
        /*08b4*/ 	.word	0x00019e00


	//   ....[84]....
        /*08b8*/ 	.word	0x00019e30


	//   ....[85]....
        /*08bc*/ 	.word	0x00019e60


	//   ....[86]....
        /*08c0*/ 	.word	0x00019e90


	//   ....[87]....
        /*08c4*/ 	.word	0x0001a020


	//   ....[88]....
        /*08c8*/ 	.word	0x0001a050


	//   ....[89]....
        /*08cc*/ 	.word	0x0001a080


	//   ....[90]....
        /*08d0*/ 	.word	0x0001a0b0


	//   ....[91]....
        /*08d4*/ 	.word	0x0001a0e0


	//   ....[92]....
        /*08d8*/ 	.word	0x0001a110


	//   ....[93]....
        /*08dc*/ 	.word	0x0001a1a0


	//   ....[94]....
        /*08e0*/ 	.word	0x0001a1d0


	//   ....[95]....
        /*08e4*/ 	.word	0x0001a1e0


	//   ....[96]....
        /*08e8*/ 	.word	0x0001a220


	//   ....[97]....
        /*08ec*/ 	.word	0x0001b9e0


	//   ....[98]....
        /*08f0*/ 	.word	0x0001e810


	//   ....[99]....
        /*08f4*/ 	.word	0x0001e830


	//   ....[100]....
        /*08f8*/ 	.word	0x0001e8c0


	//   ....[101]....
        /*08fc*/ 	.word	0x0001e8e0


	//   ....[102]....
        /*0900*/ 	.word	0x0001e960


	//   ....[103]....
        /*0904*/ 	.word	0x0001e980


	//   ....[104]....
        /*0908*/ 	.word	0x0001e990


	//   ....[105]....
        /*090c*/ 	.word	0x0001e9a0


	//   ....[106]....
        /*0910*/ 	.word	0x0001f190


	//   ....[107]....
        /*0914*/ 	.word	0x0001f1c0


	//   ....[108]....
        /*0918*/ 	.word	0x0001f260


	//   ....[109]....
        /*091c*/ 	.word	0x0001f280


	//   ....[110]....
        /*0920*/ 	.word	0x0001f300


	//   ....[111]....
        /*0924*/ 	.word	0x0001f320


	//   ....[112]....
        /*0928*/ 	.word	0x0001f330


	//   ....[113]....
        /*092c*/ 	.word	0x0001f340


	//   ....[114]....
        /*0930*/ 	.word	0x0001f7c0


	//   ....[115]....
        /*0934*/ 	.word	0x0001f880


	//   ....[116]....
        /*0938*/ 	.word	0x0001f9d0


	//   ....[117]....
        /*093c*/ 	.word	0x0001fa10


	//   ....[118]....
        /*0940*/ 	.word	0x0001fa20


	//   ....[119]....
        /*0944*/ 	.word	0x0001fa30


	//   ....[120]....
        /*0948*/ 	.word	0x0001fb80


	//   ....[121]....
        /*094c*/ 	.word	0x0001fcd0


	//   ....[122]....
        /*0950*/ 	.word	0x000204d0


	//   ....[123]....
        /*0954*/ 	.word	0x000204f0


	//   ....[124]....
        /*0958*/ 	.word	0x00020540


	//   ....[125]....
        /*095c*/ 	.word	0x00020550


	//   ....[126]....
        /*0960*/ 	.word	0x00020590


	//   ....[127]....
        /*0964*/ 	.word	0x000205a0


	//   ....[128]....
        /*0968*/ 	.word	0x000205b0


	//   ....[129]....
        /*096c*/ 	.word	0x000205f0


	//   ....[130]....
        /*0970*/ 	.word	0x000208f0


	//   ....[131]....
        /*0974*/ 	.word	0x00020930


	//   ....[132]....
        /*0978*/ 	.word	0x00020950


	//   ....[133]....
        /*097c*/ 	.word	0x00020970


	//   ....[134]....
        /*0980*/ 	.word	0x000209a0


	//   ....[135]....
        /*0984*/ 	.word	0x000209c0


	//   ....[136]....
        /*0988*/ 	.word	0x00020ac0


	//   ....[137]....
        /*098c*/ 	.word	0x00020c10


	//   ....[138]....
        /*0990*/ 	.word	0x00021250


	//   ....[139]....
        /*0994*/ 	.word	0x00021280


	//   ....[140]....
        /*0998*/ 	.word	0x000212e0


	//   ....[141]....
        /*099c*/ 	.word	0x00021310


	//   ....[142]....
        /*09a0*/ 	.word	0x00021340


	//   ....[143]....
        /*09a4*/ 	.word	0x00021370


	//   ....[144]....
        /*09a8*/ 	.word	0x000213a0


	//   ....[145]....
        /*09ac*/ 	.word	0x000213d0


	//   ....[146]....
        /*09b0*/ 	.word	0x00021570


	//   ....[147]....
        /*09b4*/ 	.word	0x000215a0


	//   ....[148]....
        /*09b8*/ 	.word	0x000215d0


	//   ....[149]....
        /*09bc*/ 	.word	0x00021600


	//   ....[150]....
        /*09c0*/ 	.word	0x00021630


	//   ....[151]....
        /*09c4*/ 	.word	0x00021660


	//   ....[152]....
        /*09c8*/ 	.word	0x00021720


	//   ....[153]....
        /*09cc*/ 	.word	0x00021740


	//   ....[154]....
        /*09d0*/ 	.word	0x00021760


	//   ....[155]....
        /*09d4*/ 	.word	0x000217c0


	//   ....[156]....
        /*09d8*/ 	.word	0x000221e0


	//   ....[157]....
        /*09dc*/ 	.word	0x00022500


	//   ....[158]....
        /*09e0*/ 	.word	0x00022590


	//   ....[159]....
        /*09e4*/ 	.word	0x00022680


	//   ....[160]....
        /*09e8*/ 	.word	0x00022710


	//   ....[161]....
        /*09ec*/ 	.word	0x000227f0


	//   ....[162]....
        /*09f0*/ 	.word	0x00022880


	//   ....[163]....
        /*09f4*/ 	.word	0x00022a00


	//   ....[164]....
        /*09f8*/ 	.word	0x00022a90


	//   ....[165]....
        /*09fc*/ 	.word	0x00022ae0


	//   ....[166]....
        /*0a00*/ 	.word	0x00022b30


	//   ....[167]....
        /*0a04*/ 	.word	0x00022bd0


	//   ....[168]....
        /*0a08*/ 	.word	0x00022c60


	//   ....[169]....
        /*0a0c*/ 	.word	0x00022cb0


	//   ....[170]....
        /*0a10*/ 	.word	0x00022d00


	//   ....[171]....
        /*0a14*/ 	.word	0x00022e00


	//   ....[172]....
        /*0a18*/ 	.word	0x00022eb0


	//   ....[173]....
        /*0a1c*/ 	.word	0x00022f30


	//   ....[174]....
        /*0a20*/ 	.word	0x00022fa0


	//   ....[175]....
        /*0a24*/ 	.word	0x000230f0


	//   ....[176]....
        /*0a28*/ 	.word	0x00023230


	//   ....[177]....
        /*0a2c*/ 	.word	0x000232a0


	//   ....[178]....
        /*0a30*/ 	.word	0x000232f0


	//   ....[179]....
        /*0a34*/ 	.word	0x00023670


	//   ....[180]....
        /*0a38*/ 	.word	0x00023950


	//   ....[181]....
        /*0a3c*/ 	.word	0x00023a40


	//   ....[182]....
        /*0a40*/ 	.word	0x00023ae0


	//   ....[183]....
        /*0a44*/ 	.word	0x00023b40


	//   ....[184]....
        /*0a48*/ 	.word	0x00023c30


	//   ....[185]....
        /*0a4c*/ 	.word	0x00023ca0


	//   ....[186]....
        /*0a50*/ 	.word	0x00023d90


	//   ....[187]....
        /*0a54*/ 	.word	0x00023e00


	//   ....[188]....
        /*0a58*/ 	.word	0x00023ea0


	//   ....[189]....
        /*0a5c*/ 	.word	0x00023f90


	//   ....[190]....
        /*0a60*/ 	.word	0x00024000


	//   ....[191]....
        /*0a64*/ 	.word	0x00024060


	//   ....[192]....
        /*0a68*/ 	.word	0x00024150


	//   ....[193]....
        /*0a6c*/ 	.word	0x000241b0


	//   ....[194]....
        /*0a70*/ 	.word	0x000242b0


	//   ....[195]....
        /*0a74*/ 	.word	0x00024310


	//   ....[196]....
        /*0a78*/ 	.word	0x000243b0


	//   ....[197]....
        /*0a7c*/ 	.word	0x00024530


	//   ....[198]....
        /*0a80*/ 	.word	0x00024630


	//   ....[199]....
        /*0a84*/ 	.word	0x000248b0


	//   ....[200]....
        /*0a88*/ 	.word	0x00024900


	//   ....[201]....
        /*0a8c*/ 	.word	0x00024ad0


	//   ....[202]....
        /*0a90*/ 	.word	0x00024b20


	//   ....[203]....
        /*0a94*/ 	.word	0x00024cf0


	//   ....[204]....
        /*0a98*/ 	.word	0x00024d40


	//   ....[205]....
        /*0a9c*/ 	.word	0x00024e30


	//   ....[206]....
        /*0aa0*/ 	.word	0x00024ed0


	//   ....[207]....
        /*0aa4*/ 	.word	0x00024f30


	//   ....[208]....
        /*0aa8*/ 	.word	0x00024fe0


	//   ....[209]....
        /*0aac*/ 	.word	0x00025040


	//   ....[210]....
        /*0ab0*/ 	.word	0x000250f0


	//   ....[211]....
        /*0ab4*/ 	.word	0x00025150


	//   ....[212]....
        /*0ab8*/ 	.word	0x00025200


	//   ....[213]....
        /*0abc*/ 	.word	0x000252f0


	//   ....[214]....
        /*0ac0*/ 	.word	0x000253c0


	//   ....[215]....
        /*0ac4*/ 	.word	0x000254e0


	//   ....[216]....
        /*0ac8*/ 	.word	0x000255e0


	//   ....[217]....
        /*0acc*/ 	.word	0x00025710


	//   ....[218]....
        /*0ad0*/ 	.word	0x000257f0


	//   ....[219]....
        /*0ad4*/ 	.word	0x000258f0


	//   ....[220]....
        /*0ad8*/ 	.word	0x000259d0


	//   ....[221]....
        /*0adc*/ 	.word	0x00025a60


	//   ....[222]....
        /*0ae0*/ 	.word	0x00025b00


	//   ....[223]....
        /*0ae4*/ 	.word	0x00025c70


	//   ....[224]....
        /*0ae8*/ 	.word	0x00025ce0


	//   ....[225]....
        /*0aec*/ 	.word	0x00025d50


	//   ....[226]....
        /*0af0*/ 	.word	0x00025dc0


	//   ....[227]....
        /*0af4*/ 	.word	0x00025e30


	//   ....[228]....
        /*0af8*/ 	.word	0x00025eb0


	//   ....[229]....
        /*0afc*/ 	.word	0x00025f30


	//   ....[230]....
        /*0b00*/ 	.word	0x00025fc0


	//   ....[231]....
        /*0b04*/ 	.word	0x00026030


	//   ....[232]....
        /*0b08*/ 	.word	0x000260a0


	//   ....[233]....
        /*0b0c*/ 	.word	0x00026110


	//   ....[234]....
        /*0b10*/ 	.word	0x00026190


	//   ....[235]....
        /*0b14*/ 	.word	0x00026200


	//   ....[236]....
        /*0b18*/ 	.word	0x000262b0


	//   ....[237]....
        /*0b1c*/ 	.word	0x00026300


	//   ....[238]....
        /*0b20*/ 	.word	0x00026390


	//   ....[239]....
        /*0b24*/ 	.word	0x000264c0


	//----- nvinfo : EIATTR_REG_RECONFIG
	.align		4
.L_846:
        /*0b28*/ 	.byte	0x01, 0x54
	.zero		2


	//----- nvinfo : EIATTR_SYSCALL_OFFSETS
	.align		4
        /*0b2c*/ 	.byte	0x04, 0x46
        /*0b2e*/ 	.short	(.L_848 - .L_847)


	//   ....[0]....
.L_847:
        /*0b30*/ 	.word	0x000027c0


	//   ....[1]....
        /*0b34*/ 	.word	0x00002910


	//   ....[2]....
        /*0b38*/ 	.word	0x00008850


	//   ....[3]....
        /*0b3c*/ 	.word	0x00008b80


	//   ....[4]....
        /*0b40*/ 	.word	0x0001dc00


	//   ....[5]....
        /*0b44*/ 	.word	0x0001dd50


	//   ....[6]....
        /*0b48*/ 	.word	0x0001de40


	//   ....[7]....
        /*0b4c*/ 	.word	0x0001edf0


	//----- nvinfo : EIATTR_MBARRIER_INSTR_OFFSETS
	.align		4
.L_848:
        /*0b50*/ 	.byte	0x04, 0x39
        /*0b52*/ 	.short	(.L_850 - .L_849)


	//   ....[0]....
.L_849:
        /*0b54*/ 	.word	0x00000270
        /*0b58*/ 	.word	0x000000ff
        /*0b5c*/ 	.word	0x00028c00
        /*0b60*/ 	.short	0x0100
        /*0b62*/ 	.byte	0x08
	.zero		1


	//   ....[1]....
        /*0b64*/ 	.word	0x00000280
        /*0b68*/ 	.word	0x000000ff
        /*0b6c*/ 	.word	0x00028c20
        /*0b70*/ 	.short	0x0100
        /*0b72*/ 	.byte	0x08
	.zero		1


	//   ....[2]....
        /*0b74*/ 	.word	0x00000330
        /*0b78*/ 	.word	0x000000ff
        /*0b7c*/ 	.word	0x00028c30
        /*0b80*/ 	.short	0x0100
        /*0b82*/ 	.byte	0x06
	.zero		1


	//   ....[3]....
        /*0b84*/ 	.word	0x00000340
        /*0b88*/ 	.word	0x000000ff
        /*0b8c*/ 	.word	0x00028c40
        /*0b90*/ 	.short	0x0100
        /*0b92*/ 	.byte	0x06
	.zero		1


	//   ....[4]....
        /*0b94*/ 	.word	0x00000350
        /*0b98*/ 	.word	0x000000ff
        /*0b9c*/ 	.word	0x00028c38
        /*0ba0*/ 	.short	0x0100
        /*0ba2*/ 	.byte	0x06
	.zero		1


	//   ....[5]....
        /*0ba4*/ 	.word	0x00000360
        /*0ba8*/ 	.word	0x000000ff
        /*0bac*/ 	.word	0x00028c48
        /*0bb0*/ 	.short	0x0100
        /*0bb2*/ 	.byte	0x06
	.zero		1


	//   ....[6]....
        /*0bb4*/ 	.word	0x00000490
        /*0bb8*/ 	.word	0x000000ff
        /*0bbc*/ 	.word	0x00028c50
        /*0bc0*/ 	.short	0x0100
        /*0bc2*/ 	.byte	0x08
	.zero		1


	//   ....[7]....
        /*0bc4*/ 	.word	0x000004a0
        /*0bc8*/ 	.word	0x000000ff
        /*0bcc*/ 	.word	0x00028c60
        /*0bd0*/ 	.short	0x0100
        /*0bd2*/ 	.byte	0x08
	.zero		1


	//   ....[8]....
        /*0bd4*/ 	.word	0x000004b0
        /*0bd8*/ 	.word	0x000000ff
        /*0bdc*/ 	.word	0x00028c58
        /*0be0*/ 	.short	0x0100
        /*0be2*/ 	.byte	0x08
	.zero		1


	//   ....[9]....
        /*0be4*/ 	.word	0x000004c0
        /*0be8*/ 	.word	0x000000ff
        /*0bec*/ 	.word	0x00028c68
        /*0bf0*/ 	.short	0x0100
        /*0bf2*/ 	.byte	0x08
	.zero		1


	//   ....[10]....
        /*0bf4*/ 	.word	0x000005b0
        /*0bf8*/ 	.word	0x000000ff
        /*0bfc*/ 	.word	0x00028c70
        /*0c00*/ 	.short	0x0100
        /*0c02*/ 	.byte	0x06
	.zero		1


	//   ....[11]....
        /*0c04*/ 	.word	0x000005c0
        /*0c08*/ 	.word	0x000000ff
        /*0c0c*/ 	.word	0x00028c80
        /*0c10*/ 	.short	0x0100
        /*0c12*/ 	.byte	0x06
	.zero		1


	//   ....[12]....
        /*0c14*/ 	.word	0x000005d0
        /*0c18*/ 	.word	0x000000ff
        /*0c1c*/ 	.word	0x00028c78
        /*0c20*/ 	.short	0x0100
        /*0c22*/ 	.byte	0x06
	.zero		1


	//   ....[13]....
        /*0c24*/ 	.word	0x000005e0
        /*0c28*/ 	.word	0x000000ff
        /*0c2c*/ 	.word	0x00028c88
        /*0c30*/ 	.short	0x0100
        /*0c32*/ 	.byte	0x06
	.zero		1


	//   ....[14]....
        /*0c34*/ 	.word	0x00000710
        /*0c38*/ 	.word	0x000000ff
        /*0c3c*/ 	.word	0x00028c90
        /*0c40*/ 	.short	0x0100
        /*0c42*/ 	.byte	0x08
	.zero		1


	//   ....[15]....
        /*0c44*/ 	.word	0x00000720
        /*0c48*/ 	.word	0x000000ff
        /*0c4c*/ 	.word	0x00028ca0
        /*0c50*/ 	.short	0x0100
        /*0c52*/ 	.byte	0x08
	.zero		1


	//   ....[16]....
        /*0c54*/ 	.word	0x00000730
        /*0c58*/ 	.word	0x000000ff
        /*0c5c*/ 	.word	0x00028c98
        /*0c60*/ 	.short	0x0100
        /*0c62*/ 	.byte	0x08
	.zero		1


	//   ....[17]....
        /*0c64*/ 	.word	0x00000740
        /*0c68*/ 	.word	0x000000ff
        /*0c6c*/ 	.word	0x00028ca8
        /*0c70*/ 	.short	0x0100
        /*0c72*/ 	.byte	0x08
	.zero		1


	//   ....[18]....
        /*0c74*/ 	.word	0x00000870
        /*0c78*/ 	.word	0x000000ff
        /*0c7c*/ 	.word	0x00028cb0
        /*0c80*/ 	.short	0x0100
        /*0c82*/ 	.byte	0x08
	.zero		1


	//   ....[19]....
        /*0c84*/ 	.word	0x00000880
        /*0c88*/ 	.word	0x000000ff
        /*0c8c*/ 	.word	0x00028cc0
        /*0c90*/ 	.short	0x0100
        /*0c92*/ 	.byte	0x08
	.zero		1


	//   ....[20]....
        /*0c94*/ 	.word	0x00000890
        /*0c98*/ 	.word	0x000000ff
        /*0c9c*/ 	.word	0x00028cb8
        /*0ca0*/ 	.short	0x0100
        /*0ca2*/ 	.byte	0x08
	.zero		1


	//   ....[21]....
        /*0ca4*/ 	.word	0x000008a0
        /*0ca8*/ 	.word	0x000000ff
        /*0cac*/ 	.word	0x00028cc8
        /*0cb0*/ 	.short	0x0100
        /*0cb2*/ 	.byte	0x08
	.zero		1


	//   ....[22]....
        /*0cb4*/ 	.word	0x000034b0
        /*0cb8*/ 	.word	0x0000003d
        /*0cbc*/ 	.word	0x00028c90
        /*0cc0*/ 	.short	0x010a
        /*0cc2*/ 	.byte	0x3f
	.zero		1


	//   ....[23]....
        /*0cc4*/ 	.word	0x00003ef0
        /*0cc8*/ 	.word	0x0000003d
        /*0ccc*/ 	.word	0x00028c90
        /*0cd0*/ 	.short	0x010a
        /*0cd2*/ 	.byte	0x3f
	.zero		1


	//   ....[24]....
        /*0cd4*/ 	.word	0x00004790
        /*0cd8*/ 	.word	0x0000003d
        /*0cdc*/ 	.word	0x00028c90
        /*0ce0*/ 	.short	0x010a
        /*0ce2*/ 	.byte	0x3f
	.zero		1


	//   ....[25]....
        /*0ce4*/ 	.word	0x00004b50
        /*0ce8*/ 	.word	0x00000004
        /*0cec*/ 	.word	0x00000000
        /*0cf0*/ 	.short	0x0101
        /*0cf2*/ 	.byte	0x3f
	.zero		1


	//   ....[26]....
        /*0cf4*/ 	.word	0x00004b90
        /*0cf8*/ 	.word	0x0000003d
        /*0cfc*/ 	.word	0x00028cb0
        /*0d00*/ 	.short	0x010a
        /*0d02*/ 	.byte	0x3f
	.zero		1


	//   ....[27]....
        /*0d04*/ 	.word	0x00005570
        /*0d08*/ 	.word	0x0000003d
        /*0d0c*/ 	.word	0x00000000
        /*0d10*/ 	.short	0x0101
        /*0d12*/ 	.byte	0x3f
	.zero		1


	//   ....[28]....
        /*0d14*/ 	.word	0x00006270
        /*0d18*/ 	.word	0x0000000c
        /*0d1c*/ 	.word	0x00028c50
        /*0d20*/ 	.short	0x010a
        /*0d22*/ 	.byte	0x3f
	.zero		1


	//   ....[29]....
        /*0d24*/ 	.word	0x00006630
        /*0d28*/ 	.word	0x0000000c
        /*0d2c*/ 	.word	0x00000000
        /*0d30*/ 	.short	0x0101
        /*0d32*/ 	.byte	0x3f
	.zero		1


	//   ....[30]....
        /*0d34*/ 	.word	0x00006f50
        /*0d38*/ 	.word	0x00000015
        /*0d3c*/ 	.word	0x00028c50
        /*0d40*/ 	.short	0x010a
        /*0d42*/ 	.byte	0x3f
	.zero		1


	//   ....[31]....
        /*0d44*/ 	.word	0x00006fa0
        /*0d48*/ 	.word	0x00000015
        /*0d4c*/ 	.word	0x00028c50
        /*0d50*/ 	.short	0x010a
        /*0d52*/ 	.byte	0x3f
	.zero		1


	//   ....[32]....
        /*0d54*/ 	.word	0x00007290
        /*0d58*/ 	.word	0x00000015
        /*0d5c*/ 	.word	0x00000000
        /*0d60*/ 	.short	0x0101
        /*0d62*/ 	.byte	0x3f
	.zero		1


	//   ....[33]....
        /*0d64*/ 	.word	0x000088f0
        /*0d68*/ 	.word	0x00000002
        /*0d6c*/ 	.word	0x00028c00
        /*0d70*/ 	.short	0x010a
        /*0d72*/ 	.byte	0x3f
	.zero		1


	//   ....[34]....
        /*0d74*/ 	.word	0x00008940
        /*0d78*/ 	.word	0x00000002
        /*0d7c*/ 	.word	0x00028c00
        /*0d80*/ 	.short	0x010a
        /*0d82*/ 	.byte	0x3f
	.zero		1


	//   ....[35]....
        /*0d84*/ 	.word	0x00009400
        /*0d88*/ 	.word	0x00000002
        /*0d8c*/ 	.word	0x00028c00
        /*0d90*/ 	.short	0x010a
        /*0d92*/ 	.byte	0x3f
	.zero		1


	//   ....[36]....
        /*0d94*/ 	.word	0x0000a870
        /*0d98*/ 	.word	0x00000002
        /*0d9c*/ 	.word	0x00028c00
        /*0da0*/ 	.short	0x010a
        /*0da2*/ 	.byte	0x3f
	.zero		1


	//   ....[37]....
        /*0da4*/ 	.word	0x0000b6e0
        /*0da8*/ 	.word	0x0000000f
        /*0dac*/ 	.word	0x00028c30
        /*0db0*/ 	.short	0x010a
        /*0db2*/ 	.byte	0x3f
	.zero		1


	//   ....[38]....
        /*0db4*/ 	.word	0x0000b790
        /*0db8*/ 	.word	0x0000000f
        /*0dbc*/ 	.word	0x00028c30
        /*0dc0*/ 	.short	0x010a
        /*0dc2*/ 	.byte	0x3f
	.zero		1


	//   ....[39]....
        /*0dc4*/ 	.word	0x0000bc60
        /*0dc8*/ 	.word	0x00000003
        /*0dcc*/ 	.word	0x00000000
        /*0dd0*/ 	.short	0x0101
        /*0dd2*/ 	.byte	0x3f
	.zero		1


	//   ....[40]....
        /*0dd4*/ 	.word	0x0000d270
        /*0dd8*/ 	.word	0x0000000f
        /*0ddc*/ 	.word	0x00028c50
        /*0de0*/ 	.short	0x010a
        /*0de2*/ 	.byte	0x3f
	.zero		1


	//   ....[41]....
        /*0de4*/ 	.word	0x0000d320
        /*0de8*/ 	.word	0x0000000f
        /*0dec*/ 	.word	0x00028c50
        /*0df0*/ 	.short	0x010a
        /*0df2*/ 	.byte	0x3f
	.zero		1


	//   ....[42]....
        /*0df4*/ 	.word	0x0000d610
        /*0df8*/ 	.word	0x0000000f
        /*0dfc*/ 	.word	0x00000000
        /*0e00*/ 	.short	0x0101
        /*0e02*/ 	.byte	0x3f
	.zero		1


	//   ....[43]....
        /*0e04*/ 	.word	0x0000d920
        /*0e08*/ 	.word	0x000000d1
        /*0e0c*/ 	.word	0x00028c30
        /*0e10*/ 	.short	0x010a
        /*0e12*/ 	.byte	0x3f
	.zero		1


	//   ....[44]....
        /*0e14*/ 	.word	0x0000d990
        /*0e18*/ 	.word	0x000000d1
        /*0e1c*/ 	.word	0x00028c30
        /*0e20*/ 	.short	0x010a
        /*0e22*/ 	.byte	0x3f
	.zero		1


	//   ....[45]....
        /*0e24*/ 	.word	0x0000dce0
        /*0e28*/ 	.word	0x0000000b
        /*0e2c*/ 	.word	0x00000000
        /*0e30*/ 	.short	0x0101
        /*0e32*/ 	.byte	0x3f
	.zero		1


	//   ....[46]....
        /*0e34*/ 	.word	0x0000fbb0
        /*0e38*/ 	.word	0x000000d1
        /*0e3c*/ 	.word	0x00028c50
        /*0e40*/ 	.short	0x010a
        /*0e42*/ 	.byte	0x3f
	.zero		1


	//   ....[47]....
        /*0e44*/ 	.word	0x0000fc00
        /*0e48*/ 	.word	0x000000d1
        /*0e4c*/ 	.word	0x00028c50
        /*0e50*/ 	.short	0x010a
        /*0e52*/ 	.byte	0x3f
	.zero		1


	//   ....[48]....
        /*0e54*/ 	.word	0x0000ff20
        /*0e58*/ 	.word	0x000000d1
        /*0e5c*/ 	.word	0x00000000
        /*0e60*/ 	.short	0x0101
        /*0e62*/ 	.byte	0x3f
	.zero		1


	//   ....[49]....
        /*0e64*/ 	.word	0x00010310
        /*0e68*/ 	.word	0x0000000f
        /*0e6c*/ 	.word	0x00028c30
        /*0e70*/ 	.short	0x010a
        /*0e72*/ 	.byte	0x3f
	.zero		1


	//   ....[50]....
        /*0e74*/ 	.word	0x00010380
        /*0e78*/ 	.word	0x0000000f
        /*0e7c*/ 	.word	0x00028c30
        /*0e80*/ 	.short	0x010a
        /*0e82*/ 	.byte	0x3f
	.zero		1


	//   ....[51]....
        /*0e84*/ 	.word	0x000108c0
        /*0e88*/ 	.word	0x0000000e
        /*0e8c*/ 	.word	0x00000000
        /*0e90*/ 	.short	0x0101
        /*0e92*/ 	.byte	0x3f
	.zero		1


	//   ....[52]....
        /*0e94*/ 	.word	0x00011900
        /*0e98*/ 	.word	0x0000000f
        /*0e9c*/ 	.word	0x00028c50
        /*0ea0*/ 	.short	0x010a
        /*0ea2*/ 	.byte	0x3f
	.zero		1


	//   ....[53]....
        /*0ea4*/ 	.word	0x00011950
        /*0ea8*/ 	.word	0x0000000f
        /*0eac*/ 	.word	0x00028c50
        /*0eb0*/ 	.short	0x010a
        /*0eb2*/ 	.byte	0x3f
	.zero		1


	//   ....[54]....
        /*0eb4*/ 	.word	0x00011c50
        /*0eb8*/ 	.word	0x0000000f
        /*0ebc*/ 	.word	0x00000000
        /*0ec0*/ 	.short	0x0101
        /*0ec2*/ 	.byte	0x3f
	.zero		1


	//   ....[55]....
        /*0ec4*/ 	.word	0x00011d90
        /*0ec8*/ 	.word	0x00000014
        /*0ecc*/ 	.word	0x00028c30
        /*0ed0*/ 	.short	0x010a
        /*0ed2*/ 	.byte	0x3f
	.zero		1


	//   ....[56]....
        /*0ed4*/ 	.word	0x00011e00
        /*0ed8*/ 	.word	0x00000014
        /*0edc*/ 	.word	0x00028c30
        /*0ee0*/ 	.short	0x010a
        /*0ee2*/ 	.byte	0x3f
	.zero		1


	//   ....[57]....
        /*0ee4*/ 	.word	0x00012170
        /*0ee8*/ 	.word	0x0000000a
        /*0eec*/ 	.word	0x00000000
        /*0ef0*/ 	.short	0x0101
        /*0ef2*/ 	.byte	0x3f
	.zero		1


	//   ....[58]....
        /*0ef4*/ 	.word	0x00013e40
        /*0ef8*/ 	.word	0x00000014
        /*0efc*/ 	.word	0x00028c50
        /*0f00*/ 	.short	0x010a
        /*0f02*/ 	.byte	0x3f
	.zero		1


	//   ....[59]....
        /*0f04*/ 	.word	0x00013e90
        /*0f08*/ 	.word	0x00000014
        /*0f0c*/ 	.word	0x00028c50
        /*0f10*/ 	.short	0x010a
        /*0f12*/ 	.byte	0x3f
	.zero		1


	//   ....[60]....
        /*0f14*/ 	.word	0x000141b0
        /*0f18*/ 	.word	0x00000014
        /*0f1c*/ 	.word	0x00000000
        /*0f20*/ 	.short	0x0101
        /*0f22*/ 	.byte	0x3f
	.zero		1


	//   ....[61]....
        /*0f24*/ 	.word	0x00016a80
        /*0f28*/ 	.word	0x00000003
        /*0f2c*/ 	.word	0x00000000
        /*0f30*/ 	.short	0x0101
        /*0f32*/ 	.byte	0x3f
	.zero		1


	//   ....[62]....
        /*0f34*/ 	.word	0x00017800
        /*0f38*/ 	.word	0x00000008
        /*0f3c*/ 	.word	0x00000000
        /*0f40*/ 	.short	0x0101
        /*0f42*/ 	.byte	0x3f
	.zero		1


	//   ....[63]....
        /*0f44*/ 	.word	0x0001bac0
        /*0f48*/ 	.word	0x00000012
        /*0f4c*/ 	.word	0x00028c20
        /*0f50*/ 	.short	0x010a
        /*0f52*/ 	.byte	0x3f
	.zero		1


	//   ....[64]....
        /*0f54*/ 	.word	0x0001bb50
        /*0f58*/ 	.word	0x0000000b
        /*0f5c*/ 	.word	0x00028ca0
        /*0f60*/ 	.short	0x010a
        /*0f62*/ 	.byte	0x3f
	.zero		1


	//   ....[65]....
        /*0f64*/ 	.word	0x0001bda0
        /*0f68*/ 	.word	0x0000000b
        /*0f6c*/ 	.word	0x00028cc0
        /*0f70*/ 	.short	0x010a
        /*0f72*/ 	.byte	0x3f
	.zero		1


	//   ....[66]....
        /*0f74*/ 	.word	0x0001c770
        /*0f78*/ 	.word	0x0000000b
        /*0f7c*/ 	.word	0x00028ca0
        /*0f80*/ 	.short	0x010a
        /*0f82*/ 	.byte	0x3f
	.zero		1


	//   ....[67]....
        /*0f84*/ 	.word	0x0001c9b0
        /*0f88*/ 	.word	0x0000000b
        /*0f8c*/ 	.word	0x00028cc0
        /*0f90*/ 	.short	0x010a
        /*0f92*/ 	.byte	0x3f
	.zero		1


	//   ....[68]....
        /*0f94*/ 	.word	0x0001e620
        /*0f98*/ 	.word	0x00000019
        /*0f9c*/ 	.word	0x00028c40
        /*0fa0*/ 	.short	0x010a
        /*0fa2*/ 	.byte	0x3f
	.zero		1


	//   ....[69]....
        /*0fa4*/ 	.word	0x0001eaa0
        /*0fa8*/ 	.word	0x00000019
        /*0fac*/ 	.word	0x00028c30
        /*0fb0*/ 	.short	0x0107
        /*0fb2*/ 	.byte	0x3f
	.zero		1


	//   ....[70]....
        /*0fb4*/ 	.word	0x0001eb70
        /*0fb8*/ 	.word	0x00000019
        /*0fbc*/ 	.word	0x00028c30
        /*0fc0*/ 	.short	0x0101
        /*0fc2*/ 	.byte	0x3f
	.zero		1


	//   ....[71]....
        /*0fc4*/ 	.word	0x0001f440
        /*0fc8*/ 	.word	0x00000012
        /*0fcc*/ 	.word	0x00028c00
        /*0fd0*/ 	.short	0x0107
        /*0fd2*/ 	.byte	0x3f
	.zero		1


	//   ....[72]....
        /*0fd4*/ 	.word	0x0001f530
        /*0fd8*/ 	.word	0x00000012
        /*0fdc*/ 	.word	0x00028c00
        /*0fe0*/ 	.short	0x0101
        /*0fe2*/ 	.byte	0x3f
	.zero		1


	//   ....[73]....
        /*0fe4*/ 	.word	0x0001f550
        /*0fe8*/ 	.word	0x00000012
        /*0fec*/ 	.word	0x00028c20
        /*0ff0*/ 	.short	0x010a
        /*0ff2*/ 	.byte	0x3f
	.zero		1


	//   ....[74]....
        /*0ff4*/ 	.word	0x0001f5e0
        /*0ff8*/ 	.word	0x00000019
        /*0ffc*/ 	.word	0x00028c60
        /*1000*/ 	.short	0x010a
        /*1002*/ 	.byte	0x3f
	.zero		1


	//   ....[75]....
        /*1004*/ 	.word	0x0001fef0
        /*1008*/ 	.word	0x00000019
        /*100c*/ 	.word	0x00028c50
        /*1010*/ 	.short	0x0107
        /*1012*/ 	.byte	0x3f
	.zero		1


	//   ....[76]....
        /*1014*/ 	.word	0x0001ffc0
        /*1018*/ 	.word	0x00000019
        /*101c*/ 	.word	0x00028c50
        /*1020*/ 	.short	0x0101
        /*1022*/ 	.byte	0x3f
	.zero		1


	//   ....[77]....
        /*1024*/ 	.word	0x00020350
        /*1028*/ 	.word	0x00000006
        /*102c*/ 	.word	0x00028c40
        /*1030*/ 	.short	0x010a
        /*1032*/ 	.byte	0x3f
	.zero		1


	//   ....[78]....
        /*1034*/ 	.word	0x00020670
        /*1038*/ 	.word	0x00000006
        /*103c*/ 	.word	0x00028c30
        /*1040*/ 	.short	0x0107
        /*1042*/ 	.byte	0x3f
	.zero		1


	//   ....[79]....
        /*1044*/ 	.word	0x00020730
        /*1048*/ 	.word	0x00000006
        /*104c*/ 	.word	0x00028c30
        /*1050*/ 	.short	0x0101
        /*1052*/ 	.byte	0x3f
	.zero		1


	//   ....[80]....
        /*1054*/ 	.word	0x00020760
        /*1058*/ 	.word	0x00000006
        /*105c*/ 	.word	0x00028c60
        /*1060*/ 	.short	0x010a
        /*1062*/ 	.byte	0x3f
	.zero		1


	//   ....[81]....
        /*1064*/ 	.word	0x00020e10
        /*1068*/ 	.word	0x00000006
        /*106c*/ 	.word	0x00028c50
        /*1070*/ 	.short	0x0107
        /*1072*/ 	.byte	0x3f
	.zero		1


	//   ....[82]....
        /*1074*/ 	.word	0x00020ed0
        /*1078*/ 	.word	0x00000006
        /*107c*/ 	.word	0x00028c50
        /*1080*/ 	.short	0x0101
        /*1082*/ 	.byte	0x3f
	.zero		1


	//   ....[83]....
        /*1084*/ 	.word	0x00022160
        /*1088*/ 	.word	0x00000007
        /*108c*/ 	.word	0x00028c20
        /*1090*/ 	.short	0x010a
        /*1092*/ 	.byte	0x3f
	.zero		1


	//   ....[84]....
        /*1094*/ 	.word	0x000222d0
        /*1098*/ 	.word	0x00000005
        /*109c*/ 	.word	0x00028c40
        /*10a0*/ 	.short	0x010a
        /*10a2*/ 	.byte	0x3f
	.zero		1


	//   ....[85]....
        /*10a4*/ 	.word	0x00022370
        /*10a8*/ 	.word	0x00000003
        /*10ac*/ 	.word	0x00028c40
        /*10b0*/ 	.short	0x010a
        /*10b2*/ 	.byte	0x3f
	.zero		1


	//   ....[86]....
        /*10b4*/ 	.word	0x000223b0
        /*10b8*/ 	.word	0x00000005
        /*10bc*/ 	.word	0x00028c60
        /*10c0*/ 	.short	0x010a
        /*10c2*/ 	.byte	0x3f
	.zero		1


	//   ....[87]....
        /*10c4*/ 	.word	0x000223f0
        /*10c8*/ 	.word	0x00000003
        /*10cc*/ 	.word	0x00028c60
        /*10d0*/ 	.short	0x010a
        /*10d2*/ 	.byte	0x3f
	.zero		1


	//   ....[88]....
        /*10d4*/ 	.word	0x00022450
        /*10d8*/ 	.word	0x0000003d
        /*10dc*/ 	.word	0x00028c90
        /*10e0*/ 	.short	0x010a
        /*10e2*/ 	.byte	0x3f
	.zero		1


	//   ....[89]....
        /*10e4*/ 	.word	0x000225d0
        /*10e8*/ 	.word	0x0000003d
        /*10ec*/ 	.word	0x00028c90
        /*10f0*/ 	.short	0x010a
        /*10f2*/ 	.byte	0x3f
	.zero		1


	//   ....[90]....
        /*10f4*/ 	.word	0x00022750
        /*10f8*/ 	.word	0x0000003d
        /*10fc*/ 	.word	0x00028c90
        /*1100*/ 	.short	0x010a
        /*1102*/ 	.byte	0x3f
	.zero		1


	//   ....[91]....
        /*1104*/ 	.word	0x000228b0
        /*1108*/ 	.word	0x0000003d
        /*110c*/ 	.word	0x00028cb0
        /*1110*/ 	.short	0x010a
        /*1112*/ 	.byte	0x3f
	.zero		1


	//   ....[92]....
        /*1114*/ 	.word	0x00022900
        /*1118*/ 	.word	0x0000000c
        /*111c*/ 	.word	0x00028c50
        /*1120*/ 	.short	0x010a
        /*1122*/ 	.byte	0x3f
	.zero		1


	//   ....[93]....
        /*1124*/ 	.word	0x00022950
        /*1128*/ 	.word	0x00000015
        /*112c*/ 	.word	0x00028c50
        /*1130*/ 	.short	0x010a
        /*1132*/ 	.byte	0x3f
	.zero		1


	//   ....[94]....
        /*1134*/ 	.word	0x00022d40
        /*1138*/ 	.word	0x00000002
        /*113c*/ 	.word	0x00028c00
        /*1140*/ 	.short	0x010a
        /*1142*/ 	.byte	0x3f
	.zero		1


	//   ....[95]....
        /*1144*/ 	.word	0x00023320
        /*1148*/ 	.word	0x00000002
        /*114c*/ 	.word	0x00028c00
        /*1150*/ 	.short	0x010a
        /*1152*/ 	.byte	0x3f
	.zero		1


	//   ....[96]....
        /*1154*/ 	.word	0x00023370
        /*1158*/ 	.word	0x0000000f
        /*115c*/ 	.word	0x00028c30
        /*1160*/ 	.short	0x010a
        /*1162*/ 	.byte	0x3f
	.zero		1


	//   ....[97]....
        /*1164*/ 	.word	0x000233c0
        /*1168*/ 	.word	0x0000000f
        /*116c*/ 	.word	0x00028c50
        /*1170*/ 	.short	0x010a
        /*1172*/ 	.byte	0x3f
	.zero		1


	//   ....[98]....
        /*1174*/ 	.word	0x00023410
        /*1178*/ 	.word	0x000000d1
        /*117c*/ 	.word	0x00028c30
        /*1180*/ 	.short	0x010a
        /*1182*/ 	.byte	0x3f
	.zero		1


	//   ....[99]....
        /*1184*/ 	.word	0x00023460
        /*1188*/ 	.word	0x000000d1
        /*118c*/ 	.word	0x00028c50
        /*1190*/ 	.short	0x010a
        /*1192*/ 	.byte	0x3f
	.zero		1


	//   ....[100]....
        /*1194*/ 	.word	0x000234b0
        /*1198*/ 	.word	0x0000000f
        /*119c*/ 	.word	0x00028c30
        /*11a0*/ 	.short	0x010a
        /*11a2*/ 	.byte	0x3f
	.zero		1


	//   ....[101]....
        /*11a4*/ 	.word	0x00023500
        /*11a8*/ 	.word	0x0000000f
        /*11ac*/ 	.word	0x00028c50
        /*11b0*/ 	.short	0x010a
        /*11b2*/ 	.byte	0x3f
	.zero		1


	//   ....[102]....
        /*11b4*/ 	.word	0x00023550
        /*11b8*/ 	.word	0x00000014
        /*11bc*/ 	.word	0x00028c30
        /*11c0*/ 	.short	0x010a
        /*11c2*/ 	.byte	0x3f
	.zero		1


	//   ....[103]....
        /*11c4*/ 	.word	0x000235a0
        /*11c8*/ 	.word	0x00000014
        /*11cc*/ 	.word	0x00028c50
        /*11d0*/ 	.short	0x010a
        /*11d2*/ 	.byte	0x3f
	.zero		1


	//   ....[104]....
        /*11d4*/ 	.word	0x00023730
        /*11d8*/ 	.word	0x00000012
        /*11dc*/ 	.word	0x00028c20
        /*11e0*/ 	.short	0x010a
        /*11e2*/ 	.byte	0x3f
	.zero		1


	//   ....[105]....
        /*11e4*/ 	.word	0x00023780
        /*11e8*/ 	.word	0x0000000b
        /*11ec*/ 	.word	0x00028ca0
        /*11f0*/ 	.short	0x010a
        /*11f2*/ 	.byte	0x3f
	.zero		1


	//   ....[106]....
        /*11f4*/ 	.word	0x000237d0
        /*11f8*/ 	.word	0x0000000b
        /*11fc*/ 	.word	0x00028cc0
        /*1200*/ 	.short	0x010a
        /*1202*/ 	.byte	0x3f
	.zero		1


	//   ....[107]....
        /*1204*/ 	.word	0x00023820
        /*1208*/ 	.word	0x0000000b
        /*120c*/ 	.word	0x00028ca0
        /*1210*/ 	.short	0x010a
        /*1212*/ 	.byte	0x3f
	.zero		1


	//   ....[108]....
        /*1214*/ 	.word	0x00023870
        /*1218*/ 	.word	0x0000000b
        /*121c*/ 	.word	0x00028cc0
        /*1220*/ 	.short	0x010a
        /*1222*/ 	.byte	0x3f
	.zero		1


	//   ....[109]....
        /*1224*/ 	.word	0x00023990
        /*1228*/ 	.word	0x00000019
        /*122c*/ 	.word	0x00028c40
        /*1230*/ 	.short	0x010a
        /*1232*/ 	.byte	0x3f
	.zero		1


	//   ....[110]....
        /*1234*/ 	.word	0x00024430
        /*1238*/ 	.word	0x00000012
        /*123c*/ 	.word	0x00028c20
        /*1240*/ 	.short	0x010a
        /*1242*/ 	.byte	0x3f
	.zero		1


	//   ....[111]....
        /*1244*/ 	.word	0x00024480
        /*1248*/ 	.word	0x00000019
        /*124c*/ 	.word	0x00028c60
        /*1250*/ 	.short	0x010a
        /*1252*/ 	.byte	0x3f
	.zero		1


	//   ....[112]....
        /*1254*/ 	.word	0x00024d80
        /*1258*/ 	.word	0x00000006
        /*125c*/ 	.word	0x00028c40
        /*1260*/ 	.short	0x010a
        /*1262*/ 	.byte	0x3f
	.zero		1


	//   ....[113]....
        /*1264*/ 	.word	0x00025240
        /*1268*/ 	.word	0x00000006
        /*126c*/ 	.word	0x00028c60
        /*1270*/ 	.short	0x010a
        /*1272*/ 	.byte	0x3f
	.zero		1


	//   ....[114]....
        /*1274*/ 	.word	0x000263e0
        /*1278*/ 	.word	0x00000007
        /*127c*/ 	.word	0x00028c20
        /*1280*/ 	.short	0x010a
        /*1282*/ 	.byte	0x3f
	.zero		1


	//   ....[115]....
        /*1284*/ 	.word	0x00026580
        /*1288*/ 	.word	0x00000005
        /*128c*/ 	.word	0x00028c40
        /*1290*/ 	.short	0x010a
        /*1292*/ 	.byte	0x3f
	.zero		1


	//   ....[116]....
        /*1294*/ 	.word	0x000265d0
        /*1298*/ 	.word	0x00000003
        /*129c*/ 	.word	0x00028c40
        /*12a0*/ 	.short	0x010a
        /*12a2*/ 	.byte	0x3f
	.zero		1


	//   ....[117]....
        /*12a4*/ 	.word	0x00026620
        /*12a8*/ 	.word	0x00000005
        /*12ac*/ 	.word	0x00028c60
        /*12b0*/ 	.short	0x010a
        /*12b2*/ 	.byte	0x3f
	.zero		1


	//----- nvinfo : EIATTR_NUM_MBARRIERS
	.align		4
.L_850:
        /*12b4*/ 	.byte	0x03, 0x38
        /*12b6*/ 	.short	0x0016


	//----- nvinfo : EIATTR_EXIT_INSTR_OFFSETS
	.align		4
        /*12b8*/ 	.byte	0x04, 0x1c
        /*12ba*/ 	.short	(.L_852 - .L_851)


	//   ....[0]....
.L_851:
        /*12bc*/ 	.word	0x00022440


	//----- nvinfo : EIATTR_MAX_THREADS
	.align		4
.L_852:
        /*12c0*/ 	.byte	0x04, 0x05
        /*12c2*/ 	.short	(.L_854 - .L_853)
.L_853:
        /*12c4*/ 	.word	0x00000180
        /*12c8*/ 	.word	0x00000001
        /*12cc*/ 	.word	0x00000001


	//----- nvinfo : EIATTR_CRS_STACK_SIZE
	.align		4
.L_854:
        /*12d0*/ 	.byte	0x04, 0x1e
        /*12d2*/ 	.short	(.L_856 - .L_855)
.L_855:
        /*12d4*/ 	.word	0x00000000


	//----- nvinfo : EIATTR_CBANK_PARAM_SIZE
	.align		4
.L_856:
        /*12d8*/ 	.byte	0x03, 0x19
        /*12da*/ 	.short	0x0af0


	//----- nvinfo : EIATTR_PARAM_CBANK
	.align		4
        /*12dc*/ 	.byte	0x04, 0x0a
        /*12de*/ 	.short	(.L_858 - .L_857)
	.align		4
.L_857:
        /*12e0*/ 	.word	index@(.nv.constant0._ZN7cutlass13device_kernelIN5flash11enable_sm90INS1_16FlashAttnFwdSm90INS1_25CollectiveMainloopFwdSm90ILi2EN4cute5tupleIJNS5_1CILi1EEES8_S8_EEENS6_IJNS7_ILi64EEESA_SA_EEELi512ENS_6half_tEfNS_4arch4Sm90ELb0ELb1ELb0ELb1ELb1ELb1ELb0ELb0ELb0ELb1ELb1ELb0EEENS1_21CollectiveEpilogueFwdINS6_IJSA_NS7_ILi512EEESA_EEES9_SC_SE_Li256ELb1ELb1ELb1ELb0EEENS1_36VarlenDynamicPersistentTileSchedulerILi64ELi64ELi256ELi128ELb1ELb1ELb1ELb1ELb0ELb1EEEEEEEEEvNT_6ParamsE)
        /*12e4*/ 	.short	0x0210
        /*12e6*/ 	.short	0x0af0


	//----- nvinfo : EIATTR_SW_WAR
	.align		4
.L_858:
        /*12e8*/ 	.byte	0x04, 0x36
        /*12ea*/ 	.short	(.L_860 - .L_859)
.L_859:
        /*12ec*/ 	.word	0x00000008
.L_860:


//--------------------- .nv.info._ZN7cutlass13device_kernelIN5flash11enable_sm90INS1_16FlashAttnFwdSm90INS1_25CollectiveMainloopFwdSm90ILi2EN4cute5tupleIJNS5_1CILi1EEES8_S8_EEENS6_IJNS7_ILi64EEESA_SA_EEELi512ENS_6half_tEfNS_4arch4Sm90ELb0ELb1ELb0ELb1ELb1ELb0ELb1ELb0ELb0ELb1ELb1ELb0EEENS1_21CollectiveEpilogueFwdINS6_IJSA_NS7_ILi512EEESA_EEES9_SC_SE_Li256ELb1ELb1ELb1ELb0EEENS1_36VarlenDynamicPersistentTileSchedulerILi64ELi64ELi256ELi128ELb1ELb1ELb1ELb1ELb0ELb1EEEEEEEEEvNT_6ParamsE --------------------------
	.section	.nv.info._ZN7cutlass13device_kernelIN5flash11enable_sm90INS1_16FlashAttnFwdSm90INS1_25CollectiveMainloopFwdSm90ILi2EN4cute5tupleIJNS5_1CILi1EEES8_S8_EEENS6_IJNS7_ILi64EEESA_SA_EEELi512ENS_6half_tEfNS_4arch4Sm90ELb0ELb1ELb0ELb1ELb1ELb0ELb1ELb0ELb0ELb1ELb1ELb0EEENS1_21CollectiveEpilogueFwdINS6_IJSA_NS7_ILi512EEESA_EEES9_SC_SE_Li256ELb1ELb1ELb1ELb0EEENS1_36VarlenDynamicPersistentTileSchedulerILi64ELi64ELi256ELi128ELb1ELb1ELb1ELb1ELb0ELb1EEEEEEEEEvNT_6ParamsE,"",@"SHT_CUDA_INFO"
	.sectionflags	@""
	.align	4


	//----- nvinfo : EIATTR_CUDA_API_VERSION
	.align		4
        /*0000*/ 	.byte	0x04, 0x37
        /*0002*/ 	.short	(.L_862 - .L_861)
.L_861:
        /*0004*/ 	.word	0x00000082


	//----- nvinfo : EIATTR_KPARAM_INFO
	.align		4
.L_862:
        /*0008*/ 	.byte	0x04, 0x17
        /*000a*/ 	.short	(.L_864 - .L_863)
.L_863:
        /*000c*/ 	.word	0x00000000
        /*0010*/ 	.short	0x0000
        /*0012*/ 	.short	0x0070
        /*0014*/ 	.byte	0x00, 0xf0, 0x01, 0x2e


	//----- nvinfo : EIATTR_SPARSE_MMA_MASK
	.align		4
.L_864:
        /*0018*/ 	.byte	0x03, 0x50
        /*001a*/ 	.short	0x0000


	//----- nvinfo : EIATTR_MAXREG_COUNT
	.align		4
        /*001c*/ 	.byte	0x03, 0x1b
        /*001e*/ 	.short	0x00a8


	//----- nvinfo : EIATTR_NUM_BARRIERS
	.align		4
        /*0020*/ 	.byte	0x02, 0x4c
        /*0022*/ 	.byte	0x10
	.zero		1


	//----- nvinfo : EIATTR_EXTERNS
	.align		4
        /*0024*/ 	.byte	0x04, 0x0f
        /*0026*/ 	.short	(.L_866 - .L_865)


	//   ....[0]....
	.align		4
.L_865:
        /*0028*/ 	.word	index@(__assertfail)


	//----- nvinfo : EIATTR_ANNOTATIONS
	.align		4
.L_866:
        /*002c*/ 	.byte	0x04, 0x55
        /*002e*/ 	.short	(.L_868 - .L_867)


	//   ....[0]....
.L_867:
        /* <DEDUP_REMOVED lines=24> */


	//----- nvinfo : EIATTR_MERCURY_ISA_VERSION
	.align		4
.L_868:
        /*01a0*/ 	.byte	0x03, 0x5f
        /*01a2*/ 	.short	0x0101


	//----- nvinfo : EIATTR_UNUSED_LOAD_BYTE_OFFSET
	.align		4
        /*01a4*/ 	.byte	0x04, 0x44
        /*01a6*/ 	.short	(.L_870 - .L_869)


	//   ....[0]....
.L_869:
        /*01a8*/ 	.word	0x00000a00
        /*01ac*/ 	.word	0x0000fff0


	//   ....[1]....
        /*01b0*/ 	.word	0x000220f0
        /*01b4*/ 	.word	0x0000fff0


	//----- nvinfo : EIATTR_INT_WARP_WIDE_INSTR_OFFSETS
	.align		4
.L_870:
        /*01b8*/ 	.byte	0x04, 0x31
        /*01ba*/ 	.short	(.L_872 - .L_871)


	//   ....[0]....
.L_871:
        /*01bc*/ 	.word	0x000000c0


	//   ....[1]....
        /*01c0*/ 	.word	0x000000d0


	//   ....[2]....
        /*01c4*/ 	.word	0x000000e0


	//   ....[3]....
        /*01c8*/ 	.word	0x00000180


	//   ....[4]....
        /*01cc*/ 	.word	0x00028ce0


	//   ....[5]....
        /*01d0*/ 	.word	0x00028d70


	//   ....[6]....
        /*01d4*/ 	.word	0x0002cf70


	//   ....[7]....
        /*01d8*/ 	.word	0x0002d000


	//----- nvinfo : EIATTR_COOP_GROUP_MASK_REGIDS
	.align		4
.L_872:
        /*01dc*/ 	.byte	0x04, 0x29
        /*01de*/ 	.short	(.L_874 - .L_873)


	//   ....[0]....
.L_873:
        /*01e0*/ 	.word	0xffffffff


	//   ....[1]....
        /*01e4*/ 	.word	0xffffffff


	//   ....[2]....
        /*01e8*/ 	.word	0xffffffff


	//   ....[3]....
        /*01ec*/ 	.word	0xffffffff


	//   ....[4]....
        /*01f0*/ 	.word	0xffffffff


	//   ....[5]....
        /*01f4*/ 	.word	0xffffffff


	//   ....[6]....
        /*01f8*/ 	.word	0xffffffff


	//   ....[7]....
        /*01fc*/ 	.word	0xffffffff


	//   ....[8]....
        /*0200*/ 	.word	0xffffffff


	//   ....[9]....
        /*0204*/ 	.word	0xffffffff


	//   ....[10]....
        /*0208*/ 	.word	0xffffffff


	//   ....[11]....
        /*020c*/ 	.word	0xffffffff


	//   ....[12]....
        /*0210*/ 	.word	0xffffffff


	//   ....[13]....
        /*0214*/ 	.word	0xffffffff


	//   ....[14]....
        /*0218*/ 	.word	0xffffffff


	//   ....[15]....
        /*021c*/ 	.word	0xffffffff


	//   ....[16]....
        /*0220*/ 	.word	0xffffffff


	//   ....[17]....
        /*0224*/ 	.word	0xffffffff


	//   ....[18]....
        /*0228*/ 	.word	0xffffffff


	//   ....[19]....
        /*022c*/ 	.word	0xffffffff


	//   ....[20]....
        /*0230*/ 	.word	0xffffffff


	//   ....[21]....
        /*0234*/ 	.word	0xffffffff


	//   ....[22]....
        /*0238*/ 	.word	0xffffffff


	//   ....[23]....
        /*023c*/ 	.word	0xffffffff


	//   ....[24]....
        /*0240*/ 	.word	0xffffffff


	//   ....[25]....
        /*0244*/ 	.word	0xffffffff


	//   ....[26]....
        /*0248*/ 	.word	0xffffffff


	//   ....[27]....
        /*024c*/ 	.word	0xffffffff


	//   ....[28]....
        /*0250*/ 	.word	0xffffffff


	//   ....[29]....
        /*0254*/ 	.word	0xffffffff


	//   ....[30]....
        /*0258*/ 	.word	0xffffffff


	//   ....[31]....
        /*025c*/ 	.word	0xffffffff


	//   ....[32]....
        /*0260*/ 	.word	0xffffffff


	//   ....[33]....
        /*0264*/ 	.word	0xffffffff


	//   ....[34]....
        /*0268*/ 	.word	0xffffffff


	//   ....[35]....
        /*026c*/ 	.word	0xffffffff


	//   ....[36]....
        /*0270*/ 	.word	0xffffffff


	//   ....[37]....
        /*0274*/ 	.word	0xffffffff


	//   ....[38]....
        /*0278*/ 	.word	0xffffffff


	//   ....[39]....
        /*027c*/ 	.word	0xffffffff


	//   ....[40]....
        /*0280*/ 	.word	0xffffffff


	//   ....[41]....
        /*0284*/ 	.word	0xffffffff


	//   ....[42]....
        /*0288*/ 	.word	0xffffffff


	//   ....[43]....
        /*028c*/ 	.word	0xffffffff


	//   ....[44]....
        /*0290*/ 	.word	0xffffffff


	//   ....[45]....
        /*0294*/ 	.word	0xffffffff


	//   ....[46]....
        /*0298*/ 	.word	0xffffffff


	//   ....[47]....
        /*029c*/ 	.word	0xffffffff


	//   ....[48]....
        /*02a0*/ 	.word	0xffffffff


	//   ....[49]....
        /*02a4*/ 	.word	0xffffffff


	//   ....[50]....
        /*02a8*/ 	.word	0xffffffff


	//   ....[51]....
        /*02ac*/ 	.word	0xffffffff


	//   ....[52]....
        /*02b0*/ 	.word	0xffffffff


	//   ....[53]....
        /*02b4*/ 	.word	0xffffffff


	//   ....[54]....
        /*02b8*/ 	.word	0xffffffff


	//   ....[55]....
        /*02bc*/ 	.word	0xffffffff


	//   ....[56]....
        /*02c0*/ 	.word	0xffffffff


	//   ....[57]....
        /*02c4*/ 	.word	0xffffffff


	//   ....[58]....
        /*02c8*/ 	.word	0xffffffff


	//   ....[59]....
        /*02cc*/ 	.word	0xffffffff


	//   ....[60]....
        /*02d0*/ 	.word	0xffffffff


	//   ....[61]....
        /*02d4*/ 	.word	0xffffffff


	//   ....[62]....
        /*02d8*/ 	.word	0xffffffff


	//   ....[63]....
        /*02dc*/ 	.word	0xffffffff


	//   ....[64]....
        /*02e0*/ 	.word	0xffffffff


	//   ....[65]....
        /*02e4*/ 	.word	0xffffffff


	//   ....[66]....
        /*02e8*/ 	.word	0xffffffff


	//   ....[67]....
        /*02ec*/ 	.word	0xffffffff


	//   ....[68]....
        /*02f0*/ 	.word	0xffffffff


	//   ....[69]....
        /*02f4*/ 	.word	0xffffffff


	//   ....[70]....
        /*02f8*/ 	.word	0xffffffff


	//   ....[71]....
        /*02fc*/ 	.word	0xffffffff


	//   ....[72]....
        /*0300*/ 	.word	0xffffffff


	//   ....[73]....
        /*0304*/ 	.word	0xffffffff


	//   ....[74]....
        /*0308*/ 	.word	0xffffffff


	//   ....[75]....
        /*030c*/ 	.word	0xffffffff


	//   ....[76]....
        /*0310*/ 	.word	0xffffffff


	//   ....[77]....
        /*0314*/ 	.word	0xffffffff


	//   ....[78]....
        /*0318*/ 	.word	0xffffffff


	//   ....[79]....
        /*031c*/ 	.word	0xffffffff


	//   ....[80]....
        /*0320*/ 	.word	0xffffffff


	//   ....[81]....
        /*0324*/ 	.word	0xffffffff


	//   ....[82]....
        /*0328*/ 	.word	0xffffffff


	//   ....[83]....
        /*032c*/ 	.word	0xffffffff


	//   ....[84]....
        /*0330*/ 	.word	0xffffffff


	//   ....[85]....
        /*0334*/ 	.word	0xffffffff


	//   ....[86]....
        /*0338*/ 	.word	0xffffffff


	//   ....[87]....
        /*033c*/ 	.word	0xffffffff


	//   ....[88]....
        /*0340*/ 	.word	0xffffffff


	//   ....[89]....
        /*0344*/ 	.word	0xffffffff


	//   ....[90]....
        /*0348*/ 	.word	0xffffffff


	//   ....[91]....
        /*034c*/ 	.word	0xffffffff


	//   ....[92]....
        /*0350*/ 	.word	0xffffffff


	//   ....[93]....
        /*0354*/ 	.word	0xffffffff


	//   ....[94]....
        /*0358*/ 	.word	0xffffffff


	//   ....[95]....
        /*035c*/ 	.word	0xffffffff


	//   ....[96]....
        /*0360*/ 	.word	0xffffffff


	//   ....[97]....
        /*0364*/ 	.word	0xffffffff


	//   ....[98]....
        /*0368*/ 	.word	0xffffffff


	//   ....[99]....
        /*036c*/ 	.word	0xffffffff


	//   ....[100]....
        /*0370*/ 	.word	0xffffffff


	//   ....[101]....
        /*0374*/ 	.word	0xffffffff


	//   ....[102]....
        /*0378*/ 	.word	0xffffffff


	//   ....[103]....
        /*037c*/ 	.word	0xffffffff


	//   ....[104]....
        /*0380*/ 	.word	0xffffffff


	//   ....[105]....
        /*0384*/ 	.word	0xffffffff


	//   ....[106]....
        /*0388*/ 	.word	0xffffffff


	//   ....[107]....
        /*038c*/ 	.word	0xffffffff


	//   ....[108]....
        /*0390*/ 	.word	0xffffffff


	//   ....[109]....
        /*0394*/ 	.word	0xffffffff


	//   ....[110]....
        /*0398*/ 	.word	0xffffffff


	//   ....[111]....
        /*039c*/ 	.word	0xffffffff


	//   ....[112]....
        /*03a0*/ 	.word	0xffffffff


	//   ....[113]....
        /*03a4*/ 	.word	0xffffffff


	//   ....[114]....
        /*03a8*/ 	.word	0xffffffff


	//   ....[115]....
        /*03ac*/ 	.word	0xffffffff


	//   ....[116]....
        /*03b0*/ 	.word	0xffffffff


	//   ....[117]....
        /*03b4*/ 	.word	0xffffffff


	//   ....[118]....
        /*03b8*/ 	.word	0xffffffff


	//   ....[119]....
        /*03bc*/ 	.word	0xffffffff


	//   ....[120]....
        /*03c0*/ 	.word	0xffffffff


	//   ....[121]....
        /*03c4*/ 	.word	0xffffffff


	//   ....[122]....
        /*03c8*/ 	.word	0xffffffff


	//   ....[123]....
        /*03cc*/ 	.word	0xffffffff


	//   ....[124]....
        /*03d0*/ 	.word	0xffffffff


	//   ....[125]....
        /*03d4*/ 	.word	0xffffffff


	//   ....[126]....
        /*03d8*/ 	.word	0xffffffff


	//   ....[127]....
        /*03dc*/ 	.word	0xffffffff


	//   ....[128]....
        /*03e0*/ 	.word	0xffffffff


	//   ....[129]....
        /*03e4*/ 	.word	0xffffffff


	//   ....[130]....
        /*03e8*/ 	.word	0xffffffff


	//   ....[131]....
        /*03ec*/ 	.word	0xffffffff


	//   ....[132]....
        /*03f0*/ 	.word	0xffffffff


	//   ....[133]....
        /*03f4*/ 	.word	0xffffffff


	//   ....[134]....
        /*03f8*/ 	.word	0xffffffff


	//   ....[135]....
        /*03fc*/ 	.word	0x0500000f


	//   ....[136]....
        /*0400*/ 	.word	0x0500000f


	//   ....[137]....
        /*0404*/ 	.word	0x0500000f


	//   ....[138]....
        /*0408*/ 	.word	0x0500000f


	//   ....[139]....
        /*040c*/ 	.word	0x0500000f


	//   ....[140]....
        /*0410*/ 	.word	0x0500000f


	//   ....[141]....
        /*0414*/ 	.word	0x0500000f


	//   ....[142]....
        /*0418*/ 	.word	0x0500000f


	//   ....[143]....
        /*041c*/ 	.word	0x0500000f


	//   ....[144]....
        /*0420*/ 	.word	0x0500000f


	//   ....[145]....
        /*0424*/ 	.word	0x0500000f


	//   ....[146]....
        /*0428*/ 	.word	0x0500000f


	//   ....[147]....
        /*042c*/ 	.word	0x0500000f


	//   ....[148]....
        /*0430*/ 	.word	0x0500000f


	//   ....[149]....
        /*0434*/ 	.word	0x0500000f


	//   ....[150]....
        /*0438*/ 	.word	0x0500000f


	//   ....[151]....
        /*043c*/ 	.word	0x0500000f


	//   ....[152]....
        /*0440*/ 	.word	0x0500000f


	//   ....[153]....
        /*0444*/ 	.word	0x0500000f


	//   ....[154]....
        /*0448*/ 	.word	0x0500000f


	//   ....[155]....
        /*044c*/ 	.word	0x0500000f


	//   ....[156]....
        /*0450*/ 	.word	0x0500000f


	//   ....[157]....
        /*0454*/ 	.word	0x0500000f


	//   ....[158]....
        /*0458*/ 	.word	0x0500000f


	//   ....[159]....
        /*045c*/ 	.word	0x0500000f


	//   ....[160]....
        /*0460*/ 	.word	0x0500000f


	//   ....[161]....
        /*0464*/ 	.word	0x0500000f


	//   ....[162]....
        /*0468*/ 	.word	0x0500000f


	//   ....[163]....
        /*046c*/ 	.word	0x0500000f


	//   ....[164]....
        /*0470*/ 	.word	0x0500000f


	//   ....[165]....
        /*0474*/ 	.word	0x0500000f


	//   ....[166]....
        /*0478*/ 	.word	0x0500000f


	//   ....[167]....
        /*047c*/ 	.word	0x0500000f


	//   ....[168]....
        /*0480*/ 	.word	0x0500000f


	//   ....[169]....
        /*0484*/ 	.word	0x0500000f


	//   ....[170]....
        /*0488*/ 	.word	0x0500000f


	//   ....[171]....
        /*048c*/ 	.word	0x0500000f


	//   ....[172]....
        /*0490*/ 	.word	0x0500000f


	//   ....[173]....
        /*0494*/ 	.word	0x0500000f


	//   ....[174]....
        /*0498*/ 	.word	0x0500000f


	//   ....[175]....
        /*049c*/ 	.word	0x0500000f


	//   ....[176]....
        /*04a0*/ 	.word	0x0500000f


	//   ....[177]....
        /*04a4*/ 	.word	0x0500000f


	//   ....[178]....
        /*04a8*/ 	.word	0x0500000f


	//   ....[179]....
        /*04ac*/ 	.word	0x0500000f


	//   ....[180]....
        /*04b0*/ 	.word	0x0500000f


	//   ....[181]....
        /*04b4*/ 	.word	0x0500000f


	//   ....[182]....
        /*04b8*/ 	.word	0x0500000f


	//   ....[183]....
        /*04bc*/ 	.word	0x0500000f


	//   ....[184]....
        /*04c0*/ 	.word	0x0500000f


	//   ....[185]....
        /*04c4*/ 	.word	0x0500000f


	//   ....[186]....
        /*04c8*/ 	.word	0x0500000f


	//   ....[187]....
        /*04cc*/ 	.word	0x0500000f


	//   ....[188]....
        /*04d0*/ 	.word	0x0500000f


	//   ....[189]....
        /*04d4*/ 	.word	0x0500000f


	//   ....[190]....
        /*04d8*/ 	.word	0x0500000f


	//   ....[191]....
        /*04dc*/ 	.word	0x0500000f


	//   ....[192]....
        /*04e0*/ 	.word	0x0500000f


	//   ....[193]....
        /*04e4*/ 	.word	0x0500000f


	//   ....[194]....
        /*04e8*/ 	.word	0x0500000f


	//   ....[195]....
        /*04ec*/ 	.word	0x0500000f


	//   ....[196]....
        /*04f0*/ 	.word	0x0500000f


	//   ....[197]....
        /*04f4*/ 	.word	0x0500000f


	//   ....[198]....
        /*04f8*/ 	.word	0x0500000f


	//   ....[199]....
        /*04fc*/ 	.word	0x0500000f


	//   ....[200]....
        /*0500*/ 	.word	0x0500000f


	//   ....[201]....
        /*0504*/ 	.word	0x0500000f


	//   ....[202]....
        /*0508*/ 	.word	0x0500000f


	//   ....[203]....
        /*050c*/ 	.word	0xffffffff


	//   ....[204]....
        /*0510*/ 	.word	0xffffffff


	//   ....[205]....
        /*0514*/ 	.word	0xffffffff


	//   ....[206]....
        /*0518*/ 	.word	0xffffffff


	//   ....[207]....
        /*051c*/ 	.word	0xffffffff


	//   ....[208]....
        /*0520*/ 	.word	0xffffffff


	//   ....[209]....
        /*0524*/ 	.word	0xffffffff


	//   ....[210]....
        /*0528*/ 	.word	0xffffffff


	//----- nvinfo : EIATTR_COOP_GROUP_INSTR_OFFSETS
	.align		4
.L_874:
        /*052c*/ 	.byte	0x04, 0x28
        /*052e*/ 	.short	(.L_876 - .L_875)


	//   ....[0]....
.L_875:
        /*0530*/ 	.word	0x00000080


	//   ....[1]....
        /*0534*/ 	.word	0x00000090


	//   ....[2]....
        /*0538*/ 	.word	0x000002b0


	//   ....[3]....
        /*053c*/ 	.word	0x00000410


	//   ....[4]....
        /*0540*/ 	.word	0x00000530


	//   ....[5]....
        /*0544*/ 	.word	0x00000690


	//   ....[6]....
        /*0548*/ 	.word	0x00002910


	//   ....[7]....
        /*054c*/ 	.word	0x0000a880


	//   ....[8]....
        /*0550*/ 	.word	0x0000c980


	//   ....[9]....
        /*0554*/ 	.word	0x0000db80


	//   ....[10]....
        /*0558*/ 	.word	0x0000ddc0


	//   ....[11]....
        /*055c*/ 	.word	0x0000e860


	//   ....[12]....
        /*0560*/ 	.word	0x0000ebc0


	//   ....[13]....
        /*0564*/ 	.word	0x0000ef40


	//   ....[14]....
        /*0568*/ 	.word	0x0000efa0


	//   ....[15]....
        /*056c*/ 	.word	0x00011c70


	//   ....[16]....
        /*0570*/ 	.word	0x00013610


	//   ....[17]....
        /*0574*/ 	.word	0x000147d0


	//   ....[18]....
        /*0578*/ 	.word	0x00014820


	//   ....[19]....
        /*057c*/ 	.word	0x00014870


	//   ....[20]....
        /*0580*/ 	.word	0x00014890


	//   ....[21]....
        /*0584*/ 	.word	0x00018f20


	//   ....[22]....
        /*0588*/ 	.word	0x0001a320


	//   ....[23]....
        /*058c*/ 	.word	0x0001b4e0


	//   ....[24]....
        /*0590*/ 	.word	0x0001b6f0


	//   ....[25]....
        /*0594*/ 	.word	0x0001c2d0


	//   ....[26]....
        /*0598*/ 	.word	0x0001c320


	//   ....[27]....
        /*059c*/ 	.word	0x0001c370


	//   ....[28]....
        /*05a0*/ 	.word	0x0001c390


	//   ....[29]....
        /*05a4*/ 	.word	0x00020aa0


	//   ....[30]....
        /*05a8*/ 	.word	0x00020c30


	//   ....[31]....
        /*05ac*/ 	.word	0x00020c50


	//   ....[32]....
        /*05b0*/ 	.word	0x00020c90


	//   ....[33]....
        /*05b4*/ 	.word	0x00020cb0


	//   ....[34]....
        /*05b8*/ 	.word	0x00023030


	//   ....[35]....
        /*05bc*/ 	.word	0x000234b0


	//   ....[36]....
        /*05c0*/ 	.word	0x000234c0


	//   ....[37]....
        /*05c4*/ 	.word	0x000234d0


	//   ....[38]....
        /*05c8*/ 	.word	0x000234e0


	//   ....[39]....
        /*05cc*/ 	.word	0x00024170


	//   ....[40]....
        /*05d0*/ 	.word	0x000241a0


	//   ....[41]....
        /*05d4*/ 	.word	0x000243e0


	//   ....[42]....
        /*05d8*/ 	.word	0x00024400


	//   ....[43]....
        /*05dc*/ 	.word	0x00024aa0


	//   ....[44]....
        /*05e0*/ 	.word	0x00024ab0


	//   ....[45]....
        /*05e4*/ 	.word	0x00025500


	//   ....[46]....
        /*05e8*/ 	.word	0x00025520


	//   ....[47]....
        /*05ec*/ 	.word	0x00026ac0


	//   ....[48]....
        /*05f0*/ 	.word	0x00026b00


	//   ....[49]....
        /*05f4*/ 	.word	0x00026d40


	//   ....[50]....
        /*05f8*/ 	.word	0x00026d60


	//   ....[51]....
        /*05fc*/ 	.word	0x00027010


	//   ....[52]....
        /*0600*/ 	.word	0x00027220


	//   ....[53]....
        /*0604*/ 	.word	0x00027250


	//   ....[54]....
        /*0608*/ 	.word	0x00027280


	//   ....[55]....
        /*060c*/ 	.word	0x000272b0


	//   ....[56]....
        /*0610*/ 	.word	0x000272e0


	//   ....[57]....
        /*0614*/ 	.word	0x00027310


	//   ....[58]....
        /*0618*/ 	.word	0x00027480


	//   ....[59]....
        /*061c*/ 	.word	0x000274b0


	//   ....[60]....
        /*0620*/ 	.word	0x000274e0


	//   ....[61]....
        /*0624*/ 	.word	0x00027510


	//   ....[62]....
        /*0628*/ 	.word	0x00027540


	//   ....[63]....
        /*062c*/ 	.word	0x00027570


	//   ....[64]....
        /*0630*/ 	.word	0x00027600


	//   ....[65]....
        /*0634*/ 	.word	0x00027630


	//   ....[66]....
        /*0638*/ 	.word	0x00027640


	//   ....[67]....
        /*063c*/ 	.word	0x00027680


	//   ....[68]....
        /*0640*/ 	.word	0x00029ab0


	//   ....[69]....
        /*0644*/ 	.word	0x00029ad0


	//   ....[70]....
        /*0648*/ 	.word	0x00029b60


	//   ....[71]....
        /*064c*/ 	.word	0x00029b80


	//   ....[72]....
        /*0650*/ 	.word	0x00029c00


	//   ....[73]....
        /*0654*/ 	.word	0x00029c20


	//   ....[74]....
        /*0658*/ 	.word	0x00029c30


	//   ....[75]....
        /*065c*/ 	.word	0x00029c40


	//   ....[76]....
        /*0660*/ 	.word	0x0002a3b0


	//   ....[77]....
        /*0664*/ 	.word	0x0002a3e0


	//   ....[78]....
        /*0668*/ 	.word	0x0002a4a0


	//   ....[79]....
        /*066c*/ 	.word	0x0002a4c0


	//   ....[80]....
        /*0670*/ 	.word	0x0002a560


	//   ....[81]....
        /*0674*/ 	.word	0x0002a580


	//   ....[82]....
        /*0678*/ 	.word	0x0002a590


	//   ....[83]....
        /*067c*/ 	.word	0x0002a610


	//   ....[84]....
        /*0680*/ 	.word	0x0002ae60


	//   ....[85]....
        /*0684*/ 	.word	0x0002ae80


	//   ....[86]....
        /*0688*/ 	.word	0x0002b020


	//   ....[87]....
        /*068c*/ 	.word	0x0002b050


	//   ....[88]....
        /*0690*/ 	.word	0x0002b160


	//   ....[89]....
        /*0694*/ 	.word	0x0002b170


	//   ....[90]....
        /*0698*/ 	.word	0x0002b1a0


	//   ....[91]....
        /*069c*/ 	.word	0x0002b1b0


	//   ....[92]....
        /*06a0*/ 	.word	0x0002b7b0


	//   ....[93]....
        /*06a4*/ 	.word	0x0002b810


	//   ....[94]....
        /*06a8*/ 	.word	0x0002b9d0


	//   ....[95]....
        /*06ac*/ 	.word	0x0002ba10


	//   ....[96]....
        /*06b0*/ 	.word	0x0002ba20


	//   ....[97]....
        /*06b4*/ 	.word	0x0002ba30


	//   ....[98]....
        /*06b8*/ 	.word	0x0002bb80


	//   ....[99]....
        /*06bc*/ 	.word	0x0002bcd0


	//   ....[100]....
        /*06c0*/ 	.word	0x0002c4c0


	//   ....[101]....
        /*06c4*/ 	.word	0x0002c4e0


	//   ....[102]....
        /*06c8*/ 	.word	0x0002c530


	//   ....[103]....
        /*06cc*/ 	.word	0x0002c540


	//   ....[104]....
        /*06d0*/ 	.word	0x0002c580


	//   ....[105]....
        /*06d4*/ 	.word	0x0002c590


	//   ....[106]....
        /*06d8*/ 	.word	0x0002c5a0


	//   ....[107]....
        /*06dc*/ 	.word	0x0002c5e0


	//   ....[108]....
        /*06e0*/ 	.word	0x0002c8d0


	//   ....[109]....
        /*06e4*/ 	.word	0x0002c910


	//   ....[110]....
        /*06e8*/ 	.word	0x0002c930


	//   ....[111]....
        /*06ec*/ 	.word	0x0002c950


	//   ....[112]....
        /*06f0*/ 	.word	0x0002c980


	//   ....[113]....
        /*06f4*/ 	.word	0x0002c9a0


	//   ....[114]....
        /*06f8*/ 	.word	0x0002caa0


	//   ....[115]....
        /*06fc*/ 	.word	0x0002cbf0


	//   ....[116]....
        /*0700*/ 	.word	0x0002d220


	//   ....[117]....
        /*0704*/ 	.word	0x0002d250


	//   ....[118]....
        /*0708*/ 	.word	0x0002d2b0


	//   ....[119]....
        /*070c*/ 	.word	0x0002d2e0


	//   ....[120]....
        /*0710*/ 	.word	0x0002d310


	//   ....[121]....
        /*0714*/ 	.word	0x0002d340


	//   ....[122]....
        /*0718*/ 	.word	0x0002d370


	//   ....[123]....
        /*071c*/ 	.word	0x0002d3a0


	//   ....[124]....
        /*0720*/ 	.word	0x0002d540


	//   ....[125]....
        /*0724*/ 	.word	0x0002d570


	//   ....[126]....
        /*0728*/ 	.word	0x0002d5a0


	//   ....[127]....
        /*072c*/ 	.word	0x0002d5d0


	//   ....[128]....
        /*0730*/ 	.word	0x0002d600


	//   ....[129]....
        /*0734*/ 	.word	0x0002d630


	//   ....[130]....
        /*0738*/ 	.word	0x0002d6f0


	//   ....[131]....
        /*073c*/ 	.word	0x0002d710


	//   ....[132]....
        /*0740*/ 	.word	0x0002d730


	//   ....[133]....
        /*0744*/ 	.word	0x0002d790


	//   ....[134]....
        /*0748*/ 	.word	0x0002e1b0


	//   ....[135]....
        /*074c*/ 	.word	0x0002e780


	//   ....[136]....
        /*0750*/ 	.word	0x0002e870


	//   ....[137]....
        /*0754*/ 	.word	0x0002e910


	//   ....[138]....
        /*0758*/ 	.word	0x0002e970


	//   ....[139]....
        /*075c*/ 	.word	0x0002ea60


	//   ....[140]....
        /*0760*/ 	.word	0x0002ead0


	//   ....[141]....
        /*0764*/ 	.word	0x0002ebc0


	//   ....[142]....
        /*0768*/ 	.word	0x0002ec30


	//   ....[143]....
        /*076c*/ 	.word	0x0002ecd0


	//   ....[144]....
        /*0770*/ 	.word	0x0002edd0


	//   ....[145]....
        /*0774*/ 	.word	0x0002ee60


	//   ....[146]....
        /*0778*/ 	.word	0x0002eec0


	//   ....[147]....
        /*077c*/ 	.word	0x0002efb0


	//   ....[148]....
        /*0780*/ 	.word	0x0002f030


	//   ....[149]....
        /*0784*/ 	.word	0x0002f130


	//   ....[150]....
        /*0788*/ 	.word	0x0002f1a0


	//   ....[151]....
        /*078c*/ 	.word	0x0002f280


	//   ....[152]....
        /*0790*/ 	.word	0x0002f590


	//   ....[153]....
        /*0794*/ 	.word	0x0002f650


	//   ....[154]....
        /*0798*/ 	.word	0x0002f8c0


	//   ....[155]....
        /*079c*/ 	.word	0x0002f910


	//   ....[156]....
        /*07a0*/ 	.word	0x0002fb20


	//   ....[157]....
        /*07a4*/ 	.word	0x0002fb70


	//   ....[158]....
        /*07a8*/ 	.word	0x0002fd20


	//   ....[159]....
        /*07ac*/ 	.word	0x0002fd70


	//   ....[160]....
        /*07b0*/ 	.word	0x0002feb0


	//   ....[161]....
        /*07b4*/ 	.word	0x0002ffb0


	//   ....[162]....
        /*07b8*/ 	.word	0x00030220


	//   ....[163]....
        /*07bc*/ 	.word	0x00030270


	//   ....[164]....
        /*07c0*/ 	.word	0x00030440


	//   ....[165]....
        /*07c4*/ 	.word	0x00030490


	//   ....[166]....
        /*07c8*/ 	.word	0x00030660


	//   ....[167]....
        /*07cc*/ 	.word	0x000306b0


	//   ....[168]....
        /*07d0*/ 	.word	0x000307a0


	//   ....[169]....
        /*07d4*/ 	.word	0x00030840


	//   ....[170]....
        /*07d8*/ 	.word	0x000308a0


	//   ....[171]....
        /*07dc*/ 	.word	0x00030950


	//   ....[172]....
        /*07e0*/ 	.word	0x000309b0


	//   ....[173]....
        /*07e4*/ 	.word	0x00030a60


	//   ....[174]....
        /*07e8*/ 	.word	0x00030ac0


	//   ....[175]....
        /*07ec*/ 	.word	0x00030b70


	//   ....[176]....
        /*07f0*/ 	.word	0x00030c60


	//   ....[177]....
        /*07f4*/ 	.word	0x00030d40


	//   ....[178]....
        /*07f8*/ 	.word	0x00030e50


	//   ....[179]....
        /*07fc*/ 	.word	0x00030f50


	//   ....[180]....
        /*0800*/ 	.word	0x00031080


	//   ....[181]....
        /*0804*/ 	.word	0x00031160


	//   ....[182]....
        /*0808*/ 	.word	0x00031260


	//   ....[183]....
        /*080c*/ 	.word	0x00031340


	//   ....[184]....
        /*0810*/ 	.word	0x000313d0


	//   ....[185]....
        /*0814*/ 	.word	0x00031470


	//   ....[186]....
        /*0818*/ 	.word	0x000315e0


	//   ....[187]....
        /*081c*/ 	.word	0x00031650


	//   ....[188]....
        /*0820*/ 	.word	0x000316c0


	//   ....[189]....
        /*0824*/ 	.word	0x00031730


	//   ....[190]....
        /*0828*/ 	.word	0x000317a0


	//   ....[191]....
        /*082c*/ 	.word	0x00031820


	//   ....[192]....
        /*0830*/ 	.word	0x000318a0


	//   ....[193]....
        /*0834*/ 	.word	0x00031930


	//   ....[194]....
        /*0838*/ 	.word	0x000319a0


	//   ....[195]....
        /*083c*/ 	.word	0x00031a10


	//   ....[196]....
        /*0840*/ 	.word	0x00031a80


	//   ....[197]....
        /*0844*/ 	.word	0x00031b00


	//   ....[198]....
        /*0848*/ 	.word	0x00031b70


	//   ....[199]....
        /*084c*/ 	.word	0x00031c00


	//   ....[200]....
        /*0850*/ 	.word	0x00031c60


	//   ....[201]....
        /*0854*/ 	.word	0x00031cf0


	//   ....[202]....
        /*0858*/ 	.word	0x00031e20


	//   ....[203]....
        /*085c*/ 	.word	0x00033e20


	//   ....[204]....
        /*0860*/ 	.word	0x000354d0


	//   ....[205]....
        /*0864*/ 	.word	0x00035780


	//   ....[206]....
        /*0868*/ 	.word	0x000364c0


	//   ....[207]....
        /*086c*/ 	.word	0x00036500


	//   ....[208]....
        /*0870*/ 	.word	0x00036570


	//   ....[209]....
        /*0874*/ 	.word	0x00036590


	//   ....[210]....
        /*0878*/ 	.word	0x000436b0


	//----- nvinfo : EIATTR_REG_RECONFIG
	.align		4
.L_876:
        /*087c*/ 	.byte	0x01, 0x54
	.zero		2


	//----- nvinfo : EIATTR_SYSCALL_OFFSETS
	.align		4
        /*0880*/ 	.byte	0x04, 0x46
        /*0882*/ 	.short	(.L_878 - .L_877)


	//   ....[0]....
.L_877:
        /*0884*/ 	.word	0x0000ae70


	//   ....[1]....
        /*0888*/ 	.word	0x00028ed0


	//   ....[2]....
        /*088c*/ 	.word	0x00029020


	//   ....[3]....
        /*0890*/ 	.word	0x00029110


	//   ....[4]....
        /*0894*/ 	.word	0x00029fd0


	//   ....[5]....
        /*0898*/ 	.word	0x0002a890


	//----- nvinfo : EIATTR_MBARRIER_INSTR_OFFSETS
	.align		4
.L_878:
        /*089c*/ 	.byte	0x04, 0x39
        /*089e*/ 	.short	(.L_880 - .L_879)


	//   ....[0]....
.L_879:
        /*08a0*/ 	.word	0x00000190
        /*08a4*/ 	.word	0x000000ff
        /*08a8*/ 	.word	0x00038800
        /*08ac*/ 	.short	0x0100
        /*08ae*/ 	.byte	0x08
	.zero		1


	//   ....[1]....
        /*08b0*/ 	.word	0x000001a0
        /*08b4*/ 	.word	0x000000ff
        /*08b8*/ 	.word	0x00038810
        /*08bc*/ 	.short	0x0100
        /*08be*/ 	.byte	0x08
	.zero		1


	//   ....[2]....
        /*08c0*/ 	.word	0x000001b0
        /*08c4*/ 	.word	0x000000ff
        /*08c8*/ 	.word	0x00038820
        /*08cc*/ 	.short	0x0100
        /*08ce*/ 	.byte	0x08
	.zero		1


	//   ....[3]....
        /*08d0*/ 	.word	0x00000260
        /*08d4*/ 	.word	0x000000ff
        /*08d8*/ 	.word	0x00038830
        /*08dc*/ 	.short	0x0100
        /*08de*/ 	.byte	0x06
	.zero		1


	//   ....[4]....
        /*08e0*/ 	.word	0x00000270
        /*08e4*/ 	.word	0x000000ff
        /*08e8*/ 	.word	0x00038840
        /*08ec*/ 	.short	0x0100
        /*08ee*/ 	.byte	0x06
	.zero		1


	//   ....[5]....
        /*08f0*/ 	.word	0x00000280
        /*08f4*/ 	.word	0x000000ff
        /*08f8*/ 	.word	0x00038838
        /*08fc*/ 	.short	0x0100
        /*08fe*/ 	.byte	0x06
	.zero		1


	//   ....[6]....
        /*0900*/ 	.word	0x00000290
        /*0904*/ 	.word	0x000000ff
        /*0908*/ 	.word	0x00038848
        /*090c*/ 	.short	0x0100
        /*090e*/ 	.byte	0x06
	.zero		1


	//   ....[7]....
        /*0910*/ 	.word	0x000003c0
        /*0914*/ 	.word	0x000000ff
        /*0918*/ 	.word	0x00038850
        /*091c*/ 	.short	0x0100
        /*091e*/ 	.byte	0x08
	.zero		1


	//   ....[8]....
        /*0920*/ 	.word	0x000003d0
        /*0924*/ 	.word	0x000000ff
        /*0928*/ 	.word	0x00038860
        /*092c*/ 	.short	0x0100
        /*092e*/ 	.byte	0x08
	.zero		1


	//   ....[9]....
        /*0930*/ 	.word	0x000003e0
        /*0934*/ 	.word	0x000000ff
        /*0938*/ 	.word	0x00038858
        /*093c*/ 	.short	0x0100
        /*093e*/ 	.byte	0x08
	.zero		1


	//   ....[10]....
        /*0940*/ 	.word	0x000003f0
        /*0944*/ 	.word	0x000000ff
        /*0948*/ 	.word	0x00038868
        /*094c*/ 	.short	0x0100
        /*094e*/ 	.byte	0x08
	.zero		1


	//   ....[11]....
        /*0950*/ 	.word	0x000004e0
        /*0954*/ 	.word	0x000000ff
        /*0958*/ 	.word	0x00038870
        /*095c*/ 	.short	0x0100
        /*095e*/ 	.byte	0x06
	.zero		1


	//   ....[12]....
        /*0960*/ 	.word	0x000004f0
        /*0964*/ 	.word	0x000000ff
        /*0968*/ 	.word	0x00038880
        /*096c*/ 	.short	0x0100
        /*096e*/ 	.byte	0x06
	.zero		1


	//   ....[13]....
        /*0970*/ 	.word	0x00000500
        /*0974*/ 	.word	0x000000ff
        /*0978*/ 	.word	0x00038878
        /*097c*/ 	.short	0x0100
        /*097e*/ 	.byte	0x06
	.zero		1


	//   ....[14]....
        /*0980*/ 	.word	0x00000510
        /*0984*/ 	.word	0x000000ff
        /*0988*/ 	.word	0x00038888
        /*098c*/ 	.short	0x0100
        /*098e*/ 	.byte	0x06
	.zero		1


	//   ....[15]....
        /*0990*/ 	.word	0x00000640
        /*0994*/ 	.word	0x000000ff
        /*0998*/ 	.word	0x00038890
        /*099c*/ 	.short	0x0100
        /*099e*/ 	.byte	0x08
	.zero		1


	//   ....[16]....
        /*09a0*/ 	.word	0x00000650
        /*09a4*/ 	.word	0x000000ff
        /*09a8*/ 	.word	0x000388a0
        /*09ac*/ 	.short	0x0100
        /*09ae*/ 	.byte	0x08
	.zero		1


	//   ....[17]....
        /*09b0*/ 	.word	0x00000660
        /*09b4*/ 	.word	0x000000ff
        /*09b8*/ 	.word	0x00038898
        /*09bc*/ 	.short	0x0100
        /*09be*/ 	.byte	0x08
	.zero		1


	//   ....[18]....
        /*09c0*/ 	.word	0x00000670
        /*09c4*/ 	.word	0x000000ff
        /*09c8*/ 	.word	0x000388a8
        /*09cc*/ 	.short	0x0100
        /*09ce*/ 	.byte	0x08
	.zero		1


	//   ....[19]....
        /*09d0*/ 	.word	0x000007b0
        /*09d4*/ 	.word	0x000000ff
        /*09d8*/ 	.word	0x000388b0
        /*09dc*/ 	.short	0x0100
        /*09de*/ 	.byte	0x08
	.zero		1


	//   ....[20]....
        /*09e0*/ 	.word	0x000007c0
        /*09e4*/ 	.word	0x000000ff
        /*09e8*/ 	.word	0x000388c0
        /*09ec*/ 	.short	0x0100
        /*09ee*/ 	.byte	0x08
	.zero		1


	//   ....[21]....
        /*09f0*/ 	.word	0x000007d0
        /*09f4*/ 	.word	0x000000ff
        /*09f8*/ 	.word	0x000388b8
        /*09fc*/ 	.short	0x0100
        /*09fe*/ 	.byte	0x08
	.zero		1


	//   ....[22]....
        /*0a00*/ 	.word	0x000007e0
        /*0a04*/ 	.word	0x000000ff
        /*0a08*/ 	.word	0x000388c8
        /*0a0c*/ 	.short	0x0100
        /*0a0e*/ 	.byte	0x08
	.zero		1


	//   ....[23]....
        /*0a10*/ 	.word	0x00004e60
        /*0a14*/ 	.word	0x00000003
        /*0a18*/ 	.word	0x00000000
        /*0a1c*/ 	.short	0x0101
        /*0a1e*/ 	.byte	0x3f
	.zero		1


	//   ....[24]....
        /*0a20*/ 	.word	0x00008c20
        /*0a24*/ 	.word	0x00000004
        /*0a28*/ 	.word	0x00000000
        /*0a2c*/ 	.short	0x0101
        /*0a2e*/ 	.byte	0x3f
	.zero		1


	//   ....[25]....
        /*0a30*/ 	.word	0x0000b380
        /*0a34*/ 	.word	0x000000ff
        /*0a38*/ 	.word	0x00038800
        /*0a3c*/ 	.short	0x010a
        /*0a3e*/ 	.byte	0x2c
	.zero		1


	//   ....[26]....
        /*0a40*/ 	.word	0x0000b840
        /*0a44*/ 	.word	0x0000000a
        /*0a48*/ 	.word	0x00000000
        /*0a4c*/ 	.short	0x010a
        /*0a4e*/ 	.byte	0x3f
	.zero		1


	//   ....[27]....
        /*0a50*/ 	.word	0x0000b8a0
        /*0a54*/ 	.word	0x0000000a
        /*0a58*/ 	.word	0x00000000
        /*0a5c*/ 	.short	0x010a
        /*0a5e*/ 	.byte	0x3f
	.zero		1


	//   ....[28]....
        /*0a60*/ 	.word	0x0000bc50
        /*0a64*/ 	.word	0x000000ff
        /*0a68*/ 	.word	0x00038810
        /*0a6c*/ 	.short	0x010a
        /*0a6e*/ 	.byte	0x2c
	.zero		1


	//   ....[29]....
        /*0a70*/ 	.word	0x0000bd50
        /*0a74*/ 	.word	0x0000000a
        /*0a78*/ 	.word	0x00000000
        /*0a7c*/ 	.short	0x010a
        /*0a7e*/ 	.byte	0x3f
	.zero		1


	//   ....[30]....
        /*0a80*/ 	.word	0x0000bdb0
        /*0a84*/ 	.word	0x0000000a
        /*0a88*/ 	.word	0x00000000
        /*0a8c*/ 	.short	0x010a
        /*0a8e*/ 	.byte	0x3f
	.zero		1


	//   ....[31]....
        /*0a90*/ 	.word	0x0000d940
        /*0a94*/ 	.word	0x00000003
        /*0a98*/ 	.word	0x00000000
        /*0a9c*/ 	.short	0x0101
        /*0a9e*/ 	.byte	0x3f
	.zero		1


	//   ....[32]....
        /*0aa0*/ 	.word	0x00011d80
        /*0aa4*/ 	.word	0x00000000
        /*0aa8*/ 	.word	0x00000000
        /*0aac*/ 	.short	0x0101
        /*0aae*/ 	.byte	0x3f
	.zero		1


	//   ....[33]....
        /*0ab0*/ 	.word	0x000124f0
        /*0ab4*/ 	.word	0x00000006
        /*0ab8*/ 	.word	0x00000000
        /*0abc*/ 	.short	0x010a
        /*0abe*/ 	.byte	0x3f
	.zero		1


	//   ....[34]....
        /*0ac0*/ 	.word	0x00012590
        /*0ac4*/ 	.word	0x00000008
        /*0ac8*/ 	.word	0x00000000
        /*0acc*/ 	.short	0x010a
        /*0ace*/ 	.byte	0x3f
	.zero		1


	//   ....[35]....
        /*0ad0*/ 	.word	0x000129b0
        /*0ad4*/ 	.word	0x00000004
        /*0ad8*/ 	.word	0x00000000
        /*0adc*/ 	.short	0x010a
        /*0ade*/ 	.byte	0x3f
	.zero		1


	//   ....[36]....
        /*0ae0*/ 	.word	0x00012a10
        /*0ae4*/ 	.word	0x00000004
        /*0ae8*/ 	.word	0x00000000
        /*0aec*/ 	.short	0x010a
        /*0aee*/ 	.byte	0x3f
	.zero		1


	//   ....[37]....
        /*0af0*/ 	.word	0x000145a0
        /*0af4*/ 	.word	0x0000000a
        /*0af8*/ 	.word	0x00000000
        /*0afc*/ 	.short	0x0101
        /*0afe*/ 	.byte	0x3f
	.zero		1


	//   ....[38]....
        /*0b00*/ 	.word	0x00019030
        /*0b04*/ 	.word	0x00000003
        /*0b08*/ 	.word	0x00000000
        /*0b0c*/ 	.short	0x0101
        /*0b0e*/ 	.byte	0x3f
	.zero		1


	//   ....[39]....
        /*0b10*/ 	.word	0x00019200
        /*0b14*/ 	.word	0x00000006
        /*0b18*/ 	.word	0x00000000
        /*0b1c*/ 	.short	0x010a
        /*0b1e*/ 	.byte	0x3f
	.zero		1


	//   ....[40]....
        /*0b20*/ 	.word	0x000192a0
        /*0b24*/ 	.word	0x00000008
        /*0b28*/ 	.word	0x00000000
        /*0b2c*/ 	.short	0x010a
        /*0b2e*/ 	.byte	0x3f
	.zero		1


	//   ....[41]....
        /*0b30*/ 	.word	0x000196c0
        /*0b34*/ 	.word	0x00000004
        /*0b38*/ 	.word	0x00000000
        /*0b3c*/ 	.short	0x010a
        /*0b3e*/ 	.byte	0x3f
	.zero		1


	//   ....[42]....
        /*0b40*/ 	.word	0x00019720
        /*0b44*/ 	.word	0x00000004
        /*0b48*/ 	.word	0x00000000
        /*0b4c*/ 	.short	0x010a
        /*0b4e*/ 	.byte	0x3f
	.zero		1


	//   ....[43]....
        /*0b50*/ 	.word	0x0001b2b0
        /*0b54*/ 	.word	0x0000000a
        /*0b58*/ 	.word	0x00000000
        /*0b5c*/ 	.short	0x0101
        /*0b5e*/ 	.byte	0x3f
	.zero		1


	//   ....[44]....
        /*0b60*/ 	.word	0x00020bb0
        /*0b64*/ 	.word	0x00000003
        /*0b68*/ 	.word	0x00000000
        /*0b6c*/ 	.short	0x0101
        /*0b6e*/ 	.byte	0x3f
	.zero		1


	//   ....[45]....
        /*0b70*/ 	.word	0x00024190
        /*0b74*/ 	.word	0x000000ff
        /*0b78*/ 	.word	0x00000000
        /*0b7c*/ 	.short	0x0101
        /*0b7e*/ 	.byte	0x04
	.zero		1


	//   ....[46]....
        /*0b80*/ 	.word	0x000248e0
        /*0b84*/ 	.word	0x000000ff
        /*0b88*/ 	.word	0x00000000
        /*0b8c*/ 	.short	0x0101
        /*0b8e*/ 	.byte	0x04
	.zero		1


	//   ....[47]....
        /*0b90*/ 	.word	0x00029880
        /*0b94*/ 	.word	0x00000016
        /*0b98*/ 	.word	0x00038840
        /*0b9c*/ 	.short	0x010a
        /*0b9e*/ 	.byte	0x3f
	.zero		1


	//   ....[48]....
        /*0ba0*/ 	.word	0x00029d40
        /*0ba4*/ 	.word	0x00000016
        /*0ba8*/ 	.word	0x00038830
        /*0bac*/ 	.short	0x0107
        /*0bae*/ 	.byte	0x3f
	.zero		1


	//   ....[49]....
        /*0bb0*/ 	.word	0x00029e10
        /*0bb4*/ 	.word	0x00000016
        /*0bb8*/ 	.word	0x00038830
        /*0bbc*/ 	.short	0x0101
        /*0bbe*/ 	.byte	0x3f
	.zero		1


	//   ....[50]....
        /*0bc0*/ 	.word	0x0002a6d0
        /*0bc4*/ 	.word	0x00000011
        /*0bc8*/ 	.word	0x00038800
        /*0bcc*/ 	.short	0x0107
        /*0bce*/ 	.byte	0x3f
	.zero		1


	//   ....[51]....
        /*0bd0*/ 	.word	0x0002a760
        /*0bd4*/ 	.word	0x00000011
        /*0bd8*/ 	.word	0x00038800
        /*0bdc*/ 	.short	0x0101
        /*0bde*/ 	.byte	0x3f
	.zero		1


	//   ....[52]....
        /*0be0*/ 	.word	0x0002b450
        /*0be4*/ 	.word	0x00000011
        /*0be8*/ 	.word	0x00038810
        /*0bec*/ 	.short	0x0107
        /*0bee*/ 	.byte	0x3f
	.zero		1


	//   ....[53]....
        /*0bf0*/ 	.word	0x0002b550
        /*0bf4*/ 	.word	0x00000011
        /*0bf8*/ 	.word	0x00038810
        /*0bfc*/ 	.short	0x0101
        /*0bfe*/ 	.byte	0x3f
	.zero		1


	//   ....[54]....
        /*0c00*/ 	.word	0x0002b570
        /*0c04*/ 	.word	0x00000011
        /*0c08*/ 	.word	0x00038820
        /*0c0c*/ 	.short	0x010a
        /*0c0e*/ 	.byte	0x3f
	.zero		1


	//   ....[55]....
        /*0c10*/ 	.word	0x0002b5f0
        /*0c14*/ 	.word	0x00000016
        /*0c18*/ 	.word	0x00038860
        /*0c1c*/ 	.short	0x010a
        /*0c1e*/ 	.byte	0x3f
	.zero		1


	//   ....[56]....
        /*0c20*/ 	.word	0x0002bef0
        /*0c24*/ 	.word	0x00000016
        /*0c28*/ 	.word	0x00038850
        /*0c2c*/ 	.short	0x0107
        /*0c2e*/ 	.byte	0x3f
	.zero		1


	//   ....[57]....
        /*0c30*/ 	.word	0x0002bfb0
        /*0c34*/ 	.word	0x00000016
        /*0c38*/ 	.word	0x00038850
        /*0c3c*/ 	.short	0x0101
        /*0c3e*/ 	.byte	0x3f
	.zero		1


	//   ....[58]....
        /*0c40*/ 	.word	0x0002c340
        /*0c44*/ 	.word	0x00000006
        /*0c48*/ 	.word	0x00038840
        /*0c4c*/ 	.short	0x010a
        /*0c4e*/ 	.byte	0x3f
	.zero		1


	//   ....[59]....
        /*0c50*/ 	.word	0x0002c660
        /*0c54*/ 	.word	0x00000006
        /*0c58*/ 	.word	0x00038830
        /*0c5c*/ 	.short	0x0107
        /*0c5e*/ 	.byte	0x3f
	.zero		1


	//   ....[60]....
        /*0c60*/ 	.word	0x0002c710
        /*0c64*/ 	.word	0x00000006
        /*0c68*/ 	.word	0x00038830
        /*0c6c*/ 	.short	0x0101
        /*0c6e*/ 	.byte	0x3f
	.zero		1


	//   ....[61]....
        /*0c70*/ 	.word	0x0002c740
        /*0c74*/ 	.word	0x00000006
        /*0c78*/ 	.word	0x00038860
        /*0c7c*/ 	.short	0x010a
        /*0c7e*/ 	.byte	0x3f
	.zero		1


	//   ....[62]....
        /*0c80*/ 	.word	0x0002cdf0
        /*0c84*/ 	.word	0x00000006
        /*0c88*/ 	.word	0x00038850
        /*0c8c*/ 	.short	0x0107
        /*0c8e*/ 	.byte	0x3f
	.zero		1


	//   ....[63]....
        /*0c90*/ 	.word	0x0002cea0
        /*0c94*/ 	.word	0x00000006
        /*0c98*/ 	.word	0x00038850
        /*0c9c*/ 	.short	0x0101
        /*0c9e*/ 	.byte	0x3f
	.zero		1


	//   ....[64]....
        /*0ca0*/ 	.word	0x0002e130
        /*0ca4*/ 	.word	0x00000005
        /*0ca8*/ 	.word	0x00038820
        /*0cac*/ 	.short	0x010a
        /*0cae*/ 	.byte	0x3f
	.zero		1


	//   ....[65]....
        /*0cb0*/ 	.word	0x0002e2d0
        /*0cb4*/ 	.word	0x00000003
        /*0cb8*/ 	.word	0x00038840
        /*0cbc*/ 	.short	0x010a
        /*0cbe*/ 	.byte	0x3f
	.zero		1


	//   ....[66]....
        /*0cc0*/ 	.word	0x0002e370
        /*0cc4*/ 	.word	0x00000005
        /*0cc8*/ 	.word	0x00038840
        /*0ccc*/ 	.short	0x010a
        /*0cce*/ 	.byte	0x3f
	.zero		1


	//   ....[67]....
        /*0cd0*/ 	.word	0x0002e3b0
        /*0cd4*/ 	.word	0x00000003
        /*0cd8*/ 	.word	0x00038860
        /*0cdc*/ 	.short	0x010a
        /*0cde*/ 	.byte	0x3f
	.zero		1


	//   ....[68]....
        /*0ce0*/ 	.word	0x0002e3f0
        /*0ce4*/ 	.word	0x00000005
        /*0ce8*/ 	.word	0x00038860
        /*0cec*/ 	.short	0x010a
        /*0cee*/ 	.byte	0x3f
	.zero		1


	//   ....[69]....
        /*0cf0*/ 	.word	0x0002e460
        /*0cf4*/ 	.word	0x00000003
        /*0cf8*/ 	.word	0x00038800
        /*0cfc*/ 	.short	0x010a
        /*0cfe*/ 	.byte	0x3f
	.zero		1


	//   ....[70]....
        /*0d00*/ 	.word	0x0002e4b0
        /*0d04*/ 	.word	0x0000000a
        /*0d08*/ 	.word	0x00000000
        /*0d0c*/ 	.short	0x010a
        /*0d0e*/ 	.byte	0x3f
	.zero		1


	//   ....[71]....
        /*0d10*/ 	.word	0x0002e510
        /*0d14*/ 	.word	0x00000008
        /*0d18*/ 	.word	0x00038810
        /*0d1c*/ 	.short	0x010a
        /*0d1e*/ 	.byte	0x3f
	.zero		1


	//   ....[72]....
        /*0d20*/ 	.word	0x0002e560
        /*0d24*/ 	.word	0x0000000a
        /*0d28*/ 	.word	0x00000000
        /*0d2c*/ 	.short	0x010a
        /*0d2e*/ 	.byte	0x3f
	.zero		1


	//   ....[73]....
        /*0d30*/ 	.word	0x0002e5b0
        /*0d34*/ 	.word	0x00000008
        /*0d38*/ 	.word	0x00000000
        /*0d3c*/ 	.short	0x010a
        /*0d3e*/ 	.byte	0x3f
	.zero		1


	//   ....[74]....
        /*0d40*/ 	.word	0x0002e600
        /*0d44*/ 	.word	0x00000004
        /*0d48*/ 	.word	0x00000000
        /*0d4c*/ 	.short	0x010a
        /*0d4e*/ 	.byte	0x3f
	.zero		1


	//   ....[75]....
        /*0d50*/ 	.word	0x0002e650
        /*0d54*/ 	.word	0x00000008
        /*0d58*/ 	.word	0x00000000
        /*0d5c*/ 	.short	0x010a
        /*0d5e*/ 	.byte	0x3f
	.zero		1


	//   ....[76]....
        /*0d60*/ 	.word	0x0002e6a0
        /*0d64*/ 	.word	0x00000004
        /*0d68*/ 	.word	0x00000000
        /*0d6c*/ 	.short	0x010a
        /*0d6e*/ 	.byte	0x3f
	.zero		1


	//   ....[77]....
        /*0d70*/ 	.word	0x0002e7c0
        /*0d74*/ 	.word	0x00000016
        /*0d78*/ 	.word	0x00038840
        /*0d7c*/ 	.short	0x010a
        /*0d7e*/ 	.byte	0x3f
	.zero		1


	//   ....[78]....
        /*0d80*/ 	.word	0x0002fdb0
        /*0d84*/ 	.word	0x00000011
        /*0d88*/ 	.word	0x00038820
        /*0d8c*/ 	.short	0x010a
        /*0d8e*/ 	.byte	0x3f
	.zero		1


	//   ....[79]....
        /*0d90*/ 	.word	0x0002fe00
        /*0d94*/ 	.word	0x00000016
        /*0d98*/ 	.word	0x00038860
        /*0d9c*/ 	.short	0x010a
        /*0d9e*/ 	.byte	0x3f
	.zero		1


	//   ....[80]....
        /*0da0*/ 	.word	0x000306f0
        /*0da4*/ 	.word	0x00000006
        /*0da8*/ 	.word	0x00038840
        /*0dac*/ 	.short	0x010a
        /*0dae*/ 	.byte	0x3f
	.zero		1


	//   ....[81]....
        /*0db0*/ 	.word	0x00030bb0
        /*0db4*/ 	.word	0x00000006
        /*0db8*/ 	.word	0x00038860
        /*0dbc*/ 	.short	0x010a
        /*0dbe*/ 	.byte	0x3f
	.zero		1


	//   ....[82]....
        /*0dc0*/ 	.word	0x00031d40
        /*0dc4*/ 	.word	0x00000005
        /*0dc8*/ 	.word	0x00038820
        /*0dcc*/ 	.short	0x010a
        /*0dce*/ 	.byte	0x3f
	.zero		1


	//   ....[83]....
        /*0dd0*/ 	.word	0x00031ee0
        /*0dd4*/ 	.word	0x00000003
        /*0dd8*/ 	.word	0x00038840
        /*0ddc*/ 	.short	0x010a
        /*0dde*/ 	.byte	0x3f
	.zero		1


	//   ....[84]....
        /*0de0*/ 	.word	0x00031f30
        /*0de4*/ 	.word	0x00000005
        /*0de8*/ 	.word	0x00038840
        /*0dec*/ 	.short	0x010a
        /*0dee*/ 	.byte	0x3f
	.zero		1


	//   ....[85]....
        /*0df0*/ 	.word	0x00031f80
        /*0df4*/ 	.word	0x00000003
        /*0df8*/ 	.word	0x00038860
        /*0dfc*/ 	.short	0x010a
        /*0dfe*/ 	.byte	0x3f
	.zero		1


	//   ....[86]....
        /*0e00*/ 	.word	0x00032340
        /*0e04*/ 	.word	0x0000001a
        /*0e08*/ 	.word	0x00000000
        /*0e0c*/ 	.short	0x010a
        /*0e0e*/ 	.byte	0x3f
	.zero		1


	//   ....[87]....
        /*0e10*/ 	.word	0x00032480
        /*0e14*/ 	.word	0x00000009
        /*0e18*/ 	.word	0x00000000
        /*0e1c*/ 	.short	0x010a
        /*0e1e*/ 	.byte	0x3f
	.zero		1


	//   ....[88]....
        /*0e20*/ 	.word	0x00032ae0
        /*0e24*/ 	.word	0x0000003a
        /*0e28*/ 	.word	0x00000000
        /*0e2c*/ 	.short	0x010a
        /*0e2e*/ 	.byte	0x3f
	.zero		1


	//   ....[89]....
        /*0e30*/ 	.word	0x00032c20
        /*0e34*/ 	.word	0x00000038
        /*0e38*/ 	.word	0x00000000
        /*0e3c*/ 	.short	0x010a
        /*0e3e*/ 	.byte	0x3f
	.zero		1


	//   ....[90]....
        /*0e40*/ 	.word	0x000350f0
        /*0e44*/ 	.word	0x00000009
        /*0e48*/ 	.word	0x00000000
        /*0e4c*/ 	.short	0x0101
        /*0e4e*/ 	.byte	0x3f
	.zero		1


	//   ....[91]....
        /*0e50*/ 	.word	0x00043850
        /*0e54*/ 	.word	0x00000005
        /*0e58*/ 	.word	0x00000000
        /*0e5c*/ 	.short	0x0101
        /*0e5e*/ 	.byte	0x3f
	.zero		1


	//   ....[92]....
        /*0e60*/ 	.word	0x00043880
        /*0e64*/ 	.word	0x00000009
        /*0e68*/ 	.word	0x00000000
        /*0e6c*/ 	.short	0x010a
        /*0e6e*/ 	.byte	0x3f
	.zero		1


	//   ....[93]....
        /*0e70*/ 	.word	0x000438d0
        /*0e74*/ 	.word	0x00000038
        /*0e78*/ 	.word	0x00000000
        /*0e7c*/ 	.short	0x010a
        /*0e7e*/ 	.byte	0x3f
	.zero		1


	//----- nvinfo : EIATTR_NUM_MBARRIERS
	.align		4
.L_880:
        /*0e80*/ 	.byte	0x03, 0x38
        /*0e82*/ 	.short	0x0017


	//----- nvinfo : EIATTR_EXIT_INSTR_OFFSETS
	.align		4
        /*0e84*/ 	.byte	0x04, 0x1c
        /*0e86*/ 	.short	(.L_882 - .L_881)


	//   ....[0]....
.L_881:
        /*0e88*/ 	.word	0x00000a30


	//   ....[1]....
        /*0e8c*/ 	.word	0x00026fc0


	//   ....[2]....
        /*0e90*/ 	.word	0x0002e440


	//----- nvinfo : EIATTR_MAX_THREADS
	.align		4
.L_882:
        /*0e94*/ 	.byte	0x04, 0x05
        /*0e96*/ 	.short	(.L_884 - .L_883)
.L_883:
        /*0e98*/ 	.word	0x00000180
        /*0e9c*/ 	.word	0x00000001
        /*0ea0*/ 	.word	0x00000001


	//----- nvinfo : EIATTR_CRS_STACK_SIZE
	.align		4
.L_884:
        /*0ea4*/ 	.byte	0x04, 0x1e
        /*0ea6*/ 	.short	(.L_886 - .L_885)
.L_885:
        /*0ea8*/ 	.word	0x00000000


	//----- nvinfo : EIATTR_CBANK_PARAM_SIZE
	.align		4
.L_886:
        /*0eac*/ 	.byte	0x03, 0x19
        /*0eae*/ 	.short	0x0bf0


	//----- nvinfo : EIATTR_PARAM_CBANK
	.align		4
        /*0eb0*/ 	.byte	0x04, 0x0a
        /*0eb2*/ 	.short	(.L_888 - .L_887)
	.align		4
.L_887:
        /*0eb4*/ 	.word	index@(.nv.constant0._ZN7cutlass13device_kernelIN5flash11enable_sm90INS1_16FlashAttnFwdSm90INS1_25CollectiveMainloopFwdSm90ILi2EN4cute5tupleIJNS5_1CILi1EEES8_S8_EEENS6_IJNS7_ILi64EEESA_SA_EEELi512ENS_6half_tEfNS_4arch4Sm90ELb0ELb1ELb0ELb1ELb1ELb0ELb1ELb0ELb0ELb1ELb1ELb0EEENS1_21CollectiveEpilogueFwdINS6_IJSA_NS7_ILi512EEESA_EEES9_SC_SE_Li256ELb1ELb1ELb1ELb0EEENS1_36VarlenDynamicPersistentTileSchedulerILi64ELi64ELi256ELi128ELb1ELb1ELb1ELb1ELb0ELb1EEEEEEEEEvNT_6ParamsE)
        /*0eb8*/ 	.short	0x0210
        /*0eba*/ 	.short	0x0bf0


	//----- nvinfo : EIATTR_SW_WAR
	.align		4
.L_888:
        /*0ebc*/ 	.byte	0x04, 0x36
        /*0ebe*/ 	.short	(.L_890 - .L_889)
.L_889:
        /*0ec0*/ 	.word	0x00000008
.L_890:


//--------------------- .nv.info._ZN7cutlass13device_kernelIN5flash11enable_sm90INS1_16FlashAttnFwdSm90INS1_25CollectiveMainloopFwdSm90ILi2EN4cute5tupleIJNS5_1CILi1EEES8_S8_EEENS6_IJNS7_ILi64EEESA_SA_EEELi512ENS_6half_tEfNS_4arch4Sm90ELb0ELb1ELb0ELb1ELb1ELb1ELb1ELb0ELb0ELb1ELb1ELb0EEENS1_21CollectiveEpilogueFwdINS6_IJSA_NS7_ILi512EEESA_EEES9_SC_SE_Li256ELb1ELb1ELb1ELb0EEENS1_36VarlenDynamicPersistentTileSchedulerILi64ELi64ELi256ELi128ELb1ELb1ELb1ELb1ELb0ELb1EEEEEEEEEvNT_6ParamsE --------------------------
	.section	.nv.info._ZN7cutlass13device_kernelIN5flash11enable_sm90INS1_16FlashAttnFwdSm90INS1_25CollectiveMainloopFwdSm90ILi2EN4cute5tupleIJNS5_1CILi1EEES8_S8_EEENS6_IJNS7_ILi64EEESA_SA_EEELi512ENS_6half_tEfNS_4arch4Sm90ELb0ELb1ELb0ELb1ELb1ELb1ELb1ELb0ELb0ELb1ELb1ELb0EEENS1_21CollectiveEpilogueFwdINS6_IJSA_NS7_ILi512EEESA_EEES9_SC_SE_Li256ELb1ELb1ELb1ELb0EEENS1_36VarlenDynamicPersistentTileSchedulerILi64ELi64ELi256ELi128ELb1ELb1ELb1ELb1ELb0ELb1EEEEEEEEEvNT_6ParamsE,"",@"SHT_CUDA_INFO"
	.sectionflags	@""
	.align	4


	//----- nvinfo : EIATTR_CUDA_API_VERSION
	.align		4
        /*0000*/ 	.byte	0x04, 0x37
        /*0002*/ 	.short	(.L_892 - .L_891)
.L_891:
        /*0004*/ 	.word	0x00000082


	//----- nvinfo : EIATTR_KPARAM_INFO
	.align		4
.L_892:
        /*0008*/ 	.byte	0x04, 0x17
        /*000a*/ 	.short	(.L_894 - .L_893)
.L_893:
        /*000c*/ 	.word	0x00000000
        /*0010*/ 	.short	0x0000
        /*0012*/ 	.short	0x0070
        /*0014*/ 	.byte	0x00, 0xf0, 0x01, 0x2e


	//----- nvinfo : EIATTR_SPARSE_MMA_MASK
	.align		4
.L_894:
        /*0018*/ 	.byte	0x03, 0x50
        /*001a*/ 	.short	0x0000


	//----- nvinfo : EIATTR_MAXREG_COUNT
	.align		4
        /*001c*/ 	.byte	0x03, 0x1b
        /*001e*/ 	.short	0x00a8


	//----- nvinfo : EIATTR_NUM_BARRIERS
	.align		4
        /*0020*/ 	.byte	0x02, 0x4c
        /*0022*/ 	.byte	0x10
	.zero		1


	//----- nvinfo : EIATTR_EXTERNS
	.align		4
        /*0024*/ 	.byte	0x04, 0x0f
        /*0026*/ 	.short	(.L_896 - .L_895)


	//   ....[0]....
	.align		4
.L_895:
        /*0028*/ 	.word	index@(__assertfail)


	//----- nvinfo : EIATTR_ANNOTATIONS
	.align		4
.L_896:
        /*002c*/ 	.byte	0x04, 0x55
        /*002e*/ 	.short	(.L_898 - .L_897)


	//   ....[0]....
.L_897:
        /* <DEDUP_REMOVED lines=36> */


	//----- nvinfo : EIATTR_MERCURY_ISA_VERSION
	.align		4
.L_898:
        /*0260*/ 	.byte	0x03, 0x5f
        /*0262*/ 	.short	0x0101


	//----- nvinfo : EIATTR_UNUSED_LOAD_BYTE_OFFSET
	.align		4
        /*0264*/ 	.byte	0x04, 0x44
        /*0266*/ 	.short	(.L_900 - .L_899)


	//   ....[0]....
.L_899:
        /*0268*/ 	.word	0x00000b00
        /*026c*/ 	.word	0x0000fff0


	//   ....[1]....
        /*0270*/ 	.word	0x00029cd0
        /*0274*/ 	.word	0x0000fff0


	//----- nvinfo : EIATTR_INT_WARP_WIDE_INSTR_OFFSETS
	.align		4
.L_900:
        /*0278*/ 	.byte	0x04, 0x31
        /*027a*/ 	.short	(.L_902 - .L_901)


	//   ....[0]....
.L_901:
        /*027c*/ 	.word	0x00000180


	//   ....[1]....
        /*0280*/ 	.word	0x000001c0


	//   ....[2]....
        /*0284*/ 	.word	0x00000230


	//   ....[3]....
        /*0288*/ 	.word	0x000002a0


	//   ....[4]....
        /*028c*/ 	.word	0x00032c50


	//   ....[5]....
        /*0290*/ 	.word	0x00032ce0


	//   ....[6]....
        /*0294*/ 	.word	0x000370b0


	//   ....[7]....
        /*0298*/ 	.word	0x00037140


	//----- nvinfo : EIATTR_COOP_GROUP_MASK_REGIDS
	.align		4
.L_902:
        /*029c*/ 	.byte	0x04, 0x29
        /*029e*/ 	.short	(.L_904 - .L_903)


	//   ....[0]....
.L_903:
        /*02a0*/ 	.word	0xffffffff


	//   ....[1]....
        /*02a4*/ 	.word	0xffffffff


	//   ....[2]....
        /*02a8*/ 	.word	0xffffffff


	//   ....[3]....
        /*02ac*/ 	.word	0xffffffff


	//   ....[4]....
        /*02b0*/ 	.word	0xffffffff


	//   ....[5]....
        /*02b4*/ 	.word	0xffffffff


	//   ....[6]....
        /*02b8*/ 	.word	0xffffffff


	//   ....[7]....
        /*02bc*/ 	.word	0xffffffff


	//   ....[8]....
        /*02c0*/ 	.word	0xffffffff


	//   ....[9]....
        /*02c4*/ 	.word	0xffffffff


	//   ....[10]....
        /*02c8*/ 	.word	0xffffffff


	//   ....[11]....
        /*02cc*/ 	.word	0xffffffff


	//   ....[12]....
        /*02d0*/ 	.word	0xffffffff


	//   ....[13]....
        /*02d4*/ 	.word	0xffffffff


	//   ....[14]....
        /*02d8*/ 	.word	0xffffffff


	//   ....[15]....
        /*02dc*/ 	.word	0xffffffff


	//   ....[16]....
        /*02e0*/ 	.word	0xffffffff


	//   ....[17]....
        /*02e4*/ 	.word	0xffffffff


	//   ....[18]....
        /*02e8*/ 	.word	0xffffffff


	//   ....[19]....
        /*02ec*/ 	.word	0xffffffff


	//   ....[20]....
        /*02f0*/ 	.word	0xffffffff


	//   ....[21]....
        /*02f4*/ 	.word	0xffffffff


	//   ....[22]....
        /*02f8*/ 	.word	0xffffffff


	//   ....[23]....
        /*02fc*/ 	.word	0xffffffff


	//   ....[24]....
        /*0300*/ 	.word	0xffffffff


	//   ....[25]....
        /*0304*/ 	.word	0xffffffff


	//   ....[26]....
        /*0308*/ 	.word	0xffffffff


	//   ....[27]....
        /*030c*/ 	.word	0xffffffff


	//   ....[28]....
        /*0310*/ 	.word	0xffffffff


	//   ....[29]....
        /*0314*/ 	.word	0xffffffff


	//   ....[30]....
        /*0318*/ 	.word	0xffffffff


	//   ....[31]....
        /*031c*/ 	.word	0xffffffff


	//   ....[32]....
        /*0320*/ 	.word	0xffffffff


	//   ....[33]....
        /*0324*/ 	.word	0xffffffff


	//   ....[34]....
        /*0328*/ 	.word	0xffffffff


	//   ....[35]....
        /*032c*/ 	.word	0xffffffff


	//   ....[36]....
        /*0330*/ 	.word	0xffffffff


	//   ....[37]....
        /*0334*/ 	.word	0xffffffff


	//   ....[38]....
        /*0338*/ 	.word	0xffffffff


	//   ....[39]....
        /*033c*/ 	.word	0xffffffff


	//   ....[40]....
        /*0340*/ 	.word	0xffffffff


	//   ....[41]....
        /*0344*/ 	.word	0xffffffff


	//   ....[42]....
        /*0348*/ 	.word	0xffffffff


	//   ....[43]....
        /*034c*/ 	.word	0xffffffff


	//   ....[44]....
        /*0350*/ 	.word	0xffffffff


	//   ....[45]....
        /*0354*/ 	.word	0xffffffff


	//   ....[46]....
        /*0358*/ 	.word	0xffffffff


	//   ....[47]....
        /*035c*/ 	.word	0xffffffff


	//   ....[48]....
        /*0360*/ 	.word	0xffffffff


	//   ....[49]....
        /*0364*/ 	.word	0xffffffff


	//   ....[50]....
        /*0368*/ 	.word	0xffffffff


	//   ....[51]....
        /*036c*/ 	.word	0xffffffff


	//   ....[52]....
        /*0370*/ 	.word	0xffffffff


	//   ....[53]....
        /*0374*/ 	.word	0xffffffff


	//   ....[54]....
        /*0378*/ 	.word	0xffffffff


	//   ....[55]....
        /*037c*/ 	.word	0xffffffff


	//   ....[56]....
        /*0380*/ 	.word	0xffffffff


	//   ....[57]....
        /*0384*/ 	.word	0xffffffff


	//   ....[58]....
        /*0388*/ 	.word	0xffffffff


	//   ....[59]....
        /*038c*/ 	.word	0xffffffff


	//   ....[60]....
        /*0390*/ 	.word	0xffffffff


	//   ....[61]....
        /*0394*/ 	.word	0xffffffff


	//   ....[62]....
        /*0398*/ 	.word	0xffffffff


	//   ....[63]....
        /*039c*/ 	.word	0xffffffff


	//   ....[64]....
        /*03a0*/ 	.word	0xffffffff


	//   ....[65]....
        /*03a4*/ 	.word	0xffffffff


	//   ....[66]....
        /*03a8*/ 	.word	0xffffffff


	//   ....[67]....
        /*03ac*/ 	.word	0xffffffff


	//   ....[68]....
        /*03b0*/ 	.word	0xffffffff


	//   ....[69]....
        /*03b4*/ 	.word	0xffffffff


	//   ....[70]....
        /*03b8*/ 	.word	0xffffffff


	//   ....[71]....
        /*03bc*/ 	.word	0xffffffff


	//   ....[72]....
        /*03c0*/ 	.word	0xffffffff


	//   ....[73]....
        /*03c4*/ 	.word	0xffffffff


	//   ....[74]....
        /*03c8*/ 	.word	0xffffffff


	//   ....[75]....
        /*03cc*/ 	.word	0xffffffff


	//   ....[76]....
        /*03d0*/ 	.word	0xffffffff


	//   ....[77]....
        /*03d4*/ 	.word	0xffffffff


	//   ....[78]....
        /*03d8*/ 	.word	0xffffffff


	//   ....[79]....
        /*03dc*/ 	.word	0xffffffff


	//   ....[80]....
        /*03e0*/ 	.word	0xffffffff


	//   ....[81]....
        /*03e4*/ 	.word	0xffffffff


	//   ....[82]....
        /*03e8*/ 	.word	0xffffffff


	//   ....[83]....
        /*03ec*/ 	.word	0xffffffff


	//   ....[84]....
        /*03f0*/ 	.word	0xffffffff


	//   ....[85]....
        /*03f4*/ 	.word	0xffffffff


	//   ....[86]....
        /*03f8*/ 	.word	0xffffffff


	//   ....[87]....
        /*03fc*/ 	.word	0xffffffff


	//   ....[88]....
        /*0400*/ 	.word	0xffffffff


	//   ....[89]....
        /*0404*/ 	.word	0xffffffff


	//   ....[90]....
        /*0408*/ 	.word	0xffffffff


	//   ....[91]....
        /*040c*/ 	.word	0xffffffff


	//   ....[92]....
        /*0410*/ 	.word	0xffffffff


	//   ....[93]....
        /*0414*/ 	.word	0xffffffff


	//   ....[94]....
        /*0418*/ 	.word	0xffffffff


	//   ....[95]....
        /*041c*/ 	.word	0xffffffff


	//   ....[96]....
        /*0420*/ 	.word	0xffffffff


	//   ....[97]....
        /*0424*/ 	.word	0xffffffff


	//   ....[98]....
        /*0428*/ 	.word	0xffffffff


	//   ....[99]....
        /*042c*/ 	.word	0xffffffff


	//   ....[100]....
        /*0430*/ 	.word	0xffffffff


	//   ....[101]....
        /*0434*/ 	.word	0xffffffff


	//   ....[102]....
        /*0438*/ 	.word	0xffffffff


	//   ....[103]....
        /*043c*/ 	.word	0xffffffff


	//   ....[104]....
        /*0440*/ 	.word	0xffffffff


	//   ....[105]....
        /*0444*/ 	.word	0xffffffff


	//   ....[106]....
        /*0448*/ 	.word	0xffffffff


	//   ....[107]....
        /*044c*/ 	.word	0xffffffff


	//   ....[108]....
        /*0450*/ 	.word	0xffffffff


	//   ....[109]....
        /*0454*/ 	.word	0xffffffff


	//   ....[110]....
        /*0458*/ 	.word	0xffffffff


	//   ....[111]....
        /*045c*/ 	.word	0xffffffff


	//   ....[112]....
        /*0460*/ 	.word	0xffffffff


	//   ....[113]....
        /*0464*/ 	.word	0xffffffff


	//   ....[114]....
        /*0468*/ 	.word	0xffffffff


	//   ....[115]....
        /*046c*/ 	.word	0xffffffff


	//   ....[116]....
        /*0470*/ 	.word	0xffffffff


	//   ....[117]....
        /*0474*/ 	.word	0xffffffff


	//   ....[118]....
        /*0478*/ 	.word	0xffffffff


	//   ....[119]....
        /*047c*/ 	.word	0xffffffff


	//   ....[120]....
        /*0480*/ 	.word	0xffffffff


	//   ....[121]....
        /*0484*/ 	.word	0xffffffff


	//   ....[122]....
        /*0488*/ 	.word	0xffffffff


	//   ....[123]....
        /*048c*/ 	.word	0xffffffff


	//   ....[124]....
        /*0490*/ 	.word	0xffffffff


	//   ....[125]....
        /*0494*/ 	.word	0xffffffff


	//   ....[126]....
        /*0498*/ 	.word	0xffffffff


	//   ....[127]....
        /*049c*/ 	.word	0xffffffff


	//   ....[128]....
        /*04a0*/ 	.word	0xffffffff


	//   ....[129]....
        /*04a4*/ 	.word	0xffffffff


	//   ....[130]....
        /*04a8*/ 	.word	0xffffffff


	//   ....[131]....
        /*04ac*/ 	.word	0xffffffff


	//   ....[132]....
        /*04b0*/ 	.word	0xffffffff


	//   ....[133]....
        /*04b4*/ 	.word	0xffffffff


	//   ....[134]....
        /*04b8*/ 	.word	0xffffffff


	//   ....[135]....
        /*04bc*/ 	.word	0xffffffff


	//   ....[136]....
        /*04c0*/ 	.word	0xffffffff


	//   ....[137]....
        /*04c4*/ 	.word	0xffffffff


	//   ....[138]....
        /*04c8*/ 	.word	0xffffffff


	//   ....[139]....
        /*04cc*/ 	.word	0xffffffff


	//   ....[140]....
        /*04d0*/ 	.word	0xffffffff


	//   ....[141]....
        /*04d4*/ 	.word	0xffffffff


	//   ....[142]....
        /*04d8*/ 	.word	0xffffffff


	//   ....[143]....
        /*04dc*/ 	.word	0xffffffff


	//   ....[144]....
        /*04e0*/ 	.word	0xffffffff


	//   ....[145]....
        /*04e4*/ 	.word	0xffffffff


	//   ....[146]....
        /*04e8*/ 	.word	0xffffffff


	//   ....[147]....
        /*04ec*/ 	.word	0xffffffff


	//   ....[148]....
        /*04f0*/ 	.word	0xffffffff


	//   ....[149]....
        /*04f4*/ 	.word	0xffffffff


	//   ....[150]....
        /*04f8*/ 	.word	0xffffffff


	//   ....[151]....
        /*04fc*/ 	.word	0xffffffff


	//   ....[152]....
        /*0500*/ 	.word	0xffffffff


	//   ....[153]....
        /*0504*/ 	.word	0xffffffff


	//   ....[154]....
        /*0508*/ 	.word	0xffffffff


	//   ....[155]....
        /*050c*/ 	.word	0xffffffff


	//   ....[156]....
        /*0510*/ 	.word	0xffffffff


	//   ....[157]....
        /*0514*/ 	.word	0xffffffff


	//   ....[158]....
        /*0518*/ 	.word	0xffffffff


	//   ....[159]....
        /*051c*/ 	.word	0xffffffff


	//   ....[160]....
        /*0520*/ 	.word	0xffffffff


	//   ....[161]....
        /*0524*/ 	.word	0x0500000f


	//   ....[162]....
        /*0528*/ 	.word	0x0500000f


	//   ....[163]....
        /*052c*/ 	.word	0x0500000f


	//   ....[164]....
        /*0530*/ 	.word	0x0500000f


	//   ....[165]....
        /*0534*/ 	.word	0x0500000f


	//   ....[166]....
        /*0538*/ 	.word	0x0500000f


	//   ....[167]....
        /*053c*/ 	.word	0x0500000f


	//   ....[168]....
        /*0540*/ 	.word	0x0500000f


	//   ....[169]....
        /*0544*/ 	.word	0x0500000f


	//   ....[170]....
        /*0548*/ 	.word	0x0500000f


	//   ....[171]....
        /*054c*/ 	.word	0x0500000f


	//   ....[172]....
        /*0550*/ 	.word	0x0500000f


	//   ....[173]....
        /*0554*/ 	.word	0x0500000f


	//   ....[174]....
        /*0558*/ 	.word	0x0500000f


	//   ....[175]....
        /*055c*/ 	.word	0x0500000f


	//   ....[176]....
        /*0560*/ 	.word	0x0500000f


	//   ....[177]....
        /*0564*/ 	.word	0x0500000f


	//   ....[178]....
        /*0568*/ 	.word	0x0500000f


	//   ....[179]....
        /*056c*/ 	.word	0x0500000f


	//   ....[180]....
        /*0570*/ 	.word	0x0500000f


	//   ....[181]....
        /*0574*/ 	.word	0x0500000f


	//   ....[182]....
        /*0578*/ 	.word	0x0500000f


	//   ....[183]....
        /*057c*/ 	.word	0x0500000f


	//   ....[184]....
        /*0580*/ 	.word	0x0500000f


	//   ....[185]....
        /*0584*/ 	.word	0x0500000f


	//   ....[186]....
        /*0588*/ 	.word	0x0500000f


	//   ....[187]....
        /*058c*/ 	.word	0x0500000f


	//   ....[188]....
        /*0590*/ 	.word	0x0500000f


	//   ....[189]....
        /*0594*/ 	.word	0x0500000f


	//   ....[190]....
        /*0598*/ 	.word	0x0500000f


	//   ....[191]....
        /*059c*/ 	.word	0x0500000f


	//   ....[192]....
        /*05a0*/ 	.word	0x0500000f


	//   ....[193]....
        /*05a4*/ 	.word	0x0500000f


	//   ....[194]....
        /*05a8*/ 	.word	0x0500000f


	//   ....[195]....
        /*05ac*/ 	.word	0x0500000f


	//   ....[196]....
        /*05b0*/ 	.word	0x0500000f


	//   ....[197]....
        /*05b4*/ 	.word	0x0500000f


	//   ....[198]....
        /*05b8*/ 	.word	0x0500000f


	//   ....[199]....
        /*05bc*/ 	.word	0x0500000f


	//   ....[200]....
        /*05c0*/ 	.word	0x0500000f


	//   ....[201]....
        /*05c4*/ 	.word	0x0500000f


	//   ....[202]....
        /*05c8*/ 	.word	0x0500000f


	//   ....[203]....
        /*05cc*/ 	.word	0x0500000f


	//   ....[204]....
        /*05d0*/ 	.word	0x0500000f


	//   ....[205]....
        /*05d4*/ 	.word	0x0500000f


	//   ....[206]....
        /*05d8*/ 	.word	0x0500000f


	//   ....[207]....
        /*05dc*/ 	.word	0x0500000f


	//   ....[208]....
        /*05e0*/ 	.word	0x0500000f


	//   ....[209]....
        /*05e4*/ 	.word	0x0500000f


	//   ....[210]....
        /*05e8*/ 	.word	0x0500000f


	//   ....[211]....
        /*05ec*/ 	.word	0x0500000f


	//   ....[212]....
        /*05f0*/ 	.word	0x0500000f


	//   ....[213]....
        /*05f4*/ 	.word	0x0500000f


	//   ....[214]....
        /*05f8*/ 	.word	0x0500000f


	//   ....[215]....
        /*05fc*/ 	.word	0x0500000f


	//   ....[216]....
        /*0600*/ 	.word	0x0500000f


	//   ....[217]....
        /*0604*/ 	.word	0x0500000f


	//   ....[218]....
        /*0608*/ 	.word	0x0500000f


	//   ....[219]....
        /*060c*/ 	.word	0x0500000f


	//   ....[220]....
        /*0610*/ 	.word	0x0500000f


	//   ....[221]....
        /*0614*/ 	.word	0x0500000f


	//   ....[222]....
        /*0618*/ 	.word	0x0500000f


	//   ....[223]....
        /*061c*/ 	.word	0x0500000f


	//   ....[224]....
        /*0620*/ 	.word	0x0500000f


	//   ....[225]....
        /*0624*/ 	.word	0x0500000f


	//   ....[226]....
        /*0628*/ 	.word	0x0500000f


	//   ....[227]....
        /*062c*/ 	.word	0x0500000f


	//   ....[228]....
        /*0630*/ 	.word	0x0500000f


	//   ....[229]....
        /*0634*/ 	.word	0x0500000f


	//   ....[230]....
        /*0638*/ 	.word	0x0500000f


	//   ....[231]....
        /*063c*/ 	.word	0x0500000f


	//   ....[232]....
        /*0640*/ 	.word	0x0500000f


	//   ....[233]....
        /*0644*/ 	.word	0x0500000f


	//   ....[234]....
        /*0648*/ 	.word	0x0500000f


	//   ....[235]....
        /*064c*/ 	.word	0x0500000f


	//   ....[236]....
        /*0650*/ 	.word	0x0500000f


	//   ....[237]....
        /*0654*/ 	.word	0x0500000f


	//   ....[238]....
        /*0658*/ 	.word	0x0500000f


	//   ....[239]....
        /*065c*/ 	.word	0x0500000f


	//   ....[240]....
        /*0660*/ 	.word	0x0500000f


	//   ....[241]....
        /*0664*/ 	.word	0x0500000f


	//   ....[242]....
        /*0668*/ 	.word	0x0500000f


	//   ....[243]....
        /*066c*/ 	.word	0x0500000f


	//   ....[244]....
        /*0670*/ 	.word	0x0500000f


	//   ....[245]....
        /*0674*/ 	.word	0x0500000f


	//   ....[246]....
        /*0678*/ 	.word	0x0500000f


	//   ....[247]....
        /*067c*/ 	.word	0x0500000f


	//   ....[248]....
        /*0680*/ 	.word	0x0500000f


	//   ....[249]....
        /*0684*/ 	.word	0x0500000f


	//   ....[250]....
        /*0688*/ 	.word	0x0500000f


	//   ....[251]....
        /*068c*/ 	.word	0x0500000f


	//   ....[252]....
        /*0690*/ 	.word	0xffffffff


	//   ....[253]....
        /*0694*/ 	.word	0xffffffff


	//   ....[254]....
        /*0698*/ 	.word	0xffffffff


	//   ....[255]....
        /*069c*/ 	.word	0xffffffff


	//   ....[0]....
        /*06a0*/ 	.word	0xffffffff


	//   ....[1]....
        /*06a4*/ 	.word	0xffffffff


	//   ....[2]....
        /*06a8*/ 	.word	0xffffffff


	//   ....[3]....
        /*06ac*/ 	.word	0xffffffff


	//----- nvinfo : EIATTR_COOP_GROUP_INSTR_OFFSETS
	.align		4
.L_904:
        /*06b0*/ 	.byte	0x04, 0x28
        /*06b2*/ 	.short	(.L_906 - .L_905)


	//   ....[0]....
.L_905:
        /*06b4*/ 	.word	0x000000c0


	//   ....[1]....
        /*06b8*/ 	.word	0x00000190


	//   ....[2]....
        /*06bc*/ 	.word	0x000001e0


	//   ....[3]....
        /*06c0*/ 	.word	0x00000400


	//   ....[4]....
        /*06c4*/ 	.word	0x00000560


	//   ....[5]....
        /*06c8*/ 	.word	0x00000680


	//   ....[6]....
        /*06cc*/ 	.word	0x000007e0


	//   ....[7]....
        /*06d0*/ 	.word	0x00003100


	//   ....[8]....
        /*06d4*/ 	.word	0x00003110


	//   ....[9]....
        /*06d8*/ 	.word	0x00003c90


	//   ....[10]....
        /*06dc*/ 	.word	0x00003ca0


	//   ....[11]....
        /*06e0*/ 	.word	0x000045d0


	//   ....[12]....
        /*06e4*/ 	.word	0x000045e0


	//   ....[13]....
        /*06e8*/ 	.word	0x000049c0


	//   ....[14]....
        /*06ec*/ 	.word	0x000049d0


	//   ....[15]....
        /*06f0*/ 	.word	0x00006360


	//   ....[16]....
        /*06f4*/ 	.word	0x0000e320


	//   ....[17]....
        /*06f8*/ 	.word	0x0000f210


	//   ....[18]....
        /*06fc*/ 	.word	0x0000f220


	//   ....[19]....
        /*0700*/ 	.word	0x0000f230


	//   ....[20]....
        /*0704*/ 	.word	0x0000f240


	//   ....[21]....
        /*0708*/ 	.word	0x0000f560


	//   ....[22]....
        /*070c*/ 	.word	0x0000f570


	//   ....[23]....
        /*0710*/ 	.word	0x0000f580


	//   ....[24]....
        /*0714*/ 	.word	0x0000f590


	//   ....[25]....
        /*0718*/ 	.word	0x000107c0


	//   ....[26]....
        /*071c*/ 	.word	0x000107e0


	//   ....[27]....
        /*0720*/ 	.word	0x000107f0


	//   ....[28]....
        /*0724*/ 	.word	0x00010800


	//   ....[29]....
        /*0728*/ 	.word	0x00010900


	//   ....[30]....
        /*072c*/ 	.word	0x00010920


	//   ....[31]....
        /*0730*/ 	.word	0x00010930


	//   ....[32]....
        /*0734*/ 	.word	0x00010940


	//   ....[33]....
        /*0738*/ 	.word	0x00013400


	//   ....[34]....
        /*073c*/ 	.word	0x000145c0


	//   ....[35]....
        /*0740*/ 	.word	0x000147d0


	//   ....[36]....
        /*0744*/ 	.word	0x000153a0


	//   ....[37]....
        /*0748*/ 	.word	0x00015400


	//   ....[38]....
        /*074c*/ 	.word	0x00015450


	//   ....[39]....
        /*0750*/ 	.word	0x00015470


	//   ....[40]....
        /*0754*/ 	.word	0x00019b80


	//   ....[41]....
        /*0758*/ 	.word	0x0001b1e0


	//   ....[42]....
        /*075c*/ 	.word	0x0001c3a0


	//   ....[43]....
        /*0760*/ 	.word	0x0001c3f0


	//   ....[44]....
        /*0764*/ 	.word	0x0001c440


	//   ....[45]....
        /*0768*/ 	.word	0x0001c460


	//   ....[46]....
        /*076c*/ 	.word	0x00020af0


	//   ....[47]....
        /*0770*/ 	.word	0x00021ef0


	//   ....[48]....
        /*0774*/ 	.word	0x000230b0


	//   ....[49]....
        /*0778*/ 	.word	0x000232c0


	//   ....[50]....
        /*077c*/ 	.word	0x00023e90


	//   ....[51]....
        /*0780*/ 	.word	0x00023ef0


	//   ....[52]....
        /*0784*/ 	.word	0x00023f40


	//   ....[53]....
        /*0788*/ 	.word	0x00023f60


	//   ....[54]....
        /*078c*/ 	.word	0x00028670


	//   ....[55]....
        /*0790*/ 	.word	0x000287f0


	//   ....[56]....
        /*0794*/ 	.word	0x00028810


	//   ....[57]....
        /*0798*/ 	.word	0x00028850


	//   ....[58]....
        /*079c*/ 	.word	0x00028870


	//   ....[59]....
        /*07a0*/ 	.word	0x0002ac10


	//   ....[60]....
        /*07a4*/ 	.word	0x0002b000


	//   ....[61]....
        /*07a8*/ 	.word	0x0002b010


	//   ....[62]....
        /*07ac*/ 	.word	0x0002b030


	//   ....[63]....
        /*07b0*/ 	.word	0x0002b040


	//   ....[64]....
        /*07b4*/ 	.word	0x0002bc70


	//   ....[65]....
        /*07b8*/ 	.word	0x0002bc90


	//   ....[66]....
        /*07bc*/ 	.word	0x0002bf40


	//   ....[67]....
        /*07c0*/ 	.word	0x0002bf60


	//   ....[68]....
        /*07c4*/ 	.word	0x0002c8e0


	//   ....[69]....
        /*07c8*/ 	.word	0x0002c910


	//   ....[70]....
        /*07cc*/ 	.word	0x0002d370


	//   ....[71]....
        /*07d0*/ 	.word	0x0002d390


	//   ....[72]....
        /*07d4*/ 	.word	0x0002e890


	//   ....[73]....
        /*07d8*/ 	.word	0x0002e8c0


	//   ....[74]....
        /*07dc*/ 	.word	0x0002eb00


	//   ....[75]....
        /*07e0*/ 	.word	0x0002eb20


	//   ....[76]....
        /*07e4*/ 	.word	0x0002edc0


	//   ....[77]....
        /*07e8*/ 	.word	0x0002efd0


	//   ....[78]....
        /*07ec*/ 	.word	0x0002f000


	//   ....[79]....
        /*07f0*/ 	.word	0x0002f030


	//   ....[80]....
        /*07f4*/ 	.word	0x0002f060


	//   ....[81]....
        /*07f8*/ 	.word	0x0002f090


	//   ....[82]....
        /*07fc*/ 	.word	0x0002f0c0


	//   ....[83]....
        /*0800*/ 	.word	0x0002f250


	//   ....[84]....
        /*0804*/ 	.word	0x0002f280


	//   ....[85]....
        /*0808*/ 	.word	0x0002f2b0


	//   ....[86]....
        /*080c*/ 	.word	0x0002f2e0


	//   ....[87]....
        /*0810*/ 	.word	0x0002f310


	//   ....[88]....
        /*0814*/ 	.word	0x0002f340


	//   ....[89]....
        /*0818*/ 	.word	0x0002f3d0


	//   ....[90]....
        /*081c*/ 	.word	0x0002f400


	//   ....[91]....
        /*0820*/ 	.word	0x0002f410


	//   ....[92]....
        /*0824*/ 	.word	0x0002f450


	//   ....[93]....
        /*0828*/ 	.word	0x00030c20


	//   ....[94]....
        /*082c*/ 	.word	0x00033a50


	//   ....[95]....
        /*0830*/ 	.word	0x00033a70


	//   ....[96]....
        /*0834*/ 	.word	0x00033b00


	//   ....[97]....
        /*0838*/ 	.word	0x00033b20


	//   ....[98]....
        /*083c*/ 	.word	0x00033ba0


	//   ....[99]....
        /*0840*/ 	.word	0x00033bc0


	//   ....[100]....
        /*0844*/ 	.word	0x00033bd0


	//   ....[101]....
        /*0848*/ 	.word	0x00033be0


	//   ....[102]....
        /*084c*/ 	.word	0x00034390


	//   ....[103]....
        /*0850*/ 	.word	0x000343c0


	//   ....[104]....
        /*0854*/ 	.word	0x00034470


	//   ....[105]....
        /*0858*/ 	.word	0x00034480


	//   ....[106]....
        /*085c*/ 	.word	0x00034490


	//   ....[107]....
        /*0860*/ 	.word	0x00034510


	//   ....[108]....
        /*0864*/ 	.word	0x00034520


	//   ....[109]....
        /*0868*/ 	.word	0x00034590


	//   ....[110]....
        /*086c*/ 	.word	0x00034e60


	//   ....[111]....
        /*0870*/ 	.word	0x00034ef0


	//   ....[112]....
        /*0874*/ 	.word	0x00034f70


	//   ....[113]....
        /*0878*/ 	.word	0x000350c0


	//   ....[114]....
        /*087c*/ 	.word	0x00035120


	//   ....[115]....
        /*0880*/ 	.word	0x00035140


	//   ....[116]....
        /*0884*/ 	.word	0x00035150


	//   ....[117]....
        /*0888*/ 	.word	0x000353e0


	//   ....[118]....
        /*088c*/ 	.word	0x00035910


	//   ....[119]....
        /*0890*/ 	.word	0x00035970


	//   ....[120]....
        /*0894*/ 	.word	0x00035b30


	//   ....[121]....
        /*0898*/ 	.word	0x00035b70


	//   ....[122]....
        /*089c*/ 	.word	0x00035b80


	//   ....[123]....
        /*08a0*/ 	.word	0x00035b90


	//   ....[124]....
        /*08a4*/ 	.word	0x00035ce0


	//   ....[125]....
        /*08a8*/ 	.word	0x00035e30


	//   ....[126]....
        /*08ac*/ 	.word	0x00036600


	//   ....[127]....
        /*08b0*/ 	.word	0x00036620


	//   ....[128]....
        /*08b4*/ 	.word	0x00036670


	//   ....[129]....
        /*08b8*/ 	.word	0x00036680


	//   ....[130]....
        /*08bc*/ 	.word	0x000366c0


	//   ....[131]....
        /*08c0*/ 	.word	0x000366d0


	//   ....[132]....
        /*08c4*/ 	.word	0x000366e0


	//   ....[133]....
        /*08c8*/ 	.word	0x00036720


	//   ....[134]....
        /*08cc*/ 	.word	0x00036a10


	//   ....[135]....
        /*08d0*/ 	.word	0x00036a50


	//   ....[136]....
        /*08d4*/ 	.word	0x00036a70


	//   ....[137]....
        /*08d8*/ 	.word	0x00036a90


	//   ....[138]....
        /*08dc*/ 	.word	0x00036ac0


	//   ....[139]....
        /*08e0*/ 	.word	0x00036ae0


	//   ....[140]....
        /*08e4*/ 	.word	0x00036be0


	//   ....[141]....
        /*08e8*/ 	.word	0x00036d30


	//   ....[142]....
        /*08ec*/ 	.word	0x00037360


	//   ....[143]....
        /*08f0*/ 	.word	0x00037390


	//   ....[144]....
        /*08f4*/ 	.word	0x000373f0


	//   ....[145]....
        /*08f8*/ 	.word	0x00037420


	//   ....[146]....
        /*08fc*/ 	.word	0x00037450


	//   ....[147]....
        /*0900*/ 	.word	0x00037480


	//   ....[148]....
        /*0904*/ 	.word	0x000374b0


	//   ....[149]....
        /*0908*/ 	.word	0x000374e0


	//   ....[150]....
        /*090c*/ 	.word	0x00037680


	//   ....[151]....
        /*0910*/ 	.word	0x000376b0


	//   ....[152]....
        /*0914*/ 	.word	0x000376e0


	//   ....[153]....
        /*0918*/ 	.word	0x00037710


	//   ....[154]....
        /*091c*/ 	.word	0x00037740


	//   ....[155]....
        /*0920*/ 	.word	0x00037770


	//   ....[156]....
        /*0924*/ 	.word	0x00037830


	//   ....[157]....
        /*0928*/ 	.word	0x00037850


	//   ....[158]....
        /*092c*/ 	.word	0x00037870


	//   ....[159]....
        /*0930*/ 	.word	0x000378d0


	//   ....[160]....
        /*0934*/ 	.word	0x000382f0


	//   ....[161]....
        /*0938*/ 	.word	0x00038610


	//   ....[162]....
        /*093c*/ 	.word	0x000386a0


	//   ....[163]....
        /*0940*/ 	.word	0x00038780


	//   ....[164]....
        /*0944*/ 	.word	0x00038810


	//   ....[165]....
        /*0948*/ 	.word	0x000388f0


	//   ....[166]....
        /*094c*/ 	.word	0x00038980


	//   ....[167]....
        /*0950*/ 	.word	0x00038a60


	//   ....[168]....
        /*0954*/ 	.word	0x00038af0


	//   ....[169]....
        /*0958*/ 	.word	0x00038b40


	//   ....[170]....
        /*095c*/ 	.word	0x00038b90


	//   ....[171]....
        /*0960*/ 	.word	0x00038c30


	//   ....[172]....
        /*0964*/ 	.word	0x00038cc0


	//   ....[173]....
        /*0968*/ 	.word	0x00038d10


	//   ....[174]....
        /*096c*/ 	.word	0x00038d60


	//   ....[175]....
        /*0970*/ 	.word	0x00038e50


	//   ....[176]....
        /*0974*/ 	.word	0x00038f00


	//   ....[177]....
        /*0978*/ 	.word	0x00038f80


	//   ....[178]....
        /*097c*/ 	.word	0x00039010


	//   ....[179]....
        /*0980*/ 	.word	0x00039100


	//   ....[180]....
        /*0984*/ 	.word	0x00039150


	//   ....[181]....
        /*0988*/ 	.word	0x000391a0


	//   ....[182]....
        /*098c*/ 	.word	0x00039290


	//   ....[183]....
        /*0990*/ 	.word	0x00039660


	//   ....[184]....
        /*0994*/ 	.word	0x00039930


	//   ....[185]....
        /*0998*/ 	.word	0x00039a20


	//   ....[186]....
        /*099c*/ 	.word	0x00039ac0


	//   ....[187]....
        /*09a0*/ 	.word	0x00039b20


	//   ....[188]....
        /*09a4*/ 	.word	0x00039c10


	//   ....[189]....
        /*09a8*/ 	.word	0x00039c80


	//   ....[190]....
        /*09ac*/ 	.word	0x00039d70


	//   ....[191]....
        /*09b0*/ 	.word	0x00039de0


	//   ....[192]....
        /*09b4*/ 	.word	0x00039e80


	//   ....[193]....
        /*09b8*/ 	.word	0x00039f70


	//   ....[194]....
        /*09bc*/ 	.word	0x0003a010


	//   ....[195]....
        /*09c0*/ 	.word	0x0003a070


	//   ....[196]....
        /*09c4*/ 	.word	0x0003a130


	//   ....[197]....
        /*09c8*/ 	.word	0x0003a190


	//   ....[198]....
        /*09cc*/ 	.word	0x0003a230


	//   ....[199]....
        /*09d0*/ 	.word	0x0003a2e0


	//   ....[200]....
        /*09d4*/ 	.word	0x0003a3c0


	//   ....[201]....
        /*09d8*/ 	.word	0x0003a6b0


	//   ....[202]....
        /*09dc*/ 	.word	0x0003a770


	//   ....[203]....
        /*09e0*/ 	.word	0x0003a9e0


	//   ....[204]....
        /*09e4*/ 	.word	0x0003aa60


	//   ....[205]....
        /*09e8*/ 	.word	0x0003ac70


	//   ....[206]....
        /*09ec*/ 	.word	0x0003acc0


	//   ....[207]....
        /*09f0*/ 	.word	0x0003ae30


	//   ....[208]....
        /*09f4*/ 	.word	0x0003aec0


	//   ....[209]....
        /*09f8*/ 	.word	0x0003b000


	//   ....[210]....
        /*09fc*/ 	.word	0x0003b100


	//   ....[211]....
        /*0a00*/ 	.word	0x0003b370


	//   ....[212]....
        /*0a04*/ 	.word	0x0003b3c0


	//   ....[213]....
        /*0a08*/ 	.word	0x0003b590


	//   ....[214]....
        /*0a0c*/ 	.word	0x0003b5e0


	//   ....[215]....
        /*0a10*/ 	.word	0x0003b7b0


	//   ....[216]....
        /*0a14*/ 	.word	0x0003b800


	//   ....[217]....
        /*0a18*/ 	.word	0x0003b8f0


	//   ....[218]....
        /*0a1c*/ 	.word	0x0003b990


	//   ....[219]....
        /*0a20*/ 	.word	0x0003b9f0


	//   ....[220]....
        /*0a24*/ 	.word	0x0003baa0


	//   ....[221]....
        /*0a28*/ 	.word	0x0003bb00


	//   ....[222]....
        /*0a2c*/ 	.word	0x0003bbb0


	//   ....[223]....
        /*0a30*/ 	.word	0x0003bc10


	//   ....[224]....
        /*0a34*/ 	.word	0x0003bcc0


	//   ....[225]....
        /*0a38*/ 	.word	0x0003bdb0


	//   ....[226]....
        /*0a3c*/ 	.word	0x0003be90


	//   ....[227]....
        /*0a40*/ 	.word	0x0003bfa0


	//   ....[228]....
        /*0a44*/ 	.word	0x0003c0a0


	//   ....[229]....
        /*0a48*/ 	.word	0x0003c1d0


	//   ....[230]....
        /*0a4c*/ 	.word	0x0003c2b0


	//   ....[231]....
        /*0a50*/ 	.word	0x0003c3b0


	//   ....[232]....
        /*0a54*/ 	.word	0x0003c490


	//   ....[233]....
        /*0a58*/ 	.word	0x0003c520


	//   ....[234]....
        /*0a5c*/ 	.word	0x0003c5c0


	//   ....[235]....
        /*0a60*/ 	.word	0x0003c730


	//   ....[236]....
        /*0a64*/ 	.word	0x0003c7a0


	//   ....[237]....
        /*0a68*/ 	.word	0x0003c810


	//   ....[238]....
        /*0a6c*/ 	.word	0x0003c880


	//   ....[239]....
        /*0a70*/ 	.word	0x0003c8f0


	//   ....[240]....
        /*0a74*/ 	.word	0x0003c970


	//   ....[241]....
        /*0a78*/ 	.word	0x0003c9f0


	//   ....[242]....
        /*0a7c*/ 	.word	0x0003ca80


	//   ....[243]....
        /*0a80*/ 	.word	0x0003caf0


	//   ....[244]....
        /*0a84*/ 	.word	0x0003cb60


	//   ....[245]....
        /*0a88*/ 	.word	0x0003cbd0


	//   ....[246]....
        /*0a8c*/ 	.word	0x0003cc50


	//   ....[247]....
        /*0a90*/ 	.word	0x0003ccc0


	//   ....[248]....
        /*0a94*/ 	.word	0x0003cd70


	//   ....[249]....
        /*0a98*/ 	.word	0x0003cdc0


	//   ....[250]....
        /*0a9c*/ 	.word	0x0003ce50


	//   ....[251]....
        /*0aa0*/ 	.word	0x0003cf80


	//   ....[252]....
        /*0aa4*/ 	.word	0x0003eea0


	//   ....[253]....
        /*0aa8*/ 	.word	0x00040510


	//   ....[254]....
        /*0aac*/ 	.word	0x00040800


	//   ....[255]....
        /*0ab0*/ 	.word	0x00041530


	//   ....[0]....
        /*0ab4*/ 	.word	0x00041580


	//   ....[1]....
        /*0ab8*/ 	.word	0x000415a0


	//   ....[2]....
        /*0abc*/ 	.word	0x000415b0


	//   ....[3]....
        /*0ac0*/ 	.word	0x0004c280


	//----- nvinfo : EIATTR_REG_RECONFIG
	.align		4
.L_906:
        /*0ac4*/ 	.byte	0x01, 0x54
	.zero		2


	//----- nvinfo : EIATTR_SYSCALL_OFFSETS
	.align		4
        /*0ac8*/ 	.byte	0x04, 0x46
        /*0aca*/ 	.short	(.L_908 - .L_907)


	//   ....[0]....
.L_907:
        /*0acc*/ 	.word	0x00002560


	//   ....[1]....
        /*0ad0*/ 	.word	0x000026b0


	//   ....[2]....
        /*0ad4*/ 	.word	0x0000e6d0


	//   ....[3]....
        /*0ad8*/ 	.word	0x0000efc0


	//   ....[4]....
        /*0adc*/ 	.word	0x00032e40


	//   ....[5]....
        /*0ae0*/ 	.word	0x00032f90


	//   ....[6]....
        /*0ae4*/ 	.word	0x00033080


	//   ....[7]....
        /*0ae8*/ 	.word	0x00033fa0


	//   ....[8]....
        /*0aec*/ 	.word	0x00034800


	//----- nvinfo : EIATTR_MBARRIER_INSTR_OFFSETS
	.align		4
.L_908:
        /*0af0*/ 	.byte	0x04, 0x39
        /*0af2*/ 	.short	(.L_910 - .L_909)


	//   ....[0]....
.L_909:
        /*0af4*/ 	.word	0x000002d0
        /*0af8*/ 	.word	0x000000ff
        /*0afc*/ 	.word	0x00038800
        /*0b00*/ 	.short	0x0100
        /*0b02*/ 	.byte	0x08
	.zero		1


	//   ....[1]....
        /*0b04*/ 	.word	0x000002f0
        /*0b08*/ 	.word	0x000000ff
        /*0b0c*/ 	.word	0x00038810
        /*0b10*/ 	.short	0x0100
        /*0b12*/ 	.byte	0x08
	.zero		1


	//   ....[2]....
        /*0b14*/ 	.word	0x00000300
        /*0b18*/ 	.word	0x000000ff
        /*0b1c*/ 	.word	0x00038820
        /*0b20*/ 	.short	0x0100
        /*0b22*/ 	.byte	0x08
	.zero		1


	//   ....[3]....
        /*0b24*/ 	.word	0x000003b0
        /*0b28*/ 	.word	0x000000ff
        /*0b2c*/ 	.word	0x00038830
        /*0b30*/ 	.short	0x0100
        /*0b32*/ 	.byte	0x06
	.zero		1


	//   ....[4]....
        /*0b34*/ 	.word	0x000003c0
        /*0b38*/ 	.word	0x000000ff
        /*0b3c*/ 	.word	0x00038840
        /*0b40*/ 	.short	0x0100
        /*0b42*/ 	.byte	0x06
	.zero		1


	//   ....[5]....
        /*0b44*/ 	.word	0x000003d0
        /*0b48*/ 	.word	0x000000ff
        /*0b4c*/ 	.word	0x00038838
        /*0b50*/ 	.short	0x0100
        /*0b52*/ 	.byte	0x06
	.zero		1


	//   ....[6]....
        /*0b54*/ 	.word	0x000003e0
        /*0b58*/ 	.word	0x000000ff
        /*0b5c*/ 	.word	0x00038848
        /*0b60*/ 	.short	0x0100
        /*0b62*/ 	.byte	0x06
	.zero		1


	//   ....[7]....
        /*0b64*/ 	.word	0x00000510
        /*0b68*/ 	.word	0x000000ff
        /*0b6c*/ 	.word	0x00038850
        /*0b70*/ 	.short	0x0100
        /*0b72*/ 	.byte	0x08
	.zero		1


	//   ....[8]....
        /*0b74*/ 	.word	0x00000520
        /*0b78*/ 	.word	0x000000ff
        /*0b7c*/ 	.word	0x00038860
        /*0b80*/ 	.short	0x0100
        /*0b82*/ 	.byte	0x08
	.zero		1


	//   ....[9]....
        /*0b84*/ 	.word	0x00000530
        /*0b88*/ 	.word	0x000000ff
        /*0b8c*/ 	.word	0x00038858
        /*0b90*/ 	.short	0x0100
        /*0b92*/ 	.byte	0x08
	.zero		1


	//   ....[10]....
        /*0b94*/ 	.word	0x00000540
        /*0b98*/ 	.word	0x000000ff
        /*0b9c*/ 	.word	0x00038868
        /*0ba0*/ 	.short	0x0100
        /*0ba2*/ 	.byte	0x08
	.zero		1


	//   ....[11]....
        /*0ba4*/ 	.word	0x00000630
        /*0ba8*/ 	.word	0x000000ff
        /*0bac*/ 	.word	0x00038870
        /*0bb0*/ 	.short	0x0100
        /*0bb2*/ 	.byte	0x06
	.zero		1


	//   ....[12]....
        /*0bb4*/ 	.word	0x00000640
        /*0bb8*/ 	.word	0x000000ff
        /*0bbc*/ 	.word	0x00038880
        /*0bc0*/ 	.short	0x0100
        /*0bc2*/ 	.byte	0x06
	.zero		1


	//   ....[13]....
        /*0bc4*/ 	.word	0x00000650
        /*0bc8*/ 	.word	0x000000ff
        /*0bcc*/ 	.word	0x00038878
        /*0bd0*/ 	.short	0x0100
        /*0bd2*/ 	.byte	0x06
	.zero		1


	//   ....[14]....
        /*0bd4*/ 	.word	0x00000660
        /*0bd8*/ 	.word	0x000000ff
        /*0bdc*/ 	.word	0x00038888
        /*0be0*/ 	.short	0x0100
        /*0be2*/ 	.byte	0x06
	.zero		1


	//   ....[15]....
        /*0be4*/ 	.word	0x00000790
        /*0be8*/ 	.word	0x000000ff
        /*0bec*/ 	.word	0x00038890
        /*0bf0*/ 	.short	0x0100
        /*0bf2*/ 	.byte	0x08
	.zero		1


	//   ....[16]....
        /*0bf4*/ 	.word	0x000007a0
        /*0bf8*/ 	.word	0x000000ff
        /*0bfc*/ 	.word	0x000388a0
        /*0c00*/ 	.short	0x0100
        /*0c02*/ 	.byte	0x08
	.zero		1


	//   ....[17]....
        /*0c04*/ 	.word	0x000007b0
        /*0c08*/ 	.word	0x000000ff
        /*0c0c*/ 	.word	0x00038898
        /*0c10*/ 	.short	0x0100
        /*0c12*/ 	.byte	0x08
	.zero		1


	//   ....[18]....
        /*0c14*/ 	.word	0x000007c0
        /*0c18*/ 	.word	0x000000ff
        /*0c1c*/ 	.word	0x000388a8
        /*0c20*/ 	.short	0x0100
        /*0c22*/ 	.byte	0x08
	.zero		1


	//   ....[19]....
        /*0c24*/ 	.word	0x000008f0
        /*0c28*/ 	.word	0x000000ff
        /*0c2c*/ 	.word	0x000388b0
        /*0c30*/ 	.short	0x0100
        /*0c32*/ 	.byte	0x08
	.zero		1


	//   ....[20]....
        /*0c34*/ 	.word	0x00000900
        /*0c38*/ 	.word	0x000000ff
        /*0c3c*/ 	.word	0x000388c0
        /*0c40*/ 	.short	0x0100
        /*0c42*/ 	.byte	0x08
	.zero		1


	//   ....[21]....
        /*0c44*/ 	.word	0x00000910
        /*0c48*/ 	.word	0x000000ff
        /*0c4c*/ 	.word	0x000388b8
        /*0c50*/ 	.short	0x0100
        /*0c52*/ 	.byte	0x08
	.zero		1


	//   ....[22]....
        /*0c54*/ 	.word	0x00000920
        /*0c58*/ 	.word	0x000000ff
        /*0c5c*/ 	.word	0x000388c8
        /*0c60*/ 	.short	0x0100
        /*0c62*/ 	.byte	0x08
	.zero		1


	//   ....[23]....
        /*0c64*/ 	.word	0x000030b0
        /*0c68*/ 	.word	0x00000028
        /*0c6c*/ 	.word	0x00038890
        /*0c70*/ 	.short	0x010a
        /*0c72*/ 	.byte	0x3f
	.zero		1


	//   ....[24]....
        /*0c74*/ 	.word	0x00003c40
        /*0c78*/ 	.word	0x00000028
        /*0c7c*/ 	.word	0x00038890
        /*0c80*/ 	.short	0x010a
        /*0c82*/ 	.byte	0x3f
	.zero		1


	//   ....[25]....
        /*0c84*/ 	.word	0x00004440
        /*0c88*/ 	.word	0x00000028
        /*0c8c*/ 	.word	0x00038890
        /*0c90*/ 	.short	0x010a
        /*0c92*/ 	.byte	0x3f
	.zero		1


	//   ....[26]....
        /*0c94*/ 	.word	0x00004810
        /*0c98*/ 	.word	0x00000004
        /*0c9c*/ 	.word	0x00000000
        /*0ca0*/ 	.short	0x0101
        /*0ca2*/ 	.byte	0x3f
	.zero		1


	//   ....[27]....
        /*0ca4*/ 	.word	0x00004850
        /*0ca8*/ 	.word	0x00000028
        /*0cac*/ 	.word	0x000388b0
        /*0cb0*/ 	.short	0x010a
        /*0cb2*/ 	.byte	0x3f
	.zero		1


	//   ....[28]....
        /*0cb4*/ 	.word	0x00005120
        /*0cb8*/ 	.word	0x00000028
        /*0cbc*/ 	.word	0x00000000
        /*0cc0*/ 	.short	0x0101
        /*0cc2*/ 	.byte	0x3f
	.zero		1


	//   ....[29]....
        /*0cc4*/ 	.word	0x000087d0
        /*0cc8*/ 	.word	0x0000000e
        /*0ccc*/ 	.word	0x00000000
        /*0cd0*/ 	.short	0x0101
        /*0cd2*/ 	.byte	0x3f
	.zero		1


	//   ....[30]....
        /*0cd4*/ 	.word	0x0000c5e0
        /*0cd8*/ 	.word	0x0000000e
        /*0cdc*/ 	.word	0x00000000
        /*0ce0*/ 	.short	0x0101
        /*0ce2*/ 	.byte	0x3f
	.zero		1


	//   ....[31]....
        /*0ce4*/ 	.word	0x0000ed40
        /*0ce8*/ 	.word	0x00000002
        /*0cec*/ 	.word	0x00038800
        /*0cf0*/ 	.short	0x010a
        /*0cf2*/ 	.byte	0x3f
	.zero		1


	//   ....[32]....
        /*0cf4*/ 	.word	0x0000ed90
        /*0cf8*/ 	.word	0x00000002
        /*0cfc*/ 	.word	0x00038800
        /*0d00*/ 	.short	0x010a
        /*0d02*/ 	.byte	0x3f
	.zero		1


	//   ....[33]....
        /*0d04*/ 	.word	0x0000f7f0
        /*0d08*/ 	.word	0x00000002
        /*0d0c*/ 	.word	0x00038800
        /*0d10*/ 	.short	0x010a
        /*0d12*/ 	.byte	0x3f
	.zero		1


	//   ....[34]....
        /*0d14*/ 	.word	0x00010c70
        /*0d18*/ 	.word	0x00000002
        /*0d1c*/ 	.word	0x00038800
        /*0d20*/ 	.short	0x010a
        /*0d22*/ 	.byte	0x3f
	.zero		1


	//   ....[35]....
        /*0d24*/ 	.word	0x000122e0
        /*0d28*/ 	.word	0x00000004
        /*0d2c*/ 	.word	0x00000000
        /*0d30*/ 	.short	0x010a
        /*0d32*/ 	.byte	0x3f
	.zero		1


	//   ....[36]....
        /*0d34*/ 	.word	0x00012380
        /*0d38*/ 	.word	0x00000002
        /*0d3c*/ 	.word	0x00000000
        /*0d40*/ 	.short	0x010a
        /*0d42*/ 	.byte	0x3f
	.zero		1


	//   ....[37]....
        /*0d44*/ 	.word	0x000127a0
        /*0d48*/ 	.word	0x00000002
        /*0d4c*/ 	.word	0x00000000
        /*0d50*/ 	.short	0x010a
        /*0d52*/ 	.byte	0x3f
	.zero		1


	//   ....[38]....
        /*0d54*/ 	.word	0x00012800
        /*0d58*/ 	.word	0x00000002
        /*0d5c*/ 	.word	0x00000000
        /*0d60*/ 	.short	0x010a
        /*0d62*/ 	.byte	0x3f
	.zero		1


	//   ....[39]....
        /*0d64*/ 	.word	0x00014390
        /*0d68*/ 	.word	0x0000000a
        /*0d6c*/ 	.word	0x00000000
        /*0d70*/ 	.short	0x0101
        /*0d72*/ 	.byte	0x3f
	.zero		1


	//   ....[40]....
        /*0d74*/ 	.word	0x00019c90
        /*0d78*/ 	.word	0x00000004
        /*0d7c*/ 	.word	0x00000000
        /*0d80*/ 	.short	0x0101
        /*0d82*/ 	.byte	0x3f
	.zero		1


	//   ....[41]....
        /*0d84*/ 	.word	0x0001a0c0
        /*0d88*/ 	.word	0x00000004
        /*0d8c*/ 	.word	0x00000000
        /*0d90*/ 	.short	0x010a
        /*0d92*/ 	.byte	0x3f
	.zero		1


	//   ....[42]....
        /*0d94*/ 	.word	0x0001a160
        /*0d98*/ 	.word	0x00000002
        /*0d9c*/ 	.word	0x00000000
        /*0da0*/ 	.short	0x010a
        /*0da2*/ 	.byte	0x3f
	.zero		1


	//   ....[43]....
        /*0da4*/ 	.word	0x0001a580
        /*0da8*/ 	.word	0x00000002
        /*0dac*/ 	.word	0x00000000
        /*0db0*/ 	.short	0x010a
        /*0db2*/ 	.byte	0x3f
	.zero		1


	//   ....[44]....
        /*0db4*/ 	.word	0x0001a5e0
        /*0db8*/ 	.word	0x00000002
        /*0dbc*/ 	.word	0x00000000
        /*0dc0*/ 	.short	0x010a
        /*0dc2*/ 	.byte	0x3f
	.zero		1


	//   ....[45]....
        /*0dc4*/ 	.word	0x0001c170
        /*0dc8*/ 	.word	0x00000008
        /*0dcc*/ 	.word	0x00000000
        /*0dd0*/ 	.short	0x0101
        /*0dd2*/ 	.byte	0x3f
	.zero		1


	//   ....[46]....
        /*0dd4*/ 	.word	0x00020c00
        /*0dd8*/ 	.word	0x00000004
        /*0ddc*/ 	.word	0x00000000
        /*0de0*/ 	.short	0x0101
        /*0de2*/ 	.byte	0x3f
	.zero		1


	//   ....[47]....
        /*0de4*/ 	.word	0x00020dd0
        /*0de8*/ 	.word	0x00000004
        /*0dec*/ 	.word	0x00000000
        /*0df0*/ 	.short	0x010a
        /*0df2*/ 	.byte	0x3f
	.zero		1


	//   ....[48]....
        /*0df4*/ 	.word	0x00020e70
        /*0df8*/ 	.word	0x00000002
        /*0dfc*/ 	.word	0x00000000
        /*0e00*/ 	.short	0x010a
        /*0e02*/ 	.byte	0x3f
	.zero		1


	//   ....[49]....
        /*0e04*/ 	.word	0x00021290
        /*0e08*/ 	.word	0x00000002
        /*0e0c*/ 	.word	0x00000000
        /*0e10*/ 	.short	0x010a
        /*0e12*/ 	.byte	0x3f
	.zero		1


	//   ....[50]....
        /*0e14*/ 	.word	0x000212f0
        /*0e18*/ 	.word	0x00000002
        /*0e1c*/ 	.word	0x00000000
        /*0e20*/ 	.short	0x010a
        /*0e22*/ 	.byte	0x3f
	.zero		1


	//   ....[51]....
        /*0e24*/ 	.word	0x00022e80
        /*0e28*/ 	.word	0x00000008
        /*0e2c*/ 	.word	0x00000000
        /*0e30*/ 	.short	0x0101
        /*0e32*/ 	.byte	0x3f
	.zero		1


	//   ....[52]....
        /*0e34*/ 	.word	0x00028780
        /*0e38*/ 	.word	0x00000004
        /*0e3c*/ 	.word	0x00000000
        /*0e40*/ 	.short	0x0101
        /*0e42*/ 	.byte	0x3f
	.zero		1


	//   ....[53]....
        /*0e44*/ 	.word	0x0002bc60
        /*0e48*/ 	.word	0x00000003
        /*0e4c*/ 	.word	0x00000000
        /*0e50*/ 	.short	0x0101
        /*0e52*/ 	.byte	0x3f
	.zero		1


	//   ....[54]....
        /*0e54*/ 	.word	0x0002c840
        /*0e58*/ 	.word	0x00000006
        /*0e5c*/ 	.word	0x00000000
        /*0e60*/ 	.short	0x0101
        /*0e62*/ 	.byte	0x3f
	.zero		1


	//   ....[55]....
        /*0e64*/ 	.word	0x00030d00
        /*0e68*/ 	.word	0x00000012
        /*0e6c*/ 	.word	0x00038820
        /*0e70*/ 	.short	0x010a
        /*0e72*/ 	.byte	0x3f
	.zero		1


	//   ....[56]....
        /*0e74*/ 	.word	0x00030db0
        /*0e78*/ 	.word	0x00000003
        /*0e7c*/ 	.word	0x000388a0
        /*0e80*/ 	.short	0x010a
        /*0e82*/ 	.byte	0x3f
	.zero		1


	//   ....[57]....
        /*0e84*/ 	.word	0x00030fe0
        /*0e88*/ 	.word	0x00000003
        /*0e8c*/ 	.word	0x000388c0
        /*0e90*/ 	.short	0x010a
        /*0e92*/ 	.byte	0x3f
	.zero		1


	//   ....[58]....
        /*0e94*/ 	.word	0x000319d0
        /*0e98*/ 	.word	0x0000000a
        /*0e9c*/ 	.word	0x000388a0
        /*0ea0*/ 	.short	0x010a
        /*0ea2*/ 	.byte	0x3f
	.zero		1


	//   ....[59]....
        /*0ea4*/ 	.word	0x00031bf0
        /*0ea8*/ 	.word	0x0000000a
        /*0eac*/ 	.word	0x000388c0
        /*0eb0*/ 	.short	0x010a
        /*0eb2*/ 	.byte	0x3f
	.zero		1


	//   ....[60]....
        /*0eb4*/ 	.word	0x00033840
        /*0eb8*/ 	.word	0x00000019
        /*0ebc*/ 	.word	0x00038840
        /*0ec0*/ 	.short	0x010a
        /*0ec2*/ 	.byte	0x3f
	.zero		1


	//   ....[61]....
        /*0ec4*/ 	.word	0x00033ce0
        /*0ec8*/ 	.word	0x00000019
        /*0ecc*/ 	.word	0x00038830
        /*0ed0*/ 	.short	0x0107
        /*0ed2*/ 	.byte	0x3f
	.zero		1


	//   ....[62]....
        /*0ed4*/ 	.word	0x00033da0
        /*0ed8*/ 	.word	0x00000019
        /*0edc*/ 	.word	0x00038830
        /*0ee0*/ 	.short	0x0101
        /*0ee2*/ 	.byte	0x3f
	.zero		1


	//   ....[63]....
        /*0ee4*/ 	.word	0x00034640
        /*0ee8*/ 	.word	0x00000012
        /*0eec*/ 	.word	0x00038800
        /*0ef0*/ 	.short	0x0107
        /*0ef2*/ 	.byte	0x3f
	.zero		1


	//   ....[64]....
        /*0ef4*/ 	.word	0x000346d0
        /*0ef8*/ 	.word	0x00000012
        /*0efc*/ 	.word	0x00038800
        /*0f00*/ 	.short	0x0101
        /*0f02*/ 	.byte	0x3f
	.zero		1


	//   ....[65]....
        /*0f04*/ 	.word	0x000355a0
        /*0f08*/ 	.word	0x00000012
        /*0f0c*/ 	.word	0x00038810
        /*0f10*/ 	.short	0x0107
        /*0f12*/ 	.byte	0x3f
	.zero		1


	//   ....[66]....
        /*0f14*/ 	.word	0x000356a0
        /*0f18*/ 	.word	0x00000012
        /*0f1c*/ 	.word	0x00038810
        /*0f20*/ 	.short	0x0101
        /*0f22*/ 	.byte	0x3f
	.zero		1


	//   ....[67]....
        /*0f24*/ 	.word	0x000356c0
        /*0f28*/ 	.word	0x00000012
        /*0f2c*/ 	.word	0x00038820
        /*0f30*/ 	.short	0x010a
        /*0f32*/ 	.byte	0x3f
	.zero		1


	//   ....[68]....
        /*0f34*/ 	.word	0x00035740
        /*0f38*/ 	.word	0x00000019
        /*0f3c*/ 	.word	0x00038860
        /*0f40*/ 	.short	0x010a
        /*0f42*/ 	.byte	0x3f
	.zero		1


	//   ....[69]....
        /*0f44*/ 	.word	0x00036050
        /*0f48*/ 	.word	0x00000019
        /*0f4c*/ 	.word	0x00038850
        /*0f50*/ 	.short	0x0107
        /*0f52*/ 	.byte	0x3f
	.zero		1


	//   ....[70]....
        /*0f54*/ 	.word	0x00036110
        /*0f58*/ 	.word	0x00000019
        /*0f5c*/ 	.word	0x00038850
        /*0f60*/ 	.short	0x0101
        /*0f62*/ 	.byte	0x3f
	.zero		1


	//   ....[71]....
        /*0f64*/ 	.word	0x00036480
        /*0f68*/ 	.word	0x00000006
        /*0f6c*/ 	.word	0x00038840
        /*0f70*/ 	.short	0x010a
        /*0f72*/ 	.byte	0x3f
	.zero		1


	//   ....[72]....
        /*0f74*/ 	.word	0x000367a0
        /*0f78*/ 	.word	0x00000006
        /*0f7c*/ 	.word	0x00038830
        /*0f80*/ 	.short	0x0107
        /*0f82*/ 	.byte	0x3f
	.zero		1


	//   ....[73]....
        /*0f84*/ 	.word	0x00036850
        /*0f88*/ 	.word	0x00000006
        /*0f8c*/ 	.word	0x00038830
        /*0f90*/ 	.short	0x0101
        /*0f92*/ 	.byte	0x3f
	.zero		1


	//   ....[74]....
        /*0f94*/ 	.word	0x00036880
        /*0f98*/ 	.word	0x00000006
        /*0f9c*/ 	.word	0x00038860
        /*0fa0*/ 	.short	0x010a
        /*0fa2*/ 	.byte	0x3f
	.zero		1


	//   ....[75]....
        /*0fa4*/ 	.word	0x00036f30
        /*0fa8*/ 	.word	0x00000006
        /*0fac*/ 	.word	0x00038850
        /*0fb0*/ 	.short	0x0107
        /*0fb2*/ 	.byte	0x3f
	.zero		1


	//   ....[76]....
        /*0fb4*/ 	.word	0x00036fe0
        /*0fb8*/ 	.word	0x00000006
        /*0fbc*/ 	.word	0x00038850
        /*0fc0*/ 	.short	0x0101
        /*0fc2*/ 	.byte	0x3f
	.zero		1


	//   ....[77]....
        /*0fc4*/ 	.word	0x00038270
        /*0fc8*/ 	.word	0x00000007
        /*0fcc*/ 	.word	0x00038820
        /*0fd0*/ 	.short	0x010a
        /*0fd2*/ 	.byte	0x3f
	.zero		1


	//   ....[78]....
        /*0fd4*/ 	.word	0x000383e0
        /*0fd8*/ 	.word	0x00000005
        /*0fdc*/ 	.word	0x00038840
        /*0fe0*/ 	.short	0x010a
        /*0fe2*/ 	.byte	0x3f
	.zero		1


	//   ....[79]....
        /*0fe4*/ 	.word	0x00038480
        /*0fe8*/ 	.word	0x00000003
        /*0fec*/ 	.word	0x00038840
        /*0ff0*/ 	.short	0x010a
        /*0ff2*/ 	.byte	0x3f
	.zero		1


	//   ....[80]....
        /*0ff4*/ 	.word	0x000384c0
        /*0ff8*/ 	.word	0x00000005
        /*0ffc*/ 	.word	0x00038860
        /*1000*/ 	.short	0x010a
        /*1002*/ 	.byte	0x3f
	.zero		1


	//   ....[81]....
        /*1004*/ 	.word	0x00038500
        /*1008*/ 	.word	0x00000003
        /*100c*/ 	.word	0x00038860
        /*1010*/ 	.short	0x010a
        /*1012*/ 	.byte	0x3f
	.zero		1


	//   ....[82]....
        /*1014*/ 	.word	0x00038560
        /*1018*/ 	.word	0x00000028
        /*101c*/ 	.word	0x00038890
        /*1020*/ 	.short	0x010a
        /*1022*/ 	.byte	0x3f
	.zero		1


	//   ....[83]....
        /*1024*/ 	.word	0x000386d0
        /*1028*/ 	.word	0x00000028
        /*102c*/ 	.word	0x00038890
        /*1030*/ 	.short	0x010a
        /*1032*/ 	.byte	0x3f
	.zero		1


	//   ....[84]....
        /*1034*/ 	.word	0x00038850
        /*1038*/ 	.word	0x00000028
        /*103c*/ 	.word	0x00038890
        /*1040*/ 	.short	0x010a
        /*1042*/ 	.byte	0x3f
	.zero		1


	//   ....[85]....
        /*1044*/ 	.word	0x000389b0
        /*1048*/ 	.word	0x00000028
        /*104c*/ 	.word	0x000388b0
        /*1050*/ 	.short	0x010a
        /*1052*/ 	.byte	0x3f
	.zero		1


	//   ....[86]....
        /*1054*/ 	.word	0x00038d90
        /*1058*/ 	.word	0x00000002
        /*105c*/ 	.word	0x00038800
        /*1060*/ 	.short	0x010a
        /*1062*/ 	.byte	0x3f
	.zero		1


	//   ....[87]....
        /*1064*/ 	.word	0x000393a0
        /*1068*/ 	.word	0x00000002
        /*106c*/ 	.word	0x00038800
        /*1070*/ 	.short	0x010a
        /*1072*/ 	.byte	0x3f
	.zero		1


	//   ....[88]....
        /*1074*/ 	.word	0x000393f0
        /*1078*/ 	.word	0x00000002
        /*107c*/ 	.word	0x00000000
        /*1080*/ 	.short	0x010a
        /*1082*/ 	.byte	0x3f
	.zero		1


	//   ....[89]....
        /*1084*/ 	.word	0x00039440
        /*1088*/ 	.word	0x00000002
        /*108c*/ 	.word	0x00000000
        /*1090*/ 	.short	0x010a
        /*1092*/ 	.byte	0x3f
	.zero		1


	//   ....[90]....
        /*1094*/ 	.word	0x00039490
        /*1098*/ 	.word	0x00000002
        /*109c*/ 	.word	0x00000000
        /*10a0*/ 	.short	0x010a
        /*10a2*/ 	.byte	0x3f
	.zero		1


	//   ....[91]....
        /*10a4*/ 	.word	0x000394e0
        /*10a8*/ 	.word	0x00000002
        /*10ac*/ 	.word	0x00000000
        /*10b0*/ 	.short	0x010a
        /*10b2*/ 	.byte	0x3f
	.zero		1


	//   ....[92]....
        /*10b4*/ 	.word	0x00039530
        /*10b8*/ 	.word	0x00000002
        /*10bc*/ 	.word	0x00000000
        /*10c0*/ 	.short	0x010a
        /*10c2*/ 	.byte	0x3f
	.zero		1


	//   ....[93]....
        /*10c4*/ 	.word	0x00039580
        /*10c8*/ 	.word	0x00000002
        /*10cc*/ 	.word	0x00000000
        /*10d0*/ 	.short	0x010a
        /*10d2*/ 	.byte	0x3f
	.zero		1


	//   ....[94]....
        /*10d4*/ 	.word	0x00039720
        /*10d8*/ 	.word	0x00000012
        /*10dc*/ 	.word	0x00038820
        /*10e0*/ 	.short	0x010a
        /*10e2*/ 	.byte	0x3f
	.zero		1


	//   ....[95]....
        /*10e4*/ 	.word	0x00039770
        /*10e8*/ 	.word	0x00000003
        /*10ec*/ 	.word	0x000388a0
        /*10f0*/ 	.short	0x010a
        /*10f2*/ 	.byte	0x3f
	.zero		1


	//   ....[96]....
        /*10f4*/ 	.word	0x000397c0
        /*10f8*/ 	.word	0x00000003
        /*10fc*/ 	.word	0x000388c0
        /*1100*/ 	.short	0x010a
        /*1102*/ 	.byte	0x3f
	.zero		1


	//   ....[97]....
        /*1104*/ 	.word	0x00039810
        /*1108*/ 	.word	0x0000000a
        /*110c*/ 	.word	0x000388a0
        /*1110*/ 	.short	0x010a
        /*1112*/ 	.byte	0x3f
	.zero		1


	//   ....[98]....
        /*1114*/ 	.word	0x00039860
        /*1118*/ 	.word	0x0000000a
        /*111c*/ 	.word	0x000388c0
        /*1120*/ 	.short	0x010a
        /*1122*/ 	.byte	0x3f
	.zero		1


	//   ....[99]....
        /*1124*/ 	.word	0x00039970
        /*1128*/ 	.word	0x00000019
        /*112c*/ 	.word	0x00038840
        /*1130*/ 	.short	0x010a
        /*1132*/ 	.byte	0x3f
	.zero		1


	//   ....[100]....
        /*1134*/ 	.word	0x0003af00
        /*1138*/ 	.word	0x00000012
        /*113c*/ 	.word	0x00038820
        /*1140*/ 	.short	0x010a
        /*1142*/ 	.byte	0x3f
	.zero		1


	//   ....[101]....
        /*1144*/ 	.word	0x0003af50
        /*1148*/ 	.word	0x00000019
        /*114c*/ 	.word	0x00038860
        /*1150*/ 	.short	0x010a
        /*1152*/ 	.byte	0x3f
	.zero		1


	//   ....[102]....
        /*1154*/ 	.word	0x0003b840
        /*1158*/ 	.word	0x00000006
        /*115c*/ 	.word	0x00038840
        /*1160*/ 	.short	0x010a
        /*1162*/ 	.byte	0x3f
	.zero		1


	//   ....[103]....
        /*1164*/ 	.word	0x0003bd00
        /*1168*/ 	.word	0x00000006
        /*116c*/ 	.word	0x00038860
        /*1170*/ 	.short	0x010a
        /*1172*/ 	.byte	0x3f
	.zero		1


	//   ....[104]....
        /*1174*/ 	.word	0x0003cea0
        /*1178*/ 	.word	0x00000007
        /*117c*/ 	.word	0x00038820
        /*1180*/ 	.short	0x010a
        /*1182*/ 	.byte	0x3f
	.zero		1


	//   ....[105]....
        /*1184*/ 	.word	0x0003d040
        /*1188*/ 	.word	0x00000005
        /*118c*/ 	.word	0x00038840
        /*1190*/ 	.short	0x010a
        /*1192*/ 	.byte	0x3f
	.zero		1


	//   ....[106]....
        /*1194*/ 	.word	0x0003d090
        /*1198*/ 	.word	0x00000003
        /*119c*/ 	.word	0x00038840
        /*11a0*/ 	.short	0x010a
        /*11a2*/ 	.byte	0x3f
	.zero		1


	//   ....[107]....
        /*11a4*/ 	.word	0x0003d0e0
        /*11a8*/ 	.word	0x00000005
        /*11ac*/ 	.word	0x00038860
        /*11b0*/ 	.short	0x010a
        /*11b2*/ 	.byte	0x3f
	.zero		1


	//   ....[108]....
        /*11b4*/ 	.word	0x0003d300
        /*11b8*/ 	.word	0x00000005
        /*11bc*/ 	.word	0x00000000
        /*11c0*/ 	.short	0x010a
        /*11c2*/ 	.byte	0x3f
	.zero		1


	//   ....[109]....
        /*11c4*/ 	.word	0x0003d440
        /*11c8*/ 	.word	0x0000000c
        /*11cc*/ 	.word	0x00000000
        /*11d0*/ 	.short	0x010a
        /*11d2*/ 	.byte	0x3f
	.zero		1


	//   ....[110]....
        /*11d4*/ 	.word	0x0003d9e0
        /*11d8*/ 	.word	0x0000000c
        /*11dc*/ 	.word	0x00038810
        /*11e0*/ 	.short	0x010a
        /*11e2*/ 	.byte	0x3f
	.zero		1


	//   ....[111]....
        /*11e4*/ 	.word	0x0003db60
        /*11e8*/ 	.word	0x0000000e
        /*11ec*/ 	.word	0x00000000
        /*11f0*/ 	.short	0x010a
        /*11f2*/ 	.byte	0x3f
	.zero		1


	//   ....[112]....
        /*11f4*/ 	.word	0x0003dca0
        /*11f8*/ 	.word	0x0000000c
        /*11fc*/ 	.word	0x00000000
        /*1200*/ 	.short	0x010a
        /*1202*/ 	.byte	0x3f
	.zero		1


	//   ....[113]....
        /*1204*/ 	.word	0x00040170
        /*1208*/ 	.word	0x00000005
        /*120c*/ 	.word	0x00000000
        /*1210*/ 	.short	0x0101
        /*1212*/ 	.byte	0x3f
	.zero		1


	//   ....[114]....
        /*1214*/ 	.word	0x0004c440
        /*1218*/ 	.word	0x00000000
        /*121c*/ 	.word	0x00000000
        /*1220*/ 	.short	0x0101
        /*1222*/ 	.byte	0x3f
	.zero		1


	//   ....[115]....
        /*1224*/ 	.word	0x0004c460
        /*1228*/ 	.word	0x0000000c
        /*122c*/ 	.word	0x00000000
        /*1230*/ 	.short	0x010a
        /*1232*/ 	.byte	0x3f
	.zero		1


	//   ....[116]....
        /*1234*/ 	.word	0x0004c4b0
        /*1238*/ 	.word	0x0000000c
        /*123c*/ 	.word	0x00038810
        /*1240*/ 	.short	0x010a
        /*1242*/ 	.byte	0x3f
	.zero		1


	//   ....[117]....
        /*1244*/ 	.word	0x0004c500
        /*1248*/ 	.word	0x0000000c
        /*124c*/ 	.word	0x00000000
        /*1250*/ 	.short	0x010a
        /*1252*/ 	.byte	0x3f
	.zero		1


	//----- nvinfo : EIATTR_NUM_MBARRIERS
	.align		4
.L_910:
        /*1254*/ 	.byte	0x03, 0x38
        /*1256*/ 	.short	0x0017


	//----- nvinfo : EIATTR_EXIT_INSTR_OFFSETS
	.align		4
        /*1258*/ 	.byte	0x04, 0x1c
        /*125a*/ 	.short	(.L_912 - .L_911)


	//   ....[0]....
.L_911:
        /*125c*/ 	.word	0x00038550


	//----- nvinfo : EIATTR_MAX_THREADS
	.align		4
.L_912:
        /*1260*/ 	.byte	0x04, 0x05
        /*1262*/ 	.short	(.L_914 - .L_913)
.L_913:
        /*1264*/ 	.word	0x00000180
        /*1268*/ 	.word	0x00000001
        /*126c*/ 	.word	0x00000001


	//----- nvinfo : EIATTR_CRS_STACK_SIZE
	.align		4
.L_914:
        /*1270*/ 	.byte	0x04, 0x1e
        /*1272*/ 	.short	(.L_916 - .L_915)
.L_915:
        /*1274*/ 	.word	0x00000000


	//----- nvinfo : EIATTR_CBANK_PARAM_SIZE
	.align		4
.L_916:
        /*1278*/ 	.byte	0x03, 0x19
        /*127a*/ 	.short	0x0bf0


	//----- nvinfo : EIATTR_PARAM_CBANK
	.align		4
        /*127c*/ 	.byte	0x04, 0x0a
        /*127e*/ 	.short	(.L_918 - .L_917)
	.align		4
.L_917:
        /*1280*/ 	.word	index@(.nv.constant0._ZN7cutlass13device_kernelIN5flash11enable_sm90INS1_16FlashAttnFwdSm90INS1_25CollectiveMainloopFwdSm90ILi2EN4cute5tupleIJNS5_1CILi1EEES8_S8_EEENS6_IJNS7_ILi64EEESA_SA_EEELi512ENS_6half_tEfNS_4arch4Sm90ELb0ELb1ELb0ELb1ELb1ELb1ELb1ELb0ELb0ELb1ELb1ELb0EEENS1_21CollectiveEpilogueFwdINS6_IJSA_NS7_ILi512EEESA_EEES9_SC_SE_Li256ELb1ELb1ELb1ELb0EEENS1_36VarlenDynamicPersistentTileSchedulerILi64ELi64ELi256ELi128ELb1ELb1ELb1ELb1ELb0ELb1EEEEEEEEEvNT_6ParamsE)
        /*1284*/ 	.short	0x0210
        /*1286*/ 	.short	0x0bf0


	//----- nvinfo : EIATTR_SW_WAR
	.align		4
.L_918:
        /*1288*/ 	.byte	0x04, 0x36
        /*128a*/ 	.short	(.L_920 - .L_919)
.L_919:
        /*128c*/ 	.word	0x00000008
.L_920:


//--------------------- .nv.info._ZN7cutlass13device_kernelIN5flash11enable_sm90INS1_16FlashAttnFwdSm90INS1_25CollectiveMainloopFwdSm90ILi2EN4cute5tupleIJNS5_1CILi1EEES8_S8_EEENS6_IJNS7_ILi64EEESA_SA_EEELi512ENS_6half_tEfNS_4arch4Sm90ELb1ELb0ELb0ELb0ELb1ELb0ELb0ELb0ELb0ELb1ELb1ELb0EEENS1_21CollectiveEpilogueFwdINS6_IJSA_NS7_ILi512EEESA_EEES9_SC_SE_Li256ELb0ELb1ELb1ELb0EEENS1_19SingleTileSchedulerILb0ELb1ELb1ELi64EEEEEEEEEvNT_6ParamsE --------------------------
	.section	.nv.info._ZN7cutlass13device_kernelIN5flash11enable_sm90INS1_16FlashAttnFwdSm90INS1_25CollectiveMainloopFwdSm90ILi2EN4cute5tupleIJNS5_1CILi1EEES8_S8_EEENS6_IJNS7_ILi64EEESA_SA_EEELi512ENS_6half_tEfNS_4arch4Sm90ELb1ELb0ELb0ELb0ELb1ELb0ELb0ELb0ELb0ELb1ELb1ELb0EEENS1_21CollectiveEpilogueFwdINS6_IJSA_NS7_ILi512EEESA_EEES9_SC_SE_Li256ELb0ELb1ELb1ELb0EEENS1_19SingleTileSchedulerILb0ELb1ELb1ELi64EEEEEEEEEvNT_6ParamsE,"",@"SHT_CUDA_INFO"
	.sectionflags	@""
	.align	4


	//----- nvinfo : EIATTR_CUDA_API_VERSION
	.align		4
        /*0000*/ 	.byte	0x04, 0x37
        /*0002*/ 	.short	(.L_922 - .L_921)
.L_921:
        /*0004*/ 	.word	0x00000082


	//----- nvinfo : EIATTR_KPARAM_INFO
	.align		4
.L_922:
        /*0008*/ 	.byte	0x04, 0x17
        /*000a*/ 	.short	(.L_924 - .L_923)
.L_923:
        /*000c*/ 	.word	0x00000000
        /*0010*/ 	.short	0x0000
        /*0012*/ 	.short	0x0070
        /*0014*/ 	.byte	0x00, 0xf0, 0x01, 0x28


	//----- nvinfo : EIATTR_SPARSE_MMA_MASK
	.align		4
.L_924:
        /*0018*/ 	.byte	0x03, 0x50
        /*001a*/ 	.short	0x0000


	//----- nvinfo : EIATTR_MAXREG_COUNT
	.align		4
        /*001c*/ 	.byte	0x03, 0x1b
        /*001e*/ 	.short	0x00a8


	//----- nvinfo : EIATTR_NUM_BARRIERS
	.align		4
        /*0020*/ 	.byte	0x02, 0x4c
        /*0022*/ 	.byte	0x10
	.zero		1


	//----- nvinfo : EIATTR_EXTERNS
	.align		4
        /*0024*/ 	.byte	0x04, 0x0f
        /*0026*/ 	.short	(.L_926 - .L_925)


	//   ....[0]....
	.align		4
.L_925:
        /*0028*/ 	.word	index@(__assertfail)


	//----- nvinfo : EIATTR_MERCURY_ISA_VERSION
	.align		4
.L_926:
        /*002c*/ 	.byte	0x03, 0x5f
        /*002e*/ 	.short	0x0101


	//----- nvinfo : EIATTR_INT_WARP_WIDE_INSTR_OFFSETS
	.align		4
        /*0030*/ 	.byte	0x04, 0x31
        /*0032*/ 	.short	(.L_928 - .L_927)


	//   ....[0]....
.L_927:
        /*0034*/ 	.word	0x000000b0


	//   ....[1]....
        /*0038*/ 	.word	0x000000c0


	//   ....[2]....
        /*003c*/ 	.word	0x00000160


	//----- nvinfo : EIATTR_COOP_GROUP_MASK_REGIDS
	.align		4
.L_928:
        /*0040*/ 	.byte	0x04, 0x29
        /*0042*/ 	.short	(.L_930 - .L_929)


	//   ....[0]....
.L_929:
        /*0044*/ 	.word	0xffffffff


	//   ....[1]....
        /*0048*/ 	.word	0xffffffff


	//   ....[2]....
        /*004c*/ 	.word	0xffffffff


	//   ....[3]....
        /*0050*/ 	.word	0xffffffff


	//   ....[4]....
        /*0054*/ 	.word	0xffffffff


	//   ....[5]....
        /*0058*/ 	.word	0xffffffff


	//   ....[6]....
        /*005c*/ 	.word	0xffffffff


	//   ....[7]....
        /*0060*/ 	.word	0xffffffff


	//   ....[8]....
        /*0064*/ 	.word	0xffffffff


	//   ....[9]....
        /*0068*/ 	.word	0xffffffff


	//   ....[10]....
        /*006c*/ 	.word	0xffffffff


	//   ....[11]....
        /*0070*/ 	.word	0xffffffff


	//   ....[12]....
        /*0074*/ 	.word	0xffffffff


	//   ....[13]....
        /*0078*/ 	.word	0xffffffff


	//   ....[14]....
        /*007c*/ 	.word	0xffffffff


	//   ....[15]....
        /*0080*/ 	.word	0xffffffff


	//   ....[16]....
        /*0084*/ 	.word	0xffffffff


	//   ....[17]....
        /*0088*/ 	.word	0xffffffff


	//   ....[18]....
        /*008c*/ 	.word	0xffffffff


	//   ....[19]....
        /*0090*/ 	.word	0xffffffff


	//   ....[20]....
        /*0094*/ 	.word	0xffffffff


	//   ....[21]....
        /*0098*/ 	.word	0xffffffff


	//   ....[22]....
        /*009c*/ 	.word	0xffffffff


	//   ....[23]....
        /*00a0*/ 	.word	0xffffffff


	//   ....[24]....
        /*00a4*/ 	.word	0xffffffff


	//   ....[25]....
        /*00a8*/ 	.word	0xffffffff


	//   ....[26]....
        /*00ac*/ 	.word	0xffffffff


	//   ....[27]....
        /*00b0*/ 	.word	0xffffffff


	//   ....[28]....
        /*00b4*/ 	.word	0xffffffff


	//   ....[29]....
        /*00b8*/ 	.word	0xffffffff


	//   ....[30]....
        /*00bc*/ 	.word	0xffffffff


	//   ....[31]....
        /*00c0*/ 	.word	0xffffffff


	//   ....[32]....
        /*00c4*/ 	.word	0xffffffff


	//   ....[33]....
        /*00c8*/ 	.word	0xffffffff


	//   ....[34]....
        /*00cc*/ 	.word	0xffffffff


	//   ....[35]....
        /*00d0*/ 	.word	0xffffffff


	//   ....[36]....
        /*00d4*/ 	.word	0xffffffff


	//   ....[37]....
        /*00d8*/ 	.word	0xffffffff


	//   ....[38]....
        /*00dc*/ 	.word	0xffffffff


	//   ....[39]....
        /*00e0*/ 	.word	0xffffffff


	//   ....[40]....
        /*00e4*/ 	.word	0xffffffff


	//   ....[41]....
        /*00e8*/ 	.word	0xffffffff


	//   ....[42]....
        /*00ec*/ 	.word	0xffffffff


	//   ....[43]....
        /*00f0*/ 	.word	0xffffffff


	//   ....[44]....
        /*00f4*/ 	.word	0xffffffff


	//   ....[45]....
        /*00f8*/ 	.word	0xffffffff


	//   ....[46]....
        /*00fc*/ 	.word	0xffffffff


	//   ....[47]....
        /*0100*/ 	.word	0xffffffff


	//   ....[48]....
        /*0104*/ 	.word	0xffffffff


	//   ....[49]....
        /*0108*/ 	.word	0xffffffff


	//   ....[50]....
        /*010c*/ 	.word	0xffffffff


	//   ....[51]....
        /*0110*/ 	.word	0xffffffff


	//   ....[52]....
        /*0114*/ 	.word	0xffffffff


	//   ....[53]....
        /*0118*/ 	.word	0xffffffff


	//   ....[54]....
        /*011c*/ 	.word	0xffffffff


	//   ....[55]....
        /*0120*/ 	.word	0xffffffff


	//   ....[56]....
        /*0124*/ 	.word	0xffffffff


	//   ....[57]....
        /*0128*/ 	.word	0xffffffff


	//   ....[58]....
        /*012c*/ 	.word	0xffffffff


	//   ....[59]....
        /*0130*/ 	.word	0xffffffff


	//   ....[60]....
        /*0134*/ 	.word	0xffffffff


	//   ....[61]....
        /*0138*/ 	.word	0xffffffff


	//   ....[62]....
        /*013c*/ 	.word	0xffffffff


	//   ....[63]....
        /*0140*/ 	.word	0xffffffff


	//   ....[64]....
        /*0144*/ 	.word	0xffffffff


	//   ....[65]....
        /*0148*/ 	.word	0xffffffff


	//   ....[66]....
        /*014c*/ 	.word	0xffffffff


	//   ....[67]....
        /*0150*/ 	.word	0xffffffff


	//   ....[68]....
        /*0154*/ 	.word	0xffffffff


	//   ....[69]....
        /*0158*/ 	.word	0xffffffff


	//   ....[70]....
        /*015c*/ 	.word	0xffffffff


	//   ....[71]....
        /*0160*/ 	.word	0xffffffff


	//   ....[72]....
        /*0164*/ 	.word	0xffffffff


	//   ....[73]....
        /*0168*/ 	.word	0xffffffff


	//   ....[74]....
        /*016c*/ 	.word	0xffffffff


	//   ....[75]....
        /*0170*/ 	.word	0xffffffff


	//   ....[76]....
        /*0174*/ 	.word	0xffffffff


	//   ....[77]....
        /*0178*/ 	.word	0xffffffff


	//   ....[78]....
        /*017c*/ 	.word	0xffffffff


	//   ....[79]....
        /*0180*/ 	.word	0xffffffff


	//   ....[80]....
        /*0184*/ 	.word	0xffffffff


	//   ....[81]....
        /*0188*/ 	.word	0xffffffff


	//   ....[82]....
        /*018c*/ 	.word	0x0500000f


	//   ....[83]....
        /*0190*/ 	.word	0x0500000f


	//   ....[84]....
        /*0194*/ 	.word	0x0500000f


	//   ....[85]....
        /*0198*/ 	.word	0x0500000f


	//   ....[86]....
        /*019c*/ 	.word	0x0500000f


	//   ....[87]....
        /*01a0*/ 	.word	0x0500000f


	//   ....[88]....
        /*01a4*/ 	.word	0x0500000f


	//   ....[89]....
        /*01a8*/ 	.word	0x0500000f


	//   ....[90]....
        /*01ac*/ 	.word	0x0500000f


	//   ....[91]....
        /*01b0*/ 	.word	0x0500000f


	//   ....[92]....
        /*01b4*/ 	.word	0x0500000f


	//   ....[93]....
        /*01b8*/ 	.word	0x0500000f


	//   ....[94]....
        /*01bc*/ 	.word	0x0500000f


	//   ....[95]....
        /*01c0*/ 	.word	0x0500000f


	//   ....[96]....
        /*01c4*/ 	.word	0x0500000f


	//   ....[97]....
        /*01c8*/ 	.word	0x0500000f


	//   ....[98]....
        /*01cc*/ 	.word	0x0500000f


	//   ....[99]....
        /*01d0*/ 	.word	0x0500000f


	//   ....[100]....
        /*01d4*/ 	.word	0x0500000f


	//   ....[101]....
        /*01d8*/ 	.word	0x0500000f


	//   ....[102]....
        /*01dc*/ 	.word	0x0500000f


	//   ....[103]....
        /*01e0*/ 	.word	0x0500000f


	//   ....[104]....
        /*01e4*/ 	.word	0x0500000f


	//   ....[105]....
        /*01e8*/ 	.word	0x0500000f


	//   ....[106]....
        /*01ec*/ 	.word	0x0500000f


	//   ....[107]....
        /*01f0*/ 	.word	0x0500000f


	//   ....[108]....
        /*01f4*/ 	.word	0x0500000f


	//   ....[109]....
        /*01f8*/ 	.word	0x0500000f


	//   ....[110]....
        /*01fc*/ 	.word	0x0500000f


	//   ....[111]....
        /*0200*/ 	.word	0x0500000f


	//   ....[112]....
        /*0204*/ 	.word	0x0500000f


	//   ....[113]....
        /*0208*/ 	.word	0x0500000f


	//   ....[114]....
        /*020c*/ 	.word	0x0500000f


	//   ....[115]....
        /*0210*/ 	.word	0x0500000f


	//   ....[116]....
        /*0214*/ 	.word	0x0500000f


	//   ....[117]....
        /*0218*/ 	.word	0x0500000f


	//   ....[118]....
        /*021c*/ 	.word	0x0500000f


	//   ....[119]....
        /*0220*/ 	.word	0x0500000f


	//   ....[120]....
        /*0224*/ 	.word	0x0500000f


	//   ....[121]....
        /*0228*/ 	.word	0x0500000f


	//   ....[122]....
        /*022c*/ 	.word	0x0500000f


	//   ....[123]....
        /*0230*/ 	.word	0x0500000f


	//----- nvinfo : EIATTR_COOP_GROUP_INSTR_OFFSETS
	.align		4
.L_930:
        /*0234*/ 	.byte	0x04, 0x28
        /*0236*/ 	.short	(.L_932 - .L_931)


	//   ....[0]....
.L_931:
        /*0238*/ 	.word	0x00000060


	//   ....[1]....
        /*023c*/ 	.word	0x000000a0


	//   ....[2]....
        /*0240*/ 	.word	0x00000280


	//   ....[3]....
        /*0244*/ 	.word	0x000003e0


	//   ....[4]....
        /*0248*/ 	.word	0x00000500


	//   ....[5]....
        /*024c*/ 	.word	0x00000660


	//   ....[6]....
        /*0250*/ 	.word	0x000012d0


	//   ....[7]....
        /*0254*/ 	.word	0x00003450


	//   ....[8]....
        /*0258*/ 	.word	0x00003c20


	//   ....[9]....
        /*025c*/ 	.word	0x00003c50


	//   ....[10]....
        /*0260*/ 	.word	0x00004050


	//   ....[11]....
        /*0264*/ 	.word	0x000041c0


	//   ....[12]....
        /*0268*/ 	.word	0x00004330


	//   ....[13]....
        /*026c*/ 	.word	0x00004480


	//   ....[14]....
        /*0270*/ 	.word	0x00004f30


	//   ....[15]....
        /*0274*/ 	.word	0x00005480


	//   ....[16]....
        /*0278*/ 	.word	0x000054a0


	//   ....[17]....
        /*027c*/ 	.word	0x00005810


	//   ....[18]....
        /*0280*/ 	.word	0x00005a00


	//   ....[19]....
        /*0284*/ 	.word	0x00005b70


	//   ....[20]....
        /*0288*/ 	.word	0x00005cc0


	//   ....[21]....
        /*028c*/ 	.word	0x00006e80


	//   ....[22]....
        /*0290*/ 	.word	0x00007390


	//   ....[23]....
        /*0294*/ 	.word	0x000073c0


	//   ....[24]....
        /*0298*/ 	.word	0x00007600


	//   ....[25]....
        /*029c*/ 	.word	0x00007790


	//   ....[26]....
        /*02a0*/ 	.word	0x00008780


	//   ....[27]....
        /*02a4*/ 	.word	0x00008860


	//   ....[28]....
        /*02a8*/ 	.word	0x000088b0


	//   ....[29]....
        /*02ac*/ 	.word	0x000088e0


	//   ....[30]....
        /*02b0*/ 	.word	0x00008940


	//   ....[31]....
        /*02b4*/ 	.word	0x000093f0


	//   ....[32]....
        /*02b8*/ 	.word	0x000098b0


	//   ....[33]....
        /*02bc*/ 	.word	0x000098e0


	//   ....[34]....
        /*02c0*/ 	.word	0x00009900


	//   ....[35]....
        /*02c4*/ 	.word	0x00009930


	//   ....[36]....
        /*02c8*/ 	.word	0x00009dc0


	//   ....[37]....
        /*02cc*/ 	.word	0x00009de0


	//   ....[38]....
        /*02d0*/ 	.word	0x0000aa30


	//   ....[39]....
        /*02d4*/ 	.word	0x0000aa50


	//   ....[40]....
        /*02d8*/ 	.word	0x0000baa0


	//   ....[41]....
        /*02dc*/ 	.word	0x0000cdb0


	//   ....[42]....
        /*02e0*/ 	.word	0x0000cdd0


	//   ....[43]....
        /*02e4*/ 	.word	0x0000cde0


	//   ....[44]....
        /*02e8*/ 	.word	0x0000ce20


	//   ....[45]....
        /*02ec*/ 	.word	0x0000ce70


	//   ....[46]....
        /*02f0*/ 	.word	0x0000ce90


	//   ....[47]....
        /*02f4*/ 	.word	0x0000cee0


	//   ....[48]....
        /*02f8*/ 	.word	0x0000cf00


	//   ....[49]....
        /*02fc*/ 	.word	0x0000d490


	//   ....[50]....
        /*0300*/ 	.word	0x0000d4c0


	//   ....[51]....
        /*0304*/ 	.word	0x0000d4f0


	//   ....[52]....
        /*0308*/ 	.word	0x0000d560


	//   ....[53]....
        /*030c*/ 	.word	0x0000d5c0


	//   ....[54]....
        /*0310*/ 	.word	0x0000d5e0


	//   ....[55]....
        /*0314*/ 	.word	0x0000d630


	//   ....[56]....
        /*0318*/ 	.word	0x0000d650


	//   ....[57]....
        /*031c*/ 	.word	0x0000d940


	//   ....[58]....
        /*0320*/ 	.word	0x0000d970


	//   ....[59]....
        /*0324*/ 	.word	0x0000d9a0


	//   ....[60]....
        /*0328*/ 	.word	0x0000d9d0


	//   ....[61]....
        /*032c*/ 	.word	0x0000da00


	//   ....[62]....
        /*0330*/ 	.word	0x0000da50


	//   ....[63]....
        /*0334*/ 	.word	0x0000dbd0


	//   ....[64]....
        /*0338*/ 	.word	0x0000dc00


	//   ....[65]....
        /*033c*/ 	.word	0x0000e580


	//   ....[66]....
        /*0340*/ 	.word	0x0000e5a0


	//   ....[67]....
        /*0344*/ 	.word	0x0000e5b0


	//   ....[68]....
        /*0348*/ 	.word	0x0000e5d0


	//   ....[69]....
        /*034c*/ 	.word	0x0000e5f0


	//   ....[70]....
        /*0350*/ 	.word	0x0000e620


	//   ....[71]....
        /*0354*/ 	.word	0x0000e640


	//   ....[72]....
        /*0358*/ 	.word	0x0000e670


	//   ....[73]....
        /*035c*/ 	.word	0x0000e9d0


	//   ....[74]....
        /*0360*/ 	.word	0x0000ea00


	//   ....[75]....
        /*0364*/ 	.word	0x0000ea30


	//   ....[76]....
        /*0368*/ 	.word	0x0000ea50


	//   ....[77]....
        /*036c*/ 	.word	0x0000ea60


	//   ....[78]....
        /*0370*/ 	.word	0x0000ea80


	//   ....[79]....
        /*0374*/ 	.word	0x0000eb20


	//   ....[80]....
        /*0378*/ 	.word	0x0000eb60


	//   ....[81]....
        /*037c*/ 	.word	0x0000f060


	//   ....[82]....
        /*0380*/ 	.word	0x0000f680


	//   ....[83]....
        /*0384*/ 	.word	0x0000f770


	//   ....[84]....
        /*0388*/ 	.word	0x0000f810


	//   ....[85]....
        /*038c*/ 	.word	0x0000f890


	//   ....[86]....
        /*0390*/ 	.word	0x0000f940


	//   ....[87]....
        /*0394*/ 	.word	0x0000f9a0


	//   ....[88]....
        /*0398*/ 	.word	0x0000fa60


	//   ....[89]....
        /*039c*/ 	.word	0x0000fac0


	//   ....[90]....
        /*03a0*/ 	.word	0x0000fb60


	//   ....[91]....
        /*03a4*/ 	.word	0x0000fbf0


	//   ....[92]....
        /*03a8*/ 	.word	0x0000fc50


	//   ....[93]....
        /*03ac*/ 	.word	0x0000fd80


	//   ....[94]....
        /*03b0*/ 	.word	0x0000fdf0


	//   ....[95]....
        /*03b4*/ 	.word	0x0000fe50


	//   ....[96]....
        /*03b8*/ 	.word	0x0000ff10


	//   ....[97]....
        /*03bc*/ 	.word	0x0000ff70


	//   ....[98]....
        /*03c0*/ 	.word	0x00010010


	//   ....[99]....
        /*03c4*/ 	.word	0x00010160


	//   ....[100]....
        /*03c8*/ 	.word	0x00010220


	//   ....[101]....
        /*03cc*/ 	.word	0x000104a0


	//   ....[102]....
        /*03d0*/ 	.word	0x000104f0


	//   ....[103]....
        /*03d4*/ 	.word	0x000106b0


	//   ....[104]....
        /*03d8*/ 	.word	0x00010700


	//   ....[105]....
        /*03dc*/ 	.word	0x000108c0


	//   ....[106]....
        /*03e0*/ 	.word	0x00010910


	//   ....[107]....
        /*03e4*/ 	.word	0x000109f0


	//   ....[108]....
        /*03e8*/ 	.word	0x00010a90


	//   ....[109]....
        /*03ec*/ 	.word	0x00010af0


	//   ....[110]....
        /*03f0*/ 	.word	0x00010b90


	//   ....[111]....
        /*03f4*/ 	.word	0x00010bf0


	//   ....[112]....
        /*03f8*/ 	.word	0x00010c90


	//   ....[113]....
        /*03fc*/ 	.word	0x00010cf0


	//   ....[114]....
        /*0400*/ 	.word	0x00010d90


	//   ....[115]....
        /*0404*/ 	.word	0x00010e70


	//   ....[116]....
        /*0408*/ 	.word	0x00010f20


	//   ....[117]....
        /*040c*/ 	.word	0x00011010


	//   ....[118]....
        /*0410*/ 	.word	0x00011110


	//   ....[119]....
        /*0414*/ 	.word	0x00011230


	//   ....[120]....
        /*0418*/ 	.word	0x00011310


	//   ....[121]....
        /*041c*/ 	.word	0x00011420


	//   ....[122]....
        /*0420*/ 	.word	0x000114f0


	//   ....[123]....
        /*0424*/ 	.word	0x00011600


	//----- nvinfo : EIATTR_REG_RECONFIG
	.align		4
.L_932:
        /*0428*/ 	.byte	0x01, 0x54
	.zero		2


	//----- nvinfo : EIATTR_SYSCALL_OFFSETS
	.align		4
        /*042c*/ 	.byte	0x04, 0x46
        /*042e*/ 	.short	(.L_934 - .L_933)


	//   ....[0]....
.L_933:
        /*0430*/ 	.word	0x00003620


	//   ....[1]....
        /*0434*/ 	.word	0x0000c2c0


	//   ....[2]....
        /*0438*/ 	.word	0x0000c400


	//   ....[3]....
        /*043c*/ 	.word	0x0000c4f0


	//   ....[4]....
        /*0440*/ 	.word	0x0000d170


	//----- nvinfo : EIATTR_MBARRIER_INSTR_OFFSETS
	.align		4
.L_934:
        /*0444*/ 	.byte	0x04, 0x39
        /*0446*/ 	.short	(.L_936 - .L_935)


	//   ....[0]....
.L_935:
        /*0448*/ 	.word	0x00000170
        /*044c*/ 	.word	0x000000ff
        /*0450*/ 	.word	0x00028c00
        /*0454*/ 	.short	0x0100
        /*0456*/ 	.byte	0x08
	.zero		1


	//   ....[1]....
        /*0458*/ 	.word	0x00000180
        /*045c*/ 	.word	0x000000ff
        /*0460*/ 	.word	0x00028c20
        /*0464*/ 	.short	0x0100
        /*0466*/ 	.byte	0x08
	.zero		1


	//   ....[2]....
        /*0468*/ 	.word	0x00000230
        /*046c*/ 	.word	0x000000ff
        /*0470*/ 	.word	0x00028c30
        /*0474*/ 	.short	0x0100
        /*0476*/ 	.byte	0x06
	.zero		1


	//   ....[3]....
        /*0478*/ 	.word	0x00000240
        /*047c*/ 	.word	0x000000ff
        /*0480*/ 	.word	0x00028c40
        /*0484*/ 	.short	0x0100
        /*0486*/ 	.byte	0x06
	.zero		1


	//   ....[4]....
        /*0488*/ 	.word	0x00000250
        /*048c*/ 	.word	0x000000ff
        /*0490*/ 	.word	0x00028c38
        /*0494*/ 	.short	0x0100
        /*0496*/ 	.byte	0x06
	.zero		1


	//   ....[5]....
        /*0498*/ 	.word	0x00000260
        /*049c*/ 	.word	0x000000ff
        /*04a0*/ 	.word	0x00028c48
        /*04a4*/ 	.short	0x0100
        /*04a6*/ 	.byte	0x06
	.zero		1


	//   ....[6]....
        /*04a8*/ 	.word	0x00000390
        /*04ac*/ 	.word	0x000000ff
        /*04b0*/ 	.word	0x00028c50
        /*04b4*/ 	.short	0x0100
        /*04b6*/ 	.byte	0x08
	.zero		1


	//   ....[7]....
        /*04b8*/ 	.word	0x000003a0
        /*04bc*/ 	.word	0x000000ff
        /*04c0*/ 	.word	0x00028c60
        /*04c4*/ 	.short	0x0100
        /*04c6*/ 	.byte	0x08
	.zero		1


	//   ....[8]....
        /*04c8*/ 	.word	0x000003b0
        /*04cc*/ 	.word	0x000000ff
        /*04d0*/ 	.word	0x00028c58
        /*04d4*/ 	.short	0x0100
        /*04d6*/ 	.byte	0x08
	.zero		1


	//   ....[9]....
        /*04d8*/ 	.word	0x000003c0
        /*04dc*/ 	.word	0x000000ff
        /*04e0*/ 	.word	0x00028c68
        /*04e4*/ 	.short	0x0100
        /*04e6*/ 	.byte	0x08
	.zero		1


	//   ....[10]....
        /*04e8*/ 	.word	0x000004b0
        /*04ec*/ 	.word	0x000000ff
        /*04f0*/ 	.word	0x00028c70
        /*04f4*/ 	.short	0x0100
        /*04f6*/ 	.byte	0x06
	.zero		1


	//   ....[11]....
        /*04f8*/ 	.word	0x000004c0
        /*04fc*/ 	.word	0x000000ff
        /*0500*/ 	.word	0x00028c80
        /*0504*/ 	.short	0x0100
        /*0506*/ 	.byte	0x06
	.zero		1


	//   ....[12]....
        /*0508*/ 	.word	0x000004d0
        /*050c*/ 	.word	0x000000ff
        /*0510*/ 	.word	0x00028c78
        /*0514*/ 	.short	0x0100
        /*0516*/ 	.byte	0x06
	.zero		1


	//   ....[13]....
        /*0518*/ 	.word	0x000004e0
        /*051c*/ 	.word	0x000000ff
        /*0520*/ 	.word	0x00028c88
        /*0524*/ 	.short	0x0100
        /*0526*/ 	.byte	0x06
	.zero		1


	//   ....[14]....
        /*0528*/ 	.word	0x00000610
        /*052c*/ 	.word	0x000000ff
        /*0530*/ 	.word	0x00028c90
        /*0534*/ 	.short	0x0100
        /*0536*/ 	.byte	0x08
	.zero		1


	//   ....[15]....
        /*0538*/ 	.word	0x00000620
        /*053c*/ 	.word	0x000000ff
        /*0540*/ 	.word	0x00028ca0
        /*0544*/ 	.short	0x0100
        /*0546*/ 	.byte	0x08
	.zero		1


	//   ....[16]....
        /*0548*/ 	.word	0x00000630
        /*054c*/ 	.word	0x000000ff
        /*0550*/ 	.word	0x00028c98
        /*0554*/ 	.short	0x0100
        /*0556*/ 	.byte	0x08
	.zero		1


	//   ....[17]....
        /*0558*/ 	.word	0x00000640
        /*055c*/ 	.word	0x000000ff
        /*0560*/ 	.word	0x00028ca8
        /*0564*/ 	.short	0x0100
        /*0566*/ 	.byte	0x08
	.zero		1


	//   ....[18]....
        /*0568*/ 	.word	0x00000780
        /*056c*/ 	.word	0x000000ff
        /*0570*/ 	.word	0x00028cb0
        /*0574*/ 	.short	0x0100
        /*0576*/ 	.byte	0x08
	.zero		1


	//   ....[19]....
        /*0578*/ 	.word	0x00000790
        /*057c*/ 	.word	0x000000ff
        /*0580*/ 	.word	0x00028cc0
        /*0584*/ 	.short	0x0100
        /*0586*/ 	.byte	0x08
	.zero		1


	//   ....[20]....
        /*0588*/ 	.word	0x000007a0
        /*058c*/ 	.word	0x000000ff
        /*0590*/ 	.word	0x00028cb8
        /*0594*/ 	.short	0x0100
        /*0596*/ 	.byte	0x08
	.zero		1


	//   ....[21]....
        /*0598*/ 	.word	0x000007b0
        /*059c*/ 	.word	0x000000ff
        /*05a0*/ 	.word	0x00028cc8
        /*05a4*/ 	.short	0x0100
        /*05a6*/ 	.byte	0x08
	.zero		1


	//   ....[22]....
        /*05a8*/ 	.word	0x00001490
        /*05ac*/ 	.word	0x000000ff
        /*05b0*/ 	.word	0x00028c50
        /*05b4*/ 	.short	0x010a
        /*05b6*/ 	.byte	0x05
	.zero		1


	//   ....[23]....
        /*05b8*/ 	.word	0x00001760
        /*05bc*/ 	.word	0x000000ff
        /*05c0*/ 	.word	0x00000000
        /*05c4*/ 	.short	0x0101
        /*05c6*/ 	.byte	0x04
	.zero		1


	//   ....[24]....
        /*05c8*/ 	.word	0x000020c0
        /*05cc*/ 	.word	0x000000ff
        /*05d0*/ 	.word	0x00028c50
        /*05d4*/ 	.short	0x010a
        /*05d6*/ 	.byte	0x07
	.zero		1


	//   ....[25]....
        /*05d8*/ 	.word	0x00002100
        /*05dc*/ 	.word	0x000000ff
        /*05e0*/ 	.word	0x00028c50
        /*05e4*/ 	.short	0x010a
        /*05e6*/ 	.byte	0x07
	.zero		1


	//   ....[26]....
        /*05e8*/ 	.word	0x000022e0
        /*05ec*/ 	.word	0x000000ff
        /*05f0*/ 	.word	0x00000000
        /*05f4*/ 	.short	0x0101
        /*05f6*/ 	.byte	0x07
	.zero		1


	//   ....[27]....
        /*05f8*/ 	.word	0x00003650
        /*05fc*/ 	.word	0x000000ff
        /*0600*/ 	.word	0x00028c00
        /*0604*/ 	.short	0x010a
        /*0606*/ 	.byte	0x27
	.zero		1


	//   ....[28]....
        /*0608*/ 	.word	0x000037e0
        /*060c*/ 	.word	0x000000ff
        /*0610*/ 	.word	0x00028c30
        /*0614*/ 	.short	0x010a
        /*0616*/ 	.byte	0x27
	.zero		1


	//   ....[29]....
        /*0618*/ 	.word	0x00003820
        /*061c*/ 	.word	0x000000ff
        /*0620*/ 	.word	0x00028c30
        /*0624*/ 	.short	0x010a
        /*0626*/ 	.byte	0x27
	.zero		1


	//   ....[30]....
        /*0628*/ 	.word	0x00003cc0
        /*062c*/ 	.word	0x000000ff
        /*0630*/ 	.word	0x00000000
        /*0634*/ 	.short	0x0101
        /*0636*/ 	.byte	0x04
	.zero		1


	//   ....[31]....
        /*0638*/ 	.word	0x00004cd0
        /*063c*/ 	.word	0x000000ff
        /*0640*/ 	.word	0x00028c50
        /*0644*/ 	.short	0x010a
        /*0646*/ 	.byte	0x27
	.zero		1


	//   ....[32]....
        /*0648*/ 	.word	0x00004d10
        /*064c*/ 	.word	0x000000ff
        /*0650*/ 	.word	0x00028c50
        /*0654*/ 	.short	0x010a
        /*0656*/ 	.byte	0x27
	.zero		1


	//   ....[33]....
        /*0658*/ 	.word	0x00005060
        /*065c*/ 	.word	0x000000ff
        /*0660*/ 	.word	0x00000000
        /*0664*/ 	.short	0x0101
        /*0666*/ 	.byte	0x05
	.zero		1


	//   ....[34]....
        /*0668*/ 	.word	0x00005200
        /*066c*/ 	.word	0x000000ff
        /*0670*/ 	.word	0x00028c30
        /*0674*/ 	.short	0x010a
        /*0676*/ 	.byte	0x1b
	.zero		1


	//   ....[35]....
        /*0678*/ 	.word	0x00005240
        /*067c*/ 	.word	0x000000ff
        /*0680*/ 	.word	0x00028c30
        /*0684*/ 	.short	0x010a
        /*0686*/ 	.byte	0x1b
	.zero		1


	//   ....[36]....
        /*0688*/ 	.word	0x000054e0
        /*068c*/ 	.word	0x000000ff
        /*0690*/ 	.word	0x00000000
        /*0694*/ 	.short	0x0101
        /*0696*/ 	.byte	0x0a
	.zero		1


	//   ....[37]....
        /*0698*/ 	.word	0x00006c40
        /*069c*/ 	.word	0x000000ff
        /*06a0*/ 	.word	0x00028c50
        /*06a4*/ 	.short	0x010a
        /*06a6*/ 	.byte	0x1b
	.zero		1


	//   ....[38]....
        /*06a8*/ 	.word	0x00006c80
        /*06ac*/ 	.word	0x000000ff
        /*06b0*/ 	.word	0x00028c50
        /*06b4*/ 	.short	0x010a
        /*06b6*/ 	.byte	0x1b
	.zero		1


	//   ....[39]....
        /*06b8*/ 	.word	0x00006f40
        /*06bc*/ 	.word	0x000000ff
        /*06c0*/ 	.word	0x00000000
        /*06c4*/ 	.short	0x0101
        /*06c6*/ 	.byte	0x1b
	.zero		1


	//   ....[40]....
        /*06c8*/ 	.word	0x00007070
        /*06cc*/ 	.word	0x000000ff
        /*06d0*/ 	.word	0x00028c30
        /*06d4*/ 	.short	0x010a
        /*06d6*/ 	.byte	0x1a
	.zero		1


	//   ....[41]....
        /*06d8*/ 	.word	0x000070b0
        /*06dc*/ 	.word	0x000000ff
        /*06e0*/ 	.word	0x00028c30
        /*06e4*/ 	.short	0x010a
        /*06e6*/ 	.byte	0x1a
	.zero		1


	//   ....[42]....
        /*06e8*/ 	.word	0x000072c0
        /*06ec*/ 	.word	0x000000ff
        /*06f0*/ 	.word	0x00000000
        /*06f4*/ 	.short	0x0101
        /*06f6*/ 	.byte	0x0a
	.zero		1


	//   ....[43]....
        /*06f8*/ 	.word	0x00008540
        /*06fc*/ 	.word	0x000000ff
        /*0700*/ 	.word	0x00028c50
        /*0704*/ 	.short	0x010a
        /*0706*/ 	.byte	0x1a
	.zero		1


	//   ....[44]....
        /*0708*/ 	.word	0x00008580
        /*070c*/ 	.word	0x000000ff
        /*0710*/ 	.word	0x00028c50
        /*0714*/ 	.short	0x010a
        /*0716*/ 	.byte	0x1a
	.zero		1


	//   ....[45]....
        /*0718*/ 	.word	0x00008830
        /*071c*/ 	.word	0x000000ff
        /*0720*/ 	.word	0x00000000
        /*0724*/ 	.short	0x0101
        /*0726*/ 	.byte	0x07
	.zero		1


	//   ....[46]....
        /*0728*/ 	.word	0x000093b0
        /*072c*/ 	.word	0x000000ff
        /*0730*/ 	.word	0x00000000
        /*0734*/ 	.short	0x0101
        /*0736*/ 	.byte	0x04
	.zero		1


	//   ....[47]....
        /*0738*/ 	.word	0x0000cb70
        /*073c*/ 	.word	0x000000ff
        /*0740*/ 	.word	0x00028c40
        /*0744*/ 	.short	0x010a
        /*0746*/ 	.byte	0x2d
	.zero		1


	//   ....[48]....
        /*0748*/ 	.word	0x0000cfa0
        /*074c*/ 	.word	0x000000ff
        /*0750*/ 	.word	0x00028c30
        /*0754*/ 	.short	0x0107
        /*0756*/ 	.byte	0x2d
	.zero		1


	//   ....[49]....
        /*0758*/ 	.word	0x0000d010
        /*075c*/ 	.word	0x000000ff
        /*0760*/ 	.word	0x00028c30
        /*0764*/ 	.short	0x0101
        /*0766*/ 	.byte	0x2d
	.zero		1


	//   ....[50]....
        /*0768*/ 	.word	0x0000d720
        /*076c*/ 	.word	0x000000ff
        /*0770*/ 	.word	0x00028c00
        /*0774*/ 	.short	0x0107
        /*0776*/ 	.byte	0x2d
	.zero		1


	//   ....[51]....
        /*0778*/ 	.word	0x0000d760
        /*077c*/ 	.word	0x000000ff
        /*0780*/ 	.word	0x00028c00
        /*0784*/ 	.short	0x0101
        /*0786*/ 	.byte	0x2d
	.zero		1


	//   ....[52]....
        /*0788*/ 	.word	0x0000d770
        /*078c*/ 	.word	0x000000ff
        /*0790*/ 	.word	0x00028c20
        /*0794*/ 	.short	0x010a
        /*0796*/ 	.byte	0x2d
	.zero		1


	//   ....[53]....
        /*0798*/ 	.word	0x0000d7c0
        /*079c*/ 	.word	0x000000ff
        /*07a0*/ 	.word	0x00028c60
        /*07a4*/ 	.short	0x010a
        /*07a6*/ 	.byte	0x2d
	.zero		1


	//   ....[54]....
        /*07a8*/ 	.word	0x0000dfe0
        /*07ac*/ 	.word	0x000000ff
        /*07b0*/ 	.word	0x00028c50
        /*07b4*/ 	.short	0x0107
        /*07b6*/ 	.byte	0x2d
	.zero		1


	//   ....[55]....
        /*07b8*/ 	.word	0x0000e060
        /*07bc*/ 	.word	0x000000ff
        /*07c0*/ 	.word	0x00028c50
        /*07c4*/ 	.short	0x0101
        /*07c6*/ 	.byte	0x2d
	.zero		1


	//   ....[56]....
        /*07c8*/ 	.word	0x0000e380
        /*07cc*/ 	.word	0x0000000a
        /*07d0*/ 	.word	0x00028c40
        /*07d4*/ 	.short	0x010a
        /*07d6*/ 	.byte	0x3f
	.zero		1


	//   ....[57]....
        /*07d8*/ 	.word	0x0000e710
        /*07dc*/ 	.word	0x0000000a
        /*07e0*/ 	.word	0x00028c30
        /*07e4*/ 	.short	0x0107
        /*07e6*/ 	.byte	0x3f
	.zero		1


	//   ....[58]....
        /*07e8*/ 	.word	0x0000e7c0
        /*07ec*/ 	.word	0x0000000a
        /*07f0*/ 	.word	0x00028c30
        /*07f4*/ 	.short	0x0101
        /*07f6*/ 	.byte	0x3f
	.zero		1


	//   ....[59]....
        /*07f8*/ 	.word	0x0000e7f0
        /*07fc*/ 	.word	0x0000000a
        /*0800*/ 	.word	0x00028c60
        /*0804*/ 	.short	0x010a
        /*0806*/ 	.byte	0x3f
	.zero		1


	//   ....[60]....
        /*0808*/ 	.word	0x0000ee30
        /*080c*/ 	.word	0x0000000a
        /*0810*/ 	.word	0x00028c50
        /*0814*/ 	.short	0x0107
        /*0816*/ 	.byte	0x3f
	.zero		1


	//   ....[61]....
        /*0818*/ 	.word	0x0000ef00
        /*081c*/ 	.word	0x0000000a
        /*0820*/ 	.word	0x00028c50
        /*0824*/ 	.short	0x0101
        /*0826*/ 	.byte	0x3f
	.zero		1


	//   ....[62]....
        /*0828*/ 	.word	0x0000efe0
        /*082c*/ 	.word	0x00000005
        /*0830*/ 	.word	0x00028c20
        /*0834*/ 	.short	0x010a
        /*0836*/ 	.byte	0x3f
	.zero		1


	//   ....[63]....
        /*0838*/ 	.word	0x0000f150
        /*083c*/ 	.word	0x00000004
        /*0840*/ 	.word	0x00028c40
        /*0844*/ 	.short	0x010a
        /*0846*/ 	.byte	0x3f
	.zero		1


	//   ....[64]....
        /*0848*/ 	.word	0x0000f1f0
        /*084c*/ 	.word	0x00000005
        /*0850*/ 	.word	0x00028c40
        /*0854*/ 	.short	0x010a
        /*0856*/ 	.byte	0x3f
	.zero		1


	//   ....[65]....
        /*0858*/ 	.word	0x0000f230
        /*085c*/ 	.word	0x00000004
        /*0860*/ 	.word	0x00028c60
        /*0864*/ 	.short	0x010a
        /*0866*/ 	.byte	0x3f
	.zero		1


	//   ....[66]....
        /*0868*/ 	.word	0x0000f270
        /*086c*/ 	.word	0x00000005
        /*0870*/ 	.word	0x00028c60
        /*0874*/ 	.short	0x010a
        /*0876*/ 	.byte	0x3f
	.zero		1


	//   ....[67]....
        /*0878*/ 	.word	0x0000f2e0
        /*087c*/ 	.word	0x00000005
        /*0880*/ 	.word	0x00028c50
        /*0884*/ 	.short	0x010a
        /*0886*/ 	.byte	0x3f
	.zero		1


	//   ....[68]....
        /*0888*/ 	.word	0x0000f340
        /*088c*/ 	.word	0x00000005
        /*0890*/ 	.word	0x00028c50
        /*0894*/ 	.short	0x010a
        /*0896*/ 	.byte	0x3f
	.zero		1


	//   ....[69]....
        /*0898*/ 	.word	0x0000f3a0
        /*089c*/ 	.word	0x00000000
        /*08a0*/ 	.word	0x00028c00
        /*08a4*/ 	.short	0x010a
        /*08a6*/ 	.byte	0x3f
	.zero		1


	//   ....[70]....
        /*08a8*/ 	.word	0x0000f400
        /*08ac*/ 	.word	0x00000004
        /*08b0*/ 	.word	0x00028c30
        /*08b4*/ 	.short	0x010a
        /*08b6*/ 	.byte	0x3f
	.zero		1


	//   ....[71]....
        /*08b8*/ 	.word	0x0000f460
        /*08bc*/ 	.word	0x0000000e
        /*08c0*/ 	.word	0x00028c50
        /*08c4*/ 	.short	0x010a
        /*08c6*/ 	.byte	0x3f
	.zero		1


	//   ....[72]....
        /*08c8*/ 	.word	0x0000f4c0
        /*08cc*/ 	.word	0x00000004
        /*08d0*/ 	.word	0x00028c30
        /*08d4*/ 	.short	0x010a
        /*08d6*/ 	.byte	0x3f
	.zero		1


	//   ....[73]....
        /*08d8*/ 	.word	0x0000f520
        /*08dc*/ 	.word	0x0000000e
        /*08e0*/ 	.word	0x00028c50
        /*08e4*/ 	.short	0x010a
        /*08e6*/ 	.byte	0x3f
	.zero		1


	//   ....[74]....
        /*08e8*/ 	.word	0x0000f580
        /*08ec*/ 	.word	0x00000004
        /*08f0*/ 	.word	0x00028c30
        /*08f4*/ 	.short	0x010a
        /*08f6*/ 	.byte	0x3f
	.zero		1


	//   ....[75]....
        /*08f8*/ 	.word	0x0000f5e0
        /*08fc*/ 	.word	0x0000000c
        /*0900*/ 	.word	0x00028c50
        /*0904*/ 	.short	0x010a
        /*0906*/ 	.byte	0x3f
	.zero		1


	//   ....[76]....
        /*0908*/ 	.word	0x0000f6c0
        /*090c*/ 	.word	0x00000003
        /*0910*/ 	.word	0x00028c40
        /*0914*/ 	.short	0x010a
        /*0916*/ 	.byte	0x3f
	.zero		1


	//   ....[77]....
        /*0918*/ 	.word	0x00010050
        /*091c*/ 	.word	0x00000003
        /*0920*/ 	.word	0x00028c20
        /*0924*/ 	.short	0x010a
        /*0926*/ 	.byte	0x3f
	.zero		1


	//   ....[78]....
        /*0928*/ 	.word	0x000100b0
        /*092c*/ 	.word	0x00000003
        /*0930*/ 	.word	0x00028c60
        /*0934*/ 	.short	0x010a
        /*0936*/ 	.byte	0x3f
	.zero		1


	//   ....[79]....
        /*0938*/ 	.word	0x00010940
        /*093c*/ 	.word	0x0000000a
        /*0940*/ 	.word	0x00028c40
        /*0944*/ 	.short	0x010a
        /*0946*/ 	.byte	0x3f
	.zero		1


	//   ....[80]....
        /*0948*/ 	.word	0x00010dc0
        /*094c*/ 	.word	0x0000000a
        /*0950*/ 	.word	0x00028c60
        /*0954*/ 	.short	0x010a
        /*0956*/ 	.byte	0x3f
	.zero		1


	//   ....[81]....
        /*0958*/ 	.word	0x00011520
        /*095c*/ 	.word	0x00000005
        /*0960*/ 	.word	0x00028c20
        /*0964*/ 	.short	0x010a
        /*0966*/ 	.byte	0x3f
	.zero		1


	//   ....[82]....
        /*0968*/ 	.word	0x000116c0
        /*096c*/ 	.word	0x00000004
        /*0970*/ 	.word	0x00028c40
        /*0974*/ 	.short	0x010a
        /*0976*/ 	.byte	0x3f
	.zero		1


	//   ....[83]....
        /*0978*/ 	.word	0x00011710
        /*097c*/ 	.word	0x00000005
        /*0980*/ 	.word	0x00028c40
        /*0984*/ 	.short	0x010a
        /*0986*/ 	.byte	0x3f
	.zero		1


	//   ....[84]....
        /*0988*/ 	.word	0x00011760
        /*098c*/ 	.word	0x00000004
        /*0990*/ 	.word	0x00028c60
        /*0994*/ 	.short	0x010a
        /*0996*/ 	.byte	0x3f
	.zero		1


	//----- nvinfo : EIATTR_NUM_MBARRIERS
	.align		4
.L_936:
        /*0998*/ 	.byte	0x03, 0x38
        /*099a*/ 	.short	0x0016


	//----- nvinfo : EIATTR_EXIT_INSTR_OFFSETS
	.align		4
        /*099c*/ 	.byte	0x04, 0x1c
        /*099e*/ 	.short	(.L_938 - .L_937)


	//   ....[0]....
.L_937:
        /*09a0*/ 	.word	0x0000f2c0


	//----- nvinfo : EIATTR_MAX_THREADS
	.align		4
.L_938:
        /*09a4*/ 	.byte	0x04, 0x05
        /*09a6*/ 	.short	(.L_940 - .L_939)
.L_939:
        /*09a8*/ 	.word	0x00000180
        /*09ac*/ 	.word	0x00000001
        /*09b0*/ 	.word	0x00000001


	//----- nvinfo : EIATTR_CRS_STACK_SIZE
	.align		4
.L_940:
        /*09b4*/ 	.byte	0x04, 0x1e
        /*09b6*/ 	.short	(.L_942 - .L_941)
.L_941:
        /*09b8*/ 	.word	0x00000000


	//----- nvinfo : EIATTR_CBANK_PARAM_SIZE
	.align		4
.L_942:
        /*09bc*/ 	.byte	0x03, 0x19
        /*09be*/ 	.short	0x0a70


	//----- nvinfo : EIATTR_PARAM_CBANK
	.align		4
        /*09c0*/ 	.byte	0x04, 0x0a
        /*09c2*/ 	.short	(.L_944 - .L_943)
	.align		4
.L_943:
        /*09c4*/ 	.word	index@(.nv.constant0._ZN7cutlass13device_kernelIN5flash11enable_sm90INS1_16FlashAttnFwdSm90INS1_25CollectiveMainloopFwdSm90ILi2EN4cute5tupleIJNS5_1CILi1EEES8_S8_EEENS6_IJNS7_ILi64EEESA_SA_EEELi512ENS_6half_tEfNS_4arch4Sm90ELb1ELb0ELb0ELb0ELb1ELb0ELb0ELb0ELb0ELb1ELb1ELb0EEENS1_21CollectiveEpilogueFwdINS6_IJSA_NS7_ILi512EEESA_EEES9_SC_SE_Li256ELb0ELb1ELb1ELb0EEENS1_19SingleTileSchedulerILb0ELb1ELb1ELi64EEEEEEEEEvNT_6ParamsE)
        /*09c8*/ 	.short	0x0210
        /*09ca*/ 	.short	0x0a70


	//----- nvinfo : EIATTR_SW_WAR
	.align		4
.L_944:
        /*09cc*/ 	.byte	0x04, 0x36
        /*09ce*/ 	.short	(.L_946 - .L_945)
.L_945:
        /*09d0*/ 	.word	0x00000008
.L_946:


//--------------------- .nv.info._ZN7cutlass13device_kernelIN5flash11enable_sm90INS1_16FlashAttnFwdSm90INS1_25CollectiveMainloopFwdSm90ILi2EN4cute5tupleIJNS5_1CILi1EEES8_S8_EEENS6_IJNS7_ILi64EEESA_SA_EEELi512ENS_6half_tEfNS_4arch4Sm90ELb1ELb0ELb0ELb0ELb1ELb0ELb1ELb0ELb0ELb1ELb1ELb0EEENS1_21CollectiveEpilogueFwdINS6_IJSA_NS7_ILi512EEESA_EEES9_SC_SE_Li256ELb0ELb1ELb1ELb0EEENS1_19SingleTileSchedulerILb0ELb1ELb1ELi64EEEEEEEEEvNT_6ParamsE --------------------------
	.section	.nv.info._ZN7cutlass13device_kernelIN5flash11enable_sm90INS1_16FlashAttnFwdSm90INS1_25CollectiveMainloopFwdSm90ILi2EN4cute5tupleIJNS5_1CILi1EEES8_S8_EEENS6_IJNS7_ILi64EEESA_SA_EEELi512ENS_6half_tEfNS_4arch4Sm90ELb1ELb0ELb0ELb0ELb1ELb0ELb1ELb0ELb0ELb1ELb1ELb0EEENS1_21CollectiveEpilogueFwdINS6_IJSA_NS7_ILi512EEESA_EEES9_SC_SE_Li256ELb0ELb1ELb1ELb0EEENS1_19SingleTileSchedulerILb0ELb1ELb1ELi64EEEEEEEEEvNT_6ParamsE,"",@"SHT_CUDA_INFO"
	.sectionflags	@""
	.align	4


	//----- nvinfo : EIATTR_CUDA_API_VERSION
	.align		4
        /*0000*/ 	.byte	0x04, 0x37
        /*0002*/ 	.short	(.L_948 - .L_947)
.L_947:
        /*0004*/ 	.word	0x00000082


	//----- nvinfo : EIATTR_KPARAM_INFO
	.align		4
.L_948:
        /*0008*/ 	.byte	0x04, 0x17
        /*000a*/ 	.short	(.L_950 - .L_949)
.L_949:
        /*000c*/ 	.word	0x00000000
        /*0010*/ 	.short	0x0000
        /*0012*/ 	.short	0x0070
        /*0014*/ 	.byte	0x00, 0xf0, 0x01, 0x2c


	//----- nvinfo : EIATTR_SPARSE_MMA_MASK
	.align		4
.L_950:
        /*0018*/ 	.byte	0x03, 0x50
        /*001a*/ 	.short	0x0000


	//----- nvinfo : EIATTR_MAXREG_COUNT
	.align		4
        /*001c*/ 	.byte	0x03, 0x1b
        /*001e*/ 	.short	0x00a8


	//----- nvinfo : EIATTR_NUM_BARRIERS
	.align		4
        /*0020*/ 	.byte	0x02, 0x4c
        /*0022*/ 	.byte	0x10
	.zero		1


	//----- nvinfo : EIATTR_EXTERNS
	.align		4
        /*0024*/ 	.byte	0x04, 0x0f
        /*0026*/ 	.short	(.L_952 - .L_951)


	//   ....[0]....
	.align		4
.L_951:
        /*0028*/ 	.word	index@(__assertfail)


	//----- nvinfo : EIATTR_ANNOTATIONS
	.align		4
.L_952:
        /*002c*/ 	.byte	0x04, 0x55
        /*002e*/ 	.short	(.L_954 - .L_953)


	//   ....[0]....
.L_953:
        /*0030*/ 	.word	0x00000001
        /*0034*/ 	.byte	0x90, 0x08, 0x00, 0x00, 0x01, 0x00, 0x00, 0x00, 0x10, 0x0a, 0x00, 0x00, 0x01, 0x00, 0x00, 0x00
        /*0044*/ 	.byte	0x20, 0x13, 0x00, 0x00, 0x01, 0x00, 0x00, 0x00, 0x80, 0x36, 0x00, 0x00, 0x01, 0x00, 0x00, 0x00
        /*0054*/ 	.byte	0x10, 0xd1, 0x00, 0x00, 0x01, 0x00, 0x00, 0x00, 0xf0, 0xf5, 0x00, 0x00, 0x01, 0x00, 0x00, 0x00
        /*0064*/ 	.byte	0x90, 0x09, 0x01, 0x00, 0x01, 0x00, 0x00, 0x00, 0xf0, 0x3d, 0x01, 0x00


	//----- nvinfo : EIATTR_MERCURY_ISA_VERSION
	.align		4
.L_954:
        /*0070*/ 	.byte	0x03, 0x5f
        /*0072*/ 	.short	0x0101


	//----- nvinfo : EIATTR_INT_WARP_WIDE_INSTR_OFFSETS
	.align		4
        /*0074*/ 	.byte	0x04, 0x31
        /*0076*/ 	.short	(.L_956 - .L_955)


	//   ....[0]....
.L_955:
        /*0078*/ 	.word	0x000000c0


	//   ....[1]....
        /*007c*/ 	.word	0x000000d0


	//   ....[2]....
        /*0080*/ 	.word	0x000000e0


	//   ....[3]....
        /*0084*/ 	.word	0x00000180


	//----- nvinfo : EIATTR_COOP_GROUP_MASK_REGIDS
	.align		4
.L_956:
        /*0088*/ 	.byte	0x04, 0x29
        /*008a*/ 	.short	(.L_958 - .L_957)


	//   ....[0]....
.L_957:
        /*008c*/ 	.word	0xffffffff


	//   ....[1]....
        /*0090*/ 	.word	0xffffffff


	//   ....[2]....
        /*0094*/ 	.word	0xffffffff


	//   ....[3]....
        /*0098*/ 	.word	0xffffffff


	//   ....[4]....
        /*009c*/ 	.word	0xffffffff


	//   ....[5]....
        /*00a0*/ 	.word	0xffffffff


	//   ....[6]....
        /*00a4*/ 	.word	0xffffffff


	//   ....[7]....
        /*00a8*/ 	.word	0xffffffff


	//   ....[8]....
        /*00ac*/ 	.word	0xffffffff


	//   ....[9]....
        /*00b0*/ 	.word	0xffffffff


	//   ....[10]....
        /*00b4*/ 	.word	0xffffffff


	//   ....[11]....
        /*00b8*/ 	.word	0xffffffff


	//   ....[12]....
        /*00bc*/ 	.word	0xffffffff


	//   ....[13]....
        /*00c0*/ 	.word	0xffffffff


	//   ....[14]....
        /*00c4*/ 	.word	0xffffffff


	//   ....[15]....
        /*00c8*/ 	.word	0xffffffff


	//   ....[16]....
        /*00cc*/ 	.word	0xffffffff


	//   ....[17]....
        /*00d0*/ 	.word	0xffffffff


	//   ....[18]....
        /*00d4*/ 	.word	0xffffffff


	//   ....[19]....
        /*00d8*/ 	.word	0xffffffff


	//   ....[20]....
        /*00dc*/ 	.word	0xffffffff


	//   ....[21]....
        /*00e0*/ 	.word	0xffffffff


	//   ....[22]....
        /*00e4*/ 	.word	0xffffffff


	//   ....[23]....
        /*00e8*/ 	.word	0xffffffff


	//   ....[24]....
        /*00ec*/ 	.word	0xffffffff


	//   ....[25]....
        /*00f0*/ 	.word	0xffffffff


	//   ....[26]....
        /*00f4*/ 	.word	0xffffffff


	//   ....[27]....
        /*00f8*/ 	.word	0xffffffff


	//   ....[28]....
        /*00fc*/ 	.word	0xffffffff


	//   ....[29]....
        /*0100*/ 	.word	0xffffffff


	//   ....[30]....
        /*0104*/ 	.word	0xffffffff


	//   ....[31]....
        /*0108*/ 	.word	0xffffffff


	//   ....[32]....
        /*010c*/ 	.word	0xffffffff


	//   ....[33]....
        /*0110*/ 	.word	0xffffffff


	//   ....[34]....
        /*0114*/ 	.word	0xffffffff


	//   ....[35]....
        /*0118*/ 	.word	0xffffffff


	//   ....[36]....
        /*011c*/ 	.word	0xffffffff


	//   ....[37]....
        /*0120*/ 	.word	0xffffffff


	//   ....[38]....
        /*0124*/ 	.word	0xffffffff


	//   ....[39]....
        /*0128*/ 	.word	0xffffffff


	//   ....[40]....
        /*012c*/ 	.word	0xffffffff


	//   ....[41]....
        /*0130*/ 	.word	0xffffffff


	//   ....[42]....
        /*0134*/ 	.word	0xffffffff


	//   ....[43]....
        /*0138*/ 	.word	0xffffffff


	//   ....[44]....
        /*013c*/ 	.word	0xffffffff


	//   ....[45]....
        /*0140*/ 	.word	0xffffffff


	//   ....[46]....
        /*0144*/ 	.word	0xffffffff


	//   ....[47]....
        /*0148*/ 	.word	0xffffffff


	//   ....[48]....
        /*014c*/ 	.word	0xffffffff


	//   ....[49]....
        /*0150*/ 	.word	0xffffffff


	//   ....[50]....
        /*0154*/ 	.word	0xffffffff


	//   ....[51]....
        /*0158*/ 	.word	0xffffffff


	//   ....[52]....
        /*015c*/ 	.word	0xffffffff


	//   ....[53]....
        /*0160*/ 	.word	0xffffffff


	//   ....[54]....
        /*0164*/ 	.word	0xffffffff


	//   ....[55]....
        /*0168*/ 	.word	0xffffffff


	//   ....[56]....
        /*016c*/ 	.word	0xffffffff


	//   ....[57]....
        /*0170*/ 	.word	0xffffffff


	//   ....[58]....
        /*0174*/ 	.word	0xffffffff


	//   ....[59]....
        /*0178*/ 	.word	0xffffffff


	//   ....[60]....
        /*017c*/ 	.word	0xffffffff


	//   ....[61]....
        /*0180*/ 	.word	0xffffffff


	//   ....[62]....
        /*0184*/ 	.word	0xffffffff


	//   ....[63]....
        /*0188*/ 	.word	0xffffffff


	//   ....[64]....
        /*018c*/ 	.word	0xffffffff


	//   ....[65]....
        /*0190*/ 	.word	0xffffffff


	//   ....[66]....
        /*0194*/ 	.word	0xffffffff


	//   ....[67]....
        /*0198*/ 	.word	0xffffffff


	//   ....[68]....
        /*019c*/ 	.word	0xffffffff


	//   ....[69]....
        /*01a0*/ 	.word	0xffffffff


	//   ....[70]....
        /*01a4*/ 	.word	0xffffffff


	//   ....[71]....
        /*01a8*/ 	.word	0xffffffff


	//   ....[72]....
        /*01ac*/ 	.word	0xffffffff


	//   ....[73]....
        /*01b0*/ 	.word	0xffffffff


	//   ....[74]....
        /*01b4*/ 	.word	0xffffffff


	//   ....[75]....
        /*01b8*/ 	.word	0xffffffff


	//   ....[76]....
        /*01bc*/ 	.word	0xffffffff


	//   ....[77]....
        /*01c0*/ 	.word	0xffffffff


	//   ....[78]....
        /*01c4*/ 	.word	0xffffffff


	//   ....[79]....
        /*01c8*/ 	.word	0xffffffff


	//   ....[80]....
        /*01cc*/ 	.word	0xffffffff


	//   ....[81]....
        /*01d0*/ 	.word	0xffffffff


	//   ....[82]....
        /*01d4*/ 	.word	0xffffffff


	//   ....[83]....
        /*01d8*/ 	.word	0xffffffff


	//   ....[84]....
        /*01dc*/ 	.word	0xffffffff


	//   ....[85]....
        /*01e0*/ 	.word	0xffffffff


	//   ....[86]....
        /*01e4*/ 	.word	0xffffffff


	//   ....[87]....
        /*01e8*/ 	.word	0xffffffff


	//   ....[88]....
        /*01ec*/ 	.word	0xffffffff


	//   ....[89]....
        /*01f0*/ 	.word	0xffffffff


	//   ....[90]....
        /*01f4*/ 	.word	0xffffffff


	//   ....[91]....
        /*01f8*/ 	.word	0xffffffff


	//   ....[92]....
        /*01fc*/ 	.word	0xffffffff


	//   ....[93]....
        /*0200*/ 	.word	0x0500000f


	//   ....[94]....
        /*0204*/ 	.word	0x0500000f


	//   ....[95]....
        /*0208*/ 	.word	0x0500000f


	//   ....[96]....
        /*020c*/ 	.word	0x0500000f


	//   ....[97]....
        /*0210*/ 	.word	0x0500000f


	//   ....[98]....
        /*0214*/ 	.word	0x0500000f


	//   ....[99]....
        /*0218*/ 	.word	0x0500000f


	//   ....[100]....
        /*021c*/ 	.word	0x0500000f


	//   ....[101]....
        /*0220*/ 	.word	0x0500000f


	//   ....[102]....
        /*0224*/ 	.word	0x0500000f


	//   ....[103]....
        /*0228*/ 	.word	0x0500000f


	//   ....[104]....
        /*022c*/ 	.word	0x0500000f


	//   ....[105]....
        /*0230*/ 	.word	0x0500000f


	//   ....[106]....
        /*0234*/ 	.word	0x0500000f


	//   ....[107]....
        /*0238*/ 	.word	0x0500000f


	//   ....[108]....
        /*023c*/ 	.word	0x0500000f


	//   ....[109]....
        /*0240*/ 	.word	0x0500000f


	//   ....[110]....
        /*0244*/ 	.word	0x0500000f


	//   ....[111]....
        /*0248*/ 	.word	0x0500000f


	//   ....[112]....
        /*024c*/ 	.word	0x0500000f


	//   ....[113]....
        /*0250*/ 	.word	0x0500000f


	//   ....[114]....
        /*0254*/ 	.word	0x0500000f


	//   ....[115]....
        /*0258*/ 	.word	0x0500000f


	//   ....[116]....
        /*025c*/ 	.word	0x0500000f


	//   ....[117]....
        /*0260*/ 	.word	0x0500000f


	//   ....[118]....
        /*0264*/ 	.word	0x0500000f


	//   ....[119]....
        /*0268*/ 	.word	0x0500000f


	//   ....[120]....
        /*026c*/ 	.word	0x0500000f


	//   ....[121]....
        /*0270*/ 	.word	0x0500000f


	//   ....[122]....
        /*0274*/ 	.word	0x0500000f


	//   ....[123]....
        /*0278*/ 	.word	0x0500000f


	//   ....[124]....
        /*027c*/ 	.word	0x0500000f


	//   ....[125]....
        /*0280*/ 	.word	0x0500000f


	//   ....[126]....
        /*0284*/ 	.word	0x0500000f


	//   ....[127]....
        /*0288*/ 	.word	0x0500000f


	//   ....[128]....
        /*028c*/ 	.word	0x0500000f


	//   ....[129]....
        /*0290*/ 	.word	0x0500000f


	//   ....[130]....
        /*0294*/ 	.word	0x0500000f


	//   ....[131]....
        /*0298*/ 	.word	0x0500000f


	//   ....[132]....
        /*029c*/ 	.word	0x0500000f


	//   ....[133]....
        /*02a0*/ 	.word	0x0500000f


	//   ....[134]....
        /*02a4*/ 	.word	0x0500000f


	//   ....[135]....
        /*02a8*/ 	.word	0x0500000f


	//   ....[136]....
        /*02ac*/ 	.word	0x0500000f


	//   ....[137]....
        /*02b0*/ 	.word	0x0500000f


	//   ....[138]....
        /*02b4*/ 	.word	0x0500000f


	//   ....[139]....
        /*02b8*/ 	.word	0x0500000f


	//   ....[140]....
        /*02bc*/ 	.word	0x0500000f


	//   ....[141]....
        /*02c0*/ 	.word	0x0500000f


	//   ....[142]....
        /*02c4*/ 	.word	0x0500000f


	//----- nvinfo : EIATTR_COOP_GROUP_INSTR_OFFSETS
	.align		4
.L_958:
        /*02c8*/ 	.byte	0x04, 0x28
        /*02ca*/ 	.short	(.L_960 - .L_959)


	//   ....[0]....
.L_959:
        /*02cc*/ 	.word	0x00000080


	//   ....[1]....
        /*02d0*/ 	.word	0x00000090


	//   ....[2]....
        /*02d4*/ 	.word	0x000002b0


	//   ....[3]....
        /*02d8*/ 	.word	0x00000410


	//   ....[4]....
        /*02dc*/ 	.word	0x00000530


	//   ....[5]....
        /*02e0*/ 	.word	0x00000690


	//   ....[6]....
        /*02e4*/ 	.word	0x00001440


	//   ....[7]....
        /*02e8*/ 	.word	0x00003410


	//   ....[8]....
        /*02ec*/ 	.word	0x00004560


	//   ....[9]....
        /*02f0*/ 	.word	0x00005490


	//   ....[10]....
        /*02f4*/ 	.word	0x000054b0


	//   ....[11]....
        /*02f8*/ 	.word	0x000057f0


	//   ....[12]....
        /*02fc*/ 	.word	0x000058f0


	//   ....[13]....
        /*0300*/ 	.word	0x00005c30


	//   ....[14]....
        /*0304*/ 	.word	0x00005cb0


	//   ....[15]....
        /*0308*/ 	.word	0x00006690


	//   ....[16]....
        /*030c*/ 	.word	0x000071f0


	//   ....[17]....
        /*0310*/ 	.word	0x000080e0


	//   ....[18]....
        /*0314*/ 	.word	0x00008100


	//   ....[19]....
        /*0318*/ 	.word	0x00008470


	//   ....[20]....
        /*031c*/ 	.word	0x00008570


	//   ....[21]....
        /*0320*/ 	.word	0x00008830


	//   ....[22]....
        /*0324*/ 	.word	0x00008910


	//   ....[23]....
        /*0328*/ 	.word	0x00009a70


	//   ....[24]....
        /*032c*/ 	.word	0x0000a370


	//   ....[25]....
        /*0330*/ 	.word	0x0000b270


	//   ....[26]....
        /*0334*/ 	.word	0x0000b2a0


	//   ....[27]....
        /*0338*/ 	.word	0x0000b590


	//   ....[28]....
        /*033c*/ 	.word	0x0000b760


	//   ....[29]....
        /*0340*/ 	.word	0x0000c600


	//   ....[30]....
        /*0344*/ 	.word	0x0000c6d0


	//   ....[31]....
        /*0348*/ 	.word	0x0000c730


	//   ....[32]....
        /*034c*/ 	.word	0x0000c760


	//   ....[33]....
        /*0350*/ 	.word	0x0000c780


	//   ....[34]....
        /*0354*/ 	.word	0x0000d220


	//   ....[35]....
        /*0358*/ 	.word	0x0000d740


	//   ....[36]....
        /*035c*/ 	.word	0x0000d770


	//   ....[37]....
        /*0360*/ 	.word	0x0000d790


	//   ....[38]....
        /*0364*/ 	.word	0x0000d7a0


	//   ....[39]....
        /*0368*/ 	.word	0x0000dc40


	//   ....[40]....
        /*036c*/ 	.word	0x0000dc70


	//   ....[41]....
        /*0370*/ 	.word	0x0000e8d0


	//   ....[42]....
        /*0374*/ 	.word	0x0000e8f0


	//   ....[43]....
        /*0378*/ 	.word	0x0000f950


	//   ....[44]....
        /*037c*/ 	.word	0x00010d00


	//   ....[45]....
        /*0380*/ 	.word	0x00010d20


	//   ....[46]....
        /*0384*/ 	.word	0x00010d30


	//   ....[47]....
        /*0388*/ 	.word	0x00010d70


	//   ....[48]....
        /*038c*/ 	.word	0x00010dc0


	//   ....[49]....
        /*0390*/ 	.word	0x00010de0


	//   ....[50]....
        /*0394*/ 	.word	0x00010e30


	//   ....[51]....
        /*0398*/ 	.word	0x00010e50


	//   ....[52]....
        /*039c*/ 	.word	0x00011400


	//   ....[53]....
        /*03a0*/ 	.word	0x00011440


	//   ....[54]....
        /*03a4*/ 	.word	0x00011470


	//   ....[55]....
        /*03a8*/ 	.word	0x000114a0


	//   ....[56]....
        /*03ac*/ 	.word	0x000114e0


	//   ....[57]....
        /*03b0*/ 	.word	0x000115b0


	//   ....[58]....
        /*03b4*/ 	.word	0x000115d0


	//   ....[59]....
        /*03b8*/ 	.word	0x00011600


	//   ....[60]....
        /*03bc*/ 	.word	0x00011d10


	//   ....[61]....
        /*03c0*/ 	.word	0x00011d40


	//   ....[62]....
        /*03c4*/ 	.word	0x00011dd0


	//   ....[63]....
        /*03c8*/ 	.word	0x00011e80


	//   ....[64]....
        /*03cc*/ 	.word	0x00011f70


	//   ....[65]....
        /*03d0*/ 	.word	0x00012040


	//   ....[66]....
        /*03d4*/ 	.word	0x000120a0


	//   ....[67]....
        /*03d8*/ 	.word	0x00012140


	//   ....[68]....
        /*03dc*/ 	.word	0x000125f0


	//   ....[69]....
        /*03e0*/ 	.word	0x00012620


	//   ....[70]....
        /*03e4*/ 	.word	0x00012650


	//   ....[71]....
        /*03e8*/ 	.word	0x00012680


	//   ....[72]....
        /*03ec*/ 	.word	0x000126b0


	//   ....[73]....
        /*03f0*/ 	.word	0x00012700


	//   ....[74]....
        /*03f4*/ 	.word	0x00012880


	//   ....[75]....
        /*03f8*/ 	.word	0x000128b0


	//   ....[76]....
        /*03fc*/ 	.word	0x000132a0


	//   ....[77]....
        /*0400*/ 	.word	0x000132c0


	//   ....[78]....
        /*0404*/ 	.word	0x000132d0


	//   ....[79]....
        /*0408*/ 	.word	0x000132f0


	//   ....[80]....
        /*040c*/ 	.word	0x00013310


	//   ....[81]....
        /*0410*/ 	.word	0x00013340


	//   ....[82]....
        /*0414*/ 	.word	0x00013360


	//   ....[83]....
        /*0418*/ 	.word	0x00013390


	//   ....[84]....
        /*041c*/ 	.word	0x000136f0


	//   ....[85]....
        /*0420*/ 	.word	0x00013720


	//   ....[86]....
        /*0424*/ 	.word	0x00013750


	//   ....[87]....
        /*0428*/ 	.word	0x00013770


	//   ....[88]....
        /*042c*/ 	.word	0x00013780


	//   ....[89]....
        /*0430*/ 	.word	0x000137a0


	//   ....[90]....
        /*0434*/ 	.word	0x00013840


	//   ....[91]....
        /*0438*/ 	.word	0x00013880


	//   ....[92]....
        /*043c*/ 	.word	0x00013d80


	//   ....[93]....
        /*0440*/ 	.word	0x000142e0


	//   ....[94]....
        /*0444*/ 	.word	0x000143d0


	//   ....[95]....
        /*0448*/ 	.word	0x00014470


	//   ....[96]....
        /*044c*/ 	.word	0x000144f0


	//   ....[97]....
        /*0450*/ 	.word	0x000145a0


	//   ....[98]....
        /*0454*/ 	.word	0x00014600


	//   ....[99]....
        /*0458*/ 	.word	0x000146c0


	//   ....[100]....
        /*045c*/ 	.word	0x00014720


	//   ....[101]....
        /*0460*/ 	.word	0x000147c0


	//   ....[102]....
        /*0464*/ 	.word	0x00014860


	//   ....[103]....
        /*0468*/ 	.word	0x000148d0


	//   ....[104]....
        /*046c*/ 	.word	0x00014980


	//   ....[105]....
        /*0470*/ 	.word	0x00014a70


	//   ....[106]....
        /*0474*/ 	.word	0x00014b10


	//   ....[107]....
        /*0478*/ 	.word	0x00014bf0


	//   ....[108]....
        /*047c*/ 	.word	0x00014d00


	//   ....[109]....
        /*0480*/ 	.word	0x00014d50


	//   ....[110]....
        /*0484*/ 	.word	0x00014de0


	//   ....[111]....
        /*0488*/ 	.word	0x00014ec0


	//   ....[112]....
        /*048c*/ 	.word	0x00015120


	//   ....[113]....
        /*0490*/ 	.word	0x00015190


	//   ....[114]....
        /*0494*/ 	.word	0x000153c0


	//   ....[115]....
        /*0498*/ 	.word	0x00015430


	//   ....[116]....
        /*049c*/ 	.word	0x00015600


	//   ....[117]....
        /*04a0*/ 	.word	0x00015650


	//   ....[118]....
        /*04a4*/ 	.word	0x000157a0


	//   ....[119]....
        /*04a8*/ 	.word	0x00015890


	//   ....[120]....
        /*04ac*/ 	.word	0x00015ae0


	//   ....[121]....
        /*04b0*/ 	.word	0x00015b30


	//   ....[122]....
        /*04b4*/ 	.word	0x00015cf0


	//   ....[123]....
        /*04b8*/ 	.word	0x00015d40


	//   ....[124]....
        /*04bc*/ 	.word	0x00015f00


	//   ....[125]....
        /*04c0*/ 	.word	0x00015f50


	//   ....[126]....
        /*04c4*/ 	.word	0x00016030


	//   ....[127]....
        /*04c8*/ 	.word	0x000160d0


	//   ....[128]....
        /*04cc*/ 	.word	0x00016130


	//   ....[129]....
        /*04d0*/ 	.word	0x000161d0


	//   ....[130]....
        /*04d4*/ 	.word	0x00016230


	//   ....[131]....
        /*04d8*/ 	.word	0x000162d0


	//   ....[132]....
        /*04dc*/ 	.word	0x00016330


	//   ....[133]....
        /*04e0*/ 	.word	0x000163d0


	//   ....[134]....
        /*04e4*/ 	.word	0x000164b0


	//   ....[135]....
        /*04e8*/ 	.word	0x00016580


	//   ....[136]....
        /*04ec*/ 	.word	0x00016650


	//   ....[137]....
        /*04f0*/ 	.word	0x00016750


	//   ....[138]....
        /*04f4*/ 	.word	0x00016870


	//   ....[139]....
        /*04f8*/ 	.word	0x00016950


	//   ....[140]....
        /*04fc*/ 	.word	0x00016a60


	//   ....[141]....
        /*0500*/ 	.word	0x00016b30


	//   ....[142]....
        /*0504*/ 	.word	0x00016c40


	//----- nvinfo : EIATTR_REG_RECONFIG
	.align		4
.L_960:
        /*0508*/ 	.byte	0x01, 0x54
	.zero		2


	//----- nvinfo : EIATTR_SYSCALL_OFFSETS
	.align		4
        /*050c*/ 	.byte	0x04, 0x46
        /*050e*/ 	.short	(.L_962 - .L_961)


	//   ....[0]....
.L_961:
        /*0510*/ 	.word	0x000035c0


	//   ....[1]....
        /*0514*/ 	.word	0x000101b0


	//   ....[2]....
        /*0518*/ 	.word	0x000102f0


	//   ....[3]....
        /*051c*/ 	.word	0x000103e0


	//   ....[4]....
        /*0520*/ 	.word	0x000110d0


	//   ....[5]....
        /*0524*/ 	.word	0x000118d0


	//----- nvinfo : EIATTR_MBARRIER_INSTR_OFFSETS
	.align		4
.L_962:
        /*0528*/ 	.byte	0x04, 0x39
        /*052a*/ 	.short	(.L_964 - .L_963)


	//   ....[0]....
.L_963:
        /*052c*/ 	.word	0x00000190
        /*0530*/ 	.word	0x000000ff
        /*0534*/ 	.word	0x00038800
        /*0538*/ 	.short	0x0100
        /*053a*/ 	.byte	0x08
	.zero		1


	//   ....[1]....
        /*053c*/ 	.word	0x000001a0
        /*0540*/ 	.word	0x000000ff
        /*0544*/ 	.word	0x00038810
        /*0548*/ 	.short	0x0100
        /*054a*/ 	.byte	0x08
	.zero		1


	//   ....[2]....
        /*054c*/ 	.word	0x000001b0
        /*0550*/ 	.word	0x000000ff
        /*0554*/ 	.word	0x00038820
        /*0558*/ 	.short	0x0100
        /*055a*/ 	.byte	0x08
	.zero		1


	//   ....[3]....
        /*055c*/ 	.word	0x00000260
        /*0560*/ 	.word	0x000000ff
        /*0564*/ 	.word	0x00038830
        /*0568*/ 	.short	0x0100
        /*056a*/ 	.byte	0x06
	.zero		1


	//   ....[4]....
        /*056c*/ 	.word	0x00000270
        /*0570*/ 	.word	0x000000ff
        /*0574*/ 	.word	0x00038840
        /*0578*/ 	.short	0x0100
        /*057a*/ 	.byte	0x06
	.zero		1


	//   ....[5]....
        /*057c*/ 	.word	0x00000280
        /*0580*/ 	.word	0x000000ff
        /*0584*/ 	.word	0x00038838
        /*0588*/ 	.short	0x0100
        /*058a*/ 	.byte	0x06
	.zero		1


	//   ....[6]....
        /*058c*/ 	.word	0x00000290
        /*0590*/ 	.word	0x000000ff
        /*0594*/ 	.word	0x00038848
        /*0598*/ 	.short	0x0100
        /*059a*/ 	.byte	0x06
	.zero		1


	//   ....[7]....
        /*059c*/ 	.word	0x000003c0
        /*05a0*/ 	.word	0x000000ff
        /*05a4*/ 	.word	0x00038850
        /*05a8*/ 	.short	0x0100
        /*05aa*/ 	.byte	0x08
	.zero		1


	//   ....[8]....
        /*05ac*/ 	.word	0x000003d0
        /*05b0*/ 	.word	0x000000ff
        /*05b4*/ 	.word	0x00038860
        /*05b8*/ 	.short	0x0100
        /*05ba*/ 	.byte	0x08
	.zero		1


	//   ....[9]....
        /*05bc*/ 	.word	0x000003e0
        /*05c0*/ 	.word	0x000000ff
        /*05c4*/ 	.word	0x00038858
        /*05c8*/ 	.short	0x0100
        /*05ca*/ 	.byte	0x08
	.zero		1


	//   ....[10]....
        /*05cc*/ 	.word	0x000003f0
        /*05d0*/ 	.word	0x000000ff
        /*05d4*/ 	.word	0x00038868
        /*05d8*/ 	.short	0x0100
        /*05da*/ 	.byte	0x08
	.zero		1


	//   ....[11]....
        /*05dc*/ 	.word	0x000004e0
        /*05e0*/ 	.word	0x000000ff
        /*05e4*/ 	.word	0x00038870
        /*05e8*/ 	.short	0x0100
        /*05ea*/ 	.byte	0x06
	.zero		1


	//   ....[12]....
        /*05ec*/ 	.word	0x000004f0
        /*05f0*/ 	.word	0x000000ff
        /*05f4*/ 	.word	0x00038880
        /*05f8*/ 	.short	0x0100
        /*05fa*/ 	.byte	0x06
	.zero		1


	//   ....[13]....
        /*05fc*/ 	.word	0x00000500
        /*0600*/ 	.word	0x000000ff
        /*0604*/ 	.word	0x00038878
        /*0608*/ 	.short	0x0100
        /*060a*/ 	.byte	0x06
	.zero		1


	//   ....[14]....
        /*060c*/ 	.word	0x00000510
        /*0610*/ 	.word	0x000000ff
        /*0614*/ 	.word	0x00038888
        /*0618*/ 	.short	0x0100
        /*061a*/ 	.byte	0x06
	.zero		1


	//   ....[15]....
        /*061c*/ 	.word	0x00000640
        /*0620*/ 	.word	0x000000ff
        /*0624*/ 	.word	0x00038890
        /*0628*/ 	.short	0x0100
        /*062a*/ 	.byte	0x08
	.zero		1


	//   ....[16]....
        /*062c*/ 	.word	0x00000650
        /*0630*/ 	.word	0x000000ff
        /*0634*/ 	.word	0x000388a0
        /*0638*/ 	.short	0x0100
        /*063a*/ 	.byte	0x08
	.zero		1


	//   ....[17]....
        /*063c*/ 	.word	0x00000660
        /*0640*/ 	.word	0x000000ff
        /*0644*/ 	.word	0x00038898
        /*0648*/ 	.short	0x0100
        /*064a*/ 	.byte	0x08
	.zero		1


	//   ....[18]....
        /*064c*/ 	.word	0x00000670
        /*0650*/ 	.word	0x000000ff
        /*0654*/ 	.word	0x000388a8
        /*0658*/ 	.short	0x0100
        /*065a*/ 	.byte	0x08
	.zero		1


	//   ....[19]....
        /*065c*/ 	.word	0x000007b0
        /*0660*/ 	.word	0x000000ff
        /*0664*/ 	.word	0x000388b0
        /*0668*/ 	.short	0x0100
        /*066a*/ 	.byte	0x08
	.zero		1


	//   ....[20]....
        /*066c*/ 	.word	0x000007c0
        /*0670*/ 	.word	0x000000ff
        /*0674*/ 	.word	0x000388c0
        /*0678*/ 	.short	0x0100
        /*067a*/ 	.byte	0x08
	.zero		1


	//   ....[21]....
        /*067c*/ 	.word	0x000007d0
        /*0680*/ 	.word	0x000000ff
        /*0684*/ 	.word	0x000388b8
        /*0688*/ 	.short	0x0100
        /*068a*/ 	.byte	0x08
	.zero		1


	//   ....[22]....
        /*068c*/ 	.word	0x000007e0
        /*0690*/ 	.word	0x000000ff
        /*0694*/ 	.word	0x000388c8
        /*0698*/ 	.short	0x0100
        /*069a*/ 	.byte	0x08
	.zero		1


	//   ....[23]....
        /*069c*/ 	.word	0x00001820
        /*06a0*/ 	.word	0x00000004
        /*06a4*/ 	.word	0x00000000
        /*06a8*/ 	.short	0x0101
        /*06aa*/ 	.byte	0x3f
	.zero		1


	//   ....[24]....
        /*06ac*/ 	.word	0x00002300
        /*06b0*/ 	.word	0x00000004
        /*06b4*/ 	.word	0x00000000
        /*06b8*/ 	.short	0x0101
        /*06ba*/ 	.byte	0x3f
	.zero		1


	//   ....[25]....
        /*06bc*/ 	.word	0x000035f0
        /*06c0*/ 	.word	0x000000c6
        /*06c4*/ 	.word	0x00038800
        /*06c8*/ 	.short	0x010a
        /*06ca*/ 	.byte	0x3f
	.zero		1


	//   ....[26]....
        /*06cc*/ 	.word	0x000037a0
        /*06d0*/ 	.word	0x000000c6
        /*06d4*/ 	.word	0x00038830
        /*06d8*/ 	.short	0x010a
        /*06da*/ 	.byte	0x3f
	.zero		1


	//   ....[27]....
        /*06dc*/ 	.word	0x000037e0
        /*06e0*/ 	.word	0x000000c6
        /*06e4*/ 	.word	0x00038830
        /*06e8*/ 	.short	0x010a
        /*06ea*/ 	.byte	0x3f
	.zero		1


	//   ....[28]....
        /*06ec*/ 	.word	0x00003bf0
        /*06f0*/ 	.word	0x000000c6
        /*06f4*/ 	.word	0x00038810
        /*06f8*/ 	.short	0x010a
        /*06fa*/ 	.byte	0x3f
	.zero		1


	//   ....[29]....
        /*06fc*/ 	.word	0x00003c30
        /*0700*/ 	.word	0x000000c6
        /*0704*/ 	.word	0x00038850
        /*0708*/ 	.short	0x010a
        /*070a*/ 	.byte	0x3f
	.zero		1


	//   ....[30]....
        /*070c*/ 	.word	0x00003cf0
        /*0710*/ 	.word	0x000000c6
        /*0714*/ 	.word	0x00038850
        /*0718*/ 	.short	0x010a
        /*071a*/ 	.byte	0x3f
	.zero		1


	//   ....[31]....
        /*071c*/ 	.word	0x000060b0
        /*0720*/ 	.word	0x00000018
        /*0724*/ 	.word	0x00000000
        /*0728*/ 	.short	0x0101
        /*072a*/ 	.byte	0x3f
	.zero		1


	//   ....[32]....
        /*072c*/ 	.word	0x00006770
        /*0730*/ 	.word	0x00000098
        /*0734*/ 	.word	0x00000000
        /*0738*/ 	.short	0x0101
        /*073a*/ 	.byte	0x3f
	.zero		1


	//   ....[33]....
        /*073c*/ 	.word	0x00006910
        /*0740*/ 	.word	0x000000c9
        /*0744*/ 	.word	0x00038830
        /*0748*/ 	.short	0x010a
        /*074a*/ 	.byte	0x3f
	.zero		1


	//   ....[34]....
        /*074c*/ 	.word	0x00006960
        /*0750*/ 	.word	0x000000c9
        /*0754*/ 	.word	0x00038830
        /*0758*/ 	.short	0x010a
        /*075a*/ 	.byte	0x3f
	.zero		1


	//   ....[35]....
        /*075c*/ 	.word	0x00006c90
        /*0760*/ 	.word	0x000000c9
        /*0764*/ 	.word	0x00038850
        /*0768*/ 	.short	0x010a
        /*076a*/ 	.byte	0x3f
	.zero		1


	//   ....[36]....
        /*076c*/ 	.word	0x00006ce0
        /*0770*/ 	.word	0x000000c9
        /*0774*/ 	.word	0x00038850
        /*0778*/ 	.short	0x010a
        /*077a*/ 	.byte	0x3f
	.zero		1


	//   ....[37]....
        /*077c*/ 	.word	0x00008b60
        /*0780*/ 	.word	0x00000098
        /*0784*/ 	.word	0x00000000
        /*0788*/ 	.short	0x0101
        /*078a*/ 	.byte	0x3f
	.zero		1


	//   ....[38]....
        /*078c*/ 	.word	0x00009b20
        /*0790*/ 	.word	0x00000098
        /*0794*/ 	.word	0x00000000
        /*0798*/ 	.short	0x0101
        /*079a*/ 	.byte	0x3f
	.zero		1


	//   ....[39]....
        /*079c*/ 	.word	0x00009c50
        /*07a0*/ 	.word	0x000000c3
        /*07a4*/ 	.word	0x00038830
        /*07a8*/ 	.short	0x010a
        /*07aa*/ 	.byte	0x3f
	.zero		1


	//   ....[40]....
        /*07ac*/ 	.word	0x00009ca0
        /*07b0*/ 	.word	0x000000c3
        /*07b4*/ 	.word	0x00038830
        /*07b8*/ 	.short	0x010a
        /*07ba*/ 	.byte	0x3f
	.zero		1


	//   ....[41]....
        /*07bc*/ 	.word	0x00009ed0
        /*07c0*/ 	.word	0x000000c3
        /*07c4*/ 	.word	0x00038850
        /*07c8*/ 	.short	0x010a
        /*07ca*/ 	.byte	0x3f
	.zero		1


	//   ....[42]....
        /*07cc*/ 	.word	0x00009f20
        /*07d0*/ 	.word	0x000000c3
        /*07d4*/ 	.word	0x00038850
        /*07d8*/ 	.short	0x010a
        /*07da*/ 	.byte	0x3f
	.zero		1


	//   ....[43]....
        /*07dc*/ 	.word	0x0000bad0
        /*07e0*/ 	.word	0x0000009a
        /*07e4*/ 	.word	0x00000000
        /*07e8*/ 	.short	0x0101
        /*07ea*/ 	.byte	0x3f
	.zero		1


	//   ....[44]....
        /*07ec*/ 	.word	0x0000c6b0
        /*07f0*/ 	.word	0x00000098
        /*07f4*/ 	.word	0x00000000
        /*07f8*/ 	.short	0x0101
        /*07fa*/ 	.byte	0x3f
	.zero		1


	//   ....[45]....
        /*07fc*/ 	.word	0x0000d240
        /*0800*/ 	.word	0x000000ff
        /*0804*/ 	.word	0x00000000
        /*0808*/ 	.short	0x0101
        /*080a*/ 	.byte	0x04
	.zero		1


	//   ....[46]....
        /*080c*/ 	.word	0x00010ab0
        /*0810*/ 	.word	0x000000ff
        /*0814*/ 	.word	0x00038840
        /*0818*/ 	.short	0x010a
        /*081a*/ 	.byte	0x2c
	.zero		1


	//   ....[47]....
        /*081c*/ 	.word	0x00010ef0
        /*0820*/ 	.word	0x000000ff
        /*0824*/ 	.word	0x00038830
        /*0828*/ 	.short	0x0107
        /*082a*/ 	.byte	0x2c
	.zero		1


	//   ....[48]....
        /*082c*/ 	.word	0x00010f60
        /*0830*/ 	.word	0x000000ff
        /*0834*/ 	.word	0x00038830
        /*0838*/ 	.short	0x0101
        /*083a*/ 	.byte	0x2c
	.zero		1


	//   ....[49]....
        /*083c*/ 	.word	0x00011750
        /*0840*/ 	.word	0x000000ff
        /*0844*/ 	.word	0x00038800
        /*0848*/ 	.short	0x0107
        /*084a*/ 	.byte	0x2c
	.zero		1


	//   ....[50]....
        /*084c*/ 	.word	0x000117a0
        /*0850*/ 	.word	0x000000ff
        /*0854*/ 	.word	0x00038800
        /*0858*/ 	.short	0x0101
        /*085a*/ 	.byte	0x2c
	.zero		1


	//   ....[51]....
        /*085c*/ 	.word	0x000123b0
        /*0860*/ 	.word	0x000000ff
        /*0864*/ 	.word	0x00038810
        /*0868*/ 	.short	0x0107
        /*086a*/ 	.byte	0x2c
	.zero		1


	//   ....[52]....
        /*086c*/ 	.word	0x00012410
        /*0870*/ 	.word	0x000000ff
        /*0874*/ 	.word	0x00038810
        /*0878*/ 	.short	0x0101
        /*087a*/ 	.byte	0x2c
	.zero		1


	//   ....[53]....
        /*087c*/ 	.word	0x00012420
        /*0880*/ 	.word	0x000000ff
        /*0884*/ 	.word	0x00038820
        /*0888*/ 	.short	0x010a
        /*088a*/ 	.byte	0x2c
	.zero		1


	//   ....[54]....
        /*088c*/ 	.word	0x00012470
        /*0890*/ 	.word	0x000000ff
        /*0894*/ 	.word	0x00038860
        /*0898*/ 	.short	0x010a
        /*089a*/ 	.byte	0x2c
	.zero		1


	//   ....[55]....
        /*089c*/ 	.word	0x00012c90
        /*08a0*/ 	.word	0x000000ff
        /*08a4*/ 	.word	0x00038850
        /*08a8*/ 	.short	0x0107
        /*08aa*/ 	.byte	0x2c
	.zero		1


	//   ....[56]....
        /*08ac*/ 	.word	0x00012d10
        /*08b0*/ 	.word	0x000000ff
        /*08b4*/ 	.word	0x00038850
        /*08b8*/ 	.short	0x0101
        /*08ba*/ 	.byte	0x2c
	.zero		1


	//   ....[57]....
        /*08bc*/ 	.word	0x000130a0
        /*08c0*/ 	.word	0x0000000a
        /*08c4*/ 	.word	0x00038840
        /*08c8*/ 	.short	0x010a
        /*08ca*/ 	.byte	0x3f
	.zero		1


	//   ....[58]....
        /*08cc*/ 	.word	0x00013430
        /*08d0*/ 	.word	0x0000000a
        /*08d4*/ 	.word	0x00038830
        /*08d8*/ 	.short	0x0107
        /*08da*/ 	.byte	0x3f
	.zero		1


	//   ....[59]....
        /*08dc*/ 	.word	0x000134e0
        /*08e0*/ 	.word	0x0000000a
        /*08e4*/ 	.word	0x00038830
        /*08e8*/ 	.short	0x0101
        /*08ea*/ 	.byte	0x3f
	.zero		1


	//   ....[60]....
        /*08ec*/ 	.word	0x00013510
        /*08f0*/ 	.word	0x0000000a
        /*08f4*/ 	.word	0x00038860
        /*08f8*/ 	.short	0x010a
        /*08fa*/ 	.byte	0x3f
	.zero		1


	//   ....[61]....
        /*08fc*/ 	.word	0x00013b50
        /*0900*/ 	.word	0x0000000a
        /*0904*/ 	.word	0x00038850
        /*0908*/ 	.short	0x0107
        /*090a*/ 	.byte	0x3f
	.zero		1


	//   ....[62]....
        /*090c*/ 	.word	0x00013c10
        /*0910*/ 	.word	0x0000000a
        /*0914*/ 	.word	0x00038850
        /*0918*/ 	.short	0x0101
        /*091a*/ 	.byte	0x3f
	.zero		1


	//   ....[63]....
        /*091c*/ 	.word	0x00013d00
        /*0920*/ 	.word	0x00000005
        /*0924*/ 	.word	0x00038820
        /*0928*/ 	.short	0x010a
        /*092a*/ 	.byte	0x3f
	.zero		1


	//   ....[64]....
        /*092c*/ 	.word	0x00013e90
        /*0930*/ 	.word	0x00000003
        /*0934*/ 	.word	0x00038840
        /*0938*/ 	.short	0x010a
        /*093a*/ 	.byte	0x3f
	.zero		1


	//   ....[65]....
        /*093c*/ 	.word	0x00013f30
        /*0940*/ 	.word	0x00000005
        /*0944*/ 	.word	0x00038840
        /*0948*/ 	.short	0x010a
        /*094a*/ 	.byte	0x3f
	.zero		1


	//   ....[66]....
        /*094c*/ 	.word	0x00013f70
        /*0950*/ 	.word	0x00000003
        /*0954*/ 	.word	0x00038860
        /*0958*/ 	.short	0x010a
        /*095a*/ 	.byte	0x3f
	.zero		1


	//   ....[67]....
        /*095c*/ 	.word	0x00013fb0
        /*0960*/ 	.word	0x00000005
        /*0964*/ 	.word	0x00038860
        /*0968*/ 	.short	0x010a
        /*096a*/ 	.byte	0x3f
	.zero		1


	//   ....[68]....
        /*096c*/ 	.word	0x00014010
        /*0970*/ 	.word	0x000000c6
        /*0974*/ 	.word	0x00038800
        /*0978*/ 	.short	0x010a
        /*097a*/ 	.byte	0x3f
	.zero		1


	//   ....[69]....
        /*097c*/ 	.word	0x00014060
        /*0980*/ 	.word	0x000000c6
        /*0984*/ 	.word	0x00038830
        /*0988*/ 	.short	0x010a
        /*098a*/ 	.byte	0x3f
	.zero		1


	//   ....[70]....
        /*098c*/ 	.word	0x000140b0
        /*0990*/ 	.word	0x000000c6
        /*0994*/ 	.word	0x00038810
        /*0998*/ 	.short	0x010a
        /*099a*/ 	.byte	0x3f
	.zero		1


	//   ....[71]....
        /*099c*/ 	.word	0x00014100
        /*09a0*/ 	.word	0x000000c6
        /*09a4*/ 	.word	0x00038850
        /*09a8*/ 	.short	0x010a
        /*09aa*/ 	.byte	0x3f
	.zero		1


	//   ....[72]....
        /*09ac*/ 	.word	0x00014150
        /*09b0*/ 	.word	0x000000c9
        /*09b4*/ 	.word	0x00038830
        /*09b8*/ 	.short	0x010a
        /*09ba*/ 	.byte	0x3f
	.zero		1


	//   ....[73]....
        /*09bc*/ 	.word	0x000141a0
        /*09c0*/ 	.word	0x000000c9
        /*09c4*/ 	.word	0x00038850
        /*09c8*/ 	.short	0x010a
        /*09ca*/ 	.byte	0x3f
	.zero		1


	//   ....[74]....
        /*09cc*/ 	.word	0x000141f0
        /*09d0*/ 	.word	0x000000c3
        /*09d4*/ 	.word	0x00038830
        /*09d8*/ 	.short	0x010a
        /*09da*/ 	.byte	0x3f
	.zero		1


	//   ....[75]....
        /*09dc*/ 	.word	0x00014240
        /*09e0*/ 	.word	0x000000c3
        /*09e4*/ 	.word	0x00038850
        /*09e8*/ 	.short	0x010a
        /*09ea*/ 	.byte	0x3f
	.zero		1


	//   ....[76]....
        /*09ec*/ 	.word	0x00014320
        /*09f0*/ 	.word	0x00000003
        /*09f4*/ 	.word	0x00038840
        /*09f8*/ 	.short	0x010a
        /*09fa*/ 	.byte	0x3f
	.zero		1


	//   ....[77]....
        /*09fc*/ 	.word	0x00015690
        /*0a00*/ 	.word	0x00000003
        /*0a04*/ 	.word	0x00038820
        /*0a08*/ 	.short	0x010a
        /*0a0a*/ 	.byte	0x3f
	.zero		1


	//   ....[78]....
        /*0a0c*/ 	.word	0x000156f0
        /*0a10*/ 	.word	0x00000003
        /*0a14*/ 	.word	0x00038860
        /*0a18*/ 	.short	0x010a
        /*0a1a*/ 	.byte	0x3f
	.zero		1


	//   ....[79]....
        /*0a1c*/ 	.word	0x00015f80
        /*0a20*/ 	.word	0x0000000a
        /*0a24*/ 	.word	0x00038840
        /*0a28*/ 	.short	0x010a
        /*0a2a*/ 	.byte	0x3f
	.zero		1


	//   ....[80]....
        /*0a2c*/ 	.word	0x00016400
        /*0a30*/ 	.word	0x0000000a
        /*0a34*/ 	.word	0x00038860
        /*0a38*/ 	.short	0x010a
        /*0a3a*/ 	.byte	0x3f
	.zero		1


	//   ....[81]....
        /*0a3c*/ 	.word	0x00016b60
        /*0a40*/ 	.word	0x00000005
        /*0a44*/ 	.word	0x00038820
        /*0a48*/ 	.short	0x010a
        /*0a4a*/ 	.byte	0x3f
	.zero		1


	//   ....[82]....
        /*0a4c*/ 	.word	0x00016d00
        /*0a50*/ 	.word	0x00000003
        /*0a54*/ 	.word	0x00038840
        /*0a58*/ 	.short	0x010a
        /*0a5a*/ 	.byte	0x3f
	.zero		1


	//   ....[83]....
        /*0a5c*/ 	.word	0x00016d50
        /*0a60*/ 	.word	0x00000005
        /*0a64*/ 	.word	0x00038840
        /*0a68*/ 	.short	0x010a
        /*0a6a*/ 	.byte	0x3f
	.zero		1


	//   ....[84]....
        /*0a6c*/ 	.word	0x00016da0
        /*0a70*/ 	.word	0x00000003
        /*0a74*/ 	.word	0x00038860
        /*0a78*/ 	.short	0x010a
        /*0a7a*/ 	.byte	0x3f
	.zero		1


	//----- nvinfo : EIATTR_NUM_MBARRIERS
	.align		4
.L_964:
        /*0a7c*/ 	.byte	0x03, 0x38
        /*0a7e*/ 	.short	0x0017


	//----- nvinfo : EIATTR_EXIT_INSTR_OFFSETS
	.align		4
        /*0a80*/ 	.byte	0x04, 0x1c
        /*0a82*/ 	.short	(.L_966 - .L_965)


	//   ....[0]....
.L_965:
        /*0a84*/ 	.word	0x00014000


	//----- nvinfo : EIATTR_MAX_THREADS
	.align		4
.L_966:
        /*0a88*/ 	.byte	0x04, 0x05
        /*0a8a*/ 	.short	(.L_968 - .L_967)
.L_967:
        /*0a8c*/ 	.word	0x00000180
        /*0a90*/ 	.word	0x00000001
        /*0a94*/ 	.word	0x00000001


	//----- nvinfo : EIATTR_CRS_STACK_SIZE
	.align		4
.L_968:
        /*0a98*/ 	.byte	0x04, 0x1e
        /*0a9a*/ 	.short	(.L_970 - .L_969)
.L_969:
        /*0a9c*/ 	.word	0x00000000


	//----- nvinfo : EIATTR_CBANK_PARAM_SIZE
	.align		4
.L_970:
        /*0aa0*/ 	.byte	0x03, 0x19
        /*0aa2*/ 	.short	0x0b70


	//----- nvinfo : EIATTR_PARAM_CBANK
	.align		4
        /*0aa4*/ 	.byte	0x04, 0x0a
        /*0aa6*/ 	.short	(.L_972 - .L_971)
	.align		4
.L_971:
        /*0aa8*/ 	.word	index@(.nv.constant0._ZN7cutlass13device_kernelIN5flash11enable_sm90INS1_16FlashAttnFwdSm90INS1_25CollectiveMainloopFwdSm90ILi2EN4cute5tupleIJNS5_1CILi1EEES8_S8_EEENS6_IJNS7_ILi64EEESA_SA_EEELi512ENS_6half_tEfNS_4arch4Sm90ELb1ELb0ELb0ELb0ELb1ELb0ELb1ELb0ELb0ELb1ELb1ELb0EEENS1_21CollectiveEpilogueFwdINS6_IJSA_NS7_ILi512EEESA_EEES9_SC_SE_Li256ELb0ELb1ELb1ELb0EEENS1_19SingleTileSchedulerILb0ELb1ELb1ELi64EEEEEEEEEvNT_6ParamsE)
        /*0aac*/ 	.short	0x0210
        /*0aae*/ 	.short	0x0b70


	//----- nvinfo : EIATTR_SW_WAR
	.align		4
.L_972:
        /*0ab0*/ 	.byte	0x04, 0x36
        /*0ab2*/ 	.short	(.L_974 - .L_973)
.L_973:
        /*0ab4*/ 	.word	0x00000008
.L_974:


//--------------------- .nv.info._ZN7cutlass13device_kernelIN5flash11enable_sm90INS1_16FlashAttnFwdSm90INS1_25CollectiveMainloopFwdSm90ILi2EN4cute5tupleIJNS5_1CILi1EEES8_S8_EEENS6_IJNS7_ILi64EEESA_SA_EEELi512ENS_6half_tEfNS_4arch4Sm90ELb1ELb0ELb0ELb1ELb1ELb0ELb0ELb0ELb0ELb1ELb1ELb0EEENS1_21CollectiveEpilogueFwdINS6_IJSA_NS7_ILi512EEESA_EEES9_SC_SE_Li256ELb1ELb1ELb1ELb0EEENS1_36VarlenDynamicPersistentTileSchedulerILi64ELi64ELi256ELi128ELb1ELb1ELb1ELb1ELb1ELb1EEEEEEEEEvNT_6ParamsE --------------------------
	.section	.nv.info._ZN7cutlass13device_kernelIN5flash11enable_sm90INS1_16FlashAttnFwdSm90INS1_25CollectiveMainloopFwdSm90ILi2EN4cute5tupleIJNS5_1CILi1EEES8_S8_EEENS6_IJNS7_ILi64EEESA_SA_EEELi512ENS_6half_tEfNS_4arch4Sm90ELb1ELb0ELb0ELb1ELb1ELb0ELb0ELb0ELb0ELb1ELb1ELb0EEENS1_21CollectiveEpilogueFwdINS6_IJSA_NS7_ILi512EEESA_EEES9_SC_SE_Li256ELb1ELb1ELb1ELb0EEENS1_36VarlenDynamicPersistentTileSchedulerILi64ELi64ELi256ELi128ELb1ELb1ELb1ELb1ELb1ELb1EEEEEEEEEvNT_6ParamsE,"",@"SHT_CUDA_INFO"
	.sectionflags	@""
	.align	4


	//----- nvinfo : EIATTR_CUDA_API_VERSION
	.align		4
        /*0000*/ 	.byte	0x04, 0x37
        /*0002*/ 	.short	(.L_976 - .L_975)
.L_975:
        /*0004*/ 	.word	0x00000082


	//----- nvinfo : EIATTR_KPARAM_INFO
	.align		4
.L_976:
        /*0008*/ 	.byte	0x04, 0x17
        /*000a*/ 	.short	(.L_978 - .L_977)
.L_977:
        /*000c*/ 	.word	0x00000000
        /*0010*/ 	.short	0x0000
        /*0012*/ 	.short	0x0070
        /*0014*/ 	.byte	0x00, 0xf0, 0x01, 0x2a


	//----- nvinfo : EIATTR_SPARSE_MMA_MASK
	.align		4
.L_978:
        /*0018*/ 	.byte	0x03, 0x50
        /*001a*/ 	.short	0x0000


	//----- nvinfo : EIATTR_MAXREG_COUNT
	.align		4
        /*001c*/ 	.byte	0x03, 0x1b
        /*001e*/ 	.short	0x00a8


	//----- nvinfo : EIATTR_NUM_BARRIERS
	.align		4
        /*0020*/ 	.byte	0x02, 0x4c
        /*0022*/ 	.byte	0x10
	.zero		1


	//----- nvinfo : EIATTR_EXTERNS
	.align		4
        /*0024*/ 	.byte	0x04, 0x0f
        /*0026*/ 	.short	(.L_980 - .L_979)


	//   ....[0]....
	.align		4
.L_979:
        /*0028*/ 	.word	index@(__assertfail)


	//----- nvinfo : EIATTR_ANNOTATIONS
	.align		4
.L_980:
        /*002c*/ 	.byte	0x04, 0x55
        /*002e*/ 	.short	(.L_982 - .L_981)


	//   ....[0]....
.L_981:
        /* <DEDUP_REMOVED lines=20> */


	//----- nvinfo : EIATTR_MERCURY_ISA_VERSION
	.align		4
.L_982:
        /*0158*/ 	.byte	0x03, 0x5f
        /*015a*/ 	.short	0x0101


	//----- nvinfo : EIATTR_UNUSED_LOAD_BYTE_OFFSET
	.align		4
        /*015c*/ 	.byte	0x04, 0x44
        /*015e*/ 	.short	(.L_984 - .L_983)


	//   ....[0]....
.L_983:
        /*0160*/ 	.word	0x00000940
        /*0164*/ 	.word	0x0000fff0


	//   ....[1]....
        /*0168*/ 	.word	0x00009d40
        /*016c*/ 	.word	0x0000fff0


	//----- nvinfo : EIATTR_INT_WARP_WIDE_INSTR_OFFSETS
	.align		4
.L_984:
        /*0170*/ 	.byte	0x04, 0x31
        /*0172*/ 	.short	(.L_986 - .L_985)


	//   ....[0]....
.L_985:
        /*0174*/ 	.word	0x000000c0


	//   ....[1]....
        /*0178*/ 	.word	0x000000d0


	//   ....[2]....
        /*017c*/ 	.word	0x00000170


	//   ....[3]....
        /*0180*/ 	.word	0x000101a0


	//   ....[4]....
        /*0184*/ 	.word	0x00010230


	//   ....[5]....
        /*0188*/ 	.word	0x00013600


	//   ....[6]....
        /*018c*/ 	.word	0x00013690


	//----- nvinfo : EIATTR_COOP_GROUP_MASK_REGIDS
	.align		4
.L_986:
        /*0190*/ 	.byte	0x04, 0x29
        /*0192*/ 	.short	(.L_988 - .L_987)


	//   ....[0]....
.L_987:
        /*0194*/ 	.word	0xffffffff


	//   ....[1]....
        /*0198*/ 	.word	0xffffffff


	//   ....[2]....
        /*019c*/ 	.word	0xffffffff


	//   ....[3]....
        /*01a0*/ 	.word	0xffffffff


	//   ....[4]....
        /*01a4*/ 	.word	0xffffffff


	//   ....[5]....
        /*01a8*/ 	.word	0xffffffff


	//   ....[6]....
        /*01ac*/ 	.word	0xffffffff


	//   ....[7]....
        /*01b0*/ 	.word	0xffffffff


	//   ....[8]....
        /*01b4*/ 	.word	0xffffffff


	//   ....[9]....
        /*01b8*/ 	.word	0xffffffff


	//   ....[10]....
        /*01bc*/ 	.word	0xffffffff


	//   ....[11]....
        /*01c0*/ 	.word	0xffffffff


	//   ....[12]....
        /*01c4*/ 	.word	0xffffffff


	//   ....[13]....
        /*01c8*/ 	.word	0xffffffff


	//   ....[14]....
        /*01cc*/ 	.word	0xffffffff


	//   ....[15]....
        /*01d0*/ 	.word	0xffffffff


	//   ....[16]....
        /*01d4*/ 	.word	0xffffffff


	//   ....[17]....
        /*01d8*/ 	.word	0xffffffff


	//   ....[18]....
        /*01dc*/ 	.word	0xffffffff


	//   ....[19]....
        /*01e0*/ 	.word	0xffffffff


	//   ....[20]....
        /*01e4*/ 	.word	0xffffffff


	//   ....[21]....
        /*01e8*/ 	.word	0xffffffff


	//   ....[22]....
        /*01ec*/ 	.word	0xffffffff


	//   ....[23]....
        /*01f0*/ 	.word	0xffffffff


	//   ....[24]....
        /*01f4*/ 	.word	0xffffffff


	//   ....[25]....
        /*01f8*/ 	.word	0xffffffff


	//   ....[26]....
        /*01fc*/ 	.word	0xffffffff


	//   ....[27]....
        /*0200*/ 	.word	0xffffffff


	//   ....[28]....
        /*0204*/ 	.word	0xffffffff


	//   ....[29]....
        /*0208*/ 	.word	0xffffffff


	//   ....[30]....
        /*020c*/ 	.word	0xffffffff


	//   ....[31]....
        /*0210*/ 	.word	0xffffffff


	//   ....[32]....
        /*0214*/ 	.word	0xffffffff


	//   ....[33]....
        /*0218*/ 	.word	0xffffffff


	//   ....[34]....
        /*021c*/ 	.word	0xffffffff


	//   ....[35]....
        /*0220*/ 	.word	0xffffffff


	//   ....[36]....
        /*0224*/ 	.word	0xffffffff


	//   ....[37]....
        /*0228*/ 	.word	0xffffffff


	//   ....[38]....
        /*022c*/ 	.word	0xffffffff


	//   ....[39]....
        /*0230*/ 	.word	0xffffffff


	//   ....[40]....
        /*0234*/ 	.word	0xffffffff


	//   ....[41]....
        /*0238*/ 	.word	0xffffffff


	//   ....[42]....
        /*023c*/ 	.word	0xffffffff


	//   ....[43]....
        /*0240*/ 	.word	0xffffffff


	//   ....[44]....
        /*0244*/ 	.word	0xffffffff


	//   ....[45]....
        /*0248*/ 	.word	0xffffffff


	//   ....[46]....
        /*024c*/ 	.word	0xffffffff


	//   ....[47]....
        /*0250*/ 	.word	0xffffffff


	//   ....[48]....
        /*0254*/ 	.word	0xffffffff


	//   ....[49]....
        /*0258*/ 	.word	0xffffffff


	//   ....[50]....
        /*025c*/ 	.word	0xffffffff


	//   ....[51]....
        /*0260*/ 	.word	0xffffffff


	//   ....[52]....
        /*0264*/ 	.word	0xffffffff


	//   ....[53]....
        /*0268*/ 	.word	0xffffffff


	//   ....[54]....
        /*026c*/ 	.word	0xffffffff


	//   ....[55]....
        /*0270*/ 	.word	0xffffffff


	//   ....[56]....
        /*0274*/ 	.word	0xffffffff


	//   ....[57]....
        /*0278*/ 	.word	0xffffffff


	//   ....[58]....
        /*027c*/ 	.word	0xffffffff


	//   ....[59]....
        /*0280*/ 	.word	0xffffffff


	//   ....[60]....
        /*0284*/ 	.word	0xffffffff


	//   ....[61]....
        /*0288*/ 	.word	0xffffffff


	//   ....[62]....
        /*028c*/ 	.word	0xffffffff


	//   ....[63]....
        /*0290*/ 	.word	0xffffffff


	//   ....[64]....
        /*0294*/ 	.word	0xffffffff


	//   ....[65]....
        /*0298*/ 	.word	0xffffffff


	//   ....[66]....
        /*029c*/ 	.word	0xffffffff


	//   ....[67]....
        /*02a0*/ 	.word	0xffffffff


	//   ....[68]....
        /*02a4*/ 	.word	0xffffffff


	//   ....[69]....
        /*02a8*/ 	.word	0xffffffff


	//   ....[70]....
        /*02ac*/ 	.word	0xffffffff


	//   ....[71]....
        /*02b0*/ 	.word	0xffffffff


	//   ....[72]....
        /*02b4*/ 	.word	0xffffffff


	//   ....[73]....
        /*02b8*/ 	.word	0xffffffff


	//   ....[74]....
        /*02bc*/ 	.word	0xffffffff


	//   ....[75]....
        /*02c0*/ 	.word	0xffffffff


	//   ....[76]....
        /*02c4*/ 	.word	0xffffffff


	//   ....[77]....
        /*02c8*/ 	.word	0xffffffff


	//   ....[78]....
        /*02cc*/ 	.word	0xffffffff


	//   ....[79]....
        /*02d0*/ 	.word	0xffffffff


	//   ....[80]....
        /*02d4*/ 	.word	0xffffffff


	//   ....[81]....
        /*02d8*/ 	.word	0xffffffff


	//   ....[82]....
        /*02dc*/ 	.word	0xffffffff


	//   ....[83]....
        /*02e0*/ 	.word	0xffffffff


	//   ....[84]....
        /*02e4*/ 	.word	0xffffffff


	//   ....[85]....
        /*02e8*/ 	.word	0xffffffff


	//   ....[86]....
        /*02ec*/ 	.word	0xffffffff


	//   ....[87]....
        /*02f0*/ 	.word	0xffffffff


	//   ....[88]....
        /*02f4*/ 	.word	0xffffffff


	//   ....[89]....
        /*02f8*/ 	.word	0xffffffff


	//   ....[90]....
        /*02fc*/ 	.word	0xffffffff


	//   ....[91]....
        /*0300*/ 	.word	0xffffffff


	//   ....[92]....
        /*0304*/ 	.word	0xffffffff


	//   ....[93]....
        /*0308*/ 	.word	0xffffffff


	//   ....[94]....
        /*030c*/ 	.word	0xffffffff


	//   ....[95]....
        /*0310*/ 	.word	0xffffffff


	//   ....[96]....
        /*0314*/ 	.word	0xffffffff


	//   ....[97]....
        /*0318*/ 	.word	0xffffffff


	//   ....[98]....
        /*031c*/ 	.word	0xffffffff


	//   ....[99]....
        /*0320*/ 	.word	0xffffffff


	//   ....[100]....
        /*0324*/ 	.word	0xffffffff


	//   ....[101]....
        /*0328*/ 	.word	0xffffffff


	//   ....[102]....
        /*032c*/ 	.word	0xffffffff


	//   ....[103]....
        /*0330*/ 	.word	0xffffffff


	//   ....[104]....
        /*0334*/ 	.word	0xffffffff


	//   ....[105]....
        /*0338*/ 	.word	0xffffffff


	//   ....[106]....
        /*033c*/ 	.word	0xffffffff


	//   ....[107]....
        /*0340*/ 	.word	0xffffffff


	//   ....[108]....
        /*0344*/ 	.word	0xffffffff


	//   ....[109]....
        /*0348*/ 	.word	0xffffffff


	//   ....[110]....
        /*034c*/ 	.word	0xffffffff


	//   ....[111]....
        /*0350*/ 	.word	0xffffffff


	//   ....[112]....
        /*0354*/ 	.word	0xffffffff


	//   ....[113]....
        /*0358*/ 	.word	0xffffffff


	//   ....[114]....
        /*035c*/ 	.word	0xffffffff


	//   ....[115]....
        /*0360*/ 	.word	0xffffffff


	//   ....[116]....
        /*0364*/ 	.word	0xffffffff


	//   ....[117]....
        /*0368*/ 	.word	0xffffffff


	//   ....[118]....
        /*036c*/ 	.word	0xffffffff


	//   ....[119]....
        /*0370*/ 	.word	0xffffffff


	//   ....[120]....
        /*0374*/ 	.word	0xffffffff


	//   ....[121]....
        /*0378*/ 	.word	0xffffffff


	//   ....[122]....
        /*037c*/ 	.word	0xffffffff


	//   ....[123]....
        /*0380*/ 	.word	0xffffffff


	//   ....[124]....
        /*0384*/ 	.word	0x0500000f


	//   ....[125]....
        /*0388*/ 	.word	0x0500000f


	//   ....[126]....
        /*038c*/ 	.word	0x0500000f


	//   ....[127]....
        /*0390*/ 	.word	0x0500000f


	//   ....[128]....
        /*0394*/ 	.word	0x0500000f


	//   ....[129]....
        /*0398*/ 	.word	0x0500000f


	//   ....[130]....
        /*039c*/ 	.word	0x0500000f


	//   ....[131]....
        /*03a0*/ 	.word	0x0500000f


	//   ....[132]....
        /*03a4*/ 	.word	0x0500000f


	//   ....[133]....
        /*03a8*/ 	.word	0x0500000f


	//   ....[134]....
        /*03ac*/ 	.word	0x0500000f


	//   ....[135]....
        /*03b0*/ 	.word	0x0500000f


	//   ....[136]....
        /*03b4*/ 	.word	0x0500000f


	//   ....[137]....
        /*03b8*/ 	.word	0x0500000f


	//   ....[138]....
        /*03bc*/ 	.word	0x0500000f


	//   ....[139]....
        /*03c0*/ 	.word	0x0500000f


	//   ....[140]....
        /*03c4*/ 	.word	0x0500000f


	//   ....[141]....
        /*03c8*/ 	.word	0x0500000f


	//   ....[142]....
        /*03cc*/ 	.word	0x0500000f


	//   ....[143]....
        /*03d0*/ 	.word	0x0500000f


	//   ....[144]....
        /*03d4*/ 	.word	0x0500000f


	//   ....[145]....
        /*03d8*/ 	.word	0x0500000f


	//   ....[146]....
        /*03dc*/ 	.word	0x0500000f


	//   ....[147]....
        /*03e0*/ 	.word	0x0500000f


	//   ....[148]....
        /*03e4*/ 	.word	0x0500000f


	//   ....[149]....
        /*03e8*/ 	.word	0x0500000f


	//   ....[150]....
        /*03ec*/ 	.word	0x0500000f


	//   ....[151]....
        /*03f0*/ 	.word	0x0500000f


	//   ....[152]....
        /*03f4*/ 	.word	0x0500000f


	//   ....[153]....
        /*03f8*/ 	.word	0x0500000f


	//   ....[154]....
        /*03fc*/ 	.word	0x0500000f


	//   ....[155]....
        /*0400*/ 	.word	0x0500000f


	//   ....[156]....
        /*0404*/ 	.word	0x0500000f


	//   ....[157]....
        /*0408*/ 	.word	0x0500000f


	//   ....[158]....
        /*040c*/ 	.word	0x0500000f


	//   ....[159]....
        /*0410*/ 	.word	0x0500000f


	//   ....[160]....
        /*0414*/ 	.word	0x0500000f


	//   ....[161]....
        /*0418*/ 	.word	0x0500000f


	//   ....[162]....
        /*041c*/ 	.word	0x0500000f


	//   ....[163]....
        /*0420*/ 	.word	0x0500000f


	//   ....[164]....
        /*0424*/ 	.word	0x0500000f


	//   ....[165]....
        /*0428*/ 	.word	0x0500000f


	//   ....[166]....
        /*042c*/ 	.word	0x0500000f


	//   ....[167]....
        /*0430*/ 	.word	0x0500000f


	//   ....[168]....
        /*0434*/ 	.word	0x0500000f


	//   ....[169]....
        /*0438*/ 	.word	0x0500000f


	//   ....[170]....
        /*043c*/ 	.word	0x0500000f


	//   ....[171]....
        /*0440*/ 	.word	0x0500000f


	//   ....[172]....
        /*0444*/ 	.word	0x0500000f


	//   ....[173]....
        /*0448*/ 	.word	0x0500000f


	//   ....[174]....
        /*044c*/ 	.word	0x0500000f


	//   ....[175]....
        /*0450*/ 	.word	0x0500000f


	//   ....[176]....
        /*0454*/ 	.word	0x0500000f


	//   ....[177]....
        /*0458*/ 	.word	0x0500000f


	//   ....[178]....
        /*045c*/ 	.word	0x0500000f


	//   ....[179]....
        /*0460*/ 	.word	0x0500000f


	//   ....[180]....
        /*0464*/ 	.word	0x0500000f


	//   ....[181]....
        /*0468*/ 	.word	0x0500000f


	//   ....[182]....
        /*046c*/ 	.word	0x0500000f


	//   ....[183]....
        /*0470*/ 	.word	0x0500000f


	//----- nvinfo : EIATTR_COOP_GROUP_INSTR_OFFSETS
	.align		4
.L_988:
        /*0474*/ 	.byte	0x04, 0x28
        /*0476*/ 	.short	(.L_990 - .L_989)


	//   ....[0]....
.L_989:
        /*0478*/ 	.word	0x00000070


	//   ....[1]....
        /*047c*/ 	.word	0x000000b0


	//   ....[2]....
        /*0480*/ 	.word	0x00000290


	//   ....[3]....
        /*0484*/ 	.word	0x000003f0


	//   ....[4]....
        /*0488*/ 	.word	0x00000510


	//   ....[5]....
        /*048c*/ 	.word	0x00000670


	//   ....[6]....
        /*0490*/ 	.word	0x00002050


	//   ....[7]....
        /*0494*/ 	.word	0x00004120


	//   ....[8]....
        /*0498*/ 	.word	0x000047b0


	//   ....[9]....
        /*049c*/ 	.word	0x000047e0


	//   ....[10]....
        /*04a0*/ 	.word	0x00004ba0


	//   ....[11]....
        /*04a4*/ 	.word	0x00004ca0


	//   ....[12]....
        /*04a8*/ 	.word	0x00004ed0


	//   ....[13]....
        /*04ac*/ 	.word	0x00005020


	//   ....[14]....
        /*04b0*/ 	.word	0x000058d0


	//   ....[15]....
        /*04b4*/ 	.word	0x00005df0


	//   ....[16]....
        /*04b8*/ 	.word	0x00005e00


	//   ....[17]....
        /*04bc*/ 	.word	0x000063a0


	//   ....[18]....
        /*04c0*/ 	.word	0x000063d0


	//   ....[19]....
        /*04c4*/ 	.word	0x000068c0


	//   ....[20]....
        /*04c8*/ 	.word	0x00006a90


	//   ....[21]....
        /*04cc*/ 	.word	0x00007850


	//   ....[22]....
        /*04d0*/ 	.word	0x00007d90


	//   ....[23]....
        /*04d4*/ 	.word	0x00007db0


	//   ....[24]....
        /*04d8*/ 	.word	0x000084e0


	//   ....[25]....
        /*04dc*/ 	.word	0x00008590


	//   ....[26]....
        /*04e0*/ 	.word	0x00009160


	//   ....[27]....
        /*04e4*/ 	.word	0x00009240


	//   ....[28]....
        /*04e8*/ 	.word	0x000092b0


	//   ....[29]....
        /*04ec*/ 	.word	0x000092d0


	//   ....[30]....
        /*04f0*/ 	.word	0x00009300


	//   ....[31]....
        /*04f4*/ 	.word	0x0000ab20


	//   ....[32]....
        /*04f8*/ 	.word	0x0000af10


	//   ....[33]....
        /*04fc*/ 	.word	0x0000af20


	//   ....[34]....
        /*0500*/ 	.word	0x0000af30


	//   ....[35]....
        /*0504*/ 	.word	0x0000af60


	//   ....[36]....
        /*0508*/ 	.word	0x0000bbd0


	//   ....[37]....
        /*050c*/ 	.word	0x0000bbf0


	//   ....[38]....
        /*0510*/ 	.word	0x0000bea0


	//   ....[39]....
        /*0514*/ 	.word	0x0000bec0


	//   ....[40]....
        /*0518*/ 	.word	0x0000c5d0


	//   ....[41]....
        /*051c*/ 	.word	0x0000c600


	//   ....[42]....
        /*0520*/ 	.word	0x0000ceb0


	//   ....[43]....
        /*0524*/ 	.word	0x0000ced0


	//   ....[44]....
        /*0528*/ 	.word	0x0000e290


	//   ....[45]....
        /*052c*/ 	.word	0x0000e2d0


	//   ....[46]....
        /*0530*/ 	.word	0x0000e510


	//   ....[47]....
        /*0534*/ 	.word	0x0000e530


	//   ....[48]....
        /*0538*/ 	.word	0x0000e7f0


	//   ....[49]....
        /*053c*/ 	.word	0x0000e9e0


	//   ....[50]....
        /*0540*/ 	.word	0x0000ea10


	//   ....[51]....
        /*0544*/ 	.word	0x0000ea40


	//   ....[52]....
        /*0548*/ 	.word	0x0000ea70


	//   ....[53]....
        /*054c*/ 	.word	0x0000eaa0


	//   ....[54]....
        /*0550*/ 	.word	0x0000ead0


	//   ....[55]....
        /*0554*/ 	.word	0x0000ec40


	//   ....[56]....
        /*0558*/ 	.word	0x0000ec70


	//   ....[57]....
        /*055c*/ 	.word	0x0000eca0


	//   ....[58]....
        /*0560*/ 	.word	0x0000ecd0


	//   ....[59]....
        /*0564*/ 	.word	0x0000ed00


	//   ....[60]....
        /*0568*/ 	.word	0x0000ed30


	//   ....[61]....
        /*056c*/ 	.word	0x0000edc0


	//   ....[62]....
        /*0570*/ 	.word	0x0000edf0


	//   ....[63]....
        /*0574*/ 	.word	0x0000ee00


	//   ....[64]....
        /*0578*/ 	.word	0x0000ee40


	//   ....[65]....
        /*057c*/ 	.word	0x00010f10


	//   ....[66]....
        /*0580*/ 	.word	0x00010f30


	//   ....[67]....
        /*0584*/ 	.word	0x00010fc0


	//   ....[68]....
        /*0588*/ 	.word	0x00010fe0


	//   ....[69]....
        /*058c*/ 	.word	0x00011060


	//   ....[70]....
        /*0590*/ 	.word	0x00011080


	//   ....[71]....
        /*0594*/ 	.word	0x00011090


	//   ....[72]....
        /*0598*/ 	.word	0x000110a0


	//   ....[73]....
        /*059c*/ 	.word	0x00011800


	//   ....[74]....
        /*05a0*/ 	.word	0x00011830


	//   ....[75]....
        /*05a4*/ 	.word	0x000118d0


	//   ....[76]....
        /*05a8*/ 	.word	0x000118f0


	//   ....[77]....
        /*05ac*/ 	.word	0x00011970


	//   ....[78]....
        /*05b0*/ 	.word	0x00011990


	//   ....[79]....
        /*05b4*/ 	.word	0x000119a0


	//   ....[80]....
        /*05b8*/ 	.word	0x000119b0


	//   ....[81]....
        /*05bc*/ 	.word	0x00011e30


	//   ....[82]....
        /*05c0*/ 	.word	0x00011ef0


	//   ....[83]....
        /*05c4*/ 	.word	0x00012040


	//   ....[84]....
        /*05c8*/ 	.word	0x00012080


	//   ....[85]....
        /*05cc*/ 	.word	0x00012090


	//   ....[86]....
        /*05d0*/ 	.word	0x000120a0


	//   ....[87]....
        /*05d4*/ 	.word	0x000121f0


	//   ....[88]....
        /*05d8*/ 	.word	0x00012340


	//   ....[89]....
        /*05dc*/ 	.word	0x00012b30


	//   ....[90]....
        /*05e0*/ 	.word	0x00012b50


	//   ....[91]....
        /*05e4*/ 	.word	0x00012ba0


	//   ....[92]....
        /*05e8*/ 	.word	0x00012bb0


	//   ....[93]....
        /*05ec*/ 	.word	0x00012bf0


	//   ....[94]....
        /*05f0*/ 	.word	0x00012c00


	//   ....[95]....
        /*05f4*/ 	.word	0x00012c10


	//   ....[96]....
        /*05f8*/ 	.word	0x00012c50


	//   ....[97]....
        /*05fc*/ 	.word	0x00012f50


	//   ....[98]....
        /*0600*/ 	.word	0x00012f90


	//   ....[99]....
        /*0604*/ 	.word	0x00012fb0


	//   ....[100]....
        /*0608*/ 	.word	0x00012fd0


	//   ....[101]....
        /*060c*/ 	.word	0x00013000


	//   ....[102]....
        /*0610*/ 	.word	0x00013020


	//   ....[103]....
        /*0614*/ 	.word	0x00013120


	//   ....[104]....
        /*0618*/ 	.word	0x00013270


	//   ....[105]....
        /*061c*/ 	.word	0x000138b0


	//   ....[106]....
        /*0620*/ 	.word	0x000138e0


	//   ....[107]....
        /*0624*/ 	.word	0x00013940


	//   ....[108]....
        /*0628*/ 	.word	0x00013970


	//   ....[109]....
        /*062c*/ 	.word	0x000139a0


	//   ....[110]....
        /*0630*/ 	.word	0x000139d0


	//   ....[111]....
        /*0634*/ 	.word	0x00013a00


	//   ....[112]....
        /*0638*/ 	.word	0x00013a30


	//   ....[113]....
        /*063c*/ 	.word	0x00013bd0


	//   ....[114]....
        /*0640*/ 	.word	0x00013c00


	//   ....[115]....
        /*0644*/ 	.word	0x00013c30


	//   ....[116]....
        /*0648*/ 	.word	0x00013c60


	//   ....[117]....
        /*064c*/ 	.word	0x00013c90


	//   ....[118]....
        /*0650*/ 	.word	0x00013cc0


	//   ....[119]....
        /*0654*/ 	.word	0x00013d80


	//   ....[120]....
        /*0658*/ 	.word	0x00013da0


	//   ....[121]....
        /*065c*/ 	.word	0x00013dc0


	//   ....[122]....
        /*0660*/ 	.word	0x00013e20


	//   ....[123]....
        /*0664*/ 	.word	0x00014840


	//   ....[124]....
        /*0668*/ 	.word	0x00014e90


	//   ....[125]....
        /*066c*/ 	.word	0x00014f80


	//   ....[126]....
        /*0670*/ 	.word	0x00015020


	//   ....[127]....
        /*0674*/ 	.word	0x00015080


	//   ....[128]....
        /*0678*/ 	.word	0x00015170


	//   ....[129]....
        /*067c*/ 	.word	0x000151e0


	//   ....[130]....
        /*0680*/ 	.word	0x000152d0


	//   ....[131]....
        /*0684*/ 	.word	0x00015340


	//   ....[132]....
        /*0688*/ 	.word	0x000153e0


	//   ....[133]....
        /*068c*/ 	.word	0x000154d0


	//   ....[134]....
        /*0690*/ 	.word	0x00015540


	//   ....[135]....
        /*0694*/ 	.word	0x000155a0


	//   ....[136]....
        /*0698*/ 	.word	0x00015690


	//   ....[137]....
        /*069c*/ 	.word	0x000156f0


	//   ....[138]....
        /*06a0*/ 	.word	0x000157f0


	//   ....[139]....
        /*06a4*/ 	.word	0x00015850


	//   ....[140]....
        /*06a8*/ 	.word	0x000158f0


	//   ....[141]....
        /*06ac*/ 	.word	0x00015a70


	//   ....[142]....
        /*06b0*/ 	.word	0x00015b70


	//   ....[143]....
        /*06b4*/ 	.word	0x00015df0


	//   ....[144]....
        /*06b8*/ 	.word	0x00015e40


	//   ....[145]....
        /*06bc*/ 	.word	0x00016010


	//   ....[146]....
        /*06c0*/ 	.word	0x00016060


	//   ....[147]....
        /*06c4*/ 	.word	0x00016230


	//   ....[148]....
        /*06c8*/ 	.word	0x00016280


	//   ....[149]....
        /*06cc*/ 	.word	0x00016370


	//   ....[150]....
        /*06d0*/ 	.word	0x00016410


	//   ....[151]....
        /*06d4*/ 	.word	0x00016470


	//   ....[152]....
        /*06d8*/ 	.word	0x00016520


	//   ....[153]....
        /*06dc*/ 	.word	0x00016580


	//   ....[154]....
        /*06e0*/ 	.word	0x00016630


	//   ....[155]....
        /*06e4*/ 	.word	0x00016690


	//   ....[156]....
        /*06e8*/ 	.word	0x00016740


	//   ....[157]....
        /*06ec*/ 	.word	0x00016830


	//   ....[158]....
        /*06f0*/ 	.word	0x00016910


	//   ....[159]....
        /*06f4*/ 	.word	0x00016a20


	//   ....[160]....
        /*06f8*/ 	.word	0x00016b20


	//   ....[161]....
        /*06fc*/ 	.word	0x00016c50


	//   ....[162]....
        /*0700*/ 	.word	0x00016d30


	//   ....[163]....
        /*0704*/ 	.word	0x00016e30


	//   ....[164]....
        /*0708*/ 	.word	0x00016f10


	//   ....[165]....
        /*070c*/ 	.word	0x00016fa0


	//   ....[166]....
        /*0710*/ 	.word	0x00017040


	//   ....[167]....
        /*0714*/ 	.word	0x000171b0


	//   ....[168]....
        /*0718*/ 	.word	0x00017220


	//   ....[169]....
        /*071c*/ 	.word	0x00017290


	//   ....[170]....
        /*0720*/ 	.word	0x00017300


	//   ....[171]....
        /*0724*/ 	.word	0x00017370


	//   ....[172]....
        /*0728*/ 	.word	0x000173f0


	//   ....[173]....
        /*072c*/ 	.word	0x00017470


	//   ....[174]....
        /*0730*/ 	.word	0x00017500


	//   ....[175]....
        /*0734*/ 	.word	0x00017570


	//   ....[176]....
        /*0738*/ 	.word	0x000175e0


	//   ....[177]....
        /*073c*/ 	.word	0x00017650


	//   ....[178]....
        /*0740*/ 	.word	0x000176d0


	//   ....[179]....
        /*0744*/ 	.word	0x00017740


	//   ....[180]....
        /*0748*/ 	.word	0x000177d0


	//   ....[181]....
        /*074c*/ 	.word	0x00017830


	//   ....[182]....
        /*0750*/ 	.word	0x000178c0


	//   ....[183]....
        /*0754*/ 	.word	0x000179f0


	//----- nvinfo : EIATTR_REG_RECONFIG
	.align		4
.L_990:
        /*0758*/ 	.byte	0x01, 0x54
	.zero		2


	//----- nvinfo : EIATTR_SYSCALL_OFFSETS
	.align		4
        /*075c*/ 	.byte	0x04, 0x46
        /*075e*/ 	.short	(.L_992 - .L_991)


	//   ....[0]....
.L_991:
        /*0760*/ 	.word	0x000042f0


	//   ....[1]....
        /*0764*/ 	.word	0x00010390


	//   ....[2]....
        /*0768*/ 	.word	0x000104e0


	//   ....[3]....
        /*076c*/ 	.word	0x000105d0


	//   ....[4]....
        /*0770*/ 	.word	0x000114c0


	//----- nvinfo : EIATTR_MBARRIER_INSTR_OFFSETS
	.align		4
.L_992:
        /*0774*/ 	.byte	0x04, 0x39
        /*0776*/ 	.short	(.L_994 - .L_993)


	//   ....[0]....
.L_993:
        /*0778*/ 	.word	0x00000180
        /*077c*/ 	.word	0x000000ff
        /*0780*/ 	.word	0x00028c00
        /*0784*/ 	.short	0x0100
        /*0786*/ 	.byte	0x08
	.zero		1


	//   ....[1]....
        /*0788*/ 	.word	0x00000190
        /*078c*/ 	.word	0x000000ff
        /*0790*/ 	.word	0x00028c20
        /*0794*/ 	.short	0x0100
        /*0796*/ 	.byte	0x08
	.zero		1


	//   ....[2]....
        /*0798*/ 	.word	0x00000240
        /*079c*/ 	.word	0x000000ff
        /*07a0*/ 	.word	0x00028c30
        /*07a4*/ 	.short	0x0100
        /*07a6*/ 	.byte	0x06
	.zero		1


	//   ....[3]....
        /*07a8*/ 	.word	0x00000250
        /*07ac*/ 	.word	0x000000ff
        /*07b0*/ 	.word	0x00028c40
        /*07b4*/ 	.short	0x0100
        /*07b6*/ 	.byte	0x06
	.zero		1


	//   ....[4]....
        /*07b8*/ 	.word	0x00000260
        /*07bc*/ 	.word	0x000000ff
        /*07c0*/ 	.word	0x00028c38
        /*07c4*/ 	.short	0x0100
        /*07c6*/ 	.byte	0x06
	.zero		1


	//   ....[5]....
        /*07c8*/ 	.word	0x00000270
        /*07cc*/ 	.word	0x000000ff
        /*07d0*/ 	.word	0x00028c48
        /*07d4*/ 	.short	0x0100
        /*07d6*/ 	.byte	0x06
	.zero		1


	//   ....[6]....
        /*07d8*/ 	.word	0x000003a0
        /*07dc*/ 	.word	0x000000ff
        /*07e0*/ 	.word	0x00028c50
        /*07e4*/ 	.short	0x0100
        /*07e6*/ 	.byte	0x08
	.zero		1


	//   ....[7]....
        /*07e8*/ 	.word	0x000003b0
        /*07ec*/ 	.word	0x000000ff
        /*07f0*/ 	.word	0x00028c60
        /*07f4*/ 	.short	0x0100
        /*07f6*/ 	.byte	0x08
	.zero		1


	//   ....[8]....
        /*07f8*/ 	.word	0x000003c0
        /*07fc*/ 	.word	0x000000ff
        /*0800*/ 	.word	0x00028c58
        /*0804*/ 	.short	0x0100
        /*0806*/ 	.byte	0x08
	.zero		1


	//   ....[9]....
        /*0808*/ 	.word	0x000003d0
        /*080c*/ 	.word	0x000000ff
        /*0810*/ 	.word	0x00028c68
        /*0814*/ 	.short	0x0100
        /*0816*/ 	.byte	0x08
	.zero		1


	//   ....[10]....
        /*0818*/ 	.word	0x000004c0
        /*081c*/ 	.word	0x000000ff
        /*0820*/ 	.word	0x00028c70
        /*0824*/ 	.short	0x0100
        /*0826*/ 	.byte	0x06
	.zero		1


	//   ....[11]....
        /*0828*/ 	.word	0x000004d0
        /*082c*/ 	.word	0x000000ff
        /*0830*/ 	.word	0x00028c80
        /*0834*/ 	.short	0x0100
        /*0836*/ 	.byte	0x06
	.zero		1


	//   ....[12]....
        /*0838*/ 	.word	0x000004e0
        /*083c*/ 	.word	0x000000ff
        /*0840*/ 	.word	0x00028c78
        /*0844*/ 	.short	0x0100
        /*0846*/ 	.byte	0x06
	.zero		1


	//   ....[13]....
        /*0848*/ 	.word	0x000004f0
        /*084c*/ 	.word	0x000000ff
        /*0850*/ 	.word	0x00028c88
        /*0854*/ 	.short	0x0100
        /*0856*/ 	.byte	0x06
	.zero		1


	//   ....[14]....
        /*0858*/ 	.word	0x00000620
        /*085c*/ 	.word	0x000000ff
        /*0860*/ 	.word	0x00028c90
        /*0864*/ 	.short	0x0100
        /*0866*/ 	.byte	0x08
	.zero		1


	//   ....[15]....
        /*0868*/ 	.word	0x00000630
        /*086c*/ 	.word	0x000000ff
        /*0870*/ 	.word	0x00028ca0
        /*0874*/ 	.short	0x0100
        /*0876*/ 	.byte	0x08
	.zero		1


	//   ....[16]....
        /*0878*/ 	.word	0x00000640
        /*087c*/ 	.word	0x000000ff
        /*0880*/ 	.word	0x00028c98
        /*0884*/ 	.short	0x0100
        /*0886*/ 	.byte	0x08
	.zero		1


	//   ....[17]....
        /*0888*/ 	.word	0x00000650
        /*088c*/ 	.word	0x000000ff
        /*0890*/ 	.word	0x00028ca8
        /*0894*/ 	.short	0x0100
        /*0896*/ 	.byte	0x08
	.zero		1


	//   ....[18]....
        /*0898*/ 	.word	0x00000790
        /*089c*/ 	.word	0x000000ff
        /*08a0*/ 	.word	0x00028cb0
        /*08a4*/ 	.short	0x0100
        /*08a6*/ 	.byte	0x08
	.zero		1


	//   ....[19]....
        /*08a8*/ 	.word	0x000007a0
        /*08ac*/ 	.word	0x000000ff
        /*08b0*/ 	.word	0x00028cc0
        /*08b4*/ 	.short	0x0100
        /*08b6*/ 	.byte	0x08
	.zero		1


	//   ....[20]....
        /*08b8*/ 	.word	0x000007b0
        /*08bc*/ 	.word	0x000000ff
        /*08c0*/ 	.word	0x00028cb8
        /*08c4*/ 	.short	0x0100
        /*08c6*/ 	.byte	0x08
	.zero		1


	//   ....[21]....
        /*08c8*/ 	.word	0x000007c0
        /*08cc*/ 	.word	0x000000ff
        /*08d0*/ 	.word	0x00028cc8
        /*08d4*/ 	.short	0x0100
        /*08d6*/ 	.byte	0x08
	.zero		1


	//   ....[22]....
        /*08d8*/ 	.word	0x00002190
        /*08dc*/ 	.word	0x000000ff
        /*08e0*/ 	.word	0x00028c50
        /*08e4*/ 	.short	0x010a
        /*08e6*/ 	.byte	0x17
	.zero		1


	//   ....[23]....
        /*08e8*/ 	.word	0x00002430
        /*08ec*/ 	.word	0x000000ff
        /*08f0*/ 	.word	0x00000000
        /*08f4*/ 	.short	0x0101
        /*08f6*/ 	.byte	0x06
	.zero		1


	//   ....[24]....
        /*08f8*/ 	.word	0x00002dc0
        /*08fc*/ 	.word	0x000000ff
        /*0900*/ 	.word	0x00028c50
        /*0904*/ 	.short	0x010a
        /*0906*/ 	.byte	0x17
	.zero		1


	//   ....[25]....
        /*0908*/ 	.word	0x00002e00
        /*090c*/ 	.word	0x000000ff
        /*0910*/ 	.word	0x00028c50
        /*0914*/ 	.short	0x010a
        /*0916*/ 	.byte	0x17
	.zero		1


	//   ....[26]....
        /*0918*/ 	.word	0x00002ff0
        /*091c*/ 	.word	0x000000ff
        /*0920*/ 	.word	0x00000000
        /*0924*/ 	.short	0x0101
        /*0926*/ 	.byte	0x06
	.zero		1


	//   ....[27]....
        /*0928*/ 	.word	0x000043a0
        /*092c*/ 	.word	0x000000ff
        /*0930*/ 	.word	0x00028c00
        /*0934*/ 	.short	0x010a
        /*0936*/ 	.byte	0x28
	.zero		1


	//   ....[28]....
        /*0938*/ 	.word	0x00004420
        /*093c*/ 	.word	0x00000007
        /*0940*/ 	.word	0x00028c30
        /*0944*/ 	.short	0x010a
        /*0946*/ 	.byte	0x3f
	.zero		1


	//   ....[29]....
        /*0948*/ 	.word	0x00004460
        /*094c*/ 	.word	0x00000007
        /*0950*/ 	.word	0x00028c30
        /*0954*/ 	.short	0x010a
        /*0956*/ 	.byte	0x3f
	.zero		1


	//   ....[30]....
        /*0958*/ 	.word	0x00004890
        /*095c*/ 	.word	0x000000ff
        /*0960*/ 	.word	0x00000000
        /*0964*/ 	.short	0x0101
        /*0966*/ 	.byte	0x06
	.zero		1


	//   ....[31]....
        /*0968*/ 	.word	0x00005690
        /*096c*/ 	.word	0x00000007
        /*0970*/ 	.word	0x00028c50
        /*0974*/ 	.short	0x010a
        /*0976*/ 	.byte	0x3f
	.zero		1


	//   ....[32]....
        /*0978*/ 	.word	0x000056d0
        /*097c*/ 	.word	0x00000007
        /*0980*/ 	.word	0x00028c50
        /*0984*/ 	.short	0x010a
        /*0986*/ 	.byte	0x3f
	.zero		1


	//   ....[33]....
        /*0988*/ 	.word	0x000059d0
        /*098c*/ 	.word	0x000000ff
        /*0990*/ 	.word	0x00000000
        /*0994*/ 	.short	0x0101
        /*0996*/ 	.byte	0x06
	.zero		1


	//   ....[34]....
        /*0998*/ 	.word	0x00005b30
        /*099c*/ 	.word	0x000000ff
        /*09a0*/ 	.word	0x00028c30
        /*09a4*/ 	.short	0x010a
        /*09a6*/ 	.byte	0x17
	.zero		1


	//   ....[35]....
        /*09a8*/ 	.word	0x00005b70
        /*09ac*/ 	.word	0x000000ff
        /*09b0*/ 	.word	0x00028c30
        /*09b4*/ 	.short	0x010a
        /*09b6*/ 	.byte	0x17
	.zero		1


	//   ....[36]....
        /*09b8*/ 	.word	0x00005e50
        /*09bc*/ 	.word	0x000000ff
        /*09c0*/ 	.word	0x00000000
        /*09c4*/ 	.short	0x0101
        /*09c6*/ 	.byte	0x06
	.zero		1


	//   ....[37]....
        /*09c8*/ 	.word	0x00007610
        /*09cc*/ 	.word	0x000000ff
        /*09d0*/ 	.word	0x00028c50
        /*09d4*/ 	.short	0x010a
        /*09d6*/ 	.byte	0x17
	.zero		1


	//   ....[38]....
        /*09d8*/ 	.word	0x00007650
        /*09dc*/ 	.word	0x000000ff
        /*09e0*/ 	.word	0x00028c50
        /*09e4*/ 	.short	0x010a
        /*09e6*/ 	.byte	0x17
	.zero		1


	//   ....[39]....
        /*09e8*/ 	.word	0x00007910
        /*09ec*/ 	.word	0x000000ff
        /*09f0*/ 	.word	0x00000000
        /*09f4*/ 	.short	0x0101
        /*09f6*/ 	.byte	0x17
	.zero		1


	//   ....[40]....
        /*09f8*/ 	.word	0x00007a40
        /*09fc*/ 	.word	0x000000ff
        /*0a00*/ 	.word	0x00028c30
        /*0a04*/ 	.short	0x010a
        /*0a06*/ 	.byte	0x16
	.zero		1


	//   ....[41]....
        /*0a08*/ 	.word	0x00007a80
        /*0a0c*/ 	.word	0x000000ff
        /*0a10*/ 	.word	0x00028c30
        /*0a14*/ 	.short	0x010a
        /*0a16*/ 	.byte	0x16
	.zero		1


	//   ....[42]....
        /*0a18*/ 	.word	0x00007cc0
        /*0a1c*/ 	.word	0x000000ff
        /*0a20*/ 	.word	0x00000000
        /*0a24*/ 	.short	0x0101
        /*0a26*/ 	.byte	0x06
	.zero		1


	//   ....[43]....
        /*0a28*/ 	.word	0x00008f20
        /*0a2c*/ 	.word	0x000000ff
        /*0a30*/ 	.word	0x00028c50
        /*0a34*/ 	.short	0x010a
        /*0a36*/ 	.byte	0x16
	.zero		1


	//   ....[44]....
        /*0a38*/ 	.word	0x00008f60
        /*0a3c*/ 	.word	0x000000ff
        /*0a40*/ 	.word	0x00028c50
        /*0a44*/ 	.short	0x010a
        /*0a46*/ 	.byte	0x16
	.zero		1


	//   ....[45]....
        /*0a48*/ 	.word	0x00009220
        /*0a4c*/ 	.word	0x000000ff
        /*0a50*/ 	.word	0x00000000
        /*0a54*/ 	.short	0x0101
        /*0a56*/ 	.byte	0x16
	.zero		1


	//   ....[46]....
        /*0a58*/ 	.word	0x0000bbe0
        /*0a5c*/ 	.word	0x000000ff
        /*0a60*/ 	.word	0x00000000
        /*0a64*/ 	.short	0x0101
        /*0a66*/ 	.byte	0x04
	.zero		1


	//   ....[47]....
        /*0a68*/ 	.word	0x0000c4e0
        /*0a6c*/ 	.word	0x000000ff
        /*0a70*/ 	.word	0x00000000
        /*0a74*/ 	.short	0x0101
        /*0a76*/ 	.byte	0x04
	.zero		1


	//   ....[48]....
        /*0a78*/ 	.word	0x00010cf0
        /*0a7c*/ 	.word	0x00000013
        /*0a80*/ 	.word	0x00028c40
        /*0a84*/ 	.short	0x010a
        /*0a86*/ 	.byte	0x3f
	.zero		1


	//   ....[49]....
        /*0a88*/ 	.word	0x000111a0
        /*0a8c*/ 	.word	0x00000013
        /*0a90*/ 	.word	0x00028c30
        /*0a94*/ 	.short	0x0107
        /*0a96*/ 	.byte	0x3f
	.zero		1


	//   ....[50]....
        /*0a98*/ 	.word	0x00011280
        /*0a9c*/ 	.word	0x00000013
        /*0aa0*/ 	.word	0x00028c30
        /*0aa4*/ 	.short	0x0101
        /*0aa6*/ 	.byte	0x3f
	.zero		1


	//   ....[51]....
        /*0aa8*/ 	.word	0x00011ab0
        /*0aac*/ 	.word	0x00000011
        /*0ab0*/ 	.word	0x00028c00
        /*0ab4*/ 	.short	0x0107
        /*0ab6*/ 	.byte	0x3f
	.zero		1


	//   ....[52]....
        /*0ab8*/ 	.word	0x00011ba0
        /*0abc*/ 	.word	0x00000011
        /*0ac0*/ 	.word	0x00028c00
        /*0ac4*/ 	.short	0x0101
        /*0ac6*/ 	.byte	0x3f
	.zero		1


	//   ....[53]....
        /*0ac8*/ 	.word	0x00011bc0
        /*0acc*/ 	.word	0x00000011
        /*0ad0*/ 	.word	0x00028c20
        /*0ad4*/ 	.short	0x010a
        /*0ad6*/ 	.byte	0x3f
	.zero		1


	//   ....[54]....
        /*0ad8*/ 	.word	0x00011c50
        /*0adc*/ 	.word	0x00000013
        /*0ae0*/ 	.word	0x00028c60
        /*0ae4*/ 	.short	0x010a
        /*0ae6*/ 	.byte	0x3f
	.zero		1


	//   ....[55]....
        /*0ae8*/ 	.word	0x00012560
        /*0aec*/ 	.word	0x00000013
        /*0af0*/ 	.word	0x00028c50
        /*0af4*/ 	.short	0x0107
        /*0af6*/ 	.byte	0x3f
	.zero		1


	//   ....[56]....
        /*0af8*/ 	.word	0x00012630
        /*0afc*/ 	.word	0x00000013
        /*0b00*/ 	.word	0x00028c50
        /*0b04*/ 	.short	0x0101
        /*0b06*/ 	.byte	0x3f
	.zero		1


	//   ....[57]....
        /*0b08*/ 	.word	0x000129b0
        /*0b0c*/ 	.word	0x00000006
        /*0b10*/ 	.word	0x00028c40
        /*0b14*/ 	.short	0x010a
        /*0b16*/ 	.byte	0x3f
	.zero		1


	//   ....[58]....
        /*0b18*/ 	.word	0x00012cd0
        /*0b1c*/ 	.word	0x00000006
        /*0b20*/ 	.word	0x00028c30
        /*0b24*/ 	.short	0x0107
        /*0b26*/ 	.byte	0x3f
	.zero		1


	//   ....[59]....
        /*0b28*/ 	.word	0x00012d90
        /*0b2c*/ 	.word	0x00000006
        /*0b30*/ 	.word	0x00028c30
        /*0b34*/ 	.short	0x0101
        /*0b36*/ 	.byte	0x3f
	.zero		1


	//   ....[60]....
        /*0b38*/ 	.word	0x00012dc0
        /*0b3c*/ 	.word	0x00000006
        /*0b40*/ 	.word	0x00028c60
        /*0b44*/ 	.short	0x010a
        /*0b46*/ 	.byte	0x3f
	.zero		1


	//   ....[61]....
        /*0b48*/ 	.word	0x00013470
        /*0b4c*/ 	.word	0x00000006
        /*0b50*/ 	.word	0x00028c50
        /*0b54*/ 	.short	0x0107
        /*0b56*/ 	.byte	0x3f
	.zero		1


	//   ....[62]....
        /*0b58*/ 	.word	0x00013530
        /*0b5c*/ 	.word	0x00000006
        /*0b60*/ 	.word	0x00028c50
        /*0b64*/ 	.short	0x0101
        /*0b66*/ 	.byte	0x3f
	.zero		1


	//   ....[63]....
        /*0b68*/ 	.word	0x000147c0
        /*0b6c*/ 	.word	0x00000007
        /*0b70*/ 	.word	0x00028c20
        /*0b74*/ 	.short	0x010a
        /*0b76*/ 	.byte	0x3f
	.zero		1


	//   ....[64]....
        /*0b78*/ 	.word	0x00014940
        /*0b7c*/ 	.word	0x00000005
        /*0b80*/ 	.word	0x00028c40
        /*0b84*/ 	.short	0x010a
        /*0b86*/ 	.byte	0x3f
	.zero		1


	//   ....[65]....
        /*0b88*/ 	.word	0x000149e0
        /*0b8c*/ 	.word	0x00000003
        /*0b90*/ 	.word	0x00028c40
        /*0b94*/ 	.short	0x010a
        /*0b96*/ 	.byte	0x3f
	.zero		1


	//   ....[66]....
        /*0b98*/ 	.word	0x00014a20
        /*0b9c*/ 	.word	0x00000005
        /*0ba0*/ 	.word	0x00028c60
        /*0ba4*/ 	.short	0x010a
        /*0ba6*/ 	.byte	0x3f
	.zero		1


	//   ....[67]....
        /*0ba8*/ 	.word	0x00014a60
        /*0bac*/ 	.word	0x00000003
        /*0bb0*/ 	.word	0x00028c60
        /*0bb4*/ 	.short	0x010a
        /*0bb6*/ 	.byte	0x3f
	.zero		1


	//   ....[68]....
        /*0bb8*/ 	.word	0x00014ad0
        /*0bbc*/ 	.word	0x00000003
        /*0bc0*/ 	.word	0x00028c50
        /*0bc4*/ 	.short	0x010a
        /*0bc6*/ 	.byte	0x3f
	.zero		1


	//   ....[69]....
        /*0bc8*/ 	.word	0x00014b30
        /*0bcc*/ 	.word	0x00000003
        /*0bd0*/ 	.word	0x00028c50
        /*0bd4*/ 	.short	0x010a
        /*0bd6*/ 	.byte	0x3f
	.zero		1


	//   ....[70]....
        /*0bd8*/ 	.word	0x00014b90
        /*0bdc*/ 	.word	0x00000003
        /*0be0*/ 	.word	0x00028c00
        /*0be4*/ 	.short	0x010a
        /*0be6*/ 	.byte	0x3f
	.zero		1


	//   ....[71]....
        /*0be8*/ 	.word	0x00014be0
        /*0bec*/ 	.word	0x00000007
        /*0bf0*/ 	.word	0x00028c30
        /*0bf4*/ 	.short	0x010a
        /*0bf6*/ 	.byte	0x3f
	.zero		1


	//   ....[72]....
        /*0bf8*/ 	.word	0x00014c30
        /*0bfc*/ 	.word	0x00000007
        /*0c00*/ 	.word	0x00028c50
        /*0c04*/ 	.short	0x010a
        /*0c06*/ 	.byte	0x3f
	.zero		1


	//   ....[73]....
        /*0c08*/ 	.word	0x00014c90
        /*0c0c*/ 	.word	0x00000006
        /*0c10*/ 	.word	0x00028c30
        /*0c14*/ 	.short	0x010a
        /*0c16*/ 	.byte	0x3f
	.zero		1


	//   ....[74]....
        /*0c18*/ 	.word	0x00014cf0
        /*0c1c*/ 	.word	0x00000008
        /*0c20*/ 	.word	0x00028c50
        /*0c24*/ 	.short	0x010a
        /*0c26*/ 	.byte	0x3f
	.zero		1


	//   ....[75]....
        /*0c28*/ 	.word	0x00014d50
        /*0c2c*/ 	.word	0x00000006
        /*0c30*/ 	.word	0x00028c30
        /*0c34*/ 	.short	0x010a
        /*0c36*/ 	.byte	0x3f
	.zero		1


	//   ....[76]....
        /*0c38*/ 	.word	0x00014db0
        /*0c3c*/ 	.word	0x00000008
        /*0c40*/ 	.word	0x00028c50
        /*0c44*/ 	.short	0x010a
        /*0c46*/ 	.byte	0x3f
	.zero		1


	//   ....[77]....
        /*0c48*/ 	.word	0x00014ed0
        /*0c4c*/ 	.word	0x00000013
        /*0c50*/ 	.word	0x00028c40
        /*0c54*/ 	.short	0x010a
        /*0c56*/ 	.byte	0x3f
	.zero		1


	//   ....[78]....
        /*0c58*/ 	.word	0x00015970
        /*0c5c*/ 	.word	0x00000011
        /*0c60*/ 	.word	0x00028c20
        /*0c64*/ 	.short	0x010a
        /*0c66*/ 	.byte	0x3f
	.zero		1


	//   ....[79]....
        /*0c68*/ 	.word	0x000159c0
        /*0c6c*/ 	.word	0x00000013
        /*0c70*/ 	.word	0x00028c60
        /*0c74*/ 	.short	0x010a
        /*0c76*/ 	.byte	0x3f
	.zero		1


	//   ....[80]....
        /*0c78*/ 	.word	0x000162c0
        /*0c7c*/ 	.word	0x00000006
        /*0c80*/ 	.word	0x00028c40
        /*0c84*/ 	.short	0x010a
        /*0c86*/ 	.byte	0x3f
	.zero		1


	//   ....[81]....
        /*0c88*/ 	.word	0x00016780
        /*0c8c*/ 	.word	0x00000006
        /*0c90*/ 	.word	0x00028c60
        /*0c94*/ 	.short	0x010a
        /*0c96*/ 	.byte	0x3f
	.zero		1


	//   ....[82]....
        /*0c98*/ 	.word	0x00017910
        /*0c9c*/ 	.word	0x00000007
        /*0ca0*/ 	.word	0x00028c20
        /*0ca4*/ 	.short	0x010a
        /*0ca6*/ 	.byte	0x3f
	.zero		1


	//   ....[83]....
        /*0ca8*/ 	.word	0x00017ab0
        /*0cac*/ 	.word	0x00000005
        /*0cb0*/ 	.word	0x00028c40
        /*0cb4*/ 	.short	0x010a
        /*0cb6*/ 	.byte	0x3f
	.zero		1


	//   ....[84]....
        /*0cb8*/ 	.word	0x00017b00
        /*0cbc*/ 	.word	0x00000003
        /*0cc0*/ 	.word	0x00028c40
        /*0cc4*/ 	.short	0x010a
        /*0cc6*/ 	.byte	0x3f
	.zero		1


	//   ....[85]....
        /*0cc8*/ 	.word	0x00017b50
        /*0ccc*/ 	.word	0x00000005
        /*0cd0*/ 	.word	0x00028c60
        /*0cd4*/ 	.short	0x010a
        /*0cd6*/ 	.byte	0x3f
	.zero		1


	//----- nvinfo : EIATTR_NUM_MBARRIERS
	.align		4
.L_994:
        /*0cd8*/ 	.byte	0x03, 0x38
        /*0cda*/ 	.short	0x0016


	//----- nvinfo : EIATTR_EXIT_INSTR_OFFSETS
	.align		4
        /*0cdc*/ 	.byte	0x04, 0x1c
        /*0cde*/ 	.short	(.L_996 - .L_995)


	//   ....[0]....
.L_995:
        /*0ce0*/ 	.word	0x00000970


	//   ....[1]....
        /*0ce4*/ 	.word	0x0000e790


	//   ....[2]....
        /*0ce8*/ 	.word	0x00014ab0


	//----- nvinfo : EIATTR_MAX_THREADS
	.align		4
.L_996:
        /*0cec*/ 	.byte	0x04, 0x05
        /*0cee*/ 	.short	(.L_998 - .L_997)
.L_997:
        /*0cf0*/ 	.word	0x00000180
        /*0cf4*/ 	.word	0x00000001
        /*0cf8*/ 	.word	0x00000001


	//----- nvinfo : EIATTR_CRS_STACK_SIZE
	.align		4
.L_998:
        /*0cfc*/ 	.byte	0x04, 0x1e
        /*0cfe*/ 	.short	(.L_1000 - .L_999)
.L_999:
        /*0d00*/ 	.word	0x00000000


	//----- nvinfo : EIATTR_CBANK_PARAM_SIZE
	.align		4
.L_1000:
        /*0d04*/ 	.byte	0x03, 0x19
        /*0d06*/ 	.short	0x0af0


	//----- nvinfo : EIATTR_PARAM_CBANK
	.align		4
        /*0d08*/ 	.byte	0x04, 0x0a
        /*0d0a*/ 	.short	(.L_1002 - .L_1001)
	.align		4
.L_1001:
        /*0d0c*/ 	.word	index@(.nv.constant0._ZN7cutlass13device_kernelIN5flash11enable_sm90INS1_16FlashAttnFwdSm90INS1_25CollectiveMainloopFwdSm90ILi2EN4cute5tupleIJNS5_1CILi1EEES8_S8_EEENS6_IJNS7_ILi64EEESA_SA_EEELi512ENS_6half_tEfNS_4arch4Sm90ELb1ELb0ELb0ELb1ELb1ELb0ELb0ELb0ELb0ELb1ELb1ELb0EEENS1_21CollectiveEpilogueFwdINS6_IJSA_NS7_ILi512EEESA_EEES9_SC_SE_Li256ELb1ELb1ELb1ELb0EEENS1_36VarlenDynamicPersistentTileSchedulerILi64ELi64ELi256ELi128ELb1ELb1ELb1ELb1ELb1ELb1EEEEEEEEEvNT_6ParamsE)
        /*0d10*/ 	.short	0x0210
        /*0d12*/ 	.short	0x0af0


	//----- nvinfo : EIATTR_SW_WAR
	.align		4
.L_1002:
        /*0d14*/ 	.byte	0x04, 0x36
        /*0d16*/ 	.short	(.L_1004 - .L_1003)
.L_1003:
        /*0d18*/ 	.word	0x00000008
.L_1004:


//--------------------- .nv.info._ZN7cutlass13device_kernelIN5flash11enable_sm90INS1_16FlashAttnFwdSm90INS1_25CollectiveMainloopFwdSm90ILi2EN4cute5tupleIJNS5_1CILi1EEES8_S8_EEENS6_IJNS7_ILi64EEESA_SA_EEELi512ENS_6half_tEfNS_4arch4Sm90ELb1ELb0ELb0ELb1ELb1ELb1ELb0ELb0ELb0ELb1ELb1ELb0EEENS1_21CollectiveEpilogueFwdINS6_IJSA_NS7_ILi512EEESA_EEES9_SC_SE_Li256ELb1ELb1ELb1ELb0EEENS1_36VarlenDynamicPersistentTileSchedulerILi64ELi64ELi256ELi128ELb1ELb1ELb1ELb1ELb1ELb1EEEEEEEEEvNT_6ParamsE --------------------------
	.section	.nv.info._ZN7cutlass13device_kernelIN5flash11enable_sm90INS1_16FlashAttnFwdSm90INS1_25CollectiveMainloopFwdSm90ILi2EN4cute5tupleIJNS5_1CILi1EEES8_S8_EEENS6_IJNS7_ILi64EEESA_SA_EEELi512ENS_6half_tEfNS_4arch4Sm90ELb1ELb0ELb0ELb1ELb1ELb1ELb0ELb0ELb0ELb1ELb1ELb0EEENS1_21CollectiveEpilogueFwdINS6_IJSA_NS7_ILi512EEESA_EEES9_SC_SE_Li256ELb1ELb1ELb1ELb0EEENS1_36VarlenDynamicPersistentTileSchedulerILi64ELi64ELi256ELi128ELb1ELb1ELb1ELb1ELb1ELb1EEEEEEEEEvNT_6ParamsE,"",@"SHT_CUDA_INFO"
	.sectionflags	@""
	.align	4


	//----- nvinfo : EIATTR_CUDA_API_VERSION
	.align		4
        /*0000*/ 	.byte	0x04, 0x37
        /*0002*/ 	.short	(.L_1006 - .L_1005)
.L_1005:
        /*0004*/ 	.word	0x00000082


	//----- nvinfo : EIATTR_KPARAM_INFO
	.align		4
.L_1006:
        /*0008*/ 	.byte	0x04, 0x17
        /*000a*/ 	.short	(.L_1008 - .L_1007)
.L_1007:
        /*000c*/ 	.word	0x00000000
        /*0010*/ 	.short	0x0000
        /*0012*/ 	.short	0x0070
        /*0014*/ 	.byte	0x00, 0xf0, 0x01, 0x2a


	//----- nvinfo : EIATTR_SPARSE_MMA_MASK
	.align		4
.L_1008:
        /*0018*/ 	.byte	0x03, 0x50
        /*001a*/ 	.short	0x0000


	//----- nvinfo : EIATTR_MAXREG_COUNT
	.align		4
        /*001c*/ 	.byte	0x03, 0x1b
        /*001e*/ 	.short	0x00a8


	//----- nvinfo : EIATTR_NUM_BARRIERS
	.align		4
        /*0020*/ 	.byte	0x02, 0x4c
        /*0022*/ 	.byte	0x10
	.zero		1


	//----- nvinfo : EIATTR_EXTERNS
	.align		4
        /*0024*/ 	.byte	0x04, 0x0f
        /*0026*/ 	.short	(.L_1010 - .L_1009)


	//   ....[0]....
	.align		4
.L_1009:
        /*0028*/ 	.word	index@(__assertfail)


	//----- nvinfo : EIATTR_ANNOTATIONS
	.align		4
.L_1010:
        /*002c*/ 	.byte	0x04, 0x55
        /*002e*/ 	.short	(.L_1012 - .L_1011)


	//   ....[0]....
.L_1011:
        /* <DEDUP_REMOVED lines=63> */


	//----- nvinfo : EIATTR_MERCURY_ISA_VERSION
	.align		4
.L_1012:
        /*0408*/ 	.byte	0x03, 0x5f
        /*040a*/ 	.short	0x0101


	//----- nvinfo : EIATTR_UNUSED_LOAD_BYTE_OFFSET
	.align		4
        /*040c*/ 	.byte	0x04, 0x44
        /*040e*/ 	.short	(.L_1014 - .L_1013)


	//   ....[0]....
.L_1013:
        /*0410*/ 	.word	0x00000a20
        /*0414*/ 	.word	0x0000fff0


	//   ....[1]....
        /*0418*/ 	.word	0x00010980
        /*041c*/ 	.word	0x0000fff0


	//----- nvinfo : EIATTR_INT_WARP_WIDE_INSTR_OFFSETS
	.align		4
.L_1014:
        /*0420*/ 	.byte	0x04, 0x31
        /*0422*/ 	.short	(.L_1016 - .L_1015)


	//   ....[0]....
.L_1015:
        /*0424*/ 	.word	0x00000130


	//   ....[1]....
        /*0428*/ 	.word	0x00000160


	//   ....[2]....
        /*042c*/ 	.word	0x00000230


	//   ....[3]....
        /*0430*/ 	.word	0x00019180


	//   ....[4]....
        /*0434*/ 	.word	0x00019210


	//   ....[5]....
        /*0438*/ 	.word	0x0001c730


	//   ....[6]....
        /*043c*/ 	.word	0x0001c7c0


	//----- nvinfo : EIATTR_COOP_GROUP_MASK_REGIDS
	.align		4
.L_1016:
        /*0440*/ 	.byte	0x04, 0x29
        /*0442*/ 	.short	(.L_1018 - .L_1017)


	//   ....[0]....
.L_1017:
        /*0444*/ 	.word	0xffffffff


	//   ....[1]....
        /*0448*/ 	.word	0xffffffff


	//   ....[2]....
        /*044c*/ 	.word	0xffffffff


	//   ....[3]....
        /*0450*/ 	.word	0xffffffff


	//   ....[4]....
        /*0454*/ 	.word	0xffffffff


	//   ....[5]....
        /*0458*/ 	.word	0xffffffff


	//   ....[6]....
        /*045c*/ 	.word	0xffffffff


	//   ....[7]....
        /*0460*/ 	.word	0xffffffff


	//   ....[8]....
        /*0464*/ 	.word	0xffffffff


	//   ....[9]....
        /*0468*/ 	.word	0xffffffff


	//   ....[10]....
        /*046c*/ 	.word	0xffffffff


	//   ....[11]....
        /*0470*/ 	.word	0xffffffff


	//   ....[12]....
        /*0474*/ 	.word	0xffffffff


	//   ....[13]....
        /*0478*/ 	.word	0xffffffff


	//   ....[14]....
        /*047c*/ 	.word	0xffffffff


	//   ....[15]....
        /*0480*/ 	.word	0xffffffff


	//   ....[16]....
        /*0484*/ 	.word	0xffffffff


	//   ....[17]....
        /*0488*/ 	.word	0xffffffff


	//   ....[18]....
        /*048c*/ 	.word	0xffffffff


	//   ....[19]....
        /*0490*/ 	.word	0xffffffff


	//   ....[20]....
        /*0494*/ 	.word	0xffffffff


	//   ....[21]....
        /*0498*/ 	.word	0xffffffff


	//   ....[22]....
        /*049c*/ 	.word	0xffffffff


	//   ....[23]....
        /*04a0*/ 	.word	0xffffffff


	//   ....[24]....
        /*04a4*/ 	.word	0xffffffff


	//   ....[25]....
        /*04a8*/ 	.word	0xffffffff


	//   ....[26]....
        /*04ac*/ 	.word	0xffffffff


	//   ....[27]....
        /*04b0*/ 	.word	0xffffffff


	//   ....[28]....
        /*04b4*/ 	.word	0xffffffff


	//   ....[29]....
        /*04b8*/ 	.word	0xffffffff


	//   ....[30]....
        /*04bc*/ 	.word	0xffffffff


	//   ....[31]....
        /*04c0*/ 	.word	0xffffffff


	//   ....[32]....
        /*04c4*/ 	.word	0xffffffff


	//   ....[33]....
        /*04c8*/ 	.word	0xffffffff


	//   ....[34]....
        /*04cc*/ 	.word	0xffffffff


	//   ....[35]....
        /*04d0*/ 	.word	0xffffffff


	//   ....[36]....
        /*04d4*/ 	.word	0xffffffff


	//   ....[37]....
        /*04d8*/ 	.word	0xffffffff


	//   ....[38]....
        /*04dc*/ 	.word	0xffffffff


	//   ....[39]....
        /*04e0*/ 	.word	0xffffffff


	//   ....[40]....
        /*04e4*/ 	.word	0xffffffff


	//   ....[41]....
        /*04e8*/ 	.word	0xffffffff


	//   ....[42]....
        /*04ec*/ 	.word	0xffffffff


	//   ....[43]....
        /*04f0*/ 	.word	0xffffffff


	//   ....[44]....
        /*04f4*/ 	.word	0xffffffff


	//   ....[45]....
        /*04f8*/ 	.word	0xffffffff


	//   ....[46]....
        /*04fc*/ 	.word	0xffffffff


	//   ....[47]....
        /*0500*/ 	.word	0xffffffff


	//   ....[48]....
        /*0504*/ 	.word	0xffffffff


	//   ....[49]....
        /*0508*/ 	.word	0xffffffff


	//   ....[50]....
        /*050c*/ 	.word	0xffffffff


	//   ....[51]....
        /*0510*/ 	.word	0xffffffff


	//   ....[52]....
        /*0514*/ 	.word	0xffffffff


	//   ....[53]....
        /*0518*/ 	.word	0xffffffff


	//   ....[54]....
        /*051c*/ 	.word	0xffffffff


	//   ....[55]....
        /*0520*/ 	.word	0xffffffff


	//   ....[56]....
        /*0524*/ 	.word	0xffffffff


	//   ....[57]....
        /*0528*/ 	.word	0xffffffff


	//   ....[58]....
        /*052c*/ 	.word	0xffffffff


	//   ....[59]....
        /*0530*/ 	.word	0xffffffff


	//   ....[60]....
        /*0534*/ 	.word	0xffffffff


	//   ....[61]....
        /*0538*/ 	.word	0xffffffff


	//   ....[62]....
        /*053c*/ 	.word	0xffffffff


	//   ....[63]....
        /*0540*/ 	.word	0xffffffff


	//   ....[64]....
        /*0544*/ 	.word	0xffffffff


	//   ....[65]....
        /*0548*/ 	.word	0xffffffff


	//   ....[66]....
        /*054c*/ 	.word	0xffffffff


	//   ....[67]....
        /*0550*/ 	.word	0xffffffff


	//   ....[68]....
        /*0554*/ 	.word	0xffffffff


	//   ....[69]....
        /*0558*/ 	.word	0xffffffff


	//   ....[70]....
        /*055c*/ 	.word	0xffffffff


	//   ....[71]....
        /*0560*/ 	.word	0xffffffff


	//   ....[72]....
        /*0564*/ 	.word	0xffffffff


	//   ....[73]....
        /*0568*/ 	.word	0xffffffff


	//   ....[74]....
        /*056c*/ 	.word	0xffffffff


	//   ....[75]....
        /*0570*/ 	.word	0xffffffff


	//   ....[76]....
        /*0574*/ 	.word	0xffffffff


	//   ....[77]....
        /*0578*/ 	.word	0xffffffff


	//   ....[78]....
        /*057c*/ 	.word	0xffffffff


	//   ....[79]....
        /*0580*/ 	.word	0xffffffff


	//   ....[80]....
        /*0584*/ 	.word	0xffffffff


	//   ....[81]....
        /*0588*/ 	.word	0xffffffff


	//   ....[82]....
        /*058c*/ 	.word	0xffffffff


	//   ....[83]....
        /*0590*/ 	.word	0xffffffff


	//   ....[84]....
        /*0594*/ 	.word	0xffffffff


	//   ....[85]....
        /*0598*/ 	.word	0xffffffff


	//   ....[86]....
        /*059c*/ 	.word	0xffffffff


	//   ....[87]....
        /*05a0*/ 	.word	0xffffffff


	//   ....[88]....
        /*05a4*/ 	.word	0xffffffff


	//   ....[89]....
        /*05a8*/ 	.word	0xffffffff


	//   ....[90]....
        /*05ac*/ 	.word	0xffffffff


	//   ....[91]....
        /*05b0*/ 	.word	0xffffffff


	//   ....[92]....
        /*05b4*/ 	.word	0xffffffff


	//   ....[93]....
        /*05b8*/ 	.word	0xffffffff


	//   ....[94]....
        /*05bc*/ 	.word	0xffffffff


	//   ....[95]....
        /*05c0*/ 	.word	0xffffffff


	//   ....[96]....
        /*05c4*/ 	.word	0xffffffff


	//   ....[97]....
        /*05c8*/ 	.word	0xffffffff


	//   ....[98]....
        /*05cc*/ 	.word	0xffffffff


	//   ....[99]....
        /*05d0*/ 	.word	0xffffffff


	//   ....[100]....
        /*05d4*/ 	.word	0xffffffff


	//   ....[101]....
        /*05d8*/ 	.word	0xffffffff


	//   ....[102]....
        /*05dc*/ 	.word	0xffffffff


	//   ....[103]....
        /*05e0*/ 	.word	0xffffffff


	//   ....[104]....
        /*05e4*/ 	.word	0xffffffff


	//   ....[105]....
        /*05e8*/ 	.word	0xffffffff


	//   ....[106]....
        /*05ec*/ 	.word	0xffffffff


	//   ....[107]....
        /*05f0*/ 	.word	0xffffffff


	//   ....[108]....
        /*05f4*/ 	.word	0xffffffff


	//   ....[109]....
        /*05f8*/ 	.word	0xffffffff


	//   ....[110]....
        /*05fc*/ 	.word	0xffffffff


	//   ....[111]....
        /*0600*/ 	.word	0xffffffff


	//   ....[112]....
        /*0604*/ 	.word	0xffffffff


	//   ....[113]....
        /*0608*/ 	.word	0xffffffff


	//   ....[114]....
        /*060c*/ 	.word	0xffffffff


	//   ....[115]....
        /*0610*/ 	.word	0xffffffff


	//   ....[116]....
        /*0614*/ 	.word	0xffffffff


	//   ....[117]....
        /*0618*/ 	.word	0xffffffff


	//   ....[118]....
        /*061c*/ 	.word	0xffffffff


	//   ....[119]....
        /*0620*/ 	.word	0xffffffff


	//   ....[120]....
        /*0624*/ 	.word	0xffffffff


	//   ....[121]....
        /*0628*/ 	.word	0xffffffff


	//   ....[122]....
        /*062c*/ 	.word	0xffffffff


	//   ....[123]....
        /*0630*/ 	.word	0xffffffff


	//   ....[124]....
        /*0634*/ 	.word	0xffffffff


	//   ....[125]....
        /*0638*/ 	.word	0xffffffff


	//   ....[126]....
        /*063c*/ 	.word	0xffffffff


	//   ....[127]....
        /*0640*/ 	.word	0xffffffff


	//   ....[128]....
        /*0644*/ 	.word	0xffffffff


	//   ....[129]....
        /*0648*/ 	.word	0xffffffff


	//   ....[130]....
        /*064c*/ 	.word	0xffffffff


	//   ....[131]....
        /*0650*/ 	.word	0xffffffff


	//   ....[132]....
        /*0654*/ 	.word	0xffffffff


	//   ....[133]....
        /*0658*/ 	.word	0xffffffff


	//   ....[134]....
        /*065c*/ 	.word	0xffffffff


	//   ....[135]....
        /*0660*/ 	.word	0xffffffff


	//   ....[136]....
        /*0664*/ 	.word	0xffffffff


	//   ....[137]....
        /*0668*/ 	.word	0xffffffff


	//   ....[138]....
        /*066c*/ 	.word	0xffffffff


	//   ....[139]....
        /*0670*/ 	.word	0xffffffff


	//   ....[140]....
        /*0674*/ 	.word	0xffffffff


	//   ....[141]....
        /*0678*/ 	.word	0xffffffff


	//   ....[142]....
        /*067c*/ 	.word	0xffffffff


	//   ....[143]....
        /*0680*/ 	.word	0xffffffff


	//   ....[144]....
        /*0684*/ 	.word	0xffffffff


	//   ....[145]....
        /*0688*/ 	.word	0xffffffff


	//   ....[146]....
        /*068c*/ 	.word	0xffffffff


	//   ....[147]....
        /*0690*/ 	.word	0xffffffff


	//   ....[148]....
        /*0694*/ 	.word	0xffffffff


	//   ....[149]....
        /*0698*/ 	.word	0xffffffff


	//   ....[150]....
        /*069c*/ 	.word	0x0500000f


	//   ....[151]....
        /*06a0*/ 	.word	0x0500000f


	//   ....[152]....
        /*06a4*/ 	.word	0x0500000f


	//   ....[153]....
        /*06a8*/ 	.word	0x0500000f


	//   ....[154]....
        /*06ac*/ 	.word	0x0500000f


	//   ....[155]....
        /*06b0*/ 	.word	0x0500000f


	//   ....[156]....
        /*06b4*/ 	.word	0x0500000f


	//   ....[157]....
        /*06b8*/ 	.word	0x0500000f


	//   ....[158]....
        /*06bc*/ 	.word	0x0500000f


	//   ....[159]....
        /*06c0*/ 	.word	0x0500000f


	//   ....[160]....
        /*06c4*/ 	.word	0x0500000f


	//   ....[161]....
        /*06c8*/ 	.word	0x0500000f


	//   ....[162]....
        /*06cc*/ 	.word	0x0500000f


	//   ....[163]....
        /*06d0*/ 	.word	0x0500000f


	//   ....[164]....
        /*06d4*/ 	.word	0x0500000f


	//   ....[165]....
        /*06d8*/ 	.word	0x0500000f


	//   ....[166]....
        /*06dc*/ 	.word	0x0500000f


	//   ....[167]....
        /*06e0*/ 	.word	0x0500000f


	//   ....[168]....
        /*06e4*/ 	.word	0x0500000f


	//   ....[169]....
        /*06e8*/ 	.word	0x0500000f


	//   ....[170]....
        /*06ec*/ 	.word	0x0500000f


	//   ....[171]....
        /*06f0*/ 	.word	0x0500000f


	//   ....[172]....
        /*06f4*/ 	.word	0x0500000f


	//   ....[173]....
        /*06f8*/ 	.word	0x0500000f


	//   ....[174]....
        /*06fc*/ 	.word	0x0500000f


	//   ....[175]....
        /*0700*/ 	.word	0x0500000f


	//   ....[176]....
        /*0704*/ 	.word	0x0500000f


	//   ....[177]....
        /*0708*/ 	.word	0x0500000f


	//   ....[178]....
        /*070c*/ 	.word	0x0500000f


	//   ....[179]....
        /*0710*/ 	.word	0x0500000f


	//   ....[180]....
        /*0714*/ 	.word	0x0500000f


	//   ....[181]....
        /*0718*/ 	.word	0x0500000f


	//   ....[182]....
        /*071c*/ 	.word	0x0500000f


	//   ....[183]....
        /*0720*/ 	.word	0x0500000f


	//   ....[184]....
        /*0724*/ 	.word	0x0500000f


	//   ....[185]....
        /*0728*/ 	.word	0x0500000f


	//   ....[186]....
        /*072c*/ 	.word	0x0500000f


	//   ....[187]....
        /*0730*/ 	.word	0x0500000f


	//   ....[188]....
        /*0734*/ 	.word	0x0500000f


	//   ....[189]....
        /*0738*/ 	.word	0x0500000f


	//   ....[190]....
        /*073c*/ 	.word	0x0500000f


	//   ....[191]....
        /*0740*/ 	.word	0x0500000f


	//   ....[192]....
        /*0744*/ 	.word	0x0500000f


	//   ....[193]....
        /*0748*/ 	.word	0x0500000f


	//   ....[194]....
        /*074c*/ 	.word	0x0500000f


	//   ....[195]....
        /*0750*/ 	.word	0x0500000f


	//   ....[196]....
        /*0754*/ 	.word	0x0500000f


	//   ....[197]....
        /*0758*/ 	.word	0x0500000f


	//   ....[198]....
        /*075c*/ 	.word	0x0500000f


	//   ....[199]....
        /*0760*/ 	.word	0x0500000f


	//   ....[200]....
        /*0764*/ 	.word	0x0500000f


	//   ....[201]....
        /*0768*/ 	.word	0x0500000f


	//   ....[202]....
        /*076c*/ 	.word	0x0500000f


	//   ....[203]....
        /*0770*/ 	.word	0x0500000f


	//   ....[204]....
        /*0774*/ 	.word	0x0500000f


	//   ....[205]....
        /*0778*/ 	.word	0x0500000f


	//   ....[206]....
        /*077c*/ 	.word	0x0500000f


	//   ....[207]....
        /*0780*/ 	.word	0x0500000f


	//   ....[208]....
        /*0784*/ 	.word	0x0500000f


	//   ....[209]....
        /*0788*/ 	.word	0x0500000f


	//   ....[210]....
        /*078c*/ 	.word	0x0500000f


	//   ....[211]....
        /*0790*/ 	.word	0x0500000f


	//   ....[212]....
        /*0794*/ 	.word	0x0500000f


	//   ....[213]....
        /*0798*/ 	.word	0x0500000f


	//   ....[214]....
        /*079c*/ 	.word	0x0500000f


	//   ....[215]....
        /*07a0*/ 	.word	0x0500000f


	//   ....[216]....
        /*07a4*/ 	.word	0x0500000f


	//   ....[217]....
        /*07a8*/ 	.word	0x0500000f


	//   ....[218]....
        /*07ac*/ 	.word	0x0500000f


	//   ....[219]....
        /*07b0*/ 	.word	0x0500000f


	//   ....[220]....
        /*07b4*/ 	.word	0x0500000f


	//   ....[221]....
        /*07b8*/ 	.word	0x0500000f


	//   ....[222]....
        /*07bc*/ 	.word	0x0500000f


	//   ....[223]....
        /*07c0*/ 	.word	0x0500000f


	//   ....[224]....
        /*07c4*/ 	.word	0x0500000f


	//   ....[225]....
        /*07c8*/ 	.word	0x0500000f


	//   ....[226]....
        /*07cc*/ 	.word	0x0500000f


	//   ....[227]....
        /*07d0*/ 	.word	0x0500000f


	//   ....[228]....
        /*07d4*/ 	.word	0x0500000f


	//   ....[229]....
        /*07d8*/ 	.word	0x0500000f


	//   ....[230]....
        /*07dc*/ 	.word	0x0500000f


	//   ....[231]....
        /*07e0*/ 	.word	0x0500000f


	//   ....[232]....
        /*07e4*/ 	.word	0x0500000f


	//----- nvinfo : EIATTR_COOP_GROUP_INSTR_OFFSETS
	.align		4
.L_1018:
        /*07e8*/ 	.byte	0x04, 0x28
        /*07ea*/ 	.short	(.L_1020 - .L_1019)


	//   ....[0]....
.L_1019:
        /*07ec*/ 	.word	0x00000060


	//   ....[1]....
        /*07f0*/ 	.word	0x00000120


	//   ....[2]....
        /*07f4*/ 	.word	0x000001f0


	//   ....[3]....
        /*07f8*/ 	.word	0x00000370


	//   ....[4]....
        /*07fc*/ 	.word	0x000004d0


	//   ....[5]....
        /*0800*/ 	.word	0x000005f0


	//   ....[6]....
        /*0804*/ 	.word	0x00000750


	//   ....[7]....
        /*0808*/ 	.word	0x000031e0


	//   ....[8]....
        /*080c*/ 	.word	0x000031f0


	//   ....[9]....
        /*0810*/ 	.word	0x00003c00


	//   ....[10]....
        /*0814*/ 	.word	0x00003c10


	//   ....[11]....
        /*0818*/ 	.word	0x000045e0


	//   ....[12]....
        /*081c*/ 	.word	0x000045f0


	//   ....[13]....
        /*0820*/ 	.word	0x000049b0


	//   ....[14]....
        /*0824*/ 	.word	0x000049c0


	//   ....[15]....
        /*0828*/ 	.word	0x00005a50


	//   ....[16]....
        /*082c*/ 	.word	0x00007c00


	//   ....[17]....
        /*0830*/ 	.word	0x00008360


	//   ....[18]....
        /*0834*/ 	.word	0x00008370


	//   ....[19]....
        /*0838*/ 	.word	0x00008380


	//   ....[20]....
        /*083c*/ 	.word	0x00008390


	//   ....[21]....
        /*0840*/ 	.word	0x000086b0


	//   ....[22]....
        /*0844*/ 	.word	0x000086c0


	//   ....[23]....
        /*0848*/ 	.word	0x000086d0


	//   ....[24]....
        /*084c*/ 	.word	0x000086e0


	//   ....[25]....
        /*0850*/ 	.word	0x00009940


	//   ....[26]....
        /*0854*/ 	.word	0x00009960


	//   ....[27]....
        /*0858*/ 	.word	0x00009970


	//   ....[28]....
        /*085c*/ 	.word	0x00009980


	//   ....[29]....
        /*0860*/ 	.word	0x00009a60


	//   ....[30]....
        /*0864*/ 	.word	0x00009a80


	//   ....[31]....
        /*0868*/ 	.word	0x00009a90


	//   ....[32]....
        /*086c*/ 	.word	0x00009b20


	//   ....[33]....
        /*0870*/ 	.word	0x0000b090


	//   ....[34]....
        /*0874*/ 	.word	0x0000b3e0


	//   ....[35]....
        /*0878*/ 	.word	0x0000b3f0


	//   ....[36]....
        /*087c*/ 	.word	0x0000b450


	//   ....[37]....
        /*0880*/ 	.word	0x0000b790


	//   ....[38]....
        /*0884*/ 	.word	0x0000b8b0


	//   ....[39]....
        /*0888*/ 	.word	0x0000c260


	//   ....[40]....
        /*088c*/ 	.word	0x0000c830


	//   ....[41]....
        /*0890*/ 	.word	0x0000c850


	//   ....[42]....
        /*0894*/ 	.word	0x0000cd40


	//   ....[43]....
        /*0898*/ 	.word	0x0000cdf0


	//   ....[44]....
        /*089c*/ 	.word	0x0000d2f0


	//   ....[45]....
        /*08a0*/ 	.word	0x0000d4c0


	//   ....[46]....
        /*08a4*/ 	.word	0x0000e320


	//   ....[47]....
        /*08a8*/ 	.word	0x0000e8f0


	//   ....[48]....
        /*08ac*/ 	.word	0x0000e920


	//   ....[49]....
        /*08b0*/ 	.word	0x0000eee0


	//   ....[50]....
        /*08b4*/ 	.word	0x0000f0b0


	//   ....[51]....
        /*08b8*/ 	.word	0x0000fda0


	//   ....[52]....
        /*08bc*/ 	.word	0x0000feb0


	//   ....[53]....
        /*08c0*/ 	.word	0x0000fed0


	//   ....[54]....
        /*08c4*/ 	.word	0x00010040


	//   ....[55]....
        /*08c8*/ 	.word	0x00010210


	//   ....[56]....
        /*08cc*/ 	.word	0x000116c0


	//   ....[57]....
        /*08d0*/ 	.word	0x00011a60


	//   ....[58]....
        /*08d4*/ 	.word	0x00011a70


	//   ....[59]....
        /*08d8*/ 	.word	0x00011a80


	//   ....[60]....
        /*08dc*/ 	.word	0x00011a90


	//   ....[61]....
        /*08e0*/ 	.word	0x000127c0


	//   ....[62]....
        /*08e4*/ 	.word	0x000127e0


	//   ....[63]....
        /*08e8*/ 	.word	0x00012a80


	//   ....[64]....
        /*08ec*/ 	.word	0x00012aa0


	//   ....[65]....
        /*08f0*/ 	.word	0x000133c0


	//   ....[66]....
        /*08f4*/ 	.word	0x00013400


	//   ....[67]....
        /*08f8*/ 	.word	0x00013e30


	//   ....[68]....
        /*08fc*/ 	.word	0x00013e50


	//   ....[69]....
        /*0900*/ 	.word	0x000153e0


	//   ....[70]....
        /*0904*/ 	.word	0x00015410


	//   ....[71]....
        /*0908*/ 	.word	0x00015660


	//   ....[72]....
        /*090c*/ 	.word	0x00015680


	//   ....[73]....
        /*0910*/ 	.word	0x00015930


	//   ....[74]....
        /*0914*/ 	.word	0x00015b20


	//   ....[75]....
        /*0918*/ 	.word	0x00015b50


	//   ....[76]....
        /*091c*/ 	.word	0x00015b80


	//   ....[77]....
        /*0920*/ 	.word	0x00015bb0


	//   ....[78]....
        /*0924*/ 	.word	0x00015be0


	//   ....[79]....
        /*0928*/ 	.word	0x00015c10


	//   ....[80]....
        /*092c*/ 	.word	0x00015da0


	//   ....[81]....
        /*0930*/ 	.word	0x00015dd0


	//   ....[82]....
        /*0934*/ 	.word	0x00015e00


	//   ....[83]....
        /*0938*/ 	.word	0x00015e30


	//   ....[84]....
        /*093c*/ 	.word	0x00015e60


	//   ....[85]....
        /*0940*/ 	.word	0x00015e90


	//   ....[86]....
        /*0944*/ 	.word	0x00015f20


	//   ....[87]....
        /*0948*/ 	.word	0x00015f50


	//   ....[88]....
        /*094c*/ 	.word	0x00015f60


	//   ....[89]....
        /*0950*/ 	.word	0x00015fa0


	//   ....[90]....
        /*0954*/ 	.word	0x000174b0


	//   ....[91]....
        /*0958*/ 	.word	0x00019f90


	//   ....[92]....
        /*095c*/ 	.word	0x00019fb0


	//   ....[93]....
        /*0960*/ 	.word	0x0001a040


	//   ....[94]....
        /*0964*/ 	.word	0x0001a060


	//   ....[95]....
        /*0968*/ 	.word	0x0001a0e0


	//   ....[96]....
        /*096c*/ 	.word	0x0001a100


	//   ....[97]....
        /*0970*/ 	.word	0x0001a110


	//   ....[98]....
        /*0974*/ 	.word	0x0001a120


	//   ....[99]....
        /*0978*/ 	.word	0x0001a920


	//   ....[100]....
        /*097c*/ 	.word	0x0001a950


	//   ....[101]....
        /*0980*/ 	.word	0x0001a9f0


	//   ....[102]....
        /*0984*/ 	.word	0x0001aa10


	//   ....[103]....
        /*0988*/ 	.word	0x0001aa90


	//   ....[104]....
        /*098c*/ 	.word	0x0001aab0


	//   ....[105]....
        /*0990*/ 	.word	0x0001aac0


	//   ....[106]....
        /*0994*/ 	.word	0x0001ab30


	//   ....[107]....
        /*0998*/ 	.word	0x0001af50


	//   ....[108]....
        /*099c*/ 	.word	0x0001b010


	//   ....[109]....
        /*09a0*/ 	.word	0x0001b160


	//   ....[110]....
        /*09a4*/ 	.word	0x0001b1a0


	//   ....[111]....
        /*09a8*/ 	.word	0x0001b1b0


	//   ....[112]....
        /*09ac*/ 	.word	0x0001b1c0


	//   ....[113]....
        /*09b0*/ 	.word	0x0001b310


	//   ....[114]....
        /*09b4*/ 	.word	0x0001b460


	//   ....[115]....
        /*09b8*/ 	.word	0x0001bc60


	//   ....[116]....
        /*09bc*/ 	.word	0x0001bc80


	//   ....[117]....
        /*09c0*/ 	.word	0x0001bcd0


	//   ....[118]....
        /*09c4*/ 	.word	0x0001bce0


	//   ....[119]....
        /*09c8*/ 	.word	0x0001bd20


	//   ....[120]....
        /*09cc*/ 	.word	0x0001bd30


	//   ....[121]....
        /*09d0*/ 	.word	0x0001bd40


	//   ....[122]....
        /*09d4*/ 	.word	0x0001bd80


	//   ....[123]....
        /*09d8*/ 	.word	0x0001c080


	//   ....[124]....
        /*09dc*/ 	.word	0x0001c0c0


	//   ....[125]....
        /*09e0*/ 	.word	0x0001c0e0


	//   ....[126]....
        /*09e4*/ 	.word	0x0001c100


	//   ....[127]....
        /*09e8*/ 	.word	0x0001c130


	//   ....[128]....
        /*09ec*/ 	.word	0x0001c150


	//   ....[129]....
        /*09f0*/ 	.word	0x0001c250


	//   ....[130]....
        /*09f4*/ 	.word	0x0001c3a0


	//   ....[131]....
        /*09f8*/ 	.word	0x0001c9e0


	//   ....[132]....
        /*09fc*/ 	.word	0x0001ca10


	//   ....[133]....
        /*0a00*/ 	.word	0x0001ca70


	//   ....[134]....
        /*0a04*/ 	.word	0x0001caa0


	//   ....[135]....
        /*0a08*/ 	.word	0x0001cad0


	//   ....[136]....
        /*0a0c*/ 	.word	0x0001cb00


	//   ....[137]....
        /*0a10*/ 	.word	0x0001cb30


	//   ....[138]....
        /*0a14*/ 	.word	0x0001cb60


	//   ....[139]....
        /*0a18*/ 	.word	0x0001cd00


	//   ....[140]....
        /*0a1c*/ 	.word	0x0001cd30


	//   ....[141]....
        /*0a20*/ 	.word	0x0001cd60


	//   ....[142]....
        /*0a24*/ 	.word	0x0001cd90


	//   ....[143]....
        /*0a28*/ 	.word	0x0001cdc0


	//   ....[144]....
        /*0a2c*/ 	.word	0x0001cdf0


	//   ....[145]....
        /*0a30*/ 	.word	0x0001ceb0


	//   ....[146]....
        /*0a34*/ 	.word	0x0001ced0


	//   ....[147]....
        /*0a38*/ 	.word	0x0001cef0


	//   ....[148]....
        /*0a3c*/ 	.word	0x0001cf50


	//   ....[149]....
        /*0a40*/ 	.word	0x0001d980


	//   ....[150]....
        /*0a44*/ 	.word	0x0001dca0


	//   ....[151]....
        /*0a48*/ 	.word	0x0001dd30


	//   ....[152]....
        /*0a4c*/ 	.word	0x0001de20


	//   ....[153]....
        /*0a50*/ 	.word	0x0001deb0


	//   ....[154]....
        /*0a54*/ 	.word	0x0001df90


	//   ....[155]....
        /*0a58*/ 	.word	0x0001e020


	//   ....[156]....
        /*0a5c*/ 	.word	0x0001e1a0


	//   ....[157]....
        /*0a60*/ 	.word	0x0001e230


	//   ....[158]....
        /*0a64*/ 	.word	0x0001e280


	//   ....[159]....
        /*0a68*/ 	.word	0x0001e2d0


	//   ....[160]....
        /*0a6c*/ 	.word	0x0001e370


	//   ....[161]....
        /*0a70*/ 	.word	0x0001e400


	//   ....[162]....
        /*0a74*/ 	.word	0x0001e450


	//   ....[163]....
        /*0a78*/ 	.word	0x0001e4a0


	//   ....[164]....
        /*0a7c*/ 	.word	0x0001e5a0


	//   ....[165]....
        /*0a80*/ 	.word	0x0001e650


	//   ....[166]....
        /*0a84*/ 	.word	0x0001e6d0


	//   ....[167]....
        /*0a88*/ 	.word	0x0001e740


	//   ....[168]....
        /*0a8c*/ 	.word	0x0001e890


	//   ....[169]....
        /*0a90*/ 	.word	0x0001e9d0


	//   ....[170]....
        /*0a94*/ 	.word	0x0001ea30


	//   ....[171]....
        /*0a98*/ 	.word	0x0001ea80


	//   ....[172]....
        /*0a9c*/ 	.word	0x0001ed70


	//   ....[173]....
        /*0aa0*/ 	.word	0x0001f050


	//   ....[174]....
        /*0aa4*/ 	.word	0x0001f140


	//   ....[175]....
        /*0aa8*/ 	.word	0x0001f1e0


	//   ....[176]....
        /*0aac*/ 	.word	0x0001f240


	//   ....[177]....
        /*0ab0*/ 	.word	0x0001f330


	//   ....[178]....
        /*0ab4*/ 	.word	0x0001f3a0


	//   ....[179]....
        /*0ab8*/ 	.word	0x0001f490


	//   ....[180]....
        /*0abc*/ 	.word	0x0001f500


	//   ....[181]....
        /*0ac0*/ 	.word	0x0001f5a0


	//   ....[182]....
        /*0ac4*/ 	.word	0x0001f690


	//   ....[183]....
        /*0ac8*/ 	.word	0x0001f700


	//   ....[184]....
        /*0acc*/ 	.word	0x0001f760


	//   ....[185]....
        /*0ad0*/ 	.word	0x0001f850


	//   ....[186]....
        /*0ad4*/ 	.word	0x0001f8b0


	//   ....[187]....
        /*0ad8*/ 	.word	0x0001f9b0


	//   ....[188]....
        /*0adc*/ 	.word	0x0001fa10


	//   ....[189]....
        /*0ae0*/ 	.word	0x0001faf0


	//   ....[190]....
        /*0ae4*/ 	.word	0x0001fc30


	//   ....[191]....
        /*0ae8*/ 	.word	0x0001fd30


	//   ....[192]....
        /*0aec*/ 	.word	0x0001ffb0


	//   ....[193]....
        /*0af0*/ 	.word	0x00020000


	//   ....[194]....
        /*0af4*/ 	.word	0x000201d0


	//   ....[195]....
        /*0af8*/ 	.word	0x00020220


	//   ....[196]....
        /*0afc*/ 	.word	0x000203f0


	//   ....[197]....
        /*0b00*/ 	.word	0x00020440


	//   ....[198]....
        /*0b04*/ 	.word	0x00020530


	//   ....[199]....
        /*0b08*/ 	.word	0x000205d0


	//   ....[200]....
        /*0b0c*/ 	.word	0x00020630


	//   ....[201]....
        /*0b10*/ 	.word	0x000206e0


	//   ....[202]....
        /*0b14*/ 	.word	0x00020740


	//   ....[203]....
        /*0b18*/ 	.word	0x000207f0


	//   ....[204]....
        /*0b1c*/ 	.word	0x00020850


	//   ....[205]....
        /*0b20*/ 	.word	0x00020900


	//   ....[206]....
        /*0b24*/ 	.word	0x000209f0


	//   ....[207]....
        /*0b28*/ 	.word	0x00020ac0


	//   ....[208]....
        /*0b2c*/ 	.word	0x00020be0


	//   ....[209]....
        /*0b30*/ 	.word	0x00020ce0


	//   ....[210]....
        /*0b34*/ 	.word	0x00020e10


	//   ....[211]....
        /*0b38*/ 	.word	0x00020ef0


	//   ....[212]....
        /*0b3c*/ 	.word	0x00020ff0


	//   ....[213]....
        /*0b40*/ 	.word	0x000210d0


	//   ....[214]....
        /*0b44*/ 	.word	0x00021160


	//   ....[215]....
        /*0b48*/ 	.word	0x00021200


	//   ....[216]....
        /*0b4c*/ 	.word	0x00021370


	//   ....[217]....
        /*0b50*/ 	.word	0x000213e0


	//   ....[218]....
        /*0b54*/ 	.word	0x00021450


	//   ....[219]....
        /*0b58*/ 	.word	0x000214c0


	//   ....[220]....
        /*0b5c*/ 	.word	0x00021530


	//   ....[221]....
        /*0b60*/ 	.word	0x000215b0


	//   ....[222]....
        /*0b64*/ 	.word	0x00021630


	//   ....[223]....
        /*0b68*/ 	.word	0x000216c0


	//   ....[224]....
        /*0b6c*/ 	.word	0x00021730


	//   ....[225]....
        /*0b70*/ 	.word	0x000217a0


	//   ....[226]....
        /*0b74*/ 	.word	0x00021810


	//   ....[227]....
        /*0b78*/ 	.word	0x00021890


	//   ....[228]....
        /*0b7c*/ 	.word	0x00021900


	//   ....[229]....
        /*0b80*/ 	.word	0x000219b0


	//   ....[230]....
        /*0b84*/ 	.word	0x00021a00


	//   ....[231]....
        /*0b88*/ 	.word	0x00021a90


	//   ....[232]....
        /*0b8c*/ 	.word	0x00021bc0


	//----- nvinfo : EIATTR_REG_RECONFIG
	.align		4
.L_1020:
        /*0b90*/ 	.byte	0x01, 0x54
	.zero		2


	//----- nvinfo : EIATTR_SYSCALL_OFFSETS
	.align		4
        /*0b94*/ 	.byte	0x04, 0x46
        /*0b96*/ 	.short	(.L_1022 - .L_1021)


	//   ....[0]....
.L_1021:
        /*0b98*/ 	.word	0x000024b0


	//   ....[1]....
        /*0b9c*/ 	.word	0x00002600


	//   ....[2]....
        /*0ba0*/ 	.word	0x00007da0


	//   ....[3]....
        /*0ba4*/ 	.word	0x000080d0


	//   ....[4]....
        /*0ba8*/ 	.word	0x00019370


	//   ....[5]....
        /*0bac*/ 	.word	0x000194c0


	//   ....[6]....
        /*0bb0*/ 	.word	0x000195b0


	//   ....[7]....
        /*0bb4*/ 	.word	0x0001a580


	//----- nvinfo : EIATTR_MBARRIER_INSTR_OFFSETS
	.align		4
.L_1022:
        /*0bb8*/ 	.byte	0x04, 0x39
        /*0bba*/ 	.short	(.L_1024 - .L_1023)


	//   ....[0]....
.L_1023:
        /*0bbc*/ 	.word	0x00000250
        /*0bc0*/ 	.word	0x000000ff
        /*0bc4*/ 	.word	0x00028c00
        /*0bc8*/ 	.short	0x0100
        /*0bca*/ 	.byte	0x08
	.zero		1


	//   ....[1]....
        /*0bcc*/ 	.word	0x00000270
        /*0bd0*/ 	.word	0x000000ff
        /*0bd4*/ 	.word	0x00028c20
        /*0bd8*/ 	.short	0x0100
        /*0bda*/ 	.byte	0x08
	.zero		1


	//   ....[2]....
        /*0bdc*/ 	.word	0x00000320
        /*0be0*/ 	.word	0x000000ff
        /*0be4*/ 	.word	0x00028c30
        /*0be8*/ 	.short	0x0100
        /*0bea*/ 	.byte	0x06
	.zero		1


	//   ....[3]....
        /*0bec*/ 	.word	0x00000330
        /*0bf0*/ 	.word	0x000000ff
        /*0bf4*/ 	.word	0x00028c40
        /*0bf8*/ 	.short	0x0100
        /*0bfa*/ 	.byte	0x06
	.zero		1


	//   ....[4]....
        /*0bfc*/ 	.word	0x00000340
        /*0c00*/ 	.word	0x000000ff
        /*0c04*/ 	.word	0x00028c38
        /*0c08*/ 	.short	0x0100
        /*0c0a*/ 	.byte	0x06
	.zero		1


	//   ....[5]....
        /*0c0c*/ 	.word	0x00000350
        /*0c10*/ 	.word	0x000000ff
        /*0c14*/ 	.word	0x00028c48
        /*0c18*/ 	.short	0x0100
        /*0c1a*/ 	.byte	0x06
	.zero		1


	//   ....[6]....
        /*0c1c*/ 	.word	0x00000480
        /*0c20*/ 	.word	0x000000ff
        /*0c24*/ 	.word	0x00028c50
        /*0c28*/ 	.short	0x0100
        /*0c2a*/ 	.byte	0x08
	.zero		1


	//   ....[7]....
        /*0c2c*/ 	.word	0x00000490
        /*0c30*/ 	.word	0x000000ff
        /*0c34*/ 	.word	0x00028c60
        /*0c38*/ 	.short	0x0100
        /*0c3a*/ 	.byte	0x08
	.zero		1


	//   ....[8]....
        /*0c3c*/ 	.word	0x000004a0
        /*0c40*/ 	.word	0x000000ff
        /*0c44*/ 	.word	0x00028c58
        /*0c48*/ 	.short	0x0100
        /*0c4a*/ 	.byte	0x08
	.zero		1


	//   ....[9]....
        /*0c4c*/ 	.word	0x000004b0
        /*0c50*/ 	.word	0x000000ff
        /*0c54*/ 	.word	0x00028c68
        /*0c58*/ 	.short	0x0100
        /*0c5a*/ 	.byte	0x08
	.zero		1


	//   ....[10]....
        /*0c5c*/ 	.word	0x000005a0
        /*0c60*/ 	.word	0x000000ff
        /*0c64*/ 	.word	0x00028c70
        /*0c68*/ 	.short	0x0100
        /*0c6a*/ 	.byte	0x06
	.zero		1


	//   ....[11]....
        /*0c6c*/ 	.word	0x000005b0
        /*0c70*/ 	.word	0x000000ff
        /*0c74*/ 	.word	0x00028c80
        /*0c78*/ 	.short	0x0100
        /*0c7a*/ 	.byte	0x06
	.zero		1


	//   ....[12]....
        /*0c7c*/ 	.word	0x000005c0
        /*0c80*/ 	.word	0x000000ff
        /*0c84*/ 	.word	0x00028c78
        /*0c88*/ 	.short	0x0100
        /*0c8a*/ 	.byte	0x06
	.zero		1


	//   ....[13]....
        /*0c8c*/ 	.word	0x000005d0
        /*0c90*/ 	.word	0x000000ff
        /*0c94*/ 	.word	0x00028c88
        /*0c98*/ 	.short	0x0100
        /*0c9a*/ 	.byte	0x06
	.zero		1


	//   ....[14]....
        /*0c9c*/ 	.word	0x00000700
        /*0ca0*/ 	.word	0x000000ff
        /*0ca4*/ 	.word	0x00028c90
        /*0ca8*/ 	.short	0x0100
        /*0caa*/ 	.byte	0x08
	.zero		1


	//   ....[15]....
        /*0cac*/ 	.word	0x00000710
        /*0cb0*/ 	.word	0x000000ff
        /*0cb4*/ 	.word	0x00028ca0
        /*0cb8*/ 	.short	0x0100
        /*0cba*/ 	.byte	0x08
	.zero		1


	//   ....[16]....
        /*0cbc*/ 	.word	0x00000720
        /*0cc0*/ 	.word	0x000000ff
        /*0cc4*/ 	.word	0x00028c98
        /*0cc8*/ 	.short	0x0100
        /*0cca*/ 	.byte	0x08
	.zero		1


	//   ....[17]....
        /*0ccc*/ 	.word	0x00000730
        /*0cd0*/ 	.word	0x000000ff
        /*0cd4*/ 	.word	0x00028ca8
        /*0cd8*/ 	.short	0x0100
        /*0cda*/ 	.byte	0x08
	.zero		1


	//   ....[18]....
        /*0cdc*/ 	.word	0x00000860
        /*0ce0*/ 	.word	0x000000ff
        /*0ce4*/ 	.word	0x00028cb0
        /*0ce8*/ 	.short	0x0100
        /*0cea*/ 	.byte	0x08
	.zero		1


	//   ....[19]....
        /*0cec*/ 	.word	0x00000870
        /*0cf0*/ 	.word	0x000000ff
        /*0cf4*/ 	.word	0x00028cc0
        /*0cf8*/ 	.short	0x0100
        /*0cfa*/ 	.byte	0x08
	.zero		1


	//   ....[20]....
        /*0cfc*/ 	.word	0x00000880
        /*0d00*/ 	.word	0x000000ff
        /*0d04*/ 	.word	0x00028cb8
        /*0d08*/ 	.short	0x0100
        /*0d0a*/ 	.byte	0x08
	.zero		1


	//   ....[21]....
        /*0d0c*/ 	.word	0x00000890
        /*0d10*/ 	.word	0x000000ff
        /*0d14*/ 	.word	0x00028cc8
        /*0d18*/ 	.short	0x0100
        /*0d1a*/ 	.byte	0x08
	.zero		1


	//   ....[22]....
        /*0d1c*/ 	.word	0x00003190
        /*0d20*/ 	.word	0x0000003d
        /*0d24*/ 	.word	0x00028c90
        /*0d28*/ 	.short	0x010a
        /*0d2a*/ 	.byte	0x3f
	.zero		1


	//   ....[23]....
        /*0d2c*/ 	.word	0x00003bb0
        /*0d30*/ 	.word	0x0000003d
        /*0d34*/ 	.word	0x00028c90
        /*0d38*/ 	.short	0x010a
        /*0d3a*/ 	.byte	0x3f
	.zero		1


	//   ....[24]....
        /*0d3c*/ 	.word	0x00004450
        /*0d40*/ 	.word	0x0000003d
        /*0d44*/ 	.word	0x00028c90
        /*0d48*/ 	.short	0x010a
        /*0d4a*/ 	.byte	0x3f
	.zero		1


	//   ....[25]....
        /*0d4c*/ 	.word	0x00004810
        /*0d50*/ 	.word	0x00000004
        /*0d54*/ 	.word	0x00000000
        /*0d58*/ 	.short	0x0101
        /*0d5a*/ 	.byte	0x3f
	.zero		1


	//   ....[26]....
        /*0d5c*/ 	.word	0x00004850
        /*0d60*/ 	.word	0x0000003d
        /*0d64*/ 	.word	0x00028cb0
        /*0d68*/ 	.short	0x010a
        /*0d6a*/ 	.byte	0x3f
	.zero		1


	//   ....[27]....
        /*0d6c*/ 	.word	0x000051e0
        /*0d70*/ 	.word	0x0000003d
        /*0d74*/ 	.word	0x00000000
        /*0d78*/ 	.short	0x0101
        /*0d7a*/ 	.byte	0x3f
	.zero		1


	//   ....[28]....
        /*0d7c*/ 	.word	0x00005b50
        /*0d80*/ 	.word	0x0000000c
        /*0d84*/ 	.word	0x00028c50
        /*0d88*/ 	.short	0x010a
        /*0d8a*/ 	.byte	0x3f
	.zero		1


	//   ....[29]....
        /*0d8c*/ 	.word	0x00005f10
        /*0d90*/ 	.word	0x0000000c
        /*0d94*/ 	.word	0x00000000
        /*0d98*/ 	.short	0x0101
        /*0d9a*/ 	.byte	0x3f
	.zero		1


	//   ....[30]....
        /*0d9c*/ 	.word	0x00006830
        /*0da0*/ 	.word	0x00000015
        /*0da4*/ 	.word	0x00028c50
        /*0da8*/ 	.short	0x010a
        /*0daa*/ 	.byte	0x3f
	.zero		1


	//   ....[31]....
        /*0dac*/ 	.word	0x00006880
        /*0db0*/ 	.word	0x00000015
        /*0db4*/ 	.word	0x00028c50
        /*0db8*/ 	.short	0x010a
        /*0dba*/ 	.byte	0x3f
	.zero		1


	//   ....[32]....
        /*0dbc*/ 	.word	0x00006b70
        /*0dc0*/ 	.word	0x00000015
        /*0dc4*/ 	.word	0x00000000
        /*0dc8*/ 	.short	0x0101
        /*0dca*/ 	.byte	0x3f
	.zero		1


	//   ....[33]....
        /*0dcc*/ 	.word	0x00007e40
        /*0dd0*/ 	.word	0x00000002
        /*0dd4*/ 	.word	0x00028c00
        /*0dd8*/ 	.short	0x010a
        /*0dda*/ 	.byte	0x3f
	.zero		1


	//   ....[34]....
        /*0ddc*/ 	.word	0x00007e90
        /*0de0*/ 	.word	0x00000002
        /*0de4*/ 	.word	0x00028c00
        /*0de8*/ 	.short	0x010a
        /*0dea*/ 	.byte	0x3f
	.zero		1


	//   ....[35]....
        /*0dec*/ 	.word	0x00008950
        /*0df0*/ 	.word	0x00000002
        /*0df4*/ 	.word	0x00028c00
        /*0df8*/ 	.short	0x010a
        /*0dfa*/ 	.byte	0x3f
	.zero		1


	//   ....[36]....
        /*0dfc*/ 	.word	0x00009db0
        /*0e00*/ 	.word	0x00000002
        /*0e04*/ 	.word	0x00028c00
        /*0e08*/ 	.short	0x010a
        /*0e0a*/ 	.byte	0x3f
	.zero		1


	//   ....[37]....
        /*0e0c*/ 	.word	0x0000ac20
        /*0e10*/ 	.word	0x00000015
        /*0e14*/ 	.word	0x00028c30
        /*0e18*/ 	.short	0x010a
        /*0e1a*/ 	.byte	0x3f
	.zero		1


	//   ....[38]....
        /*0e1c*/ 	.word	0x0000acd0
        /*0e20*/ 	.word	0x00000015
        /*0e24*/ 	.word	0x00028c30
        /*0e28*/ 	.short	0x010a
        /*0e2a*/ 	.byte	0x3f
	.zero		1


	//   ....[39]....
        /*0e2c*/ 	.word	0x0000baf0
        /*0e30*/ 	.word	0x00000028
        /*0e34*/ 	.word	0x00000000
        /*0e38*/ 	.short	0x0101
        /*0e3a*/ 	.byte	0x3f
	.zero		1


	//   ....[40]....
        /*0e3c*/ 	.word	0x0000bf60
        /*0e40*/ 	.word	0x00000015
        /*0e44*/ 	.word	0x00028c50
        /*0e48*/ 	.short	0x010a
        /*0e4a*/ 	.byte	0x3f
	.zero		1


	//   ....[41]....
        /*0e4c*/ 	.word	0x0000c000
        /*0e50*/ 	.word	0x00000015
        /*0e54*/ 	.word	0x00028c50
        /*0e58*/ 	.short	0x010a
        /*0e5a*/ 	.byte	0x3f
	.zero		1


	//   ....[42]....
        /*0e5c*/ 	.word	0x0000c300
        /*0e60*/ 	.word	0x00000015
        /*0e64*/ 	.word	0x00000000
        /*0e68*/ 	.short	0x0101
        /*0e6a*/ 	.byte	0x3f
	.zero		1


	//   ....[43]....
        /*0e6c*/ 	.word	0x0000c4a0
        /*0e70*/ 	.word	0x000000d1
        /*0e74*/ 	.word	0x00028c30
        /*0e78*/ 	.short	0x010a
        /*0e7a*/ 	.byte	0x3f
	.zero		1


	//   ....[44]....
        /*0e7c*/ 	.word	0x0000c510
        /*0e80*/ 	.word	0x000000d1
        /*0e84*/ 	.word	0x00028c30
        /*0e88*/ 	.short	0x010a
        /*0e8a*/ 	.byte	0x3f
	.zero		1


	//   ....[45]....
        /*0e8c*/ 	.word	0x0000cf00
        /*0e90*/ 	.word	0x0000000f
        /*0e94*/ 	.word	0x00000000
        /*0e98*/ 	.short	0x0101
        /*0e9a*/ 	.byte	0x3f
	.zero		1


	//   ....[46]....
        /*0e9c*/ 	.word	0x0000e060
        /*0ea0*/ 	.word	0x000000d1
        /*0ea4*/ 	.word	0x00028c50
        /*0ea8*/ 	.short	0x010a
        /*0eaa*/ 	.byte	0x3f
	.zero		1


	//   ....[47]....
        /*0eac*/ 	.word	0x0000e0b0
        /*0eb0*/ 	.word	0x000000d1
        /*0eb4*/ 	.word	0x00028c50
        /*0eb8*/ 	.short	0x010a
        /*0eba*/ 	.byte	0x3f
	.zero		1


	//   ....[48]....
        /*0ebc*/ 	.word	0x0000e3d0
        /*0ec0*/ 	.word	0x000000d1
        /*0ec4*/ 	.word	0x00000000
        /*0ec8*/ 	.short	0x0101
        /*0eca*/ 	.byte	0x3f
	.zero		1


	//   ....[49]....
        /*0ecc*/ 	.word	0x0000e500
        /*0ed0*/ 	.word	0x00000015
        /*0ed4*/ 	.word	0x00028c30
        /*0ed8*/ 	.short	0x010a
        /*0eda*/ 	.byte	0x3f
	.zero		1


	//   ....[50]....
        /*0edc*/ 	.word	0x0000e570
        /*0ee0*/ 	.word	0x00000015
        /*0ee4*/ 	.word	0x00028c30
        /*0ee8*/ 	.short	0x010a
        /*0eea*/ 	.byte	0x3f
	.zero		1


	//   ....[51]....
        /*0eec*/ 	.word	0x0000eaa0
        /*0ef0*/ 	.word	0x0000000e
        /*0ef4*/ 	.word	0x00000000
        /*0ef8*/ 	.short	0x0101
        /*0efa*/ 	.byte	0x3f
	.zero		1


	//   ....[52]....
        /*0efc*/ 	.word	0x0000fae0
        /*0f00*/ 	.word	0x00000015
        /*0f04*/ 	.word	0x00028c50
        /*0f08*/ 	.short	0x010a
        /*0f0a*/ 	.byte	0x3f
	.zero		1


	//   ....[53]....
        /*0f0c*/ 	.word	0x0000fb30
        /*0f10*/ 	.word	0x00000015
        /*0f14*/ 	.word	0x00028c50
        /*0f18*/ 	.short	0x010a
        /*0f1a*/ 	.byte	0x3f
	.zero		1


	//   ....[54]....
        /*0f1c*/ 	.word	0x0000fe50
        /*0f20*/ 	.word	0x00000015
        /*0f24*/ 	.word	0x00000000
        /*0f28*/ 	.short	0x0101
        /*0f2a*/ 	.byte	0x3f
	.zero		1


	//   ....[55]....
        /*0f2c*/ 	.word	0x00012740
        /*0f30*/ 	.word	0x00000000
        /*0f34*/ 	.word	0x00000000
        /*0f38*/ 	.short	0x0101
        /*0f3a*/ 	.byte	0x3f
	.zero		1


	//   ....[56]....
        /*0f3c*/ 	.word	0x00013420
        /*0f40*/ 	.word	0x00000008
        /*0f44*/ 	.word	0x00000000
        /*0f48*/ 	.short	0x0101
        /*0f4a*/ 	.byte	0x3f
	.zero		1


	//   ....[57]....
        /*0f4c*/ 	.word	0x00017590
        /*0f50*/ 	.word	0x00000012
        /*0f54*/ 	.word	0x00028c20
        /*0f58*/ 	.short	0x010a
        /*0f5a*/ 	.byte	0x3f
	.zero		1


	//   ....[58]....
        /*0f5c*/ 	.word	0x00017620
        /*0f60*/ 	.word	0x00000003
        /*0f64*/ 	.word	0x00028ca0
        /*0f68*/ 	.short	0x010a
        /*0f6a*/ 	.byte	0x3f
	.zero		1


	//   ....[59]....
        /*0f6c*/ 	.word	0x00017870
        /*0f70*/ 	.word	0x00000003
        /*0f74*/ 	.word	0x00028cc0
        /*0f78*/ 	.short	0x010a
        /*0f7a*/ 	.byte	0x3f
	.zero		1


	//   ....[60]....
        /*0f7c*/ 	.word	0x00018240
        /*0f80*/ 	.word	0x00000009
        /*0f84*/ 	.word	0x00028ca0
        /*0f88*/ 	.short	0x010a
        /*0f8a*/ 	.byte	0x3f
	.zero		1


	//   ....[61]....
        /*0f8c*/ 	.word	0x00018480
        /*0f90*/ 	.word	0x00000009
        /*0f94*/ 	.word	0x00028cc0
        /*0f98*/ 	.short	0x010a
        /*0f9a*/ 	.byte	0x3f
	.zero		1


	//   ....[62]....
        /*0f9c*/ 	.word	0x00019da0
        /*0fa0*/ 	.word	0x0000001e
        /*0fa4*/ 	.word	0x00028c40
        /*0fa8*/ 	.short	0x010a
        /*0faa*/ 	.byte	0x3f
	.zero		1


	//   ....[63]....
        /*0fac*/ 	.word	0x0001a220
        /*0fb0*/ 	.word	0x0000001e
        /*0fb4*/ 	.word	0x00028c30
        /*0fb8*/ 	.short	0x0107
        /*0fba*/ 	.byte	0x3f
	.zero		1


	//   ....[64]....
        /*0fbc*/ 	.word	0x0001a2f0
        /*0fc0*/ 	.word	0x0000001e
        /*0fc4*/ 	.word	0x00028c30
        /*0fc8*/ 	.short	0x0101
        /*0fca*/ 	.byte	0x3f
	.zero		1


	//   ....[65]....
        /*0fcc*/ 	.word	0x0001abd0
        /*0fd0*/ 	.word	0x00000012
        /*0fd4*/ 	.word	0x00028c00
        /*0fd8*/ 	.short	0x0107
        /*0fda*/ 	.byte	0x3f
	.zero		1


	//   ....[66]....
        /*0fdc*/ 	.word	0x0001acc0
        /*0fe0*/ 	.word	0x00000012
        /*0fe4*/ 	.word	0x00028c00
        /*0fe8*/ 	.short	0x0101
        /*0fea*/ 	.byte	0x3f
	.zero		1


	//   ....[67]....
        /*0fec*/ 	.word	0x0001ace0
        /*0ff0*/ 	.word	0x00000012
        /*0ff4*/ 	.word	0x00028c20
        /*0ff8*/ 	.short	0x010a
        /*0ffa*/ 	.byte	0x3f
	.zero		1


	//   ....[68]....
        /*0ffc*/ 	.word	0x0001ad70
        /*1000*/ 	.word	0x0000001e
        /*1004*/ 	.word	0x00028c60
        /*1008*/ 	.short	0x010a
        /*100a*/ 	.byte	0x3f
	.zero		1


	//   ....[69]....
        /*100c*/ 	.word	0x0001b680
        /*1010*/ 	.word	0x0000001e
        /*1014*/ 	.word	0x00028c50
        /*1018*/ 	.short	0x0107
        /*101a*/ 	.byte	0x3f
	.zero		1


	//   ....[70]....
        /*101c*/ 	.word	0x0001b750
        /*1020*/ 	.word	0x0000001e
        /*1024*/ 	.word	0x00028c50
        /*1028*/ 	.short	0x0101
        /*102a*/ 	.byte	0x3f
	.zero		1


	//   ....[71]....
        /*102c*/ 	.word	0x0001bae0
        /*1030*/ 	.word	0x00000006
        /*1034*/ 	.word	0x00028c40
        /*1038*/ 	.short	0x010a
        /*103a*/ 	.byte	0x3f
	.zero		1


	//   ....[72]....
        /*103c*/ 	.word	0x0001be00
        /*1040*/ 	.word	0x00000006
        /*1044*/ 	.word	0x00028c30
        /*1048*/ 	.short	0x0107
        /*104a*/ 	.byte	0x3f
	.zero		1


	//   ....[73]....
        /*104c*/ 	.word	0x0001bec0
        /*1050*/ 	.word	0x00000006
        /*1054*/ 	.word	0x00028c30
        /*1058*/ 	.short	0x0101
        /*105a*/ 	.byte	0x3f
	.zero		1


	//   ....[74]....
        /*105c*/ 	.word	0x0001bef0
        /*1060*/ 	.word	0x00000006
        /*1064*/ 	.word	0x00028c60
        /*1068*/ 	.short	0x010a
        /*106a*/ 	.byte	0x3f
	.zero		1


	//   ....[75]....
        /*106c*/ 	.word	0x0001c5a0
        /*1070*/ 	.word	0x00000006
        /*1074*/ 	.word	0x00028c50
        /*1078*/ 	.short	0x0107
        /*107a*/ 	.byte	0x3f
	.zero		1


	//   ....[76]....
        /*107c*/ 	.word	0x0001c660
        /*1080*/ 	.word	0x00000006
        /*1084*/ 	.word	0x00028c50
        /*1088*/ 	.short	0x0101
        /*108a*/ 	.byte	0x3f
	.zero		1


	//   ....[77]....
        /*108c*/ 	.word	0x0001d900
        /*1090*/ 	.word	0x00000007
        /*1094*/ 	.word	0x00028c20
        /*1098*/ 	.short	0x010a
        /*109a*/ 	.byte	0x3f
	.zero		1


	//   ....[78]....
        /*109c*/ 	.word	0x0001da70
        /*10a0*/ 	.word	0x00000005
        /*10a4*/ 	.word	0x00028c40
        /*10a8*/ 	.short	0x010a
        /*10aa*/ 	.byte	0x3f
	.zero		1


	//   ....[79]....
        /*10ac*/ 	.word	0x0001db10
        /*10b0*/ 	.word	0x00000003
        /*10b4*/ 	.word	0x00028c40
        /*10b8*/ 	.short	0x010a
        /*10ba*/ 	.byte	0x3f
	.zero		1


	//   ....[80]....
        /*10bc*/ 	.word	0x0001db50
        /*10c0*/ 	.word	0x00000005
        /*10c4*/ 	.word	0x00028c60
        /*10c8*/ 	.short	0x010a
        /*10ca*/ 	.byte	0x3f
	.zero		1


	//   ....[81]....
        /*10cc*/ 	.word	0x0001db90
        /*10d0*/ 	.word	0x00000003
        /*10d4*/ 	.word	0x00028c60
        /*10d8*/ 	.short	0x010a
        /*10da*/ 	.byte	0x3f
	.zero		1


	//   ....[82]....
        /*10dc*/ 	.word	0x0001dbf0
        /*10e0*/ 	.word	0x0000003d
        /*10e4*/ 	.word	0x00028c90
        /*10e8*/ 	.short	0x010a
        /*10ea*/ 	.byte	0x3f
	.zero		1


	//   ....[83]....
        /*10ec*/ 	.word	0x0001dd70
        /*10f0*/ 	.word	0x0000003d
        /*10f4*/ 	.word	0x00028c90
        /*10f8*/ 	.short	0x010a
        /*10fa*/ 	.byte	0x3f
	.zero		1


	//   ....[84]....
        /*10fc*/ 	.word	0x0001def0
        /*1100*/ 	.word	0x0000003d
        /*1104*/ 	.word	0x00028c90
        /*1108*/ 	.short	0x010a
        /*110a*/ 	.byte	0x3f
	.zero		1


	//   ....[85]....
        /*110c*/ 	.word	0x0001e050
        /*1110*/ 	.word	0x0000003d
        /*1114*/ 	.word	0x00028cb0
        /*1118*/ 	.short	0x010a
        /*111a*/ 	.byte	0x3f
	.zero		1


	//   ....[86]....
        /*111c*/ 	.word	0x0001e0a0
        /*1120*/ 	.word	0x0000000c
        /*1124*/ 	.word	0x00028c50
        /*1128*/ 	.short	0x010a
        /*112a*/ 	.byte	0x3f
	.zero		1


	//   ....[87]....
        /*112c*/ 	.word	0x0001e0f0
        /*1130*/ 	.word	0x00000015
        /*1134*/ 	.word	0x00028c50
        /*1138*/ 	.short	0x010a
        /*113a*/ 	.byte	0x3f
	.zero		1


	//   ....[88]....
        /*113c*/ 	.word	0x0001e4e0
        /*1140*/ 	.word	0x00000002
        /*1144*/ 	.word	0x00028c00
        /*1148*/ 	.short	0x010a
        /*114a*/ 	.byte	0x3f
	.zero		1


	//   ....[89]....
        /*114c*/ 	.word	0x0001eab0
        /*1150*/ 	.word	0x00000002
        /*1154*/ 	.word	0x00028c00
        /*1158*/ 	.short	0x010a
        /*115a*/ 	.byte	0x3f
	.zero		1


	//   ....[90]....
        /*115c*/ 	.word	0x0001eb00
        /*1160*/ 	.word	0x00000015
        /*1164*/ 	.word	0x00028c30
        /*1168*/ 	.short	0x010a
        /*116a*/ 	.byte	0x3f
	.zero		1


	//   ....[91]....
        /*116c*/ 	.word	0x0001eb50
        /*1170*/ 	.word	0x00000015
        /*1174*/ 	.word	0x00028c50
        /*1178*/ 	.short	0x010a
        /*117a*/ 	.byte	0x3f
	.zero		1


	//   ....[92]....
        /*117c*/ 	.word	0x0001eba0
        /*1180*/ 	.word	0x000000d1
        /*1184*/ 	.word	0x00028c30
        /*1188*/ 	.short	0x010a
        /*118a*/ 	.byte	0x3f
	.zero		1


	//   ....[93]....
        /*118c*/ 	.word	0x0001ebf0
        /*1190*/ 	.word	0x000000d1
        /*1194*/ 	.word	0x00028c50
        /*1198*/ 	.short	0x010a
        /*119a*/ 	.byte	0x3f
	.zero		1


	//   ....[94]....
        /*119c*/ 	.word	0x0001ec40
        /*11a0*/ 	.word	0x00000015
        /*11a4*/ 	.word	0x00028c30
        /*11a8*/ 	.short	0x010a
        /*11aa*/ 	.byte	0x3f
	.zero		1


	//   ....[95]....
        /*11ac*/ 	.word	0x0001ec90
        /*11b0*/ 	.word	0x00000015
        /*11b4*/ 	.word	0x00028c50
        /*11b8*/ 	.short	0x010a
        /*11ba*/ 	.byte	0x3f
	.zero		1


	//   ....[96]....
        /*11bc*/ 	.word	0x0001ee30
        /*11c0*/ 	.word	0x00000012
        /*11c4*/ 	.word	0x00028c20
        /*11c8*/ 	.short	0x010a
        /*11ca*/ 	.byte	0x3f
	.zero		1


	//   ....[97]....
        /*11cc*/ 	.word	0x0001ee80
        /*11d0*/ 	.word	0x00000003
        /*11d4*/ 	.word	0x00028ca0
        /*11d8*/ 	.short	0x010a
        /*11da*/ 	.byte	0x3f
	.zero		1


	//   ....[98]....
        /*11dc*/ 	.word	0x0001eed0
        /*11e0*/ 	.word	0x00000003
        /*11e4*/ 	.word	0x00028cc0
        /*11e8*/ 	.short	0x010a
        /*11ea*/ 	.byte	0x3f
	.zero		1


	//   ....[99]....
        /*11ec*/ 	.word	0x0001ef20
        /*11f0*/ 	.word	0x00000009
        /*11f4*/ 	.word	0x00028ca0
        /*11f8*/ 	.short	0x010a
        /*11fa*/ 	.byte	0x3f
	.zero		1


	//   ....[100]....
        /*11fc*/ 	.word	0x0001ef70
        /*1200*/ 	.word	0x00000009
        /*1204*/ 	.word	0x00028cc0
        /*1208*/ 	.short	0x010a
        /*120a*/ 	.byte	0x3f
	.zero		1


	//   ....[101]....
        /*120c*/ 	.word	0x0001f090
        /*1210*/ 	.word	0x0000001e
        /*1214*/ 	.word	0x00028c40
        /*1218*/ 	.short	0x010a
        /*121a*/ 	.byte	0x3f
	.zero		1


	//   ....[102]....
        /*121c*/ 	.word	0x0001fb30
        /*1220*/ 	.word	0x00000012
        /*1224*/ 	.word	0x00028c20
        /*1228*/ 	.short	0x010a
        /*122a*/ 	.byte	0x3f
	.zero		1


	//   ....[103]....
        /*122c*/ 	.word	0x0001fb80
        /*1230*/ 	.word	0x0000001e
        /*1234*/ 	.word	0x00028c60
        /*1238*/ 	.short	0x010a
        /*123a*/ 	.byte	0x3f
	.zero		1


	//   ....[104]....
        /*123c*/ 	.word	0x00020480
        /*1240*/ 	.word	0x00000006
        /*1244*/ 	.word	0x00028c40
        /*1248*/ 	.short	0x010a
        /*124a*/ 	.byte	0x3f
	.zero		1


	//   ....[105]....
        /*124c*/ 	.word	0x00020940
        /*1250*/ 	.word	0x00000006
        /*1254*/ 	.word	0x00028c60
        /*1258*/ 	.short	0x010a
        /*125a*/ 	.byte	0x3f
	.zero		1


	//   ....[106]....
        /*125c*/ 	.word	0x00021ae0
        /*1260*/ 	.word	0x00000007
        /*1264*/ 	.word	0x00028c20
        /*1268*/ 	.short	0x010a
        /*126a*/ 	.byte	0x3f
	.zero		1


	//   ....[107]....
        /*126c*/ 	.word	0x00021c80
        /*1270*/ 	.word	0x00000005
        /*1274*/ 	.word	0x00028c40
        /*1278*/ 	.short	0x010a
        /*127a*/ 	.byte	0x3f
	.zero		1


	//   ....[108]....
        /*127c*/ 	.word	0x00021cd0
        /*1280*/ 	.word	0x00000003
        /*1284*/ 	.word	0x00028c40
        /*1288*/ 	.short	0x010a
        /*128a*/ 	.byte	0x3f
	.zero		1


	//   ....[109]....
        /*128c*/ 	.word	0x00021d20
        /*1290*/ 	.word	0x00000005
        /*1294*/ 	.word	0x00028c60
        /*1298*/ 	.short	0x010a
        /*129a*/ 	.byte	0x3f
	.zero		1


	//----- nvinfo : EIATTR_NUM_MBARRIERS
	.align		4
.L_1024:
        /*129c*/ 	.byte	0x03, 0x38
        /*129e*/ 	.short	0x0016


	//----- nvinfo : EIATTR_EXIT_INSTR_OFFSETS
	.align		4
        /*12a0*/ 	.byte	0x04, 0x1c
        /*12a2*/ 	.short	(.L_1026 - .L_1025)


	//   ....[0]....
.L_1025:
        /*12a4*/ 	.word	0x0001dbe0


	//----- nvinfo : EIATTR_MAX_THREADS
	.align		4
.L_1026:
        /*12a8*/ 	.byte	0x04, 0x05
        /*12aa*/ 	.short	(.L_1028 - .L_1027)
.L_1027:
        /*12ac*/ 	.word	0x00000180
        /*12b0*/ 	.word	0x00000001
        /*12b4*/ 	.word	0x00000001


	//----- nvinfo : EIATTR_CRS_STACK_SIZE
	.align		4
.L_1028:
        /*12b8*/ 	.byte	0x04, 0x1e
        /*12ba*/ 	.short	(.L_1030 - .L_1029)
.L_1029:
        /*12bc*/ 	.word	0x00000000


	//----- nvinfo : EIATTR_CBANK_PARAM_SIZE
	.align		4
.L_1030:
        /*12c0*/ 	.byte	0x03, 0x19
        /*12c2*/ 	.short	0x0af0


	//----- nvinfo : EIATTR_PARAM_CBANK
	.align		4
        /*12c4*/ 	.byte	0x04, 0x0a
        /*12c6*/ 	.short	(.L_1032 - .L_1031)
	.align		4
.L_1031:
        /*12c8*/ 	.word	index@(.nv.constant0._ZN7cutlass13device_kernelIN5flash11enable_sm90INS1_16FlashAttnFwdSm90INS1_25CollectiveMainloopFwdSm90ILi2EN4cute5tupleIJNS5_1CILi1EEES8_S8_EEENS6_IJNS7_ILi64EEESA_SA_EEELi512ENS_6half_tEfNS_4arch4Sm90ELb1ELb0ELb0ELb1ELb1ELb1ELb0ELb0ELb0ELb1ELb1ELb0EEENS1_21CollectiveEpilogueFwdINS6_IJSA_NS7_ILi512EEESA_EEES9_SC_SE_Li256ELb1ELb1ELb1ELb0EEENS1_36VarlenDynamicPersistentTileSchedulerILi64ELi64ELi256ELi128ELb1ELb1ELb1ELb1ELb1ELb1EEEEEEEEEvNT_6ParamsE)
        /*12cc*/ 	.short	0x0210
        /*12ce*/ 	.short	0x0af0


	//----- nvinfo : EIATTR_SW_WAR
	.align		4
.L_1032:
        /*12d0*/ 	.byte	0x04, 0x36
        /*12d2*/ 	.short	(.L_1034 - .L_1033)
.L_1033:
        /*12d4*/ 	.word	0x00000008
.L_1034:


//--------------------- .nv.info._ZN7cutlass13device_kernelIN5flash11enable_sm90INS1_16FlashAttnFwdSm90INS1_25CollectiveMainloopFwdSm90ILi2EN4cute5tupleIJNS5_1CILi1EEES8_S8_EEENS6_IJNS7_ILi64EEESA_SA_EEELi512ENS_6half_tEfNS_4arch4Sm90ELb1ELb0ELb0ELb1ELb1ELb0ELb1ELb0ELb0ELb1ELb1ELb0EEENS1_21CollectiveEpilogueFwdINS6_IJSA_NS7_ILi512EEESA_EEES9_SC_SE_Li256ELb1ELb1ELb1ELb0EEENS1_36VarlenDynamicPersistentTileSchedulerILi64ELi64ELi256ELi128ELb1ELb1ELb1ELb1ELb1ELb1EEEEEEEEEvNT_6ParamsE --------------------------
	.section	.nv.info._ZN7cutlass13device_kernelIN5flash11enable_sm90INS1_16FlashAttnFwdSm90INS1_25CollectiveMainloopFwdSm90ILi2EN4cute5tupleIJNS5_1CILi1EEES8_S8_EEENS6_IJNS7_ILi64EEESA_SA_EEELi512ENS_6half_tEfNS_4arch4Sm90ELb1ELb0ELb0ELb1ELb1ELb0ELb1ELb0ELb0ELb1ELb1ELb0EEENS1_21CollectiveEpilogueFwdINS6_IJSA_NS7_ILi512EEESA_EEES9_SC_SE_Li256ELb1ELb1ELb1ELb0EEENS1_36VarlenDynamicPersistentTileSchedulerILi64ELi64ELi256ELi128ELb1ELb1ELb1ELb1ELb1ELb1EEEEEEEEEvNT_6ParamsE,"",@"SHT_CUDA_INFO"
	.sectionflags	@""
	.align	4


	//----- nvinfo : EIATTR_CUDA_API_VERSION
	.align		4
        /*0000*/ 	.byte	0x04, 0x37
        /*0002*/ 	.short	(.L_1036 - .L_1035)
.L_1035:
        /*0004*/ 	.word	0x00000082


	//----- nvinfo : EIATTR_KPARAM_INFO
	.align		4
.L_1036:
        /*0008*/ 	.byte	0x04, 0x17
        /*000a*/ 	.short	(.L_1038 - .L_1037)
.L_1037:
        /*000c*/ 	.word	0x00000000
        /*0010*/ 	.short	0x0000
        /*0012*/ 	.short	0x0070
        /*0014*/ 	.byte	0x00, 0xf0, 0x01, 0x2e


	//----- nvinfo : EIATTR_SPARSE_MMA_MASK
	.align		4
.L_1038:
        /*0018*/ 	.byte	0x03, 0x50
        /*001a*/ 	.short	0x0000


	//----- nvinfo : EIATTR_MAXREG_COUNT
	.align		4
        /*001c*/ 	.byte	0x03, 0x1b
        /*001e*/ 	.short	0x00a8


	//----- nvinfo : EIATTR_NUM_BARRIERS
	.align		4
        /*0020*/ 	.byte	0x02, 0x4c
        /*0022*/ 	.byte	0x10
	.zero		1


	//----- nvinfo : EIATTR_EXTERNS
	.align		4
        /*0024*/ 	.byte	0x04, 0x0f
        /*0026*/ 	.short	(.L_1040 - .L_1039)


	//   ....[0]....
	.align		4
.L_1039:
        /*0028*/ 	.word	index@(__assertfail)


	//----- nvinfo : EIATTR_ANNOTATIONS
	.align		4
.L_1040:
        /*002c*/ 	.byte	0x04, 0x55
        /*002e*/ 	.short	(.L_1042 - .L_1041)


	//   ....[0]....
.L_1041:
        /* <DEDUP_REMOVED lines=21> */


	//----- nvinfo : EIATTR_MERCURY_ISA_VERSION
	.align		4
.L_1042:
        /*0170*/ 	.byte	0x03, 0x5f
        /*0172*/ 	.short	0x0101


	//----- nvinfo : EIATTR_UNUSED_LOAD_BYTE_OFFSET
	.align		4
        /*0174*/ 	.byte	0x04, 0x44
        /*0176*/ 	.short	(.L_1044 - .L_1043)


	//   ....[0]....
.L_1043:
        /*0178*/ 	.word	0x00000960
        /*017c*/ 	.word	0x0000fff0


	//   ....[1]....
        /*0180*/ 	.word	0x0000da30
        /*0184*/ 	.word	0x0000fff0


	//----- nvinfo : EIATTR_INT_WARP_WIDE_INSTR_OFFSETS
	.align		4
.L_1044:
        /*0188*/ 	.byte	0x04, 0x31
        /*018a*/ 	.short	(.L_1046 - .L_1045)


	//   ....[0]....
.L_1045:
        /*018c*/ 	.word	0x000000c0


	//   ....[1]....
        /*0190*/ 	.word	0x000000d0


	//   ....[2]....
        /*0194*/ 	.word	0x000000e0


	//   ....[3]....
        /*0198*/ 	.word	0x00000180


	//   ....[4]....
        /*019c*/ 	.word	0x00013cd0


	//   ....[5]....
        /*01a0*/ 	.word	0x00013d60


	//   ....[6]....
        /*01a4*/ 	.word	0x00017ff0


	//   ....[7]....
        /*01a8*/ 	.word	0x00018080


	//----- nvinfo : EIATTR_COOP_GROUP_MASK_REGIDS
	.align		4
.L_1046:
        /*01ac*/ 	.byte	0x04, 0x29
        /*01ae*/ 	.short	(.L_1048 - .L_1047)


	//   ....[0]....
.L_1047:
        /*01b0*/ 	.word	0xffffffff


	//   ....[1]....
        /*01b4*/ 	.word	0xffffffff


	//   ....[2]....
        /*01b8*/ 	.word	0xffffffff


	//   ....[3]....
        /*01bc*/ 	.word	0xffffffff


	//   ....[4]....
        /*01c0*/ 	.word	0xffffffff


	//   ....[5]....
        /*01c4*/ 	.word	0xffffffff


	//   ....[6]....
        /*01c8*/ 	.word	0xffffffff


	//   ....[7]....
        /*01cc*/ 	.word	0xffffffff


	//   ....[8]....
        /*01d0*/ 	.word	0xffffffff


	//   ....[9]....
        /*01d4*/ 	.word	0xffffffff


	//   ....[10]....
        /*01d8*/ 	.word	0xffffffff


	//   ....[11]....
        /*01dc*/ 	.word	0xffffffff


	//   ....[12]....
        /*01e0*/ 	.word	0xffffffff


	//   ....[13]....
        /*01e4*/ 	.word	0xffffffff


	//   ....[14]....
        /*01e8*/ 	.word	0xffffffff


	//   ....[15]....
        /*01ec*/ 	.word	0xffffffff


	//   ....[16]....
        /*01f0*/ 	.word	0xffffffff


	//   ....[17]....
        /*01f4*/ 	.word	0xffffffff


	//   ....[18]....
        /*01f8*/ 	.word	0xffffffff


	//   ....[19]....
        /*01fc*/ 	.word	0xffffffff


	//   ....[20]....
        /*0200*/ 	.word	0xffffffff


	//   ....[21]....
        /*0204*/ 	.word	0xffffffff


	//   ....[22]....
        /*0208*/ 	.word	0xffffffff


	//   ....[23]....
        /*020c*/ 	.word	0xffffffff


	//   ....[24]....
        /*0210*/ 	.word	0xffffffff


	//   ....[25]....
        /*0214*/ 	.word	0xffffffff


	//   ....[26]....
        /*0218*/ 	.word	0xffffffff


	//   ....[27]....
        /*021c*/ 	.word	0xffffffff


	//   ....[28]....
        /*0220*/ 	.word	0xffffffff


	//   ....[29]....
        /*0224*/ 	.word	0xffffffff


	//   ....[30]....
        /*0228*/ 	.word	0xffffffff


	//   ....[31]....
        /*022c*/ 	.word	0xffffffff


	//   ....[32]....
        /*0230*/ 	.word	0xffffffff


	//   ....[33]....
        /*0234*/ 	.word	0xffffffff


	//   ....[34]....
        /*0238*/ 	.word	0xffffffff


	//   ....[35]....
        /*023c*/ 	.word	0xffffffff


	//   ....[36]....
        /*0240*/ 	.word	0xffffffff


	//   ....[37]....
        /*0244*/ 	.word	0xffffffff


	//   ....[38]....
        /*0248*/ 	.word	0xffffffff


	//   ....[39]....
        /*024c*/ 	.word	0xffffffff


	//   ....[40]....
        /*0250*/ 	.word	0xffffffff


	//   ....[41]....
        /*0254*/ 	.word	0xffffffff


	//   ....[42]....
        /*0258*/ 	.word	0xffffffff


	//   ....[43]....
        /*025c*/ 	.word	0xffffffff


	//   ....[44]....
        /*0260*/ 	.word	0xffffffff


	//   ....[45]....
        /*0264*/ 	.word	0xffffffff


	//   ....[46]....
        /*0268*/ 	.word	0xffffffff


	//   ....[47]....
        /*026c*/ 	.word	0xffffffff


	//   ....[48]....
        /*0270*/ 	.word	0xffffffff


	//   ....[49]....
        /*0274*/ 	.word	0xffffffff


	//   ....[50]....
        /*0278*/ 	.word	0xffffffff


	//   ....[51]....
        /*027c*/ 	.word	0xffffffff


	//   ....[52]....
        /*0280*/ 	.word	0xffffffff


	//   ....[53]....
        /*0284*/ 	.word	0xffffffff


	//   ....[54]....
        /*0288*/ 	.word	0xffffffff


	//   ....[55]....
        /*028c*/ 	.word	0xffffffff


	//   ....[56]....
        /*0290*/ 	.word	0xffffffff


	//   ....[57]....
        /*0294*/ 	.word	0xffffffff


	//   ....[58]....
        /*0298*/ 	.word	0xffffffff


	//   ....[59]....
        /*029c*/ 	.word	0xffffffff


	//   ....[60]....
        /*02a0*/ 	.word	0xffffffff


	//   ....[61]....
        /*02a4*/ 	.word	0xffffffff


	//   ....[62]....
        /*02a8*/ 	.word	0xffffffff


	//   ....[63]....
        /*02ac*/ 	.word	0xffffffff


	//   ....[64]....
        /*02b0*/ 	.word	0xffffffff


	//   ....[65]....
        /*02b4*/ 	.word	0xffffffff


	//   ....[66]....
        /*02b8*/ 	.word	0xffffffff


	//   ....[67]....
        /*02bc*/ 	.word	0xffffffff


	//   ....[68]....
        /*02c0*/ 	.word	0xffffffff


	//   ....[69]....
        /*02c4*/ 	.word	0xffffffff


	//   ....[70]....
        /*02c8*/ 	.word	0xffffffff


	//   ....[71]....
        /*02cc*/ 	.word	0xffffffff


	//   ....[72]....
        /*02d0*/ 	.word	0xffffffff


	//   ....[73]....
        /*02d4*/ 	.word	0xffffffff


	//   ....[74]....
        /*02d8*/ 	.word	0xffffffff


	//   ....[75]....
        /*02dc*/ 	.word	0xffffffff


	//   ....[76]....
        /*02e0*/ 	.word	0xffffffff


	//   ....[77]....
        /*02e4*/ 	.word	0xffffffff


	//   ....[78]....
        /*02e8*/ 	.word	0xffffffff


	//   ....[79]....
        /*02ec*/ 	.word	0xffffffff


	//   ....[80]....
        /*02f0*/ 	.word	0xffffffff


	//   ....[81]....
        /*02f4*/ 	.word	0xffffffff


	//   ....[82]....
        /*02f8*/ 	.word	0xffffffff


	//   ....[83]....
        /*02fc*/ 	.word	0xffffffff


	//   ....[84]....
        /*0300*/ 	.word	0xffffffff


	//   ....[85]....
        /*0304*/ 	.word	0xffffffff


	//   ....[86]....
        /*0308*/ 	.word	0xffffffff


	//   ....[87]....
        /*030c*/ 	.word	0xffffffff


	//   ....[88]....
        /*0310*/ 	.word	0xffffffff


	//   ....[89]....
        /*0314*/ 	.word	0xffffffff


	//   ....[90]....
        /*0318*/ 	.word	0xffffffff


	//   ....[91]....
        /*031c*/ 	.word	0xffffffff


	//   ....[92]....
        /*0320*/ 	.word	0xffffffff


	//   ....[93]....
        /*0324*/ 	.word	0xffffffff


	//   ....[94]....
        /*0328*/ 	.word	0xffffffff


	//   ....[95]....
        /*032c*/ 	.word	0xffffffff


	//   ....[96]....
        /*0330*/ 	.word	0xffffffff


	//   ....[97]....
        /*0334*/ 	.word	0xffffffff


	//   ....[98]....
        /*0338*/ 	.word	0xffffffff


	//   ....[99]....
        /*033c*/ 	.word	0xffffffff


	//   ....[100]....
        /*0340*/ 	.word	0xffffffff


	//   ....[101]....
        /*0344*/ 	.word	0xffffffff


	//   ....[102]....
        /*0348*/ 	.word	0xffffffff


	//   ....[103]....
        /*034c*/ 	.word	0xffffffff


	//   ....[104]....
        /*0350*/ 	.word	0xffffffff


	//   ....[105]....
        /*0354*/ 	.word	0xffffffff


	//   ....[106]....
        /*0358*/ 	.word	0xffffffff


	//   ....[107]....
        /*035c*/ 	.word	0xffffffff


	//   ....[108]....
        /*0360*/ 	.word	0xffffffff


	//   ....[109]....
        /*0364*/ 	.word	0xffffffff


	//   ....[110]....
        /*0368*/ 	.word	0xffffffff


	//   ....[111]....
        /*036c*/ 	.word	0xffffffff


	//   ....[112]....
        /*0370*/ 	.word	0xffffffff


	//   ....[113]....
        /*0374*/ 	.word	0xffffffff


	//   ....[114]....
        /*0378*/ 	.word	0xffffffff


	//   ....[115]....
        /*037c*/ 	.word	0xffffffff


	//   ....[116]....
        /*0380*/ 	.word	0xffffffff


	//   ....[117]....
        /*0384*/ 	.word	0xffffffff


	//   ....[118]....
        /*0388*/ 	.word	0xffffffff


	//   ....[119]....
        /*038c*/ 	.word	0xffffffff


	//   ....[120]....
        /*0390*/ 	.word	0xffffffff


	//   ....[121]....
        /*0394*/ 	.word	0xffffffff


	//   ....[122]....
        /*0398*/ 	.word	0xffffffff


	//   ....[123]....
        /*039c*/ 	.word	0xffffffff


	//   ....[124]....
        /*03a0*/ 	.word	0xffffffff


	//   ....[125]....
        /*03a4*/ 	.word	0xffffffff


	//   ....[126]....
        /*03a8*/ 	.word	0xffffffff


	//   ....[127]....
        /*03ac*/ 	.word	0xffffffff


	//   ....[128]....
        /*03b0*/ 	.word	0xffffffff


	//   ....[129]....
        /*03b4*/ 	.word	0xffffffff


	//   ....[130]....
        /*03b8*/ 	.word	0xffffffff


	//   ....[131]....
        /*03bc*/ 	.word	0xffffffff


	//   ....[132]....
        /*03c0*/ 	.word	0xffffffff


	//   ....[133]....
        /*03c4*/ 	.word	0xffffffff


	//   ....[134]....
        /*03c8*/ 	.word	0xffffffff


	//   ....[135]....
        /*03cc*/ 	.word	0x0500000f


	//   ....[136]....
        /*03d0*/ 	.word	0x0500000f


	//   ....[137]....
        /*03d4*/ 	.word	0x0500000f


	//   ....[138]....
        /*03d8*/ 	.word	0x0500000f


	//   ....[139]....
        /*03dc*/ 	.word	0x0500000f


	//   ....[140]....
        /*03e0*/ 	.word	0x0500000f


	//   ....[141]....
        /*03e4*/ 	.word	0x0500000f


	//   ....[142]....
        /*03e8*/ 	.word	0x0500000f


	//   ....[143]....
        /*03ec*/ 	.word	0x0500000f


	//   ....[144]....
        /*03f0*/ 	.word	0x0500000f


	//   ....[145]....
        /*03f4*/ 	.word	0x0500000f


	//   ....[146]....
        /*03f8*/ 	.word	0x0500000f


	//   ....[147]....
        /*03fc*/ 	.word	0x0500000f


	//   ....[148]....
        /*0400*/ 	.word	0x0500000f


	//   ....[149]....
        /*0404*/ 	.word	0x0500000f


	//   ....[150]....
        /*0408*/ 	.word	0x0500000f


	//   ....[151]....
        /*040c*/ 	.word	0x0500000f


	//   ....[152]....
        /*0410*/ 	.word	0x0500000f


	//   ....[153]....
        /*0414*/ 	.word	0x0500000f


	//   ....[154]....
        /*0418*/ 	.word	0x0500000f


	//   ....[155]....
        /*041c*/ 	.word	0x0500000f


	//   ....[156]....
        /*0420*/ 	.word	0x0500000f


	//   ....[157]....
        /*0424*/ 	.word	0x0500000f


	//   ....[158]....
        /*0428*/ 	.word	0x0500000f


	//   ....[159]....
        /*042c*/ 	.word	0x0500000f


	//   ....[160]....
        /*0430*/ 	.word	0x0500000f


	//   ....[161]....
        /*0434*/ 	.word	0x0500000f


	//   ....[162]....
        /*0438*/ 	.word	0x0500000f


	//   ....[163]....
        /*043c*/ 	.word	0x0500000f


	//   ....[164]....
        /*0440*/ 	.word	0x0500000f


	//   ....[165]....
        /*0444*/ 	.word	0x0500000f


	//   ....[166]....
        /*0448*/ 	.word	0x0500000f


	//   ....[167]....
        /*044c*/ 	.word	0x0500000f


	//   ....[168]....
        /*0450*/ 	.word	0x0500000f


	//   ....[169]....
        /*0454*/ 	.word	0x0500000f


	//   ....[170]....
        /*0458*/ 	.word	0x0500000f


	//   ....[171]....
        /*045c*/ 	.word	0x0500000f


	//   ....[172]....
        /*0460*/ 	.word	0x0500000f


	//   ....[173]....
        /*0464*/ 	.word	0x0500000f


	//   ....[174]....
        /*0468*/ 	.word	0x0500000f


	//   ....[175]....
        /*046c*/ 	.word	0x0500000f


	//   ....[176]....
        /*0470*/ 	.word	0x0500000f


	//   ....[177]....
        /*0474*/ 	.word	0x0500000f


	//   ....[178]....
        /*0478*/ 	.word	0x0500000f


	//   ....[179]....
        /*047c*/ 	.word	0x0500000f


	//   ....[180]....
        /*0480*/ 	.word	0x0500000f


	//   ....[181]....
        /*0484*/ 	.word	0x0500000f


	//   ....[182]....
        /*0488*/ 	.word	0x0500000f


	//   ....[183]....
        /*048c*/ 	.word	0x0500000f


	//   ....[184]....
        /*0490*/ 	.word	0x0500000f


	//   ....[185]....
        /*0494*/ 	.word	0x0500000f


	//   ....[186]....
        /*0498*/ 	.word	0x0500000f


	//   ....[187]....
        /*049c*/ 	.word	0x0500000f


	//   ....[188]....
        /*04a0*/ 	.word	0x0500000f


	//   ....[189]....
        /*04a4*/ 	.word	0x0500000f


	//   ....[190]....
        /*04a8*/ 	.word	0x0500000f


	//   ....[191]....
        /*04ac*/ 	.word	0x0500000f


	//   ....[192]....
        /*04b0*/ 	.word	0x0500000f


	//   ....[193]....
        /*04b4*/ 	.word	0x0500000f


	//   ....[194]....
        /*04b8*/ 	.word	0x0500000f


	//   ....[195]....
        /*04bc*/ 	.word	0x0500000f


	//   ....[196]....
        /*04c0*/ 	.word	0x0500000f


	//   ....[197]....
        /*04c4*/ 	.word	0x0500000f


	//   ....[198]....
        /*04c8*/ 	.word	0x0500000f


	//   ....[199]....
        /*04cc*/ 	.word	0x0500000f


	//   ....[200]....
        /*04d0*/ 	.word	0x0500000f


	//   ....[201]....
        /*04d4*/ 	.word	0x0500000f


	//   ....[202]....
        /*04d8*/ 	.word	0x0500000f


	//----- nvinfo : EIATTR_COOP_GROUP_INSTR_OFFSETS
	.align		4
.L_1048:
        /*04dc*/ 	.byte	0x04, 0x28
        /*04de*/ 	.short	(.L_1050 - .L_1049)


	//   ....[0]....
.L_1049:
        /*04e0*/ 	.word	0x00000080


	//   ....[1]....
        /*04e4*/ 	.word	0x00000090


	//   ....[2]....
        /*04e8*/ 	.word	0x000002b0


	//   ....[3]....
        /*04ec*/ 	.word	0x00000410


	//   ....[4]....
        /*04f0*/ 	.word	0x00000530


	//   ....[5]....
        /*04f4*/ 	.word	0x00000690


	//   ....[6]....
        /*04f8*/ 	.word	0x00001fc0


	//   ....[7]....
        /*04fc*/ 	.word	0x00003fa0


	//   ....[8]....
        /*0500*/ 	.word	0x00004f60


	//   ....[9]....
        /*0504*/ 	.word	0x00005be0


	//   ....[10]....
        /*0508*/ 	.word	0x00005c10


	//   ....[11]....
        /*050c*/ 	.word	0x00005f60


	//   ....[12]....
        /*0510*/ 	.word	0x00006060


	//   ....[13]....
        /*0514*/ 	.word	0x00006290


	//   ....[14]....
        /*0518*/ 	.word	0x000063e0


	//   ....[15]....
        /*051c*/ 	.word	0x00006c50


	//   ....[16]....
        /*0520*/ 	.word	0x000079e0


	//   ....[17]....
        /*0524*/ 	.word	0x00008660


	//   ....[18]....
        /*0528*/ 	.word	0x00008680


	//   ....[19]....
        /*052c*/ 	.word	0x00008bc0


	//   ....[20]....
        /*0530*/ 	.word	0x00008c40


	//   ....[21]....
        /*0534*/ 	.word	0x000090e0


	//   ....[22]....
        /*0538*/ 	.word	0x000092b0


	//   ....[23]....
        /*053c*/ 	.word	0x0000a040


	//   ....[24]....
        /*0540*/ 	.word	0x0000ad70


	//   ....[25]....
        /*0544*/ 	.word	0x0000baa0


	//   ....[26]....
        /*0548*/ 	.word	0x0000bac0


	//   ....[27]....
        /*054c*/ 	.word	0x0000c040


	//   ....[28]....
        /*0550*/ 	.word	0x0000c210


	//   ....[29]....
        /*0554*/ 	.word	0x0000ce50


	//   ....[30]....
        /*0558*/ 	.word	0x0000cf30


	//   ....[31]....
        /*055c*/ 	.word	0x0000cf90


	//   ....[32]....
        /*0560*/ 	.word	0x0000cfb0


	//   ....[33]....
        /*0564*/ 	.word	0x0000cfe0


	//   ....[34]....
        /*0568*/ 	.word	0x0000e790


	//   ....[35]....
        /*056c*/ 	.word	0x0000eae0


	//   ....[36]....
        /*0570*/ 	.word	0x0000eaf0


	//   ....[37]....
        /*0574*/ 	.word	0x0000eb20


	//   ....[38]....
        /*0578*/ 	.word	0x0000eb30


	//   ....[39]....
        /*057c*/ 	.word	0x0000f760


	//   ....[40]....
        /*0580*/ 	.word	0x0000f7a0


	//   ....[41]....
        /*0584*/ 	.word	0x0000fa50


	//   ....[42]....
        /*0588*/ 	.word	0x0000fa70


	//   ....[43]....
        /*058c*/ 	.word	0x000101b0


	//   ....[44]....
        /*0590*/ 	.word	0x00010210


	//   ....[45]....
        /*0594*/ 	.word	0x00010b00


	//   ....[46]....
        /*0598*/ 	.word	0x00010b20


	//   ....[47]....
        /*059c*/ 	.word	0x00011dd0


	//   ....[48]....
        /*05a0*/ 	.word	0x00011e10


	//   ....[49]....
        /*05a4*/ 	.word	0x00012050


	//   ....[50]....
        /*05a8*/ 	.word	0x00012070


	//   ....[51]....
        /*05ac*/ 	.word	0x00012330


	//   ....[52]....
        /*05b0*/ 	.word	0x00012520


	//   ....[53]....
        /*05b4*/ 	.word	0x00012550


	//   ....[54]....
        /*05b8*/ 	.word	0x00012580


	//   ....[55]....
        /*05bc*/ 	.word	0x000125b0


	//   ....[56]....
        /*05c0*/ 	.word	0x000125e0


	//   ....[57]....
        /*05c4*/ 	.word	0x00012610


	//   ....[58]....
        /*05c8*/ 	.word	0x00012780


	//   ....[59]....
        /*05cc*/ 	.word	0x000127b0


	//   ....[60]....
        /*05d0*/ 	.word	0x000127e0


	//   ....[61]....
        /*05d4*/ 	.word	0x00012810


	//   ....[62]....
        /*05d8*/ 	.word	0x00012840


	//   ....[63]....
        /*05dc*/ 	.word	0x00012870


	//   ....[64]....
        /*05e0*/ 	.word	0x00012900


	//   ....[65]....
        /*05e4*/ 	.word	0x00012930


	//   ....[66]....
        /*05e8*/ 	.word	0x00012940


	//   ....[67]....
        /*05ec*/ 	.word	0x00012980


	//   ....[68]....
        /*05f0*/ 	.word	0x00014ac0


	//   ....[69]....
        /*05f4*/ 	.word	0x00014ae0


	//   ....[70]....
        /*05f8*/ 	.word	0x00014b70


	//   ....[71]....
        /*05fc*/ 	.word	0x00014b90


	//   ....[72]....
        /*0600*/ 	.word	0x00014c10


	//   ....[73]....
        /*0604*/ 	.word	0x00014c30


	//   ....[74]....
        /*0608*/ 	.word	0x00014c40


	//   ....[75]....
        /*060c*/ 	.word	0x00014c50


	//   ....[76]....
        /*0610*/ 	.word	0x000153d0


	//   ....[77]....
        /*0614*/ 	.word	0x00015400


	//   ....[78]....
        /*0618*/ 	.word	0x000154c0


	//   ....[79]....
        /*061c*/ 	.word	0x000154e0


	//   ....[80]....
        /*0620*/ 	.word	0x00015580


	//   ....[81]....
        /*0624*/ 	.word	0x000155a0


	//   ....[82]....
        /*0628*/ 	.word	0x000155b0


	//   ....[83]....
        /*062c*/ 	.word	0x00015630


	//   ....[84]....
        /*0630*/ 	.word	0x00015e90


	//   ....[85]....
        /*0634*/ 	.word	0x00015eb0


	//   ....[86]....
        /*0638*/ 	.word	0x00016050


	//   ....[87]....
        /*063c*/ 	.word	0x00016080


	//   ....[88]....
        /*0640*/ 	.word	0x00016190


	//   ....[89]....
        /*0644*/ 	.word	0x000161a0


	//   ....[90]....
        /*0648*/ 	.word	0x000161d0


	//   ....[91]....
        /*064c*/ 	.word	0x000161e0


	//   ....[92]....
        /*0650*/ 	.word	0x000167f0


	//   ....[93]....
        /*0654*/ 	.word	0x00016820


	//   ....[94]....
        /*0658*/ 	.word	0x00016a10


	//   ....[95]....
        /*065c*/ 	.word	0x00016a50


	//   ....[96]....
        /*0660*/ 	.word	0x00016a60


	//   ....[97]....
        /*0664*/ 	.word	0x00016a70


	//   ....[98]....
        /*0668*/ 	.word	0x00016bc0


	//   ....[99]....
        /*066c*/ 	.word	0x00016d10


	//   ....[100]....
        /*0670*/ 	.word	0x00017520


	//   ....[101]....
        /*0674*/ 	.word	0x00017540


	//   ....[102]....
        /*0678*/ 	.word	0x00017590


	//   ....[103]....
        /*067c*/ 	.word	0x000175a0


	//   ....[104]....
        /*0680*/ 	.word	0x000175e0


	//   ....[105]....
        /*0684*/ 	.word	0x000175f0


	//   ....[106]....
        /*0688*/ 	.word	0x00017600


	//   ....[107]....
        /*068c*/ 	.word	0x00017640


	//   ....[108]....
        /*0690*/ 	.word	0x00017940


	//   ....[109]....
        /*0694*/ 	.word	0x00017980


	//   ....[110]....
        /*0698*/ 	.word	0x000179a0


	//   ....[111]....
        /*069c*/ 	.word	0x000179c0


	//   ....[112]....
        /*06a0*/ 	.word	0x000179f0


	//   ....[113]....
        /*06a4*/ 	.word	0x00017a10


	//   ....[114]....
        /*06a8*/ 	.word	0x00017b10


	//   ....[115]....
        /*06ac*/ 	.word	0x00017c60


	//   ....[116]....
        /*06b0*/ 	.word	0x000182a0


	//   ....[117]....
        /*06b4*/ 	.word	0x000182d0


	//   ....[118]....
        /*06b8*/ 	.word	0x00018330


	//   ....[119]....
        /*06bc*/ 	.word	0x00018360


	//   ....[120]....
        /*06c0*/ 	.word	0x00018390


	//   ....[121]....
        /*06c4*/ 	.word	0x000183c0


	//   ....[122]....
        /*06c8*/ 	.word	0x000183f0


	//   ....[123]....
        /*06cc*/ 	.word	0x00018420


	//   ....[124]....
        /*06d0*/ 	.word	0x000185c0


	//   ....[125]....
        /*06d4*/ 	.word	0x000185f0


	//   ....[126]....
        /*06d8*/ 	.word	0x00018620


	//   ....[127]....
        /*06dc*/ 	.word	0x00018650


	//   ....[128]....
        /*06e0*/ 	.word	0x00018680


	//   ....[129]....
        /*06e4*/ 	.word	0x000186b0


	//   ....[130]....
        /*06e8*/ 	.word	0x00018770


	//   ....[131]....
        /*06ec*/ 	.word	0x00018790


	//   ....[132]....
        /*06f0*/ 	.word	0x000187b0


	//   ....[133]....
        /*06f4*/ 	.word	0x00018810


	//   ....[134]....
        /*06f8*/ 	.word	0x00019230


	//   ....[135]....
        /*06fc*/ 	.word	0x000197c0


	//   ....[136]....
        /*0700*/ 	.word	0x000198b0


	//   ....[137]....
        /*0704*/ 	.word	0x00019950


	//   ....[138]....
        /*0708*/ 	.word	0x000199b0


	//   ....[139]....
        /*070c*/ 	.word	0x00019aa0


	//   ....[140]....
        /*0710*/ 	.word	0x00019b10


	//   ....[141]....
        /*0714*/ 	.word	0x00019c00


	//   ....[142]....
        /*0718*/ 	.word	0x00019c70


	//   ....[143]....
        /*071c*/ 	.word	0x00019d10


	//   ....[144]....
        /*0720*/ 	.word	0x00019e10


	//   ....[145]....
        /*0724*/ 	.word	0x00019ea0


	//   ....[146]....
        /*0728*/ 	.word	0x00019f00


	//   ....[147]....
        /*072c*/ 	.word	0x00019ff0


	//   ....[148]....
        /*0730*/ 	.word	0x0001a070


	//   ....[149]....
        /*0734*/ 	.word	0x0001a170


	//   ....[150]....
        /*0738*/ 	.word	0x0001a1e0


	//   ....[151]....
        /*073c*/ 	.word	0x0001a2c0


	//   ....[152]....
        /*0740*/ 	.word	0x0001a5d0


	//   ....[153]....
        /*0744*/ 	.word	0x0001a690


	//   ....[154]....
        /*0748*/ 	.word	0x0001a900


	//   ....[155]....
        /*074c*/ 	.word	0x0001a950


	//   ....[156]....
        /*0750*/ 	.word	0x0001ab60


	//   ....[157]....
        /*0754*/ 	.word	0x0001abb0


	//   ....[158]....
        /*0758*/ 	.word	0x0001ad60


	//   ....[159]....
        /*075c*/ 	.word	0x0001adb0


	//   ....[160]....
        /*0760*/ 	.word	0x0001aef0


	//   ....[161]....
        /*0764*/ 	.word	0x0001aff0


	//   ....[162]....
        /*0768*/ 	.word	0x0001b260


	//   ....[163]....
        /*076c*/ 	.word	0x0001b2b0


	//   ....[164]....
        /*0770*/ 	.word	0x0001b480


	//   ....[165]....
        /*0774*/ 	.word	0x0001b4d0


	//   ....[166]....
        /*0778*/ 	.word	0x0001b6a0


	//   ....[167]....
        /*077c*/ 	.word	0x0001b6f0


	//   ....[168]....
        /*0780*/ 	.word	0x0001b7e0


	//   ....[169]....
        /*0784*/ 	.word	0x0001b880


	//   ....[170]....
        /*0788*/ 	.word	0x0001b8e0


	//   ....[171]....
        /*078c*/ 	.word	0x0001b990


	//   ....[172]....
        /*0790*/ 	.word	0x0001b9f0


	//   ....[173]....
        /*0794*/ 	.word	0x0001baa0


	//   ....[174]....
        /*0798*/ 	.word	0x0001bb00


	//   ....[175]....
        /*079c*/ 	.word	0x0001bbb0


	//   ....[176]....
        /*07a0*/ 	.word	0x0001bca0


	//   ....[177]....
        /*07a4*/ 	.word	0x0001bd80


	//   ....[178]....
        /*07a8*/ 	.word	0x0001be90


	//   ....[179]....
        /*07ac*/ 	.word	0x0001bf90


	//   ....[180]....
        /*07b0*/ 	.word	0x0001c0c0


	//   ....[181]....
        /*07b4*/ 	.word	0x0001c1a0


	//   ....[182]....
        /*07b8*/ 	.word	0x0001c2a0


	//   ....[183]....
        /*07bc*/ 	.word	0x0001c380


	//   ....[184]....
        /*07c0*/ 	.word	0x0001c410


	//   ....[185]....
        /*07c4*/ 	.word	0x0001c4b0


	//   ....[186]....
        /*07c8*/ 	.word	0x0001c620


	//   ....[187]....
        /*07cc*/ 	.word	0x0001c690


	//   ....[188]....
        /*07d0*/ 	.word	0x0001c700


	//   ....[189]....
        /*07d4*/ 	.word	0x0001c770


	//   ....[190]....
        /*07d8*/ 	.word	0x0001c7e0


	//   ....[191]....
        /*07dc*/ 	.word	0x0001c860


	//   ....[192]....
        /*07e0*/ 	.word	0x0001c8e0


	//   ....[193]....
        /*07e4*/ 	.word	0x0001c970


	//   ....[194]....
        /*07e8*/ 	.word	0x0001c9e0


	//   ....[195]....
        /*07ec*/ 	.word	0x0001ca50


	//   ....[196]....
        /*07f0*/ 	.word	0x0001cac0


	//   ....[197]....
        /*07f4*/ 	.word	0x0001cb40


	//   ....[198]....
        /*07f8*/ 	.word	0x0001cbb0


	//   ....[199]....
        /*07fc*/ 	.word	0x0001cc40


	//   ....[200]....
        /*0800*/ 	.word	0x0001cca0


	//   ....[201]....
        /*0804*/ 	.word	0x0001cd30


	//   ....[202]....
        /*0808*/ 	.word	0x0001ce60


	//----- nvinfo : EIATTR_REG_RECONFIG
	.align		4
.L_1050:
        /*080c*/ 	.byte	0x01, 0x54
	.zero		2


	//----- nvinfo : EIATTR_SYSCALL_OFFSETS
	.align		4
        /*0810*/ 	.byte	0x04, 0x46
        /*0812*/ 	.short	(.L_1052 - .L_1051)


	//   ....[0]....
.L_1051:
        /*0814*/ 	.word	0x00004150


	//   ....[1]....
        /*0818*/ 	.word	0x00013ec0


	//   ....[2]....
        /*081c*/ 	.word	0x00014010


	//   ....[3]....
        /*0820*/ 	.word	0x00014100


	//   ....[4]....
        /*0824*/ 	.word	0x00014ff0


	//   ....[5]....
        /*0828*/ 	.word	0x000158b0


	//----- nvinfo : EIATTR_MBARRIER_INSTR_OFFSETS
	.align		4
.L_1052:
        /*082c*/ 	.byte	0x04, 0x39
        /*082e*/ 	.short	(.L_1054 - .L_1053)


	//   ....[0]....
.L_1053:
        /*0830*/ 	.word	0x00000190
        /*0834*/ 	.word	0x000000ff
        /*0838*/ 	.word	0x00038800
        /*083c*/ 	.short	0x0100
        /*083e*/ 	.byte	0x08
	.zero		1


	//   ....[1]....
        /*0840*/ 	.word	0x000001a0
        /*0844*/ 	.word	0x000000ff
        /*0848*/ 	.word	0x00038810
        /*084c*/ 	.short	0x0100
        /*084e*/ 	.byte	0x08
	.zero		1


	//   ....[2]....
        /*0850*/ 	.word	0x000001b0
        /*0854*/ 	.word	0x000000ff
        /*0858*/ 	.word	0x00038820
        /*085c*/ 	.short	0x0100
        /*085e*/ 	.byte	0x08
	.zero		1


	//   ....[3]....
        /*0860*/ 	.word	0x00000260
        /*0864*/ 	.word	0x000000ff
        /*0868*/ 	.word	0x00038830
        /*086c*/ 	.short	0x0100
        /*086e*/ 	.byte	0x06
	.zero		1


	//   ....[4]....
        /*0870*/ 	.word	0x00000270
        /*0874*/ 	.word	0x000000ff
        /*0878*/ 	.word	0x00038840
        /*087c*/ 	.short	0x0100
        /*087e*/ 	.byte	0x06
	.zero		1


	//   ....[5]....
        /*0880*/ 	.word	0x00000280
        /*0884*/ 	.word	0x000000ff
        /*0888*/ 	.word	0x00038838
        /*088c*/ 	.short	0x0100
        /*088e*/ 	.byte	0x06
	.zero		1


	//   ....[6]....
        /*0890*/ 	.word	0x00000290
        /*0894*/ 	.word	0x000000ff
        /*0898*/ 	.word	0x00038848
        /*089c*/ 	.short	0x0100
        /*089e*/ 	.byte	0x06
	.zero		1


	//   ....[7]....
        /*08a0*/ 	.word	0x000003c0
        /*08a4*/ 	.word	0x000000ff
        /*08a8*/ 	.word	0x00038850
        /*08ac*/ 	.short	0x0100
        /*08ae*/ 	.byte	0x08
	.zero		1


	//   ....[8]....
        /*08b0*/ 	.word	0x000003d0
        /*08b4*/ 	.word	0x000000ff
        /*08b8*/ 	.word	0x00038860
        /*08bc*/ 	.short	0x0100
        /*08be*/ 	.byte	0x08
	.zero		1


	//   ....[9]....
        /*08c0*/ 	.word	0x000003e0
        /*08c4*/ 	.word	0x000000ff
        /*08c8*/ 	.word	0x00038858
        /*08cc*/ 	.short	0x0100
        /*08ce*/ 	.byte	0x08
	.zero		1


	//   ....[10]....
        /*08d0*/ 	.word	0x000003f0
        /*08d4*/ 	.word	0x000000ff
        /*08d8*/ 	.word	0x00038868
        /*08dc*/ 	.short	0x0100
        /*08de*/ 	.byte	0x08
	.zero		1


	//   ....[11]....
        /*08e0*/ 	.word	0x000004e0
        /*08e4*/ 	.word	0x000000ff
        /*08e8*/ 	.word	0x00038870
        /*08ec*/ 	.short	0x0100
        /*08ee*/ 	.byte	0x06
	.zero		1


	//   ....[12]....
        /*08f0*/ 	.word	0x000004f0
        /*08f4*/ 	.word	0x000000ff
        /*08f8*/ 	.word	0x00038880
        /*08fc*/ 	.short	0x0100
        /*08fe*/ 	.byte	0x06
	.zero		1


	//   ....[13]....
        /*0900*/ 	.word	0x00000500
        /*0904*/ 	.word	0x000000ff
        /*0908*/ 	.word	0x00038878
        /*090c*/ 	.short	0x0100
        /*090e*/ 	.byte	0x06
	.zero		1


	//   ....[14]....
        /*0910*/ 	.word	0x00000510
        /*0914*/ 	.word	0x000000ff
        /*0918*/ 	.word	0x00038888
        /*091c*/ 	.short	0x0100
        /*091e*/ 	.byte	0x06
	.zero		1


	//   ....[15]....
        /*0920*/ 	.word	0x00000640
        /*0924*/ 	.word	0x000000ff
        /*0928*/ 	.word	0x00038890
        /*092c*/ 	.short	0x0100
        /*092e*/ 	.byte	0x08
	.zero		1


	//   ....[16]....
        /*0930*/ 	.word	0x00000650
        /*0934*/ 	.word	0x000000ff
        /*0938*/ 	.word	0x000388a0
        /*093c*/ 	.short	0x0100
        /*093e*/ 	.byte	0x08
	.zero		1


	//   ....[17]....
        /*0940*/ 	.word	0x00000660
        /*0944*/ 	.word	0x000000ff
        /*0948*/ 	.word	0x00038898
        /*094c*/ 	.short	0x0100
        /*094e*/ 	.byte	0x08
	.zero		1


	//   ....[18]....
        /*0950*/ 	.word	0x00000670
        /*0954*/ 	.word	0x000000ff
        /*0958*/ 	.word	0x000388a8
        /*095c*/ 	.short	0x0100
        /*095e*/ 	.byte	0x08
	.zero		1


	//   ....[19]....
        /*0960*/ 	.word	0x000007b0
        /*0964*/ 	.word	0x000000ff
        /*0968*/ 	.word	0x000388b0
        /*096c*/ 	.short	0x0100
        /*096e*/ 	.byte	0x08
	.zero		1


	//   ....[20]....
        /*0970*/ 	.word	0x000007c0
        /*0974*/ 	.word	0x000000ff
        /*0978*/ 	.word	0x000388c0
        /*097c*/ 	.short	0x0100
        /*097e*/ 	.byte	0x08
	.zero		1


	//   ....[21]....
        /*0980*/ 	.word	0x000007d0
        /*0984*/ 	.word	0x000000ff
        /*0988*/ 	.word	0x000388b8
        /*098c*/ 	.short	0x0100
        /*098e*/ 	.byte	0x08
	.zero		1


	//   ....[22]....
        /*0990*/ 	.word	0x000007e0
        /*0994*/ 	.word	0x000000ff
        /*0998*/ 	.word	0x000388c8
        /*099c*/ 	.short	0x0100
        /*099e*/ 	.byte	0x08
	.zero		1


	//   ....[23]....
        /*09a0*/ 	.word	0x00002320
        /*09a4*/ 	.word	0x00000004
        /*09a8*/ 	.word	0x00000000
        /*09ac*/ 	.short	0x0101
        /*09ae*/ 	.byte	0x3f
	.zero		1


	//   ....[24]....
        /*09b0*/ 	.word	0x00002e50
        /*09b4*/ 	.word	0x00000004
        /*09b8*/ 	.word	0x00000000
        /*09bc*/ 	.short	0x0101
        /*09be*/ 	.byte	0x3f
	.zero		1


	//   ....[25]....
        /*09c0*/ 	.word	0x00004200
        /*09c4*/ 	.word	0x00000011
        /*09c8*/ 	.word	0x00038800
        /*09cc*/ 	.short	0x010a
        /*09ce*/ 	.byte	0x3f
	.zero		1


	//   ....[26]....
        /*09d0*/ 	.word	0x00004270
        /*09d4*/ 	.word	0x00000009
        /*09d8*/ 	.word	0x00038830
        /*09dc*/ 	.short	0x010a
        /*09de*/ 	.byte	0x3f
	.zero		1


	//   ....[27]....
        /*09e0*/ 	.word	0x000042e0
        /*09e4*/ 	.word	0x00000009
        /*09e8*/ 	.word	0x00038830
        /*09ec*/ 	.short	0x010a
        /*09ee*/ 	.byte	0x3f
	.zero		1


	//   ....[28]....
        /*09f0*/ 	.word	0x00004560
        /*09f4*/ 	.word	0x00000011
        /*09f8*/ 	.word	0x00038810
        /*09fc*/ 	.short	0x010a
        /*09fe*/ 	.byte	0x3f
	.zero		1


	//   ....[29]....
        /*0a00*/ 	.word	0x000045a0
        /*0a04*/ 	.word	0x00000009
        /*0a08*/ 	.word	0x00038850
        /*0a0c*/ 	.short	0x010a
        /*0a0e*/ 	.byte	0x3f
	.zero		1


	//   ....[30]....
        /*0a10*/ 	.word	0x00004670
        /*0a14*/ 	.word	0x00000009
        /*0a18*/ 	.word	0x00038850
        /*0a1c*/ 	.short	0x010a
        /*0a1e*/ 	.byte	0x3f
	.zero		1


	//   ....[31]....
        /*0a20*/ 	.word	0x00006690
        /*0a24*/ 	.word	0x00000005
        /*0a28*/ 	.word	0x00000000
        /*0a2c*/ 	.short	0x0101
        /*0a2e*/ 	.byte	0x3f
	.zero		1


	//   ....[32]....
        /*0a30*/ 	.word	0x00006ce0
        /*0a34*/ 	.word	0x00000009
        /*0a38*/ 	.word	0x00000000
        /*0a3c*/ 	.short	0x0101
        /*0a3e*/ 	.byte	0x3f
	.zero		1


	//   ....[33]....
        /*0a40*/ 	.word	0x00006ee0
        /*0a44*/ 	.word	0x00000009
        /*0a48*/ 	.word	0x00038830
        /*0a4c*/ 	.short	0x010a
        /*0a4e*/ 	.byte	0x3f
	.zero		1


	//   ....[34]....
        /*0a50*/ 	.word	0x00006f30
        /*0a54*/ 	.word	0x00000009
        /*0a58*/ 	.word	0x00038830
        /*0a5c*/ 	.short	0x010a
        /*0a5e*/ 	.byte	0x3f
	.zero		1


	//   ....[35]....
        /*0a60*/ 	.word	0x000070b0
        /*0a64*/ 	.word	0x00000009
        /*0a68*/ 	.word	0x00038850
        /*0a6c*/ 	.short	0x010a
        /*0a6e*/ 	.byte	0x3f
	.zero		1


	//   ....[36]....
        /*0a70*/ 	.word	0x000070f0
        /*0a74*/ 	.word	0x00000009
        /*0a78*/ 	.word	0x00038850
        /*0a7c*/ 	.short	0x010a
        /*0a7e*/ 	.byte	0x3f
	.zero		1


	//   ....[37]....
        /*0a80*/ 	.word	0x00008d40
        /*0a84*/ 	.word	0x00000007
        /*0a88*/ 	.word	0x00000000
        /*0a8c*/ 	.short	0x0101
        /*0a8e*/ 	.byte	0x3f
	.zero		1


	//   ....[38]....
        /*0a90*/ 	.word	0x0000a100
        /*0a94*/ 	.word	0x00000009
        /*0a98*/ 	.word	0x00000000
        /*0a9c*/ 	.short	0x0101
        /*0a9e*/ 	.byte	0x3f
	.zero		1


	//   ....[39]....
        /*0aa0*/ 	.word	0x0000a250
        /*0aa4*/ 	.word	0x00000009
        /*0aa8*/ 	.word	0x00038830
        /*0aac*/ 	.short	0x010a
        /*0aae*/ 	.byte	0x3f
	.zero		1


	//   ....[40]....
        /*0ab0*/ 	.word	0x0000a2a0
        /*0ab4*/ 	.word	0x00000009
        /*0ab8*/ 	.word	0x00038830
        /*0abc*/ 	.short	0x010a
        /*0abe*/ 	.byte	0x3f
	.zero		1


	//   ....[41]....
        /*0ac0*/ 	.word	0x0000a440
        /*0ac4*/ 	.word	0x00000009
        /*0ac8*/ 	.word	0x00038850
        /*0acc*/ 	.short	0x010a
        /*0ace*/ 	.byte	0x3f
	.zero		1


	//   ....[42]....
        /*0ad0*/ 	.word	0x0000a480
        /*0ad4*/ 	.word	0x00000009
        /*0ad8*/ 	.word	0x00038850
        /*0adc*/ 	.short	0x010a
        /*0ade*/ 	.byte	0x3f
	.zero		1


	//   ....[43]....
        /*0ae0*/ 	.word	0x0000bc40
        /*0ae4*/ 	.word	0x00000008
        /*0ae8*/ 	.word	0x00000000
        /*0aec*/ 	.short	0x0101
        /*0aee*/ 	.byte	0x3f
	.zero		1


	//   ....[44]....
        /*0af0*/ 	.word	0x0000cf10
        /*0af4*/ 	.word	0x00000009
        /*0af8*/ 	.word	0x00000000
        /*0afc*/ 	.short	0x0101
        /*0afe*/ 	.byte	0x3f
	.zero		1


	//   ....[45]....
        /*0b00*/ 	.word	0x0000f780
        /*0b04*/ 	.word	0x00000000
        /*0b08*/ 	.word	0x00000000
        /*0b0c*/ 	.short	0x0101
        /*0b0e*/ 	.byte	0x3f
	.zero		1


	//   ....[46]....
        /*0b10*/ 	.word	0x00010260
        /*0b14*/ 	.word	0x00000004
        /*0b18*/ 	.word	0x00000000
        /*0b1c*/ 	.short	0x0101
        /*0b1e*/ 	.byte	0x3f
	.zero		1


	//   ....[47]....
        /*0b20*/ 	.word	0x00014890
        /*0b24*/ 	.word	0x00000016
        /*0b28*/ 	.word	0x00038840
        /*0b2c*/ 	.short	0x010a
        /*0b2e*/ 	.byte	0x3f
	.zero		1


	//   ....[48]....
        /*0b30*/ 	.word	0x00014d50
        /*0b34*/ 	.word	0x00000016
        /*0b38*/ 	.word	0x00038830
        /*0b3c*/ 	.short	0x0107
        /*0b3e*/ 	.byte	0x3f
	.zero		1


	//   ....[49]....
        /*0b40*/ 	.word	0x00014e30
        /*0b44*/ 	.word	0x00000016
        /*0b48*/ 	.word	0x00038830
        /*0b4c*/ 	.short	0x0101
        /*0b4e*/ 	.byte	0x3f
	.zero		1


	//   ....[50]....
        /*0b50*/ 	.word	0x000156f0
        /*0b54*/ 	.word	0x00000011
        /*0b58*/ 	.word	0x00038800
        /*0b5c*/ 	.short	0x0107
        /*0b5e*/ 	.byte	0x3f
	.zero		1


	//   ....[51]....
        /*0b60*/ 	.word	0x00015780
        /*0b64*/ 	.word	0x00000011
        /*0b68*/ 	.word	0x00038800
        /*0b6c*/ 	.short	0x0101
        /*0b6e*/ 	.byte	0x3f
	.zero		1


	//   ....[52]....
        /*0b70*/ 	.word	0x00016480
        /*0b74*/ 	.word	0x00000011
        /*0b78*/ 	.word	0x00038810
        /*0b7c*/ 	.short	0x0107
        /*0b7e*/ 	.byte	0x3f
	.zero		1


	//   ....[53]....
        /*0b80*/ 	.word	0x00016580
        /*0b84*/ 	.word	0x00000011
        /*0b88*/ 	.word	0x00038810
        /*0b8c*/ 	.short	0x0101
        /*0b8e*/ 	.byte	0x3f
	.zero		1


	//   ....[54]....
        /*0b90*/ 	.word	0x000165a0
        /*0b94*/ 	.word	0x00000011
        /*0b98*/ 	.word	0x00038820
        /*0b9c*/ 	.short	0x010a
        /*0b9e*/ 	.byte	0x3f
	.zero		1


	//   ....[55]....
        /*0ba0*/ 	.word	0x00016630
        /*0ba4*/ 	.word	0x00000016
        /*0ba8*/ 	.word	0x00038860
        /*0bac*/ 	.short	0x010a
        /*0bae*/ 	.byte	0x3f
	.zero		1


	//   ....[56]....
        /*0bb0*/ 	.word	0x00016f30
        /*0bb4*/ 	.word	0x00000016
        /*0bb8*/ 	.word	0x00038850
        /*0bbc*/ 	.short	0x0107
        /*0bbe*/ 	.byte	0x3f
	.zero		1


	//   ....[57]....
        /*0bc0*/ 	.word	0x00017000
        /*0bc4*/ 	.word	0x00000016
        /*0bc8*/ 	.word	0x00038850
        /*0bcc*/ 	.short	0x0101
        /*0bce*/ 	.byte	0x3f
	.zero		1


	//   ....[58]....
        /*0bd0*/ 	.word	0x000173a0
        /*0bd4*/ 	.word	0x00000006
        /*0bd8*/ 	.word	0x00038840
        /*0bdc*/ 	.short	0x010a
        /*0bde*/ 	.byte	0x3f
	.zero		1


	//   ....[59]....
        /*0be0*/ 	.word	0x000176c0
        /*0be4*/ 	.word	0x00000006
        /*0be8*/ 	.word	0x00038830
        /*0bec*/ 	.short	0x0107
        /*0bee*/ 	.byte	0x3f
	.zero		1


	//   ....[60]....
        /*0bf0*/ 	.word	0x00017780
        /*0bf4*/ 	.word	0x00000006
        /*0bf8*/ 	.word	0x00038830
        /*0bfc*/ 	.short	0x0101
        /*0bfe*/ 	.byte	0x3f
	.zero		1


	//   ....[61]....
        /*0c00*/ 	.word	0x000177b0
        /*0c04*/ 	.word	0x00000006
        /*0c08*/ 	.word	0x00038860
        /*0c0c*/ 	.short	0x010a
        /*0c0e*/ 	.byte	0x3f
	.zero		1


	//   ....[62]....
        /*0c10*/ 	.word	0x00017e60
        /*0c14*/ 	.word	0x00000006
        /*0c18*/ 	.word	0x00038850
        /*0c1c*/ 	.short	0x0107
        /*0c1e*/ 	.byte	0x3f
	.zero		1


	//   ....[63]....
        /*0c20*/ 	.word	0x00017f20
        /*0c24*/ 	.word	0x00000006
        /*0c28*/ 	.word	0x00038850
        /*0c2c*/ 	.short	0x0101
        /*0c2e*/ 	.byte	0x3f
	.zero		1


	//   ....[64]....
        /*0c30*/ 	.word	0x000191b0
        /*0c34*/ 	.word	0x00000005
        /*0c38*/ 	.word	0x00038820
        /*0c3c*/ 	.short	0x010a
        /*0c3e*/ 	.byte	0x3f
	.zero		1


	//   ....[65]....
        /*0c40*/ 	.word	0x00019330
        /*0c44*/ 	.word	0x00000003
        /*0c48*/ 	.word	0x00038840
        /*0c4c*/ 	.short	0x010a
        /*0c4e*/ 	.byte	0x3f
	.zero		1


	//   ....[66]....
        /*0c50*/ 	.word	0x000193d0
        /*0c54*/ 	.word	0x00000005
        /*0c58*/ 	.word	0x00038840
        /*0c5c*/ 	.short	0x010a
        /*0c5e*/ 	.byte	0x3f
	.zero		1


	//   ....[67]....
        /*0c60*/ 	.word	0x00019410
        /*0c64*/ 	.word	0x00000003
        /*0c68*/ 	.word	0x00038860
        /*0c6c*/ 	.short	0x010a
        /*0c6e*/ 	.byte	0x3f
	.zero		1


	//   ....[68]....
        /*0c70*/ 	.word	0x00019450
        /*0c74*/ 	.word	0x00000005
        /*0c78*/ 	.word	0x00038860
        /*0c7c*/ 	.short	0x010a
        /*0c7e*/ 	.byte	0x3f
	.zero		1


	//   ....[69]....
        /*0c80*/ 	.word	0x000194b0
        /*0c84*/ 	.word	0x00000011
        /*0c88*/ 	.word	0x00038800
        /*0c8c*/ 	.short	0x010a
        /*0c8e*/ 	.byte	0x3f
	.zero		1


	//   ....[70]....
        /*0c90*/ 	.word	0x00019500
        /*0c94*/ 	.word	0x00000009
        /*0c98*/ 	.word	0x00038830
        /*0c9c*/ 	.short	0x010a
        /*0c9e*/ 	.byte	0x3f
	.zero		1


	//   ....[71]....
        /*0ca0*/ 	.word	0x00019550
        /*0ca4*/ 	.word	0x00000011
        /*0ca8*/ 	.word	0x00038810
        /*0cac*/ 	.short	0x010a
        /*0cae*/ 	.byte	0x3f
	.zero		1


	//   ....[72]....
        /*0cb0*/ 	.word	0x000195a0
        /*0cb4*/ 	.word	0x00000009
        /*0cb8*/ 	.word	0x00038850
        /*0cbc*/ 	.short	0x010a
        /*0cbe*/ 	.byte	0x3f
	.zero		1


	//   ....[73]....
        /*0cc0*/ 	.word	0x000195f0
        /*0cc4*/ 	.word	0x00000009
        /*0cc8*/ 	.word	0x00038830
        /*0ccc*/ 	.short	0x010a
        /*0cce*/ 	.byte	0x3f
	.zero		1


	//   ....[74]....
        /*0cd0*/ 	.word	0x00019640
        /*0cd4*/ 	.word	0x00000009
        /*0cd8*/ 	.word	0x00038850
        /*0cdc*/ 	.short	0x010a
        /*0cde*/ 	.byte	0x3f
	.zero		1


	//   ....[75]....
        /*0ce0*/ 	.word	0x00019690
        /*0ce4*/ 	.word	0x00000009
        /*0ce8*/ 	.word	0x00038830
        /*0cec*/ 	.short	0x010a
        /*0cee*/ 	.byte	0x3f
	.zero		1


	//   ....[76]....
        /*0cf0*/ 	.word	0x000196e0
        /*0cf4*/ 	.word	0x00000009
        /*0cf8*/ 	.word	0x00038850
        /*0cfc*/ 	.short	0x010a
        /*0cfe*/ 	.byte	0x3f
	.zero		1


	//   ....[77]....
        /*0d00*/ 	.word	0x00019800
        /*0d04*/ 	.word	0x00000016
        /*0d08*/ 	.word	0x00038840
        /*0d0c*/ 	.short	0x010a
        /*0d0e*/ 	.byte	0x3f
	.zero		1


	//   ....[78]....
        /*0d10*/ 	.word	0x0001adf0
        /*0d14*/ 	.word	0x00000011
        /*0d18*/ 	.word	0x00038820
        /*0d1c*/ 	.short	0x010a
        /*0d1e*/ 	.byte	0x3f
	.zero		1


	//   ....[79]....
        /*0d20*/ 	.word	0x0001ae40
        /*0d24*/ 	.word	0x00000016
        /*0d28*/ 	.word	0x00038860
        /*0d2c*/ 	.short	0x010a
        /*0d2e*/ 	.byte	0x3f
	.zero		1


	//   ....[80]....
        /*0d30*/ 	.word	0x0001b730
        /*0d34*/ 	.word	0x00000006
        /*0d38*/ 	.word	0x00038840
        /*0d3c*/ 	.short	0x010a
        /*0d3e*/ 	.byte	0x3f
	.zero		1


	//   ....[81]....
        /*0d40*/ 	.word	0x0001bbf0
        /*0d44*/ 	.word	0x00000006
        /*0d48*/ 	.word	0x00038860
        /*0d4c*/ 	.short	0x010a
        /*0d4e*/ 	.byte	0x3f
	.zero		1


	//   ....[82]....
        /*0d50*/ 	.word	0x0001cd80
        /*0d54*/ 	.word	0x00000005
        /*0d58*/ 	.word	0x00038820
        /*0d5c*/ 	.short	0x010a
        /*0d5e*/ 	.byte	0x3f
	.zero		1


	//   ....[83]....
        /*0d60*/ 	.word	0x0001cf20
        /*0d64*/ 	.word	0x00000003
        /*0d68*/ 	.word	0x00038840
        /*0d6c*/ 	.short	0x010a
        /*0d6e*/ 	.byte	0x3f
	.zero		1


	//   ....[84]....
        /*0d70*/ 	.word	0x0001cf70
        /*0d74*/ 	.word	0x00000005
        /*0d78*/ 	.word	0x00038840
        /*0d7c*/ 	.short	0x010a
        /*0d7e*/ 	.byte	0x3f
	.zero		1


	//   ....[85]....
        /*0d80*/ 	.word	0x0001cfc0
        /*0d84*/ 	.word	0x00000003
        /*0d88*/ 	.word	0x00038860
        /*0d8c*/ 	.short	0x010a
        /*0d8e*/ 	.byte	0x3f
	.zero		1


	//----- nvinfo : EIATTR_NUM_MBARRIERS
	.align		4
.L_1054:
        /*0d90*/ 	.byte	0x03, 0x38
        /*0d92*/ 	.short	0x0017


	//----- nvinfo : EIATTR_EXIT_INSTR_OFFSETS
	.align		4
        /*0d94*/ 	.byte	0x04, 0x1c
        /*0d96*/ 	.short	(.L_1056 - .L_1055)


	//   ....[0]....
.L_1055:
        /*0d98*/ 	.word	0x00000990


	//   ....[1]....
        /*0d9c*/ 	.word	0x000122d0


	//   ....[2]....
        /*0da0*/ 	.word	0x000194a0


	//----- nvinfo : EIATTR_MAX_THREADS
	.align		4
.L_1056:
        /*0da4*/ 	.byte	0x04, 0x05
        /*0da6*/ 	.short	(.L_1058 - .L_1057)
.L_1057:
        /*0da8*/ 	.word	0x00000180
        /*0dac*/ 	.word	0x00000001
        /*0db0*/ 	.word	0x00000001


	//----- nvinfo : EIATTR_CRS_STACK_SIZE
	.align		4
.L_1058:
        /*0db4*/ 	.byte	0x04, 0x1e
        /*0db6*/ 	.short	(.L_1060 - .L_1059)
.L_1059:
        /*0db8*/ 	.word	0x00000000


	//----- nvinfo : EIATTR_CBANK_PARAM_SIZE
	.align		4
.L_1060:
        /*0dbc*/ 	.byte	0x03, 0x19
        /*0dbe*/ 	.short	0x0bf0


	//----- nvinfo : EIATTR_PARAM_CBANK
	.align		4
        /*0dc0*/ 	.byte	0x04, 0x0a
        /*0dc2*/ 	.short	(.L_1062 - .L_1061)
	.align		4
.L_1061:
        /*0dc4*/ 	.word	index@(.nv.constant0._ZN7cutlass13device_kernelIN5flash11enable_sm90INS1_16FlashAttnFwdSm90INS1_25CollectiveMainloopFwdSm90ILi2EN4cute5tupleIJNS5_1CILi1EEES8_S8_EEENS6_IJNS7_ILi64EEESA_SA_EEELi512ENS_6half_tEfNS_4arch4Sm90ELb1ELb0ELb0ELb1ELb1ELb0ELb1ELb0ELb0ELb1ELb1ELb0EEENS1_21CollectiveEpilogueFwdINS6_IJSA_NS7_ILi512EEESA_EEES9_SC_SE_Li256ELb1ELb1ELb1ELb0EEENS1_36VarlenDynamicPersistentTileSchedulerILi64ELi64ELi256ELi128ELb1ELb1ELb1ELb1ELb1ELb1EEEEEEEEEvNT_6ParamsE)
        /*0dc8*/ 	.short	0x0210
        /*0dca*/ 	.short	0x0bf0


	//----- nvinfo : EIATTR_SW_WAR
	.align		4
.L_1062:
        /*0dcc*/ 	.byte	0x04, 0x36
        /*0dce*/ 	.short	(.L_1064 - .L_1063)
.L_1063:
        /*0dd0*/ 	.word	0x00000008
.L_1064:


//--------------------- .nv.info._ZN7cutlass13device_kernelIN5flash11enable_sm90INS1_16FlashAttnFwdSm90INS1_25CollectiveMainloopFwdSm90ILi2EN4cute5tupleIJNS5_1CILi1EEES8_S8_EEENS6_IJNS7_ILi64EEESA_SA_EEELi512ENS_6half_tEfNS_4arch4Sm90ELb1ELb0ELb0ELb1ELb1ELb1ELb1ELb0ELb0ELb1ELb1ELb0EEENS1_21CollectiveEpilogueFwdINS6_IJSA_NS7_ILi512EEESA_EEES9_SC_SE_Li256ELb1ELb1ELb1ELb0EEENS1_36VarlenDynamicPersistentTileSchedulerILi64ELi64ELi256ELi128ELb1ELb1ELb1ELb1ELb1ELb1EEEEEEEEEvNT_6ParamsE --------------------------
	.section	.nv.info._ZN7cutlass13device_kernelIN5flash11enable_sm90INS1_16FlashAttnFwdSm90INS1_25CollectiveMainloopFwdSm90ILi2EN4cute5tupleIJNS5_1CILi1EEES8_S8_EEENS6_IJNS7_ILi64EEESA_SA_EEELi512ENS_6half_tEfNS_4arch4Sm90ELb1ELb0ELb0ELb1ELb1ELb1ELb1ELb0ELb0ELb1ELb1ELb0EEENS1_21CollectiveEpilogueFwdINS6_IJSA_NS7_ILi512EEESA_EEES9_SC_SE_Li256ELb1ELb1ELb1ELb0EEENS1_36VarlenDynamicPersistentTileSchedulerILi64ELi64ELi256ELi128ELb1ELb1ELb1ELb1ELb1ELb1EEEEEEEEEvNT_6ParamsE,"",@"SHT_CUDA_INFO"
	.sectionflags	@""
	.align	4


	//----- nvinfo : EIATTR_CUDA_API_VERSION
	.align		4
        /*0000*/ 	.byte	0x04, 0x37
        /*0002*/ 	.short	(.L_1066 - .L_1065)
.L_1065:
        /*0004*/ 	.word	0x00000082


	//----- nvinfo : EIATTR_KPARAM_INFO
	.align		4
.L_1066:
        /*0008*/ 	.byte	0x04, 0x17
        /*000a*/ 	.short	(.L_1068 - .L_1067)
.L_1067:
        /*000c*/ 	.word	0x00000000
        /*0010*/ 	.short	0x0000
        /*0012*/ 	.short	0x0070
        /*0014*/ 	.byte	0x00, 0xf0, 0x01, 0x2e


	//----- nvinfo : EIATTR_SPARSE_MMA_MASK
	.align		4
.L_1068:
        /*0018*/ 	.byte	0x03, 0x50
        /*001a*/ 	.short	0x0000


	//----- nvinfo : EIATTR_MAXREG_COUNT
	.align		4
        /*001c*/ 	.byte	0x03, 0x1b
        /*001e*/ 	.short	0x00a8


	//----- nvinfo : EIATTR_NUM_BARRIERS
	.align		4
        /*0020*/ 	.byte	0x02, 0x4c
        /*0022*/ 	.byte	0x10
	.zero		1


	//----- nvinfo : EIATTR_EXTERNS
	.align		4
        /*0024*/ 	.byte	0x04, 0x0f
        /*0026*/ 	.short	(.L_1070 - .L_1069)


	//   ....[0]....
	.align		4
.L_1069:
        /*0028*/ 	.word	index@(__assertfail)


	//----- nvinfo : EIATTR_ANNOTATIONS
	.align		4
.L_1070:
        /*002c*/ 	.byte	0x04, 0x55
        /*002e*/ 	.short	(.L_1072 - .L_1071)


	//   ....[0]....
.L_1071:
        /* <DEDUP_REMOVED lines=82> */


	//----- nvinfo : EIATTR_MERCURY_ISA_VERSION
	.align		4
.L_1072:
        /*0540*/ 	.byte	0x03, 0x5f
        /*0542*/ 	.short	0x0101


	//----- nvinfo : EIATTR_UNUSED_LOAD_BYTE_OFFSET
	.align		4
        /*0544*/ 	.byte	0x04, 0x44
        /*0546*/ 	.short	(.L_1074 - .L_1073)


	//   ....[0]....
.L_1073:
        /*0548*/ 	.word	0x00000a50
        /*054c*/ 	.word	0x0000fff0


	//   ....[1]....
        /*0550*/ 	.word	0x00015300
        /*0554*/ 	.word	0x0000fff0


	//----- nvinfo : EIATTR_INT_WARP_WIDE_INSTR_OFFSETS
	.align		4
.L_1074:
        /*0558*/ 	.byte	0x04, 0x31
        /*055a*/ 	.short	(.L_1076 - .L_1075)


	//   ....[0]....
.L_1075:
        /*055c*/ 	.word	0x00000130


	//   ....[1]....
        /*0560*/ 	.word	0x00000170


	//   ....[2]....
        /*0564*/ 	.word	0x000001e0


	//   ....[3]....
        /*0568*/ 	.word	0x00000250


	//   ....[4]....
        /*056c*/ 	.word	0x0001da70


	//   ....[5]....
        /*0570*/ 	.word	0x0001db00


	//   ....[6]....
        /*0574*/ 	.word	0x00021f70


	//   ....[7]....
        /*0578*/ 	.word	0x00022000


	//----- nvinfo : EIATTR_COOP_GROUP_MASK_REGIDS
	.align		4
.L_1076:
        /*057c*/ 	.byte	0x04, 0x29
        /*057e*/ 	.short	(.L_1078 - .L_1077)


	//   ....[0]....
.L_1077:
        /*0580*/ 	.word	0xffffffff


	//   ....[1]....
        /*0584*/ 	.word	0xffffffff


	//   ....[2]....
        /*0588*/ 	.word	0xffffffff


	//   ....[3]....
        /*058c*/ 	.word	0xffffffff


	//   ....[4]....
        /*0590*/ 	.word	0xffffffff


	//   ....[5]....
        /*0594*/ 	.word	0xffffffff


	//   ....[6]....
        /*0598*/ 	.word	0xffffffff


	//   ....[7]....
        /*059c*/ 	.word	0xffffffff


	//   ....[8]....
        /*05a0*/ 	.word	0xffffffff


	//   ....[9]....
        /*05a4*/ 	.word	0xffffffff


	//   ....[10]....
        /*05a8*/ 	.word	0xffffffff


	//   ....[11]....
        /*05ac*/ 	.word	0xffffffff


	//   ....[12]....
        /*05b0*/ 	.word	0xffffffff


	//   ....[13]....
        /*05b4*/ 	.word	0xffffffff


	//   ....[14]....
        /*05b8*/ 	.word	0xffffffff


	//   ....[15]....
        /*05bc*/ 	.word	0xffffffff


	//   ....[16]....
        /*05c0*/ 	.word	0xffffffff


	//   ....[17]....
        /*05c4*/ 	.word	0xffffffff


	//   ....[18]....
        /*05c8*/ 	.word	0xffffffff


	//   ....[19]....
        /*05cc*/ 	.word	0xffffffff


	//   ....[20]....
        /*05d0*/ 	.word	0xffffffff


	//   ....[21]....
        /*05d4*/ 	.word	0xffffffff


	//   ....[22]....
        /*05d8*/ 	.word	0xffffffff


	//   ....[23]....
        /*05dc*/ 	.word	0xffffffff


	//   ....[24]....
        /*05e0*/ 	.word	0xffffffff


	//   ....[25]....
        /*05e4*/ 	.word	0xffffffff


	//   ....[26]....
        /*05e8*/ 	.word	0xffffffff


	//   ....[27]....
        /*05ec*/ 	.word	0xffffffff


	//   ....[28]....
        /*05f0*/ 	.word	0xffffffff


	//   ....[29]....
        /*05f4*/ 	.word	0xffffffff


	//   ....[30]....
        /*05f8*/ 	.word	0xffffffff


	//   ....[31]....
        /*05fc*/ 	.word	0xffffffff


	//   ....[32]....
        /*0600*/ 	.word	0xffffffff


	//   ....[33]....
        /*0604*/ 	.word	0xffffffff


	//   ....[34]....
        /*0608*/ 	.word	0xffffffff


	//   ....[35]....
        /*060c*/ 	.word	0xffffffff


	//   ....[36]....
        /*0610*/ 	.word	0xffffffff


	//   ....[37]....
        /*0614*/ 	.word	0xffffffff


	//   ....[38]....
        /*0618*/ 	.word	0xffffffff


	//   ....[39]....
        /*061c*/ 	.word	0xffffffff


	//   ....[40]....
        /*0620*/ 	.word	0xffffffff


	//   ....[41]....
        /*0624*/ 	.word	0xffffffff


	//   ....[42]....
        /*0628*/ 	.word	0xffffffff


	//   ....[43]....
        /*062c*/ 	.word	0xffffffff


	//   ....[44]....
        /*0630*/ 	.word	0xffffffff


	//   ....[45]....
        /*0634*/ 	.word	0xffffffff


	//   ....[46]....
        /*0638*/ 	.word	0xffffffff


	//   ....[47]....
        /*063c*/ 	.word	0xffffffff


	//   ....[48]....
        /*0640*/ 	.word	0xffffffff


	//   ....[49]....
        /*0644*/ 	.word	0xffffffff


	//   ....[50]....
        /*0648*/ 	.word	0xffffffff


	//   ....[51]....
        /*064c*/ 	.word	0xffffffff


	//   ....[52]....
        /*0650*/ 	.word	0xffffffff


	//   ....[53]....
        /*0654*/ 	.word	0xffffffff


	//   ....[54]....
        /*0658*/ 	.word	0xffffffff


	//   ....[55]....
        /*065c*/ 	.word	0xffffffff


	//   ....[56]....
        /*0660*/ 	.word	0xffffffff


	//   ....[57]....
        /*0664*/ 	.word	0xffffffff


	//   ....[58]....
        /*0668*/ 	.word	0xffffffff


	//   ....[59]....
        /*066c*/ 	.word	0xffffffff


	//   ....[60]....
        /*0670*/ 	.word	0xffffffff


	//   ....[61]....
        /*0674*/ 	.word	0xffffffff


	//   ....[62]....
        /*0678*/ 	.word	0xffffffff


	//   ....[63]....
        /*067c*/ 	.word	0xffffffff


	//   ....[64]....
        /*0680*/ 	.word	0xffffffff


	//   ....[65]....
        /*0684*/ 	.word	0xffffffff


	//   ....[66]....
        /*0688*/ 	.word	0xffffffff


	//   ....[67]....
        /*068c*/ 	.word	0xffffffff


	//   ....[68]....
        /*0690*/ 	.word	0xffffffff


	//   ....[69]....
        /*0694*/ 	.word	0xffffffff


	//   ....[70]....
        /*0698*/ 	.word	0xffffffff


	//   ....[71]....
        /*069c*/ 	.word	0xffffffff


	//   ....[72]....
        /*06a0*/ 	.word	0xffffffff


	//   ....[73]....
        /*06a4*/ 	.word	0xffffffff


	//   ....[74]....
        /*06a8*/ 	.word	0xffffffff


	//   ....[75]....
        /*06ac*/ 	.word	0xffffffff


	//   ....[76]....
        /*06b0*/ 	.word	0xffffffff


	//   ....[77]....
        /*06b4*/ 	.word	0xffffffff


	//   ....[78]....
        /*06b8*/ 	.word	0xffffffff


	//   ....[79]....
        /*06bc*/ 	.word	0xffffffff


	//   ....[80]....
        /*06c0*/ 	.word	0xffffffff


	//   ....[81]....
        /*06c4*/ 	.word	0xffffffff


	//   ....[82]....
        /*06c8*/ 	.word	0xffffffff


	//   ....[83]....
        /*06cc*/ 	.word	0xffffffff


	//   ....[84]....
        /*06d0*/ 	.word	0xffffffff


	//   ....[85]....
        /*06d4*/ 	.word	0xffffffff


	//   ....[86]....
        /*06d8*/ 	.word	0xffffffff


	//   ....[87]....
        /*06dc*/ 	.word	0xffffffff


	//   ....[88]....
        /*06e0*/ 	.word	0xffffffff


	//   ....[89]....
        /*06e4*/ 	.word	0xffffffff


	//   ....[90]....
        /*06e8*/ 	.word	0xffffffff


	//   ....[91]....
        /*06ec*/ 	.word	0xffffffff


	//   ....[92]....
        /*06f0*/ 	.word	0xffffffff


	//   ....[93]....
        /*06f4*/ 	.word	0xffffffff


	//   ....[94]....
        /*06f8*/ 	.word	0xffffffff


	//   ....[95]....
        /*06fc*/ 	.word	0xffffffff


	//   ....[96]....
        /*0700*/ 	.word	0xffffffff


	//   ....[97]....
        /*0704*/ 	.word	0xffffffff


	//   ....[98]....
        /*0708*/ 	.word	0xffffffff


	//   ....[99]....
        /*070c*/ 	.word	0xffffffff


	//   ....[100]....
        /*0710*/ 	.word	0xffffffff


	//   ....[101]....
        /*0714*/ 	.word	0xffffffff


	//   ....[102]....
        /*0718*/ 	.word	0xffffffff


	//   ....[103]....
        /*071c*/ 	.word	0xffffffff


	//   ....[104]....
        /*0720*/ 	.word	0xffffffff


	//   ....[105]....
        /*0724*/ 	.word	0xffffffff


	//   ....[106]....
        /*0728*/ 	.word	0xffffffff


	//   ....[107]....
        /*072c*/ 	.word	0xffffffff


	//   ....[108]....
        /*0730*/ 	.word	0xffffffff


	//   ....[109]....
        /*0734*/ 	.word	0xffffffff


	//   ....[110]....
        /*0738*/ 	.word	0xffffffff


	//   ....[111]....
        /*073c*/ 	.word	0xffffffff


	//   ....[112]....
        /*0740*/ 	.word	0xffffffff


	//   ....[113]....
        /*0744*/ 	.word	0xffffffff


	//   ....[114]....
        /*0748*/ 	.word	0xffffffff


	//   ....[115]....
        /*074c*/ 	.word	0xffffffff


	//   ....[116]....
        /*0750*/ 	.word	0xffffffff


	//   ....[117]....
        /*0754*/ 	.word	0xffffffff


	//   ....[118]....
        /*0758*/ 	.word	0xffffffff


	//   ....[119]....
        /*075c*/ 	.word	0xffffffff


	//   ....[120]....
        /*0760*/ 	.word	0xffffffff


	//   ....[121]....
        /*0764*/ 	.word	0xffffffff


	//   ....[122]....
        /*0768*/ 	.word	0xffffffff


	//   ....[123]....
        /*076c*/ 	.word	0xffffffff


	//   ....[124]....
        /*0770*/ 	.word	0xffffffff


	//   ....[125]....
        /*0774*/ 	.word	0xffffffff


	//   ....[126]....
        /*0778*/ 	.word	0xffffffff


	//   ....[127]....
        /*077c*/ 	.word	0xffffffff


	//   ....[128]....
        /*0780*/ 	.word	0xffffffff


	//   ....[129]....
        /*0784*/ 	.word	0xffffffff


	//   ....[130]....
        /*0788*/ 	.word	0xffffffff


	//   ....[131]....
        /*078c*/ 	.word	0xffffffff


	//   ....[132]....
        /*0790*/ 	.word	0xffffffff


	//   ....[133]....
        /*0794*/ 	.word	0xffffffff


	//   ....[134]....
        /*0798*/ 	.word	0xffffffff


	//   ....[135]....
        /*079c*/ 	.word	0xffffffff


	//   ....[136]....
        /*07a0*/ 	.word	0xffffffff


	//   ....[137]....
        /*07a4*/ 	.word	0xffffffff


	//   ....[138]....
        /*07a8*/ 	.word	0xffffffff


	//   ....[139]....
        /*07ac*/ 	.word	0xffffffff


	//   ....[140]....
        /*07b0*/ 	.word	0xffffffff


	//   ....[141]....
        /*07b4*/ 	.word	0xffffffff


	//   ....[142]....
        /*07b8*/ 	.word	0xffffffff


	//   ....[143]....
        /*07bc*/ 	.word	0xffffffff


	//   ....[144]....
        /*07c0*/ 	.word	0xffffffff


	//   ....[145]....
        /*07c4*/ 	.word	0xffffffff


	//   ....[146]....
        /*07c8*/ 	.word	0xffffffff


	//   ....[147]....
        /*07cc*/ 	.word	0xffffffff


	//   ....[148]....
        /*07d0*/ 	.word	0xffffffff


	//   ....[149]....
        /*07d4*/ 	.word	0xffffffff


	//   ....[150]....
        /*07d8*/ 	.word	0xffffffff


	//   ....[151]....
        /*07dc*/ 	.word	0xffffffff


	//   ....[152]....
        /*07e0*/ 	.word	0xffffffff


	//   ....[153]....
        /*07e4*/ 	.word	0xffffffff


	//   ....[154]....
        /*07e8*/ 	.word	0xffffffff


	//   ....[155]....
        /*07ec*/ 	.word	0xffffffff


	//   ....[156]....
        /*07f0*/ 	.word	0xffffffff


	//   ....[157]....
        /*07f4*/ 	.word	0xffffffff


	//   ....[158]....
        /*07f8*/ 	.word	0xffffffff


	//   ....[159]....
        /*07fc*/ 	.word	0xffffffff


	//   ....[160]....
        /*0800*/ 	.word	0xffffffff


	//   ....[161]....
        /*0804*/ 	.word	0x0500000f


	//   ....[162]....
        /*0808*/ 	.word	0x0500000f


	//   ....[163]....
        /*080c*/ 	.word	0x0500000f


	//   ....[164]....
        /*0810*/ 	.word	0x0500000f


	//   ....[165]....
        /*0814*/ 	.word	0x0500000f


	//   ....[166]....
        /*0818*/ 	.word	0x0500000f


	//   ....[167]....
        /*081c*/ 	.word	0x0500000f


	//   ....[168]....
        /*0820*/ 	.word	0x0500000f


	//   ....[169]....
        /*0824*/ 	.word	0x0500000f


	//   ....[170]....
        /*0828*/ 	.word	0x0500000f


	//   ....[171]....
        /*082c*/ 	.word	0x0500000f


	//   ....[172]....
        /*0830*/ 	.word	0x0500000f


	//   ....[173]....
        /*0834*/ 	.word	0x0500000f


	//   ....[174]....
        /*0838*/ 	.word	0x0500000f


	//   ....[175]....
        /*083c*/ 	.word	0x0500000f


	//   ....[176]....
        /*0840*/ 	.word	0x0500000f


	//   ....[177]....
        /*0844*/ 	.word	0x0500000f


	//   ....[178]....
        /*0848*/ 	.word	0x0500000f


	//   ....[179]....
        /*084c*/ 	.word	0x0500000f


	//   ....[180]....
        /*0850*/ 	.word	0x0500000f


	//   ....[181]....
        /*0854*/ 	.word	0x0500000f


	//   ....[182]....
        /*0858*/ 	.word	0x0500000f


	//   ....[183]....
        /*085c*/ 	.word	0x0500000f


	//   ....[184]....
        /*0860*/ 	.word	0x0500000f


	//   ....[185]....
        /*0864*/ 	.word	0x0500000f


	//   ....[186]....
        /*0868*/ 	.word	0x0500000f


	//   ....[187]....
        /*086c*/ 	.word	0x0500000f


	//   ....[188]....
        /*0870*/ 	.word	0x0500000f


	//   ....[189]....
        /*0874*/ 	.word	0x0500000f


	//   ....[190]....
        /*0878*/ 	.word	0x0500000f


	//   ....[191]....
        /*087c*/ 	.word	0x0500000f


	//   ....[192]....
        /*0880*/ 	.word	0x0500000f


	//   ....[193]....
        /*0884*/ 	.word	0x0500000f


	//   ....[194]....
        /*0888*/ 	.word	0x0500000f


	//   ....[195]....
        /*088c*/ 	.word	0x0500000f


	//   ....[196]....
        /*0890*/ 	.word	0x0500000f


	//   ....[197]....
        /*0894*/ 	.word	0x0500000f


	//   ....[198]....
        /*0898*/ 	.word	0x0500000f


	//   ....[199]....
        /*089c*/ 	.word	0x0500000f


	//   ....[200]....
        /*08a0*/ 	.word	0x0500000f


	//   ....[201]....
        /*08a4*/ 	.word	0x0500000f


	//   ....[202]....
        /*08a8*/ 	.word	0x0500000f


	//   ....[203]....
        /*08ac*/ 	.word	0x0500000f


	//   ....[204]....
        /*08b0*/ 	.word	0x0500000f


	//   ....[205]....
        /*08b4*/ 	.word	0x0500000f


	//   ....[206]....
        /*08b8*/ 	.word	0x0500000f


	//   ....[207]....
        /*08bc*/ 	.word	0x0500000f


	//   ....[208]....
        /*08c0*/ 	.word	0x0500000f


	//   ....[209]....
        /*08c4*/ 	.word	0x0500000f


	//   ....[210]....
        /*08c8*/ 	.word	0x0500000f


	//   ....[211]....
        /*08cc*/ 	.word	0x0500000f


	//   ....[212]....
        /*08d0*/ 	.word	0x0500000f


	//   ....[213]....
        /*08d4*/ 	.word	0x0500000f


	//   ....[214]....
        /*08d8*/ 	.word	0x0500000f


	//   ....[215]....
        /*08dc*/ 	.word	0x0500000f


	//   ....[216]....
        /*08e0*/ 	.word	0x0500000f


	//   ....[217]....
        /*08e4*/ 	.word	0x0500000f


	//   ....[218]....
        /*08e8*/ 	.word	0x0500000f


	//   ....[219]....
        /*08ec*/ 	.word	0x0500000f


	//   ....[220]....
        /*08f0*/ 	.word	0x0500000f


	//   ....[221]....
        /*08f4*/ 	.word	0x0500000f


	//   ....[222]....
        /*08f8*/ 	.word	0x0500000f


	//   ....[223]....
        /*08fc*/ 	.word	0x0500000f


	//   ....[224]....
        /*0900*/ 	.word	0x0500000f


	//   ....[225]....
        /*0904*/ 	.word	0x0500000f


	//   ....[226]....
        /*0908*/ 	.word	0x0500000f


	//   ....[227]....
        /*090c*/ 	.word	0x0500000f


	//   ....[228]....
        /*0910*/ 	.word	0x0500000f


	//   ....[229]....
        /*0914*/ 	.word	0x0500000f


	//   ....[230]....
        /*0918*/ 	.word	0x0500000f


	//   ....[231]....
        /*091c*/ 	.word	0x0500000f


	//   ....[232]....
        /*0920*/ 	.word	0x0500000f


	//   ....[233]....
        /*0924*/ 	.word	0x0500000f


	//   ....[234]....
        /*0928*/ 	.word	0x0500000f


	//   ....[235]....
        /*092c*/ 	.word	0x0500000f


	//   ....[236]....
        /*0930*/ 	.word	0x0500000f


	//   ....[237]....
        /*0934*/ 	.word	0x0500000f


	//   ....[238]....
        /*0938*/ 	.word	0x0500000f


	//   ....[239]....
        /*093c*/ 	.word	0x0500000f


	//   ....[240]....
        /*0940*/ 	.word	0x0500000f


	//   ....[241]....
        /*0944*/ 	.word	0x0500000f


	//   ....[242]....
        /*0948*/ 	.word	0x0500000f


	//   ....[243]....
        /*094c*/ 	.word	0x0500000f


	//   ....[244]....
        /*0950*/ 	.word	0x0500000f


	//   ....[245]....
        /*0954*/ 	.word	0x0500000f


	//   ....[246]....
        /*0958*/ 	.word	0x0500000f


	//   ....[247]....
        /*095c*/ 	.word	0x0500000f


	//   ....[248]....
        /*0960*/ 	.word	0x0500000f


	//   ....[249]....
        /*0964*/ 	.word	0x0500000f


	//   ....[250]....
        /*0968*/ 	.word	0x0500000f


	//   ....[251]....
        /*096c*/ 	.word	0x0500000f


	//----- nvinfo : EIATTR_COOP_GROUP_INSTR_OFFSETS
	.align		4
.L_1078:
        /*0970*/ 	.byte	0x04, 0x28
        /*0972*/ 	.short	(.L_1080 - .L_1079)


	//   ....[0]....
.L_1079:
        /*0974*/ 	.word	0x00000060


	//   ....[1]....
        /*0978*/ 	.word	0x00000140


	//   ....[2]....
        /*097c*/ 	.word	0x00000180


	//   ....[3]....
        /*0980*/ 	.word	0x00000390


	//   ....[4]....
        /*0984*/ 	.word	0x000004f0


	//   ....[5]....
        /*0988*/ 	.word	0x00000610


	//   ....[6]....
        /*098c*/ 	.word	0x00000770


	//   ....[7]....
        /*0990*/ 	.word	0x00003290


	//   ....[8]....
        /*0994*/ 	.word	0x000032a0


	//   ....[9]....
        /*0998*/ 	.word	0x00003cc0


	//   ....[10]....
        /*099c*/ 	.word	0x00003cd0


	//   ....[11]....
        /*09a0*/ 	.word	0x000046a0


	//   ....[12]....
        /*09a4*/ 	.word	0x000046b0


	//   ....[13]....
        /*09a8*/ 	.word	0x00004a70


	//   ....[14]....
        /*09ac*/ 	.word	0x00004a80


	//   ....[15]....
        /*09b0*/ 	.word	0x00005b10


	//   ....[16]....
        /*09b4*/ 	.word	0x00007af0


	//   ....[17]....
        /*09b8*/ 	.word	0x00008250


	//   ....[18]....
        /*09bc*/ 	.word	0x00008260


	//   ....[19]....
        /*09c0*/ 	.word	0x00008270


	//   ....[20]....
        /*09c4*/ 	.word	0x00008280


	//   ....[21]....
        /*09c8*/ 	.word	0x000085a0


	//   ....[22]....
        /*09cc*/ 	.word	0x000085b0


	//   ....[23]....
        /*09d0*/ 	.word	0x000085c0


	//   ....[24]....
        /*09d4*/ 	.word	0x000085d0


	//   ....[25]....
        /*09d8*/ 	.word	0x00009840


	//   ....[26]....
        /*09dc*/ 	.word	0x00009860


	//   ....[27]....
        /*09e0*/ 	.word	0x00009870


	//   ....[28]....
        /*09e4*/ 	.word	0x00009880


	//   ....[29]....
        /*09e8*/ 	.word	0x00009960


	//   ....[30]....
        /*09ec*/ 	.word	0x00009980


	//   ....[31]....
        /*09f0*/ 	.word	0x00009990


	//   ....[32]....
        /*09f4*/ 	.word	0x000099a0


	//   ....[33]....
        /*09f8*/ 	.word	0x0000b1f0


	//   ....[34]....
        /*09fc*/ 	.word	0x0000c9d0


	//   ....[35]....
        /*0a00*/ 	.word	0x0000cd00


	//   ....[36]....
        /*0a04*/ 	.word	0x0000cd20


	//   ....[37]....
        /*0a08*/ 	.word	0x0000ce30


	//   ....[38]....
        /*0a0c*/ 	.word	0x0000d0c0


	//   ....[39]....
        /*0a10*/ 	.word	0x0000d0e0


	//   ....[40]....
        /*0a14*/ 	.word	0x0000dad0


	//   ....[41]....
        /*0a18*/ 	.word	0x0000eb80


	//   ....[42]....
        /*0a1c*/ 	.word	0x0000f9d0


	//   ....[43]....
        /*0a20*/ 	.word	0x0000f9f0


	//   ....[44]....
        /*0a24*/ 	.word	0x0000fe30


	//   ....[45]....
        /*0a28*/ 	.word	0x0000fe50


	//   ....[46]....
        /*0a2c*/ 	.word	0x00010280


	//   ....[47]....
        /*0a30*/ 	.word	0x000102d0


	//   ....[48]....
        /*0a34*/ 	.word	0x00011410


	//   ....[49]....
        /*0a38*/ 	.word	0x00012460


	//   ....[50]....
        /*0a3c*/ 	.word	0x00013300


	//   ....[51]....
        /*0a40*/ 	.word	0x00013320


	//   ....[52]....
        /*0a44*/ 	.word	0x00013a70


	//   ....[53]....
        /*0a48*/ 	.word	0x00013af0


	//   ....[54]....
        /*0a4c*/ 	.word	0x00014710


	//   ....[55]....
        /*0a50*/ 	.word	0x00014830


	//   ....[56]....
        /*0a54*/ 	.word	0x00014850


	//   ....[57]....
        /*0a58*/ 	.word	0x000149c0


	//   ....[58]....
        /*0a5c*/ 	.word	0x00014b90


	//   ....[59]....
        /*0a60*/ 	.word	0x00016030


	//   ....[60]....
        /*0a64*/ 	.word	0x000163e0


	//   ....[61]....
        /*0a68*/ 	.word	0x00016410


	//   ....[62]....
        /*0a6c*/ 	.word	0x00016420


	//   ....[63]....
        /*0a70*/ 	.word	0x00016430


	//   ....[64]....
        /*0a74*/ 	.word	0x00017160


	//   ....[65]....
        /*0a78*/ 	.word	0x00017180


	//   ....[66]....
        /*0a7c*/ 	.word	0x00017420


	//   ....[67]....
        /*0a80*/ 	.word	0x00017440


	//   ....[68]....
        /*0a84*/ 	.word	0x00017e20


	//   ....[69]....
        /*0a88*/ 	.word	0x00017e60


	//   ....[70]....
        /*0a8c*/ 	.word	0x000187e0


	//   ....[71]....
        /*0a90*/ 	.word	0x00018800


	//   ....[72]....
        /*0a94*/ 	.word	0x00019cf0


	//   ....[73]....
        /*0a98*/ 	.word	0x00019d20


	//   ....[74]....
        /*0a9c*/ 	.word	0x00019f70


	//   ....[75]....
        /*0aa0*/ 	.word	0x00019f90


	//   ....[76]....
        /*0aa4*/ 	.word	0x0001a240


	//   ....[77]....
        /*0aa8*/ 	.word	0x0001a430


	//   ....[78]....
        /*0aac*/ 	.word	0x0001a460


	//   ....[79]....
        /*0ab0*/ 	.word	0x0001a490


	//   ....[80]....
        /*0ab4*/ 	.word	0x0001a4c0


	//   ....[81]....
        /*0ab8*/ 	.word	0x0001a4f0


	//   ....[82]....
        /*0abc*/ 	.word	0x0001a520


	//   ....[83]....
        /*0ac0*/ 	.word	0x0001a6b0


	//   ....[84]....
        /*0ac4*/ 	.word	0x0001a6e0


	//   ....[85]....
        /*0ac8*/ 	.word	0x0001a710


	//   ....[86]....
        /*0acc*/ 	.word	0x0001a740


	//   ....[87]....
        /*0ad0*/ 	.word	0x0001a770


	//   ....[88]....
        /*0ad4*/ 	.word	0x0001a7a0


	//   ....[89]....
        /*0ad8*/ 	.word	0x0001a830


	//   ....[90]....
        /*0adc*/ 	.word	0x0001a860


	//   ....[91]....
        /*0ae0*/ 	.word	0x0001a870


	//   ....[92]....
        /*0ae4*/ 	.word	0x0001a8b0


	//   ....[93]....
        /*0ae8*/ 	.word	0x0001bda0


	//   ....[94]....
        /*0aec*/ 	.word	0x0001e8a0


	//   ....[95]....
        /*0af0*/ 	.word	0x0001e8c0


	//   ....[96]....
        /*0af4*/ 	.word	0x0001e950


	//   ....[97]....
        /*0af8*/ 	.word	0x0001e970


	//   ....[98]....
        /*0afc*/ 	.word	0x0001e9f0


	//   ....[99]....
        /*0b00*/ 	.word	0x0001ea10


	//   ....[100]....
        /*0b04*/ 	.word	0x0001ea20


	//   ....[101]....
        /*0b08*/ 	.word	0x0001ea30


	//   ....[102]....
        /*0b0c*/ 	.word	0x0001f1e0


	//   ....[103]....
        /*0b10*/ 	.word	0x0001f210


	//   ....[104]....
        /*0b14*/ 	.word	0x0001f2c0


	//   ....[105]....
        /*0b18*/ 	.word	0x0001f2d0


	//   ....[106]....
        /*0b1c*/ 	.word	0x0001f2e0


	//   ....[107]....
        /*0b20*/ 	.word	0x0001f2f0


	//   ....[108]....
        /*0b24*/ 	.word	0x0001f370


	//   ....[109]....
        /*0b28*/ 	.word	0x0001f380


	//   ....[110]....
        /*0b2c*/ 	.word	0x0001fcd0


	//   ....[111]....
        /*0b30*/ 	.word	0x0001fd60


	//   ....[112]....
        /*0b34*/ 	.word	0x0001fde0


	//   ....[113]....
        /*0b38*/ 	.word	0x0001ff30


	//   ....[114]....
        /*0b3c*/ 	.word	0x0001ff90


	//   ....[115]....
        /*0b40*/ 	.word	0x0001ffb0


	//   ....[116]....
        /*0b44*/ 	.word	0x0001ffc0


	//   ....[117]....
        /*0b48*/ 	.word	0x00020250


	//   ....[118]....
        /*0b4c*/ 	.word	0x00020790


	//   ....[119]....
        /*0b50*/ 	.word	0x000207c0


	//   ....[120]....
        /*0b54*/ 	.word	0x000209b0


	//   ....[121]....
        /*0b58*/ 	.word	0x000209f0


	//   ....[122]....
        /*0b5c*/ 	.word	0x00020a00


	//   ....[123]....
        /*0b60*/ 	.word	0x00020a10


	//   ....[124]....
        /*0b64*/ 	.word	0x00020b60


	//   ....[125]....
        /*0b68*/ 	.word	0x00020cb0


	//   ....[126]....
        /*0b6c*/ 	.word	0x000214a0


	//   ....[127]....
        /*0b70*/ 	.word	0x000214c0


	//   ....[128]....
        /*0b74*/ 	.word	0x00021510


	//   ....[129]....
        /*0b78*/ 	.word	0x00021520


	//   ....[130]....
        /*0b7c*/ 	.word	0x00021560


	//   ....[131]....
        /*0b80*/ 	.word	0x00021570


	//   ....[132]....
        /*0b84*/ 	.word	0x00021580


	//   ....[133]....
        /*0b88*/ 	.word	0x000215c0


	//   ....[134]....
        /*0b8c*/ 	.word	0x000218c0


	//   ....[135]....
        /*0b90*/ 	.word	0x00021900


	//   ....[136]....
        /*0b94*/ 	.word	0x00021920


	//   ....[137]....
        /*0b98*/ 	.word	0x00021940


	//   ....[138]....
        /*0b9c*/ 	.word	0x00021970


	//   ....[139]....
        /*0ba0*/ 	.word	0x00021990


	//   ....[140]....
        /*0ba4*/ 	.word	0x00021a90


	//   ....[141]....
        /*0ba8*/ 	.word	0x00021be0


	//   ....[142]....
        /*0bac*/ 	.word	0x00022220


	//   ....[143]....
        /*0bb0*/ 	.word	0x00022250


	//   ....[144]....
        /*0bb4*/ 	.word	0x000222b0


	//   ....[145]....
        /*0bb8*/ 	.word	0x000222e0


	//   ....[146]....
        /*0bbc*/ 	.word	0x00022310


	//   ....[147]....
        /*0bc0*/ 	.word	0x00022340


	//   ....[148]....
        /*0bc4*/ 	.word	0x00022370


	//   ....[149]....
        /*0bc8*/ 	.word	0x000223a0


	//   ....[150]....
        /*0bcc*/ 	.word	0x00022540


	//   ....[151]....
        /*0bd0*/ 	.word	0x00022570


	//   ....[152]....
        /*0bd4*/ 	.word	0x000225a0


	//   ....[153]....
        /*0bd8*/ 	.word	0x000225d0


	//   ....[154]....
        /*0bdc*/ 	.word	0x00022600


	//   ....[155]....
        /*0be0*/ 	.word	0x00022630


	//   ....[156]....
        /*0be4*/ 	.word	0x000226f0


	//   ....[157]....
        /*0be8*/ 	.word	0x00022710


	//   ....[158]....
        /*0bec*/ 	.word	0x00022730


	//   ....[159]....
        /*0bf0*/ 	.word	0x00022790


	//   ....[160]....
        /*0bf4*/ 	.word	0x000231c0


	//   ....[161]....
        /*0bf8*/ 	.word	0x000234e0


	//   ....[162]....
        /*0bfc*/ 	.word	0x00023570


	//   ....[163]....
        /*0c00*/ 	.word	0x00023660


	//   ....[164]....
        /*0c04*/ 	.word	0x000236f0


	//   ....[165]....
        /*0c08*/ 	.word	0x000237d0


	//   ....[166]....
        /*0c0c*/ 	.word	0x00023860


	//   ....[167]....
        /*0c10*/ 	.word	0x00023940


	//   ....[168]....
        /*0c14*/ 	.word	0x000239d0


	//   ....[169]....
        /*0c18*/ 	.word	0x00023a20


	//   ....[170]....
        /*0c1c*/ 	.word	0x00023a70


	//   ....[171]....
        /*0c20*/ 	.word	0x00023b10


	//   ....[172]....
        /*0c24*/ 	.word	0x00023ba0


	//   ....[173]....
        /*0c28*/ 	.word	0x00023bf0


	//   ....[174]....
        /*0c2c*/ 	.word	0x00023c40


	//   ....[175]....
        /*0c30*/ 	.word	0x00023d30


	//   ....[176]....
        /*0c34*/ 	.word	0x00023de0


	//   ....[177]....
        /*0c38*/ 	.word	0x00023e60


	//   ....[178]....
        /*0c3c*/ 	.word	0x00023ed0


	//   ....[179]....
        /*0c40*/ 	.word	0x00024020


	//   ....[180]....
        /*0c44*/ 	.word	0x00024170


	//   ....[181]....
        /*0c48*/ 	.word	0x000241d0


	//   ....[182]....
        /*0c4c*/ 	.word	0x00024220


	//   ....[183]....
        /*0c50*/ 	.word	0x00024560


	//   ....[184]....
        /*0c54*/ 	.word	0x00024840


	//   ....[185]....
        /*0c58*/ 	.word	0x00024930


	//   ....[186]....
        /*0c5c*/ 	.word	0x000249d0


	//   ....[187]....
        /*0c60*/ 	.word	0x00024a30


	//   ....[188]....
        /*0c64*/ 	.word	0x00024b20


	//   ....[189]....
        /*0c68*/ 	.word	0x00024b90


	//   ....[190]....
        /*0c6c*/ 	.word	0x00024c80


	//   ....[191]....
        /*0c70*/ 	.word	0x00024cf0


	//   ....[192]....
        /*0c74*/ 	.word	0x00024d90


	//   ....[193]....
        /*0c78*/ 	.word	0x00024e80


	//   ....[194]....
        /*0c7c*/ 	.word	0x00024f20


	//   ....[195]....
        /*0c80*/ 	.word	0x00024f80


	//   ....[196]....
        /*0c84*/ 	.word	0x00025040


	//   ....[197]....
        /*0c88*/ 	.word	0x000250a0


	//   ....[198]....
        /*0c8c*/ 	.word	0x00025140


	//   ....[199]....
        /*0c90*/ 	.word	0x000251f0


	//   ....[200]....
        /*0c94*/ 	.word	0x00025290


	//   ....[201]....
        /*0c98*/ 	.word	0x000255c0


	//   ....[202]....
        /*0c9c*/ 	.word	0x00025680


	//   ....[203]....
        /*0ca0*/ 	.word	0x000258f0


	//   ....[204]....
        /*0ca4*/ 	.word	0x00025970


	//   ....[205]....
        /*0ca8*/ 	.word	0x00025b80


	//   ....[206]....
        /*0cac*/ 	.word	0x00025bd0


	//   ....[207]....
        /*0cb0*/ 	.word	0x00025d40


	//   ....[208]....
        /*0cb4*/ 	.word	0x00025dd0


	//   ....[209]....
        /*0cb8*/ 	.word	0x00025f10


	//   ....[210]....
        /*0cbc*/ 	.word	0x00026010


	//   ....[211]....
        /*0cc0*/ 	.word	0x00026280


	//   ....[212]....
        /*0cc4*/ 	.word	0x000262d0


	//   ....[213]....
        /*0cc8*/ 	.word	0x000264a0


	//   ....[214]....
        /*0ccc*/ 	.word	0x000264f0


	//   ....[215]....
        /*0cd0*/ 	.word	0x000266c0


	//   ....[216]....
        /*0cd4*/ 	.word	0x00026710


	//   ....[217]....
        /*0cd8*/ 	.word	0x00026800


	//   ....[218]....
        /*0cdc*/ 	.word	0x000268a0


	//   ....[219]....
        /*0ce0*/ 	.word	0x00026900


	//   ....[220]....
        /*0ce4*/ 	.word	0x000269b0


	//   ....[221]....
        /*0ce8*/ 	.word	0x00026a10


	//   ....[222]....
        /*0cec*/ 	.word	0x00026ac0


	//   ....[223]....
        /*0cf0*/ 	.word	0x00026b20


	//   ....[224]....
        /*0cf4*/ 	.word	0x00026bd0


	//   ....[225]....
        /*0cf8*/ 	.word	0x00026cc0


	//   ....[226]....
        /*0cfc*/ 	.word	0x00026da0


	//   ....[227]....
        /*0d00*/ 	.word	0x00026eb0


	//   ....[228]....
        /*0d04*/ 	.word	0x00026fb0


	//   ....[229]....
        /*0d08*/ 	.word	0x000270e0


	//   ....[230]....
        /*0d0c*/ 	.word	0x000271c0


	//   ....[231]....
        /*0d10*/ 	.word	0x000272c0


	//   ....[232]....
        /*0d14*/ 	.word	0x000273a0


	//   ....[233]....
        /*0d18*/ 	.word	0x00027430


	//   ....[234]....
        /*0d1c*/ 	.word	0x000274d0


	//   ....[235]....
        /*0d20*/ 	.word	0x00027640


	//   ....[236]....
        /*0d24*/ 	.word	0x000276b0


	//   ....[237]....
        /*0d28*/ 	.word	0x00027720


	//   ....[238]....
        /*0d2c*/ 	.word	0x00027790


	//   ....[239]....
        /*0d30*/ 	.word	0x00027800


	//   ....[240]....
        /*0d34*/ 	.word	0x00027880


	//   ....[241]....
        /*0d38*/ 	.word	0x00027900


	//   ....[242]....
        /*0d3c*/ 	.word	0x00027990


	//   ....[243]....
        /*0d40*/ 	.word	0x00027a00


	//   ....[244]....
        /*0d44*/ 	.word	0x00027a70


	//   ....[245]....
        /*0d48*/ 	.word	0x00027ae0


	//   ....[246]....
        /*0d4c*/ 	.word	0x00027b60


	//   ....[247]....
        /*0d50*/ 	.word	0x00027bd0


	//   ....[248]....
        /*0d54*/ 	.word	0x00027c80


	//   ....[249]....
        /*0d58*/ 	.word	0x00027cd0


	//   ....[250]....
        /*0d5c*/ 	.word	0x00027d60


	//   ....[251]....
        /*0d60*/ 	.word	0x00027e90


	//----- nvinfo : EIATTR_REG_RECONFIG
	.align		4
.L_1080:
        /*0d64*/ 	.byte	0x01, 0x54
	.zero		2


	//----- nvinfo : EIATTR_SYSCALL_OFFSETS
	.align		4
        /*0d68*/ 	.byte	0x04, 0x46
        /*0d6a*/ 	.short	(.L_1082 - .L_1081)


	//   ....[0]....
.L_1081:
        /*0d6c*/ 	.word	0x00002540


	//   ....[1]....
        /*0d70*/ 	.word	0x00002690


	//   ....[2]....
        /*0d74*/ 	.word	0x00007c90


	//   ....[3]....
        /*0d78*/ 	.word	0x00007fc0


	//   ....[4]....
        /*0d7c*/ 	.word	0x0001dc60


	//   ....[5]....
        /*0d80*/ 	.word	0x0001ddb0


	//   ....[6]....
        /*0d84*/ 	.word	0x0001dea0


	//   ....[7]....
        /*0d88*/ 	.word	0x0001ee00


	//   ....[8]....
        /*0d8c*/ 	.word	0x0001f650


	//----- nvinfo : EIATTR_MBARRIER_INSTR_OFFSETS
	.align		4
.L_1082:
        /*0d90*/ 	.byte	0x04, 0x39
        /*0d92*/ 	.short	(.L_1084 - .L_1083)


	//   ....[0]....
.L_1083:
        /*0d94*/ 	.word	0x00000270
        /*0d98*/ 	.word	0x000000ff
        /*0d9c*/ 	.word	0x00038800
        /*0da0*/ 	.short	0x0100
        /*0da2*/ 	.byte	0x08
	.zero		1


	//   ....[1]....
        /*0da4*/ 	.word	0x00000280
        /*0da8*/ 	.word	0x000000ff
        /*0dac*/ 	.word	0x00038810
        /*0db0*/ 	.short	0x0100
        /*0db2*/ 	.byte	0x08
	.zero		1


	//   ....[2]....
        /*0db4*/ 	.word	0x00000290
        /*0db8*/ 	.word	0x000000ff
        /*0dbc*/ 	.word	0x00038820
        /*0dc0*/ 	.short	0x0100
        /*0dc2*/ 	.byte	0x08
	.zero		1


	//   ....[3]....
        /*0dc4*/ 	.word	0x00000340
        /*0dc8*/ 	.word	0x000000ff
        /*0dcc*/ 	.word	0x00038830
        /*0dd0*/ 	.short	0x0100
        /*0dd2*/ 	.byte	0x06
	.zero		1


	//   ....[4]....
        /*0dd4*/ 	.word	0x00000350
        /*0dd8*/ 	.word	0x000000ff
        /*0ddc*/ 	.word	0x00038840
        /*0de0*/ 	.short	0x0100
        /*0de2*/ 	.byte	0x06
	.zero		1


	//   ....[5]....
        /*0de4*/ 	.word	0x00000360
        /*0de8*/ 	.word	0x000000ff
        /*0dec*/ 	.word	0x00038838
        /*0df0*/ 	.short	0x0100
        /*0df2*/ 	.byte	0x06
	.zero		1


	//   ....[6]....
        /*0df4*/ 	.word	0x00000370
        /*0df8*/ 	.word	0x000000ff
        /*0dfc*/ 	.word	0x00038848
        /*0e00*/ 	.short	0x0100
        /*0e02*/ 	.byte	0x06
	.zero		1


	//   ....[7]....
        /*0e04*/ 	.word	0x000004a0
        /*0e08*/ 	.word	0x000000ff
        /*0e0c*/ 	.word	0x00038850
        /*0e10*/ 	.short	0x0100
        /*0e12*/ 	.byte	0x08
	.zero		1


	//   ....[8]....
        /*0e14*/ 	.word	0x000004b0
        /*0e18*/ 	.word	0x000000ff
        /*0e1c*/ 	.word	0x00038860
        /*0e20*/ 	.short	0x0100
        /*0e22*/ 	.byte	0x08
	.zero		1


	//   ....[9]....
        /*0e24*/ 	.word	0x000004c0
        /*0e28*/ 	.word	0x000000ff
        /*0e2c*/ 	.word	0x00038858
        /*0e30*/ 	.short	0x0100
        /*0e32*/ 	.byte	0x08
	.zero		1


	//   ....[10]....
        /*0e34*/ 	.word	0x000004d0
        /*0e38*/ 	.word	0x000000ff
        /*0e3c*/ 	.word	0x00038868
        /*0e40*/ 	.short	0x0100
        /*0e42*/ 	.byte	0x08
	.zero		1


	//   ....[11]....
        /*0e44*/ 	.word	0x000005c0
        /*0e48*/ 	.word	0x000000ff
        /*0e4c*/ 	.word	0x00038870
        /*0e50*/ 	.short	0x0100
        /*0e52*/ 	.byte	0x06
	.zero		1


	//   ....[12]....
        /*0e54*/ 	.word	0x000005d0
        /*0e58*/ 	.word	0x000000ff
        /*0e5c*/ 	.word	0x00038880
        /*0e60*/ 	.short	0x0100
        /*0e62*/ 	.byte	0x06
	.zero		1


	//   ....[13]....
        /*0e64*/ 	.word	0x000005e0
        /*0e68*/ 	.word	0x000000ff
        /*0e6c*/ 	.word	0x00038878
        /*0e70*/ 	.short	0x0100
        /*0e72*/ 	.byte	0x06
	.zero		1


	//   ....[14]....
        /*0e74*/ 	.word	0x000005f0
        /*0e78*/ 	.word	0x000000ff
        /*0e7c*/ 	.word	0x00038888
        /*0e80*/ 	.short	0x0100
        /*0e82*/ 	.byte	0x06
	.zero		1


	//   ....[15]....
        /*0e84*/ 	.word	0x00000720
        /*0e88*/ 	.word	0x000000ff
        /*0e8c*/ 	.word	0x00038890
        /*0e90*/ 	.short	0x0100
        /*0e92*/ 	.byte	0x08
	.zero		1


	//   ....[16]....
        /*0e94*/ 	.word	0x00000730
        /*0e98*/ 	.word	0x000000ff
        /*0e9c*/ 	.word	0x000388a0
        /*0ea0*/ 	.short	0x0100
        /*0ea2*/ 	.byte	0x08
	.zero		1


	//   ....[17]....
        /*0ea4*/ 	.word	0x00000740
        /*0ea8*/ 	.word	0x000000ff
        /*0eac*/ 	.word	0x00038898
        /*0eb0*/ 	.short	0x0100
        /*0eb2*/ 	.byte	0x08
	.zero		1


	//   ....[18]....
        /*0eb4*/ 	.word	0x00000750
        /*0eb8*/ 	.word	0x000000ff
        /*0ebc*/ 	.word	0x000388a8
        /*0ec0*/ 	.short	0x0100
        /*0ec2*/ 	.byte	0x08
	.zero		1


	//   ....[19]....
        /*0ec4*/ 	.word	0x00000880
        /*0ec8*/ 	.word	0x000000ff
        /*0ecc*/ 	.word	0x000388b0
        /*0ed0*/ 	.short	0x0100
        /*0ed2*/ 	.byte	0x08
	.zero		1


	//   ....[20]....
        /*0ed4*/ 	.word	0x00000890
        /*0ed8*/ 	.word	0x000000ff
        /*0edc*/ 	.word	0x000388c0
        /*0ee0*/ 	.short	0x0100
        /*0ee2*/ 	.byte	0x08
	.zero		1


	//   ....[21]....
        /*0ee4*/ 	.word	0x000008a0
        /*0ee8*/ 	.word	0x000000ff
        /*0eec*/ 	.word	0x000388b8
        /*0ef0*/ 	.short	0x0100
        /*0ef2*/ 	.byte	0x08
	.zero		1


	//   ....[22]....
        /*0ef4*/ 	.word	0x000008b0
        /*0ef8*/ 	.word	0x000000ff
        /*0efc*/ 	.word	0x000388c8
        /*0f00*/ 	.short	0x0100
        /*0f02*/ 	.byte	0x08
	.zero		1


	//   ....[23]....
        /*0f04*/ 	.word	0x00003240
        /*0f08*/ 	.word	0x0000003d
        /*0f0c*/ 	.word	0x00038890
        /*0f10*/ 	.short	0x010a
        /*0f12*/ 	.byte	0x3f
	.zero		1


	//   ....[24]....
        /*0f14*/ 	.word	0x00003c70
        /*0f18*/ 	.word	0x0000003d
        /*0f1c*/ 	.word	0x00038890
        /*0f20*/ 	.short	0x010a
        /*0f22*/ 	.byte	0x3f
	.zero		1


	//   ....[25]....
        /*0f24*/ 	.word	0x00004510
        /*0f28*/ 	.word	0x0000003d
        /*0f2c*/ 	.word	0x00038890
        /*0f30*/ 	.short	0x010a
        /*0f32*/ 	.byte	0x3f
	.zero		1


	//   ....[26]....
        /*0f34*/ 	.word	0x000048d0
        /*0f38*/ 	.word	0x00000004
        /*0f3c*/ 	.word	0x00000000
        /*0f40*/ 	.short	0x0101
        /*0f42*/ 	.byte	0x3f
	.zero		1


	//   ....[27]....
        /*0f44*/ 	.word	0x00004910
        /*0f48*/ 	.word	0x0000003d
        /*0f4c*/ 	.word	0x000388b0
        /*0f50*/ 	.short	0x010a
        /*0f52*/ 	.byte	0x3f
	.zero		1


	//   ....[28]....
        /*0f54*/ 	.word	0x000051d0
        /*0f58*/ 	.word	0x0000003d
        /*0f5c*/ 	.word	0x00000000
        /*0f60*/ 	.short	0x0101
        /*0f62*/ 	.byte	0x3f
	.zero		1


	//   ....[29]....
        /*0f64*/ 	.word	0x00005e90
        /*0f68*/ 	.word	0x0000000b
        /*0f6c*/ 	.word	0x00000000
        /*0f70*/ 	.short	0x0101
        /*0f72*/ 	.byte	0x3f
	.zero		1


	//   ....[30]....
        /*0f74*/ 	.word	0x00006a50
        /*0f78*/ 	.word	0x0000000a
        /*0f7c*/ 	.word	0x00000000
        /*0f80*/ 	.short	0x0101
        /*0f82*/ 	.byte	0x3f
	.zero		1


	//   ....[31]....
        /*0f84*/ 	.word	0x00007d30
        /*0f88*/ 	.word	0x00000011
        /*0f8c*/ 	.word	0x00038800
        /*0f90*/ 	.short	0x010a
        /*0f92*/ 	.byte	0x3f
	.zero		1


	//   ....[32]....
        /*0f94*/ 	.word	0x00007d80
        /*0f98*/ 	.word	0x00000011
        /*0f9c*/ 	.word	0x00038800
        /*0fa0*/ 	.short	0x010a
        /*0fa2*/ 	.byte	0x3f
	.zero		1


	//   ....[33]....
        /*0fa4*/ 	.word	0x00008850
        /*0fa8*/ 	.word	0x00000011
        /*0fac*/ 	.word	0x00038800
        /*0fb0*/ 	.short	0x010a
        /*0fb2*/ 	.byte	0x3f
	.zero		1


	//   ....[34]....
        /*0fb4*/ 	.word	0x00009cc0
        /*0fb8*/ 	.word	0x00000011
        /*0fbc*/ 	.word	0x00038800
        /*0fc0*/ 	.short	0x010a
        /*0fc2*/ 	.byte	0x3f
	.zero		1


	//   ....[35]....
        /*0fc4*/ 	.word	0x0000ab60
        /*0fc8*/ 	.word	0x00000015
        /*0fcc*/ 	.word	0x00038830
        /*0fd0*/ 	.short	0x010a
        /*0fd2*/ 	.byte	0x3f
	.zero		1


	//   ....[36]....
        /*0fd4*/ 	.word	0x0000ac10
        /*0fd8*/ 	.word	0x00000015
        /*0fdc*/ 	.word	0x00038830
        /*0fe0*/ 	.short	0x010a
        /*0fe2*/ 	.byte	0x3f
	.zero		1


	//   ....[37]....
        /*0fe4*/ 	.word	0x0000af20
        /*0fe8*/ 	.word	0x00000011
        /*0fec*/ 	.word	0x00038810
        /*0ff0*/ 	.short	0x010a
        /*0ff2*/ 	.byte	0x3f
	.zero		1


	//   ....[38]....
        /*0ff4*/ 	.word	0x0000af70
        /*0ff8*/ 	.word	0x00000015
        /*0ffc*/ 	.word	0x00038850
        /*1000*/ 	.short	0x010a
        /*1002*/ 	.byte	0x3f
	.zero		1


	//   ....[39]....
        /*1004*/ 	.word	0x0000afe0
        /*1008*/ 	.word	0x00000015
        /*100c*/ 	.word	0x00038850
        /*1010*/ 	.short	0x010a
        /*1012*/ 	.byte	0x3f
	.zero		1


	//   ....[40]....
        /*1014*/ 	.word	0x0000d390
        /*1018*/ 	.word	0x00000018
        /*101c*/ 	.word	0x00000000
        /*1020*/ 	.short	0x0101
        /*1022*/ 	.byte	0x3f
	.zero		1


	//   ....[41]....
        /*1024*/ 	.word	0x0000db90
        /*1028*/ 	.word	0x00000015
        /*102c*/ 	.word	0x00000000
        /*1030*/ 	.short	0x0101
        /*1032*/ 	.byte	0x3f
	.zero		1


	//   ....[42]....
        /*1034*/ 	.word	0x0000dd20
        /*1038*/ 	.word	0x000000c4
        /*103c*/ 	.word	0x00038830
        /*1040*/ 	.short	0x010a
        /*1042*/ 	.byte	0x3f
	.zero		1


	//   ....[43]....
        /*1044*/ 	.word	0x0000dd90
        /*1048*/ 	.word	0x000000c4
        /*104c*/ 	.word	0x00038830
        /*1050*/ 	.short	0x010a
        /*1052*/ 	.byte	0x3f
	.zero		1


	//   ....[44]....
        /*1054*/ 	.word	0x0000e000
        /*1058*/ 	.word	0x000000c4
        /*105c*/ 	.word	0x00038850
        /*1060*/ 	.short	0x010a
        /*1062*/ 	.byte	0x3f
	.zero		1


	//   ....[45]....
        /*1064*/ 	.word	0x0000e050
        /*1068*/ 	.word	0x000000c4
        /*106c*/ 	.word	0x00038850
        /*1070*/ 	.short	0x010a
        /*1072*/ 	.byte	0x3f
	.zero		1


	//   ....[46]....
        /*1074*/ 	.word	0x0000ffb0
        /*1078*/ 	.word	0x0000000d
        /*107c*/ 	.word	0x00000000
        /*1080*/ 	.short	0x0101
        /*1082*/ 	.byte	0x3f
	.zero		1


	//   ....[47]....
        /*1084*/ 	.word	0x000114c0
        /*1088*/ 	.word	0x000000c4
        /*108c*/ 	.word	0x00000000
        /*1090*/ 	.short	0x0101
        /*1092*/ 	.byte	0x3f
	.zero		1


	//   ....[48]....
        /*1094*/ 	.word	0x00011600
        /*1098*/ 	.word	0x000000c4
        /*109c*/ 	.word	0x00038830
        /*10a0*/ 	.short	0x010a
        /*10a2*/ 	.byte	0x3f
	.zero		1


	//   ....[49]....
        /*10a4*/ 	.word	0x00011670
        /*10a8*/ 	.word	0x000000c4
        /*10ac*/ 	.word	0x00038830
        /*10b0*/ 	.short	0x010a
        /*10b2*/ 	.byte	0x3f
	.zero		1


	//   ....[50]....
        /*10b4*/ 	.word	0x000118e0
        /*10b8*/ 	.word	0x000000c4
        /*10bc*/ 	.word	0x00038850
        /*10c0*/ 	.short	0x010a
        /*10c2*/ 	.byte	0x3f
	.zero		1


	//   ....[51]....
        /*10c4*/ 	.word	0x00011930
        /*10c8*/ 	.word	0x000000c4
        /*10cc*/ 	.word	0x00038850
        /*10d0*/ 	.short	0x010a
        /*10d2*/ 	.byte	0x3f
	.zero		1


	//   ....[52]....
        /*10d4*/ 	.word	0x000135e0
        /*10d8*/ 	.word	0x00000000
        /*10dc*/ 	.word	0x00000000
        /*10e0*/ 	.short	0x0101
        /*10e2*/ 	.byte	0x3f
	.zero		1


	//   ....[53]....
        /*10e4*/ 	.word	0x000147b0
        /*10e8*/ 	.word	0x000000c4
        /*10ec*/ 	.word	0x00000000
        /*10f0*/ 	.short	0x0101
        /*10f2*/ 	.byte	0x3f
	.zero		1


	//   ....[54]....
        /*10f4*/ 	.word	0x00016eb0
        /*10f8*/ 	.word	0x00000000
        /*10fc*/ 	.word	0x00000000
        /*1100*/ 	.short	0x0101
        /*1102*/ 	.byte	0x3f
	.zero		1


	//   ....[55]....
        /*1104*/ 	.word	0x00017e50
        /*1108*/ 	.word	0x00000002
        /*110c*/ 	.word	0x00000000
        /*1110*/ 	.short	0x0101
        /*1112*/ 	.byte	0x3f
	.zero		1


	//   ....[56]....
        /*1114*/ 	.word	0x0001be80
        /*1118*/ 	.word	0x00000012
        /*111c*/ 	.word	0x00038820
        /*1120*/ 	.short	0x010a
        /*1122*/ 	.byte	0x3f
	.zero		1


	//   ....[57]....
        /*1124*/ 	.word	0x0001bf10
        /*1128*/ 	.word	0x00000003
        /*112c*/ 	.word	0x000388a0
        /*1130*/ 	.short	0x010a
        /*1132*/ 	.byte	0x3f
	.zero		1


	//   ....[58]....
        /*1134*/ 	.word	0x0001c160
        /*1138*/ 	.word	0x00000003
        /*113c*/ 	.word	0x000388c0
        /*1140*/ 	.short	0x010a
        /*1142*/ 	.byte	0x3f
	.zero		1


	//   ....[59]....
        /*1144*/ 	.word	0x0001cb30
        /*1148*/ 	.word	0x00000009
        /*114c*/ 	.word	0x000388a0
        /*1150*/ 	.short	0x010a
        /*1152*/ 	.byte	0x3f
	.zero		1


	//   ....[60]....
        /*1154*/ 	.word	0x0001cd70
        /*1158*/ 	.word	0x00000009
        /*115c*/ 	.word	0x000388c0
        /*1160*/ 	.short	0x010a
        /*1162*/ 	.byte	0x3f
	.zero		1


	//   ....[61]....
        /*1164*/ 	.word	0x0001e690
        /*1168*/ 	.word	0x0000001a
        /*116c*/ 	.word	0x00038840
        /*1170*/ 	.short	0x010a
        /*1172*/ 	.byte	0x3f
	.zero		1


	//   ....[62]....
        /*1174*/ 	.word	0x0001eb30
        /*1178*/ 	.word	0x0000001a
        /*117c*/ 	.word	0x00038830
        /*1180*/ 	.short	0x0107
        /*1182*/ 	.byte	0x3f
	.zero		1


	//   ....[63]....
        /*1184*/ 	.word	0x0001ec00
        /*1188*/ 	.word	0x0000001a
        /*118c*/ 	.word	0x00038830
        /*1190*/ 	.short	0x0101
        /*1192*/ 	.byte	0x3f
	.zero		1


	//   ....[64]....
        /*1194*/ 	.word	0x0001f490
        /*1198*/ 	.word	0x00000012
        /*119c*/ 	.word	0x00038800
        /*11a0*/ 	.short	0x0107
        /*11a2*/ 	.byte	0x3f
	.zero		1


	//   ....[65]....
        /*11a4*/ 	.word	0x0001f520
        /*11a8*/ 	.word	0x00000012
        /*11ac*/ 	.word	0x00038800
        /*11b0*/ 	.short	0x0101
        /*11b2*/ 	.byte	0x3f
	.zero		1


	//   ....[66]....
        /*11b4*/ 	.word	0x00020410
        /*11b8*/ 	.word	0x00000012
        /*11bc*/ 	.word	0x00038810
        /*11c0*/ 	.short	0x0107
        /*11c2*/ 	.byte	0x3f
	.zero		1


	//   ....[67]....
        /*11c4*/ 	.word	0x00020510
        /*11c8*/ 	.word	0x00000012
        /*11cc*/ 	.word	0x00038810
        /*11d0*/ 	.short	0x0101
        /*11d2*/ 	.byte	0x3f
	.zero		1


	//   ....[68]....
        /*11d4*/ 	.word	0x00020530
        /*11d8*/ 	.word	0x00000012
        /*11dc*/ 	.word	0x00038820
        /*11e0*/ 	.short	0x010a
        /*11e2*/ 	.byte	0x3f
	.zero		1


	//   ....[69]....
        /*11e4*/ 	.word	0x000205c0
        /*11e8*/ 	.word	0x0000001a
        /*11ec*/ 	.word	0x00038860
        /*11f0*/ 	.short	0x010a
        /*11f2*/ 	.byte	0x3f
	.zero		1


	//   ....[70]....
        /*11f4*/ 	.word	0x00020ed0
        /*11f8*/ 	.word	0x0000001a
        /*11fc*/ 	.word	0x00038850
        /*1200*/ 	.short	0x0107
        /*1202*/ 	.byte	0x3f
	.zero		1


	//   ....[71]....
        /*1204*/ 	.word	0x00020fa0
        /*1208*/ 	.word	0x0000001a
        /*120c*/ 	.word	0x00038850
        /*1210*/ 	.short	0x0101
        /*1212*/ 	.byte	0x3f
	.zero		1


	//   ....[72]....
        /*1214*/ 	.word	0x00021320
        /*1218*/ 	.word	0x00000006
        /*121c*/ 	.word	0x00038840
        /*1220*/ 	.short	0x010a
        /*1222*/ 	.byte	0x3f
	.zero		1


	//   ....[73]....
        /*1224*/ 	.word	0x00021640
        /*1228*/ 	.word	0x00000006
        /*122c*/ 	.word	0x00038830
        /*1230*/ 	.short	0x0107
        /*1232*/ 	.byte	0x3f
	.zero		1


	//   ....[74]....
        /*1234*/ 	.word	0x00021700
        /*1238*/ 	.word	0x00000006
        /*123c*/ 	.word	0x00038830
        /*1240*/ 	.short	0x0101
        /*1242*/ 	.byte	0x3f
	.zero		1


	//   ....[75]....
        /*1244*/ 	.word	0x00021730
        /*1248*/ 	.word	0x00000006
        /*124c*/ 	.word	0x00038860
        /*1250*/ 	.short	0x010a
        /*1252*/ 	.byte	0x3f
	.zero		1


	//   ....[76]....
        /*1254*/ 	.word	0x00021de0
        /*1258*/ 	.word	0x00000006
        /*125c*/ 	.word	0x00038850
        /*1260*/ 	.short	0x0107
        /*1262*/ 	.byte	0x3f
	.zero		1


	//   ....[77]....
        /*1264*/ 	.word	0x00021ea0
        /*1268*/ 	.word	0x00000006
        /*126c*/ 	.word	0x00038850
        /*1270*/ 	.short	0x0101
        /*1272*/ 	.byte	0x3f
	.zero		1


	//   ....[78]....
        /*1274*/ 	.word	0x00023140
        /*1278*/ 	.word	0x00000007
        /*127c*/ 	.word	0x00038820
        /*1280*/ 	.short	0x010a
        /*1282*/ 	.byte	0x3f
	.zero		1


	//   ....[79]....
        /*1284*/ 	.word	0x000232b0
        /*1288*/ 	.word	0x00000005
        /*128c*/ 	.word	0x00038840
        /*1290*/ 	.short	0x010a
        /*1292*/ 	.byte	0x3f
	.zero		1


	//   ....[80]....
        /*1294*/ 	.word	0x00023350
        /*1298*/ 	.word	0x00000003
        /*129c*/ 	.word	0x00038840
        /*12a0*/ 	.short	0x010a
        /*12a2*/ 	.byte	0x3f
	.zero		1


	//   ....[81]....
        /*12a4*/ 	.word	0x00023390
        /*12a8*/ 	.word	0x00000005
        /*12ac*/ 	.word	0x00038860
        /*12b0*/ 	.short	0x010a
        /*12b2*/ 	.byte	0x3f
	.zero		1


	//   ....[82]....
        /*12b4*/ 	.word	0x000233d0
        /*12b8*/ 	.word	0x00000003
        /*12bc*/ 	.word	0x00038860
        /*12c0*/ 	.short	0x010a
        /*12c2*/ 	.byte	0x3f
	.zero		1


	//   ....[83]....
        /*12c4*/ 	.word	0x00023430
        /*12c8*/ 	.word	0x0000003d
        /*12cc*/ 	.word	0x00038890
        /*12d0*/ 	.short	0x010a
        /*12d2*/ 	.byte	0x3f
	.zero		1


	//   ....[84]....
        /*12d4*/ 	.word	0x000235b0
        /*12d8*/ 	.word	0x0000003d
        /*12dc*/ 	.word	0x00038890
        /*12e0*/ 	.short	0x010a
        /*12e2*/ 	.byte	0x3f
	.zero		1


	//   ....[85]....
        /*12e4*/ 	.word	0x00023730
        /*12e8*/ 	.word	0x0000003d
        /*12ec*/ 	.word	0x00038890
        /*12f0*/ 	.short	0x010a
        /*12f2*/ 	.byte	0x3f
	.zero		1


	//   ....[86]....
        /*12f4*/ 	.word	0x00023890
        /*12f8*/ 	.word	0x0000003d
        /*12fc*/ 	.word	0x000388b0
        /*1300*/ 	.short	0x010a
        /*1302*/ 	.byte	0x3f
	.zero		1


	//   ....[87]....
        /*1304*/ 	.word	0x00023c70
        /*1308*/ 	.word	0x00000011
        /*130c*/ 	.word	0x00038800
        /*1310*/ 	.short	0x010a
        /*1312*/ 	.byte	0x3f
	.zero		1


	//   ....[88]....
        /*1314*/ 	.word	0x00024250
        /*1318*/ 	.word	0x00000011
        /*131c*/ 	.word	0x00038800
        /*1320*/ 	.short	0x010a
        /*1322*/ 	.byte	0x3f
	.zero		1


	//   ....[89]....
        /*1324*/ 	.word	0x000242a0
        /*1328*/ 	.word	0x00000015
        /*132c*/ 	.word	0x00038830
        /*1330*/ 	.short	0x010a
        /*1332*/ 	.byte	0x3f
	.zero		1


	//   ....[90]....
        /*1334*/ 	.word	0x000242f0
        /*1338*/ 	.word	0x00000011
        /*133c*/ 	.word	0x00038810
        /*1340*/ 	.short	0x010a
        /*1342*/ 	.byte	0x3f
	.zero		1


	//   ....[91]....
        /*1344*/ 	.word	0x00024340
        /*1348*/ 	.word	0x00000015
        /*134c*/ 	.word	0x00038850
        /*1350*/ 	.short	0x010a
        /*1352*/ 	.byte	0x3f
	.zero		1


	//   ....[92]....
        /*1354*/ 	.word	0x00024390
        /*1358*/ 	.word	0x000000c4
        /*135c*/ 	.word	0x00038830
        /*1360*/ 	.short	0x010a
        /*1362*/ 	.byte	0x3f
	.zero		1


	//   ....[93]....
        /*1364*/ 	.word	0x000243e0
        /*1368*/ 	.word	0x000000c4
        /*136c*/ 	.word	0x00038850
        /*1370*/ 	.short	0x010a
        /*1372*/ 	.byte	0x3f
	.zero		1


	//   ....[94]....
        /*1374*/ 	.word	0x00024430
        /*1378*/ 	.word	0x000000c4
        /*137c*/ 	.word	0x00038830
        /*1380*/ 	.short	0x010a
        /*1382*/ 	.byte	0x3f
	.zero		1


	//   ....[95]....
        /*1384*/ 	.word	0x00024480
        /*1388*/ 	.word	0x000000c4
        /*138c*/ 	.word	0x00038850
        /*1390*/ 	.short	0x010a
        /*1392*/ 	.byte	0x3f
	.zero		1


	//   ....[96]....
        /*1394*/ 	.word	0x00024620
        /*1398*/ 	.word	0x00000012
        /*139c*/ 	.word	0x00038820
        /*13a0*/ 	.short	0x010a
        /*13a2*/ 	.byte	0x3f
	.zero		1


	//   ....[97]....
        /*13a4*/ 	.word	0x00024670
        /*13a8*/ 	.word	0x00000003
        /*13ac*/ 	.word	0x000388a0
        /*13b0*/ 	.short	0x010a
        /*13b2*/ 	.byte	0x3f
	.zero		1


	//   ....[98]....
        /*13b4*/ 	.word	0x000246c0
        /*13b8*/ 	.word	0x00000003
        /*13bc*/ 	.word	0x000388c0
        /*13c0*/ 	.short	0x010a
        /*13c2*/ 	.byte	0x3f
	.zero		1


	//   ....[99]....
        /*13c4*/ 	.word	0x00024710
        /*13c8*/ 	.word	0x00000009
        /*13cc*/ 	.word	0x000388a0
        /*13d0*/ 	.short	0x010a
        /*13d2*/ 	.byte	0x3f
	.zero		1


	//   ....[100]....
        /*13d4*/ 	.word	0x00024760
        /*13d8*/ 	.word	0x00000009
        /*13dc*/ 	.word	0x000388c0
        /*13e0*/ 	.short	0x010a
        /*13e2*/ 	.byte	0x3f
	.zero		1


	//   ....[101]....
        /*13e4*/ 	.word	0x00024880
        /*13e8*/ 	.word	0x0000001a
        /*13ec*/ 	.word	0x00038840
        /*13f0*/ 	.short	0x010a
        /*13f2*/ 	.byte	0x3f
	.zero		1


	//   ....[102]....
        /*13f4*/ 	.word	0x00025e10
        /*13f8*/ 	.word	0x00000012
        /*13fc*/ 	.word	0x00038820
        /*1400*/ 	.short	0x010a
        /*1402*/ 	.byte	0x3f
	.zero		1


	//   ....[103]....
        /*1404*/ 	.word	0x00025e60
        /*1408*/ 	.word	0x0000001a
        /*140c*/ 	.word	0x00038860
        /*1410*/ 	.short	0x010a
        /*1412*/ 	.byte	0x3f
	.zero		1


	//   ....[104]....
        /*1414*/ 	.word	0x00026750
        /*1418*/ 	.word	0x00000006
        /*141c*/ 	.word	0x00038840
        /*1420*/ 	.short	0x010a
        /*1422*/ 	.byte	0x3f
	.zero		1


	//   ....[105]....
        /*1424*/ 	.word	0x00026c10
        /*1428*/ 	.word	0x00000006
        /*142c*/ 	.word	0x00038860
        /*1430*/ 	.short	0x010a
        /*1432*/ 	.byte	0x3f
	.zero		1


	//   ....[106]....
        /*1434*/ 	.word	0x00027db0
        /*1438*/ 	.word	0x00000007
        /*143c*/ 	.word	0x00038820
        /*1440*/ 	.short	0x010a
        /*1442*/ 	.byte	0x3f
	.zero		1


	//   ....[107]....
        /*1444*/ 	.word	0x00027f50
        /*1448*/ 	.word	0x00000005
        /*144c*/ 	.word	0x00038840
        /*1450*/ 	.short	0x010a
        /*1452*/ 	.byte	0x3f
	.zero		1


	//   ....[108]....
        /*1454*/ 	.word	0x00027fa0
        /*1458*/ 	.word	0x00000003
        /*145c*/ 	.word	0x00038840
        /*1460*/ 	.short	0x010a
        /*1462*/ 	.byte	0x3f
	.zero		1


	//   ....[109]....
        /*1464*/ 	.word	0x00027ff0
        /*1468*/ 	.word	0x00000005
        /*146c*/ 	.word	0x00038860
        /*1470*/ 	.short	0x010a
        /*1472*/ 	.byte	0x3f
	.zero		1


	//----- nvinfo : EIATTR_NUM_MBARRIERS
	.align		4
.L_1084:
        /*1474*/ 	.byte	0x03, 0x38
        /*1476*/ 	.short	0x0017


	//----- nvinfo : EIATTR_EXIT_INSTR_OFFSETS
	.align		4
        /*1478*/ 	.byte	0x04, 0x1c
        /*147a*/ 	.short	(.L_1086 - .L_1085)


	//   ....[0]....
.L_1085:
        /*147c*/ 	.word	0x00023420


	//----- nvinfo : EIATTR_MAX_THREADS
	.align		4
.L_1086:
        /*1480*/ 	.byte	0x04, 0x05
        /*1482*/ 	.short	(.L_1088 - .L_1087)
.L_1087:
        /*1484*/ 	.word	0x00000180
        /*1488*/ 	.word	0x00000001
        /*148c*/ 	.word	0x00000001


	//----- nvinfo : EIATTR_CRS_STACK_SIZE
	.align		4
.L_1088:
        /*1490*/ 	.byte	0x04, 0x1e
        /*1492*/ 	.short	(.L_1090 - .L_1089)
.L_1089:
        /*1494*/ 	.word	0x00000000


	//----- nvinfo : EIATTR_CBANK_PARAM_SIZE
	.align		4
.L_1090:
        /*1498*/ 	.byte	0x03, 0x19
        /*149a*/ 	.short	0x0bf0


	//----- nvinfo : EIATTR_PARAM_CBANK
	.align		4
        /*149c*/ 	.byte	0x04, 0x0a
        /*149e*/ 	.short	(.L_1092 - .L_1091)
	.align		4
.L_1091:
        /*14a0*/ 	.word	index@(.nv.constant0._ZN7cutlass13device_kernelIN5flash11enable_sm90INS1_16FlashAttnFwdSm90INS1_25CollectiveMainloopFwdSm90ILi2EN4cute5tupleIJNS5_1CILi1EEES8_S8_EEENS6_IJNS7_ILi64EEESA_SA_EEELi512ENS_6half_tEfNS_4arch4Sm90ELb1ELb0ELb0ELb1ELb1ELb1ELb1ELb0ELb0ELb1ELb1ELb0EEENS1_21CollectiveEpilogueFwdINS6_IJSA_NS7_ILi512EEESA_EEES9_SC_SE_Li256ELb1ELb1ELb1ELb0EEENS1_36VarlenDynamicPersistentTileSchedulerILi64ELi64ELi256ELi128ELb1ELb1ELb1ELb1ELb1ELb1EEEEEEEEEvNT_6ParamsE)
        /*14a4*/ 	.short	0x0210
        /*14a6*/ 	.short	0x0bf0


	//----- nvinfo : EIATTR_SW_WAR
	.align		4
.L_1092:
        /*14a8*/ 	.byte	0x04, 0x36
        /*14aa*/ 	.short	(.L_1094 - .L_1093)
.L_1093:
        /*14ac*/ 	.word	0x00000008
.L_1094:


//--------------------- .nv.info._ZN7cutlass13device_kernelIN5flash11enable_sm90INS1_16FlashAttnFwdSm90INS1_25CollectiveMainloopFwdSm90ILi2EN4cute5tupleIJNS5_1CILi1EEES8_S8_EEENS6_IJNS7_ILi128EEENS7_ILi96EEENS7_ILi64EEEEEELi256ENS_6half_tEfNS_4arch4Sm90ELb0ELb0ELb0ELb0ELb1ELb0ELb0ELb1ELb0ELb1ELb1ELb0EEENS1_21CollectiveEpilogueFwdINS6_IJSA_NS7_ILi256EEESB_EEES9_SE_SG_Li256ELb0ELb1ELb1ELb0EEENS1_19SingleTileSchedulerILb0ELb1ELb1ELi128EEEEEEEEEvNT_6ParamsE --------------------------
	.section	.nv.info._ZN7cutlass13device_kernelIN5flash11enable_sm90INS1_16FlashAttnFwdSm90INS1_25CollectiveMainloopFwdSm90ILi2EN4cute5tupleIJNS5_1CILi1EEES8_S8_EEENS6_IJNS7_ILi128EEENS7_ILi96EEENS7_ILi64EEEEEELi256ENS_6half_tEfNS_4arch4Sm90ELb0ELb0ELb0ELb0ELb1ELb0ELb0ELb1ELb0ELb1ELb1ELb0EEENS1_21CollectiveEpilogueFwdINS6_IJSA_NS7_ILi256EEESB_EEES9_SE_SG_Li256ELb0ELb1ELb1ELb0EEENS1_19SingleTileSchedulerILb0ELb1ELb1ELi128EEEEEEEEEvNT_6ParamsE,"",@"SHT_CUDA_INFO"
	.sectionflags	@""
	.align	4


	//----- nvinfo : EIATTR_CUDA_API_VERSION
	.align		4
        /*0000*/ 	.byte	0x04, 0x37
        /*0002*/ 	.short	(.L_1096 - .L_1095)
.L_1095:
        /*0004*/ 	.word	0x00000082


	//----- nvinfo : EIATTR_KPARAM_INFO
	.align		4
.L_1096:
        /*0008*/ 	.byte	0x04, 0x17
        /*000a*/ 	.short	(.L_1098 - .L_1097)
.L_1097:
        /*000c*/ 	.word	0x00000000
        /*0010*/ 	.short	0x0000
        /*0012*/ 	.short	0x0070
        /*0014*/ 	.byte	0x00, 0xf0, 0x01, 0x28


	//----- nvinfo : EIATTR_SPARSE_MMA_MASK
	.align		4
.L_1098:
        /*0018*/ 	.byte	0x03, 0x50
        /*001a*/ 	.short	0x0000


	//----- nvinfo : EIATTR_MAXREG_COUNT
	.align		4
        /*001c*/ 	.byte	0x03, 0x1b
        /*001e*/ 	.short	0x00a8


	//----- nvinfo : EIATTR_NUM_BARRIERS
	.align		4
        /*0020*/ 	.byte	0x02, 0x4c
        /*0022*/ 	.byte	0x10
	.zero		1


	//----- nvinfo : EIATTR_EXTERNS
	.align		4
        /*0024*/ 	.byte	0x04, 0x0f
        /*0026*/ 	.short	(.L_1100 - .L_1099)


	//   ....[0]....
	.align		4
.L_1099:
        /*0028*/ 	.word	index@(__assertfail)


	//----- nvinfo : EIATTR_MERCURY_ISA_VERSION
	.align		4
.L_1100:
        /*002c*/ 	.byte	0x03, 0x5f
        /*002e*/ 	.short	0x0101


	//----- nvinfo : EIATTR_INT_WARP_WIDE_INSTR_OFFSETS
	.align		4
        /*0030*/ 	.byte	0x04, 0x31
        /*0032*/ 	.short	(.L_1102 - .L_1101)


	//   ....[0]....
.L_1101:
        /*0034*/ 	.word	0x000000b0


	//   ....[1]....
        /*0038*/ 	.word	0x000000c0


	//   ....[2]....
        /*003c*/ 	.word	0x00000160


	//----- nvinfo : EIATTR_COOP_GROUP_MASK_REGIDS
	.align		4
.L_1102:
        /*0040*/ 	.byte	0x04, 0x29
        /*0042*/ 	.short	(.L_1104 - .L_1103)


	//   ....[0]....
.L_1103:
        /*0044*/ 	.word	0xffffffff


	//   ....[1]....
        /*0048*/ 	.word	0xffffffff


	//   ....[2]....
        /*004c*/ 	.word	0xffffffff


	//   ....[3]....
        /*0050*/ 	.word	0xffffffff


	//   ....[4]....
        /*0054*/ 	.word	0xffffffff


	//   ....[5]....
        /*0058*/ 	.word	0xffffffff


	//   ....[6]....
        /*005c*/ 	.word	0xffffffff


	//   ....[7]....
        /*0060*/ 	.word	0xffffffff


	//   ....[8]....
        /*0064*/ 	.word	0xffffffff


	//   ....[9]....
        /*0068*/ 	.word	0xffffffff


	//   ....[10]....
        /*006c*/ 	.word	0xffffffff


	//   ....[11]....
        /*0070*/ 	.word	0xffffffff


	//   ....[12]....
        /*0074*/ 	.word	0xffffffff


	//   ....[13]....
        /*0078*/ 	.word	0xffffffff


	//   ....[14]....
        /*007c*/ 	.word	0xffffffff


	//   ....[15]....
        /*0080*/ 	.word	0xffffffff


	//   ....[16]....
        /*0084*/ 	.word	0xffffffff


	//   ....[17]....
        /*0088*/ 	.word	0xffffffff


	//   ....[18]....
        /*008c*/ 	.word	0xffffffff


	//   ....[19]....
        /*0090*/ 	.word	0xffffffff


	//   ....[20]....
        /*0094*/ 	.word	0xffffffff


	//   ....[21]....
        /*0098*/ 	.word	0xffffffff


	//   ....[22]....
        /*009c*/ 	.word	0xffffffff


	//   ....[23]....
        /*00a0*/ 	.word	0xffffffff


	//   ....[24]....
        /*00a4*/ 	.word	0xffffffff


	//   ....[25]....
        /*00a8*/ 	.word	0xffffffff


	//   ....[26]....
        /*00ac*/ 	.word	0xffffffff


	//   ....[27]....
        /*00b0*/ 	.word	0xffffffff


	//   ....[28]....
        /*00b4*/ 	.word	0xffffffff


	//   ....[29]....
        /*00b8*/ 	.word	0xffffffff


	//   ....[30]....
        /*00bc*/ 	.word	0xffffffff


	//   ....[31]....
        /*00c0*/ 	.word	0xffffffff


	//   ....[32]....
        /*00c4*/ 	.word	0xffffffff


	//   ....[33]....
        /*00c8*/ 	.word	0xffffffff


	//   ....[34]....
        /*00cc*/ 	.word	0xffffffff


	//   ....[35]....
        /*00d0*/ 	.word	0xffffffff


	//   ....[36]....
        /*00d4*/ 	.word	0xffffffff


	//   ....[37]....
        /*00d8*/ 	.word	0xffffffff


	//   ....[38]....
        /*00dc*/ 	.word	0xffffffff


	//   ....[39]....
        /*00e0*/ 	.word	0xffffffff


	//   ....[40]....
        /*00e4*/ 	.word	0xffffffff


	//   ....[41]....
        /*00e8*/ 	.word	0xffffffff


	//   ....[42]....
        /*00ec*/ 	.word	0xffffffff


	//   ....[43]....
        /*00f0*/ 	.word	0xffffffff


	//   ....[44]....
        /*00f4*/ 	.word	0xffffffff


	//   ....[45]....
        /*00f8*/ 	.word	0xffffffff


	//   ....[46]....
        /*00fc*/ 	.word	0xffffffff


	//   ....[47]....
        /*0100*/ 	.word	0xffffffff


	//   ....[48]....
        /*0104*/ 	.word	0xffffffff


	//   ....[49]....
        /*0108*/ 	.word	0xffffffff


	//   ....[50]....
        /*010c*/ 	.word	0xffffffff


	//   ....[51]....
        /*0110*/ 	.word	0xffffffff


	//   ....[52]....
        /*0114*/ 	.word	0xffffffff


	//   ....[53]....
        /*0118*/ 	.word	0xffffffff


	//   ....[54]....
        /*011c*/ 	.word	0xffffffff


	//   ....[55]....
        /*0120*/ 	.word	0xffffffff


	//   ....[56]....
        /*0124*/ 	.word	0xffffffff


	//   ....[57]....
        /*0128*/ 	.word	0xffffffff


	//   ....[58]....
        /*012c*/ 	.word	0xffffffff


	//   ....[59]....
        /*0130*/ 	.word	0xffffffff


	//   ....[60]....
        /*0134*/ 	.word	0xffffffff


	//   ....[61]....
        /*0138*/ 	.word	0xffffffff


	//   ....[62]....
        /*013c*/ 	.word	0xffffffff


	//   ....[63]....
        /*0140*/ 	.word	0xffffffff


	//   ....[64]....
        /*0144*/ 	.word	0xffffffff


	//   ....[65]....
        /*0148*/ 	.word	0xffffffff


	//   ....[66]....
        /*014c*/ 	.word	0xffffffff


	//   ....[67]....
        /*0150*/ 	.word	0xffffffff


	//   ....[68]....
        /*0154*/ 	.word	0xffffffff


	//   ....[69]....
        /*0158*/ 	.word	0xffffffff


	//   ....[70]....
        /*015c*/ 	.word	0xffffffff


	//   ....[71]....
        /*0160*/ 	.word	0xffffffff


	//   ....[72]....
        /*0164*/ 	.word	0xffffffff


	//   ....[73]....
        /*0168*/ 	.word	0xffffffff


	//   ....[74]....
        /*016c*/ 	.word	0xffffffff


	//   ....[75]....
        /*0170*/ 	.word	0xffffffff


	//   ....[76]....
        /*0174*/ 	.word	0xffffffff


	//   ....[77]....
        /*0178*/ 	.word	0xffffffff


	//   ....[78]....
        /*017c*/ 	.word	0xffffffff


	//   ....[79]....
        /*0180*/ 	.word	0xffffffff


	//   ....[80]....
        /*0184*/ 	.word	0xffffffff


	//   ....[81]....
        /*0188*/ 	.word	0xffffffff


	//   ....[82]....
        /*018c*/ 	.word	0xffffffff


	//   ....[83]....
        /*0190*/ 	.word	0xffffffff


	//   ....[84]....
        /*0194*/ 	.word	0xffffffff


	//   ....[85]....
        /*0198*/ 	.word	0xffffffff


	//   ....[86]....
        /*019c*/ 	.word	0xffffffff


	//   ....[87]....
        /*01a0*/ 	.word	0xffffffff


	//   ....[88]....
        /*01a4*/ 	.word	0xffffffff


	//   ....[89]....
        /*01a8*/ 	.word	0xffffffff


	//   ....[90]....
        /*01ac*/ 	.word	0xffffffff


	//   ....[91]....
        /*01b0*/ 	.word	0xffffffff


	//   ....[92]....
        /*01b4*/ 	.word	0xffffffff


	//   ....[93]....
        /*01b8*/ 	.word	0x0500000f


	//   ....[94]....
        /*01bc*/ 	.word	0x0500000f


	//   ....[95]....
        /*01c0*/ 	.word	0x0500000f


	//   ....[96]....
        /*01c4*/ 	.word	0x0500000f


	//   ....[97]....
        /*01c8*/ 	.word	0x0500000f


	//   ....[98]....
        /*01cc*/ 	.word	0x0500000f


	//   ....[99]....
        /*01d0*/ 	.word	0x0500000f


	//   ....[100]....
        /*01d4*/ 	.word	0x0500000f


	//   ....[101]....
        /*01d8*/ 	.word	0x0500000f


	//   ....[102]....
        /*01dc*/ 	.word	0x0500000f


	//   ....[103]....
        /*01e0*/ 	.word	0x0500000f


	//   ....[104]....
        /*01e4*/ 	.word	0x0500000f


	//   ....[105]....
        /*01e8*/ 	.word	0x0500000f


	//   ....[106]....
        /*01ec*/ 	.word	0x0500000f


	//   ....[107]....
        /*01f0*/ 	.word	0x0500000f


	//   ....[108]....
        /*01f4*/ 	.word	0x0500000f


	//   ....[109]....
        /*01f8*/ 	.word	0x0500000f


	//   ....[110]....
        /*01fc*/ 	.word	0x0500000f


	//   ....[111]....
        /*0200*/ 	.word	0x0500000f


	//   ....[112]....
        /*0204*/ 	.word	0x0500000f


	//   ....[113]....
        /*0208*/ 	.word	0x0500000f


	//   ....[114]....
        /*020c*/ 	.word	0x0500000f


	//   ....[115]....
        /*0210*/ 	.word	0x0500000f


	//   ....[116]....
        /*0214*/ 	.word	0x0500000f


	//   ....[117]....
        /*0218*/ 	.word	0x0500000f


	//   ....[118]....
        /*021c*/ 	.word	0x0500000f


	//   ....[119]....
        /*0220*/ 	.word	0x0500000f


	//   ....[120]....
        /*0224*/ 	.word	0x0500000f


	//   ....[121]....
        /*0228*/ 	.word	0x0500000f


	//   ....[122]....
        /*022c*/ 	.word	0x0500000f


	//   ....[123]....
        /*0230*/ 	.word	0x0500000f


	//   ....[124]....
        /*0234*/ 	.word	0x0500000f


	//   ....[125]....
        /*0238*/ 	.word	0x0500000f


	//   ....[126]....
        /*023c*/ 	.word	0x0500000f


	//   ....[127]....
        /*0240*/ 	.word	0x0500000f


	//   ....[128]....
        /*0244*/ 	.word	0x0500000f


	//   ....[129]....
        /*0248*/ 	.word	0x0500000f


	//   ....[130]....
        /*024c*/ 	.word	0x0500000f


	//   ....[131]....
        /*0250*/ 	.word	0x0500000f


	//   ....[132]....
        /*0254*/ 	.word	0x0500000f


	//   ....[133]....
        /*0258*/ 	.word	0x0500000f


	//   ....[134]....
        /*025c*/ 	.word	0x0500000f


	//   ....[135]....
        /*0260*/ 	.word	0x0500000f


	//   ....[136]....
        /*0264*/ 	.word	0x0500000f


	//   ....[137]....
        /*0268*/ 	.word	0x0500000f


	//   ....[138]....
        /*026c*/ 	.word	0x0500000f


	//   ....[139]....
        /*0270*/ 	.word	0x0500000f


	//   ....[140]....
        /*0274*/ 	.word	0x0500000f


	//   ....[141]....
        /*0278*/ 	.word	0x0500000f


	//   ....[142]....
        /*027c*/ 	.word	0x0500000f


	//   ....[143]....
        /*0280*/ 	.word	0x0500000f


	//   ....[144]....
        /*0284*/ 	.word	0x0500000f


	//   ....[145]....
        /*0288*/ 	.word	0x0500000f


	//   ....[146]....
        /*028c*/ 	.word	0x0500000f


	//   ....[147]....
        /*0290*/ 	.word	0x0500000f


	//   ....[148]....
        /*0294*/ 	.word	0x0500000f


	//   ....[149]....
        /*0298*/ 	.word	0x0500000f


	//   ....[150]....
        /*029c*/ 	.word	0x0500000f


	//   ....[151]....
        /*02a0*/ 	.word	0x0500000f


	//   ....[152]....
        /*02a4*/ 	.word	0x0500000f


	//   ....[153]....
        /*02a8*/ 	.word	0x0500000f


	//   ....[154]....
        /*02ac*/ 	.word	0x0500000f


	//   ....[155]....
        /*02b0*/ 	.word	0x0500000f


	//   ....[156]....
        /*02b4*/ 	.word	0x0500000f


	//   ....[157]....
        /*02b8*/ 	.word	0x0500000f


	//   ....[158]....
        /*02bc*/ 	.word	0x0500000f


	//----- nvinfo : EIATTR_COOP_GROUP_INSTR_OFFSETS
	.align		4
.L_1104:
        /*02c0*/ 	.byte	0x04, 0x28
        /*02c2*/ 	.short	(.L_1106 - .L_1105)


	//   ....[0]....
.L_1105:
        /*02c4*/ 	.word	0x00000060


	//   ....[1]....
        /*02c8*/ 	.word	0x000000a0


	//   ....[2]....
        /*02cc*/ 	.word	0x000002c0


	//   ....[3]....
        /*02d0*/ 	.word	0x00000420


	//   ....[4]....
        /*02d4*/ 	.word	0x00000540


	//   ....[5]....
        /*02d8*/ 	.word	0x000006a0


	//   ....[6]....
        /*02dc*/ 	.word	0x00001230


	//   ....[7]....
        /*02e0*/ 	.word	0x00001e20


	//   ....[8]....
        /*02e4*/ 	.word	0x00001e70


	//   ....[9]....
        /*02e8*/ 	.word	0x000022b0


	//   ....[10]....
        /*02ec*/ 	.word	0x00002320


	//   ....[11]....
        /*02f0*/ 	.word	0x000033c0


	//   ....[12]....
        /*02f4*/ 	.word	0x000033f0


	//   ....[13]....
        /*02f8*/ 	.word	0x00003850


	//   ....[14]....
        /*02fc*/ 	.word	0x00003a20


	//   ....[15]....
        /*0300*/ 	.word	0x00004bf0


	//   ....[16]....
        /*0304*/ 	.word	0x00004c30


	//   ....[17]....
        /*0308*/ 	.word	0x00004c60


	//   ....[18]....
        /*030c*/ 	.word	0x00004c90


	//   ....[19]....
        /*0310*/ 	.word	0x00005d40


	//   ....[20]....
        /*0314*/ 	.word	0x00005da0


	//   ....[21]....
        /*0318*/ 	.word	0x00005de0


	//   ....[22]....
        /*031c*/ 	.word	0x00005e10


	//   ....[23]....
        /*0320*/ 	.word	0x00005e50


	//   ....[24]....
        /*0324*/ 	.word	0x00005e70


	//   ....[25]....
        /*0328*/ 	.word	0x00006ad0


	//   ....[26]....
        /*032c*/ 	.word	0x00006ae0


	//   ....[27]....
        /*0330*/ 	.word	0x00007b10


	//   ....[28]....
        /*0334*/ 	.word	0x00008bf0


	//   ....[29]....
        /*0338*/ 	.word	0x00008c10


	//   ....[30]....
        /*033c*/ 	.word	0x00008c20


	//   ....[31]....
        /*0340*/ 	.word	0x00008c60


	//   ....[32]....
        /*0344*/ 	.word	0x00008cb0


	//   ....[33]....
        /*0348*/ 	.word	0x00008cd0


	//   ....[34]....
        /*034c*/ 	.word	0x00008d20


	//   ....[35]....
        /*0350*/ 	.word	0x00008d40


	//   ....[36]....
        /*0354*/ 	.word	0x00008d90


	//   ....[37]....
        /*0358*/ 	.word	0x00008db0


	//   ....[38]....
        /*035c*/ 	.word	0x00008e00


	//   ....[39]....
        /*0360*/ 	.word	0x00008e20


	//   ....[40]....
        /*0364*/ 	.word	0x00009370


	//   ....[41]....
        /*0368*/ 	.word	0x000093a0


	//   ....[42]....
        /*036c*/ 	.word	0x000093d0


	//   ....[43]....
        /*0370*/ 	.word	0x00009430


	//   ....[44]....
        /*0374*/ 	.word	0x00009490


	//   ....[45]....
        /*0378*/ 	.word	0x000094b0


	//   ....[46]....
        /*037c*/ 	.word	0x00009510


	//   ....[47]....
        /*0380*/ 	.word	0x00009530


	//   ....[48]....
        /*0384*/ 	.word	0x00009590


	//   ....[49]....
        /*0388*/ 	.word	0x000095b0


	//   ....[50]....
        /*038c*/ 	.word	0x00009610


	//   ....[51]....
        /*0390*/ 	.word	0x00009630


	//   ....[52]....
        /*0394*/ 	.word	0x00009690


	//   ....[53]....
        /*0398*/ 	.word	0x000096b0


	//   ....[54]....
        /*039c*/ 	.word	0x00009700


	//   ....[55]....
        /*03a0*/ 	.word	0x00009720


	//   ....[56]....
        /*03a4*/ 	.word	0x00009aa0


	//   ....[57]....
        /*03a8*/ 	.word	0x00009ad0


	//   ....[58]....
        /*03ac*/ 	.word	0x00009b10


	//   ....[59]....
        /*03b0*/ 	.word	0x00009b30


	//   ....[60]....
        /*03b4*/ 	.word	0x00009b50


	//   ....[61]....
        /*03b8*/ 	.word	0x00009b70


	//   ....[62]....
        /*03bc*/ 	.word	0x00009b90


	//   ....[63]....
        /*03c0*/ 	.word	0x00009bc0


	//   ....[64]....
        /*03c4*/ 	.word	0x00009c60


	//   ....[65]....
        /*03c8*/ 	.word	0x00009c90


	//   ....[66]....
        /*03cc*/ 	.word	0x00009ca0


	//   ....[67]....
        /*03d0*/ 	.word	0x00009d30


	//   ....[68]....
        /*03d4*/ 	.word	0x0000a520


	//   ....[69]....
        /*03d8*/ 	.word	0x0000a540


	//   ....[70]....
        /*03dc*/ 	.word	0x0000a550


	//   ....[71]....
        /*03e0*/ 	.word	0x0000a560


	//   ....[72]....
        /*03e4*/ 	.word	0x0000a570


	//   ....[73]....
        /*03e8*/ 	.word	0x0000a580


	//   ....[74]....
        /*03ec*/ 	.word	0x0000a5a0


	//   ....[75]....
        /*03f0*/ 	.word	0x0000a5c0


	//   ....[76]....
        /*03f4*/ 	.word	0x0000a5f0


	//   ....[77]....
        /*03f8*/ 	.word	0x0000a630


	//   ....[78]....
        /*03fc*/ 	.word	0x0000a670


	//   ....[79]....
        /*0400*/ 	.word	0x0000a6c0


	//   ....[80]....
        /*0404*/ 	.word	0x0000aa10


	//   ....[81]....
        /*0408*/ 	.word	0x0000aa30


	//   ....[82]....
        /*040c*/ 	.word	0x0000aa40


	//   ....[83]....
        /*0410*/ 	.word	0x0000aa50


	//   ....[84]....
        /*0414*/ 	.word	0x0000aa60


	//   ....[85]....
        /*0418*/ 	.word	0x0000aa90


	//   ....[86]....
        /*041c*/ 	.word	0x0000aaf0


	//   ....[87]....
        /*0420*/ 	.word	0x0000ab10


	//   ....[88]....
        /*0424*/ 	.word	0x0000ab70


	//   ....[89]....
        /*0428*/ 	.word	0x0000ab80


	//   ....[90]....
        /*042c*/ 	.word	0x0000abf0


	//   ....[91]....
        /*0430*/ 	.word	0x0000ac10


	//   ....[92]....
        /*0434*/ 	.word	0x0000af70


	//   ....[93]....
        /*0438*/ 	.word	0x0000b410


	//   ....[94]....
        /*043c*/ 	.word	0x0000b500


	//   ....[95]....
        /*0440*/ 	.word	0x0000b5a0


	//   ....[96]....
        /*0444*/ 	.word	0x0000b620


	//   ....[97]....
        /*0448*/ 	.word	0x0000b6d0


	//   ....[98]....
        /*044c*/ 	.word	0x0000b730


	//   ....[99]....
        /*0450*/ 	.word	0x0000b7f0


	//   ....[100]....
        /*0454*/ 	.word	0x0000b850


	//   ....[101]....
        /*0458*/ 	.word	0x0000b910


	//   ....[102]....
        /*045c*/ 	.word	0x0000b970


	//   ....[103]....
        /*0460*/ 	.word	0x0000ba30


	//   ....[104]....
        /*0464*/ 	.word	0x0000ba90


	//   ....[105]....
        /*0468*/ 	.word	0x0000bb30


	//   ....[106]....
        /*046c*/ 	.word	0x0000bbc0


	//   ....[107]....
        /*0470*/ 	.word	0x0000bc20


	//   ....[108]....
        /*0474*/ 	.word	0x0000bce0


	//   ....[109]....
        /*0478*/ 	.word	0x0000bda0


	//   ....[110]....
        /*047c*/ 	.word	0x0000be00


	//   ....[111]....
        /*0480*/ 	.word	0x0000bed0


	//   ....[112]....
        /*0484*/ 	.word	0x0000bf30


	//   ....[113]....
        /*0488*/ 	.word	0x0000c000


	//   ....[114]....
        /*048c*/ 	.word	0x0000c060


	//   ....[115]....
        /*0490*/ 	.word	0x0000c130


	//   ....[116]....
        /*0494*/ 	.word	0x0000c190


	//   ....[117]....
        /*0498*/ 	.word	0x0000c250


	//   ....[118]....
        /*049c*/ 	.word	0x0000c2b0


	//   ....[119]....
        /*04a0*/ 	.word	0x0000c360


	//   ....[120]....
        /*04a4*/ 	.word	0x0000c3e0


	//   ....[121]....
        /*04a8*/ 	.word	0x0000c480


	//   ....[122]....
        /*04ac*/ 	.word	0x0000c5d0


	//   ....[123]....
        /*04b0*/ 	.word	0x0000c6a0


	//   ....[124]....
        /*04b4*/ 	.word	0x0000c720


	//   ....[125]....
        /*04b8*/ 	.word	0x0000c7e0


	//   ....[126]....
        /*04bc*/ 	.word	0x0000c8c0


	//   ....[127]....
        /*04c0*/ 	.word	0x0000c980


	//   ....[128]....
        /*04c4*/ 	.word	0x0000ca60


	//   ....[129]....
        /*04c8*/ 	.word	0x0000cb20


	//   ....[130]....
        /*04cc*/ 	.word	0x0000cc00


	//   ....[131]....
        /*04d0*/ 	.word	0x0000ccc0


	//   ....[132]....
        /*04d4*/ 	.word	0x0000cda0


	//   ....[133]....
        /*04d8*/ 	.word	0x0000ce70


	//   ....[134]....
        /*04dc*/ 	.word	0x0000cfd0


	//   ....[135]....
        /*04e0*/ 	.word	0x0000d070


	//   ....[136]....
        /*04e4*/ 	.word	0x0000d0d0


	//   ....[137]....
        /*04e8*/ 	.word	0x0000d170


	//   ....[138]....
        /*04ec*/ 	.word	0x0000d1d0


	//   ....[139]....
        /*04f0*/ 	.word	0x0000d270


	//   ....[140]....
        /*04f4*/ 	.word	0x0000d2d0


	//   ....[141]....
        /*04f8*/ 	.word	0x0000d370


	//   ....[142]....
        /*04fc*/ 	.word	0x0000d3d0


	//   ....[143]....
        /*0500*/ 	.word	0x0000d470


	//   ....[144]....
        /*0504*/ 	.word	0x0000d4d0


	//   ....[145]....
        /*0508*/ 	.word	0x0000d570


	//   ....[146]....
        /*050c*/ 	.word	0x0000d660


	//   ....[147]....
        /*0510*/ 	.word	0x0000d700


	//   ....[148]....
        /*0514*/ 	.word	0x0000d770


	//   ....[149]....
        /*0518*/ 	.word	0x0000d840


	//   ....[150]....
        /*051c*/ 	.word	0x0000d8a0


	//   ....[151]....
        /*0520*/ 	.word	0x0000d980


	//   ....[152]....
        /*0524*/ 	.word	0x0000d9e0


	//   ....[153]....
        /*0528*/ 	.word	0x0000dac0


	//   ....[154]....
        /*052c*/ 	.word	0x0000db20


	//   ....[155]....
        /*0530*/ 	.word	0x0000dc00


	//   ....[156]....
        /*0534*/ 	.word	0x0000dc60


	//   ....[157]....
        /*0538*/ 	.word	0x0000dd40


	//   ....[158]....
        /*053c*/ 	.word	0x0000de30


	//----- nvinfo : EIATTR_REG_RECONFIG
	.align		4
.L_1106:
        /*0540*/ 	.byte	0x01, 0x54
	.zero		2


	//----- nvinfo : EIATTR_SYSCALL_OFFSETS
	.align		4
        /*0544*/ 	.byte	0x04, 0x46
        /*0546*/ 	.short	(.L_1108 - .L_1107)


	//   ....[0]....
.L_1107:
        /*0548*/ 	.word	0x000013f0


	//   ....[1]....
        /*054c*/ 	.word	0x00008250


	//   ....[2]....
        /*0550*/ 	.word	0x00008390


	//   ....[3]....
        /*0554*/ 	.word	0x00008480


	//   ....[4]....
        /*0558*/ 	.word	0x00009090


	//----- nvinfo : EIATTR_MBARRIER_INSTR_OFFSETS
	.align		4
.L_1108:
        /*055c*/ 	.byte	0x04, 0x39
        /*055e*/ 	.short	(.L_1110 - .L_1109)


	//   ....[0]....
.L_1109:
        /*0560*/ 	.word	0x00000170
        /*0564*/ 	.word	0x000000ff
        /*0568*/ 	.word	0x00022800
        /*056c*/ 	.short	0x0100
        /*056e*/ 	.byte	0x08
	.zero		1


	//   ....[1]....
        /*0570*/ 	.word	0x00000180
        /*0574*/ 	.word	0x000000ff
        /*0578*/ 	.word	0x00022820
        /*057c*/ 	.short	0x0100
        /*057e*/ 	.byte	0x08
	.zero		1


	//   ....[2]....
        /*0580*/ 	.word	0x00000270
        /*0584*/ 	.word	0x000000ff
        /*0588*/ 	.word	0x00022830
        /*058c*/ 	.short	0x0100
        /*058e*/ 	.byte	0x08
	.zero		1


	//   ....[3]....
        /*0590*/ 	.word	0x00000280
        /*0594*/ 	.word	0x000000ff
        /*0598*/ 	.word	0x00022840
        /*059c*/ 	.short	0x0100
        /*059e*/ 	.byte	0x08
	.zero		1


	//   ....[4]....
        /*05a0*/ 	.word	0x00000290
        /*05a4*/ 	.word	0x000000ff
        /*05a8*/ 	.word	0x00022838
        /*05ac*/ 	.short	0x0100
        /*05ae*/ 	.byte	0x08
	.zero		1


	//   ....[5]....
        /*05b0*/ 	.word	0x000002a0
        /*05b4*/ 	.word	0x000000ff
        /*05b8*/ 	.word	0x00022848
        /*05bc*/ 	.short	0x0100
        /*05be*/ 	.byte	0x08
	.zero		1


	//   ....[6]....
        /*05c0*/ 	.word	0x000003d0
        /*05c4*/ 	.word	0x000000ff
        /*05c8*/ 	.word	0x00022850
        /*05cc*/ 	.short	0x0100
        /*05ce*/ 	.byte	0x08
	.zero		1


	//   ....[7]....
        /*05d0*/ 	.word	0x000003e0
        /*05d4*/ 	.word	0x000000ff
        /*05d8*/ 	.word	0x00022860
        /*05dc*/ 	.short	0x0100
        /*05de*/ 	.byte	0x08
	.zero		1


	//   ....[8]....
        /*05e0*/ 	.word	0x000003f0
        /*05e4*/ 	.word	0x000000ff
        /*05e8*/ 	.word	0x00022858
        /*05ec*/ 	.short	0x0100
        /*05ee*/ 	.byte	0x08
	.zero		1


	//   ....[9]....
        /*05f0*/ 	.word	0x00000400
        /*05f4*/ 	.word	0x000000ff
        /*05f8*/ 	.word	0x00022868
        /*05fc*/ 	.short	0x0100
        /*05fe*/ 	.byte	0x08
	.zero		1


	//   ....[10]....
        /*0600*/ 	.word	0x000004f0
        /*0604*/ 	.word	0x000000ff
        /*0608*/ 	.word	0x00022870
        /*060c*/ 	.short	0x0100
        /*060e*/ 	.byte	0x06
	.zero		1


	//   ....[11]....
        /*0610*/ 	.word	0x00000500
        /*0614*/ 	.word	0x000000ff
        /*0618*/ 	.word	0x00022880
        /*061c*/ 	.short	0x0100
        /*061e*/ 	.byte	0x06
	.zero		1


	//   ....[12]....
        /*0620*/ 	.word	0x00000510
        /*0624*/ 	.word	0x000000ff
        /*0628*/ 	.word	0x00022878
        /*062c*/ 	.short	0x0100
        /*062e*/ 	.byte	0x06
	.zero		1


	//   ....[13]....
        /*0630*/ 	.word	0x00000520
        /*0634*/ 	.word	0x000000ff
        /*0638*/ 	.word	0x00022888
        /*063c*/ 	.short	0x0100
        /*063e*/ 	.byte	0x06
	.zero		1


	//   ....[14]....
        /*0640*/ 	.word	0x00000650
        /*0644*/ 	.word	0x000000ff
        /*0648*/ 	.word	0x00022890
        /*064c*/ 	.short	0x0100
        /*064e*/ 	.byte	0x08
	.zero		1


	//   ....[15]....
        /*0650*/ 	.word	0x00000660
        /*0654*/ 	.word	0x000000ff
        /*0658*/ 	.word	0x000228a0
        /*065c*/ 	.short	0x0100
        /*065e*/ 	.byte	0x08
	.zero		1


	//   ....[16]....
        /*0660*/ 	.word	0x00000670
        /*0664*/ 	.word	0x000000ff
        /*0668*/ 	.word	0x00022898
        /*066c*/ 	.short	0x0100
        /*066e*/ 	.byte	0x08
	.zero		1


	//   ....[17]....
        /*0670*/ 	.word	0x00000680
        /*0674*/ 	.word	0x000000ff
        /*0678*/ 	.word	0x000228a8
        /*067c*/ 	.short	0x0100
        /*067e*/ 	.byte	0x08
	.zero		1


	//   ....[18]....
        /*0680*/ 	.word	0x000007c0
        /*0684*/ 	.word	0x000000ff
        /*0688*/ 	.word	0x000228b0
        /*068c*/ 	.short	0x0100
        /*068e*/ 	.byte	0x08
	.zero		1


	//   ....[19]....
        /*0690*/ 	.word	0x000007d0
        /*0694*/ 	.word	0x000000ff
        /*0698*/ 	.word	0x000228c0
        /*069c*/ 	.short	0x0100
        /*069e*/ 	.byte	0x08
	.zero		1


	//   ....[20]....
        /*06a0*/ 	.word	0x000007e0
        /*06a4*/ 	.word	0x000000ff
        /*06a8*/ 	.word	0x000228b8
        /*06ac*/ 	.short	0x0100
        /*06ae*/ 	.byte	0x08
	.zero		1


	//   ....[21]....
        /*06b0*/ 	.word	0x000007f0
        /*06b4*/ 	.word	0x000000ff
        /*06b8*/ 	.word	0x000228c8
        /*06bc*/ 	.short	0x0100
        /*06be*/ 	.byte	0x08
	.zero		1


	//   ....[22]....
        /*06c0*/ 	.word	0x00001420
        /*06c4*/ 	.word	0x000000ff
        /*06c8*/ 	.word	0x00022800
        /*06cc*/ 	.short	0x010a
        /*06ce*/ 	.byte	0x29
	.zero		1


	//   ....[23]....
        /*06d0*/ 	.word	0x000014b0
        /*06d4*/ 	.word	0x000000ff
        /*06d8*/ 	.word	0x00022830
        /*06dc*/ 	.short	0x010a
        /*06de*/ 	.byte	0x29
	.zero		1


	//   ....[24]....
        /*06e0*/ 	.word	0x000014f0
        /*06e4*/ 	.word	0x000000ff
        /*06e8*/ 	.word	0x00022830
        /*06ec*/ 	.short	0x010a
        /*06ee*/ 	.byte	0x29
	.zero		1


	//   ....[25]....
        /*06f0*/ 	.word	0x00001820
        /*06f4*/ 	.word	0x000000ff
        /*06f8*/ 	.word	0x00000000
        /*06fc*/ 	.short	0x0101
        /*06fe*/ 	.byte	0x04
	.zero		1


	//   ....[26]....
        /*0700*/ 	.word	0x00002b30
        /*0704*/ 	.word	0x000000ff
        /*0708*/ 	.word	0x00022850
        /*070c*/ 	.short	0x010a
        /*070e*/ 	.byte	0x29
	.zero		1


	//   ....[27]....
        /*0710*/ 	.word	0x00002b70
        /*0714*/ 	.word	0x000000ff
        /*0718*/ 	.word	0x00022850
        /*071c*/ 	.short	0x010a
        /*071e*/ 	.byte	0x29
	.zero		1


	//   ....[28]....
        /*0720*/ 	.word	0x00002ed0
        /*0724*/ 	.word	0x000000ff
        /*0728*/ 	.word	0x00000000
        /*072c*/ 	.short	0x0101
        /*072e*/ 	.byte	0x04
	.zero		1


	//   ....[29]....
        /*0730*/ 	.word	0x00003010
        /*0734*/ 	.word	0x000000ff
        /*0738*/ 	.word	0x00022830
        /*073c*/ 	.short	0x010a
        /*073e*/ 	.byte	0x1a
	.zero		1


	//   ....[30]....
        /*0740*/ 	.word	0x00003050
        /*0744*/ 	.word	0x000000ff
        /*0748*/ 	.word	0x00022830
        /*074c*/ 	.short	0x010a
        /*074e*/ 	.byte	0x1a
	.zero		1


	//   ....[31]....
        /*0750*/ 	.word	0x00003280
        /*0754*/ 	.word	0x000000ff
        /*0758*/ 	.word	0x00000000
        /*075c*/ 	.short	0x0101
        /*075e*/ 	.byte	0x0b
	.zero		1


	//   ....[32]....
        /*0760*/ 	.word	0x000048d0
        /*0764*/ 	.word	0x000000ff
        /*0768*/ 	.word	0x00022850
        /*076c*/ 	.short	0x010a
        /*076e*/ 	.byte	0x1a
	.zero		1


	//   ....[33]....
        /*0770*/ 	.word	0x00004910
        /*0774*/ 	.word	0x000000ff
        /*0778*/ 	.word	0x00022850
        /*077c*/ 	.short	0x010a
        /*077e*/ 	.byte	0x1a
	.zero		1


	//   ....[34]....
        /*0780*/ 	.word	0x00004bd0
        /*0784*/ 	.word	0x000000ff
        /*0788*/ 	.word	0x00000000
        /*078c*/ 	.short	0x0101
        /*078e*/ 	.byte	0x0b
	.zero		1


	//   ....[35]....
        /*0790*/ 	.word	0x00005e80
        /*0794*/ 	.word	0x000000ff
        /*0798*/ 	.word	0x00000000
        /*079c*/ 	.short	0x0101
        /*079e*/ 	.byte	0x04
	.zero		1


	//   ....[36]....
        /*07a0*/ 	.word	0x00008990
        /*07a4*/ 	.word	0x000000ff
        /*07a8*/ 	.word	0x00022840
        /*07ac*/ 	.short	0x010a
        /*07ae*/ 	.byte	0x2b
	.zero		1


	//   ....[37]....
        /*07b0*/ 	.word	0x00008ec0
        /*07b4*/ 	.word	0x000000ff
        /*07b8*/ 	.word	0x00022830
        /*07bc*/ 	.short	0x0107
        /*07be*/ 	.byte	0x2b
	.zero		1


	//   ....[38]....
        /*07c0*/ 	.word	0x00008f30
        /*07c4*/ 	.word	0x000000ff
        /*07c8*/ 	.word	0x00022830
        /*07cc*/ 	.short	0x0101
        /*07ce*/ 	.byte	0x2b
	.zero		1


	//   ....[39]....
        /*07d0*/ 	.word	0x000097f0
        /*07d4*/ 	.word	0x000000ff
        /*07d8*/ 	.word	0x00022800
        /*07dc*/ 	.short	0x0107
        /*07de*/ 	.byte	0x2b
	.zero		1


	//   ....[40]....
        /*07e0*/ 	.word	0x00009830
        /*07e4*/ 	.word	0x000000ff
        /*07e8*/ 	.word	0x00022800
        /*07ec*/ 	.short	0x0101
        /*07ee*/ 	.byte	0x2b
	.zero		1


	//   ....[41]....
        /*07f0*/ 	.word	0x00009840
        /*07f4*/ 	.word	0x000000ff
        /*07f8*/ 	.word	0x00022820
        /*07fc*/ 	.short	0x010a
        /*07fe*/ 	.byte	0x2b
	.zero		1


	//   ....[42]....
        /*0800*/ 	.word	0x00009890
        /*0804*/ 	.word	0x000000ff
        /*0808*/ 	.word	0x00022860
        /*080c*/ 	.short	0x010a
        /*080e*/ 	.byte	0x2b
	.zero		1


	//   ....[43]....
        /*0810*/ 	.word	0x00009fc0
        /*0814*/ 	.word	0x000000ff
        /*0818*/ 	.word	0x00022850
        /*081c*/ 	.short	0x0107
        /*081e*/ 	.byte	0x2b
	.zero		1


	//   ....[44]....
        /*0820*/ 	.word	0x0000a040
        /*0824*/ 	.word	0x000000ff
        /*0828*/ 	.word	0x00022850
        /*082c*/ 	.short	0x0101
        /*082e*/ 	.byte	0x2b
	.zero		1


	//   ....[45]....
        /*0830*/ 	.word	0x0000a320
        /*0834*/ 	.word	0x00000020
        /*0838*/ 	.word	0x00022840
        /*083c*/ 	.short	0x010a
        /*083e*/ 	.byte	0x3f
	.zero		1


	//   ....[46]....
        /*0840*/ 	.word	0x0000a750
        /*0844*/ 	.word	0x00000020
        /*0848*/ 	.word	0x00022830
        /*084c*/ 	.short	0x0107
        /*084e*/ 	.byte	0x3f
	.zero		1


	//   ....[47]....
        /*0850*/ 	.word	0x0000a800
        /*0854*/ 	.word	0x00000020
        /*0858*/ 	.word	0x00022830
        /*085c*/ 	.short	0x0101
        /*085e*/ 	.byte	0x3f
	.zero		1


	//   ....[48]....
        /*0860*/ 	.word	0x0000a830
        /*0864*/ 	.word	0x00000020
        /*0868*/ 	.word	0x00022860
        /*086c*/ 	.short	0x010a
        /*086e*/ 	.byte	0x3f
	.zero		1


	//   ....[49]....
        /*0870*/ 	.word	0x0000ad70
        /*0874*/ 	.word	0x00000020
        /*0878*/ 	.word	0x00022850
        /*087c*/ 	.short	0x0107
        /*087e*/ 	.byte	0x3f
	.zero		1


	//   ....[50]....
        /*0880*/ 	.word	0x0000ae40
        /*0884*/ 	.word	0x00000020
        /*0888*/ 	.word	0x00022850
        /*088c*/ 	.short	0x0101
        /*088e*/ 	.byte	0x3f
	.zero		1


	//   ....[51]....
        /*0890*/ 	.word	0x0000af20
        /*0894*/ 	.word	0x00000004
        /*0898*/ 	.word	0x00022820
        /*089c*/ 	.short	0x010a
        /*089e*/ 	.byte	0x3f
	.zero		1


	//   ....[52]....
        /*08a0*/ 	.word	0x0000b060
        /*08a4*/ 	.word	0x00000005
        /*08a8*/ 	.word	0x00022840
        /*08ac*/ 	.short	0x010a
        /*08ae*/ 	.byte	0x3f
	.zero		1


	//   ....[53]....
        /*08b0*/ 	.word	0x0000b100
        /*08b4*/ 	.word	0x00000015
        /*08b8*/ 	.word	0x00022840
        /*08bc*/ 	.short	0x010a
        /*08be*/ 	.byte	0x3f
	.zero		1


	//   ....[54]....
        /*08c0*/ 	.word	0x0000b140
        /*08c4*/ 	.word	0x00000005
        /*08c8*/ 	.word	0x00022860
        /*08cc*/ 	.short	0x010a
        /*08ce*/ 	.byte	0x3f
	.zero		1


	//   ....[55]....
        /*08d0*/ 	.word	0x0000b180
        /*08d4*/ 	.word	0x00000015
        /*08d8*/ 	.word	0x00022860
        /*08dc*/ 	.short	0x010a
        /*08de*/ 	.byte	0x3f
	.zero		1


	//   ....[56]....
        /*08e0*/ 	.word	0x0000b1f0
        /*08e4*/ 	.word	0x00000005
        /*08e8*/ 	.word	0x00022800
        /*08ec*/ 	.short	0x010a
        /*08ee*/ 	.byte	0x3f
	.zero		1


	//   ....[57]....
        /*08f0*/ 	.word	0x0000b250
        /*08f4*/ 	.word	0x00000005
        /*08f8*/ 	.word	0x00022830
        /*08fc*/ 	.short	0x010a
        /*08fe*/ 	.byte	0x3f
	.zero		1


	//   ....[58]....
        /*0900*/ 	.word	0x0000b2b0
        /*0904*/ 	.word	0x00000009
        /*0908*/ 	.word	0x00022850
        /*090c*/ 	.short	0x010a
        /*090e*/ 	.byte	0x3f
	.zero		1


	//   ....[59]....
        /*0910*/ 	.word	0x0000b310
        /*0914*/ 	.word	0x00000000
        /*0918*/ 	.word	0x00022830
        /*091c*/ 	.short	0x010a
        /*091e*/ 	.byte	0x3f
	.zero		1


	//   ....[60]....
        /*0920*/ 	.word	0x0000b370
        /*0924*/ 	.word	0x00000008
        /*0928*/ 	.word	0x00022850
        /*092c*/ 	.short	0x010a
        /*092e*/ 	.byte	0x3f
	.zero		1


	//   ....[61]....
        /*0930*/ 	.word	0x0000b450
        /*0934*/ 	.word	0x00000003
        /*0938*/ 	.word	0x00022840
        /*093c*/ 	.short	0x010a
        /*093e*/ 	.byte	0x3f
	.zero		1


	//   ....[62]....
        /*0940*/ 	.word	0x0000c4c0
        /*0944*/ 	.word	0x00000003
        /*0948*/ 	.word	0x00022820
        /*094c*/ 	.short	0x010a
        /*094e*/ 	.byte	0x3f
	.zero		1


	//   ....[63]....
        /*0950*/ 	.word	0x0000c520
        /*0954*/ 	.word	0x00000003
        /*0958*/ 	.word	0x00022860
        /*095c*/ 	.short	0x010a
        /*095e*/ 	.byte	0x3f
	.zero		1


	//   ....[64]....
        /*0960*/ 	.word	0x0000cf20
        /*0964*/ 	.word	0x00000020
        /*0968*/ 	.word	0x00022840
        /*096c*/ 	.short	0x010a
        /*096e*/ 	.byte	0x3f
	.zero		1


	//   ....[65]....
        /*0970*/ 	.word	0x0000d5b0
        /*0974*/ 	.word	0x00000020
        /*0978*/ 	.word	0x00022860
        /*097c*/ 	.short	0x010a
        /*097e*/ 	.byte	0x3f
	.zero		1


	//   ....[66]....
        /*0980*/ 	.word	0x0000dd80
        /*0984*/ 	.word	0x00000004
        /*0988*/ 	.word	0x00022820
        /*098c*/ 	.short	0x010a
        /*098e*/ 	.byte	0x3f
	.zero		1


	//   ....[67]....
        /*0990*/ 	.word	0x0000def0
        /*0994*/ 	.word	0x00000005
        /*0998*/ 	.word	0x00022840
        /*099c*/ 	.short	0x010a
        /*099e*/ 	.byte	0x3f
	.zero		1


	//   ....[68]....
        /*09a0*/ 	.word	0x0000df40
        /*09a4*/ 	.word	0x00000015
        /*09a8*/ 	.word	0x00022840
        /*09ac*/ 	.short	0x010a
        /*09ae*/ 	.byte	0x3f
	.zero		1


	//   ....[69]....
        /*09b0*/ 	.word	0x0000df90
        /*09b4*/ 	.word	0x00000005
        /*09b8*/ 	.word	0x00022860
        /*09bc*/ 	.short	0x010a
        /*09be*/ 	.byte	0x3f
	.zero		1


	//----- nvinfo : EIATTR_NUM_MBARRIERS
	.align		4
.L_1110:
        /*09c0*/ 	.byte	0x03, 0x38
        /*09c2*/ 	.short	0x0016


	//----- nvinfo : EIATTR_EXIT_INSTR_OFFSETS
	.align		4
        /*09c4*/ 	.byte	0x04, 0x1c
        /*09c6*/ 	.short	(.L_1112 - .L_1111)


	//   ....[0]....
.L_1111:
        /*09c8*/ 	.word	0x0000b1d0


	//----- nvinfo : EIATTR_MAX_THREADS
	.align		4
.L_1112:
        /*09cc*/ 	.byte	0x04, 0x05
        /*09ce*/ 	.short	(.L_1114 - .L_1113)
.L_1113:
        /*09d0*/ 	.word	0x00000180
        /*09d4*/ 	.word	0x00000001
        /*09d8*/ 	.word	0x00000001


	//----- nvinfo : EIATTR_CRS_STACK_SIZE
	.align		4
.L_1114:
        /*09dc*/ 	.byte	0x04, 0x1e
        /*09de*/ 	.short	(.L_1116 - .L_1115)
.L_1115:
        /*09e0*/ 	.word	0x00000000


	//----- nvinfo : EIATTR_CBANK_PARAM_SIZE
	.align		4
.L_1116:
        /*09e4*/ 	.byte	0x03, 0x19
        /*09e6*/ 	.short	0x0a70


	//----- nvinfo : EIATTR_PARAM_CBANK
	.align		4
        /*09e8*/ 	.byte	0x04, 0x0a
        /*09ea*/ 	.short	(.L_1118 - .L_1117)
	.align		4
.L_1117:
        /*09ec*/ 	.word	index@(.nv.constant0._ZN7cutlass13device_kernelIN5flash11enable_sm90INS1_16FlashAttnFwdSm90INS1_25CollectiveMainloopFwdSm90ILi2EN4cute5tupleIJNS5_1CILi1EEES8_S8_EEENS6_IJNS7_ILi128EEENS7_ILi96EEENS7_ILi64EEEEEELi256ENS_6half_tEfNS_4arch4Sm90ELb0ELb0ELb0ELb0ELb1ELb0ELb0ELb1ELb0ELb1ELb1ELb0EEENS1_21CollectiveEpilogueFwdINS6_IJSA_NS7_ILi256EEESB_EEES9_SE_SG_Li256ELb0ELb1ELb1ELb0EEENS1_19SingleTileSchedulerILb0ELb1ELb1ELi128EEEEEEEEEvNT_6ParamsE)
        /*09f0*/ 	.short	0x0210
        /*09f2*/ 	.short	0x0a70


	//----- nvinfo : EIATTR_SW_WAR
	.align		4
.L_1118:
        /*09f4*/ 	.byte	0x04, 0x36
        /*09f6*/ 	.short	(.L_1120 - .L_1119)
.L_1119:
        /*09f8*/ 	.word	0x00000008
.L_1120:


//--------------------- .nv.info._ZN7cutlass13device_kernelIN5flash11enable_sm90INS1_16FlashAttnFwdSm90INS1_25CollectiveMainloopFwdSm90ILi2EN4cute5tupleIJNS5_1CILi1EEES8_S8_EEENS6_IJNS7_ILi128EEENS7_ILi96EEENS7_ILi64EEEEEELi256ENS_6half_tEfNS_4arch4Sm90ELb0ELb0ELb0ELb0ELb1ELb0ELb1ELb1ELb0ELb1ELb1ELb0EEENS1_21CollectiveEpilogueFwdINS6_IJSA_NS7_ILi256EEESB_EEES9_SE_SG_Li256ELb0ELb1ELb1ELb0EEENS1_19SingleTileSchedulerILb0ELb1ELb1ELi128EEEEEEEEEvNT_6ParamsE --------------------------
	.section	.nv.info._ZN7cutlass13device_kernelIN5flash11enable_sm90INS1_16FlashAttnFwdSm90INS1_25CollectiveMainloopFwdSm90ILi2EN4cute5tupleIJNS5_1CILi1EEES8_S8_EEENS6_IJNS7_ILi128EEENS7_ILi96EEENS7_ILi64EEEEEELi256ENS_6half_tEfNS_4arch4Sm90ELb0ELb0ELb0ELb0ELb1ELb0ELb1ELb1ELb0ELb1ELb1ELb0EEENS1_21CollectiveEpilogueFwdINS6_IJSA_NS7_ILi256EEESB_EEES9_SE_SG_Li256ELb0ELb1ELb1ELb0EEENS1_19SingleTileSchedulerILb0ELb1ELb1ELi128EEEEEEEEEvNT_6ParamsE,"",@"SHT_CUDA_INFO"
	.sectionflags	@""
	.align	4


	//----- nvinfo : EIATTR_CUDA_API_VERSION
	.align		4
        /*0000*/ 	.byte	0x04, 0x37
        /*0002*/ 	.short	(.L_1122 - .L_1121)
.L_1121:
        /*0004*/ 	.word	0x00000082


	//----- nvinfo : EIATTR_KPARAM_INFO
	.align		4
.L_1122:
        /*0008*/ 	.byte	0x04, 0x17
        /*000a*/ 	.short	(.L_1124 - .L_1123)
.L_1123:
        /*000c*/ 	.word	0x00000000
        /*0010*/ 	.short	0x0000
        /*0012*/ 	.short	0x0070
        /*0014*/ 	.byte	0x00, 0xf0, 0x01, 0x2c


	//----- nvinfo : EIATTR_SPARSE_MMA_MASK
	.align		4
.L_1124:
        /*0018*/ 	.byte	0x03, 0x50
        /*001a*/ 	.short	0x0000


	//----- nvinfo : EIATTR_MAXREG_COUNT
	.align		4
        /*001c*/ 	.byte	0x03, 0x1b
        /*001e*/ 	.short	0x00a8


	//----- nvinfo : EIATTR_NUM_BARRIERS
	.align		4
        /*0020*/ 	.byte	0x02, 0x4c
        /*0022*/ 	.byte	0x10
	.zero		1


	//----- nvinfo : EIATTR_EXTERNS
	.align		4
        /*0024*/ 	.byte	0x04, 0x0f
        /*0026*/ 	.short	(.L_1126 - .L_1125)


	//   ....[0]....
	.align		4
.L_1125:
        /*0028*/ 	.word	index@(__assertfail)


	//----- nvinfo : EIATTR_ANNOTATIONS
	.align		4
.L_1126:
        /*002c*/ 	.byte	0x04, 0x55
        /*002e*/ 	.short	(.L_1128 - .L_1127)


	//   ....[0]....
.L_1127:
        /*0030*/ 	.word	0x00000001
        /*0034*/ 	.byte	0xd0, 0x08, 0x00, 0x00, 0x01, 0x00, 0x00, 0x00, 0x40, 0x0a, 0x00, 0x00, 0x01, 0x00, 0x00, 0x00
        /*0044*/ 	.byte	0xd0, 0x14, 0x00, 0x00, 0x01, 0x00, 0x00, 0x00, 0xa0, 0x68, 0x00, 0x00, 0x01, 0x00, 0x00, 0x00
        /*0054*/ 	.byte	0xb0, 0x8a, 0x00, 0x00, 0x01, 0x00, 0x00, 0x00, 0xd0, 0x9b, 0x00, 0x00, 0x01, 0x00, 0x00, 0x00
        /*0064*/ 	.byte	0x90, 0xd0, 0x00, 0x00


	//----- nvinfo : EIATTR_MERCURY_ISA_VERSION
	.align		4
.L_1128:
        /*0068*/ 	.byte	0x03, 0x5f
        /*006a*/ 	.short	0x0101


	//----- nvinfo : EIATTR_INT_WARP_WIDE_INSTR_OFFSETS
	.align		4
        /*006c*/ 	.byte	0x04, 0x31
        /*006e*/ 	.short	(.L_1130 - .L_1129)


	//   ....[0]....
.L_1129:
        /*0070*/ 	.word	0x000000c0


	//   ....[1]....
        /*0074*/ 	.word	0x000000d0


	//   ....[2]....
        /*0078*/ 	.word	0x000000e0


	//   ....[3]....
        /*007c*/ 	.word	0x00000180


	//----- nvinfo : EIATTR_COOP_GROUP_MASK_REGIDS
	.align		4
.L_1130:
        /*0080*/ 	.byte	0x04, 0x29
        /*0082*/ 	.short	(.L_1132 - .L_1131)


	//   ....[0]....
.L_1131:
        /*0084*/ 	.word	0xffffffff


	//   ....[1]....
        /*0088*/ 	.word	0xffffffff


	//   ....[2]....
        /*008c*/ 	.word	0xffffffff


	//   ....[3]....
        /*0090*/ 	.word	0xffffffff


	//   ....[4]....
        /*0094*/ 	.word	0xffffffff


	//   ....[5]....
        /*0098*/ 	.word	0xffffffff


	//   ....[6]....
        /*009c*/ 	.word	0xffffffff


	//   ....[7]....
        /*00a0*/ 	.word	0xffffffff


	//   ....[8]....
        /*00a4*/ 	.word	0xffffffff


	//   ....[9]....
        /*00a8*/ 	.word	0xffffffff


	//   ....[10]....
        /*00ac*/ 	.word	0xffffffff


	//   ....[11]....
        /*00b0*/ 	.word	0xffffffff


	//   ....[12]....
        /*00b4*/ 	.word	0xffffffff


	//   ....[13]....
        /*00b8*/ 	.word	0xffffffff


	//   ....[14]....
        /*00bc*/ 	.word	0xffffffff


	//   ....[15]....
        /*00c0*/ 	.word	0xffffffff


	//   ....[16]....
        /*00c4*/ 	.word	0xffffffff


	//   ....[17]....
        /*00c8*/ 	.word	0xffffffff


	//   ....[18]....
        /*00cc*/ 	.word	0xffffffff


	//   ....[19]....
        /*00d0*/ 	.word	0xffffffff


	//   ....[20]....
        /*00d4*/ 	.word	0xffffffff


	//   ....[21]....
        /*00d8*/ 	.word	0xffffffff


	//   ....[22]....
        /*00dc*/ 	.word	0xffffffff


	//   ....[23]....
        /*00e0*/ 	.word	0xffffffff


	//   ....[24]....
        /*00e4*/ 	.word	0xffffffff


	//   ....[25]....
        /*00e8*/ 	.word	0xffffffff


	//   ....[26]....
        /*00ec*/ 	.word	0xffffffff


	//   ....[27]....
        /*00f0*/ 	.word	0xffffffff


	//   ....[28]....
        /*00f4*/ 	.word	0xffffffff


	//   ....[29]....
        /*00f8*/ 	.word	0xffffffff


	//   ....[30]....
        /*00fc*/ 	.word	0xffffffff


	//   ....[31]....
        /*0100*/ 	.word	0xffffffff


	//   ....[32]....
        /*0104*/ 	.word	0xffffffff


	//   ....[33]....
        /*0108*/ 	.word	0xffffffff


	//   ....[34]....
        /*010c*/ 	.word	0xffffffff


	//   ....[35]....
        /*0110*/ 	.word	0xffffffff


	//   ....[36]....
        /*0114*/ 	.word	0xffffffff


	//   ....[37]....
        /*0118*/ 	.word	0xffffffff


	//   ....[38]....
        /*011c*/ 	.word	0xffffffff


	//   ....[39]....
        /*0120*/ 	.word	0xffffffff


	//   ....[40]....
        /*0124*/ 	.word	0xffffffff


	//   ....[41]....
        /*0128*/ 	.word	0xffffffff


	//   ....[42]....
        /*012c*/ 	.word	0xffffffff


	//   ....[43]....
        /*0130*/ 	.word	0xffffffff


	//   ....[44]....
        /*0134*/ 	.word	0xffffffff


	//   ....[45]....
        /*0138*/ 	.word	0xffffffff


	//   ....[46]....
        /*013c*/ 	.word	0xffffffff


	//   ....[47]....
        /*0140*/ 	.word	0xffffffff


	//   ....[48]....
        /*0144*/ 	.word	0xffffffff


	//   ....[49]....
        /*0148*/ 	.word	0xffffffff


	//   ....[50]....
        /*014c*/ 	.word	0xffffffff


	//   ....[51]....
        /*0150*/ 	.word	0xffffffff


	//   ....[52]....
        /*0154*/ 	.word	0xffffffff


	//   ....[53]....
        /*0158*/ 	.word	0xffffffff


	//   ....[54]....
        /*015c*/ 	.word	0xffffffff


	//   ....[55]....
        /*0160*/ 	.word	0xffffffff


	//   ....[56]....
        /*0164*/ 	.word	0xffffffff


	//   ....[57]....
        /*0168*/ 	.word	0xffffffff


	//   ....[58]....
        /*016c*/ 	.word	0xffffffff


	//   ....[59]....
        /*0170*/ 	.word	0xffffffff


	//   ....[60]....
        /*0174*/ 	.word	0xffffffff


	//   ....[61]....
        /*0178*/ 	.word	0xffffffff


	//   ....[62]....
        /*017c*/ 	.word	0xffffffff


	//   ....[63]....
        /*0180*/ 	.word	0xffffffff


	//   ....[64]....
        /*0184*/ 	.word	0xffffffff


	//   ....[65]....
        /*0188*/ 	.word	0xffffffff


	//   ....[66]....
        /*018c*/ 	.word	0xffffffff


	//   ....[67]....
        /*0190*/ 	.word	0xffffffff


	//   ....[68]....
        /*0194*/ 	.word	0xffffffff


	//   ....[69]....
        /*0198*/ 	.word	0xffffffff


	//   ....[70]....
        /*019c*/ 	.word	0xffffffff


	//   ....[71]....
        /*01a0*/ 	.word	0xffffffff


	//   ....[72]....
        /*01a4*/ 	.word	0xffffffff


	//   ....[73]....
        /*01a8*/ 	.word	0xffffffff


	//   ....[74]....
        /*01ac*/ 	.word	0xffffffff


	//   ....[75]....
        /*01b0*/ 	.word	0xffffffff


	//   ....[76]....
        /*01b4*/ 	.word	0xffffffff


	//   ....[77]....
        /*01b8*/ 	.word	0xffffffff


	//   ....[78]....
        /*01bc*/ 	.word	0xffffffff


	//   ....[79]....
        /*01c0*/ 	.word	0xffffffff


	//   ....[80]....
        /*01c4*/ 	.word	0xffffffff


	//   ....[81]....
        /*01c8*/ 	.word	0xffffffff


	//   ....[82]....
        /*01cc*/ 	.word	0xffffffff


	//   ....[83]....
        /*01d0*/ 	.word	0xffffffff


	//   ....[84]....
        /*01d4*/ 	.word	0xffffffff


	//   ....[85]....
        /*01d8*/ 	.word	0xffffffff


	//   ....[86]....
        /*01dc*/ 	.word	0xffffffff


	//   ....[87]....
        /*01e0*/ 	.word	0xffffffff


	//   ....[88]....
        /*01e4*/ 	.word	0xffffffff


	//   ....[89]....
        /*01e8*/ 	.word	0xffffffff


	//   ....[90]....
        /*01ec*/ 	.word	0xffffffff


	//   ....[91]....
        /*01f0*/ 	.word	0xffffffff


	//   ....[92]....
        /*01f4*/ 	.word	0xffffffff


	//   ....[93]....
        /*01f8*/ 	.word	0xffffffff


	//   ....[94]....
        /*01fc*/ 	.word	0xffffffff


	//   ....[95]....
        /*0200*/ 	.word	0xffffffff


	//   ....[96]....
        /*0204*/ 	.word	0xffffffff


	//   ....[97]....
        /*0208*/ 	.word	0xffffffff


	//   ....[98]....
        /*020c*/ 	.word	0xffffffff


	//   ....[99]....
        /*0210*/ 	.word	0xffffffff


	//   ....[100]....
        /*0214*/ 	.word	0xffffffff


	//   ....[101]....
        /*0218*/ 	.word	0xffffffff


	//   ....[102]....
        /*021c*/ 	.word	0xffffffff


	//   ....[103]....
        /*0220*/ 	.word	0xffffffff


	//   ....[104]....
        /*0224*/ 	.word	0xffffffff


	//   ....[105]....
        /*0228*/ 	.word	0xffffffff


	//   ....[106]....
        /*022c*/ 	.word	0xffffffff


	//   ....[107]....
        /*0230*/ 	.word	0xffffffff


	//   ....[108]....
        /*0234*/ 	.word	0xffffffff


	//   ....[109]....
        /*0238*/ 	.word	0x0500000f


	//   ....[110]....
        /*023c*/ 	.word	0x0500000f


	//   ....[111]....
        /*0240*/ 	.word	0x0500000f


	//   ....[112]....
        /*0244*/ 	.word	0x0500000f


	//   ....[113]....
        /*0248*/ 	.word	0x0500000f


	//   ....[114]....
        /*024c*/ 	.word	0x0500000f


	//   ....[115]....
        /*0250*/ 	.word	0x0500000f


	//   ....[116]....
        /*0254*/ 	.word	0x0500000f


	//   ....[117]....
        /*0258*/ 	.word	0x0500000f


	//   ....[118]....
        /*025c*/ 	.word	0x0500000f


	//   ....[119]....
        /*0260*/ 	.word	0x0500000f


	//   ....[120]....
        /*0264*/ 	.word	0x0500000f


	//   ....[121]....
        /*0268*/ 	.word	0x0500000f


	//   ....[122]....
        /*026c*/ 	.word	0x0500000f


	//   ....[123]....
        /*0270*/ 	.word	0x0500000f


	//   ....[124]....
        /*0274*/ 	.word	0x0500000f


	//   ....[125]....
        /*0278*/ 	.word	0x0500000f


	//   ....[126]....
        /*027c*/ 	.word	0x0500000f


	//   ....[127]....
        /*0280*/ 	.word	0x0500000f


	//   ....[128]....
        /*0284*/ 	.word	0x0500000f


	//   ....[129]....
        /*0288*/ 	.word	0x0500000f


	//   ....[130]....
        /*028c*/ 	.word	0x0500000f


	//   ....[131]....
        /*0290*/ 	.word	0x0500000f


	//   ....[132]....
        /*0294*/ 	.word	0x0500000f


	//   ....[133]....
        /*0298*/ 	.word	0x0500000f


	//   ....[134]....
        /*029c*/ 	.word	0x0500000f


	//   ....[135]....
        /*02a0*/ 	.word	0x0500000f


	//   ....[136]....
        /*02a4*/ 	.word	0x0500000f


	//   ....[137]....
        /*02a8*/ 	.word	0x0500000f


	//   ....[138]....
        /*02ac*/ 	.word	0x0500000f


	//   ....[139]....
        /*02b0*/ 	.word	0x0500000f


	//   ....[140]....
        /*02b4*/ 	.word	0x0500000f


	//   ....[141]....
        /*02b8*/ 	.word	0x0500000f


	//   ....[142]....
        /*02bc*/ 	.word	0x0500000f


	//   ....[143]....
        /*02c0*/ 	.word	0x0500000f


	//   ....[144]....
        /*02c4*/ 	.word	0x0500000f


	//   ....[145]....
        /*02c8*/ 	.word	0x0500000f


	//   ....[146]....
        /*02cc*/ 	.word	0x0500000f


	//   ....[147]....
        /*02d0*/ 	.word	0x0500000f


	//   ....[148]....
        /*02d4*/ 	.word	0x0500000f


	//   ....[149]....
        /*02d8*/ 	.word	0x0500000f


	//   ....[150]....
        /*02dc*/ 	.word	0x0500000f


	//   ....[151]....
        /*02e0*/ 	.word	0x0500000f


	//   ....[152]....
        /*02e4*/ 	.word	0x0500000f


	//   ....[153]....
        /*02e8*/ 	.word	0x0500000f


	//   ....[154]....
        /*02ec*/ 	.word	0x0500000f


	//   ....[155]....
        /*02f0*/ 	.word	0x0500000f


	//   ....[156]....
        /*02f4*/ 	.word	0x0500000f


	//   ....[157]....
        /*02f8*/ 	.word	0x0500000f


	//   ....[158]....
        /*02fc*/ 	.word	0x0500000f


	//   ....[159]....
        /*0300*/ 	.word	0x0500000f


	//   ....[160]....
        /*0304*/ 	.word	0x0500000f


	//   ....[161]....
        /*0308*/ 	.word	0x0500000f


	//   ....[162]....
        /*030c*/ 	.word	0x0500000f


	//   ....[163]....
        /*0310*/ 	.word	0x0500000f


	//   ....[164]....
        /*0314*/ 	.word	0x0500000f


	//   ....[165]....
        /*0318*/ 	.word	0x0500000f


	//   ....[166]....
        /*031c*/ 	.word	0x0500000f


	//   ....[167]....
        /*0320*/ 	.word	0x0500000f


	//   ....[168]....
        /*0324*/ 	.word	0x0500000f


	//   ....[169]....
        /*0328*/ 	.word	0x0500000f


	//   ....[170]....
        /*032c*/ 	.word	0x0500000f


	//   ....[171]....
        /*0330*/ 	.word	0x0500000f


	//   ....[172]....
        /*0334*/ 	.word	0x0500000f


	//   ....[173]....
        /*0338*/ 	.word	0x0500000f


	//   ....[174]....
        /*033c*/ 	.word	0x0500000f


	//   ....[175]....
        /*0340*/ 	.word	0x0500000f


	//   ....[176]....
        /*0344*/ 	.word	0x0500000f


	//   ....[177]....
        /*0348*/ 	.word	0x0500000f


	//   ....[178]....
        /*034c*/ 	.word	0x0500000f


	//   ....[179]....
        /*0350*/ 	.word	0x0500000f


	//   ....[180]....
        /*0354*/ 	.word	0x0500000f


	//   ....[181]....
        /*0358*/ 	.word	0x0500000f


	//   ....[182]....
        /*035c*/ 	.word	0x0500000f


	//   ....[183]....
        /*0360*/ 	.word	0x0500000f


	//   ....[184]....
        /*0364*/ 	.word	0x0500000f


	//   ....[185]....
        /*0368*/ 	.word	0x0500000f


	//   ....[186]....
        /*036c*/ 	.word	0x0500000f


	//   ....[187]....
        /*0370*/ 	.word	0x0500000f


	//   ....[188]....
        /*0374*/ 	.word	0x0500000f


	//   ....[189]....
        /*0378*/ 	.word	0x0500000f


	//   ....[190]....
        /*037c*/ 	.word	0x0500000f


	//----- nvinfo : EIATTR_COOP_GROUP_INSTR_OFFSETS
	.align		4
.L_1132:
        /*0380*/ 	.byte	0x04, 0x28
        /*0382*/ 	.short	(.L_1134 - .L_1133)


	//   ....[0]....
.L_1133:
        /*0384*/ 	.word	0x00000080


	//   ....[1]....
        /*0388*/ 	.word	0x00000090


	//   ....[2]....
        /*038c*/ 	.word	0x000002f0


	//   ....[3]....
        /*0390*/ 	.word	0x00000450


	//   ....[4]....
        /*0394*/ 	.word	0x00000570


	//   ....[5]....
        /*0398*/ 	.word	0x000006d0


	//   ....[6]....
        /*039c*/ 	.word	0x000012c0


	//   ....[7]....
        /*03a0*/ 	.word	0x00002b80


	//   ....[8]....
        /*03a4*/ 	.word	0x00002ba0


	//   ....[9]....
        /*03a8*/ 	.word	0x00002bc0


	//   ....[10]....
        /*03ac*/ 	.word	0x00002be0


	//   ....[11]....
        /*03b0*/ 	.word	0x00004890


	//   ....[12]....
        /*03b4*/ 	.word	0x000048f0


	//   ....[13]....
        /*03b8*/ 	.word	0x00004910


	//   ....[14]....
        /*03bc*/ 	.word	0x00004930


	//   ....[15]....
        /*03c0*/ 	.word	0x00005ec0


	//   ....[16]....
        /*03c4*/ 	.word	0x00005f10


	//   ....[17]....
        /*03c8*/ 	.word	0x00005f30


	//   ....[18]....
        /*03cc*/ 	.word	0x00005f50


	//   ....[19]....
        /*03d0*/ 	.word	0x00007030


	//   ....[20]....
        /*03d4*/ 	.word	0x000070a0


	//   ....[21]....
        /*03d8*/ 	.word	0x000070e0


	//   ....[22]....
        /*03dc*/ 	.word	0x00007120


	//   ....[23]....
        /*03e0*/ 	.word	0x00007140


	//   ....[24]....
        /*03e4*/ 	.word	0x00007170


	//   ....[25]....
        /*03e8*/ 	.word	0x00007dc0


	//   ....[26]....
        /*03ec*/ 	.word	0x00007dd0


	//   ....[27]....
        /*03f0*/ 	.word	0x00008e10


	//   ....[28]....
        /*03f4*/ 	.word	0x00009f80


	//   ....[29]....
        /*03f8*/ 	.word	0x00009fa0


	//   ....[30]....
        /*03fc*/ 	.word	0x00009fc0


	//   ....[31]....
        /*0400*/ 	.word	0x00009fe0


	//   ....[32]....
        /*0404*/ 	.word	0x0000a030


	//   ....[33]....
        /*0408*/ 	.word	0x0000a050


	//   ....[34]....
        /*040c*/ 	.word	0x0000a0a0


	//   ....[35]....
        /*0410*/ 	.word	0x0000a0c0


	//   ....[36]....
        /*0414*/ 	.word	0x0000a110


	//   ....[37]....
        /*0418*/ 	.word	0x0000a130


	//   ....[38]....
        /*041c*/ 	.word	0x0000a180


	//   ....[39]....
        /*0420*/ 	.word	0x0000a1a0


	//   ....[40]....
        /*0424*/ 	.word	0x0000a720


	//   ....[41]....
        /*0428*/ 	.word	0x0000a760


	//   ....[42]....
        /*042c*/ 	.word	0x0000a780


	//   ....[43]....
        /*0430*/ 	.word	0x0000a7a0


	//   ....[44]....
        /*0434*/ 	.word	0x0000a7b0


	//   ....[45]....
        /*0438*/ 	.word	0x0000a840


	//   ....[46]....
        /*043c*/ 	.word	0x0000a880


	//   ....[47]....
        /*0440*/ 	.word	0x0000a900


	//   ....[48]....
        /*0444*/ 	.word	0x0000a930


	//   ....[49]....
        /*0448*/ 	.word	0x0000a970


	//   ....[50]....
        /*044c*/ 	.word	0x0000a9a0


	//   ....[51]....
        /*0450*/ 	.word	0x0000aa10


	//   ....[52]....
        /*0454*/ 	.word	0x0000aa40


	//   ....[53]....
        /*0458*/ 	.word	0x0000aa70


	//   ....[54]....
        /*045c*/ 	.word	0x0000aaf0


	//   ....[55]....
        /*0460*/ 	.word	0x0000abb0


	//   ....[56]....
        /*0464*/ 	.word	0x0000b180


	//   ....[57]....
        /*0468*/ 	.word	0x0000b1b0


	//   ....[58]....
        /*046c*/ 	.word	0x0000b230


	//   ....[59]....
        /*0470*/ 	.word	0x0000b290


	//   ....[60]....
        /*0474*/ 	.word	0x0000b2c0


	//   ....[61]....
        /*0478*/ 	.word	0x0000b300


	//   ....[62]....
        /*047c*/ 	.word	0x0000b3b0


	//   ....[63]....
        /*0480*/ 	.word	0x0000b3d0


	//   ....[64]....
        /*0484*/ 	.word	0x0000b4a0


	//   ....[65]....
        /*0488*/ 	.word	0x0000b4b0


	//   ....[66]....
        /*048c*/ 	.word	0x0000b550


	//   ....[67]....
        /*0490*/ 	.word	0x0000b580


	//   ....[68]....
        /*0494*/ 	.word	0x0000b620


	//   ....[69]....
        /*0498*/ 	.word	0x0000b640


	//   ....[70]....
        /*049c*/ 	.word	0x0000b6d0


	//   ....[71]....
        /*04a0*/ 	.word	0x0000b720


	//   ....[72]....
        /*04a4*/ 	.word	0x0000bae0


	//   ....[73]....
        /*04a8*/ 	.word	0x0000bb10


	//   ....[74]....
        /*04ac*/ 	.word	0x0000bb40


	//   ....[75]....
        /*04b0*/ 	.word	0x0000bb60


	//   ....[76]....
        /*04b4*/ 	.word	0x0000bb80


	//   ....[77]....
        /*04b8*/ 	.word	0x0000bbb0


	//   ....[78]....
        /*04bc*/ 	.word	0x0000bbd0


	//   ....[79]....
        /*04c0*/ 	.word	0x0000bbf0


	//   ....[80]....
        /*04c4*/ 	.word	0x0000bc80


	//   ....[81]....
        /*04c8*/ 	.word	0x0000bca0


	//   ....[82]....
        /*04cc*/ 	.word	0x0000bcd0


	//   ....[83]....
        /*04d0*/ 	.word	0x0000bd80


	//   ....[84]....
        /*04d4*/ 	.word	0x0000c5a0


	//   ....[85]....
        /*04d8*/ 	.word	0x0000c5c0


	//   ....[86]....
        /*04dc*/ 	.word	0x0000c5d0


	//   ....[87]....
        /*04e0*/ 	.word	0x0000c5e0


	//   ....[88]....
        /*04e4*/ 	.word	0x0000c600


	//   ....[89]....
        /*04e8*/ 	.word	0x0000c620


	//   ....[90]....
        /*04ec*/ 	.word	0x0000c650


	//   ....[91]....
        /*04f0*/ 	.word	0x0000c690


	//   ....[92]....
        /*04f4*/ 	.word	0x0000c6b0


	//   ....[93]....
        /*04f8*/ 	.word	0x0000c6e0


	//   ....[94]....
        /*04fc*/ 	.word	0x0000c700


	//   ....[95]....
        /*0500*/ 	.word	0x0000c730


	//   ....[96]....
        /*0504*/ 	.word	0x0000ca90


	//   ....[97]....
        /*0508*/ 	.word	0x0000cab0


	//   ....[98]....
        /*050c*/ 	.word	0x0000cac0


	//   ....[99]....
        /*0510*/ 	.word	0x0000cad0


	//   ....[100]....
        /*0514*/ 	.word	0x0000cae0


	//   ....[101]....
        /*0518*/ 	.word	0x0000cb00


	//   ....[102]....
        /*051c*/ 	.word	0x0000cb70


	//   ....[103]....
        /*0520*/ 	.word	0x0000cb90


	//   ....[104]....
        /*0524*/ 	.word	0x0000cbf0


	//   ....[105]....
        /*0528*/ 	.word	0x0000cc00


	//   ....[106]....
        /*052c*/ 	.word	0x0000cc70


	//   ....[107]....
        /*0530*/ 	.word	0x0000ccf0


	//   ....[108]....
        /*0534*/ 	.word	0x0000d020


	//   ....[109]....
        /*0538*/ 	.word	0x0000d580


	//   ....[110]....
        /*053c*/ 	.word	0x0000d670


	//   ....[111]....
        /*0540*/ 	.word	0x0000d710


	//   ....[112]....
        /*0544*/ 	.word	0x0000d770


	//   ....[113]....
        /*0548*/ 	.word	0x0000d830


	//   ....[114]....
        /*054c*/ 	.word	0x0000d890


	//   ....[115]....
        /*0550*/ 	.word	0x0000d950


	//   ....[116]....
        /*0554*/ 	.word	0x0000d9b0


	//   ....[117]....
        /*0558*/ 	.word	0x0000da70


	//   ....[118]....
        /*055c*/ 	.word	0x0000dad0


	//   ....[119]....
        /*0560*/ 	.word	0x0000db90


	//   ....[120]....
        /*0564*/ 	.word	0x0000dbf0


	//   ....[121]....
        /*0568*/ 	.word	0x0000dc90


	//   ....[122]....
        /*056c*/ 	.word	0x0000dd20


	//   ....[123]....
        /*0570*/ 	.word	0x0000dd70


	//   ....[124]....
        /*0574*/ 	.word	0x0000de30


	//   ....[125]....
        /*0578*/ 	.word	0x0000df30


	//   ....[126]....
        /*057c*/ 	.word	0x0000e040


	//   ....[127]....
        /*0580*/ 	.word	0x0000e0c0


	//   ....[128]....
        /*0584*/ 	.word	0x0000e160


	//   ....[129]....
        /*0588*/ 	.word	0x0000e230


	//   ....[130]....
        /*058c*/ 	.word	0x0000e350


	//   ....[131]....
        /*0590*/ 	.word	0x0000e3b0


	//   ....[132]....
        /*0594*/ 	.word	0x0000e410


	//   ....[133]....
        /*0598*/ 	.word	0x0000e510


	//   ....[134]....
        /*059c*/ 	.word	0x0000e5a0


	//   ....[135]....
        /*05a0*/ 	.word	0x0000e680


	//   ....[136]....
        /*05a4*/ 	.word	0x0000e790


	//   ....[137]....
        /*05a8*/ 	.word	0x0000e7e0


	//   ....[138]....
        /*05ac*/ 	.word	0x0000e870


	//   ....[139]....
        /*05b0*/ 	.word	0x0000e910


	//   ....[140]....
        /*05b4*/ 	.word	0x0000e9a0


	//   ....[141]....
        /*05b8*/ 	.word	0x0000ea70


	//   ....[142]....
        /*05bc*/ 	.word	0x0000eba0


	//   ....[143]....
        /*05c0*/ 	.word	0x0000ebf0


	//   ....[144]....
        /*05c4*/ 	.word	0x0000ec60


	//   ....[145]....
        /*05c8*/ 	.word	0x0000ed50


	//   ....[146]....
        /*05cc*/ 	.word	0x0000ee80


	//   ....[147]....
        /*05d0*/ 	.word	0x0000eed0


	//   ....[148]....
        /*05d4*/ 	.word	0x0000ef40


	//   ....[149]....
        /*05d8*/ 	.word	0x0000f030


	//   ....[150]....
        /*05dc*/ 	.word	0x0000f160


	//   ....[151]....
        /*05e0*/ 	.word	0x0000f1b0


	//   ....[152]....
        /*05e4*/ 	.word	0x0000f230


	//   ....[153]....
        /*05e8*/ 	.word	0x0000f300


	//   ....[154]....
        /*05ec*/ 	.word	0x0000f450


	//   ....[155]....
        /*05f0*/ 	.word	0x0000f530


	//   ....[156]....
        /*05f4*/ 	.word	0x0000f5b0


	//   ....[157]....
        /*05f8*/ 	.word	0x0000f670


	//   ....[158]....
        /*05fc*/ 	.word	0x0000f750


	//   ....[159]....
        /*0600*/ 	.word	0x0000f810


	//   ....[160]....
        /*0604*/ 	.word	0x0000f8f0


	//   ....[161]....
        /*0608*/ 	.word	0x0000f9b0


	//   ....[162]....
        /*060c*/ 	.word	0x0000fa90


	//   ....[163]....
        /*0610*/ 	.word	0x0000fb50


	//   ....[164]....
        /*0614*/ 	.word	0x0000fc30


	//   ....[165]....
        /*0618*/ 	.word	0x0000fcf0


	//   ....[166]....
        /*061c*/ 	.word	0x0000fe50


	//   ....[167]....
        /*0620*/ 	.word	0x0000fef0


	//   ....[168]....
        /*0624*/ 	.word	0x0000ff50


	//   ....[169]....
        /*0628*/ 	.word	0x0000fff0


	//   ....[170]....
        /*062c*/ 	.word	0x00010050


	//   ....[171]....
        /*0630*/ 	.word	0x000100f0


	//   ....[172]....
        /*0634*/ 	.word	0x00010150


	//   ....[173]....
        /*0638*/ 	.word	0x000101f0


	//   ....[174]....
        /*063c*/ 	.word	0x00010250


	//   ....[175]....
        /*0640*/ 	.word	0x000102f0


	//   ....[176]....
        /*0644*/ 	.word	0x00010350


	//   ....[177]....
        /*0648*/ 	.word	0x000103f0


	//   ....[178]....
        /*064c*/ 	.word	0x000104d0


	//   ....[179]....
        /*0650*/ 	.word	0x00010570


	//   ....[180]....
        /*0654*/ 	.word	0x000105e0


	//   ....[181]....
        /*0658*/ 	.word	0x000106b0


	//   ....[182]....
        /*065c*/ 	.word	0x00010710


	//   ....[183]....
        /*0660*/ 	.word	0x000107e0


	//   ....[184]....
        /*0664*/ 	.word	0x00010840


	//   ....[185]....
        /*0668*/ 	.word	0x00010910


	//   ....[186]....
        /*066c*/ 	.word	0x00010970


	//   ....[187]....
        /*0670*/ 	.word	0x00010a40


	//   ....[188]....
        /*0674*/ 	.word	0x00010aa0


	//   ....[189]....
        /*0678*/ 	.word	0x00010b70


	//   ....[190]....
        /*067c*/ 	.word	0x00010c80


	//----- nvinfo : EIATTR_REG_RECONFIG
	.align		4
.L_1134:
        /*0680*/ 	.byte	0x01, 0x54
	.zero		2


	//----- nvinfo : EIATTR_SYSCALL_OFFSETS
	.align		4
        /*0684*/ 	.byte	0x04, 0x46
        /*0686*/ 	.short	(.L_1136 - .L_1135)


	//   ....[0]....
.L_1135:
        /*0688*/ 	.word	0x00001460


	//   ....[1]....
        /*068c*/ 	.word	0x00009590


	//   ....[2]....
        /*0690*/ 	.word	0x000096d0


	//   ....[3]....
        /*0694*/ 	.word	0x000097c0


	//   ....[4]....
        /*0698*/ 	.word	0x0000a420


	//   ....[5]....
        /*069c*/ 	.word	0x0000aeb0


	//----- nvinfo : EIATTR_MBARRIER_INSTR_OFFSETS
	.align		4
.L_1136:
        /*06a0*/ 	.byte	0x04, 0x39
        /*06a2*/ 	.short	(.L_1138 - .L_1137)


	//   ....[0]....
.L_1137:
        /*06a4*/ 	.word	0x00000190
        /*06a8*/ 	.word	0x000000ff
        /*06ac*/ 	.word	0x00032400
        /*06b0*/ 	.short	0x0100
        /*06b2*/ 	.byte	0x08
	.zero		1


	//   ....[1]....
        /*06b4*/ 	.word	0x000001a0
        /*06b8*/ 	.word	0x000000ff
        /*06bc*/ 	.word	0x00032410
        /*06c0*/ 	.short	0x0100
        /*06c2*/ 	.byte	0x08
	.zero		1


	//   ....[2]....
        /*06c4*/ 	.word	0x000001b0
        /*06c8*/ 	.word	0x000000ff
        /*06cc*/ 	.word	0x00032420
        /*06d0*/ 	.short	0x0100
        /*06d2*/ 	.byte	0x08
	.zero		1


	//   ....[3]....
        /*06d4*/ 	.word	0x000002a0
        /*06d8*/ 	.word	0x000000ff
        /*06dc*/ 	.word	0x00032430
        /*06e0*/ 	.short	0x0100
        /*06e2*/ 	.byte	0x08
	.zero		1


	//   ....[4]....
        /*06e4*/ 	.word	0x000002b0
        /*06e8*/ 	.word	0x000000ff
        /*06ec*/ 	.word	0x00032440
        /*06f0*/ 	.short	0x0100
        /*06f2*/ 	.byte	0x08
	.zero		1


	//   ....[5]....
        /*06f4*/ 	.word	0x000002c0
        /*06f8*/ 	.word	0x000000ff
        /*06fc*/ 	.word	0x00032438
        /*0700*/ 	.short	0x0100
        /*0702*/ 	.byte	0x08
	.zero		1


	//   ....[6]....
        /*0704*/ 	.word	0x000002d0
        /*0708*/ 	.word	0x000000ff
        /*070c*/ 	.word	0x00032448
        /*0710*/ 	.short	0x0100
        /*0712*/ 	.byte	0x08
	.zero		1


	//   ....[7]....
        /*0714*/ 	.word	0x00000400
        /*0718*/ 	.word	0x000000ff
        /*071c*/ 	.word	0x00032450
        /*0720*/ 	.short	0x0100
        /*0722*/ 	.byte	0x08
	.zero		1


	//   ....[8]....
        /*0724*/ 	.word	0x00000410
        /*0728*/ 	.word	0x000000ff
        /*072c*/ 	.word	0x00032460
        /*0730*/ 	.short	0x0100
        /*0732*/ 	.byte	0x08
	.zero		1


	//   ....[9]....
        /*0734*/ 	.word	0x00000420
        /*0738*/ 	.word	0x000000ff
        /*073c*/ 	.word	0x00032458
        /*0740*/ 	.short	0x0100
        /*0742*/ 	.byte	0x08
	.zero		1


	//   ....[10]....
        /*0744*/ 	.word	0x00000430
        /*0748*/ 	.word	0x000000ff
        /*074c*/ 	.word	0x00032468
        /*0750*/ 	.short	0x0100
        /*0752*/ 	.byte	0x08
	.zero		1


	//   ....[11]....
        /*0754*/ 	.word	0x00000520
        /*0758*/ 	.word	0x000000ff
        /*075c*/ 	.word	0x00032470
        /*0760*/ 	.short	0x0100
        /*0762*/ 	.byte	0x06
	.zero		1


	//   ....[12]....
        /*0764*/ 	.word	0x00000530
        /*0768*/ 	.word	0x000000ff
        /*076c*/ 	.word	0x00032480
        /*0770*/ 	.short	0x0100
        /*0772*/ 	.byte	0x06
	.zero		1


	//   ....[13]....
        /*0774*/ 	.word	0x00000540
        /*0778*/ 	.word	0x000000ff
        /*077c*/ 	.word	0x00032478
        /*0780*/ 	.short	0x0100
        /*0782*/ 	.byte	0x06
	.zero		1


	//   ....[14]....
        /*0784*/ 	.word	0x00000550
        /*0788*/ 	.word	0x000000ff
        /*078c*/ 	.word	0x00032488
        /*0790*/ 	.short	0x0100
        /*0792*/ 	.byte	0x06
	.zero		1


	//   ....[15]....
        /*0794*/ 	.word	0x00000680
        /*0798*/ 	.word	0x000000ff
        /*079c*/ 	.word	0x00032490
        /*07a0*/ 	.short	0x0100
        /*07a2*/ 	.byte	0x08
	.zero		1


	//   ....[16]....
        /*07a4*/ 	.word	0x00000690
        /*07a8*/ 	.word	0x000000ff
        /*07ac*/ 	.word	0x000324a0
        /*07b0*/ 	.short	0x0100
        /*07b2*/ 	.byte	0x08
	.zero		1


	//   ....[17]....
        /*07b4*/ 	.word	0x000006a0
        /*07b8*/ 	.word	0x000000ff
        /*07bc*/ 	.word	0x00032498
        /*07c0*/ 	.short	0x0100
        /*07c2*/ 	.byte	0x08
	.zero		1


	//   ....[18]....
        /*07c4*/ 	.word	0x000006b0
        /*07c8*/ 	.word	0x000000ff
        /*07cc*/ 	.word	0x000324a8
        /*07d0*/ 	.short	0x0100
        /*07d2*/ 	.byte	0x08
	.zero		1


	//   ....[19]....
        /*07d4*/ 	.word	0x000007f0
        /*07d8*/ 	.word	0x000000ff
        /*07dc*/ 	.word	0x000324b0
        /*07e0*/ 	.short	0x0100
        /*07e2*/ 	.byte	0x08
	.zero		1


	//   ....[20]....
        /*07e4*/ 	.word	0x00000800
        /*07e8*/ 	.word	0x000000ff
        /*07ec*/ 	.word	0x000324c0
        /*07f0*/ 	.short	0x0100
        /*07f2*/ 	.byte	0x08
	.zero		1


	//   ....[21]....
        /*07f4*/ 	.word	0x00000810
        /*07f8*/ 	.word	0x000000ff
        /*07fc*/ 	.word	0x000324b8
        /*0800*/ 	.short	0x0100
        /*0802*/ 	.byte	0x08
	.zero		1


	//   ....[22]....
        /*0804*/ 	.word	0x00000820
        /*0808*/ 	.word	0x000000ff
        /*080c*/ 	.word	0x000324c8
        /*0810*/ 	.short	0x0100
        /*0812*/ 	.byte	0x08
	.zero		1


	//   ....[23]....
        /*0814*/ 	.word	0x000014a0
        /*0818*/ 	.word	0x000000ff
        /*081c*/ 	.word	0x00032400
        /*0820*/ 	.short	0x010a
        /*0822*/ 	.byte	0x04
	.zero		1


	//   ....[24]....
        /*0824*/ 	.word	0x00001560
        /*0828*/ 	.word	0x000000ff
        /*082c*/ 	.word	0x00032430
        /*0830*/ 	.short	0x010a
        /*0832*/ 	.byte	0x04
	.zero		1


	//   ....[25]....
        /*0834*/ 	.word	0x000015b0
        /*0838*/ 	.word	0x000000ff
        /*083c*/ 	.word	0x00032430
        /*0840*/ 	.short	0x010a
        /*0842*/ 	.byte	0x04
	.zero		1


	//   ....[26]....
        /*0844*/ 	.word	0x00001930
        /*0848*/ 	.word	0x000000ff
        /*084c*/ 	.word	0x00032410
        /*0850*/ 	.short	0x010a
        /*0852*/ 	.byte	0x09
	.zero		1


	//   ....[27]....
        /*0854*/ 	.word	0x00001980
        /*0858*/ 	.word	0x000000ff
        /*085c*/ 	.word	0x00032450
        /*0860*/ 	.short	0x010a
        /*0862*/ 	.byte	0x04
	.zero		1


	//   ....[28]....
        /*0864*/ 	.word	0x000019d0
        /*0868*/ 	.word	0x000000ff
        /*086c*/ 	.word	0x00032450
        /*0870*/ 	.short	0x010a
        /*0872*/ 	.byte	0x04
	.zero		1


	//   ....[29]....
        /*0874*/ 	.word	0x00002430
        /*0878*/ 	.word	0x000000ff
        /*087c*/ 	.word	0x00000000
        /*0880*/ 	.short	0x0101
        /*0882*/ 	.byte	0x0a
	.zero		1


	//   ....[30]....
        /*0884*/ 	.word	0x00003920
        /*0888*/ 	.word	0x000000ff
        /*088c*/ 	.word	0x00000000
        /*0890*/ 	.short	0x0101
        /*0892*/ 	.byte	0x07
	.zero		1


	//   ....[31]....
        /*0894*/ 	.word	0x00003aa0
        /*0898*/ 	.word	0x000000ff
        /*089c*/ 	.word	0x00032430
        /*08a0*/ 	.short	0x010a
        /*08a2*/ 	.byte	0x3c
	.zero		1


	//   ....[32]....
        /*08a4*/ 	.word	0x00003ae0
        /*08a8*/ 	.word	0x000000ff
        /*08ac*/ 	.word	0x00032430
        /*08b0*/ 	.short	0x010a
        /*08b2*/ 	.byte	0x3c
	.zero		1


	//   ....[33]....
        /*08b4*/ 	.word	0x00003e30
        /*08b8*/ 	.word	0x000000ff
        /*08bc*/ 	.word	0x00032450
        /*08c0*/ 	.short	0x010a
        /*08c2*/ 	.byte	0x3c
	.zero		1


	//   ....[34]....
        /*08c4*/ 	.word	0x00003e70
        /*08c8*/ 	.word	0x000000ff
        /*08cc*/ 	.word	0x00032450
        /*08d0*/ 	.short	0x010a
        /*08d2*/ 	.byte	0x3c
	.zero		1


	//   ....[35]....
        /*08d4*/ 	.word	0x00004690
        /*08d8*/ 	.word	0x000000ff
        /*08dc*/ 	.word	0x00000000
        /*08e0*/ 	.short	0x0101
        /*08e2*/ 	.byte	0x0a
	.zero		1


	//   ....[36]....
        /*08e4*/ 	.word	0x00005ea0
        /*08e8*/ 	.word	0x000000ff
        /*08ec*/ 	.word	0x00000000
        /*08f0*/ 	.short	0x0101
        /*08f2*/ 	.byte	0x3c
	.zero		1


	//   ....[37]....
        /*08f4*/ 	.word	0x00007160
        /*08f8*/ 	.word	0x000000ff
        /*08fc*/ 	.word	0x00000000
        /*0900*/ 	.short	0x0101
        /*0902*/ 	.byte	0x04
	.zero		1


	//   ....[38]....
        /*0904*/ 	.word	0x00009d20
        /*0908*/ 	.word	0x000000ff
        /*090c*/ 	.word	0x00032440
        /*0910*/ 	.short	0x010a
        /*0912*/ 	.byte	0x2a
	.zero		1


	//   ....[39]....
        /*0914*/ 	.word	0x0000a240
        /*0918*/ 	.word	0x000000ff
        /*091c*/ 	.word	0x00032430
        /*0920*/ 	.short	0x0107
        /*0922*/ 	.byte	0x2a
	.zero		1


	//   ....[40]....
        /*0924*/ 	.word	0x0000a2b0
        /*0928*/ 	.word	0x000000ff
        /*092c*/ 	.word	0x00032430
        /*0930*/ 	.short	0x0101
        /*0932*/ 	.byte	0x2a
	.zero		1


	//   ....[41]....
        /*0934*/ 	.word	0x0000ad30
        /*0938*/ 	.word	0x000000ff
        /*093c*/ 	.word	0x00032400
        /*0940*/ 	.short	0x0107
        /*0942*/ 	.byte	0x2a
	.zero		1


	//   ....[42]....
        /*0944*/ 	.word	0x0000ad80
        /*0948*/ 	.word	0x000000ff
        /*094c*/ 	.word	0x00032400
        /*0950*/ 	.short	0x0101
        /*0952*/ 	.byte	0x2a
	.zero		1


	//   ....[43]....
        /*0954*/ 	.word	0x0000b810
        /*0958*/ 	.word	0x000000ff
        /*095c*/ 	.word	0x00032410
        /*0960*/ 	.short	0x0107
        /*0962*/ 	.byte	0x2a
	.zero		1


	//   ....[44]....
        /*0964*/ 	.word	0x0000b870
        /*0968*/ 	.word	0x000000ff
        /*096c*/ 	.word	0x00032410
        /*0970*/ 	.short	0x0101
        /*0972*/ 	.byte	0x2a
	.zero		1


	//   ....[45]....
        /*0974*/ 	.word	0x0000b880
        /*0978*/ 	.word	0x000000ff
        /*097c*/ 	.word	0x00032420
        /*0980*/ 	.short	0x010a
        /*0982*/ 	.byte	0x2a
	.zero		1


	//   ....[46]....
        /*0984*/ 	.word	0x0000b8d0
        /*0988*/ 	.word	0x000000ff
        /*098c*/ 	.word	0x00032460
        /*0990*/ 	.short	0x010a
        /*0992*/ 	.byte	0x2a
	.zero		1


	//   ....[47]....
        /*0994*/ 	.word	0x0000c000
        /*0998*/ 	.word	0x000000ff
        /*099c*/ 	.word	0x00032450
        /*09a0*/ 	.short	0x0107
        /*09a2*/ 	.byte	0x2a
	.zero		1


	//   ....[48]....
        /*09a4*/ 	.word	0x0000c080
        /*09a8*/ 	.word	0x000000ff
        /*09ac*/ 	.word	0x00032450
        /*09b0*/ 	.short	0x0101
        /*09b2*/ 	.byte	0x2a
	.zero		1


	//   ....[49]....
        /*09b4*/ 	.word	0x0000c3a0
        /*09b8*/ 	.word	0x00000013
        /*09bc*/ 	.word	0x00032440
        /*09c0*/ 	.short	0x010a
        /*09c2*/ 	.byte	0x3f
	.zero		1


	//   ....[50]....
        /*09c4*/ 	.word	0x0000c7d0
        /*09c8*/ 	.word	0x00000013
        /*09cc*/ 	.word	0x00032430
        /*09d0*/ 	.short	0x0107
        /*09d2*/ 	.byte	0x3f
	.zero		1


	//   ....[51]....
        /*09d4*/ 	.word	0x0000c880
        /*09d8*/ 	.word	0x00000013
        /*09dc*/ 	.word	0x00032430
        /*09e0*/ 	.short	0x0101
        /*09e2*/ 	.byte	0x3f
	.zero		1


	//   ....[52]....
        /*09e4*/ 	.word	0x0000c8b0
        /*09e8*/ 	.word	0x00000013
        /*09ec*/ 	.word	0x00032460
        /*09f0*/ 	.short	0x010a
        /*09f2*/ 	.byte	0x3f
	.zero		1


	//   ....[53]....
        /*09f4*/ 	.word	0x0000cdf0
        /*09f8*/ 	.word	0x00000013
        /*09fc*/ 	.word	0x00032450
        /*0a00*/ 	.short	0x0107
        /*0a02*/ 	.byte	0x3f
	.zero		1


	//   ....[54]....
        /*0a04*/ 	.word	0x0000ceb0
        /*0a08*/ 	.word	0x00000013
        /*0a0c*/ 	.word	0x00032450
        /*0a10*/ 	.short	0x0101
        /*0a12*/ 	.byte	0x3f
	.zero		1


	//   ....[55]....
        /*0a14*/ 	.word	0x0000cfa0
        /*0a18*/ 	.word	0x00000004
        /*0a1c*/ 	.word	0x00032420
        /*0a20*/ 	.short	0x010a
        /*0a22*/ 	.byte	0x3f
	.zero		1


	//   ....[56]....
        /*0a24*/ 	.word	0x0000d130
        /*0a28*/ 	.word	0x00000005
        /*0a2c*/ 	.word	0x00032440
        /*0a30*/ 	.short	0x010a
        /*0a32*/ 	.byte	0x3f
	.zero		1


	//   ....[57]....
        /*0a34*/ 	.word	0x0000d1d0
        /*0a38*/ 	.word	0x00000011
        /*0a3c*/ 	.word	0x00032440
        /*0a40*/ 	.short	0x010a
        /*0a42*/ 	.byte	0x3f
	.zero		1


	//   ....[58]....
        /*0a44*/ 	.word	0x0000d210
        /*0a48*/ 	.word	0x00000005
        /*0a4c*/ 	.word	0x00032460
        /*0a50*/ 	.short	0x010a
        /*0a52*/ 	.byte	0x3f
	.zero		1


	//   ....[59]....
        /*0a54*/ 	.word	0x0000d250
        /*0a58*/ 	.word	0x00000011
        /*0a5c*/ 	.word	0x00032460
        /*0a60*/ 	.short	0x010a
        /*0a62*/ 	.byte	0x3f
	.zero		1


	//   ....[60]....
        /*0a64*/ 	.word	0x0000d2d0
        /*0a68*/ 	.word	0x00000003
        /*0a6c*/ 	.word	0x00032400
        /*0a70*/ 	.short	0x010a
        /*0a72*/ 	.byte	0x3f
	.zero		1


	//   ....[61]....
        /*0a74*/ 	.word	0x0000d340
        /*0a78*/ 	.word	0x00000003
        /*0a7c*/ 	.word	0x00032430
        /*0a80*/ 	.short	0x010a
        /*0a82*/ 	.byte	0x3f
	.zero		1


	//   ....[62]....
        /*0a84*/ 	.word	0x0000d3b0
        /*0a88*/ 	.word	0x00000003
        /*0a8c*/ 	.word	0x00032410
        /*0a90*/ 	.short	0x010a
        /*0a92*/ 	.byte	0x3f
	.zero		1


	//   ....[63]....
        /*0a94*/ 	.word	0x0000d420
        /*0a98*/ 	.word	0x00000003
        /*0a9c*/ 	.word	0x00032450
        /*0aa0*/ 	.short	0x010a
        /*0aa2*/ 	.byte	0x3f
	.zero		1


	//   ....[64]....
        /*0aa4*/ 	.word	0x0000d480
        /*0aa8*/ 	.word	0x00000099
        /*0aac*/ 	.word	0x00032430
        /*0ab0*/ 	.short	0x010a
        /*0ab2*/ 	.byte	0x3f
	.zero		1


	//   ....[65]....
        /*0ab4*/ 	.word	0x0000d4e0
        /*0ab8*/ 	.word	0x000000cb
        /*0abc*/ 	.word	0x00032450
        /*0ac0*/ 	.short	0x010a
        /*0ac2*/ 	.byte	0x3f
	.zero		1


	//   ....[66]....
        /*0ac4*/ 	.word	0x0000d5c0
        /*0ac8*/ 	.word	0x00000003
        /*0acc*/ 	.word	0x00032440
        /*0ad0*/ 	.short	0x010a
        /*0ad2*/ 	.byte	0x3f
	.zero		1


	//   ....[67]....
        /*0ad4*/ 	.word	0x0000f340
        /*0ad8*/ 	.word	0x00000003
        /*0adc*/ 	.word	0x00032420
        /*0ae0*/ 	.short	0x010a
        /*0ae2*/ 	.byte	0x3f
	.zero		1


	//   ....[68]....
        /*0ae4*/ 	.word	0x0000f3a0
        /*0ae8*/ 	.word	0x00000003
        /*0aec*/ 	.word	0x00032460
        /*0af0*/ 	.short	0x010a
        /*0af2*/ 	.byte	0x3f
	.zero		1


	//   ....[69]....
        /*0af4*/ 	.word	0x0000fda0
        /*0af8*/ 	.word	0x00000013
        /*0afc*/ 	.word	0x00032440
        /*0b00*/ 	.short	0x010a
        /*0b02*/ 	.byte	0x3f
	.zero		1


	//   ....[70]....
        /*0b04*/ 	.word	0x00010420
        /*0b08*/ 	.word	0x00000013
        /*0b0c*/ 	.word	0x00032460
        /*0b10*/ 	.short	0x010a
        /*0b12*/ 	.byte	0x3f
	.zero		1


	//   ....[71]....
        /*0b14*/ 	.word	0x00010ba0
        /*0b18*/ 	.word	0x00000004
        /*0b1c*/ 	.word	0x00032420
        /*0b20*/ 	.short	0x010a
        /*0b22*/ 	.byte	0x3f
	.zero		1


	//   ....[72]....
        /*0b24*/ 	.word	0x00010d40
        /*0b28*/ 	.word	0x00000005
        /*0b2c*/ 	.word	0x00032440
        /*0b30*/ 	.short	0x010a
        /*0b32*/ 	.byte	0x3f
	.zero		1


	//   ....[73]....
        /*0b34*/ 	.word	0x00010d90
        /*0b38*/ 	.word	0x00000011
        /*0b3c*/ 	.word	0x00032440
        /*0b40*/ 	.short	0x010a
        /*0b42*/ 	.byte	0x3f
	.zero		1


	//   ....[74]....
        /*0b44*/ 	.word	0x00010de0
        /*0b48*/ 	.word	0x00000005
        /*0b4c*/ 	.word	0x00032460
        /*0b50*/ 	.short	0x010a
        /*0b52*/ 	.byte	0x3f
	.zero		1


	//----- nvinfo : EIATTR_NUM_MBARRIERS
	.align		4
.L_1138:
        /*0b54*/ 	.byte	0x03, 0x38
        /*0b56*/ 	.short	0x0017


	//----- nvinfo : EIATTR_EXIT_INSTR_OFFSETS
	.align		4
        /*0b58*/ 	.byte	0x04, 0x1c
        /*0b5a*/ 	.short	(.L_1140 - .L_1139)


	//   ....[0]....
.L_1139:
        /*0b5c*/ 	.word	0x0000d2a0


	//----- nvinfo : EIATTR_MAX_THREADS
	.align		4
.L_1140:
        /*0b60*/ 	.byte	0x04, 0x05
        /*0b62*/ 	.short	(.L_1142 - .L_1141)
.L_1141:
        /*0b64*/ 	.word	0x00000180
        /*0b68*/ 	.word	0x00000001
        /*0b6c*/ 	.word	0x00000001


	//----- nvinfo : EIATTR_CRS_STACK_SIZE
	.align		4
.L_1142:
        /*0b70*/ 	.byte	0x04, 0x1e
        /*0b72*/ 	.short	(.L_1144 - .L_1143)
.L_1143:
        /*0b74*/ 	.word	0x00000000


	//----- nvinfo : EIATTR_CBANK_PARAM_SIZE
	.align		4
.L_1144:
        /*0b78*/ 	.byte	0x03, 0x19
        /*0b7a*/ 	.short	0x0b70


	//----- nvinfo : EIATTR_PARAM_CBANK
	.align		4
        /*0b7c*/ 	.byte	0x04, 0x0a
        /*0b7e*/ 	.short	(.L_1146 - .L_1145)
	.align		4
.L_1145:
        /*0b80*/ 	.word	index@(.nv.constant0._ZN7cutlass13device_kernelIN5flash11enable_sm90INS1_16FlashAttnFwdSm90INS1_25CollectiveMainloopFwdSm90ILi2EN4cute5tupleIJNS5_1CILi1EEES8_S8_EEENS6_IJNS7_ILi128EEENS7_ILi96EEENS7_ILi64EEEEEELi256ENS_6half_tEfNS_4arch4Sm90ELb0ELb0ELb0ELb0ELb1ELb0ELb1ELb1ELb0ELb1ELb1ELb0EEENS1_21CollectiveEpilogueFwdINS6_IJSA_NS7_ILi256EEESB_EEES9_SE_SG_Li256ELb0ELb1ELb1ELb0EEENS1_19SingleTileSchedulerILb0ELb1ELb1ELi128EEEEEEEEEvNT_6ParamsE)
        /*0b84*/ 	.short	0x0210
        /*0b86*/ 	.short	0x0b70


	//----- nvinfo : EIATTR_SW_WAR
	.align		4
.L_1146:
        /*0b88*/ 	.byte	0x04, 0x36
        /*0b8a*/ 	.short	(.L_1148 - .L_1147)
.L_1147:
        /*0b8c*/ 	.word	0x00000008
.L_1148:


//--------------------- .nv.info._ZN7cutlass13device_kernelIN5flash11enable_sm90INS1_16FlashAttnFwdSm90INS1_25CollectiveMainloopFwdSm90ILi2EN4cute5tupleIJNS5_1CILi1EEES8_S8_EEENS6_IJNS7_ILi128EEENS7_ILi96EEENS7_ILi64EEEEEELi256ENS_6half_tEfNS_4arch4Sm90ELb0ELb0ELb0ELb1ELb1ELb0ELb0ELb1ELb0ELb1ELb1ELb0EEENS1_21CollectiveEpilogueFwdINS6_IJSA_NS7_ILi256EEESB_EEES9_SE_SG_Li256ELb1ELb1ELb1ELb0EEENS1_36VarlenDynamicPersistentTileSchedulerILi128ELi96ELi256ELi128ELb1ELb1ELb1ELb0ELb1ELb1EEEEEEEEEvNT_6ParamsE --------------------------
	.section	.nv.info._ZN7cutlass13device_kernelIN5flash11enable_sm90INS1_16FlashAttnFwdSm90INS1_25CollectiveMainloopFwdSm90ILi2EN4cute5tupleIJNS5_1CILi1EEES8_S8_EEENS6_IJNS7_ILi128EEENS7_ILi96EEENS7_ILi64EEEEEELi256ENS_6half_tEfNS_4arch4Sm90ELb0ELb0ELb0ELb1ELb1ELb0ELb0ELb1ELb0ELb1ELb1ELb0EEENS1_21CollectiveEpilogueFwdINS6_IJSA_NS7_ILi256EEESB_EEES9_SE_SG_Li256ELb1ELb1ELb1ELb0EEENS1_36VarlenDynamicPersistentTileSchedulerILi128ELi96ELi256ELi128ELb1ELb1ELb1ELb0ELb1ELb1EEEEEEEEEvNT_6ParamsE,"",@"SHT_CUDA_INFO"
	.sectionflags	@""
	.align	4


	//----- nvinfo : EIATTR_CUDA_API_VERSION
	.align		4
        /*0000*/ 	.byte	0x04, 0x37
        /*0002*/ 	.short	(.L_1150 - .L_1149)
.L_1149:
        /*0004*/ 	.word	0x00000082


	//----- nvinfo : EIATTR_KPARAM_INFO
	.align		4
.L_1150:
        /*0008*/ 	.byte	0x04, 0x17
        /*000a*/ 	.short	(.L_1152 - .L_1151)
.L_1151:
        /*000c*/ 	.word	0x00000000
        /*0010*/ 	.short	0x0000
        /*0012*/ 	.short	0x0070
        /*0014*/ 	.byte	0x00, 0xf0, 0x01, 0x2a


	//----- nvinfo : EIATTR_SPARSE_MMA_MASK
	.align		4
.L_1152:
        /*0018*/ 	.byte	0x03, 0x50
        /*001a*/ 	.short	0x0000


	//----- nvinfo : EIATTR_MAXREG_COUNT
	.align		4
        /*001c*/ 	.byte	0x03, 0x1b
        /*001e*/ 	.short	0x00a8


	//----- nvinfo : EIATTR_NUM_BARRIERS
	.align		4
        /*0020*/ 	.byte	0x02, 0x4c
        /*0022*/ 	.byte	0x10
	.zero		1


	//----- nvinfo : EIATTR_EXTERNS
	.align		4
        /*0024*/ 	.byte	0x04, 0x0f
        /*0026*/ 	.short	(.L_1154 - .L_1153)


	//   ....[0]....
	.align		4
.L_1153:
        /*0028*/ 	.word	index@(__assertfail)


	//----- nvinfo : EIATTR_ANNOTATIONS
	.align		4
.L_1154:
        /*002c*/ 	.byte	0x04, 0x55
        /*002e*/ 	.short	(.L_1156 - .L_1155)


	//   ....[0]....
.L_1155:
        /* <DEDUP_REMOVED lines=16> */


	//----- nvinfo : EIATTR_MERCURY_ISA_VERSION
	.align		4
.L_1156:
        /*0118*/ 	.byte	0x03, 0x5f
        /*011a*/ 	.short	0x0101


	//----- nvinfo : EIATTR_UNUSED_LOAD_BYTE_OFFSET
	.align		4
        /*011c*/ 	.byte	0x04, 0x44
        /*011e*/ 	.short	(.L_1158 - .L_1157)


	//   ....[0]....
.L_1157:
        /*0120*/ 	.word	0x00000960
        /*0124*/ 	.word	0x0000fff0


	//   ....[1]....
        /*0128*/ 	.word	0x000060d0
        /*012c*/ 	.word	0x0000fff0


	//----- nvinfo : EIATTR_INT_WARP_WIDE_INSTR_OFFSETS
	.align		4
.L_1158:
        /*0130*/ 	.byte	0x04, 0x31
        /*0132*/ 	.short	(.L_1160 - .L_1159)


	//   ....[0]....
.L_1159:
        /*0134*/ 	.word	0x000000c0


	//   ....[1]....
        /*0138*/ 	.word	0x000000d0


	//   ....[2]....
        /*013c*/ 	.word	0x00000170


	//   ....[3]....
        /*0140*/ 	.word	0x0000bd90


	//   ....[4]....
        /*0144*/ 	.word	0x0000be20


	//   ....[5]....
        /*0148*/ 	.word	0x0000f0c0


	//   ....[6]....
        /*014c*/ 	.word	0x0000f150


	//----- nvinfo : EIATTR_COOP_GROUP_MASK_REGIDS
	.align		4
.L_1160:
        /*0150*/ 	.byte	0x04, 0x29
        /*0152*/ 	.short	(.L_1162 - .L_1161)


	//   ....[0]....
.L_1161:
        /*0154*/ 	.word	0xffffffff


	//   ....[1]....
        /*0158*/ 	.word	0xffffffff


	//   ....[2]....
        /*015c*/ 	.word	0xffffffff


	//   ....[3]....
        /*0160*/ 	.word	0xffffffff


	//   ....[4]....
        /*0164*/ 	.word	0xffffffff


	//   ....[5]....
        /*0168*/ 	.word	0xffffffff


	//   ....[6]....
        /*016c*/ 	.word	0xffffffff


	//   ....[7]....
        /*0170*/ 	.word	0xffffffff


	//   ....[8]....
        /*0174*/ 	.word	0xffffffff


	//   ....[9]....
        /*0178*/ 	.word	0xffffffff


	//   ....[10]....
        /*017c*/ 	.word	0xffffffff


	//   ....[11]....
        /*0180*/ 	.word	0xffffffff


	//   ....[12]....
        /*0184*/ 	.word	0xffffffff


	//   ....[13]....
        /*0188*/ 	.word	0xffffffff


	//   ....[14]....
        /*018c*/ 	.word	0xffffffff


	//   ....[15]....
        /*0190*/ 	.word	0xffffffff


	//   ....[16]....
        /*0194*/ 	.word	0xffffffff


	//   ....[17]....
        /*0198*/ 	.word	0xffffffff


	//   ....[18]....
        /*019c*/ 	.word	0xffffffff


	//   ....[19]....
        /*01a0*/ 	.word	0xffffffff


	//   ....[20]....
        /*01a4*/ 	.word	0xffffffff


	//   ....[21]....
        /*01a8*/ 	.word	0xffffffff


	//   ....[22]....
        /*01ac*/ 	.word	0xffffffff


	//   ....[23]....
        /*01b0*/ 	.word	0xffffffff


	//   ....[24]....
        /*01b4*/ 	.word	0xffffffff


	//   ....[25]....
        /*01b8*/ 	.word	0xffffffff


	//   ....[26]....
        /*01bc*/ 	.word	0xffffffff


	//   ....[27]....
        /*01c0*/ 	.word	0xffffffff


	//   ....[28]....
        /*01c4*/ 	.word	0xffffffff


	//   ....[29]....
        /*01c8*/ 	.word	0xffffffff


	//   ....[30]....
        /*01cc*/ 	.word	0xffffffff


	//   ....[31]....
        /*01d0*/ 	.word	0xffffffff


	//   ....[32]....
        /*01d4*/ 	.word	0xffffffff


	//   ....[33]....
        /*01d8*/ 	.word	0xffffffff


	//   ....[34]....
        /*01dc*/ 	.word	0xffffffff


	//   ....[35]....
        /*01e0*/ 	.word	0xffffffff


	//   ....[36]....
        /*01e4*/ 	.word	0xffffffff


	//   ....[37]....
        /*01e8*/ 	.word	0xffffffff


	//   ....[38]....
        /*01ec*/ 	.word	0xffffffff


	//   ....[39]....
        /*01f0*/ 	.word	0xffffffff


	//   ....[40]....
        /*01f4*/ 	.word	0xffffffff


	//   ....[41]....
        /*01f8*/ 	.word	0xffffffff


	//   ....[42]....
        /*01fc*/ 	.word	0xffffffff


	//   ....[43]....
        /*0200*/ 	.word	0xffffffff


	//   ....[44]....
        /*0204*/ 	.word	0xffffffff


	//   ....[45]....
        /*0208*/ 	.word	0xffffffff


	//   ....[46]....
        /*020c*/ 	.word	0xffffffff


	//   ....[47]....
        /*0210*/ 	.word	0xffffffff


	//   ....[48]....
        /*0214*/ 	.word	0xffffffff


	//   ....[49]....
        /*0218*/ 	.word	0xffffffff


	//   ....[50]....
        /*021c*/ 	.word	0xffffffff


	//   ....[51]....
        /*0220*/ 	.word	0xffffffff


	//   ....[52]....
        /*0224*/ 	.word	0xffffffff


	//   ....[53]....
        /*0228*/ 	.word	0xffffffff


	//   ....[54]....
        /*022c*/ 	.word	0xffffffff


	//   ....[55]....
        /*0230*/ 	.word	0xffffffff


	//   ....[56]....
        /*0234*/ 	.word	0xffffffff


	//   ....[57]....
        /*0238*/ 	.word	0xffffffff


	//   ....[58]....
        /*023c*/ 	.word	0xffffffff


	//   ....[59]....
        /*0240*/ 	.word	0xffffffff


	//   ....[60]....
        /*0244*/ 	.word	0xffffffff


	//   ....[61]....
        /*0248*/ 	.word	0xffffffff


	//   ....[62]....
        /*024c*/ 	.word	0xffffffff


	//   ....[63]....
        /*0250*/ 	.word	0xffffffff


	//   ....[64]....
        /*0254*/ 	.word	0xffffffff


	//   ....[65]....
        /*0258*/ 	.word	0xffffffff


	//   ....[66]....
        /*025c*/ 	.word	0xffffffff


	//   ....[67]....
        /*0260*/ 	.word	0xffffffff


	//   ....[68]....
        /*0264*/ 	.word	0xffffffff


	//   ....[69]....
        /*0268*/ 	.word	0xffffffff


	//   ....[70]....
        /*026c*/ 	.word	0xffffffff


	//   ....[71]....
        /*0270*/ 	.word	0xffffffff


	//   ....[72]....
        /*0274*/ 	.word	0xffffffff


	//   ....[73]....
        /*0278*/ 	.word	0xffffffff


	//   ....[74]....
        /*027c*/ 	.word	0xffffffff


	//   ....[75]....
        /*0280*/ 	.word	0xffffffff


	//   ....[76]....
        /*0284*/ 	.word	0xffffffff


	//   ....[77]....
        /*0288*/ 	.word	0xffffffff


	//   ....[78]....
        /*028c*/ 	.word	0xffffffff


	//   ....[79]....
        /*0290*/ 	.word	0xffffffff


	//   ....[80]....
        /*0294*/ 	.word	0xffffffff


	//   ....[81]....
        /*0298*/ 	.word	0xffffffff


	//   ....[82]....
        /*029c*/ 	.word	0xffffffff


	//   ....[83]....
        /*02a0*/ 	.word	0xffffffff


	//   ....[84]....
        /*02a4*/ 	.word	0xffffffff


	//   ....[85]....
        /*02a8*/ 	.word	0xffffffff


	//   ....[86]....
        /*02ac*/ 	.word	0xffffffff


	//   ....[87]....
        /*02b0*/ 	.word	0xffffffff


	//   ....[88]....
        /*02b4*/ 	.word	0xffffffff


	//   ....[89]....
        /*02b8*/ 	.word	0xffffffff


	//   ....[90]....
        /*02bc*/ 	.word	0xffffffff


	//   ....[91]....
        /*02c0*/ 	.word	0xffffffff


	//   ....[92]....
        /*02c4*/ 	.word	0xffffffff


	//   ....[93]....
        /*02c8*/ 	.word	0xffffffff


	//   ....[94]....
        /*02cc*/ 	.word	0xffffffff


	//   ....[95]....
        /*02d0*/ 	.word	0xffffffff


	//   ....[96]....
        /*02d4*/ 	.word	0xffffffff


	//   ....[97]....
        /*02d8*/ 	.word	0xffffffff


	//   ....[98]....
        /*02dc*/ 	.word	0xffffffff


	//   ....[99]....
        /*02e0*/ 	.word	0xffffffff


	//   ....[100]....
        /*02e4*/ 	.word	0xffffffff


	//   ....[101]....
        /*02e8*/ 	.word	0xffffffff


	//   ....[102]....
        /*02ec*/ 	.word	0xffffffff


	//   ....[103]....
        /*02f0*/ 	.word	0xffffffff


	//   ....[104]....
        /*02f4*/ 	.word	0xffffffff


	//   ....[105]....
        /*02f8*/ 	.word	0xffffffff


	//   ....[106]....
        /*02fc*/ 	.word	0xffffffff


	//   ....[107]....
        /*0300*/ 	.word	0xffffffff


	//   ....[108]....
        /*0304*/ 	.word	0xffffffff


	//   ....[109]....
        /*0308*/ 	.word	0xffffffff


	//   ....[110]....
        /*030c*/ 	.word	0xffffffff


	//   ....[111]....
        /*0310*/ 	.word	0xffffffff


	//   ....[112]....
        /*0314*/ 	.word	0xffffffff


	//   ....[113]....
        /*0318*/ 	.word	0xffffffff


	//   ....[114]....
        /*031c*/ 	.word	0xffffffff


	//   ....[115]....
        /*0320*/ 	.word	0xffffffff


	//   ....[116]....
        /*0324*/ 	.word	0xffffffff


	//   ....[117]....
        /*0328*/ 	.word	0xffffffff


	//   ....[118]....
        /*032c*/ 	.word	0xffffffff


	//   ....[119]....
        /*0330*/ 	.word	0xffffffff


	//   ....[120]....
        /*0334*/ 	.word	0xffffffff


	//   ....[121]....
        /*0338*/ 	.word	0xffffffff


	//   ....[122]....
        /*033c*/ 	.word	0xffffffff


	//   ....[123]....
        /*0340*/ 	.word	0xffffffff


	//   ....[124]....
        /*0344*/ 	.word	0xffffffff


	//   ....[125]....
        /*0348*/ 	.word	0xffffffff


	//   ....[126]....
        /*034c*/ 	.word	0xffffffff


	//   ....[127]....
        /*0350*/ 	.word	0xffffffff


	//   ....[128]....
        /*0354*/ 	.word	0xffffffff


	//   ....[129]....
        /*0358*/ 	.word	0xffffffff


	//   ....[130]....
        /*035c*/ 	.word	0xffffffff


	//   ....[131]....
        /*0360*/ 	.word	0xffffffff


	//   ....[132]....
        /*0364*/ 	.word	0xffffffff


	//   ....[133]....
        /*0368*/ 	.word	0xffffffff


	//   ....[134]....
        /*036c*/ 	.word	0xffffffff


	//   ....[135]....
        /*0370*/ 	.word	0xffffffff


	//   ....[136]....
        /*0374*/ 	.word	0xffffffff


	//   ....[137]....
        /*0378*/ 	.word	0xffffffff


	//   ....[138]....
        /*037c*/ 	.word	0xffffffff


	//   ....[139]....
        /*0380*/ 	.word	0xffffffff


	//   ....[140]....
        /*0384*/ 	.word	0xffffffff


	//   ....[141]....
        /*0388*/ 	.word	0xffffffff


	//   ....[142]....
        /*038c*/ 	.word	0xffffffff


	//   ....[143]....
        /*0390*/ 	.word	0x0500000f


	//   ....[144]....
        /*0394*/ 	.word	0x0500000f


	//   ....[145]....
        /*0398*/ 	.word	0x0500000f


	//   ....[146]....
        /*039c*/ 	.word	0x0500000f


	//   ....[147]....
        /*03a0*/ 	.word	0x0500000f


	//   ....[148]....
        /*03a4*/ 	.word	0x0500000f


	//   ....[149]....
        /*03a8*/ 	.word	0x0500000f


	//   ....[150]....
        /*03ac*/ 	.word	0x0500000f


	//   ....[151]....
        /*03b0*/ 	.word	0x0500000f


	//   ....[152]....
        /*03b4*/ 	.word	0x0500000f


	//   ....[153]....
        /*03b8*/ 	.word	0x0500000f


	//   ....[154]....
        /*03bc*/ 	.word	0x0500000f


	//   ....[155]....
        /*03c0*/ 	.word	0x0500000f


	//   ....[156]....
        /*03c4*/ 	.word	0x0500000f


	//   ....[157]....
        /*03c8*/ 	.word	0x0500000f


	//   ....[158]....
        /*03cc*/ 	.word	0x0500000f


	//   ....[159]....
        /*03d0*/ 	.word	0x0500000f


	//   ....[160]....
        /*03d4*/ 	.word	0x0500000f


	//   ....[161]....
        /*03d8*/ 	.word	0x0500000f


	//   ....[162]....
        /*03dc*/ 	.word	0x0500000f


	//   ....[163]....
        /*03e0*/ 	.word	0x0500000f


	//   ....[164]....
        /*03e4*/ 	.word	0x0500000f


	//   ....[165]....
        /*03e8*/ 	.word	0x0500000f


	//   ....[166]....
        /*03ec*/ 	.word	0x0500000f


	//   ....[167]....
        /*03f0*/ 	.word	0x0500000f


	//   ....[168]....
        /*03f4*/ 	.word	0x0500000f


	//   ....[169]....
        /*03f8*/ 	.word	0x0500000f


	//   ....[170]....
        /*03fc*/ 	.word	0x0500000f


	//   ....[171]....
        /*0400*/ 	.word	0x0500000f


	//   ....[172]....
        /*0404*/ 	.word	0x0500000f


	//   ....[173]....
        /*0408*/ 	.word	0x0500000f


	//   ....[174]....
        /*040c*/ 	.word	0x0500000f


	//   ....[175]....
        /*0410*/ 	.word	0x0500000f


	//   ....[176]....
        /*0414*/ 	.word	0x0500000f


	//   ....[177]....
        /*0418*/ 	.word	0x0500000f


	//   ....[178]....
        /*041c*/ 	.word	0x0500000f


	//   ....[179]....
        /*0420*/ 	.word	0x0500000f


	//   ....[180]....
        /*0424*/ 	.word	0x0500000f


	//   ....[181]....
        /*0428*/ 	.word	0x0500000f


	//   ....[182]....
        /*042c*/ 	.word	0x0500000f


	//   ....[183]....
        /*0430*/ 	.word	0x0500000f


	//   ....[184]....
        /*0434*/ 	.word	0x0500000f


	//   ....[185]....
        /*0438*/ 	.word	0x0500000f


	//   ....[186]....
        /*043c*/ 	.word	0x0500000f


	//   ....[187]....
        /*0440*/ 	.word	0x0500000f


	//   ....[188]....
        /*0444*/ 	.word	0x0500000f


	//   ....[189]....
        /*0448*/ 	.word	0x0500000f


	//   ....[190]....
        /*044c*/ 	.word	0x0500000f


	//   ....[191]....
        /*0450*/ 	.word	0x0500000f


	//   ....[192]....
        /*0454*/ 	.word	0x0500000f


	//   ....[193]....
        /*0458*/ 	.word	0x0500000f


	//   ....[194]....
        /*045c*/ 	.word	0x0500000f


	//   ....[195]....
        /*0460*/ 	.word	0x0500000f


	//   ....[196]....
        /*0464*/ 	.word	0x0500000f


	//   ....[197]....
        /*0468*/ 	.word	0x0500000f


	//   ....[198]....
        /*046c*/ 	.word	0x0500000f


	//   ....[199]....
        /*0470*/ 	.word	0x0500000f


	//   ....[200]....
        /*0474*/ 	.word	0x0500000f


	//   ....[201]....
        /*0478*/ 	.word	0x0500000f


	//   ....[202]....
        /*047c*/ 	.word	0x0500000f


	//   ....[203]....
        /*0480*/ 	.word	0x0500000f


	//   ....[204]....
        /*0484*/ 	.word	0x0500000f


	//   ....[205]....
        /*0488*/ 	.word	0x0500000f


	//   ....[206]....
        /*048c*/ 	.word	0x0500000f


	//   ....[207]....
        /*0490*/ 	.word	0x0500000f


	//   ....[208]....
        /*0494*/ 	.word	0x0500000f


	//   ....[209]....
        /*0498*/ 	.word	0x0500000f


	//   ....[210]....
        /*049c*/ 	.word	0x0500000f


	//   ....[211]....
        /*04a0*/ 	.word	0x0500000f


	//   ....[212]....
        /*04a4*/ 	.word	0x0500000f


	//   ....[213]....
        /*04a8*/ 	.word	0x0500000f


	//   ....[214]....
        /*04ac*/ 	.word	0x0500000f


	//   ....[215]....
        /*04b0*/ 	.word	0x0500000f


	//   ....[216]....
        /*04b4*/ 	.word	0x0500000f


	//   ....[217]....
        /*04b8*/ 	.word	0x0500000f


	//   ....[218]....
        /*04bc*/ 	.word	0x0500000f


	//   ....[219]....
        /*04c0*/ 	.word	0x0500000f


	//   ....[220]....
        /*04c4*/ 	.word	0x0500000f


	//   ....[221]....
        /*04c8*/ 	.word	0x0500000f


	//   ....[222]....
        /*04cc*/ 	.word	0x0500000f


	//   ....[223]....
        /*04d0*/ 	.word	0x0500000f


	//   ....[224]....
        /*04d4*/ 	.word	0x0500000f


	//   ....[225]....
        /*04d8*/ 	.word	0x0500000f


	//   ....[226]....
        /*04dc*/ 	.word	0x0500000f


	//----- nvinfo : EIATTR_COOP_GROUP_INSTR_OFFSETS
	.align		4
.L_1162:
        /*04e0*/ 	.byte	0x04, 0x28
        /*04e2*/ 	.short	(.L_1164 - .L_1163)


	//   ....[0]....
.L_1163:
        /*04e4*/ 	.word	0x00000080


	//   ....[1]....
        /*04e8*/ 	.word	0x00000090


	//   ....[2]....
        /*04ec*/ 	.word	0x000002d0


	//   ....[3]....
        /*04f0*/ 	.word	0x00000430


	//   ....[4]....
        /*04f4*/ 	.word	0x00000550


	//   ....[5]....
        /*04f8*/ 	.word	0x000006b0


	//   ....[6]....
        /*04fc*/ 	.word	0x00001c00


	//   ....[7]....
        /*0500*/ 	.word	0x00002820


	//   ....[8]....
        /*0504*/ 	.word	0x00002880


	//   ....[9]....
        /*0508*/ 	.word	0x00002ce0


	//   ....[10]....
        /*050c*/ 	.word	0x00002d50


	//   ....[11]....
        /*0510*/ 	.word	0x00003dc0


	//   ....[12]....
        /*0514*/ 	.word	0x00003de0


	//   ....[13]....
        /*0518*/ 	.word	0x000046f0


	//   ....[14]....
        /*051c*/ 	.word	0x00004740


	//   ....[15]....
        /*0520*/ 	.word	0x00005650


	//   ....[16]....
        /*0524*/ 	.word	0x000056c0


	//   ....[17]....
        /*0528*/ 	.word	0x00005730


	//   ....[18]....
        /*052c*/ 	.word	0x00005750


	//   ....[19]....
        /*0530*/ 	.word	0x00007220


	//   ....[20]....
        /*0534*/ 	.word	0x00007240


	//   ....[21]....
        /*0538*/ 	.word	0x00007250


	//   ....[22]....
        /*053c*/ 	.word	0x00007260


	//   ....[23]....
        /*0540*/ 	.word	0x00007d30


	//   ....[24]....
        /*0544*/ 	.word	0x00007d50


	//   ....[25]....
        /*0548*/ 	.word	0x00007f00


	//   ....[26]....
        /*054c*/ 	.word	0x00007f20


	//   ....[27]....
        /*0550*/ 	.word	0x00008060


	//   ....[28]....
        /*0554*/ 	.word	0x00008080


	//   ....[29]....
        /*0558*/ 	.word	0x000081d0


	//   ....[30]....
        /*055c*/ 	.word	0x000081f0


	//   ....[31]....
        /*0560*/ 	.word	0x00008780


	//   ....[32]....
        /*0564*/ 	.word	0x00008790


	//   ....[33]....
        /*0568*/ 	.word	0x00009050


	//   ....[34]....
        /*056c*/ 	.word	0x00009060


	//   ....[35]....
        /*0570*/ 	.word	0x0000a2e0


	//   ....[36]....
        /*0574*/ 	.word	0x0000a310


	//   ....[37]....
        /*0578*/ 	.word	0x0000a480


	//   ....[38]....
        /*057c*/ 	.word	0x0000a4a0


	//   ....[39]....
        /*0580*/ 	.word	0x0000a5e0


	//   ....[40]....
        /*0584*/ 	.word	0x0000a600


	//   ....[41]....
        /*0588*/ 	.word	0x0000a750


	//   ....[42]....
        /*058c*/ 	.word	0x0000a770


	//   ....[43]....
        /*0590*/ 	.word	0x0000a950


	//   ....[44]....
        /*0594*/ 	.word	0x0000ab40


	//   ....[45]....
        /*0598*/ 	.word	0x0000ab70


	//   ....[46]....
        /*059c*/ 	.word	0x0000aba0


	//   ....[47]....
        /*05a0*/ 	.word	0x0000abd0


	//   ....[48]....
        /*05a4*/ 	.word	0x0000ac00


	//   ....[49]....
        /*05a8*/ 	.word	0x0000ac30


	//   ....[50]....
        /*05ac*/ 	.word	0x0000ada0


	//   ....[51]....
        /*05b0*/ 	.word	0x0000add0


	//   ....[52]....
        /*05b4*/ 	.word	0x0000ae00


	//   ....[53]....
        /*05b8*/ 	.word	0x0000ae30


	//   ....[54]....
        /*05bc*/ 	.word	0x0000ae60


	//   ....[55]....
        /*05c0*/ 	.word	0x0000ae90


	//   ....[56]....
        /*05c4*/ 	.word	0x0000af20


	//   ....[57]....
        /*05c8*/ 	.word	0x0000af50


	//   ....[58]....
        /*05cc*/ 	.word	0x0000af60


	//   ....[59]....
        /*05d0*/ 	.word	0x0000aff0


	//   ....[60]....
        /*05d4*/ 	.word	0x0000c910


	//   ....[61]....
        /*05d8*/ 	.word	0x0000c930


	//   ....[62]....
        /*05dc*/ 	.word	0x0000c9c0


	//   ....[63]....
        /*05e0*/ 	.word	0x0000c9e0


	//   ....[64]....
        /*05e4*/ 	.word	0x0000ca60


	//   ....[65]....
        /*05e8*/ 	.word	0x0000ca80


	//   ....[66]....
        /*05ec*/ 	.word	0x0000cb00


	//   ....[67]....
        /*05f0*/ 	.word	0x0000cb20


	//   ....[68]....
        /*05f4*/ 	.word	0x0000cba0


	//   ....[69]....
        /*05f8*/ 	.word	0x0000cbc0


	//   ....[70]....
        /*05fc*/ 	.word	0x0000cbd0


	//   ....[71]....
        /*0600*/ 	.word	0x0000cbe0


	//   ....[72]....
        /*0604*/ 	.word	0x0000d3e0


	//   ....[73]....
        /*0608*/ 	.word	0x0000d410


	//   ....[74]....
        /*060c*/ 	.word	0x0000d440


	//   ....[75]....
        /*0610*/ 	.word	0x0000d4d0


	//   ....[76]....
        /*0614*/ 	.word	0x0000d4e0


	//   ....[77]....
        /*0618*/ 	.word	0x0000d570


	//   ....[78]....
        /*061c*/ 	.word	0x0000d580


	//   ....[79]....
        /*0620*/ 	.word	0x0000d610


	//   ....[80]....
        /*0624*/ 	.word	0x0000d620


	//   ....[81]....
        /*0628*/ 	.word	0x0000d6b0


	//   ....[82]....
        /*062c*/ 	.word	0x0000d6c0


	//   ....[83]....
        /*0630*/ 	.word	0x0000d750


	//   ....[84]....
        /*0634*/ 	.word	0x0000d760


	//   ....[85]....
        /*0638*/ 	.word	0x0000d7e0


	//   ....[86]....
        /*063c*/ 	.word	0x0000d7f0


	//   ....[87]....
        /*0640*/ 	.word	0x0000d800


	//   ....[88]....
        /*0644*/ 	.word	0x0000dc60


	//   ....[89]....
        /*0648*/ 	.word	0x0000dc90


	//   ....[90]....
        /*064c*/ 	.word	0x0000dce0


	//   ....[91]....
        /*0650*/ 	.word	0x0000dd90


	//   ....[92]....
        /*0654*/ 	.word	0x0000ddb0


	//   ....[93]....
        /*0658*/ 	.word	0x0000de60


	//   ....[94]....
        /*065c*/ 	.word	0x0000de70


	//   ....[95]....
        /*0660*/ 	.word	0x0000dea0


	//   ....[96]....
        /*0664*/ 	.word	0x0000df30


	//   ....[97]....
        /*0668*/ 	.word	0x0000dfd0


	//   ....[98]....
        /*066c*/ 	.word	0x0000dff0


	//   ....[99]....
        /*0670*/ 	.word	0x0000e000


	//   ....[100]....
        /*0674*/ 	.word	0x0000e720


	//   ....[101]....
        /*0678*/ 	.word	0x0000e740


	//   ....[102]....
        /*067c*/ 	.word	0x0000e750


	//   ....[103]....
        /*0680*/ 	.word	0x0000e790


	//   ....[104]....
        /*0684*/ 	.word	0x0000e7a0


	//   ....[105]....
        /*0688*/ 	.word	0x0000e7e0


	//   ....[106]....
        /*068c*/ 	.word	0x0000e7f0


	//   ....[107]....
        /*0690*/ 	.word	0x0000e830


	//   ....[108]....
        /*0694*/ 	.word	0x0000e840


	//   ....[109]....
        /*0698*/ 	.word	0x0000e880


	//   ....[110]....
        /*069c*/ 	.word	0x0000e890


	//   ....[111]....
        /*06a0*/ 	.word	0x0000e8a0


	//   ....[112]....
        /*06a4*/ 	.word	0x0000ebf0


	//   ....[113]....
        /*06a8*/ 	.word	0x0000ec10


	//   ....[114]....
        /*06ac*/ 	.word	0x0000ec20


	//   ....[115]....
        /*06b0*/ 	.word	0x0000ec30


	//   ....[116]....
        /*06b4*/ 	.word	0x0000ec40


	//   ....[117]....
        /*06b8*/ 	.word	0x0000ec60


	//   ....[118]....
        /*06bc*/ 	.word	0x0000ecd0


	//   ....[119]....
        /*06c0*/ 	.word	0x0000ed00


	//   ....[120]....
        /*06c4*/ 	.word	0x0000ed10


	//   ....[121]....
        /*06c8*/ 	.word	0x0000ed80


	//   ....[122]....
        /*06cc*/ 	.word	0x0000ed90


	//   ....[123]....
        /*06d0*/ 	.word	0x0000ee90


	//   ....[124]....
        /*06d4*/ 	.word	0x0000f380


	//   ....[125]....
        /*06d8*/ 	.word	0x0000f3b0


	//   ....[126]....
        /*06dc*/ 	.word	0x0000f410


	//   ....[127]....
        /*06e0*/ 	.word	0x0000f440


	//   ....[128]....
        /*06e4*/ 	.word	0x0000f470


	//   ....[129]....
        /*06e8*/ 	.word	0x0000f4a0


	//   ....[130]....
        /*06ec*/ 	.word	0x0000f4d0


	//   ....[131]....
        /*06f0*/ 	.word	0x0000f500


	//   ....[132]....
        /*06f4*/ 	.word	0x0000f6a0


	//   ....[133]....
        /*06f8*/ 	.word	0x0000f6d0


	//   ....[134]....
        /*06fc*/ 	.word	0x0000f700


	//   ....[135]....
        /*0700*/ 	.word	0x0000f730


	//   ....[136]....
        /*0704*/ 	.word	0x0000f760


	//   ....[137]....
        /*0708*/ 	.word	0x0000f790


	//   ....[138]....
        /*070c*/ 	.word	0x0000f850


	//   ....[139]....
        /*0710*/ 	.word	0x0000f870


	//   ....[140]....
        /*0714*/ 	.word	0x0000f880


	//   ....[141]....
        /*0718*/ 	.word	0x0000f8e0


	//   ....[142]....
        /*071c*/ 	.word	0x0000ff00


	//   ....[143]....
        /*0720*/ 	.word	0x000103e0


	//   ....[144]....
        /*0724*/ 	.word	0x000104d0


	//   ....[145]....
        /*0728*/ 	.word	0x00010570


	//   ....[146]....
        /*072c*/ 	.word	0x000105d0


	//   ....[147]....
        /*0730*/ 	.word	0x000106c0


	//   ....[148]....
        /*0734*/ 	.word	0x00010730


	//   ....[149]....
        /*0738*/ 	.word	0x00010820


	//   ....[150]....
        /*073c*/ 	.word	0x00010890


	//   ....[151]....
        /*0740*/ 	.word	0x00010980


	//   ....[152]....
        /*0744*/ 	.word	0x000109f0


	//   ....[153]....
        /*0748*/ 	.word	0x00010ae0


	//   ....[154]....
        /*074c*/ 	.word	0x00010b50


	//   ....[155]....
        /*0750*/ 	.word	0x00010bf0


	//   ....[156]....
        /*0754*/ 	.word	0x00010ce0


	//   ....[157]....
        /*0758*/ 	.word	0x00010d50


	//   ....[158]....
        /*075c*/ 	.word	0x00010db0


	//   ....[159]....
        /*0760*/ 	.word	0x00010ea0


	//   ....[160]....
        /*0764*/ 	.word	0x00010f00


	//   ....[161]....
        /*0768*/ 	.word	0x00011000


	//   ....[162]....
        /*076c*/ 	.word	0x00011060


	//   ....[163]....
        /*0770*/ 	.word	0x00011160


	//   ....[164]....
        /*0774*/ 	.word	0x000111c0


	//   ....[165]....
        /*0778*/ 	.word	0x000112c0


	//   ....[166]....
        /*077c*/ 	.word	0x00011320


	//   ....[167]....
        /*0780*/ 	.word	0x00011420


	//   ....[168]....
        /*0784*/ 	.word	0x00011480


	//   ....[169]....
        /*0788*/ 	.word	0x00011580


	//   ....[170]....
        /*078c*/ 	.word	0x000115e0


	//   ....[171]....
        /*0790*/ 	.word	0x000116c0


	//   ....[172]....
        /*0794*/ 	.word	0x000117f0


	//   ....[173]....
        /*0798*/ 	.word	0x000118d0


	//   ....[174]....
        /*079c*/ 	.word	0x00011980


	//   ....[175]....
        /*07a0*/ 	.word	0x00011a90


	//   ....[176]....
        /*07a4*/ 	.word	0x00011af0


	//   ....[177]....
        /*07a8*/ 	.word	0x00011c00


	//   ....[178]....
        /*07ac*/ 	.word	0x00011c60


	//   ....[179]....
        /*07b0*/ 	.word	0x00011d70


	//   ....[180]....
        /*07b4*/ 	.word	0x00011dd0


	//   ....[181]....
        /*07b8*/ 	.word	0x00011ee0


	//   ....[182]....
        /*07bc*/ 	.word	0x00011f40


	//   ....[183]....
        /*07c0*/ 	.word	0x00012000


	//   ....[184]....
        /*07c4*/ 	.word	0x00012160


	//   ....[185]....
        /*07c8*/ 	.word	0x00012200


	//   ....[186]....
        /*07cc*/ 	.word	0x00012260


	//   ....[187]....
        /*07d0*/ 	.word	0x00012310


	//   ....[188]....
        /*07d4*/ 	.word	0x00012370


	//   ....[189]....
        /*07d8*/ 	.word	0x00012420


	//   ....[190]....
        /*07dc*/ 	.word	0x00012480


	//   ....[191]....
        /*07e0*/ 	.word	0x00012530


	//   ....[192]....
        /*07e4*/ 	.word	0x00012590


	//   ....[193]....
        /*07e8*/ 	.word	0x00012640


	//   ....[194]....
        /*07ec*/ 	.word	0x000126a0


	//   ....[195]....
        /*07f0*/ 	.word	0x00012750


	//   ....[196]....
        /*07f4*/ 	.word	0x00012830


	//   ....[197]....
        /*07f8*/ 	.word	0x000128d0


	//   ....[198]....
        /*07fc*/ 	.word	0x00012930


	//   ....[199]....
        /*0800*/ 	.word	0x00012a00


	//   ....[200]....
        /*0804*/ 	.word	0x00012a60


	//   ....[201]....
        /*0808*/ 	.word	0x00012b30


	//   ....[202]....
        /*080c*/ 	.word	0x00012b90


	//   ....[203]....
        /*0810*/ 	.word	0x00012c70


	//   ....[204]....
        /*0814*/ 	.word	0x00012cd0


	//   ....[205]....
        /*0818*/ 	.word	0x00012da0


	//   ....[206]....
        /*081c*/ 	.word	0x00012e00


	//   ....[207]....
        /*0820*/ 	.word	0x00012ed0


	//   ....[208]....
        /*0824*/ 	.word	0x00012f60


	//   ....[209]....
        /*0828*/ 	.word	0x00013000


	//   ....[210]....
        /*082c*/ 	.word	0x00013180


	//   ....[211]....
        /*0830*/ 	.word	0x000131f0


	//   ....[212]....
        /*0834*/ 	.word	0x00013260


	//   ....[213]....
        /*0838*/ 	.word	0x000132d0


	//   ....[214]....
        /*083c*/ 	.word	0x00013340


	//   ....[215]....
        /*0840*/ 	.word	0x000133c0


	//   ....[216]....
        /*0844*/ 	.word	0x00013440


	//   ....[217]....
        /*0848*/ 	.word	0x000134d0


	//   ....[218]....
        /*084c*/ 	.word	0x00013540


	//   ....[219]....
        /*0850*/ 	.word	0x000135b0


	//   ....[220]....
        /*0854*/ 	.word	0x00013620


	//   ....[221]....
        /*0858*/ 	.word	0x000136a0


	//   ....[222]....
        /*085c*/ 	.word	0x00013710


	//   ....[223]....
        /*0860*/ 	.word	0x000137b0


	//   ....[224]....
        /*0864*/ 	.word	0x00013800


	//   ....[225]....
        /*0868*/ 	.word	0x00013890


	//   ....[226]....
        /*086c*/ 	.word	0x000139c0


	//----- nvinfo : EIATTR_REG_RECONFIG
	.align		4
.L_1164:
        /*0870*/ 	.byte	0x01, 0x54
	.zero		2


	//----- nvinfo : EIATTR_SYSCALL_OFFSETS
	.align		4
        /*0874*/ 	.byte	0x04, 0x46
        /*0876*/ 	.short	(.L_1166 - .L_1165)


	//   ....[0]....
.L_1165:
        /*0878*/ 	.word	0x00001d80


	//   ....[1]....
        /*087c*/ 	.word	0x0000bf80


	//   ....[2]....
        /*0880*/ 	.word	0x0000c0d0


	//   ....[3]....
        /*0884*/ 	.word	0x0000c1c0


	//   ....[4]....
        /*0888*/ 	.word	0x0000d050


	//----- nvinfo : EIATTR_MBARRIER_INSTR_OFFSETS
	.align		4
.L_1166:
        /*088c*/ 	.byte	0x04, 0x39
        /*088e*/ 	.short	(.L_1168 - .L_1167)


	//   ....[0]....
.L_1167:
        /*0890*/ 	.word	0x00000180
        /*0894*/ 	.word	0x000000ff
        /*0898*/ 	.word	0x00022800
        /*089c*/ 	.short	0x0100
        /*089e*/ 	.byte	0x08
	.zero		1


	//   ....[1]....
        /*08a0*/ 	.word	0x00000190
        /*08a4*/ 	.word	0x000000ff
        /*08a8*/ 	.word	0x00022820
        /*08ac*/ 	.short	0x0100
        /*08ae*/ 	.byte	0x08
	.zero		1


	//   ....[2]....
        /*08b0*/ 	.word	0x00000280
        /*08b4*/ 	.word	0x000000ff
        /*08b8*/ 	.word	0x00022830
        /*08bc*/ 	.short	0x0100
        /*08be*/ 	.byte	0x08
	.zero		1


	//   ....[3]....
        /*08c0*/ 	.word	0x00000290
        /*08c4*/ 	.word	0x000000ff
        /*08c8*/ 	.word	0x00022840
        /*08cc*/ 	.short	0x0100
        /*08ce*/ 	.byte	0x08
	.zero		1


	//   ....[4]....
        /*08d0*/ 	.word	0x000002a0
        /*08d4*/ 	.word	0x000000ff
        /*08d8*/ 	.word	0x00022838
        /*08dc*/ 	.short	0x0100
        /*08de*/ 	.byte	0x08
	.zero		1


	//   ....[5]....
        /*08e0*/ 	.word	0x000002b0
        /*08e4*/ 	.word	0x000000ff
        /*08e8*/ 	.word	0x00022848
        /*08ec*/ 	.short	0x0100
        /*08ee*/ 	.byte	0x08
	.zero		1


	//   ....[6]....
        /*08f0*/ 	.word	0x000003e0
        /*08f4*/ 	.word	0x000000ff
        /*08f8*/ 	.word	0x00022850
        /*08fc*/ 	.short	0x0100
        /*08fe*/ 	.byte	0x08
	.zero		1


	//   ....[7]....
        /*0900*/ 	.word	0x000003f0
        /*0904*/ 	.word	0x000000ff
        /*0908*/ 	.word	0x00022860
        /*090c*/ 	.short	0x0100
        /*090e*/ 	.byte	0x08
	.zero		1


	//   ....[8]....
        /*0910*/ 	.word	0x00000400
        /*0914*/ 	.word	0x000000ff
        /*0918*/ 	.word	0x00022858
        /*091c*/ 	.short	0x0100
        /*091e*/ 	.byte	0x08
	.zero		1


	//   ....[9]....
        /*0920*/ 	.word	0x00000410
        /*0924*/ 	.word	0x000000ff
        /*0928*/ 	.word	0x00022868
        /*092c*/ 	.short	0x0100
        /*092e*/ 	.byte	0x08
	.zero		1


	//   ....[10]....
        /*0930*/ 	.word	0x00000500
        /*0934*/ 	.word	0x000000ff
        /*0938*/ 	.word	0x00022870
        /*093c*/ 	.short	0x0100
        /*093e*/ 	.byte	0x06
	.zero		1


	//   ....[11]....
        /*0940*/ 	.word	0x00000510
        /*0944*/ 	.word	0x000000ff
        /*0948*/ 	.word	0x00022880
        /*094c*/ 	.short	0x0100
        /*094e*/ 	.byte	0x06
	.zero		1


	//   ....[12]....
        /*0950*/ 	.word	0x00000520
        /*0954*/ 	.word	0x000000ff
        /*0958*/ 	.word	0x00022878
        /*095c*/ 	.short	0x0100
        /*095e*/ 	.byte	0x06
	.zero		1


	//   ....[13]....
        /*0960*/ 	.word	0x00000530
        /*0964*/ 	.word	0x000000ff
        /*0968*/ 	.word	0x00022888
        /*096c*/ 	.short	0x0100
        /*096e*/ 	.byte	0x06
	.zero		1


	//   ....[14]....
        /*0970*/ 	.word	0x00000660
        /*0974*/ 	.word	0x000000ff
        /*0978*/ 	.word	0x00022890
        /*097c*/ 	.short	0x0100
        /*097e*/ 	.byte	0x08
	.zero		1


	//   ....[15]....
        /*0980*/ 	.word	0x00000670
        /*0984*/ 	.word	0x000000ff
        /*0988*/ 	.word	0x000228a0
        /*098c*/ 	.short	0x0100
        /*098e*/ 	.byte	0x08
	.zero		1


	//   ....[16]....
        /*0990*/ 	.word	0x00000680
        /*0994*/ 	.word	0x000000ff
        /*0998*/ 	.word	0x00022898
        /*099c*/ 	.short	0x0100
        /*099e*/ 	.byte	0x08
	.zero		1


	//   ....[17]....
        /*09a0*/ 	.word	0x00000690
        /*09a4*/ 	.word	0x000000ff
        /*09a8*/ 	.word	0x000228a8
        /*09ac*/ 	.short	0x0100
        /*09ae*/ 	.byte	0x08
	.zero		1


	//   ....[18]....
        /*09b0*/ 	.word	0x000007d0
        /*09b4*/ 	.word	0x000000ff
        /*09b8*/ 	.word	0x000228b0
        /*09bc*/ 	.short	0x0100
        /*09be*/ 	.byte	0x08
	.zero		1


	//   ....[19]....
        /*09c0*/ 	.word	0x000007e0
        /*09c4*/ 	.word	0x000000ff
        /*09c8*/ 	.word	0x000228c0
        /*09cc*/ 	.short	0x0100
        /*09ce*/ 	.byte	0x08
	.zero		1


	//   ....[20]....
        /*09d0*/ 	.word	0x000007f0
        /*09d4*/ 	.word	0x000000ff
        /*09d8*/ 	.word	0x000228b8
        /*09dc*/ 	.short	0x0100
        /*09de*/ 	.byte	0x08
	.zero		1


	//   ....[21]....
        /*09e0*/ 	.word	0x00000800
        /*09e4*/ 	.word	0x000000ff
        /*09e8*/ 	.word	0x000228c8
        /*09ec*/ 	.short	0x0100
        /*09ee*/ 	.byte	0x08
	.zero		1


	//   ....[22]....
        /*09f0*/ 	.word	0x00001e30
        /*09f4*/ 	.word	0x00000007
        /*09f8*/ 	.word	0x00022800
        /*09fc*/ 	.short	0x010a
        /*09fe*/ 	.byte	0x3f
	.zero		1


	//   ....[23]....
        /*0a00*/ 	.word	0x00001f00
        /*0a04*/ 	.word	0x000000ff
        /*0a08*/ 	.word	0x00022830
        /*0a0c*/ 	.short	0x010a
        /*0a0e*/ 	.byte	0x16
	.zero		1


	//   ....[24]....
        /*0a10*/ 	.word	0x00001f40
        /*0a14*/ 	.word	0x000000ff
        /*0a18*/ 	.word	0x00022830
        /*0a1c*/ 	.short	0x010a
        /*0a1e*/ 	.byte	0x16
	.zero		1


	//   ....[25]....
        /*0a20*/ 	.word	0x00002310
        /*0a24*/ 	.word	0x000000ff
        /*0a28*/ 	.word	0x00000000
        /*0a2c*/ 	.short	0x0101
        /*0a2e*/ 	.byte	0x06
	.zero		1


	//   ....[26]....
        /*0a30*/ 	.word	0x00003530
        /*0a34*/ 	.word	0x000000ff
        /*0a38*/ 	.word	0x00022850
        /*0a3c*/ 	.short	0x010a
        /*0a3e*/ 	.byte	0x16
	.zero		1


	//   ....[27]....
        /*0a40*/ 	.word	0x00003570
        /*0a44*/ 	.word	0x000000ff
        /*0a48*/ 	.word	0x00022850
        /*0a4c*/ 	.short	0x010a
        /*0a4e*/ 	.byte	0x16
	.zero		1


	//   ....[28]....
        /*0a50*/ 	.word	0x00003880
        /*0a54*/ 	.word	0x000000ff
        /*0a58*/ 	.word	0x00000000
        /*0a5c*/ 	.short	0x0101
        /*0a5e*/ 	.byte	0x16
	.zero		1


	//   ....[29]....
        /*0a60*/ 	.word	0x00003a00
        /*0a64*/ 	.word	0x000000ff
        /*0a68*/ 	.word	0x00022830
        /*0a6c*/ 	.short	0x010a
        /*0a6e*/ 	.byte	0x19
	.zero		1


	//   ....[30]....
        /*0a70*/ 	.word	0x00003a40
        /*0a74*/ 	.word	0x000000ff
        /*0a78*/ 	.word	0x00022830
        /*0a7c*/ 	.short	0x010a
        /*0a7e*/ 	.byte	0x19
	.zero		1


	//   ....[31]....
        /*0a80*/ 	.word	0x00003c70
        /*0a84*/ 	.word	0x000000ff
        /*0a88*/ 	.word	0x00000000
        /*0a8c*/ 	.short	0x0101
        /*0a8e*/ 	.byte	0x06
	.zero		1


	//   ....[32]....
        /*0a90*/ 	.word	0x000052e0
        /*0a94*/ 	.word	0x000000ff
        /*0a98*/ 	.word	0x00022850
        /*0a9c*/ 	.short	0x010a
        /*0a9e*/ 	.byte	0x19
	.zero		1


	//   ....[33]....
        /*0aa0*/ 	.word	0x00005320
        /*0aa4*/ 	.word	0x000000ff
        /*0aa8*/ 	.word	0x00022850
        /*0aac*/ 	.short	0x010a
        /*0aae*/ 	.byte	0x19
	.zero		1


	//   ....[34]....
        /*0ab0*/ 	.word	0x00005630
        /*0ab4*/ 	.word	0x000000ff
        /*0ab8*/ 	.word	0x00000000
        /*0abc*/ 	.short	0x0101
        /*0abe*/ 	.byte	0x19
	.zero		1


	//   ....[35]....
        /*0ac0*/ 	.word	0x00007d60
        /*0ac4*/ 	.word	0x000000ff
        /*0ac8*/ 	.word	0x00000000
        /*0acc*/ 	.short	0x0101
        /*0ace*/ 	.byte	0x08
	.zero		1


	//   ....[36]....
        /*0ad0*/ 	.word	0x00008570
        /*0ad4*/ 	.word	0x000000ff
        /*0ad8*/ 	.word	0x00000000
        /*0adc*/ 	.short	0x0101
        /*0ade*/ 	.byte	0x08
	.zero		1


	//   ....[37]....
        /*0ae0*/ 	.word	0x0000c6b0
        /*0ae4*/ 	.word	0x00000021
        /*0ae8*/ 	.word	0x00022840
        /*0aec*/ 	.short	0x010a
        /*0aee*/ 	.byte	0x3f
	.zero		1


	//   ....[38]....
        /*0af0*/ 	.word	0x0000cce0
        /*0af4*/ 	.word	0x00000021
        /*0af8*/ 	.word	0x00022830
        /*0afc*/ 	.short	0x0107
        /*0afe*/ 	.byte	0x3f
	.zero		1


	//   ....[39]....
        /*0b00*/ 	.word	0x0000cdc0
        /*0b04*/ 	.word	0x00000021
        /*0b08*/ 	.word	0x00022830
        /*0b0c*/ 	.short	0x0101
        /*0b0e*/ 	.byte	0x3f
	.zero		1


	//   ....[40]....
        /*0b10*/ 	.word	0x0000d900
        /*0b14*/ 	.word	0x00000016
        /*0b18*/ 	.word	0x00022800
        /*0b1c*/ 	.short	0x0107
        /*0b1e*/ 	.byte	0x3f
	.zero		1


	//   ....[41]....
        /*0b20*/ 	.word	0x0000d9f0
        /*0b24*/ 	.word	0x00000016
        /*0b28*/ 	.word	0x00022800
        /*0b2c*/ 	.short	0x0101
        /*0b2e*/ 	.byte	0x3f
	.zero		1


	//   ....[42]....
        /*0b30*/ 	.word	0x0000da10
        /*0b34*/ 	.word	0x00000016
        /*0b38*/ 	.word	0x00022820
        /*0b3c*/ 	.short	0x010a
        /*0b3e*/ 	.byte	0x3f
	.zero		1


	//   ....[43]....
        /*0b40*/ 	.word	0x0000daa0
        /*0b44*/ 	.word	0x00000021
        /*0b48*/ 	.word	0x00022860
        /*0b4c*/ 	.short	0x010a
        /*0b4e*/ 	.byte	0x3f
	.zero		1


	//   ....[44]....
        /*0b50*/ 	.word	0x0000e180
        /*0b54*/ 	.word	0x00000021
        /*0b58*/ 	.word	0x00022850
        /*0b5c*/ 	.short	0x0107
        /*0b5e*/ 	.byte	0x3f
	.zero		1


	//   ....[45]....
        /*0b60*/ 	.word	0x0000e250
        /*0b64*/ 	.word	0x00000021
        /*0b68*/ 	.word	0x00022850
        /*0b6c*/ 	.short	0x0101
        /*0b6e*/ 	.byte	0x3f
	.zero		1


	//   ....[46]....
        /*0b70*/ 	.word	0x0000e5a0
        /*0b74*/ 	.word	0x0000000a
        /*0b78*/ 	.word	0x00022840
        /*0b7c*/ 	.short	0x010a
        /*0b7e*/ 	.byte	0x3f
	.zero		1


	//   ....[47]....
        /*0b80*/ 	.word	0x0000e950
        /*0b84*/ 	.word	0x0000000a
        /*0b88*/ 	.word	0x00022830
        /*0b8c*/ 	.short	0x0107
        /*0b8e*/ 	.byte	0x3f
	.zero		1


	//   ....[48]....
        /*0b90*/ 	.word	0x0000ea10
        /*0b94*/ 	.word	0x0000000a
        /*0b98*/ 	.word	0x00022830
        /*0b9c*/ 	.short	0x0101
        /*0b9e*/ 	.byte	0x3f
	.zero		1


	//   ....[49]....
        /*0ba0*/ 	.word	0x0000ea40
        /*0ba4*/ 	.word	0x0000000a
        /*0ba8*/ 	.word	0x00022860
        /*0bac*/ 	.short	0x010a
        /*0bae*/ 	.byte	0x3f
	.zero		1


	//   ....[50]....
        /*0bb0*/ 	.word	0x0000ef40
        /*0bb4*/ 	.word	0x0000000a
        /*0bb8*/ 	.word	0x00022850
        /*0bbc*/ 	.short	0x0107
        /*0bbe*/ 	.byte	0x3f
	.zero		1


	//   ....[51]....
        /*0bc0*/ 	.word	0x0000f000
        /*0bc4*/ 	.word	0x0000000a
        /*0bc8*/ 	.word	0x00022850
        /*0bcc*/ 	.short	0x0101
        /*0bce*/ 	.byte	0x3f
	.zero		1


	//   ....[52]....
        /*0bd0*/ 	.word	0x0000fe80
        /*0bd4*/ 	.word	0x00000007
        /*0bd8*/ 	.word	0x00022820
        /*0bdc*/ 	.short	0x010a
        /*0bde*/ 	.byte	0x3f
	.zero		1


	//   ....[53]....
        /*0be0*/ 	.word	0x00010000
        /*0be4*/ 	.word	0x00000005
        /*0be8*/ 	.word	0x00022840
        /*0bec*/ 	.short	0x010a
        /*0bee*/ 	.byte	0x3f
	.zero		1


	//   ....[54]....
        /*0bf0*/ 	.word	0x000100a0
        /*0bf4*/ 	.word	0x00000003
        /*0bf8*/ 	.word	0x00022840
        /*0bfc*/ 	.short	0x010a
        /*0bfe*/ 	.byte	0x3f
	.zero		1


	//   ....[55]....
        /*0c00*/ 	.word	0x000100e0
        /*0c04*/ 	.word	0x00000005
        /*0c08*/ 	.word	0x00022860
        /*0c0c*/ 	.short	0x010a
        /*0c0e*/ 	.byte	0x3f
	.zero		1


	//   ....[56]....
        /*0c10*/ 	.word	0x00010120
        /*0c14*/ 	.word	0x00000003
        /*0c18*/ 	.word	0x00022860
        /*0c1c*/ 	.short	0x010a
        /*0c1e*/ 	.byte	0x3f
	.zero		1


	//   ....[57]....
        /*0c20*/ 	.word	0x00010180
        /*0c24*/ 	.word	0x00000007
        /*0c28*/ 	.word	0x00022800
        /*0c2c*/ 	.short	0x010a
        /*0c2e*/ 	.byte	0x3f
	.zero		1


	//   ....[58]....
        /*0c30*/ 	.word	0x000101e0
        /*0c34*/ 	.word	0x00000000
        /*0c38*/ 	.word	0x00022830
        /*0c3c*/ 	.short	0x010a
        /*0c3e*/ 	.byte	0x3f
	.zero		1


	//   ....[59]....
        /*0c40*/ 	.word	0x00010240
        /*0c44*/ 	.word	0x0000000a
        /*0c48*/ 	.word	0x00022850
        /*0c4c*/ 	.short	0x010a
        /*0c4e*/ 	.byte	0x3f
	.zero		1


	//   ....[60]....
        /*0c50*/ 	.word	0x000102a0
        /*0c54*/ 	.word	0x00000000
        /*0c58*/ 	.word	0x00022830
        /*0c5c*/ 	.short	0x010a
        /*0c5e*/ 	.byte	0x3f
	.zero		1


	//   ....[61]....
        /*0c60*/ 	.word	0x00010300
        /*0c64*/ 	.word	0x00000008
        /*0c68*/ 	.word	0x00022850
        /*0c6c*/ 	.short	0x010a
        /*0c6e*/ 	.byte	0x3f
	.zero		1


	//   ....[62]....
        /*0c70*/ 	.word	0x00010420
        /*0c74*/ 	.word	0x00000021
        /*0c78*/ 	.word	0x00022840
        /*0c7c*/ 	.short	0x010a
        /*0c7e*/ 	.byte	0x3f
	.zero		1


	//   ....[63]....
        /*0c80*/ 	.word	0x000116f0
        /*0c84*/ 	.word	0x00000016
        /*0c88*/ 	.word	0x00022820
        /*0c8c*/ 	.short	0x010a
        /*0c8e*/ 	.byte	0x3f
	.zero		1


	//   ....[64]....
        /*0c90*/ 	.word	0x00011740
        /*0c94*/ 	.word	0x00000021
        /*0c98*/ 	.word	0x00022860
        /*0c9c*/ 	.short	0x010a
        /*0c9e*/ 	.byte	0x3f
	.zero		1


	//   ....[65]....
        /*0ca0*/ 	.word	0x000120b0
        /*0ca4*/ 	.word	0x0000000a
        /*0ca8*/ 	.word	0x00022840
        /*0cac*/ 	.short	0x010a
        /*0cae*/ 	.byte	0x3f
	.zero		1


	//   ....[66]....
        /*0cb0*/ 	.word	0x00012780
        /*0cb4*/ 	.word	0x0000000a
        /*0cb8*/ 	.word	0x00022860
        /*0cbc*/ 	.short	0x010a
        /*0cbe*/ 	.byte	0x3f
	.zero		1


	//   ....[67]....
        /*0cc0*/ 	.word	0x000138e0
        /*0cc4*/ 	.word	0x00000007
        /*0cc8*/ 	.word	0x00022820
        /*0ccc*/ 	.short	0x010a
        /*0cce*/ 	.byte	0x3f
	.zero		1


	//   ....[68]....
        /*0cd0*/ 	.word	0x00013a80
        /*0cd4*/ 	.word	0x00000005
        /*0cd8*/ 	.word	0x00022840
        /*0cdc*/ 	.short	0x010a
        /*0cde*/ 	.byte	0x3f
	.zero		1


	//   ....[69]....
        /*0ce0*/ 	.word	0x00013ad0
        /*0ce4*/ 	.word	0x00000003
        /*0ce8*/ 	.word	0x00022840
        /*0cec*/ 	.short	0x010a
        /*0cee*/ 	.byte	0x3f
	.zero		1


	//   ....[70]....
        /*0cf0*/ 	.word	0x00013b20
        /*0cf4*/ 	.word	0x00000005
        /*0cf8*/ 	.word	0x00022860
        /*0cfc*/ 	.short	0x010a
        /*0cfe*/ 	.byte	0x3f
	.zero		1


	//----- nvinfo : EIATTR_NUM_MBARRIERS
	.align		4
.L_1168:
        /*0d00*/ 	.byte	0x03, 0x38
        /*0d02*/ 	.short	0x0016


	//----- nvinfo : EIATTR_EXIT_INSTR_OFFSETS
	.align		4
        /*0d04*/ 	.byte	0x04, 0x1c
        /*0d06*/ 	.short	(.L_1170 - .L_1169)


	//   ....[0]....
.L_1169:
        /*0d08*/ 	.word	0x000009a0


	//   ....[1]....
        /*0d0c*/ 	.word	0x0000a8f0


	//   ....[2]....
        /*0d10*/ 	.word	0x00010170


	//----- nvinfo : EIATTR_MAX_THREADS
	.align		4
.L_1170:
        /*0d14*/ 	.byte	0x04, 0x05
        /*0d16*/ 	.short	(.L_1172 - .L_1171)
.L_1171:
        /*0d18*/ 	.word	0x00000180
        /*0d1c*/ 	.word	0x00000001
        /*0d20*/ 	.word	0x00000001


	//----- nvinfo : EIATTR_CRS_STACK_SIZE
	.align		4
.L_1172:
        /*0d24*/ 	.byte	0x04, 0x1e
        /*0d26*/ 	.short	(.L_1174 - .L_1173)
.L_1173:
        /*0d28*/ 	.word	0x00000000


	//----- nvinfo : EIATTR_CBANK_PARAM_SIZE
	.align		4
.L_1174:
        /*0d2c*/ 	.byte	0x03, 0x19
        /*0d2e*/ 	.short	0x0af0


	//----- nvinfo : EIATTR_PARAM_CBANK
	.align		4
        /*0d30*/ 	.byte	0x04, 0x0a
        /*0d32*/ 	.short	(.L_1176 - .L_1175)
	.align		4
.L_1175:
        /*0d34*/ 	.word	index@(.nv.constant0._ZN7cutlass13device_kernelIN5flash11enable_sm90INS1_16FlashAttnFwdSm90INS1_25CollectiveMainloopFwdSm90ILi2EN4cute5tupleIJNS5_1CILi1EEES8_S8_EEENS6_IJNS7_ILi128EEENS7_ILi96EEENS7_ILi64EEEEEELi256ENS_6half_tEfNS_4arch4Sm90ELb0ELb0ELb0ELb1ELb1ELb0ELb0ELb1ELb0ELb1ELb1ELb0EEENS1_21CollectiveEpilogueFwdINS6_IJSA_NS7_ILi256EEESB_EEES9_SE_SG_Li256ELb1ELb1ELb1ELb0EEENS1_36VarlenDynamicPersistentTileSchedulerILi128ELi96ELi256ELi128ELb1ELb1ELb1ELb0ELb1ELb1EEEEEEEEEvNT_6ParamsE)
        /*0d38*/ 	.short	0x0210
        /*0d3a*/ 	.short	0x0af0


	//----- nvinfo : EIATTR_SW_WAR
	.align		4
.L_1176:
        /*0d3c*/ 	.byte	0x04, 0x36
        /*0d3e*/ 	.short	(.L_1178 - .L_1177)
.L_1177:
        /*0d40*/ 	.word	0x00000008
.L_1178:


//--------------------- .nv.info._ZN7cutlass13device_kernelIN5flash11enable_sm90INS1_16FlashAttnFwdSm90INS1_25CollectiveMainloopFwdSm90ILi2EN4cute5tupleIJNS5_1CILi1EEES8_S8_EEENS6_IJNS7_ILi128EEENS7_ILi96EEENS7_ILi64EEEEEELi256ENS_6half_tEfNS_4arch4Sm90ELb0ELb0ELb0ELb1ELb1ELb1ELb0ELb1ELb0ELb1ELb1ELb0EEENS1_21CollectiveEpilogueFwdINS6_IJSA_NS7_ILi256EEESB_EEES9_SE_SG_Li256ELb1ELb1ELb1ELb0EEENS1_36VarlenDynamicPersistentTileSchedulerILi128ELi96ELi256ELi128ELb1ELb1ELb1ELb0ELb1ELb1EEEEEEEEEvNT_6ParamsE --------------------------
	.section	.nv.info._ZN7cutlass13device_kernelIN5flash11enable_sm90INS1_16FlashAttnFwdSm90INS1_25CollectiveMainloopFwdSm90ILi2EN4cute5tupleIJNS5_1CILi1EEES8_S8_EEENS6_IJNS7_ILi128EEENS7_ILi96EEENS7_ILi64EEEEEELi256ENS_6half_tEfNS_4arch4Sm90ELb0ELb0ELb0ELb1ELb1ELb1ELb0ELb1ELb0ELb1ELb1ELb0EEENS1_21CollectiveEpilogueFwdINS6_IJSA_NS7_ILi256EEESB_EEES9_SE_SG_Li256ELb1ELb1ELb1ELb0EEENS1_36VarlenDynamicPersistentTileSchedulerILi128ELi96ELi256ELi128ELb1ELb1ELb1ELb0ELb1ELb1EEEEEEEEEvNT_6ParamsE,"",@"SHT_CUDA_INFO"
	.sectionflags	@""
	.align	4


	//----- nvinfo : EIATTR_CUDA_API_VERSION
	.align		4
        /*0000*/ 	.byte	0x04, 0x37
        /*0002*/ 	.short	(.L_1180 - .L_1179)
.L_1179:
        /*0004*/ 	.word	0x00000082


	//----- nvinfo : EIATTR_KPARAM_INFO
	.align		4
.L_1180:
        /*0008*/ 	.byte	0x04, 0x17
        /*000a*/ 	.short	(.L_1182 - .L_1181)
.L_1181:
        /*000c*/ 	.word	0x00000000
        /*0010*/ 	.short	0x0000
        /*0012*/ 	.short	0x0070
        /*0014*/ 	.byte	0x00, 0xf0, 0x01, 0x2a


	//----- nvinfo : EIATTR_SPARSE_MMA_MASK
	.align		4
.L_1182:
        /*0018*/ 	.byte	0x03, 0x50
        /*001a*/ 	.short	0x0000


	//----- nvinfo : EIATTR_MAXREG_COUNT
	.align		4
        /*001c*/ 	.byte	0x03, 0x1b
        /*001e*/ 	.short	0x00a8


	//----- nvinfo : EIATTR_NUM_BARRIERS
	.align		4
        /*0020*/ 	.byte	0x02, 0x4c
        /*0022*/ 	.byte	0x10
	.zero		1


	//----- nvinfo : EIATTR_EXTERNS
	.align		4
        /*0024*/ 	.byte	0x04, 0x0f
        /*0026*/ 	.short	(.L_1184 - .L_1183)


	//   ....[0]....
	.align		4
.L_1183:
        /*0028*/ 	.word	index@(__assertfail)


	//----- nvinfo : EIATTR_ANNOTATIONS
	.align		4
.L_1184:
        /*002c*/ 	.byte	0x04, 0x55
        /*002e*/ 	.short	(.L_1186 - .L_1185)


	//   ....[0]....
.L_1185:
        /* <DEDUP_REMOVED lines=151> */


	//----- nvinfo : EIATTR_MERCURY_ISA_VERSION
	.align		4
.L_1186:
        /*0990*/ 	.byte	0x03, 0x5f
        /*0992*/ 	.short	0x0101


	//----- nvinfo : EIATTR_UNUSED_LOAD_BYTE_OFFSET
	.align		4
        /*0994*/ 	.byte	0x04, 0x44
        /*0996*/ 	.short	(.L_1188 - .L_1187)


	//   ....[0]....
.L_1187:
        /*0998*/ 	.word	0x00000a40
        /*099c*/ 	.word	0x0000fff0


	//   ....[1]....
        /*09a0*/ 	.word	0x0000dc00
        /*09a4*/ 	.word	0x0000fff0


	//----- nvinfo : EIATTR_INT_WARP_WIDE_INSTR_OFFSETS
	.align		4
.L_1188:
        /*09a8*/ 	.byte	0x04, 0x31
        /*09aa*/ 	.short	(.L_1190 - .L_1189)


	//   ....[0]....
.L_1189:
        /*09ac*/ 	.word	0x00000120


	//   ....[1]....
        /*09b0*/ 	.word	0x000001c0


	//   ....[2]....
        /*09b4*/ 	.word	0x00000230


	//   ....[3]....
        /*09b8*/ 	.word	0x00015980


	//   ....[4]....
        /*09bc*/ 	.word	0x00015a10


	//   ....[5]....
        /*09c0*/ 	.word	0x00018dd0


	//   ....[6]....
        /*09c4*/ 	.word	0x00018e60


	//----- nvinfo : EIATTR_COOP_GROUP_MASK_REGIDS
	.align		4
.L_1190:
        /*09c8*/ 	.byte	0x04, 0x29
        /*09ca*/ 	.short	(.L_1192 - .L_1191)


	//   ....[0]....
.L_1191:
        /*09cc*/ 	.word	0xffffffff


	//   ....[1]....
        /*09d0*/ 	.word	0xffffffff


	//   ....[2]....
        /*09d4*/ 	.word	0xffffffff


	//   ....[3]....
        /*09d8*/ 	.word	0xffffffff


	//   ....[4]....
        /*09dc*/ 	.word	0xffffffff


	//   ....[5]....
        /*09e0*/ 	.word	0xffffffff


	//   ....[6]....
        /*09e4*/ 	.word	0xffffffff


	//   ....[7]....
        /*09e8*/ 	.word	0xffffffff


	//   ....[8]....
        /*09ec*/ 	.word	0xffffffff


	//   ....[9]....
        /*09f0*/ 	.word	0xffffffff


	//   ....[10]....
        /*09f4*/ 	.word	0xffffffff


	//   ....[11]....
        /*09f8*/ 	.word	0xffffffff


	//   ....[12]....
        /*09fc*/ 	.word	0xffffffff


	//   ....[13]....
        /*0a00*/ 	.word	0xffffffff


	//   ....[14]....
        /*0a04*/ 	.word	0xffffffff


	//   ....[15]....
        /*0a08*/ 	.word	0xffffffff


	//   ....[16]....
        /*0a0c*/ 	.word	0xffffffff


	//   ....[17]....
        /*0a10*/ 	.word	0xffffffff


	//   ....[18]....
        /*0a14*/ 	.word	0xffffffff


	//   ....[19]....
        /*0a18*/ 	.word	0xffffffff


	//   ....[20]....
        /*0a1c*/ 	.word	0xffffffff


	//   ....[21]....
        /*0a20*/ 	.word	0xffffffff


	//   ....[22]....
        /*0a24*/ 	.word	0xffffffff


	//   ....[23]....
        /*0a28*/ 	.word	0xffffffff


	//   ....[24]....
        /*0a2c*/ 	.word	0xffffffff


	//   ....[25]....
        /*0a30*/ 	.word	0xffffffff


	//   ....[26]....
        /*0a34*/ 	.word	0xffffffff


	//   ....[27]....
        /*0a38*/ 	.word	0xffffffff


	//   ....[28]....
        /*0a3c*/ 	.word	0xffffffff


	//   ....[29]....
        /*0a40*/ 	.word	0xffffffff


	//   ....[30]....
        /*0a44*/ 	.word	0xffffffff


	//   ....[31]....
        /*0a48*/ 	.word	0xffffffff


	//   ....[32]....
        /*0a4c*/ 	.word	0xffffffff


	//   ....[33]....
        /*0a50*/ 	.word	0xffffffff


	//   ....[34]....
        /*0a54*/ 	.word	0xffffffff


	//   ....[35]....
        /*0a58*/ 	.word	0xffffffff


	//   ....[36]....
        /*0a5c*/ 	.word	0xffffffff


	//   ....[37]....
        /*0a60*/ 	.word	0xffffffff


	//   ....[38]....
        /*0a64*/ 	.word	0xffffffff


	//   ....[39]....
        /*0a68*/ 	.word	0xffffffff


	//   ....[40]....
        /*0a6c*/ 	.word	0xffffffff


	//   ....[41]....
        /*0a70*/ 	.word	0xffffffff


	//   ....[42]....
        /*0a74*/ 	.word	0xffffffff


	//   ....[43]....
        /*0a78*/ 	.word	0xffffffff


	//   ....[44]....
        /*0a7c*/ 	.word	0xffffffff


	//   ....[45]....
        /*0a80*/ 	.word	0xffffffff


	//   ....[46]....
        /*0a84*/ 	.word	0xffffffff


	//   ....[47]....
        /*0a88*/ 	.word	0xffffffff


	//   ....[48]....
        /*0a8c*/ 	.word	0xffffffff


	//   ....[49]....
        /*0a90*/ 	.word	0xffffffff


	//   ....[50]....
        /*0a94*/ 	.word	0xffffffff


	//   ....[51]....
        /*0a98*/ 	.word	0xffffffff


	//   ....[52]....
        /*0a9c*/ 	.word	0xffffffff


	//   ....[53]....
        /*0aa0*/ 	.word	0xffffffff


	//   ....[54]....
        /*0aa4*/ 	.word	0xffffffff


	//   ....[55]....
        /*0aa8*/ 	.word	0xffffffff


	//   ....[56]....
        /*0aac*/ 	.word	0xffffffff


	//   ....[57]....
        /*0ab0*/ 	.word	0xffffffff


	//   ....[58]....
        /*0ab4*/ 	.word	0xffffffff


	//   ....[59]....
        /*0ab8*/ 	.word	0xffffffff


	//   ....[60]....
        /*0abc*/ 	.word	0xffffffff


	//   ....[61]....
        /*0ac0*/ 	.word	0xffffffff


	//   ....[62]....
        /*0ac4*/ 	.word	0xffffffff


	//   ....[63]....
        /*0ac8*/ 	.word	0xffffffff


	//   ....[64]....
        /*0acc*/ 	.word	0xffffffff


	//   ....[65]....
        /*0ad0*/ 	.word	0xffffffff


	//   ....[66]....
        /*0ad4*/ 	.word	0xffffffff


	//   ....[67]....
        /*0ad8*/ 	.word	0xffffffff


	//   ....[68]....
        /*0adc*/ 	.word	0xffffffff


	//   ....[69]....
        /*0ae0*/ 	.word	0xffffffff


	//   ....[70]....
        /*0ae4*/ 	.word	0xffffffff


	//   ....[71]....
        /*0ae8*/ 	.word	0xffffffff


	//   ....[72]....
        /*0aec*/ 	.word	0xffffffff


	//   ....[73]....
        /*0af0*/ 	.word	0xffffffff


	//   ....[74]....
        /*0af4*/ 	.word	0xffffffff


	//   ....[75]....
        /*0af8*/ 	.word	0xffffffff


	//   ....[76]....
        /*0afc*/ 	.word	0xffffffff


	//   ....[77]....
        /*0b00*/ 	.word	0xffffffff


	//   ....[78]....
        /*0b04*/ 	.word	0xffffffff


	//   ....[79]....
        /*0b08*/ 	.word	0xffffffff


	//   ....[80]....
        /*0b0c*/ 	.word	0xffffffff


	//   ....[81]....
        /*0b10*/ 	.word	0xffffffff


	//   ....[82]....
        /*0b14*/ 	.word	0xffffffff


	//   ....[83]....
        /*0b18*/ 	.word	0xffffffff


	//   ....[84]....
        /*0b1c*/ 	.word	0xffffffff


	//   ....[85]....
        /*0b20*/ 	.word	0xffffffff


	//   ....[86]....
        /*0b24*/ 	.word	0xffffffff


	//   ....[87]....
        /*0b28*/ 	.word	0xffffffff


	//   ....[88]....
        /*0b2c*/ 	.word	0xffffffff


	//   ....[89]....
        /*0b30*/ 	.word	0xffffffff


	//   ....[90]....
        /*0b34*/ 	.word	0xffffffff


	//   ....[91]....
        /*0b38*/ 	.word	0xffffffff


	//   ....[92]....
        /*0b3c*/ 	.word	0xffffffff


	//   ....[93]....
        /*0b40*/ 	.word	0xffffffff


	//   ....[94]....
        /*0b44*/ 	.word	0xffffffff


	//   ....[95]....
        /*0b48*/ 	.word	0xffffffff


	//   ....[96]....
        /*0b4c*/ 	.word	0xffffffff


	//   ....[97]....
        /*0b50*/ 	.word	0xffffffff


	//   ....[98]....
        /*0b54*/ 	.word	0xffffffff


	//   ....[99]....
        /*0b58*/ 	.word	0xffffffff


	//   ....[100]....
        /*0b5c*/ 	.word	0xffffffff


	//   ....[101]....
        /*0b60*/ 	.word	0xffffffff


	//   ....[102]....
        /*0b64*/ 	.word	0xffffffff


	//   ....[103]....
        /*0b68*/ 	.word	0xffffffff


	//   ....[104]....
        /*0b6c*/ 	.word	0xffffffff


	//   ....[105]....
        /*0b70*/ 	.word	0xffffffff


	//   ....[106]....
        /*0b74*/ 	.word	0xffffffff


	//   ....[107]....
        /*0b78*/ 	.word	0xffffffff


	//   ....[108]....
        /*0b7c*/ 	.word	0xffffffff


	//   ....[109]....
        /*0b80*/ 	.word	0xffffffff


	//   ....[110]....
        /*0b84*/ 	.word	0xffffffff


	//   ....[111]....
        /*0b88*/ 	.word	0xffffffff


	//   ....[112]....
        /*0b8c*/ 	.word	0xffffffff


	//   ....[113]....
        /*0b90*/ 	.word	0xffffffff


	//   ....[114]....
        /*0b94*/ 	.word	0xffffffff


	//   ....[115]....
        /*0b98*/ 	.word	0xffffffff


	//   ....[116]....
        /*0b9c*/ 	.word	0xffffffff


	//   ....[117]....
        /*0ba0*/ 	.word	0xffffffff


	//   ....[118]....
        /*0ba4*/ 	.word	0xffffffff


	//   ....[119]....
        /*0ba8*/ 	.word	0xffffffff


	//   ....[120]....
        /*0bac*/ 	.word	0xffffffff


	//   ....[121]....
        /*0bb0*/ 	.word	0xffffffff


	//   ....[122]....
        /*0bb4*/ 	.word	0xffffffff


	//   ....[123]....
        /*0bb8*/ 	.word	0xffffffff


	//   ....[124]....
        /*0bbc*/ 	.word	0xffffffff


	//   ....[125]....
        /*0bc0*/ 	.word	0xffffffff


	//   ....[126]....
        /*0bc4*/ 	.word	0xffffffff


	//   ....[127]....
        /*0bc8*/ 	.word	0xffffffff


	//   ....[128]....
        /*0bcc*/ 	.word	0xffffffff


	//   ....[129]....
        /*0bd0*/ 	.word	0xffffffff


	//   ....[130]....
        /*0bd4*/ 	.word	0xffffffff


	//   ....[131]....
        /*0bd8*/ 	.word	0xffffffff


	//   ....[132]....
        /*0bdc*/ 	.word	0xffffffff


	//   ....[133]....
        /*0be0*/ 	.word	0xffffffff


	//   ....[134]....
        /*0be4*/ 	.word	0xffffffff


	//   ....[135]....
        /*0be8*/ 	.word	0xffffffff


	//   ....[136]....
        /*0bec*/ 	.word	0xffffffff


	//   ....[137]....
        /*0bf0*/ 	.word	0xffffffff


	//   ....[138]....
        /*0bf4*/ 	.word	0xffffffff


	//   ....[139]....
        /*0bf8*/ 	.word	0xffffffff


	//   ....[140]....
        /*0bfc*/ 	.word	0xffffffff


	//   ....[141]....
        /*0c00*/ 	.word	0xffffffff


	//   ....[142]....
        /*0c04*/ 	.word	0xffffffff


	//   ....[143]....
        /*0c08*/ 	.word	0xffffffff


	//   ....[144]....
        /*0c0c*/ 	.word	0xffffffff


	//   ....[145]....
        /*0c10*/ 	.word	0xffffffff


	//   ....[146]....
        /*0c14*/ 	.word	0xffffffff


	//   ....[147]....
        /*0c18*/ 	.word	0xffffffff


	//   ....[148]....
        /*0c1c*/ 	.word	0xffffffff


	//   ....[149]....
        /*0c20*/ 	.word	0xffffffff


	//   ....[150]....
        /*0c24*/ 	.word	0xffffffff


	//   ....[151]....
        /*0c28*/ 	.word	0xffffffff


	//   ....[152]....
        /*0c2c*/ 	.word	0xffffffff


	//   ....[153]....
        /*0c30*/ 	.word	0xffffffff


	//   ....[154]....
        /*0c34*/ 	.word	0xffffffff


	//   ....[155]....
        /*0c38*/ 	.word	0xffffffff


	//   ....[156]....
        /*0c3c*/ 	.word	0xffffffff


	//   ....[157]....
        /*0c40*/ 	.word	0xffffffff


	//   ....[158]....
        /*0c44*/ 	.word	0xffffffff


	//   ....[159]....
        /*0c48*/ 	.word	0xffffffff


	//   ....[160]....
        /*0c4c*/ 	.word	0xffffffff


	//   ....[161]....
        /*0c50*/ 	.word	0xffffffff


	//   ....[162]....
        /*0c54*/ 	.word	0xffffffff


	//   ....[163]....
        /*0c58*/ 	.word	0xffffffff


	//   ....[164]....
        /*0c5c*/ 	.word	0xffffffff


	//   ....[165]....
        /*0c60*/ 	.word	0xffffffff


	//   ....[166]....
        /*0c64*/ 	.word	0xffffffff


	//   ....[167]....
        /*0c68*/ 	.word	0xffffffff


	//   ....[168]....
        /*0c6c*/ 	.word	0xffffffff


	//   ....[169]....
        /*0c70*/ 	.word	0x0500000f


	//   ....[170]....
        /*0c74*/ 	.word	0x0500000f


	//   ....[171]....
        /*0c78*/ 	.word	0x0500000f


	//   ....[172]....
        /*0c7c*/ 	.word	0x0500000f


	//   ....[173]....
        /*0c80*/ 	.word	0x0500000f


	//   ....[174]....
        /*0c84*/ 	.word	0x0500000f


	//   ....[175]....
        /*0c88*/ 	.word	0x0500000f


	//   ....[176]....
        /*0c8c*/ 	.word	0x0500000f


	//   ....[177]....
        /*0c90*/ 	.word	0x0500000f


	//   ....[178]....
        /*0c94*/ 	.word	0x0500000f


	//   ....[179]....
        /*0c98*/ 	.word	0x0500000f


	//   ....[180]....
        /*0c9c*/ 	.word	0x0500000f


	//   ....[181]....
        /*0ca0*/ 	.word	0x0500000f


	//   ....[182]....
        /*0ca4*/ 	.word	0x0500000f


	//   ....[183]....
        /*0ca8*/ 	.word	0x0500000f


	//   ....[184]....
        /*0cac*/ 	.word	0x0500000f


	//   ....[185]....
        /*0cb0*/ 	.word	0x0500000f


	//   ....[186]....
        /*0cb4*/ 	.word	0x0500000f


	//   ....[187]....
        /*0cb8*/ 	.word	0x0500000f


	//   ....[188]....
        /*0cbc*/ 	.word	0x0500000f


	//   ....[189]....
        /*0cc0*/ 	.word	0x0500000f


	//   ....[190]....
        /*0cc4*/ 	.word	0x0500000f


	//   ....[191]....
        /*0cc8*/ 	.word	0x0500000f


	//   ....[192]....
        /*0ccc*/ 	.word	0x0500000f


	//   ....[193]....
        /*0cd0*/ 	.word	0x0500000f


	//   ....[194]....
        /*0cd4*/ 	.word	0x0500000f


	//   ....[195]....
        /*0cd8*/ 	.word	0x0500000f


	//   ....[196]....
        /*0cdc*/ 	.word	0x0500000f


	//   ....[197]....
        /*0ce0*/ 	.word	0x0500000f


	//   ....[198]....
        /*0ce4*/ 	.word	0x0500000f


	//   ....[199]....
        /*0ce8*/ 	.word	0x0500000f


	//   ....[200]....
        /*0cec*/ 	.word	0x0500000f


	//   ....[201]....
        /*0cf0*/ 	.word	0x0500000f


	//   ....[202]....
        /*0cf4*/ 	.word	0x0500000f


	//   ....[203]....
        /*0cf8*/ 	.word	0x0500000f


	//   ....[204]....
        /*0cfc*/ 	.word	0x0500000f


	//   ....[205]....
        /*0d00*/ 	.word	0x0500000f


	//   ....[206]....
        /*0d04*/ 	.word	0x0500000f


	//   ....[207]....
        /*0d08*/ 	.word	0x0500000f


	//   ....[208]....
        /*0d0c*/ 	.word	0x0500000f


	//   ....[209]....
        /*0d10*/ 	.word	0x0500000f


	//   ....[210]....
        /*0d14*/ 	.word	0x0500000f


	//   ....[211]....
        /*0d18*/ 	.word	0x0500000f


	//   ....[212]....
        /*0d1c*/ 	.word	0x0500000f


	//   ....[213]....
        /*0d20*/ 	.word	0x0500000f


	//   ....[214]....
        /*0d24*/ 	.word	0x0500000f


	//   ....[215]....
        /*0d28*/ 	.word	0x0500000f


	//   ....[216]....
        /*0d2c*/ 	.word	0x0500000f


	//   ....[217]....
        /*0d30*/ 	.word	0x0500000f


	//   ....[218]....
        /*0d34*/ 	.word	0x0500000f


	//   ....[219]....
        /*0d38*/ 	.word	0x0500000f


	//   ....[220]....
        /*0d3c*/ 	.word	0x0500000f


	//   ....[221]....
        /*0d40*/ 	.word	0x0500000f


	//   ....[222]....
        /*0d44*/ 	.word	0x0500000f


	//   ....[223]....
        /*0d48*/ 	.word	0x0500000f


	//   ....[224]....
        /*0d4c*/ 	.word	0x0500000f


	//   ....[225]....
        /*0d50*/ 	.word	0x0500000f


	//   ....[226]....
        /*0d54*/ 	.word	0x0500000f


	//   ....[227]....
        /*0d58*/ 	.word	0x0500000f


	//   ....[228]....
        /*0d5c*/ 	.word	0x0500000f


	//   ....[229]....
        /*0d60*/ 	.word	0x0500000f


	//   ....[230]....
        /*0d64*/ 	.word	0x0500000f


	//   ....[231]....
        /*0d68*/ 	.word	0x0500000f


	//   ....[232]....
        /*0d6c*/ 	.word	0x0500000f


	//   ....[233]....
        /*0d70*/ 	.word	0x0500000f


	//   ....[234]....
        /*0d74*/ 	.word	0x0500000f


	//   ....[235]....
        /*0d78*/ 	.word	0x0500000f


	//   ....[236]....
        /*0d7c*/ 	.word	0x0500000f


	//   ....[237]....
        /*0d80*/ 	.word	0x0500000f


	//   ....[238]....
        /*0d84*/ 	.word	0x0500000f


	//   ....[239]....
        /*0d88*/ 	.word	0x0500000f


	//   ....[240]....
        /*0d8c*/ 	.word	0x0500000f


	//   ....[241]....
        /*0d90*/ 	.word	0x0500000f


	//   ....[242]....
        /*0d94*/ 	.word	0x0500000f


	//   ....[243]....
        /*0d98*/ 	.word	0x0500000f


	//   ....[244]....
        /*0d9c*/ 	.word	0x0500000f


	//   ....[245]....
        /*0da0*/ 	.word	0x0500000f


	//   ....[246]....
        /*0da4*/ 	.word	0x0500000f


	//   ....[247]....
        /*0da8*/ 	.word	0x0500000f


	//   ....[248]....
        /*0dac*/ 	.word	0x0500000f


	//   ....[249]....
        /*0db0*/ 	.word	0x0500000f


	//   ....[250]....
        /*0db4*/ 	.word	0x0500000f


	//   ....[251]....
        /*0db8*/ 	.word	0x0500000f


	//   ....[252]....
        /*0dbc*/ 	.word	0x0500000f


	//   ....[253]....
        /*0dc0*/ 	.word	0x0500000f


	//   ....[254]....
        /*0dc4*/ 	.word	0x0500000f


	//   ....[255]....
        /*0dc8*/ 	.word	0x0500000f


	//   ....[0]....
        /*0dcc*/ 	.word	0x0500000f


	//   ....[1]....
        /*0dd0*/ 	.word	0x0500000f


	//   ....[2]....
        /*0dd4*/ 	.word	0x0500000f


	//   ....[3]....
        /*0dd8*/ 	.word	0x0500000f


	//   ....[4]....
        /*0ddc*/ 	.word	0x0500000f


	//   ....[5]....
        /*0de0*/ 	.word	0x0500000f


	//   ....[6]....
        /*0de4*/ 	.word	0x0500000f


	//   ....[7]....
        /*0de8*/ 	.word	0x0500000f


	//   ....[8]....
        /*0dec*/ 	.word	0x0500000f


	//   ....[9]....
        /*0df0*/ 	.word	0x0500000f


	//   ....[10]....
        /*0df4*/ 	.word	0x0500000f


	//   ....[11]....
        /*0df8*/ 	.word	0x0500000f


	//   ....[12]....
        /*0dfc*/ 	.word	0x0500000f


	//   ....[13]....
        /*0e00*/ 	.word	0x0500000f


	//   ....[14]....
        /*0e04*/ 	.word	0x0500000f


	//   ....[15]....
        /*0e08*/ 	.word	0x0500000f


	//   ....[16]....
        /*0e0c*/ 	.word	0x0500000f


	//   ....[17]....
        /*0e10*/ 	.word	0x0500000f


	//   ....[18]....
        /*0e14*/ 	.word	0x0500000f


	//   ....[19]....
        /*0e18*/ 	.word	0x0500000f


	//   ....[20]....
        /*0e1c*/ 	.word	0x0500000f


	//   ....[21]....
        /*0e20*/ 	.word	0x0500000f


	//   ....[22]....
        /*0e24*/ 	.word	0x0500000f


	//   ....[23]....
        /*0e28*/ 	.word	0x0500000f


	//   ....[24]....
        /*0e2c*/ 	.word	0x0500000f


	//   ....[25]....
        /*0e30*/ 	.word	0x0500000f


	//   ....[26]....
        /*0e34*/ 	.word	0x0500000f


	//   ....[27]....
        /*0e38*/ 	.word	0x0500000f


	//   ....[28]....
        /*0e3c*/ 	.word	0x0500000f


	//   ....[29]....
        /*0e40*/ 	.word	0x0500000f


	//   ....[30]....
        /*0e44*/ 	.word	0x0500000f


	//   ....[31]....
        /*0e48*/ 	.word	0x0500000f


	//   ....[32]....
        /*0e4c*/ 	.word	0x0500000f


	//   ....[33]....
        /*0e50*/ 	.word	0x0500000f


	//   ....[34]....
        /*0e54*/ 	.word	0x0500000f


	//   ....[35]....
        /*0e58*/ 	.word	0x0500000f


	//   ....[36]....
        /*0e5c*/ 	.word	0x0500000f


	//   ....[37]....
        /*0e60*/ 	.word	0x0500000f


	//   ....[38]....
        /*0e64*/ 	.word	0x0500000f


	//----- nvinfo : EIATTR_COOP_GROUP_INSTR_OFFSETS
	.align		4
.L_1192:
        /*0e68*/ 	.byte	0x04, 0x28
        /*0e6a*/ 	.short	(.L_1194 - .L_1193)


	//   ....[0]....
.L_1193:
        /*0e6c*/ 	.word	0x00000060


	//   ....[1]....
        /*0e70*/ 	.word	0x00000130


	//   ....[2]....
        /*0e74*/ 	.word	0x000001e0


	//   ....[3]....
        /*0e78*/ 	.word	0x000003a0


	//   ....[4]....
        /*0e7c*/ 	.word	0x00000500


	//   ....[5]....
        /*0e80*/ 	.word	0x00000620


	//   ....[6]....
        /*0e84*/ 	.word	0x00000780


	//   ....[7]....
        /*0e88*/ 	.word	0x00003780


	//   ....[8]....
        /*0e8c*/ 	.word	0x00003790


	//   ....[9]....
        /*0e90*/ 	.word	0x00003e90


	//   ....[10]....
        /*0e94*/ 	.word	0x00003ea0


	//   ....[11]....
        /*0e98*/ 	.word	0x00004a40


	//   ....[12]....
        /*0e9c*/ 	.word	0x00004a50


	//   ....[13]....
        /*0ea0*/ 	.word	0x000051d0


	//   ....[14]....
        /*0ea4*/ 	.word	0x000051e0


	//   ....[15]....
        /*0ea8*/ 	.word	0x00005b90


	//   ....[16]....
        /*0eac*/ 	.word	0x00005ba0


	//   ....[17]....
        /*0eb0*/ 	.word	0x00005cb0


	//   ....[18]....
        /*0eb4*/ 	.word	0x00005cc0


	//   ....[19]....
        /*0eb8*/ 	.word	0x00006060


	//   ....[20]....
        /*0ebc*/ 	.word	0x00006090


	//   ....[21]....
        /*0ec0*/ 	.word	0x00006360


	//   ....[22]....
        /*0ec4*/ 	.word	0x00006380


	//   ....[23]....
        /*0ec8*/ 	.word	0x00006f40


	//   ....[24]....
        /*0ecc*/ 	.word	0x000074f0


	//   ....[25]....
        /*0ed0*/ 	.word	0x00007500


	//   ....[26]....
        /*0ed4*/ 	.word	0x00007510


	//   ....[27]....
        /*0ed8*/ 	.word	0x00007520


	//   ....[28]....
        /*0edc*/ 	.word	0x00008570


	//   ....[29]....
        /*0ee0*/ 	.word	0x00008580


	//   ....[30]....
        /*0ee4*/ 	.word	0x00008590


	//   ....[31]....
        /*0ee8*/ 	.word	0x000085a0


	//   ....[32]....
        /*0eec*/ 	.word	0x0000a080


	//   ....[33]....
        /*0ef0*/ 	.word	0x0000a120


	//   ....[34]....
        /*0ef4*/ 	.word	0x0000a3c0


	//   ....[35]....
        /*0ef8*/ 	.word	0x0000a490


	//   ....[36]....
        /*0efc*/ 	.word	0x0000b7a0


	//   ....[37]....
        /*0f00*/ 	.word	0x0000b7c0


	//   ....[38]....
        /*0f04*/ 	.word	0x0000c090


	//   ....[39]....
        /*0f08*/ 	.word	0x0000c120


	//   ....[40]....
        /*0f0c*/ 	.word	0x0000d180


	//   ....[41]....
        /*0f10*/ 	.word	0x0000d210


	//   ....[42]....
        /*0f14*/ 	.word	0x0000d360


	//   ....[43]....
        /*0f18*/ 	.word	0x0000d530


	//   ....[44]....
        /*0f1c*/ 	.word	0x0000ecb0


	//   ....[45]....
        /*0f20*/ 	.word	0x0000ecd0


	//   ....[46]....
        /*0f24*/ 	.word	0x0000ece0


	//   ....[47]....
        /*0f28*/ 	.word	0x0000ecf0


	//   ....[48]....
        /*0f2c*/ 	.word	0x0000f710


	//   ....[49]....
        /*0f30*/ 	.word	0x0000f720


	//   ....[50]....
        /*0f34*/ 	.word	0x0000f950


	//   ....[51]....
        /*0f38*/ 	.word	0x0000f960


	//   ....[52]....
        /*0f3c*/ 	.word	0x0000fb90


	//   ....[53]....
        /*0f40*/ 	.word	0x0000fba0


	//   ....[54]....
        /*0f44*/ 	.word	0x0000fdd0


	//   ....[55]....
        /*0f48*/ 	.word	0x0000fde0


	//   ....[56]....
        /*0f4c*/ 	.word	0x000102b0


	//   ....[57]....
        /*0f50*/ 	.word	0x000102c0


	//   ....[58]....
        /*0f54*/ 	.word	0x00010f40


	//   ....[59]....
        /*0f58*/ 	.word	0x00010f50


	//   ....[60]....
        /*0f5c*/ 	.word	0x00012510


	//   ....[61]....
        /*0f60*/ 	.word	0x00012520


	//   ....[62]....
        /*0f64*/ 	.word	0x00012760


	//   ....[63]....
        /*0f68*/ 	.word	0x00012770


	//   ....[64]....
        /*0f6c*/ 	.word	0x000129a0


	//   ....[65]....
        /*0f70*/ 	.word	0x000129b0


	//   ....[66]....
        /*0f74*/ 	.word	0x00012be0


	//   ....[67]....
        /*0f78*/ 	.word	0x00012bf0


	//   ....[68]....
        /*0f7c*/ 	.word	0x00012e80


	//   ....[69]....
        /*0f80*/ 	.word	0x00013090


	//   ....[70]....
        /*0f84*/ 	.word	0x000130c0


	//   ....[71]....
        /*0f88*/ 	.word	0x000130f0


	//   ....[72]....
        /*0f8c*/ 	.word	0x00013120


	//   ....[73]....
        /*0f90*/ 	.word	0x00013150


	//   ....[74]....
        /*0f94*/ 	.word	0x00013180


	//   ....[75]....
        /*0f98*/ 	.word	0x00013310


	//   ....[76]....
        /*0f9c*/ 	.word	0x00013340


	//   ....[77]....
        /*0fa0*/ 	.word	0x00013370


	//   ....[78]....
        /*0fa4*/ 	.word	0x000133a0


	//   ....[79]....
        /*0fa8*/ 	.word	0x000133d0


	//   ....[80]....
        /*0fac*/ 	.word	0x00013400


	//   ....[81]....
        /*0fb0*/ 	.word	0x00013490


	//   ....[82]....
        /*0fb4*/ 	.word	0x000134c0


	//   ....[83]....
        /*0fb8*/ 	.word	0x000134d0


	//   ....[84]....
        /*0fbc*/ 	.word	0x00013560


	//   ....[85]....
        /*0fc0*/ 	.word	0x00014500


	//   ....[86]....
        /*0fc4*/ 	.word	0x00016570


	//   ....[87]....
        /*0fc8*/ 	.word	0x00016590


	//   ....[88]....
        /*0fcc*/ 	.word	0x00016620


	//   ....[89]....
        /*0fd0*/ 	.word	0x00016640


	//   ....[90]....
        /*0fd4*/ 	.word	0x000166c0


	//   ....[91]....
        /*0fd8*/ 	.word	0x000166e0


	//   ....[92]....
        /*0fdc*/ 	.word	0x00016760


	//   ....[93]....
        /*0fe0*/ 	.word	0x00016780


	//   ....[94]....
        /*0fe4*/ 	.word	0x00016800


	//   ....[95]....
        /*0fe8*/ 	.word	0x00016820


	//   ....[96]....
        /*0fec*/ 	.word	0x00016830


	//   ....[97]....
        /*0ff0*/ 	.word	0x00016840


	//   ....[98]....
        /*0ff4*/ 	.word	0x000170b0


	//   ....[99]....
        /*0ff8*/ 	.word	0x000170e0


	//   ....[100]....
        /*0ffc*/ 	.word	0x000171a0


	//   ....[101]....
        /*1000*/ 	.word	0x000171b0


	//   ....[102]....
        /*1004*/ 	.word	0x00017240


	//   ....[103]....
        /*1008*/ 	.word	0x00017250


	//   ....[104]....
        /*100c*/ 	.word	0x000172e0


	//   ....[105]....
        /*1010*/ 	.word	0x000172f0


	//   ....[106]....
        /*1014*/ 	.word	0x00017380


	//   ....[107]....
        /*1018*/ 	.word	0x00017390


	//   ....[108]....
        /*101c*/ 	.word	0x00017420


	//   ....[109]....
        /*1020*/ 	.word	0x00017430


	//   ....[110]....
        /*1024*/ 	.word	0x000174b0


	//   ....[111]....
        /*1028*/ 	.word	0x000174c0


	//   ....[112]....
        /*102c*/ 	.word	0x000174d0


	//   ....[113]....
        /*1030*/ 	.word	0x000174e0


	//   ....[114]....
        /*1034*/ 	.word	0x00017940


	//   ....[115]....
        /*1038*/ 	.word	0x00017970


	//   ....[116]....
        /*103c*/ 	.word	0x000179d0


	//   ....[117]....
        /*1040*/ 	.word	0x00017a80


	//   ....[118]....
        /*1044*/ 	.word	0x00017a90


	//   ....[119]....
        /*1048*/ 	.word	0x00017ac0


	//   ....[120]....
        /*104c*/ 	.word	0x00017b50


	//   ....[121]....
        /*1050*/ 	.word	0x00017c00


	//   ....[122]....
        /*1054*/ 	.word	0x00017c10


	//   ....[123]....
        /*1058*/ 	.word	0x00017c40


	//   ....[124]....
        /*105c*/ 	.word	0x00017c50


	//   ....[125]....
        /*1060*/ 	.word	0x00017ce0


	//   ....[126]....
        /*1064*/ 	.word	0x00018400


	//   ....[127]....
        /*1068*/ 	.word	0x00018420


	//   ....[128]....
        /*106c*/ 	.word	0x00018470


	//   ....[129]....
        /*1070*/ 	.word	0x00018480


	//   ....[130]....
        /*1074*/ 	.word	0x000184c0


	//   ....[131]....
        /*1078*/ 	.word	0x000184d0


	//   ....[132]....
        /*107c*/ 	.word	0x00018510


	//   ....[133]....
        /*1080*/ 	.word	0x00018520


	//   ....[134]....
        /*1084*/ 	.word	0x00018560


	//   ....[135]....
        /*1088*/ 	.word	0x00018570


	//   ....[136]....
        /*108c*/ 	.word	0x00018580


	//   ....[137]....
        /*1090*/ 	.word	0x000185c0


	//   ....[138]....
        /*1094*/ 	.word	0x000188f0


	//   ....[139]....
        /*1098*/ 	.word	0x00018910


	//   ....[140]....
        /*109c*/ 	.word	0x00018920


	//   ....[141]....
        /*10a0*/ 	.word	0x00018940


	//   ....[142]....
        /*10a4*/ 	.word	0x000189b0


	//   ....[143]....
        /*10a8*/ 	.word	0x000189d0


	//   ....[144]....
        /*10ac*/ 	.word	0x00018a30


	//   ....[145]....
        /*10b0*/ 	.word	0x00018a50


	//   ....[146]....
        /*10b4*/ 	.word	0x00018ab0


	//   ....[147]....
        /*10b8*/ 	.word	0x00018ad0


	//   ....[148]....
        /*10bc*/ 	.word	0x00018b30


	//   ....[149]....
        /*10c0*/ 	.word	0x00018b50


	//   ....[150]....
        /*10c4*/ 	.word	0x00019090


	//   ....[151]....
        /*10c8*/ 	.word	0x000190c0


	//   ....[152]....
        /*10cc*/ 	.word	0x00019120


	//   ....[153]....
        /*10d0*/ 	.word	0x00019150


	//   ....[154]....
        /*10d4*/ 	.word	0x00019180


	//   ....[155]....
        /*10d8*/ 	.word	0x000191b0


	//   ....[156]....
        /*10dc*/ 	.word	0x000191e0


	//   ....[157]....
        /*10e0*/ 	.word	0x00019210


	//   ....[158]....
        /*10e4*/ 	.word	0x000193b0


	//   ....[159]....
        /*10e8*/ 	.word	0x000193e0


	//   ....[160]....
        /*10ec*/ 	.word	0x00019410


	//   ....[161]....
        /*10f0*/ 	.word	0x00019440


	//   ....[162]....
        /*10f4*/ 	.word	0x00019470


	//   ....[163]....
        /*10f8*/ 	.word	0x000194a0


	//   ....[164]....
        /*10fc*/ 	.word	0x00019560


	//   ....[165]....
        /*1100*/ 	.word	0x00019580


	//   ....[166]....
        /*1104*/ 	.word	0x00019590


	//   ....[167]....
        /*1108*/ 	.word	0x000195f0


	//   ....[168]....
        /*110c*/ 	.word	0x00019c10


	//   ....[169]....
        /*1110*/ 	.word	0x00019f20


	//   ....[170]....
        /*1114*/ 	.word	0x00019fb0


	//   ....[171]....
        /*1118*/ 	.word	0x0001a040


	//   ....[172]....
        /*111c*/ 	.word	0x0001a0d0


	//   ....[173]....
        /*1120*/ 	.word	0x0001a1b0


	//   ....[174]....
        /*1124*/ 	.word	0x0001a240


	//   ....[175]....
        /*1128*/ 	.word	0x0001a2e0


	//   ....[176]....
        /*112c*/ 	.word	0x0001a370


	//   ....[177]....
        /*1130*/ 	.word	0x0001a460


	//   ....[178]....
        /*1134*/ 	.word	0x0001a4f0


	//   ....[179]....
        /*1138*/ 	.word	0x0001a590


	//   ....[180]....
        /*113c*/ 	.word	0x0001a620


	//   ....[181]....
        /*1140*/ 	.word	0x0001a700


	//   ....[182]....
        /*1144*/ 	.word	0x0001a7a0


	//   ....[183]....
        /*1148*/ 	.word	0x0001a830


	//   ....[184]....
        /*114c*/ 	.word	0x0001a880


	//   ....[185]....
        /*1150*/ 	.word	0x0001a8d0


	//   ....[186]....
        /*1154*/ 	.word	0x0001a9c0


	//   ....[187]....
        /*1158*/ 	.word	0x0001aa50


	//   ....[188]....
        /*115c*/ 	.word	0x0001aaa0


	//   ....[189]....
        /*1160*/ 	.word	0x0001aaf0


	//   ....[190]....
        /*1164*/ 	.word	0x0001ad00


	//   ....[191]....
        /*1168*/ 	.word	0x0001ad50


	//   ....[192]....
        /*116c*/ 	.word	0x0001ade0


	//   ....[193]....
        /*1170*/ 	.word	0x0001ae70


	//   ....[194]....
        /*1174*/ 	.word	0x0001af00


	//   ....[195]....
        /*1178*/ 	.word	0x0001af90


	//   ....[196]....
        /*117c*/ 	.word	0x0001b020


	//   ....[197]....
        /*1180*/ 	.word	0x0001b0b0


	//   ....[198]....
        /*1184*/ 	.word	0x0001b130


	//   ....[199]....
        /*1188*/ 	.word	0x0001b180


	//   ....[200]....
        /*118c*/ 	.word	0x0001b220


	//   ....[201]....
        /*1190*/ 	.word	0x0001b2b0


	//   ....[202]....
        /*1194*/ 	.word	0x0001b340


	//   ....[203]....
        /*1198*/ 	.word	0x0001b390


	//   ....[204]....
        /*119c*/ 	.word	0x0001b420


	//   ....[205]....
        /*11a0*/ 	.word	0x0001b4b0


	//   ....[206]....
        /*11a4*/ 	.word	0x0001b540


	//   ....[207]....
        /*11a8*/ 	.word	0x0001b5d0


	//   ....[208]....
        /*11ac*/ 	.word	0x0001b660


	//   ....[209]....
        /*11b0*/ 	.word	0x0001b6f0


	//   ....[210]....
        /*11b4*/ 	.word	0x0001b7b0


	//   ....[211]....
        /*11b8*/ 	.word	0x0001ba90


	//   ....[212]....
        /*11bc*/ 	.word	0x0001bb80


	//   ....[213]....
        /*11c0*/ 	.word	0x0001bc20


	//   ....[214]....
        /*11c4*/ 	.word	0x0001bc80


	//   ....[215]....
        /*11c8*/ 	.word	0x0001bd70


	//   ....[216]....
        /*11cc*/ 	.word	0x0001bde0


	//   ....[217]....
        /*11d0*/ 	.word	0x0001bed0


	//   ....[218]....
        /*11d4*/ 	.word	0x0001bf40


	//   ....[219]....
        /*11d8*/ 	.word	0x0001c030


	//   ....[220]....
        /*11dc*/ 	.word	0x0001c0a0


	//   ....[221]....
        /*11e0*/ 	.word	0x0001c190


	//   ....[222]....
        /*11e4*/ 	.word	0x0001c200


	//   ....[223]....
        /*11e8*/ 	.word	0x0001c2a0


	//   ....[224]....
        /*11ec*/ 	.word	0x0001c390


	//   ....[225]....
        /*11f0*/ 	.word	0x0001c400


	//   ....[226]....
        /*11f4*/ 	.word	0x0001c460


	//   ....[227]....
        /*11f8*/ 	.word	0x0001c550


	//   ....[228]....
        /*11fc*/ 	.word	0x0001c5b0


	//   ....[229]....
        /*1200*/ 	.word	0x0001c6b0


	//   ....[230]....
        /*1204*/ 	.word	0x0001c710


	//   ....[231]....
        /*1208*/ 	.word	0x0001c810


	//   ....[232]....
        /*120c*/ 	.word	0x0001c870


	//   ....[233]....
        /*1210*/ 	.word	0x0001c970


	//   ....[234]....
        /*1214*/ 	.word	0x0001c9d0


	//   ....[235]....
        /*1218*/ 	.word	0x0001cad0


	//   ....[236]....
        /*121c*/ 	.word	0x0001cb30


	//   ....[237]....
        /*1220*/ 	.word	0x0001cc30


	//   ....[238]....
        /*1224*/ 	.word	0x0001cc90


	//   ....[239]....
        /*1228*/ 	.word	0x0001cd30


	//   ....[240]....
        /*122c*/ 	.word	0x0001ceb0


	//   ....[241]....
        /*1230*/ 	.word	0x0001cf90


	//   ....[242]....
        /*1234*/ 	.word	0x0001d040


	//   ....[243]....
        /*1238*/ 	.word	0x0001d150


	//   ....[244]....
        /*123c*/ 	.word	0x0001d1b0


	//   ....[245]....
        /*1240*/ 	.word	0x0001d2c0


	//   ....[246]....
        /*1244*/ 	.word	0x0001d320


	//   ....[247]....
        /*1248*/ 	.word	0x0001d430


	//   ....[248]....
        /*124c*/ 	.word	0x0001d490


	//   ....[249]....
        /*1250*/ 	.word	0x0001d5a0


	//   ....[250]....
        /*1254*/ 	.word	0x0001d600


	//   ....[251]....
        /*1258*/ 	.word	0x0001d6c0


	//   ....[252]....
        /*125c*/ 	.word	0x0001d820


	//   ....[253]....
        /*1260*/ 	.word	0x0001d8c0


	//   ....[254]....
        /*1264*/ 	.word	0x0001d920


	//   ....[255]....
        /*1268*/ 	.word	0x0001d9d0


	//   ....[0]....
        /*126c*/ 	.word	0x0001da30


	//   ....[1]....
        /*1270*/ 	.word	0x0001dae0


	//   ....[2]....
        /*1274*/ 	.word	0x0001db40


	//   ....[3]....
        /*1278*/ 	.word	0x0001dbf0


	//   ....[4]....
        /*127c*/ 	.word	0x0001dc50


	//   ....[5]....
        /*1280*/ 	.word	0x0001dd00


	//   ....[6]....
        /*1284*/ 	.word	0x0001dd60


	//   ....[7]....
        /*1288*/ 	.word	0x0001de10


	//   ....[8]....
        /*128c*/ 	.word	0x0001df00


	//   ....[9]....
        /*1290*/ 	.word	0x0001dfa0


	//   ....[10]....
        /*1294*/ 	.word	0x0001e000


	//   ....[11]....
        /*1298*/ 	.word	0x0001e0d0


	//   ....[12]....
        /*129c*/ 	.word	0x0001e130


	//   ....[13]....
        /*12a0*/ 	.word	0x0001e200


	//   ....[14]....
        /*12a4*/ 	.word	0x0001e260


	//   ....[15]....
        /*12a8*/ 	.word	0x0001e330


	//   ....[16]....
        /*12ac*/ 	.word	0x0001e390


	//   ....[17]....
        /*12b0*/ 	.word	0x0001e460


	//   ....[18]....
        /*12b4*/ 	.word	0x0001e4c0


	//   ....[19]....
        /*12b8*/ 	.word	0x0001e590


	//   ....[20]....
        /*12bc*/ 	.word	0x0001e620


	//   ....[21]....
        /*12c0*/ 	.word	0x0001e6c0


	//   ....[22]....
        /*12c4*/ 	.word	0x0001e840


	//   ....[23]....
        /*12c8*/ 	.word	0x0001e8b0


	//   ....[24]....
        /*12cc*/ 	.word	0x0001e920


	//   ....[25]....
        /*12d0*/ 	.word	0x0001e990


	//   ....[26]....
        /*12d4*/ 	.word	0x0001ea00


	//   ....[27]....
        /*12d8*/ 	.word	0x0001ea80


	//   ....[28]....
        /*12dc*/ 	.word	0x0001eb00


	//   ....[29]....
        /*12e0*/ 	.word	0x0001eb90


	//   ....[30]....
        /*12e4*/ 	.word	0x0001ec00


	//   ....[31]....
        /*12e8*/ 	.word	0x0001ec70


	//   ....[32]....
        /*12ec*/ 	.word	0x0001ece0


	//   ....[33]....
        /*12f0*/ 	.word	0x0001ed60


	//   ....[34]....
        /*12f4*/ 	.word	0x0001edd0


	//   ....[35]....
        /*12f8*/ 	.word	0x0001ee70


	//   ....[36]....
        /*12fc*/ 	.word	0x0001eec0


	//   ....[37]....
        /*1300*/ 	.word	0x0001ef50


	//   ....[38]....
        /*1304*/ 	.word	0x0001f080


	//----- nvinfo : EIATTR_REG_RECONFIG
	.align		4
.L_1194:
        /*1308*/ 	.byte	0x01, 0x54
	.zero		2


	//----- nvinfo : EIATTR_SYSCALL_OFFSETS
	.align		4
        /*130c*/ 	.byte	0x04, 0x46
        /*130e*/ 	.short	(.L_1196 - .L_1195)


	//   ....[0]....
.L_1195:
        /*1310*/ 	.word	0x00002320


	//   ....[1]....
        /*1314*/ 	.word	0x00002470


	//   ....[2]....
        /*1318*/ 	.word	0x000070e0


	//   ....[3]....
        /*131c*/ 	.word	0x00007460


	//   ....[4]....
        /*1320*/ 	.word	0x00015b70


	//   ....[5]....
        /*1324*/ 	.word	0x00015cc0


	//   ....[6]....
        /*1328*/ 	.word	0x00015db0


	//   ....[7]....
        /*132c*/ 	.word	0x00016d00


	//----- nvinfo : EIATTR_MBARRIER_INSTR_OFFSETS
	.align		4
.L_1196:
        /*1330*/ 	.byte	0x04, 0x39
        /*1332*/ 	.short	(.L_1198 - .L_1197)


	//   ....[0]....
.L_1197:
        /*1334*/ 	.word	0x00000250
        /*1338*/ 	.word	0x000000ff
        /*133c*/ 	.word	0x00022800
        /*1340*/ 	.short	0x0100
        /*1342*/ 	.byte	0x08
	.zero		1


	//   ....[1]....
        /*1344*/ 	.word	0x00000260
        /*1348*/ 	.word	0x000000ff
        /*134c*/ 	.word	0x00022820
        /*1350*/ 	.short	0x0100
        /*1352*/ 	.byte	0x08
	.zero		1


	//   ....[2]....
        /*1354*/ 	.word	0x00000350
        /*1358*/ 	.word	0x000000ff
        /*135c*/ 	.word	0x00022830
        /*1360*/ 	.short	0x0100
        /*1362*/ 	.byte	0x08
	.zero		1


	//   ....[3]....
        /*1364*/ 	.word	0x00000360
        /*1368*/ 	.word	0x000000ff
        /*136c*/ 	.word	0x00022840
        /*1370*/ 	.short	0x0100
        /*1372*/ 	.byte	0x08
	.zero		1


	//   ....[4]....
        /*1374*/ 	.word	0x00000370
        /*1378*/ 	.word	0x000000ff
        /*137c*/ 	.word	0x00022838
        /*1380*/ 	.short	0x0100
        /*1382*/ 	.byte	0x08
	.zero		1


	//   ....[5]....
        /*1384*/ 	.word	0x00000380
        /*1388*/ 	.word	0x000000ff
        /*138c*/ 	.word	0x00022848
        /*1390*/ 	.short	0x0100
        /*1392*/ 	.byte	0x08
	.zero		1


	//   ....[6]....
        /*1394*/ 	.word	0x000004b0
        /*1398*/ 	.word	0x000000ff
        /*139c*/ 	.word	0x00022850
        /*13a0*/ 	.short	0x0100
        /*13a2*/ 	.byte	0x08
	.zero		1


	//   ....[7]....
        /*13a4*/ 	.word	0x000004c0
        /*13a8*/ 	.word	0x000000ff
        /*13ac*/ 	.word	0x00022860
        /*13b0*/ 	.short	0x0100
        /*13b2*/ 	.byte	0x08
	.zero		1


	//   ....[8]....
        /*13b4*/ 	.word	0x000004d0
        /*13b8*/ 	.word	0x000000ff
        /*13bc*/ 	.word	0x00022858
        /*13c0*/ 	.short	0x0100
        /*13c2*/ 	.byte	0x08
	.zero		1


	//   ....[9]....
        /*13c4*/ 	.word	0x000004e0
        /*13c8*/ 	.word	0x000000ff
        /*13cc*/ 	.word	0x00022868
        /*13d0*/ 	.short	0x0100
        /*13d2*/ 	.byte	0x08
	.zero		1


	//   ....[10]....
        /*13d4*/ 	.word	0x000005d0
        /*13d8*/ 	.word	0x000000ff
        /*13dc*/ 	.word	0x00022870
        /*13e0*/ 	.short	0x0100
        /*13e2*/ 	.byte	0x06
	.zero		1


	//   ....[11]....
        /*13e4*/ 	.word	0x000005e0
        /*13e8*/ 	.word	0x000000ff
        /*13ec*/ 	.word	0x00022880
        /*13f0*/ 	.short	0x0100
        /*13f2*/ 	.byte	0x06
	.zero		1


	//   ....[12]....
        /*13f4*/ 	.word	0x000005f0
        /*13f8*/ 	.word	0x000000ff
        /*13fc*/ 	.word	0x00022878
        /*1400*/ 	.short	0x0100
        /*1402*/ 	.byte	0x06
	.zero		1


	//   ....[13]....
        /*1404*/ 	.word	0x00000600
        /*1408*/ 	.word	0x000000ff
        /*140c*/ 	.word	0x00022888
        /*1410*/ 	.short	0x0100
        /*1412*/ 	.byte	0x06
	.zero		1


	//   ....[14]....
        /*1414*/ 	.word	0x00000730
        /*1418*/ 	.word	0x000000ff
        /*141c*/ 	.word	0x00022890
        /*1420*/ 	.short	0x0100
        /*1422*/ 	.byte	0x08
	.zero		1


	//   ....[15]....
        /*1424*/ 	.word	0x00000740
        /*1428*/ 	.word	0x000000ff
        /*142c*/ 	.word	0x000228a0
        /*1430*/ 	.short	0x0100
        /*1432*/ 	.byte	0x08
	.zero		1


	//   ....[16]....
        /*1434*/ 	.word	0x00000750
        /*1438*/ 	.word	0x000000ff
        /*143c*/ 	.word	0x00022898
        /*1440*/ 	.short	0x0100
        /*1442*/ 	.byte	0x08
	.zero		1


	//   ....[17]....
        /*1444*/ 	.word	0x00000760
        /*1448*/ 	.word	0x000000ff
        /*144c*/ 	.word	0x000228a8
        /*1450*/ 	.short	0x0100
        /*1452*/ 	.byte	0x08
	.zero		1


	//   ....[18]....
        /*1454*/ 	.word	0x00000890
        /*1458*/ 	.word	0x000000ff
        /*145c*/ 	.word	0x000228b0
        /*1460*/ 	.short	0x0100
        /*1462*/ 	.byte	0x08
	.zero		1


	//   ....[19]....
        /*1464*/ 	.word	0x000008a0
        /*1468*/ 	.word	0x000000ff
        /*146c*/ 	.word	0x000228c0
        /*1470*/ 	.short	0x0100
        /*1472*/ 	.byte	0x08
	.zero		1


	//   ....[20]....
        /*1474*/ 	.word	0x000008b0
        /*1478*/ 	.word	0x000000ff
        /*147c*/ 	.word	0x000228b8
        /*1480*/ 	.short	0x0100
        /*1482*/ 	.byte	0x08
	.zero		1


	//   ....[21]....
        /*1484*/ 	.word	0x000008c0
        /*1488*/ 	.word	0x000000ff
        /*148c*/ 	.word	0x000228c8
        /*1490*/ 	.short	0x0100
        /*1492*/ 	.byte	0x08
	.zero		1


	//   ....[22]....
        /*1494*/ 	.word	0x00003730
        /*1498*/ 	.word	0x00000057
        /*149c*/ 	.word	0x00022890
        /*14a0*/ 	.short	0x010a
        /*14a2*/ 	.byte	0x3f
	.zero		1


	//   ....[23]....
        /*14a4*/ 	.word	0x000049e0
        /*14a8*/ 	.word	0x00000057
        /*14ac*/ 	.word	0x00022890
        /*14b0*/ 	.short	0x010a
        /*14b2*/ 	.byte	0x3f
	.zero		1


	//   ....[24]....
        /*14b4*/ 	.word	0x000059f0
        /*14b8*/ 	.word	0x00000057
        /*14bc*/ 	.word	0x00022890
        /*14c0*/ 	.short	0x010a
        /*14c2*/ 	.byte	0x3f
	.zero		1


	//   ....[25]....
        /*14c4*/ 	.word	0x00005e90
        /*14c8*/ 	.word	0x00000004
        /*14cc*/ 	.word	0x00000000
        /*14d0*/ 	.short	0x0101
        /*14d2*/ 	.byte	0x3f
	.zero		1


	//   ....[26]....
        /*14d4*/ 	.word	0x00005ed0
        /*14d8*/ 	.word	0x00000057
        /*14dc*/ 	.word	0x000228b0
        /*14e0*/ 	.short	0x010a
        /*14e2*/ 	.byte	0x3f
	.zero		1


	//   ....[27]....
        /*14e4*/ 	.word	0x000066f0
        /*14e8*/ 	.word	0x00000057
        /*14ec*/ 	.word	0x00000000
        /*14f0*/ 	.short	0x0101
        /*14f2*/ 	.byte	0x3f
	.zero		1


	//   ....[28]....
        /*14f4*/ 	.word	0x00007180
        /*14f8*/ 	.word	0x00000013
        /*14fc*/ 	.word	0x00022800
        /*1500*/ 	.short	0x010a
        /*1502*/ 	.byte	0x3f
	.zero		1


	//   ....[29]....
        /*1504*/ 	.word	0x000071d0
        /*1508*/ 	.word	0x00000013
        /*150c*/ 	.word	0x00022800
        /*1510*/ 	.short	0x010a
        /*1512*/ 	.byte	0x3f
	.zero		1


	//   ....[30]....
        /*1514*/ 	.word	0x000077f0
        /*1518*/ 	.word	0x00000013
        /*151c*/ 	.word	0x00022800
        /*1520*/ 	.short	0x010a
        /*1522*/ 	.byte	0x3f
	.zero		1


	//   ....[31]....
        /*1524*/ 	.word	0x00008770
        /*1528*/ 	.word	0x00000013
        /*152c*/ 	.word	0x00022800
        /*1530*/ 	.short	0x010a
        /*1532*/ 	.byte	0x3f
	.zero		1


	//   ....[32]....
        /*1534*/ 	.word	0x00009660
        /*1538*/ 	.word	0x00000004
        /*153c*/ 	.word	0x00022830
        /*1540*/ 	.short	0x010a
        /*1542*/ 	.byte	0x3f
	.zero		1


	//   ....[33]....
        /*1544*/ 	.word	0x00009710
        /*1548*/ 	.word	0x00000004
        /*154c*/ 	.word	0x00022830
        /*1550*/ 	.short	0x010a
        /*1552*/ 	.byte	0x3f
	.zero		1


	//   ....[34]....
        /*1554*/ 	.word	0x0000a8b0
        /*1558*/ 	.word	0x0000000a
        /*155c*/ 	.word	0x00000000
        /*1560*/ 	.short	0x0101
        /*1562*/ 	.byte	0x3f
	.zero		1


	//   ....[35]....
        /*1564*/ 	.word	0x0000ada0
        /*1568*/ 	.word	0x00000004
        /*156c*/ 	.word	0x00022850
        /*1570*/ 	.short	0x010a
        /*1572*/ 	.byte	0x3f
	.zero		1


	//   ....[36]....
        /*1574*/ 	.word	0x0000adf0
        /*1578*/ 	.word	0x00000004
        /*157c*/ 	.word	0x00022850
        /*1580*/ 	.short	0x010a
        /*1582*/ 	.byte	0x3f
	.zero		1


	//   ....[37]....
        /*1584*/ 	.word	0x0000b1c0
        /*1588*/ 	.word	0x00000004
        /*158c*/ 	.word	0x00000000
        /*1590*/ 	.short	0x0101
        /*1592*/ 	.byte	0x3f
	.zero		1


	//   ....[38]....
        /*1594*/ 	.word	0x0000b300
        /*1598*/ 	.word	0x00000005
        /*159c*/ 	.word	0x00022830
        /*15a0*/ 	.short	0x010a
        /*15a2*/ 	.byte	0x3f
	.zero		1


	//   ....[39]....
        /*15a4*/ 	.word	0x0000b370
        /*15a8*/ 	.word	0x00000005
        /*15ac*/ 	.word	0x00022830
        /*15b0*/ 	.short	0x010a
        /*15b2*/ 	.byte	0x3f
	.zero		1


	//   ....[40]....
        /*15b4*/ 	.word	0x0000c480
        /*15b8*/ 	.word	0x000000a2
        /*15bc*/ 	.word	0x00000000
        /*15c0*/ 	.short	0x0101
        /*15c2*/ 	.byte	0x3f
	.zero		1


	//   ....[41]....
        /*15c4*/ 	.word	0x0000cd10
        /*15c8*/ 	.word	0x00000005
        /*15cc*/ 	.word	0x00022850
        /*15d0*/ 	.short	0x010a
        /*15d2*/ 	.byte	0x3f
	.zero		1


	//   ....[42]....
        /*15d4*/ 	.word	0x0000cd60
        /*15d8*/ 	.word	0x00000005
        /*15dc*/ 	.word	0x00022850
        /*15e0*/ 	.short	0x010a
        /*15e2*/ 	.byte	0x3f
	.zero		1


	//   ....[43]....
        /*15e4*/ 	.word	0x0000d140
        /*15e8*/ 	.word	0x00000005
        /*15ec*/ 	.word	0x00000000
        /*15f0*/ 	.short	0x0101
        /*15f2*/ 	.byte	0x3f
	.zero		1


	//   ....[44]....
        /*15f4*/ 	.word	0x0000f6b0
        /*15f8*/ 	.word	0x00000003
        /*15fc*/ 	.word	0x00000000
        /*1600*/ 	.short	0x0101
        /*1602*/ 	.byte	0x3f
	.zero		1


	//   ....[45]....
        /*1604*/ 	.word	0x00010210
        /*1608*/ 	.word	0x00000006
        /*160c*/ 	.word	0x00000000
        /*1610*/ 	.short	0x0101
        /*1612*/ 	.byte	0x3f
	.zero		1


	//   ....[46]....
        /*1614*/ 	.word	0x000145e0
        /*1618*/ 	.word	0x00000016
        /*161c*/ 	.word	0x00022820
        /*1620*/ 	.short	0x010a
        /*1622*/ 	.byte	0x3f
	.zero		1


	//   ....[47]....
        /*1624*/ 	.word	0x00014670
        /*1628*/ 	.word	0x00000003
        /*162c*/ 	.word	0x000228a0
        /*1630*/ 	.short	0x010a
        /*1632*/ 	.byte	0x3f
	.zero		1


	//   ....[48]....
        /*1634*/ 	.word	0x000148c0
        /*1638*/ 	.word	0x00000003
        /*163c*/ 	.word	0x000228c0
        /*1640*/ 	.short	0x010a
        /*1642*/ 	.byte	0x3f
	.zero		1


	//   ....[49]....
        /*1644*/ 	.word	0x00014ed0
        /*1648*/ 	.word	0x00000008
        /*164c*/ 	.word	0x000228a0
        /*1650*/ 	.short	0x010a
        /*1652*/ 	.byte	0x3f
	.zero		1


	//   ....[50]....
        /*1654*/ 	.word	0x00015110
        /*1658*/ 	.word	0x00000008
        /*165c*/ 	.word	0x000228c0
        /*1660*/ 	.short	0x010a
        /*1662*/ 	.byte	0x3f
	.zero		1


	//   ....[51]....
        /*1664*/ 	.word	0x00016330
        /*1668*/ 	.word	0x0000001f
        /*166c*/ 	.word	0x00022840
        /*1670*/ 	.short	0x010a
        /*1672*/ 	.byte	0x3f
	.zero		1


	//   ....[52]....
        /*1674*/ 	.word	0x00016940
        /*1678*/ 	.word	0x0000001f
        /*167c*/ 	.word	0x00022830
        /*1680*/ 	.short	0x0107
        /*1682*/ 	.byte	0x3f
	.zero		1


	//   ....[53]....
        /*1684*/ 	.word	0x00016a10
        /*1688*/ 	.word	0x0000001f
        /*168c*/ 	.word	0x00022830
        /*1690*/ 	.short	0x0101
        /*1692*/ 	.byte	0x3f
	.zero		1


	//   ....[54]....
        /*1694*/ 	.word	0x000175e0
        /*1698*/ 	.word	0x00000016
        /*169c*/ 	.word	0x00022800
        /*16a0*/ 	.short	0x0107
        /*16a2*/ 	.byte	0x3f
	.zero		1


	//   ....[55]....
        /*16a4*/ 	.word	0x000176d0
        /*16a8*/ 	.word	0x00000016
        /*16ac*/ 	.word	0x00022800
        /*16b0*/ 	.short	0x0101
        /*16b2*/ 	.byte	0x3f
	.zero		1


	//   ....[56]....
        /*16b4*/ 	.word	0x000176f0
        /*16b8*/ 	.word	0x00000016
        /*16bc*/ 	.word	0x00022820
        /*16c0*/ 	.short	0x010a
        /*16c2*/ 	.byte	0x3f
	.zero		1


	//   ....[57]....
        /*16c4*/ 	.word	0x00017780
        /*16c8*/ 	.word	0x0000001f
        /*16cc*/ 	.word	0x00022860
        /*16d0*/ 	.short	0x010a
        /*16d2*/ 	.byte	0x3f
	.zero		1


	//   ....[58]....
        /*16d4*/ 	.word	0x00017e60
        /*16d8*/ 	.word	0x0000001f
        /*16dc*/ 	.word	0x00022850
        /*16e0*/ 	.short	0x0107
        /*16e2*/ 	.byte	0x3f
	.zero		1


	//   ....[59]....
        /*16e4*/ 	.word	0x00017f30
        /*16e8*/ 	.word	0x0000001f
        /*16ec*/ 	.word	0x00022850
        /*16f0*/ 	.short	0x0101
        /*16f2*/ 	.byte	0x3f
	.zero		1


	//   ....[60]....
        /*16f4*/ 	.word	0x00018270
        /*16f8*/ 	.word	0x00000004
        /*16fc*/ 	.word	0x00022840
        /*1700*/ 	.short	0x010a
        /*1702*/ 	.byte	0x3f
	.zero		1


	//   ....[61]....
        /*1704*/ 	.word	0x00018640
        /*1708*/ 	.word	0x00000004
        /*170c*/ 	.word	0x00022830
        /*1710*/ 	.short	0x0107
        /*1712*/ 	.byte	0x3f
	.zero		1


	//   ....[62]....
        /*1714*/ 	.word	0x00018700
        /*1718*/ 	.word	0x00000004
        /*171c*/ 	.word	0x00022830
        /*1720*/ 	.short	0x0101
        /*1722*/ 	.byte	0x3f
	.zero		1


	//   ....[63]....
        /*1724*/ 	.word	0x00018730
        /*1728*/ 	.word	0x00000004
        /*172c*/ 	.word	0x00022860
        /*1730*/ 	.short	0x010a
        /*1732*/ 	.byte	0x3f
	.zero		1


	//   ....[64]....
        /*1734*/ 	.word	0x00018c40
        /*1738*/ 	.word	0x00000004
        /*173c*/ 	.word	0x00022850
        /*1740*/ 	.short	0x0107
        /*1742*/ 	.byte	0x3f
	.zero		1


	//   ....[65]....
        /*1744*/ 	.word	0x00018d00
        /*1748*/ 	.word	0x00000004
        /*174c*/ 	.word	0x00022850
        /*1750*/ 	.short	0x0101
        /*1752*/ 	.byte	0x3f
	.zero		1


	//   ....[66]....
        /*1754*/ 	.word	0x00019b90
        /*1758*/ 	.word	0x00000005
        /*175c*/ 	.word	0x00022820
        /*1760*/ 	.short	0x010a
        /*1762*/ 	.byte	0x3f
	.zero		1


	//   ....[67]....
        /*1764*/ 	.word	0x00019cf0
        /*1768*/ 	.word	0x00000003
        /*176c*/ 	.word	0x00022840
        /*1770*/ 	.short	0x010a
        /*1772*/ 	.byte	0x3f
	.zero		1


	//   ....[68]....
        /*1774*/ 	.word	0x00019d90
        /*1778*/ 	.word	0x00000005
        /*177c*/ 	.word	0x00022840
        /*1780*/ 	.short	0x010a
        /*1782*/ 	.byte	0x3f
	.zero		1


	//   ....[69]....
        /*1784*/ 	.word	0x00019dd0
        /*1788*/ 	.word	0x00000003
        /*178c*/ 	.word	0x00022860
        /*1790*/ 	.short	0x010a
        /*1792*/ 	.byte	0x3f
	.zero		1


	//   ....[70]....
        /*1794*/ 	.word	0x00019e10
        /*1798*/ 	.word	0x00000005
        /*179c*/ 	.word	0x00022860
        /*17a0*/ 	.short	0x010a
        /*17a2*/ 	.byte	0x3f
	.zero		1


	//   ....[71]....
        /*17a4*/ 	.word	0x00019e70
        /*17a8*/ 	.word	0x00000057
        /*17ac*/ 	.word	0x00022890
        /*17b0*/ 	.short	0x010a
        /*17b2*/ 	.byte	0x3f
	.zero		1


	//   ....[72]....
        /*17b4*/ 	.word	0x0001a100
        /*17b8*/ 	.word	0x00000057
        /*17bc*/ 	.word	0x00022890
        /*17c0*/ 	.short	0x010a
        /*17c2*/ 	.byte	0x3f
	.zero		1


	//   ....[73]....
        /*17c4*/ 	.word	0x0001a3b0
        /*17c8*/ 	.word	0x00000057
        /*17cc*/ 	.word	0x00022890
        /*17d0*/ 	.short	0x010a
        /*17d2*/ 	.byte	0x3f
	.zero		1


	//   ....[74]....
        /*17d4*/ 	.word	0x0001a660
        /*17d8*/ 	.word	0x00000057
        /*17dc*/ 	.word	0x000228b0
        /*17e0*/ 	.short	0x010a
        /*17e2*/ 	.byte	0x3f
	.zero		1


	//   ....[75]....
        /*17e4*/ 	.word	0x0001a910
        /*17e8*/ 	.word	0x00000013
        /*17ec*/ 	.word	0x00022800
        /*17f0*/ 	.short	0x010a
        /*17f2*/ 	.byte	0x3f
	.zero		1


	//   ....[76]....
        /*17f4*/ 	.word	0x0001ab20
        /*17f8*/ 	.word	0x00000013
        /*17fc*/ 	.word	0x00022800
        /*1800*/ 	.short	0x010a
        /*1802*/ 	.byte	0x3f
	.zero		1


	//   ....[77]....
        /*1804*/ 	.word	0x0001ab70
        /*1808*/ 	.word	0x00000004
        /*180c*/ 	.word	0x00022830
        /*1810*/ 	.short	0x010a
        /*1812*/ 	.byte	0x3f
	.zero		1


	//   ....[78]....
        /*1814*/ 	.word	0x0001abc0
        /*1818*/ 	.word	0x00000004
        /*181c*/ 	.word	0x00022850
        /*1820*/ 	.short	0x010a
        /*1822*/ 	.byte	0x3f
	.zero		1


	//   ....[79]....
        /*1824*/ 	.word	0x0001ac10
        /*1828*/ 	.word	0x00000005
        /*182c*/ 	.word	0x00022830
        /*1830*/ 	.short	0x010a
        /*1832*/ 	.byte	0x3f
	.zero		1


	//   ....[80]....
        /*1834*/ 	.word	0x0001ac60
        /*1838*/ 	.word	0x00000005
        /*183c*/ 	.word	0x00022850
        /*1840*/ 	.short	0x010a
        /*1842*/ 	.byte	0x3f
	.zero		1


	//   ....[81]....
        /*1844*/ 	.word	0x0001b870
        /*1848*/ 	.word	0x00000016
        /*184c*/ 	.word	0x00022820
        /*1850*/ 	.short	0x010a
        /*1852*/ 	.byte	0x3f
	.zero		1


	//   ....[82]....
        /*1854*/ 	.word	0x0001b8c0
        /*1858*/ 	.word	0x00000003
        /*185c*/ 	.word	0x000228a0
        /*1860*/ 	.short	0x010a
        /*1862*/ 	.byte	0x3f
	.zero		1


	//   ....[83]....
        /*1864*/ 	.word	0x0001b910
        /*1868*/ 	.word	0x00000003
        /*186c*/ 	.word	0x000228c0
        /*1870*/ 	.short	0x010a
        /*1872*/ 	.byte	0x3f
	.zero		1


	//   ....[84]....
        /*1874*/ 	.word	0x0001b960
        /*1878*/ 	.word	0x00000008
        /*187c*/ 	.word	0x000228a0
        /*1880*/ 	.short	0x010a
        /*1882*/ 	.byte	0x3f
	.zero		1


	//   ....[85]....
        /*1884*/ 	.word	0x0001b9b0
        /*1888*/ 	.word	0x00000008
        /*188c*/ 	.word	0x000228c0
        /*1890*/ 	.short	0x010a
        /*1892*/ 	.byte	0x3f
	.zero		1


	//   ....[86]....
        /*1894*/ 	.word	0x0001bad0
        /*1898*/ 	.word	0x0000001f
        /*189c*/ 	.word	0x00022840
        /*18a0*/ 	.short	0x010a
        /*18a2*/ 	.byte	0x3f
	.zero		1


	//   ....[87]....
        /*18a4*/ 	.word	0x0001cdb0
        /*18a8*/ 	.word	0x00000016
        /*18ac*/ 	.word	0x00022820
        /*18b0*/ 	.short	0x010a
        /*18b2*/ 	.byte	0x3f
	.zero		1


	//   ....[88]....
        /*18b4*/ 	.word	0x0001ce00
        /*18b8*/ 	.word	0x0000001f
        /*18bc*/ 	.word	0x00022860
        /*18c0*/ 	.short	0x010a
        /*18c2*/ 	.byte	0x3f
	.zero		1


	//   ....[89]....
        /*18c4*/ 	.word	0x0001d770
        /*18c8*/ 	.word	0x00000004
        /*18cc*/ 	.word	0x00022840
        /*18d0*/ 	.short	0x010a
        /*18d2*/ 	.byte	0x3f
	.zero		1


	//   ....[90]....
        /*18d4*/ 	.word	0x0001de50
        /*18d8*/ 	.word	0x00000004
        /*18dc*/ 	.word	0x00022860
        /*18e0*/ 	.short	0x010a
        /*18e2*/ 	.byte	0x3f
	.zero		1


	//   ....[91]....
        /*18e4*/ 	.word	0x0001efa0
        /*18e8*/ 	.word	0x00000005
        /*18ec*/ 	.word	0x00022820
        /*18f0*/ 	.short	0x010a
        /*18f2*/ 	.byte	0x3f
	.zero		1


	//   ....[92]....
        /*18f4*/ 	.word	0x0001f140
        /*18f8*/ 	.word	0x00000003
        /*18fc*/ 	.word	0x00022840
        /*1900*/ 	.short	0x010a
        /*1902*/ 	.byte	0x3f
	.zero		1


	//   ....[93]....
        /*1904*/ 	.word	0x0001f190
        /*1908*/ 	.word	0x00000005
        /*190c*/ 	.word	0x00022840
        /*1910*/ 	.short	0x010a
        /*1912*/ 	.byte	0x3f
	.zero		1


	//   ....[94]....
        /*1914*/ 	.word	0x0001f1e0
        /*1918*/ 	.word	0x00000003
        /*191c*/ 	.word	0x00022860
        /*1920*/ 	.short	0x010a
        /*1922*/ 	.byte	0x3f
	.zero		1


	//----- nvinfo : EIATTR_NUM_MBARRIERS
	.align		4
.L_1198:
        /*1924*/ 	.byte	0x03, 0x38
        /*1926*/ 	.short	0x0016


	//----- nvinfo : EIATTR_EXIT_INSTR_OFFSETS
	.align		4
        /*1928*/ 	.byte	0x04, 0x1c
        /*192a*/ 	.short	(.L_1200 - .L_1199)


	//   ....[0]....
.L_1199:
        /*192c*/ 	.word	0x00019e60


	//----- nvinfo : EIATTR_MAX_THREADS
	.align		4
.L_1200:
        /*1930*/ 	.byte	0x04, 0x05
        /*1932*/ 	.short	(.L_1202 - .L_1201)
.L_1201:
        /*1934*/ 	.word	0x00000180
        /*1938*/ 	.word	0x00000001
        /*193c*/ 	.word	0x00000001


	//----- nvinfo : EIATTR_CRS_STACK_SIZE
	.align		4
.L_1202:
        /*1940*/ 	.byte	0x04, 0x1e
        /*1942*/ 	.short	(.L_1204 - .L_1203)
.L_1203:
        /*1944*/ 	.word	0x00000000


	//----- nvinfo : EIATTR_CBANK_PARAM_SIZE
	.align		4
.L_1204:
        /*1948*/ 	.byte	0x03, 0x19
        /*194a*/ 	.short	0x0af0


	//----- nvinfo : EIATTR_PARAM_CBANK
	.align		4
        /*194c*/ 	.byte	0x04, 0x0a
        /*194e*/ 	.short	(.L_1206 - .L_1205)
	.align		4
.L_1205:
        /*1950*/ 	.word	index@(.nv.constant0._ZN7cutlass13device_kernelIN5flash11enable_sm90INS1_16FlashAttnFwdSm90INS1_25CollectiveMainloopFwdSm90ILi2EN4cute5tupleIJNS5_1CILi1EEES8_S8_EEENS6_IJNS7_ILi128EEENS7_ILi96EEENS7_ILi64EEEEEELi256ENS_6half_tEfNS_4arch4Sm90ELb0ELb0ELb0ELb1ELb1ELb1ELb0ELb1ELb0ELb1ELb1ELb0EEENS1_21CollectiveEpilogueFwdINS6_IJSA_NS7_ILi256EEESB_EEES9_SE_SG_Li256ELb1ELb1ELb1ELb0EEENS1_36VarlenDynamicPersistentTileSchedulerILi128ELi96ELi256ELi128ELb1ELb1ELb1ELb0ELb1ELb1EEEEEEEEEvNT_6ParamsE)
        /*1954*/ 	.short	0x0210
        /*1956*/ 	.short	0x0af0


	//----- nvinfo : EIATTR_SW_WAR
	.align		4
.L_1206:
        /*1958*/ 	.byte	0x04, 0x36
        /*195a*/ 	.short	(.L_1208 - .L_1207)
.L_1207:
        /*195c*/ 	.word	0x00000008
.L_1208:


//--------------------- .nv.info._ZN7cutlass13device_kernelIN5flash11enable_sm90INS1_16FlashAttnFwdSm90INS1_25CollectiveMainloopFwdSm90ILi2EN4cute5tupleIJNS5_1CILi1EEES8_S8_EEENS6_IJNS7_ILi128EEENS7_ILi96EEENS7_ILi64EEEEEELi256ENS_6half_tEfNS_4arch4Sm90ELb0ELb0ELb0ELb1ELb1ELb0ELb1ELb1ELb0ELb1ELb1ELb0EEENS1_21CollectiveEpilogueFwdINS6_IJSA_NS7_ILi256EEESB_EEES9_SE_SG_Li256ELb1ELb1ELb1ELb0EEENS1_36VarlenDynamicPersistentTileSchedulerILi128ELi96ELi256ELi128ELb1ELb1ELb1ELb0ELb1ELb1EEEEEEEEEvNT_6ParamsE --------------------------
	.section	.nv.info._ZN7cutlass13device_kernelIN5flash11enable_sm90INS1_16FlashAttnFwdSm90INS1_25CollectiveMainloopFwdSm90ILi2EN4cute5tupleIJNS5_1CILi1EEES8_S8_EEENS6_IJNS7_ILi128EEENS7_ILi96EEENS7_ILi64EEEEEELi256ENS_6half_tEfNS_4arch4Sm90ELb0ELb0ELb0ELb1ELb1ELb0ELb1ELb1ELb0ELb1ELb1ELb0EEENS1_21CollectiveEpilogueFwdINS6_IJSA_NS7_ILi256EEESB_EEES9_SE_SG_Li256ELb1ELb1ELb1ELb0EEENS1_36VarlenDynamicPersistentTileSchedulerILi128ELi96ELi256ELi128ELb1ELb1ELb1ELb0ELb1ELb1EEEEEEEEEvNT_6ParamsE,"",@"SHT_CUDA_INFO"
	.sectionflags	@""
	.align	4


	//----- nvinfo : EIATTR_CUDA_API_VERSION
	.align		4
        /*0000*/ 	.byte	0x04, 0x37
        /*0002*/ 	.short	(.L_1210 - .L_1209)
.L_1209:
        /*0004*/ 	.word	0x00000082


	//----- nvinfo : EIATTR_KPARAM_INFO
	.align		4
.L_1210:
        /*0008*/ 	.byte	0x04, 0x17
        /*000a*/ 	.short	(.L_1212 - .L_1211)
.L_1211:
        /*000c*/ 	.word	0x00000000
        /*0010*/ 	.short	0x0000
        /*0012*/ 	.short	0x0070
        /*0014*/ 	.byte	0x00, 0xf0, 0x01, 0x2e


	//----- nvinfo : EIATTR_SPARSE_MMA_MASK
	.align		4
.L_1212:
        /*0018*/ 	.byte	0x03, 0x50
        /*001a*/ 	.short	0x0000


	//----- nvinfo : EIATTR_MAXREG_COUNT
	.align		4
        /*001c*/ 	.byte	0x03, 0x1b
        /*001e*/ 	.short	0x00a8


	//----- nvinfo : EIATTR_NUM_BARRIERS
	.align		4
        /*0020*/ 	.byte	0x02, 0x4c
        /*0022*/ 	.byte	0x10
	.zero		1


	//----- nvinfo : EIATTR_EXTERNS
	.align		4
        /*0024*/ 	.byte	0x04, 0x0f
        /*0026*/ 	.short	(.L_1214 - .L_1213)


	//   ....[0]....
	.align		4
.L_1213:
        /*0028*/ 	.word	index@(__assertfail)


	//----- nvinfo : EIATTR_ANNOTATIONS
	.align		4
.L_1214:
        /*002c*/ 	.byte	0x04, 0x55
        /*002e*/ 	.short	(.L_1216 - .L_1215)


	//   ....[0]....
.L_1215:
        /* <DEDUP_REMOVED lines=27> */


	//----- nvinfo : EIATTR_MERCURY_ISA_VERSION
	.align		4
.L_1216:
        /*01d0*/ 	.byte	0x03, 0x5f
        /*01d2*/ 	.short	0x0101


	//----- nvinfo : EIATTR_UNUSED_LOAD_BYTE_OFFSET
	.align		4
        /*01d4*/ 	.byte	0x04, 0x44
        /*01d6*/ 	.short	(.L_1218 - .L_1217)


	//   ....[0]....
.L_1217:
        /*01d8*/ 	.word	0x000009a0
        /*01dc*/ 	.word	0x0000fff0


	//   ....[1]....
        /*01e0*/ 	.word	0x00007000
        /*01e4*/ 	.word	0x0000fff0


	//----- nvinfo : EIATTR_INT_WARP_WIDE_INSTR_OFFSETS
	.align		4
.L_1218:
        /*01e8*/ 	.byte	0x04, 0x31
        /*01ea*/ 	.short	(.L_1220 - .L_1219)


	//   ....[0]....
.L_1219:
        /*01ec*/ 	.word	0x000000c0


	//   ....[1]....
        /*01f0*/ 	.word	0x000000d0


	//   ....[2]....
        /*01f4*/ 	.word	0x000000e0


	//   ....[3]....
        /*01f8*/ 	.word	0x00000180


	//   ....[4]....
        /*01fc*/ 	.word	0x0000cd30


	//   ....[5]....
        /*0200*/ 	.word	0x0000cdc0


	//   ....[6]....
        /*0204*/ 	.word	0x00010c50


	//   ....[7]....
        /*0208*/ 	.word	0x00010ce0


	//----- nvinfo : EIATTR_COOP_GROUP_MASK_REGIDS
	.align		4
.L_1220:
        /*020c*/ 	.byte	0x04, 0x29
        /*020e*/ 	.short	(.L_1222 - .L_1221)


	//   ....[0]....
.L_1221:
        /*0210*/ 	.word	0xffffffff


	//   ....[1]....
        /*0214*/ 	.word	0xffffffff


	//   ....[2]....
        /*0218*/ 	.word	0xffffffff


	//   ....[3]....
        /*021c*/ 	.word	0xffffffff


	//   ....[4]....
        /*0220*/ 	.word	0xffffffff


	//   ....[5]....
        /*0224*/ 	.word	0xffffffff


	//   ....[6]....
        /*0228*/ 	.word	0xffffffff


	//   ....[7]....
        /*022c*/ 	.word	0xffffffff


	//   ....[8]....
        /*0230*/ 	.word	0xffffffff


	//   ....[9]....
        /*0234*/ 	.word	0xffffffff


	//   ....[10]....
        /*0238*/ 	.word	0xffffffff


	//   ....[11]....
        /*023c*/ 	.word	0xffffffff


	//   ....[12]....
        /*0240*/ 	.word	0xffffffff


	//   ....[13]....
        /*0244*/ 	.word	0xffffffff


	//   ....[14]....
        /*0248*/ 	.word	0xffffffff


	//   ....[15]....
        /*024c*/ 	.word	0xffffffff


	//   ....[16]....
        /*0250*/ 	.word	0xffffffff


	//   ....[17]....
        /*0254*/ 	.word	0xffffffff


	//   ....[18]....
        /*0258*/ 	.word	0xffffffff


	//   ....[19]....
        /*025c*/ 	.word	0xffffffff


	//   ....[20]....
        /*0260*/ 	.word	0xffffffff


	//   ....[21]....
        /*0264*/ 	.word	0xffffffff


	//   ....[22]....
        /*0268*/ 	.word	0xffffffff


	//   ....[23]....
        /*026c*/ 	.word	0xffffffff


	//   ....[24]....
        /*0270*/ 	.word	0xffffffff


	//   ....[25]....
        /*0274*/ 	.word	0xffffffff


	//   ....[26]....
        /*0278*/ 	.word	0xffffffff


	//   ....[27]....
        /*027c*/ 	.word	0xffffffff


	//   ....[28]....
        /*0280*/ 	.word	0xffffffff


	//   ....[29]....
        /*0284*/ 	.word	0xffffffff


	//   ....[30]....
        /*0288*/ 	.word	0xffffffff


	//   ....[31]....
        /*028c*/ 	.word	0xffffffff


	//   ....[32]....
        /*0290*/ 	.word	0xffffffff


	//   ....[33]....
        /*0294*/ 	.word	0xffffffff


	//   ....[34]....
        /*0298*/ 	.word	0xffffffff


	//   ....[35]....
        /*029c*/ 	.word	0xffffffff


	//   ....[36]....
        /*02a0*/ 	.word	0xffffffff


	//   ....[37]....
        /*02a4*/ 	.word	0xffffffff


	//   ....[38]....
        /*02a8*/ 	.word	0xffffffff


	//   ....[39]....
        /*02ac*/ 	.word	0xffffffff


	//   ....[40]....
        /*02b0*/ 	.word	0xffffffff


	//   ....[41]....
        /*02b4*/ 	.word	0xffffffff


	//   ....[42]....
        /*02b8*/ 	.word	0xffffffff


	//   ....[43]....
        /*02bc*/ 	.word	0xffffffff


	//   ....[44]....
        /*02c0*/ 	.word	0xffffffff


	//   ....[45]....
        /*02c4*/ 	.word	0xffffffff


	//   ....[46]....
        /*02c8*/ 	.word	0xffffffff


	//   ....[47]....
        /*02cc*/ 	.word	0xffffffff


	//   ....[48]....
        /*02d0*/ 	.word	0xffffffff


	//   ....[49]....
        /*02d4*/ 	.word	0xffffffff


	//   ....[50]....
        /*02d8*/ 	.word	0xffffffff


	//   ....[51]....
        /*02dc*/ 	.word	0xffffffff


	//   ....[52]....
        /*02e0*/ 	.word	0xffffffff


	//   ....[53]....
        /*02e4*/ 	.word	0xffffffff


	//   ....[54]....
        /*02e8*/ 	.word	0xffffffff


	//   ....[55]....
        /*02ec*/ 	.word	0xffffffff


	//   ....[56]....
        /*02f0*/ 	.word	0xffffffff


	//   ....[57]....
        /*02f4*/ 	.word	0xffffffff


	//   ....[58]....
        /*02f8*/ 	.word	0xffffffff


	//   ....[59]....
        /*02fc*/ 	.word	0xffffffff


	//   ....[60]....
        /*0300*/ 	.word	0xffffffff


	//   ....[61]....
        /*0304*/ 	.word	0xffffffff


	//   ....[62]....
        /*0308*/ 	.word	0xffffffff


	//   ....[63]....
        /*030c*/ 	.word	0xffffffff


	//   ....[64]....
        /*0310*/ 	.word	0xffffffff


	//   ....[65]....
        /*0314*/ 	.word	0xffffffff


	//   ....[66]....
        /*0318*/ 	.word	0xffffffff


	//   ....[67]....
        /*031c*/ 	.word	0xffffffff


	//   ....[68]....
        /*0320*/ 	.word	0xffffffff


	//   ....[69]....
        /*0324*/ 	.word	0xffffffff


	//   ....[70]....
        /*0328*/ 	.word	0xffffffff


	//   ....[71]....
        /*032c*/ 	.word	0xffffffff


	//   ....[72]....
        /*0330*/ 	.word	0xffffffff


	//   ....[73]....
        /*0334*/ 	.word	0xffffffff


	//   ....[74]....
        /*0338*/ 	.word	0xffffffff


	//   ....[75]....
        /*033c*/ 	.word	0xffffffff


	//   ....[76]....
        /*0340*/ 	.word	0xffffffff


	//   ....[77]....
        /*0344*/ 	.word	0xffffffff


	//   ....[78]....
        /*0348*/ 	.word	0xffffffff


	//   ....[79]....
        /*034c*/ 	.word	0xffffffff


	//   ....[80]....
        /*0350*/ 	.word	0xffffffff


	//   ....[81]....
        /*0354*/ 	.word	0xffffffff


	//   ....[82]....
        /*0358*/ 	.word	0xffffffff


	//   ....[83]....
        /*035c*/ 	.word	0xffffffff


	//   ....[84]....
        /*0360*/ 	.word	0xffffffff


	//   ....[85]....
        /*0364*/ 	.word	0xffffffff


	//   ....[86]....
        /*0368*/ 	.word	0xffffffff


	//   ....[87]....
        /*036c*/ 	.word	0xffffffff


	//   ....[88]....
        /*0370*/ 	.word	0xffffffff


	//   ....[89]....
        /*0374*/ 	.word	0xffffffff


	//   ....[90]....
        /*0378*/ 	.word	0xffffffff


	//   ....[91]....
        /*037c*/ 	.word	0xffffffff


	//   ....[92]....
        /*0380*/ 	.word	0xffffffff


	//   ....[93]....
        /*0384*/ 	.word	0xffffffff


	//   ....[94]....
        /*0388*/ 	.word	0xffffffff


	//   ....[95]....
        /*038c*/ 	.word	0xffffffff


	//   ....[96]....
        /*0390*/ 	.word	0xffffffff


	//   ....[97]....
        /*0394*/ 	.word	0xffffffff


	//   ....[98]....
        /*0398*/ 	.word	0xffffffff


	//   ....[99]....
        /*039c*/ 	.word	0xffffffff


	//   ....[100]....
        /*03a0*/ 	.word	0xffffffff


	//   ....[101]....
        /*03a4*/ 	.word	0xffffffff


	//   ....[102]....
        /*03a8*/ 	.word	0xffffffff


	//   ....[103]....
        /*03ac*/ 	.word	0xffffffff


	//   ....[104]....
        /*03b0*/ 	.word	0xffffffff


	//   ....[105]....
        /*03b4*/ 	.word	0xffffffff


	//   ....[106]....
        /*03b8*/ 	.word	0xffffffff


	//   ....[107]....
        /*03bc*/ 	.word	0xffffffff


	//   ....[108]....
        /*03c0*/ 	.word	0xffffffff


	//   ....[109]....
        /*03c4*/ 	.word	0xffffffff


	//   ....[110]....
        /*03c8*/ 	.word	0xffffffff


	//   ....[111]....
        /*03cc*/ 	.word	0xffffffff


	//   ....[112]....
        /*03d0*/ 	.word	0xffffffff


	//   ....[113]....
        /*03d4*/ 	.word	0xffffffff


	//   ....[114]....
        /*03d8*/ 	.word	0xffffffff


	//   ....[115]....
        /*03dc*/ 	.word	0xffffffff


	//   ....[116]....
        /*03e0*/ 	.word	0xffffffff


	//   ....[117]....
        /*03e4*/ 	.word	0xffffffff


	//   ....[118]....
        /*03e8*/ 	.word	0xffffffff


	//   ....[119]....
        /*03ec*/ 	.word	0xffffffff


	//   ....[120]....
        /*03f0*/ 	.word	0xffffffff


	//   ....[121]....
        /*03f4*/ 	.word	0xffffffff


	//   ....[122]....
        /*03f8*/ 	.word	0xffffffff


	//   ....[123]....
        /*03fc*/ 	.word	0xffffffff


	//   ....[124]....
        /*0400*/ 	.word	0xffffffff


	//   ....[125]....
        /*0404*/ 	.word	0xffffffff


	//   ....[126]....
        /*0408*/ 	.word	0xffffffff


	//   ....[127]....
        /*040c*/ 	.word	0xffffffff


	//   ....[128]....
        /*0410*/ 	.word	0xffffffff


	//   ....[129]....
        /*0414*/ 	.word	0xffffffff


	//   ....[130]....
        /*0418*/ 	.word	0xffffffff


	//   ....[131]....
        /*041c*/ 	.word	0xffffffff


	//   ....[132]....
        /*0420*/ 	.word	0xffffffff


	//   ....[133]....
        /*0424*/ 	.word	0xffffffff


	//   ....[134]....
        /*0428*/ 	.word	0xffffffff


	//   ....[135]....
        /*042c*/ 	.word	0xffffffff


	//   ....[136]....
        /*0430*/ 	.word	0xffffffff


	//   ....[137]....
        /*0434*/ 	.word	0xffffffff


	//   ....[138]....
        /*0438*/ 	.word	0xffffffff


	//   ....[139]....
        /*043c*/ 	.word	0xffffffff


	//   ....[140]....
        /*0440*/ 	.word	0xffffffff


	//   ....[141]....
        /*0444*/ 	.word	0xffffffff


	//   ....[142]....
        /*0448*/ 	.word	0xffffffff


	//   ....[143]....
        /*044c*/ 	.word	0xffffffff


	//   ....[144]....
        /*0450*/ 	.word	0xffffffff


	//   ....[145]....
        /*0454*/ 	.word	0xffffffff


	//   ....[146]....
        /*0458*/ 	.word	0xffffffff


	//   ....[147]....
        /*045c*/ 	.word	0xffffffff


	//   ....[148]....
        /*0460*/ 	.word	0xffffffff


	//   ....[149]....
        /*0464*/ 	.word	0xffffffff


	//   ....[150]....
        /*0468*/ 	.word	0xffffffff


	//   ....[151]....
        /*046c*/ 	.word	0xffffffff


	//   ....[152]....
        /*0470*/ 	.word	0xffffffff


	//   ....[153]....
        /*0474*/ 	.word	0xffffffff


	//   ....[154]....
        /*0478*/ 	.word	0xffffffff


	//   ....[155]....
        /*047c*/ 	.word	0xffffffff


	//   ....[156]....
        /*0480*/ 	.word	0xffffffff


	//   ....[157]....
        /*0484*/ 	.word	0xffffffff


	//   ....[158]....
        /*0488*/ 	.word	0xffffffff


	//   ....[159]....
        /*048c*/ 	.word	0x0500000f


	//   ....[160]....
        /*0490*/ 	.word	0x0500000f


	//   ....[161]....
        /*0494*/ 	.word	0x0500000f


	//   ....[162]....
        /*0498*/ 	.word	0x0500000f


	//   ....[163]....
        /*049c*/ 	.word	0x0500000f


	//   ....[164]....
        /*04a0*/ 	.word	0x0500000f


	//   ....[165]....
        /*04a4*/ 	.word	0x0500000f


	//   ....[166]....
        /*04a8*/ 	.word	0x0500000f


	//   ....[167]....
        /*04ac*/ 	.word	0x0500000f


	//   ....[168]....
        /*04b0*/ 	.word	0x0500000f


	//   ....[169]....
        /*04b4*/ 	.word	0x0500000f


	//   ....[170]....
        /*04b8*/ 	.word	0x0500000f


	//   ....[171]....
        /*04bc*/ 	.word	0x0500000f


	//   ....[172]....
        /*04c0*/ 	.word	0x0500000f


	//   ....[173]....
        /*04c4*/ 	.word	0x0500000f


	//   ....[174]....
        /*04c8*/ 	.word	0x0500000f


	//   ....[175]....
        /*04cc*/ 	.word	0x0500000f


	//   ....[176]....
        /*04d0*/ 	.word	0x0500000f


	//   ....[177]....
        /*04d4*/ 	.word	0x0500000f


	//   ....[178]....
        /*04d8*/ 	.word	0x0500000f


	//   ....[179]....
        /*04dc*/ 	.word	0x0500000f


	//   ....[180]....
        /*04e0*/ 	.word	0x0500000f


	//   ....[181]....
        /*04e4*/ 	.word	0x0500000f


	//   ....[182]....
        /*04e8*/ 	.word	0x0500000f


	//   ....[183]....
        /*04ec*/ 	.word	0x0500000f


	//   ....[184]....
        /*04f0*/ 	.word	0x0500000f


	//   ....[185]....
        /*04f4*/ 	.word	0x0500000f


	//   ....[186]....
        /*04f8*/ 	.word	0x0500000f


	//   ....[187]....
        /*04fc*/ 	.word	0x0500000f


	//   ....[188]....
        /*0500*/ 	.word	0x0500000f


	//   ....[189]....
        /*0504*/ 	.word	0x0500000f


	//   ....[190]....
        /*0508*/ 	.word	0x0500000f


	//   ....[191]....
        /*050c*/ 	.word	0x0500000f


	//   ....[192]....
        /*0510*/ 	.word	0x0500000f


	//   ....[193]....
        /*0514*/ 	.word	0x0500000f


	//   ....[194]....
        /*0518*/ 	.word	0x0500000f


	//   ....[195]....
        /*051c*/ 	.word	0x0500000f


	//   ....[196]....
        /*0520*/ 	.word	0x0500000f


	//   ....[197]....
        /*0524*/ 	.word	0x0500000f


	//   ....[198]....
        /*0528*/ 	.word	0x0500000f


	//   ....[199]....
        /*052c*/ 	.word	0x0500000f


	//   ....[200]....
        /*0530*/ 	.word	0x0500000f


	//   ....[201]....
        /*0534*/ 	.word	0x0500000f


	//   ....[202]....
        /*0538*/ 	.word	0x0500000f


	//   ....[203]....
        /*053c*/ 	.word	0x0500000f


	//   ....[204]....
        /*0540*/ 	.word	0x0500000f


	//   ....[205]....
        /*0544*/ 	.word	0x0500000f


	//   ....[206]....
        /*0548*/ 	.word	0x0500000f


	//   ....[207]....
        /*054c*/ 	.word	0x0500000f


	//   ....[208]....
        /*0550*/ 	.word	0x0500000f


	//   ....[209]....
        /*0554*/ 	.word	0x0500000f


	//   ....[210]....
        /*0558*/ 	.word	0x0500000f


	//   ....[211]....
        /*055c*/ 	.word	0x0500000f


	//   ....[212]....
        /*0560*/ 	.word	0x0500000f


	//   ....[213]....
        /*0564*/ 	.word	0x0500000f


	//   ....[214]....
        /*0568*/ 	.word	0x0500000f


	//   ....[215]....
        /*056c*/ 	.word	0x0500000f


	//   ....[216]....
        /*0570*/ 	.word	0x0500000f


	//   ....[217]....
        /*0574*/ 	.word	0x0500000f


	//   ....[218]....
        /*0578*/ 	.word	0x0500000f


	//   ....[219]....
        /*057c*/ 	.word	0x0500000f


	//   ....[220]....
        /*0580*/ 	.word	0x0500000f


	//   ....[221]....
        /*0584*/ 	.word	0x0500000f


	//   ....[222]....
        /*0588*/ 	.word	0x0500000f


	//   ....[223]....
        /*058c*/ 	.word	0x0500000f


	//   ....[224]....
        /*0590*/ 	.word	0x0500000f


	//   ....[225]....
        /*0594*/ 	.word	0x0500000f


	//   ....[226]....
        /*0598*/ 	.word	0x0500000f


	//   ....[227]....
        /*059c*/ 	.word	0x0500000f


	//   ....[228]....
        /*05a0*/ 	.word	0x0500000f


	//   ....[229]....
        /*05a4*/ 	.word	0x0500000f


	//   ....[230]....
        /*05a8*/ 	.word	0x0500000f


	//   ....[231]....
        /*05ac*/ 	.word	0x0500000f


	//   ....[232]....
        /*05b0*/ 	.word	0x0500000f


	//   ....[233]....
        /*05b4*/ 	.word	0x0500000f


	//   ....[234]....
        /*05b8*/ 	.word	0x0500000f


	//   ....[235]....
        /*05bc*/ 	.word	0x0500000f


	//   ....[236]....
        /*05c0*/ 	.word	0x0500000f


	//   ....[237]....
        /*05c4*/ 	.word	0x0500000f


	//   ....[238]....
        /*05c8*/ 	.word	0x0500000f


	//   ....[239]....
        /*05cc*/ 	.word	0x0500000f


	//   ....[240]....
        /*05d0*/ 	.word	0x0500000f


	//   ....[241]....
        /*05d4*/ 	.word	0x0500000f


	//   ....[242]....
        /*05d8*/ 	.word	0x0500000f


	//   ....[243]....
        /*05dc*/ 	.word	0x0500000f


	//   ....[244]....
        /*05e0*/ 	.word	0x0500000f


	//   ....[245]....
        /*05e4*/ 	.word	0x0500000f


	//   ....[246]....
        /*05e8*/ 	.word	0x0500000f


	//   ....[247]....
        /*05ec*/ 	.word	0x0500000f


	//   ....[248]....
        /*05f0*/ 	.word	0x0500000f


	//   ....[249]....
        /*05f4*/ 	.word	0x0500000f


	//   ....[250]....
        /*05f8*/ 	.word	0x0500000f


	//   ....[251]....
        /*05fc*/ 	.word	0x0500000f


	//   ....[252]....
        /*0600*/ 	.word	0x0500000f


	//   ....[253]....
        /*0604*/ 	.word	0x0500000f


	//   ....[254]....
        /*0608*/ 	.word	0x0500000f


	//   ....[255]....
        /*060c*/ 	.word	0x0500000f


	//   ....[0]....
        /*0610*/ 	.word	0x0500000f


	//   ....[1]....
        /*0614*/ 	.word	0x0500000f


	//   ....[2]....
        /*0618*/ 	.word	0x0500000f


	//----- nvinfo : EIATTR_COOP_GROUP_INSTR_OFFSETS
	.align		4
.L_1222:
        /*061c*/ 	.byte	0x04, 0x28
        /*061e*/ 	.short	(.L_1224 - .L_1223)


	//   ....[0]....
.L_1223:
        /*0620*/ 	.word	0x00000080


	//   ....[1]....
        /*0624*/ 	.word	0x00000090


	//   ....[2]....
        /*0628*/ 	.word	0x000002f0


	//   ....[3]....
        /*062c*/ 	.word	0x00000450


	//   ....[4]....
        /*0630*/ 	.word	0x00000570


	//   ....[5]....
        /*0634*/ 	.word	0x000006d0


	//   ....[6]....
        /*0638*/ 	.word	0x00001b40


	//   ....[7]....
        /*063c*/ 	.word	0x000032e0


	//   ....[8]....
        /*0640*/ 	.word	0x000033c0


	//   ....[9]....
        /*0644*/ 	.word	0x00003440


	//   ....[10]....
        /*0648*/ 	.word	0x00003580


	//   ....[11]....
        /*064c*/ 	.word	0x00004db0


	//   ....[12]....
        /*0650*/ 	.word	0x00004dd0


	//   ....[13]....
        /*0654*/ 	.word	0x00005610


	//   ....[14]....
        /*0658*/ 	.word	0x00005670


	//   ....[15]....
        /*065c*/ 	.word	0x000065b0


	//   ....[16]....
        /*0660*/ 	.word	0x000065c0


	//   ....[17]....
        /*0664*/ 	.word	0x000065f0


	//   ....[18]....
        /*0668*/ 	.word	0x00006610


	//   ....[19]....
        /*066c*/ 	.word	0x00008110


	//   ....[20]....
        /*0670*/ 	.word	0x00008120


	//   ....[21]....
        /*0674*/ 	.word	0x00008130


	//   ....[22]....
        /*0678*/ 	.word	0x00008150


	//   ....[23]....
        /*067c*/ 	.word	0x00008c20


	//   ....[24]....
        /*0680*/ 	.word	0x00008c40


	//   ....[25]....
        /*0684*/ 	.word	0x00008de0


	//   ....[26]....
        /*0688*/ 	.word	0x00008e00


	//   ....[27]....
        /*068c*/ 	.word	0x00008f40


	//   ....[28]....
        /*0690*/ 	.word	0x00008f60


	//   ....[29]....
        /*0694*/ 	.word	0x000090b0


	//   ....[30]....
        /*0698*/ 	.word	0x000090d0


	//   ....[31]....
        /*069c*/ 	.word	0x00009630


	//   ....[32]....
        /*06a0*/ 	.word	0x00009670


	//   ....[33]....
        /*06a4*/ 	.word	0x0000a040


	//   ....[34]....
        /*06a8*/ 	.word	0x0000a050


	//   ....[35]....
        /*06ac*/ 	.word	0x0000b240


	//   ....[36]....
        /*06b0*/ 	.word	0x0000b270


	//   ....[37]....
        /*06b4*/ 	.word	0x0000b3e0


	//   ....[38]....
        /*06b8*/ 	.word	0x0000b400


	//   ....[39]....
        /*06bc*/ 	.word	0x0000b540


	//   ....[40]....
        /*06c0*/ 	.word	0x0000b560


	//   ....[41]....
        /*06c4*/ 	.word	0x0000b6b0


	//   ....[42]....
        /*06c8*/ 	.word	0x0000b6d0


	//   ....[43]....
        /*06cc*/ 	.word	0x0000b8b0


	//   ....[44]....
        /*06d0*/ 	.word	0x0000baa0


	//   ....[45]....
        /*06d4*/ 	.word	0x0000bad0


	//   ....[46]....
        /*06d8*/ 	.word	0x0000bb00


	//   ....[47]....
        /*06dc*/ 	.word	0x0000bb30


	//   ....[48]....
        /*06e0*/ 	.word	0x0000bb60


	//   ....[49]....
        /*06e4*/ 	.word	0x0000bb90


	//   ....[50]....
        /*06e8*/ 	.word	0x0000bd00


	//   ....[51]....
        /*06ec*/ 	.word	0x0000bd30


	//   ....[52]....
        /*06f0*/ 	.word	0x0000bd60


	//   ....[53]....
        /*06f4*/ 	.word	0x0000bd90


	//   ....[54]....
        /*06f8*/ 	.word	0x0000bdc0


	//   ....[55]....
        /*06fc*/ 	.word	0x0000bdf0


	//   ....[56]....
        /*0700*/ 	.word	0x0000be80


	//   ....[57]....
        /*0704*/ 	.word	0x0000beb0


	//   ....[58]....
        /*0708*/ 	.word	0x0000bec0


	//   ....[59]....
        /*070c*/ 	.word	0x0000bf50


	//   ....[60]....
        /*0710*/ 	.word	0x0000d8d0


	//   ....[61]....
        /*0714*/ 	.word	0x0000d8f0


	//   ....[62]....
        /*0718*/ 	.word	0x0000d980


	//   ....[63]....
        /*071c*/ 	.word	0x0000d9a0


	//   ....[64]....
        /*0720*/ 	.word	0x0000da20


	//   ....[65]....
        /*0724*/ 	.word	0x0000da40


	//   ....[66]....
        /*0728*/ 	.word	0x0000dac0


	//   ....[67]....
        /*072c*/ 	.word	0x0000dae0


	//   ....[68]....
        /*0730*/ 	.word	0x0000db60


	//   ....[69]....
        /*0734*/ 	.word	0x0000db80


	//   ....[70]....
        /*0738*/ 	.word	0x0000db90


	//   ....[71]....
        /*073c*/ 	.word	0x0000dba0


	//   ....[72]....
        /*0740*/ 	.word	0x0000e310


	//   ....[73]....
        /*0744*/ 	.word	0x0000e330


	//   ....[74]....
        /*0748*/ 	.word	0x0000e350


	//   ....[75]....
        /*074c*/ 	.word	0x0000e360


	//   ....[76]....
        /*0750*/ 	.word	0x0000e390


	//   ....[77]....
        /*0754*/ 	.word	0x0000e3b0


	//   ....[78]....
        /*0758*/ 	.word	0x0000e420


	//   ....[79]....
        /*075c*/ 	.word	0x0000e4a0


	//   ....[80]....
        /*0760*/ 	.word	0x0000e4c0


	//   ....[81]....
        /*0764*/ 	.word	0x0000e4e0


	//   ....[82]....
        /*0768*/ 	.word	0x0000e5a0


	//   ....[83]....
        /*076c*/ 	.word	0x0000e5f0


	//   ....[84]....
        /*0770*/ 	.word	0x0000e610


	//   ....[85]....
        /*0774*/ 	.word	0x0000e680


	//   ....[86]....
        /*0778*/ 	.word	0x0000e760


	//   ....[87]....
        /*077c*/ 	.word	0x0000e790


	//   ....[88]....
        /*0780*/ 	.word	0x0000ee10


	//   ....[89]....
        /*0784*/ 	.word	0x0000ee40


	//   ....[90]....
        /*0788*/ 	.word	0x0000ee60


	//   ....[91]....
        /*078c*/ 	.word	0x0000ee90


	//   ....[92]....
        /*0790*/ 	.word	0x0000ef00


	//   ....[93]....
        /*0794*/ 	.word	0x0000ef30


	//   ....[94]....
        /*0798*/ 	.word	0x0000f040


	//   ....[95]....
        /*079c*/ 	.word	0x0000f060


	//   ....[96]....
        /*07a0*/ 	.word	0x0000f0f0


	//   ....[97]....
        /*07a4*/ 	.word	0x0000f110


	//   ....[98]....
        /*07a8*/ 	.word	0x0000f180


	//   ....[99]....
        /*07ac*/ 	.word	0x0000f1a0


	//   ....[100]....
        /*07b0*/ 	.word	0x0000f200


	//   ....[101]....
        /*07b4*/ 	.word	0x0000f230


	//   ....[102]....
        /*07b8*/ 	.word	0x0000f2b0


	//   ....[103]....
        /*07bc*/ 	.word	0x0000f310


	//   ....[104]....
        /*07c0*/ 	.word	0x0000f840


	//   ....[105]....
        /*07c4*/ 	.word	0x0000f860


	//   ....[106]....
        /*07c8*/ 	.word	0x0000f8b0


	//   ....[107]....
        /*07cc*/ 	.word	0x0000f970


	//   ....[108]....
        /*07d0*/ 	.word	0x0000f980


	//   ....[109]....
        /*07d4*/ 	.word	0x0000f9b0


	//   ....[110]....
        /*07d8*/ 	.word	0x0000fa40


	//   ....[111]....
        /*07dc*/ 	.word	0x0000faf0


	//   ....[112]....
        /*07e0*/ 	.word	0x0000fb00


	//   ....[113]....
        /*07e4*/ 	.word	0x0000fb30


	//   ....[114]....
        /*07e8*/ 	.word	0x0000fb40


	//   ....[115]....
        /*07ec*/ 	.word	0x0000fbd0


	//   ....[116]....
        /*07f0*/ 	.word	0x000102d0


	//   ....[117]....
        /*07f4*/ 	.word	0x000102f0


	//   ....[118]....
        /*07f8*/ 	.word	0x00010300


	//   ....[119]....
        /*07fc*/ 	.word	0x00010340


	//   ....[120]....
        /*0800*/ 	.word	0x00010350


	//   ....[121]....
        /*0804*/ 	.word	0x00010390


	//   ....[122]....
        /*0808*/ 	.word	0x000103a0


	//   ....[123]....
        /*080c*/ 	.word	0x000103e0


	//   ....[124]....
        /*0810*/ 	.word	0x000103f0


	//   ....[125]....
        /*0814*/ 	.word	0x00010430


	//   ....[126]....
        /*0818*/ 	.word	0x00010440


	//   ....[127]....
        /*081c*/ 	.word	0x00010450


	//   ....[128]....
        /*0820*/ 	.word	0x00010790


	//   ....[129]....
        /*0824*/ 	.word	0x000107b0


	//   ....[130]....
        /*0828*/ 	.word	0x000107c0


	//   ....[131]....
        /*082c*/ 	.word	0x000107d0


	//   ....[132]....
        /*0830*/ 	.word	0x000107e0


	//   ....[133]....
        /*0834*/ 	.word	0x00010800


	//   ....[134]....
        /*0838*/ 	.word	0x00010870


	//   ....[135]....
        /*083c*/ 	.word	0x000108a0


	//   ....[136]....
        /*0840*/ 	.word	0x000108b0


	//   ....[137]....
        /*0844*/ 	.word	0x00010920


	//   ....[138]....
        /*0848*/ 	.word	0x00010930


	//   ....[139]....
        /*084c*/ 	.word	0x00010a30


	//   ....[140]....
        /*0850*/ 	.word	0x00010f10


	//   ....[141]....
        /*0854*/ 	.word	0x00010f40


	//   ....[142]....
        /*0858*/ 	.word	0x00010fa0


	//   ....[143]....
        /*085c*/ 	.word	0x00010fd0


	//   ....[144]....
        /*0860*/ 	.word	0x00011000


	//   ....[145]....
        /*0864*/ 	.word	0x00011030


	//   ....[146]....
        /*0868*/ 	.word	0x00011060


	//   ....[147]....
        /*086c*/ 	.word	0x00011090


	//   ....[148]....
        /*0870*/ 	.word	0x00011230


	//   ....[149]....
        /*0874*/ 	.word	0x00011260


	//   ....[150]....
        /*0878*/ 	.word	0x00011290


	//   ....[151]....
        /*087c*/ 	.word	0x000112c0


	//   ....[152]....
        /*0880*/ 	.word	0x000112f0


	//   ....[153]....
        /*0884*/ 	.word	0x00011320


	//   ....[154]....
        /*0888*/ 	.word	0x000113e0


	//   ....[155]....
        /*088c*/ 	.word	0x00011400


	//   ....[156]....
        /*0890*/ 	.word	0x00011410


	//   ....[157]....
        /*0894*/ 	.word	0x00011470


	//   ....[158]....
        /*0898*/ 	.word	0x00011a90


	//   ....[159]....
        /*089c*/ 	.word	0x00011fe0


	//   ....[160]....
        /*08a0*/ 	.word	0x000120d0


	//   ....[161]....
        /*08a4*/ 	.word	0x00012170


	//   ....[162]....
        /*08a8*/ 	.word	0x000121d0


	//   ....[163]....
        /*08ac*/ 	.word	0x000122c0


	//   ....[164]....
        /*08b0*/ 	.word	0x00012330


	//   ....[165]....
        /*08b4*/ 	.word	0x00012420


	//   ....[166]....
        /*08b8*/ 	.word	0x00012490


	//   ....[167]....
        /*08bc*/ 	.word	0x00012580


	//   ....[168]....
        /*08c0*/ 	.word	0x000125f0


	//   ....[169]....
        /*08c4*/ 	.word	0x000126e0


	//   ....[170]....
        /*08c8*/ 	.word	0x00012750


	//   ....[171]....
        /*08cc*/ 	.word	0x000127f0


	//   ....[172]....
        /*08d0*/ 	.word	0x000128f0


	//   ....[173]....
        /*08d4*/ 	.word	0x00012940


	//   ....[174]....
        /*08d8*/ 	.word	0x000129a0


	//   ....[175]....
        /*08dc*/ 	.word	0x00012ac0


	//   ....[176]....
        /*08e0*/ 	.word	0x00012b40


	//   ....[177]....
        /*08e4*/ 	.word	0x00012c30


	//   ....[178]....
        /*08e8*/ 	.word	0x00012d00


	//   ....[179]....
        /*08ec*/ 	.word	0x00012db0


	//   ....[180]....
        /*08f0*/ 	.word	0x00012eb0


	//   ....[181]....
        /*08f4*/ 	.word	0x00012f20


	//   ....[182]....
        /*08f8*/ 	.word	0x00013030


	//   ....[183]....
        /*08fc*/ 	.word	0x000130a0


	//   ....[184]....
        /*0900*/ 	.word	0x00013120


	//   ....[185]....
        /*0904*/ 	.word	0x000131f0


	//   ....[186]....
        /*0908*/ 	.word	0x00013280


	//   ....[187]....
        /*090c*/ 	.word	0x00013350


	//   ....[188]....
        /*0910*/ 	.word	0x000133f0


	//   ....[189]....
        /*0914*/ 	.word	0x00013490


	//   ....[190]....
        /*0918*/ 	.word	0x000134f0


	//   ....[191]....
        /*091c*/ 	.word	0x000135e0


	//   ....[192]....
        /*0920*/ 	.word	0x000136f0


	//   ....[193]....
        /*0924*/ 	.word	0x00013740


	//   ....[194]....
        /*0928*/ 	.word	0x000137a0


	//   ....[195]....
        /*092c*/ 	.word	0x000138a0


	//   ....[196]....
        /*0930*/ 	.word	0x000139b0


	//   ....[197]....
        /*0934*/ 	.word	0x00013a00


	//   ....[198]....
        /*0938*/ 	.word	0x00013a60


	//   ....[199]....
        /*093c*/ 	.word	0x00013b60


	//   ....[200]....
        /*0940*/ 	.word	0x00013c70


	//   ....[201]....
        /*0944*/ 	.word	0x00013cc0


	//   ....[202]....
        /*0948*/ 	.word	0x00013d20


	//   ....[203]....
        /*094c*/ 	.word	0x00013e10


	//   ....[204]....
        /*0950*/ 	.word	0x00013f40


	//   ....[205]....
        /*0954*/ 	.word	0x00014020


	//   ....[206]....
        /*0958*/ 	.word	0x000140b0


	//   ....[207]....
        /*095c*/ 	.word	0x000141c0


	//   ....[208]....
        /*0960*/ 	.word	0x00014220


	//   ....[209]....
        /*0964*/ 	.word	0x00014330


	//   ....[210]....
        /*0968*/ 	.word	0x00014390


	//   ....[211]....
        /*096c*/ 	.word	0x000144a0


	//   ....[212]....
        /*0970*/ 	.word	0x00014500


	//   ....[213]....
        /*0974*/ 	.word	0x00014610


	//   ....[214]....
        /*0978*/ 	.word	0x00014670


	//   ....[215]....
        /*097c*/ 	.word	0x00014730


	//   ....[216]....
        /*0980*/ 	.word	0x00014890


	//   ....[217]....
        /*0984*/ 	.word	0x00014930


	//   ....[218]....
        /*0988*/ 	.word	0x00014990


	//   ....[219]....
        /*098c*/ 	.word	0x00014a40


	//   ....[220]....
        /*0990*/ 	.word	0x00014aa0


	//   ....[221]....
        /*0994*/ 	.word	0x00014b50


	//   ....[222]....
        /*0998*/ 	.word	0x00014bb0


	//   ....[223]....
        /*099c*/ 	.word	0x00014c60


	//   ....[224]....
        /*09a0*/ 	.word	0x00014cc0


	//   ....[225]....
        /*09a4*/ 	.word	0x00014d70


	//   ....[226]....
        /*09a8*/ 	.word	0x00014dd0


	//   ....[227]....
        /*09ac*/ 	.word	0x00014e80


	//   ....[228]....
        /*09b0*/ 	.word	0x00014f60


	//   ....[229]....
        /*09b4*/ 	.word	0x00015000


	//   ....[230]....
        /*09b8*/ 	.word	0x00015060


	//   ....[231]....
        /*09bc*/ 	.word	0x00015130


	//   ....[232]....
        /*09c0*/ 	.word	0x00015190


	//   ....[233]....
        /*09c4*/ 	.word	0x00015260


	//   ....[234]....
        /*09c8*/ 	.word	0x000152c0


	//   ....[235]....
        /*09cc*/ 	.word	0x000153a0


	//   ....[236]....
        /*09d0*/ 	.word	0x00015400


	//   ....[237]....
        /*09d4*/ 	.word	0x000154d0


	//   ....[238]....
        /*09d8*/ 	.word	0x00015530


	//   ....[239]....
        /*09dc*/ 	.word	0x00015600


	//   ....[240]....
        /*09e0*/ 	.word	0x00015690


	//   ....[241]....
        /*09e4*/ 	.word	0x00015730


	//   ....[242]....
        /*09e8*/ 	.word	0x000158b0


	//   ....[243]....
        /*09ec*/ 	.word	0x00015920


	//   ....[244]....
        /*09f0*/ 	.word	0x00015990


	//   ....[245]....
        /*09f4*/ 	.word	0x00015a00


	//   ....[246]....
        /*09f8*/ 	.word	0x00015a70


	//   ....[247]....
        /*09fc*/ 	.word	0x00015af0


	//   ....[248]....
        /*0a00*/ 	.word	0x00015b70


	//   ....[249]....
        /*0a04*/ 	.word	0x00015c00


	//   ....[250]....
        /*0a08*/ 	.word	0x00015c70


	//   ....[251]....
        /*0a0c*/ 	.word	0x00015ce0


	//   ....[252]....
        /*0a10*/ 	.word	0x00015d50


	//   ....[253]....
        /*0a14*/ 	.word	0x00015dd0


	//   ....[254]....
        /*0a18*/ 	.word	0x00015e40


	//   ....[255]....
        /*0a1c*/ 	.word	0x00015ee0


	//   ....[0]....
        /*0a20*/ 	.word	0x00015f30


	//   ....[1]....
        /*0a24*/ 	.word	0x00015fc0


	//   ....[2]....
        /*0a28*/ 	.word	0x000160f0


	//----- nvinfo : EIATTR_REG_RECONFIG
	.align		4
.L_1224:
        /*0a2c*/ 	.byte	0x01, 0x54
	.zero		2


	//----- nvinfo : EIATTR_SYSCALL_OFFSETS
	.align		4
        /*0a30*/ 	.byte	0x04, 0x46
        /*0a32*/ 	.short	(.L_1226 - .L_1225)


	//   ....[0]....
.L_1225:
        /*0a34*/ 	.word	0x00001cc0


	//   ....[1]....
        /*0a38*/ 	.word	0x0000cf20


	//   ....[2]....
        /*0a3c*/ 	.word	0x0000d070


	//   ....[3]....
        /*0a40*/ 	.word	0x0000d160


	//   ....[4]....
        /*0a44*/ 	.word	0x0000df20


	//   ....[5]....
        /*0a48*/ 	.word	0x0000ea70


	//----- nvinfo : EIATTR_MBARRIER_INSTR_OFFSETS
	.align		4
.L_1226:
        /*0a4c*/ 	.byte	0x04, 0x39
        /*0a4e*/ 	.short	(.L_1228 - .L_1227)


	//   ....[0]....
.L_1227:
        /*0a50*/ 	.word	0x00000190
        /*0a54*/ 	.word	0x000000ff
        /*0a58*/ 	.word	0x00032400
        /*0a5c*/ 	.short	0x0100
        /*0a5e*/ 	.byte	0x08
	.zero		1


	//   ....[1]....
        /*0a60*/ 	.word	0x000001a0
        /*0a64*/ 	.word	0x000000ff
        /*0a68*/ 	.word	0x00032410
        /*0a6c*/ 	.short	0x0100
        /*0a6e*/ 	.byte	0x08
	.zero		1


	//   ....[2]....
        /*0a70*/ 	.word	0x000001b0
        /*0a74*/ 	.word	0x000000ff
        /*0a78*/ 	.word	0x00032420
        /*0a7c*/ 	.short	0x0100
        /*0a7e*/ 	.byte	0x08
	.zero		1


	//   ....[3]....
        /*0a80*/ 	.word	0x000002a0
        /*0a84*/ 	.word	0x000000ff
        /*0a88*/ 	.word	0x00032430
        /*0a8c*/ 	.short	0x0100
        /*0a8e*/ 	.byte	0x08
	.zero		1


	//   ....[4]....
        /*0a90*/ 	.word	0x000002b0
        /*0a94*/ 	.word	0x000000ff
        /*0a98*/ 	.word	0x00032440
        /*0a9c*/ 	.short	0x0100
        /*0a9e*/ 	.byte	0x08
	.zero		1


	//   ....[5]....
        /*0aa0*/ 	.word	0x000002c0
        /*0aa4*/ 	.word	0x000000ff
        /*0aa8*/ 	.word	0x00032438
        /*0aac*/ 	.short	0x0100
        /*0aae*/ 	.byte	0x08
	.zero		1


	//   ....[6]....
        /*0ab0*/ 	.word	0x000002d0
        /*0ab4*/ 	.word	0x000000ff
        /*0ab8*/ 	.word	0x00032448
        /*0abc*/ 	.short	0x0100
        /*0abe*/ 	.byte	0x08
	.zero		1


	//   ....[7]....
        /*0ac0*/ 	.word	0x00000400
        /*0ac4*/ 	.word	0x000000ff
        /*0ac8*/ 	.word	0x00032450
        /*0acc*/ 	.short	0x0100
        /*0ace*/ 	.byte	0x08
	.zero		1


	//   ....[8]....
        /*0ad0*/ 	.word	0x00000410
        /*0ad4*/ 	.word	0x000000ff
        /*0ad8*/ 	.word	0x00032460
        /*0adc*/ 	.short	0x0100
        /*0ade*/ 	.byte	0x08
	.zero		1


	//   ....[9]....
        /*0ae0*/ 	.word	0x00000420
        /*0ae4*/ 	.word	0x000000ff
        /*0ae8*/ 	.word	0x00032458
        /*0aec*/ 	.short	0x0100
        /*0aee*/ 	.byte	0x08
	.zero		1


	//   ....[10]....
        /*0af0*/ 	.word	0x00000430
        /*0af4*/ 	.word	0x000000ff
        /*0af8*/ 	.word	0x00032468
        /*0afc*/ 	.short	0x0100
        /*0afe*/ 	.byte	0x08
	.zero		1


	//   ....[11]....
        /*0b00*/ 	.word	0x00000520
        /*0b04*/ 	.word	0x000000ff
        /*0b08*/ 	.word	0x00032470
        /*0b0c*/ 	.short	0x0100
        /*0b0e*/ 	.byte	0x06
	.zero		1


	//   ....[12]....
        /*0b10*/ 	.word	0x00000530
        /*0b14*/ 	.word	0x000000ff
        /*0b18*/ 	.word	0x00032480
        /*0b1c*/ 	.short	0x0100
        /*0b1e*/ 	.byte	0x06
	.zero		1


	//   ....[13]....
        /*0b20*/ 	.word	0x00000540
        /*0b24*/ 	.word	0x000000ff
        /*0b28*/ 	.word	0x00032478
        /*0b2c*/ 	.short	0x0100
        /*0b2e*/ 	.byte	0x06
	.zero		1


	//   ....[14]....
        /*0b30*/ 	.word	0x00000550
        /*0b34*/ 	.word	0x000000ff
        /*0b38*/ 	.word	0x00032488
        /*0b3c*/ 	.short	0x0100
        /*0b3e*/ 	.byte	0x06
	.zero		1


	//   ....[15]....
        /*0b40*/ 	.word	0x00000680
        /*0b44*/ 	.word	0x000000ff
        /*0b48*/ 	.word	0x00032490
        /*0b4c*/ 	.short	0x0100
        /*0b4e*/ 	.byte	0x08
	.zero		1


	//   ....[16]....
        /*0b50*/ 	.word	0x00000690
        /*0b54*/ 	.word	0x000000ff
        /*0b58*/ 	.word	0x000324a0
        /*0b5c*/ 	.short	0x0100
        /*0b5e*/ 	.byte	0x08
	.zero		1


	//   ....[17]....
        /*0b60*/ 	.word	0x000006a0
        /*0b64*/ 	.word	0x000000ff
        /*0b68*/ 	.word	0x00032498
        /*0b6c*/ 	.short	0x0100
        /*0b6e*/ 	.byte	0x08
	.zero		1


	//   ....[18]....
        /*0b70*/ 	.word	0x000006b0
        /*0b74*/ 	.word	0x000000ff
        /*0b78*/ 	.word	0x000324a8
        /*0b7c*/ 	.short	0x0100
        /*0b7e*/ 	.byte	0x08
	.zero		1


	//   ....[19]....
        /*0b80*/ 	.word	0x000007f0
        /*0b84*/ 	.word	0x000000ff
        /*0b88*/ 	.word	0x000324b0
        /*0b8c*/ 	.short	0x0100
        /*0b8e*/ 	.byte	0x08
	.zero		1


	//   ....[20]....
        /*0b90*/ 	.word	0x00000800
        /*0b94*/ 	.word	0x000000ff
        /*0b98*/ 	.word	0x000324c0
        /*0b9c*/ 	.short	0x0100
        /*0b9e*/ 	.byte	0x08
	.zero		1


	//   ....[21]....
        /*0ba0*/ 	.word	0x00000810
        /*0ba4*/ 	.word	0x000000ff
        /*0ba8*/ 	.word	0x000324b8
        /*0bac*/ 	.short	0x0100
        /*0bae*/ 	.byte	0x08
	.zero		1


	//   ....[22]....
        /*0bb0*/ 	.word	0x00000820
        /*0bb4*/ 	.word	0x000000ff
        /*0bb8*/ 	.word	0x000324c8
        /*0bbc*/ 	.short	0x0100
        /*0bbe*/ 	.byte	0x08
	.zero		1


	//   ....[23]....
        /*0bc0*/ 	.word	0x00001da0
        /*0bc4*/ 	.word	0x00000003
        /*0bc8*/ 	.word	0x00032400
        /*0bcc*/ 	.short	0x010a
        /*0bce*/ 	.byte	0x3f
	.zero		1


	//   ....[24]....
        /*0bd0*/ 	.word	0x00001e80
        /*0bd4*/ 	.word	0x000000ff
        /*0bd8*/ 	.word	0x00032430
        /*0bdc*/ 	.short	0x010a
        /*0bde*/ 	.byte	0x06
	.zero		1


	//   ....[25]....
        /*0be0*/ 	.word	0x00001ec0
        /*0be4*/ 	.word	0x000000ff
        /*0be8*/ 	.word	0x00032430
        /*0bec*/ 	.short	0x010a
        /*0bee*/ 	.byte	0x06
	.zero		1


	//   ....[26]....
        /*0bf0*/ 	.word	0x000021f0
        /*0bf4*/ 	.word	0x00000003
        /*0bf8*/ 	.word	0x00032410
        /*0bfc*/ 	.short	0x010a
        /*0bfe*/ 	.byte	0x3f
	.zero		1


	//   ....[27]....
        /*0c00*/ 	.word	0x00002230
        /*0c04*/ 	.word	0x000000ff
        /*0c08*/ 	.word	0x00032450
        /*0c0c*/ 	.short	0x010a
        /*0c0e*/ 	.byte	0x06
	.zero		1


	//   ....[28]....
        /*0c10*/ 	.word	0x00002270
        /*0c14*/ 	.word	0x000000ff
        /*0c18*/ 	.word	0x00032450
        /*0c1c*/ 	.short	0x010a
        /*0c1e*/ 	.byte	0x06
	.zero		1


	//   ....[29]....
        /*0c20*/ 	.word	0x00002d50
        /*0c24*/ 	.word	0x000000ff
        /*0c28*/ 	.word	0x00000000
        /*0c2c*/ 	.short	0x0101
        /*0c2e*/ 	.byte	0x04
	.zero		1


	//   ....[30]....
        /*0c30*/ 	.word	0x00004170
        /*0c34*/ 	.word	0x000000ff
        /*0c38*/ 	.word	0x00000000
        /*0c3c*/ 	.short	0x0101
        /*0c3e*/ 	.byte	0x06
	.zero		1


	//   ....[31]....
        /*0c40*/ 	.word	0x000042c0
        /*0c44*/ 	.word	0x000000ff
        /*0c48*/ 	.word	0x00032430
        /*0c4c*/ 	.short	0x010a
        /*0c4e*/ 	.byte	0x05
	.zero		1


	//   ....[32]....
        /*0c50*/ 	.word	0x00004300
        /*0c54*/ 	.word	0x000000ff
        /*0c58*/ 	.word	0x00032430
        /*0c5c*/ 	.short	0x010a
        /*0c5e*/ 	.byte	0x05
	.zero		1


	//   ....[33]....
        /*0c60*/ 	.word	0x00004510
        /*0c64*/ 	.word	0x000000ff
        /*0c68*/ 	.word	0x00032450
        /*0c6c*/ 	.short	0x010a
        /*0c6e*/ 	.byte	0x05
	.zero		1


	//   ....[34]....
        /*0c70*/ 	.word	0x00004550
        /*0c74*/ 	.word	0x000000ff
        /*0c78*/ 	.word	0x00032450
        /*0c7c*/ 	.short	0x010a
        /*0c7e*/ 	.byte	0x05
	.zero		1


	//   ....[35]....
        /*0c80*/ 	.word	0x00004c50
        /*0c84*/ 	.word	0x000000ff
        /*0c88*/ 	.word	0x00000000
        /*0c8c*/ 	.short	0x0101
        /*0c8e*/ 	.byte	0x0b
	.zero		1


	//   ....[36]....
        /*0c90*/ 	.word	0x00006520
        /*0c94*/ 	.word	0x000000ff
        /*0c98*/ 	.word	0x00000000
        /*0c9c*/ 	.short	0x0101
        /*0c9e*/ 	.byte	0x05
	.zero		1


	//   ....[37]....
        /*0ca0*/ 	.word	0x00008c10
        /*0ca4*/ 	.word	0x000000ff
        /*0ca8*/ 	.word	0x00000000
        /*0cac*/ 	.short	0x0101
        /*0cae*/ 	.byte	0x06
	.zero		1


	//   ....[38]....
        /*0cb0*/ 	.word	0x00009360
        /*0cb4*/ 	.word	0x000000ff
        /*0cb8*/ 	.word	0x00000000
        /*0cbc*/ 	.short	0x0101
        /*0cbe*/ 	.byte	0x09
	.zero		1


	//   ....[39]....
        /*0cc0*/ 	.word	0x0000d670
        /*0cc4*/ 	.word	0x00000019
        /*0cc8*/ 	.word	0x00032440
        /*0ccc*/ 	.short	0x010a
        /*0cce*/ 	.byte	0x3f
	.zero		1


	//   ....[40]....
        /*0cd0*/ 	.word	0x0000dca0
        /*0cd4*/ 	.word	0x00000019
        /*0cd8*/ 	.word	0x00032430
        /*0cdc*/ 	.short	0x0107
        /*0cde*/ 	.byte	0x3f
	.zero		1


	//   ....[41]....
        /*0ce0*/ 	.word	0x0000dd70
        /*0ce4*/ 	.word	0x00000019
        /*0ce8*/ 	.word	0x00032430
        /*0cec*/ 	.short	0x0101
        /*0cee*/ 	.byte	0x3f
	.zero		1


	//   ....[42]....
        /*0cf0*/ 	.word	0x0000e8b0
        /*0cf4*/ 	.word	0x00000016
        /*0cf8*/ 	.word	0x00032400
        /*0cfc*/ 	.short	0x0107
        /*0cfe*/ 	.byte	0x3f
	.zero		1


	//   ....[43]....
        /*0d00*/ 	.word	0x0000e940
        /*0d04*/ 	.word	0x00000016
        /*0d08*/ 	.word	0x00032400
        /*0d0c*/ 	.short	0x0101
        /*0d0e*/ 	.byte	0x3f
	.zero		1


	//   ....[44]....
        /*0d10*/ 	.word	0x0000f450
        /*0d14*/ 	.word	0x00000016
        /*0d18*/ 	.word	0x00032410
        /*0d1c*/ 	.short	0x0107
        /*0d1e*/ 	.byte	0x3f
	.zero		1


	//   ....[45]....
        /*0d20*/ 	.word	0x0000f550
        /*0d24*/ 	.word	0x00000016
        /*0d28*/ 	.word	0x00032410
        /*0d2c*/ 	.short	0x0101
        /*0d2e*/ 	.byte	0x3f
	.zero		1


	//   ....[46]....
        /*0d30*/ 	.word	0x0000f570
        /*0d34*/ 	.word	0x00000016
        /*0d38*/ 	.word	0x00032420
        /*0d3c*/ 	.short	0x010a
        /*0d3e*/ 	.byte	0x3f
	.zero		1


	//   ....[47]....
        /*0d40*/ 	.word	0x0000f5f0
        /*0d44*/ 	.word	0x00000019
        /*0d48*/ 	.word	0x00032460
        /*0d4c*/ 	.short	0x010a
        /*0d4e*/ 	.byte	0x3f
	.zero		1


	//   ....[48]....
        /*0d50*/ 	.word	0x0000fd50
        /*0d54*/ 	.word	0x00000019
        /*0d58*/ 	.word	0x00032450
        /*0d5c*/ 	.short	0x0107
        /*0d5e*/ 	.byte	0x3f
	.zero		1


	//   ....[49]....
        /*0d60*/ 	.word	0x0000fe10
        /*0d64*/ 	.word	0x00000019
        /*0d68*/ 	.word	0x00032450
        /*0d6c*/ 	.short	0x0101
        /*0d6e*/ 	.byte	0x3f
	.zero		1


	//   ....[50]....
        /*0d70*/ 	.word	0x00010150
        /*0d74*/ 	.word	0x0000000a
        /*0d78*/ 	.word	0x00032440
        /*0d7c*/ 	.short	0x010a
        /*0d7e*/ 	.byte	0x3f
	.zero		1


	//   ....[51]....
        /*0d80*/ 	.word	0x00010500
        /*0d84*/ 	.word	0x0000000a
        /*0d88*/ 	.word	0x00032430
        /*0d8c*/ 	.short	0x0107
        /*0d8e*/ 	.byte	0x3f
	.zero		1


	//   ....[52]....
        /*0d90*/ 	.word	0x000105b0
        /*0d94*/ 	.word	0x0000000a
        /*0d98*/ 	.word	0x00032430
        /*0d9c*/ 	.short	0x0101
        /*0d9e*/ 	.byte	0x3f
	.zero		1


	//   ....[53]....
        /*0da0*/ 	.word	0x000105e0
        /*0da4*/ 	.word	0x0000000a
        /*0da8*/ 	.word	0x00032460
        /*0dac*/ 	.short	0x010a
        /*0dae*/ 	.byte	0x3f
	.zero		1


	//   ....[54]....
        /*0db0*/ 	.word	0x00010ae0
        /*0db4*/ 	.word	0x0000000a
        /*0db8*/ 	.word	0x00032450
        /*0dbc*/ 	.short	0x0107
        /*0dbe*/ 	.byte	0x3f
	.zero		1


	//   ....[55]....
        /*0dc0*/ 	.word	0x00010b90
        /*0dc4*/ 	.word	0x0000000a
        /*0dc8*/ 	.word	0x00032450
        /*0dcc*/ 	.short	0x0101
        /*0dce*/ 	.byte	0x3f
	.zero		1


	//   ....[56]....
        /*0dd0*/ 	.word	0x00011a10
        /*0dd4*/ 	.word	0x00000005
        /*0dd8*/ 	.word	0x00032420
        /*0ddc*/ 	.short	0x010a
        /*0dde*/ 	.byte	0x3f
	.zero		1


	//   ....[57]....
        /*0de0*/ 	.word	0x00011bb0
        /*0de4*/ 	.word	0x00000003
        /*0de8*/ 	.word	0x00032440
        /*0dec*/ 	.short	0x010a
        /*0dee*/ 	.byte	0x3f
	.zero		1


	//   ....[58]....
        /*0df0*/ 	.word	0x00011c50
        /*0df4*/ 	.word	0x00000005
        /*0df8*/ 	.word	0x00032440
        /*0dfc*/ 	.short	0x010a
        /*0dfe*/ 	.byte	0x3f
	.zero		1


	//   ....[59]....
        /*0e00*/ 	.word	0x00011c90
        /*0e04*/ 	.word	0x00000003
        /*0e08*/ 	.word	0x00032460
        /*0e0c*/ 	.short	0x010a
        /*0e0e*/ 	.byte	0x3f
	.zero		1


	//   ....[60]....
        /*0e10*/ 	.word	0x00011cd0
        /*0e14*/ 	.word	0x00000005
        /*0e18*/ 	.word	0x00032460
        /*0e1c*/ 	.short	0x010a
        /*0e1e*/ 	.byte	0x3f
	.zero		1


	//   ....[61]....
        /*0e20*/ 	.word	0x00011d30
        /*0e24*/ 	.word	0x00000003
        /*0e28*/ 	.word	0x00032400
        /*0e2c*/ 	.short	0x010a
        /*0e2e*/ 	.byte	0x3f
	.zero		1


	//   ....[62]....
        /*0e30*/ 	.word	0x00011d90
        /*0e34*/ 	.word	0x00000005
        /*0e38*/ 	.word	0x00032430
        /*0e3c*/ 	.short	0x010a
        /*0e3e*/ 	.byte	0x3f
	.zero		1


	//   ....[63]....
        /*0e40*/ 	.word	0x00011de0
        /*0e44*/ 	.word	0x00000003
        /*0e48*/ 	.word	0x00032410
        /*0e4c*/ 	.short	0x010a
        /*0e4e*/ 	.byte	0x3f
	.zero		1


	//   ....[64]....
        /*0e50*/ 	.word	0x00011e40
        /*0e54*/ 	.word	0x00000005
        /*0e58*/ 	.word	0x00032450
        /*0e5c*/ 	.short	0x010a
        /*0e5e*/ 	.byte	0x3f
	.zero		1


	//   ....[65]....
        /*0e60*/ 	.word	0x00011ea0
        /*0e64*/ 	.word	0x00000099
        /*0e68*/ 	.word	0x00032430
        /*0e6c*/ 	.short	0x010a
        /*0e6e*/ 	.byte	0x3f
	.zero		1


	//   ....[66]....
        /*0e70*/ 	.word	0x00011f00
        /*0e74*/ 	.word	0x00000014
        /*0e78*/ 	.word	0x00032450
        /*0e7c*/ 	.short	0x010a
        /*0e7e*/ 	.byte	0x3f
	.zero		1


	//   ....[67]....
        /*0e80*/ 	.word	0x00012020
        /*0e84*/ 	.word	0x00000019
        /*0e88*/ 	.word	0x00032440
        /*0e8c*/ 	.short	0x010a
        /*0e8e*/ 	.byte	0x3f
	.zero		1


	//   ....[68]....
        /*0e90*/ 	.word	0x00013e40
        /*0e94*/ 	.word	0x00000016
        /*0e98*/ 	.word	0x00032420
        /*0e9c*/ 	.short	0x010a
        /*0e9e*/ 	.byte	0x3f
	.zero		1


	//   ....[69]....
        /*0ea0*/ 	.word	0x00013e90
        /*0ea4*/ 	.word	0x00000019
        /*0ea8*/ 	.word	0x00032460
        /*0eac*/ 	.short	0x010a
        /*0eae*/ 	.byte	0x3f
	.zero		1


	//   ....[70]....
        /*0eb0*/ 	.word	0x000147e0
        /*0eb4*/ 	.word	0x0000000a
        /*0eb8*/ 	.word	0x00032440
        /*0ebc*/ 	.short	0x010a
        /*0ebe*/ 	.byte	0x3f
	.zero		1


	//   ....[71]....
        /*0ec0*/ 	.word	0x00014eb0
        /*0ec4*/ 	.word	0x0000000a
        /*0ec8*/ 	.word	0x00032460
        /*0ecc*/ 	.short	0x010a
        /*0ece*/ 	.byte	0x3f
	.zero		1


	//   ....[72]....
        /*0ed0*/ 	.word	0x00016010
        /*0ed4*/ 	.word	0x00000005
        /*0ed8*/ 	.word	0x00032420
        /*0edc*/ 	.short	0x010a
        /*0ede*/ 	.byte	0x3f
	.zero		1


	//   ....[73]....
        /*0ee0*/ 	.word	0x000161b0
        /*0ee4*/ 	.word	0x00000003
        /*0ee8*/ 	.word	0x00032440
        /*0eec*/ 	.short	0x010a
        /*0eee*/ 	.byte	0x3f
	.zero		1


	//   ....[74]....
        /*0ef0*/ 	.word	0x00016200
        /*0ef4*/ 	.word	0x00000005
        /*0ef8*/ 	.word	0x00032440
        /*0efc*/ 	.short	0x010a
        /*0efe*/ 	.byte	0x3f
	.zero		1


	//   ....[75]....
        /*0f00*/ 	.word	0x00016250
        /*0f04*/ 	.word	0x00000003
        /*0f08*/ 	.word	0x00032460
        /*0f0c*/ 	.short	0x010a
        /*0f0e*/ 	.byte	0x3f
	.zero		1


	//----- nvinfo : EIATTR_NUM_MBARRIERS
	.align		4
.L_1228:
        /*0f10*/ 	.byte	0x03, 0x38
        /*0f12*/ 	.short	0x0017


	//----- nvinfo : EIATTR_EXIT_INSTR_OFFSETS
	.align		4
        /*0f14*/ 	.byte	0x04, 0x1c
        /*0f16*/ 	.short	(.L_1230 - .L_1229)


	//   ....[0]....
.L_1229:
        /*0f18*/ 	.word	0x000009e0


	//   ....[1]....
        /*0f1c*/ 	.word	0x0000b850


	//   ....[2]....
        /*0f20*/ 	.word	0x00011d20


	//----- nvinfo : EIATTR_MAX_THREADS
	.align		4
.L_1230:
        /*0f24*/ 	.byte	0x04, 0x05
        /*0f26*/ 	.short	(.L_1232 - .L_1231)
.L_1231:
        /*0f28*/ 	.word	0x00000180
        /*0f2c*/ 	.word	0x00000001
        /*0f30*/ 	.word	0x00000001


	//----- nvinfo : EIATTR_CRS_STACK_SIZE
	.align		4
.L_1232:
        /*0f34*/ 	.byte	0x04, 0x1e
        /*0f36*/ 	.short	(.L_1234 - .L_1233)
.L_1233:
        /*0f38*/ 	.word	0x00000000


	//----- nvinfo : EIATTR_CBANK_PARAM_SIZE
	.align		4
.L_1234:
        /*0f3c*/ 	.byte	0x03, 0x19
        /*0f3e*/ 	.short	0x0bf0


	//----- nvinfo : EIATTR_PARAM_CBANK
	.align		4
        /*0f40*/ 	.byte	0x04, 0x0a
        /*0f42*/ 	.short	(.L_1236 - .L_1235)
	.align		4
.L_1235:
        /*0f44*/ 	.word	index@(.nv.constant0._ZN7cutlass13device_kernelIN5flash11enable_sm90INS1_16FlashAttnFwdSm90INS1_25CollectiveMainloopFwdSm90ILi2EN4cute5tupleIJNS5_1CILi1EEES8_S8_EEENS6_IJNS7_ILi128EEENS7_ILi96EEENS7_ILi64EEEEEELi256ENS_6half_tEfNS_4arch4Sm90ELb0ELb0ELb0ELb1ELb1ELb0ELb1ELb1ELb0ELb1ELb1ELb0EEENS1_21CollectiveEpilogueFwdINS6_IJSA_NS7_ILi256EEESB_EEES9_SE_SG_Li256ELb1ELb1ELb1ELb0EEENS1_36VarlenDynamicPersistentTileSchedulerILi128ELi96ELi256ELi128ELb1ELb1ELb1ELb0ELb1ELb1EEEEEEEEEvNT_6ParamsE)
        /*0f48*/ 	.short	0x0210
        /*0f4a*/ 	.short	0x0bf0


	//----- nvinfo : EIATTR_SW_WAR
	.align		4
.L_1236:
        /*0f4c*/ 	.byte	0x04, 0x36
        /*0f4e*/ 	.short	(.L_1238 - .L_1237)
.L_1237:
        /*0f50*/ 	.word	0x00000008
.L_1238:


//--------------------- .nv.info._ZN7cutlass13device_kernelIN5flash11enable_sm90INS1_16FlashAttnFwdSm90INS1_25CollectiveMainloopFwdSm90ILi2EN4cute5tupleIJNS5_1CILi1EEES8_S8_EEENS6_IJNS7_ILi128EEENS7_ILi96EEENS7_ILi64EEEEEELi256ENS_6half_tEfNS_4arch4Sm90ELb0ELb0ELb0ELb1ELb1ELb1ELb1ELb1ELb0ELb1ELb1ELb0EEENS1_21CollectiveEpilogueFwdINS6_IJSA_NS7_ILi256EEESB_EEES9_SE_SG_Li256ELb1ELb1ELb1ELb0EEENS1_36VarlenDynamicPersistentTileSchedulerILi128ELi96ELi256ELi128ELb1ELb1ELb1ELb0ELb1ELb1EEEEEEEEEvNT_6ParamsE --------------------------
	.section	.nv.info._ZN7cutlass13device_kernelIN5flash11enable_sm90INS1_16FlashAttnFwdSm90INS1_25CollectiveMainloopFwdSm90ILi2EN4cute5tupleIJNS5_1CILi1EEES8_S8_EEENS6_IJNS7_ILi128EEENS7_ILi96EEENS7_ILi64EEEEEELi256ENS_6half_tEfNS_4arch4Sm90ELb0ELb0ELb0ELb1ELb1ELb1ELb1ELb1ELb0ELb1ELb1ELb0EEENS1_21CollectiveEpilogueFwdINS6_IJSA_NS7_ILi256EEESB_EEES9_SE_SG_Li256ELb1ELb1ELb1ELb0EEENS1_36VarlenDynamicPersistentTileSchedulerILi128ELi96ELi256ELi128ELb1ELb1ELb1ELb0ELb1ELb1EEEEEEEEEvNT_6ParamsE,"",@"SHT_CUDA_INFO"
	.sectionflags	@""
	.align	4


	//----- nvinfo : EIATTR_CUDA_API_VERSION
	.align		4
        /*0000*/ 	.byte	0x04, 0x37
        /*0002*/ 	.short	(.L_1240 - .L_1239)
.L_1239:
        /*0004*/ 	.word	0x00000082


	//----- nvinfo : EIATTR_KPARAM_INFO
	.align		4
.L_1240:
        /*0008*/ 	.byte	0x04, 0x17
        /*000a*/ 	.short	(.L_1242 - .L_1241)
.L_1241:
        /*000c*/ 	.word	0x00000000
        /*0010*/ 	.short	0x0000
        /*0012*/ 	.short	0x0070
        /*0014*/ 	.byte	0x00, 0xf0, 0x01, 0x2e


	//----- nvinfo : EIATTR_SPARSE_MMA_MASK
	.align		4
.L_1242:
        /*0018*/ 	.byte	0x03, 0x50
        /*001a*/ 	.short	0x0000


	//----- nvinfo : EIATTR_MAXREG_COUNT
	.align		4
        /*001c*/ 	.byte	0x03, 0x1b
        /*001e*/ 	.short	0x00a8


	//----- nvinfo : EIATTR_NUM_BARRIERS
	.align		4
        /*0020*/ 	.byte	0x02, 0x4c
        /*0022*/ 	.byte	0x10
	.zero		1


	//----- nvinfo : EIATTR_EXTERNS
	.align		4
        /*0024*/ 	.byte	0x04, 0x0f
        /*0026*/ 	.short	(.L_1244 - .L_1243)


	//   ....[0]....
	.align		4
.L_1243:
        /*0028*/ 	.word	index@(__assertfail)


	//----- nvinfo : EIATTR_ANNOTATIONS
	.align		4
.L_1244:
        /*002c*/ 	.byte	0x04, 0x55
        /*002e*/ 	.short	(.L_1246 - .L_1245)


	//   ....[0]....
.L_1245:
        /* <DEDUP_REMOVED lines=188> */


	//----- nvinfo : EIATTR_MERCURY_ISA_VERSION
	.align		4
.L_1246:
        /*0bd8*/ 	.byte	0x03, 0x5f
        /*0bda*/ 	.short	0x0101


	//----- nvinfo : EIATTR_UNUSED_LOAD_BYTE_OFFSET
	.align		4
        /*0bdc*/ 	.byte	0x04, 0x44
        /*0bde*/ 	.short	(.L_1248 - .L_1247)


	//   ....[0]....
.L_1247:
        /*0be0*/ 	.word	0x00000a70
        /*0be4*/ 	.word	0x0000fff0


	//   ....[1]....
        /*0be8*/ 	.word	0x0000f160
        /*0bec*/ 	.word	0x0000fff0


	//----- nvinfo : EIATTR_INT_WARP_WIDE_INSTR_OFFSETS
	.align		4
.L_1248:
        /*0bf0*/ 	.byte	0x04, 0x31
        /*0bf2*/ 	.short	(.L_1250 - .L_1249)


	//   ....[0]....
.L_1249:
        /*0bf4*/ 	.word	0x00000120


	//   ....[1]....
        /*0bf8*/ 	.word	0x00000160


	//   ....[2]....
        /*0bfc*/ 	.word	0x000001d0


	//   ....[3]....
        /*0c00*/ 	.word	0x00000240


	//   ....[4]....
        /*0c04*/ 	.word	0x00016f60


	//   ....[5]....
        /*0c08*/ 	.word	0x00016ff0


	//   ....[6]....
        /*0c0c*/ 	.word	0x0001af60


	//   ....[7]....
        /*0c10*/ 	.word	0x0001aff0


	//----- nvinfo : EIATTR_COOP_GROUP_MASK_REGIDS
	.align		4
.L_1250:
        /*0c14*/ 	.byte	0x04, 0x29
        /*0c16*/ 	.short	(.L_1252 - .L_1251)


	//   ....[0]....
.L_1251:
        /*0c18*/ 	.word	0xffffffff


	//   ....[1]....
        /*0c1c*/ 	.word	0xffffffff


	//   ....[2]....
        /*0c20*/ 	.word	0xffffffff


	//   ....[3]....
        /*0c24*/ 	.word	0xffffffff


	//   ....[4]....
        /*0c28*/ 	.word	0xffffffff


	//   ....[5]....
        /*0c2c*/ 	.word	0xffffffff


	//   ....[6]....
        /*0c30*/ 	.word	0xffffffff


	//   ....[7]....
        /*0c34*/ 	.word	0xffffffff


	//   ....[8]....
        /*0c38*/ 	.word	0xffffffff


	//   ....[9]....
        /*0c3c*/ 	.word	0xffffffff


	//   ....[10]....
        /*0c40*/ 	.word	0xffffffff


	//   ....[11]....
        /*0c44*/ 	.word	0xffffffff


	//   ....[12]....
        /*0c48*/ 	.word	0xffffffff


	//   ....[13]....
        /*0c4c*/ 	.word	0xffffffff


	//   ....[14]....
        /*0c50*/ 	.word	0xffffffff


	//   ....[15]....
        /*0c54*/ 	.word	0xffffffff


	//   ....[16]....
        /*0c58*/ 	.word	0xffffffff


	//   ....[17]....
        /*0c5c*/ 	.word	0xffffffff


	//   ....[18]....
        /*0c60*/ 	.word	0xffffffff


	//   ....[19]....
        /*0c64*/ 	.word	0xffffffff


	//   ....[20]....
        /*0c68*/ 	.word	0xffffffff


	//   ....[21]....
        /*0c6c*/ 	.word	0xffffffff


	//   ....[22]....
        /*0c70*/ 	.word	0xffffffff


	//   ....[23]....
        /*0c74*/ 	.word	0xffffffff


	//   ....[24]....
        /*0c78*/ 	.word	0xffffffff


	//   ....[25]....
        /*0c7c*/ 	.word	0xffffffff


	//   ....[26]....
        /*0c80*/ 	.word	0xffffffff


	//   ....[27]....
        /*0c84*/ 	.word	0xffffffff


	//   ....[28]....
        /*0c88*/ 	.word	0xffffffff


	//   ....[29]....
        /*0c8c*/ 	.word	0xffffffff


	//   ....[30]....
        /*0c90*/ 	.word	0xffffffff


	//   ....[31]....
        /*0c94*/ 	.word	0xffffffff


	//   ....[32]....
        /*0c98*/ 	.word	0xffffffff


	//   ....[33]....
        /*0c9c*/ 	.word	0xffffffff


	//   ....[34]....
        /*0ca0*/ 	.word	0xffffffff


	//   ....[35]....
        /*0ca4*/ 	.word	0xffffffff


	//   ....[36]....
        /*0ca8*/ 	.word	0xffffffff


	//   ....[37]....
        /*0cac*/ 	.word	0xffffffff


	//   ....[38]....
        /*0cb0*/ 	.word	0xffffffff


	//   ....[39]....
        /*0cb4*/ 	.word	0xffffffff


	//   ....[40]....
        /*0cb8*/ 	.word	0xffffffff


	//   ....[41]....
        /*0cbc*/ 	.word	0xffffffff


	//   ....[42]....
        /*0cc0*/ 	.word	0xffffffff


	//   ....[43]....
        /*0cc4*/ 	.word	0xffffffff


	//   ....[44]....
        /*0cc8*/ 	.word	0xffffffff


	//   ....[45]....
        /*0ccc*/ 	.word	0xffffffff


	//   ....[46]....
        /*0cd0*/ 	.word	0xffffffff


	//   ....[47]....
        /*0cd4*/ 	.word	0xffffffff


	//   ....[48]....
        /*0cd8*/ 	.word	0xffffffff


	//   ....[49]....
        /*0cdc*/ 	.word	0xffffffff


	//   ....[50]....
        /*0ce0*/ 	.word	0xffffffff


	//   ....[51]....
        /*0ce4*/ 	.word	0xffffffff


	//   ....[52]....
        /*0ce8*/ 	.word	0xffffffff


	//   ....[53]....
        /*0cec*/ 	.word	0xffffffff


	//   ....[54]....
        /*0cf0*/ 	.word	0xffffffff


	//   ....[55]....
        /*0cf4*/ 	.word	0xffffffff


	//   ....[56]....
        /*0cf8*/ 	.word	0xffffffff


	//   ....[57]....
        /*0cfc*/ 	.word	0xffffffff


	//   ....[58]....
        /*0d00*/ 	.word	0xffffffff


	//   ....[59]....
        /*0d04*/ 	.word	0xffffffff


	//   ....[60]....
        /*0d08*/ 	.word	0xffffffff


	//   ....[61]....
        /*0d0c*/ 	.word	0xffffffff


	//   ....[62]....
        /*0d10*/ 	.word	0xffffffff


	//   ....[63]....
        /*0d14*/ 	.word	0xffffffff


	//   ....[64]....
        /*0d18*/ 	.word	0xffffffff


	//   ....[65]....
        /*0d1c*/ 	.word	0xffffffff


	//   ....[66]....
        /*0d20*/ 	.word	0xffffffff


	//   ....[67]....
        /*0d24*/ 	.word	0xffffffff


	//   ....[68]....
        /*0d28*/ 	.word	0xffffffff


	//   ....[69]....
        /*0d2c*/ 	.word	0xffffffff


	//   ....[70]....
        /*0d30*/ 	.word	0xffffffff


	//   ....[71]....
        /*0d34*/ 	.word	0xffffffff


	//   ....[72]....
        /*0d38*/ 	.word	0xffffffff


	//   ....[73]....
        /*0d3c*/ 	.word	0xffffffff


	//   ....[74]....
        /*0d40*/ 	.word	0xffffffff


	//   ....[75]....
        /*0d44*/ 	.word	0xffffffff


	//   ....[76]....
        /*0d48*/ 	.word	0xffffffff


	//   ....[77]....
        /*0d4c*/ 	.word	0xffffffff


	//   ....[78]....
        /*0d50*/ 	.word	0xffffffff


	//   ....[79]....
        /*0d54*/ 	.word	0xffffffff


	//   ....[80]....
        /*0d58*/ 	.word	0xffffffff


	//   ....[81]....
        /*0d5c*/ 	.word	0xffffffff


	//   ....[82]....
        /*0d60*/ 	.word	0xffffffff


	//   ....[83]....
        /*0d64*/ 	.word	0xffffffff


	//   ....[84]....
        /*0d68*/ 	.word	0xffffffff


	//   ....[85]....
        /*0d6c*/ 	.word	0xffffffff


	//   ....[86]....
        /*0d70*/ 	.word	0xffffffff


	//   ....[87]....
        /*0d74*/ 	.word	0xffffffff


	//   ....[88]....
        /*0d78*/ 	.word	0xffffffff


	//   ....[89]....
        /*0d7c*/ 	.word	0xffffffff


	//   ....[90]....
        /*0d80*/ 	.word	0xffffffff


	//   ....[91]....
        /*0d84*/ 	.word	0xffffffff


	//   ....[92]....
        /*0d88*/ 	.word	0xffffffff


	//   ....[93]....
        /*0d8c*/ 	.word	0xffffffff


	//   ....[94]....
        /*0d90*/ 	.word	0xffffffff


	//   ....[95]....
        /*0d94*/ 	.word	0xffffffff


	//   ....[96]....
        /*0d98*/ 	.word	0xffffffff


	//   ....[97]....
        /*0d9c*/ 	.word	0xffffffff


	//   ....[98]....
        /*0da0*/ 	.word	0xffffffff


	//   ....[99]....
        /*0da4*/ 	.word	0xffffffff


	//   ....[100]....
        /*0da8*/ 	.word	0xffffffff


	//   ....[101]....
        /*0dac*/ 	.word	0xffffffff


	//   ....[102]....
        /*0db0*/ 	.word	0xffffffff


	//   ....[103]....
        /*0db4*/ 	.word	0xffffffff


	//   ....[104]....
        /*0db8*/ 	.word	0xffffffff


	//   ....[105]....
        /*0dbc*/ 	.word	0xffffffff


	//   ....[106]....
        /*0dc0*/ 	.word	0xffffffff


	//   ....[107]....
        /*0dc4*/ 	.word	0xffffffff


	//   ....[108]....
        /*0dc8*/ 	.word	0xffffffff


	//   ....[109]....
        /*0dcc*/ 	.word	0xffffffff


	//   ....[110]....
        /*0dd0*/ 	.word	0xffffffff


	//   ....[111]....
        /*0dd4*/ 	.word	0xffffffff


	//   ....[112]....
        /*0dd8*/ 	.word	0xffffffff


	//   ....[113]....
        /*0ddc*/ 	.word	0xffffffff


	//   ....[114]....
        /*0de0*/ 	.word	0xffffffff


	//   ....[115]....
        /*0de4*/ 	.word	0xffffffff


	//   ....[116]....
        /*0de8*/ 	.word	0xffffffff


	//   ....[117]....
        /*0dec*/ 	.word	0xffffffff


	//   ....[118]....
        /*0df0*/ 	.word	0xffffffff


	//   ....[119]....
        /*0df4*/ 	.word	0xffffffff


	//   ....[120]....
        /*0df8*/ 	.word	0xffffffff


	//   ....[121]....
        /*0dfc*/ 	.word	0xffffffff


	//   ....[122]....
        /*0e00*/ 	.word	0xffffffff


	//   ....[123]....
        /*0e04*/ 	.word	0xffffffff


	//   ....[124]....
        /*0e08*/ 	.word	0xffffffff


	//   ....[125]....
        /*0e0c*/ 	.word	0xffffffff


	//   ....[126]....
        /*0e10*/ 	.word	0xffffffff


	//   ....[127]....
        /*0e14*/ 	.word	0xffffffff


	//   ....[128]....
        /*0e18*/ 	.word	0xffffffff


	//   ....[129]....
        /*0e1c*/ 	.word	0xffffffff


	//   ....[130]....
        /*0e20*/ 	.word	0xffffffff


	//   ....[131]....
        /*0e24*/ 	.word	0xffffffff


	//   ....[132]....
        /*0e28*/ 	.word	0xffffffff


	//   ....[133]....
        /*0e2c*/ 	.word	0xffffffff


	//   ....[134]....
        /*0e30*/ 	.word	0xffffffff


	//   ....[135]....
        /*0e34*/ 	.word	0xffffffff


	//   ....[136]....
        /*0e38*/ 	.word	0xffffffff


	//   ....[137]....
        /*0e3c*/ 	.word	0xffffffff


	//   ....[138]....
        /*0e40*/ 	.word	0xffffffff


	//   ....[139]....
        /*0e44*/ 	.word	0xffffffff


	//   ....[140]....
        /*0e48*/ 	.word	0xffffffff


	//   ....[141]....
        /*0e4c*/ 	.word	0xffffffff


	//   ....[142]....
        /*0e50*/ 	.word	0xffffffff


	//   ....[143]....
        /*0e54*/ 	.word	0xffffffff


	//   ....[144]....
        /*0e58*/ 	.word	0xffffffff


	//   ....[145]....
        /*0e5c*/ 	.word	0xffffffff


	//   ....[146]....
        /*0e60*/ 	.word	0xffffffff


	//   ....[147]....
        /*0e64*/ 	.word	0xffffffff


	//   ....[148]....
        /*0e68*/ 	.word	0xffffffff


	//   ....[149]....
        /*0e6c*/ 	.word	0xffffffff


	//   ....[150]....
        /*0e70*/ 	.word	0xffffffff


	//   ....[151]....
        /*0e74*/ 	.word	0xffffffff


	//   ....[152]....
        /*0e78*/ 	.word	0xffffffff


	//   ....[153]....
        /*0e7c*/ 	.word	0xffffffff


	//   ....[154]....
        /*0e80*/ 	.word	0xffffffff


	//   ....[155]....
        /*0e84*/ 	.word	0xffffffff


	//   ....[156]....
        /*0e88*/ 	.word	0xffffffff


	//   ....[157]....
        /*0e8c*/ 	.word	0xffffffff


	//   ....[158]....
        /*0e90*/ 	.word	0xffffffff


	//   ....[159]....
        /*0e94*/ 	.word	0xffffffff


	//   ....[160]....
        /*0e98*/ 	.word	0xffffffff


	//   ....[161]....
        /*0e9c*/ 	.word	0xffffffff


	//   ....[162]....
        /*0ea0*/ 	.word	0xffffffff


	//   ....[163]....
        /*0ea4*/ 	.word	0xffffffff


	//   ....[164]....
        /*0ea8*/ 	.word	0xffffffff


	//   ....[165]....
        /*0eac*/ 	.word	0xffffffff


	//   ....[166]....
        /*0eb0*/ 	.word	0xffffffff


	//   ....[167]....
        /*0eb4*/ 	.word	0xffffffff


	//   ....[168]....
        /*0eb8*/ 	.word	0xffffffff


	//   ....[169]....
        /*0ebc*/ 	.word	0xffffffff


	//   ....[170]....
        /*0ec0*/ 	.word	0xffffffff


	//   ....[171]....
        /*0ec4*/ 	.word	0xffffffff


	//   ....[172]....
        /*0ec8*/ 	.word	0xffffffff


	//   ....[173]....
        /*0ecc*/ 	.word	0xffffffff


	//   ....[174]....
        /*0ed0*/ 	.word	0xffffffff


	//   ....[175]....
        /*0ed4*/ 	.word	0xffffffff


	//   ....[176]....
        /*0ed8*/ 	.word	0xffffffff


	//   ....[177]....
        /*0edc*/ 	.word	0xffffffff


	//   ....[178]....
        /*0ee0*/ 	.word	0xffffffff


	//   ....[179]....
        /*0ee4*/ 	.word	0xffffffff


	//   ....[180]....
        /*0ee8*/ 	.word	0xffffffff


	//   ....[181]....
        /*0eec*/ 	.word	0xffffffff


	//   ....[182]....
        /*0ef0*/ 	.word	0xffffffff


	//   ....[183]....
        /*0ef4*/ 	.word	0xffffffff


	//   ....[184]....
        /*0ef8*/ 	.word	0xffffffff


	//   ....[185]....
        /*0efc*/ 	.word	0x0500000f


	//   ....[186]....
        /*0f00*/ 	.word	0x0500000f


	//   ....[187]....
        /*0f04*/ 	.word	0x0500000f


	//   ....[188]....
        /*0f08*/ 	.word	0x0500000f


	//   ....[189]....
        /*0f0c*/ 	.word	0x0500000f


	//   ....[190]....
        /*0f10*/ 	.word	0x0500000f


	//   ....[191]....
        /*0f14*/ 	.word	0x0500000f


	//   ....[192]....
        /*0f18*/ 	.word	0x0500000f


	//   ....[193]....
        /*0f1c*/ 	.word	0x0500000f


	//   ....[194]....
        /*0f20*/ 	.word	0x0500000f


	//   ....[195]....
        /*0f24*/ 	.word	0x0500000f


	//   ....[196]....
        /*0f28*/ 	.word	0x0500000f


	//   ....[197]....
        /*0f2c*/ 	.word	0x0500000f


	//   ....[198]....
        /*0f30*/ 	.word	0x0500000f


	//   ....[199]....
        /*0f34*/ 	.word	0x0500000f


	//   ....[200]....
        /*0f38*/ 	.word	0x0500000f


	//   ....[201]....
        /*0f3c*/ 	.word	0x0500000f


	//   ....[202]....
        /*0f40*/ 	.word	0x0500000f


	//   ....[203]....
        /*0f44*/ 	.word	0x0500000f


	//   ....[204]....
        /*0f48*/ 	.word	0x0500000f


	//   ....[205]....
        /*0f4c*/ 	.word	0x0500000f


	//   ....[206]....
        /*0f50*/ 	.word	0x0500000f


	//   ....[207]....
        /*0f54*/ 	.word	0x0500000f


	//   ....[208]....
        /*0f58*/ 	.word	0x0500000f


	//   ....[209]....
        /*0f5c*/ 	.word	0x0500000f


	//   ....[210]....
        /*0f60*/ 	.word	0x0500000f


	//   ....[211]....
        /*0f64*/ 	.word	0x0500000f


	//   ....[212]....
        /*0f68*/ 	.word	0x0500000f


	//   ....[213]....
        /*0f6c*/ 	.word	0x0500000f


	//   ....[214]....
        /*0f70*/ 	.word	0x0500000f


	//   ....[215]....
        /*0f74*/ 	.word	0x0500000f


	//   ....[216]....
        /*0f78*/ 	.word	0x0500000f


	//   ....[217]....
        /*0f7c*/ 	.word	0x0500000f


	//   ....[218]....
        /*0f80*/ 	.word	0x0500000f


	//   ....[219]....
        /*0f84*/ 	.word	0x0500000f


	//   ....[220]....
        /*0f88*/ 	.word	0x0500000f


	//   ....[221]....
        /*0f8c*/ 	.word	0x0500000f


	//   ....[222]....
        /*0f90*/ 	.word	0x0500000f


	//   ....[223]....
        /*0f94*/ 	.word	0x0500000f


	//   ....[224]....
        /*0f98*/ 	.word	0x0500000f


	//   ....[225]....
        /*0f9c*/ 	.word	0x0500000f


	//   ....[226]....
        /*0fa0*/ 	.word	0x0500000f


	//   ....[227]....
        /*0fa4*/ 	.word	0x0500000f


	//   ....[228]....
        /*0fa8*/ 	.word	0x0500000f


	//   ....[229]....
        /*0fac*/ 	.word	0x0500000f


	//   ....[230]....
        /*0fb0*/ 	.word	0x0500000f


	//   ....[231]....
        /*0fb4*/ 	.word	0x0500000f


	//   ....[232]....
        /*0fb8*/ 	.word	0x0500000f


	//   ....[233]....
        /*0fbc*/ 	.word	0x0500000f


	//   ....[234]....
        /*0fc0*/ 	.word	0x0500000f


	//   ....[235]....
        /*0fc4*/ 	.word	0x0500000f


	//   ....[236]....
        /*0fc8*/ 	.word	0x0500000f


	//   ....[237]....
        /*0fcc*/ 	.word	0x0500000f


	//   ....[238]....
        /*0fd0*/ 	.word	0x0500000f


	//   ....[239]....
        /*0fd4*/ 	.word	0x0500000f


	//   ....[240]....
        /*0fd8*/ 	.word	0x0500000f


	//   ....[241]....
        /*0fdc*/ 	.word	0x0500000f


	//   ....[242]....
        /*0fe0*/ 	.word	0x0500000f


	//   ....[243]....
        /*0fe4*/ 	.word	0x0500000f


	//   ....[244]....
        /*0fe8*/ 	.word	0x0500000f


	//   ....[245]....
        /*0fec*/ 	.word	0x0500000f


	//   ....[246]....
        /*0ff0*/ 	.word	0x0500000f


	//   ....[247]....
        /*0ff4*/ 	.word	0x0500000f


	//   ....[248]....
        /*0ff8*/ 	.word	0x0500000f


	//   ....[249]....
        /*0ffc*/ 	.word	0x0500000f


	//   ....[250]....
        /*1000*/ 	.word	0x0500000f


	//   ....[251]....
        /*1004*/ 	.word	0x0500000f


	//   ....[252]....
        /*1008*/ 	.word	0x0500000f


	//   ....[253]....
        /*100c*/ 	.word	0x0500000f


	//   ....[254]....
        /*1010*/ 	.word	0x0500000f


	//   ....[255]....
        /*1014*/ 	.word	0x0500000f


	//   ....[0]....
        /*1018*/ 	.word	0x0500000f


	//   ....[1]....
        /*101c*/ 	.word	0x0500000f


	//   ....[2]....
        /*1020*/ 	.word	0x0500000f


	//   ....[3]....
        /*1024*/ 	.word	0x0500000f


	//   ....[4]....
        /*1028*/ 	.word	0x0500000f


	//   ....[5]....
        /*102c*/ 	.word	0x0500000f


	//   ....[6]....
        /*1030*/ 	.word	0x0500000f


	//   ....[7]....
        /*1034*/ 	.word	0x0500000f


	//   ....[8]....
        /*1038*/ 	.word	0x0500000f


	//   ....[9]....
        /*103c*/ 	.word	0x0500000f


	//   ....[10]....
        /*1040*/ 	.word	0x0500000f


	//   ....[11]....
        /*1044*/ 	.word	0x0500000f


	//   ....[12]....
        /*1048*/ 	.word	0x0500000f


	//   ....[13]....
        /*104c*/ 	.word	0x0500000f


	//   ....[14]....
        /*1050*/ 	.word	0x0500000f


	//   ....[15]....
        /*1054*/ 	.word	0x0500000f


	//   ....[16]....
        /*1058*/ 	.word	0x0500000f


	//   ....[17]....
        /*105c*/ 	.word	0x0500000f


	//   ....[18]....
        /*1060*/ 	.word	0x0500000f


	//   ....[19]....
        /*1064*/ 	.word	0x0500000f


	//   ....[20]....
        /*1068*/ 	.word	0x0500000f


	//   ....[21]....
        /*106c*/ 	.word	0x0500000f


	//   ....[22]....
        /*1070*/ 	.word	0x0500000f


	//   ....[23]....
        /*1074*/ 	.word	0x0500000f


	//   ....[24]....
        /*1078*/ 	.word	0x0500000f


	//   ....[25]....
        /*107c*/ 	.word	0x0500000f


	//   ....[26]....
        /*1080*/ 	.word	0x0500000f


	//   ....[27]....
        /*1084*/ 	.word	0x0500000f


	//   ....[28]....
        /*1088*/ 	.word	0x0500000f


	//   ....[29]....
        /*108c*/ 	.word	0x0500000f


	//   ....[30]....
        /*1090*/ 	.word	0x0500000f


	//   ....[31]....
        /*1094*/ 	.word	0x0500000f


	//   ....[32]....
        /*1098*/ 	.word	0x0500000f


	//   ....[33]....
        /*109c*/ 	.word	0x0500000f


	//   ....[34]....
        /*10a0*/ 	.word	0x0500000f


	//   ....[35]....
        /*10a4*/ 	.word	0x0500000f


	//   ....[36]....
        /*10a8*/ 	.word	0x0500000f


	//   ....[37]....
        /*10ac*/ 	.word	0x0500000f


	//   ....[38]....
        /*10b0*/ 	.word	0x0500000f


	//   ....[39]....
        /*10b4*/ 	.word	0x0500000f


	//   ....[40]....
        /*10b8*/ 	.word	0x0500000f


	//   ....[41]....
        /*10bc*/ 	.word	0x0500000f


	//   ....[42]....
        /*10c0*/ 	.word	0x0500000f


	//   ....[43]....
        /*10c4*/ 	.word	0x0500000f


	//   ....[44]....
        /*10c8*/ 	.word	0x0500000f


	//   ....[45]....
        /*10cc*/ 	.word	0x0500000f


	//   ....[46]....
        /*10d0*/ 	.word	0x0500000f


	//   ....[47]....
        /*10d4*/ 	.word	0x0500000f


	//   ....[48]....
        /*10d8*/ 	.word	0x0500000f


	//   ....[49]....
        /*10dc*/ 	.word	0x0500000f


	//   ....[50]....
        /*10e0*/ 	.word	0x0500000f


	//   ....[51]....
        /*10e4*/ 	.word	0x0500000f


	//   ....[52]....
        /*10e8*/ 	.word	0x0500000f


	//   ....[53]....
        /*10ec*/ 	.word	0x0500000f


	//   ....[54]....
        /*10f0*/ 	.word	0x0500000f


	//   ....[55]....
        /*10f4*/ 	.word	0x0500000f


	//   ....[56]....
        /*10f8*/ 	.word	0x0500000f


	//   ....[57]....
        /*10fc*/ 	.word	0x0500000f


	//   ....[58]....
        /*1100*/ 	.word	0x0500000f


	//   ....[59]....
        /*1104*/ 	.word	0x0500000f


	//   ....[60]....
        /*1108*/ 	.word	0x0500000f


	//   ....[61]....
        /*110c*/ 	.word	0x0500000f


	//   ....[62]....
        /*1110*/ 	.word	0x0500000f


	//   ....[63]....
        /*1114*/ 	.word	0x0500000f


	//   ....[64]....
        /*1118*/ 	.word	0x0500000f


	//   ....[65]....
        /*111c*/ 	.word	0x0500000f


	//   ....[66]....
        /*1120*/ 	.word	0x0500000f


	//   ....[67]....
        /*1124*/ 	.word	0x0500000f


	//   ....[68]....
        /*1128*/ 	.word	0x0500000f


	//   ....[69]....
        /*112c*/ 	.word	0x0500000f


	//   ....[70]....
        /*1130*/ 	.word	0x0500000f


	//----- nvinfo : EIATTR_COOP_GROUP_INSTR_OFFSETS
	.align		4
.L_1252:
        /*1134*/ 	.byte	0x04, 0x28
        /*1136*/ 	.short	(.L_1254 - .L_1253)


	//   ....[0]....
.L_1253:
        /*1138*/ 	.word	0x00000060


	//   ....[1]....
        /*113c*/ 	.word	0x00000130


	//   ....[2]....
        /*1140*/ 	.word	0x000001f0


	//   ....[3]....
        /*1144*/ 	.word	0x000003c0


	//   ....[4]....
        /*1148*/ 	.word	0x00000520


	//   ....[5]....
        /*114c*/ 	.word	0x00000640


	//   ....[6]....
        /*1150*/ 	.word	0x000007a0


	//   ....[7]....
        /*1154*/ 	.word	0x000037f0


	//   ....[8]....
        /*1158*/ 	.word	0x00003800


	//   ....[9]....
        /*115c*/ 	.word	0x00003f10


	//   ....[10]....
        /*1160*/ 	.word	0x00003f20


	//   ....[11]....
        /*1164*/ 	.word	0x00004af0


	//   ....[12]....
        /*1168*/ 	.word	0x00004b00


	//   ....[13]....
        /*116c*/ 	.word	0x000052b0


	//   ....[14]....
        /*1170*/ 	.word	0x000052c0


	//   ....[15]....
        /*1174*/ 	.word	0x00005c90


	//   ....[16]....
        /*1178*/ 	.word	0x00005ca0


	//   ....[17]....
        /*117c*/ 	.word	0x00005db0


	//   ....[18]....
        /*1180*/ 	.word	0x00005dc0


	//   ....[19]....
        /*1184*/ 	.word	0x00006190


	//   ....[20]....
        /*1188*/ 	.word	0x000061c0


	//   ....[21]....
        /*118c*/ 	.word	0x00006490


	//   ....[22]....
        /*1190*/ 	.word	0x000064b0


	//   ....[23]....
        /*1194*/ 	.word	0x00007060


	//   ....[24]....
        /*1198*/ 	.word	0x00007660


	//   ....[25]....
        /*119c*/ 	.word	0x00007670


	//   ....[26]....
        /*11a0*/ 	.word	0x00007680


	//   ....[27]....
        /*11a4*/ 	.word	0x00007690


	//   ....[28]....
        /*11a8*/ 	.word	0x00008690


	//   ....[29]....
        /*11ac*/ 	.word	0x000086a0


	//   ....[30]....
        /*11b0*/ 	.word	0x000086b0


	//   ....[31]....
        /*11b4*/ 	.word	0x000086c0


	//   ....[32]....
        /*11b8*/ 	.word	0x0000af70


	//   ....[33]....
        /*11bc*/ 	.word	0x0000b010


	//   ....[34]....
        /*11c0*/ 	.word	0x0000b050


	//   ....[35]....
        /*11c4*/ 	.word	0x0000b100


	//   ....[36]....
        /*11c8*/ 	.word	0x0000ce10


	//   ....[37]....
        /*11cc*/ 	.word	0x0000ce30


	//   ....[38]....
        /*11d0*/ 	.word	0x0000d6d0


	//   ....[39]....
        /*11d4*/ 	.word	0x0000d730


	//   ....[40]....
        /*11d8*/ 	.word	0x0000e6e0


	//   ....[41]....
        /*11dc*/ 	.word	0x0000e770


	//   ....[42]....
        /*11e0*/ 	.word	0x0000e8c0


	//   ....[43]....
        /*11e4*/ 	.word	0x0000ea90


	//   ....[44]....
        /*11e8*/ 	.word	0x00010210


	//   ....[45]....
        /*11ec*/ 	.word	0x00010230


	//   ....[46]....
        /*11f0*/ 	.word	0x00010240


	//   ....[47]....
        /*11f4*/ 	.word	0x00010250


	//   ....[48]....
        /*11f8*/ 	.word	0x00010c70


	//   ....[49]....
        /*11fc*/ 	.word	0x00010c80


	//   ....[50]....
        /*1200*/ 	.word	0x00010eb0


	//   ....[51]....
        /*1204*/ 	.word	0x00010ec0


	//   ....[52]....
        /*1208*/ 	.word	0x000110f0


	//   ....[53]....
        /*120c*/ 	.word	0x00011100


	//   ....[54]....
        /*1210*/ 	.word	0x00011330


	//   ....[55]....
        /*1214*/ 	.word	0x00011340


	//   ....[56]....
        /*1218*/ 	.word	0x00011810


	//   ....[57]....
        /*121c*/ 	.word	0x00011820


	//   ....[58]....
        /*1220*/ 	.word	0x000124a0


	//   ....[59]....
        /*1224*/ 	.word	0x000124b0


	//   ....[60]....
        /*1228*/ 	.word	0x00013af0


	//   ....[61]....
        /*122c*/ 	.word	0x00013b00


	//   ....[62]....
        /*1230*/ 	.word	0x00013d40


	//   ....[63]....
        /*1234*/ 	.word	0x00013d50


	//   ....[64]....
        /*1238*/ 	.word	0x00013f80


	//   ....[65]....
        /*123c*/ 	.word	0x00013f90


	//   ....[66]....
        /*1240*/ 	.word	0x000141c0


	//   ....[67]....
        /*1244*/ 	.word	0x000141d0


	//   ....[68]....
        /*1248*/ 	.word	0x00014460


	//   ....[69]....
        /*124c*/ 	.word	0x00014670


	//   ....[70]....
        /*1250*/ 	.word	0x000146a0


	//   ....[71]....
        /*1254*/ 	.word	0x000146d0


	//   ....[72]....
        /*1258*/ 	.word	0x00014700


	//   ....[73]....
        /*125c*/ 	.word	0x00014730


	//   ....[74]....
        /*1260*/ 	.word	0x00014760


	//   ....[75]....
        /*1264*/ 	.word	0x000148f0


	//   ....[76]....
        /*1268*/ 	.word	0x00014920


	//   ....[77]....
        /*126c*/ 	.word	0x00014950


	//   ....[78]....
        /*1270*/ 	.word	0x00014980


	//   ....[79]....
        /*1274*/ 	.word	0x000149b0


	//   ....[80]....
        /*1278*/ 	.word	0x000149e0


	//   ....[81]....
        /*127c*/ 	.word	0x00014a70


	//   ....[82]....
        /*1280*/ 	.word	0x00014aa0


	//   ....[83]....
        /*1284*/ 	.word	0x00014ab0


	//   ....[84]....
        /*1288*/ 	.word	0x00014b40


	//   ....[85]....
        /*128c*/ 	.word	0x00015ae0


	//   ....[86]....
        /*1290*/ 	.word	0x00017b90


	//   ....[87]....
        /*1294*/ 	.word	0x00017bb0


	//   ....[88]....
        /*1298*/ 	.word	0x00017c40


	//   ....[89]....
        /*129c*/ 	.word	0x00017c60


	//   ....[90]....
        /*12a0*/ 	.word	0x00017ce0


	//   ....[91]....
        /*12a4*/ 	.word	0x00017d00


	//   ....[92]....
        /*12a8*/ 	.word	0x00017d80


	//   ....[93]....
        /*12ac*/ 	.word	0x00017da0


	//   ....[94]....
        /*12b0*/ 	.word	0x00017e20


	//   ....[95]....
        /*12b4*/ 	.word	0x00017e40


	//   ....[96]....
        /*12b8*/ 	.word	0x00017e50


	//   ....[97]....
        /*12bc*/ 	.word	0x00017e60


	//   ....[98]....
        /*12c0*/ 	.word	0x00018600


	//   ....[99]....
        /*12c4*/ 	.word	0x00018630


	//   ....[100]....
        /*12c8*/ 	.word	0x00018730


	//   ....[101]....
        /*12cc*/ 	.word	0x00018740


	//   ....[102]....
        /*12d0*/ 	.word	0x000187c0


	//   ....[103]....
        /*12d4*/ 	.word	0x000187d0


	//   ....[104]....
        /*12d8*/ 	.word	0x000187e0


	//   ....[105]....
        /*12dc*/ 	.word	0x00018880


	//   ....[106]....
        /*12e0*/ 	.word	0x000188b0


	//   ....[107]....
        /*12e4*/ 	.word	0x00018930


	//   ....[108]....
        /*12e8*/ 	.word	0x00018960


	//   ....[109]....
        /*12ec*/ 	.word	0x000189e0


	//   ....[110]....
        /*12f0*/ 	.word	0x00018a10


	//   ....[111]....
        /*12f4*/ 	.word	0x00018a30


	//   ....[112]....
        /*12f8*/ 	.word	0x00018a80


	//   ....[113]....
        /*12fc*/ 	.word	0x00018a90


	//   ....[114]....
        /*1300*/ 	.word	0x00019150


	//   ....[115]....
        /*1304*/ 	.word	0x00019180


	//   ....[116]....
        /*1308*/ 	.word	0x000191a0


	//   ....[117]....
        /*130c*/ 	.word	0x00019270


	//   ....[118]....
        /*1310*/ 	.word	0x000192a0


	//   ....[119]....
        /*1314*/ 	.word	0x00019310


	//   ....[120]....
        /*1318*/ 	.word	0x00019380


	//   ....[121]....
        /*131c*/ 	.word	0x00019390


	//   ....[122]....
        /*1320*/ 	.word	0x00019410


	//   ....[123]....
        /*1324*/ 	.word	0x00019420


	//   ....[124]....
        /*1328*/ 	.word	0x000194a0


	//   ....[125]....
        /*132c*/ 	.word	0x000194b0


	//   ....[126]....
        /*1330*/ 	.word	0x00019530


	//   ....[127]....
        /*1334*/ 	.word	0x00019540


	//   ....[128]....
        /*1338*/ 	.word	0x000195c0


	//   ....[129]....
        /*133c*/ 	.word	0x000195d0


	//   ....[130]....
        /*1340*/ 	.word	0x00019ae0


	//   ....[131]....
        /*1344*/ 	.word	0x00019b00


	//   ....[132]....
        /*1348*/ 	.word	0x00019b60


	//   ....[133]....
        /*134c*/ 	.word	0x00019c10


	//   ....[134]....
        /*1350*/ 	.word	0x00019c20


	//   ....[135]....
        /*1354*/ 	.word	0x00019c50


	//   ....[136]....
        /*1358*/ 	.word	0x00019ce0


	//   ....[137]....
        /*135c*/ 	.word	0x00019d90


	//   ....[138]....
        /*1360*/ 	.word	0x00019da0


	//   ....[139]....
        /*1364*/ 	.word	0x00019dd0


	//   ....[140]....
        /*1368*/ 	.word	0x00019de0


	//   ....[141]....
        /*136c*/ 	.word	0x00019e70


	//   ....[142]....
        /*1370*/ 	.word	0x0001a590


	//   ....[143]....
        /*1374*/ 	.word	0x0001a5b0


	//   ....[144]....
        /*1378*/ 	.word	0x0001a600


	//   ....[145]....
        /*137c*/ 	.word	0x0001a610


	//   ....[146]....
        /*1380*/ 	.word	0x0001a650


	//   ....[147]....
        /*1384*/ 	.word	0x0001a660


	//   ....[148]....
        /*1388*/ 	.word	0x0001a6a0


	//   ....[149]....
        /*138c*/ 	.word	0x0001a6b0


	//   ....[150]....
        /*1390*/ 	.word	0x0001a6f0


	//   ....[151]....
        /*1394*/ 	.word	0x0001a700


	//   ....[152]....
        /*1398*/ 	.word	0x0001a710


	//   ....[153]....
        /*139c*/ 	.word	0x0001a750


	//   ....[154]....
        /*13a0*/ 	.word	0x0001aa80


	//   ....[155]....
        /*13a4*/ 	.word	0x0001aaa0


	//   ....[156]....
        /*13a8*/ 	.word	0x0001aab0


	//   ....[157]....
        /*13ac*/ 	.word	0x0001aad0


	//   ....[158]....
        /*13b0*/ 	.word	0x0001ab40


	//   ....[159]....
        /*13b4*/ 	.word	0x0001ab60


	//   ....[160]....
        /*13b8*/ 	.word	0x0001abc0


	//   ....[161]....
        /*13bc*/ 	.word	0x0001abe0


	//   ....[162]....
        /*13c0*/ 	.word	0x0001ac40


	//   ....[163]....
        /*13c4*/ 	.word	0x0001ac60


	//   ....[164]....
        /*13c8*/ 	.word	0x0001acc0


	//   ....[165]....
        /*13cc*/ 	.word	0x0001ace0


	//   ....[166]....
        /*13d0*/ 	.word	0x0001b220


	//   ....[167]....
        /*13d4*/ 	.word	0x0001b250


	//   ....[168]....
        /*13d8*/ 	.word	0x0001b2b0


	//   ....[169]....
        /*13dc*/ 	.word	0x0001b2e0


	//   ....[170]....
        /*13e0*/ 	.word	0x0001b310


	//   ....[171]....
        /*13e4*/ 	.word	0x0001b340


	//   ....[172]....
        /*13e8*/ 	.word	0x0001b370


	//   ....[173]....
        /*13ec*/ 	.word	0x0001b3a0


	//   ....[174]....
        /*13f0*/ 	.word	0x0001b540


	//   ....[175]....
        /*13f4*/ 	.word	0x0001b570


	//   ....[176]....
        /*13f8*/ 	.word	0x0001b5a0


	//   ....[177]....
        /*13fc*/ 	.word	0x0001b5d0


	//   ....[178]....
        /*1400*/ 	.word	0x0001b600


	//   ....[179]....
        /*1404*/ 	.word	0x0001b630


	//   ....[180]....
        /*1408*/ 	.word	0x0001b6f0


	//   ....[181]....
        /*140c*/ 	.word	0x0001b710


	//   ....[182]....
        /*1410*/ 	.word	0x0001b720


	//   ....[183]....
        /*1414*/ 	.word	0x0001b780


	//   ....[184]....
        /*1418*/ 	.word	0x0001bda0


	//   ....[185]....
        /*141c*/ 	.word	0x0001c0c0


	//   ....[186]....
        /*1420*/ 	.word	0x0001c150


	//   ....[187]....
        /*1424*/ 	.word	0x0001c1f0


	//   ....[188]....
        /*1428*/ 	.word	0x0001c280


	//   ....[189]....
        /*142c*/ 	.word	0x0001c370


	//   ....[190]....
        /*1430*/ 	.word	0x0001c400


	//   ....[191]....
        /*1434*/ 	.word	0x0001c4a0


	//   ....[192]....
        /*1438*/ 	.word	0x0001c530


	//   ....[193]....
        /*143c*/ 	.word	0x0001c620


	//   ....[194]....
        /*1440*/ 	.word	0x0001c6b0


	//   ....[195]....
        /*1444*/ 	.word	0x0001c740


	//   ....[196]....
        /*1448*/ 	.word	0x0001c7d0


	//   ....[197]....
        /*144c*/ 	.word	0x0001c8a0


	//   ....[198]....
        /*1450*/ 	.word	0x0001c940


	//   ....[199]....
        /*1454*/ 	.word	0x0001c9d0


	//   ....[200]....
        /*1458*/ 	.word	0x0001ca20


	//   ....[201]....
        /*145c*/ 	.word	0x0001ca70


	//   ....[202]....
        /*1460*/ 	.word	0x0001cb60


	//   ....[203]....
        /*1464*/ 	.word	0x0001cbf0


	//   ....[204]....
        /*1468*/ 	.word	0x0001cc40


	//   ....[205]....
        /*146c*/ 	.word	0x0001cc90


	//   ....[206]....
        /*1470*/ 	.word	0x0001cef0


	//   ....[207]....
        /*1474*/ 	.word	0x0001cf40


	//   ....[208]....
        /*1478*/ 	.word	0x0001cfd0


	//   ....[209]....
        /*147c*/ 	.word	0x0001d060


	//   ....[210]....
        /*1480*/ 	.word	0x0001d0f0


	//   ....[211]....
        /*1484*/ 	.word	0x0001d180


	//   ....[212]....
        /*1488*/ 	.word	0x0001d210


	//   ....[213]....
        /*148c*/ 	.word	0x0001d2a0


	//   ....[214]....
        /*1490*/ 	.word	0x0001d320


	//   ....[215]....
        /*1494*/ 	.word	0x0001d370


	//   ....[216]....
        /*1498*/ 	.word	0x0001d410


	//   ....[217]....
        /*149c*/ 	.word	0x0001d4a0


	//   ....[218]....
        /*14a0*/ 	.word	0x0001d530


	//   ....[219]....
        /*14a4*/ 	.word	0x0001d580


	//   ....[220]....
        /*14a8*/ 	.word	0x0001d610


	//   ....[221]....
        /*14ac*/ 	.word	0x0001d6a0


	//   ....[222]....
        /*14b0*/ 	.word	0x0001d730


	//   ....[223]....
        /*14b4*/ 	.word	0x0001d7c0


	//   ....[224]....
        /*14b8*/ 	.word	0x0001d850


	//   ....[225]....
        /*14bc*/ 	.word	0x0001d8e0


	//   ....[226]....
        /*14c0*/ 	.word	0x0001d9a0


	//   ....[227]....
        /*14c4*/ 	.word	0x0001dc80


	//   ....[228]....
        /*14c8*/ 	.word	0x0001dd70


	//   ....[229]....
        /*14cc*/ 	.word	0x0001de10


	//   ....[230]....
        /*14d0*/ 	.word	0x0001de70


	//   ....[231]....
        /*14d4*/ 	.word	0x0001df60


	//   ....[232]....
        /*14d8*/ 	.word	0x0001dfd0


	//   ....[233]....
        /*14dc*/ 	.word	0x0001e0c0


	//   ....[234]....
        /*14e0*/ 	.word	0x0001e130


	//   ....[235]....
        /*14e4*/ 	.word	0x0001e220


	//   ....[236]....
        /*14e8*/ 	.word	0x0001e290


	//   ....[237]....
        /*14ec*/ 	.word	0x0001e380


	//   ....[238]....
        /*14f0*/ 	.word	0x0001e3f0


	//   ....[239]....
        /*14f4*/ 	.word	0x0001e4d0


	//   ....[240]....
        /*14f8*/ 	.word	0x0001e580


	//   ....[241]....
        /*14fc*/ 	.word	0x0001e640


	//   ....[242]....
        /*1500*/ 	.word	0x0001e6a0


	//   ....[243]....
        /*1504*/ 	.word	0x0001e790


	//   ....[244]....
        /*1508*/ 	.word	0x0001e7f0


	//   ....[245]....
        /*150c*/ 	.word	0x0001e8e0


	//   ....[246]....
        /*1510*/ 	.word	0x0001e940


	//   ....[247]....
        /*1514*/ 	.word	0x0001e9e0


	//   ....[248]....
        /*1518*/ 	.word	0x0001eab0


	//   ....[249]....
        /*151c*/ 	.word	0x0001ebb0


	//   ....[250]....
        /*1520*/ 	.word	0x0001ec20


	//   ....[251]....
        /*1524*/ 	.word	0x0001ecc0


	//   ....[252]....
        /*1528*/ 	.word	0x0001ed90


	//   ....[253]....
        /*152c*/ 	.word	0x0001ee80


	//   ....[254]....
        /*1530*/ 	.word	0x0001eee0


	//   ....[255]....
        /*1534*/ 	.word	0x0001ef80


	//   ....[0]....
        /*1538*/ 	.word	0x0001f210


	//   ....[1]....
        /*153c*/ 	.word	0x0001f2d0


	//   ....[2]....
        /*1540*/ 	.word	0x0001f3a0


	//   ....[3]....
        /*1544*/ 	.word	0x0001f490


	//   ....[4]....
        /*1548*/ 	.word	0x0001f550


	//   ....[5]....
        /*154c*/ 	.word	0x0001f610


	//   ....[6]....
        /*1550*/ 	.word	0x0001f6d0


	//   ....[7]....
        /*1554*/ 	.word	0x0001f790


	//   ....[8]....
        /*1558*/ 	.word	0x0001f850


	//   ....[9]....
        /*155c*/ 	.word	0x0001f910


	//   ....[10]....
        /*1560*/ 	.word	0x0001f9d0


	//   ....[11]....
        /*1564*/ 	.word	0x0001fa90


	//   ....[12]....
        /*1568*/ 	.word	0x0001fb50


	//   ....[13]....
        /*156c*/ 	.word	0x0001fc00


	//   ....[14]....
        /*1570*/ 	.word	0x0001fc60


	//   ....[15]....
        /*1574*/ 	.word	0x0001fd40


	//   ....[16]....
        /*1578*/ 	.word	0x0001fe80


	//   ....[17]....
        /*157c*/ 	.word	0x0001ff60


	//   ....[18]....
        /*1580*/ 	.word	0x0001fff0


	//   ....[19]....
        /*1584*/ 	.word	0x00020100


	//   ....[20]....
        /*1588*/ 	.word	0x00020160


	//   ....[21]....
        /*158c*/ 	.word	0x00020270


	//   ....[22]....
        /*1590*/ 	.word	0x000202d0


	//   ....[23]....
        /*1594*/ 	.word	0x000203e0


	//   ....[24]....
        /*1598*/ 	.word	0x00020440


	//   ....[25]....
        /*159c*/ 	.word	0x00020550


	//   ....[26]....
        /*15a0*/ 	.word	0x000205b0


	//   ....[27]....
        /*15a4*/ 	.word	0x00020670


	//   ....[28]....
        /*15a8*/ 	.word	0x000207d0


	//   ....[29]....
        /*15ac*/ 	.word	0x00020870


	//   ....[30]....
        /*15b0*/ 	.word	0x000208d0


	//   ....[31]....
        /*15b4*/ 	.word	0x00020980


	//   ....[32]....
        /*15b8*/ 	.word	0x000209e0


	//   ....[33]....
        /*15bc*/ 	.word	0x00020a90


	//   ....[34]....
        /*15c0*/ 	.word	0x00020af0


	//   ....[35]....
        /*15c4*/ 	.word	0x00020ba0


	//   ....[36]....
        /*15c8*/ 	.word	0x00020c00


	//   ....[37]....
        /*15cc*/ 	.word	0x00020cb0


	//   ....[38]....
        /*15d0*/ 	.word	0x00020d10


	//   ....[39]....
        /*15d4*/ 	.word	0x00020dc0


	//   ....[40]....
        /*15d8*/ 	.word	0x00020eb0


	//   ....[41]....
        /*15dc*/ 	.word	0x00020f50


	//   ....[42]....
        /*15e0*/ 	.word	0x00020fb0


	//   ....[43]....
        /*15e4*/ 	.word	0x00021080


	//   ....[44]....
        /*15e8*/ 	.word	0x000210e0


	//   ....[45]....
        /*15ec*/ 	.word	0x000211b0


	//   ....[46]....
        /*15f0*/ 	.word	0x00021210


	//   ....[47]....
        /*15f4*/ 	.word	0x000212e0


	//   ....[48]....
        /*15f8*/ 	.word	0x00021340


	//   ....[49]....
        /*15fc*/ 	.word	0x00021410


	//   ....[50]....
        /*1600*/ 	.word	0x00021470


	//   ....[51]....
        /*1604*/ 	.word	0x00021540


	//   ....[52]....
        /*1608*/ 	.word	0x000215d0


	//   ....[53]....
        /*160c*/ 	.word	0x00021670


	//   ....[54]....
        /*1610*/ 	.word	0x000217f0


	//   ....[55]....
        /*1614*/ 	.word	0x00021860


	//   ....[56]....
        /*1618*/ 	.word	0x000218d0


	//   ....[57]....
        /*161c*/ 	.word	0x00021940


	//   ....[58]....
        /*1620*/ 	.word	0x000219b0


	//   ....[59]....
        /*1624*/ 	.word	0x00021a30


	//   ....[60]....
        /*1628*/ 	.word	0x00021ab0


	//   ....[61]....
        /*162c*/ 	.word	0x00021b40


	//   ....[62]....
        /*1630*/ 	.word	0x00021bb0


	//   ....[63]....
        /*1634*/ 	.word	0x00021c20


	//   ....[64]....
        /*1638*/ 	.word	0x00021c90


	//   ....[65]....
        /*163c*/ 	.word	0x00021d10


	//   ....[66]....
        /*1640*/ 	.word	0x00021d80


	//   ....[67]....
        /*1644*/ 	.word	0x00021e20


	//   ....[68]....
        /*1648*/ 	.word	0x00021e70


	//   ....[69]....
        /*164c*/ 	.word	0x00021f00


	//   ....[70]....
        /*1650*/ 	.word	0x00022030


	//----- nvinfo : EIATTR_REG_RECONFIG
	.align		4
.L_1254:
        /*1654*/ 	.byte	0x01, 0x54
	.zero		2


	//----- nvinfo : EIATTR_SYSCALL_OFFSETS
	.align		4
        /*1658*/ 	.byte	0x04, 0x46
        /*165a*/ 	.short	(.L_1256 - .L_1255)


	//   ....[0]....
.L_1255:
        /*165c*/ 	.word	0x00002390


	//   ....[1]....
        /*1660*/ 	.word	0x000024e0


	//   ....[2]....
        /*1664*/ 	.word	0x00007200


	//   ....[3]....
        /*1668*/ 	.word	0x00007580


	//   ....[4]....
        /*166c*/ 	.word	0x00017150


	//   ....[5]....
        /*1670*/ 	.word	0x000172a0


	//   ....[6]....
        /*1674*/ 	.word	0x00017390


	//   ....[7]....
        /*1678*/ 	.word	0x00018220


	//   ....[8]....
        /*167c*/ 	.word	0x00018d60


	//----- nvinfo : EIATTR_MBARRIER_INSTR_OFFSETS
	.align		4
.L_1256:
        /*1680*/ 	.byte	0x04, 0x39
        /*1682*/ 	.short	(.L_1258 - .L_1257)


	//   ....[0]....
.L_1257:
        /*1684*/ 	.word	0x00000260
        /*1688*/ 	.word	0x000000ff
        /*168c*/ 	.word	0x00032400
        /*1690*/ 	.short	0x0100
        /*1692*/ 	.byte	0x08
	.zero		1


	//   ....[1]....
        /*1694*/ 	.word	0x00000270
        /*1698*/ 	.word	0x000000ff
        /*169c*/ 	.word	0x00032410
        /*16a0*/ 	.short	0x0100
        /*16a2*/ 	.byte	0x08
	.zero		1


	//   ....[2]....
        /*16a4*/ 	.word	0x00000280
        /*16a8*/ 	.word	0x000000ff
        /*16ac*/ 	.word	0x00032420
        /*16b0*/ 	.short	0x0100
        /*16b2*/ 	.byte	0x08
	.zero		1


	//   ....[3]....
        /*16b4*/ 	.word	0x00000370
        /*16b8*/ 	.word	0x000000ff
        /*16bc*/ 	.word	0x00032430
        /*16c0*/ 	.short	0x0100
        /*16c2*/ 	.byte	0x08
	.zero		1


	//   ....[4]....
        /*16c4*/ 	.word	0x00000380
        /*16c8*/ 	.word	0x000000ff
        /*16cc*/ 	.word	0x00032440
        /*16d0*/ 	.short	0x0100
        /*16d2*/ 	.byte	0x08
	.zero		1


	//   ....[5]....
        /*16d4*/ 	.word	0x00000390
        /*16d8*/ 	.word	0x000000ff
        /*16dc*/ 	.word	0x00032438
        /*16e0*/ 	.short	0x0100
        /*16e2*/ 	.byte	0x08
	.zero		1


	//   ....[6]....
        /*16e4*/ 	.word	0x000003a0
        /*16e8*/ 	.word	0x000000ff
        /*16ec*/ 	.word	0x00032448
        /*16f0*/ 	.short	0x0100
        /*16f2*/ 	.byte	0x08
	.zero		1


	//   ....[7]....
        /*16f4*/ 	.word	0x000004d0
        /*16f8*/ 	.word	0x000000ff
        /*16fc*/ 	.word	0x00032450
        /*1700*/ 	.short	0x0100
        /*1702*/ 	.byte	0x08
	.zero		1


	//   ....[8]....
        /*1704*/ 	.word	0x000004e0
        /*1708*/ 	.word	0x000000ff
        /*170c*/ 	.word	0x00032460
        /*1710*/ 	.short	0x0100
        /*1712*/ 	.byte	0x08
	.zero		1


	//   ....[9]....
        /*1714*/ 	.word	0x000004f0
        /*1718*/ 	.word	0x000000ff
        /*171c*/ 	.word	0x00032458
        /*1720*/ 	.short	0x0100
        /*1722*/ 	.byte	0x08
	.zero		1


	//   ....[10]....
        /*1724*/ 	.word	0x00000500
        /*1728*/ 	.word	0x000000ff
        /*172c*/ 	.word	0x00032468
        /*1730*/ 	.short	0x0100
        /*1732*/ 	.byte	0x08
	.zero		1


	//   ....[11]....
        /*1734*/ 	.word	0x000005f0
        /*1738*/ 	.word	0x000000ff
        /*173c*/ 	.word	0x00032470
        /*1740*/ 	.short	0x0100
        /*1742*/ 	.byte	0x06
	.zero		1


	//   ....[12]....
        /*1744*/ 	.word	0x00000600
        /*1748*/ 	.word	0x000000ff
        /*174c*/ 	.word	0x00032480
        /*1750*/ 	.short	0x0100
        /*1752*/ 	.byte	0x06
	.zero		1


	//   ....[13]....
        /*1754*/ 	.word	0x00000610
        /*1758*/ 	.word	0x000000ff
        /*175c*/ 	.word	0x00032478
        /*1760*/ 	.short	0x0100
        /*1762*/ 	.byte	0x06
	.zero		1


	//   ....[14]....
        /*1764*/ 	.word	0x00000620
        /*1768*/ 	.word	0x000000ff
        /*176c*/ 	.word	0x00032488
        /*1770*/ 	.short	0x0100
        /*1772*/ 	.byte	0x06
	.zero		1


	//   ....[15]....
        /*1774*/ 	.word	0x00000750
        /*1778*/ 	.word	0x000000ff
        /*177c*/ 	.word	0x00032490
        /*1780*/ 	.short	0x0100
        /*1782*/ 	.byte	0x08
	.zero		1


	//   ....[16]....
        /*1784*/ 	.word	0x00000760
        /*1788*/ 	.word	0x000000ff
        /*178c*/ 	.word	0x000324a0
        /*1790*/ 	.short	0x0100
        /*1792*/ 	.byte	0x08
	.zero		1


	//   ....[17]....
        /*1794*/ 	.word	0x00000770
        /*1798*/ 	.word	0x000000ff
        /*179c*/ 	.word	0x00032498
        /*17a0*/ 	.short	0x0100
        /*17a2*/ 	.byte	0x08
	.zero		1


	//   ....[18]....
        /*17a4*/ 	.word	0x00000780
        /*17a8*/ 	.word	0x000000ff
        /*17ac*/ 	.word	0x000324a8
        /*17b0*/ 	.short	0x0100
        /*17b2*/ 	.byte	0x08
	.zero		1


	//   ....[19]....
        /*17b4*/ 	.word	0x000008b0
        /*17b8*/ 	.word	0x000000ff
        /*17bc*/ 	.word	0x000324b0
        /*17c0*/ 	.short	0x0100
        /*17c2*/ 	.byte	0x08
	.zero		1


	//   ....[20]....
        /*17c4*/ 	.word	0x000008c0
        /*17c8*/ 	.word	0x000000ff
        /*17cc*/ 	.word	0x000324c0
        /*17d0*/ 	.short	0x0100
        /*17d2*/ 	.byte	0x08
	.zero		1


	//   ....[21]....
        /*17d4*/ 	.word	0x000008d0
        /*17d8*/ 	.word	0x000000ff
        /*17dc*/ 	.word	0x000324b8
        /*17e0*/ 	.short	0x0100
        /*17e2*/ 	.byte	0x08
	.zero		1


	//   ....[22]....
        /*17e4*/ 	.word	0x000008e0
        /*17e8*/ 	.word	0x000000ff
        /*17ec*/ 	.word	0x000324c8
        /*17f0*/ 	.short	0x0100
        /*17f2*/ 	.byte	0x08
	.zero		1


	//   ....[23]....
        /*17f4*/ 	.word	0x000037a0
        /*17f8*/ 	.word	0x00000000
        /*17fc*/ 	.word	0x00032490
        /*1800*/ 	.short	0x010a
        /*1802*/ 	.byte	0x3f
	.zero		1


	//   ....[24]....
        /*1804*/ 	.word	0x00004a90
        /*1808*/ 	.word	0x00000000
        /*180c*/ 	.word	0x00032490
        /*1810*/ 	.short	0x010a
        /*1812*/ 	.byte	0x3f
	.zero		1


	//   ....[25]....
        /*1814*/ 	.word	0x00005af0
        /*1818*/ 	.word	0x00000000
        /*181c*/ 	.word	0x00032490
        /*1820*/ 	.short	0x010a
        /*1822*/ 	.byte	0x3f
	.zero		1


	//   ....[26]....
        /*1824*/ 	.word	0x00005f90
        /*1828*/ 	.word	0x0000000b
        /*182c*/ 	.word	0x00000000
        /*1830*/ 	.short	0x0101
        /*1832*/ 	.byte	0x3f
	.zero		1


	//   ....[27]....
        /*1834*/ 	.word	0x00005fd0
        /*1838*/ 	.word	0x00000000
        /*183c*/ 	.word	0x000324b0
        /*1840*/ 	.short	0x010a
        /*1842*/ 	.byte	0x3f
	.zero		1


	//   ....[28]....
        /*1844*/ 	.word	0x00006820
        /*1848*/ 	.word	0x00000000
        /*184c*/ 	.word	0x00000000
        /*1850*/ 	.short	0x0101
        /*1852*/ 	.byte	0x3f
	.zero		1


	//   ....[29]....
        /*1854*/ 	.word	0x000072a0
        /*1858*/ 	.word	0x00000013
        /*185c*/ 	.word	0x00032400
        /*1860*/ 	.short	0x010a
        /*1862*/ 	.byte	0x3f
	.zero		1


	//   ....[30]....
        /*1864*/ 	.word	0x000072f0
        /*1868*/ 	.word	0x00000013
        /*186c*/ 	.word	0x00032400
        /*1870*/ 	.short	0x010a
        /*1872*/ 	.byte	0x3f
	.zero		1


	//   ....[31]....
        /*1874*/ 	.word	0x00007970
        /*1878*/ 	.word	0x00000013
        /*187c*/ 	.word	0x00032400
        /*1880*/ 	.short	0x010a
        /*1882*/ 	.byte	0x3f
	.zero		1


	//   ....[32]....
        /*1884*/ 	.word	0x00008890
        /*1888*/ 	.word	0x00000013
        /*188c*/ 	.word	0x00032400
        /*1890*/ 	.short	0x010a
        /*1892*/ 	.byte	0x3f
	.zero		1


	//   ....[33]....
        /*1894*/ 	.word	0x00009730
        /*1898*/ 	.word	0x00000004
        /*189c*/ 	.word	0x00032430
        /*18a0*/ 	.short	0x010a
        /*18a2*/ 	.byte	0x3f
	.zero		1


	//   ....[34]....
        /*18a4*/ 	.word	0x000097e0
        /*18a8*/ 	.word	0x00000004
        /*18ac*/ 	.word	0x00032430
        /*18b0*/ 	.short	0x010a
        /*18b2*/ 	.byte	0x3f
	.zero		1


	//   ....[35]....
        /*18b4*/ 	.word	0x00009ae0
        /*18b8*/ 	.word	0x00000013
        /*18bc*/ 	.word	0x00032410
        /*18c0*/ 	.short	0x010a
        /*18c2*/ 	.byte	0x3f
	.zero		1


	//   ....[36]....
        /*18c4*/ 	.word	0x00009b30
        /*18c8*/ 	.word	0x00000004
        /*18cc*/ 	.word	0x00032450
        /*18d0*/ 	.short	0x010a
        /*18d2*/ 	.byte	0x3f
	.zero		1


	//   ....[37]....
        /*18d4*/ 	.word	0x00009b70
        /*18d8*/ 	.word	0x00000004
        /*18dc*/ 	.word	0x00032450
        /*18e0*/ 	.short	0x010a
        /*18e2*/ 	.byte	0x3f
	.zero		1


	//   ....[38]....
        /*18e4*/ 	.word	0x0000b4f0
        /*18e8*/ 	.word	0x0000000b
        /*18ec*/ 	.word	0x00000000
        /*18f0*/ 	.short	0x0101
        /*18f2*/ 	.byte	0x3f
	.zero		1


	//   ....[39]....
        /*18f4*/ 	.word	0x0000beb0
        /*18f8*/ 	.word	0x00000004
        /*18fc*/ 	.word	0x00000000
        /*1900*/ 	.short	0x0101
        /*1902*/ 	.byte	0x3f
	.zero		1


	//   ....[40]....
        /*1904*/ 	.word	0x0000bfe0
        /*1908*/ 	.word	0x00000004
        /*190c*/ 	.word	0x00032430
        /*1910*/ 	.short	0x010a
        /*1912*/ 	.byte	0x3f
	.zero		1


	//   ....[41]....
        /*1914*/ 	.word	0x0000c050
        /*1918*/ 	.word	0x00000004
        /*191c*/ 	.word	0x00032430
        /*1920*/ 	.short	0x010a
        /*1922*/ 	.byte	0x3f
	.zero		1


	//   ....[42]....
        /*1924*/ 	.word	0x0000c2c0
        /*1928*/ 	.word	0x00000004
        /*192c*/ 	.word	0x00032450
        /*1930*/ 	.short	0x010a
        /*1932*/ 	.byte	0x3f
	.zero		1


	//   ....[43]....
        /*1934*/ 	.word	0x0000c300
        /*1938*/ 	.word	0x00000004
        /*193c*/ 	.word	0x00032450
        /*1940*/ 	.short	0x010a
        /*1942*/ 	.byte	0x3f
	.zero		1


	//   ....[44]....
        /*1944*/ 	.word	0x0000db00
        /*1948*/ 	.word	0x00000007
        /*194c*/ 	.word	0x00000000
        /*1950*/ 	.short	0x0101
        /*1952*/ 	.byte	0x3f
	.zero		1


	//   ....[45]....
        /*1954*/ 	.word	0x0000e6a0
        /*1958*/ 	.word	0x00000004
        /*195c*/ 	.word	0x00000000
        /*1960*/ 	.short	0x0101
        /*1962*/ 	.byte	0x3f
	.zero		1


	//   ....[46]....
        /*1964*/ 	.word	0x00010c10
        /*1968*/ 	.word	0x00000003
        /*196c*/ 	.word	0x00000000
        /*1970*/ 	.short	0x0101
        /*1972*/ 	.byte	0x3f
	.zero		1


	//   ....[47]....
        /*1974*/ 	.word	0x00011670
        /*1978*/ 	.word	0x00000009
        /*197c*/ 	.word	0x00000000
        /*1980*/ 	.short	0x0101
        /*1982*/ 	.byte	0x3f
	.zero		1


	//   ....[48]....
        /*1984*/ 	.word	0x00015bc0
        /*1988*/ 	.word	0x00000016
        /*198c*/ 	.word	0x00032420
        /*1990*/ 	.short	0x010a
        /*1992*/ 	.byte	0x3f
	.zero		1


	//   ....[49]....
        /*1994*/ 	.word	0x00015c50
        /*1998*/ 	.word	0x00000007
        /*199c*/ 	.word	0x000324a0
        /*19a0*/ 	.short	0x010a
        /*19a2*/ 	.byte	0x3f
	.zero		1


	//   ....[50]....
        /*19a4*/ 	.word	0x00015ea0
        /*19a8*/ 	.word	0x00000007
        /*19ac*/ 	.word	0x000324c0
        /*19b0*/ 	.short	0x010a
        /*19b2*/ 	.byte	0x3f
	.zero		1


	//   ....[51]....
        /*19b4*/ 	.word	0x000164b0
        /*19b8*/ 	.word	0x00000006
        /*19bc*/ 	.word	0x000324a0
        /*19c0*/ 	.short	0x010a
        /*19c2*/ 	.byte	0x3f
	.zero		1


	//   ....[52]....
        /*19c4*/ 	.word	0x000166f0
        /*19c8*/ 	.word	0x00000006
        /*19cc*/ 	.word	0x000324c0
        /*19d0*/ 	.short	0x010a
        /*19d2*/ 	.byte	0x3f
	.zero		1


	//   ....[53]....
        /*19d4*/ 	.word	0x00017940
        /*19d8*/ 	.word	0x0000001d
        /*19dc*/ 	.word	0x00032440
        /*19e0*/ 	.short	0x010a
        /*19e2*/ 	.byte	0x3f
	.zero		1


	//   ....[54]....
        /*19e4*/ 	.word	0x00017f60
        /*19e8*/ 	.word	0x0000001d
        /*19ec*/ 	.word	0x00032430
        /*19f0*/ 	.short	0x0107
        /*19f2*/ 	.byte	0x3f
	.zero		1


	//   ....[55]....
        /*19f4*/ 	.word	0x00018030
        /*19f8*/ 	.word	0x0000001d
        /*19fc*/ 	.word	0x00032430
        /*1a00*/ 	.short	0x0101
        /*1a02*/ 	.byte	0x3f
	.zero		1


	//   ....[56]....
        /*1a04*/ 	.word	0x00018ba0
        /*1a08*/ 	.word	0x00000016
        /*1a0c*/ 	.word	0x00032400
        /*1a10*/ 	.short	0x0107
        /*1a12*/ 	.byte	0x3f
	.zero		1


	//   ....[57]....
        /*1a14*/ 	.word	0x00018c30
        /*1a18*/ 	.word	0x00000016
        /*1a1c*/ 	.word	0x00032400
        /*1a20*/ 	.short	0x0101
        /*1a22*/ 	.byte	0x3f
	.zero		1


	//   ....[58]....
        /*1a24*/ 	.word	0x000196c0
        /*1a28*/ 	.word	0x00000016
        /*1a2c*/ 	.word	0x00032410
        /*1a30*/ 	.short	0x0107
        /*1a32*/ 	.byte	0x3f
	.zero		1


	//   ....[59]....
        /*1a34*/ 	.word	0x000197c0
        /*1a38*/ 	.word	0x00000016
        /*1a3c*/ 	.word	0x00032410
        /*1a40*/ 	.short	0x0101
        /*1a42*/ 	.byte	0x3f
	.zero		1


	//   ....[60]....
        /*1a44*/ 	.word	0x000197e0
        /*1a48*/ 	.word	0x00000016
        /*1a4c*/ 	.word	0x00032420
        /*1a50*/ 	.short	0x010a
        /*1a52*/ 	.byte	0x3f
	.zero		1


	//   ....[61]....
        /*1a54*/ 	.word	0x00019870
        /*1a58*/ 	.word	0x0000001d
        /*1a5c*/ 	.word	0x00032460
        /*1a60*/ 	.short	0x010a
        /*1a62*/ 	.byte	0x3f
	.zero		1


	//   ....[62]....
        /*1a64*/ 	.word	0x00019ff0
        /*1a68*/ 	.word	0x0000001d
        /*1a6c*/ 	.word	0x00032450
        /*1a70*/ 	.short	0x0107
        /*1a72*/ 	.byte	0x3f
	.zero		1


	//   ....[63]....
        /*1a74*/ 	.word	0x0001a0c0
        /*1a78*/ 	.word	0x0000001d
        /*1a7c*/ 	.word	0x00032450
        /*1a80*/ 	.short	0x0101
        /*1a82*/ 	.byte	0x3f
	.zero		1


	//   ....[64]....
        /*1a84*/ 	.word	0x0001a400
        /*1a88*/ 	.word	0x00000004
        /*1a8c*/ 	.word	0x00032440
        /*1a90*/ 	.short	0x010a
        /*1a92*/ 	.byte	0x3f
	.zero		1


	//   ....[65]....
        /*1a94*/ 	.word	0x0001a7d0
        /*1a98*/ 	.word	0x00000004
        /*1a9c*/ 	.word	0x00032430
        /*1aa0*/ 	.short	0x0107
        /*1aa2*/ 	.byte	0x3f
	.zero		1


	//   ....[66]....
        /*1aa4*/ 	.word	0x0001a890
        /*1aa8*/ 	.word	0x00000004
        /*1aac*/ 	.word	0x00032430
        /*1ab0*/ 	.short	0x0101
        /*1ab2*/ 	.byte	0x3f
	.zero		1


	//   ....[67]....
        /*1ab4*/ 	.word	0x0001a8c0
        /*1ab8*/ 	.word	0x00000004
        /*1abc*/ 	.word	0x00032460
        /*1ac0*/ 	.short	0x010a
        /*1ac2*/ 	.byte	0x3f
	.zero		1


	//   ....[68]....
        /*1ac4*/ 	.word	0x0001add0
        /*1ac8*/ 	.word	0x00000004
        /*1acc*/ 	.word	0x00032450
        /*1ad0*/ 	.short	0x0107
        /*1ad2*/ 	.byte	0x3f
	.zero		1


	//   ....[69]....
        /*1ad4*/ 	.word	0x0001ae90
        /*1ad8*/ 	.word	0x00000004
        /*1adc*/ 	.word	0x00032450
        /*1ae0*/ 	.short	0x0101
        /*1ae2*/ 	.byte	0x3f
	.zero		1


	//   ....[70]....
        /*1ae4*/ 	.word	0x0001bd20
        /*1ae8*/ 	.word	0x00000007
        /*1aec*/ 	.word	0x00032420
        /*1af0*/ 	.short	0x010a
        /*1af2*/ 	.byte	0x3f
	.zero		1


	//   ....[71]....
        /*1af4*/ 	.word	0x0001be90
        /*1af8*/ 	.word	0x00000005
        /*1afc*/ 	.word	0x00032440
        /*1b00*/ 	.short	0x010a
        /*1b02*/ 	.byte	0x3f
	.zero		1


	//   ....[72]....
        /*1b04*/ 	.word	0x0001bf30
        /*1b08*/ 	.word	0x00000003
        /*1b0c*/ 	.word	0x00032440
        /*1b10*/ 	.short	0x010a
        /*1b12*/ 	.byte	0x3f
	.zero		1


	//   ....[73]....
        /*1b14*/ 	.word	0x0001bf70
        /*1b18*/ 	.word	0x00000005
        /*1b1c*/ 	.word	0x00032460
        /*1b20*/ 	.short	0x010a
        /*1b22*/ 	.byte	0x3f
	.zero		1


	//   ....[74]....
        /*1b24*/ 	.word	0x0001bfb0
        /*1b28*/ 	.word	0x00000003
        /*1b2c*/ 	.word	0x00032460
        /*1b30*/ 	.short	0x010a
        /*1b32*/ 	.byte	0x3f
	.zero		1


	//   ....[75]....
        /*1b34*/ 	.word	0x0001c010
        /*1b38*/ 	.word	0x00000000
        /*1b3c*/ 	.word	0x00032490
        /*1b40*/ 	.short	0x010a
        /*1b42*/ 	.byte	0x3f
	.zero		1


	//   ....[76]....
        /*1b44*/ 	.word	0x0001c2c0
        /*1b48*/ 	.word	0x00000000
        /*1b4c*/ 	.word	0x00032490
        /*1b50*/ 	.short	0x010a
        /*1b52*/ 	.byte	0x3f
	.zero		1


	//   ....[77]....
        /*1b54*/ 	.word	0x0001c570
        /*1b58*/ 	.word	0x00000000
        /*1b5c*/ 	.word	0x00032490
        /*1b60*/ 	.short	0x010a
        /*1b62*/ 	.byte	0x3f
	.zero		1


	//   ....[78]....
        /*1b64*/ 	.word	0x0001c800
        /*1b68*/ 	.word	0x00000000
        /*1b6c*/ 	.word	0x000324b0
        /*1b70*/ 	.short	0x010a
        /*1b72*/ 	.byte	0x3f
	.zero		1


	//   ....[79]....
        /*1b74*/ 	.word	0x0001cab0
        /*1b78*/ 	.word	0x00000013
        /*1b7c*/ 	.word	0x00032400
        /*1b80*/ 	.short	0x010a
        /*1b82*/ 	.byte	0x3f
	.zero		1


	//   ....[80]....
        /*1b84*/ 	.word	0x0001ccc0
        /*1b88*/ 	.word	0x00000013
        /*1b8c*/ 	.word	0x00032400
        /*1b90*/ 	.short	0x010a
        /*1b92*/ 	.byte	0x3f
	.zero		1


	//   ....[81]....
        /*1b94*/ 	.word	0x0001cd10
        /*1b98*/ 	.word	0x00000004
        /*1b9c*/ 	.word	0x00032430
        /*1ba0*/ 	.short	0x010a
        /*1ba2*/ 	.byte	0x3f
	.zero		1


	//   ....[82]....
        /*1ba4*/ 	.word	0x0001cd60
        /*1ba8*/ 	.word	0x00000013
        /*1bac*/ 	.word	0x00032410
        /*1bb0*/ 	.short	0x010a
        /*1bb2*/ 	.byte	0x3f
	.zero		1


	//   ....[83]....
        /*1bb4*/ 	.word	0x0001cdb0
        /*1bb8*/ 	.word	0x00000004
        /*1bbc*/ 	.word	0x00032450
        /*1bc0*/ 	.short	0x010a
        /*1bc2*/ 	.byte	0x3f
	.zero		1


	//   ....[84]....
        /*1bc4*/ 	.word	0x0001ce00
        /*1bc8*/ 	.word	0x00000004
        /*1bcc*/ 	.word	0x00032430
        /*1bd0*/ 	.short	0x010a
        /*1bd2*/ 	.byte	0x3f
	.zero		1


	//   ....[85]....
        /*1bd4*/ 	.word	0x0001ce50
        /*1bd8*/ 	.word	0x00000004
        /*1bdc*/ 	.word	0x00032450
        /*1be0*/ 	.short	0x010a
        /*1be2*/ 	.byte	0x3f
	.zero		1


	//   ....[86]....
        /*1be4*/ 	.word	0x0001da60
        /*1be8*/ 	.word	0x00000016
        /*1bec*/ 	.word	0x00032420
        /*1bf0*/ 	.short	0x010a
        /*1bf2*/ 	.byte	0x3f
	.zero		1


	//   ....[87]....
        /*1bf4*/ 	.word	0x0001dab0
        /*1bf8*/ 	.word	0x00000007
        /*1bfc*/ 	.word	0x000324a0
        /*1c00*/ 	.short	0x010a
        /*1c02*/ 	.byte	0x3f
	.zero		1


	//   ....[88]....
        /*1c04*/ 	.word	0x0001db00
        /*1c08*/ 	.word	0x00000007
        /*1c0c*/ 	.word	0x000324c0
        /*1c10*/ 	.short	0x010a
        /*1c12*/ 	.byte	0x3f
	.zero		1


	//   ....[89]....
        /*1c14*/ 	.word	0x0001db50
        /*1c18*/ 	.word	0x00000006
        /*1c1c*/ 	.word	0x000324a0
        /*1c20*/ 	.short	0x010a
        /*1c22*/ 	.byte	0x3f
	.zero		1


	//   ....[90]....
        /*1c24*/ 	.word	0x0001dba0
        /*1c28*/ 	.word	0x00000006
        /*1c2c*/ 	.word	0x000324c0
        /*1c30*/ 	.short	0x010a
        /*1c32*/ 	.byte	0x3f
	.zero		1


	//   ....[91]....
        /*1c34*/ 	.word	0x0001dcc0
        /*1c38*/ 	.word	0x0000001d
        /*1c3c*/ 	.word	0x00032440
        /*1c40*/ 	.short	0x010a
        /*1c42*/ 	.byte	0x3f
	.zero		1


	//   ....[92]....
        /*1c44*/ 	.word	0x0001fd80
        /*1c48*/ 	.word	0x00000016
        /*1c4c*/ 	.word	0x00032420
        /*1c50*/ 	.short	0x010a
        /*1c52*/ 	.byte	0x3f
	.zero		1


	//   ....[93]....
        /*1c54*/ 	.word	0x0001fdd0
        /*1c58*/ 	.word	0x0000001d
        /*1c5c*/ 	.word	0x00032460
        /*1c60*/ 	.short	0x010a
        /*1c62*/ 	.byte	0x3f
	.zero		1


	//   ....[94]....
        /*1c64*/ 	.word	0x00020720
        /*1c68*/ 	.word	0x00000004
        /*1c6c*/ 	.word	0x00032440
        /*1c70*/ 	.short	0x010a
        /*1c72*/ 	.byte	0x3f
	.zero		1


	//   ....[95]....
        /*1c74*/ 	.word	0x00020e00
        /*1c78*/ 	.word	0x00000004
        /*1c7c*/ 	.word	0x00032460
        /*1c80*/ 	.short	0x010a
        /*1c82*/ 	.byte	0x3f
	.zero		1


	//   ....[96]....
        /*1c84*/ 	.word	0x00021f50
        /*1c88*/ 	.word	0x00000007
        /*1c8c*/ 	.word	0x00032420
        /*1c90*/ 	.short	0x010a
        /*1c92*/ 	.byte	0x3f
	.zero		1


	//   ....[97]....
        /*1c94*/ 	.word	0x000220f0
        /*1c98*/ 	.word	0x00000005
        /*1c9c*/ 	.word	0x00032440
        /*1ca0*/ 	.short	0x010a
        /*1ca2*/ 	.byte	0x3f
	.zero		1


	//   ....[98]....
        /*1ca4*/ 	.word	0x00022140
        /*1ca8*/ 	.word	0x00000003
        /*1cac*/ 	.word	0x00032440
        /*1cb0*/ 	.short	0x010a
        /*1cb2*/ 	.byte	0x3f
	.zero		1


	//   ....[99]....
        /*1cb4*/ 	.word	0x00022190
        /*1cb8*/ 	.word	0x00000005
        /*1cbc*/ 	.word	0x00032460
        /*1cc0*/ 	.short	0x010a
        /*1cc2*/ 	.byte	0x3f
	.zero		1


	//----- nvinfo : EIATTR_NUM_MBARRIERS
	.align		4
.L_1258:
        /*1cc4*/ 	.byte	0x03, 0x38
        /*1cc6*/ 	.short	0x0017


	//----- nvinfo : EIATTR_EXIT_INSTR_OFFSETS
	.align		4
        /*1cc8*/ 	.byte	0x04, 0x1c
        /*1cca*/ 	.short	(.L_1260 - .L_1259)


	//   ....[0]....
.L_1259:
        /*1ccc*/ 	.word	0x0001c000


	//----- nvinfo : EIATTR_MAX_THREADS
	.align		4
.L_1260:
        /*1cd0*/ 	.byte	0x04, 0x05
        /*1cd2*/ 	.short	(.L_1262 - .L_1261)
.L_1261:
        /*1cd4*/ 	.word	0x00000180
        /*1cd8*/ 	.word	0x00000001
        /*1cdc*/ 	.word	0x00000001


	//----- nvinfo : EIATTR_CRS_STACK_SIZE
	.align		4
.L_1262:
        /*1ce0*/ 	.byte	0x04, 0x1e
        /*1ce2*/ 	.short	(.L_1264 - .L_1263)
.L_1263:
        /*1ce4*/ 	.word	0x00000000


	//----- nvinfo : EIATTR_CBANK_PARAM_SIZE
	.align		4
.L_1264:
        /*1ce8*/ 	.byte	0x03, 0x19
        /*1cea*/ 	.short	0x0bf0


	//----- nvinfo : EIATTR_PARAM_CBANK
	.align		4
        /*1cec*/ 	.byte	0x04, 0x0a
        /*1cee*/ 	.short	(.L_1266 - .L_1265)
	.align		4
.L_1265:
        /*1cf0*/ 	.word	index@(.nv.constant0._ZN7cutlass13device_kernelIN5flash11enable_sm90INS1_16FlashAttnFwdSm90INS1_25CollectiveMainloopFwdSm90ILi2EN4cute5tupleIJNS5_1CILi1EEES8_S8_EEENS6_IJNS7_ILi128EEENS7_ILi96EEENS7_ILi64EEEEEELi256ENS_6half_tEfNS_4arch4Sm90ELb0ELb0ELb0ELb1ELb1ELb1ELb1ELb1ELb0ELb1ELb1ELb0EEENS1_21CollectiveEpilogueFwdINS6_IJSA_NS7_ILi256EEESB_EEES9_SE_SG_Li256ELb1ELb1ELb1ELb0EEENS1_36VarlenDynamicPersistentTileSchedulerILi128ELi96ELi256ELi128ELb1ELb1ELb1ELb0ELb1ELb1EEEEEEEEEvNT_6ParamsE)
        /*1cf4*/ 	.short	0x0210
        /*1cf6*/ 	.short	0x0bf0


	//----- nvinfo : EIATTR_SW_WAR
	.align		4
.L_1266:
        /*1cf8*/ 	.byte	0x04, 0x36
        /*1cfa*/ 	.short	(.L_1268 - .L_1267)
.L_1267:
        /*1cfc*/ 	.word	0x00000008
.L_1268:


//--------------------- .nv.info._ZN7cutlass13device_kernelIN5flash11enable_sm90INS1_16FlashAttnFwdSm90INS1_25CollectiveMainloopFwdSm90ILi2EN4cute5tupleIJNS5_1CILi1EEES8_S8_EEENS6_IJNS7_ILi128EEENS7_ILi96EEENS7_ILi64EEEEEELi256ENS_6half_tEfNS_4arch4Sm90ELb0ELb1ELb0ELb0ELb1ELb0ELb0ELb1ELb0ELb1ELb1ELb0EEENS1_21CollectiveEpilogueFwdINS6_IJSA_NS7_ILi256EEESB_EEES9_SE_SG_Li256ELb0ELb1ELb1ELb0EEENS1_19SingleTileSchedulerILb0ELb1ELb1ELi128EEEEEEEEEvNT_6ParamsE --------------------------
	.section	.nv.info._ZN7cutlass13device_kernelIN5flash11enable_sm90INS1_16FlashAttnFwdSm90INS1_25CollectiveMainloopFwdSm90ILi2EN4cute5tupleIJNS5_1CILi1EEES8_S8_EEENS6_IJNS7_ILi128EEENS7_ILi96EEENS7_ILi64EEEEEELi256ENS_6half_tEfNS_4arch4Sm90ELb0ELb1ELb0ELb0ELb1ELb0ELb0ELb1ELb0ELb1ELb1ELb0EEENS1_21CollectiveEpilogueFwdINS6_IJSA_NS7_ILi256EEESB_EEES9_SE_SG_Li256ELb0ELb1ELb1ELb0EEENS1_19SingleTileSchedulerILb0ELb1ELb1ELi128EEEEEEEEEvNT_6ParamsE,"",@"SHT_CUDA_INFO"
	.sectionflags	@""
	.align	4


	//----- nvinfo : EIATTR_CUDA_API_VERSION
	.align		4
        /*0000*/ 	.byte	0x04, 0x37
        /*0002*/ 	.short	(.L_1270 - .L_1269)
.L_1269:
        /*0004*/ 	.word	0x00000082


	//----- nvinfo : EIATTR_KPARAM_INFO
	.align		4
.L_1270:
        /*0008*/ 	.byte	0x04, 0x17
        /*000a*/ 	.short	(.L_1272 - .L_1271)
.L_1271:
        /*000c*/ 	.word	0x00000000
        /*0010*/ 	.short	0x0000
        /*0012*/ 	.short	0x0070
        /*0014*/ 	.byte	0x00, 0xf0, 0x01, 0x28


	//----- nvinfo : EIATTR_SPARSE_MMA_MASK
	.align		4
.L_1272:
        /*0018*/ 	.byte	0x03, 0x50
        /*001a*/ 	.short	0x0000


	//----- nvinfo : EIATTR_MAXREG_COUNT
	.align		4
        /*001c*/ 	.byte	0x03, 0x1b
        /*001e*/ 	.short	0x00a8


	//----- nvinfo : EIATTR_NUM_BARRIERS
	.align		4
        /*0020*/ 	.byte	0x02, 0x4c
        /*0022*/ 	.byte	0x10
	.zero		1


	//----- nvinfo : EIATTR_EXTERNS
	.align		4
        /*0024*/ 	.byte	0x04, 0x0f
        /*0026*/ 	.short	(.L_1274 - .L_1273)


	//   ....[0]....
	.align		4
.L_1273:
        /*0028*/ 	.word	index@(__assertfail)


	//----- nvinfo : EIATTR_MERCURY_ISA_VERSION
	.align		4
.L_1274:
        /*002c*/ 	.byte	0x03, 0x5f
        /*002e*/ 	.short	0x0101


	//----- nvinfo : EIATTR_INT_WARP_WIDE_INSTR_OFFSETS
	.align		4
        /*0030*/ 	.byte	0x04, 0x31
        /*0032*/ 	.short	(.L_1276 - .L_1275)


	//   ....[0]....
.L_1275:
        /*0034*/ 	.word	0x000000b0


	//   ....[1]....
        /*0038*/ 	.word	0x000000c0


	//   ....[2]....
        /*003c*/ 	.word	0x00000160


	//----- nvinfo : EIATTR_COOP_GROUP_MASK_REGIDS
	.align		4
.L_1276:
        /*0040*/ 	.byte	0x04, 0x29
        /*0042*/ 	.short	(.L_1278 - .L_1277)


	//   ....[0]....
.L_1277:
        /*0044*/ 	.word	0xffffffff


	//   ....[1]....
        /*0048*/ 	.word	0xffffffff


	//   ....[2]....
        /*004c*/ 	.word	0xffffffff


	//   ....[3]....
        /*0050*/ 	.word	0xffffffff


	//   ....[4]....
        /*0054*/ 	.word	0xffffffff


	//   ....[5]....
        /*0058*/ 	.word	0xffffffff


	//   ....[6]....
        /*005c*/ 	.word	0xffffffff


	//   ....[7]....
        /*0060*/ 	.word	0xffffffff


	//   ....[8]....
        /*0064*/ 	.word	0xffffffff


	//   ....[9]....
        /*0068*/ 	.word	0xffffffff


	//   ....[10]....
        /*006c*/ 	.word	0xffffffff


	//   ....[11]....
        /*0070*/ 	.word	0xffffffff


	//   ....[12]....
        /*0074*/ 	.word	0xffffffff


	//   ....[13]....
        /*0078*/ 	.word	0xffffffff


	//   ....[14]....
        /*007c*/ 	.word	0xffffffff


	//   ....[15]....
        /*0080*/ 	.word	0xffffffff


	//   ....[16]....
        /*0084*/ 	.word	0xffffffff


	//   ....[17]....
        /*0088*/ 	.word	0xffffffff


	//   ....[18]....
        /*008c*/ 	.word	0xffffffff


	//   ....[19]....
        /*0090*/ 	.word	0xffffffff


	//   ....[20]....
        /*0094*/ 	.word	0xffffffff


	//   ....[21]....
        /*0098*/ 	.word	0xffffffff


	//   ....[22]....
        /*009c*/ 	.word	0xffffffff


	//   ....[23]....
        /*00a0*/ 	.word	0xffffffff


	//   ....[24]....
        /*00a4*/ 	.word	0xffffffff


	//   ....[25]....
        /*00a8*/ 	.word	0xffffffff


	//   ....[26]....
        /*00ac*/ 	.word	0xffffffff


	//   ....[27]....
        /*00b0*/ 	.word	0xffffffff


	//   ....[28]....
        /*00b4*/ 	.word	0xffffffff


	//   ....[29]....
        /*00b8*/ 	.word	0xffffffff


	//   ....[30]....
        /*00bc*/ 	.word	0xffffffff


	//   ....[31]....
        /*00c0*/ 	.word	0xffffffff


	//   ....[32]....
        /*00c4*/ 	.word	0xffffffff


	//   ....[33]....
        /*00c8*/ 	.word	0xffffffff


	//   ....[34]....
        /*00cc*/ 	.word	0xffffffff


	//   ....[35]....
        /*00d0*/ 	.word	0xffffffff


	//   ....[36]....
        /*00d4*/ 	.word	0xffffffff


	//   ....[37]....
        /*00d8*/ 	.word	0xffffffff


	//   ....[38]....
        /*00dc*/ 	.word	0xffffffff


	//   ....[39]....
        /*00e0*/ 	.word	0xffffffff


	//   ....[40]....
        /*00e4*/ 	.word	0xffffffff


	//   ....[41]....
        /*00e8*/ 	.word	0xffffffff


	//   ....[42]....
        /*00ec*/ 	.word	0xffffffff


	//   ....[43]....
        /*00f0*/ 	.word	0xffffffff


	//   ....[44]....
        /*00f4*/ 	.word	0xffffffff


	//   ....[45]....
        /*00f8*/ 	.word	0xffffffff


	//   ....[46]....
        /*00fc*/ 	.word	0xffffffff


	//   ....[47]....
        /*0100*/ 	.word	0xffffffff


	//   ....[48]....
        /*0104*/ 	.word	0xffffffff


	//   ....[49]....
        /*0108*/ 	.word	0xffffffff


	//   ....[50]....
        /*010c*/ 	.word	0xffffffff


	//   ....[51]....
        /*0110*/ 	.word	0xffffffff


	//   ....[52]....
        /*0114*/ 	.word	0xffffffff


	//   ....[53]....
        /*0118*/ 	.word	0xffffffff


	//   ....[54]....
        /*011c*/ 	.word	0xffffffff


	//   ....[55]....
        /*0120*/ 	.word	0xffffffff


	//   ....[56]....
        /*0124*/ 	.word	0xffffffff


	//   ....[57]....
        /*0128*/ 	.word	0xffffffff


	//   ....[58]....
        /*012c*/ 	.word	0xffffffff


	//   ....[59]....
        /*0130*/ 	.word	0xffffffff


	//   ....[60]....
        /*0134*/ 	.word	0xffffffff


	//   ....[61]....
        /*0138*/ 	.word	0xffffffff


	//   ....[62]....
        /*013c*/ 	.word	0xffffffff


	//   ....[63]....
        /*0140*/ 	.word	0xffffffff


	//   ....[64]....
        /*0144*/ 	.word	0xffffffff


	//   ....[65]....
        /*0148*/ 	.word	0xffffffff


	//   ....[66]....
        /*014c*/ 	.word	0xffffffff


	//   ....[67]....
        /*0150*/ 	.word	0xffffffff


	//   ....[68]....
        /*0154*/ 	.word	0xffffffff


	//   ....[69]....
        /*0158*/ 	.word	0xffffffff


	//   ....[70]....
        /*015c*/ 	.word	0xffffffff


	//   ....[71]....
        /*0160*/ 	.word	0xffffffff


	//   ....[72]....
        /*0164*/ 	.word	0xffffffff


	//   ....[73]....
        /*0168*/ 	.word	0xffffffff


	//   ....[74]....
        /*016c*/ 	.word	0xffffffff


	//   ....[75]....
        /*0170*/ 	.word	0xffffffff


	//   ....[76]....
        /*0174*/ 	.word	0xffffffff


	//   ....[77]....
        /*0178*/ 	.word	0xffffffff


	//   ....[78]....
        /*017c*/ 	.word	0xffffffff


	//   ....[79]....
        /*0180*/ 	.word	0xffffffff


	//   ....[80]....
        /*0184*/ 	.word	0xffffffff


	//   ....[81]....
        /*0188*/ 	.word	0xffffffff


	//   ....[82]....
        /*018c*/ 	.word	0xffffffff


	//   ....[83]....
        /*0190*/ 	.word	0xffffffff


	//   ....[84]....
        /*0194*/ 	.word	0xffffffff


	//   ....[85]....
        /*0198*/ 	.word	0xffffffff


	//   ....[86]....
        /*019c*/ 	.word	0xffffffff


	//   ....[87]....
        /*01a0*/ 	.word	0xffffffff


	//   ....[88]....
        /*01a4*/ 	.word	0xffffffff


	//   ....[89]....
        /*01a8*/ 	.word	0xffffffff


	//   ....[90]....
        /*01ac*/ 	.word	0xffffffff


	//   ....[91]....
        /*01b0*/ 	.word	0xffffffff


	//   ....[92]....
        /*01b4*/ 	.word	0xffffffff


	//   ....[93]....
        /*01b8*/ 	.word	0xffffffff


	//   ....[94]....
        /*01bc*/ 	.word	0xffffffff


	//   ....[95]....
        /*01c0*/ 	.word	0xffffffff


	//   ....[96]....
        /*01c4*/ 	.word	0xffffffff


	//   ....[97]....
        /*01c8*/ 	.word	0xffffffff


	//   ....[98]....
        /*01cc*/ 	.word	0xffffffff


	//   ....[99]....
        /*01d0*/ 	.word	0xffffffff


	//   ....[100]....
        /*01d4*/ 	.word	0xffffffff


	//   ....[101]....
        /*01d8*/ 	.word	0xffffffff


	//   ....[102]....
        /*01dc*/ 	.word	0xffffffff


	//   ....[103]....
        /*01e0*/ 	.word	0xffffffff


	//   ....[104]....
        /*01e4*/ 	.word	0xffffffff


	//   ....[105]....
        /*01e8*/ 	.word	0xffffffff


	//   ....[106]....
        /*01ec*/ 	.word	0xffffffff


	//   ....[107]....
        /*01f0*/ 	.word	0x0500000f


	//   ....[108]....
        /*01f4*/ 	.word	0x0500000f


	//   ....[109]....
        /*01f8*/ 	.word	0x0500000f


	//   ....[110]....
        /*01fc*/ 	.word	0x0500000f


	//   ....[111]....
        /*0200*/ 	.word	0x0500000f


	//   ....[112]....
        /*0204*/ 	.word	0x0500000f


	//   ....[113]....
        /*0208*/ 	.word	0x0500000f


	//   ....[114]....
        /*020c*/ 	.word	0x0500000f


	//   ....[115]....
        /*0210*/ 	.word	0x0500000f


	//   ....[116]....
        /*0214*/ 	.word	0x0500000f


	//   ....[117]....
        /*0218*/ 	.word	0x0500000f


	//   ....[118]....
        /*021c*/ 	.word	0x0500000f


	//   ....[119]....
        /*0220*/ 	.word	0x0500000f


	//   ....[120]....
        /*0224*/ 	.word	0x0500000f


	//   ....[121]....
        /*0228*/ 	.word	0x0500000f


	//   ....[122]....
        /*022c*/ 	.word	0x0500000f


	//   ....[123]....
        /*0230*/ 	.word	0x0500000f


	//   ....[124]....
        /*0234*/ 	.word	0x0500000f


	//   ....[125]....
        /*0238*/ 	.word	0x0500000f


	//   ....[126]....
        /*023c*/ 	.word	0x0500000f


	//   ....[127]....
        /*0240*/ 	.word	0x0500000f


	//   ....[128]....
        /*0244*/ 	.word	0x0500000f


	//   ....[129]....
        /*0248*/ 	.word	0x0500000f


	//   ....[130]....
        /*024c*/ 	.word	0x0500000f


	//   ....[131]....
        /*0250*/ 	.word	0x0500000f


	//   ....[132]....
        /*0254*/ 	.word	0x0500000f


	//   ....[133]....
        /*0258*/ 	.word	0x0500000f


	//   ....[134]....
        /*025c*/ 	.word	0x0500000f


	//   ....[135]....
        /*0260*/ 	.word	0x0500000f


	//   ....[136]....
        /*0264*/ 	.word	0x0500000f


	//   ....[137]....
        /*0268*/ 	.word	0x0500000f


	//   ....[138]....
        /*026c*/ 	.word	0x0500000f


	//   ....[139]....
        /*0270*/ 	.word	0x0500000f


	//   ....[140]....
        /*0274*/ 	.word	0x0500000f


	//   ....[141]....
        /*0278*/ 	.word	0x0500000f


	//   ....[142]....
        /*027c*/ 	.word	0x0500000f


	//   ....[143]....
        /*0280*/ 	.word	0x0500000f


	//   ....[144]....
        /*0284*/ 	.word	0x0500000f


	//   ....[145]....
        /*0288*/ 	.word	0x0500000f


	//   ....[146]....
        /*028c*/ 	.word	0x0500000f


	//   ....[147]....
        /*0290*/ 	.word	0x0500000f


	//   ....[148]....
        /*0294*/ 	.word	0x0500000f


	//   ....[149]....
        /*0298*/ 	.word	0x0500000f


	//   ....[150]....
        /*029c*/ 	.word	0x0500000f


	//   ....[151]....
        /*02a0*/ 	.word	0x0500000f


	//   ....[152]....
        /*02a4*/ 	.word	0x0500000f


	//   ....[153]....
        /*02a8*/ 	.word	0x0500000f


	//   ....[154]....
        /*02ac*/ 	.word	0x0500000f


	//   ....[155]....
        /*02b0*/ 	.word	0x0500000f


	//   ....[156]....
        /*02b4*/ 	.word	0x0500000f


	//   ....[157]....
        /*02b8*/ 	.word	0x0500000f


	//   ....[158]....
        /*02bc*/ 	.word	0x0500000f


	//   ....[159]....
        /*02c0*/ 	.word	0x0500000f


	//   ....[160]....
        /*02c4*/ 	.word	0x0500000f


	//   ....[161]....
        /*02c8*/ 	.word	0x0500000f


	//   ....[162]....
        /*02cc*/ 	.word	0x0500000f


	//   ....[163]....
        /*02d0*/ 	.word	0x0500000f


	//   ....[164]....
        /*02d4*/ 	.word	0x0500000f


	//   ....[165]....
        /*02d8*/ 	.word	0x0500000f


	//   ....[166]....
        /*02dc*/ 	.word	0x0500000f


	//   ....[167]....
        /*02e0*/ 	.word	0x0500000f


	//   ....[168]....
        /*02e4*/ 	.word	0x0500000f


	//   ....[169]....
        /*02e8*/ 	.word	0x0500000f


	//   ....[170]....
        /*02ec*/ 	.word	0x0500000f


	//   ....[171]....
        /*02f0*/ 	.word	0x0500000f


	//   ....[172]....
        /*02f4*/ 	.word	0x0500000f


	//----- nvinfo : EIATTR_COOP_GROUP_INSTR_OFFSETS
	.align		4
.L_1278:
        /*02f8*/ 	.byte	0x04, 0x28
        /*02fa*/ 	.short	(.L_1280 - .L_1279)


	//   ....[0]....
.L_1279:
        /*02fc*/ 	.word	0x00000070


	//   ....[1]....
        /*0300*/ 	.word	0x00000080


	//   ....[2]....
        /*0304*/ 	.word	0x000002c0


	//   ....[3]....
        /*0308*/ 	.word	0x00000420


	//   ....[4]....
        /*030c*/ 	.word	0x00000540


	//   ....[5]....
        /*0310*/ 	.word	0x000006a0


	//   ....[6]....
        /*0314*/ 	.word	0x000016f0


	//   ....[7]....
        /*0318*/ 	.word	0x00001f20


	//   ....[8]....
        /*031c*/ 	.word	0x00002160


	//   ....[9]....
        /*0320*/ 	.word	0x00002df0


	//   ....[10]....
        /*0324*/ 	.word	0x00002f00


	//   ....[11]....
        /*0328*/ 	.word	0x00003590


	//   ....[12]....
        /*032c*/ 	.word	0x00003610


	//   ....[13]....
        /*0330*/ 	.word	0x00004880


	//   ....[14]....
        /*0334*/ 	.word	0x000052c0


	//   ....[15]....
        /*0338*/ 	.word	0x00005890


	//   ....[16]....
        /*033c*/ 	.word	0x000059a0


	//   ....[17]....
        /*0340*/ 	.word	0x000061c0


	//   ....[18]....
        /*0344*/ 	.word	0x00006390


	//   ....[19]....
        /*0348*/ 	.word	0x00007c70


	//   ....[20]....
        /*034c*/ 	.word	0x00007ca0


	//   ....[21]....
        /*0350*/ 	.word	0x00008100


	//   ....[22]....
        /*0354*/ 	.word	0x000082d0


	//   ....[23]....
        /*0358*/ 	.word	0x000098e0


	//   ....[24]....
        /*035c*/ 	.word	0x0000a300


	//   ....[25]....
        /*0360*/ 	.word	0x0000a8f0


	//   ....[26]....
        /*0364*/ 	.word	0x0000aa00


	//   ....[27]....
        /*0368*/ 	.word	0x0000b220


	//   ....[28]....
        /*036c*/ 	.word	0x0000b3f0


	//   ....[29]....
        /*0370*/ 	.word	0x0000c520


	//   ....[30]....
        /*0374*/ 	.word	0x0000c570


	//   ....[31]....
        /*0378*/ 	.word	0x0000c5a0


	//   ....[32]....
        /*037c*/ 	.word	0x0000c5c0


	//   ....[33]....
        /*0380*/ 	.word	0x0000d680


	//   ....[34]....
        /*0384*/ 	.word	0x0000d6e0


	//   ....[35]....
        /*0388*/ 	.word	0x0000d720


	//   ....[36]....
        /*038c*/ 	.word	0x0000d750


	//   ....[37]....
        /*0390*/ 	.word	0x0000d780


	//   ....[38]....
        /*0394*/ 	.word	0x0000d7a0


	//   ....[39]....
        /*0398*/ 	.word	0x0000e410


	//   ....[40]....
        /*039c*/ 	.word	0x0000e420


	//   ....[41]....
        /*03a0*/ 	.word	0x0000f450


	//   ....[42]....
        /*03a4*/ 	.word	0x000109a0


	//   ....[43]....
        /*03a8*/ 	.word	0x000109c0


	//   ....[44]....
        /*03ac*/ 	.word	0x000109d0


	//   ....[45]....
        /*03b0*/ 	.word	0x00010a10


	//   ....[46]....
        /*03b4*/ 	.word	0x00010a60


	//   ....[47]....
        /*03b8*/ 	.word	0x00010a80


	//   ....[48]....
        /*03bc*/ 	.word	0x00010ad0


	//   ....[49]....
        /*03c0*/ 	.word	0x00010af0


	//   ....[50]....
        /*03c4*/ 	.word	0x00010b40


	//   ....[51]....
        /*03c8*/ 	.word	0x00010b60


	//   ....[52]....
        /*03cc*/ 	.word	0x00010bb0


	//   ....[53]....
        /*03d0*/ 	.word	0x00010bd0


	//   ....[54]....
        /*03d4*/ 	.word	0x00011140


	//   ....[55]....
        /*03d8*/ 	.word	0x00011170


	//   ....[56]....
        /*03dc*/ 	.word	0x000111a0


	//   ....[57]....
        /*03e0*/ 	.word	0x00011200


	//   ....[58]....
        /*03e4*/ 	.word	0x00011260


	//   ....[59]....
        /*03e8*/ 	.word	0x00011280


	//   ....[60]....
        /*03ec*/ 	.word	0x000112e0


	//   ....[61]....
        /*03f0*/ 	.word	0x00011300


	//   ....[62]....
        /*03f4*/ 	.word	0x00011360


	//   ....[63]....
        /*03f8*/ 	.word	0x00011380


	//   ....[64]....
        /*03fc*/ 	.word	0x000113e0


	//   ....[65]....
        /*0400*/ 	.word	0x00011400


	//   ....[66]....
        /*0404*/ 	.word	0x00011460


	//   ....[67]....
        /*0408*/ 	.word	0x00011480


	//   ....[68]....
        /*040c*/ 	.word	0x000114d0


	//   ....[69]....
        /*0410*/ 	.word	0x000114f0


	//   ....[70]....
        /*0414*/ 	.word	0x00011870


	//   ....[71]....
        /*0418*/ 	.word	0x000118a0


	//   ....[72]....
        /*041c*/ 	.word	0x000118e0


	//   ....[73]....
        /*0420*/ 	.word	0x00011900


	//   ....[74]....
        /*0424*/ 	.word	0x00011920


	//   ....[75]....
        /*0428*/ 	.word	0x00011950


	//   ....[76]....
        /*042c*/ 	.word	0x000119f0


	//   ....[77]....
        /*0430*/ 	.word	0x00011a20


	//   ....[78]....
        /*0434*/ 	.word	0x00011ab0


	//   ....[79]....
        /*0438*/ 	.word	0x00011ae0


	//   ....[80]....
        /*043c*/ 	.word	0x00011af0


	//   ....[81]....
        /*0440*/ 	.word	0x00011b80


	//   ....[82]....
        /*0444*/ 	.word	0x00012300


	//   ....[83]....
        /*0448*/ 	.word	0x00012320


	//   ....[84]....
        /*044c*/ 	.word	0x00012330


	//   ....[85]....
        /*0450*/ 	.word	0x00012340


	//   ....[86]....
        /*0454*/ 	.word	0x00012350


	//   ....[87]....
        /*0458*/ 	.word	0x00012360


	//   ....[88]....
        /*045c*/ 	.word	0x00012380


	//   ....[89]....
        /*0460*/ 	.word	0x000123a0


	//   ....[90]....
        /*0464*/ 	.word	0x000123d0


	//   ....[91]....
        /*0468*/ 	.word	0x00012410


	//   ....[92]....
        /*046c*/ 	.word	0x00012450


	//   ....[93]....
        /*0470*/ 	.word	0x000124a0


	//   ....[94]....
        /*0474*/ 	.word	0x000127f0


	//   ....[95]....
        /*0478*/ 	.word	0x00012810


	//   ....[96]....
        /*047c*/ 	.word	0x00012820


	//   ....[97]....
        /*0480*/ 	.word	0x00012830


	//   ....[98]....
        /*0484*/ 	.word	0x00012840


	//   ....[99]....
        /*0488*/ 	.word	0x00012860


	//   ....[100]....
        /*048c*/ 	.word	0x000128d0


	//   ....[101]....
        /*0490*/ 	.word	0x000128f0


	//   ....[102]....
        /*0494*/ 	.word	0x00012950


	//   ....[103]....
        /*0498*/ 	.word	0x00012960


	//   ....[104]....
        /*049c*/ 	.word	0x000129d0


	//   ....[105]....
        /*04a0*/ 	.word	0x00012a50


	//   ....[106]....
        /*04a4*/ 	.word	0x00012d50


	//   ....[107]....
        /*04a8*/ 	.word	0x00013370


	//   ....[108]....
        /*04ac*/ 	.word	0x00013460


	//   ....[109]....
        /*04b0*/ 	.word	0x00013500


	//   ....[110]....
        /*04b4*/ 	.word	0x00013580


	//   ....[111]....
        /*04b8*/ 	.word	0x00013630


	//   ....[112]....
        /*04bc*/ 	.word	0x00013690


	//   ....[113]....
        /*04c0*/ 	.word	0x00013750


	//   ....[114]....
        /*04c4*/ 	.word	0x000137b0


	//   ....[115]....
        /*04c8*/ 	.word	0x00013870


	//   ....[116]....
        /*04cc*/ 	.word	0x000138d0


	//   ....[117]....
        /*04d0*/ 	.word	0x00013990


	//   ....[118]....
        /*04d4*/ 	.word	0x000139f0


	//   ....[119]....
        /*04d8*/ 	.word	0x00013a90


	//   ....[120]....
        /*04dc*/ 	.word	0x00013b20


	//   ....[121]....
        /*04e0*/ 	.word	0x00013b80


	//   ....[122]....
        /*04e4*/ 	.word	0x00013c40


	//   ....[123]....
        /*04e8*/ 	.word	0x00013cf0


	//   ....[124]....
        /*04ec*/ 	.word	0x00013d50


	//   ....[125]....
        /*04f0*/ 	.word	0x00013e20


	//   ....[126]....
        /*04f4*/ 	.word	0x00013e80


	//   ....[127]....
        /*04f8*/ 	.word	0x00013f50


	//   ....[128]....
        /*04fc*/ 	.word	0x00013fb0


	//   ....[129]....
        /*0500*/ 	.word	0x00014080


	//   ....[130]....
        /*0504*/ 	.word	0x000140e0


	//   ....[131]....
        /*0508*/ 	.word	0x000141b0


	//   ....[132]....
        /*050c*/ 	.word	0x00014210


	//   ....[133]....
        /*0510*/ 	.word	0x000142d0


	//   ....[134]....
        /*0514*/ 	.word	0x00014340


	//   ....[135]....
        /*0518*/ 	.word	0x000143e0


	//   ....[136]....
        /*051c*/ 	.word	0x00014530


	//   ....[137]....
        /*0520*/ 	.word	0x00014610


	//   ....[138]....
        /*0524*/ 	.word	0x00014670


	//   ....[139]....
        /*0528*/ 	.word	0x00014730


	//   ....[140]....
        /*052c*/ 	.word	0x00014820


	//   ....[141]....
        /*0530*/ 	.word	0x000148e0


	//   ....[142]....
        /*0534*/ 	.word	0x000149c0


	//   ....[143]....
        /*0538*/ 	.word	0x00014a80


	//   ....[144]....
        /*053c*/ 	.word	0x00014b60


	//   ....[145]....
        /*0540*/ 	.word	0x00014c20


	//   ....[146]....
        /*0544*/ 	.word	0x00014d00


	//   ....[147]....
        /*0548*/ 	.word	0x00014dd0


	//   ....[148]....
        /*054c*/ 	.word	0x00014f30


	//   ....[149]....
        /*0550*/ 	.word	0x00014fd0


	//   ....[150]....
        /*0554*/ 	.word	0x00015030


	//   ....[151]....
        /*0558*/ 	.word	0x000150d0


	//   ....[152]....
        /*055c*/ 	.word	0x00015130


	//   ....[153]....
        /*0560*/ 	.word	0x000151d0


	//   ....[154]....
        /*0564*/ 	.word	0x00015230


	//   ....[155]....
        /*0568*/ 	.word	0x000152d0


	//   ....[156]....
        /*056c*/ 	.word	0x00015330


	//   ....[157]....
        /*0570*/ 	.word	0x000153d0


	//   ....[158]....
        /*0574*/ 	.word	0x00015430


	//   ....[159]....
        /*0578*/ 	.word	0x000154d0


	//   ....[160]....
        /*057c*/ 	.word	0x000155c0


	//   ....[161]....
        /*0580*/ 	.word	0x00015660


	//   ....[162]....
        /*0584*/ 	.word	0x000156d0


	//   ....[163]....
        /*0588*/ 	.word	0x000157a0


	//   ....[164]....
        /*058c*/ 	.word	0x00015800


	//   ....[165]....
        /*0590*/ 	.word	0x000158d0


	//   ....[166]....
        /*0594*/ 	.word	0x00015930


	//   ....[167]....
        /*0598*/ 	.word	0x00015a00


	//   ....[168]....
        /*059c*/ 	.word	0x00015a60


	//   ....[169]....
        /*05a0*/ 	.word	0x00015b30


	//   ....[170]....
        /*05a4*/ 	.word	0x00015b90


	//   ....[171]....
        /*05a8*/ 	.word	0x00015c60


	//   ....[172]....
        /*05ac*/ 	.word	0x00015d40


	//----- nvinfo : EIATTR_REG_RECONFIG
	.align		4
.L_1280:
        /*05b0*/ 	.byte	0x01, 0x54
	.zero		2


	//----- nvinfo : EIATTR_SYSCALL_OFFSETS
	.align		4
        /*05b4*/ 	.byte	0x04, 0x46
        /*05b6*/ 	.short	(.L_1282 - .L_1281)


	//   ....[0]....
.L_1281:
        /*05b8*/ 	.word	0x000018b0


	//   ....[1]....
        /*05bc*/ 	.word	0x00010010


	//   ....[2]....
        /*05c0*/ 	.word	0x00010150


	//   ....[3]....
        /*05c4*/ 	.word	0x00010240


	//   ....[4]....
        /*05c8*/ 	.word	0x00010e40


	//----- nvinfo : EIATTR_MBARRIER_INSTR_OFFSETS
	.align		4
.L_1282:
        /*05cc*/ 	.byte	0x04, 0x39
        /*05ce*/ 	.short	(.L_1284 - .L_1283)


	//   ....[0]....
.L_1283:
        /*05d0*/ 	.word	0x00000170
        /*05d4*/ 	.word	0x000000ff
        /*05d8*/ 	.word	0x00022800
        /*05dc*/ 	.short	0x0100
        /*05de*/ 	.byte	0x08
	.zero		1


	//   ....[1]....
        /*05e0*/ 	.word	0x00000180
        /*05e4*/ 	.word	0x000000ff
        /*05e8*/ 	.word	0x00022820
        /*05ec*/ 	.short	0x0100
        /*05ee*/ 	.byte	0x08
	.zero		1


	//   ....[2]....
        /*05f0*/ 	.word	0x00000270
        /*05f4*/ 	.word	0x000000ff
        /*05f8*/ 	.word	0x00022830
        /*05fc*/ 	.short	0x0100
        /*05fe*/ 	.byte	0x08
	.zero		1


	//   ....[3]....
        /*0600*/ 	.word	0x00000280
        /*0604*/ 	.word	0x000000ff
        /*0608*/ 	.word	0x00022840
        /*060c*/ 	.short	0x0100
        /*060e*/ 	.byte	0x08
	.zero		1


	//   ....[4]....
        /*0610*/ 	.word	0x00000290
        /*0614*/ 	.word	0x000000ff
        /*0618*/ 	.word	0x00022838
        /*061c*/ 	.short	0x0100
        /*061e*/ 	.byte	0x08
	.zero		1


	//   ....[5]....
        /*0620*/ 	.word	0x000002a0
        /*0624*/ 	.word	0x000000ff
        /*0628*/ 	.word	0x00022848
        /*062c*/ 	.short	0x0100
        /*062e*/ 	.byte	0x08
	.zero		1


	//   ....[6]....
        /*0630*/ 	.word	0x000003d0
        /*0634*/ 	.word	0x000000ff
        /*0638*/ 	.word	0x00022850
        /*063c*/ 	.short	0x0100
        /*063e*/ 	.byte	0x08
	.zero		1


	//   ....[7]....
        /*0640*/ 	.word	0x000003e0
        /*0644*/ 	.word	0x000000ff
        /*0648*/ 	.word	0x00022860
        /*064c*/ 	.short	0x0100
        /*064e*/ 	.byte	0x08
	.zero		1


	//   ....[8]....
        /*0650*/ 	.word	0x000003f0
        /*0654*/ 	.word	0x000000ff
        /*0658*/ 	.word	0x00022858
        /*065c*/ 	.short	0x0100
        /*065e*/ 	.byte	0x08
	.zero		1


	//   ....[9]....
        /*0660*/ 	.word	0x00000400
        /*0664*/ 	.word	0x000000ff
        /*0668*/ 	.word	0x00022868
        /*066c*/ 	.short	0x0100
        /*066e*/ 	.byte	0x08
	.zero		1


	//   ....[10]....
        /*0670*/ 	.word	0x000004f0
        /*0674*/ 	.word	0x000000ff
        /*0678*/ 	.word	0x00022870
        /*067c*/ 	.short	0x0100
        /*067e*/ 	.byte	0x06
	.zero		1


	//   ....[11]....
        /*0680*/ 	.word	0x00000500
        /*0684*/ 	.word	0x000000ff
        /*0688*/ 	.word	0x00022880
        /*068c*/ 	.short	0x0100
        /*068e*/ 	.byte	0x06
	.zero		1


	//   ....[12]....
        /*0690*/ 	.word	0x00000510
        /*0694*/ 	.word	0x000000ff
        /*0698*/ 	.word	0x00022878
        /*069c*/ 	.short	0x0100
        /*069e*/ 	.byte	0x06
	.zero		1


	//   ....[13]....
        /*06a0*/ 	.word	0x00000520
        /*06a4*/ 	.word	0x000000ff
        /*06a8*/ 	.word	0x00022888
        /*06ac*/ 	.short	0x0100
        /*06ae*/ 	.byte	0x06
	.zero		1


	//   ....[14]....
        /*06b0*/ 	.word	0x00000650
        /*06b4*/ 	.word	0x000000ff
        /*06b8*/ 	.word	0x00022890
        /*06bc*/ 	.short	0x0100
        /*06be*/ 	.byte	0x08
	.zero		1


	//   ....[15]....
        /*06c0*/ 	.word	0x00000660
        /*06c4*/ 	.word	0x000000ff
        /*06c8*/ 	.word	0x000228a0
        /*06cc*/ 	.short	0x0100
        /*06ce*/ 	.byte	0x08
	.zero		1


	//   ....[16]....
        /*06d0*/ 	.word	0x00000670
        /*06d4*/ 	.word	0x000000ff
        /*06d8*/ 	.word	0x00022898
        /*06dc*/ 	.short	0x0100
        /*06de*/ 	.byte	0x08
	.zero		1


	//   ....[17]....
        /*06e0*/ 	.word	0x00000680
        /*06e4*/ 	.word	0x000000ff
        /*06e8*/ 	.word	0x000228a8
        /*06ec*/ 	.short	0x0100
        /*06ee*/ 	.byte	0x08
	.zero		1


	//   ....[18]....
        /*06f0*/ 	.word	0x000007c0
        /*06f4*/ 	.word	0x000000ff
        /*06f8*/ 	.word	0x000228b0
        /*06fc*/ 	.short	0x0100
        /*06fe*/ 	.byte	0x08
	.zero		1


	//   ....[19]....
        /*0700*/ 	.word	0x000007d0
        /*0704*/ 	.word	0x000000ff
        /*0708*/ 	.word	0x000228c0
        /*070c*/ 	.short	0x0100
        /*070e*/ 	.byte	0x08
	.zero		1


	//   ....[20]....
        /*0710*/ 	.word	0x000007e0
        /*0714*/ 	.word	0x000000ff
        /*0718*/ 	.word	0x000228b8
        /*071c*/ 	.short	0x0100
        /*071e*/ 	.byte	0x08
	.zero		1


	//   ....[21]....
        /*0720*/ 	.word	0x000007f0
        /*0724*/ 	.word	0x000000ff
        /*0728*/ 	.word	0x000228c8
        /*072c*/ 	.short	0x0100
        /*072e*/ 	.byte	0x08
	.zero		1


	//   ....[22]....
        /*0730*/ 	.word	0x000018e0
        /*0734*/ 	.word	0x000000ff
        /*0738*/ 	.word	0x00022800
        /*073c*/ 	.short	0x010a
        /*073e*/ 	.byte	0x26
	.zero		1


	//   ....[23]....
        /*0740*/ 	.word	0x00001980
        /*0744*/ 	.word	0x000000ff
        /*0748*/ 	.word	0x00022830
        /*074c*/ 	.short	0x010a
        /*074e*/ 	.byte	0x26
	.zero		1


	//   ....[24]....
        /*0750*/ 	.word	0x000019c0
        /*0754*/ 	.word	0x000000ff
        /*0758*/ 	.word	0x00022830
        /*075c*/ 	.short	0x010a
        /*075e*/ 	.byte	0x26
	.zero		1


	//   ....[25]....
        /*0760*/ 	.word	0x00001f50
        /*0764*/ 	.word	0x000000ff
        /*0768*/ 	.word	0x00000000
        /*076c*/ 	.short	0x0101
        /*076e*/ 	.byte	0x06
	.zero		1


	//   ....[26]....
        /*0770*/ 	.word	0x00003e50
        /*0774*/ 	.word	0x000000ff
        /*0778*/ 	.word	0x00022850
        /*077c*/ 	.short	0x010a
        /*077e*/ 	.byte	0x26
	.zero		1


	//   ....[27]....
        /*0780*/ 	.word	0x00003e90
        /*0784*/ 	.word	0x000000ff
        /*0788*/ 	.word	0x00022850
        /*078c*/ 	.short	0x010a
        /*078e*/ 	.byte	0x26
	.zero		1


	//   ....[28]....
        /*0790*/ 	.word	0x00004250
        /*0794*/ 	.word	0x000000ff
        /*0798*/ 	.word	0x00000000
        /*079c*/ 	.short	0x0101
        /*079e*/ 	.byte	0x07
	.zero		1


	//   ....[29]....
        /*07a0*/ 	.word	0x00004590
        /*07a4*/ 	.word	0x000000ff
        /*07a8*/ 	.word	0x00022830
        /*07ac*/ 	.short	0x010a
        /*07ae*/ 	.byte	0x1e
	.zero		1


	//   ....[30]....
        /*07b0*/ 	.word	0x000045d0
        /*07b4*/ 	.word	0x000000ff
        /*07b8*/ 	.word	0x00022830
        /*07bc*/ 	.short	0x010a
        /*07be*/ 	.byte	0x1e
	.zero		1


	//   ....[31]....
        /*07c0*/ 	.word	0x000048b0
        /*07c4*/ 	.word	0x000000ff
        /*07c8*/ 	.word	0x00000000
        /*07cc*/ 	.short	0x0101
        /*07ce*/ 	.byte	0x0a
	.zero		1


	//   ....[32]....
        /*07d0*/ 	.word	0x00007160
        /*07d4*/ 	.word	0x000000ff
        /*07d8*/ 	.word	0x00022850
        /*07dc*/ 	.short	0x010a
        /*07de*/ 	.byte	0x1e
	.zero		1


	//   ....[33]....
        /*07e0*/ 	.word	0x000071a0
        /*07e4*/ 	.word	0x000000ff
        /*07e8*/ 	.word	0x00022850
        /*07ec*/ 	.short	0x010a
        /*07ee*/ 	.byte	0x1e
	.zero		1


	//   ....[34]....
        /*07f0*/ 	.word	0x000074a0
        /*07f4*/ 	.word	0x000000ff
        /*07f8*/ 	.word	0x00000000
        /*07fc*/ 	.short	0x0101
        /*07fe*/ 	.byte	0x1e
	.zero		1


	//   ....[35]....
        /*0800*/ 	.word	0x000078a0
        /*0804*/ 	.word	0x000000ff
        /*0808*/ 	.word	0x00022830
        /*080c*/ 	.short	0x010a
        /*080e*/ 	.byte	0x1c
	.zero		1


	//   ....[36]....
        /*0810*/ 	.word	0x000078e0
        /*0814*/ 	.word	0x000000ff
        /*0818*/ 	.word	0x00022830
        /*081c*/ 	.short	0x010a
        /*081e*/ 	.byte	0x1c
	.zero		1


	//   ....[37]....
        /*0820*/ 	.word	0x00007b30
        /*0824*/ 	.word	0x000000ff
        /*0828*/ 	.word	0x00000000
        /*082c*/ 	.short	0x0101
        /*082e*/ 	.byte	0x0a
	.zero		1


	//   ....[38]....
        /*0830*/ 	.word	0x00009190
        /*0834*/ 	.word	0x000000ff
        /*0838*/ 	.word	0x00022850
        /*083c*/ 	.short	0x010a
        /*083e*/ 	.byte	0x1c
	.zero		1


	//   ....[39]....
        /*0840*/ 	.word	0x000091d0
        /*0844*/ 	.word	0x000000ff
        /*0848*/ 	.word	0x00022850
        /*084c*/ 	.short	0x010a
        /*084e*/ 	.byte	0x1c
	.zero		1


	//   ....[40]....
        /*0850*/ 	.word	0x000094b0
        /*0854*/ 	.word	0x000000ff
        /*0858*/ 	.word	0x00000000
        /*085c*/ 	.short	0x0101
        /*085e*/ 	.byte	0x1c
	.zero		1


	//   ....[41]....
        /*0860*/ 	.word	0x00009630
        /*0864*/ 	.word	0x000000ff
        /*0868*/ 	.word	0x00022830
        /*086c*/ 	.short	0x010a
        /*086e*/ 	.byte	0x1a
	.zero		1


	//   ....[42]....
        /*0870*/ 	.word	0x00009670
        /*0874*/ 	.word	0x000000ff
        /*0878*/ 	.word	0x00022830
        /*087c*/ 	.short	0x010a
        /*087e*/ 	.byte	0x1a
	.zero		1


	//   ....[43]....
        /*0880*/ 	.word	0x00009910
        /*0884*/ 	.word	0x000000ff
        /*0888*/ 	.word	0x00000000
        /*088c*/ 	.short	0x0101
        /*088e*/ 	.byte	0x0a
	.zero		1


	//   ....[44]....
        /*0890*/ 	.word	0x0000c1c0
        /*0894*/ 	.word	0x000000ff
        /*0898*/ 	.word	0x00022850
        /*089c*/ 	.short	0x010a
        /*089e*/ 	.byte	0x1a
	.zero		1


	//   ....[45]....
        /*08a0*/ 	.word	0x0000c200
        /*08a4*/ 	.word	0x000000ff
        /*08a8*/ 	.word	0x00022850
        /*08ac*/ 	.short	0x010a
        /*08ae*/ 	.byte	0x1a
	.zero		1


	//   ....[46]....
        /*08b0*/ 	.word	0x0000c500
        /*08b4*/ 	.word	0x000000ff
        /*08b8*/ 	.word	0x00000000
        /*08bc*/ 	.short	0x0101
        /*08be*/ 	.byte	0x1a
	.zero		1


	//   ....[47]....
        /*08c0*/ 	.word	0x0000d7b0
        /*08c4*/ 	.word	0x000000ff
        /*08c8*/ 	.word	0x00000000
        /*08cc*/ 	.short	0x0101
        /*08ce*/ 	.byte	0x04
	.zero		1


	//   ....[48]....
        /*08d0*/ 	.word	0x00010740
        /*08d4*/ 	.word	0x000000ff
        /*08d8*/ 	.word	0x00022840
        /*08dc*/ 	.short	0x010a
        /*08de*/ 	.byte	0x2f
	.zero		1


	//   ....[49]....
        /*08e0*/ 	.word	0x00010c70
        /*08e4*/ 	.word	0x000000ff
        /*08e8*/ 	.word	0x00022830
        /*08ec*/ 	.short	0x0107
        /*08ee*/ 	.byte	0x2f
	.zero		1


	//   ....[50]....
        /*08f0*/ 	.word	0x00010ce0
        /*08f4*/ 	.word	0x000000ff
        /*08f8*/ 	.word	0x00022830
        /*08fc*/ 	.short	0x0101
        /*08fe*/ 	.byte	0x2f
	.zero		1


	//   ....[51]....
        /*0900*/ 	.word	0x000115c0
        /*0904*/ 	.word	0x000000ff
        /*0908*/ 	.word	0x00022800
        /*090c*/ 	.short	0x0107
        /*090e*/ 	.byte	0x2f
	.zero		1


	//   ....[52]....
        /*0910*/ 	.word	0x00011600
        /*0914*/ 	.word	0x000000ff
        /*0918*/ 	.word	0x00022800
        /*091c*/ 	.short	0x0101
        /*091e*/ 	.byte	0x2f
	.zero		1


	//   ....[53]....
        /*0920*/ 	.word	0x00011610
        /*0924*/ 	.word	0x000000ff
        /*0928*/ 	.word	0x00022820
        /*092c*/ 	.short	0x010a
        /*092e*/ 	.byte	0x2f
	.zero		1


	//   ....[54]....
        /*0930*/ 	.word	0x00011660
        /*0934*/ 	.word	0x000000ff
        /*0938*/ 	.word	0x00022860
        /*093c*/ 	.short	0x010a
        /*093e*/ 	.byte	0x2f
	.zero		1


	//   ....[55]....
        /*0940*/ 	.word	0x00011d90
        /*0944*/ 	.word	0x000000ff
        /*0948*/ 	.word	0x00022850
        /*094c*/ 	.short	0x0107
        /*094e*/ 	.byte	0x2f
	.zero		1


	//   ....[56]....
        /*0950*/ 	.word	0x00011e10
        /*0954*/ 	.word	0x000000ff
        /*0958*/ 	.word	0x00022850
        /*095c*/ 	.short	0x0101
        /*095e*/ 	.byte	0x2f
	.zero		1


	//   ....[57]....
        /*0960*/ 	.word	0x00012100
        /*0964*/ 	.word	0x00000020
        /*0968*/ 	.word	0x00022840
        /*096c*/ 	.short	0x010a
        /*096e*/ 	.byte	0x3f
	.zero		1


	//   ....[58]....
        /*0970*/ 	.word	0x00012530
        /*0974*/ 	.word	0x00000020
        /*0978*/ 	.word	0x00022830
        /*097c*/ 	.short	0x0107
        /*097e*/ 	.byte	0x3f
	.zero		1


	//   ....[59]....
        /*0980*/ 	.word	0x000125e0
        /*0984*/ 	.word	0x00000020
        /*0988*/ 	.word	0x00022830
        /*098c*/ 	.short	0x0101
        /*098e*/ 	.byte	0x3f
	.zero		1


	//   ....[60]....
        /*0990*/ 	.word	0x00012610
        /*0994*/ 	.word	0x00000020
        /*0998*/ 	.word	0x00022860
        /*099c*/ 	.short	0x010a
        /*099e*/ 	.byte	0x3f
	.zero		1


	//   ....[61]....
        /*09a0*/ 	.word	0x00012b50
        /*09a4*/ 	.word	0x00000020
        /*09a8*/ 	.word	0x00022850
        /*09ac*/ 	.short	0x0107
        /*09ae*/ 	.byte	0x3f
	.zero		1


	//   ....[62]....
        /*09b0*/ 	.word	0x00012c10
        /*09b4*/ 	.word	0x00000020
        /*09b8*/ 	.word	0x00022850
        /*09bc*/ 	.short	0x0101
        /*09be*/ 	.byte	0x3f
	.zero		1


	//   ....[63]....
        /*09c0*/ 	.word	0x00012d00
        /*09c4*/ 	.word	0x00000004
        /*09c8*/ 	.word	0x00022820
        /*09cc*/ 	.short	0x010a
        /*09ce*/ 	.byte	0x3f
	.zero		1


	//   ....[64]....
        /*09d0*/ 	.word	0x00012e40
        /*09d4*/ 	.word	0x00000005
        /*09d8*/ 	.word	0x00022840
        /*09dc*/ 	.short	0x010a
        /*09de*/ 	.byte	0x3f
	.zero		1


	//   ....[65]....
        /*09e0*/ 	.word	0x00012ee0
        /*09e4*/ 	.word	0x00000015
        /*09e8*/ 	.word	0x00022840
        /*09ec*/ 	.short	0x010a
        /*09ee*/ 	.byte	0x3f
	.zero		1


	//   ....[66]....
        /*09f0*/ 	.word	0x00012f20
        /*09f4*/ 	.word	0x00000005
        /*09f8*/ 	.word	0x00022860
        /*09fc*/ 	.short	0x010a
        /*09fe*/ 	.byte	0x3f
	.zero		1


	//   ....[67]....
        /*0a00*/ 	.word	0x00012f60
        /*0a04*/ 	.word	0x00000015
        /*0a08*/ 	.word	0x00022860
        /*0a0c*/ 	.short	0x010a
        /*0a0e*/ 	.byte	0x3f
	.zero		1


	//   ....[68]....
        /*0a10*/ 	.word	0x00012fd0
        /*0a14*/ 	.word	0x00000003
        /*0a18*/ 	.word	0x00022800
        /*0a1c*/ 	.short	0x010a
        /*0a1e*/ 	.byte	0x3f
	.zero		1


	//   ....[69]....
        /*0a20*/ 	.word	0x00013030
        /*0a24*/ 	.word	0x00000003
        /*0a28*/ 	.word	0x00022830
        /*0a2c*/ 	.short	0x010a
        /*0a2e*/ 	.byte	0x3f
	.zero		1


	//   ....[70]....
        /*0a30*/ 	.word	0x00013090
        /*0a34*/ 	.word	0x0000000b
        /*0a38*/ 	.word	0x00022850
        /*0a3c*/ 	.short	0x010a
        /*0a3e*/ 	.byte	0x3f
	.zero		1


	//   ....[71]....
        /*0a40*/ 	.word	0x000130f0
        /*0a44*/ 	.word	0x00000009
        /*0a48*/ 	.word	0x00022830
        /*0a4c*/ 	.short	0x010a
        /*0a4e*/ 	.byte	0x3f
	.zero		1


	//   ....[72]....
        /*0a50*/ 	.word	0x00013150
        /*0a54*/ 	.word	0x0000000d
        /*0a58*/ 	.word	0x00022850
        /*0a5c*/ 	.short	0x010a
        /*0a5e*/ 	.byte	0x3f
	.zero		1


	//   ....[73]....
        /*0a60*/ 	.word	0x000131b0
        /*0a64*/ 	.word	0x00000004
        /*0a68*/ 	.word	0x00022830
        /*0a6c*/ 	.short	0x010a
        /*0a6e*/ 	.byte	0x3f
	.zero		1


	//   ....[74]....
        /*0a70*/ 	.word	0x00013210
        /*0a74*/ 	.word	0x0000000a
        /*0a78*/ 	.word	0x00022850
        /*0a7c*/ 	.short	0x010a
        /*0a7e*/ 	.byte	0x3f
	.zero		1


	//   ....[75]....
        /*0a80*/ 	.word	0x00013270
        /*0a84*/ 	.word	0x00000009
        /*0a88*/ 	.word	0x00022830
        /*0a8c*/ 	.short	0x010a
        /*0a8e*/ 	.byte	0x3f
	.zero		1


	//   ....[76]....
        /*0a90*/ 	.word	0x000132d0
        /*0a94*/ 	.word	0x0000000d
        /*0a98*/ 	.word	0x00022850
        /*0a9c*/ 	.short	0x010a
        /*0a9e*/ 	.byte	0x3f
	.zero		1


	//   ....[77]....
        /*0aa0*/ 	.word	0x000133b0
        /*0aa4*/ 	.word	0x00000003
        /*0aa8*/ 	.word	0x00022840
        /*0aac*/ 	.short	0x010a
        /*0aae*/ 	.byte	0x3f
	.zero		1


	//   ....[78]....
        /*0ab0*/ 	.word	0x00014420
        /*0ab4*/ 	.word	0x00000003
        /*0ab8*/ 	.word	0x00022820
        /*0abc*/ 	.short	0x010a
        /*0abe*/ 	.byte	0x3f
	.zero		1


	//   ....[79]....
        /*0ac0*/ 	.word	0x00014480
        /*0ac4*/ 	.word	0x00000003
        /*0ac8*/ 	.word	0x00022860
        /*0acc*/ 	.short	0x010a
        /*0ace*/ 	.byte	0x3f
	.zero		1


	//   ....[80]....
        /*0ad0*/ 	.word	0x00014e80
        /*0ad4*/ 	.word	0x00000020
        /*0ad8*/ 	.word	0x00022840
        /*0adc*/ 	.short	0x010a
        /*0ade*/ 	.byte	0x3f
	.zero		1


	//   ....[81]....
        /*0ae0*/ 	.word	0x00015510
        /*0ae4*/ 	.word	0x00000020
        /*0ae8*/ 	.word	0x00022860
        /*0aec*/ 	.short	0x010a
        /*0aee*/ 	.byte	0x3f
	.zero		1


	//   ....[82]....
        /*0af0*/ 	.word	0x00015c90
        /*0af4*/ 	.word	0x00000004
        /*0af8*/ 	.word	0x00022820
        /*0afc*/ 	.short	0x010a
        /*0afe*/ 	.byte	0x3f
	.zero		1


	//   ....[83]....
        /*0b00*/ 	.word	0x00015e00
        /*0b04*/ 	.word	0x00000005
        /*0b08*/ 	.word	0x00022840
        /*0b0c*/ 	.short	0x010a
        /*0b0e*/ 	.byte	0x3f
	.zero		1


	//   ....[84]....
        /*0b10*/ 	.word	0x00015e50
        /*0b14*/ 	.word	0x00000015
        /*0b18*/ 	.word	0x00022840
        /*0b1c*/ 	.short	0x010a
        /*0b1e*/ 	.byte	0x3f
	.zero		1


	//   ....[85]....
        /*0b20*/ 	.word	0x00015ea0
        /*0b24*/ 	.word	0x00000005
        /*0b28*/ 	.word	0x00022860
        /*0b2c*/ 	.short	0x010a
        /*0b2e*/ 	.byte	0x3f
	.zero		1


	//----- nvinfo : EIATTR_NUM_MBARRIERS
	.align		4
.L_1284:
        /*0b30*/ 	.byte	0x03, 0x38
        /*0b32*/ 	.short	0x0016


	//----- nvinfo : EIATTR_EXIT_INSTR_OFFSETS
	.align		4
        /*0b34*/ 	.byte	0x04, 0x1c
        /*0b36*/ 	.short	(.L_1286 - .L_1285)


	//   ....[0]....
.L_1285:
        /*0b38*/ 	.word	0x00012fb0


	//----- nvinfo : EIATTR_MAX_THREADS
	.align		4
.L_1286:
        /*0b3c*/ 	.byte	0x04, 0x05
        /*0b3e*/ 	.short	(.L_1288 - .L_1287)
.L_1287:
        /*0b40*/ 	.word	0x00000180
        /*0b44*/ 	.word	0x00000001
        /*0b48*/ 	.word	0x00000001


	//----- nvinfo : EIATTR_CRS_STACK_SIZE
	.align		4
.L_1288:
        /*0b4c*/ 	.byte	0x04, 0x1e
        /*0b4e*/ 	.short	(.L_1290 - .L_1289)
.L_1289:
        /*0b50*/ 	.word	0x00000000


	//----- nvinfo : EIATTR_CBANK_PARAM_SIZE
	.align		4
.L_1290:
        /*0b54*/ 	.byte	0x03, 0x19
        /*0b56*/ 	.short	0x0a70


	//----- nvinfo : EIATTR_PARAM_CBANK
	.align		4
        /*0b58*/ 	.byte	0x04, 0x0a
        /*0b5a*/ 	.short	(.L_1292 - .L_1291)
	.align		4
.L_1291:
        /*0b5c*/ 	.word	index@(.nv.constant0._ZN7cutlass13device_kernelIN5flash11enable_sm90INS1_16FlashAttnFwdSm90INS1_25CollectiveMainloopFwdSm90ILi2EN4cute5tupleIJNS5_1CILi1EEES8_S8_EEENS6_IJNS7_ILi128EEENS7_ILi96EEENS7_ILi64EEEEEELi256ENS_6half_tEfNS_4arch4Sm90ELb0ELb1ELb0ELb0ELb1ELb0ELb0ELb1ELb0ELb1ELb1ELb0EEENS1_21CollectiveEpilogueFwdINS6_IJSA_NS7_ILi256EEESB_EEES9_SE_SG_Li256ELb0ELb1ELb1ELb0EEENS1_19SingleTileSchedulerILb0ELb1ELb1ELi128EEEEEEEEEvNT_6ParamsE)
        /*0b60*/ 	.short	0x0210
        /*0b62*/ 	.short	0x0a70


	//----- nvinfo : EIATTR_SW_WAR
	.align		4
.L_1292:
        /*0b64*/ 	.byte	0x04, 0x36
        /*0b66*/ 	.short	(.L_1294 - .L_1293)
.L_1293:
        /*0b68*/ 	.word	0x00000008
.L_1294:


//--------------------- .nv.info._ZN7cutlass13device_kernelIN5flash11enable_sm90INS1_16FlashAttnFwdSm90INS1_25CollectiveMainloopFwdSm90ILi2EN4cute5tupleIJNS5_1CILi1EEES8_S8_EEENS6_IJNS7_ILi128EEENS7_ILi96EEENS7_ILi64EEEEEELi256ENS_6half_tEfNS_4arch4Sm90ELb0ELb1ELb0ELb0ELb1ELb0ELb1ELb1ELb0ELb1ELb1ELb0EEENS1_21CollectiveEpilogueFwdINS6_IJSA_NS7_ILi256EEESB_EEES9_SE_SG_Li256ELb0ELb1ELb1ELb0EEENS1_19SingleTileSchedulerILb0ELb1ELb1ELi128EEEEEEEEEvNT_6ParamsE --------------------------
	.section	.nv.info._ZN7cutlass13device_kernelIN5flash11enable_sm90INS1_16FlashAttnFwdSm90INS1_25CollectiveMainloopFwdSm90ILi2EN4cute5tupleIJNS5_1CILi1EEES8_S8_EEENS6_IJNS7_ILi128EEENS7_ILi96EEENS7_ILi64EEEEEELi256ENS_6half_tEfNS_4arch4Sm90ELb0ELb1ELb0ELb0ELb1ELb0ELb1ELb1ELb0ELb1ELb1ELb0EEENS1_21CollectiveEpilogueFwdINS6_IJSA_NS7_ILi256EEESB_EEES9_SE_SG_Li256ELb0ELb1ELb1ELb0EEENS1_19SingleTileSchedulerILb0ELb1ELb1ELi128EEEEEEEEEvNT_6ParamsE,"",@"SHT_CUDA_INFO"
	.sectionflags	@""
	.align	4


	//----- nvinfo : EIATTR_CUDA_API_VERSION
	.align		4
        /*0000*/ 	.byte	0x04, 0x37
        /*0002*/ 	.short	(.L_1296 - .L_1295)
.L_1295:
        /*0004*/ 	.word	0x00000082


	//----- nvinfo : EIATTR_KPARAM_INFO
	.align		4
.L_1296:
        /*0008*/ 	.byte	0x04, 0x17
        /*000a*/ 	.short	(.L_1298 - .L_1297)
.L_1297:
        /*000c*/ 	.word	0x00000000
        /*0010*/ 	.short	0x0000
        /*0012*/ 	.short	0x0070
        /*0014*/ 	.byte	0x00, 0xf0, 0x01, 0x2c


	//----- nvinfo : EIATTR_SPARSE_MMA_MASK
	.align		4
.L_1298:
        /*0018*/ 	.byte	0x03, 0x50
        /*001a*/ 	.short	0x0000


	//----- nvinfo : EIATTR_MAXREG_COUNT
	.align		4
        /*001c*/ 	.byte	0x03, 0x1b
        /*001e*/ 	.short	0x00a8


	//----- nvinfo : EIATTR_NUM_BARRIERS
	.align		4
        /*0020*/ 	.byte	0x02, 0x4c
        /*0022*/ 	.byte	0x10
	.zero		1


	//----- nvinfo : EIATTR_EXTERNS
	.align		4
        /*0024*/ 	.byte	0x04, 0x0f
        /*0026*/ 	.short	(.L_1300 - .L_1299)


	//   ....[0]....
	.align		4
.L_1299:
        /*0028*/ 	.word	index@(__assertfail)


	//----- nvinfo : EIATTR_ANNOTATIONS
	.align		4
.L_1300:
        /*002c*/ 	.byte	0x04, 0x55
        /*002e*/ 	.short	(.L_1302 - .L_1301)


	//   ....[0]....
.L_1301:
        /* <DEDUP_REMOVED lines=1827> */


	//----- nvinfo : EIATTR_MERCURY_ISA_VERSION
	.align		4
.L_1302:
        /*7250*/ 	.byte	0x03, 0x5f
        /*7252*/ 	.short	0x0101


	//----- nvinfo : EIATTR_INT_WARP_WIDE_INSTR_OFFSETS
	.align		4
        /*7254*/ 	.byte	0x04, 0x31
        /*7256*/ 	.short	(.L_1304 - .L_1303)


	//   ....[0]....
.L_1303:
        /*7258*/ 	.word	0x000000c0


	//   ....[1]....
        /*725c*/ 	.word	0x000000d0


	//   ....[2]....
        /*7260*/ 	.word	0x000000e0


	//   ....[3]....
        /*7264*/ 	.word	0x00000180


	//----- nvinfo : EIATTR_COOP_GROUP_MASK_REGIDS
	.align		4
.L_1304:
        /*7268*/ 	.byte	0x04, 0x29
        /*726a*/ 	.short	(.L_1306 - .L_1305)


	//   ....[0]....
.L_1305:
        /*726c*/ 	.word	0xffffffff


	//   ....[1]....
        /*7270*/ 	.word	0xffffffff


	//   ....[2]....
        /*7274*/ 	.word	0xffffffff


	//   ....[3]....
        /*7278*/ 	.word	0xffffffff


	//   ....[4]....
        /*727c*/ 	.word	0xffffffff


	//   ....[5]....
        /*7280*/ 	.word	0xffffffff


	//   ....[6]....
        /*7284*/ 	.word	0xffffffff


	//   ....[7]....
        /*7288*/ 	.word	0xffffffff


	//   ....[8]....
        /*728c*/ 	.word	0xffffffff


	//   ....[9]....
        /*7290*/ 	.word	0xffffffff


	//   ....[10]....
        /*7294*/ 	.word	0xffffffff


	//   ....[11]....
        /*7298*/ 	.word	0xffffffff


	//   ....[12]....
        /*729c*/ 	.word	0xffffffff


	//   ....[13]....
        /*72a0*/ 	.word	0xffffffff


	//   ....[14]....
        /*72a4*/ 	.word	0xffffffff


	//   ....[15]....
        /*72a8*/ 	.word	0xffffffff


	//   ....[16]....
        /*72ac*/ 	.word	0xffffffff


	//   ....[17]....
        /*72b0*/ 	.word	0xffffffff


	//   ....[18]....
        /*72b4*/ 	.word	0xffffffff


	//   ....[19]....
        /*72b8*/ 	.word	0xffffffff


	//   ....[20]....
        /*72bc*/ 	.word	0xffffffff


	//   ....[21]....
        /*72c0*/ 	.word	0xffffffff


	//   ....[22]....
        /*72c4*/ 	.word	0xffffffff


	//   ....[23]....
        /*72c8*/ 	.word	0xffffffff


	//   ....[24]....
        /*72cc*/ 	.word	0xffffffff


	//   ....[25]....
        /*72d0*/ 	.word	0xffffffff


	//   ....[26]....
        /*72d4*/ 	.word	0xffffffff


	//   ....[27]....
        /*72d8*/ 	.word	0xffffffff


	//   ....[28]....
        /*72dc*/ 	.word	0xffffffff


	//   ....[29]....
        /*72e0*/ 	.word	0xffffffff


	//   ....[30]....
        /*72e4*/ 	.word	0xffffffff


	//   ....[31]....
        /*72e8*/ 	.word	0xffffffff


	//   ....[32]....
        /*72ec*/ 	.word	0xffffffff


	//   ....[33]....
        /*72f0*/ 	.word	0xffffffff


	//   ....[34]....
        /*72f4*/ 	.word	0xffffffff


	//   ....[35]....
        /*72f8*/ 	.word	0xffffffff


	//   ....[36]....
        /*72fc*/ 	.word	0xffffffff


	//   ....[37]....
        /*7300*/ 	.word	0xffffffff


	//   ....[38]....
        /*7304*/ 	.word	0xffffffff


	//   ....[39]....
        /*7308*/ 	.word	0xffffffff


	//   ....[40]....
        /*730c*/ 	.word	0xffffffff


	//   ....[41]....
        /*7310*/ 	.word	0xffffffff


	//   ....[42]....
        /*7314*/ 	.word	0xffffffff


	//   ....[43]....
        /*7318*/ 	.word	0xffffffff


	//   ....[44]....
        /*731c*/ 	.word	0xffffffff


	//   ....[45]....
        /*7320*/ 	.word	0xffffffff


	//   ....[46]....
        /*7324*/ 	.word	0xffffffff


	//   ....[47]....
        /*7328*/ 	.word	0xffffffff


	//   ....[48]....
        /*732c*/ 	.word	0xffffffff


	//   ....[49]....
        /*7330*/ 	.word	0xffffffff


	//   ....[50]....
        /*7334*/ 	.word	0xffffffff


	//   ....[51]....
        /*7338*/ 	.word	0xffffffff


	//   ....[52]....
        /*733c*/ 	.word	0xffffffff


	//   ....[53]....
        /*7340*/ 	.word	0xffffffff


	//   ....[54]....
        /*7344*/ 	.word	0xffffffff


	//   ....[55]....
        /*7348*/ 	.word	0xffffffff


	//   ....[56]....
        /*734c*/ 	.word	0xffffffff


	//   ....[57]....
        /*7350*/ 	.word	0xffffffff


	//   ....[58]....
        /*7354*/ 	.word	0xffffffff


	//   ....[59]....
        /*7358*/ 	.word	0xffffffff


	//   ....[60]....
        /*735c*/ 	.word	0xffffffff


	//   ....[61]....
        /*7360*/ 	.word	0xffffffff


	//   ....[62]....
        /*7364*/ 	.word	0xffffffff


	//   ....[63]....
        /*7368*/ 	.word	0xffffffff


	//   ....[64]....
        /*736c*/ 	.word	0xffffffff


	//   ....[65]....
        /*7370*/ 	.word	0xffffffff


	//   ....[66]....
        /*7374*/ 	.word	0xffffffff


	//   ....[67]....
        /*7378*/ 	.word	0xffffffff


	//   ....[68]....
        /*737c*/ 	.word	0xffffffff


	//   ....[69]....
        /*7380*/ 	.word	0xffffffff


	//   ....[70]....
        /*7384*/ 	.word	0xffffffff


	//   ....[71]....
        /*7388*/ 	.word	0xffffffff


	//   ....[72]....
        /*738c*/ 	.word	0xffffffff


	//   ....[73]....
        /*7390*/ 	.word	0xffffffff


	//   ....[74]....
        /*7394*/ 	.word	0xffffffff


	//   ....[75]....
        /*7398*/ 	.word	0xffffffff


	//   ....[76]....
        /*739c*/ 	.word	0xffffffff


	//   ....[77]....
        /*73a0*/ 	.word	0xffffffff


	//   ....[78]....
        /*73a4*/ 	.word	0xffffffff


	//   ....[79]....
        /*73a8*/ 	.word	0xffffffff


	//   ....[80]....
        /*73ac*/ 	.word	0xffffffff


	//   ....[81]....
        /*73b0*/ 	.word	0xffffffff


	//   ....[82]....
        /*73b4*/ 	.word	0xffffffff


	//   ....[83]....
        /*73b8*/ 	.word	0xffffffff


	//   ....[84]....
        /*73bc*/ 	.word	0xffffffff


	//   ....[85]....
        /*73c0*/ 	.word	0xffffffff


	//   ....[86]....
        /*73c4*/ 	.word	0xffffffff


	//   ....[87]....
        /*73c8*/ 	.word	0xffffffff


	//   ....[88]....
        /*73cc*/ 	.word	0xffffffff


	//   ....[89]....
        /*73d0*/ 	.word	0xffffffff


	//   ....[90]....
        /*73d4*/ 	.word	0xffffffff


	//   ....[91]....
        /*73d8*/ 	.word	0xffffffff


	//   ....[92]....
        /*73dc*/ 	.word	0xffffffff


	//   ....[93]....
        /*73e0*/ 	.word	0xffffffff


	//   ....[94]....
        /*73e4*/ 	.word	0xffffffff


	//   ....[95]....
        /*73e8*/ 	.word	0xffffffff


	//   ....[96]....
        /*73ec*/ 	.word	0xffffffff


	//   ....[97]....
        /*73f0*/ 	.word	0xffffffff


	//   ....[98]....
        /*73f4*/ 	.word	0xffffffff


	//   ....[99]....
        /*73f8*/ 	.word	0xffffffff


	//   ....[100]....
        /*73fc*/ 	.word	0xffffffff


	//   ....[101]....
        /*7400*/ 	.word	0xffffffff


	//   ....[102]....
        /*7404*/ 	.word	0xffffffff


	//   ....[103]....
        /*7408*/ 	.word	0xffffffff


	//   ....[104]....
        /*740c*/ 	.word	0xffffffff


	//   ....[105]....
        /*7410*/ 	.word	0xffffffff


	//   ....[106]....
        /*7414*/ 	.word	0xffffffff


	//   ....[107]....
        /*7418*/ 	.word	0xffffffff


	//   ....[108]....
        /*741c*/ 	.word	0xffffffff


	//   ....[109]....
        /*7420*/ 	.word	0xffffffff


	//   ....[110]....
        /*7424*/ 	.word	0xffffffff


	//   ....[111]....
        /*7428*/ 	.word	0xffffffff


	//   ....[112]....
        /*742c*/ 	.word	0xffffffff


	//   ....[113]....
        /*7430*/ 	.word	0xffffffff


	//   ....[114]....
        /*7434*/ 	.word	0xffffffff


	//   ....[115]....
        /*7438*/ 	.word	0xffffffff


	//   ....[116]....
        /*743c*/ 	.word	0xffffffff


	//   ....[117]....
        /*7440*/ 	.word	0x0500000f


	//   ....[118]....
        /*7444*/ 	.word	0x0500000f


	//   ....[119]....
        /*7448*/ 	.word	0x0500000f


	//   ....[120]....
        /*744c*/ 	.word	0x0500000f


	//   ....[121]....
        /*7450*/ 	.word	0x0500000f


	//   ....[122]....
        /*7454*/ 	.word	0x0500000f


	//   ....[123]....
        /*7458*/ 	.word	0x0500000f


	//   ....[124]....
        /*745c*/ 	.word	0x0500000f


	//   ....[125]....
        /*7460*/ 	.word	0x0500000f


	//   ....[126]....
        /*7464*/ 	.word	0x0500000f


	//   ....[127]....
        /*7468*/ 	.word	0x0500000f


	//   ....[128]....
        /*746c*/ 	.word	0x0500000f


	//   ....[129]....
        /*7470*/ 	.word	0x0500000f


	//   ....[130]....
        /*7474*/ 	.word	0x0500000f


	//   ....[131]....
        /*7478*/ 	.word	0x0500000f


	//   ....[132]....
        /*747c*/ 	.word	0x0500000f


	//   ....[133]....
        /*7480*/ 	.word	0x0500000f


	//   ....[134]....
        /*7484*/ 	.word	0x0500000f


	//   ....[135]....
        /*7488*/ 	.word	0x0500000f


	//   ....[136]....
        /*748c*/ 	.word	0x0500000f


	//   ....[137]....
        /*7490*/ 	.word	0x0500000f


	//   ....[138]....
        /*7494*/ 	.word	0x0500000f


	//   ....[139]....
        /*7498*/ 	.word	0x0500000f


	//   ....[140]....
        /*749c*/ 	.word	0x0500000f


	//   ....[141]....
        /*74a0*/ 	.word	0x0500000f


	//   ....[142]....
        /*74a4*/ 	.word	0x0500000f


	//   ....[143]....
        /*74a8*/ 	.word	0x0500000f


	//   ....[144]....
        /*74ac*/ 	.word	0x0500000f


	//   ....[145]....
        /*74b0*/ 	.word	0x0500000f


	//   ....[146]....
        /*74b4*/ 	.word	0x0500000f


	//   ....[147]....
        /*74b8*/ 	.word	0x0500000f


	//   ....[148]....
        /*74bc*/ 	.word	0x0500000f


	//   ....[149]....
        /*74c0*/ 	.word	0x0500000f


	//   ....[150]....
        /*74c4*/ 	.word	0x0500000f


	//   ....[151]....
        /*74c8*/ 	.word	0x0500000f


	//   ....[152]....
        /*74cc*/ 	.word	0x0500000f


	//   ....[153]....
        /*74d0*/ 	.word	0x0500000f


	//   ....[154]....
        /*74d4*/ 	.word	0x0500000f


	//   ....[155]....
        /*74d8*/ 	.word	0x0500000f


	//   ....[156]....
        /*74dc*/ 	.word	0x0500000f


	//   ....[157]....
        /*74e0*/ 	.word	0x0500000f


	//   ....[158]....
        /*74e4*/ 	.word	0x0500000f


	//   ....[159]....
        /*74e8*/ 	.word	0x0500000f


	//   ....[160]....
        /*74ec*/ 	.word	0x0500000f


	//   ....[161]....
        /*74f0*/ 	.word	0x0500000f


	//   ....[162]....
        /*74f4*/ 	.word	0x0500000f


	//   ....[163]....
        /*74f8*/ 	.word	0x0500000f


	//   ....[164]....
        /*74fc*/ 	.word	0x0500000f


	//   ....[165]....
        /*7500*/ 	.word	0x0500000f


	//   ....[166]....
        /*7504*/ 	.word	0x0500000f


	//   ....[167]....
        /*7508*/ 	.word	0x0500000f


	//   ....[168]....
        /*750c*/ 	.word	0x0500000f


	//   ....[169]....
        /*7510*/ 	.word	0x0500000f


	//   ....[170]....
        /*7514*/ 	.word	0x0500000f


	//   ....[171]....
        /*7518*/ 	.word	0x0500000f


	//   ....[172]....
        /*751c*/ 	.word	0x0500000f


	//   ....[173]....
        /*7520*/ 	.word	0x0500000f


	//   ....[174]....
        /*7524*/ 	.word	0x0500000f


	//   ....[175]....
        /*7528*/ 	.word	0x0500000f


	//   ....[176]....
        /*752c*/ 	.word	0x0500000f


	//   ....[177]....
        /*7530*/ 	.word	0x0500000f


	//   ....[178]....
        /*7534*/ 	.word	0x0500000f


	//   ....[179]....
        /*7538*/ 	.word	0x0500000f


	//   ....[180]....
        /*753c*/ 	.word	0x0500000f


	//   ....[181]....
        /*7540*/ 	.word	0x0500000f


	//   ....[182]....
        /*7544*/ 	.word	0x0500000f


	//   ....[183]....
        /*7548*/ 	.word	0x0500000f


	//   ....[184]....
        /*754c*/ 	.word	0x0500000f


	//   ....[185]....
        /*7550*/ 	.word	0x0500000f


	//   ....[186]....
        /*7554*/ 	.word	0x0500000f


	//   ....[187]....
        /*7558*/ 	.word	0x0500000f


	//   ....[188]....
        /*755c*/ 	.word	0x0500000f


	//   ....[189]....
        /*7560*/ 	.word	0x0500000f


	//   ....[190]....
        /*7564*/ 	.word	0x0500000f


	//   ....[191]....
        /*7568*/ 	.word	0x0500000f


	//   ....[192]....
        /*756c*/ 	.word	0x0500000f


	//   ....[193]....
        /*7570*/ 	.word	0x0500000f


	//   ....[194]....
        /*7574*/ 	.word	0x0500000f


	//   ....[195]....
        /*7578*/ 	.word	0x0500000f


	//   ....[196]....
        /*757c*/ 	.word	0x0500000f


	//   ....[197]....
        /*7580*/ 	.word	0x0500000f


	//   ....[198]....
        /*7584*/ 	.word	0x0500000f


	//   ....[199]....
        /*7588*/ 	.word	0xffffffff


	//   ....[200]....
        /*758c*/ 	.word	0xffffffff


	//   ....[201]....
        /*7590*/ 	.word	0xffffffff


	//   ....[202]....
        /*7594*/ 	.word	0xffffffff


	//   ....[203]....
        /*7598*/ 	.word	0xffffffff


	//   ....[204]....
        /*759c*/ 	.word	0xffffffff


	//----- nvinfo : EIATTR_COOP_GROUP_INSTR_OFFSETS
	.align		4
.L_1306:
        /*75a0*/ 	.byte	0x04, 0x28
        /*75a2*/ 	.short	(.L_1308 - .L_1307)


	//   ....[0]....
.L_1307:
        /*75a4*/ 	.word	0x00000080


	//   ....[1]....
        /*75a8*/ 	.word	0x00000090


	//   ....[2]....
        /*75ac*/ 	.word	0x000002f0


	//   ....[3]....
        /*75b0*/ 	.word	0x00000450


	//   ....[4]....
        /*75b4*/ 	.word	0x00000570


	//   ....[5]....
        /*75b8*/ 	.word	0x000006d0


	//   ....[6]....
        /*75bc*/ 	.word	0x00001ba0


	//   ....[7]....
        /*75c0*/ 	.word	0x00003b60


	//   ....[8]....
        /*75c4*/ 	.word	0x00003db0


	//   ....[9]....
        /*75c8*/ 	.word	0x00005370


	//   ....[10]....
        /*75cc*/ 	.word	0x00005400


	//   ....[11]....
        /*75d0*/ 	.word	0x00005780


	//   ....[12]....
        /*75d4*/ 	.word	0x000057a0


	//   ....[13]....
        /*75d8*/ 	.word	0x0000adb0


	//   ....[14]....
        /*75dc*/ 	.word	0x0000ae20


	//   ....[15]....
        /*75e0*/ 	.word	0x0000ae70


	//   ....[16]....
        /*75e4*/ 	.word	0x0000ae90


	//   ....[17]....
        /*75e8*/ 	.word	0x00025480


	//   ....[18]....
        /*75ec*/ 	.word	0x00025690


	//   ....[19]....
        /*75f0*/ 	.word	0x00026650


	//   ....[20]....
        /*75f4*/ 	.word	0x00026780


	//   ....[21]....
        /*75f8*/ 	.word	0x00026890


	//   ....[22]....
        /*75fc*/ 	.word	0x00026900


	//   ....[23]....
        /*7600*/ 	.word	0x0002edb0


	//   ....[24]....
        /*7604*/ 	.word	0x0002edd0


	//   ....[25]....
        /*7608*/ 	.word	0x0002ee30


	//   ....[26]....
        /*760c*/ 	.word	0x0002ee70


	//   ....[27]....
        /*7610*/ 	.word	0x00030240


	//   ....[28]....
        /*7614*/ 	.word	0x00030280


	//   ....[29]....
        /*7618*/ 	.word	0x00030500


	//   ....[30]....
        /*761c*/ 	.word	0x00030540


	//   ....[31]....
        /*7620*/ 	.word	0x00030560


	//   ....[32]....
        /*7624*/ 	.word	0x00030570


	//   ....[33]....
        /*7628*/ 	.word	0x000313a0


	//   ....[34]....
        /*762c*/ 	.word	0x000313b0


	//   ....[35]....
        /*7630*/ 	.word	0x00032590


	//   ....[36]....
        /*7634*/ 	.word	0x00033af0


	//   ....[37]....
        /*7638*/ 	.word	0x00033b10


	//   ....[38]....
        /*763c*/ 	.word	0x00033b30


	//   ....[39]....
        /*7640*/ 	.word	0x00033b50


	//   ....[40]....
        /*7644*/ 	.word	0x00033ba0


	//   ....[41]....
        /*7648*/ 	.word	0x00033bc0


	//   ....[42]....
        /*764c*/ 	.word	0x00033c10


	//   ....[43]....
        /*7650*/ 	.word	0x00033c30


	//   ....[44]....
        /*7654*/ 	.word	0x00033c80


	//   ....[45]....
        /*7658*/ 	.word	0x00033ca0


	//   ....[46]....
        /*765c*/ 	.word	0x00033cf0


	//   ....[47]....
        /*7660*/ 	.word	0x00033d10


	//   ....[48]....
        /*7664*/ 	.word	0x000342d0


	//   ....[49]....
        /*7668*/ 	.word	0x00034320


	//   ....[50]....
        /*766c*/ 	.word	0x00034360


	//   ....[51]....
        /*7670*/ 	.word	0x00034390


	//   ....[52]....
        /*7674*/ 	.word	0x000343d0


	//   ....[53]....
        /*7678*/ 	.word	0x00034470


	//   ....[54]....
        /*767c*/ 	.word	0x000344a0


	//   ....[55]....
        /*7680*/ 	.word	0x00034540


	//   ....[56]....
        /*7684*/ 	.word	0x00034570


	//   ....[57]....
        /*7688*/ 	.word	0x000345d0


	//   ....[58]....
        /*768c*/ 	.word	0x00034600


	//   ....[59]....
        /*7690*/ 	.word	0x00034650


	//   ....[60]....
        /*7694*/ 	.word	0x000346a0


	//   ....[61]....
        /*7698*/ 	.word	0x00034710


	//   ....[62]....
        /*769c*/ 	.word	0x00034750


	//   ....[63]....
        /*76a0*/ 	.word	0x00034780


	//   ....[64]....
        /*76a4*/ 	.word	0x00034da0


	//   ....[65]....
        /*76a8*/ 	.word	0x00034dd0


	//   ....[66]....
        /*76ac*/ 	.word	0x00034e50


	//   ....[67]....
        /*76b0*/ 	.word	0x00034eb0


	//   ....[68]....
        /*76b4*/ 	.word	0x00034ef0


	//   ....[69]....
        /*76b8*/ 	.word	0x00034f20


	//   ....[70]....
        /*76bc*/ 	.word	0x00034fd0


	//   ....[71]....
        /*76c0*/ 	.word	0x00034ff0


	//   ....[72]....
        /*76c4*/ 	.word	0x000350a0


	//   ....[73]....
        /*76c8*/ 	.word	0x000350d0


	//   ....[74]....
        /*76cc*/ 	.word	0x00035170


	//   ....[75]....
        /*76d0*/ 	.word	0x00035190


	//   ....[76]....
        /*76d4*/ 	.word	0x00035230


	//   ....[77]....
        /*76d8*/ 	.word	0x00035260


	//   ....[78]....
        /*76dc*/ 	.word	0x000352f0


	//   ....[79]....
        /*76e0*/ 	.word	0x00035340


	//   ....[80]....
        /*76e4*/ 	.word	0x00035700


	//   ....[81]....
        /*76e8*/ 	.word	0x00035730


	//   ....[82]....
        /*76ec*/ 	.word	0x00035760


	//   ....[83]....
        /*76f0*/ 	.word	0x00035790


	//   ....[84]....
        /*76f4*/ 	.word	0x000357c0


	//   ....[85]....
        /*76f8*/ 	.word	0x00035850


	//   ....[86]....
        /*76fc*/ 	.word	0x00035890


	//   ....[87]....
        /*7700*/ 	.word	0x000358c0


	//   ....[88]....
        /*7704*/ 	.word	0x00035950


	//   ....[89]....
        /*7708*/ 	.word	0x00035980


	//   ....[90]....
        /*770c*/ 	.word	0x00035990


	//   ....[91]....
        /*7710*/ 	.word	0x00035a20


	//   ....[92]....
        /*7714*/ 	.word	0x00036200


	//   ....[93]....
        /*7718*/ 	.word	0x00036220


	//   ....[94]....
        /*771c*/ 	.word	0x00036230


	//   ....[95]....
        /*7720*/ 	.word	0x00036240


	//   ....[96]....
        /*7724*/ 	.word	0x00036260


	//   ....[97]....
        /*7728*/ 	.word	0x00036280


	//   ....[98]....
        /*772c*/ 	.word	0x000362b0


	//   ....[99]....
        /*7730*/ 	.word	0x000362f0


	//   ....[100]....
        /*7734*/ 	.word	0x00036310


	//   ....[101]....
        /*7738*/ 	.word	0x00036340


	//   ....[102]....
        /*773c*/ 	.word	0x00036360


	//   ....[103]....
        /*7740*/ 	.word	0x00036390


	//   ....[104]....
        /*7744*/ 	.word	0x000366f0


	//   ....[105]....
        /*7748*/ 	.word	0x00036710


	//   ....[106]....
        /*774c*/ 	.word	0x00036720


	//   ....[107]....
        /*7750*/ 	.word	0x00036730


	//   ....[108]....
        /*7754*/ 	.word	0x00036740


	//   ....[109]....
        /*7758*/ 	.word	0x00036760


	//   ....[110]....
        /*775c*/ 	.word	0x000367d0


	//   ....[111]....
        /*7760*/ 	.word	0x000367f0


	//   ....[112]....
        /*7764*/ 	.word	0x00036850


	//   ....[113]....
        /*7768*/ 	.word	0x00036860


	//   ....[114]....
        /*776c*/ 	.word	0x000368e0


	//   ....[115]....
        /*7770*/ 	.word	0x00036950


	//   ....[116]....
        /*7774*/ 	.word	0x00036c80


	//   ....[117]....
        /*7778*/ 	.word	0x000371c0


	//   ....[118]....
        /*777c*/ 	.word	0x000372b0


	//   ....[119]....
        /*7780*/ 	.word	0x00037350


	//   ....[120]....
        /*7784*/ 	.word	0x000373b0


	//   ....[121]....
        /*7788*/ 	.word	0x00037470


	//   ....[122]....
        /*778c*/ 	.word	0x000374d0


	//   ....[123]....
        /*7790*/ 	.word	0x00037590


	//   ....[124]....
        /*7794*/ 	.word	0x000375f0


	//   ....[125]....
        /*7798*/ 	.word	0x000376b0


	//   ....[126]....
        /*779c*/ 	.word	0x00037710


	//   ....[127]....
        /*77a0*/ 	.word	0x000377d0


	//   ....[128]....
        /*77a4*/ 	.word	0x00037830


	//   ....[129]....
        /*77a8*/ 	.word	0x000378d0


	//   ....[130]....
        /*77ac*/ 	.word	0x00037970


	//   ....[131]....
        /*77b0*/ 	.word	0x000379d0


	//   ....[132]....
        /*77b4*/ 	.word	0x00037a80


	//   ....[133]....
        /*77b8*/ 	.word	0x00037b60


	//   ....[134]....
        /*77bc*/ 	.word	0x00037c80


	//   ....[135]....
        /*77c0*/ 	.word	0x00037ce0


	//   ....[136]....
        /*77c4*/ 	.word	0x00037df0


	//   ....[137]....
        /*77c8*/ 	.word	0x00037e50


	//   ....[138]....
        /*77cc*/ 	.word	0x00037f70


	//   ....[139]....
        /*77d0*/ 	.word	0x00037fd0


	//   ....[140]....
        /*77d4*/ 	.word	0x000380f0


	//   ....[141]....
        /*77d8*/ 	.word	0x00038150


	//   ....[142]....
        /*77dc*/ 	.word	0x00038240


	//   ....[143]....
        /*77e0*/ 	.word	0x000382b0


	//   ....[144]....
        /*77e4*/ 	.word	0x00038310


	//   ....[145]....
        /*77e8*/ 	.word	0x000383d0


	//   ....[146]....
        /*77ec*/ 	.word	0x00038460


	//   ....[147]....
        /*77f0*/ 	.word	0x00038500


	//   ....[148]....
        /*77f4*/ 	.word	0x00038590


	//   ....[149]....
        /*77f8*/ 	.word	0x00038660


	//   ....[150]....
        /*77fc*/ 	.word	0x00038790


	//   ....[151]....
        /*7800*/ 	.word	0x000387e0


	//   ....[152]....
        /*7804*/ 	.word	0x00038850


	//   ....[153]....
        /*7808*/ 	.word	0x00038940


	//   ....[154]....
        /*780c*/ 	.word	0x00038a70


	//   ....[155]....
        /*7810*/ 	.word	0x00038ac0


	//   ....[156]....
        /*7814*/ 	.word	0x00038b30


	//   ....[157]....
        /*7818*/ 	.word	0x00038c20


	//   ....[158]....
        /*781c*/ 	.word	0x00038d50


	//   ....[159]....
        /*7820*/ 	.word	0x00038da0


	//   ....[160]....
        /*7824*/ 	.word	0x00038e10


	//   ....[161]....
        /*7828*/ 	.word	0x00038ef0


	//   ....[162]....
        /*782c*/ 	.word	0x00039040


	//   ....[163]....
        /*7830*/ 	.word	0x00039120


	//   ....[164]....
        /*7834*/ 	.word	0x00039190


	//   ....[165]....
        /*7838*/ 	.word	0x00039250


	//   ....[166]....
        /*783c*/ 	.word	0x00039330


	//   ....[167]....
        /*7840*/ 	.word	0x000393f0


	//   ....[168]....
        /*7844*/ 	.word	0x000394d0


	//   ....[169]....
        /*7848*/ 	.word	0x00039590


	//   ....[170]....
        /*784c*/ 	.word	0x00039670


	//   ....[171]....
        /*7850*/ 	.word	0x00039730


	//   ....[172]....
        /*7854*/ 	.word	0x00039810


	//   ....[173]....
        /*7858*/ 	.word	0x000398e0


	//   ....[174]....
        /*785c*/ 	.word	0x00039a40


	//   ....[175]....
        /*7860*/ 	.word	0x00039ae0


	//   ....[176]....
        /*7864*/ 	.word	0x00039b40


	//   ....[177]....
        /*7868*/ 	.word	0x00039be0


	//   ....[178]....
        /*786c*/ 	.word	0x00039c40


	//   ....[179]....
        /*7870*/ 	.word	0x00039ce0


	//   ....[180]....
        /*7874*/ 	.word	0x00039d40


	//   ....[181]....
        /*7878*/ 	.word	0x00039de0


	//   ....[182]....
        /*787c*/ 	.word	0x00039e40


	//   ....[183]....
        /*7880*/ 	.word	0x00039ee0


	//   ....[184]....
        /*7884*/ 	.word	0x00039f40


	//   ....[185]....
        /*7888*/ 	.word	0x00039fe0


	//   ....[186]....
        /*788c*/ 	.word	0x0003a0c0


	//   ....[187]....
        /*7890*/ 	.word	0x0003a160


	//   ....[188]....
        /*7894*/ 	.word	0x0003a1d0


	//   ....[189]....
        /*7898*/ 	.word	0x0003a2a0


	//   ....[190]....
        /*789c*/ 	.word	0x0003a300


	//   ....[191]....
        /*78a0*/ 	.word	0x0003a3d0


	//   ....[192]....
        /*78a4*/ 	.word	0x0003a430


	//   ....[193]....
        /*78a8*/ 	.word	0x0003a500


	//   ....[194]....
        /*78ac*/ 	.word	0x0003a560


	//   ....[195]....
        /*78b0*/ 	.word	0x0003a630


	//   ....[196]....
        /*78b4*/ 	.word	0x0003a690


	//   ....[197]....
        /*78b8*/ 	.word	0x0003a760


	//   ....[198]....
        /*78bc*/ 	.word	0x0003a870


	//   ....[199]....
        /*78c0*/ 	.word	0x0003cc80


	//   ....[200]....
        /*78c4*/ 	.word	0x0003cf70


	//   ....[201]....
        /*78c8*/ 	.word	0x0003e210


	//   ....[202]....
        /*78cc*/ 	.word	0x0003e270


	//   ....[203]....
        /*78d0*/ 	.word	0x0003e2d0


	//   ....[204]....
        /*78d4*/ 	.word	0x0003e2f0


	//----- nvinfo : EIATTR_REG_RECONFIG
	.align		4
.L_1308:
        /*78d8*/ 	.byte	0x01, 0x54
	.zero		2


	//----- nvinfo : EIATTR_SYSCALL_OFFSETS
	.align		4
        /*78dc*/ 	.byte	0x04, 0x46
        /*78de*/ 	.short	(.L_1310 - .L_1309)


	//   ....[0]....
.L_1309:
        /*78e0*/ 	.word	0x00001ef0


	//   ....[1]....
        /*78e4*/ 	.word	0x00033150


	//   ....[2]....
        /*78e8*/ 	.word	0x00033290


	//   ....[3]....
        /*78ec*/ 	.word	0x00033380


	//   ....[4]....
        /*78f0*/ 	.word	0x00033f80


	//   ....[5]....
        /*78f4*/ 	.word	0x00034a60


	//----- nvinfo : EIATTR_MBARRIER_INSTR_OFFSETS
	.align		4
.L_1310:
        /*78f8*/ 	.byte	0x04, 0x39
        /*78fa*/ 	.short	(.L_1312 - .L_1311)


	//   ....[0]....
.L_1311:
        /*78fc*/ 	.word	0x00000190
        /*7900*/ 	.word	0x000000ff
        /*7904*/ 	.word	0x00032400
        /*7908*/ 	.short	0x0100
        /*790a*/ 	.byte	0x08
	.zero		1


	//   ....[1]....
        /*790c*/ 	.word	0x000001a0
        /*7910*/ 	.word	0x000000ff
        /*7914*/ 	.word	0x00032410
        /*7918*/ 	.short	0x0100
        /*791a*/ 	.byte	0x08
	.zero		1


	//   ....[2]....
        /*791c*/ 	.word	0x000001b0
        /*7920*/ 	.word	0x000000ff
        /*7924*/ 	.word	0x00032420
        /*7928*/ 	.short	0x0100
        /*792a*/ 	.byte	0x08
	.zero		1


	//   ....[3]....
        /*792c*/ 	.word	0x000002a0
        /*7930*/ 	.word	0x000000ff
        /*7934*/ 	.word	0x00032430
        /*7938*/ 	.short	0x0100
        /*793a*/ 	.byte	0x08
	.zero		1


	//   ....[4]....
        /*793c*/ 	.word	0x000002b0
        /*7940*/ 	.word	0x000000ff
        /*7944*/ 	.word	0x00032440
        /*7948*/ 	.short	0x0100
        /*794a*/ 	.byte	0x08
	.zero		1


	//   ....[5]....
        /*794c*/ 	.word	0x000002c0
        /*7950*/ 	.word	0x000000ff
        /*7954*/ 	.word	0x00032438
        /*7958*/ 	.short	0x0100
        /*795a*/ 	.byte	0x08
	.zero		1


	//   ....[6]....
        /*795c*/ 	.word	0x000002d0
        /*7960*/ 	.word	0x000000ff
        /*7964*/ 	.word	0x00032448
        /*7968*/ 	.short	0x0100
        /*796a*/ 	.byte	0x08
	.zero		1


	//   ....[7]....
        /*796c*/ 	.word	0x00000400
        /*7970*/ 	.word	0x000000ff
        /*7974*/ 	.word	0x00032450
        /*7978*/ 	.short	0x0100
        /*797a*/ 	.byte	0x08
	.zero		1


	//   ....[8]....
        /*797c*/ 	.word	0x00000410
        /*7980*/ 	.word	0x000000ff
        /*7984*/ 	.word	0x00032460
        /*7988*/ 	.short	0x0100
        /*798a*/ 	.byte	0x08
	.zero		1


	//   ....[9]....
        /*798c*/ 	.word	0x00000420
        /*7990*/ 	.word	0x000000ff
        /*7994*/ 	.word	0x00032458
        /*7998*/ 	.short	0x0100
        /*799a*/ 	.byte	0x08
	.zero		1


	//   ....[10]....
        /*799c*/ 	.word	0x00000430
        /*79a0*/ 	.word	0x000000ff
        /*79a4*/ 	.word	0x00032468
        /*79a8*/ 	.short	0x0100
        /*79aa*/ 	.byte	0x08
	.zero		1


	//   ....[11]....
        /*79ac*/ 	.word	0x00000520
        /*79b0*/ 	.word	0x000000ff
        /*79b4*/ 	.word	0x00032470
        /*79b8*/ 	.short	0x0100
        /*79ba*/ 	.byte	0x06
	.zero		1


	//   ....[12]....
        /*79bc*/ 	.word	0x00000530
        /*79c0*/ 	.word	0x000000ff
        /*79c4*/ 	.word	0x00032480
        /*79c8*/ 	.short	0x0100
        /*79ca*/ 	.byte	0x06
	.zero		1


	//   ....[13]....
        /*79cc*/ 	.word	0x00000540
        /*79d0*/ 	.word	0x000000ff
        /*79d4*/ 	.word	0x00032478
        /*79d8*/ 	.short	0x0100
        /*79da*/ 	.byte	0x06
	.zero		1


	//   ....[14]....
        /*79dc*/ 	.word	0x00000550
        /*79e0*/ 	.word	0x000000ff
        /*79e4*/ 	.word	0x00032488
        /*79e8*/ 	.short	0x0100
        /*79ea*/ 	.byte	0x06
	.zero		1


	//   ....[15]....
        /*79ec*/ 	.word	0x00000680
        /*79f0*/ 	.word	0x000000ff
        /*79f4*/ 	.word	0x00032490
        /*79f8*/ 	.short	0x0100
        /*79fa*/ 	.byte	0x08
	.zero		1


	//   ....[16]....
        /*79fc*/ 	.word	0x00000690
        /*7a00*/ 	.word	0x000000ff
        /*7a04*/ 	.word	0x000324a0
        /*7a08*/ 	.short	0x0100
        /*7a0a*/ 	.byte	0x08
	.zero		1


	//   ....[17]....
        /*7a0c*/ 	.word	0x000006a0
        /*7a10*/ 	.word	0x000000ff
        /*7a14*/ 	.word	0x00032498
        /*7a18*/ 	.short	0x0100
        /*7a1a*/ 	.byte	0x08
	.zero		1


	//   ....[18]....
        /*7a1c*/ 	.word	0x000006b0
        /*7a20*/ 	.word	0x000000ff
        /*7a24*/ 	.word	0x000324a8
        /*7a28*/ 	.short	0x0100
        /*7a2a*/ 	.byte	0x08
	.zero		1


	//   ....[19]....
        /*7a2c*/ 	.word	0x000007f0
        /*7a30*/ 	.word	0x000000ff
        /*7a34*/ 	.word	0x000324b0
        /*7a38*/ 	.short	0x0100
        /*7a3a*/ 	.byte	0x08
	.zero		1


	//   ....[20]....
        /*7a3c*/ 	.word	0x00000800
        /*7a40*/ 	.word	0x000000ff
        /*7a44*/ 	.word	0x000324c0
        /*7a48*/ 	.short	0x0100
        /*7a4a*/ 	.byte	0x08
	.zero		1


	//   ....[21]....
        /*7a4c*/ 	.word	0x00000810
        /*7a50*/ 	.word	0x000000ff
        /*7a54*/ 	.word	0x000324b8
        /*7a58*/ 	.short	0x0100
        /*7a5a*/ 	.byte	0x08
	.zero		1


	//   ....[22]....
        /*7a5c*/ 	.word	0x00000820
        /*7a60*/ 	.word	0x000000ff
        /*7a64*/ 	.word	0x000324c8
        /*7a68*/ 	.short	0x0100
        /*7a6a*/ 	.byte	0x08
	.zero		1


	//   ....[23]....
        /*7a6c*/ 	.word	0x00002200
        /*7a70*/ 	.word	0x00000048
        /*7a74*/ 	.word	0x00032400
        /*7a78*/ 	.short	0x010a
        /*7a7a*/ 	.byte	0x3f
	.zero		1


	//   ....[24]....
        /*7a7c*/ 	.word	0x00002600
        /*7a80*/ 	.word	0x00000006
        /*7a84*/ 	.word	0x00000000
        /*7a88*/ 	.short	0x010a
        /*7a8a*/ 	.byte	0x3f
	.zero		1


	//   ....[25]....
        /*7a8c*/ 	.word	0x00002660
        /*7a90*/ 	.word	0x00000006
        /*7a94*/ 	.word	0x00000000
        /*7a98*/ 	.short	0x010a
        /*7a9a*/ 	.byte	0x3f
	.zero		1


	//   ....[26]....
        /*7a9c*/ 	.word	0x00002a10
        /*7aa0*/ 	.word	0x00000048
        /*7aa4*/ 	.word	0x00032410
        /*7aa8*/ 	.short	0x010a
        /*7aaa*/ 	.byte	0x3f
	.zero		1


	//   ....[27]....
        /*7aac*/ 	.word	0x00002b10
        /*7ab0*/ 	.word	0x00000006
        /*7ab4*/ 	.word	0x00000000
        /*7ab8*/ 	.short	0x010a
        /*7aba*/ 	.byte	0x3f
	.zero		1


	//   ....[28]....
        /*7abc*/ 	.word	0x00002b70
        /*7ac0*/ 	.word	0x00000006
        /*7ac4*/ 	.word	0x00000000
        /*7ac8*/ 	.short	0x010a
        /*7aca*/ 	.byte	0x3f
	.zero		1


	//   ....[29]....
        /*7acc*/ 	.word	0x000038c0
        /*7ad0*/ 	.word	0x00000000
        /*7ad4*/ 	.word	0x00000000
        /*7ad8*/ 	.short	0x0101
        /*7ada*/ 	.byte	0x3f
	.zero		1


	//   ....[30]....
        /*7adc*/ 	.word	0x00008a80
        /*7ae0*/ 	.word	0x00000000
        /*7ae4*/ 	.word	0x00000000
        /*7ae8*/ 	.short	0x0101
        /*7aea*/ 	.byte	0x3f
	.zero		1


	//   ....[31]....
        /*7aec*/ 	.word	0x00009220
        /*7af0*/ 	.word	0x00000002
        /*7af4*/ 	.word	0x00000000
        /*7af8*/ 	.short	0x010a
        /*7afa*/ 	.byte	0x3f
	.zero		1


	//   ....[32]....
        /*7afc*/ 	.word	0x000092c0
        /*7b00*/ 	.word	0x00000006
        /*7b04*/ 	.word	0x00000000
        /*7b08*/ 	.short	0x010a
        /*7b0a*/ 	.byte	0x3f
	.zero		1


	//   ....[33]....
        /*7b0c*/ 	.word	0x000096d0
        /*7b10*/ 	.word	0x00000000
        /*7b14*/ 	.word	0x00000000
        /*7b18*/ 	.short	0x010a
        /*7b1a*/ 	.byte	0x3f
	.zero		1


	//   ....[34]....
        /*7b1c*/ 	.word	0x000097a0
        /*7b20*/ 	.word	0x0000000c
        /*7b24*/ 	.word	0x00000000
        /*7b28*/ 	.short	0x010a
        /*7b2a*/ 	.byte	0x3f
	.zero		1


	//   ....[35]....
        /*7b2c*/ 	.word	0x0000a540
        /*7b30*/ 	.word	0x00000000
        /*7b34*/ 	.word	0x00000000
        /*7b38*/ 	.short	0x0101
        /*7b3a*/ 	.byte	0x3f
	.zero		1


	//   ....[36]....
        /*7b3c*/ 	.word	0x00023c70
        /*7b40*/ 	.word	0x00000003
        /*7b44*/ 	.word	0x00000000
        /*7b48*/ 	.short	0x0101
        /*7b4a*/ 	.byte	0x3f
	.zero		1


	//   ....[37]....
        /*7b4c*/ 	.word	0x00023e60
        /*7b50*/ 	.word	0x00000000
        /*7b54*/ 	.word	0x00000000
        /*7b58*/ 	.short	0x010a
        /*7b5a*/ 	.byte	0x3f
	.zero		1


	//   ....[38]....
        /*7b5c*/ 	.word	0x00023f60
        /*7b60*/ 	.word	0x00000004
        /*7b64*/ 	.word	0x00000000
        /*7b68*/ 	.short	0x010a
        /*7b6a*/ 	.byte	0x3f
	.zero		1


	//   ....[39]....
        /*7b6c*/ 	.word	0x000243a0
        /*7b70*/ 	.word	0x00000005
        /*7b74*/ 	.word	0x00000000
        /*7b78*/ 	.short	0x010a
        /*7b7a*/ 	.byte	0x3f
	.zero		1


	//   ....[40]....
        /*7b7c*/ 	.word	0x000244a0
        /*7b80*/ 	.word	0x00000002
        /*7b84*/ 	.word	0x00000000
        /*7b88*/ 	.short	0x010a
        /*7b8a*/ 	.byte	0x3f
	.zero		1


	//   ....[41]....
        /*7b8c*/ 	.word	0x00025200
        /*7b90*/ 	.word	0x00000002
        /*7b94*/ 	.word	0x00000000
        /*7b98*/ 	.short	0x0101
        /*7b9a*/ 	.byte	0x3f
	.zero		1


	//   ....[42]....
        /*7b9c*/ 	.word	0x0002e970
        /*7ba0*/ 	.word	0x00000003
        /*7ba4*/ 	.word	0x00000000
        /*7ba8*/ 	.short	0x0101
        /*7baa*/ 	.byte	0x3f
	.zero		1


	//   ....[43]....
        /*7bac*/ 	.word	0x0002fdf0
        /*7bb0*/ 	.word	0x000000ff
        /*7bb4*/ 	.word	0x00000000
        /*7bb8*/ 	.short	0x0101
        /*7bba*/ 	.byte	0x04
	.zero		1


	//   ....[44]....
        /*7bbc*/ 	.word	0x00033880
        /*7bc0*/ 	.word	0x000000ff
        /*7bc4*/ 	.word	0x00032440
        /*7bc8*/ 	.short	0x010a
        /*7bca*/ 	.byte	0x2e
	.zero		1


	//   ....[45]....
        /*7bcc*/ 	.word	0x00033db0
        /*7bd0*/ 	.word	0x000000ff
        /*7bd4*/ 	.word	0x00032430
        /*7bd8*/ 	.short	0x0107
        /*7bda*/ 	.byte	0x2e
	.zero		1


	//   ....[46]....
        /*7bdc*/ 	.word	0x00033e20
        /*7be0*/ 	.word	0x000000ff
        /*7be4*/ 	.word	0x00032430
        /*7be8*/ 	.short	0x0101
        /*7bea*/ 	.byte	0x2e
	.zero		1


	//   ....[47]....
        /*7bec*/ 	.word	0x000348e0
        /*7bf0*/ 	.word	0x000000ff
        /*7bf4*/ 	.word	0x00032400
        /*7bf8*/ 	.short	0x0107
        /*7bfa*/ 	.byte	0x2e
	.zero		1


	//   ....[48]....
        /*7bfc*/ 	.word	0x00034930
        /*7c00*/ 	.word	0x000000ff
        /*7c04*/ 	.word	0x00032400
        /*7c08*/ 	.short	0x0101
        /*7c0a*/ 	.byte	0x2e
	.zero		1


	//   ....[49]....
        /*7c0c*/ 	.word	0x00035430
        /*7c10*/ 	.word	0x000000ff
        /*7c14*/ 	.word	0x00032410
        /*7c18*/ 	.short	0x0107
        /*7c1a*/ 	.byte	0x2e
	.zero		1


	//   ....[50]....
        /*7c1c*/ 	.word	0x00035490
        /*7c20*/ 	.word	0x000000ff
        /*7c24*/ 	.word	0x00032410
        /*7c28*/ 	.short	0x0101
        /*7c2a*/ 	.byte	0x2e
	.zero		1


	//   ....[51]....
        /*7c2c*/ 	.word	0x000354a0
        /*7c30*/ 	.word	0x000000ff
        /*7c34*/ 	.word	0x00032420
        /*7c38*/ 	.short	0x010a
        /*7c3a*/ 	.byte	0x2e
	.zero		1


	//   ....[52]....
        /*7c3c*/ 	.word	0x000354f0
        /*7c40*/ 	.word	0x000000ff
        /*7c44*/ 	.word	0x00032460
        /*7c48*/ 	.short	0x010a
        /*7c4a*/ 	.byte	0x2e
	.zero		1


	//   ....[53]....
        /*7c4c*/ 	.word	0x00035c20
        /*7c50*/ 	.word	0x000000ff
        /*7c54*/ 	.word	0x00032450
        /*7c58*/ 	.short	0x0107
        /*7c5a*/ 	.byte	0x2e
	.zero		1


	//   ....[54]....
        /*7c5c*/ 	.word	0x00035ca0
        /*7c60*/ 	.word	0x000000ff
        /*7c64*/ 	.word	0x00032450
        /*7c68*/ 	.short	0x0101
        /*7c6a*/ 	.byte	0x2e
	.zero		1


	//   ....[55]....
        /*7c6c*/ 	.word	0x00036000
        /*7c70*/ 	.word	0x00000013
        /*7c74*/ 	.word	0x00032440
        /*7c78*/ 	.short	0x010a
        /*7c7a*/ 	.byte	0x3f
	.zero		1


	//   ....[56]....
        /*7c7c*/ 	.word	0x00036430
        /*7c80*/ 	.word	0x00000013
        /*7c84*/ 	.word	0x00032430
        /*7c88*/ 	.short	0x0107
        /*7c8a*/ 	.byte	0x3f
	.zero		1


	//   ....[57]....
        /*7c8c*/ 	.word	0x000364e0
        /*7c90*/ 	.word	0x00000013
        /*7c94*/ 	.word	0x00032430
        /*7c98*/ 	.short	0x0101
        /*7c9a*/ 	.byte	0x3f
	.zero		1


	//   ....[58]....
        /*7c9c*/ 	.word	0x00036510
        /*7ca0*/ 	.word	0x00000013
        /*7ca4*/ 	.word	0x00032460
        /*7ca8*/ 	.short	0x010a
        /*7caa*/ 	.byte	0x3f
	.zero		1


	//   ....[59]....
        /*7cac*/ 	.word	0x00036a50
        /*7cb0*/ 	.word	0x00000013
        /*7cb4*/ 	.word	0x00032450
        /*7cb8*/ 	.short	0x0107
        /*7cba*/ 	.byte	0x3f
	.zero		1


	//   ....[60]....
        /*7cbc*/ 	.word	0x00036b10
        /*7cc0*/ 	.word	0x00000013
        /*7cc4*/ 	.word	0x00032450
        /*7cc8*/ 	.short	0x0101
        /*7cca*/ 	.byte	0x3f
	.zero		1


	//   ....[61]....
        /*7ccc*/ 	.word	0x00036c00
        /*7cd0*/ 	.word	0x00000004
        /*7cd4*/ 	.word	0x00032420
        /*7cd8*/ 	.short	0x010a
        /*7cda*/ 	.byte	0x3f
	.zero		1


	//   ....[62]....
        /*7cdc*/ 	.word	0x00036d70
        /*7ce0*/ 	.word	0x00000005
        /*7ce4*/ 	.word	0x00032440
        /*7ce8*/ 	.short	0x010a
        /*7cea*/ 	.byte	0x3f
	.zero		1


	//   ....[63]....
        /*7cec*/ 	.word	0x00036e10
        /*7cf0*/ 	.word	0x00000011
        /*7cf4*/ 	.word	0x00032440
        /*7cf8*/ 	.short	0x010a
        /*7cfa*/ 	.byte	0x3f
	.zero		1


	//   ....[64]....
        /*7cfc*/ 	.word	0x00036e50
        /*7d00*/ 	.word	0x00000005
        /*7d04*/ 	.word	0x00032460
        /*7d08*/ 	.short	0x010a
        /*7d0a*/ 	.byte	0x3f
	.zero		1


	//   ....[65]....
        /*7d0c*/ 	.word	0x00036e90
        /*7d10*/ 	.word	0x00000011
        /*7d14*/ 	.word	0x00032460
        /*7d18*/ 	.short	0x010a
        /*7d1a*/ 	.byte	0x3f
	.zero		1


	//   ....[66]....
        /*7d1c*/ 	.word	0x00036ef0
        /*7d20*/ 	.word	0x00000048
        /*7d24*/ 	.word	0x00032400
        /*7d28*/ 	.short	0x010a
        /*7d2a*/ 	.byte	0x3f
	.zero		1


	//   ....[67]....
        /*7d2c*/ 	.word	0x00036f40
        /*7d30*/ 	.word	0x00000006
        /*7d34*/ 	.word	0x00000000
        /*7d38*/ 	.short	0x010a
        /*7d3a*/ 	.byte	0x3f
	.zero		1


	//   ....[68]....
        /*7d3c*/ 	.word	0x00036f90
        /*7d40*/ 	.word	0x00000048
        /*7d44*/ 	.word	0x00032410
        /*7d48*/ 	.short	0x010a
        /*7d4a*/ 	.byte	0x3f
	.zero		1


	//   ....[69]....
        /*7d4c*/ 	.word	0x00036fe0
        /*7d50*/ 	.word	0x00000006
        /*7d54*/ 	.word	0x00000000
        /*7d58*/ 	.short	0x010a
        /*7d5a*/ 	.byte	0x3f
	.zero		1


	//   ....[70]....
        /*7d5c*/ 	.word	0x00037030
        /*7d60*/ 	.word	0x00000006
        /*7d64*/ 	.word	0x00000000
        /*7d68*/ 	.short	0x010a
        /*7d6a*/ 	.byte	0x3f
	.zero		1


	//   ....[71]....
        /*7d6c*/ 	.word	0x00037080
        /*7d70*/ 	.word	0x0000000c
        /*7d74*/ 	.word	0x00000000
        /*7d78*/ 	.short	0x010a
        /*7d7a*/ 	.byte	0x3f
	.zero		1


	//   ....[72]....
        /*7d7c*/ 	.word	0x000370d0
        /*7d80*/ 	.word	0x00000004
        /*7d84*/ 	.word	0x00000000
        /*7d88*/ 	.short	0x010a
        /*7d8a*/ 	.byte	0x3f
	.zero		1


	//   ....[73]....
        /*7d8c*/ 	.word	0x00037120
        /*7d90*/ 	.word	0x00000002
        /*7d94*/ 	.word	0x00000000
        /*7d98*/ 	.short	0x010a
        /*7d9a*/ 	.byte	0x3f
	.zero		1


	//   ....[74]....
        /*7d9c*/ 	.word	0x00037200
        /*7da0*/ 	.word	0x00000003
        /*7da4*/ 	.word	0x00032440
        /*7da8*/ 	.short	0x010a
        /*7daa*/ 	.byte	0x3f
	.zero		1


	//   ....[75]....
        /*7dac*/ 	.word	0x00038f30
        /*7db0*/ 	.word	0x00000003
        /*7db4*/ 	.word	0x00032420
        /*7db8*/ 	.short	0x010a
        /*7dba*/ 	.byte	0x3f
	.zero		1


	//   ....[76]....
        /*7dbc*/ 	.word	0x00038f90
        /*7dc0*/ 	.word	0x00000003
        /*7dc4*/ 	.word	0x00032460
        /*7dc8*/ 	.short	0x010a
        /*7dca*/ 	.byte	0x3f
	.zero		1


	//   ....[77]....
        /*7dcc*/ 	.word	0x00039990
        /*7dd0*/ 	.word	0x00000013
        /*7dd4*/ 	.word	0x00032440
        /*7dd8*/ 	.short	0x010a
        /*7dda*/ 	.byte	0x3f
	.zero		1


	//   ....[78]....
        /*7ddc*/ 	.word	0x0003a010
        /*7de0*/ 	.word	0x00000013
        /*7de4*/ 	.word	0x00032460
        /*7de8*/ 	.short	0x010a
        /*7dea*/ 	.byte	0x3f
	.zero		1


	//   ....[79]....
        /*7dec*/ 	.word	0x0003a790
        /*7df0*/ 	.word	0x00000004
        /*7df4*/ 	.word	0x00032420
        /*7df8*/ 	.short	0x010a
        /*7dfa*/ 	.byte	0x3f
	.zero		1


	//   ....[80]....
        /*7dfc*/ 	.word	0x0003a930
        /*7e00*/ 	.word	0x00000005
        /*7e04*/ 	.word	0x00032440
        /*7e08*/ 	.short	0x010a
        /*7e0a*/ 	.byte	0x3f
	.zero		1


	//   ....[81]....
        /*7e0c*/ 	.word	0x0003a980
        /*7e10*/ 	.word	0x00000011
        /*7e14*/ 	.word	0x00032440
        /*7e18*/ 	.short	0x010a
        /*7e1a*/ 	.byte	0x3f
	.zero		1


	//   ....[82]....
        /*7e1c*/ 	.word	0x0003a9d0
        /*7e20*/ 	.word	0x00000005
        /*7e24*/ 	.word	0x00032460
        /*7e28*/ 	.short	0x010a
        /*7e2a*/ 	.byte	0x3f
	.zero		1


	//   ....[83]....
        /*7e2c*/ 	.word	0x0003ad90
        /*7e30*/ 	.word	0x00000000
        /*7e34*/ 	.word	0x00000000
        /*7e38*/ 	.short	0x010a
        /*7e3a*/ 	.byte	0x3f
	.zero		1


	//   ....[84]....
        /*7e3c*/ 	.word	0x0003aed0
        /*7e40*/ 	.word	0x0000000b
        /*7e44*/ 	.word	0x00000000
        /*7e48*/ 	.short	0x010a
        /*7e4a*/ 	.byte	0x3f
	.zero		1


	//   ....[85]....
        /*7e4c*/ 	.word	0x0003b530
        /*7e50*/ 	.word	0x00000000
        /*7e54*/ 	.word	0x00000000
        /*7e58*/ 	.short	0x010a
        /*7e5a*/ 	.byte	0x3f
	.zero		1


	//   ....[86]....
        /*7e5c*/ 	.word	0x0003b670
        /*7e60*/ 	.word	0x0000000b
        /*7e64*/ 	.word	0x00000000
        /*7e68*/ 	.short	0x010a
        /*7e6a*/ 	.byte	0x3f
	.zero		1


	//   ....[87]....
        /*7e6c*/ 	.word	0x0003c870
        /*7e70*/ 	.word	0x00000000
        /*7e74*/ 	.word	0x00000000
        /*7e78*/ 	.short	0x0101
        /*7e7a*/ 	.byte	0x3f
	.zero		1


	//   ....[88]....
        /*7e7c*/ 	.word	0x00055fe0
        /*7e80*/ 	.word	0x00000000
        /*7e84*/ 	.word	0x00000000
        /*7e88*/ 	.short	0x0101
        /*7e8a*/ 	.byte	0x3f
	.zero		1


	//   ....[89]....
        /*7e8c*/ 	.word	0x00056000
        /*7e90*/ 	.word	0x0000000b
        /*7e94*/ 	.word	0x00000000
        /*7e98*/ 	.short	0x010a
        /*7e9a*/ 	.byte	0x3f
	.zero		1


	//   ....[90]....
        /*7e9c*/ 	.word	0x00056050
        /*7ea0*/ 	.word	0x0000000b
        /*7ea4*/ 	.word	0x00000000
        /*7ea8*/ 	.short	0x010a
        /*7eaa*/ 	.byte	0x3f
	.zero		1


	//----- nvinfo : EIATTR_NUM_MBARRIERS
	.align		4
.L_1312:
        /*7eac*/ 	.byte	0x03, 0x38
        /*7eae*/ 	.short	0x0017


	//----- nvinfo : EIATTR_EXIT_INSTR_OFFSETS
	.align		4
        /*7eb0*/ 	.byte	0x04, 0x1c
        /*7eb2*/ 	.short	(.L_1314 - .L_1313)


	//   ....[0]....
.L_1313:
        /*7eb4*/ 	.word	0x00036ee0


	//----- nvinfo : EIATTR_MAX_THREADS
	.align		4
.L_1314:
        /*7eb8*/ 	.byte	0x04, 0x05
        /*7eba*/ 	.short	(.L_1316 - .L_1315)
.L_1315:
        /*7ebc*/ 	.word	0x00000180
        /*7ec0*/ 	.word	0x00000001
        /*7ec4*/ 	.word	0x00000001


	//----- nvinfo : EIATTR_CRS_STACK_SIZE
	.align		4
.L_1316:
        /*7ec8*/ 	.byte	0x04, 0x1e
        /*7eca*/ 	.short	(.L_1318 - .L_1317)
.L_1317:
        /*7ecc*/ 	.word	0x00000000


	//----- nvinfo : EIATTR_CBANK_PARAM_SIZE
	.align		4
.L_1318:
        /*7ed0*/ 	.byte	0x03, 0x19
        /*7ed2*/ 	.short	0x0b70


	//----- nvinfo : EIATTR_PARAM_CBANK
	.align		4
        /*7ed4*/ 	.byte	0x04, 0x0a
        /*7ed6*/ 	.short	(.L_1320 - .L_1319)
	.align		4
.L_1319:
        /*7ed8*/ 	.word	index@(.nv.constant0._ZN7cutlass13device_kernelIN5flash11enable_sm90INS1_16FlashAttnFwdSm90INS1_25CollectiveMainloopFwdSm90ILi2EN4cute5tupleIJNS5_1CILi1EEES8_S8_EEENS6_IJNS7_ILi128EEENS7_ILi96EEENS7_ILi64EEEEEELi256ENS_6half_tEfNS_4arch4Sm90ELb0ELb1ELb0ELb0ELb1ELb0ELb1ELb1ELb0ELb1ELb1ELb0EEENS1_21CollectiveEpilogueFwdINS6_IJSA_NS7_ILi256EEESB_EEES9_SE_SG_Li256ELb0ELb1ELb1ELb0EEENS1_19SingleTileSchedulerILb0ELb1ELb1ELi128EEEEEEEEEvNT_6ParamsE)
        /*7edc*/ 	.short	0x0210
        /*7ede*/ 	.short	0x0b70


	//----- nvinfo : EIATTR_SW_WAR
	.align		4
.L_1320:
        /*7ee0*/ 	.byte	0x04, 0x36
        /*7ee2*/ 	.short	(.L_1322 - .L_1321)
.L_1321:
        /*7ee4*/ 	.word	0x00000008
.L_1322:


//--------------------- .nv.info._ZN7cutlass13device_kernelIN5flash11enable_sm90INS1_16FlashAttnFwdSm90INS1_25CollectiveMainloopFwdSm90ILi2EN4cute5tupleIJNS5_1CILi1EEES8_S8_EEENS6_IJNS7_ILi128EEENS7_ILi96EEENS7_ILi64EEEEEELi256ENS_6half_tEfNS_4arch4Sm90ELb0ELb1ELb0ELb1ELb1ELb0ELb0ELb1ELb0ELb1ELb1ELb0EEENS1_21CollectiveEpilogueFwdINS6_IJSA_NS7_ILi256EEESB_EEES9_SE_SG_Li256ELb1ELb1ELb1ELb0EEENS1_36VarlenDynamicPersistentTileSchedulerILi128ELi96ELi256ELi128ELb1ELb1ELb1ELb1ELb0ELb1EEEEEEEEEvNT_6ParamsE --------------------------
	.section	.nv.info._ZN7cutlass13device_kernelIN5flash11enable_sm90INS1_16FlashAttnFwdSm90INS1_25CollectiveMainloopFwdSm90ILi2EN4cute5tupleIJNS5_1CILi1EEES8_S8_EEENS6_IJNS7_ILi128EEENS7_ILi96EEENS7_ILi64EEEEEELi256ENS_6half_tEfNS_4arch4Sm90ELb0ELb1ELb0ELb1ELb1ELb0ELb0ELb1ELb0ELb1ELb1ELb0EEENS1_21CollectiveEpilogueFwdINS6_IJSA_NS7_ILi256EEESB_EEES9_SE_SG_Li256ELb1ELb1ELb1ELb0EEENS1_36VarlenDynamicPersistentTileSchedulerILi128ELi96ELi256ELi128ELb1ELb1ELb1ELb1ELb0ELb1EEEEEEEEEvNT_6ParamsE,"",@"SHT_CUDA_INFO"
	.sectionflags	@""
	.align	4


	//----- nvinfo : EIATTR_CUDA_API_VERSION
	.align		4
        /*0000*/ 	.byte	0x04, 0x37
        /*0002*/ 	.short	(.L_1324 - .L_1323)
.L_1323:
        /*0004*/ 	.word	0x00000082


	//----- nvinfo : EIATTR_KPARAM_INFO
	.align		4
.L_1324:
        /*0008*/ 	.byte	0x04, 0x17
        /*000a*/ 	.short	(.L_1326 - .L_1325)
.L_1325:
        /*000c*/ 	.word	0x00000000
        /*0010*/ 	.short	0x0000
        /*0012*/ 	.short	0x0070
        /*0014*/ 	.byte	0x00, 0xf0, 0x01, 0x2a


	//----- nvinfo : EIATTR_SPARSE_MMA_MASK
	.align		4
.L_1326:
        /*0018*/ 	.byte	0x03, 0x50
        /*001a*/ 	.short	0x0000


	//----- nvinfo : EIATTR_MAXREG_COUNT
	.align		4
        /*001c*/ 	.byte	0x03, 0x1b
        /*001e*/ 	.short	0x00a8


	//----- nvinfo : EIATTR_NUM_BARRIERS
	.align		4
        /*0020*/ 	.byte	0x02, 0x4c
        /*0022*/ 	.byte	0x10
	.zero		1


	//----- nvinfo : EIATTR_EXTERNS
	.align		4
        /*0024*/ 	.byte	0x04, 0x0f
        /*0026*/ 	.short	(.L_1328 - .L_1327)


	//   ....[0]....
	.align		4
.L_1327:
        /*0028*/ 	.word	index@(__assertfail)


	//----- nvinfo : EIATTR_ANNOTATIONS
	.align		4
.L_1328:
        /*002c*/ 	.byte	0x04, 0x55
        /*002e*/ 	.short	(.L_1330 - .L_1329)


	//   ....[0]....
.L_1329:
        /* <DEDUP_REMOVED lines=11> */


	//----- nvinfo : EIATTR_MERCURY_ISA_VERSION
	.align		4
.L_1330:
        /*00c8*/ 	.byte	0x03, 0x5f
        /*00ca*/ 	.short	0x0101


	//----- nvinfo : EIATTR_UNUSED_LOAD_BYTE_OFFSET
	.align		4
        /*00cc*/ 	.byte	0x04, 0x44
        /*00ce*/ 	.short	(.L_1332 - .L_1331)


	//   ....[0]....
.L_1331:
        /*00d0*/ 	.word	0x00000960
        /*00d4*/ 	.word	0x0000fff0


	//   ....[1]....
        /*00d8*/ 	.word	0x0000d8e0
        /*00dc*/ 	.word	0x0000fff0


	//----- nvinfo : EIATTR_INT_WARP_WIDE_INSTR_OFFSETS
	.align		4
.L_1332:
        /*00e0*/ 	.byte	0x04, 0x31
        /*00e2*/ 	.short	(.L_1334 - .L_1333)


	//   ....[0]....
.L_1333:
        /*00e4*/ 	.word	0x000000c0


	//   ....[1]....
        /*00e8*/ 	.word	0x000000d0


	//   ....[2]....
        /*00ec*/ 	.word	0x00000170


	//   ....[3]....
        /*00f0*/ 	.word	0x00013d90


	//   ....[4]....
        /*00f4*/ 	.word	0x00013e20


	//   ....[5]....
        /*00f8*/ 	.word	0x00017090


	//   ....[6]....
        /*00fc*/ 	.word	0x00017120


	//----- nvinfo : EIATTR_COOP_GROUP_MASK_REGIDS
	.align		4
.L_1334:
        /*0100*/ 	.byte	0x04, 0x29
        /*0102*/ 	.short	(.L_1336 - .L_1335)


	//   ....[0]....
.L_1335:
        /*0104*/ 	.word	0xffffffff


	//   ....[1]....
        /*0108*/ 	.word	0xffffffff


	//   ....[2]....
        /*010c*/ 	.word	0xffffffff


	//   ....[3]....
        /*0110*/ 	.word	0xffffffff


	//   ....[4]....
        /*0114*/ 	.word	0xffffffff


	//   ....[5]....
        /*0118*/ 	.word	0xffffffff


	//   ....[6]....
        /*011c*/ 	.word	0xffffffff


	//   ....[7]....
        /*0120*/ 	.word	0xffffffff


	//   ....[8]....
        /*0124*/ 	.word	0xffffffff


	//   ....[9]....
        /*0128*/ 	.word	0xffffffff


	//   ....[10]....
        /*012c*/ 	.word	0xffffffff


	//   ....[11]....
        /*0130*/ 	.word	0xffffffff


	//   ....[12]....
        /*0134*/ 	.word	0xffffffff


	//   ....[13]....
        /*0138*/ 	.word	0xffffffff


	//   ....[14]....
        /*013c*/ 	.word	0xffffffff


	//   ....[15]....
        /*0140*/ 	.word	0xffffffff


	//   ....[16]....
        /*0144*/ 	.word	0xffffffff


	//   ....[17]....
        /*0148*/ 	.word	0xffffffff


	//   ....[18]....
        /*014c*/ 	.word	0xffffffff


	//   ....[19]....
        /*0150*/ 	.word	0xffffffff


	//   ....[20]....
        /*0154*/ 	.word	0xffffffff


	//   ....[21]....
        /*0158*/ 	.word	0xffffffff


	//   ....[22]....
        /*015c*/ 	.word	0xffffffff


	//   ....[23]....
        /*0160*/ 	.word	0xffffffff


	//   ....[24]....
        /*0164*/ 	.word	0xffffffff


	//   ....[25]....
        /*0168*/ 	.word	0xffffffff


	//   ....[26]....
        /*016c*/ 	.word	0xffffffff


	//   ....[27]....
        /*0170*/ 	.word	0xffffffff


	//   ....[28]....
        /*0174*/ 	.word	0xffffffff


	//   ....[29]....
        /*0178*/ 	.word	0xffffffff


	//   ....[30]....
        /*017c*/ 	.word	0xffffffff


	//   ....[31]....
        /*0180*/ 	.word	0xffffffff


	//   ....[32]....
        /*0184*/ 	.word	0xffffffff


	//   ....[33]....
        /*0188*/ 	.word	0xffffffff


	//   ....[34]....
        /*018c*/ 	.word	0xffffffff


	//   ....[35]....
        /*0190*/ 	.word	0xffffffff


	//   ....[36]....
        /*0194*/ 	.word	0xffffffff


	//   ....[37]....
        /*0198*/ 	.word	0xffffffff


	//   ....[38]....
        /*019c*/ 	.word	0xffffffff


	//   ....[39]....
        /*01a0*/ 	.word	0xffffffff


	//   ....[40]....
        /*01a4*/ 	.word	0xffffffff


	//   ....[41]....
        /*01a8*/ 	.word	0xffffffff


	//   ....[42]....
        /*01ac*/ 	.word	0xffffffff


	//   ....[43]....
        /*01b0*/ 	.word	0xffffffff


	//   ....[44]....
        /*01b4*/ 	.word	0xffffffff


	//   ....[45]....
        /*01b8*/ 	.word	0xffffffff


	//   ....[46]....
        /*01bc*/ 	.word	0xffffffff


	//   ....[47]....
        /*01c0*/ 	.word	0xffffffff


	//   ....[48]....
        /*01c4*/ 	.word	0xffffffff


	//   ....[49]....
        /*01c8*/ 	.word	0xffffffff


	//   ....[50]....
        /*01cc*/ 	.word	0xffffffff


	//   ....[51]....
        /*01d0*/ 	.word	0xffffffff


	//   ....[52]....
        /*01d4*/ 	.word	0xffffffff


	//   ....[53]....
        /*01d8*/ 	.word	0xffffffff


	//   ....[54]....
        /*01dc*/ 	.word	0xffffffff


	//   ....[55]....
        /*01e0*/ 	.word	0xffffffff


	//   ....[56]....
        /*01e4*/ 	.word	0xffffffff


	//   ....[57]....
        /*01e8*/ 	.word	0xffffffff


	//   ....[58]....
        /*01ec*/ 	.word	0xffffffff


	//   ....[59]....
        /*01f0*/ 	.word	0xffffffff


	//   ....[60]....
        /*01f4*/ 	.word	0xffffffff


	//   ....[61]....
        /*01f8*/ 	.word	0xffffffff


	//   ....[62]....
        /*01fc*/ 	.word	0xffffffff


	//   ....[63]....
        /*0200*/ 	.word	0xffffffff


	//   ....[64]....
        /*0204*/ 	.word	0xffffffff


	//   ....[65]....
        /*0208*/ 	.word	0xffffffff


	//   ....[66]....
        /*020c*/ 	.word	0xffffffff


	//   ....[67]....
        /*0210*/ 	.word	0xffffffff


	//   ....[68]....
        /*0214*/ 	.word	0xffffffff


	//   ....[69]....
        /*0218*/ 	.word	0xffffffff


	//   ....[70]....
        /*021c*/ 	.word	0xffffffff


	//   ....[71]....
        /*0220*/ 	.word	0xffffffff


	//   ....[72]....
        /*0224*/ 	.word	0xffffffff


	//   ....[73]....
        /*0228*/ 	.word	0xffffffff


	//   ....[74]....
        /*022c*/ 	.word	0xffffffff


	//   ....[75]....
        /*0230*/ 	.word	0xffffffff


	//   ....[76]....
        /*0234*/ 	.word	0xffffffff


	//   ....[77]....
        /*0238*/ 	.word	0xffffffff


	//   ....[78]....
        /*023c*/ 	.word	0xffffffff


	//   ....[79]....
        /*0240*/ 	.word	0xffffffff


	//   ....[80]....
        /*0244*/ 	.word	0xffffffff


	//   ....[81]....
        /*0248*/ 	.word	0xffffffff


	//   ....[82]....
        /*024c*/ 	.word	0xffffffff


	//   ....[83]....
        /*0250*/ 	.word	0xffffffff


	//   ....[84]....
        /*0254*/ 	.word	0xffffffff


	//   ....[85]....
        /*0258*/ 	.word	0xffffffff


	//   ....[86]....
        /*025c*/ 	.word	0xffffffff


	//   ....[87]....
        /*0260*/ 	.word	0xffffffff


	//   ....[88]....
        /*0264*/ 	.word	0xffffffff


	//   ....[89]....
        /*0268*/ 	.word	0xffffffff


	//   ....[90]....
        /*026c*/ 	.word	0xffffffff


	//   ....[91]....
        /*0270*/ 	.word	0xffffffff


	//   ....[92]....
        /*0274*/ 	.word	0xffffffff


	//   ....[93]....
        /*0278*/ 	.word	0xffffffff


	//   ....[94]....
        /*027c*/ 	.word	0xffffffff


	//   ....[95]....
        /*0280*/ 	.word	0xffffffff


	//   ....[96]....
        /*0284*/ 	.word	0xffffffff


	//   ....[97]....
        /*0288*/ 	.word	0xffffffff


	//   ....[98]....
        /*028c*/ 	.word	0xffffffff


	//   ....[99]....
        /*0290*/ 	.word	0xffffffff


	//   ....[100]....
        /*0294*/ 	.word	0xffffffff


	//   ....[101]....
        /*0298*/ 	.word	0xffffffff


	//   ....[102]....
        /*029c*/ 	.word	0xffffffff


	//   ....[103]....
        /*02a0*/ 	.word	0xffffffff


	//   ....[104]....
        /*02a4*/ 	.word	0xffffffff


	//   ....[105]....
        /*02a8*/ 	.word	0xffffffff


	//   ....[106]....
        /*02ac*/ 	.word	0xffffffff


	//   ....[107]....
        /*02b0*/ 	.word	0xffffffff


	//   ....[108]....
        /*02b4*/ 	.word	0xffffffff


	//   ....[109]....
        /*02b8*/ 	.word	0xffffffff


	//   ....[110]....
        /*02bc*/ 	.word	0xffffffff


	//   ....[111]....
        /*02c0*/ 	.word	0xffffffff


	//   ....[112]....
        /*02c4*/ 	.word	0xffffffff


	//   ....[113]....
        /*02c8*/ 	.word	0xffffffff


	//   ....[114]....
        /*02cc*/ 	.word	0xffffffff


	//   ....[115]....
        /*02d0*/ 	.word	0xffffffff


	//   ....[116]....
        /*02d4*/ 	.word	0xffffffff


	//   ....[117]....
        /*02d8*/ 	.word	0xffffffff


	//   ....[118]....
        /*02dc*/ 	.word	0xffffffff


	//   ....[119]....
        /*02e0*/ 	.word	0xffffffff


	//   ....[120]....
        /*02e4*/ 	.word	0xffffffff


	//   ....[121]....
        /*02e8*/ 	.word	0xffffffff


	//   ....[122]....
        /*02ec*/ 	.word	0xffffffff


	//   ....[123]....
        /*02f0*/ 	.word	0xffffffff


	//   ....[124]....
        /*02f4*/ 	.word	0xffffffff


	//   ....[125]....
        /*02f8*/ 	.word	0xffffffff


	//   ....[126]....
        /*02fc*/ 	.word	0xffffffff


	//   ....[127]....
        /*0300*/ 	.word	0xffffffff


	//   ....[128]....
        /*0304*/ 	.word	0xffffffff


	//   ....[129]....
        /*0308*/ 	.word	0xffffffff


	//   ....[130]....
        /*030c*/ 	.word	0xffffffff


	//   ....[131]....
        /*0310*/ 	.word	0xffffffff


	//   ....[132]....
        /*0314*/ 	.word	0xffffffff


	//   ....[133]....
        /*0318*/ 	.word	0xffffffff


	//   ....[134]....
        /*031c*/ 	.word	0xffffffff


	//   ....[135]....
        /*0320*/ 	.word	0xffffffff


	//   ....[136]....
        /*0324*/ 	.word	0xffffffff


	//   ....[137]....
        /*0328*/ 	.word	0xffffffff


	//   ....[138]....
        /*032c*/ 	.word	0xffffffff


	//   ....[139]....
        /*0330*/ 	.word	0xffffffff


	//   ....[140]....
        /*0334*/ 	.word	0xffffffff


	//   ....[141]....
        /*0338*/ 	.word	0xffffffff


	//   ....[142]....
        /*033c*/ 	.word	0xffffffff


	//   ....[143]....
        /*0340*/ 	.word	0xffffffff


	//   ....[144]....
        /*0344*/ 	.word	0xffffffff


	//   ....[145]....
        /*0348*/ 	.word	0xffffffff


	//   ....[146]....
        /*034c*/ 	.word	0xffffffff


	//   ....[147]....
        /*0350*/ 	.word	0xffffffff


	//   ....[148]....
        /*0354*/ 	.word	0xffffffff


	//   ....[149]....
        /*0358*/ 	.word	0xffffffff


	//   ....[150]....
        /*035c*/ 	.word	0xffffffff


	//   ....[151]....
        /*0360*/ 	.word	0xffffffff


	//   ....[152]....
        /*0364*/ 	.word	0xffffffff


	//   ....[153]....
        /*0368*/ 	.word	0xffffffff


	//   ....[154]....
        /*036c*/ 	.word	0xffffffff


	//   ....[155]....
        /*0370*/ 	.word	0xffffffff


	//   ....[156]....
        /*0374*/ 	.word	0xffffffff


	//   ....[157]....
        /*0378*/ 	.word	0x0500000f


	//   ....[158]....
        /*037c*/ 	.word	0x0500000f


	//   ....[159]....
        /*0380*/ 	.word	0x0500000f


	//   ....[160]....
        /*0384*/ 	.word	0x0500000f


	//   ....[161]....
        /*0388*/ 	.word	0x0500000f


	//   ....[162]....
        /*038c*/ 	.word	0x0500000f


	//   ....[163]....
        /*0390*/ 	.word	0x0500000f


	//   ....[164]....
        /*0394*/ 	.word	0x0500000f


	//   ....[165]....
        /*0398*/ 	.word	0x0500000f


	//   ....[166]....
        /*039c*/ 	.word	0x0500000f


	//   ....[167]....
        /*03a0*/ 	.word	0x0500000f


	//   ....[168]....
        /*03a4*/ 	.word	0x0500000f


	//   ....[169]....
        /*03a8*/ 	.word	0x0500000f


	//   ....[170]....
        /*03ac*/ 	.word	0x0500000f


	//   ....[171]....
        /*03b0*/ 	.word	0x0500000f


	//   ....[172]....
        /*03b4*/ 	.word	0x0500000f


	//   ....[173]....
        /*03b8*/ 	.word	0x0500000f


	//   ....[174]....
        /*03bc*/ 	.word	0x0500000f


	//   ....[175]....
        /*03c0*/ 	.word	0x0500000f


	//   ....[176]....
        /*03c4*/ 	.word	0x0500000f


	//   ....[177]....
        /*03c8*/ 	.word	0x0500000f


	//   ....[178]....
        /*03cc*/ 	.word	0x0500000f


	//   ....[179]....
        /*03d0*/ 	.word	0x0500000f


	//   ....[180]....
        /*03d4*/ 	.word	0x0500000f


	//   ....[181]....
        /*03d8*/ 	.word	0x0500000f


	//   ....[182]....
        /*03dc*/ 	.word	0x0500000f


	//   ....[183]....
        /*03e0*/ 	.word	0x0500000f


	//   ....[184]....
        /*03e4*/ 	.word	0x0500000f


	//   ....[185]....
        /*03e8*/ 	.word	0x0500000f


	//   ....[186]....
        /*03ec*/ 	.word	0x0500000f


	//   ....[187]....
        /*03f0*/ 	.word	0x0500000f


	//   ....[188]....
        /*03f4*/ 	.word	0x0500000f


	//   ....[189]....
        /*03f8*/ 	.word	0x0500000f


	//   ....[190]....
        /*03fc*/ 	.word	0x0500000f


	//   ....[191]....
        /*0400*/ 	.word	0x0500000f


	//   ....[192]....
        /*0404*/ 	.word	0x0500000f


	//   ....[193]....
        /*0408*/ 	.word	0x0500000f


	//   ....[194]....
        /*040c*/ 	.word	0x0500000f


	//   ....[195]....
        /*0410*/ 	.word	0x0500000f


	//   ....[196]....
        /*0414*/ 	.word	0x0500000f


	//   ....[197]....
        /*0418*/ 	.word	0x0500000f


	//   ....[198]....
        /*041c*/ 	.word	0x0500000f


	//   ....[199]....
        /*0420*/ 	.word	0x0500000f


	//   ....[200]....
        /*0424*/ 	.word	0x0500000f


	//   ....[201]....
        /*0428*/ 	.word	0x0500000f


	//   ....[202]....
        /*042c*/ 	.word	0x0500000f


	//   ....[203]....
        /*0430*/ 	.word	0x0500000f


	//   ....[204]....
        /*0434*/ 	.word	0x0500000f


	//   ....[205]....
        /*0438*/ 	.word	0x0500000f


	//   ....[206]....
        /*043c*/ 	.word	0x0500000f


	//   ....[207]....
        /*0440*/ 	.word	0x0500000f


	//   ....[208]....
        /*0444*/ 	.word	0x0500000f


	//   ....[209]....
        /*0448*/ 	.word	0x0500000f


	//   ....[210]....
        /*044c*/ 	.word	0x0500000f


	//   ....[211]....
        /*0450*/ 	.word	0x0500000f


	//   ....[212]....
        /*0454*/ 	.word	0x0500000f


	//   ....[213]....
        /*0458*/ 	.word	0x0500000f


	//   ....[214]....
        /*045c*/ 	.word	0x0500000f


	//   ....[215]....
        /*0460*/ 	.word	0x0500000f


	//   ....[216]....
        /*0464*/ 	.word	0x0500000f


	//   ....[217]....
        /*0468*/ 	.word	0x0500000f


	//   ....[218]....
        /*046c*/ 	.word	0x0500000f


	//   ....[219]....
        /*0470*/ 	.word	0x0500000f


	//   ....[220]....
        /*0474*/ 	.word	0x0500000f


	//   ....[221]....
        /*0478*/ 	.word	0x0500000f


	//   ....[222]....
        /*047c*/ 	.word	0x0500000f


	//   ....[223]....
        /*0480*/ 	.word	0x0500000f


	//   ....[224]....
        /*0484*/ 	.word	0x0500000f


	//   ....[225]....
        /*0488*/ 	.word	0x0500000f


	//   ....[226]....
        /*048c*/ 	.word	0x0500000f


	//   ....[227]....
        /*0490*/ 	.word	0x0500000f


	//   ....[228]....
        /*0494*/ 	.word	0x0500000f


	//   ....[229]....
        /*0498*/ 	.word	0x0500000f


	//   ....[230]....
        /*049c*/ 	.word	0x0500000f


	//   ....[231]....
        /*04a0*/ 	.word	0x0500000f


	//   ....[232]....
        /*04a4*/ 	.word	0x0500000f


	//   ....[233]....
        /*04a8*/ 	.word	0x0500000f


	//   ....[234]....
        /*04ac*/ 	.word	0x0500000f


	//   ....[235]....
        /*04b0*/ 	.word	0x0500000f


	//   ....[236]....
        /*04b4*/ 	.word	0x0500000f


	//   ....[237]....
        /*04b8*/ 	.word	0x0500000f


	//   ....[238]....
        /*04bc*/ 	.word	0x0500000f


	//   ....[239]....
        /*04c0*/ 	.word	0x0500000f


	//   ....[240]....
        /*04c4*/ 	.word	0x0500000f


	//----- nvinfo : EIATTR_COOP_GROUP_INSTR_OFFSETS
	.align		4
.L_1336:
        /*04c8*/ 	.byte	0x04, 0x28
        /*04ca*/ 	.short	(.L_1338 - .L_1337)


	//   ....[0]....
.L_1337:
        /*04cc*/ 	.word	0x00000080


	//   ....[1]....
        /*04d0*/ 	.word	0x00000090


	//   ....[2]....
        /*04d4*/ 	.word	0x000002d0


	//   ....[3]....
        /*04d8*/ 	.word	0x00000430


	//   ....[4]....
        /*04dc*/ 	.word	0x00000550


	//   ....[5]....
        /*04e0*/ 	.word	0x000006b0


	//   ....[6]....
        /*04e4*/ 	.word	0x00002150


	//   ....[7]....
        /*04e8*/ 	.word	0x00002860


	//   ....[8]....
        /*04ec*/ 	.word	0x00002a80


	//   ....[9]....
        /*04f0*/ 	.word	0x000037c0


	//   ....[10]....
        /*04f4*/ 	.word	0x000038d0


	//   ....[11]....
        /*04f8*/ 	.word	0x00003ed0


	//   ....[12]....
        /*04fc*/ 	.word	0x00003f30


	//   ....[13]....
        /*0500*/ 	.word	0x000051c0


	//   ....[14]....
        /*0504*/ 	.word	0x00005bb0


	//   ....[15]....
        /*0508*/ 	.word	0x00006150


	//   ....[16]....
        /*050c*/ 	.word	0x00006270


	//   ....[17]....
        /*0510*/ 	.word	0x00006c10


	//   ....[18]....
        /*0514*/ 	.word	0x00006de0


	//   ....[19]....
        /*0518*/ 	.word	0x00008560


	//   ....[20]....
        /*051c*/ 	.word	0x00008580


	//   ....[21]....
        /*0520*/ 	.word	0x00008c80


	//   ....[22]....
        /*0524*/ 	.word	0x00008e50


	//   ....[23]....
        /*0528*/ 	.word	0x0000a260


	//   ....[24]....
        /*052c*/ 	.word	0x0000ac50


	//   ....[25]....
        /*0530*/ 	.word	0x0000b1f0


	//   ....[26]....
        /*0534*/ 	.word	0x0000b310


	//   ....[27]....
        /*0538*/ 	.word	0x0000bcb0


	//   ....[28]....
        /*053c*/ 	.word	0x0000be80


	//   ....[29]....
        /*0540*/ 	.word	0x0000ce60


	//   ....[30]....
        /*0544*/ 	.word	0x0000ced0


	//   ....[31]....
        /*0548*/ 	.word	0x0000cf30


	//   ....[32]....
        /*054c*/ 	.word	0x0000cf60


	//   ....[33]....
        /*0550*/ 	.word	0x0000e9d0


	//   ....[34]....
        /*0554*/ 	.word	0x0000e9e0


	//   ....[35]....
        /*0558*/ 	.word	0x0000e9f0


	//   ....[36]....
        /*055c*/ 	.word	0x0000ea00


	//   ....[37]....
        /*0560*/ 	.word	0x0000f4e0


	//   ....[38]....
        /*0564*/ 	.word	0x0000f500


	//   ....[39]....
        /*0568*/ 	.word	0x0000f6a0


	//   ....[40]....
        /*056c*/ 	.word	0x0000f6c0


	//   ....[41]....
        /*0570*/ 	.word	0x0000f800


	//   ....[42]....
        /*0574*/ 	.word	0x0000f820


	//   ....[43]....
        /*0578*/ 	.word	0x0000f970


	//   ....[44]....
        /*057c*/ 	.word	0x0000f990


	//   ....[45]....
        /*0580*/ 	.word	0x0000ff20


	//   ....[46]....
        /*0584*/ 	.word	0x0000ff50


	//   ....[47]....
        /*0588*/ 	.word	0x00010830


	//   ....[48]....
        /*058c*/ 	.word	0x00010840


	//   ....[49]....
        /*0590*/ 	.word	0x00011b20


	//   ....[50]....
        /*0594*/ 	.word	0x00011b50


	//   ....[51]....
        /*0598*/ 	.word	0x00011cc0


	//   ....[52]....
        /*059c*/ 	.word	0x00011ce0


	//   ....[53]....
        /*05a0*/ 	.word	0x00011e20


	//   ....[54]....
        /*05a4*/ 	.word	0x00011e40


	//   ....[55]....
        /*05a8*/ 	.word	0x00011f90


	//   ....[56]....
        /*05ac*/ 	.word	0x00011fb0


	//   ....[57]....
        /*05b0*/ 	.word	0x00012190


	//   ....[58]....
        /*05b4*/ 	.word	0x00012380


	//   ....[59]....
        /*05b8*/ 	.word	0x000123b0


	//   ....[60]....
        /*05bc*/ 	.word	0x000123e0


	//   ....[61]....
        /*05c0*/ 	.word	0x00012410


	//   ....[62]....
        /*05c4*/ 	.word	0x00012440


	//   ....[63]....
        /*05c8*/ 	.word	0x00012470


	//   ....[64]....
        /*05cc*/ 	.word	0x000125e0


	//   ....[65]....
        /*05d0*/ 	.word	0x00012610


	//   ....[66]....
        /*05d4*/ 	.word	0x00012640


	//   ....[67]....
        /*05d8*/ 	.word	0x00012670


	//   ....[68]....
        /*05dc*/ 	.word	0x000126a0


	//   ....[69]....
        /*05e0*/ 	.word	0x000126d0


	//   ....[70]....
        /*05e4*/ 	.word	0x00012760


	//   ....[71]....
        /*05e8*/ 	.word	0x00012790


	//   ....[72]....
        /*05ec*/ 	.word	0x000127a0


	//   ....[73]....
        /*05f0*/ 	.word	0x000127e0


	//   ....[74]....
        /*05f4*/ 	.word	0x00014960


	//   ....[75]....
        /*05f8*/ 	.word	0x00014980


	//   ....[76]....
        /*05fc*/ 	.word	0x00014a10


	//   ....[77]....
        /*0600*/ 	.word	0x00014a30


	//   ....[78]....
        /*0604*/ 	.word	0x00014ab0


	//   ....[79]....
        /*0608*/ 	.word	0x00014ad0


	//   ....[80]....
        /*060c*/ 	.word	0x00014b50


	//   ....[81]....
        /*0610*/ 	.word	0x00014b70


	//   ....[82]....
        /*0614*/ 	.word	0x00014bf0


	//   ....[83]....
        /*0618*/ 	.word	0x00014c10


	//   ....[84]....
        /*061c*/ 	.word	0x00014c20


	//   ....[85]....
        /*0620*/ 	.word	0x00014c30


	//   ....[86]....
        /*0624*/ 	.word	0x00015330


	//   ....[87]....
        /*0628*/ 	.word	0x00015360


	//   ....[88]....
        /*062c*/ 	.word	0x00015390


	//   ....[89]....
        /*0630*/ 	.word	0x00015420


	//   ....[90]....
        /*0634*/ 	.word	0x00015430


	//   ....[91]....
        /*0638*/ 	.word	0x000154c0


	//   ....[92]....
        /*063c*/ 	.word	0x000154d0


	//   ....[93]....
        /*0640*/ 	.word	0x00015560


	//   ....[94]....
        /*0644*/ 	.word	0x00015570


	//   ....[95]....
        /*0648*/ 	.word	0x00015600


	//   ....[96]....
        /*064c*/ 	.word	0x00015610


	//   ....[97]....
        /*0650*/ 	.word	0x000156a0


	//   ....[98]....
        /*0654*/ 	.word	0x000156b0


	//   ....[99]....
        /*0658*/ 	.word	0x00015730


	//   ....[100]....
        /*065c*/ 	.word	0x00015740


	//   ....[101]....
        /*0660*/ 	.word	0x00015750


	//   ....[102]....
        /*0664*/ 	.word	0x00015c40


	//   ....[103]....
        /*0668*/ 	.word	0x00015c60


	//   ....[104]....
        /*066c*/ 	.word	0x00015cb0


	//   ....[105]....
        /*0670*/ 	.word	0x00015d60


	//   ....[106]....
        /*0674*/ 	.word	0x00015d80


	//   ....[107]....
        /*0678*/ 	.word	0x00015e30


	//   ....[108]....
        /*067c*/ 	.word	0x00015e40


	//   ....[109]....
        /*0680*/ 	.word	0x00015e70


	//   ....[110]....
        /*0684*/ 	.word	0x00015f00


	//   ....[111]....
        /*0688*/ 	.word	0x00015fa0


	//   ....[112]....
        /*068c*/ 	.word	0x00015fc0


	//   ....[113]....
        /*0690*/ 	.word	0x00015fd0


	//   ....[114]....
        /*0694*/ 	.word	0x000166f0


	//   ....[115]....
        /*0698*/ 	.word	0x00016710


	//   ....[116]....
        /*069c*/ 	.word	0x00016720


	//   ....[117]....
        /*06a0*/ 	.word	0x00016760


	//   ....[118]....
        /*06a4*/ 	.word	0x00016770


	//   ....[119]....
        /*06a8*/ 	.word	0x000167b0


	//   ....[120]....
        /*06ac*/ 	.word	0x000167c0


	//   ....[121]....
        /*06b0*/ 	.word	0x00016800


	//   ....[122]....
        /*06b4*/ 	.word	0x00016810


	//   ....[123]....
        /*06b8*/ 	.word	0x00016850


	//   ....[124]....
        /*06bc*/ 	.word	0x00016860


	//   ....[125]....
        /*06c0*/ 	.word	0x00016870


	//   ....[126]....
        /*06c4*/ 	.word	0x00016bc0


	//   ....[127]....
        /*06c8*/ 	.word	0x00016be0


	//   ....[128]....
        /*06cc*/ 	.word	0x00016bf0


	//   ....[129]....
        /*06d0*/ 	.word	0x00016c00


	//   ....[130]....
        /*06d4*/ 	.word	0x00016c10


	//   ....[131]....
        /*06d8*/ 	.word	0x00016c30


	//   ....[132]....
        /*06dc*/ 	.word	0x00016ca0


	//   ....[133]....
        /*06e0*/ 	.word	0x00016cd0


	//   ....[134]....
        /*06e4*/ 	.word	0x00016ce0


	//   ....[135]....
        /*06e8*/ 	.word	0x00016d50


	//   ....[136]....
        /*06ec*/ 	.word	0x00016d60


	//   ....[137]....
        /*06f0*/ 	.word	0x00016e60


	//   ....[138]....
        /*06f4*/ 	.word	0x00017350


	//   ....[139]....
        /*06f8*/ 	.word	0x00017380


	//   ....[140]....
        /*06fc*/ 	.word	0x000173e0


	//   ....[141]....
        /*0700*/ 	.word	0x00017410


	//   ....[142]....
        /*0704*/ 	.word	0x00017440


	//   ....[143]....
        /*0708*/ 	.word	0x00017470


	//   ....[144]....
        /*070c*/ 	.word	0x000174a0


	//   ....[145]....
        /*0710*/ 	.word	0x000174d0


	//   ....[146]....
        /*0714*/ 	.word	0x00017670


	//   ....[147]....
        /*0718*/ 	.word	0x000176a0


	//   ....[148]....
        /*071c*/ 	.word	0x000176d0


	//   ....[149]....
        /*0720*/ 	.word	0x00017700


	//   ....[150]....
        /*0724*/ 	.word	0x00017730


	//   ....[151]....
        /*0728*/ 	.word	0x00017760


	//   ....[152]....
        /*072c*/ 	.word	0x00017820


	//   ....[153]....
        /*0730*/ 	.word	0x00017840


	//   ....[154]....
        /*0734*/ 	.word	0x00017860


	//   ....[155]....
        /*0738*/ 	.word	0x000178c0


	//   ....[156]....
        /*073c*/ 	.word	0x000182e0


	//   ....[157]....
        /*0740*/ 	.word	0x00018940


	//   ....[158]....
        /*0744*/ 	.word	0x00018a30


	//   ....[159]....
        /*0748*/ 	.word	0x00018ad0


	//   ....[160]....
        /*074c*/ 	.word	0x00018b30


	//   ....[161]....
        /*0750*/ 	.word	0x00018c20


	//   ....[162]....
        /*0754*/ 	.word	0x00018c90


	//   ....[163]....
        /*0758*/ 	.word	0x00018d80


	//   ....[164]....
        /*075c*/ 	.word	0x00018df0


	//   ....[165]....
        /*0760*/ 	.word	0x00018ee0


	//   ....[166]....
        /*0764*/ 	.word	0x00018f50


	//   ....[167]....
        /*0768*/ 	.word	0x00019040


	//   ....[168]....
        /*076c*/ 	.word	0x000190b0


	//   ....[169]....
        /*0770*/ 	.word	0x00019150


	//   ....[170]....
        /*0774*/ 	.word	0x00019240


	//   ....[171]....
        /*0778*/ 	.word	0x000192b0


	//   ....[172]....
        /*077c*/ 	.word	0x00019310


	//   ....[173]....
        /*0780*/ 	.word	0x00019400


	//   ....[174]....
        /*0784*/ 	.word	0x00019460


	//   ....[175]....
        /*0788*/ 	.word	0x00019560


	//   ....[176]....
        /*078c*/ 	.word	0x000195c0


	//   ....[177]....
        /*0790*/ 	.word	0x000196c0


	//   ....[178]....
        /*0794*/ 	.word	0x00019720


	//   ....[179]....
        /*0798*/ 	.word	0x00019820


	//   ....[180]....
        /*079c*/ 	.word	0x00019880


	//   ....[181]....
        /*07a0*/ 	.word	0x00019980


	//   ....[182]....
        /*07a4*/ 	.word	0x000199e0


	//   ....[183]....
        /*07a8*/ 	.word	0x00019ae0


	//   ....[184]....
        /*07ac*/ 	.word	0x00019b40


	//   ....[185]....
        /*07b0*/ 	.word	0x00019c20


	//   ....[186]....
        /*07b4*/ 	.word	0x00019d50


	//   ....[187]....
        /*07b8*/ 	.word	0x00019e30


	//   ....[188]....
        /*07bc*/ 	.word	0x00019ec0


	//   ....[189]....
        /*07c0*/ 	.word	0x00019fd0


	//   ....[190]....
        /*07c4*/ 	.word	0x0001a030


	//   ....[191]....
        /*07c8*/ 	.word	0x0001a140


	//   ....[192]....
        /*07cc*/ 	.word	0x0001a1a0


	//   ....[193]....
        /*07d0*/ 	.word	0x0001a2b0


	//   ....[194]....
        /*07d4*/ 	.word	0x0001a310


	//   ....[195]....
        /*07d8*/ 	.word	0x0001a420


	//   ....[196]....
        /*07dc*/ 	.word	0x0001a480


	//   ....[197]....
        /*07e0*/ 	.word	0x0001a540


	//   ....[198]....
        /*07e4*/ 	.word	0x0001a6a0


	//   ....[199]....
        /*07e8*/ 	.word	0x0001a740


	//   ....[200]....
        /*07ec*/ 	.word	0x0001a7a0


	//   ....[201]....
        /*07f0*/ 	.word	0x0001a850


	//   ....[202]....
        /*07f4*/ 	.word	0x0001a8b0


	//   ....[203]....
        /*07f8*/ 	.word	0x0001a960


	//   ....[204]....
        /*07fc*/ 	.word	0x0001a9c0


	//   ....[205]....
        /*0800*/ 	.word	0x0001aa70


	//   ....[206]....
        /*0804*/ 	.word	0x0001aad0


	//   ....[207]....
        /*0808*/ 	.word	0x0001ab80


	//   ....[208]....
        /*080c*/ 	.word	0x0001abe0


	//   ....[209]....
        /*0810*/ 	.word	0x0001ac90


	//   ....[210]....
        /*0814*/ 	.word	0x0001ad70


	//   ....[211]....
        /*0818*/ 	.word	0x0001ae10


	//   ....[212]....
        /*081c*/ 	.word	0x0001ae70


	//   ....[213]....
        /*0820*/ 	.word	0x0001af40


	//   ....[214]....
        /*0824*/ 	.word	0x0001afa0


	//   ....[215]....
        /*0828*/ 	.word	0x0001b070


	//   ....[216]....
        /*082c*/ 	.word	0x0001b0d0


	//   ....[217]....
        /*0830*/ 	.word	0x0001b1b0


	//   ....[218]....
        /*0834*/ 	.word	0x0001b210


	//   ....[219]....
        /*0838*/ 	.word	0x0001b2e0


	//   ....[220]....
        /*083c*/ 	.word	0x0001b340


	//   ....[221]....
        /*0840*/ 	.word	0x0001b410


	//   ....[222]....
        /*0844*/ 	.word	0x0001b4a0


	//   ....[223]....
        /*0848*/ 	.word	0x0001b540


	//   ....[224]....
        /*084c*/ 	.word	0x0001b6c0


	//   ....[225]....
        /*0850*/ 	.word	0x0001b730


	//   ....[226]....
        /*0854*/ 	.word	0x0001b7a0


	//   ....[227]....
        /*0858*/ 	.word	0x0001b810


	//   ....[228]....
        /*085c*/ 	.word	0x0001b880


	//   ....[229]....
        /*0860*/ 	.word	0x0001b900


	//   ....[230]....
        /*0864*/ 	.word	0x0001b980


	//   ....[231]....
        /*0868*/ 	.word	0x0001ba10


	//   ....[232]....
        /*086c*/ 	.word	0x0001ba80


	//   ....[233]....
        /*0870*/ 	.word	0x0001baf0


	//   ....[234]....
        /*0874*/ 	.word	0x0001bb60


	//   ....[235]....
        /*0878*/ 	.word	0x0001bbe0


	//   ....[236]....
        /*087c*/ 	.word	0x0001bc50


	//   ....[237]....
        /*0880*/ 	.word	0x0001bce0


	//   ....[238]....
        /*0884*/ 	.word	0x0001bd40


	//   ....[239]....
        /*0888*/ 	.word	0x0001bdd0


	//   ....[240]....
        /*088c*/ 	.word	0x0001bf00


	//----- nvinfo : EIATTR_REG_RECONFIG
	.align		4
.L_1338:
        /*0890*/ 	.byte	0x01, 0x54
	.zero		2


	//----- nvinfo : EIATTR_SYSCALL_OFFSETS
	.align		4
        /*0894*/ 	.byte	0x04, 0x46
        /*0896*/ 	.short	(.L_1340 - .L_1339)


	//   ....[0]....
.L_1339:
        /*0898*/ 	.word	0x000022d0


	//   ....[1]....
        /*089c*/ 	.word	0x00013f80


	//   ....[2]....
        /*08a0*/ 	.word	0x000140d0


	//   ....[3]....
        /*08a4*/ 	.word	0x000141c0


	//   ....[4]....
        /*08a8*/ 	.word	0x00014f50


	//----- nvinfo : EIATTR_MBARRIER_INSTR_OFFSETS
	.align		4
.L_1340:
        /*08ac*/ 	.byte	0x04, 0x39
        /*08ae*/ 	.short	(.L_1342 - .L_1341)


	//   ....[0]....
.L_1341:
        /*08b0*/ 	.word	0x00000180
        /*08b4*/ 	.word	0x000000ff
        /*08b8*/ 	.word	0x00022800
        /*08bc*/ 	.short	0x0100
        /*08be*/ 	.byte	0x08
	.zero		1


	//   ....[1]....
        /*08c0*/ 	.word	0x00000190
        /*08c4*/ 	.word	0x000000ff
        /*08c8*/ 	.word	0x00022820
        /*08cc*/ 	.short	0x0100
        /*08ce*/ 	.byte	0x08
	.zero		1


	//   ....[2]....
        /*08d0*/ 	.word	0x00000280
        /*08d4*/ 	.word	0x000000ff
        /*08d8*/ 	.word	0x00022830
        /*08dc*/ 	.short	0x0100
        /*08de*/ 	.byte	0x08
	.zero		1


	//   ....[3]....
        /*08e0*/ 	.word	0x00000290
        /*08e4*/ 	.word	0x000000ff
        /*08e8*/ 	.word	0x00022840
        /*08ec*/ 	.short	0x0100
        /*08ee*/ 	.byte	0x08
	.zero		1


	//   ....[4]....
        /*08f0*/ 	.word	0x000002a0
        /*08f4*/ 	.word	0x000000ff
        /*08f8*/ 	.word	0x00022838
        /*08fc*/ 	.short	0x0100
        /*08fe*/ 	.byte	0x08
	.zero		1


	//   ....[5]....
        /*0900*/ 	.word	0x000002b0
        /*0904*/ 	.word	0x000000ff
        /*0908*/ 	.word	0x00022848
        /*090c*/ 	.short	0x0100
        /*090e*/ 	.byte	0x08
	.zero		1


	//   ....[6]....
        /*0910*/ 	.word	0x000003e0
        /*0914*/ 	.word	0x000000ff
        /*0918*/ 	.word	0x00022850
        /*091c*/ 	.short	0x0100
        /*091e*/ 	.byte	0x08
	.zero		1


	//   ....[7]....
        /*0920*/ 	.word	0x000003f0
        /*0924*/ 	.word	0x000000ff
        /*0928*/ 	.word	0x00022860
        /*092c*/ 	.short	0x0100
        /*092e*/ 	.byte	0x08
	.zero		1


	//   ....[8]....
        /*0930*/ 	.word	0x00000400
        /*0934*/ 	.word	0x000000ff
        /*0938*/ 	.word	0x00022858
        /*093c*/ 	.short	0x0100
        /*093e*/ 	.byte	0x08
	.zero		1


	//   ....[9]....
        /*0940*/ 	.word	0x00000410
        /*0944*/ 	.word	0x000000ff
        /*0948*/ 	.word	0x00022868
        /*094c*/ 	.short	0x0100
        /*094e*/ 	.byte	0x08
	.zero		1


	//   ....[10]....
        /*0950*/ 	.word	0x00000500
        /*0954*/ 	.word	0x000000ff
        /*0958*/ 	.word	0x00022870
        /*095c*/ 	.short	0x0100
        /*095e*/ 	.byte	0x06
	.zero		1


	//   ....[11]....
        /*0960*/ 	.word	0x00000510
        /*0964*/ 	.word	0x000000ff
        /*0968*/ 	.word	0x00022880
        /*096c*/ 	.short	0x0100
        /*096e*/ 	.byte	0x06
	.zero		1


	//   ....[12]....
        /*0970*/ 	.word	0x00000520
        /*0974*/ 	.word	0x000000ff
        /*0978*/ 	.word	0x00022878
        /*097c*/ 	.short	0x0100
        /*097e*/ 	.byte	0x06
	.zero		1


	//   ....[13]....
        /*0980*/ 	.word	0x00000530
        /*0984*/ 	.word	0x000000ff
        /*0988*/ 	.word	0x00022888
        /*098c*/ 	.short	0x0100
        /*098e*/ 	.byte	0x06
	.zero		1


	//   ....[14]....
        /*0990*/ 	.word	0x00000660
        /*0994*/ 	.word	0x000000ff
        /*0998*/ 	.word	0x00022890
        /*099c*/ 	.short	0x0100
        /*099e*/ 	.byte	0x08
	.zero		1


	//   ....[15]....
        /*09a0*/ 	.word	0x00000670
        /*09a4*/ 	.word	0x000000ff
        /*09a8*/ 	.word	0x000228a0
        /*09ac*/ 	.short	0x0100
        /*09ae*/ 	.byte	0x08
	.zero		1


	//   ....[16]....
        /*09b0*/ 	.word	0x00000680
        /*09b4*/ 	.word	0x000000ff
        /*09b8*/ 	.word	0x00022898
        /*09bc*/ 	.short	0x0100
        /*09be*/ 	.byte	0x08
	.zero		1


	//   ....[17]....
        /*09c0*/ 	.word	0x00000690
        /*09c4*/ 	.word	0x000000ff
        /*09c8*/ 	.word	0x000228a8
        /*09cc*/ 	.short	0x0100
        /*09ce*/ 	.byte	0x08
	.zero		1


	//   ....[18]....
        /*09d0*/ 	.word	0x000007d0
        /*09d4*/ 	.word	0x000000ff
        /*09d8*/ 	.word	0x000228b0
        /*09dc*/ 	.short	0x0100
        /*09de*/ 	.byte	0x08
	.zero		1


	//   ....[19]....
        /*09e0*/ 	.word	0x000007e0
        /*09e4*/ 	.word	0x000000ff
        /*09e8*/ 	.word	0x000228c0
        /*09ec*/ 	.short	0x0100
        /*09ee*/ 	.byte	0x08
	.zero		1


	//   ....[20]....
        /*09f0*/ 	.word	0x000007f0
        /*09f4*/ 	.word	0x000000ff
        /*09f8*/ 	.word	0x000228b8
        /*09fc*/ 	.short	0x0100
        /*09fe*/ 	.byte	0x08
	.zero		1


	//   ....[21]....
        /*0a00*/ 	.word	0x00000800
        /*0a04*/ 	.word	0x000000ff
        /*0a08*/ 	.word	0x000228c8
        /*0a0c*/ 	.short	0x0100
        /*0a0e*/ 	.byte	0x08
	.zero		1


	//   ....[22]....
        /*0a10*/ 	.word	0x00002380
        /*0a14*/ 	.word	0x00000006
        /*0a18*/ 	.word	0x00022800
        /*0a1c*/ 	.short	0x010a
        /*0a1e*/ 	.byte	0x3f
	.zero		1


	//   ....[23]....
        /*0a20*/ 	.word	0x00002450
        /*0a24*/ 	.word	0x000000ff
        /*0a28*/ 	.word	0x00022830
        /*0a2c*/ 	.short	0x010a
        /*0a2e*/ 	.byte	0x16
	.zero		1


	//   ....[24]....
        /*0a30*/ 	.word	0x00002490
        /*0a34*/ 	.word	0x000000ff
        /*0a38*/ 	.word	0x00022830
        /*0a3c*/ 	.short	0x010a
        /*0a3e*/ 	.byte	0x16
	.zero		1


	//   ....[25]....
        /*0a40*/ 	.word	0x000027e0
        /*0a44*/ 	.word	0x000000ff
        /*0a48*/ 	.word	0x00000000
        /*0a4c*/ 	.short	0x0101
        /*0a4e*/ 	.byte	0x06
	.zero		1


	//   ....[26]....
        /*0a50*/ 	.word	0x00004770
        /*0a54*/ 	.word	0x000000ff
        /*0a58*/ 	.word	0x00022850
        /*0a5c*/ 	.short	0x010a
        /*0a5e*/ 	.byte	0x16
	.zero		1


	//   ....[27]....
        /*0a60*/ 	.word	0x000047b0
        /*0a64*/ 	.word	0x000000ff
        /*0a68*/ 	.word	0x00022850
        /*0a6c*/ 	.short	0x010a
        /*0a6e*/ 	.byte	0x16
	.zero		1


	//   ....[28]....
        /*0a70*/ 	.word	0x00004b10
        /*0a74*/ 	.word	0x000000ff
        /*0a78*/ 	.word	0x00000000
        /*0a7c*/ 	.short	0x0101
        /*0a7e*/ 	.byte	0x16
	.zero		1


	//   ....[29]....
        /*0a80*/ 	.word	0x00004ea0
        /*0a84*/ 	.word	0x000000ff
        /*0a88*/ 	.word	0x00022830
        /*0a8c*/ 	.short	0x010a
        /*0a8e*/ 	.byte	0x1a
	.zero		1


	//   ....[30]....
        /*0a90*/ 	.word	0x00004ee0
        /*0a94*/ 	.word	0x000000ff
        /*0a98*/ 	.word	0x00022830
        /*0a9c*/ 	.short	0x010a
        /*0a9e*/ 	.byte	0x1a
	.zero		1


	//   ....[31]....
        /*0aa0*/ 	.word	0x00005120
        /*0aa4*/ 	.word	0x000000ff
        /*0aa8*/ 	.word	0x00000000
        /*0aac*/ 	.short	0x0101
        /*0aae*/ 	.byte	0x06
	.zero		1


	//   ....[32]....
        /*0ab0*/ 	.word	0x00007a40
        /*0ab4*/ 	.word	0x000000ff
        /*0ab8*/ 	.word	0x00022850
        /*0abc*/ 	.short	0x010a
        /*0abe*/ 	.byte	0x1a
	.zero		1


	//   ....[33]....
        /*0ac0*/ 	.word	0x00007a80
        /*0ac4*/ 	.word	0x000000ff
        /*0ac8*/ 	.word	0x00022850
        /*0acc*/ 	.short	0x010a
        /*0ace*/ 	.byte	0x1a
	.zero		1


	//   ....[34]....
        /*0ad0*/ 	.word	0x00007da0
        /*0ad4*/ 	.word	0x000000ff
        /*0ad8*/ 	.word	0x00000000
        /*0adc*/ 	.short	0x0101
        /*0ade*/ 	.byte	0x1a
	.zero		1


	//   ....[35]....
        /*0ae0*/ 	.word	0x000081a0
        /*0ae4*/ 	.word	0x000000ff
        /*0ae8*/ 	.word	0x00022830
        /*0aec*/ 	.short	0x010a
        /*0aee*/ 	.byte	0x18
	.zero		1


	//   ....[36]....
        /*0af0*/ 	.word	0x000081e0
        /*0af4*/ 	.word	0x000000ff
        /*0af8*/ 	.word	0x00022830
        /*0afc*/ 	.short	0x010a
        /*0afe*/ 	.byte	0x18
	.zero		1


	//   ....[37]....
        /*0b00*/ 	.word	0x00008410
        /*0b04*/ 	.word	0x000000ff
        /*0b08*/ 	.word	0x00000000
        /*0b0c*/ 	.short	0x0101
        /*0b0e*/ 	.byte	0x06
	.zero		1


	//   ....[38]....
        /*0b10*/ 	.word	0x00009a80
        /*0b14*/ 	.word	0x000000ff
        /*0b18*/ 	.word	0x00022850
        /*0b1c*/ 	.short	0x010a
        /*0b1e*/ 	.byte	0x18
	.zero		1


	//   ....[39]....
        /*0b20*/ 	.word	0x00009ac0
        /*0b24*/ 	.word	0x000000ff
        /*0b28*/ 	.word	0x00022850
        /*0b2c*/ 	.short	0x010a
        /*0b2e*/ 	.byte	0x18
	.zero		1


	//   ....[40]....
        /*0b30*/ 	.word	0x00009dc0
        /*0b34*/ 	.word	0x000000ff
        /*0b38*/ 	.word	0x00000000
        /*0b3c*/ 	.short	0x0101
        /*0b3e*/ 	.byte	0x18
	.zero		1


	//   ....[41]....
        /*0b40*/ 	.word	0x00009f40
        /*0b44*/ 	.word	0x000000ff
        /*0b48*/ 	.word	0x00022830
        /*0b4c*/ 	.short	0x010a
        /*0b4e*/ 	.byte	0x17
	.zero		1


	//   ....[42]....
        /*0b50*/ 	.word	0x00009f80
        /*0b54*/ 	.word	0x000000ff
        /*0b58*/ 	.word	0x00022830
        /*0b5c*/ 	.short	0x010a
        /*0b5e*/ 	.byte	0x17
	.zero		1


	//   ....[43]....
        /*0b60*/ 	.word	0x0000a1c0
        /*0b64*/ 	.word	0x000000ff
        /*0b68*/ 	.word	0x00000000
        /*0b6c*/ 	.short	0x0101
        /*0b6e*/ 	.byte	0x06
	.zero		1


	//   ....[44]....
        /*0b70*/ 	.word	0x0000cae0
        /*0b74*/ 	.word	0x000000ff
        /*0b78*/ 	.word	0x00022850
        /*0b7c*/ 	.short	0x010a
        /*0b7e*/ 	.byte	0x17
	.zero		1


	//   ....[45]....
        /*0b80*/ 	.word	0x0000cb20
        /*0b84*/ 	.word	0x000000ff
        /*0b88*/ 	.word	0x00022850
        /*0b8c*/ 	.short	0x010a
        /*0b8e*/ 	.byte	0x17
	.zero		1


	//   ....[46]....
        /*0b90*/ 	.word	0x0000ce40
        /*0b94*/ 	.word	0x000000ff
        /*0b98*/ 	.word	0x00000000
        /*0b9c*/ 	.short	0x0101
        /*0b9e*/ 	.byte	0x17
	.zero		1


	//   ....[47]....
        /*0ba0*/ 	.word	0x0000f4d0
        /*0ba4*/ 	.word	0x000000ff
        /*0ba8*/ 	.word	0x00000000
        /*0bac*/ 	.short	0x0101
        /*0bae*/ 	.byte	0x08
	.zero		1


	//   ....[48]....
        /*0bb0*/ 	.word	0x0000fd70
        /*0bb4*/ 	.word	0x000000ff
        /*0bb8*/ 	.word	0x00000000
        /*0bbc*/ 	.short	0x0101
        /*0bbe*/ 	.byte	0x08
	.zero		1


	//   ....[49]....
        /*0bc0*/ 	.word	0x00014700
        /*0bc4*/ 	.word	0x00000013
        /*0bc8*/ 	.word	0x00022840
        /*0bcc*/ 	.short	0x010a
        /*0bce*/ 	.byte	0x3f
	.zero		1


	//   ....[50]....
        /*0bd0*/ 	.word	0x00014d30
        /*0bd4*/ 	.word	0x00000013
        /*0bd8*/ 	.word	0x00022830
        /*0bdc*/ 	.short	0x0107
        /*0bde*/ 	.byte	0x3f
	.zero		1


	//   ....[51]....
        /*0be0*/ 	.word	0x00014e00
        /*0be4*/ 	.word	0x00000013
        /*0be8*/ 	.word	0x00022830
        /*0bec*/ 	.short	0x0101
        /*0bee*/ 	.byte	0x3f
	.zero		1


	//   ....[52]....
        /*0bf0*/ 	.word	0x00015850
        /*0bf4*/ 	.word	0x00000011
        /*0bf8*/ 	.word	0x00022800
        /*0bfc*/ 	.short	0x0107
        /*0bfe*/ 	.byte	0x3f
	.zero		1


	//   ....[53]....
        /*0c00*/ 	.word	0x00015940
        /*0c04*/ 	.word	0x00000011
        /*0c08*/ 	.word	0x00022800
        /*0c0c*/ 	.short	0x0101
        /*0c0e*/ 	.byte	0x3f
	.zero		1


	//   ....[54]....
        /*0c10*/ 	.word	0x00015960
        /*0c14*/ 	.word	0x00000011
        /*0c18*/ 	.word	0x00022820
        /*0c1c*/ 	.short	0x010a
        /*0c1e*/ 	.byte	0x3f
	.zero		1


	//   ....[55]....
        /*0c20*/ 	.word	0x000159f0
        /*0c24*/ 	.word	0x00000013
        /*0c28*/ 	.word	0x00022860
        /*0c2c*/ 	.short	0x010a
        /*0c2e*/ 	.byte	0x3f
	.zero		1


	//   ....[56]....
        /*0c30*/ 	.word	0x00016150
        /*0c34*/ 	.word	0x00000013
        /*0c38*/ 	.word	0x00022850
        /*0c3c*/ 	.short	0x0107
        /*0c3e*/ 	.byte	0x3f
	.zero		1


	//   ....[57]....
        /*0c40*/ 	.word	0x00016220
        /*0c44*/ 	.word	0x00000013
        /*0c48*/ 	.word	0x00022850
        /*0c4c*/ 	.short	0x0101
        /*0c4e*/ 	.byte	0x3f
	.zero		1


	//   ....[58]....
        /*0c50*/ 	.word	0x00016570
        /*0c54*/ 	.word	0x0000000a
        /*0c58*/ 	.word	0x00022840
        /*0c5c*/ 	.short	0x010a
        /*0c5e*/ 	.byte	0x3f
	.zero		1


	//   ....[59]....
        /*0c60*/ 	.word	0x00016920
        /*0c64*/ 	.word	0x0000000a
        /*0c68*/ 	.word	0x00022830
        /*0c6c*/ 	.short	0x0107
        /*0c6e*/ 	.byte	0x3f
	.zero		1


	//   ....[60]....
        /*0c70*/ 	.word	0x000169e0
        /*0c74*/ 	.word	0x0000000a
        /*0c78*/ 	.word	0x00022830
        /*0c7c*/ 	.short	0x0101
        /*0c7e*/ 	.byte	0x3f
	.zero		1


	//   ....[61]....
        /*0c80*/ 	.word	0x00016a10
        /*0c84*/ 	.word	0x0000000a
        /*0c88*/ 	.word	0x00022860
        /*0c8c*/ 	.short	0x010a
        /*0c8e*/ 	.byte	0x3f
	.zero		1


	//   ....[62]....
        /*0c90*/ 	.word	0x00016f10
        /*0c94*/ 	.word	0x0000000a
        /*0c98*/ 	.word	0x00022850
        /*0c9c*/ 	.short	0x0107
        /*0c9e*/ 	.byte	0x3f
	.zero		1


	//   ....[63]....
        /*0ca0*/ 	.word	0x00016fd0
        /*0ca4*/ 	.word	0x0000000a
        /*0ca8*/ 	.word	0x00022850
        /*0cac*/ 	.short	0x0101
        /*0cae*/ 	.byte	0x3f
	.zero		1


	//   ....[64]....
        /*0cb0*/ 	.word	0x00018260
        /*0cb4*/ 	.word	0x00000005
        /*0cb8*/ 	.word	0x00022820
        /*0cbc*/ 	.short	0x010a
        /*0cbe*/ 	.byte	0x3f
	.zero		1


	//   ....[65]....
        /*0cc0*/ 	.word	0x000183e0
        /*0cc4*/ 	.word	0x00000003
        /*0cc8*/ 	.word	0x00022840
        /*0ccc*/ 	.short	0x010a
        /*0cce*/ 	.byte	0x3f
	.zero		1


	//   ....[66]....
        /*0cd0*/ 	.word	0x00018480
        /*0cd4*/ 	.word	0x00000005
        /*0cd8*/ 	.word	0x00022840
        /*0cdc*/ 	.short	0x010a
        /*0cde*/ 	.byte	0x3f
	.zero		1


	//   ....[67]....
        /*0ce0*/ 	.word	0x000184c0
        /*0ce4*/ 	.word	0x00000003
        /*0ce8*/ 	.word	0x00022860
        /*0cec*/ 	.short	0x010a
        /*0cee*/ 	.byte	0x3f
	.zero		1


	//   ....[68]....
        /*0cf0*/ 	.word	0x00018500
        /*0cf4*/ 	.word	0x00000005
        /*0cf8*/ 	.word	0x00022860
        /*0cfc*/ 	.short	0x010a
        /*0cfe*/ 	.byte	0x3f
	.zero		1


	//   ....[69]....
        /*0d00*/ 	.word	0x00018560
        /*0d04*/ 	.word	0x00000006
        /*0d08*/ 	.word	0x00022800
        /*0d0c*/ 	.short	0x010a
        /*0d0e*/ 	.byte	0x3f
	.zero		1


	//   ....[70]....
        /*0d10*/ 	.word	0x000185c0
        /*0d14*/ 	.word	0x00000003
        /*0d18*/ 	.word	0x00022830
        /*0d1c*/ 	.short	0x010a
        /*0d1e*/ 	.byte	0x3f
	.zero		1


	//   ....[71]....
        /*0d20*/ 	.word	0x00018620
        /*0d24*/ 	.word	0x00000009
        /*0d28*/ 	.word	0x00022850
        /*0d2c*/ 	.short	0x010a
        /*0d2e*/ 	.byte	0x3f
	.zero		1


	//   ....[72]....
        /*0d30*/ 	.word	0x00018680
        /*0d34*/ 	.word	0x00000004
        /*0d38*/ 	.word	0x00022830
        /*0d3c*/ 	.short	0x010a
        /*0d3e*/ 	.byte	0x3f
	.zero		1


	//   ....[73]....
        /*0d40*/ 	.word	0x000186e0
        /*0d44*/ 	.word	0x00000008
        /*0d48*/ 	.word	0x00022850
        /*0d4c*/ 	.short	0x010a
        /*0d4e*/ 	.byte	0x3f
	.zero		1


	//   ....[74]....
        /*0d50*/ 	.word	0x00018740
        /*0d54*/ 	.word	0x00000003
        /*0d58*/ 	.word	0x00022830
        /*0d5c*/ 	.short	0x010a
        /*0d5e*/ 	.byte	0x3f
	.zero		1


	//   ....[75]....
        /*0d60*/ 	.word	0x000187a0
        /*0d64*/ 	.word	0x00000009
        /*0d68*/ 	.word	0x00022850
        /*0d6c*/ 	.short	0x010a
        /*0d6e*/ 	.byte	0x3f
	.zero		1


	//   ....[76]....
        /*0d70*/ 	.word	0x00018800
        /*0d74*/ 	.word	0x00000004
        /*0d78*/ 	.word	0x00022830
        /*0d7c*/ 	.short	0x010a
        /*0d7e*/ 	.byte	0x3f
	.zero		1


	//   ....[77]....
        /*0d80*/ 	.word	0x00018860
        /*0d84*/ 	.word	0x00000008
        /*0d88*/ 	.word	0x00022850
        /*0d8c*/ 	.short	0x010a
        /*0d8e*/ 	.byte	0x3f
	.zero		1


	//   ....[78]....
        /*0d90*/ 	.word	0x00018980
        /*0d94*/ 	.word	0x00000013
        /*0d98*/ 	.word	0x00022840
        /*0d9c*/ 	.short	0x010a
        /*0d9e*/ 	.byte	0x3f
	.zero		1


	//   ....[79]....
        /*0da0*/ 	.word	0x00019c50
        /*0da4*/ 	.word	0x00000011
        /*0da8*/ 	.word	0x00022820
        /*0dac*/ 	.short	0x010a
        /*0dae*/ 	.byte	0x3f
	.zero		1


	//   ....[80]....
        /*0db0*/ 	.word	0x00019ca0
        /*0db4*/ 	.word	0x00000013
        /*0db8*/ 	.word	0x00022860
        /*0dbc*/ 	.short	0x010a
        /*0dbe*/ 	.byte	0x3f
	.zero		1


	//   ....[81]....
        /*0dc0*/ 	.word	0x0001a5f0
        /*0dc4*/ 	.word	0x0000000a
        /*0dc8*/ 	.word	0x00022840
        /*0dcc*/ 	.short	0x010a
        /*0dce*/ 	.byte	0x3f
	.zero		1


	//   ....[82]....
        /*0dd0*/ 	.word	0x0001acc0
        /*0dd4*/ 	.word	0x0000000a
        /*0dd8*/ 	.word	0x00022860
        /*0ddc*/ 	.short	0x010a
        /*0dde*/ 	.byte	0x3f
	.zero		1


	//   ....[83]....
        /*0de0*/ 	.word	0x0001be20
        /*0de4*/ 	.word	0x00000005
        /*0de8*/ 	.word	0x00022820
        /*0dec*/ 	.short	0x010a
        /*0dee*/ 	.byte	0x3f
	.zero		1


	//   ....[84]....
        /*0df0*/ 	.word	0x0001bfc0
        /*0df4*/ 	.word	0x00000003
        /*0df8*/ 	.word	0x00022840
        /*0dfc*/ 	.short	0x010a
        /*0dfe*/ 	.byte	0x3f
	.zero		1


	//   ....[85]....
        /*0e00*/ 	.word	0x0001c010
        /*0e04*/ 	.word	0x00000005
        /*0e08*/ 	.word	0x00022840
        /*0e0c*/ 	.short	0x010a
        /*0e0e*/ 	.byte	0x3f
	.zero		1


	//   ....[86]....
        /*0e10*/ 	.word	0x0001c060
        /*0e14*/ 	.word	0x00000003
        /*0e18*/ 	.word	0x00022860
        /*0e1c*/ 	.short	0x010a
        /*0e1e*/ 	.byte	0x3f
	.zero		1


	//----- nvinfo : EIATTR_NUM_MBARRIERS
	.align		4
.L_1342:
        /*0e20*/ 	.byte	0x03, 0x38
        /*0e22*/ 	.short	0x0016


	//----- nvinfo : EIATTR_EXIT_INSTR_OFFSETS
	.align		4
        /*0e24*/ 	.byte	0x04, 0x1c
        /*0e26*/ 	.short	(.L_1344 - .L_1343)


	//   ....[0]....
.L_1343:
        /*0e28*/ 	.word	0x000009a0


	//   ....[1]....
        /*0e2c*/ 	.word	0x00012130


	//   ....[2]....
        /*0e30*/ 	.word	0x00018550


	//----- nvinfo : EIATTR_MAX_THREADS
	.align		4
.L_1344:
        /*0e34*/ 	.byte	0x04, 0x05
        /*0e36*/ 	.short	(.L_1346 - .L_1345)
.L_1345:
        /*0e38*/ 	.word	0x00000180
        /*0e3c*/ 	.word	0x00000001
        /*0e40*/ 	.word	0x00000001


	//----- nvinfo : EIATTR_CRS_STACK_SIZE
	.align		4
.L_1346:
        /*0e44*/ 	.byte	0x04, 0x1e
        /*0e46*/ 	.short	(.L_1348 - .L_1347)
.L_1347:
        /*0e48*/ 	.word	0x00000000


	//----- nvinfo : EIATTR_CBANK_PARAM_SIZE
	.align		4
.L_1348:
        /*0e4c*/ 	.byte	0x03, 0x19
        /*0e4e*/ 	.short	0x0af0


	//----- nvinfo : EIATTR_PARAM_CBANK
	.align		4
        /*0e50*/ 	.byte	0x04, 0x0a
        /*0e52*/ 	.short	(.L_1350 - .L_1349)
	.align		4
.L_1349:
        /*0e54*/ 	.word	index@(.nv.constant0._ZN7cutlass13device_kernelIN5flash11enable_sm90INS1_16FlashAttnFwdSm90INS1_25CollectiveMainloopFwdSm90ILi2EN4cute5tupleIJNS5_1CILi1EEES8_S8_EEENS6_IJNS7_ILi128EEENS7_ILi96EEENS7_ILi64EEEEEELi256ENS_6half_tEfNS_4arch4Sm90ELb0ELb1ELb0ELb1ELb1ELb0ELb0ELb1ELb0ELb1ELb1ELb0EEENS1_21CollectiveEpilogueFwdINS6_IJSA_NS7_ILi256EEESB_EEES9_SE_SG_Li256ELb1ELb1ELb1ELb0EEENS1_36VarlenDynamicPersistentTileSchedulerILi128ELi96ELi256ELi128ELb1ELb1ELb1ELb1ELb0ELb1EEEEEEEEEvNT_6ParamsE)
        /*0e58*/ 	.short	0x0210
        /*0e5a*/ 	.short	0x0af0


	//----- nvinfo : EIATTR_SW_WAR
	.align		4
.L_1350:
        /*0e5c*/ 	.byte	0x04, 0x36
        /*0e5e*/ 	.short	(.L_1352 - .L_1351)
.L_1351:
        /*0e60*/ 	.word	0x00000008
.L_1352:


//--------------------- .nv.info._ZN7cutlass13device_kernelIN5flash11enable_sm90INS1_16FlashAttnFwdSm90INS1_25CollectiveMainloopFwdSm90ILi2EN4cute5tupleIJNS5_1CILi1EEES8_S8_EEENS6_IJNS7_ILi128EEENS7_ILi96EEENS7_ILi64EEEEEELi256ENS_6half_tEfNS_4arch4Sm90ELb0ELb1ELb0ELb1ELb1ELb1ELb0ELb1ELb0ELb1ELb1ELb0EEENS1_21CollectiveEpilogueFwdINS6_IJSA_NS7_ILi256EEESB_EEES9_SE_SG_Li256ELb1ELb1ELb1ELb0EEENS1_36VarlenDynamicPersistentTileSchedulerILi128ELi96ELi256ELi128ELb1ELb1ELb1ELb1ELb0ELb1EEEEEEEEEvNT_6ParamsE --------------------------
	.section	.nv.info._ZN7cutlass13device_kernelIN5flash11enable_sm90INS1_16FlashAttnFwdSm90INS1_25CollectiveMainloopFwdSm90ILi2EN4cute5tupleIJNS5_1CILi1EEES8_S8_EEENS6_IJNS7_ILi128EEENS7_ILi96EEENS7_ILi64EEEEEELi256ENS_6half_tEfNS_4arch4Sm90ELb0ELb1ELb0ELb1ELb1ELb1ELb0ELb1ELb0ELb1ELb1ELb0EEENS1_21CollectiveEpilogueFwdINS6_IJSA_NS7_ILi256EEESB_EEES9_SE_SG_Li256ELb1ELb1ELb1ELb0EEENS1_36VarlenDynamicPersistentTileSchedulerILi128ELi96ELi256ELi128ELb1ELb1ELb1ELb1ELb0ELb1EEEEEEEEEvNT_6ParamsE,"",@"SHT_CUDA_INFO"
	.sectionflags	@""
	.align	4


	//----- nvinfo : EIATTR_CUDA_API_VERSION
	.align		4
        /*0000*/ 	.byte	0x04, 0x37
        /*0002*/ 	.short	(.L_1354 - .L_1353)
.L_1353:
        /*0004*/ 	.word	0x00000082


	//----- nvinfo : EIATTR_KPARAM_INFO
	.align		4
.L_1354:
        /*0008*/ 	.byte	0x04, 0x17
        /*000a*/ 	.short	(.L_1356 - .L_1355)
.L_1355:
        /*000c*/ 	.word	0x00000000
        /*0010*/ 	.short	0x0000
        /*0012*/ 	.short	0x0070
        /*0014*/ 	.byte	0x00, 0xf0, 0x01, 0x2a


	//----- nvinfo : EIATTR_SPARSE_MMA_MASK
	.align		4
.L_1356:
        /*0018*/ 	.byte	0x03, 0x50
        /*001a*/ 	.short	0x0000


	//----- nvinfo : EIATTR_MAXREG_COUNT
	.align		4
        /*001c*/ 	.byte	0x03, 0x1b
        /*001e*/ 	.short	0x00a8


	//----- nvinfo : EIATTR_NUM_BARRIERS
	.align		4
        /*0020*/ 	.byte	0x02, 0x4c
        /*0022*/ 	.byte	0x10
	.zero		1


	//----- nvinfo : EIATTR_EXTERNS
	.align		4
        /*0024*/ 	.byte	0x04, 0x0f
        /*0026*/ 	.short	(.L_1358 - .L_1357)


	//   ....[0]....
	.align		4
.L_1357:
        /*0028*/ 	.word	index@(__assertfail)


	//----- nvinfo : EIATTR_ANNOTATIONS
	.align		4
.L_1358:
        /*002c*/ 	.byte	0x04, 0x55
        /*002e*/ 	.short	(.L_1360 - .L_1359)


	//   ....[0]....
.L_1359:
        /* <DEDUP_REMOVED lines=24> */


	//----- nvinfo : EIATTR_MERCURY_ISA_VERSION
	.align		4
.L_1360:
        /*01a0*/ 	.byte	0x03, 0x5f
        /*01a2*/ 	.short	0x0101


	//----- nvinfo : EIATTR_UNUSED_LOAD_BYTE_OFFSET
	.align		4
        /*01a4*/ 	.byte	0x04, 0x44
        /*01a6*/ 	.short	(.L_1362 - .L_1361)


	//   ....[0]....
.L_1361:
        /*01a8*/ 	.word	0x00000ae0
        /*01ac*/ 	.word	0x0000fff0


	//   ....[1]....
        /*01b0*/ 	.word	0x0001fc10
        /*01b4*/ 	.word	0x0000fff0


	//----- nvinfo : EIATTR_INT_WARP_WIDE_INSTR_OFFSETS
	.align		4
.L_1362:
        /*01b8*/ 	.byte	0x04, 0x31
        /*01ba*/ 	.short	(.L_1364 - .L_1363)


	//   ....[0]....
.L_1363:
        /*01bc*/ 	.word	0x00000180


	//   ....[1]....
        /*01c0*/ 	.word	0x000001c0


	//   ....[2]....
        /*01c4*/ 	.word	0x00000230


	//   ....[3]....
        /*01c8*/ 	.word	0x00028410


	//   ....[4]....
        /*01cc*/ 	.word	0x000284a0


	//   ....[5]....
        /*01d0*/ 	.word	0x0002b7a0


	//   ....[6]....
        /*01d4*/ 	.word	0x0002b830


	//----- nvinfo : EIATTR_COOP_GROUP_MASK_REGIDS
	.align		4
.L_1364:
        /*01d8*/ 	.byte	0x04, 0x29
        /*01da*/ 	.short	(.L_1366 - .L_1365)


	//   ....[0]....
.L_1365:
        /*01dc*/ 	.word	0xffffffff


	//   ....[1]....
        /*01e0*/ 	.word	0xffffffff


	//   ....[2]....
        /*01e4*/ 	.word	0xffffffff


	//   ....[3]....
        /*01e8*/ 	.word	0xffffffff


	//   ....[4]....
        /*01ec*/ 	.word	0xffffffff


	//   ....[5]....
        /*01f0*/ 	.word	0xffffffff


	//   ....[6]....
        /*01f4*/ 	.word	0xffffffff


	//   ....[7]....
        /*01f8*/ 	.word	0xffffffff


	//   ....[8]....
        /*01fc*/ 	.word	0xffffffff


	//   ....[9]....
        /*0200*/ 	.word	0xffffffff


	//   ....[10]....
        /*0204*/ 	.word	0xffffffff


	//   ....[11]....
        /*0208*/ 	.word	0xffffffff


	//   ....[12]....
        /*020c*/ 	.word	0xffffffff


	//   ....[13]....
        /*0210*/ 	.word	0xffffffff


	//   ....[14]....
        /*0214*/ 	.word	0xffffffff


	//   ....[15]....
        /*0218*/ 	.word	0xffffffff


	//   ....[16]....
        /*021c*/ 	.word	0xffffffff


	//   ....[17]....
        /*0220*/ 	.word	0xffffffff


	//   ....[18]....
        /*0224*/ 	.word	0xffffffff


	//   ....[19]....
        /*0228*/ 	.word	0xffffffff


	//   ....[20]....
        /*022c*/ 	.word	0xffffffff


	//   ....[21]....
        /*0230*/ 	.word	0xffffffff


	//   ....[22]....
        /*0234*/ 	.word	0xffffffff


	//   ....[23]....
        /*0238*/ 	.word	0xffffffff


	//   ....[24]....
        /*023c*/ 	.word	0xffffffff


	//   ....[25]....
        /*0240*/ 	.word	0xffffffff


	//   ....[26]....
        /*0244*/ 	.word	0xffffffff


	//   ....[27]....
        /*0248*/ 	.word	0xffffffff


	//   ....[28]....
        /*024c*/ 	.word	0xffffffff


	//   ....[29]....
        /*0250*/ 	.word	0xffffffff


	//   ....[30]....
        /*0254*/ 	.word	0xffffffff


	//   ....[31]....
        /*0258*/ 	.word	0xffffffff


	//   ....[32]....
        /*025c*/ 	.word	0xffffffff


	//   ....[33]....
        /*0260*/ 	.word	0xffffffff


	//   ....[34]....
        /*0264*/ 	.word	0xffffffff


	//   ....[35]....
        /*0268*/ 	.word	0xffffffff


	//   ....[36]....
        /*026c*/ 	.word	0xffffffff


	//   ....[37]....
        /*0270*/ 	.word	0xffffffff


	//   ....[38]....
        /*0274*/ 	.word	0xffffffff


	//   ....[39]....
        /*0278*/ 	.word	0xffffffff


	//   ....[40]....
        /*027c*/ 	.word	0xffffffff


	//   ....[41]....
        /*0280*/ 	.word	0xffffffff


	//   ....[42]....
        /*0284*/ 	.word	0xffffffff


	//   ....[43]....
        /*0288*/ 	.word	0xffffffff


	//   ....[44]....
        /*028c*/ 	.word	0xffffffff


	//   ....[45]....
        /*0290*/ 	.word	0xffffffff


	//   ....[46]....
        /*0294*/ 	.word	0xffffffff


	//   ....[47]....
        /*0298*/ 	.word	0xffffffff


	//   ....[48]....
        /*029c*/ 	.word	0xffffffff


	//   ....[49]....
        /*02a0*/ 	.word	0xffffffff


	//   ....[50]....
        /*02a4*/ 	.word	0xffffffff


	//   ....[51]....
        /*02a8*/ 	.word	0xffffffff


	//   ....[52]....
        /*02ac*/ 	.word	0xffffffff


	//   ....[53]....
        /*02b0*/ 	.word	0xffffffff


	//   ....[54]....
        /*02b4*/ 	.word	0xffffffff


	//   ....[55]....
        /*02b8*/ 	.word	0xffffffff


	//   ....[56]....
        /*02bc*/ 	.word	0xffffffff


	//   ....[57]....
        /*02c0*/ 	.word	0xffffffff


	//   ....[58]....
        /*02c4*/ 	.word	0xffffffff


	//   ....[59]....
        /*02c8*/ 	.word	0xffffffff


	//   ....[60]....
        /*02cc*/ 	.word	0xffffffff


	//   ....[61]....
        /*02d0*/ 	.word	0xffffffff


	//   ....[62]....
        /*02d4*/ 	.word	0xffffffff


	//   ....[63]....
        /*02d8*/ 	.word	0xffffffff


	//   ....[64]....
        /*02dc*/ 	.word	0xffffffff


	//   ....[65]....
        /*02e0*/ 	.word	0xffffffff


	//   ....[66]....
        /*02e4*/ 	.word	0xffffffff


	//   ....[67]....
        /*02e8*/ 	.word	0xffffffff


	//   ....[68]....
        /*02ec*/ 	.word	0xffffffff


	//   ....[69]....
        /*02f0*/ 	.word	0xffffffff


	//   ....[70]....
        /*02f4*/ 	.word	0xffffffff


	//   ....[71]....
        /*02f8*/ 	.word	0xffffffff


	//   ....[72]....
        /*02fc*/ 	.word	0xffffffff


	//   ....[73]....
        /*0300*/ 	.word	0xffffffff


	//   ....[74]....
        /*0304*/ 	.word	0xffffffff


	//   ....[75]....
        /*0308*/ 	.word	0xffffffff


	//   ....[76]....
        /*030c*/ 	.word	0xffffffff


	//   ....[77]....
        /*0310*/ 	.word	0xffffffff


	//   ....[78]....
        /*0314*/ 	.word	0xffffffff


	//   ....[79]....
        /*0318*/ 	.word	0xffffffff


	//   ....[80]....
        /*031c*/ 	.word	0xffffffff


	//   ....[81]....
        /*0320*/ 	.word	0xffffffff


	//   ....[82]....
        /*0324*/ 	.word	0xffffffff


	//   ....[83]....
        /*0328*/ 	.word	0xffffffff


	//   ....[84]....
        /*032c*/ 	.word	0xffffffff


	//   ....[85]....
        /*0330*/ 	.word	0xffffffff


	//   ....[86]....
        /*0334*/ 	.word	0xffffffff


	//   ....[87]....
        /*0338*/ 	.word	0xffffffff


	//   ....[88]....
        /*033c*/ 	.word	0xffffffff


	//   ....[89]....
        /*0340*/ 	.word	0xffffffff


	//   ....[90]....
        /*0344*/ 	.word	0xffffffff


	//   ....[91]....
        /*0348*/ 	.word	0xffffffff


	//   ....[92]....
        /*034c*/ 	.word	0xffffffff


	//   ....[93]....
        /*0350*/ 	.word	0xffffffff


	//   ....[94]....
        /*0354*/ 	.word	0xffffffff


	//   ....[95]....
        /*0358*/ 	.word	0xffffffff


	//   ....[96]....
        /*035c*/ 	.word	0xffffffff


	//   ....[97]....
        /*0360*/ 	.word	0xffffffff


	//   ....[98]....
        /*0364*/ 	.word	0xffffffff


	//   ....[99]....
        /*0368*/ 	.word	0xffffffff


	//   ....[100]....
        /*036c*/ 	.word	0xffffffff


	//   ....[101]....
        /*0370*/ 	.word	0xffffffff


	//   ....[102]....
        /*0374*/ 	.word	0xffffffff


	//   ....[103]....
        /*0378*/ 	.word	0xffffffff


	//   ....[104]....
        /*037c*/ 	.word	0xffffffff


	//   ....[105]....
        /*0380*/ 	.word	0xffffffff


	//   ....[106]....
        /*0384*/ 	.word	0xffffffff


	//   ....[107]....
        /*0388*/ 	.word	0xffffffff


	//   ....[108]....
        /*038c*/ 	.word	0xffffffff


	//   ....[109]....
        /*0390*/ 	.word	0xffffffff


	//   ....[110]....
        /*0394*/ 	.word	0xffffffff


	//   ....[111]....
        /*0398*/ 	.word	0xffffffff


	//   ....[112]....
        /*039c*/ 	.word	0xffffffff


	//   ....[113]....
        /*03a0*/ 	.word	0xffffffff


	//   ....[114]....
        /*03a4*/ 	.word	0xffffffff


	//   ....[115]....
        /*03a8*/ 	.word	0xffffffff


	//   ....[116]....
        /*03ac*/ 	.word	0xffffffff


	//   ....[117]....
        /*03b0*/ 	.word	0xffffffff


	//   ....[118]....
        /*03b4*/ 	.word	0xffffffff


	//   ....[119]....
        /*03b8*/ 	.word	0xffffffff


	//   ....[120]....
        /*03bc*/ 	.word	0xffffffff


	//   ....[121]....
        /*03c0*/ 	.word	0xffffffff


	//   ....[122]....
        /*03c4*/ 	.word	0xffffffff


	//   ....[123]....
        /*03c8*/ 	.word	0xffffffff


	//   ....[124]....
        /*03cc*/ 	.word	0xffffffff


	//   ....[125]....
        /*03d0*/ 	.word	0xffffffff


	//   ....[126]....
        /*03d4*/ 	.word	0xffffffff


	//   ....[127]....
        /*03d8*/ 	.word	0xffffffff


	//   ....[128]....
        /*03dc*/ 	.word	0xffffffff


	//   ....[129]....
        /*03e0*/ 	.word	0xffffffff


	//   ....[130]....
        /*03e4*/ 	.word	0xffffffff


	//   ....[131]....
        /*03e8*/ 	.word	0xffffffff


	//   ....[132]....
        /*03ec*/ 	.word	0xffffffff


	//   ....[133]....
        /*03f0*/ 	.word	0xffffffff


	//   ....[134]....
        /*03f4*/ 	.word	0xffffffff


	//   ....[135]....
        /*03f8*/ 	.word	0xffffffff


	//   ....[136]....
        /*03fc*/ 	.word	0xffffffff


	//   ....[137]....
        /*0400*/ 	.word	0xffffffff


	//   ....[138]....
        /*0404*/ 	.word	0xffffffff


	//   ....[139]....
        /*0408*/ 	.word	0xffffffff


	//   ....[140]....
        /*040c*/ 	.word	0xffffffff


	//   ....[141]....
        /*0410*/ 	.word	0xffffffff


	//   ....[142]....
        /*0414*/ 	.word	0xffffffff


	//   ....[143]....
        /*0418*/ 	.word	0xffffffff


	//   ....[144]....
        /*041c*/ 	.word	0xffffffff


	//   ....[145]....
        /*0420*/ 	.word	0xffffffff


	//   ....[146]....
        /*0424*/ 	.word	0xffffffff


	//   ....[147]....
        /*0428*/ 	.word	0xffffffff


	//   ....[148]....
        /*042c*/ 	.word	0xffffffff


	//   ....[149]....
        /*0430*/ 	.word	0xffffffff


	//   ....[150]....
        /*0434*/ 	.word	0xffffffff


	//   ....[151]....
        /*0438*/ 	.word	0xffffffff


	//   ....[152]....
        /*043c*/ 	.word	0xffffffff


	//   ....[153]....
        /*0440*/ 	.word	0xffffffff


	//   ....[154]....
        /*0444*/ 	.word	0xffffffff


	//   ....[155]....
        /*0448*/ 	.word	0xffffffff


	//   ....[156]....
        /*044c*/ 	.word	0xffffffff


	//   ....[157]....
        /*0450*/ 	.word	0xffffffff


	//   ....[158]....
        /*0454*/ 	.word	0xffffffff


	//   ....[159]....
        /*0458*/ 	.word	0xffffffff


	//   ....[160]....
        /*045c*/ 	.word	0xffffffff


	//   ....[161]....
        /*0460*/ 	.word	0xffffffff


	//   ....[162]....
        /*0464*/ 	.word	0xffffffff


	//   ....[163]....
        /*0468*/ 	.word	0xffffffff


	//   ....[164]....
        /*046c*/ 	.word	0xffffffff


	//   ....[165]....
        /*0470*/ 	.word	0xffffffff


	//   ....[166]....
        /*0474*/ 	.word	0xffffffff


	//   ....[167]....
        /*0478*/ 	.word	0xffffffff


	//   ....[168]....
        /*047c*/ 	.word	0xffffffff


	//   ....[169]....
        /*0480*/ 	.word	0xffffffff


	//   ....[170]....
        /*0484*/ 	.word	0xffffffff


	//   ....[171]....
        /*0488*/ 	.word	0xffffffff


	//   ....[172]....
        /*048c*/ 	.word	0xffffffff


	//   ....[173]....
        /*0490*/ 	.word	0xffffffff


	//   ....[174]....
        /*0494*/ 	.word	0xffffffff


	//   ....[175]....
        /*0498*/ 	.word	0xffffffff


	//   ....[176]....
        /*049c*/ 	.word	0xffffffff


	//   ....[177]....
        /*04a0*/ 	.word	0xffffffff


	//   ....[178]....
        /*04a4*/ 	.word	0xffffffff


	//   ....[179]....
        /*04a8*/ 	.word	0xffffffff


	//   ....[180]....
        /*04ac*/ 	.word	0xffffffff


	//   ....[181]....
        /*04b0*/ 	.word	0xffffffff


	//   ....[182]....
        /*04b4*/ 	.word	0xffffffff


	//   ....[183]....
        /*04b8*/ 	.word	0xffffffff


	//   ....[184]....
        /*04bc*/ 	.word	0xffffffff


	//   ....[185]....
        /*04c0*/ 	.word	0x0500000f


	//   ....[186]....
        /*04c4*/ 	.word	0x0500000f


	//   ....[187]....
        /*04c8*/ 	.word	0x0500000f


	//   ....[188]....
        /*04cc*/ 	.word	0x0500000f


	//   ....[189]....
        /*04d0*/ 	.word	0x0500000f


	//   ....[190]....
        /*04d4*/ 	.word	0x0500000f


	//   ....[191]....
        /*04d8*/ 	.word	0x0500000f


	//   ....[192]....
        /*04dc*/ 	.word	0x0500000f


	//   ....[193]....
        /*04e0*/ 	.word	0x0500000f


	//   ....[194]....
        /*04e4*/ 	.word	0x0500000f


	//   ....[195]....
        /*04e8*/ 	.word	0x0500000f


	//   ....[196]....
        /*04ec*/ 	.word	0x0500000f


	//   ....[197]....
        /*04f0*/ 	.word	0x0500000f


	//   ....[198]....
        /*04f4*/ 	.word	0x0500000f


	//   ....[199]....
        /*04f8*/ 	.word	0x0500000f


	//   ....[200]....
        /*04fc*/ 	.word	0x0500000f


	//   ....[201]....
        /*0500*/ 	.word	0x0500000f


	//   ....[202]....
        /*0504*/ 	.word	0x0500000f


	//   ....[203]....
        /*0508*/ 	.word	0x0500000f


	//   ....[204]....
        /*050c*/ 	.word	0x0500000f


	//   ....[205]....
        /*0510*/ 	.word	0x0500000f


	//   ....[206]....
        /*0514*/ 	.word	0x0500000f


	//   ....[207]....
        /*0518*/ 	.word	0x0500000f


	//   ....[208]....
        /*051c*/ 	.word	0x0500000f


	//   ....[209]....
        /*0520*/ 	.word	0x0500000f


	//   ....[210]....
        /*0524*/ 	.word	0x0500000f


	//   ....[211]....
        /*0528*/ 	.word	0x0500000f


	//   ....[212]....
        /*052c*/ 	.word	0x0500000f


	//   ....[213]....
        /*0530*/ 	.word	0x0500000f


	//   ....[214]....
        /*0534*/ 	.word	0x0500000f


	//   ....[215]....
        /*0538*/ 	.word	0x0500000f


	//   ....[216]....
        /*053c*/ 	.word	0x0500000f


	//   ....[217]....
        /*0540*/ 	.word	0x0500000f


	//   ....[218]....
        /*0544*/ 	.word	0x0500000f


	//   ....[219]....
        /*0548*/ 	.word	0x0500000f


	//   ....[220]....
        /*054c*/ 	.word	0x0500000f


	//   ....[221]....
        /*0550*/ 	.word	0x0500000f


	//   ....[222]....
        /*0554*/ 	.word	0x0500000f


	//   ....[223]....
        /*0558*/ 	.word	0x0500000f


	//   ....[224]....
        /*055c*/ 	.word	0x0500000f


	//   ....[225]....
        /*0560*/ 	.word	0x0500000f


	//   ....[226]....
        /*0564*/ 	.word	0x0500000f


	//   ....[227]....
        /*0568*/ 	.word	0x0500000f


	//   ....[228]....
        /*056c*/ 	.word	0x0500000f


	//   ....[229]....
        /*0570*/ 	.word	0x0500000f


	//   ....[230]....
        /*0574*/ 	.word	0x0500000f


	//   ....[231]....
        /*0578*/ 	.word	0x0500000f


	//   ....[232]....
        /*057c*/ 	.word	0x0500000f


	//   ....[233]....
        /*0580*/ 	.word	0x0500000f


	//   ....[234]....
        /*0584*/ 	.word	0x0500000f


	//   ....[235]....
        /*0588*/ 	.word	0x0500000f


	//   ....[236]....
        /*058c*/ 	.word	0x0500000f


	//   ....[237]....
        /*0590*/ 	.word	0x0500000f


	//   ....[238]....
        /*0594*/ 	.word	0x0500000f


	//   ....[239]....
        /*0598*/ 	.word	0x0500000f


	//   ....[240]....
        /*059c*/ 	.word	0x0500000f


	//   ....[241]....
        /*05a0*/ 	.word	0x0500000f


	//   ....[242]....
        /*05a4*/ 	.word	0x0500000f


	//   ....[243]....
        /*05a8*/ 	.word	0x0500000f


	//   ....[244]....
        /*05ac*/ 	.word	0x0500000f


	//   ....[245]....
        /*05b0*/ 	.word	0x0500000f


	//   ....[246]....
        /*05b4*/ 	.word	0x0500000f


	//   ....[247]....
        /*05b8*/ 	.word	0x0500000f


	//   ....[248]....
        /*05bc*/ 	.word	0x0500000f


	//   ....[249]....
        /*05c0*/ 	.word	0x0500000f


	//   ....[250]....
        /*05c4*/ 	.word	0x0500000f


	//   ....[251]....
        /*05c8*/ 	.word	0x0500000f


	//   ....[252]....
        /*05cc*/ 	.word	0x0500000f


	//   ....[253]....
        /*05d0*/ 	.word	0x0500000f


	//   ....[254]....
        /*05d4*/ 	.word	0x0500000f


	//   ....[255]....
        /*05d8*/ 	.word	0x0500000f


	//   ....[0]....
        /*05dc*/ 	.word	0x0500000f


	//   ....[1]....
        /*05e0*/ 	.word	0x0500000f


	//   ....[2]....
        /*05e4*/ 	.word	0x0500000f


	//   ....[3]....
        /*05e8*/ 	.word	0x0500000f


	//   ....[4]....
        /*05ec*/ 	.word	0x0500000f


	//   ....[5]....
        /*05f0*/ 	.word	0x0500000f


	//   ....[6]....
        /*05f4*/ 	.word	0x0500000f


	//   ....[7]....
        /*05f8*/ 	.word	0x0500000f


	//   ....[8]....
        /*05fc*/ 	.word	0x0500000f


	//   ....[9]....
        /*0600*/ 	.word	0x0500000f


	//   ....[10]....
        /*0604*/ 	.word	0x0500000f


	//   ....[11]....
        /*0608*/ 	.word	0x0500000f


	//   ....[12]....
        /*060c*/ 	.word	0x0500000f


	//   ....[13]....
        /*0610*/ 	.word	0x0500000f


	//   ....[14]....
        /*0614*/ 	.word	0x0500000f


	//   ....[15]....
        /*0618*/ 	.word	0x0500000f


	//   ....[16]....
        /*061c*/ 	.word	0x0500000f


	//   ....[17]....
        /*0620*/ 	.word	0x0500000f


	//   ....[18]....
        /*0624*/ 	.word	0x0500000f


	//   ....[19]....
        /*0628*/ 	.word	0x0500000f


	//   ....[20]....
        /*062c*/ 	.word	0x0500000f


	//   ....[21]....
        /*0630*/ 	.word	0x0500000f


	//   ....[22]....
        /*0634*/ 	.word	0x0500000f


	//   ....[23]....
        /*0638*/ 	.word	0x0500000f


	//   ....[24]....
        /*063c*/ 	.word	0x0500000f


	//   ....[25]....
        /*0640*/ 	.word	0x0500000f


	//   ....[26]....
        /*0644*/ 	.word	0x0500000f


	//   ....[27]....
        /*0648*/ 	.word	0x0500000f


	//   ....[28]....
        /*064c*/ 	.word	0x0500000f


	//   ....[29]....
        /*0650*/ 	.word	0x0500000f


	//   ....[30]....
        /*0654*/ 	.word	0x0500000f


	//   ....[31]....
        /*0658*/ 	.word	0x0500000f


	//   ....[32]....
        /*065c*/ 	.word	0x0500000f


	//   ....[33]....
        /*0660*/ 	.word	0x0500000f


	//   ....[34]....
        /*0664*/ 	.word	0x0500000f


	//   ....[35]....
        /*0668*/ 	.word	0x0500000f


	//   ....[36]....
        /*066c*/ 	.word	0x0500000f


	//   ....[37]....
        /*0670*/ 	.word	0x0500000f


	//   ....[38]....
        /*0674*/ 	.word	0x0500000f


	//   ....[39]....
        /*0678*/ 	.word	0x0500000f


	//   ....[40]....
        /*067c*/ 	.word	0x0500000f


	//   ....[41]....
        /*0680*/ 	.word	0x0500000f


	//   ....[42]....
        /*0684*/ 	.word	0x0500000f


	//   ....[43]....
        /*0688*/ 	.word	0x0500000f


	//   ....[44]....
        /*068c*/ 	.word	0x0500000f


	//   ....[45]....
        /*0690*/ 	.word	0x0500000f


	//   ....[46]....
        /*0694*/ 	.word	0x0500000f


	//   ....[47]....
        /*0698*/ 	.word	0x0500000f


	//   ....[48]....
        /*069c*/ 	.word	0x0500000f


	//   ....[49]....
        /*06a0*/ 	.word	0x0500000f


	//   ....[50]....
        /*06a4*/ 	.word	0x0500000f


	//   ....[51]....
        /*06a8*/ 	.word	0x0500000f


	//   ....[52]....
        /*06ac*/ 	.word	0x0500000f


	//   ....[53]....
        /*06b0*/ 	.word	0x0500000f


	//   ....[54]....
        /*06b4*/ 	.word	0x0500000f


	//   ....[55]....
        /*06b8*/ 	.word	0x0500000f


	//   ....[56]....
        /*06bc*/ 	.word	0x0500000f


	//   ....[57]....
        /*06c0*/ 	.word	0x0500000f


	//   ....[58]....
        /*06c4*/ 	.word	0x0500000f


	//   ....[59]....
        /*06c8*/ 	.word	0x0500000f


	//   ....[60]....
        /*06cc*/ 	.word	0x0500000f


	//   ....[61]....
        /*06d0*/ 	.word	0x0500000f


	//   ....[62]....
        /*06d4*/ 	.word	0x0500000f


	//   ....[63]....
        /*06d8*/ 	.word	0xffffffff


	//   ....[64]....
        /*06dc*/ 	.word	0xffffffff


	//   ....[65]....
        /*06e0*/ 	.word	0xffffffff


	//   ....[66]....
        /*06e4*/ 	.word	0xffffffff


	//   ....[67]....
        /*06e8*/ 	.word	0xffffffff


	//   ....[68]....
        /*06ec*/ 	.word	0xffffffff


	//----- nvinfo : EIATTR_COOP_GROUP_INSTR_OFFSETS
	.align		4
.L_1366:
        /*06f0*/ 	.byte	0x04, 0x28
        /*06f2*/ 	.short	(.L_1368 - .L_1367)


	//   ....[0]....
.L_1367:
        /*06f4*/ 	.word	0x000000c0


	//   ....[1]....
        /*06f8*/ 	.word	0x00000190


	//   ....[2]....
        /*06fc*/ 	.word	0x000001e0


	//   ....[3]....
        /*0700*/ 	.word	0x00000410


	//   ....[4]....
        /*0704*/ 	.word	0x00000570


	//   ....[5]....
        /*0708*/ 	.word	0x00000690


	//   ....[6]....
        /*070c*/ 	.word	0x000007f0


	//   ....[7]....
        /*0710*/ 	.word	0x000033e0


	//   ....[8]....
        /*0714*/ 	.word	0x000033f0


	//   ....[9]....
        /*0718*/ 	.word	0x00003ae0


	//   ....[10]....
        /*071c*/ 	.word	0x00003af0


	//   ....[11]....
        /*0720*/ 	.word	0x00004810


	//   ....[12]....
        /*0724*/ 	.word	0x00004820


	//   ....[13]....
        /*0728*/ 	.word	0x00004f50


	//   ....[14]....
        /*072c*/ 	.word	0x00004f60


	//   ....[15]....
        /*0730*/ 	.word	0x00005900


	//   ....[16]....
        /*0734*/ 	.word	0x00005910


	//   ....[17]....
        /*0738*/ 	.word	0x00005a20


	//   ....[18]....
        /*073c*/ 	.word	0x00005a30


	//   ....[19]....
        /*0740*/ 	.word	0x00005e10


	//   ....[20]....
        /*0744*/ 	.word	0x00005e20


	//   ....[21]....
        /*0748*/ 	.word	0x00006270


	//   ....[22]....
        /*074c*/ 	.word	0x00006290


	//   ....[23]....
        /*0750*/ 	.word	0x00007540


	//   ....[24]....
        /*0754*/ 	.word	0x00008090


	//   ....[25]....
        /*0758*/ 	.word	0x000080a0


	//   ....[26]....
        /*075c*/ 	.word	0x000080b0


	//   ....[27]....
        /*0760*/ 	.word	0x000080c0


	//   ....[28]....
        /*0764*/ 	.word	0x00008400


	//   ....[29]....
        /*0768*/ 	.word	0x00008410


	//   ....[30]....
        /*076c*/ 	.word	0x00008420


	//   ....[31]....
        /*0770*/ 	.word	0x00008430


	//   ....[32]....
        /*0774*/ 	.word	0x00009670


	//   ....[33]....
        /*0778*/ 	.word	0x00009690


	//   ....[34]....
        /*077c*/ 	.word	0x000096a0


	//   ....[35]....
        /*0780*/ 	.word	0x000096b0


	//   ....[36]....
        /*0784*/ 	.word	0x00009790


	//   ....[37]....
        /*0788*/ 	.word	0x000097b0


	//   ....[38]....
        /*078c*/ 	.word	0x000097c0


	//   ....[39]....
        /*0790*/ 	.word	0x00009850


	//   ....[40]....
        /*0794*/ 	.word	0x0000b8d0


	//   ....[41]....
        /*0798*/ 	.word	0x0000bae0


	//   ....[42]....
        /*079c*/ 	.word	0x0000cb40


	//   ....[43]....
        /*07a0*/ 	.word	0x0000ccb0


	//   ....[44]....
        /*07a4*/ 	.word	0x0000cd80


	//   ....[45]....
        /*07a8*/ 	.word	0x0000ce00


	//   ....[46]....
        /*07ac*/ 	.word	0x00012a20


	//   ....[47]....
        /*07b0*/ 	.word	0x00012ab0


	//   ....[48]....
        /*07b4*/ 	.word	0x00012b70


	//   ....[49]....
        /*07b8*/ 	.word	0x00012bb0


	//   ....[50]....
        /*07bc*/ 	.word	0x00018450


	//   ....[51]....
        /*07c0*/ 	.word	0x00018d60


	//   ....[52]....
        /*07c4*/ 	.word	0x000197a0


	//   ....[53]....
        /*07c8*/ 	.word	0x000198a0


	//   ....[54]....
        /*07cc*/ 	.word	0x00019900


	//   ....[55]....
        /*07d0*/ 	.word	0x00019930


	//   ....[56]....
        /*07d4*/ 	.word	0x0001ebd0


	//   ....[57]....
        /*07d8*/ 	.word	0x0001ebf0


	//   ....[58]....
        /*07dc*/ 	.word	0x0001ec30


	//   ....[59]....
        /*07e0*/ 	.word	0x0001ec60


	//   ....[60]....
        /*07e4*/ 	.word	0x00020ea0


	//   ....[61]....
        /*07e8*/ 	.word	0x00020ed0


	//   ....[62]....
        /*07ec*/ 	.word	0x00020f00


	//   ....[63]....
        /*07f0*/ 	.word	0x00020f10


	//   ....[64]....
        /*07f4*/ 	.word	0x000218c0


	//   ....[65]....
        /*07f8*/ 	.word	0x000218d0


	//   ....[66]....
        /*07fc*/ 	.word	0x00021aa0


	//   ....[67]....
        /*0800*/ 	.word	0x00021ab0


	//   ....[68]....
        /*0804*/ 	.word	0x00021c80


	//   ....[69]....
        /*0808*/ 	.word	0x00021c90


	//   ....[70]....
        /*080c*/ 	.word	0x00021e60


	//   ....[71]....
        /*0810*/ 	.word	0x00021e70


	//   ....[72]....
        /*0814*/ 	.word	0x000223c0


	//   ....[73]....
        /*0818*/ 	.word	0x000223d0


	//   ....[74]....
        /*081c*/ 	.word	0x00023080


	//   ....[75]....
        /*0820*/ 	.word	0x00023090


	//   ....[76]....
        /*0824*/ 	.word	0x00024550


	//   ....[77]....
        /*0828*/ 	.word	0x00024560


	//   ....[78]....
        /*082c*/ 	.word	0x00024740


	//   ....[79]....
        /*0830*/ 	.word	0x00024750


	//   ....[80]....
        /*0834*/ 	.word	0x00024920


	//   ....[81]....
        /*0838*/ 	.word	0x00024930


	//   ....[82]....
        /*083c*/ 	.word	0x00024b00


	//   ....[83]....
        /*0840*/ 	.word	0x00024b10


	//   ....[84]....
        /*0844*/ 	.word	0x00024d30


	//   ....[85]....
        /*0848*/ 	.word	0x00024f40


	//   ....[86]....
        /*084c*/ 	.word	0x00024f70


	//   ....[87]....
        /*0850*/ 	.word	0x00024fa0


	//   ....[88]....
        /*0854*/ 	.word	0x00024fd0


	//   ....[89]....
        /*0858*/ 	.word	0x00025000


	//   ....[90]....
        /*085c*/ 	.word	0x00025030


	//   ....[91]....
        /*0860*/ 	.word	0x000251c0


	//   ....[92]....
        /*0864*/ 	.word	0x000251f0


	//   ....[93]....
        /*0868*/ 	.word	0x00025220


	//   ....[94]....
        /*086c*/ 	.word	0x00025250


	//   ....[95]....
        /*0870*/ 	.word	0x00025280


	//   ....[96]....
        /*0874*/ 	.word	0x000252b0


	//   ....[97]....
        /*0878*/ 	.word	0x00025340


	//   ....[98]....
        /*087c*/ 	.word	0x00025370


	//   ....[99]....
        /*0880*/ 	.word	0x00025380


	//   ....[100]....
        /*0884*/ 	.word	0x000253c0


	//   ....[101]....
        /*0888*/ 	.word	0x00026b60


	//   ....[102]....
        /*088c*/ 	.word	0x00028fa0


	//   ....[103]....
        /*0890*/ 	.word	0x00028fc0


	//   ....[104]....
        /*0894*/ 	.word	0x00029050


	//   ....[105]....
        /*0898*/ 	.word	0x00029070


	//   ....[106]....
        /*089c*/ 	.word	0x000290f0


	//   ....[107]....
        /*08a0*/ 	.word	0x00029110


	//   ....[108]....
        /*08a4*/ 	.word	0x00029190


	//   ....[109]....
        /*08a8*/ 	.word	0x000291b0


	//   ....[110]....
        /*08ac*/ 	.word	0x00029230


	//   ....[111]....
        /*08b0*/ 	.word	0x00029250


	//   ....[112]....
        /*08b4*/ 	.word	0x00029260


	//   ....[113]....
        /*08b8*/ 	.word	0x00029270


	//   ....[114]....
        /*08bc*/ 	.word	0x00029ab0


	//   ....[115]....
        /*08c0*/ 	.word	0x00029ae0


	//   ....[116]....
        /*08c4*/ 	.word	0x00029ba0


	//   ....[117]....
        /*08c8*/ 	.word	0x00029bb0


	//   ....[118]....
        /*08cc*/ 	.word	0x00029c40


	//   ....[119]....
        /*08d0*/ 	.word	0x00029c50


	//   ....[120]....
        /*08d4*/ 	.word	0x00029ce0


	//   ....[121]....
        /*08d8*/ 	.word	0x00029cf0


	//   ....[122]....
        /*08dc*/ 	.word	0x00029d80


	//   ....[123]....
        /*08e0*/ 	.word	0x00029d90


	//   ....[124]....
        /*08e4*/ 	.word	0x00029e20


	//   ....[125]....
        /*08e8*/ 	.word	0x00029e30


	//   ....[126]....
        /*08ec*/ 	.word	0x00029eb0


	//   ....[127]....
        /*08f0*/ 	.word	0x00029ec0


	//   ....[128]....
        /*08f4*/ 	.word	0x00029ed0


	//   ....[129]....
        /*08f8*/ 	.word	0x00029ee0


	//   ....[130]....
        /*08fc*/ 	.word	0x0002a340


	//   ....[131]....
        /*0900*/ 	.word	0x0002a370


	//   ....[132]....
        /*0904*/ 	.word	0x0002a3c0


	//   ....[133]....
        /*0908*/ 	.word	0x0002a480


	//   ....[134]....
        /*090c*/ 	.word	0x0002a490


	//   ....[135]....
        /*0910*/ 	.word	0x0002a4c0


	//   ....[136]....
        /*0914*/ 	.word	0x0002a550


	//   ....[137]....
        /*0918*/ 	.word	0x0002a600


	//   ....[138]....
        /*091c*/ 	.word	0x0002a610


	//   ....[139]....
        /*0920*/ 	.word	0x0002a640


	//   ....[140]....
        /*0924*/ 	.word	0x0002a650


	//   ....[141]....
        /*0928*/ 	.word	0x0002a6e0


	//   ....[142]....
        /*092c*/ 	.word	0x0002adf0


	//   ....[143]....
        /*0930*/ 	.word	0x0002ae10


	//   ....[144]....
        /*0934*/ 	.word	0x0002ae60


	//   ....[145]....
        /*0938*/ 	.word	0x0002ae70


	//   ....[146]....
        /*093c*/ 	.word	0x0002aeb0


	//   ....[147]....
        /*0940*/ 	.word	0x0002aec0


	//   ....[148]....
        /*0944*/ 	.word	0x0002af00


	//   ....[149]....
        /*0948*/ 	.word	0x0002af10


	//   ....[150]....
        /*094c*/ 	.word	0x0002af50


	//   ....[151]....
        /*0950*/ 	.word	0x0002af60


	//   ....[152]....
        /*0954*/ 	.word	0x0002af70


	//   ....[153]....
        /*0958*/ 	.word	0x0002afb0


	//   ....[154]....
        /*095c*/ 	.word	0x0002b2d0


	//   ....[155]....
        /*0960*/ 	.word	0x0002b2f0


	//   ....[156]....
        /*0964*/ 	.word	0x0002b300


	//   ....[157]....
        /*0968*/ 	.word	0x0002b310


	//   ....[158]....
        /*096c*/ 	.word	0x0002b330


	//   ....[159]....
        /*0970*/ 	.word	0x0002b3a0


	//   ....[160]....
        /*0974*/ 	.word	0x0002b410


	//   ....[161]....
        /*0978*/ 	.word	0x0002b430


	//   ....[162]....
        /*097c*/ 	.word	0x0002b440


	//   ....[163]....
        /*0980*/ 	.word	0x0002b4a0


	//   ....[164]....
        /*0984*/ 	.word	0x0002b4c0


	//   ....[165]....
        /*0988*/ 	.word	0x0002b520


	//   ....[166]....
        /*098c*/ 	.word	0x0002ba60


	//   ....[167]....
        /*0990*/ 	.word	0x0002ba90


	//   ....[168]....
        /*0994*/ 	.word	0x0002baf0


	//   ....[169]....
        /*0998*/ 	.word	0x0002bb20


	//   ....[170]....
        /*099c*/ 	.word	0x0002bb50


	//   ....[171]....
        /*09a0*/ 	.word	0x0002bb80


	//   ....[172]....
        /*09a4*/ 	.word	0x0002bbb0


	//   ....[173]....
        /*09a8*/ 	.word	0x0002bbe0


	//   ....[174]....
        /*09ac*/ 	.word	0x0002bd80


	//   ....[175]....
        /*09b0*/ 	.word	0x0002bdb0


	//   ....[176]....
        /*09b4*/ 	.word	0x0002bde0


	//   ....[177]....
        /*09b8*/ 	.word	0x0002be10


	//   ....[178]....
        /*09bc*/ 	.word	0x0002be40


	//   ....[179]....
        /*09c0*/ 	.word	0x0002be70


	//   ....[180]....
        /*09c4*/ 	.word	0x0002bf30


	//   ....[181]....
        /*09c8*/ 	.word	0x0002bf50


	//   ....[182]....
        /*09cc*/ 	.word	0x0002bf70


	//   ....[183]....
        /*09d0*/ 	.word	0x0002bfd0


	//   ....[184]....
        /*09d4*/ 	.word	0x0002c9f0


	//   ....[185]....
        /*09d8*/ 	.word	0x0002cd10


	//   ....[186]....
        /*09dc*/ 	.word	0x0002cda0


	//   ....[187]....
        /*09e0*/ 	.word	0x0002ce30


	//   ....[188]....
        /*09e4*/ 	.word	0x0002cec0


	//   ....[189]....
        /*09e8*/ 	.word	0x0002cfa0


	//   ....[190]....
        /*09ec*/ 	.word	0x0002d030


	//   ....[191]....
        /*09f0*/ 	.word	0x0002d0d0


	//   ....[192]....
        /*09f4*/ 	.word	0x0002d160


	//   ....[193]....
        /*09f8*/ 	.word	0x0002d240


	//   ....[194]....
        /*09fc*/ 	.word	0x0002d2d0


	//   ....[195]....
        /*0a00*/ 	.word	0x0002d360


	//   ....[196]....
        /*0a04*/ 	.word	0x0002d3f0


	//   ....[197]....
        /*0a08*/ 	.word	0x0002d530


	//   ....[198]....
        /*0a0c*/ 	.word	0x0002d5d0


	//   ....[199]....
        /*0a10*/ 	.word	0x0002d660


	//   ....[200]....
        /*0a14*/ 	.word	0x0002d6b0


	//   ....[201]....
        /*0a18*/ 	.word	0x0002d700


	//   ....[202]....
        /*0a1c*/ 	.word	0x0002d7a0


	//   ....[203]....
        /*0a20*/ 	.word	0x0002d830


	//   ....[204]....
        /*0a24*/ 	.word	0x0002d880


	//   ....[205]....
        /*0a28*/ 	.word	0x0002d8d0


	//   ....[206]....
        /*0a2c*/ 	.word	0x0002d9d0


	//   ....[207]....
        /*0a30*/ 	.word	0x0002da80


	//   ....[208]....
        /*0a34*/ 	.word	0x0002db00


	//   ....[209]....
        /*0a38*/ 	.word	0x0002db70


	//   ....[210]....
        /*0a3c*/ 	.word	0x0002dc80


	//   ....[211]....
        /*0a40*/ 	.word	0x0002dd80


	//   ....[212]....
        /*0a44*/ 	.word	0x0002de50


	//   ....[213]....
        /*0a48*/ 	.word	0x0002dea0


	//   ....[214]....
        /*0a4c*/ 	.word	0x0002e150


	//   ....[215]....
        /*0a50*/ 	.word	0x0002e1a0


	//   ....[216]....
        /*0a54*/ 	.word	0x0002e230


	//   ....[217]....
        /*0a58*/ 	.word	0x0002e2c0


	//   ....[218]....
        /*0a5c*/ 	.word	0x0002e350


	//   ....[219]....
        /*0a60*/ 	.word	0x0002e3e0


	//   ....[220]....
        /*0a64*/ 	.word	0x0002e470


	//   ....[221]....
        /*0a68*/ 	.word	0x0002e500


	//   ....[222]....
        /*0a6c*/ 	.word	0x0002e580


	//   ....[223]....
        /*0a70*/ 	.word	0x0002e5d0


	//   ....[224]....
        /*0a74*/ 	.word	0x0002e670


	//   ....[225]....
        /*0a78*/ 	.word	0x0002e700


	//   ....[226]....
        /*0a7c*/ 	.word	0x0002e780


	//   ....[227]....
        /*0a80*/ 	.word	0x0002e7d0


	//   ....[228]....
        /*0a84*/ 	.word	0x0002e860


	//   ....[229]....
        /*0a88*/ 	.word	0x0002e8f0


	//   ....[230]....
        /*0a8c*/ 	.word	0x0002e980


	//   ....[231]....
        /*0a90*/ 	.word	0x0002ea10


	//   ....[232]....
        /*0a94*/ 	.word	0x0002eaa0


	//   ....[233]....
        /*0a98*/ 	.word	0x0002eb30


	//   ....[234]....
        /*0a9c*/ 	.word	0x0002ebf0


	//   ....[235]....
        /*0aa0*/ 	.word	0x0002eec0


	//   ....[236]....
        /*0aa4*/ 	.word	0x0002efb0


	//   ....[237]....
        /*0aa8*/ 	.word	0x0002f050


	//   ....[238]....
        /*0aac*/ 	.word	0x0002f0b0


	//   ....[239]....
        /*0ab0*/ 	.word	0x0002f1a0


	//   ....[240]....
        /*0ab4*/ 	.word	0x0002f210


	//   ....[241]....
        /*0ab8*/ 	.word	0x0002f300


	//   ....[242]....
        /*0abc*/ 	.word	0x0002f370


	//   ....[243]....
        /*0ac0*/ 	.word	0x0002f460


	//   ....[244]....
        /*0ac4*/ 	.word	0x0002f4d0


	//   ....[245]....
        /*0ac8*/ 	.word	0x0002f5c0


	//   ....[246]....
        /*0acc*/ 	.word	0x0002f630


	//   ....[247]....
        /*0ad0*/ 	.word	0x0002f6d0


	//   ....[248]....
        /*0ad4*/ 	.word	0x0002f7c0


	//   ....[249]....
        /*0ad8*/ 	.word	0x0002f830


	//   ....[250]....
        /*0adc*/ 	.word	0x0002f890


	//   ....[251]....
        /*0ae0*/ 	.word	0x0002f980


	//   ....[252]....
        /*0ae4*/ 	.word	0x0002f9e0


	//   ....[253]....
        /*0ae8*/ 	.word	0x0002fae0


	//   ....[254]....
        /*0aec*/ 	.word	0x0002fb40


	//   ....[255]....
        /*0af0*/ 	.word	0x0002fc40


	//   ....[0]....
        /*0af4*/ 	.word	0x0002fca0


	//   ....[1]....
        /*0af8*/ 	.word	0x0002fda0


	//   ....[2]....
        /*0afc*/ 	.word	0x0002fe00


	//   ....[3]....
        /*0b00*/ 	.word	0x0002ff00


	//   ....[4]....
        /*0b04*/ 	.word	0x0002ff60


	//   ....[5]....
        /*0b08*/ 	.word	0x00030060


	//   ....[6]....
        /*0b0c*/ 	.word	0x000300c0


	//   ....[7]....
        /*0b10*/ 	.word	0x00030160


	//   ....[8]....
        /*0b14*/ 	.word	0x000302e0


	//   ....[9]....
        /*0b18*/ 	.word	0x000303c0


	//   ....[10]....
        /*0b1c*/ 	.word	0x00030470


	//   ....[11]....
        /*0b20*/ 	.word	0x00030580


	//   ....[12]....
        /*0b24*/ 	.word	0x000305e0


	//   ....[13]....
        /*0b28*/ 	.word	0x000306f0


	//   ....[14]....
        /*0b2c*/ 	.word	0x00030750


	//   ....[15]....
        /*0b30*/ 	.word	0x00030860


	//   ....[16]....
        /*0b34*/ 	.word	0x000308c0


	//   ....[17]....
        /*0b38*/ 	.word	0x000309d0


	//   ....[18]....
        /*0b3c*/ 	.word	0x00030a30


	//   ....[19]....
        /*0b40*/ 	.word	0x00030af0


	//   ....[20]....
        /*0b44*/ 	.word	0x00030c50


	//   ....[21]....
        /*0b48*/ 	.word	0x00030cf0


	//   ....[22]....
        /*0b4c*/ 	.word	0x00030d50


	//   ....[23]....
        /*0b50*/ 	.word	0x00030e00


	//   ....[24]....
        /*0b54*/ 	.word	0x00030e60


	//   ....[25]....
        /*0b58*/ 	.word	0x00030f10


	//   ....[26]....
        /*0b5c*/ 	.word	0x00030f70


	//   ....[27]....
        /*0b60*/ 	.word	0x00031020


	//   ....[28]....
        /*0b64*/ 	.word	0x00031080


	//   ....[29]....
        /*0b68*/ 	.word	0x00031130


	//   ....[30]....
        /*0b6c*/ 	.word	0x00031190


	//   ....[31]....
        /*0b70*/ 	.word	0x00031240


	//   ....[32]....
        /*0b74*/ 	.word	0x00031330


	//   ....[33]....
        /*0b78*/ 	.word	0x000313d0


	//   ....[34]....
        /*0b7c*/ 	.word	0x00031430


	//   ....[35]....
        /*0b80*/ 	.word	0x00031500


	//   ....[36]....
        /*0b84*/ 	.word	0x00031560


	//   ....[37]....
        /*0b88*/ 	.word	0x00031630


	//   ....[38]....
        /*0b8c*/ 	.word	0x00031690


	//   ....[39]....
        /*0b90*/ 	.word	0x00031760


	//   ....[40]....
        /*0b94*/ 	.word	0x000317c0


	//   ....[41]....
        /*0b98*/ 	.word	0x00031890


	//   ....[42]....
        /*0b9c*/ 	.word	0x000318f0


	//   ....[43]....
        /*0ba0*/ 	.word	0x000319c0


	//   ....[44]....
        /*0ba4*/ 	.word	0x00031a50


	//   ....[45]....
        /*0ba8*/ 	.word	0x00031af0


	//   ....[46]....
        /*0bac*/ 	.word	0x00031c70


	//   ....[47]....
        /*0bb0*/ 	.word	0x00031ce0


	//   ....[48]....
        /*0bb4*/ 	.word	0x00031d50


	//   ....[49]....
        /*0bb8*/ 	.word	0x00031dc0


	//   ....[50]....
        /*0bbc*/ 	.word	0x00031e30


	//   ....[51]....
        /*0bc0*/ 	.word	0x00031eb0


	//   ....[52]....
        /*0bc4*/ 	.word	0x00031f30


	//   ....[53]....
        /*0bc8*/ 	.word	0x00031fc0


	//   ....[54]....
        /*0bcc*/ 	.word	0x00032030


	//   ....[55]....
        /*0bd0*/ 	.word	0x000320a0


	//   ....[56]....
        /*0bd4*/ 	.word	0x00032110


	//   ....[57]....
        /*0bd8*/ 	.word	0x00032190


	//   ....[58]....
        /*0bdc*/ 	.word	0x00032200


	//   ....[59]....
        /*0be0*/ 	.word	0x00032290


	//   ....[60]....
        /*0be4*/ 	.word	0x000322f0


	//   ....[61]....
        /*0be8*/ 	.word	0x00032380


	//   ....[62]....
        /*0bec*/ 	.word	0x000324b0


	//   ....[63]....
        /*0bf0*/ 	.word	0x000330a0


	//   ....[64]....
        /*0bf4*/ 	.word	0x000332f0


	//   ....[65]....
        /*0bf8*/ 	.word	0x000344b0


	//   ....[66]....
        /*0bfc*/ 	.word	0x000344e0


	//   ....[67]....
        /*0c00*/ 	.word	0x00034500


	//   ....[68]....
        /*0c04*/ 	.word	0x00034510


	//----- nvinfo : EIATTR_REG_RECONFIG
	.align		4
.L_1368:
        /*0c08*/ 	.byte	0x01, 0x54
	.zero		2


	//----- nvinfo : EIATTR_SYSCALL_OFFSETS
	.align		4
        /*0c0c*/ 	.byte	0x04, 0x46
        /*0c0e*/ 	.short	(.L_1370 - .L_1369)


	//   ....[0]....
.L_1369:
        /*0c10*/ 	.word	0x00002260


	//   ....[1]....
        /*0c14*/ 	.word	0x000023b0


	//   ....[2]....
        /*0c18*/ 	.word	0x000078c0


	//   ....[3]....
        /*0c1c*/ 	.word	0x00007e40


	//   ....[4]....
        /*0c20*/ 	.word	0x00028600


	//   ....[5]....
        /*0c24*/ 	.word	0x00028750


	//   ....[6]....
        /*0c28*/ 	.word	0x00028840


	//   ....[7]....
        /*0c2c*/ 	.word	0x00029720


	//----- nvinfo : EIATTR_MBARRIER_INSTR_OFFSETS
	.align		4
.L_1370:
        /*0c30*/ 	.byte	0x04, 0x39
        /*0c32*/ 	.short	(.L_1372 - .L_1371)


	//   ....[0]....
.L_1371:
        /*0c34*/ 	.word	0x000002c0
        /*0c38*/ 	.word	0x000000ff
        /*0c3c*/ 	.word	0x00022800
        /*0c40*/ 	.short	0x0100
        /*0c42*/ 	.byte	0x08
	.zero		1


	//   ....[1]....
        /*0c44*/ 	.word	0x000002d0
        /*0c48*/ 	.word	0x000000ff
        /*0c4c*/ 	.word	0x00022820
        /*0c50*/ 	.short	0x0100
        /*0c52*/ 	.byte	0x08
	.zero		1


	//   ....[2]....
        /*0c54*/ 	.word	0x000003c0
        /*0c58*/ 	.word	0x000000ff
        /*0c5c*/ 	.word	0x00022830
        /*0c60*/ 	.short	0x0100
        /*0c62*/ 	.byte	0x08
	.zero		1


	//   ....[3]....
        /*0c64*/ 	.word	0x000003d0
        /*0c68*/ 	.word	0x000000ff
        /*0c6c*/ 	.word	0x00022840
        /*0c70*/ 	.short	0x0100
        /*0c72*/ 	.byte	0x08
	.zero		1


	//   ....[4]....
        /*0c74*/ 	.word	0x000003e0
        /*0c78*/ 	.word	0x000000ff
        /*0c7c*/ 	.word	0x00022838
        /*0c80*/ 	.short	0x0100
        /*0c82*/ 	.byte	0x08
	.zero		1


	//   ....[5]....
        /*0c84*/ 	.word	0x000003f0
        /*0c88*/ 	.word	0x000000ff
        /*0c8c*/ 	.word	0x00022848
        /*0c90*/ 	.short	0x0100
        /*0c92*/ 	.byte	0x08
	.zero		1


	//   ....[6]....
        /*0c94*/ 	.word	0x00000520
        /*0c98*/ 	.word	0x000000ff
        /*0c9c*/ 	.word	0x00022850
        /*0ca0*/ 	.short	0x0100
        /*0ca2*/ 	.byte	0x08
	.zero		1


	//   ....[7]....
        /*0ca4*/ 	.word	0x00000530
        /*0ca8*/ 	.word	0x000000ff
        /*0cac*/ 	.word	0x00022860
        /*0cb0*/ 	.short	0x0100
        /*0cb2*/ 	.byte	0x08
	.zero		1


	//   ....[8]....
        /*0cb4*/ 	.word	0x00000540
        /*0cb8*/ 	.word	0x000000ff
        /*0cbc*/ 	.word	0x00022858
        /*0cc0*/ 	.short	0x0100
        /*0cc2*/ 	.byte	0x08
	.zero		1


	//   ....[9]....
        /*0cc4*/ 	.word	0x00000550
        /*0cc8*/ 	.word	0x000000ff
        /*0ccc*/ 	.word	0x00022868
        /*0cd0*/ 	.short	0x0100
        /*0cd2*/ 	.byte	0x08
	.zero		1


	//   ....[10]....
        /*0cd4*/ 	.word	0x00000640
        /*0cd8*/ 	.word	0x000000ff
        /*0cdc*/ 	.word	0x00022870
        /*0ce0*/ 	.short	0x0100
        /*0ce2*/ 	.byte	0x06
	.zero		1


	//   ....[11]....
        /*0ce4*/ 	.word	0x00000650
        /*0ce8*/ 	.word	0x000000ff
        /*0cec*/ 	.word	0x00022880
        /*0cf0*/ 	.short	0x0100
        /*0cf2*/ 	.byte	0x06
	.zero		1


	//   ....[12]....
        /*0cf4*/ 	.word	0x00000660
        /*0cf8*/ 	.word	0x000000ff
        /*0cfc*/ 	.word	0x00022878
        /*0d00*/ 	.short	0x0100
        /*0d02*/ 	.byte	0x06
	.zero		1


	//   ....[13]....
        /*0d04*/ 	.word	0x00000670
        /*0d08*/ 	.word	0x000000ff
        /*0d0c*/ 	.word	0x00022888
        /*0d10*/ 	.short	0x0100
        /*0d12*/ 	.byte	0x06
	.zero		1


	//   ....[14]....
        /*0d14*/ 	.word	0x000007a0
        /*0d18*/ 	.word	0x000000ff
        /*0d1c*/ 	.word	0x00022890
        /*0d20*/ 	.short	0x0100
        /*0d22*/ 	.byte	0x08
	.zero		1


	//   ....[15]....
        /*0d24*/ 	.word	0x000007b0
        /*0d28*/ 	.word	0x000000ff
        /*0d2c*/ 	.word	0x000228a0
        /*0d30*/ 	.short	0x0100
        /*0d32*/ 	.byte	0x08
	.zero		1


	//   ....[16]....
        /*0d34*/ 	.word	0x000007c0
        /*0d38*/ 	.word	0x000000ff
        /*0d3c*/ 	.word	0x00022898
        /*0d40*/ 	.short	0x0100
        /*0d42*/ 	.byte	0x08
	.zero		1


	//   ....[17]....
        /*0d44*/ 	.word	0x000007d0
        /*0d48*/ 	.word	0x000000ff
        /*0d4c*/ 	.word	0x000228a8
        /*0d50*/ 	.short	0x0100
        /*0d52*/ 	.byte	0x08
	.zero		1


	//   ....[18]....
        /*0d54*/ 	.word	0x00000900
        /*0d58*/ 	.word	0x000000ff
        /*0d5c*/ 	.word	0x000228b0
        /*0d60*/ 	.short	0x0100
        /*0d62*/ 	.byte	0x08
	.zero		1


	//   ....[19]....
        /*0d64*/ 	.word	0x00000910
        /*0d68*/ 	.word	0x000000ff
        /*0d6c*/ 	.word	0x000228c0
        /*0d70*/ 	.short	0x0100
        /*0d72*/ 	.byte	0x08
	.zero		1


	//   ....[20]....
        /*0d74*/ 	.word	0x00000920
        /*0d78*/ 	.word	0x000000ff
        /*0d7c*/ 	.word	0x000228b8
        /*0d80*/ 	.short	0x0100
        /*0d82*/ 	.byte	0x08
	.zero		1


	//   ....[21]....
        /*0d84*/ 	.word	0x00000930
        /*0d88*/ 	.word	0x000000ff
        /*0d8c*/ 	.word	0x000228c8
        /*0d90*/ 	.short	0x0100
        /*0d92*/ 	.byte	0x08
	.zero		1


	//   ....[22]....
        /*0d94*/ 	.word	0x00003390
        /*0d98*/ 	.word	0x00000043
        /*0d9c*/ 	.word	0x00022890
        /*0da0*/ 	.short	0x010a
        /*0da2*/ 	.byte	0x3f
	.zero		1


	//   ....[23]....
        /*0da4*/ 	.word	0x000047b0
        /*0da8*/ 	.word	0x00000043
        /*0dac*/ 	.word	0x00022890
        /*0db0*/ 	.short	0x010a
        /*0db2*/ 	.byte	0x3f
	.zero		1


	//   ....[24]....
        /*0db4*/ 	.word	0x00005760
        /*0db8*/ 	.word	0x00000043
        /*0dbc*/ 	.word	0x00022890
        /*0dc0*/ 	.short	0x010a
        /*0dc2*/ 	.byte	0x3f
	.zero		1


	//   ....[25]....
        /*0dc4*/ 	.word	0x00005c10
        /*0dc8*/ 	.word	0x00000004
        /*0dcc*/ 	.word	0x00000000
        /*0dd0*/ 	.short	0x0101
        /*0dd2*/ 	.byte	0x3f
	.zero		1


	//   ....[26]....
        /*0dd4*/ 	.word	0x00005c50
        /*0dd8*/ 	.word	0x00000043
        /*0ddc*/ 	.word	0x000228b0
        /*0de0*/ 	.short	0x010a
        /*0de2*/ 	.byte	0x3f
	.zero		1


	//   ....[27]....
        /*0de4*/ 	.word	0x00006770
        /*0de8*/ 	.word	0x00000043
        /*0dec*/ 	.word	0x00000000
        /*0df0*/ 	.short	0x0101
        /*0df2*/ 	.byte	0x3f
	.zero		1


	//   ....[28]....
        /*0df4*/ 	.word	0x00007bc0
        /*0df8*/ 	.word	0x00000002
        /*0dfc*/ 	.word	0x00022800
        /*0e00*/ 	.short	0x010a
        /*0e02*/ 	.byte	0x3f
	.zero		1


	//   ....[29]....
        /*0e04*/ 	.word	0x00007c10
        /*0e08*/ 	.word	0x00000002
        /*0e0c*/ 	.word	0x00022800
        /*0e10*/ 	.short	0x010a
        /*0e12*/ 	.byte	0x3f
	.zero		1


	//   ....[30]....
        /*0e14*/ 	.word	0x000086a0
        /*0e18*/ 	.word	0x00000002
        /*0e1c*/ 	.word	0x00022800
        /*0e20*/ 	.short	0x010a
        /*0e22*/ 	.byte	0x3f
	.zero		1


	//   ....[31]....
        /*0e24*/ 	.word	0x00009ae0
        /*0e28*/ 	.word	0x00000002
        /*0e2c*/ 	.word	0x00022800
        /*0e30*/ 	.short	0x010a
        /*0e32*/ 	.byte	0x3f
	.zero		1


	//   ....[32]....
        /*0e34*/ 	.word	0x0000b080
        /*0e38*/ 	.word	0x00000004
        /*0e3c*/ 	.word	0x00000000
        /*0e40*/ 	.short	0x010a
        /*0e42*/ 	.byte	0x3f
	.zero		1


	//   ....[33]....
        /*0e44*/ 	.word	0x0000b190
        /*0e48*/ 	.word	0x00000002
        /*0e4c*/ 	.word	0x00000000
        /*0e50*/ 	.short	0x010a
        /*0e52*/ 	.byte	0x3f
	.zero		1


	//   ....[34]....
        /*0e54*/ 	.word	0x0000b650
        /*0e58*/ 	.word	0x00000009
        /*0e5c*/ 	.word	0x00000000
        /*0e60*/ 	.short	0x0101
        /*0e62*/ 	.byte	0x3f
	.zero		1


	//   ....[35]....
        /*0e64*/ 	.word	0x0000e950
        /*0e68*/ 	.word	0x00000014
        /*0e6c*/ 	.word	0x00000000
        /*0e70*/ 	.short	0x010a
        /*0e72*/ 	.byte	0x3f
	.zero		1


	//   ....[36]....
        /*0e74*/ 	.word	0x0000e9b0
        /*0e78*/ 	.word	0x00000014
        /*0e7c*/ 	.word	0x00000000
        /*0e80*/ 	.short	0x010a
        /*0e82*/ 	.byte	0x3f
	.zero		1


	//   ....[37]....
        /*0e84*/ 	.word	0x00011c70
        /*0e88*/ 	.word	0x00000002
        /*0e8c*/ 	.word	0x00000000
        /*0e90*/ 	.short	0x0101
        /*0e92*/ 	.byte	0x3f
	.zero		1


	//   ....[38]....
        /*0e94*/ 	.word	0x000120f0
        /*0e98*/ 	.word	0x00000004
        /*0e9c*/ 	.word	0x00000000
        /*0ea0*/ 	.short	0x010a
        /*0ea2*/ 	.byte	0x3f
	.zero		1


	//   ....[39]....
        /*0ea4*/ 	.word	0x00012200
        /*0ea8*/ 	.word	0x00000002
        /*0eac*/ 	.word	0x00000000
        /*0eb0*/ 	.short	0x010a
        /*0eb2*/ 	.byte	0x3f
	.zero		1


	//   ....[40]....
        /*0eb4*/ 	.word	0x000126c0
        /*0eb8*/ 	.word	0x00000009
        /*0ebc*/ 	.word	0x00000000
        /*0ec0*/ 	.short	0x0101
        /*0ec2*/ 	.byte	0x3f
	.zero		1


	//   ....[41]....
        /*0ec4*/ 	.word	0x000146b0
        /*0ec8*/ 	.word	0x00000004
        /*0ecc*/ 	.word	0x00000000
        /*0ed0*/ 	.short	0x010a
        /*0ed2*/ 	.byte	0x3f
	.zero		1


	//   ....[42]....
        /*0ed4*/ 	.word	0x00014710
        /*0ed8*/ 	.word	0x00000004
        /*0edc*/ 	.word	0x00000000
        /*0ee0*/ 	.short	0x010a
        /*0ee2*/ 	.byte	0x3f
	.zero		1


	//   ....[43]....
        /*0ee4*/ 	.word	0x000179d0
        /*0ee8*/ 	.word	0x00000002
        /*0eec*/ 	.word	0x00000000
        /*0ef0*/ 	.short	0x0101
        /*0ef2*/ 	.byte	0x3f
	.zero		1


	//   ....[44]....
        /*0ef4*/ 	.word	0x00017c00
        /*0ef8*/ 	.word	0x00000004
        /*0efc*/ 	.word	0x00000000
        /*0f00*/ 	.short	0x010a
        /*0f02*/ 	.byte	0x3f
	.zero		1


	//   ....[45]....
        /*0f04*/ 	.word	0x00017d10
        /*0f08*/ 	.word	0x00000004
        /*0f0c*/ 	.word	0x00000000
        /*0f10*/ 	.short	0x010a
        /*0f12*/ 	.byte	0x3f
	.zero		1


	//   ....[46]....
        /*0f14*/ 	.word	0x000181d0
        /*0f18*/ 	.word	0x00000003
        /*0f1c*/ 	.word	0x00000000
        /*0f20*/ 	.short	0x0101
        /*0f22*/ 	.byte	0x3f
	.zero		1


	//   ....[47]....
        /*0f24*/ 	.word	0x0001b4d0
        /*0f28*/ 	.word	0x0000001a
        /*0f2c*/ 	.word	0x00000000
        /*0f30*/ 	.short	0x010a
        /*0f32*/ 	.byte	0x3f
	.zero		1


	//   ....[48]....
        /*0f34*/ 	.word	0x0001b530
        /*0f38*/ 	.word	0x0000001a
        /*0f3c*/ 	.word	0x00000000
        /*0f40*/ 	.short	0x010a
        /*0f42*/ 	.byte	0x3f
	.zero		1


	//   ....[49]....
        /*0f44*/ 	.word	0x0001e7f0
        /*0f48*/ 	.word	0x00000002
        /*0f4c*/ 	.word	0x00000000
        /*0f50*/ 	.short	0x0101
        /*0f52*/ 	.byte	0x3f
	.zero		1


	//   ....[50]....
        /*0f54*/ 	.word	0x000217c0
        /*0f58*/ 	.word	0x0000000a
        /*0f5c*/ 	.word	0x00000000
        /*0f60*/ 	.short	0x0101
        /*0f62*/ 	.byte	0x3f
	.zero		1


	//   ....[51]....
        /*0f64*/ 	.word	0x00022310
        /*0f68*/ 	.word	0x00000008
        /*0f6c*/ 	.word	0x00000000
        /*0f70*/ 	.short	0x0101
        /*0f72*/ 	.byte	0x3f
	.zero		1


	//   ....[52]....
        /*0f74*/ 	.word	0x00026c40
        /*0f78*/ 	.word	0x00000016
        /*0f7c*/ 	.word	0x00022820
        /*0f80*/ 	.short	0x010a
        /*0f82*/ 	.byte	0x3f
	.zero		1


	//   ....[53]....
        /*0f84*/ 	.word	0x00026cd0
        /*0f88*/ 	.word	0x0000000c
        /*0f8c*/ 	.word	0x000228a0
        /*0f90*/ 	.short	0x010a
        /*0f92*/ 	.byte	0x3f
	.zero		1


	//   ....[54]....
        /*0f94*/ 	.word	0x00026f20
        /*0f98*/ 	.word	0x0000000c
        /*0f9c*/ 	.word	0x000228c0
        /*0fa0*/ 	.short	0x010a
        /*0fa2*/ 	.byte	0x3f
	.zero		1


	//   ....[55]....
        /*0fa4*/ 	.word	0x00027550
        /*0fa8*/ 	.word	0x0000000a
        /*0fac*/ 	.word	0x000228a0
        /*0fb0*/ 	.short	0x010a
        /*0fb2*/ 	.byte	0x3f
	.zero		1


	//   ....[56]....
        /*0fb4*/ 	.word	0x00027770
        /*0fb8*/ 	.word	0x0000000a
        /*0fbc*/ 	.word	0x000228c0
        /*0fc0*/ 	.short	0x010a
        /*0fc2*/ 	.byte	0x3f
	.zero		1


	//   ....[57]....
        /*0fc4*/ 	.word	0x00028d70
        /*0fc8*/ 	.word	0x00000021
        /*0fcc*/ 	.word	0x00022840
        /*0fd0*/ 	.short	0x010a
        /*0fd2*/ 	.byte	0x3f
	.zero		1


	//   ....[58]....
        /*0fd4*/ 	.word	0x00029370
        /*0fd8*/ 	.word	0x00000021
        /*0fdc*/ 	.word	0x00022830
        /*0fe0*/ 	.short	0x0107
        /*0fe2*/ 	.byte	0x3f
	.zero		1


	//   ....[59]....
        /*0fe4*/ 	.word	0x00029450
        /*0fe8*/ 	.word	0x00000021
        /*0fec*/ 	.word	0x00022830
        /*0ff0*/ 	.short	0x0101
        /*0ff2*/ 	.byte	0x3f
	.zero		1


	//   ....[60]....
        /*0ff4*/ 	.word	0x00029fe0
        /*0ff8*/ 	.word	0x00000016
        /*0ffc*/ 	.word	0x00022800
        /*1000*/ 	.short	0x0107
        /*1002*/ 	.byte	0x3f
	.zero		1


	//   ....[61]....
        /*1004*/ 	.word	0x0002a0d0
        /*1008*/ 	.word	0x00000016
        /*100c*/ 	.word	0x00022800
        /*1010*/ 	.short	0x0101
        /*1012*/ 	.byte	0x3f
	.zero		1


	//   ....[62]....
        /*1014*/ 	.word	0x0002a0f0
        /*1018*/ 	.word	0x00000016
        /*101c*/ 	.word	0x00022820
        /*1020*/ 	.short	0x010a
        /*1022*/ 	.byte	0x3f
	.zero		1


	//   ....[63]....
        /*1024*/ 	.word	0x0002a180
        /*1028*/ 	.word	0x00000021
        /*102c*/ 	.word	0x00022860
        /*1030*/ 	.short	0x010a
        /*1032*/ 	.byte	0x3f
	.zero		1


	//   ....[64]....
        /*1034*/ 	.word	0x0002a860
        /*1038*/ 	.word	0x00000021
        /*103c*/ 	.word	0x00022850
        /*1040*/ 	.short	0x0107
        /*1042*/ 	.byte	0x3f
	.zero		1


	//   ....[65]....
        /*1044*/ 	.word	0x0002a930
        /*1048*/ 	.word	0x00000021
        /*104c*/ 	.word	0x00022850
        /*1050*/ 	.short	0x0101
        /*1052*/ 	.byte	0x3f
	.zero		1


	//   ....[66]....
        /*1054*/ 	.word	0x0002ac70
        /*1058*/ 	.word	0x00000006
        /*105c*/ 	.word	0x00022840
        /*1060*/ 	.short	0x010a
        /*1062*/ 	.byte	0x3f
	.zero		1


	//   ....[67]....
        /*1064*/ 	.word	0x0002b030
        /*1068*/ 	.word	0x00000006
        /*106c*/ 	.word	0x00022830
        /*1070*/ 	.short	0x0107
        /*1072*/ 	.byte	0x3f
	.zero		1


	//   ....[68]....
        /*1074*/ 	.word	0x0002b0f0
        /*1078*/ 	.word	0x00000006
        /*107c*/ 	.word	0x00022830
        /*1080*/ 	.short	0x0101
        /*1082*/ 	.byte	0x3f
	.zero		1


	//   ....[69]....
        /*1084*/ 	.word	0x0002b120
        /*1088*/ 	.word	0x00000006
        /*108c*/ 	.word	0x00022860
        /*1090*/ 	.short	0x010a
        /*1092*/ 	.byte	0x3f
	.zero		1


	//   ....[70]....
        /*1094*/ 	.word	0x0002b620
        /*1098*/ 	.word	0x00000006
        /*109c*/ 	.word	0x00022850
        /*10a0*/ 	.short	0x0107
        /*10a2*/ 	.byte	0x3f
	.zero		1


	//   ....[71]....
        /*10a4*/ 	.word	0x0002b6e0
        /*10a8*/ 	.word	0x00000006
        /*10ac*/ 	.word	0x00022850
        /*10b0*/ 	.short	0x0101
        /*10b2*/ 	.byte	0x3f
	.zero		1


	//   ....[72]....
        /*10b4*/ 	.word	0x0002c970
        /*10b8*/ 	.word	0x00000004
        /*10bc*/ 	.word	0x00022820
        /*10c0*/ 	.short	0x010a
        /*10c2*/ 	.byte	0x3f
	.zero		1


	//   ....[73]....
        /*10c4*/ 	.word	0x0002cae0
        /*10c8*/ 	.word	0x00000005
        /*10cc*/ 	.word	0x00022840
        /*10d0*/ 	.short	0x010a
        /*10d2*/ 	.byte	0x3f
	.zero		1


	//   ....[74]....
        /*10d4*/ 	.word	0x0002cb80
        /*10d8*/ 	.word	0x00000019
        /*10dc*/ 	.word	0x00022840
        /*10e0*/ 	.short	0x010a
        /*10e2*/ 	.byte	0x3f
	.zero		1


	//   ....[75]....
        /*10e4*/ 	.word	0x0002cbc0
        /*10e8*/ 	.word	0x00000005
        /*10ec*/ 	.word	0x00022860
        /*10f0*/ 	.short	0x010a
        /*10f2*/ 	.byte	0x3f
	.zero		1


	//   ....[76]....
        /*10f4*/ 	.word	0x0002cc00
        /*10f8*/ 	.word	0x00000019
        /*10fc*/ 	.word	0x00022860
        /*1100*/ 	.short	0x010a
        /*1102*/ 	.byte	0x3f
	.zero		1


	//   ....[77]....
        /*1104*/ 	.word	0x0002cc60
        /*1108*/ 	.word	0x00000043
        /*110c*/ 	.word	0x00022890
        /*1110*/ 	.short	0x010a
        /*1112*/ 	.byte	0x3f
	.zero		1


	//   ....[78]....
        /*1114*/ 	.word	0x0002cef0
        /*1118*/ 	.word	0x00000043
        /*111c*/ 	.word	0x00022890
        /*1120*/ 	.short	0x010a
        /*1122*/ 	.byte	0x3f
	.zero		1


	//   ....[79]....
        /*1124*/ 	.word	0x0002d190
        /*1128*/ 	.word	0x00000043
        /*112c*/ 	.word	0x00022890
        /*1130*/ 	.short	0x010a
        /*1132*/ 	.byte	0x3f
	.zero		1


	//   ....[80]....
        /*1134*/ 	.word	0x0002d420
        /*1138*/ 	.word	0x00000043
        /*113c*/ 	.word	0x000228b0
        /*1140*/ 	.short	0x010a
        /*1142*/ 	.byte	0x3f
	.zero		1


	//   ....[81]....
        /*1144*/ 	.word	0x0002d910
        /*1148*/ 	.word	0x00000002
        /*114c*/ 	.word	0x00022800
        /*1150*/ 	.short	0x010a
        /*1152*/ 	.byte	0x3f
	.zero		1


	//   ....[82]....
        /*1154*/ 	.word	0x0002ded0
        /*1158*/ 	.word	0x00000002
        /*115c*/ 	.word	0x00022800
        /*1160*/ 	.short	0x010a
        /*1162*/ 	.byte	0x3f
	.zero		1


	//   ....[83]....
        /*1164*/ 	.word	0x0002df20
        /*1168*/ 	.word	0x00000002
        /*116c*/ 	.word	0x00000000
        /*1170*/ 	.short	0x010a
        /*1172*/ 	.byte	0x3f
	.zero		1


	//   ....[84]....
        /*1174*/ 	.word	0x0002df70
        /*1178*/ 	.word	0x00000014
        /*117c*/ 	.word	0x00000000
        /*1180*/ 	.short	0x010a
        /*1182*/ 	.byte	0x3f
	.zero		1


	//   ....[85]....
        /*1184*/ 	.word	0x0002dfc0
        /*1188*/ 	.word	0x00000002
        /*118c*/ 	.word	0x00000000
        /*1190*/ 	.short	0x010a
        /*1192*/ 	.byte	0x3f
	.zero		1


	//   ....[86]....
        /*1194*/ 	.word	0x0002e010
        /*1198*/ 	.word	0x00000004
        /*119c*/ 	.word	0x00000000
        /*11a0*/ 	.short	0x010a
        /*11a2*/ 	.byte	0x3f
	.zero		1


	//   ....[87]....
        /*11a4*/ 	.word	0x0002e060
        /*11a8*/ 	.word	0x00000004
        /*11ac*/ 	.word	0x00000000
        /*11b0*/ 	.short	0x010a
        /*11b2*/ 	.byte	0x3f
	.zero		1


	//   ....[88]....
        /*11b4*/ 	.word	0x0002e0b0
        /*11b8*/ 	.word	0x0000001a
        /*11bc*/ 	.word	0x00000000
        /*11c0*/ 	.short	0x010a
        /*11c2*/ 	.byte	0x3f
	.zero		1


	//   ....[89]....
        /*11c4*/ 	.word	0x0002ecb0
        /*11c8*/ 	.word	0x00000016
        /*11cc*/ 	.word	0x00022820
        /*11d0*/ 	.short	0x010a
        /*11d2*/ 	.byte	0x3f
	.zero		1


	//   ....[90]....
        /*11d4*/ 	.word	0x0002ed00
        /*11d8*/ 	.word	0x0000000c
        /*11dc*/ 	.word	0x000228a0
        /*11e0*/ 	.short	0x010a
        /*11e2*/ 	.byte	0x3f
	.zero		1


	//   ....[91]....
        /*11e4*/ 	.word	0x0002ed50
        /*11e8*/ 	.word	0x0000000c
        /*11ec*/ 	.word	0x000228c0
        /*11f0*/ 	.short	0x010a
        /*11f2*/ 	.byte	0x3f
	.zero		1


	//   ....[92]....
        /*11f4*/ 	.word	0x0002eda0
        /*11f8*/ 	.word	0x0000000a
        /*11fc*/ 	.word	0x000228a0
        /*1200*/ 	.short	0x010a
        /*1202*/ 	.byte	0x3f
	.zero		1


	//   ....[93]....
        /*1204*/ 	.word	0x0002edf0
        /*1208*/ 	.word	0x0000000a
        /*120c*/ 	.word	0x000228c0
        /*1210*/ 	.short	0x010a
        /*1212*/ 	.byte	0x3f
	.zero		1


	//   ....[94]....
        /*1214*/ 	.word	0x0002ef00
        /*1218*/ 	.word	0x00000021
        /*121c*/ 	.word	0x00022840
        /*1220*/ 	.short	0x010a
        /*1222*/ 	.byte	0x3f
	.zero		1


	//   ....[95]....
        /*1224*/ 	.word	0x000301e0
        /*1228*/ 	.word	0x00000016
        /*122c*/ 	.word	0x00022820
        /*1230*/ 	.short	0x010a
        /*1232*/ 	.byte	0x3f
	.zero		1


	//   ....[96]....
        /*1234*/ 	.word	0x00030230
        /*1238*/ 	.word	0x00000021
        /*123c*/ 	.word	0x00022860
        /*1240*/ 	.short	0x010a
        /*1242*/ 	.byte	0x3f
	.zero		1


	//   ....[97]....
        /*1244*/ 	.word	0x00030ba0
        /*1248*/ 	.word	0x00000006
        /*124c*/ 	.word	0x00022840
        /*1250*/ 	.short	0x010a
        /*1252*/ 	.byte	0x3f
	.zero		1


	//   ....[98]....
        /*1254*/ 	.word	0x00031280
        /*1258*/ 	.word	0x00000006
        /*125c*/ 	.word	0x00022860
        /*1260*/ 	.short	0x010a
        /*1262*/ 	.byte	0x3f
	.zero		1


	//   ....[99]....
        /*1264*/ 	.word	0x000323d0
        /*1268*/ 	.word	0x00000004
        /*126c*/ 	.word	0x00022820
        /*1270*/ 	.short	0x010a
        /*1272*/ 	.byte	0x3f
	.zero		1


	//   ....[100]....
        /*1274*/ 	.word	0x00032570
        /*1278*/ 	.word	0x00000005
        /*127c*/ 	.word	0x00022840
        /*1280*/ 	.short	0x010a
        /*1282*/ 	.byte	0x3f
	.zero		1


	//   ....[101]....
        /*1284*/ 	.word	0x000325c0
        /*1288*/ 	.word	0x00000019
        /*128c*/ 	.word	0x00022840
        /*1290*/ 	.short	0x010a
        /*1292*/ 	.byte	0x3f
	.zero		1


	//   ....[102]....
        /*1294*/ 	.word	0x00032610
        /*1298*/ 	.word	0x00000005
        /*129c*/ 	.word	0x00022860
        /*12a0*/ 	.short	0x010a
        /*12a2*/ 	.byte	0x3f
	.zero		1


	//   ....[103]....
        /*12a4*/ 	.word	0x000327b0
        /*12a8*/ 	.word	0x0000000a
        /*12ac*/ 	.word	0x00000000
        /*12b0*/ 	.short	0x010a
        /*12b2*/ 	.byte	0x3f
	.zero		1


	//   ....[104]....
        /*12b4*/ 	.word	0x000328b0
        /*12b8*/ 	.word	0x00000008
        /*12bc*/ 	.word	0x00000000
        /*12c0*/ 	.short	0x010a
        /*12c2*/ 	.byte	0x3f
	.zero		1


	//   ....[105]....
        /*12c4*/ 	.word	0x00032d70
        /*12c8*/ 	.word	0x00000009
        /*12cc*/ 	.word	0x00000000
        /*12d0*/ 	.short	0x0101
        /*12d2*/ 	.byte	0x3f
	.zero		1


	//   ....[106]....
        /*12d4*/ 	.word	0x00035170
        /*12d8*/ 	.word	0x00000000
        /*12dc*/ 	.word	0x00000000
        /*12e0*/ 	.short	0x010a
        /*12e2*/ 	.byte	0x3f
	.zero		1


	//   ....[107]....
        /*12e4*/ 	.word	0x00035270
        /*12e8*/ 	.word	0x00000006
        /*12ec*/ 	.word	0x00000000
        /*12f0*/ 	.short	0x010a
        /*12f2*/ 	.byte	0x3f
	.zero		1


	//   ....[108]....
        /*12f4*/ 	.word	0x0003cf50
        /*12f8*/ 	.word	0x00000000
        /*12fc*/ 	.word	0x00000000
        /*1300*/ 	.short	0x0101
        /*1302*/ 	.byte	0x3f
	.zero		1


	//   ....[109]....
        /*1304*/ 	.word	0x0003cf70
        /*1308*/ 	.word	0x00000008
        /*130c*/ 	.word	0x00000000
        /*1310*/ 	.short	0x010a
        /*1312*/ 	.byte	0x3f
	.zero		1


	//   ....[110]....
        /*1314*/ 	.word	0x0003cfc0
        /*1318*/ 	.word	0x00000006
        /*131c*/ 	.word	0x00000000
        /*1320*/ 	.short	0x010a
        /*1322*/ 	.byte	0x3f
	.zero		1


	//----- nvinfo : EIATTR_NUM_MBARRIERS
	.align		4
.L_1372:
        /*1324*/ 	.byte	0x03, 0x38
        /*1326*/ 	.short	0x0016


	//----- nvinfo : EIATTR_EXIT_INSTR_OFFSETS
	.align		4
        /*1328*/ 	.byte	0x04, 0x1c
        /*132a*/ 	.short	(.L_1374 - .L_1373)


	//   ....[0]....
.L_1373:
        /*132c*/ 	.word	0x0002cc50


	//----- nvinfo : EIATTR_MAX_THREADS
	.align		4
.L_1374:
        /*1330*/ 	.byte	0x04, 0x05
        /*1332*/ 	.short	(.L_1376 - .L_1375)
.L_1375:
        /*1334*/ 	.word	0x00000180
        /*1338*/ 	.word	0x00000001
        /*133c*/ 	.word	0x00000001


	//----- nvinfo : EIATTR_CRS_STACK_SIZE
	.align		4
.L_1376:
        /*1340*/ 	.byte	0x04, 0x1e
        /*1342*/ 	.short	(.L_1378 - .L_1377)
.L_1377:
        /*1344*/ 	.word	0x00000000


	//----- nvinfo : EIATTR_CBANK_PARAM_SIZE
	.align		4
.L_1378:
        /*1348*/ 	.byte	0x03, 0x19
        /*134a*/ 	.short	0x0af0


	//----- nvinfo : EIATTR_PARAM_CBANK
	.align		4
        /*134c*/ 	.byte	0x04, 0x0a
        /*134e*/ 	.short	(.L_1380 - .L_1379)
	.align		4
.L_1379:
        /*1350*/ 	.word	index@(.nv.constant0._ZN7cutlass13device_kernelIN5flash11enable_sm90INS1_16FlashAttnFwdSm90INS1_25CollectiveMainloopFwdSm90ILi2EN4cute5tupleIJNS5_1CILi1EEES8_S8_EEENS6_IJNS7_ILi128EEENS7_ILi96EEENS7_ILi64EEEEEELi256ENS_6half_tEfNS_4arch4Sm90ELb0ELb1ELb0ELb1ELb1ELb1ELb0ELb1ELb0ELb1ELb1ELb0EEENS1_21CollectiveEpilogueFwdINS6_IJSA_NS7_ILi256EEESB_EEES9_SE_SG_Li256ELb1ELb1ELb1ELb0EEENS1_36VarlenDynamicPersistentTileSchedulerILi128ELi96ELi256ELi128ELb1ELb1ELb1ELb1ELb0ELb1EEEEEEEEEvNT_6ParamsE)
        /*1354*/ 	.short	0x0210
        /*1356*/ 	.short	0x0af0


	//----- nvinfo : EIATTR_SW_WAR
	.align		4
.L_1380:
        /*1358*/ 	.byte	0x04, 0x36
        /*135a*/ 	.short	(.L_1382 - .L_1381)
.L_1381:
        /*135c*/ 	.word	0x00000008
.L_1382:


//--------------------- .nv.info._ZN7cutlass13device_kernelIN5flash11enable_sm90INS1_16FlashAttnFwdSm90INS1_25CollectiveMainloopFwdSm90ILi2EN4cute5tupleIJNS5_1CILi1EEES8_S8_EEENS6_IJNS7_ILi128EEENS7_ILi96EEENS7_ILi64EEEEEELi256ENS_6half_tEfNS_4arch4Sm90ELb0ELb1ELb0ELb1ELb1ELb0ELb1ELb1ELb0ELb1ELb1ELb0EEENS1_21CollectiveEpilogueFwdINS6_IJSA_NS7_ILi256EEESB_EEES9_SE_SG_Li256ELb1ELb1ELb1ELb0EEENS1_36VarlenDynamicPersistentTileSchedulerILi128ELi96ELi256ELi128ELb1ELb1ELb1ELb1ELb0ELb1EEEEEEEEEvNT_6ParamsE --------------------------
	.section	.nv.info._ZN7cutlass13device_kernelIN5flash11enable_sm90INS1_16FlashAttnFwdSm90INS1_25CollectiveMainloopFwdSm90ILi2EN4cute5tupleIJNS5_1CILi1EEES8_S8_EEENS6_IJNS7_ILi128EEENS7_ILi96EEENS7_ILi64EEEEEELi256ENS_6half_tEfNS_4arch4Sm90ELb0ELb1ELb0ELb1ELb1ELb0ELb1ELb1ELb0ELb1ELb1ELb0EEENS1_21CollectiveEpilogueFwdINS6_IJSA_NS7_ILi256EEESB_EEES9_SE_SG_Li256ELb1ELb1ELb1ELb0EEENS1_36VarlenDynamicPersistentTileSchedulerILi128ELi96ELi256ELi128ELb1ELb1ELb1ELb1ELb0ELb1EEEEEEEEEvNT_6ParamsE,"",@"SHT_CUDA_INFO"
	.sectionflags	@""
	.align	4


	//----- nvinfo : EIATTR_CUDA_API_VERSION
	.align		4
        /*0000*/ 	.byte	0x04, 0x37
        /*0002*/ 	.short	(.L_1384 - .L_1383)
.L_1383:
        /*0004*/ 	.word	0x00000082


	//----- nvinfo : EIATTR_KPARAM_INFO
	.align		4
.L_1384:
        /*0008*/ 	.byte	0x04, 0x17
        /*000a*/ 	.short	(.L_1386 - .L_1385)
.L_1385:
        /*000c*/ 	.word	0x00000000
        /*0010*/ 	.short	0x0000
        /*0012*/ 	.short	0x0070
        /*0014*/ 	.byte	0x00, 0xf0, 0x01, 0x2e


	//----- nvinfo : EIATTR_SPARSE_MMA_MASK
	.align		4
.L_1386:
        /*0018*/ 	.byte	0x03, 0x50
        /*001a*/ 	.short	0x0000


	//----- nvinfo : EIATTR_MAXREG_COUNT
	.align		4
        /*001c*/ 	.byte	0x03, 0x1b
        /*001e*/ 	.short	0x00a8


	//----- nvinfo : EIATTR_NUM_BARRIERS
	.align		4
        /*0020*/ 	.byte	0x02, 0x4c
        /*0022*/ 	.byte	0x10
	.zero		1


	//----- nvinfo : EIATTR_EXTERNS
	.align		4
        /*0024*/ 	.byte	0x04, 0x0f
        /*0026*/ 	.short	(.L_1388 - .L_1387)


	//   ....[0]....
	.align		4
.L_1387:
        /*0028*/ 	.word	index@(__assertfail)


	//----- nvinfo : EIATTR_ANNOTATIONS
	.align		4
.L_1388:
        /*002c*/ 	.byte	0x04, 0x55
        /*002e*/ 	.short	(.L_1390 - .L_1389)


	//   ....[0]....
.L_1389:
        /* <DEDUP_REMOVED lines=50> */


	//----- nvinfo : EIATTR_MERCURY_ISA_VERSION
	.align		4
.L_1390:
        /*0340*/ 	.byte	0x03, 0x5f
        /*0342*/ 	.short	0x0101


	//----- nvinfo : EIATTR_UNUSED_LOAD_BYTE_OFFSET
	.align		4
        /*0344*/ 	.byte	0x04, 0x44
        /*0346*/ 	.short	(.L_1392 - .L_1391)


	//   ....[0]....
.L_1391:
        /*0348*/ 	.word	0x00000a90
        /*034c*/ 	.word	0x0000fff0


	//   ....[1]....
        /*0350*/ 	.word	0x0001f4e0
        /*0354*/ 	.word	0x0000fff0


	//----- nvinfo : EIATTR_INT_WARP_WIDE_INSTR_OFFSETS
	.align		4
.L_1392:
        /*0358*/ 	.byte	0x04, 0x31
        /*035a*/ 	.short	(.L_1394 - .L_1393)


	//   ....[0]....
.L_1393:
        /*035c*/ 	.word	0x000000c0


	//   ....[1]....
        /*0360*/ 	.word	0x000000d0


	//   ....[2]....
        /*0364*/ 	.word	0x000000e0


	//   ....[3]....
        /*0368*/ 	.word	0x00000180


	//   ....[4]....
        /*036c*/ 	.word	0x00025cf0


	//   ....[5]....
        /*0370*/ 	.word	0x00025d80


	//   ....[6]....
        /*0374*/ 	.word	0x00029c40


	//   ....[7]....
        /*0378*/ 	.word	0x00029cd0


	//----- nvinfo : EIATTR_COOP_GROUP_MASK_REGIDS
	.align		4
.L_1394:
        /*037c*/ 	.byte	0x04, 0x29
        /*037e*/ 	.short	(.L_1396 - .L_1395)


	//   ....[0]....
.L_1395:
        /*0380*/ 	.word	0xffffffff


	//   ....[1]....
        /*0384*/ 	.word	0xffffffff


	//   ....[2]....
        /*0388*/ 	.word	0xffffffff


	//   ....[3]....
        /*038c*/ 	.word	0xffffffff


	//   ....[4]....
        /*0390*/ 	.word	0xffffffff


	//   ....[5]....
        /*0394*/ 	.word	0xffffffff


	//   ....[6]....
        /*0398*/ 	.word	0xffffffff


	//   ....[7]....
        /*039c*/ 	.word	0xffffffff


	//   ....[8]....
        /*03a0*/ 	.word	0xffffffff


	//   ....[9]....
        /*03a4*/ 	.word	0xffffffff


	//   ....[10]....
        /*03a8*/ 	.word	0xffffffff


	//   ....[11]....
        /*03ac*/ 	.word	0xffffffff


	//   ....[12]....
        /*03b0*/ 	.word	0xffffffff


	//   ....[13]....
        /*03b4*/ 	.word	0xffffffff


	//   ....[14]....
        /*03b8*/ 	.word	0xffffffff


	//   ....[15]....
        /*03bc*/ 	.word	0xffffffff


	//   ....[16]....
        /*03c0*/ 	.word	0xffffffff


	//   ....[17]....
        /*03c4*/ 	.word	0xffffffff


	//   ....[18]....
        /*03c8*/ 	.word	0xffffffff


	//   ....[19]....
        /*03cc*/ 	.word	0xffffffff


	//   ....[20]....
        /*03d0*/ 	.word	0xffffffff


	//   ....[21]....
        /*03d4*/ 	.word	0xffffffff


	//   ....[22]....
        /*03d8*/ 	.word	0xffffffff


	//   ....[23]....
        /*03dc*/ 	.word	0xffffffff


	//   ....[24]....
        /*03e0*/ 	.word	0xffffffff


	//   ....[25]....
        /*03e4*/ 	.word	0xffffffff


	//   ....[26]....
        /*03e8*/ 	.word	0xffffffff


	//   ....[27]....
        /*03ec*/ 	.word	0xffffffff


	//   ....[28]....
        /*03f0*/ 	.word	0xffffffff


	//   ....[29]....
        /*03f4*/ 	.word	0xffffffff


	//   ....[30]....
        /*03f8*/ 	.word	0xffffffff


	//   ....[31]....
        /*03fc*/ 	.word	0xffffffff


	//   ....[32]....
        /*0400*/ 	.word	0xffffffff


	//   ....[33]....
        /*0404*/ 	.word	0xffffffff


	//   ....[34]....
        /*0408*/ 	.word	0xffffffff


	//   ....[35]....
        /*040c*/ 	.word	0xffffffff


	//   ....[36]....
        /*0410*/ 	.word	0xffffffff


	//   ....[37]....
        /*0414*/ 	.word	0xffffffff


	//   ....[38]....
        /*0418*/ 	.word	0xffffffff


	//   ....[39]....
        /*041c*/ 	.word	0xffffffff


	//   ....[40]....
        /*0420*/ 	.word	0xffffffff


	//   ....[41]....
        /*0424*/ 	.word	0xffffffff


	//   ....[42]....
        /*0428*/ 	.word	0xffffffff


	//   ....[43]....
        /*042c*/ 	.word	0xffffffff


	//   ....[44]....
        /*0430*/ 	.word	0xffffffff


	//   ....[45]....
        /*0434*/ 	.word	0xffffffff


	//   ....[46]....
        /*0438*/ 	.word	0xffffffff


	//   ....[47]....
        /*043c*/ 	.word	0xffffffff


	//   ....[48]....
        /*0440*/ 	.word	0xffffffff


	//   ....[49]....
        /*0444*/ 	.word	0xffffffff


	//   ....[50]....
        /*0448*/ 	.word	0xffffffff


	//   ....[51]....
        /*044c*/ 	.word	0xffffffff


	//   ....[52]....
        /*0450*/ 	.word	0xffffffff


	//   ....[53]....
        /*0454*/ 	.word	0xffffffff


	//   ....[54]....
        /*0458*/ 	.word	0xffffffff


	//   ....[55]....
        /*045c*/ 	.word	0xffffffff


	//   ....[56]....
        /*0460*/ 	.word	0xffffffff


	//   ....[57]....
        /*0464*/ 	.word	0xffffffff


	//   ....[58]....
        /*0468*/ 	.word	0xffffffff


	//   ....[59]....
        /*046c*/ 	.word	0xffffffff


	//   ....[60]....
        /*0470*/ 	.word	0xffffffff


	//   ....[61]....
        /*0474*/ 	.word	0xffffffff


	//   ....[62]....
        /*0478*/ 	.word	0xffffffff


	//   ....[63]....
        /*047c*/ 	.word	0xffffffff


	//   ....[64]....
        /*0480*/ 	.word	0xffffffff


	//   ....[65]....
        /*0484*/ 	.word	0xffffffff


	//   ....[66]....
        /*0488*/ 	.word	0xffffffff


	//   ....[67]....
        /*048c*/ 	.word	0xffffffff


	//   ....[68]....
        /*0490*/ 	.word	0xffffffff


	//   ....[69]....
        /*0494*/ 	.word	0xffffffff


	//   ....[70]....
        /*0498*/ 	.word	0xffffffff


	//   ....[71]....
        /*049c*/ 	.word	0xffffffff


	//   ....[72]....
        /*04a0*/ 	.word	0xffffffff


	//   ....[73]....
        /*04a4*/ 	.word	0xffffffff


	//   ....[74]....
        /*04a8*/ 	.word	0xffffffff


	//   ....[75]....
        /*04ac*/ 	.word	0xffffffff


	//   ....[76]....
        /*04b0*/ 	.word	0xffffffff


	//   ....[77]....
        /*04b4*/ 	.word	0xffffffff


	//   ....[78]....
        /*04b8*/ 	.word	0xffffffff


	//   ....[79]....
        /*04bc*/ 	.word	0xffffffff


	//   ....[80]....
        /*04c0*/ 	.word	0xffffffff


	//   ....[81]....
        /*04c4*/ 	.word	0xffffffff


	//   ....[82]....
        /*04c8*/ 	.word	0xffffffff


	//   ....[83]....
        /*04cc*/ 	.word	0xffffffff


	//   ....[84]....
        /*04d0*/ 	.word	0xffffffff


	//   ....[85]....
        /*04d4*/ 	.word	0xffffffff


	//   ....[86]....
        /*04d8*/ 	.word	0xffffffff


	//   ....[87]....
        /*04dc*/ 	.word	0xffffffff


	//   ....[88]....
        /*04e0*/ 	.word	0xffffffff


	//   ....[89]....
        /*04e4*/ 	.word	0xffffffff


	//   ....[90]....
        /*04e8*/ 	.word	0xffffffff


	//   ....[91]....
        /*04ec*/ 	.word	0xffffffff


	//   ....[92]....
        /*04f0*/ 	.word	0xffffffff


	//   ....[93]....
        /*04f4*/ 	.word	0xffffffff


	//   ....[94]....
        /*04f8*/ 	.word	0xffffffff


	//   ....[95]....
        /*04fc*/ 	.word	0xffffffff


	//   ....[96]....
        /*0500*/ 	.word	0xffffffff


	//   ....[97]....
        /*0504*/ 	.word	0xffffffff


	//   ....[98]....
        /*0508*/ 	.word	0xffffffff


	//   ....[99]....
        /*050c*/ 	.word	0xffffffff


	//   ....[100]....
        /*0510*/ 	.word	0xffffffff


	//   ....[101]....
        /*0514*/ 	.word	0xffffffff


	//   ....[102]....
        /*0518*/ 	.word	0xffffffff


	//   ....[103]....
        /*051c*/ 	.word	0xffffffff


	//   ....[104]....
        /*0520*/ 	.word	0xffffffff


	//   ....[105]....
        /*0524*/ 	.word	0xffffffff


	//   ....[106]....
        /*0528*/ 	.word	0xffffffff


	//   ....[107]....
        /*052c*/ 	.word	0xffffffff


	//   ....[108]....
        /*0530*/ 	.word	0xffffffff


	//   ....[109]....
        /*0534*/ 	.word	0xffffffff


	//   ....[110]....
        /*0538*/ 	.word	0xffffffff


	//   ....[111]....
        /*053c*/ 	.word	0xffffffff


	//   ....[112]....
        /*0540*/ 	.word	0xffffffff


	//   ....[113]....
        /*0544*/ 	.word	0xffffffff


	//   ....[114]....
        /*0548*/ 	.word	0xffffffff


	//   ....[115]....
        /*054c*/ 	.word	0xffffffff


	//   ....[116]....
        /*0550*/ 	.word	0xffffffff


	//   ....[117]....
        /*0554*/ 	.word	0xffffffff


	//   ....[118]....
        /*0558*/ 	.word	0xffffffff


	//   ....[119]....
        /*055c*/ 	.word	0xffffffff


	//   ....[120]....
        /*0560*/ 	.word	0xffffffff


	//   ....[121]....
        /*0564*/ 	.word	0xffffffff


	//   ....[122]....
        /*0568*/ 	.word	0xffffffff


	//   ....[123]....
        /*056c*/ 	.word	0xffffffff


	//   ....[124]....
        /*0570*/ 	.word	0xffffffff


	//   ....[125]....
        /*0574*/ 	.word	0xffffffff


	//   ....[126]....
        /*0578*/ 	.word	0xffffffff


	//   ....[127]....
        /*057c*/ 	.word	0xffffffff


	//   ....[128]....
        /*0580*/ 	.word	0xffffffff


	//   ....[129]....
        /*0584*/ 	.word	0xffffffff


	//   ....[130]....
        /*0588*/ 	.word	0xffffffff


	//   ....[131]....
        /*058c*/ 	.word	0xffffffff


	//   ....[132]....
        /*0590*/ 	.word	0xffffffff


	//   ....[133]....
        /*0594*/ 	.word	0xffffffff


	//   ....[134]....
        /*0598*/ 	.word	0xffffffff


	//   ....[135]....
        /*059c*/ 	.word	0xffffffff


	//   ....[136]....
        /*05a0*/ 	.word	0xffffffff


	//   ....[137]....
        /*05a4*/ 	.word	0xffffffff


	//   ....[138]....
        /*05a8*/ 	.word	0xffffffff


	//   ....[139]....
        /*05ac*/ 	.word	0xffffffff


	//   ....[140]....
        /*05b0*/ 	.word	0xffffffff


	//   ....[141]....
        /*05b4*/ 	.word	0xffffffff


	//   ....[142]....
        /*05b8*/ 	.word	0xffffffff


	//   ....[143]....
        /*05bc*/ 	.word	0xffffffff


	//   ....[144]....
        /*05c0*/ 	.word	0xffffffff


	//   ....[145]....
        /*05c4*/ 	.word	0xffffffff


	//   ....[146]....
        /*05c8*/ 	.word	0xffffffff


	//   ....[147]....
        /*05cc*/ 	.word	0xffffffff


	//   ....[148]....
        /*05d0*/ 	.word	0xffffffff


	//   ....[149]....
        /*05d4*/ 	.word	0xffffffff


	//   ....[150]....
        /*05d8*/ 	.word	0xffffffff


	//   ....[151]....
        /*05dc*/ 	.word	0xffffffff


	//   ....[152]....
        /*05e0*/ 	.word	0xffffffff


	//   ....[153]....
        /*05e4*/ 	.word	0xffffffff


	//   ....[154]....
        /*05e8*/ 	.word	0xffffffff


	//   ....[155]....
        /*05ec*/ 	.word	0xffffffff


	//   ....[156]....
        /*05f0*/ 	.word	0xffffffff


	//   ....[157]....
        /*05f4*/ 	.word	0xffffffff


	//   ....[158]....
        /*05f8*/ 	.word	0xffffffff


	//   ....[159]....
        /*05fc*/ 	.word	0xffffffff


	//   ....[160]....
        /*0600*/ 	.word	0xffffffff


	//   ....[161]....
        /*0604*/ 	.word	0xffffffff


	//   ....[162]....
        /*0608*/ 	.word	0xffffffff


	//   ....[163]....
        /*060c*/ 	.word	0xffffffff


	//   ....[164]....
        /*0610*/ 	.word	0xffffffff


	//   ....[165]....
        /*0614*/ 	.word	0xffffffff


	//   ....[166]....
        /*0618*/ 	.word	0xffffffff


	//   ....[167]....
        /*061c*/ 	.word	0x0500000f


	//   ....[168]....
        /*0620*/ 	.word	0x0500000f


	//   ....[169]....
        /*0624*/ 	.word	0x0500000f


	//   ....[170]....
        /*0628*/ 	.word	0x0500000f


	//   ....[171]....
        /*062c*/ 	.word	0x0500000f


	//   ....[172]....
        /*0630*/ 	.word	0x0500000f


	//   ....[173]....
        /*0634*/ 	.word	0x0500000f


	//   ....[174]....
        /*0638*/ 	.word	0x0500000f


	//   ....[175]....
        /*063c*/ 	.word	0x0500000f


	//   ....[176]....
        /*0640*/ 	.word	0x0500000f


	//   ....[177]....
        /*0644*/ 	.word	0x0500000f


	//   ....[178]....
        /*0648*/ 	.word	0x0500000f


	//   ....[179]....
        /*064c*/ 	.word	0x0500000f


	//   ....[180]....
        /*0650*/ 	.word	0x0500000f


	//   ....[181]....
        /*0654*/ 	.word	0x0500000f


	//   ....[182]....
        /*0658*/ 	.word	0x0500000f


	//   ....[183]....
        /*065c*/ 	.word	0x0500000f


	//   ....[184]....
        /*0660*/ 	.word	0x0500000f


	//   ....[185]....
        /*0664*/ 	.word	0x0500000f


	//   ....[186]....
        /*0668*/ 	.word	0x0500000f


	//   ....[187]....
        /*066c*/ 	.word	0x0500000f


	//   ....[188]....
        /*0670*/ 	.word	0x0500000f


	//   ....[189]....
        /*0674*/ 	.word	0x0500000f


	//   ....[190]....
        /*0678*/ 	.word	0x0500000f


	//   ....[191]....
        /*067c*/ 	.word	0x0500000f


	//   ....[192]....
        /*0680*/ 	.word	0x0500000f


	//   ....[193]....
        /*0684*/ 	.word	0x0500000f


	//   ....[194]....
        /*0688*/ 	.word	0x0500000f


	//   ....[195]....
        /*068c*/ 	.word	0x0500000f


	//   ....[196]....
        /*0690*/ 	.word	0x0500000f


	//   ....[197]....
        /*0694*/ 	.word	0x0500000f


	//   ....[198]....
        /*0698*/ 	.word	0x0500000f


	//   ....[199]....
        /*069c*/ 	.word	0x0500000f


	//   ....[200]....
        /*06a0*/ 	.word	0x0500000f


	//   ....[201]....
        /*06a4*/ 	.word	0x0500000f


	//   ....[202]....
        /*06a8*/ 	.word	0x0500000f


	//   ....[203]....
        /*06ac*/ 	.word	0x0500000f


	//   ....[204]....
        /*06b0*/ 	.word	0x0500000f


	//   ....[205]....
        /*06b4*/ 	.word	0x0500000f


	//   ....[206]....
        /*06b8*/ 	.word	0x0500000f


	//   ....[207]....
        /*06bc*/ 	.word	0x0500000f


	//   ....[208]....
        /*06c0*/ 	.word	0x0500000f


	//   ....[209]....
        /*06c4*/ 	.word	0x0500000f


	//   ....[210]....
        /*06c8*/ 	.word	0x0500000f


	//   ....[211]....
        /*06cc*/ 	.word	0x0500000f


	//   ....[212]....
        /*06d0*/ 	.word	0x0500000f


	//   ....[213]....
        /*06d4*/ 	.word	0x0500000f


	//   ....[214]....
        /*06d8*/ 	.word	0x0500000f


	//   ....[215]....
        /*06dc*/ 	.word	0x0500000f


	//   ....[216]....
        /*06e0*/ 	.word	0x0500000f


	//   ....[217]....
        /*06e4*/ 	.word	0x0500000f


	//   ....[218]....
        /*06e8*/ 	.word	0x0500000f


	//   ....[219]....
        /*06ec*/ 	.word	0x0500000f


	//   ....[220]....
        /*06f0*/ 	.word	0x0500000f


	//   ....[221]....
        /*06f4*/ 	.word	0x0500000f


	//   ....[222]....
        /*06f8*/ 	.word	0x0500000f


	//   ....[223]....
        /*06fc*/ 	.word	0x0500000f


	//   ....[224]....
        /*0700*/ 	.word	0x0500000f


	//   ....[225]....
        /*0704*/ 	.word	0x0500000f


	//   ....[226]....
        /*0708*/ 	.word	0x0500000f


	//   ....[227]....
        /*070c*/ 	.word	0x0500000f


	//   ....[228]....
        /*0710*/ 	.word	0x0500000f


	//   ....[229]....
        /*0714*/ 	.word	0x0500000f


	//   ....[230]....
        /*0718*/ 	.word	0x0500000f


	//   ....[231]....
        /*071c*/ 	.word	0x0500000f


	//   ....[232]....
        /*0720*/ 	.word	0x0500000f


	//   ....[233]....
        /*0724*/ 	.word	0x0500000f


	//   ....[234]....
        /*0728*/ 	.word	0x0500000f


	//   ....[235]....
        /*072c*/ 	.word	0x0500000f


	//   ....[236]....
        /*0730*/ 	.word	0x0500000f


	//   ....[237]....
        /*0734*/ 	.word	0x0500000f


	//   ....[238]....
        /*0738*/ 	.word	0x0500000f


	//   ....[239]....
        /*073c*/ 	.word	0x0500000f


	//   ....[240]....
        /*0740*/ 	.word	0x0500000f


	//   ....[241]....
        /*0744*/ 	.word	0x0500000f


	//   ....[242]....
        /*0748*/ 	.word	0x0500000f


	//   ....[243]....
        /*074c*/ 	.word	0x0500000f


	//   ....[244]....
        /*0750*/ 	.word	0x0500000f


	//   ....[245]....
        /*0754*/ 	.word	0x0500000f


	//   ....[246]....
        /*0758*/ 	.word	0x0500000f


	//   ....[247]....
        /*075c*/ 	.word	0x0500000f


	//   ....[248]....
        /*0760*/ 	.word	0x0500000f


	//   ....[249]....
        /*0764*/ 	.word	0x0500000f


	//   ....[250]....
        /*0768*/ 	.word	0x0500000f


	//   ....[251]....
        /*076c*/ 	.word	0x0500000f


	//   ....[252]....
        /*0770*/ 	.word	0x0500000f


	//   ....[253]....
        /*0774*/ 	.word	0x0500000f


	//   ....[254]....
        /*0778*/ 	.word	0x0500000f


	//   ....[255]....
        /*077c*/ 	.word	0x0500000f


	//   ....[0]....
        /*0780*/ 	.word	0x0500000f


	//   ....[1]....
        /*0784*/ 	.word	0x0500000f


	//   ....[2]....
        /*0788*/ 	.word	0x0500000f


	//   ....[3]....
        /*078c*/ 	.word	0x0500000f


	//   ....[4]....
        /*0790*/ 	.word	0x0500000f


	//   ....[5]....
        /*0794*/ 	.word	0x0500000f


	//   ....[6]....
        /*0798*/ 	.word	0x0500000f


	//   ....[7]....
        /*079c*/ 	.word	0x0500000f


	//   ....[8]....
        /*07a0*/ 	.word	0x0500000f


	//   ....[9]....
        /*07a4*/ 	.word	0x0500000f


	//   ....[10]....
        /*07a8*/ 	.word	0x0500000f


	//   ....[11]....
        /*07ac*/ 	.word	0xffffffff


	//   ....[12]....
        /*07b0*/ 	.word	0xffffffff


	//   ....[13]....
        /*07b4*/ 	.word	0xffffffff


	//   ....[14]....
        /*07b8*/ 	.word	0xffffffff


	//   ....[15]....
        /*07bc*/ 	.word	0xffffffff


	//   ....[16]....
        /*07c0*/ 	.word	0xffffffff


	//----- nvinfo : EIATTR_COOP_GROUP_INSTR_OFFSETS
	.align		4
.L_1396:
        /*07c4*/ 	.byte	0x04, 0x28
        /*07c6*/ 	.short	(.L_1398 - .L_1397)


	//   ....[0]....
.L_1397:
        /*07c8*/ 	.word	0x00000080


	//   ....[1]....
        /*07cc*/ 	.word	0x00000090


	//   ....[2]....
        /*07d0*/ 	.word	0x000002f0


	//   ....[3]....
        /*07d4*/ 	.word	0x00000450


	//   ....[4]....
        /*07d8*/ 	.word	0x00000570


	//   ....[5]....
        /*07dc*/ 	.word	0x000006d0


	//   ....[6]....
        /*07e0*/ 	.word	0x000028e0


	//   ....[7]....
        /*07e4*/ 	.word	0x000047a0


	//   ....[8]....
        /*07e8*/ 	.word	0x000049f0


	//   ....[9]....
        /*07ec*/ 	.word	0x00005e00


	//   ....[10]....
        /*07f0*/ 	.word	0x00005ff0


	//   ....[11]....
        /*07f4*/ 	.word	0x000062e0


	//   ....[12]....
        /*07f8*/ 	.word	0x00006300


	//   ....[13]....
        /*07fc*/ 	.word	0x0000b380


	//   ....[14]....
        /*0800*/ 	.word	0x0000b420


	//   ....[15]....
        /*0804*/ 	.word	0x0000b500


	//   ....[16]....
        /*0808*/ 	.word	0x0000b520


	//   ....[17]....
        /*080c*/ 	.word	0x00014c50


	//   ....[18]....
        /*0810*/ 	.word	0x00014e60


	//   ....[19]....
        /*0814*/ 	.word	0x00015f10


	//   ....[20]....
        /*0818*/ 	.word	0x00015fa0


	//   ....[21]....
        /*081c*/ 	.word	0x00016050


	//   ....[22]....
        /*0820*/ 	.word	0x000160c0


	//   ....[23]....
        /*0824*/ 	.word	0x0001e580


	//   ....[24]....
        /*0828*/ 	.word	0x0001e5a0


	//   ....[25]....
        /*082c*/ 	.word	0x0001e5e0


	//   ....[26]....
        /*0830*/ 	.word	0x0001e620


	//   ....[27]....
        /*0834*/ 	.word	0x00020850


	//   ....[28]....
        /*0838*/ 	.word	0x00020870


	//   ....[29]....
        /*083c*/ 	.word	0x000208c0


	//   ....[30]....
        /*0840*/ 	.word	0x000208d0


	//   ....[31]....
        /*0844*/ 	.word	0x00021280


	//   ....[32]....
        /*0848*/ 	.word	0x000212b0


	//   ....[33]....
        /*084c*/ 	.word	0x000213f0


	//   ....[34]....
        /*0850*/ 	.word	0x00021410


	//   ....[35]....
        /*0854*/ 	.word	0x00021550


	//   ....[36]....
        /*0858*/ 	.word	0x00021570


	//   ....[37]....
        /*085c*/ 	.word	0x000216c0


	//   ....[38]....
        /*0860*/ 	.word	0x000216e0


	//   ....[39]....
        /*0864*/ 	.word	0x00021ca0


	//   ....[40]....
        /*0868*/ 	.word	0x00021cd0


	//   ....[41]....
        /*086c*/ 	.word	0x00022700


	//   ....[42]....
        /*0870*/ 	.word	0x00022710


	//   ....[43]....
        /*0874*/ 	.word	0x00023a80


	//   ....[44]....
        /*0878*/ 	.word	0x00023aa0


	//   ....[45]....
        /*087c*/ 	.word	0x00023be0


	//   ....[46]....
        /*0880*/ 	.word	0x00023c00


	//   ....[47]....
        /*0884*/ 	.word	0x00023d40


	//   ....[48]....
        /*0888*/ 	.word	0x00023d60


	//   ....[49]....
        /*088c*/ 	.word	0x00023eb0


	//   ....[50]....
        /*0890*/ 	.word	0x00023ed0


	//   ....[51]....
        /*0894*/ 	.word	0x000240a0


	//   ....[52]....
        /*0898*/ 	.word	0x000242b0


	//   ....[53]....
        /*089c*/ 	.word	0x000242e0


	//   ....[54]....
        /*08a0*/ 	.word	0x00024310


	//   ....[55]....
        /*08a4*/ 	.word	0x00024340


	//   ....[56]....
        /*08a8*/ 	.word	0x00024370


	//   ....[57]....
        /*08ac*/ 	.word	0x000243a0


	//   ....[58]....
        /*08b0*/ 	.word	0x00024510


	//   ....[59]....
        /*08b4*/ 	.word	0x00024540


	//   ....[60]....
        /*08b8*/ 	.word	0x00024570


	//   ....[61]....
        /*08bc*/ 	.word	0x000245a0


	//   ....[62]....
        /*08c0*/ 	.word	0x000245d0


	//   ....[63]....
        /*08c4*/ 	.word	0x00024600


	//   ....[64]....
        /*08c8*/ 	.word	0x00024690


	//   ....[65]....
        /*08cc*/ 	.word	0x000246c0


	//   ....[66]....
        /*08d0*/ 	.word	0x000246d0


	//   ....[67]....
        /*08d4*/ 	.word	0x00024710


	//   ....[68]....
        /*08d8*/ 	.word	0x000268d0


	//   ....[69]....
        /*08dc*/ 	.word	0x000268f0


	//   ....[70]....
        /*08e0*/ 	.word	0x00026980


	//   ....[71]....
        /*08e4*/ 	.word	0x000269a0


	//   ....[72]....
        /*08e8*/ 	.word	0x00026a20


	//   ....[73]....
        /*08ec*/ 	.word	0x00026a40


	//   ....[74]....
        /*08f0*/ 	.word	0x00026ac0


	//   ....[75]....
        /*08f4*/ 	.word	0x00026ae0


	//   ....[76]....
        /*08f8*/ 	.word	0x00026b60


	//   ....[77]....
        /*08fc*/ 	.word	0x00026b80


	//   ....[78]....
        /*0900*/ 	.word	0x00026b90


	//   ....[79]....
        /*0904*/ 	.word	0x00026ba0


	//   ....[80]....
        /*0908*/ 	.word	0x000272f0


	//   ....[81]....
        /*090c*/ 	.word	0x00027330


	//   ....[82]....
        /*0910*/ 	.word	0x00027350


	//   ....[83]....
        /*0914*/ 	.word	0x00027360


	//   ....[84]....
        /*0918*/ 	.word	0x00027370


	//   ....[85]....
        /*091c*/ 	.word	0x00027380


	//   ....[86]....
        /*0920*/ 	.word	0x000273b0


	//   ....[87]....
        /*0924*/ 	.word	0x00027490


	//   ....[88]....
        /*0928*/ 	.word	0x000274e0


	//   ....[89]....
        /*092c*/ 	.word	0x00027540


	//   ....[90]....
        /*0930*/ 	.word	0x000275b0


	//   ....[91]....
        /*0934*/ 	.word	0x000275f0


	//   ....[92]....
        /*0938*/ 	.word	0x00027630


	//   ....[93]....
        /*093c*/ 	.word	0x00027650


	//   ....[94]....
        /*0940*/ 	.word	0x000276d0


	//   ....[95]....
        /*0944*/ 	.word	0x00027710


	//   ....[96]....
        /*0948*/ 	.word	0x00027e00


	//   ....[97]....
        /*094c*/ 	.word	0x00027e30


	//   ....[98]....
        /*0950*/ 	.word	0x00027e50


	//   ....[99]....
        /*0954*/ 	.word	0x00027e80


	//   ....[100]....
        /*0958*/ 	.word	0x00027ef0


	//   ....[101]....
        /*095c*/ 	.word	0x00027f20


	//   ....[102]....
        /*0960*/ 	.word	0x00028030


	//   ....[103]....
        /*0964*/ 	.word	0x00028050


	//   ....[104]....
        /*0968*/ 	.word	0x000280e0


	//   ....[105]....
        /*096c*/ 	.word	0x00028100


	//   ....[106]....
        /*0970*/ 	.word	0x00028170


	//   ....[107]....
        /*0974*/ 	.word	0x00028190


	//   ....[108]....
        /*0978*/ 	.word	0x000281f0


	//   ....[109]....
        /*097c*/ 	.word	0x00028220


	//   ....[110]....
        /*0980*/ 	.word	0x000282a0


	//   ....[111]....
        /*0984*/ 	.word	0x00028300


	//   ....[112]....
        /*0988*/ 	.word	0x00028840


	//   ....[113]....
        /*098c*/ 	.word	0x00028860


	//   ....[114]....
        /*0990*/ 	.word	0x000288b0


	//   ....[115]....
        /*0994*/ 	.word	0x00028970


	//   ....[116]....
        /*0998*/ 	.word	0x00028980


	//   ....[117]....
        /*099c*/ 	.word	0x000289b0


	//   ....[118]....
        /*09a0*/ 	.word	0x00028a40


	//   ....[119]....
        /*09a4*/ 	.word	0x00028af0


	//   ....[120]....
        /*09a8*/ 	.word	0x00028b00


	//   ....[121]....
        /*09ac*/ 	.word	0x00028b30


	//   ....[122]....
        /*09b0*/ 	.word	0x00028b40


	//   ....[123]....
        /*09b4*/ 	.word	0x00028bd0


	//   ....[124]....
        /*09b8*/ 	.word	0x000292c0


	//   ....[125]....
        /*09bc*/ 	.word	0x000292e0


	//   ....[126]....
        /*09c0*/ 	.word	0x000292f0


	//   ....[127]....
        /*09c4*/ 	.word	0x00029330


	//   ....[128]....
        /*09c8*/ 	.word	0x00029340


	//   ....[129]....
        /*09cc*/ 	.word	0x00029380


	//   ....[130]....
        /*09d0*/ 	.word	0x00029390


	//   ....[131]....
        /*09d4*/ 	.word	0x000293d0


	//   ....[132]....
        /*09d8*/ 	.word	0x000293e0


	//   ....[133]....
        /*09dc*/ 	.word	0x00029420


	//   ....[134]....
        /*09e0*/ 	.word	0x00029430


	//   ....[135]....
        /*09e4*/ 	.word	0x00029440


	//   ....[136]....
        /*09e8*/ 	.word	0x00029780


	//   ....[137]....
        /*09ec*/ 	.word	0x000297a0


	//   ....[138]....
        /*09f0*/ 	.word	0x000297b0


	//   ....[139]....
        /*09f4*/ 	.word	0x000297c0


	//   ....[140]....
        /*09f8*/ 	.word	0x000297d0


	//   ....[141]....
        /*09fc*/ 	.word	0x000297f0


	//   ....[142]....
        /*0a00*/ 	.word	0x00029860


	//   ....[143]....
        /*0a04*/ 	.word	0x00029890


	//   ....[144]....
        /*0a08*/ 	.word	0x000298a0


	//   ....[145]....
        /*0a0c*/ 	.word	0x00029910


	//   ....[146]....
        /*0a10*/ 	.word	0x00029920


	//   ....[147]....
        /*0a14*/ 	.word	0x00029a20


	//   ....[148]....
        /*0a18*/ 	.word	0x00029f00


	//   ....[149]....
        /*0a1c*/ 	.word	0x00029f30


	//   ....[150]....
        /*0a20*/ 	.word	0x00029f90


	//   ....[151]....
        /*0a24*/ 	.word	0x00029fc0


	//   ....[152]....
        /*0a28*/ 	.word	0x00029ff0


	//   ....[153]....
        /*0a2c*/ 	.word	0x0002a020


	//   ....[154]....
        /*0a30*/ 	.word	0x0002a050


	//   ....[155]....
        /*0a34*/ 	.word	0x0002a080


	//   ....[156]....
        /*0a38*/ 	.word	0x0002a220


	//   ....[157]....
        /*0a3c*/ 	.word	0x0002a250


	//   ....[158]....
        /*0a40*/ 	.word	0x0002a280


	//   ....[159]....
        /*0a44*/ 	.word	0x0002a2b0


	//   ....[160]....
        /*0a48*/ 	.word	0x0002a2e0


	//   ....[161]....
        /*0a4c*/ 	.word	0x0002a310


	//   ....[162]....
        /*0a50*/ 	.word	0x0002a3d0


	//   ....[163]....
        /*0a54*/ 	.word	0x0002a3f0


	//   ....[164]....
        /*0a58*/ 	.word	0x0002a410


	//   ....[165]....
        /*0a5c*/ 	.word	0x0002a470


	//   ....[166]....
        /*0a60*/ 	.word	0x0002ae90


	//   ....[167]....
        /*0a64*/ 	.word	0x0002b430


	//   ....[168]....
        /*0a68*/ 	.word	0x0002b520


	//   ....[169]....
        /*0a6c*/ 	.word	0x0002b5c0


	//   ....[170]....
        /*0a70*/ 	.word	0x0002b620


	//   ....[171]....
        /*0a74*/ 	.word	0x0002b710


	//   ....[172]....
        /*0a78*/ 	.word	0x0002b780


	//   ....[173]....
        /*0a7c*/ 	.word	0x0002b870


	//   ....[174]....
        /*0a80*/ 	.word	0x0002b8e0


	//   ....[175]....
        /*0a84*/ 	.word	0x0002b9d0


	//   ....[176]....
        /*0a88*/ 	.word	0x0002ba40


	//   ....[177]....
        /*0a8c*/ 	.word	0x0002bb30


	//   ....[178]....
        /*0a90*/ 	.word	0x0002bba0


	//   ....[179]....
        /*0a94*/ 	.word	0x0002bc40


	//   ....[180]....
        /*0a98*/ 	.word	0x0002bd40


	//   ....[181]....
        /*0a9c*/ 	.word	0x0002bdc0


	//   ....[182]....
        /*0aa0*/ 	.word	0x0002be20


	//   ....[183]....
        /*0aa4*/ 	.word	0x0002bef0


	//   ....[184]....
        /*0aa8*/ 	.word	0x0002bfd0


	//   ....[185]....
        /*0aac*/ 	.word	0x0002c090


	//   ....[186]....
        /*0ab0*/ 	.word	0x0002c110


	//   ....[187]....
        /*0ab4*/ 	.word	0x0002c200


	//   ....[188]....
        /*0ab8*/ 	.word	0x0002c2c0


	//   ....[189]....
        /*0abc*/ 	.word	0x0002c370


	//   ....[190]....
        /*0ac0*/ 	.word	0x0002c430


	//   ....[191]....
        /*0ac4*/ 	.word	0x0002c4e0


	//   ....[192]....
        /*0ac8*/ 	.word	0x0002c560


	//   ....[193]....
        /*0acc*/ 	.word	0x0002c650


	//   ....[194]....
        /*0ad0*/ 	.word	0x0002c6c0


	//   ....[195]....
        /*0ad4*/ 	.word	0x0002c790


	//   ....[196]....
        /*0ad8*/ 	.word	0x0002c830


	//   ....[197]....
        /*0adc*/ 	.word	0x0002c8d0


	//   ....[198]....
        /*0ae0*/ 	.word	0x0002c930


	//   ....[199]....
        /*0ae4*/ 	.word	0x0002ca20


	//   ....[200]....
        /*0ae8*/ 	.word	0x0002cb30


	//   ....[201]....
        /*0aec*/ 	.word	0x0002cb80


	//   ....[202]....
        /*0af0*/ 	.word	0x0002cbe0


	//   ....[203]....
        /*0af4*/ 	.word	0x0002cce0


	//   ....[204]....
        /*0af8*/ 	.word	0x0002cdf0


	//   ....[205]....
        /*0afc*/ 	.word	0x0002ce40


	//   ....[206]....
        /*0b00*/ 	.word	0x0002cea0


	//   ....[207]....
        /*0b04*/ 	.word	0x0002cfa0


	//   ....[208]....
        /*0b08*/ 	.word	0x0002d0b0


	//   ....[209]....
        /*0b0c*/ 	.word	0x0002d100


	//   ....[210]....
        /*0b10*/ 	.word	0x0002d160


	//   ....[211]....
        /*0b14*/ 	.word	0x0002d250


	//   ....[212]....
        /*0b18*/ 	.word	0x0002d380


	//   ....[213]....
        /*0b1c*/ 	.word	0x0002d460


	//   ....[214]....
        /*0b20*/ 	.word	0x0002d4f0


	//   ....[215]....
        /*0b24*/ 	.word	0x0002d600


	//   ....[216]....
        /*0b28*/ 	.word	0x0002d660


	//   ....[217]....
        /*0b2c*/ 	.word	0x0002d770


	//   ....[218]....
        /*0b30*/ 	.word	0x0002d7d0


	//   ....[219]....
        /*0b34*/ 	.word	0x0002d8e0


	//   ....[220]....
        /*0b38*/ 	.word	0x0002d940


	//   ....[221]....
        /*0b3c*/ 	.word	0x0002da50


	//   ....[222]....
        /*0b40*/ 	.word	0x0002dab0


	//   ....[223]....
        /*0b44*/ 	.word	0x0002db70


	//   ....[224]....
        /*0b48*/ 	.word	0x0002dcd0


	//   ....[225]....
        /*0b4c*/ 	.word	0x0002dd70


	//   ....[226]....
        /*0b50*/ 	.word	0x0002ddd0


	//   ....[227]....
        /*0b54*/ 	.word	0x0002de80


	//   ....[228]....
        /*0b58*/ 	.word	0x0002dee0


	//   ....[229]....
        /*0b5c*/ 	.word	0x0002df90


	//   ....[230]....
        /*0b60*/ 	.word	0x0002dff0


	//   ....[231]....
        /*0b64*/ 	.word	0x0002e0a0


	//   ....[232]....
        /*0b68*/ 	.word	0x0002e100


	//   ....[233]....
        /*0b6c*/ 	.word	0x0002e1b0


	//   ....[234]....
        /*0b70*/ 	.word	0x0002e210


	//   ....[235]....
        /*0b74*/ 	.word	0x0002e2c0


	//   ....[236]....
        /*0b78*/ 	.word	0x0002e3a0


	//   ....[237]....
        /*0b7c*/ 	.word	0x0002e440


	//   ....[238]....
        /*0b80*/ 	.word	0x0002e4a0


	//   ....[239]....
        /*0b84*/ 	.word	0x0002e570


	//   ....[240]....
        /*0b88*/ 	.word	0x0002e5d0


	//   ....[241]....
        /*0b8c*/ 	.word	0x0002e6a0


	//   ....[242]....
        /*0b90*/ 	.word	0x0002e700


	//   ....[243]....
        /*0b94*/ 	.word	0x0002e7e0


	//   ....[244]....
        /*0b98*/ 	.word	0x0002e840


	//   ....[245]....
        /*0b9c*/ 	.word	0x0002e910


	//   ....[246]....
        /*0ba0*/ 	.word	0x0002e970


	//   ....[247]....
        /*0ba4*/ 	.word	0x0002ea40


	//   ....[248]....
        /*0ba8*/ 	.word	0x0002ead0


	//   ....[249]....
        /*0bac*/ 	.word	0x0002eb70


	//   ....[250]....
        /*0bb0*/ 	.word	0x0002ecf0


	//   ....[251]....
        /*0bb4*/ 	.word	0x0002ed60


	//   ....[252]....
        /*0bb8*/ 	.word	0x0002edd0


	//   ....[253]....
        /*0bbc*/ 	.word	0x0002ee40


	//   ....[254]....
        /*0bc0*/ 	.word	0x0002eeb0


	//   ....[255]....
        /*0bc4*/ 	.word	0x0002ef30


	//   ....[0]....
        /*0bc8*/ 	.word	0x0002efb0


	//   ....[1]....
        /*0bcc*/ 	.word	0x0002f040


	//   ....[2]....
        /*0bd0*/ 	.word	0x0002f0b0


	//   ....[3]....
        /*0bd4*/ 	.word	0x0002f120


	//   ....[4]....
        /*0bd8*/ 	.word	0x0002f190


	//   ....[5]....
        /*0bdc*/ 	.word	0x0002f210


	//   ....[6]....
        /*0be0*/ 	.word	0x0002f280


	//   ....[7]....
        /*0be4*/ 	.word	0x0002f310


	//   ....[8]....
        /*0be8*/ 	.word	0x0002f370


	//   ....[9]....
        /*0bec*/ 	.word	0x0002f400


	//   ....[10]....
        /*0bf0*/ 	.word	0x0002f530


	//   ....[11]....
        /*0bf4*/ 	.word	0x00031a20


	//   ....[12]....
        /*0bf8*/ 	.word	0x00031cc0


	//   ....[13]....
        /*0bfc*/ 	.word	0x00032f60


	//   ....[14]....
        /*0c00*/ 	.word	0x00032fb0


	//   ....[15]....
        /*0c04*/ 	.word	0x00033020


	//   ....[16]....
        /*0c08*/ 	.word	0x00033040


	//----- nvinfo : EIATTR_REG_RECONFIG
	.align		4
.L_1398:
        /*0c0c*/ 	.byte	0x01, 0x54
	.zero		2


	//----- nvinfo : EIATTR_SYSCALL_OFFSETS
	.align		4
        /*0c10*/ 	.byte	0x04, 0x46
        /*0c12*/ 	.short	(.L_1400 - .L_1399)


	//   ....[0]....
.L_1399:
        /*0c14*/ 	.word	0x00002b60


	//   ....[1]....
        /*0c18*/ 	.word	0x00025ee0


	//   ....[2]....
        /*0c1c*/ 	.word	0x00026030


	//   ....[3]....
        /*0c20*/ 	.word	0x00026120


	//   ....[4]....
        /*0c24*/ 	.word	0x00026f30


	//   ....[5]....
        /*0c28*/ 	.word	0x00027a60


	//----- nvinfo : EIATTR_MBARRIER_INSTR_OFFSETS
	.align		4
.L_1400:
        /*0c2c*/ 	.byte	0x04, 0x39
        /*0c2e*/ 	.short	(.L_1402 - .L_1401)


	//   ....[0]....
.L_1401:
        /*0c30*/ 	.word	0x00000190
        /*0c34*/ 	.word	0x000000ff
        /*0c38*/ 	.word	0x00032400
        /*0c3c*/ 	.short	0x0100
        /*0c3e*/ 	.byte	0x08
	.zero		1


	//   ....[1]....
        /*0c40*/ 	.word	0x000001a0
        /*0c44*/ 	.word	0x000000ff
        /*0c48*/ 	.word	0x00032410
        /*0c4c*/ 	.short	0x0100
        /*0c4e*/ 	.byte	0x08
	.zero		1


	//   ....[2]....
        /*0c50*/ 	.word	0x000001b0
        /*0c54*/ 	.word	0x000000ff
        /*0c58*/ 	.word	0x00032420
        /*0c5c*/ 	.short	0x0100
        /*0c5e*/ 	.byte	0x08
	.zero		1


	//   ....[3]....
        /*0c60*/ 	.word	0x000002a0
        /*0c64*/ 	.word	0x000000ff
        /*0c68*/ 	.word	0x00032430
        /*0c6c*/ 	.short	0x0100
        /*0c6e*/ 	.byte	0x08
	.zero		1


	//   ....[4]....
        /*0c70*/ 	.word	0x000002b0
        /*0c74*/ 	.word	0x000000ff
        /*0c78*/ 	.word	0x00032440
        /*0c7c*/ 	.short	0x0100
        /*0c7e*/ 	.byte	0x08
	.zero		1


	//   ....[5]....
        /*0c80*/ 	.word	0x000002c0
        /*0c84*/ 	.word	0x000000ff
        /*0c88*/ 	.word	0x00032438
        /*0c8c*/ 	.short	0x0100
        /*0c8e*/ 	.byte	0x08
	.zero		1


	//   ....[6]....
        /*0c90*/ 	.word	0x000002d0
        /*0c94*/ 	.word	0x000000ff
        /*0c98*/ 	.word	0x00032448
        /*0c9c*/ 	.short	0x0100
        /*0c9e*/ 	.byte	0x08
	.zero		1


	//   ....[7]....
        /*0ca0*/ 	.word	0x00000400
        /*0ca4*/ 	.word	0x000000ff
        /*0ca8*/ 	.word	0x00032450
        /*0cac*/ 	.short	0x0100
        /*0cae*/ 	.byte	0x08
	.zero		1


	//   ....[8]....
        /*0cb0*/ 	.word	0x00000410
        /*0cb4*/ 	.word	0x000000ff
        /*0cb8*/ 	.word	0x00032460
        /*0cbc*/ 	.short	0x0100
        /*0cbe*/ 	.byte	0x08
	.zero		1


	//   ....[9]....
        /*0cc0*/ 	.word	0x00000420
        /*0cc4*/ 	.word	0x000000ff
        /*0cc8*/ 	.word	0x00032458
        /*0ccc*/ 	.short	0x0100
        /*0cce*/ 	.byte	0x08
	.zero		1


	//   ....[10]....
        /*0cd0*/ 	.word	0x00000430
        /*0cd4*/ 	.word	0x000000ff
        /*0cd8*/ 	.word	0x00032468
        /*0cdc*/ 	.short	0x0100
        /*0cde*/ 	.byte	0x08
	.zero		1


	//   ....[11]....
        /*0ce0*/ 	.word	0x00000520
        /*0ce4*/ 	.word	0x000000ff
        /*0ce8*/ 	.word	0x00032470
        /*0cec*/ 	.short	0x0100
        /*0cee*/ 	.byte	0x06
	.zero		1


	//   ....[12]....
        /*0cf0*/ 	.word	0x00000530
        /*0cf4*/ 	.word	0x000000ff
        /*0cf8*/ 	.word	0x00032480
        /*0cfc*/ 	.short	0x0100
        /*0cfe*/ 	.byte	0x06
	.zero		1


	//   ....[13]....
        /*0d00*/ 	.word	0x00000540
        /*0d04*/ 	.word	0x000000ff
        /*0d08*/ 	.word	0x00032478
        /*0d0c*/ 	.short	0x0100
        /*0d0e*/ 	.byte	0x06
	.zero		1


	//   ....[14]....
        /*0d10*/ 	.word	0x00000550
        /*0d14*/ 	.word	0x000000ff
        /*0d18*/ 	.word	0x00032488
        /*0d1c*/ 	.short	0x0100
        /*0d1e*/ 	.byte	0x06
	.zero		1


	//   ....[15]....
        /*0d20*/ 	.word	0x00000680
        /*0d24*/ 	.word	0x000000ff
        /*0d28*/ 	.word	0x00032490
        /*0d2c*/ 	.short	0x0100
        /*0d2e*/ 	.byte	0x08
	.zero		1


	//   ....[16]....
        /*0d30*/ 	.word	0x00000690
        /*0d34*/ 	.word	0x000000ff
        /*0d38*/ 	.word	0x000324a0
        /*0d3c*/ 	.short	0x0100
        /*0d3e*/ 	.byte	0x08
	.zero		1


	//   ....[17]....
        /*0d40*/ 	.word	0x000006a0
        /*0d44*/ 	.word	0x000000ff
        /*0d48*/ 	.word	0x00032498
        /*0d4c*/ 	.short	0x0100
        /*0d4e*/ 	.byte	0x08
	.zero		1


	//   ....[18]....
        /*0d50*/ 	.word	0x000006b0
        /*0d54*/ 	.word	0x000000ff
        /*0d58*/ 	.word	0x000324a8
        /*0d5c*/ 	.short	0x0100
        /*0d5e*/ 	.byte	0x08
	.zero		1


	//   ....[19]....
        /*0d60*/ 	.word	0x000007f0
        /*0d64*/ 	.word	0x000000ff
        /*0d68*/ 	.word	0x000324b0
        /*0d6c*/ 	.short	0x0100
        /*0d6e*/ 	.byte	0x08
	.zero		1


	//   ....[20]....
        /*0d70*/ 	.word	0x00000800
        /*0d74*/ 	.word	0x000000ff
        /*0d78*/ 	.word	0x000324c0
        /*0d7c*/ 	.short	0x0100
        /*0d7e*/ 	.byte	0x08
	.zero		1


	//   ....[21]....
        /*0d80*/ 	.word	0x00000810
        /*0d84*/ 	.word	0x000000ff
        /*0d88*/ 	.word	0x000324b8
        /*0d8c*/ 	.short	0x0100
        /*0d8e*/ 	.byte	0x08
	.zero		1


	//   ....[22]....
        /*0d90*/ 	.word	0x00000820
        /*0d94*/ 	.word	0x000000ff
        /*0d98*/ 	.word	0x000324c8
        /*0d9c*/ 	.short	0x0100
        /*0d9e*/ 	.byte	0x08
	.zero		1


	//   ....[23]....
        /*0da0*/ 	.word	0x00002d70
        /*0da4*/ 	.word	0x00000048
        /*0da8*/ 	.word	0x00032400
        /*0dac*/ 	.short	0x010a
        /*0dae*/ 	.byte	0x3f
	.zero		1


	//   ....[24]....
        /*0db0*/ 	.word	0x00003220
        /*0db4*/ 	.word	0x0000000c
        /*0db8*/ 	.word	0x00000000
        /*0dbc*/ 	.short	0x010a
        /*0dbe*/ 	.byte	0x3f
	.zero		1


	//   ....[25]....
        /*0dc0*/ 	.word	0x00003280
        /*0dc4*/ 	.word	0x0000000c
        /*0dc8*/ 	.word	0x00000000
        /*0dcc*/ 	.short	0x010a
        /*0dce*/ 	.byte	0x3f
	.zero		1


	//   ....[26]....
        /*0dd0*/ 	.word	0x00003630
        /*0dd4*/ 	.word	0x00000048
        /*0dd8*/ 	.word	0x00032410
        /*0ddc*/ 	.short	0x010a
        /*0dde*/ 	.byte	0x3f
	.zero		1


	//   ....[27]....
        /*0de0*/ 	.word	0x00003730
        /*0de4*/ 	.word	0x00000008
        /*0de8*/ 	.word	0x00000000
        /*0dec*/ 	.short	0x010a
        /*0dee*/ 	.byte	0x3f
	.zero		1


	//   ....[28]....
        /*0df0*/ 	.word	0x00003790
        /*0df4*/ 	.word	0x00000008
        /*0df8*/ 	.word	0x00000000
        /*0dfc*/ 	.short	0x010a
        /*0dfe*/ 	.byte	0x3f
	.zero		1


	//   ....[29]....
        /*0e00*/ 	.word	0x00004500
        /*0e04*/ 	.word	0x00000048
        /*0e08*/ 	.word	0x00000000
        /*0e0c*/ 	.short	0x0101
        /*0e0e*/ 	.byte	0x3f
	.zero		1


	//   ....[30]....
        /*0e10*/ 	.word	0x000096d0
        /*0e14*/ 	.word	0x00000000
        /*0e18*/ 	.word	0x00000000
        /*0e1c*/ 	.short	0x0101
        /*0e1e*/ 	.byte	0x3f
	.zero		1


	//   ....[31]....
        /*0e20*/ 	.word	0x00009e40
        /*0e24*/ 	.word	0x00000004
        /*0e28*/ 	.word	0x00000000
        /*0e2c*/ 	.short	0x010a
        /*0e2e*/ 	.byte	0x3f
	.zero		1


	//   ....[32]....
        /*0e30*/ 	.word	0x00009ee0
        /*0e34*/ 	.word	0x00000006
        /*0e38*/ 	.word	0x00000000
        /*0e3c*/ 	.short	0x010a
        /*0e3e*/ 	.byte	0x3f
	.zero		1


	//   ....[33]....
        /*0e40*/ 	.word	0x0000a2f0
        /*0e44*/ 	.word	0x00000003
        /*0e48*/ 	.word	0x00000000
        /*0e4c*/ 	.short	0x010a
        /*0e4e*/ 	.byte	0x3f
	.zero		1


	//   ....[34]....
        /*0e50*/ 	.word	0x0000a3c0
        /*0e54*/ 	.word	0x00000006
        /*0e58*/ 	.word	0x00000000
        /*0e5c*/ 	.short	0x010a
        /*0e5e*/ 	.byte	0x3f
	.zero		1


	//   ....[35]....
        /*0e60*/ 	.word	0x0000b130
        /*0e64*/ 	.word	0x00000003
        /*0e68*/ 	.word	0x00000000
        /*0e6c*/ 	.short	0x0101
        /*0e6e*/ 	.byte	0x3f
	.zero		1


	//   ....[36]....
        /*0e70*/ 	.word	0x000134f0
        /*0e74*/ 	.word	0x00000000
        /*0e78*/ 	.word	0x00000000
        /*0e7c*/ 	.short	0x0101
        /*0e7e*/ 	.byte	0x3f
	.zero		1


	//   ....[37]....
        /*0e80*/ 	.word	0x000136e0
        /*0e84*/ 	.word	0x00000002
        /*0e88*/ 	.word	0x00000000
        /*0e8c*/ 	.short	0x010a
        /*0e8e*/ 	.byte	0x3f
	.zero		1


	//   ....[38]....
        /*0e90*/ 	.word	0x00013780
        /*0e94*/ 	.word	0x00000006
        /*0e98*/ 	.word	0x00000000
        /*0e9c*/ 	.short	0x010a
        /*0e9e*/ 	.byte	0x3f
	.zero		1


	//   ....[39]....
        /*0ea0*/ 	.word	0x00013b90
        /*0ea4*/ 	.word	0x00000002
        /*0ea8*/ 	.word	0x00000000
        /*0eac*/ 	.short	0x010a
        /*0eae*/ 	.byte	0x3f
	.zero		1


	//   ....[40]....
        /*0eb0*/ 	.word	0x00013c60
        /*0eb4*/ 	.word	0x00000004
        /*0eb8*/ 	.word	0x00000000
        /*0ebc*/ 	.short	0x010a
        /*0ebe*/ 	.byte	0x3f
	.zero		1


	//   ....[41]....
        /*0ec0*/ 	.word	0x000149d0
        /*0ec4*/ 	.word	0x0000000b
        /*0ec8*/ 	.word	0x00000000
        /*0ecc*/ 	.short	0x0101
        /*0ece*/ 	.byte	0x3f
	.zero		1


	//   ....[42]....
        /*0ed0*/ 	.word	0x0001e0f0
        /*0ed4*/ 	.word	0x00000003
        /*0ed8*/ 	.word	0x00000000
        /*0edc*/ 	.short	0x0101
        /*0ede*/ 	.byte	0x3f
	.zero		1


	//   ....[43]....
        /*0ee0*/ 	.word	0x00021270
        /*0ee4*/ 	.word	0x00000000
        /*0ee8*/ 	.word	0x00000000
        /*0eec*/ 	.short	0x0101
        /*0eee*/ 	.byte	0x3f
	.zero		1


	//   ....[44]....
        /*0ef0*/ 	.word	0x00021cc0
        /*0ef4*/ 	.word	0x00000004
        /*0ef8*/ 	.word	0x00000000
        /*0efc*/ 	.short	0x0101
        /*0efe*/ 	.byte	0x3f
	.zero		1


	//   ....[45]....
        /*0f00*/ 	.word	0x00026660
        /*0f04*/ 	.word	0x00000011
        /*0f08*/ 	.word	0x00032440
        /*0f0c*/ 	.short	0x010a
        /*0f0e*/ 	.byte	0x3f
	.zero		1


	//   ....[46]....
        /*0f10*/ 	.word	0x00026ca0
        /*0f14*/ 	.word	0x00000011
        /*0f18*/ 	.word	0x00032430
        /*0f1c*/ 	.short	0x0107
        /*0f1e*/ 	.byte	0x3f
	.zero		1


	//   ....[47]....
        /*0f20*/ 	.word	0x00026d70
        /*0f24*/ 	.word	0x00000011
        /*0f28*/ 	.word	0x00032430
        /*0f2c*/ 	.short	0x0101
        /*0f2e*/ 	.byte	0x3f
	.zero		1


	//   ....[48]....
        /*0f30*/ 	.word	0x000278a0
        /*0f34*/ 	.word	0x00000016
        /*0f38*/ 	.word	0x00032400
        /*0f3c*/ 	.short	0x0107
        /*0f3e*/ 	.byte	0x3f
	.zero		1


	//   ....[49]....
        /*0f40*/ 	.word	0x00027930
        /*0f44*/ 	.word	0x00000016
        /*0f48*/ 	.word	0x00032400
        /*0f4c*/ 	.short	0x0101
        /*0f4e*/ 	.byte	0x3f
	.zero		1


	//   ....[50]....
        /*0f50*/ 	.word	0x00028440
        /*0f54*/ 	.word	0x00000016
        /*0f58*/ 	.word	0x00032410
        /*0f5c*/ 	.short	0x0107
        /*0f5e*/ 	.byte	0x3f
	.zero		1


	//   ....[51]....
        /*0f60*/ 	.word	0x00028540
        /*0f64*/ 	.word	0x00000016
        /*0f68*/ 	.word	0x00032410
        /*0f6c*/ 	.short	0x0101
        /*0f6e*/ 	.byte	0x3f
	.zero		1


	//   ....[52]....
        /*0f70*/ 	.word	0x00028560
        /*0f74*/ 	.word	0x00000016
        /*0f78*/ 	.word	0x00032420
        /*0f7c*/ 	.short	0x010a
        /*0f7e*/ 	.byte	0x3f
	.zero		1


	//   ....[53]....
        /*0f80*/ 	.word	0x000285e0
        /*0f84*/ 	.word	0x00000011
        /*0f88*/ 	.word	0x00032460
        /*0f8c*/ 	.short	0x010a
        /*0f8e*/ 	.byte	0x3f
	.zero		1


	//   ....[54]....
        /*0f90*/ 	.word	0x00028d50
        /*0f94*/ 	.word	0x00000011
        /*0f98*/ 	.word	0x00032450
        /*0f9c*/ 	.short	0x0107
        /*0f9e*/ 	.byte	0x3f
	.zero		1


	//   ....[55]....
        /*0fa0*/ 	.word	0x00028e10
        /*0fa4*/ 	.word	0x00000011
        /*0fa8*/ 	.word	0x00032450
        /*0fac*/ 	.short	0x0101
        /*0fae*/ 	.byte	0x3f
	.zero		1


	//   ....[56]....
        /*0fb0*/ 	.word	0x00029140
        /*0fb4*/ 	.word	0x0000000a
        /*0fb8*/ 	.word	0x00032440
        /*0fbc*/ 	.short	0x010a
        /*0fbe*/ 	.byte	0x3f
	.zero		1


	//   ....[57]....
        /*0fc0*/ 	.word	0x000294f0
        /*0fc4*/ 	.word	0x0000000a
        /*0fc8*/ 	.word	0x00032430
        /*0fcc*/ 	.short	0x0107
        /*0fce*/ 	.byte	0x3f
	.zero		1


	//   ....[58]....
        /*0fd0*/ 	.word	0x000295a0
        /*0fd4*/ 	.word	0x0000000a
        /*0fd8*/ 	.word	0x00032430
        /*0fdc*/ 	.short	0x0101
        /*0fde*/ 	.byte	0x3f
	.zero		1


	//   ....[59]....
        /*0fe0*/ 	.word	0x000295d0
        /*0fe4*/ 	.word	0x0000000a
        /*0fe8*/ 	.word	0x00032460
        /*0fec*/ 	.short	0x010a
        /*0fee*/ 	.byte	0x3f
	.zero		1


	//   ....[60]....
        /*0ff0*/ 	.word	0x00029ad0
        /*0ff4*/ 	.word	0x0000000a
        /*0ff8*/ 	.word	0x00032450
        /*0ffc*/ 	.short	0x0107
        /*0ffe*/ 	.byte	0x3f
	.zero		1


	//   ....[61]....
        /*1000*/ 	.word	0x00029b80
        /*1004*/ 	.word	0x0000000a
        /*1008*/ 	.word	0x00032450
        /*100c*/ 	.short	0x0101
        /*100e*/ 	.byte	0x3f
	.zero		1


	//   ....[62]....
        /*1010*/ 	.word	0x0002ae10
        /*1014*/ 	.word	0x00000005
        /*1018*/ 	.word	0x00032420
        /*101c*/ 	.short	0x010a
        /*101e*/ 	.byte	0x3f
	.zero		1


	//   ....[63]....
        /*1020*/ 	.word	0x0002afb0
        /*1024*/ 	.word	0x00000003
        /*1028*/ 	.word	0x00032440
        /*102c*/ 	.short	0x010a
        /*102e*/ 	.byte	0x3f
	.zero		1


	//   ....[64]....
        /*1030*/ 	.word	0x0002b050
        /*1034*/ 	.word	0x00000005
        /*1038*/ 	.word	0x00032440
        /*103c*/ 	.short	0x010a
        /*103e*/ 	.byte	0x3f
	.zero		1


	//   ....[65]....
        /*1040*/ 	.word	0x0002b090
        /*1044*/ 	.word	0x00000003
        /*1048*/ 	.word	0x00032460
        /*104c*/ 	.short	0x010a
        /*104e*/ 	.byte	0x3f
	.zero		1


	//   ....[66]....
        /*1050*/ 	.word	0x0002b0d0
        /*1054*/ 	.word	0x00000005
        /*1058*/ 	.word	0x00032460
        /*105c*/ 	.short	0x010a
        /*105e*/ 	.byte	0x3f
	.zero		1


	//   ....[67]....
        /*1060*/ 	.word	0x0002b130
        /*1064*/ 	.word	0x00000048
        /*1068*/ 	.word	0x00032400
        /*106c*/ 	.short	0x010a
        /*106e*/ 	.byte	0x3f
	.zero		1


	//   ....[68]....
        /*1070*/ 	.word	0x0002b180
        /*1074*/ 	.word	0x0000000c
        /*1078*/ 	.word	0x00000000
        /*107c*/ 	.short	0x010a
        /*107e*/ 	.byte	0x3f
	.zero		1


	//   ....[69]....
        /*1080*/ 	.word	0x0002b1d0
        /*1084*/ 	.word	0x00000048
        /*1088*/ 	.word	0x00032410
        /*108c*/ 	.short	0x010a
        /*108e*/ 	.byte	0x3f
	.zero		1


	//   ....[70]....
        /*1090*/ 	.word	0x0002b220
        /*1094*/ 	.word	0x00000008
        /*1098*/ 	.word	0x00000000
        /*109c*/ 	.short	0x010a
        /*109e*/ 	.byte	0x3f
	.zero		1


	//   ....[71]....
        /*10a0*/ 	.word	0x0002b270
        /*10a4*/ 	.word	0x00000006
        /*10a8*/ 	.word	0x00000000
        /*10ac*/ 	.short	0x010a
        /*10ae*/ 	.byte	0x3f
	.zero		1


	//   ....[72]....
        /*10b0*/ 	.word	0x0002b2c0
        /*10b4*/ 	.word	0x00000006
        /*10b8*/ 	.word	0x00000000
        /*10bc*/ 	.short	0x010a
        /*10be*/ 	.byte	0x3f
	.zero		1


	//   ....[73]....
        /*10c0*/ 	.word	0x0002b310
        /*10c4*/ 	.word	0x00000006
        /*10c8*/ 	.word	0x00000000
        /*10cc*/ 	.short	0x010a
        /*10ce*/ 	.byte	0x3f
	.zero		1


	//   ....[74]....
        /*10d0*/ 	.word	0x0002b360
        /*10d4*/ 	.word	0x00000004
        /*10d8*/ 	.word	0x00000000
        /*10dc*/ 	.short	0x010a
        /*10de*/ 	.byte	0x3f
	.zero		1


	//   ....[75]....
        /*10e0*/ 	.word	0x0002b470
        /*10e4*/ 	.word	0x00000011
        /*10e8*/ 	.word	0x00032440
        /*10ec*/ 	.short	0x010a
        /*10ee*/ 	.byte	0x3f
	.zero		1


	//   ....[76]....
        /*10f0*/ 	.word	0x0002d280
        /*10f4*/ 	.word	0x00000016
        /*10f8*/ 	.word	0x00032420
        /*10fc*/ 	.short	0x010a
        /*10fe*/ 	.byte	0x3f
	.zero		1


	//   ....[77]....
        /*1100*/ 	.word	0x0002d2d0
        /*1104*/ 	.word	0x00000011
        /*1108*/ 	.word	0x00032460
        /*110c*/ 	.short	0x010a
        /*110e*/ 	.byte	0x3f
	.zero		1


	//   ....[78]....
        /*1110*/ 	.word	0x0002dc20
        /*1114*/ 	.word	0x0000000a
        /*1118*/ 	.word	0x00032440
        /*111c*/ 	.short	0x010a
        /*111e*/ 	.byte	0x3f
	.zero		1


	//   ....[79]....
        /*1120*/ 	.word	0x0002e2f0
        /*1124*/ 	.word	0x0000000a
        /*1128*/ 	.word	0x00032460
        /*112c*/ 	.short	0x010a
        /*112e*/ 	.byte	0x3f
	.zero		1


	//   ....[80]....
        /*1130*/ 	.word	0x0002f450
        /*1134*/ 	.word	0x00000005
        /*1138*/ 	.word	0x00032420
        /*113c*/ 	.short	0x010a
        /*113e*/ 	.byte	0x3f
	.zero		1


	//   ....[81]....
        /*1140*/ 	.word	0x0002f5f0
        /*1144*/ 	.word	0x00000003
        /*1148*/ 	.word	0x00032440
        /*114c*/ 	.short	0x010a
        /*114e*/ 	.byte	0x3f
	.zero		1


	//   ....[82]....
        /*1150*/ 	.word	0x0002f640
        /*1154*/ 	.word	0x00000005
        /*1158*/ 	.word	0x00032440
        /*115c*/ 	.short	0x010a
        /*115e*/ 	.byte	0x3f
	.zero		1


	//   ....[83]....
        /*1160*/ 	.word	0x0002f690
        /*1164*/ 	.word	0x00000003
        /*1168*/ 	.word	0x00032460
        /*116c*/ 	.short	0x010a
        /*116e*/ 	.byte	0x3f
	.zero		1


	//   ....[84]....
        /*1170*/ 	.word	0x0002fa50
        /*1174*/ 	.word	0x00000014
        /*1178*/ 	.word	0x00000000
        /*117c*/ 	.short	0x010a
        /*117e*/ 	.byte	0x3f
	.zero		1


	//   ....[85]....
        /*1180*/ 	.word	0x0002fb90
        /*1184*/ 	.word	0x00000006
        /*1188*/ 	.word	0x00000000
        /*118c*/ 	.short	0x010a
        /*118e*/ 	.byte	0x3f
	.zero		1


	//   ....[86]....
        /*1190*/ 	.word	0x000301f0
        /*1194*/ 	.word	0x0000000d
        /*1198*/ 	.word	0x00000000
        /*119c*/ 	.short	0x010a
        /*119e*/ 	.byte	0x3f
	.zero		1


	//   ....[87]....
        /*11a0*/ 	.word	0x00030330
        /*11a4*/ 	.word	0x00000014
        /*11a8*/ 	.word	0x00000000
        /*11ac*/ 	.short	0x010a
        /*11ae*/ 	.byte	0x3f
	.zero		1


	//   ....[88]....
        /*11b0*/ 	.word	0x000315e0
        /*11b4*/ 	.word	0x00000007
        /*11b8*/ 	.word	0x00000000
        /*11bc*/ 	.short	0x0101
        /*11be*/ 	.byte	0x3f
	.zero		1


	//   ....[89]....
        /*11c0*/ 	.word	0x0004ad30
        /*11c4*/ 	.word	0x00000000
        /*11c8*/ 	.word	0x00000000
        /*11cc*/ 	.short	0x0101
        /*11ce*/ 	.byte	0x3f
	.zero		1


	//   ....[90]....
        /*11d0*/ 	.word	0x0004ad50
        /*11d4*/ 	.word	0x00000006
        /*11d8*/ 	.word	0x00000000
        /*11dc*/ 	.short	0x010a
        /*11de*/ 	.byte	0x3f
	.zero		1


	//   ....[91]....
        /*11e0*/ 	.word	0x0004ada0
        /*11e4*/ 	.word	0x00000014
        /*11e8*/ 	.word	0x00000000
        /*11ec*/ 	.short	0x010a
        /*11ee*/ 	.byte	0x3f
	.zero		1


	//----- nvinfo : EIATTR_NUM_MBARRIERS
	.align		4
.L_1402:
        /*11f0*/ 	.byte	0x03, 0x38
        /*11f2*/ 	.short	0x0017


	//----- nvinfo : EIATTR_EXIT_INSTR_OFFSETS
	.align		4
        /*11f4*/ 	.byte	0x04, 0x1c
        /*11f6*/ 	.short	(.L_1404 - .L_1403)


	//   ....[0]....
.L_1403:
        /*11f8*/ 	.word	0x00000b00


	//   ....[1]....
        /*11fc*/ 	.word	0x00024050


	//   ....[2]....
        /*1200*/ 	.word	0x0002b120


	//----- nvinfo : EIATTR_MAX_THREADS
	.align		4
.L_1404:
        /*1204*/ 	.byte	0x04, 0x05
        /*1206*/ 	.short	(.L_1406 - .L_1405)
.L_1405:
        /*1208*/ 	.word	0x00000180
        /*120c*/ 	.word	0x00000001
        /*1210*/ 	.word	0x00000001


	//----- nvinfo : EIATTR_CRS_STACK_SIZE
	.align		4
.L_1406:
        /*1214*/ 	.byte	0x04, 0x1e
        /*1216*/ 	.short	(.L_1408 - .L_1407)
.L_1407:
        /*1218*/ 	.word	0x00000000


	//----- nvinfo : EIATTR_CBANK_PARAM_SIZE
	.align		4
.L_1408:
        /*121c*/ 	.byte	0x03, 0x19
        /*121e*/ 	.short	0x0bf0


	//----- nvinfo : EIATTR_PARAM_CBANK
	.align		4
        /*1220*/ 	.byte	0x04, 0x0a
        /*1222*/ 	.short	(.L_1410 - .L_1409)
	.align		4
.L_1409:
        /*1224*/ 	.word	index@(.nv.constant0._ZN7cutlass13device_kernelIN5flash11enable_sm90INS1_16FlashAttnFwdSm90INS1_25CollectiveMainloopFwdSm90ILi2EN4cute5tupleIJNS5_1CILi1EEES8_S8_EEENS6_IJNS7_ILi128EEENS7_ILi96EEENS7_ILi64EEEEEELi256ENS_6half_tEfNS_4arch4Sm90ELb0ELb1ELb0ELb1ELb1ELb0ELb1ELb1ELb0ELb1ELb1ELb0EEENS1_21CollectiveEpilogueFwdINS6_IJSA_NS7_ILi256EEESB_EEES9_SE_SG_Li256ELb1ELb1ELb1ELb0EEENS1_36VarlenDynamicPersistentTileSchedulerILi128ELi96ELi256ELi128ELb1ELb1ELb1ELb1ELb0ELb1EEEEEEEEEvNT_6ParamsE)
        /*1228*/ 	.short	0x0210
        /*122a*/ 	.short	0x0bf0


	//----- nvinfo : EIATTR_SW_WAR
	.align		4
.L_1410:
        /*122c*/ 	.byte	0x04, 0x36
        /*122e*/ 	.short	(.L_1412 - .L_1411)
.L_1411:
        /*1230*/ 	.word	0x00000008
.L_1412:


//--------------------- .nv.info._ZN7cutlass13device_kernelIN5flash11enable_sm90INS1_16FlashAttnFwdSm90INS1_25CollectiveMainloopFwdSm90ILi2EN4cute5tupleIJNS5_1CILi1EEES8_S8_EEENS6_IJNS7_ILi128EEENS7_ILi96EEENS7_ILi64EEEEEELi256ENS_6half_tEfNS_4arch4Sm90ELb0ELb1ELb0ELb1ELb1ELb1ELb1ELb1ELb0ELb1ELb1ELb0EEENS1_21CollectiveEpilogueFwdINS6_IJSA_NS7_ILi256EEESB_EEES9_SE_SG_Li256ELb1ELb1ELb1ELb0EEENS1_36VarlenDynamicPersistentTileSchedulerILi128ELi96ELi256ELi128ELb1ELb1ELb1ELb1ELb0ELb1EEEEEEEEEvNT_6ParamsE --------------------------
	.section	.nv.info._ZN7cutlass13device_kernelIN5flash11enable_sm90INS1_16FlashAttnFwdSm90INS1_25CollectiveMainloopFwdSm90ILi2EN4cute5tupleIJNS5_1CILi1EEES8_S8_EEENS6_IJNS7_ILi128EEENS7_ILi96EEENS7_ILi64EEEEEELi256ENS_6half_tEfNS_4arch4Sm90ELb0ELb1ELb0ELb1ELb1ELb1ELb1ELb1ELb0ELb1ELb1ELb0EEENS1_21CollectiveEpilogueFwdINS6_IJSA_NS7_ILi256EEESB_EEES9_SE_SG_Li256ELb1ELb1ELb1ELb0EEENS1_36VarlenDynamicPersistentTileSchedulerILi128ELi96ELi256ELi128ELb1ELb1ELb1ELb1ELb0ELb1EEEEEEEEEvNT_6ParamsE,"",@"SHT_CUDA_INFO"
	.sectionflags	@""
	.align	4


	//----- nvinfo : EIATTR_CUDA_API_VERSION
	.align		4
        /*0000*/ 	.byte	0x04, 0x37
        /*0002*/ 	.short	(.L_1414 - .L_1413)
.L_1413:
        /*0004*/ 	.word	0x00000082


	//----- nvinfo : EIATTR_KPARAM_INFO
	.align		4
.L_1414:
        /*0008*/ 	.byte	0x04, 0x17
        /*000a*/ 	.short	(.L_1416 - .L_1415)
.L_1415:
        /*000c*/ 	.word	0x00000000
        /*0010*/ 	.short	0x0000
        /*0012*/ 	.short	0x0070
        /*0014*/ 	.byte	0x00, 0xf0, 0x01, 0x2e


	//----- nvinfo : EIATTR_SPARSE_MMA_MASK
	.align		4
.L_1416:
        /*0018*/ 	.byte	0x03, 0x50
        /*001a*/ 	.short	0x0000


	//----- nvinfo : EIATTR_MAXREG_COUNT
	.align		4
        /*001c*/ 	.byte	0x03, 0x1b
        /*001e*/ 	.short	0x00a8


	//----- nvinfo : EIATTR_NUM_BARRIERS
	.align		4
        /*0020*/ 	.byte	0x02, 0x4c
        /*0022*/ 	.byte	0x10
	.zero		1


	//----- nvinfo : EIATTR_EXTERNS
	.align		4
        /*0024*/ 	.byte	0x04, 0x0f
        /*0026*/ 	.short	(.L_1418 - .L_1417)


	//   ....[0]....
	.align		4
.L_1417:
        /*0028*/ 	.word	index@(__assertfail)


	//----- nvinfo : EIATTR_ANNOTATIONS
	.align		4
.L_1418:
        /*002c*/ 	.byte	0x04, 0x55
        /*002e*/ 	.short	(.L_1420 - .L_1419)


	//   ....[0]....
.L_1419:
        /* <DEDUP_REMOVED lines=114> */


	//----- nvinfo : EIATTR_MERCURY_ISA_VERSION
	.align		4
.L_1420:
        /*0740*/ 	.byte	0x03, 0x5f
        /*0742*/ 	.short	0x0101


	//----- nvinfo : EIATTR_UNUSED_LOAD_BYTE_OFFSET
	.align		4
        /*0744*/ 	.byte	0x04, 0x44
        /*0746*/ 	.short	(.L_1422 - .L_1421)


	//   ....[0]....
.L_1421:
        /*0748*/ 	.word	0x00000b70
        /*074c*/ 	.word	0x0000fff0


	//   ....[1]....
        /*0750*/ 	.word	0x0002bab0
        /*0754*/ 	.word	0x0000fff0


	//----- nvinfo : EIATTR_INT_WARP_WIDE_INSTR_OFFSETS
	.align		4
.L_1422:
        /*0758*/ 	.byte	0x04, 0x31
        /*075a*/ 	.short	(.L_1424 - .L_1423)


	//   ....[0]....
.L_1423:
        /*075c*/ 	.word	0x00000180


	//   ....[1]....
        /*0760*/ 	.word	0x000001c0


	//   ....[2]....
        /*0764*/ 	.word	0x00000230


	//   ....[3]....
        /*0768*/ 	.word	0x00000240


	//   ....[4]....
        /*076c*/ 	.word	0x000342c0


	//   ....[5]....
        /*0770*/ 	.word	0x00034350


	//   ....[6]....
        /*0774*/ 	.word	0x00038220


	//   ....[7]....
        /*0778*/ 	.word	0x000382b0


	//----- nvinfo : EIATTR_COOP_GROUP_MASK_REGIDS
	.align		4
.L_1424:
        /*077c*/ 	.byte	0x04, 0x29
        /*077e*/ 	.short	(.L_1426 - .L_1425)


	//   ....[0]....
.L_1425:
        /*0780*/ 	.word	0xffffffff


	//   ....[1]....
        /*0784*/ 	.word	0xffffffff


	//   ....[2]....
        /*0788*/ 	.word	0xffffffff


	//   ....[3]....
        /*078c*/ 	.word	0xffffffff


	//   ....[4]....
        /*0790*/ 	.word	0xffffffff


	//   ....[5]....
        /*0794*/ 	.word	0xffffffff


	//   ....[6]....
        /*0798*/ 	.word	0xffffffff


	//   ....[7]....
        /*079c*/ 	.word	0xffffffff


	//   ....[8]....
        /*07a0*/ 	.word	0xffffffff


	//   ....[9]....
        /*07a4*/ 	.word	0xffffffff


	//   ....[10]....
        /*07a8*/ 	.word	0xffffffff


	//   ....[11]....
        /*07ac*/ 	.word	0xffffffff


	//   ....[12]....
        /*07b0*/ 	.word	0xffffffff


	//   ....[13]....
        /*07b4*/ 	.word	0xffffffff


	//   ....[14]....
        /*07b8*/ 	.word	0xffffffff


	//   ....[15]....
        /*07bc*/ 	.word	0xffffffff


	//   ....[16]....
        /*07c0*/ 	.word	0xffffffff


	//   ....[17]....
        /*07c4*/ 	.word	0xffffffff


	//   ....[18]....
        /*07c8*/ 	.word	0xffffffff


	//   ....[19]....
        /*07cc*/ 	.word	0xffffffff


	//   ....[20]....
        /*07d0*/ 	.word	0xffffffff


	//   ....[21]....
        /*07d4*/ 	.word	0xffffffff


	//   ....[22]....
        /*07d8*/ 	.word	0xffffffff


	//   ....[23]....
        /*07dc*/ 	.word	0xffffffff


	//   ....[24]....
        /*07e0*/ 	.word	0xffffffff


	//   ....[25]....
        /*07e4*/ 	.word	0xffffffff


	//   ....[26]....
        /*07e8*/ 	.word	0xffffffff


	//   ....[27]....
        /*07ec*/ 	.word	0xffffffff


	//   ....[28]....
        /*07f0*/ 	.word	0xffffffff


	//   ....[29]....
        /*07f4*/ 	.word	0xffffffff


	//   ....[30]....
        /*07f8*/ 	.word	0xffffffff


	//   ....[31]....
        /*07fc*/ 	.word	0xffffffff


	//   ....[32]....
        /*0800*/ 	.word	0xffffffff


	//   ....[33]....
        /*0804*/ 	.word	0xffffffff


	//   ....[34]....
        /*0808*/ 	.word	0xffffffff


	//   ....[35]....
        /*080c*/ 	.word	0xffffffff


	//   ....[36]....
        /*0810*/ 	.word	0xffffffff


	//   ....[37]....
        /*0814*/ 	.word	0xffffffff


	//   ....[38]....
        /*0818*/ 	.word	0xffffffff


	//   ....[39]....
        /*081c*/ 	.word	0xffffffff


	//   ....[40]....
        /*0820*/ 	.word	0xffffffff


	//   ....[41]....
        /*0824*/ 	.word	0xffffffff


	//   ....[42]....
        /*0828*/ 	.word	0xffffffff


	//   ....[43]....
        /*082c*/ 	.word	0xffffffff


	//   ....[44]....
        /*0830*/ 	.word	0xffffffff


	//   ....[45]....
        /*0834*/ 	.word	0xffffffff


	//   ....[46]....
        /*0838*/ 	.word	0xffffffff


	//   ....[47]....
        /*083c*/ 	.word	0xffffffff


	//   ....[48]....
        /*0840*/ 	.word	0xffffffff


	//   ....[49]....
        /*0844*/ 	.word	0xffffffff


	//   ....[50]....
        /*0848*/ 	.word	0xffffffff


	//   ....[51]....
        /*084c*/ 	.word	0xffffffff


	//   ....[52]....
        /*0850*/ 	.word	0xffffffff


	//   ....[53]....
        /*0854*/ 	.word	0xffffffff


	//   ....[54]....
        /*0858*/ 	.word	0xffffffff


	//   ....[55]....
        /*085c*/ 	.word	0xffffffff


	//   ....[56]....
        /*0860*/ 	.word	0xffffffff


	//   ....[57]....
        /*0864*/ 	.word	0xffffffff


	//   ....[58]....
        /*0868*/ 	.word	0xffffffff


	//   ....[59]....
        /*086c*/ 	.word	0xffffffff


	//   ....[60]....
        /*0870*/ 	.word	0xffffffff


	//   ....[61]....
        /*0874*/ 	.word	0xffffffff


	//   ....[62]....
        /*0878*/ 	.word	0xffffffff


	//   ....[63]....
        /*087c*/ 	.word	0xffffffff


	//   ....[64]....
        /*0880*/ 	.word	0xffffffff


	//   ....[65]....
        /*0884*/ 	.word	0xffffffff


	//   ....[66]....
        /*0888*/ 	.word	0xffffffff


	//   ....[67]....
        /*088c*/ 	.word	0xffffffff


	//   ....[68]....
        /*0890*/ 	.word	0xffffffff


	//   ....[69]....
        /*0894*/ 	.word	0xffffffff


	//   ....[70]....
        /*0898*/ 	.word	0xffffffff


	//   ....[71]....
        /*089c*/ 	.word	0xffffffff


	//   ....[72]....
        /*08a0*/ 	.word	0xffffffff


	//   ....[73]....
        /*08a4*/ 	.word	0xffffffff


	//   ....[74]....
        /*08a8*/ 	.word	0xffffffff


	//   ....[75]....
        /*08ac*/ 	.word	0xffffffff


	//   ....[76]....
        /*08b0*/ 	.word	0xffffffff


	//   ....[77]....
        /*08b4*/ 	.word	0xffffffff


	//   ....[78]....
        /*08b8*/ 	.word	0xffffffff


	//   ....[79]....
        /*08bc*/ 	.word	0xffffffff


	//   ....[80]....
        /*08c0*/ 	.word	0xffffffff


	//   ....[81]....
        /*08c4*/ 	.word	0xffffffff


	//   ....[82]....
        /*08c8*/ 	.word	0xffffffff


	//   ....[83]....
        /*08cc*/ 	.word	0xffffffff


	//   ....[84]....
        /*08d0*/ 	.word	0xffffffff


	//   ....[85]....
        /*08d4*/ 	.word	0xffffffff


	//   ....[86]....
        /*08d8*/ 	.word	0xffffffff


	//   ....[87]....
        /*08dc*/ 	.word	0xffffffff


	//   ....[88]....
        /*08e0*/ 	.word	0xffffffff


	//   ....[89]....
        /*08e4*/ 	.word	0xffffffff


	//   ....[90]....
        /*08e8*/ 	.word	0xffffffff


	//   ....[91]....
        /*08ec*/ 	.word	0xffffffff


	//   ....[92]....
        /*08f0*/ 	.word	0xffffffff


	//   ....[93]....
        /*08f4*/ 	.word	0xffffffff


	//   ....[94]....
        /*08f8*/ 	.word	0xffffffff


	//   ....[95]....
        /*08fc*/ 	.word	0xffffffff


	//   ....[96]....
        /*0900*/ 	.word	0xffffffff


	//   ....[97]....
        /*0904*/ 	.word	0xffffffff


	//   ....[98]....
        /*0908*/ 	.word	0xffffffff


	//   ....[99]....
        /*090c*/ 	.word	0xffffffff


	//   ....[100]....
        /*0910*/ 	.word	0xffffffff


	//   ....[101]....
        /*0914*/ 	.word	0xffffffff


	//   ....[102]....
        /*0918*/ 	.word	0xffffffff


	//   ....[103]....
        /*091c*/ 	.word	0xffffffff


	//   ....[104]....
        /*0920*/ 	.word	0xffffffff


	//   ....[105]....
        /*0924*/ 	.word	0xffffffff


	//   ....[106]....
        /*0928*/ 	.word	0xffffffff


	//   ....[107]....
        /*092c*/ 	.word	0xffffffff


	//   ....[108]....
        /*0930*/ 	.word	0xffffffff


	//   ....[109]....
        /*0934*/ 	.word	0xffffffff


	//   ....[110]....
        /*0938*/ 	.word	0xffffffff


	//   ....[111]....
        /*093c*/ 	.word	0xffffffff


	//   ....[112]....
        /*0940*/ 	.word	0xffffffff


	//   ....[113]....
        /*0944*/ 	.word	0xffffffff


	//   ....[114]....
        /*0948*/ 	.word	0xffffffff


	//   ....[115]....
        /*094c*/ 	.word	0xffffffff


	//   ....[116]....
        /*0950*/ 	.word	0xffffffff


	//   ....[117]....
        /*0954*/ 	.word	0xffffffff


	//   ....[118]....
        /*0958*/ 	.word	0xffffffff


	//   ....[119]....
        /*095c*/ 	.word	0xffffffff


	//   ....[120]....
        /*0960*/ 	.word	0xffffffff


	//   ....[121]....
        /*0964*/ 	.word	0xffffffff


	//   ....[122]....
        /*0968*/ 	.word	0xffffffff


	//   ....[123]....
        /*096c*/ 	.word	0xffffffff


	//   ....[124]....
        /*0970*/ 	.word	0xffffffff


	//   ....[125]....
        /*0974*/ 	.word	0xffffffff


	//   ....[126]....
        /*0978*/ 	.word	0xffffffff


	//   ....[127]....
        /*097c*/ 	.word	0xffffffff


	//   ....[128]....
        /*0980*/ 	.word	0xffffffff


	//   ....[129]....
        /*0984*/ 	.word	0xffffffff


	//   ....[130]....
        /*0988*/ 	.word	0xffffffff


	//   ....[131]....
        /*098c*/ 	.word	0xffffffff


	//   ....[132]....
        /*0990*/ 	.word	0xffffffff


	//   ....[133]....
        /*0994*/ 	.word	0xffffffff


	//   ....[134]....
        /*0998*/ 	.word	0xffffffff


	//   ....[135]....
        /*099c*/ 	.word	0xffffffff


	//   ....[136]....
        /*09a0*/ 	.word	0xffffffff


	//   ....[137]....
        /*09a4*/ 	.word	0xffffffff


	//   ....[138]....
        /*09a8*/ 	.word	0xffffffff


	//   ....[139]....
        /*09ac*/ 	.word	0xffffffff


	//   ....[140]....
        /*09b0*/ 	.word	0xffffffff


	//   ....[141]....
        /*09b4*/ 	.word	0xffffffff


	//   ....[142]....
        /*09b8*/ 	.word	0xffffffff


	//   ....[143]....
        /*09bc*/ 	.word	0xffffffff


	//   ....[144]....
        /*09c0*/ 	.word	0xffffffff


	//   ....[145]....
        /*09c4*/ 	.word	0xffffffff


	//   ....[146]....
        /*09c8*/ 	.word	0xffffffff


	//   ....[147]....
        /*09cc*/ 	.word	0xffffffff


	//   ....[148]....
        /*09d0*/ 	.word	0xffffffff


	//   ....[149]....
        /*09d4*/ 	.word	0xffffffff


	//   ....[150]....
        /*09d8*/ 	.word	0xffffffff


	//   ....[151]....
        /*09dc*/ 	.word	0xffffffff


	//   ....[152]....
        /*09e0*/ 	.word	0xffffffff


	//   ....[153]....
        /*09e4*/ 	.word	0xffffffff


	//   ....[154]....
        /*09e8*/ 	.word	0xffffffff


	//   ....[155]....
        /*09ec*/ 	.word	0xffffffff


	//   ....[156]....
        /*09f0*/ 	.word	0xffffffff


	//   ....[157]....
        /*09f4*/ 	.word	0xffffffff


	//   ....[158]....
        /*09f8*/ 	.word	0xffffffff


	//   ....[159]....
        /*09fc*/ 	.word	0xffffffff


	//   ....[160]....
        /*0a00*/ 	.word	0xffffffff


	//   ....[161]....
        /*0a04*/ 	.word	0xffffffff


	//   ....[162]....
        /*0a08*/ 	.word	0xffffffff


	//   ....[163]....
        /*0a0c*/ 	.word	0xffffffff


	//   ....[164]....
        /*0a10*/ 	.word	0xffffffff


	//   ....[165]....
        /*0a14*/ 	.word	0xffffffff


	//   ....[166]....
        /*0a18*/ 	.word	0xffffffff


	//   ....[167]....
        /*0a1c*/ 	.word	0xffffffff


	//   ....[168]....
        /*0a20*/ 	.word	0xffffffff


	//   ....[169]....
        /*0a24*/ 	.word	0xffffffff


	//   ....[170]....
        /*0a28*/ 	.word	0xffffffff


	//   ....[171]....
        /*0a2c*/ 	.word	0xffffffff


	//   ....[172]....
        /*0a30*/ 	.word	0xffffffff


	//   ....[173]....
        /*0a34*/ 	.word	0xffffffff


	//   ....[174]....
        /*0a38*/ 	.word	0xffffffff


	//   ....[175]....
        /*0a3c*/ 	.word	0xffffffff


	//   ....[176]....
        /*0a40*/ 	.word	0xffffffff


	//   ....[177]....
        /*0a44*/ 	.word	0xffffffff


	//   ....[178]....
        /*0a48*/ 	.word	0xffffffff


	//   ....[179]....
        /*0a4c*/ 	.word	0xffffffff


	//   ....[180]....
        /*0a50*/ 	.word	0xffffffff


	//   ....[181]....
        /*0a54*/ 	.word	0xffffffff


	//   ....[182]....
        /*0a58*/ 	.word	0xffffffff


	//   ....[183]....
        /*0a5c*/ 	.word	0xffffffff


	//   ....[184]....
        /*0a60*/ 	.word	0xffffffff


	//   ....[185]....
        /*0a64*/ 	.word	0xffffffff


	//   ....[186]....
        /*0a68*/ 	.word	0xffffffff


	//   ....[187]....
        /*0a6c*/ 	.word	0xffffffff


	//   ....[188]....
        /*0a70*/ 	.word	0xffffffff


	//   ....[189]....
        /*0a74*/ 	.word	0xffffffff


	//   ....[190]....
        /*0a78*/ 	.word	0xffffffff


	//   ....[191]....
        /*0a7c*/ 	.word	0xffffffff


	//   ....[192]....
        /*0a80*/ 	.word	0xffffffff


	//   ....[193]....
        /*0a84*/ 	.word	0xffffffff


	//   ....[194]....
        /*0a88*/ 	.word	0xffffffff


	//   ....[195]....
        /*0a8c*/ 	.word	0xffffffff


	//   ....[196]....
        /*0a90*/ 	.word	0xffffffff


	//   ....[197]....
        /*0a94*/ 	.word	0xffffffff


	//   ....[198]....
        /*0a98*/ 	.word	0xffffffff


	//   ....[199]....
        /*0a9c*/ 	.word	0xffffffff


	//   ....[200]....
        /*0aa0*/ 	.word	0xffffffff


	//   ....[201]....
        /*0aa4*/ 	.word	0x0500000f


	//   ....[202]....
        /*0aa8*/ 	.word	0x0500000f


	//   ....[203]....
        /*0aac*/ 	.word	0x0500000f


	//   ....[204]....
        /*0ab0*/ 	.word	0x0500000f


	//   ....[205]....
        /*0ab4*/ 	.word	0x0500000f


	//   ....[206]....
        /*0ab8*/ 	.word	0x0500000f


	//   ....[207]....
        /*0abc*/ 	.word	0x0500000f


	//   ....[208]....
        /*0ac0*/ 	.word	0x0500000f


	//   ....[209]....
        /*0ac4*/ 	.word	0x0500000f


	//   ....[210]....
        /*0ac8*/ 	.word	0x0500000f


	//   ....[211]....
        /*0acc*/ 	.word	0x0500000f


	//   ....[212]....
        /*0ad0*/ 	.word	0x0500000f


	//   ....[213]....
        /*0ad4*/ 	.word	0x0500000f


	//   ....[214]....
        /*0ad8*/ 	.word	0x0500000f


	//   ....[215]....
        /*0adc*/ 	.word	0x0500000f


	//   ....[216]....
        /*0ae0*/ 	.word	0x0500000f


	//   ....[217]....
        /*0ae4*/ 	.word	0x0500000f


	//   ....[218]....
        /*0ae8*/ 	.word	0x0500000f


	//   ....[219]....
        /*0aec*/ 	.word	0x0500000f


	//   ....[220]....
        /*0af0*/ 	.word	0x0500000f


	//   ....[221]....
        /*0af4*/ 	.word	0x0500000f


	//   ....[222]....
        /*0af8*/ 	.word	0x0500000f


	//   ....[223]....
        /*0afc*/ 	.word	0x0500000f


	//   ....[224]....
        /*0b00*/ 	.word	0x0500000f


	//   ....[225]....
        /*0b04*/ 	.word	0x0500000f


	//   ....[226]....
        /*0b08*/ 	.word	0x0500000f


	//   ....[227]....
        /*0b0c*/ 	.word	0x0500000f


	//   ....[228]....
        /*0b10*/ 	.word	0x0500000f


	//   ....[229]....
        /*0b14*/ 	.word	0x0500000f


	//   ....[230]....
        /*0b18*/ 	.word	0x0500000f


	//   ....[231]....
        /*0b1c*/ 	.word	0x0500000f


	//   ....[232]....
        /*0b20*/ 	.word	0x0500000f


	//   ....[233]....
        /*0b24*/ 	.word	0x0500000f


	//   ....[234]....
        /*0b28*/ 	.word	0x0500000f


	//   ....[235]....
        /*0b2c*/ 	.word	0x0500000f


	//   ....[236]....
        /*0b30*/ 	.word	0x0500000f


	//   ....[237]....
        /*0b34*/ 	.word	0x0500000f


	//   ....[238]....
        /*0b38*/ 	.word	0x0500000f


	//   ....[239]....
        /*0b3c*/ 	.word	0x0500000f


	//   ....[240]....
        /*0b40*/ 	.word	0x0500000f


	//   ....[241]....
        /*0b44*/ 	.word	0x0500000f


	//   ....[242]....
        /*0b48*/ 	.word	0x0500000f


	//   ....[243]....
        /*0b4c*/ 	.word	0x0500000f


	//   ....[244]....
        /*0b50*/ 	.word	0x0500000f


	//   ....[245]....
        /*0b54*/ 	.word	0x0500000f


	//   ....[246]....
        /*0b58*/ 	.word	0x0500000f


	//   ....[247]....
        /*0b5c*/ 	.word	0x0500000f


	//   ....[248]....
        /*0b60*/ 	.word	0x0500000f


	//   ....[249]....
        /*0b64*/ 	.word	0x0500000f


	//   ....[250]....
        /*0b68*/ 	.word	0x0500000f


	//   ....[251]....
        /*0b6c*/ 	.word	0x0500000f


	//   ....[252]....
        /*0b70*/ 	.word	0x0500000f


	//   ....[253]....
        /*0b74*/ 	.word	0x0500000f


	//   ....[254]....
        /*0b78*/ 	.word	0x0500000f


	//   ....[255]....
        /*0b7c*/ 	.word	0x0500000f


	//   ....[0]....
        /*0b80*/ 	.word	0x0500000f


	//   ....[1]....
        /*0b84*/ 	.word	0x0500000f


	//   ....[2]....
        /*0b88*/ 	.word	0x0500000f


	//   ....[3]....
        /*0b8c*/ 	.word	0x0500000f


	//   ....[4]....
        /*0b90*/ 	.word	0x0500000f


	//   ....[5]....
        /*0b94*/ 	.word	0x0500000f


	//   ....[6]....
        /*0b98*/ 	.word	0x0500000f


	//   ....[7]....
        /*0b9c*/ 	.word	0x0500000f


	//   ....[8]....
        /*0ba0*/ 	.word	0x0500000f


	//   ....[9]....
        /*0ba4*/ 	.word	0x0500000f


	//   ....[10]....
        /*0ba8*/ 	.word	0x0500000f


	//   ....[11]....
        /*0bac*/ 	.word	0x0500000f


	//   ....[12]....
        /*0bb0*/ 	.word	0x0500000f


	//   ....[13]....
        /*0bb4*/ 	.word	0x0500000f


	//   ....[14]....
        /*0bb8*/ 	.word	0x0500000f


	//   ....[15]....
        /*0bbc*/ 	.word	0x0500000f


	//   ....[16]....
        /*0bc0*/ 	.word	0x0500000f


	//   ....[17]....
        /*0bc4*/ 	.word	0x0500000f


	//   ....[18]....
        /*0bc8*/ 	.word	0x0500000f


	//   ....[19]....
        /*0bcc*/ 	.word	0x0500000f


	//   ....[20]....
        /*0bd0*/ 	.word	0x0500000f


	//   ....[21]....
        /*0bd4*/ 	.word	0x0500000f


	//   ....[22]....
        /*0bd8*/ 	.word	0x0500000f


	//   ....[23]....
        /*0bdc*/ 	.word	0x0500000f


	//   ....[24]....
        /*0be0*/ 	.word	0x0500000f


	//   ....[25]....
        /*0be4*/ 	.word	0x0500000f


	//   ....[26]....
        /*0be8*/ 	.word	0x0500000f


	//   ....[27]....
        /*0bec*/ 	.word	0x0500000f


	//   ....[28]....
        /*0bf0*/ 	.word	0x0500000f


	//   ....[29]....
        /*0bf4*/ 	.word	0x0500000f


	//   ....[30]....
        /*0bf8*/ 	.word	0x0500000f


	//   ....[31]....
        /*0bfc*/ 	.word	0x0500000f


	//   ....[32]....
        /*0c00*/ 	.word	0x0500000f


	//   ....[33]....
        /*0c04*/ 	.word	0x0500000f


	//   ....[34]....
        /*0c08*/ 	.word	0x0500000f


	//   ....[35]....
        /*0c0c*/ 	.word	0x0500000f


	//   ....[36]....
        /*0c10*/ 	.word	0x0500000f


	//   ....[37]....
        /*0c14*/ 	.word	0x0500000f


	//   ....[38]....
        /*0c18*/ 	.word	0x0500000f


	//   ....[39]....
        /*0c1c*/ 	.word	0x0500000f


	//   ....[40]....
        /*0c20*/ 	.word	0x0500000f


	//   ....[41]....
        /*0c24*/ 	.word	0x0500000f


	//   ....[42]....
        /*0c28*/ 	.word	0x0500000f


	//   ....[43]....
        /*0c2c*/ 	.word	0x0500000f


	//   ....[44]....
        /*0c30*/ 	.word	0x0500000f


	//   ....[45]....
        /*0c34*/ 	.word	0x0500000f


	//   ....[46]....
        /*0c38*/ 	.word	0x0500000f


	//   ....[47]....
        /*0c3c*/ 	.word	0x0500000f


	//   ....[48]....
        /*0c40*/ 	.word	0x0500000f


	//   ....[49]....
        /*0c44*/ 	.word	0x0500000f


	//   ....[50]....
        /*0c48*/ 	.word	0x0500000f


	//   ....[51]....
        /*0c4c*/ 	.word	0x0500000f


	//   ....[52]....
        /*0c50*/ 	.word	0x0500000f


	//   ....[53]....
        /*0c54*/ 	.word	0x0500000f


	//   ....[54]....
        /*0c58*/ 	.word	0x0500000f


	//   ....[55]....
        /*0c5c*/ 	.word	0x0500000f


	//   ....[56]....
        /*0c60*/ 	.word	0x0500000f


	//   ....[57]....
        /*0c64*/ 	.word	0x0500000f


	//   ....[58]....
        /*0c68*/ 	.word	0x0500000f


	//   ....[59]....
        /*0c6c*/ 	.word	0x0500000f


	//   ....[60]....
        /*0c70*/ 	.word	0x0500000f


	//   ....[61]....
        /*0c74*/ 	.word	0x0500000f


	//   ....[62]....
        /*0c78*/ 	.word	0x0500000f


	//   ....[63]....
        /*0c7c*/ 	.word	0x0500000f


	//   ....[64]....
        /*0c80*/ 	.word	0x0500000f


	//   ....[65]....
        /*0c84*/ 	.word	0x0500000f


	//   ....[66]....
        /*0c88*/ 	.word	0x0500000f


	//   ....[67]....
        /*0c8c*/ 	.word	0x0500000f


	//   ....[68]....
        /*0c90*/ 	.word	0x0500000f


	//   ....[69]....
        /*0c94*/ 	.word	0x0500000f


	//   ....[70]....
        /*0c98*/ 	.word	0x0500000f


	//   ....[71]....
        /*0c9c*/ 	.word	0x0500000f


	//   ....[72]....
        /*0ca0*/ 	.word	0x0500000f


	//   ....[73]....
        /*0ca4*/ 	.word	0x0500000f


	//   ....[74]....
        /*0ca8*/ 	.word	0x0500000f


	//   ....[75]....
        /*0cac*/ 	.word	0x0500000f


	//   ....[76]....
        /*0cb0*/ 	.word	0x0500000f


	//   ....[77]....
        /*0cb4*/ 	.word	0x0500000f


	//   ....[78]....
        /*0cb8*/ 	.word	0x0500000f


	//   ....[79]....
        /*0cbc*/ 	.word	0x0500000f


	//   ....[80]....
        /*0cc0*/ 	.word	0x0500000f


	//   ....[81]....
        /*0cc4*/ 	.word	0x0500000f


	//   ....[82]....
        /*0cc8*/ 	.word	0x0500000f


	//   ....[83]....
        /*0ccc*/ 	.word	0x0500000f


	//   ....[84]....
        /*0cd0*/ 	.word	0x0500000f


	//   ....[85]....
        /*0cd4*/ 	.word	0x0500000f


	//   ....[86]....
        /*0cd8*/ 	.word	0x0500000f


	//   ....[87]....
        /*0cdc*/ 	.word	0x0500000f


	//   ....[88]....
        /*0ce0*/ 	.word	0x0500000f


	//   ....[89]....
        /*0ce4*/ 	.word	0x0500000f


	//   ....[90]....
        /*0ce8*/ 	.word	0x0500000f


	//   ....[91]....
        /*0cec*/ 	.word	0x0500000f


	//   ....[92]....
        /*0cf0*/ 	.word	0x0500000f


	//   ....[93]....
        /*0cf4*/ 	.word	0x0500000f


	//   ....[94]....
        /*0cf8*/ 	.word	0x0500000f


	//   ....[95]....
        /*0cfc*/ 	.word	0xffffffff


	//   ....[96]....
        /*0d00*/ 	.word	0xffffffff


	//   ....[97]....
        /*0d04*/ 	.word	0xffffffff


	//   ....[98]....
        /*0d08*/ 	.word	0xffffffff


	//   ....[99]....
        /*0d0c*/ 	.word	0xffffffff


	//   ....[100]....
        /*0d10*/ 	.word	0xffffffff


	//----- nvinfo : EIATTR_COOP_GROUP_INSTR_OFFSETS
	.align		4
.L_1426:
        /*0d14*/ 	.byte	0x04, 0x28
        /*0d16*/ 	.short	(.L_1428 - .L_1427)


	//   ....[0]....
.L_1427:
        /*0d18*/ 	.word	0x000000c0


	//   ....[1]....
        /*0d1c*/ 	.word	0x00000190


	//   ....[2]....
        /*0d20*/ 	.word	0x000001e0


	//   ....[3]....
        /*0d24*/ 	.word	0x00000430


	//   ....[4]....
        /*0d28*/ 	.word	0x00000590


	//   ....[5]....
        /*0d2c*/ 	.word	0x000006b0


	//   ....[6]....
        /*0d30*/ 	.word	0x00000810


	//   ....[7]....
        /*0d34*/ 	.word	0x000038e0


	//   ....[8]....
        /*0d38*/ 	.word	0x000038f0


	//   ....[9]....
        /*0d3c*/ 	.word	0x00003fe0


	//   ....[10]....
        /*0d40*/ 	.word	0x00003ff0


	//   ....[11]....
        /*0d44*/ 	.word	0x00004cd0


	//   ....[12]....
        /*0d48*/ 	.word	0x00004ce0


	//   ....[13]....
        /*0d4c*/ 	.word	0x00005420


	//   ....[14]....
        /*0d50*/ 	.word	0x00005430


	//   ....[15]....
        /*0d54*/ 	.word	0x00005da0


	//   ....[16]....
        /*0d58*/ 	.word	0x00005db0


	//   ....[17]....
        /*0d5c*/ 	.word	0x00005ec0


	//   ....[18]....
        /*0d60*/ 	.word	0x00005ed0


	//   ....[19]....
        /*0d64*/ 	.word	0x00006270


	//   ....[20]....
        /*0d68*/ 	.word	0x00006290


	//   ....[21]....
        /*0d6c*/ 	.word	0x00006570


	//   ....[22]....
        /*0d70*/ 	.word	0x00006590


	//   ....[23]....
        /*0d74*/ 	.word	0x00007600


	//   ....[24]....
        /*0d78*/ 	.word	0x000082f0


	//   ....[25]....
        /*0d7c*/ 	.word	0x00008300


	//   ....[26]....
        /*0d80*/ 	.word	0x00008310


	//   ....[27]....
        /*0d84*/ 	.word	0x00008320


	//   ....[28]....
        /*0d88*/ 	.word	0x00008650


	//   ....[29]....
        /*0d8c*/ 	.word	0x00008660


	//   ....[30]....
        /*0d90*/ 	.word	0x00008670


	//   ....[31]....
        /*0d94*/ 	.word	0x00008680


	//   ....[32]....
        /*0d98*/ 	.word	0x000098b0


	//   ....[33]....
        /*0d9c*/ 	.word	0x000098d0


	//   ....[34]....
        /*0da0*/ 	.word	0x000098e0


	//   ....[35]....
        /*0da4*/ 	.word	0x000098f0


	//   ....[36]....
        /*0da8*/ 	.word	0x000099d0


	//   ....[37]....
        /*0dac*/ 	.word	0x000099f0


	//   ....[38]....
        /*0db0*/ 	.word	0x00009a00


	//   ....[39]....
        /*0db4*/ 	.word	0x00009a10


	//   ....[40]....
        /*0db8*/ 	.word	0x0000c900


	//   ....[41]....
        /*0dbc*/ 	.word	0x0000cb10


	//   ....[42]....
        /*0dc0*/ 	.word	0x0000db20


	//   ....[43]....
        /*0dc4*/ 	.word	0x0000dcb0


	//   ....[44]....
        /*0dc8*/ 	.word	0x0000dcf0


	//   ....[45]....
        /*0dcc*/ 	.word	0x0000dd10


	//   ....[46]....
        /*0dd0*/ 	.word	0x00017820


	//   ....[47]....
        /*0dd4*/ 	.word	0x000178b0


	//   ....[48]....
        /*0dd8*/ 	.word	0x00017990


	//   ....[49]....
        /*0ddc*/ 	.word	0x000179d0


	//   ....[50]....
        /*0de0*/ 	.word	0x000211f0


	//   ....[51]....
        /*0de4*/ 	.word	0x00021400


	//   ....[52]....
        /*0de8*/ 	.word	0x00022370


	//   ....[53]....
        /*0dec*/ 	.word	0x00022450


	//   ....[54]....
        /*0df0*/ 	.word	0x000225e0


	//   ....[55]....
        /*0df4*/ 	.word	0x00022600


	//   ....[56]....
        /*0df8*/ 	.word	0x0002aa50


	//   ....[57]....
        /*0dfc*/ 	.word	0x0002aa80


	//   ....[58]....
        /*0e00*/ 	.word	0x0002aac0


	//   ....[59]....
        /*0e04*/ 	.word	0x0002aaf0


	//   ....[60]....
        /*0e08*/ 	.word	0x0002cd40


	//   ....[61]....
        /*0e0c*/ 	.word	0x0002cd70


	//   ....[62]....
        /*0e10*/ 	.word	0x0002cda0


	//   ....[63]....
        /*0e14*/ 	.word	0x0002cdb0


	//   ....[64]....
        /*0e18*/ 	.word	0x0002d720


	//   ....[65]....
        /*0e1c*/ 	.word	0x0002d730


	//   ....[66]....
        /*0e20*/ 	.word	0x0002d8c0


	//   ....[67]....
        /*0e24*/ 	.word	0x0002d8d0


	//   ....[68]....
        /*0e28*/ 	.word	0x0002da60


	//   ....[69]....
        /*0e2c*/ 	.word	0x0002da70


	//   ....[70]....
        /*0e30*/ 	.word	0x0002dc00


	//   ....[71]....
        /*0e34*/ 	.word	0x0002dc10


	//   ....[72]....
        /*0e38*/ 	.word	0x0002e0f0


	//   ....[73]....
        /*0e3c*/ 	.word	0x0002e100


	//   ....[74]....
        /*0e40*/ 	.word	0x0002ee60


	//   ....[75]....
        /*0e44*/ 	.word	0x0002ee70


	//   ....[76]....
        /*0e48*/ 	.word	0x00030520


	//   ....[77]....
        /*0e4c*/ 	.word	0x00030530


	//   ....[78]....
        /*0e50*/ 	.word	0x000306d0


	//   ....[79]....
        /*0e54*/ 	.word	0x000306e0


	//   ....[80]....
        /*0e58*/ 	.word	0x00030870


	//   ....[81]....
        /*0e5c*/ 	.word	0x00030880


	//   ....[82]....
        /*0e60*/ 	.word	0x00030a10


	//   ....[83]....
        /*0e64*/ 	.word	0x00030a20


	//   ....[84]....
        /*0e68*/ 	.word	0x00030c00


	//   ....[85]....
        /*0e6c*/ 	.word	0x00030e10


	//   ....[86]....
        /*0e70*/ 	.word	0x00030e40


	//   ....[87]....
        /*0e74*/ 	.word	0x00030e70


	//   ....[88]....
        /*0e78*/ 	.word	0x00030ea0


	//   ....[89]....
        /*0e7c*/ 	.word	0x00030ed0


	//   ....[90]....
        /*0e80*/ 	.word	0x00030f00


	//   ....[91]....
        /*0e84*/ 	.word	0x00031090


	//   ....[92]....
        /*0e88*/ 	.word	0x000310c0


	//   ....[93]....
        /*0e8c*/ 	.word	0x000310f0


	//   ....[94]....
        /*0e90*/ 	.word	0x00031120


	//   ....[95]....
        /*0e94*/ 	.word	0x00031150


	//   ....[96]....
        /*0e98*/ 	.word	0x00031180


	//   ....[97]....
        /*0e9c*/ 	.word	0x00031210


	//   ....[98]....
        /*0ea0*/ 	.word	0x00031240


	//   ....[99]....
        /*0ea4*/ 	.word	0x00031250


	//   ....[100]....
        /*0ea8*/ 	.word	0x00031290


	//   ....[101]....
        /*0eac*/ 	.word	0x00032a10


	//   ....[102]....
        /*0eb0*/ 	.word	0x00034ea0


	//   ....[103]....
        /*0eb4*/ 	.word	0x00034ec0


	//   ....[104]....
        /*0eb8*/ 	.word	0x00034f50


	//   ....[105]....
        /*0ebc*/ 	.word	0x00034f70


	//   ....[106]....
        /*0ec0*/ 	.word	0x00034ff0


	//   ....[107]....
        /*0ec4*/ 	.word	0x00035010


	//   ....[108]....
        /*0ec8*/ 	.word	0x00035090


	//   ....[109]....
        /*0ecc*/ 	.word	0x000350b0


	//   ....[110]....
        /*0ed0*/ 	.word	0x00035130


	//   ....[111]....
        /*0ed4*/ 	.word	0x00035150


	//   ....[112]....
        /*0ed8*/ 	.word	0x00035160


	//   ....[113]....
        /*0edc*/ 	.word	0x00035170


	//   ....[114]....
        /*0ee0*/ 	.word	0x000358f0


	//   ....[115]....
        /*0ee4*/ 	.word	0x00035920


	//   ....[116]....
        /*0ee8*/ 	.word	0x00035a20


	//   ....[117]....
        /*0eec*/ 	.word	0x00035a30


	//   ....[118]....
        /*0ef0*/ 	.word	0x00035ad0


	//   ....[119]....
        /*0ef4*/ 	.word	0x00035ae0


	//   ....[120]....
        /*0ef8*/ 	.word	0x00035b60


	//   ....[121]....
        /*0efc*/ 	.word	0x00035b70


	//   ....[122]....
        /*0f00*/ 	.word	0x00035b80


	//   ....[123]....
        /*0f04*/ 	.word	0x00035c20


	//   ....[124]....
        /*0f08*/ 	.word	0x00035c50


	//   ....[125]....
        /*0f0c*/ 	.word	0x00035cd0


	//   ....[126]....
        /*0f10*/ 	.word	0x00035d00


	//   ....[127]....
        /*0f14*/ 	.word	0x00035d20


	//   ....[128]....
        /*0f18*/ 	.word	0x00035d70


	//   ....[129]....
        /*0f1c*/ 	.word	0x00035d80


	//   ....[130]....
        /*0f20*/ 	.word	0x00036430


	//   ....[131]....
        /*0f24*/ 	.word	0x00036460


	//   ....[132]....
        /*0f28*/ 	.word	0x00036550


	//   ....[133]....
        /*0f2c*/ 	.word	0x00036560


	//   ....[134]....
        /*0f30*/ 	.word	0x000365f0


	//   ....[135]....
        /*0f34*/ 	.word	0x00036600


	//   ....[136]....
        /*0f38*/ 	.word	0x00036670


	//   ....[137]....
        /*0f3c*/ 	.word	0x00036680


	//   ....[138]....
        /*0f40*/ 	.word	0x00036700


	//   ....[139]....
        /*0f44*/ 	.word	0x00036710


	//   ....[140]....
        /*0f48*/ 	.word	0x00036790


	//   ....[141]....
        /*0f4c*/ 	.word	0x000367a0


	//   ....[142]....
        /*0f50*/ 	.word	0x00036820


	//   ....[143]....
        /*0f54*/ 	.word	0x00036830


	//   ....[144]....
        /*0f58*/ 	.word	0x000368b0


	//   ....[145]....
        /*0f5c*/ 	.word	0x000368c0


	//   ....[146]....
        /*0f60*/ 	.word	0x00036dd0


	//   ....[147]....
        /*0f64*/ 	.word	0x00036df0


	//   ....[148]....
        /*0f68*/ 	.word	0x00036e40


	//   ....[149]....
        /*0f6c*/ 	.word	0x00036f00


	//   ....[150]....
        /*0f70*/ 	.word	0x00036f10


	//   ....[151]....
        /*0f74*/ 	.word	0x00036f40


	//   ....[152]....
        /*0f78*/ 	.word	0x00036fd0


	//   ....[153]....
        /*0f7c*/ 	.word	0x00037080


	//   ....[154]....
        /*0f80*/ 	.word	0x00037090


	//   ....[155]....
        /*0f84*/ 	.word	0x000370c0


	//   ....[156]....
        /*0f88*/ 	.word	0x000370d0


	//   ....[157]....
        /*0f8c*/ 	.word	0x00037160


	//   ....[158]....
        /*0f90*/ 	.word	0x00037870


	//   ....[159]....
        /*0f94*/ 	.word	0x00037890


	//   ....[160]....
        /*0f98*/ 	.word	0x000378e0


	//   ....[161]....
        /*0f9c*/ 	.word	0x000378f0


	//   ....[162]....
        /*0fa0*/ 	.word	0x00037930


	//   ....[163]....
        /*0fa4*/ 	.word	0x00037940


	//   ....[164]....
        /*0fa8*/ 	.word	0x00037980


	//   ....[165]....
        /*0fac*/ 	.word	0x00037990


	//   ....[166]....
        /*0fb0*/ 	.word	0x000379d0


	//   ....[167]....
        /*0fb4*/ 	.word	0x000379e0


	//   ....[168]....
        /*0fb8*/ 	.word	0x000379f0


	//   ....[169]....
        /*0fbc*/ 	.word	0x00037a30


	//   ....[170]....
        /*0fc0*/ 	.word	0x00037d50


	//   ....[171]....
        /*0fc4*/ 	.word	0x00037d70


	//   ....[172]....
        /*0fc8*/ 	.word	0x00037d80


	//   ....[173]....
        /*0fcc*/ 	.word	0x00037d90


	//   ....[174]....
        /*0fd0*/ 	.word	0x00037db0


	//   ....[175]....
        /*0fd4*/ 	.word	0x00037e20


	//   ....[176]....
        /*0fd8*/ 	.word	0x00037e90


	//   ....[177]....
        /*0fdc*/ 	.word	0x00037eb0


	//   ....[178]....
        /*0fe0*/ 	.word	0x00037ec0


	//   ....[179]....
        /*0fe4*/ 	.word	0x00037f20


	//   ....[180]....
        /*0fe8*/ 	.word	0x00037f40


	//   ....[181]....
        /*0fec*/ 	.word	0x00037fa0


	//   ....[182]....
        /*0ff0*/ 	.word	0x000384e0


	//   ....[183]....
        /*0ff4*/ 	.word	0x00038510


	//   ....[184]....
        /*0ff8*/ 	.word	0x00038570


	//   ....[185]....
        /*0ffc*/ 	.word	0x000385a0


	//   ....[186]....
        /*1000*/ 	.word	0x000385d0


	//   ....[187]....
        /*1004*/ 	.word	0x00038600


	//   ....[188]....
        /*1008*/ 	.word	0x00038630


	//   ....[189]....
        /*100c*/ 	.word	0x00038660


	//   ....[190]....
        /*1010*/ 	.word	0x00038800


	//   ....[191]....
        /*1014*/ 	.word	0x00038830


	//   ....[192]....
        /*1018*/ 	.word	0x00038860


	//   ....[193]....
        /*101c*/ 	.word	0x00038890


	//   ....[194]....
        /*1020*/ 	.word	0x000388c0


	//   ....[195]....
        /*1024*/ 	.word	0x000388f0


	//   ....[196]....
        /*1028*/ 	.word	0x000389b0


	//   ....[197]....
        /*102c*/ 	.word	0x000389d0


	//   ....[198]....
        /*1030*/ 	.word	0x000389f0


	//   ....[199]....
        /*1034*/ 	.word	0x00038a50


	//   ....[200]....
        /*1038*/ 	.word	0x00039470


	//   ....[201]....
        /*103c*/ 	.word	0x00039790


	//   ....[202]....
        /*1040*/ 	.word	0x00039820


	//   ....[203]....
        /*1044*/ 	.word	0x000398b0


	//   ....[204]....
        /*1048*/ 	.word	0x00039940


	//   ....[205]....
        /*104c*/ 	.word	0x00039a20


	//   ....[206]....
        /*1050*/ 	.word	0x00039ab0


	//   ....[207]....
        /*1054*/ 	.word	0x00039b50


	//   ....[208]....
        /*1058*/ 	.word	0x00039be0


	//   ....[209]....
        /*105c*/ 	.word	0x00039cc0


	//   ....[210]....
        /*1060*/ 	.word	0x00039d50


	//   ....[211]....
        /*1064*/ 	.word	0x00039de0


	//   ....[212]....
        /*1068*/ 	.word	0x00039e70


	//   ....[213]....
        /*106c*/ 	.word	0x00039f50


	//   ....[214]....
        /*1070*/ 	.word	0x00039ff0


	//   ....[215]....
        /*1074*/ 	.word	0x0003a080


	//   ....[216]....
        /*1078*/ 	.word	0x0003a0d0


	//   ....[217]....
        /*107c*/ 	.word	0x0003a120


	//   ....[218]....
        /*1080*/ 	.word	0x0003a1c0


	//   ....[219]....
        /*1084*/ 	.word	0x0003a250


	//   ....[220]....
        /*1088*/ 	.word	0x0003a2a0


	//   ....[221]....
        /*108c*/ 	.word	0x0003a2f0


	//   ....[222]....
        /*1090*/ 	.word	0x0003a3e0


	//   ....[223]....
        /*1094*/ 	.word	0x0003a490


	//   ....[224]....
        /*1098*/ 	.word	0x0003a510


	//   ....[225]....
        /*109c*/ 	.word	0x0003a580


	//   ....[226]....
        /*10a0*/ 	.word	0x0003a6f0


	//   ....[227]....
        /*10a4*/ 	.word	0x0003a800


	//   ....[228]....
        /*10a8*/ 	.word	0x0003a860


	//   ....[229]....
        /*10ac*/ 	.word	0x0003a8b0


	//   ....[230]....
        /*10b0*/ 	.word	0x0003ab60


	//   ....[231]....
        /*10b4*/ 	.word	0x0003abb0


	//   ....[232]....
        /*10b8*/ 	.word	0x0003ac40


	//   ....[233]....
        /*10bc*/ 	.word	0x0003acd0


	//   ....[234]....
        /*10c0*/ 	.word	0x0003ad60


	//   ....[235]....
        /*10c4*/ 	.word	0x0003adf0


	//   ....[236]....
        /*10c8*/ 	.word	0x0003ae80


	//   ....[237]....
        /*10cc*/ 	.word	0x0003af10


	//   ....[238]....
        /*10d0*/ 	.word	0x0003af90


	//   ....[239]....
        /*10d4*/ 	.word	0x0003afe0


	//   ....[240]....
        /*10d8*/ 	.word	0x0003b080


	//   ....[241]....
        /*10dc*/ 	.word	0x0003b110


	//   ....[242]....
        /*10e0*/ 	.word	0x0003b190


	//   ....[243]....
        /*10e4*/ 	.word	0x0003b1e0


	//   ....[244]....
        /*10e8*/ 	.word	0x0003b270


	//   ....[245]....
        /*10ec*/ 	.word	0x0003b300


	//   ....[246]....
        /*10f0*/ 	.word	0x0003b390


	//   ....[247]....
        /*10f4*/ 	.word	0x0003b420


	//   ....[248]....
        /*10f8*/ 	.word	0x0003b4b0


	//   ....[249]....
        /*10fc*/ 	.word	0x0003b540


	//   ....[250]....
        /*1100*/ 	.word	0x0003b600


	//   ....[251]....
        /*1104*/ 	.word	0x0003b8d0


	//   ....[252]....
        /*1108*/ 	.word	0x0003b9c0


	//   ....[253]....
        /*110c*/ 	.word	0x0003ba60


	//   ....[254]....
        /*1110*/ 	.word	0x0003bac0


	//   ....[255]....
        /*1114*/ 	.word	0x0003bbb0


	//   ....[0]....
        /*1118*/ 	.word	0x0003bc20


	//   ....[1]....
        /*111c*/ 	.word	0x0003bd10


	//   ....[2]....
        /*1120*/ 	.word	0x0003bd80


	//   ....[3]....
        /*1124*/ 	.word	0x0003be70


	//   ....[4]....
        /*1128*/ 	.word	0x0003bee0


	//   ....[5]....
        /*112c*/ 	.word	0x0003bfd0


	//   ....[6]....
        /*1130*/ 	.word	0x0003c040


	//   ....[7]....
        /*1134*/ 	.word	0x0003c0e0


	//   ....[8]....
        /*1138*/ 	.word	0x0003c1d0


	//   ....[9]....
        /*113c*/ 	.word	0x0003c290


	//   ....[10]....
        /*1140*/ 	.word	0x0003c2f0


	//   ....[11]....
        /*1144*/ 	.word	0x0003c3e0


	//   ....[12]....
        /*1148*/ 	.word	0x0003c440


	//   ....[13]....
        /*114c*/ 	.word	0x0003c550


	//   ....[14]....
        /*1150*/ 	.word	0x0003c5b0


	//   ....[15]....
        /*1154*/ 	.word	0x0003c6a0


	//   ....[16]....
        /*1158*/ 	.word	0x0003c700


	//   ....[17]....
        /*115c*/ 	.word	0x0003c7a0


	//   ....[18]....
        /*1160*/ 	.word	0x0003c870


	//   ....[19]....
        /*1164*/ 	.word	0x0003c910


	//   ....[20]....
        /*1168*/ 	.word	0x0003c9e0


	//   ....[21]....
        /*116c*/ 	.word	0x0003ca80


	//   ....[22]....
        /*1170*/ 	.word	0x0003cb30


	//   ....[23]....
        /*1174*/ 	.word	0x0003cbd0


	//   ....[24]....
        /*1178*/ 	.word	0x0003ce40


	//   ....[25]....
        /*117c*/ 	.word	0x0003cf00


	//   ....[26]....
        /*1180*/ 	.word	0x0003cfc0


	//   ....[27]....
        /*1184*/ 	.word	0x0003d0b0


	//   ....[28]....
        /*1188*/ 	.word	0x0003d170


	//   ....[29]....
        /*118c*/ 	.word	0x0003d230


	//   ....[30]....
        /*1190*/ 	.word	0x0003d2f0


	//   ....[31]....
        /*1194*/ 	.word	0x0003d3b0


	//   ....[32]....
        /*1198*/ 	.word	0x0003d470


	//   ....[33]....
        /*119c*/ 	.word	0x0003d530


	//   ....[34]....
        /*11a0*/ 	.word	0x0003d5f0


	//   ....[35]....
        /*11a4*/ 	.word	0x0003d6b0


	//   ....[36]....
        /*11a8*/ 	.word	0x0003d770


	//   ....[37]....
        /*11ac*/ 	.word	0x0003d820


	//   ....[38]....
        /*11b0*/ 	.word	0x0003d880


	//   ....[39]....
        /*11b4*/ 	.word	0x0003d960


	//   ....[40]....
        /*11b8*/ 	.word	0x0003daa0


	//   ....[41]....
        /*11bc*/ 	.word	0x0003db80


	//   ....[42]....
        /*11c0*/ 	.word	0x0003dc10


	//   ....[43]....
        /*11c4*/ 	.word	0x0003dd20


	//   ....[44]....
        /*11c8*/ 	.word	0x0003dd80


	//   ....[45]....
        /*11cc*/ 	.word	0x0003de90


	//   ....[46]....
        /*11d0*/ 	.word	0x0003def0


	//   ....[47]....
        /*11d4*/ 	.word	0x0003e000


	//   ....[48]....
        /*11d8*/ 	.word	0x0003e060


	//   ....[49]....
        /*11dc*/ 	.word	0x0003e170


	//   ....[50]....
        /*11e0*/ 	.word	0x0003e1d0


	//   ....[51]....
        /*11e4*/ 	.word	0x0003e290


	//   ....[52]....
        /*11e8*/ 	.word	0x0003e3f0


	//   ....[53]....
        /*11ec*/ 	.word	0x0003e490


	//   ....[54]....
        /*11f0*/ 	.word	0x0003e4f0


	//   ....[55]....
        /*11f4*/ 	.word	0x0003e5a0


	//   ....[56]....
        /*11f8*/ 	.word	0x0003e600


	//   ....[57]....
        /*11fc*/ 	.word	0x0003e6b0


	//   ....[58]....
        /*1200*/ 	.word	0x0003e710


	//   ....[59]....
        /*1204*/ 	.word	0x0003e7c0


	//   ....[60]....
        /*1208*/ 	.word	0x0003e820


	//   ....[61]....
        /*120c*/ 	.word	0x0003e8d0


	//   ....[62]....
        /*1210*/ 	.word	0x0003e930


	//   ....[63]....
        /*1214*/ 	.word	0x0003e9e0


	//   ....[64]....
        /*1218*/ 	.word	0x0003ead0


	//   ....[65]....
        /*121c*/ 	.word	0x0003eb70


	//   ....[66]....
        /*1220*/ 	.word	0x0003ebd0


	//   ....[67]....
        /*1224*/ 	.word	0x0003eca0


	//   ....[68]....
        /*1228*/ 	.word	0x0003ed00


	//   ....[69]....
        /*122c*/ 	.word	0x0003edd0


	//   ....[70]....
        /*1230*/ 	.word	0x0003ee30


	//   ....[71]....
        /*1234*/ 	.word	0x0003ef00


	//   ....[72]....
        /*1238*/ 	.word	0x0003ef60


	//   ....[73]....
        /*123c*/ 	.word	0x0003f030


	//   ....[74]....
        /*1240*/ 	.word	0x0003f090


	//   ....[75]....
        /*1244*/ 	.word	0x0003f160


	//   ....[76]....
        /*1248*/ 	.word	0x0003f1f0


	//   ....[77]....
        /*124c*/ 	.word	0x0003f290


	//   ....[78]....
        /*1250*/ 	.word	0x0003f410


	//   ....[79]....
        /*1254*/ 	.word	0x0003f480


	//   ....[80]....
        /*1258*/ 	.word	0x0003f4f0


	//   ....[81]....
        /*125c*/ 	.word	0x0003f560


	//   ....[82]....
        /*1260*/ 	.word	0x0003f5d0


	//   ....[83]....
        /*1264*/ 	.word	0x0003f650


	//   ....[84]....
        /*1268*/ 	.word	0x0003f6d0


	//   ....[85]....
        /*126c*/ 	.word	0x0003f760


	//   ....[86]....
        /*1270*/ 	.word	0x0003f7d0


	//   ....[87]....
        /*1274*/ 	.word	0x0003f840


	//   ....[88]....
        /*1278*/ 	.word	0x0003f8b0


	//   ....[89]....
        /*127c*/ 	.word	0x0003f930


	//   ....[90]....
        /*1280*/ 	.word	0x0003f9a0


	//   ....[91]....
        /*1284*/ 	.word	0x0003fa30


	//   ....[92]....
        /*1288*/ 	.word	0x0003fa90


	//   ....[93]....
        /*128c*/ 	.word	0x0003fb20


	//   ....[94]....
        /*1290*/ 	.word	0x0003fc50


	//   ....[95]....
        /*1294*/ 	.word	0x000417d0


	//   ....[96]....
        /*1298*/ 	.word	0x000419d0


	//   ....[97]....
        /*129c*/ 	.word	0x00042b90


	//   ....[98]....
        /*12a0*/ 	.word	0x00042bc0


	//   ....[99]....
        /*12a4*/ 	.word	0x00042be0


	//   ....[100]....
        /*12a8*/ 	.word	0x00042bf0


	//----- nvinfo : EIATTR_REG_RECONFIG
	.align		4
.L_1428:
        /*12ac*/ 	.byte	0x01, 0x54
	.zero		2


	//----- nvinfo : EIATTR_SYSCALL_OFFSETS
	.align		4
        /*12b0*/ 	.byte	0x04, 0x46
        /*12b2*/ 	.short	(.L_1430 - .L_1429)


	//   ....[0]....
.L_1429:
        /*12b4*/ 	.word	0x00002620


	//   ....[1]....
        /*12b8*/ 	.word	0x00002770


	//   ....[2]....
        /*12bc*/ 	.word	0x00007b10


	//   ....[3]....
        /*12c0*/ 	.word	0x000080a0


	//   ....[4]....
        /*12c4*/ 	.word	0x000344b0


	//   ....[5]....
        /*12c8*/ 	.word	0x00034600


	//   ....[6]....
        /*12cc*/ 	.word	0x000346f0


	//   ....[7]....
        /*12d0*/ 	.word	0x00035530


	//   ....[8]....
        /*12d4*/ 	.word	0x00036050


	//----- nvinfo : EIATTR_MBARRIER_INSTR_OFFSETS
	.align		4
.L_1430:
        /*12d8*/ 	.byte	0x04, 0x39
        /*12da*/ 	.short	(.L_1432 - .L_1431)


	//   ....[0]....
.L_1431:
        /*12dc*/ 	.word	0x000002d0
        /*12e0*/ 	.word	0x000000ff
        /*12e4*/ 	.word	0x00032400
        /*12e8*/ 	.short	0x0100
        /*12ea*/ 	.byte	0x08
	.zero		1


	//   ....[1]....
        /*12ec*/ 	.word	0x000002e0
        /*12f0*/ 	.word	0x000000ff
        /*12f4*/ 	.word	0x00032410
        /*12f8*/ 	.short	0x0100
        /*12fa*/ 	.byte	0x08
	.zero		1


	//   ....[2]....
        /*12fc*/ 	.word	0x000002f0
        /*1300*/ 	.word	0x000000ff
        /*1304*/ 	.word	0x00032420
        /*1308*/ 	.short	0x0100
        /*130a*/ 	.byte	0x08
	.zero		1


	//   ....[3]....
        /*130c*/ 	.word	0x000003e0
        /*1310*/ 	.word	0x000000ff
        /*1314*/ 	.word	0x00032430
        /*1318*/ 	.short	0x0100
        /*131a*/ 	.byte	0x08
	.zero		1


	//   ....[4]....
        /*131c*/ 	.word	0x000003f0
        /*1320*/ 	.word	0x000000ff
        /*1324*/ 	.word	0x00032440
        /*1328*/ 	.short	0x0100
        /*132a*/ 	.byte	0x08
	.zero		1


	//   ....[5]....
        /*132c*/ 	.word	0x00000400
        /*1330*/ 	.word	0x000000ff
        /*1334*/ 	.word	0x00032438
        /*1338*/ 	.short	0x0100
        /*133a*/ 	.byte	0x08
	.zero		1


	//   ....[6]....
        /*133c*/ 	.word	0x00000410
        /*1340*/ 	.word	0x000000ff
        /*1344*/ 	.word	0x00032448
        /*1348*/ 	.short	0x0100
        /*134a*/ 	.byte	0x08
	.zero		1


	//   ....[7]....
        /*134c*/ 	.word	0x00000540
        /*1350*/ 	.word	0x000000ff
        /*1354*/ 	.word	0x00032450
        /*1358*/ 	.short	0x0100
        /*135a*/ 	.byte	0x08
	.zero		1


	//   ....[8]....
        /*135c*/ 	.word	0x00000550
        /*1360*/ 	.word	0x000000ff
        /*1364*/ 	.word	0x00032460
        /*1368*/ 	.short	0x0100
        /*136a*/ 	.byte	0x08
	.zero		1


	//   ....[9]....
        /*136c*/ 	.word	0x00000560
        /*1370*/ 	.word	0x000000ff
        /*1374*/ 	.word	0x00032458
        /*1378*/ 	.short	0x0100
        /*137a*/ 	.byte	0x08
	.zero		1


	//   ....[10]....
        /*137c*/ 	.word	0x00000570
        /*1380*/ 	.word	0x000000ff
        /*1384*/ 	.word	0x00032468
        /*1388*/ 	.short	0x0100
        /*138a*/ 	.byte	0x08
	.zero		1


	//   ....[11]....
        /*138c*/ 	.word	0x00000660
        /*1390*/ 	.word	0x000000ff
        /*1394*/ 	.word	0x00032470
        /*1398*/ 	.short	0x0100
        /*139a*/ 	.byte	0x06
	.zero		1


	//   ....[12]....
        /*139c*/ 	.word	0x00000670
        /*13a0*/ 	.word	0x000000ff
        /*13a4*/ 	.word	0x00032480
        /*13a8*/ 	.short	0x0100
        /*13aa*/ 	.byte	0x06
	.zero		1


	//   ....[13]....
        /*13ac*/ 	.word	0x00000680
        /*13b0*/ 	.word	0x000000ff
        /*13b4*/ 	.word	0x00032478
        /*13b8*/ 	.short	0x0100
        /*13ba*/ 	.byte	0x06
	.zero		1


	//   ....[14]....
        /*13bc*/ 	.word	0x00000690
        /*13c0*/ 	.word	0x000000ff
        /*13c4*/ 	.word	0x00032488
        /*13c8*/ 	.short	0x0100
        /*13ca*/ 	.byte	0x06
	.zero		1


	//   ....[15]....
        /*13cc*/ 	.word	0x000007c0
        /*13d0*/ 	.word	0x000000ff
        /*13d4*/ 	.word	0x00032490
        /*13d8*/ 	.short	0x0100
        /*13da*/ 	.byte	0x08
	.zero		1


	//   ....[16]....
        /*13dc*/ 	.word	0x000007d0
        /*13e0*/ 	.word	0x000000ff
        /*13e4*/ 	.word	0x000324a0
        /*13e8*/ 	.short	0x0100
        /*13ea*/ 	.byte	0x08
	.zero		1


	//   ....[17]....
        /*13ec*/ 	.word	0x000007e0
        /*13f0*/ 	.word	0x000000ff
        /*13f4*/ 	.word	0x00032498
        /*13f8*/ 	.short	0x0100
        /*13fa*/ 	.byte	0x08
	.zero		1


	//   ....[18]....
        /*13fc*/ 	.word	0x000007f0
        /*1400*/ 	.word	0x000000ff
        /*1404*/ 	.word	0x000324a8
        /*1408*/ 	.short	0x0100
        /*140a*/ 	.byte	0x08
	.zero		1


	//   ....[19]....
        /*140c*/ 	.word	0x00000920
        /*1410*/ 	.word	0x000000ff
        /*1414*/ 	.word	0x000324b0
        /*1418*/ 	.short	0x0100
        /*141a*/ 	.byte	0x08
	.zero		1


	//   ....[20]....
        /*141c*/ 	.word	0x00000930
        /*1420*/ 	.word	0x000000ff
        /*1424*/ 	.word	0x000324c0
        /*1428*/ 	.short	0x0100
        /*142a*/ 	.byte	0x08
	.zero		1


	//   ....[21]....
        /*142c*/ 	.word	0x00000940
        /*1430*/ 	.word	0x000000ff
        /*1434*/ 	.word	0x000324b8
        /*1438*/ 	.short	0x0100
        /*143a*/ 	.byte	0x08
	.zero		1


	//   ....[22]....
        /*143c*/ 	.word	0x00000950
        /*1440*/ 	.word	0x000000ff
        /*1444*/ 	.word	0x000324c8
        /*1448*/ 	.short	0x0100
        /*144a*/ 	.byte	0x08
	.zero		1


	//   ....[23]....
        /*144c*/ 	.word	0x00003890
        /*1450*/ 	.word	0x00000045
        /*1454*/ 	.word	0x00032490
        /*1458*/ 	.short	0x010a
        /*145a*/ 	.byte	0x3f
	.zero		1


	//   ....[24]....
        /*145c*/ 	.word	0x00004c70
        /*1460*/ 	.word	0x00000045
        /*1464*/ 	.word	0x00032490
        /*1468*/ 	.short	0x010a
        /*146a*/ 	.byte	0x3f
	.zero		1


	//   ....[25]....
        /*146c*/ 	.word	0x00005c00
        /*1470*/ 	.word	0x00000045
        /*1474*/ 	.word	0x00032490
        /*1478*/ 	.short	0x010a
        /*147a*/ 	.byte	0x3f
	.zero		1


	//   ....[26]....
        /*147c*/ 	.word	0x00006090
        /*1480*/ 	.word	0x00000004
        /*1484*/ 	.word	0x00000000
        /*1488*/ 	.short	0x0101
        /*148a*/ 	.byte	0x3f
	.zero		1


	//   ....[27]....
        /*148c*/ 	.word	0x000060d0
        /*1490*/ 	.word	0x00000045
        /*1494*/ 	.word	0x000324b0
        /*1498*/ 	.short	0x010a
        /*149a*/ 	.byte	0x3f
	.zero		1


	//   ....[28]....
        /*149c*/ 	.word	0x00006900
        /*14a0*/ 	.word	0x00000045
        /*14a4*/ 	.word	0x00000000
        /*14a8*/ 	.short	0x0101
        /*14aa*/ 	.byte	0x3f
	.zero		1


	//   ....[29]....
        /*14ac*/ 	.word	0x00007e20
        /*14b0*/ 	.word	0x00000002
        /*14b4*/ 	.word	0x00032400
        /*14b8*/ 	.short	0x010a
        /*14ba*/ 	.byte	0x3f
	.zero		1


	//   ....[30]....
        /*14bc*/ 	.word	0x00007e70
        /*14c0*/ 	.word	0x00000002
        /*14c4*/ 	.word	0x00032400
        /*14c8*/ 	.short	0x010a
        /*14ca*/ 	.byte	0x3f
	.zero		1


	//   ....[31]....
        /*14cc*/ 	.word	0x000088e0
        /*14d0*/ 	.word	0x00000002
        /*14d4*/ 	.word	0x00032400
        /*14d8*/ 	.short	0x010a
        /*14da*/ 	.byte	0x3f
	.zero		1


	//   ....[32]....
        /*14dc*/ 	.word	0x00009d10
        /*14e0*/ 	.word	0x00000002
        /*14e4*/ 	.word	0x00032400
        /*14e8*/ 	.short	0x010a
        /*14ea*/ 	.byte	0x3f
	.zero		1


	//   ....[33]....
        /*14ec*/ 	.word	0x0000b340
        /*14f0*/ 	.word	0x00000004
        /*14f4*/ 	.word	0x00000000
        /*14f8*/ 	.short	0x010a
        /*14fa*/ 	.byte	0x3f
	.zero		1


	//   ....[34]....
        /*14fc*/ 	.word	0x0000b430
        /*1500*/ 	.word	0x00000002
        /*1504*/ 	.word	0x00000000
        /*1508*/ 	.short	0x010a
        /*150a*/ 	.byte	0x3f
	.zero		1


	//   ....[35]....
        /*150c*/ 	.word	0x0000b840
        /*1510*/ 	.word	0x00000004
        /*1514*/ 	.word	0x00000000
        /*1518*/ 	.short	0x010a
        /*151a*/ 	.byte	0x3f
	.zero		1


	//   ....[36]....
        /*151c*/ 	.word	0x0000b910
        /*1520*/ 	.word	0x00000006
        /*1524*/ 	.word	0x00000000
        /*1528*/ 	.short	0x010a
        /*152a*/ 	.byte	0x3f
	.zero		1


	//   ....[37]....
        /*152c*/ 	.word	0x0000c680
        /*1530*/ 	.word	0x00000006
        /*1534*/ 	.word	0x00000000
        /*1538*/ 	.short	0x0101
        /*153a*/ 	.byte	0x3f
	.zero		1


	//   ....[38]....
        /*153c*/ 	.word	0x00015da0
        /*1540*/ 	.word	0x00000002
        /*1544*/ 	.word	0x00000000
        /*1548*/ 	.short	0x0101
        /*154a*/ 	.byte	0x3f
	.zero		1


	//   ....[39]....
        /*154c*/ 	.word	0x00016220
        /*1550*/ 	.word	0x00000005
        /*1554*/ 	.word	0x00000000
        /*1558*/ 	.short	0x010a
        /*155a*/ 	.byte	0x3f
	.zero		1


	//   ....[40]....
        /*155c*/ 	.word	0x00016320
        /*1560*/ 	.word	0x0000000a
        /*1564*/ 	.word	0x00000000
        /*1568*/ 	.short	0x010a
        /*156a*/ 	.byte	0x3f
	.zero		1


	//   ....[41]....
        /*156c*/ 	.word	0x00016750
        /*1570*/ 	.word	0x00000048
        /*1574*/ 	.word	0x00000000
        /*1578*/ 	.short	0x010a
        /*157a*/ 	.byte	0x3f
	.zero		1


	//   ....[42]....
        /*157c*/ 	.word	0x00016850
        /*1580*/ 	.word	0x00000008
        /*1584*/ 	.word	0x00000000
        /*1588*/ 	.short	0x010a
        /*158a*/ 	.byte	0x3f
	.zero		1


	//   ....[43]....
        /*158c*/ 	.word	0x000175c0
        /*1590*/ 	.word	0x00000008
        /*1594*/ 	.word	0x00000000
        /*1598*/ 	.short	0x0101
        /*159a*/ 	.byte	0x3f
	.zero		1


	//   ....[44]....
        /*159c*/ 	.word	0x0001f9e0
        /*15a0*/ 	.word	0x00000005
        /*15a4*/ 	.word	0x00000000
        /*15a8*/ 	.short	0x0101
        /*15aa*/ 	.byte	0x3f
	.zero		1


	//   ....[45]....
        /*15ac*/ 	.word	0x0001fbd0
        /*15b0*/ 	.word	0x00000005
        /*15b4*/ 	.word	0x00000000
        /*15b8*/ 	.short	0x010a
        /*15ba*/ 	.byte	0x3f
	.zero		1


	//   ....[46]....
        /*15bc*/ 	.word	0x0001fcd0
        /*15c0*/ 	.word	0x00000008
        /*15c4*/ 	.word	0x00000000
        /*15c8*/ 	.short	0x010a
        /*15ca*/ 	.byte	0x3f
	.zero		1


	//   ....[47]....
        /*15cc*/ 	.word	0x00020100
        /*15d0*/ 	.word	0x00000005
        /*15d4*/ 	.word	0x00000000
        /*15d8*/ 	.short	0x010a
        /*15da*/ 	.byte	0x3f
	.zero		1


	//   ....[48]....
        /*15dc*/ 	.word	0x00020200
        /*15e0*/ 	.word	0x00000008
        /*15e4*/ 	.word	0x00000000
        /*15e8*/ 	.short	0x010a
        /*15ea*/ 	.byte	0x3f
	.zero		1


	//   ....[49]....
        /*15ec*/ 	.word	0x00020f70
        /*15f0*/ 	.word	0x00000005
        /*15f4*/ 	.word	0x00000000
        /*15f8*/ 	.short	0x0101
        /*15fa*/ 	.byte	0x3f
	.zero		1


	//   ....[50]....
        /*15fc*/ 	.word	0x0002a6a0
        /*1600*/ 	.word	0x00000004
        /*1604*/ 	.word	0x00000000
        /*1608*/ 	.short	0x0101
        /*160a*/ 	.byte	0x3f
	.zero		1


	//   ....[51]....
        /*160c*/ 	.word	0x0002d640
        /*1610*/ 	.word	0x0000000a
        /*1614*/ 	.word	0x00000000
        /*1618*/ 	.short	0x0101
        /*161a*/ 	.byte	0x3f
	.zero		1


	//   ....[52]....
        /*161c*/ 	.word	0x0002e0b0
        /*1620*/ 	.word	0x00000008
        /*1624*/ 	.word	0x00000000
        /*1628*/ 	.short	0x0101
        /*162a*/ 	.byte	0x3f
	.zero		1


	//   ....[53]....
        /*162c*/ 	.word	0x00032af0
        /*1630*/ 	.word	0x00000017
        /*1634*/ 	.word	0x00032420
        /*1638*/ 	.short	0x010a
        /*163a*/ 	.byte	0x3f
	.zero		1


	//   ....[54]....
        /*163c*/ 	.word	0x00032ba0
        /*1640*/ 	.word	0x00000003
        /*1644*/ 	.word	0x000324a0
        /*1648*/ 	.short	0x010a
        /*164a*/ 	.byte	0x3f
	.zero		1


	//   ....[55]....
        /*164c*/ 	.word	0x00032dd0
        /*1650*/ 	.word	0x00000003
        /*1654*/ 	.word	0x000324c0
        /*1658*/ 	.short	0x010a
        /*165a*/ 	.byte	0x3f
	.zero		1


	//   ....[56]....
        /*165c*/ 	.word	0x00033400
        /*1660*/ 	.word	0x00000009
        /*1664*/ 	.word	0x000324a0
        /*1668*/ 	.short	0x010a
        /*166a*/ 	.byte	0x3f
	.zero		1


	//   ....[57]....
        /*166c*/ 	.word	0x00033620
        /*1670*/ 	.word	0x00000009
        /*1674*/ 	.word	0x000324c0
        /*1678*/ 	.short	0x010a
        /*167a*/ 	.byte	0x3f
	.zero		1


	//   ....[58]....
        /*167c*/ 	.word	0x00034c50
        /*1680*/ 	.word	0x00000011
        /*1684*/ 	.word	0x00032440
        /*1688*/ 	.short	0x010a
        /*168a*/ 	.byte	0x3f
	.zero		1


	//   ....[59]....
        /*168c*/ 	.word	0x00035270
        /*1690*/ 	.word	0x00000011
        /*1694*/ 	.word	0x00032430
        /*1698*/ 	.short	0x0107
        /*169a*/ 	.byte	0x3f
	.zero		1


	//   ....[60]....
        /*169c*/ 	.word	0x00035330
        /*16a0*/ 	.word	0x00000011
        /*16a4*/ 	.word	0x00032430
        /*16a8*/ 	.short	0x0101
        /*16aa*/ 	.byte	0x3f
	.zero		1


	//   ....[61]....
        /*16ac*/ 	.word	0x00035e90
        /*16b0*/ 	.word	0x00000017
        /*16b4*/ 	.word	0x00032400
        /*16b8*/ 	.short	0x0107
        /*16ba*/ 	.byte	0x3f
	.zero		1


	//   ....[62]....
        /*16bc*/ 	.word	0x00035f20
        /*16c0*/ 	.word	0x00000017
        /*16c4*/ 	.word	0x00032400
        /*16c8*/ 	.short	0x0101
        /*16ca*/ 	.byte	0x3f
	.zero		1


	//   ....[63]....
        /*16cc*/ 	.word	0x000369b0
        /*16d0*/ 	.word	0x00000017
        /*16d4*/ 	.word	0x00032410
        /*16d8*/ 	.short	0x0107
        /*16da*/ 	.byte	0x3f
	.zero		1


	//   ....[64]....
        /*16dc*/ 	.word	0x00036ab0
        /*16e0*/ 	.word	0x00000017
        /*16e4*/ 	.word	0x00032410
        /*16e8*/ 	.short	0x0101
        /*16ea*/ 	.byte	0x3f
	.zero		1


	//   ....[65]....
        /*16ec*/ 	.word	0x00036ad0
        /*16f0*/ 	.word	0x00000017
        /*16f4*/ 	.word	0x00032420
        /*16f8*/ 	.short	0x010a
        /*16fa*/ 	.byte	0x3f
	.zero		1


	//   ....[66]....
        /*16fc*/ 	.word	0x00036b60
        /*1700*/ 	.word	0x00000011
        /*1704*/ 	.word	0x00032460
        /*1708*/ 	.short	0x010a
        /*170a*/ 	.byte	0x3f
	.zero		1


	//   ....[67]....
        /*170c*/ 	.word	0x000372e0
        /*1710*/ 	.word	0x00000011
        /*1714*/ 	.word	0x00032450
        /*1718*/ 	.short	0x0107
        /*171a*/ 	.byte	0x3f
	.zero		1


	//   ....[68]....
        /*171c*/ 	.word	0x000373b0
        /*1720*/ 	.word	0x00000011
        /*1724*/ 	.word	0x00032450
        /*1728*/ 	.short	0x0101
        /*172a*/ 	.byte	0x3f
	.zero		1


	//   ....[69]....
        /*172c*/ 	.word	0x000376f0
        /*1730*/ 	.word	0x00000006
        /*1734*/ 	.word	0x00032440
        /*1738*/ 	.short	0x010a
        /*173a*/ 	.byte	0x3f
	.zero		1


	//   ....[70]....
        /*173c*/ 	.word	0x00037ab0
        /*1740*/ 	.word	0x00000006
        /*1744*/ 	.word	0x00032430
        /*1748*/ 	.short	0x0107
        /*174a*/ 	.byte	0x3f
	.zero		1


	//   ....[71]....
        /*174c*/ 	.word	0x00037b70
        /*1750*/ 	.word	0x00000006
        /*1754*/ 	.word	0x00032430
        /*1758*/ 	.short	0x0101
        /*175a*/ 	.byte	0x3f
	.zero		1


	//   ....[72]....
        /*175c*/ 	.word	0x00037ba0
        /*1760*/ 	.word	0x00000006
        /*1764*/ 	.word	0x00032460
        /*1768*/ 	.short	0x010a
        /*176a*/ 	.byte	0x3f
	.zero		1


	//   ....[73]....
        /*176c*/ 	.word	0x000380a0
        /*1770*/ 	.word	0x00000006
        /*1774*/ 	.word	0x00032450
        /*1778*/ 	.short	0x0107
        /*177a*/ 	.byte	0x3f
	.zero		1


	//   ....[74]....
        /*177c*/ 	.word	0x00038160
        /*1780*/ 	.word	0x00000006
        /*1784*/ 	.word	0x00032450
        /*1788*/ 	.short	0x0101
        /*178a*/ 	.byte	0x3f
	.zero		1


	//   ....[75]....
        /*178c*/ 	.word	0x000393f0
        /*1790*/ 	.word	0x00000005
        /*1794*/ 	.word	0x00032420
        /*1798*/ 	.short	0x010a
        /*179a*/ 	.byte	0x3f
	.zero		1


	//   ....[76]....
        /*179c*/ 	.word	0x00039560
        /*17a0*/ 	.word	0x00000003
        /*17a4*/ 	.word	0x00032440
        /*17a8*/ 	.short	0x010a
        /*17aa*/ 	.byte	0x3f
	.zero		1


	//   ....[77]....
        /*17ac*/ 	.word	0x00039600
        /*17b0*/ 	.word	0x00000019
        /*17b4*/ 	.word	0x00032440
        /*17b8*/ 	.short	0x010a
        /*17ba*/ 	.byte	0x3f
	.zero		1


	//   ....[78]....
        /*17bc*/ 	.word	0x00039640
        /*17c0*/ 	.word	0x00000003
        /*17c4*/ 	.word	0x00032460
        /*17c8*/ 	.short	0x010a
        /*17ca*/ 	.byte	0x3f
	.zero		1


	//   ....[79]....
        /*17cc*/ 	.word	0x00039680
        /*17d0*/ 	.word	0x00000019
        /*17d4*/ 	.word	0x00032460
        /*17d8*/ 	.short	0x010a
        /*17da*/ 	.byte	0x3f
	.zero		1


	//   ....[80]....
        /*17dc*/ 	.word	0x000396e0
        /*17e0*/ 	.word	0x00000045
        /*17e4*/ 	.word	0x00032490
        /*17e8*/ 	.short	0x010a
        /*17ea*/ 	.byte	0x3f
	.zero		1


	//   ....[81]....
        /*17ec*/ 	.word	0x00039970
        /*17f0*/ 	.word	0x00000045
        /*17f4*/ 	.word	0x00032490
        /*17f8*/ 	.short	0x010a
        /*17fa*/ 	.byte	0x3f
	.zero		1


	//   ....[82]....
        /*17fc*/ 	.word	0x00039c10
        /*1800*/ 	.word	0x00000045
        /*1804*/ 	.word	0x00032490
        /*1808*/ 	.short	0x010a
        /*180a*/ 	.byte	0x3f
	.zero		1


	//   ....[83]....
        /*180c*/ 	.word	0x00039ea0
        /*1810*/ 	.word	0x00000045
        /*1814*/ 	.word	0x000324b0
        /*1818*/ 	.short	0x010a
        /*181a*/ 	.byte	0x3f
	.zero		1


	//   ....[84]....
        /*181c*/ 	.word	0x0003a320
        /*1820*/ 	.word	0x00000002
        /*1824*/ 	.word	0x00032400
        /*1828*/ 	.short	0x010a
        /*182a*/ 	.byte	0x3f
	.zero		1


	//   ....[85]....
        /*182c*/ 	.word	0x0003a8e0
        /*1830*/ 	.word	0x00000002
        /*1834*/ 	.word	0x00032400
        /*1838*/ 	.short	0x010a
        /*183a*/ 	.byte	0x3f
	.zero		1


	//   ....[86]....
        /*183c*/ 	.word	0x0003a930
        /*1840*/ 	.word	0x00000002
        /*1844*/ 	.word	0x00000000
        /*1848*/ 	.short	0x010a
        /*184a*/ 	.byte	0x3f
	.zero		1


	//   ....[87]....
        /*184c*/ 	.word	0x0003a980
        /*1850*/ 	.word	0x00000006
        /*1854*/ 	.word	0x00000000
        /*1858*/ 	.short	0x010a
        /*185a*/ 	.byte	0x3f
	.zero		1


	//   ....[88]....
        /*185c*/ 	.word	0x0003a9d0
        /*1860*/ 	.word	0x0000000a
        /*1864*/ 	.word	0x00000000
        /*1868*/ 	.short	0x010a
        /*186a*/ 	.byte	0x3f
	.zero		1


	//   ....[89]....
        /*186c*/ 	.word	0x0003aa20
        /*1870*/ 	.word	0x00000008
        /*1874*/ 	.word	0x00000000
        /*1878*/ 	.short	0x010a
        /*187a*/ 	.byte	0x3f
	.zero		1


	//   ....[90]....
        /*187c*/ 	.word	0x0003aa70
        /*1880*/ 	.word	0x00000008
        /*1884*/ 	.word	0x00000000
        /*1888*/ 	.short	0x010a
        /*188a*/ 	.byte	0x3f
	.zero		1


	//   ....[91]....
        /*188c*/ 	.word	0x0003aac0
        /*1890*/ 	.word	0x00000008
        /*1894*/ 	.word	0x00000000
        /*1898*/ 	.short	0x010a
        /*189a*/ 	.byte	0x3f
	.zero		1


	//   ....[92]....
        /*189c*/ 	.word	0x0003b6c0
        /*18a0*/ 	.word	0x00000017
        /*18a4*/ 	.word	0x00032420
        /*18a8*/ 	.short	0x010a
        /*18aa*/ 	.byte	0x3f
	.zero		1


	//   ....[93]....
        /*18ac*/ 	.word	0x0003b710
        /*18b0*/ 	.word	0x00000003
        /*18b4*/ 	.word	0x000324a0
        /*18b8*/ 	.short	0x010a
        /*18ba*/ 	.byte	0x3f
	.zero		1


	//   ....[94]....
        /*18bc*/ 	.word	0x0003b760
        /*18c0*/ 	.word	0x00000003
        /*18c4*/ 	.word	0x000324c0
        /*18c8*/ 	.short	0x010a
        /*18ca*/ 	.byte	0x3f
	.zero		1


	//   ....[95]....
        /*18cc*/ 	.word	0x0003b7b0
        /*18d0*/ 	.word	0x00000009
        /*18d4*/ 	.word	0x000324a0
        /*18d8*/ 	.short	0x010a
        /*18da*/ 	.byte	0x3f
	.zero		1


	//   ....[96]....
        /*18dc*/ 	.word	0x0003b800
        /*18e0*/ 	.word	0x00000009
        /*18e4*/ 	.word	0x000324c0
        /*18e8*/ 	.short	0x010a
        /*18ea*/ 	.byte	0x3f
	.zero		1


	//   ....[97]....
        /*18ec*/ 	.word	0x0003b910
        /*18f0*/ 	.word	0x00000011
        /*18f4*/ 	.word	0x00032440
        /*18f8*/ 	.short	0x010a
        /*18fa*/ 	.byte	0x3f
	.zero		1


	//   ....[98]....
        /*18fc*/ 	.word	0x0003d9a0
        /*1900*/ 	.word	0x00000017
        /*1904*/ 	.word	0x00032420
        /*1908*/ 	.short	0x010a
        /*190a*/ 	.byte	0x3f
	.zero		1


	//   ....[99]....
        /*190c*/ 	.word	0x0003d9f0
        /*1910*/ 	.word	0x00000011
        /*1914*/ 	.word	0x00032460
        /*1918*/ 	.short	0x010a
        /*191a*/ 	.byte	0x3f
	.zero		1


	//   ....[100]....
        /*191c*/ 	.word	0x0003e340
        /*1920*/ 	.word	0x00000006
        /*1924*/ 	.word	0x00032440
        /*1928*/ 	.short	0x010a
        /*192a*/ 	.byte	0x3f
	.zero		1


	//   ....[101]....
        /*192c*/ 	.word	0x0003ea20
        /*1930*/ 	.word	0x00000006
        /*1934*/ 	.word	0x00032460
        /*1938*/ 	.short	0x010a
        /*193a*/ 	.byte	0x3f
	.zero		1


	//   ....[102]....
        /*193c*/ 	.word	0x0003fb70
        /*1940*/ 	.word	0x00000005
        /*1944*/ 	.word	0x00032420
        /*1948*/ 	.short	0x010a
        /*194a*/ 	.byte	0x3f
	.zero		1


	//   ....[103]....
        /*194c*/ 	.word	0x0003fd10
        /*1950*/ 	.word	0x00000003
        /*1954*/ 	.word	0x00032440
        /*1958*/ 	.short	0x010a
        /*195a*/ 	.byte	0x3f
	.zero		1


	//   ....[104]....
        /*195c*/ 	.word	0x0003fd60
        /*1960*/ 	.word	0x00000019
        /*1964*/ 	.word	0x00032440
        /*1968*/ 	.short	0x010a
        /*196a*/ 	.byte	0x3f
	.zero		1


	//   ....[105]....
        /*196c*/ 	.word	0x0003fdb0
        /*1970*/ 	.word	0x00000003
        /*1974*/ 	.word	0x00032460
        /*1978*/ 	.short	0x010a
        /*197a*/ 	.byte	0x3f
	.zero		1


	//   ....[106]....
        /*197c*/ 	.word	0x0003ff40
        /*1980*/ 	.word	0x0000000a
        /*1984*/ 	.word	0x00000000
        /*1988*/ 	.short	0x010a
        /*198a*/ 	.byte	0x3f
	.zero		1


	//   ....[107]....
        /*198c*/ 	.word	0x00040040
        /*1990*/ 	.word	0x00000008
        /*1994*/ 	.word	0x00000000
        /*1998*/ 	.short	0x010a
        /*199a*/ 	.byte	0x3f
	.zero		1


	//   ....[108]....
        /*199c*/ 	.word	0x00040460
        /*19a0*/ 	.word	0x00000008
        /*19a4*/ 	.word	0x00032410
        /*19a8*/ 	.short	0x010a
        /*19aa*/ 	.byte	0x3f
	.zero		1


	//   ....[109]....
        /*19ac*/ 	.word	0x00040580
        /*19b0*/ 	.word	0x0000000a
        /*19b4*/ 	.word	0x00000000
        /*19b8*/ 	.short	0x010a
        /*19ba*/ 	.byte	0x3f
	.zero		1


	//   ....[110]....
        /*19bc*/ 	.word	0x00040680
        /*19c0*/ 	.word	0x00000008
        /*19c4*/ 	.word	0x00000000
        /*19c8*/ 	.short	0x010a
        /*19ca*/ 	.byte	0x3f
	.zero		1


	//   ....[111]....
        /*19cc*/ 	.word	0x00041450
        /*19d0*/ 	.word	0x00000008
        /*19d4*/ 	.word	0x00000000
        /*19d8*/ 	.short	0x0101
        /*19da*/ 	.byte	0x3f
	.zero		1


	//   ....[112]....
        /*19dc*/ 	.word	0x0004b3d0
        /*19e0*/ 	.word	0x00000000
        /*19e4*/ 	.word	0x00000000
        /*19e8*/ 	.short	0x0101
        /*19ea*/ 	.byte	0x3f
	.zero		1


	//   ....[113]....
        /*19ec*/ 	.word	0x0004b3f0
        /*19f0*/ 	.word	0x00000008
        /*19f4*/ 	.word	0x00000000
        /*19f8*/ 	.short	0x010a
        /*19fa*/ 	.byte	0x3f
	.zero		1


	//   ....[114]....
        /*19fc*/ 	.word	0x0004b440
        /*1a00*/ 	.word	0x00000008
        /*1a04*/ 	.word	0x00032410
        /*1a08*/ 	.short	0x010a
        /*1a0a*/ 	.byte	0x3f
	.zero		1


	//   ....[115]....
        /*1a0c*/ 	.word	0x0004b490
        /*1a10*/ 	.word	0x00000008
        /*1a14*/ 	.word	0x00000000
        /*1a18*/ 	.short	0x010a
        /*1a1a*/ 	.byte	0x3f
	.zero		1


	//----- nvinfo : EIATTR_NUM_MBARRIERS
	.align		4
.L_1432:
        /*1a1c*/ 	.byte	0x03, 0x38
        /*1a1e*/ 	.short	0x0017


	//----- nvinfo : EIATTR_EXIT_INSTR_OFFSETS
	.align		4
        /*1a20*/ 	.byte	0x04, 0x1c
        /*1a22*/ 	.short	(.L_1434 - .L_1433)


	//   ....[0]....
.L_1433:
        /*1a24*/ 	.word	0x000396d0


	//----- nvinfo : EIATTR_MAX_THREADS
	.align		4
.L_1434:
        /*1a28*/ 	.byte	0x04, 0x05
        /*1a2a*/ 	.short	(.L_1436 - .L_1435)
.L_1435:
        /*1a2c*/ 	.word	0x00000180
        /*1a30*/ 	.word	0x00000001
        /*1a34*/ 	.word	0x00000001


	//----- nvinfo : EIATTR_CRS_STACK_SIZE
	.align		4
.L_1436:
        /*1a38*/ 	.byte	0x04, 0x1e
        /*1a3a*/ 	.short	(.L_1438 - .L_1437)
.L_1437:
        /*1a3c*/ 	.word	0x00000000


	//----- nvinfo : EIATTR_CBANK_PARAM_SIZE
	.align		4
.L_1438:
        /*1a40*/ 	.byte	0x03, 0x19
        /*1a42*/ 	.short	0x0bf0


	//----- nvinfo : EIATTR_PARAM_CBANK
	.align		4
        /*1a44*/ 	.byte	0x04, 0x0a
        /*1a46*/ 	.short	(.L_1440 - .L_1439)
	.align		4
.L_1439:
        /*1a48*/ 	.word	index@(.nv.constant0._ZN7cutlass13device_kernelIN5flash11enable_sm90INS1_16FlashAttnFwdSm90INS1_25CollectiveMainloopFwdSm90ILi2EN4cute5tupleIJNS5_1CILi1EEES8_S8_EEENS6_IJNS7_ILi128EEENS7_ILi96EEENS7_ILi64EEEEEELi256ENS_6half_tEfNS_4arch4Sm90ELb0ELb1ELb0ELb1ELb1ELb1ELb1ELb1ELb0ELb1ELb1ELb0EEENS1_21CollectiveEpilogueFwdINS6_IJSA_NS7_ILi256EEESB_EEES9_SE_SG_Li256ELb1ELb1ELb1ELb0EEENS1_36VarlenDynamicPersistentTileSchedulerILi128ELi96ELi256ELi128ELb1ELb1ELb1ELb1ELb0ELb1EEEEEEEEEvNT_6ParamsE)
        /*1a4c*/ 	.short	0x0210
        /*1a4e*/ 	.short	0x0bf0


	//----- nvinfo : EIATTR_SW_WAR
	.align		4
.L_1440:
        /*1a50*/ 	.byte	0x04, 0x36
        /*1a52*/ 	.short	(.L_1442 - .L_1441)
.L_1441:
        /*1a54*/ 	.word	0x00000008
.L_1442:


//--------------------- .nv.info._ZN7cutlass13device_kernelIN5flash11enable_sm90INS1_16FlashAttnFwdSm90INS1_25CollectiveMainloopFwdSm90ILi2EN4cute5tupleIJNS5_1CILi1EEES8_S8_EEENS6_IJNS7_ILi128EEENS7_ILi96EEENS7_ILi64EEEEEELi256ENS_6half_tEfNS_4arch4Sm90ELb1ELb0ELb0ELb0ELb1ELb0ELb0ELb1ELb0ELb1ELb1ELb0EEENS1_21CollectiveEpilogueFwdINS6_IJSA_NS7_ILi256EEESB_EEES9_SE_SG_Li256ELb0ELb1ELb1ELb0EEENS1_19SingleTileSchedulerILb0ELb1ELb1ELi128EEEEEEEEEvNT_6ParamsE --------------------------
	.section	.nv.info._ZN7cutlass13device_kernelIN5flash11enable_sm90INS1_16FlashAttnFwdSm90INS1_25CollectiveMainloopFwdSm90ILi2EN4cute5tupleIJNS5_1CILi1EEES8_S8_EEENS6_IJNS7_ILi128EEENS7_ILi96EEENS7_ILi64EEEEEELi256ENS_6half_tEfNS_4arch4Sm90ELb1ELb0ELb0ELb0ELb1ELb0ELb0ELb1ELb0ELb1ELb1ELb0EEENS1_21CollectiveEpilogueFwdINS6_IJSA_NS7_ILi256EEESB_EEES9_SE_SG_Li256ELb0ELb1ELb1ELb0EEENS1_19SingleTileSchedulerILb0ELb1ELb1ELi128EEEEEEEEEvNT_6ParamsE,"",@"SHT_CUDA_INFO"
	.sectionflags	@""
	.align	4


	//----- nvinfo : EIATTR_CUDA_API_VERSION
	.align		4
        /*0000*/ 	.byte	0x04, 0x37
        /*0002*/ 	.short	(.L_1444 - .L_1443)
.L_1443:
        /*0004*/ 	.word	0x00000082


	//----- nvinfo : EIATTR_KPARAM_INFO
	.align		4
.L_1444:
        /*0008*/ 	.byte	0x04, 0x17
        /*000a*/ 	.short	(.L_1446 - .L_1445)
.L_1445:
        /*000c*/ 	.word	0x00000000
        /*0010*/ 	.short	0x0000
        /*0012*/ 	.short	0x0070
        /*0014*/ 	.byte	0x00, 0xf0, 0x01, 0x28


	//----- nvinfo : EIATTR_SPARSE_MMA_MASK
	.align		4
.L_1446:
        /*0018*/ 	.byte	0x03, 0x50
        /*001a*/ 	.short	0x0000


	//----- nvinfo : EIATTR_MAXREG_COUNT
	.align		4
        /*001c*/ 	.byte	0x03, 0x1b
        /*001e*/ 	.short	0x00a8


	//----- nvinfo : EIATTR_NUM_BARRIERS
	.align		4
        /*0020*/ 	.byte	0x02, 0x4c
        /*0022*/ 	.byte	0x10
	.zero		1


	//----- nvinfo : EIATTR_EXTERNS
	.align		4
        /*0024*/ 	.byte	0x04, 0x0f
        /*0026*/ 	.short	(.L_1448 - .L_1447)


	//   ....[0]....
	.align		4
.L_1447:
        /*0028*/ 	.word	index@(__assertfail)


	//----- nvinfo : EIATTR_MERCURY_ISA_VERSION
	.align		4
.L_1448:
        /*002c*/ 	.byte	0x03, 0x5f
        /*002e*/ 	.short	0x0101


	//----- nvinfo : EIATTR_INT_WARP_WIDE_INSTR_OFFSETS
	.align		4
        /*0030*/ 	.byte	0x04, 0x31
        /*0032*/ 	.short	(.L_1450 - .L_1449)


	//   ....[0]....
.L_1449:
        /*0034*/ 	.word	0x000000b0


	//   ....[1]....
        /*0038*/ 	.word	0x000000c0


	//   ....[2]....
        /*003c*/ 	.word	0x00000160


	//----- nvinfo : EIATTR_COOP_GROUP_MASK_REGIDS
	.align		4
.L_1450:
        /*0040*/ 	.byte	0x04, 0x29
        /*0042*/ 	.short	(.L_1452 - .L_1451)


	//   ....[0]....
.L_1451:
        /*0044*/ 	.word	0xffffffff


	//   ....[1]....
        /*0048*/ 	.word	0xffffffff


	//   ....[2]....
        /*004c*/ 	.word	0xffffffff


	//   ....[3]....
        /*0050*/ 	.word	0xffffffff


	//   ....[4]....
        /*0054*/ 	.word	0xffffffff


	//   ....[5]....
        /*0058*/ 	.word	0xffffffff


	//   ....[6]....
        /*005c*/ 	.word	0xffffffff


	//   ....[7]....
        /*0060*/ 	.word	0xffffffff


	//   ....[8]....
        /*0064*/ 	.word	0xffffffff


	//   ....[9]....
        /*0068*/ 	.word	0xffffffff


	//   ....[10]....
        /*006c*/ 	.word	0xffffffff


	//   ....[11]....
        /*0070*/ 	.word	0xffffffff


	//   ....[12]....
        /*0074*/ 	.word	0xffffffff


	//   ....[13]....
        /*0078*/ 	.word	0xffffffff


	//   ....[14]....
        /*007c*/ 	.word	0xffffffff


	//   ....[15]....
        /*0080*/ 	.word	0xffffffff


	//   ....[16]....
        /*0084*/ 	.word	0xffffffff


	//   ....[17]....
        /*0088*/ 	.word	0xffffffff


	//   ....[18]....
        /*008c*/ 	.word	0xffffffff


	//   ....[19]....
        /*0090*/ 	.word	0xffffffff


	//   ....[20]....
        /*0094*/ 	.word	0xffffffff


	//   ....[21]....
        /*0098*/ 	.word	0xffffffff


	//   ....[22]....
        /*009c*/ 	.word	0xffffffff


	//   ....[23]....
        /*00a0*/ 	.word	0xffffffff


	//   ....[24]....
        /*00a4*/ 	.word	0xffffffff


	//   ....[25]....
        /*00a8*/ 	.word	0xffffffff


	//   ....[26]....
        /*00ac*/ 	.word	0xffffffff


	//   ....[27]....
        /*00b0*/ 	.word	0xffffffff


	//   ....[28]....
        /*00b4*/ 	.word	0xffffffff


	//   ....[29]....
        /*00b8*/ 	.word	0xffffffff


	//   ....[30]....
        /*00bc*/ 	.word	0xffffffff


	//   ....[31]....
        /*00c0*/ 	.word	0xffffffff


	//   ....[32]....
        /*00c4*/ 	.word	0xffffffff


	//   ....[33]....
        /*00c8*/ 	.word	0xffffffff


	//   ....[34]....
        /*00cc*/ 	.word	0xffffffff


	//   ....[35]....
        /*00d0*/ 	.word	0xffffffff


	//   ....[36]....
        /*00d4*/ 	.word	0xffffffff


	//   ....[37]....
        /*00d8*/ 	.word	0xffffffff


	//   ....[38]....
        /*00dc*/ 	.word	0xffffffff


	//   ....[39]....
        /*00e0*/ 	.word	0xffffffff


	//   ....[40]....
        /*00e4*/ 	.word	0xffffffff


	//   ....[41]....
        /*00e8*/ 	.word	0xffffffff


	//   ....[42]....
        /*00ec*/ 	.word	0xffffffff


	//   ....[43]....
        /*00f0*/ 	.word	0xffffffff


	//   ....[44]....
        /*00f4*/ 	.word	0xffffffff


	//   ....[45]....
        /*00f8*/ 	.word	0xffffffff


	//   ....[46]....
        /*00fc*/ 	.word	0xffffffff


	//   ....[47]....
        /*0100*/ 	.word	0xffffffff


	//   ....[48]....
        /*0104*/ 	.word	0xffffffff


	//   ....[49]....
        /*0108*/ 	.word	0xffffffff


	//   ....[50]....
        /*010c*/ 	.word	0xffffffff


	//   ....[51]....
        /*0110*/ 	.word	0xffffffff


	//   ....[52]....
        /*0114*/ 	.word	0xffffffff


	//   ....[53]....
        /*0118*/ 	.word	0xffffffff


	//   ....[54]....
        /*011c*/ 	.word	0xffffffff


	//   ....[55]....
        /*0120*/ 	.word	0xffffffff


	//   ....[56]....
        /*0124*/ 	.word	0xffffffff


	//   ....[57]....
        /*0128*/ 	.word	0xffffffff


	//   ....[58]....
        /*012c*/ 	.word	0xffffffff


	//   ....[59]....
        /*0130*/ 	.word	0xffffffff


	//   ....[60]....
        /*0134*/ 	.word	0xffffffff


	//   ....[61]....
        /*0138*/ 	.word	0xffffffff


	//   ....[62]....
        /*013c*/ 	.word	0xffffffff


	//   ....[63]....
        /*0140*/ 	.word	0xffffffff


	//   ....[64]....
        /*0144*/ 	.word	0xffffffff


	//   ....[65]....
        /*0148*/ 	.word	0xffffffff


	//   ....[66]....
        /*014c*/ 	.word	0xffffffff


	//   ....[67]....
        /*0150*/ 	.word	0xffffffff


	//   ....[68]....
        /*0154*/ 	.word	0xffffffff


	//   ....[69]....
        /*0158*/ 	.word	0xffffffff


	//   ....[70]....
        /*015c*/ 	.word	0xffffffff


	//   ....[71]....
        /*0160*/ 	.word	0xffffffff


	//   ....[72]....
        /*0164*/ 	.word	0xffffffff


	//   ....[73]....
        /*0168*/ 	.word	0xffffffff


	//   ....[74]....
        /*016c*/ 	.word	0xffffffff


	//   ....[75]....
        /*0170*/ 	.word	0xffffffff


	//   ....[76]....
        /*0174*/ 	.word	0xffffffff


	//   ....[77]....
        /*0178*/ 	.word	0xffffffff


	//   ....[78]....
        /*017c*/ 	.word	0xffffffff


	//   ....[79]....
        /*0180*/ 	.word	0xffffffff


	//   ....[80]....
        /*0184*/ 	.word	0xffffffff


	//   ....[81]....
        /*0188*/ 	.word	0xffffffff


	//   ....[82]....
        /*018c*/ 	.word	0xffffffff


	//   ....[83]....
        /*0190*/ 	.word	0xffffffff


	//   ....[84]....
        /*0194*/ 	.word	0xffffffff


	//   ....[85]....
        /*0198*/ 	.word	0xffffffff


	//   ....[86]....
        /*019c*/ 	.word	0xffffffff


	//   ....[87]....
        /*01a0*/ 	.word	0xffffffff


	//   ....[88]....
        /*01a4*/ 	.word	0xffffffff


	//   ....[89]....
        /*01a8*/ 	.word	0xffffffff


	//   ....[90]....
        /*01ac*/ 	.word	0xffffffff


	//   ....[91]....
        /*01b0*/ 	.word	0xffffffff


	//   ....[92]....
        /*01b4*/ 	.word	0xffffffff


	//   ....[93]....
        /*01b8*/ 	.word	0xffffffff


	//   ....[94]....
        /*01bc*/ 	.word	0xffffffff


	//   ....[95]....
        /*01c0*/ 	.word	0xffffffff


	//   ....[96]....
        /*01c4*/ 	.word	0xffffffff


	//   ....[97]....
        /*01c8*/ 	.word	0xffffffff


	//   ....[98]....
        /*01cc*/ 	.word	0xffffffff


	//   ....[99]....
        /*01d0*/ 	.word	0xffffffff


	//   ....[100]....
        /*01d4*/ 	.word	0xffffffff


	//   ....[101]....
        /*01d8*/ 	.word	0x0500000f


	//   ....[102]....
        /*01dc*/ 	.word	0x0500000f


	//   ....[103]....
        /*01e0*/ 	.word	0x0500000f


	//   ....[104]....
        /*01e4*/ 	.word	0x0500000f


	//   ....[105]....
        /*01e8*/ 	.word	0x0500000f


	//   ....[106]....
        /*01ec*/ 	.word	0x0500000f


	//   ....[107]....
        /*01f0*/ 	.word	0x0500000f


	//   ....[108]....
        /*01f4*/ 	.word	0x0500000f


	//   ....[109]....
        /*01f8*/ 	.word	0x0500000f


	//   ....[110]....
        /*01fc*/ 	.word	0x0500000f


	//   ....[111]....
        /*0200*/ 	.word	0x0500000f


	//   ....[112]....
        /*0204*/ 	.word	0x0500000f


	//   ....[113]....
        /*0208*/ 	.word	0x0500000f


	//   ....[114]....
        /*020c*/ 	.word	0x0500000f


	//   ....[115]....
        /*0210*/ 	.word	0x0500000f


	//   ....[116]....
        /*0214*/ 	.word	0x0500000f


	//   ....[117]....
        /*0218*/ 	.word	0x0500000f


	//   ....[118]....
        /*021c*/ 	.word	0x0500000f


	//   ....[119]....
        /*0220*/ 	.word	0x0500000f


	//   ....[120]....
        /*0224*/ 	.word	0x0500000f


	//   ....[121]....
        /*0228*/ 	.word	0x0500000f


	//   ....[122]....
        /*022c*/ 	.word	0x0500000f


	//   ....[123]....
        /*0230*/ 	.word	0x0500000f


	//   ....[124]....
        /*0234*/ 	.word	0x0500000f


	//   ....[125]....
        /*0238*/ 	.word	0x0500000f


	//   ....[126]....
        /*023c*/ 	.word	0x0500000f


	//   ....[127]....
        /*0240*/ 	.word	0x0500000f


	//   ....[128]....
        /*0244*/ 	.word	0x0500000f


	//   ....[129]....
        /*0248*/ 	.word	0x0500000f


	//   ....[130]....
        /*024c*/ 	.word	0x0500000f


	//   ....[131]....
        /*0250*/ 	.word	0x0500000f


	//   ....[132]....
        /*0254*/ 	.word	0x0500000f


	//   ....[133]....
        /*0258*/ 	.word	0x0500000f


	//   ....[134]....
        /*025c*/ 	.word	0x0500000f


	//   ....[135]....
        /*0260*/ 	.word	0x0500000f


	//   ....[136]....
        /*0264*/ 	.word	0x0500000f


	//   ....[137]....
        /*0268*/ 	.word	0x0500000f


	//   ....[138]....
        /*026c*/ 	.word	0x0500000f


	//   ....[139]....
        /*0270*/ 	.word	0x0500000f


	//   ....[140]....
        /*0274*/ 	.word	0x0500000f


	//   ....[141]....
        /*0278*/ 	.word	0x0500000f


	//   ....[142]....
        /*027c*/ 	.word	0x0500000f


	//   ....[143]....
        /*0280*/ 	.word	0x0500000f


	//   ....[144]....
        /*0284*/ 	.word	0x0500000f


	//   ....[145]....
        /*0288*/ 	.word	0x0500000f


	//   ....[146]....
        /*028c*/ 	.word	0x0500000f


	//   ....[147]....
        /*0290*/ 	.word	0x0500000f


	//   ....[148]....
        /*0294*/ 	.word	0x0500000f


	//   ....[149]....
        /*0298*/ 	.word	0x0500000f


	//   ....[150]....
        /*029c*/ 	.word	0x0500000f


	//   ....[151]....
        /*02a0*/ 	.word	0x0500000f


	//   ....[152]....
        /*02a4*/ 	.word	0x0500000f


	//   ....[153]....
        /*02a8*/ 	.word	0x0500000f


	//   ....[154]....
        /*02ac*/ 	.word	0x0500000f


	//   ....[155]....
        /*02b0*/ 	.word	0x0500000f


	//   ....[156]....
        /*02b4*/ 	.word	0x0500000f


	//   ....[157]....
        /*02b8*/ 	.word	0x0500000f


	//   ....[158]....
        /*02bc*/ 	.word	0x0500000f


	//   ....[159]....
        /*02c0*/ 	.word	0x0500000f


	//   ....[160]....
        /*02c4*/ 	.word	0x0500000f


	//   ....[161]....
        /*02c8*/ 	.word	0x0500000f


	//   ....[162]....
        /*02cc*/ 	.word	0x0500000f


	//   ....[163]....
        /*02d0*/ 	.word	0x0500000f


	//   ....[164]....
        /*02d4*/ 	.word	0x0500000f


	//   ....[165]....
        /*02d8*/ 	.word	0x0500000f


	//   ....[166]....
        /*02dc*/ 	.word	0x0500000f


	//----- nvinfo : EIATTR_COOP_GROUP_INSTR_OFFSETS
	.align		4
.L_1452:
        /*02e0*/ 	.byte	0x04, 0x28
        /*02e2*/ 	.short	(.L_1454 - .L_1453)


	//   ....[0]....
.L_1453:
        /*02e4*/ 	.word	0x00000060


	//   ....[1]....
        /*02e8*/ 	.word	0x000000a0


	//   ....[2]....
        /*02ec*/ 	.word	0x000002c0


	//   ....[3]....
        /*02f0*/ 	.word	0x00000420


	//   ....[4]....
        /*02f4*/ 	.word	0x00000540


	//   ....[5]....
        /*02f8*/ 	.word	0x000006a0


	//   ....[6]....
        /*02fc*/ 	.word	0x00001350


	//   ....[7]....
        /*0300*/ 	.word	0x00001ac0


	//   ....[8]....
        /*0304*/ 	.word	0x00001fe0


	//   ....[9]....
        /*0308*/ 	.word	0x00001ff0


	//   ....[10]....
        /*030c*/ 	.word	0x00002040


	//   ....[11]....
        /*0310*/ 	.word	0x00002770


	//   ....[12]....
        /*0314*/ 	.word	0x00002800


	//   ....[13]....
        /*0318*/ 	.word	0x00003830


	//   ....[14]....
        /*031c*/ 	.word	0x00003d20


	//   ....[15]....
        /*0320*/ 	.word	0x00003d30


	//   ....[16]....
        /*0324*/ 	.word	0x00003d80


	//   ....[17]....
        /*0328*/ 	.word	0x00004460


	//   ....[18]....
        /*032c*/ 	.word	0x000044c0


	//   ....[19]....
        /*0330*/ 	.word	0x00005db0


	//   ....[20]....
        /*0334*/ 	.word	0x00005de0


	//   ....[21]....
        /*0338*/ 	.word	0x00006240


	//   ....[22]....
        /*033c*/ 	.word	0x00006410


	//   ....[23]....
        /*0340*/ 	.word	0x00007620


	//   ....[24]....
        /*0344*/ 	.word	0x00007640


	//   ....[25]....
        /*0348*/ 	.word	0x00007680


	//   ....[26]....
        /*034c*/ 	.word	0x000076a0


	//   ....[27]....
        /*0350*/ 	.word	0x00008770


	//   ....[28]....
        /*0354*/ 	.word	0x000087e0


	//   ....[29]....
        /*0358*/ 	.word	0x00008820


	//   ....[30]....
        /*035c*/ 	.word	0x00008850


	//   ....[31]....
        /*0360*/ 	.word	0x00008880


	//   ....[32]....
        /*0364*/ 	.word	0x000088a0


	//   ....[33]....
        /*0368*/ 	.word	0x00009510


	//   ....[34]....
        /*036c*/ 	.word	0x00009520


	//   ....[35]....
        /*0370*/ 	.word	0x0000a550


	//   ....[36]....
        /*0374*/ 	.word	0x0000b700


	//   ....[37]....
        /*0378*/ 	.word	0x0000b720


	//   ....[38]....
        /*037c*/ 	.word	0x0000b730


	//   ....[39]....
        /*0380*/ 	.word	0x0000b770


	//   ....[40]....
        /*0384*/ 	.word	0x0000b7c0


	//   ....[41]....
        /*0388*/ 	.word	0x0000b7e0


	//   ....[42]....
        /*038c*/ 	.word	0x0000b830


	//   ....[43]....
        /*0390*/ 	.word	0x0000b850


	//   ....[44]....
        /*0394*/ 	.word	0x0000b8a0


	//   ....[45]....
        /*0398*/ 	.word	0x0000b8c0


	//   ....[46]....
        /*039c*/ 	.word	0x0000b910


	//   ....[47]....
        /*03a0*/ 	.word	0x0000b930


	//   ....[48]....
        /*03a4*/ 	.word	0x0000beb0


	//   ....[49]....
        /*03a8*/ 	.word	0x0000bee0


	//   ....[50]....
        /*03ac*/ 	.word	0x0000bf10


	//   ....[51]....
        /*03b0*/ 	.word	0x0000bf80


	//   ....[52]....
        /*03b4*/ 	.word	0x0000bfe0


	//   ....[53]....
        /*03b8*/ 	.word	0x0000c000


	//   ....[54]....
        /*03bc*/ 	.word	0x0000c060


	//   ....[55]....
        /*03c0*/ 	.word	0x0000c080


	//   ....[56]....
        /*03c4*/ 	.word	0x0000c0e0


	//   ....[57]....
        /*03c8*/ 	.word	0x0000c100


	//   ....[58]....
        /*03cc*/ 	.word	0x0000c160


	//   ....[59]....
        /*03d0*/ 	.word	0x0000c180


	//   ....[60]....
        /*03d4*/ 	.word	0x0000c1e0


	//   ....[61]....
        /*03d8*/ 	.word	0x0000c200


	//   ....[62]....
        /*03dc*/ 	.word	0x0000c250


	//   ....[63]....
        /*03e0*/ 	.word	0x0000c270


	//   ....[64]....
        /*03e4*/ 	.word	0x0000c5f0


	//   ....[65]....
        /*03e8*/ 	.word	0x0000c620


	//   ....[66]....
        /*03ec*/ 	.word	0x0000c660


	//   ....[67]....
        /*03f0*/ 	.word	0x0000c680


	//   ....[68]....
        /*03f4*/ 	.word	0x0000c6a0


	//   ....[69]....
        /*03f8*/ 	.word	0x0000c6d0


	//   ....[70]....
        /*03fc*/ 	.word	0x0000c770


	//   ....[71]....
        /*0400*/ 	.word	0x0000c7a0


	//   ....[72]....
        /*0404*/ 	.word	0x0000c830


	//   ....[73]....
        /*0408*/ 	.word	0x0000c860


	//   ....[74]....
        /*040c*/ 	.word	0x0000c870


	//   ....[75]....
        /*0410*/ 	.word	0x0000c900


	//   ....[76]....
        /*0414*/ 	.word	0x0000d070


	//   ....[77]....
        /*0418*/ 	.word	0x0000d090


	//   ....[78]....
        /*041c*/ 	.word	0x0000d0a0


	//   ....[79]....
        /*0420*/ 	.word	0x0000d0b0


	//   ....[80]....
        /*0424*/ 	.word	0x0000d0c0


	//   ....[81]....
        /*0428*/ 	.word	0x0000d0d0


	//   ....[82]....
        /*042c*/ 	.word	0x0000d0f0


	//   ....[83]....
        /*0430*/ 	.word	0x0000d110


	//   ....[84]....
        /*0434*/ 	.word	0x0000d140


	//   ....[85]....
        /*0438*/ 	.word	0x0000d180


	//   ....[86]....
        /*043c*/ 	.word	0x0000d1c0


	//   ....[87]....
        /*0440*/ 	.word	0x0000d210


	//   ....[88]....
        /*0444*/ 	.word	0x0000d560


	//   ....[89]....
        /*0448*/ 	.word	0x0000d580


	//   ....[90]....
        /*044c*/ 	.word	0x0000d590


	//   ....[91]....
        /*0450*/ 	.word	0x0000d5a0


	//   ....[92]....
        /*0454*/ 	.word	0x0000d5b0


	//   ....[93]....
        /*0458*/ 	.word	0x0000d5e0


	//   ....[94]....
        /*045c*/ 	.word	0x0000d640


	//   ....[95]....
        /*0460*/ 	.word	0x0000d660


	//   ....[96]....
        /*0464*/ 	.word	0x0000d6c0


	//   ....[97]....
        /*0468*/ 	.word	0x0000d6d0


	//   ....[98]....
        /*046c*/ 	.word	0x0000d740


	//   ....[99]....
        /*0470*/ 	.word	0x0000d760


	//   ....[100]....
        /*0474*/ 	.word	0x0000dac0


	//   ....[101]....
        /*0478*/ 	.word	0x0000e020


	//   ....[102]....
        /*047c*/ 	.word	0x0000e110


	//   ....[103]....
        /*0480*/ 	.word	0x0000e1b0


	//   ....[104]....
        /*0484*/ 	.word	0x0000e230


	//   ....[105]....
        /*0488*/ 	.word	0x0000e2e0


	//   ....[106]....
        /*048c*/ 	.word	0x0000e340


	//   ....[107]....
        /*0490*/ 	.word	0x0000e400


	//   ....[108]....
        /*0494*/ 	.word	0x0000e460


	//   ....[109]....
        /*0498*/ 	.word	0x0000e520


	//   ....[110]....
        /*049c*/ 	.word	0x0000e580


	//   ....[111]....
        /*04a0*/ 	.word	0x0000e640


	//   ....[112]....
        /*04a4*/ 	.word	0x0000e6a0


	//   ....[113]....
        /*04a8*/ 	.word	0x0000e740


	//   ....[114]....
        /*04ac*/ 	.word	0x0000e7e0


	//   ....[115]....
        /*04b0*/ 	.word	0x0000e840


	//   ....[116]....
        /*04b4*/ 	.word	0x0000e900


	//   ....[117]....
        /*04b8*/ 	.word	0x0000e9b0


	//   ....[118]....
        /*04bc*/ 	.word	0x0000ea10


	//   ....[119]....
        /*04c0*/ 	.word	0x0000eae0


	//   ....[120]....
        /*04c4*/ 	.word	0x0000eb40


	//   ....[121]....
        /*04c8*/ 	.word	0x0000ec10


	//   ....[122]....
        /*04cc*/ 	.word	0x0000ec70


	//   ....[123]....
        /*04d0*/ 	.word	0x0000ed40


	//   ....[124]....
        /*04d4*/ 	.word	0x0000eda0


	//   ....[125]....
        /*04d8*/ 	.word	0x0000ee70


	//   ....[126]....
        /*04dc*/ 	.word	0x0000eed0


	//   ....[127]....
        /*04e0*/ 	.word	0x0000ef80


	//   ....[128]....
        /*04e4*/ 	.word	0x0000f000


	//   ....[129]....
        /*04e8*/ 	.word	0x0000f0a0


	//   ....[130]....
        /*04ec*/ 	.word	0x0000f1f0


	//   ....[131]....
        /*04f0*/ 	.word	0x0000f2c0


	//   ....[132]....
        /*04f4*/ 	.word	0x0000f330


	//   ....[133]....
        /*04f8*/ 	.word	0x0000f3f0


	//   ....[134]....
        /*04fc*/ 	.word	0x0000f4e0


	//   ....[135]....
        /*0500*/ 	.word	0x0000f5a0


	//   ....[136]....
        /*0504*/ 	.word	0x0000f680


	//   ....[137]....
        /*0508*/ 	.word	0x0000f740


	//   ....[138]....
        /*050c*/ 	.word	0x0000f820


	//   ....[139]....
        /*0510*/ 	.word	0x0000f8e0


	//   ....[140]....
        /*0514*/ 	.word	0x0000f9c0


	//   ....[141]....
        /*0518*/ 	.word	0x0000fa90


	//   ....[142]....
        /*051c*/ 	.word	0x0000fbf0


	//   ....[143]....
        /*0520*/ 	.word	0x0000fc90


	//   ....[144]....
        /*0524*/ 	.word	0x0000fcf0


	//   ....[145]....
        /*0528*/ 	.word	0x0000fd90


	//   ....[146]....
        /*052c*/ 	.word	0x0000fdf0


	//   ....[147]....
        /*0530*/ 	.word	0x0000fe90


	//   ....[148]....
        /*0534*/ 	.word	0x0000fef0


	//   ....[149]....
        /*0538*/ 	.word	0x0000ff90


	//   ....[150]....
        /*053c*/ 	.word	0x0000fff0


	//   ....[151]....
        /*0540*/ 	.word	0x00010090


	//   ....[152]....
        /*0544*/ 	.word	0x000100f0


	//   ....[153]....
        /*0548*/ 	.word	0x00010190


	//   ....[154]....
        /*054c*/ 	.word	0x00010280


	//   ....[155]....
        /*0550*/ 	.word	0x00010320


	//   ....[156]....
        /*0554*/ 	.word	0x00010390


	//   ....[157]....
        /*0558*/ 	.word	0x00010460


	//   ....[158]....
        /*055c*/ 	.word	0x000104c0


	//   ....[159]....
        /*0560*/ 	.word	0x000105a0


	//   ....[160]....
        /*0564*/ 	.word	0x00010600


	//   ....[161]....
        /*0568*/ 	.word	0x000106e0


	//   ....[162]....
        /*056c*/ 	.word	0x00010740


	//   ....[163]....
        /*0570*/ 	.word	0x00010820


	//   ....[164]....
        /*0574*/ 	.word	0x00010880


	//   ....[165]....
        /*0578*/ 	.word	0x00010960


	//   ....[166]....
        /*057c*/ 	.word	0x00010a50


	//----- nvinfo : EIATTR_REG_RECONFIG
	.align		4
.L_1454:
        /*0580*/ 	.byte	0x01, 0x54
	.zero		2


	//----- nvinfo : EIATTR_SYSCALL_OFFSETS
	.align		4
        /*0584*/ 	.byte	0x04, 0x46
        /*0586*/ 	.short	(.L_1456 - .L_1455)


	//   ....[0]....
.L_1455:
        /*0588*/ 	.word	0x00001510


	//   ....[1]....
        /*058c*/ 	.word	0x0000ad70


	//   ....[2]....
        /*0590*/ 	.word	0x0000aeb0


	//   ....[3]....
        /*0594*/ 	.word	0x0000afa0


	//   ....[4]....
        /*0598*/ 	.word	0x0000bba0


	//----- nvinfo : EIATTR_MBARRIER_INSTR_OFFSETS
	.align		4
.L_1456:
        /*059c*/ 	.byte	0x04, 0x39
        /*059e*/ 	.short	(.L_1458 - .L_1457)


	//   ....[0]....
.L_1457:
        /*05a0*/ 	.word	0x00000170
        /*05a4*/ 	.word	0x000000ff
        /*05a8*/ 	.word	0x00022800
        /*05ac*/ 	.short	0x0100
        /*05ae*/ 	.byte	0x08
	.zero		1


	//   ....[1]....
        /*05b0*/ 	.word	0x00000180
        /*05b4*/ 	.word	0x000000ff
        /*05b8*/ 	.word	0x00022820
        /*05bc*/ 	.short	0x0100
        /*05be*/ 	.byte	0x08
	.zero		1


	//   ....[2]....
        /*05c0*/ 	.word	0x00000270
        /*05c4*/ 	.word	0x000000ff
        /*05c8*/ 	.word	0x00022830
        /*05cc*/ 	.short	0x0100
        /*05ce*/ 	.byte	0x08
	.zero		1


	//   ....[3]....
        /*05d0*/ 	.word	0x00000280
        /*05d4*/ 	.word	0x000000ff
        /*05d8*/ 	.word	0x00022840
        /*05dc*/ 	.short	0x0100
        /*05de*/ 	.byte	0x08
	.zero		1


	//   ....[4]....
        /*05e0*/ 	.word	0x00000290
        /*05e4*/ 	.word	0x000000ff
        /*05e8*/ 	.word	0x00022838
        /*05ec*/ 	.short	0x0100
        /*05ee*/ 	.byte	0x08
	.zero		1


	//   ....[5]....
        /*05f0*/ 	.word	0x000002a0
        /*05f4*/ 	.word	0x000000ff
        /*05f8*/ 	.word	0x00022848
        /*05fc*/ 	.short	0x0100
        /*05fe*/ 	.byte	0x08
	.zero		1


	//   ....[6]....
        /*0600*/ 	.word	0x000003d0
        /*0604*/ 	.word	0x000000ff
        /*0608*/ 	.word	0x00022850
        /*060c*/ 	.short	0x0100
        /*060e*/ 	.byte	0x08
	.zero		1


	//   ....[7]....
        /*0610*/ 	.word	0x000003e0
        /*0614*/ 	.word	0x000000ff
        /*0618*/ 	.word	0x00022860
        /*061c*/ 	.short	0x0100
        /*061e*/ 	.byte	0x08
	.zero		1


	//   ....[8]....
        /*0620*/ 	.word	0x000003f0
        /*0624*/ 	.word	0x000000ff
        /*0628*/ 	.word	0x00022858
        /*062c*/ 	.short	0x0100
        /*062e*/ 	.byte	0x08
	.zero		1


	//   ....[9]....
        /*0630*/ 	.word	0x00000400
        /*0634*/ 	.word	0x000000ff
        /*0638*/ 	.word	0x00022868
        /*063c*/ 	.short	0x0100
        /*063e*/ 	.byte	0x08
	.zero		1


	//   ....[10]....
        /*0640*/ 	.word	0x000004f0
        /*0644*/ 	.word	0x000000ff
        /*0648*/ 	.word	0x00022870
        /*064c*/ 	.short	0x0100
        /*064e*/ 	.byte	0x06
	.zero		1


	//   ....[11]....
        /*0650*/ 	.word	0x00000500
        /*0654*/ 	.word	0x000000ff
        /*0658*/ 	.word	0x00022880
        /*065c*/ 	.short	0x0100
        /*065e*/ 	.byte	0x06
	.zero		1


	//   ....[12]....
        /*0660*/ 	.word	0x00000510
        /*0664*/ 	.word	0x000000ff
        /*0668*/ 	.word	0x00022878
        /*066c*/ 	.short	0x0100
        /*066e*/ 	.byte	0x06
	.zero		1


	//   ....[13]....
        /*0670*/ 	.word	0x00000520
        /*0674*/ 	.word	0x000000ff
        /*0678*/ 	.word	0x00022888
        /*067c*/ 	.short	0x0100
        /*067e*/ 	.byte	0x06
	.zero		1


	//   ....[14]....
        /*0680*/ 	.word	0x00000650
        /*0684*/ 	.word	0x000000ff
        /*0688*/ 	.word	0x00022890
        /*068c*/ 	.short	0x0100
        /*068e*/ 	.byte	0x08
	.zero		1


	//   ....[15]....
        /*0690*/ 	.word	0x00000660
        /*0694*/ 	.word	0x000000ff
        /*0698*/ 	.word	0x000228a0
        /*069c*/ 	.short	0x0100
        /*069e*/ 	.byte	0x08
	.zero		1


	//   ....[16]....
        /*06a0*/ 	.word	0x00000670
        /*06a4*/ 	.word	0x000000ff
        /*06a8*/ 	.word	0x00022898
        /*06ac*/ 	.short	0x0100
        /*06ae*/ 	.byte	0x08
	.zero		1


	//   ....[17]....
        /*06b0*/ 	.word	0x00000680
        /*06b4*/ 	.word	0x000000ff
        /*06b8*/ 	.word	0x000228a8
        /*06bc*/ 	.short	0x0100
        /*06be*/ 	.byte	0x08
	.zero		1


	//   ....[18]....
        /*06c0*/ 	.word	0x000007c0
        /*06c4*/ 	.word	0x000000ff
        /*06c8*/ 	.word	0x000228b0
        /*06cc*/ 	.short	0x0100
        /*06ce*/ 	.byte	0x08
	.zero		1


	//   ....[19]....
        /*06d0*/ 	.word	0x000007d0
        /*06d4*/ 	.word	0x000000ff
        /*06d8*/ 	.word	0x000228c0
        /*06dc*/ 	.short	0x0100
        /*06de*/ 	.byte	0x08
	.zero		1


	//   ....[20]....
        /*06e0*/ 	.word	0x000007e0
        /*06e4*/ 	.word	0x000000ff
        /*06e8*/ 	.word	0x000228b8
        /*06ec*/ 	.short	0x0100
        /*06ee*/ 	.byte	0x08
	.zero		1


	//   ....[21]....
        /*06f0*/ 	.word	0x000007f0
        /*06f4*/ 	.word	0x000000ff
        /*06f8*/ 	.word	0x000228c8
        /*06fc*/ 	.short	0x0100
        /*06fe*/ 	.byte	0x08
	.zero		1


	//   ....[22]....
        /*0700*/ 	.word	0x00001540
        /*0704*/ 	.word	0x000000ff
        /*0708*/ 	.word	0x00022800
        /*070c*/ 	.short	0x010a
        /*070e*/ 	.byte	0x2a
	.zero		1


	//   ....[23]....
        /*0710*/ 	.word	0x000015d0
        /*0714*/ 	.word	0x000000ff
        /*0718*/ 	.word	0x00022830
        /*071c*/ 	.short	0x010a
        /*071e*/ 	.byte	0x2a
	.zero		1


	//   ....[24]....
        /*0720*/ 	.word	0x00001610
        /*0724*/ 	.word	0x000000ff
        /*0728*/ 	.word	0x00022830
        /*072c*/ 	.short	0x010a
        /*072e*/ 	.byte	0x2a
	.zero		1


	//   ....[25]....
        /*0730*/ 	.word	0x00001b50
        /*0734*/ 	.word	0x000000ff
        /*0738*/ 	.word	0x00000000
        /*073c*/ 	.short	0x0101
        /*073e*/ 	.byte	0x04
	.zero		1


	//   ....[26]....
        /*0740*/ 	.word	0x00002fd0
        /*0744*/ 	.word	0x000000ff
        /*0748*/ 	.word	0x00022850
        /*074c*/ 	.short	0x010a
        /*074e*/ 	.byte	0x2a
	.zero		1


	//   ....[27]....
        /*0750*/ 	.word	0x00003010
        /*0754*/ 	.word	0x000000ff
        /*0758*/ 	.word	0x00022850
        /*075c*/ 	.short	0x010a
        /*075e*/ 	.byte	0x2a
	.zero		1


	//   ....[28]....
        /*0760*/ 	.word	0x00003400
        /*0764*/ 	.word	0x000000ff
        /*0768*/ 	.word	0x00000000
        /*076c*/ 	.short	0x0101
        /*076e*/ 	.byte	0x0a
	.zero		1


	//   ....[29]....
        /*0770*/ 	.word	0x00003590
        /*0774*/ 	.word	0x000000ff
        /*0778*/ 	.word	0x00022830
        /*077c*/ 	.short	0x010a
        /*077e*/ 	.byte	0x1c
	.zero		1


	//   ....[30]....
        /*0780*/ 	.word	0x000035d0
        /*0784*/ 	.word	0x000000ff
        /*0788*/ 	.word	0x00022830
        /*078c*/ 	.short	0x010a
        /*078e*/ 	.byte	0x1c
	.zero		1


	//   ....[31]....
        /*0790*/ 	.word	0x00003880
        /*0794*/ 	.word	0x000000ff
        /*0798*/ 	.word	0x00000000
        /*079c*/ 	.short	0x0101
        /*079e*/ 	.byte	0x0a
	.zero		1


	//   ....[32]....
        /*07a0*/ 	.word	0x000055c0
        /*07a4*/ 	.word	0x000000ff
        /*07a8*/ 	.word	0x00022850
        /*07ac*/ 	.short	0x010a
        /*07ae*/ 	.byte	0x1c
	.zero		1


	//   ....[33]....
        /*07b0*/ 	.word	0x00005600
        /*07b4*/ 	.word	0x000000ff
        /*07b8*/ 	.word	0x00022850
        /*07bc*/ 	.short	0x010a
        /*07be*/ 	.byte	0x1c
	.zero		1


	//   ....[34]....
        /*07c0*/ 	.word	0x00005900
        /*07c4*/ 	.word	0x000000ff
        /*07c8*/ 	.word	0x00000000
        /*07cc*/ 	.short	0x0101
        /*07ce*/ 	.byte	0x1c
	.zero		1


	//   ....[35]....
        /*07d0*/ 	.word	0x00005a20
        /*07d4*/ 	.word	0x000000ff
        /*07d8*/ 	.word	0x00022830
        /*07dc*/ 	.short	0x010a
        /*07de*/ 	.byte	0x1a
	.zero		1


	//   ....[36]....
        /*07e0*/ 	.word	0x00005a60
        /*07e4*/ 	.word	0x000000ff
        /*07e8*/ 	.word	0x00022830
        /*07ec*/ 	.short	0x010a
        /*07ee*/ 	.byte	0x1a
	.zero		1


	//   ....[37]....
        /*07f0*/ 	.word	0x00005c60
        /*07f4*/ 	.word	0x000000ff
        /*07f8*/ 	.word	0x00000000
        /*07fc*/ 	.short	0x0101
        /*07fe*/ 	.byte	0x0a
	.zero		1


	//   ....[38]....
        /*0800*/ 	.word	0x000072c0
        /*0804*/ 	.word	0x000000ff
        /*0808*/ 	.word	0x00022850
        /*080c*/ 	.short	0x010a
        /*080e*/ 	.byte	0x1a
	.zero		1


	//   ....[39]....
        /*0810*/ 	.word	0x00007300
        /*0814*/ 	.word	0x000000ff
        /*0818*/ 	.word	0x00022850
        /*081c*/ 	.short	0x010a
        /*081e*/ 	.byte	0x1a
	.zero		1


	//   ....[40]....
        /*0820*/ 	.word	0x00007600
        /*0824*/ 	.word	0x000000ff
        /*0828*/ 	.word	0x00000000
        /*082c*/ 	.short	0x0101
        /*082e*/ 	.byte	0x1a
	.zero		1


	//   ....[41]....
        /*0830*/ 	.word	0x000088b0
        /*0834*/ 	.word	0x000000ff
        /*0838*/ 	.word	0x00000000
        /*083c*/ 	.short	0x0101
        /*083e*/ 	.byte	0x04
	.zero		1


	//   ....[42]....
        /*0840*/ 	.word	0x0000b4a0
        /*0844*/ 	.word	0x000000ff
        /*0848*/ 	.word	0x00022840
        /*084c*/ 	.short	0x010a
        /*084e*/ 	.byte	0x2d
	.zero		1


	//   ....[43]....
        /*0850*/ 	.word	0x0000b9d0
        /*0854*/ 	.word	0x000000ff
        /*0858*/ 	.word	0x00022830
        /*085c*/ 	.short	0x0107
        /*085e*/ 	.byte	0x2d
	.zero		1


	//   ....[44]....
        /*0860*/ 	.word	0x0000ba40
        /*0864*/ 	.word	0x000000ff
        /*0868*/ 	.word	0x00022830
        /*086c*/ 	.short	0x0101
        /*086e*/ 	.byte	0x2d
	.zero		1


	//   ....[45]....
        /*0870*/ 	.word	0x0000c340
        /*0874*/ 	.word	0x000000ff
        /*0878*/ 	.word	0x00022800
        /*087c*/ 	.short	0x0107
        /*087e*/ 	.byte	0x2d
	.zero		1


	//   ....[46]....
        /*0880*/ 	.word	0x0000c380
        /*0884*/ 	.word	0x000000ff
        /*0888*/ 	.word	0x00022800
        /*088c*/ 	.short	0x0101
        /*088e*/ 	.byte	0x2d
	.zero		1


	//   ....[47]....
        /*0890*/ 	.word	0x0000c390
        /*0894*/ 	.word	0x000000ff
        /*0898*/ 	.word	0x00022820
        /*089c*/ 	.short	0x010a
        /*089e*/ 	.byte	0x2d
	.zero		1


	//   ....[48]....
        /*08a0*/ 	.word	0x0000c3e0
        /*08a4*/ 	.word	0x000000ff
        /*08a8*/ 	.word	0x00022860
        /*08ac*/ 	.short	0x010a
        /*08ae*/ 	.byte	0x2d
	.zero		1


	//   ....[49]....
        /*08b0*/ 	.word	0x0000cb10
        /*08b4*/ 	.word	0x000000ff
        /*08b8*/ 	.word	0x00022850
        /*08bc*/ 	.short	0x0107
        /*08be*/ 	.byte	0x2d
	.zero		1


	//   ....[50]....
        /*08c0*/ 	.word	0x0000cb90
        /*08c4*/ 	.word	0x000000ff
        /*08c8*/ 	.word	0x00022850
        /*08cc*/ 	.short	0x0101
        /*08ce*/ 	.byte	0x2d
	.zero		1


	//   ....[51]....
        /*08d0*/ 	.word	0x0000ce70
        /*08d4*/ 	.word	0x00000020
        /*08d8*/ 	.word	0x00022840
        /*08dc*/ 	.short	0x010a
        /*08de*/ 	.byte	0x3f
	.zero		1


	//   ....[52]....
        /*08e0*/ 	.word	0x0000d2a0
        /*08e4*/ 	.word	0x00000020
        /*08e8*/ 	.word	0x00022830
        /*08ec*/ 	.short	0x0107
        /*08ee*/ 	.byte	0x3f
	.zero		1


	//   ....[53]....
        /*08f0*/ 	.word	0x0000d350
        /*08f4*/ 	.word	0x00000020
        /*08f8*/ 	.word	0x00022830
        /*08fc*/ 	.short	0x0101
        /*08fe*/ 	.byte	0x3f
	.zero		1


	//   ....[54]....
        /*0900*/ 	.word	0x0000d380
        /*0904*/ 	.word	0x00000020
        /*0908*/ 	.word	0x00022860
        /*090c*/ 	.short	0x010a
        /*090e*/ 	.byte	0x3f
	.zero		1


	//   ....[55]....
        /*0910*/ 	.word	0x0000d8c0
        /*0914*/ 	.word	0x00000020
        /*0918*/ 	.word	0x00022850
        /*091c*/ 	.short	0x0107
        /*091e*/ 	.byte	0x3f
	.zero		1


	//   ....[56]....
        /*0920*/ 	.word	0x0000d990
        /*0924*/ 	.word	0x00000020
        /*0928*/ 	.word	0x00022850
        /*092c*/ 	.short	0x0101
        /*092e*/ 	.byte	0x3f
	.zero		1


	//   ....[57]....
        /*0930*/ 	.word	0x0000da70
        /*0934*/ 	.word	0x00000004
        /*0938*/ 	.word	0x00022820
        /*093c*/ 	.short	0x010a
        /*093e*/ 	.byte	0x3f
	.zero		1


	//   ....[58]....
        /*0940*/ 	.word	0x0000dbb0
        /*0944*/ 	.word	0x00000005
        /*0948*/ 	.word	0x00022840
        /*094c*/ 	.short	0x010a
        /*094e*/ 	.byte	0x3f
	.zero		1


	//   ....[59]....
        /*0950*/ 	.word	0x0000dc50
        /*0954*/ 	.word	0x00000015
        /*0958*/ 	.word	0x00022840
        /*095c*/ 	.short	0x010a
        /*095e*/ 	.byte	0x3f
	.zero		1


	//   ....[60]....
        /*0960*/ 	.word	0x0000dc90
        /*0964*/ 	.word	0x00000005
        /*0968*/ 	.word	0x00022860
        /*096c*/ 	.short	0x010a
        /*096e*/ 	.byte	0x3f
	.zero		1


	//   ....[61]....
        /*0970*/ 	.word	0x0000dcd0
        /*0974*/ 	.word	0x00000015
        /*0978*/ 	.word	0x00022860
        /*097c*/ 	.short	0x010a
        /*097e*/ 	.byte	0x3f
	.zero		1


	//   ....[62]....
        /*0980*/ 	.word	0x0000dd40
        /*0984*/ 	.word	0x00000005
        /*0988*/ 	.word	0x00022800
        /*098c*/ 	.short	0x010a
        /*098e*/ 	.byte	0x3f
	.zero		1


	//   ....[63]....
        /*0990*/ 	.word	0x0000dda0
        /*0994*/ 	.word	0x00000005
        /*0998*/ 	.word	0x00022830
        /*099c*/ 	.short	0x010a
        /*099e*/ 	.byte	0x3f
	.zero		1


	//   ....[64]....
        /*09a0*/ 	.word	0x0000de00
        /*09a4*/ 	.word	0x0000000b
        /*09a8*/ 	.word	0x00022850
        /*09ac*/ 	.short	0x010a
        /*09ae*/ 	.byte	0x3f
	.zero		1


	//   ....[65]....
        /*09b0*/ 	.word	0x0000de60
        /*09b4*/ 	.word	0x00000009
        /*09b8*/ 	.word	0x00022830
        /*09bc*/ 	.short	0x010a
        /*09be*/ 	.byte	0x3f
	.zero		1


	//   ....[66]....
        /*09c0*/ 	.word	0x0000dec0
        /*09c4*/ 	.word	0x0000000b
        /*09c8*/ 	.word	0x00022850
        /*09cc*/ 	.short	0x010a
        /*09ce*/ 	.byte	0x3f
	.zero		1


	//   ....[67]....
        /*09d0*/ 	.word	0x0000df20
        /*09d4*/ 	.word	0x00000009
        /*09d8*/ 	.word	0x00022830
        /*09dc*/ 	.short	0x010a
        /*09de*/ 	.byte	0x3f
	.zero		1


	//   ....[68]....
        /*09e0*/ 	.word	0x0000df80
        /*09e4*/ 	.word	0x00000007
        /*09e8*/ 	.word	0x00022850
        /*09ec*/ 	.short	0x010a
        /*09ee*/ 	.byte	0x3f
	.zero		1


	//   ....[69]....
        /*09f0*/ 	.word	0x0000e060
        /*09f4*/ 	.word	0x00000003
        /*09f8*/ 	.word	0x00022840
        /*09fc*/ 	.short	0x010a
        /*09fe*/ 	.byte	0x3f
	.zero		1


	//   ....[70]....
        /*0a00*/ 	.word	0x0000f0e0
        /*0a04*/ 	.word	0x00000003
        /*0a08*/ 	.word	0x00022820
        /*0a0c*/ 	.short	0x010a
        /*0a0e*/ 	.byte	0x3f
	.zero		1


	//   ....[71]....
        /*0a10*/ 	.word	0x0000f140
        /*0a14*/ 	.word	0x00000003
        /*0a18*/ 	.word	0x00022860
        /*0a1c*/ 	.short	0x010a
        /*0a1e*/ 	.byte	0x3f
	.zero		1


	//   ....[72]....
        /*0a20*/ 	.word	0x0000fb40
        /*0a24*/ 	.word	0x00000020
        /*0a28*/ 	.word	0x00022840
        /*0a2c*/ 	.short	0x010a
        /*0a2e*/ 	.byte	0x3f
	.zero		1


	//   ....[73]....
        /*0a30*/ 	.word	0x000101d0
        /*0a34*/ 	.word	0x00000020
        /*0a38*/ 	.word	0x00022860
        /*0a3c*/ 	.short	0x010a
        /*0a3e*/ 	.byte	0x3f
	.zero		1


	//   ....[74]....
        /*0a40*/ 	.word	0x000109a0
        /*0a44*/ 	.word	0x00000004
        /*0a48*/ 	.word	0x00022820
        /*0a4c*/ 	.short	0x010a
        /*0a4e*/ 	.byte	0x3f
	.zero		1


	//   ....[75]....
        /*0a50*/ 	.word	0x00010b10
        /*0a54*/ 	.word	0x00000005
        /*0a58*/ 	.word	0x00022840
        /*0a5c*/ 	.short	0x010a
        /*0a5e*/ 	.byte	0x3f
	.zero		1


	//   ....[76]....
        /*0a60*/ 	.word	0x00010b60
        /*0a64*/ 	.word	0x00000015
        /*0a68*/ 	.word	0x00022840
        /*0a6c*/ 	.short	0x010a
        /*0a6e*/ 	.byte	0x3f
	.zero		1


	//   ....[77]....
        /*0a70*/ 	.word	0x00010bb0
        /*0a74*/ 	.word	0x00000005
        /*0a78*/ 	.word	0x00022860
        /*0a7c*/ 	.short	0x010a
        /*0a7e*/ 	.byte	0x3f
	.zero		1


	//----- nvinfo : EIATTR_NUM_MBARRIERS
	.align		4
.L_1458:
        /*0a80*/ 	.byte	0x03, 0x38
        /*0a82*/ 	.short	0x0016


	//----- nvinfo : EIATTR_EXIT_INSTR_OFFSETS
	.align		4
        /*0a84*/ 	.byte	0x04, 0x1c
        /*0a86*/ 	.short	(.L_1460 - .L_1459)


	//   ....[0]....
.L_1459:
        /*0a88*/ 	.word	0x0000dd20


	//----- nvinfo : EIATTR_MAX_THREADS
	.align		4
.L_1460:
        /*0a8c*/ 	.byte	0x04, 0x05
        /*0a8e*/ 	.short	(.L_1462 - .L_1461)
.L_1461:
        /*0a90*/ 	.word	0x00000180
        /*0a94*/ 	.word	0x00000001
        /*0a98*/ 	.word	0x00000001


	//----- nvinfo : EIATTR_CRS_STACK_SIZE
	.align		4
.L_1462:
        /*0a9c*/ 	.byte	0x04, 0x1e
        /*0a9e*/ 	.short	(.L_1464 - .L_1463)
.L_1463:
        /*0aa0*/ 	.word	0x00000000


	//----- nvinfo : EIATTR_CBANK_PARAM_SIZE
	.align		4
.L_1464:
        /*0aa4*/ 	.byte	0x03, 0x19
        /*0aa6*/ 	.short	0x0a70


	//----- nvinfo : EIATTR_PARAM_CBANK
	.align		4
        /*0aa8*/ 	.byte	0x04, 0x0a
        /*0aaa*/ 	.short	(.L_1466 - .L_1465)
	.align		4
.L_1465:
        /*0aac*/ 	.word	index@(.nv.constant0._ZN7cutlass13device_kernelIN5flash11enable_sm90INS1_16FlashAttnFwdSm90INS1_25CollectiveMainloopFwdSm90ILi2EN4cute5tupleIJNS5_1CILi1EEES8_S8_EEENS6_IJNS7_ILi128EEENS7_ILi96EEENS7_ILi64EEEEEELi256ENS_6half_tEfNS_4arch4Sm90ELb1ELb0ELb0ELb0ELb1ELb0ELb0ELb1ELb0ELb1ELb1ELb0EEENS1_21CollectiveEpilogueFwdINS6_IJSA_NS7_ILi256EEESB_EEES9_SE_SG_Li256ELb0ELb1ELb1ELb0EEENS1_19SingleTileSchedulerILb0ELb1ELb1ELi128EEEEEEEEEvNT_6ParamsE)
        /*0ab0*/ 	.short	0x0210
        /*0ab2*/ 	.short	0x0a70


	//----- nvinfo : EIATTR_SW_WAR
	.align		4
.L_1466:
        /*0ab4*/ 	.byte	0x04, 0x36
        /*0ab6*/ 	.short	(.L_1468 - .L_1467)
.L_1467:
        /*0ab8*/ 	.word	0x00000008
.L_1468:


//--------------------- .nv.info._ZN7cutlass13device_kernelIN5flash11enable_sm90INS1_16FlashAttnFwdSm90INS1_25CollectiveMainloopFwdSm90ILi2EN4cute5tupleIJNS5_1CILi1EEES8_S8_EEENS6_IJNS7_ILi128EEENS7_ILi96EEENS7_ILi64EEEEEELi256ENS_6half_tEfNS_4arch4Sm90ELb1ELb0ELb0ELb0ELb1ELb0ELb1ELb1ELb0ELb1ELb1ELb0EEENS1_21CollectiveEpilogueFwdINS6_IJSA_NS7_ILi256EEESB_EEES9_SE_SG_Li256ELb0ELb1ELb1ELb0EEENS1_19SingleTileSchedulerILb0ELb1ELb1ELi128EEEEEEEEEvNT_6ParamsE --------------------------
	.section	.nv.info._ZN7cutlass13device_kernelIN5flash11enable_sm90INS1_16FlashAttnFwdSm90INS1_25CollectiveMainloopFwdSm90ILi2EN4cute5tupleIJNS5_1CILi1EEES8_S8_EEENS6_IJNS7_ILi128EEENS7_ILi96EEENS7_ILi64EEEEEELi256ENS_6half_tEfNS_4arch4Sm90ELb1ELb0ELb0ELb0ELb1ELb0ELb1ELb1ELb0ELb1ELb1ELb0EEENS1_21CollectiveEpilogueFwdINS6_IJSA_NS7_ILi256EEESB_EEES9_SE_SG_Li256ELb0ELb1ELb1ELb0EEENS1_19SingleTileSchedulerILb0ELb1ELb1ELi128EEEEEEEEEvNT_6ParamsE,"",@"SHT_CUDA_INFO"
	.sectionflags	@""
	.align	4


	//----- nvinfo : EIATTR_CUDA_API_VERSION
	.align		4
        /*0000*/ 	.byte	0x04, 0x37
        /*0002*/ 	.short	(.L_1470 - .L_1469)
.L_1469:
        /*0004*/ 	.word	0x00000082


	//----- nvinfo : EIATTR_KPARAM_INFO
	.align		4
.L_1470:
        /*0008*/ 	.byte	0x04, 0x17
        /*000a*/ 	.short	(.L_1472 - .L_1471)
.L_1471:
        /*000c*/ 	.word	0x00000000
        /*0010*/ 	.short	0x0000
        /*0012*/ 	.short	0x0070
        /*0014*/ 	.byte	0x00, 0xf0, 0x01, 0x2c


	//----- nvinfo : EIATTR_SPARSE_MMA_MASK
	.align		4
.L_1472:
        /*0018*/ 	.byte	0x03, 0x50
        /*001a*/ 	.short	0x0000


	//----- nvinfo : EIATTR_MAXREG_COUNT
	.align		4
        /*001c*/ 	.byte	0x03, 0x1b
        /*001e*/ 	.short	0x00a8


	//----- nvinfo : EIATTR_NUM_BARRIERS
	.align		4
        /*0020*/ 	.byte	0x02, 0x4c
        /*0022*/ 	.byte	0x10
	.zero		1


	//----- nvinfo : EIATTR_EXTERNS
	.align		4
        /*0024*/ 	.byte	0x04, 0x0f
        /*0026*/ 	.short	(.L_1474 - .L_1473)


	//   ....[0]....
	.align		4
.L_1473:
        /*0028*/ 	.word	index@(__assertfail)


	//----- nvinfo : EIATTR_ANNOTATIONS
	.align		4
.L_1474:
        /*002c*/ 	.byte	0x04, 0x55
        /*002e*/ 	.short	(.L_1476 - .L_1475)


	//   ....[0]....
.L_1475:
        /*0030*/ 	.word	0x00000001
        /*0034*/ 	.byte	0xd0, 0x08, 0x00, 0x00, 0x01, 0x00, 0x00, 0x00, 0x40, 0x0a, 0x00, 0x00, 0x01, 0x00, 0x00, 0x00
        /*0044*/ 	.byte	0x80, 0x16, 0x00, 0x00, 0x01, 0x00, 0x00, 0x00, 0xb0, 0x9a, 0x00, 0x00, 0x01, 0x00, 0x00, 0x00
        /*0054*/ 	.byte	0xc0, 0xbc, 0x00, 0x00, 0x01, 0x00, 0x00, 0x00, 0xb0, 0xce, 0x00, 0x00, 0x01, 0x00, 0x00, 0x00
        /*0064*/ 	.byte	0xa0, 0x03, 0x01, 0x00


	//----- nvinfo : EIATTR_MERCURY_ISA_VERSION
	.align		4
.L_1476:
        /*0068*/ 	.byte	0x03, 0x5f
        /*006a*/ 	.short	0x0101


	//----- nvinfo : EIATTR_INT_WARP_WIDE_INSTR_OFFSETS
	.align		4
        /*006c*/ 	.byte	0x04, 0x31
        /*006e*/ 	.short	(.L_1478 - .L_1477)


	//   ....[0]....
.L_1477:
        /*0070*/ 	.word	0x000000c0


	//   ....[1]....
        /*0074*/ 	.word	0x000000d0


	//   ....[2]....
        /*0078*/ 	.word	0x000000e0


	//   ....[3]....
        /*007c*/ 	.word	0x00000180


	//----- nvinfo : EIATTR_COOP_GROUP_MASK_REGIDS
	.align		4
.L_1478:
        /*0080*/ 	.byte	0x04, 0x29
        /*0082*/ 	.short	(.L_1480 - .L_1479)


	//   ....[0]....
.L_1479:
        /*0084*/ 	.word	0xffffffff


	//   ....[1]....
        /*0088*/ 	.word	0xffffffff


	//   ....[2]....
        /*008c*/ 	.word	0xffffffff


	//   ....[3]....
        /*0090*/ 	.word	0xffffffff


	//   ....[4]....
        /*0094*/ 	.word	0xffffffff


	//   ....[5]....
        /*0098*/ 	.word	0xffffffff


	//   ....[6]....
        /*009c*/ 	.word	0xffffffff


	//   ....[7]....
        /*00a0*/ 	.word	0xffffffff


	//   ....[8]....
        /*00a4*/ 	.word	0xffffffff


	//   ....[9]....
        /*00a8*/ 	.word	0xffffffff


	//   ....[10]....
        /*00ac*/ 	.word	0xffffffff


	//   ....[11]....
        /*00b0*/ 	.word	0xffffffff


	//   ....[12]....
        /*00b4*/ 	.word	0xffffffff


	//   ....[13]....
        /*00b8*/ 	.word	0xffffffff


	//   ....[14]....
        /*00bc*/ 	.word	0xffffffff


	//   ....[15]....
        /*00c0*/ 	.word	0xffffffff


	//   ....[16]....
        /*00c4*/ 	.word	0xffffffff


	//   ....[17]....
        /*00c8*/ 	.word	0xffffffff


	//   ....[18]....
        /*00cc*/ 	.word	0xffffffff


	//   ....[19]....
        /*00d0*/ 	.word	0xffffffff


	//   ....[20]....
        /*00d4*/ 	.word	0xffffffff


	//   ....[21]....
        /*00d8*/ 	.word	0xffffffff


	//   ....[22]....
        /*00dc*/ 	.word	0xffffffff


	//   ....[23]....
        /*00e0*/ 	.word	0xffffffff


	//   ....[24]....
        /*00e4*/ 	.word	0xffffffff


	//   ....[25]....
        /*00e8*/ 	.word	0xffffffff


	//   ....[26]....
        /*00ec*/ 	.word	0xffffffff


	//   ....[27]....
        /*00f0*/ 	.word	0xffffffff


	//   ....[28]....
        /*00f4*/ 	.word	0xffffffff


	//   ....[29]....
        /*00f8*/ 	.word	0xffffffff


	//   ....[30]....
        /*00fc*/ 	.word	0xffffffff


	//   ....[31]....
        /*0100*/ 	.word	0xffffffff


	//   ....[32]....
        /*0104*/ 	.word	0xffffffff


	//   ....[33]....
        /*0108*/ 	.word	0xffffffff


	//   ....[34]....
        /*010c*/ 	.word	0xffffffff


	//   ....[35]....
        /*0110*/ 	.word	0xffffffff


	//   ....[36]....
        /*0114*/ 	.word	0xffffffff


	//   ....[37]....
        /*0118*/ 	.word	0xffffffff


	//   ....[38]....
        /*011c*/ 	.word	0xffffffff


	//   ....[39]....
        /*0120*/ 	.word	0xffffffff


	//   ....[40]....
        /*0124*/ 	.word	0xffffffff


	//   ....[41]....
        /*0128*/ 	.word	0xffffffff


	//   ....[42]....
        /*012c*/ 	.word	0xffffffff


	//   ....[43]....
        /*0130*/ 	.word	0xffffffff


	//   ....[44]....
        /*0134*/ 	.word	0xffffffff


	//   ....[45]....
        /*0138*/ 	.word	0xffffffff


	//   ....[46]....
        /*013c*/ 	.word	0xffffffff


	//   ....[47]....
        /*0140*/ 	.word	0xffffffff


	//   ....[48]....
        /*0144*/ 	.word	0xffffffff


	//   ....[49]....
        /*0148*/ 	.word	0xffffffff


	//   ....[50]....
        /*014c*/ 	.word	0xffffffff


	//   ....[51]....
        /*0150*/ 	.word	0xffffffff


	//   ....[52]....
        /*0154*/ 	.word	0xffffffff


	//   ....[53]....
        /*0158*/ 	.word	0xffffffff


	//   ....[54]....
        /*015c*/ 	.word	0xffffffff


	//   ....[55]....
        /*0160*/ 	.word	0xffffffff


	//   ....[56]....
        /*0164*/ 	.word	0xffffffff


	//   ....[57]....
        /*0168*/ 	.word	0xffffffff


	//   ....[58]....
        /*016c*/ 	.word	0xffffffff


	//   ....[59]....
        /*0170*/ 	.word	0xffffffff


	//   ....[60]....
        /*0174*/ 	.word	0xffffffff


	//   ....[61]....
        /*0178*/ 	.word	0xffffffff


	//   ....[62]....
        /*017c*/ 	.word	0xffffffff


	//   ....[63]....
        /*0180*/ 	.word	0xffffffff


	//   ....[64]....
        /*0184*/ 	.word	0xffffffff


	//   ....[65]....
        /*0188*/ 	.word	0xffffffff


	//   ....[66]....
        /*018c*/ 	.word	0xffffffff


	//   ....[67]....
        /*0190*/ 	.word	0xffffffff


	//   ....[68]....
        /*0194*/ 	.word	0xffffffff


	//   ....[69]....
        /*0198*/ 	.word	0xffffffff


	//   ....[70]....
        /*019c*/ 	.word	0xffffffff


	//   ....[71]....
        /*01a0*/ 	.word	0xffffffff


	//   ....[72]....
        /*01a4*/ 	.word	0xffffffff


	//   ....[73]....
        /*01a8*/ 	.word	0xffffffff


	//   ....[74]....
        /*01ac*/ 	.word	0xffffffff


	//   ....[75]....
        /*01b0*/ 	.word	0xffffffff


	//   ....[76]....
        /*01b4*/ 	.word	0xffffffff


	//   ....[77]....
        /*01b8*/ 	.word	0xffffffff


	//   ....[78]....
        /*01bc*/ 	.word	0xffffffff


	//   ....[79]....
        /*01c0*/ 	.word	0xffffffff


	//   ....[80]....
        /*01c4*/ 	.word	0xffffffff


	//   ....[81]....
        /*01c8*/ 	.word	0xffffffff


	//   ....[82]....
        /*01cc*/ 	.word	0xffffffff


	//   ....[83]....
        /*01d0*/ 	.word	0xffffffff


	//   ....[84]....
        /*01d4*/ 	.word	0xffffffff


	//   ....[85]....
        /*01d8*/ 	.word	0xffffffff


	//   ....[86]....
        /*01dc*/ 	.word	0xffffffff


	//   ....[87]....
        /*01e0*/ 	.word	0xffffffff


	//   ....[88]....
        /*01e4*/ 	.word	0xffffffff


	//   ....[89]....
        /*01e8*/ 	.word	0xffffffff


	//   ....[90]....
        /*01ec*/ 	.word	0xffffffff


	//   ....[91]....
        /*01f0*/ 	.word	0xffffffff


	//   ....[92]....
        /*01f4*/ 	.word	0xffffffff


	//   ....[93]....
        /*01f8*/ 	.word	0xffffffff


	//   ....[94]....
        /*01fc*/ 	.word	0xffffffff


	//   ....[95]....
        /*0200*/ 	.word	0xffffffff


	//   ....[96]....
        /*0204*/ 	.word	0xffffffff


	//   ....[97]....
        /*0208*/ 	.word	0xffffffff


	//   ....[98]....
        /*020c*/ 	.word	0xffffffff


	//   ....[99]....
        /*0210*/ 	.word	0xffffffff


	//   ....[100]....
        /*0214*/ 	.word	0xffffffff


	//   ....[101]....
        /*0218*/ 	.word	0xffffffff


	//   ....[102]....
        /*021c*/ 	.word	0xffffffff


	//   ....[103]....
        /*0220*/ 	.word	0xffffffff


	//   ....[104]....
        /*0224*/ 	.word	0xffffffff


	//   ....[105]....
        /*0228*/ 	.word	0xffffffff


	//   ....[106]....
        /*022c*/ 	.word	0xffffffff


	//   ....[107]....
        /*0230*/ 	.word	0xffffffff


	//   ....[108]....
        /*0234*/ 	.word	0xffffffff


	//   ....[109]....
        /*0238*/ 	.word	0xffffffff


	//   ....[110]....
        /*023c*/ 	.word	0xffffffff


	//   ....[111]....
        /*0240*/ 	.word	0xffffffff


	//   ....[112]....
        /*0244*/ 	.word	0xffffffff


	//   ....[113]....
        /*0248*/ 	.word	0xffffffff


	//   ....[114]....
        /*024c*/ 	.word	0xffffffff


	//   ....[115]....
        /*0250*/ 	.word	0xffffffff


	//   ....[116]....
        /*0254*/ 	.word	0xffffffff


	//   ....[117]....
        /*0258*/ 	.word	0x0500000f


	//   ....[118]....
        /*025c*/ 	.word	0x0500000f


	//   ....[119]....
        /*0260*/ 	.word	0x0500000f


	//   ....[120]....
        /*0264*/ 	.word	0x0500000f


	//   ....[121]....
        /*0268*/ 	.word	0x0500000f


	//   ....[122]....
        /*026c*/ 	.word	0x0500000f


	//   ....[123]....
        /*0270*/ 	.word	0x0500000f


	//   ....[124]....
        /*0274*/ 	.word	0x0500000f


	//   ....[125]....
        /*0278*/ 	.word	0x0500000f


	//   ....[126]....
        /*027c*/ 	.word	0x0500000f


	//   ....[127]....
        /*0280*/ 	.word	0x0500000f


	//   ....[128]....
        /*0284*/ 	.word	0x0500000f


	//   ....[129]....
        /*0288*/ 	.word	0x0500000f


	//   ....[130]....
        /*028c*/ 	.word	0x0500000f


	//   ....[131]....
        /*0290*/ 	.word	0x0500000f


	//   ....[132]....
        /*0294*/ 	.word	0x0500000f


	//   ....[133]....
        /*0298*/ 	.word	0x0500000f


	//   ....[134]....
        /*029c*/ 	.word	0x0500000f


	//   ....[135]....
        /*02a0*/ 	.word	0x0500000f


	//   ....[136]....
        /*02a4*/ 	.word	0x0500000f


	//   ....[137]....
        /*02a8*/ 	.word	0x0500000f


	//   ....[138]....
        /*02ac*/ 	.word	0x0500000f


	//   ....[139]....
        /*02b0*/ 	.word	0x0500000f


	//   ....[140]....
        /*02b4*/ 	.word	0x0500000f


	//   ....[141]....
        /*02b8*/ 	.word	0x0500000f


	//   ....[142]....
        /*02bc*/ 	.word	0x0500000f


	//   ....[143]....
        /*02c0*/ 	.word	0x0500000f


	//   ....[144]....
        /*02c4*/ 	.word	0x0500000f


	//   ....[145]....
        /*02c8*/ 	.word	0x0500000f


	//   ....[146]....
        /*02cc*/ 	.word	0x0500000f


	//   ....[147]....
        /*02d0*/ 	.word	0x0500000f


	//   ....[148]....
        /*02d4*/ 	.word	0x0500000f


	//   ....[149]....
        /*02d8*/ 	.word	0x0500000f


	//   ....[150]....
        /*02dc*/ 	.word	0x0500000f


	//   ....[151]....
        /*02e0*/ 	.word	0x0500000f


	//   ....[152]....
        /*02e4*/ 	.word	0x0500000f


	//   ....[153]....
        /*02e8*/ 	.word	0x0500000f


	//   ....[154]....
        /*02ec*/ 	.word	0x0500000f


	//   ....[155]....
        /*02f0*/ 	.word	0x0500000f


	//   ....[156]....
        /*02f4*/ 	.word	0x0500000f


	//   ....[157]....
        /*02f8*/ 	.word	0x0500000f


	//   ....[158]....
        /*02fc*/ 	.word	0x0500000f


	//   ....[159]....
        /*0300*/ 	.word	0x0500000f


	//   ....[160]....
        /*0304*/ 	.word	0x0500000f


	//   ....[161]....
        /*0308*/ 	.word	0x0500000f


	//   ....[162]....
        /*030c*/ 	.word	0x0500000f


	//   ....[163]....
        /*0310*/ 	.word	0x0500000f


	//   ....[164]....
        /*0314*/ 	.word	0x0500000f


	//   ....[165]....
        /*0318*/ 	.word	0x0500000f


	//   ....[166]....
        /*031c*/ 	.word	0x0500000f


	//   ....[167]....
        /*0320*/ 	.word	0x0500000f


	//   ....[168]....
        /*0324*/ 	.word	0x0500000f


	//   ....[169]....
        /*0328*/ 	.word	0x0500000f


	//   ....[170]....
        /*032c*/ 	.word	0x0500000f


	//   ....[171]....
        /*0330*/ 	.word	0x0500000f


	//   ....[172]....
        /*0334*/ 	.word	0x0500000f


	//   ....[173]....
        /*0338*/ 	.word	0x0500000f


	//   ....[174]....
        /*033c*/ 	.word	0x0500000f


	//   ....[175]....
        /*0340*/ 	.word	0x0500000f


	//   ....[176]....
        /*0344*/ 	.word	0x0500000f


	//   ....[177]....
        /*0348*/ 	.word	0x0500000f


	//   ....[178]....
        /*034c*/ 	.word	0x0500000f


	//   ....[179]....
        /*0350*/ 	.word	0x0500000f


	//   ....[180]....
        /*0354*/ 	.word	0x0500000f


	//   ....[181]....
        /*0358*/ 	.word	0x0500000f


	//   ....[182]....
        /*035c*/ 	.word	0x0500000f


	//   ....[183]....
        /*0360*/ 	.word	0x0500000f


	//   ....[184]....
        /*0364*/ 	.word	0x0500000f


	//   ....[185]....
        /*0368*/ 	.word	0x0500000f


	//   ....[186]....
        /*036c*/ 	.word	0x0500000f


	//   ....[187]....
        /*0370*/ 	.word	0x0500000f


	//   ....[188]....
        /*0374*/ 	.word	0x0500000f


	//   ....[189]....
        /*0378*/ 	.word	0x0500000f


	//   ....[190]....
        /*037c*/ 	.word	0x0500000f


	//   ....[191]....
        /*0380*/ 	.word	0x0500000f


	//   ....[192]....
        /*0384*/ 	.word	0x0500000f


	//   ....[193]....
        /*0388*/ 	.word	0x0500000f


	//   ....[194]....
        /*038c*/ 	.word	0x0500000f


	//   ....[195]....
        /*0390*/ 	.word	0x0500000f


	//   ....[196]....
        /*0394*/ 	.word	0x0500000f


	//   ....[197]....
        /*0398*/ 	.word	0x0500000f


	//   ....[198]....
        /*039c*/ 	.word	0x0500000f


	//----- nvinfo : EIATTR_COOP_GROUP_INSTR_OFFSETS
	.align		4
.L_1480:
        /*03a0*/ 	.byte	0x04, 0x28
        /*03a2*/ 	.short	(.L_1482 - .L_1481)


	//   ....[0]....
.L_1481:
        /*03a4*/ 	.word	0x00000080


	//   ....[1]....
        /*03a8*/ 	.word	0x00000090


	//   ....[2]....
        /*03ac*/ 	.word	0x000002f0


	//   ....[3]....
        /*03b0*/ 	.word	0x00000450


	//   ....[4]....
        /*03b4*/ 	.word	0x00000570


	//   ....[5]....
        /*03b8*/ 	.word	0x000006d0


	//   ....[6]....
        /*03bc*/ 	.word	0x000013e0


	//   ....[7]....
        /*03c0*/ 	.word	0x000027f0


	//   ....[8]....
        /*03c4*/ 	.word	0x00002810


	//   ....[9]....
        /*03c8*/ 	.word	0x00003180


	//   ....[10]....
        /*03cc*/ 	.word	0x000031a0


	//   ....[11]....
        /*03d0*/ 	.word	0x000031c0


	//   ....[12]....
        /*03d4*/ 	.word	0x000031e0


	//   ....[13]....
        /*03d8*/ 	.word	0x00004d40


	//   ....[14]....
        /*03dc*/ 	.word	0x00004d60


	//   ....[15]....
        /*03e0*/ 	.word	0x00005700


	//   ....[16]....
        /*03e4*/ 	.word	0x00005710


	//   ....[17]....
        /*03e8*/ 	.word	0x00005740


	//   ....[18]....
        /*03ec*/ 	.word	0x00005750


	//   ....[19]....
        /*03f0*/ 	.word	0x00007a30


	//   ....[20]....
        /*03f4*/ 	.word	0x00007a90


	//   ....[21]....
        /*03f8*/ 	.word	0x00007ab0


	//   ....[22]....
        /*03fc*/ 	.word	0x00007ad0


	//   ....[23]....
        /*0400*/ 	.word	0x000090a0


	//   ....[24]....
        /*0404*/ 	.word	0x000090c0


	//   ....[25]....
        /*0408*/ 	.word	0x00009110


	//   ....[26]....
        /*040c*/ 	.word	0x00009120


	//   ....[27]....
        /*0410*/ 	.word	0x0000a240


	//   ....[28]....
        /*0414*/ 	.word	0x0000a2a0


	//   ....[29]....
        /*0418*/ 	.word	0x0000a2e0


	//   ....[30]....
        /*041c*/ 	.word	0x0000a310


	//   ....[31]....
        /*0420*/ 	.word	0x0000a340


	//   ....[32]....
        /*0424*/ 	.word	0x0000a360


	//   ....[33]....
        /*0428*/ 	.word	0x0000afd0


	//   ....[34]....
        /*042c*/ 	.word	0x0000afe0


	//   ....[35]....
        /*0430*/ 	.word	0x0000c020


	//   ....[36]....
        /*0434*/ 	.word	0x0000d260


	//   ....[37]....
        /*0438*/ 	.word	0x0000d280


	//   ....[38]....
        /*043c*/ 	.word	0x0000d2a0


	//   ....[39]....
        /*0440*/ 	.word	0x0000d2c0


	//   ....[40]....
        /*0444*/ 	.word	0x0000d310


	//   ....[41]....
        /*0448*/ 	.word	0x0000d330


	//   ....[42]....
        /*044c*/ 	.word	0x0000d380


	//   ....[43]....
        /*0450*/ 	.word	0x0000d3a0


	//   ....[44]....
        /*0454*/ 	.word	0x0000d3f0


	//   ....[45]....
        /*0458*/ 	.word	0x0000d410


	//   ....[46]....
        /*045c*/ 	.word	0x0000d460


	//   ....[47]....
        /*0460*/ 	.word	0x0000d480


	//   ....[48]....
        /*0464*/ 	.word	0x0000da00


	//   ....[49]....
        /*0468*/ 	.word	0x0000da50


	//   ....[50]....
        /*046c*/ 	.word	0x0000da70


	//   ....[51]....
        /*0470*/ 	.word	0x0000dae0


	//   ....[52]....
        /*0474*/ 	.word	0x0000db10


	//   ....[53]....
        /*0478*/ 	.word	0x0000db30


	//   ....[54]....
        /*047c*/ 	.word	0x0000db60


	//   ....[55]....
        /*0480*/ 	.word	0x0000dbf0


	//   ....[56]....
        /*0484*/ 	.word	0x0000dc40


	//   ....[57]....
        /*0488*/ 	.word	0x0000dc70


	//   ....[58]....
        /*048c*/ 	.word	0x0000dcf0


	//   ....[59]....
        /*0490*/ 	.word	0x0000dd60


	//   ....[60]....
        /*0494*/ 	.word	0x0000dd90


	//   ....[61]....
        /*0498*/ 	.word	0x0000de20


	//   ....[62]....
        /*049c*/ 	.word	0x0000de60


	//   ....[63]....
        /*04a0*/ 	.word	0x0000df60


	//   ....[64]....
        /*04a4*/ 	.word	0x0000e490


	//   ....[65]....
        /*04a8*/ 	.word	0x0000e4c0


	//   ....[66]....
        /*04ac*/ 	.word	0x0000e540


	//   ....[67]....
        /*04b0*/ 	.word	0x0000e5a0


	//   ....[68]....
        /*04b4*/ 	.word	0x0000e5d0


	//   ....[69]....
        /*04b8*/ 	.word	0x0000e610


	//   ....[70]....
        /*04bc*/ 	.word	0x0000e6c0


	//   ....[71]....
        /*04c0*/ 	.word	0x0000e6e0


	//   ....[72]....
        /*04c4*/ 	.word	0x0000e790


	//   ....[73]....
        /*04c8*/ 	.word	0x0000e7c0


	//   ....[74]....
        /*04cc*/ 	.word	0x0000e860


	//   ....[75]....
        /*04d0*/ 	.word	0x0000e880


	//   ....[76]....
        /*04d4*/ 	.word	0x0000e920


	//   ....[77]....
        /*04d8*/ 	.word	0x0000e950


	//   ....[78]....
        /*04dc*/ 	.word	0x0000e9e0


	//   ....[79]....
        /*04e0*/ 	.word	0x0000ea30


	//   ....[80]....
        /*04e4*/ 	.word	0x0000edf0


	//   ....[81]....
        /*04e8*/ 	.word	0x0000ee20


	//   ....[82]....
        /*04ec*/ 	.word	0x0000ee40


	//   ....[83]....
        /*04f0*/ 	.word	0x0000ee50


	//   ....[84]....
        /*04f4*/ 	.word	0x0000ee70


	//   ....[85]....
        /*04f8*/ 	.word	0x0000eec0


	//   ....[86]....
        /*04fc*/ 	.word	0x0000ef50


	//   ....[87]....
        /*0500*/ 	.word	0x0000ef90


	//   ....[88]....
        /*0504*/ 	.word	0x0000f040


	//   ....[89]....
        /*0508*/ 	.word	0x0000f070


	//   ....[90]....
        /*050c*/ 	.word	0x0000f080


	//   ....[91]....
        /*0510*/ 	.word	0x0000f110


	//   ....[92]....
        /*0514*/ 	.word	0x0000f8b0


	//   ....[93]....
        /*0518*/ 	.word	0x0000f8d0


	//   ....[94]....
        /*051c*/ 	.word	0x0000f8e0


	//   ....[95]....
        /*0520*/ 	.word	0x0000f8f0


	//   ....[96]....
        /*0524*/ 	.word	0x0000f910


	//   ....[97]....
        /*0528*/ 	.word	0x0000f930


	//   ....[98]....
        /*052c*/ 	.word	0x0000f960


	//   ....[99]....
        /*0530*/ 	.word	0x0000f9a0


	//   ....[100]....
        /*0534*/ 	.word	0x0000f9c0


	//   ....[101]....
        /*0538*/ 	.word	0x0000f9f0


	//   ....[102]....
        /*053c*/ 	.word	0x0000fa10


	//   ....[103]....
        /*0540*/ 	.word	0x0000fa40


	//   ....[104]....
        /*0544*/ 	.word	0x0000fda0


	//   ....[105]....
        /*0548*/ 	.word	0x0000fdc0


	//   ....[106]....
        /*054c*/ 	.word	0x0000fdd0


	//   ....[107]....
        /*0550*/ 	.word	0x0000fde0


	//   ....[108]....
        /*0554*/ 	.word	0x0000fdf0


	//   ....[109]....
        /*0558*/ 	.word	0x0000fe10


	//   ....[110]....
        /*055c*/ 	.word	0x0000fe80


	//   ....[111]....
        /*0560*/ 	.word	0x0000fea0


	//   ....[112]....
        /*0564*/ 	.word	0x0000ff00


	//   ....[113]....
        /*0568*/ 	.word	0x0000ff10


	//   ....[114]....
        /*056c*/ 	.word	0x0000ff80


	//   ....[115]....
        /*0570*/ 	.word	0x00010000


	//   ....[116]....
        /*0574*/ 	.word	0x00010330


	//   ....[117]....
        /*0578*/ 	.word	0x00010910


	//   ....[118]....
        /*057c*/ 	.word	0x00010a00


	//   ....[119]....
        /*0580*/ 	.word	0x00010aa0


	//   ....[120]....
        /*0584*/ 	.word	0x00010b00


	//   ....[121]....
        /*0588*/ 	.word	0x00010bc0


	//   ....[122]....
        /*058c*/ 	.word	0x00010c20


	//   ....[123]....
        /*0590*/ 	.word	0x00010ce0


	//   ....[124]....
        /*0594*/ 	.word	0x00010d40


	//   ....[125]....
        /*0598*/ 	.word	0x00010e00


	//   ....[126]....
        /*059c*/ 	.word	0x00010e60


	//   ....[127]....
        /*05a0*/ 	.word	0x00010f20


	//   ....[128]....
        /*05a4*/ 	.word	0x00010f80


	//   ....[129]....
        /*05a8*/ 	.word	0x00011020


	//   ....[130]....
        /*05ac*/ 	.word	0x000110c0


	//   ....[131]....
        /*05b0*/ 	.word	0x00011130


	//   ....[132]....
        /*05b4*/ 	.word	0x000111e0


	//   ....[133]....
        /*05b8*/ 	.word	0x000112c0


	//   ....[134]....
        /*05bc*/ 	.word	0x00011410


	//   ....[135]....
        /*05c0*/ 	.word	0x00011470


	//   ....[136]....
        /*05c4*/ 	.word	0x00011580


	//   ....[137]....
        /*05c8*/ 	.word	0x000115e0


	//   ....[138]....
        /*05cc*/ 	.word	0x00011730


	//   ....[139]....
        /*05d0*/ 	.word	0x00011790


	//   ....[140]....
        /*05d4*/ 	.word	0x000117f0


	//   ....[141]....
        /*05d8*/ 	.word	0x000118e0


	//   ....[142]....
        /*05dc*/ 	.word	0x00011a10


	//   ....[143]....
        /*05e0*/ 	.word	0x00011a80


	//   ....[144]....
        /*05e4*/ 	.word	0x00011b10


	//   ....[145]....
        /*05e8*/ 	.word	0x00011ba0


	//   ....[146]....
        /*05ec*/ 	.word	0x00011c30


	//   ....[147]....
        /*05f0*/ 	.word	0x00011cd0


	//   ....[148]....
        /*05f4*/ 	.word	0x00011d60


	//   ....[149]....
        /*05f8*/ 	.word	0x00011e30


	//   ....[150]....
        /*05fc*/ 	.word	0x00011f60


	//   ....[151]....
        /*0600*/ 	.word	0x00011fb0


	//   ....[152]....
        /*0604*/ 	.word	0x00012020


	//   ....[153]....
        /*0608*/ 	.word	0x00012110


	//   ....[154]....
        /*060c*/ 	.word	0x00012240


	//   ....[155]....
        /*0610*/ 	.word	0x00012290


	//   ....[156]....
        /*0614*/ 	.word	0x00012300


	//   ....[157]....
        /*0618*/ 	.word	0x000123f0


	//   ....[158]....
        /*061c*/ 	.word	0x00012520


	//   ....[159]....
        /*0620*/ 	.word	0x00012570


	//   ....[160]....
        /*0624*/ 	.word	0x000125f0


	//   ....[161]....
        /*0628*/ 	.word	0x000126c0


	//   ....[162]....
        /*062c*/ 	.word	0x00012810


	//   ....[163]....
        /*0630*/ 	.word	0x000128f0


	//   ....[164]....
        /*0634*/ 	.word	0x00012950


	//   ....[165]....
        /*0638*/ 	.word	0x00012a30


	//   ....[166]....
        /*063c*/ 	.word	0x00012b10


	//   ....[167]....
        /*0640*/ 	.word	0x00012bd0


	//   ....[168]....
        /*0644*/ 	.word	0x00012cb0


	//   ....[169]....
        /*0648*/ 	.word	0x00012d70


	//   ....[170]....
        /*064c*/ 	.word	0x00012e50


	//   ....[171]....
        /*0650*/ 	.word	0x00012f10


	//   ....[172]....
        /*0654*/ 	.word	0x00012ff0


	//   ....[173]....
        /*0658*/ 	.word	0x000130b0


	//   ....[174]....
        /*065c*/ 	.word	0x00013210


	//   ....[175]....
        /*0660*/ 	.word	0x000132b0


	//   ....[176]....
        /*0664*/ 	.word	0x00013310


	//   ....[177]....
        /*0668*/ 	.word	0x000133b0


	//   ....[178]....
        /*066c*/ 	.word	0x00013410


	//   ....[179]....
        /*0670*/ 	.word	0x000134b0


	//   ....[180]....
        /*0674*/ 	.word	0x00013510


	//   ....[181]....
        /*0678*/ 	.word	0x000135b0


	//   ....[182]....
        /*067c*/ 	.word	0x00013610


	//   ....[183]....
        /*0680*/ 	.word	0x000136b0


	//   ....[184]....
        /*0684*/ 	.word	0x00013710


	//   ....[185]....
        /*0688*/ 	.word	0x000137b0


	//   ....[186]....
        /*068c*/ 	.word	0x00013890


	//   ....[187]....
        /*0690*/ 	.word	0x00013930


	//   ....[188]....
        /*0694*/ 	.word	0x000139a0


	//   ....[189]....
        /*0698*/ 	.word	0x00013a70


	//   ....[190]....
        /*069c*/ 	.word	0x00013ad0


	//   ....[191]....
        /*06a0*/ 	.word	0x00013ba0


	//   ....[192]....
        /*06a4*/ 	.word	0x00013c00


	//   ....[193]....
        /*06a8*/ 	.word	0x00013cd0


	//   ....[194]....
        /*06ac*/ 	.word	0x00013d30


	//   ....[195]....
        /*06b0*/ 	.word	0x00013e00


	//   ....[196]....
        /*06b4*/ 	.word	0x00013e60


	//   ....[197]....
        /*06b8*/ 	.word	0x00013f30


	//   ....[198]....
        /*06bc*/ 	.word	0x00014040


	//----- nvinfo : EIATTR_REG_RECONFIG
	.align		4
.L_1482:
        /*06c0*/ 	.byte	0x01, 0x54
	.zero		2


	//----- nvinfo : EIATTR_SYSCALL_OFFSETS
	.align		4
        /*06c4*/ 	.byte	0x04, 0x46
        /*06c6*/ 	.short	(.L_1484 - .L_1483)


	//   ....[0]....
.L_1483:
        /*06c8*/ 	.word	0x00001620


	//   ....[1]....
        /*06cc*/ 	.word	0x0000c880


	//   ....[2]....
        /*06d0*/ 	.word	0x0000c9c0


	//   ....[3]....
        /*06d4*/ 	.word	0x0000cab0


	//   ....[4]....
        /*06d8*/ 	.word	0x0000d700


	//   ....[5]....
        /*06dc*/ 	.word	0x0000e1b0


	//----- nvinfo : EIATTR_MBARRIER_INSTR_OFFSETS
	.align		4
.L_1484:
        /*06e0*/ 	.byte	0x04, 0x39
        /*06e2*/ 	.short	(.L_1486 - .L_1485)


	//   ....[0]....
.L_1485:
        /*06e4*/ 	.word	0x00000190
        /*06e8*/ 	.word	0x000000ff
        /*06ec*/ 	.word	0x00032400
        /*06f0*/ 	.short	0x0100
        /*06f2*/ 	.byte	0x08
	.zero		1


	//   ....[1]....
        /*06f4*/ 	.word	0x000001a0
        /*06f8*/ 	.word	0x000000ff
        /*06fc*/ 	.word	0x00032410
        /*0700*/ 	.short	0x0100
        /*0702*/ 	.byte	0x08
	.zero		1


	//   ....[2]....
        /*0704*/ 	.word	0x000001b0
        /*0708*/ 	.word	0x000000ff
        /*070c*/ 	.word	0x00032420
        /*0710*/ 	.short	0x0100
        /*0712*/ 	.byte	0x08
	.zero		1


	//   ....[3]....
        /*0714*/ 	.word	0x000002a0
        /*0718*/ 	.word	0x000000ff
        /*071c*/ 	.word	0x00032430
        /*0720*/ 	.short	0x0100
        /*0722*/ 	.byte	0x08
	.zero		1


	//   ....[4]....
        /*0724*/ 	.word	0x000002b0
        /*0728*/ 	.word	0x000000ff
        /*072c*/ 	.word	0x00032440
        /*0730*/ 	.short	0x0100
        /*0732*/ 	.byte	0x08
	.zero		1


	//   ....[5]....
        /*0734*/ 	.word	0x000002c0
        /*0738*/ 	.word	0x000000ff
        /*073c*/ 	.word	0x00032438
        /*0740*/ 	.short	0x0100
        /*0742*/ 	.byte	0x08
	.zero		1


	//   ....[6]....
        /*0744*/ 	.word	0x000002d0
        /*0748*/ 	.word	0x000000ff
        /*074c*/ 	.word	0x00032448
        /*0750*/ 	.short	0x0100
        /*0752*/ 	.byte	0x08
	.zero		1


	//   ....[7]....
        /*0754*/ 	.word	0x00000400
        /*0758*/ 	.word	0x000000ff
        /*075c*/ 	.word	0x00032450
        /*0760*/ 	.short	0x0100
        /*0762*/ 	.byte	0x08
	.zero		1


	//   ....[8]....
        /*0764*/ 	.word	0x00000410
        /*0768*/ 	.word	0x000000ff
        /*076c*/ 	.word	0x00032460
        /*0770*/ 	.short	0x0100
        /*0772*/ 	.byte	0x08
	.zero		1


	//   ....[9]....
        /*0774*/ 	.word	0x00000420
        /*0778*/ 	.word	0x000000ff
        /*077c*/ 	.word	0x00032458
        /*0780*/ 	.short	0x0100
        /*0782*/ 	.byte	0x08
	.zero		1


	//   ....[10]....
        /*0784*/ 	.word	0x00000430
        /*0788*/ 	.word	0x000000ff
        /*078c*/ 	.word	0x00032468
        /*0790*/ 	.short	0x0100
        /*0792*/ 	.byte	0x08
	.zero		1


	//   ....[11]....
        /*0794*/ 	.word	0x00000520
        /*0798*/ 	.word	0x000000ff
        /*079c*/ 	.word	0x00032470
        /*07a0*/ 	.short	0x0100
        /*07a2*/ 	.byte	0x06
	.zero		1


	//   ....[12]....
        /*07a4*/ 	.word	0x00000530
        /*07a8*/ 	.word	0x000000ff
        /*07ac*/ 	.word	0x00032480
        /*07b0*/ 	.short	0x0100
        /*07b2*/ 	.byte	0x06
	.zero		1


	//   ....[13]....
        /*07b4*/ 	.word	0x00000540
        /*07b8*/ 	.word	0x000000ff
        /*07bc*/ 	.word	0x00032478
        /*07c0*/ 	.short	0x0100
        /*07c2*/ 	.byte	0x06
	.zero		1


	//   ....[14]....
        /*07c4*/ 	.word	0x00000550
        /*07c8*/ 	.word	0x000000ff
        /*07cc*/ 	.word	0x00032488
        /*07d0*/ 	.short	0x0100
        /*07d2*/ 	.byte	0x06
	.zero		1


	//   ....[15]....
        /*07d4*/ 	.word	0x00000680
        /*07d8*/ 	.word	0x000000ff
        /*07dc*/ 	.word	0x00032490
        /*07e0*/ 	.short	0x0100
        /*07e2*/ 	.byte	0x08
	.zero		1


	//   ....[16]....
        /*07e4*/ 	.word	0x00000690
        /*07e8*/ 	.word	0x000000ff
        /*07ec*/ 	.word	0x000324a0
        /*07f0*/ 	.short	0x0100
        /*07f2*/ 	.byte	0x08
	.zero		1


	//   ....[17]....
        /*07f4*/ 	.word	0x000006a0
        /*07f8*/ 	.word	0x000000ff
        /*07fc*/ 	.word	0x00032498
        /*0800*/ 	.short	0x0100
        /*0802*/ 	.byte	0x08
	.zero		1


	//   ....[18]....
        /*0804*/ 	.word	0x000006b0
        /*0808*/ 	.word	0x000000ff
        /*080c*/ 	.word	0x000324a8
        /*0810*/ 	.short	0x0100
        /*0812*/ 	.byte	0x08
	.zero		1


	//   ....[19]....
        /*0814*/ 	.word	0x000007f0
        /*0818*/ 	.word	0x000000ff
        /*081c*/ 	.word	0x000324b0
        /*0820*/ 	.short	0x0100
        /*0822*/ 	.byte	0x08
	.zero		1


	//   ....[20]....
        /*0824*/ 	.word	0x00000800
        /*0828*/ 	.word	0x000000ff
        /*082c*/ 	.word	0x000324c0
        /*0830*/ 	.short	0x0100
        /*0832*/ 	.byte	0x08
	.zero		1


	//   ....[21]....
        /*0834*/ 	.word	0x00000810
        /*0838*/ 	.word	0x000000ff
        /*083c*/ 	.word	0x000324b8
        /*0840*/ 	.short	0x0100
        /*0842*/ 	.byte	0x08
	.zero		1


	//   ....[22]....
        /*0844*/ 	.word	0x00000820
        /*0848*/ 	.word	0x000000ff
        /*084c*/ 	.word	0x000324c8
        /*0850*/ 	.short	0x0100
        /*0852*/ 	.byte	0x08
	.zero		1


	//   ....[23]....
        /*0854*/ 	.word	0x00001650
        /*0858*/ 	.word	0x000000ff
        /*085c*/ 	.word	0x00032400
        /*0860*/ 	.short	0x010a
        /*0862*/ 	.byte	0x3d
	.zero		1


	//   ....[24]....
        /*0864*/ 	.word	0x00001700
        /*0868*/ 	.word	0x000000ff
        /*086c*/ 	.word	0x00032430
        /*0870*/ 	.short	0x010a
        /*0872*/ 	.byte	0x3d
	.zero		1


	//   ....[25]....
        /*0874*/ 	.word	0x00001740
        /*0878*/ 	.word	0x000000ff
        /*087c*/ 	.word	0x00032430
        /*0880*/ 	.short	0x010a
        /*0882*/ 	.byte	0x3d
	.zero		1


	//   ....[26]....
        /*0884*/ 	.word	0x00001a40
        /*0888*/ 	.word	0x000000ff
        /*088c*/ 	.word	0x00032410
        /*0890*/ 	.short	0x010a
        /*0892*/ 	.byte	0x3d
	.zero		1


	//   ....[27]....
        /*0894*/ 	.word	0x00001a80
        /*0898*/ 	.word	0x000000ff
        /*089c*/ 	.word	0x00032450
        /*08a0*/ 	.short	0x010a
        /*08a2*/ 	.byte	0x3d
	.zero		1


	//   ....[28]....
        /*08a4*/ 	.word	0x00001ac0
        /*08a8*/ 	.word	0x000000ff
        /*08ac*/ 	.word	0x00032450
        /*08b0*/ 	.short	0x010a
        /*08b2*/ 	.byte	0x3d
	.zero		1


	//   ....[29]....
        /*08b4*/ 	.word	0x00002870
        /*08b8*/ 	.word	0x000000ff
        /*08bc*/ 	.word	0x00000000
        /*08c0*/ 	.short	0x0101
        /*08c2*/ 	.byte	0x04
	.zero		1


	//   ....[30]....
        /*08c4*/ 	.word	0x00003f90
        /*08c8*/ 	.word	0x000000ff
        /*08cc*/ 	.word	0x00000000
        /*08d0*/ 	.short	0x0101
        /*08d2*/ 	.byte	0x06
	.zero		1


	//   ....[31]....
        /*08d4*/ 	.word	0x000040f0
        /*08d8*/ 	.word	0x000000ff
        /*08dc*/ 	.word	0x00032430
        /*08e0*/ 	.short	0x010a
        /*08e2*/ 	.byte	0x05
	.zero		1


	//   ....[32]....
        /*08e4*/ 	.word	0x00004130
        /*08e8*/ 	.word	0x000000ff
        /*08ec*/ 	.word	0x00032430
        /*08f0*/ 	.short	0x010a
        /*08f2*/ 	.byte	0x05
	.zero		1


	//   ....[33]....
        /*08f4*/ 	.word	0x00004480
        /*08f8*/ 	.word	0x000000ff
        /*08fc*/ 	.word	0x00032450
        /*0900*/ 	.short	0x010a
        /*0902*/ 	.byte	0x05
	.zero		1


	//   ....[34]....
        /*0904*/ 	.word	0x000044c0
        /*0908*/ 	.word	0x000000ff
        /*090c*/ 	.word	0x00032450
        /*0910*/ 	.short	0x010a
        /*0912*/ 	.byte	0x05
	.zero		1


	//   ....[35]....
        /*0914*/ 	.word	0x00004da0
        /*0918*/ 	.word	0x000000ff
        /*091c*/ 	.word	0x00000000
        /*0920*/ 	.short	0x0101
        /*0922*/ 	.byte	0x0b
	.zero		1


	//   ....[36]....
        /*0924*/ 	.word	0x00006d40
        /*0928*/ 	.word	0x000000ff
        /*092c*/ 	.word	0x00000000
        /*0930*/ 	.short	0x0101
        /*0932*/ 	.byte	0x05
	.zero		1


	//   ....[37]....
        /*0934*/ 	.word	0x00006e60
        /*0938*/ 	.word	0x000000ff
        /*093c*/ 	.word	0x00032430
        /*0940*/ 	.short	0x010a
        /*0942*/ 	.byte	0x06
	.zero		1


	//   ....[38]....
        /*0944*/ 	.word	0x00006ea0
        /*0948*/ 	.word	0x000000ff
        /*094c*/ 	.word	0x00032430
        /*0950*/ 	.short	0x010a
        /*0952*/ 	.byte	0x06
	.zero		1


	//   ....[39]....
        /*0954*/ 	.word	0x000070c0
        /*0958*/ 	.word	0x000000ff
        /*095c*/ 	.word	0x00032450
        /*0960*/ 	.short	0x010a
        /*0962*/ 	.byte	0x06
	.zero		1


	//   ....[40]....
        /*0964*/ 	.word	0x00007100
        /*0968*/ 	.word	0x000000ff
        /*096c*/ 	.word	0x00032450
        /*0970*/ 	.short	0x010a
        /*0972*/ 	.byte	0x06
	.zero		1


	//   ....[41]....
        /*0974*/ 	.word	0x00007830
        /*0978*/ 	.word	0x000000ff
        /*097c*/ 	.word	0x00000000
        /*0980*/ 	.short	0x0101
        /*0982*/ 	.byte	0x0b
	.zero		1


	//   ....[42]....
        /*0984*/ 	.word	0x00009080
        /*0988*/ 	.word	0x000000ff
        /*098c*/ 	.word	0x00000000
        /*0990*/ 	.short	0x0101
        /*0992*/ 	.byte	0x06
	.zero		1


	//   ....[43]....
        /*0994*/ 	.word	0x0000a370
        /*0998*/ 	.word	0x000000ff
        /*099c*/ 	.word	0x00000000
        /*09a0*/ 	.short	0x0101
        /*09a2*/ 	.byte	0x04
	.zero		1


	//   ....[44]....
        /*09a4*/ 	.word	0x0000d000
        /*09a8*/ 	.word	0x000000ff
        /*09ac*/ 	.word	0x00032440
        /*09b0*/ 	.short	0x010a
        /*09b2*/ 	.byte	0x2c
	.zero		1


	//   ....[45]....
        /*09b4*/ 	.word	0x0000d520
        /*09b8*/ 	.word	0x000000ff
        /*09bc*/ 	.word	0x00032430
        /*09c0*/ 	.short	0x0107
        /*09c2*/ 	.byte	0x2c
	.zero		1


	//   ....[46]....
        /*09c4*/ 	.word	0x0000d590
        /*09c8*/ 	.word	0x000000ff
        /*09cc*/ 	.word	0x00032430
        /*09d0*/ 	.short	0x0101
        /*09d2*/ 	.byte	0x2c
	.zero		1


	//   ....[47]....
        /*09d4*/ 	.word	0x0000e030
        /*09d8*/ 	.word	0x000000ff
        /*09dc*/ 	.word	0x00032400
        /*09e0*/ 	.short	0x0107
        /*09e2*/ 	.byte	0x2c
	.zero		1


	//   ....[48]....
        /*09e4*/ 	.word	0x0000e080
        /*09e8*/ 	.word	0x000000ff
        /*09ec*/ 	.word	0x00032400
        /*09f0*/ 	.short	0x0101
        /*09f2*/ 	.byte	0x2c
	.zero		1


	//   ....[49]....
        /*09f4*/ 	.word	0x0000eb20
        /*09f8*/ 	.word	0x000000ff
        /*09fc*/ 	.word	0x00032410
        /*0a00*/ 	.short	0x0107
        /*0a02*/ 	.byte	0x2c
	.zero		1


	//   ....[50]....
        /*0a04*/ 	.word	0x0000eb80
        /*0a08*/ 	.word	0x000000ff
        /*0a0c*/ 	.word	0x00032410
        /*0a10*/ 	.short	0x0101
        /*0a12*/ 	.byte	0x2c
	.zero		1


	//   ....[51]....
        /*0a14*/ 	.word	0x0000eb90
        /*0a18*/ 	.word	0x000000ff
        /*0a1c*/ 	.word	0x00032420
        /*0a20*/ 	.short	0x010a
        /*0a22*/ 	.byte	0x2c
	.zero		1


	//   ....[52]....
        /*0a24*/ 	.word	0x0000ebe0
        /*0a28*/ 	.word	0x000000ff
        /*0a2c*/ 	.word	0x00032460
        /*0a30*/ 	.short	0x010a
        /*0a32*/ 	.byte	0x2c
	.zero		1


	//   ....[53]....
        /*0a34*/ 	.word	0x0000f310
        /*0a38*/ 	.word	0x000000ff
        /*0a3c*/ 	.word	0x00032450
        /*0a40*/ 	.short	0x0107
        /*0a42*/ 	.byte	0x2c
	.zero		1


	//   ....[54]....
        /*0a44*/ 	.word	0x0000f390
        /*0a48*/ 	.word	0x000000ff
        /*0a4c*/ 	.word	0x00032450
        /*0a50*/ 	.short	0x0101
        /*0a52*/ 	.byte	0x2c
	.zero		1


	//   ....[55]....
        /*0a54*/ 	.word	0x0000f6b0
        /*0a58*/ 	.word	0x00000013
        /*0a5c*/ 	.word	0x00032440
        /*0a60*/ 	.short	0x010a
        /*0a62*/ 	.byte	0x3f
	.zero		1


	//   ....[56]....
        /*0a64*/ 	.word	0x0000fae0
        /*0a68*/ 	.word	0x00000013
        /*0a6c*/ 	.word	0x00032430
        /*0a70*/ 	.short	0x0107
        /*0a72*/ 	.byte	0x3f
	.zero		1


	//   ....[57]....
        /*0a74*/ 	.word	0x0000fb90
        /*0a78*/ 	.word	0x00000013
        /*0a7c*/ 	.word	0x00032430
        /*0a80*/ 	.short	0x0101
        /*0a82*/ 	.byte	0x3f
	.zero		1


	//   ....[58]....
        /*0a84*/ 	.word	0x0000fbc0
        /*0a88*/ 	.word	0x00000013
        /*0a8c*/ 	.word	0x00032460
        /*0a90*/ 	.short	0x010a
        /*0a92*/ 	.byte	0x3f
	.zero		1


	//   ....[59]....
        /*0a94*/ 	.word	0x00010100
        /*0a98*/ 	.word	0x00000013
        /*0a9c*/ 	.word	0x00032450
        /*0aa0*/ 	.short	0x0107
        /*0aa2*/ 	.byte	0x3f
	.zero		1


	//   ....[60]....
        /*0aa4*/ 	.word	0x000101d0
        /*0aa8*/ 	.word	0x00000013
        /*0aac*/ 	.word	0x00032450
        /*0ab0*/ 	.short	0x0101
        /*0ab2*/ 	.byte	0x3f
	.zero		1


	//   ....[61]....
        /*0ab4*/ 	.word	0x000102b0
        /*0ab8*/ 	.word	0x00000007
        /*0abc*/ 	.word	0x00032420
        /*0ac0*/ 	.short	0x010a
        /*0ac2*/ 	.byte	0x3f
	.zero		1


	//   ....[62]....
        /*0ac4*/ 	.word	0x00010440
        /*0ac8*/ 	.word	0x00000005
        /*0acc*/ 	.word	0x00032440
        /*0ad0*/ 	.short	0x010a
        /*0ad2*/ 	.byte	0x3f
	.zero		1


	//   ....[63]....
        /*0ad4*/ 	.word	0x000104e0
        /*0ad8*/ 	.word	0x00000007
        /*0adc*/ 	.word	0x00032440
        /*0ae0*/ 	.short	0x010a
        /*0ae2*/ 	.byte	0x3f
	.zero		1


	//   ....[64]....
        /*0ae4*/ 	.word	0x00010520
        /*0ae8*/ 	.word	0x00000005
        /*0aec*/ 	.word	0x00032460
        /*0af0*/ 	.short	0x010a
        /*0af2*/ 	.byte	0x3f
	.zero		1


	//   ....[65]....
        /*0af4*/ 	.word	0x00010560
        /*0af8*/ 	.word	0x00000007
        /*0afc*/ 	.word	0x00032460
        /*0b00*/ 	.short	0x010a
        /*0b02*/ 	.byte	0x3f
	.zero		1


	//   ....[66]....
        /*0b04*/ 	.word	0x000105d0
        /*0b08*/ 	.word	0x00000003
        /*0b0c*/ 	.word	0x00032400
        /*0b10*/ 	.short	0x010a
        /*0b12*/ 	.byte	0x3f
	.zero		1


	//   ....[67]....
        /*0b14*/ 	.word	0x00010630
        /*0b18*/ 	.word	0x00000003
        /*0b1c*/ 	.word	0x00032430
        /*0b20*/ 	.short	0x010a
        /*0b22*/ 	.byte	0x3f
	.zero		1


	//   ....[68]....
        /*0b24*/ 	.word	0x00010690
        /*0b28*/ 	.word	0x00000003
        /*0b2c*/ 	.word	0x00032410
        /*0b30*/ 	.short	0x010a
        /*0b32*/ 	.byte	0x3f
	.zero		1


	//   ....[69]....
        /*0b34*/ 	.word	0x000106f0
        /*0b38*/ 	.word	0x00000003
        /*0b3c*/ 	.word	0x00032450
        /*0b40*/ 	.short	0x010a
        /*0b42*/ 	.byte	0x3f
	.zero		1


	//   ....[70]....
        /*0b44*/ 	.word	0x00010750
        /*0b48*/ 	.word	0x00000099
        /*0b4c*/ 	.word	0x00032430
        /*0b50*/ 	.short	0x010a
        /*0b52*/ 	.byte	0x3f
	.zero		1


	//   ....[71]....
        /*0b54*/ 	.word	0x000107b0
        /*0b58*/ 	.word	0x000000cb
        /*0b5c*/ 	.word	0x00032450
        /*0b60*/ 	.short	0x010a
        /*0b62*/ 	.byte	0x3f
	.zero		1


	//   ....[72]....
        /*0b64*/ 	.word	0x00010810
        /*0b68*/ 	.word	0x00000099
        /*0b6c*/ 	.word	0x00032430
        /*0b70*/ 	.short	0x010a
        /*0b72*/ 	.byte	0x3f
	.zero		1


	//   ....[73]....
        /*0b74*/ 	.word	0x00010870
        /*0b78*/ 	.word	0x000000c9
        /*0b7c*/ 	.word	0x00032450
        /*0b80*/ 	.short	0x010a
        /*0b82*/ 	.byte	0x3f
	.zero		1


	//   ....[74]....
        /*0b84*/ 	.word	0x00010950
        /*0b88*/ 	.word	0x00000003
        /*0b8c*/ 	.word	0x00032440
        /*0b90*/ 	.short	0x010a
        /*0b92*/ 	.byte	0x3f
	.zero		1


	//   ....[75]....
        /*0b94*/ 	.word	0x00012700
        /*0b98*/ 	.word	0x00000003
        /*0b9c*/ 	.word	0x00032420
        /*0ba0*/ 	.short	0x010a
        /*0ba2*/ 	.byte	0x3f
	.zero		1


	//   ....[76]....
        /*0ba4*/ 	.word	0x00012760
        /*0ba8*/ 	.word	0x00000003
        /*0bac*/ 	.word	0x00032460
        /*0bb0*/ 	.short	0x010a
        /*0bb2*/ 	.byte	0x3f
	.zero		1


	//   ....[77]....
        /*0bb4*/ 	.word	0x00013160
        /*0bb8*/ 	.word	0x00000013
        /*0bbc*/ 	.word	0x00032440
        /*0bc0*/ 	.short	0x010a
        /*0bc2*/ 	.byte	0x3f
	.zero		1


	//   ....[78]....
        /*0bc4*/ 	.word	0x000137e0
        /*0bc8*/ 	.word	0x00000013
        /*0bcc*/ 	.word	0x00032460
        /*0bd0*/ 	.short	0x010a
        /*0bd2*/ 	.byte	0x3f
	.zero		1


	//   ....[79]....
        /*0bd4*/ 	.word	0x00013f60
        /*0bd8*/ 	.word	0x00000007
        /*0bdc*/ 	.word	0x00032420
        /*0be0*/ 	.short	0x010a
        /*0be2*/ 	.byte	0x3f
	.zero		1


	//   ....[80]....
        /*0be4*/ 	.word	0x00014100
        /*0be8*/ 	.word	0x00000005
        /*0bec*/ 	.word	0x00032440
        /*0bf0*/ 	.short	0x010a
        /*0bf2*/ 	.byte	0x3f
	.zero		1


	//   ....[81]....
        /*0bf4*/ 	.word	0x00014150
        /*0bf8*/ 	.word	0x00000007
        /*0bfc*/ 	.word	0x00032440
        /*0c00*/ 	.short	0x010a
        /*0c02*/ 	.byte	0x3f
	.zero		1


	//   ....[82]....
        /*0c04*/ 	.word	0x000141a0
        /*0c08*/ 	.word	0x00000005
        /*0c0c*/ 	.word	0x00032460
        /*0c10*/ 	.short	0x010a
        /*0c12*/ 	.byte	0x3f
	.zero		1


	//----- nvinfo : EIATTR_NUM_MBARRIERS
	.align		4
.L_1486:
        /*0c14*/ 	.byte	0x03, 0x38
        /*0c16*/ 	.short	0x0017


	//----- nvinfo : EIATTR_EXIT_INSTR_OFFSETS
	.align		4
        /*0c18*/ 	.byte	0x04, 0x1c
        /*0c1a*/ 	.short	(.L_1488 - .L_1487)


	//   ....[0]....
.L_1487:
        /*0c1c*/ 	.word	0x000105b0


	//----- nvinfo : EIATTR_MAX_THREADS
	.align		4
.L_1488:
        /*0c20*/ 	.byte	0x04, 0x05
        /*0c22*/ 	.short	(.L_1490 - .L_1489)
.L_1489:
        /*0c24*/ 	.word	0x00000180
        /*0c28*/ 	.word	0x00000001
        /*0c2c*/ 	.word	0x00000001


	//----- nvinfo : EIATTR_CRS_STACK_SIZE
	.align		4
.L_1490:
        /*0c30*/ 	.byte	0x04, 0x1e
        /*0c32*/ 	.short	(.L_1492 - .L_1491)
.L_1491:
        /*0c34*/ 	.word	0x00000000


	//----- nvinfo : EIATTR_CBANK_PARAM_SIZE
	.align		4
.L_1492:
        /*0c38*/ 	.byte	0x03, 0x19
        /*0c3a*/ 	.short	0x0b70


	//----- nvinfo : EIATTR_PARAM_CBANK
	.align		4
        /*0c3c*/ 	.byte	0x04, 0x0a
        /*0c3e*/ 	.short	(.L_1494 - .L_1493)
	.align		4
.L_1493:
        /*0c40*/ 	.word	index@(.nv.constant0._ZN7cutlass13device_kernelIN5flash11enable_sm90INS1_16FlashAttnFwdSm90INS1_25CollectiveMainloopFwdSm90ILi2EN4cute5tupleIJNS5_1CILi1EEES8_S8_EEENS6_IJNS7_ILi128EEENS7_ILi96EEENS7_ILi64EEEEEELi256ENS_6half_tEfNS_4arch4Sm90ELb1ELb0ELb0ELb0ELb1ELb0ELb1ELb1ELb0ELb1ELb1ELb0EEENS1_21CollectiveEpilogueFwdINS6_IJSA_NS7_ILi256EEESB_EEES9_SE_SG_Li256ELb0ELb1ELb1ELb0EEENS1_19SingleTileSchedulerILb0ELb1ELb1ELi128EEEEEEEEEvNT_6ParamsE)
        /*0c44*/ 	.short	0x0210
        /*0c46*/ 	.short	0x0b70


	//----- nvinfo : EIATTR_SW_WAR
	.align		4
.L_1494:
        /*0c48*/ 	.byte	0x04, 0x36
        /*0c4a*/ 	.short	(.L_1496 - .L_1495)
.L_1495:
        /*0c4c*/ 	.word	0x00000008
.L_1496:


//--------------------- .nv.info._ZN7cutlass13device_kernelIN5flash11enable_sm90INS1_16FlashAttnFwdSm90INS1_25CollectiveMainloopFwdSm90ILi2EN4cute5tupleIJNS5_1CILi1EEES8_S8_EEENS6_IJNS7_ILi128EEENS7_ILi96EEENS7_ILi64EEEEEELi256ENS_6half_tEfNS_4arch4Sm90ELb1ELb0ELb0ELb1ELb1ELb0ELb0ELb1ELb0ELb1ELb1ELb0EEENS1_21CollectiveEpilogueFwdINS6_IJSA_NS7_ILi256EEESB_EEES9_SE_SG_Li256ELb1ELb1ELb1ELb0EEENS1_36VarlenDynamicPersistentTileSchedulerILi128ELi96ELi256ELi128ELb1ELb1ELb1ELb1ELb1ELb1EEEEEEEEEvNT_6ParamsE --------------------------
	.section	.nv.info._ZN7cutlass13device_kernelIN5flash11enable_sm90INS1_16FlashAttnFwdSm90INS1_25CollectiveMainloopFwdSm90ILi2EN4cute5tupleIJNS5_1CILi1EEES8_S8_EEENS6_IJNS7_ILi128EEENS7_ILi96EEENS7_ILi64EEEEEELi256ENS_6half_tEfNS_4arch4Sm90ELb1ELb0ELb0ELb1ELb1ELb0ELb0ELb1ELb0ELb1ELb1ELb0EEENS1_21CollectiveEpilogueFwdINS6_IJSA_NS7_ILi256EEESB_EEES9_SE_SG_Li256ELb1ELb1ELb1ELb0EEENS1_36VarlenDynamicPersistentTileSchedulerILi128ELi96ELi256ELi128ELb1ELb1ELb1ELb1ELb1ELb1EEEEEEEEEvNT_6ParamsE,"",@"SHT_CUDA_INFO"
	.sectionflags	@""
	.align	4


	//----- nvinfo : EIATTR_CUDA_API_VERSION
	.align		4
        /*0000*/ 	.byte	0x04, 0x37
        /*0002*/ 	.short	(.L_1498 - .L_1497)
.L_1497:
        /*0004*/ 	.word	0x00000082


	//----- nvinfo : EIATTR_KPARAM_INFO
	.align		4
.L_1498:
        /*0008*/ 	.byte	0x04, 0x17
        /*000a*/ 	.short	(.L_1500 - .L_1499)
.L_1499:
        /*000c*/ 	.word	0x00000000
        /*0010*/ 	.short	0x0000
        /*0012*/ 	.short	0x0070
        /*0014*/ 	.byte	0x00, 0xf0, 0x01, 0x2a


	//----- nvinfo : EIATTR_SPARSE_MMA_MASK
	.align		4
.L_1500:
        /*0018*/ 	.byte	0x03, 0x50
        /*001a*/ 	.short	0x0000


	//----- nvinfo : EIATTR_MAXREG_COUNT
	.align		4
        /*001c*/ 	.byte	0x03, 0x1b
        /*001e*/ 	.short	0x00a8


	//----- nvinfo : EIATTR_NUM_BARRIERS
	.align		4
        /*0020*/ 	.byte	0x02, 0x4c
        /*0022*/ 	.byte	0x10
	.zero		1


	//----- nvinfo : EIATTR_EXTERNS
	.align		4
        /*0024*/ 	.byte	0x04, 0x0f
        /*0026*/ 	.short	(.L_1502 - .L_1501)


	//   ....[0]....
	.align		4
.L_1501:
        /*0028*/ 	.word	index@(__assertfail)


	//----- nvinfo : EIATTR_ANNOTATIONS
	.align		4
.L_1502:
        /*002c*/ 	.byte	0x04, 0x55
        /*002e*/ 	.short	(.L_1504 - .L_1503)


	//   ....[0]....
.L_1503:
        /* <DEDUP_REMOVED lines=15> */


	//----- nvinfo : EIATTR_MERCURY_ISA_VERSION
	.align		4
.L_1504:
        /*0110*/ 	.byte	0x03, 0x5f
        /*0112*/ 	.short	0x0101


	//----- nvinfo : EIATTR_UNUSED_LOAD_BYTE_OFFSET
	.align		4
        /*0114*/ 	.byte	0x04, 0x44
        /*0116*/ 	.short	(.L_1506 - .L_1505)


	//   ....[0]....
.L_1505:
        /*0118*/ 	.word	0x00000960
        /*011c*/ 	.word	0x0000fff0


	//   ....[1]....
        /*0120*/ 	.word	0x00008bd0
        /*0124*/ 	.word	0x0000fff0


	//----- nvinfo : EIATTR_INT_WARP_WIDE_INSTR_OFFSETS
	.align		4
.L_1506:
        /*0128*/ 	.byte	0x04, 0x31
        /*012a*/ 	.short	(.L_1508 - .L_1507)


	//   ....[0]....
.L_1507:
        /*012c*/ 	.word	0x000000c0


	//   ....[1]....
        /*0130*/ 	.word	0x000000d0


	//   ....[2]....
        /*0134*/ 	.word	0x00000170


	//   ....[3]....
        /*0138*/ 	.word	0x0000ed90


	//   ....[4]....
        /*013c*/ 	.word	0x0000ee20


	//   ....[5]....
        /*0140*/ 	.word	0x000120f0


	//   ....[6]....
        /*0144*/ 	.word	0x00012180


	//----- nvinfo : EIATTR_COOP_GROUP_MASK_REGIDS
	.align		4
.L_1508:
        /*0148*/ 	.byte	0x04, 0x29
        /*014a*/ 	.short	(.L_1510 - .L_1509)


	//   ....[0]....
.L_1509:
        /*014c*/ 	.word	0xffffffff


	//   ....[1]....
        /*0150*/ 	.word	0xffffffff


	//   ....[2]....
        /*0154*/ 	.word	0xffffffff


	//   ....[3]....
        /*0158*/ 	.word	0xffffffff


	//   ....[4]....
        /*015c*/ 	.word	0xffffffff


	//   ....[5]....
        /*0160*/ 	.word	0xffffffff


	//   ....[6]....
        /*0164*/ 	.word	0xffffffff


	//   ....[7]....
        /*0168*/ 	.word	0xffffffff


	//   ....[8]....
        /*016c*/ 	.word	0xffffffff


	//   ....[9]....
        /*0170*/ 	.word	0xffffffff


	//   ....[10]....
        /*0174*/ 	.word	0xffffffff


	//   ....[11]....
        /*0178*/ 	.word	0xffffffff


	//   ....[12]....
        /*017c*/ 	.word	0xffffffff


	//   ....[13]....
        /*0180*/ 	.word	0xffffffff


	//   ....[14]....
        /*0184*/ 	.word	0xffffffff


	//   ....[15]....
        /*0188*/ 	.word	0xffffffff


	//   ....[16]....
        /*018c*/ 	.word	0xffffffff


	//   ....[17]....
        /*0190*/ 	.word	0xffffffff


	//   ....[18]....
        /*0194*/ 	.word	0xffffffff


	//   ....[19]....
        /*0198*/ 	.word	0xffffffff


	//   ....[20]....
        /*019c*/ 	.word	0xffffffff


	//   ....[21]....
        /*01a0*/ 	.word	0xffffffff


	//   ....[22]....
        /*01a4*/ 	.word	0xffffffff


	//   ....[23]....
        /*01a8*/ 	.word	0xffffffff


	//   ....[24]....
        /*01ac*/ 	.word	0xffffffff


	//   ....[25]....
        /*01b0*/ 	.word	0xffffffff


	//   ....[26]....
        /*01b4*/ 	.word	0xffffffff


	//   ....[27]....
        /*01b8*/ 	.word	0xffffffff


	//   ....[28]....
        /*01bc*/ 	.word	0xffffffff


	//   ....[29]....
        /*01c0*/ 	.word	0xffffffff


	//   ....[30]....
        /*01c4*/ 	.word	0xffffffff


	//   ....[31]....
        /*01c8*/ 	.word	0xffffffff


	//   ....[32]....
        /*01cc*/ 	.word	0xffffffff


	//   ....[33]....
        /*01d0*/ 	.word	0xffffffff


	//   ....[34]....
        /*01d4*/ 	.word	0xffffffff


	//   ....[35]....
        /*01d8*/ 	.word	0xffffffff


	//   ....[36]....
        /*01dc*/ 	.word	0xffffffff


	//   ....[37]....
        /*01e0*/ 	.word	0xffffffff


	//   ....[38]....
        /*01e4*/ 	.word	0xffffffff


	//   ....[39]....
        /*01e8*/ 	.word	0xffffffff


	//   ....[40]....
        /*01ec*/ 	.word	0xffffffff


	//   ....[41]....
        /*01f0*/ 	.word	0xffffffff


	//   ....[42]....
        /*01f4*/ 	.word	0xffffffff


	//   ....[43]....
        /*01f8*/ 	.word	0xffffffff


	//   ....[44]....
        /*01fc*/ 	.word	0xffffffff


	//   ....[45]....
        /*0200*/ 	.word	0xffffffff


	//   ....[46]....
        /*0204*/ 	.word	0xffffffff


	//   ....[47]....
        /*0208*/ 	.word	0xffffffff


	//   ....[48]....
        /*020c*/ 	.word	0xffffffff


	//   ....[49]....
        /*0210*/ 	.word	0xffffffff


	//   ....[50]....
        /*0214*/ 	.word	0xffffffff


	//   ....[51]....
        /*0218*/ 	.word	0xffffffff


	//   ....[52]....
        /*021c*/ 	.word	0xffffffff


	//   ....[53]....
        /*0220*/ 	.word	0xffffffff


	//   ....[54]....
        /*0224*/ 	.word	0xffffffff


	//   ....[55]....
        /*0228*/ 	.word	0xffffffff


	//   ....[56]....
        /*022c*/ 	.word	0xffffffff


	//   ....[57]....
        /*0230*/ 	.word	0xffffffff


	//   ....[58]....
        /*0234*/ 	.word	0xffffffff


	//   ....[59]....
        /*0238*/ 	.word	0xffffffff


	//   ....[60]....
        /*023c*/ 	.word	0xffffffff


	//   ....[61]....
        /*0240*/ 	.word	0xffffffff


	//   ....[62]....
        /*0244*/ 	.word	0xffffffff


	//   ....[63]....
        /*0248*/ 	.word	0xffffffff


	//   ....[64]....
        /*024c*/ 	.word	0xffffffff


	//   ....[65]....
        /*0250*/ 	.word	0xffffffff


	//   ....[66]....
        /*0254*/ 	.word	0xffffffff


	//   ....[67]....
        /*0258*/ 	.word	0xffffffff


	//   ....[68]....
        /*025c*/ 	.word	0xffffffff


	//   ....[69]....
        /*0260*/ 	.word	0xffffffff


	//   ....[70]....
        /*0264*/ 	.word	0xffffffff


	//   ....[71]....
        /*0268*/ 	.word	0xffffffff


	//   ....[72]....
        /*026c*/ 	.word	0xffffffff


	//   ....[73]....
        /*0270*/ 	.word	0xffffffff


	//   ....[74]....
        /*0274*/ 	.word	0xffffffff


	//   ....[75]....
        /*0278*/ 	.word	0xffffffff


	//   ....[76]....
        /*027c*/ 	.word	0xffffffff


	//   ....[77]....
        /*0280*/ 	.word	0xffffffff


	//   ....[78]....
        /*0284*/ 	.word	0xffffffff


	//   ....[79]....
        /*0288*/ 	.word	0xffffffff


	//   ....[80]....
        /*028c*/ 	.word	0xffffffff


	//   ....[81]....
        /*0290*/ 	.word	0xffffffff


	//   ....[82]....
        /*0294*/ 	.word	0xffffffff


	//   ....[83]....
        /*0298*/ 	.word	0xffffffff


	//   ....[84]....
        /*029c*/ 	.word	0xffffffff


	//   ....[85]....
        /*02a0*/ 	.word	0xffffffff


	//   ....[86]....
        /*02a4*/ 	.word	0xffffffff


	//   ....[87]....
        /*02a8*/ 	.word	0xffffffff


	//   ....[88]....
        /*02ac*/ 	.word	0xffffffff


	//   ....[89]....
        /*02b0*/ 	.word	0xffffffff


	//   ....[90]....
        /*02b4*/ 	.word	0xffffffff


	//   ....[91]....
        /*02b8*/ 	.word	0xffffffff


	//   ....[92]....
        /*02bc*/ 	.word	0xffffffff


	//   ....[93]....
        /*02c0*/ 	.word	0xffffffff


	//   ....[94]....
        /*02c4*/ 	.word	0xffffffff


	//   ....[95]....
        /*02c8*/ 	.word	0xffffffff


	//   ....[96]....
        /*02cc*/ 	.word	0xffffffff


	//   ....[97]....
        /*02d0*/ 	.word	0xffffffff


	//   ....[98]....
        /*02d4*/ 	.word	0xffffffff


	//   ....[99]....
        /*02d8*/ 	.word	0xffffffff


	//   ....[100]....
        /*02dc*/ 	.word	0xffffffff


	//   ....[101]....
        /*02e0*/ 	.word	0xffffffff


	//   ....[102]....
        /*02e4*/ 	.word	0xffffffff


	//   ....[103]....
        /*02e8*/ 	.word	0xffffffff


	//   ....[104]....
        /*02ec*/ 	.word	0xffffffff


	//   ....[105]....
        /*02f0*/ 	.word	0xffffffff


	//   ....[106]....
        /*02f4*/ 	.word	0xffffffff


	//   ....[107]....
        /*02f8*/ 	.word	0xffffffff


	//   ....[108]....
        /*02fc*/ 	.word	0xffffffff


	//   ....[109]....
        /*0300*/ 	.word	0xffffffff


	//   ....[110]....
        /*0304*/ 	.word	0xffffffff


	//   ....[111]....
        /*0308*/ 	.word	0xffffffff


	//   ....[112]....
        /*030c*/ 	.word	0xffffffff


	//   ....[113]....
        /*0310*/ 	.word	0xffffffff


	//   ....[114]....
        /*0314*/ 	.word	0xffffffff


	//   ....[115]....
        /*0318*/ 	.word	0xffffffff


	//   ....[116]....
        /*031c*/ 	.word	0xffffffff


	//   ....[117]....
        /*0320*/ 	.word	0xffffffff


	//   ....[118]....
        /*0324*/ 	.word	0xffffffff


	//   ....[119]....
        /*0328*/ 	.word	0xffffffff


	//   ....[120]....
        /*032c*/ 	.word	0xffffffff


	//   ....[121]....
        /*0330*/ 	.word	0xffffffff


	//   ....[122]....
        /*0334*/ 	.word	0xffffffff


	//   ....[123]....
        /*0338*/ 	.word	0xffffffff


	//   ....[124]....
        /*033c*/ 	.word	0xffffffff


	//   ....[125]....
        /*0340*/ 	.word	0xffffffff


	//   ....[126]....
        /*0344*/ 	.word	0xffffffff


	//   ....[127]....
        /*0348*/ 	.word	0xffffffff


	//   ....[128]....
        /*034c*/ 	.word	0xffffffff


	//   ....[129]....
        /*0350*/ 	.word	0xffffffff


	//   ....[130]....
        /*0354*/ 	.word	0xffffffff


	//   ....[131]....
        /*0358*/ 	.word	0xffffffff


	//   ....[132]....
        /*035c*/ 	.word	0xffffffff


	//   ....[133]....
        /*0360*/ 	.word	0xffffffff


	//   ....[134]....
        /*0364*/ 	.word	0xffffffff


	//   ....[135]....
        /*0368*/ 	.word	0xffffffff


	//   ....[136]....
        /*036c*/ 	.word	0xffffffff


	//   ....[137]....
        /*0370*/ 	.word	0xffffffff


	//   ....[138]....
        /*0374*/ 	.word	0xffffffff


	//   ....[139]....
        /*0378*/ 	.word	0xffffffff


	//   ....[140]....
        /*037c*/ 	.word	0xffffffff


	//   ....[141]....
        /*0380*/ 	.word	0xffffffff


	//   ....[142]....
        /*0384*/ 	.word	0xffffffff


	//   ....[143]....
        /*0388*/ 	.word	0xffffffff


	//   ....[144]....
        /*038c*/ 	.word	0xffffffff


	//   ....[145]....
        /*0390*/ 	.word	0xffffffff


	//   ....[146]....
        /*0394*/ 	.word	0xffffffff


	//   ....[147]....
        /*0398*/ 	.word	0xffffffff


	//   ....[148]....
        /*039c*/ 	.word	0xffffffff


	//   ....[149]....
        /*03a0*/ 	.word	0xffffffff


	//   ....[150]....
        /*03a4*/ 	.word	0xffffffff


	//   ....[151]....
        /*03a8*/ 	.word	0x0500000f


	//   ....[152]....
        /*03ac*/ 	.word	0x0500000f


	//   ....[153]....
        /*03b0*/ 	.word	0x0500000f


	//   ....[154]....
        /*03b4*/ 	.word	0x0500000f


	//   ....[155]....
        /*03b8*/ 	.word	0x0500000f


	//   ....[156]....
        /*03bc*/ 	.word	0x0500000f


	//   ....[157]....
        /*03c0*/ 	.word	0x0500000f


	//   ....[158]....
        /*03c4*/ 	.word	0x0500000f


	//   ....[159]....
        /*03c8*/ 	.word	0x0500000f


	//   ....[160]....
        /*03cc*/ 	.word	0x0500000f


	//   ....[161]....
        /*03d0*/ 	.word	0x0500000f


	//   ....[162]....
        /*03d4*/ 	.word	0x0500000f


	//   ....[163]....
        /*03d8*/ 	.word	0x0500000f


	//   ....[164]....
        /*03dc*/ 	.word	0x0500000f


	//   ....[165]....
        /*03e0*/ 	.word	0x0500000f


	//   ....[166]....
        /*03e4*/ 	.word	0x0500000f


	//   ....[167]....
        /*03e8*/ 	.word	0x0500000f


	//   ....[168]....
        /*03ec*/ 	.word	0x0500000f


	//   ....[169]....
        /*03f0*/ 	.word	0x0500000f


	//   ....[170]....
        /*03f4*/ 	.word	0x0500000f


	//   ....[171]....
        /*03f8*/ 	.word	0x0500000f


	//   ....[172]....
        /*03fc*/ 	.word	0x0500000f


	//   ....[173]....
        /*0400*/ 	.word	0x0500000f


	//   ....[174]....
        /*0404*/ 	.word	0x0500000f


	//   ....[175]....
        /*0408*/ 	.word	0x0500000f


	//   ....[176]....
        /*040c*/ 	.word	0x0500000f


	//   ....[177]....
        /*0410*/ 	.word	0x0500000f


	//   ....[178]....
        /*0414*/ 	.word	0x0500000f


	//   ....[179]....
        /*0418*/ 	.word	0x0500000f


	//   ....[180]....
        /*041c*/ 	.word	0x0500000f


	//   ....[181]....
        /*0420*/ 	.word	0x0500000f


	//   ....[182]....
        /*0424*/ 	.word	0x0500000f


	//   ....[183]....
        /*0428*/ 	.word	0x0500000f


	//   ....[184]....
        /*042c*/ 	.word	0x0500000f


	//   ....[185]....
        /*0430*/ 	.word	0x0500000f


	//   ....[186]....
        /*0434*/ 	.word	0x0500000f


	//   ....[187]....
        /*0438*/ 	.word	0x0500000f


	//   ....[188]....
        /*043c*/ 	.word	0x0500000f


	//   ....[189]....
        /*0440*/ 	.word	0x0500000f


	//   ....[190]....
        /*0444*/ 	.word	0x0500000f


	//   ....[191]....
        /*0448*/ 	.word	0x0500000f


	//   ....[192]....
        /*044c*/ 	.word	0x0500000f


	//   ....[193]....
        /*0450*/ 	.word	0x0500000f


	//   ....[194]....
        /*0454*/ 	.word	0x0500000f


	//   ....[195]....
        /*0458*/ 	.word	0x0500000f


	//   ....[196]....
        /*045c*/ 	.word	0x0500000f


	//   ....[197]....
        /*0460*/ 	.word	0x0500000f


	//   ....[198]....
        /*0464*/ 	.word	0x0500000f


	//   ....[199]....
        /*0468*/ 	.word	0x0500000f


	//   ....[200]....
        /*046c*/ 	.word	0x0500000f


	//   ....[201]....
        /*0470*/ 	.word	0x0500000f


	//   ....[202]....
        /*0474*/ 	.word	0x0500000f


	//   ....[203]....
        /*0478*/ 	.word	0x0500000f


	//   ....[204]....
        /*047c*/ 	.word	0x0500000f


	//   ....[205]....
        /*0480*/ 	.word	0x0500000f


	//   ....[206]....
        /*0484*/ 	.word	0x0500000f


	//   ....[207]....
        /*0488*/ 	.word	0x0500000f


	//   ....[208]....
        /*048c*/ 	.word	0x0500000f


	//   ....[209]....
        /*0490*/ 	.word	0x0500000f


	//   ....[210]....
        /*0494*/ 	.word	0x0500000f


	//   ....[211]....
        /*0498*/ 	.word	0x0500000f


	//   ....[212]....
        /*049c*/ 	.word	0x0500000f


	//   ....[213]....
        /*04a0*/ 	.word	0x0500000f


	//   ....[214]....
        /*04a4*/ 	.word	0x0500000f


	//   ....[215]....
        /*04a8*/ 	.word	0x0500000f


	//   ....[216]....
        /*04ac*/ 	.word	0x0500000f


	//   ....[217]....
        /*04b0*/ 	.word	0x0500000f


	//   ....[218]....
        /*04b4*/ 	.word	0x0500000f


	//   ....[219]....
        /*04b8*/ 	.word	0x0500000f


	//   ....[220]....
        /*04bc*/ 	.word	0x0500000f


	//   ....[221]....
        /*04c0*/ 	.word	0x0500000f


	//   ....[222]....
        /*04c4*/ 	.word	0x0500000f


	//   ....[223]....
        /*04c8*/ 	.word	0x0500000f


	//   ....[224]....
        /*04cc*/ 	.word	0x0500000f


	//   ....[225]....
        /*04d0*/ 	.word	0x0500000f


	//   ....[226]....
        /*04d4*/ 	.word	0x0500000f


	//   ....[227]....
        /*04d8*/ 	.word	0x0500000f


	//   ....[228]....
        /*04dc*/ 	.word	0x0500000f


	//   ....[229]....
        /*04e0*/ 	.word	0x0500000f


	//   ....[230]....
        /*04e4*/ 	.word	0x0500000f


	//   ....[231]....
        /*04e8*/ 	.word	0x0500000f


	//   ....[232]....
        /*04ec*/ 	.word	0x0500000f


	//   ....[233]....
        /*04f0*/ 	.word	0x0500000f


	//   ....[234]....
        /*04f4*/ 	.word	0x0500000f


	//----- nvinfo : EIATTR_COOP_GROUP_INSTR_OFFSETS
	.align		4
.L_1510:
        /*04f8*/ 	.byte	0x04, 0x28
        /*04fa*/ 	.short	(.L_1512 - .L_1511)


	//   ....[0]....
.L_1511:
        /*04fc*/ 	.word	0x00000080


	//   ....[1]....
        /*0500*/ 	.word	0x00000090


	//   ....[2]....
        /*0504*/ 	.word	0x000002d0


	//   ....[3]....
        /*0508*/ 	.word	0x00000430


	//   ....[4]....
        /*050c*/ 	.word	0x00000550


	//   ....[5]....
        /*0510*/ 	.word	0x000006b0


	//   ....[6]....
        /*0514*/ 	.word	0x00001e70


	//   ....[7]....
        /*0518*/ 	.word	0x000024f0


	//   ....[8]....
        /*051c*/ 	.word	0x00002520


	//   ....[9]....
        /*0520*/ 	.word	0x00002a30


	//   ....[10]....
        /*0524*/ 	.word	0x00002ae0


	//   ....[11]....
        /*0528*/ 	.word	0x00003170


	//   ....[12]....
        /*052c*/ 	.word	0x000031f0


	//   ....[13]....
        /*0530*/ 	.word	0x00004280


	//   ....[14]....
        /*0534*/ 	.word	0x00004290


	//   ....[15]....
        /*0538*/ 	.word	0x00004a90


	//   ....[16]....
        /*053c*/ 	.word	0x00004b70


	//   ....[17]....
        /*0540*/ 	.word	0x00004eb0


	//   ....[18]....
        /*0544*/ 	.word	0x00005080


	//   ....[19]....
        /*0548*/ 	.word	0x000068a0


	//   ....[20]....
        /*054c*/ 	.word	0x000068c0


	//   ....[21]....
        /*0550*/ 	.word	0x00006fd0


	//   ....[22]....
        /*0554*/ 	.word	0x000071a0


	//   ....[23]....
        /*0558*/ 	.word	0x00008150


	//   ....[24]....
        /*055c*/ 	.word	0x000081c0


	//   ....[25]....
        /*0560*/ 	.word	0x00008230


	//   ....[26]....
        /*0564*/ 	.word	0x00008250


	//   ....[27]....
        /*0568*/ 	.word	0x00009d30


	//   ....[28]....
        /*056c*/ 	.word	0x00009d50


	//   ....[29]....
        /*0570*/ 	.word	0x00009d60


	//   ....[30]....
        /*0574*/ 	.word	0x00009d70


	//   ....[31]....
        /*0578*/ 	.word	0x0000a820


	//   ....[32]....
        /*057c*/ 	.word	0x0000a840


	//   ....[33]....
        /*0580*/ 	.word	0x0000a9f0


	//   ....[34]....
        /*0584*/ 	.word	0x0000aa10


	//   ....[35]....
        /*0588*/ 	.word	0x0000ab50


	//   ....[36]....
        /*058c*/ 	.word	0x0000ab70


	//   ....[37]....
        /*0590*/ 	.word	0x0000acc0


	//   ....[38]....
        /*0594*/ 	.word	0x0000ace0


	//   ....[39]....
        /*0598*/ 	.word	0x0000b270


	//   ....[40]....
        /*059c*/ 	.word	0x0000b2a0


	//   ....[41]....
        /*05a0*/ 	.word	0x0000bb60


	//   ....[42]....
        /*05a4*/ 	.word	0x0000bb70


	//   ....[43]....
        /*05a8*/ 	.word	0x0000cdc0


	//   ....[44]....
        /*05ac*/ 	.word	0x0000cdf0


	//   ....[45]....
        /*05b0*/ 	.word	0x0000cf60


	//   ....[46]....
        /*05b4*/ 	.word	0x0000cf80


	//   ....[47]....
        /*05b8*/ 	.word	0x0000d0c0


	//   ....[48]....
        /*05bc*/ 	.word	0x0000d0e0


	//   ....[49]....
        /*05c0*/ 	.word	0x0000d230


	//   ....[50]....
        /*05c4*/ 	.word	0x0000d250


	//   ....[51]....
        /*05c8*/ 	.word	0x0000d430


	//   ....[52]....
        /*05cc*/ 	.word	0x0000d620


	//   ....[53]....
        /*05d0*/ 	.word	0x0000d650


	//   ....[54]....
        /*05d4*/ 	.word	0x0000d680


	//   ....[55]....
        /*05d8*/ 	.word	0x0000d6b0


	//   ....[56]....
        /*05dc*/ 	.word	0x0000d6e0


	//   ....[57]....
        /*05e0*/ 	.word	0x0000d710


	//   ....[58]....
        /*05e4*/ 	.word	0x0000d880


	//   ....[59]....
        /*05e8*/ 	.word	0x0000d8b0


	//   ....[60]....
        /*05ec*/ 	.word	0x0000d8e0


	//   ....[61]....
        /*05f0*/ 	.word	0x0000d910


	//   ....[62]....
        /*05f4*/ 	.word	0x0000d940


	//   ....[63]....
        /*05f8*/ 	.word	0x0000d970


	//   ....[64]....
        /*05fc*/ 	.word	0x0000da00


	//   ....[65]....
        /*0600*/ 	.word	0x0000da30


	//   ....[66]....
        /*0604*/ 	.word	0x0000da40


	//   ....[67]....
        /*0608*/ 	.word	0x0000da80


	//   ....[68]....
        /*060c*/ 	.word	0x0000f940


	//   ....[69]....
        /*0610*/ 	.word	0x0000f960


	//   ....[70]....
        /*0614*/ 	.word	0x0000f9f0


	//   ....[71]....
        /*0618*/ 	.word	0x0000fa10


	//   ....[72]....
        /*061c*/ 	.word	0x0000fa90


	//   ....[73]....
        /*0620*/ 	.word	0x0000fab0


	//   ....[74]....
        /*0624*/ 	.word	0x0000fb30


	//   ....[75]....
        /*0628*/ 	.word	0x0000fb50


	//   ....[76]....
        /*062c*/ 	.word	0x0000fbd0


	//   ....[77]....
        /*0630*/ 	.word	0x0000fbf0


	//   ....[78]....
        /*0634*/ 	.word	0x0000fc00


	//   ....[79]....
        /*0638*/ 	.word	0x0000fc10


	//   ....[80]....
        /*063c*/ 	.word	0x00010410


	//   ....[81]....
        /*0640*/ 	.word	0x00010440


	//   ....[82]....
        /*0644*/ 	.word	0x00010470


	//   ....[83]....
        /*0648*/ 	.word	0x00010500


	//   ....[84]....
        /*064c*/ 	.word	0x00010510


	//   ....[85]....
        /*0650*/ 	.word	0x000105a0


	//   ....[86]....
        /*0654*/ 	.word	0x000105b0


	//   ....[87]....
        /*0658*/ 	.word	0x00010640


	//   ....[88]....
        /*065c*/ 	.word	0x00010650


	//   ....[89]....
        /*0660*/ 	.word	0x000106e0


	//   ....[90]....
        /*0664*/ 	.word	0x000106f0


	//   ....[91]....
        /*0668*/ 	.word	0x00010780


	//   ....[92]....
        /*066c*/ 	.word	0x00010790


	//   ....[93]....
        /*0670*/ 	.word	0x00010810


	//   ....[94]....
        /*0674*/ 	.word	0x00010820


	//   ....[95]....
        /*0678*/ 	.word	0x00010830


	//   ....[96]....
        /*067c*/ 	.word	0x00010c90


	//   ....[97]....
        /*0680*/ 	.word	0x00010cc0


	//   ....[98]....
        /*0684*/ 	.word	0x00010d10


	//   ....[99]....
        /*0688*/ 	.word	0x00010dc0


	//   ....[100]....
        /*068c*/ 	.word	0x00010de0


	//   ....[101]....
        /*0690*/ 	.word	0x00010e90


	//   ....[102]....
        /*0694*/ 	.word	0x00010ea0


	//   ....[103]....
        /*0698*/ 	.word	0x00010ed0


	//   ....[104]....
        /*069c*/ 	.word	0x00010f60


	//   ....[105]....
        /*06a0*/ 	.word	0x00011000


	//   ....[106]....
        /*06a4*/ 	.word	0x00011020


	//   ....[107]....
        /*06a8*/ 	.word	0x00011030


	//   ....[108]....
        /*06ac*/ 	.word	0x00011750


	//   ....[109]....
        /*06b0*/ 	.word	0x00011770


	//   ....[110]....
        /*06b4*/ 	.word	0x00011780


	//   ....[111]....
        /*06b8*/ 	.word	0x000117c0


	//   ....[112]....
        /*06bc*/ 	.word	0x000117d0


	//   ....[113]....
        /*06c0*/ 	.word	0x00011810


	//   ....[114]....
        /*06c4*/ 	.word	0x00011820


	//   ....[115]....
        /*06c8*/ 	.word	0x00011860


	//   ....[116]....
        /*06cc*/ 	.word	0x00011870


	//   ....[117]....
        /*06d0*/ 	.word	0x000118b0


	//   ....[118]....
        /*06d4*/ 	.word	0x000118c0


	//   ....[119]....
        /*06d8*/ 	.word	0x000118d0


	//   ....[120]....
        /*06dc*/ 	.word	0x00011c20


	//   ....[121]....
        /*06e0*/ 	.word	0x00011c40


	//   ....[122]....
        /*06e4*/ 	.word	0x00011c50


	//   ....[123]....
        /*06e8*/ 	.word	0x00011c60


	//   ....[124]....
        /*06ec*/ 	.word	0x00011c70


	//   ....[125]....
        /*06f0*/ 	.word	0x00011c90


	//   ....[126]....
        /*06f4*/ 	.word	0x00011d00


	//   ....[127]....
        /*06f8*/ 	.word	0x00011d30


	//   ....[128]....
        /*06fc*/ 	.word	0x00011d40


	//   ....[129]....
        /*0700*/ 	.word	0x00011db0


	//   ....[130]....
        /*0704*/ 	.word	0x00011dc0


	//   ....[131]....
        /*0708*/ 	.word	0x00011ec0


	//   ....[132]....
        /*070c*/ 	.word	0x000123b0


	//   ....[133]....
        /*0710*/ 	.word	0x000123e0


	//   ....[134]....
        /*0714*/ 	.word	0x00012440


	//   ....[135]....
        /*0718*/ 	.word	0x00012470


	//   ....[136]....
        /*071c*/ 	.word	0x000124a0


	//   ....[137]....
        /*0720*/ 	.word	0x000124d0


	//   ....[138]....
        /*0724*/ 	.word	0x00012500


	//   ....[139]....
        /*0728*/ 	.word	0x00012530


	//   ....[140]....
        /*072c*/ 	.word	0x000126d0


	//   ....[141]....
        /*0730*/ 	.word	0x00012700


	//   ....[142]....
        /*0734*/ 	.word	0x00012730


	//   ....[143]....
        /*0738*/ 	.word	0x00012760


	//   ....[144]....
        /*073c*/ 	.word	0x00012790


	//   ....[145]....
        /*0740*/ 	.word	0x000127c0


	//   ....[146]....
        /*0744*/ 	.word	0x00012880


	//   ....[147]....
        /*0748*/ 	.word	0x000128a0


	//   ....[148]....
        /*074c*/ 	.word	0x000128c0


	//   ....[149]....
        /*0750*/ 	.word	0x00012920


	//   ....[150]....
        /*0754*/ 	.word	0x00013340


	//   ....[151]....
        /*0758*/ 	.word	0x000138e0


	//   ....[152]....
        /*075c*/ 	.word	0x000139d0


	//   ....[153]....
        /*0760*/ 	.word	0x00013a70


	//   ....[154]....
        /*0764*/ 	.word	0x00013ad0


	//   ....[155]....
        /*0768*/ 	.word	0x00013bc0


	//   ....[156]....
        /*076c*/ 	.word	0x00013c30


	//   ....[157]....
        /*0770*/ 	.word	0x00013d20


	//   ....[158]....
        /*0774*/ 	.word	0x00013d90


	//   ....[159]....
        /*0778*/ 	.word	0x00013e80


	//   ....[160]....
        /*077c*/ 	.word	0x00013ef0


	//   ....[161]....
        /*0780*/ 	.word	0x00013fe0


	//   ....[162]....
        /*0784*/ 	.word	0x00014050


	//   ....[163]....
        /*0788*/ 	.word	0x000140f0


	//   ....[164]....
        /*078c*/ 	.word	0x000141e0


	//   ....[165]....
        /*0790*/ 	.word	0x00014250


	//   ....[166]....
        /*0794*/ 	.word	0x000142b0


	//   ....[167]....
        /*0798*/ 	.word	0x000143a0


	//   ....[168]....
        /*079c*/ 	.word	0x00014400


	//   ....[169]....
        /*07a0*/ 	.word	0x00014500


	//   ....[170]....
        /*07a4*/ 	.word	0x00014560


	//   ....[171]....
        /*07a8*/ 	.word	0x00014660


	//   ....[172]....
        /*07ac*/ 	.word	0x000146c0


	//   ....[173]....
        /*07b0*/ 	.word	0x000147c0


	//   ....[174]....
        /*07b4*/ 	.word	0x00014820


	//   ....[175]....
        /*07b8*/ 	.word	0x00014920


	//   ....[176]....
        /*07bc*/ 	.word	0x00014980


	//   ....[177]....
        /*07c0*/ 	.word	0x00014a80


	//   ....[178]....
        /*07c4*/ 	.word	0x00014ae0


	//   ....[179]....
        /*07c8*/ 	.word	0x00014bc0


	//   ....[180]....
        /*07cc*/ 	.word	0x00014cf0


	//   ....[181]....
        /*07d0*/ 	.word	0x00014dd0


	//   ....[182]....
        /*07d4*/ 	.word	0x00014e80


	//   ....[183]....
        /*07d8*/ 	.word	0x00014f90


	//   ....[184]....
        /*07dc*/ 	.word	0x00014ff0


	//   ....[185]....
        /*07e0*/ 	.word	0x00015100


	//   ....[186]....
        /*07e4*/ 	.word	0x00015160


	//   ....[187]....
        /*07e8*/ 	.word	0x00015270


	//   ....[188]....
        /*07ec*/ 	.word	0x000152d0


	//   ....[189]....
        /*07f0*/ 	.word	0x000153e0


	//   ....[190]....
        /*07f4*/ 	.word	0x00015440


	//   ....[191]....
        /*07f8*/ 	.word	0x00015500


	//   ....[192]....
        /*07fc*/ 	.word	0x00015660


	//   ....[193]....
        /*0800*/ 	.word	0x00015700


	//   ....[194]....
        /*0804*/ 	.word	0x00015760


	//   ....[195]....
        /*0808*/ 	.word	0x00015810


	//   ....[196]....
        /*080c*/ 	.word	0x00015870


	//   ....[197]....
        /*0810*/ 	.word	0x00015920


	//   ....[198]....
        /*0814*/ 	.word	0x00015980


	//   ....[199]....
        /*0818*/ 	.word	0x00015a30


	//   ....[200]....
        /*081c*/ 	.word	0x00015a90


	//   ....[201]....
        /*0820*/ 	.word	0x00015b40


	//   ....[202]....
        /*0824*/ 	.word	0x00015ba0


	//   ....[203]....
        /*0828*/ 	.word	0x00015c50


	//   ....[204]....
        /*082c*/ 	.word	0x00015d30


	//   ....[205]....
        /*0830*/ 	.word	0x00015dd0


	//   ....[206]....
        /*0834*/ 	.word	0x00015e30


	//   ....[207]....
        /*0838*/ 	.word	0x00015f00


	//   ....[208]....
        /*083c*/ 	.word	0x00015f60


	//   ....[209]....
        /*0840*/ 	.word	0x00016030


	//   ....[210]....
        /*0844*/ 	.word	0x00016090


	//   ....[211]....
        /*0848*/ 	.word	0x00016170


	//   ....[212]....
        /*084c*/ 	.word	0x000161d0


	//   ....[213]....
        /*0850*/ 	.word	0x000162a0


	//   ....[214]....
        /*0854*/ 	.word	0x00016300


	//   ....[215]....
        /*0858*/ 	.word	0x000163d0


	//   ....[216]....
        /*085c*/ 	.word	0x00016460


	//   ....[217]....
        /*0860*/ 	.word	0x00016500


	//   ....[218]....
        /*0864*/ 	.word	0x00016680


	//   ....[219]....
        /*0868*/ 	.word	0x000166f0


	//   ....[220]....
        /*086c*/ 	.word	0x00016760


	//   ....[221]....
        /*0870*/ 	.word	0x000167d0


	//   ....[222]....
        /*0874*/ 	.word	0x00016840


	//   ....[223]....
        /*0878*/ 	.word	0x000168c0


	//   ....[224]....
        /*087c*/ 	.word	0x00016940


	//   ....[225]....
        /*0880*/ 	.word	0x000169d0


	//   ....[226]....
        /*0884*/ 	.word	0x00016a40


	//   ....[227]....
        /*0888*/ 	.word	0x00016ab0


	//   ....[228]....
        /*088c*/ 	.word	0x00016b20


	//   ....[229]....
        /*0890*/ 	.word	0x00016ba0


	//   ....[230]....
        /*0894*/ 	.word	0x00016c10


	//   ....[231]....
        /*0898*/ 	.word	0x00016ca0


	//   ....[232]....
        /*089c*/ 	.word	0x00016d00


	//   ....[233]....
        /*08a0*/ 	.word	0x00016d90


	//   ....[234]....
        /*08a4*/ 	.word	0x00016ec0


	//----- nvinfo : EIATTR_REG_RECONFIG
	.align		4
.L_1512:
        /*08a8*/ 	.byte	0x01, 0x54
	.zero		2


	//----- nvinfo : EIATTR_SYSCALL_OFFSETS
	.align		4
        /*08ac*/ 	.byte	0x04, 0x46
        /*08ae*/ 	.short	(.L_1514 - .L_1513)


	//   ....[0]....
.L_1513:
        /*08b0*/ 	.word	0x00001ff0


	//   ....[1]....
        /*08b4*/ 	.word	0x0000ef80


	//   ....[2]....
        /*08b8*/ 	.word	0x0000f0d0


	//   ....[3]....
        /*08bc*/ 	.word	0x0000f1c0


	//   ....[4]....
        /*08c0*/ 	.word	0x00010080


	//----- nvinfo : EIATTR_MBARRIER_INSTR_OFFSETS
	.align		4
.L_1514:
        /*08c4*/ 	.byte	0x04, 0x39
        /*08c6*/ 	.short	(.L_1516 - .L_1515)


	//   ....[0]....
.L_1515:
        /*08c8*/ 	.word	0x00000180
        /*08cc*/ 	.word	0x000000ff
        /*08d0*/ 	.word	0x00022800
        /*08d4*/ 	.short	0x0100
        /*08d6*/ 	.byte	0x08
	.zero		1


	//   ....[1]....
        /*08d8*/ 	.word	0x00000190
        /*08dc*/ 	.word	0x000000ff
        /*08e0*/ 	.word	0x00022820
        /*08e4*/ 	.short	0x0100
        /*08e6*/ 	.byte	0x08
	.zero		1


	//   ....[2]....
        /*08e8*/ 	.word	0x00000280
        /*08ec*/ 	.word	0x000000ff
        /*08f0*/ 	.word	0x00022830
        /*08f4*/ 	.short	0x0100
        /*08f6*/ 	.byte	0x08
	.zero		1


	//   ....[3]....
        /*08f8*/ 	.word	0x00000290
        /*08fc*/ 	.word	0x000000ff
        /*0900*/ 	.word	0x00022840
        /*0904*/ 	.short	0x0100
        /*0906*/ 	.byte	0x08
	.zero		1


	//   ....[4]....
        /*0908*/ 	.word	0x000002a0
        /*090c*/ 	.word	0x000000ff
        /*0910*/ 	.word	0x00022838
        /*0914*/ 	.short	0x0100
        /*0916*/ 	.byte	0x08
	.zero		1


	//   ....[5]....
        /*0918*/ 	.word	0x000002b0
        /*091c*/ 	.word	0x000000ff
        /*0920*/ 	.word	0x00022848
        /*0924*/ 	.short	0x0100
        /*0926*/ 	.byte	0x08
	.zero		1


	//   ....[6]....
        /*0928*/ 	.word	0x000003e0
        /*092c*/ 	.word	0x000000ff
        /*0930*/ 	.word	0x00022850
        /*0934*/ 	.short	0x0100
        /*0936*/ 	.byte	0x08
	.zero		1


	//   ....[7]....
        /*0938*/ 	.word	0x000003f0
        /*093c*/ 	.word	0x000000ff
        /*0940*/ 	.word	0x00022860
        /*0944*/ 	.short	0x0100
        /*0946*/ 	.byte	0x08
	.zero		1


	//   ....[8]....
        /*0948*/ 	.word	0x00000400
        /*094c*/ 	.word	0x000000ff
        /*0950*/ 	.word	0x00022858
        /*0954*/ 	.short	0x0100
        /*0956*/ 	.byte	0x08
	.zero		1


	//   ....[9]....
        /*0958*/ 	.word	0x00000410
        /*095c*/ 	.word	0x000000ff
        /*0960*/ 	.word	0x00022868
        /*0964*/ 	.short	0x0100
        /*0966*/ 	.byte	0x08
	.zero		1


	//   ....[10]....
        /*0968*/ 	.word	0x00000500
        /*096c*/ 	.word	0x000000ff
        /*0970*/ 	.word	0x00022870
        /*0974*/ 	.short	0x0100
        /*0976*/ 	.byte	0x06
	.zero		1


	//   ....[11]....
        /*0978*/ 	.word	0x00000510
        /*097c*/ 	.word	0x000000ff
        /*0980*/ 	.word	0x00022880
        /*0984*/ 	.short	0x0100
        /*0986*/ 	.byte	0x06
	.zero		1


	//   ....[12]....
        /*0988*/ 	.word	0x00000520
        /*098c*/ 	.word	0x000000ff
        /*0990*/ 	.word	0x00022878
        /*0994*/ 	.short	0x0100
        /*0996*/ 	.byte	0x06
	.zero		1


	//   ....[13]....
        /*0998*/ 	.word	0x00000530
        /*099c*/ 	.word	0x000000ff
        /*09a0*/ 	.word	0x00022888
        /*09a4*/ 	.short	0x0100
        /*09a6*/ 	.byte	0x06
	.zero		1


	//   ....[14]....
        /*09a8*/ 	.word	0x00000660
        /*09ac*/ 	.word	0x000000ff
        /*09b0*/ 	.word	0x00022890
        /*09b4*/ 	.short	0x0100
        /*09b6*/ 	.byte	0x08
	.zero		1


	//   ....[15]....
        /*09b8*/ 	.word	0x00000670
        /*09bc*/ 	.word	0x000000ff
        /*09c0*/ 	.word	0x000228a0
        /*09c4*/ 	.short	0x0100
        /*09c6*/ 	.byte	0x08
	.zero		1


	//   ....[16]....
        /*09c8*/ 	.word	0x00000680
        /*09cc*/ 	.word	0x000000ff
        /*09d0*/ 	.word	0x00022898
        /*09d4*/ 	.short	0x0100
        /*09d6*/ 	.byte	0x08
	.zero		1


	//   ....[17]....
        /*09d8*/ 	.word	0x00000690
        /*09dc*/ 	.word	0x000000ff
        /*09e0*/ 	.word	0x000228a8
        /*09e4*/ 	.short	0x0100
        /*09e6*/ 	.byte	0x08
	.zero		1


	//   ....[18]....
        /*09e8*/ 	.word	0x000007d0
        /*09ec*/ 	.word	0x000000ff
        /*09f0*/ 	.word	0x000228b0
        /*09f4*/ 	.short	0x0100
        /*09f6*/ 	.byte	0x08
	.zero		1


	//   ....[19]....
        /*09f8*/ 	.word	0x000007e0
        /*09fc*/ 	.word	0x000000ff
        /*0a00*/ 	.word	0x000228c0
        /*0a04*/ 	.short	0x0100
        /*0a06*/ 	.byte	0x08
	.zero		1


	//   ....[20]....
        /*0a08*/ 	.word	0x000007f0
        /*0a0c*/ 	.word	0x000000ff
        /*0a10*/ 	.word	0x000228b8
        /*0a14*/ 	.short	0x0100
        /*0a16*/ 	.byte	0x08
	.zero		1


	//   ....[21]....
        /*0a18*/ 	.word	0x00000800
        /*0a1c*/ 	.word	0x000000ff
        /*0a20*/ 	.word	0x000228c8
        /*0a24*/ 	.short	0x0100
        /*0a26*/ 	.byte	0x08
	.zero		1


	//   ....[22]....
        /*0a28*/ 	.word	0x000020a0
        /*0a2c*/ 	.word	0x00000007
        /*0a30*/ 	.word	0x00022800
        /*0a34*/ 	.short	0x010a
        /*0a36*/ 	.byte	0x3f
	.zero		1


	//   ....[23]....
        /*0a38*/ 	.word	0x00002170
        /*0a3c*/ 	.word	0x000000ff
        /*0a40*/ 	.word	0x00022830
        /*0a44*/ 	.short	0x010a
        /*0a46*/ 	.byte	0x16
	.zero		1


	//   ....[24]....
        /*0a48*/ 	.word	0x000021b0
        /*0a4c*/ 	.word	0x000000ff
        /*0a50*/ 	.word	0x00022830
        /*0a54*/ 	.short	0x010a
        /*0a56*/ 	.byte	0x16
	.zero		1


	//   ....[25]....
        /*0a58*/ 	.word	0x00002570
        /*0a5c*/ 	.word	0x000000ff
        /*0a60*/ 	.word	0x00000000
        /*0a64*/ 	.short	0x0101
        /*0a66*/ 	.byte	0x06
	.zero		1


	//   ....[26]....
        /*0a68*/ 	.word	0x000039e0
        /*0a6c*/ 	.word	0x000000ff
        /*0a70*/ 	.word	0x00022850
        /*0a74*/ 	.short	0x010a
        /*0a76*/ 	.byte	0x16
	.zero		1


	//   ....[27]....
        /*0a78*/ 	.word	0x00003a20
        /*0a7c*/ 	.word	0x000000ff
        /*0a80*/ 	.word	0x00022850
        /*0a84*/ 	.short	0x010a
        /*0a86*/ 	.byte	0x16
	.zero		1


	//   ....[28]....
        /*0a88*/ 	.word	0x00003de0
        /*0a8c*/ 	.word	0x000000ff
        /*0a90*/ 	.word	0x00000000
        /*0a94*/ 	.short	0x0101
        /*0a96*/ 	.byte	0x16
	.zero		1


	//   ....[29]....
        /*0a98*/ 	.word	0x00003f40
        /*0a9c*/ 	.word	0x000000ff
        /*0aa0*/ 	.word	0x00022830
        /*0aa4*/ 	.short	0x010a
        /*0aa6*/ 	.byte	0x17
	.zero		1


	//   ....[30]....
        /*0aa8*/ 	.word	0x00003f80
        /*0aac*/ 	.word	0x000000ff
        /*0ab0*/ 	.word	0x00022830
        /*0ab4*/ 	.short	0x010a
        /*0ab6*/ 	.byte	0x17
	.zero		1


	//   ....[31]....
        /*0ab8*/ 	.word	0x00004260
        /*0abc*/ 	.word	0x000000ff
        /*0ac0*/ 	.word	0x00000000
        /*0ac4*/ 	.short	0x0101
        /*0ac6*/ 	.byte	0x06
	.zero		1


	//   ....[32]....
        /*0ac8*/ 	.word	0x00006020
        /*0acc*/ 	.word	0x000000ff
        /*0ad0*/ 	.word	0x00022850
        /*0ad4*/ 	.short	0x010a
        /*0ad6*/ 	.byte	0x17
	.zero		1


	//   ....[33]....
        /*0ad8*/ 	.word	0x00006060
        /*0adc*/ 	.word	0x000000ff
        /*0ae0*/ 	.word	0x00022850
        /*0ae4*/ 	.short	0x010a
        /*0ae6*/ 	.byte	0x17
	.zero		1


	//   ....[34]....
        /*0ae8*/ 	.word	0x00006390
        /*0aec*/ 	.word	0x000000ff
        /*0af0*/ 	.word	0x00000000
        /*0af4*/ 	.short	0x0101
        /*0af6*/ 	.byte	0x17
	.zero		1


	//   ....[35]....
        /*0af8*/ 	.word	0x000064e0
        /*0afc*/ 	.word	0x000000ff
        /*0b00*/ 	.word	0x00022830
        /*0b04*/ 	.short	0x010a
        /*0b06*/ 	.byte	0x17
	.zero		1


	//   ....[36]....
        /*0b08*/ 	.word	0x00006520
        /*0b0c*/ 	.word	0x000000ff
        /*0b10*/ 	.word	0x00022830
        /*0b14*/ 	.short	0x010a
        /*0b16*/ 	.byte	0x17
	.zero		1


	//   ....[37]....
        /*0b18*/ 	.word	0x00006750
        /*0b1c*/ 	.word	0x000000ff
        /*0b20*/ 	.word	0x00000000
        /*0b24*/ 	.short	0x0101
        /*0b26*/ 	.byte	0x06
	.zero		1


	//   ....[38]....
        /*0b28*/ 	.word	0x00007dc0
        /*0b2c*/ 	.word	0x000000ff
        /*0b30*/ 	.word	0x00022850
        /*0b34*/ 	.short	0x010a
        /*0b36*/ 	.byte	0x17
	.zero		1


	//   ....[39]....
        /*0b38*/ 	.word	0x00007e00
        /*0b3c*/ 	.word	0x000000ff
        /*0b40*/ 	.word	0x00022850
        /*0b44*/ 	.short	0x010a
        /*0b46*/ 	.byte	0x17
	.zero		1


	//   ....[40]....
        /*0b48*/ 	.word	0x00008130
        /*0b4c*/ 	.word	0x000000ff
        /*0b50*/ 	.word	0x00000000
        /*0b54*/ 	.short	0x0101
        /*0b56*/ 	.byte	0x17
	.zero		1


	//   ....[41]....
        /*0b58*/ 	.word	0x0000a850
        /*0b5c*/ 	.word	0x000000ff
        /*0b60*/ 	.word	0x00000000
        /*0b64*/ 	.short	0x0101
        /*0b66*/ 	.byte	0x08
	.zero		1


	//   ....[42]....
        /*0b68*/ 	.word	0x0000b060
        /*0b6c*/ 	.word	0x000000ff
        /*0b70*/ 	.word	0x00000000
        /*0b74*/ 	.short	0x0101
        /*0b76*/ 	.byte	0x08
	.zero		1


	//   ....[43]....
        /*0b78*/ 	.word	0x0000f6e0
        /*0b7c*/ 	.word	0x00000021
        /*0b80*/ 	.word	0x00022840
        /*0b84*/ 	.short	0x010a
        /*0b86*/ 	.byte	0x3f
	.zero		1


	//   ....[44]....
        /*0b88*/ 	.word	0x0000fd10
        /*0b8c*/ 	.word	0x00000021
        /*0b90*/ 	.word	0x00022830
        /*0b94*/ 	.short	0x0107
        /*0b96*/ 	.byte	0x3f
	.zero		1


	//   ....[45]....
        /*0b98*/ 	.word	0x0000fdf0
        /*0b9c*/ 	.word	0x00000021
        /*0ba0*/ 	.word	0x00022830
        /*0ba4*/ 	.short	0x0101
        /*0ba6*/ 	.byte	0x3f
	.zero		1


	//   ....[46]....
        /*0ba8*/ 	.word	0x00010930
        /*0bac*/ 	.word	0x00000017
        /*0bb0*/ 	.word	0x00022800
        /*0bb4*/ 	.short	0x0107
        /*0bb6*/ 	.byte	0x3f
	.zero		1


	//   ....[47]....
        /*0bb8*/ 	.word	0x00010a20
        /*0bbc*/ 	.word	0x00000017
        /*0bc0*/ 	.word	0x00022800
        /*0bc4*/ 	.short	0x0101
        /*0bc6*/ 	.byte	0x3f
	.zero		1


	//   ....[48]....
        /*0bc8*/ 	.word	0x00010a40
        /*0bcc*/ 	.word	0x00000017
        /*0bd0*/ 	.word	0x00022820
        /*0bd4*/ 	.short	0x010a
        /*0bd6*/ 	.byte	0x3f
	.zero		1


	//   ....[49]....
        /*0bd8*/ 	.word	0x00010ad0
        /*0bdc*/ 	.word	0x00000021
        /*0be0*/ 	.word	0x00022860
        /*0be4*/ 	.short	0x010a
        /*0be6*/ 	.byte	0x3f
	.zero		1


	//   ....[50]....
        /*0be8*/ 	.word	0x000111b0
        /*0bec*/ 	.word	0x00000021
        /*0bf0*/ 	.word	0x00022850
        /*0bf4*/ 	.short	0x0107
        /*0bf6*/ 	.byte	0x3f
	.zero		1


	//   ....[51]....
        /*0bf8*/ 	.word	0x00011280
        /*0bfc*/ 	.word	0x00000021
        /*0c00*/ 	.word	0x00022850
        /*0c04*/ 	.short	0x0101
        /*0c06*/ 	.byte	0x3f
	.zero		1


	//   ....[52]....
        /*0c08*/ 	.word	0x000115d0
        /*0c0c*/ 	.word	0x0000000a
        /*0c10*/ 	.word	0x00022840
        /*0c14*/ 	.short	0x010a
        /*0c16*/ 	.byte	0x3f
	.zero		1


	//   ....[53]....
        /*0c18*/ 	.word	0x00011980
        /*0c1c*/ 	.word	0x0000000a
        /*0c20*/ 	.word	0x00022830
        /*0c24*/ 	.short	0x0107
        /*0c26*/ 	.byte	0x3f
	.zero		1


	//   ....[54]....
        /*0c28*/ 	.word	0x00011a40
        /*0c2c*/ 	.word	0x0000000a
        /*0c30*/ 	.word	0x00022830
        /*0c34*/ 	.short	0x0101
        /*0c36*/ 	.byte	0x3f
	.zero		1


	//   ....[55]....
        /*0c38*/ 	.word	0x00011a70
        /*0c3c*/ 	.word	0x0000000a
        /*0c40*/ 	.word	0x00022860
        /*0c44*/ 	.short	0x010a
        /*0c46*/ 	.byte	0x3f
	.zero		1


	//   ....[56]....
        /*0c48*/ 	.word	0x00011f70
        /*0c4c*/ 	.word	0x0000000a
        /*0c50*/ 	.word	0x00022850
        /*0c54*/ 	.short	0x0107
        /*0c56*/ 	.byte	0x3f
	.zero		1


	//   ....[57]....
        /*0c58*/ 	.word	0x00012030
        /*0c5c*/ 	.word	0x0000000a
        /*0c60*/ 	.word	0x00022850
        /*0c64*/ 	.short	0x0101
        /*0c66*/ 	.byte	0x3f
	.zero		1


	//   ....[58]....
        /*0c68*/ 	.word	0x000132c0
        /*0c6c*/ 	.word	0x00000007
        /*0c70*/ 	.word	0x00022820
        /*0c74*/ 	.short	0x010a
        /*0c76*/ 	.byte	0x3f
	.zero		1


	//   ....[59]....
        /*0c78*/ 	.word	0x00013440
        /*0c7c*/ 	.word	0x00000005
        /*0c80*/ 	.word	0x00022840
        /*0c84*/ 	.short	0x010a
        /*0c86*/ 	.byte	0x3f
	.zero		1


	//   ....[60]....
        /*0c88*/ 	.word	0x000134e0
        /*0c8c*/ 	.word	0x00000003
        /*0c90*/ 	.word	0x00022840
        /*0c94*/ 	.short	0x010a
        /*0c96*/ 	.byte	0x3f
	.zero		1


	//   ....[61]....
        /*0c98*/ 	.word	0x00013520
        /*0c9c*/ 	.word	0x00000005
        /*0ca0*/ 	.word	0x00022860
        /*0ca4*/ 	.short	0x010a
        /*0ca6*/ 	.byte	0x3f
	.zero		1


	//   ....[62]....
        /*0ca8*/ 	.word	0x00013560
        /*0cac*/ 	.word	0x00000003
        /*0cb0*/ 	.word	0x00022860
        /*0cb4*/ 	.short	0x010a
        /*0cb6*/ 	.byte	0x3f
	.zero		1


	//   ....[63]....
        /*0cb8*/ 	.word	0x000135c0
        /*0cbc*/ 	.word	0x00000007
        /*0cc0*/ 	.word	0x00022800
        /*0cc4*/ 	.short	0x010a
        /*0cc6*/ 	.byte	0x3f
	.zero		1


	//   ....[64]....
        /*0cc8*/ 	.word	0x00013620
        /*0ccc*/ 	.word	0x00000000
        /*0cd0*/ 	.word	0x00022830
        /*0cd4*/ 	.short	0x010a
        /*0cd6*/ 	.byte	0x3f
	.zero		1


	//   ....[65]....
        /*0cd8*/ 	.word	0x00013680
        /*0cdc*/ 	.word	0x0000000a
        /*0ce0*/ 	.word	0x00022850
        /*0ce4*/ 	.short	0x010a
        /*0ce6*/ 	.byte	0x3f
	.zero		1


	//   ....[66]....
        /*0ce8*/ 	.word	0x000136e0
        /*0cec*/ 	.word	0x00000000
        /*0cf0*/ 	.word	0x00022830
        /*0cf4*/ 	.short	0x010a
        /*0cf6*/ 	.byte	0x3f
	.zero		1


	//   ....[67]....
        /*0cf8*/ 	.word	0x00013740
        /*0cfc*/ 	.word	0x00000008
        /*0d00*/ 	.word	0x00022850
        /*0d04*/ 	.short	0x010a
        /*0d06*/ 	.byte	0x3f
	.zero		1


	//   ....[68]....
        /*0d08*/ 	.word	0x000137a0
        /*0d0c*/ 	.word	0x00000000
        /*0d10*/ 	.word	0x00022830
        /*0d14*/ 	.short	0x010a
        /*0d16*/ 	.byte	0x3f
	.zero		1


	//   ....[69]....
        /*0d18*/ 	.word	0x00013800
        /*0d1c*/ 	.word	0x00000008
        /*0d20*/ 	.word	0x00022850
        /*0d24*/ 	.short	0x010a
        /*0d26*/ 	.byte	0x3f
	.zero		1


	//   ....[70]....
        /*0d28*/ 	.word	0x00013920
        /*0d2c*/ 	.word	0x00000021
        /*0d30*/ 	.word	0x00022840
        /*0d34*/ 	.short	0x010a
        /*0d36*/ 	.byte	0x3f
	.zero		1


	//   ....[71]....
        /*0d38*/ 	.word	0x00014bf0
        /*0d3c*/ 	.word	0x00000017
        /*0d40*/ 	.word	0x00022820
        /*0d44*/ 	.short	0x010a
        /*0d46*/ 	.byte	0x3f
	.zero		1


	//   ....[72]....
        /*0d48*/ 	.word	0x00014c40
        /*0d4c*/ 	.word	0x00000021
        /*0d50*/ 	.word	0x00022860
        /*0d54*/ 	.short	0x010a
        /*0d56*/ 	.byte	0x3f
	.zero		1


	//   ....[73]....
        /*0d58*/ 	.word	0x000155b0
        /*0d5c*/ 	.word	0x0000000a
        /*0d60*/ 	.word	0x00022840
        /*0d64*/ 	.short	0x010a
        /*0d66*/ 	.byte	0x3f
	.zero		1


	//   ....[74]....
        /*0d68*/ 	.word	0x00015c80
        /*0d6c*/ 	.word	0x0000000a
        /*0d70*/ 	.word	0x00022860
        /*0d74*/ 	.short	0x010a
        /*0d76*/ 	.byte	0x3f
	.zero		1


	//   ....[75]....
        /*0d78*/ 	.word	0x00016de0
        /*0d7c*/ 	.word	0x00000007
        /*0d80*/ 	.word	0x00022820
        /*0d84*/ 	.short	0x010a
        /*0d86*/ 	.byte	0x3f
	.zero		1


	//   ....[76]....
        /*0d88*/ 	.word	0x00016f80
        /*0d8c*/ 	.word	0x00000005
        /*0d90*/ 	.word	0x00022840
        /*0d94*/ 	.short	0x010a
        /*0d96*/ 	.byte	0x3f
	.zero		1


	//   ....[77]....
        /*0d98*/ 	.word	0x00016fd0
        /*0d9c*/ 	.word	0x00000003
        /*0da0*/ 	.word	0x00022840
        /*0da4*/ 	.short	0x010a
        /*0da6*/ 	.byte	0x3f
	.zero		1


	//   ....[78]....
        /*0da8*/ 	.word	0x00017020
        /*0dac*/ 	.word	0x00000005
        /*0db0*/ 	.word	0x00022860
        /*0db4*/ 	.short	0x010a
        /*0db6*/ 	.byte	0x3f
	.zero		1


	//----- nvinfo : EIATTR_NUM_MBARRIERS
	.align		4
.L_1516:
        /*0db8*/ 	.byte	0x03, 0x38
        /*0dba*/ 	.short	0x0016


	//----- nvinfo : EIATTR_EXIT_INSTR_OFFSETS
	.align		4
        /*0dbc*/ 	.byte	0x04, 0x1c
        /*0dbe*/ 	.short	(.L_1518 - .L_1517)


	//   ....[0]....
.L_1517:
        /*0dc0*/ 	.word	0x000009a0


	//   ....[1]....
        /*0dc4*/ 	.word	0x0000d3d0


	//   ....[2]....
        /*0dc8*/ 	.word	0x000135b0


	//----- nvinfo : EIATTR_MAX_THREADS
	.align		4
.L_1518:
        /*0dcc*/ 	.byte	0x04, 0x05
        /*0dce*/ 	.short	(.L_1520 - .L_1519)
.L_1519:
        /*0dd0*/ 	.word	0x00000180
        /*0dd4*/ 	.word	0x00000001
        /*0dd8*/ 	.word	0x00000001


	//----- nvinfo : EIATTR_CRS_STACK_SIZE
	.align		4
.L_1520:
        /*0ddc*/ 	.byte	0x04, 0x1e
        /*0dde*/ 	.short	(.L_1522 - .L_1521)
.L_1521:
        /*0de0*/ 	.word	0x00000000


	//----- nvinfo : EIATTR_CBANK_PARAM_SIZE
	.align		4
.L_1522:
        /*0de4*/ 	.byte	0x03, 0x19
        /*0de6*/ 	.short	0x0af0


	//----- nvinfo : EIATTR_PARAM_CBANK
	.align		4
        /*0de8*/ 	.byte	0x04, 0x0a
        /*0dea*/ 	.short	(.L_1524 - .L_1523)
	.align		4
.L_1523:
        /*0dec*/ 	.word	index@(.nv.constant0._ZN7cutlass13device_kernelIN5flash11enable_sm90INS1_16FlashAttnFwdSm90INS1_25CollectiveMainloopFwdSm90ILi2EN4cute5tupleIJNS5_1CILi1EEES8_S8_EEENS6_IJNS7_ILi128EEENS7_ILi96EEENS7_ILi64EEEEEELi256ENS_6half_tEfNS_4arch4Sm90ELb1ELb0ELb0ELb1ELb1ELb0ELb0ELb1ELb0ELb1ELb1ELb0EEENS1_21CollectiveEpilogueFwdINS6_IJSA_NS7_ILi256EEESB_EEES9_SE_SG_Li256ELb1ELb1ELb1ELb0EEENS1_36VarlenDynamicPersistentTileSchedulerILi128ELi96ELi256ELi128ELb1ELb1ELb1ELb1ELb1ELb1EEEEEEEEEvNT_6ParamsE)
        /*0df0*/ 	.short	0x0210
        /*0df2*/ 	.short	0x0af0


	//----- nvinfo : EIATTR_SW_WAR
	.align		4
.L_1524:
        /*0df4*/ 	.byte	0x04, 0x36
        /*0df6*/ 	.short	(.L_1526 - .L_1525)
.L_1525:
        /*0df8*/ 	.word	0x00000008
.L_1526:


//--------------------- .nv.info._ZN7cutlass13device_kernelIN5flash11enable_sm90INS1_16FlashAttnFwdSm90INS1_25CollectiveMainloopFwdSm90ILi2EN4cute5tupleIJNS5_1CILi1EEES8_S8_EEENS6_IJNS7_ILi128EEENS7_ILi96EEENS7_ILi64EEEEEELi256ENS_6half_tEfNS_4arch4Sm90ELb1ELb0ELb0ELb1ELb1ELb1ELb0ELb1ELb0ELb1ELb1ELb0EEENS1_21CollectiveEpilogueFwdINS6_IJSA_NS7_ILi256EEESB_EEES9_SE_SG_Li256ELb1ELb1ELb1ELb0EEENS1_36VarlenDynamicPersistentTileSchedulerILi128ELi96ELi256ELi128ELb1ELb1ELb1ELb1ELb1ELb1EEEEEEEEEvNT_6ParamsE --------------------------
	.section	.nv.info._ZN7cutlass13device_kernelIN5flash11enable_sm90INS1_16FlashAttnFwdSm90INS1_25CollectiveMainloopFwdSm90ILi2EN4cute5tupleIJNS5_1CILi1EEES8_S8_EEENS6_IJNS7_ILi128EEENS7_ILi96EEENS7_ILi64EEEEEELi256ENS_6half_tEfNS_4arch4Sm90ELb1ELb0ELb0ELb1ELb1ELb1ELb0ELb1ELb0ELb1ELb1ELb0EEENS1_21CollectiveEpilogueFwdINS6_IJSA_NS7_ILi256EEESB_EEES9_SE_SG_Li256ELb1ELb1ELb1ELb0EEENS1_36VarlenDynamicPersistentTileSchedulerILi128ELi96ELi256ELi128ELb1ELb1ELb1ELb1ELb1ELb1EEEEEEEEEvNT_6ParamsE,"",@"SHT_CUDA_INFO"
	.sectionflags	@""
	.align	4


	//----- nvinfo : EIATTR_CUDA_API_VERSION
	.align		4
        /*0000*/ 	.byte	0x04, 0x37
        /*0002*/ 	.short	(.L_1528 - .L_1527)
.L_1527:
        /*0004*/ 	.word	0x00000082


	//----- nvinfo : EIATTR_KPARAM_INFO
	.align		4
.L_1528:
        /*0008*/ 	.byte	0x04, 0x17
        /*000a*/ 	.short	(.L_1530 - .L_1529)
.L_1529:
        /*000c*/ 	.word	0x00000000
        /*0010*/ 	.short	0x0000
        /*0012*/ 	.short	0x0070
        /*0014*/ 	.byte	0x00, 0xf0, 0x01, 0x2a


	//----- nvinfo : EIATTR_SPARSE_MMA_MASK
	.align		4
.L_1530:
        /*0018*/ 	.byte	0x03, 0x50
        /*001a*/ 	.short	0x0000


	//----- nvinfo : EIATTR_MAXREG_COUNT
	.align		4
        /*001c*/ 	.byte	0x03, 0x1b
        /*001e*/ 	.short	0x00a8


	//----- nvinfo : EIATTR_NUM_BARRIERS
	.align		4
        /*0020*/ 	.byte	0x02, 0x4c
        /*0022*/ 	.byte	0x10
	.zero		1


	//----- nvinfo : EIATTR_EXTERNS
	.align		4
        /*0024*/ 	.byte	0x04, 0x0f
        /*0026*/ 	.short	(.L_1532 - .L_1531)


	//   ....[0]....
	.align		4
.L_1531:
        /*0028*/ 	.word	index@(__assertfail)


	//----- nvinfo : EIATTR_ANNOTATIONS
	.align		4
.L_1532:
        /*002c*/ 	.byte	0x04, 0x55
        /*002e*/ 	.short	(.L_1534 - .L_1533)


	//   ....[0]....
.L_1533:
        /* <DEDUP_REMOVED lines=142> */


	//----- nvinfo : EIATTR_MERCURY_ISA_VERSION
	.align		4
.L_1534:
        /*08f8*/ 	.byte	0x03, 0x5f
        /*08fa*/ 	.short	0x0101


	//----- nvinfo : EIATTR_UNUSED_LOAD_BYTE_OFFSET
	.align		4
        /*08fc*/ 	.byte	0x04, 0x44
        /*08fe*/ 	.short	(.L_1536 - .L_1535)


	//   ....[0]....
.L_1535:
        /*0900*/ 	.word	0x00000a80
        /*0904*/ 	.word	0x0000fff0


	//   ....[1]....
        /*0908*/ 	.word	0x00011140
        /*090c*/ 	.word	0x0000fff0


	//----- nvinfo : EIATTR_INT_WARP_WIDE_INSTR_OFFSETS
	.align		4
.L_1536:
        /*0910*/ 	.byte	0x04, 0x31
        /*0912*/ 	.short	(.L_1538 - .L_1537)


	//   ....[0]....
.L_1537:
        /*0914*/ 	.word	0x00000130


	//   ....[1]....
        /*0918*/ 	.word	0x00000170


	//   ....[2]....
        /*091c*/ 	.word	0x000001e0


	//   ....[3]....
        /*0920*/ 	.word	0x00019410


	//   ....[4]....
        /*0924*/ 	.word	0x000194a0


	//   ....[5]....
        /*0928*/ 	.word	0x0001c7d0


	//   ....[6]....
        /*092c*/ 	.word	0x0001c860


	//----- nvinfo : EIATTR_COOP_GROUP_MASK_REGIDS
	.align		4
.L_1538:
        /*0930*/ 	.byte	0x04, 0x29
        /*0932*/ 	.short	(.L_1540 - .L_1539)


	//   ....[0]....
.L_1539:
        /*0934*/ 	.word	0xffffffff


	//   ....[1]....
        /*0938*/ 	.word	0xffffffff


	//   ....[2]....
        /*093c*/ 	.word	0xffffffff


	//   ....[3]....
        /*0940*/ 	.word	0xffffffff


	//   ....[4]....
        /*0944*/ 	.word	0xffffffff


	//   ....[5]....
        /*0948*/ 	.word	0xffffffff


	//   ....[6]....
        /*094c*/ 	.word	0xffffffff


	//   ....[7]....
        /*0950*/ 	.word	0xffffffff


	//   ....[8]....
        /*0954*/ 	.word	0xffffffff


	//   ....[9]....
        /*0958*/ 	.word	0xffffffff


	//   ....[10]....
        /*095c*/ 	.word	0xffffffff


	//   ....[11]....
        /*0960*/ 	.word	0xffffffff


	//   ....[12]....
        /*0964*/ 	.word	0xffffffff


	//   ....[13]....
        /*0968*/ 	.word	0xffffffff


	//   ....[14]....
        /*096c*/ 	.word	0xffffffff


	//   ....[15]....
        /*0970*/ 	.word	0xffffffff


	//   ....[16]....
        /*0974*/ 	.word	0xffffffff


	//   ....[17]....
        /*0978*/ 	.word	0xffffffff


	//   ....[18]....
        /*097c*/ 	.word	0xffffffff


	//   ....[19]....
        /*0980*/ 	.word	0xffffffff


	//   ....[20]....
        /*0984*/ 	.word	0xffffffff


	//   ....[21]....
        /*0988*/ 	.word	0xffffffff


	//   ....[22]....
        /*098c*/ 	.word	0xffffffff


	//   ....[23]....
        /*0990*/ 	.word	0xffffffff


	//   ....[24]....
        /*0994*/ 	.word	0xffffffff


	//   ....[25]....
        /*0998*/ 	.word	0xffffffff


	//   ....[26]....
        /*099c*/ 	.word	0xffffffff


	//   ....[27]....
        /*09a0*/ 	.word	0xffffffff


	//   ....[28]....
        /*09a4*/ 	.word	0xffffffff


	//   ....[29]....
        /*09a8*/ 	.word	0xffffffff


	//   ....[30]....
        /*09ac*/ 	.word	0xffffffff


	//   ....[31]....
        /*09b0*/ 	.word	0xffffffff


	//   ....[32]....
        /*09b4*/ 	.word	0xffffffff


	//   ....[33]....
        /*09b8*/ 	.word	0xffffffff


	//   ....[34]....
        /*09bc*/ 	.word	0xffffffff


	//   ....[35]....
        /*09c0*/ 	.word	0xffffffff


	//   ....[36]....
        /*09c4*/ 	.word	0xffffffff


	//   ....[37]....
        /*09c8*/ 	.word	0xffffffff


	//   ....[38]....
        /*09cc*/ 	.word	0xffffffff


	//   ....[39]....
        /*09d0*/ 	.word	0xffffffff


	//   ....[40]....
        /*09d4*/ 	.word	0xffffffff


	//   ....[41]....
        /*09d8*/ 	.word	0xffffffff


	//   ....[42]....
        /*09dc*/ 	.word	0xffffffff


	//   ....[43]....
        /*09e0*/ 	.word	0xffffffff


	//   ....[44]....
        /*09e4*/ 	.word	0xffffffff


	//   ....[45]....
        /*09e8*/ 	.word	0xffffffff


	//   ....[46]....
        /*09ec*/ 	.word	0xffffffff


	//   ....[47]....
        /*09f0*/ 	.word	0xffffffff


	//   ....[48]....
        /*09f4*/ 	.word	0xffffffff


	//   ....[49]....
        /*09f8*/ 	.word	0xffffffff


	//   ....[50]....
        /*09fc*/ 	.word	0xffffffff


	//   ....[51]....
        /*0a00*/ 	.word	0xffffffff


	//   ....[52]....
        /*0a04*/ 	.word	0xffffffff


	//   ....[53]....
        /*0a08*/ 	.word	0xffffffff


	//   ....[54]....
        /*0a0c*/ 	.word	0xffffffff


	//   ....[55]....
        /*0a10*/ 	.word	0xffffffff


	//   ....[56]....
        /*0a14*/ 	.word	0xffffffff


	//   ....[57]....
        /*0a18*/ 	.word	0xffffffff


	//   ....[58]....
        /*0a1c*/ 	.word	0xffffffff


	//   ....[59]....
        /*0a20*/ 	.word	0xffffffff


	//   ....[60]....
        /*0a24*/ 	.word	0xffffffff


	//   ....[61]....
        /*0a28*/ 	.word	0xffffffff


	//   ....[62]....
        /*0a2c*/ 	.word	0xffffffff


	//   ....[63]....
        /*0a30*/ 	.word	0xffffffff


	//   ....[64]....
        /*0a34*/ 	.word	0xffffffff


	//   ....[65]....
        /*0a38*/ 	.word	0xffffffff


	//   ....[66]....
        /*0a3c*/ 	.word	0xffffffff


	//   ....[67]....
        /*0a40*/ 	.word	0xffffffff


	//   ....[68]....
        /*0a44*/ 	.word	0xffffffff


	//   ....[69]....
        /*0a48*/ 	.word	0xffffffff


	//   ....[70]....
        /*0a4c*/ 	.word	0xffffffff


	//   ....[71]....
        /*0a50*/ 	.word	0xffffffff


	//   ....[72]....
        /*0a54*/ 	.word	0xffffffff


	//   ....[73]....
        /*0a58*/ 	.word	0xffffffff


	//   ....[74]....
        /*0a5c*/ 	.word	0xffffffff


	//   ....[75]....
        /*0a60*/ 	.word	0xffffffff


	//   ....[76]....
        /*0a64*/ 	.word	0xffffffff


	//   ....[77]....
        /*0a68*/ 	.word	0xffffffff


	//   ....[78]....
        /*0a6c*/ 	.word	0xffffffff


	//   ....[79]....
        /*0a70*/ 	.word	0xffffffff


	//   ....[80]....
        /*0a74*/ 	.word	0xffffffff


	//   ....[81]....
        /*0a78*/ 	.word	0xffffffff


	//   ....[82]....
        /*0a7c*/ 	.word	0xffffffff


	//   ....[83]....
        /*0a80*/ 	.word	0xffffffff


	//   ....[84]....
        /*0a84*/ 	.word	0xffffffff


	//   ....[85]....
        /*0a88*/ 	.word	0xffffffff


	//   ....[86]....
        /*0a8c*/ 	.word	0xffffffff


	//   ....[87]....
        /*0a90*/ 	.word	0xffffffff


	//   ....[88]....
        /*0a94*/ 	.word	0xffffffff


	//   ....[89]....
        /*0a98*/ 	.word	0xffffffff


	//   ....[90]....
        /*0a9c*/ 	.word	0xffffffff


	//   ....[91]....
        /*0aa0*/ 	.word	0xffffffff


	//   ....[92]....
        /*0aa4*/ 	.word	0xffffffff


	//   ....[93]....
        /*0aa8*/ 	.word	0xffffffff


	//   ....[94]....
        /*0aac*/ 	.word	0xffffffff


	//   ....[95]....
        /*0ab0*/ 	.word	0xffffffff


	//   ....[96]....
        /*0ab4*/ 	.word	0xffffffff


	//   ....[97]....
        /*0ab8*/ 	.word	0xffffffff


	//   ....[98]....
        /*0abc*/ 	.word	0xffffffff


	//   ....[99]....
        /*0ac0*/ 	.word	0xffffffff


	//   ....[100]....
        /*0ac4*/ 	.word	0xffffffff


	//   ....[101]....
        /*0ac8*/ 	.word	0xffffffff


	//   ....[102]....
        /*0acc*/ 	.word	0xffffffff


	//   ....[103]....
        /*0ad0*/ 	.word	0xffffffff


	//   ....[104]....
        /*0ad4*/ 	.word	0xffffffff


	//   ....[105]....
        /*0ad8*/ 	.word	0xffffffff


	//   ....[106]....
        /*0adc*/ 	.word	0xffffffff


	//   ....[107]....
        /*0ae0*/ 	.word	0xffffffff


	//   ....[108]....
        /*0ae4*/ 	.word	0xffffffff


	//   ....[109]....
        /*0ae8*/ 	.word	0xffffffff


	//   ....[110]....
        /*0aec*/ 	.word	0xffffffff


	//   ....[111]....
        /*0af0*/ 	.word	0xffffffff


	//   ....[112]....
        /*0af4*/ 	.word	0xffffffff


	//   ....[113]....
        /*0af8*/ 	.word	0xffffffff


	//   ....[114]....
        /*0afc*/ 	.word	0xffffffff


	//   ....[115]....
        /*0b00*/ 	.word	0xffffffff


	//   ....[116]....
        /*0b04*/ 	.word	0xffffffff


	//   ....[117]....
        /*0b08*/ 	.word	0xffffffff


	//   ....[118]....
        /*0b0c*/ 	.word	0xffffffff


	//   ....[119]....
        /*0b10*/ 	.word	0xffffffff


	//   ....[120]....
        /*0b14*/ 	.word	0xffffffff


	//   ....[121]....
        /*0b18*/ 	.word	0xffffffff


	//   ....[122]....
        /*0b1c*/ 	.word	0xffffffff


	//   ....[123]....
        /*0b20*/ 	.word	0xffffffff


	//   ....[124]....
        /*0b24*/ 	.word	0xffffffff


	//   ....[125]....
        /*0b28*/ 	.word	0xffffffff


	//   ....[126]....
        /*0b2c*/ 	.word	0xffffffff


	//   ....[127]....
        /*0b30*/ 	.word	0xffffffff


	//   ....[128]....
        /*0b34*/ 	.word	0xffffffff


	//   ....[129]....
        /*0b38*/ 	.word	0xffffffff


	//   ....[130]....
        /*0b3c*/ 	.word	0xffffffff


	//   ....[131]....
        /*0b40*/ 	.word	0xffffffff


	//   ....[132]....
        /*0b44*/ 	.word	0xffffffff


	//   ....[133]....
        /*0b48*/ 	.word	0xffffffff


	//   ....[134]....
        /*0b4c*/ 	.word	0xffffffff


	//   ....[135]....
        /*0b50*/ 	.word	0xffffffff


	//   ....[136]....
        /*0b54*/ 	.word	0xffffffff


	//   ....[137]....
        /*0b58*/ 	.word	0xffffffff


	//   ....[138]....
        /*0b5c*/ 	.word	0xffffffff


	//   ....[139]....
        /*0b60*/ 	.word	0xffffffff


	//   ....[140]....
        /*0b64*/ 	.word	0xffffffff


	//   ....[141]....
        /*0b68*/ 	.word	0xffffffff


	//   ....[142]....
        /*0b6c*/ 	.word	0xffffffff


	//   ....[143]....
        /*0b70*/ 	.word	0xffffffff


	//   ....[144]....
        /*0b74*/ 	.word	0xffffffff


	//   ....[145]....
        /*0b78*/ 	.word	0xffffffff


	//   ....[146]....
        /*0b7c*/ 	.word	0xffffffff


	//   ....[147]....
        /*0b80*/ 	.word	0xffffffff


	//   ....[148]....
        /*0b84*/ 	.word	0xffffffff


	//   ....[149]....
        /*0b88*/ 	.word	0xffffffff


	//   ....[150]....
        /*0b8c*/ 	.word	0xffffffff


	//   ....[151]....
        /*0b90*/ 	.word	0xffffffff


	//   ....[152]....
        /*0b94*/ 	.word	0xffffffff


	//   ....[153]....
        /*0b98*/ 	.word	0xffffffff


	//   ....[154]....
        /*0b9c*/ 	.word	0xffffffff


	//   ....[155]....
        /*0ba0*/ 	.word	0xffffffff


	//   ....[156]....
        /*0ba4*/ 	.word	0xffffffff


	//   ....[157]....
        /*0ba8*/ 	.word	0xffffffff


	//   ....[158]....
        /*0bac*/ 	.word	0xffffffff


	//   ....[159]....
        /*0bb0*/ 	.word	0xffffffff


	//   ....[160]....
        /*0bb4*/ 	.word	0xffffffff


	//   ....[161]....
        /*0bb8*/ 	.word	0xffffffff


	//   ....[162]....
        /*0bbc*/ 	.word	0xffffffff


	//   ....[163]....
        /*0bc0*/ 	.word	0xffffffff


	//   ....[164]....
        /*0bc4*/ 	.word	0xffffffff


	//   ....[165]....
        /*0bc8*/ 	.word	0xffffffff


	//   ....[166]....
        /*0bcc*/ 	.word	0xffffffff


	//   ....[167]....
        /*0bd0*/ 	.word	0xffffffff


	//   ....[168]....
        /*0bd4*/ 	.word	0xffffffff


	//   ....[169]....
        /*0bd8*/ 	.word	0xffffffff


	//   ....[170]....
        /*0bdc*/ 	.word	0xffffffff


	//   ....[171]....
        /*0be0*/ 	.word	0xffffffff


	//   ....[172]....
        /*0be4*/ 	.word	0xffffffff


	//   ....[173]....
        /*0be8*/ 	.word	0xffffffff


	//   ....[174]....
        /*0bec*/ 	.word	0xffffffff


	//   ....[175]....
        /*0bf0*/ 	.word	0xffffffff


	//   ....[176]....
        /*0bf4*/ 	.word	0xffffffff


	//   ....[177]....
        /*0bf8*/ 	.word	0xffffffff


	//   ....[178]....
        /*0bfc*/ 	.word	0xffffffff


	//   ....[179]....
        /*0c00*/ 	.word	0xffffffff


	//   ....[180]....
        /*0c04*/ 	.word	0xffffffff


	//   ....[181]....
        /*0c08*/ 	.word	0xffffffff


	//   ....[182]....
        /*0c0c*/ 	.word	0xffffffff


	//   ....[183]....
        /*0c10*/ 	.word	0xffffffff


	//   ....[184]....
        /*0c14*/ 	.word	0xffffffff


	//   ....[185]....
        /*0c18*/ 	.word	0x0500000f


	//   ....[186]....
        /*0c1c*/ 	.word	0x0500000f


	//   ....[187]....
        /*0c20*/ 	.word	0x0500000f


	//   ....[188]....
        /*0c24*/ 	.word	0x0500000f


	//   ....[189]....
        /*0c28*/ 	.word	0x0500000f


	//   ....[190]....
        /*0c2c*/ 	.word	0x0500000f


	//   ....[191]....
        /*0c30*/ 	.word	0x0500000f


	//   ....[192]....
        /*0c34*/ 	.word	0x0500000f


	//   ....[193]....
        /*0c38*/ 	.word	0x0500000f


	//   ....[194]....
        /*0c3c*/ 	.word	0x0500000f


	//   ....[195]....
        /*0c40*/ 	.word	0x0500000f


	//   ....[196]....
        /*0c44*/ 	.word	0x0500000f


	//   ....[197]....
        /*0c48*/ 	.word	0x0500000f


	//   ....[198]....
        /*0c4c*/ 	.word	0x0500000f


	//   ....[199]....
        /*0c50*/ 	.word	0x0500000f


	//   ....[200]....
        /*0c54*/ 	.word	0x0500000f


	//   ....[201]....
        /*0c58*/ 	.word	0x0500000f


	//   ....[202]....
        /*0c5c*/ 	.word	0x0500000f


	//   ....[203]....
        /*0c60*/ 	.word	0x0500000f


	//   ....[204]....
        /*0c64*/ 	.word	0x0500000f


	//   ....[205]....
        /*0c68*/ 	.word	0x0500000f


	//   ....[206]....
        /*0c6c*/ 	.word	0x0500000f


	//   ....[207]....
        /*0c70*/ 	.word	0x0500000f


	//   ....[208]....
        /*0c74*/ 	.word	0x0500000f


	//   ....[209]....
        /*0c78*/ 	.word	0x0500000f


	//   ....[210]....
        /*0c7c*/ 	.word	0x0500000f


	//   ....[211]....
        /*0c80*/ 	.word	0x0500000f


	//   ....[212]....
        /*0c84*/ 	.word	0x0500000f


	//   ....[213]....
        /*0c88*/ 	.word	0x0500000f


	//   ....[214]....
        /*0c8c*/ 	.word	0x0500000f


	//   ....[215]....
        /*0c90*/ 	.word	0x0500000f


	//   ....[216]....
        /*0c94*/ 	.word	0x0500000f


	//   ....[217]....
        /*0c98*/ 	.word	0x0500000f


	//   ....[218]....
        /*0c9c*/ 	.word	0x0500000f


	//   ....[219]....
        /*0ca0*/ 	.word	0x0500000f


	//   ....[220]....
        /*0ca4*/ 	.word	0x0500000f


	//   ....[221]....
        /*0ca8*/ 	.word	0x0500000f


	//   ....[222]....
        /*0cac*/ 	.word	0x0500000f


	//   ....[223]....
        /*0cb0*/ 	.word	0x0500000f


	//   ....[224]....
        /*0cb4*/ 	.word	0x0500000f


	//   ....[225]....
        /*0cb8*/ 	.word	0x0500000f


	//   ....[226]....
        /*0cbc*/ 	.word	0x0500000f


	//   ....[227]....
        /*0cc0*/ 	.word	0x0500000f


	//   ....[228]....
        /*0cc4*/ 	.word	0x0500000f


	//   ....[229]....
        /*0cc8*/ 	.word	0x0500000f


	//   ....[230]....
        /*0ccc*/ 	.word	0x0500000f


	//   ....[231]....
        /*0cd0*/ 	.word	0x0500000f


	//   ....[232]....
        /*0cd4*/ 	.word	0x0500000f


	//   ....[233]....
        /*0cd8*/ 	.word	0x0500000f


	//   ....[234]....
        /*0cdc*/ 	.word	0x0500000f


	//   ....[235]....
        /*0ce0*/ 	.word	0x0500000f


	//   ....[236]....
        /*0ce4*/ 	.word	0x0500000f


	//   ....[237]....
        /*0ce8*/ 	.word	0x0500000f


	//   ....[238]....
        /*0cec*/ 	.word	0x0500000f


	//   ....[239]....
        /*0cf0*/ 	.word	0x0500000f


	//   ....[240]....
        /*0cf4*/ 	.word	0x0500000f


	//   ....[241]....
        /*0cf8*/ 	.word	0x0500000f


	//   ....[242]....
        /*0cfc*/ 	.word	0x0500000f


	//   ....[243]....
        /*0d00*/ 	.word	0x0500000f


	//   ....[244]....
        /*0d04*/ 	.word	0x0500000f


	//   ....[245]....
        /*0d08*/ 	.word	0x0500000f


	//   ....[246]....
        /*0d0c*/ 	.word	0x0500000f


	//   ....[247]....
        /*0d10*/ 	.word	0x0500000f


	//   ....[248]....
        /*0d14*/ 	.word	0x0500000f


	//   ....[249]....
        /*0d18*/ 	.word	0x0500000f


	//   ....[250]....
        /*0d1c*/ 	.word	0x0500000f


	//   ....[251]....
        /*0d20*/ 	.word	0x0500000f


	//   ....[252]....
        /*0d24*/ 	.word	0x0500000f


	//   ....[253]....
        /*0d28*/ 	.word	0x0500000f


	//   ....[254]....
        /*0d2c*/ 	.word	0x0500000f


	//   ....[255]....
        /*0d30*/ 	.word	0x0500000f


	//   ....[0]....
        /*0d34*/ 	.word	0x0500000f


	//   ....[1]....
        /*0d38*/ 	.word	0x0500000f


	//   ....[2]....
        /*0d3c*/ 	.word	0x0500000f


	//   ....[3]....
        /*0d40*/ 	.word	0x0500000f


	//   ....[4]....
        /*0d44*/ 	.word	0x0500000f


	//   ....[5]....
        /*0d48*/ 	.word	0x0500000f


	//   ....[6]....
        /*0d4c*/ 	.word	0x0500000f


	//   ....[7]....
        /*0d50*/ 	.word	0x0500000f


	//   ....[8]....
        /*0d54*/ 	.word	0x0500000f


	//   ....[9]....
        /*0d58*/ 	.word	0x0500000f


	//   ....[10]....
        /*0d5c*/ 	.word	0x0500000f


	//   ....[11]....
        /*0d60*/ 	.word	0x0500000f


	//   ....[12]....
        /*0d64*/ 	.word	0x0500000f


	//   ....[13]....
        /*0d68*/ 	.word	0x0500000f


	//   ....[14]....
        /*0d6c*/ 	.word	0x0500000f


	//   ....[15]....
        /*0d70*/ 	.word	0x0500000f


	//   ....[16]....
        /*0d74*/ 	.word	0x0500000f


	//   ....[17]....
        /*0d78*/ 	.word	0x0500000f


	//   ....[18]....
        /*0d7c*/ 	.word	0x0500000f


	//   ....[19]....
        /*0d80*/ 	.word	0x0500000f


	//   ....[20]....
        /*0d84*/ 	.word	0x0500000f


	//   ....[21]....
        /*0d88*/ 	.word	0x0500000f


	//   ....[22]....
        /*0d8c*/ 	.word	0x0500000f


	//   ....[23]....
        /*0d90*/ 	.word	0x0500000f


	//   ....[24]....
        /*0d94*/ 	.word	0x0500000f


	//   ....[25]....
        /*0d98*/ 	.word	0x0500000f


	//   ....[26]....
        /*0d9c*/ 	.word	0x0500000f


	//   ....[27]....
        /*0da0*/ 	.word	0x0500000f


	//   ....[28]....
        /*0da4*/ 	.word	0x0500000f


	//   ....[29]....
        /*0da8*/ 	.word	0x0500000f


	//   ....[30]....
        /*0dac*/ 	.word	0x0500000f


	//   ....[31]....
        /*0db0*/ 	.word	0x0500000f


	//   ....[32]....
        /*0db4*/ 	.word	0x0500000f


	//   ....[33]....
        /*0db8*/ 	.word	0x0500000f


	//   ....[34]....
        /*0dbc*/ 	.word	0x0500000f


	//   ....[35]....
        /*0dc0*/ 	.word	0x0500000f


	//   ....[36]....
        /*0dc4*/ 	.word	0x0500000f


	//   ....[37]....
        /*0dc8*/ 	.word	0x0500000f


	//   ....[38]....
        /*0dcc*/ 	.word	0x0500000f


	//   ....[39]....
        /*0dd0*/ 	.word	0x0500000f


	//   ....[40]....
        /*0dd4*/ 	.word	0x0500000f


	//   ....[41]....
        /*0dd8*/ 	.word	0x0500000f


	//   ....[42]....
        /*0ddc*/ 	.word	0x0500000f


	//   ....[43]....
        /*0de0*/ 	.word	0x0500000f


	//   ....[44]....
        /*0de4*/ 	.word	0x0500000f


	//   ....[45]....
        /*0de8*/ 	.word	0x0500000f


	//   ....[46]....
        /*0dec*/ 	.word	0x0500000f


	//   ....[47]....
        /*0df0*/ 	.word	0x0500000f


	//   ....[48]....
        /*0df4*/ 	.word	0x0500000f


	//   ....[49]....
        /*0df8*/ 	.word	0x0500000f


	//   ....[50]....
        /*0dfc*/ 	.word	0x0500000f


	//   ....[51]....
        /*0e00*/ 	.word	0x0500000f


	//   ....[52]....
        /*0e04*/ 	.word	0x0500000f


	//   ....[53]....
        /*0e08*/ 	.word	0x0500000f


	//   ....[54]....
        /*0e0c*/ 	.word	0x0500000f


	//   ....[55]....
        /*0e10*/ 	.word	0x0500000f


	//   ....[56]....
        /*0e14*/ 	.word	0x0500000f


	//   ....[57]....
        /*0e18*/ 	.word	0x0500000f


	//   ....[58]....
        /*0e1c*/ 	.word	0x0500000f


	//   ....[59]....
        /*0e20*/ 	.word	0x0500000f


	//   ....[60]....
        /*0e24*/ 	.word	0x0500000f


	//   ....[61]....
        /*0e28*/ 	.word	0x0500000f


	//   ....[62]....
        /*0e2c*/ 	.word	0x0500000f


	//----- nvinfo : EIATTR_COOP_GROUP_INSTR_OFFSETS
	.align		4
.L_1540:
        /*0e30*/ 	.byte	0x04, 0x28
        /*0e32*/ 	.short	(.L_1542 - .L_1541)


	//   ....[0]....
.L_1541:
        /*0e34*/ 	.word	0x00000070


	//   ....[1]....
        /*0e38*/ 	.word	0x00000140


	//   ....[2]....
        /*0e3c*/ 	.word	0x00000190


	//   ....[3]....
        /*0e40*/ 	.word	0x000003c0


	//   ....[4]....
        /*0e44*/ 	.word	0x00000520


	//   ....[5]....
        /*0e48*/ 	.word	0x00000640


	//   ....[6]....
        /*0e4c*/ 	.word	0x000007a0


	//   ....[7]....
        /*0e50*/ 	.word	0x00003810


	//   ....[8]....
        /*0e54*/ 	.word	0x00003820


	//   ....[9]....
        /*0e58*/ 	.word	0x00003f20


	//   ....[10]....
        /*0e5c*/ 	.word	0x00003f30


	//   ....[11]....
        /*0e60*/ 	.word	0x00004af0


	//   ....[12]....
        /*0e64*/ 	.word	0x00004b00


	//   ....[13]....
        /*0e68*/ 	.word	0x00005280


	//   ....[14]....
        /*0e6c*/ 	.word	0x00005290


	//   ....[15]....
        /*0e70*/ 	.word	0x00005c50


	//   ....[16]....
        /*0e74*/ 	.word	0x00005c60


	//   ....[17]....
        /*0e78*/ 	.word	0x00005d70


	//   ....[18]....
        /*0e7c*/ 	.word	0x00005d80


	//   ....[19]....
        /*0e80*/ 	.word	0x00006120


	//   ....[20]....
        /*0e84*/ 	.word	0x00006150


	//   ....[21]....
        /*0e88*/ 	.word	0x00006420


	//   ....[22]....
        /*0e8c*/ 	.word	0x00006440


	//   ....[23]....
        /*0e90*/ 	.word	0x00007090


	//   ....[24]....
        /*0e94*/ 	.word	0x00007800


	//   ....[25]....
        /*0e98*/ 	.word	0x00007810


	//   ....[26]....
        /*0e9c*/ 	.word	0x00007820


	//   ....[27]....
        /*0ea0*/ 	.word	0x00007830


	//   ....[28]....
        /*0ea4*/ 	.word	0x00007b40


	//   ....[29]....
        /*0ea8*/ 	.word	0x00007b50


	//   ....[30]....
        /*0eac*/ 	.word	0x00007b60


	//   ....[31]....
        /*0eb0*/ 	.word	0x00007b70


	//   ....[32]....
        /*0eb4*/ 	.word	0x00008d70


	//   ....[33]....
        /*0eb8*/ 	.word	0x00008d90


	//   ....[34]....
        /*0ebc*/ 	.word	0x00008da0


	//   ....[35]....
        /*0ec0*/ 	.word	0x00008db0


	//   ....[36]....
        /*0ec4*/ 	.word	0x00008ea0


	//   ....[37]....
        /*0ec8*/ 	.word	0x00008ec0


	//   ....[38]....
        /*0ecc*/ 	.word	0x00008f50


	//   ....[39]....
        /*0ed0*/ 	.word	0x00008f90


	//   ....[40]....
        /*0ed4*/ 	.word	0x0000a5a0


	//   ....[41]....
        /*0ed8*/ 	.word	0x0000a5d0


	//   ....[42]....
        /*0edc*/ 	.word	0x0000aa90


	//   ....[43]....
        /*0ee0*/ 	.word	0x0000ab90


	//   ....[44]....
        /*0ee4*/ 	.word	0x0000b140


	//   ....[45]....
        /*0ee8*/ 	.word	0x0000b1b0


	//   ....[46]....
        /*0eec*/ 	.word	0x0000c480


	//   ....[47]....
        /*0ef0*/ 	.word	0x0000c4a0


	//   ....[48]....
        /*0ef4*/ 	.word	0x0000cb70


	//   ....[49]....
        /*0ef8*/ 	.word	0x0000cb90


	//   ....[50]....
        /*0efc*/ 	.word	0x0000d050


	//   ....[51]....
        /*0f00*/ 	.word	0x0000d0a0


	//   ....[52]....
        /*0f04*/ 	.word	0x0000ec90


	//   ....[53]....
        /*0f08*/ 	.word	0x0000ecb0


	//   ....[54]....
        /*0f0c*/ 	.word	0x0000f590


	//   ....[55]....
        /*0f10*/ 	.word	0x0000f5e0


	//   ....[56]....
        /*0f14*/ 	.word	0x00010690


	//   ....[57]....
        /*0f18*/ 	.word	0x00010720


	//   ....[58]....
        /*0f1c*/ 	.word	0x000107d0


	//   ....[59]....
        /*0f20*/ 	.word	0x000109a0


	//   ....[60]....
        /*0f24*/ 	.word	0x000121e0


	//   ....[61]....
        /*0f28*/ 	.word	0x00012200


	//   ....[62]....
        /*0f2c*/ 	.word	0x00012210


	//   ....[63]....
        /*0f30*/ 	.word	0x00012220


	//   ....[64]....
        /*0f34*/ 	.word	0x00012c40


	//   ....[65]....
        /*0f38*/ 	.word	0x00012c50


	//   ....[66]....
        /*0f3c*/ 	.word	0x00012e80


	//   ....[67]....
        /*0f40*/ 	.word	0x00012e90


	//   ....[68]....
        /*0f44*/ 	.word	0x000130c0


	//   ....[69]....
        /*0f48*/ 	.word	0x000130d0


	//   ....[70]....
        /*0f4c*/ 	.word	0x00013300


	//   ....[71]....
        /*0f50*/ 	.word	0x00013310


	//   ....[72]....
        /*0f54*/ 	.word	0x000137e0


	//   ....[73]....
        /*0f58*/ 	.word	0x000137f0


	//   ....[74]....
        /*0f5c*/ 	.word	0x00014470


	//   ....[75]....
        /*0f60*/ 	.word	0x00014480


	//   ....[76]....
        /*0f64*/ 	.word	0x00015a20


	//   ....[77]....
        /*0f68*/ 	.word	0x00015a30


	//   ....[78]....
        /*0f6c*/ 	.word	0x00015c70


	//   ....[79]....
        /*0f70*/ 	.word	0x00015c80


	//   ....[80]....
        /*0f74*/ 	.word	0x00015eb0


	//   ....[81]....
        /*0f78*/ 	.word	0x00015ec0


	//   ....[82]....
        /*0f7c*/ 	.word	0x000160f0


	//   ....[83]....
        /*0f80*/ 	.word	0x00016100


	//   ....[84]....
        /*0f84*/ 	.word	0x00016390


	//   ....[85]....
        /*0f88*/ 	.word	0x00016580


	//   ....[86]....
        /*0f8c*/ 	.word	0x000165b0


	//   ....[87]....
        /*0f90*/ 	.word	0x000165e0


	//   ....[88]....
        /*0f94*/ 	.word	0x00016610


	//   ....[89]....
        /*0f98*/ 	.word	0x00016640


	//   ....[90]....
        /*0f9c*/ 	.word	0x00016670


	//   ....[91]....
        /*0fa0*/ 	.word	0x00016800


	//   ....[92]....
        /*0fa4*/ 	.word	0x00016830


	//   ....[93]....
        /*0fa8*/ 	.word	0x00016860


	//   ....[94]....
        /*0fac*/ 	.word	0x00016890


	//   ....[95]....
        /*0fb0*/ 	.word	0x000168c0


	//   ....[96]....
        /*0fb4*/ 	.word	0x000168f0


	//   ....[97]....
        /*0fb8*/ 	.word	0x00016980


	//   ....[98]....
        /*0fbc*/ 	.word	0x000169b0


	//   ....[99]....
        /*0fc0*/ 	.word	0x000169c0


	//   ....[100]....
        /*0fc4*/ 	.word	0x00016a00


	//   ....[101]....
        /*0fc8*/ 	.word	0x00017ec0


	//   ....[102]....
        /*0fcc*/ 	.word	0x00019fc0


	//   ....[103]....
        /*0fd0*/ 	.word	0x00019fe0


	//   ....[104]....
        /*0fd4*/ 	.word	0x0001a070


	//   ....[105]....
        /*0fd8*/ 	.word	0x0001a090


	//   ....[106]....
        /*0fdc*/ 	.word	0x0001a110


	//   ....[107]....
        /*0fe0*/ 	.word	0x0001a130


	//   ....[108]....
        /*0fe4*/ 	.word	0x0001a1b0


	//   ....[109]....
        /*0fe8*/ 	.word	0x0001a1d0


	//   ....[110]....
        /*0fec*/ 	.word	0x0001a250


	//   ....[111]....
        /*0ff0*/ 	.word	0x0001a270


	//   ....[112]....
        /*0ff4*/ 	.word	0x0001a280


	//   ....[113]....
        /*0ff8*/ 	.word	0x0001a290


	//   ....[114]....
        /*0ffc*/ 	.word	0x0001aae0


	//   ....[115]....
        /*1000*/ 	.word	0x0001ab10


	//   ....[116]....
        /*1004*/ 	.word	0x0001abd0


	//   ....[117]....
        /*1008*/ 	.word	0x0001abe0


	//   ....[118]....
        /*100c*/ 	.word	0x0001ac70


	//   ....[119]....
        /*1010*/ 	.word	0x0001ac80


	//   ....[120]....
        /*1014*/ 	.word	0x0001ad10


	//   ....[121]....
        /*1018*/ 	.word	0x0001ad20


	//   ....[122]....
        /*101c*/ 	.word	0x0001adb0


	//   ....[123]....
        /*1020*/ 	.word	0x0001adc0


	//   ....[124]....
        /*1024*/ 	.word	0x0001ae50


	//   ....[125]....
        /*1028*/ 	.word	0x0001ae60


	//   ....[126]....
        /*102c*/ 	.word	0x0001aee0


	//   ....[127]....
        /*1030*/ 	.word	0x0001aef0


	//   ....[128]....
        /*1034*/ 	.word	0x0001af00


	//   ....[129]....
        /*1038*/ 	.word	0x0001af10


	//   ....[130]....
        /*103c*/ 	.word	0x0001b370


	//   ....[131]....
        /*1040*/ 	.word	0x0001b3a0


	//   ....[132]....
        /*1044*/ 	.word	0x0001b3f0


	//   ....[133]....
        /*1048*/ 	.word	0x0001b4b0


	//   ....[134]....
        /*104c*/ 	.word	0x0001b4c0


	//   ....[135]....
        /*1050*/ 	.word	0x0001b4f0


	//   ....[136]....
        /*1054*/ 	.word	0x0001b580


	//   ....[137]....
        /*1058*/ 	.word	0x0001b630


	//   ....[138]....
        /*105c*/ 	.word	0x0001b640


	//   ....[139]....
        /*1060*/ 	.word	0x0001b670


	//   ....[140]....
        /*1064*/ 	.word	0x0001b680


	//   ....[141]....
        /*1068*/ 	.word	0x0001b710


	//   ....[142]....
        /*106c*/ 	.word	0x0001be20


	//   ....[143]....
        /*1070*/ 	.word	0x0001be40


	//   ....[144]....
        /*1074*/ 	.word	0x0001be90


	//   ....[145]....
        /*1078*/ 	.word	0x0001bea0


	//   ....[146]....
        /*107c*/ 	.word	0x0001bee0


	//   ....[147]....
        /*1080*/ 	.word	0x0001bef0


	//   ....[148]....
        /*1084*/ 	.word	0x0001bf30


	//   ....[149]....
        /*1088*/ 	.word	0x0001bf40


	//   ....[150]....
        /*108c*/ 	.word	0x0001bf80


	//   ....[151]....
        /*1090*/ 	.word	0x0001bf90


	//   ....[152]....
        /*1094*/ 	.word	0x0001bfa0


	//   ....[153]....
        /*1098*/ 	.word	0x0001bfe0


	//   ....[154]....
        /*109c*/ 	.word	0x0001c300


	//   ....[155]....
        /*10a0*/ 	.word	0x0001c320


	//   ....[156]....
        /*10a4*/ 	.word	0x0001c330


	//   ....[157]....
        /*10a8*/ 	.word	0x0001c340


	//   ....[158]....
        /*10ac*/ 	.word	0x0001c360


	//   ....[159]....
        /*10b0*/ 	.word	0x0001c3d0


	//   ....[160]....
        /*10b4*/ 	.word	0x0001c440


	//   ....[161]....
        /*10b8*/ 	.word	0x0001c460


	//   ....[162]....
        /*10bc*/ 	.word	0x0001c470


	//   ....[163]....
        /*10c0*/ 	.word	0x0001c4d0


	//   ....[164]....
        /*10c4*/ 	.word	0x0001c4f0


	//   ....[165]....
        /*10c8*/ 	.word	0x0001c550


	//   ....[166]....
        /*10cc*/ 	.word	0x0001ca90


	//   ....[167]....
        /*10d0*/ 	.word	0x0001cac0


	//   ....[168]....
        /*10d4*/ 	.word	0x0001cb20


	//   ....[169]....
        /*10d8*/ 	.word	0x0001cb50


	//   ....[170]....
        /*10dc*/ 	.word	0x0001cb80


	//   ....[171]....
        /*10e0*/ 	.word	0x0001cbb0


	//   ....[172]....
        /*10e4*/ 	.word	0x0001cbe0


	//   ....[173]....
        /*10e8*/ 	.word	0x0001cc10


	//   ....[174]....
        /*10ec*/ 	.word	0x0001cdb0


	//   ....[175]....
        /*10f0*/ 	.word	0x0001cde0


	//   ....[176]....
        /*10f4*/ 	.word	0x0001ce10


	//   ....[177]....
        /*10f8*/ 	.word	0x0001ce40


	//   ....[178]....
        /*10fc*/ 	.word	0x0001ce70


	//   ....[179]....
        /*1100*/ 	.word	0x0001cea0


	//   ....[180]....
        /*1104*/ 	.word	0x0001cf60


	//   ....[181]....
        /*1108*/ 	.word	0x0001cf80


	//   ....[182]....
        /*110c*/ 	.word	0x0001cfa0


	//   ....[183]....
        /*1110*/ 	.word	0x0001d000


	//   ....[184]....
        /*1114*/ 	.word	0x0001da20


	//   ....[185]....
        /*1118*/ 	.word	0x0001dd40


	//   ....[186]....
        /*111c*/ 	.word	0x0001ddd0


	//   ....[187]....
        /*1120*/ 	.word	0x0001de60


	//   ....[188]....
        /*1124*/ 	.word	0x0001def0


	//   ....[189]....
        /*1128*/ 	.word	0x0001dfd0


	//   ....[190]....
        /*112c*/ 	.word	0x0001e060


	//   ....[191]....
        /*1130*/ 	.word	0x0001e100


	//   ....[192]....
        /*1134*/ 	.word	0x0001e190


	//   ....[193]....
        /*1138*/ 	.word	0x0001e280


	//   ....[194]....
        /*113c*/ 	.word	0x0001e310


	//   ....[195]....
        /*1140*/ 	.word	0x0001e3b0


	//   ....[196]....
        /*1144*/ 	.word	0x0001e440


	//   ....[197]....
        /*1148*/ 	.word	0x0001e520


	//   ....[198]....
        /*114c*/ 	.word	0x0001e5c0


	//   ....[199]....
        /*1150*/ 	.word	0x0001e650


	//   ....[200]....
        /*1154*/ 	.word	0x0001e6a0


	//   ....[201]....
        /*1158*/ 	.word	0x0001e6f0


	//   ....[202]....
        /*115c*/ 	.word	0x0001e790


	//   ....[203]....
        /*1160*/ 	.word	0x0001e820


	//   ....[204]....
        /*1164*/ 	.word	0x0001e870


	//   ....[205]....
        /*1168*/ 	.word	0x0001e8c0


	//   ....[206]....
        /*116c*/ 	.word	0x0001e9c0


	//   ....[207]....
        /*1170*/ 	.word	0x0001ea70


	//   ....[208]....
        /*1174*/ 	.word	0x0001eaf0


	//   ....[209]....
        /*1178*/ 	.word	0x0001eb60


	//   ....[210]....
        /*117c*/ 	.word	0x0001ec80


	//   ....[211]....
        /*1180*/ 	.word	0x0001edb0


	//   ....[212]....
        /*1184*/ 	.word	0x0001ee80


	//   ....[213]....
        /*1188*/ 	.word	0x0001eed0


	//   ....[214]....
        /*118c*/ 	.word	0x0001f180


	//   ....[215]....
        /*1190*/ 	.word	0x0001f1d0


	//   ....[216]....
        /*1194*/ 	.word	0x0001f260


	//   ....[217]....
        /*1198*/ 	.word	0x0001f2f0


	//   ....[218]....
        /*119c*/ 	.word	0x0001f380


	//   ....[219]....
        /*11a0*/ 	.word	0x0001f410


	//   ....[220]....
        /*11a4*/ 	.word	0x0001f4a0


	//   ....[221]....
        /*11a8*/ 	.word	0x0001f530


	//   ....[222]....
        /*11ac*/ 	.word	0x0001f5b0


	//   ....[223]....
        /*11b0*/ 	.word	0x0001f600


	//   ....[224]....
        /*11b4*/ 	.word	0x0001f6a0


	//   ....[225]....
        /*11b8*/ 	.word	0x0001f730


	//   ....[226]....
        /*11bc*/ 	.word	0x0001f7c0


	//   ....[227]....
        /*11c0*/ 	.word	0x0001f810


	//   ....[228]....
        /*11c4*/ 	.word	0x0001f8b0


	//   ....[229]....
        /*11c8*/ 	.word	0x0001f940


	//   ....[230]....
        /*11cc*/ 	.word	0x0001f9e0


	//   ....[231]....
        /*11d0*/ 	.word	0x0001fa70


	//   ....[232]....
        /*11d4*/ 	.word	0x0001fb10


	//   ....[233]....
        /*11d8*/ 	.word	0x0001fba0


	//   ....[234]....
        /*11dc*/ 	.word	0x0001fc70


	//   ....[235]....
        /*11e0*/ 	.word	0x0001ff50


	//   ....[236]....
        /*11e4*/ 	.word	0x00020040


	//   ....[237]....
        /*11e8*/ 	.word	0x000200e0


	//   ....[238]....
        /*11ec*/ 	.word	0x00020140


	//   ....[239]....
        /*11f0*/ 	.word	0x00020230


	//   ....[240]....
        /*11f4*/ 	.word	0x000202a0


	//   ....[241]....
        /*11f8*/ 	.word	0x00020390


	//   ....[242]....
        /*11fc*/ 	.word	0x00020400


	//   ....[243]....
        /*1200*/ 	.word	0x000204f0


	//   ....[244]....
        /*1204*/ 	.word	0x00020560


	//   ....[245]....
        /*1208*/ 	.word	0x00020650


	//   ....[246]....
        /*120c*/ 	.word	0x000206c0


	//   ....[247]....
        /*1210*/ 	.word	0x00020760


	//   ....[248]....
        /*1214*/ 	.word	0x00020850


	//   ....[249]....
        /*1218*/ 	.word	0x000208c0


	//   ....[250]....
        /*121c*/ 	.word	0x00020920


	//   ....[251]....
        /*1220*/ 	.word	0x00020a10


	//   ....[252]....
        /*1224*/ 	.word	0x00020a70


	//   ....[253]....
        /*1228*/ 	.word	0x00020b70


	//   ....[254]....
        /*122c*/ 	.word	0x00020bd0


	//   ....[255]....
        /*1230*/ 	.word	0x00020cd0


	//   ....[0]....
        /*1234*/ 	.word	0x00020d30


	//   ....[1]....
        /*1238*/ 	.word	0x00020e30


	//   ....[2]....
        /*123c*/ 	.word	0x00020e90


	//   ....[3]....
        /*1240*/ 	.word	0x00020f90


	//   ....[4]....
        /*1244*/ 	.word	0x00020ff0


	//   ....[5]....
        /*1248*/ 	.word	0x000210f0


	//   ....[6]....
        /*124c*/ 	.word	0x00021150


	//   ....[7]....
        /*1250*/ 	.word	0x000211f0


	//   ....[8]....
        /*1254*/ 	.word	0x00021370


	//   ....[9]....
        /*1258*/ 	.word	0x00021450


	//   ....[10]....
        /*125c*/ 	.word	0x00021500


	//   ....[11]....
        /*1260*/ 	.word	0x00021610


	//   ....[12]....
        /*1264*/ 	.word	0x00021670


	//   ....[13]....
        /*1268*/ 	.word	0x00021780


	//   ....[14]....
        /*126c*/ 	.word	0x000217e0


	//   ....[15]....
        /*1270*/ 	.word	0x000218f0


	//   ....[16]....
        /*1274*/ 	.word	0x00021950


	//   ....[17]....
        /*1278*/ 	.word	0x00021a60


	//   ....[18]....
        /*127c*/ 	.word	0x00021ac0


	//   ....[19]....
        /*1280*/ 	.word	0x00021b80


	//   ....[20]....
        /*1284*/ 	.word	0x00021ce0


	//   ....[21]....
        /*1288*/ 	.word	0x00021d80


	//   ....[22]....
        /*128c*/ 	.word	0x00021de0


	//   ....[23]....
        /*1290*/ 	.word	0x00021e90


	//   ....[24]....
        /*1294*/ 	.word	0x00021ef0


	//   ....[25]....
        /*1298*/ 	.word	0x00021fa0


	//   ....[26]....
        /*129c*/ 	.word	0x00022000


	//   ....[27]....
        /*12a0*/ 	.word	0x000220b0


	//   ....[28]....
        /*12a4*/ 	.word	0x00022110


	//   ....[29]....
        /*12a8*/ 	.word	0x000221c0


	//   ....[30]....
        /*12ac*/ 	.word	0x00022220


	//   ....[31]....
        /*12b0*/ 	.word	0x000222d0


	//   ....[32]....
        /*12b4*/ 	.word	0x000223c0


	//   ....[33]....
        /*12b8*/ 	.word	0x00022460


	//   ....[34]....
        /*12bc*/ 	.word	0x000224c0


	//   ....[35]....
        /*12c0*/ 	.word	0x00022590


	//   ....[36]....
        /*12c4*/ 	.word	0x000225f0


	//   ....[37]....
        /*12c8*/ 	.word	0x000226c0


	//   ....[38]....
        /*12cc*/ 	.word	0x00022720


	//   ....[39]....
        /*12d0*/ 	.word	0x000227f0


	//   ....[40]....
        /*12d4*/ 	.word	0x00022850


	//   ....[41]....
        /*12d8*/ 	.word	0x00022920


	//   ....[42]....
        /*12dc*/ 	.word	0x00022980


	//   ....[43]....
        /*12e0*/ 	.word	0x00022a50


	//   ....[44]....
        /*12e4*/ 	.word	0x00022ae0


	//   ....[45]....
        /*12e8*/ 	.word	0x00022b80


	//   ....[46]....
        /*12ec*/ 	.word	0x00022d00


	//   ....[47]....
        /*12f0*/ 	.word	0x00022d70


	//   ....[48]....
        /*12f4*/ 	.word	0x00022de0


	//   ....[49]....
        /*12f8*/ 	.word	0x00022e50


	//   ....[50]....
        /*12fc*/ 	.word	0x00022ec0


	//   ....[51]....
        /*1300*/ 	.word	0x00022f40


	//   ....[52]....
        /*1304*/ 	.word	0x00022fc0


	//   ....[53]....
        /*1308*/ 	.word	0x00023050


	//   ....[54]....
        /*130c*/ 	.word	0x000230c0


	//   ....[55]....
        /*1310*/ 	.word	0x00023130


	//   ....[56]....
        /*1314*/ 	.word	0x000231a0


	//   ....[57]....
        /*1318*/ 	.word	0x00023220


	//   ....[58]....
        /*131c*/ 	.word	0x00023290


	//   ....[59]....
        /*1320*/ 	.word	0x00023320


	//   ....[60]....
        /*1324*/ 	.word	0x00023380


	//   ....[61]....
        /*1328*/ 	.word	0x00023410


	//   ....[62]....
        /*132c*/ 	.word	0x00023540


	//----- nvinfo : EIATTR_REG_RECONFIG
	.align		4
.L_1542:
        /*1330*/ 	.byte	0x01, 0x54
	.zero		2


	//----- nvinfo : EIATTR_SYSCALL_OFFSETS
	.align		4
        /*1334*/ 	.byte	0x04, 0x46
        /*1336*/ 	.short	(.L_1544 - .L_1543)


	//   ....[0]....
.L_1543:
        /*1338*/ 	.word	0x00002400


	//   ....[1]....
        /*133c*/ 	.word	0x00002550


	//   ....[2]....
        /*1340*/ 	.word	0x00007230


	//   ....[3]....
        /*1344*/ 	.word	0x00007550


	//   ....[4]....
        /*1348*/ 	.word	0x00019600


	//   ....[5]....
        /*134c*/ 	.word	0x00019750


	//   ....[6]....
        /*1350*/ 	.word	0x00019840


	//   ....[7]....
        /*1354*/ 	.word	0x0001a740


	//----- nvinfo : EIATTR_MBARRIER_INSTR_OFFSETS
	.align		4
.L_1544:
        /*1358*/ 	.byte	0x04, 0x39
        /*135a*/ 	.short	(.L_1546 - .L_1545)


	//   ....[0]....
.L_1545:
        /*135c*/ 	.word	0x00000270
        /*1360*/ 	.word	0x000000ff
        /*1364*/ 	.word	0x00022800
        /*1368*/ 	.short	0x0100
        /*136a*/ 	.byte	0x08
	.zero		1


	//   ....[1]....
        /*136c*/ 	.word	0x00000280
        /*1370*/ 	.word	0x000000ff
        /*1374*/ 	.word	0x00022820
        /*1378*/ 	.short	0x0100
        /*137a*/ 	.byte	0x08
	.zero		1


	//   ....[2]....
        /*137c*/ 	.word	0x00000370
        /*1380*/ 	.word	0x000000ff
        /*1384*/ 	.word	0x00022830
        /*1388*/ 	.short	0x0100
        /*138a*/ 	.byte	0x08
	.zero		1


	//   ....[3]....
        /*138c*/ 	.word	0x00000380
        /*1390*/ 	.word	0x000000ff
        /*1394*/ 	.word	0x00022840
        /*1398*/ 	.short	0x0100
        /*139a*/ 	.byte	0x08
	.zero		1


	//   ....[4]....
        /*139c*/ 	.word	0x00000390
        /*13a0*/ 	.word	0x000000ff
        /*13a4*/ 	.word	0x00022838
        /*13a8*/ 	.short	0x0100
        /*13aa*/ 	.byte	0x08
	.zero		1


	//   ....[5]....
        /*13ac*/ 	.word	0x000003a0
        /*13b0*/ 	.word	0x000000ff
        /*13b4*/ 	.word	0x00022848
        /*13b8*/ 	.short	0x0100
        /*13ba*/ 	.byte	0x08
	.zero		1


	//   ....[6]....
        /*13bc*/ 	.word	0x000004d0
        /*13c0*/ 	.word	0x000000ff
        /*13c4*/ 	.word	0x00022850
        /*13c8*/ 	.short	0x0100
        /*13ca*/ 	.byte	0x08
	.zero		1


	//   ....[7]....
        /*13cc*/ 	.word	0x000004e0
        /*13d0*/ 	.word	0x000000ff
        /*13d4*/ 	.word	0x00022860
        /*13d8*/ 	.short	0x0100
        /*13da*/ 	.byte	0x08
	.zero		1


	//   ....[8]....
        /*13dc*/ 	.word	0x000004f0
        /*13e0*/ 	.word	0x000000ff
        /*13e4*/ 	.word	0x00022858
        /*13e8*/ 	.short	0x0100
        /*13ea*/ 	.byte	0x08
	.zero		1


	//   ....[9]....
        /*13ec*/ 	.word	0x00000500
        /*13f0*/ 	.word	0x000000ff
        /*13f4*/ 	.word	0x00022868
        /*13f8*/ 	.short	0x0100
        /*13fa*/ 	.byte	0x08
	.zero		1


	//   ....[10]....
        /*13fc*/ 	.word	0x000005f0
        /*1400*/ 	.word	0x000000ff
        /*1404*/ 	.word	0x00022870
        /*1408*/ 	.short	0x0100
        /*140a*/ 	.byte	0x06
	.zero		1


	//   ....[11]....
        /*140c*/ 	.word	0x00000600
        /*1410*/ 	.word	0x000000ff
        /*1414*/ 	.word	0x00022880
        /*1418*/ 	.short	0x0100
        /*141a*/ 	.byte	0x06
	.zero		1


	//   ....[12]....
        /*141c*/ 	.word	0x00000610
        /*1420*/ 	.word	0x000000ff
        /*1424*/ 	.word	0x00022878
        /*1428*/ 	.short	0x0100
        /*142a*/ 	.byte	0x06
	.zero		1


	//   ....[13]....
        /*142c*/ 	.word	0x00000620
        /*1430*/ 	.word	0x000000ff
        /*1434*/ 	.word	0x00022888
        /*1438*/ 	.short	0x0100
        /*143a*/ 	.byte	0x06
	.zero		1


	//   ....[14]....
        /*143c*/ 	.word	0x00000750
        /*1440*/ 	.word	0x000000ff
        /*1444*/ 	.word	0x00022890
        /*1448*/ 	.short	0x0100
        /*144a*/ 	.byte	0x08
	.zero		1


	//   ....[15]....
        /*144c*/ 	.word	0x00000760
        /*1450*/ 	.word	0x000000ff
        /*1454*/ 	.word	0x000228a0
        /*1458*/ 	.short	0x0100
        /*145a*/ 	.byte	0x08
	.zero		1


	//   ....[16]....
        /*145c*/ 	.word	0x00000770
        /*1460*/ 	.word	0x000000ff
        /*1464*/ 	.word	0x00022898
        /*1468*/ 	.short	0x0100
        /*146a*/ 	.byte	0x08
	.zero		1


	//   ....[17]....
        /*146c*/ 	.word	0x00000780
        /*1470*/ 	.word	0x000000ff
        /*1474*/ 	.word	0x000228a8
        /*1478*/ 	.short	0x0100
        /*147a*/ 	.byte	0x08
	.zero		1


	//   ....[18]....
        /*147c*/ 	.word	0x000008b0
        /*1480*/ 	.word	0x000000ff
        /*1484*/ 	.word	0x000228b0
        /*1488*/ 	.short	0x0100
        /*148a*/ 	.byte	0x08
	.zero		1


	//   ....[19]....
        /*148c*/ 	.word	0x000008c0
        /*1490*/ 	.word	0x000000ff
        /*1494*/ 	.word	0x000228c0
        /*1498*/ 	.short	0x0100
        /*149a*/ 	.byte	0x08
	.zero		1


	//   ....[20]....
        /*149c*/ 	.word	0x000008d0
        /*14a0*/ 	.word	0x000000ff
        /*14a4*/ 	.word	0x000228b8
        /*14a8*/ 	.short	0x0100
        /*14aa*/ 	.byte	0x08
	.zero		1


	//   ....[21]....
        /*14ac*/ 	.word	0x000008e0
        /*14b0*/ 	.word	0x000000ff
        /*14b4*/ 	.word	0x000228c8
        /*14b8*/ 	.short	0x0100
        /*14ba*/ 	.byte	0x08
	.zero		1


	//   ....[22]....
        /*14bc*/ 	.word	0x000037c0
        /*14c0*/ 	.word	0x00000057
        /*14c4*/ 	.word	0x00022890
        /*14c8*/ 	.short	0x010a
        /*14ca*/ 	.byte	0x3f
	.zero		1


	//   ....[23]....
        /*14cc*/ 	.word	0x00004a90
        /*14d0*/ 	.word	0x00000057
        /*14d4*/ 	.word	0x00022890
        /*14d8*/ 	.short	0x010a
        /*14da*/ 	.byte	0x3f
	.zero		1


	//   ....[24]....
        /*14dc*/ 	.word	0x00005ab0
        /*14e0*/ 	.word	0x00000057
        /*14e4*/ 	.word	0x00022890
        /*14e8*/ 	.short	0x010a
        /*14ea*/ 	.byte	0x3f
	.zero		1


	//   ....[25]....
        /*14ec*/ 	.word	0x00005f50
        /*14f0*/ 	.word	0x00000004
        /*14f4*/ 	.word	0x00000000
        /*14f8*/ 	.short	0x0101
        /*14fa*/ 	.byte	0x3f
	.zero		1


	//   ....[26]....
        /*14fc*/ 	.word	0x00005f90
        /*1500*/ 	.word	0x00000057
        /*1504*/ 	.word	0x000228b0
        /*1508*/ 	.short	0x010a
        /*150a*/ 	.byte	0x3f
	.zero		1


	//   ....[27]....
        /*150c*/ 	.word	0x000067b0
        /*1510*/ 	.word	0x00000057
        /*1514*/ 	.word	0x00000000
        /*1518*/ 	.short	0x0101
        /*151a*/ 	.byte	0x3f
	.zero		1


	//   ....[28]....
        /*151c*/ 	.word	0x000072d0
        /*1520*/ 	.word	0x00000016
        /*1524*/ 	.word	0x00022800
        /*1528*/ 	.short	0x010a
        /*152a*/ 	.byte	0x3f
	.zero		1


	//   ....[29]....
        /*152c*/ 	.word	0x00007320
        /*1530*/ 	.word	0x00000016
        /*1534*/ 	.word	0x00022800
        /*1538*/ 	.short	0x010a
        /*153a*/ 	.byte	0x3f
	.zero		1


	//   ....[30]....
        /*153c*/ 	.word	0x00007dd0
        /*1540*/ 	.word	0x00000016
        /*1544*/ 	.word	0x00022800
        /*1548*/ 	.short	0x010a
        /*154a*/ 	.byte	0x3f
	.zero		1


	//   ....[31]....
        /*154c*/ 	.word	0x00009210
        /*1550*/ 	.word	0x00000016
        /*1554*/ 	.word	0x00022800
        /*1558*/ 	.short	0x010a
        /*155a*/ 	.byte	0x3f
	.zero		1


	//   ....[32]....
        /*155c*/ 	.word	0x0000a0e0
        /*1560*/ 	.word	0x0000000c
        /*1564*/ 	.word	0x00022830
        /*1568*/ 	.short	0x010a
        /*156a*/ 	.byte	0x3f
	.zero		1


	//   ....[33]....
        /*156c*/ 	.word	0x0000a180
        /*1570*/ 	.word	0x0000000c
        /*1574*/ 	.word	0x00022830
        /*1578*/ 	.short	0x010a
        /*157a*/ 	.byte	0x3f
	.zero		1


	//   ....[34]....
        /*157c*/ 	.word	0x0000b3a0
        /*1580*/ 	.word	0x00000018
        /*1584*/ 	.word	0x00000000
        /*1588*/ 	.short	0x0101
        /*158a*/ 	.byte	0x3f
	.zero		1


	//   ....[35]....
        /*158c*/ 	.word	0x0000ba80
        /*1590*/ 	.word	0x0000000c
        /*1594*/ 	.word	0x00022850
        /*1598*/ 	.short	0x010a
        /*159a*/ 	.byte	0x3f
	.zero		1


	//   ....[36]....
        /*159c*/ 	.word	0x0000bad0
        /*15a0*/ 	.word	0x0000000c
        /*15a4*/ 	.word	0x00022850
        /*15a8*/ 	.short	0x010a
        /*15aa*/ 	.byte	0x3f
	.zero		1


	//   ....[37]....
        /*15ac*/ 	.word	0x0000bf10
        /*15b0*/ 	.word	0x0000000c
        /*15b4*/ 	.word	0x00000000
        /*15b8*/ 	.short	0x0101
        /*15ba*/ 	.byte	0x3f
	.zero		1


	//   ....[38]....
        /*15bc*/ 	.word	0x0000c0b0
        /*15c0*/ 	.word	0x0000000d
        /*15c4*/ 	.word	0x00022830
        /*15c8*/ 	.short	0x010a
        /*15ca*/ 	.byte	0x3f
	.zero		1


	//   ....[39]....
        /*15cc*/ 	.word	0x0000c110
        /*15d0*/ 	.word	0x0000000d
        /*15d4*/ 	.word	0x00022830
        /*15d8*/ 	.short	0x010a
        /*15da*/ 	.byte	0x3f
	.zero		1


	//   ....[40]....
        /*15dc*/ 	.word	0x0000d5c0
        /*15e0*/ 	.word	0x0000009d
        /*15e4*/ 	.word	0x00000000
        /*15e8*/ 	.short	0x0101
        /*15ea*/ 	.byte	0x3f
	.zero		1


	//   ....[41]....
        /*15ec*/ 	.word	0x0000e280
        /*15f0*/ 	.word	0x0000000d
        /*15f4*/ 	.word	0x00022850
        /*15f8*/ 	.short	0x010a
        /*15fa*/ 	.byte	0x3f
	.zero		1


	//   ....[42]....
        /*15fc*/ 	.word	0x0000e2d0
        /*1600*/ 	.word	0x0000000d
        /*1604*/ 	.word	0x00022850
        /*1608*/ 	.short	0x010a
        /*160a*/ 	.byte	0x3f
	.zero		1


	//   ....[43]....
        /*160c*/ 	.word	0x0000e6c0
        /*1610*/ 	.word	0x0000000d
        /*1614*/ 	.word	0x00000000
        /*1618*/ 	.short	0x0101
        /*161a*/ 	.byte	0x3f
	.zero		1


	//   ....[44]....
        /*161c*/ 	.word	0x0000e7f0
        /*1620*/ 	.word	0x0000000d
        /*1624*/ 	.word	0x00022830
        /*1628*/ 	.short	0x010a
        /*162a*/ 	.byte	0x3f
	.zero		1


	//   ....[45]....
        /*162c*/ 	.word	0x0000e850
        /*1630*/ 	.word	0x0000000d
        /*1634*/ 	.word	0x00022830
        /*1638*/ 	.short	0x010a
        /*163a*/ 	.byte	0x3f
	.zero		1


	//   ....[46]....
        /*163c*/ 	.word	0x0000fa50
        /*1640*/ 	.word	0x000000a2
        /*1644*/ 	.word	0x00000000
        /*1648*/ 	.short	0x0101
        /*164a*/ 	.byte	0x3f
	.zero		1


	//   ....[47]....
        /*164c*/ 	.word	0x000101f0
        /*1650*/ 	.word	0x0000000d
        /*1654*/ 	.word	0x00022850
        /*1658*/ 	.short	0x010a
        /*165a*/ 	.byte	0x3f
	.zero		1


	//   ....[48]....
        /*165c*/ 	.word	0x00010240
        /*1660*/ 	.word	0x0000000d
        /*1664*/ 	.word	0x00022850
        /*1668*/ 	.short	0x010a
        /*166a*/ 	.byte	0x3f
	.zero		1


	//   ....[49]....
        /*166c*/ 	.word	0x00010630
        /*1670*/ 	.word	0x0000000d
        /*1674*/ 	.word	0x00000000
        /*1678*/ 	.short	0x0101
        /*167a*/ 	.byte	0x3f
	.zero		1


	//   ....[50]....
        /*167c*/ 	.word	0x00012bb0
        /*1680*/ 	.word	0x00000003
        /*1684*/ 	.word	0x00000000
        /*1688*/ 	.short	0x0101
        /*168a*/ 	.byte	0x3f
	.zero		1


	//   ....[51]....
        /*168c*/ 	.word	0x00013750
        /*1690*/ 	.word	0x0000000a
        /*1694*/ 	.word	0x00000000
        /*1698*/ 	.short	0x0101
        /*169a*/ 	.byte	0x3f
	.zero		1


	//   ....[52]....
        /*169c*/ 	.word	0x00017fa0
        /*16a0*/ 	.word	0x00000010
        /*16a4*/ 	.word	0x00022820
        /*16a8*/ 	.short	0x010a
        /*16aa*/ 	.byte	0x3f
	.zero		1


	//   ....[53]....
        /*16ac*/ 	.word	0x00018030
        /*16b0*/ 	.word	0x00000003
        /*16b4*/ 	.word	0x000228a0
        /*16b8*/ 	.short	0x010a
        /*16ba*/ 	.byte	0x3f
	.zero		1


	//   ....[54]....
        /*16bc*/ 	.word	0x00018280
        /*16c0*/ 	.word	0x00000003
        /*16c4*/ 	.word	0x000228c0
        /*16c8*/ 	.short	0x010a
        /*16ca*/ 	.byte	0x3f
	.zero		1


	//   ....[55]....
        /*16cc*/ 	.word	0x00018890
        /*16d0*/ 	.word	0x00000009
        /*16d4*/ 	.word	0x000228a0
        /*16d8*/ 	.short	0x010a
        /*16da*/ 	.byte	0x3f
	.zero		1


	//   ....[56]....
        /*16dc*/ 	.word	0x00018ad0
        /*16e0*/ 	.word	0x00000009
        /*16e4*/ 	.word	0x000228c0
        /*16e8*/ 	.short	0x010a
        /*16ea*/ 	.byte	0x3f
	.zero		1


	//   ....[57]....
        /*16ec*/ 	.word	0x00019d90
        /*16f0*/ 	.word	0x00000016
        /*16f4*/ 	.word	0x00022840
        /*16f8*/ 	.short	0x010a
        /*16fa*/ 	.byte	0x3f
	.zero		1


	//   ....[58]....
        /*16fc*/ 	.word	0x0001a390
        /*1700*/ 	.word	0x00000016
        /*1704*/ 	.word	0x00022830
        /*1708*/ 	.short	0x0107
        /*170a*/ 	.byte	0x3f
	.zero		1


	//   ....[59]....
        /*170c*/ 	.word	0x0001a470
        /*1710*/ 	.word	0x00000016
        /*1714*/ 	.word	0x00022830
        /*1718*/ 	.short	0x0101
        /*171a*/ 	.byte	0x3f
	.zero		1


	//   ....[60]....
        /*171c*/ 	.word	0x0001b010
        /*1720*/ 	.word	0x00000010
        /*1724*/ 	.word	0x00022800
        /*1728*/ 	.short	0x0107
        /*172a*/ 	.byte	0x3f
	.zero		1


	//   ....[61]....
        /*172c*/ 	.word	0x0001b100
        /*1730*/ 	.word	0x00000010
        /*1734*/ 	.word	0x00022800
        /*1738*/ 	.short	0x0101
        /*173a*/ 	.byte	0x3f
	.zero		1


	//   ....[62]....
        /*173c*/ 	.word	0x0001b120
        /*1740*/ 	.word	0x00000010
        /*1744*/ 	.word	0x00022820
        /*1748*/ 	.short	0x010a
        /*174a*/ 	.byte	0x3f
	.zero		1


	//   ....[63]....
        /*174c*/ 	.word	0x0001b1b0
        /*1750*/ 	.word	0x00000016
        /*1754*/ 	.word	0x00022860
        /*1758*/ 	.short	0x010a
        /*175a*/ 	.byte	0x3f
	.zero		1


	//   ....[64]....
        /*175c*/ 	.word	0x0001b890
        /*1760*/ 	.word	0x00000016
        /*1764*/ 	.word	0x00022850
        /*1768*/ 	.short	0x0107
        /*176a*/ 	.byte	0x3f
	.zero		1


	//   ....[65]....
        /*176c*/ 	.word	0x0001b960
        /*1770*/ 	.word	0x00000016
        /*1774*/ 	.word	0x00022850
        /*1778*/ 	.short	0x0101
        /*177a*/ 	.byte	0x3f
	.zero		1


	//   ....[66]....
        /*177c*/ 	.word	0x0001bca0
        /*1780*/ 	.word	0x00000006
        /*1784*/ 	.word	0x00022840
        /*1788*/ 	.short	0x010a
        /*178a*/ 	.byte	0x3f
	.zero		1


	//   ....[67]....
        /*178c*/ 	.word	0x0001c060
        /*1790*/ 	.word	0x00000006
        /*1794*/ 	.word	0x00022830
        /*1798*/ 	.short	0x0107
        /*179a*/ 	.byte	0x3f
	.zero		1


	//   ....[68]....
        /*179c*/ 	.word	0x0001c120
        /*17a0*/ 	.word	0x00000006
        /*17a4*/ 	.word	0x00022830
        /*17a8*/ 	.short	0x0101
        /*17aa*/ 	.byte	0x3f
	.zero		1


	//   ....[69]....
        /*17ac*/ 	.word	0x0001c150
        /*17b0*/ 	.word	0x00000006
        /*17b4*/ 	.word	0x00022860
        /*17b8*/ 	.short	0x010a
        /*17ba*/ 	.byte	0x3f
	.zero		1


	//   ....[70]....
        /*17bc*/ 	.word	0x0001c650
        /*17c0*/ 	.word	0x00000006
        /*17c4*/ 	.word	0x00022850
        /*17c8*/ 	.short	0x0107
        /*17ca*/ 	.byte	0x3f
	.zero		1


	//   ....[71]....
        /*17cc*/ 	.word	0x0001c710
        /*17d0*/ 	.word	0x00000006
        /*17d4*/ 	.word	0x00022850
        /*17d8*/ 	.short	0x0101
        /*17da*/ 	.byte	0x3f
	.zero		1


	//   ....[72]....
        /*17dc*/ 	.word	0x0001d9a0
        /*17e0*/ 	.word	0x00000005
        /*17e4*/ 	.word	0x00022820
        /*17e8*/ 	.short	0x010a
        /*17ea*/ 	.byte	0x3f
	.zero		1


	//   ....[73]....
        /*17ec*/ 	.word	0x0001db10
        /*17f0*/ 	.word	0x00000003
        /*17f4*/ 	.word	0x00022840
        /*17f8*/ 	.short	0x010a
        /*17fa*/ 	.byte	0x3f
	.zero		1


	//   ....[74]....
        /*17fc*/ 	.word	0x0001dbb0
        /*1800*/ 	.word	0x00000013
        /*1804*/ 	.word	0x00022840
        /*1808*/ 	.short	0x010a
        /*180a*/ 	.byte	0x3f
	.zero		1


	//   ....[75]....
        /*180c*/ 	.word	0x0001dbf0
        /*1810*/ 	.word	0x00000003
        /*1814*/ 	.word	0x00022860
        /*1818*/ 	.short	0x010a
        /*181a*/ 	.byte	0x3f
	.zero		1


	//   ....[76]....
        /*181c*/ 	.word	0x0001dc30
        /*1820*/ 	.word	0x00000013
        /*1824*/ 	.word	0x00022860
        /*1828*/ 	.short	0x010a
        /*182a*/ 	.byte	0x3f
	.zero		1


	//   ....[77]....
        /*182c*/ 	.word	0x0001dc90
        /*1830*/ 	.word	0x00000057
        /*1834*/ 	.word	0x00022890
        /*1838*/ 	.short	0x010a
        /*183a*/ 	.byte	0x3f
	.zero		1


	//   ....[78]....
        /*183c*/ 	.word	0x0001df20
        /*1840*/ 	.word	0x00000057
        /*1844*/ 	.word	0x00022890
        /*1848*/ 	.short	0x010a
        /*184a*/ 	.byte	0x3f
	.zero		1


	//   ....[79]....
        /*184c*/ 	.word	0x0001e1d0
        /*1850*/ 	.word	0x00000057
        /*1854*/ 	.word	0x00022890
        /*1858*/ 	.short	0x010a
        /*185a*/ 	.byte	0x3f
	.zero		1


	//   ....[80]....
        /*185c*/ 	.word	0x0001e480
        /*1860*/ 	.word	0x00000057
        /*1864*/ 	.word	0x000228b0
        /*1868*/ 	.short	0x010a
        /*186a*/ 	.byte	0x3f
	.zero		1


	//   ....[81]....
        /*186c*/ 	.word	0x0001e900
        /*1870*/ 	.word	0x00000016
        /*1874*/ 	.word	0x00022800
        /*1878*/ 	.short	0x010a
        /*187a*/ 	.byte	0x3f
	.zero		1


	//   ....[82]....
        /*187c*/ 	.word	0x0001ef00
        /*1880*/ 	.word	0x00000016
        /*1884*/ 	.word	0x00022800
        /*1888*/ 	.short	0x010a
        /*188a*/ 	.byte	0x3f
	.zero		1


	//   ....[83]....
        /*188c*/ 	.word	0x0001ef50
        /*1890*/ 	.word	0x0000000c
        /*1894*/ 	.word	0x00022830
        /*1898*/ 	.short	0x010a
        /*189a*/ 	.byte	0x3f
	.zero		1


	//   ....[84]....
        /*189c*/ 	.word	0x0001efa0
        /*18a0*/ 	.word	0x0000000c
        /*18a4*/ 	.word	0x00022850
        /*18a8*/ 	.short	0x010a
        /*18aa*/ 	.byte	0x3f
	.zero		1


	//   ....[85]....
        /*18ac*/ 	.word	0x0001eff0
        /*18b0*/ 	.word	0x0000000d
        /*18b4*/ 	.word	0x00022830
        /*18b8*/ 	.short	0x010a
        /*18ba*/ 	.byte	0x3f
	.zero		1


	//   ....[86]....
        /*18bc*/ 	.word	0x0001f040
        /*18c0*/ 	.word	0x0000000d
        /*18c4*/ 	.word	0x00022850
        /*18c8*/ 	.short	0x010a
        /*18ca*/ 	.byte	0x3f
	.zero		1


	//   ....[87]....
        /*18cc*/ 	.word	0x0001f090
        /*18d0*/ 	.word	0x0000000d
        /*18d4*/ 	.word	0x00022830
        /*18d8*/ 	.short	0x010a
        /*18da*/ 	.byte	0x3f
	.zero		1


	//   ....[88]....
        /*18dc*/ 	.word	0x0001f0e0
        /*18e0*/ 	.word	0x0000000d
        /*18e4*/ 	.word	0x00022850
        /*18e8*/ 	.short	0x010a
        /*18ea*/ 	.byte	0x3f
	.zero		1


	//   ....[89]....
        /*18ec*/ 	.word	0x0001fd30
        /*18f0*/ 	.word	0x00000010
        /*18f4*/ 	.word	0x00022820
        /*18f8*/ 	.short	0x010a
        /*18fa*/ 	.byte	0x3f
	.zero		1


	//   ....[90]....
        /*18fc*/ 	.word	0x0001fd80
        /*1900*/ 	.word	0x00000003
        /*1904*/ 	.word	0x000228a0
        /*1908*/ 	.short	0x010a
        /*190a*/ 	.byte	0x3f
	.zero		1


	//   ....[91]....
        /*190c*/ 	.word	0x0001fdd0
        /*1910*/ 	.word	0x00000003
        /*1914*/ 	.word	0x000228c0
        /*1918*/ 	.short	0x010a
        /*191a*/ 	.byte	0x3f
	.zero		1


	//   ....[92]....
        /*191c*/ 	.word	0x0001fe20
        /*1920*/ 	.word	0x00000009
        /*1924*/ 	.word	0x000228a0
        /*1928*/ 	.short	0x010a
        /*192a*/ 	.byte	0x3f
	.zero		1


	//   ....[93]....
        /*192c*/ 	.word	0x0001fe70
        /*1930*/ 	.word	0x00000009
        /*1934*/ 	.word	0x000228c0
        /*1938*/ 	.short	0x010a
        /*193a*/ 	.byte	0x3f
	.zero		1


	//   ....[94]....
        /*193c*/ 	.word	0x0001ff90
        /*1940*/ 	.word	0x00000016
        /*1944*/ 	.word	0x00022840
        /*1948*/ 	.short	0x010a
        /*194a*/ 	.byte	0x3f
	.zero		1


	//   ....[95]....
        /*194c*/ 	.word	0x00021270
        /*1950*/ 	.word	0x00000010
        /*1954*/ 	.word	0x00022820
        /*1958*/ 	.short	0x010a
        /*195a*/ 	.byte	0x3f
	.zero		1


	//   ....[96]....
        /*195c*/ 	.word	0x000212c0
        /*1960*/ 	.word	0x00000016
        /*1964*/ 	.word	0x00022860
        /*1968*/ 	.short	0x010a
        /*196a*/ 	.byte	0x3f
	.zero		1


	//   ....[97]....
        /*196c*/ 	.word	0x00021c30
        /*1970*/ 	.word	0x00000006
        /*1974*/ 	.word	0x00022840
        /*1978*/ 	.short	0x010a
        /*197a*/ 	.byte	0x3f
	.zero		1


	//   ....[98]....
        /*197c*/ 	.word	0x00022310
        /*1980*/ 	.word	0x00000006
        /*1984*/ 	.word	0x00022860
        /*1988*/ 	.short	0x010a
        /*198a*/ 	.byte	0x3f
	.zero		1


	//   ....[99]....
        /*198c*/ 	.word	0x00023460
        /*1990*/ 	.word	0x00000005
        /*1994*/ 	.word	0x00022820
        /*1998*/ 	.short	0x010a
        /*199a*/ 	.byte	0x3f
	.zero		1


	//   ....[100]....
        /*199c*/ 	.word	0x00023600
        /*19a0*/ 	.word	0x00000003
        /*19a4*/ 	.word	0x00022840
        /*19a8*/ 	.short	0x010a
        /*19aa*/ 	.byte	0x3f
	.zero		1


	//   ....[101]....
        /*19ac*/ 	.word	0x00023650
        /*19b0*/ 	.word	0x00000013
        /*19b4*/ 	.word	0x00022840
        /*19b8*/ 	.short	0x010a
        /*19ba*/ 	.byte	0x3f
	.zero		1


	//   ....[102]....
        /*19bc*/ 	.word	0x000236a0
        /*19c0*/ 	.word	0x00000003
        /*19c4*/ 	.word	0x00022860
        /*19c8*/ 	.short	0x010a
        /*19ca*/ 	.byte	0x3f
	.zero		1


	//----- nvinfo : EIATTR_NUM_MBARRIERS
	.align		4
.L_1546:
        /*19cc*/ 	.byte	0x03, 0x38
        /*19ce*/ 	.short	0x0016


	//----- nvinfo : EIATTR_EXIT_INSTR_OFFSETS
	.align		4
        /*19d0*/ 	.byte	0x04, 0x1c
        /*19d2*/ 	.short	(.L_1548 - .L_1547)


	//   ....[0]....
.L_1547:
        /*19d4*/ 	.word	0x0001dc80


	//----- nvinfo : EIATTR_MAX_THREADS
	.align		4
.L_1548:
        /*19d8*/ 	.byte	0x04, 0x05
        /*19da*/ 	.short	(.L_1550 - .L_1549)
.L_1549:
        /*19dc*/ 	.word	0x00000180
        /*19e0*/ 	.word	0x00000001
        /*19e4*/ 	.word	0x00000001


	//----- nvinfo : EIATTR_CRS_STACK_SIZE
	.align		4
.L_1550:
        /*19e8*/ 	.byte	0x04, 0x1e
        /*19ea*/ 	.short	(.L_1552 - .L_1551)
.L_1551:
        /*19ec*/ 	.word	0x00000000


	//----- nvinfo : EIATTR_CBANK_PARAM_SIZE
	.align		4
.L_1552:
        /*19f0*/ 	.byte	0x03, 0x19
        /*19f2*/ 	.short	0x0af0


	//----- nvinfo : EIATTR_PARAM_CBANK
	.align		4
        /*19f4*/ 	.byte	0x04, 0x0a
        /*19f6*/ 	.short	(.L_1554 - .L_1553)
	.align		4
.L_1553:
        /*19f8*/ 	.word	index@(.nv.constant0._ZN7cutlass13device_kernelIN5flash11enable_sm90INS1_16FlashAttnFwdSm90INS1_25CollectiveMainloopFwdSm90ILi2EN4cute5tupleIJNS5_1CILi1EEES8_S8_EEENS6_IJNS7_ILi128EEENS7_ILi96EEENS7_ILi64EEEEEELi256ENS_6half_tEfNS_4arch4Sm90ELb1ELb0ELb0ELb1ELb1ELb1ELb0ELb1ELb0ELb1ELb1ELb0EEENS1_21CollectiveEpilogueFwdINS6_IJSA_NS7_ILi256EEESB_EEES9_SE_SG_Li256ELb1ELb1ELb1ELb0EEENS1_36VarlenDynamicPersistentTileSchedulerILi128ELi96ELi256ELi128ELb1ELb1ELb1ELb1ELb1ELb1EEEEEEEEEvNT_6ParamsE)
        /*19fc*/ 	.short	0x0210
        /*19fe*/ 	.short	0x0af0


	//----- nvinfo : EIATTR_SW_WAR
	.align		4
.L_1554:
        /*1a00*/ 	.byte	0x04, 0x36
        /*1a02*/ 	.short	(.L_1556 - .L_1555)
.L_1555:
        /*1a04*/ 	.word	0x00000008
.L_1556:


//--------------------- .nv.info._ZN7cutlass13device_kernelIN5flash11enable_sm90INS1_16FlashAttnFwdSm90INS1_25CollectiveMainloopFwdSm90ILi2EN4cute5tupleIJNS5_1CILi1EEES8_S8_EEENS6_IJNS7_ILi128EEENS7_ILi96EEENS7_ILi64EEEEEELi256ENS_6half_tEfNS_4arch4Sm90ELb1ELb0ELb0ELb1ELb1ELb0ELb1ELb1ELb0ELb1ELb1ELb0EEENS1_21CollectiveEpilogueFwdINS6_IJSA_NS7_ILi256EEESB_EEES9_SE_SG_Li256ELb1ELb1ELb1ELb0EEENS1_36VarlenDynamicPersistentTileSchedulerILi128ELi96ELi256ELi128ELb1ELb1ELb1ELb1ELb1ELb1EEEEEEEEEvNT_6ParamsE --------------------------
	.section	.nv.info._ZN7cutlass13device_kernelIN5flash11enable_sm90INS1_16FlashAttnFwdSm90INS1_25CollectiveMainloopFwdSm90ILi2EN4cute5tupleIJNS5_1CILi1EEES8_S8_EEENS6_IJNS7_ILi128EEENS7_ILi96EEENS7_ILi64EEEEEELi256ENS_6half_tEfNS_4arch4Sm90ELb1ELb0ELb0ELb1ELb1ELb0ELb1ELb1ELb0ELb1ELb1ELb0EEENS1_21CollectiveEpilogueFwdINS6_IJSA_NS7_ILi256EEESB_EEES9_SE_SG_Li256ELb1ELb1ELb1ELb0EEENS1_36VarlenDynamicPersistentTileSchedulerILi128ELi96ELi256ELi128ELb1ELb1ELb1ELb1ELb1ELb1EEEEEEEEEvNT_6ParamsE,"",@"SHT_CUDA_INFO"
	.sectionflags	@""
	.align	4


	//----- nvinfo : EIATTR_CUDA_API_VERSION
	.align		4
        /*0000*/ 	.byte	0x04, 0x37
        /*0002*/ 	.short	(.L_1558 - .L_1557)
.L_1557:
        /*0004*/ 	.word	0x00000082


	//----- nvinfo : EIATTR_KPARAM_INFO
	.align		4
.L_1558:
        /*0008*/ 	.byte	0x04, 0x17
        /*000a*/ 	.short	(.L_1560 - .L_1559)
.L_1559:
        /*000c*/ 	.word	0x00000000
        /*0010*/ 	.short	0x0000
        /*0012*/ 	.short	0x0070
        /*0014*/ 	.byte	0x00, 0xf0, 0x01, 0x2e


	//----- nvinfo : EIATTR_SPARSE_MMA_MASK
	.align		4
.L_1560:
        /*0018*/ 	.byte	0x03, 0x50
        /*001a*/ 	.short	0x0000


	//----- nvinfo : EIATTR_MAXREG_COUNT
	.align		4
        /*001c*/ 	.byte	0x03, 0x1b
        /*001e*/ 	.short	0x00a8


	//----- nvinfo : EIATTR_NUM_BARRIERS
	.align		4
        /*0020*/ 	.byte	0x02, 0x4c
        /*0022*/ 	.byte	0x10
	.zero		1


	//----- nvinfo : EIATTR_EXTERNS
	.align		4
        /*0024*/ 	.byte	0x04, 0x0f
        /*0026*/ 	.short	(.L_1562 - .L_1561)


	//   ....[0]....
	.align		4
.L_1561:
        /*0028*/ 	.word	index@(__assertfail)


	//----- nvinfo : EIATTR_ANNOTATIONS
	.align		4
.L_1562:
        /*002c*/ 	.byte	0x04, 0x55
        /*002e*/ 	.short	(.L_1564 - .L_1563)


	//   ....[0]....
.L_1563:
        /* <DEDUP_REMOVED lines=26> */


	//----- nvinfo : EIATTR_MERCURY_ISA_VERSION
	.align		4
.L_1564:
        /*01b8*/ 	.byte	0x03, 0x5f
        /*01ba*/ 	.short	0x0101


	//----- nvinfo : EIATTR_UNUSED_LOAD_BYTE_OFFSET
	.align		4
        /*01bc*/ 	.byte	0x04, 0x44
        /*01be*/ 	.short	(.L_1566 - .L_1565)


	//   ....[0]....
.L_1565:
        /*01c0*/ 	.word	0x000009a0
        /*01c4*/ 	.word	0x0000fff0


	//   ....[1]....
        /*01c8*/ 	.word	0x0000a140
        /*01cc*/ 	.word	0x0000fff0


	//----- nvinfo : EIATTR_INT_WARP_WIDE_INSTR_OFFSETS
	.align		4
.L_1566:
        /*01d0*/ 	.byte	0x04, 0x31
        /*01d2*/ 	.short	(.L_1568 - .L_1567)


	//   ....[0]....
.L_1567:
        /*01d4*/ 	.word	0x000000c0


	//   ....[1]....
        /*01d8*/ 	.word	0x000000d0


	//   ....[2]....
        /*01dc*/ 	.word	0x000000e0


	//   ....[3]....
        /*01e0*/ 	.word	0x00000180


	//   ....[4]....
        /*01e4*/ 	.word	0x00010360


	//   ....[5]....
        /*01e8*/ 	.word	0x000103f0


	//   ....[6]....
        /*01ec*/ 	.word	0x000142b0


	//   ....[7]....
        /*01f0*/ 	.word	0x00014340


	//----- nvinfo : EIATTR_COOP_GROUP_MASK_REGIDS
	.align		4
.L_1568:
        /*01f4*/ 	.byte	0x04, 0x29
        /*01f6*/ 	.short	(.L_1570 - .L_1569)


	//   ....[0]....
.L_1569:
        /*01f8*/ 	.word	0xffffffff


	//   ....[1]....
        /*01fc*/ 	.word	0xffffffff


	//   ....[2]....
        /*0200*/ 	.word	0xffffffff


	//   ....[3]....
        /*0204*/ 	.word	0xffffffff


	//   ....[4]....
        /*0208*/ 	.word	0xffffffff


	//   ....[5]....
        /*020c*/ 	.word	0xffffffff


	//   ....[6]....
        /*0210*/ 	.word	0xffffffff


	//   ....[7]....
        /*0214*/ 	.word	0xffffffff


	//   ....[8]....
        /*0218*/ 	.word	0xffffffff


	//   ....[9]....
        /*021c*/ 	.word	0xffffffff


	//   ....[10]....
        /*0220*/ 	.word	0xffffffff


	//   ....[11]....
        /*0224*/ 	.word	0xffffffff


	//   ....[12]....
        /*0228*/ 	.word	0xffffffff


	//   ....[13]....
        /*022c*/ 	.word	0xffffffff


	//   ....[14]....
        /*0230*/ 	.word	0xffffffff


	//   ....[15]....
        /*0234*/ 	.word	0xffffffff


	//   ....[16]....
        /*0238*/ 	.word	0xffffffff


	//   ....[17]....
        /*023c*/ 	.word	0xffffffff


	//   ....[18]....
        /*0240*/ 	.word	0xffffffff


	//   ....[19]....
        /*0244*/ 	.word	0xffffffff


	//   ....[20]....
        /*0248*/ 	.word	0xffffffff


	//   ....[21]....
        /*024c*/ 	.word	0xffffffff


	//   ....[22]....
        /*0250*/ 	.word	0xffffffff


	//   ....[23]....
        /*0254*/ 	.word	0xffffffff


	//   ....[24]....
        /*0258*/ 	.word	0xffffffff


	//   ....[25]....
        /*025c*/ 	.word	0xffffffff


	//   ....[26]....
        /*0260*/ 	.word	0xffffffff


	//   ....[27]....
        /*0264*/ 	.word	0xffffffff


	//   ....[28]....
        /*0268*/ 	.word	0xffffffff


	//   ....[29]....
        /*026c*/ 	.word	0xffffffff


	//   ....[30]....
        /*0270*/ 	.word	0xffffffff


	//   ....[31]....
        /*0274*/ 	.word	0xffffffff


	//   ....[32]....
        /*0278*/ 	.word	0xffffffff


	//   ....[33]....
        /*027c*/ 	.word	0xffffffff


	//   ....[34]....
        /*0280*/ 	.word	0xffffffff


	//   ....[35]....
        /*0284*/ 	.word	0xffffffff


	//   ....[36]....
        /*0288*/ 	.word	0xffffffff


	//   ....[37]....
        /*028c*/ 	.word	0xffffffff


	//   ....[38]....
        /*0290*/ 	.word	0xffffffff


	//   ....[39]....
        /*0294*/ 	.word	0xffffffff


	//   ....[40]....
        /*0298*/ 	.word	0xffffffff


	//   ....[41]....
        /*029c*/ 	.word	0xffffffff


	//   ....[42]....
        /*02a0*/ 	.word	0xffffffff


	//   ....[43]....
        /*02a4*/ 	.word	0xffffffff


	//   ....[44]....
        /*02a8*/ 	.word	0xffffffff


	//   ....[45]....
        /*02ac*/ 	.word	0xffffffff


	//   ....[46]....
        /*02b0*/ 	.word	0xffffffff


	//   ....[47]....
        /*02b4*/ 	.word	0xffffffff


	//   ....[48]....
        /*02b8*/ 	.word	0xffffffff


	//   ....[49]....
        /*02bc*/ 	.word	0xffffffff


	//   ....[50]....
        /*02c0*/ 	.word	0xffffffff


	//   ....[51]....
        /*02c4*/ 	.word	0xffffffff


	//   ....[52]....
        /*02c8*/ 	.word	0xffffffff


	//   ....[53]....
        /*02cc*/ 	.word	0xffffffff


	//   ....[54]....
        /*02d0*/ 	.word	0xffffffff


	//   ....[55]....
        /*02d4*/ 	.word	0xffffffff


	//   ....[56]....
        /*02d8*/ 	.word	0xffffffff


	//   ....[57]....
        /*02dc*/ 	.word	0xffffffff


	//   ....[58]....
        /*02e0*/ 	.word	0xffffffff


	//   ....[59]....
        /*02e4*/ 	.word	0xffffffff


	//   ....[60]....
        /*02e8*/ 	.word	0xffffffff


	//   ....[61]....
        /*02ec*/ 	.word	0xffffffff


	//   ....[62]....
        /*02f0*/ 	.word	0xffffffff


	//   ....[63]....
        /*02f4*/ 	.word	0xffffffff


	//   ....[64]....
        /*02f8*/ 	.word	0xffffffff


	//   ....[65]....
        /*02fc*/ 	.word	0xffffffff


	//   ....[66]....
        /*0300*/ 	.word	0xffffffff


	//   ....[67]....
        /*0304*/ 	.word	0xffffffff


	//   ....[68]....
        /*0308*/ 	.word	0xffffffff


	//   ....[69]....
        /*030c*/ 	.word	0xffffffff


	//   ....[70]....
        /*0310*/ 	.word	0xffffffff


	//   ....[71]....
        /*0314*/ 	.word	0xffffffff


	//   ....[72]....
        /*0318*/ 	.word	0xffffffff


	//   ....[73]....
        /*031c*/ 	.word	0xffffffff


	//   ....[74]....
        /*0320*/ 	.word	0xffffffff


	//   ....[75]....
        /*0324*/ 	.word	0xffffffff


	//   ....[76]....
        /*0328*/ 	.word	0xffffffff


	//   ....[77]....
        /*032c*/ 	.word	0xffffffff


	//   ....[78]....
        /*0330*/ 	.word	0xffffffff


	//   ....[79]....
        /*0334*/ 	.word	0xffffffff


	//   ....[80]....
        /*0338*/ 	.word	0xffffffff


	//   ....[81]....
        /*033c*/ 	.word	0xffffffff


	//   ....[82]....
        /*0340*/ 	.word	0xffffffff


	//   ....[83]....
        /*0344*/ 	.word	0xffffffff


	//   ....[84]....
        /*0348*/ 	.word	0xffffffff


	//   ....[85]....
        /*034c*/ 	.word	0xffffffff


	//   ....[86]....
        /*0350*/ 	.word	0xffffffff


	//   ....[87]....
        /*0354*/ 	.word	0xffffffff


	//   ....[88]....
        /*0358*/ 	.word	0xffffffff


	//   ....[89]....
        /*035c*/ 	.word	0xffffffff


	//   ....[90]....
        /*0360*/ 	.word	0xffffffff


	//   ....[91]....
        /*0364*/ 	.word	0xffffffff


	//   ....[92]....
        /*0368*/ 	.word	0xffffffff


	//   ....[93]....
        /*036c*/ 	.word	0xffffffff


	//   ....[94]....
        /*0370*/ 	.word	0xffffffff


	//   ....[95]....
        /*0374*/ 	.word	0xffffffff


	//   ....[96]....
        /*0378*/ 	.word	0xffffffff


	//   ....[97]....
        /*037c*/ 	.word	0xffffffff


	//   ....[98]....
        /*0380*/ 	.word	0xffffffff


	//   ....[99]....
        /*0384*/ 	.word	0xffffffff


	//   ....[100]....
        /*0388*/ 	.word	0xffffffff


	//   ....[101]....
        /*038c*/ 	.word	0xffffffff


	//   ....[102]....
        /*0390*/ 	.word	0xffffffff


	//   ....[103]....
        /*0394*/ 	.word	0xffffffff


	//   ....[104]....
        /*0398*/ 	.word	0xffffffff


	//   ....[105]....
        /*039c*/ 	.word	0xffffffff


	//   ....[106]....
        /*03a0*/ 	.word	0xffffffff


	//   ....[107]....
        /*03a4*/ 	.word	0xffffffff


	//   ....[108]....
        /*03a8*/ 	.word	0xffffffff


	//   ....[109]....
        /*03ac*/ 	.word	0xffffffff


	//   ....[110]....
        /*03b0*/ 	.word	0xffffffff


	//   ....[111]....
        /*03b4*/ 	.word	0xffffffff


	//   ....[112]....
        /*03b8*/ 	.word	0xffffffff


	//   ....[113]....
        /*03bc*/ 	.word	0xffffffff


	//   ....[114]....
        /*03c0*/ 	.word	0xffffffff


	//   ....[115]....
        /*03c4*/ 	.word	0xffffffff


	//   ....[116]....
        /*03c8*/ 	.word	0xffffffff


	//   ....[117]....
        /*03cc*/ 	.word	0xffffffff


	//   ....[118]....
        /*03d0*/ 	.word	0xffffffff


	//   ....[119]....
        /*03d4*/ 	.word	0xffffffff


	//   ....[120]....
        /*03d8*/ 	.word	0xffffffff


	//   ....[121]....
        /*03dc*/ 	.word	0xffffffff


	//   ....[122]....
        /*03e0*/ 	.word	0xffffffff


	//   ....[123]....
        /*03e4*/ 	.word	0xffffffff


	//   ....[124]....
        /*03e8*/ 	.word	0xffffffff


	//   ....[125]....
        /*03ec*/ 	.word	0xffffffff


	//   ....[126]....
        /*03f0*/ 	.word	0xffffffff


	//   ....[127]....
        /*03f4*/ 	.word	0xffffffff


	//   ....[128]....
        /*03f8*/ 	.word	0xffffffff


	//   ....[129]....
        /*03fc*/ 	.word	0xffffffff


	//   ....[130]....
        /*0400*/ 	.word	0xffffffff


	//   ....[131]....
        /*0404*/ 	.word	0xffffffff


	//   ....[132]....
        /*0408*/ 	.word	0xffffffff


	//   ....[133]....
        /*040c*/ 	.word	0xffffffff


	//   ....[134]....
        /*0410*/ 	.word	0xffffffff


	//   ....[135]....
        /*0414*/ 	.word	0xffffffff


	//   ....[136]....
        /*0418*/ 	.word	0xffffffff


	//   ....[137]....
        /*041c*/ 	.word	0xffffffff


	//   ....[138]....
        /*0420*/ 	.word	0xffffffff


	//   ....[139]....
        /*0424*/ 	.word	0xffffffff


	//   ....[140]....
        /*0428*/ 	.word	0xffffffff


	//   ....[141]....
        /*042c*/ 	.word	0xffffffff


	//   ....[142]....
        /*0430*/ 	.word	0xffffffff


	//   ....[143]....
        /*0434*/ 	.word	0xffffffff


	//   ....[144]....
        /*0438*/ 	.word	0xffffffff


	//   ....[145]....
        /*043c*/ 	.word	0xffffffff


	//   ....[146]....
        /*0440*/ 	.word	0xffffffff


	//   ....[147]....
        /*0444*/ 	.word	0xffffffff


	//   ....[148]....
        /*0448*/ 	.word	0xffffffff


	//   ....[149]....
        /*044c*/ 	.word	0xffffffff


	//   ....[150]....
        /*0450*/ 	.word	0xffffffff


	//   ....[151]....
        /*0454*/ 	.word	0xffffffff


	//   ....[152]....
        /*0458*/ 	.word	0xffffffff


	//   ....[153]....
        /*045c*/ 	.word	0xffffffff


	//   ....[154]....
        /*0460*/ 	.word	0xffffffff


	//   ....[155]....
        /*0464*/ 	.word	0xffffffff


	//   ....[156]....
        /*0468*/ 	.word	0xffffffff


	//   ....[157]....
        /*046c*/ 	.word	0xffffffff


	//   ....[158]....
        /*0470*/ 	.word	0xffffffff


	//   ....[159]....
        /*0474*/ 	.word	0xffffffff


	//   ....[160]....
        /*0478*/ 	.word	0xffffffff


	//   ....[161]....
        /*047c*/ 	.word	0xffffffff


	//   ....[162]....
        /*0480*/ 	.word	0xffffffff


	//   ....[163]....
        /*0484*/ 	.word	0xffffffff


	//   ....[164]....
        /*0488*/ 	.word	0xffffffff


	//   ....[165]....
        /*048c*/ 	.word	0xffffffff


	//   ....[166]....
        /*0490*/ 	.word	0xffffffff


	//   ....[167]....
        /*0494*/ 	.word	0x0500000f


	//   ....[168]....
        /*0498*/ 	.word	0x0500000f


	//   ....[169]....
        /*049c*/ 	.word	0x0500000f


	//   ....[170]....
        /*04a0*/ 	.word	0x0500000f


	//   ....[171]....
        /*04a4*/ 	.word	0x0500000f


	//   ....[172]....
        /*04a8*/ 	.word	0x0500000f


	//   ....[173]....
        /*04ac*/ 	.word	0x0500000f


	//   ....[174]....
        /*04b0*/ 	.word	0x0500000f


	//   ....[175]....
        /*04b4*/ 	.word	0x0500000f


	//   ....[176]....
        /*04b8*/ 	.word	0x0500000f


	//   ....[177]....
        /*04bc*/ 	.word	0x0500000f


	//   ....[178]....
        /*04c0*/ 	.word	0x0500000f


	//   ....[179]....
        /*04c4*/ 	.word	0x0500000f


	//   ....[180]....
        /*04c8*/ 	.word	0x0500000f


	//   ....[181]....
        /*04cc*/ 	.word	0x0500000f


	//   ....[182]....
        /*04d0*/ 	.word	0x0500000f


	//   ....[183]....
        /*04d4*/ 	.word	0x0500000f


	//   ....[184]....
        /*04d8*/ 	.word	0x0500000f


	//   ....[185]....
        /*04dc*/ 	.word	0x0500000f


	//   ....[186]....
        /*04e0*/ 	.word	0x0500000f


	//   ....[187]....
        /*04e4*/ 	.word	0x0500000f


	//   ....[188]....
        /*04e8*/ 	.word	0x0500000f


	//   ....[189]....
        /*04ec*/ 	.word	0x0500000f


	//   ....[190]....
        /*04f0*/ 	.word	0x0500000f


	//   ....[191]....
        /*04f4*/ 	.word	0x0500000f


	//   ....[192]....
        /*04f8*/ 	.word	0x0500000f


	//   ....[193]....
        /*04fc*/ 	.word	0x0500000f


	//   ....[194]....
        /*0500*/ 	.word	0x0500000f


	//   ....[195]....
        /*0504*/ 	.word	0x0500000f


	//   ....[196]....
        /*0508*/ 	.word	0x0500000f


	//   ....[197]....
        /*050c*/ 	.word	0x0500000f


	//   ....[198]....
        /*0510*/ 	.word	0x0500000f


	//   ....[199]....
        /*0514*/ 	.word	0x0500000f


	//   ....[200]....
        /*0518*/ 	.word	0x0500000f


	//   ....[201]....
        /*051c*/ 	.word	0x0500000f


	//   ....[202]....
        /*0520*/ 	.word	0x0500000f


	//   ....[203]....
        /*0524*/ 	.word	0x0500000f


	//   ....[204]....
        /*0528*/ 	.word	0x0500000f


	//   ....[205]....
        /*052c*/ 	.word	0x0500000f


	//   ....[206]....
        /*0530*/ 	.word	0x0500000f


	//   ....[207]....
        /*0534*/ 	.word	0x0500000f


	//   ....[208]....
        /*0538*/ 	.word	0x0500000f


	//   ....[209]....
        /*053c*/ 	.word	0x0500000f


	//   ....[210]....
        /*0540*/ 	.word	0x0500000f


	//   ....[211]....
        /*0544*/ 	.word	0x0500000f


	//   ....[212]....
        /*0548*/ 	.word	0x0500000f


	//   ....[213]....
        /*054c*/ 	.word	0x0500000f


	//   ....[214]....
        /*0550*/ 	.word	0x0500000f


	//   ....[215]....
        /*0554*/ 	.word	0x0500000f


	//   ....[216]....
        /*0558*/ 	.word	0x0500000f


	//   ....[217]....
        /*055c*/ 	.word	0x0500000f


	//   ....[218]....
        /*0560*/ 	.word	0x0500000f


	//   ....[219]....
        /*0564*/ 	.word	0x0500000f


	//   ....[220]....
        /*0568*/ 	.word	0x0500000f


	//   ....[221]....
        /*056c*/ 	.word	0x0500000f


	//   ....[222]....
        /*0570*/ 	.word	0x0500000f


	//   ....[223]....
        /*0574*/ 	.word	0x0500000f


	//   ....[224]....
        /*0578*/ 	.word	0x0500000f


	//   ....[225]....
        /*057c*/ 	.word	0x0500000f


	//   ....[226]....
        /*0580*/ 	.word	0x0500000f


	//   ....[227]....
        /*0584*/ 	.word	0x0500000f


	//   ....[228]....
        /*0588*/ 	.word	0x0500000f


	//   ....[229]....
        /*058c*/ 	.word	0x0500000f


	//   ....[230]....
        /*0590*/ 	.word	0x0500000f


	//   ....[231]....
        /*0594*/ 	.word	0x0500000f


	//   ....[232]....
        /*0598*/ 	.word	0x0500000f


	//   ....[233]....
        /*059c*/ 	.word	0x0500000f


	//   ....[234]....
        /*05a0*/ 	.word	0x0500000f


	//   ....[235]....
        /*05a4*/ 	.word	0x0500000f


	//   ....[236]....
        /*05a8*/ 	.word	0x0500000f


	//   ....[237]....
        /*05ac*/ 	.word	0x0500000f


	//   ....[238]....
        /*05b0*/ 	.word	0x0500000f


	//   ....[239]....
        /*05b4*/ 	.word	0x0500000f


	//   ....[240]....
        /*05b8*/ 	.word	0x0500000f


	//   ....[241]....
        /*05bc*/ 	.word	0x0500000f


	//   ....[242]....
        /*05c0*/ 	.word	0x0500000f


	//   ....[243]....
        /*05c4*/ 	.word	0x0500000f


	//   ....[244]....
        /*05c8*/ 	.word	0x0500000f


	//   ....[245]....
        /*05cc*/ 	.word	0x0500000f


	//   ....[246]....
        /*05d0*/ 	.word	0x0500000f


	//   ....[247]....
        /*05d4*/ 	.word	0x0500000f


	//   ....[248]....
        /*05d8*/ 	.word	0x0500000f


	//   ....[249]....
        /*05dc*/ 	.word	0x0500000f


	//   ....[250]....
        /*05e0*/ 	.word	0x0500000f


	//   ....[251]....
        /*05e4*/ 	.word	0x0500000f


	//   ....[252]....
        /*05e8*/ 	.word	0x0500000f


	//   ....[253]....
        /*05ec*/ 	.word	0x0500000f


	//   ....[254]....
        /*05f0*/ 	.word	0x0500000f


	//   ....[255]....
        /*05f4*/ 	.word	0x0500000f


	//   ....[0]....
        /*05f8*/ 	.word	0x0500000f


	//   ....[1]....
        /*05fc*/ 	.word	0x0500000f


	//   ....[2]....
        /*0600*/ 	.word	0x0500000f


	//   ....[3]....
        /*0604*/ 	.word	0x0500000f


	//   ....[4]....
        /*0608*/ 	.word	0x0500000f


	//   ....[5]....
        /*060c*/ 	.word	0x0500000f


	//   ....[6]....
        /*0610*/ 	.word	0x0500000f


	//   ....[7]....
        /*0614*/ 	.word	0x0500000f


	//   ....[8]....
        /*0618*/ 	.word	0x0500000f


	//   ....[9]....
        /*061c*/ 	.word	0x0500000f


	//   ....[10]....
        /*0620*/ 	.word	0x0500000f


	//----- nvinfo : EIATTR_COOP_GROUP_INSTR_OFFSETS
	.align		4
.L_1570:
        /*0624*/ 	.byte	0x04, 0x28
        /*0626*/ 	.short	(.L_1572 - .L_1571)


	//   ....[0]....
.L_1571:
        /*0628*/ 	.word	0x00000080


	//   ....[1]....
        /*062c*/ 	.word	0x00000090


	//   ....[2]....
        /*0630*/ 	.word	0x000002f0


	//   ....[3]....
        /*0634*/ 	.word	0x00000450


	//   ....[4]....
        /*0638*/ 	.word	0x00000570


	//   ....[5]....
        /*063c*/ 	.word	0x000006d0


	//   ....[6]....
        /*0640*/ 	.word	0x00001df0


	//   ....[7]....
        /*0644*/ 	.word	0x00002fb0


	//   ....[8]....
        /*0648*/ 	.word	0x00002fe0


	//   ....[9]....
        /*064c*/ 	.word	0x00003690


	//   ....[10]....
        /*0650*/ 	.word	0x00003800


	//   ....[11]....
        /*0654*/ 	.word	0x00003970


	//   ....[12]....
        /*0658*/ 	.word	0x00003ae0


	//   ....[13]....
        /*065c*/ 	.word	0x000052c0


	//   ....[14]....
        /*0660*/ 	.word	0x000052e0


	//   ....[15]....
        /*0664*/ 	.word	0x00005800


	//   ....[16]....
        /*0668*/ 	.word	0x00005900


	//   ....[17]....
        /*066c*/ 	.word	0x00006350


	//   ....[18]....
        /*0670*/ 	.word	0x000063b0


	//   ....[19]....
        /*0674*/ 	.word	0x00007f00


	//   ....[20]....
        /*0678*/ 	.word	0x00007f20


	//   ....[21]....
        /*067c*/ 	.word	0x00008790


	//   ....[22]....
        /*0680*/ 	.word	0x000087e0


	//   ....[23]....
        /*0684*/ 	.word	0x000096f0


	//   ....[24]....
        /*0688*/ 	.word	0x00009700


	//   ....[25]....
        /*068c*/ 	.word	0x00009740


	//   ....[26]....
        /*0690*/ 	.word	0x00009750


	//   ....[27]....
        /*0694*/ 	.word	0x0000b200


	//   ....[28]....
        /*0698*/ 	.word	0x0000b210


	//   ....[29]....
        /*069c*/ 	.word	0x0000b220


	//   ....[30]....
        /*06a0*/ 	.word	0x0000b230


	//   ....[31]....
        /*06a4*/ 	.word	0x0000bce0


	//   ....[32]....
        /*06a8*/ 	.word	0x0000bd00


	//   ....[33]....
        /*06ac*/ 	.word	0x0000bea0


	//   ....[34]....
        /*06b0*/ 	.word	0x0000bec0


	//   ....[35]....
        /*06b4*/ 	.word	0x0000c000


	//   ....[36]....
        /*06b8*/ 	.word	0x0000c020


	//   ....[37]....
        /*06bc*/ 	.word	0x0000c170


	//   ....[38]....
        /*06c0*/ 	.word	0x0000c190


	//   ....[39]....
        /*06c4*/ 	.word	0x0000c6a0


	//   ....[40]....
        /*06c8*/ 	.word	0x0000c6e0


	//   ....[41]....
        /*06cc*/ 	.word	0x0000d1c0


	//   ....[42]....
        /*06d0*/ 	.word	0x0000d1d0


	//   ....[43]....
        /*06d4*/ 	.word	0x0000e370


	//   ....[44]....
        /*06d8*/ 	.word	0x0000e3a0


	//   ....[45]....
        /*06dc*/ 	.word	0x0000e510


	//   ....[46]....
        /*06e0*/ 	.word	0x0000e530


	//   ....[47]....
        /*06e4*/ 	.word	0x0000e670


	//   ....[48]....
        /*06e8*/ 	.word	0x0000e690


	//   ....[49]....
        /*06ec*/ 	.word	0x0000e7e0


	//   ....[50]....
        /*06f0*/ 	.word	0x0000e800


	//   ....[51]....
        /*06f4*/ 	.word	0x0000e9e0


	//   ....[52]....
        /*06f8*/ 	.word	0x0000ebd0


	//   ....[53]....
        /*06fc*/ 	.word	0x0000ec00


	//   ....[54]....
        /*0700*/ 	.word	0x0000ec30


	//   ....[55]....
        /*0704*/ 	.word	0x0000ec60


	//   ....[56]....
        /*0708*/ 	.word	0x0000ec90


	//   ....[57]....
        /*070c*/ 	.word	0x0000ecc0


	//   ....[58]....
        /*0710*/ 	.word	0x0000ee30


	//   ....[59]....
        /*0714*/ 	.word	0x0000ee60


	//   ....[60]....
        /*0718*/ 	.word	0x0000ee90


	//   ....[61]....
        /*071c*/ 	.word	0x0000eec0


	//   ....[62]....
        /*0720*/ 	.word	0x0000eef0


	//   ....[63]....
        /*0724*/ 	.word	0x0000ef20


	//   ....[64]....
        /*0728*/ 	.word	0x0000efb0


	//   ....[65]....
        /*072c*/ 	.word	0x0000efe0


	//   ....[66]....
        /*0730*/ 	.word	0x0000eff0


	//   ....[67]....
        /*0734*/ 	.word	0x0000f030


	//   ....[68]....
        /*0738*/ 	.word	0x00010f30


	//   ....[69]....
        /*073c*/ 	.word	0x00010f50


	//   ....[70]....
        /*0740*/ 	.word	0x00010fe0


	//   ....[71]....
        /*0744*/ 	.word	0x00011000


	//   ....[72]....
        /*0748*/ 	.word	0x00011080


	//   ....[73]....
        /*074c*/ 	.word	0x000110a0


	//   ....[74]....
        /*0750*/ 	.word	0x00011120


	//   ....[75]....
        /*0754*/ 	.word	0x00011140


	//   ....[76]....
        /*0758*/ 	.word	0x000111c0


	//   ....[77]....
        /*075c*/ 	.word	0x000111e0


	//   ....[78]....
        /*0760*/ 	.word	0x000111f0


	//   ....[79]....
        /*0764*/ 	.word	0x00011200


	//   ....[80]....
        /*0768*/ 	.word	0x00011980


	//   ....[81]....
        /*076c*/ 	.word	0x000119a0


	//   ....[82]....
        /*0770*/ 	.word	0x000119b0


	//   ....[83]....
        /*0774*/ 	.word	0x000119c0


	//   ....[84]....
        /*0778*/ 	.word	0x000119d0


	//   ....[85]....
        /*077c*/ 	.word	0x000119f0


	//   ....[86]....
        /*0780*/ 	.word	0x00011ab0


	//   ....[87]....
        /*0784*/ 	.word	0x00011b50


	//   ....[88]....
        /*0788*/ 	.word	0x00011b70


	//   ....[89]....
        /*078c*/ 	.word	0x00011bd0


	//   ....[90]....
        /*0790*/ 	.word	0x00011c40


	//   ....[91]....
        /*0794*/ 	.word	0x00011c60


	//   ....[92]....
        /*0798*/ 	.word	0x00011c70


	//   ....[93]....
        /*079c*/ 	.word	0x00011ca0


	//   ....[94]....
        /*07a0*/ 	.word	0x00011d30


	//   ....[95]....
        /*07a4*/ 	.word	0x00011d70


	//   ....[96]....
        /*07a8*/ 	.word	0x00012470


	//   ....[97]....
        /*07ac*/ 	.word	0x000124a0


	//   ....[98]....
        /*07b0*/ 	.word	0x000124c0


	//   ....[99]....
        /*07b4*/ 	.word	0x000124f0


	//   ....[100]....
        /*07b8*/ 	.word	0x00012560


	//   ....[101]....
        /*07bc*/ 	.word	0x00012590


	//   ....[102]....
        /*07c0*/ 	.word	0x000126a0


	//   ....[103]....
        /*07c4*/ 	.word	0x000126c0


	//   ....[104]....
        /*07c8*/ 	.word	0x00012750


	//   ....[105]....
        /*07cc*/ 	.word	0x00012770


	//   ....[106]....
        /*07d0*/ 	.word	0x000127e0


	//   ....[107]....
        /*07d4*/ 	.word	0x00012800


	//   ....[108]....
        /*07d8*/ 	.word	0x00012860


	//   ....[109]....
        /*07dc*/ 	.word	0x00012890


	//   ....[110]....
        /*07e0*/ 	.word	0x00012910


	//   ....[111]....
        /*07e4*/ 	.word	0x00012970


	//   ....[112]....
        /*07e8*/ 	.word	0x00012ea0


	//   ....[113]....
        /*07ec*/ 	.word	0x00012ec0


	//   ....[114]....
        /*07f0*/ 	.word	0x00012f10


	//   ....[115]....
        /*07f4*/ 	.word	0x00012fd0


	//   ....[116]....
        /*07f8*/ 	.word	0x00012fe0


	//   ....[117]....
        /*07fc*/ 	.word	0x00013010


	//   ....[118]....
        /*0800*/ 	.word	0x000130a0


	//   ....[119]....
        /*0804*/ 	.word	0x00013150


	//   ....[120]....
        /*0808*/ 	.word	0x00013160


	//   ....[121]....
        /*080c*/ 	.word	0x00013190


	//   ....[122]....
        /*0810*/ 	.word	0x000131a0


	//   ....[123]....
        /*0814*/ 	.word	0x00013230


	//   ....[124]....
        /*0818*/ 	.word	0x00013930


	//   ....[125]....
        /*081c*/ 	.word	0x00013950


	//   ....[126]....
        /*0820*/ 	.word	0x00013960


	//   ....[127]....
        /*0824*/ 	.word	0x000139a0


	//   ....[128]....
        /*0828*/ 	.word	0x000139b0


	//   ....[129]....
        /*082c*/ 	.word	0x000139f0


	//   ....[130]....
        /*0830*/ 	.word	0x00013a00


	//   ....[131]....
        /*0834*/ 	.word	0x00013a40


	//   ....[132]....
        /*0838*/ 	.word	0x00013a50


	//   ....[133]....
        /*083c*/ 	.word	0x00013a90


	//   ....[134]....
        /*0840*/ 	.word	0x00013aa0


	//   ....[135]....
        /*0844*/ 	.word	0x00013ab0


	//   ....[136]....
        /*0848*/ 	.word	0x00013df0


	//   ....[137]....
        /*084c*/ 	.word	0x00013e10


	//   ....[138]....
        /*0850*/ 	.word	0x00013e20


	//   ....[139]....
        /*0854*/ 	.word	0x00013e30


	//   ....[140]....
        /*0858*/ 	.word	0x00013e40


	//   ....[141]....
        /*085c*/ 	.word	0x00013e60


	//   ....[142]....
        /*0860*/ 	.word	0x00013ed0


	//   ....[143]....
        /*0864*/ 	.word	0x00013f00


	//   ....[144]....
        /*0868*/ 	.word	0x00013f10


	//   ....[145]....
        /*086c*/ 	.word	0x00013f80


	//   ....[146]....
        /*0870*/ 	.word	0x00013f90


	//   ....[147]....
        /*0874*/ 	.word	0x00014090


	//   ....[148]....
        /*0878*/ 	.word	0x00014570


	//   ....[149]....
        /*087c*/ 	.word	0x000145a0


	//   ....[150]....
        /*0880*/ 	.word	0x00014600


	//   ....[151]....
        /*0884*/ 	.word	0x00014630


	//   ....[152]....
        /*0888*/ 	.word	0x00014660


	//   ....[153]....
        /*088c*/ 	.word	0x00014690


	//   ....[154]....
        /*0890*/ 	.word	0x000146c0


	//   ....[155]....
        /*0894*/ 	.word	0x000146f0


	//   ....[156]....
        /*0898*/ 	.word	0x00014890


	//   ....[157]....
        /*089c*/ 	.word	0x000148c0


	//   ....[158]....
        /*08a0*/ 	.word	0x000148f0


	//   ....[159]....
        /*08a4*/ 	.word	0x00014920


	//   ....[160]....
        /*08a8*/ 	.word	0x00014950


	//   ....[161]....
        /*08ac*/ 	.word	0x00014980


	//   ....[162]....
        /*08b0*/ 	.word	0x00014a40


	//   ....[163]....
        /*08b4*/ 	.word	0x00014a60


	//   ....[164]....
        /*08b8*/ 	.word	0x00014a80


	//   ....[165]....
        /*08bc*/ 	.word	0x00014ae0


	//   ....[166]....
        /*08c0*/ 	.word	0x00015500


	//   ....[167]....
        /*08c4*/ 	.word	0x00015b10


	//   ....[168]....
        /*08c8*/ 	.word	0x00015c00


	//   ....[169]....
        /*08cc*/ 	.word	0x00015ca0


	//   ....[170]....
        /*08d0*/ 	.word	0x00015d00


	//   ....[171]....
        /*08d4*/ 	.word	0x00015df0


	//   ....[172]....
        /*08d8*/ 	.word	0x00015e60


	//   ....[173]....
        /*08dc*/ 	.word	0x00015f50


	//   ....[174]....
        /*08e0*/ 	.word	0x00015fc0


	//   ....[175]....
        /*08e4*/ 	.word	0x000160b0


	//   ....[176]....
        /*08e8*/ 	.word	0x00016120


	//   ....[177]....
        /*08ec*/ 	.word	0x00016210


	//   ....[178]....
        /*08f0*/ 	.word	0x00016280


	//   ....[179]....
        /*08f4*/ 	.word	0x00016320


	//   ....[180]....
        /*08f8*/ 	.word	0x00016420


	//   ....[181]....
        /*08fc*/ 	.word	0x00016470


	//   ....[182]....
        /*0900*/ 	.word	0x000164d0


	//   ....[183]....
        /*0904*/ 	.word	0x000165f0


	//   ....[184]....
        /*0908*/ 	.word	0x00016670


	//   ....[185]....
        /*090c*/ 	.word	0x00016760


	//   ....[186]....
        /*0910*/ 	.word	0x000167e0


	//   ....[187]....
        /*0914*/ 	.word	0x000168d0


	//   ....[188]....
        /*0918*/ 	.word	0x000169e0


	//   ....[189]....
        /*091c*/ 	.word	0x00016a50


	//   ....[190]....
        /*0920*/ 	.word	0x00016b60


	//   ....[191]....
        /*0924*/ 	.word	0x00016bd0


	//   ....[192]....
        /*0928*/ 	.word	0x00016c50


	//   ....[193]....
        /*092c*/ 	.word	0x00016d40


	//   ....[194]....
        /*0930*/ 	.word	0x00016db0


	//   ....[195]....
        /*0934*/ 	.word	0x00016e80


	//   ....[196]....
        /*0938*/ 	.word	0x00016f20


	//   ....[197]....
        /*093c*/ 	.word	0x00016fc0


	//   ....[198]....
        /*0940*/ 	.word	0x00017020


	//   ....[199]....
        /*0944*/ 	.word	0x00017110


	//   ....[200]....
        /*0948*/ 	.word	0x00017220


	//   ....[201]....
        /*094c*/ 	.word	0x00017270


	//   ....[202]....
        /*0950*/ 	.word	0x000172d0


	//   ....[203]....
        /*0954*/ 	.word	0x000173d0


	//   ....[204]....
        /*0958*/ 	.word	0x000174e0


	//   ....[205]....
        /*095c*/ 	.word	0x00017530


	//   ....[206]....
        /*0960*/ 	.word	0x00017590


	//   ....[207]....
        /*0964*/ 	.word	0x00017690


	//   ....[208]....
        /*0968*/ 	.word	0x000177a0


	//   ....[209]....
        /*096c*/ 	.word	0x000177f0


	//   ....[210]....
        /*0970*/ 	.word	0x00017850


	//   ....[211]....
        /*0974*/ 	.word	0x00017940


	//   ....[212]....
        /*0978*/ 	.word	0x00017a70


	//   ....[213]....
        /*097c*/ 	.word	0x00017b50


	//   ....[214]....
        /*0980*/ 	.word	0x00017be0


	//   ....[215]....
        /*0984*/ 	.word	0x00017cf0


	//   ....[216]....
        /*0988*/ 	.word	0x00017d50


	//   ....[217]....
        /*098c*/ 	.word	0x00017e60


	//   ....[218]....
        /*0990*/ 	.word	0x00017ec0


	//   ....[219]....
        /*0994*/ 	.word	0x00017fd0


	//   ....[220]....
        /*0998*/ 	.word	0x00018030


	//   ....[221]....
        /*099c*/ 	.word	0x00018140


	//   ....[222]....
        /*09a0*/ 	.word	0x000181a0


	//   ....[223]....
        /*09a4*/ 	.word	0x00018260


	//   ....[224]....
        /*09a8*/ 	.word	0x000183c0


	//   ....[225]....
        /*09ac*/ 	.word	0x00018460


	//   ....[226]....
        /*09b0*/ 	.word	0x000184c0


	//   ....[227]....
        /*09b4*/ 	.word	0x00018570


	//   ....[228]....
        /*09b8*/ 	.word	0x000185d0


	//   ....[229]....
        /*09bc*/ 	.word	0x00018680


	//   ....[230]....
        /*09c0*/ 	.word	0x000186e0


	//   ....[231]....
        /*09c4*/ 	.word	0x00018790


	//   ....[232]....
        /*09c8*/ 	.word	0x000187f0


	//   ....[233]....
        /*09cc*/ 	.word	0x000188a0


	//   ....[234]....
        /*09d0*/ 	.word	0x00018900


	//   ....[235]....
        /*09d4*/ 	.word	0x000189b0


	//   ....[236]....
        /*09d8*/ 	.word	0x00018a90


	//   ....[237]....
        /*09dc*/ 	.word	0x00018b30


	//   ....[238]....
        /*09e0*/ 	.word	0x00018b90


	//   ....[239]....
        /*09e4*/ 	.word	0x00018c60


	//   ....[240]....
        /*09e8*/ 	.word	0x00018cc0


	//   ....[241]....
        /*09ec*/ 	.word	0x00018d90


	//   ....[242]....
        /*09f0*/ 	.word	0x00018df0


	//   ....[243]....
        /*09f4*/ 	.word	0x00018ed0


	//   ....[244]....
        /*09f8*/ 	.word	0x00018f30


	//   ....[245]....
        /*09fc*/ 	.word	0x00019000


	//   ....[246]....
        /*0a00*/ 	.word	0x00019060


	//   ....[247]....
        /*0a04*/ 	.word	0x00019130


	//   ....[248]....
        /*0a08*/ 	.word	0x000191c0


	//   ....[249]....
        /*0a0c*/ 	.word	0x00019260


	//   ....[250]....
        /*0a10*/ 	.word	0x000193e0


	//   ....[251]....
        /*0a14*/ 	.word	0x00019450


	//   ....[252]....
        /*0a18*/ 	.word	0x000194c0


	//   ....[253]....
        /*0a1c*/ 	.word	0x00019530


	//   ....[254]....
        /*0a20*/ 	.word	0x000195a0


	//   ....[255]....
        /*0a24*/ 	.word	0x00019620


	//   ....[0]....
        /*0a28*/ 	.word	0x000196a0


	//   ....[1]....
        /*0a2c*/ 	.word	0x00019730


	//   ....[2]....
        /*0a30*/ 	.word	0x000197a0


	//   ....[3]....
        /*0a34*/ 	.word	0x00019810


	//   ....[4]....
        /*0a38*/ 	.word	0x00019880


	//   ....[5]....
        /*0a3c*/ 	.word	0x00019900


	//   ....[6]....
        /*0a40*/ 	.word	0x00019970


	//   ....[7]....
        /*0a44*/ 	.word	0x00019a00


	//   ....[8]....
        /*0a48*/ 	.word	0x00019a60


	//   ....[9]....
        /*0a4c*/ 	.word	0x00019af0


	//   ....[10]....
        /*0a50*/ 	.word	0x00019c20


	//----- nvinfo : EIATTR_REG_RECONFIG
	.align		4
.L_1572:
        /*0a54*/ 	.byte	0x01, 0x54
	.zero		2


	//----- nvinfo : EIATTR_SYSCALL_OFFSETS
	.align		4
        /*0a58*/ 	.byte	0x04, 0x46
        /*0a5a*/ 	.short	(.L_1574 - .L_1573)


	//   ....[0]....
.L_1573:
        /*0a5c*/ 	.word	0x00001ff0


	//   ....[1]....
        /*0a60*/ 	.word	0x00010550


	//   ....[2]....
        /*0a64*/ 	.word	0x000106a0


	//   ....[3]....
        /*0a68*/ 	.word	0x00010790


	//   ....[4]....
        /*0a6c*/ 	.word	0x00011590


	//   ....[5]....
        /*0a70*/ 	.word	0x000120c0


	//----- nvinfo : EIATTR_MBARRIER_INSTR_OFFSETS
	.align		4
.L_1574:
        /*0a74*/ 	.byte	0x04, 0x39
        /*0a76*/ 	.short	(.L_1576 - .L_1575)


	//   ....[0]....
.L_1575:
        /*0a78*/ 	.word	0x00000190
        /*0a7c*/ 	.word	0x000000ff
        /*0a80*/ 	.word	0x00032400
        /*0a84*/ 	.short	0x0100
        /*0a86*/ 	.byte	0x08
	.zero		1


	//   ....[1]....
        /*0a88*/ 	.word	0x000001a0
        /*0a8c*/ 	.word	0x000000ff
        /*0a90*/ 	.word	0x00032410
        /*0a94*/ 	.short	0x0100
        /*0a96*/ 	.byte	0x08
	.zero		1


	//   ....[2]....
        /*0a98*/ 	.word	0x000001b0
        /*0a9c*/ 	.word	0x000000ff
        /*0aa0*/ 	.word	0x00032420
        /*0aa4*/ 	.short	0x0100
        /*0aa6*/ 	.byte	0x08
	.zero		1


	//   ....[3]....
        /*0aa8*/ 	.word	0x000002a0
        /*0aac*/ 	.word	0x000000ff
        /*0ab0*/ 	.word	0x00032430
        /*0ab4*/ 	.short	0x0100
        /*0ab6*/ 	.byte	0x08
	.zero		1


	//   ....[4]....
        /*0ab8*/ 	.word	0x000002b0
        /*0abc*/ 	.word	0x000000ff
        /*0ac0*/ 	.word	0x00032440
        /*0ac4*/ 	.short	0x0100
        /*0ac6*/ 	.byte	0x08
	.zero		1


	//   ....[5]....
        /*0ac8*/ 	.word	0x000002c0
        /*0acc*/ 	.word	0x000000ff
        /*0ad0*/ 	.word	0x00032438
        /*0ad4*/ 	.short	0x0100
        /*0ad6*/ 	.byte	0x08
	.zero		1


	//   ....[6]....
        /*0ad8*/ 	.word	0x000002d0
        /*0adc*/ 	.word	0x000000ff
        /*0ae0*/ 	.word	0x00032448
        /*0ae4*/ 	.short	0x0100
        /*0ae6*/ 	.byte	0x08
	.zero		1


	//   ....[7]....
        /*0ae8*/ 	.word	0x00000400
        /*0aec*/ 	.word	0x000000ff
        /*0af0*/ 	.word	0x00032450
        /*0af4*/ 	.short	0x0100
        /*0af6*/ 	.byte	0x08
	.zero		1


	//   ....[8]....
        /*0af8*/ 	.word	0x00000410
        /*0afc*/ 	.word	0x000000ff
        /*0b00*/ 	.word	0x00032460
        /*0b04*/ 	.short	0x0100
        /*0b06*/ 	.byte	0x08
	.zero		1


	//   ....[9]....
        /*0b08*/ 	.word	0x00000420
        /*0b0c*/ 	.word	0x000000ff
        /*0b10*/ 	.word	0x00032458
        /*0b14*/ 	.short	0x0100
        /*0b16*/ 	.byte	0x08
	.zero		1


	//   ....[10]....
        /*0b18*/ 	.word	0x00000430
        /*0b1c*/ 	.word	0x000000ff
        /*0b20*/ 	.word	0x00032468
        /*0b24*/ 	.short	0x0100
        /*0b26*/ 	.byte	0x08
	.zero		1


	//   ....[11]....
        /*0b28*/ 	.word	0x00000520
        /*0b2c*/ 	.word	0x000000ff
        /*0b30*/ 	.word	0x00032470
        /*0b34*/ 	.short	0x0100
        /*0b36*/ 	.byte	0x06
	.zero		1


	//   ....[12]....
        /*0b38*/ 	.word	0x00000530
        /*0b3c*/ 	.word	0x000000ff
        /*0b40*/ 	.word	0x00032480
        /*0b44*/ 	.short	0x0100
        /*0b46*/ 	.byte	0x06
	.zero		1


	//   ....[13]....
        /*0b48*/ 	.word	0x00000540
        /*0b4c*/ 	.word	0x000000ff
        /*0b50*/ 	.word	0x00032478
        /*0b54*/ 	.short	0x0100
        /*0b56*/ 	.byte	0x06
	.zero		1


	//   ....[14]....
        /*0b58*/ 	.word	0x00000550
        /*0b5c*/ 	.word	0x000000ff
        /*0b60*/ 	.word	0x00032488
        /*0b64*/ 	.short	0x0100
        /*0b66*/ 	.byte	0x06
	.zero		1


	//   ....[15]....
        /*0b68*/ 	.word	0x00000680
        /*0b6c*/ 	.word	0x000000ff
        /*0b70*/ 	.word	0x00032490
        /*0b74*/ 	.short	0x0100
        /*0b76*/ 	.byte	0x08
	.zero		1


	//   ....[16]....
        /*0b78*/ 	.word	0x00000690
        /*0b7c*/ 	.word	0x000000ff
        /*0b80*/ 	.word	0x000324a0
        /*0b84*/ 	.short	0x0100
        /*0b86*/ 	.byte	0x08
	.zero		1


	//   ....[17]....
        /*0b88*/ 	.word	0x000006a0
        /*0b8c*/ 	.word	0x000000ff
        /*0b90*/ 	.word	0x00032498
        /*0b94*/ 	.short	0x0100
        /*0b96*/ 	.byte	0x08
	.zero		1


	//   ....[18]....
        /*0b98*/ 	.word	0x000006b0
        /*0b9c*/ 	.word	0x000000ff
        /*0ba0*/ 	.word	0x000324a8
        /*0ba4*/ 	.short	0x0100
        /*0ba6*/ 	.byte	0x08
	.zero		1


	//   ....[19]....
        /*0ba8*/ 	.word	0x000007f0
        /*0bac*/ 	.word	0x000000ff
        /*0bb0*/ 	.word	0x000324b0
        /*0bb4*/ 	.short	0x0100
        /*0bb6*/ 	.byte	0x08
	.zero		1


	//   ....[20]....
        /*0bb8*/ 	.word	0x00000800
        /*0bbc*/ 	.word	0x000000ff
        /*0bc0*/ 	.word	0x000324c0
        /*0bc4*/ 	.short	0x0100
        /*0bc6*/ 	.byte	0x08
	.zero		1


	//   ....[21]....
        /*0bc8*/ 	.word	0x00000810
        /*0bcc*/ 	.word	0x000000ff
        /*0bd0*/ 	.word	0x000324b8
        /*0bd4*/ 	.short	0x0100
        /*0bd6*/ 	.byte	0x08
	.zero		1


	//   ....[22]....
        /*0bd8*/ 	.word	0x00000820
        /*0bdc*/ 	.word	0x000000ff
        /*0be0*/ 	.word	0x000324c8
        /*0be4*/ 	.short	0x0100
        /*0be6*/ 	.byte	0x08
	.zero		1


	//   ....[23]....
        /*0be8*/ 	.word	0x000020d0
        /*0bec*/ 	.word	0x00000003
        /*0bf0*/ 	.word	0x00032400
        /*0bf4*/ 	.short	0x010a
        /*0bf6*/ 	.byte	0x3f
	.zero		1


	//   ....[24]....
        /*0bf8*/ 	.word	0x000021b0
        /*0bfc*/ 	.word	0x000000ff
        /*0c00*/ 	.word	0x00032430
        /*0c04*/ 	.short	0x010a
        /*0c06*/ 	.byte	0x06
	.zero		1


	//   ....[25]....
        /*0c08*/ 	.word	0x000021f0
        /*0c0c*/ 	.word	0x000000ff
        /*0c10*/ 	.word	0x00032430
        /*0c14*/ 	.short	0x010a
        /*0c16*/ 	.byte	0x06
	.zero		1


	//   ....[26]....
        /*0c18*/ 	.word	0x000024f0
        /*0c1c*/ 	.word	0x00000003
        /*0c20*/ 	.word	0x00032410
        /*0c24*/ 	.short	0x010a
        /*0c26*/ 	.byte	0x3f
	.zero		1


	//   ....[27]....
        /*0c28*/ 	.word	0x00002530
        /*0c2c*/ 	.word	0x000000ff
        /*0c30*/ 	.word	0x00032450
        /*0c34*/ 	.short	0x010a
        /*0c36*/ 	.byte	0x06
	.zero		1


	//   ....[28]....
        /*0c38*/ 	.word	0x00002570
        /*0c3c*/ 	.word	0x000000ff
        /*0c40*/ 	.word	0x00032450
        /*0c44*/ 	.short	0x010a
        /*0c46*/ 	.byte	0x06
	.zero		1


	//   ....[29]....
        /*0c48*/ 	.word	0x00002f40
        /*0c4c*/ 	.word	0x000000ff
        /*0c50*/ 	.word	0x00000000
        /*0c54*/ 	.short	0x0101
        /*0c56*/ 	.byte	0x04
	.zero		1


	//   ....[30]....
        /*0c58*/ 	.word	0x00004740
        /*0c5c*/ 	.word	0x000000ff
        /*0c60*/ 	.word	0x00000000
        /*0c64*/ 	.short	0x0101
        /*0c66*/ 	.byte	0x06
	.zero		1


	//   ....[31]....
        /*0c68*/ 	.word	0x00004890
        /*0c6c*/ 	.word	0x000000ff
        /*0c70*/ 	.word	0x00032430
        /*0c74*/ 	.short	0x010a
        /*0c76*/ 	.byte	0x04
	.zero		1


	//   ....[32]....
        /*0c78*/ 	.word	0x000048d0
        /*0c7c*/ 	.word	0x000000ff
        /*0c80*/ 	.word	0x00032430
        /*0c84*/ 	.short	0x010a
        /*0c86*/ 	.byte	0x04
	.zero		1


	//   ....[33]....
        /*0c88*/ 	.word	0x00004ae0
        /*0c8c*/ 	.word	0x000000ff
        /*0c90*/ 	.word	0x00032450
        /*0c94*/ 	.short	0x010a
        /*0c96*/ 	.byte	0x04
	.zero		1


	//   ....[34]....
        /*0c98*/ 	.word	0x00004b20
        /*0c9c*/ 	.word	0x000000ff
        /*0ca0*/ 	.word	0x00032450
        /*0ca4*/ 	.short	0x010a
        /*0ca6*/ 	.byte	0x04
	.zero		1


	//   ....[35]....
        /*0ca8*/ 	.word	0x00005240
        /*0cac*/ 	.word	0x000000ff
        /*0cb0*/ 	.word	0x00000000
        /*0cb4*/ 	.short	0x0101
        /*0cb6*/ 	.byte	0x0a
	.zero		1


	//   ....[36]....
        /*0cb8*/ 	.word	0x000072c0
        /*0cbc*/ 	.word	0x000000ff
        /*0cc0*/ 	.word	0x00000000
        /*0cc4*/ 	.short	0x0101
        /*0cc6*/ 	.byte	0x04
	.zero		1


	//   ....[37]....
        /*0cc8*/ 	.word	0x00007400
        /*0ccc*/ 	.word	0x000000ff
        /*0cd0*/ 	.word	0x00032430
        /*0cd4*/ 	.short	0x010a
        /*0cd6*/ 	.byte	0x04
	.zero		1


	//   ....[38]....
        /*0cd8*/ 	.word	0x00007440
        /*0cdc*/ 	.word	0x000000ff
        /*0ce0*/ 	.word	0x00032430
        /*0ce4*/ 	.short	0x010a
        /*0ce6*/ 	.byte	0x04
	.zero		1


	//   ....[39]....
        /*0ce8*/ 	.word	0x00007650
        /*0cec*/ 	.word	0x000000ff
        /*0cf0*/ 	.word	0x00032450
        /*0cf4*/ 	.short	0x010a
        /*0cf6*/ 	.byte	0x04
	.zero		1


	//   ....[40]....
        /*0cf8*/ 	.word	0x00007690
        /*0cfc*/ 	.word	0x000000ff
        /*0d00*/ 	.word	0x00032450
        /*0d04*/ 	.short	0x010a
        /*0d06*/ 	.byte	0x04
	.zero		1


	//   ....[41]....
        /*0d08*/ 	.word	0x00007da0
        /*0d0c*/ 	.word	0x000000ff
        /*0d10*/ 	.word	0x00000000
        /*0d14*/ 	.short	0x0101
        /*0d16*/ 	.byte	0x0b
	.zero		1


	//   ....[42]....
        /*0d18*/ 	.word	0x00009650
        /*0d1c*/ 	.word	0x000000ff
        /*0d20*/ 	.word	0x00000000
        /*0d24*/ 	.short	0x0101
        /*0d26*/ 	.byte	0x04
	.zero		1


	//   ....[43]....
        /*0d28*/ 	.word	0x0000bcd0
        /*0d2c*/ 	.word	0x000000ff
        /*0d30*/ 	.word	0x00000000
        /*0d34*/ 	.short	0x0101
        /*0d36*/ 	.byte	0x06
	.zero		1


	//   ....[44]....
        /*0d38*/ 	.word	0x0000c420
        /*0d3c*/ 	.word	0x000000ff
        /*0d40*/ 	.word	0x00000000
        /*0d44*/ 	.short	0x0101
        /*0d46*/ 	.byte	0x09
	.zero		1


	//   ....[45]....
        /*0d48*/ 	.word	0x00010cd0
        /*0d4c*/ 	.word	0x00000013
        /*0d50*/ 	.word	0x00032440
        /*0d54*/ 	.short	0x010a
        /*0d56*/ 	.byte	0x3f
	.zero		1


	//   ....[46]....
        /*0d58*/ 	.word	0x00011300
        /*0d5c*/ 	.word	0x00000013
        /*0d60*/ 	.word	0x00032430
        /*0d64*/ 	.short	0x0107
        /*0d66*/ 	.byte	0x3f
	.zero		1


	//   ....[47]....
        /*0d68*/ 	.word	0x000113d0
        /*0d6c*/ 	.word	0x00000013
        /*0d70*/ 	.word	0x00032430
        /*0d74*/ 	.short	0x0101
        /*0d76*/ 	.byte	0x3f
	.zero		1


	//   ....[48]....
        /*0d78*/ 	.word	0x00011f00
        /*0d7c*/ 	.word	0x00000011
        /*0d80*/ 	.word	0x00032400
        /*0d84*/ 	.short	0x0107
        /*0d86*/ 	.byte	0x3f
	.zero		1


	//   ....[49]....
        /*0d88*/ 	.word	0x00011f90
        /*0d8c*/ 	.word	0x00000011
        /*0d90*/ 	.word	0x00032400
        /*0d94*/ 	.short	0x0101
        /*0d96*/ 	.byte	0x3f
	.zero		1


	//   ....[50]....
        /*0d98*/ 	.word	0x00012ab0
        /*0d9c*/ 	.word	0x00000011
        /*0da0*/ 	.word	0x00032410
        /*0da4*/ 	.short	0x0107
        /*0da6*/ 	.byte	0x3f
	.zero		1


	//   ....[51]....
        /*0da8*/ 	.word	0x00012bb0
        /*0dac*/ 	.word	0x00000011
        /*0db0*/ 	.word	0x00032410
        /*0db4*/ 	.short	0x0101
        /*0db6*/ 	.byte	0x3f
	.zero		1


	//   ....[52]....
        /*0db8*/ 	.word	0x00012bd0
        /*0dbc*/ 	.word	0x00000011
        /*0dc0*/ 	.word	0x00032420
        /*0dc4*/ 	.short	0x010a
        /*0dc6*/ 	.byte	0x3f
	.zero		1


	//   ....[53]....
        /*0dc8*/ 	.word	0x00012c50
        /*0dcc*/ 	.word	0x00000013
        /*0dd0*/ 	.word	0x00032460
        /*0dd4*/ 	.short	0x010a
        /*0dd6*/ 	.byte	0x3f
	.zero		1


	//   ....[54]....
        /*0dd8*/ 	.word	0x000133b0
        /*0ddc*/ 	.word	0x00000013
        /*0de0*/ 	.word	0x00032450
        /*0de4*/ 	.short	0x0107
        /*0de6*/ 	.byte	0x3f
	.zero		1


	//   ....[55]....
        /*0de8*/ 	.word	0x00013470
        /*0dec*/ 	.word	0x00000013
        /*0df0*/ 	.word	0x00032450
        /*0df4*/ 	.short	0x0101
        /*0df6*/ 	.byte	0x3f
	.zero		1


	//   ....[56]....
        /*0df8*/ 	.word	0x000137b0
        /*0dfc*/ 	.word	0x0000000a
        /*0e00*/ 	.word	0x00032440
        /*0e04*/ 	.short	0x010a
        /*0e06*/ 	.byte	0x3f
	.zero		1


	//   ....[57]....
        /*0e08*/ 	.word	0x00013b60
        /*0e0c*/ 	.word	0x0000000a
        /*0e10*/ 	.word	0x00032430
        /*0e14*/ 	.short	0x0107
        /*0e16*/ 	.byte	0x3f
	.zero		1


	//   ....[58]....
        /*0e18*/ 	.word	0x00013c10
        /*0e1c*/ 	.word	0x0000000a
        /*0e20*/ 	.word	0x00032430
        /*0e24*/ 	.short	0x0101
        /*0e26*/ 	.byte	0x3f
	.zero		1


	//   ....[59]....
        /*0e28*/ 	.word	0x00013c40
        /*0e2c*/ 	.word	0x0000000a
        /*0e30*/ 	.word	0x00032460
        /*0e34*/ 	.short	0x010a
        /*0e36*/ 	.byte	0x3f
	.zero		1


	//   ....[60]....
        /*0e38*/ 	.word	0x00014140
        /*0e3c*/ 	.word	0x0000000a
        /*0e40*/ 	.word	0x00032450
        /*0e44*/ 	.short	0x0107
        /*0e46*/ 	.byte	0x3f
	.zero		1


	//   ....[61]....
        /*0e48*/ 	.word	0x000141f0
        /*0e4c*/ 	.word	0x0000000a
        /*0e50*/ 	.word	0x00032450
        /*0e54*/ 	.short	0x0101
        /*0e56*/ 	.byte	0x3f
	.zero		1


	//   ....[62]....
        /*0e58*/ 	.word	0x00015480
        /*0e5c*/ 	.word	0x00000007
        /*0e60*/ 	.word	0x00032420
        /*0e64*/ 	.short	0x010a
        /*0e66*/ 	.byte	0x3f
	.zero		1


	//   ....[63]....
        /*0e68*/ 	.word	0x00015620
        /*0e6c*/ 	.word	0x00000005
        /*0e70*/ 	.word	0x00032440
        /*0e74*/ 	.short	0x010a
        /*0e76*/ 	.byte	0x3f
	.zero		1


	//   ....[64]....
        /*0e78*/ 	.word	0x000156c0
        /*0e7c*/ 	.word	0x00000003
        /*0e80*/ 	.word	0x00032440
        /*0e84*/ 	.short	0x010a
        /*0e86*/ 	.byte	0x3f
	.zero		1


	//   ....[65]....
        /*0e88*/ 	.word	0x00015700
        /*0e8c*/ 	.word	0x00000005
        /*0e90*/ 	.word	0x00032460
        /*0e94*/ 	.short	0x010a
        /*0e96*/ 	.byte	0x3f
	.zero		1


	//   ....[66]....
        /*0e98*/ 	.word	0x00015740
        /*0e9c*/ 	.word	0x00000003
        /*0ea0*/ 	.word	0x00032460
        /*0ea4*/ 	.short	0x010a
        /*0ea6*/ 	.byte	0x3f
	.zero		1


	//   ....[67]....
        /*0ea8*/ 	.word	0x000157a0
        /*0eac*/ 	.word	0x00000003
        /*0eb0*/ 	.word	0x00032400
        /*0eb4*/ 	.short	0x010a
        /*0eb6*/ 	.byte	0x3f
	.zero		1


	//   ....[68]....
        /*0eb8*/ 	.word	0x00015800
        /*0ebc*/ 	.word	0x00000005
        /*0ec0*/ 	.word	0x00032430
        /*0ec4*/ 	.short	0x010a
        /*0ec6*/ 	.byte	0x3f
	.zero		1


	//   ....[69]....
        /*0ec8*/ 	.word	0x00015850
        /*0ecc*/ 	.word	0x00000003
        /*0ed0*/ 	.word	0x00032410
        /*0ed4*/ 	.short	0x010a
        /*0ed6*/ 	.byte	0x3f
	.zero		1


	//   ....[70]....
        /*0ed8*/ 	.word	0x000158b0
        /*0edc*/ 	.word	0x00000005
        /*0ee0*/ 	.word	0x00032450
        /*0ee4*/ 	.short	0x010a
        /*0ee6*/ 	.byte	0x3f
	.zero		1


	//   ....[71]....
        /*0ee8*/ 	.word	0x00015910
        /*0eec*/ 	.word	0x00000099
        /*0ef0*/ 	.word	0x00032430
        /*0ef4*/ 	.short	0x010a
        /*0ef6*/ 	.byte	0x3f
	.zero		1


	//   ....[72]....
        /*0ef8*/ 	.word	0x00015970
        /*0efc*/ 	.word	0x000000ca
        /*0f00*/ 	.word	0x00032450
        /*0f04*/ 	.short	0x010a
        /*0f06*/ 	.byte	0x3f
	.zero		1


	//   ....[73]....
        /*0f08*/ 	.word	0x000159d0
        /*0f0c*/ 	.word	0x00000099
        /*0f10*/ 	.word	0x00032430
        /*0f14*/ 	.short	0x010a
        /*0f16*/ 	.byte	0x3f
	.zero		1


	//   ....[74]....
        /*0f18*/ 	.word	0x00015a30
        /*0f1c*/ 	.word	0x000000c8
        /*0f20*/ 	.word	0x00032450
        /*0f24*/ 	.short	0x010a
        /*0f26*/ 	.byte	0x3f
	.zero		1


	//   ....[75]....
        /*0f28*/ 	.word	0x00015b50
        /*0f2c*/ 	.word	0x00000013
        /*0f30*/ 	.word	0x00032440
        /*0f34*/ 	.short	0x010a
        /*0f36*/ 	.byte	0x3f
	.zero		1


	//   ....[76]....
        /*0f38*/ 	.word	0x00017970
        /*0f3c*/ 	.word	0x00000011
        /*0f40*/ 	.word	0x00032420
        /*0f44*/ 	.short	0x010a
        /*0f46*/ 	.byte	0x3f
	.zero		1


	//   ....[77]....
        /*0f48*/ 	.word	0x000179c0
        /*0f4c*/ 	.word	0x00000013
        /*0f50*/ 	.word	0x00032460
        /*0f54*/ 	.short	0x010a
        /*0f56*/ 	.byte	0x3f
	.zero		1


	//   ....[78]....
        /*0f58*/ 	.word	0x00018310
        /*0f5c*/ 	.word	0x0000000a
        /*0f60*/ 	.word	0x00032440
        /*0f64*/ 	.short	0x010a
        /*0f66*/ 	.byte	0x3f
	.zero		1


	//   ....[79]....
        /*0f68*/ 	.word	0x000189e0
        /*0f6c*/ 	.word	0x0000000a
        /*0f70*/ 	.word	0x00032460
        /*0f74*/ 	.short	0x010a
        /*0f76*/ 	.byte	0x3f
	.zero		1


	//   ....[80]....
        /*0f78*/ 	.word	0x00019b40
        /*0f7c*/ 	.word	0x00000007
        /*0f80*/ 	.word	0x00032420
        /*0f84*/ 	.short	0x010a
        /*0f86*/ 	.byte	0x3f
	.zero		1


	//   ....[81]....
        /*0f88*/ 	.word	0x00019ce0
        /*0f8c*/ 	.word	0x00000005
        /*0f90*/ 	.word	0x00032440
        /*0f94*/ 	.short	0x010a
        /*0f96*/ 	.byte	0x3f
	.zero		1


	//   ....[82]....
        /*0f98*/ 	.word	0x00019d30
        /*0f9c*/ 	.word	0x00000003
        /*0fa0*/ 	.word	0x00032440
        /*0fa4*/ 	.short	0x010a
        /*0fa6*/ 	.byte	0x3f
	.zero		1


	//   ....[83]....
        /*0fa8*/ 	.word	0x00019d80
        /*0fac*/ 	.word	0x00000005
        /*0fb0*/ 	.word	0x00032460
        /*0fb4*/ 	.short	0x010a
        /*0fb6*/ 	.byte	0x3f
	.zero		1


	//----- nvinfo : EIATTR_NUM_MBARRIERS
	.align		4
.L_1576:
        /*0fb8*/ 	.byte	0x03, 0x38
        /*0fba*/ 	.short	0x0017


	//----- nvinfo : EIATTR_EXIT_INSTR_OFFSETS
	.align		4
        /*0fbc*/ 	.byte	0x04, 0x1c
        /*0fbe*/ 	.short	(.L_1578 - .L_1577)


	//   ....[0]....
.L_1577:
        /*0fc0*/ 	.word	0x000009e0


	//   ....[1]....
        /*0fc4*/ 	.word	0x0000e980


	//   ....[2]....
        /*0fc8*/ 	.word	0x00015790


	//----- nvinfo : EIATTR_MAX_THREADS
	.align		4
.L_1578:
        /*0fcc*/ 	.byte	0x04, 0x05
        /*0fce*/ 	.short	(.L_1580 - .L_1579)
.L_1579:
        /*0fd0*/ 	.word	0x00000180
        /*0fd4*/ 	.word	0x00000001
        /*0fd8*/ 	.word	0x00000001


	//----- nvinfo : EIATTR_CRS_STACK_SIZE
	.align		4
.L_1580:
        /*0fdc*/ 	.byte	0x04, 0x1e
        /*0fde*/ 	.short	(.L_1582 - .L_1581)
.L_1581:
        /*0fe0*/ 	.word	0x00000000


	//----- nvinfo : EIATTR_CBANK_PARAM_SIZE
	.align		4
.L_1582:
        /*0fe4*/ 	.byte	0x03, 0x19
        /*0fe6*/ 	.short	0x0bf0


	//----- nvinfo : EIATTR_PARAM_CBANK
	.align		4
        /*0fe8*/ 	.byte	0x04, 0x0a
        /*0fea*/ 	.short	(.L_1584 - .L_1583)
	.align		4
.L_1583:
        /*0fec*/ 	.word	index@(.nv.constant0._ZN7cutlass13device_kernelIN5flash11enable_sm90INS1_16FlashAttnFwdSm90INS1_25CollectiveMainloopFwdSm90ILi2EN4cute5tupleIJNS5_1CILi1EEES8_S8_EEENS6_IJNS7_ILi128EEENS7_ILi96EEENS7_ILi64EEEEEELi256ENS_6half_tEfNS_4arch4Sm90ELb1ELb0ELb0ELb1ELb1ELb0ELb1ELb1ELb0ELb1ELb1ELb0EEENS1_21CollectiveEpilogueFwdINS6_IJSA_NS7_ILi256EEESB_EEES9_SE_SG_Li256ELb1ELb1ELb1ELb0EEENS1_36VarlenDynamicPersistentTileSchedulerILi128ELi96ELi256ELi128ELb1ELb1ELb1ELb1ELb1ELb1EEEEEEEEEvNT_6ParamsE)
        /*0ff0*/ 	.short	0x0210
        /*0ff2*/ 	.short	0x0bf0


	//----- nvinfo : EIATTR_SW_WAR
	.align		4
.L_1584:
        /*0ff4*/ 	.byte	0x04, 0x36
        /*0ff6*/ 	.short	(.L_1586 - .L_1585)
.L_1585:
        /*0ff8*/ 	.word	0x00000008
.L_1586:


//--------------------- .nv.info._ZN7cutlass13device_kernelIN5flash11enable_sm90INS1_16FlashAttnFwdSm90INS1_25CollectiveMainloopFwdSm90ILi2EN4cute5tupleIJNS5_1CILi1EEES8_S8_EEENS6_IJNS7_ILi128EEENS7_ILi96EEENS7_ILi64EEEEEELi256ENS_6half_tEfNS_4arch4Sm90ELb1ELb0ELb0ELb1ELb1ELb1ELb1ELb1ELb0ELb1ELb1ELb0EEENS1_21CollectiveEpilogueFwdINS6_IJSA_NS7_ILi256EEESB_EEES9_SE_SG_Li256ELb1ELb1ELb1ELb0EEENS1_36VarlenDynamicPersistentTileSchedulerILi128ELi96ELi256ELi128ELb1ELb1ELb1ELb1ELb1ELb1EEEEEEEEEvNT_6ParamsE --------------------------
	.section	.nv.info._ZN7cutlass13device_kernelIN5flash11enable_sm90INS1_16FlashAttnFwdSm90INS1_25CollectiveMainloopFwdSm90ILi2EN4cute5tupleIJNS5_1CILi1EEES8_S8_EEENS6_IJNS7_ILi128EEENS7_ILi96EEENS7_ILi64EEEEEELi256ENS_6half_tEfNS_4arch4Sm90ELb1ELb0ELb0ELb1ELb1ELb1ELb1ELb1ELb0ELb1ELb1ELb0EEENS1_21CollectiveEpilogueFwdINS6_IJSA_NS7_ILi256EEESB_EEES9_SE_SG_Li256ELb1ELb1ELb1ELb0EEENS1_36VarlenDynamicPersistentTileSchedulerILi128ELi96ELi256ELi128ELb1ELb1ELb1ELb1ELb1ELb1EEEEEEEEEvNT_6ParamsE,"",@"SHT_CUDA_INFO"
	.sectionflags	@""
	.align	4


	//----- nvinfo : EIATTR_CUDA_API_VERSION
	.align		4
        /*0000*/ 	.byte	0x04, 0x37
        /*0002*/ 	.short	(.L_1588 - .L_1587)
.L_1587:
        /*0004*/ 	.word	0x00000082


	//----- nvinfo : EIATTR_KPARAM_INFO
	.align		4
.L_1588:
        /*0008*/ 	.byte	0x04, 0x17
        /*000a*/ 	.short	(.L_1590 - .L_1589)
.L_1589:
        /*000c*/ 	.word	0x00000000
        /*0010*/ 	.short	0x0000
        /*0012*/ 	.short	0x0070
        /*0014*/ 	.byte	0x00, 0xf0, 0x01, 0x2e


	//----- nvinfo : EIATTR_SPARSE_MMA_MASK
	.align		4
.L_1590:
        /*0018*/ 	.byte	0x03, 0x50
        /*001a*/ 	.short	0x0000


	//----- nvinfo : EIATTR_MAXREG_COUNT
	.align		4
        /*001c*/ 	.byte	0x03, 0x1b
        /*001e*/ 	.short	0x00a8


	//----- nvinfo : EIATTR_NUM_BARRIERS
	.align		4
        /*0020*/ 	.byte	0x02, 0x4c
        /*0022*/ 	.byte	0x10
	.zero		1


	//----- nvinfo : EIATTR_EXTERNS
	.align		4
        /*0024*/ 	.byte	0x04, 0x0f
        /*0026*/ 	.short	(.L_1592 - .L_1591)


	//   ....[0]....
	.align		4
.L_1591:
        /*0028*/ 	.word	index@(__assertfail)


	//----- nvinfo : EIATTR_ANNOTATIONS
	.align		4
.L_1592:
        /*002c*/ 	.byte	0x04, 0x55
        /*002e*/ 	.short	(.L_1594 - .L_1593)


	//   ....[0]....
.L_1593:
        /* <DEDUP_REMOVED lines=195> */


	//----- nvinfo : EIATTR_MERCURY_ISA_VERSION
	.align		4
.L_1594:
        /*0c50*/ 	.byte	0x03, 0x5f
        /*0c52*/ 	.short	0x0101


	//----- nvinfo : EIATTR_UNUSED_LOAD_BYTE_OFFSET
	.align		4
        /*0c54*/ 	.byte	0x04, 0x44
        /*0c56*/ 	.short	(.L_1596 - .L_1595)


	//   ....[0]....
.L_1595:
        /*0c58*/ 	.word	0x00000aa0
        /*0c5c*/ 	.word	0x0000fff0


	//   ....[1]....
        /*0c60*/ 	.word	0x000132c0
        /*0c64*/ 	.word	0x0000fff0


	//----- nvinfo : EIATTR_INT_WARP_WIDE_INSTR_OFFSETS
	.align		4
.L_1596:
        /*0c68*/ 	.byte	0x04, 0x31
        /*0c6a*/ 	.short	(.L_1598 - .L_1597)


	//   ....[0]....
.L_1597:
        /*0c6c*/ 	.word	0x00000130


	//   ....[1]....
        /*0c70*/ 	.word	0x00000170


	//   ....[2]....
        /*0c74*/ 	.word	0x000001e0


	//   ....[3]....
        /*0c78*/ 	.word	0x000001f0


	//   ....[4]....
        /*0c7c*/ 	.word	0x0001b620


	//   ....[5]....
        /*0c80*/ 	.word	0x0001b6b0


	//   ....[6]....
        /*0c84*/ 	.word	0x0001f5c0


	//   ....[7]....
        /*0c88*/ 	.word	0x0001f650


	//----- nvinfo : EIATTR_COOP_GROUP_MASK_REGIDS
	.align		4
.L_1598:
        /*0c8c*/ 	.byte	0x04, 0x29
        /*0c8e*/ 	.short	(.L_1600 - .L_1599)


	//   ....[0]....
.L_1599:
        /*0c90*/ 	.word	0xffffffff


	//   ....[1]....
        /*0c94*/ 	.word	0xffffffff


	//   ....[2]....
        /*0c98*/ 	.word	0xffffffff


	//   ....[3]....
        /*0c9c*/ 	.word	0xffffffff


	//   ....[4]....
        /*0ca0*/ 	.word	0xffffffff


	//   ....[5]....
        /*0ca4*/ 	.word	0xffffffff


	//   ....[6]....
        /*0ca8*/ 	.word	0xffffffff


	//   ....[7]....
        /*0cac*/ 	.word	0xffffffff


	//   ....[8]....
        /*0cb0*/ 	.word	0xffffffff


	//   ....[9]....
        /*0cb4*/ 	.word	0xffffffff


	//   ....[10]....
        /*0cb8*/ 	.word	0xffffffff


	//   ....[11]....
        /*0cbc*/ 	.word	0xffffffff


	//   ....[12]....
        /*0cc0*/ 	.word	0xffffffff


	//   ....[13]....
        /*0cc4*/ 	.word	0xffffffff


	//   ....[14]....
        /*0cc8*/ 	.word	0xffffffff


	//   ....[15]....
        /*0ccc*/ 	.word	0xffffffff


	//   ....[16]....
        /*0cd0*/ 	.word	0xffffffff


	//   ....[17]....
        /*0cd4*/ 	.word	0xffffffff


	//   ....[18]....
        /*0cd8*/ 	.word	0xffffffff


	//   ....[19]....
        /*0cdc*/ 	.word	0xffffffff


	//   ....[20]....
        /*0ce0*/ 	.word	0xffffffff


	//   ....[21]....
        /*0ce4*/ 	.word	0xffffffff


	//   ....[22]....
        /*0ce8*/ 	.word	0xffffffff


	//   ....[23]....
        /*0cec*/ 	.word	0xffffffff


	//   ....[24]....
        /*0cf0*/ 	.word	0xffffffff


	//   ....[25]....
        /*0cf4*/ 	.word	0xffffffff


	//   ....[26]....
        /*0cf8*/ 	.word	0xffffffff


	//   ....[27]....
        /*0cfc*/ 	.word	0xffffffff


	//   ....[28]....
        /*0d00*/ 	.word	0xffffffff


	//   ....[29]....
        /*0d04*/ 	.word	0xffffffff


	//   ....[30]....
        /*0d08*/ 	.word	0xffffffff


	//   ....[31]....
        /*0d0c*/ 	.word	0xffffffff


	//   ....[32]....
        /*0d10*/ 	.word	0xffffffff


	//   ....[33]....
        /*0d14*/ 	.word	0xffffffff


	//   ....[34]....
        /*0d18*/ 	.word	0xffffffff


	//   ....[35]....
        /*0d1c*/ 	.word	0xffffffff


	//   ....[36]....
        /*0d20*/ 	.word	0xffffffff


	//   ....[37]....
        /*0d24*/ 	.word	0xffffffff


	//   ....[38]....
        /*0d28*/ 	.word	0xffffffff


	//   ....[39]....
        /*0d2c*/ 	.word	0xffffffff


	//   ....[40]....
        /*0d30*/ 	.word	0xffffffff


	//   ....[41]....
        /*0d34*/ 	.word	0xffffffff


	//   ....[42]....
        /*0d38*/ 	.word	0xffffffff


	//   ....[43]....
        /*0d3c*/ 	.word	0xffffffff


	//   ....[44]....
        /*0d40*/ 	.word	0xffffffff


	//   ....[45]....
        /*0d44*/ 	.word	0xffffffff


	//   ....[46]....
        /*0d48*/ 	.word	0xffffffff


	//   ....[47]....
        /*0d4c*/ 	.word	0xffffffff


	//   ....[48]....
        /*0d50*/ 	.word	0xffffffff


	//   ....[49]....
        /*0d54*/ 	.word	0xffffffff


	//   ....[50]....
        /*0d58*/ 	.word	0xffffffff


	//   ....[51]....
        /*0d5c*/ 	.word	0xffffffff


	//   ....[52]....
        /*0d60*/ 	.word	0xffffffff


	//   ....[53]....
        /*0d64*/ 	.word	0xffffffff


	//   ....[54]....
        /*0d68*/ 	.word	0xffffffff


	//   ....[55]....
        /*0d6c*/ 	.word	0xffffffff


	//   ....[56]....
        /*0d70*/ 	.word	0xffffffff


	//   ....[57]....
        /*0d74*/ 	.word	0xffffffff


	//   ....[58]....
        /*0d78*/ 	.word	0xffffffff


	//   ....[59]....
        /*0d7c*/ 	.word	0xffffffff


	//   ....[60]....
        /*0d80*/ 	.word	0xffffffff


	//   ....[61]....
        /*0d84*/ 	.word	0xffffffff


	//   ....[62]....
        /*0d88*/ 	.word	0xffffffff


	//   ....[63]....
        /*0d8c*/ 	.word	0xffffffff


	//   ....[64]....
        /*0d90*/ 	.word	0xffffffff


	//   ....[65]....
        /*0d94*/ 	.word	0xffffffff


	//   ....[66]....
        /*0d98*/ 	.word	0xffffffff


	//   ....[67]....
        /*0d9c*/ 	.word	0xffffffff


	//   ....[68]....
        /*0da0*/ 	.word	0xffffffff


	//   ....[69]....
        /*0da4*/ 	.word	0xffffffff


	//   ....[70]....
        /*0da8*/ 	.word	0xffffffff


	//   ....[71]....
        /*0dac*/ 	.word	0xffffffff


	//   ....[72]....
        /*0db0*/ 	.word	0xffffffff


	//   ....[73]....
        /*0db4*/ 	.word	0xffffffff


	//   ....[74]....
        /*0db8*/ 	.word	0xffffffff


	//   ....[75]....
        /*0dbc*/ 	.word	0xffffffff


	//   ....[76]....
        /*0dc0*/ 	.word	0xffffffff


	//   ....[77]....
        /*0dc4*/ 	.word	0xffffffff


	//   ....[78]....
        /*0dc8*/ 	.word	0xffffffff


	//   ....[79]....
        /*0dcc*/ 	.word	0xffffffff


	//   ....[80]....
        /*0dd0*/ 	.word	0xffffffff


	//   ....[81]....
        /*0dd4*/ 	.word	0xffffffff


	//   ....[82]....
        /*0dd8*/ 	.word	0xffffffff


	//   ....[83]....
        /*0ddc*/ 	.word	0xffffffff


	//   ....[84]....
        /*0de0*/ 	.word	0xffffffff


	//   ....[85]....
        /*0de4*/ 	.word	0xffffffff


	//   ....[86]....
        /*0de8*/ 	.word	0xffffffff


	//   ....[87]....
        /*0dec*/ 	.word	0xffffffff


	//   ....[88]....
        /*0df0*/ 	.word	0xffffffff


	//   ....[89]....
        /*0df4*/ 	.word	0xffffffff


	//   ....[90]....
        /*0df8*/ 	.word	0xffffffff


	//   ....[91]....
        /*0dfc*/ 	.word	0xffffffff


	//   ....[92]....
        /*0e00*/ 	.word	0xffffffff


	//   ....[93]....
        /*0e04*/ 	.word	0xffffffff


	//   ....[94]....
        /*0e08*/ 	.word	0xffffffff


	//   ....[95]....
        /*0e0c*/ 	.word	0xffffffff


	//   ....[96]....
        /*0e10*/ 	.word	0xffffffff


	//   ....[97]....
        /*0e14*/ 	.word	0xffffffff


	//   ....[98]....
        /*0e18*/ 	.word	0xffffffff


	//   ....[99]....
        /*0e1c*/ 	.word	0xffffffff


	//   ....[100]....
        /*0e20*/ 	.word	0xffffffff


	//   ....[101]....
        /*0e24*/ 	.word	0xffffffff


	//   ....[102]....
        /*0e28*/ 	.word	0xffffffff


	//   ....[103]....
        /*0e2c*/ 	.word	0xffffffff


	//   ....[104]....
        /*0e30*/ 	.word	0xffffffff


	//   ....[105]....
        /*0e34*/ 	.word	0xffffffff


	//   ....[106]....
        /*0e38*/ 	.word	0xffffffff


	//   ....[107]....
        /*0e3c*/ 	.word	0xffffffff


	//   ....[108]....
        /*0e40*/ 	.word	0xffffffff


	//   ....[109]....
        /*0e44*/ 	.word	0xffffffff


	//   ....[110]....
        /*0e48*/ 	.word	0xffffffff


	//   ....[111]....
        /*0e4c*/ 	.word	0xffffffff


	//   ....[112]....
        /*0e50*/ 	.word	0xffffffff


	//   ....[113]....
        /*0e54*/ 	.word	0xffffffff


	//   ....[114]....
        /*0e58*/ 	.word	0xffffffff


	//   ....[115]....
        /*0e5c*/ 	.word	0xffffffff


	//   ....[116]....
        /*0e60*/ 	.word	0xffffffff


	//   ....[117]....
        /*0e64*/ 	.word	0xffffffff


	//   ....[118]....
        /*0e68*/ 	.word	0xffffffff


	//   ....[119]....
        /*0e6c*/ 	.word	0xffffffff


	//   ....[120]....
        /*0e70*/ 	.word	0xffffffff


	//   ....[121]....
        /*0e74*/ 	.word	0xffffffff


	//   ....[122]....
        /*0e78*/ 	.word	0xffffffff


	//   ....[123]....
        /*0e7c*/ 	.word	0xffffffff


	//   ....[124]....
        /*0e80*/ 	.word	0xffffffff


	//   ....[125]....
        /*0e84*/ 	.word	0xffffffff


	//   ....[126]....
        /*0e88*/ 	.word	0xffffffff


	//   ....[127]....
        /*0e8c*/ 	.word	0xffffffff


	//   ....[128]....
        /*0e90*/ 	.word	0xffffffff


	//   ....[129]....
        /*0e94*/ 	.word	0xffffffff


	//   ....[130]....
        /*0e98*/ 	.word	0xffffffff


	//   ....[131]....
        /*0e9c*/ 	.word	0xffffffff


	//   ....[132]....
        /*0ea0*/ 	.word	0xffffffff


	//   ....[133]....
        /*0ea4*/ 	.word	0xffffffff


	//   ....[134]....
        /*0ea8*/ 	.word	0xffffffff


	//   ....[135]....
        /*0eac*/ 	.word	0xffffffff


	//   ....[136]....
        /*0eb0*/ 	.word	0xffffffff


	//   ....[137]....
        /*0eb4*/ 	.word	0xffffffff


	//   ....[138]....
        /*0eb8*/ 	.word	0xffffffff


	//   ....[139]....
        /*0ebc*/ 	.word	0xffffffff


	//   ....[140]....
        /*0ec0*/ 	.word	0xffffffff


	//   ....[141]....
        /*0ec4*/ 	.word	0xffffffff


	//   ....[142]....
        /*0ec8*/ 	.word	0xffffffff


	//   ....[143]....
        /*0ecc*/ 	.word	0xffffffff


	//   ....[144]....
        /*0ed0*/ 	.word	0xffffffff


	//   ....[145]....
        /*0ed4*/ 	.word	0xffffffff


	//   ....[146]....
        /*0ed8*/ 	.word	0xffffffff


	//   ....[147]....
        /*0edc*/ 	.word	0xffffffff


	//   ....[148]....
        /*0ee0*/ 	.word	0xffffffff


	//   ....[149]....
        /*0ee4*/ 	.word	0xffffffff


	//   ....[150]....
        /*0ee8*/ 	.word	0xffffffff


	//   ....[151]....
        /*0eec*/ 	.word	0xffffffff


	//   ....[152]....
        /*0ef0*/ 	.word	0xffffffff


	//   ....[153]....
        /*0ef4*/ 	.word	0xffffffff


	//   ....[154]....
        /*0ef8*/ 	.word	0xffffffff


	//   ....[155]....
        /*0efc*/ 	.word	0xffffffff


	//   ....[156]....
        /*0f00*/ 	.word	0xffffffff


	//   ....[157]....
        /*0f04*/ 	.word	0xffffffff


	//   ....[158]....
        /*0f08*/ 	.word	0xffffffff


	//   ....[159]....
        /*0f0c*/ 	.word	0xffffffff


	//   ....[160]....
        /*0f10*/ 	.word	0xffffffff


	//   ....[161]....
        /*0f14*/ 	.word	0xffffffff


	//   ....[162]....
        /*0f18*/ 	.word	0xffffffff


	//   ....[163]....
        /*0f1c*/ 	.word	0xffffffff


	//   ....[164]....
        /*0f20*/ 	.word	0xffffffff


	//   ....[165]....
        /*0f24*/ 	.word	0xffffffff


	//   ....[166]....
        /*0f28*/ 	.word	0xffffffff


	//   ....[167]....
        /*0f2c*/ 	.word	0xffffffff


	//   ....[168]....
        /*0f30*/ 	.word	0xffffffff


	//   ....[169]....
        /*0f34*/ 	.word	0xffffffff


	//   ....[170]....
        /*0f38*/ 	.word	0xffffffff


	//   ....[171]....
        /*0f3c*/ 	.word	0xffffffff


	//   ....[172]....
        /*0f40*/ 	.word	0xffffffff


	//   ....[173]....
        /*0f44*/ 	.word	0xffffffff


	//   ....[174]....
        /*0f48*/ 	.word	0xffffffff


	//   ....[175]....
        /*0f4c*/ 	.word	0xffffffff


	//   ....[176]....
        /*0f50*/ 	.word	0xffffffff


	//   ....[177]....
        /*0f54*/ 	.word	0xffffffff


	//   ....[178]....
        /*0f58*/ 	.word	0xffffffff


	//   ....[179]....
        /*0f5c*/ 	.word	0xffffffff


	//   ....[180]....
        /*0f60*/ 	.word	0xffffffff


	//   ....[181]....
        /*0f64*/ 	.word	0xffffffff


	//   ....[182]....
        /*0f68*/ 	.word	0xffffffff


	//   ....[183]....
        /*0f6c*/ 	.word	0xffffffff


	//   ....[184]....
        /*0f70*/ 	.word	0xffffffff


	//   ....[185]....
        /*0f74*/ 	.word	0xffffffff


	//   ....[186]....
        /*0f78*/ 	.word	0xffffffff


	//   ....[187]....
        /*0f7c*/ 	.word	0xffffffff


	//   ....[188]....
        /*0f80*/ 	.word	0xffffffff


	//   ....[189]....
        /*0f84*/ 	.word	0xffffffff


	//   ....[190]....
        /*0f88*/ 	.word	0xffffffff


	//   ....[191]....
        /*0f8c*/ 	.word	0xffffffff


	//   ....[192]....
        /*0f90*/ 	.word	0xffffffff


	//   ....[193]....
        /*0f94*/ 	.word	0xffffffff


	//   ....[194]....
        /*0f98*/ 	.word	0xffffffff


	//   ....[195]....
        /*0f9c*/ 	.word	0xffffffff


	//   ....[196]....
        /*0fa0*/ 	.word	0xffffffff


	//   ....[197]....
        /*0fa4*/ 	.word	0xffffffff


	//   ....[198]....
        /*0fa8*/ 	.word	0xffffffff


	//   ....[199]....
        /*0fac*/ 	.word	0xffffffff


	//   ....[200]....
        /*0fb0*/ 	.word	0xffffffff


	//   ....[201]....
        /*0fb4*/ 	.word	0x0500000f


	//   ....[202]....
        /*0fb8*/ 	.word	0x0500000f


	//   ....[203]....
        /*0fbc*/ 	.word	0x0500000f


	//   ....[204]....
        /*0fc0*/ 	.word	0x0500000f


	//   ....[205]....
        /*0fc4*/ 	.word	0x0500000f


	//   ....[206]....
        /*0fc8*/ 	.word	0x0500000f


	//   ....[207]....
        /*0fcc*/ 	.word	0x0500000f


	//   ....[208]....
        /*0fd0*/ 	.word	0x0500000f


	//   ....[209]....
        /*0fd4*/ 	.word	0x0500000f


	//   ....[210]....
        /*0fd8*/ 	.word	0x0500000f


	//   ....[211]....
        /*0fdc*/ 	.word	0x0500000f


	//   ....[212]....
        /*0fe0*/ 	.word	0x0500000f


	//   ....[213]....
        /*0fe4*/ 	.word	0x0500000f


	//   ....[214]....
        /*0fe8*/ 	.word	0x0500000f


	//   ....[215]....
        /*0fec*/ 	.word	0x0500000f


	//   ....[216]....
        /*0ff0*/ 	.word	0x0500000f


	//   ....[217]....
        /*0ff4*/ 	.word	0x0500000f


	//   ....[218]....
        /*0ff8*/ 	.word	0x0500000f


	//   ....[219]....
        /*0ffc*/ 	.word	0x0500000f


	//   ....[220]....
        /*1000*/ 	.word	0x0500000f


	//   ....[221]....
        /*1004*/ 	.word	0x0500000f


	//   ....[222]....
        /*1008*/ 	.word	0x0500000f


	//   ....[223]....
        /*100c*/ 	.word	0x0500000f


	//   ....[224]....
        /*1010*/ 	.word	0x0500000f


	//   ....[225]....
        /*1014*/ 	.word	0x0500000f


	//   ....[226]....
        /*1018*/ 	.word	0x0500000f


	//   ....[227]....
        /*101c*/ 	.word	0x0500000f


	//   ....[228]....
        /*1020*/ 	.word	0x0500000f


	//   ....[229]....
        /*1024*/ 	.word	0x0500000f


	//   ....[230]....
        /*1028*/ 	.word	0x0500000f


	//   ....[231]....
        /*102c*/ 	.word	0x0500000f


	//   ....[232]....
        /*1030*/ 	.word	0x0500000f


	//   ....[233]....
        /*1034*/ 	.word	0x0500000f


	//   ....[234]....
        /*1038*/ 	.word	0x0500000f


	//   ....[235]....
        /*103c*/ 	.word	0x0500000f


	//   ....[236]....
        /*1040*/ 	.word	0x0500000f


	//   ....[237]....
        /*1044*/ 	.word	0x0500000f


	//   ....[238]....
        /*1048*/ 	.word	0x0500000f


	//   ....[239]....
        /*104c*/ 	.word	0x0500000f


	//   ....[240]....
        /*1050*/ 	.word	0x0500000f


	//   ....[241]....
        /*1054*/ 	.word	0x0500000f


	//   ....[242]....
        /*1058*/ 	.word	0x0500000f


	//   ....[243]....
        /*105c*/ 	.word	0x0500000f


	//   ....[244]....
        /*1060*/ 	.word	0x0500000f


	//   ....[245]....
        /*1064*/ 	.word	0x0500000f


	//   ....[246]....
        /*1068*/ 	.word	0x0500000f


	//   ....[247]....
        /*106c*/ 	.word	0x0500000f


	//   ....[248]....
        /*1070*/ 	.word	0x0500000f


	//   ....[249]....
        /*1074*/ 	.word	0x0500000f


	//   ....[250]....
        /*1078*/ 	.word	0x0500000f


	//   ....[251]....
        /*107c*/ 	.word	0x0500000f


	//   ....[252]....
        /*1080*/ 	.word	0x0500000f


	//   ....[253]....
        /*1084*/ 	.word	0x0500000f


	//   ....[254]....
        /*1088*/ 	.word	0x0500000f


	//   ....[255]....
        /*108c*/ 	.word	0x0500000f


	//   ....[0]....
        /*1090*/ 	.word	0x0500000f


	//   ....[1]....
        /*1094*/ 	.word	0x0500000f


	//   ....[2]....
        /*1098*/ 	.word	0x0500000f


	//   ....[3]....
        /*109c*/ 	.word	0x0500000f


	//   ....[4]....
        /*10a0*/ 	.word	0x0500000f


	//   ....[5]....
        /*10a4*/ 	.word	0x0500000f


	//   ....[6]....
        /*10a8*/ 	.word	0x0500000f


	//   ....[7]....
        /*10ac*/ 	.word	0x0500000f


	//   ....[8]....
        /*10b0*/ 	.word	0x0500000f


	//   ....[9]....
        /*10b4*/ 	.word	0x0500000f


	//   ....[10]....
        /*10b8*/ 	.word	0x0500000f


	//   ....[11]....
        /*10bc*/ 	.word	0x0500000f


	//   ....[12]....
        /*10c0*/ 	.word	0x0500000f


	//   ....[13]....
        /*10c4*/ 	.word	0x0500000f


	//   ....[14]....
        /*10c8*/ 	.word	0x0500000f


	//   ....[15]....
        /*10cc*/ 	.word	0x0500000f


	//   ....[16]....
        /*10d0*/ 	.word	0x0500000f


	//   ....[17]....
        /*10d4*/ 	.word	0x0500000f


	//   ....[18]....
        /*10d8*/ 	.word	0x0500000f


	//   ....[19]....
        /*10dc*/ 	.word	0x0500000f


	//   ....[20]....
        /*10e0*/ 	.word	0x0500000f


	//   ....[21]....
        /*10e4*/ 	.word	0x0500000f


	//   ....[22]....
        /*10e8*/ 	.word	0x0500000f


	//   ....[23]....
        /*10ec*/ 	.word	0x0500000f


	//   ....[24]....
        /*10f0*/ 	.word	0x0500000f


	//   ....[25]....
        /*10f4*/ 	.word	0x0500000f


	//   ....[26]....
        /*10f8*/ 	.word	0x0500000f


	//   ....[27]....
        /*10fc*/ 	.word	0x0500000f


	//   ....[28]....
        /*1100*/ 	.word	0x0500000f


	//   ....[29]....
        /*1104*/ 	.word	0x0500000f


	//   ....[30]....
        /*1108*/ 	.word	0x0500000f


	//   ....[31]....
        /*110c*/ 	.word	0x0500000f


	//   ....[32]....
        /*1110*/ 	.word	0x0500000f


	//   ....[33]....
        /*1114*/ 	.word	0x0500000f


	//   ....[34]....
        /*1118*/ 	.word	0x0500000f


	//   ....[35]....
        /*111c*/ 	.word	0x0500000f


	//   ....[36]....
        /*1120*/ 	.word	0x0500000f


	//   ....[37]....
        /*1124*/ 	.word	0x0500000f


	//   ....[38]....
        /*1128*/ 	.word	0x0500000f


	//   ....[39]....
        /*112c*/ 	.word	0x0500000f


	//   ....[40]....
        /*1130*/ 	.word	0x0500000f


	//   ....[41]....
        /*1134*/ 	.word	0x0500000f


	//   ....[42]....
        /*1138*/ 	.word	0x0500000f


	//   ....[43]....
        /*113c*/ 	.word	0x0500000f


	//   ....[44]....
        /*1140*/ 	.word	0x0500000f


	//   ....[45]....
        /*1144*/ 	.word	0x0500000f


	//   ....[46]....
        /*1148*/ 	.word	0x0500000f


	//   ....[47]....
        /*114c*/ 	.word	0x0500000f


	//   ....[48]....
        /*1150*/ 	.word	0x0500000f


	//   ....[49]....
        /*1154*/ 	.word	0x0500000f


	//   ....[50]....
        /*1158*/ 	.word	0x0500000f


	//   ....[51]....
        /*115c*/ 	.word	0x0500000f


	//   ....[52]....
        /*1160*/ 	.word	0x0500000f


	//   ....[53]....
        /*1164*/ 	.word	0x0500000f


	//   ....[54]....
        /*1168*/ 	.word	0x0500000f


	//   ....[55]....
        /*116c*/ 	.word	0x0500000f


	//   ....[56]....
        /*1170*/ 	.word	0x0500000f


	//   ....[57]....
        /*1174*/ 	.word	0x0500000f


	//   ....[58]....
        /*1178*/ 	.word	0x0500000f


	//   ....[59]....
        /*117c*/ 	.word	0x0500000f


	//   ....[60]....
        /*1180*/ 	.word	0x0500000f


	//   ....[61]....
        /*1184*/ 	.word	0x0500000f


	//   ....[62]....
        /*1188*/ 	.word	0x0500000f


	//   ....[63]....
        /*118c*/ 	.word	0x0500000f


	//   ....[64]....
        /*1190*/ 	.word	0x0500000f


	//   ....[65]....
        /*1194*/ 	.word	0x0500000f


	//   ....[66]....
        /*1198*/ 	.word	0x0500000f


	//   ....[67]....
        /*119c*/ 	.word	0x0500000f


	//   ....[68]....
        /*11a0*/ 	.word	0x0500000f


	//   ....[69]....
        /*11a4*/ 	.word	0x0500000f


	//   ....[70]....
        /*11a8*/ 	.word	0x0500000f


	//   ....[71]....
        /*11ac*/ 	.word	0x0500000f


	//   ....[72]....
        /*11b0*/ 	.word	0x0500000f


	//   ....[73]....
        /*11b4*/ 	.word	0x0500000f


	//   ....[74]....
        /*11b8*/ 	.word	0x0500000f


	//   ....[75]....
        /*11bc*/ 	.word	0x0500000f


	//   ....[76]....
        /*11c0*/ 	.word	0x0500000f


	//   ....[77]....
        /*11c4*/ 	.word	0x0500000f


	//   ....[78]....
        /*11c8*/ 	.word	0x0500000f


	//   ....[79]....
        /*11cc*/ 	.word	0x0500000f


	//   ....[80]....
        /*11d0*/ 	.word	0x0500000f


	//   ....[81]....
        /*11d4*/ 	.word	0x0500000f


	//   ....[82]....
        /*11d8*/ 	.word	0x0500000f


	//   ....[83]....
        /*11dc*/ 	.word	0x0500000f


	//   ....[84]....
        /*11e0*/ 	.word	0x0500000f


	//   ....[85]....
        /*11e4*/ 	.word	0x0500000f


	//   ....[86]....
        /*11e8*/ 	.word	0x0500000f


	//   ....[87]....
        /*11ec*/ 	.word	0x0500000f


	//   ....[88]....
        /*11f0*/ 	.word	0x0500000f


	//   ....[89]....
        /*11f4*/ 	.word	0x0500000f


	//   ....[90]....
        /*11f8*/ 	.word	0x0500000f


	//   ....[91]....
        /*11fc*/ 	.word	0x0500000f


	//   ....[92]....
        /*1200*/ 	.word	0x0500000f


	//   ....[93]....
        /*1204*/ 	.word	0x0500000f


	//   ....[94]....
        /*1208*/ 	.word	0x0500000f


	//----- nvinfo : EIATTR_COOP_GROUP_INSTR_OFFSETS
	.align		4
.L_1600:
        /*120c*/ 	.byte	0x04, 0x28
        /*120e*/ 	.short	(.L_1602 - .L_1601)


	//   ....[0]....
.L_1601:
        /*1210*/ 	.word	0x00000070


	//   ....[1]....
        /*1214*/ 	.word	0x00000140


	//   ....[2]....
        /*1218*/ 	.word	0x00000190


	//   ....[3]....
        /*121c*/ 	.word	0x000003e0


	//   ....[4]....
        /*1220*/ 	.word	0x00000540


	//   ....[5]....
        /*1224*/ 	.word	0x00000660


	//   ....[6]....
        /*1228*/ 	.word	0x000007c0


	//   ....[7]....
        /*122c*/ 	.word	0x000038c0


	//   ....[8]....
        /*1230*/ 	.word	0x000038d0


	//   ....[9]....
        /*1234*/ 	.word	0x00003fd0


	//   ....[10]....
        /*1238*/ 	.word	0x00003fe0


	//   ....[11]....
        /*123c*/ 	.word	0x00004ba0


	//   ....[12]....
        /*1240*/ 	.word	0x00004bb0


	//   ....[13]....
        /*1244*/ 	.word	0x00005320


	//   ....[14]....
        /*1248*/ 	.word	0x00005330


	//   ....[15]....
        /*124c*/ 	.word	0x00005cf0


	//   ....[16]....
        /*1250*/ 	.word	0x00005d00


	//   ....[17]....
        /*1254*/ 	.word	0x00005e10


	//   ....[18]....
        /*1258*/ 	.word	0x00005e20


	//   ....[19]....
        /*125c*/ 	.word	0x00006220


	//   ....[20]....
        /*1260*/ 	.word	0x00006250


	//   ....[21]....
        /*1264*/ 	.word	0x00006520


	//   ....[22]....
        /*1268*/ 	.word	0x00006540


	//   ....[23]....
        /*126c*/ 	.word	0x000071a0


	//   ....[24]....
        /*1270*/ 	.word	0x00007970


	//   ....[25]....
        /*1274*/ 	.word	0x00007980


	//   ....[26]....
        /*1278*/ 	.word	0x00007990


	//   ....[27]....
        /*127c*/ 	.word	0x000079a0


	//   ....[28]....
        /*1280*/ 	.word	0x00007cb0


	//   ....[29]....
        /*1284*/ 	.word	0x00007cc0


	//   ....[30]....
        /*1288*/ 	.word	0x00007cd0


	//   ....[31]....
        /*128c*/ 	.word	0x00007ce0


	//   ....[32]....
        /*1290*/ 	.word	0x00008ee0


	//   ....[33]....
        /*1294*/ 	.word	0x00008f00


	//   ....[34]....
        /*1298*/ 	.word	0x00008f10


	//   ....[35]....
        /*129c*/ 	.word	0x00008f20


	//   ....[36]....
        /*12a0*/ 	.word	0x00009010


	//   ....[37]....
        /*12a4*/ 	.word	0x00009030


	//   ....[38]....
        /*12a8*/ 	.word	0x00009040


	//   ....[39]....
        /*12ac*/ 	.word	0x000090c0


	//   ....[40]....
        /*12b0*/ 	.word	0x0000b430


	//   ....[41]....
        /*12b4*/ 	.word	0x0000b8a0


	//   ....[42]....
        /*12b8*/ 	.word	0x0000b910


	//   ....[43]....
        /*12bc*/ 	.word	0x0000b9f0


	//   ....[44]....
        /*12c0*/ 	.word	0x0000bdd0


	//   ....[45]....
        /*12c4*/ 	.word	0x0000bdf0


	//   ....[46]....
        /*12c8*/ 	.word	0x0000dd50


	//   ....[47]....
        /*12cc*/ 	.word	0x0000dd70


	//   ....[48]....
        /*12d0*/ 	.word	0x0000e380


	//   ....[49]....
        /*12d4*/ 	.word	0x0000e480


	//   ....[50]....
        /*12d8*/ 	.word	0x0000eb10


	//   ....[51]....
        /*12dc*/ 	.word	0x0000ece0


	//   ....[52]....
        /*12e0*/ 	.word	0x00010f00


	//   ....[53]....
        /*12e4*/ 	.word	0x00010f20


	//   ....[54]....
        /*12e8*/ 	.word	0x00011600


	//   ....[55]....
        /*12ec*/ 	.word	0x00011760


	//   ....[56]....
        /*12f0*/ 	.word	0x00012810


	//   ....[57]....
        /*12f4*/ 	.word	0x000128a0


	//   ....[58]....
        /*12f8*/ 	.word	0x00012950


	//   ....[59]....
        /*12fc*/ 	.word	0x00012b20


	//   ....[60]....
        /*1300*/ 	.word	0x00014370


	//   ....[61]....
        /*1304*/ 	.word	0x00014390


	//   ....[62]....
        /*1308*/ 	.word	0x000143a0


	//   ....[63]....
        /*130c*/ 	.word	0x000143b0


	//   ....[64]....
        /*1310*/ 	.word	0x00014dd0


	//   ....[65]....
        /*1314*/ 	.word	0x00014de0


	//   ....[66]....
        /*1318*/ 	.word	0x00015010


	//   ....[67]....
        /*131c*/ 	.word	0x00015020


	//   ....[68]....
        /*1320*/ 	.word	0x00015250


	//   ....[69]....
        /*1324*/ 	.word	0x00015260


	//   ....[70]....
        /*1328*/ 	.word	0x00015490


	//   ....[71]....
        /*132c*/ 	.word	0x000154a0


	//   ....[72]....
        /*1330*/ 	.word	0x00015970


	//   ....[73]....
        /*1334*/ 	.word	0x00015980


	//   ....[74]....
        /*1338*/ 	.word	0x00016600


	//   ....[75]....
        /*133c*/ 	.word	0x00016610


	//   ....[76]....
        /*1340*/ 	.word	0x00017c50


	//   ....[77]....
        /*1344*/ 	.word	0x00017c60


	//   ....[78]....
        /*1348*/ 	.word	0x00017ea0


	//   ....[79]....
        /*134c*/ 	.word	0x00017eb0


	//   ....[80]....
        /*1350*/ 	.word	0x000180e0


	//   ....[81]....
        /*1354*/ 	.word	0x000180f0


	//   ....[82]....
        /*1358*/ 	.word	0x00018320


	//   ....[83]....
        /*135c*/ 	.word	0x00018330


	//   ....[84]....
        /*1360*/ 	.word	0x000185c0


	//   ....[85]....
        /*1364*/ 	.word	0x000187b0


	//   ....[86]....
        /*1368*/ 	.word	0x000187e0


	//   ....[87]....
        /*136c*/ 	.word	0x00018810


	//   ....[88]....
        /*1370*/ 	.word	0x00018840


	//   ....[89]....
        /*1374*/ 	.word	0x00018870


	//   ....[90]....
        /*1378*/ 	.word	0x000188a0


	//   ....[91]....
        /*137c*/ 	.word	0x00018a30


	//   ....[92]....
        /*1380*/ 	.word	0x00018a60


	//   ....[93]....
        /*1384*/ 	.word	0x00018a90


	//   ....[94]....
        /*1388*/ 	.word	0x00018ac0


	//   ....[95]....
        /*138c*/ 	.word	0x00018af0


	//   ....[96]....
        /*1390*/ 	.word	0x00018b20


	//   ....[97]....
        /*1394*/ 	.word	0x00018bb0


	//   ....[98]....
        /*1398*/ 	.word	0x00018be0


	//   ....[99]....
        /*139c*/ 	.word	0x00018bf0


	//   ....[100]....
        /*13a0*/ 	.word	0x00018c30


	//   ....[101]....
        /*13a4*/ 	.word	0x0001a0d0


	//   ....[102]....
        /*13a8*/ 	.word	0x0001c220


	//   ....[103]....
        /*13ac*/ 	.word	0x0001c240


	//   ....[104]....
        /*13b0*/ 	.word	0x0001c2d0


	//   ....[105]....
        /*13b4*/ 	.word	0x0001c2f0


	//   ....[106]....
        /*13b8*/ 	.word	0x0001c370


	//   ....[107]....
        /*13bc*/ 	.word	0x0001c390


	//   ....[108]....
        /*13c0*/ 	.word	0x0001c410


	//   ....[109]....
        /*13c4*/ 	.word	0x0001c430


	//   ....[110]....
        /*13c8*/ 	.word	0x0001c4b0


	//   ....[111]....
        /*13cc*/ 	.word	0x0001c4d0


	//   ....[112]....
        /*13d0*/ 	.word	0x0001c4e0


	//   ....[113]....
        /*13d4*/ 	.word	0x0001c4f0


	//   ....[114]....
        /*13d8*/ 	.word	0x0001cc90


	//   ....[115]....
        /*13dc*/ 	.word	0x0001ccc0


	//   ....[116]....
        /*13e0*/ 	.word	0x0001cdb0


	//   ....[117]....
        /*13e4*/ 	.word	0x0001cdc0


	//   ....[118]....
        /*13e8*/ 	.word	0x0001ce70


	//   ....[119]....
        /*13ec*/ 	.word	0x0001ce80


	//   ....[120]....
        /*13f0*/ 	.word	0x0001cf00


	//   ....[121]....
        /*13f4*/ 	.word	0x0001cf10


	//   ....[122]....
        /*13f8*/ 	.word	0x0001cf20


	//   ....[123]....
        /*13fc*/ 	.word	0x0001cfc0


	//   ....[124]....
        /*1400*/ 	.word	0x0001cff0


	//   ....[125]....
        /*1404*/ 	.word	0x0001d070


	//   ....[126]....
        /*1408*/ 	.word	0x0001d0a0


	//   ....[127]....
        /*140c*/ 	.word	0x0001d0c0


	//   ....[128]....
        /*1410*/ 	.word	0x0001d110


	//   ....[129]....
        /*1414*/ 	.word	0x0001d120


	//   ....[130]....
        /*1418*/ 	.word	0x0001d7e0


	//   ....[131]....
        /*141c*/ 	.word	0x0001d810


	//   ....[132]....
        /*1420*/ 	.word	0x0001d830


	//   ....[133]....
        /*1424*/ 	.word	0x0001d900


	//   ....[134]....
        /*1428*/ 	.word	0x0001d930


	//   ....[135]....
        /*142c*/ 	.word	0x0001d9a0


	//   ....[136]....
        /*1430*/ 	.word	0x0001da10


	//   ....[137]....
        /*1434*/ 	.word	0x0001da20


	//   ....[138]....
        /*1438*/ 	.word	0x0001daa0


	//   ....[139]....
        /*143c*/ 	.word	0x0001dab0


	//   ....[140]....
        /*1440*/ 	.word	0x0001db30


	//   ....[141]....
        /*1444*/ 	.word	0x0001db40


	//   ....[142]....
        /*1448*/ 	.word	0x0001dbc0


	//   ....[143]....
        /*144c*/ 	.word	0x0001dbd0


	//   ....[144]....
        /*1450*/ 	.word	0x0001dc50


	//   ....[145]....
        /*1454*/ 	.word	0x0001dc60


	//   ....[146]....
        /*1458*/ 	.word	0x0001e170


	//   ....[147]....
        /*145c*/ 	.word	0x0001e190


	//   ....[148]....
        /*1460*/ 	.word	0x0001e1e0


	//   ....[149]....
        /*1464*/ 	.word	0x0001e2a0


	//   ....[150]....
        /*1468*/ 	.word	0x0001e2b0


	//   ....[151]....
        /*146c*/ 	.word	0x0001e2e0


	//   ....[152]....
        /*1470*/ 	.word	0x0001e370


	//   ....[153]....
        /*1474*/ 	.word	0x0001e420


	//   ....[154]....
        /*1478*/ 	.word	0x0001e430


	//   ....[155]....
        /*147c*/ 	.word	0x0001e460


	//   ....[156]....
        /*1480*/ 	.word	0x0001e470


	//   ....[157]....
        /*1484*/ 	.word	0x0001e500


	//   ....[158]....
        /*1488*/ 	.word	0x0001ec10


	//   ....[159]....
        /*148c*/ 	.word	0x0001ec30


	//   ....[160]....
        /*1490*/ 	.word	0x0001ec80


	//   ....[161]....
        /*1494*/ 	.word	0x0001ec90


	//   ....[162]....
        /*1498*/ 	.word	0x0001ecd0


	//   ....[163]....
        /*149c*/ 	.word	0x0001ece0


	//   ....[164]....
        /*14a0*/ 	.word	0x0001ed20


	//   ....[165]....
        /*14a4*/ 	.word	0x0001ed30


	//   ....[166]....
        /*14a8*/ 	.word	0x0001ed70


	//   ....[167]....
        /*14ac*/ 	.word	0x0001ed80


	//   ....[168]....
        /*14b0*/ 	.word	0x0001ed90


	//   ....[169]....
        /*14b4*/ 	.word	0x0001edd0


	//   ....[170]....
        /*14b8*/ 	.word	0x0001f0f0


	//   ....[171]....
        /*14bc*/ 	.word	0x0001f110


	//   ....[172]....
        /*14c0*/ 	.word	0x0001f120


	//   ....[173]....
        /*14c4*/ 	.word	0x0001f130


	//   ....[174]....
        /*14c8*/ 	.word	0x0001f150


	//   ....[175]....
        /*14cc*/ 	.word	0x0001f1c0


	//   ....[176]....
        /*14d0*/ 	.word	0x0001f230


	//   ....[177]....
        /*14d4*/ 	.word	0x0001f250


	//   ....[178]....
        /*14d8*/ 	.word	0x0001f260


	//   ....[179]....
        /*14dc*/ 	.word	0x0001f2c0


	//   ....[180]....
        /*14e0*/ 	.word	0x0001f2e0


	//   ....[181]....
        /*14e4*/ 	.word	0x0001f340


	//   ....[182]....
        /*14e8*/ 	.word	0x0001f880


	//   ....[183]....
        /*14ec*/ 	.word	0x0001f8b0


	//   ....[184]....
        /*14f0*/ 	.word	0x0001f910


	//   ....[185]....
        /*14f4*/ 	.word	0x0001f940


	//   ....[186]....
        /*14f8*/ 	.word	0x0001f970


	//   ....[187]....
        /*14fc*/ 	.word	0x0001f9a0


	//   ....[188]....
        /*1500*/ 	.word	0x0001f9d0


	//   ....[189]....
        /*1504*/ 	.word	0x0001fa00


	//   ....[190]....
        /*1508*/ 	.word	0x0001fba0


	//   ....[191]....
        /*150c*/ 	.word	0x0001fbd0


	//   ....[192]....
        /*1510*/ 	.word	0x0001fc00


	//   ....[193]....
        /*1514*/ 	.word	0x0001fc30


	//   ....[194]....
        /*1518*/ 	.word	0x0001fc60


	//   ....[195]....
        /*151c*/ 	.word	0x0001fc90


	//   ....[196]....
        /*1520*/ 	.word	0x0001fd50


	//   ....[197]....
        /*1524*/ 	.word	0x0001fd70


	//   ....[198]....
        /*1528*/ 	.word	0x0001fd90


	//   ....[199]....
        /*152c*/ 	.word	0x0001fdf0


	//   ....[200]....
        /*1530*/ 	.word	0x00020810


	//   ....[201]....
        /*1534*/ 	.word	0x00020b30


	//   ....[202]....
        /*1538*/ 	.word	0x00020bc0


	//   ....[203]....
        /*153c*/ 	.word	0x00020c50


	//   ....[204]....
        /*1540*/ 	.word	0x00020ce0


	//   ....[205]....
        /*1544*/ 	.word	0x00020dc0


	//   ....[206]....
        /*1548*/ 	.word	0x00020e50


	//   ....[207]....
        /*154c*/ 	.word	0x00020ef0


	//   ....[208]....
        /*1550*/ 	.word	0x00020f80


	//   ....[209]....
        /*1554*/ 	.word	0x00021070


	//   ....[210]....
        /*1558*/ 	.word	0x00021100


	//   ....[211]....
        /*155c*/ 	.word	0x000211a0


	//   ....[212]....
        /*1560*/ 	.word	0x00021230


	//   ....[213]....
        /*1564*/ 	.word	0x00021310


	//   ....[214]....
        /*1568*/ 	.word	0x000213b0


	//   ....[215]....
        /*156c*/ 	.word	0x00021440


	//   ....[216]....
        /*1570*/ 	.word	0x00021490


	//   ....[217]....
        /*1574*/ 	.word	0x000214e0


	//   ....[218]....
        /*1578*/ 	.word	0x00021580


	//   ....[219]....
        /*157c*/ 	.word	0x00021610


	//   ....[220]....
        /*1580*/ 	.word	0x00021660


	//   ....[221]....
        /*1584*/ 	.word	0x000216b0


	//   ....[222]....
        /*1588*/ 	.word	0x000217b0


	//   ....[223]....
        /*158c*/ 	.word	0x00021860


	//   ....[224]....
        /*1590*/ 	.word	0x000218e0


	//   ....[225]....
        /*1594*/ 	.word	0x00021950


	//   ....[226]....
        /*1598*/ 	.word	0x00021a80


	//   ....[227]....
        /*159c*/ 	.word	0x00021ba0


	//   ....[228]....
        /*15a0*/ 	.word	0x00021c70


	//   ....[229]....
        /*15a4*/ 	.word	0x00021cc0


	//   ....[230]....
        /*15a8*/ 	.word	0x00021fc0


	//   ....[231]....
        /*15ac*/ 	.word	0x00022010


	//   ....[232]....
        /*15b0*/ 	.word	0x000220a0


	//   ....[233]....
        /*15b4*/ 	.word	0x00022130


	//   ....[234]....
        /*15b8*/ 	.word	0x000221c0


	//   ....[235]....
        /*15bc*/ 	.word	0x00022250


	//   ....[236]....
        /*15c0*/ 	.word	0x000222e0


	//   ....[237]....
        /*15c4*/ 	.word	0x00022370


	//   ....[238]....
        /*15c8*/ 	.word	0x000223f0


	//   ....[239]....
        /*15cc*/ 	.word	0x00022440


	//   ....[240]....
        /*15d0*/ 	.word	0x000224e0


	//   ....[241]....
        /*15d4*/ 	.word	0x00022570


	//   ....[242]....
        /*15d8*/ 	.word	0x00022600


	//   ....[243]....
        /*15dc*/ 	.word	0x00022650


	//   ....[244]....
        /*15e0*/ 	.word	0x000226f0


	//   ....[245]....
        /*15e4*/ 	.word	0x00022780


	//   ....[246]....
        /*15e8*/ 	.word	0x00022820


	//   ....[247]....
        /*15ec*/ 	.word	0x000228b0


	//   ....[248]....
        /*15f0*/ 	.word	0x00022950


	//   ....[249]....
        /*15f4*/ 	.word	0x000229e0


	//   ....[250]....
        /*15f8*/ 	.word	0x00022ab0


	//   ....[251]....
        /*15fc*/ 	.word	0x00022d90


	//   ....[252]....
        /*1600*/ 	.word	0x00022e80


	//   ....[253]....
        /*1604*/ 	.word	0x00022f20


	//   ....[254]....
        /*1608*/ 	.word	0x00022f80


	//   ....[255]....
        /*160c*/ 	.word	0x00023070


	//   ....[0]....
        /*1610*/ 	.word	0x000230e0


	//   ....[1]....
        /*1614*/ 	.word	0x000231d0


	//   ....[2]....
        /*1618*/ 	.word	0x00023240


	//   ....[3]....
        /*161c*/ 	.word	0x00023330


	//   ....[4]....
        /*1620*/ 	.word	0x000233a0


	//   ....[5]....
        /*1624*/ 	.word	0x00023490


	//   ....[6]....
        /*1628*/ 	.word	0x00023500


	//   ....[7]....
        /*162c*/ 	.word	0x000235a0


	//   ....[8]....
        /*1630*/ 	.word	0x000236a0


	//   ....[9]....
        /*1634*/ 	.word	0x00023740


	//   ....[10]....
        /*1638*/ 	.word	0x000237a0


	//   ....[11]....
        /*163c*/ 	.word	0x00023890


	//   ....[12]....
        /*1640*/ 	.word	0x000238f0


	//   ....[13]....
        /*1644*/ 	.word	0x00023a10


	//   ....[14]....
        /*1648*/ 	.word	0x00023a70


	//   ....[15]....
        /*164c*/ 	.word	0x00023b60


	//   ....[16]....
        /*1650*/ 	.word	0x00023bc0


	//   ....[17]....
        /*1654*/ 	.word	0x00023c60


	//   ....[18]....
        /*1658*/ 	.word	0x00023d30


	//   ....[19]....
        /*165c*/ 	.word	0x00023dd0


	//   ....[20]....
        /*1660*/ 	.word	0x00023ea0


	//   ....[21]....
        /*1664*/ 	.word	0x00023f40


	//   ....[22]....
        /*1668*/ 	.word	0x00023ff0


	//   ....[23]....
        /*166c*/ 	.word	0x00024090


	//   ....[24]....
        /*1670*/ 	.word	0x00024300


	//   ....[25]....
        /*1674*/ 	.word	0x000243c0


	//   ....[26]....
        /*1678*/ 	.word	0x00024480


	//   ....[27]....
        /*167c*/ 	.word	0x00024570


	//   ....[28]....
        /*1680*/ 	.word	0x00024630


	//   ....[29]....
        /*1684*/ 	.word	0x000246f0


	//   ....[30]....
        /*1688*/ 	.word	0x000247b0


	//   ....[31]....
        /*168c*/ 	.word	0x00024870


	//   ....[32]....
        /*1690*/ 	.word	0x00024930


	//   ....[33]....
        /*1694*/ 	.word	0x000249f0


	//   ....[34]....
        /*1698*/ 	.word	0x00024ab0


	//   ....[35]....
        /*169c*/ 	.word	0x00024b70


	//   ....[36]....
        /*16a0*/ 	.word	0x00024c30


	//   ....[37]....
        /*16a4*/ 	.word	0x00024ce0


	//   ....[38]....
        /*16a8*/ 	.word	0x00024d40


	//   ....[39]....
        /*16ac*/ 	.word	0x00024e20


	//   ....[40]....
        /*16b0*/ 	.word	0x00024f60


	//   ....[41]....
        /*16b4*/ 	.word	0x00025040


	//   ....[42]....
        /*16b8*/ 	.word	0x000250d0


	//   ....[43]....
        /*16bc*/ 	.word	0x000251e0


	//   ....[44]....
        /*16c0*/ 	.word	0x00025240


	//   ....[45]....
        /*16c4*/ 	.word	0x00025350


	//   ....[46]....
        /*16c8*/ 	.word	0x000253b0


	//   ....[47]....
        /*16cc*/ 	.word	0x000254c0


	//   ....[48]....
        /*16d0*/ 	.word	0x00025520


	//   ....[49]....
        /*16d4*/ 	.word	0x00025630


	//   ....[50]....
        /*16d8*/ 	.word	0x00025690


	//   ....[51]....
        /*16dc*/ 	.word	0x00025750


	//   ....[52]....
        /*16e0*/ 	.word	0x000258b0


	//   ....[53]....
        /*16e4*/ 	.word	0x00025950


	//   ....[54]....
        /*16e8*/ 	.word	0x000259b0


	//   ....[55]....
        /*16ec*/ 	.word	0x00025a60


	//   ....[56]....
        /*16f0*/ 	.word	0x00025ac0


	//   ....[57]....
        /*16f4*/ 	.word	0x00025b70


	//   ....[58]....
        /*16f8*/ 	.word	0x00025bd0


	//   ....[59]....
        /*16fc*/ 	.word	0x00025c80


	//   ....[60]....
        /*1700*/ 	.word	0x00025ce0


	//   ....[61]....
        /*1704*/ 	.word	0x00025d90


	//   ....[62]....
        /*1708*/ 	.word	0x00025df0


	//   ....[63]....
        /*170c*/ 	.word	0x00025ea0


	//   ....[64]....
        /*1710*/ 	.word	0x00025f90


	//   ....[65]....
        /*1714*/ 	.word	0x00026030


	//   ....[66]....
        /*1718*/ 	.word	0x00026090


	//   ....[67]....
        /*171c*/ 	.word	0x00026160


	//   ....[68]....
        /*1720*/ 	.word	0x000261c0


	//   ....[69]....
        /*1724*/ 	.word	0x00026290


	//   ....[70]....
        /*1728*/ 	.word	0x000262f0


	//   ....[71]....
        /*172c*/ 	.word	0x000263c0


	//   ....[72]....
        /*1730*/ 	.word	0x00026420


	//   ....[73]....
        /*1734*/ 	.word	0x000264f0


	//   ....[74]....
        /*1738*/ 	.word	0x00026550


	//   ....[75]....
        /*173c*/ 	.word	0x00026620


	//   ....[76]....
        /*1740*/ 	.word	0x000266b0


	//   ....[77]....
        /*1744*/ 	.word	0x00026750


	//   ....[78]....
        /*1748*/ 	.word	0x000268d0


	//   ....[79]....
        /*174c*/ 	.word	0x00026940


	//   ....[80]....
        /*1750*/ 	.word	0x000269b0


	//   ....[81]....
        /*1754*/ 	.word	0x00026a20


	//   ....[82]....
        /*1758*/ 	.word	0x00026a90


	//   ....[83]....
        /*175c*/ 	.word	0x00026b10


	//   ....[84]....
        /*1760*/ 	.word	0x00026b90


	//   ....[85]....
        /*1764*/ 	.word	0x00026c20


	//   ....[86]....
        /*1768*/ 	.word	0x00026c90


	//   ....[87]....
        /*176c*/ 	.word	0x00026d00


	//   ....[88]....
        /*1770*/ 	.word	0x00026d70


	//   ....[89]....
        /*1774*/ 	.word	0x00026df0


	//   ....[90]....
        /*1778*/ 	.word	0x00026e60


	//   ....[91]....
        /*177c*/ 	.word	0x00026ef0


	//   ....[92]....
        /*1780*/ 	.word	0x00026f50


	//   ....[93]....
        /*1784*/ 	.word	0x00026fe0


	//   ....[94]....
        /*1788*/ 	.word	0x00027110


	//----- nvinfo : EIATTR_REG_RECONFIG
	.align		4
.L_1602:
        /*178c*/ 	.byte	0x01, 0x54
	.zero		2


	//----- nvinfo : EIATTR_SYSCALL_OFFSETS
	.align		4
        /*1790*/ 	.byte	0x04, 0x46
        /*1792*/ 	.short	(.L_1604 - .L_1603)


	//   ....[0]....
.L_1603:
        /*1794*/ 	.word	0x00002490


	//   ....[1]....
        /*1798*/ 	.word	0x000025e0


	//   ....[2]....
        /*179c*/ 	.word	0x00007390


	//   ....[3]....
        /*17a0*/ 	.word	0x000076b0


	//   ....[4]....
        /*17a4*/ 	.word	0x0001b810


	//   ....[5]....
        /*17a8*/ 	.word	0x0001b960


	//   ....[6]....
        /*17ac*/ 	.word	0x0001ba50


	//   ....[7]....
        /*17b0*/ 	.word	0x0001c8b0


	//   ....[8]....
        /*17b4*/ 	.word	0x0001d3f0


	//----- nvinfo : EIATTR_MBARRIER_INSTR_OFFSETS
	.align		4
.L_1604:
        /*17b8*/ 	.byte	0x04, 0x39
        /*17ba*/ 	.short	(.L_1606 - .L_1605)


	//   ....[0]....
.L_1605:
        /*17bc*/ 	.word	0x00000280
        /*17c0*/ 	.word	0x000000ff
        /*17c4*/ 	.word	0x00032400
        /*17c8*/ 	.short	0x0100
        /*17ca*/ 	.byte	0x08
	.zero		1


	//   ....[1]....
        /*17cc*/ 	.word	0x00000290
        /*17d0*/ 	.word	0x000000ff
        /*17d4*/ 	.word	0x00032410
        /*17d8*/ 	.short	0x0100
        /*17da*/ 	.byte	0x08
	.zero		1


	//   ....[2]....
        /*17dc*/ 	.word	0x000002a0
        /*17e0*/ 	.word	0x000000ff
        /*17e4*/ 	.word	0x00032420
        /*17e8*/ 	.short	0x0100
        /*17ea*/ 	.byte	0x08
	.zero		1


	//   ....[3]....
        /*17ec*/ 	.word	0x00000390
        /*17f0*/ 	.word	0x000000ff
        /*17f4*/ 	.word	0x00032430
        /*17f8*/ 	.short	0x0100
        /*17fa*/ 	.byte	0x08
	.zero		1


	//   ....[4]....
        /*17fc*/ 	.word	0x000003a0
        /*1800*/ 	.word	0x000000ff
        /*1804*/ 	.word	0x00032440
        /*1808*/ 	.short	0x0100
        /*180a*/ 	.byte	0x08
	.zero		1


	//   ....[5]....
        /*180c*/ 	.word	0x000003b0
        /*1810*/ 	.word	0x000000ff
        /*1814*/ 	.word	0x00032438
        /*1818*/ 	.short	0x0100
        /*181a*/ 	.byte	0x08
	.zero		1


	//   ....[6]....
        /*181c*/ 	.word	0x000003c0
        /*1820*/ 	.word	0x000000ff
        /*1824*/ 	.word	0x00032448
        /*1828*/ 	.short	0x0100
        /*182a*/ 	.byte	0x08
	.zero		1


	//   ....[7]....
        /*182c*/ 	.word	0x000004f0
        /*1830*/ 	.word	0x000000ff
        /*1834*/ 	.word	0x00032450
        /*1838*/ 	.short	0x0100
        /*183a*/ 	.byte	0x08
	.zero		1


	//   ....[8]....
        /*183c*/ 	.word	0x00000500
        /*1840*/ 	.word	0x000000ff
        /*1844*/ 	.word	0x00032460
        /*1848*/ 	.short	0x0100
        /*184a*/ 	.byte	0x08
	.zero		1


	//   ....[9]....
        /*184c*/ 	.word	0x00000510
        /*1850*/ 	.word	0x000000ff
        /*1854*/ 	.word	0x00032458
        /*1858*/ 	.short	0x0100
        /*185a*/ 	.byte	0x08
	.zero		1


	//   ....[10]....
        /*185c*/ 	.word	0x00000520
        /*1860*/ 	.word	0x000000ff
        /*1864*/ 	.word	0x00032468
        /*1868*/ 	.short	0x0100
        /*186a*/ 	.byte	0x08
	.zero		1


	//   ....[11]....
        /*186c*/ 	.word	0x00000610
        /*1870*/ 	.word	0x000000ff
        /*1874*/ 	.word	0x00032470
        /*1878*/ 	.short	0x0100
        /*187a*/ 	.byte	0x06
	.zero		1


	//   ....[12]....
        /*187c*/ 	.word	0x00000620
        /*1880*/ 	.word	0x000000ff
        /*1884*/ 	.word	0x00032480
        /*1888*/ 	.short	0x0100
        /*188a*/ 	.byte	0x06
	.zero		1


	//   ....[13]....
        /*188c*/ 	.word	0x00000630
        /*1890*/ 	.word	0x000000ff
        /*1894*/ 	.word	0x00032478
        /*1898*/ 	.short	0x0100
        /*189a*/ 	.byte	0x06
	.zero		1


	//   ....[14]....
        /*189c*/ 	.word	0x00000640
        /*18a0*/ 	.word	0x000000ff
        /*18a4*/ 	.word	0x00032488
        /*18a8*/ 	.short	0x0100
        /*18aa*/ 	.byte	0x06
	.zero		1


	//   ....[15]....
        /*18ac*/ 	.word	0x00000770
        /*18b0*/ 	.word	0x000000ff
        /*18b4*/ 	.word	0x00032490
        /*18b8*/ 	.short	0x0100
        /*18ba*/ 	.byte	0x08
	.zero		1


	//   ....[16]....
        /*18bc*/ 	.word	0x00000780
        /*18c0*/ 	.word	0x000000ff
        /*18c4*/ 	.word	0x000324a0
        /*18c8*/ 	.short	0x0100
        /*18ca*/ 	.byte	0x08
	.zero		1


	//   ....[17]....
        /*18cc*/ 	.word	0x00000790
        /*18d0*/ 	.word	0x000000ff
        /*18d4*/ 	.word	0x00032498
        /*18d8*/ 	.short	0x0100
        /*18da*/ 	.byte	0x08
	.zero		1


	//   ....[18]....
        /*18dc*/ 	.word	0x000007a0
        /*18e0*/ 	.word	0x000000ff
        /*18e4*/ 	.word	0x000324a8
        /*18e8*/ 	.short	0x0100
        /*18ea*/ 	.byte	0x08
	.zero		1


	//   ....[19]....
        /*18ec*/ 	.word	0x000008d0
        /*18f0*/ 	.word	0x000000ff
        /*18f4*/ 	.word	0x000324b0
        /*18f8*/ 	.short	0x0100
        /*18fa*/ 	.byte	0x08
	.zero		1


	//   ....[20]....
        /*18fc*/ 	.word	0x000008e0
        /*1900*/ 	.word	0x000000ff
        /*1904*/ 	.word	0x000324c0
        /*1908*/ 	.short	0x0100
        /*190a*/ 	.byte	0x08
	.zero		1


	//   ....[21]....
        /*190c*/ 	.word	0x000008f0
        /*1910*/ 	.word	0x000000ff
        /*1914*/ 	.word	0x000324b8
        /*1918*/ 	.short	0x0100
        /*191a*/ 	.byte	0x08
	.zero		1


	//   ....[22]....
        /*191c*/ 	.word	0x00000900
        /*1920*/ 	.word	0x000000ff
        /*1924*/ 	.word	0x000324c8
        /*1928*/ 	.short	0x0100
        /*192a*/ 	.byte	0x08
	.zero		1


	//   ....[23]....
        /*192c*/ 	.word	0x00003870
        /*1930*/ 	.word	0x00000057
        /*1934*/ 	.word	0x00032490
        /*1938*/ 	.short	0x010a
        /*193a*/ 	.byte	0x3f
	.zero		1


	//   ....[24]....
        /*193c*/ 	.word	0x00004b40
        /*1940*/ 	.word	0x00000057
        /*1944*/ 	.word	0x00032490
        /*1948*/ 	.short	0x010a
        /*194a*/ 	.byte	0x3f
	.zero		1


	//   ....[25]....
        /*194c*/ 	.word	0x00005b50
        /*1950*/ 	.word	0x00000057
        /*1954*/ 	.word	0x00032490
        /*1958*/ 	.short	0x010a
        /*195a*/ 	.byte	0x3f
	.zero		1


	//   ....[26]....
        /*195c*/ 	.word	0x00005ff0
        /*1960*/ 	.word	0x00000004
        /*1964*/ 	.word	0x00000000
        /*1968*/ 	.short	0x0101
        /*196a*/ 	.byte	0x3f
	.zero		1


	//   ....[27]....
        /*196c*/ 	.word	0x00006030
        /*1970*/ 	.word	0x00000057
        /*1974*/ 	.word	0x000324b0
        /*1978*/ 	.short	0x010a
        /*197a*/ 	.byte	0x3f
	.zero		1


	//   ....[28]....
        /*197c*/ 	.word	0x000068b0
        /*1980*/ 	.word	0x00000057
        /*1984*/ 	.word	0x00000000
        /*1988*/ 	.short	0x0101
        /*198a*/ 	.byte	0x3f
	.zero		1


	//   ....[29]....
        /*198c*/ 	.word	0x00007430
        /*1990*/ 	.word	0x00000017
        /*1994*/ 	.word	0x00032400
        /*1998*/ 	.short	0x010a
        /*199a*/ 	.byte	0x3f
	.zero		1


	//   ....[30]....
        /*199c*/ 	.word	0x00007480
        /*19a0*/ 	.word	0x00000017
        /*19a4*/ 	.word	0x00032400
        /*19a8*/ 	.short	0x010a
        /*19aa*/ 	.byte	0x3f
	.zero		1


	//   ....[31]....
        /*19ac*/ 	.word	0x00007f40
        /*19b0*/ 	.word	0x00000017
        /*19b4*/ 	.word	0x00032400
        /*19b8*/ 	.short	0x010a
        /*19ba*/ 	.byte	0x3f
	.zero		1


	//   ....[32]....
        /*19bc*/ 	.word	0x00009390
        /*19c0*/ 	.word	0x00000017
        /*19c4*/ 	.word	0x00032400
        /*19c8*/ 	.short	0x010a
        /*19ca*/ 	.byte	0x3f
	.zero		1


	//   ....[33]....
        /*19cc*/ 	.word	0x0000a280
        /*19d0*/ 	.word	0x00000009
        /*19d4*/ 	.word	0x00032430
        /*19d8*/ 	.short	0x010a
        /*19da*/ 	.byte	0x3f
	.zero		1


	//   ....[34]....
        /*19dc*/ 	.word	0x0000a310
        /*19e0*/ 	.word	0x00000009
        /*19e4*/ 	.word	0x00032430
        /*19e8*/ 	.short	0x010a
        /*19ea*/ 	.byte	0x3f
	.zero		1


	//   ....[35]....
        /*19ec*/ 	.word	0x0000a640
        /*19f0*/ 	.word	0x00000017
        /*19f4*/ 	.word	0x00032410
        /*19f8*/ 	.short	0x010a
        /*19fa*/ 	.byte	0x3f
	.zero		1


	//   ....[36]....
        /*19fc*/ 	.word	0x0000a690
        /*1a00*/ 	.word	0x00000009
        /*1a04*/ 	.word	0x00032450
        /*1a08*/ 	.short	0x010a
        /*1a0a*/ 	.byte	0x3f
	.zero		1


	//   ....[37]....
        /*1a0c*/ 	.word	0x0000a6d0
        /*1a10*/ 	.word	0x00000009
        /*1a14*/ 	.word	0x00032450
        /*1a18*/ 	.short	0x010a
        /*1a1a*/ 	.byte	0x3f
	.zero		1


	//   ....[38]....
        /*1a1c*/ 	.word	0x0000bf80
        /*1a20*/ 	.word	0x0000000d
        /*1a24*/ 	.word	0x00000000
        /*1a28*/ 	.short	0x0101
        /*1a2a*/ 	.byte	0x3f
	.zero		1


	//   ....[39]....
        /*1a2c*/ 	.word	0x0000ccd0
        /*1a30*/ 	.word	0x00000009
        /*1a34*/ 	.word	0x00000000
        /*1a38*/ 	.short	0x0101
        /*1a3a*/ 	.byte	0x3f
	.zero		1


	//   ....[40]....
        /*1a3c*/ 	.word	0x0000ce50
        /*1a40*/ 	.word	0x0000000a
        /*1a44*/ 	.word	0x00032430
        /*1a48*/ 	.short	0x010a
        /*1a4a*/ 	.byte	0x3f
	.zero		1


	//   ....[41]....
        /*1a4c*/ 	.word	0x0000cec0
        /*1a50*/ 	.word	0x0000000a
        /*1a54*/ 	.word	0x00032430
        /*1a58*/ 	.short	0x010a
        /*1a5a*/ 	.byte	0x3f
	.zero		1


	//   ....[42]....
        /*1a5c*/ 	.word	0x0000d160
        /*1a60*/ 	.word	0x0000000a
        /*1a64*/ 	.word	0x00032450
        /*1a68*/ 	.short	0x010a
        /*1a6a*/ 	.byte	0x3f
	.zero		1


	//   ....[43]....
        /*1a6c*/ 	.word	0x0000d1a0
        /*1a70*/ 	.word	0x0000000a
        /*1a74*/ 	.word	0x00032450
        /*1a78*/ 	.short	0x010a
        /*1a7a*/ 	.byte	0x3f
	.zero		1


	//   ....[44]....
        /*1a7c*/ 	.word	0x0000ef90
        /*1a80*/ 	.word	0x0000000c
        /*1a84*/ 	.word	0x00000000
        /*1a88*/ 	.short	0x0101
        /*1a8a*/ 	.byte	0x3f
	.zero		1


	//   ....[45]....
        /*1a8c*/ 	.word	0x0000fe60
        /*1a90*/ 	.word	0x0000000a
        /*1a94*/ 	.word	0x00000000
        /*1a98*/ 	.short	0x0101
        /*1a9a*/ 	.byte	0x3f
	.zero		1


	//   ....[46]....
        /*1a9c*/ 	.word	0x0000ff70
        /*1aa0*/ 	.word	0x0000000a
        /*1aa4*/ 	.word	0x00032430
        /*1aa8*/ 	.short	0x010a
        /*1aaa*/ 	.byte	0x3f
	.zero		1


	//   ....[47]....
        /*1aac*/ 	.word	0x0000ffe0
        /*1ab0*/ 	.word	0x0000000a
        /*1ab4*/ 	.word	0x00032430
        /*1ab8*/ 	.short	0x010a
        /*1aba*/ 	.byte	0x3f
	.zero		1


	//   ....[48]....
        /*1abc*/ 	.word	0x00010280
        /*1ac0*/ 	.word	0x0000000a
        /*1ac4*/ 	.word	0x00032450
        /*1ac8*/ 	.short	0x010a
        /*1aca*/ 	.byte	0x3f
	.zero		1


	//   ....[49]....
        /*1acc*/ 	.word	0x000102c0
        /*1ad0*/ 	.word	0x0000000a
        /*1ad4*/ 	.word	0x00032450
        /*1ad8*/ 	.short	0x010a
        /*1ada*/ 	.byte	0x3f
	.zero		1


	//   ....[50]....
        /*1adc*/ 	.word	0x00011e30
        /*1ae0*/ 	.word	0x0000000c
        /*1ae4*/ 	.word	0x00000000
        /*1ae8*/ 	.short	0x0101
        /*1aea*/ 	.byte	0x3f
	.zero		1


	//   ....[51]....
        /*1aec*/ 	.word	0x000127a0
        /*1af0*/ 	.word	0x0000000a
        /*1af4*/ 	.word	0x00000000
        /*1af8*/ 	.short	0x0101
        /*1afa*/ 	.byte	0x3f
	.zero		1


	//   ....[52]....
        /*1afc*/ 	.word	0x00014d40
        /*1b00*/ 	.word	0x00000003
        /*1b04*/ 	.word	0x00000000
        /*1b08*/ 	.short	0x0101
        /*1b0a*/ 	.byte	0x3f
	.zero		1


	//   ....[53]....
        /*1b0c*/ 	.word	0x000158e0
        /*1b10*/ 	.word	0x0000000a
        /*1b14*/ 	.word	0x00000000
        /*1b18*/ 	.short	0x0101
        /*1b1a*/ 	.byte	0x3f
	.zero		1


	//   ....[54]....
        /*1b1c*/ 	.word	0x0001a1b0
        /*1b20*/ 	.word	0x00000010
        /*1b24*/ 	.word	0x00032420
        /*1b28*/ 	.short	0x010a
        /*1b2a*/ 	.byte	0x3f
	.zero		1


	//   ....[55]....
        /*1b2c*/ 	.word	0x0001a240
        /*1b30*/ 	.word	0x00000008
        /*1b34*/ 	.word	0x000324a0
        /*1b38*/ 	.short	0x010a
        /*1b3a*/ 	.byte	0x3f
	.zero		1


	//   ....[56]....
        /*1b3c*/ 	.word	0x0001a490
        /*1b40*/ 	.word	0x00000008
        /*1b44*/ 	.word	0x000324c0
        /*1b48*/ 	.short	0x010a
        /*1b4a*/ 	.byte	0x3f
	.zero		1


	//   ....[57]....
        /*1b4c*/ 	.word	0x0001aaa0
        /*1b50*/ 	.word	0x00000006
        /*1b54*/ 	.word	0x000324a0
        /*1b58*/ 	.short	0x010a
        /*1b5a*/ 	.byte	0x3f
	.zero		1


	//   ....[58]....
        /*1b5c*/ 	.word	0x0001ace0
        /*1b60*/ 	.word	0x00000006
        /*1b64*/ 	.word	0x000324c0
        /*1b68*/ 	.short	0x010a
        /*1b6a*/ 	.byte	0x3f
	.zero		1


	//   ....[59]....
        /*1b6c*/ 	.word	0x0001bfd0
        /*1b70*/ 	.word	0x00000017
        /*1b74*/ 	.word	0x00032440
        /*1b78*/ 	.short	0x010a
        /*1b7a*/ 	.byte	0x3f
	.zero		1


	//   ....[60]....
        /*1b7c*/ 	.word	0x0001c5f0
        /*1b80*/ 	.word	0x00000017
        /*1b84*/ 	.word	0x00032430
        /*1b88*/ 	.short	0x0107
        /*1b8a*/ 	.byte	0x3f
	.zero		1


	//   ....[61]....
        /*1b8c*/ 	.word	0x0001c6c0
        /*1b90*/ 	.word	0x00000017
        /*1b94*/ 	.word	0x00032430
        /*1b98*/ 	.short	0x0101
        /*1b9a*/ 	.byte	0x3f
	.zero		1


	//   ....[62]....
        /*1b9c*/ 	.word	0x0001d230
        /*1ba0*/ 	.word	0x00000010
        /*1ba4*/ 	.word	0x00032400
        /*1ba8*/ 	.short	0x0107
        /*1baa*/ 	.byte	0x3f
	.zero		1


	//   ....[63]....
        /*1bac*/ 	.word	0x0001d2c0
        /*1bb0*/ 	.word	0x00000010
        /*1bb4*/ 	.word	0x00032400
        /*1bb8*/ 	.short	0x0101
        /*1bba*/ 	.byte	0x3f
	.zero		1


	//   ....[64]....
        /*1bbc*/ 	.word	0x0001dd50
        /*1bc0*/ 	.word	0x00000010
        /*1bc4*/ 	.word	0x00032410
        /*1bc8*/ 	.short	0x0107
        /*1bca*/ 	.byte	0x3f
	.zero		1


	//   ....[65]....
        /*1bcc*/ 	.word	0x0001de50
        /*1bd0*/ 	.word	0x00000010
        /*1bd4*/ 	.word	0x00032410
        /*1bd8*/ 	.short	0x0101
        /*1bda*/ 	.byte	0x3f
	.zero		1


	//   ....[66]....
        /*1bdc*/ 	.word	0x0001de70
        /*1be0*/ 	.word	0x00000010
        /*1be4*/ 	.word	0x00032420
        /*1be8*/ 	.short	0x010a
        /*1bea*/ 	.byte	0x3f
	.zero		1


	//   ....[67]....
        /*1bec*/ 	.word	0x0001df00
        /*1bf0*/ 	.word	0x00000017
        /*1bf4*/ 	.word	0x00032460
        /*1bf8*/ 	.short	0x010a
        /*1bfa*/ 	.byte	0x3f
	.zero		1


	//   ....[68]....
        /*1bfc*/ 	.word	0x0001e680
        /*1c00*/ 	.word	0x00000017
        /*1c04*/ 	.word	0x00032450
        /*1c08*/ 	.short	0x0107
        /*1c0a*/ 	.byte	0x3f
	.zero		1


	//   ....[69]....
        /*1c0c*/ 	.word	0x0001e750
        /*1c10*/ 	.word	0x00000017
        /*1c14*/ 	.word	0x00032450
        /*1c18*/ 	.short	0x0101
        /*1c1a*/ 	.byte	0x3f
	.zero		1


	//   ....[70]....
        /*1c1c*/ 	.word	0x0001ea90
        /*1c20*/ 	.word	0x00000006
        /*1c24*/ 	.word	0x00032440
        /*1c28*/ 	.short	0x010a
        /*1c2a*/ 	.byte	0x3f
	.zero		1


	//   ....[71]....
        /*1c2c*/ 	.word	0x0001ee50
        /*1c30*/ 	.word	0x00000006
        /*1c34*/ 	.word	0x00032430
        /*1c38*/ 	.short	0x0107
        /*1c3a*/ 	.byte	0x3f
	.zero		1


	//   ....[72]....
        /*1c3c*/ 	.word	0x0001ef10
        /*1c40*/ 	.word	0x00000006
        /*1c44*/ 	.word	0x00032430
        /*1c48*/ 	.short	0x0101
        /*1c4a*/ 	.byte	0x3f
	.zero		1


	//   ....[73]....
        /*1c4c*/ 	.word	0x0001ef40
        /*1c50*/ 	.word	0x00000006
        /*1c54*/ 	.word	0x00032460
        /*1c58*/ 	.short	0x010a
        /*1c5a*/ 	.byte	0x3f
	.zero		1


	//   ....[74]....
        /*1c5c*/ 	.word	0x0001f440
        /*1c60*/ 	.word	0x00000006
        /*1c64*/ 	.word	0x00032450
        /*1c68*/ 	.short	0x0107
        /*1c6a*/ 	.byte	0x3f
	.zero		1


	//   ....[75]....
        /*1c6c*/ 	.word	0x0001f500
        /*1c70*/ 	.word	0x00000006
        /*1c74*/ 	.word	0x00032450
        /*1c78*/ 	.short	0x0101
        /*1c7a*/ 	.byte	0x3f
	.zero		1


	//   ....[76]....
        /*1c7c*/ 	.word	0x00020790
        /*1c80*/ 	.word	0x00000004
        /*1c84*/ 	.word	0x00032420
        /*1c88*/ 	.short	0x010a
        /*1c8a*/ 	.byte	0x3f
	.zero		1


	//   ....[77]....
        /*1c8c*/ 	.word	0x00020900
        /*1c90*/ 	.word	0x00000005
        /*1c94*/ 	.word	0x00032440
        /*1c98*/ 	.short	0x010a
        /*1c9a*/ 	.byte	0x3f
	.zero		1


	//   ....[78]....
        /*1c9c*/ 	.word	0x000209a0
        /*1ca0*/ 	.word	0x00000013
        /*1ca4*/ 	.word	0x00032440
        /*1ca8*/ 	.short	0x010a
        /*1caa*/ 	.byte	0x3f
	.zero		1


	//   ....[79]....
        /*1cac*/ 	.word	0x000209e0
        /*1cb0*/ 	.word	0x00000005
        /*1cb4*/ 	.word	0x00032460
        /*1cb8*/ 	.short	0x010a
        /*1cba*/ 	.byte	0x3f
	.zero		1


	//   ....[80]....
        /*1cbc*/ 	.word	0x00020a20
        /*1cc0*/ 	.word	0x00000013
        /*1cc4*/ 	.word	0x00032460
        /*1cc8*/ 	.short	0x010a
        /*1cca*/ 	.byte	0x3f
	.zero		1


	//   ....[81]....
        /*1ccc*/ 	.word	0x00020a80
        /*1cd0*/ 	.word	0x00000057
        /*1cd4*/ 	.word	0x00032490
        /*1cd8*/ 	.short	0x010a
        /*1cda*/ 	.byte	0x3f
	.zero		1


	//   ....[82]....
        /*1cdc*/ 	.word	0x00020d10
        /*1ce0*/ 	.word	0x00000057
        /*1ce4*/ 	.word	0x00032490
        /*1ce8*/ 	.short	0x010a
        /*1cea*/ 	.byte	0x3f
	.zero		1


	//   ....[83]....
        /*1cec*/ 	.word	0x00020fc0
        /*1cf0*/ 	.word	0x00000057
        /*1cf4*/ 	.word	0x00032490
        /*1cf8*/ 	.short	0x010a
        /*1cfa*/ 	.byte	0x3f
	.zero		1


	//   ....[84]....
        /*1cfc*/ 	.word	0x00021270
        /*1d00*/ 	.word	0x00000057
        /*1d04*/ 	.word	0x000324b0
        /*1d08*/ 	.short	0x010a
        /*1d0a*/ 	.byte	0x3f
	.zero		1


	//   ....[85]....
        /*1d0c*/ 	.word	0x000216f0
        /*1d10*/ 	.word	0x00000017
        /*1d14*/ 	.word	0x00032400
        /*1d18*/ 	.short	0x010a
        /*1d1a*/ 	.byte	0x3f
	.zero		1


	//   ....[86]....
        /*1d1c*/ 	.word	0x00021cf0
        /*1d20*/ 	.word	0x00000017
        /*1d24*/ 	.word	0x00032400
        /*1d28*/ 	.short	0x010a
        /*1d2a*/ 	.byte	0x3f
	.zero		1


	//   ....[87]....
        /*1d2c*/ 	.word	0x00021d40
        /*1d30*/ 	.word	0x00000009
        /*1d34*/ 	.word	0x00032430
        /*1d38*/ 	.short	0x010a
        /*1d3a*/ 	.byte	0x3f
	.zero		1


	//   ....[88]....
        /*1d3c*/ 	.word	0x00021d90
        /*1d40*/ 	.word	0x00000017
        /*1d44*/ 	.word	0x00032410
        /*1d48*/ 	.short	0x010a
        /*1d4a*/ 	.byte	0x3f
	.zero		1


	//   ....[89]....
        /*1d4c*/ 	.word	0x00021de0
        /*1d50*/ 	.word	0x00000009
        /*1d54*/ 	.word	0x00032450
        /*1d58*/ 	.short	0x010a
        /*1d5a*/ 	.byte	0x3f
	.zero		1


	//   ....[90]....
        /*1d5c*/ 	.word	0x00021e30
        /*1d60*/ 	.word	0x0000000a
        /*1d64*/ 	.word	0x00032430
        /*1d68*/ 	.short	0x010a
        /*1d6a*/ 	.byte	0x3f
	.zero		1


	//   ....[91]....
        /*1d6c*/ 	.word	0x00021e80
        /*1d70*/ 	.word	0x0000000a
        /*1d74*/ 	.word	0x00032450
        /*1d78*/ 	.short	0x010a
        /*1d7a*/ 	.byte	0x3f
	.zero		1


	//   ....[92]....
        /*1d7c*/ 	.word	0x00021ed0
        /*1d80*/ 	.word	0x0000000a
        /*1d84*/ 	.word	0x00032430
        /*1d88*/ 	.short	0x010a
        /*1d8a*/ 	.byte	0x3f
	.zero		1


	//   ....[93]....
        /*1d8c*/ 	.word	0x00021f20
        /*1d90*/ 	.word	0x0000000a
        /*1d94*/ 	.word	0x00032450
        /*1d98*/ 	.short	0x010a
        /*1d9a*/ 	.byte	0x3f
	.zero		1


	//   ....[94]....
        /*1d9c*/ 	.word	0x00022b70
        /*1da0*/ 	.word	0x00000010
        /*1da4*/ 	.word	0x00032420
        /*1da8*/ 	.short	0x010a
        /*1daa*/ 	.byte	0x3f
	.zero		1


	//   ....[95]....
        /*1dac*/ 	.word	0x00022bc0
        /*1db0*/ 	.word	0x00000008
        /*1db4*/ 	.word	0x000324a0
        /*1db8*/ 	.short	0x010a
        /*1dba*/ 	.byte	0x3f
	.zero		1


	//   ....[96]....
        /*1dbc*/ 	.word	0x00022c10
        /*1dc0*/ 	.word	0x00000008
        /*1dc4*/ 	.word	0x000324c0
        /*1dc8*/ 	.short	0x010a
        /*1dca*/ 	.byte	0x3f
	.zero		1


	//   ....[97]....
        /*1dcc*/ 	.word	0x00022c60
        /*1dd0*/ 	.word	0x00000006
        /*1dd4*/ 	.word	0x000324a0
        /*1dd8*/ 	.short	0x010a
        /*1dda*/ 	.byte	0x3f
	.zero		1


	//   ....[98]....
        /*1ddc*/ 	.word	0x00022cb0
        /*1de0*/ 	.word	0x00000006
        /*1de4*/ 	.word	0x000324c0
        /*1de8*/ 	.short	0x010a
        /*1dea*/ 	.byte	0x3f
	.zero		1


	//   ....[99]....
        /*1dec*/ 	.word	0x00022dd0
        /*1df0*/ 	.word	0x00000017
        /*1df4*/ 	.word	0x00032440
        /*1df8*/ 	.short	0x010a
        /*1dfa*/ 	.byte	0x3f
	.zero		1


	//   ....[100]....
        /*1dfc*/ 	.word	0x00024e60
        /*1e00*/ 	.word	0x00000010
        /*1e04*/ 	.word	0x00032420
        /*1e08*/ 	.short	0x010a
        /*1e0a*/ 	.byte	0x3f
	.zero		1


	//   ....[101]....
        /*1e0c*/ 	.word	0x00024eb0
        /*1e10*/ 	.word	0x00000017
        /*1e14*/ 	.word	0x00032460
        /*1e18*/ 	.short	0x010a
        /*1e1a*/ 	.byte	0x3f
	.zero		1


	//   ....[102]....
        /*1e1c*/ 	.word	0x00025800
        /*1e20*/ 	.word	0x00000006
        /*1e24*/ 	.word	0x00032440
        /*1e28*/ 	.short	0x010a
        /*1e2a*/ 	.byte	0x3f
	.zero		1


	//   ....[103]....
        /*1e2c*/ 	.word	0x00025ee0
        /*1e30*/ 	.word	0x00000006
        /*1e34*/ 	.word	0x00032460
        /*1e38*/ 	.short	0x010a
        /*1e3a*/ 	.byte	0x3f
	.zero		1


	//   ....[104]....
        /*1e3c*/ 	.word	0x00027030
        /*1e40*/ 	.word	0x00000004
        /*1e44*/ 	.word	0x00032420
        /*1e48*/ 	.short	0x010a
        /*1e4a*/ 	.byte	0x3f
	.zero		1


	//   ....[105]....
        /*1e4c*/ 	.word	0x000271d0
        /*1e50*/ 	.word	0x00000005
        /*1e54*/ 	.word	0x00032440
        /*1e58*/ 	.short	0x010a
        /*1e5a*/ 	.byte	0x3f
	.zero		1


	//   ....[106]....
        /*1e5c*/ 	.word	0x00027220
        /*1e60*/ 	.word	0x00000013
        /*1e64*/ 	.word	0x00032440
        /*1e68*/ 	.short	0x010a
        /*1e6a*/ 	.byte	0x3f
	.zero		1


	//   ....[107]....
        /*1e6c*/ 	.word	0x00027270
        /*1e70*/ 	.word	0x00000005
        /*1e74*/ 	.word	0x00032460
        /*1e78*/ 	.short	0x010a
        /*1e7a*/ 	.byte	0x3f
	.zero		1


	//----- nvinfo : EIATTR_NUM_MBARRIERS
	.align		4
.L_1606:
        /*1e7c*/ 	.byte	0x03, 0x38
        /*1e7e*/ 	.short	0x0017


	//----- nvinfo : EIATTR_EXIT_INSTR_OFFSETS
	.align		4
        /*1e80*/ 	.byte	0x04, 0x1c
        /*1e82*/ 	.short	(.L_1608 - .L_1607)


	//   ....[0]....
.L_1607:
        /*1e84*/ 	.word	0x00020a70


	//----- nvinfo : EIATTR_MAX_THREADS
	.align		4
.L_1608:
        /*1e88*/ 	.byte	0x04, 0x05
        /*1e8a*/ 	.short	(.L_1610 - .L_1609)
.L_1609:
        /*1e8c*/ 	.word	0x00000180
        /*1e90*/ 	.word	0x00000001
        /*1e94*/ 	.word	0x00000001


	//----- nvinfo : EIATTR_CRS_STACK_SIZE
	.align		4
.L_1610:
        /*1e98*/ 	.byte	0x04, 0x1e
        /*1e9a*/ 	.short	(.L_1612 - .L_1611)
.L_1611:
        /*1e9c*/ 	.word	0x00000000


	//----- nvinfo : EIATTR_CBANK_PARAM_SIZE
	.align		4
.L_1612:
        /*1ea0*/ 	.byte	0x03, 0x19
        /*1ea2*/ 	.short	0x0bf0


	//----- nvinfo : EIATTR_PARAM_CBANK
	.align		4
        /*1ea4*/ 	.byte	0x04, 0x0a
        /*1ea6*/ 	.short	(.L_1614 - .L_1613)
	.align		4
.L_1613:
        /*1ea8*/ 	.word	index@(.nv.constant0._ZN7cutlass13device_kernelIN5flash11enable_sm90INS1_16FlashAttnFwdSm90INS1_25CollectiveMainloopFwdSm90ILi2EN4cute5tupleIJNS5_1CILi1EEES8_S8_EEENS6_IJNS7_ILi128EEENS7_ILi96EEENS7_ILi64EEEEEELi256ENS_6half_tEfNS_4arch4Sm90ELb1ELb0ELb0ELb1ELb1ELb1ELb1ELb1ELb0ELb1ELb1ELb0EEENS1_21CollectiveEpilogueFwdINS6_IJSA_NS7_ILi256EEESB_EEES9_SE_SG_Li256ELb1ELb1ELb1ELb0EEENS1_36VarlenDynamicPersistentTileSchedulerILi128ELi96ELi256ELi128ELb1ELb1ELb1ELb1ELb1ELb1EEEEEEEEEvNT_6ParamsE)
        /*1eac*/ 	.short	0x0210
        /*1eae*/ 	.short	0x0bf0


	//----- nvinfo : EIATTR_SW_WAR
	.align		4
.L_1614:
        /*1eb0*/ 	.byte	0x04, 0x36
        /*1eb2*/ 	.short	(.L_1616 - .L_1615)
.L_1615:
        /*1eb4*/ 	.word	0x00000008
.L_1616:


//--------------------- .nv.callgraph             --------------------------
	.section	.nv.callgraph,"",@"SHT_CUDA_CALLGRAPH"
	.align	4
	.sectionentsize	8
	.align		4
        /*0000*/ 	.word	0x00000000
	.align		4
        /*0004*/ 	.word	0xffffffff
	.align		4
        /*0008*/ 	.word	index@(_ZN7cutlass13device_kernelIN5flash11enable_sm90INS1_16FlashAttnFwdSm90INS1_25CollectiveMainloopFwdSm90ILi2EN4cute5tupleIJNS5_1CILi1EEES8_S8_EEENS6_IJNS7_ILi128EEENS7_ILi96EEENS7_ILi192EEEEEELi128ENS_6half_tEfNS_4arch4Sm90ELb0ELb0ELb0ELb0ELb1ELb0ELb0ELb1ELb1ELb1ELb1ELb0EEENS1_21CollectiveEpilogueFwdINS6_IJSA_SA_SB_EEES9_SE_SG_Li256ELb0ELb1ELb1ELb0EEENS1_19SingleTileSchedulerILb0ELb1ELb1ELi128EEEEEEEEEvNT_6ParamsE)
	.align		4
        /*000c*/ 	.word	index@(__assertfail)
	.align		4
        /*0010*/ 	.word	index@(_ZN7cutlass13device_kernelIN5flash11enable_sm90INS1_16FlashAttnFwdSm90INS1_25CollectiveMainloopFwdSm90ILi2EN4cute5tupleIJNS5_1CILi1EEES8_S8_EEENS6_IJNS7_ILi128EEENS7_ILi96EEENS7_ILi192EEEEEELi128ENS_6half_tEfNS_4arch4Sm90ELb0ELb0ELb0ELb1ELb1ELb0ELb0ELb1ELb1ELb1ELb1ELb0EEENS1_21CollectiveEpilogueFwdINS6_IJSA_SA_SB_EEES9_SE_SG_Li256ELb1ELb1ELb1ELb0EEENS1_36VarlenDynamicPersistentTileSchedulerILi128ELi96ELi256ELi128ELb1ELb1ELb1ELb0ELb1ELb1EEEEEEEEEvNT_6ParamsE)
	.align		4
        /*0014*/ 	.word	index@(__assertfail)
	.align		4
        /*0018*/ 	.word	index@(_ZN7cutlass13device_kernelIN5flash11enable_sm90INS1_16FlashAttnFwdSm90INS1_25CollectiveMainloopFwdSm90ILi2EN4cute5tupleIJNS5_1CILi1EEES8_S8_EEENS6_IJNS7_ILi128EEENS7_ILi96EEENS7_ILi192EEEEEELi128ENS_6half_tEfNS_4arch4Sm90ELb0ELb0ELb0ELb1ELb1ELb1ELb0ELb1ELb1ELb1ELb1ELb0EEENS1_21CollectiveEpilogueFwdINS6_IJSA_SA_SB_EEES9_SE_SG_Li256ELb1ELb1ELb1ELb0EEENS1_36VarlenDynamicPersistentTileSchedulerILi128ELi96ELi256ELi128ELb1ELb1ELb1ELb0ELb1ELb1EEEEEEEEEvNT_6ParamsE)
	.align		4
        /*001c*/ 	.word	index@(__assertfail)
	.align		4
        /*0020*/ 	.word	index@(_ZN7cutlass13device_kernelIN5flash11enable_sm90INS1_16FlashAttnFwdSm90INS1_25CollectiveMainloopFwdSm90ILi2EN4cute5tupleIJNS5_1CILi1EEES8_S8_EEENS6_IJNS7_ILi128EEENS7_ILi96EEENS7_ILi192EEEEEELi128ENS_6half_tEfNS_4arch4Sm90ELb0ELb1ELb0ELb0ELb1ELb0ELb0ELb1ELb1ELb1ELb1ELb0EEENS1_21CollectiveEpilogueFwdINS6_IJSA_SA_SB_EEES9_SE_SG_Li256ELb0ELb1ELb1ELb0EEENS1_19SingleTileSchedulerILb0ELb1ELb1ELi128EEEEEEEEEvNT_6ParamsE)
	.align		4
        /*0024*/ 	.word	index@(__assertfail)
	.align		4
        /*0028*/ 	.word	index@(_ZN7cutlass13device_kernelIN5flash11enable_sm90INS1_16FlashAttnFwdSm90INS1_25CollectiveMainloopFwdSm90ILi2EN4cute5tupleIJNS5_1CILi1EEES8_S8_EEENS6_IJNS7_ILi128EEENS7_ILi96EEENS7_ILi192EEEEEELi128ENS_6half_tEfNS_4arch4Sm90ELb0ELb1ELb0ELb1ELb1ELb0ELb0ELb1ELb1ELb1ELb1ELb0EEENS1_21CollectiveEpilogueFwdINS6_IJSA_SA_SB_EEES9_SE_SG_Li256ELb1ELb1ELb1ELb0EEENS1_36VarlenDynamicPersistentTileSchedulerILi128ELi96ELi256ELi128ELb1ELb1ELb1ELb1ELb0ELb1EEEEEEEEEvNT_6ParamsE)
	.align		4
        /*002c*/ 	.word	index@(__assertfail)
	.align		4
        /*0030*/ 	.word	index@(_ZN7cutlass13device_kernelIN5flash11enable_sm90INS1_16FlashAttnFwdSm90INS1_25CollectiveMainloopFwdSm90ILi2EN4cute5tupleIJNS5_1CILi1EEES8_S8_EEENS6_IJNS7_ILi128EEENS7_ILi96EEENS7_ILi192EEEEEELi128ENS_6half_tEfNS_4arch4Sm90ELb0ELb1ELb0ELb1ELb1ELb1ELb0ELb1ELb1ELb1ELb1ELb0EEENS1_21CollectiveEpilogueFwdINS6_IJSA_SA_SB_EEES9_SE_SG_Li256ELb1ELb1ELb1ELb0EEENS1_36VarlenDynamicPersistentTileSchedulerILi128ELi96ELi256ELi128ELb1ELb1ELb1ELb1ELb0ELb1EEEEEEEEEvNT_6ParamsE)
	.align		4
        /*0034*/ 	.word	index@(__assertfail)
	.align		4
        /*0038*/ 	.word	index@(_ZN7cutlass13device_kernelIN5flash11enable_sm90INS1_16FlashAttnFwdSm90INS1_25CollectiveMainloopFwdSm90ILi2EN4cute5tupleIJNS5_1CILi1EEES8_S8_EEENS6_IJNS7_ILi128EEENS7_ILi96EEENS7_ILi192EEEEEELi128ENS_6half_tEfNS_4arch4Sm90ELb1ELb0ELb0ELb0ELb1ELb0ELb0ELb1ELb1ELb1ELb1ELb0EEENS1_21CollectiveEpilogueFwdINS6_IJSA_SA_SB_EEES9_SE_SG_Li256ELb0ELb1ELb1ELb0EEENS1_19SingleTileSchedulerILb0ELb1ELb1ELi128EEEEEEEEEvNT_6ParamsE)
	.align		4
        /*003c*/ 	.word	index@(__assertfail)
	.align		4
        /*0040*/ 	.word	index@(_ZN7cutlass13device_kernelIN5flash11enable_sm90INS1_16FlashAttnFwdSm90INS1_25CollectiveMainloopFwdSm90ILi2EN4cute5tupleIJNS5_1CILi1EEES8_S8_EEENS6_IJNS7_ILi128EEENS7_ILi96EEENS7_ILi192EEEEEELi128ENS_6half_tEfNS_4arch4Sm90ELb1ELb0ELb0ELb1ELb1ELb0ELb0ELb1ELb1ELb1ELb1ELb0EEENS1_21CollectiveEpilogueFwdINS6_IJSA_SA_SB_EEES9_SE_SG_Li256ELb1ELb1ELb1ELb0EEENS1_36VarlenDynamicPersistentTileSchedulerILi128ELi96ELi256ELi128ELb1ELb1ELb1ELb1ELb1ELb1EEEEEEEEEvNT_6ParamsE)
	.align		4
        /*0044*/ 	.word	index@(__assertfail)
	.align		4
        /*0048*/ 	.word	index@(_ZN7cutlass13device_kernelIN5flash11enable_sm90INS1_16FlashAttnFwdSm90INS1_25CollectiveMainloopFwdSm90ILi2EN4cute5tupleIJNS5_1CILi1EEES8_S8_EEENS6_IJNS7_ILi128EEENS7_ILi96EEENS7_ILi192EEEEEELi128ENS_6half_tEfNS_4arch4Sm90ELb1ELb0ELb0ELb1ELb1ELb1ELb0ELb1ELb1ELb1ELb1ELb0EEENS1_21CollectiveEpilogueFwdINS6_IJSA_SA_SB_EEES9_SE_SG_Li256ELb1ELb1ELb1ELb0EEENS1_36VarlenDynamicPersistentTileSchedulerILi128ELi96ELi256ELi128ELb1ELb1ELb1ELb1ELb1ELb1EEEEEEEEEvNT_6ParamsE)
	.align		4
        /*004c*/ 	.word	index@(__assertfail)
	.align		4
        /*0050*/ 	.word	index@(_ZN7cutlass13device_kernelIN5flash11enable_sm90INS1_16FlashAttnFwdSm90INS1_25CollectiveMainloopFwdSm90ILi2EN4cute5tupleIJNS5_1CILi1EEES8_S8_EEENS6_IJNS7_ILi64EEESA_SA_EEELi512ENS_6half_tEfNS_4arch4Sm90ELb0ELb0ELb0ELb0ELb1ELb0ELb0ELb0ELb0ELb1ELb1ELb0EEENS1_21CollectiveEpilogueFwdINS6_IJSA_NS7_ILi512EEESA_EEES9_SC_SE_Li256ELb0ELb1ELb1ELb0EEENS1_19SingleTileSchedulerILb0ELb1ELb1ELi64EEEEEEEEEvNT_6ParamsE)
	.align		4
        /*0054*/ 	.word	index@(__assertfail)
	.align		4
        /*0058*/ 	.word	index@(_ZN7cutlass13device_kernelIN5flash11enable_sm90INS1_16FlashAttnFwdSm90INS1_25CollectiveMainloopFwdSm90ILi2EN4cute5tupleIJNS5_1CILi1EEES8_S8_EEENS6_IJNS7_ILi64EEESA_SA_EEELi512ENS_6half_tEfNS_4arch4Sm90ELb0ELb0ELb0ELb0ELb1ELb0ELb1ELb0ELb0ELb1ELb1ELb0EEENS1_21CollectiveEpilogueFwdINS6_IJSA_NS7_ILi512EEESA_EEES9_SC_SE_Li256ELb0ELb1ELb1ELb0EEENS1_19SingleTileSchedulerILb0ELb1ELb1ELi64EEEEEEEEEvNT_6ParamsE)
	.align		4
        /*005c*/ 	.word	index@(__assertfail)
	.align		4
        /*0060*/ 	.word	index@(_ZN7cutlass13device_kernelIN5flash11enable_sm90INS1_16FlashAttnFwdSm90INS1_25CollectiveMainloopFwdSm90ILi2EN4cute5tupleIJNS5_1CILi1EEES8_S8_EEENS6_IJNS7_ILi64EEESA_SA_EEELi512ENS_6half_tEfNS_4arch4Sm90ELb0ELb0ELb0ELb1ELb1ELb0ELb0ELb0ELb0ELb1ELb1ELb0EEENS1_21CollectiveEpilogueFwdINS6_IJSA_NS7_ILi512EEESA_EEES9_SC_SE_Li256ELb1ELb1ELb1ELb0EEENS1_36VarlenDynamicPersistentTileSchedulerILi64ELi64ELi256ELi128ELb1ELb1ELb1ELb0ELb1ELb1EEEEEEEEEvNT_6ParamsE)
	.align		4
        /*0064*/ 	.word	index@(__assertfail)
	.align		4
        /*0068*/ 	.word	index@(_ZN7cutlass13device_kernelIN5flash11enable_sm90INS1_16FlashAttnFwdSm90INS1_25CollectiveMainloopFwdSm90ILi2EN4cute5tupleIJNS5_1CILi1EEES8_S8_EEENS6_IJNS7_ILi64EEESA_SA_EEELi512ENS_6half_tEfNS_4arch4Sm90ELb0ELb0ELb0ELb1ELb1ELb1ELb0ELb0ELb0ELb1ELb1ELb0EEENS1_21CollectiveEpilogueFwdINS6_IJSA_NS7_ILi512EEESA_EEES9_SC_SE_Li256ELb1ELb1ELb1ELb0EEENS1_36VarlenDynamicPersistentTileSchedulerILi64ELi64ELi256ELi128ELb1ELb1ELb1ELb0ELb1ELb1EEEEEEEEEvNT_6ParamsE)
	.align		4
        /*006c*/ 	.word	index@(__assertfail)
	.align		4
        /*0070*/ 	.word	index@(_ZN7cutlass13device_kernelIN5flash11enable_sm90INS1_16FlashAttnFwdSm90INS1_25CollectiveMainloopFwdSm90ILi2EN4cute5tupleIJNS5_1CILi1EEES8_S8_EEENS6_IJNS7_ILi64EEESA_SA_EEELi512ENS_6half_tEfNS_4arch4Sm90ELb0ELb0ELb0ELb1ELb1ELb0ELb1ELb0ELb0ELb1ELb1ELb0EEENS1_21CollectiveEpilogueFwdINS6_IJSA_NS7_ILi512EEESA_EEES9_SC_SE_Li256ELb1ELb1ELb1ELb0EEENS1_36VarlenDynamicPersistentTileSchedulerILi64ELi64ELi256ELi128ELb1ELb1ELb1ELb0ELb1ELb1EEEEEEEEEvNT_6ParamsE)
	.align		4
        /*0074*/ 	.word	index@(__assertfail)
	.align		4
        /*0078*/ 	.word	index@(_ZN7cutlass13device_kernelIN5flash11enable_sm90INS1_16FlashAttnFwdSm90INS1_25CollectiveMainloopFwdSm90ILi2EN4cute5tupleIJNS5_1CILi1EEES8_S8_EEENS6_IJNS7_ILi64EEESA_SA_EEELi512ENS_6half_tEfNS_4arch4Sm90ELb0ELb0ELb0ELb1ELb1ELb1ELb1ELb0ELb0ELb1ELb1ELb0EEENS1_21CollectiveEpilogueFwdINS6_IJSA_NS7_ILi512EEESA_EEES9_SC_SE_Li256ELb1ELb1ELb1ELb0EEENS1_36VarlenDynamicPersistentTileSchedulerILi64ELi64ELi256ELi128ELb1ELb1ELb1ELb0ELb1ELb1EEEEEEEEEvNT_6ParamsE)
	.align		4
        /*007c*/ 	.word	index@(__assertfail)
	.align		4
        /*0080*/ 	.word	index@(_ZN7cutlass13device_kernelIN5flash11enable_sm90INS1_16FlashAttnFwdSm90INS1_25CollectiveMainloopFwdSm90ILi2EN4cute5tupleIJNS5_1CILi1EEES8_S8_EEENS6_IJNS7_ILi64EEESA_SA_EEELi512ENS_6half_tEfNS_4arch4Sm90ELb0ELb1ELb0ELb0ELb1ELb0ELb0ELb0ELb0ELb1ELb1ELb0EEENS1_21CollectiveEpilogueFwdINS6_IJSA_NS7_ILi512EEESA_EEES9_SC_SE_Li256ELb0ELb1ELb1ELb0EEENS1_19SingleTileSchedulerILb0ELb1ELb1ELi64EEEEEEEEEvNT_6ParamsE)
	.align		4
        /*0084*/ 	.word	index@(__assertfail)
	.align		4
        /*0088*/ 	.word	index@(_ZN7cutlass13device_kernelIN5flash11enable_sm90INS1_16FlashAttnFwdSm90INS1_25CollectiveMainloopFwdSm90ILi2EN4cute5tupleIJNS5_1CILi1EEES8_S8_EEENS6_IJNS7_ILi64EEESA_SA_EEELi512ENS_6half_tEfNS_4arch4Sm90ELb0ELb1ELb0ELb0ELb1ELb0ELb1ELb0ELb0ELb1ELb1ELb0EEENS1_21CollectiveEpilogueFwdINS6_IJSA_NS7_ILi512EEESA_EEES9_SC_SE_Li256ELb0ELb1ELb1ELb0EEENS1_19SingleTileSchedulerILb0ELb1ELb1ELi64EEEEEEEEEvNT_6ParamsE)
	.align		4
        /*008c*/ 	.word	index@(__assertfail)
	.align		4
        /*0090*/ 	.word	index@(_ZN7cutlass13device_kernelIN5flash11enable_sm90INS1_16FlashAttnFwdSm90INS1_25CollectiveMainloopFwdSm90ILi2EN4cute5tupleIJNS5_1CILi1EEES8_S8_EEENS6_IJNS7_ILi64EEESA_SA_EEELi512ENS_6half_tEfNS_4arch4Sm90ELb0ELb1ELb0ELb1ELb1ELb0ELb0ELb0ELb0ELb1ELb1ELb0EEENS1_21CollectiveEpilogueFwdINS6_IJSA_NS7_ILi512EEESA_EEES9_SC_SE_Li256ELb1ELb1ELb1ELb0EEENS1_36VarlenDynamicPersistentTileSchedulerILi64ELi64ELi256ELi128ELb1ELb1ELb1ELb1ELb0ELb1EEEEEEEEEvNT_6ParamsE)
	.align		4
        /*0094*/ 	.word	index@(__assertfail)
	.align		4
        /*0098*/ 	.word	index@(_ZN7cutlass13device_kernelIN5flash11enable_sm90INS1_16FlashAttnFwdSm90INS1_25CollectiveMainloopFwdSm90ILi2EN4cute5tupleIJNS5_1CILi1EEES8_S8_EEENS6_IJNS7_ILi64EEESA_SA_EEELi512ENS_6half_tEfNS_4arch4Sm90ELb0ELb1ELb0ELb1ELb1ELb1ELb0ELb0ELb0ELb1ELb1ELb0EEENS1_21CollectiveEpilogueFwdINS6_IJSA_NS7_ILi512EEESA_EEES9_SC_SE_Li256ELb1ELb1ELb1ELb0EEENS1_36VarlenDynamicPersistentTileSchedulerILi64ELi64ELi256ELi128ELb1ELb1ELb1ELb1ELb0ELb1EEEEEEEEEvNT_6ParamsE)
	.align		4
        /*009c*/ 	.word	index@(__assertfail)
	.align		4
        /*00a0*/ 	.word	index@(_ZN7cutlass13device_kernelIN5flash11enable_sm90INS1_16FlashAttnFwdSm90INS1_25CollectiveMainloopFwdSm90ILi2EN4cute5tupleIJNS5_1CILi1EEES8_S8_EEENS6_IJNS7_ILi64EEESA_SA_EEELi512ENS_6half_tEfNS_4arch4Sm90ELb0ELb1ELb0ELb1ELb1ELb0ELb1ELb0ELb0ELb1ELb1ELb0EEENS1_21CollectiveEpilogueFwdINS6_IJSA_NS7_ILi512EEESA_EEES9_SC_SE_Li256ELb1ELb1ELb1ELb0EEENS1_36VarlenDynamicPersistentTileSchedulerILi64ELi64ELi256ELi128ELb1ELb1ELb1ELb1ELb0ELb1EEEEEEEEEvNT_6ParamsE)
	.align		4
        /*00a4*/ 	.word	index@(__assertfail)
	.align		4
        /*00a8*/ 	.word	index@(_ZN7cutlass13device_kernelIN5flash11enable_sm90INS1_16FlashAttnFwdSm90INS1_25CollectiveMainloopFwdSm90ILi2EN4cute5tupleIJNS5_1CILi1EEES8_S8_EEENS6_IJNS7_ILi64EEESA_SA_EEELi512ENS_6half_tEfNS_4arch4Sm90ELb0ELb1ELb0ELb1ELb1ELb1ELb1ELb0ELb0ELb1ELb1ELb0EEENS1_21CollectiveEpilogueFwdINS6_IJSA_NS7_ILi512EEESA_EEES9_SC_SE_Li256ELb1ELb1ELb1ELb0EEENS1_36VarlenDynamicPersistentTileSchedulerILi64ELi64ELi256ELi128ELb1ELb1ELb1ELb1ELb0ELb1EEEEEEEEEvNT_6ParamsE)
	.align		4
        /*00ac*/ 	.word	index@(__assertfail)
	.align		4
        /*00b0*/ 	.word	index@(_ZN7cutlass13device_kernelIN5flash11enable_sm90INS1_16FlashAttnFwdSm90INS1_25CollectiveMainloopFwdSm90ILi2EN4cute5tupleIJNS5_1CILi1EEES8_S8_EEENS6_IJNS7_ILi64EEESA_SA_EEELi512ENS_6half_tEfNS_4arch4Sm90ELb1ELb0ELb0ELb0ELb1ELb0ELb0ELb0ELb0ELb1ELb1ELb0EEENS1_21CollectiveEpilogueFwdINS6_IJSA_NS7_ILi512EEESA_EEES9_SC_SE_Li256ELb0ELb1ELb1ELb0EEENS1_19SingleTileSchedulerILb0ELb1ELb1ELi64EEEEEEEEEvNT_6ParamsE)
	.align		4
        /*00b4*/ 	.word	index@(__assertfail)
	.align		4
        /*00b8*/ 	.word	index@(_ZN7cutlass13device_kernelIN5flash11enable_sm90INS1_16FlashAttnFwdSm90INS1_25CollectiveMainloopFwdSm90ILi2EN4cute5tupleIJNS5_1CILi1EEES8_S8_EEENS6_IJNS7_ILi64EEESA_SA_EEELi512ENS_6half_tEfNS_4arch4Sm90ELb1ELb0ELb0ELb0ELb1ELb0ELb1ELb0ELb0ELb1ELb1ELb0EEENS1_21CollectiveEpilogueFwdINS6_IJSA_NS7_ILi512EEESA_EEES9_SC_SE_Li256ELb0ELb1ELb1ELb0EEENS1_19SingleTileSchedulerILb0ELb1ELb1ELi64EEEEEEEEEvNT_6ParamsE)
	.align		4
        /*00bc*/ 	.word	index@(__assertfail)
	.align		4
        /*00c0*/ 	.word	index@(_ZN7cutlass13device_kernelIN5flash11enable_sm90INS1_16FlashAttnFwdSm90INS1_25CollectiveMainloopFwdSm90ILi2EN4cute5tupleIJNS5_1CILi1EEES8_S8_EEENS6_IJNS7_ILi64EEESA_SA_EEELi512ENS_6half_tEfNS_4arch4Sm90ELb1ELb0ELb0ELb1ELb1ELb0ELb0ELb0ELb0ELb1ELb1ELb0EEENS1_21CollectiveEpilogueFwdINS6_IJSA_NS7_ILi512EEESA_EEES9_SC_SE_Li256ELb1ELb1ELb1ELb0EEENS1_36VarlenDynamicPersistentTileSchedulerILi64ELi64ELi256ELi128ELb1ELb1ELb1ELb1ELb1ELb1EEEEEEEEEvNT_6ParamsE)
	.align		4
        /*00c4*/ 	.word	index@(__assertfail)
	.align		4
        /*00c8*/ 	.word	index@(_ZN7cutlass13device_kernelIN5flash11enable_sm90INS1_16FlashAttnFwdSm90INS1_25CollectiveMainloopFwdSm90ILi2EN4cute5tupleIJNS5_1CILi1EEES8_S8_EEENS6_IJNS7_ILi64EEESA_SA_EEELi512ENS_6half_tEfNS_4arch4Sm90ELb1ELb0ELb0ELb1ELb1ELb1ELb0ELb0ELb0ELb1ELb1ELb0EEENS1_21CollectiveEpilogueFwdINS6_IJSA_NS7_ILi512EEESA_EEES9_SC_SE_Li256ELb1ELb1ELb1ELb0EEENS1_36VarlenDynamicPersistentTileSchedulerILi64ELi64ELi256ELi128ELb1ELb1ELb1ELb1ELb1ELb1EEEEEEEEEvNT_6ParamsE)
	.align		4
        /*00cc*/ 	.word	index@(__assertfail)
	.align		4
        /*00d0*/ 	.word	index@(_ZN7cutlass13device_kernelIN5flash11enable_sm90INS1_16FlashAttnFwdSm90INS1_25CollectiveMainloopFwdSm90ILi2EN4cute5tupleIJNS5_1CILi1EEES8_S8_EEENS6_IJNS7_ILi64EEESA_SA_EEELi512ENS_6half_tEfNS_4arch4Sm90ELb1ELb0ELb0ELb1ELb1ELb0ELb1ELb0ELb0ELb1ELb1ELb0EEENS1_21CollectiveEpilogueFwdINS6_IJSA_NS7_ILi512EEESA_EEES9_SC_SE_Li256ELb1ELb1ELb1ELb0EEENS1_36VarlenDynamicPersistentTileSchedulerILi64ELi64ELi256ELi128ELb1ELb1ELb1ELb1ELb1ELb1EEEEEEEEEvNT_6ParamsE)
	.align		4
        /*00d4*/ 	.word	index@(__assertfail)
	.align		4
        /*00d8*/ 	.word	index@(_ZN7cutlass13device_kernelIN5flash11enable_sm90INS1_16FlashAttnFwdSm90INS1_25CollectiveMainloopFwdSm90ILi2EN4cute5tupleIJNS5_1CILi1EEES8_S8_EEENS6_IJNS7_ILi64EEESA_SA_EEELi512ENS_6half_tEfNS_4arch4Sm90ELb1ELb0ELb0ELb1ELb1ELb1ELb1ELb0ELb0ELb1ELb1ELb0EEENS1_21CollectiveEpilogueFwdINS6_IJSA_NS7_ILi512EEESA_EEES9_SC_SE_Li256ELb1ELb1ELb1ELb0EEENS1_36VarlenDynamicPersistentTileSchedulerILi64ELi64ELi256ELi128ELb1ELb1ELb1ELb1ELb1ELb1EEEEEEEEEvNT_6ParamsE)
	.align		4
        /*00dc*/ 	.word	index@(__assertfail)
	.align		4
        /*00e0*/ 	.word	index@(_ZN7cutlass13device_kernelIN5flash11enable_sm90INS1_16FlashAttnFwdSm90INS1_25CollectiveMainloopFwdSm90ILi2EN4cute5tupleIJNS5_1CILi1EEES8_S8_EEENS6_IJNS7_ILi128EEENS7_ILi96EEENS7_ILi64EEEEEELi256ENS_6half_tEfNS_4arch4Sm90ELb0ELb0ELb0ELb0ELb1ELb0ELb0ELb1ELb0ELb1ELb1ELb0EEENS1_21CollectiveEpilogueFwdINS6_IJSA_NS7_ILi256EEESB_EEES9_SE_SG_Li256ELb0ELb1ELb1ELb0EEENS1_19SingleTileSchedulerILb0ELb1ELb1ELi128EEEEEEEEEvNT_6ParamsE)
	.align		4
        /*00e4*/ 	.word	index@(__assertfail)
	.align		4
        /*00e8*/ 	.word	index@(_ZN7cutlass13device_kernelIN5flash11enable_sm90INS1_16FlashAttnFwdSm90INS1_25CollectiveMainloopFwdSm90ILi2EN4cute5tupleIJNS5_1CILi1EEES8_S8_EEENS6_IJNS7_ILi128EEENS7_ILi96EEENS7_ILi64EEEEEELi256ENS_6half_tEfNS_4arch4Sm90ELb0ELb0ELb0ELb0ELb1ELb0ELb1ELb1ELb0ELb1ELb1ELb0EEENS1_21CollectiveEpilogueFwdINS6_IJSA_NS7_ILi256EEESB_EEES9_SE_SG_Li256ELb0ELb1ELb1ELb0EEENS1_19SingleTileSchedulerILb0ELb1ELb1ELi128EEEEEEEEEvNT_6ParamsE)
	.align		4
        /*00ec*/ 	.word	index@(__assertfail)
	.align		4
        /*00f0*/ 	.word	index@(_ZN7cutlass13device_kernelIN5flash11enable_sm90INS1_16FlashAttnFwdSm90INS1_25CollectiveMainloopFwdSm90ILi2EN4cute5tupleIJNS5_1CILi1EEES8_S8_EEENS6_IJNS7_ILi128EEENS7_ILi96EEENS7_ILi64EEEEEELi256ENS_6half_tEfNS_4arch4Sm90ELb0ELb0ELb0ELb1ELb1ELb0ELb0ELb1ELb0ELb1ELb1ELb0EEENS1_21CollectiveEpilogueFwdINS6_IJSA_NS7_ILi256EEESB_EEES9_SE_SG_Li256ELb1ELb1ELb1ELb0EEENS1_36VarlenDynamicPersistentTileSchedulerILi128ELi96ELi256ELi128ELb1ELb1ELb1ELb0ELb1ELb1EEEEEEEEEvNT_6ParamsE)
	.align		4
        /*00f4*/ 	.word	index@(__assertfail)
	.align		4
        /*00f8*/ 	.word	index@(_ZN7cutlass13device_kernelIN5flash11enable_sm90INS1_16FlashAttnFwdSm90INS1_25CollectiveMainloopFwdSm90ILi2EN4cute5tupleIJNS5_1CILi1EEES8_S8_EEENS6_IJNS7_ILi128EEENS7_ILi96EEENS7_ILi64EEEEEELi256ENS_6half_tEfNS_4arch4Sm90ELb0ELb0ELb0ELb1ELb1ELb1ELb0ELb1ELb0ELb1ELb1ELb0EEENS1_21CollectiveEpilogueFwdINS6_IJSA_NS7_ILi256EEESB_EEES9_SE_SG_Li256ELb1ELb1ELb1ELb0EEENS1_36VarlenDynamicPersistentTileSchedulerILi128ELi96ELi256ELi128ELb1ELb1ELb1ELb0ELb1ELb1EEEEEEEEEvNT_6ParamsE)
	.align		4
        /*00fc*/ 	.word	index@(__assertfail)
	.align		4
        /*0100*/ 	.word	index@(_ZN7cutlass13device_kernelIN5flash11enable_sm90INS1_16FlashAttnFwdSm90INS1_25CollectiveMainloopFwdSm90ILi2EN4cute5tupleIJNS5_1CILi1EEES8_S8_EEENS6_IJNS7_ILi128EEENS7_ILi96EEENS7_ILi64EEEEEELi256ENS_6half_tEfNS_4arch4Sm90ELb0ELb0ELb0ELb1ELb1ELb0ELb1ELb1ELb0ELb1ELb1ELb0EEENS1_21CollectiveEpilogueFwdINS6_IJSA_NS7_ILi256EEESB_EEES9_SE_SG_Li256ELb1ELb1ELb1ELb0EEENS1_36VarlenDynamicPersistentTileSchedulerILi128ELi96ELi256ELi128ELb1ELb1ELb1ELb0ELb1ELb1EEEEEEEEEvNT_6ParamsE)
	.align		4
        /*0104*/ 	.word	index@(__assertfail)
	.align		4
        /*0108*/ 	.word	index@(_ZN7cutlass13device_kernelIN5flash11enable_sm90INS1_16FlashAttnFwdSm90INS1_25CollectiveMainloopFwdSm90ILi2EN4cute5tupleIJNS5_1CILi1EEES8_S8_EEENS6_IJNS7_ILi128EEENS7_ILi96EEENS7_ILi64EEEEEELi256ENS_6half_tEfNS_4arch4Sm90ELb0ELb0ELb0ELb1ELb1ELb1ELb1ELb1ELb0ELb1ELb1ELb0EEENS1_21CollectiveEpilogueFwdINS6_IJSA_NS7_ILi256EEESB_EEES9_SE_SG_Li256ELb1ELb1ELb1ELb0EEENS1_36VarlenDynamicPersistentTileSchedulerILi128ELi96ELi256ELi128ELb1ELb1ELb1ELb0ELb1ELb1EEEEEEEEEvNT_6ParamsE)
	.align		4
        /*010c*/ 	.word	index@(__assertfail)
	.align		4
        /*0110*/ 	.word	index@(_ZN7cutlass13device_kernelIN5flash11enable_sm90INS1_16FlashAttnFwdSm90INS1_25CollectiveMainloopFwdSm90ILi2EN4cute5tupleIJNS5_1CILi1EEES8_S8_EEENS6_IJNS7_ILi128EEENS7_ILi96EEENS7_ILi64EEEEEELi256ENS_6half_tEfNS_4arch4Sm90ELb0ELb1ELb0ELb0ELb1ELb0ELb0ELb1ELb0ELb1ELb1ELb0EEENS1_21CollectiveEpilogueFwdINS6_IJSA_NS7_ILi256EEESB_EEES9_SE_SG_Li256ELb0ELb1ELb1ELb0EEENS1_19SingleTileSchedulerILb0ELb1ELb1ELi128EEEEEEEEEvNT_6ParamsE)
	.align		4
        /*0114*/ 	.word	index@(__assertfail)
	.align		4
        /*0118*/ 	.word	index@(_ZN7cutlass13device_kernelIN5flash11enable_sm90INS1_16FlashAttnFwdSm90INS1_25CollectiveMainloopFwdSm90ILi2EN4cute5tupleIJNS5_1CILi1EEES8_S8_EEENS6_IJNS7_ILi128EEENS7_ILi96EEENS7_ILi64EEEEEELi256ENS_6half_tEfNS_4arch4Sm90ELb0ELb1ELb0ELb0ELb1ELb0ELb1ELb1ELb0ELb1ELb1ELb0EEENS1_21CollectiveEpilogueFwdINS6_IJSA_NS7_ILi256EEESB_EEES9_SE_SG_Li256ELb0ELb1ELb1ELb0EEENS1_19SingleTileSchedulerILb0ELb1ELb1ELi128EEEEEEEEEvNT_6ParamsE)
	.align		4
        /*011c*/ 	.word	index@(__assertfail)
	.align		4
        /*0120*/ 	.word	index@(_ZN7cutlass13device_kernelIN5flash11enable_sm90INS1_16FlashAttnFwdSm90INS1_25CollectiveMainloopFwdSm90ILi2EN4cute5tupleIJNS5_1CILi1EEES8_S8_EEENS6_IJNS7_ILi128EEENS7_ILi96EEENS7_ILi64EEEEEELi256ENS_6half_tEfNS_4arch4Sm90ELb0ELb1ELb0ELb1ELb1ELb0ELb0ELb1ELb0ELb1ELb1ELb0EEENS1_21CollectiveEpilogueFwdINS6_IJSA_NS7_ILi256EEESB_EEES9_SE_SG_Li256ELb1ELb1ELb1ELb0EEENS1_36VarlenDynamicPersistentTileSchedulerILi128ELi96ELi256ELi128ELb1ELb1ELb1ELb1ELb0ELb1EEEEEEEEEvNT_6ParamsE)
	.align		4
        /*0124*/ 	.word	index@(__assertfail)
	.align		4
        /*0128*/ 	.word	index@(_ZN7cutlass13device_kernelIN5flash11enable_sm90INS1_16FlashAttnFwdSm90INS1_25CollectiveMainloopFwdSm90ILi2EN4cute5tupleIJNS5_1CILi1EEES8_S8_EEENS6_IJNS7_ILi128EEENS7_ILi96EEENS7_ILi64EEEEEELi256ENS_6half_tEfNS_4arch4Sm90ELb0ELb1ELb0ELb1ELb1ELb1ELb0ELb1ELb0ELb1ELb1ELb0EEENS1_21CollectiveEpilogueFwdINS6_IJSA_NS7_ILi256EEESB_EEES9_SE_SG_Li256ELb1ELb1ELb1ELb0EEENS1_36VarlenDynamicPersistentTileSchedulerILi128ELi96ELi256ELi128ELb1ELb1ELb1ELb1ELb0ELb1EEEEEEEEEvNT_6ParamsE)
	.align		4
        /*012c*/ 	.word	index@(__assertfail)
	.align		4
        /*0130*/ 	.word	index@(_ZN7cutlass13device_kernelIN5flash11enable_sm90INS1_16FlashAttnFwdSm90INS1_25CollectiveMainloopFwdSm90ILi2EN4cute5tupleIJNS5_1CILi1EEES8_S8_EEENS6_IJNS7_ILi128EEENS7_ILi96EEENS7_ILi64EEEEEELi256ENS_6half_tEfNS_4arch4Sm90ELb0ELb1ELb0ELb1ELb1ELb0ELb1ELb1ELb0ELb1ELb1ELb0EEENS1_21CollectiveEpilogueFwdINS6_IJSA_NS7_ILi256EEESB_EEES9_SE_SG_Li256ELb1ELb1ELb1ELb0EEENS1_36VarlenDynamicPersistentTileSchedulerILi128ELi96ELi256ELi128ELb1ELb1ELb1ELb1ELb0ELb1EEEEEEEEEvNT_6ParamsE)
	.align		4
        /*0134*/ 	.word	index@(__assertfail)
	.align		4
        /*0138*/ 	.word	index@(_ZN7cutlass13device_kernelIN5flash11enable_sm90INS1_16FlashAttnFwdSm90INS1_25CollectiveMainloopFwdSm90ILi2EN4cute5tupleIJNS5_1CILi1EEES8_S8_EEENS6_IJNS7_ILi128EEENS7_ILi96EEENS7_ILi64EEEEEELi256ENS_6half_tEfNS_4arch4Sm90ELb0ELb1ELb0ELb1ELb1ELb1ELb1ELb1ELb0ELb1ELb1ELb0EEENS1_21CollectiveEpilogueFwdINS6_IJSA_NS7_ILi256EEESB_EEES9_SE_SG_Li256ELb1ELb1ELb1ELb0EEENS1_36VarlenDynamicPersistentTileSchedulerILi128ELi96ELi256ELi128ELb1ELb1ELb1ELb1ELb0ELb1EEEEEEEEEvNT_6ParamsE)
	.align		4
        /*013c*/ 	.word	index@(__assertfail)
	.align		4
        /*0140*/ 	.word	index@(_ZN7cutlass13device_kernelIN5flash11enable_sm90INS1_16FlashAttnFwdSm90INS1_25CollectiveMainloopFwdSm90ILi2EN4cute5tupleIJNS5_1CILi1EEES8_S8_EEENS6_IJNS7_ILi128EEENS7_ILi96EEENS7_ILi64EEEEEELi256ENS_6half_tEfNS_4arch4Sm90ELb1ELb0ELb0ELb0ELb1ELb0ELb0ELb1ELb0ELb1ELb1ELb0EEENS1_21CollectiveEpilogueFwdINS6_IJSA_NS7_ILi256EEESB_EEES9_SE_SG_Li256ELb0ELb1ELb1ELb0EEENS1_19SingleTileSchedulerILb0ELb1ELb1ELi128EEEEEEEEEvNT_6ParamsE)
	.align		4
        /*0144*/ 	.word	index@(__assertfail)
	.align		4
        /*0148*/ 	.word	index@(_ZN7cutlass13device_kernelIN5flash11enable_sm90INS1_16FlashAttnFwdSm90INS1_25CollectiveMainloopFwdSm90ILi2EN4cute5tupleIJNS5_1CILi1EEES8_S8_EEENS6_IJNS7_ILi128EEENS7_ILi96EEENS7_ILi64EEEEEELi256ENS_6half_tEfNS_4arch4Sm90ELb1ELb0ELb0ELb0ELb1ELb0ELb1ELb1ELb0ELb1ELb1ELb0EEENS1_21CollectiveEpilogueFwdINS6_IJSA_NS7_ILi256EEESB_EEES9_SE_SG_Li256ELb0ELb1ELb1ELb0EEENS1_19SingleTileSchedulerILb0ELb1ELb1ELi128EEEEEEEEEvNT_6ParamsE)
	.align		4
        /*014c*/ 	.word	index@(__assertfail)
	.align		4
        /*0150*/ 	.word	index@(_ZN7cutlass13device_kernelIN5flash11enable_sm90INS1_16FlashAttnFwdSm90INS1_25CollectiveMainloopFwdSm90ILi2EN4cute5tupleIJNS5_1CILi1EEES8_S8_EEENS6_IJNS7_ILi128EEENS7_ILi96EEENS7_ILi64EEEEEELi256ENS_6half_tEfNS_4arch4Sm90ELb1ELb0ELb0ELb1ELb1ELb0ELb0ELb1ELb0ELb1ELb1ELb0EEENS1_21CollectiveEpilogueFwdINS6_IJSA_NS7_ILi256EEESB_EEES9_SE_SG_Li256ELb1ELb1ELb1ELb0EEENS1_36VarlenDynamicPersistentTileSchedulerILi128ELi96ELi256ELi128ELb1ELb1ELb1ELb1ELb1ELb1EEEEEEEEEvNT_6ParamsE)
	.align		4
        /*0154*/ 	.word	index@(__assertfail)
	.align		4
        /*0158*/ 	.word	index@(_ZN7cutlass13device_kernelIN5flash11enable_sm90INS1_16FlashAttnFwdSm90INS1_25CollectiveMainloopFwdSm90ILi2EN4cute5tupleIJNS5_1CILi1EEES8_S8_EEENS6_IJNS7_ILi128EEENS7_ILi96EEENS7_ILi64EEEEEELi256ENS_6half_tEfNS_4arch4Sm90ELb1ELb0ELb0ELb1ELb1ELb1ELb0ELb1ELb0ELb1ELb1ELb0EEENS1_21CollectiveEpilogueFwdINS6_IJSA_NS7_ILi256EEESB_EEES9_SE_SG_Li256ELb1ELb1ELb1ELb0EEENS1_36VarlenDynamicPersistentTileSchedulerILi128ELi96ELi256ELi128ELb1ELb1ELb1ELb1ELb1ELb1EEEEEEEEEvNT_6ParamsE)
	.align		4
        /*015c*/ 	.word	index@(__assertfail)
	.align		4
        /*0160*/ 	.word	index@(_ZN7cutlass13device_kernelIN5flash11enable_sm90INS1_16FlashAttnFwdSm90INS1_25CollectiveMainloopFwdSm90ILi2EN4cute5tupleIJNS5_1CILi1EEES8_S8_EEENS6_IJNS7_ILi128EEENS7_ILi96EEENS7_ILi64EEEEEELi256ENS_6half_tEfNS_4arch4Sm90ELb1ELb0ELb0ELb1ELb1ELb0ELb1ELb1ELb0ELb1ELb1ELb0EEENS1_21CollectiveEpilogueFwdINS6_IJSA_NS7_ILi256EEESB_EEES9_SE_SG_Li256ELb1ELb1ELb1ELb0EEENS1_36VarlenDynamicPersistentTileSchedulerILi128ELi96ELi256ELi128ELb1ELb1ELb1ELb1ELb1ELb1EEEEEEEEEvNT_6ParamsE)
	.align		4
        /*0164*/ 	.word	index@(__assertfail)
	.align		4
        /*0168*/ 	.word	index@(_ZN7cutlass13device_kernelIN5flash11enable_sm90INS1_16FlashAttnFwdSm90INS1_25CollectiveMainloopFwdSm90ILi2EN4cute5tupleIJNS5_1CILi1EEES8_S8_EEENS6_IJNS7_ILi128EEENS7_ILi96EEENS7_ILi64EEEEEELi256ENS_6half_tEfNS_4arch4Sm90ELb1ELb0ELb0ELb1ELb1ELb1ELb1ELb1ELb0ELb1ELb1ELb0EEENS1_21CollectiveEpilogueFwdINS6_IJSA_NS7_ILi256EEESB_EEES9_SE_SG_Li256ELb1ELb1ELb1ELb0EEENS1_36VarlenDynamicPersistentTileSchedulerILi128ELi96ELi256ELi128ELb1ELb1ELb1ELb1ELb1ELb1EEEEEEEEEvNT_6ParamsE)
	.align		4
        /*016c*/ 	.word	index@(__assertfail)
	.align		4
        /*0170*/ 	.word	0x00000000
	.align		4
        /*0174*/ 	.word	0xfffffffe
	.align		4
        /*0178*/ 	.word	0x00000000
	.align		4
        /*017c*/ 	.word	0xfffffffd
	.align		4
        /*0180*/ 	.word	0x00000000
	.align		4
        /*0184*/ 	.word	0xfffffffc


//--------------------- .nv.constant4             --------------------------
	.section	.nv.constant4,"a",@progbits
	.align	8
	.align		8
.nv.constant4:
        /*0000*/ 	.dword	__assertfail
	.align		8
        /*0008*/ 	.dword	__unnamed_1
	.align		8
        /*0010*/ 	.dword	__unnamed_2
	.align		8
        /*0018*/ 	.dword	__unnamed_3
	.align		8
        /*0020*/ 	.dword	__unnamed_4
	.align		8
        /*0028*/ 	.dword	__unnamed_5
	.align		8
        /*0030*/ 	.dword	__unnamed_6
	.align		8
        /*0038*/ 	.dword	__unnamed_7
	.align		8
        /*0040*/ 	.dword	__unnamed_8
	.align		8
        /*0048*/ 	.dword	__unnamed_9
	.align		8
        /*0050*/ 	.dword	__unnamed_10
	.align		8
        /*0058*/ 	.dword	__unnamed_11
	.align		8
        /*0060*/ 	.dword	__unnamed_12
	.align		8
        /*0068*/ 	.dword	__unnamed_13
	.align		8
        /*0070*/ 	.dword	__unnamed_14
	.align		8
        /*0078*/ 	.dword	__unnamed_15
	.align		8
        /*0080*/ 	.dword	__unnamed_16
	.align		8
        /*0088*/ 	.dword	__unnamed_17
	.align		8
        /*0090*/ 	.dword	__unnamed_18
	.align		8
        /*0098*/ 	.dword	_ZN79_INTERNAL_73f4098d_43_flash_fwd_hdimdiff_fp16_paged_split_sm90_cu_c784774a_38314cuda3std3__45__cpo5beginE
	.align		8
        /*00a0*/ 	.dword	_ZN79_INTERNAL_73f4098d_43_flash_fwd_hdimdiff_fp16_paged_split_sm90_cu_c784774a_38314cuda3std3__45__cpo3endE
	.align		8
        /*00a8*/ 	.dword	_ZN79_INTERNAL_73f4098d_43_flash_fwd_hdimdiff_fp16_paged_split_sm90_cu_c784774a_38314cuda3std3__45__cpo6cbeginE
	.align		8
        /*00b0*/ 	.dword	_ZN79_INTERNAL_73f4098d_43_flash_fwd_hdimdiff_fp16_paged_split_sm90_cu_c784774a_38314cuda3std3__45__cpo4cendE
	.align		8
        /*00b8*/ 	.dword	_ZN79_INTERNAL_73f4098d_43_flash_fwd_hdimdiff_fp16_paged_split_sm90_cu_c784774a_38314cuda3std3__481_GLOBAL__N__73f4098d_43_flash_fwd_hdimdiff_fp16_paged_split_sm90_cu_c784774a_38316ignoreE
	.align		8
        /*00c0*/ 	.dword	_ZN79_INTERNAL_73f4098d_43_flash_fwd_hdimdiff_fp16_paged_split_sm90_cu_c784774a_38314cuda3std3__419piecewise_constructE
	.align		8
        /*00c8*/ 	.dword	_ZN79_INTERNAL_73f4098d_43_flash_fwd_hdimdiff_fp16_paged_split_sm90_cu_c784774a_38314cuda3std3__48in_placeE
	.align		8
        /*00d0*/ 	.dword	_ZN79_INTERNAL_73f4098d_43_flash_fwd_hdimdiff_fp16_paged_split_sm90_cu_c784774a_38314cuda3std6ranges3__45__cpo4swapE
	.align		8
        /*00d8*/ 	.dword	_ZN79_INTERNAL_73f4098d_43_flash_fwd_hdimdiff_fp16_paged_split_sm90_cu_c784774a_38314cuda3std6ranges3__45__cpo9iter_moveE
	.align		8
        /*00e0*/ 	.dword	_ZN79_INTERNAL_73f4098d_43_flash_fwd_hdimdiff_fp16_paged_split_sm90_cu_c784774a_38314cute7productE
	.align		8
        /*00e8*/ 	.dword	_ZN79_INTERNAL_73f4098d_43_flash_fwd_hdimdiff_fp16_paged_split_sm90_cu_c784774a_38314cute1_E
	.align		8
        /*00f0*/ 	.dword	$str$23
	.align		8
        /*00f8*/ 	.dword	$str$24


//--------------------- .text._ZN7cutlass13device_kernelIN5flash11enable_sm90INS1_16FlashAttnFwdSm90INS1_25CollectiveMainloopFwdSm90ILi2EN4cute5tupleIJNS5_1CILi1EEES8_S8_EEENS6_IJNS7_ILi128EEENS7_ILi96EEENS7_ILi192EEEEEELi128ENS_6half_tEfNS_4arch4Sm90ELb0ELb0ELb0ELb0ELb1ELb0ELb0ELb1ELb1ELb1ELb1ELb0EEENS1_21CollectiveEpilogueFwdINS6_IJSA_SA_SB_EEES9_SE_SG_Li256ELb0ELb1ELb1ELb0EEENS1_19SingleTileSchedulerILb0ELb1ELb1ELi128EEEEEEEEEvNT_6ParamsE --------------------------
	.section	.text._ZN7cutlass13device_kernelIN5flash11enable_sm90INS1_16FlashAttnFwdSm90INS1_25CollectiveMainloopFwdSm90ILi2EN4cute5tupleIJNS5_1CILi1EEES8_S8_EEENS6_IJNS7_ILi128EEENS7_ILi96EEENS7_ILi192EEEEEELi128ENS_6half_tEfNS_4arch4Sm90ELb0ELb0ELb0ELb0ELb1ELb0ELb0ELb1ELb1ELb1ELb1ELb0EEENS1_21CollectiveEpilogueFwdINS6_IJSA_SA_SB_EEES9_SE_SG_Li256ELb0ELb1ELb1ELb0EEENS1_19SingleTileSchedulerILb0ELb1ELb1ELi128EEEEEEEEEvNT_6ParamsE,"ax",@progbits
	.align	128
.text._ZN7cutlass13device_kernelIN5flash11enable_sm90INS1_16FlashAttnFwdSm90INS1_25CollectiveMainloopFwdSm90ILi2EN4cute5tupleIJNS5_1CILi1EEES8_S8_EEENS6_IJNS7_ILi128EEENS7_ILi96EEENS7_ILi192EEEEEELi128ENS_6half_tEfNS_4arch4Sm90ELb0ELb0ELb0ELb0ELb1ELb0ELb0ELb1ELb1ELb1ELb1ELb0EEENS1_21CollectiveEpilogueFwdINS6_IJSA_SA_SB_EEES9_SE_SG_Li256ELb0ELb1ELb1ELb0EEENS1_19SingleTileSchedulerILb0ELb1ELb1ELi128EEEEEEEEEvNT_6ParamsE:
        .type           _ZN7cutlass13device_kernelIN5flash11enable_sm90INS1_16FlashAttnFwdSm90INS1_25CollectiveMainloopFwdSm90ILi2EN4cute5tupleIJNS5_1CILi1EEES8_S8_EEENS6_IJNS7_ILi128EEENS7_ILi96EEENS7_ILi192EEEEEELi128ENS_6half_tEfNS_4arch4Sm90ELb0ELb0ELb0ELb0ELb1ELb0ELb0ELb1ELb1ELb1ELb1ELb0EEENS1_21CollectiveEpilogueFwdINS6_IJSA_SA_SB_EEES9_SE_SG_Li256ELb0ELb1ELb1ELb0EEENS1_19SingleTileSchedulerILb0ELb1ELb1ELi128EEEEEEEEEvNT_6ParamsE,@function
        .size           _ZN7cutlass13device_kernelIN5flash11enable_sm90INS1_16FlashAttnFwdSm90INS1_25CollectiveMainloopFwdSm90ILi2EN4cute5tupleIJNS5_1CILi1EEES8_S8_EEENS6_IJNS7_ILi128EEENS7_ILi96EEENS7_ILi192EEEEEELi128ENS_6half_tEfNS_4arch4Sm90ELb0ELb0ELb0ELb0ELb1ELb0ELb0ELb1ELb1ELb1ELb1ELb0EEENS1_21CollectiveEpilogueFwdINS6_IJSA_SA_SB_EEES9_SE_SG_Li256ELb0ELb1ELb1ELb0EEENS1_19SingleTileSchedulerILb0ELb1ELb1ELi128EEEEEEEEEvNT_6ParamsE,(.L_x_15630 - _ZN7cutlass13device_kernelIN5flash11enable_sm90INS1_16FlashAttnFwdSm90INS1_25CollectiveMainloopFwdSm90ILi2EN4cute5tupleIJNS5_1CILi1EEES8_S8_EEENS6_IJNS7_ILi128EEENS7_ILi96EEENS7_ILi192EEEEEELi128ENS_6half_tEfNS_4arch4Sm90ELb0ELb0ELb0ELb0ELb1ELb0ELb0ELb1ELb1ELb1ELb1ELb0EEENS1_21CollectiveEpilogueFwdINS6_IJSA_SA_SB_EEES9_SE_SG_Li256ELb0ELb1ELb1ELb0EEENS1_19SingleTileSchedulerILb0ELb1ELb1ELi128EEEEEEEEEvNT_6ParamsE)
        .other          _ZN7cutlass13device_kernelIN5flash11enable_sm90INS1_16FlashAttnFwdSm90INS1_25CollectiveMainloopFwdSm90ILi2EN4cute5tupleIJNS5_1CILi1EEES8_S8_EEENS6_IJNS7_ILi128EEENS7_ILi96EEENS7_ILi192EEEEEELi128ENS_6half_tEfNS_4arch4Sm90ELb0ELb0ELb0ELb0ELb1ELb0ELb0ELb1ELb1ELb1ELb1ELb0EEENS1_21CollectiveEpilogueFwdINS6_IJSA_SA_SB_EEES9_SE_SG_Li256ELb0ELb1ELb1ELb0EEENS1_19SingleTileSchedulerILb0ELb1ELb1ELi128EEEEEEEEEvNT_6ParamsE,@"STO_CUDA_ENTRY STV_DEFAULT"
_ZN7cutlass13device_kernelIN5flash11enable_sm90INS1_16FlashAttnFwdSm90INS1_25CollectiveMainloopFwdSm90ILi2EN4cute5tupleIJNS5_1CILi1EEES8_S8_EEENS6_IJNS7_ILi128EEENS7_ILi96EEENS7_ILi192EEEEEELi128ENS_6half_tEfNS_4arch4Sm90ELb0ELb0ELb0ELb0ELb1ELb0ELb0ELb1ELb1ELb1ELb1ELb0EEENS1_21CollectiveEpilogueFwdINS6_IJSA_SA_SB_EEES9_SE_SG_Li256ELb0ELb1ELb1ELb0EEENS1_19SingleTileSchedulerILb0ELb1ELb1ELi128EEEEEEEEEvNT_6ParamsE:
[----:B------:R-:W0:Y:S01]  /*0000*/  LDC R1, c[0x0][0x28] ;  /* 0x00000a00ff017b82 */ /* 0x000e220000000800 */
[----:B------:R-:W1:Y:S01]  /*0010*/  S2R R25, SR_TID.X ;  /* 0x0000000000197919 */ /* 0x000e620000002100 */
[----:B------:R-:W-:Y:S01]  /*0020*/  ELECT P0, URZ, PT ;  /* 0x00000000003f782f */ /* 0x000fe20003800000 */
[----:B------:R-:W-:Y:S01]  /*0030*/  UMOV UR4, 0x80 ;  /* 0x0000008000047882 */ /* 0x000fe20000000000 */
[----:B------:R-:W-:Y:S01]  /*0040*/  UMOV UR7, 0x100 ;  /* 0x0000010000077882 */ /* 0x000fe20000000000 */
[----:B-1----:R-:W-:-:S05]  /*0050*/  SHF.R.U32.HI R0, RZ, 0x5, R25 ;  /* 0x00000005ff007819 */ /* 0x002fca0000011619 */
[----:B------:R-:W1:Y:S02]  /*0060*/  SHFL.IDX PT, R2, R0, RZ, 0x1f ;  /* 0x00001fff00027589 */ /* 0x000e6400000e0000 */
[C---:B-1----:R-:W-:Y:S02]  /*0070*/  ISETP.NE.OR P0, PT, R2.reuse, RZ, !P0 ;  /* 0x000000ff0200720c */ /* 0x042fe40004705670 */
[----:B------:R-:W-:Y:S02]  /*0080*/  ISETP.NE.AND P1, PT, R2, RZ, PT ;  /* 0x000000ff0200720c */ /* 0x000fe40003f25270 */
[----:B------:R-:W-:-:S06]  /*0090*/  SHF.R.U32.HI R2, RZ, 0x7, R25 ;  /* 0x00000007ff027819 */ /* 0x000fcc0000011619 */
[----:B------:R-:W1:Y:S03]  /*00a0*/  SHFL.IDX PT, R2, R2, RZ, 0x1f ;  /* 0x00001fff02027589 */ /* 0x000e6600000e0000 */
[----:B------:R-:W-:Y:S01]  /*00b0*/  VOTEU.ALL UP0, P0 ;  /* 0x00000000003f7886 */ /* 0x000fe20000000000 */
[----:B------:R-:W-:-:S04]  /*00c0*/  VOTEU.ALL UP1, P0 ;  /* 0x00000000003f7886 */ /* 0x000fc80000020000 */
[----:B------:R-:W2:Y:S01]  /*00d0*/  @!UP0 S2UR UR8, SR_CgaCtaId ;  /* 0x00000000000889c3 */ /* 0x000ea20000008800 */
[----:B------:R-:W-:Y:S01]  /*00e0*/  @!UP0 UMOV UR6, 0x400 ;  /* 0x0000040000068882 */ /* 0x000fe20000000000 */
[----:B------:R-:W-:-:S04]  /*00f0*/  @!UP0 UIADD3 UR4, -UR4, 0x100000, URZ ;  /* 0x0010000004048890 */ /* 0x000fc8000fffe13f */
[----:B------:R-:W-:Y:S02]  /*0100*/  @!UP0 USHF.L.U32 UR5, UR4, 0xb, URZ ;  /* 0x0000000b04058899 */ /* 0x000fe4000800063f */
[----:B------:R-:W-:Y:S02]  /*0110*/  @!UP0 USHF.L.U32 UR4, UR4, 0x1, URZ ;  /* 0x0000000104048899 */ /* 0x000fe4000800063f */
[----:B--2---:R-:W-:Y:S02]  /*0120*/  @!UP0 ULEA UR8, UR8, UR6, 0x18 ;  /* 0x0000000608088291 */ /* 0x004fe4000f8ec03f */
[----:B------:R-:W-:-:S04]  /*0130*/  @!UP0 UIADD3 UR6, -UR7, 0x100000, URZ ;  /* 0x0010000007068890 */ /* 0x000fc8000fffe13f */
[----:B------:R-:W-:Y:S02]  /*0140*/  @!UP0 USHF.L.U32 UR7, UR6, 0xb, URZ ;  /* 0x0000000b06078899 */ /* 0x000fe4000800063f */
[----:B------:R-:W-:Y:S01]  /*0150*/  @!UP0 USHF.L.U32 UR6, UR6, 0x1, URZ ;  /* 0x0000000106068899 */ /* 0x000fe2000800063f */
[----:B------:R-:W-:-:S05]  /*0160*/  VOTEU.ALL UP0, P0 ;  /* 0x00000000003f7886 */ /* 0x000fca0000000000 */
[----:B------:R2:W3:Y:S06]  /*0170*/  @!UP0 SYNCS.EXCH.64 URZ, [UR8+0x2a800], UR4 ;  /* 0x02a80004083f85b2 */ /* 0x0004ec0008000100 */
[----:B------:R2:W4:Y:S02]  /*0180*/  @!UP1 SYNCS.EXCH.64 URZ, [UR8+0x2a820], UR6 ;  /* 0x02a82006083f95b2 */ /* 0x0005240008000100 */
[----:B012---:R-:W-:Y:S05]  /*0190*/  @P1 BRA `(.L_x_0) ;  /* 0x0000000000481947 */ /* 0x007fea0003800000 */
[----:B------:R-:W0:Y:S01]  /*01a0*/  S2UR UR5, SR_CgaCtaId ;  /* 0x00000000000579c3 */ /* 0x000e220000008800 */
[----:B------:R-:W-:Y:S01]  /*01b0*/  UMOV UR4, 0x400 ;  /* 0x0000040000047882 */ /* 0x000fe20000000000 */
[----:B------:R-:W-:Y:S01]  /*01c0*/  UMOV UR6, 0x80 ;  /* 0x0000008000067882 */ /* 0x000fe20000000000 */
[----:B------:R-:W-:Y:S01]  /*01d0*/  UMOV UR7, 0x100 ;  /* 0x0000010000077882 */ /* 0x000fe20000000000 */
[----:B------:R-:W-:Y:S01]  /*01e0*/  ELECT P0, URZ, PT ;  /* 0x00000000003f782f */ /* 0x000fe20003800000 */
[----:B0-----:R-:W-:Y:S02]  /*01f0*/  ULEA UR8, UR5, UR4, 0x18 ;  /* 0x0000000405087291 */ /* 0x001fe4000f8ec03f */
[----:B------:R-:W-:-:S04]  /*0200*/  UIADD3 UR4, -UR6, 0x100000, URZ ;  /* 0x0010000006047890 */ /* 0x000fc8000fffe13f */
[----:B------:R-:W-:Y:S02]  /*0210*/  USHF.L.U32 UR5, UR4, 0xb, URZ ;  /* 0x0000000b04057899 */ /* 0x000fe4000800063f */
[----:B------:R-:W-:Y:S02]  /*0220*/  USHF.L.U32 UR4, UR4, 0x1, URZ ;  /* 0x0000000104047899 */ /* 0x000fe4000800063f */
[----:B------:R-:W-:-:S04]  /*0230*/  UIADD3 UR6, -UR7, 0x100000, URZ ;  /* 0x0010000007067890 */ /* 0x000fc8000fffe13f */
[----:B------:R-:W-:Y:S02]  /*0240*/  USHF.L.U32 UR7, UR6, 0xb, URZ ;  /* 0x0000000b06077899 */ /* 0x000fe4000800063f */
[----:B------:R-:W-:Y:S01]  /*0250*/  USHF.L.U32 UR6, UR6, 0x1, URZ ;  /* 0x0000000106067899 */ /* 0x000fe2000800063f */
[----:B------:R-:W0:Y:S03]  /*0260*/  FENCE.VIEW.ASYNC.S ;  /* 0x00000000000073c6 */ /* 0x000e260000000000 */
[----:B0-----:R0:W1:Y:S08]  /*0270*/  SYNCS.EXCH.64 URZ, [UR8+0x2a830], UR4 ;  /* 0x02a83004083f75b2 */ /* 0x0010700008000100 */
[----:B------:R0:W2:Y:S01]  /*0280*/  SYNCS.EXCH.64 URZ, [UR8+0x2a840], UR6 ;  /* 0x02a84006083f75b2 */ /* 0x0000a20008000100 */
[----:B------:R0:W0:Y:S01]  /*0290*/  SYNCS.EXCH.64 URZ, [UR8+0x2a838], UR4 ;  /* 0x02a83804083f75b2 */ /* 0x0000220008000100 */
[----:B------:R0:W0:Y:S01]  /*02a0*/  SYNCS.EXCH.64 URZ, [UR8+0x2a848], UR6 ;  /* 0x02a84806083f75b2 */ /* 0x0000220008000100 */
[----:B------:R-:W-:Y:S01]  /*02b0*/  NOP ;  /* 0x0000000000007918 */ /* 0x000fe20000000000 */
.L_x_0:
[----:B------:R-:W5:Y:S01]  /*02c0*/  SHFL.IDX PT, R3, R0, RZ, 0x1f ;  /* 0x00001fff00037589 */ /* 0x000f6200000e0000 */
[----:B------:R-:W-:Y:S01]  /*02d0*/  NOP ;  /* 0x0000000000007918 */ /* 0x000fe20000000000 */
[----:B-----5:R-:W-:-:S13]  /*02e0*/  ISETP.NE.AND P0, PT, R3, RZ, PT ;  /* 0x000000ff0300720c */ /* 0x020fda0003f05270 */
[----:B------:R-:W-:Y:S05]  /*02f0*/  @P0 BRA `(.L_x_1) ;  /* 0x0000000000480947 */ /* 0x000fea0003800000 */
[----:B0-----:R-:W0:Y:S01]  /*0300*/  S2UR UR5, SR_CgaCtaId ;  /* 0x00000000000579c3 */ /* 0x001e220000008800 */
        /* <DEDUP_REMOVED lines=12> */
[----:B0-----:R0:W0:Y:S08]  /*03d0*/  SYNCS.EXCH.64 URZ, [UR8+0x2a850], UR4 ;  /* 0x02a85004083f75b2 */ /* 0x0010300008000100 */
[----:B------:R0:W0:Y:S01]  /*03e0*/  SYNCS.EXCH.64 URZ, [UR8+0x2a860], UR6 ;  /* 0x02a86006083f75b2 */ /* 0x0000220008000100 */
[----:B------:R0:W0:Y:S01]  /*03f0*/  SYNCS.EXCH.64 URZ, [UR8+0x2a858], UR4 ;  /* 0x02a85804083f75b2 */ /* 0x0000220008000100 */
[----:B------:R0:W0:Y:S01]  /*0400*/  SYNCS.EXCH.64 URZ, [UR8+0x2a868], UR6 ;  /* 0x02a86806083f75b2 */ /* 0x0000220008000100 */
[----:B------:R-:W-:Y:S01]  /*0410*/  NOP ;  /* 0x0000000000007918 */ /* 0x000fe20000000000 */
.L_x_1:
[----:B------:R-:W5:Y:S01]  /*0420*/  SHFL.IDX PT, R3, R0, RZ, 0x1f ;  /* 0x00001fff00037589 */ /* 0x000f6200000e0000 */
[----:B------:R-:W-:Y:S01]  /*0430*/  NOP ;  /* 0x0000000000007918 */ /* 0x000fe20000000000 */
[----:B-----5:R-:W-:-:S13]  /*0440*/  ISETP.NE.AND P0, PT, R3, RZ, PT ;  /* 0x000000ff0300720c */ /* 0x020fda0003f05270 */
[----:B------:R-:W-:Y:S05]  /*0450*/  @P0 BRA `(.L_x_2) ;  /* 0x0000000000380947 */ /* 0x000fea0003800000 */
[----:B0-----:R-:W0:Y:S01]  /*0460*/  S2UR UR5, SR_CgaCtaId ;  /* 0x00000000000579c3 */ /* 0x001e220000008800 */
[----:B------:R-:W-:Y:S01]  /*0470*/  UMOV UR4, 0x400 ;  /* 0x0000040000047882 */ /* 0x000fe20000000000 */
[----:B------:R-:W-:Y:S01]  /*0480*/  UMOV UR7, 0x80 ;  /* 0x0000008000077882 */ /* 0x000fe20000000000 */
[----:B------:R-:W-:Y:S01]  /*0490*/  ELECT P0, URZ, PT ;  /* 0x00000000003f782f */ /* 0x000fe20003800000 */
[----:B0-----:R-:W-:Y:S02]  /*04a0*/  ULEA UR6, UR5, UR4, 0x18 ;  /* 0x0000000405067291 */ /* 0x001fe4000f8ec03f */
[----:B------:R-:W-:-:S04]  /*04b0*/  UIADD3 UR4, -UR7, 0x100000, URZ ;  /* 0x0010000007047890 */ /* 0x000fc8000fffe13f */
[----:B------:R-:W-:Y:S02]  /*04c0*/  USHF.L.U32 UR5, UR4, 0xb, URZ ;  /* 0x0000000b04057899 */ /* 0x000fe4000800063f */
[----:B------:R-:W-:Y:S01]  /*04d0*/  USHF.L.U32 UR4, UR4, 0x1, URZ ;  /* 0x0000000104047899 */ /* 0x000fe2000800063f */
[----:B------:R-:W0:Y:S11]  /*04e0*/  FENCE.VIEW.ASYNC.S ;  /* 0x00000000000073c6 */ /* 0x000e360000000000 */
[----:B0-----:R0:W0:Y:S01]  /*04f0*/  SYNCS.EXCH.64 URZ, [UR6+0x2a870], UR4 ;  /* 0x02a87004063f75b2 */ /* 0x0010220008000100 */
[----:B------:R0:W0:Y:S01]  /*0500*/  SYNCS.EXCH.64 URZ, [UR6+0x2a880], UR4 ;  /* 0x02a88004063f75b2 */ /* 0x0000220008000100 */
[----:B------:R0:W0:Y:S01]  /*0510*/  SYNCS.EXCH.64 URZ, [UR6+0x2a878], UR4 ;  /* 0x02a87804063f75b2 */ /* 0x0000220008000100 */
[----:B------:R0:W0:Y:S01]  /*0520*/  SYNCS.EXCH.64 URZ, [UR6+0x2a888], UR4 ;  /* 0x02a88804063f75b2 */ /* 0x0000220008000100 */
[----:B------:R-:W-:Y:S01]  /*0530*/  NOP ;  /* 0x0000000000007918 */ /* 0x000fe20000000000 */
.L_x_2:
        /* <DEDUP_REMOVED lines=22> */
.L_x_3:
[----:B------:R-:W5:Y:S01]  /*06a0*/  SHFL.IDX PT, R3, R0, RZ, 0x1f ;  /* 0x00001fff00037589 */ /* 0x000f6200000e0000 */
[----:B------:R-:W-:Y:S01]  /*06b0*/  R2UR UR9, R2 ;  /* 0x00000000020972ca */ /* 0x000fe200000e0000 */
        /* <DEDUP_REMOVED lines=21> */
.L_x_4:
[----:B------:R-:W-:Y:S01]  /*0810*/  UISETP.NE.AND UP0, UPT, UR9, URZ, UPT ;  /* 0x0000003f0900728c */ /* 0x000fe2000bf05270 */
[----:B------:R-:W-:Y:S01]  /*0820*/  NOP ;  /* 0x0000000000007918 */ /* 0x000fe20000000000 */
[----:B------:R-:W-:Y:S01]  /*0830*/  UMOV UR36, 0x1 ;  /* 0x0000000100247882 */ /* 0x000fe20000000000 */
[----:B------:R-:W-:Y:S01]  /*0840*/  ULDC.64 UR38, c[0x0][0x208] ;  /* 0x0000820000267ab9 */ /* 0x000fe20000000a00 */
[----:B------:R-:W-:Y:S01]  /*0850*/  USEL UR36, UR36, 0x2, !UP0 ;  /* 0x0000000224247887 */ /* 0x000fe2000c000000 */
[----:B------:R-:W-:Y:S01]  /*0860*/  BSSY B6, `(.L_x_5) ;  /* 0x0000a48000067945 */ /* 0x000fe20003800000 */
[----:B01234-:R-:W-:Y:S01]  /*0870*/  BAR.SYNC.DEFER_BLOCKING 0x0 ;  /* 0x0000000000007b1d */ /* 0x01ffe20000010000 */
[----:B------:R-:W-:-:S13]  /*0880*/  PLOP3.LUT P0, PT, PT, PT, UP0, 0x80, 0x0 ;  /* 0x000000000000781c */ /* 0x000fda0003f0f008 */
[----:B------:R-:W-:Y:S05]  /*0890*/  @!P0 BRA `(.L_x_6) ;  /* 0x0000006800c48947 */ /* 0x000fea0003800000 */
.L_x_7:
[----:B------:R-:W-:-:S08]  /*08a0*/  NOP ;  /* 0x0000000000007918 */ /* 0x000fd00000000000 */
[----:B------:R-:W0:Y:S02]  /*08b0*/  USETMAXREG.TRY_ALLOC.CTAPOOL UP0, 0xe8 ;  /* 0x000000e8000079c8 */ /* 0x000e240008000600 */
[----:B0-----:R-:W-:-:S13]  /*08c0*/  PLOP3.LUT P0, PT, PT, PT, UP0, 0x80, 0x0 ;  /* 0x000000000000781c */ /* 0x001fda0003f0f008 */
[----:B------:R-:W-:Y:S05]  /*08d0*/  @!P0 BRA `(.L_x_7) ;  /* 0xfffffffc00f08947 */ /* 0x000fea000383ffff */
[----:B------:R-:W0:Y:S08]  /*08e0*/  LDC R3, c[0x0][0xc50] ;  /* 0x00031400ff037b82 */ /* 0x000e300000000800 */
[----:B------:R-:W1:Y:S08]  /*08f0*/  S2UR UR4, SR_CTAID.Y ;  /* 0x00000000000479c3 */ /* 0x000e700000002600 */
[----:B------:R-:W2:Y:S08]  /*0900*/  S2UR UR5, SR_CTAID.Z ;  /* 0x00000000000579c3 */ /* 0x000eb00000002700 */
[----:B------:R-:W-:Y:S06]  /*0910*/  BAR.ARV 0x8, 0x180 ;  /* 0x0206000000007b1d */ /* 0x000fec0000002000 */
[----:B0-----:R-:W-:Y:S01]  /*0920*/  ISETP.NE.AND P0, PT, R3, 0x1, PT ;  /* 0x000000010300780c */ /* 0x001fe20003f05270 */
[----:B-1----:R-:W-:-:S12]  /*0930*/  IMAD.U32 R2, RZ, RZ, UR4 ;  /* 0x00000004ff027e24 */ /* 0x002fd8000f8e00ff */
[----:B------:R-:W0:Y:S08]  /*0940*/  @P0 LDC R0, c[0x0][0xc54] ;  /* 0x00031500ff000b82 */ /* 0x000e300000000800 */
[----:B------:R-:W1:Y:S01]  /*0950*/  @P0 LDC R5, c[0x0][0xc58] ;  /* 0x00031600ff050b82 */ /* 0x000e620000000800 */
[----:B0-----:R-:W-:-:S05]  /*0960*/  @P0 IMAD.HI.U32 R0, R0, UR4, RZ ;  /* 0x0000000400000c27 */ /* 0x001fca000f8e00ff */
[----:B-1----:R-:W-:Y:S02]  /*0970*/  @P0 SHF.R.U32.HI R2, RZ, R5, R0 ;  /* 0x00000005ff020219 */ /* 0x002fe40000011600 */
[----:B--2---:R-:W-:-:S03]  /*0980*/  ISETP.LE.AND P0, PT, RZ, UR5, PT ;  /* 0x00000005ff007c0c */ /* 0x004fc6000bf03270 */
[----:B------:R-:W-:-:S04]  /*0990*/  IMAD.MOV R0, RZ, RZ, -R2 ;  /* 0x000000ffff007224 */ /* 0x000fc800078e0a02 */
[----:B------:R-:W-:-:S06]  /*09a0*/  IMAD R4, R3, R0, UR4 ;  /* 0x0000000403047e24 */ /* 0x000fcc000f8e0200 */
[----:B------:R-:W-:Y:S05]  /*09b0*/  @!P0 BRA `(.L_x_8) ;  /* 0x000000a000c88947 */ /* 0x000fea0003800000 */
[----:B------:R-:W0:Y:S01]  /*09c0*/  LDC.64 R6, c[0x0][0x418] ;  /* 0x00010600ff067b82 */ /* 0x000e220000000a00 */
[----:B------:R-:W-:Y:S02]  /*09d0*/  LOP3.LUT R16, R4, 0xffff, RZ, 0xc0, !PT ;  /* 0x0000ffff04107812 */ /* 0x000fe400078ec0ff */
[----:B------:R-:W-:-:S05]  /*09e0*/  MOV R17, RZ ;  /* 0x000000ff00117202 */ /* 0x000fca0000000f00 */
[----:B------:R-:W1:Y:S08]  /*09f0*/  LDC R0, c[0x0][0x424] ;  /* 0x00010900ff007b82 */ /* 0x000e700000000800 */
[----:B------:R-:W2:Y:S01]  /*0a00*/  LDC R3, c[0x0][0x2f0] ;  /* 0x0000bc00ff037b82 */ /* 0x000ea20000000800 */
[----:B0-----:R-:W-:-:S04]  /*0a10*/  ISETP.NE.U32.AND P0, PT, R6, RZ, PT ;  /* 0x000000ff0600720c */ /* 0x001fc80003f05070 */
[----:B------:R-:W-:-:S04]  /*0a20*/  ISETP.NE.AND.EX P0, PT, R7, RZ, PT, P0 ;  /* 0x000000ff0700720c */ /* 0x000fc80003f05300 */
[----:B-1----:R-:W-:-:S05]  /*0a30*/  SEL R0, R0, 0x1, P0 ;  /* 0x0000000100007807 */ /* 0x002fca0000000000 */
[----:B--2---:R-:W-:-:S04]  /*0a40*/  IMAD R18, R0, R3, RZ ;  /* 0x0000000300127224 */ /* 0x004fc800078e02ff */
[C---:B------:R-:W-:Y:S01]  /*0a50*/  VIADD R0, R18.reuse, 0x5f ;  /* 0x0000005f12007836 */ /* 0x040fe20000000000 */
[----:B------:R-:W-:-:S03]  /*0a60*/  ISETP.GE.AND P0, PT, R18, 0x1, PT ;  /* 0x000000011200780c */ /* 0x000fc60003f06270 */
[----:B------:R-:W-:-:S05]  /*0a70*/  IMAD.HI R0, R0, 0x2aaaaaab, RZ ;  /* 0x2aaaaaab00007827 */ /* 0x000fca00078e02ff */
[----:B------:R-:W-:-:S04]  /*0a80*/  SHF.R.U32.HI R3, RZ, 0x1f, R0 ;  /* 0x0000001fff037819 */ /* 0x000fc80000011600 */
[----:B------:R-:W-:Y:S01]  /*0a90*/  LEA.HI.SX32 R3, R0, R3, 0x1c ;  /* 0x0000000300037211 */ /* 0x000fe200078fe2ff */
[----:B------:R-:W-:Y:S06]  /*0aa0*/  @!P0 BRA `(.L_x_9) ;  /* 0x0000000000788947 */ /* 0x000fec0003800000 */
[----:B------:R-:W-:-:S04]  /*0ab0*/  SHF.R.U32.HI R0, RZ, 0x10, R4 ;  /* 0x00000010ff007819 */ /* 0x000fc80000011604 */
[----:B------:R-:W-:-:S13]  /*0ac0*/  ISETP.NE.AND P0, PT, R0, RZ, PT ;  /* 0x000000ff0000720c */ /* 0x000fda0003f05270 */
[----:B------:R-:W0:Y:S02]  /*0ad0*/  @!P0 LDC R0, c[0x0][0x9f0] ;  /* 0x00027c00ff008b82 */ /* 0x000e240000000800 */
[-C--:B0-----:R-:W-:Y:S02]  /*0ae0*/  IABS R9, R0.reuse ;  /* 0x0000000000097213 */ /* 0x081fe40000000000 */
[----:B------:R-:W-:Y:S02]  /*0af0*/  IADD3 R7, R3, -0x1, R0 ;  /* 0xffffffff03077810 */ /* 0x000fe40007ffe000 */
[----:B------:R-:W0:Y:S01]  /*0b00*/  I2F.RP R6, R9 ;  /* 0x0000000900067306 */ /* 0x000e220000209400 */
[----:B------:R-:W-:-:S05]  /*0b10*/  IABS R10, R0 ;  /* 0x00000000000a7213 */ /* 0x000fca0000000000 */
[----:B------:R-:W-:Y:S02]  /*0b20*/  IMAD.MOV R10, RZ, RZ, -R10 ;  /* 0x000000ffff0a7224 */ /* 0x000fe400078e0a0a */
[----:B0-----:R-:W0:Y:S02]  /*0b30*/  MUFU.RCP R6, R6 ;  /* 0x0000000600067308 */ /* 0x001e240000001000 */
[----:B0-----:R-:W-:Y:S01]  /*0b40*/  VIADD R4, R6, 0xffffffe ;  /* 0x0ffffffe06047836 */ /* 0x001fe20000000000 */
[----:B------:R-:W-:Y:S02]  /*0b50*/  IABS R6, R7 ;  /* 0x0000000700067213 */ /* 0x000fe40000000000 */
[----:B------:R-:W-:-:S03]  /*0b60*/  LOP3.LUT R7, R7, R0, RZ, 0x3c, !PT ;  /* 0x0000000007077212 */ /* 0x000fc600078e3cff */
[----:B------:R0:W1:Y:S01]  /*0b70*/  F2I.FTZ.U32.TRUNC.NTZ R5, R4 ;  /* 0x0000000400057305 */ /* 0x000062000021f000 */
[----:B------:R-:W-:Y:S02]  /*0b80*/  ISETP.GE.AND P2, PT, R7, RZ, PT ;  /* 0x000000ff0700720c */ /* 0x000fe40003f46270 */
[----:B0-----:R-:W-:Y:S01]  /*0b90*/  MOV R4, RZ ;  /* 0x000000ff00047202 */ /* 0x001fe20000000f00 */
[----:B-1----:R-:W-:-:S04]  /*0ba0*/  IMAD.MOV R8, RZ, RZ, -R5 ;  /* 0x000000ffff087224 */ /* 0x002fc800078e0a05 */
[----:B------:R-:W-:-:S04]  /*0bb0*/  IMAD R11, R8, R9, RZ ;  /* 0x00000009080b7224 */ /* 0x000fc800078e02ff */
[----:B------:R-:W-:-:S04]  /*0bc0*/  IMAD.HI.U32 R5, R5, R11, R4 ;  /* 0x0000000b05057227 */ /* 0x000fc800078e0004 */
[----:B------:R-:W-:Y:S02]  /*0bd0*/  IMAD.MOV.U32 R4, RZ, RZ, R10 ;  /* 0x000000ffff047224 */ /* 0x000fe400078e000a */
[----:B------:R-:W-:-:S04]  /*0be0*/  IMAD.HI.U32 R5, R5, R6, RZ ;  /* 0x0000000605057227 */ /* 0x000fc800078e00ff */
[----:B------:R-:W-:-:S05]  /*0bf0*/  IMAD R4, R5, R4, R6 ;  /* 0x0000000405047224 */ /* 0x000fca00078e0206 */
[----:B------:R-:W-:-:S13]  /*0c00*/  ISETP.GT.U32.AND P1, PT, R9, R4, PT ;  /* 0x000000040900720c */ /* 0x000fda0003f24070 */
[----:B------:R-:W-:Y:S02]  /*0c10*/  @!P1 IMAD.IADD R4, R4, 0x1, -R9 ;  /* 0x0000000104049824 */ /* 0x000fe400078e0a09 */
[----:B------:R-:W-:Y:S01]  /*0c20*/  @!P1 VIADD R5, R5, 0x1 ;  /* 0x0000000105059836 */ /* 0x000fe20000000000 */
[----:B------:R-:W-:Y:S02]  /*0c30*/  ISETP.NE.AND P1, PT, R0, RZ, PT ;  /* 0x000000ff0000720c */ /* 0x000fe40003f25270 */
[----:B------:R-:W-:-:S13]  /*0c40*/  ISETP.GE.U32.AND P0, PT, R4, R9, PT ;  /* 0x000000090400720c */ /* 0x000fda0003f06070 */
[----:B------:R-:W-:-:S05]  /*0c50*/  @P0 IADD3 R5, R5, 0x1, RZ ;  /* 0x0000000105050810 */ /* 0x000fca0007ffe0ff */
[----:B------:R-:W-:Y:S01]  /*0c60*/  @!P2 IMAD.MOV R5, RZ, RZ, -R5 ;  /* 0x000000ffff05a224 */ /* 0x000fe200078e0a05 */
[----:B------:R-:W-:-:S05]  /*0c70*/  @!P1 LOP3.LUT R5, RZ, R0, RZ, 0x33, !PT ;  /* 0x00000000ff059212 */ /* 0x000fca00078e33ff */
[----:B------:R-:W-:-:S07]  /*0c80*/  IMAD.MOV.U32 R17, RZ, RZ, R5 ;  /* 0x000000ffff117224 */ /* 0x000fce00078e0005 */
.L_x_9:
[-C--:B------:R-:W-:Y:S01]  /*0c90*/  IMAD R16, R16, R17.reuse, RZ ;  /* 0x0000001110107224 */ /* 0x080fe200078e02ff */
[----:B------:R-:W-:Y:S01]  /*0ca0*/  PLOP3.LUT P0, PT, PT, PT, PT, 0x80, 0x0 ;  /* 0x000000000000781c */ /* 0x000fe20003f0f070 */
[----:B------:R-:W-:Y:S01]  /*0cb0*/  VIADD R19, R25, 0xffffff80 ;  /* 0xffffff8019137836 */ /* 0x000fe20000000000 */
[----:B------:R-:W-:Y:S01]  /*0cc0*/  MOV R0, RZ ;  /* 0x000000ff00007202 */ /* 0x000fe20000000f00 */
[----:B------:R-:W-:Y:S01]  /*0cd0*/  IMAD.MOV.U32 R5, RZ, RZ, RZ ;  /* 0x000000ffff057224 */ /* 0x000fe200078e00ff */
[----:B------:R-:W-:Y:S02]  /*0ce0*/  VIADDMNMX R17, R16, R17, R3, PT ;  /* 0x0000001110117246 */ /* 0x000fe40003800103 */
[----:B------:R-:W-:Y:S02]  /*0cf0*/  CS2R R86, SRZ ;  /* 0x0000000000567805 */ /* 0x000fe4000001ff00 */
[----:B------:R-:W-:Y:S02]  /*0d00*/  CS2R R84, SRZ ;  /* 0x0000000000547805 */ /* 0x000fe4000001ff00 */
[----:B------:R-:W-:-:S02]  /*0d10*/  CS2R R82, SRZ ;  /* 0x0000000000527805 */ /* 0x000fc4000001ff00 */
[----:B------:R-:W-:Y:S02]  /*0d20*/  ISETP.GT.AND P1, PT, R17, R16, PT ;  /* 0x000000101100720c */ /* 0x000fe40003f24270 */
[----:B------:R-:W-:Y:S02]  /*0d30*/  CS2R R80, SRZ ;  /* 0x0000000000507805 */ /* 0x000fe4000001ff00 */
[----:B------:R-:W-:Y:S02]  /*0d40*/  CS2R R78, SRZ ;  /* 0x00000000004e7805 */ /* 0x000fe4000001ff00 */
[----:B------:R-:W-:Y:S02]  /*0d50*/  CS2R R76, SRZ ;  /* 0x00000000004c7805 */ /* 0x000fe4000001ff00 */
[----:B------:R-:W-:Y:S02]  /*0d60*/  CS2R R74, SRZ ;  /* 0x00000000004a7805 */ /* 0x000fe4000001ff00 */
[----:B------:R-:W-:-:S02]  /*0d70*/  CS2R R72, SRZ ;  /* 0x0000000000487805 */ /* 0x000fc4000001ff00 */
[----:B------:R-:W-:Y:S02]  /*0d80*/  CS2R R70, SRZ ;  /* 0x0000000000467805 */ /* 0x000fe4000001ff00 */
        /* <DEDUP_REMOVED lines=22> */
[----:B------:R-:W-:Y:S01]  /*0ef0*/  CS2R R24, SRZ ;  /* 0x0000000000187805 */ /* 0x000fe2000001ff00 */
[----:B------:R-:W-:Y:S06]  /*0f00*/  @!P1 BRA `(.L_x_10) ;  /* 0x0000004c00049947 */ /* 0x000fec0003800000 */
[----:B------:R-:W-:Y:S01]  /*0f10*/  SHF.R.S32.HI R0, RZ, 0x1f, R19 ;  /* 0x0000001fff007819 */ /* 0x000fe20000011413 */
[----:B------:R-:W0:Y:S01]  /*0f20*/  S2UR UR6, SR_CgaCtaId ;  /* 0x00000000000679c3 */ /* 0x000e220000008800 */
[----:B------:R-:W-:Y:S02]  /*0f30*/  UMOV UR37, 0x400 ;  /* 0x0000040000257882 */ /* 0x000fe40000000000 */
[----:B------:R-:W-:-:S04]  /*0f40*/  LEA.HI R22, R0, R19, RZ, 0x7 ;  /* 0x0000001300167211 */ /* 0x000fc800078f38ff */
[----:B------:R-:W-:-:S06]  /*0f50*/  SHF.R.S32.HI R0, RZ, 0x7, R22 ;  /* 0x00000007ff007819 */ /* 0x000fcc0000011416 */
[----:B------:R-:W1:Y:S01]  /*0f60*/  SHFL.IDX PT, R0, R0, RZ, 0x1f ;  /* 0x00001fff00007589 */ /* 0x000e6200000e0000 */
[----:B0-----:R-:W-:-:S04]  /*0f70*/  ULEA UR37, UR6, UR37, 0x18 ;  /* 0x0000002506257291 */ /* 0x001fc8000f8ec03f */
[----:B------:R-:W-:-:S04]  /*0f80*/  UIADD3 UR6, UR37, 0xc400, URZ ;  /* 0x0000c40025067890 */ /* 0x000fc8000fffe03f */
[----:B------:R-:W-:Y:S01]  /*0f90*/  ULOP3.LUT UP0, URZ, UR6, 0x1bf, URZ, 0xc0, !UPT ;  /* 0x000001bf063f7892 */ /* 0x000fe2000f80c03f */
[----:B-1----:R-:W-:-:S05]  /*0fa0*/  R2UR UR4, R0 ;  /* 0x00000000000472ca */ /* 0x002fca00000e0000 */
[----:B------:R-:W-:-:S08]  /*0fb0*/  PLOP3.LUT P0, PT, PT, PT, UP0, 0x80, 0x0 ;  /* 0x000000000000781c */ /* 0x000fd00003f0f008 */
[----:B------:R-:W-:-:S04]  /*0fc0*/  ULEA.HI UR5, UR4, UR4, URZ, 0x1 ;  /* 0x0000000404057291 */ /* 0x000fc8000f8f083f */
[----:B------:R-:W-:-:S04]  /*0fd0*/  ULOP3.LUT UR5, UR5, 0x1e, URZ, 0xc0, !UPT ;  /* 0x0000001e05057892 */ /* 0x000fc8000f8ec03f */
[----:B------:R-:W-:-:S04]  /*0fe0*/  UIADD3 UR5, UR4, -UR5, URZ ;  /* 0x8000000504057290 */ /* 0x000fc8000fffe03f */
[----:B------:R-:W-:-:S04]  /*0ff0*/  ULEA UR5, UR5, UR6, 0xd ;  /* 0x0000000605057291 */ /* 0x000fc8000f8e683f */
[----:B------:R-:W-:-:S04]  /*1000*/  USHF.R.U32.HI UR5, URZ, 0x4, UR5 ;  /* 0x000000043f057899 */ /* 0x000fc80008011605 */
[----:B------:R-:W-:Y:S01]  /*1010*/  ULOP3.LUT UR40, UR5, 0x3fff, URZ, 0xc0, !UPT ;  /* 0x00003fff05287892 */ /* 0x000fe2000f8ec03f */
[----:B------:R-:W-:Y:S11]  /*1020*/  @!P0 BRA `(.L_x_11) ;  /* 0x0000000000408947 */ /* 0x000ff60003800000 */
[----:B------:R-:W-:Y:S01]  /*1030*/  MOV R0, 0x0 ;  /* 0x0000000000007802 */ /* 0x000fe20000000f00 */
[----:B------:R-:W-:Y:S01]  /*1040*/  ULDC.64 UR4, c[0x4][0xf0] ;  /* 0x01003c0000047ab9 */ /* 0x000fe20000000a00 */
[----:B------:R-:W-:Y:S01]  /*1050*/  ULDC.64 UR6, c[0x4][0x38] ;  /* 0x01000e0000067ab9 */ /* 0x000fe20000000a00 */
[----:B------:R-:W-:Y:S01]  /*1060*/  IMAD.U32 R4, RZ, RZ, UR4 ;  /* 0x00000004ff047e24 */ /* 0x000fe2000f8e00ff */
[----:B------:R0:W1:Y:S01]  /*1070*/  LDC.64 R14, c[0x4][R0] ;  /* 0x01000000000e7b82 */ /* 0x0000620000000a00 */
[----:B------:R-:W-:Y:S01]  /*1080*/  IMAD.U32 R5, RZ, RZ, UR5 ;  /* 0x00000005ff057e24 */ /* 0x000fe2000f8e00ff */
[----:B------:R-:W-:Y:S01]  /*1090*/  ULDC.64 UR4, c[0x4][0xf8] ;  /* 0x01003e0000047ab9 */ /* 0x000fe20000000a00 */
[----:B------:R-:W-:Y:S01]  /*10a0*/  IMAD.U32 R10, RZ, RZ, UR6 ;  /* 0x00000006ff0a7e24 */ /* 0x000fe2000f8e00ff */
[----:B------:R-:W-:Y:S01]  /*10b0*/  MOV R6, UR4 ;  /* 0x0000000400067c02 */ /* 0x000fe20008000f00 */
[----:B------:R-:W-:Y:S01]  /*10c0*/  IMAD.U32 R7, RZ, RZ, UR5 ;  /* 0x00000005ff077e24 */ /* 0x000fe2000f8e00ff */
[----:B------:R-:W-:Y:S01]  /*10d0*/  MOV R8, 0x70 ;  /* 0x0000007000087802 */ /* 0x000fe20000000f00 */
[----:B------:R-:W-:-:S02]  /*10e0*/  IMAD.U32 R11, RZ, RZ, UR7 ;  /* 0x00000007ff0b7e24 */ /* 0x000fc4000f8e00ff */
[----:B------:R-:W-:Y:S02]  /*10f0*/  IMAD.MOV.U32 R12, RZ, RZ, 0x1 ;  /* 0x00000001ff0c7424 */ /* 0x000fe400078e00ff */
[----:B0-----:R-:W-:-:S07]  /*1100*/  IMAD.MOV.U32 R13, RZ, RZ, RZ ;  /* 0x000000ffff0d7224 */ /* 0x001fce00078e00ff */
[----:B------:R-:W-:-:S07]  /*1110*/  LEPC R20, `(.L_x_11) ;  /* 0x000000001014794e */ /* 0x000fce0000000000 */
[----:B-1----:R-:W-:Y:S05]  /*1120*/  CALL.ABS.NOINC R14 ;  /* 0x000000000e007343 */ /* 0x002fea0003c00000 */
.L_x_11:
[----:B------:R-:W-:-:S04]  /*1130*/  SHF.L.U32 R3, RZ, 0x1f, RZ ;  /* 0x0000001fff037819 */ /* 0x000fc800000006ff */
[----:B------:R-:W0:Y:S02]  /*1140*/  SYNCS.PHASECHK.TRANS64.TRYWAIT P0, [UR37+0x2a800], R3 ;  /* 0x02a80003ff0075a7 */ /* 0x000e240008000165 */
[----:B0-----:R-:W-:Y:S05]  /*1150*/  @!P0 BRA `(.L_x_12) ;  /* 0x0000009800e88947 */ /* 0x001fea0003800000 */
.L_x_85:
[----:B------:R-:W-:-:S06]  /*1160*/  ULOP3.LUT UR4, UR36, 0x1, URZ, 0xfc, !UPT ;  /* 0x0000000124047892 */ /* 0x000fcc000f8efc3f */
[----:B0-----:R-:W-:-:S05]  /*1170*/  IMAD.U32 R0, RZ, RZ, UR4 ;  /* 0x00000004ff007e24 */ /* 0x001fca000f8e00ff */
[----:B------:R-:W-:-:S13]  /*1180*/  ISETP.NE.AND P0, PT, R0, 0x3, PT ;  /* 0x000000030000780c */ /* 0x000fda0003f05270 */
[----:B------:R-:W-:Y:S05]  /*1190*/  @!P0 BRA `(.L_x_13) ;  /* 0x0000000000048947 */ /* 0x000fea0003800000 */
[----:B------:R-:W-:Y:S01]  /*11a0*/  BPT.TRAP 0x1 ;  /* 0x000000040000795c */ /* 0x000fe20000300000 */
.L_x_13:
[----:B------:R0:W1:Y:S01]  /*11b0*/  SYNCS.PHASECHK.TRANS64.TRYWAIT P1, [UR37+0x2a830], R3 ;  /* 0x02a83003ff0075a7 */ /* 0x0000620008020165 */
[----:B------:R-:W-:Y:S05]  /*11c0*/  @!P0 BRA `(.L_x_14) ;  /* 0x0000000000048947 */ /* 0x000fea0003800000 */
[----:B------:R-:W-:Y:S01]  /*11d0*/  BPT.TRAP 0x1 ;  /* 0x000000040000795c */ /* 0x000fe20000300000 */
.L_x_14:
[----:B------:R-:W-:Y:S01]  /*11e0*/  MOV R6, UR40 ;  /* 0x0000002800067c02 */ /* 0x000fe20008000f00 */
[----:B------:R-:W-:Y:S01]  /*11f0*/  IMAD.MOV.U32 R0, RZ, RZ, RZ ;  /* 0x000000ffff007224 */ /* 0x000fe200078e00ff */
[----:B-1----:R-:W-:Y:S06]  /*1200*/  @P1 BRA `(.L_x_15) ;  /* 0x0000000000081947 */ /* 0x002fec0003800000 */
[----:B------:R-:W1:Y:S02]  /*1210*/  SYNCS.PHASECHK.TRANS64.TRYWAIT P1, [UR37+0x2a830], R3 ;  /* 0x02a83003ff0075a7 */ /* 0x000e640008020165 */
[----:B-1----:R-:W-:Y:S05]  /*1220*/  @!P1 BRA `(.L_x_16) ;  /* 0x0000009800cc9947 */ /* 0x002fea0003800000 */
.L_x_15:
[----:B------:R-:W-:Y:S05]  /*1230*/  WARPSYNC.ALL ;  /* 0x0000000000007948 */ /* 0x000fea0003800000 */
[----:B------:R-:W-:Y:S01]  /*1240*/  IMAD.MOV.U32 R87, RZ, RZ, RZ ;  /* 0x000000ffff577224 */ /* 0x000fe200078e00ff */
[----:B------:R-:W-:Y:S01]  /*1250*/  LOP3.LUT R6, R6, 0x10000, RZ, 0xfc, !PT ;  /* 0x0001000006067812 */ /* 0x000fe200078efcff */
[----:B------:R-:W-:Y:S01]  /*1260*/  IMAD.MOV.U32 R7, RZ, RZ, 0x40000040 ;  /* 0x40000040ff077424 */ /* 0x000fe200078e00ff */
[----:B------:R-:W-:Y:S02]  /*1270*/  UIADD3 UR4, UR37, 0x18400, URZ ;  /* 0x0001840025047890 */ /* 0x000fe4000fffe03f */
[----:B------:R-:W-:Y:S01]  /*1280*/  R2UR UR56, R6 ;  /* 0x00000000063872ca */ /* 0x000fe200000e0000 */
[----:B------:R-:W-:Y:S01]  /*1290*/  WARPGROUP.ARRIVE ;  /* 0x00000000000079c5 */ /* 0x000fe20000000000 */
[----:B------:R-:W-:Y:S01]  /*12a0*/  R2UR UR57, R7 ;  /* 0x00000000073972ca */ /* 0x000fe200000e0000 */
[----:B------:R-:W-:Y:S01]  /*12b0*/  USHF.R.U32.HI UR4, URZ, 0x4, UR4 ;  /* 0x000000043f047899 */ /* 0x000fe20008011604 */
[----:B------:R-:W-:Y:S01]  /*12c0*/  UMOV UR59, 0x40000040 ;  /* 0x40000040003b7882 */ /* 0x000fe20000000000 */
[----:B------:R-:W-:-:S02]  /*12d0*/  UMOV UR9, 0x40000040 ;  /* 0x4000004000097882 */ /* 0x000fc40000000000 */
[----:B------:R-:W-:Y:S01]  /*12e0*/  ULOP3.LUT UR4, UR4, 0x3fff, URZ, 0xc0, !UPT ;  /* 0x00003fff04047892 */ /* 0x000fe2000f8ec03f */
[----:B------:R-:W-:Y:S01]  /*12f0*/  UMOV UR11, 0x40000040 ;  /* 0x40000040000b7882 */ /* 0x000fe20000000000 */
[----:B------:R-:W-:Y:S02]  /*1300*/  UMOV UR13, 0x40000040 ;  /* 0x40000040000d7882 */ /* 0x000fe40000000000 */
[----:B------:R-:W-:Y:S01]  /*1310*/  ULOP3.LUT UR58, UR4, 0x10000, URZ, 0xfc, !UPT ;  /* 0x00010000043a7892 */ /* 0x000fe2000f8efc3f */
[----:B------:R-:W-:Y:S02]  /*1320*/  UMOV UR15, 0x40000040 ;  /* 0x40000040000f7882 */ /* 0x000fe40000000000 */
[----:B------:R-:W-:Y:S01]  /*1330*/  R2UR UR4, R6 ;  /* 0x00000000060472ca */ /* 0x000fe200000e0000 */
[----:B------:R-:W-:Y:S02]  /*1340*/  UIADD3 UR10, UR58, 0x2, URZ ;  /* 0x000000023a0a7890 */ /* 0x000fe4000fffe03f */
[----:B------:R-:W-:-:S02]  /*1350*/  UIADD3 UR14, UR58, 0x4, URZ ;  /* 0x000000043a0e7890 */ /* 0x000fc4000fffe03f */
[----:B------:R-:W-:Y:S02]  /*1360*/  UIADD3 UR18, UR58, 0x6, URZ ;  /* 0x000000063a127890 */ /* 0x000fe4000fffe03f */
[----:B------:R-:W-:Y:S01]  /*1370*/  HGMMA.64x96x16.F32 R24, gdesc[UR56], RZ, !UPT, gsb0 ;  /* 0x01600000381879f0 */ /* 0x000fe2000c0008ff */
[----:B------:R-:W-:Y:S01]  /*1380*/  UMOV UR17, 0x40000040 ;  /* 0x4000004000117882 */ /* 0x000fe20000000000 */
[----:B------:R-:W-:Y:S01]  /*1390*/  UMOV UR19, 0x40000040 ;  /* 0x4000004000137882 */ /* 0x000fe20000000000 */
[----:B------:R-:W-:Y:S01]  /*13a0*/  UIADD3 UR22, UR58, 0x300, URZ ;  /* 0x000003003a167890 */ /* 0x000fe2000fffe03f */
[----:B------:R-:W2:Y:S01]  /*13b0*/  S2UR UR57, SR_CgaCtaId ;  /* 0x00000000003979c3 */ /* 0x000ea20000008800 */
[----:B------:R-:W-:Y:S01]  /*13c0*/  UMOV UR21, 0x40000040 ;  /* 0x4000004000157882 */ /* 0x000fe20000000000 */
[----:B------:R-:W-:Y:S01]  /*13d0*/  UMOV UR23, 0x40000040 ;  /* 0x4000004000177882 */ /* 0x000fe20000000000 */
[----:B------:R-:W-:Y:S02]  /*13e0*/  UIADD3 UR8, UR4, 0x2, URZ ;  /* 0x0000000204087890 */ /* 0x000fe4000fffe03f */
[----:B------:R-:W-:-:S02]  /*13f0*/  UIADD3 UR12, UR4, 0x4, URZ ;  /* 0x00000004040c7890 */ /* 0x000fc4000fffe03f */
[----:B------:R-:W-:Y:S02]  /*1400*/  UIADD3 UR16, UR4, 0x6, URZ ;  /* 0x0000000604107890 */ /* 0x000fe4000fffe03f */
[----:B------:R-:W-:Y:S02]  /*1410*/  UIADD3 UR20, UR4, 0x400, URZ ;  /* 0x0000040004147890 */ /* 0x000fe4000fffe03f */
[----:B------:R-:W-:Y:S02]  /*1420*/  UIADD3 UR24, UR4, 0x402, URZ ;  /* 0x0000040204187890 */ /* 0x000fe4000fffe03f */
[----:B------:R-:W-:Y:S01]  /*1430*/  UIADD3 UR26, UR58, 0x302, URZ ;  /* 0x000003023a1a7890 */ /* 0x000fe2000fffe03f */
[----:B------:R-:W-:Y:S01]  /*1440*/  UMOV UR25, 0x40000040 ;  /* 0x4000004000197882 */ /* 0x000fe20000000000 */
[----:B------:R-:W-:Y:S01]  /*1450*/  UMOV UR27, 0x40000040 ;  /* 0x40000040001b7882 */ /* 0x000fe20000000000 */
[----:B------:R-:W-:Y:S02]  /*1460*/  UIADD3 UR28, UR4, 0x404, URZ ;  /* 0x00000404041c7890 */ /* 0x000fe4000fffe03f */
[----:B------:R-:W-:Y:S01]  /*1470*/  UIADD3 UR30, UR58, 0x304, URZ ;  /* 0x000003043a1e7890 */ /* 0x000fe2000fffe03f */
[----:B------:R-:W-:Y:S01]  /*1480*/  UMOV UR29, 0x40000040 ;  /* 0x40000040001d7882 */ /* 0x000fe20000000000 */
[----:B------:R-:W-:Y:S01]  /*1490*/  UMOV UR31, 0x40000040 ;  /* 0x40000040001f7882 */ /* 0x000fe20000000000 */
[----:B------:R-:W-:-:S02]  /*14a0*/  UIADD3 UR32, UR4, 0x406, URZ ;  /* 0x0000040604207890 */ /* 0x000fc4000fffe03f */
[----:B------:R-:W-:Y:S01]  /*14b0*/  UIADD3 UR34, UR58, 0x306, URZ ;  /* 0x000003063a227890 */ /* 0x000fe2000fffe03f */
[----:B------:R-:W-:Y:S01]  /*14c0*/  UMOV UR33, 0x40000040 ;  /* 0x4000004000217882 */ /* 0x000fe20000000000 */
[----:B------:R-:W-:Y:S01]  /*14d0*/  UMOV UR35, 0x40000040 ;  /* 0x4000004000237882 */ /* 0x000fe20000000000 */
        /* <DEDUP_REMOVED lines=16> */
[----:B------:R-:W-:Y:S02]  /*15e0*/  WARPGROUP.DEPBAR.LE gsb0, 0x0 ;  /* 0x00008000000079c5 */ /* 0x000fe40000010000 */
[----:B------:R-:W-:-:S06]  /*15f0*/  WARPGROUP.ARRIVE ;  /* 0x00000000000079c5 */ /* 0x000fcc0000000000 */
[----:B------:R-:W-:Y:S03]  /*1600*/  HGMMA.64x96x16.F32 R24, gdesc[UR8], R24, gsb0 ;  /* 0x01600000081879f0 */ /* 0x000fe60008000818 */
        /* <DEDUP_REMOVED lines=31> */
[----:B--2---:R-:W-:Y:S05]  /*1800*/  @!P0 BRA `(.L_x_17) ;  /* 0x0000000000048947 */ /* 0x004fea0003800000 */
[----:B------:R-:W-:Y:S01]  /*1810*/  BPT.TRAP 0x1 ;  /* 0x000000040000795c */ /* 0x000fe20000300000 */
.L_x_17:
[----:B------:R-:W-:Y:S01]  /*1820*/  LOP3.LUT R22, R22, 0xffffff80, RZ, 0xc0, !PT ;  /* 0xffffff8016167812 */ /* 0x000fe200078ec0ff */
[----:B-1----:R-:W-:Y:S01]  /*1830*/  IMAD.MOV.U32 R4, RZ, RZ, -0x2 ;  /* 0xfffffffeff047424 */ /* 0x002fe200078e00ff */
[----:B------:R-:W-:Y:S01]  /*1840*/  ULDC UR4, c[0x0][0x988] ;  /* 0x0002620000047ab9 */ /* 0x000fe20000000800 */
[----:B------:R-:W-:Y:S01]  /*1850*/  P2R R15, PR, RZ, 0x1 ;  /* 0x00000001ff0f7803 */ /* 0x000fe20000000000 */
[--C-:B------:R-:W-:Y:S01]  /*1860*/  IMAD.MOV.U32 R85, RZ, RZ, R87.reuse ;  /* 0x000000ffff557224 */ /* 0x100fe200078e0057 */
[----:B------:R-:W-:Y:S01]  /*1870*/  IADD3 R22, R19, -R22, RZ ;  /* 0x8000001613167210 */ /* 0x000fe20007ffe0ff */
[--C-:B------:R-:W-:Y:S01]  /*1880*/  IMAD.MOV.U32 R81, RZ, RZ, R87.reuse ;  /* 0x000000ffff517224 */ /* 0x100fe200078e0057 */
[-C--:B------:R-:W-:Y:S01]  /*1890*/  MOV R83, R87.reuse ;  /* 0x0000005700537202 */ /* 0x080fe20000000f00 */
[--C-:B------:R-:W-:Y:S01]  /*18a0*/  IMAD.MOV.U32 R77, RZ, RZ, R87.reuse ;  /* 0x000000ffff4d7224 */ /* 0x100fe200078e0057 */
[----:B0-----:R-:W-:Y:S01]  /*18b0*/  SHF.R.S32.HI R3, RZ, 0x1f, R22 ;  /* 0x0000001fff037819 */ /* 0x001fe20000011416 */
[----:B------:R-:W-:Y:S01]  /*18c0*/  IMAD.MOV.U32 R73, RZ, RZ, R87 ;  /* 0x000000ffff497224 */ /* 0x000fe200078e0057 */
[----:B------:R-:W-:-:S02]  /*18d0*/  MOV R79, R87 ;  /* 0x00000057004f7202 */ /* 0x000fc40000000f00 */
[----:B------:R-:W-:Y:S02]  /*18e0*/  LEA.HI R3, R3, R22, RZ, 0x2 ;  /* 0x0000001603037211 */ /* 0x000fe400078f10ff */
[----:B------:R-:W-:Y:S02]  /*18f0*/  MOV R75, R87 ;  /* 0x00000057004b7202 */ /* 0x000fe40000000f00 */
[----:B------:R-:W-:-:S05]  /*1900*/  LOP3.LUT R3, R3, 0x7ffffffc, RZ, 0xc0, !PT ;  /* 0x7ffffffc03037812 */ /* 0x000fca00078ec0ff */
[----:B------:R-:W-:-:S04]  /*1910*/  IMAD.IADD R3, R22, 0x1, -R3 ;  /* 0x0000000116037824 */ /* 0x000fc800078e0a03 */
[----:B------:R-:W-:-:S04]  /*1920*/  IMAD R3, R3, R4, 0x60 ;  /* 0x0000006003037424 */ /* 0x000fc800078e0204 */
[----:B------:R-:W-:-:S04]  /*1930*/  IMAD.IADD R18, R18, 0x1, R3 ;  /* 0x0000000112127824 */ /* 0x000fc800078e0203 */
[----:B------:R-:W-:-:S05]  /*1940*/  IMAD R18, R17, -0x60, R18 ;  /* 0xffffffa011127824 */ /* 0x000fca00078e0212 */
[C---:B------:R-:W-:Y:S02]  /*1950*/  ISETP.GT.AND P6, PT, R18.reuse, RZ, PT ;  /* 0x000000ff1200720c */ /* 0x040fe40003fc4270 */
[C---:B------:R-:W-:Y:S02]  /*1960*/  ISETP.GT.AND P5, PT, R18.reuse, 0x1, PT ;  /* 0x000000011200780c */ /* 0x040fe40003fa4270 */
[----:B------:R-:W-:Y:S02]  /*1970*/  ISETP.GT.AND P4, PT, R18, 0x8, PT ;  /* 0x000000081200780c */ /* 0x000fe40003f84270 */
[----:B------:R-:W-:Y:S02]  /*1980*/  FSEL R26, R26, -INF , P6 ;  /* 0xff8000001a1a7808 */ /* 0x000fe40003000000 */
[----:B------:R-:W-:Y:S02]  /*1990*/  FSEL R27, R27, -INF , P5 ;  /* 0xff8000001b1b7808 */ /* 0x000fe40002800000 */
[----:B------:R-:W-:-:S02]  /*19a0*/  ISETP.GT.AND P3, PT, R18, 0x9, PT ;  /* 0x000000091200780c */ /* 0x000fc40003f64270 */
[----:B------:R-:W-:Y:S02]  /*19b0*/  FSEL R30, R30, -INF , P4 ;  /* 0xff8000001e1e7808 */ /* 0x000fe40002000000 */
[----:B------:R-:W-:Y:S02]  /*19c0*/  FMNMX.FTZ R3, R26, R27, !PT ;  /* 0x0000001b1a037209 */ /* 0x000fe40007810000 */
[----:B------:R-:W-:Y:S02]  /*19d0*/  ISETP.GT.AND P2, PT, R18, 0x10, PT ;  /* 0x000000101200780c */ /* 0x000fe40003f44270 */
[----:B------:R-:W-:Y:S02]  /*19e0*/  FSEL R10, R31, -INF , P3 ;  /* 0xff8000001f0a7808 */ /* 0x000fe40001800000 */
[----:B------:R-:W-:Y:S02]  /*19f0*/  FMNMX.FTZ R3, R30, R3, !PT ;  /* 0x000000031e037209 */ /* 0x000fe40007810000 */
[----:B------:R-:W-:-:S02]  /*1a00*/  ISETP.GT.AND P1, PT, R18, 0x11, PT ;  /* 0x000000111200780c */ /* 0x000fc40003f24270 */
[----:B------:R-:W-:Y:S02]  /*1a10*/  FSEL R34, R34, -INF , P2 ;  /* 0xff80000022227808 */ /* 0x000fe40001000000 */
[----:B------:R-:W-:Y:S02]  /*1a20*/  FMNMX.FTZ R3, R10, R3, !PT ;  /* 0x000000030a037209 */ /* 0x000fe40007810000 */
[----:B------:R-:W-:Y:S02]  /*1a30*/  FSEL R24, R24, -INF , P6 ;  /* 0xff80000018187808 */ /* 0x000fe40003000000 */
[----:B------:R-:W-:Y:S02]  /*1a40*/  ISETP.GT.AND P6, PT, R18, 0x18, PT ;  /* 0x000000181200780c */ /* 0x000fe40003fc4270 */
[----:B------:R-:W-:Y:S02]  /*1a50*/  FSEL R14, R35, -INF , P1 ;  /* 0xff800000230e7808 */ /* 0x000fe40000800000 */
[----:B------:R-:W-:-:S02]  /*1a60*/  FMNMX.FTZ R3, R34, R3, !PT ;  /* 0x0000000322037209 */ /* 0x000fc40007810000 */
[----:B------:R-:W-:Y:S02]  /*1a70*/  FSEL R25, R25, -INF , P5 ;  /* 0xff80000019197808 */ /* 0x000fe40002800000 */
[----:B------:R-:W-:Y:S02]  /*1a80*/  ISETP.GT.AND P5, PT, R18, 0x19, PT ;  /* 0x000000191200780c */ /* 0x000fe40003fa4270 */
[----:B------:R-:W-:Y:S02]  /*1a90*/  FSEL R38, R38, -INF , P6 ;  /* 0xff80000026267808 */ /* 0x000fe40003000000 */
[----:B------:R-:W-:Y:S02]  /*1aa0*/  FMNMX.FTZ R3, R14, R3, !PT ;  /* 0x000000030e037209 */ /* 0x000fe40007810000 */
[----:B------:R-:W-:Y:S02]  /*1ab0*/  FSEL R28, R28, -INF , P4 ;  /* 0xff8000001c1c7808 */ /* 0x000fe40002000000 */
        /* <DEDUP_REMOVED lines=19> */
[----:B------:R-:W-:Y:S01]  /*1bf0*/  FSEL R20, R37, -INF , P5 ;  /* 0xff80000025147808 */ /* 0x000fe20002800000 */
[----:B------:R-:W-:Y:S01]  /*1c00*/  IMAD.MOV.U32 R37, RZ, RZ, R87 ;  /* 0x000000ffff257224 */ /* 0x000fe200078e0057 */
[----:B------:R-:W-:Y:S02]  /*1c10*/  ISETP.GT.AND P5, PT, R18, 0x31, PT ;  /* 0x000000311200780c */ /* 0x000fe40003fa4270 */
[----:B------:R-:W-:Y:S02]  /*1c20*/  FSEL R78, R50, -INF , P6 ;  /* 0xff800000324e7808 */ /* 0x000fe40003000000 */
[----:B------:R-:W-:Y:S02]  /*1c30*/  FMNMX.FTZ R3, R76, R3, !PT ;  /* 0x000000034c037209 */ /* 0x000fe40007810000 */
[----:B------:R-:W-:Y:S02]  /*1c40*/  FSEL R40, R40, -INF , P4 ;  /* 0xff80000028287808 */ /* 0x000fe40002000000 */
[----:B------:R-:W-:-:S02]  /*1c50*/  ISETP.GT.AND P4, PT, R18, 0x38, PT ;  /* 0x000000381200780c */ /* 0x000fc40003f84270 */
[----:B------:R-:W-:Y:S02]  /*1c60*/  FSEL R80, R51, -INF , P5 ;  /* 0xff80000033507808 */ /* 0x000fe40002800000 */
[----:B------:R-:W-:Y:S02]  /*1c70*/  FMNMX.FTZ R3, R78, R3, !PT ;  /* 0x000000034e037209 */ /* 0x000fe40007810000 */
[----:B------:R-:W-:Y:S01]  /*1c80*/  FSEL R46, R41, -INF , P3 ;  /* 0xff800000292e7808 */ /* 0x000fe20001800000 */
[----:B------:R-:W-:Y:S01]  /*1c90*/  IMAD.MOV.U32 R41, RZ, RZ, R87 ;  /* 0x000000ffff297224 */ /* 0x000fe200078e0057 */
[----:B------:R-:W-:Y:S02]  /*1ca0*/  ISETP.GT.AND P3, PT, R18, 0x39, PT ;  /* 0x000000391200780c */ /* 0x000fe40003f64270 */
[----:B------:R-:W-:Y:S02]  /*1cb0*/  FSEL R82, R54, -INF , P4 ;  /* 0xff80000036527808 */ /* 0x000fe40002000000 */
[----:B------:R-:W-:-:S02]  /*1cc0*/  FMNMX.FTZ R3, R80, R3, !PT ;  /* 0x0000000350037209 */ /* 0x000fc40007810000 */
[----:B------:R-:W-:Y:S02]  /*1cd0*/  FSEL R44, R44, -INF , P2 ;  /* 0xff8000002c2c7808 */ /* 0x000fe40001000000 */
[----:B------:R-:W-:Y:S02]  /*1ce0*/  ISETP.GT.AND P2, PT, R18, 0x40, PT ;  /* 0x000000401200780c */ /* 0x000fe40003f44270 */
[----:B------:R-:W-:Y:S02]  /*1cf0*/  FSEL R84, R55, -INF , P3 ;  /* 0xff80000037547808 */ /* 0x000fe40001800000 */
[----:B------:R-:W-:Y:S02]  /*1d00*/  FMNMX.FTZ R3, R82, R3, !PT ;  /* 0x0000000352037209 */ /* 0x000fe40007810000 */
[----:B------:R-:W-:Y:S01]  /*1d10*/  FSEL R50, R45, -INF , P1 ;  /* 0xff8000002d327808 */ /* 0x000fe20000800000 */
[----:B------:R-:W-:Y:S01]  /*1d20*/  IMAD.MOV.U32 R45, RZ, RZ, R87 ;  /* 0x000000ffff2d7224 */ /* 0x000fe200078e0057 */
        /* <DEDUP_REMOVED lines=31> */
[----:B------:R-:W-:Y:S02]  /*1f20*/  FMNMX.FTZ R3, R70, R3, !PT ;  /* 0x0000000346037209 */ /* 0x000fe40007810000 */
[----:B------:R-:W-:Y:S02]  /*1f30*/  FSEL R60, R60, -INF , P6 ;  /* 0xff8000003c3c7808 */ /* 0x000fe40003000000 */
[----:B------:R-:W-:-:S02]  /*1f40*/  FMNMX.FTZ R9, R96, R3, !PT ;  /* 0x0000000360097209 */ /* 0x000fc40007810000 */
[----:B------:R-:W-:Y:S01]  /*1f50*/  MOV R3, UR4 ;  /* 0x0000000400037c02 */ /* 0x000fe20008000f00 */
[----:B------:R-:W-:Y:S01]  /*1f60*/  UIADD3 UR4, UR37, 0x2a840, URZ ;  /* 0x0002a84025047890 */ /* 0x000fe2000fffe03f */
[----:B------:R-:W-:Y:S01]  /*1f70*/  FSEL R64, R64, -INF , P4 ;  /* 0xff80000040407808 */ /* 0x000fe20002000000 */
[----:B------:R-:W0:Y:S01]  /*1f80*/  SHFL.BFLY PT, R4, R9, 0x2, 0x1f ;  /* 0x0c401f0009047f89 */ /* 0x000e2200000e0000 */
[----:B------:R-:W-:Y:S01]  /*1f90*/  FSEL R18, R65, -INF , P3 ;  /* 0xff80000041127808 */ /* 0x000fe20001800000 */
[----:B------:R-:W-:Y:S01]  /*1fa0*/  UPRMT UR4, UR57, 0x654, UR4 ;  /* 0x0000065439047896 */ /* 0x000fe20008000004 */
[----:B------:R-:W-:Y:S01]  /*1fb0*/  FSEL R68, R68, -INF , P2 ;  /* 0xff80000044447808 */ /* 0x000fe20001000000 */
[----:B------:R-:W-:Y:S01]  /*1fc0*/  IMAD.MOV.U32 R65, RZ, RZ, R87 ;  /* 0x000000ffff417224 */ /* 0x000fe200078e0057 */
[-C--:B------:R-:W-:Y:S02]  /*1fd0*/  MOV R71, R87.reuse ;  /* 0x0000005700477202 */ /* 0x080fe40000000f00 */
[----:B------:R-:W-:-:S02]  /*1fe0*/  MOV R67, R87 ;  /* 0x0000005700437202 */ /* 0x000fc40000000f00 */
[-C--:B------:R-:W-:Y:S02]  /*1ff0*/  MOV R63, R87.reuse ;  /* 0x00000057003f7202 */ /* 0x080fe40000000f00 */
[----:B------:R-:W-:Y:S01]  /*2000*/  SYNCS.ARRIVE.TRANS64.RED.A1T0 RZ, [UR4], RZ ;  /* 0x000000ffffff79a7 */ /* 0x000fe20008100404 */
[-C--:B------:R-:W-:Y:S02]  /*2010*/  MOV R59, R87.reuse ;  /* 0x00000057003b7202 */ /* 0x080fe40000000f00 */
[-C--:B------:R-:W-:Y:S02]  /*2020*/  MOV R55, R87.reuse ;  /* 0x0000005700377202 */ /* 0x080fe40000000f00 */
[-C--:B------:R-:W-:Y:S02]  /*2030*/  MOV R51, R87.reuse ;  /* 0x0000005700337202 */ /* 0x080fe40000000f00 */
[-C--:B------:R-:W-:Y:S02]  /*2040*/  MOV R47, R87.reuse ;  /* 0x00000057002f7202 */ /* 0x080fe40000000f00 */
[----:B------:R-:W-:-:S02]  /*2050*/  MOV R43, R87 ;  /* 0x00000057002b7202 */ /* 0x000fc40000000f00 */
[-C--:B------:R-:W-:Y:S02]  /*2060*/  MOV R39, R87.reuse ;  /* 0x0000005700277202 */ /* 0x080fe40000000f00 */
[----:B0-----:R-:W-:Y:S02]  /*2070*/  FMNMX.FTZ R11, R9, R4, !PT ;  /* 0x00000004090b7209 */ /* 0x001fe40007810000 */
[----:B------:R-:W-:-:S03]  /*2080*/  MOV R35, R87 ;  /* 0x0000005700237202 */ /* 0x000fc60000000f00 */
[----:B------:R-:W0:Y:S02]  /*2090*/  SHFL.BFLY PT, R4, R11, 0x1, 0x1f ;  /* 0x0c201f000b047f89 */ /* 0x000e2400000e0000 */
[----:B0-----:R-:W-:-:S04]  /*20a0*/  FMNMX.FTZ R4, R11, R4, !PT ;  /* 0x000000040b047209 */ /* 0x001fc80007810000 */
[C---:B------:R-:W-:Y:S01]  /*20b0*/  FSETP.NEU.FTZ.AND P0, PT, R4.reuse, -INF , PT ;  /* 0xff8000000400780b */ /* 0x040fe20003f1d000 */
[----:B------:R-:W-:-:S05]  /*20c0*/  FMUL.FTZ R5, R4, R3 ;  /* 0x0000000304057220 */ /* 0x000fca0000410000 */
[----:B------:R-:W-:Y:S02]  /*20d0*/  FSEL R13, R5, RZ, P0 ;  /* 0x000000ff050d7208 */ /* 0x000fe40000000000 */
[----:B------:R-:W-:Y:S02]  /*20e0*/  FMNMX.FTZ R5, R24, R25, !PT ;  /* 0x0000001918057209 */ /* 0x000fe40007810000 */
[----:B------:R-:W-:Y:S01]  /*20f0*/  ISETP.NE.AND P0, PT, R15, RZ, PT ;  /* 0x000000ff0f00720c */ /* 0x000fe20003f05270 */
[--C-:B------:R-:W-:Y:S01]  /*2100*/  FFMA.FTZ R9, R14, R3, -R13.reuse ;  /* 0x000000030e097223 */ /* 0x100fe2000001080d */
[----:B------:R-:W-:Y:S01]  /*2110*/  FMNMX.FTZ R5, R28, R5, !PT ;  /* 0x000000051c057209 */ /* 0x000fe20007810000 */
[-CC-:B------:R-:W-:Y:S01]  /*2120*/  FFMA.FTZ R22, R22, R3.reuse, -R13.reuse ;  /* 0x0000000316167223 */ /* 0x180fe2000001080d */
[----:B------:R-:W-:Y:S01]  /*2130*/  FSEL R14, R61, -INF , P5 ;  /* 0xff8000003d0e7808 */ /* 0x000fe20002800000 */
[--C-:B------:R-:W-:Y:S01]  /*2140*/  FFMA.FTZ R10, R10, R3, -R13.reuse ;  /* 0x000000030a0a7223 */ /* 0x100fe2000001080d */
[----:B------:R-:W-:Y:S01]  /*2150*/  FMNMX.FTZ R5, R8, R5, !PT ;  /* 0x0000000508057209 */ /* 0x000fe20007810000 */
[----:B------:R0:W-:Y:S01]  /*2160*/  MUFU.EX2 R143, R22 ;  /* 0x00000016008f7308 */ /* 0x0001e20000000800 */
[-CC-:B------:R-:W-:Y:S01]  /*2170*/  FFMA.FTZ R26, R26, R3.reuse, -R13.reuse ;  /* 0x000000031a1a7223 */ /* 0x180fe2000001080d */
[--C-:B------:R-:W-:Y:S01]  /*2180*/  FFMA.FTZ R27, R27, R3, -R13.reuse ;  /* 0x000000031b1b7223 */ /* 0x100fe2000001080d */
[----:B------:R-:W-:Y:S01]  /*2190*/  FMNMX.FTZ R5, R32, R5, !PT ;  /* 0x0000000520057209 */ /* 0x000fe20007810000 */
[-CC-:B------:R-:W-:Y:S01]  /*21a0*/  FFMA.FTZ R30, R30, R3.reuse, -R13.reuse ;  /* 0x000000031e1e7223 */ /* 0x180fe2000001080d */
[-CC-:B------:R-:W-:Y:S01]  /*21b0*/  FFMA.FTZ R34, R34, R3.reuse, -R13.reuse ;  /* 0x0000000322227223 */ /* 0x180fe2000001080d */
[--C-:B------:R-:W-:Y:S01]  /*21c0*/  FFMA.FTZ R38, R38, R3, -R13.reuse ;  /* 0x0000000326267223 */ /* 0x100fe2000001080d */
[----:B------:R-:W-:Y:S01]  /*21d0*/  FMNMX.FTZ R5, R12, R5, !PT ;  /* 0x000000050c057209 */ /* 0x000fe20007810000 */
[----:B------:R-:W-:Y:S01]  /*21e0*/  MUFU.EX2 R139, R10 ;  /* 0x0000000a008b7308 */ /* 0x000fe20000000800 */
[----:B0-----:R-:W-:Y:S01]  /*21f0*/  FSEL R22, R69, -INF , P1 ;  /* 0xff80000045167808 */ /* 0x001fe20000800000 */
[--C-:B------:R-:W-:Y:S01]  /*2200*/  FFMA.FTZ R42, R42, R3, -R13.reuse ;  /* 0x000000032a2a7223 */ /* 0x100fe2000001080d */
[----:B------:R-:W-:Y:S01]  /*2210*/  FMNMX.FTZ R5, R36, R5, !PT ;  /* 0x0000000524057209 */ /* 0x000fe20007810000 */
[-CC-:B------:R-:W-:Y:S01]  /*2220*/  FFMA.FTZ R72, R72, R3.reuse, -R13.reuse ;  /* 0x0000000348487223 */ /* 0x180fe2000001080d */
[-CC-:B------:R-:W-:Y:S01]  /*2230*/  FFMA.FTZ R74, R74, R3.reuse, -R13.reuse ;  /* 0x000000034a4a7223 */ /* 0x180fe2000001080d */
[--C-:B------:R-:W-:Y:S01]  /*2240*/  FFMA.FTZ R76, R76, R3, -R13.reuse ;  /* 0x000000034c4c7223 */ /* 0x100fe2000001080d */
[----:B------:R-:W-:Y:S01]  /*2250*/  FMNMX.FTZ R5, R20, R5, !PT ;  /* 0x0000000514057209 */ /* 0x000fe20007810000 */
[----:B------:R-:W-:Y:S01]  /*2260*/  MUFU.EX2 R141, R9 ;  /* 0x00000009008d7308 */ /* 0x000fe20000000800 */
        /* <DEDUP_REMOVED lines=15> */
[----:B------:R-:W0:Y:S01]  /*2360*/  MUFU.EX2 R137, R27 ;  /* 0x0000001b00897308 */ /* 0x000e220000000800 */
[-CC-:B------:R-:W-:Y:S01]  /*2370*/  FFMA.FTZ R70, R70, R3.reuse, -R13.reuse ;  /* 0x0000000346467223 */ /* 0x180fe2000001080d */
[----:B------:R-:W-:Y:S01]  /*2380*/  FFMA.FTZ R13, R96, R3, -R13 ;  /* 0x00000003600d7223 */ /* 0x000fe2000001080d */
[----:B------:R-:W-:Y:S01]  /*2390*/  FMNMX.FTZ R5, R48, R5, !PT ;  /* 0x0000000530057209 */ /* 0x000fe20007810000 */
[----:B------:R-:W-:-:S02]  /*23a0*/  IMAD.MOV.U32 R69, RZ, RZ, R87 ;  /* 0x000000ffff457224 */ /* 0x000fc400078e0057 */
[----:B------:R-:W-:Y:S01]  /*23b0*/  IMAD.MOV.U32 R61, RZ, RZ, R87 ;  /* 0x000000ffff3d7224 */ /* 0x000fe200078e0057 */
[----:B------:R-:W-:Y:S01]  /*23c0*/  FMNMX.FTZ R5, R54, R5, !PT ;  /* 0x0000000536057209 */ /* 0x000fe20007810000 */
[----:B------:R-:W-:Y:S03]  /*23d0*/  MUFU.EX2 R30, R30 ;  /* 0x0000001e001e7308 */ /* 0x000fe60000000800 */
[----:B------:R-:W-:-:S04]  /*23e0*/  FMNMX.FTZ R5, R52, R5, !PT ;  /* 0x0000000534057209 */ /* 0x000fc80007810000 */
[----:B------:R-:W-:Y:S01]  /*23f0*/  FMNMX.FTZ R5, R58, R5, !PT ;  /* 0x000000053a057209 */ /* 0x000fe20007810000 */
[----:B------:R-:W-:Y:S01]  /*2400*/  MUFU.EX2 R34, R34 ;  /* 0x0000002200227308 */ /* 0x000fe20000000800 */
[----:B0-----:R-:W-:Y:S01]  /*2410*/  FADD.FTZ R21, R26, R137 ;  /* 0x000000891a157221 */ /* 0x001fe20000010000 */
[----:B------:R-:W-:Y:S01]  /*2420*/  F2FP.F16.F32.PACK_AB R137, R137, R26 ;  /* 0x0000001a8989723e */ /* 0x000fe200000000ff */
[----:B------:R-:W-:Y:S01]  /*2430*/  IMAD.MOV.U32 R26, RZ, RZ, R87 ;  /* 0x000000ffff1a7224 */ /* 0x000fe200078e0057 */
[----:B------:R-:W-:-:S04]  /*2440*/  FMNMX.FTZ R5, R56, R5, !PT ;  /* 0x0000000538057209 */ /* 0x000fc80007810000 */
[----:B------:R-:W-:Y:S01]  /*2450*/  FMNMX.FTZ R5, R62, R5, !PT ;  /* 0x000000053e057209 */ /* 0x000fe20007810000 */
[----:B------:R-:W-:Y:S03]  /*2460*/  MUFU.EX2 R38, R38 ;  /* 0x0000002600267308 */ /* 0x000fe60000000800 */
[----:B------:R-:W-:-:S04]  /*2470*/  FMNMX.FTZ R5, R60, R5, !PT ;  /* 0x000000053c057209 */ /* 0x000fc80007810000 */
[----:B------:R-:W-:Y:S01]  /*2480*/  FMNMX.FTZ R5, R14, R5, !PT ;  /* 0x000000050e057209 */ /* 0x000fe20007810000 */
[----:B------:R-:W-:Y:S03]  /*2490*/  MUFU.EX2 R42, R42 ;  /* 0x0000002a002a7308 */ /* 0x000fe60000000800 */
[----:B------:R-:W-:-:S04]  /*24a0*/  FMNMX.FTZ R5, R64, R5, !PT ;  /* 0x0000000540057209 */ /* 0x000fc80007810000 */
[----:B------:R-:W-:Y:S01]  /*24b0*/  FMNMX.FTZ R5, R18, R5, !PT ;  /* 0x0000000512057209 */ /* 0x000fe20007810000 */
[----:B------:R0:W-:Y:S03]  /*24c0*/  MUFU.EX2 R145, R72 ;  /* 0x0000004800917308 */ /* 0x0001e60000000800 */
[----:B------:R-:W-:-:S04]  /*24d0*/  FMNMX.FTZ R5, R68, R5, !PT ;  /* 0x0000000544057209 */ /* 0x000fc80007810000 */
[----:B------:R-:W-:Y:S01]  /*24e0*/  FMNMX.FTZ R5, R22, R5, !PT ;  /* 0x0000000516057209 */ /* 0x000fe20007810000 */
[----:B------:R-:W-:Y:S01]  /*24f0*/  MUFU.EX2 R74, R74 ;  /* 0x0000004a004a7308 */ /* 0x000fe20000000800 */
[----:B0-----:R-:W-:-:S03]  /*2500*/  IMAD.MOV.U32 R72, RZ, RZ, R87 ;  /* 0x000000ffff487224 */ /* 0x001fc600078e0057 */
[----:B------:R-:W0:Y:S04]  /*2510*/  SHFL.BFLY PT, R10, R5, 0x2, 0x1f ;  /* 0x0c401f00050a7f89 */ /* 0x000e2800000e0000 */
[----:B------:R-:W-:Y:S08]  /*2520*/  MUFU.EX2 R159, R13 ;  /* 0x0000000d009f7308 */ /* 0x000ff00000000800 */
[----:B------:R1:W-:Y:S08]  /*2530*/  MUFU.EX2 R147, R76 ;  /* 0x0000004c00937308 */ /* 0x0003f00000000800 */
[----:B------:R-:W-:Y:S01]  /*2540*/  MUFU.EX2 R78, R78 ;  /* 0x0000004e004e7308 */ /* 0x000fe20000000800 */
[----:B-1----:R-:W-:Y:S01]  /*2550*/  IMAD.MOV.U32 R76, RZ, RZ, R87 ;  /* 0x000000ffff4c7224 */ /* 0x002fe200078e0057 */
[----:B0-----:R-:W-:-:S06]  /*2560*/  FMNMX.FTZ R9, R5, R10, !PT ;  /* 0x0000000a05097209 */ /* 0x001fcc0007810000 */
[----:B------:R0:W-:Y:S01]  /*2570*/  MUFU.EX2 R149, R80 ;  /* 0x0000005000957308 */ /* 0x0001e20000000800 */
[----:B------:R-:W1:Y:S07]  /*2580*/  SHFL.BFLY PT, R10, R9, 0x1, 0x1f ;  /* 0x0c201f00090a7f89 */ /* 0x000e6e00000e0000 */
[----:B------:R-:W-:Y:S01]  /*2590*/  MUFU.EX2 R82, R82 ;  /* 0x0000005200527308 */ /* 0x000fe20000000800 */
[----:B0-----:R-:W-:-:S07]  /*25a0*/  IMAD.MOV.U32 R80, RZ, RZ, R87 ;  /* 0x000000ffff507224 */ /* 0x001fce00078e0057 */
[----:B------:R0:W-:Y:S08]  /*25b0*/  MUFU.EX2 R151, R84 ;  /* 0x0000005400977308 */ /* 0x0001f00000000800 */
[----:B------:R-:W-:Y:S01]  /*25c0*/  MUFU.EX2 R86, R86 ;  /* 0x0000005600567308 */ /* 0x000fe20000000800 */
[----:B-1----:R-:W-:Y:S01]  /*25d0*/  FMNMX.FTZ R10, R9, R10, !PT ;  /* 0x0000000a090a7209 */ /* 0x002fe20007810000 */
[----:B0-----:R-:W-:-:S03]  /*25e0*/  IMAD.MOV.U32 R84, RZ, RZ, R87 ;  /* 0x000000ffff547224 */ /* 0x001fc600078e0057 */
[C---:B------:R-:W-:Y:S01]  /*25f0*/  FSETP.NEU.FTZ.AND P1, PT, R10.reuse, -INF , PT ;  /* 0xff8000000a00780b */ /* 0x040fe20003f3d000 */
[----:B------:R-:W-:Y:S02]  /*2600*/  FMUL.FTZ R5, R10, R3 ;  /* 0x000000030a057220 */ /* 0x000fe40000410000 */
[----:B------:R-:W-:Y:S03]  /*2610*/  MUFU.EX2 R153, R88 ;  /* 0x0000005800997308 */ /* 0x000fe60000000800 */
[----:B------:R-:W-:-:S05]  /*2620*/  FSEL R5, R5, RZ, P1 ;  /* 0x000000ff05057208 */ /* 0x000fca0000800000 */
[-CC-:B------:R-:W-:Y:S01]  /*2630*/  FFMA.FTZ R24, R24, R3.reuse, -R5.reuse ;  /* 0x0000000318187223 */ /* 0x180fe20000010805 */
[-CC-:B------:R-:W-:Y:S01]  /*2640*/  FFMA.FTZ R25, R25, R3.reuse, -R5.reuse ;  /* 0x0000000319197223 */ /* 0x180fe20000010805 */
[-CC-:B------:R-:W-:Y:S01]  /*2650*/  FFMA.FTZ R28, R28, R3.reuse, -R5.reuse ;  /* 0x000000031c1c7223 */ /* 0x180fe20000010805 */
[-CC-:B------:R-:W-:Y:S01]  /*2660*/  FFMA.FTZ R8, R8, R3.reuse, -R5.reuse ;  /* 0x0000000308087223 */ /* 0x180fe20000010805 */
[-CC-:B------:R-:W-:Y:S01]  /*2670*/  FFMA.FTZ R32, R32, R3.reuse, -R5.reuse ;  /* 0x0000000320207223 */ /* 0x180fe20000010805 */
[-CC-:B------:R-:W-:Y:S01]  /*2680*/  FFMA.FTZ R12, R12, R3.reuse, -R5.reuse ;  /* 0x000000030c0c7223 */ /* 0x180fe20000010805 */
[----:B------:R-:W-:Y:S01]  /*2690*/  MUFU.EX2 R24, R24 ;  /* 0x0000001800187308 */ /* 0x000fe20000000800 */
[-CC-:B------:R-:W-:Y:S01]  /*26a0*/  FFMA.FTZ R36, R36, R3.reuse, -R5.reuse ;  /* 0x0000000324247223 */ /* 0x180fe20000010805 */
[-CC-:B------:R-:W-:Y:S01]  /*26b0*/  FFMA.FTZ R20, R20, R3.reuse, -R5.reuse ;  /* 0x0000000314147223 */ /* 0x180fe20000010805 */
[-CC-:B------:R-:W-:Y:S01]  /*26c0*/  FFMA.FTZ R40, R40, R3.reuse, -R5.reuse ;  /* 0x0000000328287223 */ /* 0x180fe20000010805 */
[-CC-:B------:R-:W-:Y:S01]  /*26d0*/  FFMA.FTZ R46, R46, R3.reuse, -R5.reuse ;  /* 0x000000032e2e7223 */ /* 0x180fe20000010805 */
[-CC-:B------:R-:W-:Y:S01]  /*26e0*/  FFMA.FTZ R44, R44, R3.reuse, -R5.reuse ;  /* 0x000000032c2c7223 */ /* 0x180fe20000010805 */
[-CC-:B------:R-:W-:Y:S01]  /*26f0*/  FFMA.FTZ R50, R50, R3.reuse, -R5.reuse ;  /* 0x0000000332327223 */ /* 0x180fe20000010805 */
[-CC-:B------:R-:W-:Y:S01]  /*2700*/  FFMA.FTZ R48, R48, R3.reuse, -R5.reuse ;  /* 0x0000000330307223 */ /* 0x180fe20000010805 */
[----:B------:R-:W0:Y:S01]  /*2710*/  MUFU.EX2 R25, R25 ;  /* 0x0000001900197308 */ /* 0x000e220000000800 */
[-CC-:B------:R-:W-:Y:S01]  /*2720*/  FFMA.FTZ R54, R54, R3.reuse, -R5.reuse ;  /* 0x0000000336367223 */ /* 0x180fe20000010805 */
        /* <DEDUP_REMOVED lines=10> */
[----:B------:R-:W-:-:S04]  /*27d0*/  FFMA.FTZ R22, R22, R3, -R5 ;  /* 0x0000000316167223 */ /* 0x000fc80000010805 */
[----:B------:R1:W2:Y:S01]  /*27e0*/  MUFU.EX2 R9, R8 ;  /* 0x0000000800097308 */ /* 0x0002a20000000800 */
[----:B0-----:R-:W-:-:S07]  /*27f0*/  F2FP.F16.F32.PACK_AB R136, R25, R24 ;  /* 0x000000181988723e */ /* 0x001fce00000000ff */
[----:B------:R-:W0:Y:S01]  /*2800*/  MUFU.EX2 R32, R32 ;  /* 0x0000002000207308 */ /* 0x000e220000000800 */
[----:B-1----:R-:W-:-:S04]  /*2810*/  FADD.FTZ R8, R30, R21 ;  /* 0x000000151e087221 */ /* 0x002fc80000010000 */
[C---:B------:R-:W-:Y:S01]  /*2820*/  FADD.FTZ R23, R139.reuse, R8 ;  /* 0x000000088b177221 */ /* 0x040fe20000010000 */
[----:B------:R-:W-:Y:S01]  /*2830*/  F2FP.F16.F32.PACK_AB R139, R139, R30 ;  /* 0x0000001e8b8b723e */ /* 0x000fe200000000ff */
[----:B------:R-:W-:Y:S01]  /*2840*/  IMAD.MOV.U32 R30, RZ, RZ, R87 ;  /* 0x000000ffff1e7224 */ /* 0x000fe200078e0057 */
[----:B------:R1:W3:Y:S01]  /*2850*/  MUFU.EX2 R11, R12 ;  /* 0x0000000c000b7308 */ /* 0x0002e20000000800 */
[----:B------:R-:W-:Y:S01]  /*2860*/  FADD.FTZ R8, R34, R23 ;  /* 0x0000001722087221 */ /* 0x000fe20000010000 */
[----:B------:R-:W-:Y:S01]  /*2870*/  FADD.FTZ R23, R24, R25 ;  /* 0x0000001918177221 */ /* 0x000fe20000010000 */
[----:B--2---:R-:W-:Y:S01]  /*2880*/  F2FP.F16.F32.PACK_AB R138, R9, R28 ;  /* 0x0000001c098a723e */ /* 0x004fe200000000ff */
[----:B------:R-:W-:Y:S02]  /*2890*/  IMAD.MOV.U32 R25, RZ, RZ, R87 ;  /* 0x000000ffff197224 */ /* 0x000fe400078e0057 */
[C---:B------:R-:W-:Y:S01]  /*28a0*/  FADD.FTZ R27, R141.reuse, R8 ;  /* 0x000000088d1b7221 */ /* 0x040fe20000010000 */
[----:B------:R-:W-:Y:S01]  /*28b0*/  FADD.FTZ R8, R28, R23 ;  /* 0x000000171c087221 */ /* 0x000fe20000010000 */
[----:B------:R-:W-:Y:S01]  /*28c0*/  F2FP.F16.F32.PACK_AB R141, R141, R34 ;  /* 0x000000228d8d723e */ /* 0x000fe200000000ff */
[----:B------:R-:W2:Y:S01]  /*28d0*/  MUFU.EX2 R36, R36 ;  /* 0x0000002400247308 */ /* 0x000ea20000000800 */
[----:B-1----:R-:W-:Y:S01]  /*28e0*/  FADD.FTZ R12, R38, R27 ;  /* 0x0000001b260c7221 */ /* 0x002fe20000010000 */
[----:B------:R-:W-:Y:S01]  /*28f0*/  FADD.FTZ R27, R9, R8 ;  /* 0x00000008091b7221 */ /* 0x000fe20000010000 */
[----:B------:R-:W-:-:S02]  /*2900*/  IMAD.MOV.U32 R34, RZ, RZ, R87 ;  /* 0x000000ffff227224 */ /* 0x000fc400078e0057 */
[C---:B------:R-:W-:Y:S01]  /*2910*/  FADD.FTZ R29, R143.reuse, R12 ;  /* 0x0000000c8f1d7221 */ /* 0x040fe20000010000 */
[----:B0-----:R-:W-:Y:S01]  /*2920*/  FADD.FTZ R8, R32, R27 ;  /* 0x0000001b20087221 */ /* 0x001fe20000010000 */
[----:B------:R-:W-:Y:S01]  /*2930*/  F2FP.F16.F32.PACK_AB R143, R143, R38 ;  /* 0x000000268f8f723e */ /* 0x000fe200000000ff */
[----:B------:R-:W0:Y:S01]  /*2940*/  MUFU.EX2 R13, R20 ;  /* 0x00000014000d7308 */ /* 0x000e220000000800 */
[----:B------:R-:W-:Y:S01]  /*2950*/  FADD.FTZ R12, R42, R29 ;  /* 0x0000001d2a0c7221 */ /* 0x000fe20000010000 */
[C---:B---3--:R-:W-:Y:S01]  /*2960*/  FADD.FTZ R27, R11.reuse, R8 ;  /* 0x000000080b1b7221 */ /* 0x048fe20000010000 */
[----:B------:R-:W-:Y:S01]  /*2970*/  F2FP.F16.F32.PACK_AB R140, R11, R32 ;  /* 0x000000200b8c723e */ /* 0x000fe200000000ff */
[----:B------:R-:W-:Y:S02]  /*2980*/  IMAD.MOV.U32 R11, RZ, RZ, 0x3f800000 ;  /* 0x3f800000ff0b7424 */ /* 0x000fe400078e00ff */
[C---:B------:R-:W-:Y:S01]  /*2990*/  FADD.FTZ R29, R145.reuse, R12 ;  /* 0x0000000c911d7221 */ /* 0x040fe20000010000 */
[----:B------:R-:W-:Y:S01]  /*29a0*/  F2FP.F16.F32.PACK_AB R145, R145, R42 ;  /* 0x0000002a9191723e */ /* 0x000fe200000000ff */
[----:B------:R-:W-:Y:S01]  /*29b0*/  IMAD.MOV.U32 R42, RZ, RZ, R87 ;  /* 0x000000ffff2a7224 */ /* 0x000fe200078e0057 */
[----:B------:R-:W1:Y:S01]  /*29c0*/  MUFU.EX2 R40, R40 ;  /* 0x0000002800287308 */ /* 0x000e620000000800 */
[----:B--2---:R-:W-:Y:S01]  /*29d0*/  FADD.FTZ R8, R36, R27 ;  /* 0x0000001b24087221 */ /* 0x004fe20000010000 */
[----:B------:R-:W-:Y:S01]  /*29e0*/  FADD.FTZ R12, R74, R29 ;  /* 0x0000001d4a0c7221 */ /* 0x000fe20000010000 */
[----:B------:R-:W-:-:S02]  /*29f0*/  IMAD.MOV.U32 R38, RZ, RZ, R87 ;  /* 0x000000ffff267224 */ /* 0x000fc400078e0057 */
[----:B------:R-:W-:Y:S02]  /*2a00*/  IMAD.MOV.U32 R32, RZ, RZ, R87 ;  /* 0x000000ffff207224 */ /* 0x000fe400078e0057 */
[C---:B------:R-:W-:Y:S01]  /*2a10*/  FADD.FTZ R31, R147.reuse, R12 ;  /* 0x0000000c931f7221 */ /* 0x040fe20000010000 */
[----:B------:R-:W-:Y:S01]  /*2a20*/  F2FP.F16.F32.PACK_AB R147, R147, R74 ;  /* 0x0000004a9393723e */ /* 0x000fe200000000ff */
[----:B------:R-:W2:Y:S01]  /*2a30*/  MUFU.EX2 R15, R46 ;  /* 0x0000002e000f7308 */ /* 0x000ea20000000800 */
[C---:B0-----:R-:W-:Y:S01]  /*2a40*/  FADD.FTZ R29, R13.reuse, R8 ;  /* 0x000000080d1d7221 */ /* 0x041fe20000010000 */
[----:B------:R-:W-:Y:S01]  /*2a50*/  FADD.FTZ R12, R78, R31 ;  /* 0x0000001f4e0c7221 */ /* 0x000fe20000010000 */
[----:B------:R-:W-:Y:S01]  /*2a60*/  F2FP.F16.F32.PACK_AB R142, R13, R36 ;  /* 0x000000240d8e723e */ /* 0x000fe200000000ff */
[----:B------:R-:W-:Y:S02]  /*2a70*/  VIADD R13, R17, 0xfffffffe ;  /* 0xfffffffe110d7836 */ /* 0x000fe40000000000 */
[C---:B------:R-:W-:Y:S01]  /*2a80*/  FADD.FTZ R31, R149.reuse, R12 ;  /* 0x0000000c951f7221 */ /* 0x040fe20000010000 */
[----:B------:R-:W-:Y:S01]  /*2a90*/  F2FP.F16.F32.PACK_AB R149, R149, R78 ;  /* 0x0000004e9595723e */ /* 0x000fe200000000ff */
[----:B------:R-:W0:Y:S01]  /*2aa0*/  MUFU.EX2 R44, R44 ;  /* 0x0000002c002c7308 */ /* 0x000e220000000800 */
[----:B-1----:R-:W-:Y:S01]  /*2ab0*/  FADD.FTZ R8, R40, R29 ;  /* 0x0000001d28087221 */ /* 0x002fe20000010000 */
[----:B------:R-:W-:Y:S01]  /*2ac0*/  FADD.FTZ R12, R82, R31 ;  /* 0x0000001f520c7221 */ /* 0x000fe20000010000 */
[----:B------:R-:W-:Y:S01]  /*2ad0*/  ISETP.GE.AND P1, PT, R13, R16, PT ;  /* 0x000000100d00720c */ /* 0x000fe20003f26270 */
[----:B------:R-:W-:-:S02]  /*2ae0*/  IMAD.MOV.U32 R78, RZ, RZ, R87 ;  /* 0x000000ffff4e7224 */ /* 0x000fc400078e0057 */
[C---:B------:R-:W-:Y:S01]  /*2af0*/  FADD.FTZ R33, R151.reuse, R12 ;  /* 0x0000000c97217221 */ /* 0x040fe20000010000 */
[----:B------:R-:W-:Y:S01]  /*2b00*/  F2FP.F16.F32.PACK_AB R151, R151, R82 ;  /* 0x000000529797723e */ /* 0x000fe200000000ff */
[----:B------:R1:W3:Y:S01]  /*2b10*/  MUFU.EX2 R19, R50 ;  /* 0x0000003200137308 */ /* 0x0002e20000000800 */
[C---:B--2---:R-:W-:Y:S01]  /*2b20*/  FADD.FTZ R29, R15.reuse, R8 ;  /* 0x000000080f1d7221 */ /* 0x044fe20000010000 */
[----:B------:R-:W-:Y:S01]  /*2b30*/  FADD.FTZ R12, R86, R33 ;  /* 0x00000021560c7221 */ /* 0x000fe20000010000 */
[----:B------:R-:W-:Y:S01]  /*2b40*/  F2FP.F16.F32.PACK_AB R144, R15, R40 ;  /* 0x000000280f90723e */ /* 0x000fe200000000ff */
[--C-:B------:R-:W-:Y:S02]  /*2b50*/  IMAD.MOV.U32 R82, RZ, RZ, R87.reuse ;  /* 0x000000ffff527224 */ /* 0x100fe400078e0057 */
[----:B------:R-:W-:Y:S02]  /*2b60*/  IMAD.MOV.U32 R74, RZ, RZ, R87 ;  /* 0x000000ffff4a7224 */ /* 0x000fe400078e0057 */
[----:B------:R-:W2:Y:S01]  /*2b70*/  MUFU.EX2 R48, R48 ;  /* 0x0000003000307308 */ /* 0x000ea20000000800 */
[----:B0-----:R-:W-:Y:S01]  /*2b80*/  FADD.FTZ R8, R44, R29 ;  /* 0x0000001d2c087221 */ /* 0x001fe20000010000 */
[----:B-1----:R-:W-:-:S02]  /*2b90*/  IMAD.MOV.U32 R50, RZ, RZ, R87 ;  /* 0x000000ffff327224 */ /* 0x002fc400078e0057 */
[--C-:B------:R-:W-:Y:S02]  /*2ba0*/  IMAD.MOV.U32 R46, RZ, RZ, R87.reuse ;  /* 0x000000ffff2e7224 */ /* 0x100fe400078e0057 */
[--C-:B------:R-:W-:Y:S02]  /*2bb0*/  IMAD.MOV.U32 R40, RZ, RZ, R87.reuse ;  /* 0x000000ffff287224 */ /* 0x100fe400078e0057 */
[----:B------:R0:W1:Y:S01]  /*2bc0*/  MUFU.EX2 R21, R54 ;  /* 0x0000003600157308 */ /* 0x0000620000000800 */
[C---:B---3--:R-:W-:Y:S01]  /*2bd0*/  FADD.FTZ R31, R19.reuse, R8 ;  /* 0x00000008131f7221 */ /* 0x048fe20000010000 */
[----:B------:R-:W-:Y:S01]  /*2be0*/  F2FP.F16.F32.PACK_AB R146, R19, R44 ;  /* 0x0000002c1392723e */ /* 0x000fe200000000ff */
[--C-:B------:R-:W-:Y:S02]  /*2bf0*/  IMAD.MOV.U32 R44, RZ, RZ, R87.reuse ;  /* 0x000000ffff2c7224 */ /* 0x100fe400078e0057 */
[--C-:B------:R-:W-:Y:S02]  /*2c00*/  IMAD.MOV.U32 R36, RZ, RZ, R87.reuse ;  /* 0x000000ffff247224 */ /* 0x100fe400078e0057 */
[----:B------:R-:W-:Y:S01]  /*2c10*/  IMAD.MOV.U32 R28, RZ, RZ, R87 ;  /* 0x000000ffff1c7224 */ /* 0x000fe200078e0057 */
[----:B------:R-:W3:Y:S01]  /*2c20*/  MUFU.EX2 R52, R52 ;  /* 0x0000003400347308 */ /* 0x000ee20000000800 */
[----:B--2---:R-:W-:Y:S01]  /*2c30*/  FADD.FTZ R8, R48, R31 ;  /* 0x0000001f30087221 */ /* 0x004fe20000010000 */
[C---:B------:R-:W-:Y:S01]  /*2c40*/  FADD.FTZ R31, R153.reuse, R12 ;  /* 0x0000000c991f7221 */ /* 0x040fe20000010000 */
[----:B------:R-:W-:Y:S01]  /*2c50*/  F2FP.F16.F32.PACK_AB R153, R153, R86 ;  /* 0x000000569999723e */ /* 0x000fe200000000ff */
[----:B------:R-:W-:-:S02]  /*2c60*/  IMAD.MOV.U32 R86, RZ, RZ, R87 ;  /* 0x000000ffff567224 */ /* 0x000fc400078e0057 */
[--C-:B0-----:R-:W-:Y:S02]  /*2c70*/  IMAD.MOV.U32 R54, RZ, RZ, R87.reuse ;  /* 0x000000ffff367224 */ /* 0x101fe400078e0057 */
[----:B------:R-:W0:Y:S01]  /*2c80*/  MUFU.EX2 R90, R90 ;  /* 0x0000005a005a7308 */ /* 0x000e220000000800 */
[C---:B-1----:R-:W-:Y:S01]  /*2c90*/  FADD.FTZ R5, R21.reuse, R8 ;  /* 0x0000000815057221 */ /* 0x042fe20000010000 */
[----:B------:R-:W-:Y:S01]  /*2ca0*/  F2FP.F16.F32.PACK_AB R148, R21, R48 ;  /* 0x000000301594723e */ /* 0x000fe200000000ff */
[--C-:B------:R-:W-:Y:S02]  /*2cb0*/  IMAD.MOV.U32 R48, RZ, RZ, R87.reuse ;  /* 0x000000ffff307224 */ /* 0x100fe400078e0057 */
[----:B------:R-:W-:-:S03]  /*2cc0*/  IMAD.MOV.U32 R24, RZ, RZ, R87 ;  /* 0x000000ffff187224 */ /* 0x000fc600078e0057 */
[----:B------:R1:W2:Y:S01]  /*2cd0*/  MUFU.EX2 R23, R58 ;  /* 0x0000003a00177308 */ /* 0x0002a20000000800 */
[----:B---3--:R-:W-:-:S07]  /*2ce0*/  FADD.FTZ R8, R52, R5 ;  /* 0x0000000534087221 */ /* 0x008fce0000010000 */
[----:B------:R-:W3:Y:S01]  /*2cf0*/  MUFU.EX2 R155, R92 ;  /* 0x0000005c009b7308 */ /* 0x000ee20000000800 */
[----:B0-----:R-:W-:Y:S01]  /*2d00*/  FADD.FTZ R12, R90, R31 ;  /* 0x0000001f5a0c7221 */ /* 0x001fe20000010000 */
[----:B-1----:R-:W-:-:S06]  /*2d10*/  IMAD.MOV.U32 R58, RZ, RZ, R87 ;  /* 0x000000ffff3a7224 */ /* 0x002fcc00078e0057 */
[----:B------:R-:W0:Y:S01]  /*2d20*/  MUFU.EX2 R56, R56 ;  /* 0x0000003800387308 */ /* 0x000e220000000800 */
[C---:B--2---:R-:W-:Y:S01]  /*2d30*/  FADD.FTZ R31, R23.reuse, R8 ;  /* 0x00000008171f7221 */ /* 0x044fe20000010000 */
[----:B------:R-:W-:Y:S01]  /*2d40*/  F2FP.F16.F32.PACK_AB R150, R23, R52 ;  /* 0x000000341796723e */ /* 0x000fe200000000ff */
[----:B------:R-:W-:-:S05]  /*2d50*/  IMAD.MOV.U32 R52, RZ, RZ, R87 ;  /* 0x000000ffff347224 */ /* 0x000fca00078e0057 */
[----:B------:R-:W1:Y:S01]  /*2d60*/  MUFU.EX2 R66, R66 ;  /* 0x0000004200427308 */ /* 0x000e620000000800 */
[C---:B---3--:R-:W-:Y:S01]  /*2d70*/  FADD.FTZ R33, R155.reuse, R12 ;  /* 0x0000000c9b217221 */ /* 0x048fe20000010000 */
[----:B------:R-:W-:-:S06]  /*2d80*/  F2FP.F16.F32.PACK_AB R155, R155, R90 ;  /* 0x0000005a9b9b723e */ /* 0x000fcc00000000ff */
[----:B------:R2:W3:Y:S01]  /*2d90*/  MUFU.EX2 R27, R62 ;  /* 0x0000003e001b7308 */ /* 0x0004e20000000800 */
[----:B0-----:R-:W-:-:S07]  /*2da0*/  FADD.FTZ R8, R56, R31 ;  /* 0x0000001f38087221 */ /* 0x001fce0000010000 */
[----:B------:R-:W0:Y:S01]  /*2db0*/  MUFU.EX2 R157, R94 ;  /* 0x0000005e009d7308 */ /* 0x000e220000000800 */
[----:B-1----:R-:W-:Y:S01]  /*2dc0*/  FADD.FTZ R12, R66, R33 ;  /* 0x00000021420c7221 */ /* 0x002fe20000010000 */
[----:B--2---:R-:W-:-:S06]  /*2dd0*/  IMAD.MOV.U32 R62, RZ, RZ, R87 ;  /* 0x000000ffff3e7224 */ /* 0x004fcc00078e0057 */
[----:B------:R-:W1:Y:S01]  /*2de0*/  MUFU.EX2 R60, R60 ;  /* 0x0000003c003c7308 */ /* 0x000e620000000800 */
[C---:B---3--:R-:W-:Y:S01]  /*2df0*/  FADD.FTZ R31, R27.reuse, R8 ;  /* 0x000000081b1f7221 */ /* 0x048fe20000010000 */
[----:B------:R-:W-:Y:S01]  /*2e00*/  F2FP.F16.F32.PACK_AB R152, R27, R56 ;  /* 0x000000381b98723e */ /* 0x000fe200000000ff */
[----:B------:R-:W-:Y:S01]  /*2e10*/  IMAD.MOV.U32 R56, RZ, RZ, R87 ;  /* 0x000000ffff387224 */ /* 0x000fe200078e0057 */
[----:B------:R-:W-:-:S04]  /*2e20*/  MOV R27, R87 ;  /* 0x00000057001b7202 */ /* 0x000fc80000000f00 */
[----:B------:R-:W2:Y:S01]  /*2e30*/  MUFU.EX2 R70, R70 ;  /* 0x0000004600467308 */ /* 0x000ea20000000800 */
[C---:B0-----:R-:W-:Y:S01]  /*2e40*/  FADD.FTZ R33, R157.reuse, R12 ;  /* 0x0000000c9d217221 */ /* 0x041fe20000010000 */
[----:B------:R-:W-:Y:S01]  /*2e50*/  F2FP.F16.F32.PACK_AB R157, R157, R66 ;  /* 0x000000429d9d723e */ /* 0x000fe200000000ff */
[----:B------:R-:W-:-:S05]  /*2e60*/  IMAD.MOV.U32 R66, RZ, RZ, R87 ;  /* 0x000000ffff427224 */ /* 0x000fca00078e0057 */
[----:B------:R-:W0:Y:S01]  /*2e70*/  MUFU.EX2 R29, R14 ;  /* 0x0000000e001d7308 */ /* 0x000e220000000800 */
[----:B-1----:R-:W-:-:S07]  /*2e80*/  FADD.FTZ R8, R60, R31 ;  /* 0x0000001f3c087221 */ /* 0x002fce0000010000 */
[----:B------:R-:W1:Y:S01]  /*2e90*/  MUFU.EX2 R64, R64 ;  /* 0x0000004000407308 */ /* 0x000e620000000800 */
[----:B--2---:R-:W-:-:S07]  /*2ea0*/  FADD.FTZ R12, R70, R33 ;  /* 0x00000021460c7221 */ /* 0x004fce0000010000 */
[----:B------:R-:W2:Y:S01]  /*2eb0*/  MUFU.EX2 R5, R18 ;  /* 0x0000001200057308 */ /* 0x000ea20000000800 */
[----:B0-----:R-:W-:Y:S01]  /*2ec0*/  FADD.FTZ R33, R29, R8 ;  /* 0x000000081d217221 */ /* 0x001fe20000010000 */
[C---:B------:R-:W-:Y:S01]  /*2ed0*/  FADD.FTZ R8, R159.reuse, R12 ;  /* 0x0000000c9f087221 */ /* 0x040fe20000010000 */
[----:B------:R-:W-:Y:S01]  /*2ee0*/  F2FP.F16.F32.PACK_AB R159, R159, R70 ;  /* 0x000000469f9f723e */ /* 0x000fe200000000ff */
[--C-:B------:R-:W-:Y:S01]  /*2ef0*/  IMAD.MOV.U32 R70, RZ, RZ, R87.reuse ;  /* 0x000000ffff467224 */ /* 0x100fe200078e0057 */
[----:B------:R-:W-:Y:S01]  /*2f00*/  F2FP.F16.F32.PACK_AB R154, R29, R60 ;  /* 0x0000003c1d9a723e */ /* 0x000fe200000000ff */
[----:B------:R-:W-:Y:S02]  /*2f10*/  IMAD.MOV.U32 R60, RZ, RZ, R87 ;  /* 0x000000ffff3c7224 */ /* 0x000fe400078e0057 */
[----:B------:R-:W0:Y:S01]  /*2f20*/  MUFU.EX2 R68, R68 ;  /* 0x0000004400447308 */ /* 0x000e220000000800 */
[----:B-1----:R-:W-:Y:S01]  /*2f30*/  FADD.FTZ R12, R64, R33 ;  /* 0x00000021400c7221 */ /* 0x002fe20000010000 */
[----:B------:R-:W-:-:S02]  /*2f40*/  IMAD.MOV.U32 R33, RZ, RZ, R87 ;  /* 0x000000ffff217224 */ /* 0x000fc400078e0057 */
[----:B------:R-:W-:-:S04]  /*2f50*/  IMAD.MOV.U32 R29, RZ, RZ, R87 ;  /* 0x000000ffff1d7224 */ /* 0x000fc800078e0057 */
[----:B------:R-:W1:Y:S01]  /*2f60*/  MUFU.EX2 R31, R22 ;  /* 0x00000016001f7308 */ /* 0x000e620000000800 */
[C---:B--2---:R-:W-:Y:S01]  /*2f70*/  FADD.FTZ R9, R5.reuse, R12 ;  /* 0x0000000c05097221 */ /* 0x044fe20000010000 */
[----:B------:R-:W-:Y:S01]  /*2f80*/  F2FP.F16.F32.PACK_AB R156, R5, R64 ;  /* 0x00000040059c723e */ /* 0x000fe200000000ff */
[----:B------:R-:W-:Y:S02]  /*2f90*/  IMAD.MOV.U32 R64, RZ, RZ, R87 ;  /* 0x000000ffff407224 */ /* 0x000fe400078e0057 */
[----:B0-----:R-:W-:Y:S01]  /*2fa0*/  FADD.FTZ R12, R68, R9 ;  /* 0x00000009440c7221 */ /* 0x001fe20000010000 */
[----:B------:R-:W-:-:S03]  /*2fb0*/  MOV R9, RZ ;  /* 0x000000ff00097202 */ /* 0x000fc60000000f00 */
[C---:B-1----:R-:W-:Y:S01]  /*2fc0*/  FADD.FTZ R5, R31.reuse, R12 ;  /* 0x0000000c1f057221 */ /* 0x042fe20000010000 */
[----:B------:R-:W-:Y:S01]  /*2fd0*/  F2FP.F16.F32.PACK_AB R158, R31, R68 ;  /* 0x000000441f9e723e */ /* 0x000fe200000000ff */
[----:B------:R-:W-:Y:S01]  /*2fe0*/  IMAD.MOV.U32 R12, RZ, RZ, 0x3f800000 ;  /* 0x3f800000ff0c7424 */ /* 0x000fe200078e00ff */
[----:B------:R-:W-:Y:S01]  /*2ff0*/  MOV R31, R87 ;  /* 0x00000057001f7202 */ /* 0x000fe20000000f00 */
[----:B------:R-:W-:Y:S01]  /*3000*/  IMAD.MOV.U32 R68, RZ, RZ, R87 ;  /* 0x000000ffff447224 */ /* 0x000fe200078e0057 */
[----:B------:R-:W-:Y:S06]  /*3010*/  @!P1 BRA `(.L_x_18) ;  /* 0x0000001c00849947 */ /* 0x000fec0003800000 */
[----:B------:R-:W-:Y:S01]  /*3020*/  MOV R15, R4 ;  /* 0x00000004000f7202 */ /* 0x000fe20000000f00 */
[----:B------:R-:W-:Y:S01]  /*3030*/  IMAD.MOV.U32 R17, RZ, RZ, R10 ;  /* 0x000000ffff117224 */ /* 0x000fe200078e000a */
[----:B------:R-:W-:Y:S01]  /*3040*/  CS2R R86, SRZ ;  /* 0x0000000000567805 */ /* 0x000fe2000001ff00 */
[----:B------:R-:W-:Y:S01]  /*3050*/  IMAD.MOV.U32 R14, RZ, RZ, RZ ;  /* 0x000000ffff0e7224 */ /* 0x000fe200078e00ff */
[----:B------:R-:W-:Y:S01]  /*3060*/  CS2R R82, SRZ ;  /* 0x0000000000527805 */ /* 0x000fe2000001ff00 */
[----:B------:R-:W-:Y:S01]  /*3070*/  IMAD.MOV.U32 R11, RZ, RZ, 0x3f800000 ;  /* 0x3f800000ff0b7424 */ /* 0x000fe200078e00ff */
        /* <DEDUP_REMOVED lines=29> */
[----:B------:R-:W-:Y:S01]  /*3250*/  CS2R R24, SRZ ;  /* 0x0000000000187805 */ /* 0x000fe2000001ff00 */
[----:B------:R-:W-:-:S06]  /*3260*/  UMOV UR56, URZ ;  /* 0x0000003f00387c82 */ /* 0x000fcc0008000000 */
.L_x_29:
[----:B------:R-:W-:-:S04]  /*3270*/  UISETP.NE.AND UP0, UPT, UR56, 0x1, UPT ;  /* 0x000000013800788c */ /* 0x000fc8000bf05270 */
[----:B------:R-:W-:-:S06]  /*3280*/  USEL UR4, URZ, 0x1, UP0 ;  /* 0x000000013f047887 */ /* 0x000fcc0008000000 */
[----:B------:R-:W-:Y:S01]  /*3290*/  LOP3.LUT R9, R14, UR4, RZ, 0x3c, !PT ;  /* 0x000000040e097c12 */ /* 0x000fe2000f8e3cff */
[----:B------:R-:W-:Y:S06]  /*32a0*/  @!P0 BRA `(.L_x_19) ;  /* 0x0000000000048947 */ /* 0x000fec0003800000 */
[----:B------:R-:W-:Y:S01]  /*32b0*/  BPT.TRAP 0x1 ;  /* 0x000000040000795c */ /* 0x000fe20000300000 */
.L_x_19:
[----:B------:R-:W-:Y:S01]  /*32c0*/  UIADD3 UR4, UR56, 0x1, URZ ;  /* 0x0000000138047890 */ /* 0x000fe2000fffe03f */
[----:B------:R-:W-:-:S03]  /*32d0*/  SHF.L.U32 R3, R9, 0x1f, RZ ;  /* 0x0000001f09037819 */ /* 0x000fc600000006ff */
[----:B------:R-:W-:-:S04]  /*32e0*/  UISETP.NE.AND UP0, UPT, UR4, 0x2, UPT ;  /* 0x000000020400788c */ /* 0x000fc8000bf05270 */
[----:B------:R-:W-:-:S04]  /*32f0*/  USEL UR4, UR4, URZ, UP0 ;  /* 0x0000003f04047287 */ /* 0x000fc80008000000 */
[----:B------:R-:W-:Y:S02]  /*3300*/  ULEA UR59, UR4, UR37, 0x3 ;  /* 0x00000025043b7291 */ /* 0x000fe4000f8e183f */
[----:B------:R-:W-:-:S07]  /*3310*/  MOV R0, UR4 ;  /* 0x0000000400007c02 */ /* 0x000fce0008000f00 */
[----:B------:R0:W1:Y:S01]  /*3320*/  SYNCS.PHASECHK.TRANS64.TRYWAIT P1, [UR59+0x2a830], R3 ;  /* 0x02a83003ff0075a7 */ /* 0x000062000802017b */
[----:B------:R-:W-:Y:S05]  /*3330*/  @!P0 BRA `(.L_x_20) ;  /* 0x0000000000048947 */ /* 0x000fea0003800000 */
[----:B------:R-:W-:Y:S01]  /*3340*/  BPT.TRAP 0x1 ;  /* 0x000000040000795c */ /* 0x000fe20000300000 */
.L_x_20:
[----:B-1----:R-:W-:Y:S05]  /*3350*/  @P1 BRA `(.L_x_21) ;  /* 0x0000000000081947 */ /* 0x002fea0003800000 */
[----:B------:R-:W1:Y:S02]  /*3360*/  SYNCS.PHASECHK.TRANS64.TRYWAIT P1, [UR59+0x2a830], R3 ;  /* 0x02a83003ff0075a7 */ /* 0x000e64000802017b */
[----:B-1----:R-:W-:Y:S05]  /*3370*/  @!P1 BRA `(.L_x_22) ;  /* 0x0000007800909947 */ /* 0x002fea0003800000 */
.L_x_21:
[----:B------:R-:W-:Y:S01]  /*3380*/  R2UR UR6, R0 ;  /* 0x00000000000672ca */ /* 0x000fe200000e0000 */
[----:B------:R-:W-:Y:S01]  /*3390*/  WARPGROUP.ARRIVE ;  /* 0x00000000000079c5 */ /* 0x000fe20000000000 */
[----:B------:R-:W-:Y:S01]  /*33a0*/  R2UR UR4, R6 ;  /* 0x00000000060472ca */ /* 0x000fe200000e0000 */
[----:B------:R-:W-:Y:S01]  /*33b0*/  UMOV UR7, 0x40000040 ;  /* 0x4000004000077882 */ /* 0x000fe20000000000 */
[----:B------:R-:W-:Y:S01]  /*33c0*/  R2UR UR5, R7 ;  /* 0x00000000070572ca */ /* 0x000fe200000e0000 */
[----:B------:R-:W-:Y:S01]  /*33d0*/  UMOV UR11, 0x40000040 ;  /* 0x40000040000b7882 */ /* 0x000fe20000000000 */
[----:B------:R-:W-:Y:S01]  /*33e0*/  UMOV UR15, 0x40000040 ;  /* 0x40000040000f7882 */ /* 0x000fe20000000000 */
[----:B------:R-:W-:Y:S01]  /*33f0*/  UMOV UR19, 0x40000040 ;  /* 0x4000004000137882 */ /* 0x000fe20000000000 */
[----:B------:R-:W-:Y:S01]  /*3400*/  UMOV UR23, 0x40000040 ;  /* 0x4000004000177882 */ /* 0x000fe20000000000 */
[----:B------:R-:W-:Y:S01]  /*3410*/  UMOV UR27, 0x40000040 ;  /* 0x40000040001b7882 */ /* 0x000fe20000000000 */
[----:B------:R-:W-:Y:S01]  /*3420*/  UMOV UR31, 0x40000040 ;  /* 0x40000040001f7882 */ /* 0x000fe20000000000 */
[----:B------:R-:W-:Y:S01]  /*3430*/  UMOV UR35, 0x40000040 ;  /* 0x4000004000237882 */ /* 0x000fe20000000000 */
[----:B------:R-:W-:Y:S01]  /*3440*/  UMOV UR43, 0x40000040 ;  /* 0x40000040002b7882 */ /* 0x000fe20000000000 */
[----:B------:R-:W-:Y:S01]  /*3450*/  UIMAD UR6, UR6, 0x900, UR58 ;  /* 0x00000900060678a4 */ /* 0x000fe2000f8e023a */
[-C--:B------:R-:W-:Y:S01]  /*3460*/  FMUL.FTZ R24, R24, R12.reuse ;  /* 0x0000000c18187220 */ /* 0x080fe20000410000 */
[----:B------:R-:W-:Y:S01]  /*3470*/  UMOV UR47, 0x40000040 ;  /* 0x40000040002f7882 */ /* 0x000fe20000000000 */
[----:B------:R-:W-:Y:S01]  /*3480*/  UMOV UR51, 0x40000040 ;  /* 0x4000004000337882 */ /* 0x000fe20000000000 */
[----:B------:R-:W-:Y:S01]  /*3490*/  UIADD3 UR10, UR6, 0x2, URZ ;  /* 0x00000002060a7890 */ /* 0x000fe2000fffe03f */
[-C--:B------:R-:W-:Y:S01]  /*34a0*/  FMUL.FTZ R25, R25, R12.reuse ;  /* 0x0000000c19197220 */ /* 0x080fe20000410000 */
[----:B------:R-:W-:Y:S01]  /*34b0*/  UIADD3 UR14, UR6, 0x4, URZ ;  /* 0x00000004060e7890 */ /* 0x000fe2000fffe03f */
[----:B------:R-:W-:Y:S01]  /*34c0*/  FMUL.FTZ R28, R28, R12 ;  /* 0x0000000c1c1c7220 */ /* 0x000fe20000410000 */
[----:B------:R-:W-:-:S02]  /*34d0*/  UIADD3 UR18, UR6, 0x6, URZ ;  /* 0x0000000606127890 */ /* 0x000fc4000fffe03f */
[----:B------:R-:W-:Y:S01]  /*34e0*/  HGMMA.64x96x16.F32 R88, gdesc[UR4], RZ, !UPT, gsb0 ;  /* 0x01600000045879f0 */ /* 0x000fe2000c0008ff */
[----:B------:R-:W-:Y:S01]  /*34f0*/  UIADD3 UR22, UR6, 0x300, URZ ;  /* 0x0000030006167890 */ /* 0x000fe2000fffe03f */
[-C--:B------:R-:W-:Y:S01]  /*3500*/  FMUL.FTZ R29, R29, R12.reuse ;  /* 0x0000000c1d1d7220 */ /* 0x080fe20000410000 */
        /* <DEDUP_REMOVED lines=14> */
[----:B------:R-:W-:Y:S01]  /*35f0*/  UMOV UR55, 0x40000040 ;  /* 0x4000004000377882 */ /* 0x000fe20000000000 */
[-C--:B------:R-:W-:Y:S01]  /*3600*/  FMUL.FTZ R45, R45, R12.reuse ;  /* 0x0000000c2d2d7220 */ /* 0x080fe20000410000 */
        /* <DEDUP_REMOVED lines=19> */
[----:B------:R-:W-:Y:S01]  /*3740*/  FMUL.FTZ R85, R85, R12 ;  /* 0x0000000c55557220 */ /* 0x000fe20000410000 */
        /* <DEDUP_REMOVED lines=32> */
[----:B------:R-:W-:-:S02]  /*3950*/  WARPGROUP.DEPBAR.LE gsb0, 0x0 ;  /* 0x00008000000079c5 */ /* 0x000fc40000010000 */
        /* <DEDUP_REMOVED lines=33> */
[----:B------:R-:W-:Y:S05]  /*3b70*/  @!P0 BRA `(.L_x_23) ;  /* 0x0000000000048947 */ /* 0x000fea0003800000 */
[----:B------:R-:W-:Y:S01]  /*3b80*/  BPT.TRAP 0x1 ;  /* 0x000000040000795c */ /* 0x000fe20000300000 */
.L_x_23:
[----:B------:R-:W-:Y:S01]  /*3b90*/  ULEA UR5, UR56, UR37, 0x3 ;  /* 0x0000002538057291 */ /* 0x000fe2000f8e183f */
[----:B01----:R-:W-:-:S08]  /*3ba0*/  SHF.L.U32 R3, R14, 0x1f, RZ ;  /* 0x0000001f0e037819 */ /* 0x003fd000000006ff */
[----:B------:R0:W1:Y:S01]  /*3bb0*/  SYNCS.PHASECHK.TRANS64.TRYWAIT P1, [UR5+0x2a850], R3 ;  /* 0x02a85003ff0075a7 */ /* 0x0000620008020145 */
[----:B------:R-:W-:Y:S05]  /*3bc0*/  @!P0 BRA `(.L_x_24) ;  /* 0x0000000000048947 */ /* 0x000fea0003800000 */
[----:B------:R-:W-:Y:S01]  /*3bd0*/  BPT.TRAP 0x1 ;  /* 0x000000040000795c */ /* 0x000fe20000300000 */
.L_x_24:
[----:B-1----:R-:W-:Y:S05]  /*3be0*/  @P1 BRA `(.L_x_25) ;  /* 0x0000000000081947 */ /* 0x002fea0003800000 */
[----:B------:R-:W1:Y:S02]  /*3bf0*/  SYNCS.PHASECHK.TRANS64.TRYWAIT P1, [UR5+0x2a850], R3 ;  /* 0x02a85003ff0075a7 */ /* 0x000e640008020145 */
[----:B-1----:R-:W-:Y:S05]  /*3c00*/  @!P1 BRA `(.L_x_26) ;  /* 0x0000007000849947 */ /* 0x002fea0003800000 */
.L_x_25:
[----:B------:R-:W-:Y:S01]  /*3c10*/  UIADD3 UR4, UR37, 0x400, URZ ;  /* 0x0000040025047890 */ /* 0x000fe2000fffe03f */
[----:B------:R-:W-:Y:S01]  /*3c20*/  WARPGROUP.ARRIVE ;  /* 0x00000000000079c5 */ /* 0x000fe20000000000 */
[----:B------:R-:W-:Y:S02]  /*3c30*/  UMOV UR7, 0x40000040 ;  /* 0x4000004000077882 */ /* 0x000fe40000000000 */
[----:B------:R-:W-:-:S04]  /*3c40*/  USHF.R.U32.HI UR4, URZ, 0x4, UR4 ;  /* 0x000000043f047899 */ /* 0x000fc80008011604 */
[----:B------:R-:W-:-:S04]  /*3c50*/  ULOP3.LUT UR4, UR4, 0x3fff, URZ, 0xc0, !UPT ;  /* 0x00003fff04047892 */ /* 0x000fc8000f8ec03f */
[----:B------:R-:W-:-:S04]  /*3c60*/  ULOP3.LUT UR4, UR4, 0x3000000, URZ, 0xfc, !UPT ;  /* 0x0300000004047892 */ /* 0x000fc8000f8efc3f */
[----:B------:R-:W-:-:S04]  /*3c70*/  UIMAD UR56, UR56, 0x600, UR4 ;  /* 0x00000600383878a4 */ /* 0x000fc8000f8e0204 */
[----:B------:R-:W-:-:S03]  /*3c80*/  UIADD3 UR4, UR56, 0x80, URZ ;  /* 0x0000008038047890 */ /* 0x000fc6000fffe03f */
[----:B------:R-:W-:-:S06]  /*3c90*/  UMOV UR6, UR56 ;  /* 0x0000003800067c82 */ /* 0x000fcc0008000000 */
[----:B------:R-:W-:Y:S01]  /*3ca0*/  HGMMA.64x128x16.F32 R24, R136, gdesc[UR4].tnspB, R24, gsb0 ;  /* 0x41e0000488187df0 */ /* 0x000fe20008000818 */
[----:B------:R-:W-:Y:S01]  /*3cb0*/  UMOV UR7, 0x40000040 ;  /* 0x4000004000077882 */ /* 0x000fe20000000000 */
[----:B------:R-:W-:Y:S01]  /*3cc0*/  UMOV UR6, UR4 ;  /* 0x0000000400067c82 */ /* 0x000fe20008000000 */
[----:B------:R-:W-:Y:S01]  /*3cd0*/  UIADD3 UR4, UR56, 0x100, URZ ;  /* 0x0000010038047890 */ /* 0x000fe2000fffe03f */
[----:B------:R-:W-:Y:S02]  /*3ce0*/  WARPGROUP.DEPBAR.LE gsb0, 0x0 ;  /* 0x00008000000079c5 */ /* 0x000fe40000010000 */
[----:B------:R-:W-:-:S06]  /*3cf0*/  WARPGROUP.ARRIVE ;  /* 0x00000000000079c5 */ /* 0x000fcc0000000000 */
[----:B------:R-:W-:Y:S01]  /*3d00*/  HGMMA.64x128x16.F32 R24, R140, gdesc[UR4].tnspB, R24, gsb0 ;  /* 0x41e000048c187df0 */ /* 0x000fe20008000818 */
[----:B------:R-:W-:Y:S01]  /*3d10*/  UMOV UR6, UR4 ;  /* 0x0000000400067c82 */ /* 0x000fe20008000000 */
[----:B------:R-:W-:Y:S01]  /*3d20*/  UMOV UR7, 0x40000040 ;  /* 0x4000004000077882 */ /* 0x000fe20000000000 */
[----:B------:R-:W-:Y:S01]  /*3d30*/  UIADD3 UR4, UR56, 0x180, URZ ;  /* 0x0000018038047890 */ /* 0x000fe2000fffe03f */
[----:B------:R-:W-:Y:S02]  /*3d40*/  WARPGROUP.DEPBAR.LE gsb0, 0x0 ;  /* 0x00008000000079c5 */ /* 0x000fe40000010000 */
[----:B------:R-:W-:-:S06]  /*3d50*/  WARPGROUP.ARRIVE ;  /* 0x00000000000079c5 */ /* 0x000fcc0000000000 */
[----:B------:R-:W-:Y:S01]  /*3d60*/  HGMMA.64x128x16.F32 R24, R144, gdesc[UR4].tnspB, R24, gsb0 ;  /* 0x41e0000490187df0 */ /* 0x000fe20008000818 */
[----:B------:R-:W-:Y:S01]  /*3d70*/  UMOV UR6, UR4 ;  /* 0x0000000400067c82 */ /* 0x000fe20008000000 */
[----:B------:R-:W-:Y:S01]  /*3d80*/  UMOV UR7, 0x40000040 ;  /* 0x4000004000077882 */ /* 0x000fe20000000000 */
[----:B------:R-:W-:Y:S02]  /*3d90*/  UIADD3 UR4, UR56, 0x200, URZ ;  /* 0x0000020038047890 */ /* 0x000fe4000fffe03f */
[----:B------:R-:W-:Y:S01]  /*3da0*/  UIADD3 UR56, UR56, 0x280, URZ ;  /* 0x0000028038387890 */ /* 0x000fe2000fffe03f */
[----:B------:R-:W-:Y:S02]  /*3db0*/  WARPGROUP.DEPBAR.LE gsb0, 0x0 ;  /* 0x00008000000079c5 */ /* 0x000fe40000010000 */
[----:B------:R-:W-:-:S06]  /*3dc0*/  WARPGROUP.ARRIVE ;  /* 0x00000000000079c5 */ /* 0x000fcc0000000000 */
[----:B------:R-:W-:Y:S01]  /*3dd0*/  HGMMA.64x128x16.F32 R24, R148, gdesc[UR4].tnspB, R24, gsb0 ;  /* 0x41e0000494187df0 */ /* 0x000fe20008000818 */
[----:B------:R-:W-:Y:S01]  /*3de0*/  UMOV UR6, UR4 ;  /* 0x0000000400067c82 */ /* 0x000fe20008000000 */
[----:B------:R-:W-:Y:S01]  /*3df0*/  UMOV UR7, 0x40000040 ;  /* 0x4000004000077882 */ /* 0x000fe20000000000 */
[----:B------:R-:W-:Y:S02]  /*3e00*/  WARPGROUP.DEPBAR.LE gsb0, 0x0 ;  /* 0x00008000000079c5 */ /* 0x000fe40000010000 */
[----:B------:R-:W-:-:S07]  /*3e10*/  WARPGROUP.ARRIVE ;  /* 0x00000000000079c5 */ /* 0x000fce0000000000 */
[----:B------:R-:W-:Y:S01]  /*3e20*/  HGMMA.64x128x16.F32 R24, R152, gdesc[UR4].tnspB, R24, gsb0 ;  /* 0x41e0000498187df0 */ /* 0x000fe20008000818 */
[----:B------:R-:W-:Y:S01]  /*3e30*/  UMOV UR6, UR56 ;  /* 0x0000003800067c82 */ /* 0x000fe20008000000 */
[----:B------:R-:W-:Y:S01]  /*3e40*/  UMOV UR7, 0x40000040 ;  /* 0x4000004000077882 */ /* 0x000fe20000000000 */
[----:B------:R-:W-:Y:S02]  /*3e50*/  WARPGROUP.DEPBAR.LE gsb0, 0x0 ;  /* 0x00008000000079c5 */ /* 0x000fe40000010000 */
[----:B------:R-:W-:-:S07]  /*3e60*/  WARPGROUP.ARRIVE ;  /* 0x00000000000079c5 */ /* 0x000fce0000000000 */
[----:B------:R-:W-:Y:S03]  /*3e70*/  HGMMA.64x128x16.F32 R24, R156, gdesc[UR4].tnspB, R24, gsb0 ;  /* 0x41e000049c187df0 */ /* 0x000fe60008000818 */
[----:B------:R-:W-:Y:S02]  /*3e80*/  WARPGROUP.DEPBAR.LE gsb0, 0x0 ;  /* 0x00008000000079c5 */ /* 0x000fe40000010000 */
[----:B------:R-:W-:Y:S05]  /*3e90*/  @!P0 BRA `(.L_x_27) ;  /* 0x0000000000048947 */ /* 0x000fea0003800000 */
[----:B------:R-:W-:Y:S01]  /*3ea0*/  BPT.TRAP 0x1 ;  /* 0x000000040000795c */ /* 0x000fe20000300000 */
.L_x_27:
[----:B-1----:R-:W-:Y:S01]  /*3eb0*/  FMNMX.FTZ R4, R88, R17, !PT ;  /* 0x0000001158047209 */ /* 0x002fe20007810000 */
[----:B------:R-:W-:Y:S01]  /*3ec0*/  UIADD3 UR59, UR59, 0x2a840, URZ ;  /* 0x0002a8403b3b7890 */ /* 0x000fe2000fffe03f */
[----:B------:R-:W-:Y:S02]  /*3ed0*/  FMNMX.FTZ R10, R90, R15, !PT ;  /* 0x0000000f5a0a7209 */ /* 0x000fe40007810000 */
[----:B0-----:R-:W-:Y:S01]  /*3ee0*/  FMNMX.FTZ R3, R89, R4, !PT ;  /* 0x0000000459037209 */ /* 0x001fe20007810000 */
[----:B------:R-:W-:Y:S01]  /*3ef0*/  UPRMT UR59, UR57, 0x654, UR59 ;  /* 0x00000654393b7896 */ /* 0x000fe2000800003b */
[----:B------:R-:W-:Y:S02]  /*3f00*/  FMNMX.FTZ R11, R91, R10, !PT ;  /* 0x0000000a5b0b7209 */ /* 0x000fe40007810000 */
[----:B------:R-:W-:Y:S02]  /*3f10*/  FMNMX.FTZ R4, R92, R3, !PT ;  /* 0x000000035c047209 */ /* 0x000fe40007810000 */
[----:B------:R-:W-:-:S02]  /*3f20*/  FMNMX.FTZ R10, R94, R11, !PT ;  /* 0x0000000b5e0a7209 */ /* 0x000fc40007810000 */
[----:B------:R-:W-:Y:S02]  /*3f30*/  FMNMX.FTZ R3, R93, R4, !PT ;  /* 0x000000045d037209 */ /* 0x000fe40007810000 */
[----:B------:R-:W-:Y:S01]  /*3f40*/  FMNMX.FTZ R11, R95, R10, !PT ;  /* 0x0000000a5f0b7209 */ /* 0x000fe20007810000 */
[----:B------:R-:W-:Y:S01]  /*3f50*/  SYNCS.ARRIVE.TRANS64.RED.A1T0 RZ, [UR59], RZ ;  /* 0x000000ffffff79a7 */ /* 0x000fe2000810043b */
[----:B------:R-:W-:Y:S02]  /*3f60*/  FMNMX.FTZ R4, R96, R3, !PT ;  /* 0x0000000360047209 */ /* 0x000fe40007810000 */
[----:B------:R-:W-:Y:S02]  /*3f70*/  FMNMX.FTZ R10, R98, R11, !PT ;  /* 0x0000000b620a7209 */ /* 0x000fe40007810000 */
[----:B------:R-:W-:Y:S02]  /*3f80*/  FMNMX.FTZ R3, R97, R4, !PT ;  /* 0x0000000461037209 */ /* 0x000fe40007810000 */
[----:B------:R-:W-:-:S02]  /*3f90*/  FMNMX.FTZ R11, R99, R10, !PT ;  /* 0x0000000a630b7209 */ /* 0x000fc40007810000 */
[----:B------:R-:W-:Y:S02]  /*3fa0*/  FMNMX.FTZ R4, R100, R3, !PT ;  /* 0x0000000364047209 */ /* 0x000fe40007810000 */
[----:B------:R-:W-:Y:S02]  /*3fb0*/  FMNMX.FTZ R10, R102, R11, !PT ;  /* 0x0000000b660a7209 */ /* 0x000fe40007810000 */
        /* <DEDUP_REMOVED lines=33> */
[----:B------:R-:W-:-:S03]  /*41d0*/  FMNMX.FTZ R12, R135, R10, !PT ;  /* 0x0000000a870c7209 */ /* 0x000fc60007810000 */
[----:B------:R-:W0:Y:S04]  /*41e0*/  SHFL.BFLY PT, R4, R11, 0x2, 0x1f ;  /* 0x0c401f000b047f89 */ /* 0x000e2800000e0000 */
[----:B------:R-:W1:Y:S01]  /*41f0*/  SHFL.BFLY PT, R3, R12, 0x2, 0x1f ;  /* 0x0c401f000c037f89 */ /* 0x000e6200000e0000 */
[----:B0-----:R-:W-:Y:S02]  /*4200*/  FMNMX.FTZ R14, R11, R4, !PT ;  /* 0x000000040b0e7209 */ /* 0x001fe40007810000 */
[----:B-1----:R-:W-:-:S03]  /*4210*/  FMNMX.FTZ R18, R12, R3, !PT ;  /* 0x000000030c127209 */ /* 0x002fc60007810000 */
[----:B------:R-:W0:Y:S01]  /*4220*/  SHFL.BFLY PT, R19, R14, 0x1, 0x1f ;  /* 0x0c201f000e137f89 */ /* 0x000e2200000e0000 */
[----:B------:R-:W1:Y:S03]  /*4230*/  LDC R3, c[0x0][0x988] ;  /* 0x00026200ff037b82 */ /* 0x000e660000000800 */
[----:B------:R-:W2:Y:S01]  /*4240*/  SHFL.BFLY PT, R21, R18, 0x1, 0x1f ;  /* 0x0c201f0012157f89 */ /* 0x000ea200000e0000 */
[----:B0-----:R-:W-:Y:S02]  /*4250*/  FMNMX.FTZ R10, R14, R19, !PT ;  /* 0x000000130e0a7209 */ /* 0x001fe40007810000 */
[----:B--2---:R-:W-:-:S03]  /*4260*/  FMNMX.FTZ R4, R18, R21, !PT ;  /* 0x0000001512047209 */ /* 0x004fc60007810000 */
[CC--:B-1----:R-:W-:Y:S01]  /*4270*/  FMUL.FTZ R160, R10.reuse, R3.reuse ;  /* 0x000000030aa07220 */ /* 0x0c2fe20000410000 */
[----:B------:R-:W-:Y:S01]  /*4280*/  FADD.FTZ R20, -R10, R17 ;  /* 0x000000110a147221 */ /* 0x000fe20000010100 */
[CC--:B------:R-:W-:Y:S01]  /*4290*/  FMUL.FTZ R14, R4.reuse, R3.reuse ;  /* 0x00000003040e7220 */ /* 0x0c0fe20000410000 */
[----:B------:R-:W-:Y:S01]  /*42a0*/  FADD.FTZ R22, -R4, R15 ;  /* 0x0000000f04167221 */ /* 0x000fe20000010100 */
[-C--:B------:R-:W-:Y:S01]  /*42b0*/  FFMA.FTZ R15, R88, R3.reuse, -R160 ;  /* 0x00000003580f7223 */ /* 0x080fe200000108a0 */
[-C--:B------:R-:W-:Y:S01]  /*42c0*/  FMUL.FTZ R20, R20, R3.reuse ;  /* 0x0000000314147220 */ /* 0x080fe20000410000 */
[-C--:B------:R-:W-:Y:S01]  /*42d0*/  FFMA.FTZ R90, R90, R3.reuse, -R14 ;  /* 0x000000035a5a7223 */ /* 0x080fe2000001080e */
[-C--:B------:R-:W-:Y:S01]  /*42e0*/  FMUL.FTZ R22, R22, R3.reuse ;  /* 0x0000000316167220 */ /* 0x080fe20000410000 */
[-C--:B------:R-:W-:Y:S01]  /*42f0*/  FFMA.FTZ R136, R89, R3.reuse, -R160 ;  /* 0x0000000359887223 */ /* 0x080fe200000108a0 */
[-C--:B------:R-:W-:Y:S01]  /*4300*/  FFMA.FTZ R91, R91, R3.reuse, -R14 ;  /* 0x000000035b5b7223 */ /* 0x080fe2000001080e */
[----:B------:R-:W-:Y:S01]  /*4310*/  MUFU.EX2 R12, R20 ;  /* 0x00000014000c7308 */ /* 0x000fe20000000800 */
[-C--:B------:R-:W-:Y:S01]  /*4320*/  FFMA.FTZ R138, R92, R3.reuse, -R160 ;  /* 0x000000035c8a7223 */ /* 0x080fe200000108a0 */
[-C--:B------:R-:W-:Y:S01]  /*4330*/  FFMA.FTZ R94, R94, R3.reuse, -R14 ;  /* 0x000000035e5e7223 */ /* 0x080fe2000001080e */
[-C--:B------:R-:W-:Y:S01]  /*4340*/  FFMA.FTZ R17, R93, R3.reuse, -R160 ;  /* 0x000000035d117223 */ /* 0x080fe200000108a0 */
[-C--:B------:R-:W-:Y:S01]  /*4350*/  FFMA.FTZ R95, R95, R3.reuse, -R14 ;  /* 0x000000035f5f7223 */ /* 0x080fe2000001080e */
[-C--:B------:R-:W-:Y:S01]  /*4360*/  FFMA.FTZ R140, R96, R3.reuse, -R160 ;  /* 0x00000003608c7223 */ /* 0x080fe200000108a0 */
        /* <DEDUP_REMOVED lines=10> */
[----:B------:R-:W0:Y:S01]  /*4410*/  MUFU.EX2 R15, R15 ;  /* 0x0000000f000f7308 */ /* 0x000e220000000800 */
[-C--:B------:R-:W-:Y:S01]  /*4420*/  FFMA.FTZ R23, R105, R3.reuse, -R160 ;  /* 0x0000000369177223 */ /* 0x080fe200000108a0 */
[-C--:B------:R-:W-:Y:S01]  /*4430*/  FFMA.FTZ R107, R107, R3.reuse, -R14 ;  /* 0x000000036b6b7223 */ /* 0x080fe2000001080e */
[-C--:B------:R-:W-:Y:S01]  /*4440*/  FFMA.FTZ R146, R108, R3.reuse, -R160 ;  /* 0x000000036c927223 */ /* 0x080fe200000108a0 */
[-C--:B------:R-:W-:Y:S01]  /*4450*/  FFMA.FTZ R110, R110, R3.reuse, -R14 ;  /* 0x000000036e6e7223 */ /* 0x080fe2000001080e */
[-C--:B------:R-:W-:Y:S01]  /*4460*/  FFMA.FTZ R89, R109, R3.reuse, -R160 ;  /* 0x000000036d597223 */ /* 0x080fe200000108a0 */
[-C--:B------:R-:W-:Y:S01]  /*4470*/  FFMA.FTZ R111, R111, R3.reuse, -R14 ;  /* 0x000000036f6f7223 */ /* 0x080fe2000001080e */
[-C--:B------:R-:W-:Y:S01]  /*4480*/  FFMA.FTZ R148, R112, R3.reuse, -R160 ;  /* 0x0000000370947223 */ /* 0x080fe200000108a0 */
[----:B------:R-:W1:Y:S01]  /*4490*/  MUFU.EX2 R90, R90 ;  /* 0x0000005a005a7308 */ /* 0x000e620000000800 */
[-C--:B------:R-:W-:Y:S01]  /*44a0*/  FFMA.FTZ R114, R114, R3.reuse, -R14 ;  /* 0x0000000372727223 */ /* 0x080fe2000001080e */
[-C--:B------:R-:W-:Y:S01]  /*44b0*/  FFMA.FTZ R93, R113, R3.reuse, -R160 ;  /* 0x00000003715d7223 */ /* 0x080fe200000108a0 */
[-C--:B------:R-:W-:Y:S01]  /*44c0*/  FFMA.FTZ R115, R115, R3.reuse, -R14 ;  /* 0x0000000373737223 */ /* 0x080fe2000001080e */
[-C--:B------:R-:W-:Y:S01]  /*44d0*/  FFMA.FTZ R150, R116, R3.reuse, -R160 ;  /* 0x0000000374967223 */ /* 0x080fe200000108a0 */
[-C--:B------:R-:W-:Y:S01]  /*44e0*/  FFMA.FTZ R118, R118, R3.reuse, -R14 ;  /* 0x0000000376767223 */ /* 0x080fe2000001080e */
[-C--:B------:R-:W-:Y:S01]  /*44f0*/  FFMA.FTZ R97, R117, R3.reuse, -R160 ;  /* 0x0000000375617223 */ /* 0x080fe200000108a0 */
[----:B------:R-:W-:Y:S01]  /*4500*/  FFMA.FTZ R119, R119, R3, -R14 ;  /* 0x0000000377777223 */ /* 0x000fe2000001080e */
[----:B------:R-:W2:Y:S01]  /*4510*/  MUFU.EX2 R136, R136 ;  /* 0x0000008800887308 */ /* 0x000ea20000000800 */
[----:B0-----:R-:W-:Y:S01]  /*4520*/  FFMA.FTZ R5, R12, R5, R15 ;  /* 0x000000050c057223 */ /* 0x001fe2000001000f */
[-C--:B------:R-:W-:Y:S01]  /*4530*/  FFMA.FTZ R152, R120, R3.reuse, -R160 ;  /* 0x0000000378987223 */ /* 0x080fe200000108a0 */
[-C--:B------:R-:W-:Y:S01]  /*4540*/  FFMA.FTZ R122, R122, R3.reuse, -R14 ;  /* 0x000000037a7a7223 */ /* 0x080fe2000001080e */
[-C--:B------:R-:W-:Y:S01]  /*4550*/  FFMA.FTZ R101, R121, R3.reuse, -R160 ;  /* 0x0000000379657223 */ /* 0x080fe200000108a0 */
[-C--:B------:R-:W-:Y:S01]  /*4560*/  FFMA.FTZ R123, R123, R3.reuse, -R14 ;  /* 0x000000037b7b7223 */ /* 0x080fe2000001080e */
[-C--:B------:R-:W-:Y:S01]  /*4570*/  FFMA.FTZ R154, R124, R3.reuse, -R160 ;  /* 0x000000037c9a7223 */ /* 0x080fe200000108a0 */
[-C--:B------:R-:W-:Y:S01]  /*4580*/  FFMA.FTZ R126, R126, R3.reuse, -R14 ;  /* 0x000000037e7e7223 */ /* 0x080fe2000001080e */
[----:B------:R-:W0:Y:S01]  /*4590*/  MUFU.EX2 R91, R91 ;  /* 0x0000005b005b7308 */ /* 0x000e220000000800 */
[----:B-1----:R-:W-:Y:S01]  /*45a0*/  FFMA.FTZ R8, R11, R8, R90 ;  /* 0x000000080b087223 */ /* 0x002fe2000001005a */
[-C--:B------:R-:W-:Y:S01]  /*45b0*/  FFMA.FTZ R105, R125, R3.reuse, -R160 ;  /* 0x000000037d697223 */ /* 0x080fe200000108a0 */
[-C--:B------:R-:W-:Y:S01]  /*45c0*/  FFMA.FTZ R127, R127, R3.reuse, -R14 ;  /* 0x000000037f7f7223 */ /* 0x080fe2000001080e */
[-C--:B------:R-:W-:Y:S01]  /*45d0*/  FFMA.FTZ R156, R128, R3.reuse, -R160 ;  /* 0x00000003809c7223 */ /* 0x080fe200000108a0 */
[-C--:B------:R-:W-:Y:S01]  /*45e0*/  FFMA.FTZ R130, R130, R3.reuse, -R14 ;  /* 0x0000000382827223 */ /* 0x080fe2000001080e */
[-C--:B------:R-:W-:Y:S01]  /*45f0*/  FFMA.FTZ R109, R129, R3.reuse, -R160 ;  /* 0x00000003816d7223 */ /* 0x080fe200000108a0 */
[-C--:B------:R-:W-:Y:S01]  /*4600*/  FFMA.FTZ R131, R131, R3.reuse, -R14 ;  /* 0x0000000383837223 */ /* 0x080fe2000001080e */
[----:B------:R-:W1:Y:S01]  /*4610*/  MUFU.EX2 R138, R138 ;  /* 0x0000008a008a7308 */ /* 0x000e620000000800 */
[----:B--2---:R-:W-:Y:S01]  /*4620*/  FADD.FTZ R5, R136, R5 ;  /* 0x0000000588057221 */ /* 0x004fe20000010000 */
[-C--:B------:R-:W-:Y:S01]  /*4630*/  FFMA.FTZ R158, R132, R3.reuse, -R160 ;  /* 0x00000003849e7223 */ /* 0x080fe200000108a0 */
[-C--:B------:R-:W-:Y:S01]  /*4640*/  FFMA.FTZ R134, R134, R3.reuse, -R14 ;  /* 0x0000000386867223 */ /* 0x080fe2000001080e */
[-C--:B------:R-:W-:Y:S01]  /*4650*/  FFMA.FTZ R113, R133, R3.reuse, -R160 ;  /* 0x0000000385717223 */ /* 0x080fe200000108a0 */
[----:B------:R-:W-:-:S03]  /*4660*/  FFMA.FTZ R14, R135, R3, -R14 ;  /* 0x00000003870e7223 */ /* 0x000fc6000001080e */
[----:B------:R-:W2:Y:S01]  /*4670*/  MUFU.EX2 R139, R94 ;  /* 0x0000005e008b7308 */ /* 0x000ea20000000800 */
[----:B0-----:R-:W-:-:S07]  /*4680*/  FADD.FTZ R8, R91, R8 ;  /* 0x000000085b087221 */ /* 0x001fce0000010000 */
[----:B------:R-:W0:Y:S01]  /*4690*/  MUFU.EX2 R17, R17 ;  /* 0x0000001100117308 */ /* 0x000e220000000800 */
[----:B-1----:R-:W-:-:S07]  /*46a0*/  FADD.FTZ R18, R138, R5 ;  /* 0x000000058a127221 */ /* 0x002fce0000010000 */
[----:B------:R-:W1:Y:S01]  /*46b0*/  MUFU.EX2 R95, R95 ;  /* 0x0000005f005f7308 */ /* 0x000e620000000800 */
[----:B--2---:R-:W-:-:S07]  /*46c0*/  FADD.FTZ R8, R139, R8 ;  /* 0x000000088b087221 */ /* 0x004fce0000010000 */
        /* <DEDUP_REMOVED lines=79> */
[----:B0-----:R-:W-:Y:S01]  /*4bc0*/  FADD.FTZ R8, R159, R8 ;  /* 0x000000089f087221 */ /* 0x001fe20000010000 */
[----:B-1----:R-:W-:-:S03]  /*4bd0*/  FADD.FTZ R5, R113, R18 ;  /* 0x0000001271057221 */ /* 0x002fc60000010000 */
[----:B--2---:R-:W-:Y:S01]  /*4be0*/  FADD.FTZ R8, R14, R8 ;  /* 0x000000080e087221 */ /* 0x004fe20000010000 */
[----:B------:R-:W-:Y:S06]  /*4bf0*/  @!P0 BRA `(.L_x_28) ;  /* 0x0000000000048947 */ /* 0x000fec0003800000 */
[----:B------:R-:W-:Y:S01]  /*4c00*/  BPT.TRAP 0x1 ;  /* 0x000000040000795c */ /* 0x000fe20000300000 */
.L_x_28:
[----:B------:R-:W-:Y:S01]  /*4c10*/  UIADD3 UR4, UR5, 0x2a860, URZ ;  /* 0x0002a86005047890 */ /* 0x000fe2000fffe03f */
[C---:B------:R-:W-:Y:S01]  /*4c20*/  ISETP.GT.AND P1, PT, R13.reuse, R16, PT ;  /* 0x000000100d00720c */ /* 0x040fe20003f24270 */
[----:B------:R-:W-:Y:S01]  /*4c30*/  VIADD R13, R13, 0xffffffff ;  /* 0xffffffff0d0d7836 */ /* 0x000fe20000000000 */
[----:B------:R-:W-:Y:S01]  /*4c40*/  R2UR UR56, R0 ;  /* 0x00000000003872ca */ /* 0x000fe200000e0000 */
[----:B------:R-:W-:Y:S01]  /*4c50*/  UPRMT UR4, UR57, 0x654, UR4 ;  /* 0x0000065439047896 */ /* 0x000fe20008000004 */
[----:B------:R-:W-:Y:S01]  /*4c60*/  F2FP.F16.F32.PACK_AB R136, R136, R15 ;  /* 0x0000000f8888723e */ /* 0x000fe200000000ff */
[----:B------:R-:W-:Y:S01]  /*4c70*/  IMAD.MOV.U32 R15, RZ, RZ, R4 ;  /* 0x000000ffff0f7224 */ /* 0x000fe200078e0004 */
[----:B------:R-:W-:Y:S01]  /*4c80*/  F2FP.F16.F32.PACK_AB R138, R17, R138 ;  /* 0x0000008a118a723e */ /* 0x000fe200000000ff */
[----:B------:R-:W-:Y:S01]  /*4c90*/  IMAD.MOV.U32 R17, RZ, RZ, R10 ;  /* 0x000000ffff117224 */ /* 0x000fe200078e000a */
[----:B------:R-:W-:Y:S02]  /*4ca0*/  F2FP.F16.F32.PACK_AB R159, R14, R159 ;  /* 0x0000009f0e9f723e */ /* 0x000fe400000000ff */
[----:B------:R-:W-:-:S02]  /*4cb0*/  F2FP.F16.F32.PACK_AB R137, R91, R90 ;  /* 0x0000005a5b89723e */ /* 0x000fc400000000ff */
[----:B------:R-:W-:Y:S01]  /*4cc0*/  SYNCS.ARRIVE.TRANS64.RED.A1T0 RZ, [UR4], RZ ;  /* 0x000000ffffff79a7 */ /* 0x000fe20008100404 */
[----:B------:R-:W-:Y:S02]  /*4cd0*/  F2FP.F16.F32.PACK_AB R139, R95, R139 ;  /* 0x0000008b5f8b723e */ /* 0x000fe400000000ff */
[----:B------:R-:W-:Y:S02]  /*4ce0*/  F2FP.F16.F32.PACK_AB R140, R19, R140 ;  /* 0x0000008c138c723e */ /* 0x000fe400000000ff */
[----:B------:R-:W-:Y:S02]  /*4cf0*/  F2FP.F16.F32.PACK_AB R141, R99, R141 ;  /* 0x0000008d638d723e */ /* 0x000fe400000000ff */
[----:B------:R-:W-:Y:S02]  /*4d00*/  F2FP.F16.F32.PACK_AB R142, R21, R142 ;  /* 0x0000008e158e723e */ /* 0x000fe400000000ff */
[----:B------:R-:W-:Y:S02]  /*4d10*/  F2FP.F16.F32.PACK_AB R143, R103, R143 ;  /* 0x0000008f678f723e */ /* 0x000fe400000000ff */
[----:B------:R-:W-:-:S02]  /*4d20*/  F2FP.F16.F32.PACK_AB R144, R23, R144 ;  /* 0x000000901790723e */ /* 0x000fc400000000ff */
        /* <DEDUP_REMOVED lines=14> */
[----:B------:R-:W-:Y:S01]  /*4e10*/  MOV R14, R9 ;  /* 0x00000009000e7202 */ /* 0x000fe20000000f00 */
[----:B------:R-:W-:Y:S06]  /*4e20*/  @P1 BRA `(.L_x_29) ;  /* 0xffffffe400101947 */ /* 0x000fec000383ffff */
.L_x_18:
[----:B------:R-:W-:Y:S06]  /*4e30*/  BAR.ARV 0x8, 0x180 ;  /* 0x0206000000007b1d */ /* 0x000fec0000002000 */
        /* <DEDUP_REMOVED lines=64> */
[----:B------:R-:W-:Y:S06]  /*5240*/  @!P0 BRA `(.L_x_30) ;  /* 0x0000000000048947 */ /* 0x000fec0003800000 */
[----:B------:R-:W-:Y:S01]  /*5250*/  BPT.TRAP 0x1 ;  /* 0x000000040000795c */ /* 0x000fe20000300000 */
.L_x_30:
[----:B------:R-:W-:Y:S02]  /*5260*/  R2UR UR5, R0 ;  /* 0x00000000000572ca */ /* 0x000fe400000e0000 */
[----:B------:R-:W-:-:S11]  /*5270*/  SHF.L.U32 R9, R9, 0x1f, RZ ;  /* 0x0000001f09097819 */ /* 0x000fd600000006ff */
[----:B------:R-:W-:-:S09]  /*5280*/  ULEA UR5, UR5, UR37, 0x3 ;  /* 0x0000002505057291 */ /* 0x000fd2000f8e183f */
[----:B------:R0:W1:Y:S01]  /*5290*/  SYNCS.PHASECHK.TRANS64.TRYWAIT P1, [UR5+0x2a850], R9 ;  /* 0x02a85009ff0075a7 */ /* 0x0000620008020145 */
[----:B------:R-:W-:Y:S05]  /*52a0*/  @!P0 BRA `(.L_x_31) ;  /* 0x0000000000048947 */ /* 0x000fea0003800000 */
[----:B------:R-:W-:Y:S01]  /*52b0*/  BPT.TRAP 0x1 ;  /* 0x000000040000795c */ /* 0x000fe20000300000 */
.L_x_31:
[----:B-1----:R-:W-:Y:S05]  /*52c0*/  @P1 BRA `(.L_x_32) ;  /* 0x0000000000081947 */ /* 0x002fea0003800000 */
[----:B------:R-:W1:Y:S02]  /*52d0*/  SYNCS.PHASECHK.TRANS64.TRYWAIT P1, [UR5+0x2a850], R9 ;  /* 0x02a85009ff0075a7 */ /* 0x000e640008020145 */
[----:B-1----:R-:W-:Y:S05]  /*52e0*/  @!P1 BRA `(.L_x_33) ;  /* 0x0000005800e49947 */ /* 0x002fea0003800000 */
.L_x_32:
[----:B------:R-:W-:Y:S01]  /*52f0*/  UIADD3 UR37, UR37, 0x400, URZ ;  /* 0x0000040025257890 */ /* 0x000fe2000fffe03f */
[----:B------:R-:W-:Y:S01]  /*5300*/  R2UR UR6, R0 ;  /* 0x00000000000672ca */ /* 0x000fe200000e0000 */
[----:B------:R-:W-:Y:S01]  /*5310*/  WARPGROUP.ARRIVE ;  /* 0x00000000000079c5 */ /* 0x000fe20000000000 */
[----:B------:R-:W-:Y:S01]  /*5320*/  UMOV UR7, 0x40000040 ;  /* 0x4000004000077882 */ /* 0x000fe20000000000 */
[----:B------:R-:W-:Y:S01]  /*5330*/  USHF.R.U32.HI UR37, URZ, 0x4, UR37 ;  /* 0x000000043f257899 */ /* 0x000fe20008011625 */
[----:B------:R-:W2:Y:S01]  /*5340*/  SHFL.BFLY PT, R0, R5, 0x2, 0x1f ;  /* 0x0c401f0005007f89 */ /* 0x000ea200000e0000 */
[----:B------:R-:W-:Y:S02]  /*5350*/  IMAD.MOV.U32 R11, RZ, RZ, RZ ;  /* 0x000000ffff0b7224 */ /* 0x000fe400078e00ff */
[----:B------:R-:W-:Y:S01]  /*5360*/  ULOP3.LUT UR37, UR37, 0x3fff, URZ, 0xc0, !UPT ;  /* 0x00003fff25257892 */ /* 0x000fe2000f8ec03f */
[----:B------:R-:W1:Y:S03]  /*5370*/  SHFL.BFLY PT, R7, R8, 0x2, 0x1f ;  /* 0x0c401f0008077f89 */ /* 0x000e6600000e0000 */
[----:B------:R-:W-:-:S04]  /*5380*/  ULOP3.LUT UR4, UR37, 0x3000000, URZ, 0xfc, !UPT ;  /* 0x0300000025047892 */ /* 0x000fc8000f8efc3f */
[----:B------:R-:W-:-:S07]  /*5390*/  UIMAD UR4, UR6, 0x600, UR4 ;  /* 0x00000600060478a4 */ /* 0x000fce000f8e0204 */
[----:B------:R-:W-:Y:S02]  /*53a0*/  UMOV UR6, UR4 ;  /* 0x0000000400067c82 */ /* 0x000fe40008000000 */
[----:B------:R-:W-:Y:S01]  /*53b0*/  HGMMA.64x128x16.F32 R24, R136, gdesc[UR4].tnspB, R24, gsb0 ;  /* 0x41e0000488187df0 */ /* 0x000fe20008000818 */
[----:B------:R-:W-:Y:S01]  /*53c0*/  UIADD3 UR6, UR4, 0x80, URZ ;  /* 0x0000008004067890 */ /* 0x000fe2000fffe03f */
[----:B------:R-:W-:Y:S01]  /*53d0*/  UMOV UR7, 0x40000040 ;  /* 0x4000004000077882 */ /* 0x000fe20000000000 */
[----:B--2---:R-:W-:Y:S01]  /*53e0*/  FADD.FTZ R0, R0, R5 ;  /* 0x0000000500007221 */ /* 0x004fe20000010000 */
[----:B------:R-:W-:Y:S02]  /*53f0*/  IMAD.MOV.U32 R5, RZ, RZ, -0x800000 ;  /* 0xff800000ff057424 */ /* 0x000fe400078e00ff */
[----:B-1----:R-:W-:Y:S02]  /*5400*/  FADD.FTZ R6, R7, R8 ;  /* 0x0000000807067221 */ /* 0x002fe40000010000 */
[----:B------:R-:W1:Y:S04]  /*5410*/  SHFL.BFLY PT, R7, R0, 0x1, 0x1f ;  /* 0x0c201f0000077f89 */ /* 0x000e6800000e0000 */
[----:B0-----:R-:W0:Y:S01]  /*5420*/  SHFL.BFLY PT, R9, R6, 0x1, 0x1f ;  /* 0x0c201f0006097f89 */ /* 0x001e2200000e0000 */
[----:B-1----:R-:W-:Y:S01]  /*5430*/  FADD.FTZ R13, R0, R7 ;  /* 0x00000007000d7221 */ /* 0x002fe20000010000 */
[----:B------:R-:W-:Y:S01]  /*5440*/  IMAD.MOV.U32 R7, RZ, RZ, RZ ;  /* 0x000000ffff077224 */ /* 0x000fe200078e00ff */
[----:B------:R-:W-:Y:S01]  /*5450*/  MOV R0, 0xff800000 ;  /* 0xff80000000007802 */ /* 0x000fe20000000f00 */
[----:B0-----:R-:W-:-:S02]  /*5460*/  FADD.FTZ R14, R6, R9 ;  /* 0x00000009060e7221 */ /* 0x001fc40000010000 */
[----:B------:R-:W-:-:S03]  /*5470*/  FSETP.NE.FTZ.AND P1, PT, R13, RZ, PT ;  /* 0x000000ff0d00720b */ /* 0x000fc60003f35000 */
[----:B------:R-:W-:-:S10]  /*5480*/  FSETP.NE.FTZ.AND P2, PT, R14, RZ, PT ;  /* 0x000000ff0e00720b */ /* 0x000fd40003f55000 */
[----:B------:R-:W0:Y:S01]  /*5490*/  @P1 MUFU.LG2 R8, R13 ;  /* 0x0000000d00081308 */ /* 0x000e220000000c00 */
[C---:B------:R-:W-:Y:S02]  /*54a0*/  @P1 FMUL.FTZ R9, R3.reuse, 0.69314718246459960938 ;  /* 0x3f31721803091820 */ /* 0x040fe40000410000 */
[----:B------:R-:W-:-:S05]  /*54b0*/  @P2 FMUL.FTZ R6, R3, 0.69314718246459960938 ;  /* 0x3f31721803062820 */ /* 0x000fca0000410000 */
[----:B------:R-:W1:Y:S08]  /*54c0*/  @P2 MUFU.LG2 R12, R14 ;  /* 0x0000000e000c2308 */ /* 0x000e700000000c00 */
[----:B------:R2:W3:Y:S01]  /*54d0*/  @P1 MUFU.RCP R7, R13 ;  /* 0x0000000d00071308 */ /* 0x0004e20000001000 */
[----:B0-----:R-:W-:-:S04]  /*54e0*/  @P1 FMUL.FTZ R8, R8, 0.69314718246459960938 ;  /* 0x3f31721808081820 */ /* 0x001fc80000410000 */
[----:B------:R-:W-:-:S03]  /*54f0*/  @P1 FFMA.FTZ R5, R9, R10, R8 ;  /* 0x0000000a09051223 */ /* 0x000fc60000010008 */
[----:B------:R2:W0:Y:S01]  /*5500*/  @P2 MUFU.RCP R11, R14 ;  /* 0x0000000e000b2308 */ /* 0x0004220000001000 */
[----:B-1----:R-:W-:-:S04]  /*5510*/  @P2 FMUL.FTZ R3, R12, 0.69314718246459960938 ;  /* 0x3f3172180c032820 */ /* 0x002fc80000410000 */
[----:B------:R-:W-:Y:S01]  /*5520*/  @P2 FFMA.FTZ R0, R6, R4, R3 ;  /* 0x0000000406002223 */ /* 0x000fe20000010003 */
[----:B------:R-:W-:Y:S02]  /*5530*/  WARPGROUP.DEPBAR.LE gsb0, 0x0 ;  /* 0x00008000000079c5 */ /* 0x000fe40000010000 */
[----:B------:R-:W-:-:S06]  /*5540*/  WARPGROUP.ARRIVE ;  /* 0x00000000000079c5 */ /* 0x000fcc0000000000 */
[----:B------:R-:W-:Y:S01]  /*5550*/  HGMMA.64x128x16.F32 R24, R140, gdesc[UR4].tnspB, R24, gsb0 ;  /* 0x41e000048c187df0 */ /* 0x000fe20008000818 */
[----:B------:R-:W-:Y:S01]  /*5560*/  UIADD3 UR6, UR4, 0x100, URZ ;  /* 0x0000010004067890 */ /* 0x000fe2000fffe03f */
[----:B------:R-:W-:Y:S01]  /*5570*/  UMOV UR7, 0x40000040 ;  /* 0x4000004000077882 */ /* 0x000fe20000000000 */
[----:B------:R-:W-:Y:S02]  /*5580*/  WARPGROUP.DEPBAR.LE gsb0, 0x0 ;  /* 0x00008000000079c5 */ /* 0x000fe40000010000 */
[----:B------:R-:W-:-:S07]  /*5590*/  WARPGROUP.ARRIVE ;  /* 0x00000000000079c5 */ /* 0x000fce0000000000 */
        /* <DEDUP_REMOVED lines=16> */
[----:B------:R-:W-:Y:S03]  /*56a0*/  HGMMA.64x128x16.F32 R24, R156, gdesc[UR4].tnspB, R24, gsb0 ;  /* 0x41e000049c187df0 */ /* 0x000fe60008000818 */
[----:B------:R-:W-:Y:S02]  /*56b0*/  WARPGROUP.DEPBAR.LE gsb0, 0x0 ;  /* 0x00008000000079c5 */ /* 0x000fe40000010000 */
[----:B0-23--:R-:W-:Y:S05]  /*56c0*/  @!P0 BRA `(.L_x_34) ;  /* 0x0000000000048947 */ /* 0x00dfea0003800000 */
[----:B------:R-:W-:Y:S01]  /*56d0*/  BPT.TRAP 0x1 ;  /* 0x000000040000795c */ /* 0x000fe20000300000 */
.L_x_34:
[----:B------:R-:W-:Y:S01]  /*56e0*/  UIADD3 UR4, UR5, 0x2a860, URZ ;  /* 0x0002a86005047890 */ /* 0x000fe2000fffe03f */
[-C--:B------:R-:W-:Y:S01]  /*56f0*/  FMUL.FTZ R24, R24, R7.reuse ;  /* 0x0000000718187220 */ /* 0x080fe20000410000 */
[-C--:B------:R-:W-:Y:S01]  /*5700*/  FMUL.FTZ R25, R25, R7.reuse ;  /* 0x0000000719197220 */ /* 0x080fe20000410000 */
[-C--:B------:R-:W-:Y:S01]  /*5710*/  FMUL.FTZ R28, R28, R7.reuse ;  /* 0x000000071c1c7220 */ /* 0x080fe20000410000 */
[----:B------:R-:W-:Y:S01]  /*5720*/  UPRMT UR4, UR57, 0x654, UR4 ;  /* 0x0000065439047896 */ /* 0x000fe20008000004 */
        /* <DEDUP_REMOVED lines=8> */
[----:B------:R-:W-:Y:S01]  /*57b0*/  SYNCS.ARRIVE.TRANS64.RED.A1T0 RZ, [UR4], RZ ;  /* 0x000000ffffff79a7 */ /* 0x000fe20008100404 */
        /* <DEDUP_REMOVED lines=21> */
[----:B------:R-:W-:Y:S01]  /*5910*/  PLOP3.LUT P0, PT, PT, PT, PT, 0x8, 0x0 ;  /* 0x000000000000781c */ /* 0x000fe20003f0e170 */
        /* <DEDUP_REMOVED lines=31> */
[----:B------:R-:W-:-:S07]  /*5b10*/  FMUL.FTZ R87, R87, R11 ;  /* 0x0000000b57577220 */ /* 0x000fce0000410000 */
.L_x_10:
[----:B------:R-:W-:Y:S05]  /*5b20*/  @P0 BRA `(.L_x_35) ;  /* 0x0000001400380947 */ /* 0x000fea0003800000 */
[----:B------:R-:W0:Y:S01]  /*5b30*/  S2R R3, SR_TID.X ;  /* 0x0000000000037919 */ /* 0x000e220000002100 */
[----:B------:R-:W1:Y:S01]  /*5b40*/  LDC R16, c[0x0][0xbe8] ;  /* 0x0002fa00ff107b82 */ /* 0x000e620000000800 */
[--C-:B------:R-:W-:Y:S01]  /*5b50*/  SHF.R.S32.HI R13, RZ, 0x1f, R2.reuse ;  /* 0x0000001fff0d7819 */ /* 0x100fe20000011402 */
[----:B------:R-:W-:Y:S01]  /*5b60*/  ULDC.64 UR4, c[0x0][0xbd0] ;  /* 0x0002f40000047ab9 */ /* 0x000fe20000000a00 */
[----:B------:R-:W2:Y:S01]  /*5b70*/  S2R R10, SR_CTAID.X ;  /* 0x00000000000a7919 */ /* 0x000ea20000002500 */
[----:B------:R-:W-:Y:S01]  /*5b80*/  ULDC.64 UR6, c[0x0][0xb38] ;  /* 0x0002ce0000067ab9 */ /* 0x000fe20000000a00 */
[----:B------:R-:W-:Y:S01]  /*5b90*/  IMAD.MOV R17, RZ, RZ, -R2 ;  /* 0x000000ffff117224 */ /* 0x000fe200078e0a02 */
[----:B------:R-:W-:Y:S02]  /*5ba0*/  BSSY B0, `(.L_x_36) ;  /* 0x00000e2000007945 */ /* 0x000fe40003800000 */
[----:B------:R-:W3:Y:S08]  /*5bb0*/  S2UR UR9, SR_CTAID.Z ;  /* 0x00000000000979c3 */ /* 0x000ef00000002700 */
[----:B------:R-:W4:Y:S08]  /*5bc0*/  LDC.64 R18, c[0x0][0xbd8] ;  /* 0x0002f600ff127b82 */ /* 0x000f300000000a00 */
[----:B------:R-:W-:Y:S01]  /*5bd0*/  BAR.SYNC.DEFER_BLOCKING 0x1, 0x100 ;  /* 0x0044000000007b1d */ /* 0x000fe20000010000 */
[----:B-1----:R-:W-:-:S07]  /*5be0*/  ISETP.NE.AND P0, PT, R16, 0x1, PT ;  /* 0x000000011000780c */ /* 0x002fce0003f05270 */
[----:B------:R-:W1:Y:S01]  /*5bf0*/  S2UR UR8, SR_CTAID.Y ;  /* 0x00000000000879c3 */ /* 0x000e620000002600 */
[----:B0-----:R-:W-:-:S07]  /*5c00*/  VIADD R7, R3, 0xffffff80 ;  /* 0xffffff8003077836 */ /* 0x001fce0000000000 */
[----:B------:R-:W1:Y:S01]  /*5c10*/  LDC R22, c[0x0][0xc50] ;  /* 0x00031400ff167b82 */ /* 0x000e620000000800 */
[----:B------:R-:W-:-:S04]  /*5c20*/  SHF.R.S32.HI R6, RZ, 0x1f, R7 ;  /* 0x0000001fff067819 */ /* 0x000fc80000011407 */
[----:B------:R-:W-:-:S03]  /*5c30*/  LEA.HI R8, R6, R7, RZ, 0x7 ;  /* 0x0000000706087211 */ /* 0x000fc600078f38ff */
[----:B------:R-:W0:Y:S01]  /*5c40*/  @P0 LDC R14, c[0x0][0xbec] ;  /* 0x0002fb00ff0e0b82 */ /* 0x000e220000000800 */
[----:B------:R-:W-:Y:S02]  /*5c50*/  LEA.HI R6, R6, R7, RZ, 0x2 ;  /* 0x0000000706067211 */ /* 0x000fe400078f10ff */
[----:B------:R-:W-:Y:S02]  /*5c60*/  LOP3.LUT R4, R8, 0xffffff80, RZ, 0xc0, !PT ;  /* 0xffffff8008047812 */ /* 0x000fe400078ec0ff */
[----:B------:R-:W-:Y:S02]  /*5c70*/  LOP3.LUT R6, R6, 0xfffffffc, RZ, 0xc0, !PT ;  /* 0xfffffffc06067812 */ /* 0x000fe400078ec0ff */
[----:B------:R-:W-:Y:S01]  /*5c80*/  SHF.R.S32.HI R9, RZ, 0x7, R8 ;  /* 0x00000007ff097819 */ /* 0x000fe20000011408 */
[C---:B------:R-:W-:Y:S01]  /*5c90*/  IMAD.IADD R23, R7.reuse, 0x1, -R4 ;  /* 0x0000000107177824 */ /* 0x040fe200078e0a04 */
[----:B------:R-:W5:Y:S01]  /*5ca0*/  LDC.64 R20, c[0x0][0xb40] ;  /* 0x0002d000ff147b82 */ /* 0x000f620000000a00 */
[----:B------:R-:W-:-:S03]  /*5cb0*/  IMAD.IADD R6, R7, 0x1, -R6 ;  /* 0x0000000107067824 */ /* 0x000fc600078e0a06 */
[----:B------:R-:W-:-:S04]  /*5cc0*/  SHF.R.S32.HI R12, RZ, 0x1f, R23 ;  /* 0x0000001fff0c7819 */ /* 0x000fc80000011417 */
[----:B------:R-:W-:Y:S01]  /*5cd0*/  LEA.HI R88, R12, R23, RZ, 0x2 ;  /* 0x000000170c587211 */ /* 0x000fe200078f10ff */
[----:B------:R-:W5:Y:S03]  /*5ce0*/  @P0 LDC R15, c[0x0][0xbf0] ;  /* 0x0002fc00ff0f0b82 */ /* 0x000f660000000800 */
[--C-:B------:R-:W-:Y:S02]  /*5cf0*/  SHF.R.S32.HI R3, RZ, 0x2, R88.reuse ;  /* 0x00000002ff037819 */ /* 0x100fe40000011458 */
[----:B------:R-:W-:Y:S02]  /*5d00*/  SHF.R.S32.HI R4, RZ, 0x1f, R88 ;  /* 0x0000001fff047819 */ /* 0x000fe40000011458 */
[----:B------:R-:W-:Y:S01]  /*5d10*/  LOP3.LUT R88, R88, 0x7ffffffc, RZ, 0xc0, !PT ;  /* 0x7ffffffc58587812 */ /* 0x000fe200078ec0ff */
[----:B------:R-:W5:Y:S01]  /*5d20*/  @P0 LDC R90, c[0x0][0xbec] ;  /* 0x0002fb00ff5a0b82 */ /* 0x000f620000000800 */
[----:B------:R-:W-:-:S04]  /*5d30*/  LEA.HI R4, R4, R3, RZ, 0x3 ;  /* 0x0000000304047211 */ /* 0x000fc800078f18ff */
[----:B------:R-:W-:-:S03]  /*5d40*/  LOP3.LUT R4, R4, 0xfffffff8, RZ, 0xc0, !PT ;  /* 0xfffffff804047812 */ /* 0x000fc600078ec0ff */
[----:B------:R-:W5:Y:S01]  /*5d50*/  @P0 LDC R89, c[0x0][0xbf0] ;  /* 0x0002fc00ff590b82 */ /* 0x000f620000000800 */
[----:B------:R-:W-:Y:S02]  /*5d60*/  IADD3 R7, R3, -R4, RZ ;  /* 0x8000000403077210 */ /* 0x000fe40007ffe0ff */
[----:B------:R-:W-:Y:S02]  /*5d70*/  LEA.HI R3, R8, R9, RZ, 0x1 ;  /* 0x0000000908037211 */ /* 0x000fe400078f08ff */
[----:B------:R-:W-:Y:S02]  /*5d80*/  LEA.HI R4, R12, R23, RZ, 0x5 ;  /* 0x000000170c047211 */ /* 0x000fe400078f28ff */
[----:B------:R-:W-:Y:S02]  /*5d90*/  LOP3.LUT R3, R3, 0x3fffffe, RZ, 0xc0, !PT ;  /* 0x03fffffe03037812 */ /* 0x000fe400078ec0ff */
[----:B------:R-:W-:Y:S02]  /*5da0*/  SHF.R.S32.HI R4, RZ, 0x5, R4 ;  /* 0x00000005ff047819 */ /* 0x000fe40000011404 */
[----:B------:R-:W-:Y:S01]  /*5db0*/  LEA.HI R8, R6, R6, RZ, 0x1 ;  /* 0x0000000606087211 */ /* 0x000fe200078f08ff */
[----:B------:R-:W-:-:S02]  /*5dc0*/  IMAD.IADD R3, R9, 0x1, -R3 ;  /* 0x0000000109037824 */ /* 0x000fc400078e0a03 */
[----:B------:R-:W-:Y:S01]  /*5dd0*/  IMAD R4, R4, 0x10, R7 ;  /* 0x0000001004047824 */ /* 0x000fe200078e0207 */
[----:B------:R-:W-:-:S04]  /*5de0*/  LOP3.LUT R9, R8, 0x1ffffffe, RZ, 0xc0, !PT ;  /* 0x1ffffffe08097812 */ /* 0x000fc800078ec0ff */
[----:B------:R-:W-:Y:S01]  /*5df0*/  LEA R4, R3, R4, 0x6 ;  /* 0x0000000403047211 */ /* 0x000fe200078e30ff */
[----:B------:R-:W-:Y:S02]  /*5e00*/  IMAD.IADD R11, R6, 0x1, -R9 ;  /* 0x00000001060b7824 */ /* 0x000fe400078e0a09 */
[----:B------:R-:W-:Y:S02]  /*5e10*/  IMAD R3, R13, UR4, RZ ;  /* 0x000000040d037c24 */ /* 0x000fe4000f8e02ff */
[----:B------:R-:W-:Y:S01]  /*5e20*/  IMAD.WIDE.U32 R6, R2, UR4, RZ ;  /* 0x0000000402067c25 */ /* 0x000fe2000f8e00ff */
[----:B---3--:R-:W-:-:S03]  /*5e30*/  USHF.R.S32.HI UR4, URZ, 0x1f, UR9 ;  /* 0x0000001f3f047899 */ /* 0x008fc60008011409 */
[----:B------:R-:W-:Y:S02]  /*5e40*/  IMAD R13, R13, UR6, RZ ;  /* 0x000000060d0d7c24 */ /* 0x000fe4000f8e02ff */
[----:B------:R-:W-:Y:S02]  /*5e50*/  IMAD R11, R11, 0x8, R4 ;  /* 0x000000080b0b7824 */ /* 0x000fe400078e0204 */
[C---:B------:R-:W-:Y:S02]  /*5e60*/  IMAD R3, R2.reuse, UR5, R3 ;  /* 0x0000000502037c24 */ /* 0x040fe4000f8e0203 */
[----:B------:R-:W-:-:S04]  /*5e70*/  IMAD.WIDE.U32 R8, R2, UR6, RZ ;  /* 0x0000000602087c25 */ /* 0x000fc8000f8e00ff */
[----:B------:R-:W-:Y:S01]  /*5e80*/  IMAD R13, R2, UR7, R13 ;  /* 0x00000007020d7c24 */ /* 0x000fe2000f8e020d */
[----:B------:R-:W-:Y:S01]  /*5e90*/  ULDC.64 UR6, c[0x0][0xb48] ;  /* 0x0002d20000067ab9 */ /* 0x000fe20000000a00 */
[----:B----4-:R-:W-:Y:S02]  /*5ea0*/  IMAD R12, R18, UR4, RZ ;  /* 0x00000004120c7c24 */ /* 0x010fe4000f8e02ff */
[----:B--2---:R-:W-:Y:S01]  /*5eb0*/  IMAD R11, R10, 0x80, R11 ;  /* 0x000000800a0b7824 */ /* 0x004fe200078e020b */
[----:B------:R-:W-:Y:S01]  /*5ec0*/  IADD3 R9, R9, R13, RZ ;  /* 0x0000000d09097210 */ /* 0x000fe20007ffe0ff */
[----:B------:R-:W-:Y:S02]  /*5ed0*/  IMAD.IADD R7, R7, 0x1, R3 ;  /* 0x0000000107077824 */ /* 0x000fe400078e0203 */
[----:B------:R-:W-:Y:S02]  /*5ee0*/  IMAD R3, R19, UR9, R12 ;  /* 0x0000000913037c24 */ /* 0x000fe4000f8e020c */
[----:B0-----:R-:W-:-:S04]  /*5ef0*/  @P0 IMAD.HI.U32 R2, R11, R14, RZ ;  /* 0x0000000e0b020227 */ /* 0x001fc800078e00ff */
[----:B------:R-:W-:-:S04]  /*5f00*/  IMAD.WIDE.U32 R6, R18, UR9, R6 ;  /* 0x0000000912067c25 */ /* 0x000fc8000f8e0006 */
[----:B-1----:R-:W-:Y:S02]  /*5f10*/  IMAD R19, R22, R17, UR8 ;  /* 0x0000000816137e24 */ /* 0x002fe4000f8e0211 */
[C---:B-----5:R-:W-:Y:S01]  /*5f20*/  IMAD R12, R20.reuse, UR4, RZ ;  /* 0x00000004140c7c24 */ /* 0x060fe2000f8e02ff */
[----:B------:R-:W-:Y:S01]  /*5f30*/  ULDC.64 UR4, c[0x0][0xbe0] ;  /* 0x0002f80000047ab9 */ /* 0x000fe20000000a00 */
[----:B------:R-:W-:Y:S01]  /*5f40*/  IMAD.MOV.U32 R13, RZ, RZ, R11 ;  /* 0x000000ffff0d7224 */ /* 0x000fe200078e000b */
[----:B------:R-:W-:Y:S01]  /*5f50*/  @P0 SHF.R.U32.HI R13, RZ, R15, R2 ;  /* 0x0000000fff0d0219 */ /* 0x000fe20000011602 */
[----:B------:R-:W-:Y:S01]  /*5f60*/  IMAD.IADD R7, R7, 0x1, R3 ;  /* 0x0000000107077824 */ /* 0x000fe200078e0203 */
[----:B------:R-:W-:Y:S01]  /*5f70*/  SHF.R.S32.HI R14, RZ, 0x1f, R19 ;  /* 0x0000001fff0e7819 */ /* 0x000fe20000011413 */
[----:B------:R-:W-:Y:S01]  /*5f80*/  IMAD R17, R21, UR9, R12 ;  /* 0x0000000915117c24 */ /* 0x000fe2000f8e020c */
[----:B------:R-:W-:Y:S01]  /*5f90*/  MOV R15, R11 ;  /* 0x0000000b000f7202 */ /* 0x000fe20000000f00 */
[----:B------:R-:W-:Y:S01]  /*5fa0*/  IMAD.WIDE.U32 R2, R20, UR9, R8 ;  /* 0x0000000914027c25 */ /* 0x000fe2000f8e0008 */
[----:B------:R-:W-:-:S03]  /*5fb0*/  ULDC.64 UR8, c[0x0][0xb28] ;  /* 0x0002ca0000087ab9 */ /* 0x000fc60000000a00 */
[----:B------:R-:W-:Y:S02]  /*5fc0*/  IMAD.IADD R9, R3, 0x1, R17 ;  /* 0x0000000103097824 */ /* 0x000fe400078e0211 */
[----:B------:R-:W-:Y:S02]  /*5fd0*/  IMAD R3, R14, UR4, RZ ;  /* 0x000000040e037c24 */ /* 0x000fe4000f8e02ff */
[----:B------:R-:W-:-:S04]  /*5fe0*/  @P0 IMAD.HI.U32 R90, R11, R90, RZ ;  /* 0x0000005a0b5a0227 */ /* 0x000fc800078e00ff */
[----:B------:R-:W-:Y:S01]  /*5ff0*/  IMAD.MOV.U32 R8, RZ, RZ, R2 ;  /* 0x000000ffff087224 */ /* 0x000fe200078e0002 */
[----:B------:R-:W-:Y:S01]  /*6000*/  @P0 SHF.R.U32.HI R15, RZ, R89, R90 ;  /* 0x00000059ff0f0219 */ /* 0x000fe2000001165a */
[C---:B------:R-:W-:Y:S02]  /*6010*/  IMAD R12, R19.reuse, UR5, R3 ;  /* 0x00000005130c7c24 */ /* 0x040fe4000f8e0203 */
[----:B------:R-:W-:Y:S01]  /*6020*/  IMAD.WIDE.U32 R2, R19, UR4, R6 ;  /* 0x0000000413027c25 */ /* 0x000fe2000f8e0006 */
[----:B------:R-:W-:-:S03]  /*6030*/  ULDC.64 UR4, c[0x0][0xb30] ;  /* 0x0002cc0000047ab9 */ /* 0x000fc60000000a00 */
[----:B------:R-:W-:Y:S01]  /*6040*/  IMAD R14, R14, UR6, RZ ;  /* 0x000000060e0e7c24 */ /* 0x000fe2000f8e02ff */
[----:B------:R-:W-:Y:S01]  /*6050*/  IADD3 R2, P0, R13, R2, RZ ;  /* 0x000000020d027210 */ /* 0x000fe20007f1e0ff */
[----:B------:R-:W-:Y:S01]  /*6060*/  IMAD.WIDE.U32 R6, R19, UR6, R8 ;  /* 0x0000000613067c25 */ /* 0x000fe2000f8e0008 */
[----:B------:R-:W-:Y:S02]  /*6070*/  SHF.R.S32.HI R9, RZ, 0x1f, R13 ;  /* 0x0000001fff097819 */ /* 0x000fe4000001140d */
[----:B------:R-:W-:Y:S01]  /*6080*/  SHF.R.S32.HI R8, RZ, 0x1f, R15 ;  /* 0x0000001fff087819 */ /* 0x000fe2000001140f */
[----:B------:R-:W-:Y:S01]  /*6090*/  IMAD.MOV R13, RZ, RZ, -R13 ;  /* 0x000000ffff0d7224 */ /* 0x000fe200078e0a0d */
[----:B------:R-:W-:Y:S01]  /*60a0*/  IADD3.X R3, R9, R3, R12, P0, !PT ;  /* 0x0000000309037210 */ /* 0x000fe200007fe40c */
[----:B------:R-:W-:Y:S01]  /*60b0*/  IMAD R17, R19, UR7, R14 ;  /* 0x0000000713117c24 */ /* 0x000fe2000f8e020e */
[----:B------:R-:W-:Y:S01]  /*60c0*/  IADD3 R14, -R15, RZ, RZ ;  /* 0x000000ff0f0e7210 */ /* 0x000fe20007ffe1ff */
[----:B------:R-:W-:Y:S01]  /*60d0*/  IMAD R8, R8, UR4, RZ ;  /* 0x0000000408087c24 */ /* 0x000fe2000f8e02ff */
[----:B------:R-:W-:Y:S01]  /*60e0*/  ULDC.64 UR6, c[0x0][0xbc8] ;  /* 0x0002f20000067ab9 */ /* 0x000fe20000000a00 */
[----:B------:R-:W-:-:S02]  /*60f0*/  IMAD R9, R16, R13, R11 ;  /* 0x0000000d10097224 */ /* 0x000fc400078e020b */
[----:B------:R-:W-:Y:S02]  /*6100*/  IMAD R11, R16, R14, R11 ;  /* 0x0000000e100b7224 */ /* 0x000fe400078e020b */
[----:B------:R-:W-:Y:S01]  /*6110*/  IMAD R13, R15, UR5, R8 ;  /* 0x000000050f0d7c24 */ /* 0x000fe2000f8e0208 */
[----:B------:R-:W-:Y:S01]  /*6120*/  SHF.R.S32.HI R8, RZ, 0x1f, R9 ;  /* 0x0000001fff087819 */ /* 0x000fe20000011409 */
[----:B------:R-:W-:Y:S01]  /*6130*/  IMAD.IADD R7, R7, 0x1, R17 ;  /* 0x0000000107077824 */ /* 0x000fe200078e0211 */
[----:B------:R-:W-:Y:S01]  /*6140*/  SHF.R.S32.HI R12, RZ, 0x1f, R11 ;  /* 0x0000001fff0c7819 */ /* 0x000fe2000001140b */
[----:B------:R-:W0:Y:S01]  /*6150*/  S2UR UR5, SR_CgaCtaId ;  /* 0x00000000000579c3 */ /* 0x000e220000008800 */
[----:B------:R-:W-:-:S04]  /*6160*/  IMAD.WIDE.U32 R2, R9, UR6, R2 ;  /* 0x0000000609027c25 */ /* 0x000fc8000f8e0002 */
[----:B------:R-:W-:Y:S01]  /*6170*/  IMAD.WIDE.U32 R6, R15, UR4, R6 ;  /* 0x000000040f067c25 */ /* 0x000fe2000f8e0006 */
[----:B------:R-:W-:-:S03]  /*6180*/  UMOV UR4, 0x400 ;  /* 0x0000040000047882 */ /* 0x000fc60000000000 */
[----:B------:R-:W-:Y:S02]  /*6190*/  IMAD R8, R8, UR6, RZ ;  /* 0x0000000608087c24 */ /* 0x000fe4000f8e02ff */
[----:B------:R-:W-:Y:S02]  /*61a0*/  IMAD.IADD R7, R7, 0x1, R13 ;  /* 0x0000000107077824 */ /* 0x000fe400078e020d */
[----:B------:R-:W-:Y:S02]  /*61b0*/  IMAD R12, R12, UR8, RZ ;  /* 0x000000080c0c7c24 */ /* 0x000fe4000f8e02ff */
[----:B------:R-:W-:Y:S01]  /*61c0*/  IMAD R13, R9, UR7, R8 ;  /* 0x00000007090d7c24 */ /* 0x000fe2000f8e0208 */
[----:B------:R-:W-:Y:S01]  /*61d0*/  ULDC.64 UR6, c[0x0][0xba8] ;  /* 0x0002ea0000067ab9 */ /* 0x000fe20000000a00 */
[C---:B------:R-:W-:Y:S01]  /*61e0*/  IMAD R15, R11.reuse, UR9, R12 ;  /* 0x000000090b0f7c24 */ /* 0x040fe2000f8e020c */
[----:B------:R-:W-:Y:S01]  /*61f0*/  LEA R8, P0, R2, UR6, 0x2 ;  /* 0x0000000602087c11 */ /* 0x000fe2000f8010ff */
[----:B------:R-:W-:Y:S01]  /*6200*/  IMAD.WIDE.U32 R6, R11, UR8, R6 ;  /* 0x000000080b067c25 */ /* 0x000fe2000f8e0006 */
[----:B------:R-:W-:Y:S01]  /*6210*/  ULDC.64 UR8, c[0x0][0xb00] ;  /* 0x0002c00000087ab9 */ /* 0x000fe20000000a00 */
[----:B------:R-:W-:-:S02]  /*6220*/  ULDC UR6, c[0x0][0xa88] ;  /* 0x0002a20000067ab9 */ /* 0x000fc40000000800 */
[----:B------:R-:W-:Y:S01]  /*6230*/  IMAD.IADD R9, R3, 0x1, R13 ;  /* 0x0000000103097824 */ /* 0x000fe200078e020d */
[----:B------:R-:W-:Y:S01]  /*6240*/  IADD3 R3, R7, R15, RZ ;  /* 0x0000000f07037210 */ /* 0x000fe20007ffe0ff */
[----:B------:R-:W-:Y:S01]  /*6250*/  IMAD R4, R10, 0x80, R4 ;  /* 0x000000800a047824 */ /* 0x000fe200078e0204 */
[----:B------:R-:W-:Y:S01]  /*6260*/  LEA R20, P1, R6, UR8, 0x2 ;  /* 0x0000000806147c11 */ /* 0x000fe2000f8210ff */
[----:B0-----:R-:W-:Y:S01]  /*6270*/  ULEA UR4, UR5, UR4, 0x18 ;  /* 0x0000000405047291 */ /* 0x001fe2000f8ec03f */
[----:B------:R-:W-:Y:S01]  /*6280*/  LEA.HI.X R9, R2, UR7, R9, 0x2, P0 ;  /* 0x0000000702097c11 */ /* 0x000fe200080f1409 */
[----:B------:R-:W-:Y:S01]  /*6290*/  IMAD R17, R16, UR6, RZ ;  /* 0x0000000610117c24 */ /* 0x000fe2000f8e02ff */
[----:B------:R-:W-:Y:S01]  /*62a0*/  LEA.HI.X R22, R6, UR9, R3, 0x2, P1 ;  /* 0x0000000906167c11 */ /* 0x000fe200088f1403 */
[----:B------:R-:W-:Y:S01]  /*62b0*/  SHFL.IDX PT, R2, R8, RZ, 0x1c1f ;  /* 0x001c1fff08027589 */ /* 0x000fe200000e0000 */
[C---:B------:R-:W-:Y:S01]  /*62c0*/  LOP3.LUT P0, RZ, R23.reuse, 0x3, RZ, 0xc0, !PT ;  /* 0x0000000317ff7812 */ /* 0x040fe2000780c0ff */
[C---:B------:R-:W-:Y:S01]  /*62d0*/  VIADD R16, R4.reuse, 0x8 ;  /* 0x0000000804107836 */ /* 0x040fe20000000000 */
[----:B------:R-:W-:Y:S01]  /*62e0*/  UIADD3 UR4, UR4, 0x2a820, URZ ;  /* 0x0002a82004047890 */ /* 0x000fe2000fffe03f */
[----:B------:R-:W0:Y:S01]  /*62f0*/  SHFL.IDX PT, R3, R9, RZ, 0x1c1f ;  /* 0x001c1fff09037589 */ /* 0x000e2200000e0000 */
[-C--:B------:R-:W-:Y:S01]  /*6300*/  ISETP.GE.OR P1, PT, R4, R17.reuse, P0 ;  /* 0x000000110400720c */ /* 0x080fe20000726670 */
[----:B------:R-:W-:Y:S01]  /*6310*/  IMAD.IADD R19, R23, 0x1, -R88 ;  /* 0x0000000117137824 */ /* 0x000fe200078e0a58 */
[-C--:B------:R-:W-:Y:S01]  /*6320*/  ISETP.GE.OR P0, PT, R16, R17.reuse, P0 ;  /* 0x000000111000720c */ /* 0x080fe20000706670 */
[----:B------:R-:W-:Y:S01]  /*6330*/  SHFL.IDX PT, R6, R8, 0x1, 0x1c1f ;  /* 0x003c1f0008067f89 */ /* 0x000fe200000e0000 */
[----:B------:R-:W-:Y:S01]  /*6340*/  UPRMT UR4, URZ, 0x654, UR4 ;  /* 0x000006543f047896 */ /* 0x000fe20008000004 */
[----:B------:R-:W-:-:S02]  /*6350*/  ISETP.GE.AND P2, PT, R4, R17, PT ;  /* 0x000000110400720c */ /* 0x000fc40003f46270 */
[----:B------:R-:W1:Y:S01]  /*6360*/  SHFL.IDX PT, R7, R9, 0x1, 0x1c1f ;  /* 0x003c1f0009077f89 */ /* 0x000e6200000e0000 */
[----:B------:R-:W-:-:S03]  /*6370*/  SHF.L.U32 R19, R19, 0x1, RZ ;  /* 0x0000000113137819 */ /* 0x000fc600000006ff */
[----:B------:R2:W3:Y:S02]  /*6380*/  SHFL.IDX PT, R14, R20, RZ, 0x1c1f ;  /* 0x001c1fff140e7589 */ /* 0x0004e400000e0000 */
[----:B------:R-:W-:Y:S02]  /*6390*/  SYNCS.ARRIVE.TRANS64.RED.A1T0 RZ, [UR4], RZ ;  /* 0x000000ffffff79a7 */ /* 0x000fe40008100404 */
[----:B------:R2:W4:Y:S04]  /*63a0*/  SHFL.IDX PT, R15, R22, RZ, 0x1c1f ;  /* 0x001c1fff160f7589 */ /* 0x00052800000e0000 */
[----:B0-----:R2:W-:Y:S04]  /*63b0*/  @!P1 ST.E desc[UR38][R2.64], R5 ;  /* 0x0000000502009985 */ /* 0x0015e8000c101926 */
[----:B-1----:R2:W-:Y:S01]  /*63c0*/  @!P0 ST.E desc[UR38][R6.64], R0 ;  /* 0x0000000006008985 */ /* 0x0025e2000c101926 */
[----:B------:R-:W-:Y:S05]  /*63d0*/  @P2 BRA `(.L_x_37) ;  /* 0x0000000400782947 */ /* 0x000fea0003800000 */
[C---:B--2---:R-:W-:Y:S01]  /*63e0*/  VIADD R0, R19.reuse, 0x8 ;  /* 0x0000000813007836 */ /* 0x044fe20000000000 */
[----:B------:R-:W-:Y:S01]  /*63f0*/  ULDC UR4, c[0x0][0xac8] ;  /* 0x0002b20000047ab9 */ /* 0x000fe20000000800 */
[C---:B------:R-:W-:Y:S01]  /*6400*/  VIADD R6, R19.reuse, 0x10 ;  /* 0x0000001013067836 */ /* 0x040fe20000000000 */
[C---:B------:R-:W-:Y:S01]  /*6410*/  ISETP.GE.AND P2, PT, R19.reuse, UR4, PT ;  /* 0x0000000413007c0c */ /* 0x040fe2000bf46270 */
[C---:B------:R-:W-:Y:S01]  /*6420*/  VIADD R7, R19.reuse, 0x18 ;  /* 0x0000001813077836 */ /* 0x040fe20000000000 */
[----:B------:R-:W-:Y:S01]  /*6430*/  ISETP.GE.AND P3, PT, R0, UR4, PT ;  /* 0x0000000400007c0c */ /* 0x000fe2000bf66270 */
[C---:B------:R-:W-:Y:S01]  /*6440*/  VIADD R8, R19.reuse, 0x28 ;  /* 0x0000002813087836 */ /* 0x040fe20000000000 */
[----:B------:R-:W-:Y:S01]  /*6450*/  ISETP.GE.AND P0, PT, R6, UR4, PT ;  /* 0x0000000406007c0c */ /* 0x000fe2000bf06270 */
[----:B------:R-:W-:Y:S01]  /*6460*/  VIADD R9, R19, 0x30 ;  /* 0x0000003013097836 */ /* 0x000fe20000000000 */
[----:B------:R-:W-:Y:S01]  /*6470*/  ISETP.GE.AND P1, PT, R7, UR4, PT ;  /* 0x0000000407007c0c */ /* 0x000fe2000bf26270 */
[C---:B------:R-:W-:Y:S01]  /*6480*/  VIADD R10, R19.reuse, 0x38 ;  /* 0x00000038130a7836 */ /* 0x040fe20000000000 */
[C---:B------:R-:W-:Y:S01]  /*6490*/  IADD3 R11, R19.reuse, 0x40, RZ ;  /* 0x00000040130b7810 */ /* 0x040fe20007ffe0ff */
[----:B------:R-:W-:Y:S01]  /*64a0*/  VIADD R12, R19, 0x50 ;  /* 0x00000050130c7836 */ /* 0x000fe20000000000 */
[----:B------:R-:W-:-:S02]  /*64b0*/  ISETP.GE.AND P4, PT, R9, UR4, PT ;  /* 0x0000000409007c0c */ /* 0x000fc4000bf86270 */
[----:B------:R-:W-:Y:S01]  /*64c0*/  ISETP.GE.AND P5, PT, R10, UR4, PT ;  /* 0x000000040a007c0c */ /* 0x000fe2000bfa6270 */
[----:B---34-:R-:W-:Y:S01]  /*64d0*/  @!P2 IMAD.WIDE R2, R19, 0x4, R14 ;  /* 0x000000041302a825 */ /* 0x018fe200078e020e */
[----:B------:R-:W-:Y:S02]  /*64e0*/  ISETP.GE.AND P6, PT, R11, UR4, PT ;  /* 0x000000040b007c0c */ /* 0x000fe4000bfc6270 */
[----:B------:R-:W-:Y:S02]  /*64f0*/  @!P3 LEA.HI R0, R0, R0, RZ, 0x1 ;  /* 0x000000000000b211 */ /* 0x000fe400078f08ff */
[----:B------:R0:W-:Y:S01]  /*6500*/  @!P2 ST.E.64 desc[UR38][R2.64], R24 ;  /* 0x000000180200a985 */ /* 0x0001e2000c101b26 */
[----:B------:R-:W-:Y:S02]  /*6510*/  @!P0 LEA.HI R6, R6, R6, RZ, 0x1 ;  /* 0x0000000606068211 */ /* 0x000fe400078f08ff */
[----:B------:R-:W-:Y:S02]  /*6520*/  @!P3 LOP3.LUT R5, R0, 0xfffffffe, RZ, 0xc0, !PT ;  /* 0xfffffffe0005b812 */ /* 0x000fe400078ec0ff */
[----:B------:R-:W-:-:S02]  /*6530*/  IADD3 R0, R19, 0x20, RZ ;  /* 0x0000002013007810 */ /* 0x000fc40007ffe0ff */
[----:B------:R-:W-:Y:S01]  /*6540*/  @!P1 LEA.HI R7, R7, R7, RZ, 0x1 ;  /* 0x0000000707079211 */ /* 0x000fe200078f08ff */
[----:B------:R-:W-:Y:S01]  /*6550*/  @!P3 IMAD.WIDE R4, R5, 0x4, R14 ;  /* 0x000000040504b825 */ /* 0x000fe200078e020e */
[----:B------:R-:W-:Y:S02]  /*6560*/  ISETP.GE.AND P2, PT, R0, UR4, PT ;  /* 0x0000000400007c0c */ /* 0x000fe4000bf46270 */
[----:B------:R-:W-:Y:S02]  /*6570*/  @!P5 LEA.HI R10, R10, R10, RZ, 0x1 ;  /* 0x0000000a0a0ad211 */ /* 0x000fe400078f08ff */
[----:B------:R1:W-:Y:S01]  /*6580*/  @!P3 ST.E.64 desc[UR38][R4.64], R28 ;  /* 0x0000001c0400b985 */ /* 0x0003e2000c101b26 */
[----:B------:R-:W-:Y:S02]  /*6590*/  ISETP.GE.AND P3, PT, R8, UR4, PT ;  /* 0x0000000408007c0c */ /* 0x000fe4000bf66270 */
[----:B0-----:R-:W-:Y:S02]  /*65a0*/  @!P0 LOP3.LUT R3, R6, 0xfffffffe, RZ, 0xc0, !PT ;  /* 0xfffffffe06038812 */ /* 0x001fe400078ec0ff */
[----:B------:R-:W-:-:S02]  /*65b0*/  @!P4 LEA.HI R6, R9, R9, RZ, 0x1 ;  /* 0x000000090906c211 */ /* 0x000fc400078f08ff */
[----:B------:R-:W-:Y:S01]  /*65c0*/  @!P5 LOP3.LUT R13, R10, 0xfffffffe, RZ, 0xc0, !PT ;  /* 0xfffffffe0a0dd812 */ /* 0x000fe200078ec0ff */
[----:B------:R-:W-:Y:S01]  /*65d0*/  @!P0 IMAD.WIDE R2, R3, 0x4, R14 ;  /* 0x0000000403028825 */ /* 0x000fe200078e020e */
[----:B------:R-:W-:Y:S02]  /*65e0*/  @!P2 LEA.HI R0, R0, R0, RZ, 0x1 ;  /* 0x000000000000a211 */ /* 0x000fe400078f08ff */
[----:B------:R-:W-:Y:S02]  /*65f0*/  IADD3 R18, R19, 0x60, RZ ;  /* 0x0000006013127810 */ /* 0x000fe40007ffe0ff */
[----:B------:R0:W-:Y:S01]  /*6600*/  @!P0 ST.E.64 desc[UR38][R2.64], R32 ;  /* 0x0000002002008985 */ /* 0x0001e2000c101b26 */
[----:B------:R-:W-:Y:S02]  /*6610*/  @!P3 LEA.HI R8, R8, R8, RZ, 0x1 ;  /* 0x000000080808b211 */ /* 0x000fe400078f08ff */
[----:B-1----:R-:W-:Y:S02]  /*6620*/  @!P1 LOP3.LUT R5, R7, 0xfffffffe, RZ, 0xc0, !PT ;  /* 0xfffffffe07059812 */ /* 0x002fe400078ec0ff */
[----:B------:R-:W-:-:S02]  /*6630*/  @!P2 LOP3.LUT R7, R0, 0xfffffffe, RZ, 0xc0, !PT ;  /* 0xfffffffe0007a812 */ /* 0x000fc400078ec0ff */
[----:B------:R-:W-:Y:S01]  /*6640*/  @!P3 LOP3.LUT R9, R8, 0xfffffffe, RZ, 0xc0, !PT ;  /* 0xfffffffe0809b812 */ /* 0x000fe200078ec0ff */
[--C-:B------:R-:W-:Y:S01]  /*6650*/  @!P1 IMAD.WIDE R4, R5, 0x4, R14.reuse ;  /* 0x0000000405049825 */ /* 0x100fe200078e020e */
[----:B------:R-:W-:Y:S02]  /*6660*/  @!P6 LEA.HI R0, R11, R11, RZ, 0x1 ;  /* 0x0000000b0b00e211 */ /* 0x000fe400078f08ff */
[----:B------:R-:W-:Y:S01]  /*6670*/  @!P4 LOP3.LUT R11, R6, 0xfffffffe, RZ, 0xc0, !PT ;  /* 0xfffffffe060bc812 */ /* 0x000fe200078ec0ff */
[--C-:B------:R-:W-:Y:S01]  /*6680*/  @!P2 IMAD.WIDE R6, R7, 0x4, R14.reuse ;  /* 0x000000040706a825 */ /* 0x100fe200078e020e */
[----:B------:R-:W-:Y:S01]  /*6690*/  @!P6 LOP3.LUT R21, R0, 0xfffffffe, RZ, 0xc0, !PT ;  /* 0xfffffffe0015e812 */ /* 0x000fe200078ec0ff */
[----:B------:R1:W-:Y:S01]  /*66a0*/  @!P1 ST.E.64 desc[UR38][R4.64], R36 ;  /* 0x0000002404009985 */ /* 0x0003e2000c101b26 */
[----:B------:R-:W-:Y:S01]  /*66b0*/  ISETP.GE.AND P1, PT, R12, UR4, PT ;  /* 0x000000040c007c0c */ /* 0x000fe2000bf26270 */
[----:B0-----:R-:W-:Y:S02]  /*66c0*/  @!P3 IMAD.WIDE R2, R9, 0x4, R14 ;  /* 0x000000040902b825 */ /* 0x001fe400078e020e */
[----:B------:R0:W-:Y:S02]  /*66d0*/  @!P2 ST.E.64 desc[UR38][R6.64], R40 ;  /* 0x000000280600a985 */ /* 0x0001e4000c101b26 */
[----:B------:R-:W-:-:S02]  /*66e0*/  VIADD R0, R19, 0x48 ;  /* 0x0000004813007836 */ /* 0x000fc40000000000 */
[--C-:B------:R-:W-:Y:S01]  /*66f0*/  @!P5 IMAD.WIDE R8, R13, 0x4, R14.reuse ;  /* 0x000000040d08d825 */ /* 0x100fe200078e020e */
[----:B------:R2:W-:Y:S01]  /*6700*/  @!P3 ST.E.64 desc[UR38][R2.64], R44 ;  /* 0x0000002c0200b985 */ /* 0x0005e2000c101b26 */
[----:B------:R-:W-:Y:S02]  /*6710*/  ISETP.GE.AND P3, PT, R18, UR4, PT ;  /* 0x0000000412007c0c */ /* 0x000fe4000bf66270 */
[----:B------:R-:W-:Y:S01]  /*6720*/  VIADD R13, R19, 0x58 ;  /* 0x00000058130d7836 */ /* 0x000fe20000000000 */
[----:B------:R-:W-:Y:S01]  /*6730*/  ISETP.GE.AND P0, PT, R0, UR4, PT ;  /* 0x0000000400007c0c */ /* 0x000fe2000bf06270 */
[--C-:B-1----:R-:W-:Y:S01]  /*6740*/  @!P4 IMAD.WIDE R4, R11, 0x4, R14.reuse ;  /* 0x000000040b04c825 */ /* 0x102fe200078e020e */
[----:B------:R-:W-:Y:S02]  /*6750*/  @!P1 LEA.HI R12, R12, R12, RZ, 0x1 ;  /* 0x0000000c0c0c9211 */ /* 0x000fe400078f08ff */
[----:B------:R-:W-:Y:S01]  /*6760*/  ISETP.GE.AND P2, PT, R13, UR4, PT ;  /* 0x000000040d007c0c */ /* 0x000fe2000bf46270 */
[----:B------:R-:W-:Y:S01]  /*6770*/  @!P6 IMAD.WIDE R10, R21, 0x4, R14 ;  /* 0x00000004150ae825 */ /* 0x000fe200078e020e */
[----:B------:R1:W-:Y:S03]  /*6780*/  @!P4 ST.E.64 desc[UR38][R4.64], R48 ;  /* 0x000000300400c985 */ /* 0x0003e6000c101b26 */
[C---:B0-----:R-:W-:Y:S01]  /*6790*/  VIADD R6, R19.reuse, 0x68 ;  /* 0x0000006813067836 */ /* 0x041fe20000000000 */
[----:B------:R0:W-:Y:S01]  /*67a0*/  @!P5 ST.E.64 desc[UR38][R8.64], R52 ;  /* 0x000000340800d985 */ /* 0x0001e2000c101b26 */
[C---:B--2---:R-:W-:Y:S01]  /*67b0*/  VIADD R3, R19.reuse, 0x78 ;  /* 0x0000007813037836 */ /* 0x044fe20000000000 */
[----:B------:R-:W-:Y:S01]  /*67c0*/  @!P3 LEA.HI R18, R18, R18, RZ, 0x1 ;  /* 0x000000121212b211 */ /* 0x000fe200078f08ff */
[----:B------:R-:W-:Y:S01]  /*67d0*/  VIADD R7, R19, 0x70 ;  /* 0x0000007013077836 */ /* 0x000fe20000000000 */
[----:B------:R2:W-:Y:S01]  /*67e0*/  @!P6 ST.E.64 desc[UR38][R10.64], R56 ;  /* 0x000000380a00e985 */ /* 0x0005e2000c101b26 */
[----:B------:R-:W-:-:S02]  /*67f0*/  ISETP.GE.AND P4, PT, R6, UR4, PT ;  /* 0x0000000406007c0c */ /* 0x000fc4000bf86270 */
[----:B------:R-:W-:Y:S02]  /*6800*/  ISETP.GE.AND P6, PT, R3, UR4, PT ;  /* 0x0000000403007c0c */ /* 0x000fe4000bfc6270 */
[----:B------:R-:W-:Y:S02]  /*6810*/  ISETP.GE.AND P5, PT, R7, UR4, PT ;  /* 0x0000000407007c0c */ /* 0x000fe4000bfa6270 */
[----:B------:R-:W-:Y:S02]  /*6820*/  @!P0 LEA.HI R0, R0, R0, RZ, 0x1 ;  /* 0x0000000000008211 */ /* 0x000fe400078f08ff */
[----:B------:R-:W-:Y:S02]  /*6830*/  @!P2 LEA.HI R13, R13, R13, RZ, 0x1 ;  /* 0x0000000d0d0da211 */ /* 0x000fe400078f08ff */
[----:B-1----:R-:W-:Y:S02]  /*6840*/  @!P1 LOP3.LUT R5, R12, 0xfffffffe, RZ, 0xc0, !PT ;  /* 0xfffffffe0c059812 */ /* 0x002fe400078ec0ff */
[----:B0-----:R-:W-:-:S02]  /*6850*/  @!P3 LOP3.LUT R9, R18, 0xfffffffe, RZ, 0xc0, !PT ;  /* 0xfffffffe1209b812 */ /* 0x001fc400078ec0ff */
[----:B------:R-:W-:Y:S02]  /*6860*/  @!P4 LEA.HI R6, R6, R6, RZ, 0x1 ;  /* 0x000000060606c211 */ /* 0x000fe400078f08ff */
[----:B------:R-:W-:Y:S01]  /*6870*/  @!P6 LEA.HI R4, R3, R3, RZ, 0x1 ;  /* 0x000000030304e211 */ /* 0x000fe200078f08ff */
[----:B------:R-:W-:Y:S01]  /*6880*/  @!P3 IMAD.WIDE R8, R9, 0x4, R14 ;  /* 0x000000040908b825 */ /* 0x000fe200078e020e */
[----:B------:R-:W-:Y:S02]  /*6890*/  @!P5 LEA.HI R2, R7, R7, RZ, 0x1 ;  /* 0x000000070702d211 */ /* 0x000fe400078f08ff */
[----:B------:R-:W-:Y:S02]  /*68a0*/  @!P0 LOP3.LUT R3, R0, 0xfffffffe, RZ, 0xc0, !PT ;  /* 0xfffffffe00038812 */ /* 0x000fe400078ec0ff */
[----:B------:R-:W-:Y:S02]  /*68b0*/  @!P2 LOP3.LUT R7, R13, 0xfffffffe, RZ, 0xc0, !PT ;  /* 0xfffffffe0d07a812 */ /* 0x000fe400078ec0ff */
[----:B--2---:R-:W-:-:S02]  /*68c0*/  @!P4 LOP3.LUT R11, R6, 0xfffffffe, RZ, 0xc0, !PT ;  /* 0xfffffffe060bc812 */ /* 0x004fc400078ec0ff */
[----:B------:R-:W-:Y:S01]  /*68d0*/  @!P5 LOP3.LUT R13, R2, 0xfffffffe, RZ, 0xc0, !PT ;  /* 0xfffffffe020dd812 */ /* 0x000fe200078ec0ff */
[----:B------:R-:W-:Y:S01]  /*68e0*/  @!P0 IMAD.WIDE R2, R3, 0x4, R14 ;  /* 0x0000000403028825 */ /* 0x000fe200078e020e */
[----:B------:R-:W-:-:S03]  /*68f0*/  @!P6 LOP3.LUT R21, R4, 0xfffffffe, RZ, 0xc0, !PT ;  /* 0xfffffffe0415e812 */ /* 0x000fc600078ec0ff */
[--C-:B------:R-:W-:Y:S01]  /*6900*/  @!P1 IMAD.WIDE R4, R5, 0x4, R14.reuse ;  /* 0x0000000405049825 */ /* 0x100fe200078e020e */
[----:B------:R0:W-:Y:S03]  /*6910*/  @!P0 ST.E.64 desc[UR38][R2.64], R60 ;  /* 0x0000003c02008985 */ /* 0x0001e6000c101b26 */
[--C-:B------:R-:W-:Y:S01]  /*6920*/  @!P2 IMAD.WIDE R6, R7, 0x4, R14.reuse ;  /* 0x000000040706a825 */ /* 0x100fe200078e020e */
[----:B------:R0:W-:Y:S03]  /*6930*/  @!P1 ST.E.64 desc[UR38][R4.64], R64 ;  /* 0x0000004004009985 */ /* 0x0001e6000c101b26 */
[--C-:B------:R-:W-:Y:S01]  /*6940*/  @!P4 IMAD.WIDE R10, R11, 0x4, R14.reuse ;  /* 0x000000040b0ac825 */ /* 0x100fe200078e020e */
[----:B------:R0:W-:Y:S03]  /*6950*/  @!P2 ST.E.64 desc[UR38][R6.64], R68 ;  /* 0x000000440600a985 */ /* 0x0001e6000c101b26 */
[--C-:B------:R-:W-:Y:S01]  /*6960*/  @!P5 IMAD.WIDE R12, R13, 0x4, R14.reuse ;  /* 0x000000040d0cd825 */ /* 0x100fe200078e020e */
[----:B------:R0:W-:Y:S03]  /*6970*/  @!P3 ST.E.64 desc[UR38][R8.64], R72 ;  /* 0x000000480800b985 */ /* 0x0001e6000c101b26 */
[----:B------:R-:W-:Y:S01]  /*6980*/  @!P6 IMAD.WIDE R14, R21, 0x4, R14 ;  /* 0x00000004150ee825 */ /* 0x000fe200078e020e */
[----:B------:R0:W-:Y:S04]  /*6990*/  @!P4 ST.E.64 desc[UR38][R10.64], R76 ;  /* 0x0000004c0a00c985 */ /* 0x0001e8000c101b26 */
[----:B------:R0:W-:Y:S04]  /*69a0*/  @!P5 ST.E.64 desc[UR38][R12.64], R80 ;  /* 0x000000500c00d985 */ /* 0x0001e8000c101b26 */
[----:B------:R0:W-:Y:S02]  /*69b0*/  @!P6 ST.E.64 desc[UR38][R14.64], R84 ;  /* 0x000000540e00e985 */ /* 0x0001e4000c101b26 */
.L_x_37:
[----:B------:R-:W-:Y:S05]  /*69c0*/  BSYNC B0 ;  /* 0x0000000000007941 */ /* 0x000fea0003800000 */
.L_x_36:
[----:B------:R-:W-:Y:S01]  /*69d0*/  ISETP.GE.AND P0, PT, R16, R17, PT ;  /* 0x000000111000720c */ /* 0x000fe20003f06270 */
[----:B0-----:R0:W1:Y:S04]  /*69e0*/  SHFL.IDX PT, R13, R22, 0x1, 0x1c1f ;  /* 0x003c1f00160d7f89 */ /* 0x00106800000e0000 */
[----:B------:R0:W0:Y:S08]  /*69f0*/  SHFL.IDX PT, R12, R20, 0x1, 0x1c1f ;  /* 0x003c1f00140c7f89 */ /* 0x00003000000e0000 */
[----:B------:R-:W-:Y:S05]  /*6a00*/  @P0 BRA `(.L_x_8) ;  /* 0x0000004000b40947 */ /* 0x000fea0003800000 */
[----:B------:R-:W-:Y:S01]  /*6a10*/  ULDC UR4, c[0x0][0xac8] ;  /* 0x0002b20000047ab9 */ /* 0x000fe20000000800 */
[C---:B--2---:R-:W-:Y:S01]  /*6a20*/  IADD3 R0, R19.reuse, 0x8, RZ ;  /* 0x0000000813007810 */ /* 0x044fe20007ffe0ff */
[C---:B------:R-:W-:Y:S01]  /*6a30*/  VIADD R4, R19.reuse, 0x10 ;  /* 0x0000001013047836 */ /* 0x040fe20000000000 */
[C---:B------:R-:W-:Y:S01]  /*6a40*/  ISETP.GE.AND P0, PT, R19.reuse, UR4, PT ;  /* 0x0000000413007c0c */ /* 0x040fe2000bf06270 */
[C---:B------:R-:W-:Y:S01]  /*6a50*/  VIADD R6, R19.reuse, 0x18 ;  /* 0x0000001813067836 */ /* 0x040fe20000000000 */
[----:B------:R-:W-:Y:S01]  /*6a60*/  ISETP.GE.AND P5, PT, R0, UR4, PT ;  /* 0x0000000400007c0c */ /* 0x000fe2000bfa6270 */
[C---:B------:R-:W-:Y:S01]  /*6a70*/  VIADD R8, R19.reuse, 0x20 ;  /* 0x0000002013087836 */ /* 0x040fe20000000000 */
[----:B------:R-:W-:Y:S01]  /*6a80*/  ISETP.GE.AND P6, PT, R4, UR4, PT ;  /* 0x0000000404007c0c */ /* 0x000fe2000bfc6270 */
[C---:B------:R-:W-:Y:S01]  /*6a90*/  VIADD R10, R19.reuse, 0x30 ;  /* 0x00000030130a7836 */ /* 0x040fe20000000000 */
[C---:B------:R-:W-:Y:S01]  /*6aa0*/  IADD3 R9, R19.reuse, 0x28, RZ ;  /* 0x0000002813097810 */ /* 0x040fe20007ffe0ff */
[C---:B------:R-:W-:Y:S01]  /*6ab0*/  VIADD R11, R19.reuse, 0x38 ;  /* 0x00000038130b7836 */ /* 0x040fe20000000000 */
[----:B------:R-:W-:Y:S01]  /*6ac0*/  ISETP.GE.AND P4, PT, R8, UR4, PT ;  /* 0x0000000408007c0c */ /* 0x000fe2000bf86270 */
[----:B------:R-:W-:Y:S01]  /*6ad0*/  VIADD R16, R19, 0x40 ;  /* 0x0000004013107836 */ /* 0x000fe20000000000 */
[----:B------:R-:W-:Y:S01]  /*6ae0*/  ISETP.GE.AND P3, PT, R9, UR4, PT ;  /* 0x0000000409007c0c */ /* 0x000fe2000bf66270 */
[C---:B0-----:R-:W-:Y:S01]  /*6af0*/  VIADD R20, R19.reuse, 0x70 ;  /* 0x0000007013147836 */ /* 0x041fe20000000000 */
[----:B------:R-:W-:Y:S01]  /*6b00*/  ISETP.GE.AND P2, PT, R10, UR4, PT ;  /* 0x000000040a007c0c */ /* 0x000fe2000bf46270 */
[----:B-1----:R-:W-:Y:S01]  /*6b10*/  @!P0 IMAD.WIDE R2, R19, 0x4, R12 ;  /* 0x0000000413028825 */ /* 0x002fe200078e020c */
[----:B------:R-:W-:-:S02]  /*6b20*/  ISETP.GE.AND P1, PT, R11, UR4, PT ;  /* 0x000000040b007c0c */ /* 0x000fc4000bf26270 */
[----:B------:R-:W-:Y:S02]  /*6b30*/  @!P5 LEA.HI R0, R0, R0, RZ, 0x1 ;  /* 0x000000000000d211 */ /* 0x000fe400078f08ff */
[----:B------:R0:W-:Y:S01]  /*6b40*/  @!P0 ST.E.64 desc[UR38][R2.64], R26 ;  /* 0x0000001a02008985 */ /* 0x0001e2000c101b26 */
[----:B------:R-:W-:Y:S02]  /*6b50*/  ISETP.GE.AND P0, PT, R6, UR4, PT ;  /* 0x0000000406007c0c */ /* 0x000fe4000bf06270 */
[----:B------:R-:W-:Y:S02]  /*6b60*/  @!P6 LEA.HI R4, R4, R4, RZ, 0x1 ;  /* 0x000000040404e211 */ /* 0x000fe400078f08ff */
[----:B------:R-:W-:Y:S02]  /*6b70*/  @!P5 LOP3.LUT R5, R0, 0xfffffffe, RZ, 0xc0, !PT ;  /* 0xfffffffe0005d812 */ /* 0x000fe400078ec0ff */
[----:B------:R-:W-:Y:S02]  /*6b80*/  @!P6 LOP3.LUT R7, R4, 0xfffffffe, RZ, 0xc0, !PT ;  /* 0xfffffffe0407e812 */ /* 0x000fe400078ec0ff */
[----:B------:R-:W-:-:S02]  /*6b90*/  @!P4 LEA.HI R8, R8, R8, RZ, 0x1 ;  /* 0x000000080808c211 */ /* 0x000fc400078f08ff */
[----:B------:R-:W-:Y:S02]  /*6ba0*/  @!P3 LEA.HI R0, R9, R9, RZ, 0x1 ;  /* 0x000000090900b211 */ /* 0x000fe400078f08ff */
[----:B------:R-:W-:Y:S01]  /*6bb0*/  @!P2 LEA.HI R10, R10, R10, RZ, 0x1 ;  /* 0x0000000a0a0aa211 */ /* 0x000fe200078f08ff */
[--C-:B0-----:R-:W-:Y:S01]  /*6bc0*/  @!P5 IMAD.WIDE R2, R5, 0x4, R12.reuse ;  /* 0x000000040502d825 */ /* 0x101fe200078e020c */
[----:B------:R-:W-:Y:S02]  /*6bd0*/  @!P0 LEA.HI R6, R6, R6, RZ, 0x1 ;  /* 0x0000000606068211 */ /* 0x000fe400078f08ff */
[----:B---3--:R-:W-:Y:S01]  /*6be0*/  @!P1 LEA.HI R14, R11, R11, RZ, 0x1 ;  /* 0x0000000b0b0e9211 */ /* 0x008fe200078f08ff */
[----:B------:R-:W-:Y:S01]  /*6bf0*/  @!P6 IMAD.WIDE R4, R7, 0x4, R12 ;  /* 0x000000040704e825 */ /* 0x000fe200078e020c */
[----:B------:R-:W-:Y:S01]  /*6c00*/  @!P0 LOP3.LUT R7, R6, 0xfffffffe, RZ, 0xc0, !PT ;  /* 0xfffffffe06078812 */ /* 0x000fe200078ec0ff */
[----:B------:R0:W-:Y:S01]  /*6c10*/  @!P5 ST.E.64 desc[UR38][R2.64], R30 ;  /* 0x0000001e0200d985 */ /* 0x0001e2000c101b26 */
[----:B------:R-:W-:-:S02]  /*6c20*/  @!P4 LOP3.LUT R9, R8, 0xfffffffe, RZ, 0xc0, !PT ;  /* 0xfffffffe0809c812 */ /* 0x000fc400078ec0ff */
[----:B------:R-:W-:Y:S01]  /*6c30*/  @!P3 LOP3.LUT R11, R0, 0xfffffffe, RZ, 0xc0, !PT ;  /* 0xfffffffe000bb812 */ /* 0x000fe200078ec0ff */
[----:B------:R1:W-:Y:S01]  /*6c40*/  @!P6 ST.E.64 desc[UR38][R4.64], R34 ;  /* 0x000000220400e985 */ /* 0x0003e2000c101b26 */
[----:B----4-:R-:W-:Y:S01]  /*6c50*/  @!P2 LOP3.LUT R15, R10, 0xfffffffe, RZ, 0xc0, !PT ;  /* 0xfffffffe0a0fa812 */ /* 0x010fe200078ec0ff */
[C---:B------:R-:W-:Y:S01]  /*6c60*/  VIADD R0, R19.reuse, 0x50 ;  /* 0x0000005013007836 */ /* 0x040fe20000000000 */
[----:B------:R-:W-:Y:S01]  /*6c70*/  @!P1 LOP3.LUT R17, R14, 0xfffffffe, RZ, 0xc0, !PT ;  /* 0xfffffffe0e119812 */ /* 0x000fe200078ec0ff */
[C---:B------:R-:W-:Y:S01]  /*6c80*/  VIADD R14, R19.reuse, 0x58 ;  /* 0x00000058130e7836 */ /* 0x040fe20000000000 */
[----:B------:R-:W-:Y:S02]  /*6c90*/  IADD3 R18, R19, 0x48, RZ ;  /* 0x0000004813127810 */ /* 0x000fe40007ffe0ff */
[----:B------:R-:W-:Y:S02]  /*6ca0*/  ISETP.GE.AND P5, PT, R16, UR4, PT ;  /* 0x0000000410007c0c */ /* 0x000fe4000bfa6270 */
[----:B------:R-:W-:Y:S01]  /*6cb0*/  ISETP.GE.AND P6, PT, R18, UR4, PT ;  /* 0x0000000412007c0c */ /* 0x000fe2000bfc6270 */
[----:B0-----:R-:W-:-:S04]  /*6cc0*/  @!P0 IMAD.WIDE R2, R7, 0x4, R12 ;  /* 0x0000000407028825 */ /* 0x001fc800078e020c */
[--C-:B-1----:R-:W-:Y:S01]  /*6cd0*/  @!P4 IMAD.WIDE R4, R9, 0x4, R12.reuse ;  /* 0x000000040904c825 */ /* 0x102fe200078e020c */
[----:B------:R0:W-:Y:S01]  /*6ce0*/  @!P0 ST.E.64 desc[UR38][R2.64], R38 ;  /* 0x0000002602008985 */ /* 0x0001e2000c101b26 */
[----:B------:R-:W-:Y:S02]  /*6cf0*/  ISETP.GE.AND P0, PT, R0, UR4, PT ;  /* 0x0000000400007c0c */ /* 0x000fe4000bf06270 */
[--C-:B------:R-:W-:Y:S01]  /*6d00*/  @!P3 IMAD.WIDE R6, R11, 0x4, R12.reuse ;  /* 0x000000040b06b825 */ /* 0x100fe200078e020c */
[----:B------:R1:W-:Y:S01]  /*6d10*/  @!P4 ST.E.64 desc[UR38][R4.64], R42 ;  /* 0x0000002a0400c985 */ /* 0x0003e2000c101b26 */
[----:B------:R-:W-:Y:S02]  /*6d20*/  ISETP.GE.AND P4, PT, R20, UR4, PT ;  /* 0x0000000414007c0c */ /* 0x000fe4000bf86270 */
[----:B------:R-:W-:Y:S01]  /*6d30*/  @!P2 IMAD.WIDE R8, R15, 0x4, R12 ;  /* 0x000000040f08a825 */ /* 0x000fe200078e020c */
[----:B------:R2:W-:Y:S01]  /*6d40*/  @!P3 ST.E.64 desc[UR38][R6.64], R46 ;  /* 0x0000002e0600b985 */ /* 0x0005e2000c101b26 */
[----:B------:R-:W-:-:S02]  /*6d50*/  IADD3 R15, R19, 0x60, RZ ;  /* 0x00000060130f7810 */ /* 0x000fc40007ffe0ff */
[----:B------:R-:W-:Y:S01]  /*6d60*/  @!P1 IMAD.WIDE R10, R17, 0x4, R12 ;  /* 0x00000004110a9825 */ /* 0x000fe200078e020c */
[----:B------:R3:W-:Y:S01]  /*6d70*/  @!P2 ST.E.64 desc[UR38][R8.64], R50 ;  /* 0x000000320800a985 */ /* 0x0007e2000c101b26 */
[----:B------:R-:W-:Y:S02]  /*6d80*/  ISETP.GE.AND P2, PT, R15, UR4, PT ;  /* 0x000000040f007c0c */ /* 0x000fe4000bf46270 */
[----:B------:R-:W-:Y:S01]  /*6d90*/  VIADD R17, R19, 0x68 ;  /* 0x0000006813117836 */ /* 0x000fe20000000000 */
[----:B------:R4:W-:Y:S01]  /*6da0*/  @!P1 ST.E.64 desc[UR38][R10.64], R54 ;  /* 0x000000360a009985 */ /* 0x0009e2000c101b26 */
[----:B------:R-:W-:Y:S02]  /*6db0*/  ISETP.GE.AND P1, PT, R14, UR4, PT ;  /* 0x000000040e007c0c */ /* 0x000fe4000bf26270 */
[----:B------:R-:W-:Y:S02]  /*6dc0*/  @!P5 LEA.HI R16, R16, R16, RZ, 0x1 ;  /* 0x000000101010d211 */ /* 0x000fe400078f08ff */
[----:B------:R-:W-:-:S02]  /*6dd0*/  ISETP.GE.AND P3, PT, R17, UR4, PT ;  /* 0x0000000411007c0c */ /* 0x000fc4000bf66270 */
[----:B------:R-:W-:Y:S02]  /*6de0*/  @!P6 LEA.HI R18, R18, R18, RZ, 0x1 ;  /* 0x000000121212e211 */ /* 0x000fe400078f08ff */
[----:B0-----:R-:W-:Y:S02]  /*6df0*/  @!P5 LOP3.LUT R3, R16, 0xfffffffe, RZ, 0xc0, !PT ;  /* 0xfffffffe1003d812 */ /* 0x001fe400078ec0ff */
[----:B-1----:R-:W-:Y:S02]  /*6e00*/  @!P6 LOP3.LUT R5, R18, 0xfffffffe, RZ, 0xc0, !PT ;  /* 0xfffffffe1205e812 */ /* 0x002fe400078ec0ff */
[----:B------:R-:W-:Y:S01]  /*6e10*/  @!P0 LEA.HI R0, R0, R0, RZ, 0x1 ;  /* 0x0000000000008211 */ /* 0x000fe200078f08ff */
[--C-:B------:R-:W-:Y:S01]  /*6e20*/  @!P5 IMAD.WIDE R2, R3, 0x4, R12.reuse ;  /* 0x000000040302d825 */ /* 0x100fe200078e020c */
[----:B------:R-:W-:Y:S02]  /*6e30*/  @!P1 LEA.HI R14, R14, R14, RZ, 0x1 ;  /* 0x0000000e0e0e9211 */ /* 0x000fe400078f08ff */
[----:B------:R-:W-:Y:S01]  /*6e40*/  @!P2 LEA.HI R15, R15, R15, RZ, 0x1 ;  /* 0x0000000f0f0fa211 */ /* 0x000fe200078f08ff */
[----:B------:R-:W-:Y:S01]  /*6e50*/  @!P6 IMAD.WIDE R4, R5, 0x4, R12 ;  /* 0x000000040504e825 */ /* 0x000fe200078e020c */
[----:B------:R-:W-:Y:S01]  /*6e60*/  @!P3 LEA.HI R17, R17, R17, RZ, 0x1 ;  /* 0x000000111111b211 */ /* 0x000fe200078f08ff */
[----:B------:R0:W-:Y:S01]  /*6e70*/  @!P5 ST.E.64 desc[UR38][R2.64], R58 ;  /* 0x0000003a0200d985 */ /* 0x0001e2000c101b26 */
[----:B------:R-:W-:-:S02]  /*6e80*/  @!P4 LEA.HI R20, R20, R20, RZ, 0x1 ;  /* 0x000000141414c211 */ /* 0x000fc400078f08ff */
[----:B--2---:R-:W-:Y:S01]  /*6e90*/  @!P0 LOP3.LUT R7, R0, 0xfffffffe, RZ, 0xc0, !PT ;  /* 0xfffffffe00078812 */ /* 0x004fe200078ec0ff */
[----:B------:R1:W-:Y:S01]  /*6ea0*/  @!P6 ST.E.64 desc[UR38][R4.64], R62 ;  /* 0x0000003e0400e985 */ /* 0x0003e2000c101b26 */
[----:B---3--:R-:W-:Y:S02]  /*6eb0*/  @!P1 LOP3.LUT R9, R14, 0xfffffffe, RZ, 0xc0, !PT ;  /* 0xfffffffe0e099812 */ /* 0x008fe400078ec0ff */
[----:B------:R-:W-:Y:S02]  /*6ec0*/  @!P2 LOP3.LUT R15, R15, 0xfffffffe, RZ, 0xc0, !PT ;  /* 0xfffffffe0f0fa812 */ /* 0x000fe400078ec0ff */
[----:B------:R-:W-:Y:S02]  /*6ed0*/  @!P3 LOP3.LUT R17, R17, 0xfffffffe, RZ, 0xc0, !PT ;  /* 0xfffffffe1111b812 */ /* 0x000fe400078ec0ff */
[----:B----4-:R-:W-:Y:S02]  /*6ee0*/  @!P4 LOP3.LUT R11, R20, 0xfffffffe, RZ, 0xc0, !PT ;  /* 0xfffffffe140bc812 */ /* 0x010fe400078ec0ff */
[----:B------:R-:W-:Y:S01]  /*6ef0*/  IADD3 R19, R19, 0x78, RZ ;  /* 0x0000007813137810 */ /* 0x000fe20007ffe0ff */
[----:B0-----:R-:W-:-:S04]  /*6f00*/  @!P0 IMAD.WIDE R2, R7, 0x4, R12 ;  /* 0x0000000407028825 */ /* 0x001fc800078e020c */
[--C-:B-1----:R-:W-:Y:S01]  /*6f10*/  @!P1 IMAD.WIDE R4, R9, 0x4, R12.reuse ;  /* 0x0000000409049825 */ /* 0x102fe200078e020c */
[----:B------:R0:W-:Y:S01]  /*6f20*/  @!P0 ST.E.64 desc[UR38][R2.64], R66 ;  /* 0x0000004202008985 */ /* 0x0001e2000c101b26 */
[----:B------:R-:W-:Y:S02]  /*6f30*/  ISETP.GE.AND P0, PT, R19, UR4, PT ;  /* 0x0000000413007c0c */ /* 0x000fe4000bf06270 */
[--C-:B------:R-:W-:Y:S01]  /*6f40*/  @!P2 IMAD.WIDE R6, R15, 0x4, R12.reuse ;  /* 0x000000040f06a825 */ /* 0x100fe200078e020c */
[----:B------:R0:W-:Y:S03]  /*6f50*/  @!P1 ST.E.64 desc[UR38][R4.64], R70 ;  /* 0x0000004604009985 */ /* 0x0001e6000c101b26 */
[--C-:B------:R-:W-:Y:S01]  /*6f60*/  @!P3 IMAD.WIDE R8, R17, 0x4, R12.reuse ;  /* 0x000000041108b825 */ /* 0x100fe200078e020c */
[----:B------:R0:W-:Y:S03]  /*6f70*/  @!P2 ST.E.64 desc[UR38][R6.64], R74 ;  /* 0x0000004a0600a985 */ /* 0x0001e6000c101b26 */
[----:B------:R-:W-:Y:S01]  /*6f80*/  @!P4 IMAD.WIDE R10, R11, 0x4, R12 ;  /* 0x000000040b0ac825 */ /* 0x000fe200078e020c */
[----:B------:R0:W-:Y:S04]  /*6f90*/  @!P3 ST.E.64 desc[UR38][R8.64], R78 ;  /* 0x0000004e0800b985 */ /* 0x0001e8000c101b26 */
[----:B------:R0:W-:Y:S01]  /*6fa0*/  @!P4 ST.E.64 desc[UR38][R10.64], R82 ;  /* 0x000000520a00c985 */ /* 0x0001e2000c101b26 */
[----:B------:R-:W-:Y:S05]  /*6fb0*/  @P0 BRA `(.L_x_8) ;  /* 0x0000003c00480947 */ /* 0x000fea0003800000 */
[----:B------:R-:W-:-:S04]  /*6fc0*/  LEA.HI R19, R19, R19, RZ, 0x1 ;  /* 0x0000001313137211 */ /* 0x000fc800078f08ff */
[----:B0-----:R-:W-:-:S05]  /*6fd0*/  LOP3.LUT R3, R19, 0xfffffffe, RZ, 0xc0, !PT ;  /* 0xfffffffe13037812 */ /* 0x001fca00078ec0ff */
[----:B------:R-:W-:-:S05]  /*6fe0*/  IMAD.WIDE R2, R3, 0x4, R12 ;  /* 0x0000000403027825 */ /* 0x000fca00078e020c */
[----:B------:R0:W-:Y:S01]  /*6ff0*/  ST.E.64 desc[UR38][R2.64], R86 ;  /* 0x0000005602007985 */ /* 0x0001e2000c101b26 */
[----:B------:R-:W-:Y:S05]  /*7000*/  BRA `(.L_x_8) ;  /* 0x0000003c00347947 */ /* 0x000fea0003800000 */
.L_x_35:
[----:B------:R-:W0:Y:S02]  /*7010*/  S2R R0, SR_TID.X ;  /* 0x0000000000007919 */ /* 0x000e240000002100 */
[----:B0-----:R-:W-:-:S05]  /*7020*/  VIADD R3, R0, 0xffffff80 ;  /* 0xffffff8000037836 */ /* 0x001fca0000000000 */
[----:B------:R-:W-:-:S13]  /*7030*/  ISETP.GT.AND P0, PT, R3, 0x7f, PT ;  /* 0x0000007f0300780c */ /* 0x000fda0003f04270 */
[----:B------:R-:W-:Y:S05]  /*7040*/  @P0 BRA `(.L_x_8) ;  /* 0x0000003c00240947 */ /* 0x000fea0003800000 */
[----:B------:R-:W0:Y:S01]  /*7050*/  S2R R3, SR_CTAID.X ;  /* 0x0000000000037919 */ /* 0x000e220000002500 */
[----:B------:R-:W1:Y:S01]  /*7060*/  LDC R8, c[0x0][0xbe8] ;  /* 0x0002fa00ff087b82 */ /* 0x000e620000000800 */
[----:B------:R-:W-:Y:S01]  /*7070*/  ULDC UR4, c[0x0][0xa88] ;  /* 0x0002a20000047ab9 */ /* 0x000fe20000000800 */
[----:B0-----:R-:W-:Y:S02]  /*7080*/  IMAD R0, R3, 0x80, R0 ;  /* 0x0000008003007824 */ /* 0x001fe400078e0200 */
[----:B-1----:R-:W-:-:S03]  /*7090*/  IMAD R3, R8, UR4, RZ ;  /* 0x0000000408037c24 */ /* 0x002fc6000f8e02ff */
[----:B------:R-:W-:-:S04]  /*70a0*/  IADD3 R0, R0, -0x80, RZ ;  /* 0xffffff8000007810 */ /* 0x000fc80007ffe0ff */
[----:B------:R-:W-:-:S13]  /*70b0*/  ISETP.GE.AND P0, PT, R0, R3, PT ;  /* 0x000000030000720c */ /* 0x000fda0003f06270 */
[----:B------:R-:W-:Y:S05]  /*70c0*/  @P0 BRA `(.L_x_8) ;  /* 0x0000003c00040947 */ /* 0x000fea0003800000 */
[----:B------:R-:W-:Y:S01]  /*70d0*/  ISETP.NE.AND P0, PT, R8, 0x1, PT ;  /* 0x000000010800780c */ /* 0x000fe20003f05270 */
[----:B------:R-:W0:Y:S01]  /*70e0*/  S2UR UR4, SR_CTAID.Z ;  /* 0x00000000000479c3 */ /* 0x000e220000002700 */
[--C-:B------:R-:W-:Y:S01]  /*70f0*/  SHF.R.S32.HI R3, RZ, 0x1f, R2.reuse ;  /* 0x0000001fff037819 */ /* 0x100fe20000011402 */
[----:B------:R-:W-:Y:S01]  /*7100*/  ULDC.64 UR6, c[0x0][0xbd0] ;  /* 0x0002f40000067ab9 */ /* 0x000fe20000000a00 */
[----:B------:R-:W-:Y:S02]  /*7110*/  IMAD.MOV R7, RZ, RZ, -R2 ;  /* 0x000000ffff077224 */ /* 0x000fe400078e0a02 */
[----:B------:R-:W-:-:S03]  /*7120*/  IMAD.WIDE.U32 R4, R2, UR6, RZ ;  /* 0x0000000602047c25 */ /* 0x000fc6000f8e00ff */
[----:B------:R-:W1:Y:S01]  /*7130*/  LDC.64 R12, c[0x0][0xbd8] ;  /* 0x0002f600ff0c7b82 */ /* 0x000e620000000a00 */
[----:B------:R-:W-:-:S04]  /*7140*/  IMAD R3, R3, UR6, RZ ;  /* 0x0000000603037c24 */ /* 0x000fc8000f8e02ff */
[----:B------:R-:W-:Y:S02]  /*7150*/  IMAD R3, R2, UR7, R3 ;  /* 0x0000000702037c24 */ /* 0x000fe4000f8e0203 */
[----:B------:R-:W-:Y:S01]  /*7160*/  IMAD.MOV.U32 R2, RZ, RZ, R4 ;  /* 0x000000ffff027224 */ /* 0x000fe200078e0004 */
[----:B------:R-:W2:Y:S01]  /*7170*/  @P0 LDC R9, c[0x0][0xbec] ;  /* 0x0002fb00ff090b82 */ /* 0x000ea20000000800 */
[----:B------:R-:W-:Y:S01]  /*7180*/  IMAD.IADD R3, R5, 0x1, R3 ;  /* 0x0000000105037824 */ /* 0x000fe200078e0203 */
[----:B------:R-:W-:-:S06]  /*7190*/  MOV R5, R0 ;  /* 0x0000000000057202 */ /* 0x000fcc0000000f00 */
[----:B------:R-:W3:Y:S01]  /*71a0*/  S2UR UR8, SR_CTAID.Y ;  /* 0x00000000000879c3 */ /* 0x000ee20000002600 */
[----:B0-----:R-:W-:-:S07]  /*71b0*/  USHF.R.S32.HI UR5, URZ, 0x1f, UR4 ;  /* 0x0000001f3f057899 */ /* 0x001fce0008011404 */
[----:B------:R-:W3:Y:S01]  /*71c0*/  LDC R10, c[0x0][0xc50] ;  /* 0x00031400ff0a7b82 */ /* 0x000ee20000000800 */
[C---:B-1----:R-:W-:Y:S02]  /*71d0*/  IMAD R14, R12.reuse, UR5, RZ ;  /* 0x000000050c0e7c24 */ /* 0x042fe4000f8e02ff */
[----:B------:R-:W-:-:S04]  /*71e0*/  IMAD.WIDE.U32 R2, R12, UR4, R2 ;  /* 0x000000040c027c25 */ /* 0x000fc8000f8e0002 */
[----:B------:R-:W-:Y:S01]  /*71f0*/  IMAD R13, R13, UR4, R14 ;  /* 0x000000040d0d7c24 */ /* 0x000fe2000f8e020e */
[----:B------:R-:W0:Y:S01]  /*7200*/  @P0 LDC R11, c[0x0][0xbf0] ;  /* 0x0002fc00ff0b0b82 */ /* 0x000e220000000800 */
[----:B--2---:R-:W-:Y:S01]  /*7210*/  @P0 IMAD.HI.U32 R6, R0, R9, RZ ;  /* 0x0000000900060227 */ /* 0x004fe200078e00ff */
[----:B------:R-:W-:Y:S02]  /*7220*/  ULDC.64 UR4, c[0x0][0xbe0] ;  /* 0x0002f80000047ab9 */ /* 0x000fe40000000a00 */
[----:B------:R-:W-:Y:S01]  /*7230*/  IADD3 R3, R13, R3, RZ ;  /* 0x000000030d037210 */ /* 0x000fe20007ffe0ff */
[----:B---3--:R-:W-:-:S04]  /*7240*/  IMAD R9, R10, R7, UR8 ;  /* 0x000000080a097e24 */ /* 0x008fc8000f8e0207 */
[----:B------:R-:W-:Y:S01]  /*7250*/  IMAD.WIDE.U32 R2, R9, UR4, R2 ;  /* 0x0000000409027c25 */ /* 0x000fe2000f8e0002 */
[----:B------:R-:W-:Y:S02]  /*7260*/  SHF.R.S32.HI R4, RZ, 0x1f, R9 ;  /* 0x0000001fff047819 */ /* 0x000fe40000011409 */
[----:B0-----:R-:W-:-:S03]  /*7270*/  @P0 SHF.R.U32.HI R5, RZ, R11, R6 ;  /* 0x0000000bff050219 */ /* 0x001fc60000011606 */
[----:B------:R-:W-:Y:S01]  /*7280*/  IMAD R4, R4, UR4, RZ ;  /* 0x0000000404047c24 */ /* 0x000fe2000f8e02ff */
[----:B------:R-:W-:Y:S01]  /*7290*/  IADD3 R2, P0, R5, R2, RZ ;  /* 0x0000000205027210 */ /* 0x000fe20007f1e0ff */
[--C-:B------:R-:W-:Y:S02]  /*72a0*/  IMAD.MOV R7, RZ, RZ, -R5.reuse ;  /* 0x000000ffff077224 */ /* 0x100fe400078e0a05 */
[----:B------:R-:W-:Y:S01]  /*72b0*/  IMAD R4, R9, UR5, R4 ;  /* 0x0000000509047c24 */ /* 0x000fe2000f8e0204 */
[----:B------:R-:W-:Y:S01]  /*72c0*/  SHF.R.S32.HI R9, RZ, 0x1f, R5 ;  /* 0x0000001fff097819 */ /* 0x000fe20000011405 */
[----:B------:R-:W-:Y:S01]  /*72d0*/  IMAD R7, R8, R7, R0 ;  /* 0x0000000708077224 */ /* 0x000fe200078e0200 */
[----:B------:R-:W-:Y:S02]  /*72e0*/  ULDC.64 UR4, c[0x0][0xbc8] ;  /* 0x0002f20000047ab9 */ /* 0x000fe40000000a00 */
[----:B------:R-:W-:Y:S02]  /*72f0*/  IADD3.X R3, R9, R3, R4, P0, !PT ;  /* 0x0000000309037210 */ /* 0x000fe400007fe404 */
[----:B------:R-:W-:Y:S01]  /*7300*/  SHF.R.S32.HI R0, RZ, 0x1f, R7 ;  /* 0x0000001fff007819 */ /* 0x000fe20000011407 */
[----:B------:R-:W-:-:S04]  /*7310*/  IMAD.WIDE.U32 R2, R7, UR4, R2 ;  /* 0x0000000407027c25 */ /* 0x000fc8000f8e0002 */
[----:B------:R-:W-:-:S04]  /*7320*/  IMAD R0, R0, UR4, RZ ;  /* 0x0000000400007c24 */ /* 0x000fc8000f8e02ff */
[----:B------:R-:W-:Y:S01]  /*7330*/  IMAD R5, R7, UR5, R0 ;  /* 0x0000000507057c24 */ /* 0x000fe2000f8e0200 */
[----:B------:R-:W-:Y:S02]  /*7340*/  ULDC.64 UR4, c[0x0][0xba8] ;  /* 0x0002ea0000047ab9 */ /* 0x000fe40000000a00 */
[----:B------:R-:W-:Y:S01]  /*7350*/  LEA R4, P0, R2, UR4, 0x2 ;  /* 0x0000000402047c11 */ /* 0x000fe2000f8010ff */
[----:B------:R-:W-:-:S05]  /*7360*/  IMAD.IADD R3, R3, 0x1, R5 ;  /* 0x0000000103037824 */ /* 0x000fca00078e0205 */
[----:B------:R-:W-:Y:S01]  /*7370*/  LEA.HI.X R5, R2, UR5, R3, 0x2, P0 ;  /* 0x0000000502057c11 */ /* 0x000fe200080f1403 */
[----:B------:R-:W-:-:S05]  /*7380*/  IMAD.MOV.U32 R3, RZ, RZ, -0x800000 ;  /* 0xff800000ff037424 */ /* 0x000fca00078e00ff */
[----:B------:R0:W-:Y:S01]  /*7390*/  STG.E desc[UR38][R4.64], R3 ;  /* 0x0000000304007986 */ /* 0x0001e2000c101926 */
[----:B------:R-:W-:Y:S05]  /*73a0*/  BRA `(.L_x_8) ;  /* 0x00000038004c7947 */ /* 0x000fea0003800000 */
.L_x_6:
[----:B------:R-:W-:-:S08]  /*73b0*/  NOP ;  /* 0x0000000000007918 */ /* 0x000fd00000000000 */
[----:B------:R-:W0:-:S00]  /*73c0*/  USETMAXREG.DEALLOC.CTAPOOL 0x28 ;  /* 0x00000028000079c8 */ /* 0x000e0000080e0500 */
[----:B0-----:R-:W-:Y:S01]  /*73d0*/  LOP3.LUT R17, R0, 0x3, RZ, 0xc0, !PT ;  /* 0x0000000300117812 */ /* 0x001fe200078ec0ff */
[----:B------:R-:W0:Y:S05]  /*73e0*/  S2R R27, SR_CTAID.Z ;  /* 0x00000000001b7919 */ /* 0x000e2a0000002700 */
[----:B------:R-:W1:Y:S01]  /*73f0*/  S2UR UR6, SR_CTAID.Y ;  /* 0x00000000000679c3 */ /* 0x000e620000002600 */
[----:B------:R-:W2:Y:S02]  /*7400*/  SHFL.IDX PT, R0, R17, RZ, 0x1f ;  /* 0x00001fff11007589 */ /* 0x000ea400000e0000 */
[----:B--2---:R-:W-:-:S13]  /*7410*/  ISETP.NE.AND P0, PT, R0, RZ, PT ;  /* 0x000000ff0000720c */ /* 0x004fda0003f05270 */
[----:B01----:R-:W-:Y:S05]  /*7420*/  @!P0 BRA `(.L_x_38) ;  /* 0x0000000000288947 */ /* 0x003fea0003800000 */
[----:B------:R-:W-:Y:S01]  /*7430*/  ULDC UR7, c[0x0][0xc50] ;  /* 0x0003140000077ab9 */ /* 0x000fe20000000800 */
[----:B------:R-:W-:Y:S01]  /*7440*/  UMOV UR42, UR6 ;  /* 0x00000006002a7c82 */ /* 0x000fe20008000000 */
[----:B------:R-:W-:-:S06]  /*7450*/  UISETP.NE.AND UP0, UPT, UR7, 0x1, UPT ;  /* 0x000000010700788c */ /* 0x000fcc000bf05270 */
[----:B------:R-:W-:-:S13]  /*7460*/  PLOP3.LUT P0, PT, PT, PT, UP0, 0x80, 0x0 ;  /* 0x000000000000781c */ /* 0x000fda0003f0f008 */
[----:B------:R-:W-:Y:S05]  /*7470*/  @!P0 BRA `(.L_x_39) ;  /* 0x0000000000308947 */ /* 0x000fea0003800000 */
[----:B------:R-:W-:Y:S01]  /*7480*/  ULDC UR4, c[0x0][0xc54] ;  /* 0x0003150000047ab9 */ /* 0x000fe20000000800 */
[----:B------:R-:W-:Y:S01]  /*7490*/  ULDC UR42, c[0x0][0xc58] ;  /* 0x00031600002a7ab9 */ /* 0x000fe20000000800 */
[----:B------:R-:W-:-:S04]  /*74a0*/  UIMAD.WIDE.U32 UR4, UR6, UR4, URZ ;  /* 0x00000004060472a5 */ /* 0x000fc8000f8e003f */
[----:B------:R-:W-:Y:S01]  /*74b0*/  USHF.R.U32.HI UR42, URZ, UR42, UR5 ;  /* 0x0000002a3f2a7299 */ /* 0x000fe20008011605 */
[----:B------:R-:W-:Y:S11]  /*74c0*/  BRA `(.L_x_39) ;  /* 0x00000000001c7947 */ /* 0x000ff60003800000 */
.L_x_38:
[----:B------:R-:W-:Y:S01]  /*74d0*/  ULDC UR7, c[0x0][0xc50] ;  /* 0x0003140000077ab9 */ /* 0x000fe20000000800 */
[----:B------:R-:W-:Y:S01]  /*74e0*/  UMOV UR42, UR6 ;  /* 0x00000006002a7c82 */ /* 0x000fe20008000000 */
[----:B------:R-:W-:-:S11]  /*74f0*/  UISETP.NE.AND UP0, UPT, UR7, 0x1, UPT ;  /* 0x000000010700788c */ /* 0x000fd6000bf05270 */
[----:B------:R-:W-:Y:S01]  /*7500*/  @UP0 ULDC UR4, c[0x0][0xc54] ;  /* 0x0003150000040ab9 */ /* 0x000fe20000000800 */
[----:B------:R-:W-:Y:S01]  /*7510*/  @UP0 ULDC UR8, c[0x0][0xc58] ;  /* 0x0003160000080ab9 */ /* 0x000fe20000000800 */
[----:B------:R-:W-:-:S04]  /*7520*/  UIMAD.WIDE.U32 UR4, UR6, UR4, URZ ;  /* 0x00000004060472a5 */ /* 0x000fc8000f8e003f */
[----:B------:R-:W-:-:S12]  /*7530*/  @UP0 USHF.R.U32.HI UR42, URZ, UR8, UR5 ;  /* 0x000000083f2a0299 */ /* 0x000fd80008011605 */
.L_x_39:
[----:B------:R-:W-:Y:S01]  /*7540*/  ISETP.GE.AND P0, PT, R27, RZ, PT ;  /* 0x000000ff1b00720c */ /* 0x000fe20003f06270 */
[----:B------:R-:W-:Y:S01]  /*7550*/  UIADD3 UR4, -UR42, URZ, URZ ;  /* 0x0000003f2a047290 */ /* 0x000fe2000fffe13f */
[----:B------:R-:W-:Y:S01]  /*7560*/  MOV R0, 0x1 ;  /* 0x0000000100007802 */ /* 0x000fe20000000f00 */
[----:B------:R-:W-:Y:S02]  /*7570*/  IMAD.MOV.U32 R2, RZ, RZ, RZ ;  /* 0x000000ffff027224 */ /* 0x000fe400078e00ff */
[----:B------:R-:W-:Y:S01]  /*7580*/  UIMAD UR6, UR7, UR4, UR6 ;  /* 0x00000004070672a4 */ /* 0x000fe2000f8e0206 */
[----:B------:R-:W-:-:S07]  /*7590*/  IMAD.MOV.U32 R8, RZ, RZ, 0x1 ;  /* 0x00000001ff087424 */ /* 0x000fce00078e00ff */
[----:B------:R-:W-:Y:S05]  /*75a0*/  @!P0 BRA `(.L_x_40) ;  /* 0x00000034000c8947 */ /* 0x000fea0003800000 */
[----:B------:R-:W0:Y:S01]  /*75b0*/  LDC.64 R2, c[0x0][0xa28] ;  /* 0x00028a00ff027b82 */ /* 0x000e220000000a00 */
[----:B------:R-:W-:Y:S01]  /*75c0*/  ULDC.64 UR4, c[0x0][0x418] ;  /* 0x0001060000047ab9 */ /* 0x000fe20000000a00 */
[----:B------:R-:W-:Y:S01]  /*75d0*/  ULDC UR43, c[0x0][0x2f0] ;  /* 0x0000bc00002b7ab9 */ /* 0x000fe20000000800 */
[----:B------:R-:W-:Y:S02]  /*75e0*/  MOV R18, RZ ;  /* 0x000000ff00127202 */ /* 0x000fe40000000f00 */
[----:B0-----:R-:W-:-:S04]  /*75f0*/  ISETP.NE.U32.AND P0, PT, R2, RZ, PT ;  /* 0x000000ff0200720c */ /* 0x001fc80003f05070 */
[----:B------:R-:W-:Y:S01]  /*7600*/  ISETP.NE.AND.EX P0, PT, R3, RZ, PT, P0 ;  /* 0x000000ff0300720c */ /* 0x000fe20003f05300 */
[----:B------:R-:W-:-:S03]  /*7610*/  UISETP.NE.U32.AND UP0, UPT, UR4, URZ, UPT ;  /* 0x0000003f0400728c */ /* 0x000fc6000bf05070 */
[----:B------:R-:W-:-:S09]  /*7620*/  ULDC UR4, c[0x0][0x424] ;  /* 0x0001090000047ab9 */ /* 0x000fd20000000800 */
[----:B------:R-:W0:Y:S01]  /*7630*/  @P0 LDC.64 R2, c[0x0][0xa28] ;  /* 0x00028a00ff020b82 */ /* 0x000e220000000a00 */
[----:B------:R-:W-:-:S04]  /*7640*/  UISETP.NE.AND.EX UP0, UPT, UR5, URZ, UPT, UP0 ;  /* 0x0000003f0500728c */ /* 0x000fc8000bf05300 */
[----:B------:R-:W-:-:S04]  /*7650*/  USEL UR4, UR4, 0x1, UP0 ;  /* 0x0000000104047887 */ /* 0x000fc80008000000 */
[----:B------:R-:W-:Y:S01]  /*7660*/  UIMAD UR43, UR4, UR43, URZ ;  /* 0x0000002b042b72a4 */ /* 0x000fe2000f8e023f */
[----:B------:R-:W1:Y:S03]  /*7670*/  S2R R24, SR_CTAID.X ;  /* 0x0000000000187919 */ /* 0x000e660000002500 */
[----:B------:R-:W-:Y:S02]  /*7680*/  UISETP.GE.AND UP0, UPT, UR43, 0x1, UPT ;  /* 0x000000012b00788c */ /* 0x000fe4000bf06270 */
[----:B------:R-:W-:Y:S01]  /*7690*/  UIADD3 UR4, UR43, 0x5f, URZ ;  /* 0x0000005f2b047890 */ /* 0x000fe2000fffe03f */
[----:B0-----:R-:W-:-:S05]  /*76a0*/  @P0 IMAD.WIDE R2, R27, 0x4, R2 ;  /* 0x000000041b020825 */ /* 0x001fca00078e0202 */
[----:B------:R0:W5:Y:S01]  /*76b0*/  @P0 LDG.E R18, desc[UR38][R2.64] ;  /* 0x0000002602120981 */ /* 0x000162000c1e1900 */
[----:B------:R-:W-:Y:S01]  /*76c0*/  PLOP3.LUT P0, PT, PT, PT, UP0, 0x80, 0x0 ;  /* 0x000000000000781c */ /* 0x000fe20003f0f008 */
[----:B------:R-:W-:Y:S02]  /*76d0*/  UIMAD.WIDE UR4, UR4, 0x2aaaaaab, URZ ;  /* 0x2aaaaaab040478a5 */ /* 0x000fe4000f8e023f */
[----:B------:R-:W-:Y:S02]  /*76e0*/  ULOP3.LUT UR47, UR6, 0xffff, URZ, 0xc0, !UPT ;  /* 0x0000ffff062f7892 */ /* 0x000fe4000f8ec03f */
[----:B------:R-:W-:Y:S01]  /*76f0*/  USHF.R.U32.HI UR44, URZ, 0x1f, UR5 ;  /* 0x0000001f3f2c7899 */ /* 0x000fe20008011605 */
[----:B------:R-:W-:-:S03]  /*7700*/  UMOV UR37, URZ ;  /* 0x0000003f00257c82 */ /* 0x000fc60008000000 */
[----:B------:R-:W-:-:S04]  /*7710*/  ULEA.HI.SX32 UR44, UR5, UR44, 0x1c ;  /* 0x0000002c052c7291 */ /* 0x000fc8000f8fe23f */
[----:B01----:R-:W-:Y:S08]  /*7720*/  @!P0 BRA `(.L_x_41) ;  /* 0x0000000000848947 */ /* 0x003ff00003800000 */
[----:B------:R-:W-:Y:S01]  /*7730*/  USHF.R.U32.HI UR6, URZ, 0x10, UR6 ;  /* 0x000000103f067899 */ /* 0x000fe20008011606 */
[----:B------:R-:W-:-:S03]  /*7740*/  UMOV UR4, URZ ;  /* 0x0000003f00047c82 */ /* 0x000fc60008000000 */
[----:B------:R-:W-:-:S11]  /*7750*/  UISETP.NE.AND UP0, UPT, UR6, URZ, UPT ;  /* 0x0000003f0600728c */ /* 0x000fd6000bf05270 */
[----:B------:R-:W-:Y:S02]  /*7760*/  @!UP0 ULDC UR6, c[0x0][0x9f0] ;  /* 0x00027c0000068ab9 */ /* 0x000fe40000000800 */
[----:B------:R-:W-:Y:S01]  /*7770*/  IABS R2, UR6 ;  /* 0x0000000600027c13 */ /* 0x000fe20008000000 */
[----:B------:R-:W-:Y:S02]  /*7780*/  UIADD3 UR7, UR44, -0x1, UR6 ;  /* 0xffffffff2c077890 */ /* 0x000fe4000fffe006 */
[----:B------:R-:W-:Y:S02]  /*7790*/  IABS R5, UR6 ;  /* 0x0000000600057c13 */ /* 0x000fe40008000000 */
[----:B------:R-:W-:Y:S02]  /*77a0*/  R2UR UR10, R2 ;  /* 0x00000000020a72ca */ /* 0x000fe400000e0000 */
[----:B------:R-:W-:Y:S01]  /*77b0*/  IABS R4, UR7 ;  /* 0x0000000700047c13 */ /* 0x000fe20008000000 */
[----:B------:R-:W-:-:S03]  /*77c0*/  ULOP3.LUT UR7, UR7, UR6, URZ, 0x3c, !UPT ;  /* 0x0000000607077292 */ /* 0x000fc6000f8e3c3f */
[----:B------:R-:W-:-:S07]  /*77d0*/  R2UR UR9, R4 ;  /* 0x00000000040972ca */ /* 0x000fce00000e0000 */
[----:B------:R-:W0:Y:S08]  /*77e0*/  I2F.RP R2, UR10 ;  /* 0x0000000a00027d06 */ /* 0x000e300008209400 */
[----:B0-----:R-:W0:Y:S02]  /*77f0*/  MUFU.RCP R2, R2 ;  /* 0x0000000200027308 */ /* 0x001e240000001000 */
[----:B0-----:R-:W-:-:S02]  /*7800*/  VIADD R3, R2, 0xffffffe ;  /* 0x0ffffffe02037836 */ /* 0x001fc40000000000 */
[----:B------:R-:W-:-:S04]  /*7810*/  IMAD.MOV R2, RZ, RZ, -R5 ;  /* 0x000000ffff027224 */ /* 0x000fc800078e0a05 */
[----:B------:R-:W0:Y:S02]  /*7820*/  F2I.FTZ.U32.TRUNC.NTZ R3, R3 ;  /* 0x0000000300037305 */ /* 0x000e24000021f000 */
[----:B0-----:R-:W-:-:S13]  /*7830*/  R2UR UR5, R3 ;  /* 0x00000000030572ca */ /* 0x001fda00000e0000 */
[----:B------:R-:W-:-:S04]  /*7840*/  UIADD3 UR8, URZ, -UR5, URZ ;  /* 0x800000053f087290 */ /* 0x000fc8000fffe03f */
[----:B------:R-:W-:-:S04]  /*7850*/  UIMAD UR8, UR8, UR10, URZ ;  /* 0x0000000a080872a4 */ /* 0x000fc8000f8e023f */
[----:B------:R-:W-:-:S03]  /*7860*/  UIMAD.WIDE.U32 UR4, UR5, UR8, UR4 ;  /* 0x00000008050472a5 */ /* 0x000fc6000f8e0004 */
[----:B------:R-:W-:Y:S01]  /*7870*/  R2UR UR8, R2 ;  /* 0x00000000020872ca */ /* 0x000fe200000e0000 */
[----:B------:R-:W-:-:S12]  /*7880*/  UIMAD.WIDE.U32 UR4, UR5, UR9, URZ ;  /* 0x00000009050472a5 */ /* 0x000fd8000f8e003f */
[----:B------:R-:W-:-:S04]  /*7890*/  UIMAD UR4, UR5, UR8, UR9 ;  /* 0x00000008050472a4 */ /* 0x000fc8000f8e0209 */
[----:B------:R-:W-:-:S11]  /*78a0*/  UISETP.GT.U32.AND UP0, UPT, UR10, UR4, UPT ;  /* 0x000000040a00728c */ /* 0x000fd6000bf04070 */
[----:B------:R-:W-:Y:S02]  /*78b0*/  @!UP0 UIADD3 UR4, UR4, -UR10, URZ ;  /* 0x8000000a04048290 */ /* 0x000fe4000fffe03f */
[----:B------:R-:W-:Y:S02]  /*78c0*/  @!UP0 UIADD3 UR5, UR5, 0x1, URZ ;  /* 0x0000000105058890 */ /* 0x000fe4000fffe03f */
[----:B------:R-:W-:Y:S02]  /*78d0*/  UISETP.GE.U32.AND UP1, UPT, UR4, UR10, UPT ;  /* 0x0000000a0400728c */ /* 0x000fe4000bf26070 */
[----:B------:R-:W-:-:S09]  /*78e0*/  UISETP.GE.AND UP0, UPT, UR7, URZ, UPT ;  /* 0x0000003f0700728c */ /* 0x000fd2000bf06270 */
[----:B------:R-:W-:Y:S02]  /*78f0*/  @UP1 UIADD3 UR5, UR5, 0x1, URZ ;  /* 0x0000000105051890 */ /* 0x000fe4000fffe03f */
[----:B------:R-:W-:Y:S02]  /*7900*/  UISETP.NE.AND UP1, UPT, UR6, URZ, UPT ;  /* 0x0000003f0600728c */ /* 0x000fe4000bf25270 */
[----:B------:R-:W-:-:S09]  /*7910*/  @!UP0 UIADD3 UR5, -UR5, URZ, URZ ;  /* 0x0000003f05058290 */ /* 0x000fd2000fffe13f */
[----:B------:R-:W-:-:S07]  /*7920*/  @!UP1 ULOP3.LUT UR5, URZ, UR6, URZ, 0x33, !UPT ;  /* 0x000000063f059292 */ /* 0x000fce000f8e333f */
[----:B------:R-:W-:-:S05]  /*7930*/  UMOV UR37, UR5 ;  /* 0x0000000500257c82 */ /* 0x000fca0008000000 */
.L_x_41:
[----:B------:R-:W-:Y:S02]  /*7940*/  UIMAD UR48, UR47, UR37, URZ ;  /* 0x000000252f3072a4 */ /* 0x000fe4000f8e023f */
[----:B------:R-:W-:Y:S02]  /*7950*/  MOV R3, UR37 ;  /* 0x0000002500037c02 */ /* 0x000fe40008000f00 */
[----:B------:R-:W-:Y:S02]  /*7960*/  MOV R8, 0x1 ;  /* 0x0000000100087802 */ /* 0x000fe40000000f00 */
[----:B------:R-:W-:-:S05]  /*7970*/  IMAD.U32 R2, RZ, RZ, UR48 ;  /* 0x00000030ff027e24 */ /* 0x000fca000f8e00ff */
[----:B------:R-:W-:-:S04]  /*7980*/  VIADDMNMX R2, R2, R3, UR44, PT ;  /* 0x0000002c02027e46 */ /* 0x000fc8000b800103 */
[----:B------:R-:W-:Y:S01]  /*7990*/  R2UR UR49, R2 ;  /* 0x00000000023172ca */ /* 0x000fe200000e0000 */
[----:B------:R-:W-:-:S12]  /*79a0*/  IMAD.MOV.U32 R2, RZ, RZ, RZ ;  /* 0x000000ffff027224 */ /* 0x000fd800078e00ff */
[----:B------:R-:W-:-:S06]  /*79b0*/  UISETP.GT.AND UP0, UPT, UR49, UR48, UPT ;  /* 0x000000303100728c */ /* 0x000fcc000bf04270 */
[----:B------:R-:W-:-:S13]  /*79c0*/  PLOP3.LUT P0, PT, PT, PT, UP0, 0x80, 0x0 ;  /* 0x000000000000781c */ /* 0x000fda0003f0f008 */
[----:B------:R-:W-:Y:S05]  /*79d0*/  @!P0 BRA `(.L_x_40) ;  /* 0x0000003000008947 */ /* 0x000fea0003800000 */
[----:B------:R-:W0:Y:S01]  /*79e0*/  S2UR UR4, SR_CgaCtaId ;  /* 0x00000000000479c3 */ /* 0x000e220000008800 */
[----:B------:R-:W-:Y:S02]  /*79f0*/  UMOV UR45, 0x400 ;  /* 0x00000400002d7882 */ /* 0x000fe40000000000 */
[----:B0-----:R-:W-:-:S04]  /*7a00*/  ULEA UR45, UR4, UR45, 0x18 ;  /* 0x0000002d042d7291 */ /* 0x001fc8000f8ec03f */
[----:B------:R-:W-:-:S04]  /*7a10*/  UIADD3 UR4, UR45, 0x18400, URZ ;  /* 0x000184002d047890 */ /* 0x000fc8000fffe03f */
[----:B------:R-:W-:-:S06]  /*7a20*/  ULOP3.LUT UP0, URZ, UR4, 0x3ff, URZ, 0xc0, !UPT ;  /* 0x000003ff043f7892 */ /* 0x000fcc000f80c03f */
[----:B------:R-:W-:-:S13]  /*7a30*/  PLOP3.LUT P0, PT, PT, PT, UP0, 0x80, 0x0 ;  /* 0x000000000000781c */ /* 0x000fda0003f0f008 */
[----:B------:R-:W-:Y:S05]  /*7a40*/  @!P0 BRA `(.L_x_42) ;  /* 0x0000000000408947 */ /* 0x000fea0003800000 */
[----:B------:R-:W-:Y:S01]  /*7a50*/  MOV R2, 0x0 ;  /* 0x0000000000027802 */ /* 0x000fe20000000f00 */
[----:B------:R-:W-:Y:S01]  /*7a60*/  ULDC.64 UR4, c[0x4][0xf0] ;  /* 0x01003c0000047ab9 */ /* 0x000fe20000000a00 */
[----:B------:R-:W-:Y:S01]  /*7a70*/  ULDC.64 UR6, c[0x4][0xf8] ;  /* 0x01003e0000067ab9 */ /* 0x000fe20000000a00 */
[----:B------:R-:W-:Y:S01]  /*7a80*/  IMAD.U32 R4, RZ, RZ, UR4 ;  /* 0x00000004ff047e24 */ /* 0x000fe2000f8e00ff */
[----:B------:R-:W-:Y:S01]  /*7a90*/  MOV R6, UR6 ;  /* 0x0000000600067c02 */ /* 0x000fe20008000f00 */
[----:B------:R-:W-:Y:S01]  /*7aa0*/  IMAD.U32 R5, RZ, RZ, UR5 ;  /* 0x00000005ff057e24 */ /* 0x000fe2000f8e00ff */
[----:B------:R-:W0:Y:S01]  /*7ab0*/  LDC.64 R2, c[0x4][R2] ;  /* 0x0100000002027b82 */ /* 0x000e220000000a00 */
[----:B------:R-:W-:Y:S01]  /*7ac0*/  ULDC.64 UR4, c[0x4][0x70] ;  /* 0x01001c0000047ab9 */ /* 0x000fe20000000a00 */
[----:B------:R-:W-:Y:S01]  /*7ad0*/  IMAD.U32 R7, RZ, RZ, UR7 ;  /* 0x00000007ff077e24 */ /* 0x000fe2000f8e00ff */
[----:B------:R-:W-:Y:S01]  /*7ae0*/  MOV R11, UR5 ;  /* 0x00000005000b7c02 */ /* 0x000fe20008000f00 */
[----:B------:R-:W-:Y:S01]  /*7af0*/  IMAD.U32 R10, RZ, RZ, UR4 ;  /* 0x00000004ff0a7e24 */ /* 0x000fe2000f8e00ff */
[----:B------:R-:W-:Y:S01]  /*7b00*/  MOV R13, RZ ;  /* 0x000000ff000d7202 */ /* 0x000fe20000000f00 */
[----:B------:R-:W-:-:S02]  /*7b10*/  IMAD.MOV.U32 R8, RZ, RZ, 0x70 ;  /* 0x00000070ff087424 */ /* 0x000fc400078e00ff */
[----:B------:R-:W-:-:S07]  /*7b20*/  IMAD.MOV.U32 R12, RZ, RZ, 0x1 ;  /* 0x00000001ff0c7424 */ /* 0x000fce00078e00ff */
[----:B------:R-:W-:-:S07]  /*7b30*/  LEPC R20, `(.L_x_42) ;  /* 0x000000001014794e */ /* 0x000fce0000000000 */
[----:B0----5:R-:W-:Y:S05]  /*7b40*/  CALL.ABS.NOINC R2 ;  /* 0x0000000002007343 */ /* 0x021fea0003c00000 */
.L_x_42:
        /* <DEDUP_REMOVED lines=8> */
[----:B------:R0:W1:Y:S01]  /*7bd0*/  LDC.64 R2, c[0x4][R16] ;  /* 0x0100000010027b82 */ /* 0x0000620000000a00 */
[----:B------:R-:W-:Y:S01]  /*7be0*/  IMAD.U32 R5, RZ, RZ, UR5 ;  /* 0x00000005ff057e24 */ /* 0x000fe2000f8e00ff */
[----:B------:R-:W-:Y:S01]  /*7bf0*/  ULDC.64 UR4, c[0x4][0x78] ;  /* 0x01001e0000047ab9 */ /* 0x000fe20000000a00 */
[----:B------:R-:W-:Y:S01]  /*7c00*/  MOV R6, UR6 ;  /* 0x0000000600067c02 */ /* 0x000fe20008000f00 */
[----:B------:R-:W-:Y:S01]  /*7c10*/  IMAD.U32 R7, RZ, RZ, UR7 ;  /* 0x00000007ff077e24 */ /* 0x000fe2000f8e00ff */
[----:B------:R-:W-:Y:S01]  /*7c20*/  MOV R11, UR5 ;  /* 0x00000005000b7c02 */ /* 0x000fe20008000f00 */
[----:B------:R-:W-:Y:S01]  /*7c30*/  IMAD.U32 R10, RZ, RZ, UR4 ;  /* 0x00000004ff0a7e24 */ /* 0x000fe2000f8e00ff */
[----:B------:R-:W-:Y:S01]  /*7c40*/  MOV R13, RZ ;  /* 0x000000ff000d7202 */ /* 0x000fe20000000f00 */
[----:B------:R-:W-:-:S02]  /*7c50*/  IMAD.MOV.U32 R8, RZ, RZ, 0x70 ;  /* 0x00000070ff087424 */ /* 0x000fc400078e00ff */
[----:B0-----:R-:W-:-:S07]  /*7c60*/  IMAD.MOV.U32 R12, RZ, RZ, 0x1 ;  /* 0x00000001ff0c7424 */ /* 0x001fce00078e00ff */
[----:B------:R-:W-:-:S07]  /*7c70*/  LEPC R20, `(.L_x_44) ;  /* 0x000000001014794e */ /* 0x000fce0000000000 */
[----:B-1---5:R-:W-:Y:S05]  /*7c80*/  CALL.ABS.NOINC R2 ;  /* 0x0000000002007343 */ /* 0x022fea0003c00000 */
.L_x_44:
[----:B------:R0:W1:Y:S01]  /*7c90*/  LDC.64 R2, c[0x4][R16] ;  /* 0x0100000010027b82 */ /* 0x0000620000000a00 */
[----:B------:R-:W-:Y:S01]  /*7ca0*/  ULDC.64 UR4, c[0x4][0xf0] ;  /* 0x01003c0000047ab9 */ /* 0x000fe20000000a00 */
[----:B------:R-:W-:Y:S01]  /*7cb0*/  ULDC.64 UR6, c[0x4][0xf8] ;  /* 0x01003e0000067ab9 */ /* 0x000fe20000000a00 */
[----:B------:R-:W-:Y:S01]  /*7cc0*/  IMAD.U32 R4, RZ, RZ, UR4 ;  /* 0x00000004ff047e24 */ /* 0x000fe2000f8e00ff */
[----:B------:R-:W-:Y:S01]  /*7cd0*/  MOV R6, UR6 ;  /* 0x0000000600067c02 */ /* 0x000fe20008000f00 */
[----:B------:R-:W-:Y:S01]  /*7ce0*/  IMAD.U32 R5, RZ, RZ, UR5 ;  /* 0x00000005ff057e24 */ /* 0x000fe2000f8e00ff */
[----:B------:R-:W-:Y:S01]  /*7cf0*/  ULDC.64 UR4, c[0x4][0x80] ;  /* 0x0100200000047ab9 */ /* 0x000fe20000000a00 */
[----:B------:R-:W-:Y:S01]  /*7d00*/  IMAD.U32 R7, RZ, RZ, UR7 ;  /* 0x00000007ff077e24 */ /* 0x000fe2000f8e00ff */
[----:B------:R-:W-:Y:S01]  /*7d10*/  MOV R11, UR5 ;  /* 0x00000005000b7c02 */ /* 0x000fe20008000f00 */
[----:B------:R-:W-:Y:S01]  /*7d20*/  IMAD.U32 R10, RZ, RZ, UR4 ;  /* 0x00000004ff0a7e24 */ /* 0x000fe2000f8e00ff */
[----:B------:R-:W-:Y:S01]  /*7d30*/  MOV R13, RZ ;  /* 0x000000ff000d7202 */ /* 0x000fe20000000f00 */
[----:B------:R-:W-:-:S02]  /*7d40*/  IMAD.MOV.U32 R8, RZ, RZ, 0x70 ;  /* 0x00000070ff087424 */ /* 0x000fc400078e00ff */
[----:B0-----:R-:W-:-:S07]  /*7d50*/  IMAD.MOV.U32 R12, RZ, RZ, 0x1 ;  /* 0x00000001ff0c7424 */ /* 0x001fce00078e00ff */
[----:B------:R-:W-:-:S07]  /*7d60*/  LEPC R20, `(.L_x_43) ;  /* 0x000000001014794e */ /* 0x000fce0000000000 */
[----:B-1----:R-:W-:Y:S05]  /*7d70*/  CALL.ABS.NOINC R2 ;  /* 0x0000000002007343 */ /* 0x002fea0003c00000 */
.L_x_43:
[----:B------:R-:W0:Y:S01]  /*7d80*/  LDC.64 R2, c[0x0][0x9f8] ;  /* 0x00027e00ff027b82 */ /* 0x000e220000000a00 */
[----:B------:R-:W-:Y:S01]  /*7d90*/  IMAD.SHL.U32 R6, R25, 0x8, RZ ;  /* 0x0000000819067824 */ /* 0x000fe200078e00ff */
[----:B------:R-:W-:Y:S01]  /*7da0*/  ULDC UR4, c[0x0][0x2f4] ;  /* 0x0000bd0000047ab9 */ /* 0x000fe20000000800 */
[----:B------:R-:W-:Y:S01]  /*7db0*/  IMAD.MOV.U32 R32, RZ, RZ, R27 ;  /* 0x000000ffff207224 */ /* 0x000fe200078e001b */
[----:B------:R-:W-:-:S04]  /*7dc0*/  ULDC UR5, c[0x0][0x320] ;  /* 0x0000c80000057ab9 */ /* 0x000fc80000000800 */
[----:B------:R-:W1:Y:S01]  /*7dd0*/  LDC R16, c[0x0][0x430] ;  /* 0x00010c00ff107b82 */ /* 0x000e620000000800 */
[----:B0-----:R-:W-:-:S04]  /*7de0*/  ISETP.NE.U32.AND P0, PT, R2, RZ, PT ;  /* 0x000000ff0200720c */ /* 0x001fc80003f05070 */
[----:B------:R-:W-:-:S13]  /*7df0*/  ISETP.NE.AND.EX P0, PT, R3, RZ, PT, P0 ;  /* 0x000000ff0300720c */ /* 0x000fda0003f05300 */
[----:B------:R-:W0:Y:S01]  /*7e00*/  @P0 LDC.64 R2, c[0x0][0x9f8] ;  /* 0x00027e00ff020b82 */ /* 0x000e220000000a00 */
[----:B------:R-:W-:-:S04]  /*7e10*/  LOP3.LUT R30, R6, 0x38, RZ, 0xc0, !PT ;  /* 0x00000038061e7812 */ /* 0x000fc800078ec0ff */
[----:B------:R-:W-:Y:S02]  /*7e20*/  LOP3.LUT R19, R30, 0x40, RZ, 0xfc, !PT ;  /* 0x000000401e137812 */ /* 0x000fe400078efcff */
[----:B------:R-:W-:Y:S02]  /*7e30*/  LOP3.LUT R22, R22, 0xfffffffb, RZ, 0xc0, !PT ;  /* 0xfffffffb16167812 */ /* 0x000fe400078ec0ff */
[----:B------:R-:W-:Y:S01]  /*7e40*/  ISETP.GE.AND P2, PT, R19, UR4, PT ;  /* 0x0000000413007c0c */ /* 0x000fe2000bf46270 */
[----:B0-----:R-:W-:-:S05]  /*7e50*/  @P0 IMAD.WIDE R2, R27, 0x4, R2 ;  /* 0x000000041b020825 */ /* 0x001fca00078e0202 */
[----:B------:R0:W5:Y:S01]  /*7e60*/  @P0 LDG.E R32, desc[UR38][R2.64] ;  /* 0x0000002602200981 */ /* 0x000162000c1e1900 */
[C---:B------:R-:W-:Y:S01]  /*7e70*/  ISETP.GE.AND P0, PT, R30.reuse, UR4, PT ;  /* 0x000000041e007c0c */ /* 0x040fe2000bf06270 */
[----:B------:R-:W-:Y:S01]  /*7e80*/  UMOV UR6, 0xffffffff ;  /* 0xffffffff00067882 */ /* 0x000fe20000000000 */
[C---:B------:R-:W-:Y:S02]  /*7e90*/  LOP3.LUT R23, R30.reuse, 0x80, RZ, 0xfc, !PT ;  /* 0x000000801e177812 */ /* 0x040fe400078efcff */
[----:B------:R-:W-:Y:S02]  /*7ea0*/  SHF.L.U32 R26, R25, 0x4, RZ ;  /* 0x00000004191a7819 */ /* 0x000fe400000006ff */
[----:B------:R-:W-:Y:S02]  /*7eb0*/  ISETP.GE.AND P1, PT, R23, UR4, PT ;  /* 0x0000000417007c0c */ /* 0x000fe4000bf26270 */
[----:B------:R-:W-:Y:S02]  /*7ec0*/  ISETP.GE.AND P3, PT, R30, UR5, PT ;  /* 0x000000051e007c0c */ /* 0x000fe4000bf66270 */
[----:B------:R-:W-:-:S02]  /*7ed0*/  LOP3.LUT R10, R25, 0x7f, RZ, 0xc0, !PT ;  /* 0x0000007f190a7812 */ /* 0x000fc400078ec0ff */
[----:B------:R-:W-:Y:S02]  /*7ee0*/  LOP3.LUT R26, R26, 0x70, RZ, 0xc0, !PT ;  /* 0x000000701a1a7812 */ /* 0x000fe400078ec0ff */
[----:B------:R-:W-:Y:S02]  /*7ef0*/  @P0 LOP3.LUT R22, R22, 0x4, RZ, 0xfc, !PT ;  /* 0x0000000416160812 */ /* 0x000fe400078efcff */
[----:B------:R-:W-:Y:S02]  /*7f00*/  ISETP.GE.AND P0, PT, R19, UR5, PT ;  /* 0x0000000513007c0c */ /* 0x000fe4000bf06270 */
[----:B------:R-:W-:-:S04]  /*7f10*/  LOP3.LUT R22, R22, 0xfffffffd, RZ, 0xc0, !PT ;  /* 0xfffffffd16167812 */ /* 0x000fc800078ec0ff */
[----:B------:R-:W-:-:S04]  /*7f20*/  @P2 LOP3.LUT R22, R22, 0x2, RZ, 0xfc, !PT ;  /* 0x0000000216162812 */ /* 0x000fc800078efcff */
[----:B------:R-:W-:-:S04]  /*7f30*/  LOP3.LUT R22, R22, 0xfffffffe, RZ, 0xc0, !PT ;  /* 0xfffffffe16167812 */ /* 0x000fc800078ec0ff */
[----:B------:R-:W-:Y:S01]  /*7f40*/  @P1 LOP3.LUT R22, R22, 0x1, RZ, 0xfc, !PT ;  /* 0x0000000116161812 */ /* 0x000fe200078efcff */
[----:B01----:R-:W-:Y:S06]  /*7f50*/  BRA.DIV UR6, `(.L_x_45) ;  /* 0x0000002e06e07947 */ /* 0x003fec000b800000 */
.L_x_87:
[----:B------:R-:W-:Y:S01]  /*7f60*/  UIADD3 UR4, UR49, -0x1, URZ ;  /* 0xffffffff31047890 */ /* 0x000fe2000fffe03f */
[----:B------:R-:W-:Y:S02]  /*7f70*/  SHF.R.U32.HI R37, RZ, 0x3, R10 ;  /* 0x00000003ff257819 */ /* 0x000fe4000001160a */
[----:B------:R-:W-:Y:S02]  /*7f80*/  ISETP.NE.AND P2, PT, R16, 0x1, PT ;  /* 0x000000011000780c */ /* 0x000fe40003f45270 */
[----:B------:R-:W-:Y:S01]  /*7f90*/  LOP3.LUT R33, R26, R37, RZ, 0xfc, !PT ;  /* 0x000000251a217212 */ /* 0x000fe200078efcff */
[----:B------:R-:W-:Y:S01]  /*7fa0*/  IMAD.U32 R0, RZ, RZ, UR4 ;  /* 0x00000004ff007e24 */ /* 0x000fe2000f8e00ff */
[----:B-----5:R-:W-:Y:S02]  /*7fb0*/  SHF.R.S32.HI R34, RZ, 0x1f, R32 ;  /* 0x0000001fff227819 */ /* 0x020fe40000011420 */
[----:B------:R-:W-:Y:S01]  /*7fc0*/  LOP3.LUT R22, R22, 0xffffffdf, RZ, 0xc0, !PT ;  /* 0xffffffdf16167812 */ /* 0x000fe200078ec0ff */
[----:B------:R-:W-:-:S05]  /*7fd0*/  IMAD R7, R0, 0x60, R33 ;  /* 0x0000006000077824 */ /* 0x000fca00078e0221 */
[C---:B------:R-:W-:Y:S01]  /*7fe0*/  ISETP.GE.AND P1, PT, R7.reuse, UR43, PT ;  /* 0x0000002b07007c0c */ /* 0x040fe2000bf26270 */
[----:B------:R-:W0:Y:S01]  /*7ff0*/  @P2 LDC R0, c[0x0][0x434] ;  /* 0x00010d00ff002b82 */ /* 0x000e220000000800 */
[----:B------:R-:W-:Y:S01]  /*8000*/  IMAD.IADD R7, R7, 0x1, R18 ;  /* 0x0000000107077824 */ /* 0x000fe200078e0212 */
[----:B------:R-:W-:Y:S02]  /*8010*/  @P2 LOP3.LUT R22, R22, 0x20, RZ, 0xfc, !PT ;  /* 0x0000002016162812 */ /* 0x000fe400078efcff */
[----:B------:R-:W-:Y:S02]  /*8020*/  ISETP.GT.U32.OR P1, PT, R33, 0x5f, P1 ;  /* 0x0000005f2100780c */ /* 0x000fe40000f24470 */
[----:B------:R-:W-:Y:S02]  /*8030*/  MOV R11, R7 ;  /* 0x00000007000b7202 */ /* 0x000fe40000000f00 */
[----:B------:R-:W1:Y:S09]  /*8040*/  @P2 LDC R3, c[0x0][0x438] ;  /* 0x00010e00ff032b82 */ /* 0x000e720000000800 */
[----:B------:R-:W2:Y:S01]  /*8050*/  @!P1 LDC.64 R8, c[0x0][0x428] ;  /* 0x00010a00ff089b82 */ /* 0x000ea20000000a00 */
[----:B0-----:R-:W-:-:S07]  /*8060*/  @P2 IMAD.HI.U32 R0, R7, R0, RZ ;  /* 0x0000000007002227 */ /* 0x001fce00078e00ff */
[----:B------:R-:W0:Y:S01]  /*8070*/  @!P1 LDC.64 R4, c[0x0][0x418] ;  /* 0x00010600ff049b82 */ /* 0x000e220000000a00 */
[----:B-1----:R-:W-:-:S04]  /*8080*/  @P2 SHF.R.U32.HI R11, RZ, R3, R0 ;  /* 0x00000003ff0b2219 */ /* 0x002fc80000011600 */
[--C-:B------:R-:W-:Y:S01]  /*8090*/  @!P1 SHF.R.S32.HI R3, RZ, 0x1f, R11.reuse ;  /* 0x0000001fff039819 */ /* 0x100fe2000001140b */
[----:B------:R-:W-:Y:S02]  /*80a0*/  @!P1 IMAD.MOV.U32 R2, RZ, RZ, R11 ;  /* 0x000000ffff029224 */ /* 0x000fe400078e000b */
[-C--:B--2---:R-:W-:Y:S02]  /*80b0*/  @!P1 IMAD R0, R34, R8.reuse, RZ ;  /* 0x0000000822009224 */ /* 0x084fe400078e02ff */
[----:B------:R-:W-:-:S04]  /*80c0*/  @!P1 IMAD.WIDE.U32 R2, R32, R8, R2 ;  /* 0x0000000820029225 */ /* 0x000fc800078e0002 */
[----:B------:R-:W-:Y:S01]  /*80d0*/  @!P1 IMAD R9, R32, R9, R0 ;  /* 0x0000000920099224 */ /* 0x000fe200078e0200 */
[----:B0-----:R-:W-:-:S03]  /*80e0*/  @!P1 LEA R4, P2, R2, R4, 0x2 ;  /* 0x0000000402049211 */ /* 0x001fc600078410ff */
[----:B------:R-:W-:-:S05]  /*80f0*/  @!P1 IMAD.IADD R0, R3, 0x1, R9 ;  /* 0x0000000103009824 */ /* 0x000fca00078e0209 */
[----:B------:R-:W-:Y:S02]  /*8100*/  @!P1 LEA.HI.X R5, R2, R5, R0, 0x2, P2 ;  /* 0x0000000502059211 */ /* 0x000fe400010f1400 */
[----:B------:R-:W-:-:S06]  /*8110*/  MOV R0, RZ ;  /* 0x000000ff00007202 */ /* 0x000fcc0000000f00 */
[----:B------:R0:W5:Y:S01]  /*8120*/  @!P1 LDG.E R0, desc[UR38][R4.64] ;  /* 0x0000002604009981 */ /* 0x000162000c1e1900 */
[----:B------:R-:W-:Y:S01]  /*8130*/  ULOP3.LUT UR5, UR36, 0x2, URZ, 0xfc, !UPT ;  /* 0x0000000224057892 */ /* 0x000fe2000f8efc3f */
[----:B------:R-:W-:Y:S01]  /*8140*/  IMAD.MOV R2, RZ, RZ, -R11 ;  /* 0x000000ffff027224 */ /* 0x000fe200078e0a0b */
[----:B------:R-:W-:Y:S01]  /*8150*/  LOP3.LUT R22, R22, 0xffffffef, RZ, 0xc0, !PT ;  /* 0xffffffef16167812 */ /* 0x000fe200078ec0ff */
[----:B------:R-:W-:Y:S01]  /*8160*/  IMAD.U32 R31, RZ, RZ, UR42 ;  /* 0x0000002aff1f7e24 */ /* 0x000fe2000f8e00ff */
[----:B------:R-:W-:Y:S01]  /*8170*/  SEL R29, RZ, 0x1, P3 ;  /* 0x00000001ff1d7807 */ /* 0x000fe20001800000 */
[----:B------:R-:W-:Y:S01]  /*8180*/  IMAD R7, R16, R2, R7 ;  /* 0x0000000210077224 */ /* 0x000fe200078e0207 */
[----:B------:R-:W-:Y:S01]  /*8190*/  SEL R2, RZ, 0xffffffff, P0 ;  /* 0xffffffffff027807 */ /* 0x000fe20000000000 */
[----:B------:R-:W-:Y:S01]  /*81a0*/  IMAD.U32 R36, RZ, RZ, UR5 ;  /* 0x00000005ff247e24 */ /* 0x000fe2000f8e00ff */
[----:B------:R-:W-:Y:S01]  /*81b0*/  ISETP.GT.U32.AND P0, PT, R33, 0x5f, PT ;  /* 0x0000005f2100780c */ /* 0x000fe20003f04070 */
[----:B------:R-:W-:Y:S01]  /*81c0*/  IMAD.U32 R28, RZ, RZ, UR4 ;  /* 0x00000004ff1c7e24 */ /* 0x000fe2000f8e00ff */
[----:B------:R-:W-:-:S02]  /*81d0*/  LOP3.LUT R22, R22, 0xfffffff7, RZ, 0xc0, !PT ;  /* 0xfffffff716167812 */ /* 0x000fc400078ec0ff */
[----:B------:R-:W-:Y:S02]  /*81e0*/  ISETP.NE.AND P4, PT, R36, 0x3, PT ;  /* 0x000000032400780c */ /* 0x000fe40003f85270 */
[----:B------:R-:W-:Y:S02]  /*81f0*/  SHF.L.U32 R2, R2, 0x1, RZ ;  /* 0x0000000102027819 */ /* 0x000fe400000006ff */
[----:B------:R-:W-:Y:S02]  /*8200*/  SHF.R.S32.HI R31, RZ, 0x1f, R31 ;  /* 0x0000001fff1f7819 */ /* 0x000fe4000001141f */
[----:B------:R-:W-:-:S03]  /*8210*/  LOP3.LUT R29, R2, 0x2, R29, 0xe2, !PT ;  /* 0x00000002021d7812 */ /* 0x000fc600078ee21d */
[----:B------:R-:W-:-:S04]  /*8220*/  @P0 LOP3.LUT R22, R22, 0x8, RZ, 0xfc, !PT ;  /* 0x0000000816160812 */ /* 0x000fc800078efcff */
[----:B------:R-:W-:Y:S01]  /*8230*/  @P4 LOP3.LUT R22, R22, 0x10, RZ, 0xfc, !PT ;  /* 0x0000001016164812 */ /* 0x000fe200078efcff */
[----:B0-----:R-:W-:Y:S06]  /*8240*/  @!P4 BRA `(.L_x_46) ;  /* 0x000000000004c947 */ /* 0x001fec0003800000 */
[----:B------:R-:W-:Y:S01]  /*8250*/  BPT.TRAP 0x1 ;  /* 0x000000040000795c */ /* 0x000fe20000300000 */
.L_x_46:
[----:B------:R-:W-:Y:S01]  /*8260*/  SHF.R.S32.HI R5, RZ, 0x1f, R7 ;  /* 0x0000001fff057819 */ /* 0x000fe20000011407 */
[----:B------:R-:W-:Y:S01]  /*8270*/  ULDC.64 UR4, c[0x0][0x328] ;  /* 0x0000ca0000047ab9 */ /* 0x000fe20000000a00 */
[----:B-----5:R-:W-:Y:S02]  /*8280*/  SHF.R.S32.HI R4, RZ, 0x1f, R0 ;  /* 0x0000001fff047819 */ /* 0x020fe40000011400 */
[----:B------:R-:W-:Y:S01]  /*8290*/  R2UR UR6, R31 ;  /* 0x000000001f0672ca */ /* 0x000fe200000e0000 */
[----:B------:R-:W-:-:S04]  /*82a0*/  IMAD R2, R5, UR4, RZ ;  /* 0x0000000405027c24 */ /* 0x000fc8000f8e02ff */
[C---:B------:R-:W-:Y:S02]  /*82b0*/  IMAD R9, R7.reuse, UR5, R2 ;  /* 0x0000000507097c24 */ /* 0x040fe4000f8e0202 */
[----:B------:R-:W-:Y:S01]  /*82c0*/  IMAD.WIDE.U32 R2, R7, UR4, RZ ;  /* 0x0000000407027c25 */ /* 0x000fe2000f8e00ff */
[----:B------:R-:W-:-:S04]  /*82d0*/  ULDC.64 UR4, c[0x0][0x338] ;  /* 0x0000ce0000047ab9 */ /* 0x000fc80000000a00 */
[----:B------:R-:W-:Y:S01]  /*82e0*/  IADD3 R3, R3, R9, RZ ;  /* 0x0000000903037210 */ /* 0x000fe20007ffe0ff */
[----:B------:R-:W-:-:S04]  /*82f0*/  IMAD R9, R4, UR4, RZ ;  /* 0x0000000404097c24 */ /* 0x000fc8000f8e02ff */
[C---:B------:R-:W-:Y:S02]  /*8300*/  IMAD R9, R0.reuse, UR5, R9 ;  /* 0x0000000500097c24 */ /* 0x040fe4000f8e0209 */
[----:B------:R-:W-:Y:S01]  /*8310*/  IMAD.WIDE.U32 R2, R0, UR4, R2 ;  /* 0x0000000400027c25 */ /* 0x000fe2000f8e0002 */
[----:B------:R-:W-:-:S03]  /*8320*/  ULDC.64 UR4, c[0x0][0x330] ;  /* 0x0000cc0000047ab9 */ /* 0x000fc60000000a00 */
[----:B------:R-:W-:Y:S02]  /*8330*/  IMAD.IADD R3, R3, 0x1, R9 ;  /* 0x0000000103037824 */ /* 0x000fe400078e0209 */
[----:B------:R-:W-:Y:S01]  /*8340*/  IMAD.U32 R9, RZ, RZ, UR4 ;  /* 0x00000004ff097e24 */ /* 0x000fe2000f8e00ff */
[----:B------:R-:W-:-:S03]  /*8350*/  UIMAD UR4, UR6, UR4, URZ ;  /* 0x00000004060472a4 */ /* 0x000fc6000f8e023f */
[----:B------:R-:W-:Y:S01]  /*8360*/  IMAD.WIDE.U32 R2, R9, UR42, R2 ;  /* 0x0000002a09027c25 */ /* 0x000fe2000f8e0002 */
[----:B------:R-:W-:Y:S01]  /*8370*/  UIMAD UR4, UR42, UR5, UR4 ;  /* 0x000000052a0472a4 */ /* 0x000fe2000f8e0204 */
[----:B------:R-:W-:Y:S02]  /*8380*/  ULDC.64 UR6, c[0x0][0x318] ;  /* 0x0000c60000067ab9 */ /* 0x000fe40000000a00 */
[----:B------:R-:W-:-:S03]  /*8390*/  LEA R16, P0, R2, UR6, 0x1 ;  /* 0x0000000602107c11 */ /* 0x000fc6000f8008ff */
[----:B------:R-:W-:-:S04]  /*83a0*/  IADD3 R17, R3, UR4, RZ ;  /* 0x0000000403117c10 */ /* 0x000fc8000fffe0ff */
[----:B------:R-:W-:Y:S01]  /*83b0*/  LEA.HI.X R17, R2, UR7, R17, 0x1, P0 ;  /* 0x0000000702117c11 */ /* 0x000fe200080f0c11 */
[----:B------:R-:W-:-:S05]  /*83c0*/  IMAD.MOV.U32 R2, RZ, RZ, 0x1 ;  /* 0x00000001ff027424 */ /* 0x000fca00078e00ff */
[----:B------:R-:W-:-:S04]  /*83d0*/  SHF.L.U32 R2, R2, 0x1f, RZ ;  /* 0x0000001f02027819 */ /* 0x000fc800000006ff */
[----:B------:R-:W0:Y:S02]  /*83e0*/  SYNCS.PHASECHK.TRANS64.TRYWAIT P0, [UR45+0x2a840], R2 ;  /* 0x02a84002ff0075a7 */ /* 0x000e24000800016d */
[----:B0-----:R-:W-:Y:S05]  /*83f0*/  @!P0 BRA `(.L_x_47) ;  /* 0x0000002800d88947 */ /* 0x001fea0003800000 */
.L_x_88:
[----:B------:R-:W-:Y:S01]  /*8400*/  ULDC.64 UR4, c[0x0][0x300] ;  /* 0x0000c00000047ab9 */ /* 0x000fe20000000a00 */
[----:B------:R-:W-:Y:S01]  /*8410*/  R2UR UR6, R31 ;  /* 0x000000001f0672ca */ /* 0x000fe200000e0000 */
[----:B0-----:R-:W-:Y:S01]  /*8420*/  IMAD R2, R5, UR4, RZ ;  /* 0x0000000405027c24 */ /* 0x001fe2000f8e02ff */
[C---:B------:R-:W-:Y:S02]  /*8430*/  LOP3.LUT P3, RZ, R22.reuse, 0x4, RZ, 0xc0, !PT ;  /* 0x0000000416ff7812 */ /* 0x040fe4000786c0ff */
[C---:B------:R-:W-:Y:S01]  /*8440*/  LOP3.LUT P2, RZ, R22.reuse, 0x2, RZ, 0xc0, !PT ;  /* 0x0000000216ff7812 */ /* 0x040fe2000784c0ff */
[C---:B------:R-:W-:Y:S01]  /*8450*/  IMAD R5, R7.reuse, UR5, R2 ;  /* 0x0000000507057c24 */ /* 0x040fe2000f8e0202 */
[----:B------:R-:W-:Y:S01]  /*8460*/  LOP3.LUT P1, RZ, R22, 0x1, RZ, 0xc0, !PT ;  /* 0x0000000116ff7812 */ /* 0x000fe2000782c0ff */
[----:B------:R-:W-:Y:S01]  /*8470*/  IMAD.WIDE.U32 R2, R7, UR4, RZ ;  /* 0x0000000407027c25 */ /* 0x000fe2000f8e00ff */
[----:B------:R-:W-:-:S03]  /*8480*/  ULDC.64 UR4, c[0x0][0x310] ;  /* 0x0000c40000047ab9 */ /* 0x000fc60000000a00 */
[----:B------:R-:W-:Y:S02]  /*8490*/  IMAD.IADD R3, R3, 0x1, R5 ;  /* 0x0000000103037824 */ /* 0x000fe400078e0205 */
[----:B------:R-:W-:Y:S02]  /*84a0*/  IMAD R5, R4, UR4, RZ ;  /* 0x0000000404057c24 */ /* 0x000fe4000f8e02ff */
[----:B------:R-:W-:-:S04]  /*84b0*/  IMAD.WIDE.U32 R2, R0, UR4, R2 ;  /* 0x0000000400027c25 */ /* 0x000fc8000f8e0002 */
[----:B------:R-:W-:Y:S01]  /*84c0*/  IMAD R5, R0, UR5, R5 ;  /* 0x0000000500057c24 */ /* 0x000fe2000f8e0205 */
[----:B------:R-:W-:-:S04]  /*84d0*/  ULDC.64 UR4, c[0x0][0x308] ;  /* 0x0000c20000047ab9 */ /* 0x000fc80000000a00 */
[----:B------:R-:W-:Y:S01]  /*84e0*/  IADD3 R3, R3, R5, RZ ;  /* 0x0000000503037210 */ /* 0x000fe20007ffe0ff */
[----:B------:R-:W-:Y:S01]  /*84f0*/  IMAD.U32 R5, RZ, RZ, UR4 ;  /* 0x00000004ff057e24 */ /* 0x000fe2000f8e00ff */
[----:B------:R-:W-:-:S03]  /*8500*/  UIMAD UR4, UR6, UR4, URZ ;  /* 0x00000004060472a4 */ /* 0x000fc6000f8e023f */
[----:B------:R-:W-:Y:S01]  /*8510*/  IMAD.WIDE.U32 R2, R5, UR42, R2 ;  /* 0x0000002a05027c25 */ /* 0x000fe2000f8e0002 */
[----:B------:R-:W-:Y:S01]  /*8520*/  UIMAD UR4, UR42, UR5, UR4 ;  /* 0x000000052a0472a4 */ /* 0x000fe2000f8e0204 */
[----:B------:R-:W-:Y:S02]  /*8530*/  ULDC.64 UR6, c[0x0][0x2e8] ;  /* 0x0000ba0000067ab9 */ /* 0x000fe40000000a00 */
[----:B------:R-:W-:-:S03]  /*8540*/  LEA R0, P0, R2, UR6, 0x1 ;  /* 0x0000000602007c11 */ /* 0x000fc6000f8008ff */
[----:B------:R-:W-:Y:S01]  /*8550*/  VIADD R7, R3, UR4 ;  /* 0x0000000403077c36 */ /* 0x000fe20008000000 */
[----:B------:R-:W-:Y:S01]  /*8560*/  MOV R3, 0xffffffa0 ;  /* 0xffffffa000037802 */ /* 0x000fe20000000f00 */
[----:B------:R-:W-:-:S03]  /*8570*/  UMOV UR4, 0xffffffff ;  /* 0xffffffff00047882 */ /* 0x000fc60000000000 */
[----:B------:R-:W-:Y:S01]  /*8580*/  LEA.HI.X R7, R2, UR7, R7, 0x1, P0 ;  /* 0x0000000702077c11 */ /* 0x000fe200080f0c07 */
[----:B------:R-:W-:Y:S01]  /*8590*/  IMAD R4, R28, R3, UR43 ;  /* 0x0000002b1c047e24 */ /* 0x000fe2000f8e0203 */
[----:B------:R-:W-:-:S04]  /*85a0*/  LOP3.LUT R3, R6, 0x1c0, RZ, 0xc0, !PT ;  /* 0x000001c006037812 */ /* 0x000fc800078ec0ff */
[----:B------:R-:W-:Y:S01]  /*85b0*/  LOP3.LUT R2, R3, 0x38, R6, 0xf8, !PT ;  /* 0x0000003803027812 */ /* 0x000fe200078ef806 */
[----:B------:R-:W-:-:S03]  /*85c0*/  IMAD.IADD R6, R4, 0x1, -R37 ;  /* 0x0000000104067824 */ /* 0x000fc600078e0a25 */
[----:B------:R-:W-:Y:S01]  /*85d0*/  LOP3.LUT R2, R2, 0x38, R25, 0x78, !PT ;  /* 0x0000003802027812 */ /* 0x000fe200078e7819 */
[----:B------:R-:W-:Y:S01]  /*85e0*/  IMAD.SHL.U32 R25, R10, 0x8, RZ ;  /* 0x000000080a197824 */ /* 0x000fe200078e00ff */
[----:B------:R-:W-:-:S04]  /*85f0*/  ISETP.GE.AND P0, PT, R6, 0x1, PT ;  /* 0x000000010600780c */ /* 0x000fc80003f06270 */
[----:B------:R-:W-:Y:S01]  /*8600*/  LOP3.LUT R25, R2, 0x200, R25, 0xf8, !PT ;  /* 0x0000020002197812 */ /* 0x000fe200078ef819 */
[----:B------:R-:W-:Y:S08]  /*8610*/  BRA.DIV UR4, `(.L_x_48) ;  /* 0x0000002a04687947 */ /* 0x000ff0000b800000 */
[----:B------:R-:W-:Y:S01]  /*8620*/  SHFL.IDX PT, R3, R7, RZ, 0x181f ;  /* 0x00181fff07037589 */ /* 0x000fe200000e0000 */
[----:B------:R-:W-:-:S03]  /*8630*/  @P0 LEA R9, R25, UR45, 0x1 ;  /* 0x0000002d19090c11 */ /* 0x000fc6000f8e08ff */
[----:B------:R-:W0:Y:S04]  /*8640*/  SHFL.IDX PT, R2, R0, RZ, 0x181f ;  /* 0x00181fff00027589 */ /* 0x000e2800000e0000 */
[----:B------:R-:W-:Y:S04]  /*8650*/  SHFL.IDX PT, R5, R7, 0x1, 0x181f ;  /* 0x00381f0007057f89 */ /* 0x000fe800000e0000 */
[----:B------:R-:W-:Y:S04]  /*8660*/  SHFL.IDX PT, R4, R0, 0x1, 0x181f ;  /* 0x00381f0000047f89 */ /* 0x000fe800000e0000 */
[----:B------:R-:W1:Y:S04]  /*8670*/  SHFL.IDX PT, R14, R0, 0x2, 0x181f ;  /* 0x00581f00000e7f89 */ /* 0x000e6800000e0000 */
[----:B------:R-:W2:Y:S04]  /*8680*/  SHFL.IDX PT, R8, R7, 0x2, 0x181f ;  /* 0x00581f0007087f89 */ /* 0x000ea800000e0000 */
[----:B------:R-:W-:Y:S01]  /*8690*/  SHFL.IDX PT, R10, R0, 0x3, 0x181f ;  /* 0x00781f00000a7f89 */ /* 0x000fe200000e0000 */
[----:B0-----:R-:W-:-:S05]  /*86a0*/  @P0 IMAD.WIDE.U32 R2, R30, 0x2, R2 ;  /* 0x000000021e020825 */ /* 0x001fca00078e0002 */
[----:B------:R-:W-:Y:S04]  /*86b0*/  @P0 LDGSTS.E.BYPASS.LTC128B.128 [R9+0x18400], desc[UR38][R2.64], !P3 ;  /* 0x1840000002090fae */ /* 0x000fe8000d901d66 */
[----:B------:R-:W-:Y:S04]  /*86c0*/  @P0 LDGSTS.E.BYPASS.LTC128B.128 [R9+0x1b400], desc[UR38][R2.64+0x80], !P2 ;  /* 0x1b40008002090fae */ /* 0x000fe8000d101d66 */
[----:B------:R0:W-:Y:S01]  /*86d0*/  @P0 LDGSTS.E.BYPASS.LTC128B.128 [R9+0x1e400], desc[UR38][R2.64+0x100], !P1 ;  /* 0x1e40010002090fae */ /* 0x0001e2000c901d66 */
[----:B------:R-:W-:-:S03]  /*86e0*/  ISETP.GE.AND P0, PT, R6, 0x11, PT ;  /* 0x000000110600780c */ /* 0x000fc60003f06270 */
[----:B0-----:R-:W0:Y:S01]  /*86f0*/  SHFL.IDX PT, R9, R7, 0x3, 0x181f ;  /* 0x00781f0007097f89 */ /* 0x001e2200000e0000 */
[----:B-1----:R-:W-:-:S09]  /*8700*/  MOV R2, R14 ;  /* 0x0000000e00027202 */ /* 0x002fd20000000f00 */
[----:B------:R-:W-:Y:S01]  /*8710*/  @P0 IMAD.WIDE.U32 R4, R30, 0x2, R4 ;  /* 0x000000021e040825 */ /* 0x000fe200078e0004 */
[----:B------:R-:W-:Y:S01]  /*8720*/  @P0 LEA R21, R25, UR45, 0x1 ;  /* 0x0000002d19150c11 */ /* 0x000fe2000f8e08ff */
[----:B------:R-:W1:Y:S02]  /*8730*/  SHFL.IDX PT, R14, R0, 0x4, 0x181f ;  /* 0x00981f00000e7f89 */ /* 0x000e6400000e0000 */
[----:B--2---:R-:W-:Y:S02]  /*8740*/  IMAD.MOV.U32 R3, RZ, RZ, R8 ;  /* 0x000000ffff037224 */ /* 0x004fe400078e0008 */
[----:B------:R-:W-:Y:S04]  /*8750*/  @P0 LDGSTS.E.BYPASS.LTC128B.128 [R21+0x18c00], desc[UR38][R4.64], !P3 ;  /* 0x18c0000004150fae */ /* 0x000fe8000d901d66 */
[----:B------:R-:W-:Y:S04]  /*8760*/  @P0 LDGSTS.E.BYPASS.LTC128B.128 [R21+0x1bc00], desc[UR38][R4.64+0x80], !P2 ;  /* 0x1bc0008004150fae */ /* 0x000fe8000d101d66 */
[----:B------:R0:W-:Y:S01]  /*8770*/  @P0 LDGSTS.E.BYPASS.LTC128B.128 [R21+0x1ec00], desc[UR38][R4.64+0x100], !P1 ;  /* 0x1ec0010004150fae */ /* 0x0001e2000c901d66 */
[----:B------:R-:W-:-:S03]  /*8780*/  ISETP.GE.AND P0, PT, R6, 0x21, PT ;  /* 0x000000210600780c */ /* 0x000fc60003f06270 */
[----:B------:R-:W2:Y:S04]  /*8790*/  SHFL.IDX PT, R8, R7, 0x4, 0x181f ;  /* 0x00981f0007087f89 */ /* 0x000ea800000e0000 */
[----:B------:R-:W3:Y:S01]  /*87a0*/  SHFL.IDX PT, R7, R7, 0x5, 0x181f ;  /* 0x00b81f0007077f89 */ /* 0x000ee200000e0000 */
[----:B0-----:R-:W-:Y:S01]  /*87b0*/  MOV R5, R9 ;  /* 0x0000000900057202 */ /* 0x001fe20000000f00 */
[----:B------:R-:W-:-:S04]  /*87c0*/  IMAD.MOV.U32 R4, RZ, RZ, R10 ;  /* 0x000000ffff047224 */ /* 0x000fc800078e000a */
[----:B------:R-:W-:Y:S01]  /*87d0*/  @P0 LEA R35, R25, UR45, 0x1 ;  /* 0x0000002d19230c11 */ /* 0x000fe2000f8e08ff */
[----:B------:R-:W-:-:S05]  /*87e0*/  @P0 IMAD.WIDE.U32 R2, R30, 0x2, R2 ;  /* 0x000000021e020825 */ /* 0x000fca00078e0002 */
[----:B------:R-:W-:Y:S04]  /*87f0*/  @P0 LDGSTS.E.BYPASS.LTC128B.128 [R35+0x19400], desc[UR38][R2.64], !P3 ;  /* 0x1940000002230fae */ /* 0x000fe8000d901d66 */
[----:B------:R-:W-:Y:S04]  /*8800*/  @P0 LDGSTS.E.BYPASS.LTC128B.128 [R35+0x1c400], desc[UR38][R2.64+0x80], !P2 ;  /* 0x1c40008002230fae */ /* 0x000fe8000d101d66 */
[----:B------:R1:W-:Y:S01]  /*8810*/  @P0 LDGSTS.E.BYPASS.LTC128B.128 [R35+0x1f400], desc[UR38][R2.64+0x100], !P1 ;  /* 0x1f40010002230fae */ /* 0x0003e2000c901d66 */
[----:B------:R-:W-:Y:S01]  /*8820*/  ISETP.GE.AND P0, PT, R6, 0x31, PT ;  /* 0x000000310600780c */ /* 0x000fe20003f06270 */
[----:B-1----:R-:W-:-:S12]  /*8830*/  IMAD.MOV.U32 R2, RZ, RZ, R14 ;  /* 0x000000ffff027224 */ /* 0x002fd800078e000e */
[----:B------:R-:W-:Y:S01]  /*8840*/  @P0 IMAD.WIDE.U32 R4, R30, 0x2, R4 ;  /* 0x000000021e040825 */ /* 0x000fe200078e0004 */
[----:B------:R-:W-:Y:S01]  /*8850*/  @P0 LEA R9, R25, UR45, 0x1 ;  /* 0x0000002d19090c11 */ /* 0x000fe2000f8e08ff */
[----:B------:R0:W1:Y:S02]  /*8860*/  SHFL.IDX PT, R14, R0, 0x5, 0x181f ;  /* 0x00b81f00000e7f89 */ /* 0x00006400000e0000 */
[----:B--2---:R-:W-:Y:S02]  /*8870*/  IMAD.MOV.U32 R3, RZ, RZ, R8 ;  /* 0x000000ffff037224 */ /* 0x004fe400078e0008 */
[----:B------:R0:W-:Y:S04]  /*8880*/  @P0 LDGSTS.E.BYPASS.LTC128B.128 [R9+0x19c00], desc[UR38][R4.64], !P3 ;  /* 0x19c0000004090fae */ /* 0x0001e8000d901d66 */
[----:B------:R0:W-:Y:S04]  /*8890*/  @P0 LDGSTS.E.BYPASS.LTC128B.128 [R9+0x1cc00], desc[UR38][R4.64+0x80], !P2 ;  /* 0x1cc0008004090fae */ /* 0x0001e8000d101d66 */
[----:B------:R0:W-:Y:S01]  /*88a0*/  @P0 LDGSTS.E.BYPASS.LTC128B.128 [R9+0x1fc00], desc[UR38][R4.64+0x100], !P1 ;  /* 0x1fc0010004090fae */ /* 0x0001e2000c901d66 */
[----:B------:R-:W-:-:S13]  /*88b0*/  ISETP.GE.AND P0, PT, R6, 0x41, PT ;  /* 0x000000410600780c */ /* 0x000fda0003f06270 */
[----:B------:R-:W-:Y:S01]  /*88c0*/  @P0 IMAD.WIDE.U32 R2, R30, 0x2, R2 ;  /* 0x000000021e020825 */ /* 0x000fe200078e0002 */
[----:B------:R-:W-:-:S05]  /*88d0*/  @P0 LEA R21, R25, UR45, 0x1 ;  /* 0x0000002d19150c11 */ /* 0x000fca000f8e08ff */
[----:B------:R0:W-:Y:S04]  /*88e0*/  @P0 LDGSTS.E.BYPASS.LTC128B.128 [R21+0x1a400], desc[UR38][R2.64], !P3 ;  /* 0x1a40000002150fae */ /* 0x0001e8000d901d66 */
[----:B------:R0:W-:Y:S04]  /*88f0*/  @P0 LDGSTS.E.BYPASS.LTC128B.128 [R21+0x1d400], desc[UR38][R2.64+0x80], !P2 ;  /* 0x1d40008002150fae */ /* 0x0001e8000d101d66 */
[----:B-1-3--:R0:W-:Y:S02]  /*8900*/  @P0 LDGSTS.E.BYPASS.LTC128B.128 [R21+0x20400], desc[UR38][R2.64+0x100], !P1 ;  /* 0x2040010002150fae */ /* 0x00a1e4000c901d66 */
.L_x_102:
[----:B------:R-:W-:Y:S01]  /*8910*/  ISETP.GE.AND P0, PT, R6, 0x51, PT ;  /* 0x000000510600780c */ /* 0x000fe20003f06270 */
[----:B0-----:R-:W-:Y:S01]  /*8920*/  IMAD.MOV.U32 R3, RZ, RZ, R7 ;  /* 0x000000ffff037224 */ /* 0x001fe200078e0007 */
[----:B------:R-:W-:-:S11]  /*8930*/  MOV R2, R14 ;  /* 0x0000000e00027202 */ /* 0x000fd60000000f00 */
[----:B------:R-:W-:Y:S01]  /*8940*/  @P0 IMAD.WIDE.U32 R2, R30, 0x2, R2 ;  /* 0x000000021e020825 */ /* 0x000fe200078e0002 */
[----:B------:R-:W-:-:S05]  /*8950*/  @P0 LEA R5, R25, UR45, 0x1 ;  /* 0x0000002d19050c11 */ /* 0x000fca000f8e08ff */
[----:B------:R-:W-:Y:S01]  /*8960*/  @!PT LDS RZ, [RZ] ;  /* 0x00000000fffff984 */ /* 0x000fe20000000800 */
[----:B------:R-:W-:Y:S01]  /*8970*/  @!PT LDS RZ, [RZ] ;  /* 0x00000000fffff984 */ /* 0x000fe20000000800 */
[----:B------:R-:W-:Y:S01]  /*8980*/  @!PT LDS RZ, [RZ] ;  /* 0x00000000fffff984 */ /* 0x000fe20000000800 */
[----:B------:R0:W-:Y:S04]  /*8990*/  @P0 LDGSTS.E.BYPASS.LTC128B.128 [R5+0x1ac00], desc[UR38][R2.64], !P3 ;  /* 0x1ac0000002050fae */ /* 0x0001e8000d901d66 */
[----:B------:R0:W-:Y:S04]  /*89a0*/  @P0 LDGSTS.E.BYPASS.LTC128B.128 [R5+0x1dc00], desc[UR38][R2.64+0x80], !P2 ;  /* 0x1dc0008002050fae */ /* 0x0001e8000d101d66 */
[----:B------:R0:W-:Y:S01]  /*89b0*/  @P0 LDGSTS.E.BYPASS.LTC128B.128 [R5+0x20c00], desc[UR38][R2.64+0x100], !P1 ;  /* 0x20c0010002050fae */ /* 0x0001e2000c901d66 */
[----:B------:R-:W-:Y:S01]  /*89c0*/  NOP ;  /* 0x0000000000007918 */ /* 0x000fe20000000000 */
[----:B------:R-:W-:Y:S02]  /*89d0*/  SYNCS.ARRIVE.TRANS64.RED.A0T1 RZ, [UR45+0x2a830], RZ ;  /* 0x02a830ffffff79a7 */ /* 0x000fe4000820042d */
[----:B------:R-:W-:Y:S01]  /*89e0*/  ARRIVES.LDGSTSBAR.64.TRANSCNT [UR45+0x2a830] ;  /* 0x02a83000ff0079b0 */ /* 0x000fe20008000aad */
[----:B------:R-:W-:Y:S01]  /*89f0*/  NOP ;  /* 0x0000000000007918 */ /* 0x000fe20000000000 */
[----:B------:R-:W-:-:S13]  /*8a00*/  ISETP.NE.AND P1, PT, R36, 0x3, PT ;  /* 0x000000032400780c */ /* 0x000fda0003f25270 */
[----:B0-----:R-:W-:Y:S05]  /*8a10*/  @!P1 BRA `(.L_x_49) ;  /* 0x0000000000049947 */ /* 0x001fea0003800000 */
[----:B------:R-:W-:Y:S01]  /*8a20*/  BPT.TRAP 0x1 ;  /* 0x000000040000795c */ /* 0x000fe20000300000 */
.L_x_49:
[----:B------:R-:W-:Y:S01]  /*8a30*/  SYNCS.ARRIVE.TRANS64.A1T0 RZ, [UR45+0x2a830], RZ ;  /* 0x02a830ffffff79a7 */ /* 0x000fe2000810002d */
[----:B------:R-:W-:Y:S05]  /*8a40*/  WARPSYNC.ALL ;  /* 0x0000000000007948 */ /* 0x000fea0003800000 */
[----:B------:R-:W-:Y:S01]  /*8a50*/  UIADD3 UR5, UR45, 0xc400, URZ ;  /* 0x0000c4002d057890 */ /* 0x000fe2000fffe03f */
[----:B------:R-:W-:Y:S01]  /*8a60*/  R2UR UR4, R31 ;  /* 0x000000001f0472ca */ /* 0x000fe200000e0000 */
[----:B------:R-:W-:Y:S01]  /*8a70*/  ULDC.64 UR6, c[0x0][0x2d8] ;  /* 0x0000b60000067ab9 */ /* 0x000fe20000000a00 */
[----:B------:R-:W-:Y:S01]  /*8a80*/  SHF.R.S32.HI R35, RZ, 0x1f, R27 ;  /* 0x0000001fff237819 */ /* 0x000fe2000001141b */
[----:B------:R-:W-:Y:S02]  /*8a90*/  ULOP3.LUT UP0, URZ, UR5, 0x3ff, URZ, 0xc0, !UPT ;  /* 0x000003ff053f7892 */ /* 0x000fe4000f80c03f */
[----:B------:R-:W-:Y:S01]  /*8aa0*/  UIMAD.WIDE.U32 UR40, UR42, UR6, URZ ;  /* 0x000000062a2872a5 */ /* 0x000fe2000f8e003f */
[----:B------:R-:W-:Y:S03]  /*8ab0*/  BAR.SYNC.DEFER_BLOCKING 0x8, 0x180 ;  /* 0x0206000000007b1d */ /* 0x000fe60000010000 */
[----:B------:R-:W-:-:S04]  /*8ac0*/  PLOP3.LUT P0, PT, PT, PT, UP0, 0x80, 0x0 ;  /* 0x000000000000781c */ /* 0x000fc80003f0f008 */
[----:B------:R-:W-:-:S04]  /*8ad0*/  UIMAD UR4, UR4, UR6, URZ ;  /* 0x00000006040472a4 */ /* 0x000fc8000f8e023f */
[----:B------:R-:W-:-:S04]  /*8ae0*/  UIMAD UR4, UR42, UR7, UR4 ;  /* 0x000000072a0472a4 */ /* 0x000fc8000f8e0204 */
[----:B------:R-:W-:Y:S01]  /*8af0*/  UIADD3 UR46, UR41, UR4, URZ ;  /* 0x00000004292e7290 */ /* 0x000fe2000fffe03f */
[----:B------:R-:W-:Y:S11]  /*8b00*/  @!P0 BRA `(.L_x_50) ;  /* 0x0000000000408947 */ /* 0x000ff60003800000 */
[----:B------:R-:W-:Y:S01]  /*8b10*/  MOV R2, 0x0 ;  /* 0x0000000000027802 */ /* 0x000fe20000000f00 */
[----:B------:R-:W-:Y:S01]  /*8b20*/  ULDC.64 UR6, c[0x4][0xf0] ;  /* 0x01003c0000067ab9 */ /* 0x000fe20000000a00 */
[----:B------:R-:W-:Y:S01]  /*8b30*/  ULDC.64 UR8, c[0x4][0xf8] ;  /* 0x01003e0000087ab9 */ /* 0x000fe20000000a00 */
[----:B------:R-:W-:Y:S01]  /*8b40*/  ULDC.64 UR4, c[0x4][0x88] ;  /* 0x0100220000047ab9 */ /* 0x000fe20000000a00 */
[----:B------:R-:W-:Y:S01]  /*8b50*/  IMAD.U32 R4, RZ, RZ, UR6 ;  /* 0x00000006ff047e24 */ /* 0x000fe2000f8e00ff */
[----:B------:R-:W-:Y:S01]  /*8b60*/  MOV R5, UR7 ;  /* 0x0000000700057c02 */ /* 0x000fe20008000f00 */
[----:B------:R-:W0:Y:S01]  /*8b70*/  LDC.64 R2, c[0x4][R2] ;  /* 0x0100000002027b82 */ /* 0x000e220000000a00 */
[----:B------:R-:W-:Y:S01]  /*8b80*/  IMAD.U32 R6, RZ, RZ, UR8 ;  /* 0x00000008ff067e24 */ /* 0x000fe2000f8e00ff */
[----:B------:R-:W-:Y:S01]  /*8b90*/  MOV R10, UR4 ;  /* 0x00000004000a7c02 */ /* 0x000fe20008000f00 */
[----:B------:R-:W-:Y:S01]  /*8ba0*/  IMAD.U32 R7, RZ, RZ, UR9 ;  /* 0x00000009ff077e24 */ /* 0x000fe2000f8e00ff */
[----:B------:R-:W-:Y:S01]  /*8bb0*/  MOV R12, 0x1 ;  /* 0x00000001000c7802 */ /* 0x000fe20000000f00 */
[----:B------:R-:W-:-:S02]  /*8bc0*/  IMAD.U32 R11, RZ, RZ, UR5 ;  /* 0x00000005ff0b7e24 */ /* 0x000fc4000f8e00ff */
[----:B------:R-:W-:Y:S02]  /*8bd0*/  IMAD.MOV.U32 R8, RZ, RZ, 0x70 ;  /* 0x00000070ff087424 */ /* 0x000fe400078e00ff */
[----:B------:R-:W-:-:S07]  /*8be0*/  IMAD.MOV.U32 R13, RZ, RZ, RZ ;  /* 0x000000ffff0d7224 */ /* 0x000fce00078e00ff */
[----:B------:R-:W-:-:S07]  /*8bf0*/  LEPC R20, `(.L_x_50) ;  /* 0x000000001014794e */ /* 0x000fce0000000000 */
[----:B0-----:R-:W-:Y:S05]  /*8c00*/  CALL.ABS.NOINC R2 ;  /* 0x0000000002007343 */ /* 0x001fea0003c00000 */
.L_x_50:
[----:B------:R-:W0:Y:S01]  /*8c10*/  LDC R6, c[0x0][0x448] ;  /* 0x00011200ff067b82 */ /* 0x000e220000000800 */
[----:B------:R-:W-:Y:S01]  /*8c20*/  ULDC.64 UR4, c[0x0][0x2e0] ;  /* 0x0000b80000047ab9 */ /* 0x000fe20000000a00 */
[----:B------:R-:W-:Y:S01]  /*8c30*/  IMAD R7, R24, 0x80, R33 ;  /* 0x0000008018077824 */ /* 0x000fe200078e0221 */
[----:B------:R-:W-:Y:S01]  /*8c40*/  MOV R3, UR46 ;  /* 0x0000002e00037c02 */ /* 0x000fe20008000f00 */
[----:B------:R-:W-:Y:S02]  /*8c50*/  IMAD R0, R35, UR4, RZ ;  /* 0x0000000423007c24 */ /* 0x000fe4000f8e02ff */
[----:B------:R-:W-:Y:S02]  /*8c60*/  IMAD.U32 R5, RZ, RZ, UR41 ;  /* 0x00000029ff057e24 */ /* 0x000fe4000f8e00ff */
[----:B------:R-:W-:Y:S02]  /*8c70*/  IMAD R9, R27, UR5, R0 ;  /* 0x000000051b097c24 */ /* 0x000fe4000f8e0200 */
[----:B------:R-:W-:-:S02]  /*8c80*/  IMAD.MOV.U32 R5, RZ, RZ, R7 ;  /* 0x000000ffff057224 */ /* 0x000fc400078e0007 */
[----:B------:R-:W-:-:S05]  /*8c90*/  IMAD.U32 R4, RZ, RZ, UR40 ;  /* 0x00000028ff047e24 */ /* 0x000fca000f8e00ff */
[----:B------:R-:W-:-:S05]  /*8ca0*/  MOV R2, R4 ;  /* 0x0000000400027202 */ /* 0x000fca0000000f00 */
[----:B------:R-:W-:Y:S01]  /*8cb0*/  IMAD.WIDE.U32 R2, R27, UR4, R2 ;  /* 0x000000041b027c25 */ /* 0x000fe2000f8e0002 */
[----:B------:R-:W-:Y:S01]  /*8cc0*/  ULDC.64 UR4, c[0x0][0x2d0] ;  /* 0x0000b40000047ab9 */ /* 0x000fe20000000a00 */
[----:B0-----:R-:W-:Y:S02]  /*8cd0*/  ISETP.NE.AND P0, PT, R6, 0x1, PT ;  /* 0x000000010600780c */ /* 0x001fe40003f05270 */
[----:B------:R-:W-:-:S11]  /*8ce0*/  IMAD.IADD R3, R3, 0x1, R9 ;  /* 0x0000000103037824 */ /* 0x000fd600078e0209 */
[----:B------:R-:W0:Y:S08]  /*8cf0*/  @P0 LDC R8, c[0x0][0x44c] ;  /* 0x00011300ff080b82 */ /* 0x000e300000000800 */
[----:B------:R-:W1:Y:S01]  /*8d00*/  @P0 LDC R11, c[0x0][0x450] ;  /* 0x00011400ff0b0b82 */ /* 0x000e620000000800 */
[----:B0-----:R-:W-:-:S05]  /*8d10*/  @P0 IMAD.HI.U32 R0, R7, R8, RZ ;  /* 0x0000000807000227 */ /* 0x001fca00078e00ff */
[----:B-1----:R-:W-:-:S04]  /*8d20*/  @P0 SHF.R.U32.HI R5, RZ, R11, R0 ;  /* 0x0000000bff050219 */ /* 0x002fc80000011600 */
[C---:B------:R-:W-:Y:S01]  /*8d30*/  IADD3 R0, -R5.reuse, RZ, RZ ;  /* 0x000000ff05007210 */ /* 0x040fe20007ffe1ff */
[----:B------:R-:W-:-:S04]  /*8d40*/  IMAD.WIDE.U32 R2, R5, UR4, R2 ;  /* 0x0000000405027c25 */ /* 0x000fc8000f8e0002 */
[----:B------:R-:W-:Y:S01]  /*8d50*/  IMAD R7, R6, R0, R7 ;  /* 0x0000000006077224 */ /* 0x000fe200078e0207 */
[----:B------:R-:W-:-:S05]  /*8d60*/  SHF.R.S32.HI R0, RZ, 0x1f, R5 ;  /* 0x0000001fff007819 */ /* 0x000fca0000011405 */
[----:B------:R-:W-:-:S04]  /*8d70*/  IMAD R0, R0, UR4, RZ ;  /* 0x0000000400007c24 */ /* 0x000fc8000f8e02ff */
[----:B------:R-:W-:Y:S01]  /*8d80*/  IMAD R5, R5, UR5, R0 ;  /* 0x0000000505057c24 */ /* 0x000fe2000f8e0200 */
[----:B------:R-:W-:Y:S01]  /*8d90*/  SHF.R.S32.HI R0, RZ, 0x1f, R7 ;  /* 0x0000001fff007819 */ /* 0x000fe20000011407 */
[----:B------:R-:W-:Y:S02]  /*8da0*/  ULDC.64 UR4, c[0x0][0x2c8] ;  /* 0x0000b20000047ab9 */ /* 0x000fe40000000a00 */
[----:B------:R-:W-:Y:S02]  /*8db0*/  IMAD.IADD R3, R3, 0x1, R5 ;  /* 0x0000000103037824 */ /* 0x000fe400078e0205 */
[----:B------:R-:W-:Y:S02]  /*8dc0*/  IMAD R0, R0, UR4, RZ ;  /* 0x0000000400007c24 */ /* 0x000fe4000f8e02ff */
[----:B------:R-:W-:-:S04]  /*8dd0*/  IMAD.WIDE.U32 R2, R7, UR4, R2 ;  /* 0x0000000407027c25 */ /* 0x000fc8000f8e0002 */
[----:B------:R-:W-:Y:S01]  /*8de0*/  IMAD R5, R7, UR5, R0 ;  /* 0x0000000507057c24 */ /* 0x000fe2000f8e0200 */
[----:B------:R-:W-:Y:S02]  /*8df0*/  ULDC.64 UR4, c[0x0][0x280] ;  /* 0x0000a00000047ab9 */ /* 0x000fe40000000a00 */
[C---:B------:R-:W-:Y:S01]  /*8e00*/  LEA R0, P0, R2.reuse, UR4, 0x1 ;  /* 0x0000000402007c11 */ /* 0x040fe2000f8008ff */
[----:B------:R-:W-:Y:S01]  /*8e10*/  IMAD.IADD R3, R3, 0x1, R5 ;  /* 0x0000000103037824 */ /* 0x000fe200078e0205 */
[----:B------:R-:W-:Y:S02]  /*8e20*/  ULDC UR4, c[0x0][0x2b8] ;  /* 0x0000ae0000047ab9 */ /* 0x000fe40000000800 */
[----:B------:R-:W-:Y:S02]  /*8e30*/  ISETP.GE.AND P2, PT, R19, UR4, PT ;  /* 0x0000000413007c0c */ /* 0x000fe4000bf46270 */
[----:B------:R-:W-:Y:S01]  /*8e40*/  LEA.HI.X R8, R2, UR5, R3, 0x1, P0 ;  /* 0x0000000502087c11 */ /* 0x000fe200080f0c03 */
[----:B------:R-:W-:Y:S01]  /*8e50*/  UMOV UR5, 0xffffffff ;  /* 0xffffffff00057882 */ /* 0x000fe20000000000 */
[----:B------:R-:W-:-:S02]  /*8e60*/  ISETP.GE.AND P0, PT, R23, UR4, PT ;  /* 0x0000000417007c0c */ /* 0x000fc4000bf06270 */
[----:B------:R-:W-:Y:S01]  /*8e70*/  ISETP.GE.AND P3, PT, R30, UR4, PT ;  /* 0x000000041e007c0c */ /* 0x000fe2000bf66270 */
[----:B------:R-:W-:-:S12]  /*8e80*/  BRA.DIV UR5, `(.L_x_51) ;  /* 0x0000002a05307947 */ /* 0x000fd8000b800000 */
[----:B------:R-:W-:Y:S01]  /*8e90*/  SHFL.IDX PT, R3, R8, RZ, 0x181f ;  /* 0x00181fff08037589 */ /* 0x000fe200000e0000 */
[----:B------:R-:W-:Y:S01]  /*8ea0*/  ULDC UR4, c[0x0][0x288] ;  /* 0x0000a20000047ab9 */ /* 0x000fe20000000800 */
[----:B------:R-:W-:Y:S01]  /*8eb0*/  LEA R7, R24, R37, 0x7 ;  /* 0x0000002518077211 */ /* 0x000fe200078e38ff */
[----:B------:R-:W-:Y:S01]  /*8ec0*/  IMAD R6, R6, UR4, RZ ;  /* 0x0000000406067c24 */ /* 0x000fe2000f8e02ff */
[----:B------:R-:W0:Y:S03]  /*8ed0*/  SHFL.IDX PT, R2, R0, RZ, 0x181f ;  /* 0x00181fff00027589 */ /* 0x000e2600000e0000 */
[C---:B------:R-:W-:Y:S01]  /*8ee0*/  VIADD R11, R7.reuse, 0x10 ;  /* 0x00000010070b7836 */ /* 0x040fe20000000000 */
[----:B------:R-:W-:Y:S01]  /*8ef0*/  ISETP.GE.AND P1, PT, R7, R6, PT ;  /* 0x000000060700720c */ /* 0x000fe20003f26270 */
[----:B------:R-:W-:Y:S04]  /*8f00*/  SHFL.IDX PT, R5, R8, 0x1, 0x181f ;  /* 0x00381f0008057f89 */ /* 0x000fe800000e0000 */
[----:B------:R-:W1:Y:S04]  /*8f10*/  SHFL.IDX PT, R4, R0, 0x1, 0x181f ;  /* 0x00381f0000047f89 */ /* 0x000e6800000e0000 */
[----:B------:R-:W-:Y:S04]  /*8f20*/  SHFL.IDX PT, R14, R0, 0x7, 0x181f ;  /* 0x00f81f00000e7f89 */ /* 0x000fe800000e0000 */
[----:B------:R-:W-:Y:S01]  /*8f30*/  @!P1 LEA R9, R25, UR45, 0x1 ;  /* 0x0000002d19099c11 */ /* 0x000fe2000f8e08ff */
[----:B0-----:R-:W-:-:S05]  /*8f40*/  @!P1 IMAD.WIDE.U32 R2, R30, 0x2, R2 ;  /* 0x000000021e029825 */ /* 0x001fca00078e0002 */
[----:B------:R-:W-:Y:S04]  /*8f50*/  @!P1 LDGSTS.E.BYPASS.LTC128B.128 [R9+0xc400], desc[UR38][R2.64], !P3 ;  /* 0x0c40000002099fae */ /* 0x000fe8000d901d66 */
[----:B------:R-:W-:Y:S04]  /*8f60*/  @!P1 LDGSTS.E.BYPASS.LTC128B.128 [R9+0x10400], desc[UR38][R2.64+0x80], !P2 ;  /* 0x1040008002099fae */ /* 0x000fe8000d101d66 */
[----:B------:R0:W-:Y:S01]  /*8f70*/  @!P1 LDGSTS.E.BYPASS.LTC128B.128 [R9+0x14400], desc[UR38][R2.64+0x100], !P0 ;  /* 0x1440010002099fae */ /* 0x0001e2000c101d66 */
[----:B------:R-:W-:Y:S02]  /*8f80*/  ISETP.GE.AND P1, PT, R11, R6, PT ;  /* 0x000000060b00720c */ /* 0x000fe40003f26270 */
[C---:B------:R-:W-:Y:S01]  /*8f90*/  IADD3 R11, R7.reuse, 0x30, RZ ;  /* 0x00000030070b7810 */ /* 0x040fe20007ffe0ff */
[----:B0-----:R-:W-:Y:S01]  /*8fa0*/  SHFL.IDX PT, R3, R8, 0x2, 0x181f ;  /* 0x00581f0008037f89 */ /* 0x001fe200000e0000 */
[----:B------:R-:W-:-:S09]  /*8fb0*/  VIADD R9, R7, 0x20 ;  /* 0x0000002007097836 */ /* 0x000fd20000000000 */
[----:B------:R-:W-:Y:S01]  /*8fc0*/  @!P1 LEA R19, R25, UR45, 0x1 ;  /* 0x0000002d19139c11 */ /* 0x000fe2000f8e08ff */
[----:B-1----:R-:W-:Y:S01]  /*8fd0*/  @!P1 IMAD.WIDE.U32 R4, R30, 0x2, R4 ;  /* 0x000000021e049825 */ /* 0x002fe200078e0004 */
[----:B------:R-:W0:Y:S04]  /*8fe0*/  SHFL.IDX PT, R2, R0, 0x2, 0x181f ;  /* 0x00581f0000027f89 */ /* 0x000e2800000e0000 */
[----:B------:R-:W-:Y:S04]  /*8ff0*/  @!P1 LDGSTS.E.BYPASS.LTC128B.128 [R19+0xcc00], desc[UR38][R4.64], !P3 ;  /* 0x0cc0000004139fae */ /* 0x000fe8000d901d66 */
[----:B------:R-:W-:Y:S04]  /*9000*/  @!P1 LDGSTS.E.BYPASS.LTC128B.128 [R19+0x10c00], desc[UR38][R4.64+0x80], !P2 ;  /* 0x10c0008004139fae */ /* 0x000fe8000d101d66 */
[----:B------:R1:W-:Y:S01]  /*9010*/  @!P1 LDGSTS.E.BYPASS.LTC128B.128 [R19+0x14c00], desc[UR38][R4.64+0x100], !P0 ;  /* 0x14c0010004139fae */ /* 0x0003e2000c101d66 */
[----:B------:R-:W-:-:S03]  /*9020*/  ISETP.GE.AND P1, PT, R9, R6, PT ;  /* 0x000000060900720c */ /* 0x000fc60003f26270 */
[----:B-1----:R-:W-:Y:S10]  /*9030*/  SHFL.IDX PT, R5, R8, 0x3, 0x181f ;  /* 0x00781f0008057f89 */ /* 0x002ff400000e0000 */
[----:B0-----:R-:W-:Y:S01]  /*9040*/  @!P1 IMAD.WIDE.U32 R2, R30, 0x2, R2 ;  /* 0x000000021e029825 */ /* 0x001fe200078e0002 */
[----:B------:R-:W-:Y:S01]  /*9050*/  @!P1 LEA R9, R25, UR45, 0x1 ;  /* 0x0000002d19099c11 */ /* 0x000fe2000f8e08ff */
[----:B------:R-:W0:Y:S04]  /*9060*/  SHFL.IDX PT, R4, R0, 0x3, 0x181f ;  /* 0x00781f0000047f89 */ /* 0x000e2800000e0000 */
[----:B------:R-:W-:Y:S04]  /*9070*/  @!P1 LDGSTS.E.BYPASS.LTC128B.128 [R9+0xd400], desc[UR38][R2.64], !P3 ;  /* 0x0d40000002099fae */ /* 0x000fe8000d901d66 */
[----:B------:R-:W-:Y:S04]  /*9080*/  @!P1 LDGSTS.E.BYPASS.LTC128B.128 [R9+0x11400], desc[UR38][R2.64+0x80], !P2 ;  /* 0x1140008002099fae */ /* 0x000fe8000d101d66 */
[----:B------:R1:W-:Y:S01]  /*9090*/  @!P1 LDGSTS.E.BYPASS.LTC128B.128 [R9+0x15400], desc[UR38][R2.64+0x100], !P0 ;  /* 0x1540010002099fae */ /* 0x0003e2000c101d66 */
[----:B------:R-:W-:Y:S01]  /*90a0*/  ISETP.GE.AND P1, PT, R11, R6, PT ;  /* 0x000000060b00720c */ /* 0x000fe20003f26270 */
[----:B------:R-:W-:-:S02]  /*90b0*/  VIADD R11, R7, 0x50 ;  /* 0x00000050070b7836 */ /* 0x000fc40000000000 */
[----:B-1----:R-:W-:Y:S01]  /*90c0*/  SHFL.IDX PT, R3, R8, 0x4, 0x181f ;  /* 0x00981f0008037f89 */ /* 0x002fe200000e0000 */
[----:B------:R-:W-:-:S09]  /*90d0*/  VIADD R9, R7, 0x40 ;  /* 0x0000004007097836 */ /* 0x000fd20000000000 */
[----:B------:R-:W-:Y:S01]  /*90e0*/  @!P1 LEA R19, R25, UR45, 0x1 ;  /* 0x0000002d19139c11 */ /* 0x000fe2000f8e08ff */
[----:B0-----:R-:W-:Y:S01]  /*90f0*/  @!P1 IMAD.WIDE.U32 R4, R30, 0x2, R4 ;  /* 0x000000021e049825 */ /* 0x001fe200078e0004 */
        /* <DEDUP_REMOVED lines=12> */
[----:B------:R-:W-:-:S03]  /*91c0*/  ISETP.GE.AND P1, PT, R11, R6, PT ;  /* 0x000000060b00720c */ /* 0x000fc60003f26270 */
[----:B-1----:R-:W-:Y:S01]  /*91d0*/  SHFL.IDX PT, R3, R8, 0x6, 0x181f ;  /* 0x00d81f0008037f89 */ /* 0x002fe200000e0000 */
[----:B------:R-:W-:-:S09]  /*91e0*/  IADD3 R9, R7, 0x60, RZ ;  /* 0x0000006007097810 */ /* 0x000fd20007ffe0ff */
[----:B0-----:R-:W-:Y:S01]  /*91f0*/  @!P1 IMAD.WIDE.U32 R4, R30, 0x2, R4 ;  /* 0x000000021e049825 */ /* 0x001fe200078e0004 */
[----:B------:R-:W-:Y:S01]  /*9200*/  @!P1 LEA R19, R25, UR45, 0x1 ;  /* 0x0000002d19139c11 */ /* 0x000fe2000f8e08ff */
[----:B------:R-:W0:Y:S04]  /*9210*/  SHFL.IDX PT, R2, R0, 0x6, 0x181f ;  /* 0x00d81f0000027f89 */ /* 0x000e2800000e0000 */
[----:B------:R-:W-:Y:S04]  /*9220*/  @!P1 LDGSTS.E.BYPASS.LTC128B.128 [R19+0xec00], desc[UR38][R4.64], !P3 ;  /* 0x0ec0000004139fae */ /* 0x000fe8000d901d66 */
[----:B------:R-:W-:Y:S04]  /*9230*/  @!P1 LDGSTS.E.BYPASS.LTC128B.128 [R19+0x12c00], desc[UR38][R4.64+0x80], !P2 ;  /* 0x12c0008004139fae */ /* 0x000fe8000d101d66 */
[----:B------:R1:W-:Y:S01]  /*9240*/  @!P1 LDGSTS.E.BYPASS.LTC128B.128 [R19+0x16c00], desc[UR38][R4.64+0x100], !P0 ;  /* 0x16c0010004139fae */ /* 0x0003e2000c101d66 */
[----:B------:R-:W-:-:S03]  /*9250*/  ISETP.GE.AND P1, PT, R9, R6, PT ;  /* 0x000000060900720c */ /* 0x000fc60003f26270 */
[----:B-1----:R1:W2:Y:S10]  /*9260*/  SHFL.IDX PT, R4, R8, 0x7, 0x181f ;  /* 0x00f81f0008047f89 */ /* 0x0022b400000e0000 */
[----:B0-----:R-:W-:Y:S01]  /*9270*/  @!P1 IMAD.WIDE.U32 R2, R30, 0x2, R2 ;  /* 0x000000021e029825 */ /* 0x001fe200078e0002 */
[----:B------:R-:W-:-:S05]  /*9280*/  @!P1 LEA R9, R25, UR45, 0x1 ;  /* 0x0000002d19099c11 */ /* 0x000fca000f8e08ff */
[----:B------:R1:W-:Y:S04]  /*9290*/  @!P1 LDGSTS.E.BYPASS.LTC128B.128 [R9+0xf400], desc[UR38][R2.64], !P3 ;  /* 0x0f40000002099fae */ /* 0x0003e8000d901d66 */
[----:B------:R1:W-:Y:S04]  /*92a0*/  @!P1 LDGSTS.E.BYPASS.LTC128B.128 [R9+0x13400], desc[UR38][R2.64+0x80], !P2 ;  /* 0x1340008002099fae */ /* 0x0003e8000d101d66 */
[----:B------:R1:W-:Y:S02]  /*92b0*/  @!P1 LDGSTS.E.BYPASS.LTC128B.128 [R9+0x17400], desc[UR38][R2.64+0x100], !P0 ;  /* 0x1740010002099fae */ /* 0x0003e4000c101d66 */
.L_x_119:
[----:B------:R-:W-:Y:S01]  /*92c0*/  VIADD R7, R7, 0x70 ;  /* 0x0000007007077836 */ /* 0x000fe20000000000 */
[----:B------:R-:W-:Y:S01]  /*92d0*/  BSSY B0, `(.L_x_52) ;  /* 0x000000d000007945 */ /* 0x000fe20003800000 */
[----:B-1----:R-:W-:Y:S01]  /*92e0*/  IMAD.MOV.U32 R2, RZ, RZ, R14 ;  /* 0x000000ffff027224 */ /* 0x002fe200078e000e */
[----:B--2---:R-:W-:Y:S02]  /*92f0*/  MOV R3, R4 ;  /* 0x0000000400037202 */ /* 0x004fe40000000f00 */
[----:B------:R-:W-:-:S13]  /*9300*/  ISETP.GE.AND P1, PT, R7, R6, PT ;  /* 0x000000060700720c */ /* 0x000fda0003f26270 */
[----:B------:R-:W-:Y:S05]  /*9310*/  @P1 BRA `(.L_x_53) ;  /* 0x0000000000201947 */ /* 0x000fea0003800000 */
[----:B------:R-:W-:Y:S01]  /*9320*/  IMAD.WIDE.U32 R2, R30, 0x2, R2 ;  /* 0x000000021e027825 */ /* 0x000fe200078e0002 */
[----:B------:R-:W-:-:S05]  /*9330*/  LEA R5, R25, UR45, 0x1 ;  /* 0x0000002d19057c11 */ /* 0x000fca000f8e08ff */
[----:B------:R-:W-:Y:S01]  /*9340*/  @!PT LDS RZ, [RZ] ;  /* 0x00000000fffff984 */ /* 0x000fe20000000800 */
[----:B------:R-:W-:Y:S01]  /*9350*/  @!PT LDS RZ, [RZ] ;  /* 0x00000000fffff984 */ /* 0x000fe20000000800 */
[----:B------:R-:W-:Y:S01]  /*9360*/  @!PT LDS RZ, [RZ] ;  /* 0x00000000fffff984 */ /* 0x000fe20000000800 */
[----:B------:R0:W-:Y:S04]  /*9370*/  LDGSTS.E.BYPASS.LTC128B.128 [R5+0xfc00], desc[UR38][R2.64], !P3 ;  /* 0x0fc0000002057fae */ /* 0x0001e8000d901d66 */
[----:B------:R0:W-:Y:S04]  /*9380*/  LDGSTS.E.BYPASS.LTC128B.128 [R5+0x13c00], desc[UR38][R2.64+0x80], !P2 ;  /* 0x13c0008002057fae */ /* 0x0001e8000d101d66 */
[----:B------:R0:W-:Y:S02]  /*9390*/  LDGSTS.E.BYPASS.LTC128B.128 [R5+0x17c00], desc[UR38][R2.64+0x100], !P0 ;  /* 0x17c0010002057fae */ /* 0x0001e4000c101d66 */
.L_x_53:
[----:B------:R-:W-:Y:S05]  /*93a0*/  BSYNC B0 ;  /* 0x0000000000007941 */ /* 0x000fea0003800000 */
.L_x_52:
[----:B------:R-:W-:Y:S01]  /*93b0*/  NOP ;  /* 0x0000000000007918 */ /* 0x000fe20000000000 */
[----:B------:R-:W-:Y:S01]  /*93c0*/  SYNCS.ARRIVE.TRANS64.RED.A0T1 RZ, [UR45+0x2a800], RZ ;  /* 0x02a800ffffff79a7 */ /* 0x000fe2000820042d */
[----:B------:R-:W-:Y:S01]  /*93d0*/  IMAD.MOV.U32 R0, RZ, RZ, 0x1 ;  /* 0x00000001ff007424 */ /* 0x000fe200078e00ff */
[----:B------:R-:W-:Y:S04]  /*93e0*/  ARRIVES.LDGSTSBAR.64.TRANSCNT [UR45+0x2a800] ;  /* 0x02a80000ff0079b0 */ /* 0x000fe80008000aad */
[----:B------:R-:W-:Y:S01]  /*93f0*/  SHF.L.U32 R0, R0, 0x1f, RZ ;  /* 0x0000001f00007819 */ /* 0x000fe200000006ff */
[----:B------:R-:W-:Y:S01]  /*9400*/  NOP ;  /* 0x0000000000007918 */ /* 0x000fe20000000000 */
[----:B------:R-:W-:Y:S02]  /*9410*/  SYNCS.ARRIVE.TRANS64.A1T0 RZ, [UR45+0x2a800], RZ ;  /* 0x02a800ffffff79a7 */ /* 0x000fe4000810002d */
[----:B------:R-:W1:Y:S02]  /*9420*/  SYNCS.PHASECHK.TRANS64.TRYWAIT P0, [UR45+0x2a820], R0 ;  /* 0x02a82000ff0075a7 */ /* 0x000e64000800016d */
[----:B-1----:R-:W-:Y:S05]  /*9430*/  @!P0 BRA `(.L_x_54) ;  /* 0x0000002c004c8947 */ /* 0x002fea0003800000 */
.L_x_120:
[----:B------:R-:W-:Y:S01]  /*9440*/  UIADD3 UR4, UR49, -0x2, URZ ;  /* 0xfffffffe31047890 */ /* 0x000fe2000fffe03f */
[----:B------:R-:W-:Y:S01]  /*9450*/  IMAD.MOV.U32 R24, RZ, RZ, 0x1 ;  /* 0x00000001ff187424 */ /* 0x000fe200078e00ff */
[----:B------:R-:W-:Y:S02]  /*9460*/  MOV R21, RZ ;  /* 0x000000ff00157202 */ /* 0x000fe40000000f00 */
[----:B------:R-:W-:-:S06]  /*9470*/  UISETP.GE.AND UP0, UPT, UR4, UR48, UPT ;  /* 0x000000300400728c */ /* 0x000fcc000bf06270 */
[----:B------:R-:W-:-:S13]  /*9480*/  PLOP3.LUT P0, PT, PT, PT, UP0, 0x80, 0x0 ;  /* 0x000000000000781c */ /* 0x000fda0003f0f008 */
[----:B------:R-:W-:Y:S05]  /*9490*/  @!P0 BRA `(.L_x_55) ;  /* 0x0000000c00dc8947 */ /* 0x000fea0003800000 */
[----:B------:R-:W-:Y:S01]  /*94a0*/  UIADD3 UR4, UR47, 0x1, URZ ;  /* 0x000000012f047890 */ /* 0x000fe2000fffe03f */
[----:B0-----:R-:W-:Y:S01]  /*94b0*/  LOP3.LUT R3, RZ, UR44, RZ, 0x33, !PT ;  /* 0x0000002cff037c12 */ /* 0x001fe2000f8e33ff */
[----:B------:R-:W-:Y:S01]  /*94c0*/  BSSY B0, `(.L_x_55) ;  /* 0x00000f4000007945 */ /* 0x000fe20003800000 */
[----:B------:R-:W-:Y:S01]  /*94d0*/  IADD3 R18, R26, R18, R37 ;  /* 0x000000121a127210 */ /* 0x000fe20007ffe025 */
[----:B------:R-:W-:Y:S01]  /*94e0*/  UIMAD UR4, UR4, UR37, URZ ;  /* 0x00000025040472a4 */ /* 0x000fe2000f8e023f */
[----:B------:R-:W-:Y:S01]  /*94f0*/  IADD3 R5, -R37, UR43, RZ ;  /* 0x0000002b25057c10 */ /* 0x000fe2000fffe1ff */
[----:B------:R-:W-:Y:S01]  /*9500*/  IMAD.SHL.U32 R35, R30, 0x2, RZ ;  /* 0x000000021e237824 */ /* 0x000fe200078e00ff */
[----:B------:R-:W-:Y:S01]  /*9510*/  MOV R23, 0x1 ;  /* 0x0000000100177802 */ /* 0x000fe20000000f00 */
[----:B------:R-:W-:Y:S02]  /*9520*/  VIADD R9, R18, 0xfffffee0 ;  /* 0xfffffee012097836 */ /* 0x000fe40000000000 */
[----:B------:R-:W-:Y:S01]  /*9530*/  LOP3.LUT R0, RZ, UR4, RZ, 0x33, !PT ;  /* 0x00000004ff007c12 */ /* 0x000fe2000f8e33ff */
[----:B------:R-:W-:-:S03]  /*9540*/  IMAD.MOV.U32 R10, RZ, RZ, RZ ;  /* 0x000000ffff0a7224 */ /* 0x000fc600078e00ff */
[----:B------:R-:W-:-:S04]  /*9550*/  VIMNMX R0, R0, R3, !PT ;  /* 0x0000000300007248 */ /* 0x000fc80007fe0100 */
[C---:B------:R-:W-:Y:S01]  /*9560*/  IADD3 R28, -R0.reuse, -0x2, RZ ;  /* 0xfffffffe001c7810 */ /* 0x040fe20007ffe1ff */
[C---:B------:R-:W-:Y:S02]  /*9570*/  IMAD R5, R0.reuse, 0x60, R5 ;  /* 0x0000006000057824 */ /* 0x040fe400078e0205 */
[----:B------:R-:W-:Y:S02]  /*9580*/  IMAD R9, R0, -0x60, R9 ;  /* 0xffffffa000097824 */ /* 0x000fe400078e0209 */
[----:B------:R-:W-:-:S07]  /*9590*/  VIADD R0, R5, 0xc0 ;  /* 0x000000c005007836 */ /* 0x000fce0000000000 */
.L_x_68:
[----:B------:R-:W0:Y:S01]  /*95a0*/  LDC R2, c[0x0][0x430] ;  /* 0x00010c00ff027b82 */ /* 0x000e220000000800 */
[----:B------:R-:W-:Y:S02]  /*95b0*/  ISETP.GT.U32.AND P1, PT, R33, 0x5f, PT ;  /* 0x0000005f2100780c */ /* 0x000fe40003f24070 */
[----:B------:R-:W-:-:S11]  /*95c0*/  MOV R11, R9 ;  /* 0x00000009000b7202 */ /* 0x000fd60000000f00 */
[----:B------:R-:W1:Y:S08]  /*95d0*/  @!P1 LDC.64 R6, c[0x0][0x428] ;  /* 0x00010a00ff069b82 */ /* 0x000e700000000a00 */
[----:B------:R-:W2:Y:S01]  /*95e0*/  @!P1 LDC.64 R4, c[0x0][0x418] ;  /* 0x00010600ff049b82 */ /* 0x000ea20000000a00 */
[----:B0-----:R-:W-:-:S13]  /*95f0*/  ISETP.NE.AND P0, PT, R2, 0x1, PT ;  /* 0x000000010200780c */ /* 0x001fda0003f05270 */
[----:B------:R-:W0:Y:S08]  /*9600*/  @P0 LDC R2, c[0x0][0x434] ;  /* 0x00010d00ff020b82 */ /* 0x000e300000000800 */
[----:B------:R-:W3:Y:S01]  /*9610*/  @P0 LDC R3, c[0x0][0x438] ;  /* 0x00010e00ff030b82 */ /* 0x000ee20000000800 */
[----:B0-----:R-:W-:-:S05]  /*9620*/  @P0 IMAD.HI.U32 R2, R9, R2, RZ ;  /* 0x0000000209020227 */ /* 0x001fca00078e00ff */
[----:B---3--:R-:W-:Y:S01]  /*9630*/  @P0 SHF.R.U32.HI R11, RZ, R3, R2 ;  /* 0x00000003ff0b0219 */ /* 0x008fe20000011602 */
[----:B-1----:R-:W-:-:S03]  /*9640*/  @!P1 IMAD R2, R34, R6, RZ ;  /* 0x0000000622029224 */ /* 0x002fc600078e02ff */
[--C-:B------:R-:W-:Y:S01]  /*9650*/  @!P1 SHF.R.S32.HI R3, RZ, 0x1f, R11.reuse ;  /* 0x0000001fff039819 */ /* 0x100fe2000001140b */
[----:B------:R-:W-:Y:S02]  /*9660*/  @!P1 IMAD R7, R32, R7, R2 ;  /* 0x0000000720079224 */ /* 0x000fe400078e0202 */
[----:B------:R-:W-:-:S04]  /*9670*/  @!P1 IMAD.MOV.U32 R2, RZ, RZ, R11 ;  /* 0x000000ffff029224 */ /* 0x000fc800078e000b */
[----:B------:R-:W-:Y:S01]  /*9680*/  @!P1 IMAD.WIDE.U32 R2, R32, R6, R2 ;  /* 0x0000000620029225 */ /* 0x000fe200078e0002 */
[----:B------:R-:W-:-:S03]  /*9690*/  MOV R6, RZ ;  /* 0x000000ff00067202 */ /* 0x000fc60000000f00 */
[----:B------:R-:W-:Y:S01]  /*96a0*/  @!P1 IMAD.IADD R3, R7, 0x1, R3 ;  /* 0x0000000107039824 */ /* 0x000fe200078e0203 */
[----:B--2---:R-:W-:-:S04]  /*96b0*/  @!P1 LEA R4, P0, R2, R4, 0x2 ;  /* 0x0000000402049211 */ /* 0x004fc800078010ff */
[----:B------:R-:W-:Y:S01]  /*96c0*/  @!P1 LEA.HI.X R5, R2, R5, R3, 0x2, P0 ;  /* 0x0000000502059211 */ /* 0x000fe200000f1403 */
[----:B------:R-:W-:-:S04]  /*96d0*/  VIADD R21, R10, 0x1 ;  /* 0x000000010a157836 */ /* 0x000fc80000000000 */
[----:B------:R0:W5:Y:S01]  /*96e0*/  @!P1 LDG.E R6, desc[UR38][R4.64] ;  /* 0x0000002604069981 */ /* 0x000162000c1e1900 */
[----:B------:R-:W-:Y:S02]  /*96f0*/  ISETP.NE.AND P1, PT, R36, 0x3, PT ;  /* 0x000000032400780c */ /* 0x000fe40003f25270 */
[----:B------:R-:W-:-:S04]  /*9700*/  ISETP.NE.AND P0, PT, R21, 0x2, PT ;  /* 0x000000021500780c */ /* 0x000fc80003f05270 */
[----:B------:R-:W-:Y:S02]  /*9710*/  SEL R24, RZ, 0x1, P0 ;  /* 0x00000001ff187807 */ /* 0x000fe40000000000 */
[----:B------:R-:W-:Y:S02]  /*9720*/  SEL R21, R21, RZ, P0 ;  /* 0x000000ff15157207 */ /* 0x000fe40000000000 */
[----:B------:R-:W-:-:S03]  /*9730*/  LOP3.LUT R24, R23, R24, RZ, 0x3c, !PT ;  /* 0x0000001817187212 */ /* 0x000fc600078e3cff */
[----:B0-----:R-:W-:Y:S05]  /*9740*/  @!P1 BRA `(.L_x_56) ;  /* 0x0000000000049947 */ /* 0x001fea0003800000 */
[----:B------:R-:W-:Y:S01]  /*9750*/  BPT.TRAP 0x1 ;  /* 0x000000040000795c */ /* 0x000fe20000300000 */
.L_x_56:
[----:B------:R-:W-:Y:S01]  /*9760*/  LEA R8, R21, UR45, 0x3 ;  /* 0x0000002d15087c11 */ /* 0x000fe2000f8e18ff */
[----:B------:R-:W-:Y:S01]  /*9770*/  BSSY B1, `(.L_x_57) ;  /* 0x0000004000017945 */ /* 0x000fe20003800000 */
[----:B------:R-:W-:-:S04]  /*9780*/  SHF.L.U32 R3, R24, 0x1f, RZ ;  /* 0x0000001f18037819 */ /* 0x000fc800000006ff */
[----:B------:R-:W0:Y:S02]  /*9790*/  SYNCS.PHASECHK.TRANS64.TRYWAIT P0, [R8+URZ+0x2a840], R3 ;  /* 0x02a84003080075a7 */ /* 0x000e24000800017f */
[----:B0-----:R-:W-:Y:S05]  /*97a0*/  @!P0 BRA `(.L_x_58) ;  /* 0x0000002800888947 */ /* 0x001fea0003800000 */
.L_x_121:
[----:B------:R-:W-:Y:S05]  /*97b0*/  BSYNC B1 ;  /* 0x0000000000017941 */ /* 0x000fea0003800000 */
.L_x_57:
[----:B------:R-:W-:Y:S01]  /*97c0*/  ULDC UR4, c[0x0][0x430] ;  /* 0x00010c0000047ab9 */ /* 0x000fe20000000800 */
[----:B-----5:R-:W-:Y:S01]  /*97d0*/  SHF.R.S32.HI R27, RZ, 0x1f, R6 ;  /* 0x0000001fff1b7819 */ /* 0x020fe20000011406 */
[----:B------:R-:W-:Y:S01]  /*97e0*/  UIADD3 UR4, -UR4, URZ, URZ ;  /* 0x0000003f04047290 */ /* 0x000fe2000fffe13f */
[----:B------:R-:W-:Y:S01]  /*97f0*/  R2UR UR6, R31 ;  /* 0x000000001f0672ca */ /* 0x000fe200000e0000 */
[----:B------:R-:W-:Y:S01]  /*9800*/  IMAD R19, R21, 0x4800, R25 ;  /* 0x0000480015137824 */ /* 0x000fe200078e0219 */
[C---:B------:R-:W-:Y:S02]  /*9810*/  LOP3.LUT P3, RZ, R22.reuse, 0x4, RZ, 0xc0, !PT ;  /* 0x0000000416ff7812 */ /* 0x040fe4000786c0ff */
[C---:B------:R-:W-:Y:S01]  /*9820*/  LOP3.LUT P2, RZ, R22.reuse, 0x2, RZ, 0xc0, !PT ;  /* 0x0000000216ff7812 */ /* 0x040fe2000784c0ff */
[----:B------:R-:W-:Y:S01]  /*9830*/  IMAD R7, R11, UR4, R9 ;  /* 0x000000040b077c24 */ /* 0x000fe2000f8e0209 */
[----:B------:R-:W-:Y:S01]  /*9840*/  ULDC.64 UR4, c[0x0][0x300] ;  /* 0x0000c00000047ab9 */ /* 0x000fe20000000a00 */
[----:B------:R-:W-:-:S03]  /*9850*/  LOP3.LUT P1, RZ, R22, 0x1, RZ, 0xc0, !PT ;  /* 0x0000000116ff7812 */ /* 0x000fc6000782c0ff */
[----:B------:R-:W-:-:S05]  /*9860*/  SHF.R.S32.HI R26, RZ, 0x1f, R7 ;  /* 0x0000001fff1a7819 */ /* 0x000fca0000011407 */
[----:B------:R-:W-:-:S04]  /*9870*/  IMAD R2, R26, UR4, RZ ;  /* 0x000000041a027c24 */ /* 0x000fc8000f8e02ff */
[C---:B------:R-:W-:Y:S02]  /*9880*/  IMAD R5, R7.reuse, UR5, R2 ;  /* 0x0000000507057c24 */ /* 0x040fe4000f8e0202 */
[----:B0-----:R-:W-:Y:S01]  /*9890*/  IMAD.WIDE.U32 R2, R7, UR4, RZ ;  /* 0x0000000407027c25 */ /* 0x001fe2000f8e00ff */
        /* <DEDUP_REMOVED lines=14> */
[----:B------:R-:W-:-:S04]  /*9980*/  UMOV UR4, 0xffffffff ;  /* 0xffffffff00047882 */ /* 0x000fc80000000000 */
[----:B------:R-:W-:Y:S01]  /*9990*/  LEA.HI.X R20, R2, UR7, R3, 0x1, P0 ;  /* 0x0000000702147c11 */ /* 0x000fe200080f0c03 */
[----:B------:R-:W-:Y:S06]  /*99a0*/  BRA.DIV UR4, `(.L_x_59) ;  /* 0x0000002a041c7947 */ /* 0x000fec000b800000 */
[----:B------:R-:W0:Y:S01]  /*99b0*/  SHFL.IDX PT, R14, R18, RZ, 0x181f ;  /* 0x00181fff120e7589 */ /* 0x000e2200000e0000 */
[----:B------:R-:W-:-:S03]  /*99c0*/  LEA R19, R19, UR45, 0x1 ;  /* 0x0000002d13137c11 */ /* 0x000fc6000f8e08ff */
[----:B------:R-:W1:Y:S04]  /*99d0*/  SHFL.IDX PT, R3, R20, RZ, 0x181f ;  /* 0x00181fff14037589 */ /* 0x000e6800000e0000 */
[----:B------:R-:W-:Y:S04]  /*99e0*/  SHFL.IDX PT, R4, R20, 0x1, 0x181f ;  /* 0x00381f0014047f89 */ /* 0x000fe800000e0000 */
[----:B------:R-:W-:Y:S04]  /*99f0*/  SHFL.IDX PT, R12, R18, 0x2, 0x181f ;  /* 0x00581f00120c7f89 */ /* 0x000fe800000e0000 */
[----:B------:R-:W-:Y:S01]  /*9a00*/  SHFL.IDX PT, R5, R20, 0x2, 0x181f ;  /* 0x00581f0014057f89 */ /* 0x000fe200000e0000 */
[----:B0-----:R-:W-:-:S03]  /*9a10*/  IADD3 R2, P0, R14, R35, RZ ;  /* 0x000000230e027210 */ /* 0x001fc60007f1e0ff */
[----:B------:R-:W0:Y:S01]  /*9a20*/  SHFL.IDX PT, R14, R18, 0x1, 0x181f ;  /* 0x00381f00120e7f89 */ /* 0x000e2200000e0000 */
[----:B-1----:R-:W-:-:S05]  /*9a30*/  IADD3.X R3, RZ, R3, RZ, P0, !PT ;  /* 0x00000003ff037210 */ /* 0x002fca00007fe4ff */
[----:B------:R-:W-:Y:S04]  /*9a40*/  LDGSTS.E.BYPASS.LTC128B.128 [R19+0x18400], desc[UR38][R2.64], !P3 ;  /* 0x1840000002137fae */ /* 0x000fe8000d901d66 */
[----:B------:R-:W-:Y:S04]  /*9a50*/  LDGSTS.E.BYPASS.LTC128B.128 [R19+0x1b400], desc[UR38][R2.64+0x80], !P2 ;  /* 0x1b40008002137fae */ /* 0x000fe8000d101d66 */
[----:B------:R0:W-:Y:S02]  /*9a60*/  LDGSTS.E.BYPASS.LTC128B.128 [R19+0x1e400], desc[UR38][R2.64+0x100], !P1 ;  /* 0x1e40010002137fae */ /* 0x0001e4000c901d66 */
[----:B0-----:R-:W-:-:S02]  /*9a70*/  IADD3 R2, P0, R14, R35, RZ ;  /* 0x000000230e027210 */ /* 0x001fc40007f1e0ff */
[----:B------:R-:W0:Y:S03]  /*9a80*/  SHFL.IDX PT, R14, R18, 0x3, 0x181f ;  /* 0x00781f00120e7f89 */ /* 0x000e2600000e0000 */
[----:B------:R-:W-:Y:S01]  /*9a90*/  IMAD.X R3, RZ, RZ, R4, P0 ;  /* 0x000000ffff037224 */ /* 0x000fe200000e0604 */
[-C--:B------:R-:W-:Y:S02]  /*9aa0*/  IADD3 R4, P0, R12, R35.reuse, RZ ;  /* 0x000000230c047210 */ /* 0x080fe40007f1e0ff */
[----:B------:R-:W-:Y:S03]  /*9ab0*/  SHFL.IDX PT, R12, R18, 0x4, 0x181f ;  /* 0x00981f00120c7f89 */ /* 0x000fe600000e0000 */
[----:B------:R-:W-:Y:S01]  /*9ac0*/  IMAD.X R5, RZ, RZ, R5, P0 ;  /* 0x000000ffff057224 */ /* 0x000fe200000e0605 */
[----:B------:R-:W-:Y:S04]  /*9ad0*/  LDGSTS.E.BYPASS.LTC128B.128 [R19+0x18c00], desc[UR38][R2.64], !P3 ;  /* 0x18c0000002137fae */ /* 0x000fe8000d901d66 */
[----:B------:R-:W-:Y:S04]  /*9ae0*/  LDGSTS.E.BYPASS.LTC128B.128 [R19+0x1bc00], desc[UR38][R2.64+0x80], !P2 ;  /* 0x1bc0008002137fae */ /* 0x000fe8000d101d66 */
[----:B------:R1:W-:Y:S04]  /*9af0*/  LDGSTS.E.BYPASS.LTC128B.128 [R19+0x1ec00], desc[UR38][R2.64+0x100], !P1 ;  /* 0x1ec0010002137fae */ /* 0x0003e8000c901d66 */
[----:B------:R-:W-:Y:S04]  /*9b00*/  LDGSTS.E.BYPASS.LTC128B.128 [R19+0x19400], desc[UR38][R4.64], !P3 ;  /* 0x1940000004137fae */ /* 0x000fe8000d901d66 */
[----:B------:R-:W-:Y:S04]  /*9b10*/  LDGSTS.E.BYPASS.LTC128B.128 [R19+0x1c400], desc[UR38][R4.64+0x80], !P2 ;  /* 0x1c40008004137fae */ /* 0x000fe8000d101d66 */
[----:B-1----:R-:W1:Y:S01]  /*9b20*/  SHFL.IDX PT, R3, R20, 0x3, 0x181f ;  /* 0x00781f0014037f89 */ /* 0x002e6200000e0000 */
[----:B0-----:R-:W-:-:S03]  /*9b30*/  IADD3 R2, P0, R14, R35, RZ ;  /* 0x000000230e027210 */ /* 0x001fc60007f1e0ff */
[----:B------:R0:W-:Y:S04]  /*9b40*/  LDGSTS.E.BYPASS.LTC128B.128 [R19+0x1f400], desc[UR38][R4.64+0x100], !P1 ;  /* 0x1f40010004137fae */ /* 0x0001e8000c901d66 */
[----:B------:R-:W-:Y:S04]  /*9b50*/  SHFL.IDX PT, R14, R18, 0x5, 0x181f ;  /* 0x00b81f00120e7f89 */ /* 0x000fe800000e0000 */
[----:B0-----:R-:W0:Y:S04]  /*9b60*/  SHFL.IDX PT, R4, R20, 0x4, 0x181f ;  /* 0x00981f0014047f89 */ /* 0x001e2800000e0000 */
[----:B------:R-:W2:Y:S01]  /*9b70*/  SHFL.IDX PT, R20, R20, 0x5, 0x181f ;  /* 0x00b81f0014147f89 */ /* 0x000ea200000e0000 */
[----:B-1----:R-:W-:-:S05]  /*9b80*/  IADD3.X R3, RZ, R3, RZ, P0, !PT ;  /* 0x00000003ff037210 */ /* 0x002fca00007fe4ff */
[----:B------:R-:W-:Y:S04]  /*9b90*/  LDGSTS.E.BYPASS.LTC128B.128 [R19+0x19c00], desc[UR38][R2.64], !P3 ;  /* 0x19c0000002137fae */ /* 0x000fe8000d901d66 */
[----:B------:R-:W-:Y:S04]  /*9ba0*/  LDGSTS.E.BYPASS.LTC128B.128 [R19+0x1cc00], desc[UR38][R2.64+0x80], !P2 ;  /* 0x1cc0008002137fae */ /* 0x000fe8000d101d66 */
[----:B------:R1:W-:Y:S02]  /*9bb0*/  LDGSTS.E.BYPASS.LTC128B.128 [R19+0x1fc00], desc[UR38][R2.64+0x100], !P1 ;  /* 0x1fc0010002137fae */ /* 0x0003e4000c901d66 */
[----:B-1----:R-:W-:-:S05]  /*9bc0*/  IADD3 R2, P0, R12, R35, RZ ;  /* 0x000000230c027210 */ /* 0x002fca0007f1e0ff */
[----:B0-----:R-:W-:-:S05]  /*9bd0*/  IMAD.X R3, RZ, RZ, R4, P0 ;  /* 0x000000ffff037224 */ /* 0x001fca00000e0604 */
[----:B------:R0:W-:Y:S04]  /*9be0*/  LDGSTS.E.BYPASS.LTC128B.128 [R19+0x1a400], desc[UR38][R2.64], !P3 ;  /* 0x1a40000002137fae */ /* 0x0001e8000d901d66 */
[----:B------:R0:W-:Y:S04]  /*9bf0*/  LDGSTS.E.BYPASS.LTC128B.128 [R19+0x1d400], desc[UR38][R2.64+0x80], !P2 ;  /* 0x1d40008002137fae */ /* 0x0001e8000d101d66 */
[----:B--2---:R0:W-:Y:S02]  /*9c00*/  LDGSTS.E.BYPASS.LTC128B.128 [R19+0x20400], desc[UR38][R2.64+0x100], !P1 ;  /* 0x2040010002137fae */ /* 0x0041e4000c901d66 */
.L_x_135:
[----:B0-----:R-:W-:-:S05]  /*9c10*/  IADD3 R2, P0, R14, R35, RZ ;  /* 0x000000230e027210 */ /* 0x001fca0007f1e0ff */
[----:B------:R-:W-:Y:S01]  /*9c20*/  IMAD.X R3, RZ, RZ, R20, P0 ;  /* 0x000000ffff037224 */ /* 0x000fe200000e0614 */
[----:B------:R-:W-:-:S04]  /*9c30*/  PLOP3.LUT P0, PT, PT, PT, PT, 0x80, 0x0 ;  /* 0x000000000000781c */ /* 0x000fc80003f0f070 */
[----:B------:R-:W-:Y:S01]  /*9c40*/  @!PT LDS RZ, [RZ] ;  /* 0x00000000fffff984 */ /* 0x000fe20000000800 */
[----:B------:R-:W-:Y:S01]  /*9c50*/  @!PT LDS RZ, [RZ] ;  /* 0x00000000fffff984 */ /* 0x000fe20000000800 */
[----:B------:R-:W-:Y:S01]  /*9c60*/  @!PT LDS RZ, [RZ] ;  /* 0x00000000fffff984 */ /* 0x000fe20000000800 */
[----:B------:R0:W-:Y:S04]  /*9c70*/  LDGSTS.E.BYPASS.LTC128B.128 [R19+0x1ac00], desc[UR38][R2.64], !P3 ;  /* 0x1ac0000002137fae */ /* 0x0001e8000d901d66 */
[----:B------:R0:W-:Y:S04]  /*9c80*/  LDGSTS.E.BYPASS.LTC128B.128 [R19+0x1dc00], desc[UR38][R2.64+0x80], !P2 ;  /* 0x1dc0008002137fae */ /* 0x0001e8000d101d66 */
[----:B------:R0:W-:Y:S01]  /*9c90*/  LDGSTS.E.BYPASS.LTC128B.128 [R19+0x20c00], desc[UR38][R2.64+0x100], !P1 ;  /* 0x20c0010002137fae */ /* 0x0001e2000c901d66 */
[----:B------:R-:W-:Y:S01]  /*9ca0*/  NOP ;  /* 0x0000000000007918 */ /* 0x000fe20000000000 */
.L_x_60:
[----:B------:R-:W-:Y:S02]  /*9cb0*/  PLOP3.LUT P1, PT, P1, P0, PT, 0xa2, 0x0 ;  /* 0x000000000000781c */ /* 0x000fe40000f21472 */
[----:B------:R-:W-:-:S08]  /*9cc0*/  @P0 R2UR P1, UR4, R8 ;  /* 0x00000000080402ca */ /* 0x000fd00000020000 */
[----:B------:R-:W-:-:S05]  /*9cd0*/  @P0 PLOP3.LUT P0, PT, P1, PT, PT, 0x80, 0x0 ;  /* 0x000000000000081c */ /* 0x000fca0000f0f070 */
[----:B------:R-:W-:Y:S01]  /*9ce0*/  @!P1 SYNCS.ARRIVE.TRANS64.RED.A0T1 RZ, [UR4+0x2a830], RZ ;  /* 0x02a830ffffff99a7 */ /* 0x000fe20008200404 */
[----:B------:R-:W-:Y:S07]  /*9cf0*/  @!P1 ARRIVES.LDGSTSBAR.64.TRANSCNT [UR4+0x2a830] ;  /* 0x02a83000ff0099b0 */ /* 0x000fee0008000a84 */
[----:B------:R-:W-:Y:S05]  /*9d00*/  @P0 BRA.U.ANY `(.L_x_60) ;  /* 0xfffffffd00e80947 */ /* 0x000fea000393ffff */
[----:B------:R-:W-:Y:S01]  /*9d10*/  NOP ;  /* 0x0000000000007918 */ /* 0x000fe20000000000 */
[----:B------:R-:W-:-:S13]  /*9d20*/  ISETP.NE.AND P2, PT, R36, 0x3, PT ;  /* 0x000000032400780c */ /* 0x000fda0003f45270 */
[----:B------:R-:W-:Y:S05]  /*9d30*/  @!P2 BRA `(.L_x_61) ;  /* 0x000000000004a947 */ /* 0x000fea0003800000 */
[----:B------:R-:W-:Y:S01]  /*9d40*/  BPT.TRAP 0x1 ;  /* 0x000000040000795c */ /* 0x000fe20000300000 */
.L_x_61:
[----:B------:R1:W-:Y:S01]  /*9d50*/  SYNCS.ARRIVE.TRANS64.A1T0 RZ, [R8+URZ+0x2a830], RZ ;  /* 0x02a830ff08ff79a7 */ /* 0x0003e2000810003f */
[----:B------:R-:W-:Y:S05]  /*9d60*/  @!P2 BRA `(.L_x_62) ;  /* 0x000000000004a947 */ /* 0x000fea0003800000 */
[----:B------:R-:W-:Y:S01]  /*9d70*/  BPT.TRAP 0x1 ;  /* 0x000000040000795c */ /* 0x000fe20000300000 */
.L_x_62:
[----:B0-----:R-:W-:Y:S01]  /*9d80*/  SHF.L.U32 R3, R23, 0x1f, RZ ;  /* 0x0000001f17037819 */ /* 0x001fe200000006ff */
[----:B------:R-:W-:Y:S01]  /*9d90*/  BSSY B1, `(.L_x_63) ;  /* 0x0000004000017945 */ /* 0x000fe20003800000 */
[----:B------:R-:W-:-:S04]  /*9da0*/  LEA R4, R10, UR45, 0x3 ;  /* 0x0000002d0a047c11 */ /* 0x000fc8000f8e18ff */
[----:B------:R-:W0:Y:S02]  /*9db0*/  SYNCS.PHASECHK.TRANS64.TRYWAIT P0, [R4+URZ+0x2a860], R3 ;  /* 0x02a86003040075a7 */ /* 0x000e24000800017f */
[----:B0-----:R-:W-:Y:S05]  /*9dc0*/  @!P0 BRA `(.L_x_64) ;  /* 0x0000002800d08947 */ /* 0x001fea0003800000 */
.L_x_136:
[----:B------:R-:W-:Y:S05]  /*9dd0*/  BSYNC B1 ;  /* 0x0000000000017941 */ /* 0x000fea0003800000 */
.L_x_63:
[----:B------:R-:W-:Y:S01]  /*9de0*/  UMOV UR4, 0xffffffff ;  /* 0xffffffff00047882 */ /* 0x000fe20000000000 */
[----:B------:R-:W-:Y:S01]  /*9df0*/  LOP3.LUT P0, RZ, R29, 0x2, RZ, 0xc0, !PT ;  /* 0x000000021dff7812 */ /* 0x000fe2000780c0ff */
[----:B------:R-:W-:Y:S01]  /*9e00*/  IMAD R5, R10, 0x3000, R25 ;  /* 0x000030000a057824 */ /* 0x000fe200078e0219 */
[----:B------:R-:W-:Y:S11]  /*9e10*/  BRA.DIV UR4, `(.L_x_65) ;  /* 0x0000002a04d07947 */ /* 0x000ff6000b800000 */
[----:B------:R-:W2:Y:S01]  /*9e20*/  SHFL.IDX PT, R14, R16, RZ, 0x181f ;  /* 0x00181fff100e7589 */ /* 0x000ea200000e0000 */
[----:B------:R-:W-:-:S03]  /*9e30*/  LEA R5, R5, UR45, 0x1 ;  /* 0x0000002d05057c11 */ /* 0x000fc6000f8e08ff */
[----:B0-----:R-:W0:Y:S04]  /*9e40*/  SHFL.IDX PT, R3, R17, RZ, 0x181f ;  /* 0x00181fff11037589 */ /* 0x001e2800000e0000 */
[----:B-1----:R-:W-:Y:S01]  /*9e50*/  SHFL.IDX PT, R8, R17, 0x1, 0x181f ;  /* 0x00381f0011087f89 */ /* 0x002fe200000e0000 */
[----:B--2---:R-:W-:-:S03]  /*9e60*/  IADD3 R2, P1, R14, R35, RZ ;  /* 0x000000230e027210 */ /* 0x004fc60007f3e0ff */
[----:B------:R-:W1:Y:S01]  /*9e70*/  SHFL.IDX PT, R14, R16, 0x1, 0x181f ;  /* 0x00381f00100e7f89 */ /* 0x000e6200000e0000 */
[----:B0-----:R-:W-:Y:S02]  /*9e80*/  IADD3.X R3, RZ, R3, RZ, P1, !PT ;  /* 0x00000003ff037210 */ /* 0x001fe40000ffe4ff */
[----:B------:R-:W-:-:S04]  /*9e90*/  LOP3.LUT P1, RZ, R29, 0x1, RZ, 0xc0, !PT ;  /* 0x000000011dff7812 */ /* 0x000fc8000782c0ff */
[----:B------:R-:W-:-:S13]  /*9ea0*/  ISETP.LT.OR P2, PT, R0, 0x1, !P1 ;  /* 0x000000010000780c */ /* 0x000fda0004f41670 */
[----:B------:R-:W-:Y:S01]  /*9eb0*/  LDGSTS.E.BYPASS.LTC128B.128 [R5+0x400], desc[UR38][R2.64], !P2 ;  /* 0x0040000002057fae */ /* 0x000fe2000d101d66 */
[----:B------:R-:W-:-:S13]  /*9ec0*/  ISETP.LT.OR P2, PT, R0, 0x1, !P0 ;  /* 0x000000010000780c */ /* 0x000fda0004741670 */
[----:B------:R1:W-:Y:S02]  /*9ed0*/  LDGSTS.E.BYPASS.LTC128B.128 [R5+0x3400], desc[UR38][R2.64+0x80], !P2 ;  /* 0x0340008002057fae */ /* 0x0003e4000d101d66 */
[----:B-1----:R-:W-:Y:S02]  /*9ee0*/  IADD3 R2, P2, R14, R35, RZ ;  /* 0x000000230e027210 */ /* 0x002fe40007f5e0ff */
[----:B------:R-:W0:Y:S03]  /*9ef0*/  SHFL.IDX PT, R14, R16, 0x2, 0x181f ;  /* 0x00581f00100e7f89 */ /* 0x000e2600000e0000 */
[----:B------:R-:W-:Y:S01]  /*9f00*/  IMAD.X R3, RZ, RZ, R8, P2 ;  /* 0x000000ffff037224 */ /* 0x000fe200010e0608 */
[----:B------:R-:W-:Y:S01]  /*9f10*/  ISETP.LT.OR P2, PT, R0, 0x11, !P1 ;  /* 0x000000110000780c */ /* 0x000fe20004f41670 */
[----:B------:R-:W1:-:S12]  /*9f20*/  SHFL.IDX PT, R8, R17, 0x2, 0x181f ;  /* 0x00581f0011087f89 */ /* 0x000e5800000e0000 */
[----:B------:R-:W-:Y:S01]  /*9f30*/  LDGSTS.E.BYPASS.LTC128B.128 [R5+0xc00], desc[UR38][R2.64], !P2 ;  /* 0x00c0000002057fae */ /* 0x000fe2000d101d66 */
[----:B------:R-:W-:-:S13]  /*9f40*/  ISETP.LT.OR P2, PT, R0, 0x11, !P0 ;  /* 0x000000110000780c */ /* 0x000fda0004741670 */
[----:B------:R0:W-:Y:S02]  /*9f50*/  LDGSTS.E.BYPASS.LTC128B.128 [R5+0x3c00], desc[UR38][R2.64+0x80], !P2 ;  /* 0x03c0008002057fae */ /* 0x0001e4000d101d66 */
[----:B0-----:R-:W-:Y:S02]  /*9f60*/  IADD3 R2, P2, R14, R35, RZ ;  /* 0x000000230e027210 */ /* 0x001fe40007f5e0ff */
[----:B------:R-:W0:Y:S03]  /*9f70*/  SHFL.IDX PT, R14, R16, 0x3, 0x181f ;  /* 0x00781f00100e7f89 */ /* 0x000e2600000e0000 */
[----:B-1----:R-:W-:Y:S01]  /*9f80*/  IMAD.X R3, RZ, RZ, R8, P2 ;  /* 0x000000ffff037224 */ /* 0x002fe200010e0608 */
[----:B------:R-:W-:Y:S01]  /*9f90*/  ISETP.LT.OR P2, PT, R0, 0x21, !P1 ;  /* 0x000000210000780c */ /* 0x000fe20004f41670 */
[----:B------:R-:W1:-:S12]  /*9fa0*/  SHFL.IDX PT, R8, R17, 0x3, 0x181f ;  /* 0x00781f0011087f89 */ /* 0x000e5800000e0000 */
[----:B------:R-:W-:Y:S01]  /*9fb0*/  LDGSTS.E.BYPASS.LTC128B.128 [R5+0x1400], desc[UR38][R2.64], !P2 ;  /* 0x0140000002057fae */ /* 0x000fe2000d101d66 */
[----:B------:R-:W-:-:S13]  /*9fc0*/  ISETP.LT.OR P2, PT, R0, 0x21, !P0 ;  /* 0x000000210000780c */ /* 0x000fda0004741670 */
[----:B------:R0:W-:Y:S02]  /*9fd0*/  LDGSTS.E.BYPASS.LTC128B.128 [R5+0x4400], desc[UR38][R2.64+0x80], !P2 ;  /* 0x0440008002057fae */ /* 0x0001e4000d101d66 */
[----:B0-----:R-:W-:Y:S02]  /*9fe0*/  IADD3 R2, P2, R14, R35, RZ ;  /* 0x000000230e027210 */ /* 0x001fe40007f5e0ff */
[----:B------:R-:W0:Y:S02]  /*9ff0*/  SHFL.IDX PT, R14, R16, 0x4, 0x181f ;  /* 0x00981f00100e7f89 */ /* 0x000e2400000e0000 */
[----:B-1----:R-:W-:Y:S02]  /*a000*/  IADD3.X R3, RZ, R8, RZ, P2, !PT ;  /* 0x00000008ff037210 */ /* 0x002fe400017fe4ff */
[----:B------:R-:W-:Y:S01]  /*a010*/  ISETP.LT.OR P2, PT, R0, 0x31, !P1 ;  /* 0x000000310000780c */ /* 0x000fe20004f41670 */
[----:B------:R-:W1:-:S12]  /*a020*/  SHFL.IDX PT, R8, R17, 0x4, 0x181f ;  /* 0x00981f0011087f89 */ /* 0x000e5800000e0000 */
[----:B------:R-:W-:Y:S01]  /*a030*/  LDGSTS.E.BYPASS.LTC128B.128 [R5+0x1c00], desc[UR38][R2.64], !P2 ;  /* 0x01c0000002057fae */ /* 0x000fe2000d101d66 */
[----:B------:R-:W-:-:S13]  /*a040*/  ISETP.LT.OR P2, PT, R0, 0x31, !P0 ;  /* 0x000000310000780c */ /* 0x000fda0004741670 */
[----:B------:R0:W-:Y:S02]  /*a050*/  LDGSTS.E.BYPASS.LTC128B.128 [R5+0x4c00], desc[UR38][R2.64+0x80], !P2 ;  /* 0x04c0008002057fae */ /* 0x0001e4000d101d66 */
[----:B0-----:R-:W-:Y:S02]  /*a060*/  IADD3 R2, P2, R14, R35, RZ ;  /* 0x000000230e027210 */ /* 0x001fe40007f5e0ff */
[----:B------:R0:W2:Y:S03]  /*a070*/  SHFL.IDX PT, R14, R16, 0x5, 0x181f ;  /* 0x00b81f00100e7f89 */ /* 0x0000a600000e0000 */
[----:B-1----:R-:W-:Y:S01]  /*a080*/  IMAD.X R3, RZ, RZ, R8, P2 ;  /* 0x000000ffff037224 */ /* 0x002fe200010e0608 */
[----:B------:R-:W-:Y:S01]  /*a090*/  ISETP.LT.OR P2, PT, R0, 0x41, !P1 ;  /* 0x000000410000780c */ /* 0x000fe20004f41670 */
[----:B------:R0:W1:-:S12]  /*a0a0*/  SHFL.IDX PT, R8, R17, 0x5, 0x181f ;  /* 0x00b81f0011087f89 */ /* 0x00005800000e0000 */
[----:B------:R0:W-:Y:S01]  /*a0b0*/  LDGSTS.E.BYPASS.LTC128B.128 [R5+0x2400], desc[UR38][R2.64], !P2 ;  /* 0x0240000002057fae */ /* 0x0001e2000d101d66 */
[----:B------:R-:W-:-:S13]  /*a0c0*/  ISETP.LT.OR P2, PT, R0, 0x41, !P0 ;  /* 0x000000410000780c */ /* 0x000fda0004741670 */
[----:B-12---:R0:W-:Y:S02]  /*a0d0*/  LDGSTS.E.BYPASS.LTC128B.128 [R5+0x5400], desc[UR38][R2.64+0x80], !P2 ;  /* 0x0540008002057fae */ /* 0x0061e4000d101d66 */
.L_x_150:
[C---:B------:R-:W-:Y:S01]  /*a0e0*/  ISETP.LT.OR P1, PT, R0.reuse, 0x51, !P1 ;  /* 0x000000510000780c */ /* 0x040fe20004f21670 */
[----:B------:R-:W-:Y:S01]  /*a0f0*/  ULDC.64 UR4, c[0x0][0x328] ;  /* 0x0000ca0000047ab9 */ /* 0x000fe20000000a00 */
[----:B------:R-:W-:Y:S01]  /*a100*/  ISETP.LT.OR P0, PT, R0, 0x51, !P0 ;  /* 0x000000510000780c */ /* 0x000fe20004701670 */
[----:B------:R-:W-:Y:S01]  /*a110*/  IMAD R26, R26, UR4, RZ ;  /* 0x000000041a1a7c24 */ /* 0x000fe2000f8e02ff */
[----:B01----:R-:W-:-:S03]  /*a120*/  IADD3 R2, P2, R14, R35, RZ ;  /* 0x000000230e027210 */ /* 0x003fc60007f5e0ff */
[----:B------:R-:W-:Y:S02]  /*a130*/  IMAD R11, R7, UR5, R26 ;  /* 0x00000005070b7c24 */ /* 0x000fe4000f8e021a */
[----:B------:R-:W-:-:S05]  /*a140*/  IMAD.X R3, RZ, RZ, R8, P2 ;  /* 0x000000ffff037224 */ /* 0x000fca00010e0608 */
[----:B------:R-:W-:Y:S01]  /*a150*/  @!PT LDS RZ, [RZ] ;  /* 0x00000000fffff984 */ /* 0x000fe20000000800 */
[----:B------:R-:W-:Y:S01]  /*a160*/  @!PT LDS RZ, [RZ] ;  /* 0x00000000fffff984 */ /* 0x000fe20000000800 */
[----:B------:R-:W-:Y:S01]  /*a170*/  @!PT LDS RZ, [RZ] ;  /* 0x00000000fffff984 */ /* 0x000fe20000000800 */
[----:B------:R-:W-:Y:S04]  /*a180*/  LDGSTS.E.BYPASS.LTC128B.128 [R5+0x2c00], desc[UR38][R2.64], !P1 ;  /* 0x02c0000002057fae */ /* 0x000fe8000c901d66 */
[----:B------:R0:W-:Y:S01]  /*a190*/  LDGSTS.E.BYPASS.LTC128B.128 [R5+0x5c00], desc[UR38][R2.64+0x80], !P0 ;  /* 0x05c0008002057fae */ /* 0x0001e2000c101d66 */
[----:B------:R-:W-:Y:S01]  /*a1a0*/  PLOP3.LUT P0, PT, PT, PT, PT, 0x80, 0x0 ;  /* 0x000000000000781c */ /* 0x000fe20003f0f070 */
[----:B------:R-:W-:Y:S01]  /*a1b0*/  NOP ;  /* 0x0000000000007918 */ /* 0x000fe20000000000 */
[----:B0-----:R-:W-:Y:S01]  /*a1c0*/  IMAD.WIDE.U32 R2, R7, UR4, RZ ;  /* 0x0000000407027c25 */ /* 0x001fe2000f8e00ff */
[----:B------:R-:W-:-:S03]  /*a1d0*/  ULDC.64 UR4, c[0x0][0x338] ;  /* 0x0000ce0000047ab9 */ /* 0x000fc60000000a00 */
[----:B------:R-:W-:Y:S01]  /*a1e0*/  IMAD R27, R27, UR4, RZ ;  /* 0x000000041b1b7c24 */ /* 0x000fe2000f8e02ff */
[----:B------:R-:W-:-:S03]  /*a1f0*/  IADD3 R3, R3, R11, RZ ;  /* 0x0000000b03037210 */ /* 0x000fc60007ffe0ff */
[C---:B------:R-:W-:Y:S02]  /*a200*/  IMAD R27, R6.reuse, UR5, R27 ;  /* 0x00000005061b7c24 */ /* 0x040fe4000f8e021b */
[----:B------:R-:W-:-:S04]  /*a210*/  IMAD.WIDE.U32 R2, R6, UR4, R2 ;  /* 0x0000000406027c25 */ /* 0x000fc8000f8e0002 */
[----:B------:R-:W-:-:S07]  /*a220*/  IMAD.IADD R27, R3, 0x1, R27 ;  /* 0x00000001031b7824 */ /* 0x000fce00078e021b */
.L_x_66:
        /* <DEDUP_REMOVED lines=10> */
.L_x_67:
[----:B------:R-:W-:Y:S01]  /*a2d0*/  R2UR UR4, R31 ;  /* 0x000000001f0472ca */ /* 0x000fe200000e0000 */
[----:B------:R-:W-:Y:S01]  /*a2e0*/  ULDC.64 UR6, c[0x0][0x330] ;  /* 0x0000cc0000067ab9 */ /* 0x000fe20000000a00 */
[----:B------:R-:W-:Y:S01]  /*a2f0*/  MOV R3, R27 ;  /* 0x0000001b00037202 */ /* 0x000fe20000000f00 */
[----:B------:R-:W-:Y:S01]  /*a300*/  IMAD.U32 R5, RZ, RZ, UR6 ;  /* 0x00000006ff057e24 */ /* 0x000fe2000f8e00ff */
[----:B------:R0:W-:Y:S01]  /*a310*/  SYNCS.ARRIVE.TRANS64.A1T0 RZ, [R4+URZ+0x2a850], RZ ;  /* 0x02a850ff04ff79a7 */ /* 0x0001e2000810003f */
[----:B------:R-:W-:Y:S01]  /*a320*/  VIADD R28, R28, 0xffffffff ;  /* 0xffffffff1c1c7836 */ /* 0x000fe20000000000 */
[----:B------:R-:W-:Y:S01]  /*a330*/  IADD3 R0, R0, 0x60, RZ ;  /* 0x0000006000007810 */ /* 0x000fe20007ffe0ff */
[----:B------:R-:W-:Y:S01]  /*a340*/  IMAD.WIDE.U32 R2, R5, UR42, R2 ;  /* 0x0000002a05027c25 */ /* 0x000fe2000f8e0002 */
[----:B------:R-:W-:-:S03]  /*a350*/  MOV R10, R21 ;  /* 0x00000015000a7202 */ /* 0x000fc60000000f00 */
[----:B------:R-:W-:Y:S02]  /*a360*/  VIADD R9, R9, 0xffffffa0 ;  /* 0xffffffa009097836 */ /* 0x000fe40000000000 */
[----:B------:R-:W-:Y:S01]  /*a370*/  UIMAD UR4, UR4, UR6, URZ ;  /* 0x00000006040472a4 */ /* 0x000fe2000f8e023f */
[----:B------:R-:W-:-:S03]  /*a380*/  IMAD.MOV.U32 R23, RZ, RZ, R24 ;  /* 0x000000ffff177224 */ /* 0x000fc600078e0018 */
[----:B------:R-:W-:-:S03]  /*a390*/  UIMAD UR4, UR42, UR7, UR4 ;  /* 0x000000072a0472a4 */ /* 0x000fc6000f8e0204 */
[----:B------:R-:W-:Y:S02]  /*a3a0*/  ULDC.64 UR6, c[0x0][0x318] ;  /* 0x0000c60000067ab9 */ /* 0x000fe40000000a00 */
[----:B------:R-:W-:Y:S01]  /*a3b0*/  LEA R16, P0, R2, UR6, 0x1 ;  /* 0x0000000602107c11 */ /* 0x000fe2000f8008ff */
[----:B------:R-:W-:-:S05]  /*a3c0*/  VIADD R17, R3, UR4 ;  /* 0x0000000403117c36 */ /* 0x000fca0008000000 */
[----:B------:R-:W-:Y:S02]  /*a3d0*/  LEA.HI.X R17, R2, UR7, R17, 0x1, P0 ;  /* 0x0000000702117c11 */ /* 0x000fe400080f0c11 */
[----:B------:R-:W-:-:S13]  /*a3e0*/  ISETP.GT.AND P0, PT, R28, UR48, PT ;  /* 0x000000301c007c0c */ /* 0x000fda000bf04270 */
[----:B0-----:R-:W-:Y:S05]  /*a3f0*/  @P0 BRA `(.L_x_68) ;  /* 0xfffffff000680947 */ /* 0x001fea000383ffff */
[----:B------:R-:W-:Y:S05]  /*a400*/  BSYNC B0 ;  /* 0x0000000000007941 */ /* 0x000fea0003800000 */
.L_x_55:
[----:B------:R-:W-:-:S13]  /*a410*/  ISETP.NE.AND P0, PT, R36, 0x3, PT ;  /* 0x000000032400780c */ /* 0x000fda0003f05270 */
[----:B------:R-:W-:Y:S05]  /*a420*/  @!P0 BRA `(.L_x_69) ;  /* 0x0000000000048947 */ /* 0x000fea0003800000 */
[----:B------:R-:W-:Y:S01]  /*a430*/  BPT.TRAP 0x1 ;  /* 0x000000040000795c */ /* 0x000fe20000300000 */
.L_x_69:
[C---:B0-----:R-:W-:Y:S01]  /*a440*/  LEA R0, R21.reuse, UR45, 0x3 ;  /* 0x0000002d15007c11 */ /* 0x041fe2000f8e18ff */
[----:B------:R-:W-:Y:S01]  /*a450*/  IMAD.MOV.U32 R5, RZ, RZ, -0x60 ;  /* 0xffffffa0ff057424 */ /* 0x000fe200078e00ff */
[----:B------:R-:W-:Y:S01]  /*a460*/  SHF.L.U32 R3, R24, 0x1f, RZ ;  /* 0x0000001f18037819 */ /* 0x000fe200000006ff */
[----:B------:R-:W-:Y:S01]  /*a470*/  BSSY B0, `(.L_x_70) ;  /* 0x0000006000007945 */ /* 0x000fe20003800000 */
[----:B------:R-:W-:Y:S02]  /*a480*/  IMAD R25, R21, 0x3000, R25 ;  /* 0x0000300015197824 */ /* 0x000fe400078e0219 */
[----:B------:R-:W0:Y:S01]  /*a490*/  SYNCS.PHASECHK.TRANS64.TRYWAIT P0, [R0+URZ+0x2a860], R3 ;  /* 0x02a86003000075a7 */ /* 0x000e22000800017f */
[----:B------:R-:W-:-:S04]  /*a4a0*/  IMAD R28, R28, R5, UR43 ;  /* 0x0000002b1c1c7e24 */ /* 0x000fc8000f8e0205 */
[----:B------:R-:W-:Y:S01]  /*a4b0*/  IMAD.IADD R5, R28, 0x1, -R37 ;  /* 0x000000011c057824 */ /* 0x000fe200078e0a25 */
[----:B0-----:R-:W-:Y:S06]  /*a4c0*/  @!P0 BRA `(.L_x_71) ;  /* 0x0000002c002c8947 */ /* 0x001fec0003800000 */
.L_x_151:
[----:B------:R-:W-:Y:S05]  /*a4d0*/  BSYNC B0 ;  /* 0x0000000000007941 */ /* 0x000fea0003800000 */
.L_x_70:
[----:B------:R-:W-:-:S03]  /*a4e0*/  UMOV UR4, 0xffffffff ;  /* 0xffffffff00047882 */ /* 0x000fc60000000000 */
[----:B------:R-:W-:Y:S05]  /*a4f0*/  BRA.DIV UR4, `(.L_x_72) ;  /* 0x0000002e04347947 */ /* 0x000fea000b800000 */
[----:B0-----:R-:W-:Y:S01]  /*a500*/  SHFL.IDX PT, R3, R17, RZ, 0x181f ;  /* 0x00181fff11037589 */ /* 0x001fe200000e0000 */
[C---:B------:R-:W-:Y:S02]  /*a510*/  LOP3.LUT R4, R29.reuse, 0x1, RZ, 0xc0, !PT ;  /* 0x000000011d047812 */ /* 0x040fe400078ec0ff */
[----:B------:R-:W-:Y:S01]  /*a520*/  LOP3.LUT P0, RZ, R29, 0x2, RZ, 0xc0, !PT ;  /* 0x000000021dff7812 */ /* 0x000fe2000780c0ff */
[----:B------:R-:W0:Y:S01]  /*a530*/  SHFL.IDX PT, R2, R16, RZ, 0x181f ;  /* 0x00181fff10027589 */ /* 0x000e2200000e0000 */
[----:B------:R-:W-:Y:S02]  /*a540*/  ISETP.NE.U32.AND P1, PT, R4, 0x1, PT ;  /* 0x000000010400780c */ /* 0x000fe40003f25070 */
[C---:B------:R-:W-:Y:S01]  /*a550*/  ISETP.LT.OR P3, PT, R5.reuse, 0x1, !P0 ;  /* 0x000000010500780c */ /* 0x040fe20004761670 */
[----:B------:R-:W1:Y:S01]  /*a560*/  SHFL.IDX PT, R14, R16, 0x1, 0x181f ;  /* 0x00381f00100e7f89 */ /* 0x000e6200000e0000 */
[----:B------:R-:W-:Y:S02]  /*a570*/  ISETP.LT.OR P2, PT, R5, 0x1, P1 ;  /* 0x000000010500780c */ /* 0x000fe40000f41670 */
[----:B------:R-:W-:Y:S01]  /*a580*/  LEA R4, R25, UR45, 0x1 ;  /* 0x0000002d19047c11 */ /* 0x000fe2000f8e08ff */
[----:B------:R-:W2:Y:S01]  /*a590*/  SHFL.IDX PT, R6, R17, 0x1, 0x181f ;  /* 0x00381f0011067f89 */ /* 0x000ea200000e0000 */
[----:B------:R-:W-:-:S02]  /*a5a0*/  ISETP.LT.OR P4, PT, R5, 0x11, P1 ;  /* 0x000000110500780c */ /* 0x000fc40000f81670 */
[----:B------:R-:W-:Y:S01]  /*a5b0*/  ISETP.LT.OR P5, PT, R5, 0x11, !P0 ;  /* 0x000000110500780c */ /* 0x000fe200047a1670 */
[----:B------:R-:W3:Y:S04]  /*a5c0*/  SHFL.IDX PT, R8, R17, 0x2, 0x181f ;  /* 0x00581f0011087f89 */ /* 0x000ee800000e0000 */
[----:B------:R-:W4:Y:S04]  /*a5d0*/  SHFL.IDX PT, R9, R16, 0x2, 0x181f ;  /* 0x00581f0010097f89 */ /* 0x000f2800000e0000 */
[----:B------:R-:W-:Y:S01]  /*a5e0*/  SHFL.IDX PT, R10, R17, 0x3, 0x181f ;  /* 0x00781f00110a7f89 */ /* 0x000fe200000e0000 */
[----:B0-----:R-:W-:-:S03]  /*a5f0*/  IMAD.WIDE.U32 R2, R30, 0x2, R2 ;  /* 0x000000021e027825 */ /* 0x001fc600078e0002 */
[----:B------:R-:W0:Y:S04]  /*a600*/  SHFL.IDX PT, R19, R16, 0x3, 0x181f ;  /* 0x00781f0010137f89 */ /* 0x000e2800000e0000 */
[----:B------:R-:W-:Y:S01]  /*a610*/  LDGSTS.E.BYPASS.LTC128B.128 [R4+0x400], desc[UR38][R2.64], !P2 ;  /* 0x0040000002047fae */ /* 0x000fe2000d101d66 */
[----:B------:R-:W-:-:S03]  /*a620*/  ISETP.LT.OR P2, PT, R5, 0x21, P1 ;  /* 0x000000210500780c */ /* 0x000fc60000f41670 */
[----:B------:R-:W5:Y:S04]  /*a630*/  SHFL.IDX PT, R23, R16, 0x4, 0x181f ;  /* 0x00981f0010177f89 */ /* 0x000f6800000e0000 */
[----:B------:R1:W-:Y:S01]  /*a640*/  LDGSTS.E.BYPASS.LTC128B.128 [R4+0x3400], desc[UR38][R2.64+0x80], !P3 ;  /* 0x0340008002047fae */ /* 0x0003e2000d901d66 */
[----:B------:R-:W-:-:S03]  /*a650*/  ISETP.LT.OR P3, PT, R5, 0x21, !P0 ;  /* 0x000000210500780c */ /* 0x000fc60004761670 */
[----:B------:R-:W5:Y:S04]  /*a660*/  SHFL.IDX PT, R18, R17, 0x4, 0x181f ;  /* 0x00981f0011127f89 */ /* 0x000f6800000e0000 */
[----:B------:R-:W0:Y:S01]  /*a670*/  SHFL.IDX PT, R17, R17, 0x5, 0x181f ;  /* 0x00b81f0011117f89 */ /* 0x000e2200000e0000 */
[----:B-1----:R-:W-:Y:S01]  /*a680*/  MOV R2, R14 ;  /* 0x0000000e00027202 */ /* 0x002fe20000000f00 */
[----:B--2---:R-:W-:Y:S02]  /*a690*/  IMAD.MOV.U32 R3, RZ, RZ, R6 ;  /* 0x000000ffff037224 */ /* 0x004fe400078e0006 */
[----:B------:R1:W2:Y:S02]  /*a6a0*/  SHFL.IDX PT, R14, R16, 0x5, 0x181f ;  /* 0x00b81f00100e7f89 */ /* 0x0002a400000e0000 */
[----:B------:R-:W-:Y:S01]  /*a6b0*/  IMAD.WIDE.U32 R6, R30, 0x2, R2 ;  /* 0x000000021e067825 */ /* 0x000fe200078e0002 */
[----:B---3--:R-:W-:-:S03]  /*a6c0*/  MOV R3, R8 ;  /* 0x0000000800037202 */ /* 0x008fc60000000f00 */
[----:B----4-:R-:W-:Y:S01]  /*a6d0*/  IMAD.MOV.U32 R2, RZ, RZ, R9 ;  /* 0x000000ffff027224 */ /* 0x010fe200078e0009 */
[----:B------:R-:W-:Y:S01]  /*a6e0*/  LDGSTS.E.BYPASS.LTC128B.128 [R4+0xc00], desc[UR38][R6.64], !P4 ;  /* 0x00c0000006047fae */ /* 0x000fe2000e101d66 */
[C---:B------:R-:W-:Y:S01]  /*a6f0*/  ISETP.LT.OR P4, PT, R5.reuse, 0x31, P1 ;  /* 0x000000310500780c */ /* 0x040fe20000f81670 */
[----:B------:R-:W-:Y:S02]  /*a700*/  IMAD.MOV.U32 R8, RZ, RZ, RZ ;  /* 0x000000ffff087224 */ /* 0x000fe400078e00ff */
[----:B------:R-:W-:Y:S01]  /*a710*/  IMAD.WIDE.U32 R2, R30, 0x2, R2 ;  /* 0x000000021e027825 */ /* 0x000fe200078e0002 */
[----:B------:R-:W-:Y:S01]  /*a720*/  LDGSTS.E.BYPASS.LTC128B.128 [R4+0x3c00], desc[UR38][R6.64+0x80], !P5 ;  /* 0x03c0008006047fae */ /* 0x000fe2000e901d66 */
[----:B------:R-:W-:-:S03]  /*a730*/  ISETP.LT.OR P5, PT, R5, 0x31, !P0 ;  /* 0x000000310500780c */ /* 0x000fc600047a1670 */
[----:B------:R-:W-:Y:S01]  /*a740*/  LDGSTS.E.BYPASS.LTC128B.128 [R4+0x1400], desc[UR38][R2.64], !P2 ;  /* 0x0140000002047fae */ /* 0x000fe2000d101d66 */
[----:B------:R-:W-:-:S03]  /*a750*/  ISETP.LT.OR P2, PT, R5, 0x41, P1 ;  /* 0x000000410500780c */ /* 0x000fc60000f41670 */
[----:B------:R0:W-:Y:S01]  /*a760*/  LDGSTS.E.BYPASS.LTC128B.128 [R4+0x4400], desc[UR38][R2.64+0x80], !P3 ;  /* 0x0440008002047fae */ /* 0x0001e2000d901d66 */
[----:B------:R-:W-:Y:S01]  /*a770*/  ISETP.LT.OR P3, PT, R5, 0x41, !P0 ;  /* 0x000000410500780c */ /* 0x000fe20004761670 */
[----:B0-----:R-:W-:Y:S02]  /*a780*/  IMAD.MOV.U32 R2, RZ, RZ, R19 ;  /* 0x000000ffff027224 */ /* 0x001fe400078e0013 */
[----:B------:R-:W-:Y:S02]  /*a790*/  IMAD.MOV.U32 R3, RZ, RZ, R10 ;  /* 0x000000ffff037224 */ /* 0x000fe400078e000a */
[----:B------:R-:W-:Y:S01]  /*a7a0*/  IMAD.WIDE.U32 R6, R30, 0x2, R2 ;  /* 0x000000021e067825 */ /* 0x000fe200078e0002 */
[----:B-----5:R-:W-:-:S03]  /*a7b0*/  MOV R2, R23 ;  /* 0x0000001700027202 */ /* 0x020fc60000000f00 */
[----:B------:R-:W-:Y:S01]  /*a7c0*/  IMAD.MOV.U32 R3, RZ, RZ, R18 ;  /* 0x000000ffff037224 */ /* 0x000fe200078e0012 */
[----:B------:R1:W-:Y:S01]  /*a7d0*/  LDGSTS.E.BYPASS.LTC128B.128 [R4+0x1c00], desc[UR38][R6.64], !P4 ;  /* 0x01c0000006047fae */ /* 0x0003e2000e101d66 */
[----:B------:R-:W-:-:S03]  /*a7e0*/  IMAD.WIDE.U32 R2, R30, 0x2, R2 ;  /* 0x000000021e027825 */ /* 0x000fc600078e0002 */
[----:B------:R1:W-:Y:S04]  /*a7f0*/  LDGSTS.E.BYPASS.LTC128B.128 [R4+0x4c00], desc[UR38][R6.64+0x80], !P5 ;  /* 0x04c0008006047fae */ /* 0x0003e8000e901d66 */
[----:B------:R1:W-:Y:S04]  /*a800*/  LDGSTS.E.BYPASS.LTC128B.128 [R4+0x2400], desc[UR38][R2.64], !P2 ;  /* 0x0240000002047fae */ /* 0x0003e8000d101d66 */
[----:B--2---:R1:W-:Y:S02]  /*a810*/  LDGSTS.E.BYPASS.LTC128B.128 [R4+0x5400], desc[UR38][R2.64+0x80], !P3 ;  /* 0x0540008002047fae */ /* 0x0043e4000d901d66 */
.L_x_165:
[C---:B------:R-:W-:Y:S01]  /*a820*/  ISETP.LT.OR P1, PT, R5.reuse, 0x51, P1 ;  /* 0x000000510500780c */ /* 0x040fe20000f21670 */
[----:B-1----:R-:W-:Y:S01]  /*a830*/  IMAD.MOV.U32 R3, RZ, RZ, R17 ;  /* 0x000000ffff037224 */ /* 0x002fe200078e0011 */
[----:B------:R-:W-:Y:S02]  /*a840*/  ISETP.LT.OR P0, PT, R5, 0x51, !P0 ;  /* 0x000000510500780c */ /* 0x000fe40004701670 */
[----:B------:R-:W-:-:S05]  /*a850*/  MOV R2, R14 ;  /* 0x0000000e00027202 */ /* 0x000fca0000000f00 */
[----:B------:R-:W-:-:S05]  /*a860*/  IMAD.WIDE.U32 R2, R30, 0x2, R2 ;  /* 0x000000021e027825 */ /* 0x000fca00078e0002 */
[----:B------:R-:W-:Y:S01]  /*a870*/  @!PT LDS RZ, [RZ] ;  /* 0x00000000fffff984 */ /* 0x000fe20000000800 */
[----:B------:R-:W-:Y:S01]  /*a880*/  @!PT LDS RZ, [RZ] ;  /* 0x00000000fffff984 */ /* 0x000fe20000000800 */
[----:B------:R-:W-:Y:S01]  /*a890*/  @!PT LDS RZ, [RZ] ;  /* 0x00000000fffff984 */ /* 0x000fe20000000800 */
[----:B------:R0:W-:Y:S04]  /*a8a0*/  LDGSTS.E.BYPASS.LTC128B.128 [R4+0x2c00], desc[UR38][R2.64], !P1 ;  /* 0x02c0000002047fae */ /* 0x0001e8000c901d66 */
[----:B------:R0:W-:Y:S01]  /*a8b0*/  LDGSTS.E.BYPASS.LTC128B.128 [R4+0x5c00], desc[UR38][R2.64+0x80], !P0 ;  /* 0x05c0008002047fae */ /* 0x0001e2000c101d66 */
[----:B------:R-:W-:Y:S01]  /*a8c0*/  PLOP3.LUT P0, PT, PT, PT, PT, 0x80, 0x0 ;  /* 0x000000000000781c */ /* 0x000fe20003f0f070 */
[----:B------:R-:W-:-:S12]  /*a8d0*/  NOP ;  /* 0x0000000000007918 */ /* 0x000fd80000000000 */
.L_x_73:
        /* <DEDUP_REMOVED lines=10> */
.L_x_74:
[----:B0-----:R-:W-:Y:S01]  /*a980*/  VIADD R2, R21, 0x1 ;  /* 0x0000000115027836 */ /* 0x001fe20000000000 */
[----:B------:R0:W-:Y:S04]  /*a990*/  SYNCS.ARRIVE.TRANS64.A1T0 RZ, [R0+URZ+0x2a850], RZ ;  /* 0x02a850ff00ff79a7 */ /* 0x0001e8000810003f */
[----:B------:R-:W-:-:S04]  /*a9a0*/  ISETP.NE.AND P0, PT, R2, 0x2, PT ;  /* 0x000000020200780c */ /* 0x000fc80003f05270 */
[----:B------:R-:W-:Y:S02]  /*a9b0*/  SEL R3, RZ, 0x1, P0 ;  /* 0x00000001ff037807 */ /* 0x000fe40000000000 */
[----:B------:R-:W-:Y:S02]  /*a9c0*/  SEL R2, R2, RZ, P0 ;  /* 0x000000ff02027207 */ /* 0x000fe40000000000 */
[----:B0-----:R-:W-:-:S07]  /*a9d0*/  LOP3.LUT R0, R24, R3, RZ, 0x3c, !PT ;  /* 0x0000000318007212 */ /* 0x001fce00078e3cff */
.L_x_40:
[----:B------:R-:W0:Y:S01]  /*a9e0*/  S2R R4, SR_CgaCtaId ;  /* 0x0000000000047919 */ /* 0x000e220000008800 */
[----:B------:R-:W-:Y:S02]  /*a9f0*/  MOV R3, 0x400 ;  /* 0x0000040000037802 */ /* 0x000fe40000000f00 */
[----:B------:R-:W-:Y:S02]  /*aa00*/  SHF.L.U32 R8, R8, 0x1f, RZ ;  /* 0x0000001f08087819 */ /* 0x000fe400000006ff */
[----:B0-----:R-:W-:-:S04]  /*aa10*/  LEA R7, R4, R3, 0x18 ;  /* 0x0000000304077211 */ /* 0x001fc800078ec0ff */
[----:B------:R-:W0:Y:S02]  /*aa20*/  SYNCS.PHASECHK.TRANS64.TRYWAIT P0, [R7+URZ+0x2a820], R8 ;  /* 0x02a82008070075a7 */ /* 0x000e24000800017f */
[----:B0-----:R-:W-:Y:S05]  /*aa30*/  @!P0 BRA `(.L_x_75) ;  /* 0x0000002c00d88947 */ /* 0x001fea0003800000 */
.L_x_166:
[----:B------:R-:W-:-:S03]  /*aa40*/  UMOV UR4, 0xffffffff ;  /* 0xffffffff00047882 */ /* 0x000fc60000000000 */
[----:B------:R-:W-:Y:S05]  /*aa50*/  BRA.DIV UR4, `(.L_x_76) ;  /* 0x0000002e04e47947 */ /* 0x000fea000b800000 */
[----:B------:R-:W1:Y:S02]  /*aa60*/  S2R R3, SR_TID.X ;  /* 0x0000000000037919 */ /* 0x000e640000002100 */
[----:B-1----:R-:W-:-:S04]  /*aa70*/  SHF.R.U32.HI R3, RZ, 0x5, R3 ;  /* 0x00000005ff037819 */ /* 0x002fc80000011603 */
[----:B------:R-:W-:-:S05]  /*aa80*/  LOP3.LUT R3, R3, 0x3, RZ, 0xc0, !PT ;  /* 0x0000000303037812 */ /* 0x000fca00078ec0ff */
[----:B------:R1:W2:Y:S02]  /*aa90*/  SHFL.IDX PT, R14, R3, RZ, 0x1f ;  /* 0x00001fff030e7589 */ /* 0x0002a400000e0000 */
.L_x_169:
[----:B--2---:R-:W-:-:S13]  /*aaa0*/  ISETP.NE.AND P0, PT, R14, RZ, PT ;  /* 0x000000ff0e00720c */ /* 0x004fda0003f05270 */
[----:B------:R-:W-:Y:S05]  /*aab0*/  @P0 BRA `(.L_x_8) ;  /* 0x0000000000880947 */ /* 0x000fea0003800000 */
[----:B------:R-:W-:-:S03]  /*aac0*/  UMOV UR4, 0xffffffff ;  /* 0xffffffff00047882 */ /* 0x000fc60000000000 */
[----:B------:R-:W-:Y:S05]  /*aad0*/  BRA.DIV UR4, `(.L_x_77) ;  /* 0x0000002e04f87947 */ /* 0x000fea000b800000 */
[----:B------:R-:W-:-:S13]  /*aae0*/  ELECT P6, URZ, PT ;  /* 0x00000000003f782f */ /* 0x000fda00038c0000 */
.L_x_172:
[----:B------:R-:W-:Y:S05]  /*aaf0*/  @!P6 BRA `(.L_x_8) ;  /* 0x000000000078e947 */ /* 0x000fea0003800000 */
[----:B------:R-:W-:-:S06]  /*ab00*/  ULOP3.LUT UR4, UR36, 0x2, URZ, 0xfc, !UPT ;  /* 0x0000000224047892 */ /* 0x000fcc000f8efc3f */
[----:B-1----:R-:W-:-:S04]  /*ab10*/  MOV R3, UR4 ;  /* 0x0000000400037c02 */ /* 0x002fc80008000f00 */
[----:B------:R-:W-:-:S13]  /*ab20*/  ISETP.NE.AND P0, PT, R3, 0x3, PT ;  /* 0x000000030300780c */ /* 0x000fda0003f05270 */
[----:B------:R-:W-:Y:S05]  /*ab30*/  @!P0 BRA `(.L_x_78) ;  /* 0x0000000000048947 */ /* 0x000fea0003800000 */
[----:B------:R-:W-:Y:S01]  /*ab40*/  BPT.TRAP 0x1 ;  /* 0x000000040000795c */ /* 0x000fe20000300000 */
.L_x_78:
[----:B------:R-:W-:Y:S01]  /*ab50*/  IMAD R5, R2, 0x8, R7 ;  /* 0x0000000802057824 */ /* 0x000fe200078e0207 */
[----:B------:R-:W-:Y:S01]  /*ab60*/  SHF.L.U32 R4, R0, 0x1f, RZ ;  /* 0x0000001f00047819 */ /* 0x000fe200000006ff */
[----:B------:R-:W-:-:S03]  /*ab70*/  VIADD R2, R2, 0x1 ;  /* 0x0000000102027836 */ /* 0x000fc60000000000 */
[----:B------:R-:W1:Y:S02]  /*ab80*/  SYNCS.PHASECHK.TRANS64.TRYWAIT P1, [R5+URZ+0x2a840], R4 ;  /* 0x02a84004050075a7 */ /* 0x000e64000802017f */
[----:B------:R-:W-:-:S04]  /*ab90*/  ISETP.NE.AND P2, PT, R2, 0x2, PT ;  /* 0x000000020200780c */ /* 0x000fc80003f45270 */
[----:B------:R-:W-:Y:S01]  /*aba0*/  SEL R3, RZ, 0x1, P2 ;  /* 0x00000001ff037807 */ /* 0x000fe20001000000 */
[----:B-1----:R-:W-:Y:S08]  /*abb0*/  @!P1 BRA `(.L_x_79) ;  /* 0x0000002c00e09947 */ /* 0x002ff00003800000 */
.L_x_173:
[----:B------:R-:W-:Y:S02]  /*abc0*/  SEL R2, R2, RZ, P2 ;  /* 0x000000ff02027207 */ /* 0x000fe40001000000 */
[----:B------:R-:W-:Y:S01]  /*abd0*/  LOP3.LUT R0, R0, R3, RZ, 0x3c, !PT ;  /* 0x0000000300007212 */ /* 0x000fe200078e3cff */
[----:B------:R-:W-:Y:S06]  /*abe0*/  @!P0 BRA `(.L_x_80) ;  /* 0x0000000000048947 */ /* 0x000fec0003800000 */
[----:B------:R-:W-:Y:S01]  /*abf0*/  BPT.TRAP 0x1 ;  /* 0x000000040000795c */ /* 0x000fe20000300000 */
.L_x_80:
[----:B------:R-:W-:Y:S02]  /*ac00*/  LEA R3, R2, R7, 0x3 ;  /* 0x0000000702037211 */ /* 0x000fe400078e18ff */
[----:B------:R-:W-:-:S04]  /*ac10*/  SHF.L.U32 R0, R0, 0x1f, RZ ;  /* 0x0000001f00007819 */ /* 0x000fc800000006ff */
[----:B------:R-:W2:Y:S02]  /*ac20*/  SYNCS.PHASECHK.TRANS64.TRYWAIT P1, [R3+URZ+0x2a840], R0 ;  /* 0x02a84000030075a7 */ /* 0x000ea4000802017f */
[----:B--2---:R-:W-:Y:S05]  /*ac30*/  @!P1 BRA `(.L_x_81) ;  /* 0x0000002c00d49947 */ /* 0x004fea0003800000 */
.L_x_174:
[----:B------:R-:W-:Y:S05]  /*ac40*/  @!P0 BRA `(.L_x_82) ;  /* 0x0000000000048947 */ /* 0x000fea0003800000 */
[----:B------:R-:W-:Y:S01]  /*ac50*/  BPT.TRAP 0x1 ;  /* 0x000000040000795c */ /* 0x000fe20000300000 */
.L_x_82:
[----:B------:R-:W3:Y:S02]  /*ac60*/  SYNCS.PHASECHK.TRANS64.TRYWAIT P1, [R5+URZ+0x2a860], R4 ;  /* 0x02a86004050075a7 */ /* 0x000ee4000802017f */
[----:B---3--:R-:W-:Y:S05]  /*ac70*/  @!P1 BRA `(.L_x_83) ;  /* 0x0000002c00d89947 */ /* 0x008fea0003800000 */
.L_x_175:
[----:B------:R-:W-:Y:S05]  /*ac80*/  @!P0 BRA `(.L_x_84) ;  /* 0x0000000000048947 */ /* 0x000fea0003800000 */
[----:B------:R-:W-:Y:S01]  /*ac90*/  BPT.TRAP 0x1 ;  /* 0x000000040000795c */ /* 0x000fe20000300000 */
.L_x_84:
[----:B----4-:R4:W0:Y:S02]  /*aca0*/  SYNCS.PHASECHK.TRANS64.TRYWAIT P0, [R3+URZ+0x2a860], R0 ;  /* 0x02a86000030075a7 */ /* 0x010824000800017f */
[----:B0-----:R-:W-:Y:S05]  /*acb0*/  @!P0 NANOSLEEP.SYNCS 0x989680 ;  /* 0x009896800000895d */ /* 0x001fea0003900000 */
[----:B------:R-:W0:Y:S02]  /*acc0*/  @!P0 SYNCS.PHASECHK.TRANS64 P0, [R3+URZ+0x2a860], R0 ;  /* 0x02a86000030085a7 */ /* 0x000e24000800007f */
[----:B0-----:R-:W-:Y:S05]  /*acd0*/  @!P0 BRA `(.L_x_84) ;  /* 0xfffffffc00f08947 */ /* 0x001fea000383ffff */
.L_x_8:
[----:B------:R-:W-:Y:S05]  /*ace0*/  BSYNC B6 ;  /* 0x0000000000067941 */ /* 0x000fea0003800000 */
.L_x_5:
[----:B------:R-:W-:Y:S05]  /*acf0*/  EXIT ;  /* 0x000000000000794d */ /* 0x000fea0003800000 */
.L_x_12:
[----:B0-----:R-:W-:-:S04]  /*ad00*/  IMAD.U32 R0, RZ, RZ, UR37 ;  /* 0x00000025ff007e24 */ /* 0x001fc8000f8e00ff */
[----:B------:R0:W1:Y:S03]  /*ad10*/  SYNCS.PHASECHK.TRANS64.TRYWAIT P0, [R0+URZ+0x2a800], R3 ;  /* 0x02a80003000075a7 */ /* 0x000066000800017f */
[----:B-1----:R-:W-:Y:S05]  /*ad20*/  @!P0 NANOSLEEP.SYNCS 0x989680 ;  /* 0x009896800000895d */ /* 0x002fea0003900000 */
[----:B------:R-:W1:Y:S02]  /*ad30*/  @!P0 SYNCS.PHASECHK.TRANS64 P0, [R0+URZ+0x2a800], R3 ;  /* 0x02a80003000085a7 */ /* 0x000e64000800007f */
[----:B-1----:R-:W-:Y:S05]  /*ad40*/  @!P0 BRA `(.L_x_12) ;  /* 0xfffffffc00ec8947 */ /* 0x002fea000383ffff */
[----:B------:R-:W-:Y:S05]  /*ad50*/  BRA `(.L_x_85) ;  /* 0xffffff6400007947 */ /* 0x000fea000383ffff */
.L_x_16:
[----:B-1----:R-:W-:-:S04]  /*ad60*/  IMAD.U32 R4, RZ, RZ, UR37 ;  /* 0x00000025ff047e24 */ /* 0x002fc8000f8e00ff */
[----:B------:R1:W2:Y:S03]  /*ad70*/  SYNCS.PHASECHK.TRANS64.TRYWAIT P1, [R4+URZ+0x2a830], R3 ;  /* 0x02a83003040075a7 */ /* 0x0002a6000802017f */
[----:B--2---:R-:W-:Y:S05]  /*ad80*/  @!P1 NANOSLEEP.SYNCS 0x989680 ;  /* 0x009896800000995d */ /* 0x004fea0003900000 */
[----:B------:R-:W2:Y:S02]  /*ad90*/  @!P1 SYNCS.PHASECHK.TRANS64 P1, [R4+URZ+0x2a830], R3 ;  /* 0x02a83003040095a7 */ /* 0x000ea4000802007f */
[----:B--2---:R-:W-:Y:S05]  /*ada0*/  @!P1 BRA `(.L_x_16) ;  /* 0xfffffffc00ec9947 */ /* 0x004fea000383ffff */
[----:B------:R-:W-:Y:S05]  /*adb0*/  BRA `(.L_x_15) ;  /* 0xffffff64001c7947 */ /* 0x000fea000383ffff */
.L_x_22:
[----:B-1----:R-:W-:-:S04]  /*adc0*/  MOV R4, UR59 ;  /* 0x0000003b00047c02 */ /* 0x002fc80008000f00 */
[----:B------:R1:W2:Y:S03]  /*add0*/  SYNCS.PHASECHK.TRANS64.TRYWAIT P1, [R4+URZ+0x2a830], R3 ;  /* 0x02a83003040075a7 */ /* 0x0002a6000802017f */
[----:B--2---:R-:W-:Y:S05]  /*ade0*/  @!P1 NANOSLEEP.SYNCS 0x989680 ;  /* 0x009896800000995d */ /* 0x004fea0003900000 */
[----:B------:R-:W2:Y:S02]  /*adf0*/  @!P1 SYNCS.PHASECHK.TRANS64 P1, [R4+URZ+0x2a830], R3 ;  /* 0x02a83003040095a7 */ /* 0x000ea4000802007f */
[----:B--2---:R-:W-:Y:S05]  /*ae00*/  @!P1 BRA `(.L_x_22) ;  /* 0xfffffffc00ec9947 */ /* 0x004fea000383ffff */
[----:B------:R-:W-:Y:S05]  /*ae10*/  BRA `(.L_x_21) ;  /* 0xffffff8400587947 */ /* 0x000fea000383ffff */
.L_x_26:
[----:B-1----:R-:W-:-:S04]  /*ae20*/  IMAD.U32 R4, RZ, RZ, UR5 ;  /* 0x00000005ff047e24 */ /* 0x002fc8000f8e00ff */
[----:B------:R1:W2:Y:S03]  /*ae30*/  SYNCS.PHASECHK.TRANS64.TRYWAIT P1, [R4+URZ+0x2a850], R3 ;  /* 0x02a85003040075a7 */ /* 0x0002a6000802017f */
[----:B--2---:R-:W-:Y:S05]  /*ae40*/  @!P1 NANOSLEEP.SYNCS 0x989680 ;  /* 0x009896800000995d */ /* 0x004fea0003900000 */
[----:B------:R-:W2:Y:S02]  /*ae50*/  @!P1 SYNCS.PHASECHK.TRANS64 P1, [R4+URZ+0x2a850], R3 ;  /* 0x02a85003040095a7 */ /* 0x000ea4000802007f */
[----:B--2---:R-:W-:Y:S05]  /*ae60*/  @!P1 BRA `(.L_x_26) ;  /* 0xfffffffc00ec9947 */ /* 0x004fea000383ffff */
[----:B------:R-:W-:Y:S05]  /*ae70*/  BRA `(.L_x_25) ;  /* 0xffffff8c00647947 */ /* 0x000fea000383ffff */
.L_x_33:
[----:B-1----:R-:W-:-:S04]  /*ae80*/  IMAD.U32 R6, RZ, RZ, UR5 ;  /* 0x00000005ff067e24 */ /* 0x002fc8000f8e00ff */
[----:B------:R1:W2:Y:S03]  /*ae90*/  SYNCS.PHASECHK.TRANS64.TRYWAIT P1, [R6+URZ+0x2a850], R9 ;  /* 0x02a85009060075a7 */ /* 0x0002a6000802017f */
[----:B--2---:R-:W-:Y:S05]  /*aea0*/  @!P1 NANOSLEEP.SYNCS 0x989680 ;  /* 0x009896800000995d */ /* 0x004fea0003900000 */
[----:B------:R-:W2:Y:S02]  /*aeb0*/  @!P1 SYNCS.PHASECHK.TRANS64 P1, [R6+URZ+0x2a850], R9 ;  /* 0x02a85009060095a7 */ /* 0x000ea4000802007f */
[----:B--2---:R-:W-:Y:S05]  /*aec0*/  @!P1 BRA `(.L_x_33) ;  /* 0xfffffffc00ec9947 */ /* 0x004fea000383ffff */
[----:B------:R-:W-:Y:S05]  /*aed0*/  BRA `(.L_x_32) ;  /* 0xffffffa400047947 */ /* 0x000fea000383ffff */
.L_x_45:
[----:B------:R-:W-:Y:S01]  /*aee0*/  MOV R13, R17 ;  /* 0x00000011000d7202 */ /* 0x000fe20000000f00 */
[----:B------:R-:W-:Y:S01]  /*aef0*/  IMAD.MOV.U32 R12, RZ, RZ, RZ ;  /* 0x000000ffff0c7224 */ /* 0x000fe200078e00ff */
[----:B------:R-:W-:Y:S01]  /*af00*/  MOV R15, 0xffffffff ;  /* 0xffffffff000f7802 */ /* 0x000fe20000000f00 */
[----:B------:R-:W-:-:S07]  /*af10*/  IMAD.MOV.U32 R11, RZ, RZ, 0x1f ;  /* 0x0000001fff0b7424 */ /* 0x000fce00078e00ff */
[----:B-----5:R-:W-:Y:S05]  /*af20*/  WARPSYNC.COLLECTIVE R15, `(.L_x_86) ;  /* 0x000000000f087348 */ /* 0x020fea0003c00000 */
[----:B------:R0:W1:Y:S02]  /*af30*/  SHFL.IDX P6, R14, R13, R12, R11 ;  /* 0x0000000c0d0e7389 */ /* 0x00006400000c000b */
[----:B01---5:R-:W-:Y:S01]  /*af40*/  ENDCOLLECTIVE ;  /* 0x000000000000791b */ /* 0x023fe20003800000 */
.L_x_86:
[----:B------:R-:W-:Y:S05]  /*af50*/  BRA `(.L_x_87) ;  /* 0xffffffd000007947 */ /* 0x000fea000383ffff */
.L_x_47:
[----:B0-----:R-:W-:-:S04]  /*af60*/  IMAD.U32 R3, RZ, RZ, UR45 ;  /* 0x0000002dff037e24 */ /* 0x001fc8000f8e00ff */
[----:B------:R0:W1:Y:S03]  /*af70*/  SYNCS.PHASECHK.TRANS64.TRYWAIT P0, [R3+URZ+0x2a840], R2 ;  /* 0x02a84002030075a7 */ /* 0x000066000800017f */
[----:B-1----:R-:W-:Y:S05]  /*af80*/  @!P0 NANOSLEEP.SYNCS 0x989680 ;  /* 0x009896800000895d */ /* 0x002fea0003900000 */
[----:B------:R-:W1:Y:S02]  /*af90*/  @!P0 SYNCS.PHASECHK.TRANS64 P0, [R3+URZ+0x2a840], R2 ;  /* 0x02a84002030085a7 */ /* 0x000e64000800007f */
[----:B-1----:R-:W-:Y:S05]  /*afa0*/  @!P0 BRA `(.L_x_47) ;  /* 0xfffffffc00ec8947 */ /* 0x002fea000383ffff */
[----:B------:R-:W-:Y:S05]  /*afb0*/  BRA `(.L_x_88) ;  /* 0xffffffd400107947 */ /* 0x000fea000383ffff */
.L_x_48:
[----:B------:R-:W-:Y:S01]  /*afc0*/  BSSY B0, `(.L_x_89) ;  /* 0x0000008000007945 */ /* 0x000fe20003800000 */
[----:B------:R-:W-:Y:S01]  /*afd0*/  IMAD.MOV.U32 R13, RZ, RZ, R7 ;  /* 0x000000ffff0d7224 */ /* 0x000fe200078e0007 */
[----:B------:R-:W-:Y:S01]  /*afe0*/  MOV R12, RZ ;  /* 0x000000ff000c7202 */ /* 0x000fe20000000f00 */
[----:B------:R-:W-:Y:S02]  /*aff0*/  IMAD.MOV.U32 R11, RZ, RZ, 0x181f ;  /* 0x0000181fff0b7424 */ /* 0x000fe400078e00ff */
[----:B------:R-:W-:-:S07]  /*b000*/  IMAD.MOV.U32 R15, RZ, RZ, -0x1 ;  /* 0xffffffffff0f7424 */ /* 0x000fce00078e00ff */
[----:B------:R-:W-:Y:S05]  /*b010*/  WARPSYNC.COLLECTIVE R15, `(.L_x_90) ;  /* 0x000000000f087348 */ /* 0x000fea0003c00000 */
[----:B------:R0:W1:Y:S02]  /*b020*/  SHFL.IDX P6, R14, R13, R12, R11 ;  /* 0x0000000c0d0e7389 */ /* 0x00006400000c000b */
[----:B01----:R-:W-:Y:S01]  /*b030*/  ENDCOLLECTIVE ;  /* 0x000000000000791b */ /* 0x003fe20003800000 */
.L_x_90:
[----:B------:R-:W-:Y:S05]  /*b040*/  BSYNC B0 ;  /* 0x0000000000007941 */ /* 0x000fea0003800000 */
.L_x_89:
[----:B------:R-:W-:Y:S01]  /*b050*/  IMAD.MOV.U32 R13, RZ, RZ, R0 ;  /* 0x000000ffff0d7224 */ /* 0x000fe200078e0000 */
[----:B------:R-:W-:Y:S01]  /*b060*/  MOV R11, 0x181f ;  /* 0x0000181f000b7802 */ /* 0x000fe20000000f00 */
[----:B------:R-:W-:Y:S01]  /*b070*/  IMAD.MOV.U32 R12, RZ, RZ, RZ ;  /* 0x000000ffff0c7224 */ /* 0x000fe200078e00ff */
[----:B------:R-:W-:Y:S01]  /*b080*/  MOV R3, R14 ;  /* 0x0000000e00037202 */ /* 0x000fe20000000f00 */
[----:B------:R-:W-:Y:S01]  /*b090*/  IMAD.MOV.U32 R15, RZ, RZ, -0x1 ;  /* 0xffffffffff0f7424 */ /* 0x000fe200078e00ff */
[----:B------:R-:W-:-:S07]  /*b0a0*/  @P0 LEA R9, R25, UR45, 0x1 ;  /* 0x0000002d19090c11 */ /* 0x000fce000f8e08ff */
[----:B------:R-:W-:Y:S05]  /*b0b0*/  WARPSYNC.COLLECTIVE R15, `(.L_x_91) ;  /* 0x000000000f087348 */ /* 0x000fea0003c00000 */
[----:B------:R0:W1:Y:S02]  /*b0c0*/  SHFL.IDX P6, R14, R13, R12, R11 ;  /* 0x0000000c0d0e7389 */ /* 0x00006400000c000b */
[----:B01----:R-:W-:Y:S01]  /*b0d0*/  ENDCOLLECTIVE ;  /* 0x000000000000791b */ /* 0x003fe20003800000 */
.L_x_91:
[----:B------:R-:W-:Y:S01]  /*b0e0*/  MOV R13, R7 ;  /* 0x00000007000d7202 */ /* 0x000fe20000000f00 */
[----:B------:R-:W-:Y:S02]  /*b0f0*/  IMAD.MOV.U32 R12, RZ, RZ, 0x1 ;  /* 0x00000001ff0c7424 */ /* 0x000fe400078e00ff */
[----:B------:R-:W-:-:S07]  /*b100*/  IMAD.MOV.U32 R2, RZ, RZ, R14 ;  /* 0x000000ffff027224 */ /* 0x000fce00078e000e */
[----:B------:R-:W-:Y:S05]  /*b110*/  WARPSYNC.COLLECTIVE R15, `(.L_x_92) ;  /* 0x000000000f087348 */ /* 0x000fea0003c00000 */
[----:B------:R0:W1:Y:S02]  /*b120*/  SHFL.IDX P6, R14, R13, R12, R11 ;  /* 0x0000000c0d0e7389 */ /* 0x00006400000c000b */
[----:B01----:R-:W-:Y:S01]  /*b130*/  ENDCOLLECTIVE ;  /* 0x000000000000791b */ /* 0x003fe20003800000 */
.L_x_92:
[----:B------:R-:W-:-:S05]  /*b140*/  @P0 IMAD.WIDE.U32 R2, R30, 0x2, R2 ;  /* 0x000000021e020825 */ /* 0x000fca00078e0002 */
[----:B------:R-:W-:Y:S01]  /*b150*/  @!PT LDS RZ, [RZ] ;  /* 0x00000000fffff984 */ /* 0x000fe20000000800 */
[----:B------:R-:W-:Y:S01]  /*b160*/  @!PT LDS RZ, [RZ] ;  /* 0x00000000fffff984 */ /* 0x000fe20000000800 */
[----:B------:R-:W-:Y:S01]  /*b170*/  @!PT LDS RZ, [RZ] ;  /* 0x00000000fffff984 */ /* 0x000fe20000000800 */
[----:B------:R0:W-:Y:S04]  /*b180*/  @P0 LDGSTS.E.BYPASS.LTC128B.128 [R9+0x18400], desc[UR38][R2.64], !P3 ;  /* 0x1840000002090fae */ /* 0x0001e8000d901d66 */
[----:B------:R0:W-:Y:S01]  /*b190*/  @P0 LDGSTS.E.BYPASS.LTC128B.128 [R9+0x1b400], desc[UR38][R2.64+0x80], !P2 ;  /* 0x1b40008002090fae */ /* 0x0001e2000d101d66 */
[----:B------:R-:W-:-:S03]  /*b1a0*/  MOV R13, R0 ;  /* 0x00000000000d7202 */ /* 0x000fc60000000f00 */
[----:B------:R0:W-:Y:S01]  /*b1b0*/  @P0 LDGSTS.E.BYPASS.LTC128B.128 [R9+0x1e400], desc[UR38][R2.64+0x100], !P1 ;  /* 0x1e40010002090fae */ /* 0x0001e2000c901d66 */
[----:B------:R-:W-:Y:S01]  /*b1c0*/  ISETP.GE.AND P0, PT, R6, 0x11, PT ;  /* 0x000000110600780c */ /* 0x000fe20003f06270 */
[----:B------:R-:W-:-:S12]  /*b1d0*/  IMAD.MOV.U32 R5, RZ, RZ, R14 ;  /* 0x000000ffff057224 */ /* 0x000fd800078e000e */
[----:B0-----:R-:W-:Y:S05]  /*b1e0*/  WARPSYNC.COLLECTIVE R15, `(.L_x_93) ;  /* 0x000000000f087348 */ /* 0x001fea0003c00000 */
[----:B------:R1:W2:Y:S02]  /*b1f0*/  SHFL.IDX P6, R14, R13, R12, R11 ;  /* 0x0000000c0d0e7389 */ /* 0x0002a400000c000b */
[----:B012---:R-:W-:Y:S01]  /*b200*/  ENDCOLLECTIVE ;  /* 0x000000000000791b */ /* 0x007fe20003800000 */
.L_x_93:
[----:B------:R-:W-:Y:S01]  /*b210*/  @P0 LEA R21, R25, UR45, 0x1 ;  /* 0x0000002d19150c11 */ /* 0x000fe2000f8e08ff */
[----:B------:R-:W-:Y:S01]  /*b220*/  IMAD.MOV.U32 R13, RZ, RZ, R7 ;  /* 0x000000ffff0d7224 */ /* 0x000fe200078e0007 */
[----:B------:R-:W-:Y:S01]  /*b230*/  MOV R12, 0x2 ;  /* 0x00000002000c7802 */ /* 0x000fe20000000f00 */
[----:B------:R-:W-:-:S07]  /*b240*/  IMAD.MOV.U32 R4, RZ, RZ, R14 ;  /* 0x000000ffff047224 */ /* 0x000fce00078e000e */
[----:B------:R-:W-:Y:S05]  /*b250*/  WARPSYNC.COLLECTIVE R15, `(.L_x_94) ;  /* 0x000000000f087348 */ /* 0x000fea0003c00000 */
[----:B------:R0:W1:Y:S02]  /*b260*/  SHFL.IDX P6, R14, R13, R12, R11 ;  /* 0x0000000c0d0e7389 */ /* 0x00006400000c000b */
[----:B01----:R-:W-:Y:S01]  /*b270*/  ENDCOLLECTIVE ;  /* 0x000000000000791b */ /* 0x003fe20003800000 */
.L_x_94:
[----:B------:R-:W-:-:S05]  /*b280*/  @P0 IMAD.WIDE.U32 R4, R30, 0x2, R4 ;  /* 0x000000021e040825 */ /* 0x000fca00078e0004 */
[----:B------:R-:W-:Y:S01]  /*b290*/  @!PT LDS RZ, [RZ] ;  /* 0x00000000fffff984 */ /* 0x000fe20000000800 */
[----:B------:R-:W-:Y:S01]  /*b2a0*/  @!PT LDS RZ, [RZ] ;  /* 0x00000000fffff984 */ /* 0x000fe20000000800 */
[----:B------:R-:W-:Y:S01]  /*b2b0*/  @!PT LDS RZ, [RZ] ;  /* 0x00000000fffff984 */ /* 0x000fe20000000800 */
[----:B------:R0:W-:Y:S04]  /*b2c0*/  @P0 LDGSTS.E.BYPASS.LTC128B.128 [R21+0x18c00], desc[UR38][R4.64], !P3 ;  /* 0x18c0000004150fae */ /* 0x0001e8000d901d66 */
[----:B------:R0:W-:Y:S01]  /*b2d0*/  @P0 LDGSTS.E.BYPASS.LTC128B.128 [R21+0x1bc00], desc[UR38][R4.64+0x80], !P2 ;  /* 0x1bc0008004150fae */ /* 0x0001e2000d101d66 */
[----:B------:R-:W-:-:S03]  /*b2e0*/  IMAD.MOV.U32 R13, RZ, RZ, R0 ;  /* 0x000000ffff0d7224 */ /* 0x000fc600078e0000 */
[----:B------:R0:W-:Y:S01]  /*b2f0*/  @P0 LDGSTS.E.BYPASS.LTC128B.128 [R21+0x1ec00], desc[UR38][R4.64+0x100], !P1 ;  /* 0x1ec0010004150fae */ /* 0x0001e2000c901d66 */
[----:B------:R-:W-:Y:S01]  /*b300*/  ISETP.GE.AND P0, PT, R6, 0x21, PT ;  /* 0x000000210600780c */ /* 0x000fe20003f06270 */
[----:B------:R-:W-:-:S12]  /*b310*/  IMAD.MOV.U32 R8, RZ, RZ, R14 ;  /* 0x000000ffff087224 */ /* 0x000fd800078e000e */
[----:B0-----:R-:W-:Y:S05]  /*b320*/  WARPSYNC.COLLECTIVE R15, `(.L_x_95) ;  /* 0x000000000f087348 */ /* 0x001fea0003c00000 */
[----:B------:R1:W2:Y:S02]  /*b330*/  SHFL.IDX P6, R14, R13, R12, R11 ;  /* 0x0000000c0d0e7389 */ /* 0x0002a400000c000b */
[----:B012---:R-:W-:Y:S01]  /*b340*/  ENDCOLLECTIVE ;  /* 0x000000000000791b */ /* 0x007fe20003800000 */
.L_x_95:
[----:B------:R-:W-:Y:S01]  /*b350*/  IMAD.MOV.U32 R3, RZ, RZ, R8 ;  /* 0x000000ffff037224 */ /* 0x000fe200078e0008 */
[----:B------:R-:W-:Y:S01]  /*b360*/  @P0 LEA R35, R25, UR45, 0x1 ;  /* 0x0000002d19230c11 */ /* 0x000fe2000f8e08ff */
[----:B------:R-:W-:Y:S01]  /*b370*/  IMAD.MOV.U32 R13, RZ, RZ, R7 ;  /* 0x000000ffff0d7224 */ /* 0x000fe200078e0007 */
[----:B------:R-:W-:Y:S02]  /*b380*/  MOV R12, 0x3 ;  /* 0x00000003000c7802 */ /* 0x000fe40000000f00 */
[----:B------:R-:W-:-:S07]  /*b390*/  MOV R2, R14 ;  /* 0x0000000e00027202 */ /* 0x000fce0000000f00 */
[----:B------:R-:W-:Y:S05]  /*b3a0*/  WARPSYNC.COLLECTIVE R15, `(.L_x_96) ;  /* 0x000000000f087348 */ /* 0x000fea0003c00000 */
[----:B------:R0:W1:Y:S02]  /*b3b0*/  SHFL.IDX P6, R14, R13, R12, R11 ;  /* 0x0000000c0d0e7389 */ /* 0x00006400000c000b */
[----:B01----:R-:W-:Y:S01]  /*b3c0*/  ENDCOLLECTIVE ;  /* 0x000000000000791b */ /* 0x003fe20003800000 */
.L_x_96:
        /* <DEDUP_REMOVED lines=13> */
.L_x_97:
[----:B------:R-:W-:Y:S01]  /*b4a0*/  IMAD.MOV.U32 R5, RZ, RZ, R9 ;  /* 0x000000ffff057224 */ /* 0x000fe200078e0009 */
[----:B------:R-:W-:Y:S02]  /*b4b0*/  @P0 LEA R9, R25, UR45, 0x1 ;  /* 0x0000002d19090c11 */ /* 0x000fe4000f8e08ff */
[----:B------:R-:W-:Y:S01]  /*b4c0*/  MOV R13, R7 ;  /* 0x00000007000d7202 */ /* 0x000fe20000000f00 */
[----:B------:R-:W-:Y:S01]  /*b4d0*/  IMAD.MOV.U32 R12, RZ, RZ, 0x4 ;  /* 0x00000004ff0c7424 */ /* 0x000fe200078e00ff */
[----:B------:R-:W-:-:S07]  /*b4e0*/  MOV R10, R14 ;  /* 0x0000000e000a7202 */ /* 0x000fce0000000f00 */
[----:B------:R-:W-:Y:S05]  /*b4f0*/  WARPSYNC.COLLECTIVE R15, `(.L_x_98) ;  /* 0x000000000f087348 */ /* 0x000fea0003c00000 */
[----:B------:R0:W1:Y:S02]  /*b500*/  SHFL.IDX P6, R14, R13, R12, R11 ;  /* 0x0000000c0d0e7389 */ /* 0x00006400000c000b */
[----:B01----:R-:W-:Y:S01]  /*b510*/  ENDCOLLECTIVE ;  /* 0x000000000000791b */ /* 0x003fe20003800000 */
.L_x_98:
[----:B------:R-:W-:-:S04]  /*b520*/  IMAD.MOV.U32 R4, RZ, RZ, R10 ;  /* 0x000000ffff047224 */ /* 0x000fc800078e000a */
[----:B------:R-:W-:-:S05]  /*b530*/  @P0 IMAD.WIDE.U32 R4, R30, 0x2, R4 ;  /* 0x000000021e040825 */ /* 0x000fca00078e0004 */
[----:B------:R-:W-:Y:S01]  /*b540*/  @!PT LDS RZ, [RZ] ;  /* 0x00000000fffff984 */ /* 0x000fe20000000800 */
[----:B------:R-:W-:Y:S01]  /*b550*/  @!PT LDS RZ, [RZ] ;  /* 0x00000000fffff984 */ /* 0x000fe20000000800 */
[----:B------:R-:W-:Y:S01]  /*b560*/  @!PT LDS RZ, [RZ] ;  /* 0x00000000fffff984 */ /* 0x000fe20000000800 */
[----:B------:R0:W-:Y:S01]  /*b570*/  @P0 LDGSTS.E.BYPASS.LTC128B.128 [R9+0x19c00], desc[UR38][R4.64], !P3 ;  /* 0x19c0000004090fae */ /* 0x0001e2000d901d66 */
[----:B------:R-:W-:-:S03]  /*b580*/  MOV R13, R0 ;  /* 0x00000000000d7202 */ /* 0x000fc60000000f00 */
[----:B------:R0:W-:Y:S04]  /*b590*/  @P0 LDGSTS.E.BYPASS.LTC128B.128 [R9+0x1cc00], desc[UR38][R4.64+0x80], !P2 ;  /* 0x1cc0008004090fae */ /* 0x0001e8000d101d66 */
[----:B------:R0:W-:Y:S01]  /*b5a0*/  @P0 LDGSTS.E.BYPASS.LTC128B.128 [R9+0x1fc00], desc[UR38][R4.64+0x100], !P1 ;  /* 0x1fc0010004090fae */ /* 0x0001e2000c901d66 */
[----:B------:R-:W-:Y:S01]  /*b5b0*/  ISETP.GE.AND P0, PT, R6, 0x41, PT ;  /* 0x000000410600780c */ /* 0x000fe20003f06270 */
[----:B------:R-:W-:-:S12]  /*b5c0*/  IMAD.MOV.U32 R8, RZ, RZ, R14 ;  /* 0x000000ffff087224 */ /* 0x000fd800078e000e */
[----:B0-----:R-:W-:Y:S05]  /*b5d0*/  WARPSYNC.COLLECTIVE R15, `(.L_x_99) ;  /* 0x000000000f087348 */ /* 0x001fea0003c00000 */
[----:B------:R1:W2:Y:S02]  /*b5e0*/  SHFL.IDX P6, R14, R13, R12, R11 ;  /* 0x0000000c0d0e7389 */ /* 0x0002a400000c000b */
[----:B012---:R-:W-:Y:S01]  /*b5f0*/  ENDCOLLECTIVE ;  /* 0x000000000000791b */ /* 0x007fe20003800000 */
.L_x_99:
[----:B------:R-:W-:Y:S01]  /*b600*/  IMAD.MOV.U32 R3, RZ, RZ, R8 ;  /* 0x000000ffff037224 */ /* 0x000fe200078e0008 */
[----:B------:R-:W-:Y:S02]  /*b610*/  @P0 LEA R21, R25, UR45, 0x1 ;  /* 0x0000002d19150c11 */ /* 0x000fe4000f8e08ff */
[----:B------:R-:W-:Y:S01]  /*b620*/  MOV R13, R7 ;  /* 0x00000007000d7202 */ /* 0x000fe20000000f00 */
[----:B------:R-:W-:Y:S02]  /*b630*/  IMAD.MOV.U32 R12, RZ, RZ, 0x5 ;  /* 0x00000005ff0c7424 */ /* 0x000fe400078e00ff */
[----:B------:R-:W-:-:S07]  /*b640*/  IMAD.MOV.U32 R2, RZ, RZ, R14 ;  /* 0x000000ffff027224 */ /* 0x000fce00078e000e */
[----:B------:R-:W-:Y:S05]  /*b650*/  WARPSYNC.COLLECTIVE R15, `(.L_x_100) ;  /* 0x000000000f087348 */ /* 0x000fea0003c00000 */
[----:B------:R0:W1:Y:S02]  /*b660*/  SHFL.IDX P6, R14, R13, R12, R11 ;  /* 0x0000000c0d0e7389 */ /* 0x00006400000c000b */
[----:B01----:R-:W-:Y:S01]  /*b670*/  ENDCOLLECTIVE ;  /* 0x000000000000791b */ /* 0x003fe20003800000 */
.L_x_100:
        /* <DEDUP_REMOVED lines=8> */
[----:B------:R-:W-:-:S07]  /*b700*/  IMAD.MOV.U32 R7, RZ, RZ, R14 ;  /* 0x000000ffff077224 */ /* 0x000fce00078e000e */
[----:B0-----:R-:W-:Y:S05]  /*b710*/  WARPSYNC.COLLECTIVE R15, `(.L_x_101) ;  /* 0x000000000f087348 */ /* 0x001fea0003c00000 */
[----:B------:R1:W2:Y:S02]  /*b720*/  SHFL.IDX P6, R14, R13, R12, R11 ;  /* 0x0000000c0d0e7389 */ /* 0x0002a400000c000b */
[----:B012---:R-:W-:Y:S01]  /*b730*/  ENDCOLLECTIVE ;  /* 0x000000000000791b */ /* 0x007fe20003800000 */
.L_x_101:
[----:B------:R-:W-:Y:S05]  /*b740*/  BRA `(.L_x_102) ;  /* 0xffffffd000707947 */ /* 0x000fea000383ffff */
.L_x_51:
[----:B------:R-:W-:Y:S01]  /*b750*/  IMAD.MOV.U32 R13, RZ, RZ, R8 ;  /* 0x000000ffff0d7224 */ /* 0x000fe200078e0008 */
[----:B------:R-:W-:Y:S01]  /*b760*/  MOV R11, 0x181f ;  /* 0x0000181f000b7802 */ /* 0x000fe20000000f00 */
[----:B------:R-:W-:Y:S02]  /*b770*/  IMAD.MOV.U32 R12, RZ, RZ, RZ ;  /* 0x000000ffff0c7224 */ /* 0x000fe400078e00ff */
[----:B------:R-:W-:Y:S02]  /*b780*/  IMAD.MOV.U32 R15, RZ, RZ, -0x1 ;  /* 0xffffffffff0f7424 */ /* 0x000fe400078e00ff */
[----:B------:R-:W-:-:S07]  /*b790*/  IMAD R7, R24, 0x80, R37 ;  /* 0x0000008018077824 */ /* 0x000fce00078e0225 */
[----:B------:R-:W-:Y:S05]  /*b7a0*/  WARPSYNC.COLLECTIVE R15, `(.L_x_103) ;  /* 0x000000000f087348 */ /* 0x000fea0003c00000 */
[----:B------:R0:W1:Y:S02]  /*b7b0*/  SHFL.IDX P6, R14, R13, R12, R11 ;  /* 0x0000000c0d0e7389 */ /* 0x00006400000c000b */
[----:B01----:R-:W-:Y:S01]  /*b7c0*/  ENDCOLLECTIVE ;  /* 0x000000000000791b */ /* 0x003fe20003800000 */
.L_x_103:
[----:B------:R-:W-:Y:S02]  /*b7d0*/  IADD3 R5, R7, 0x10, RZ ;  /* 0x0000001007057810 */ /* 0x000fe40007ffe0ff */
[----:B------:R-:W-:Y:S01]  /*b7e0*/  MOV R13, R0 ;  /* 0x00000000000d7202 */ /* 0x000fe20000000f00 */
[----:B------:R-:W-:-:S07]  /*b7f0*/  IMAD.MOV.U32 R3, RZ, RZ, R14 ;  /* 0x000000ffff037224 */ /* 0x000fce00078e000e */
[----:B------:R-:W-:Y:S05]  /*b800*/  WARPSYNC.COLLECTIVE R15, `(.L_x_104) ;  /* 0x000000000f087348 */ /* 0x000fea0003c00000 */
[----:B------:R0:W1:Y:S02]  /*b810*/  SHFL.IDX P6, R14, R13, R12, R11 ;  /* 0x0000000c0d0e7389 */ /* 0x00006400000c000b */
[----:B01----:R-:W-:Y:S01]  /*b820*/  ENDCOLLECTIVE ;  /* 0x000000000000791b */ /* 0x003fe20003800000 */
.L_x_104:
[----:B------:R-:W-:Y:S02]  /*b830*/  ULDC UR4, c[0x0][0x288] ;  /* 0x0000a20000047ab9 */ /* 0x000fe40000000800 */
[----:B------:R-:W-:-:S05]  /*b840*/  IMAD R6, R6, UR4, RZ ;  /* 0x0000000406067c24 */ /* 0x000fca000f8e02ff */
[----:B------:R-:W-:Y:S01]  /*b850*/  ISETP.GE.AND P1, PT, R7, R6, PT ;  /* 0x000000060700720c */ /* 0x000fe20003f26270 */
[----:B------:R-:W-:Y:S02]  /*b860*/  IMAD.MOV.U32 R13, RZ, RZ, R8 ;  /* 0x000000ffff0d7224 */ /* 0x000fe400078e0008 */
[----:B------:R-:W-:-:S10]  /*b870*/  IMAD.MOV.U32 R12, RZ, RZ, 0x1 ;  /* 0x00000001ff0c7424 */ /* 0x000fd400078e00ff */
[----:B------:R-:W-:Y:S01]  /*b880*/  @!P1 LEA R9, R25, UR45, 0x1 ;  /* 0x0000002d19099c11 */ /* 0x000fe2000f8e08ff */
[----:B------:R-:W-:-:S07]  /*b890*/  IMAD.MOV.U32 R2, RZ, RZ, R14 ;  /* 0x000000ffff027224 */ /* 0x000fce00078e000e */
[----:B------:R-:W-:Y:S05]  /*b8a0*/  WARPSYNC.COLLECTIVE R15, `(.L_x_105) ;  /* 0x000000000f087348 */ /* 0x000fea0003c00000 */
[----:B------:R0:W1:Y:S02]  /*b8b0*/  SHFL.IDX P6, R14, R13, R12, R11 ;  /* 0x0000000c0d0e7389 */ /* 0x00006400000c000b */
[----:B01----:R-:W-:Y:S01]  /*b8c0*/  ENDCOLLECTIVE ;  /* 0x000000000000791b */ /* 0x003fe20003800000 */
.L_x_105:
[----:B------:R-:W-:-:S05]  /*b8d0*/  @!P1 IMAD.WIDE.U32 R2, R30, 0x2, R2 ;  /* 0x000000021e029825 */ /* 0x000fca00078e0002 */
[----:B------:R-:W-:Y:S01]  /*b8e0*/  @!PT LDS RZ, [RZ] ;  /* 0x00000000fffff984 */ /* 0x000fe20000000800 */
[----:B------:R-:W-:Y:S01]  /*b8f0*/  @!PT LDS RZ, [RZ] ;  /* 0x00000000fffff984 */ /* 0x000fe20000000800 */
[----:B------:R-:W-:Y:S01]  /*b900*/  @!PT LDS RZ, [RZ] ;  /* 0x00000000fffff984 */ /* 0x000fe20000000800 */
[----:B------:R0:W-:Y:S04]  /*b910*/  @!P1 LDGSTS.E.BYPASS.LTC128B.128 [R9+0xc400], desc[UR38][R2.64], !P3 ;  /* 0x0c40000002099fae */ /* 0x0001e8000d901d66 */
[----:B------:R0:W-:Y:S01]  /*b920*/  @!P1 LDGSTS.E.BYPASS.LTC128B.128 [R9+0x10400], desc[UR38][R2.64+0x80], !P2 ;  /* 0x1040008002099fae */ /* 0x0001e2000d101d66 */
[----:B------:R-:W-:-:S03]  /*b930*/  IMAD.MOV.U32 R13, RZ, RZ, R0 ;  /* 0x000000ffff0d7224 */ /* 0x000fc600078e0000 */
[----:B------:R0:W-:Y:S01]  /*b940*/  @!P1 LDGSTS.E.BYPASS.LTC128B.128 [R9+0x14400], desc[UR38][R2.64+0x100], !P0 ;  /* 0x1440010002099fae */ /* 0x0001e2000c101d66 */
[----:B------:R-:W-:Y:S02]  /*b950*/  ISETP.GE.AND P1, PT, R5, R6, PT ;  /* 0x000000060500720c */ /* 0x000fe40003f26270 */
[----:B------:R-:W-:-:S11]  /*b960*/  MOV R5, R14 ;  /* 0x0000000e00057202 */ /* 0x000fd60000000f00 */
[----:B0-----:R-:W-:Y:S05]  /*b970*/  WARPSYNC.COLLECTIVE R15, `(.L_x_106) ;  /* 0x000000000f087348 */ /* 0x001fea0003c00000 */
[----:B------:R1:W2:Y:S02]  /*b980*/  SHFL.IDX P6, R14, R13, R12, R11 ;  /* 0x0000000c0d0e7389 */ /* 0x0002a400000c000b */
[----:B012---:R-:W-:Y:S01]  /*b990*/  ENDCOLLECTIVE ;  /* 0x000000000000791b */ /* 0x007fe20003800000 */
.L_x_106:
[----:B------:R-:W-:Y:S02]  /*b9a0*/  IADD3 R3, R7, 0x20, RZ ;  /* 0x0000002007037810 */ /* 0x000fe40007ffe0ff */
[----:B------:R-:W-:Y:S01]  /*b9b0*/  @!P1 LEA R19, R25, UR45, 0x1 ;  /* 0x0000002d19139c11 */ /* 0x000fe2000f8e08ff */
[----:B------:R-:W-:Y:S02]  /*b9c0*/  IMAD.MOV.U32 R13, RZ, RZ, R8 ;  /* 0x000000ffff0d7224 */ /* 0x000fe400078e0008 */
[----:B------:R-:W-:Y:S02]  /*b9d0*/  IMAD.MOV.U32 R12, RZ, RZ, 0x2 ;  /* 0x00000002ff0c7424 */ /* 0x000fe400078e00ff */
[----:B------:R-:W-:-:S07]  /*b9e0*/  IMAD.MOV.U32 R4, RZ, RZ, R14 ;  /* 0x000000ffff047224 */ /* 0x000fce00078e000e */
[----:B------:R-:W-:Y:S05]  /*b9f0*/  WARPSYNC.COLLECTIVE R15, `(.L_x_107) ;  /* 0x000000000f087348 */ /* 0x000fea0003c00000 */
[----:B------:R0:W1:Y:S02]  /*ba00*/  SHFL.IDX P6, R14, R13, R12, R11 ;  /* 0x0000000c0d0e7389 */ /* 0x00006400000c000b */
[----:B01----:R-:W-:Y:S01]  /*ba10*/  ENDCOLLECTIVE ;  /* 0x000000000000791b */ /* 0x003fe20003800000 */
.L_x_107:
        /* <DEDUP_REMOVED lines=13> */
.L_x_108:
        /* <DEDUP_REMOVED lines=8> */
.L_x_109:
        /* <DEDUP_REMOVED lines=13> */
.L_x_110:
        /* <DEDUP_REMOVED lines=8> */
.L_x_111:
        /* <DEDUP_REMOVED lines=13> */
.L_x_112:
        /* <DEDUP_REMOVED lines=8> */
.L_x_113:
        /* <DEDUP_REMOVED lines=13> */
.L_x_114:
        /* <DEDUP_REMOVED lines=8> */
.L_x_115:
        /* <DEDUP_REMOVED lines=13> */
.L_x_116:
[----:B------:R-:W-:Y:S02]  /*c030*/  @!P1 LEA R9, R25, UR45, 0x1 ;  /* 0x0000002d19099c11 */ /* 0x000fe4000f8e08ff */
[----:B------:R-:W-:Y:S01]  /*c040*/  MOV R13, R8 ;  /* 0x00000008000d7202 */ /* 0x000fe20000000f00 */
[----:B------:R-:W-:Y:S02]  /*c050*/  IMAD.MOV.U32 R12, RZ, RZ, 0x7 ;  /* 0x00000007ff0c7424 */ /* 0x000fe400078e00ff */
[----:B------:R-:W-:-:S07]  /*c060*/  IMAD.MOV.U32 R2, RZ, RZ, R14 ;  /* 0x000000ffff027224 */ /* 0x000fce00078e000e */
[----:B------:R-:W-:Y:S05]  /*c070*/  WARPSYNC.COLLECTIVE R15, `(.L_x_117) ;  /* 0x000000000f087348 */ /* 0x000fea0003c00000 */
[----:B------:R0:W1:Y:S02]  /*c080*/  SHFL.IDX P6, R14, R13, R12, R11 ;  /* 0x0000000c0d0e7389 */ /* 0x00006400000c000b */
[----:B01----:R-:W-:Y:S01]  /*c090*/  ENDCOLLECTIVE ;  /* 0x000000000000791b */ /* 0x003fe20003800000 */
.L_x_117:
[----:B------:R-:W-:-:S05]  /*c0a0*/  @!P1 IMAD.WIDE.U32 R2, R30, 0x2, R2 ;  /* 0x000000021e029825 */ /* 0x000fca00078e0002 */
[----:B------:R-:W-:Y:S01]  /*c0b0*/  @!PT LDS RZ, [RZ] ;  /* 0x00000000fffff984 */ /* 0x000fe20000000800 */
[----:B------:R-:W-:Y:S01]  /*c0c0*/  @!PT LDS RZ, [RZ] ;  /* 0x00000000fffff984 */ /* 0x000fe20000000800 */
[----:B------:R-:W-:Y:S01]  /*c0d0*/  @!PT LDS RZ, [RZ] ;  /* 0x00000000fffff984 */ /* 0x000fe20000000800 */
[----:B------:R0:W-:Y:S04]  /*c0e0*/  @!P1 LDGSTS.E.BYPASS.LTC128B.128 [R9+0xf400], desc[UR38][R2.64], !P3 ;  /* 0x0f40000002099fae */ /* 0x0001e8000d901d66 */
[----:B------:R0:W-:Y:S01]  /*c0f0*/  @!P1 LDGSTS.E.BYPASS.LTC128B.128 [R9+0x13400], desc[UR38][R2.64+0x80], !P2 ;  /* 0x1340008002099fae */ /* 0x0001e2000d101d66 */
[----:B------:R-:W-:-:S03]  /*c100*/  MOV R13, R0 ;  /* 0x00000000000d7202 */ /* 0x000fc60000000f00 */
[----:B------:R0:W-:Y:S01]  /*c110*/  @!P1 LDGSTS.E.BYPASS.LTC128B.128 [R9+0x17400], desc[UR38][R2.64+0x100], !P0 ;  /* 0x1740010002099fae */ /* 0x0001e2000c101d66 */
[----:B------:R-:W-:-:S07]  /*c120*/  IMAD.MOV.U32 R4, RZ, RZ, R14 ;  /* 0x000000ffff047224 */ /* 0x000fce00078e000e */
[----:B0-----:R-:W-:Y:S05]  /*c130*/  WARPSYNC.COLLECTIVE R15, `(.L_x_118) ;  /* 0x000000000f087348 */ /* 0x001fea0003c00000 */
[----:B------:R1:W2:Y:S02]  /*c140*/  SHFL.IDX P6, R14, R13, R12, R11 ;  /* 0x0000000c0d0e7389 */ /* 0x0002a400000c000b */
[----:B012---:R-:W-:Y:S01]  /*c150*/  ENDCOLLECTIVE ;  /* 0x000000000000791b */ /* 0x007fe20003800000 */
.L_x_118:
[----:B------:R-:W-:Y:S05]  /*c160*/  BRA `(.L_x_119) ;  /* 0xffffffd000547947 */ /* 0x000fea000383ffff */
.L_x_54:
[----:B0-----:R-:W-:-:S04]  /*c170*/  IMAD.U32 R3, RZ, RZ, UR45 ;  /* 0x0000002dff037e24 */ /* 0x001fc8000f8e00ff */
[----:B------:R0:W1:Y:S03]  /*c180*/  SYNCS.PHASECHK.TRANS64.TRYWAIT P0, [R3+URZ+0x2a820], R0 ;  /* 0x02a82000030075a7 */ /* 0x000066000800017f */
[----:B-1----:R-:W-:Y:S05]  /*c190*/  @!P0 NANOSLEEP.SYNCS 0x989680 ;  /* 0x009896800000895d */ /* 0x002fea0003900000 */
[----:B------:R-:W1:Y:S02]  /*c1a0*/  @!P0 SYNCS.PHASECHK.TRANS64 P0, [R3+URZ+0x2a820], R0 ;  /* 0x02a82000030085a7 */ /* 0x000e64000800007f */
[----:B-1----:R-:W-:Y:S05]  /*c1b0*/  @!P0 BRA `(.L_x_54) ;  /* 0xfffffffc00ec8947 */ /* 0x002fea000383ffff */
[----:B------:R-:W-:Y:S05]  /*c1c0*/  BRA `(.L_x_120) ;  /* 0xffffffd0009c7947 */ /* 0x000fea000383ffff */
.L_x_58:
[----:B0-----:R0:W1:Y:S02]  /*c1d0*/  SYNCS.PHASECHK.TRANS64.TRYWAIT P0, [R8+URZ+0x2a840], R3 ;  /* 0x02a84003080075a7 */ /* 0x001064000800017f */
[----:B-1----:R-:W-:Y:S05]  /*c1e0*/  @!P0 NANOSLEEP.SYNCS 0x989680 ;  /* 0x009896800000895d */ /* 0x002fea0003900000 */
[----:B------:R-:W1:Y:S02]  /*c1f0*/  @!P0 SYNCS.PHASECHK.TRANS64 P0, [R8+URZ+0x2a840], R3 ;  /* 0x02a84003080085a7 */ /* 0x000e64000800007f */
[----:B-1----:R-:W-:Y:S05]  /*c200*/  @!P0 BRA `(.L_x_58) ;  /* 0xfffffffc00f08947 */ /* 0x002fea000383ffff */
[----:B------:R-:W-:Y:S05]  /*c210*/  BRA `(.L_x_121) ;  /* 0xffffffd400647947 */ /* 0x000fea000383ffff */
.L_x_59:
        /* <DEDUP_REMOVED lines=8> */
.L_x_123:
[----:B------:R-:W-:Y:S05]  /*c2a0*/  BSYNC B1 ;  /* 0x0000000000017941 */ /* 0x000fea0003800000 */
.L_x_122:
[----:B------:R-:W-:Y:S01]  /*c2b0*/  IMAD.MOV.U32 R13, RZ, RZ, R18 ;  /* 0x000000ffff0d7224 */ /* 0x000fe200078e0012 */
[----:B------:R-:W-:Y:S01]  /*c2c0*/  MOV R11, 0x181f ;  /* 0x0000181f000b7802 */ /* 0x000fe20000000f00 */
[----:B------:R-:W-:Y:S01]  /*c2d0*/  IMAD.MOV.U32 R12, RZ, RZ, RZ ;  /* 0x000000ffff0c7224 */ /* 0x000fe200078e00ff */
[----:B------:R-:W-:Y:S01]  /*c2e0*/  MOV R3, R14 ;  /* 0x0000000e00037202 */ /* 0x000fe20000000f00 */
[----:B------:R-:W-:Y:S01]  /*c2f0*/  IMAD.MOV.U32 R15, RZ, RZ, -0x1 ;  /* 0xffffffffff0f7424 */ /* 0x000fe200078e00ff */
[----:B------:R-:W-:-:S07]  /*c300*/  LEA R19, R19, UR45, 0x1 ;  /* 0x0000002d13137c11 */ /* 0x000fce000f8e08ff */
[----:B------:R-:W-:Y:S05]  /*c310*/  WARPSYNC.COLLECTIVE R15, `(.L_x_124) ;  /* 0x000000000f087348 */ /* 0x000fea0003c00000 */
[----:B------:R0:W1:Y:S02]  /*c320*/  SHFL.IDX P6, R14, R13, R12, R11 ;  /* 0x0000000c0d0e7389 */ /* 0x00006400000c000b */
[----:B01----:R-:W-:Y:S01]  /*c330*/  ENDCOLLECTIVE ;  /* 0x000000000000791b */ /* 0x003fe20003800000 */
.L_x_124:
[----:B------:R-:W-:Y:S01]  /*c340*/  MOV R13, R20 ;  /* 0x00000014000d7202 */ /* 0x000fe20000000f00 */
[----:B------:R-:W-:Y:S01]  /*c350*/  IMAD.MOV.U32 R12, RZ, RZ, 0x1 ;  /* 0x00000001ff0c7424 */ /* 0x000fe200078e00ff */
[----:B------:R-:W-:-:S13]  /*c360*/  IADD3 R2, P0, R14, R35, RZ ;  /* 0x000000230e027210 */ /* 0x000fda0007f1e0ff */
[----:B------:R-:W-:Y:S05]  /*c370*/  WARPSYNC.COLLECTIVE R15, `(.L_x_125) ;  /* 0x000000000f087348 */ /* 0x000fea0003c00000 */
[----:B------:R0:W1:Y:S02]  /*c380*/  SHFL.IDX P6, R14, R13, R12, R11 ;  /* 0x0000000c0d0e7389 */ /* 0x00006400000c000b */
[----:B01----:R-:W-:Y:S01]  /*c390*/  ENDCOLLECTIVE ;  /* 0x000000000000791b */ /* 0x003fe20003800000 */
.L_x_125:
[----:B------:R-:W-:-:S05]  /*c3a0*/  IMAD.X R3, RZ, RZ, R3, P0 ;  /* 0x000000ffff037224 */ /* 0x000fca00000e0603 */
[----:B------:R-:W-:Y:S01]  /*c3b0*/  @!PT LDS RZ, [RZ] ;  /* 0x00000000fffff984 */ /* 0x000fe20000000800 */
[----:B------:R-:W-:Y:S01]  /*c3c0*/  @!PT LDS RZ, [RZ] ;  /* 0x00000000fffff984 */ /* 0x000fe20000000800 */
[----:B------:R-:W-:Y:S01]  /*c3d0*/  @!PT LDS RZ, [RZ] ;  /* 0x00000000fffff984 */ /* 0x000fe20000000800 */
[----:B------:R0:W-:Y:S04]  /*c3e0*/  LDGSTS.E.BYPASS.LTC128B.128 [R19+0x18400], desc[UR38][R2.64], !P3 ;  /* 0x1840000002137fae */ /* 0x0001e8000d901d66 */
[----:B------:R0:W-:Y:S01]  /*c3f0*/  LDGSTS.E.BYPASS.LTC128B.128 [R19+0x1b400], desc[UR38][R2.64+0x80], !P2 ;  /* 0x1b40008002137fae */ /* 0x0001e2000d101d66 */
[----:B------:R-:W-:-:S03]  /*c400*/  MOV R13, R18 ;  /* 0x00000012000d7202 */ /* 0x000fc60000000f00 */
[----:B------:R0:W-:Y:S01]  /*c410*/  LDGSTS.E.BYPASS.LTC128B.128 [R19+0x1e400], desc[UR38][R2.64+0x100], !P1 ;  /* 0x1e40010002137fae */ /* 0x0001e2000c901d66 */
[----:B------:R-:W-:-:S07]  /*c420*/  IMAD.MOV.U32 R4, RZ, RZ, R14 ;  /* 0x000000ffff047224 */ /* 0x000fce00078e000e */
[----:B0-----:R-:W-:Y:S05]  /*c430*/  WARPSYNC.COLLECTIVE R15, `(.L_x_126) ;  /* 0x000000000f087348 */ /* 0x001fea0003c00000 */
[----:B------:R1:W2:Y:S02]  /*c440*/  SHFL.IDX P6, R14, R13, R12, R11 ;  /* 0x0000000c0d0e7389 */ /* 0x0002a400000c000b */
[----:B012---:R-:W-:Y:S01]  /*c450*/  ENDCOLLECTIVE ;  /* 0x000000000000791b */ /* 0x007fe20003800000 */
.L_x_126:
[----:B------:R-:W-:Y:S01]  /*c460*/  IMAD.MOV.U32 R13, RZ, RZ, R20 ;  /* 0x000000ffff0d7224 */ /* 0x000fe200078e0014 */
[----:B------:R-:W-:Y:S02]  /*c470*/  MOV R12, 0x2 ;  /* 0x00000002000c7802 */ /* 0x000fe40000000f00 */
[----:B------:R-:W-:-:S13]  /*c480*/  IADD3 R2, P0, R14, R35, RZ ;  /* 0x000000230e027210 */ /* 0x000fda0007f1e0ff */
[----:B------:R-:W-:Y:S05]  /*c490*/  WARPSYNC.COLLECTIVE R15, `(.L_x_127) ;  /* 0x000000000f087348 */ /* 0x000fea0003c00000 */
[----:B------:R0:W1:Y:S02]  /*c4a0*/  SHFL.IDX P6, R14, R13, R12, R11 ;  /* 0x0000000c0d0e7389 */ /* 0x00006400000c000b */
[----:B01----:R-:W-:Y:S01]  /*c4b0*/  ENDCOLLECTIVE ;  /* 0x000000000000791b */ /* 0x003fe20003800000 */
.L_x_127:
[----:B------:R-:W-:-:S05]  /*c4c0*/  IMAD.X R3, RZ, RZ, R4, P0 ;  /* 0x000000ffff037224 */ /* 0x000fca00000e0604 */
[----:B------:R-:W-:Y:S01]  /*c4d0*/  @!PT LDS RZ, [RZ] ;  /* 0x00000000fffff984 */ /* 0x000fe20000000800 */
[----:B------:R-:W-:Y:S01]  /*c4e0*/  @!PT LDS RZ, [RZ] ;  /* 0x00000000fffff984 */ /* 0x000fe20000000800 */
[----:B------:R-:W-:Y:S01]  /*c4f0*/  @!PT LDS RZ, [RZ] ;  /* 0x00000000fffff984 */ /* 0x000fe20000000800 */
[----:B------:R0:W-:Y:S04]  /*c500*/  LDGSTS.E.BYPASS.LTC128B.128 [R19+0x18c00], desc[UR38][R2.64], !P3 ;  /* 0x18c0000002137fae */ /* 0x0001e8000d901d66 */
[----:B------:R0:W-:Y:S01]  /*c510*/  LDGSTS.E.BYPASS.LTC128B.128 [R19+0x1bc00], desc[UR38][R2.64+0x80], !P2 ;  /* 0x1bc0008002137fae */ /* 0x0001e2000d101d66 */
[----:B------:R-:W-:-:S03]  /*c520*/  IMAD.MOV.U32 R13, RZ, RZ, R18 ;  /* 0x000000ffff0d7224 */ /* 0x000fc600078e0012 */
[----:B------:R0:W-:Y:S01]  /*c530*/  LDGSTS.E.BYPASS.LTC128B.128 [R19+0x1ec00], desc[UR38][R2.64+0x100], !P1 ;  /* 0x1ec0010002137fae */ /* 0x0001e2000c901d66 */
[----:B------:R-:W-:-:S07]  /*c540*/  IMAD.MOV.U32 R5, RZ, RZ, R14 ;  /* 0x000000ffff057224 */ /* 0x000fce00078e000e */
[----:B0-----:R-:W-:Y:S05]  /*c550*/  WARPSYNC.COLLECTIVE R15, `(.L_x_128) ;  /* 0x000000000f087348 */ /* 0x001fea0003c00000 */
[----:B------:R1:W2:Y:S02]  /*c560*/  SHFL.IDX P6, R14, R13, R12, R11 ;  /* 0x0000000c0d0e7389 */ /* 0x0002a400000c000b */
[----:B012---:R-:W-:Y:S01]  /*c570*/  ENDCOLLECTIVE ;  /* 0x000000000000791b */ /* 0x007fe20003800000 */
.L_x_128:
[----:B------:R-:W-:Y:S01]  /*c580*/  IMAD.MOV.U32 R13, RZ, RZ, R20 ;  /* 0x000000ffff0d7224 */ /* 0x000fe200078e0014 */
[----:B------:R-:W-:-:S04]  /*c590*/  MOV R12, R14 ;  /* 0x0000000e000c7202 */ /* 0x000fc80000000f00 */
[----:B------:R-:W-:Y:S02]  /*c5a0*/  IADD3 R2, P0, R12, R35, RZ ;  /* 0x000000230c027210 */ /* 0x000fe40007f1e0ff */
[----:B------:R-:W-:-:S03]  /*c5b0*/  MOV R12, 0x3 ;  /* 0x00000003000c7802 */ /* 0x000fc60000000f00 */
[----:B------:R-:W-:-:S08]  /*c5c0*/  IMAD.X R3, RZ, RZ, R5, P0 ;  /* 0x000000ffff037224 */ /* 0x000fd000000e0605 */
[----:B------:R-:W-:Y:S05]  /*c5d0*/  WARPSYNC.COLLECTIVE R15, `(.L_x_129) ;  /* 0x000000000f087348 */ /* 0x000fea0003c00000 */
[----:B------:R0:W1:Y:S02]  /*c5e0*/  SHFL.IDX P6, R14, R13, R12, R11 ;  /* 0x0000000c0d0e7389 */ /* 0x00006400000c000b */
[----:B01----:R-:W-:Y:S01]  /*c5f0*/  ENDCOLLECTIVE ;  /* 0x000000000000791b */ /* 0x003fe20003800000 */
.L_x_129:
[----:B------:R-:W-:Y:S01]  /*c600*/  @!PT LDS RZ, [RZ] ;  /* 0x00000000fffff984 */ /* 0x000fe20000000800 */
[----:B------:R-:W-:Y:S01]  /*c610*/  @!PT LDS RZ, [RZ] ;  /* 0x00000000fffff984 */ /* 0x000fe20000000800 */
[----:B------:R-:W-:Y:S01]  /*c620*/  @!PT LDS RZ, [RZ] ;  /* 0x00000000fffff984 */ /* 0x000fe20000000800 */
[----:B------:R-:W-:Y:S04]  /*c630*/  LDGSTS.E.BYPASS.LTC128B.128 [R19+0x19400], desc[UR38][R2.64], !P3 ;  /* 0x1940000002137fae */ /* 0x000fe8000d901d66 */
[----:B------:R-:W-:Y:S04]  /*c640*/  LDGSTS.E.BYPASS.LTC128B.128 [R19+0x1c400], desc[UR38][R2.64+0x80], !P2 ;  /* 0x1c40008002137fae */ /* 0x000fe8000d101d66 */
[----:B------:R0:W-:Y:S01]  /*c650*/  LDGSTS.E.BYPASS.LTC128B.128 [R19+0x1f400], desc[UR38][R2.64+0x100], !P1 ;  /* 0x1f40010002137fae */ /* 0x0001e2000c901d66 */
[----:B------:R-:W-:Y:S02]  /*c660*/  IMAD.MOV.U32 R13, RZ, RZ, R18 ;  /* 0x000000ffff0d7224 */ /* 0x000fe400078e0012 */
[----:B0-----:R-:W-:-:S07]  /*c670*/  IMAD.MOV.U32 R3, RZ, RZ, R14 ;  /* 0x000000ffff037224 */ /* 0x001fce00078e000e */
[----:B------:R-:W-:Y:S05]  /*c680*/  WARPSYNC.COLLECTIVE R15, `(.L_x_130) ;  /* 0x000000000f087348 */ /* 0x000fea0003c00000 */
[----:B------:R0:W1:Y:S02]  /*c690*/  SHFL.IDX P6, R14, R13, R12, R11 ;  /* 0x0000000c0d0e7389 */ /* 0x00006400000c000b */
[----:B01----:R-:W-:Y:S01]  /*c6a0*/  ENDCOLLECTIVE ;  /* 0x000000000000791b */ /* 0x003fe20003800000 */
.L_x_130:
[----:B------:R-:W-:Y:S02]  /*c6b0*/  IMAD.MOV.U32 R13, RZ, RZ, R20 ;  /* 0x000000ffff0d7224 */ /* 0x000fe400078e0014 */
[----:B------:R-:W-:Y:S01]  /*c6c0*/  IMAD.MOV.U32 R12, RZ, RZ, 0x4 ;  /* 0x00000004ff0c7424 */ /* 0x000fe200078e00ff */
[----:B------:R-:W-:-:S13]  /*c6d0*/  IADD3 R2, P0, R14, R35, RZ ;  /* 0x000000230e027210 */ /* 0x000fda0007f1e0ff */
[----:B------:R-:W-:Y:S05]  /*c6e0*/  WARPSYNC.COLLECTIVE R15, `(.L_x_131) ;  /* 0x000000000f087348 */ /* 0x000fea0003c00000 */
[----:B------:R0:W1:Y:S02]  /*c6f0*/  SHFL.IDX P6, R14, R13, R12, R11 ;  /* 0x0000000c0d0e7389 */ /* 0x00006400000c000b */
[----:B01----:R-:W-:Y:S01]  /*c700*/  ENDCOLLECTIVE ;  /* 0x000000000000791b */ /* 0x003fe20003800000 */
.L_x_131:
[----:B------:R-:W-:-:S05]  /*c710*/  IADD3.X R3, RZ, R3, RZ, P0, !PT ;  /* 0x00000003ff037210 */ /* 0x000fca00007fe4ff */
[----:B------:R-:W-:Y:S01]  /*c720*/  @!PT LDS RZ, [RZ] ;  /* 0x00000000fffff984 */ /* 0x000fe20000000800 */
[----:B------:R-:W-:Y:S01]  /*c730*/  @!PT LDS RZ, [RZ] ;  /* 0x00000000fffff984 */ /* 0x000fe20000000800 */
[----:B------:R-:W-:Y:S01]  /*c740*/  @!PT LDS RZ, [RZ] ;  /* 0x00000000fffff984 */ /* 0x000fe20000000800 */
[----:B------:R0:W-:Y:S04]  /*c750*/  LDGSTS.E.BYPASS.LTC128B.128 [R19+0x19c00], desc[UR38][R2.64], !P3 ;  /* 0x19c0000002137fae */ /* 0x0001e8000d901d66 */
[----:B------:R0:W-:Y:S01]  /*c760*/  LDGSTS.E.BYPASS.LTC128B.128 [R19+0x1cc00], desc[UR38][R2.64+0x80], !P2 ;  /* 0x1cc0008002137fae */ /* 0x0001e2000d101d66 */
[----:B------:R-:W-:-:S03]  /*c770*/  IMAD.MOV.U32 R13, RZ, RZ, R18 ;  /* 0x000000ffff0d7224 */ /* 0x000fc600078e0012 */
[----:B------:R0:W-:Y:S01]  /*c780*/  LDGSTS.E.BYPASS.LTC128B.128 [R19+0x1fc00], desc[UR38][R2.64+0x100], !P1 ;  /* 0x1fc0010002137fae */ /* 0x0001e2000c901d66 */
[----:B------:R-:W-:-:S07]  /*c790*/  MOV R4, R14 ;  /* 0x0000000e00047202 */ /* 0x000fce0000000f00 */
[----:B0-----:R-:W-:Y:S05]  /*c7a0*/  WARPSYNC.COLLECTIVE R15, `(.L_x_132) ;  /* 0x000000000f087348 */ /* 0x001fea0003c00000 */
[----:B------:R1:W2:Y:S02]  /*c7b0*/  SHFL.IDX P6, R14, R13, R12, R11 ;  /* 0x0000000c0d0e7389 */ /* 0x0002a400000c000b */
[----:B012---:R-:W-:Y:S01]  /*c7c0*/  ENDCOLLECTIVE ;  /* 0x000000000000791b */ /* 0x007fe20003800000 */
.L_x_132:
[----:B------:R-:W-:Y:S02]  /*c7d0*/  IMAD.MOV.U32 R13, RZ, RZ, R20 ;  /* 0x000000ffff0d7224 */ /* 0x000fe400078e0014 */
[----:B------:R-:W-:-:S05]  /*c7e0*/  IMAD.MOV.U32 R12, RZ, RZ, R14 ;  /* 0x000000ffff0c7224 */ /* 0x000fca00078e000e */
[----:B------:R-:W-:Y:S01]  /*c7f0*/  IADD3 R2, P0, R12, R35, RZ ;  /* 0x000000230c027210 */ /* 0x000fe20007f1e0ff */
[----:B------:R-:W-:-:S03]  /*c800*/  IMAD.MOV.U32 R12, RZ, RZ, 0x5 ;  /* 0x00000005ff0c7424 */ /* 0x000fc600078e00ff */
[----:B------:R-:W-:-:S09]  /*c810*/  IADD3.X R3, RZ, R4, RZ, P0, !PT ;  /* 0x00000004ff037210 */ /* 0x000fd200007fe4ff */
[----:B------:R-:W-:Y:S05]  /*c820*/  WARPSYNC.COLLECTIVE R15, `(.L_x_133) ;  /* 0x000000000f087348 */ /* 0x000fea0003c00000 */
[----:B------:R0:W1:Y:S02]  /*c830*/  SHFL.IDX P6, R14, R13, R12, R11 ;  /* 0x0000000c0d0e7389 */ /* 0x00006400000c000b */
[----:B01----:R-:W-:Y:S01]  /*c840*/  ENDCOLLECTIVE ;  /* 0x000000000000791b */ /* 0x003fe20003800000 */
.L_x_133:
[----:B------:R-:W-:Y:S01]  /*c850*/  @!PT LDS RZ, [RZ] ;  /* 0x00000000fffff984 */ /* 0x000fe20000000800 */
[----:B------:R-:W-:Y:S01]  /*c860*/  @!PT LDS RZ, [RZ] ;  /* 0x00000000fffff984 */ /* 0x000fe20000000800 */
[----:B------:R-:W-:Y:S01]  /*c870*/  @!PT LDS RZ, [RZ] ;  /* 0x00000000fffff984 */ /* 0x000fe20000000800 */
[----:B------:R0:W-:Y:S04]  /*c880*/  LDGSTS.E.BYPASS.LTC128B.128 [R19+0x1a400], desc[UR38][R2.64], !P3 ;  /* 0x1a40000002137fae */ /* 0x0001e8000d901d66 */
[----:B------:R0:W-:Y:S04]  /*c890*/  LDGSTS.E.BYPASS.LTC128B.128 [R19+0x1d400], desc[UR38][R2.64+0x80], !P2 ;  /* 0x1d40008002137fae */ /* 0x0001e8000d101d66 */
[----:B------:R0:W-:Y:S01]  /*c8a0*/  LDGSTS.E.BYPASS.LTC128B.128 [R19+0x20400], desc[UR38][R2.64+0x100], !P1 ;  /* 0x2040010002137fae */ /* 0x0001e2000c901d66 */
[----:B------:R-:W-:Y:S01]  /*c8b0*/  IMAD.MOV.U32 R13, RZ, RZ, R18 ;  /* 0x000000ffff0d7224 */ /* 0x000fe200078e0012 */
[----:B------:R-:W-:-:S07]  /*c8c0*/  MOV R20, R14 ;  /* 0x0000000e00147202 */ /* 0x000fce0000000f00 */
[----:B0-----:R-:W-:Y:S05]  /*c8d0*/  WARPSYNC.COLLECTIVE R15, `(.L_x_134) ;  /* 0x000000000f087348 */ /* 0x001fea0003c00000 */
[----:B------:R1:W2:Y:S02]  /*c8e0*/  SHFL.IDX P6, R14, R13, R12, R11 ;  /* 0x0000000c0d0e7389 */ /* 0x0002a400000c000b */
[----:B012---:R-:W-:Y:S01]  /*c8f0*/  ENDCOLLECTIVE ;  /* 0x000000000000791b */ /* 0x007fe20003800000 */
.L_x_134:
[----:B------:R-:W-:Y:S05]  /*c900*/  BRA `(.L_x_135) ;  /* 0xffffffd000c07947 */ /* 0x000fea000383ffff */
.L_x_64:
[----:B0-----:R0:W2:Y:S02]  /*c910*/  SYNCS.PHASECHK.TRANS64.TRYWAIT P0, [R4+URZ+0x2a860], R3 ;  /* 0x02a86003040075a7 */ /* 0x0010a4000800017f */
[----:B--2---:R-:W-:Y:S05]  /*c920*/  @!P0 NANOSLEEP.SYNCS 0x989680 ;  /* 0x009896800000895d */ /* 0x004fea0003900000 */
[----:B------:R-:W2:Y:S02]  /*c930*/  @!P0 SYNCS.PHASECHK.TRANS64 P0, [R4+URZ+0x2a860], R3 ;  /* 0x02a86003040085a7 */ /* 0x000ea4000800007f */
[----:B--2---:R-:W-:Y:S05]  /*c940*/  @!P0 BRA `(.L_x_64) ;  /* 0xfffffffc00f08947 */ /* 0x004fea000383ffff */
[----:B------:R-:W-:Y:S05]  /*c950*/  BRA `(.L_x_136) ;  /* 0xffffffd4001c7947 */ /* 0x000fea000383ffff */
.L_x_65:
[----:B------:R-:W-:Y:S01]  /*c960*/  BSSY B1, `(.L_x_137) ;  /* 0x0000008000017945 */ /* 0x000fe20003800000 */
[----:B------:R-:W-:Y:S01]  /*c970*/  IMAD.MOV.U32 R13, RZ, RZ, R17 ;  /* 0x000000ffff0d7224 */ /* 0x000fe200078e0011 */
[----:B------:R-:W-:Y:S01]  /*c980*/  MOV R12, RZ ;  /* 0x000000ff000c7202 */ /* 0x000fe20000000f00 */
[----:B------:R-:W-:Y:S02]  /*c990*/  IMAD.MOV.U32 R11, RZ, RZ, 0x181f ;  /* 0x0000181fff0b7424 */ /* 0x000fe400078e00ff */
[----:B------:R-:W-:-:S07]  /*c9a0*/  IMAD.MOV.U32 R15, RZ, RZ, -0x1 ;  /* 0xffffffffff0f7424 */ /* 0x000fce00078e00ff */
[----:B01----:R-:W-:Y:S05]  /*c9b0*/  WARPSYNC.COLLECTIVE R15, `(.L_x_138) ;  /* 0x000000000f087348 */ /* 0x003fea0003c00000 */
[----:B------:R2:W3:Y:S02]  /*c9c0*/  SHFL.IDX P6, R14, R13, R12, R11 ;  /* 0x0000000c0d0e7389 */ /* 0x0004e400000c000b */
[----:B0123--:R-:W-:Y:S01]  /*c9d0*/  ENDCOLLECTIVE ;  /* 0x000000000000791b */ /* 0x00ffe20003800000 */
.L_x_138:
[----:B------:R-:W-:Y:S05]  /*c9e0*/  BSYNC B1 ;  /* 0x0000000000017941 */ /* 0x000fea0003800000 */
.L_x_137:
        /* <DEDUP_REMOVED lines=9> */
.L_x_139:
[----:B------:R-:W-:Y:S01]  /*ca80*/  MOV R13, R17 ;  /* 0x00000011000d7202 */ /* 0x000fe20000000f00 */
[----:B------:R-:W-:Y:S01]  /*ca90*/  IMAD.MOV.U32 R12, RZ, RZ, 0x1 ;  /* 0x00000001ff0c7424 */ /* 0x000fe200078e00ff */
[----:B------:R-:W-:-:S13]  /*caa0*/  IADD3 R2, P1, R14, R35, RZ ;  /* 0x000000230e027210 */ /* 0x000fda0007f3e0ff */
[----:B------:R-:W-:Y:S05]  /*cab0*/  WARPSYNC.COLLECTIVE R15, `(.L_x_140) ;  /* 0x000000000f087348 */ /* 0x000fea0003c00000 */
[----:B------:R0:W1:Y:S02]  /*cac0*/  SHFL.IDX P6, R14, R13, R12, R11 ;  /* 0x0000000c0d0e7389 */ /* 0x00006400000c000b */
[----:B01----:R-:W-:Y:S01]  /*cad0*/  ENDCOLLECTIVE ;  /* 0x000000000000791b */ /* 0x003fe20003800000 */
.L_x_140:
[----:B------:R-:W-:Y:S01]  /*cae0*/  IMAD.X R3, RZ, RZ, R3, P1 ;  /* 0x000000ffff037224 */ /* 0x000fe200008e0603 */
[----:B------:R-:W-:-:S04]  /*caf0*/  LOP3.LUT P1, RZ, R29, 0x1, RZ, 0xc0, !PT ;  /* 0x000000011dff7812 */ /* 0x000fc8000782c0ff */
[----:B------:R-:W-:Y:S02]  /*cb00*/  ISETP.LT.OR P2, PT, R0, 0x1, !P1 ;  /* 0x000000010000780c */ /* 0x000fe40004f41670 */
[----:B------:R-:W-:-:S11]  /*cb10*/  MOV R13, R16 ;  /* 0x00000010000d7202 */ /* 0x000fd60000000f00 */
[----:B------:R-:W-:Y:S01]  /*cb20*/  @!PT LDS RZ, [RZ] ;  /* 0x00000000fffff984 */ /* 0x000fe20000000800 */
[----:B------:R-:W-:Y:S01]  /*cb30*/  @!PT LDS RZ, [RZ] ;  /* 0x00000000fffff984 */ /* 0x000fe20000000800 */
[----:B------:R-:W-:Y:S01]  /*cb40*/  @!PT LDS RZ, [RZ] ;  /* 0x00000000fffff984 */ /* 0x000fe20000000800 */
[----:B------:R0:W-:Y:S01]  /*cb50*/  LDGSTS.E.BYPASS.LTC128B.128 [R5+0x400], desc[UR38][R2.64], !P2 ;  /* 0x0040000002057fae */ /* 0x0001e2000d101d66 */
[----:B------:R-:W-:Y:S01]  /*cb60*/  ISETP.LT.OR P2, PT, R0, 0x1, !P0 ;  /* 0x000000010000780c */ /* 0x000fe20004741670 */
[----:B------:R-:W-:-:S12]  /*cb70*/  IMAD.MOV.U32 R8, RZ, RZ, R14 ;  /* 0x000000ffff087224 */ /* 0x000fd800078e000e */
[----:B0-----:R-:W-:Y:S05]  /*cb80*/  WARPSYNC.COLLECTIVE R15, `(.L_x_141) ;  /* 0x000000000f087348 */ /* 0x001fea0003c00000 */
[----:B------:R1:W2:Y:S02]  /*cb90*/  SHFL.IDX P6, R14, R13, R12, R11 ;  /* 0x0000000c0d0e7389 */ /* 0x0002a400000c000b */
[----:B012---:R-:W-:Y:S01]  /*cba0*/  ENDCOLLECTIVE ;  /* 0x000000000000791b */ /* 0x007fe20003800000 */
.L_x_141:
[----:B------:R-:W-:Y:S01]  /*cbb0*/  @!PT LDS RZ, [RZ] ;  /* 0x00000000fffff984 */ /* 0x000fe20000000800 */
[----:B------:R-:W-:Y:S01]  /*cbc0*/  @!PT LDS RZ, [RZ] ;  /* 0x00000000fffff984 */ /* 0x000fe20000000800 */
[----:B------:R-:W-:Y:S01]  /*cbd0*/  @!PT LDS RZ, [RZ] ;  /* 0x00000000fffff984 */ /* 0x000fe20000000800 */
[----:B------:R0:W-:Y:S01]  /*cbe0*/  LDGSTS.E.BYPASS.LTC128B.128 [R5+0x3400], desc[UR38][R2.64+0x80], !P2 ;  /* 0x0340008002057fae */ /* 0x0001e2000d101d66 */
[----:B------:R-:W-:Y:S01]  /*cbf0*/  IMAD.MOV.U32 R13, RZ, RZ, R17 ;  /* 0x000000ffff0d7224 */ /* 0x000fe200078e0011 */
[----:B------:R-:W-:Y:S02]  /*cc00*/  MOV R12, 0x2 ;  /* 0x00000002000c7802 */ /* 0x000fe40000000f00 */
[----:B0-----:R-:W-:-:S13]  /*cc10*/  IADD3 R2, P2, R14, R35, RZ ;  /* 0x000000230e027210 */ /* 0x001fda0007f5e0ff */
[----:B------:R-:W-:Y:S05]  /*cc20*/  WARPSYNC.COLLECTIVE R15, `(.L_x_142) ;  /* 0x000000000f087348 */ /* 0x000fea0003c00000 */
[----:B------:R0:W1:Y:S02]  /*cc30*/  SHFL.IDX P6, R14, R13, R12, R11 ;  /* 0x0000000c0d0e7389 */ /* 0x00006400000c000b */
[----:B01----:R-:W-:Y:S01]  /*cc40*/  ENDCOLLECTIVE ;  /* 0x000000000000791b */ /* 0x003fe20003800000 */
.L_x_142:
[----:B------:R-:W-:Y:S01]  /*cc50*/  IMAD.X R3, RZ, RZ, R8, P2 ;  /* 0x000000ffff037224 */ /* 0x000fe200010e0608 */
[----:B------:R-:W-:Y:S01]  /*cc60*/  ISETP.LT.OR P2, PT, R0, 0x11, !P1 ;  /* 0x000000110000780c */ /* 0x000fe20004f41670 */
[----:B------:R-:W-:-:S12]  /*cc70*/  IMAD.MOV.U32 R13, RZ, RZ, R16 ;  /* 0x000000ffff0d7224 */ /* 0x000fd800078e0010 */
        /* <DEDUP_REMOVED lines=9> */
.L_x_143:
[----:B------:R-:W-:Y:S01]  /*cd10*/  @!PT LDS RZ, [RZ] ;  /* 0x00000000fffff984 */ /* 0x000fe20000000800 */
[----:B------:R-:W-:Y:S01]  /*cd20*/  @!PT LDS RZ, [RZ] ;  /* 0x00000000fffff984 */ /* 0x000fe20000000800 */
[----:B------:R-:W-:Y:S01]  /*cd30*/  @!PT LDS RZ, [RZ] ;  /* 0x00000000fffff984 */ /* 0x000fe20000000800 */
[----:B------:R0:W-:Y:S01]  /*cd40*/  LDGSTS.E.BYPASS.LTC128B.128 [R5+0x3c00], desc[UR38][R2.64+0x80], !P2 ;  /* 0x03c0008002057fae */ /* 0x0001e2000d101d66 */
[----:B------:R-:W-:Y:S02]  /*cd50*/  IMAD.MOV.U32 R13, RZ, RZ, R17 ;  /* 0x000000ffff0d7224 */ /* 0x000fe400078e0011 */
[----:B------:R-:W-:Y:S01]  /*cd60*/  IMAD.MOV.U32 R12, RZ, RZ, 0x3 ;  /* 0x00000003ff0c7424 */ /* 0x000fe200078e00ff */
[----:B0-----:R-:W-:-:S13]  /*cd70*/  IADD3 R2, P2, R14, R35, RZ ;  /* 0x000000230e027210 */ /* 0x001fda0007f5e0ff */
[----:B------:R-:W-:Y:S05]  /*cd80*/  WARPSYNC.COLLECTIVE R15, `(.L_x_144) ;  /* 0x000000000f087348 */ /* 0x000fea0003c00000 */
[----:B------:R0:W1:Y:S02]  /*cd90*/  SHFL.IDX P6, R14, R13, R12, R11 ;  /* 0x0000000c0d0e7389 */ /* 0x00006400000c000b */
[----:B01----:R-:W-:Y:S01]  /*cda0*/  ENDCOLLECTIVE ;  /* 0x000000000000791b */ /* 0x003fe20003800000 */
.L_x_144:
[----:B------:R-:W-:Y:S02]  /*cdb0*/  IADD3.X R3, RZ, R8, RZ, P2, !PT ;  /* 0x00000008ff037210 */ /* 0x000fe400017fe4ff */
[----:B------:R-:W-:Y:S01]  /*cdc0*/  ISETP.LT.OR P2, PT, R0, 0x21, !P1 ;  /* 0x000000210000780c */ /* 0x000fe20004f41670 */
[----:B------:R-:W-:-:S12]  /*cdd0*/  IMAD.MOV.U32 R13, RZ, RZ, R16 ;  /* 0x000000ffff0d7224 */ /* 0x000fd800078e0010 */
[----:B------:R-:W-:Y:S01]  /*cde0*/  @!PT LDS RZ, [RZ] ;  /* 0x00000000fffff984 */ /* 0x000fe20000000800 */
[----:B------:R-:W-:Y:S01]  /*cdf0*/  @!PT LDS RZ, [RZ] ;  /* 0x00000000fffff984 */ /* 0x000fe20000000800 */
[----:B------:R-:W-:Y:S01]  /*ce00*/  @!PT LDS RZ, [RZ] ;  /* 0x00000000fffff984 */ /* 0x000fe20000000800 */
[----:B------:R0:W-:Y:S01]  /*ce10*/  LDGSTS.E.BYPASS.LTC128B.128 [R5+0x1400], desc[UR38][R2.64], !P2 ;  /* 0x0140000002057fae */ /* 0x0001e2000d101d66 */
[----:B------:R-:W-:Y:S02]  /*ce20*/  ISETP.LT.OR P2, PT, R0, 0x21, !P0 ;  /* 0x000000210000780c */ /* 0x000fe40004741670 */
[----:B------:R-:W-:-:S11]  /*ce30*/  MOV R8, R14 ;  /* 0x0000000e00087202 */ /* 0x000fd60000000f00 */
[----:B0-----:R-:W-:Y:S05]  /*ce40*/  WARPSYNC.COLLECTIVE R15, `(.L_x_145) ;  /* 0x000000000f087348 */ /* 0x001fea0003c00000 */
[----:B------:R1:W2:Y:S02]  /*ce50*/  SHFL.IDX P6, R14, R13, R12, R11 ;  /* 0x0000000c0d0e7389 */ /* 0x0002a400000c000b */
[----:B012---:R-:W-:Y:S01]  /*ce60*/  ENDCOLLECTIVE ;  /* 0x000000000000791b */ /* 0x007fe20003800000 */
.L_x_145:
[----:B------:R-:W-:Y:S01]  /*ce70*/  @!PT LDS RZ, [RZ] ;  /* 0x00000000fffff984 */ /* 0x000fe20000000800 */
[----:B------:R-:W-:Y:S01]  /*ce80*/  @!PT LDS RZ, [RZ] ;  /* 0x00000000fffff984 */ /* 0x000fe20000000800 */
[----:B------:R-:W-:Y:S01]  /*ce90*/  @!PT LDS RZ, [RZ] ;  /* 0x00000000fffff984 */ /* 0x000fe20000000800 */
[----:B------:R0:W-:Y:S01]  /*cea0*/  LDGSTS.E.BYPASS.LTC128B.128 [R5+0x4400], desc[UR38][R2.64+0x80], !P2 ;  /* 0x0440008002057fae */ /* 0x0001e2000d101d66 */
[----:B------:R-:W-:Y:S01]  /*ceb0*/  MOV R13, R17 ;  /* 0x00000011000d7202 */ /* 0x000fe20000000f00 */
[----:B------:R-:W-:Y:S01]  /*cec0*/  IMAD.MOV.U32 R12, RZ, RZ, 0x4 ;  /* 0x00000004ff0c7424 */ /* 0x000fe200078e00ff */
[----:B0-----:R-:W-:-:S13]  /*ced0*/  IADD3 R2, P2, R14, R35, RZ ;  /* 0x000000230e027210 */ /* 0x001fda0007f5e0ff */
[----:B------:R-:W-:Y:S05]  /*cee0*/  WARPSYNC.COLLECTIVE R15, `(.L_x_146) ;  /* 0x000000000f087348 */ /* 0x000fea0003c00000 */
[----:B------:R0:W1:Y:S02]  /*cef0*/  SHFL.IDX P6, R14, R13, R12, R11 ;  /* 0x0000000c0d0e7389 */ /* 0x00006400000c000b */
[----:B01----:R-:W-:Y:S01]  /*cf00*/  ENDCOLLECTIVE ;  /* 0x000000000000791b */ /* 0x003fe20003800000 */
.L_x_146:
[----:B------:R-:W-:Y:S01]  /*cf10*/  IMAD.X R3, RZ, RZ, R8, P2 ;  /* 0x000000ffff037224 */ /* 0x000fe200010e0608 */
        /* <DEDUP_REMOVED lines=11> */
.L_x_147:
        /* <DEDUP_REMOVED lines=10> */
.L_x_148:
        /* <DEDUP_REMOVED lines=12> */
.L_x_149:
[----:B------:R-:W-:Y:S01]  /*d130*/  @!PT LDS RZ, [RZ] ;  /* 0x00000000fffff984 */ /* 0x000fe20000000800 */
[----:B------:R-:W-:Y:S01]  /*d140*/  @!PT LDS RZ, [RZ] ;  /* 0x00000000fffff984 */ /* 0x000fe20000000800 */
[----:B------:R-:W-:Y:S01]  /*d150*/  @!PT LDS RZ, [RZ] ;  /* 0x00000000fffff984 */ /* 0x000fe20000000800 */
[----:B------:R1:W-:Y:S01]  /*d160*/  LDGSTS.E.BYPASS.LTC128B.128 [R5+0x5400], desc[UR38][R2.64+0x80], !P2 ;  /* 0x0540008002057fae */ /* 0x0003e2000d101d66 */
[----:B------:R-:W-:Y:S05]  /*d170*/  BRA `(.L_x_150) ;  /* 0xffffffcc00d87947 */ /* 0x000fea000383ffff */
.L_x_71:
[----:B0-----:R0:W1:Y:S02]  /*d180*/  SYNCS.PHASECHK.TRANS64.TRYWAIT P0, [R0+URZ+0x2a860], R3 ;  /* 0x02a86003000075a7 */ /* 0x001064000800017f */
[----:B-1----:R-:W-:Y:S05]  /*d190*/  @!P0 NANOSLEEP.SYNCS 0x989680 ;  /* 0x009896800000895d */ /* 0x002fea0003900000 */
[----:B------:R-:W1:Y:S02]  /*d1a0*/  @!P0 SYNCS.PHASECHK.TRANS64 P0, [R0+URZ+0x2a860], R3 ;  /* 0x02a86003000085a7 */ /* 0x000e64000800007f */
[----:B-1----:R-:W-:Y:S05]  /*d1b0*/  @!P0 BRA `(.L_x_71) ;  /* 0xfffffffc00f08947 */ /* 0x002fea000383ffff */
[----:B------:R-:W-:Y:S05]  /*d1c0*/  BRA `(.L_x_151) ;  /* 0xffffffd000c07947 */ /* 0x000fea000383ffff */
.L_x_72:
[----:B------:R-:W-:Y:S01]  /*d1d0*/  BSSY B0, `(.L_x_152) ;  /* 0x0000008000007945 */ /* 0x000fe20003800000 */
[----:B------:R-:W-:Y:S01]  /*d1e0*/  MOV R13, R17 ;  /* 0x00000011000d7202 */ /* 0x000fe20000000f00 */
[----:B------:R-:W-:Y:S01]  /*d1f0*/  IMAD.MOV.U32 R12, RZ, RZ, RZ ;  /* 0x000000ffff0c7224 */ /* 0x000fe200078e00ff */
[----:B------:R-:W-:Y:S01]  /*d200*/  MOV R15, 0xffffffff ;  /* 0xffffffff000f7802 */ /* 0x000fe20000000f00 */
[----:B------:R-:W-:-:S07]  /*d210*/  IMAD.MOV.U32 R11, RZ, RZ, 0x181f ;  /* 0x0000181fff0b7424 */ /* 0x000fce00078e00ff */
[----:B0-----:R-:W-:Y:S05]  /*d220*/  WARPSYNC.COLLECTIVE R15, `(.L_x_153) ;  /* 0x000000000f087348 */ /* 0x001fea0003c00000 */
[----:B------:R1:W2:Y:S02]  /*d230*/  SHFL.IDX P6, R14, R13, R12, R11 ;  /* 0x0000000c0d0e7389 */ /* 0x0002a400000c000b */
[----:B012---:R-:W-:Y:S01]  /*d240*/  ENDCOLLECTIVE ;  /* 0x000000000000791b */ /* 0x007fe20003800000 */
.L_x_153:
[----:B------:R-:W-:Y:S05]  /*d250*/  BSYNC B0 ;  /* 0x0000000000007941 */ /* 0x000fea0003800000 */
.L_x_152:
[----:B------:R-:W-:Y:S01]  /*d260*/  IMAD.MOV.U32 R13, RZ, RZ, R16 ;  /* 0x000000ffff0d7224 */ /* 0x000fe200078e0010 */
[----:B------:R-:W-:Y:S01]  /*d270*/  MOV R12, RZ ;  /* 0x000000ff000c7202 */ /* 0x000fe20000000f00 */
[----:B------:R-:W-:Y:S01]  /*d280*/  IMAD.MOV.U32 R11, RZ, RZ, 0x181f ;  /* 0x0000181fff0b7424 */ /* 0x000fe200078e00ff */
[C---:B------:R-:W-:Y:S01]  /*d290*/  LOP3.LUT R4, R29.reuse, 0x1, RZ, 0xc0, !PT ;  /* 0x000000011d047812 */ /* 0x040fe200078ec0ff */
[----:B------:R-:W-:Y:S01]  /*d2a0*/  IMAD.MOV.U32 R15, RZ, RZ, -0x1 ;  /* 0xffffffffff0f7424 */ /* 0x000fe200078e00ff */
[----:B------:R-:W-:Y:S01]  /*d2b0*/  LOP3.LUT P0, RZ, R29, 0x2, RZ, 0xc0, !PT ;  /* 0x000000021dff7812 */ /* 0x000fe2000780c0ff */
[----:B------:R-:W-:Y:S01]  /*d2c0*/  IMAD.MOV.U32 R3, RZ, RZ, R14 ;  /* 0x000000ffff037224 */ /* 0x000fe200078e000e */
[----:B------:R-:W-:-:S13]  /*d2d0*/  ISETP.NE.U32.AND P1, PT, R4, 0x1, PT ;  /* 0x000000010400780c */ /* 0x000fda0003f25070 */
[----:B------:R-:W-:Y:S05]  /*d2e0*/  WARPSYNC.COLLECTIVE R15, `(.L_x_154) ;  /* 0x000000000f087348 */ /* 0x000fea0003c00000 */
[----:B------:R0:W1:Y:S02]  /*d2f0*/  SHFL.IDX P6, R14, R13, R12, R11 ;  /* 0x0000000c0d0e7389 */ /* 0x00006400000c000b */
[----:B01----:R-:W-:Y:S01]  /*d300*/  ENDCOLLECTIVE ;  /* 0x000000000000791b */ /* 0x003fe20003800000 */
.L_x_154:
[C---:B------:R-:W-:Y:S02]  /*d310*/  ISETP.LT.OR P3, PT, R5.reuse, 0x1, !P0 ;  /* 0x000000010500780c */ /* 0x040fe40004761670 */
[----:B------:R-:W-:Y:S02]  /*d320*/  ISETP.LT.OR P2, PT, R5, 0x1, P1 ;  /* 0x000000010500780c */ /* 0x000fe40000f41670 */
[----:B------:R-:W-:Y:S01]  /*d330*/  LEA R4, R25, UR45, 0x1 ;  /* 0x0000002d19047c11 */ /* 0x000fe2000f8e08ff */
[----:B------:R-:W-:Y:S02]  /*d340*/  IMAD.MOV.U32 R13, RZ, RZ, R17 ;  /* 0x000000ffff0d7224 */ /* 0x000fe400078e0011 */
[----:B------:R-:W-:Y:S01]  /*d350*/  IMAD.MOV.U32 R12, RZ, RZ, 0x1 ;  /* 0x00000001ff0c7424 */ /* 0x000fe200078e00ff */
[----:B------:R-:W-:-:S07]  /*d360*/  MOV R2, R14 ;  /* 0x0000000e00027202 */ /* 0x000fce0000000f00 */
[----:B------:R-:W-:Y:S05]  /*d370*/  WARPSYNC.COLLECTIVE R15, `(.L_x_155) ;  /* 0x000000000f087348 */ /* 0x000fea0003c00000 */
[----:B------:R0:W1:Y:S02]  /*d380*/  SHFL.IDX P6, R14, R13, R12, R11 ;  /* 0x0000000c0d0e7389 */ /* 0x00006400000c000b */
[----:B01----:R-:W-:Y:S01]  /*d390*/  ENDCOLLECTIVE ;  /* 0x000000000000791b */ /* 0x003fe20003800000 */
.L_x_155:
[----:B------:R-:W-:-:S05]  /*d3a0*/  IMAD.WIDE.U32 R2, R30, 0x2, R2 ;  /* 0x000000021e027825 */ /* 0x000fca00078e0002 */
[----:B------:R-:W-:Y:S01]  /*d3b0*/  @!PT LDS RZ, [RZ] ;  /* 0x00000000fffff984 */ /* 0x000fe20000000800 */
[----:B------:R-:W-:Y:S01]  /*d3c0*/  @!PT LDS RZ, [RZ] ;  /* 0x00000000fffff984 */ /* 0x000fe20000000800 */
[----:B------:R-:W-:Y:S01]  /*d3d0*/  @!PT LDS RZ, [RZ] ;  /* 0x00000000fffff984 */ /* 0x000fe20000000800 */
[----:B------:R0:W-:Y:S01]  /*d3e0*/  LDGSTS.E.BYPASS.LTC128B.128 [R4+0x400], desc[UR38][R2.64], !P2 ;  /* 0x0040000002047fae */ /* 0x0001e2000d101d66 */
[----:B------:R-:W-:-:S03]  /*d3f0*/  ISETP.LT.OR P2, PT, R5, 0x11, P1 ;  /* 0x000000110500780c */ /* 0x000fc60000f41670 */
[----:B------:R0:W-:Y:S01]  /*d400*/  LDGSTS.E.BYPASS.LTC128B.128 [R4+0x3400], desc[UR38][R2.64+0x80], !P3 ;  /* 0x0340008002047fae */ /* 0x0001e2000d901d66 */
[----:B------:R-:W-:Y:S01]  /*d410*/  ISETP.LT.OR P3, PT, R5, 0x11, !P0 ;  /* 0x000000110500780c */ /* 0x000fe20004761670 */
[----:B------:R-:W-:Y:S01]  /*d420*/  IMAD.MOV.U32 R13, RZ, RZ, R16 ;  /* 0x000000ffff0d7224 */ /* 0x000fe200078e0010 */
[----:B------:R-:W-:-:S11]  /*d430*/  MOV R6, R14 ;  /* 0x0000000e00067202 */ /* 0x000fd60000000f00 */
[----:B0-----:R-:W-:Y:S05]  /*d440*/  WARPSYNC.COLLECTIVE R15, `(.L_x_156) ;  /* 0x000000000f087348 */ /* 0x001fea0003c00000 */
[----:B------:R1:W2:Y:S02]  /*d450*/  SHFL.IDX P6, R14, R13, R12, R11 ;  /* 0x0000000c0d0e7389 */ /* 0x0002a400000c000b */
[----:B012---:R-:W-:Y:S01]  /*d460*/  ENDCOLLECTIVE ;  /* 0x000000000000791b */ /* 0x007fe20003800000 */
.L_x_156:
[----:B------:R-:W-:Y:S01]  /*d470*/  MOV R3, R6 ;  /* 0x0000000600037202 */ /* 0x000fe20000000f00 */
[----:B------:R-:W-:Y:S02]  /*d480*/  IMAD.MOV.U32 R13, RZ, RZ, R17 ;  /* 0x000000ffff0d7224 */ /* 0x000fe400078e0011 */
[----:B------:R-:W-:Y:S02]  /*d490*/  IMAD.MOV.U32 R12, RZ, RZ, 0x2 ;  /* 0x00000002ff0c7424 */ /* 0x000fe400078e00ff */
[----:B------:R-:W-:-:S07]  /*d4a0*/  IMAD.MOV.U32 R2, RZ, RZ, R14 ;  /* 0x000000ffff027224 */ /* 0x000fce00078e000e */
[----:B------:R-:W-:Y:S05]  /*d4b0*/  WARPSYNC.COLLECTIVE R15, `(.L_x_157) ;  /* 0x000000000f087348 */ /* 0x000fea0003c00000 */
[----:B------:R0:W1:Y:S02]  /*d4c0*/  SHFL.IDX P6, R14, R13, R12, R11 ;  /* 0x0000000c0d0e7389 */ /* 0x00006400000c000b */
[----:B01----:R-:W-:Y:S01]  /*d4d0*/  ENDCOLLECTIVE ;  /* 0x000000000000791b */ /* 0x003fe20003800000 */
.L_x_157:
        /* <DEDUP_REMOVED lines=13> */
.L_x_158:
[----:B------:R-:W-:Y:S02]  /*d5b0*/  IMAD.MOV.U32 R3, RZ, RZ, R8 ;  /* 0x000000ffff037224 */ /* 0x000fe400078e0008 */
[----:B------:R-:W-:Y:S02]  /*d5c0*/  IMAD.MOV.U32 R8, RZ, RZ, RZ ;  /* 0x000000ffff087224 */ /* 0x000fe400078e00ff */
[----:B------:R-:W-:Y:S01]  /*d5d0*/  IMAD.MOV.U32 R13, RZ, RZ, R17 ;  /* 0x000000ffff0d7224 */ /* 0x000fe200078e0011 */
[----:B------:R-:W-:Y:S01]  /*d5e0*/  MOV R12, 0x3 ;  /* 0x00000003000c7802 */ /* 0x000fe20000000f00 */
[----:B------:R-:W-:-:S07]  /*d5f0*/  IMAD.MOV.U32 R9, RZ, RZ, R14 ;  /* 0x000000ffff097224 */ /* 0x000fce00078e000e */
[----:B------:R-:W-:Y:S05]  /*d600*/  WARPSYNC.COLLECTIVE R15, `(.L_x_159) ;  /* 0x000000000f087348 */ /* 0x000fea0003c00000 */
[----:B------:R0:W1:Y:S02]  /*d610*/  SHFL.IDX P6, R14, R13, R12, R11 ;  /* 0x0000000c0d0e7389 */ /* 0x00006400000c000b */
[----:B01----:R-:W-:Y:S01]  /*d620*/  ENDCOLLECTIVE ;  /* 0x000000000000791b */ /* 0x003fe20003800000 */
.L_x_159:
[----:B------:R-:W-:-:S05]  /*d630*/  MOV R2, R9 ;  /* 0x0000000900027202 */ /* 0x000fca0000000f00 */
[----:B------:R-:W-:-:S05]  /*d640*/  IMAD.WIDE.U32 R2, R30, 0x2, R2 ;  /* 0x000000021e027825 */ /* 0x000fca00078e0002 */
[----:B------:R-:W-:Y:S01]  /*d650*/  @!PT LDS RZ, [RZ] ;  /* 0x00000000fffff984 */ /* 0x000fe20000000800 */
[----:B------:R-:W-:Y:S01]  /*d660*/  @!PT LDS RZ, [RZ] ;  /* 0x00000000fffff984 */ /* 0x000fe20000000800 */
[----:B------:R-:W-:Y:S01]  /*d670*/  @!PT LDS RZ, [RZ] ;  /* 0x00000000fffff984 */ /* 0x000fe20000000800 */
[----:B------:R0:W-:Y:S01]  /*d680*/  LDGSTS.E.BYPASS.LTC128B.128 [R4+0x1400], desc[UR38][R2.64], !P2 ;  /* 0x0140000002047fae */ /* 0x0001e2000d101d66 */
[----:B------:R-:W-:Y:S01]  /*d690*/  IMAD.MOV.U32 R13, RZ, RZ, R16 ;  /* 0x000000ffff0d7224 */ /* 0x000fe200078e0010 */
[C---:B------:R-:W-:Y:S02]  /*d6a0*/  ISETP.LT.OR P2, PT, R5.reuse, 0x31, P1 ;  /* 0x000000310500780c */ /* 0x040fe40000f41670 */
[----:B------:R0:W-:Y:S01]  /*d6b0*/  LDGSTS.E.BYPASS.LTC128B.128 [R4+0x4400], desc[UR38][R2.64+0x80], !P3 ;  /* 0x0440008002047fae */ /* 0x0001e2000d901d66 */
[----:B------:R-:W-:Y:S01]  /*d6c0*/  ISETP.LT.OR P3, PT, R5, 0x31, !P0 ;  /* 0x000000310500780c */ /* 0x000fe20004761670 */
[----:B------:R-:W-:-:S12]  /*d6d0*/  IMAD.MOV.U32 R10, RZ, RZ, R14 ;  /* 0x000000ffff0a7224 */ /* 0x000fd800078e000e */
[----:B0-----:R-:W-:Y:S05]  /*d6e0*/  WARPSYNC.COLLECTIVE R15, `(.L_x_160) ;  /* 0x000000000f087348 */ /* 0x001fea0003c00000 */
[----:B------:R1:W2:Y:S02]  /*d6f0*/  SHFL.IDX P6, R14, R13, R12, R11 ;  /* 0x0000000c0d0e7389 */ /* 0x0002a400000c000b */
[----:B012---:R-:W-:Y:S01]  /*d700*/  ENDCOLLECTIVE ;  /* 0x000000000000791b */ /* 0x007fe20003800000 */
.L_x_160:
[----:B------:R-:W-:Y:S01]  /*d710*/  IMAD.MOV.U32 R3, RZ, RZ, R10 ;  /* 0x000000ffff037224 */ /* 0x000fe200078e000a */
[----:B------:R-:W-:Y:S01]  /*d720*/  MOV R13, R17 ;  /* 0x00000011000d7202 */ /* 0x000fe20000000f00 */
[----:B------:R-:W-:Y:S01]  /*d730*/  IMAD.MOV.U32 R12, RZ, RZ, 0x4 ;  /* 0x00000004ff0c7424 */ /* 0x000fe200078e00ff */
[----:B------:R-:W-:-:S07]  /*d740*/  MOV R19, R14 ;  /* 0x0000000e00137202 */ /* 0x000fce0000000f00 */
[----:B------:R-:W-:Y:S05]  /*d750*/  WARPSYNC.COLLECTIVE R15, `(.L_x_161) ;  /* 0x000000000f087348 */ /* 0x000fea0003c00000 */
[----:B------:R0:W1:Y:S02]  /*d760*/  SHFL.IDX P6, R14, R13, R12, R11 ;  /* 0x0000000c0d0e7389 */ /* 0x00006400000c000b */
[----:B01----:R-:W-:Y:S01]  /*d770*/  ENDCOLLECTIVE ;  /* 0x000000000000791b */ /* 0x003fe20003800000 */
.L_x_161:
[----:B------:R-:W-:-:S04]  /*d780*/  IMAD.MOV.U32 R2, RZ, RZ, R19 ;  /* 0x000000ffff027224 */ /* 0x000fc800078e0013 */
[----:B------:R-:W-:-:S05]  /*d790*/  IMAD.WIDE.U32 R2, R30, 0x2, R2 ;  /* 0x000000021e027825 */ /* 0x000fca00078e0002 */
[----:B------:R-:W-:Y:S01]  /*d7a0*/  @!PT LDS RZ, [RZ] ;  /* 0x00000000fffff984 */ /* 0x000fe20000000800 */
[----:B------:R-:W-:Y:S01]  /*d7b0*/  @!PT LDS RZ, [RZ] ;  /* 0x00000000fffff984 */ /* 0x000fe20000000800 */
[----:B------:R-:W-:Y:S01]  /*d7c0*/  @!PT LDS RZ, [RZ] ;  /* 0x00000000fffff984 */ /* 0x000fe20000000800 */
[----:B------:R0:W-:Y:S01]  /*d7d0*/  LDGSTS.E.BYPASS.LTC128B.128 [R4+0x1c00], desc[UR38][R2.64], !P2 ;  /* 0x01c0000002047fae */ /* 0x0001e2000d101d66 */
[C---:B------:R-:W-:Y:S02]  /*d7e0*/  ISETP.LT.OR P2, PT, R5.reuse, 0x41, P1 ;  /* 0x000000410500780c */ /* 0x040fe40000f41670 */
[----:B------:R-:W-:Y:S01]  /*d7f0*/  MOV R13, R16 ;  /* 0x00000010000d7202 */ /* 0x000fe20000000f00 */
[----:B------:R0:W-:Y:S01]  /*d800*/  LDGSTS.E.BYPASS.LTC128B.128 [R4+0x4c00], desc[UR38][R2.64+0x80], !P3 ;  /* 0x04c0008002047fae */ /* 0x0001e2000d901d66 */
[----:B------:R-:W-:Y:S01]  /*d810*/  ISETP.LT.OR P3, PT, R5, 0x41, !P0 ;  /* 0x000000410500780c */ /* 0x000fe20004761670 */
[----:B------:R-:W-:-:S12]  /*d820*/  IMAD.MOV.U32 R18, RZ, RZ, R14 ;  /* 0x000000ffff127224 */ /* 0x000fd800078e000e */
[----:B0-----:R-:W-:Y:S05]  /*d830*/  WARPSYNC.COLLECTIVE R15, `(.L_x_162) ;  /* 0x000000000f087348 */ /* 0x001fea0003c00000 */
[----:B------:R1:W2:Y:S02]  /*d840*/  SHFL.IDX P6, R14, R13, R12, R11 ;  /* 0x0000000c0d0e7389 */ /* 0x0002a400000c000b */
[----:B012---:R-:W-:Y:S01]  /*d850*/  ENDCOLLECTIVE ;  /* 0x000000000000791b */ /* 0x007fe20003800000 */
.L_x_162:
[----:B------:R-:W-:Y:S01]  /*d860*/  MOV R3, R18 ;  /* 0x0000001200037202 */ /* 0x000fe20000000f00 */
[----:B------:R-:W-:Y:S02]  /*d870*/  IMAD.MOV.U32 R13, RZ, RZ, R17 ;  /* 0x000000ffff0d7224 */ /* 0x000fe400078e0011 */
[----:B------:R-:W-:Y:S02]  /*d880*/  IMAD.MOV.U32 R12, RZ, RZ, 0x5 ;  /* 0x00000005ff0c7424 */ /* 0x000fe400078e00ff */
[----:B------:R-:W-:-:S07]  /*d890*/  IMAD.MOV.U32 R23, RZ, RZ, R14 ;  /* 0x000000ffff177224 */ /* 0x000fce00078e000e */
[----:B------:R-:W-:Y:S05]  /*d8a0*/  WARPSYNC.COLLECTIVE R15, `(.L_x_163) ;  /* 0x000000000f087348 */ /* 0x000fea0003c00000 */
[----:B------:R0:W1:Y:S02]  /*d8b0*/  SHFL.IDX P6, R14, R13, R12, R11 ;  /* 0x0000000c0d0e7389 */ /* 0x00006400000c000b */
[----:B01----:R-:W-:Y:S01]  /*d8c0*/  ENDCOLLECTIVE ;  /* 0x000000000000791b */ /* 0x003fe20003800000 */
.L_x_163:
[----:B------:R-:W-:-:S04]  /*d8d0*/  IMAD.MOV.U32 R2, RZ, RZ, R23 ;  /* 0x000000ffff027224 */ /* 0x000fc800078e0017 */
[----:B------:R-:W-:-:S05]  /*d8e0*/  IMAD.WIDE.U32 R2, R30, 0x2, R2 ;  /* 0x000000021e027825 */ /* 0x000fca00078e0002 */
[----:B------:R-:W-:Y:S01]  /*d8f0*/  @!PT LDS RZ, [RZ] ;  /* 0x00000000fffff984 */ /* 0x000fe20000000800 */
[----:B------:R-:W-:Y:S01]  /*d900*/  @!PT LDS RZ, [RZ] ;  /* 0x00000000fffff984 */ /* 0x000fe20000000800 */
[----:B------:R-:W-:Y:S01]  /*d910*/  @!PT LDS RZ, [RZ] ;  /* 0x00000000fffff984 */ /* 0x000fe20000000800 */
[----:B------:R0:W-:Y:S01]  /*d920*/  LDGSTS.E.BYPASS.LTC128B.128 [R4+0x2400], desc[UR38][R2.64], !P2 ;  /* 0x0240000002047fae */ /* 0x0001e2000d101d66 */
[----:B------:R-:W-:-:S03]  /*d930*/  IMAD.MOV.U32 R13, RZ, RZ, R16 ;  /* 0x000000ffff0d7224 */ /* 0x000fc600078e0010 */
[----:B------:R0:W-:Y:S01]  /*d940*/  LDGSTS.E.BYPASS.LTC128B.128 [R4+0x5400], desc[UR38][R2.64+0x80], !P3 ;  /* 0x0540008002047fae */ /* 0x0001e2000d901d66 */
[----:B------:R-:W-:-:S07]  /*d950*/  MOV R17, R14 ;  /* 0x0000000e00117202 */ /* 0x000fce0000000f00 */
[----:B0-----:R-:W-:Y:S05]  /*d960*/  WARPSYNC.COLLECTIVE R15, `(.L_x_164) ;  /* 0x000000000f087348 */ /* 0x001fea0003c00000 */
[----:B------:R1:W2:Y:S02]  /*d970*/  SHFL.IDX P6, R14, R13, R12, R11 ;  /* 0x0000000c0d0e7389 */ /* 0x0002a400000c000b */
[----:B012---:R-:W-:Y:S01]  /*d980*/  ENDCOLLECTIVE ;  /* 0x000000000000791b */ /* 0x007fe20003800000 */
.L_x_164:
[----:B------:R-:W-:Y:S05]  /*d990*/  BRA `(.L_x_165) ;  /* 0xffffffcc00a07947 */ /* 0x000fea000383ffff */
.L_x_75:
[----:B0-----:R0:W1:Y:S02]  /*d9a0*/  SYNCS.PHASECHK.TRANS64.TRYWAIT P0, [R7+URZ+0x2a820], R8 ;  /* 0x02a82008070075a7 */ /* 0x001064000800017f */
[----:B-1----:R-:W-:Y:S05]  /*d9b0*/  @!P0 NANOSLEEP.SYNCS 0x989680 ;  /* 0x009896800000895d */ /* 0x002fea0003900000 */
[----:B------:R-:W1:Y:S02]  /*d9c0*/  @!P0 SYNCS.PHASECHK.TRANS64 P0, [R7+URZ+0x2a820], R8 ;  /* 0x02a82008070085a7 */ /* 0x000e64000800007f */
[----:B-1----:R-:W-:Y:S05]  /*d9d0*/  @!P0 BRA `(.L_x_75) ;  /* 0xfffffffc00f08947 */ /* 0x002fea000383ffff */
[----:B------:R-:W-:Y:S05]  /*d9e0*/  BRA `(.L_x_166) ;  /* 0xffffffd000147947 */ /* 0x000fea000383ffff */
.L_x_76:
[----:B------:R-:W1:Y:S01]  /*d9f0*/  S2R R3, SR_TID.X ;  /* 0x0000000000037919 */ /* 0x000e620000002100 */
[----:B------:R-:W-:Y:S01]  /*da00*/  BSSY B0, `(.L_x_167) ;  /* 0x000000a000007945 */ /* 0x000fe20003800000 */
[----:B------:R-:W-:Y:S01]  /*da10*/  IMAD.MOV.U32 R12, RZ, RZ, RZ ;  /* 0x000000ffff0c7224 */ /* 0x000fe200078e00ff */
[----:B------:R-:W-:Y:S01]  /*da20*/  MOV R15, 0xffffffff ;  /* 0xffffffff000f7802 */ /* 0x000fe20000000f00 */
[----:B------:R-:W-:Y:S01]  /*da30*/  IMAD.MOV.U32 R11, RZ, RZ, 0x1f ;  /* 0x0000001fff0b7424 */ /* 0x000fe200078e00ff */
[----:B-1----:R-:W-:-:S04]  /*da40*/  SHF.R.U32.HI R3, RZ, 0x5, R3 ;  /* 0x00000005ff037819 */ /* 0x002fc80000011603 */
[----:B------:R-:W-:-:S04]  /*da50*/  LOP3.LUT R3, R3, 0x3, RZ, 0xc0, !PT ;  /* 0x0000000303037812 */ /* 0x000fc800078ec0ff */
[----:B------:R-:W-:-:S07]  /*da60*/  MOV R13, R3 ;  /* 0x00000003000d7202 */ /* 0x000fce0000000f00 */
[----:B0----5:R-:W-:Y:S05]  /*da70*/  WARPSYNC.COLLECTIVE R15, `(.L_x_168) ;  /* 0x000000000f087348 */ /* 0x021fea0003c00000 */
[----:B------:R1:W2:Y:S02]  /*da80*/  SHFL.IDX P6, R14, R13, R12, R11 ;  /* 0x0000000c0d0e7389 */ /* 0x0002a400000c000b */
[----:B012--5:R-:W-:Y:S01]  /*da90*/  ENDCOLLECTIVE ;  /* 0x000000000000791b */ /* 0x027fe20003800000 */
.L_x_168:
[----:B------:R-:W-:Y:S05]  /*daa0*/  BSYNC B0 ;  /* 0x0000000000007941 */ /* 0x000fea0003800000 */
.L_x_167:
[----:B------:R-:W-:Y:S05]  /*dab0*/  BRA `(.L_x_169) ;  /* 0xffffffcc00f87947 */ /* 0x000fea000383ffff */
.L_x_77:
[----:B------:R-:W-:Y:S01]  /*dac0*/  BSSY B0, `(.L_x_170) ;  /* 0x0000006000007945 */ /* 0x000fe20003800000 */
[----:B------:R-:W-:-:S07]  /*dad0*/  IMAD.MOV.U32 R15, RZ, RZ, -0x1 ;  /* 0xffffffffff0f7424 */ /* 0x000fce00078e00ff */
[----:B01---5:R-:W-:Y:S05]  /*dae0*/  WARPSYNC.COLLECTIVE R15, `(.L_x_171) ;  /* 0x000000000f0c7348 */ /* 0x023fea0003c00000 */
[----:B------:R-:W-:Y:S02]  /*daf0*/  ELECT P6, UR62, PT ;  /* 0x00000000003e782f */ /* 0x000fe400038c0000 */
[----:B------:R-:W-:Y:S01]  /*db00*/  MOV R14, UR62 ;  /* 0x0000003e000e7c02 */ /* 0x000fe20008000f00 */
[----:B01---5:R-:W-:Y:S10]  /*db10*/  ENDCOLLECTIVE ;  /* 0x000000000000791b */ /* 0x023ff40003800000 */
.L_x_171:
[----:B------:R-:W-:Y:S05]  /*db20*/  BSYNC B0 ;  /* 0x0000000000007941 */ /* 0x000fea0003800000 */
.L_x_170:
[----:B------:R-:W-:Y:S05]  /*db30*/  BRA `(.L_x_172) ;  /* 0xffffffcc00ec7947 */ /* 0x000fea000383ffff */
.L_x_79:
[----:B-1----:R1:W2:Y:S02]  /*db40*/  SYNCS.PHASECHK.TRANS64.TRYWAIT P1, [R5+URZ+0x2a840], R4 ;  /* 0x02a84004050075a7 */ /* 0x0022a4000802017f */
[----:B--2---:R-:W-:Y:S05]  /*db50*/  @!P1 NANOSLEEP.SYNCS 0x989680 ;  /* 0x009896800000995d */ /* 0x004fea0003900000 */
[----:B------:R-:W2:Y:S02]  /*db60*/  @!P1 SYNCS.PHASECHK.TRANS64 P1, [R5+URZ+0x2a840], R4 ;  /* 0x02a84004050095a7 */ /* 0x000ea4000802007f */
[----:B--2---:R-:W-:Y:S05]  /*db70*/  @!P1 BRA `(.L_x_79) ;  /* 0xfffffffc00f09947 */ /* 0x004fea000383ffff */
[----:B------:R-:W-:Y:S05]  /*db80*/  BRA `(.L_x_173) ;  /* 0xffffffd0000c7947 */ /* 0x000fea000383ffff */
.L_x_81:
[----:B--2---:R2:W3:Y:S02]  /*db90*/  SYNCS.PHASECHK.TRANS64.TRYWAIT P1, [R3+URZ+0x2a840], R0 ;  /* 0x02a84000030075a7 */ /* 0x0044e4000802017f */
[----:B---3--:R-:W-:Y:S05]  /*dba0*/  @!P1 NANOSLEEP.SYNCS 0x989680 ;  /* 0x009896800000995d */ /* 0x008fea0003900000 */
[----:B------:R-:W3:Y:S02]  /*dbb0*/  @!P1 SYNCS.PHASECHK.TRANS64 P1, [R3+URZ+0x2a840], R0 ;  /* 0x02a84000030095a7 */ /* 0x000ee4000802007f */
[----:B---3--:R-:W-:Y:S05]  /*dbc0*/  @!P1 BRA `(.L_x_81) ;  /* 0xfffffffc00f09947 */ /* 0x008fea000383ffff */
[----:B------:R-:W-:Y:S05]  /*dbd0*/  BRA `(.L_x_174) ;  /* 0xffffffd000187947 */ /* 0x000fea000383ffff */
.L_x_83:
[----:B---3--:R3:W4:Y:S02]  /*dbe0*/  SYNCS.PHASECHK.TRANS64.TRYWAIT P1, [R5+URZ+0x2a860], R4 ;  /* 0x02a86004050075a7 */ /* 0x008724000802017f */
[----:B----4-:R-:W-:Y:S05]  /*dbf0*/  @!P1 NANOSLEEP.SYNCS 0x989680 ;  /* 0x009896800000995d */ /* 0x010fea0003900000 */
[----:B------:R-:W4:Y:S02]  /*dc00*/  @!P1 SYNCS.PHASECHK.TRANS64 P1, [R5+URZ+0x2a860], R4 ;  /* 0x02a86004050095a7 */ /* 0x000f24000802007f */
[----:B----4-:R-:W-:Y:S05]  /*dc10*/  @!P1 BRA `(.L_x_83) ;  /* 0xfffffffc00f09947 */ /* 0x010fea000383ffff */
[----:B------:R-:W-:Y:S05]  /*dc20*/  BRA `(.L_x_175) ;  /* 0xffffffd000147947 */ /* 0x000fea000383ffff */
.L_x_176:
[----:B------:R-:W-:-:S00]  /*dc30*/  BRA `(.L_x_176) ;  /* 0xfffffffc00fc7947 */ /* 0x000fc0000383ffff */
[----:B------:R-:W-:-:S00]  /*dc40*/  NOP ;  /* 0x0000000000007918 */ /* 0x000fc00000000000 */
        /* <DEDUP_REMOVED lines=11> */
.L_x_15630:


//--------------------- .text._ZN7cutlass13device_kernelIN5flash11enable_sm90INS1_16FlashAttnFwdSm90INS1_25CollectiveMainloopFwdSm90ILi2EN4cute5tupleIJNS5_1CILi1EEES8_S8_EEENS6_IJNS7_ILi128EEENS7_ILi96EEENS7_ILi192EEEEEELi128ENS_6half_tEfNS_4arch4Sm90ELb0ELb0ELb0ELb1ELb1ELb0ELb0ELb1ELb1ELb1ELb1ELb0EEENS1_21CollectiveEpilogueFwdINS6_IJSA_SA_SB_EEES9_SE_SG_Li256ELb1ELb1ELb1ELb0EEENS1_36VarlenDynamicPersistentTileSchedulerILi128ELi96ELi256ELi128ELb1ELb1ELb1ELb0ELb1ELb1EEEEEEEEEvNT_6ParamsE --------------------------
	.section	.text._ZN7cutlass13device_kernelIN5flash11enable_sm90INS1_16FlashAttnFwdSm90INS1_25CollectiveMainloopFwdSm90ILi2EN4cute5tupleIJNS5_1CILi1EEES8_S8_EEENS6_IJNS7_ILi128EEENS7_ILi96EEENS7_ILi192EEEEEELi128ENS_6half_tEfNS_4arch4Sm90ELb0ELb0ELb0ELb1ELb1ELb0ELb0ELb1ELb1ELb1ELb1ELb0EEENS1_21CollectiveEpilogueFwdINS6_IJSA_SA_SB_EEES9_SE_SG_Li256ELb1ELb1ELb1ELb0EEENS1_36VarlenDynamicPersistentTileSchedulerILi128ELi96ELi256ELi128ELb1ELb1ELb1ELb0ELb1ELb1EEEEEEEEEvNT_6ParamsE,"ax",@progbits
	.align	128
.text._ZN7cutlass13device_kernelIN5flash11enable_sm90INS1_16FlashAttnFwdSm90INS1_25CollectiveMainloopFwdSm90ILi2EN4cute5tupleIJNS5_1CILi1EEES8_S8_EEENS6_IJNS7_ILi128EEENS7_ILi96EEENS7_ILi192EEEEEELi128ENS_6half_tEfNS_4arch4Sm90ELb0ELb0ELb0ELb1ELb1ELb0ELb0ELb1ELb1ELb1ELb1ELb0EEENS1_21CollectiveEpilogueFwdINS6_IJSA_SA_SB_EEES9_SE_SG_Li256ELb1ELb1ELb1ELb0EEENS1_36VarlenDynamicPersistentTileSchedulerILi128ELi96ELi256ELi128ELb1ELb1ELb1ELb0ELb1ELb1EEEEEEEEEvNT_6ParamsE:
        .type           _ZN7cutlass13device_kernelIN5flash11enable_sm90INS1_16FlashAttnFwdSm90INS1_25CollectiveMainloopFwdSm90ILi2EN4cute5tupleIJNS5_1CILi1EEES8_S8_EEENS6_IJNS7_ILi128EEENS7_ILi96EEENS7_ILi192EEEEEELi128ENS_6half_tEfNS_4arch4Sm90ELb0ELb0ELb0ELb1ELb1ELb0ELb0ELb1ELb1ELb1ELb1ELb0EEENS1_21CollectiveEpilogueFwdINS6_IJSA_SA_SB_EEES9_SE_SG_Li256ELb1ELb1ELb1ELb0EEENS1_36VarlenDynamicPersistentTileSchedulerILi128ELi96ELi256ELi128ELb1ELb1ELb1ELb0ELb1ELb1EEEEEEEEEvNT_6ParamsE,@function
        .size           _ZN7cutlass13device_kernelIN5flash11enable_sm90INS1_16FlashAttnFwdSm90INS1_25CollectiveMainloopFwdSm90ILi2EN4cute5tupleIJNS5_1CILi1EEES8_S8_EEENS6_IJNS7_ILi128EEENS7_ILi96EEENS7_ILi192EEEEEELi128ENS_6half_tEfNS_4arch4Sm90ELb0ELb0ELb0ELb1ELb1ELb0ELb0ELb1ELb1ELb1ELb1ELb0EEENS1_21CollectiveEpilogueFwdINS6_IJSA_SA_SB_EEES9_SE_SG_Li256ELb1ELb1ELb1ELb0EEENS1_36VarlenDynamicPersistentTileSchedulerILi128ELi96ELi256ELi128ELb1ELb1ELb1ELb0ELb1ELb1EEEEEEEEEvNT_6ParamsE,(.L_x_15631 - _ZN7cutlass13device_kernelIN5flash11enable_sm90INS1_16FlashAttnFwdSm90INS1_25CollectiveMainloopFwdSm90ILi2EN4cute5tupleIJNS5_1CILi1EEES8_S8_EEENS6_IJNS7_ILi128EEENS7_ILi96EEENS7_ILi192EEEEEELi128ENS_6half_tEfNS_4arch4Sm90ELb0ELb0ELb0ELb1ELb1ELb0ELb0ELb1ELb1ELb1ELb1ELb0EEENS1_21CollectiveEpilogueFwdINS6_IJSA_SA_SB_EEES9_SE_SG_Li256ELb1ELb1ELb1ELb0EEENS1_36VarlenDynamicPersistentTileSchedulerILi128ELi96ELi256ELi128ELb1ELb1ELb1ELb0ELb1ELb1EEEEEEEEEvNT_6ParamsE)
        .other          _ZN7cutlass13device_kernelIN5flash11enable_sm90INS1_16FlashAttnFwdSm90INS1_25CollectiveMainloopFwdSm90ILi2EN4cute5tupleIJNS5_1CILi1EEES8_S8_EEENS6_IJNS7_ILi128EEENS7_ILi96EEENS7_ILi192EEEEEELi128ENS_6half_tEfNS_4arch4Sm90ELb0ELb0ELb0ELb1ELb1ELb0ELb0ELb1ELb1ELb1ELb1ELb0EEENS1_21CollectiveEpilogueFwdINS6_IJSA_SA_SB_EEES9_SE_SG_Li256ELb1ELb1ELb1ELb0EEENS1_36VarlenDynamicPersistentTileSchedulerILi128ELi96ELi256ELi128ELb1ELb1ELb1ELb0ELb1ELb1EEEEEEEEEvNT_6ParamsE,@"STO_CUDA_ENTRY STV_DEFAULT"
_ZN7cutlass13device_kernelIN5flash11enable_sm90INS1_16FlashAttnFwdSm90INS1_25CollectiveMainloopFwdSm90ILi2EN4cute5tupleIJNS5_1CILi1EEES8_S8_EEENS6_IJNS7_ILi128EEENS7_ILi96EEENS7_ILi192EEEEEELi128ENS_6half_tEfNS_4arch4Sm90ELb0ELb0ELb0ELb1ELb1ELb0ELb0ELb1ELb1ELb1ELb1ELb0EEENS1_21CollectiveEpilogueFwdINS6_IJSA_SA_SB_EEES9_SE_SG_Li256ELb1ELb1ELb1ELb0EEENS1_36VarlenDynamicPersistentTileSchedulerILi128ELi96ELi256ELi128ELb1ELb1ELb1ELb0ELb1ELb1EEEEEEEEEvNT_6ParamsE:
[----:B------:R-:W0:Y:S02]  /*0000*/  LDC R1, c[0x0][0x28] ;  /* 0x00000a00ff017b82 */ /* 0x000e240000000800 */
[----:B0-----:R-:W-:Y:S01]  /*0010*/  VIADD R1, R1, 0xffffffe0 ;  /* 0xffffffe001017836 */ /* 0x001fe20000000000 */
[----:B------:R-:W0:Y:S01]  /*0020*/  S2R R3, SR_TID.X ;  /* 0x0000000000037919 */ /* 0x000e220000002100 */
[----:B------:R-:W-:Y:S01]  /*0030*/  ELECT P0, URZ, PT ;  /* 0x00000000003f782f */ /* 0x000fe20003800000 */
[----:B------:R-:W-:Y:S01]  /*0040*/  UMOV UR4, 0x80 ;  /* 0x0000008000047882 */ /* 0x000fe20000000000 */
[----:B------:R-:W-:Y:S01]  /*0050*/  UMOV UR7, 0x100 ;  /* 0x0000010000077882 */ /* 0x000fe20000000000 */
[----:B0-----:R-:W-:-:S05]  /*0060*/  SHF.R.U32.HI R0, RZ, 0x5, R3 ;  /* 0x00000005ff007819 */ /* 0x001fca0000011603 */
[----:B------:R-:W0:Y:S02]  /*0070*/  SHFL.IDX PT, R2, R0, RZ, 0x1f ;  /* 0x00001fff00027589 */ /* 0x000e2400000e0000 */
[C---:B0-----:R-:W-:Y:S02]  /*0080*/  ISETP.NE.OR P0, PT, R2.reuse, RZ, !P0 ;  /* 0x000000ff0200720c */ /* 0x041fe40004705670 */
[----:B------:R-:W-:Y:S02]  /*0090*/  ISETP.NE.AND P1, PT, R2, RZ, PT ;  /* 0x000000ff0200720c */ /* 0x000fe40003f25270 */
[----:B------:R-:W-:-:S06]  /*00a0*/  SHF.R.U32.HI R2, RZ, 0x7, R3 ;  /* 0x00000007ff027819 */ /* 0x000fcc0000011603 */
[----:B------:R-:W0:Y:S03]  /*00b0*/  SHFL.IDX PT, R2, R2, RZ, 0x1f ;  /* 0x00001fff02027589 */ /* 0x000e2600000e0000 */
[----:B------:R-:W-:Y:S01]  /*00c0*/  VOTEU.ALL UP0, P0 ;  /* 0x00000000003f7886 */ /* 0x000fe20000000000 */
[----:B------:R-:W-:-:S04]  /*00d0*/  VOTEU.ALL UP1, P0 ;  /* 0x00000000003f7886 */ /* 0x000fc80000020000 */
[----:B------:R-:W1:Y:S01]  /*00e0*/  @!UP0 S2UR UR8, SR_CgaCtaId ;  /* 0x00000000000889c3 */ /* 0x000e620000008800 */
[----:B------:R-:W-:Y:S01]  /*00f0*/  @!UP0 UMOV UR6, 0x400 ;  /* 0x0000040000068882 */ /* 0x000fe20000000000 */
[----:B------:R-:W-:-:S04]  /*0100*/  @!UP0 UIADD3 UR4, -UR4, 0x100000, URZ ;  /* 0x0010000004048890 */ /* 0x000fc8000fffe13f */
[----:B------:R-:W-:Y:S02]  /*0110*/  @!UP0 USHF.L.U32 UR5, UR4, 0xb, URZ ;  /* 0x0000000b04058899 */ /* 0x000fe4000800063f */
[----:B------:R-:W-:Y:S02]  /*0120*/  @!UP0 USHF.L.U32 UR4, UR4, 0x1, URZ ;  /* 0x0000000104048899 */ /* 0x000fe4000800063f */
[----:B-1----:R-:W-:Y:S02]  /*0130*/  @!UP0 ULEA UR8, UR8, UR6, 0x18 ;  /* 0x0000000608088291 */ /* 0x002fe4000f8ec03f */
[----:B------:R-:W-:-:S04]  /*0140*/  @!UP0 UIADD3 UR6, -UR7, 0x100000, URZ ;  /* 0x0010000007068890 */ /* 0x000fc8000fffe13f */
[----:B------:R-:W-:Y:S02]  /*0150*/  @!UP0 USHF.L.U32 UR7, UR6, 0xb, URZ ;  /* 0x0000000b06078899 */ /* 0x000fe4000800063f */
[----:B------:R-:W-:Y:S01]  /*0160*/  @!UP0 USHF.L.U32 UR6, UR6, 0x1, URZ ;  /* 0x0000000106068899 */ /* 0x000fe2000800063f */
[----:B------:R-:W-:-:S05]  /*0170*/  VOTEU.ALL UP0, P0 ;  /* 0x00000000003f7886 */ /* 0x000fca0000000000 */
[----:B------:R1:W2:Y:S06]  /*0180*/  @!UP0 SYNCS.EXCH.64 URZ, [UR8+0x2a800], UR4 ;  /* 0x02a80004083f85b2 */ /* 0x0002ac0008000100 */
[----:B------:R1:W3:Y:S02]  /*0190*/  @!UP1 SYNCS.EXCH.64 URZ, [UR8+0x2a820], UR6 ;  /* 0x02a82006083f95b2 */ /* 0x0002e40008000100 */
[----:B01----:R-:W-:Y:S05]  /*01a0*/  @P1 BRA `(.L_x_177) ;  /* 0x0000000000481947 */ /* 0x003fea0003800000 */
        /* <DEDUP_REMOVED lines=14> */
[----:B------:R0:W4:Y:S01]  /*0290*/  SYNCS.EXCH.64 URZ, [UR8+0x2a840], UR6 ;  /* 0x02a84006083f75b2 */ /* 0x0001220008000100 */
[----:B------:R0:W0:Y:S01]  /*02a0*/  SYNCS.EXCH.64 URZ, [UR8+0x2a838], UR4 ;  /* 0x02a83804083f75b2 */ /* 0x0000220008000100 */
[----:B------:R0:W0:Y:S01]  /*02b0*/  SYNCS.EXCH.64 URZ, [UR8+0x2a848], UR6 ;  /* 0x02a84806083f75b2 */ /* 0x0000220008000100 */
[----:B------:R-:W-:Y:S01]  /*02c0*/  NOP ;  /* 0x0000000000007918 */ /* 0x000fe20000000000 */
.L_x_177:
        /* <DEDUP_REMOVED lines=22> */
.L_x_178:
        /* <DEDUP_REMOVED lines=18> */
.L_x_179:
        /* <DEDUP_REMOVED lines=22> */
.L_x_180:
        /* <DEDUP_REMOVED lines=23> */
.L_x_181:
[----:B------:R-:W-:Y:S01]  /*0820*/  UISETP.NE.AND UP0, UPT, UR9, URZ, UPT ;  /* 0x0000003f0900728c */ /* 0x000fe2000bf05270 */
[----:B------:R-:W-:Y:S01]  /*0830*/  NOP ;  /* 0x0000000000007918 */ /* 0x000fe20000000000 */
[----:B0-----:R-:W-:Y:S01]  /*0840*/  UMOV UR4, 0x1 ;  /* 0x0000000100047882 */ /* 0x001fe20000000000 */
[----:B------:R-:W-:Y:S01]  /*0850*/  ULDC.64 UR36, c[0x0][0x208] ;  /* 0x0000820000247ab9 */ /* 0x000fe20000000a00 */
[----:B------:R-:W-:Y:S01]  /*0860*/  USEL UR4, UR4, 0x2, !UP0 ;  /* 0x0000000204047887 */ /* 0x000fe2000c000000 */
[----:B-1234-:R-:W-:Y:S01]  /*0870*/  BAR.SYNC.DEFER_BLOCKING 0x0 ;  /* 0x0000000000007b1d */ /* 0x01efe20000010000 */
[----:B------:R-:W-:-:S04]  /*0880*/  PLOP3.LUT P0, PT, PT, PT, UP0, 0x80, 0x0 ;  /* 0x000000000000781c */ /* 0x000fc80003f0f008 */
[----:B------:R-:W-:-:S05]  /*0890*/  IMAD.U32 R2, RZ, RZ, UR4 ;  /* 0x00000004ff027e24 */ /* 0x000fca000f8e00ff */
[----:B------:R0:W-:Y:S04]  /*08a0*/  STL [R1+0x1c], R2 ;  /* 0x00001c0201007387 */ /* 0x0001e80000100800 */
[----:B------:R-:W-:Y:S05]  /*08b0*/  @!P0 BRA `(.L_x_182) ;  /* 0x0000008c00788947 */ /* 0x000fea0003800000 */
.L_x_183:
[----:B------:R-:W-:-:S08]  /*08c0*/  NOP ;  /* 0x0000000000007918 */ /* 0x000fd00000000000 */
[----:B------:R-:W1:Y:S02]  /*08d0*/  USETMAXREG.TRY_ALLOC.CTAPOOL UP0, 0xe8 ;  /* 0x000000e8000079c8 */ /* 0x000e640008000600 */
[----:B-1----:R-:W-:-:S13]  /*08e0*/  PLOP3.LUT P0, PT, PT, PT, UP0, 0x80, 0x0 ;  /* 0x000000000000781c */ /* 0x002fda0003f0f008 */
[----:B------:R-:W-:Y:S05]  /*08f0*/  @!P0 BRA `(.L_x_183) ;  /* 0xfffffffc00f08947 */ /* 0x000fea000383ffff */
[----:B------:R-:W1:Y:S08]  /*0900*/  S2UR UR5, SR_CgaCtaId ;  /* 0x00000000000579c3 */ /* 0x000e700000008800 */
[----:B------:R-:W-:Y:S06]  /*0910*/  BAR.ARV 0x8, 0x180 ;  /* 0x0206000000007b1d */ /* 0x000fec0000002000 */
[----:B------:R-:W-:-:S02]  /*0920*/  UMOV UR4, 0x400 ;  /* 0x0000040000047882 */ /* 0x000fc40000000000 */
[----:B------:R-:W-:Y:S01]  /*0930*/  BAR.SYNC.DEFER_BLOCKING 0x5, 0x180 ;  /* 0x0146000000007b1d */ /* 0x000fe20000010000 */
[----:B-1----:R-:W-:-:S09]  /*0940*/  ULEA UR4, UR5, UR4, 0x18 ;  /* 0x0000000405047291 */ /* 0x002fd2000f8ec03f */
[----:B------:R-:W1:Y:S01]  /*0950*/  LDS.128 R24, [UR4+0x2a8d0] ;  /* 0x02a8d004ff187984 */ /* 0x000e620008000c00 */
[----:B------:R-:W-:Y:S01]  /*0960*/  ULDC UR4, c[0x0][0xc3c] ;  /* 0x00030f0000047ab9 */ /* 0x000fe20000000800 */
[----:B------:R-:W-:Y:S06]  /*0970*/  BAR.ARV 0x4, 0x180 ;  /* 0x0106000000007b1d */ /* 0x000fec0000002000 */
[----:B-1----:R-:W-:-:S13]  /*0980*/  ISETP.GE.AND P0, PT, R27, UR4, PT ;  /* 0x000000041b007c0c */ /* 0x002fda000bf06270 */
[----:B------:R-:W-:Y:S05]  /*0990*/  @P0 EXIT ;  /* 0x000000000000094d */ /* 0x000fea0003800000 */
[----:B0-----:R-:W2:Y:S01]  /*09a0*/  LDL R2, [R1+0x1c] ;  /* 0x00001c0001027983 */ /* 0x001ea20000100800 */
[----:B------:R-:W-:Y:S01]  /*09b0*/  R2UR UR6, R25 ;  /* 0x00000000190672ca */ /* 0x000fe200000e0000 */
[----:B------:R-:W-:Y:S01]  /*09c0*/  UMOV UR39, URZ ;  /* 0x0000003f00277c82 */ /* 0x000fe20008000000 */
[----:B------:R-:W-:Y:S01]  /*09d0*/  R2UR UR5, R26 ;  /* 0x000000001a0572ca */ /* 0x000fe200000e0000 */
[----:B------:R-:W0:Y:S01]  /*09e0*/  S2R R0, SR_TID.X ;  /* 0x0000000000007919 */ /* 0x000e220000002100 */
[----:B------:R-:W-:Y:S01]  /*09f0*/  UMOV UR38, URZ ;  /* 0x0000003f00267c82 */ /* 0x000fe20008000000 */
[----:B0-----:R-:W-:-:S05]  /*0a00*/  VIADD R202, R0, 0xffffff80 ;  /* 0xffffff8000ca7836 */ /* 0x001fca0000000000 */
[----:B------:R-:W-:-:S04]  /*0a10*/  SHF.R.S32.HI R3, RZ, 0x1f, R202 ;  /* 0x0000001fff037819 */ /* 0x000fc800000114ca */
[CC--:B------:R-:W-:Y:S02]  /*0a20*/  LEA.HI R4, R3.reuse, R202.reuse, RZ, 0x5 ;  /* 0x000000ca03047211 */ /* 0x0c0fe400078f28ff */
[----:B------:R-:W-:-:S03]  /*0a30*/  LEA.HI R0, R3, R202, RZ, 0x7 ;  /* 0x000000ca03007211 */ /* 0x000fc600078f38ff */
[----:B------:R-:W-:Y:S01]  /*0a40*/  IMAD.SHL.U32 R4, R4, 0x20, RZ ;  /* 0x0000002004047824 */ /* 0x000fe200078e00ff */
[----:B------:R-:W-:Y:S02]  /*0a50*/  LOP3.LUT R179, R0, 0xffffff80, RZ, 0xc0, !PT ;  /* 0xffffff8000b37812 */ /* 0x000fe400078ec0ff */
[----:B------:R-:W-:Y:S02]  /*0a60*/  SHF.R.S32.HI R195, RZ, 0x7, R0 ;  /* 0x00000007ffc37819 */ /* 0x000fe40000011400 */
[----:B------:R-:W-:Y:S01]  /*0a70*/  LOP3.LUT R4, R4, 0xfffffc00, RZ, 0xc0, !PT ;  /* 0xfffffc0004047812 */ /* 0x000fe200078ec0ff */
[----:B------:R-:W-:Y:S01]  /*0a80*/  IMAD.IADD R179, R202, 0x1, -R179 ;  /* 0x00000001cab37824 */ /* 0x000fe200078e0ab3 */
[----:B------:R-:W-:-:S04]  /*0a90*/  LEA.HI R0, R0, R195, RZ, 0x1 ;  /* 0x000000c300007211 */ /* 0x000fc800078f08ff */
[----:B------:R-:W-:Y:S02]  /*0aa0*/  SHF.R.S32.HI R6, RZ, 0x1f, R179 ;  /* 0x0000001fff067819 */ /* 0x000fe400000114b3 */
[----:B------:R-:W-:Y:S02]  /*0ab0*/  LOP3.LUT R0, R0, 0x3fffffe, RZ, 0xc0, !PT ;  /* 0x03fffffe00007812 */ /* 0x000fe400078ec0ff */
[CC--:B------:R-:W-:Y:S02]  /*0ac0*/  LEA.HI R8, R6.reuse, R179.reuse, RZ, 0x2 ;  /* 0x000000b306087211 */ /* 0x0c0fe400078f10ff */
[----:B------:R-:W-:Y:S01]  /*0ad0*/  LEA.HI R6, R6, R179, RZ, 0x5 ;  /* 0x000000b306067211 */ /* 0x000fe200078f28ff */
[----:B------:R-:W-:Y:S01]  /*0ae0*/  IMAD.IADD R0, R195, 0x1, -R0 ;  /* 0x00000001c3007824 */ /* 0x000fe200078e0a00 */
[--C-:B------:R-:W-:Y:S02]  /*0af0*/  SHF.R.S32.HI R9, RZ, 0x2, R8.reuse ;  /* 0x00000002ff097819 */ /* 0x100fe40000011408 */
[----:B------:R-:W-:-:S02]  /*0b00*/  SHF.R.S32.HI R10, RZ, 0x1f, R8 ;  /* 0x0000001fff0a7819 */ /* 0x000fc40000011408 */
[----:B------:R-:W-:Y:S02]  /*0b10*/  LOP3.LUT R8, R8, 0x7ffffffc, RZ, 0xc0, !PT ;  /* 0x7ffffffc08087812 */ /* 0x000fe400078ec0ff */
[----:B------:R-:W-:Y:S02]  /*0b20*/  LEA.HI R10, R10, R9, RZ, 0x3 ;  /* 0x000000090a0a7211 */ /* 0x000fe400078f18ff */
[----:B------:R-:W-:Y:S01]  /*0b30*/  SHF.R.S32.HI R6, RZ, 0x5, R6 ;  /* 0x00000005ff067819 */ /* 0x000fe20000011406 */
[----:B------:R-:W-:Y:S01]  /*0b40*/  IMAD.IADD R8, R179, 0x1, -R8 ;  /* 0x00000001b3087824 */ /* 0x000fe200078e0a08 */
[----:B------:R-:W-:-:S03]  /*0b50*/  LOP3.LUT R10, R10, 0xfffffff8, RZ, 0xc0, !PT ;  /* 0xfffffff80a0a7812 */ /* 0x000fc600078ec0ff */
[----:B------:R-:W-:Y:S01]  /*0b60*/  IMAD.SHL.U32 R173, R8, 0x2, RZ ;  /* 0x0000000208ad7824 */ /* 0x000fe200078e00ff */
[----:B------:R-:W-:-:S03]  /*0b70*/  IADD3 R9, R9, -R10, RZ ;  /* 0x8000000a09097210 */ /* 0x000fc60007ffe0ff */
[C---:B------:R-:W-:Y:S01]  /*0b80*/  VIADD R172, R173.reuse, 0x8 ;  /* 0x00000008adac7836 */ /* 0x040fe20000000000 */
[C---:B------:R-:W-:Y:S01]  /*0b90*/  IADD3 R162, R173.reuse, 0x58, RZ ;  /* 0x00000058ada27810 */ /* 0x040fe20007ffe0ff */
[----:B------:R-:W-:Y:S02]  /*0ba0*/  IMAD R9, R6, 0x10, R9 ;  /* 0x0000001006097824 */ /* 0x000fe400078e0209 */
[C---:B------:R-:W-:Y:S01]  /*0bb0*/  VIADD R171, R173.reuse, 0x10 ;  /* 0x00000010adab7836 */ /* 0x040fe20000000000 */
[----:B------:R-:W-:Y:S01]  /*0bc0*/  SHF.R.S32.HI R194, RZ, 0x1f, R172 ;  /* 0x0000001fffc27819 */ /* 0x000fe200000114ac */
        /* <DEDUP_REMOVED lines=22> */
[----:B------:R-:W-:Y:S01]  /*0d30*/  VIADD R22, R173, 0x78 ;  /* 0x00000078ad167836 */ /* 0x000fe20000000000 */
[----:B------:R-:W-:Y:S01]  /*0d40*/  SHF.R.S32.HI R182, RZ, 0x1f, R160 ;  /* 0x0000001fffb67819 */ /* 0x000fe200000114a0 */
[----:B------:R-:W-:Y:S01]  /*0d50*/  IMAD R196, R0, 0x40, R9 ;  /* 0x0000004000c47824 */ /* 0x000fe200078e0209 */
[----:B------:R-:W-:-:S02]  /*0d60*/  SHF.R.S32.HI R181, RZ, 0x1f, R23 ;  /* 0x0000001fffb57819 */ /* 0x000fc40000011417 */
[----:B------:R-:W-:Y:S02]  /*0d70*/  SHF.R.S32.HI R180, RZ, 0x1f, R22 ;  /* 0x0000001fffb47819 */ /* 0x000fe40000011416 */
[----:B--2---:R-:W-:Y:S02]  /*0d80*/  R2UR UR4, R2 ;  /* 0x00000000020472ca */ /* 0x004fe400000e0000 */
[----:B------:R-:W-:-:S04]  /*0d90*/  LEA.HI R2, R3, R202, RZ, 0x4 ;  /* 0x000000ca03027211 */ /* 0x000fc800078f20ff */
[----:B------:R-:W-:Y:S02]  /*0da0*/  SHF.R.S32.HI R7, RZ, 0x4, R2 ;  /* 0x00000004ff077819 */ /* 0x000fe40000011402 */
[C---:B------:R-:W-:Y:S02]  /*0db0*/  LOP3.LUT R5, R2.reuse, 0x3fffff0, RZ, 0xc0, !PT ;  /* 0x03fffff002057812 */ /* 0x040fe400078ec0ff */
[----:B------:R-:W-:-:S03]  /*0dc0*/  LEA.HI R2, R2, R7, RZ, 0x1 ;  /* 0x0000000702027211 */ /* 0x000fc600078f08ff */
[----:B------:R-:W-:Y:S01]  /*0dd0*/  IMAD.IADD R5, R202, 0x1, -R5 ;  /* 0x00000001ca057824 */ /* 0x000fe200078e0a05 */
[----:B------:R-:W-:Y:S01]  /*0de0*/  LOP3.LUT R2, R2, 0x1ffffffe, RZ, 0xc0, !PT ;  /* 0x1ffffffe02027812 */ /* 0x000fe200078ec0ff */
[----:B------:R-:W-:Y:S02]  /*0df0*/  ULOP3.LUT UR7, UR4, 0x1, URZ, 0xfc, !UPT ;  /* 0x0000000104077892 */ /* 0x000fe4000f8efc3f */
[----:B------:R-:W-:Y:S01]  /*0e00*/  IMAD R5, R5, 0x40, R4 ;  /* 0x0000004005057824 */ /* 0x000fe200078e0204 */
[-C--:B------:R-:W-:Y:S01]  /*0e10*/  LEA.HI R4, R3, R202.reuse, RZ, 0x2 ;  /* 0x000000ca03047211 */ /* 0x080fe200078f10ff */
[----:B------:R-:W-:Y:S01]  /*0e20*/  IMAD.IADD R2, R7, 0x1, -R2 ;  /* 0x0000000107027824 */ /* 0x000fe200078e0a02 */
[----:B------:R-:W-:Y:S01]  /*0e30*/  LEA.HI R3, R3, R202, RZ, 0x3 ;  /* 0x000000ca03037211 */ /* 0x000fe200078f18ff */
[----:B------:R-:W-:Y:S01]  /*0e40*/  UMOV UR4, URZ ;  /* 0x0000003f00047c82 */ /* 0x000fe20008000000 */
[----:B------:R-:W-:Y:S01]  /*0e50*/  LOP3.LUT R7, R4, 0xfffffffc, RZ, 0xc0, !PT ;  /* 0xfffffffc04077812 */ /* 0x000fe200078ec0ff */
[----:B------:R-:W-:Y:S01]  /*0e60*/  IMAD R198, R2, 0x8, R5 ;  /* 0x0000000802c67824 */ /* 0x000fe200078e0205 */
[----:B------:R-:W-:Y:S01]  /*0e70*/  LOP3.LUT R17, R3, 0xfffffff8, RZ, 0xc0, !PT ;  /* 0xfffffff803117812 */ /* 0x000fe200078ec0ff */
[----:B------:R-:W-:Y:S01]  /*0e80*/  IMAD.U32 R199, RZ, RZ, UR7 ;  /* 0x00000007ffc77e24 */ /* 0x000fe2000f8e00ff */
[----:B------:R-:W-:Y:S01]  /*0e90*/  MOV R178, UR4 ;  /* 0x0000000400b27c02 */ /* 0x000fe20008000f00 */
[C---:B------:R-:W-:Y:S01]  /*0ea0*/  IMAD.IADD R7, R202.reuse, 0x1, -R7 ;  /* 0x00000001ca077824 */ /* 0x040fe200078e0a07 */
[----:B------:R-:W-:Y:S01]  /*0eb0*/  SHF.R.S32.HI R176, RZ, 0x3, R3 ;  /* 0x00000003ffb07819 */ /* 0x000fe20000011403 */
[----:B------:R-:W-:-:S03]  /*0ec0*/  IMAD.IADD R17, R202, 0x1, -R17 ;  /* 0x00000001ca117824 */ /* 0x000fc600078e0a11 */
[----:B------:R-:W-:-:S04]  /*0ed0*/  LEA.HI R2, R7, R7, RZ, 0x1 ;  /* 0x0000000707027211 */ /* 0x000fc800078f08ff */
[----:B------:R-:W-:-:S05]  /*0ee0*/  LOP3.LUT R2, R2, 0x1ffffffe, RZ, 0xc0, !PT ;  /* 0x1ffffffe02027812 */ /* 0x000fca00078ec0ff */
[----:B------:R-:W-:Y:S02]  /*0ef0*/  IMAD.IADD R197, R7, 0x1, -R2 ;  /* 0x0000000107c57824 */ /* 0x000fe400078e0a02 */
[----:B------:R-:W-:Y:S02]  /*0f00*/  IMAD.SHL.U32 R2, R17, 0x8, RZ ;  /* 0x0000000811027824 */ /* 0x000fe400078e00ff */
[----:B------:R-:W-:Y:S02]  /*0f10*/  IMAD R197, R197, 0x8, R196 ;  /* 0x00000008c5c57824 */ /* 0x000fe400078e02c4 */
[----:B------:R-:W-:Y:S01]  /*0f20*/  VIADD R16, R2, 0x40 ;  /* 0x0000004002107836 */ /* 0x000fe20000000000 */
[----:B------:R-:W-:-:S04]  /*0f30*/  SHF.R.S32.HI R201, RZ, 0x1f, R2 ;  /* 0x0000001fffc97819 */ /* 0x000fc80000011402 */
[----:B------:R-:W-:-:S07]  /*0f40*/  SHF.R.S32.HI R200, RZ, 0x1f, R16 ;  /* 0x0000001fffc87819 */ /* 0x000fce0000011410 */
.L_x_233:
[----:B0-234-:R-:W0:Y:S01]  /*0f50*/  LDC.64 R4, c[0x0][0xc88] ;  /* 0x00032200ff047b82 */ /* 0x01de220000000a00 */
[----:B------:R-:W-:Y:S01]  /*0f60*/  ULDC.64 UR8, c[0x0][0xa28] ;  /* 0x00028a0000087ab9 */ /* 0x000fe20000000a00 */
[----:B------:R-:W-:Y:S01]  /*0f70*/  ULDC.64 UR10, c[0x0][0xa20] ;  /* 0x00028800000a7ab9 */ /* 0x000fe20000000a00 */
[----:B------:R-:W-:Y:S01]  /*0f80*/  ULDC UR7, c[0x0][0x2f0] ;  /* 0x0000bc0000077ab9 */ /* 0x000fe20000000800 */
[----:B0-----:R-:W-:-:S06]  /*0f90*/  IMAD.WIDE R4, R27, 0x4, R4 ;  /* 0x000000041b047825 */ /* 0x001fcc00078e0204 */
[----:B------:R-:W2:Y:S01]  /*0fa0*/  LDG.E R4, desc[UR36][R4.64] ;  /* 0x0000002404047981 */ /* 0x000ea2000c1e1900 */
[----:B------:R-:W-:Y:S02]  /*0fb0*/  UISETP.NE.U32.AND UP0, UPT, UR8, URZ, UPT ;  /* 0x0000003f0800728c */ /* 0x000fe4000bf05070 */
[----:B------:R-:W-:Y:S02]  /*0fc0*/  UISETP.NE.U32.AND UP1, UPT, UR10, URZ, UPT ;  /* 0x0000003f0a00728c */ /* 0x000fe4000bf25070 */
[----:B------:R-:W-:Y:S02]  /*0fd0*/  UISETP.NE.AND.EX UP0, UPT, UR9, URZ, UPT, UP0 ;  /* 0x0000003f0900728c */ /* 0x000fe4000bf05300 */
[----:B------:R-:W-:-:S04]  /*0fe0*/  UISETP.NE.AND.EX UP1, UPT, UR11, URZ, UPT, UP1 ;  /* 0x0000003f0b00728c */ /* 0x000fc8000bf25310 */
[----:B------:R-:W-:Y:S02]  /*0ff0*/  PLOP3.LUT P0, PT, PT, PT, UP0, 0x80, 0x0 ;  /* 0x000000000000781c */ /* 0x000fe40003f0f008 */
[----:B------:R-:W-:Y:S02]  /*1000*/  PLOP3.LUT P1, PT, PT, PT, UP1, 0x80, 0x0 ;  /* 0x000000000000781c */ /* 0x000fe40003f2f018 */
[----:B--2---:R-:W-:-:S13]  /*1010*/  R2UR UR61, R4 ;  /* 0x00000000043d72ca */ /* 0x004fda00000e0000 */
[----:B------:R-:W-:Y:S02]  /*1020*/  USHF.R.S32.HI UR4, URZ, 0x1f, UR61 ;  /* 0x0000001f3f047899 */ /* 0x000fe4000801143d */
[----:B------:R-:W-:-:S04]  /*1030*/  @UP0 ULEA UR8, UP2, UR61, UR8, 0x2 ;  /* 0x000000083d080291 */ /* 0x000fc8000f84103f */
[----:B------:R-:W-:Y:S02]  /*1040*/  @UP0 ULEA.HI.X UR9, UR61, UR9, UR4, 0x2, UP2 ;  /* 0x000000093d090291 */ /* 0x000fe400090f1404 */
[----:B------:R-:W-:Y:S01]  /*1050*/  IMAD.U32 R177, RZ, RZ, UR4 ;  /* 0x00000004ffb17e24 */ /* 0x000fe2000f8e00ff */
[----:B------:R-:W-:Y:S01]  /*1060*/  @UP1 ULEA UR10, UP0, UR61, UR10, 0x2 ;  /* 0x0000000a3d0a1291 */ /* 0x000fe2000f80103f */
[----:B------:R-:W-:-:S03]  /*1070*/  IMAD.U32 R4, RZ, RZ, UR8 ;  /* 0x00000008ff047e24 */ /* 0x000fc6000f8e00ff */
[----:B------:R-:W-:Y:S01]  /*1080*/  @UP1 ULEA.HI.X UR11, UR61, UR11, UR4, 0x2, UP0 ;  /* 0x0000000b3d0b1291 */ /* 0x000fe200080f1404 */
[----:B------:R-:W-:Y:S01]  /*1090*/  IMAD.U32 R5, RZ, RZ, UR9 ;  /* 0x00000009ff057e24 */ /* 0x000fe2000f8e00ff */
[----:B------:R-:W-:Y:S01]  /*10a0*/  ULDC.64 UR8, c[0x0][0x418] ;  /* 0x0001060000087ab9 */ /* 0x000fe20000000a00 */
[----:B------:R-:W-:Y:S01]  /*10b0*/  IMAD.U32 R6, RZ, RZ, UR10 ;  /* 0x0000000aff067e24 */ /* 0x000fe2000f8e00ff */
[----:B------:R-:W-:Y:S02]  /*10c0*/  ULDC UR4, c[0x0][0x424] ;  /* 0x0001090000047ab9 */ /* 0x000fe40000000800 */
[----:B------:R-:W-:Y:S01]  /*10d0*/  IMAD.U32 R7, RZ, RZ, UR11 ;  /* 0x0000000bff077e24 */ /* 0x000fe2000f8e00ff */
[----:B------:R-:W2:Y:S04]  /*10e0*/  @P0 LDG.E R4, desc[UR36][R4.64] ;  /* 0x0000002404040981 */ /* 0x000ea8000c1e1900 */
[----:B------:R-:W3:Y:S01]  /*10f0*/  @P1 LDG.E R6, desc[UR36][R6.64] ;  /* 0x0000002406061981 */ /* 0x000ee2000c1e1900 */
[----:B------:R-:W-:Y:S01]  /*1100*/  UISETP.NE.U32.AND UP0, UPT, UR8, URZ, UPT ;  /* 0x0000003f0800728c */ /* 0x000fe2000bf05070 */
[----:B------:R-:W-:Y:S01]  /*1110*/  MOV R175, UR6 ;  /* 0x0000000600af7c02 */ /* 0x000fe20008000f00 */
[----:B------:R-:W-:Y:S01]  /*1120*/  UMOV UR41, URZ ;  /* 0x0000003f00297c82 */ /* 0x000fe20008000000 */
[----:B------:R-:W-:-:S02]  /*1130*/  ULOP3.LUT UR8, UR5, 0xff000000, URZ, 0xc0, !UPT ;  /* 0xff00000005087892 */ /* 0x000fc4000f8ec03f */
[----:B------:R-:W-:-:S04]  /*1140*/  UISETP.NE.AND.EX UP0, UPT, UR9, URZ, UPT, UP0 ;  /* 0x0000003f0900728c */ /* 0x000fc8000bf05300 */
[----:B------:R-:W-:-:S04]  /*1150*/  USEL UR4, UR4, 0x1, UP0 ;  /* 0x0000000104047887 */ /* 0x000fc80008000000 */
[----:B------:R-:W-:Y:S01]  /*1160*/  UIMAD UR4, UR4, UR7, URZ ;  /* 0x00000007040472a4 */ /* 0x000fe2000f8e023f */
[----:B--2---:R-:W-:-:S06]  /*1170*/  @P0 R2UR UR41, R4 ;  /* 0x00000000042902ca */ /* 0x004fcc00000e0000 */
[----:B---3--:R-:W-:Y:S01]  /*1180*/  @P1 R2UR UR4, R6 ;  /* 0x00000000060412ca */ /* 0x008fe200000e0000 */
[----:B-1---5:R-:W-:-:S14]  /*1190*/  @P1 BRA `(.L_x_184) ;  /* 0x0000000000341947 */ /* 0x022fdc0003800000 */
[----:B------:R-:W-:Y:S02]  /*11a0*/  ULDC.64 UR6, c[0x0][0xa08] ;  /* 0x0002820000067ab9 */ /* 0x000fe40000000a00 */
[----:B------:R-:W-:-:S04]  /*11b0*/  ISETP.NE.U32.AND P0, PT, RZ, UR6, PT ;  /* 0x00000006ff007c0c */ /* 0x000fc8000bf05070 */
[----:B------:R-:W-:-:S13]  /*11c0*/  ISETP.NE.AND.EX P0, PT, RZ, UR7, PT, P0 ;  /* 0x00000007ff007c0c */ /* 0x000fda000bf05300 */
[----:B------:R-:W-:Y:S05]  /*11d0*/  @!P0 BRA `(.L_x_184) ;  /* 0x0000000000248947 */ /* 0x000fea0003800000 */
[----:B------:R-:W-:Y:S02]  /*11e0*/  ULDC.64 UR6, c[0x0][0xa08] ;  /* 0x0002820000067ab9 */ /* 0x000fe40000000a00 */
[----:B------:R-:W-:-:S06]  /*11f0*/  UIMAD.WIDE UR6, UR61, 0x4, UR6 ;  /* 0x000000043d0678a5 */ /* 0x000fcc000f8e0206 */
[----:B------:R-:W-:Y:S02]  /*1200*/  IMAD.U32 R4, RZ, RZ, UR6 ;  /* 0x00000006ff047e24 */ /* 0x000fe4000f8e00ff */
[----:B------:R-:W-:-:S05]  /*1210*/  IMAD.U32 R5, RZ, RZ, UR7 ;  /* 0x00000007ff057e24 */ /* 0x000fca000f8e00ff */
[----:B------:R-:W2:Y:S04]  /*1220*/  LDG.E R3, desc[UR36][R4.64] ;  /* 0x0000002404037981 */ /* 0x000ea8000c1e1900 */
[----:B------:R-:W3:Y:S01]  /*1230*/  LDG.E R0, desc[UR36][R4.64+0x4] ;  /* 0x0000042404007981 */ /* 0x000ee2000c1e1900 */
[----:B--2---:R-:W-:Y:S02]  /*1240*/  R2UR UR4, R3 ;  /* 0x00000000030472ca */ /* 0x004fe400000e0000 */
[----:B---3--:R-:W-:-:S13]  /*1250*/  R2UR UR6, R0 ;  /* 0x00000000000672ca */ /* 0x008fda00000e0000 */
[----:B------:R-:W-:-:S12]  /*1260*/  UIADD3 UR4, -UR4, UR6, URZ ;  /* 0x0000000604047290 */ /* 0x000fd8000fffe13f */
.L_x_184:
[----:B------:R-:W-:Y:S02]  /*1270*/  UIADD3 UR41, -UR41, UR4, URZ ;  /* 0x0000000429297290 */ /* 0x000fe4000fffe13f */
[----:B------:R-:W-:Y:S02]  /*1280*/  ULOP3.LUT UR4, UR5, 0xff0000, URZ, 0xc0, !UPT ;  /* 0x00ff000005047892 */ /* 0x000fe4000f8ec03f */
[----:B------:R-:W-:Y:S02]  /*1290*/  UISETP.GE.AND UP0, UPT, UR41, 0x1, UPT ;  /* 0x000000012900788c */ /* 0x000fe4000bf06270 */
[----:B------:R-:W-:Y:S02]  /*12a0*/  USHF.R.U32.HI UR8, URZ, 0x8, UR8 ;  /* 0x000000083f087899 */ /* 0x000fe40008011608 */
[----:B------:R-:W-:Y:S02]  /*12b0*/  UIADD3 UR6, UR41, 0x5f, URZ ;  /* 0x0000005f29067890 */ /* 0x000fe4000fffe03f */
[----:B------:R-:W-:Y:S01]  /*12c0*/  PLOP3.LUT P0, PT, PT, PT, UP0, 0x80, 0x0 ;  /* 0x000000000000781c */ /* 0x000fe20003f0f008 */
[----:B------:R-:W-:-:S02]  /*12d0*/  ULEA.HI UR8, UR4, UR8, URZ, 0x10 ;  /* 0x0000000804087291 */ /* 0x000fc4000f8f803f */
[----:B------:R-:W-:Y:S02]  /*12e0*/  UIMAD.WIDE UR6, UR6, 0x2aaaaaab, URZ ;  /* 0x2aaaaaab060678a5 */ /* 0x000fe4000f8e023f */
[----:B------:R-:W-:Y:S02]  /*12f0*/  ULOP3.LUT UR4, UR8, 0xff, URZ, 0xc0, !UPT ;  /* 0x000000ff08047892 */ /* 0x000fe4000f8ec03f */
[----:B------:R-:W-:Y:S02]  /*1300*/  ULOP3.LUT UR9, UR5, 0xffff, URZ, 0xc0, !UPT ;  /* 0x0000ffff05097892 */ /* 0x000fe4000f8ec03f */
[----:B------:R-:W-:Y:S02]  /*1310*/  USHF.R.U32.HI UR5, URZ, 0x10, UR8 ;  /* 0x000000103f057899 */ /* 0x000fe40008011608 */
[----:B------:R-:W-:Y:S01]  /*1320*/  USHF.R.U32.HI UR6, URZ, 0x1f, UR7 ;  /* 0x0000001f3f067899 */ /* 0x000fe20008011607 */
[----:B------:R-:W-:Y:S01]  /*1330*/  IMAD.U32 R19, RZ, RZ, UR4 ;  /* 0x00000004ff137e24 */ /* 0x000fe2000f8e00ff */
[----:B------:R-:W-:Y:S01]  /*1340*/  UMOV UR4, URZ ;  /* 0x0000003f00047c82 */ /* 0x000fe20008000000 */
[----:B------:R-:W-:Y:S01]  /*1350*/  IMAD.U32 R174, RZ, RZ, UR9 ;  /* 0x00000009ffae7e24 */ /* 0x000fe2000f8e00ff */
[----:B------:R-:W-:Y:S01]  /*1360*/  ULEA.HI.SX32 UR9, UR7, UR6, 0x1c ;  /* 0x0000000607097291 */ /* 0x000fe2000f8fe23f */
[----:B------:R-:W-:Y:S01]  /*1370*/  IMAD.U32 R18, RZ, RZ, UR5 ;  /* 0x00000005ff127e24 */ /* 0x000fe2000f8e00ff */
[----:B------:R-:W-:Y:S10]  /*1380*/  @!P0 BRA `(.L_x_185) ;  /* 0x0000000000948947 */ /* 0x000ff40003800000 */
[----:B------:R-:W-:Y:S01]  /*1390*/  R2UR UR5, R18 ;  /* 0x00000000120572ca */ /* 0x000fe200000e0000 */
[----:B------:R-:W-:-:S12]  /*13a0*/  ULDC UR4, c[0x0][0x9f0] ;  /* 0x00027c0000047ab9 */ /* 0x000fd80000000800 */
[----:B------:R-:W-:-:S04]  /*13b0*/  UISETP.NE.AND UP0, UPT, UR5, URZ, UPT ;  /* 0x0000003f0500728c */ /* 0x000fc8000bf05270 */
[----:B------:R-:W-:-:S03]  /*13c0*/  USEL UR10, UR5, UR4, UP0 ;  /* 0x00000004050a7287 */ /* 0x000fc60008000000 */
[----:B------:R-:W-:Y:S01]  /*13d0*/  UMOV UR4, URZ ;  /* 0x0000003f00047c82 */ /* 0x000fe20008000000 */
[----:B------:R-:W-:Y:S02]  /*13e0*/  UIADD3 UR6, UR9, -0x1, UR10 ;  /* 0xffffffff09067890 */ /* 0x000fe4000fffe00a */
[----:B------:R-:W-:-:S04]  /*13f0*/  IMAD.U32 R4, RZ, RZ, UR10 ;  /* 0x0000000aff047e24 */ /* 0x000fc8000f8e00ff */
[----:B------:R-:W-:Y:S01]  /*1400*/  IMAD.U32 R5, RZ, RZ, UR6 ;  /* 0x00000006ff057e24 */ /* 0x000fe2000f8e00ff */
[-C--:B------:R-:W-:Y:S01]  /*1410*/  IABS R0, R4.reuse ;  /* 0x0000000400007213 */ /* 0x080fe20000000000 */
[----:B------:R-:W-:Y:S01]  /*1420*/  ULOP3.LUT UR6, UR6, UR10, URZ, 0x3c, !UPT ;  /* 0x0000000a06067292 */ /* 0x000fe2000f8e3c3f */
[----:B------:R-:W-:Y:S02]  /*1430*/  IABS R6, R4 ;  /* 0x0000000400067213 */ /* 0x000fe40000000000 */
[----:B------:R-:W-:Y:S02]  /*1440*/  R2UR UR11, R0 ;  /* 0x00000000000b72ca */ /* 0x000fe400000e0000 */
[----:B------:R-:W-:-:S05]  /*1450*/  IABS R5, R5 ;  /* 0x0000000500057213 */ /* 0x000fca0000000000 */
[----:B------:R-:W-:-:S05]  /*1460*/  IMAD.MOV.U32 R4, RZ, RZ, R5 ;  /* 0x000000ffff047224 */ /* 0x000fca00078e0005 */
[----:B------:R-:W-:Y:S01]  /*1470*/  R2UR UR8, R4 ;  /* 0x00000000040872ca */ /* 0x000fe200000e0000 */
        /* <DEDUP_REMOVED lines=18> */
[----:B------:R-:W-:-:S05]  /*15a0*/  UISETP.NE.AND UP0, UPT, UR10, URZ, UPT ;  /* 0x0000003f0a00728c */ /* 0x000fca000bf05270 */
[----:B------:R-:W-:Y:S02]  /*15b0*/  UMOV UR4, UR5 ;  /* 0x0000000500047c82 */ /* 0x000fe40008000000 */
[----:B------:R-:W-:-:S04]  /*15c0*/  @!UP1 UIADD3 UR4, -UR4, URZ, URZ ;  /* 0x0000003f04049290 */ /* 0x000fc8000fffe13f */
[----:B------:R-:W-:-:S12]  /*15d0*/  @!UP0 ULOP3.LUT UR4, URZ, UR10, URZ, 0x33, !UPT ;  /* 0x0000000a3f048292 */ /* 0x000fd8000f8e333f */
.L_x_185:
[----:B------:R-:W-:Y:S01]  /*15e0*/  R2UR UR5, R19 ;  /* 0x00000000130572ca */ /* 0x000fe200000e0000 */
[----:B------:R-:W-:Y:S01]  /*15f0*/  IMAD.U32 R3, RZ, RZ, UR4 ;  /* 0x00000004ff037e24 */ /* 0x000fe2000f8e00ff */
[----:B------:R-:W-:Y:S02]  /*1600*/  MOV R0, UR9 ;  /* 0x0000000900007c02 */ /* 0x000fe40008000f00 */
[----:B------:R-:W-:Y:S02]  /*1610*/  CS2R R98, SRZ ;  /* 0x0000000000627805 */ /* 0x000fe4000001ff00 */
[----:B------:R-:W-:Y:S02]  /*1620*/  PLOP3.LUT P0, PT, PT, PT, PT, 0x80, 0x0 ;  /* 0x000000000000781c */ /* 0x000fe40003f0f070 */
        /* <DEDUP_REMOVED lines=8> */
[----:B------:R-:W-:Y:S01]  /*16b0*/  UIMAD UR60, UR5, UR4, URZ ;  /* 0x00000004053c72a4 */ /* 0x000fe2000f8e023f */
[----:B------:R-:W-:-:S02]  /*16c0*/  CS2R R70, SRZ ;  /* 0x0000000000467805 */ /* 0x000fc4000001ff00 */
[----:B------:R-:W-:Y:S02]  /*16d0*/  CS2R R68, SRZ ;  /* 0x0000000000447805 */ /* 0x000fe4000001ff00 */
[----:B------:R-:W-:Y:S02]  /*16e0*/  CS2R R66, SRZ ;  /* 0x0000000000427805 */ /* 0x000fe4000001ff00 */
[----:B------:R-:W-:Y:S02]  /*16f0*/  CS2R R64, SRZ ;  /* 0x0000000000407805 */ /* 0x000fe4000001ff00 */
[----:B------:R-:W-:Y:S02]  /*1700*/  CS2R R62, SRZ ;  /* 0x00000000003e7805 */ /* 0x000fe4000001ff00 */
[----:B------:R-:W-:Y:S02]  /*1710*/  VIADDMNMX R0, R3, UR60, R0, PT ;  /* 0x0000003c03007c46 */ /* 0x000fe4000b800100 */
[----:B------:R-:W-:-:S02]  /*1720*/  CS2R R60, SRZ ;  /* 0x00000000003c7805 */ /* 0x000fc4000001ff00 */
[----:B------:R-:W-:Y:S02]  /*1730*/  CS2R R58, SRZ ;  /* 0x00000000003a7805 */ /* 0x000fe4000001ff00 */
[----:B------:R-:W-:Y:S02]  /*1740*/  CS2R R56, SRZ ;  /* 0x0000000000387805 */ /* 0x000fe4000001ff00 */
[----:B------:R-:W-:Y:S02]  /*1750*/  R2UR UR40, R0 ;  /* 0x00000000002872ca */ /* 0x000fe400000e0000 */
        /* <DEDUP_REMOVED lines=12> */
[----:B------:R-:W-:Y:S01]  /*1820*/  UISETP.GT.AND UP0, UPT, UR40, UR60, UPT ;  /* 0x0000003c2800728c */ /* 0x000fe2000bf04270 */
[----:B------:R-:W-:Y:S02]  /*1830*/  CS2R R94, SRZ ;  /* 0x00000000005e7805 */ /* 0x000fe4000001ff00 */
[----:B------:R-:W-:Y:S02]  /*1840*/  CS2R R88, SRZ ;  /* 0x0000000000587805 */ /* 0x000fe4000001ff00 */
[----:B------:R-:W-:-:S02]  /*1850*/  CS2R R92, SRZ ;  /* 0x00000000005c7805 */ /* 0x000fc4000001ff00 */
[----:B------:R-:W-:Y:S02]  /*1860*/  CS2R R20, SRZ ;  /* 0x0000000000147805 */ /* 0x000fe4000001ff00 */
[----:B------:R-:W-:-:S13]  /*1870*/  PLOP3.LUT P1, PT, PT, PT, UP0, 0x80, 0x0 ;  /* 0x000000000000781c */ /* 0x000fda0003f2f008 */
[----:B------:R-:W-:Y:S05]  /*1880*/  @!P1 BRA `(.L_x_186) ;  /* 0x0000004c00689947 */ /* 0x000fea0003800000 */
[----:B------:R-:W0:Y:S01]  /*1890*/  SHFL.IDX PT, R0, R195, RZ, 0x1f ;  /* 0x00001fffc3007589 */ /* 0x000e2200000e0000 */
[----:B------:R-:W1:Y:S01]  /*18a0*/  S2UR UR42, SR_CgaCtaId ;  /* 0x00000000002a79c3 */ /* 0x000e620000008800 */
[----:B------:R-:W-:Y:S01]  /*18b0*/  UMOV UR43, 0x400 ;  /* 0x00000400002b7882 */ /* 0x000fe20000000000 */
[----:B0-----:R-:W-:Y:S01]  /*18c0*/  R2UR UR4, R0 ;  /* 0x00000000000472ca */ /* 0x001fe200000e0000 */
[----:B-1----:R-:W-:-:S04]  /*18d0*/  ULEA UR43, UR42, UR43, 0x18 ;  /* 0x0000002b2a2b7291 */ /* 0x002fc8000f8ec03f */
[----:B------:R-:W-:-:S04]  /*18e0*/  UIADD3 UR6, UR43, 0xc400, URZ ;  /* 0x0000c4002b067890 */ /* 0x000fc8000fffe03f */
[----:B------:R-:W-:-:S04]  /*18f0*/  ULOP3.LUT UP0, URZ, UR6, 0x1bf, URZ, 0xc0, !UPT ;  /* 0x000001bf063f7892 */ /* 0x000fc8000f80c03f */
[----:B------:R-:W-:Y:S02]  /*1900*/  ULEA.HI UR5, UR4, UR4, URZ, 0x1 ;  /* 0x0000000404057291 */ /* 0x000fe4000f8f083f */
[----:B------:R-:W-:Y:S02]  /*1910*/  PLOP3.LUT P0, PT, PT, PT, UP0, 0x80, 0x0 ;  /* 0x000000000000781c */ /* 0x000fe40003f0f008 */
        /* <DEDUP_REMOVED lines=13> */
[----:B------:R-:W-:Y:S02]  /*19f0*/  IMAD.U32 R10, RZ, RZ, UR6 ;  /* 0x00000006ff0a7e24 */ /* 0x000fe4000f8e00ff */
[----:B------:R-:W-:Y:S02]  /*1a00*/  IMAD.U32 R6, RZ, RZ, UR4 ;  /* 0x00000004ff067e24 */ /* 0x000fe4000f8e00ff */
[----:B------:R-:W-:-:S02]  /*1a10*/  IMAD.U32 R7, RZ, RZ, UR5 ;  /* 0x00000005ff077e24 */ /* 0x000fc4000f8e00ff */
[----:B------:R-:W-:Y:S02]  /*1a20*/  IMAD.U32 R11, RZ, RZ, UR7 ;  /* 0x00000007ff0b7e24 */ /* 0x000fe4000f8e00ff */
[----:B------:R-:W-:Y:S02]  /*1a30*/  IMAD.MOV.U32 R8, RZ, RZ, 0x70 ;  /* 0x00000070ff087424 */ /* 0x000fe400078e00ff */
[----:B------:R-:W-:Y:S02]  /*1a40*/  IMAD.MOV.U32 R12, RZ, RZ, 0x1 ;  /* 0x00000001ff0c7424 */ /* 0x000fe400078e00ff */
[----:B0-----:R-:W-:-:S07]  /*1a50*/  IMAD.MOV.U32 R13, RZ, RZ, RZ ;  /* 0x000000ffff0d7224 */ /* 0x001fce00078e00ff */
[----:B------:R-:W-:-:S07]  /*1a60*/  LEPC R20, `(.L_x_187) ;  /* 0x000000001014794e */ /* 0x000fce0000000000 */
[----:B-1----:R-:W-:Y:S05]  /*1a70*/  CALL.ABS.NOINC R14 ;  /* 0x000000000e007343 */ /* 0x002fea0003c00000 */
.L_x_187:
[----:B------:R-:W-:Y:S02]  /*1a80*/  R2UR UR6, R178 ;  /* 0x00000000b20672ca */ /* 0x000fe400000e0000 */
[----:B------:R-:W-:-:S11]  /*1a90*/  R2UR UR5, R199 ;  /* 0x00000000c70572ca */ /* 0x000fd600000e0000 */
[----:B------:R-:W-:Y:S02]  /*1aa0*/  ULEA.HI UR4, UR6, UR6, URZ, 0x1 ;  /* 0x0000000606047291 */ /* 0x000fe4000f8f083f */
[----:B------:R-:W-:Y:S02]  /*1ab0*/  IMAD.U32 R3, RZ, RZ, UR5 ;  /* 0x00000005ff037e24 */ /* 0x000fe4000f8e00ff */
[----:B------:R-:W-:-:S03]  /*1ac0*/  ULOP3.LUT UR4, UR4, 0xfffffffe, URZ, 0xc0, !UPT ;  /* 0xfffffffe04047892 */ /* 0x000fc6000f8ec03f */
[----:B------:R-:W-:Y:S01]  /*1ad0*/  ISETP.NE.AND P0, PT, R3, 0x3, PT ;  /* 0x000000030300780c */ /* 0x000fe20003f05270 */
[----:B------:R-:W-:-:S06]  /*1ae0*/  UIADD3 UR4, UR6, -UR4, URZ ;  /* 0x8000000406047290 */ /* 0x000fcc000fffe03f */
[----:B------:R-:W-:-:S04]  /*1af0*/  MOV R0, UR4 ;  /* 0x0000000400007c02 */ /* 0x000fc80008000f00 */
[----:B------:R-:W-:-:S04]  /*1b00*/  SHF.L.U32 R0, R0, 0x1f, RZ ;  /* 0x0000001f00007819 */ /* 0x000fc800000006ff */
[----:B------:R-:W0:Y:S02]  /*1b10*/  SYNCS.PHASECHK.TRANS64.TRYWAIT P1, [UR43+0x2a800], R0 ;  /* 0x02a80000ff0075a7 */ /* 0x000e24000802016b */
[----:B0-----:R-:W-:Y:S05]  /*1b20*/  @!P1 BRA `(.L_x_188) ;  /* 0x000000d400649947 */ /* 0x001fea0003800000 */
.L_x_318:
[----:B------:R-:W-:Y:S05]  /*1b30*/  @!P0 BRA `(.L_x_189) ;  /* 0x0000000000048947 */ /* 0x000fea0003800000 */
[----:B------:R-:W-:Y:S01]  /*1b40*/  BPT.TRAP 0x1 ;  /* 0x000000040000795c */ /* 0x000fe20000300000 */
.L_x_189:
[----:B------:R-:W-:Y:S02]  /*1b50*/  IMAD.U32 R8, RZ, RZ, UR38 ;  /* 0x00000026ff087e24 */ /* 0x000fe4000f8e00ff */
[----:B0-----:R-:W-:-:S03]  /*1b60*/  IMAD.U32 R3, RZ, RZ, UR39 ;  /* 0x00000027ff037e24 */ /* 0x001fc6000f8e00ff */
[----:B------:R-:W-:Y:S02]  /*1b70*/  LEA R8, R8, UR43, 0x3 ;  /* 0x0000002b08087c11 */ /* 0x000fe4000f8e18ff */
[----:B------:R-:W-:-:S04]  /*1b80*/  SHF.L.U32 R3, R3, 0x1f, RZ ;  /* 0x0000001f03037819 */ /* 0x000fc800000006ff */
[----:B------:R0:W1:Y:S01]  /*1b90*/  SYNCS.PHASECHK.TRANS64.TRYWAIT P1, [R8+URZ+0x2a830], R3 ;  /* 0x02a83003080075a7 */ /* 0x000062000802017f */
[----:B------:R-:W-:Y:S05]  /*1ba0*/  @!P0 BRA `(.L_x_190) ;  /* 0x0000000000048947 */ /* 0x000fea0003800000 */
[----:B------:R-:W-:Y:S01]  /*1bb0*/  BPT.TRAP 0x1 ;  /* 0x000000040000795c */ /* 0x000fe20000300000 */
.L_x_190:
[----:B------:R-:W-:Y:S01]  /*1bc0*/  IMAD.MOV.U32 R87, RZ, RZ, RZ ;  /* 0x000000ffff577224 */ /* 0x000fe200078e00ff */
[----:B-1----:R-:W-:Y:S06]  /*1bd0*/  @P1 BRA `(.L_x_191) ;  /* 0x0000000000081947 */ /* 0x002fec0003800000 */
[----:B------:R-:W1:Y:S02]  /*1be0*/  SYNCS.PHASECHK.TRANS64.TRYWAIT P1, [R8+URZ+0x2a830], R3 ;  /* 0x02a83003080075a7 */ /* 0x000e64000802017f */
[----:B-1----:R-:W-:Y:S05]  /*1bf0*/  @!P1 BRA `(.L_x_192) ;  /* 0x000000d400489947 */ /* 0x002fea0003800000 */
.L_x_191:
[----:B------:R-:W-:Y:S05]  /*1c00*/  WARPSYNC.ALL ;  /* 0x0000000000007948 */ /* 0x000fea0003800000 */
[----:B------:R-:W-:Y:S01]  /*1c10*/  UIADD3 UR43, UR43, 0x18400, URZ ;  /* 0x000184002b2b7890 */ /* 0x000fe2000fffe03f */
[----:B------:R-:W-:Y:S01]  /*1c20*/  WARPGROUP.ARRIVE ;  /* 0x00000000000079c5 */ /* 0x000fe20000000000 */
[----:B------:R-:W-:Y:S02]  /*1c30*/  ULOP3.LUT UR4, UR44, 0x10000, URZ, 0xfc, !UPT ;  /* 0x000100002c047892 */ /* 0x000fe4000f8efc3f */
[----:B------:R-:W-:Y:S01]  /*1c40*/  USHF.R.U32.HI UR43, URZ, 0x4, UR43 ;  /* 0x000000043f2b7899 */ /* 0x000fe2000801162b */
[----:B------:R-:W-:Y:S01]  /*1c50*/  UMOV UR13, 0x40000040 ;  /* 0x40000040000d7882 */ /* 0x000fe20000000000 */
[----:B------:R-:W-:-:S02]  /*1c60*/  UMOV UR15, 0x40000040 ;  /* 0x40000040000f7882 */ /* 0x000fc40000000000 */
[----:B------:R-:W-:Y:S01]  /*1c70*/  ULOP3.LUT UR10, UR43, 0x3fff, URZ, 0xc0, !UPT ;  /* 0x00003fff2b0a7892 */ /* 0x000fe2000f8ec03f */
[----:B------:R-:W-:Y:S01]  /*1c80*/  IMAD.U32 R5, RZ, RZ, UR13 ;  /* 0x0000000dff057e24 */ /* 0x000fe2000f8e00ff */
[----:B------:R-:W-:Y:S01]  /*1c90*/  UMOV UR12, UR4 ;  /* 0x00000004000c7c82 */ /* 0x000fe20008000000 */
[----:B------:R-:W-:Y:S01]  /*1ca0*/  UIADD3 UR6, UR4, 0x2, URZ ;  /* 0x0000000204067890 */ /* 0x000fe2000fffe03f */
[----:B------:R-:W-:Y:S01]  /*1cb0*/  IMAD.U32 R4, RZ, RZ, UR12 ;  /* 0x0000000cff047e24 */ /* 0x000fe2000f8e00ff */
[----:B------:R-:W-:Y:S02]  /*1cc0*/  ULOP3.LUT UR10, UR10, 0x10000, URZ, 0xfc, !UPT ;  /* 0x000100000a0a7892 */ /* 0x000fe4000f8efc3f */
[----:B------:R-:W-:Y:S02]  /*1cd0*/  UIADD3 UR56, UR4, 0x4, URZ ;  /* 0x0000000404387890 */ /* 0x000fe4000fffe03f */
[----:B------:R-:W-:Y:S01]  /*1ce0*/  UIMAD UR5, UR38, 0x900, UR10 ;  /* 0x00000900260578a4 */ /* 0x000fe2000f8e020a */
[----:B------:R-:W-:Y:S01]  /*1cf0*/  UMOV UR57, 0x40000040 ;  /* 0x4000004000397882 */ /* 0x000fe20000000000 */
[----:B------:R-:W-:-:S02]  /*1d00*/  UMOV UR59, 0x40000040 ;  /* 0x40000040003b7882 */ /* 0x000fc40000000000 */
[----:B------:R-:W-:Y:S02]  /*1d10*/  UIADD3 UR7, UR5, 0x2, URZ ;  /* 0x0000000205077890 */ /* 0x000fe4000fffe03f */
[----:B------:R-:W-:Y:S02]  /*1d20*/  UIADD3 UR58, UR5, 0x4, URZ ;  /* 0x00000004053a7890 */ /* 0x000fe4000fffe03f */
[----:B------:R-:W-:Y:S01]  /*1d30*/  UMOV UR14, UR5 ;  /* 0x00000005000e7c82 */ /* 0x000fe20008000000 */
[----:B------:R-:W-:Y:S01]  /*1d40*/  UIADD3 UR52, UR4, 0x6, URZ ;  /* 0x0000000604347890 */ /* 0x000fe2000fffe03f */
[----:B------:R-:W-:Y:S01]  /*1d50*/  HGMMA.64x96x16.F32 R24, gdesc[UR12], RZ, !UPT, gsb0 ;  /* 0x016000000c1879f0 */ /* 0x000fe2000c0008ff */
[----:B------:R-:W-:Y:S01]  /*1d60*/  UMOV UR12, UR6 ;  /* 0x00000006000c7c82 */ /* 0x000fe20008000000 */
[----:B------:R-:W-:Y:S01]  /*1d70*/  UMOV UR13, 0x40000040 ;  /* 0x40000040000d7882 */ /* 0x000fe20000000000 */
[----:B------:R-:W-:Y:S01]  /*1d80*/  UMOV UR14, UR7 ;  /* 0x00000007000e7c82 */ /* 0x000fe20008000000 */
[----:B------:R-:W-:Y:S01]  /*1d90*/  UMOV UR15, 0x40000040 ;  /* 0x40000040000f7882 */ /* 0x000fe20000000000 */
[----:B------:R-:W-:Y:S01]  /*1da0*/  UIADD3 UR54, UR5, 0x6, URZ ;  /* 0x0000000605367890 */ /* 0x000fe2000fffe03f */
[----:B------:R-:W-:Y:S01]  /*1db0*/  IMAD.U32 R6, RZ, RZ, UR12 ;  /* 0x0000000cff067e24 */ /* 0x000fe2000f8e00ff */
[----:B------:R-:W-:Y:S01]  /*1dc0*/  UMOV UR53, 0x40000040 ;  /* 0x4000004000357882 */ /* 0x000fe20000000000 */
[----:B------:R-:W-:Y:S01]  /*1dd0*/  UMOV UR55, 0x40000040 ;  /* 0x4000004000377882 */ /* 0x000fe20000000000 */
[----:B------:R-:W-:Y:S01]  /*1de0*/  UIADD3 UR48, UR4, 0x400, URZ ;  /* 0x0000040004307890 */ /* 0x000fe2000fffe03f */
[----:B------:R-:W-:Y:S01]  /*1df0*/  IMAD.U32 R7, RZ, RZ, UR13 ;  /* 0x0000000dff077e24 */ /* 0x000fe2000f8e00ff */
        /* <DEDUP_REMOVED lines=27> */
[----:B------:R-:W-:-:S02]  /*1fb0*/  WARPGROUP.DEPBAR.LE gsb0, 0x0 ;  /* 0x00008000000079c5 */ /* 0x000fc40000010000 */
[----:B------:R-:W-:-:S06]  /*1fc0*/  WARPGROUP.ARRIVE ;  /* 0x00000000000079c5 */ /* 0x000fcc0000000000 */
[----:B------:R-:W-:Y:S01]  /*1fd0*/  HGMMA.64x96x16.F32 R24, gdesc[UR12], R24, gsb0 ;  /* 0x016000000c1879f0 */ /* 0x000fe20008000818 */
        /* <DEDUP_REMOVED lines=37> */
.L_x_193:
[----:B------:R-:W-:Y:S01]  /*2230*/  IMAD.U32 R0, RZ, RZ, UR41 ;  /* 0x00000029ff007e24 */ /* 0x000fe2000f8e00ff */
[----:B------:R-:W-:Y:S01]  /*2240*/  ULDC UR4, c[0x0][0x988] ;  /* 0x0002620000047ab9 */ /* 0x000fe20000000800 */
[----:B01----:R-:W-:Y:S01]  /*2250*/  IMAD.U32 R3, RZ, RZ, UR40 ;  /* 0x00000028ff037e24 */ /* 0x003fe2000f8e00ff */
[----:B------:R-:W-:Y:S01]  /*2260*/  P2R R15, PR, RZ, 0x1 ;  /* 0x00000001ff0f7803 */ /* 0x000fe20000000000 */
[----:B------:R-:W-:Y:S01]  /*2270*/  UIADD3 UR40, UR40, -0x2, URZ ;  /* 0xfffffffe28287890 */ /* 0x000fe2000fffe03f */
[----:B------:R-:W-:Y:S01]  /*2280*/  IADD3 R0, R0, 0x60, -R173 ;  /* 0x0000006000007810 */ /* 0x000fe20007ffe8ad */
[--C-:B------:R-:W-:Y:S02]  /*2290*/  IMAD.MOV.U32 R85, RZ, RZ, R87.reuse ;  /* 0x000000ffff557224 */ /* 0x100fe400078e0057 */
[----:B------:R-:W-:Y:S01]  /*22a0*/  UISETP.GE.AND UP0, UPT, UR40, UR60, UPT ;  /* 0x0000003c2800728c */ /* 0x000fe2000bf06270 */
[----:B------:R-:W-:Y:S02]  /*22b0*/  IMAD.MOV.U32 R83, RZ, RZ, R87 ;  /* 0x000000ffff537224 */ /* 0x000fe400078e0057 */
[----:B------:R-:W-:-:S02]  /*22c0*/  IMAD R0, R3, -0x60, R0 ;  /* 0xffffffa003007824 */ /* 0x000fc400078e0200 */
[--C-:B------:R-:W-:Y:S02]  /*22d0*/  IMAD.MOV.U32 R81, RZ, RZ, R87.reuse ;  /* 0x000000ffff517224 */ /* 0x100fe400078e0057 */
[--C-:B------:R-:W-:Y:S01]  /*22e0*/  IMAD.MOV.U32 R79, RZ, RZ, R87.reuse ;  /* 0x000000ffff4f7224 */ /* 0x100fe200078e0057 */
[C---:B------:R-:W-:Y:S01]  /*22f0*/  ISETP.GT.AND P6, PT, R0.reuse, RZ, PT ;  /* 0x000000ff0000720c */ /* 0x040fe20003fc4270 */
[--C-:B------:R-:W-:Y:S01]  /*2300*/  IMAD.MOV.U32 R77, RZ, RZ, R87.reuse ;  /* 0x000000ffff4d7224 */ /* 0x100fe200078e0057 */
[C---:B------:R-:W-:Y:S01]  /*2310*/  ISETP.GT.AND P5, PT, R0.reuse, 0x1, PT ;  /* 0x000000010000780c */ /* 0x040fe20003fa4270 */
[--C-:B------:R-:W-:Y:S01]  /*2320*/  IMAD.MOV.U32 R75, RZ, RZ, R87.reuse ;  /* 0x000000ffff4b7224 */ /* 0x100fe200078e0057 */
[----:B------:R-:W-:Y:S01]  /*2330*/  ISETP.GT.AND P4, PT, R0, 0x8, PT ;  /* 0x000000080000780c */ /* 0x000fe20003f84270 */
[----:B------:R-:W-:Y:S01]  /*2340*/  IMAD.MOV.U32 R73, RZ, RZ, R87 ;  /* 0x000000ffff497224 */ /* 0x000fe200078e0057 */
[----:B------:R-:W-:Y:S02]  /*2350*/  FSEL R10, R24, -INF , P6 ;  /* 0xff800000180a7808 */ /* 0x000fe40003000000 */
[----:B------:R-:W-:-:S02]  /*2360*/  FSEL R25, R25, -INF , P5 ;  /* 0xff80000019197808 */ /* 0x000fc40002800000 */
[----:B------:R-:W-:Y:S02]  /*2370*/  ISETP.GT.AND P3, PT, R0, 0x9, PT ;  /* 0x000000090000780c */ /* 0x000fe40003f64270 */
[----:B------:R-:W-:Y:S02]  /*2380*/  FSEL R72, R28, -INF , P4 ;  /* 0xff8000001c487808 */ /* 0x000fe40002000000 */
[----:B------:R-:W-:Y:S02]  /*2390*/  FMNMX.FTZ R3, R10, R25, !PT ;  /* 0x000000190a037209 */ /* 0x000fe40007810000 */
[----:B------:R-:W-:Y:S02]  /*23a0*/  ISETP.GT.AND P2, PT, R0, 0x10, PT ;  /* 0x000000100000780c */ /* 0x000fe40003f44270 */
[----:B------:R-:W-:Y:S02]  /*23b0*/  FSEL R74, R29, -INF , P3 ;  /* 0xff8000001d4a7808 */ /* 0x000fe40001800000 */
[----:B------:R-:W-:-:S02]  /*23c0*/  FMNMX.FTZ R3, R72, R3, !PT ;  /* 0x0000000348037209 */ /* 0x000fc40007810000 */
[----:B------:R-:W-:Y:S02]  /*23d0*/  ISETP.GT.AND P1, PT, R0, 0x11, PT ;  /* 0x000000110000780c */ /* 0x000fe40003f24270 */
[----:B------:R-:W-:Y:S02]  /*23e0*/  FSEL R76, R32, -INF , P2 ;  /* 0xff800000204c7808 */ /* 0x000fe40001000000 */
[----:B------:R-:W-:Y:S02]  /*23f0*/  FMNMX.FTZ R3, R74, R3, !PT ;  /* 0x000000034a037209 */ /* 0x000fe40007810000 */
[----:B------:R-:W-:Y:S02]  /*2400*/  FSEL R26, R26, -INF , P6 ;  /* 0xff8000001a1a7808 */ /* 0x000fe40003000000 */
[----:B------:R-:W-:Y:S02]  /*2410*/  ISETP.GT.AND P6, PT, R0, 0x18, PT ;  /* 0x000000180000780c */ /* 0x000fe40003fc4270 */
[----:B------:R-:W-:-:S02]  /*2420*/  FSEL R78, R33, -INF , P1 ;  /* 0xff800000214e7808 */ /* 0x000fc40000800000 */
[----:B------:R-:W-:Y:S02]  /*2430*/  FMNMX.FTZ R3, R76, R3, !PT ;  /* 0x000000034c037209 */ /* 0x000fe40007810000 */
[----:B------:R-:W-:Y:S02]  /*2440*/  FSEL R27, R27, -INF , P5 ;  /* 0xff8000001b1b7808 */ /* 0x000fe40002800000 */
[----:B------:R-:W-:Y:S02]  /*2450*/  ISETP.GT.AND P5, PT, R0, 0x19, PT ;  /* 0x000000190000780c */ /* 0x000fe40003fa4270 */
[----:B------:R-:W-:Y:S02]  /*2460*/  FSEL R80, R36, -INF , P6 ;  /* 0xff80000024507808 */ /* 0x000fe40003000000 */
[----:B------:R-:W-:Y:S02]  /*2470*/  FMNMX.FTZ R3, R78, R3, !PT ;  /* 0x000000034e037209 */ /* 0x000fe40007810000 */
[----:B------:R-:W-:-:S02]  /*2480*/  FSEL R30, R30, -INF , P4 ;  /* 0xff8000001e1e7808 */ /* 0x000fc40002000000 */
        /* <DEDUP_REMOVED lines=25> */
[----:B------:R-:W-:Y:S01]  /*2620*/  FSEL R90, R49, -INF , P5 ;  /* 0xff800000315a7808 */ /* 0x000fe20002800000 */
[----:B------:R-:W-:Y:S01]  /*2630*/  IMAD.MOV.U32 R49, RZ, RZ, R87 ;  /* 0x000000ffff317224 */ /* 0x000fe200078e0057 */
[----:B------:R-:W-:Y:S02]  /*2640*/  FMNMX.FTZ R3, R48, R3, !PT ;  /* 0x0000000330037209 */ /* 0x000fe40007810000 */
[----:B------:R-:W-:Y:S02]  /*2650*/  FSEL R24, R43, -INF , P3 ;  /* 0xff8000002b187808 */ /* 0x000fe40001800000 */
[----:B------:R-:W-:Y:S02]  /*2660*/  ISETP.GT.AND P3, PT, R0, 0x39, PT ;  /* 0x000000390000780c */ /* 0x000fe40003f64270 */
[----:B------:R-:W-:-:S02]  /*2670*/  FSEL R52, R52, -INF , P4 ;  /* 0xff80000034347808 */ /* 0x000fc40002000000 */
[----:B------:R-:W-:Y:S02]  /*2680*/  FMNMX.FTZ R3, R90, R3, !PT ;  /* 0x000000035a037209 */ /* 0x000fe40007810000 */
[----:B------:R-:W-:Y:S02]  /*2690*/  FSEL R46, R46, -INF , P2 ;  /* 0xff8000002e2e7808 */ /* 0x000fe40001000000 */
[----:B------:R-:W-:Y:S02]  /*26a0*/  ISETP.GT.AND P2, PT, R0, 0x40, PT ;  /* 0x000000400000780c */ /* 0x000fe40003f44270 */
[----:B------:R-:W-:Y:S01]  /*26b0*/  FSEL R92, R53, -INF , P3 ;  /* 0xff800000355c7808 */ /* 0x000fe20001800000 */
[--C-:B------:R-:W-:Y:S01]  /*26c0*/  IMAD.MOV.U32 R53, RZ, RZ, R87.reuse ;  /* 0x000000ffff357224 */ /* 0x100fe200078e0057 */
        /* <DEDUP_REMOVED lines=8> */
[----:B------:R-:W-:Y:S01]  /*2750*/  FSEL R94, R57, -INF , P1 ;  /* 0xff800000395e7808 */ /* 0x000fe20000800000 */
[----:B------:R-:W-:Y:S01]  /*2760*/  IMAD.MOV.U32 R57, RZ, RZ, R87 ;  /* 0x000000ffff397224 */ /* 0x000fe200078e0057 */
        /* <DEDUP_REMOVED lines=8> */
[----:B------:R-:W-:Y:S01]  /*27f0*/  FSEL R96, R61, -INF , P5 ;  /* 0xff8000003d607808 */ /* 0x000fe20002800000 */
[--C-:B------:R-:W-:Y:S01]  /*2800*/  IMAD.MOV.U32 R61, RZ, RZ, R87.reuse ;  /* 0x000000ffff3d7224 */ /* 0x100fe200078e0057 */
        /* <DEDUP_REMOVED lines=16> */
[----:B------:R-:W-:Y:S01]  /*2910*/  FSEL R104, R69, -INF , P1 ;  /* 0xff80000045687808 */ /* 0x000fe20000800000 */
[----:B------:R-:W-:Y:S01]  /*2920*/  IMAD.MOV.U32 R69, RZ, RZ, R87 ;  /* 0x000000ffff457224 */ /* 0x000fe200078e0057 */
[----:B------:R-:W-:Y:S02]  /*2930*/  FMNMX.FTZ R3, R102, R3, !PT ;  /* 0x0000000366037209 */ /* 0x000fe40007810000 */
[----:B------:R-:W-:Y:S02]  /*2940*/  FSEL R62, R62, -INF , P6 ;  /* 0xff8000003e3e7808 */ /* 0x000fe40003000000 */
[----:B------:R-:W-:-:S02]  /*2950*/  FMNMX.FTZ R11, R104, R3, !PT ;  /* 0x00000003680b7209 */ /* 0x000fc40007810000 */
[----:B------:R-:W-:Y:S02]  /*2960*/  MOV R3, UR4 ;  /* 0x0000000400037c02 */ /* 0x000fe40008000f00 */
[----:B------:R-:W-:Y:S01]  /*2970*/  FSEL R64, R63, -INF , P5 ;  /* 0xff8000003f407808 */ /* 0x000fe20002800000 */
[----:B------:R-:W0:Y:S01]  /*2980*/  SHFL.BFLY PT, R0, R11, 0x2, 0x1f ;  /* 0x0c401f000b007f89 */ /* 0x000e2200000e0000 */
[----:B------:R-:W-:Y:S01]  /*2990*/  FSEL R66, R66, -INF , P4 ;  /* 0xff80000042427808 */ /* 0x000fe20002000000 */
[----:B------:R-:W-:Y:S01]  /*29a0*/  IMAD.MOV.U32 R63, RZ, RZ, R87 ;  /* 0x000000ffff3f7224 */ /* 0x000fe200078e0057 */
[----:B------:R-:W-:Y:S02]  /*29b0*/  FSEL R68, R67, -INF , P3 ;  /* 0xff80000043447808 */ /* 0x000fe40001800000 */
[----:B------:R-:W-:Y:S02]  /*29c0*/  FSEL R70, R70, -INF , P2 ;  /* 0xff80000046467808 */ /* 0x000fe40001000000 */
[----:B------:R-:W-:-:S02]  /*29d0*/  R2UR UR4, R8 ;  /* 0x00000000080472ca */ /* 0x000fc400000e0000 */
[----:B------:R-:W-:-:S11]  /*29e0*/  MOV R67, R87 ;  /* 0x0000005700437202 */ /* 0x000fd60000000f00 */
[----:B------:R-:W-:Y:S01]  /*29f0*/  UIADD3 UR4, UR4, 0x2a840, URZ ;  /* 0x0002a84004047890 */ /* 0x000fe2000fffe03f */
[----:B0-----:R-:W-:-:S03]  /*2a00*/  FMNMX.FTZ R13, R11, R0, !PT ;  /* 0x000000000b0d7209 */ /* 0x001fc60007810000 */
[----:B------:R-:W-:Y:S02]  /*2a10*/  UPRMT UR4, UR42, 0x654, UR4 ;  /* 0x000006542a047896 */ /* 0x000fe40008000004 */
[----:B------:R-:W0:Y:S07]  /*2a20*/  SHFL.BFLY PT, R0, R13, 0x1, 0x1f ;  /* 0x0c201f000d007f89 */ /* 0x000e2e00000e0000 */
[----:B------:R-:W-:Y:S01]  /*2a30*/  SYNCS.ARRIVE.TRANS64.RED.A1T0 RZ, [UR4], RZ ;  /* 0x000000ffffff79a7 */ /* 0x000fe20008100404 */
        /* <DEDUP_REMOVED lines=42> */
[----:B------:R-:W-:Y:S01]  /*2ce0*/  FFMA.FTZ R102, R102, R3, -R29 ;  /* 0x0000000366667223 */ /* 0x000fe2000001081d */
[----:B------:R-:W-:Y:S01]  /*2cf0*/  FMNMX.FTZ R13, R28, R13, !PT ;  /* 0x0000000d1c0d7209 */ /* 0x000fe20007810000 */
[----:B------:R1:W-:Y:S01]  /*2d00*/  MUFU.EX2 R11, R74 ;  /* 0x0000004a000b7308 */ /* 0x0003e20000000800 */
[----:B0-----:R-:W-:Y:S01]  /*2d10*/  FADD.FTZ R43, R136, R9 ;  /* 0x00000009882b7221 */ /* 0x001fe20000010000 */
[----:B------:R-:W-:Y:S01]  /*2d20*/  F2FP.F16.F32.PACK_AB R136, R9, R136 ;  /* 0x000000880988723e */ /* 0x000fe200000000ff */
[----:B------:R-:W-:Y:S01]  /*2d30*/  FFMA.FTZ R29, R104, R3, -R29 ;  /* 0x00000003681d7223 */ /* 0x000fe2000001081d */
[----:B------:R-:W-:Y:S01]  /*2d40*/  FMNMX.FTZ R13, R50, R13, !PT ;  /* 0x0000000d320d7209 */ /* 0x000fe20007810000 */
[----:B------:R-:W-:-:S02]  /*2d50*/  IMAD.MOV.U32 R84, RZ, RZ, R87 ;  /* 0x000000ffff547224 */ /* 0x000fc400078e0057 */
[--C-:B------:R-:W-:Y:S01]  /*2d60*/  IMAD.MOV.U32 R80, RZ, RZ, R87.reuse ;  /* 0x000000ffff507224 */ /* 0x100fe200078e0057 */
[----:B------:R-:W-:Y:S01]  /*2d70*/  FMNMX.FTZ R15, R32, R13, !PT ;  /* 0x0000000d200f7209 */ /* 0x000fe20007810000 */
[----:B------:R-:W-:Y:S01]  /*2d80*/  MUFU.EX2 R142, R142 ;  /* 0x0000008e008e7308 */ /* 0x000fe20000000800 */
[--C-:B------:R-:W-:Y:S02]  /*2d90*/  IMAD.MOV.U32 R76, RZ, RZ, R87.reuse ;  /* 0x000000ffff4c7224 */ /* 0x100fe400078e0057 */
[----:B------:R-:W-:Y:S01]  /*2da0*/  FMNMX.FTZ R15, R54, R15, !PT ;  /* 0x0000000f360f7209 */ /* 0x000fe20007810000 */
[--C-:B-1----:R-:W-:Y:S02]  /*2db0*/  IMAD.MOV.U32 R74, RZ, RZ, R87.reuse ;  /* 0x000000ffff4a7224 */ /* 0x102fe400078e0057 */
[----:B------:R-:W-:Y:S01]  /*2dc0*/  IMAD.MOV.U32 R71, RZ, RZ, R87 ;  /* 0x000000ffff477224 */ /* 0x000fe200078e0057 */
[----:B------:R-:W-:Y:S01]  /*2dd0*/  FMNMX.FTZ R15, R36, R15, !PT ;  /* 0x0000000f240f7209 */ /* 0x000fe20007810000 */
[----:B------:R0:W-:Y:S03]  /*2de0*/  MUFU.EX2 R13, R78 ;  /* 0x0000004e000d7308 */ /* 0x0001e60000000800 */
[----:B------:R-:W-:-:S04]  /*2df0*/  FMNMX.FTZ R15, R58, R15, !PT ;  /* 0x0000000f3a0f7209 */ /* 0x000fc80007810000 */
[----:B------:R-:W-:Y:S01]  /*2e00*/  FMNMX.FTZ R21, R40, R15, !PT ;  /* 0x0000000f28157209 */ /* 0x000fe20007810000 */
[----:B------:R-:W-:Y:S01]  /*2e10*/  MUFU.EX2 R144, R144 ;  /* 0x0000009000907308 */ /* 0x000fe20000000800 */
[----:B0-----:R-:W-:Y:S02]  /*2e20*/  MOV R78, R87 ;  /* 0x00000057004e7202 */ /* 0x001fe40000000f00 */
[----:B------:R-:W-:-:S04]  /*2e30*/  FMNMX.FTZ R21, R62, R21, !PT ;  /* 0x000000153e157209 */ /* 0x000fc80007810000 */
[----:B------:R-:W-:Y:S01]  /*2e40*/  FMNMX.FTZ R21, R64, R21, !PT ;  /* 0x0000001540157209 */ /* 0x000fe20007810000 */
[----:B------:R0:W-:Y:S03]  /*2e50*/  MUFU.EX2 R15, R82 ;  /* 0x00000052000f7308 */ /* 0x0001e60000000800 */
[----:B------:R-:W-:-:S04]  /*2e60*/  FMNMX.FTZ R21, R66, R21, !PT ;  /* 0x0000001542157209 */ /* 0x000fc80007810000 */
[----:B------:R-:W-:Y:S01]  /*2e70*/  FMNMX.FTZ R21, R68, R21, !PT ;  /* 0x0000001544157209 */ /* 0x000fe20007810000 */
[----:B------:R1:W-:Y:S01]  /*2e80*/  MUFU.EX2 R31, R86 ;  /* 0x00000056001f7308 */ /* 0x0003e20000000800 */
[----:B0-----:R-:W-:Y:S02]  /*2e90*/  IMAD.MOV.U32 R82, RZ, RZ, R87 ;  /* 0x000000ffff527224 */ /* 0x001fe400078e0057 */
[----:B------:R-:W-:-:S04]  /*2ea0*/  FMNMX.FTZ R21, R70, R21, !PT ;  /* 0x0000001546157209 */ /* 0x000fc80007810000 */
[----:B------:R-:W-:Y:S01]  /*2eb0*/  FMNMX.FTZ R21, R72, R21, !PT ;  /* 0x0000001548157209 */ /* 0x000fe20007810000 */
[----:B------:R-:W-:Y:S01]  /*2ec0*/  MUFU.EX2 R44, R44 ;  /* 0x0000002c002c7308 */ /* 0x000fe20000000800 */
[----:B-1----:R-:W-:-:S03]  /*2ed0*/  IMAD.MOV.U32 R86, RZ, RZ, R87 ;  /* 0x000000ffff567224 */ /* 0x002fc600078e0057 */
[----:B------:R-:W0:Y:S04]  /*2ee0*/  SHFL.BFLY PT, R10, R21, 0x2, 0x1f ;  /* 0x0c401f00150a7f89 */ /* 0x000e2800000e0000 */
[----:B------:R-:W1:Y:S08]  /*2ef0*/  MUFU.EX2 R33, R88 ;  /* 0x0000005800217308 */ /* 0x000e700000000800 */
[----:B------:R-:W-:Y:S08]  /*2f00*/  MUFU.EX2 R48, R48 ;  /* 0x0000003000307308 */ /* 0x000ff00000000800 */
[----:B------:R-:W2:Y:S01]  /*2f10*/  MUFU.EX2 R35, R90 ;  /* 0x0000005a00237308 */ /* 0x000ea20000000800 */
[----:B-1----:R-:W-:-:S02]  /*2f20*/  F2FP.F16.F32.PACK_AB R146, R33, R44 ;  /* 0x0000002c2192723e */ /* 0x002fc400000000ff */
[----:B0-----:R-:W-:-:S05]  /*2f30*/  FMNMX.FTZ R25, R21, R10, !PT ;  /* 0x0000000a15197209 */ /* 0x001fca0007810000 */
[----:B------:R-:W-:Y:S01]  /*2f40*/  MUFU.EX2 R52, R52 ;  /* 0x0000003400347308 */ /* 0x000fe20000000800 */
[----:B------:R-:W0:Y:S07]  /*2f50*/  SHFL.BFLY PT, R10, R25, 0x1, 0x1f ;  /* 0x0c201f00190a7f89 */ /* 0x000e2e00000e0000 */
[----:B------:R-:W1:Y:S01]  /*2f60*/  MUFU.EX2 R37, R92 ;  /* 0x0000005c00257308 */ /* 0x000e620000000800 */
[----:B--2---:R-:W-:-:S07]  /*2f70*/  F2FP.F16.F32.PACK_AB R148, R35, R48 ;  /* 0x000000302394723e */ /* 0x004fce00000000ff */
[----:B------:R-:W-:Y:S08]  /*2f80*/  MUFU.EX2 R56, R56 ;  /* 0x0000003800387308 */ /* 0x000ff00000000800 */
[----:B------:R-:W2:Y:S01]  /*2f90*/  MUFU.EX2 R21, R94 ;  /* 0x0000005e00157308 */ /* 0x000ea20000000800 */
[----:B0-----:R-:W-:Y:S02]  /*2fa0*/  FMNMX.FTZ R10, R25, R10, !PT ;  /* 0x0000000a190a7209 */ /* 0x001fe40007810000 */
[----:B-1----:R-:W-:-:S02]  /*2fb0*/  F2FP.F16.F32.PACK_AB R150, R37, R52 ;  /* 0x000000342596723e */ /* 0x002fc400000000ff */
[C---:B------:R-:W-:Y:S01]  /*2fc0*/  FSETP.NEU.FTZ.AND P1, PT, R10.reuse, -INF , PT ;  /* 0xff8000000a00780b */ /* 0x040fe20003f3d000 */
[----:B------:R-:W-:Y:S02]  /*2fd0*/  FMUL.FTZ R41, R10, R3 ;  /* 0x000000030a297220 */ /* 0x000fe40000410000 */
[----:B------:R-:W-:Y:S03]  /*2fe0*/  MUFU.EX2 R60, R60 ;  /* 0x0000003c003c7308 */ /* 0x000fe60000000800 */
[----:B------:R-:W-:Y:S02]  /*2ff0*/  FSEL R41, R41, RZ, P1 ;  /* 0x000000ff29297208 */ /* 0x000fe40000800000 */
[----:B------:R-:W-:-:S03]  /*3000*/  PLOP3.LUT P1, PT, PT, PT, UP0, 0x80, 0x0 ;  /* 0x000000000000781c */ /* 0x000fc60003f2f008 */
        /* <DEDUP_REMOVED lines=22> */
[----:B------:R-:W1:Y:S01]  /*3170*/  MUFU.EX2 R30, R30 ;  /* 0x0000001e001e7308 */ /* 0x000e620000000800 */
[-CC-:B------:R-:W-:Y:S01]  /*3180*/  FFMA.FTZ R66, R66, R3.reuse, -R41.reuse ;  /* 0x0000000342427223 */ /* 0x180fe20000010829 */
[-CC-:B------:R-:W-:Y:S01]  /*3190*/  FFMA.FTZ R68, R68, R3.reuse, -R41.reuse ;  /* 0x0000000344447223 */ /* 0x180fe20000010829 */
[-CC-:B------:R-:W-:Y:S01]  /*31a0*/  FFMA.FTZ R70, R70, R3.reuse, -R41.reuse ;  /* 0x0000000346467223 */ /* 0x180fe20000010829 */
[----:B------:R-:W-:Y:S01]  /*31b0*/  FFMA.FTZ R41, R72, R3, -R41 ;  /* 0x0000000348297223 */ /* 0x000fe20000010829 */
[----:B--2---:R-:W-:Y:S01]  /*31c0*/  F2FP.F16.F32.PACK_AB R152, R21, R56 ;  /* 0x000000381598723e */ /* 0x004fe200000000ff */
[----:B------:R-:W-:-:S02]  /*31d0*/  IMAD.MOV.U32 R72, RZ, RZ, R87 ;  /* 0x000000ffff487224 */ /* 0x000fc400078e0057 */
[----:B------:R2:W3:Y:S01]  /*31e0*/  MUFU.EX2 R139, R12 ;  /* 0x0000000c008b7308 */ /* 0x0004e20000000800 */
[----:B0-----:R-:W-:-:S07]  /*31f0*/  F2FP.F16.F32.PACK_AB R137, R27, R26 ;  /* 0x0000001a1b89723e */ /* 0x001fce00000000ff */
[----:B------:R-:W0:Y:S01]  /*3200*/  MUFU.EX2 R34, R34 ;  /* 0x0000002200227308 */ /* 0x000e220000000800 */
[----:B--2---:R-:W-:Y:S01]  /*3210*/  FADD.FTZ R12, R138, R43 ;  /* 0x0000002b8a0c7221 */ /* 0x004fe20000010000 */
[----:B------:R-:W-:-:S03]  /*3220*/  F2FP.F16.F32.PACK_AB R138, R11, R138 ;  /* 0x0000008a0b8a723e */ /* 0x000fc600000000ff */
[----:B------:R-:W-:-:S03]  /*3230*/  FADD.FTZ R43, R11, R12 ;  /* 0x0000000c0b2b7221 */ /* 0x000fc60000010000 */
[----:B------:R2:W4:Y:S01]  /*3240*/  MUFU.EX2 R141, R14 ;  /* 0x0000000e008d7308 */ /* 0x0005220000000800 */
[----:B------:R-:W-:Y:S01]  /*3250*/  FADD.FTZ R12, R140, R43 ;  /* 0x0000002b8c0c7221 */ /* 0x000fe20000010000 */
[----:B------:R-:W-:Y:S01]  /*3260*/  FADD.FTZ R43, R26, R27 ;  /* 0x0000001b1a2b7221 */ /* 0x000fe20000010000 */
[C---:B------:R-:W-:Y:S01]  /*3270*/  F2FP.F16.F32.PACK_AB R140, R13.reuse, R140 ;  /* 0x0000008c0d8c723e */ /* 0x040fe200000000ff */
[----:B------:R-:W-:Y:S02]  /*3280*/  IMAD.MOV.U32 R27, RZ, RZ, R87 ;  /* 0x000000ffff1b7224 */ /* 0x000fe400078e0057 */
[----:B------:R-:W-:Y:S01]  /*3290*/  FADD.FTZ R45, R13, R12 ;  /* 0x0000000c0d2d7221 */ /* 0x000fe20000010000 */
[----:B-1----:R-:W-:Y:S01]  /*32a0*/  FADD.FTZ R12, R30, R43 ;  /* 0x0000002b1e0c7221 */ /* 0x002fe20000010000 */
[----:B------:R-:W-:Y:S01]  /*32b0*/  IMAD.MOV.U32 R26, RZ, RZ, R87 ;  /* 0x000000ffff1a7224 */ /* 0x000fe200078e0057 */
[----:B------:R-:W1:Y:S01]  /*32c0*/  MUFU.EX2 R38, R38 ;  /* 0x0000002600267308 */ /* 0x000e620000000800 */
[----:B--2---:R-:W-:Y:S01]  /*32d0*/  FADD.FTZ R14, R142, R45 ;  /* 0x0000002d8e0e7221 */ /* 0x004fe20000010000 */
[C---:B---3--:R-:W-:Y:S01]  /*32e0*/  FADD.FTZ R43, R139.reuse, R12 ;  /* 0x0000000c8b2b7221 */ /* 0x048fe20000010000 */
[----:B------:R-:W-:Y:S01]  /*32f0*/  F2FP.F16.F32.PACK_AB R139, R139, R30 ;  /* 0x0000001e8b8b723e */ /* 0x000fe200000000ff */
[----:B------:R-:W-:-:S02]  /*3300*/  IMAD.MOV.U32 R30, RZ, RZ, R87 ;  /* 0x000000ffff1e7224 */ /* 0x000fc400078e0057 */
[C---:B------:R-:W-:Y:S01]  /*3310*/  FADD.FTZ R45, R15.reuse, R14 ;  /* 0x0000000e0f2d7221 */ /* 0x040fe20000010000 */
[----:B0-----:R-:W-:Y:S01]  /*3320*/  FADD.FTZ R12, R34, R43 ;  /* 0x0000002b220c7221 */ /* 0x001fe20000010000 */
[----:B------:R-:W-:Y:S01]  /*3330*/  F2FP.F16.F32.PACK_AB R142, R15, R142 ;  /* 0x0000008e0f8e723e */ /* 0x000fe200000000ff */
[----:B------:R-:W0:Y:S01]  /*3340*/  MUFU.EX2 R143, R20 ;  /* 0x00000014008f7308 */ /* 0x000e220000000800 */
[----:B------:R-:W-:Y:S01]  /*3350*/  FADD.FTZ R14, R144, R45 ;  /* 0x0000002d900e7221 */ /* 0x000fe20000010000 */
[----:B----4-:R-:W-:Y:S01]  /*3360*/  FADD.FTZ R43, R141, R12 ;  /* 0x0000000c8d2b7221 */ /* 0x010fe20000010000 */
[C---:B------:R-:W-:Y:S02]  /*3370*/  F2FP.F16.F32.PACK_AB R144, R31.reuse, R144 ;  /* 0x000000901f90723e */ /* 0x040fe400000000ff */
[----:B------:R-:W-:Y:S01]  /*3380*/  FADD.FTZ R45, R31, R14 ;  /* 0x0000000e1f2d7221 */ /* 0x000fe20000010000 */
[----:B------:R-:W-:Y:S01]  /*3390*/  F2FP.F16.F32.PACK_AB R141, R141, R34 ;  /* 0x000000228d8d723e */ /* 0x000fe200000000ff */
[----:B------:R-:W-:Y:S01]  /*33a0*/  IMAD.MOV.U32 R31, RZ, RZ, R87 ;  /* 0x000000ffff1f7224 */ /* 0x000fe200078e0057 */
[----:B------:R-:W2:Y:S01]  /*33b0*/  MUFU.EX2 R42, R42 ;  /* 0x0000002a002a7308 */ /* 0x000ea20000000800 */
[----:B-1----:R-:W-:Y:S01]  /*33c0*/  FADD.FTZ R12, R38, R43 ;  /* 0x0000002b260c7221 */ /* 0x002fe20000010000 */
[----:B------:R-:W-:Y:S01]  /*33d0*/  FADD.FTZ R14, R44, R45 ;  /* 0x0000002d2c0e7221 */ /* 0x000fe20000010000 */
[----:B------:R-:W-:Y:S01]  /*33e0*/  IMAD.MOV.U32 R44, RZ, RZ, R87 ;  /* 0x000000ffff2c7224 */ /* 0x000fe200078e0057 */
[----:B------:R-:W-:-:S02]  /*33f0*/  MOV R34, R87 ;  /* 0x0000005700227202 */ /* 0x000fc40000000f00 */
[----:B------:R-:W-:Y:S01]  /*3400*/  FADD.FTZ R45, R33, R14 ;  /* 0x0000000e212d7221 */ /* 0x000fe20000010000 */
[----:B------:R-:W-:Y:S01]  /*3410*/  IMAD.MOV.U32 R33, RZ, RZ, R87 ;  /* 0x000000ffff217224 */ /* 0x000fe200078e0057 */
[----:B------:R-:W1:Y:S01]  /*3420*/  MUFU.EX2 R145, R24 ;  /* 0x0000001800917308 */ /* 0x000e620000000800 */
[C---:B0-----:R-:W-:Y:S01]  /*3430*/  FADD.FTZ R43, R143.reuse, R12 ;  /* 0x0000000c8f2b7221 */ /* 0x041fe20000010000 */
[----:B------:R-:W-:Y:S01]  /*3440*/  FADD.FTZ R12, R48, R45 ;  /* 0x0000002d300c7221 */ /* 0x000fe20000010000 */
[----:B------:R-:W-:Y:S01]  /*3450*/  F2FP.F16.F32.PACK_AB R143, R143, R38 ;  /* 0x000000268f8f723e */ /* 0x000fe200000000ff */
[--C-:B------:R-:W-:Y:S02]  /*3460*/  IMAD.MOV.U32 R48, RZ, RZ, R87.reuse ;  /* 0x000000ffff307224 */ /* 0x100fe400078e0057 */
[----:B------:R-:W-:Y:S01]  /*3470*/  FADD.FTZ R45, R35, R12 ;  /* 0x0000000c232d7221 */ /* 0x000fe20000010000 */
[----:B------:R-:W-:Y:S01]  /*3480*/  IMAD.MOV.U32 R38, RZ, RZ, R87 ;  /* 0x000000ffff267224 */ /* 0x000fe200078e0057 */
[----:B------:R-:W0:Y:S01]  /*3490*/  MUFU.EX2 R46, R46 ;  /* 0x0000002e002e7308 */ /* 0x000e220000000800 */
[----:B--2---:R-:W-:Y:S01]  /*34a0*/  FADD.FTZ R8, R42, R43 ;  /* 0x0000002b2a087221 */ /* 0x004fe20000010000 */
[----:B------:R-:W-:Y:S01]  /*34b0*/  FADD.FTZ R12, R52, R45 ;  /* 0x0000002d340c7221 */ /* 0x000fe20000010000 */
[----:B------:R-:W-:-:S02]  /*34c0*/  IMAD.MOV.U32 R52, RZ, RZ, R87 ;  /* 0x000000ffff347224 */ /* 0x000fc400078e0057 */
[--C-:B------:R-:W-:Y:S02]  /*34d0*/  IMAD.MOV.U32 R35, RZ, RZ, R87.reuse ;  /* 0x000000ffff237224 */ /* 0x100fe400078e0057 */
[----:B------:R-:W-:Y:S01]  /*34e0*/  FADD.FTZ R45, R37, R12 ;  /* 0x0000000c252d7221 */ /* 0x000fe20000010000 */
[----:B------:R-:W-:Y:S01]  /*34f0*/  IMAD.MOV.U32 R37, RZ, RZ, R87 ;  /* 0x000000ffff257224 */ /* 0x000fe200078e0057 */
[----:B------:R2:W3:Y:S01]  /*3500*/  MUFU.EX2 R147, R28 ;  /* 0x0000001c00937308 */ /* 0x0004e20000000800 */
[C---:B-1----:R-:W-:Y:S01]  /*3510*/  FADD.FTZ R43, R145.reuse, R8 ;  /* 0x00000008912b7221 */ /* 0x042fe20000010000 */
[----:B------:R-:W-:Y:S01]  /*3520*/  FADD.FTZ R12, R56, R45 ;  /* 0x0000002d380c7221 */ /* 0x000fe20000010000 */
[----:B------:R-:W-:Y:S01]  /*3530*/  F2FP.F16.F32.PACK_AB R145, R145, R42 ;  /* 0x0000002a9191723e */ /* 0x000fe200000000ff */
[----:B------:R-:W-:Y:S01]  /*3540*/  IMAD.MOV.U32 R42, RZ, RZ, R87 ;  /* 0x000000ffff2a7224 */ /* 0x000fe200078e0057 */
[-C--:B------:R-:W-:Y:S01]  /*3550*/  MOV R56, R87.reuse ;  /* 0x0000005700387202 */ /* 0x080fe20000000f00 */
[----:B------:R-:W-:Y:S01]  /*3560*/  FADD.FTZ R11, R21, R12 ;  /* 0x0000000c150b7221 */ /* 0x000fe20000010000 */
[----:B------:R-:W-:Y:S01]  /*3570*/  MOV R45, R87 ;  /* 0x00000057002d7202 */ /* 0x000fe20000000f00 */
[----:B------:R-:W1:Y:S01]  /*3580*/  MUFU.EX2 R50, R50 ;  /* 0x0000003200327308 */ /* 0x000e620000000800 */
[----:B0-----:R-:W-:Y:S01]  /*3590*/  FADD.FTZ R8, R46, R43 ;  /* 0x0000002b2e087221 */ /* 0x001fe20000010000 */
[----:B------:R-:W-:Y:S01]  /*35a0*/  FADD.FTZ R12, R60, R11 ;  /* 0x0000000b3c0c7221 */ /* 0x000fe20000010000 */
[----:B--2---:R-:W-:-:S02]  /*35b0*/  IMAD.MOV.U32 R28, RZ, RZ, R87 ;  /* 0x000000ffff1c7224 */ /* 0x004fc400078e0057 */
[----:B------:R-:W-:-:S03]  /*35c0*/  IMAD.MOV.U32 R24, RZ, RZ, R87 ;  /* 0x000000ffff187224 */ /* 0x000fc600078e0057 */
[----:B------:R0:W2:Y:S01]  /*35d0*/  MUFU.EX2 R149, R32 ;  /* 0x0000002000957308 */ /* 0x0000a20000000800 */
[C---:B---3--:R-:W-:Y:S01]  /*35e0*/  FADD.FTZ R43, R147.reuse, R8 ;  /* 0x00000008932b7221 */ /* 0x048fe20000010000 */
[----:B------:R-:W-:Y:S01]  /*35f0*/  F2FP.F16.F32.PACK_AB R147, R147, R46 ;  /* 0x0000002e9393723e */ /* 0x000fe200000000ff */
[----:B------:R-:W-:-:S05]  /*3600*/  IMAD.MOV.U32 R46, RZ, RZ, R87 ;  /* 0x000000ffff2e7224 */ /* 0x000fca00078e0057 */
[----:B------:R-:W3:Y:S01]  /*3610*/  MUFU.EX2 R54, R54 ;  /* 0x0000003600367308 */ /* 0x000ee20000000800 */
[----:B-1----:R-:W-:Y:S01]  /*3620*/  FADD.FTZ R8, R50, R43 ;  /* 0x0000002b32087221 */ /* 0x002fe20000010000 */
[--C-:B------:R-:W-:Y:S02]  /*3630*/  IMAD.MOV.U32 R43, RZ, RZ, R87.reuse ;  /* 0x000000ffff2b7224 */ /* 0x100fe400078e0057 */
[----:B0-----:R-:W-:-:S04]  /*3640*/  IMAD.MOV.U32 R32, RZ, RZ, R87 ;  /* 0x000000ffff207224 */ /* 0x001fc800078e0057 */
[----:B------:R0:W1:Y:S01]  /*3650*/  MUFU.EX2 R151, R36 ;  /* 0x0000002400977308 */ /* 0x0000620000000800 */
[C---:B--2---:R-:W-:Y:S01]  /*3660*/  FADD.FTZ R9, R149.reuse, R8 ;  /* 0x0000000895097221 */ /* 0x044fe20000010000 */
[----:B------:R-:W-:Y:S01]  /*3670*/  F2FP.F16.F32.PACK_AB R149, R149, R50 ;  /* 0x000000329595723e */ /* 0x000fe200000000ff */
[----:B------:R-:W-:-:S05]  /*3680*/  IMAD.MOV.U32 R50, RZ, RZ, R87 ;  /* 0x000000ffff327224 */ /* 0x000fca00078e0057 */
[----:B------:R-:W2:Y:S01]  /*3690*/  MUFU.EX2 R39, R96 ;  /* 0x0000006000277308 */ /* 0x000ea20000000800 */
[----:B---3--:R-:W-:Y:S01]  /*36a0*/  FADD.FTZ R8, R54, R9 ;  /* 0x0000000936087221 */ /* 0x008fe20000010000 */
[----:B0-----:R-:W-:-:S06]  /*36b0*/  IMAD.MOV.U32 R36, RZ, RZ, R87 ;  /* 0x000000ffff247224 */ /* 0x001fcc00078e0057 */
[----:B------:R-:W0:Y:S01]  /*36c0*/  MUFU.EX2 R58, R58 ;  /* 0x0000003a003a7308 */ /* 0x000e220000000800 */
[C---:B-1----:R-:W-:Y:S01]  /*36d0*/  FADD.FTZ R9, R151.reuse, R8 ;  /* 0x0000000897097221 */ /* 0x042fe20000010000 */
[----:B------:R-:W-:Y:S01]  /*36e0*/  F2FP.F16.F32.PACK_AB R151, R151, R54 ;  /* 0x000000369797723e */ /* 0x000fe200000000ff */
[----:B------:R-:W-:-:S05]  /*36f0*/  IMAD.MOV.U32 R54, RZ, RZ, R87 ;  /* 0x000000ffff367224 */ /* 0x000fca00078e0057 */
[----:B------:R-:W1:Y:S01]  /*3700*/  MUFU.EX2 R98, R98 ;  /* 0x0000006200627308 */ /* 0x000e620000000800 */
[C---:B--2---:R-:W-:Y:S01]  /*3710*/  FADD.FTZ R11, R39.reuse, R12 ;  /* 0x0000000c270b7221 */ /* 0x044fe20000010000 */
[----:B------:R-:W-:Y:S01]  /*3720*/  F2FP.F16.F32.PACK_AB R154, R39, R60 ;  /* 0x0000003c279a723e */ /* 0x000fe200000000ff */
[--C-:B------:R-:W-:Y:S02]  /*3730*/  IMAD.MOV.U32 R60, RZ, RZ, R87.reuse ;  /* 0x000000ffff3c7224 */ /* 0x100fe400078e0057 */
[----:B------:R-:W-:-:S03]  /*3740*/  IMAD.MOV.U32 R39, RZ, RZ, R87 ;  /* 0x000000ffff277224 */ /* 0x000fc600078e0057 */
        /* <DEDUP_REMOVED lines=8> */
[----:B------:R-:W-:-:S05]  /*37d0*/  IMAD.MOV.U32 R58, RZ, RZ, R87 ;  /* 0x000000ffff3a7224 */ /* 0x000fca00078e0057 */
[----:B------:R-:W2:Y:S01]  /*37e0*/  MUFU.EX2 R102, R102 ;  /* 0x0000006600667308 */ /* 0x000ea20000000800 */
[C---:B0-----:R-:W-:Y:S01]  /*37f0*/  FADD.FTZ R11, R25.reuse, R12 ;  /* 0x0000000c190b7221 */ /* 0x041fe20000010000 */
[----:B------:R-:W-:Y:S01]  /*3800*/  F2FP.F16.F32.PACK_AB R156, R25, R98 ;  /* 0x00000062199c723e */ /* 0x000fe200000000ff */
[----:B------:R-:W-:-:S05]  /*3810*/  IMAD.MOV.U32 R25, RZ, RZ, R87 ;  /* 0x000000ffff197224 */ /* 0x000fca00078e0057 */
[----:B------:R0:W3:Y:S01]  /*3820*/  MUFU.EX2 R155, R64 ;  /* 0x00000040009b7308 */ /* 0x0000e20000000800 */
[----:B-1----:R-:W-:-:S07]  /*3830*/  FADD.FTZ R8, R62, R9 ;  /* 0x000000093e087221 */ /* 0x002fce0000010000 */
[----:B------:R-:W1:Y:S01]  /*3840*/  MUFU.EX2 R66, R66 ;  /* 0x0000004200427308 */ /* 0x000e620000000800 */
[----:B--2---:R-:W-:Y:S01]  /*3850*/  FADD.FTZ R12, R102, R11 ;  /* 0x0000000b660c7221 */ /* 0x004fe20000010000 */
[----:B0-----:R-:W-:-:S06]  /*3860*/  IMAD.MOV.U32 R64, RZ, RZ, R87 ;  /* 0x000000ffff407224 */ /* 0x001fcc00078e0057 */
[----:B------:R0:W2:Y:S01]  /*3870*/  MUFU.EX2 R157, R68 ;  /* 0x00000044009d7308 */ /* 0x0000a20000000800 */
[C---:B---3--:R-:W-:Y:S01]  /*3880*/  FADD.FTZ R11, R155.reuse, R8 ;  /* 0x000000089b0b7221 */ /* 0x048fe20000010000 */
[----:B------:R-:W-:Y:S01]  /*3890*/  F2FP.F16.F32.PACK_AB R155, R155, R62 ;  /* 0x0000003e9b9b723e */ /* 0x000fe200000000ff */
[----:B------:R-:W-:-:S05]  /*38a0*/  IMAD.MOV.U32 R62, RZ, RZ, R87 ;  /* 0x000000ffff3e7224 */ /* 0x000fca00078e0057 */
[----:B------:R-:W3:Y:S01]  /*38b0*/  MUFU.EX2 R70, R70 ;  /* 0x0000004600467308 */ /* 0x000ee20000000800 */
[----:B-1----:R-:W-:Y:S01]  /*38c0*/  FADD.FTZ R8, R66, R11 ;  /* 0x0000000b42087221 */ /* 0x002fe20000010000 */
[----:B0-----:R-:W-:-:S06]  /*38d0*/  IMAD.MOV.U32 R68, RZ, RZ, R87 ;  /* 0x000000ffff447224 */ /* 0x001fcc00078e0057 */
[----:B------:R-:W0:Y:S01]  /*38e0*/  MUFU.EX2 R29, R29 ;  /* 0x0000001d001d7308 */ /* 0x000e220000000800 */
[C---:B--2---:R-:W-:Y:S01]  /*38f0*/  FADD.FTZ R11, R157.reuse, R8 ;  /* 0x000000089d0b7221 */ /* 0x044fe20000010000 */
[----:B------:R-:W-:Y:S01]  /*3900*/  F2FP.F16.F32.PACK_AB R157, R157, R66 ;  /* 0x000000429d9d723e */ /* 0x000fe200000000ff */
[----:B------:R-:W-:-:S05]  /*3910*/  IMAD.MOV.U32 R66, RZ, RZ, R87 ;  /* 0x000000ffff427224 */ /* 0x000fca00078e0057 */
[----:B------:R-:W1:Y:S01]  /*3920*/  MUFU.EX2 R41, R41 ;  /* 0x0000002900297308 */ /* 0x000e620000000800 */
[----:B---3--:R-:W-:Y:S01]  /*3930*/  FADD.FTZ R8, R70, R11 ;  /* 0x0000000b46087221 */ /* 0x008fe20000010000 */
[----:B------:R-:W-:Y:S02]  /*3940*/  IMAD.MOV.U32 R11, RZ, RZ, 0x3f800000 ;  /* 0x3f800000ff0b7424 */ /* 0x000fe400078e00ff */
[C---:B0-----:R-:W-:Y:S01]  /*3950*/  FADD.FTZ R9, R29.reuse, R12 ;  /* 0x0000000c1d097221 */ /* 0x041fe20000010000 */
[----:B------:R-:W-:Y:S01]  /*3960*/  F2FP.F16.F32.PACK_AB R158, R29, R102 ;  /* 0x000000661d9e723e */ /* 0x000fe200000000ff */
[----:B------:R-:W-:Y:S02]  /*3970*/  IMAD.MOV.U32 R12, RZ, RZ, 0x3f800000 ;  /* 0x3f800000ff0c7424 */ /* 0x000fe400078e00ff */
[--C-:B------:R-:W-:Y:S02]  /*3980*/  IMAD.MOV.U32 R29, RZ, RZ, R87.reuse ;  /* 0x000000ffff1d7224 */ /* 0x100fe400078e0057 */
[C---:B-1----:R-:W-:Y:S01]  /*3990*/  FADD.FTZ R8, R41.reuse, R8 ;  /* 0x0000000829087221 */ /* 0x042fe20000010000 */
[----:B------:R-:W-:Y:S01]  /*39a0*/  F2FP.F16.F32.PACK_AB R159, R41, R70 ;  /* 0x00000046299f723e */ /* 0x000fe200000000ff */
[----:B------:R-:W-:-:S02]  /*39b0*/  IMAD.MOV.U32 R70, RZ, RZ, R87 ;  /* 0x000000ffff467224 */ /* 0x000fc400078e0057 */
[----:B------:R-:W-:Y:S01]  /*39c0*/  IMAD.MOV.U32 R41, RZ, RZ, R87 ;  /* 0x000000ffff297224 */ /* 0x000fe200078e0057 */
[----:B------:R-:W-:Y:S06]  /*39d0*/  @!P1 BRA `(.L_x_194) ;  /* 0x0000001c00b09947 */ /* 0x000fec0003800000 */
[----:B------:R-:W-:Y:S01]  /*39e0*/  MOV R15, R10 ;  /* 0x0000000a000f7202 */ /* 0x000fe20000000f00 */
[----:B------:R-:W-:Y:S01]  /*39f0*/  IMAD.MOV.U32 R13, RZ, RZ, R0 ;  /* 0x000000ffff0d7224 */ /* 0x000fe200078e0000 */
[----:B------:R-:W-:Y:S01]  /*3a00*/  CS2R R86, SRZ ;  /* 0x0000000000567805 */ /* 0x000fe2000001ff00 */
[----:B------:R-:W-:Y:S01]  /*3a10*/  IMAD.MOV.U32 R11, RZ, RZ, 0x3f800000 ;  /* 0x3f800000ff0b7424 */ /* 0x000fe200078e00ff */
        /* <DEDUP_REMOVED lines=31> */
[----:B------:R-:W-:Y:S01]  /*3c10*/  UMOV UR4, UR40 ;  /* 0x0000002800047c82 */ /* 0x000fe20008000000 */
[----:B------:R-:W-:Y:S01]  /*3c20*/  UMOV UR5, UR39 ;  /* 0x0000002700057c82 */ /* 0x000fe20008000000 */
[----:B------:R-:W-:-:S05]  /*3c30*/  UMOV UR6, UR38 ;  /* 0x0000002600067c82 */ /* 0x000fca0008000000 */
.L_x_205:
[----:B------:R-:W-:-:S04]  /*3c40*/  UISETP.NE.AND UP0, UPT, UR6, 0x1, UPT ;  /* 0x000000010600788c */ /* 0x000fc8000bf05270 */
[----:B------:R-:W-:-:S04]  /*3c50*/  USEL UR39, URZ, 0x1, UP0 ;  /* 0x000000013f277887 */ /* 0x000fc80008000000 */
[----:B------:R-:W-:Y:S01]  /*3c60*/  ULOP3.LUT UR39, UR5, UR39, URZ, 0x3c, !UPT ;  /* 0x0000002705277292 */ /* 0x000fe2000f8e3c3f */
[----:B------:R-:W-:Y:S11]  /*3c70*/  @!P0 BRA `(.L_x_195) ;  /* 0x0000000000048947 */ /* 0x000ff60003800000 */
[----:B------:R-:W-:Y:S01]  /*3c80*/  BPT.TRAP 0x1 ;  /* 0x000000040000795c */ /* 0x000fe20000300000 */
.L_x_195:
[----:B------:R-:W0:Y:S01]  /*3c90*/  S2UR UR11, SR_CgaCtaId ;  /* 0x00000000000b79c3 */ /* 0x000e220000008800 */
[----:B------:R-:W-:Y:S01]  /*3ca0*/  UIADD3 UR38, UR6, 0x1, URZ ;  /* 0x0000000106267890 */ /* 0x000fe2000fffe03f */
[----:B------:R-:W-:Y:S01]  /*3cb0*/  IMAD.U32 R0, RZ, RZ, UR39 ;  /* 0x00000027ff007e24 */ /* 0x000fe2000f8e00ff */
[----:B------:R-:W-:Y:S02]  /*3cc0*/  UMOV UR7, 0x400 ;  /* 0x0000040000077882 */ /* 0x000fe40000000000 */
[----:B------:R-:W-:Y:S02]  /*3cd0*/  UISETP.NE.AND UP0, UPT, UR38, 0x2, UPT ;  /* 0x000000022600788c */ /* 0x000fe4000bf05270 */
[----:B------:R-:W-:Y:S02]  /*3ce0*/  SHF.L.U32 R0, R0, 0x1f, RZ ;  /* 0x0000001f00007819 */ /* 0x000fe400000006ff */
[----:B------:R-:W-:Y:S02]  /*3cf0*/  USEL UR38, UR38, URZ, UP0 ;  /* 0x0000003f26267287 */ /* 0x000fe40008000000 */
[----:B0-----:R-:W-:-:S04]  /*3d00*/  ULEA UR7, UR11, UR7, 0x18 ;  /* 0x000000070b077291 */ /* 0x001fc8000f8ec03f */
[----:B------:R-:W-:-:S09]  /*3d10*/  ULEA UR8, UR38, UR7, 0x3 ;  /* 0x0000000726087291 */ /* 0x000fd2000f8e183f */
[----:B------:R0:W1:Y:S01]  /*3d20*/  SYNCS.PHASECHK.TRANS64.TRYWAIT P1, [UR8+0x2a830], R0 ;  /* 0x02a83000ff0075a7 */ /* 0x0000620008020148 */
[----:B------:R-:W-:Y:S05]  /*3d30*/  @!P0 BRA `(.L_x_196) ;  /* 0x0000000000048947 */ /* 0x000fea0003800000 */
[----:B------:R-:W-:Y:S01]  /*3d40*/  BPT.TRAP 0x1 ;  /* 0x000000040000795c */ /* 0x000fe20000300000 */
.L_x_196:
[----:B-1----:R-:W-:Y:S05]  /*3d50*/  @P1 BRA `(.L_x_197) ;  /* 0x0000000000081947 */ /* 0x002fea0003800000 */
[----:B------:R-:W1:Y:S02]  /*3d60*/  SYNCS.PHASECHK.TRANS64.TRYWAIT P1, [UR8+0x2a830], R0 ;  /* 0x02a83000ff0075a7 */ /* 0x000e640008020148 */
[----:B-1----:R-:W-:Y:S05]  /*3d70*/  @!P1 BRA `(.L_x_198) ;  /* 0x000000b000fc9947 */ /* 0x002fea0003800000 */
.L_x_197:
[----:B------:R-:W-:Y:S01]  /*3d80*/  R2UR UR40, R4 ;  /* 0x00000000042872ca */ /* 0x000fe200000e0000 */
[----:B------:R-:W-:Y:S01]  /*3d90*/  UIMAD UR9, UR38, 0x900, UR10 ;  /* 0x00000900260978a4 */ /* 0x000fe2000f8e020a */
[----:B------:R-:W-:Y:S01]  /*3da0*/  R2UR UR41, R5 ;  /* 0x00000000052972ca */ /* 0x000fe200000e0000 */
[----:B------:R-:W-:Y:S01]  /*3db0*/  WARPGROUP.ARRIVE ;  /* 0x00000000000079c5 */ /* 0x000fe20000000000 */
[----:B------:R-:W-:Y:S01]  /*3dc0*/  UMOV UR43, 0x40000040 ;  /* 0x40000040002b7882 */ /* 0x000fe20000000000 */
[----:B------:R-:W-:Y:S01]  /*3dd0*/  UIADD3 UR14, UR9, 0x302, URZ ;  /* 0x00000302090e7890 */ /* 0x000fe2000fffe03f */
[-C--:B------:R-:W-:Y:S01]  /*3de0*/  FMUL.FTZ R24, R24, R12.reuse ;  /* 0x0000000c18187220 */ /* 0x080fe20000410000 */
[----:B------:R-:W-:Y:S01]  /*3df0*/  UMOV UR15, 0x40000040 ;  /* 0x40000040000f7882 */ /* 0x000fe20000000000 */
[----:B------:R-:W-:Y:S01]  /*3e00*/  UMOV UR42, UR9 ;  /* 0x00000009002a7c82 */ /* 0x000fe20008000000 */
[----:B------:R-:W-:Y:S01]  /*3e10*/  UIADD3 UR18, UR9, 0x304, URZ ;  /* 0x0000030409127890 */ /* 0x000fe2000fffe03f */
[-C--:B------:R-:W-:Y:S01]  /*3e20*/  FMUL.FTZ R25, R25, R12.reuse ;  /* 0x0000000c19197220 */ /* 0x080fe20000410000 */
[----:B------:R-:W-:Y:S01]  /*3e30*/  UMOV UR19, 0x40000040 ;  /* 0x4000004000137882 */ /* 0x000fe20000000000 */
[----:B------:R-:W-:Y:S01]  /*3e40*/  UIADD3 UR22, UR9, 0x306, URZ ;  /* 0x0000030609167890 */ /* 0x000fe2000fffe03f */
[-C--:B------:R-:W-:Y:S01]  /*3e50*/  FMUL.FTZ R28, R28, R12.reuse ;  /* 0x0000000c1c1c7220 */ /* 0x080fe20000410000 */
[----:B------:R-:W-:Y:S01]  /*3e60*/  UMOV UR23, 0x40000040 ;  /* 0x4000004000177882 */ /* 0x000fe20000000000 */
[----:B------:R-:W-:Y:S01]  /*3e70*/  HGMMA.64x96x16.F32 R88, gdesc[UR40], RZ, !UPT, gsb0 ;  /* 0x01600000285879f0 */ /* 0x000fe2000c0008ff */
[----:B------:R-:W-:Y:S01]  /*3e80*/  R2UR UR40, R6 ;  /* 0x00000000062872ca */ /* 0x000fe200000e0000 */
[----:B------:R-:W-:Y:S01]  /*3e90*/  UIADD3 UR42, UR9, 0x2, URZ ;  /* 0x00000002092a7890 */ /* 0x000fe2000fffe03f */
[----:B------:R-:W-:Y:S01]  /*3ea0*/  R2UR UR41, R7 ;  /* 0x00000000072972ca */ /* 0x000fe200000e0000 */
[----:B------:R-:W-:Y:S01]  /*3eb0*/  UMOV UR43, 0x40000040 ;  /* 0x40000040002b7882 */ /* 0x000fe20000000000 */
[----:B------:R-:W-:Y:S01]  /*3ec0*/  UIADD3 UR26, UR9, 0x600, URZ ;  /* 0x00000600091a7890 */ /* 0x000fe2000fffe03f */
[-C--:B------:R-:W-:Y:S01]  /*3ed0*/  FMUL.FTZ R29, R29, R12.reuse ;  /* 0x0000000c1d1d7220 */ /* 0x080fe20000410000 */
[----:B------:R-:W-:Y:S01]  /*3ee0*/  UMOV UR27, 0x40000040 ;  /* 0x40000040001b7882 */ /* 0x000fe20000000000 */
[----:B------:R-:W-:Y:S01]  /*3ef0*/  UIADD3 UR30, UR9, 0x602, URZ ;  /* 0x00000602091e7890 */ /* 0x000fe2000fffe03f */
[-C--:B------:R-:W-:Y:S01]  /*3f00*/  FMUL.FTZ R32, R32, R12.reuse ;  /* 0x0000000c20207220 */ /* 0x080fe20000410000 */
[----:B------:R-:W-:Y:S01]  /*3f10*/  UMOV UR31, 0x40000040 ;  /* 0x40000040001f7882 */ /* 0x000fe20000000000 */
        /* <DEDUP_REMOVED lines=63> */
[----:B------:R-:W-:Y:S01]  /*4310*/  HGMMA.64x96x16.F32 R88, gdesc[UR40], R88, gsb0 ;  /* 0x01600000285879f0 */ /* 0x000fe20008000858 */
[----:B------:R-:W-:Y:S01]  /*4320*/  UIADD3 UR42, UR9, 0x4, URZ ;  /* 0x00000004092a7890 */ /* 0x000fe2000fffe03f */
[----:B------:R-:W-:Y:S01]  /*4330*/  UMOV UR40, UR56 ;  /* 0x0000003800287c82 */ /* 0x000fe20008000000 */
[----:B------:R-:W-:Y:S01]  /*4340*/  UMOV UR41, UR57 ;  /* 0x0000003900297c82 */ /* 0x000fe20008000000 */
[----:B------:R-:W-:Y:S01]  /*4350*/  UMOV UR43, 0x40000040 ;  /* 0x40000040002b7882 */ /* 0x000fe20000000000 */
[----:B------:R-:W-:Y:S02]  /*4360*/  WARPGROUP.DEPBAR.LE gsb0, 0x0 ;  /* 0x00008000000079c5 */ /* 0x000fe40000010000 */
        /* <DEDUP_REMOVED lines=44> */
.L_x_199:
[----:B------:R-:W-:Y:S01]  /*4630*/  ULEA UR9, UR6, UR7, 0x3 ;  /* 0x0000000706097291 */ /* 0x000fe2000f8e183f */
[----:B01----:R-:W-:-:S05]  /*4640*/  IMAD.U32 R0, RZ, RZ, UR5 ;  /* 0x00000005ff007e24 */ /* 0x003fca000f8e00ff */
[----:B------:R-:W-:-:S04]  /*4650*/  SHF.L.U32 R0, R0, 0x1f, RZ ;  /* 0x0000001f00007819 */ /* 0x000fc800000006ff */
[----:B------:R0:W1:Y:S01]  /*4660*/  SYNCS.PHASECHK.TRANS64.TRYWAIT P1, [UR9+0x2a850], R0 ;  /* 0x02a85000ff0075a7 */ /* 0x0000620008020149 */
[----:B------:R-:W-:Y:S05]  /*4670*/  @!P0 BRA `(.L_x_200) ;  /* 0x0000000000048947 */ /* 0x000fea0003800000 */
[----:B------:R-:W-:Y:S01]  /*4680*/  BPT.TRAP 0x1 ;  /* 0x000000040000795c */ /* 0x000fe20000300000 */
.L_x_200:
[----:B-1----:R-:W-:Y:S05]  /*4690*/  @P1 BRA `(.L_x_201) ;  /* 0x0000000000081947 */ /* 0x002fea0003800000 */
[----:B------:R-:W1:Y:S02]  /*46a0*/  SYNCS.PHASECHK.TRANS64.TRYWAIT P1, [UR9+0x2a850], R0 ;  /* 0x02a85000ff0075a7 */ /* 0x000e640008020149 */
[----:B-1----:R-:W-:Y:S05]  /*46b0*/  @!P1 BRA `(.L_x_202) ;  /* 0x000000a800c49947 */ /* 0x002fea0003800000 */
.L_x_201:
[----:B------:R-:W-:Y:S01]  /*46c0*/  UIADD3 UR7, UR7, 0x400, URZ ;  /* 0x0000040007077890 */ /* 0x000fe2000fffe03f */
[----:B------:R-:W-:-:S03]  /*46d0*/  WARPGROUP.ARRIVE ;  /* 0x00000000000079c5 */ /* 0x000fc60000000000 */
[----:B------:R-:W-:-:S04]  /*46e0*/  USHF.R.U32.HI UR7, URZ, 0x4, UR7 ;  /* 0x000000043f077899 */ /* 0x000fc80008011607 */
[----:B------:R-:W-:-:S04]  /*46f0*/  ULOP3.LUT UR7, UR7, 0x3fff, URZ, 0xc0, !UPT ;  /* 0x00003fff07077892 */ /* 0x000fc8000f8ec03f */
[----:B------:R-:W-:-:S03]  /*4700*/  ULOP3.LUT UR5, UR7, 0x3000000, URZ, 0xfc, !UPT ;  /* 0x0300000007057892 */ /* 0x000fc6000f8efc3f */
[----:B------:R-:W-:Y:S01]  /*4710*/  UMOV UR7, 0x40000040 ;  /* 0x4000004000077882 */ /* 0x000fe20000000000 */
[----:B------:R-:W-:-:S07]  /*4720*/  UIMAD UR5, UR6, 0x600, UR5 ;  /* 0x00000600060578a4 */ /* 0x000fce000f8e0205 */
[----:B------:R-:W-:Y:S02]  /*4730*/  UMOV UR6, UR5 ;  /* 0x0000000500067c82 */ /* 0x000fe40008000000 */
        /* <DEDUP_REMOVED lines=25> */
[----:B------:R-:W-:Y:S03]  /*48d0*/  HGMMA.64x128x16.F32 R24, R156, gdesc[UR4].tnspB, R24, gsb0 ;  /* 0x41e000049c187df0 */ /* 0x000fe60008000818 */
[----:B------:R-:W-:Y:S02]  /*48e0*/  WARPGROUP.DEPBAR.LE gsb0, 0x0 ;  /* 0x00008000000079c5 */ /* 0x000fe40000010000 */
[----:B------:R-:W-:Y:S05]  /*48f0*/  @!P0 BRA `(.L_x_203) ;  /* 0x0000000000048947 */ /* 0x000fea0003800000 */
[----:B------:R-:W-:Y:S01]  /*4900*/  BPT.TRAP 0x1 ;  /* 0x000000040000795c */ /* 0x000fe20000300000 */
.L_x_203:
[----:B01----:R-:W-:Y:S01]  /*4910*/  FMNMX.FTZ R0, R88, R13, !PT ;  /* 0x0000000d58007209 */ /* 0x003fe20007810000 */
[----:B------:R-:W-:Y:S01]  /*4920*/  UIADD3 UR8, UR8, 0x2a840, URZ ;  /* 0x0002a84008087890 */ /* 0x000fe2000fffe03f */
[----:B------:R-:W-:Y:S02]  /*4930*/  FMNMX.FTZ R10, R90, R15, !PT ;  /* 0x0000000f5a0a7209 */ /* 0x000fe40007810000 */
[----:B------:R-:W-:Y:S01]  /*4940*/  FMNMX.FTZ R3, R89, R0, !PT ;  /* 0x0000000059037209 */ /* 0x000fe20007810000 */
        /* <DEDUP_REMOVED lines=56> */
[C---:B------:R-:W-:Y:S01]  /*4cd0*/  FADD.FTZ R136, -R0.reuse, R13 ;  /* 0x0000000d00887221 */ /* 0x040fe20000010100 */
[----:B-1----:R-:W-:-:S03]  /*4ce0*/  FMUL.FTZ R204, R0, R3 ;  /* 0x0000000300cc7220 */ /* 0x002fc60000410000 */
[-C--:B------:R-:W-:Y:S01]  /*4cf0*/  FMUL.FTZ R21, R136, R3.reuse ;  /* 0x0000000388157220 */ /* 0x080fe20000410000 */
[C---:B------:R-:W-:Y:S01]  /*4d00*/  FADD.FTZ R136, -R10.reuse, R15 ;  /* 0x0000000f0a887221 */ /* 0x040fe20000010100 */
[-C--:B------:R-:W-:Y:S01]  /*4d10*/  FMUL.FTZ R14, R10, R3.reuse ;  /* 0x000000030a0e7220 */ /* 0x080fe20000410000 */
[-C--:B------:R-:W-:Y:S01]  /*4d20*/  FFMA.FTZ R13, R88, R3.reuse, -R204 ;  /* 0x00000003580d7223 */ /* 0x080fe200000108cc */
[----:B------:R0:W-:Y:S01]  /*4d30*/  MUFU.EX2 R12, R21 ;  /* 0x00000015000c7308 */ /* 0x0001e20000000800 */
[-C--:B------:R-:W-:Y:S01]  /*4d40*/  FMUL.FTZ R11, R136, R3.reuse ;  /* 0x00000003880b7220 */ /* 0x080fe20000410000 */
        /* <DEDUP_REMOVED lines=10> */
[-C--:B0-----:R-:W-:Y:S01]  /*4df0*/  FFMA.FTZ R21, R97, R3.reuse, -R204 ;  /* 0x0000000361157223 */ /* 0x081fe200000108cc */
        /* <DEDUP_REMOVED lines=10> */
[----:B------:R-:W-:Y:S01]  /*4ea0*/  FFMA.FTZ R146, R108, R3, -R204 ;  /* 0x000000036c927223 */ /* 0x000fe200000108cc */
        /* <DEDUP_REMOVED lines=15> */
[-C--:B------:R-:W-:Y:S01]  /*4fa0*/  FFMA.FTZ R153, R122, R3.reuse, -R14 ;  /* 0x000000037a997223 */ /* 0x080fe2000001080e */
[----:B------:R-:W2:Y:S01]  /*4fb0*/  MUFU.EX2 R137, R137 ;  /* 0x0000008900897308 */ /* 0x000ea20000000800 */
[----:B0-----:R-:W-:Y:S01]  /*4fc0*/  FFMA.FTZ R8, R11, R8, R20 ;  /* 0x000000080b087223 */ /* 0x001fe20000010014 */
[-CC-:B------:R-:W-:Y:S01]  /*4fd0*/  FFMA.FTZ R109, R121, R3.reuse, -R204.reuse ;  /* 0x00000003796d7223 */ /* 0x180fe200000108cc */
[-C--:B------:R-:W-:Y:S01]  /*4fe0*/  FFMA.FTZ R154, R124, R3.reuse, -R204 ;  /* 0x000000037c9a7223 */ /* 0x080fe200000108cc */
[-C--:B------:R-:W-:Y:S01]  /*4ff0*/  FFMA.FTZ R155, R126, R3.reuse, -R14 ;  /* 0x000000037e9b7223 */ /* 0x080fe2000001080e */
[-C--:B------:R-:W-:Y:S01]  /*5000*/  FFMA.FTZ R113, R125, R3.reuse, -R204 ;  /* 0x000000037d717223 */ /* 0x080fe200000108cc */
[-C--:B------:R-:W-:Y:S01]  /*5010*/  FFMA.FTZ R127, R127, R3.reuse, -R14 ;  /* 0x000000037f7f7223 */ /* 0x080fe2000001080e */
[-C--:B------:R-:W-:Y:S01]  /*5020*/  FFMA.FTZ R156, R128, R3.reuse, -R204 ;  /* 0x00000003809c7223 */ /* 0x080fe200000108cc */
[----:B------:R-:W0:Y:S01]  /*5030*/  MUFU.EX2 R138, R138 ;  /* 0x0000008a008a7308 */ /* 0x000e220000000800 */
[----:B-1----:R-:W-:Y:S01]  /*5040*/  FADD.FTZ R9, R136, R9 ;  /* 0x0000000988097221 */ /* 0x002fe20000010000 */
[-C--:B------:R-:W-:Y:S01]  /*5050*/  FFMA.FTZ R130, R130, R3.reuse, -R14 ;  /* 0x0000000382827223 */ /* 0x080fe2000001080e */
[-C--:B------:R-:W-:Y:S01]  /*5060*/  FFMA.FTZ R117, R129, R3.reuse, -R204 ;  /* 0x0000000381757223 */ /* 0x080fe200000108cc */
[-C--:B------:R-:W-:Y:S01]  /*5070*/  FFMA.FTZ R131, R131, R3.reuse, -R14 ;  /* 0x0000000383837223 */ /* 0x080fe2000001080e */
[-C--:B------:R-:W-:Y:S01]  /*5080*/  FFMA.FTZ R158, R132, R3.reuse, -R204 ;  /* 0x00000003849e7223 */ /* 0x080fe200000108cc */
[-C--:B------:R-:W-:Y:S01]  /*5090*/  FFMA.FTZ R134, R134, R3.reuse, -R14 ;  /* 0x0000000386867223 */ /* 0x080fe2000001080e */
[----:B------:R-:W-:Y:S01]  /*50a0*/  FFMA.FTZ R121, R133, R3, -R204 ;  /* 0x0000000385797223 */ /* 0x000fe200000108cc */
        /* <DEDUP_REMOVED lines=16> */
[-CC-:B------:R-:W-:Y:S01]  /*51b0*/  FFMA.FTZ R102, R123, R3.reuse, -R14.reuse ;  /* 0x000000037b667223 */ /* 0x180fe2000001080e */
[----:B------:R-:W-:-:S05]  /*51c0*/  FFMA.FTZ R14, R135, R3, -R14 ;  /* 0x00000003870e7223 */ /* 0x000fca000001080e */
        /* <DEDUP_REMOVED lines=69> */
[----:B--2---:R-:W-:Y:S01]  /*5620*/  FADD.FTZ R8, R159, R8 ;  /* 0x000000089f087221 */ /* 0x004fe20000010000 */
[----:B0-----:R-:W-:-:S03]  /*5630*/  FADD.FTZ R9, R121, R104 ;  /* 0x0000006879097221 */ /* 0x001fc60000010000 */
[----:B-1----:R-:W-:Y:S01]  /*5640*/  FADD.FTZ R8, R14, R8 ;  /* 0x000000080e087221 */ /* 0x002fe20000010000 */
[----:B------:R-:W-:Y:S06]  /*5650*/  @!P0 BRA `(.L_x_204) ;  /* 0x0000000000048947 */ /* 0x000fec0003800000 */
[----:B------:R-:W-:Y:S01]  /*5660*/  BPT.TRAP 0x1 ;  /* 0x000000040000795c */ /* 0x000fe20000300000 */
.L_x_204:
[----:B------:R-:W-:Y:S01]  /*5670*/  UISETP.GT.AND UP0, UPT, UR4, UR60, UPT ;  /* 0x0000003c0400728c */ /* 0x000fe2000bf04270 */
[----:B------:R-:W-:Y:S01]  /*5680*/  F2FP.F16.F32.PACK_AB R136, R136, R13 ;  /* 0x0000000d8888723e */ /* 0x000fe200000000ff */
[----:B------:R-:W-:Y:S01]  /*5690*/  UIADD3 UR9, UR9, 0x2a860, URZ ;  /* 0x0002a86009097890 */ /* 0x000fe2000fffe03f */
[----:B------:R-:W-:Y:S01]  /*56a0*/  F2FP.F16.F32.PACK_AB R138, R15, R138 ;  /* 0x0000008a0f8a723e */ /* 0x000fe200000000ff */
[----:B------:R-:W-:Y:S01]  /*56b0*/  UIADD3 UR4, UR4, -0x1, URZ ;  /* 0xffffffff04047890 */ /* 0x000fe2000fffe03f */
[----:B------:R-:W-:Y:S01]  /*56c0*/  F2FP.F16.F32.PACK_AB R137, R137, R20 ;  /* 0x000000148989723e */ /* 0x000fe200000000ff */
[----:B------:R-:W-:Y:S01]  /*56d0*/  UPRMT UR9, UR11, 0x654, UR9 ;  /* 0x000006540b097896 */ /* 0x000fe20008000009 */
[----:B------:R-:W-:Y:S01]  /*56e0*/  PLOP3.LUT P1, PT, PT, PT, UP0, 0x80, 0x0 ;  /* 0x000000000000781c */ /* 0x000fe20003f2f008 */
[----:B------:R-:W-:Y:S01]  /*56f0*/  UMOV UR5, UR39 ;  /* 0x0000002700057c82 */ /* 0x000fe20008000000 */
[----:B------:R-:W-:Y:S01]  /*5700*/  UMOV UR6, UR38 ;  /* 0x0000002600067c82 */ /* 0x000fe20008000000 */
[----:B------:R-:W-:Y:S01]  /*5710*/  F2FP.F16.F32.PACK_AB R139, R88, R139 ;  /* 0x0000008b588b723e */ /* 0x000fe200000000ff */
[----:B------:R-:W-:Y:S01]  /*5720*/  IMAD.MOV.U32 R15, RZ, RZ, R10 ;  /* 0x000000ffff0f7224 */ /* 0x000fe200078e000a */
[----:B------:R-:W-:Y:S01]  /*5730*/  F2FP.F16.F32.PACK_AB R140, R21, R140 ;  /* 0x0000008c158c723e */ /* 0x000fe200000000ff */
[----:B------:R-:W-:Y:S01]  /*5740*/  IMAD.MOV.U32 R13, RZ, RZ, R0 ;  /* 0x000000ffff0d7224 */ /* 0x000fe200078e0000 */
[----:B------:R-:W-:Y:S01]  /*5750*/  F2FP.F16.F32.PACK_AB R141, R90, R141 ;  /* 0x0000008d5a8d723e */ /* 0x000fe200000000ff */
[----:B------:R-:W-:Y:S01]  /*5760*/  SYNCS.ARRIVE.TRANS64.RED.A1T0 RZ, [UR9], RZ ;  /* 0x000000ffffff79a7 */ /* 0x000fe20008100409 */
        /* <DEDUP_REMOVED lines=17> */
[----:B------:R-:W-:Y:S01]  /*5880*/  F2FP.F16.F32.PACK_AB R159, R14, R159 ;  /* 0x0000009f0e9f723e */ /* 0x000fe200000000ff */
[----:B------:R-:W-:Y:S06]  /*5890*/  @P1 BRA `(.L_x_205) ;  /* 0xffffffe000e81947 */ /* 0x000fec000383ffff */
.L_x_194:
        /* <DEDUP_REMOVED lines=67> */
.L_x_206:
[----:B------:R-:W0:Y:S01]  /*5cd0*/  S2UR UR8, SR_CgaCtaId ;  /* 0x00000000000879c3 */ /* 0x000e220000008800 */
[----:B------:R-:W-:Y:S01]  /*5ce0*/  UMOV UR4, 0x400 ;  /* 0x0000040000047882 */ /* 0x000fe20000000000 */
[----:B------:R-:W-:-:S05]  /*5cf0*/  IMAD.U32 R4, RZ, RZ, UR39 ;  /* 0x00000027ff047e24 */ /* 0x000fca000f8e00ff */
[----:B------:R-:W-:Y:S01]  /*5d00*/  SHF.L.U32 R4, R4, 0x1f, RZ ;  /* 0x0000001f04047819 */ /* 0x000fe200000006ff */
[----:B0-----:R-:W-:-:S04]  /*5d10*/  ULEA UR4, UR8, UR4, 0x18 ;  /* 0x0000000408047291 */ /* 0x001fc8000f8ec03f */
[----:B------:R-:W-:-:S09]  /*5d20*/  ULEA UR5, UR38, UR4, 0x3 ;  /* 0x0000000426057291 */ /* 0x000fd2000f8e183f */
[----:B------:R0:W1:Y:S01]  /*5d30*/  SYNCS.PHASECHK.TRANS64.TRYWAIT P1, [UR5+0x2a850], R4 ;  /* 0x02a85004ff0075a7 */ /* 0x0000620008020145 */
[----:B------:R-:W-:Y:S05]  /*5d40*/  @!P0 BRA `(.L_x_207) ;  /* 0x0000000000048947 */ /* 0x000fea0003800000 */
[----:B------:R-:W-:Y:S01]  /*5d50*/  BPT.TRAP 0x1 ;  /* 0x000000040000795c */ /* 0x000fe20000300000 */
.L_x_207:
[----:B-1----:R-:W-:Y:S05]  /*5d60*/  @P1 BRA `(.L_x_208) ;  /* 0x0000000000081947 */ /* 0x002fea0003800000 */
[----:B------:R-:W1:Y:S02]  /*5d70*/  SYNCS.PHASECHK.TRANS64.TRYWAIT P1, [UR5+0x2a850], R4 ;  /* 0x02a85004ff0075a7 */ /* 0x000e640008020145 */
[----:B-1----:R-:W-:Y:S05]  /*5d80*/  @!P1 BRA `(.L_x_209) ;  /* 0x0000009400289947 */ /* 0x002fea0003800000 */
.L_x_208:
[----:B------:R-:W-:Y:S01]  /*5d90*/  UIADD3 UR4, UR4, 0x400, URZ ;  /* 0x0000040004047890 */ /* 0x000fe2000fffe03f */
[----:B------:R-:W-:Y:S01]  /*5da0*/  WARPGROUP.ARRIVE ;  /* 0x00000000000079c5 */ /* 0x000fe20000000000 */
[----:B------:R-:W-:Y:S01]  /*5db0*/  UMOV UR7, 0x40000040 ;  /* 0x4000004000077882 */ /* 0x000fe20000000000 */
[----:B01----:R-:W0:Y:S01]  /*5dc0*/  SHFL.BFLY PT, R4, R9, 0x2, 0x1f ;  /* 0x0c401f0009047f89 */ /* 0x003e2200000e0000 */
[----:B------:R-:W-:Y:S01]  /*5dd0*/  USHF.R.U32.HI UR4, URZ, 0x4, UR4 ;  /* 0x000000043f047899 */ /* 0x000fe20008011604 */
[----:B------:R-:W-:Y:S01]  /*5de0*/  IMAD.MOV.U32 R99, RZ, RZ, -0x800000 ;  /* 0xff800000ff637424 */ /* 0x000fe200078e00ff */
[----:B------:R-:W-:Y:S01]  /*5df0*/  MOV R98, 0xff800000 ;  /* 0xff80000000627802 */ /* 0x000fe20000000f00 */
[----:B------:R-:W1:Y:S01]  /*5e00*/  SHFL.BFLY PT, R5, R8, 0x2, 0x1f ;  /* 0x0c401f0008057f89 */ /* 0x000e6200000e0000 */
[----:B------:R-:W-:-:S04]  /*5e10*/  ULOP3.LUT UR4, UR4, 0x3fff, URZ, 0xc0, !UPT ;  /* 0x00003fff04047892 */ /* 0x000fc8000f8ec03f */
[----:B------:R-:W-:-:S04]  /*5e20*/  ULOP3.LUT UR4, UR4, 0x3000000, URZ, 0xfc, !UPT ;  /* 0x0300000004047892 */ /* 0x000fc8000f8efc3f */
[----:B------:R-:W-:-:S07]  /*5e30*/  UIMAD UR4, UR38, 0x600, UR4 ;  /* 0x00000600260478a4 */ /* 0x000fce000f8e0204 */
[----:B------:R-:W-:Y:S02]  /*5e40*/  UMOV UR6, UR4 ;  /* 0x0000000400067c82 */ /* 0x000fe40008000000 */
[----:B------:R-:W-:Y:S01]  /*5e50*/  HGMMA.64x128x16.F32 R24, R136, gdesc[UR4].tnspB, R24, gsb0 ;  /* 0x41e0000488187df0 */ /* 0x000fe20008000818 */
[----:B------:R-:W-:Y:S01]  /*5e60*/  UIADD3 UR6, UR4, 0x80, URZ ;  /* 0x0000008004067890 */ /* 0x000fe2000fffe03f */
[----:B0-----:R-:W-:Y:S01]  /*5e70*/  FADD.FTZ R4, R4, R9 ;  /* 0x0000000904047221 */ /* 0x001fe20000010000 */
[----:B------:R-:W-:Y:S01]  /*5e80*/  UMOV UR7, 0x40000040 ;  /* 0x4000004000077882 */ /* 0x000fe20000000000 */
[----:B------:R-:W-:Y:S02]  /*5e90*/  IMAD.MOV.U32 R9, RZ, RZ, RZ ;  /* 0x000000ffff097224 */ /* 0x000fe400078e00ff */
[----:B-1----:R-:W-:Y:S02]  /*5ea0*/  FADD.FTZ R6, R5, R8 ;  /* 0x0000000805067221 */ /* 0x002fe40000010000 */
[----:B------:R-:W0:Y:S04]  /*5eb0*/  SHFL.BFLY PT, R5, R4, 0x1, 0x1f ;  /* 0x0c201f0004057f89 */ /* 0x000e2800000e0000 */
[----:B------:R-:W1:Y:S01]  /*5ec0*/  SHFL.BFLY PT, R7, R6, 0x1, 0x1f ;  /* 0x0c201f0006077f89 */ /* 0x000e6200000e0000 */
[----:B0-----:R-:W-:Y:S01]  /*5ed0*/  FADD.FTZ R12, R4, R5 ;  /* 0x00000005040c7221 */ /* 0x001fe20000010000 */
[----:B------:R-:W-:-:S02]  /*5ee0*/  IMAD.MOV.U32 R5, RZ, RZ, RZ ;  /* 0x000000ffff057224 */ /* 0x000fc400078e00ff */
[----:B-1----:R-:W-:Y:S02]  /*5ef0*/  FADD.FTZ R13, R6, R7 ;  /* 0x00000007060d7221 */ /* 0x002fe40000010000 */
        /* <DEDUP_REMOVED lines=39> */
.L_x_210:
[----:B------:R-:W-:Y:S01]  /*6170*/  R2UR UR6, R178 ;  /* 0x00000000b20672ca */ /* 0x000fe200000e0000 */
[----:B------:R-:W-:Y:S01]  /*6180*/  UIADD3 UR4, UR5, 0x2a860, URZ ;  /* 0x0002a86005047890 */ /* 0x000fe2000fffe03f */
[-C--:B------:R-:W-:Y:S01]  /*6190*/  FMUL.FTZ R20, R24, R5.reuse ;  /* 0x0000000518147220 */ /* 0x080fe20000410000 */
[----:B------:R-:W-:Y:S01]  /*61a0*/  UIADD3 UR38, UR38, 0x1, URZ ;  /* 0x0000000126267890 */ /* 0x000fe2000fffe03f */
[-C--:B------:R-:W-:Y:S01]  /*61b0*/  FMUL.FTZ R21, R25, R5.reuse ;  /* 0x0000000519157220 */ /* 0x080fe20000410000 */
[----:B------:R-:W-:Y:S01]  /*61c0*/  UPRMT UR4, UR8, 0x654, UR4 ;  /* 0x0000065408047896 */ /* 0x000fe20008000004 */
[-C--:B------:R-:W-:Y:S01]  /*61d0*/  FMUL.FTZ R88, R28, R5.reuse ;  /* 0x000000051c587220 */ /* 0x080fe20000410000 */
[----:B------:R-:W-:Y:S01]  /*61e0*/  UISETP.NE.AND UP0, UPT, UR38, 0x2, UPT ;  /* 0x000000022600788c */ /* 0x000fe2000bf05270 */
[-C--:B------:R-:W-:Y:S01]  /*61f0*/  FMUL.FTZ R89, R29, R5.reuse ;  /* 0x000000051d597220 */ /* 0x080fe20000410000 */
[-C--:B------:R-:W-:Y:S01]  /*6200*/  FMUL.FTZ R90, R32, R5.reuse ;  /* 0x00000005205a7220 */ /* 0x080fe20000410000 */
[-C--:B------:R-:W-:Y:S01]  /*6210*/  FMUL.FTZ R91, R33, R5.reuse ;  /* 0x00000005215b7220 */ /* 0x080fe20000410000 */
[-C--:B------:R-:W-:Y:S01]  /*6220*/  FMUL.FTZ R36, R36, R5.reuse ;  /* 0x0000000524247220 */ /* 0x080fe20000410000 */
[-C--:B------:R-:W-:Y:S01]  /*6230*/  FMUL.FTZ R37, R37, R5.reuse ;  /* 0x0000000525257220 */ /* 0x080fe20000410000 */
[----:B------:R-:W-:Y:S01]  /*6240*/  UIADD3 UR6, UR6, 0x1, URZ ;  /* 0x0000000106067890 */ /* 0x000fe2000fffe03f */
[----:B------:R-:W-:Y:S01]  /*6250*/  SYNCS.ARRIVE.TRANS64.RED.A1T0 RZ, [UR4], RZ ;  /* 0x000000ffffff79a7 */ /* 0x000fe20008100404 */
[----:B------:R-:W-:Y:S01]  /*6260*/  USEL UR4, URZ, 0x1, UP0 ;  /* 0x000000013f047887 */ /* 0x000fe20008000000 */
        /* <DEDUP_REMOVED lines=26> */
[----:B------:R-:W-:Y:S01]  /*6410*/  FMUL.FTZ R93, R27, R9 ;  /* 0x000000091b5d7220 */ /* 0x000fe20000410000 */
[----:B------:R-:W-:-:S02]  /*6420*/  IMAD.U32 R178, RZ, RZ, UR6 ;  /* 0x00000006ffb27e24 */ /* 0x000fc4000f8e00ff */
        /* <DEDUP_REMOVED lines=30> */
[----:B------:R-:W-:-:S02]  /*6610*/  USEL UR38, UR38, URZ, UP0 ;  /* 0x0000003f26267287 */ /* 0x000fc40008000000 */
[----:B------:R-:W-:-:S12]  /*6620*/  ULOP3.LUT UR39, UR39, UR4, URZ, 0x3c, !UPT ;  /* 0x0000000427277292 */ /* 0x000fd8000f8e3c3f */
.L_x_186:
[----:B------:R-:W0:Y:S01]  /*6630*/  S2R R3, SR_CgaCtaId ;  /* 0x0000000000037919 */ /* 0x000e220000008800 */
[----:B------:R-:W-:Y:S01]  /*6640*/  MOV R0, 0x400 ;  /* 0x0000040000007802 */ /* 0x000fe20000000f00 */
[----:B------:R-:W-:Y:S01]  /*6650*/  BSSY B0, `(.L_x_211) ;  /* 0x0000300000007945 */ /* 0x000fe20003800000 */
[----:B------:R-:W-:Y:S02]  /*6660*/  BAR.SYNC.DEFER_BLOCKING 0x5, 0x180 ;  /* 0x0146000000007b1d */ /* 0x000fe40000010000 */
[----:B0-----:R-:W-:-:S05]  /*6670*/  LEA R0, R3, R0, 0x18 ;  /* 0x0000000003007211 */ /* 0x001fca00078ec0ff */
[----:B------:R-:W0:Y:S02]  /*6680*/  LDS.128 R24, [R0+0x2a8d0] ;  /* 0x02a8d00000187984 */ /* 0x000e240000000c00 */
[----:B0-----:R-:W-:Y:S02]  /*6690*/  R2UR UR6, R25 ;  /* 0x00000000190672ca */ /* 0x001fe400000e0000 */
[----:B------:R-:W-:Y:S01]  /*66a0*/  R2UR UR5, R26 ;  /* 0x000000001a0572ca */ /* 0x000fe200000e0000 */
[----:B------:R-:W-:Y:S06]  /*66b0*/  BAR.ARV 0x4, 0x180 ;  /* 0x0106000000007b1d */ /* 0x000fec0000002000 */
[----:B------:R-:W-:Y:S08]  /*66c0*/  @P0 BRA `(.L_x_212) ;  /* 0x0000002000940947 */ /* 0x000ff00003800000 */
[----:B------:R-:W0:Y:S01]  /*66d0*/  S2R R3, SR_SWINHI ;  /* 0x0000000000037919 */ /* 0x000e220000002f00 */
[----:B------:R-:W-:Y:S01]  /*66e0*/  R2UR UR16, R18 ;  /* 0x00000000121072ca */ /* 0x000fe200000e0000 */
[----:B------:R-:W-:Y:S01]  /*66f0*/  USHF.L.U32 UR4, UR61, 0x2, URZ ;  /* 0x000000023d047899 */ /* 0x000fe2000800063f */
[----:B------:R-:W-:Y:S01]  /*6700*/  R2UR UR13, R177 ;  /* 0x00000000b10d72ca */ /* 0x000fe200000e0000 */
[----:B------:R-:W-:Y:S01]  /*6710*/  BAR.SYNC.DEFER_BLOCKING 0x1, 0x100 ;  /* 0x0044000000007b1d */ /* 0x000fe20000010000 */
[----:B------:R-:W-:Y:S02]  /*6720*/  R2UR UR15, R175 ;  /* 0x00000000af0f72ca */ /* 0x000fe400000e0000 */
[----:B------:R-:W-:Y:S02]  /*6730*/  R2UR UR14, R19 ;  /* 0x00000000130e72ca */ /* 0x000fe400000e0000 */
[----:B------:R-:W-:Y:S01]  /*6740*/  R2UR UR18, R174 ;  /* 0x00000000ae1272ca */ /* 0x000fe200000e0000 */
[----:B------:R-:W-:-:S02]  /*6750*/  ULDC.64 UR10, c[0x0][0xc00] ;  /* 0x00030000000a7ab9 */ /* 0x000fc40000000a00 */
[----:B------:R-:W-:-:S04]  /*6760*/  UIADD3 UR7, UP0, UR4, UR10, URZ ;  /* 0x0000000a04077290 */ /* 0x000fc8000ff1e03f */
[----:B------:R-:W-:-:S04]  /*6770*/  USHF.L.U64.HI UR12, UR61, 0x2, UR13 ;  /* 0x000000023d0c7899 */ /* 0x000fc8000801020d */
[----:B------:R-:W-:Y:S01]  /*6780*/  UIADD3.X UR8, UR12, UR11, URZ, UP0, !UPT ;  /* 0x0000000b0c087290 */ /* 0x000fe200087fe43f */
[----:B------:R-:W-:Y:S02]  /*6790*/  MOV R24, R0 ;  /* 0x0000000000187202 */ /* 0x000fe40000000f00 */
[----:B0-----:R-:W-:-:S03]  /*67a0*/  MOV R25, R3 ;  /* 0x0000000300197202 */ /* 0x001fc60000000f00 */
[----:B------:R-:W-:-:S03]  /*67b0*/  IMAD.WIDE R4, R198, 0x2, R24 ;  /* 0x00000002c6047825 */ /* 0x000fc600078e0218 */
[C---:B------:R-:W-:Y:S02]  /*67c0*/  LOP3.LUT R3, R4.reuse, 0x380, RZ, 0xc0, !PT ;  /* 0x0000038004037812 */ /* 0x040fe400078ec0ff */
[C---:B------:R-:W-:Y:S02]  /*67d0*/  IADD3 R6, P6, R4.reuse, 0x20, RZ ;  /* 0x0000002004067810 */ /* 0x040fe40007fde0ff */
[----:B------:R-:W-:Y:S02]  /*67e0*/  SHF.R.U64 R3, R3, 0x3, RZ ;  /* 0x0000000303037819 */ /* 0x000fe400000012ff */
[C---:B------:R-:W-:Y:S01]  /*67f0*/  IADD3 R8, P5, R4.reuse, 0x40, RZ ;  /* 0x0000004004087810 */ /* 0x040fe20007fbe0ff */
[--C-:B------:R-:W-:Y:S01]  /*6800*/  IMAD.X R33, RZ, RZ, R5.reuse, P6 ;  /* 0x000000ffff217224 */ /* 0x100fe200030e0605 */
[C---:B------:R-:W-:Y:S02]  /*6810*/  IADD3 R35, P4, R4.reuse, 0x60, RZ ;  /* 0x0000006004237810 */ /* 0x040fe40007f9e0ff */
[C---:B------:R-:W-:Y:S01]  /*6820*/  IADD3 R101, P3, R4.reuse, 0x4000, RZ ;  /* 0x0000400004657810 */ /* 0x040fe20007f7e0ff */
[--C-:B------:R-:W-:Y:S01]  /*6830*/  IMAD.X R31, RZ, RZ, R5.reuse, P5 ;  /* 0x000000ffff1f7224 */ /* 0x100fe200028e0605 */
[C---:B------:R-:W-:Y:S01]  /*6840*/  IADD3 R26, P2, R4.reuse, 0x4020, RZ ;  /* 0x00004020041a7810 */ /* 0x040fe20007f5e0ff */
[--C-:B------:R-:W-:Y:S01]  /*6850*/  IMAD.X R29, RZ, RZ, R5.reuse, P4 ;  /* 0x000000ffff1d7224 */ /* 0x100fe200020e0605 */
[C---:B------:R-:W-:Y:S01]  /*6860*/  IADD3 R103, P1, R4.reuse, 0x4040, RZ ;  /* 0x0000404004677810 */ /* 0x040fe20007f3e0ff */
[--C-:B------:R-:W-:Y:S01]  /*6870*/  IMAD.X R15, RZ, RZ, R5.reuse, P3 ;  /* 0x000000ffff0f7224 */ /* 0x100fe200018e0605 */
[----:B------:R-:W-:Y:S01]  /*6880*/  IADD3 R105, P0, R4, 0x4060, RZ ;  /* 0x0000406004697810 */ /* 0x000fe20007f1e0ff */
[--C-:B------:R-:W-:Y:S01]  /*6890*/  IMAD.X R13, RZ, RZ, R5.reuse, P2 ;  /* 0x000000ffff0d7224 */ /* 0x100fe200010e0605 */
[----:B------:R-:W-:Y:S01]  /*68a0*/  LOP3.LUT R4, R3, R4, RZ, 0x3c, !PT ;  /* 0x0000000403047212 */ /* 0x000fe200078e3cff */
[--C-:B------:R-:W-:Y:S01]  /*68b0*/  IMAD.X R11, RZ, RZ, R5.reuse, P1 ;  /* 0x000000ffff0b7224 */ /* 0x100fe200008e0605 */
[----:B------:R-:W-:Y:S01]  /*68c0*/  LOP3.LUT R3, R6, 0x380, RZ, 0xc0, !PT ;  /* 0x0000038006037812 */ /* 0x000fe200078ec0ff */
[----:B------:R-:W-:Y:S01]  /*68d0*/  IMAD.X R9, RZ, RZ, R5, P0 ;  /* 0x000000ffff097224 */ /* 0x000fe200000e0605 */
[----:B------:R-:W-:-:S02]  /*68e0*/  LOP3.LUT R7, R8, 0x380, RZ, 0xc0, !PT ;  /* 0x0000038008077812 */ /* 0x000fc400078ec0ff */
[----:B------:R-:W-:Y:S02]  /*68f0*/  SHF.R.U64 R3, R3, 0x3, RZ ;  /* 0x0000000303037819 */ /* 0x000fe400000012ff */
[----:B------:R-:W-:Y:S02]  /*6900*/  LOP3.LUT R12, R101, 0x380, RZ, 0xc0, !PT ;  /* 0x00000380650c7812 */ /* 0x000fe400078ec0ff */
[----:B------:R-:W-:Y:S02]  /*6910*/  SHF.R.U64 R7, R7, 0x3, RZ ;  /* 0x0000000307077819 */ /* 0x000fe400000012ff */
[----:B------:R-:W-:Y:S02]  /*6920*/  LOP3.LUT R32, R3, R6, RZ, 0x3c, !PT ;  /* 0x0000000603207212 */ /* 0x000fe400078e3cff */
[----:B------:R-:W-:Y:S02]  /*6930*/  LOP3.LUT R3, R26, 0x380, RZ, 0xc0, !PT ;  /* 0x000003801a037812 */ /* 0x000fe400078ec0ff */
[----:B------:R-:W-:-:S02]  /*6940*/  LOP3.LUT R10, R35, 0x380, RZ, 0xc0, !PT ;  /* 0x00000380230a7812 */ /* 0x000fc400078ec0ff */
[----:B------:R-:W-:Y:S02]  /*6950*/  SHF.R.U64 R12, R12, 0x3, RZ ;  /* 0x000000030c0c7819 */ /* 0x000fe400000012ff */
[----:B------:R-:W-:Y:S02]  /*6960*/  LOP3.LUT R30, R7, R8, RZ, 0x3c, !PT ;  /* 0x00000008071e7212 */ /* 0x000fe400078e3cff */
[----:B------:R-:W-:Y:S02]  /*6970*/  LOP3.LUT R8, R103, 0x380, RZ, 0xc0, !PT ;  /* 0x0000038067087812 */ /* 0x000fe400078ec0ff */
[----:B------:R-:W-:Y:S02]  /*6980*/  SHF.R.U64 R3, R3, 0x3, RZ ;  /* 0x0000000303037819 */ /* 0x000fe400000012ff */
[----:B------:R-:W-:Y:S02]  /*6990*/  SHF.R.U64 R10, R10, 0x3, RZ ;  /* 0x000000030a0a7819 */ /* 0x000fe400000012ff */
[----:B------:R-:W-:-:S02]  /*69a0*/  LOP3.LUT R34, R105, 0x380, RZ, 0xc0, !PT ;  /* 0x0000038069227812 */ /* 0x000fc400078ec0ff */
[----:B------:R-:W-:Y:S02]  /*69b0*/  LOP3.LUT R14, R12, R101, RZ, 0x3c, !PT ;  /* 0x000000650c0e7212 */ /* 0x000fe400078e3cff */
[----:B------:R-:W-:Y:S02]  /*69c0*/  SHF.R.U64 R8, R8, 0x3, RZ ;  /* 0x0000000308087819 */ /* 0x000fe400000012ff */
[----:B------:R-:W-:Y:S02]  /*69d0*/  LOP3.LUT R12, R3, R26, RZ, 0x3c, !PT ;  /* 0x0000001a030c7212 */ /* 0x000fe400078e3cff */
[----:B------:R-:W-:Y:S02]  /*69e0*/  LOP3.LUT R28, R10, R35, RZ, 0x3c, !PT ;  /* 0x000000230a1c7212 */ /* 0x000fe400078e3cff */
[----:B------:R-:W-:Y:S02]  /*69f0*/  SHF.R.U64 R34, R34, 0x3, RZ ;  /* 0x0000000322227819 */ /* 0x000fe400000012ff */
[----:B------:R-:W-:-:S02]  /*6a00*/  MOV R18, R4 ;  /* 0x0000000400127202 */ /* 0x000fc40000000f00 */
[----:B------:R-:W-:Y:S02]  /*6a10*/  F2FP.F16.F32.PACK_AB R4, R21, R20 ;  /* 0x000000141504723e */ /* 0x000fe400000000ff */
[----:B------:R-:W-:Y:S02]  /*6a20*/  F2FP.F16.F32.PACK_AB R5, R93, R92 ;  /* 0x0000005c5d05723e */ /* 0x000fe400000000ff */
[----:B------:R-:W-:Y:S02]  /*6a30*/  F2FP.F16.F32.PACK_AB R6, R89, R88 ;  /* 0x000000585906723e */ /* 0x000fe400000000ff */
[----:B------:R-:W-:Y:S02]  /*6a40*/  F2FP.F16.F32.PACK_AB R7, R95, R94 ;  /* 0x0000005e5f07723e */ /* 0x000fe400000000ff */
[----:B------:R-:W-:Y:S02]  /*6a50*/  LOP3.LUT R10, R8, R103, RZ, 0x3c, !PT ;  /* 0x00000067080a7212 */ /* 0x000fe400078e3cff */
[----:B------:R-:W-:Y:S01]  /*6a60*/  MOV R101, R14 ;  /* 0x0000000e00657202 */ /* 0x000fe20000000f00 */
[----:B------:R0:W-:Y:S01]  /*6a70*/  STSM.16.M88.4 [R18], R4 ;  /* 0x0000000412007844 */ /* 0x0001e20000000200 */
[----:B------:R-:W-:-:S02]  /*6a80*/  MOV R100, R12 ;  /* 0x0000000c00647202 */ /* 0x000fc40000000f00 */
[----:B------:R-:W-:Y:S02]  /*6a90*/  LOP3.LUT R8, R34, R105, RZ, 0x3c, !PT ;  /* 0x0000006922087212 */ /* 0x000fe400078e3cff */
[----:B------:R-:W-:Y:S02]  /*6aa0*/  MOV R103, R32 ;  /* 0x0000002000677202 */ /* 0x000fe40000000f00 */
[----:B------:R-:W-:Y:S02]  /*6ab0*/  MOV R102, R30 ;  /* 0x0000001e00667202 */ /* 0x000fe40000000f00 */
[----:B------:R-:W-:Y:S02]  /*6ac0*/  MOV R26, R28 ;  /* 0x0000001c001a7202 */ /* 0x000fe40000000f00 */
[----:B------:R-:W-:Y:S02]  /*6ad0*/  F2FP.F16.F32.PACK_AB R12, R91, R90 ;  /* 0x0000005a5b0c723e */ /* 0x000fe400000000ff */
[----:B------:R-:W-:-:S02]  /*6ae0*/  F2FP.F16.F32.PACK_AB R13, R97, R96 ;  /* 0x00000060610d723e */ /* 0x000fc400000000ff */
[----:B------:R-:W-:Y:S02]  /*6af0*/  F2FP.F16.F32.PACK_AB R14, R37, R36 ;  /* 0x00000024250e723e */ /* 0x000fe400000000ff */
[----:B------:R-:W-:Y:S02]  /*6b00*/  F2FP.F16.F32.PACK_AB R15, R39, R38 ;  /* 0x00000026270f723e */ /* 0x000fe400000000ff */
[----:B------:R-:W-:Y:S02]  /*6b10*/  F2FP.F16.F32.PACK_AB R28, R41, R40 ;  /* 0x00000028291c723e */ /* 0x000fe400000000ff */
[----:B------:R-:W-:Y:S01]  /*6b20*/  F2FP.F16.F32.PACK_AB R29, R43, R42 ;  /* 0x0000002a2b1d723e */ /* 0x000fe200000000ff */
[----:B------:R-:W-:Y:S01]  /*6b30*/  STSM.16.M88.4 [R103], R12 ;  /* 0x0000000c67007844 */ /* 0x000fe20000000200 */
[----:B------:R-:W-:Y:S02]  /*6b40*/  F2FP.F16.F32.PACK_AB R30, R45, R44 ;  /* 0x0000002c2d1e723e */ /* 0x000fe400000000ff */
[----:B------:R-:W-:-:S02]  /*6b50*/  F2FP.F16.F32.PACK_AB R31, R47, R46 ;  /* 0x0000002e2f1f723e */ /* 0x000fc400000000ff */
[----:B------:R-:W-:Y:S02]  /*6b60*/  F2FP.F16.F32.PACK_AB R32, R49, R48 ;  /* 0x000000303120723e */ /* 0x000fe400000000ff */
[----:B------:R-:W-:Y:S01]  /*6b70*/  F2FP.F16.F32.PACK_AB R33, R51, R50 ;  /* 0x000000323321723e */ /* 0x000fe200000000ff */
[----:B------:R-:W-:Y:S01]  /*6b80*/  STSM.16.M88.4 [R102], R28 ;  /* 0x0000001c66007844 */ /* 0x000fe20000000200 */
[----:B------:R-:W-:Y:S02]  /*6b90*/  F2FP.F16.F32.PACK_AB R34, R53, R52 ;  /* 0x000000343522723e */ /* 0x000fe400000000ff */
[----:B------:R-:W-:Y:S02]  /*6ba0*/  F2FP.F16.F32.PACK_AB R35, R55, R54 ;  /* 0x000000363723723e */ /* 0x000fe400000000ff */
[----:B------:R-:W-:Y:S02]  /*6bb0*/  MOV R3, R10 ;  /* 0x0000000a00037202 */ /* 0x000fe40000000f00 */
[----:B0-----:R-:W-:Y:S01]  /*6bc0*/  MOV R18, R8 ;  /* 0x0000000800127202 */ /* 0x001fe20000000f00 */
[----:B------:R0:W-:Y:S01]  /*6bd0*/  STSM.16.M88.4 [R26], R32 ;  /* 0x000000201a007844 */ /* 0x0001e20000000200 */
[----:B------:R-:W-:-:S02]  /*6be0*/  F2FP.F16.F32.PACK_AB R4, R57, R56 ;  /* 0x000000383904723e */ /* 0x000fc400000000ff */
[----:B------:R-:W-:Y:S02]  /*6bf0*/  F2FP.F16.F32.PACK_AB R5, R59, R58 ;  /* 0x0000003a3b05723e */ /* 0x000fe400000000ff */
[----:B------:R-:W-:Y:S02]  /*6c00*/  F2FP.F16.F32.PACK_AB R6, R61, R60 ;  /* 0x0000003c3d06723e */ /* 0x000fe400000000ff */
[----:B------:R-:W-:Y:S02]  /*6c10*/  F2FP.F16.F32.PACK_AB R7, R63, R62 ;  /* 0x0000003e3f07723e */ /* 0x000fe400000000ff */
[----:B------:R-:W-:Y:S02]  /*6c20*/  F2FP.F16.F32.PACK_AB R8, R65, R64 ;  /* 0x000000404108723e */ /* 0x000fe400000000ff */
[----:B------:R-:W-:Y:S01]  /*6c30*/  F2FP.F16.F32.PACK_AB R9, R67, R66 ;  /* 0x000000424309723e */ /* 0x000fe200000000ff */
[----:B------:R-:W-:Y:S01]  /*6c40*/  STSM.16.M88.4 [R101], R4 ;  /* 0x0000000465007844 */ /* 0x000fe20000000200 */
[----:B------:R-:W-:-:S02]  /*6c50*/  F2FP.F16.F32.PACK_AB R10, R69, R68 ;  /* 0x00000044450a723e */ /* 0x000fc400000000ff */
[----:B------:R-:W-:Y:S01]  /*6c60*/  F2FP.F16.F32.PACK_AB R11, R71, R70 ;  /* 0x00000046470b723e */ /* 0x000fe200000000ff */
[----:B0-----:R-:W-:Y:S01]  /*6c70*/  IMAD.U32 R32, RZ, RZ, UR7 ;  /* 0x00000007ff207e24 */ /* 0x001fe2000f8e00ff */
[----:B------:R-:W-:Y:S01]  /*6c80*/  F2FP.F16.F32.PACK_AB R12, R73, R72 ;  /* 0x00000048490c723e */ /* 0x000fe200000000ff */
[----:B------:R-:W-:Y:S01]  /*6c90*/  IMAD.U32 R33, RZ, RZ, UR8 ;  /* 0x00000008ff217e24 */ /* 0x000fe2000f8e00ff */
[----:B------:R-:W-:Y:S01]  /*6ca0*/  F2FP.F16.F32.PACK_AB R13, R75, R74 ;  /* 0x0000004a4b0d723e */ /* 0x000fe200000000ff */
[----:B------:R-:W-:Y:S01]  /*6cb0*/  STSM.16.M88.4 [R100], R8 ;  /* 0x0000000864007844 */ /* 0x000fe20000000200 */
[----:B------:R-:W-:Y:S01]  /*6cc0*/  F2FP.F16.F32.PACK_AB R14, R77, R76 ;  /* 0x0000004c4d0e723e */ /* 0x000fe200000000ff */
[----:B------:R-:W-:Y:S01]  /*6cd0*/  ULDC.64 UR8, c[0x0][0xc08] ;  /* 0x0003020000087ab9 */ /* 0x000fe20000000a00 */
[----:B------:R-:W-:Y:S02]  /*6ce0*/  F2FP.F16.F32.PACK_AB R15, R79, R78 ;  /* 0x0000004e4f0f723e */ /* 0x000fe400000000ff */
[----:B------:R-:W-:-:S02]  /*6cf0*/  F2FP.F16.F32.PACK_AB R28, R81, R80 ;  /* 0x00000050511c723e */ /* 0x000fc400000000ff */
[----:B------:R-:W-:Y:S01]  /*6d00*/  F2FP.F16.F32.PACK_AB R29, R83, R82 ;  /* 0x00000052531d723e */ /* 0x000fe200000000ff */
[----:B------:R-:W-:Y:S01]  /*6d10*/  STSM.16.M88.4 [R3], R12 ;  /* 0x0000000c03007844 */ /* 0x000fe20000000200 */
[----:B------:R-:W-:Y:S02]  /*6d20*/  F2FP.F16.F32.PACK_AB R30, R85, R84 ;  /* 0x00000054551e723e */ /* 0x000fe400000000ff */
[----:B------:R-:W-:Y:S02]  /*6d30*/  F2FP.F16.F32.PACK_AB R31, R87, R86 ;  /* 0x00000056571f723e */ /* 0x000fe400000000ff */
[----:B------:R-:W-:-:S03]  /*6d40*/  ISETP.NE.U32.AND P0, PT, RZ, UR10, PT ;  /* 0x0000000aff007c0c */ /* 0x000fc6000bf05070 */
[----:B------:R0:W-:Y:S01]  /*6d50*/  STSM.16.M88.4 [R18], R28 ;  /* 0x0000001c12007844 */ /* 0x0001e20000000200 */
[----:B------:R-:W-:Y:S01]  /*6d60*/  BAR.SYNC.DEFER_BLOCKING 0x1, 0x100 ;  /* 0x0044000000007b1d */ /* 0x000fe20000010000 */
[----:B------:R-:W-:-:S07]  /*6d70*/  ISETP.NE.AND.EX P0, PT, RZ, UR11, PT, P0 ;  /* 0x0000000bff007c0c */ /* 0x000fce000bf05300 */
[----:B0-----:R-:W0:Y:S06]  /*6d80*/  LDC R18, c[0x0][0xbe8] ;  /* 0x0002fa00ff127b82 */ /* 0x001e2c0000000800 */
[----:B------:R-:W2:Y:S01]  /*6d90*/  @P0 LDG.E R26, desc[UR36][R32.64] ;  /* 0x00000024201a0981 */ /* 0x000ea2000c1e1900 */
[----:B------:R-:W-:-:S04]  /*6da0*/  UISETP.NE.U32.AND UP0, UPT, UR8, URZ, UPT ;  /* 0x0000003f0800728c */ /* 0x000fc8000bf05070 */
[----:B------:R-:W-:-:S06]  /*6db0*/  UISETP.NE.AND.EX UP0, UPT, UR9, URZ, UPT, UP0 ;  /* 0x0000003f0900728c */ /* 0x000fcc000bf05300 */
[----:B------:R-:W-:Y:S02]  /*6dc0*/  PLOP3.LUT P4, PT, PT, PT, UP0, 0x80, 0x0 ;  /* 0x000000000000781c */ /* 0x000fe40003f8f008 */
[----:B0-----:R-:W-:-:S03]  /*6dd0*/  ISETP.NE.AND P1, PT, R18, 0x1, PT ;  /* 0x000000011200780c */ /* 0x001fc60003f25270 */
[----:B------:R-:W-:-:S03]  /*6de0*/  @UP0 UIADD3 UR8, UP1, UR4, UR8, URZ ;  /* 0x0000000804080290 */ /* 0x000fc6000ff3e03f */
[----:B------:R-:W-:Y:S01]  /*6df0*/  ULDC UR4, c[0x0][0xa88] ;  /* 0x0002a20000047ab9 */ /* 0x000fe20000000800 */
[----:B------:R-:W-:Y:S01]  /*6e00*/  @UP0 UIADD3.X UR9, UR12, UR9, URZ, UP1, !UPT ;  /* 0x000000090c090290 */ /* 0x000fe20008ffe43f */
[----:B------:R-:W-:Y:S01]  /*6e10*/  MOV R3, UR4 ;  /* 0x0000000400037c02 */ /* 0x000fe20008000f00 */
[----:B------:R-:W-:Y:S01]  /*6e20*/  UISETP.NE.AND UP0, UPT, UR16, URZ, UPT ;  /* 0x0000003f1000728c */ /* 0x000fe2000bf05270 */
[----:B------:R-:W-:Y:S01]  /*6e30*/  IMAD.U32 R4, RZ, RZ, UR8 ;  /* 0x00000008ff047e24 */ /* 0x000fe2000f8e00ff */
[----:B------:R-:W-:Y:S02]  /*6e40*/  ULDC UR4, c[0x0][0xad4] ;  /* 0x0002b50000047ab9 */ /* 0x000fe40000000800 */
[----:B------:R-:W0:Y:S01]  /*6e50*/  @P1 LDC R6, c[0x0][0xbec] ;  /* 0x0002fb00ff061b82 */ /* 0x000e220000000800 */
[----:B------:R-:W-:Y:S01]  /*6e60*/  USEL UR4, UR16, UR4, UP0 ;  /* 0x0000000410047287 */ /* 0x000fe20008000000 */
[----:B------:R-:W-:Y:S01]  /*6e70*/  IMAD.U32 R5, RZ, RZ, UR9 ;  /* 0x00000009ff057e24 */ /* 0x000fe2000f8e00ff */
[----:B------:R-:W-:-:S02]  /*6e80*/  UMOV UR17, 0x9b8 ;  /* 0x000009b800117882 */ /* 0x000fc40000000000 */
[----:B------:R-:W-:-:S03]  /*6e90*/  UISETP.GT.AND UP1, UPT, UR4, 0x1, UPT ;  /* 0x000000010400788c */ /* 0x000fc6000bf24270 */
[----:B------:R-:W1:Y:S01]  /*6ea0*/  @P1 LDC R9, c[0x0][0xbf0] ;  /* 0x0002fc00ff091b82 */ /* 0x000e620000000800 */
[----:B------:R-:W-:Y:S01]  /*6eb0*/  USEL UR17, UR17, 0x978, UP1 ;  /* 0x0000097811117887 */ /* 0x000fe20008800000 */
[----:B------:R3:W5:Y:S01]  /*6ec0*/  @P4 LDG.E R3, desc[UR36][R4.64] ;  /* 0x0000002404034981 */ /* 0x000762000c1e1900 */
[----:B------:R-:W-:Y:S01]  /*6ed0*/  UISETP.NE.U32.AND UP0, UPT, UR10, URZ, UPT ;  /* 0x0000003f0a00728c */ /* 0x000fe2000bf05070 */
[----:B------:R-:W-:Y:S01]  /*6ee0*/  UMOV UR4, URZ ;  /* 0x0000003f00047c82 */ /* 0x000fe20008000000 */
[----:B------:R-:W-:Y:S02]  /*6ef0*/  USEL UR7, UR14, URZ, UP1 ;  /* 0x0000003f0e077287 */ /* 0x000fe40008800000 */
[----:B------:R-:W-:Y:S01]  /*6f00*/  UISETP.NE.AND.EX UP0, UPT, UR11, URZ, UPT, UP0 ;  /* 0x0000003f0b00728c */ /* 0x000fe2000bf05300 */
[----:B---3--:R-:W-:-:S03]  /*6f10*/  IMAD.U32 R4, RZ, RZ, UR15 ;  /* 0x0000000fff047e24 */ /* 0x008fc6000f8e00ff */
[----:B------:R-:W-:Y:S02]  /*6f20*/  USEL UR61, UR61, URZ, !UP0 ;  /* 0x0000003f3d3d7287 */ /* 0x000fe4000c000000 */
[----:B------:R-:W-:Y:S01]  /*6f30*/  ULDC.64 UR8, c[0x0][UR17+0x218] ;  /* 0x0000860011087abb */ /* 0x000fe20008000a00 */
[----:B------:R-:W-:Y:S01]  /*6f40*/  IMAD R11, R4, 0x80, R197 ;  /* 0x00000080040b7824 */ /* 0x000fe200078e02c5 */
[----:B------:R-:W-:Y:S01]  /*6f50*/  ULDC.64 UR10, c[0x0][UR17+0x220] ;  /* 0x00008800110a7abb */ /* 0x000fe20008000a00 */
[----:B------:R-:W-:Y:S02]  /*6f60*/  USEL UR16, UR13, URZ, !UP0 ;  /* 0x0000003f0d107287 */ /* 0x000fe4000c000000 */
[----:B0-----:R-:W-:Y:S01]  /*6f70*/  @P1 IMAD.HI.U32 R4, R11, R6, RZ ;  /* 0x000000060b041227 */ /* 0x001fe200078e00ff */
[----:B------:R-:W-:Y:S01]  /*6f80*/  ULDC.64 UR12, c[0x0][UR17+0x228] ;  /* 0x00008a00110c7abb */ /* 0x000fe20008000a00 */
[----:B------:R-:W-:Y:S02]  /*6f90*/  UIMAD.WIDE.U32 UR14, UR8, UR18, URZ ;  /* 0x00000012080e72a5 */ /* 0x000fe4000f8e003f */
[----:B------:R-:W-:Y:S01]  /*6fa0*/  UIMAD UR11, UR11, UR61, URZ ;  /* 0x0000003d0b0b72a4 */ /* 0x000fe2000f8e023f */
[----:B------:R-:W-:Y:S01]  /*6fb0*/  IMAD.MOV.U32 R7, RZ, RZ, R11 ;  /* 0x000000ffff077224 */ /* 0x000fe200078e000b */
[----:B------:R-:W-:Y:S01]  /*6fc0*/  UIMAD UR18, UR9, UR18, URZ ;  /* 0x00000012091272a4 */ /* 0x000fe2000f8e023f */
[----:B-1----:R-:W-:Y:S01]  /*6fd0*/  @P1 SHF.R.U32.HI R7, RZ, R9, R4 ;  /* 0x00000009ff071219 */ /* 0x002fe20000011604 */
[----:B------:R-:W-:-:S02]  /*6fe0*/  UIMAD.WIDE.U32 UR8, UR10, UR61, URZ ;  /* 0x0000003d0a0872a5 */ /* 0x000fc4000f8e003f */
[----:B------:R-:W-:Y:S02]  /*6ff0*/  UIMAD.WIDE.U32 UR20, UR12, UR7, URZ ;  /* 0x000000070c1472a5 */ /* 0x000fe4000f8e003f */
[----:B------:R-:W-:Y:S01]  /*7000*/  UIMAD UR7, UR13, UR7, URZ ;  /* 0x000000070d0772a4 */ /* 0x000fe2000f8e023f */
[--C-:B------:R-:W-:Y:S01]  /*7010*/  IMAD.MOV R9, RZ, RZ, -R7.reuse ;  /* 0x000000ffff097224 */ /* 0x100fe200078e0a07 */
[----:B------:R-:W-:Y:S02]  /*7020*/  UIMAD UR11, UR10, UR16, UR11 ;  /* 0x000000100a0b72a4 */ /* 0x000fe4000f8e020b */
[----:B------:R-:W-:Y:S01]  /*7030*/  UIADD3 UR18, UR15, UR18, URZ ;  /* 0x000000120f127290 */ /* 0x000fe2000fffe03f */
[----:B------:R-:W-:Y:S02]  /*7040*/  IMAD.U32 R4, RZ, RZ, UR20 ;  /* 0x00000014ff047e24 */ /* 0x000fe4000f8e00ff */
[----:B------:R-:W-:Y:S01]  /*7050*/  IMAD.U32 R5, RZ, RZ, UR21 ;  /* 0x00000015ff057e24 */ /* 0x000fe2000f8e00ff */
[----:B------:R-:W-:Y:S01]  /*7060*/  SHF.R.S32.HI R5, RZ, 0x1f, R7 ;  /* 0x0000001fff057819 */ /* 0x000fe20000011407 */
[----:B------:R-:W-:-:S05]  /*7070*/  IMAD R9, R18, R9, R11 ;  /* 0x0000000912097224 */ /* 0x000fca00078e020b */
[----:B------:R-:W-:Y:S02]  /*7080*/  SHF.R.S32.HI R6, RZ, 0x1f, R9 ;  /* 0x0000001fff067819 */ /* 0x000fe40000011409 */
[----:B--2---:R-:W-:-:S13]  /*7090*/  @P0 R2UR UR4, R26 ;  /* 0x000000001a0402ca */ /* 0x004fda00000e0000 */
[----:B------:R-:W-:Y:S02]  /*70a0*/  UIADD3 UR14, UP0, UP2, UR8, UR14, UR4 ;  /* 0x0000000e080e7290 */ /* 0x000fe4000fa1e004 */
[----:B------:R-:W-:Y:S02]  /*70b0*/  UIADD3 UR8, UR21, UR7, URZ ;  /* 0x0000000715087290 */ /* 0x000fe4000fffe03f */
[----:B------:R-:W-:Y:S02]  /*70c0*/  UIADD3 UR7, UR9, UR11, URZ ;  /* 0x0000000b09077290 */ /* 0x000fe4000fffe03f */
[----:B------:R-:W-:Y:S01]  /*70d0*/  USHF.R.S32.HI UR12, URZ, 0x1f, UR4 ;  /* 0x0000001f3f0c7899 */ /* 0x000fe20008011404 */
[----:B------:R-:W-:Y:S01]  /*70e0*/  IADD3 R4, P2, P3, R7, UR14, R4 ;  /* 0x0000000e07047c10 */ /* 0x000fe2000fb5e004 */
[----:B------:R-:W-:Y:S01]  /*70f0*/  IMAD.U32 R8, RZ, RZ, UR8 ;  /* 0x00000008ff087e24 */ /* 0x000fe2000f8e00ff */
[----:B------:R-:W-:Y:S01]  /*7100*/  ULDC.64 UR8, c[0x0][UR17+0x210] ;  /* 0x0000840011087abb */ /* 0x000fe20008000a00 */
[----:B------:R-:W-:Y:S01]  /*7110*/  UIADD3.X UR7, UR7, UR18, UR12, UP0, UP2 ;  /* 0x0000001207077290 */ /* 0x000fe200087e440c */
[----:B------:R-:W-:Y:S01]  /*7120*/  IMAD R7, R9, UR9, RZ ;  /* 0x0000000909077c24 */ /* 0x000fe2000f8e02ff */
[----:B------:R-:W-:Y:S01]  /*7130*/  ULDC.64 UR10, c[0x0][0xba8] ;  /* 0x0002ea00000a7ab9 */ /* 0x000fe20000000a00 */
[----:B------:R-:W-:Y:S01]  /*7140*/  @!UP1 ULDC UR10, c[0x0][0xb50] ;  /* 0x0002d400000a9ab9 */ /* 0x000fe20000000800 */
[----:B------:R-:W-:Y:S01]  /*7150*/  @!UP1 ULDC UR11, c[0x0][0xb54] ;  /* 0x0002d500000b9ab9 */ /* 0x000fe20000000800 */
[----:B------:R-:W-:Y:S01]  /*7160*/  IMAD R7, R6, UR8, R7 ;  /* 0x0000000806077c24 */ /* 0x000fe2000f8e0207 */
[----:B------:R-:W-:-:S03]  /*7170*/  IADD3.X R5, R5, UR7, R8, P2, P3 ;  /* 0x0000000705057c10 */ /* 0x000fc600097e6408 */
[----:B------:R-:W-:-:S04]  /*7180*/  IMAD.WIDE.U32 R4, R9, UR8, R4 ;  /* 0x0000000809047c25 */ /* 0x000fc8000f8e0004 */
[----:B------:R-:W-:Y:S01]  /*7190*/  IMAD.IADD R5, R5, 0x1, R7 ;  /* 0x0000000105057824 */ /* 0x000fe200078e0207 */
[----:B------:R-:W-:-:S04]  /*71a0*/  LEA R9, P2, R4, UR10, 0x2 ;  /* 0x0000000a04097c11 */ /* 0x000fc8000f8410ff */
[----:B------:R-:W-:Y:S01]  /*71b0*/  LEA.HI.X R10, R4, UR11, R5, 0x2, P2 ;  /* 0x0000000b040a7c11 */ /* 0x000fe200090f1405 */
[----:B------:R-:W-:Y:S08]  /*71c0*/  @P4 BRA `(.L_x_213) ;  /* 0x0000000000104947 */ /* 0x000ff00003800000 */
[----:B------:R-:W-:Y:S05]  /*71d0*/  @!P0 BRA `(.L_x_213) ;  /* 0x00000000000c8947 */ /* 0x000fea0003800000 */
[----:B------:R-:W2:Y:S04]  /*71e0*/  LDG.E R4, desc[UR36][R32.64] ;  /* 0x0000002420047981 */ /* 0x000ea8000c1e1900 */
[----:B-----5:R-:W2:Y:S02]  /*71f0*/  LDG.E R3, desc[UR36][R32.64+0x4] ;  /* 0x0000042420037981 */ /* 0x020ea4000c1e1900 */
[----:B--2---:R-:W-:-:S07]  /*7200*/  IADD3 R3, -R4, R3, RZ ;  /* 0x0000000304037210 */ /* 0x004fce0007ffe1ff */
.L_x_213:
[----:B------:R-:W-:Y:S01]  /*7210*/  R2UR UR7, R175 ;  /* 0x00000000af0772ca */ /* 0x000fe200000e0000 */
[----:B------:R-:W-:Y:S01]  /*7220*/  SHFL.IDX PT, R4, R9, RZ, 0x1c1f ;  /* 0x001c1fff09047589 */ /* 0x000fe200000e0000 */
[----:B-----5:R-:W-:Y:S01]  /*7230*/  IMAD R3, R3, R18, RZ ;  /* 0x0000001203037224 */ /* 0x020fe200078e02ff */
[----:B------:R-:W-:Y:S02]  /*7240*/  LOP3.LUT P0, RZ, R179, 0x3, RZ, 0xc0, !PT ;  /* 0x00000003b3ff7812 */ /* 0x000fe4000780c0ff */
[----:B------:R-:W0:Y:S01]  /*7250*/  SHFL.IDX PT, R5, R10, RZ, 0x1c1f ;  /* 0x001c1fff0a057589 */ /* 0x000e2200000e0000 */
[----:B------:R-:W-:-:S03]  /*7260*/  PLOP3.LUT P3, PT, PT, PT, UP1, 0x80, 0x0 ;  /* 0x000000000000781c */ /* 0x000fc60003f6f018 */
[----:B------:R-:W-:Y:S04]  /*7270*/  SHFL.IDX PT, R6, R9, 0x1, 0x1c1f ;  /* 0x003c1f0009067f89 */ /* 0x000fe800000e0000 */
[----:B------:R-:W-:Y:S01]  /*7280*/  IMAD.U32 R13, RZ, RZ, UR7 ;  /* 0x00000007ff0d7e24 */ /* 0x000fe2000f8e00ff */
[----:B------:R-:W1:Y:S03]  /*7290*/  SHFL.IDX PT, R7, R10, 0x1, 0x1c1f ;  /* 0x003c1f000a077f89 */ /* 0x000e6600000e0000 */
[----:B------:R-:W-:-:S04]  /*72a0*/  IMAD R12, R13, 0x80, R196 ;  /* 0x000000800d0c7824 */ /* 0x000fc800078e02c4 */
[C---:B------:R-:W-:Y:S01]  /*72b0*/  VIADD R8, R12.reuse, 0x8 ;  /* 0x000000080c087836 */ /* 0x040fe20000000000 */
[----:B------:R-:W-:-:S04]  /*72c0*/  ISETP.GE.OR P2, PT, R12, R3, P0 ;  /* 0x000000030c00720c */ /* 0x000fc80000746670 */
[----:B------:R-:W-:-:S09]  /*72d0*/  ISETP.GE.OR P0, PT, R8, R3, P0 ;  /* 0x000000030800720c */ /* 0x000fd20000706670 */
[----:B0-----:R0:W-:Y:S01]  /*72e0*/  @!P2 ST.E desc[UR36][R4.64], R99 ;  /* 0x000000630400a985 */ /* 0x0011e2000c101924 */
[----:B------:R-:W-:-:S03]  /*72f0*/  ISETP.GE.AND P2, PT, R12, R3, PT ;  /* 0x000000030c00720c */ /* 0x000fc60003f46270 */
[----:B-1----:R0:W-:Y:S01]  /*7300*/  @!P0 ST.E desc[UR36][R6.64], R98 ;  /* 0x0000006206008985 */ /* 0x0021e2000c101924 */
[----:B------:R-:W-:Y:S01]  /*7310*/  ISETP.GE.AND P0, PT, R8, R3, PT ;  /* 0x000000030800720c */ /* 0x000fe20003f06270 */
[----:B------:R-:W-:-:S12]  /*7320*/  @P3 BRA `(.L_x_214) ;  /* 0x0000000800983947 */ /* 0x000fd80003800000 */
[----:B0-----:R-:W-:Y:S01]  /*7330*/  IMAD R5, R176, 0x40, R2 ;  /* 0x00000040b0057824 */ /* 0x001fe200078e0202 */
[----:B------:R-:W0:Y:S01]  /*7340*/  @P1 LDC R21, c[0x0][0xbec] ;  /* 0x0002fb00ff151b82 */ /* 0x000e220000000800 */
[----:B------:R-:W-:Y:S01]  /*7350*/  R2UR UR14, R175 ;  /* 0x00000000af0e72ca */ /* 0x000fe200000e0000 */
[----:B------:R-:W-:Y:S01]  /*7360*/  ULDC.64 UR10, c[0x0][0xaa0] ;  /* 0x0002a800000a7ab9 */ /* 0x000fe20000000a00 */
[----:B------:R-:W-:Y:S01]  /*7370*/  IMAD.WIDE R24, R5, 0x2, R24 ;  /* 0x0000000205187825 */ /* 0x000fe200078e0218 */
[----:B------:R-:W-:Y:S02]  /*7380*/  R2UR UR15, R174 ;  /* 0x00000000ae0f72ca */ /* 0x000fe400000e0000 */
[C---:B------:R-:W-:Y:S02]  /*7390*/  IADD3 R9, P6, R24.reuse, 0x1000, RZ ;  /* 0x0000100018097810 */ /* 0x040fe40007fde0ff */
[----:B------:R-:W-:Y:S02]  /*73a0*/  IADD3 R13, P5, R24, 0x2000, RZ ;  /* 0x00002000180d7810 */ /* 0x000fe40007fbe0ff */
[----:B------:R-:W-:-:S02]  /*73b0*/  LOP3.LUT R8, R9, 0x380, RZ, 0xc0, !PT ;  /* 0x0000038009087812 */ /* 0x000fc400078ec0ff */
[----:B------:R-:W-:Y:S02]  /*73c0*/  IADD3 R29, P4, R24, 0x3000, RZ ;  /* 0x00003000181d7810 */ /* 0x000fe40007f9e0ff */
[----:B------:R-:W-:Y:S02]  /*73d0*/  SHF.R.U64 R8, R8, 0x3, RZ ;  /* 0x0000000308087819 */ /* 0x000fe400000012ff */
[----:B------:R-:W-:Y:S02]  /*73e0*/  IADD3 R33, P3, R24, 0x4000, RZ ;  /* 0x0000400018217810 */ /* 0x000fe40007f7e0ff */
[----:B------:R-:W-:Y:S01]  /*73f0*/  LOP3.LUT R8, R8, R9, RZ, 0x3c, !PT ;  /* 0x0000000908087212 */ /* 0x000fe200078e3cff */
[----:B------:R-:W-:Y:S01]  /*7400*/  IMAD.X R9, RZ, RZ, R25, P6 ;  /* 0x000000ffff097224 */ /* 0x000fe200030e0619 */
[C---:B------:R-:W-:Y:S02]  /*7410*/  IADD3 R5, P6, R24.reuse, 0x7000, RZ ;  /* 0x0000700018057810 */ /* 0x040fe40007fde0ff */
[----:B------:R-:W-:-:S02]  /*7420*/  IADD3 R37, P2, R24, 0x5000, RZ ;  /* 0x0000500018257810 */ /* 0x000fc40007f5e0ff */
[C---:B------:R-:W-:Y:S01]  /*7430*/  IADD3 R41, P0, R24.reuse, 0x6000, RZ ;  /* 0x0000600018297810 */ /* 0x040fe20007f1e0ff */
[----:B------:R-:W-:Y:S01]  /*7440*/  UIMAD UR7, UR12, UR10, URZ ;  /* 0x0000000a0c0772a4 */ /* 0x000fe2000f8e023f */
[----:B------:R-:W-:Y:S01]  /*7450*/  LOP3.LUT R7, R24, 0x380, RZ, 0xc0, !PT ;  /* 0x0000038018077812 */ /* 0x000fe200078ec0ff */
[----:B------:R-:W-:Y:S01]  /*7460*/  UIMAD.WIDE.U32 UR8, UR4, UR10, URZ ;  /* 0x0000000a040872a5 */ /* 0x000fe2000f8e003f */
[----:B------:R-:W-:Y:S01]  /*7470*/  LOP3.LUT R4, R5, 0x380, RZ, 0xc0, !PT ;  /* 0x0000038005047812 */ /* 0x000fe200078ec0ff */
[----:B------:R-:W-:Y:S01]  /*7480*/  IMAD R19, R17, 0x20, R176 ;  /* 0x0000002011137824 */ /* 0x000fe200078e02b0 */
[----:B------:R-:W-:Y:S01]  /*7490*/  LOP3.LUT R12, R13, 0x380, RZ, 0xc0, !PT ;  /* 0x000003800d0c7812 */ /* 0x000fe200078ec0ff */
[----:B------:R-:W-:Y:S01]  /*74a0*/  IMAD.U32 R26, RZ, RZ, UR14 ;  /* 0x0000000eff1a7e24 */ /* 0x000fe2000f8e00ff */
[----:B------:R-:W-:Y:S01]  /*74b0*/  LOP3.LUT R28, R29, 0x380, RZ, 0xc0, !PT ;  /* 0x000003801d1c7812 */ /* 0x000fe200078ec0ff */
[----:B------:R-:W-:Y:S01]  /*74c0*/  ULDC.64 UR12, c[0x0][0xaf0] ;  /* 0x0002bc00000c7ab9 */ /* 0x000fe20000000a00 */
[----:B------:R-:W-:Y:S01]  /*74d0*/  LOP3.LUT R32, R33, 0x380, RZ, 0xc0, !PT ;  /* 0x0000038021207812 */ /* 0x000fe200078ec0ff */
[----:B------:R-:W5:Y:S01]  /*74e0*/  LD.E.128 R8, desc[UR36][R8.64] ;  /* 0x0000002408087980 */ /* 0x000f62000c101d00 */
[----:B------:R-:W-:-:S02]  /*74f0*/  LOP3.LUT R36, R37, 0x380, RZ, 0xc0, !PT ;  /* 0x0000038025247812 */ /* 0x000fc400078ec0ff */
[----:B------:R-:W-:Y:S02]  /*7500*/  LOP3.LUT R40, R41, 0x380, RZ, 0xc0, !PT ;  /* 0x0000038029287812 */ /* 0x000fe400078ec0ff */
[----:B------:R-:W-:Y:S02]  /*7510*/  SHF.R.U64 R7, R7, 0x3, RZ ;  /* 0x0000000307077819 */ /* 0x000fe400000012ff */
[----:B------:R-:W-:Y:S02]  /*7520*/  SHF.R.U64 R4, R4, 0x3, RZ ;  /* 0x0000000304047819 */ /* 0x000fe400000012ff */
[----:B------:R-:W-:Y:S02]  /*7530*/  SHF.R.U64 R12, R12, 0x3, RZ ;  /* 0x000000030c0c7819 */ /* 0x000fe400000012ff */
[----:B------:R-:W-:Y:S02]  /*7540*/  SHF.R.U64 R28, R28, 0x3, RZ ;  /* 0x000000031c1c7819 */ /* 0x000fe400000012ff */
[----:B------:R-:W-:-:S02]  /*7550*/  SHF.R.U64 R32, R32, 0x3, RZ ;  /* 0x0000000320207819 */ /* 0x000fc400000012ff */
[----:B------:R-:W-:Y:S02]  /*7560*/  SHF.R.U64 R36, R36, 0x3, RZ ;  /* 0x0000000324247819 */ /* 0x000fe400000012ff */
[----:B------:R-:W-:Y:S02]  /*7570*/  SHF.R.U64 R40, R40, 0x3, RZ ;  /* 0x0000000328287819 */ /* 0x000fe400000012ff */
[----:B------:R-:W-:Y:S02]  /*7580*/  LOP3.LUT R24, R7, R24, RZ, 0x3c, !PT ;  /* 0x0000001807187212 */ /* 0x000fe400078e3cff */
[----:B------:R-:W-:Y:S01]  /*7590*/  LOP3.LUT R12, R12, R13, RZ, 0x3c, !PT ;  /* 0x0000000d0c0c7212 */ /* 0x000fe200078e3cff */
[--C-:B------:R-:W-:Y:S01]  /*75a0*/  IMAD.X R13, RZ, RZ, R25.reuse, P5 ;  /* 0x000000ffff0d7224 */ /* 0x100fe200028e0619 */
[----:B------:R-:W-:Y:S01]  /*75b0*/  LOP3.LUT R28, R28, R29, RZ, 0x3c, !PT ;  /* 0x0000001d1c1c7212 */ /* 0x000fe200078e3cff */
[--C-:B------:R-:W-:Y:S01]  /*75c0*/  IMAD.X R29, RZ, RZ, R25.reuse, P4 ;  /* 0x000000ffff1d7224 */ /* 0x100fe200020e0619 */
[----:B------:R-:W-:Y:S01]  /*75d0*/  LOP3.LUT R32, R32, R33, RZ, 0x3c, !PT ;  /* 0x0000002120207212 */ /* 0x000fe200078e3cff */
[--C-:B------:R-:W-:Y:S01]  /*75e0*/  IMAD.X R33, RZ, RZ, R25.reuse, P3 ;  /* 0x000000ffff217224 */ /* 0x100fe200018e0619 */
[----:B------:R-:W-:Y:S01]  /*75f0*/  LOP3.LUT R36, R36, R37, RZ, 0x3c, !PT ;  /* 0x0000002524247212 */ /* 0x000fe200078e3cff */
[--C-:B------:R-:W-:Y:S01]  /*7600*/  IMAD.X R37, RZ, RZ, R25.reuse, P2 ;  /* 0x000000ffff257224 */ /* 0x100fe200010e0619 */
[----:B------:R-:W-:Y:S01]  /*7610*/  LOP3.LUT R40, R40, R41, RZ, 0x3c, !PT ;  /* 0x0000002928287212 */ /* 0x000fe200078e3cff */
[----:B------:R-:W-:Y:S01]  /*7620*/  IMAD.X R41, RZ, RZ, R25, P0 ;  /* 0x000000ffff297224 */ /* 0x000fe200000e0619 */
[----:B------:R-:W-:-:S02]  /*7630*/  LOP3.LUT R44, R4, R5, RZ, 0x3c, !PT ;  /* 0x00000005042c7212 */ /* 0x000fc400078e3cff */
[----:B------:R-:W-:Y:S01]  /*7640*/  IADD3.X R45, RZ, R25, RZ, P6, !PT ;  /* 0x00000019ff2d7210 */ /* 0x000fe200037fe4ff */
[----:B------:R1:W5:Y:S01]  /*7650*/  LD.E.128 R4, desc[UR36][R24.64] ;  /* 0x0000002418047980 */ /* 0x000362000c101d00 */
[----:B------:R-:W-:Y:S01]  /*7660*/  UIMAD UR7, UR4, UR11, UR7 ;  /* 0x0000000b040772a4 */ /* 0x000fe2000f8e0207 */
[----:B------:R-:W-:Y:S02]  /*7670*/  IMAD R26, R26, 0x80, R19 ;  /* 0x000000801a1a7824 */ /* 0x000fe400078e0213 */
[----:B------:R-:W-:Y:S01]  /*7680*/  ULDC.64 UR10, c[0x0][0xae8] ;  /* 0x0002ba00000a7ab9 */ /* 0x000fe20000000a00 */
[----:B------:R-:W5:Y:S04]  /*7690*/  LD.E.128 R12, desc[UR36][R12.64] ;  /* 0x000000240c0c7980 */ /* 0x000f68000c101d00 */
[----:B------:R-:W5:Y:S01]  /*76a0*/  LD.E.128 R28, desc[UR36][R28.64] ;  /* 0x000000241c1c7980 */ /* 0x000f62000c101d00 */
[----:B-1----:R-:W1:Y:S01]  /*76b0*/  @P1 LDC R25, c[0x0][0xbf0] ;  /* 0x0002fc00ff191b82 */ /* 0x002e620000000800 */
[----:B------:R-:W-:-:S02]  /*76c0*/  UIADD3 UR9, UR9, UR7, URZ ;  /* 0x0000000709097290 */ /* 0x000fc4000fffe03f */
[----:B------:R-:W-:Y:S01]  /*76d0*/  USHF.R.S32.HI UR4, URZ, 0x1f, UR61 ;  /* 0x0000001f3f047899 */ /* 0x000fe2000801143d */
[----:B------:R-:W5:Y:S01]  /*76e0*/  LD.E.128 R32, desc[UR36][R32.64] ;  /* 0x0000002420207980 */ /* 0x000f62000c101d00 */
[----:B------:R-:W-:Y:S01]  /*76f0*/  UIMAD.WIDE.U32 UR8, UR15, UR10, UR8 ;  /* 0x0000000a0f0872a5 */ /* 0x000fe2000f8e0008 */
[----:B0-----:R-:W-:Y:S01]  /*7700*/  @P1 IMAD.HI.U32 R20, R26, R21, RZ ;  /* 0x000000151a141227 */ /* 0x001fe200078e00ff */
[----:B------:R-:W-:Y:S01]  /*7710*/  UIMAD UR4, UR4, UR12, URZ ;  /* 0x0000000c040472a4 */ /* 0x000fe2000f8e023f */
[----:B------:R-:W5:Y:S01]  /*7720*/  LD.E.128 R36, desc[UR36][R36.64] ;  /* 0x0000002424247980 */ /* 0x000f62000c101d00 */
[----:B------:R-:W-:Y:S01]  /*7730*/  UIMAD UR9, UR15, UR11, UR9 ;  /* 0x0000000b0f0972a4 */ /* 0x000fe2000f8e0209 */
[----:B------:R-:W-:Y:S01]  /*7740*/  IMAD.MOV.U32 R19, RZ, RZ, R26 ;  /* 0x000000ffff137224 */ /* 0x000fe200078e001a */
[----:B------:R-:W-:Y:S01]  /*7750*/  UIMAD UR4, UR61, UR13, UR4 ;  /* 0x0000000d3d0472a4 */ /* 0x000fe2000f8e0204 */
[----:B------:R-:W5:Y:S01]  /*7760*/  LD.E.128 R40, desc[UR36][R40.64] ;  /* 0x0000002428287980 */ /* 0x000f62000c101d00 */
[----:B------:R-:W-:Y:S01]  /*7770*/  UIMAD.WIDE.U32 UR8, UR61, UR12, UR8 ;  /* 0x0000000c3d0872a5 */ /* 0x000fe2000f8e0008 */
[----:B------:R-:W-:-:S02]  /*7780*/  ULDC.64 UR10, c[0x0][0xae0] ;  /* 0x0002b800000a7ab9 */ /* 0x000fc40000000a00 */
[----:B------:R-:W5:Y:S01]  /*7790*/  LD.E.128 R44, desc[UR36][R44.64] ;  /* 0x000000242c2c7980 */ /* 0x000f62000c101d00 */
[----:B------:R-:W-:Y:S01]  /*77a0*/  UIADD3 UR4, UR9, UR4, URZ ;  /* 0x0000000409047290 */ /* 0x000fe2000fffe03f */
[----:B-1----:R-:W-:Y:S01]  /*77b0*/  @P1 SHF.R.U32.HI R19, RZ, R25, R20 ;  /* 0x00000019ff131219 */ /* 0x002fe20000011614 */
[----:B------:R-:W-:Y:S01]  /*77c0*/  IMAD.U32 R21, RZ, RZ, UR9 ;  /* 0x00000009ff157e24 */ /* 0x000fe2000f8e00ff */
[----:B------:R-:W-:Y:S01]  /*77d0*/  @!PT LDS RZ, [RZ] ;  /* 0x00000000fffff984 */ /* 0x000fe20000000800 */
[----:B------:R-:W-:Y:S01]  /*77e0*/  @!PT LDS RZ, [RZ] ;  /* 0x00000000fffff984 */ /* 0x000fe20000000800 */
[----:B------:R-:W-:Y:S01]  /*77f0*/  @!PT LDS RZ, [RZ] ;  /* 0x00000000fffff984 */ /* 0x000fe20000000800 */
[----:B------:R-:W-:Y:S01]  /*7800*/  @!PT LDS RZ, [RZ] ;  /* 0x00000000fffff984 */ /* 0x000fe20000000800 */
[----:B------:R0:W-:Y:S06]  /*7810*/  MEMBAR.ALL.CTA ;  /* 0x0000000000007992 */ /* 0x0001ec0000008000 */
[----:B0-----:R-:W0:Y:S01]  /*7820*/  FENCE.VIEW.ASYNC.S ;  /* 0x00000000000073c6 */ /* 0x001e220000000000 */
[--C-:B------:R-:W-:Y:S01]  /*7830*/  SHF.R.S32.HI R24, RZ, 0x1f, R19.reuse ;  /* 0x0000001fff187819 */ /* 0x100fe20000011413 */
[----:B------:R-:W-:-:S02]  /*7840*/  IMAD.MOV R25, RZ, RZ, -R19 ;  /* 0x000000ffff197224 */ /* 0x000fc400078e0a13 */
[----:B------:R-:W-:Y:S01]  /*7850*/  IMAD.U32 R20, RZ, RZ, UR8 ;  /* 0x00000008ff147e24 */ /* 0x000fe2000f8e00ff */
[----:B------:R-:W-:Y:S01]  /*7860*/  ULDC.64 UR8, c[0x0][0xad8] ;  /* 0x0002b60000087ab9 */ /* 0x000fe20000000a00 */
[----:B------:R-:W-:Y:S02]  /*7870*/  IMAD R24, R24, UR10, RZ ;  /* 0x0000000a18187c24 */ /* 0x000fe4000f8e02ff */
[----:B------:R-:W-:Y:S02]  /*7880*/  IMAD.U32 R21, RZ, RZ, UR4 ;  /* 0x00000004ff157e24 */ /* 0x000fe4000f8e00ff */
[----:B------:R-:W-:Y:S02]  /*7890*/  IMAD R25, R18, R25, R26 ;  /* 0x0000001912197224 */ /* 0x000fe400078e021a */
[C---:B------:R-:W-:Y:S02]  /*78a0*/  IMAD R49, R19.reuse, UR11, R24 ;  /* 0x0000000b13317c24 */ /* 0x040fe4000f8e0218 */
[----:B------:R-:W-:Y:S01]  /*78b0*/  IMAD.WIDE.U32 R18, R19, UR10, R20 ;  /* 0x0000000a13127c25 */ /* 0x000fe2000f8e0014 */
[----:B------:R-:W-:-:S03]  /*78c0*/  SHF.R.S32.HI R20, RZ, 0x1f, R25 ;  /* 0x0000001fff147819 */ /* 0x000fc60000011419 */
[----:B------:R-:W-:Y:S01]  /*78d0*/  IMAD.U32 R21, RZ, RZ, UR14 ;  /* 0x0000000eff157e24 */ /* 0x000fe2000f8e00ff */
[----:B------:R-:W-:Y:S01]  /*78e0*/  IADD3 R19, R19, R49, RZ ;  /* 0x0000003113137210 */ /* 0x000fe20007ffe0ff */
[----:B------:R-:W-:Y:S02]  /*78f0*/  IMAD R24, R20, UR8, RZ ;  /* 0x0000000814187c24 */ /* 0x000fe4000f8e02ff */
[----:B------:R-:W-:Y:S02]  /*7900*/  IMAD R26, R21, 0x80, R176 ;  /* 0x00000080151a7824 */ /* 0x000fe400078e02b0 */
[C---:B------:R-:W-:Y:S02]  /*7910*/  IMAD R21, R25.reuse, UR9, R24 ;  /* 0x0000000919157c24 */ /* 0x040fe4000f8e0218 */
[----:B------:R-:W-:Y:S01]  /*7920*/  IMAD.WIDE.U32 R18, R25, UR8, R18 ;  /* 0x0000000819127c25 */ /* 0x000fe2000f8e0012 */
[----:B------:R-:W-:Y:S01]  /*7930*/  ISETP.GE.AND P2, PT, R26, R3, PT ;  /* 0x000000031a00720c */ /* 0x000fe20003f46270 */
[----:B------:R-:W-:-:S02]  /*7940*/  ULDC.64 UR8, c[0x0][0xa80] ;  /* 0x0002a00000087ab9 */ /* 0x000fc40000000a00 */
[----:B------:R-:W-:Y:S01]  /*7950*/  IMAD.IADD R19, R19, 0x1, R21 ;  /* 0x0000000113137824 */ /* 0x000fe200078e0215 */
[----:B------:R-:W-:Y:S01]  /*7960*/  LEA R24, P3, R18, UR8, 0x1 ;  /* 0x0000000812187c11 */ /* 0x000fe2000f8608ff */
[----:B------:R-:W-:Y:S02]  /*7970*/  VIADD R0, R0, 0x2a820 ;  /* 0x0002a82000007836 */ /* 0x000fe40000000000 */
[----:B------:R-:W-:Y:S01]  /*7980*/  VIADD R20, R26, 0x20 ;  /* 0x000000201a147836 */ /* 0x000fe20000000000 */
[----:B------:R-:W-:Y:S02]  /*7990*/  LEA.HI.X R25, R18, UR9, R19, 0x1, P3 ;  /* 0x0000000912197c11 */ /* 0x000fe400098f0c13 */
[----:B------:R-:W-:Y:S02]  /*79a0*/  PRMT R0, RZ, 0x654, R0 ;  /* 0x00000654ff007816 */ /* 0x000fe40000000000 */
[-C--:B------:R-:W-:Y:S01]  /*79b0*/  ISETP.GE.AND P0, PT, R20, R3.reuse, PT ;  /* 0x000000031400720c */ /* 0x080fe20003f06270 */
[----:B------:R-:W-:Y:S01]  /*79c0*/  VIADD R20, R26, 0x40 ;  /* 0x000000401a147836 */ /* 0x000fe20000000000 */
[----:B0-----:R0:W-:Y:S01]  /*79d0*/  SYNCS.ARRIVE.TRANS64.RED.A1T0 RZ, [R0+URZ], RZ ;  /* 0x000000ff00ff79a7 */ /* 0x0011e2000810043f */
[----:B------:R0:W1:Y:S01]  /*79e0*/  SHFL.IDX PT, R19, R24, RZ, 0x181f ;  /* 0x00181fff18137589 */ /* 0x00006200000e0000 */
[----:B------:R-:W-:Y:S03]  /*79f0*/  BSSY B1, `(.L_x_215) ;  /* 0x000000d000017945 */ /* 0x000fe60003800000 */
[----:B------:R0:W2:Y:S01]  /*7a00*/  SHFL.IDX PT, R21, R25, RZ, 0x181f ;  /* 0x00181fff19157589 */ /* 0x0000a200000e0000 */
[----:B------:R-:W-:Y:S01]  /*7a10*/  ISETP.GE.AND P1, PT, R20, R3, PT ;  /* 0x000000031400720c */ /* 0x000fe20003f26270 */
[----:B------:R-:W-:-:S12]  /*7a20*/  @P2 BRA `(.L_x_216) ;  /* 0x0000000000242947 */ /* 0x000fd80003800000 */
[----:B------:R-:W-:Y:S02]  /*7a30*/  ULDC UR4, c[0x0][0xac8] ;  /* 0x0002b20000047ab9 */ /* 0x000fe40000000800 */
[----:B------:R-:W-:Y:S02]  /*7a40*/  ISETP.GE.AND P2, PT, R2, UR4, PT ;  /* 0x0000000402007c0c */ /* 0x000fe4000bf46270 */
[----:B------:R-:W-:-:S11]  /*7a50*/  ISETP.GE.AND P3, PT, R16, UR4, PT ;  /* 0x0000000410007c0c */ /* 0x000fd6000bf66270 */
[-C--:B-1----:R-:W-:Y:S02]  /*7a60*/  @!P2 LEA R18, P4, R2, R19.reuse, 0x1 ;  /* 0x000000130212a211 */ /* 0x082fe400078808ff */
[----:B------:R-:W-:Y:S02]  /*7a70*/  @!P3 LEA R20, P5, R16, R19, 0x1 ;  /* 0x000000131014b211 */ /* 0x000fe400078a08ff */
[-C--:B--2---:R-:W-:Y:S02]  /*7a80*/  @!P2 LEA.HI.X R19, R2, R21.reuse, R201, 0x1, P4 ;  /* 0x000000150213a211 */ /* 0x084fe400020f0cc9 */
[----:B------:R-:W-:-:S03]  /*7a90*/  @!P3 LEA.HI.X R21, R16, R21, R200, 0x1, P5 ;  /* 0x000000151015b211 */ /* 0x000fc600028f0cc8 */
[----:B-----5:R3:W-:Y:S04]  /*7aa0*/  @!P2 ST.E.128 desc[UR36][R18.64], R4 ;  /* 0x000000041200a985 */ /* 0x0207e8000c101d24 */
[----:B------:R3:W-:Y:S02]  /*7ab0*/  @!P3 ST.E.128 desc[UR36][R20.64], R32 ;  /* 0x000000201400b985 */ /* 0x0007e4000c101d24 */
.L_x_216:
[----:B------:R-:W-:Y:S05]  /*7ac0*/  BSYNC B1 ;  /* 0x0000000000017941 */ /* 0x000fea0003800000 */
.L_x_215:
[----:B---3-5:R3:W4:Y:S01]  /*7ad0*/  SHFL.IDX PT, R7, R25, 0x1, 0x181f ;  /* 0x00381f0019077f89 */ /* 0x02872200000e0000 */
[----:B------:R-:W-:Y:S03]  /*7ae0*/  BSSY B1, `(.L_x_217) ;  /* 0x000000c000017945 */ /* 0x000fe60003800000 */
[----:B------:R3:W0:Y:S01]  /*7af0*/  SHFL.IDX PT, R5, R24, 0x1, 0x181f ;  /* 0x00381f0018057f89 */ /* 0x00062200000e0000 */
[----:B------:R-:W-:Y:S05]  /*7b00*/  @P0 BRA `(.L_x_218) ;  /* 0x0000000000240947 */ /* 0x000fea0003800000 */
[----:B------:R-:W-:Y:S02]  /*7b10*/  ULDC UR4, c[0x0][0xac8] ;  /* 0x0002b20000047ab9 */ /* 0x000fe40000000800 */
[----:B------:R-:W-:Y:S02]  /*7b20*/  ISETP.GE.AND P3, PT, R2, UR4, PT ;  /* 0x0000000402007c0c */ /* 0x000fe4000bf66270 */
[----:B------:R-:W-:-:S11]  /*7b30*/  ISETP.GE.AND P4, PT, R16, UR4, PT ;  /* 0x0000000410007c0c */ /* 0x000fd6000bf86270 */
[-C--:B0-----:R-:W-:Y:S02]  /*7b40*/  @!P3 LEA R4, P0, R2, R5.reuse, 0x1 ;  /* 0x000000050204b211 */ /* 0x081fe400078008ff */
[----:B------:R-:W-:Y:S02]  /*7b50*/  @!P4 LEA R6, P2, R16, R5, 0x1 ;  /* 0x000000051006c211 */ /* 0x000fe400078408ff */
[-C--:B----4-:R-:W-:Y:S02]  /*7b60*/  @!P3 LEA.HI.X R5, R2, R7.reuse, R201, 0x1, P0 ;  /* 0x000000070205b211 */ /* 0x090fe400000f0cc9 */
[----:B------:R-:W-:-:S03]  /*7b70*/  @!P4 LEA.HI.X R7, R16, R7, R200, 0x1, P2 ;  /* 0x000000071007c211 */ /* 0x000fc600010f0cc8 */
[----:B------:R0:W-:Y:S04]  /*7b80*/  @!P3 ST.E.128 desc[UR36][R4.64], R8 ;  /* 0x000000080400b985 */ /* 0x0001e8000c101d24 */
[----:B------:R0:W-:Y:S02]  /*7b90*/  @!P4 ST.E.128 desc[UR36][R6.64], R36 ;  /* 0x000000240600c985 */ /* 0x0001e4000c101d24 */
.L_x_218:
[----:B------:R-:W-:Y:S05]  /*7ba0*/  BSYNC B1 ;  /* 0x0000000000017941 */ /* 0x000fea0003800000 */
.L_x_217:
[----:B0---4-:R0:W4:Y:S01]  /*7bb0*/  SHFL.IDX PT, R7, R25, 0x2, 0x181f ;  /* 0x00581f0019077f89 */ /* 0x01112200000e0000 */
        /* <DEDUP_REMOVED lines=12> */
.L_x_220:
[----:B------:R-:W-:Y:S05]  /*7c80*/  BSYNC B1 ;  /* 0x0000000000017941 */ /* 0x000fea0003800000 */
.L_x_219:
[----:B------:R-:W-:Y:S01]  /*7c90*/  VIADD R0, R26, 0x60 ;  /* 0x000000601a007836 */ /* 0x000fe20000000000 */
[----:B0--3--:R-:W0:Y:S04]  /*7ca0*/  SHFL.IDX PT, R25, R25, 0x3, 0x181f ;  /* 0x00781f0019197f89 */ /* 0x009e2800000e0000 */
[----:B------:R-:W-:Y:S01]  /*7cb0*/  ISETP.GE.AND P0, PT, R0, R3, PT ;  /* 0x000000030000720c */ /* 0x000fe20003f06270 */
[----:B----4-:R3:W4:-:S12]  /*7cc0*/  SHFL.IDX PT, R7, R24, 0x3, 0x181f ;  /* 0x00781f0018077f89 */ /* 0x01071800000e0000 */
[----:B---3--:R-:W-:Y:S05]  /*7cd0*/  @P0 BRA `(.L_x_221) ;  /* 0x00000018005c0947 */ /* 0x008fea0003800000 */
[----:B------:R-:W-:Y:S02]  /*7ce0*/  ULDC UR4, c[0x0][0xac8] ;  /* 0x0002b20000047ab9 */ /* 0x000fe40000000800 */
[----:B------:R-:W-:-:S13]  /*7cf0*/  ISETP.GE.AND P1, PT, R2, UR4, PT ;  /* 0x0000000402007c0c */ /* 0x000fda000bf26270 */
[----:B----4-:R-:W-:-:S04]  /*7d00*/  @!P1 LEA R4, P0, R2, R7, 0x1 ;  /* 0x0000000702049211 */ /* 0x010fc800078008ff */
[----:B0-----:R-:W-:Y:S02]  /*7d10*/  @!P1 LEA.HI.X R5, R2, R25, R201, 0x1, P0 ;  /* 0x0000001902059211 */ /* 0x001fe400000f0cc9 */
[----:B------:R-:W-:-:S03]  /*7d20*/  ISETP.GE.AND P0, PT, R16, UR4, PT ;  /* 0x0000000410007c0c */ /* 0x000fc6000bf06270 */
[----:B------:R3:W-:Y:S10]  /*7d30*/  @!P1 ST.E.128 desc[UR36][R4.64], R28 ;  /* 0x0000001c04009985 */ /* 0x0007f4000c101d24 */
[----:B------:R-:W-:Y:S05]  /*7d40*/  @P0 BRA `(.L_x_221) ;  /* 0x0000001800400947 */ /* 0x000fea0003800000 */
[----:B---3--:R-:W-:-:S04]  /*7d50*/  LEA R4, P0, R16, R7, 0x1 ;  /* 0x0000000710047211 */ /* 0x008fc800078008ff */
[----:B------:R-:W-:-:S05]  /*7d60*/  LEA.HI.X R5, R16, R25, R200, 0x1, P0 ;  /* 0x0000001910057211 */ /* 0x000fca00000f0cc8 */
[----:B------:R0:W-:Y:S01]  /*7d70*/  ST.E.128 desc[UR36][R4.64], R44 ;  /* 0x0000002c04007985 */ /* 0x0001e2000c101d24 */
[----:B------:R-:W-:Y:S05]  /*7d80*/  BRA `(.L_x_221) ;  /* 0x0000001800307947 */ /* 0x000fea0003800000 */
.L_x_214:
[----:B------:R-:W-:Y:S01]  /*7d90*/  ULDC.64 UR10, c[0x0][0xb08] ;  /* 0x0002c200000a7ab9 */ /* 0x000fe20000000a00 */
[----:B------:R-:W-:Y:S01]  /*7da0*/  R2UR UR14, R174 ;  /* 0x00000000ae0e72ca */ /* 0x000fe200000e0000 */
[----:B------:R-:W-:Y:S01]  /*7db0*/  UIMAD UR7, UR12, UR10, URZ ;  /* 0x0000000a0c0772a4 */ /* 0x000fe2000f8e023f */
[----:B0-----:R-:W0:Y:S01]  /*7dc0*/  @P1 LDC R4, c[0x0][0xbec] ;  /* 0x0002fb00ff041b82 */ /* 0x001e220000000800 */
[----:B------:R-:W-:Y:S01]  /*7dd0*/  UIMAD.WIDE.U32 UR8, UR4, UR10, URZ ;  /* 0x0000000a040872a5 */ /* 0x000fe2000f8e003f */
[----:B------:R-:W-:Y:S01]  /*7de0*/  R2UR UR13, R19 ;  /* 0x00000000130d72ca */ /* 0x000fe200000e0000 */
[----:B------:R-:W-:Y:S01]  /*7df0*/  UIMAD UR7, UR4, UR11, UR7 ;  /* 0x0000000b040772a4 */ /* 0x000fe2000f8e0207 */
[----:B------:R-:W-:Y:S01]  /*7e00*/  IMAD.MOV.U32 R3, RZ, RZ, R11 ;  /* 0x000000ffff037224 */ /* 0x000fe200078e000b */
[----:B------:R-:W-:Y:S01]  /*7e10*/  USHF.R.S32.HI UR4, URZ, 0x1f, UR61 ;  /* 0x0000001f3f047899 */ /* 0x000fe2000801143d */
[----:B------:R-:W-:Y:S01]  /*7e20*/  BSSY B1, `(.L_x_222) ;  /* 0x000006a000017945 */ /* 0x000fe20003800000 */
[----:B------:R-:W-:Y:S01]  /*7e30*/  UIADD3 UR9, UR9, UR7, URZ ;  /* 0x0000000709097290 */ /* 0x000fe2000fffe03f */
[----:B------:R-:W1:Y:S01]  /*7e40*/  @P1 LDC R5, c[0x0][0xbf0] ;  /* 0x0002fc00ff051b82 */ /* 0x000e620000000800 */
[----:B------:R-:W-:-:S02]  /*7e50*/  ULDC.64 UR10, c[0x0][0xb38] ;  /* 0x0002ce00000a7ab9 */ /* 0x000fc40000000a00 */
[----:B------:R-:W-:-:S04]  /*7e60*/  UIMAD.WIDE.U32 UR8, UR14, UR10, UR8 ;  /* 0x0000000a0e0872a5 */ /* 0x000fc8000f8e0008 */
[----:B------:R-:W-:-:S03]  /*7e70*/  UIMAD UR9, UR14, UR11, UR9 ;  /* 0x0000000b0e0972a4 */ /* 0x000fc6000f8e0209 */
[----:B------:R-:W-:Y:S02]  /*7e80*/  ULDC.64 UR10, c[0x0][0xb40] ;  /* 0x0002d000000a7ab9 */ /* 0x000fe40000000a00 */
[----:B------:R-:W-:Y:S02]  /*7e90*/  UIMAD UR4, UR4, UR10, URZ ;  /* 0x0000000a040472a4 */ /* 0x000fe4000f8e023f */
[----:B------:R-:W-:Y:S02]  /*7ea0*/  UIMAD.WIDE.U32 UR8, UR61, UR10, UR8 ;  /* 0x0000000a3d0872a5 */ /* 0x000fe4000f8e0008 */
[----:B------:R-:W-:Y:S01]  /*7eb0*/  UIMAD UR4, UR61, UR11, UR4 ;  /* 0x0000000b3d0472a4 */ /* 0x000fe2000f8e0204 */
[----:B0-----:R-:W-:Y:S02]  /*7ec0*/  @P1 IMAD.HI.U32 R4, R11, R4, RZ ;  /* 0x000000040b041227 */ /* 0x001fe400078e00ff */
[----:B------:R-:W-:Y:S01]  /*7ed0*/  ULDC.64 UR10, c[0x0][0xb48] ;  /* 0x0002d200000a7ab9 */ /* 0x000fe20000000a00 */
[----:B------:R-:W-:-:S02]  /*7ee0*/  UIADD3 UR9, UR9, UR4, URZ ;  /* 0x0000000409097290 */ /* 0x000fc4000fffe03f */
[----:B-1----:R-:W-:Y:S02]  /*7ef0*/  @P1 SHF.R.U32.HI R3, RZ, R5, R4 ;  /* 0x00000005ff031219 */ /* 0x002fe40000011604 */
[----:B------:R-:W-:Y:S02]  /*7f00*/  UIMAD.WIDE.U32 UR8, UR13, UR10, UR8 ;  /* 0x0000000a0d0872a5 */ /* 0x000fe4000f8e0008 */
[--C-:B------:R-:W-:Y:S02]  /*7f10*/  SHF.R.S32.HI R4, RZ, 0x1f, R3.reuse ;  /* 0x0000001fff047819 */ /* 0x100fe40000011403 */
[----:B------:R-:W-:Y:S01]  /*7f20*/  UIMAD UR4, UR13, UR11, UR9 ;  /* 0x0000000b0d0472a4 */ /* 0x000fe2000f8e0209 */
[----:B------:R-:W-:Y:S02]  /*7f30*/  IMAD.MOV R7, RZ, RZ, -R3 ;  /* 0x000000ffff077224 */ /* 0x000fe400078e0a03 */
[----:B------:R-:W-:Y:S01]  /*7f40*/  ULDC.64 UR10, c[0x0][0xb30] ;  /* 0x0002cc00000a7ab9 */ /* 0x000fe20000000a00 */
[----:B------:R-:W-:-:S02]  /*7f50*/  IMAD.U32 R5, RZ, RZ, UR9 ;  /* 0x00000009ff057e24 */ /* 0x000fc4000f8e00ff */
[----:B------:R-:W-:Y:S02]  /*7f60*/  IMAD R6, R4, UR10, RZ ;  /* 0x0000000a04067c24 */ /* 0x000fe4000f8e02ff */
[----:B------:R-:W-:Y:S02]  /*7f70*/  IMAD R7, R18, R7, R11 ;  /* 0x0000000712077224 */ /* 0x000fe400078e020b */
[----:B------:R-:W-:Y:S01]  /*7f80*/  IMAD.U32 R4, RZ, RZ, UR8 ;  /* 0x00000008ff047e24 */ /* 0x000fe2000f8e00ff */
[----:B------:R-:W-:Y:S01]  /*7f90*/  ULDC.64 UR8, c[0x0][0xb28] ;  /* 0x0002ca0000087ab9 */ /* 0x000fe20000000a00 */
[----:B------:R-:W-:Y:S02]  /*7fa0*/  IMAD.U32 R5, RZ, RZ, UR4 ;  /* 0x00000004ff057e24 */ /* 0x000fe4000f8e00ff */
[C---:B------:R-:W-:Y:S01]  /*7fb0*/  IMAD R9, R3.reuse, UR11, R6 ;  /* 0x0000000b03097c24 */ /* 0x040fe2000f8e0206 */
[----:B------:R-:W-:Y:S01]  /*7fc0*/  SHF.R.S32.HI R6, RZ, 0x1f, R7 ;  /* 0x0000001fff067819 */ /* 0x000fe20000011407 */
[----:B------:R-:W-:-:S04]  /*7fd0*/  IMAD.WIDE.U32 R4, R3, UR10, R4 ;  /* 0x0000000a03047c25 */ /* 0x000fc8000f8e0004 */
[----:B------:R-:W-:Y:S01]  /*7fe0*/  IMAD R6, R6, UR8, RZ ;  /* 0x0000000806067c24 */ /* 0x000fe2000f8e02ff */
[----:B------:R-:W-:-:S03]  /*7ff0*/  IADD3 R5, R5, R9, RZ ;  /* 0x0000000905057210 */ /* 0x000fc60007ffe0ff */
[C---:B------:R-:W-:Y:S02]  /*8000*/  IMAD R3, R7.reuse, UR9, R6 ;  /* 0x0000000907037c24 */ /* 0x040fe4000f8e0206 */
[----:B------:R-:W-:Y:S01]  /*8010*/  IMAD.WIDE.U32 R4, R7, UR8, R4 ;  /* 0x0000000807047c25 */ /* 0x000fe2000f8e0004 */
[----:B------:R-:W-:-:S03]  /*8020*/  ULDC.64 UR8, c[0x0][0xb00] ;  /* 0x0002c00000087ab9 */ /* 0x000fc60000000a00 */
[----:B------:R-:W-:Y:S01]  /*8030*/  VIADD R6, R0, 0x2a820 ;  /* 0x0002a82000067836 */ /* 0x000fe20000000000 */
[----:B------:R-:W-:Y:S01]  /*8040*/  LEA R0, P1, R4, UR8, 0x2 ;  /* 0x0000000804007c11 */ /* 0x000fe2000f8210ff */
[----:B------:R-:W-:-:S03]  /*8050*/  IMAD.IADD R3, R5, 0x1, R3 ;  /* 0x0000000105037824 */ /* 0x000fc600078e0203 */
[----:B------:R-:W-:Y:S02]  /*8060*/  PRMT R6, RZ, 0x654, R6 ;  /* 0x00000654ff067816 */ /* 0x000fe40000000006 */
[----:B------:R-:W-:Y:S02]  /*8070*/  LEA.HI.X R3, R4, UR9, R3, 0x2, P1 ;  /* 0x0000000904037c11 */ /* 0x000fe400088f1403 */
[----:B------:R0:W-:Y:S03]  /*8080*/  SYNCS.ARRIVE.TRANS64.RED.A1T0 RZ, [R6+URZ], RZ ;  /* 0x000000ff06ff79a7 */ /* 0x0001e6000810043f */
[----:B------:R1:W2:Y:S04]  /*8090*/  SHFL.IDX PT, R7, R3, RZ, 0x1c1f ;  /* 0x001c1fff03077589 */ /* 0x0002a800000e0000 */
[----:B0-----:R1:W0:Y:S01]  /*80a0*/  SHFL.IDX PT, R6, R0, RZ, 0x1c1f ;  /* 0x001c1fff00067589 */ /* 0x00122200000e0000 */
[----:B------:R-:W-:Y:S05]  /*80b0*/  @P2 BRA `(.L_x_223) ;  /* 0x0000000400002947 */ /* 0x000fea0003800000 */
[----:B------:R-:W-:Y:S02]  /*80c0*/  ULDC UR4, c[0x0][0xac8] ;  /* 0x0002b20000047ab9 */ /* 0x000fe40000000800 */
[----:B------:R-:W-:Y:S02]  /*80d0*/  ISETP.GE.AND P3, PT, R172, UR4, PT ;  /* 0x00000004ac007c0c */ /* 0x000fe4000bf66270 */
[----:B------:R-:W-:Y:S02]  /*80e0*/  ISETP.GE.AND P1, PT, R173, UR4, PT ;  /* 0x00000004ad007c0c */ /* 0x000fe4000bf26270 */
[----:B------:R-:W-:Y:S02]  /*80f0*/  ISETP.GE.AND P4, PT, R171, UR4, PT ;  /* 0x00000004ab007c0c */ /* 0x000fe4000bf86270 */
[----:B------:R-:W-:-:S07]  /*8100*/  ISETP.GE.AND P2, PT, R170, UR4, PT ;  /* 0x00000004aa007c0c */ /* 0x000fce000bf46270 */
[CC--:B0-----:R-:W-:Y:S02]  /*8110*/  @!P3 LEA R8, P5, R172.reuse, R6.reuse, 0x2 ;  /* 0x00000006ac08b211 */ /* 0x0c1fe400078a10ff */
[----:B--2---:R-:W-:Y:S02]  /*8120*/  @!P1 IMAD.WIDE R4, R173, 0x4, R6 ;  /* 0x00000004ad049825 */ /* 0x004fe400078e0206 */
[----:B------:R-:W-:Y:S02]  /*8130*/  @!P3 LEA.HI.X R9, R172, R7, R194, 0x2, P5 ;  /* 0x00000007ac09b211 */ /* 0x000fe400028f14c2 */
[-C--:B------:R-:W-:Y:S01]  /*8140*/  @!P4 LEA R10, P5, R171, R6.reuse, 0x2 ;  /* 0x00000006ab0ac211 */ /* 0x080fe200078a10ff */
[----:B------:R0:W-:Y:S01]  /*8150*/  @!P1 ST.E.64 desc[UR36][R4.64], R20 ;  /* 0x0000001404009985 */ /* 0x0001e2000c101b24 */
[----:B------:R-:W-:Y:S02]  /*8160*/  ISETP.GE.AND P1, PT, R169, UR4, PT ;  /* 0x00000004a9007c0c */ /* 0x000fe4000bf26270 */
[----:B------:R-:W-:Y:S01]  /*8170*/  @!P2 LEA R12, P6, R170, R6, 0x2 ;  /* 0x00000006aa0ca211 */ /* 0x000fe200078c10ff */
[----:B------:R2:W-:Y:S01]  /*8180*/  @!P3 ST.E.64 desc[UR36][R8.64], R88 ;  /* 0x000000580800b985 */ /* 0x0005e2000c101b24 */
[----:B------:R-:W-:-:S02]  /*8190*/  ISETP.GE.AND P3, PT, R168, UR4, PT ;  /* 0x00000004a8007c0c */ /* 0x000fc4000bf66270 */
[-C--:B------:R-:W-:Y:S02]  /*81a0*/  @!P4 LEA.HI.X R11, R171, R7.reuse, R193, 0x2, P5 ;  /* 0x00000007ab0bc211 */ /* 0x080fe400028f14c1 */
[----:B------:R-:W-:Y:S02]  /*81b0*/  @!P2 LEA.HI.X R13, R170, R7, R192, 0x2, P6 ;  /* 0x00000007aa0da211 */ /* 0x000fe400030f14c0 */
[----:B------:R-:W-:Y:S01]  /*81c0*/  ISETP.GE.AND P5, PT, R167, UR4, PT ;  /* 0x00000004a7007c0c */ /* 0x000fe2000bfa6270 */
[----:B------:R3:W-:Y:S02]  /*81d0*/  @!P4 ST.E.64 desc[UR36][R10.64], R90 ;  /* 0x0000005a0a00c985 */ /* 0x0007e4000c101b24 */
[----:B------:R-:W-:Y:S02]  /*81e0*/  @!P1 LEA R14, P4, R169, R6, 0x2 ;  /* 0x00000006a90e9211 */ /* 0x000fe400078810ff */
[----:B------:R4:W-:Y:S01]  /*81f0*/  @!P2 ST.E.64 desc[UR36][R12.64], R36 ;  /* 0x000000240c00a985 */ /* 0x0009e2000c101b24 */
[----:B------:R-:W-:-:S02]  /*8200*/  ISETP.GE.AND P2, PT, R166, UR4, PT ;  /* 0x00000004a6007c0c */ /* 0x000fc4000bf46270 */
[CC--:B0-----:R-:W-:Y:S02]  /*8210*/  @!P3 LEA R4, P6, R168.reuse, R6.reuse, 0x2 ;  /* 0x00000006a804b211 */ /* 0x0c1fe400078c10ff */
[-C--:B------:R-:W-:Y:S02]  /*8220*/  @!P1 LEA.HI.X R15, R169, R7.reuse, R191, 0x2, P4 ;  /* 0x00000007a90f9211 */ /* 0x080fe400020f14bf */
[----:B------:R-:W-:Y:S02]  /*8230*/  @!P3 LEA.HI.X R5, R168, R7, R190, 0x2, P6 ;  /* 0x00000007a805b211 */ /* 0x000fe400030f14be */
[----:B------:R-:W-:Y:S01]  /*8240*/  ISETP.GE.AND P4, PT, R165, UR4, PT ;  /* 0x00000004a5007c0c */ /* 0x000fe2000bf86270 */
[----:B------:R0:W-:Y:S01]  /*8250*/  @!P1 ST.E.64 desc[UR36][R14.64], R40 ;  /* 0x000000280e009985 */ /* 0x0001e2000c101b24 */
[----:B--2---:R-:W-:-:S03]  /*8260*/  @!P5 LEA R8, P1, R167, R6, 0x2 ;  /* 0x00000006a708d211 */ /* 0x004fc600078210ff */
[----:B------:R2:W-:Y:S01]  /*8270*/  @!P3 ST.E.64 desc[UR36][R4.64], R44 ;  /* 0x0000002c0400b985 */ /* 0x0005e2000c101b24 */
[-C--:B---3--:R-:W-:Y:S02]  /*8280*/  @!P2 LEA R10, P6, R166, R6.reuse, 0x2 ;  /* 0x00000006a60aa211 */ /* 0x088fe400078c10ff */
[----:B------:R-:W-:Y:S02]  /*8290*/  ISETP.GE.AND P3, PT, R164, UR4, PT ;  /* 0x00000004a4007c0c */ /* 0x000fe4000bf66270 */
[-C--:B------:R-:W-:Y:S02]  /*82a0*/  @!P5 LEA.HI.X R9, R167, R7.reuse, R189, 0x2, P1 ;  /* 0x00000007a709d211 */ /* 0x080fe400008f14bd */
[----:B------:R-:W-:Y:S02]  /*82b0*/  ISETP.GE.AND P1, PT, R163, UR4, PT ;  /* 0x00000004a3007c0c */ /* 0x000fe4000bf26270 */
[----:B------:R-:W-:Y:S01]  /*82c0*/  @!P2 LEA.HI.X R11, R166, R7, R188, 0x2, P6 ;  /* 0x00000007a60ba211 */ /* 0x000fe200030f14bc */
[----:B------:R3:W-:Y:S01]  /*82d0*/  @!P5 ST.E.64 desc[UR36][R8.64], R48 ;  /* 0x000000300800d985 */ /* 0x0007e2000c101b24 */
[----:B----4-:R-:W-:-:S03]  /*82e0*/  @!P4 LEA R12, P6, R165, R6, 0x2 ;  /* 0x00000006a50cc211 */ /* 0x010fc600078c10ff */
[----:B------:R4:W-:Y:S01]  /*82f0*/  @!P2 ST.E.64 desc[UR36][R10.64], R52 ;  /* 0x000000340a00a985 */ /* 0x0009e2000c101b24 */
[----:B------:R-:W-:Y:S02]  /*8300*/  ISETP.GE.AND P2, PT, R162, UR4, PT ;  /* 0x00000004a2007c0c */ /* 0x000fe4000bf46270 */
[-C--:B------:R-:W-:Y:S02]  /*8310*/  @!P4 LEA.HI.X R13, R165, R7.reuse, R187, 0x2, P6 ;  /* 0x00000007a50dc211 */ /* 0x080fe400030f14bb */
[CC--:B0-----:R-:W-:Y:S02]  /*8320*/  @!P3 LEA R14, P5, R164.reuse, R6.reuse, 0x2 ;  /* 0x00000006a40eb211 */ /* 0x0c1fe400078a10ff */
[----:B--2---:R-:W-:Y:S01]  /*8330*/  @!P1 LEA R4, P6, R163, R6, 0x2 ;  /* 0x00000006a3049211 */ /* 0x004fe200078c10ff */
[----:B------:R0:W-:Y:S01]  /*8340*/  @!P4 ST.E.64 desc[UR36][R12.64], R56 ;  /* 0x000000380c00c985 */ /* 0x0001e2000c101b24 */
[----:B------:R-:W-:Y:S02]  /*8350*/  @!P3 LEA.HI.X R15, R164, R7, R186, 0x2, P5 ;  /* 0x00000007a40fb211 */ /* 0x000fe400028f14ba */
[----:B------:R-:W-:-:S02]  /*8360*/  ISETP.GE.AND P4, PT, R161, UR4, PT ;  /* 0x00000004a1007c0c */ /* 0x000fc4000bf86270 */
[-C--:B------:R-:W-:Y:S01]  /*8370*/  @!P1 LEA.HI.X R5, R163, R7.reuse, R185, 0x2, P6 ;  /* 0x00000007a3059211 */ /* 0x080fe200030f14b9 */
[----:B------:R2:W-:Y:S01]  /*8380*/  @!P3 ST.E.64 desc[UR36][R14.64], R60 ;  /* 0x0000003c0e00b985 */ /* 0x0005e2000c101b24 */
[----:B------:R-:W-:Y:S02]  /*8390*/  ISETP.GE.AND P5, PT, R160, UR4, PT ;  /* 0x00000004a0007c0c */ /* 0x000fe4000bfa6270 */
[----:B---3--:R-:W-:Y:S01]  /*83a0*/  @!P2 LEA R8, P6, R162, R6, 0x2 ;  /* 0x00000006a208a211 */ /* 0x008fe200078c10ff */
[----:B------:R3:W-:Y:S01]  /*83b0*/  @!P1 ST.E.64 desc[UR36][R4.64], R64 ;  /* 0x0000004004009985 */ /* 0x0007e2000c101b24 */
[----:B------:R-:W-:Y:S02]  /*83c0*/  ISETP.GE.AND P3, PT, R23, UR4, PT ;  /* 0x0000000417007c0c */ /* 0x000fe4000bf66270 */
[----:B------:R-:W-:Y:S02]  /*83d0*/  ISETP.GE.AND P1, PT, R22, UR4, PT ;  /* 0x0000000416007c0c */ /* 0x000fe4000bf26270 */
[----:B------:R-:W-:-:S02]  /*83e0*/  @!P2 LEA.HI.X R9, R162, R7, R184, 0x2, P6 ;  /* 0x00000007a209a211 */ /* 0x000fc400030f14b8 */
[----:B----4-:R-:W-:-:S03]  /*83f0*/  @!P4 LEA R10, P6, R161, R6, 0x2 ;  /* 0x00000006a10ac211 */ /* 0x010fc600078c10ff */
[----:B------:R3:W-:Y:S01]  /*8400*/  @!P2 ST.E.64 desc[UR36][R8.64], R68 ;  /* 0x000000440800a985 */ /* 0x0007e2000c101b24 */
[CC--:B0-----:R-:W-:Y:S02]  /*8410*/  @!P5 LEA R12, P2, R160.reuse, R6.reuse, 0x2 ;  /* 0x00000006a00cd211 */ /* 0x0c1fe400078410ff */
[-C--:B------:R-:W-:Y:S02]  /*8420*/  @!P4 LEA.HI.X R11, R161, R7.reuse, R183, 0x2, P6 ;  /* 0x00000007a10bc211 */ /* 0x080fe400030f14b7 */
[CC--:B--2---:R-:W-:Y:S02]  /*8430*/  @!P3 LEA R14, P6, R23.reuse, R6.reuse, 0x2 ;  /* 0x00000006170eb211 */ /* 0x0c4fe400078c10ff */
[-C--:B------:R-:W-:Y:S01]  /*8440*/  @!P5 LEA.HI.X R13, R160, R7.reuse, R182, 0x2, P2 ;  /* 0x00000007a00dd211 */ /* 0x080fe200010f14b6 */
[----:B------:R3:W-:Y:S01]  /*8450*/  @!P4 ST.E.64 desc[UR36][R10.64], R72 ;  /* 0x000000480a00c985 */ /* 0x0007e2000c101b24 */
[C---:B------:R-:W-:Y:S02]  /*8460*/  @!P1 LEA R6, P2, R22.reuse, R6, 0x2 ;  /* 0x0000000616069211 */ /* 0x040fe400078410ff */
[-C--:B------:R-:W-:Y:S01]  /*8470*/  @!P3 LEA.HI.X R15, R23, R7.reuse, R181, 0x2, P6 ;  /* 0x00000007170fb211 */ /* 0x080fe200030f14b5 */
[----:B------:R3:W-:Y:S01]  /*8480*/  @!P5 ST.E.64 desc[UR36][R12.64], R76 ;  /* 0x0000004c0c00d985 */ /* 0x0007e2000c101b24 */
[----:B------:R-:W-:-:S03]  /*8490*/  @!P1 LEA.HI.X R7, R22, R7, R180, 0x2, P2 ;  /* 0x0000000716079211 */ /* 0x000fc600010f14b4 */
[----:B------:R3:W-:Y:S04]  /*84a0*/  @!P3 ST.E.64 desc[UR36][R14.64], R80 ;  /* 0x000000500e00b985 */ /* 0x0007e8000c101b24 */
[----:B------:R3:W-:Y:S02]  /*84b0*/  @!P1 ST.E.64 desc[UR36][R6.64], R84 ;  /* 0x0000005406009985 */ /* 0x0007e4000c101b24 */
.L_x_223:
[----:B------:R-:W-:Y:S05]  /*84c0*/  BSYNC B1 ;  /* 0x0000000000017941 */ /* 0x000fea0003800000 */
.L_x_222:
[----:B--23--:R2:W3:Y:S04]  /*84d0*/  SHFL.IDX PT, R7, R3, 0x1, 0x1c1f ;  /* 0x003c1f0003077f89 */ /* 0x00c4e800000e0000 */
[----:B0-----:R2:W0:Y:S01]  /*84e0*/  SHFL.IDX PT, R6, R0, 0x1, 0x1c1f ;  /* 0x003c1f0000067f89 */ /* 0x00142200000e0000 */
[----:B------:R-:W-:Y:S05]  /*84f0*/  @P0 BRA `(.L_x_221) ;  /* 0x0000001000540947 */ /* 0x000fea0003800000 */
[----:B------:R-:W-:Y:S02]  /*8500*/  ULDC UR4, c[0x0][0xac8] ;  /* 0x0002b20000047ab9 */ /* 0x000fe40000000800 */
[----:B------:R-:W-:Y:S02]  /*8510*/  ISETP.GE.AND P1, PT, R172, UR4, PT ;  /* 0x00000004ac007c0c */ /* 0x000fe4000bf26270 */
[----:B------:R-:W-:Y:S02]  /*8520*/  ISETP.GE.AND P0, PT, R171, UR4, PT ;  /* 0x00000004ab007c0c */ /* 0x000fe4000bf06270 */
[----:B------:R-:W-:Y:S02]  /*8530*/  ISETP.GE.AND P2, PT, R173, UR4, PT ;  /* 0x00000004ad007c0c */ /* 0x000fe4000bf46270 */
[----:B------:R-:W-:Y:S02]  /*8540*/  ISETP.GE.AND P4, PT, R169, UR4, PT ;  /* 0x00000004a9007c0c */ /* 0x000fe4000bf86270 */
[----:B------:R-:W-:-:S05]  /*8550*/  ISETP.GE.AND P3, PT, R170, UR4, PT ;  /* 0x00000004aa007c0c */ /* 0x000fca000bf66270 */
[CC--:B0-----:R-:W-:Y:S02]  /*8560*/  @!P1 LEA R8, P5, R172.reuse, R6.reuse, 0x2 ;  /* 0x00000006ac089211 */ /* 0x0c1fe400078a10ff */
[-C--:B------:R-:W-:Y:S02]  /*8570*/  @!P0 LEA R10, P6, R171, R6.reuse, 0x2 ;  /* 0x00000006ab0a8211 */ /* 0x080fe400078c10ff */
[-C--:B---3--:R-:W-:Y:S01]  /*8580*/  @!P1 LEA.HI.X R9, R172, R7.reuse, R194, 0x2, P5 ;  /* 0x00000007ac099211 */ /* 0x088fe200028f14c2 */
[----:B------:R-:W-:Y:S01]  /*8590*/  @!P2 IMAD.WIDE R4, R173, 0x4, R6 ;  /* 0x00000004ad04a825 */ /* 0x000fe200078e0206 */
[----:B------:R-:W-:Y:S02]  /*85a0*/  ISETP.GE.AND P5, PT, R168, UR4, PT ;  /* 0x00000004a8007c0c */ /* 0x000fe4000bfa6270 */
[----:B------:R-:W-:Y:S02]  /*85b0*/  @!P0 LEA.HI.X R11, R171, R7, R193, 0x2, P6 ;  /* 0x00000007ab0b8211 */ /* 0x000fe400030f14c1 */
[----:B------:R0:W-:Y:S01]  /*85c0*/  @!P2 ST.E.64 desc[UR36][R4.64], R92 ;  /* 0x0000005c0400a985 */ /* 0x0001e2000c101b24 */
[----:B------:R-:W-:-:S02]  /*85d0*/  @!P4 LEA R14, P2, R169, R6, 0x2 ;  /* 0x00000006a90ec211 */ /* 0x000fc400078410ff */
[----:B------:R-:W-:Y:S01]  /*85e0*/  @!P3 LEA R12, P6, R170, R6, 0x2 ;  /* 0x00000006aa0cb211 */ /* 0x000fe200078c10ff */
[----:B------:R-:W-:Y:S01]  /*85f0*/  @!P1 ST.E.64 desc[UR36][R8.64], R94 ;  /* 0x0000005e08009985 */ /* 0x000fe2000c101b24 */
[----:B------:R-:W-:Y:S02]  /*8600*/  ISETP.GE.AND P1, PT, R166, UR4, PT ;  /* 0x00000004a6007c0c */ /* 0x000fe4000bf26270 */
[-C--:B------:R-:W-:Y:S01]  /*8610*/  @!P4 LEA.HI.X R15, R169, R7.reuse, R191, 0x2, P2 ;  /* 0x00000007a90fc211 */ /* 0x080fe200010f14bf */
[----:B------:R3:W-:Y:S01]  /*8620*/  @!P0 ST.E.64 desc[UR36][R10.64], R96 ;  /* 0x000000600a008985 */ /* 0x0007e2000c101b24 */
[----:B------:R-:W-:Y:S02]  /*8630*/  ISETP.GE.AND P0, PT, R167, UR4, PT ;  /* 0x00000004a7007c0c */ /* 0x000fe4000bf06270 */
[----:B------:R-:W-:Y:S02]  /*8640*/  ISETP.GE.AND P2, PT, R165, UR4, PT ;  /* 0x00000004a5007c0c */ /* 0x000fe4000bf46270 */
[----:B------:R-:W-:-:S02]  /*8650*/  @!P3 LEA.HI.X R13, R170, R7, R192, 0x2, P6 ;  /* 0x00000007aa0db211 */ /* 0x000fc400030f14c0 */
[----:B------:R-:W-:-:S03]  /*8660*/  @!P5 LEA R18, P6, R168, R6, 0x2 ;  /* 0x00000006a812d211 */ /* 0x000fc600078c10ff */
[----:B------:R4:W-:Y:S01]  /*8670*/  @!P3 ST.E.64 desc[UR36][R12.64], R38 ;  /* 0x000000260c00b985 */ /* 0x0009e2000c101b24 */
[-C--:B------:R-:W-:Y:S02]  /*8680*/  @!P5 LEA.HI.X R19, R168, R7.reuse, R190, 0x2, P6 ;  /* 0x00000007a813d211 */ /* 0x080fe400030f14be */
[----:B------:R-:W-:Y:S01]  /*8690*/  ISETP.GE.AND P3, PT, R164, UR4, PT ;  /* 0x00000004a4007c0c */ /* 0x000fe2000bf66270 */
[----:B------:R5:W-:Y:S01]  /*86a0*/  @!P4 ST.E.64 desc[UR36][R14.64], R42 ;  /* 0x0000002a0e00c985 */ /* 0x000be2000c101b24 */
[-C--:B0-----:R-:W-:Y:S02]  /*86b0*/  @!P0 LEA R4, P4, R167, R6.reuse, 0x2 ;  /* 0x00000006a7048211 */ /* 0x081fe400078810ff */
[-C--:B---3--:R-:W-:Y:S01]  /*86c0*/  @!P2 LEA R10, P6, R165, R6.reuse, 0x2 ;  /* 0x00000006a50aa211 */ /* 0x088fe200078c10ff */
[----:B------:R-:W-:Y:S01]  /*86d0*/  @!P5 ST.E.64 desc[UR36][R18.64], R46 ;  /* 0x0000002e1200d985 */ /* 0x000fe2000c101b24 */
[----:B------:R-:W-:Y:S02]  /*86e0*/  @!P1 LEA R8, P5, R166, R6, 0x2 ;  /* 0x00000006a6089211 */ /* 0x000fe400078a10ff */
[----:B------:R-:W-:-:S02]  /*86f0*/  @!P0 LEA.HI.X R5, R167, R7, R189, 0x2, P4 ;  /* 0x00000007a7058211 */ /* 0x000fc400020f14bd */
[-C--:B------:R-:W-:Y:S02]  /*8700*/  @!P1 LEA.HI.X R9, R166, R7.reuse, R188, 0x2, P5 ;  /* 0x00000007a6099211 */ /* 0x080fe400028f14bc */
[----:B------:R-:W-:Y:S01]  /*8710*/  ISETP.GE.AND P4, PT, R163, UR4, PT ;  /* 0x00000004a3007c0c */ /* 0x000fe2000bf86270 */
[----:B------:R-:W-:Y:S01]  /*8720*/  @!P0 ST.E.64 desc[UR36][R4.64], R50 ;  /* 0x0000003204008985 */ /* 0x000fe2000c101b24 */
[----:B------:R-:W-:Y:S02]  /*8730*/  @!P2 LEA.HI.X R11, R165, R7, R187, 0x2, P6 ;  /* 0x00000007a50ba211 */ /* 0x000fe400030f14bb */
[----:B----4-:R-:W-:Y:S01]  /*8740*/  @!P3 LEA R12, P5, R164, R6, 0x2 ;  /* 0x00000006a40cb211 */ /* 0x010fe200078a10ff */
[----:B------:R0:W-:Y:S01]  /*8750*/  @!P1 ST.E.64 desc[UR36][R8.64], R54 ;  /* 0x0000003608009985 */ /* 0x0001e2000c101b24 */
[----:B------:R-:W-:Y:S02]  /*8760*/  ISETP.GE.AND P1, PT, R161, UR4, PT ;  /* 0x00000004a1007c0c */ /* 0x000fe4000bf26270 */
[----:B------:R-:W-:Y:S01]  /*8770*/  ISETP.GE.AND P0, PT, R160, UR4, PT ;  /* 0x00000004a0007c0c */ /* 0x000fe2000bf06270 */
[----:B------:R3:W-:Y:S01]  /*8780*/  @!P2 ST.E.64 desc[UR36][R10.64], R58 ;  /* 0x0000003a0a00a985 */ /* 0x0007e2000c101b24 */
[----:B------:R-:W-:-:S02]  /*8790*/  ISETP.GE.AND P2, PT, R162, UR4, PT ;  /* 0x00000004a2007c0c */ /* 0x000fc4000bf46270 */
[-C--:B------:R-:W-:Y:S02]  /*87a0*/  @!P3 LEA.HI.X R13, R164, R7.reuse, R186, 0x2, P5 ;  /* 0x00000007a40db211 */ /* 0x080fe400028f14ba */
[----:B------:R-:W-:Y:S02]  /*87b0*/  ISETP.GE.AND P5, PT, R23, UR4, PT ;  /* 0x0000000417007c0c */ /* 0x000fe4000bfa6270 */
[CC--:B-----5:R-:W-:Y:S01]  /*87c0*/  @!P4 LEA R14, P6, R163.reuse, R6.reuse, 0x2 ;  /* 0x00000006a30ec211 */ /* 0x0e0fe200078c10ff */
[----:B------:R4:W-:Y:S03]  /*87d0*/  @!P3 ST.E.64 desc[UR36][R12.64], R62 ;  /* 0x0000003e0c00b985 */ /* 0x0009e6000c101b24 */
[----:B------:R-:W-:Y:S02]  /*87e0*/  @!P4 LEA.HI.X R15, R163, R7, R185, 0x2, P6 ;  /* 0x00000007a30fc211 */ /* 0x000fe400030f14b9 */
[----:B0-----:R-:W-:-:S02]  /*87f0*/  @!P1 LEA R8, P6, R161, R6, 0x2 ;  /* 0x00000006a1089211 */ /* 0x001fc400078c10ff */
[-C--:B------:R-:W-:Y:S01]  /*8800*/  @!P2 LEA R4, P3, R162, R6.reuse, 0x2 ;  /* 0x00000006a204a211 */ /* 0x080fe200078610ff */
[----:B------:R4:W-:Y:S01]  /*8810*/  @!P4 ST.E.64 desc[UR36][R14.64], R66 ;  /* 0x000000420e00c985 */ /* 0x0009e2000c101b24 */
[-C--:B---3--:R-:W-:Y:S02]  /*8820*/  @!P0 LEA R10, P4, R160, R6.reuse, 0x2 ;  /* 0x00000006a00a8211 */ /* 0x088fe400078810ff */
[-C--:B------:R-:W-:Y:S02]  /*8830*/  @!P2 LEA.HI.X R5, R162, R7.reuse, R184, 0x2, P3 ;  /* 0x00000007a205a211 */ /* 0x080fe400018f14b8 */
[----:B------:R-:W-:Y:S02]  /*8840*/  @!P5 LEA R18, P3, R23, R6, 0x2 ;  /* 0x000000061712d211 */ /* 0x000fe400078610ff */
[-C--:B------:R-:W-:Y:S01]  /*8850*/  @!P1 LEA.HI.X R9, R161, R7.reuse, R183, 0x2, P6 ;  /* 0x00000007a1099211 */ /* 0x080fe200030f14b7 */
[----:B------:R4:W-:Y:S01]  /*8860*/  @!P2 ST.E.64 desc[UR36][R4.64], R70 ;  /* 0x000000460400a985 */ /* 0x0009e2000c101b24 */
[----:B------:R-:W-:-:S02]  /*8870*/  @!P0 LEA.HI.X R11, R160, R7, R182, 0x2, P4 ;  /* 0x00000007a00b8211 */ /* 0x000fc400020f14b6 */
[----:B------:R-:W-:Y:S01]  /*8880*/  @!P5 LEA.HI.X R19, R23, R7, R181, 0x2, P3 ;  /* 0x000000071713d211 */ /* 0x000fe200018f14b5 */
[----:B------:R4:W-:Y:S04]  /*8890*/  @!P1 ST.E.64 desc[UR36][R8.64], R74 ;  /* 0x0000004a08009985 */ /* 0x0009e8000c101b24 */
[----:B------:R4:W-:Y:S01]  /*88a0*/  @!P0 ST.E.64 desc[UR36][R10.64], R78 ;  /* 0x0000004e0a008985 */ /* 0x0009e2000c101b24 */
[----:B------:R-:W-:-:S03]  /*88b0*/  ISETP.GE.AND P0, PT, R22, UR4, PT ;  /* 0x0000000416007c0c */ /* 0x000fc6000bf06270 */
[----:B------:R4:W-:Y:S10]  /*88c0*/  @!P5 ST.E.64 desc[UR36][R18.64], R82 ;  /* 0x000000521200d985 */ /* 0x0009f4000c101b24 */
[----:B------:R-:W-:Y:S05]  /*88d0*/  @P0 BRA `(.L_x_221) ;  /* 0x0000000c005c0947 */ /* 0x000fea0003800000 */
[----:B----4-:R-:W-:-:S04]  /*88e0*/  LEA R4, P0, R22, R6, 0x2 ;  /* 0x0000000616047211 */ /* 0x010fc800078010ff */
[----:B------:R-:W-:-:S05]  /*88f0*/  LEA.HI.X R5, R22, R7, R180, 0x2, P0 ;  /* 0x0000000716057211 */ /* 0x000fca00000f14b4 */
[----:B------:R0:W-:Y:S01]  /*8900*/  ST.E.64 desc[UR36][R4.64], R86 ;  /* 0x0000005604007985 */ /* 0x0001e2000c101b24 */
[----:B------:R-:W-:Y:S05]  /*8910*/  BRA `(.L_x_221) ;  /* 0x0000000c004c7947 */ /* 0x000fea0003800000 */
.L_x_212:
[----:B------:R-:W-:Y:S01]  /*8920*/  ULDC.64 UR8, c[0x0][0xc00] ;  /* 0x0003000000087ab9 */ /* 0x000fe20000000a00 */
[----:B------:R-:W-:Y:S01]  /*8930*/  R2UR UR4, R177 ;  /* 0x00000000b10472ca */ /* 0x000fe200000e0000 */
[----:B------:R-:W-:Y:S01]  /*8940*/  UISETP.NE.U32.AND UP0, UPT, UR8, URZ, UPT ;  /* 0x0000003f0800728c */ /* 0x000fe2000bf05070 */
[----:B------:R-:W-:-:S03]  /*8950*/  R2UR UR7, R18 ;  /* 0x00000000120772ca */ /* 0x000fc600000e0000 */
[----:B------:R-:W-:-:S03]  /*8960*/  UISETP.NE.AND.EX UP0, UPT, UR9, URZ, UPT, UP0 ;  /* 0x0000003f0900728c */ /* 0x000fc6000bf05300 */
[----:B------:R-:W-:Y:S02]  /*8970*/  ULDC.64 UR8, c[0x0][0xc00] ;  /* 0x0003000000087ab9 */ /* 0x000fe40000000a00 */
[----:B------:R-:W-:Y:S01]  /*8980*/  UIMAD.WIDE UR8, UR61, 0x4, UR8 ;  /* 0x000000043d0878a5 */ /* 0x000fe2000f8e0208 */
[----:B------:R-:W-:-:S05]  /*8990*/  PLOP3.LUT P1, PT, PT, PT, UP0, 0x80, 0x0 ;  /* 0x000000000000781c */ /* 0x000fca0003f2f008 */
[----:B------:R-:W-:Y:S02]  /*89a0*/  IMAD.U32 R4, RZ, RZ, UR8 ;  /* 0x00000008ff047e24 */ /* 0x000fe4000f8e00ff */
[----:B------:R-:W-:Y:S01]  /*89b0*/  IMAD.U32 R5, RZ, RZ, UR9 ;  /* 0x00000009ff057e24 */ /* 0x000fe2000f8e00ff */
[----:B------:R-:W-:Y:S02]  /*89c0*/  ULDC.64 UR8, c[0x0][0xc08] ;  /* 0x0003020000087ab9 */ /* 0x000fe40000000a00 */
[----:B------:R-:W-:-:S03]  /*89d0*/  UISETP.NE.U32.AND UP1, UPT, UR8, URZ, UPT ;  /* 0x0000003f0800728c */ /* 0x000fc6000bf25070 */
[----:B------:R-:W2:Y:S01]  /*89e0*/  @P1 LDG.E R3, desc[UR36][R4.64] ;  /* 0x0000002404031981 */ /* 0x000ea2000c1e1900 */
[----:B------:R-:W-:-:S06]  /*89f0*/  UISETP.NE.AND.EX UP1, UPT, UR9, URZ, UPT, UP1 ;  /* 0x0000003f0900728c */ /* 0x000fcc000bf25310 */
[----:B------:R-:W-:-:S05]  /*8a00*/  PLOP3.LUT P2, PT, PT, PT, UP1, 0x80, 0x0 ;  /* 0x000000000000781c */ /* 0x000fca0003f4f018 */
[----:B------:R-:W-:-:S04]  /*8a10*/  @UP1 ULEA UR8, UP2, UR61, UR8, 0x2 ;  /* 0x000000083d081291 */ /* 0x000fc8000f84103f */
[----:B------:R-:W-:Y:S02]  /*8a20*/  @UP1 ULEA.HI.X UR9, UR61, UR9, UR4, 0x2, UP2 ;  /* 0x000000093d091291 */ /* 0x000fe400090f1404 */
[----:B------:R-:W-:Y:S01]  /*8a30*/  IMAD.U32 R6, RZ, RZ, UR8 ;  /* 0x00000008ff067e24 */ /* 0x000fe2000f8e00ff */
[----:B------:R-:W-:Y:S02]  /*8a40*/  ULDC UR4, c[0x0][0xa88] ;  /* 0x0002a20000047ab9 */ /* 0x000fe40000000800 */
[----:B------:R-:W-:Y:S02]  /*8a50*/  IMAD.U32 R0, RZ, RZ, UR4 ;  /* 0x00000004ff007e24 */ /* 0x000fe4000f8e00ff */
[----:B------:R-:W-:-:S05]  /*8a60*/  IMAD.U32 R7, RZ, RZ, UR9 ;  /* 0x00000009ff077e24 */ /* 0x000fca000f8e00ff */
[----:B------:R0:W5:Y:S01]  /*8a70*/  @P2 LDG.E R0, desc[UR36][R6.64] ;  /* 0x0000002406002981 */ /* 0x000162000c1e1900 */
[----:B------:R-:W-:Y:S01]  /*8a80*/  UMOV UR4, URZ ;  /* 0x0000003f00047c82 */ /* 0x000fe20008000000 */
[----:B------:R-:W-:Y:S01]  /*8a90*/  UISETP.NE.AND UP1, UPT, UR7, URZ, UPT ;  /* 0x0000003f0700728c */ /* 0x000fe2000bf25270 */
[----:B------:R-:W-:-:S10]  /*8aa0*/  ISETP.GT.AND P0, PT, R202, 0x7f, PT ;  /* 0x0000007fca00780c */ /* 0x000fd40003f04270 */
[----:B------:R-:W-:Y:S02]  /*8ab0*/  @!UP1 ULDC UR7, c[0x0][0xad4] ;  /* 0x0002b50000079ab9 */ /* 0x000fe40000000800 */
[----:B------:R-:W-:Y:S01]  /*8ac0*/  IMAD.U32 R18, RZ, RZ, UR7 ;  /* 0x00000007ff127e24 */ /* 0x000fe2000f8e00ff */
[----:B--2---:R-:W-:-:S13]  /*8ad0*/  @P1 R2UR UR4, R3 ;  /* 0x00000000030412ca */ /* 0x004fda00000e0000 */
[----:B------:R-:W-:Y:S01]  /*8ae0*/  USHF.R.S32.HI UR19, URZ, 0x1f, UR4 ;  /* 0x0000001f3f137899 */ /* 0x000fe20008011404 */
[----:B0-----:R-:W-:Y:S11]  /*8af0*/  @P2 BRA `(.L_x_224) ;  /* 0x0000000000102947 */ /* 0x001ff60003800000 */
[----:B------:R-:W-:Y:S05]  /*8b00*/  @!P1 BRA `(.L_x_224) ;  /* 0x00000000000c9947 */ /* 0x000fea0003800000 */
[----:B------:R-:W2:Y:S04]  /*8b10*/  LDG.E R3, desc[UR36][R4.64] ;  /* 0x0000002404037981 */ /* 0x000ea8000c1e1900 */
[----:B-----5:R-:W2:Y:S02]  /*8b20*/  LDG.E R0, desc[UR36][R4.64+0x4] ;  /* 0x0000042404007981 */ /* 0x020ea4000c1e1900 */
[----:B--2---:R-:W-:-:S07]  /*8b30*/  IMAD.IADD R0, R0, 0x1, -R3 ;  /* 0x0000000100007824 */ /* 0x004fce00078e0a03 */
.L_x_224:
[----:B------:R-:W-:Y:S01]  /*8b40*/  R2UR UR7, R177 ;  /* 0x00000000b10772ca */ /* 0x000fe200000e0000 */
[----:B------:R-:W-:Y:S01]  /*8b50*/  USEL UR61, UR61, URZ, !UP0 ;  /* 0x0000003f3d3d7287 */ /* 0x000fe2000c000000 */
[----:B------:R-:W-:Y:S11]  /*8b60*/  BSSY B1, `(.L_x_225) ;  /* 0x000003d000017945 */ /* 0x000ff60003800000 */
[----:B------:R-:W-:Y:S01]  /*8b70*/  USEL UR7, UR7, URZ, !UP0 ;  /* 0x0000003f07077287 */ /* 0x000fe2000c000000 */
[----:B------:R-:W-:Y:S11]  /*8b80*/  @P0 BRA `(.L_x_226) ;  /* 0x0000000000e80947 */ /* 0x000ff60003800000 */
[----:B------:R-:W0:Y:S01]  /*8b90*/  S2R R4, SR_TID.X ;  /* 0x0000000000047919 */ /* 0x000e220000002100 */
[----:B------:R-:W1:Y:S01]  /*8ba0*/  LDC R9, c[0x0][0xbe8] ;  /* 0x0002fa00ff097b82 */ /* 0x000e620000000800 */
[----:B------:R-:W-:-:S13]  /*8bb0*/  R2UR UR8, R175 ;  /* 0x00000000af0872ca */ /* 0x000fda00000e0000 */
[----:B------:R-:W-:-:S05]  /*8bc0*/  IMAD.U32 R3, RZ, RZ, UR8 ;  /* 0x00000008ff037e24 */ /* 0x000fca000f8e00ff */
[----:B0-----:R-:W-:Y:S01]  /*8bd0*/  LEA R3, R3, R4, 0x7 ;  /* 0x0000000403037211 */ /* 0x001fe200078e38ff */
[----:B-1---5:R-:W-:-:S04]  /*8be0*/  IMAD R4, R0, R9, RZ ;  /* 0x0000000900047224 */ /* 0x022fc800078e02ff */
[----:B------:R-:W-:-:S05]  /*8bf0*/  VIADD R6, R3, 0xffffff80 ;  /* 0xffffff8003067836 */ /* 0x000fca0000000000 */
[----:B------:R-:W-:-:S13]  /*8c00*/  ISETP.GE.AND P0, PT, R6, R4, PT ;  /* 0x000000040600720c */ /* 0x000fda0003f06270 */
[----:B------:R-:W-:Y:S05]  /*8c10*/  @P0 BRA `(.L_x_226) ;  /* 0x0000000000c40947 */ /* 0x000fea0003800000 */
[----:B------:R-:W-:Y:S01]  /*8c20*/  ISETP.NE.AND P0, PT, R9, 0x1, PT ;  /* 0x000000010900780c */ /* 0x000fe20003f05270 */
[----:B------:R-:W-:Y:S01]  /*8c30*/  UMOV UR17, 0x9b8 ;  /* 0x000009b800117882 */ /* 0x000fe20000000000 */
[----:B------:R-:W-:Y:S02]  /*8c40*/  R2UR UR9, R18 ;  /* 0x00000000120972ca */ /* 0x000fe400000e0000 */
[----:B------:R-:W-:Y:S02]  /*8c50*/  R2UR UR8, R19 ;  /* 0x00000000130872ca */ /* 0x000fe400000e0000 */
[----:B------:R-:W-:-:S07]  /*8c60*/  R2UR UR18, R174 ;  /* 0x00000000ae1272ca */ /* 0x000fce00000e0000 */
[----:B------:R-:W0:Y:S02]  /*8c70*/  @P0 LDC R3, c[0x0][0xbec] ;  /* 0x0002fb00ff030b82 */ /* 0x000e240000000800 */
[----:B------:R-:W-:-:S04]  /*8c80*/  UISETP.GT.AND UP0, UPT, UR9, 0x1, UPT ;  /* 0x000000010900788c */ /* 0x000fc8000bf04270 */
[----:B------:R-:W-:Y:S02]  /*8c90*/  USEL UR17, UR17, 0x978, UP0 ;  /* 0x0000097811117887 */ /* 0x000fe40008000000 */
[----:B------:R-:W1:Y:S01]  /*8ca0*/  @P0 LDC R5, c[0x0][0xbf0] ;  /* 0x0002fc00ff050b82 */ /* 0x000e620000000800 */
[----:B------:R-:W-:-:S09]  /*8cb0*/  USEL UR16, UR8, URZ, UP0 ;  /* 0x0000003f08107287 */ /* 0x000fd20008000000 */
[----:B------:R-:W-:Y:S01]  /*8cc0*/  ULDC.64 UR10, c[0x0][UR17+0x220] ;  /* 0x00008800110a7abb */ /* 0x000fe20008000a00 */
[----:B------:R-:W-:Y:S01]  /*8cd0*/  ULDC.64 UR8, c[0x0][UR17+0x218] ;  /* 0x0000860011087abb */ /* 0x000fe20008000a00 */
[----:B------:R-:W-:Y:S01]  /*8ce0*/  ULDC.64 UR12, c[0x0][UR17+0x228] ;  /* 0x00008a00110c7abb */ /* 0x000fe20008000a00 */
[----:B------:R-:W-:Y:S02]  /*8cf0*/  UIMAD UR11, UR11, UR61, URZ ;  /* 0x0000003d0b0b72a4 */ /* 0x000fe4000f8e023f */
[----:B------:R-:W-:Y:S01]  /*8d00*/  UIMAD.WIDE.U32 UR14, UR8, UR18, URZ ;  /* 0x00000012080e72a5 */ /* 0x000fe2000f8e003f */
[----:B0-----:R-:W-:Y:S01]  /*8d10*/  @P0 IMAD.HI.U32 R4, R6, R3, RZ ;  /* 0x0000000306040227 */ /* 0x001fe200078e00ff */
[----:B------:R-:W-:Y:S02]  /*8d20*/  UIMAD.WIDE.U32 UR20, UR12, UR16, URZ ;  /* 0x000000100c1472a5 */ /* 0x000fe4000f8e003f */
[----:B------:R-:W-:Y:S01]  /*8d30*/  UIMAD UR18, UR9, UR18, URZ ;  /* 0x00000012091272a4 */ /* 0x000fe2000f8e023f */
[----:B------:R-:W-:Y:S01]  /*8d40*/  IMAD.MOV.U32 R3, RZ, RZ, R6 ;  /* 0x000000ffff037224 */ /* 0x000fe200078e0006 */
[----:B------:R-:W-:-:S02]  /*8d50*/  UIMAD UR12, UR13, UR16, URZ ;  /* 0x000000100d0c72a4 */ /* 0x000fc4000f8e023f */
[----:B------:R-:W-:Y:S01]  /*8d60*/  UIMAD.WIDE.U32 UR8, UR10, UR61, URZ ;  /* 0x0000003d0a0872a5 */ /* 0x000fe2000f8e003f */
[----:B-1----:R-:W-:Y:S01]  /*8d70*/  @P0 SHF.R.U32.HI R3, RZ, R5, R4 ;  /* 0x00000005ff030219 */ /* 0x002fe20000011604 */
[----:B------:R-:W-:Y:S01]  /*8d80*/  UIMAD UR11, UR10, UR7, UR11 ;  /* 0x000000070a0b72a4 */ /* 0x000fe2000f8e020b */
[----:B------:R-:W-:Y:S01]  /*8d90*/  IMAD.U32 R4, RZ, RZ, UR20 ;  /* 0x00000014ff047e24 */ /* 0x000fe2000f8e00ff */
[----:B------:R-:W-:Y:S02]  /*8da0*/  UIADD3 UR12, UR21, UR12, URZ ;  /* 0x0000000c150c7290 */ /* 0x000fe4000fffe03f */
[----:B------:R-:W-:Y:S01]  /*8db0*/  IMAD.U32 R5, RZ, RZ, UR21 ;  /* 0x00000015ff057e24 */ /* 0x000fe2000f8e00ff */
[----:B------:R-:W-:Y:S01]  /*8dc0*/  UIADD3 UR18, UR15, UR18, URZ ;  /* 0x000000120f127290 */ /* 0x000fe2000fffe03f */
[--C-:B------:R-:W-:Y:S01]  /*8dd0*/  IMAD.MOV R7, RZ, RZ, -R3.reuse ;  /* 0x000000ffff077224 */ /* 0x100fe200078e0a03 */
[----:B------:R-:W-:Y:S01]  /*8de0*/  UIADD3 UR14, UP1, UP2, UR8, UR14, UR4 ;  /* 0x0000000e080e7290 */ /* 0x000fe2000fa3e004 */
[----:B------:R-:W-:Y:S01]  /*8df0*/  SHF.R.S32.HI R5, RZ, 0x1f, R3 ;  /* 0x0000001fff057819 */ /* 0x000fe20000011403 */
[----:B------:R-:W-:Y:S01]  /*8e00*/  UIADD3 UR10, UR9, UR11, URZ ;  /* 0x0000000b090a7290 */ /* 0x000fe2000fffe03f */
[----:B------:R-:W-:-:S02]  /*8e10*/  IMAD R7, R9, R7, R6 ;  /* 0x0000000709077224 */ /* 0x000fc400078e0206 */
[----:B------:R-:W-:Y:S01]  /*8e20*/  IMAD.U32 R8, RZ, RZ, UR12 ;  /* 0x0000000cff087e24 */ /* 0x000fe2000f8e00ff */
[----:B------:R-:W-:Y:S01]  /*8e30*/  UIADD3.X UR10, UR10, UR18, UR19, UP1, UP2 ;  /* 0x000000120a0a7290 */ /* 0x000fe20008fe4413 */
[----:B------:R-:W-:Y:S01]  /*8e40*/  IADD3 R4, P0, P1, R3, UR14, R4 ;  /* 0x0000000e03047c10 */ /* 0x000fe2000f91e004 */
[----:B------:R-:W-:Y:S01]  /*8e50*/  ULDC.64 UR8, c[0x0][UR17+0x210] ;  /* 0x0000840011087abb */ /* 0x000fe20008000a00 */
[----:B------:R-:W-:Y:S01]  /*8e60*/  SHF.R.S32.HI R3, RZ, 0x1f, R7 ;  /* 0x0000001fff037819 */ /* 0x000fe20000011407 */
[----:B------:R-:W-:Y:S02]  /*8e70*/  IMAD R6, R7, UR9, RZ ;  /* 0x0000000907067c24 */ /* 0x000fe4000f8e02ff */
[----:B------:R-:W-:Y:S01]  /*8e80*/  IADD3.X R5, R5, UR10, R8, P0, P1 ;  /* 0x0000000a05057c10 */ /* 0x000fe200087e2408 */
[----:B------:R-:W-:Y:S01]  /*8e90*/  ULDC.64 UR10, c[0x0][0xba8] ;  /* 0x0002ea00000a7ab9 */ /* 0x000fe20000000a00 */
[----:B------:R-:W-:Y:S01]  /*8ea0*/  IMAD R3, R3, UR8, R6 ;  /* 0x0000000803037c24 */ /* 0x000fe2000f8e0206 */
[----:B------:R-:W-:Y:S01]  /*8eb0*/  @!UP0 ULDC UR10, c[0x0][0xb50] ;  /* 0x0002d400000a8ab9 */ /* 0x000fe20000000800 */
[----:B------:R-:W-:Y:S01]  /*8ec0*/  @!UP0 ULDC UR11, c[0x0][0xb54] ;  /* 0x0002d500000b8ab9 */ /* 0x000fe20000000800 */
[----:B------:R-:W-:-:S04]  /*8ed0*/  IMAD.WIDE.U32 R4, R7, UR8, R4 ;  /* 0x0000000807047c25 */ /* 0x000fc8000f8e0004 */
[----:B------:R-:W-:Y:S01]  /*8ee0*/  IMAD.IADD R3, R5, 0x1, R3 ;  /* 0x0000000105037824 */ /* 0x000fe200078e0203 */
[----:B------:R-:W-:-:S04]  /*8ef0*/  LEA R6, P0, R4, UR10, 0x2 ;  /* 0x0000000a04067c11 */ /* 0x000fc8000f8010ff */
[----:B------:R-:W-:Y:S01]  /*8f00*/  LEA.HI.X R7, R4, UR11, R3, 0x2, P0 ;  /* 0x0000000b04077c11 */ /* 0x000fe200080f1403 */
[----:B------:R-:W-:-:S05]  /*8f10*/  IMAD.MOV.U32 R3, RZ, RZ, -0x800000 ;  /* 0xff800000ff037424 */ /* 0x000fca00078e00ff */
[----:B------:R0:W-:Y:S03]  /*8f20*/  STG.E desc[UR36][R6.64], R3 ;  /* 0x0000000306007986 */ /* 0x0001e6000c101924 */
.L_x_226:
[----:B------:R-:W-:Y:S05]  /*8f30*/  BSYNC B1 ;  /* 0x0000000000017941 */ /* 0x000fea0003800000 */
.L_x_225:
[----:B------:R-:W-:-:S13]  /*8f40*/  R2UR UR8, R18 ;  /* 0x00000000120872ca */ /* 0x000fda00000e0000 */
[----:B------:R-:W-:-:S06]  /*8f50*/  UISETP.GT.AND UP0, UPT, UR8, 0x1, UPT ;  /* 0x000000010800788c */ /* 0x000fcc000bf04270 */
[----:B------:R-:W-:-:S13]  /*8f60*/  PLOP3.LUT P0, PT, PT, PT, UP0, 0x80, 0x0 ;  /* 0x000000000000781c */ /* 0x000fda0003f0f008 */
[----:B------:R-:W-:Y:S05]  /*8f70*/  @P0 BRA `(.L_x_221) ;  /* 0x0000000400b40947 */ /* 0x000fea0003800000 */
[----:B------:R-:W1:Y:S01]  /*8f80*/  LDC R11, c[0x0][0xbe8] ;  /* 0x0002fa00ff0b7b82 */ /* 0x000e620000000800 */
[----:B------:R-:W-:Y:S01]  /*8f90*/  R2UR UR14, R175 ;  /* 0x00000000af0e72ca */ /* 0x000fe200000e0000 */
[----:B------:R-:W-:Y:S01]  /*8fa0*/  ULDC.64 UR12, c[0x0][0xaa0] ;  /* 0x0002a800000c7ab9 */ /* 0x000fe20000000a00 */
[----:B------:R-:W-:Y:S01]  /*8fb0*/  R2UR UR15, R174 ;  /* 0x00000000ae0f72ca */ /* 0x000fe200000e0000 */
[----:B------:R-:W-:Y:S01]  /*8fc0*/  UIMAD UR10, UR19, UR12, URZ ;  /* 0x0000000c130a72a4 */ /* 0x000fe2000f8e023f */
[----:B0-----:R-:W-:Y:S01]  /*8fd0*/  IMAD R3, R17, 0x20, R176 ;  /* 0x0000002011037824 */ /* 0x001fe200078e02b0 */
[----:B------:R-:W-:Y:S01]  /*8fe0*/  UIMAD.WIDE.U32 UR8, UR4, UR12, URZ ;  /* 0x0000000c040872a5 */ /* 0x000fe2000f8e003f */
[----:B------:R-:W-:Y:S01]  /*8ff0*/  BSSY B1, `(.L_x_227) ;  /* 0x000003b000017945 */ /* 0x000fe20003800000 */
[----:B------:R-:W-:-:S04]  /*9000*/  UIMAD UR10, UR4, UR13, UR10 ;  /* 0x0000000d040a72a4 */ /* 0x000fc8000f8e020a */
[----:B------:R-:W-:Y:S02]  /*9010*/  UIADD3 UR9, UR9, UR10, URZ ;  /* 0x0000000a09097290 */ /* 0x000fe4000fffe03f */
[----:B------:R-:W-:Y:S01]  /*9020*/  IMAD.U32 R8, RZ, RZ, UR14 ;  /* 0x0000000eff087e24 */ /* 0x000fe2000f8e00ff */
[----:B------:R-:W-:Y:S01]  /*9030*/  ULDC.64 UR10, c[0x0][0xae8] ;  /* 0x0002ba00000a7ab9 */ /* 0x000fe20000000a00 */
[----:B------:R-:W-:Y:S01]  /*9040*/  IMAD.U32 R13, RZ, RZ, UR14 ;  /* 0x0000000eff0d7e24 */ /* 0x000fe2000f8e00ff */
[----:B------:R-:W-:Y:S02]  /*9050*/  UIMAD.WIDE.U32 UR8, UR15, UR10, UR8 ;  /* 0x0000000a0f0872a5 */ /* 0x000fe4000f8e0008 */
[----:B------:R-:W-:Y:S02]  /*9060*/  LEA R8, R8, R3, 0x7 ;  /* 0x0000000308087211 */ /* 0x000fe400078e38ff */
[----:B------:R-:W-:Y:S01]  /*9070*/  UIMAD UR9, UR15, UR11, UR9 ;  /* 0x0000000b0f0972a4 */ /* 0x000fe2000f8e0209 */
[----:B-1----:R-:W-:-:S02]  /*9080*/  ISETP.NE.AND P0, PT, R11, 0x1, PT ;  /* 0x000000010b00780c */ /* 0x002fc40003f05270 */
[----:B------:R-:W-:Y:S01]  /*9090*/  ULDC.64 UR10, c[0x0][0xaf0] ;  /* 0x0002bc00000a7ab9 */ /* 0x000fe20000000a00 */
[----:B------:R-:W-:Y:S01]  /*90a0*/  IMAD.MOV.U32 R3, RZ, RZ, R8 ;  /* 0x000000ffff037224 */ /* 0x000fe200078e0008 */
[----:B------:R-:W-:Y:S02]  /*90b0*/  UIMAD UR7, UR7, UR10, URZ ;  /* 0x0000000a070772a4 */ /* 0x000fe4000f8e023f */
[----:B------:R-:W-:Y:S02]  /*90c0*/  UIMAD.WIDE.U32 UR8, UR61, UR10, UR8 ;  /* 0x0000000a3d0872a5 */ /* 0x000fe4000f8e0008 */
[----:B------:R-:W-:-:S03]  /*90d0*/  UIMAD UR4, UR61, UR11, UR7 ;  /* 0x0000000b3d0472a4 */ /* 0x000fc6000f8e0207 */
[----:B------:R-:W-:Y:S01]  /*90e0*/  ULDC.64 UR10, c[0x0][0xae0] ;  /* 0x0002b800000a7ab9 */ /* 0x000fe20000000a00 */
[----:B------:R-:W-:Y:S01]  /*90f0*/  UIADD3 UR4, UR9, UR4, URZ ;  /* 0x0000000409047290 */ /* 0x000fe2000fffe03f */
[----:B------:R-:W0:Y:S08]  /*9100*/  @P0 LDC R5, c[0x0][0xbec] ;  /* 0x0002fb00ff050b82 */ /* 0x000e300000000800 */
[----:B------:R-:W1:Y:S01]  /*9110*/  @P0 LDC R7, c[0x0][0xbf0] ;  /* 0x0002fc00ff070b82 */ /* 0x000e620000000800 */
[----:B0-----:R-:W-:-:S04]  /*9120*/  @P0 IMAD.HI.U32 R4, R8, R5, RZ ;  /* 0x0000000508040227 */ /* 0x001fc800078e00ff */
[----:B------:R-:W-:Y:S02]  /*9130*/  IMAD.U32 R5, RZ, RZ, UR9 ;  /* 0x00000009ff057e24 */ /* 0x000fe4000f8e00ff */
[----:B------:R-:W-:Y:S01]  /*9140*/  IMAD.U32 R5, RZ, RZ, UR4 ;  /* 0x00000004ff057e24 */ /* 0x000fe2000f8e00ff */
[----:B-1----:R-:W-:-:S04]  /*9150*/  @P0 SHF.R.U32.HI R3, RZ, R7, R4 ;  /* 0x00000007ff030219 */ /* 0x002fc80000011604 */
[--C-:B------:R-:W-:Y:S01]  /*9160*/  SHF.R.S32.HI R4, RZ, 0x1f, R3.reuse ;  /* 0x0000001fff047819 */ /* 0x100fe20000011403 */
[----:B------:R-:W-:-:S04]  /*9170*/  IMAD.MOV R7, RZ, RZ, -R3 ;  /* 0x000000ffff077224 */ /* 0x000fc800078e0a03 */
[----:B------:R-:W-:Y:S02]  /*9180*/  IMAD R6, R4, UR10, RZ ;  /* 0x0000000a04067c24 */ /* 0x000fe4000f8e02ff */
[----:B------:R-:W-:Y:S01]  /*9190*/  IMAD.U32 R4, RZ, RZ, UR8 ;  /* 0x00000008ff047e24 */ /* 0x000fe2000f8e00ff */
[----:B------:R-:W-:Y:S01]  /*91a0*/  ULDC.64 UR8, c[0x0][0xad8] ;  /* 0x0002b60000087ab9 */ /* 0x000fe20000000a00 */
[----:B------:R-:W-:Y:S02]  /*91b0*/  IMAD R7, R11, R7, R8 ;  /* 0x000000070b077224 */ /* 0x000fe400078e0208 */
[C---:B------:R-:W-:Y:S02]  /*91c0*/  IMAD R9, R3.reuse, UR11, R6 ;  /* 0x0000000b03097c24 */ /* 0x040fe4000f8e0206 */
[----:B------:R-:W-:Y:S01]  /*91d0*/  IMAD.WIDE.U32 R4, R3, UR10, R4 ;  /* 0x0000000a03047c25 */ /* 0x000fe2000f8e0004 */
[----:B------:R-:W-:-:S03]  /*91e0*/  SHF.R.S32.HI R3, RZ, 0x1f, R7 ;  /* 0x0000001fff037819 */ /* 0x000fc60000011407 */
[----:B------:R-:W-:Y:S02]  /*91f0*/  IMAD.IADD R5, R5, 0x1, R9 ;  /* 0x0000000105057824 */ /* 0x000fe400078e0209 */
[----:B------:R-:W-:Y:S02]  /*9200*/  IMAD R6, R3, UR8, RZ ;  /* 0x0000000803067c24 */ /* 0x000fe4000f8e02ff */
[----:B------:R-:W-:Y:S02]  /*9210*/  IMAD R8, R13, 0x80, R176 ;  /* 0x000000800d087824 */ /* 0x000fe400078e02b0 */
[----:B-----5:R-:W-:Y:S02]  /*9220*/  IMAD R11, R0, R11, RZ ;  /* 0x0000000b000b7224 */ /* 0x020fe400078e02ff */
[C---:B------:R-:W-:Y:S02]  /*9230*/  IMAD R3, R7.reuse, UR9, R6 ;  /* 0x0000000907037c24 */ /* 0x040fe4000f8e0206 */
[----:B------:R-:W-:Y:S01]  /*9240*/  IMAD.WIDE.U32 R4, R7, UR8, R4 ;  /* 0x0000000807047c25 */ /* 0x000fe2000f8e0004 */
[----:B------:R-:W-:Y:S01]  /*9250*/  ISETP.GE.AND P2, PT, R8, R11, PT ;  /* 0x0000000b0800720c */ /* 0x000fe20003f46270 */
[----:B------:R-:W-:-:S02]  /*9260*/  ULDC.64 UR8, c[0x0][0xa80] ;  /* 0x0002a00000087ab9 */ /* 0x000fc40000000a00 */
[----:B------:R-:W-:Y:S01]  /*9270*/  VIADD R0, R8, 0x20 ;  /* 0x0000002008007836 */ /* 0x000fe20000000000 */
[----:B------:R-:W-:Y:S02]  /*9280*/  IADD3 R3, R5, R3, RZ ;  /* 0x0000000305037210 */ /* 0x000fe40007ffe0ff */
[----:B------:R-:W-:Y:S02]  /*9290*/  LEA R6, P3, R4, UR8, 0x1 ;  /* 0x0000000804067c11 */ /* 0x000fe4000f8608ff */
[-C--:B------:R-:W-:Y:S01]  /*92a0*/  ISETP.GE.AND P1, PT, R0, R11.reuse, PT ;  /* 0x0000000b0000720c */ /* 0x080fe20003f26270 */
[----:B------:R-:W-:Y:S01]  /*92b0*/  VIADD R0, R8, 0x40 ;  /* 0x0000004008007836 */ /* 0x000fe20000000000 */
[----:B------:R-:W-:Y:S01]  /*92c0*/  LEA.HI.X R3, R4, UR9, R3, 0x1, P3 ;  /* 0x0000000904037c11 */ /* 0x000fe200098f0c03 */
[----:B------:R0:W1:Y:S03]  /*92d0*/  SHFL.IDX PT, R7, R6, RZ, 0x181f ;  /* 0x00181fff06077589 */ /* 0x00006600000e0000 */
[----:B------:R-:W-:Y:S01]  /*92e0*/  ISETP.GE.AND P0, PT, R0, R11, PT ;  /* 0x0000000b0000720c */ /* 0x000fe20003f06270 */
[----:B------:R0:W2:Y:S01]  /*92f0*/  SHFL.IDX PT, R5, R3, RZ, 0x181f ;  /* 0x00181fff03057589 */ /* 0x0000a200000e0000 */
[----:B------:R-:W-:Y:S11]  /*9300*/  @P2 BRA `(.L_x_228) ;  /* 0x0000000000242947 */ /* 0x000ff60003800000 */
[----:B------:R-:W-:Y:S02]  /*9310*/  ULDC UR4, c[0x0][0xac8] ;  /* 0x0002b20000047ab9 */ /* 0x000fe40000000800 */
[----:B------:R-:W-:Y:S02]  /*9320*/  ISETP.GE.AND P4, PT, R2, UR4, PT ;  /* 0x0000000402007c0c */ /* 0x000fe4000bf86270 */
[----:B------:R-:W-:-:S11]  /*9330*/  ISETP.GE.AND P5, PT, R16, UR4, PT ;  /* 0x0000000410007c0c */ /* 0x000fd6000bfa6270 */
[-C--:B-1----:R-:W-:Y:S02]  /*9340*/  @!P4 LEA R12, P2, R2, R7.reuse, 0x1 ;  /* 0x00000007020cc211 */ /* 0x082fe400078408ff */
[----:B------:R-:W-:Y:S02]  /*9350*/  @!P5 LEA R4, P3, R16, R7, 0x1 ;  /* 0x000000071004d211 */ /* 0x000fe400078608ff */
[-C--:B--2---:R-:W-:Y:S02]  /*9360*/  @!P4 LEA.HI.X R13, R2, R5.reuse, R201, 0x1, P2 ;  /* 0x00000005020dc211 */ /* 0x084fe400010f0cc9 */
[----:B------:R-:W-:-:S03]  /*9370*/  @!P5 LEA.HI.X R5, R16, R5, R200, 0x1, P3 ;  /* 0x000000051005d211 */ /* 0x000fc600018f0cc8 */
[----:B------:R3:W-:Y:S04]  /*9380*/  @!P4 ST.E.128 desc[UR36][R12.64], RZ ;  /* 0x000000ff0c00c985 */ /* 0x0007e8000c101d24 */
[----:B------:R3:W-:Y:S02]  /*9390*/  @!P5 ST.E.128 desc[UR36][R4.64], RZ ;  /* 0x000000ff0400d985 */ /* 0x0007e4000c101d24 */
.L_x_228:
[----:B------:R-:W-:Y:S05]  /*93a0*/  BSYNC B1 ;  /* 0x0000000000017941 */ /* 0x000fea0003800000 */
.L_x_227:
[----:B--23--:R2:W3:Y:S01]  /*93b0*/  SHFL.IDX PT, R5, R3, 0x1, 0x181f ;  /* 0x00381f0003057f89 */ /* 0x00c4e200000e0000 */
[----:B------:R-:W-:Y:S03]  /*93c0*/  BSSY B1, `(.L_x_229) ;  /* 0x000000c000017945 */ /* 0x000fe60003800000 */
[----:B-1----:R2:W1:Y:S01]  /*93d0*/  SHFL.IDX PT, R7, R6, 0x1, 0x181f ;  /* 0x00381f0006077f89 */ /* 0x00246200000e0000 */
[----:B------:R-:W-:Y:S05]  /*93e0*/  @P1 BRA `(.L_x_230) ;  /* 0x0000000000241947 */ /* 0x000fea0003800000 */
[----:B------:R-:W-:Y:S02]  /*93f0*/  ULDC UR4, c[0x0][0xac8] ;  /* 0x0002b20000047ab9 */ /* 0x000fe40000000800 */
[----:B------:R-:W-:Y:S02]  /*9400*/  ISETP.GE.AND P3, PT, R2, UR4, PT ;  /* 0x0000000402007c0c */ /* 0x000fe4000bf66270 */
[----:B------:R-:W-:-:S11]  /*9410*/  ISETP.GE.AND P4, PT, R16, UR4, PT ;  /* 0x0000000410007c0c */ /* 0x000fd6000bf86270 */
[-C--:B-1----:R-:W-:Y:S02]  /*9420*/  @!P3 LEA R12, P1, R2, R7.reuse, 0x1 ;  /* 0x00000007020cb211 */ /* 0x082fe400078208ff */
[----:B------:R-:W-:Y:S02]  /*9430*/  @!P4 LEA R4, P2, R16, R7, 0x1 ;  /* 0x000000071004c211 */ /* 0x000fe400078408ff */
[-C--:B---3--:R-:W-:Y:S02]  /*9440*/  @!P3 LEA.HI.X R13, R2, R5.reuse, R201, 0x1, P1 ;  /* 0x00000005020db211 */ /* 0x088fe400008f0cc9 */
[----:B------:R-:W-:-:S03]  /*9450*/  @!P4 LEA.HI.X R5, R16, R5, R200, 0x1, P2 ;  /* 0x000000051005c211 */ /* 0x000fc600010f0cc8 */
[----:B------:R4:W-:Y:S04]  /*9460*/  @!P3 ST.E.128 desc[UR36][R12.64], RZ ;  /* 0x000000ff0c00b985 */ /* 0x0009e8000c101d24 */
[----:B------:R4:W-:Y:S02]  /*9470*/  @!P4 ST.E.128 desc[UR36][R4.64], RZ ;  /* 0x000000ff0400c985 */ /* 0x0009e4000c101d24 */
.L_x_230:
[----:B------:R-:W-:Y:S05]  /*9480*/  BSYNC B1 ;  /* 0x0000000000017941 */ /* 0x000fea0003800000 */
.L_x_229:
[----:B---34-:R3:W4:Y:S01]  /*9490*/  SHFL.IDX PT, R5, R3, 0x2, 0x181f ;  /* 0x00581f0003057f89 */ /* 0x01872200000e0000 */
        /* <DEDUP_REMOVED lines=8> */
[-C--:B----4-:R-:W-:Y:S02]  /*9520*/  @!P2 LEA.HI.X R13, R2, R5.reuse, R201, 0x1, P0 ;  /* 0x00000005020da211 */ /* 0x090fe400000f0cc9 */
[----:B------:R-:W-:-:S03]  /*9530*/  @!P3 LEA.HI.X R5, R16, R5, R200, 0x1, P1 ;  /* 0x000000051005b211 */ /* 0x000fc600008f0cc8 */
[----:B------:R1:W-:Y:S04]  /*9540*/  @!P2 ST.E.128 desc[UR36][R12.64], RZ ;  /* 0x000000ff0c00a985 */ /* 0x0003e8000c101d24 */
[----:B------:R1:W-:Y:S02]  /*9550*/  @!P3 ST.E.128 desc[UR36][R4.64], RZ ;  /* 0x000000ff0400b985 */ /* 0x0003e4000c101d24 */
.L_x_232:
[----:B------:R-:W-:Y:S05]  /*9560*/  BSYNC B1 ;  /* 0x0000000000017941 */ /* 0x000fea0003800000 */
.L_x_231:
[----:B------:R-:W-:Y:S01]  /*9570*/  VIADD R0, R8, 0x60 ;  /* 0x0000006008007836 */ /* 0x000fe20000000000 */
[----:B0-23--:R-:W0:Y:S04]  /*9580*/  SHFL.IDX PT, R3, R3, 0x3, 0x181f ;  /* 0x00781f0003037f89 */ /* 0x00de2800000e0000 */
[----:B------:R-:W-:Y:S01]  /*9590*/  ISETP.GE.AND P0, PT, R0, R11, PT ;  /* 0x0000000b0000720c */ /* 0x000fe20003f06270 */
[----:B-1--4-:R1:W2:-:S12]  /*95a0*/  SHFL.IDX PT, R5, R6, 0x3, 0x181f ;  /* 0x00781f0006057f89 */ /* 0x01229800000e0000 */
[----:B-1----:R-:W-:Y:S05]  /*95b0*/  @P0 BRA `(.L_x_221) ;  /* 0x0000000000240947 */ /* 0x002fea0003800000 */
[----:B------:R-:W-:Y:S02]  /*95c0*/  ULDC UR4, c[0x0][0xac8] ;  /* 0x0002b20000047ab9 */ /* 0x000fe40000000800 */
[----:B------:R-:W-:Y:S02]  /*95d0*/  ISETP.GE.AND P2, PT, R2, UR4, PT ;  /* 0x0000000402007c0c */ /* 0x000fe4000bf46270 */
[----:B------:R-:W-:-:S11]  /*95e0*/  ISETP.GE.AND P3, PT, R16, UR4, PT ;  /* 0x0000000410007c0c */ /* 0x000fd6000bf66270 */
[-C--:B--2---:R-:W-:Y:S02]  /*95f0*/  @!P2 LEA R6, P0, R2, R5.reuse, 0x1 ;  /* 0x000000050206a211 */ /* 0x084fe400078008ff */
[----:B------:R-:W-:Y:S02]  /*9600*/  @!P3 LEA R4, P1, R16, R5, 0x1 ;  /* 0x000000051004b211 */ /* 0x000fe400078208ff */
[-C--:B0-----:R-:W-:Y:S02]  /*9610*/  @!P2 LEA.HI.X R7, R2, R3.reuse, R201, 0x1, P0 ;  /* 0x000000030207a211 */ /* 0x081fe400000f0cc9 */
[----:B------:R-:W-:-:S03]  /*9620*/  @!P3 LEA.HI.X R5, R16, R3, R200, 0x1, P1 ;  /* 0x000000031005b211 */ /* 0x000fc600008f0cc8 */
[----:B------:R0:W-:Y:S04]  /*9630*/  @!P2 ST.E.128 desc[UR36][R6.64], RZ ;  /* 0x000000ff0600a985 */ /* 0x0001e8000c101d24 */
[----:B------:R0:W-:Y:S02]  /*9640*/  @!P3 ST.E.128 desc[UR36][R4.64], RZ ;  /* 0x000000ff0400b985 */ /* 0x0001e4000c101d24 */
.L_x_221:
[----:B------:R-:W-:Y:S05]  /*9650*/  BSYNC B0 ;  /* 0x0000000000007941 */ /* 0x000fea0003800000 */
.L_x_211:
[----:B------:R-:W-:Y:S02]  /*9660*/  ULDC UR4, c[0x0][0xc3c] ;  /* 0x00030f0000047ab9 */ /* 0x000fe40000000800 */
[----:B------:R-:W-:-:S13]  /*9670*/  ISETP.GE.AND P0, PT, R27, UR4, PT ;  /* 0x000000041b007c0c */ /* 0x000fda000bf06270 */
[----:B------:R-:W-:Y:S05]  /*9680*/  @!P0 BRA `(.L_x_233) ;  /* 0xffffff7800308947 */ /* 0x000fea000383ffff */
[----:B------:R-:W-:Y:S05]  /*9690*/  EXIT ;  /* 0x000000000000794d */ /* 0x000fea0003800000 */
.L_x_182:
[----:B------:R-:W-:-:S08]  /*96a0*/  NOP ;  /* 0x0000000000007918 */ /* 0x000fd00000000000 */
[----:B0-----:R-:W0:-:S00]  /*96b0*/  USETMAXREG.DEALLOC.CTAPOOL 0x28 ;  /* 0x00000028000079c8 */ /* 0x001e0000080e0500 */
[----:B0-----:R-:W-:Y:S02]  /*96c0*/  LOP3.LUT R0, R0, 0x3, RZ, 0xc0, !PT ;  /* 0x0000000300007812 */ /* 0x001fe400078ec0ff */
[----:B------:R-:W-:-:S04]  /*96d0*/  LOP3.LUT R23, R23, 0xffffff7f, RZ, 0xc0, !PT ;  /* 0xffffff7f17177812 */ /* 0x000fc800078ec0ff */
[----:B------:R-:W0:Y:S02]  /*96e0*/  SHFL.IDX PT, R0, R0, RZ, 0x1f ;  /* 0x00001fff00007589 */ /* 0x000e2400000e0000 */
[----:B0-----:R-:W-:Y:S01]  /*96f0*/  ISETP.NE.AND P0, PT, R0, RZ, PT ;  /* 0x000000ff0000720c */ /* 0x001fe20003f05270 */
[----:B------:R-:W-:-:S12]  /*9700*/  IMAD.MOV.U32 R0, RZ, RZ, RZ ;  /* 0x000000ffff007224 */ /* 0x000fd800078e00ff */
[----:B------:R-:W-:Y:S01]  /*9710*/  @P0 LOP3.LUT R23, R23, 0x80, RZ, 0xfc, !PT ;  /* 0x0000008017170812 */ /* 0x000fe200078efcff */
[----:B------:R-:W-:Y:S06]  /*9720*/  @!P0 BRA `(.L_x_234) ;  /* 0x00000000001c8947 */ /* 0x000fec0003800000 */
[----:B------:R-:W0:Y:S08]  /*9730*/  S2UR UR5, SR_CgaCtaId ;  /* 0x00000000000579c3 */ /* 0x000e300000008800 */
[----:B------:R-:W-:Y:S06]  /*9740*/  BAR.SYNC.DEFER_BLOCKING 0x5, 0x180 ;  /* 0x0146000000007b1d */ /* 0x000fec0000010000 */
[----:B------:R-:W-:-:S02]  /*9750*/  UMOV UR4, 0x400 ;  /* 0x0000040000047882 */ /* 0x000fc40000000000 */
[----:B0-----:R-:W-:-:S09]  /*9760*/  ULEA UR4, UR5, UR4, 0x18 ;  /* 0x0000000405047291 */ /* 0x001fd2000f8ec03f */
[----:B------:R-:W0:Y:S01]  /*9770*/  LDS.128 R16, [UR4+0x2a8d0] ;  /* 0x02a8d004ff107984 */ /* 0x000e220008000c00 */
[----:B------:R-:W-:Y:S06]  /*9780*/  BAR.ARV 0x4, 0x180 ;  /* 0x0106000000007b1d */ /* 0x000fec0000002000 */
[----:B------:R-:W-:Y:S05]  /*9790*/  BRA `(.L_x_235) ;  /* 0x0000000800947947 */ /* 0x000fea0003800000 */
.L_x_234:
[----:B------:R-:W0:Y:S01]  /*97a0*/  S2R R2, SR_TID.X ;  /* 0x0000000000027919 */ /* 0x000e220000002100 */
[----:B------:R-:W-:Y:S01]  /*97b0*/  ULDC UR4, c[0x0][0xc3c] ;  /* 0x00030f0000047ab9 */ /* 0x000fe20000000800 */
[----:B------:R-:W-:Y:S01]  /*97c0*/  IMAD.MOV.U32 R9, RZ, RZ, RZ ;  /* 0x000000ffff097224 */ /* 0x000fe200078e00ff */
[----:B------:R-:W1:Y:S01]  /*97d0*/  S2UR UR6, SR_CTAID.X ;  /* 0x00000000000679c3 */ /* 0x000e620000002500 */
[----:B------:R-:W-:Y:S01]  /*97e0*/  ULDC UR5, c[0x0][0xc38] ;  /* 0x00030e0000057ab9 */ /* 0x000fe20000000800 */
[----:B0-----:R-:W-:-:S04]  /*97f0*/  LOP3.LUT R7, R2, 0x1f, RZ, 0xc0, !PT ;  /* 0x0000001f02077812 */ /* 0x001fc800078ec0ff */
[----:B------:R-:W-:-:S04]  /*9800*/  ISETP.NE.AND P0, PT, R7, 0x1f, PT ;  /* 0x0000001f0700780c */ /* 0x000fc80003f05270 */
[----:B------:R-:W-:-:S13]  /*9810*/  ISETP.GE.OR P1, PT, R7, UR4, !P0 ;  /* 0x0000000407007c0c */ /* 0x000fda000c726670 */
[----:B------:R-:W0:Y:S08]  /*9820*/  @!P1 LDC.64 R4, c[0x0][0xc80] ;  /* 0x00032000ff049b82 */ /* 0x000e300000000a00 */
[----:B------:R-:W2:Y:S01]  /*9830*/  @!P1 LDC.64 R2, c[0x0][0xc78] ;  /* 0x00031e00ff029b82 */ /* 0x000ea20000000a00 */
[----:B0-----:R-:W-:-:S05]  /*9840*/  @!P1 IMAD.WIDE.U32 R4, R7, 0x4, R4 ;  /* 0x0000000407049825 */ /* 0x001fca00078e0004 */
[----:B------:R-:W3:Y:S01]  /*9850*/  @!P1 LDG.E R0, desc[UR36][R4.64] ;  /* 0x0000002404009981 */ /* 0x000ee2000c1e1900 */
[----:B--2---:R-:W-:-:S05]  /*9860*/  @!P1 IMAD.WIDE.U32 R2, R7, 0x4, R2 ;  /* 0x0000000407029825 */ /* 0x004fca00078e0002 */
[----:B------:R-:W3:Y:S01]  /*9870*/  @!P1 LDG.E R9, desc[UR36][R2.64] ;  /* 0x0000002402099981 */ /* 0x000ee2000c1e1900 */
[C---:B------:R-:W-:Y:S02]  /*9880*/  ISETP.NE.AND P1, PT, R7.reuse, RZ, PT ;  /* 0x000000ff0700720c */ /* 0x040fe40003f25270 */
[C---:B------:R-:W-:Y:S02]  /*9890*/  ISETP.GE.U32.AND P2, PT, R7.reuse, 0x2, PT ;  /* 0x000000020700780c */ /* 0x040fe40003f46070 */
[C---:B------:R-:W-:Y:S02]  /*98a0*/  ISETP.GE.U32.AND P3, PT, R7.reuse, 0x4, PT ;  /* 0x000000040700780c */ /* 0x040fe40003f66070 */
[C---:B------:R-:W-:Y:S02]  /*98b0*/  ISETP.GE.U32.AND P4, PT, R7.reuse, 0x8, PT ;  /* 0x000000080700780c */ /* 0x040fe40003f86070 */
[----:B------:R-:W-:Y:S01]  /*98c0*/  ISETP.GE.U32.AND P5, PT, R7, 0x10, PT ;  /* 0x000000100700780c */ /* 0x000fe20003fa6070 */
[----:B------:R-:W-:Y:S01]  /*98d0*/  UMOV UR4, URZ ;  /* 0x0000003f00047c82 */ /* 0x000fe20008000000 */
[----:B---3--:R-:W-:-:S05]  /*98e0*/  IMAD R6, R0, R9, RZ ;  /* 0x0000000900067224 */ /* 0x008fca00078e02ff */
[----:B------:R-:W0:Y:S02]  /*98f0*/  SHFL.UP PT, R8, R6, 0x1, RZ ;  /* 0x0420000006087989 */ /* 0x000e2400000e00ff */
[----:B0-----:R-:W-:-:S05]  /*9900*/  SEL R11, R8, RZ, P1 ;  /* 0x000000ff080b7207 */ /* 0x001fca0000800000 */
[----:B------:R-:W-:-:S05]  /*9910*/  IMAD.IADD R11, R6, 0x1, R11 ;  /* 0x00000001060b7824 */ /* 0x000fca00078e020b */
        /* <DEDUP_REMOVED lines=12> */
[----:B------:R-:W0:Y:S02]  /*99e0*/  SHFL.IDX PT, R6, R5, 0x1f, 0x1f ;  /* 0x03e01f0005067f89 */ /* 0x000e2400000e0000 */
[----:B0-----:R-:W-:-:S05]  /*99f0*/  IMAD R6, R6, UR5, RZ ;  /* 0x0000000506067c24 */ /* 0x001fca000f8e02ff */
[----:B-1----:R-:W-:Y:S01]  /*9a00*/  ISETP.GT.AND P6, PT, R6, UR6, PT ;  /* 0x0000000606007c0c */ /* 0x002fe2000bfc4270 */
[----:B------:R-:W-:-:S12]  /*9a10*/  IMAD.MOV.U32 R3, RZ, RZ, R6 ;  /* 0x000000ffff037224 */ /* 0x000fd800078e0006 */
[----:B------:R-:W-:Y:S05]  /*9a20*/  @P6 BRA `(.L_x_236) ;  /* 0x0000000000986947 */ /* 0x000fea0003800000 */
[----:B------:R-:W-:Y:S01]  /*9a30*/  IMAD.MOV.U32 R6, RZ, RZ, R3 ;  /* 0x000000ffff067224 */ /* 0x000fe200078e0003 */
[----:B------:R-:W-:Y:S01]  /*9a40*/  UMOV UR4, URZ ;  /* 0x0000003f00047c82 */ /* 0x000fe20008000000 */
[----:B------:R-:W-:-:S05]  /*9a50*/  ULDC UR5, c[0x0][0xc38] ;  /* 0x00030e0000057ab9 */ /* 0x000fca0000000800 */
.L_x_238:
[----:B------:R-:W0:Y:S01]  /*9a60*/  LDC R0, c[0x0][0xc3c] ;  /* 0x00030f00ff007b82 */ /* 0x000e220000000800 */
[----:B------:R-:W-:-:S06]  /*9a70*/  UIADD3 UR4, UR4, 0x1f, URZ ;  /* 0x0000001f04047890 */ /* 0x000fcc000fffe03f */
[----:B0-----:R-:W-:-:S13]  /*9a80*/  ISETP.LE.AND P6, PT, R0, UR4, PT ;  /* 0x0000000400007c0c */ /* 0x001fda000bfc3270 */
[----:B------:R-:W-:Y:S05]  /*9a90*/  @P6 BRA `(.L_x_237) ;  /* 0x0000000400a86947 */ /* 0x000fea0003800000 */
[----:B------:R-:W-:-:S04]  /*9aa0*/  IADD3 R9, R7, UR4, RZ ;  /* 0x0000000407097c10 */ /* 0x000fc8000fffe0ff */
[----:B------:R-:W-:Y:S01]  /*9ab0*/  ISETP.GE.OR P6, PT, R9, R0, !P0 ;  /* 0x000000000900720c */ /* 0x000fe200047c6670 */
[----:B------:R-:W-:-:S12]  /*9ac0*/  IMAD.MOV.U32 R0, RZ, RZ, RZ ;  /* 0x000000ffff007224 */ /* 0x000fd800078e00ff */
[----:B------:R-:W0:Y:S08]  /*9ad0*/  @!P6 LDC.64 R4, c[0x0][0xc80] ;  /* 0x00032000ff04eb82 */ /* 0x000e300000000a00 */
[----:B------:R-:W1:Y:S01]  /*9ae0*/  @!P6 LDC.64 R2, c[0x0][0xc78] ;  /* 0x00031e00ff02eb82 */ /* 0x000e620000000a00 */
[----:B0-----:R-:W-:-:S05]  /*9af0*/  @!P6 IMAD.WIDE R4, R9, 0x4, R4 ;  /* 0x000000040904e825 */ /* 0x001fca00078e0204 */
[----:B------:R-:W2:Y:S01]  /*9b00*/  @!P6 LDG.E R0, desc[UR36][R4.64] ;  /* 0x000000240400e981 */ /* 0x000ea2000c1e1900 */
[----:B-1----:R-:W-:-:S04]  /*9b10*/  @!P6 IMAD.WIDE R2, R9, 0x4, R2 ;  /* 0x000000040902e825 */ /* 0x002fc800078e0202 */
[----:B------:R-:W-:-:S06]  /*9b20*/  IMAD.MOV.U32 R9, RZ, RZ, RZ ;  /* 0x000000ffff097224 */ /* 0x000fcc00078e00ff */
[----:B------:R-:W2:Y:S02]  /*9b30*/  @!P6 LDG.E R9, desc[UR36][R2.64] ;  /* 0x000000240209e981 */ /* 0x000ea4000c1e1900 */
[----:B--2---:R-:W-:-:S05]  /*9b40*/  IMAD R13, R0, R9, RZ ;  /* 0x00000009000d7224 */ /* 0x004fca00078e02ff */
        /* <DEDUP_REMOVED lines=16> */
[----:B0-----:R-:W-:-:S04]  /*9c50*/  IMAD R3, R2, UR5, RZ ;  /* 0x0000000502037c24 */ /* 0x001fc8000f8e02ff */
[----:B------:R-:W-:-:S05]  /*9c60*/  IMAD.IADD R6, R3, 0x1, R6 ;  /* 0x0000000103067824 */ /* 0x000fca00078e0206 */
[----:B------:R-:W-:-:S13]  /*9c70*/  ISETP.GT.AND P6, PT, R6, UR6, PT ;  /* 0x0000000606007c0c */ /* 0x000fda000bfc4270 */
[----:B------:R-:W-:Y:S05]  /*9c80*/  @!P6 BRA `(.L_x_238) ;  /* 0xfffffffc0074e947 */ /* 0x000fea000383ffff */
.L_x_236:
[----:B------:R-:W-:Y:S02]  /*9c90*/  IMAD.IADD R10, R6, 0x1, -R3 ;  /* 0x00000001060a7824 */ /* 0x000fe400078e0a03 */
[----:B------:R-:W-:Y:S02]  /*9ca0*/  IMAD.MOV.U32 R16, RZ, RZ, RZ ;  /* 0x000000ffff107224 */ /* 0x000fe400078e00ff */
[----:B------:R-:W-:-:S05]  /*9cb0*/  IMAD R2, R5, UR5, R10 ;  /* 0x0000000505027c24 */ /* 0x000fca000f8e020a */
[----:B------:R-:W-:-:S13]  /*9cc0*/  ISETP.GT.AND P0, PT, R2, UR6, PT ;  /* 0x0000000602007c0c */ /* 0x000fda000bf04270 */
[----:B------:R-:W-:-:S04]  /*9cd0*/  VOTE.ANY R6, PT, !P0 ;  /* 0x0000000000067806 */ /* 0x000fc800040e0100 */
[----:B------:R-:W0:Y:S01]  /*9ce0*/  POPC R19, R6 ;  /* 0x0000000600137309 */ /* 0x000e220000000000 */
[----:B------:R-:W-:Y:S01]  /*9cf0*/  ISETP.NE.AND P0, PT, R6, RZ, PT ;  /* 0x000000ff0600720c */ /* 0x000fe20003f05270 */
[----:B0-----:R-:W0:Y:S04]  /*9d00*/  SHFL.IDX PT, R0, R0, R19, 0x1f ;  /* 0x00001f1300007589 */ /* 0x001e2800000e0000 */
[----:B------:R1:W2:Y:S01]  /*9d10*/  SHFL.IDX PT, R9, R9, R19, 0x1f ;  /* 0x00001f1309097589 */ /* 0x0002a200000e0000 */
[----:B0-----:R-:W-:-:S04]  /*9d20*/  IABS R4, R0 ;  /* 0x0000000000047213 */ /* 0x001fc80000000000 */
[----:B------:R-:W0:Y:S08]  /*9d30*/  I2F.RP R8, R4 ;  /* 0x0000000400087306 */ /* 0x000e300000209400 */
[----:B0-----:R-:W0:Y:S02]  /*9d40*/  MUFU.RCP R8, R8 ;  /* 0x0000000800087308 */ /* 0x001e240000001000 */
[----:B0-----:R-:W-:-:S06]  /*9d50*/  VIADD R2, R8, 0xffffffe ;  /* 0x0ffffffe08027836 */ /* 0x001fcc0000000000 */
[----:B------:R-:W0:Y:S02]  /*9d60*/  F2I.FTZ.U32.TRUNC.NTZ R3, R2 ;  /* 0x0000000200037305 */ /* 0x000e24000021f000 */
[----:B0-----:R-:W-:Y:S01]  /*9d70*/  IADD3 R11, RZ, -R3, RZ ;  /* 0x80000003ff0b7210 */ /* 0x001fe20007ffe0ff */
[----:B-12---:R-:W-:Y:S06]  /*9d80*/  @!P0 BRA `(.L_x_239) ;  /* 0x0000000000088947 */ /* 0x006fec0003800000 */
[----:B------:R-:W-:-:S06]  /*9d90*/  VIADD R16, R19, 0xffffffff ;  /* 0xffffffff13107836 */ /* 0x000fcc0000000000 */
[----:B------:R0:W1:Y:S02]  /*9da0*/  SHFL.IDX PT, R16, R5, R16, 0x1f ;  /* 0x00001f1005107589 */ /* 0x00006400000e0000 */
.L_x_239:
[----:B-1----:R-:W-:Y:S01]  /*9db0*/  IMAD R16, R16, UR5, R10 ;  /* 0x0000000510107c24 */ /* 0x002fe2000f8e020a */
[----:B------:R-:W-:Y:S01]  /*9dc0*/  IABS R10, R0 ;  /* 0x00000000000a7213 */ /* 0x000fe20000000000 */
[----:B------:R-:W-:Y:S01]  /*9dd0*/  IMAD R11, R11, R4, RZ ;  /* 0x000000040b0b7224 */ /* 0x000fe200078e02ff */
[----:B0-----:R-:W-:Y:S01]  /*9de0*/  IABS R5, R9 ;  /* 0x0000000900057213 */ /* 0x001fe20000000000 */
[----:B------:R-:W-:Y:S01]  /*9df0*/  IMAD.MOV.U32 R2, RZ, RZ, RZ ;  /* 0x000000ffff027224 */ /* 0x000fe200078e00ff */
[----:B------:R-:W-:Y:S01]  /*9e00*/  IADD3 R17, -R16, UR6, RZ ;  /* 0x0000000610117c10 */ /* 0x000fe2000fffe1ff */
[----:B------:R-:W-:Y:S01]  /*9e10*/  IMAD.MOV R10, RZ, RZ, -R10 ;  /* 0x000000ffff0a7224 */ /* 0x000fe200078e0a0a */
[----:B------:R-:W0:Y:S01]  /*9e20*/  I2F.RP R6, R5 ;  /* 0x0000000500067306 */ /* 0x000e220000209400 */
[----:B------:R-:W-:Y:S01]  /*9e30*/  IMAD.HI.U32 R2, R3, R11, R2 ;  /* 0x0000000b03027227 */ /* 0x000fe200078e0002 */
[----:B------:R-:W-:-:S03]  /*9e40*/  IABS R8, R17 ;  /* 0x0000001100087213 */ /* 0x000fc60000000000 */
[----:B------:R-:W-:Y:S02]  /*9e50*/  VIADD R19, R19, UR4 ;  /* 0x0000000413137c36 */ /* 0x000fe40008000000 */
[----:B------:R-:W-:Y:S02]  /*9e60*/  IMAD.MOV.U32 R3, RZ, RZ, R8 ;  /* 0x000000ffff037224 */ /* 0x000fe400078e0008 */
[----:B------:R-:W-:Y:S02]  /*9e70*/  IMAD.MOV.U32 R8, RZ, RZ, R10 ;  /* 0x000000ffff087224 */ /* 0x000fe400078e000a */
[----:B------:R-:W-:-:S04]  /*9e80*/  IMAD.HI.U32 R2, R2, R3, RZ ;  /* 0x0000000302027227 */ /* 0x000fc800078e00ff */
[----:B------:R-:W-:Y:S01]  /*9e90*/  IMAD R3, R2, R8, R3 ;  /* 0x0000000802037224 */ /* 0x000fe200078e0203 */
[----:B0-----:R-:W0:Y:S04]  /*9ea0*/  MUFU.RCP R6, R6 ;  /* 0x0000000600067308 */ /* 0x001e280000001000 */
[----:B------:R-:W-:-:S13]  /*9eb0*/  ISETP.GT.U32.AND P1, PT, R4, R3, PT ;  /* 0x000000030400720c */ /* 0x000fda0003f24070 */
[----:B------:R-:W-:Y:S02]  /*9ec0*/  @!P1 IMAD.IADD R3, R3, 0x1, -R4 ;  /* 0x0000000103039824 */ /* 0x000fe400078e0a04 */
[----:B0-----:R-:W-:Y:S02]  /*9ed0*/  VIADD R8, R6, 0xffffffe ;  /* 0x0ffffffe06087836 */ /* 0x001fe40000000000 */
[----:B------:R-:W-:Y:S01]  /*9ee0*/  @!P1 VIADD R2, R2, 0x1 ;  /* 0x0000000102029836 */ /* 0x000fe20000000000 */
[----:B------:R-:W-:Y:S02]  /*9ef0*/  ISETP.GE.U32.AND P0, PT, R3, R4, PT ;  /* 0x000000040300720c */ /* 0x000fe40003f06070 */
[----:B------:R-:W-:Y:S01]  /*9f00*/  LOP3.LUT R4, R17, R0, RZ, 0x3c, !PT ;  /* 0x0000000011047212 */ /* 0x000fe200078e3cff */
[----:B------:R0:W1:Y:S01]  /*9f10*/  F2I.FTZ.U32.TRUNC.NTZ R3, R8 ;  /* 0x0000000800037305 */ /* 0x000062000021f000 */
[----:B------:R-:W-:Y:S02]  /*9f20*/  ISETP.NE.AND P1, PT, R0, RZ, PT ;  /* 0x000000ff0000720c */ /* 0x000fe40003f25270 */
[----:B------:R-:W-:-:S02]  /*9f30*/  ISETP.GE.AND P2, PT, R4, RZ, PT ;  /* 0x000000ff0400720c */ /* 0x000fc40003f46270 */
[----:B0-----:R-:W-:-:S05]  /*9f40*/  IABS R8, R9 ;  /* 0x0000000900087213 */ /* 0x001fca0000000000 */
[----:B------:R-:W-:Y:S02]  /*9f50*/  @P0 VIADD R2, R2, 0x1 ;  /* 0x0000000102020836 */ /* 0x000fe40000000000 */
[----:B------:R-:W-:-:S03]  /*9f60*/  IMAD.MOV R8, RZ, RZ, -R8 ;  /* 0x000000ffff087224 */ /* 0x000fc600078e0a08 */
[----:B------:R-:W-:Y:S01]  /*9f70*/  MOV R6, R2 ;  /* 0x0000000200067202 */ /* 0x000fe20000000f00 */
[----:B-1----:R-:W-:-:S04]  /*9f80*/  IMAD.MOV R2, RZ, RZ, -R3 ;  /* 0x000000ffff027224 */ /* 0x002fc800078e0a03 */
[----:B------:R-:W-:Y:S01]  /*9f90*/  @!P2 IMAD.MOV R6, RZ, RZ, -R6 ;  /* 0x000000ffff06a224 */ /* 0x000fe200078e0a06 */
[----:B------:R-:W-:Y:S01]  /*9fa0*/  @!P1 LOP3.LUT R6, RZ, R0, RZ, 0x33, !PT ;  /* 0x00000000ff069212 */ /* 0x000fe200078e33ff */
[----:B------:R-:W-:Y:S02]  /*9fb0*/  IMAD R11, R2, R5, RZ ;  /* 0x00000005020b7224 */ /* 0x000fe400078e02ff */
[----:B------:R-:W-:Y:S01]  /*9fc0*/  IMAD.MOV.U32 R2, RZ, RZ, RZ ;  /* 0x000000ffff027224 */ /* 0x000fe200078e00ff */
[-C--:B------:R-:W-:Y:S01]  /*9fd0*/  IABS R4, R6.reuse ;  /* 0x0000000600047213 */ /* 0x080fe20000000000 */
[----:B------:R-:W-:Y:S02]  /*9fe0*/  IMAD R0, R0, R6, RZ ;  /* 0x0000000600007224 */ /* 0x000fe400078e02ff */
[----:B------:R-:W-:-:S04]  /*9ff0*/  IMAD.HI.U32 R2, R3, R11, R2 ;  /* 0x0000000b03027227 */ /* 0x000fc800078e0002 */
[----:B------:R-:W-:Y:S02]  /*a000*/  IMAD.MOV.U32 R3, RZ, RZ, R4 ;  /* 0x000000ffff037224 */ /* 0x000fe400078e0004 */
[----:B------:R-:W-:Y:S02]  /*a010*/  IMAD.MOV.U32 R4, RZ, RZ, R8 ;  /* 0x000000ffff047224 */ /* 0x000fe400078e0008 */
[----:B------:R-:W-:-:S04]  /*a020*/  IMAD.HI.U32 R2, R2, R3, RZ ;  /* 0x0000000302027227 */ /* 0x000fc800078e00ff */
[----:B------:R-:W-:Y:S01]  /*a030*/  IMAD R4, R2, R4, R3 ;  /* 0x0000000402047224 */ /* 0x000fe200078e0203 */
[----:B------:R-:W-:Y:S01]  /*a040*/  LOP3.LUT R3, R6, R9, RZ, 0x3c, !PT ;  /* 0x0000000906037212 */ /* 0x000fe200078e3cff */
[----:B------:R-:W-:-:S03]  /*a050*/  IMAD.IADD R17, R17, 0x1, -R0 ;  /* 0x0000000111117824 */ /* 0x000fc600078e0a00 */
[----:B------:R-:W-:Y:S02]  /*a060*/  ISETP.GT.U32.AND P1, PT, R5, R4, PT ;  /* 0x000000040500720c */ /* 0x000fe40003f24070 */
[----:B------:R-:W-:-:S11]  /*a070*/  ISETP.GE.AND P2, PT, R3, RZ, PT ;  /* 0x000000ff0300720c */ /* 0x000fd60003f46270 */
[----:B------:R-:W-:Y:S02]  /*a080*/  @!P1 IMAD.IADD R4, R4, 0x1, -R5 ;  /* 0x0000000104049824 */ /* 0x000fe400078e0a05 */
[----:B------:R-:W-:Y:S01]  /*a090*/  @!P1 VIADD R2, R2, 0x1 ;  /* 0x0000000102029836 */ /* 0x000fe20000000000 */
[----:B------:R-:W-:Y:S02]  /*a0a0*/  ISETP.NE.AND P1, PT, R9, RZ, PT ;  /* 0x000000ff0900720c */ /* 0x000fe40003f25270 */
[----:B------:R-:W-:-:S13]  /*a0b0*/  ISETP.GE.U32.AND P0, PT, R4, R5, PT ;  /* 0x000000050400720c */ /* 0x000fda0003f06070 */
[----:B------:R-:W-:-:S04]  /*a0c0*/  @P0 VIADD R2, R2, 0x1 ;  /* 0x0000000102020836 */ /* 0x000fc80000000000 */
[----:B------:R-:W-:Y:S01]  /*a0d0*/  @!P2 IMAD.MOV R2, RZ, RZ, -R2 ;  /* 0x000000ffff02a224 */ /* 0x000fe200078e0a02 */
[----:B------:R-:W-:-:S04]  /*a0e0*/  @!P1 LOP3.LUT R2, RZ, R9, RZ, 0x33, !PT ;  /* 0x00000009ff029212 */ /* 0x000fc800078e33ff */
[----:B------:R-:W-:-:S05]  /*a0f0*/  IADD3 R18, -R2, RZ, RZ ;  /* 0x000000ff02127210 */ /* 0x000fca0007ffe1ff */
[C---:B------:R-:W-:Y:S02]  /*a100*/  IMAD R18, R9.reuse, R18, R6 ;  /* 0x0000001209127224 */ /* 0x040fe400078e0206 */
[----:B------:R-:W-:-:S04]  /*a110*/  IMAD R9, R9, 0x1000000, R2 ;  /* 0x0100000009097824 */ /* 0x000fc800078e0202 */
[----:B------:R-:W-:Y:S01]  /*a120*/  IMAD R18, R18, 0x10000, R9 ;  /* 0x0001000012127824 */ /* 0x000fe200078e0209 */
[----:B------:R-:W-:Y:S06]  /*a130*/  BRA `(.L_x_240) ;  /* 0x0000000000147947 */ /* 0x000fec0003800000 */
.L_x_237:
[----:B------:R-:W-:Y:S01]  /*a140*/  ULDC UR4, c[0x0][0xc3c] ;  /* 0x00030f0000047ab9 */ /* 0x000fe20000000800 */
[----:B------:R-:W-:Y:S02]  /*a150*/  IMAD.MOV.U32 R17, RZ, RZ, RZ ;  /* 0x000000ffff117224 */ /* 0x000fe400078e00ff */
[----:B------:R-:W-:Y:S02]  /*a160*/  IMAD.U32 R16, RZ, RZ, UR6 ;  /* 0x00000006ff107e24 */ /* 0x000fe4000f8e00ff */
[----:B------:R-:W-:Y:S02]  /*a170*/  IMAD.MOV.U32 R18, RZ, RZ, RZ ;  /* 0x000000ffff127224 */ /* 0x000fe400078e00ff */
[----:B------:R-:W-:-:S07]  /*a180*/  IMAD.U32 R19, RZ, RZ, UR4 ;  /* 0x00000004ff137e24 */ /* 0x000fce000f8e00ff */
.L_x_240:
[----:B------:R-:W-:-:S13]  /*a190*/  ISETP.NE.AND P0, PT, R7, RZ, PT ;  /* 0x000000ff0700720c */ /* 0x000fda0003f05270 */
[----:B------:R-:W0:Y:S01]  /*a1a0*/  @!P0 S2R R3, SR_CgaCtaId ;  /* 0x0000000000038919 */ /* 0x000e220000008800 */
[----:B------:R-:W-:-:S04]  /*a1b0*/  @!P0 MOV R0, 0x400 ;  /* 0x0000040000008802 */ /* 0x000fc80000000f00 */
[----:B0-----:R-:W-:-:S05]  /*a1c0*/  @!P0 LEA R0, R3, R0, 0x18 ;  /* 0x0000000003008211 */ /* 0x001fca00078ec0ff */
[----:B------:R1:W-:Y:S01]  /*a1d0*/  @!P0 STS.128 [R0+0x2a8d0], R16 ;  /* 0x02a8d01000008388 */ /* 0x0003e20000000c00 */
[----:B------:R-:W-:Y:S06]  /*a1e0*/  BAR.ARV 0x5, 0x180 ;  /* 0x0146000000007b1d */ /* 0x000fec0000002000 */
.L_x_235:
[----:B------:R2:W-:Y:S01]  /*a1f0*/  STL [R1+0x18], RZ ;  /* 0x000018ff01007387 */ /* 0x0005e20000100800 */
[----:B------:R-:W-:Y:S01]  /*a200*/  ULDC UR4, c[0x0][0xc3c] ;  /* 0x00030f0000047ab9 */ /* 0x000fe20000000800 */
[----:B------:R-:W-:Y:S01]  /*a210*/  IMAD.MOV.U32 R28, RZ, RZ, 0x1 ;  /* 0x00000001ff1c7424 */ /* 0x000fe200078e00ff */
[----:B0-----:R-:W-:Y:S01]  /*a220*/  ISETP.GE.AND P0, PT, R19, UR4, PT ;  /* 0x0000000413007c0c */ /* 0x001fe2000bf06270 */
[----:B------:R-:W-:-:S12]  /*a230*/  IMAD.MOV.U32 R27, RZ, RZ, RZ ;  /* 0x000000ffff1b7224 */ /* 0x000fd800078e00ff */
[----:B--2---:R-:W-:Y:S05]  /*a240*/  @P0 BRA `(.L_x_241) ;  /* 0x0000004800ac0947 */ /* 0x004fea0003800000 */
[----:B-1----:R-:W2:Y:S01]  /*a250*/  LDL R0, [R1+0x1c] ;  /* 0x00001c0001007983 */ /* 0x002ea20000100800 */
[----:B------:R-:W0:Y:S01]  /*a260*/  S2UR UR5, SR_CgaCtaId ;  /* 0x00000000000579c3 */ /* 0x000e220000008800 */
[----:B------:R-:W-:Y:S01]  /*a270*/  BSSY B8, `(.L_x_241) ;  /* 0x00004a8000087945 */ /* 0x000fe20003800000 */
[----:B------:R-:W-:Y:S01]  /*a280*/  IMAD.MOV.U32 R28, RZ, RZ, 0x1 ;  /* 0x00000001ff1c7424 */ /* 0x000fe200078e00ff */
[----:B------:R-:W1:Y:S01]  /*a290*/  S2R R5, SR_TID.X ;  /* 0x0000000000057919 */ /* 0x000e620000002100 */
[----:B------:R-:W-:Y:S01]  /*a2a0*/  IMAD.MOV.U32 R27, RZ, RZ, RZ ;  /* 0x000000ffff1b7224 */ /* 0x000fe200078e00ff */
[----:B------:R-:W-:Y:S01]  /*a2b0*/  ULDC UR39, c[0x0][0xc] ;  /* 0x0000030000277ab9 */ /* 0x000fe20000000800 */
[----:B------:R3:W-:Y:S01]  /*a2c0*/  STL [R1+0x18], RZ ;  /* 0x000018ff01007387 */ /* 0x0007e20000100800 */
[----:B-1----:R-:W-:Y:S02]  /*a2d0*/  LOP3.LUT R4, R5, 0x7f, RZ, 0xc0, !PT ;  /* 0x0000007f05047812 */ /* 0x002fe400078ec0ff */
[----:B--2---:R-:W-:-:S02]  /*a2e0*/  R2UR UR4, R0 ;  /* 0x00000000000472ca */ /* 0x004fc400000e0000 */
[----:B------:R-:W-:-:S04]  /*a2f0*/  SHF.L.U32 R0, R5, 0x3, RZ ;  /* 0x0000000305007819 */ /* 0x000fc800000006ff */
[----:B------:R-:W-:-:S04]  /*a300*/  LOP3.LUT R2, R0, 0x1f8, RZ, 0xc0, !PT ;  /* 0x000001f800027812 */ /* 0x000fc800078ec0ff */
[----:B------:R-:W-:Y:S01]  /*a310*/  LOP3.LUT R3, R2, 0x38, R5, 0x78, !PT ;  /* 0x0000003802037812 */ /* 0x000fe200078e7805 */
[----:B------:R-:W-:Y:S01]  /*a320*/  IMAD.SHL.U32 R2, R5, 0x10, RZ ;  /* 0x0000001005027824 */ /* 0x000fe200078e00ff */
[----:B------:R-:W-:Y:S01]  /*a330*/  SHF.R.U32.HI R5, RZ, 0x3, R4 ;  /* 0x00000003ff057819 */ /* 0x000fe20000011604 */
[----:B------:R-:W-:Y:S01]  /*a340*/  ULOP3.LUT UR38, UR4, 0x2, URZ, 0xfc, !UPT ;  /* 0x0000000204267892 */ /* 0x000fe2000f8efc3f */
[----:B------:R-:W-:Y:S02]  /*a350*/  LOP3.LUT R32, R3, 0x200, R0, 0xf8, !PT ;  /* 0x0000020003207812 */ /* 0x000fe400078ef800 */
[----:B------:R-:W-:Y:S01]  /*a360*/  UMOV UR4, 0x400 ;  /* 0x0000040000047882 */ /* 0x000fe20000000000 */
[----:B------:R-:W-:Y:S01]  /*a370*/  LOP3.LUT R4, R0, 0x38, RZ, 0xc0, !PT ;  /* 0x0000003800047812 */ /* 0x000fe200078ec0ff */
[----:B0-----:R-:W-:Y:S01]  /*a380*/  ULEA UR4, UR5, UR4, 0x18 ;  /* 0x0000000405047291 */ /* 0x001fe2000f8ec03f */
[----:B------:R-:W-:Y:S02]  /*a390*/  LOP3.LUT R3, R5, 0x70, R2, 0xf8, !PT ;  /* 0x0000007005037812 */ /* 0x000fe400078ef802 */
[----:B------:R-:W-:-:S02]  /*a3a0*/  LOP3.LUT R2, R4, 0x40, RZ, 0xfc, !PT ;  /* 0x0000004004027812 */ /* 0x000fc400078efcff */
[----:B------:R-:W-:Y:S01]  /*a3b0*/  LOP3.LUT R0, R4, 0x80, RZ, 0xfc, !PT ;  /* 0x0000008004007812 */ /* 0x000fe200078efcff */
[----:B------:R-:W-:-:S04]  /*a3c0*/  IMAD.U32 R22, RZ, RZ, UR4 ;  /* 0x00000004ff167e24 */ /* 0x000fc8000f8e00ff */
[----:B---3--:R-:W-:-:S07]  /*a3d0*/  IMAD R33, R32, 0x2, R22 ;  /* 0x0000000220217824 */ /* 0x008fce00078e0216 */
.L_x_304:
[----:B0-----:R-:W0:Y:S02]  /*a3e0*/  LDC.64 R30, c[0x0][0xc88] ;  /* 0x00032200ff1e7b82 */ /* 0x001e240000000a00 */
[----:B0-----:R-:W-:-:S06]  /*a3f0*/  IMAD.WIDE R30, R19, 0x4, R30 ;  /* 0x00000004131e7825 */ /* 0x001fcc00078e021e */
[----:B--2---:R-:W2:Y:S01]  /*a400*/  LDG.E R30, desc[UR36][R30.64] ;  /* 0x000000241e1e7981 */ /* 0x004ea2000c1e1900 */
[----:B------:R-:W-:Y:S05]  /*a410*/  YIELD ;  /* 0x0000000000007946 */ /* 0x000fea0003800000 */
[----:B------:R-:W-:Y:S01]  /*a420*/  ULDC.64 UR4, c[0x0][0xa28] ;  /* 0x00028a0000047ab9 */ /* 0x000fe20000000a00 */
[----:B------:R-:W-:Y:S01]  /*a430*/  IMAD.MOV.U32 R37, RZ, RZ, RZ ;  /* 0x000000ffff257224 */ /* 0x000fe200078e00ff */
[----:B------:R-:W-:Y:S01]  /*a440*/  ISETP.NE.U32.AND P0, PT, RZ, UR4, PT ;  /* 0x00000004ff007c0c */ /* 0x000fe2000bf05070 */
[----:B------:R-:W-:-:S03]  /*a450*/  ULDC.64 UR6, c[0x0][0xa18] ;  /* 0x0002860000067ab9 */ /* 0x000fc60000000a00 */
[----:B------:R-:W-:Y:S01]  /*a460*/  ISETP.NE.AND.EX P0, PT, RZ, UR5, PT, P0 ;  /* 0x00000005ff007c0c */ /* 0x000fe2000bf05300 */
[----:B------:R-:W-:Y:S01]  /*a470*/  IMAD.MOV.U32 R35, RZ, RZ, RZ ;  /* 0x000000ffff237224 */ /* 0x000fe200078e00ff */
[----:B--2---:R-:W-:-:S11]  /*a480*/  SHF.R.S32.HI R0, RZ, 0x1f, R30 ;  /* 0x0000001fff007819 */ /* 0x004fd6000001141e */
[C---:B------:R-:W-:Y:S01]  /*a490*/  @P0 LEA R2, P1, R30.reuse, UR4, 0x2 ;  /* 0x000000041e020c11 */ /* 0x040fe2000f8210ff */
[C---:B------:R-:W-:Y:S01]  /*a4a0*/  IMAD.SHL.U32 R24, R30.reuse, 0x4, RZ ;  /* 0x000000041e187824 */ /* 0x040fe200078e00ff */
[C-C-:B------:R-:W-:Y:S01]  /*a4b0*/  SHF.L.U64.HI R25, R30.reuse, 0x2, R0.reuse ;  /* 0x000000021e197819 */ /* 0x140fe20000010200 */
[----:B------:R0:W-:Y:S01]  /*a4c0*/  STL [R1+0x4], R0 ;  /* 0x0000040001007387 */ /* 0x0001e20000100800 */
[----:B------:R-:W-:Y:S01]  /*a4d0*/  @P0 LEA.HI.X R3, R30, UR5, R0, 0x2, P1 ;  /* 0x000000051e030c11 */ /* 0x000fe200088f1400 */
[----:B------:R-:W-:-:S04]  /*a4e0*/  ULDC.64 UR4, c[0x0][0xa00] ;  /* 0x0002800000047ab9 */ /* 0x000fc80000000a00 */
[----:B------:R1:W5:Y:S01]  /*a4f0*/  @P0 LDG.E R37, desc[UR36][R2.64] ;  /* 0x0000002402250981 */ /* 0x000362000c1e1900 */
[----:B------:R-:W-:Y:S02]  /*a500*/  ISETP.NE.U32.AND P0, PT, RZ, UR4, PT ;  /* 0x00000004ff007c0c */ /* 0x000fe4000bf05070 */
[----:B------:R-:W-:Y:S02]  /*a510*/  LOP3.LUT R23, R23, 0xffffffbf, RZ, 0xc0, !PT ;  /* 0xffffffbf17177812 */ /* 0x000fe400078ec0ff */
[----:B------:R-:W-:Y:S02]  /*a520*/  ISETP.NE.AND.EX P2, PT, RZ, UR5, PT, P0 ;  /* 0x00000005ff007c0c */ /* 0x000fe4000bf45300 */
[----:B------:R-:W-:Y:S02]  /*a530*/  ISETP.NE.U32.AND P0, PT, RZ, UR6, PT ;  /* 0x00000006ff007c0c */ /* 0x000fe4000bf05070 */
[----:B-1----:R-:W-:Y:S02]  /*a540*/  IADD3 R2, P1, R24, UR4, RZ ;  /* 0x0000000418027c10 */ /* 0x002fe4000ff3e0ff */
[----:B------:R-:W-:-:S02]  /*a550*/  ISETP.NE.AND.EX P0, PT, RZ, UR7, PT, P0 ;  /* 0x00000007ff007c0c */ /* 0x000fc4000bf05300 */
[----:B------:R-:W-:Y:S01]  /*a560*/  IADD3.X R3, R25, UR5, RZ, P1, !PT ;  /* 0x0000000519037c10 */ /* 0x000fe20008ffe4ff */
[----:B------:R-:W-:-:S04]  /*a570*/  ULDC.64 UR4, c[0x0][0x418] ;  /* 0x0001060000047ab9 */ /* 0x000fc80000000a00 */
[----:B------:R-:W-:Y:S01]  /*a580*/  @P2 LOP3.LUT R23, R23, 0x40, RZ, 0xfc, !PT ;  /* 0x0000004017172812 */ /* 0x000fe200078efcff */
[----:B------:R1:W5:Y:S05]  /*a590*/  @P2 LDG.E R35, desc[UR36][R2.64] ;  /* 0x0000002402232981 */ /* 0x00036a000c1e1900 */
[----:B------:R-:W-:-:S04]  /*a5a0*/  @P0 IADD3 R4, P1, R24, UR6, RZ ;  /* 0x0000000618040c10 */ /* 0x000fc8000ff3e0ff */
[----:B------:R-:W-:-:S05]  /*a5b0*/  @P0 IADD3.X R5, R25, UR7, RZ, P1, !PT ;  /* 0x0000000719050c10 */ /* 0x000fca0008ffe4ff */
[----:B0-----:R-:W2:Y:S01]  /*a5c0*/  @P0 LDG.E R0, desc[UR36][R4.64] ;  /* 0x0000002404000981 */ /* 0x001ea2000c1e1900 */
[----:B------:R-:W-:-:S03]  /*a5d0*/  UISETP.NE.U32.AND UP0, UPT, UR4, URZ, UPT ;  /* 0x0000003f0400728c */ /* 0x000fc6000bf05070 */
[----:B------:R-:W-:Y:S01]  /*a5e0*/  ULDC UR4, c[0x0][0x424] ;  /* 0x0001090000047ab9 */ /* 0x000fe20000000800 */
[----:B------:R-:W-:-:S03]  /*a5f0*/  UISETP.NE.AND.EX UP0, UPT, UR5, URZ, UPT, UP0 ;  /* 0x0000003f0500728c */ /* 0x000fc6000bf05300 */
[----:B------:R-:W-:Y:S01]  /*a600*/  ULDC UR5, c[0x0][0x2f0] ;  /* 0x0000bc0000057ab9 */ /* 0x000fe20000000800 */
[----:B------:R-:W-:-:S04]  /*a610*/  USEL UR4, UR4, 0x1, UP0 ;  /* 0x0000000104047887 */ /* 0x000fc80008000000 */
[----:B------:R-:W-:-:S06]  /*a620*/  UIMAD UR4, UR4, UR5, URZ ;  /* 0x00000005040472a4 */ /* 0x000fcc000f8e023f */
[----:B------:R-:W-:Y:S01]  /*a630*/  IMAD.U32 R34, RZ, RZ, UR4 ;  /* 0x00000004ff227e24 */ /* 0x000fe2000f8e00ff */
[----:B--2---:R1:W-:Y:S01]  /*a640*/  @P0 STL [R1+0x10], R0 ;  /* 0x0000100001000387 */ /* 0x0043e20000100800 */
[----:B------:R-:W-:Y:S05]  /*a650*/  @P0 BRA `(.L_x_242) ;  /* 0x0000000000200947 */ /* 0x000fea0003800000 */
[----:B------:R-:W-:Y:S02]  /*a660*/  ULDC UR4, c[0x0][0x288] ;  /* 0x0000a20000047ab9 */ /* 0x000fe40000000800 */
[----:B-1----:R-:W-:-:S05]  /*a670*/  IMAD.U32 R0, RZ, RZ, UR4 ;  /* 0x00000004ff007e24 */ /* 0x002fca000f8e00ff */
[----:B------:R0:W-:Y:S01]  /*a680*/  STL [R1+0x10], R0 ;  /* 0x0000100001007387 */ /* 0x0001e20000100800 */
[----:B------:R-:W-:Y:S05]  /*a690*/  @!P2 BRA `(.L_x_242) ;  /* 0x000000000010a947 */ /* 0x000fea0003800000 */
[----:B------:R-:W2:Y:S04]  /*a6a0*/  LDG.E R5, desc[UR36][R2.64] ;  /* 0x0000002402057981 */ /* 0x000ea8000c1e1900 */
[----:B0-----:R-:W2:Y:S02]  /*a6b0*/  LDG.E R0, desc[UR36][R2.64+0x4] ;  /* 0x0000042402007981 */ /* 0x001ea4000c1e1900 */
[----:B--2---:R-:W-:-:S05]  /*a6c0*/  IADD3 R0, -R5, R0, RZ ;  /* 0x0000000005007210 */ /* 0x004fca0007ffe1ff */
[----:B------:R2:W-:Y:S02]  /*a6d0*/  STL [R1+0x10], R0 ;  /* 0x0000100001007387 */ /* 0x0005e40000100800 */
.L_x_242:
[----:B------:R-:W-:Y:S01]  /*a6e0*/  ULDC.64 UR4, c[0x0][0xa20] ;  /* 0x0002880000047ab9 */ /* 0x000fe20000000a00 */
[----:B------:R-:W-:Y:S01]  /*a6f0*/  IMAD.MOV.U32 R31, RZ, RZ, R30 ;  /* 0x000000ffff1f7224 */ /* 0x000fe200078e001e */
[----:B------:R-:W-:-:S04]  /*a700*/  ISETP.NE.U32.AND P0, PT, RZ, UR4, PT ;  /* 0x00000004ff007c0c */ /* 0x000fc8000bf05070 */
[----:B------:R-:W-:-:S13]  /*a710*/  ISETP.NE.AND.EX P0, PT, RZ, UR5, PT, P0 ;  /* 0x00000005ff007c0c */ /* 0x000fda000bf05300 */
[----:B------:R-:W-:Y:S05]  /*a720*/  @!P0 BRA `(.L_x_243) ;  /* 0x0000000000108947 */ /* 0x000fea0003800000 */
[----:B-1----:R-:W-:-:S04]  /*a730*/  IADD3 R2, P0, R24, UR4, RZ ;  /* 0x0000000418027c10 */ /* 0x002fc8000ff1e0ff */
[----:B------:R-:W-:-:S05]  /*a740*/  IADD3.X R3, R25, UR5, RZ, P0, !PT ;  /* 0x0000000519037c10 */ /* 0x000fca00087fe4ff */
[----:B------:R1:W5:Y:S01]  /*a750*/  LDG.E R34, desc[UR36][R2.64] ;  /* 0x0000002402227981 */ /* 0x000362000c1e1900 */
[----:B------:R-:W-:Y:S05]  /*a760*/  BRA `(.L_x_244) ;  /* 0x0000000000247947 */ /* 0x000fea0003800000 */
.L_x_243:
[----:B------:R-:W-:Y:S02]  /*a770*/  ULDC.64 UR4, c[0x0][0xa08] ;  /* 0x0002820000047ab9 */ /* 0x000fe40000000a00 */
[----:B------:R-:W-:-:S04]  /*a780*/  ISETP.NE.U32.AND P0, PT, RZ, UR4, PT ;  /* 0x00000004ff007c0c */ /* 0x000fc8000bf05070 */
[----:B------:R-:W-:-:S13]  /*a790*/  ISETP.NE.AND.EX P0, PT, RZ, UR5, PT, P0 ;  /* 0x00000005ff007c0c */ /* 0x000fda000bf05300 */
[----:B------:R-:W-:Y:S05]  /*a7a0*/  @!P0 BRA `(.L_x_244) ;  /* 0x0000000000148947 */ /* 0x000fea0003800000 */
[----:B-1----:R-:W1:Y:S02]  /*a7b0*/  LDC.64 R2, c[0x0][0xa08] ;  /* 0x00028200ff027b82 */ /* 0x002e640000000a00 */
[----:B-1----:R-:W-:-:S05]  /*a7c0*/  IMAD.WIDE R2, R31, 0x4, R2 ;  /* 0x000000041f027825 */ /* 0x002fca00078e0202 */
[----:B------:R-:W3:Y:S04]  /*a7d0*/  LDG.E R34, desc[UR36][R2.64] ;  /* 0x0000002402227981 */ /* 0x000ee8000c1e1900 */
[----:B------:R-:W3:Y:S02]  /*a7e0*/  LDG.E R5, desc[UR36][R2.64+0x4] ;  /* 0x0000042402057981 */ /* 0x000ee4000c1e1900 */
[----:B---3--:R-:W-:-:S07]  /*a7f0*/  IMAD.IADD R34, R5, 0x1, -R34 ;  /* 0x0000000105227824 */ /* 0x008fce00078e0a22 */
.L_x_244:
[----:B-----5:R-:W-:Y:S01]  /*a800*/  IMAD.IADD R34, R34, 0x1, -R37 ;  /* 0x0000000122227824 */ /* 0x020fe200078e0a25 */
[----:B012---:R-:W-:Y:S01]  /*a810*/  LOP3.LUT R0, R18, 0xff000000, RZ, 0xc0, !PT ;  /* 0xff00000012007812 */ /* 0x007fe200078ec0ff */
[----:B------:R-:W-:Y:S02]  /*a820*/  BSSY B0, `(.L_x_245) ;  /* 0x0000029000007945 */ /* 0x000fe40003800000 */
[C---:B------:R-:W-:Y:S01]  /*a830*/  VIADD R2, R34.reuse, 0x5f ;  /* 0x0000005f22027836 */ /* 0x040fe20000000000 */
[----:B------:R-:W-:Y:S02]  /*a840*/  ISETP.GE.AND P0, PT, R34, 0x1, PT ;  /* 0x000000012200780c */ /* 0x000fe40003f06270 */
[----:B------:R-:W-:Y:S01]  /*a850*/  SHF.R.U32.HI R3, RZ, 0x8, R0 ;  /* 0x00000008ff037819 */ /* 0x000fe20000011600 */
[----:B------:R-:W-:Y:S01]  /*a860*/  IMAD.HI R2, R2, 0x2aaaaaab, RZ ;  /* 0x2aaaaaab02027827 */ /* 0x000fe200078e02ff */
[----:B------:R-:W-:-:S04]  /*a870*/  LOP3.LUT R0, R18, 0xff0000, RZ, 0xc0, !PT ;  /* 0x00ff000012007812 */ /* 0x000fc800078ec0ff */
[----:B------:R-:W-:Y:S01]  /*a880*/  LEA.HI R0, R0, R3, RZ, 0x10 ;  /* 0x0000000300007211 */ /* 0x000fe200078f80ff */
[----:B------:R-:W-:Y:S01]  /*a890*/  IMAD.MOV.U32 R3, RZ, RZ, RZ ;  /* 0x000000ffff037224 */ /* 0x000fe200078e00ff */
[----:B------:R-:W-:Y:S02]  /*a8a0*/  SHF.R.U32.HI R5, RZ, 0x1f, R2 ;  /* 0x0000001fff057819 */ /* 0x000fe40000011602 */
[----:B------:R-:W-:Y:S02]  /*a8b0*/  LOP3.LUT R36, R0, 0xff, RZ, 0xc0, !PT ;  /* 0x000000ff00247812 */ /* 0x000fe400078ec0ff */
[----:B------:R-:W-:Y:S01]  /*a8c0*/  LEA.HI.SX32 R5, R2, R5, 0x1c ;  /* 0x0000000502057211 */ /* 0x000fe200078fe2ff */
[----:B------:R-:W-:Y:S06]  /*a8d0*/  @!P0 BRA `(.L_x_246) ;  /* 0x0000000000748947 */ /* 0x000fec0003800000 */
[----:B------:R-:W-:-:S04]  /*a8e0*/  SHF.R.U32.HI R0, RZ, 0x10, R0 ;  /* 0x00000010ff007819 */ /* 0x000fc80000011600 */
[----:B------:R-:W-:-:S13]  /*a8f0*/  ISETP.NE.AND P0, PT, R0, RZ, PT ;  /* 0x000000ff0000720c */ /* 0x000fda0003f05270 */
[----:B------:R-:W0:Y:S02]  /*a900*/  @!P0 LDC R0, c[0x0][0x9f0] ;  /* 0x00027c00ff008b82 */ /* 0x000e240000000800 */
[-C--:B0-----:R-:W-:Y:S02]  /*a910*/  IABS R4, R0.reuse ;  /* 0x0000000000047213 */ /* 0x081fe40000000000 */
[----:B------:R-:W-:Y:S02]  /*a920*/  IADD3 R7, R0, -0x1, R5 ;  /* 0xffffffff00077810 */ /* 0x000fe40007ffe005 */
[----:B------:R-:W0:Y:S02]  /*a930*/  I2F.RP R6, R4 ;  /* 0x0000000400067306 */ /* 0x000e240000209400 */
[----:B------:R-:W-:-:S04]  /*a940*/  LOP3.LUT R2, R7, R0, RZ, 0x3c, !PT ;  /* 0x0000000007027212 */ /* 0x000fc800078e3cff */
[----:B------:R-:W-:Y:S01]  /*a950*/  ISETP.GE.AND P2, PT, R2, RZ, PT ;  /* 0x000000ff0200720c */ /* 0x000fe20003f46270 */
[----:B------:R-:W-:Y:S01]  /*a960*/  IMAD.MOV.U32 R2, RZ, RZ, RZ ;  /* 0x000000ffff027224 */ /* 0x000fe200078e00ff */
[----:B0-----:R-:W0:Y:S02]  /*a970*/  MUFU.RCP R6, R6 ;  /* 0x0000000600067308 */ /* 0x001e240000001000 */
[----:B0-----:R-:W-:Y:S01]  /*a980*/  VIADD R3, R6, 0xffffffe ;  /* 0x0ffffffe06037836 */ /* 0x001fe20000000000 */
[----:B------:R-:W-:-:S05]  /*a990*/  IABS R6, R0 ;  /* 0x0000000000067213 */ /* 0x000fca0000000000 */
[----:B------:R-:W0:Y:S01]  /*a9a0*/  F2I.FTZ.U32.TRUNC.NTZ R3, R3 ;  /* 0x0000000300037305 */ /* 0x000e22000021f000 */
[----:B------:R-:W-:Y:S02]  /*a9b0*/  IMAD.MOV R6, RZ, RZ, -R6 ;  /* 0x000000ffff067224 */ /* 0x000fe400078e0a06 */
[----:B0-----:R-:W-:-:S04]  /*a9c0*/  IMAD.MOV R9, RZ, RZ, -R3 ;  /* 0x000000ffff097224 */ /* 0x001fc800078e0a03 */
[----:B------:R-:W-:-:S04]  /*a9d0*/  IMAD R9, R9, R4, RZ ;  /* 0x0000000409097224 */ /* 0x000fc800078e02ff */
[----:B------:R-:W-:Y:S01]  /*a9e0*/  IMAD.HI.U32 R2, R3, R9, R2 ;  /* 0x0000000903027227 */ /* 0x000fe200078e0002 */
[----:B------:R-:W-:-:S05]  /*a9f0*/  IABS R3, R7 ;  /* 0x0000000700037213 */ /* 0x000fca0000000000 */
[----:B------:R-:W-:-:S04]  /*aa00*/  IMAD.HI.U32 R2, R2, R3, RZ ;  /* 0x0000000302027227 */ /* 0x000fc800078e00ff */
[----:B------:R-:W-:-:S05]  /*aa10*/  IMAD R3, R2, R6, R3 ;  /* 0x0000000602037224 */ /* 0x000fca00078e0203 */
[----:B------:R-:W-:-:S13]  /*aa20*/  ISETP.GT.U32.AND P1, PT, R4, R3, PT ;  /* 0x000000030400720c */ /* 0x000fda0003f24070 */
[----:B------:R-:W-:Y:S01]  /*aa30*/  @!P1 IMAD.IADD R3, R3, 0x1, -R4 ;  /* 0x0000000103039824 */ /* 0x000fe200078e0a04 */
[----:B------:R-:W-:Y:S02]  /*aa40*/  @!P1 IADD3 R2, R2, 0x1, RZ ;  /* 0x0000000102029810 */ /* 0x000fe40007ffe0ff */
[----:B------:R-:W-:Y:S02]  /*aa50*/  ISETP.NE.AND P1, PT, R0, RZ, PT ;  /* 0x000000ff0000720c */ /* 0x000fe40003f25270 */
[----:B------:R-:W-:-:S13]  /*aa60*/  ISETP.GE.U32.AND P0, PT, R3, R4, PT ;  /* 0x000000040300720c */ /* 0x000fda0003f06070 */
[----:B------:R-:W-:-:S04]  /*aa70*/  @P0 VIADD R2, R2, 0x1 ;  /* 0x0000000102020836 */ /* 0x000fc80000000000 */
[----:B------:R-:W-:Y:S01]  /*aa80*/  @!P2 IMAD.MOV R2, RZ, RZ, -R2 ;  /* 0x000000ffff02a224 */ /* 0x000fe200078e0a02 */
[----:B------:R-:W-:-:S05]  /*aa90*/  @!P1 LOP3.LUT R2, RZ, R0, RZ, 0x33, !PT ;  /* 0x00000000ff029212 */ /* 0x000fca00078e33ff */
[----:B------:R-:W-:-:S07]  /*aaa0*/  IMAD.MOV.U32 R3, RZ, RZ, R2 ;  /* 0x000000ffff037224 */ /* 0x000fce00078e0002 */
.L_x_246:
[----:B------:R-:W-:Y:S05]  /*aab0*/  BSYNC B0 ;  /* 0x0000000000007941 */ /* 0x000fea0003800000 */
.L_x_245:
[-C--:B------:R-:W-:Y:S01]  /*aac0*/  IMAD R36, R36, R3.reuse, RZ ;  /* 0x0000000324247224 */ /* 0x080fe200078e02ff */
[----:B------:R-:W-:Y:S04]  /*aad0*/  BSSY B7, `(.L_x_247) ;  /* 0x000035f000077945 */ /* 0x000fe80003800000 */
[----:B------:R-:W-:-:S04]  /*aae0*/  VIADDMNMX R29, R36, R3, R5, PT ;  /* 0x00000003241d7246 */ /* 0x000fc80003800105 */
[----:B------:R-:W-:Y:S01]  /*aaf0*/  ISETP.GT.AND P0, PT, R29, R36, PT ;  /* 0x000000241d00720c */ /* 0x000fe20003f04270 */
[----:B------:R0:W-:-:S12]  /*ab00*/  STL [R1+0x14], R29 ;  /* 0x0000141d01007387 */ /* 0x0001d80000100800 */
[----:B0-----:R-:W-:Y:S05]  /*ab10*/  @P0 BRA `(.L_x_248) ;  /* 0x0000000000440947 */ /* 0x001fea0003800000 */
[----:B------:R-:W0:Y:S02]  /*ab20*/  S2R R0, SR_TID.X ;  /* 0x0000000000007919 */ /* 0x000e240000002100 */
[----:B0-----:R-:W-:-:S04]  /*ab30*/  LOP3.LUT R0, R0, 0x7f, RZ, 0xc0, !PT ;  /* 0x0000007f00007812 */ /* 0x001fc800078ec0ff */
[----:B------:R-:W-:-:S13]  /*ab40*/  ISETP.NE.AND P0, PT, R0, RZ, PT ;  /* 0x000000ff0000720c */ /* 0x000fda0003f05270 */
[----:B------:R-:W-:Y:S05]  /*ab50*/  @P0 BRA `(.L_x_249) ;  /* 0x0000003400580947 */ /* 0x000fea0003800000 */
[----:B------:R-:W0:Y:S01]  /*ab60*/  S2R R7, SR_LANEID ;  /* 0x0000000000077919 */ /* 0x000e220000000000 */
[----:B------:R-:W-:Y:S01]  /*ab70*/  VOTEU.ANY UR4, UPT, PT ;  /* 0x0000000000047886 */ /* 0x000fe200038e0100 */
[----:B------:R-:W1:Y:S01]  /*ab80*/  LDC.64 R2, c[0x0][0xc60] ;  /* 0x00031800ff027b82 */ /* 0x000e620000000a00 */
[----:B------:R-:W0:Y:S08]  /*ab90*/  FLO.U32 R0, UR4 ;  /* 0x0000000400007d00 */ /* 0x000e3000080e0000 */
[----:B------:R-:W1:Y:S01]  /*aba0*/  POPC R5, UR4 ;  /* 0x0000000400057d09 */ /* 0x000e620008000000 */
[----:B0-----:R-:W-:-:S13]  /*abb0*/  ISETP.EQ.U32.AND P0, PT, R0, R7, PT ;  /* 0x000000070000720c */ /* 0x001fda0003f02070 */
[----:B-1----:R-:W2:Y:S01]  /*abc0*/  @P0 ATOMG.E.ADD.STRONG.GPU PT, R3, desc[UR36][R2.64], R5 ;  /* 0x00000005020309a8 */ /* 0x002ea200081ee1e4 */
[----:B------:R-:W0:Y:S02]  /*abd0*/  S2R R4, SR_LTMASK ;  /* 0x0000000000047919 */ /* 0x000e240000003900 */
[----:B0-----:R-:W-:-:S04]  /*abe0*/  LOP3.LUT R4, R4, UR4, RZ, 0xc0, !PT ;  /* 0x0000000404047c12 */ /* 0x001fc8000f8ec0ff */
[----:B------:R-:W0:Y:S01]  /*abf0*/  POPC R7, R4 ;  /* 0x0000000400077309 */ /* 0x000e220000000000 */
[----:B--2---:R-:W0:Y:S02]  /*ac00*/  SHFL.IDX PT, R0, R3, R0, 0x1f ;  /* 0x00001f0003007589 */ /* 0x004e2400000e0000 */
[----:B0-----:R-:W-:Y:S01]  /*ac10*/  IADD3 R16, R0, UR39, R7 ;  /* 0x0000002700107c10 */ /* 0x001fe2000fffe007 */
[----:B------:R-:W-:Y:S06]  /*ac20*/  BRA `(.L_x_249) ;  /* 0x0000003400247947 */ /* 0x000fec0003800000 */
.L_x_248:
[----:B------:R-:W-:Y:S01]  /*ac30*/  VIADD R0, R22, 0x18400 ;  /* 0x0001840016007836 */ /* 0x000fe20000000000 */
[----:B------:R-:W-:Y:S04]  /*ac40*/  BSSY B6, `(.L_x_250) ;  /* 0x0000013000067945 */ /* 0x000fe80003800000 */
[----:B------:R-:W-:-:S13]  /*ac50*/  LOP3.LUT P0, RZ, R0, 0x3ff, RZ, 0xc0, !PT ;  /* 0x000003ff00ff7812 */ /* 0x000fda000780c0ff */
[----:B------:R-:W-:Y:S05]  /*ac60*/  @!P0 BRA `(.L_x_251) ;  /* 0x0000000000408947 */ /* 0x000fea0003800000 */
[----:B------:R-:W-:Y:S01]  /*ac70*/  MOV R2, 0x0 ;  /* 0x0000000000027802 */ /* 0x000fe20000000f00 */
[----:B------:R-:W-:Y:S01]  /*ac80*/  ULDC.64 UR6, c[0x4][0xf0] ;  /* 0x01003c0000067ab9 */ /* 0x000fe20000000a00 */
[----:B------:R-:W-:Y:S01]  /*ac90*/  ULDC.64 UR8, c[0x4][0xf8] ;  /* 0x01003e0000087ab9 */ /* 0x000fe20000000a00 */
[----:B------:R-:W-:Y:S01]  /*aca0*/  ULDC.64 UR4, c[0x4][0x70] ;  /* 0x01001c0000047ab9 */ /* 0x000fe20000000a00 */
[----:B------:R-:W-:Y:S01]  /*acb0*/  IMAD.U32 R4, RZ, RZ, UR6 ;  /* 0x00000006ff047e24 */ /* 0x000fe2000f8e00ff */
[----:B------:R-:W-:Y:S01]  /*acc0*/  MOV R8, 0x70 ;  /* 0x0000007000087802 */ /* 0x000fe20000000f00 */
[----:B------:R-:W0:Y:S01]  /*acd0*/  LDC.64 R2, c[0x4][R2] ;  /* 0x0100000002027b82 */ /* 0x000e220000000a00 */
[----:B------:R-:W-:Y:S02]  /*ace0*/  IMAD.U32 R5, RZ, RZ, UR7 ;  /* 0x00000007ff057e24 */ /* 0x000fe4000f8e00ff */
[----:B------:R-:W-:Y:S02]  /*acf0*/  IMAD.U32 R6, RZ, RZ, UR8 ;  /* 0x00000008ff067e24 */ /* 0x000fe4000f8e00ff */
[----:B------:R-:W-:-:S02]  /*ad00*/  IMAD.U32 R7, RZ, RZ, UR9 ;  /* 0x00000009ff077e24 */ /* 0x000fc4000f8e00ff */
[----:B------:R-:W-:Y:S02]  /*ad10*/  IMAD.U32 R10, RZ, RZ, UR4 ;  /* 0x00000004ff0a7e24 */ /* 0x000fe4000f8e00ff */
[----:B------:R-:W-:Y:S02]  /*ad20*/  IMAD.U32 R11, RZ, RZ, UR5 ;  /* 0x00000005ff0b7e24 */ /* 0x000fe4000f8e00ff */
[----:B------:R-:W-:Y:S02]  /*ad30*/  IMAD.MOV.U32 R12, RZ, RZ, 0x1 ;  /* 0x00000001ff0c7424 */ /* 0x000fe400078e00ff */
[----:B------:R-:W-:-:S07]  /*ad40*/  IMAD.MOV.U32 R13, RZ, RZ, RZ ;  /* 0x000000ffff0d7224 */ /* 0x000fce00078e00ff */
[----:B------:R-:W-:-:S07]  /*ad50*/  LEPC R20, `(.L_x_251) ;  /* 0x000000001014794e */ /* 0x000fce0000000000 */
[----:B0-----:R-:W-:Y:S05]  /*ad60*/  CALL.ABS.NOINC R2 ;  /* 0x0000000002007343 */ /* 0x001fea0003c00000 */
.L_x_251:
[----:B------:R-:W-:Y:S05]  /*ad70*/  BSYNC B6 ;  /* 0x0000000000067941 */ /* 0x000fea0003800000 */
.L_x_250:
        /* <DEDUP_REMOVED lines=8> */
[----:B------:R0:W1:Y:S01]  /*ae00*/  LDC.64 R2, c[0x4][R26] ;  /* 0x010000001a027b82 */ /* 0x0000620000000a00 */
[----:B------:R-:W-:Y:S01]  /*ae10*/  IMAD.U32 R4, RZ, RZ, UR6 ;  /* 0x00000006ff047e24 */ /* 0x000fe2000f8e00ff */
[----:B------:R-:W-:Y:S01]  /*ae20*/  MOV R12, 0x1 ;  /* 0x00000001000c7802 */ /* 0x000fe20000000f00 */
[----:B------:R-:W-:Y:S02]  /*ae30*/  IMAD.U32 R5, RZ, RZ, UR7 ;  /* 0x00000007ff057e24 */ /* 0x000fe4000f8e00ff */
[----:B------:R-:W-:Y:S02]  /*ae40*/  IMAD.U32 R6, RZ, RZ, UR8 ;  /* 0x00000008ff067e24 */ /* 0x000fe4000f8e00ff */
[----:B------:R-:W-:-:S02]  /*ae50*/  IMAD.U32 R7, RZ, RZ, UR9 ;  /* 0x00000009ff077e24 */ /* 0x000fc4000f8e00ff */
[----:B------:R-:W-:Y:S02]  /*ae60*/  IMAD.U32 R10, RZ, RZ, UR4 ;  /* 0x00000004ff0a7e24 */ /* 0x000fe4000f8e00ff */
[----:B------:R-:W-:Y:S02]  /*ae70*/  IMAD.U32 R11, RZ, RZ, UR5 ;  /* 0x00000005ff0b7e24 */ /* 0x000fe4000f8e00ff */
[----:B------:R-:W-:Y:S02]  /*ae80*/  IMAD.MOV.U32 R8, RZ, RZ, 0x70 ;  /* 0x00000070ff087424 */ /* 0x000fe400078e00ff */
[----:B0-----:R-:W-:-:S07]  /*ae90*/  IMAD.MOV.U32 R13, RZ, RZ, RZ ;  /* 0x000000ffff0d7224 */ /* 0x001fce00078e00ff */
[----:B------:R-:W-:-:S07]  /*aea0*/  LEPC R20, `(.L_x_254) ;  /* 0x000000001014794e */ /* 0x000fce0000000000 */
[----:B-1----:R-:W-:Y:S05]  /*aeb0*/  CALL.ABS.NOINC R2 ;  /* 0x0000000002007343 */ /* 0x002fea0003c00000 */
.L_x_254:
[----:B------:R0:W1:Y:S01]  /*aec0*/  LDC.64 R2, c[0x4][R26] ;  /* 0x010000001a027b82 */ /* 0x0000620000000a00 */
[----:B------:R-:W-:Y:S01]  /*aed0*/  ULDC.64 UR6, c[0x4][0xf0] ;  /* 0x01003c0000067ab9 */ /* 0x000fe20000000a00 */
[----:B------:R-:W-:Y:S01]  /*aee0*/  ULDC.64 UR8, c[0x4][0xf8] ;  /* 0x01003e0000087ab9 */ /* 0x000fe20000000a00 */
[----:B------:R-:W-:Y:S01]  /*aef0*/  ULDC.64 UR4, c[0x4][0x80] ;  /* 0x0100200000047ab9 */ /* 0x000fe20000000a00 */
[----:B------:R-:W-:Y:S02]  /*af00*/  IMAD.U32 R4, RZ, RZ, UR6 ;  /* 0x00000006ff047e24 */ /* 0x000fe4000f8e00ff */
[----:B------:R-:W-:Y:S02]  /*af10*/  IMAD.U32 R5, RZ, RZ, UR7 ;  /* 0x00000007ff057e24 */ /* 0x000fe4000f8e00ff */
[----:B------:R-:W-:Y:S02]  /*af20*/  IMAD.U32 R6, RZ, RZ, UR8 ;  /* 0x00000008ff067e24 */ /* 0x000fe4000f8e00ff */
[----:B------:R-:W-:-:S02]  /*af30*/  IMAD.U32 R7, RZ, RZ, UR9 ;  /* 0x00000009ff077e24 */ /* 0x000fc4000f8e00ff */
[----:B------:R-:W-:Y:S02]  /*af40*/  IMAD.U32 R10, RZ, RZ, UR4 ;  /* 0x00000004ff0a7e24 */ /* 0x000fe4000f8e00ff */
[----:B------:R-:W-:Y:S02]  /*af50*/  IMAD.U32 R11, RZ, RZ, UR5 ;  /* 0x00000005ff0b7e24 */ /* 0x000fe4000f8e00ff */
[----:B------:R-:W-:Y:S02]  /*af60*/  IMAD.MOV.U32 R8, RZ, RZ, 0x70 ;  /* 0x00000070ff087424 */ /* 0x000fe400078e00ff */
[----:B------:R-:W-:Y:S02]  /*af70*/  IMAD.MOV.U32 R12, RZ, RZ, 0x1 ;  /* 0x00000001ff0c7424 */ /* 0x000fe400078e00ff */
[----:B0-----:R-:W-:-:S07]  /*af80*/  IMAD.MOV.U32 R13, RZ, RZ, RZ ;  /* 0x000000ffff0d7224 */ /* 0x001fce00078e00ff */
[----:B------:R-:W-:-:S07]  /*af90*/  LEPC R20, `(.L_x_253) ;  /* 0x000000001014794e */ /* 0x000fce0000000000 */
[----:B-1----:R-:W-:Y:S05]  /*afa0*/  CALL.ABS.NOINC R2 ;  /* 0x0000000002007343 */ /* 0x002fea0003c00000 */
.L_x_253:
[----:B------:R-:W-:Y:S05]  /*afb0*/  BSYNC B6 ;  /* 0x0000000000067941 */ /* 0x000fea0003800000 */
.L_x_252:
[----:B------:R-:W-:Y:S01]  /*afc0*/  ULDC.64 UR4, c[0x0][0x9f8] ;  /* 0x00027e0000047ab9 */ /* 0x000fe20000000a00 */
[----:B------:R-:W0:Y:S01]  /*afd0*/  LDC R6, c[0x0][0x430] ;  /* 0x00010c00ff067b82 */ /* 0x000e220000000800 */
[----:B------:R-:W-:Y:S01]  /*afe0*/  ISETP.NE.U32.AND P0, PT, RZ, UR4, PT ;  /* 0x00000004ff007c0c */ /* 0x000fe2000bf05070 */
[----:B------:R-:W1:Y:S03]  /*aff0*/  S2R R2, SR_TID.X ;  /* 0x0000000000027919 */ /* 0x000e660000002100 */
[----:B------:R-:W-:-:S13]  /*b000*/  ISETP.NE.AND.EX P0, PT, RZ, UR5, PT, P0 ;  /* 0x00000005ff007c0c */ /* 0x000fda000bf05300 */
[----:B------:R-:W-:Y:S01]  /*b010*/  @P0 IADD3 R24, P1, R24, UR4, RZ ;  /* 0x0000000418180c10 */ /* 0x000fe2000ff3e0ff */
[----:B------:R-:W2:Y:S01]  /*b020*/  S2R R21, SR_TID.X ;  /* 0x0000000000157919 */ /* 0x000ea20000002100 */
[----:B------:R-:W-:Y:S01]  /*b030*/  LOP3.LUT R23, R23, 0xffffffdf, RZ, 0xc0, !PT ;  /* 0xffffffdf17177812 */ /* 0x000fe200078ec0ff */
[----:B------:R-:W-:Y:S01]  /*b040*/  ULDC UR4, c[0x0][0x320] ;  /* 0x0000c80000047ab9 */ /* 0x000fe20000000800 */
[----:B------:R-:W-:-:S05]  /*b050*/  @P0 IADD3.X R25, R25, UR5, RZ, P1, !PT ;  /* 0x0000000519190c10 */ /* 0x000fca0008ffe4ff */
[----:B------:R3:W4:Y:S01]  /*b060*/  @P0 LDG.E R31, desc[UR36][R24.64] ;  /* 0x00000024181f0981 */ /* 0x000722000c1e1900 */
[----:B0-----:R-:W-:Y:S01]  /*b070*/  ISETP.NE.AND P2, PT, R6, 0x1, PT ;  /* 0x000000010600780c */ /* 0x001fe20003f45270 */
[----:B------:R-:W0:Y:S01]  /*b080*/  S2R R26, SR_TID.X ;  /* 0x00000000001a7919 */ /* 0x000e220000002100 */
[----:B-1----:R-:W-:Y:S01]  /*b090*/  LOP3.LUT R2, R2, 0x7f, RZ, 0xc0, !PT ;  /* 0x0000007f02027812 */ /* 0x002fe200078ec0ff */
[----:B---3--:R-:W-:-:S03]  /*b0a0*/  VIADD R25, R29, 0xffffffff ;  /* 0xffffffff1d197836 */ /* 0x008fc60000000000 */
[----:B------:R-:W-:-:S07]  /*b0b0*/  SHF.R.U32.HI R2, RZ, 0x3, R2 ;  /* 0x00000003ff027819 */ /* 0x000fce0000011602 */
[----:B------:R-:W1:Y:S01]  /*b0c0*/  @P2 LDC R3, c[0x0][0x434] ;  /* 0x00010d00ff032b82 */ /* 0x000e620000000800 */
[----:B------:R-:W-:-:S07]  /*b0d0*/  @P2 LOP3.LUT R23, R23, 0x20, RZ, 0xfc, !PT ;  /* 0x0000002017172812 */ /* 0x000fce00078efcff */
[----:B------:R-:W3:Y:S01]  /*b0e0*/  @P2 LDC R5, c[0x0][0x438] ;  /* 0x00010e00ff052b82 */ /* 0x000ee20000000800 */
[----:B--2---:R-:W-:-:S04]  /*b0f0*/  SHF.L.U32 R20, R21, 0x4, RZ ;  /* 0x0000000415147819 */ /* 0x004fc800000006ff */
[----:B------:R-:W-:-:S05]  /*b100*/  LOP3.LUT R20, R2, 0x70, R20, 0xf8, !PT ;  /* 0x0000007002147812 */ /* 0x000fca00078ef814 */
[----:B------:R-:W-:Y:S02]  /*b110*/  IMAD R2, R25, 0x60, R20 ;  /* 0x0000006019027824 */ /* 0x000fe400078e0214 */
[----:B0-----:R-:W-:Y:S02]  /*b120*/  IMAD.SHL.U32 R9, R26, 0x8, RZ ;  /* 0x000000081a097824 */ /* 0x001fe400078e00ff */
[C---:B------:R-:W-:Y:S01]  /*b130*/  IMAD.IADD R0, R2.reuse, 0x1, R37 ;  /* 0x0000000102007824 */ /* 0x040fe200078e0225 */
[----:B------:R-:W-:Y:S02]  /*b140*/  ISETP.GE.AND P0, PT, R2, R34, PT ;  /* 0x000000220200720c */ /* 0x000fe40003f06270 */
[----:B------:R-:W-:Y:S01]  /*b150*/  LOP3.LUT R9, R9, 0x38, RZ, 0xc0, !PT ;  /* 0x0000003809097812 */ /* 0x000fe200078ec0ff */
[----:B-1----:R-:W-:Y:S01]  /*b160*/  @P2 IMAD.HI.U32 R2, R0, R3, RZ ;  /* 0x0000000300022227 */ /* 0x002fe200078e00ff */
[----:B------:R-:W-:Y:S02]  /*b170*/  ISETP.GT.U32.OR P0, PT, R20, 0x5f, P0 ;  /* 0x0000005f1400780c */ /* 0x000fe40000704470 */
[----:B------:R-:W-:Y:S01]  /*b180*/  LOP3.LUT R8, R9, 0x40, RZ, 0xfc, !PT ;  /* 0x0000004009087812 */ /* 0x000fe200078efcff */
[----:B------:R-:W-:Y:S01]  /*b190*/  IMAD.MOV.U32 R4, RZ, RZ, R0 ;  /* 0x000000ffff047224 */ /* 0x000fe200078e0000 */
[----:B---3--:R-:W-:-:S02]  /*b1a0*/  @P2 SHF.R.U32.HI R4, RZ, R5, R2 ;  /* 0x00000005ff042219 */ /* 0x008fc40000011602 */
[----:B------:R-:W-:Y:S02]  /*b1b0*/  ISETP.GE.AND P2, PT, R8, UR4, PT ;  /* 0x0000000408007c0c */ /* 0x000fe4000bf46270 */
[----:B------:R-:W-:Y:S01]  /*b1c0*/  ISETP.GE.AND P1, PT, R9, UR4, PT ;  /* 0x0000000409007c0c */ /* 0x000fe2000bf26270 */
[----:B------:R-:W-:Y:S01]  /*b1d0*/  IMAD.MOV R3, RZ, RZ, -R4 ;  /* 0x000000ffff037224 */ /* 0x000fe200078e0a04 */
[----:B------:R-:W-:Y:S01]  /*b1e0*/  SEL R5, RZ, 0xffffffff, P2 ;  /* 0xffffffffff057807 */ /* 0x000fe20001000000 */
[----:B------:R-:W-:Y:S01]  /*b1f0*/  ULDC UR4, c[0x0][0x2f4] ;  /* 0x0000bd0000047ab9 */ /* 0x000fe20000000800 */
[----:B------:R-:W-:Y:S01]  /*b200*/  SEL R29, RZ, 0x1, P1 ;  /* 0x00000001ff1d7807 */ /* 0x000fe20000800000 */
[----:B------:R-:W-:Y:S02]  /*b210*/  IMAD R0, R6, R3, R0 ;  /* 0x0000000306007224 */ /* 0x000fe400078e0200 */
[----:B------:R-:W0:Y:S01]  /*b220*/  @!P0 LDC.64 R2, c[0x0][0x428] ;  /* 0x00010a00ff028b82 */ /* 0x000e220000000a00 */
[----:B------:R-:W-:Y:S01]  /*b230*/  IMAD.SHL.U32 R6, R5, 0x2, RZ ;  /* 0x0000000205067824 */ /* 0x000fe200078e00ff */
[----:B------:R-:W-:-:S04]  /*b240*/  @!P0 SHF.R.S32.HI R5, RZ, 0x1f, R4 ;  /* 0x0000001fff058819 */ /* 0x000fc80000011404 */
[----:B------:R-:W-:Y:S02]  /*b250*/  LOP3.LUT R29, R6, 0x2, R29, 0xe2, !PT ;  /* 0x00000002061d7812 */ /* 0x000fe400078ee21d */
[----:B------:R-:W-:Y:S02]  /*b260*/  ISETP.GE.AND P2, PT, R9, UR4, PT ;  /* 0x0000000409007c0c */ /* 0x000fe4000bf46270 */
[----:B------:R-:W-:Y:S01]  /*b270*/  LOP3.LUT R23, R23, 0xffffffef, RZ, 0xc0, !PT ;  /* 0xffffffef17177812 */ /* 0x000fe200078ec0ff */
[----:B------:R-:W-:Y:S01]  /*b280*/  UMOV UR5, 0xffffffff ;  /* 0xffffffff00057882 */ /* 0x000fe20000000000 */
[----:B------:R-:W-:Y:S02]  /*b290*/  LOP3.LUT R26, R18, 0xffff, RZ, 0xc0, !PT ;  /* 0x0000ffff121a7812 */ /* 0x000fe400078ec0ff */
[----:B----4-:R-:W-:Y:S01]  /*b2a0*/  SHF.R.S32.HI R7, RZ, 0x1f, R31 ;  /* 0x0000001fff077819 */ /* 0x010fe2000001141f */
[----:B0-----:R-:W-:-:S04]  /*b2b0*/  @!P0 IMAD.WIDE.U32 R4, R31, R2, R4 ;  /* 0x000000021f048225 */ /* 0x001fc800078e0004 */
[----:B------:R-:W-:Y:S01]  /*b2c0*/  @!P0 IMAD R6, R7, R2, RZ ;  /* 0x0000000207068224 */ /* 0x000fe200078e02ff */
[----:B------:R0:W-:Y:S03]  /*b2d0*/  STL [R1], R7 ;  /* 0x0000000701007387 */ /* 0x0001e60000100800 */
[----:B------:R-:W-:Y:S02]  /*b2e0*/  @!P0 IMAD R6, R31, R3, R6 ;  /* 0x000000031f068224 */ /* 0x000fe400078e0206 */
[----:B------:R-:W1:Y:S02]  /*b2f0*/  @!P0 LDC.64 R2, c[0x0][0x418] ;  /* 0x00010600ff028b82 */ /* 0x000e640000000a00 */
[----:B------:R-:W-:Y:S02]  /*b300*/  @!P0 IMAD.IADD R6, R5, 0x1, R6 ;  /* 0x0000000105068824 */ /* 0x000fe400078e0206 */
[----:B------:R-:W-:-:S05]  /*b310*/  IMAD.U32 R5, RZ, RZ, UR38 ;  /* 0x00000026ff057e24 */ /* 0x000fca000f8e00ff */
[----:B------:R-:W-:Y:S02]  /*b320*/  ISETP.NE.AND P3, PT, R5, 0x3, PT ;  /* 0x000000030500780c */ /* 0x000fe40003f65270 */
[----:B0-----:R-:W-:-:S11]  /*b330*/  LOP3.LUT R7, R9, 0x80, RZ, 0xfc, !PT ;  /* 0x0000008009077812 */ /* 0x001fd600078efcff */
[----:B------:R-:W-:Y:S02]  /*b340*/  @P3 LOP3.LUT R23, R23, 0x10, RZ, 0xfc, !PT ;  /* 0x0000001017173812 */ /* 0x000fe400078efcff */
[C---:B-1----:R-:W-:Y:S02]  /*b350*/  @!P0 LEA R2, P1, R4.reuse, R2, 0x2 ;  /* 0x0000000204028211 */ /* 0x042fe400078210ff */
[----:B------:R-:W-:Y:S02]  /*b360*/  LOP3.LUT R23, R23, 0xfffffffb, RZ, 0xc0, !PT ;  /* 0xfffffffb17177812 */ /* 0x000fe400078ec0ff */
[----:B------:R-:W-:Y:S01]  /*b370*/  @!P0 LEA.HI.X R3, R4, R3, R6, 0x2, P1 ;  /* 0x0000000304038211 */ /* 0x000fe200008f1406 */
[----:B------:R-:W-:Y:S01]  /*b380*/  IMAD.MOV.U32 R4, RZ, RZ, RZ ;  /* 0x000000ffff047224 */ /* 0x000fe200078e00ff */
[----:B------:R-:W-:Y:S02]  /*b390*/  ISETP.GE.AND P1, PT, R8, UR4, PT ;  /* 0x0000000408007c0c */ /* 0x000fe4000bf26270 */
[----:B------:R-:W-:-:S03]  /*b3a0*/  @P2 LOP3.LUT R23, R23, 0x4, RZ, 0xfc, !PT ;  /* 0x0000000417172812 */ /* 0x000fc600078efcff */
[----:B------:R0:W5:Y:S01]  /*b3b0*/  @!P0 LDG.E R4, desc[UR36][R2.64] ;  /* 0x0000002402048981 */ /* 0x000162000c1e1900 */
[----:B------:R-:W-:Y:S02]  /*b3c0*/  ISETP.GE.AND P0, PT, R7, UR4, PT ;  /* 0x0000000407007c0c */ /* 0x000fe4000bf06270 */
[----:B------:R-:W-:-:S04]  /*b3d0*/  LOP3.LUT R23, R23, 0xfffffffe, RZ, 0xc0, !PT ;  /* 0xfffffffe17177812 */ /* 0x000fc800078ec0ff */
[----:B------:R-:W-:-:S04]  /*b3e0*/  LOP3.LUT R23, R23, 0xfffffffd, RZ, 0xc0, !PT ;  /* 0xfffffffd17177812 */ /* 0x000fc800078ec0ff */
[----:B------:R-:W-:-:S04]  /*b3f0*/  @P1 LOP3.LUT R23, R23, 0x2, RZ, 0xfc, !PT ;  /* 0x0000000217171812 */ /* 0x000fc800078efcff */
[----:B------:R-:W-:Y:S01]  /*b400*/  @P0 LOP3.LUT R23, R23, 0x1, RZ, 0xfc, !PT ;  /* 0x0000000117170812 */ /* 0x000fe200078efcff */
[----:B0-----:R-:W-:Y:S06]  /*b410*/  BRA.DIV UR5, `(.L_x_255) ;  /* 0x0000003e059c7947 */ /* 0x001fec000b800000 */
.L_x_321:
[----:B------:R-:W-:Y:S02]  /*b420*/  ISETP.GT.U32.AND P0, PT, R20, 0x5f, PT ;  /* 0x0000005f1400780c */ /* 0x000fe40003f04070 */
[----:B------:R-:W-:-:S11]  /*b430*/  LOP3.LUT R23, R23, 0xfffffff7, RZ, 0xc0, !PT ;  /* 0xfffffff717177812 */ /* 0x000fd600078ec0ff */
[----:B------:R-:W-:Y:S01]  /*b440*/  @P0 LOP3.LUT R23, R23, 0x8, RZ, 0xfc, !PT ;  /* 0x0000000817170812 */ /* 0x000fe200078efcff */
[----:B------:R-:W-:Y:S06]  /*b450*/  @!P3 BRA `(.L_x_256) ;  /* 0x000000000004b947 */ /* 0x000fec0003800000 */
[----:B------:R-:W-:Y:S01]  /*b460*/  BPT.TRAP 0x1 ;  /* 0x000000040000795c */ /* 0x000fe20000300000 */
.L_x_256:
[----:B------:R-:W-:Y:S01]  /*b470*/  SHF.R.S32.HI R5, RZ, 0x1f, R0 ;  /* 0x0000001fff057819 */ /* 0x000fe20000011400 */
[----:B------:R-:W-:Y:S01]  /*b480*/  ULDC.64 UR4, c[0x0][0x328] ;  /* 0x0000ca0000047ab9 */ /* 0x000fe20000000a00 */
[----:B------:R-:W-:Y:S01]  /*b490*/  ULDC.64 UR6, c[0x0][0x318] ;  /* 0x0000c60000067ab9 */ /* 0x000fe20000000a00 */
[----:B------:R-:W-:Y:S02]  /*b4a0*/  BSSY B0, `(.L_x_257) ;  /* 0x0000014000007945 */ /* 0x000fe40003800000 */
[----:B------:R-:W-:-:S04]  /*b4b0*/  IMAD R3, R5, UR4, RZ ;  /* 0x0000000405037c24 */ /* 0x000fc8000f8e02ff */
[C---:B------:R-:W-:Y:S02]  /*b4c0*/  IMAD R6, R0.reuse, UR5, R3 ;  /* 0x0000000500067c24 */ /* 0x040fe4000f8e0203 */
[----:B------:R-:W-:Y:S01]  /*b4d0*/  IMAD.WIDE.U32 R2, R0, UR4, RZ ;  /* 0x0000000400027c25 */ /* 0x000fe2000f8e00ff */
[----:B------:R-:W-:-:S03]  /*b4e0*/  ULDC.64 UR4, c[0x0][0x338] ;  /* 0x0000ce0000047ab9 */ /* 0x000fc60000000a00 */
[----:B------:R-:W-:Y:S01]  /*b4f0*/  IMAD.IADD R3, R3, 0x1, R6 ;  /* 0x0000000103037824 */ /* 0x000fe200078e0206 */
[----:B-----5:R-:W-:Y:S01]  /*b500*/  SHF.R.S32.HI R6, RZ, 0x1f, R4 ;  /* 0x0000001fff067819 */ /* 0x020fe20000011404 */
[----:B------:R-:W-:-:S04]  /*b510*/  IMAD.WIDE.U32 R2, R4, UR4, R2 ;  /* 0x0000000404027c25 */ /* 0x000fc8000f8e0002 */
[----:B------:R-:W-:-:S04]  /*b520*/  IMAD R7, R6, UR4, RZ ;  /* 0x0000000406077c24 */ /* 0x000fc8000f8e02ff */
[----:B------:R-:W-:Y:S01]  /*b530*/  IMAD R7, R4, UR5, R7 ;  /* 0x0000000504077c24 */ /* 0x000fe2000f8e0207 */
[----:B------:R-:W-:-:S04]  /*b540*/  ULDC.64 UR4, c[0x0][0x330] ;  /* 0x0000cc0000047ab9 */ /* 0x000fc80000000a00 */
[----:B------:R-:W-:Y:S01]  /*b550*/  IADD3 R3, R3, R7, RZ ;  /* 0x0000000703037210 */ /* 0x000fe20007ffe0ff */
[----:B------:R-:W-:Y:S02]  /*b560*/  IMAD R7, R27, 0x8, R22 ;  /* 0x000000081b077824 */ /* 0x000fe400078e0216 */
[----:B------:R-:W-:-:S04]  /*b570*/  IMAD.WIDE.U32 R2, R26, UR4, R2 ;  /* 0x000000041a027c25 */ /* 0x000fc8000f8e0002 */
[----:B------:R-:W-:Y:S01]  /*b580*/  IMAD R24, R26, UR5, R3 ;  /* 0x000000051a187c24 */ /* 0x000fe2000f8e0203 */
[----:B------:R-:W-:-:S04]  /*b590*/  LEA R18, P0, R2, UR6, 0x1 ;  /* 0x0000000602127c11 */ /* 0x000fc8000f8008ff */
[----:B------:R-:W-:Y:S02]  /*b5a0*/  LEA.HI.X R24, R2, UR7, R24, 0x1, P0 ;  /* 0x0000000702187c11 */ /* 0x000fe400080f0c18 */
[----:B------:R-:W-:-:S06]  /*b5b0*/  SHF.L.U32 R2, R28, 0x1f, RZ ;  /* 0x0000001f1c027819 */ /* 0x000fcc00000006ff */
[----:B------:R-:W0:Y:S02]  /*b5c0*/  SYNCS.PHASECHK.TRANS64.TRYWAIT P0, [R7+URZ+0x2a840], R2 ;  /* 0x02a84002070075a7 */ /* 0x000e24000800017f */
[----:B0-----:R-:W-:Y:S05]  /*b5d0*/  @!P0 BRA `(.L_x_258) ;  /* 0x0000003c005c8947 */ /* 0x001fea0003800000 */
.L_x_322:
[----:B------:R-:W-:Y:S05]  /*b5e0*/  BSYNC B0 ;  /* 0x0000000000007941 */ /* 0x000fea0003800000 */
.L_x_257:
[----:B------:R-:W1:Y:S01]  /*b5f0*/  S2R R8, SR_TID.X ;  /* 0x0000000000087919 */ /* 0x000e620000002100 */
[----:B------:R-:W-:Y:S01]  /*b600*/  ULDC.64 UR4, c[0x0][0x300] ;  /* 0x0000c00000047ab9 */ /* 0x000fe20000000a00 */
[----:B------:R-:W-:Y:S01]  /*b610*/  ULDC.64 UR6, c[0x0][0x2e8] ;  /* 0x0000ba0000067ab9 */ /* 0x000fe20000000a00 */
[----:B------:R-:W-:Y:S01]  /*b620*/  IMAD R5, R5, UR4, RZ ;  /* 0x0000000405057c24 */ /* 0x000fe2000f8e02ff */
[C---:B------:R-:W-:Y:S01]  /*b630*/  LOP3.LUT P4, RZ, R23.reuse, 0x4, RZ, 0xc0, !PT ;  /* 0x0000000417ff7812 */ /* 0x040fe2000788c0ff */
[C---:B0-----:R-:W-:Y:S01]  /*b640*/  IMAD.WIDE.U32 R2, R0.reuse, UR4, RZ ;  /* 0x0000000400027c25 */ /* 0x041fe2000f8e00ff */
[C---:B------:R-:W-:Y:S02]  /*b650*/  LOP3.LUT P3, RZ, R23.reuse, 0x2, RZ, 0xc0, !PT ;  /* 0x0000000217ff7812 */ /* 0x040fe4000786c0ff */
[----:B------:R-:W-:Y:S01]  /*b660*/  LOP3.LUT P2, RZ, R23, 0x1, RZ, 0xc0, !PT ;  /* 0x0000000117ff7812 */ /* 0x000fe2000784c0ff */
[----:B------:R-:W-:Y:S01]  /*b670*/  IMAD R5, R0, UR5, R5 ;  /* 0x0000000500057c24 */ /* 0x000fe2000f8e0205 */
[----:B------:R-:W-:-:S02]  /*b680*/  ULDC.64 UR4, c[0x0][0x310] ;  /* 0x0000c40000047ab9 */ /* 0x000fc40000000a00 */
[----:B------:R-:W-:Y:S02]  /*b690*/  IMAD R6, R6, UR4, RZ ;  /* 0x0000000406067c24 */ /* 0x000fe4000f8e02ff */
[----:B------:R-:W-:Y:S02]  /*b6a0*/  IMAD.IADD R3, R3, 0x1, R5 ;  /* 0x0000000103037824 */ /* 0x000fe400078e0205 */
[C---:B------:R-:W-:Y:S02]  /*b6b0*/  IMAD R6, R4.reuse, UR5, R6 ;  /* 0x0000000504067c24 */ /* 0x040fe4000f8e0206 */
[----:B------:R-:W-:Y:S01]  /*b6c0*/  IMAD.WIDE.U32 R2, R4, UR4, R2 ;  /* 0x0000000404027c25 */ /* 0x000fe2000f8e0002 */
[----:B------:R-:W-:-:S03]  /*b6d0*/  ULDC.64 UR4, c[0x0][0x308] ;  /* 0x0000c20000047ab9 */ /* 0x000fc60000000a00 */
[----:B------:R-:W-:Y:S02]  /*b6e0*/  IMAD.IADD R3, R3, 0x1, R6 ;  /* 0x0000000103037824 */ /* 0x000fe400078e0206 */
[----:B------:R-:W-:Y:S02]  /*b6f0*/  IMAD R6, R25, -0x60, R34 ;  /* 0xffffffa019067824 */ /* 0x000fe400078e0222 */
[----:B------:R-:W-:Y:S01]  /*b700*/  IMAD.WIDE.U32 R2, R26, UR4, R2 ;  /* 0x000000041a027c25 */ /* 0x000fe2000f8e0002 */
[----:B------:R-:W-:-:S03]  /*b710*/  UMOV UR4, 0xffffffff ;  /* 0xffffffff00047882 */ /* 0x000fc60000000000 */
[----:B------:R-:W-:Y:S01]  /*b720*/  IMAD R0, R26, UR5, R3 ;  /* 0x000000051a007c24 */ /* 0x000fe2000f8e0203 */
[----:B------:R-:W-:Y:S01]  /*b730*/  LEA R4, P0, R2, UR6, 0x1 ;  /* 0x0000000602047c11 */ /* 0x000fe2000f8008ff */
[----:B------:R-:W-:Y:S01]  /*b740*/  IMAD R5, R27, 0x4800, R32 ;  /* 0x000048001b057824 */ /* 0x000fe200078e0220 */
[----:B-1----:R-:W-:Y:S02]  /*b750*/  LOP3.LUT R8, R8, 0x7f, RZ, 0xc0, !PT ;  /* 0x0000007f08087812 */ /* 0x002fe400078ec0ff */
[----:B------:R-:W-:Y:S02]  /*b760*/  LEA.HI.X R0, R2, UR7, R0, 0x1, P0 ;  /* 0x0000000702007c11 */ /* 0x000fe400080f0c00 */
[----:B------:R-:W-:Y:S02]  /*b770*/  SHF.R.U32.HI R9, RZ, 0x3, R8 ;  /* 0x00000003ff097819 */ /* 0x000fe40000011608 */
[----:B------:R-:W0:Y:S03]  /*b780*/  S2R R8, SR_TID.X ;  /* 0x0000000000087919 */ /* 0x000e260000002100 */
[----:B------:R-:W-:-:S05]  /*b790*/  IMAD.IADD R6, R6, 0x1, -R9 ;  /* 0x0000000106067824 */ /* 0x000fca00078e0a09 */
[----:B------:R-:W-:Y:S01]  /*b7a0*/  ISETP.GE.AND P0, PT, R6, 0x1, PT ;  /* 0x000000010600780c */ /* 0x000fe20003f06270 */
[----:B0-----:R-:W-:-:S05]  /*b7b0*/  IMAD.SHL.U32 R9, R8, 0x8, RZ ;  /* 0x0000000808097824 */ /* 0x001fca00078e00ff */
[----:B------:R-:W-:Y:S01]  /*b7c0*/  LOP3.LUT R9, R9, 0x38, RZ, 0xc0, !PT ;  /* 0x0000003809097812 */ /* 0x000fe200078ec0ff */
[----:B------:R-:W-:Y:S06]  /*b7d0*/  BRA.DIV UR4, `(.L_x_259) ;  /* 0x0000003a04f07947 */ /* 0x000fec000b800000 */
[----:B------:R-:W0:Y:S01]  /*b7e0*/  SHFL.IDX PT, R3, R4, RZ, 0x181f ;  /* 0x00181fff04037589 */ /* 0x000e2200000e0000 */
[----:B------:R-:W-:-:S03]  /*b7f0*/  @P0 IMAD R8, R5, 0x2, R22 ;  /* 0x0000000205080824 */ /* 0x000fc600078e0216 */
[----:B------:R-:W1:Y:S01]  /*b800*/  SHFL.IDX PT, R2, R0, RZ, 0x181f ;  /* 0x00181fff00027589 */ /* 0x000e6200000e0000 */
[----:B0-----:R-:W-:-:S05]  /*b810*/  @P0 LEA R3, P1, R9, R3, 0x1 ;  /* 0x0000000309030211 */ /* 0x001fca00078208ff */
[----:B-1----:R-:W-:Y:S01]  /*b820*/  @P0 IMAD.X R2, RZ, RZ, R2, P1 ;  /* 0x000000ffff020224 */ /* 0x002fe200008e0602 */
[----:B------:R-:W-:-:S04]  /*b830*/  ISETP.GE.AND P1, PT, R6, 0x11, PT ;  /* 0x000000110600780c */ /* 0x000fc80003f26270 */
[----:B------:R-:W-:-:S04]  /*b840*/  @P0 LOP3.LUT R3, R3, R2, RZ, 0x3c, !PT ;  /* 0x0000000203030212 */ /* 0x000fc800078e3cff */
[----:B------:R-:W-:-:S04]  /*b850*/  @P0 LOP3.LUT R2, R3, R2, RZ, 0x3c, !PT ;  /* 0x0000000203020212 */ /* 0x000fc800078e3cff */
[----:B------:R-:W-:-:S05]  /*b860*/  @P0 LOP3.LUT R3, R3, R2, RZ, 0x3c, !PT ;  /* 0x0000000203030212 */ /* 0x000fca00078e3cff */
[----:B------:R-:W-:Y:S01]  /*b870*/  @!PT LDS RZ, [RZ] ;  /* 0x00000000fffff984 */ /* 0x000fe20000000800 */
[----:B------:R-:W-:Y:S04]  /*b880*/  @P0 LDGSTS.E.BYPASS.LTC128B.128 [R8+0x18400], desc[UR36][R2.64], !P4 ;  /* 0x1840000002080fae */ /* 0x000fe8000e101d64 */
[----:B------:R-:W-:Y:S04]  /*b890*/  @P0 LDGSTS.E.BYPASS.LTC128B.128 [R8+0x1b400], desc[UR36][R2.64+0x80], !P3 ;  /* 0x1b40008002080fae */ /* 0x000fe8000d901d64 */
[----:B------:R0:W-:Y:S04]  /*b8a0*/  @P0 LDGSTS.E.BYPASS.LTC128B.128 [R8+0x1e400], desc[UR36][R2.64+0x100], !P2 ;  /* 0x1e40010002080fae */ /* 0x0001e8000d101d64 */
[----:B0-----:R-:W0:Y:S01]  /*b8b0*/  SHFL.IDX PT, R3, R4, 0x1, 0x181f ;  /* 0x00381f0004037f89 */ /* 0x001e2200000e0000 */
[----:B------:R-:W-:-:S03]  /*b8c0*/  @P1 IMAD R8, R5, 0x2, R22 ;  /* 0x0000000205081824 */ /* 0x000fc600078e0216 */
[----:B------:R-:W1:Y:S01]  /*b8d0*/  SHFL.IDX PT, R2, R0, 0x1, 0x181f ;  /* 0x00381f0000027f89 */ /* 0x000e6200000e0000 */
[----:B0-----:R-:W-:-:S05]  /*b8e0*/  @P1 LEA R3, P0, R9, R3, 0x1 ;  /* 0x0000000309031211 */ /* 0x001fca00078008ff */
[----:B-1----:R-:W-:-:S05]  /*b8f0*/  @P1 IMAD.X R2, RZ, RZ, R2, P0 ;  /* 0x000000ffff021224 */ /* 0x002fca00000e0602 */
[----:B------:R-:W-:-:S04]  /*b900*/  @P1 LOP3.LUT R3, R3, R2, RZ, 0x3c, !PT ;  /* 0x0000000203031212 */ /* 0x000fc800078e3cff */
[----:B------:R-:W-:-:S04]  /*b910*/  @P1 LOP3.LUT R2, R3, R2, RZ, 0x3c, !PT ;  /* 0x0000000203021212 */ /* 0x000fc800078e3cff */
[----:B------:R-:W-:-:S05]  /*b920*/  @P1 LOP3.LUT R3, R3, R2, RZ, 0x3c, !PT ;  /* 0x0000000203031212 */ /* 0x000fca00078e3cff */
[----:B------:R-:W-:Y:S04]  /*b930*/  @P1 LDGSTS.E.BYPASS.LTC128B.128 [R8+0x18c00], desc[UR36][R2.64], !P4 ;  /* 0x18c0000002081fae */ /* 0x000fe8000e101d64 */
[----:B------:R-:W-:Y:S04]  /*b940*/  @P1 LDGSTS.E.BYPASS.LTC128B.128 [R8+0x1bc00], desc[UR36][R2.64+0x80], !P3 ;  /* 0x1bc0008002081fae */ /* 0x000fe8000d901d64 */
[----:B------:R0:W-:Y:S01]  /*b950*/  @P1 LDGSTS.E.BYPASS.LTC128B.128 [R8+0x1ec00], desc[UR36][R2.64+0x100], !P2 ;  /* 0x1ec0010002081fae */ /* 0x0001e2000d101d64 */
[----:B------:R-:W-:-:S03]  /*b960*/  ISETP.GE.AND P1, PT, R6, 0x21, PT ;  /* 0x000000210600780c */ /* 0x000fc60003f26270 */
[----:B0-----:R-:W0:Y:S10]  /*b970*/  SHFL.IDX PT, R3, R4, 0x2, 0x181f ;  /* 0x00581f0004037f89 */ /* 0x001e3400000e0000 */
[----:B------:R-:W-:Y:S01]  /*b980*/  @P1 LEA R8, R5, R22, 0x1 ;  /* 0x0000001605081211 */ /* 0x000fe200078e08ff */
        /* <DEDUP_REMOVED lines=11> */
[----:B------:R-:W-:Y:S01]  /*ba40*/  @P1 IMAD R8, R5, 0x2, R22 ;  /* 0x0000000205081824 */ /* 0x000fe200078e0216 */
        /* <DEDUP_REMOVED lines=12> */
[----:B------:R-:W1:Y:S04]  /*bb10*/  SHFL.IDX PT, R2, R0, 0x4, 0x181f ;  /* 0x00981f0000027f89 */ /* 0x000e6800000e0000 */
[----:B------:R-:W2:Y:S01]  /*bb20*/  SHFL.IDX PT, R0, R0, 0x5, 0x181f ;  /* 0x00b81f0000007f89 */ /* 0x000ea200000e0000 */
[----:B0-----:R-:W-:-:S05]  /*bb30*/  @P1 LEA R3, P0, R9, R3, 0x1 ;  /* 0x0000000309031211 */ /* 0x001fca00078008ff */
[----:B-1----:R-:W-:-:S05]  /*bb40*/  @P1 IMAD.X R2, RZ, RZ, R2, P0 ;  /* 0x000000ffff021224 */ /* 0x002fca00000e0602 */
[----:B------:R-:W-:-:S04]  /*bb50*/  @P1 LOP3.LUT R3, R3, R2, RZ, 0x3c, !PT ;  /* 0x0000000203031212 */ /* 0x000fc800078e3cff */
[----:B------:R-:W-:-:S04]  /*bb60*/  @P1 LOP3.LUT R2, R3, R2, RZ, 0x3c, !PT ;  /* 0x0000000203021212 */ /* 0x000fc800078e3cff */
[----:B------:R-:W-:-:S05]  /*bb70*/  @P1 LOP3.LUT R3, R3, R2, RZ, 0x3c, !PT ;  /* 0x0000000203031212 */ /* 0x000fca00078e3cff */
[----:B------:R-:W-:Y:S04]  /*bb80*/  @P1 LDGSTS.E.BYPASS.LTC128B.128 [R8+0x1a400], desc[UR36][R2.64], !P4 ;  /* 0x1a40000002081fae */ /* 0x000fe8000e101d64 */
[----:B------:R-:W-:Y:S04]  /*bb90*/  @P1 LDGSTS.E.BYPASS.LTC128B.128 [R8+0x1d400], desc[UR36][R2.64+0x80], !P3 ;  /* 0x1d40008002081fae */ /* 0x000fe8000d901d64 */
[----:B------:R0:W-:Y:S04]  /*bba0*/  @P1 LDGSTS.E.BYPASS.LTC128B.128 [R8+0x20400], desc[UR36][R2.64+0x100], !P2 ;  /* 0x2040010002081fae */ /* 0x0001e8000d101d64 */
[----:B0-2---:R0:W1:Y:S02]  /*bbb0*/  SHFL.IDX PT, R2, R4, 0x5, 0x181f ;  /* 0x00b81f0004027f89 */ /* 0x00506400000e0000 */
.L_x_336:
[----:B------:R-:W-:-:S13]  /*bbc0*/  ISETP.GE.AND P0, PT, R6, 0x51, PT ;  /* 0x000000510600780c */ /* 0x000fda0003f06270 */
[----:B-1----:R-:W-:Y:S01]  /*bbd0*/  @P0 LEA R2, P1, R9, R2, 0x1 ;  /* 0x0000000209020211 */ /* 0x002fe200078208ff */
[----:B------:R-:W-:-:S04]  /*bbe0*/  @P0 IMAD R5, R5, 0x2, R22 ;  /* 0x0000000205050824 */ /* 0x000fc800078e0216 */
[----:B------:R-:W-:-:S05]  /*bbf0*/  @P0 IMAD.X R3, RZ, RZ, R0, P1 ;  /* 0x000000ffff030224 */ /* 0x000fca00008e0600 */
[----:B------:R-:W-:Y:S01]  /*bc00*/  @!PT LDS RZ, [RZ] ;  /* 0x00000000fffff984 */ /* 0x000fe20000000800 */
[----:B------:R-:W-:Y:S01]  /*bc10*/  @!PT LDS RZ, [RZ] ;  /* 0x00000000fffff984 */ /* 0x000fe20000000800 */
[----:B------:R-:W-:Y:S01]  /*bc20*/  @!PT LDS RZ, [RZ] ;  /* 0x00000000fffff984 */ /* 0x000fe20000000800 */
[----:B------:R1:W-:Y:S04]  /*bc30*/  @P0 LDGSTS.E.BYPASS.LTC128B.128 [R5+0x1ac00], desc[UR36][R2.64], !P4 ;  /* 0x1ac0000002050fae */ /* 0x0003e8000e101d64 */
[----:B------:R1:W-:Y:S04]  /*bc40*/  @P0 LDGSTS.E.BYPASS.LTC128B.128 [R5+0x1dc00], desc[UR36][R2.64+0x80], !P3 ;  /* 0x1dc0008002050fae */ /* 0x0003e8000d901d64 */
[----:B------:R1:W-:Y:S01]  /*bc50*/  @P0 LDGSTS.E.BYPASS.LTC128B.128 [R5+0x20c00], desc[UR36][R2.64+0x100], !P2 ;  /* 0x20c0010002050fae */ /* 0x0003e2000d101d64 */
[----:B------:R-:W-:Y:S01]  /*bc60*/  PLOP3.LUT P0, PT, PT, PT, PT, 0x80, 0x0 ;  /* 0x000000000000781c */ /* 0x000fe20003f0f070 */
[----:B------:R-:W-:-:S12]  /*bc70*/  NOP ;  /* 0x0000000000007918 */ /* 0x000fd80000000000 */
.L_x_260:
[----:B------:R-:W-:Y:S02]  /*bc80*/  PLOP3.LUT P1, PT, P1, P0, PT, 0xa2, 0x0 ;  /* 0x000000000000781c */ /* 0x000fe40000f21472 */
[----:B------:R-:W-:-:S08]  /*bc90*/  @P0 R2UR P1, UR4, R7 ;  /* 0x00000000070402ca */ /* 0x000fd00000020000 */
[----:B------:R-:W-:-:S05]  /*bca0*/  @P0 PLOP3.LUT P0, PT, P1, PT, PT, 0x80, 0x0 ;  /* 0x000000000000081c */ /* 0x000fca0000f0f070 */
[----:B------:R-:W-:Y:S01]  /*bcb0*/  @!P1 SYNCS.ARRIVE.TRANS64.RED.A0T1 RZ, [UR4+0x2a830], RZ ;  /* 0x02a830ffffff99a7 */ /* 0x000fe20008200404 */
[----:B------:R-:W-:Y:S07]  /*bcc0*/  @!P1 ARRIVES.LDGSTSBAR.64.TRANSCNT [UR4+0x2a830] ;  /* 0x02a83000ff0099b0 */ /* 0x000fee0008000a84 */
[----:B------:R-:W-:Y:S05]  /*bcd0*/  @P0 BRA.U.ANY `(.L_x_260) ;  /* 0xfffffffd00e80947 */ /* 0x000fea000393ffff */
[----:B------:R-:W-:Y:S01]  /*bce0*/  NOP ;  /* 0x0000000000007918 */ /* 0x000fe20000000000 */
[----:B------:R-:W-:-:S13]  /*bcf0*/  LOP3.LUT P2, RZ, R23, 0x10, RZ, 0xc0, !PT ;  /* 0x0000001017ff7812 */ /* 0x000fda000784c0ff */
[----:B------:R-:W-:Y:S05]  /*bd00*/  @!P2 BRA `(.L_x_261) ;  /* 0x000000000004a947 */ /* 0x000fea0003800000 */
[----:B------:R-:W-:Y:S01]  /*bd10*/  BPT.TRAP 0x1 ;  /* 0x000000040000795c */ /* 0x000fe20000300000 */
.L_x_261:
[----:B------:R2:W5:Y:S01]  /*bd20*/  LDL.LU R0, [R1+0x4] ;  /* 0x0000040001007983 */ /* 0x0005620000300800 */
[----:B------:R-:W-:Y:S01]  /*bd30*/  LOP3.LUT P0, RZ, R23, 0x40, RZ, 0xc0, !PT ;  /* 0x0000004017ff7812 */ /* 0x000fe2000780c0ff */
[----:B------:R2:W-:-:S12]  /*bd40*/  SYNCS.ARRIVE.TRANS64.A1T0 RZ, [R7+URZ+0x2a830], RZ ;  /* 0x02a830ff07ff79a7 */ /* 0x0005d8000810003f */
[----:B------:R-:W-:Y:S05]  /*bd50*/  WARPSYNC.ALL ;  /* 0x0000000000007948 */ /* 0x000fea0003800000 */
[----:B------:R-:W-:Y:S01]  /*bd60*/  ULDC.64 UR4, c[0x0][0x298] ;  /* 0x0000a60000047ab9 */ /* 0x000fe20000000a00 */
[----:B-1----:R-:W-:Y:S01]  /*bd70*/  VIADD R2, R22, 0xc400 ;  /* 0x0000c40016027836 */ /* 0x002fe20000000000 */
[----:B------:R-:W-:Y:S01]  /*bd80*/  SEL R30, R30, RZ, !P0 ;  /* 0x000000ff1e1e7207 */ /* 0x000fe20004000000 */
[----:B0-----:R-:W-:Y:S01]  /*bd90*/  IMAD.WIDE.U32 R4, R35, UR4, RZ ;  /* 0x0000000423047c25 */ /* 0x001fe2000f8e00ff */
[----:B------:R-:W-:Y:S01]  /*bda0*/  BSSY B6, `(.L_x_262) ;  /* 0x000001b000067945 */ /* 0x000fe20003800000 */
[----:B------:R-:W-:Y:S01]  /*bdb0*/  BAR.SYNC.DEFER_BLOCKING 0x8, 0x180 ;  /* 0x0206000000007b1d */ /* 0x000fe20000010000 */
[----:B-----5:R-:W-:-:S02]  /*bdc0*/  SEL R0, R0, RZ, !P0 ;  /* 0x000000ff00007207 */ /* 0x020fc40004000000 */
[----:B------:R-:W-:-:S03]  /*bdd0*/  LOP3.LUT P0, RZ, R2, 0x3ff, RZ, 0xc0, !PT ;  /* 0x000003ff02ff7812 */ /* 0x000fc6000780c0ff */
[----:B------:R0:W-:Y:S04]  /*bde0*/  STL [R1+0x4], R0 ;  /* 0x0000040001007387 */ /* 0x0001e80000100800 */
[----:B------:R1:W-:Y:S01]  /*bdf0*/  STL.64 [R1+0x8], R4 ;  /* 0x0000080401007387 */ /* 0x0003e20000100a00 */
[----:B0-----:R-:W-:-:S05]  /*be00*/  SHF.R.S32.HI R0, RZ, 0x1f, R35 ;  /* 0x0000001fff007819 */ /* 0x001fca0000011423 */
[----:B------:R-:W-:-:S04]  /*be10*/  IMAD R0, R0, UR4, RZ ;  /* 0x0000000400007c24 */ /* 0x000fc8000f8e02ff */
[----:B------:R-:W-:-:S04]  /*be20*/  IMAD R0, R35, UR5, R0 ;  /* 0x0000000523007c24 */ /* 0x000fc8000f8e0200 */
[----:B------:R-:W-:Y:S01]  /*be30*/  IMAD.IADD R35, R5, 0x1, R0 ;  /* 0x0000000105237824 */ /* 0x000fe200078e0200 */
[----:B-1----:R-:W-:Y:S06]  /*be40*/  @!P0 BRA `(.L_x_263) ;  /* 0x0000000000408947 */ /* 0x002fec0003800000 */
[----:B------:R-:W-:Y:S01]  /*be50*/  MOV R2, 0x0 ;  /* 0x0000000000027802 */ /* 0x000fe20000000f00 */
[----:B------:R-:W-:Y:S01]  /*be60*/  ULDC.64 UR6, c[0x4][0xf0] ;  /* 0x01003c0000067ab9 */ /* 0x000fe20000000a00 */
[----:B------:R-:W-:Y:S01]  /*be70*/  ULDC.64 UR8, c[0x4][0xf8] ;  /* 0x01003e0000087ab9 */ /* 0x000fe20000000a00 */
[----:B------:R-:W-:Y:S01]  /*be80*/  ULDC.64 UR4, c[0x4][0x88] ;  /* 0x0100220000047ab9 */ /* 0x000fe20000000a00 */
[----:B------:R-:W-:Y:S01]  /*be90*/  IMAD.U32 R4, RZ, RZ, UR6 ;  /* 0x00000006ff047e24 */ /* 0x000fe2000f8e00ff */
[----:B------:R-:W-:Y:S01]  /*bea0*/  MOV R6, UR8 ;  /* 0x0000000800067c02 */ /* 0x000fe20008000f00 */
[----:B------:R-:W0:Y:S01]  /*beb0*/  LDC.64 R2, c[0x4][R2] ;  /* 0x0100000002027b82 */ /* 0x000e220000000a00 */
[----:B------:R-:W-:Y:S02]  /*bec0*/  IMAD.U32 R5, RZ, RZ, UR7 ;  /* 0x00000007ff057e24 */ /* 0x000fe4000f8e00ff */
[----:B--2---:R-:W-:Y:S02]  /*bed0*/  IMAD.U32 R7, RZ, RZ, UR9 ;  /* 0x00000009ff077e24 */ /* 0x004fe4000f8e00ff */
[----:B------:R-:W-:-:S02]  /*bee0*/  IMAD.U32 R10, RZ, RZ, UR4 ;  /* 0x00000004ff0a7e24 */ /* 0x000fc4000f8e00ff */
[----:B------:R-:W-:Y:S02]  /*bef0*/  IMAD.U32 R11, RZ, RZ, UR5 ;  /* 0x00000005ff0b7e24 */ /* 0x000fe4000f8e00ff */
[----:B------:R-:W-:Y:S02]  /*bf00*/  IMAD.MOV.U32 R8, RZ, RZ, 0x70 ;  /* 0x00000070ff087424 */ /* 0x000fe400078e00ff */
[----:B------:R-:W-:Y:S02]  /*bf10*/  IMAD.MOV.U32 R12, RZ, RZ, 0x1 ;  /* 0x00000001ff0c7424 */ /* 0x000fe400078e00ff */
[----:B------:R-:W-:-:S07]  /*bf20*/  IMAD.MOV.U32 R13, RZ, RZ, RZ ;  /* 0x000000ffff0d7224 */ /* 0x000fce00078e00ff */
[----:B------:R-:W-:-:S07]  /*bf30*/  LEPC R20, `(.L_x_263) ;  /* 0x000000001014794e */ /* 0x000fce0000000000 */
[----:B0-----:R-:W-:Y:S05]  /*bf40*/  CALL.ABS.NOINC R2 ;  /* 0x0000000002007343 */ /* 0x001fea0003c00000 */
.L_x_263:
[----:B------:R-:W-:Y:S05]  /*bf50*/  BSYNC B6 ;  /* 0x0000000000067941 */ /* 0x000fea0003800000 */
.L_x_262:
[----:B------:R-:W3:Y:S01]  /*bf60*/  LDL.LU R20, [R1+0x4] ;  /* 0x0000040001147983 */ /* 0x000ee20000300800 */
[----:B------:R-:W0:Y:S01]  /*bf70*/  LDC R6, c[0x0][0x448] ;  /* 0x00011200ff067b82 */ /* 0x000e220000000800 */
[----:B------:R-:W-:Y:S02]  /*bf80*/  ULDC.64 UR4, c[0x0][0x2d8] ;  /* 0x0000b60000047ab9 */ /* 0x000fe40000000a00 */
[----:B------:R-:W4:Y:S01]  /*bf90*/  LDL.LU.64 R2, [R1+0x8] ;  /* 0x0000080001027983 */ /* 0x000f220000300a00 */
[----:B------:R-:W-:-:S03]  /*bfa0*/  SHF.L.U32 R4, R17, 0x7, RZ ;  /* 0x0000000711047819 */ /* 0x000fc600000006ff */
[----:B------:R1:W5:Y:S01]  /*bfb0*/  LDL R17, [R1+0x10] ;  /* 0x0000100001117983 */ /* 0x0003620000100800 */
[----:B0-----:R-:W-:Y:S01]  /*bfc0*/  ISETP.NE.AND P0, PT, R6, 0x1, PT ;  /* 0x000000010600780c */ /* 0x001fe20003f05270 */
[----:B------:R-:W0:Y:S02]  /*bfd0*/  S2R R11, SR_TID.X ;  /* 0x00000000000b7919 */ /* 0x000e240000002100 */
[----:B0-----:R-:W-:-:S05]  /*bfe0*/  IMAD.SHL.U32 R9, R11, 0x8, RZ ;  /* 0x000000080b097824 */ /* 0x001fca00078e00ff */
[----:B------:R-:W-:Y:S01]  /*bff0*/  LOP3.LUT R9, R9, 0x38, RZ, 0xc0, !PT ;  /* 0x0000003809097812 */ /* 0x000fe200078ec0ff */
[----:B---3--:R-:W-:Y:S02]  /*c000*/  IMAD.MOV.U32 R21, RZ, RZ, R20 ;  /* 0x000000ffff157224 */ /* 0x008fe400078e0014 */
[----:B------:R-:W0:Y:S01]  /*c010*/  S2R R20, SR_TID.X ;  /* 0x0000000000147919 */ /* 0x000e220000002100 */
[----:B----4-:R-:W-:Y:S02]  /*c020*/  IMAD.MOV.U32 R3, RZ, RZ, R35 ;  /* 0x000000ffff037224 */ /* 0x010fe400078e0023 */
[----:B------:R-:W-:-:S04]  /*c030*/  IMAD.WIDE.U32 R2, R26, UR4, R2 ;  /* 0x000000041a027c25 */ /* 0x000fc8000f8e0002 */
[----:B------:R-:W-:Y:S01]  /*c040*/  IMAD R3, R26, UR5, R3 ;  /* 0x000000051a037c24 */ /* 0x000fe2000f8e0203 */
[----:B------:R-:W-:Y:S02]  /*c050*/  ULDC.64 UR4, c[0x0][0x2e0] ;  /* 0x0000b80000047ab9 */ /* 0x000fe40000000a00 */
[----:B------:R-:W-:Y:S02]  /*c060*/  IMAD R5, R21, UR4, RZ ;  /* 0x0000000415057c24 */ /* 0x000fe4000f8e02ff */
[----:B------:R-:W-:-:S04]  /*c070*/  IMAD.WIDE.U32 R2, R30, UR4, R2 ;  /* 0x000000041e027c25 */ /* 0x000fc8000f8e0002 */
[----:B------:R-:W-:Y:S01]  /*c080*/  IMAD R0, R30, UR5, R5 ;  /* 0x000000051e007c24 */ /* 0x000fe2000f8e0205 */
[----:B------:R-:W-:Y:S01]  /*c090*/  ULDC.64 UR4, c[0x0][0x2d0] ;  /* 0x0000b40000047ab9 */ /* 0x000fe20000000a00 */
[----:B------:R-:W3:Y:S02]  /*c0a0*/  @P0 LDC R5, c[0x0][0x44c] ;  /* 0x00011300ff050b82 */ /* 0x000ee40000000800 */
[----:B------:R-:W-:-:S06]  /*c0b0*/  IMAD.IADD R3, R3, 0x1, R0 ;  /* 0x0000000103037824 */ /* 0x000fcc00078e0200 */
[----:B------:R-:W4:Y:S01]  /*c0c0*/  @P0 LDC R0, c[0x0][0x450] ;  /* 0x00011400ff000b82 */ /* 0x000f220000000800 */
[C---:B0-----:R-:W-:Y:S01]  /*c0d0*/  LOP3.LUT R21, R20.reuse, 0x7f, RZ, 0xc0, !PT ;  /* 0x0000007f14157812 */ /* 0x041fe200078ec0ff */
[----:B------:R-:W-:-:S03]  /*c0e0*/  IMAD.SHL.U32 R20, R20, 0x10, RZ ;  /* 0x0000001014147824 */ /* 0x000fc600078e00ff */
[----:B------:R-:W-:-:S04]  /*c0f0*/  SHF.R.U32.HI R21, RZ, 0x3, R21 ;  /* 0x00000003ff157819 */ /* 0x000fc80000011615 */
[----:B------:R-:W-:-:S04]  /*c100*/  LOP3.LUT R20, R21, 0x70, R20, 0xf8, !PT ;  /* 0x0000007015147812 */ /* 0x000fc800078ef814 */
[----:B--2---:R-:W-:-:S05]  /*c110*/  LOP3.LUT R7, R20, R4, RZ, 0xfc, !PT ;  /* 0x0000000414077212 */ /* 0x004fca00078efcff */
[----:B---3--:R-:W-:-:S04]  /*c120*/  @P0 IMAD.HI.U32 R8, R7, R5, RZ ;  /* 0x0000000507080227 */ /* 0x008fc800078e00ff */
[----:B------:R-:W-:Y:S01]  /*c130*/  IMAD.MOV.U32 R5, RZ, RZ, R7 ;  /* 0x000000ffff057224 */ /* 0x000fe200078e0007 */
[----:B----4-:R-:W-:-:S05]  /*c140*/  @P0 SHF.R.U32.HI R5, RZ, R0, R8 ;  /* 0x00000000ff050219 */ /* 0x010fca0000011608 */
[----:B------:R-:W-:-:S04]  /*c150*/  IMAD.MOV R0, RZ, RZ, -R5 ;  /* 0x000000ffff007224 */ /* 0x000fc800078e0a05 */
[----:B------:R-:W-:Y:S01]  /*c160*/  IMAD R0, R6, R0, R7 ;  /* 0x0000000006007224 */ /* 0x000fe200078e0207 */
[----:B------:R-:W-:Y:S01]  /*c170*/  SHF.R.S32.HI R7, RZ, 0x1f, R5 ;  /* 0x0000001fff077819 */ /* 0x000fe20000011405 */
[----:B------:R-:W-:-:S04]  /*c180*/  IMAD.WIDE.U32 R2, R5, UR4, R2 ;  /* 0x0000000405027c25 */ /* 0x000fc8000f8e0002 */
[----:B------:R-:W-:-:S04]  /*c190*/  IMAD R7, R7, UR4, RZ ;  /* 0x0000000407077c24 */ /* 0x000fc8000f8e02ff */
[----:B------:R-:W-:Y:S01]  /*c1a0*/  IMAD R7, R5, UR5, R7 ;  /* 0x0000000505077c24 */ /* 0x000fe2000f8e0207 */
[----:B------:R-:W-:Y:S01]  /*c1b0*/  SHF.R.S32.HI R5, RZ, 0x1f, R0 ;  /* 0x0000001fff057819 */ /* 0x000fe20000011400 */
[----:B------:R-:W-:Y:S02]  /*c1c0*/  ULDC.64 UR4, c[0x0][0x2c8] ;  /* 0x0000b20000047ab9 */ /* 0x000fe40000000a00 */
[----:B------:R-:W-:Y:S02]  /*c1d0*/  IMAD.IADD R3, R3, 0x1, R7 ;  /* 0x0000000103037824 */ /* 0x000fe400078e0207 */
[----:B------:R-:W-:Y:S02]  /*c1e0*/  IMAD R5, R5, UR4, RZ ;  /* 0x0000000405057c24 */ /* 0x000fe4000f8e02ff */
[----:B------:R-:W-:Y:S02]  /*c1f0*/  IMAD.SHL.U32 R21, R11, 0x8, RZ ;  /* 0x000000080b157824 */ /* 0x000fe400078e00ff */
[----:B------:R-:W-:-:S02]  /*c200*/  IMAD R5, R0, UR5, R5 ;  /* 0x0000000500057c24 */ /* 0x000fc4000f8e0205 */
[----:B------:R-:W-:Y:S01]  /*c210*/  IMAD.WIDE.U32 R2, R0, UR4, R2 ;  /* 0x0000000400027c25 */ /* 0x000fe2000f8e0002 */
[----:B------:R-:W-:Y:S01]  /*c220*/  ULDC.64 UR4, c[0x0][0x280] ;  /* 0x0000a00000047ab9 */ /* 0x000fe20000000a00 */
[----:B------:R-:W-:Y:S02]  /*c230*/  LOP3.LUT R21, R21, 0x38, RZ, 0xc0, !PT ;  /* 0x0000003815157812 */ /* 0x000fe400078ec0ff */
[----:B------:R-:W-:Y:S01]  /*c240*/  IMAD.IADD R5, R3, 0x1, R5 ;  /* 0x0000000103057824 */ /* 0x000fe200078e0205 */
[----:B------:R-:W-:Y:S01]  /*c250*/  LEA R0, P0, R2, UR4, 0x1 ;  /* 0x0000000402007c11 */ /* 0x000fe2000f8008ff */
[----:B------:R-:W-:Y:S01]  /*c260*/  ULDC UR4, c[0x0][0x2b8] ;  /* 0x0000ae0000047ab9 */ /* 0x000fe20000000800 */
[----:B------:R-:W-:Y:S02]  /*c270*/  LOP3.LUT R20, R11, 0x7f, RZ, 0xc0, !PT ;  /* 0x0000007f0b147812 */ /* 0x000fe400078ec0ff */
[C---:B------:R-:W-:Y:S02]  /*c280*/  LOP3.LUT R10, R21.reuse, 0x40, RZ, 0xfc, !PT ;  /* 0x00000040150a7812 */ /* 0x040fe400078efcff */
[----:B------:R-:W-:-:S02]  /*c290*/  LOP3.LUT R11, R21, 0x80, RZ, 0xfc, !PT ;  /* 0x00000080150b7812 */ /* 0x000fc400078efcff */
[----:B------:R-:W-:Y:S01]  /*c2a0*/  LEA.HI.X R5, R2, UR5, R5, 0x1, P0 ;  /* 0x0000000502057c11 */ /* 0x000fe200080f0c05 */
[----:B------:R-:W-:Y:S01]  /*c2b0*/  UMOV UR5, 0xffffffff ;  /* 0xffffffff00057882 */ /* 0x000fe20000000000 */
[----:B------:R-:W-:Y:S02]  /*c2c0*/  ISETP.GE.AND P3, PT, R9, UR4, PT ;  /* 0x0000000409007c0c */ /* 0x000fe4000bf66270 */
[----:B------:R-:W-:Y:S02]  /*c2d0*/  ISETP.GE.AND P2, PT, R10, UR4, PT ;  /* 0x000000040a007c0c */ /* 0x000fe4000bf46270 */
[----:B------:R-:W-:Y:S02]  /*c2e0*/  ISETP.GE.AND P0, PT, R11, UR4, PT ;  /* 0x000000040b007c0c */ /* 0x000fe4000bf06270 */
[----:B------:R-:W-:Y:S01]  /*c2f0*/  SHF.R.U32.HI R10, RZ, 0x3, R20 ;  /* 0x00000003ff0a7819 */ /* 0x000fe20000011614 */
[----:B-1----:R-:W-:Y:S10]  /*c300*/  BRA.DIV UR5, `(.L_x_264) ;  /* 0x0000003a05587947 */ /* 0x002ff4000b800000 */
[----:B------:R-:W0:Y:S01]  /*c310*/  SHFL.IDX PT, R14, R0, RZ, 0x181f ;  /* 0x00181fff000e7589 */ /* 0x000e2200000e0000 */
[----:B-----5:R-:W-:Y:S02]  /*c320*/  IMAD R6, R17, R6, RZ ;  /* 0x0000000611067224 */ /* 0x020fe400078e02ff */
[----:B------:R-:W-:Y:S01]  /*c330*/  IMAD.IADD R4, R10, 0x1, R4 ;  /* 0x000000010a047824 */ /* 0x000fe200078e0204 */
[----:B------:R-:W1:Y:S03]  /*c340*/  SHFL.IDX PT, R2, R5, RZ, 0x181f ;  /* 0x00181fff05027589 */ /* 0x000e6600000e0000 */
[C---:B------:R-:W-:Y:S01]  /*c350*/  VIADD R7, R4.reuse, 0x10 ;  /* 0x0000001004077836 */ /* 0x040fe20000000000 */
[----:B------:R-:W-:-:S13]  /*c360*/  ISETP.GE.AND P1, PT, R4, R6, PT ;  /* 0x000000060400720c */ /* 0x000fda0003f26270 */
[----:B0-----:R-:W-:-:S05]  /*c370*/  @!P1 LEA R14, P4, R9, R14, 0x1 ;  /* 0x0000000e090e9211 */ /* 0x001fca00078808ff */
[----:B-1----:R-:W-:Y:S02]  /*c380*/  @!P1 IMAD.X R3, RZ, RZ, R2, P4 ;  /* 0x000000ffff039224 */ /* 0x002fe400020e0602 */
[----:B------:R-:W-:Y:S02]  /*c390*/  @!P1 IMAD.MOV.U32 R2, RZ, RZ, R14 ;  /* 0x000000ffff029224 */ /* 0x000fe400078e000e */
[----:B------:R-:W0:Y:S04]  /*c3a0*/  SHFL.IDX PT, R14, R0, 0x1, 0x181f ;  /* 0x00381f00000e7f89 */ /* 0x000e2800000e0000 */
[----:B------:R-:W-:Y:S04]  /*c3b0*/  @!P1 LDGSTS.E.BYPASS.LTC128B.128 [R33+0xc400], desc[UR36][R2.64], !P3 ;  /* 0x0c40000002219fae */ /* 0x000fe8000d901d64 */
[----:B------:R-:W-:Y:S04]  /*c3c0*/  @!P1 LDGSTS.E.BYPASS.LTC128B.128 [R33+0x10400], desc[UR36][R2.64+0x80], !P2 ;  /* 0x1040008002219fae */ /* 0x000fe8000d101d64 */
[----:B------:R1:W-:Y:S01]  /*c3d0*/  @!P1 LDGSTS.E.BYPASS.LTC128B.128 [R33+0x14400], desc[UR36][R2.64+0x100], !P0 ;  /* 0x1440010002219fae */ /* 0x0003e2000c101d64 */
[----:B------:R-:W-:-:S03]  /*c3e0*/  ISETP.GE.AND P1, PT, R7, R6, PT ;  /* 0x000000060700720c */ /* 0x000fc60003f26270 */
[----:B-1----:R-:W1:Y:S10]  /*c3f0*/  SHFL.IDX PT, R2, R5, 0x1, 0x181f ;  /* 0x00381f0005027f89 */ /* 0x002e7400000e0000 */
[----:B0-----:R-:W-:-:S04]  /*c400*/  @!P1 LEA R14, P4, R9, R14, 0x1 ;  /* 0x0000000e090e9211 */ /* 0x001fc800078808ff */
[----:B-1----:R-:W-:Y:S01]  /*c410*/  @!P1 IADD3.X R7, RZ, R2, RZ, P4, !PT ;  /* 0x00000002ff079210 */ /* 0x002fe200027fe4ff */
[----:B------:R-:W-:Y:S02]  /*c420*/  @!P1 IMAD.MOV.U32 R2, RZ, RZ, R14 ;  /* 0x000000ffff029224 */ /* 0x000fe400078e000e */
[----:B------:R-:W0:Y:S02]  /*c430*/  SHFL.IDX PT, R14, R0, 0x2, 0x181f ;  /* 0x00581f00000e7f89 */ /* 0x000e2400000e0000 */
[----:B------:R-:W-:Y:S02]  /*c440*/  @!P1 IMAD.MOV.U32 R3, RZ, RZ, R7 ;  /* 0x000000ffff039224 */ /* 0x000fe400078e0007 */
[----:B------:R-:W-:-:S03]  /*c450*/  VIADD R7, R4, 0x20 ;  /* 0x0000002004077836 */ /* 0x000fc60000000000 */
[----:B------:R-:W-:Y:S04]  /*c460*/  @!P1 LDGSTS.E.BYPASS.LTC128B.128 [R33+0xcc00], desc[UR36][R2.64], !P3 ;  /* 0x0cc0000002219fae */ /* 0x000fe8000d901d64 */
[----:B------:R-:W-:Y:S04]  /*c470*/  @!P1 LDGSTS.E.BYPASS.LTC128B.128 [R33+0x10c00], desc[UR36][R2.64+0x80], !P2 ;  /* 0x10c0008002219fae */ /* 0x000fe8000d101d64 */
[----:B------:R1:W-:Y:S01]  /*c480*/  @!P1 LDGSTS.E.BYPASS.LTC128B.128 [R33+0x14c00], desc[UR36][R2.64+0x100], !P0 ;  /* 0x14c0010002219fae */ /* 0x0003e2000c101d64 */
[----:B------:R-:W-:-:S03]  /*c490*/  ISETP.GE.AND P1, PT, R7, R6, PT ;  /* 0x000000060700720c */ /* 0x000fc60003f26270 */
[----:B-1----:R-:W1:Y:S10]  /*c4a0*/  SHFL.IDX PT, R2, R5, 0x2, 0x181f ;  /* 0x00581f0005027f89 */ /* 0x002e7400000e0000 */
[----:B0-----:R-:W-:-:S05]  /*c4b0*/  @!P1 LEA R14, P4, R9, R14, 0x1 ;  /* 0x0000000e090e9211 */ /* 0x001fca00078808ff */
[----:B-1----:R-:W-:Y:S02]  /*c4c0*/  @!P1 IMAD.X R7, RZ, RZ, R2, P4 ;  /* 0x000000ffff079224 */ /* 0x002fe400020e0602 */
[----:B------:R-:W-:Y:S02]  /*c4d0*/  @!P1 IMAD.MOV.U32 R2, RZ, RZ, R14 ;  /* 0x000000ffff029224 */ /* 0x000fe400078e000e */
[----:B------:R-:W-:Y:S01]  /*c4e0*/  @!P1 IMAD.MOV.U32 R3, RZ, RZ, R7 ;  /* 0x000000ffff039224 */ /* 0x000fe200078e0007 */
[----:B------:R-:W0:Y:S01]  /*c4f0*/  SHFL.IDX PT, R14, R0, 0x3, 0x181f ;  /* 0x00781f00000e7f89 */ /* 0x000e2200000e0000 */
        /* <DEDUP_REMOVED lines=11> */
[----:B------:R-:W-:-:S03]  /*c5b0*/  IADD3 R7, R4, 0x40, RZ ;  /* 0x0000004004077810 */ /* 0x000fc60007ffe0ff */
        /* <DEDUP_REMOVED lines=27> */
[----:B0-----:R-:W-:Y:S01]  /*c770*/  @!P1 LEA R14, P4, R9, R14, 0x1 ;  /* 0x0000000e090e9211 */ /* 0x001fe200078808ff */
[----:B------:R-:W0:Y:S04]  /*c780*/  SHFL.IDX PT, R5, R5, 0x7, 0x181f ;  /* 0x00f81f0005057f89 */ /* 0x000e2800000e0000 */
[----:B-1----:R-:W-:-:S02]  /*c790*/  @!P1 IMAD.X R7, RZ, RZ, R2, P4 ;  /* 0x000000ffff079224 */ /* 0x002fc400020e0602 */
[----:B------:R-:W-:Y:S02]  /*c7a0*/  @!P1 IMAD.MOV.U32 R2, RZ, RZ, R14 ;  /* 0x000000ffff029224 */ /* 0x000fe400078e000e */
[----:B------:R1:W2:Y:S01]  /*c7b0*/  SHFL.IDX PT, R14, R0, 0x7, 0x181f ;  /* 0x00f81f00000e7f89 */ /* 0x0002a200000e0000 */
[----:B------:R-:W-:-:S05]  /*c7c0*/  @!P1 MOV R3, R7 ;  /* 0x0000000700039202 */ /* 0x000fca0000000f00 */
[----:B------:R1:W-:Y:S04]  /*c7d0*/  @!P1 LDGSTS.E.BYPASS.LTC128B.128 [R33+0xf400], desc[UR36][R2.64], !P3 ;  /* 0x0f40000002219fae */ /* 0x0003e8000d901d64 */
[----:B------:R1:W-:Y:S04]  /*c7e0*/  @!P1 LDGSTS.E.BYPASS.LTC128B.128 [R33+0x13400], desc[UR36][R2.64+0x80], !P2 ;  /* 0x1340008002219fae */ /* 0x0003e8000d101d64 */
[----:B0-----:R1:W-:Y:S02]  /*c7f0*/  @!P1 LDGSTS.E.BYPASS.LTC128B.128 [R33+0x17400], desc[UR36][R2.64+0x100], !P0 ;  /* 0x1740010002219fae */ /* 0x0013e4000c101d64 */
.L_x_353:
[----:B-1----:R-:W-:Y:S01]  /*c800*/  VIADD R3, R4, 0x70 ;  /* 0x0000007004037836 */ /* 0x002fe20000000000 */
[----:B------:R-:W-:Y:S04]  /*c810*/  BSSY B0, `(.L_x_265) ;  /* 0x000000b000007945 */ /* 0x000fe80003800000 */
[----:B------:R-:W-:-:S13]  /*c820*/  ISETP.GE.AND P1, PT, R3, R6, PT ;  /* 0x000000060300720c */ /* 0x000fda0003f26270 */
[----:B------:R-:W-:Y:S05]  /*c830*/  @P1 BRA `(.L_x_266) ;  /* 0x0000000000201947 */ /* 0x000fea0003800000 */
[----:B--2---:R-:W-:-:S05]  /*c840*/  LEA R2, P1, R9, R14, 0x1 ;  /* 0x0000000e09027211 */ /* 0x004fca00078208ff */
[----:B------:R-:W-:-:S05]  /*c850*/  IMAD.X R3, RZ, RZ, R5, P1 ;  /* 0x000000ffff037224 */ /* 0x000fca00008e0605 */
[----:B------:R-:W-:Y:S01]  /*c860*/  @!PT LDS RZ, [RZ] ;  /* 0x00000000fffff984 */ /* 0x000fe20000000800 */
[----:B------:R-:W-:Y:S01]  /*c870*/  @!PT LDS RZ, [RZ] ;  /* 0x00000000fffff984 */ /* 0x000fe20000000800 */
[----:B------:R-:W-:Y:S01]  /*c880*/  @!PT LDS RZ, [RZ] ;  /* 0x00000000fffff984 */ /* 0x000fe20000000800 */
[----:B------:R0:W-:Y:S04]  /*c890*/  LDGSTS.E.BYPASS.LTC128B.128 [R33+0xfc00], desc[UR36][R2.64], !P3 ;  /* 0x0fc0000002217fae */ /* 0x0001e8000d901d64 */
[----:B------:R0:W-:Y:S04]  /*c8a0*/  LDGSTS.E.BYPASS.LTC128B.128 [R33+0x13c00], desc[UR36][R2.64+0x80], !P2 ;  /* 0x13c0008002217fae */ /* 0x0001e8000d101d64 */
[----:B------:R0:W-:Y:S02]  /*c8b0*/  LDGSTS.E.BYPASS.LTC128B.128 [R33+0x17c00], desc[UR36][R2.64+0x100], !P0 ;  /* 0x17c0010002217fae */ /* 0x0001e4000c101d64 */
.L_x_266:
[----:B------:R-:W-:Y:S05]  /*c8c0*/  BSYNC B0 ;  /* 0x0000000000007941 */ /* 0x000fea0003800000 */
.L_x_265:
[----:B------:R-:W-:Y:S01]  /*c8d0*/  NOP ;  /* 0x0000000000007918 */ /* 0x000fe20000000000 */
[----:B------:R-:W-:-:S13]  /*c8e0*/  PLOP3.LUT P0, PT, PT, PT, PT, 0x80, 0x0 ;  /* 0x000000000000781c */ /* 0x000fda0003f0f070 */
.L_x_267:
[----:B------:R-:W-:Y:S02]  /*c8f0*/  PLOP3.LUT P1, PT, P1, P0, PT, 0xa2, 0x0 ;  /* 0x000000000000781c */ /* 0x000fe40000f21472 */
[----:B------:R-:W-:-:S08]  /*c900*/  @P0 R2UR P1, UR4, R22 ;  /* 0x00000000160402ca */ /* 0x000fd00000020000 */
[----:B------:R-:W-:-:S05]  /*c910*/  @P0 PLOP3.LUT P0, PT, P1, PT, PT, 0x80, 0x0 ;  /* 0x000000000000081c */ /* 0x000fca0000f0f070 */
[----:B------:R-:W-:Y:S01]  /*c920*/  @!P1 SYNCS.ARRIVE.TRANS64.RED.A0T1 RZ, [UR4+0x2a800], RZ ;  /* 0x02a800ffffff99a7 */ /* 0x000fe20008200404 */
[----:B------:R-:W-:Y:S07]  /*c930*/  @!P1 ARRIVES.LDGSTSBAR.64.TRANSCNT [UR4+0x2a800] ;  /* 0x02a80000ff0099b0 */ /* 0x000fee0008000a84 */
[----:B------:R-:W-:Y:S05]  /*c940*/  @P0 BRA.U.ANY `(.L_x_267) ;  /* 0xfffffffd00e80947 */ /* 0x000fea000393ffff */
[----:B0-----:R-:W3:Y:S04]  /*c950*/  LDL.LU R3, [R1+0x18] ;  /* 0x0000180001037983 */ /* 0x001ee80000300800 */
[----:B------:R-:W4:Y:S01]  /*c960*/  LDL.LU R2, [R1+0x14] ;  /* 0x0000140001027983 */ /* 0x000f220000300800 */
[----:B---3--:R-:W-:-:S05]  /*c970*/  VIADD R3, R3, 0x1 ;  /* 0x0000000103037836 */ /* 0x008fca0000000000 */
[----:B------:R-:W-:Y:S01]  /*c980*/  LEA.HI R0, R3, R3, RZ, 0x1 ;  /* 0x0000000303007211 */ /* 0x000fe200078f08ff */
[----:B------:R0:W-:Y:S03]  /*c990*/  STL [R1+0x18], R3 ;  /* 0x0000180301007387 */ /* 0x0001e60000100800 */
[----:B------:R-:W-:-:S05]  /*c9a0*/  LOP3.LUT R0, R0, 0xfffffffe, RZ, 0xc0, !PT ;  /* 0xfffffffe00007812 */ /* 0x000fca00078ec0ff */
[----:B0-----:R-:W-:Y:S02]  /*c9b0*/  IMAD.IADD R3, R3, 0x1, -R0 ;  /* 0x0000000103037824 */ /* 0x001fe400078e0a00 */
[----:B----4-:R-:W-:-:S03]  /*c9c0*/  VIADD R0, R2, 0xfffffffe ;  /* 0xfffffffe02007836 */ /* 0x010fc60000000000 */
[----:B------:R-:W-:Y:S01]  /*c9d0*/  SHF.L.U32 R3, R3, 0x1f, RZ ;  /* 0x0000001f03037819 */ /* 0x000fe200000006ff */
[----:B------:R-:W-:Y:S01]  /*c9e0*/  NOP ;  /* 0x0000000000007918 */ /* 0x000fe20000000000 */
[----:B------:R0:W-:Y:S01]  /*c9f0*/  SYNCS.ARRIVE.TRANS64.A1T0 RZ, [R22+URZ+0x2a800], RZ ;  /* 0x02a800ff16ff79a7 */ /* 0x0001e2000810003f */
[----:B------:R-:W-:Y:S01]  /*ca00*/  BSSY B0, `(.L_x_268) ;  /* 0x0000003000007945 */ /* 0x000fe20003800000 */
[----:B------:R-:W1:Y:S03]  /*ca10*/  SYNCS.PHASECHK.TRANS64.TRYWAIT P0, [R22+URZ+0x2a820], R3 ;  /* 0x02a82003160075a7 */ /* 0x000e66000800017f */
[----:B01----:R-:W-:Y:S05]  /*ca20*/  @!P0 BRA `(.L_x_269) ;  /* 0x0000003c002c8947 */ /* 0x003fea0003800000 */
.L_x_354:
[----:B------:R-:W-:Y:S05]  /*ca30*/  BSYNC B0 ;  /* 0x0000000000007941 */ /* 0x000fea0003800000 */
.L_x_268:
[----:B------:R-:W-:Y:S01]  /*ca40*/  ISETP.GE.AND P0, PT, R0, R36, PT ;  /* 0x000000240000720c */ /* 0x000fe20003f06270 */
[----:B------:R-:W-:-:S12]  /*ca50*/  BSSY B0, `(.L_x_270) ;  /* 0x00000f6000007945 */ /* 0x000fd80003800000 */
[----:B------:R-:W-:Y:S05]  /*ca60*/  @!P0 BRA `(.L_x_271) ;  /* 0x0000000c00d08947 */ /* 0x000fea0003800000 */
[----:B------:R-:W-:Y:S02]  /*ca70*/  IMAD.MOV.U32 R10, RZ, RZ, R27 ;  /* 0x000000ffff0a7224 */ /* 0x000fe400078e001b */
[----:B------:R-:W-:Y:S02]  /*ca80*/  IMAD.MOV.U32 R17, RZ, RZ, R28 ;  /* 0x000000ffff117224 */ /* 0x000fe400078e001c */
[----:B------:R-:W-:-:S07]  /*ca90*/  IMAD.MOV.U32 R30, RZ, RZ, R25 ;  /* 0x000000ffff1e7224 */ /* 0x000fce00078e0019 */
.L_x_284:
[----:B------:R-:W3:Y:S01]  /*caa0*/  LDL R8, [R1] ;  /* 0x0000000001087983 */ /* 0x000ee20000100800 */
[----:B------:R-:W1:Y:S01]  /*cab0*/  S2R R2, SR_TID.X ;  /* 0x0000000000027919 */ /* 0x000e620000002100 */
[----:B0-----:R-:W0:Y:S01]  /*cac0*/  S2R R3, SR_TID.X ;  /* 0x0000000000037919 */ /* 0x001e220000002100 */
[----:B-1----:R-:W-:-:S04]  /*cad0*/  LOP3.LUT R2, R2, 0x7f, RZ, 0xc0, !PT ;  /* 0x0000007f02027812 */ /* 0x002fc800078ec0ff */
[----:B------:R-:W-:Y:S01]  /*cae0*/  SHF.R.U32.HI R4, RZ, 0x3, R2 ;  /* 0x00000003ff047819 */ /* 0x000fe20000011602 */
[----:B0-----:R-:W-:Y:S01]  /*caf0*/  IMAD.SHL.U32 R3, R3, 0x10, RZ ;  /* 0x0000001003037824 */ /* 0x001fe200078e00ff */
[----:B------:R-:W0:Y:S04]  /*cb00*/  LDC R2, c[0x0][0x430] ;  /* 0x00010c00ff027b82 */ /* 0x000e280000000800 */
[----:B------:R-:W-:-:S04]  /*cb10*/  LOP3.LUT R3, R4, 0x70, R3, 0xf8, !PT ;  /* 0x0000007004037812 */ /* 0x000fc800078ef803 */
[----:B------:R-:W-:Y:S01]  /*cb20*/  ISETP.GT.U32.AND P2, PT, R3, 0x5f, PT ;  /* 0x0000005f0300780c */ /* 0x000fe20003f44070 */
[----:B------:R-:W-:-:S12]  /*cb30*/  IMAD R7, R0, 0x60, R37 ;  /* 0x0000006000077824 */ /* 0x000fd800078e0225 */
[----:B------:R-:W1:Y:S01]  /*cb40*/  @!P2 LDC.64 R4, c[0x0][0x428] ;  /* 0x00010a00ff04ab82 */ /* 0x000e620000000a00 */
[----:B0-----:R-:W-:-:S13]  /*cb50*/  ISETP.NE.AND P0, PT, R2, 0x1, PT ;  /* 0x000000010200780c */ /* 0x001fda0003f05270 */
[----:B------:R-:W0:Y:S08]  /*cb60*/  @P0 LDC R6, c[0x0][0x434] ;  /* 0x00010d00ff060b82 */ /* 0x000e300000000800 */
[----:B------:R-:W4:Y:S01]  /*cb70*/  @P0 LDC R2, c[0x0][0x438] ;  /* 0x00010e00ff020b82 */ /* 0x000f220000000800 */
[----:B------:R-:W-:-:S04]  /*cb80*/  IMAD.IADD R7, R3, 0x1, R7 ;  /* 0x0000000103077824 */ /* 0x000fc800078e0207 */
[----:B0-----:R-:W-:Y:S01]  /*cb90*/  @P0 IMAD.HI.U32 R3, R7, R6, RZ ;  /* 0x0000000607030227 */ /* 0x001fe200078e00ff */
[----:B------:R-:W-:-:S04]  /*cba0*/  MOV R6, R7 ;  /* 0x0000000700067202 */ /* 0x000fc80000000f00 */
[----:B----4-:R-:W-:-:S04]  /*cbb0*/  @P0 SHF.R.U32.HI R6, RZ, R2, R3 ;  /* 0x00000002ff060219 */ /* 0x010fc80000011603 */
[--C-:B------:R-:W-:Y:S01]  /*cbc0*/  @!P2 SHF.R.S32.HI R3, RZ, 0x1f, R6.reuse ;  /* 0x0000001fff03a819 */ /* 0x100fe20000011406 */
[----:B------:R-:W-:-:S04]  /*cbd0*/  @!P2 IMAD.MOV.U32 R2, RZ, RZ, R6 ;  /* 0x000000ffff02a224 */ /* 0x000fc800078e0006 */
[----:B-1----:R-:W-:-:S04]  /*cbe0*/  @!P2 IMAD.WIDE.U32 R2, R31, R4, R2 ;  /* 0x000000041f02a225 */ /* 0x002fc800078e0002 */
[----:B---3--:R-:W-:-:S04]  /*cbf0*/  @!P2 IMAD R8, R8, R4, RZ ;  /* 0x000000040808a224 */ /* 0x008fc800078e02ff */
[----:B------:R-:W-:Y:S02]  /*cc00*/  @!P2 IMAD R8, R31, R5, R8 ;  /* 0x000000051f08a224 */ /* 0x000fe400078e0208 */
[----:B------:R-:W0:Y:S02]  /*cc10*/  @!P2 LDC.64 R4, c[0x0][0x418] ;  /* 0x00010600ff04ab82 */ /* 0x000e240000000a00 */
[----:B------:R-:W-:Y:S01]  /*cc20*/  @!P2 IMAD.IADD R8, R8, 0x1, R3 ;  /* 0x000000010808a824 */ /* 0x000fe200078e0203 */
[----:B0-----:R-:W-:-:S04]  /*cc30*/  @!P2 LEA R4, P0, R2, R4, 0x2 ;  /* 0x000000040204a211 */ /* 0x001fc800078010ff */
[----:B------:R-:W-:Y:S01]  /*cc40*/  @!P2 LEA.HI.X R5, R2, R5, R8, 0x2, P0 ;  /* 0x000000050205a211 */ /* 0x000fe200000f1408 */
[----:B------:R-:W-:-:S06]  /*cc50*/  IMAD.MOV.U32 R8, RZ, RZ, RZ ;  /* 0x000000ffff087224 */ /* 0x000fcc00078e00ff */
[----:B------:R0:W5:Y:S01]  /*cc60*/  @!P2 LDG.E R8, desc[UR36][R4.64] ;  /* 0x000000240408a981 */ /* 0x000162000c1e1900 */
[----:B------:R-:W-:Y:S01]  /*cc70*/  LOP3.LUT P1, RZ, R23, 0x10, RZ, 0xc0, !PT ;  /* 0x0000001017ff7812 */ /* 0x000fe2000782c0ff */
[----:B------:R-:W-:Y:S01]  /*cc80*/  VIADD R27, R10, 0x1 ;  /* 0x000000010a1b7836 */ /* 0x000fe20000000000 */
[----:B------:R-:W-:Y:S05]  /*cc90*/  YIELD ;  /* 0x0000000000007946 */ /* 0x000fea0003800000 */
[----:B------:R-:W-:Y:S01]  /*cca0*/  ISETP.NE.AND P0, PT, R27, 0x2, PT ;  /* 0x000000021b00780c */ /* 0x000fe20003f05270 */
[----:B------:R-:W-:Y:S01]  /*ccb0*/  IMAD.MOV R2, RZ, RZ, -R6 ;  /* 0x000000ffff027224 */ /* 0x000fe200078e0a06 */
[----:B------:R-:W-:-:S02]  /*ccc0*/  ULDC UR4, c[0x0][0x430] ;  /* 0x00010c0000047ab9 */ /* 0x000fc40000000800 */
[----:B------:R-:W-:Y:S01]  /*ccd0*/  SEL R28, RZ, 0x1, P0 ;  /* 0x00000001ff1c7807 */ /* 0x000fe20000000000 */
[----:B------:R-:W-:Y:S01]  /*cce0*/  IMAD R7, R2, UR4, R7 ;  /* 0x0000000402077c24 */ /* 0x000fe2000f8e0207 */
[----:B------:R-:W-:Y:S01]  /*ccf0*/  SEL R27, R27, RZ, P0 ;  /* 0x000000ff1b1b7207 */ /* 0x000fe20000000000 */
[----:B------:R-:W-:Y:S01]  /*cd00*/  IMAD.MOV.U32 R25, RZ, RZ, R0 ;  /* 0x000000ffff197224 */ /* 0x000fe200078e0000 */
[----:B------:R-:W-:Y:S01]  /*cd10*/  LOP3.LUT R28, R17, R28, RZ, 0x3c, !PT ;  /* 0x0000001c111c7212 */ /* 0x000fe200078e3cff */
[----:B0-----:R-:W-:Y:S06]  /*cd20*/  @!P1 BRA `(.L_x_272) ;  /* 0x0000000000049947 */ /* 0x001fec0003800000 */
[----:B------:R-:W-:Y:S01]  /*cd30*/  BPT.TRAP 0x1 ;  /* 0x000000040000795c */ /* 0x000fe20000300000 */
.L_x_272:
[----:B------:R-:W-:Y:S01]  /*cd40*/  IMAD R6, R27, 0x8, R22 ;  /* 0x000000081b067824 */ /* 0x000fe200078e0216 */
[----:B------:R-:W-:Y:S01]  /*cd50*/  SHF.L.U32 R3, R28, 0x1f, RZ ;  /* 0x0000001f1c037819 */ /* 0x000fe200000006ff */
[----:B------:R-:W-:Y:S03]  /*cd60*/  BSSY B1, `(.L_x_273) ;  /* 0x0000003000017945 */ /* 0x000fe60003800000 */
[----:B------:R-:W0:Y:S02]  /*cd70*/  SYNCS.PHASECHK.TRANS64.TRYWAIT P0, [R6+URZ+0x2a840], R3 ;  /* 0x02a84003060075a7 */ /* 0x000e24000800017f */
[----:B0-----:R-:W-:Y:S05]  /*cd80*/  @!P0 BRA `(.L_x_274) ;  /* 0x0000003800688947 */ /* 0x001fea0003800000 */
.L_x_355:
[----:B------:R-:W-:Y:S05]  /*cd90*/  BSYNC B1 ;  /* 0x0000000000017941 */ /* 0x000fea0003800000 */
.L_x_273:
[----:B------:R-:W-:Y:S01]  /*cda0*/  SHF.R.S32.HI R20, RZ, 0x1f, R7 ;  /* 0x0000001fff147819 */ /* 0x000fe20000011407 */
[----:B------:R-:W-:Y:S01]  /*cdb0*/  ULDC.64 UR4, c[0x0][0x300] ;  /* 0x0000c00000047ab9 */ /* 0x000fe20000000a00 */
[----:B-----5:R-:W-:Y:S01]  /*cdc0*/  SHF.R.S32.HI R21, RZ, 0x1f, R8 ;  /* 0x0000001fff157819 */ /* 0x020fe20000011408 */
[----:B0-----:R-:W-:Y:S01]  /*cdd0*/  IMAD.WIDE.U32 R2, R7, UR4, RZ ;  /* 0x0000000407027c25 */ /* 0x001fe2000f8e00ff */
[----:B------:R-:W-:Y:S01]  /*cde0*/  ULDC.64 UR6, c[0x0][0x2e8] ;  /* 0x0000ba0000067ab9 */ /* 0x000fe20000000a00 */
[C---:B------:R-:W-:Y:S02]  /*cdf0*/  LOP3.LUT P3, RZ, R23.reuse, 0x4, RZ, 0xc0, !PT ;  /* 0x0000000417ff7812 */ /* 0x040fe4000786c0ff */
[----:B------:R-:W-:Y:S01]  /*ce00*/  IMAD R0, R20, UR4, RZ ;  /* 0x0000000414007c24 */ /* 0x000fe2000f8e02ff */
[----:B------:R-:W-:Y:S01]  /*ce10*/  LOP3.LUT P2, RZ, R23, 0x2, RZ, 0xc0, !PT ;  /* 0x0000000217ff7812 */ /* 0x000fe2000784c0ff */
[----:B------:R-:W-:Y:S01]  /*ce20*/  IMAD R4, R27, 0x4800, R32 ;  /* 0x000048001b047824 */ /* 0x000fe200078e0220 */
[----:B------:R-:W-:Y:S01]  /*ce30*/  LOP3.LUT P1, RZ, R23, 0x1, RZ, 0xc0, !PT ;  /* 0x0000000117ff7812 */ /* 0x000fe2000782c0ff */
[----:B------:R-:W-:Y:S01]  /*ce40*/  IMAD R0, R7, UR5, R0 ;  /* 0x0000000507007c24 */ /* 0x000fe2000f8e0200 */
[----:B------:R-:W-:-:S03]  /*ce50*/  ULDC.64 UR4, c[0x0][0x310] ;  /* 0x0000c40000047ab9 */ /* 0x000fc60000000a00 */
[----:B------:R-:W-:Y:S02]  /*ce60*/  IMAD.IADD R3, R3, 0x1, R0 ;  /* 0x0000000103037824 */ /* 0x000fe400078e0200 */
[----:B------:R-:W-:Y:S02]  /*ce70*/  IMAD R0, R21, UR4, RZ ;  /* 0x0000000415007c24 */ /* 0x000fe4000f8e02ff */
[----:B------:R-:W-:-:S04]  /*ce80*/  IMAD.WIDE.U32 R2, R8, UR4, R2 ;  /* 0x0000000408027c25 */ /* 0x000fc8000f8e0002 */
[----:B------:R-:W-:Y:S01]  /*ce90*/  IMAD R0, R8, UR5, R0 ;  /* 0x0000000508007c24 */ /* 0x000fe2000f8e0200 */
[----:B------:R-:W-:-:S03]  /*cea0*/  ULDC.64 UR4, c[0x0][0x308] ;  /* 0x0000c20000047ab9 */ /* 0x000fc60000000a00 */
[----:B------:R-:W-:Y:S02]  /*ceb0*/  IMAD.IADD R3, R3, 0x1, R0 ;  /* 0x0000000103037824 */ /* 0x000fe400078e0200 */
[----:B------:R-:W-:Y:S01]  /*cec0*/  IMAD.WIDE.U32 R2, R26, UR4, R2 ;  /* 0x000000041a027c25 */ /* 0x000fe2000f8e0002 */
[----:B------:R-:W-:-:S03]  /*ced0*/  UMOV UR4, 0xffffffff ;  /* 0xffffffff00047882 */ /* 0x000fc60000000000 */
[----:B------:R-:W-:Y:S01]  /*cee0*/  IMAD R5, R26, UR5, R3 ;  /* 0x000000051a057c24 */ /* 0x000fe2000f8e0203 */
[----:B------:R-:W-:-:S04]  /*cef0*/  LEA R9, P0, R2, UR6, 0x1 ;  /* 0x0000000602097c11 */ /* 0x000fc8000f8008ff */
[----:B------:R-:W-:Y:S01]  /*cf00*/  LEA.HI.X R5, R2, UR7, R5, 0x1, P0 ;  /* 0x0000000702057c11 */ /* 0x000fe200080f0c05 */
[----:B------:R-:W-:Y:S08]  /*cf10*/  BRA.DIV UR4, `(.L_x_275) ;  /* 0x0000003a04187947 */ /* 0x000ff0000b800000 */
[----:B------:R-:W0:Y:S01]  /*cf20*/  S2R R3, SR_TID.X ;  /* 0x0000000000037919 */ /* 0x000e220000002100 */
[----:B------:R-:W-:Y:S01]  /*cf30*/  IMAD R4, R4, 0x2, R22 ;  /* 0x0000000204047824 */ /* 0x000fe200078e0216 */
[----:B------:R-:W1:Y:S04]  /*cf40*/  SHFL.IDX PT, R2, R9, RZ, 0x181f ;  /* 0x00181fff09027589 */ /* 0x000e6800000e0000 */
[----:B------:R-:W-:Y:S01]  /*cf50*/  SHFL.IDX PT, R35, R5, 0x2, 0x181f ;  /* 0x00581f0005237f89 */ /* 0x000fe200000e0000 */
[----:B0-----:R-:W-:-:S03]  /*cf60*/  IMAD.SHL.U32 R11, R3, 0x8, RZ ;  /* 0x00000008030b7824 */ /* 0x001fc600078e00ff */
[----:B------:R-:W0:Y:S02]  /*cf70*/  SHFL.IDX PT, R3, R5, RZ, 0x181f ;  /* 0x00181fff05037589 */ /* 0x000e2400000e0000 */
[----:B------:R-:W-:-:S04]  /*cf80*/  LOP3.LUT R11, R11, 0x38, RZ, 0xc0, !PT ;  /* 0x000000380b0b7812 */ /* 0x000fc800078ec0ff */
[----:B------:R-:W-:-:S04]  /*cf90*/  SHF.L.U32 R0, R11, 0x1, RZ ;  /* 0x000000010b007819 */ /* 0x000fc800000006ff */
[----:B-1----:R-:W-:-:S05]  /*cfa0*/  IADD3 R2, P0, R2, R0, RZ ;  /* 0x0000000002027210 */ /* 0x002fca0007f1e0ff */
[----:B0-----:R-:W-:-:S05]  /*cfb0*/  IMAD.X R3, RZ, RZ, R3, P0 ;  /* 0x000000ffff037224 */ /* 0x001fca00000e0603 */
[----:B------:R-:W-:Y:S04]  /*cfc0*/  LDGSTS.E.BYPASS.LTC128B.128 [R4+0x18400], desc[UR36][R2.64], !P3 ;  /* 0x1840000002047fae */ /* 0x000fe8000d901d64 */
[----:B------:R-:W-:Y:S04]  /*cfd0*/  LDGSTS.E.BYPASS.LTC128B.128 [R4+0x1b400], desc[UR36][R2.64+0x80], !P2 ;  /* 0x1b40008002047fae */ /* 0x000fe8000d101d64 */
[----:B------:R0:W-:Y:S04]  /*cfe0*/  LDGSTS.E.BYPASS.LTC128B.128 [R4+0x1e400], desc[UR36][R2.64+0x100], !P1 ;  /* 0x1e40010002047fae */ /* 0x0001e8000c901d64 */
[----:B0-----:R-:W0:Y:S04]  /*cff0*/  SHFL.IDX PT, R2, R9, 0x1, 0x181f ;  /* 0x00381f0009027f89 */ /* 0x001e2800000e0000 */
[----:B------:R-:W1:Y:S01]  /*d000*/  SHFL.IDX PT, R3, R5, 0x1, 0x181f ;  /* 0x00381f0005037f89 */ /* 0x000e6200000e0000 */
[----:B0-----:R-:W-:-:S05]  /*d010*/  IADD3 R2, P0, R2, R0, RZ ;  /* 0x0000000002027210 */ /* 0x001fca0007f1e0ff */
[----:B-1----:R-:W-:-:S05]  /*d020*/  IMAD.X R3, RZ, RZ, R3, P0 ;  /* 0x000000ffff037224 */ /* 0x002fca00000e0603 */
[----:B------:R-:W-:Y:S04]  /*d030*/  LDGSTS.E.BYPASS.LTC128B.128 [R4+0x18c00], desc[UR36][R2.64], !P3 ;  /* 0x18c0000002047fae */ /* 0x000fe8000d901d64 */
[----:B------:R-:W-:Y:S04]  /*d040*/  LDGSTS.E.BYPASS.LTC128B.128 [R4+0x1bc00], desc[UR36][R2.64+0x80], !P2 ;  /* 0x1bc0008002047fae */ /* 0x000fe8000d101d64 */
[----:B------:R0:W-:Y:S04]  /*d050*/  LDGSTS.E.BYPASS.LTC128B.128 [R4+0x1ec00], desc[UR36][R2.64+0x100], !P1 ;  /* 0x1ec0010002047fae */ /* 0x0001e8000c901d64 */
[----:B0-----:R-:W0:Y:S02]  /*d060*/  SHFL.IDX PT, R2, R9, 0x2, 0x181f ;  /* 0x00581f0009027f89 */ /* 0x001e2400000e0000 */
[----:B0-----:R-:W-:-:S05]  /*d070*/  IADD3 R2, P0, R2, R0, RZ ;  /* 0x0000000002027210 */ /* 0x001fca0007f1e0ff */
[----:B------:R-:W-:Y:S02]  /*d080*/  IMAD.X R3, RZ, RZ, R35, P0 ;  /* 0x000000ffff037224 */ /* 0x000fe400000e0623 */
[----:B------:R-:W-:Y:S04]  /*d090*/  SHFL.IDX PT, R35, R5, 0x3, 0x181f ;  /* 0x00781f0005237f89 */ /* 0x000fe800000e0000 */
        /* <DEDUP_REMOVED lines=13> */
[----:B------:R0:W1:Y:S04]  /*d170*/  SHFL.IDX PT, R35, R5, 0x5, 0x181f ;  /* 0x00b81f0005237f89 */ /* 0x00006800000e0000 */
[----:B------:R-:W-:Y:S04]  /*d180*/  LDGSTS.E.BYPASS.LTC128B.128 [R4+0x1a400], desc[UR36][R2.64], !P3 ;  /* 0x1a40000002047fae */ /* 0x000fe8000d901d64 */
[----:B------:R-:W-:Y:S04]  /*d190*/  LDGSTS.E.BYPASS.LTC128B.128 [R4+0x1d400], desc[UR36][R2.64+0x80], !P2 ;  /* 0x1d40008002047fae */ /* 0x000fe8000d101d64 */
[----:B------:R3:W-:Y:S04]  /*d1a0*/  LDGSTS.E.BYPASS.LTC128B.128 [R4+0x20400], desc[UR36][R2.64+0x100], !P1 ;  /* 0x2040010002047fae */ /* 0x0007e8000c901d64 */
[----:B-1-3--:R0:W3:Y:S02]  /*d1b0*/  SHFL.IDX PT, R2, R9, 0x5, 0x181f ;  /* 0x00b81f0009027f89 */ /* 0x00a0e400000e0000 */
.L_x_369:
[----:B---3--:R-:W-:-:S05]  /*d1c0*/  IADD3 R2, P0, R2, R0, RZ ;  /* 0x0000000002027210 */ /* 0x008fca0007f1e0ff */
        /* <DEDUP_REMOVED lines=9> */
.L_x_276:
        /* <DEDUP_REMOVED lines=10> */
.L_x_277:
[----:B------:R3:W-:Y:S01]  /*d300*/  SYNCS.ARRIVE.TRANS64.A1T0 RZ, [R6+URZ+0x2a830], RZ ;  /* 0x02a830ff06ff79a7 */ /* 0x0007e2000810003f */
[----:B------:R-:W-:Y:S05]  /*d310*/  @!P2 BRA `(.L_x_278) ;  /* 0x000000000004a947 */ /* 0x000fea0003800000 */
[----:B------:R-:W-:Y:S01]  /*d320*/  BPT.TRAP 0x1 ;  /* 0x000000040000795c */ /* 0x000fe20000300000 */
.L_x_278:
[----:B-1----:R-:W-:Y:S01]  /*d330*/  SHF.L.U32 R2, R17, 0x1f, RZ ;  /* 0x0000001f11027819 */ /* 0x002fe200000006ff */
[----:B------:R-:W-:Y:S01]  /*d340*/  IMAD R4, R10, 0x8, R22 ;  /* 0x000000080a047824 */ /* 0x000fe200078e0216 */
[----:B------:R-:W-:Y:S03]  /*d350*/  BSSY B1, `(.L_x_279) ;  /* 0x0000003000017945 */ /* 0x000fe60003800000 */
[----:B------:R-:W1:Y:S02]  /*d360*/  SYNCS.PHASECHK.TRANS64.TRYWAIT P0, [R4+URZ+0x2a860], R2 ;  /* 0x02a86002040075a7 */ /* 0x000e64000800017f */
[----:B-1----:R-:W-:Y:S05]  /*d370*/  @!P0 BRA `(.L_x_280) ;  /* 0x0000003800dc8947 */ /* 0x002fea0003800000 */
.L_x_370:
[----:B------:R-:W-:Y:S05]  /*d380*/  BSYNC B1 ;  /* 0x0000000000017941 */ /* 0x000fea0003800000 */
.L_x_279:
[----:B------:R-:W4:Y:S01]  /*d390*/  S2R R3, SR_TID.X ;  /* 0x0000000000037919 */ /* 0x000f220000002100 */
[----:B------:R-:W-:Y:S01]  /*d3a0*/  UMOV UR4, 0xffffffff ;  /* 0xffffffff00047882 */ /* 0x000fe20000000000 */
[----:B---3--:R-:W-:Y:S01]  /*d3b0*/  IMAD R6, R30, -0x60, R34 ;  /* 0xffffffa01e067824 */ /* 0x008fe200078e0222 */
[----:B------:R-:W-:Y:S01]  /*d3c0*/  LOP3.LUT P0, RZ, R29, 0x2, RZ, 0xc0, !PT ;  /* 0x000000021dff7812 */ /* 0x000fe2000780c0ff */
[----:B0-----:R-:W-:Y:S01]  /*d3d0*/  IMAD R5, R10, 0x3000, R32 ;  /* 0x000030000a057824 */ /* 0x001fe200078e0220 */
[----:B----4-:R-:W-:-:S04]  /*d3e0*/  LOP3.LUT R3, R3, 0x7f, RZ, 0xc0, !PT ;  /* 0x0000007f03037812 */ /* 0x010fc800078ec0ff */
[----:B------:R-:W-:-:S05]  /*d3f0*/  SHF.R.U32.HI R3, RZ, 0x3, R3 ;  /* 0x00000003ff037819 */ /* 0x000fca0000011603 */
[----:B------:R-:W-:Y:S01]  /*d400*/  IMAD.IADD R6, R6, 0x1, -R3 ;  /* 0x0000000106067824 */ /* 0x000fe200078e0a03 */
[----:B------:R-:W-:Y:S06]  /*d410*/  BRA.DIV UR4, `(.L_x_281) ;  /* 0x0000003a04c87947 */ /* 0x000fec000b800000 */
[----:B-1----:R-:W0:Y:S01]  /*d420*/  SHFL.IDX PT, R2, R18, RZ, 0x181f ;  /* 0x00181fff12027589 */ /* 0x002e2200000e0000 */
[----:B------:R-:W-:-:S03]  /*d430*/  LEA R5, R5, R22, 0x1 ;  /* 0x0000001605057211 */ /* 0x000fc600078e08ff */
[----:B------:R-:W1:Y:S04]  /*d440*/  SHFL.IDX PT, R3, R24, RZ, 0x181f ;  /* 0x00181fff18037589 */ /* 0x000e6800000e0000 */
[----:B--2---:R-:W-:Y:S01]  /*d450*/  SHFL.IDX PT, R14, R18, 0x5, 0x181f ;  /* 0x00b81f00120e7f89 */ /* 0x004fe200000e0000 */
[----:B0-----:R-:W-:-:S05]  /*d460*/  IADD3 R2, P1, R2, R0, RZ ;  /* 0x0000000002027210 */ /* 0x001fca0007f3e0ff */
[----:B-1----:R-:W-:Y:S01]  /*d470*/  IMAD.X R3, RZ, RZ, R3, P1 ;  /* 0x000000ffff037224 */ /* 0x002fe200008e0603 */
[----:B------:R-:W-:-:S04]  /*d480*/  LOP3.LUT P1, RZ, R29, 0x1, RZ, 0xc0, !PT ;  /* 0x000000011dff7812 */ /* 0x000fc8000782c0ff */
[----:B------:R-:W-:-:S13]  /*d490*/  ISETP.LT.OR P2, PT, R6, 0x1, !P1 ;  /* 0x000000010600780c */ /* 0x000fda0004f41670 */
[----:B------:R-:W-:Y:S01]  /*d4a0*/  LDGSTS.E.BYPASS.LTC128B.128 [R5+0x400], desc[UR36][R2.64], !P2 ;  /* 0x0040000002057fae */ /* 0x000fe2000d101d64 */
[----:B------:R-:W-:-:S13]  /*d4b0*/  ISETP.LT.OR P2, PT, R6, 0x1, !P0 ;  /* 0x000000010600780c */ /* 0x000fda0004741670 */
[----:B------:R0:W-:Y:S04]  /*d4c0*/  LDGSTS.E.BYPASS.LTC128B.128 [R5+0x3400], desc[UR36][R2.64+0x80], !P2 ;  /* 0x0340008002057fae */ /* 0x0001e8000d101d64 */
[----:B0-----:R-:W0:Y:S04]  /*d4d0*/  SHFL.IDX PT, R2, R18, 0x1, 0x181f ;  /* 0x00381f0012027f89 */ /* 0x001e2800000e0000 */
[----:B------:R-:W1:Y:S01]  /*d4e0*/  SHFL.IDX PT, R3, R24, 0x1, 0x181f ;  /* 0x00381f0018037f89 */ /* 0x000e6200000e0000 */
[----:B0-----:R-:W-:-:S05]  /*d4f0*/  IADD3 R2, P2, R2, R0, RZ ;  /* 0x0000000002027210 */ /* 0x001fca0007f5e0ff */
[----:B-1----:R-:W-:Y:S01]  /*d500*/  IMAD.X R3, RZ, RZ, R3, P2 ;  /* 0x000000ffff037224 */ /* 0x002fe200010e0603 */
        /* <DEDUP_REMOVED lines=21> */
[----:B------:R-:W1:Y:S04]  /*d660*/  SHFL.IDX PT, R3, R24, 0x4, 0x181f ;  /* 0x00981f0018037f89 */ /* 0x000e6800000e0000 */
[----:B------:R-:W2:Y:S01]  /*d670*/  SHFL.IDX PT, R24, R24, 0x5, 0x181f ;  /* 0x00b81f0018187f89 */ /* 0x000ea200000e0000 */
[----:B0-----:R-:W-:-:S05]  /*d680*/  IADD3 R2, P2, R2, R0, RZ ;  /* 0x0000000002027210 */ /* 0x001fca0007f5e0ff */
[----:B-1----:R-:W-:Y:S01]  /*d690*/  IMAD.X R3, RZ, RZ, R3, P2 ;  /* 0x000000ffff037224 */ /* 0x002fe200010e0603 */
[----:B------:R-:W-:-:S13]  /*d6a0*/  ISETP.LT.OR P2, PT, R6, 0x41, !P1 ;  /* 0x000000410600780c */ /* 0x000fda0004f41670 */
[----:B------:R1:W-:Y:S01]  /*d6b0*/  LDGSTS.E.BYPASS.LTC128B.128 [R5+0x2400], desc[UR36][R2.64], !P2 ;  /* 0x0240000002057fae */ /* 0x0003e2000d101d64 */
[----:B------:R-:W-:-:S13]  /*d6c0*/  ISETP.LT.OR P2, PT, R6, 0x41, !P0 ;  /* 0x000000410600780c */ /* 0x000fda0004741670 */
[----:B--2---:R1:W-:Y:S02]  /*d6d0*/  LDGSTS.E.BYPASS.LTC128B.128 [R5+0x5400], desc[UR36][R2.64+0x80], !P2 ;  /* 0x0540008002057fae */ /* 0x0043e4000d101d64 */
.L_x_384:
        /* <DEDUP_REMOVED lines=16> */
[----:B------:R-:W-:Y:S02]  /*d7e0*/  IMAD.IADD R3, R3, 0x1, R9 ;  /* 0x0000000103037824 */ /* 0x000fe400078e0209 */
[----:B------:R-:W-:Y:S02]  /*d7f0*/  IMAD R21, R21, UR4, RZ ;  /* 0x0000000415157c24 */ /* 0x000fe4000f8e02ff */
[----:B------:R-:W-:-:S04]  /*d800*/  IMAD.WIDE.U32 R2, R8, UR4, R2 ;  /* 0x0000000408027c25 */ /* 0x000fc8000f8e0002 */
[----:B------:R-:W-:-:S04]  /*d810*/  IMAD R21, R8, UR5, R21 ;  /* 0x0000000508157c24 */ /* 0x000fc8000f8e0215 */
[----:B------:R-:W-:-:S07]  /*d820*/  IMAD.IADD R21, R3, 0x1, R21 ;  /* 0x0000000103157824 */ /* 0x000fce00078e0215 */
.L_x_282:
        /* <DEDUP_REMOVED lines=10> */
.L_x_283:
[----:B------:R-:W-:Y:S01]  /*d8d0*/  IMAD.MOV.U32 R3, RZ, RZ, R21 ;  /* 0x000000ffff037224 */ /* 0x000fe200078e0015 */
[----:B------:R-:W-:Y:S01]  /*d8e0*/  ULDC.64 UR4, c[0x0][0x330] ;  /* 0x0000cc0000047ab9 */ /* 0x000fe20000000a00 */
[----:B------:R-:W-:Y:S01]  /*d8f0*/  ULDC.64 UR6, c[0x0][0x318] ;  /* 0x0000c60000067ab9 */ /* 0x000fe20000000a00 */
[----:B------:R1:W-:Y:S01]  /*d900*/  SYNCS.ARRIVE.TRANS64.A1T0 RZ, [R4+URZ+0x2a850], RZ ;  /* 0x02a850ff04ff79a7 */ /* 0x0003e2000810003f */
[----:B------:R-:W-:Y:S01]  /*d910*/  IMAD.WIDE.U32 R2, R26, UR4, R2 ;  /* 0x000000041a027c25 */ /* 0x000fe2000f8e0002 */
[----:B------:R-:W-:-:S03]  /*d920*/  MOV R17, R28 ;  /* 0x0000001c00117202 */ /* 0x000fc60000000f00 */
[----:B------:R-:W-:Y:S01]  /*d930*/  IMAD R3, R26, UR5, R3 ;  /* 0x000000051a037c24 */ /* 0x000fe2000f8e0203 */
[C---:B------:R-:W-:Y:S01]  /*d940*/  LEA R18, P0, R2.reuse, UR6, 0x1 ;  /* 0x0000000602127c11 */ /* 0x040fe2000f8008ff */
[C---:B------:R-:W-:Y:S02]  /*d950*/  VIADD R0, R25.reuse, 0xffffffff ;  /* 0xffffffff19007836 */ /* 0x040fe40000000000 */
[----:B------:R-:W-:Y:S01]  /*d960*/  IMAD.MOV.U32 R10, RZ, RZ, R27 ;  /* 0x000000ffff0a7224 */ /* 0x000fe200078e001b */
[----:B------:R-:W-:Y:S01]  /*d970*/  LEA.HI.X R24, R2, UR7, R3, 0x1, P0 ;  /* 0x0000000702187c11 */ /* 0x000fe200080f0c03 */
[----:B------:R-:W-:Y:S01]  /*d980*/  IMAD.MOV.U32 R30, RZ, RZ, R25 ;  /* 0x000000ffff1e7224 */ /* 0x000fe200078e0019 */
[----:B------:R-:W-:-:S13]  /*d990*/  ISETP.GT.AND P0, PT, R25, R36, PT ;  /* 0x000000241900720c */ /* 0x000fda0003f04270 */
[----:B-1----:R-:W-:Y:S05]  /*d9a0*/  @P0 BRA `(.L_x_284) ;  /* 0xfffffff0003c0947 */ /* 0x002fea000383ffff */
.L_x_271:
[----:B------:R-:W-:Y:S05]  /*d9b0*/  BSYNC B0 ;  /* 0x0000000000007941 */ /* 0x000fea0003800000 */
.L_x_270:
[----:B------:R-:W1:Y:S01]  /*d9c0*/  S2R R2, SR_TID.X ;  /* 0x0000000000027919 */ /* 0x000e620000002100 */
[----:B------:R-:W-:Y:S01]  /*d9d0*/  BSSY B0, `(.L_x_285) ;  /* 0x0000010000007945 */ /* 0x000fe20003800000 */
[----:B-1----:R-:W-:-:S04]  /*d9e0*/  LOP3.LUT R2, R2, 0x7f, RZ, 0xc0, !PT ;  /* 0x0000007f02027812 */ /* 0x002fc800078ec0ff */
[----:B------:R-:W-:-:S13]  /*d9f0*/  ISETP.NE.AND P0, PT, R2, RZ, PT ;  /* 0x000000ff0200720c */ /* 0x000fda0003f05270 */
[----:B------:R-:W-:Y:S05]  /*da00*/  @P0 BRA `(.L_x_286) ;  /* 0x0000000000300947 */ /* 0x000fea0003800000 */
[----:B------:R-:W1:Y:S01]  /*da10*/  S2R R5, SR_LANEID ;  /* 0x0000000000057919 */ /* 0x000e620000000000 */
[----:B------:R-:W-:Y:S01]  /*da20*/  VOTEU.ANY UR4, UPT, PT ;  /* 0x0000000000047886 */ /* 0x000fe200038e0100 */
[----:B0-----:R-:W0:Y:S01]  /*da30*/  LDC.64 R2, c[0x0][0xc60] ;  /* 0x00031800ff027b82 */ /* 0x001e220000000a00 */
[----:B------:R-:W1:Y:S02]  /*da40*/  FLO.U32 R0, UR4 ;  /* 0x0000000400007d00 */ /* 0x000e6400080e0000 */
[----:B-1----:R-:W-:-:S06]  /*da50*/  ISETP.EQ.U32.AND P0, PT, R0, R5, PT ;  /* 0x000000050000720c */ /* 0x002fcc0003f02070 */
[----:B------:R-:W0:Y:S07]  /*da60*/  POPC R5, UR4 ;  /* 0x0000000400057d09 */ /* 0x000e2e0008000000 */
[----:B0-----:R-:W3:Y:S01]  /*da70*/  @P0 ATOMG.E.ADD.STRONG.GPU PT, R3, desc[UR36][R2.64], R5 ;  /* 0x00000005020309a8 */ /* 0x001ee200081ee1e4 */
[----:B------:R-:W0:Y:S02]  /*da80*/  S2R R4, SR_LTMASK ;  /* 0x0000000000047919 */ /* 0x000e240000003900 */
[----:B0-----:R-:W-:-:S04]  /*da90*/  LOP3.LUT R4, R4, UR4, RZ, 0xc0, !PT ;  /* 0x0000000404047c12 */ /* 0x001fc8000f8ec0ff */
[----:B------:R-:W0:Y:S01]  /*daa0*/  POPC R7, R4 ;  /* 0x0000000400077309 */ /* 0x000e220000000000 */
[----:B---3--:R-:W0:Y:S02]  /*dab0*/  SHFL.IDX PT, R0, R3, R0, 0x1f ;  /* 0x00001f0003007589 */ /* 0x008e2400000e0000 */
[----:B0-----:R-:W-:-:S07]  /*dac0*/  IADD3 R16, R0, UR39, R7 ;  /* 0x0000002700107c10 */ /* 0x001fce000fffe007 */
.L_x_286:
[----:B------:R-:W-:Y:S05]  /*dad0*/  BSYNC B0 ;  /* 0x0000000000007941 */ /* 0x000fea0003800000 */
.L_x_285:
[----:B------:R-:W-:-:S13]  /*dae0*/  LOP3.LUT P0, RZ, R23, 0x10, RZ, 0xc0, !PT ;  /* 0x0000001017ff7812 */ /* 0x000fda000780c0ff */
[----:B------:R-:W-:Y:S05]  /*daf0*/  @!P0 BRA `(.L_x_287) ;  /* 0x0000000000048947 */ /* 0x000fea0003800000 */
[----:B------:R-:W-:Y:S01]  /*db00*/  BPT.TRAP 0x1 ;  /* 0x000000040000795c */ /* 0x000fe20000300000 */
.L_x_287:
[----:B------:R-:W-:Y:S01]  /*db10*/  IMAD R0, R27, 0x8, R22 ;  /* 0x000000081b007824 */ /* 0x000fe200078e0216 */
[----:B0-----:R-:W-:Y:S01]  /*db20*/  SHF.L.U32 R3, R28, 0x1f, RZ ;  /* 0x0000001f1c037819 */ /* 0x001fe200000006ff */
[----:B------:R-:W-:Y:S01]  /*db30*/  BSSY B0, `(.L_x_288) ;  /* 0x0000004000007945 */ /* 0x000fe20003800000 */
[----:B------:R-:W-:Y:S02]  /*db40*/  IMAD R6, R25, -0x60, R34 ;  /* 0xffffffa019067824 */ /* 0x000fe400078e0222 */
[----:B------:R-:W0:Y:S02]  /*db50*/  SYNCS.PHASECHK.TRANS64.TRYWAIT P0, [R0+URZ+0x2a860], R3 ;  /* 0x02a86003000075a7 */ /* 0x000e24000800017f */
[----:B0-----:R-:W-:Y:S05]  /*db60*/  @!P0 BRA `(.L_x_289) ;  /* 0x0000003800e08947 */ /* 0x001fea0003800000 */
.L_x_385:
[----:B------:R-:W-:Y:S05]  /*db70*/  BSYNC B0 ;  /* 0x0000000000007941 */ /* 0x000fea0003800000 */
.L_x_288:
[----:B------:R-:W1:Y:S01]  /*db80*/  S2R R2, SR_TID.X ;  /* 0x0000000000027919 */ /* 0x000e620000002100 */
[----:B------:R-:W-:Y:S01]  /*db90*/  UMOV UR4, 0xffffffff ;  /* 0xffffffff00047882 */ /* 0x000fe20000000000 */
[----:B------:R-:W-:Y:S01]  /*dba0*/  IMAD R7, R27, 0x3000, R32 ;  /* 0x000030001b077824 */ /* 0x000fe200078e0220 */
[----:B-1----:R-:W-:-:S04]  /*dbb0*/  LOP3.LUT R2, R2, 0x7f, RZ, 0xc0, !PT ;  /* 0x0000007f02027812 */ /* 0x002fc800078ec0ff */
[----:B------:R-:W-:-:S05]  /*dbc0*/  SHF.R.U32.HI R2, RZ, 0x3, R2 ;  /* 0x00000003ff027819 */ /* 0x000fca0000011602 */
[----:B------:R-:W-:Y:S01]  /*dbd0*/  IMAD.IADD R6, R6, 0x1, -R2 ;  /* 0x0000000106067824 */ /* 0x000fe200078e0a02 */
[----:B------:R-:W-:Y:S06]  /*dbe0*/  BRA.DIV UR4, `(.L_x_290) ;  /* 0x0000003a04d47947 */ /* 0x000fec000b800000 */
[----:B------:R-:W1:Y:S01]  /*dbf0*/  S2R R2, SR_TID.X ;  /* 0x0000000000027919 */ /* 0x000e620000002100 */
[----:B------:R-:W-:Y:S01]  /*dc00*/  LOP3.LUT P0, RZ, R29, 0x2, RZ, 0xc0, !PT ;  /* 0x000000021dff7812 */ /* 0x000fe2000780c0ff */
[----:B------:R-:W-:Y:S01]  /*dc10*/  IMAD R4, R7, 0x2, R22 ;  /* 0x0000000207047824 */ /* 0x000fe200078e0216 */
[----:B--2---:R-:W2:Y:S02]  /*dc20*/  SHFL.IDX PT, R14, R18, RZ, 0x181f ;  /* 0x00181fff120e7589 */ /* 0x004ea400000e0000 */
[----:B------:R-:W-:Y:S02]  /*dc30*/  ISETP.LT.OR P3, PT, R6, 0x1, !P0 ;  /* 0x000000010600780c */ /* 0x000fe40004761670 */
[----:B0-----:R-:W0:Y:S04]  /*dc40*/  SHFL.IDX PT, R3, R24, RZ, 0x181f ;  /* 0x00181fff18037589 */ /* 0x001e2800000e0000 */
[----:B------:R-:W-:Y:S04]  /*dc50*/  SHFL.IDX PT, R10, R18, 0x2, 0x181f ;  /* 0x00581f00120a7f89 */ /* 0x000fe800000e0000 */
[----:B------:R-:W-:Y:S01]  /*dc60*/  SHFL.IDX PT, R7, R24, 0x2, 0x181f ;  /* 0x00581f0018077f89 */ /* 0x000fe200000e0000 */
[----:B-1----:R-:W-:Y:S01]  /*dc70*/  IMAD.SHL.U32 R8, R2, 0x8, RZ ;  /* 0x0000000802087824 */ /* 0x002fe200078e00ff */
[----:B------:R-:W-:-:S04]  /*dc80*/  LOP3.LUT R2, R29, 0x1, RZ, 0xc0, !PT ;  /* 0x000000011d027812 */ /* 0x000fc800078ec0ff */
[----:B------:R-:W-:Y:S02]  /*dc90*/  LOP3.LUT R8, R8, 0x38, RZ, 0xc0, !PT ;  /* 0x0000003808087812 */ /* 0x000fe400078ec0ff */
[----:B------:R-:W-:-:S03]  /*dca0*/  ISETP.NE.U32.AND P1, PT, R2, 0x1, PT ;  /* 0x000000010200780c */ /* 0x000fc60003f25070 */
[----:B------:R-:W-:Y:S01]  /*dcb0*/  IMAD.SHL.U32 R5, R8, 0x2, RZ ;  /* 0x0000000208057824 */ /* 0x000fe200078e00ff */
[----:B------:R-:W-:Y:S01]  /*dcc0*/  ISETP.LT.OR P2, PT, R6, 0x1, P1 ;  /* 0x000000010600780c */ /* 0x000fe20000f41670 */
[----:B------:R-:W-:Y:S03]  /*dcd0*/  SHFL.IDX PT, R8, R24, 0x1, 0x181f ;  /* 0x00381f0018087f89 */ /* 0x000fe600000e0000 */
[----:B--2---:R-:W-:Y:S02]  /*dce0*/  IADD3 R2, P4, R14, R5, RZ ;  /* 0x000000050e027210 */ /* 0x004fe40007f9e0ff */
[----:B------:R-:W1:Y:S03]  /*dcf0*/  SHFL.IDX PT, R14, R18, 0x1, 0x181f ;  /* 0x00381f00120e7f89 */ /* 0x000e6600000e0000 */
[----:B0-----:R-:W-:-:S05]  /*dd00*/  IMAD.X R3, RZ, RZ, R3, P4 ;  /* 0x000000ffff037224 */ /* 0x001fca00020e0603 */
[----:B------:R-:W-:Y:S01]  /*dd10*/  LDGSTS.E.BYPASS.LTC128B.128 [R4+0x400], desc[UR36][R2.64], !P2 ;  /* 0x0040000002047fae */ /* 0x000fe2000d101d64 */
[----:B------:R-:W-:-:S03]  /*dd20*/  ISETP.LT.OR P2, PT, R6, 0x11, P1 ;  /* 0x000000110600780c */ /* 0x000fc60000f41670 */
[----:B------:R1:W-:Y:S01]  /*dd30*/  LDGSTS.E.BYPASS.LTC128B.128 [R4+0x3400], desc[UR36][R2.64+0x80], !P3 ;  /* 0x0340008002047fae */ /* 0x0003e2000d901d64 */
[----:B------:R-:W-:Y:S02]  /*dd40*/  ISETP.LT.OR P3, PT, R6, 0x11, !P0 ;  /* 0x000000110600780c */ /* 0x000fe40004761670 */
[----:B-1----:R-:W-:Y:S02]  /*dd50*/  IADD3 R2, P4, R14, R5, RZ ;  /* 0x000000050e027210 */ /* 0x002fe40007f9e0ff */
[----:B------:R-:W0:Y:S03]  /*dd60*/  SHFL.IDX PT, R14, R18, 0x3, 0x181f ;  /* 0x00781f00120e7f89 */ /* 0x000e2600000e0000 */
[----:B------:R-:W-:Y:S02]  /*dd70*/  IMAD.X R3, RZ, RZ, R8, P4 ;  /* 0x000000ffff037224 */ /* 0x000fe400020e0608 */
[----:B------:R-:W1:Y:S04]  /*dd80*/  SHFL.IDX PT, R8, R24, 0x3, 0x181f ;  /* 0x00781f0018087f89 */ /* 0x000e6800000e0000 */
[----:B------:R-:W-:Y:S01]  /*dd90*/  LDGSTS.E.BYPASS.LTC128B.128 [R4+0xc00], desc[UR36][R2.64], !P2 ;  /* 0x00c0000002047fae */ /* 0x000fe2000d101d64 */
[----:B------:R-:W-:-:S03]  /*dda0*/  ISETP.LT.OR P2, PT, R6, 0x21, P1 ;  /* 0x000000210600780c */ /* 0x000fc60000f41670 */
[----:B------:R2:W-:Y:S01]  /*ddb0*/  LDGSTS.E.BYPASS.LTC128B.128 [R4+0x3c00], desc[UR36][R2.64+0x80], !P3 ;  /* 0x03c0008002047fae */ /* 0x0005e2000d901d64 */
[----:B------:R-:W-:Y:S02]  /*ddc0*/  ISETP.LT.OR P3, PT, R6, 0x21, !P0 ;  /* 0x000000210600780c */ /* 0x000fe40004761670 */
[----:B--2---:R-:W-:Y:S02]  /*ddd0*/  IADD3 R2, P4, R10, R5, RZ ;  /* 0x000000050a027210 */ /* 0x004fe40007f9e0ff */
[----:B------:R-:W2:Y:S03]  /*dde0*/  SHFL.IDX PT, R10, R18, 0x4, 0x181f ;  /* 0x00981f00120a7f89 */ /* 0x000ea600000e0000 */
[----:B------:R-:W-:Y:S02]  /*ddf0*/  IMAD.X R3, RZ, RZ, R7, P4 ;  /* 0x000000ffff037224 */ /* 0x000fe400020e0607 */
[----:B------:R-:W3:Y:S04]  /*de00*/  SHFL.IDX PT, R7, R24, 0x4, 0x181f ;  /* 0x00981f0018077f89 */ /* 0x000ee800000e0000 */
[----:B------:R-:W-:Y:S01]  /*de10*/  LDGSTS.E.BYPASS.LTC128B.128 [R4+0x1400], desc[UR36][R2.64], !P2 ;  /* 0x0140000002047fae */ /* 0x000fe2000d101d64 */
[----:B------:R-:W-:-:S03]  /*de20*/  ISETP.LT.OR P2, PT, R6, 0x31, P1 ;  /* 0x000000310600780c */ /* 0x000fc60000f41670 */
[----:B------:R0:W-:Y:S01]  /*de30*/  LDGSTS.E.BYPASS.LTC128B.128 [R4+0x4400], desc[UR36][R2.64+0x80], !P3 ;  /* 0x0440008002047fae */ /* 0x0001e2000d901d64 */
[----:B------:R-:W-:-:S03]  /*de40*/  ISETP.LT.OR P3, PT, R6, 0x31, !P0 ;  /* 0x000000310600780c */ /* 0x000fc60004761670 */
[----:B------:R-:W4:Y:S01]  /*de50*/  SHFL.IDX PT, R24, R24, 0x5, 0x181f ;  /* 0x00b81f0018187f89 */ /* 0x000f2200000e0000 */
[----:B0-----:R-:W-:-:S03]  /*de60*/  IADD3 R2, P4, R14, R5, RZ ;  /* 0x000000050e027210 */ /* 0x001fc60007f9e0ff */
[----:B------:R0:W0:Y:S02]  /*de70*/  SHFL.IDX PT, R14, R18, 0x5, 0x181f ;  /* 0x00b81f00120e7f89 */ /* 0x00002400000e0000 */
[----:B-1----:R-:W-:-:S05]  /*de80*/  IMAD.X R3, RZ, RZ, R8, P4 ;  /* 0x000000ffff037224 */ /* 0x002fca00020e0608 */
[----:B------:R-:W-:Y:S01]  /*de90*/  LDGSTS.E.BYPASS.LTC128B.128 [R4+0x1c00], desc[UR36][R2.64], !P2 ;  /* 0x01c0000002047fae */ /* 0x000fe2000d101d64 */
[----:B------:R-:W-:-:S03]  /*dea0*/  ISETP.LT.OR P2, PT, R6, 0x41, P1 ;  /* 0x000000410600780c */ /* 0x000fc60000f41670 */
[----:B------:R2:W-:Y:S01]  /*deb0*/  LDGSTS.E.BYPASS.LTC128B.128 [R4+0x4c00], desc[UR36][R2.64+0x80], !P3 ;  /* 0x04c0008002047fae */ /* 0x0005e2000d901d64 */
[----:B------:R-:W-:Y:S02]  /*dec0*/  ISETP.LT.OR P3, PT, R6, 0x41, !P0 ;  /* 0x000000410600780c */ /* 0x000fe40004761670 */
[----:B--2---:R-:W-:-:S04]  /*ded0*/  IADD3 R2, P4, R10, R5, RZ ;  /* 0x000000050a027210 */ /* 0x004fc80007f9e0ff */
[----:B---3--:R-:W-:-:S05]  /*dee0*/  IADD3.X R3, RZ, R7, RZ, P4, !PT ;  /* 0x00000007ff037210 */ /* 0x008fca00027fe4ff */
[----:B------:R1:W-:Y:S04]  /*def0*/  LDGSTS.E.BYPASS.LTC128B.128 [R4+0x2400], desc[UR36][R2.64], !P2 ;  /* 0x0240000002047fae */ /* 0x0003e8000d101d64 */
[----:B0---4-:R1:W-:Y:S02]  /*df00*/  LDGSTS.E.BYPASS.LTC128B.128 [R4+0x5400], desc[UR36][R2.64+0x80], !P3 ;  /* 0x0540008002047fae */ /* 0x0113e4000d901d64 */
.L_x_399:
[C---:B------:R-:W-:Y:S02]  /*df10*/  ISETP.LT.OR P1, PT, R6.reuse, 0x51, P1 ;  /* 0x000000510600780c */ /* 0x040fe40000f21670 */
[----:B------:R-:W-:Y:S02]  /*df20*/  ISETP.LT.OR P0, PT, R6, 0x51, !P0 ;  /* 0x000000510600780c */ /* 0x000fe40004701670 */
[----:B-1----:R-:W-:-:S05]  /*df30*/  IADD3 R2, P2, R14, R5, RZ ;  /* 0x000000050e027210 */ /* 0x002fca0007f5e0ff */
[----:B------:R-:W-:-:S05]  /*df40*/  IMAD.X R3, RZ, RZ, R24, P2 ;  /* 0x000000ffff037224 */ /* 0x000fca00010e0618 */
[----:B------:R-:W-:Y:S01]  /*df50*/  @!PT LDS RZ, [RZ] ;  /* 0x00000000fffff984 */ /* 0x000fe20000000800 */
[----:B------:R-:W-:Y:S01]  /*df60*/  @!PT LDS RZ, [RZ] ;  /* 0x00000000fffff984 */ /* 0x000fe20000000800 */
[----:B------:R-:W-:Y:S01]  /*df70*/  @!PT LDS RZ, [RZ] ;  /* 0x00000000fffff984 */ /* 0x000fe20000000800 */
[----:B------:R0:W-:Y:S04]  /*df80*/  LDGSTS.E.BYPASS.LTC128B.128 [R4+0x2c00], desc[UR36][R2.64], !P1 ;  /* 0x02c0000002047fae */ /* 0x0001e8000c901d64 */
[----:B------:R0:W-:Y:S01]  /*df90*/  LDGSTS.E.BYPASS.LTC128B.128 [R4+0x5c00], desc[UR36][R2.64+0x80], !P0 ;  /* 0x05c0008002047fae */ /* 0x0001e2000c101d64 */
[----:B------:R-:W-:Y:S01]  /*dfa0*/  PLOP3.LUT P0, PT, PT, PT, PT, 0x80, 0x0 ;  /* 0x000000000000781c */ /* 0x000fe20003f0f070 */
[----:B------:R-:W-:-:S12]  /*dfb0*/  NOP ;  /* 0x0000000000007918 */ /* 0x000fd80000000000 */
.L_x_291:
        /* <DEDUP_REMOVED lines=10> */
.L_x_292:
[----:B------:R1:W-:Y:S01]  /*e060*/  SYNCS.ARRIVE.TRANS64.A1T0 RZ, [R0+URZ+0x2a850], RZ ;  /* 0x02a850ff00ff79a7 */ /* 0x0003e2000810003f */
[----:B------:R-:W-:-:S05]  /*e070*/  VIADD R27, R27, 0x1 ;  /* 0x000000011b1b7836 */ /* 0x000fca0000000000 */
[----:B------:R-:W-:-:S04]  /*e080*/  ISETP.NE.AND P0, PT, R27, 0x2, PT ;  /* 0x000000021b00780c */ /* 0x000fc80003f05270 */
[----:B0-----:R-:W-:Y:S02]  /*e090*/  SEL R3, RZ, 0x1, P0 ;  /* 0x00000001ff037807 */ /* 0x001fe40000000000 */
[----:B------:R-:W-:Y:S02]  /*e0a0*/  SEL R27, R27, RZ, P0 ;  /* 0x000000ff1b1b7207 */ /* 0x000fe40000000000 */
[----:B-1----:R-:W-:-:S07]  /*e0b0*/  LOP3.LUT R28, R28, R3, RZ, 0x3c, !PT ;  /* 0x000000031c1c7212 */ /* 0x002fce00078e3cff */
.L_x_249:
[----:B------:R-:W-:Y:S05]  /*e0c0*/  BSYNC B7 ;  /* 0x0000000000077941 */ /* 0x000fea0003800000 */
.L_x_247:
[----:B------:R-:W-:-:S13]  /*e0d0*/  LOP3.LUT P0, RZ, R23, 0x80, RZ, 0xc0, !PT ;  /* 0x0000008017ff7812 */ /* 0x000fda000780c0ff */
[----:B------:R-:W-:Y:S05]  /*e0e0*/  @!P0 BRA `(.L_x_293) ;  /* 0x0000000000248947 */ /* 0x000fea0003800000 */
[----:B------:R-:W-:Y:S05]  /*e0f0*/  WARPSYNC.ALL ;  /* 0x0000000000007948 */ /* 0x000fea0003800000 */
[----:B------:R-:W0:Y:S08]  /*e100*/  S2UR UR5, SR_CgaCtaId ;  /* 0x00000000000579c3 */ /* 0x000e300000008800 */
[----:B------:R-:W-:Y:S06]  /*e110*/  BAR.SYNC.DEFER_BLOCKING 0x5, 0x180 ;  /* 0x0146000000007b1d */ /* 0x000fec0000010000 */
[----:B------:R-:W-:-:S02]  /*e120*/  UMOV UR4, 0x400 ;  /* 0x0000040000047882 */ /* 0x000fc40000000000 */
[----:B0-----:R-:W-:-:S06]  /*e130*/  ULEA UR4, UR5, UR4, 0x18 ;  /* 0x0000000405047291 */ /* 0x001fcc000f8ec03f */
[----:B------:R-:W-:-:S05]  /*e140*/  IMAD.U32 R22, RZ, RZ, UR4 ;  /* 0x00000004ff167e24 */ /* 0x000fca000f8e00ff */
[----:B------:R0:W1:Y:S01]  /*e150*/  LDS.128 R16, [R22+0x2a8d0] ;  /* 0x02a8d00016107984 */ /* 0x0000620000000c00 */
[----:B------:R-:W-:Y:S06]  /*e160*/  BAR.ARV 0x4, 0x180 ;  /* 0x0106000000007b1d */ /* 0x000fec0000002000 */
[----:B------:R-:W-:Y:S05]  /*e170*/  BRA `(.L_x_294) ;  /* 0x0000000800d07947 */ /* 0x000fea0003800000 */
.L_x_293:
[----:B------:R-:W0:Y:S01]  /*e180*/  S2R R0, SR_TID.X ;  /* 0x0000000000007919 */ /* 0x000e220000002100 */
[----:B------:R-:W-:Y:S01]  /*e190*/  UMOV UR4, 0xffffffff ;  /* 0xffffffff00047882 */ /* 0x000fe20000000000 */
[----:B0-----:R-:W-:-:S04]  /*e1a0*/  LOP3.LUT R9, R0, 0x1f, RZ, 0xc0, !PT ;  /* 0x0000001f00097812 */ /* 0x001fc800078ec0ff */
[----:B------:R-:W-:Y:S01]  /*e1b0*/  ISETP.NE.AND P0, PT, R9, 0x1f, PT ;  /* 0x0000001f0900780c */ /* 0x000fe20003f05270 */
[----:B------:R-:W-:-:S12]  /*e1c0*/  BRA.DIV UR4, `(.L_x_295) ;  /* 0x0000003e04487947 */ /* 0x000fd8000b800000 */
[----:B------:R-:W-:Y:S01]  /*e1d0*/  IMAD.IADD R7, R19, 0x1, R9 ;  /* 0x0000000113077824 */ /* 0x000fe200078e0209 */
[----:B------:R-:W-:-:S04]  /*e1e0*/  ULDC UR4, c[0x0][0xc3c] ;  /* 0x00030f0000047ab9 */ /* 0x000fc80000000800 */
[----:B------:R-:W-:-:S13]  /*e1f0*/  ISETP.GE.OR P1, PT, R7, UR4, !P0 ;  /* 0x0000000407007c0c */ /* 0x000fda000c726670 */
[----:B------:R-:W0:Y:S08]  /*e200*/  @!P1 LDC.64 R4, c[0x0][0xc80] ;  /* 0x00032000ff049b82 */ /* 0x000e300000000a00 */
[----:B------:R-:W1:Y:S01]  /*e210*/  @!P1 LDC.64 R2, c[0x0][0xc78] ;  /* 0x00031e00ff029b82 */ /* 0x000e620000000a00 */
[----:B0-----:R-:W-:-:S06]  /*e220*/  @!P1 IMAD.WIDE R4, R7, 0x4, R4 ;  /* 0x0000000407049825 */ /* 0x001fcc00078e0204 */
[----:B------:R-:W2:Y:S01]  /*e230*/  @!P1 LDG.E R4, desc[UR36][R4.64] ;  /* 0x0000002404049981 */ /* 0x000ea2000c1e1900 */
[----:B-1----:R-:W-:-:S06]  /*e240*/  @!P1 IMAD.WIDE R2, R7, 0x4, R2 ;  /* 0x0000000407029825 */ /* 0x002fcc00078e0202 */
[----:B------:R-:W3:Y:S01]  /*e250*/  @!P1 LDG.E R2, desc[UR36][R2.64] ;  /* 0x0000002402029981 */ /* 0x000ee2000c1e1900 */
[----:B------:R-:W-:Y:S02]  /*e260*/  IMAD.MOV.U32 R7, RZ, RZ, RZ ;  /* 0x000000ffff077224 */ /* 0x000fe400078e00ff */
[----:B------:R-:W-:Y:S01]  /*e270*/  IMAD.MOV.U32 R10, RZ, RZ, RZ ;  /* 0x000000ffff0a7224 */ /* 0x000fe200078e00ff */
[C---:B------:R-:W-:Y:S02]  /*e280*/  ISETP.GE.U32.AND P2, PT, R9.reuse, 0x2, PT ;  /* 0x000000020900780c */ /* 0x040fe40003f46070 */
[C---:B------:R-:W-:Y:S02]  /*e290*/  ISETP.GE.U32.AND P3, PT, R9.reuse, 0x4, PT ;  /* 0x000000040900780c */ /* 0x040fe40003f66070 */
[C---:B------:R-:W-:Y:S02]  /*e2a0*/  ISETP.GE.U32.AND P4, PT, R9.reuse, 0x8, PT ;  /* 0x000000080900780c */ /* 0x040fe40003f86070 */
[----:B------:R-:W-:Y:S01]  /*e2b0*/  ISETP.GE.U32.AND P5, PT, R9, 0x10, PT ;  /* 0x000000100900780c */ /* 0x000fe20003fa6070 */
[----:B------:R-:W-:Y:S04]  /*e2c0*/  SHFL.IDX PT, R0, R16, RZ, 0x1f ;  /* 0x00001fff10007589 */ /* 0x000fe800000e0000 */
[----:B------:R-:W-:Y:S01]  /*e2d0*/  SHFL.IDX PT, R8, R16, 0x1, 0x1f ;  /* 0x00201f0010087f89 */ /* 0x000fe200000e0000 */
[----:B--2---:R-:W-:-:S02]  /*e2e0*/  @!P1 IMAD.MOV.U32 R7, RZ, RZ, R4 ;  /* 0x000000ffff079224 */ /* 0x004fc400078e0004 */
[----:B---3--:R-:W-:-:S04]  /*e2f0*/  @!P1 IMAD.MOV.U32 R10, RZ, RZ, R2 ;  /* 0x000000ffff0a9224 */ /* 0x008fc800078e0002 */
[----:B------:R-:W-:-:S05]  /*e300*/  IMAD R13, R10, R7, RZ ;  /* 0x000000070a0d7224 */ /* 0x000fca00078e02ff */
[----:B------:R-:W0:Y:S01]  /*e310*/  SHFL.UP PT, R14, R13, 0x1, RZ ;  /* 0x042000000d0e7989 */ /* 0x000e2200000e00ff */
[----:B------:R-:W-:-:S04]  /*e320*/  ISETP.NE.AND P1, PT, R9, RZ, PT ;  /* 0x000000ff0900720c */ /* 0x000fc80003f25270 */
[----:B0-----:R-:W-:-:S05]  /*e330*/  SEL R6, R14, RZ, P1 ;  /* 0x000000ff0e067207 */ /* 0x001fca0000800000 */
[----:B------:R-:W-:-:S05]  /*e340*/  IMAD.IADD R6, R13, 0x1, R6 ;  /* 0x000000010d067824 */ /* 0x000fca00078e0206 */
[----:B------:R-:W0:Y:S02]  /*e350*/  SHFL.UP PT, R14, R6, 0x2, RZ ;  /* 0x04400000060e7989 */ /* 0x000e2400000e00ff */
[----:B0-----:R-:W-:-:S05]  /*e360*/  SEL R3, R14, RZ, P2 ;  /* 0x000000ff0e037207 */ /* 0x001fca0001000000 */
[----:B------:R-:W-:-:S05]  /*e370*/  IMAD.IADD R2, R6, 0x1, R3 ;  /* 0x0000000106027824 */ /* 0x000fca00078e0203 */
[----:B------:R-:W0:Y:S02]  /*e380*/  SHFL.UP PT, R14, R2, 0x4, RZ ;  /* 0x04800000020e7989 */ /* 0x000e2400000e00ff */
[----:B0-----:R-:W-:-:S04]  /*e390*/  SEL R3, R14, RZ, P3 ;  /* 0x000000ff0e037207 */ /* 0x001fc80001800000 */
[----:B------:R-:W-:-:S05]  /*e3a0*/  IADD3 R3, R2, R3, RZ ;  /* 0x0000000302037210 */ /* 0x000fca0007ffe0ff */
[----:B------:R-:W0:Y:S02]  /*e3b0*/  SHFL.UP PT, R14, R3, 0x8, RZ ;  /* 0x05000000030e7989 */ /* 0x000e2400000e00ff */
[----:B0-----:R-:W-:-:S05]  /*e3c0*/  SEL R4, R14, RZ, P4 ;  /* 0x000000ff0e047207 */ /* 0x001fca0002000000 */
[----:B------:R-:W-:-:S05]  /*e3d0*/  IMAD.IADD R4, R3, 0x1, R4 ;  /* 0x0000000103047824 */ /* 0x000fca00078e0204 */
[----:B------:R-:W0:Y:S02]  /*e3e0*/  SHFL.UP PT, R14, R4, 0x10, RZ ;  /* 0x06000000040e7989 */ /* 0x000e2400000e00ff */
[----:B0-----:R-:W-:-:S05]  /*e3f0*/  SEL R5, R14, RZ, P5 ;  /* 0x000000ff0e057207 */ /* 0x001fca0002800000 */
[----:B------:R-:W-:-:S05]  /*e400*/  IMAD.IADD R2, R4, 0x1, R5 ;  /* 0x0000000104027824 */ /* 0x000fca00078e0205 */
[----:B------:R0:W1:Y:S01]  /*e410*/  SHFL.IDX PT, R14, R2, 0x1f, 0x1f ;  /* 0x03e01f00020e7f89 */ /* 0x00006200000e0000 */
[----:B------:R-:W-:-:S07]  /*e420*/  IMAD.MOV.U32 R6, RZ, RZ, RZ ;  /* 0x000000ffff067224 */ /* 0x000fce00078e00ff */
.L_x_409:
[----:B------:R-:W-:Y:S02]  /*e430*/  ULDC UR4, c[0x0][0xc38] ;  /* 0x00030e0000047ab9 */ /* 0x000fe40000000800 */
[----:B------:R-:W-:-:S04]  /*e440*/  IMAD.U32 R5, RZ, RZ, UR4 ;  /* 0x00000004ff057e24 */ /* 0x000fc8000f8e00ff */
[----:B-1----:R-:W-:-:S04]  /*e450*/  IMAD R14, R14, R5, RZ ;  /* 0x000000050e0e7224 */ /* 0x002fc800078e02ff */
[----:B------:R-:W-:-:S05]  /*e460*/  IMAD.IADD R9, R8, 0x1, R14 ;  /* 0x0000000108097824 */ /* 0x000fca00078e020e */
[----:B------:R-:W-:-:S13]  /*e470*/  ISETP.GT.AND P6, PT, R9, R0, PT ;  /* 0x000000000900720c */ /* 0x000fda0003fc4270 */
[----:B------:R-:W-:Y:S05]  /*e480*/  @P6 BRA `(.L_x_296) ;  /* 0x0000000000a46947 */ /* 0x000fea0003800000 */
.L_x_299:
[----:B0-----:R-:W0:Y:S01]  /*e490*/  LDC R2, c[0x0][0xc3c] ;  /* 0x00030f00ff027b82 */ /* 0x001e220000000800 */
[----:B------:R-:W-:-:S05]  /*e4a0*/  VIADD R19, R19, 0x1f ;  /* 0x0000001f13137836 */ /* 0x000fca0000000000 */
[----:B0-----:R-:W-:-:S13]  /*e4b0*/  ISETP.GE.AND P6, PT, R19, R2, PT ;  /* 0x000000021300720c */ /* 0x001fda0003fc6270 */
[----:B------:R-:W-:Y:S05]  /*e4c0*/  @P6 BRA `(.L_x_297) ;  /* 0x0000000400b86947 */ /* 0x000fea0003800000 */
[----:B------:R-:W0:Y:S01]  /*e4d0*/  S2R R3, SR_TID.X ;  /* 0x0000000000037919 */ /* 0x000e220000002100 */
[----:B------:R-:W-:Y:S01]  /*e4e0*/  IMAD.MOV.U32 R7, RZ, RZ, RZ ;  /* 0x000000ffff077224 */ /* 0x000fe200078e00ff */
[----:B0-----:R-:W-:-:S05]  /*e4f0*/  LOP3.LUT R3, R3, 0x1f, RZ, 0xc0, !PT ;  /* 0x0000001f03037812 */ /* 0x001fca00078ec0ff */
[----:B------:R-:W-:-:S05]  /*e500*/  IMAD.IADD R11, R19, 0x1, R3 ;  /* 0x00000001130b7824 */ /* 0x000fca00078e0203 */
[----:B------:R-:W-:-:S13]  /*e510*/  ISETP.GE.OR P6, PT, R11, R2, !P0 ;  /* 0x000000020b00720c */ /* 0x000fda00047c6670 */
[----:B------:R-:W0:Y:S08]  /*e520*/  @!P6 LDC.64 R2, c[0x0][0xc80] ;  /* 0x00032000ff02eb82 */ /* 0x000e300000000a00 */
[----:B------:R-:W1:Y:S01]  /*e530*/  @!P6 LDC.64 R4, c[0x0][0xc78] ;  /* 0x00031e00ff04eb82 */ /* 0x000e620000000a00 */
[----:B------:R-:W-:Y:S02]  /*e540*/  IMAD.MOV.U32 R10, RZ, RZ, RZ ;  /* 0x000000ffff0a7224 */ /* 0x000fe400078e00ff */
[----:B0-----:R-:W-:-:S05]  /*e550*/  @!P6 IMAD.WIDE R2, R11, 0x4, R2 ;  /* 0x000000040b02e825 */ /* 0x001fca00078e0202 */
[----:B------:R1:W2:Y:S02]  /*e560*/  @!P6 LDG.E R7, desc[UR36][R2.64] ;  /* 0x000000240207e981 */ /* 0x0002a4000c1e1900 */
[----:B-1----:R-:W-:-:S05]  /*e570*/  @!P6 IMAD.WIDE R2, R11, 0x4, R4 ;  /* 0x000000040b02e825 */ /* 0x002fca00078e0204 */
[----:B------:R-:W2:Y:S01]  /*e580*/  @!P6 LDG.E R10, desc[UR36][R2.64] ;  /* 0x00000024020ae981 */ /* 0x000ea2000c1e1900 */
[----:B------:R-:W-:Y:S01]  /*e590*/  UMOV UR4, 0xffffffff ;  /* 0xffffffff00047882 */ /* 0x000fe20000000000 */
[----:B--2---:R-:W-:Y:S02]  /*e5a0*/  IMAD R13, R10, R7, RZ ;  /* 0x000000070a0d7224 */ /* 0x004fe400078e02ff */
[----:B------:R-:W-:Y:S05]  /*e5b0*/  BRA.DIV UR4, `(.L_x_298) ;  /* 0x0000003e04847947 */ /* 0x000fea000b800000 */
        /* <DEDUP_REMOVED lines=15> */
[----:B------:R0:W1:Y:S02]  /*e6b0*/  SHFL.IDX PT, R14, R2, 0x1f, 0x1f ;  /* 0x03e01f00020e7f89 */ /* 0x00006400000e0000 */
.L_x_417:
[----:B------:R-:W-:Y:S02]  /*e6c0*/  ULDC UR4, c[0x0][0xc38] ;  /* 0x00030e0000047ab9 */ /* 0x000fe40000000800 */
[----:B------:R-:W-:-:S04]  /*e6d0*/  IMAD.U32 R5, RZ, RZ, UR4 ;  /* 0x00000004ff057e24 */ /* 0x000fc8000f8e00ff */
[----:B-1----:R-:W-:-:S04]  /*e6e0*/  IMAD R14, R14, R5, RZ ;  /* 0x000000050e0e7224 */ /* 0x002fc800078e02ff */
[----:B------:R-:W-:-:S05]  /*e6f0*/  IMAD.IADD R9, R14, 0x1, R9 ;  /* 0x000000010e097824 */ /* 0x000fca00078e0209 */
[----:B------:R-:W-:-:S13]  /*e700*/  ISETP.GT.AND P6, PT, R9, R0, PT ;  /* 0x000000000900720c */ /* 0x000fda0003fc4270 */
[----:B------:R-:W-:Y:S05]  /*e710*/  @!P6 BRA `(.L_x_299) ;  /* 0xfffffffc005ce947 */ /* 0x000fea000383ffff */
.L_x_296:
[----:B------:R-:W-:Y:S01]  /*e720*/  IMAD.IADD R9, R9, 0x1, -R14 ;  /* 0x0000000109097824 */ /* 0x000fe200078e0a0e */
[----:B------:R-:W-:-:S03]  /*e730*/  UMOV UR4, 0xffffffff ;  /* 0xffffffff00047882 */ /* 0x000fc60000000000 */
[----:B------:R-:W-:-:S05]  /*e740*/  IMAD R3, R2, R5, R9 ;  /* 0x0000000502037224 */ /* 0x000fca00078e0209 */
[----:B------:R-:W-:Y:S01]  /*e750*/  ISETP.GT.AND P6, PT, R3, R0, PT ;  /* 0x000000000300720c */ /* 0x000fe20003fc4270 */
[----:B------:R-:W-:-:S12]  /*e760*/  BRA.DIV UR4, `(.L_x_300) ;  /* 0x0000003e04d07947 */ /* 0x000fd8000b800000 */
[----:B------:R-:W-:-:S04]  /*e770*/  VOTE.ANY R3, PT, !P6 ;  /* 0x0000000000037806 */ /* 0x000fc800070e0100 */
[----:B------:R-:W1:Y:S02]  /*e780*/  POPC R4, R3 ;  /* 0x0000000300047309 */ /* 0x000e640000000000 */
[----:B-1----:R1:W2:Y:S04]  /*e790*/  SHFL.IDX PT, R7, R7, R4, 0x1f ;  /* 0x00001f0407077589 */ /* 0x0022a800000e0000 */
[----:B------:R1:W3:Y:S02]  /*e7a0*/  SHFL.IDX PT, R10, R10, R4, 0x1f ;  /* 0x00001f040a0a7589 */ /* 0x0002e400000e0000 */
.L_x_422:
[----:B------:R-:W-:-:S13]  /*e7b0*/  ISETP.NE.AND P0, PT, R3, RZ, PT ;  /* 0x000000ff0300720c */ /* 0x000fda0003f05270 */
[----:B------:R-:W-:Y:S05]  /*e7c0*/  @!P0 BRA `(.L_x_301) ;  /* 0x0000000000108947 */ /* 0x000fea0003800000 */
[----:B------:R-:W-:Y:S01]  /*e7d0*/  UMOV UR4, 0xffffffff ;  /* 0xffffffff00047882 */ /* 0x000fe20000000000 */
[----:B------:R-:W-:Y:S02]  /*e7e0*/  VIADD R12, R4, 0xffffffff ;  /* 0xffffffff040c7836 */ /* 0x000fe40000000000 */
[----:B------:R-:W-:Y:S05]  /*e7f0*/  BRA.DIV UR4, `(.L_x_302) ;  /* 0x0000004204087947 */ /* 0x000fea000b800000 */
[----:B------:R4:W0:Y:S02]  /*e800*/  SHFL.IDX PT, R6, R2, R12, 0x1f ;  /* 0x00001f0c02067589 */ /* 0x00082400000e0000 */
.L_x_301:
[----:B--2---:R-:W-:Y:S01]  /*e810*/  IABS R8, R7 ;  /* 0x0000000700087213 */ /* 0x004fe20000000000 */
[----:B0-----:R-:W-:Y:S01]  /*e820*/  IMAD R16, R6, R5, R9 ;  /* 0x0000000506107224 */ /* 0x001fe200078e0209 */
[----:B---3--:R-:W-:Y:S01]  /*e830*/  IABS R5, R10 ;  /* 0x0000000a00057213 */ /* 0x008fe20000000000 */
[----:B------:R-:W-:Y:S01]  /*e840*/  IMAD.IADD R19, R4, 0x1, R19 ;  /* 0x0000000104137824 */ /* 0x000fe200078e0213 */
[----:B------:R-:W0:Y:S02]  /*e850*/  I2F.RP R11, R8 ;  /* 0x00000008000b7306 */ /* 0x000e240000209400 */
[----:B------:R-:W-:-:S06]  /*e860*/  IADD3 R0, R0, -R16, RZ ;  /* 0x8000001000007210 */ /* 0x000fcc0007ffe0ff */
[----:B----4-:R-:W2:Y:S08]  /*e870*/  I2F.RP R12, R5 ;  /* 0x00000005000c7306 */ /* 0x010eb00000209400 */
[----:B0-----:R-:W0:Y:S08]  /*e880*/  MUFU.RCP R11, R11 ;  /* 0x0000000b000b7308 */ /* 0x001e300000001000 */
[----:B--2---:R-:W-:Y:S01]  /*e890*/  MUFU.RCP R12, R12 ;  /* 0x0000000c000c7308 */ /* 0x004fe20000001000 */
[----:B0-----:R-:W-:-:S07]  /*e8a0*/  VIADD R2, R11, 0xffffffe ;  /* 0x0ffffffe0b027836 */ /* 0x001fce0000000000 */
[----:B------:R0:W2:Y:S02]  /*e8b0*/  F2I.FTZ.U32.TRUNC.NTZ R3, R2 ;  /* 0x0000000200037305 */ /* 0x0000a4000021f000 */
[----:B0-----:R-:W-:Y:S02]  /*e8c0*/  IMAD.MOV.U32 R2, RZ, RZ, RZ ;  /* 0x000000ffff027224 */ /* 0x001fe400078e00ff */
[----:B--2---:R-:W-:-:S04]  /*e8d0*/  IMAD.MOV R9, RZ, RZ, -R3 ;  /* 0x000000ffff097224 */ /* 0x004fc800078e0a03 */
[----:B------:R-:W-:-:S04]  /*e8e0*/  IMAD R9, R9, R8, RZ ;  /* 0x0000000809097224 */ /* 0x000fc800078e02ff */
[----:B------:R-:W-:Y:S01]  /*e8f0*/  IMAD.HI.U32 R3, R3, R9, R2 ;  /* 0x0000000903037227 */ /* 0x000fe200078e0002 */
[----:B------:R-:W-:Y:S02]  /*e900*/  IABS R2, R7 ;  /* 0x0000000700027213 */ /* 0x000fe40000000000 */
[----:B------:R-:W-:-:S03]  /*e910*/  IABS R9, R0 ;  /* 0x0000000000097213 */ /* 0x000fc60000000000 */
[----:B------:R-:W-:Y:S02]  /*e920*/  IMAD.MOV R2, RZ, RZ, -R2 ;  /* 0x000000ffff027224 */ /* 0x000fe400078e0a02 */
[----:B------:R-:W-:-:S04]  /*e930*/  IMAD.HI.U32 R6, R3, R9, RZ ;  /* 0x0000000903067227 */ /* 0x000fc800078e00ff */
[----:B------:R-:W-:Y:S02]  /*e940*/  VIADD R3, R12, 0xffffffe ;  /* 0x0ffffffe0c037836 */ /* 0x000fe40000000000 */
[----:B------:R-:W-:-:S04]  /*e950*/  IMAD R9, R6, R2, R9 ;  /* 0x0000000206097224 */ /* 0x000fc800078e0209 */
[----:B------:R-:W0:Y:S01]  /*e960*/  F2I.FTZ.U32.TRUNC.NTZ R3, R3 ;  /* 0x0000000300037305 */ /* 0x000e22000021f000 */
[----:B------:R-:W-:-:S13]  /*e970*/  ISETP.GT.U32.AND P1, PT, R8, R9, PT ;  /* 0x000000090800720c */ /* 0x000fda0003f24070 */
[----:B------:R-:W-:Y:S02]  /*e980*/  @!P1 IMAD.IADD R9, R9, 0x1, -R8 ;  /* 0x0000000109099824 */ /* 0x000fe400078e0a08 */
[----:B0-----:R-:W-:Y:S02]  /*e990*/  IMAD.MOV R2, RZ, RZ, -R3 ;  /* 0x000000ffff027224 */ /* 0x001fe400078e0a03 */
[----:B------:R-:W-:Y:S01]  /*e9a0*/  @!P1 VIADD R6, R6, 0x1 ;  /* 0x0000000106069836 */ /* 0x000fe20000000000 */
[----:B------:R-:W-:Y:S01]  /*e9b0*/  ISETP.GE.U32.AND P0, PT, R9, R8, PT ;  /* 0x000000080900720c */ /* 0x000fe20003f06070 */
[----:B------:R-:W-:Y:S01]  /*e9c0*/  IMAD R9, R2, R5, RZ ;  /* 0x0000000502097224 */ /* 0x000fe200078e02ff */
[----:B------:R-:W-:Y:S01]  /*e9d0*/  ISETP.NE.AND P1, PT, R7, RZ, PT ;  /* 0x000000ff0700720c */ /* 0x000fe20003f25270 */
[----:B------:R-:W-:-:S04]  /*e9e0*/  IMAD.MOV.U32 R2, RZ, RZ, RZ ;  /* 0x000000ffff027224 */ /* 0x000fc800078e00ff */
[----:B------:R-:W-:Y:S01]  /*e9f0*/  IMAD.HI.U32 R8, R3, R9, R2 ;  /* 0x0000000903087227 */ /* 0x000fe200078e0002 */
[----:B------:R-:W-:-:S04]  /*ea00*/  LOP3.LUT R2, R0, R7, RZ, 0x3c, !PT ;  /* 0x0000000700027212 */ /* 0x000fc800078e3cff */
[----:B------:R-:W-:Y:S01]  /*ea10*/  ISETP.GE.AND P2, PT, R2, RZ, PT ;  /* 0x000000ff0200720c */ /* 0x000fe20003f46270 */
[----:B------:R-:W-:Y:S01]  /*ea20*/  @P0 VIADD R6, R6, 0x1 ;  /* 0x0000000106060836 */ /* 0x000fe20000000000 */
[----:B------:R-:W-:-:S05]  /*ea30*/  IABS R2, R10 ;  /* 0x0000000a00027213 */ /* 0x000fca0000000000 */
[----:B------:R-:W-:-:S06]  /*ea40*/  IMAD.MOV R2, RZ, RZ, -R2 ;  /* 0x000000ffff027224 */ /* 0x000fcc00078e0a02 */
[----:B------:R-:W-:Y:S01]  /*ea50*/  @!P2 IMAD.MOV R6, RZ, RZ, -R6 ;  /* 0x000000ffff06a224 */ /* 0x000fe200078e0a06 */
[----:B------:R-:W-:-:S04]  /*ea60*/  @!P1 LOP3.LUT R6, RZ, R7, RZ, 0x33, !PT ;  /* 0x00000007ff069212 */ /* 0x000fc800078e33ff */
[-C--:B------:R-:W-:Y:S01]  /*ea70*/  IABS R3, R6.reuse ;  /* 0x0000000600037213 */ /* 0x080fe20000000000 */
[----:B------:R-:W-:-:S04]  /*ea80*/  IMAD R7, R7, R6, RZ ;  /* 0x0000000607077224 */ /* 0x000fc800078e02ff */
[----:B------:R-:W-:-:S04]  /*ea90*/  IMAD.HI.U32 R8, R8, R3, RZ ;  /* 0x0000000308087227 */ /* 0x000fc800078e00ff */
[----:B------:R-:W-:Y:S02]  /*eaa0*/  IMAD R2, R8, R2, R3 ;  /* 0x0000000208027224 */ /* 0x000fe400078e0203 */
[----:B------:R-:W-:-:S03]  /*eab0*/  IMAD.IADD R17, R0, 0x1, -R7 ;  /* 0x0000000100117824 */ /* 0x000fc600078e0a07 */
[----:B------:R-:W-:-:S13]  /*eac0*/  ISETP.GT.U32.AND P1, PT, R5, R2, PT ;  /* 0x000000020500720c */ /* 0x000fda0003f24070 */
[----:B------:R-:W-:Y:S01]  /*ead0*/  @!P1 IMAD.IADD R2, R2, 0x1, -R5 ;  /* 0x0000000102029824 */ /* 0x000fe200078e0a05 */
[----:B------:R-:W-:Y:S02]  /*eae0*/  @!P1 IADD3 R8, R8, 0x1, RZ ;  /* 0x0000000108089810 */ /* 0x000fe40007ffe0ff */
[----:B------:R-:W-:Y:S02]  /*eaf0*/  ISETP.NE.AND P1, PT, R10, RZ, PT ;  /* 0x000000ff0a00720c */ /* 0x000fe40003f25270 */
[----:B------:R-:W-:Y:S02]  /*eb00*/  ISETP.GE.U32.AND P0, PT, R2, R5, PT ;  /* 0x000000050200720c */ /* 0x000fe40003f06070 */
[----:B------:R-:W-:-:S04]  /*eb10*/  LOP3.LUT R2, R6, R10, RZ, 0x3c, !PT ;  /* 0x0000000a06027212 */ /* 0x000fc800078e3cff */
[----:B------:R-:W-:-:S07]  /*eb20*/  ISETP.GE.AND P2, PT, R2, RZ, PT ;  /* 0x000000ff0200720c */ /* 0x000fce0003f46270 */
[----:B------:R-:W-:-:S06]  /*eb30*/  @P0 VIADD R8, R8, 0x1 ;  /* 0x0000000108080836 */ /* 0x000fcc0000000000 */
[----:B------:R-:W-:Y:S01]  /*eb40*/  @!P2 IMAD.MOV R8, RZ, RZ, -R8 ;  /* 0x000000ffff08a224 */ /* 0x000fe200078e0a08 */
[----:B------:R-:W-:-:S05]  /*eb50*/  @!P1 LOP3.LUT R8, RZ, R10, RZ, 0x33, !PT ;  /* 0x0000000aff089212 */ /* 0x000fca00078e33ff */
[----:B------:R-:W-:-:S04]  /*eb60*/  IMAD.MOV R3, RZ, RZ, -R8 ;  /* 0x000000ffff037224 */ /* 0x000fc800078e0a08 */
[C---:B------:R-:W-:Y:S02]  /*eb70*/  IMAD R18, R10.reuse, R3, R6 ;  /* 0x000000030a127224 */ /* 0x040fe400078e0206 */
[----:B------:R-:W-:-:S04]  /*eb80*/  IMAD R3, R10, 0x1000000, R8 ;  /* 0x010000000a037824 */ /* 0x000fc800078e0208 */
[----:B------:R-:W-:Y:S01]  /*eb90*/  IMAD R18, R18, 0x10000, R3 ;  /* 0x0001000012127824 */ /* 0x000fe200078e0203 */
[----:B------:R-:W-:Y:S06]  /*eba0*/  BRA `(.L_x_303) ;  /* 0x00000000001c7947 */ /* 0x000fec0003800000 */
.L_x_297:
[----:B------:R-:W-:Y:S01]  /*ebb0*/  UMOV UR4, URZ ;  /* 0x0000003f00047c82 */ /* 0x000fe20008000000 */
[----:B------:R-:W-:Y:S01]  /*ebc0*/  UMOV UR5, URZ ;  /* 0x0000003f00057c82 */ /* 0x000fe20008000000 */
[----:B------:R-:W-:Y:S01]  /*ebd0*/  ULDC UR6, c[0x0][0xc3c] ;  /* 0x00030f0000067ab9 */ /* 0x000fe20000000800 */
[----:B------:R-:W-:Y:S01]  /*ebe0*/  IMAD.MOV.U32 R16, RZ, RZ, R0 ;  /* 0x000000ffff107224 */ /* 0x000fe200078e0000 */
[----:B------:R-:W-:Y:S01]  /*ebf0*/  MOV R19, UR6 ;  /* 0x0000000600137c02 */ /* 0x000fe20008000f00 */
[----:B------:R-:W-:Y:S02]  /*ec00*/  IMAD.U32 R17, RZ, RZ, UR4 ;  /* 0x00000004ff117e24 */ /* 0x000fe4000f8e00ff */
[----:B------:R-:W-:-:S07]  /*ec10*/  IMAD.U32 R18, RZ, RZ, UR5 ;  /* 0x00000005ff127e24 */ /* 0x000fce000f8e00ff */
.L_x_303:
[----:B------:R-:W0:Y:S01]  /*ec20*/  S2R R0, SR_TID.X ;  /* 0x0000000000007919 */ /* 0x000e220000002100 */
[----:B------:R-:W-:Y:S05]  /*ec30*/  WARPSYNC.ALL ;  /* 0x0000000000007948 */ /* 0x000fea0003800000 */
[----:B------:R-:W-:Y:S01]  /*ec40*/  BAR.SYNC.DEFER_BLOCKING 0x4, 0x180 ;  /* 0x0106000000007b1d */ /* 0x000fe20000010000 */
[----:B0-----:R-:W-:-:S04]  /*ec50*/  LOP3.LUT R0, R0, 0x1f, RZ, 0xc0, !PT ;  /* 0x0000001f00007812 */ /* 0x001fc800078ec0ff */
[----:B------:R-:W-:-:S13]  /*ec60*/  ISETP.NE.AND P0, PT, R0, RZ, PT ;  /* 0x000000ff0000720c */ /* 0x000fda0003f05270 */
[----:B------:R-:W0:Y:S01]  /*ec70*/  @!P0 S2R R3, SR_CgaCtaId ;  /* 0x0000000000038919 */ /* 0x000e220000008800 */
[----:B------:R-:W-:-:S04]  /*ec80*/  @!P0 MOV R0, 0x400 ;  /* 0x0000040000008802 */ /* 0x000fc80000000f00 */
[----:B0-----:R-:W-:-:S05]  /*ec90*/  @!P0 LEA R22, R3, R0, 0x18 ;  /* 0x0000000003168211 */ /* 0x001fca00078ec0ff */
[----:B------:R2:W-:Y:S01]  /*eca0*/  @!P0 STS.128 [R22+0x2a8d0], R16 ;  /* 0x02a8d01016008388 */ /* 0x0005e20000000c00 */
[----:B------:R-:W-:Y:S06]  /*ecb0*/  BAR.ARV 0x5, 0x180 ;  /* 0x0146000000007b1d */ /* 0x000fec0000002000 */
.L_x_294:
[----:B------:R-:W-:Y:S02]  /*ecc0*/  ULDC UR4, c[0x0][0xc3c] ;  /* 0x00030f0000047ab9 */ /* 0x000fe40000000800 */
[----:B-1----:R-:W-:-:S13]  /*ecd0*/  ISETP.GE.AND P0, PT, R19, UR4, PT ;  /* 0x0000000413007c0c */ /* 0x002fda000bf06270 */
[----:B------:R-:W-:Y:S05]  /*ece0*/  @!P0 BRA `(.L_x_304) ;  /* 0xffffffb400bc8947 */ /* 0x000fea000383ffff */
[----:B------:R-:W-:Y:S05]  /*ecf0*/  BSYNC B8 ;  /* 0x0000000000087941 */ /* 0x000fea0003800000 */
.L_x_241:
[----:B-1----:R-:W3:Y:S01]  /*ed00*/  LDL.LU R0, [R1+0x18] ;  /* 0x0000180001007983 */ /* 0x002ee20000300800 */
[----:B------:R-:W-:Y:S01]  /*ed10*/  BSSY B0, `(.L_x_305) ;  /* 0x000000b000007945 */ /* 0x000fe20003800000 */
[----:B------:R-:W1:Y:S01]  /*ed20*/  S2R R5, SR_CgaCtaId ;  /* 0x0000000000057919 */ /* 0x000e620000008800 */
[----:B---3--:R-:W-:-:S05]  /*ed30*/  VIADD R0, R0, 0x1 ;  /* 0x0000000100007836 */ /* 0x008fca0000000000 */
[----:B------:R-:W-:-:S04]  /*ed40*/  LEA.HI R2, R0, R0, RZ, 0x1 ;  /* 0x0000000000027211 */ /* 0x000fc800078f08ff */
[----:B------:R-:W-:Y:S02]  /*ed50*/  LOP3.LUT R3, R2, 0xfffffffe, RZ, 0xc0, !PT ;  /* 0xfffffffe02037812 */ /* 0x000fe400078ec0ff */
[----:B------:R-:W-:-:S03]  /*ed60*/  MOV R2, 0x400 ;  /* 0x0000040000027802 */ /* 0x000fc60000000f00 */
[----:B------:R-:W-:Y:S01]  /*ed70*/  IMAD.IADD R0, R0, 0x1, -R3 ;  /* 0x0000000100007824 */ /* 0x000fe200078e0a03 */
[----:B-1----:R-:W-:-:S04]  /*ed80*/  LEA R4, R5, R2, 0x18 ;  /* 0x0000000205047211 */ /* 0x002fc800078ec0ff */
[----:B------:R-:W-:-:S04]  /*ed90*/  SHF.L.U32 R0, R0, 0x1f, RZ ;  /* 0x0000001f00007819 */ /* 0x000fc800000006ff */
[----:B------:R-:W1:Y:S02]  /*eda0*/  SYNCS.PHASECHK.TRANS64.TRYWAIT P0, [R4+URZ+0x2a820], R0 ;  /* 0x02a82000040075a7 */ /* 0x000e64000800017f */
[----:B-1----:R-:W-:Y:S05]  /*edb0*/  @!P0 BRA `(.L_x_306) ;  /* 0x0000003800c08947 */ /* 0x002fea0003800000 */
.L_x_425:
[----:B------:R-:W-:Y:S05]  /*edc0*/  BSYNC B0 ;  /* 0x0000000000007941 */ /* 0x000fea0003800000 */
.L_x_305:
[----:B------:R-:W-:-:S03]  /*edd0*/  UMOV UR4, 0xffffffff ;  /* 0xffffffff00047882 */ /* 0x000fc60000000000 */
[----:B------:R-:W-:Y:S05]  /*ede0*/  BRA.DIV UR4, `(.L_x_307) ;  /* 0x0000003a04c87947 */ /* 0x000fea000b800000 */
[----:B-1----:R-:W1:Y:S02]  /*edf0*/  S2R R0, SR_TID.X ;  /* 0x0000000000007919 */ /* 0x002e640000002100 */
[----:B-1----:R-:W-:-:S04]  /*ee00*/  SHF.R.U32.HI R0, RZ, 0x5, R0 ;  /* 0x00000005ff007819 */ /* 0x002fc80000011600 */
[----:B------:R-:W-:-:S05]  /*ee10*/  LOP3.LUT R0, R0, 0x3, RZ, 0xc0, !PT ;  /* 0x0000000300007812 */ /* 0x000fca00078ec0ff */
[----:B------:R1:W3:Y:S02]  /*ee20*/  SHFL.IDX PT, R14, R0, RZ, 0x1f ;  /* 0x00001fff000e7589 */ /* 0x0002e400000e0000 */
.L_x_428:
[----:B---3--:R-:W-:Y:S01]  /*ee30*/  ISETP.NE.AND P0, PT, R14, RZ, PT ;  /* 0x000000ff0e00720c */ /* 0x008fe20003f05270 */
[----:B------:R-:W-:-:S12]  /*ee40*/  BSSY B0, `(.L_x_308) ;  /* 0x0000026000007945 */ /* 0x000fd80003800000 */
[----:B------:R-:W-:Y:S05]  /*ee50*/  @P0 BRA `(.L_x_309) ;  /* 0x0000000000900947 */ /* 0x000fea0003800000 */
[----:B------:R-:W-:-:S03]  /*ee60*/  UMOV UR4, 0xffffffff ;  /* 0xffffffff00047882 */ /* 0x000fc60000000000 */
[----:B------:R-:W-:Y:S05]  /*ee70*/  BRA.DIV UR4, `(.L_x_310) ;  /* 0x0000003a04d87947 */ /* 0x000fea000b800000 */
[----:B------:R-:W-:-:S13]  /*ee80*/  ELECT P6, URZ, PT ;  /* 0x00000000003f782f */ /* 0x000fda00038c0000 */
.L_x_431:
[----:B------:R-:W-:Y:S05]  /*ee90*/  @!P6 BRA `(.L_x_309) ;  /* 0x000000000080e947 */ /* 0x000fea0003800000 */
[----:B-1----:R-:W3:Y:S02]  /*eea0*/  LDL R0, [R1+0x1c] ;  /* 0x00001c0001007983 */ /* 0x002ee40000100800 */
[----:B---3--:R-:W-:-:S13]  /*eeb0*/  R2UR UR4, R0 ;  /* 0x00000000000472ca */ /* 0x008fda00000e0000 */
[----:B------:R-:W-:-:S06]  /*eec0*/  ULOP3.LUT UR4, UR4, 0x2, URZ, 0xfc, !UPT ;  /* 0x0000000204047892 */ /* 0x000fcc000f8efc3f */
[----:B------:R-:W-:-:S05]  /*eed0*/  IMAD.U32 R0, RZ, RZ, UR4 ;  /* 0x00000004ff007e24 */ /* 0x000fca000f8e00ff */
[----:B------:R-:W-:-:S13]  /*eee0*/  ISETP.NE.AND P0, PT, R0, 0x3, PT ;  /* 0x000000030000780c */ /* 0x000fda0003f05270 */
[----:B------:R-:W-:Y:S05]  /*eef0*/  @!P0 BRA `(.L_x_311) ;  /* 0x0000000000048947 */ /* 0x000fea0003800000 */
[----:B------:R-:W-:Y:S01]  /*ef00*/  BPT.TRAP 0x1 ;  /* 0x000000040000795c */ /* 0x000fe20000300000 */
.L_x_311:
[C---:B------:R-:W-:Y:S01]  /*ef10*/  IMAD R5, R27.reuse, 0x8, R4 ;  /* 0x000000081b057824 */ /* 0x040fe200078e0204 */
[----:B------:R-:W-:Y:S01]  /*ef20*/  SHF.L.U32 R0, R28, 0x1f, RZ ;  /* 0x0000001f1c007819 */ /* 0x000fe200000006ff */
[----:B------:R-:W-:-:S03]  /*ef30*/  VIADD R27, R27, 0x1 ;  /* 0x000000011b1b7836 */ /* 0x000fc60000000000 */
[----:B------:R-:W1:Y:S02]  /*ef40*/  SYNCS.PHASECHK.TRANS64.TRYWAIT P1, [R5+URZ+0x2a840], R0 ;  /* 0x02a84000050075a7 */ /* 0x000e64000802017f */
[----:B------:R-:W-:-:S04]  /*ef50*/  ISETP.NE.AND P2, PT, R27, 0x2, PT ;  /* 0x000000021b00780c */ /* 0x000fc80003f45270 */
[----:B------:R-:W-:Y:S01]  /*ef60*/  SEL R3, RZ, 0x1, P2 ;  /* 0x00000001ff037807 */ /* 0x000fe20001000000 */
[----:B-1----:R-:W-:Y:S08]  /*ef70*/  @!P1 BRA `(.L_x_312) ;  /* 0x0000003800b89947 */ /* 0x002ff00003800000 */
.L_x_432:
[----:B------:R-:W-:Y:S02]  /*ef80*/  SEL R27, R27, RZ, P2 ;  /* 0x000000ff1b1b7207 */ /* 0x000fe40001000000 */
[----:B------:R-:W-:Y:S01]  /*ef90*/  LOP3.LUT R2, R28, R3, RZ, 0x3c, !PT ;  /* 0x000000031c027212 */ /* 0x000fe200078e3cff */
[----:B------:R-:W-:Y:S06]  /*efa0*/  @!P0 BRA `(.L_x_313) ;  /* 0x0000000000048947 */ /* 0x000fec0003800000 */
[----:B------:R-:W-:Y:S01]  /*efb0*/  BPT.TRAP 0x1 ;  /* 0x000000040000795c */ /* 0x000fe20000300000 */
.L_x_313:
[----:B------:R-:W-:Y:S01]  /*efc0*/  IMAD R27, R27, 0x8, R4 ;  /* 0x000000081b1b7824 */ /* 0x000fe200078e0204 */
[----:B------:R-:W-:-:S04]  /*efd0*/  SHF.L.U32 R2, R2, 0x1f, RZ ;  /* 0x0000001f02027819 */ /* 0x000fc800000006ff */
[----:B------:R-:W3:Y:S02]  /*efe0*/  SYNCS.PHASECHK.TRANS64.TRYWAIT P1, [R27+URZ+0x2a840], R2 ;  /* 0x02a840021b0075a7 */ /* 0x000ee4000802017f */
[----:B---3--:R-:W-:Y:S05]  /*eff0*/  @!P1 BRA `(.L_x_314) ;  /* 0x0000003800ac9947 */ /* 0x008fea0003800000 */
.L_x_433:
[----:B------:R-:W-:Y:S05]  /*f000*/  @!P0 BRA `(.L_x_315) ;  /* 0x0000000000048947 */ /* 0x000fea0003800000 */
[----:B------:R-:W-:Y:S01]  /*f010*/  BPT.TRAP 0x1 ;  /* 0x000000040000795c */ /* 0x000fe20000300000 */
.L_x_315:
[----:B------:R-:W4:Y:S02]  /*f020*/  SYNCS.PHASECHK.TRANS64.TRYWAIT P1, [R5+URZ+0x2a860], R0 ;  /* 0x02a86000050075a7 */ /* 0x000f24000802017f */
[----:B----4-:R-:W-:Y:S05]  /*f030*/  @!P1 BRA `(.L_x_316) ;  /* 0x0000003800b09947 */ /* 0x010fea0003800000 */
.L_x_434:
[----:B------:R-:W-:Y:S05]  /*f040*/  @!P0 BRA `(.L_x_317) ;  /* 0x0000000000048947 */ /* 0x000fea0003800000 */
[----:B------:R-:W-:Y:S01]  /*f050*/  BPT.TRAP 0x1 ;  /* 0x000000040000795c */ /* 0x000fe20000300000 */
.L_x_317:
[----:B------:R0:W0:Y:S02]  /*f060*/  SYNCS.PHASECHK.TRANS64.TRYWAIT P0, [R27+URZ+0x2a860], R2 ;  /* 0x02a860021b0075a7 */ /* 0x000024000800017f */
[----:B0-----:R-:W-:Y:S05]  /*f070*/  @!P0 NANOSLEEP.SYNCS 0x989680 ;  /* 0x009896800000895d */ /* 0x001fea0003900000 */
[----:B------:R-:W0:Y:S02]  /*f080*/  @!P0 SYNCS.PHASECHK.TRANS64 P0, [R27+URZ+0x2a860], R2 ;  /* 0x02a860021b0085a7 */ /* 0x000e24000800007f */
[----:B0-----:R-:W-:Y:S05]  /*f090*/  @!P0 BRA `(.L_x_317) ;  /* 0xfffffffc00f08947 */ /* 0x001fea000383ffff */
.L_x_309:
[----:B------:R-:W-:Y:S05]  /*f0a0*/  BSYNC B0 ;  /* 0x0000000000007941 */ /* 0x000fea0003800000 */
.L_x_308:
[----:B------:R-:W-:Y:S05]  /*f0b0*/  EXIT ;  /* 0x000000000000794d */ /* 0x000fea0003800000 */
.L_x_188:
[----:B0-----:R-:W-:-:S04]  /*f0c0*/  IMAD.U32 R3, RZ, RZ, UR43 ;  /* 0x0000002bff037e24 */ /* 0x001fc8000f8e00ff */
[----:B------:R0:W1:Y:S03]  /*f0d0*/  SYNCS.PHASECHK.TRANS64.TRYWAIT P1, [R3+URZ+0x2a800], R0 ;  /* 0x02a80000030075a7 */ /* 0x000066000802017f */
[----:B-1----:R-:W-:Y:S05]  /*f0e0*/  @!P1 NANOSLEEP.SYNCS 0x989680 ;  /* 0x009896800000995d */ /* 0x002fea0003900000 */
[----:B------:R-:W1:Y:S02]  /*f0f0*/  @!P1 SYNCS.PHASECHK.TRANS64 P1, [R3+URZ+0x2a800], R0 ;  /* 0x02a80000030095a7 */ /* 0x000e64000802007f */
[----:B-1----:R-:W-:Y:S05]  /*f100*/  @!P1 BRA `(.L_x_188) ;  /* 0xfffffffc00ec9947 */ /* 0x002fea000383ffff */
[----:B------:R-:W-:Y:S05]  /*f110*/  BRA `(.L_x_318) ;  /* 0xffffff2800847947 */ /* 0x000fea000383ffff */
.L_x_192:
[----:B-1----:R1:W2:Y:S02]  /*f120*/  SYNCS.PHASECHK.TRANS64.TRYWAIT P1, [R8+URZ+0x2a830], R3 ;  /* 0x02a83003080075a7 */ /* 0x0022a4000802017f */
[----:B--2---:R-:W-:Y:S05]  /*f130*/  @!P1 NANOSLEEP.SYNCS 0x989680 ;  /* 0x009896800000995d */ /* 0x004fea0003900000 */
[----:B------:R-:W2:Y:S02]  /*f140*/  @!P1 SYNCS.PHASECHK.TRANS64 P1, [R8+URZ+0x2a830], R3 ;  /* 0x02a83003080095a7 */ /* 0x000ea4000802007f */
[----:B--2---:R-:W-:Y:S05]  /*f150*/  @!P1 BRA `(.L_x_192) ;  /* 0xfffffffc00f09947 */ /* 0x004fea000383ffff */
[----:B------:R-:W-:Y:S05]  /*f160*/  BRA `(.L_x_191) ;  /* 0xffffff2800a47947 */ /* 0x000fea000383ffff */
.L_x_198:
[----:B-1----:R-:W-:-:S04]  /*f170*/  IMAD.U32 R3, RZ, RZ, UR8 ;  /* 0x00000008ff037e24 */ /* 0x002fc8000f8e00ff */
[----:B------:R1:W2:Y:S03]  /*f180*/  SYNCS.PHASECHK.TRANS64.TRYWAIT P1, [R3+URZ+0x2a830], R0 ;  /* 0x02a83000030075a7 */ /* 0x0002a6000802017f */
[----:B--2---:R-:W-:Y:S05]  /*f190*/  @!P1 NANOSLEEP.SYNCS 0x989680 ;  /* 0x009896800000995d */ /* 0x004fea0003900000 */
[----:B------:R-:W2:Y:S02]  /*f1a0*/  @!P1 SYNCS.PHASECHK.TRANS64 P1, [R3+URZ+0x2a830], R0 ;  /* 0x02a83000030095a7 */ /* 0x000ea4000802007f */
[----:B--2---:R-:W-:Y:S05]  /*f1b0*/  @!P1 BRA `(.L_x_198) ;  /* 0xfffffffc00ec9947 */ /* 0x004fea000383ffff */
[----:B------:R-:W-:Y:S05]  /*f1c0*/  BRA `(.L_x_197) ;  /* 0xffffff4800ec7947 */ /* 0x000fea000383ffff */
.L_x_202:
[----:B-1----:R-:W-:-:S04]  /*f1d0*/  IMAD.U32 R3, RZ, RZ, UR9 ;  /* 0x00000009ff037e24 */ /* 0x002fc8000f8e00ff */
[----:B------:R1:W2:Y:S03]  /*f1e0*/  SYNCS.PHASECHK.TRANS64.TRYWAIT P1, [R3+URZ+0x2a850], R0 ;  /* 0x02a85000030075a7 */ /* 0x0002a6000802017f */
[----:B--2---:R-:W-:Y:S05]  /*f1f0*/  @!P1 NANOSLEEP.SYNCS 0x989680 ;  /* 0x009896800000995d */ /* 0x004fea0003900000 */
[----:B------:R-:W2:Y:S02]  /*f200*/  @!P1 SYNCS.PHASECHK.TRANS64 P1, [R3+URZ+0x2a850], R0 ;  /* 0x02a85000030095a7 */ /* 0x000ea4000802007f */
[----:B--2---:R-:W-:Y:S05]  /*f210*/  @!P1 BRA `(.L_x_202) ;  /* 0xfffffffc00ec9947 */ /* 0x004fea000383ffff */
[----:B------:R-:W-:Y:S05]  /*f220*/  BRA `(.L_x_201) ;  /* 0xffffff5400247947 */ /* 0x000fea000383ffff */
.L_x_209:
[----:B-1----:R-:W-:-:S04]  /*f230*/  IMAD.U32 R5, RZ, RZ, UR5 ;  /* 0x00000005ff057e24 */ /* 0x002fc8000f8e00ff */
[----:B------:R1:W2:Y:S03]  /*f240*/  SYNCS.PHASECHK.TRANS64.TRYWAIT P1, [R5+URZ+0x2a850], R4 ;  /* 0x02a85004050075a7 */ /* 0x0002a6000802017f */
[----:B--2---:R-:W-:Y:S05]  /*f250*/  @!P1 NANOSLEEP.SYNCS 0x989680 ;  /* 0x009896800000995d */ /* 0x004fea0003900000 */
[----:B------:R-:W2:Y:S02]  /*f260*/  @!P1 SYNCS.PHASECHK.TRANS64 P1, [R5+URZ+0x2a850], R4 ;  /* 0x02a85004050095a7 */ /* 0x000ea4000802007f */
[----:B--2---:R-:W-:Y:S05]  /*f270*/  @!P1 BRA `(.L_x_209) ;  /* 0xfffffffc00ec9947 */ /* 0x004fea000383ffff */
[----:B------:R-:W-:Y:S05]  /*f280*/  BRA `(.L_x_208) ;  /* 0xffffff6800c07947 */ /* 0x000fea000383ffff */
.L_x_255:
[----:B------:R-:W-:Y:S01]  /*f290*/  SHF.R.U32.HI R7, RZ, 0x5, R21 ;  /* 0x00000005ff077819 */ /* 0x000fe20000011615 */
[----:B------:R-:W-:Y:S01]  /*f2a0*/  BSSY B0, `(.L_x_319) ;  /* 0x0000009000007945 */ /* 0x000fe20003800000 */
[----:B------:R-:W-:Y:S02]  /*f2b0*/  IMAD.MOV.U32 R12, RZ, RZ, RZ ;  /* 0x000000ffff0c7224 */ /* 0x000fe400078e00ff */
[----:B------:R-:W-:Y:S01]  /*f2c0*/  LOP3.LUT R7, R7, 0x3, RZ, 0xc0, !PT ;  /* 0x0000000307077812 */ /* 0x000fe200078ec0ff */
[----:B------:R-:W-:Y:S02]  /*f2d0*/  IMAD.MOV.U32 R11, RZ, RZ, 0x1f ;  /* 0x0000001fff0b7424 */ /* 0x000fe400078e00ff */
[----:B------:R-:W-:Y:S01]  /*f2e0*/  IMAD.MOV.U32 R15, RZ, RZ, -0x1 ;  /* 0xffffffffff0f7424 */ /* 0x000fe200078e00ff */
[----:B------:R-:W-:-:S07]  /*f2f0*/  MOV R13, R7 ;  /* 0x00000007000d7202 */ /* 0x000fce0000000f00 */
[----:B-----5:R-:W-:Y:S05]  /*f300*/  WARPSYNC.COLLECTIVE R15, `(.L_x_320) ;  /* 0x000000000f087348 */ /* 0x020fea0003c00000 */
[----:B------:R0:W1:Y:S02]  /*f310*/  SHFL.IDX P6, R14, R13, R12, R11 ;  /* 0x0000000c0d0e7389 */ /* 0x00006400000c000b */
[----:B01---5:R-:W-:Y:S01]  /*f320*/  ENDCOLLECTIVE ;  /* 0x000000000000791b */ /* 0x023fe20003800000 */
.L_x_320:
[----:B------:R-:W-:Y:S05]  /*f330*/  BSYNC B0 ;  /* 0x0000000000007941 */ /* 0x000fea0003800000 */
.L_x_319:
[----:B------:R-:W-:Y:S05]  /*f340*/  BRA `(.L_x_321) ;  /* 0xffffffc000347947 */ /* 0x000fea000383ffff */
.L_x_258:
[----:B0-----:R0:W1:Y:S02]  /*f350*/  SYNCS.PHASECHK.TRANS64.TRYWAIT P0, [R7+URZ+0x2a840], R2 ;  /* 0x02a84002070075a7 */ /* 0x001064000800017f */
[----:B-1----:R-:W-:Y:S05]  /*f360*/  @!P0 NANOSLEEP.SYNCS 0x989680 ;  /* 0x009896800000895d */ /* 0x002fea0003900000 */
[----:B------:R-:W1:Y:S02]  /*f370*/  @!P0 SYNCS.PHASECHK.TRANS64 P0, [R7+URZ+0x2a840], R2 ;  /* 0x02a84002070085a7 */ /* 0x000e64000800007f */
[----:B-1----:R-:W-:Y:S05]  /*f380*/  @!P0 BRA `(.L_x_258) ;  /* 0xfffffffc00f08947 */ /* 0x002fea000383ffff */
[----:B------:R-:W-:Y:S05]  /*f390*/  BRA `(.L_x_322) ;  /* 0xffffffc000907947 */ /* 0x000fea000383ffff */
.L_x_259:
[----:B------:R-:W-:Y:S01]  /*f3a0*/  BSSY B0, `(.L_x_323) ;  /* 0x0000008000007945 */ /* 0x000fe20003800000 */
[----:B------:R-:W-:Y:S02]  /*f3b0*/  IMAD.MOV.U32 R13, RZ, RZ, R0 ;  /* 0x000000ffff0d7224 */ /* 0x000fe400078e0000 */
[----:B------:R-:W-:Y:S02]  /*f3c0*/  IMAD.MOV.U32 R12, RZ, RZ, RZ ;  /* 0x000000ffff0c7224 */ /* 0x000fe400078e00ff */
[----:B------:R-:W-:Y:S02]  /*f3d0*/  IMAD.MOV.U32 R11, RZ, RZ, 0x181f ;  /* 0x0000181fff0b7424 */ /* 0x000fe400078e00ff */
[----:B------:R-:W-:-:S07]  /*f3e0*/  IMAD.MOV.U32 R15, RZ, RZ, -0x1 ;  /* 0xffffffffff0f7424 */ /* 0x000fce00078e00ff */
[----:B------:R-:W-:Y:S05]  /*f3f0*/  WARPSYNC.COLLECTIVE R15, `(.L_x_324) ;  /* 0x000000000f087348 */ /* 0x000fea0003c00000 */
[----:B------:R0:W1:Y:S02]  /*f400*/  SHFL.IDX P6, R14, R13, R12, R11 ;  /* 0x0000000c0d0e7389 */ /* 0x00006400000c000b */
[----:B01----:R-:W-:Y:S01]  /*f410*/  ENDCOLLECTIVE ;  /* 0x000000000000791b */ /* 0x003fe20003800000 */
.L_x_324:
[----:B------:R-:W-:Y:S05]  /*f420*/  BSYNC B0 ;  /* 0x0000000000007941 */ /* 0x000fea0003800000 */
.L_x_323:
[----:B------:R-:W-:Y:S01]  /*f430*/  IMAD.MOV.U32 R13, RZ, RZ, R4 ;  /* 0x000000ffff0d7224 */ /* 0x000fe200078e0004 */
[----:B------:R-:W-:Y:S01]  /*f440*/  MOV R11, 0x181f ;  /* 0x0000181f000b7802 */ /* 0x000fe20000000f00 */
[----:B------:R-:W-:Y:S02]  /*f450*/  IMAD.MOV.U32 R12, RZ, RZ, RZ ;  /* 0x000000ffff0c7224 */ /* 0x000fe400078e00ff */
[----:B------:R-:W-:Y:S02]  /*f460*/  IMAD.MOV.U32 R15, RZ, RZ, -0x1 ;  /* 0xffffffffff0f7424 */ /* 0x000fe400078e00ff */
[----:B------:R-:W-:Y:S02]  /*f470*/  IMAD.MOV.U32 R2, RZ, RZ, R14 ;  /* 0x000000ffff027224 */ /* 0x000fe400078e000e */
[----:B------:R-:W-:-:S07]  /*f480*/  @P0 IMAD R8, R5, 0x2, R22 ;  /* 0x0000000205080824 */ /* 0x000fce00078e0216 */
[----:B------:R-:W-:Y:S05]  /*f490*/  WARPSYNC.COLLECTIVE R15, `(.L_x_325) ;  /* 0x000000000f087348 */ /* 0x000fea0003c00000 */
[----:B------:R0:W1:Y:S02]  /*f4a0*/  SHFL.IDX P6, R14, R13, R12, R11 ;  /* 0x0000000c0d0e7389 */ /* 0x00006400000c000b */
[----:B01----:R-:W-:Y:S01]  /*f4b0*/  ENDCOLLECTIVE ;  /* 0x000000000000791b */ /* 0x003fe20003800000 */
.L_x_325:
[----:B------:R-:W-:Y:S02]  /*f4c0*/  IMAD.MOV.U32 R13, RZ, RZ, R0 ;  /* 0x000000ffff0d7224 */ /* 0x000fe400078e0000 */
[----:B------:R-:W-:Y:S02]  /*f4d0*/  IMAD.MOV.U32 R12, RZ, RZ, 0x1 ;  /* 0x00000001ff0c7424 */ /* 0x000fe400078e00ff */
[----:B------:R-:W-:-:S07]  /*f4e0*/  IMAD.MOV.U32 R3, RZ, RZ, R14 ;  /* 0x000000ffff037224 */ /* 0x000fce00078e000e */
[----:B------:R-:W-:Y:S05]  /*f4f0*/  WARPSYNC.COLLECTIVE R15, `(.L_x_326) ;  /* 0x000000000f087348 */ /* 0x000fea0003c00000 */
[----:B------:R0:W1:Y:S02]  /*f500*/  SHFL.IDX P6, R14, R13, R12, R11 ;  /* 0x0000000c0d0e7389 */ /* 0x00006400000c000b */
[----:B01----:R-:W-:Y:S01]  /*f510*/  ENDCOLLECTIVE ;  /* 0x000000000000791b */ /* 0x003fe20003800000 */
.L_x_326:
[----:B------:R-:W-:-:S05]  /*f520*/  @P0 LEA R3, P1, R9, R3, 0x1 ;  /* 0x0000000309030211 */ /* 0x000fca00078208ff */
[----:B------:R-:W-:Y:S01]  /*f530*/  @P0 IMAD.X R2, RZ, RZ, R2, P1 ;  /* 0x000000ffff020224 */ /* 0x000fe200008e0602 */
[----:B------:R-:W-:-:S04]  /*f540*/  ISETP.GE.AND P1, PT, R6, 0x11, PT ;  /* 0x000000110600780c */ /* 0x000fc80003f26270 */
[----:B------:R-:W-:Y:S01]  /*f550*/  @P0 LOP3.LUT R3, R3, R2, RZ, 0x3c, !PT ;  /* 0x0000000203030212 */ /* 0x000fe200078e3cff */
[----:B------:R-:W-:-:S03]  /*f560*/  IMAD.MOV.U32 R13, RZ, RZ, R4 ;  /* 0x000000ffff0d7224 */ /* 0x000fc600078e0004 */
[----:B------:R-:W-:-:S04]  /*f570*/  @P0 LOP3.LUT R2, R3, R2, RZ, 0x3c, !PT ;  /* 0x0000000203020212 */ /* 0x000fc800078e3cff */
[----:B------:R-:W-:-:S05]  /*f580*/  @P0 LOP3.LUT R3, R3, R2, RZ, 0x3c, !PT ;  /* 0x0000000203030212 */ /* 0x000fca00078e3cff */
[----:B------:R-:W-:Y:S01]  /*f590*/  @!PT LDS RZ, [RZ] ;  /* 0x00000000fffff984 */ /* 0x000fe20000000800 */
[----:B------:R-:W-:Y:S01]  /*f5a0*/  @!PT LDS RZ, [RZ] ;  /* 0x00000000fffff984 */ /* 0x000fe20000000800 */
[----:B------:R-:W-:Y:S01]  /*f5b0*/  @!PT LDS RZ, [RZ] ;  /* 0x00000000fffff984 */ /* 0x000fe20000000800 */
[----:B------:R-:W-:Y:S04]  /*f5c0*/  @P0 LDGSTS.E.BYPASS.LTC128B.128 [R8+0x18400], desc[UR36][R2.64], !P4 ;  /* 0x1840000002080fae */ /* 0x000fe8000e101d64 */
[----:B------:R-:W-:Y:S04]  /*f5d0*/  @P0 LDGSTS.E.BYPASS.LTC128B.128 [R8+0x1b400], desc[UR36][R2.64+0x80], !P3 ;  /* 0x1b40008002080fae */ /* 0x000fe8000d901d64 */
[----:B------:R0:W-:Y:S02]  /*f5e0*/  @P0 LDGSTS.E.BYPASS.LTC128B.128 [R8+0x1e400], desc[UR36][R2.64+0x100], !P2 ;  /* 0x1e40010002080fae */ /* 0x0001e4000d101d64 */
[----:B0-----:R-:W-:Y:S01]  /*f5f0*/  IMAD.MOV.U32 R2, RZ, RZ, R14 ;  /* 0x000000ffff027224 */ /* 0x001fe200078e000e */
[----:B------:R-:W-:-:S07]  /*f600*/  @P1 LEA R8, R5, R22, 0x1 ;  /* 0x0000001605081211 */ /* 0x000fce00078e08ff */
[----:B------:R-:W-:Y:S05]  /*f610*/  WARPSYNC.COLLECTIVE R15, `(.L_x_327) ;  /* 0x000000000f087348 */ /* 0x000fea0003c00000 */
[----:B------:R0:W1:Y:S02]  /*f620*/  SHFL.IDX P6, R14, R13, R12, R11 ;  /* 0x0000000c0d0e7389 */ /* 0x00006400000c000b */
[----:B01----:R-:W-:Y:S01]  /*f630*/  ENDCOLLECTIVE ;  /* 0x000000000000791b */ /* 0x003fe20003800000 */
.L_x_327:
[----:B------:R-:W-:Y:S02]  /*f640*/  IMAD.MOV.U32 R13, RZ, RZ, R0 ;  /* 0x000000ffff0d7224 */ /* 0x000fe400078e0000 */
[----:B------:R-:W-:Y:S02]  /*f650*/  IMAD.MOV.U32 R12, RZ, RZ, 0x2 ;  /* 0x00000002ff0c7424 */ /* 0x000fe400078e00ff */
[----:B------:R-:W-:-:S07]  /*f660*/  IMAD.MOV.U32 R3, RZ, RZ, R14 ;  /* 0x000000ffff037224 */ /* 0x000fce00078e000e */
[----:B------:R-:W-:Y:S05]  /*f670*/  WARPSYNC.COLLECTIVE R15, `(.L_x_328) ;  /* 0x000000000f087348 */ /* 0x000fea0003c00000 */
[----:B------:R0:W1:Y:S02]  /*f680*/  SHFL.IDX P6, R14, R13, R12, R11 ;  /* 0x0000000c0d0e7389 */ /* 0x00006400000c000b */
[----:B01----:R-:W-:Y:S01]  /*f690*/  ENDCOLLECTIVE ;  /* 0x000000000000791b */ /* 0x003fe20003800000 */
.L_x_328:
[----:B------:R-:W-:-:S05]  /*f6a0*/  @P1 LEA R3, P0, R9, R3, 0x1 ;  /* 0x0000000309031211 */ /* 0x000fca00078008ff */
[----:B------:R-:W-:-:S05]  /*f6b0*/  @P1 IMAD.X R2, RZ, RZ, R2, P0 ;  /* 0x000000ffff021224 */ /* 0x000fca00000e0602 */
        /* <DEDUP_REMOVED lines=9> */
[----:B------:R0:W-:Y:S01]  /*f750*/  @P1 LDGSTS.E.BYPASS.LTC128B.128 [R8+0x1ec00], desc[UR36][R2.64+0x100], !P2 ;  /* 0x1ec0010002081fae */ /* 0x0001e2000d101d64 */
[----:B------:R-:W-:Y:S01]  /*f760*/  ISETP.GE.AND P1, PT, R6, 0x21, PT ;  /* 0x000000210600780c */ /* 0x000fe20003f26270 */
[----:B0-----:R-:W-:-:S12]  /*f770*/  IMAD.MOV.U32 R2, RZ, RZ, R14 ;  /* 0x000000ffff027224 */ /* 0x001fd800078e000e */
[----:B------:R-:W-:Y:S05]  /*f780*/  WARPSYNC.COLLECTIVE R15, `(.L_x_329) ;  /* 0x000000000f087348 */ /* 0x000fea0003c00000 */
[----:B------:R0:W1:Y:S02]  /*f790*/  SHFL.IDX P6, R14, R13, R12, R11 ;  /* 0x0000000c0d0e7389 */ /* 0x00006400000c000b */
[----:B01----:R-:W-:Y:S01]  /*f7a0*/  ENDCOLLECTIVE ;  /* 0x000000000000791b */ /* 0x003fe20003800000 */
.L_x_329:
[----:B------:R-:W-:Y:S02]  /*f7b0*/  @P1 IMAD R8, R5, 0x2, R22 ;  /* 0x0000000205081824 */ /* 0x000fe400078e0216 */
[----:B------:R-:W-:Y:S02]  /*f7c0*/  IMAD.MOV.U32 R13, RZ, RZ, R0 ;  /* 0x000000ffff0d7224 */ /* 0x000fe400078e0000 */
[----:B------:R-:W-:Y:S02]  /*f7d0*/  IMAD.MOV.U32 R12, RZ, RZ, 0x3 ;  /* 0x00000003ff0c7424 */ /* 0x000fe400078e00ff */
[----:B------:R-:W-:-:S07]  /*f7e0*/  IMAD.MOV.U32 R3, RZ, RZ, R14 ;  /* 0x000000ffff037224 */ /* 0x000fce00078e000e */
[----:B------:R-:W-:Y:S05]  /*f7f0*/  WARPSYNC.COLLECTIVE R15, `(.L_x_330) ;  /* 0x000000000f087348 */ /* 0x000fea0003c00000 */
[----:B------:R0:W1:Y:S02]  /*f800*/  SHFL.IDX P6, R14, R13, R12, R11 ;  /* 0x0000000c0d0e7389 */ /* 0x00006400000c000b */
[----:B01----:R-:W-:Y:S01]  /*f810*/  ENDCOLLECTIVE ;  /* 0x000000000000791b */ /* 0x003fe20003800000 */
.L_x_330:
        /* <DEDUP_REMOVED lines=12> */
[----:B------:R-:W-:Y:S02]  /*f8e0*/  ISETP.GE.AND P1, PT, R6, 0x31, PT ;  /* 0x000000310600780c */ /* 0x000fe40003f26270 */
[----:B0-----:R-:W-:-:S11]  /*f8f0*/  MOV R2, R14 ;  /* 0x0000000e00027202 */ /* 0x001fd60000000f00 */
[----:B------:R-:W-:Y:S05]  /*f900*/  WARPSYNC.COLLECTIVE R15, `(.L_x_331) ;  /* 0x000000000f087348 */ /* 0x000fea0003c00000 */
[----:B------:R0:W1:Y:S02]  /*f910*/  SHFL.IDX P6, R14, R13, R12, R11 ;  /* 0x0000000c0d0e7389 */ /* 0x00006400000c000b */
[----:B01----:R-:W-:Y:S01]  /*f920*/  ENDCOLLECTIVE ;  /* 0x000000000000791b */ /* 0x003fe20003800000 */
.L_x_331:
[----:B------:R-:W-:Y:S02]  /*f930*/  @P1 IMAD R8, R5, 0x2, R22 ;  /* 0x0000000205081824 */ /* 0x000fe400078e0216 */
[----:B------:R-:W-:Y:S02]  /*f940*/  IMAD.MOV.U32 R13, RZ, RZ, R0 ;  /* 0x000000ffff0d7224 */ /* 0x000fe400078e0000 */
[----:B------:R-:W-:Y:S02]  /*f950*/  IMAD.MOV.U32 R12, RZ, RZ, 0x4 ;  /* 0x00000004ff0c7424 */ /* 0x000fe400078e00ff */
[----:B------:R-:W-:-:S07]  /*f960*/  IMAD.MOV.U32 R3, RZ, RZ, R14 ;  /* 0x000000ffff037224 */ /* 0x000fce00078e000e */
[----:B------:R-:W-:Y:S05]  /*f970*/  WARPSYNC.COLLECTIVE R15, `(.L_x_332) ;  /* 0x000000000f087348 */ /* 0x000fea0003c00000 */
[----:B------:R0:W1:Y:S02]  /*f980*/  SHFL.IDX P6, R14, R13, R12, R11 ;  /* 0x0000000c0d0e7389 */ /* 0x00006400000c000b */
[----:B01----:R-:W-:Y:S01]  /*f990*/  ENDCOLLECTIVE ;  /* 0x000000000000791b */ /* 0x003fe20003800000 */
.L_x_332:
        /* <DEDUP_REMOVED lines=17> */
.L_x_333:
[----:B------:R-:W-:Y:S02]  /*fab0*/  @P1 IMAD R8, R5, 0x2, R22 ;  /* 0x0000000205081824 */ /* 0x000fe400078e0216 */
[----:B------:R-:W-:Y:S02]  /*fac0*/  IMAD.MOV.U32 R13, RZ, RZ, R0 ;  /* 0x000000ffff0d7224 */ /* 0x000fe400078e0000 */
[----:B------:R-:W-:Y:S02]  /*fad0*/  IMAD.MOV.U32 R12, RZ, RZ, 0x5 ;  /* 0x00000005ff0c7424 */ /* 0x000fe400078e00ff */
[----:B------:R-:W-:-:S07]  /*fae0*/  IMAD.MOV.U32 R3, RZ, RZ, R14 ;  /* 0x000000ffff037224 */ /* 0x000fce00078e000e */
[----:B------:R-:W-:Y:S05]  /*faf0*/  WARPSYNC.COLLECTIVE R15, `(.L_x_334) ;  /* 0x000000000f087348 */ /* 0x000fea0003c00000 */
[----:B------:R0:W1:Y:S02]  /*fb00*/  SHFL.IDX P6, R14, R13, R12, R11 ;  /* 0x0000000c0d0e7389 */ /* 0x00006400000c000b */
[----:B01----:R-:W-:Y:S01]  /*fb10*/  ENDCOLLECTIVE ;  /* 0x000000000000791b */ /* 0x003fe20003800000 */
.L_x_334:
[----:B------:R-:W-:-:S04]  /*fb20*/  @P1 LEA R3, P0, R9, R3, 0x1 ;  /* 0x0000000309031211 */ /* 0x000fc800078008ff */
[----:B------:R-:W-:-:S04]  /*fb30*/  @P1 IADD3.X R2, RZ, R2, RZ, P0, !PT ;  /* 0x00000002ff021210 */ /* 0x000fc800007fe4ff */
[----:B------:R-:W-:Y:S01]  /*fb40*/  @P1 LOP3.LUT R3, R3, R2, RZ, 0x3c, !PT ;  /* 0x0000000203031212 */ /* 0x000fe200078e3cff */
[----:B------:R-:W-:-:S03]  /*fb50*/  IMAD.MOV.U32 R13, RZ, RZ, R4 ;  /* 0x000000ffff0d7224 */ /* 0x000fc600078e0004 */
[----:B------:R-:W-:-:S04]  /*fb60*/  @P1 LOP3.LUT R2, R3, R2, RZ, 0x3c, !PT ;  /* 0x0000000203021212 */ /* 0x000fc800078e3cff */
[----:B------:R-:W-:Y:S01]  /*fb70*/  @P1 LOP3.LUT R3, R3, R2, RZ, 0x3c, !PT ;  /* 0x0000000203031212 */ /* 0x000fe200078e3cff */
[----:B------:R-:W-:-:S04]  /*fb80*/  IMAD.MOV.U32 R0, RZ, RZ, R14 ;  /* 0x000000ffff007224 */ /* 0x000fc800078e000e */
[----:B------:R-:W-:Y:S01]  /*fb90*/  @!PT LDS RZ, [RZ] ;  /* 0x00000000fffff984 */ /* 0x000fe20000000800 */
[----:B------:R-:W-:Y:S01]  /*fba0*/  @!PT LDS RZ, [RZ] ;  /* 0x00000000fffff984 */ /* 0x000fe20000000800 */
[----:B------:R-:W-:Y:S01]  /*fbb0*/  @!PT LDS RZ, [RZ] ;  /* 0x00000000fffff984 */ /* 0x000fe20000000800 */
[----:B------:R0:W-:Y:S03]  /*fbc0*/  @P1 LDGSTS.E.BYPASS.LTC128B.128 [R8+0x1a400], desc[UR36][R2.64], !P4 ;  /* 0x1a40000002081fae */ /* 0x0001e6000e101d64 */
[----:B0-----:R-:W-:Y:S05]  /*fbd0*/  WARPSYNC.COLLECTIVE R15, `(.L_x_335) ;  /* 0x000000000f087348 */ /* 0x001fea0003c00000 */
[----:B------:R1:W2:Y:S02]  /*fbe0*/  SHFL.IDX P6, R14, R13, R12, R11 ;  /* 0x0000000c0d0e7389 */ /* 0x0002a400000c000b */
[----:B012---:R-:W-:Y:S01]  /*fbf0*/  ENDCOLLECTIVE ;  /* 0x000000000000791b */ /* 0x007fe20003800000 */
.L_x_335:
[----:B------:R-:W-:Y:S01]  /*fc00*/  @!PT LDS RZ, [RZ] ;  /* 0x00000000fffff984 */ /* 0x000fe20000000800 */
[----:B------:R-:W-:Y:S01]  /*fc10*/  @!PT LDS RZ, [RZ] ;  /* 0x00000000fffff984 */ /* 0x000fe20000000800 */
[----:B------:R-:W-:Y:S01]  /*fc20*/  @!PT LDS RZ, [RZ] ;  /* 0x00000000fffff984 */ /* 0x000fe20000000800 */
[----:B------:R-:W-:Y:S04]  /*fc30*/  @P1 LDGSTS.E.BYPASS.LTC128B.128 [R8+0x1d400], desc[UR36][R2.64+0x80], !P3 ;  /* 0x1d40008002081fae */ /* 0x000fe8000d901d64 */
[----:B------:R0:W-:Y:S02]  /*fc40*/  @P1 LDGSTS.E.BYPASS.LTC128B.128 [R8+0x20400], desc[UR36][R2.64+0x100], !P2 ;  /* 0x2040010002081fae */ /* 0x0001e4000d101d64 */
[----:B0-----:R-:W-:Y:S01]  /*fc50*/  IMAD.MOV.U32 R2, RZ, RZ, R14 ;  /* 0x000000ffff027224 */ /* 0x001fe200078e000e */
[----:B------:R-:W-:Y:S06]  /*fc60*/  BRA `(.L_x_336) ;  /* 0xffffffbc00d47947 */ /* 0x000fec000383ffff */
.L_x_264:
[----:B------:R-:W-:Y:S01]  /*fc70*/  IMAD.MOV.U32 R13, RZ, RZ, R5 ;  /* 0x000000ffff0d7224 */ /* 0x000fe200078e0005 */
[----:B------:R-:W-:Y:S01]  /*fc80*/  MOV R15, 0xffffffff ;  /* 0xffffffff000f7802 */ /* 0x000fe20000000f00 */
[----:B------:R-:W-:Y:S02]  /*fc90*/  IMAD.MOV.U32 R12, RZ, RZ, RZ ;  /* 0x000000ffff0c7224 */ /* 0x000fe400078e00ff */
[----:B------:R-:W-:Y:S02]  /*fca0*/  IMAD.MOV.U32 R11, RZ, RZ, 0x181f ;  /* 0x0000181fff0b7424 */ /* 0x000fe400078e00ff */
[----:B-----5:R-:W-:Y:S02]  /*fcb0*/  IMAD R6, R17, R6, RZ ;  /* 0x0000000611067224 */ /* 0x020fe400078e02ff */
[----:B------:R-:W-:-:S07]  /*fcc0*/  IMAD.IADD R4, R10, 0x1, R4 ;  /* 0x000000010a047824 */ /* 0x000fce00078e0204 */
[----:B------:R-:W-:Y:S05]  /*fcd0*/  WARPSYNC.COLLECTIVE R15, `(.L_x_337) ;  /* 0x000000000f087348 */ /* 0x000fea0003c00000 */
[----:B------:R0:W1:Y:S02]  /*fce0*/  SHFL.IDX P6, R14, R13, R12, R11 ;  /* 0x0000000c0d0e7389 */ /* 0x00006400000c000b */
[----:B01----:R-:W-:Y:S01]  /*fcf0*/  ENDCOLLECTIVE ;  /* 0x000000000000791b */ /* 0x003fe20003800000 */
.L_x_337:
[C---:B------:R-:W-:Y:S01]  /*fd00*/  VIADD R7, R4.reuse, 0x10 ;  /* 0x0000001004077836 */ /* 0x040fe20000000000 */
[----:B------:R-:W-:Y:S01]  /*fd10*/  ISETP.GE.AND P1, PT, R4, R6, PT ;  /* 0x000000060400720c */ /* 0x000fe20003f26270 */
[----:B------:R-:W-:Y:S02]  /*fd20*/  IMAD.MOV.U32 R13, RZ, RZ, R0 ;  /* 0x000000ffff0d7224 */ /* 0x000fe400078e0000 */
[----:B------:R-:W-:-:S10]  /*fd30*/  IMAD.MOV.U32 R2, RZ, RZ, R14 ;  /* 0x000000ffff027224 */ /* 0x000fd400078e000e */
[----:B------:R-:W-:Y:S05]  /*fd40*/  WARPSYNC.COLLECTIVE R15, `(.L_x_338) ;  /* 0x000000000f087348 */ /* 0x000fea0003c00000 */
[----:B------:R0:W1:Y:S02]  /*fd50*/  SHFL.IDX P6, R14, R13, R12, R11 ;  /* 0x0000000c0d0e7389 */ /* 0x00006400000c000b */
[----:B01----:R-:W-:Y:S01]  /*fd60*/  ENDCOLLECTIVE ;  /* 0x000000000000791b */ /* 0x003fe20003800000 */
.L_x_338:
[----:B------:R-:W-:Y:S02]  /*fd70*/  IMAD.MOV.U32 R13, RZ, RZ, R5 ;  /* 0x000000ffff0d7224 */ /* 0x000fe400078e0005 */
[----:B------:R-:W-:Y:S01]  /*fd80*/  IMAD.MOV.U32 R12, RZ, RZ, 0x1 ;  /* 0x00000001ff0c7424 */ /* 0x000fe200078e00ff */
[----:B------:R-:W-:-:S05]  /*fd90*/  @!P1 LEA R14, P4, R9, R14, 0x1 ;  /* 0x0000000e090e9211 */ /* 0x000fca00078808ff */
[----:B------:R-:W-:Y:S02]  /*fda0*/  @!P1 IMAD.X R3, RZ, RZ, R2, P4 ;  /* 0x000000ffff039224 */ /* 0x000fe400020e0602 */
[----:B------:R-:W-:-:S07]  /*fdb0*/  @!P1 IMAD.MOV.U32 R2, RZ, RZ, R14 ;  /* 0x000000ffff029224 */ /* 0x000fce00078e000e */
[----:B------:R-:W-:Y:S05]  /*fdc0*/  WARPSYNC.COLLECTIVE R15, `(.L_x_339) ;  /* 0x000000000f087348 */ /* 0x000fea0003c00000 */
[----:B------:R0:W1:Y:S02]  /*fdd0*/  SHFL.IDX P6, R14, R13, R12, R11 ;  /* 0x0000000c0d0e7389 */ /* 0x00006400000c000b */
[----:B01----:R-:W-:Y:S01]  /*fde0*/  ENDCOLLECTIVE ;  /* 0x000000000000791b */ /* 0x003fe20003800000 */
.L_x_339:
[----:B------:R-:W-:Y:S01]  /*fdf0*/  @!PT LDS RZ, [RZ] ;  /* 0x00000000fffff984 */ /* 0x000fe20000000800 */
[----:B------:R-:W-:Y:S01]  /*fe00*/  @!PT LDS RZ, [RZ] ;  /* 0x00000000fffff984 */ /* 0x000fe20000000800 */
[----:B------:R-:W-:Y:S01]  /*fe10*/  @!PT LDS RZ, [RZ] ;  /* 0x00000000fffff984 */ /* 0x000fe20000000800 */
[----:B------:R-:W-:Y:S04]  /*fe20*/  @!P1 LDGSTS.E.BYPASS.LTC128B.128 [R33+0xc400], desc[UR36][R2.64], !P3 ;  /* 0x0c40000002219fae */ /* 0x000fe8000d901d64 */
[----:B------:R-:W-:Y:S04]  /*fe30*/  @!P1 LDGSTS.E.BYPASS.LTC128B.128 [R33+0x10400], desc[UR36][R2.64+0x80], !P2 ;  /* 0x1040008002219fae */ /* 0x000fe8000d101d64 */
[----:B------:R0:W-:Y:S01]  /*fe40*/  @!P1 LDGSTS.E.BYPASS.LTC128B.128 [R33+0x14400], desc[UR36][R2.64+0x100], !P0 ;  /* 0x1440010002219fae */ /* 0x0001e2000c101d64 */
[----:B------:R-:W-:Y:S02]  /*fe50*/  ISETP.GE.AND P1, PT, R7, R6, PT ;  /* 0x000000060700720c */ /* 0x000fe40003f26270 */
[----:B------:R-:W-:Y:S01]  /*fe60*/  MOV R13, R0 ;  /* 0x00000000000d7202 */ /* 0x000fe20000000f00 */
[----:B0-----:R-:W-:-:S10]  /*fe70*/  IMAD.MOV.U32 R2, RZ, RZ, R14 ;  /* 0x000000ffff027224 */ /* 0x001fd400078e000e */
[----:B------:R-:W-:Y:S05]  /*fe80*/  WARPSYNC.COLLECTIVE R15, `(.L_x_340) ;  /* 0x000000000f087348 */ /* 0x000fea0003c00000 */
[----:B------:R0:W1:Y:S02]  /*fe90*/  SHFL.IDX P6, R14, R13, R12, R11 ;  /* 0x0000000c0d0e7389 */ /* 0x00006400000c000b */
[----:B01----:R-:W-:Y:S01]  /*fea0*/  ENDCOLLECTIVE ;  /* 0x000000000000791b */ /* 0x003fe20003800000 */
.L_x_340:
        /* <DEDUP_REMOVED lines=8> */
.L_x_341:
[----:B------:R-:W-:Y:S02]  /*ff30*/  @!P1 IMAD.MOV.U32 R3, RZ, RZ, R7 ;  /* 0x000000ffff039224 */ /* 0x000fe400078e0007 */
[----:B------:R-:W-:-:S03]  /*ff40*/  VIADD R7, R4, 0x20 ;  /* 0x0000002004077836 */ /* 0x000fc60000000000 */
[----:B------:R-:W-:Y:S01]  /*ff50*/  @!PT LDS RZ, [RZ] ;  /* 0x00000000fffff984 */ /* 0x000fe20000000800 */
[----:B------:R-:W-:Y:S01]  /*ff60*/  @!PT LDS RZ, [RZ] ;  /* 0x00000000fffff984 */ /* 0x000fe20000000800 */
[----:B------:R-:W-:Y:S01]  /*ff70*/  @!PT LDS RZ, [RZ] ;  /* 0x00000000fffff984 */ /* 0x000fe20000000800 */
[----:B------:R-:W-:Y:S04]  /*ff80*/  @!P1 LDGSTS.E.BYPASS.LTC128B.128 [R33+0xcc00], desc[UR36][R2.64], !P3 ;  /* 0x0cc0000002219fae */ /* 0x000fe8000d901d64 */
[----:B------:R-:W-:Y:S01]  /*ff90*/  @!P1 LDGSTS.E.BYPASS.LTC128B.128 [R33+0x10c00], desc[UR36][R2.64+0x80], !P2 ;  /* 0x10c0008002219fae */ /* 0x000fe2000d101d64 */
[----:B------:R-:W-:-:S03]  /*ffa0*/  IMAD.MOV.U32 R13, RZ, RZ, R0 ;  /* 0x000000ffff0d7224 */ /* 0x000fc600078e0000 */
[----:B------:R0:W-:Y:S01]  /*ffb0*/  @!P1 LDGSTS.E.BYPASS.LTC128B.128 [R33+0x14c00], desc[UR36][R2.64+0x100], !P0 ;  /* 0x14c0010002219fae */ /* 0x0001e2000c101d64 */
[----:B------:R-:W-:Y:S01]  /*ffc0*/  ISETP.GE.AND P1, PT, R7, R6, PT ;  /* 0x000000060700720c */ /* 0x000fe20003f26270 */
[----:B0-----:R-:W-:-:S12]  /*ffd0*/  IMAD.MOV.U32 R2, RZ, RZ, R14 ;  /* 0x000000ffff027224 */ /* 0x001fd800078e000e */
[----:B------:R-:W-:Y:S05]  /*ffe0*/  WARPSYNC.COLLECTIVE R15, `(.L_x_342) ;  /* 0x000000000f087348 */ /* 0x000fea0003c00000 */
[----:B------:R0:W1:Y:S02]  /*fff0*/  SHFL.IDX P6, R14, R13, R12, R11 ;  /* 0x0000000c0d0e7389 */ /* 0x00006400000c000b */
[----:B01----:R-:W-:Y:S01]  /*10000*/  ENDCOLLECTIVE ;  /* 0x000000000000791b */ /* 0x003fe20003800000 */
.L_x_342:
[----:B------:R-:W-:Y:S02]  /*10010*/  IMAD.MOV.U32 R13, RZ, RZ, R5 ;  /* 0x000000ffff0d7224 */ /* 0x000fe400078e0005 */
[----:B------:R-:W-:Y:S01]  /*10020*/  IMAD.MOV.U32 R12, RZ, RZ, 0x3 ;  /* 0x00000003ff0c7424 */ /* 0x000fe200078e00ff */
[----:B------:R-:W-:-:S05]  /*10030*/  @!P1 LEA R14, P4, R9, R14, 0x1 ;  /* 0x0000000e090e9211 */ /* 0x000fca00078808ff */
[----:B------:R-:W-:Y:S01]  /*10040*/  @!P1 IMAD.X R7, RZ, RZ, R2, P4 ;  /* 0x000000ffff079224 */ /* 0x000fe200020e0602 */
[----:B------:R-:W-:-:S07]  /*10050*/  @!P1 MOV R2, R14 ;  /* 0x0000000e00029202 */ /* 0x000fce0000000f00 */
[----:B------:R-:W-:Y:S05]  /*10060*/  WARPSYNC.COLLECTIVE R15, `(.L_x_343) ;  /* 0x000000000f087348 */ /* 0x000fea0003c00000 */
[----:B------:R0:W1:Y:S02]  /*10070*/  SHFL.IDX P6, R14, R13, R12, R11 ;  /* 0x0000000c0d0e7389 */ /* 0x00006400000c000b */
[----:B01----:R-:W-:Y:S01]  /*10080*/  ENDCOLLECTIVE ;  /* 0x000000000000791b */ /* 0x003fe20003800000 */
.L_x_343:
        /* <DEDUP_REMOVED lines=14> */
.L_x_344:
        /* <DEDUP_REMOVED lines=8> */
.L_x_345:
[----:B------:R-:W-:Y:S01]  /*101f0*/  @!P1 IMAD.MOV.U32 R3, RZ, RZ, R7 ;  /* 0x000000ffff039224 */ /* 0x000fe200078e0007 */
[----:B------:R-:W-:-:S04]  /*10200*/  IADD3 R7, R4, 0x40, RZ ;  /* 0x0000004004077810 */ /* 0x000fc80007ffe0ff */
        /* <DEDUP_REMOVED lines=12> */
.L_x_346:
[----:B------:R-:W-:Y:S01]  /*102d0*/  IMAD.MOV.U32 R13, RZ, RZ, R5 ;  /* 0x000000ffff0d7224 */ /* 0x000fe200078e0005 */
[----:B------:R-:W-:Y:S02]  /*102e0*/  MOV R12, 0x5 ;  /* 0x00000005000c7802 */ /* 0x000fe40000000f00 */
[----:B------:R-:W-:-:S05]  /*102f0*/  @!P1 LEA R14, P4, R9, R14, 0x1 ;  /* 0x0000000e090e9211 */ /* 0x000fca00078808ff */
[----:B------:R-:W-:Y:S02]  /*10300*/  @!P1 IMAD.X R7, RZ, RZ, R2, P4 ;  /* 0x000000ffff079224 */ /* 0x000fe400020e0602 */
[----:B------:R-:W-:-:S07]  /*10310*/  @!P1 IMAD.MOV.U32 R2, RZ, RZ, R14 ;  /* 0x000000ffff029224 */ /* 0x000fce00078e000e */
[----:B------:R-:W-:Y:S05]  /*10320*/  WARPSYNC.COLLECTIVE R15, `(.L_x_347) ;  /* 0x000000000f087348 */ /* 0x000fea0003c00000 */
[----:B------:R0:W1:Y:S02]  /*10330*/  SHFL.IDX P6, R14, R13, R12, R11 ;  /* 0x0000000c0d0e7389 */ /* 0x00006400000c000b */
[----:B01----:R-:W-:Y:S01]  /*10340*/  ENDCOLLECTIVE ;  /* 0x000000000000791b */ /* 0x003fe20003800000 */
.L_x_347:
        /* <DEDUP_REMOVED lines=14> */
.L_x_348:
        /* <DEDUP_REMOVED lines=8> */
.L_x_349:
[----:B------:R-:W-:Y:S02]  /*104b0*/  @!P1 IMAD.MOV.U32 R3, RZ, RZ, R7 ;  /* 0x000000ffff039224 */ /* 0x000fe400078e0007 */
[----:B------:R-:W-:-:S03]  /*104c0*/  VIADD R7, R4, 0x60 ;  /* 0x0000006004077836 */ /* 0x000fc60000000000 */
[----:B------:R-:W-:Y:S01]  /*104d0*/  @!PT LDS RZ, [RZ] ;  /* 0x00000000fffff984 */ /* 0x000fe20000000800 */
[----:B------:R-:W-:Y:S01]  /*104e0*/  @!PT LDS RZ, [RZ] ;  /* 0x00000000fffff984 */ /* 0x000fe20000000800 */
[----:B------:R-:W-:Y:S01]  /*104f0*/  @!PT LDS RZ, [RZ] ;  /* 0x00000000fffff984 */ /* 0x000fe20000000800 */
[----:B------:R-:W-:Y:S04]  /*10500*/  @!P1 LDGSTS.E.BYPASS.LTC128B.128 [R33+0xec00], desc[UR36][R2.64], !P3 ;  /* 0x0ec0000002219fae */ /* 0x000fe8000d901d64 */
[----:B------:R-:W-:Y:S01]  /*10510*/  @!P1 LDGSTS.E.BYPASS.LTC128B.128 [R33+0x12c00], desc[UR36][R2.64+0x80], !P2 ;  /* 0x12c0008002219fae */ /* 0x000fe2000d101d64 */
[----:B------:R-:W-:-:S03]  /*10520*/  MOV R13, R0 ;  /* 0x00000000000d7202 */ /* 0x000fc60000000f00 */
[----:B------:R0:W-:Y:S01]  /*10530*/  @!P1 LDGSTS.E.BYPASS.LTC128B.128 [R33+0x16c00], desc[UR36][R2.64+0x100], !P0 ;  /* 0x16c0010002219fae */ /* 0x0001e2000c101d64 */
[----:B------:R-:W-:Y:S01]  /*10540*/  ISETP.GE.AND P1, PT, R7, R6, PT ;  /* 0x000000060700720c */ /* 0x000fe20003f26270 */
[----:B0-----:R-:W-:-:S12]  /*10550*/  IMAD.MOV.U32 R2, RZ, RZ, R14 ;  /* 0x000000ffff027224 */ /* 0x001fd800078e000e */
[----:B------:R-:W-:Y:S05]  /*10560*/  WARPSYNC.COLLECTIVE R15, `(.L_x_350) ;  /* 0x000000000f087348 */ /* 0x000fea0003c00000 */
[----:B------:R0:W1:Y:S02]  /*10570*/  SHFL.IDX P6, R14, R13, R12, R11 ;  /* 0x0000000c0d0e7389 */ /* 0x00006400000c000b */
[----:B01----:R-:W-:Y:S01]  /*10580*/  ENDCOLLECTIVE ;  /* 0x000000000000791b */ /* 0x003fe20003800000 */
.L_x_350:
        /* <DEDUP_REMOVED lines=8> */
.L_x_351:
[----:B------:R-:W-:-:S05]  /*10610*/  @!P1 IMAD.MOV.U32 R3, RZ, RZ, R7 ;  /* 0x000000ffff039224 */ /* 0x000fca00078e0007 */
[----:B------:R-:W-:Y:S01]  /*10620*/  @!PT LDS RZ, [RZ] ;  /* 0x00000000fffff984 */ /* 0x000fe20000000800 */
[----:B------:R-:W-:Y:S01]  /*10630*/  @!PT LDS RZ, [RZ] ;  /* 0x00000000fffff984 */ /* 0x000fe20000000800 */
[----:B------:R-:W-:Y:S01]  /*10640*/  @!PT LDS RZ, [RZ] ;  /* 0x00000000fffff984 */ /* 0x000fe20000000800 */
[----:B------:R0:W-:Y:S04]  /*10650*/  @!P1 LDGSTS.E.BYPASS.LTC128B.128 [R33+0xf400], desc[UR36][R2.64], !P3 ;  /* 0x0f40000002219fae */ /* 0x0001e8000d901d64 */
[----:B------:R0:W-:Y:S01]  /*10660*/  @!P1 LDGSTS.E.BYPASS.LTC128B.128 [R33+0x13400], desc[UR36][R2.64+0x80], !P2 ;  /* 0x1340008002219fae */ /* 0x0001e2000d101d64 */
[----:B------:R-:W-:-:S03]  /*10670*/  IMAD.MOV.U32 R13, RZ, RZ, R0 ;  /* 0x000000ffff0d7224 */ /* 0x000fc600078e0000 */
[----:B------:R0:W-:Y:S01]  /*10680*/  @!P1 LDGSTS.E.BYPASS.LTC128B.128 [R33+0x17400], desc[UR36][R2.64+0x100], !P0 ;  /* 0x1740010002219fae */ /* 0x0001e2000c101d64 */
[----:B------:R-:W-:-:S07]  /*10690*/  IMAD.MOV.U32 R5, RZ, RZ, R14 ;  /* 0x000000ffff057224 */ /* 0x000fce00078e000e */
[----:B0-----:R-:W-:Y:S05]  /*106a0*/  WARPSYNC.COLLECTIVE R15, `(.L_x_352) ;  /* 0x000000000f087348 */ /* 0x001fea0003c00000 */
[----:B------:R1:W2:Y:S02]  /*106b0*/  SHFL.IDX P6, R14, R13, R12, R11 ;  /* 0x0000000c0d0e7389 */ /* 0x0002a400000c000b */
[----:B012---:R-:W-:Y:S01]  /*106c0*/  ENDCOLLECTIVE ;  /* 0x000000000000791b */ /* 0x007fe20003800000 */
.L_x_352:
[----:B------:R-:W-:Y:S05]  /*106d0*/  BRA `(.L_x_353) ;  /* 0xffffffc000487947 */ /* 0x000fea000383ffff */
.L_x_269:
[----:B0-----:R0:W1:Y:S02]  /*106e0*/  SYNCS.PHASECHK.TRANS64.TRYWAIT P0, [R22+URZ+0x2a820], R3 ;  /* 0x02a82003160075a7 */ /* 0x001064000800017f */
[----:B-1----:R-:W-:Y:S05]  /*106f0*/  @!P0 NANOSLEEP.SYNCS 0x989680 ;  /* 0x009896800000895d */ /* 0x002fea0003900000 */
[----:B------:R-:W1:Y:S02]  /*10700*/  @!P0 SYNCS.PHASECHK.TRANS64 P0, [R22+URZ+0x2a820], R3 ;  /* 0x02a82003160085a7 */ /* 0x000e64000800007f */
[----:B-1----:R-:W-:Y:S05]  /*10710*/  @!P0 BRA `(.L_x_269) ;  /* 0xfffffffc00f08947 */ /* 0x002fea000383ffff */
[----:B------:R-:W-:Y:S05]  /*10720*/  BRA `(.L_x_354) ;  /* 0xffffffc000c07947 */ /* 0x000fea000383ffff */
.L_x_274:
[----:B0-----:R0:W1:Y:S02]  /*10730*/  SYNCS.PHASECHK.TRANS64.TRYWAIT P0, [R6+URZ+0x2a840], R3 ;  /* 0x02a84003060075a7 */ /* 0x001064000800017f */
[----:B-1----:R-:W-:Y:S05]  /*10740*/  @!P0 NANOSLEEP.SYNCS 0x989680 ;  /* 0x009896800000895d */ /* 0x002fea0003900000 */
[----:B------:R-:W1:Y:S02]  /*10750*/  @!P0 SYNCS.PHASECHK.TRANS64 P0, [R6+URZ+0x2a840], R3 ;  /* 0x02a84003060085a7 */ /* 0x000e64000800007f */
[----:B-1----:R-:W-:Y:S05]  /*10760*/  @!P0 BRA `(.L_x_274) ;  /* 0xfffffffc00f08947 */ /* 0x002fea000383ffff */
[----:B------:R-:W-:Y:S05]  /*10770*/  BRA `(.L_x_355) ;  /* 0xffffffc400847947 */ /* 0x000fea000383ffff */
.L_x_275:
[----:B------:R-:W-:Y:S01]  /*10780*/  BSSY B1, `(.L_x_356) ;  /* 0x0000008000017945 */ /* 0x000fe20003800000 */
[----:B------:R-:W-:Y:S01]  /*10790*/  IMAD.MOV.U32 R13, RZ, RZ, R5 ;  /* 0x000000ffff0d7224 */ /* 0x000fe200078e0005 */
[----:B------:R-:W-:Y:S01]  /*107a0*/  MOV R11, 0x181f ;  /* 0x0000181f000b7802 */ /* 0x000fe20000000f00 */
[----:B------:R-:W-:Y:S02]  /*107b0*/  IMAD.MOV.U32 R12, RZ, RZ, RZ ;  /* 0x000000ffff0c7224 */ /* 0x000fe400078e00ff */
[----:B------:R-:W-:-:S07]  /*107c0*/  IMAD.MOV.U32 R15, RZ, RZ, -0x1 ;  /* 0xffffffffff0f7424 */ /* 0x000fce00078e00ff */
[----:B--2---:R-:W-:Y:S05]  /*107d0*/  WARPSYNC.COLLECTIVE R15, `(.L_x_357) ;  /* 0x000000000f087348 */ /* 0x004fea0003c00000 */
[----:B--2---:R0:W1:Y:S02]  /*107e0*/  SHFL.IDX P6, R14, R13, R12, R11 ;  /* 0x0000000c0d0e7389 */ /* 0x00406400000c000b */
[----:B01----:R-:W-:Y:S01]  /*107f0*/  ENDCOLLECTIVE ;  /* 0x000000000000791b */ /* 0x003fe20003800000 */
.L_x_357:
[----:B------:R-:W-:Y:S05]  /*10800*/  BSYNC B1 ;  /* 0x0000000000017941 */ /* 0x000fea0003800000 */
.L_x_356:
[----:B------:R-:W0:Y:S01]  /*10810*/  S2R R35, SR_TID.X ;  /* 0x0000000000237919 */ /* 0x000e220000002100 */
[----:B------:R-:W-:Y:S02]  /*10820*/  IMAD.MOV.U32 R13, RZ, RZ, R9 ;  /* 0x000000ffff0d7224 */ /* 0x000fe400078e0009 */
[----:B------:R-:W-:Y:S02]  /*10830*/  IMAD.MOV.U32 R12, RZ, RZ, RZ ;  /* 0x000000ffff0c7224 */ /* 0x000fe400078e00ff */
[----:B------:R-:W-:Y:S02]  /*10840*/  IMAD.MOV.U32 R11, RZ, RZ, 0x181f ;  /* 0x0000181fff0b7424 */ /* 0x000fe400078e00ff */
[----:B------:R-:W-:Y:S02]  /*10850*/  IMAD.MOV.U32 R15, RZ, RZ, -0x1 ;  /* 0xffffffffff0f7424 */ /* 0x000fe400078e00ff */
[----:B------:R-:W-:Y:S02]  /*10860*/  IMAD.MOV.U32 R3, RZ, RZ, R14 ;  /* 0x000000ffff037224 */ /* 0x000fe400078e000e */
[----:B------:R-:W-:-:S07]  /*10870*/  IMAD R4, R4, 0x2, R22 ;  /* 0x0000000204047824 */ /* 0x000fce00078e0216 */
[----:B0-----:R-:W-:Y:S05]  /*10880*/  WARPSYNC.COLLECTIVE R15, `(.L_x_358) ;  /* 0x000000000f087348 */ /* 0x001fea0003c00000 */
[----:B------:R1:W2:Y:S02]  /*10890*/  SHFL.IDX P6, R14, R13, R12, R11 ;  /* 0x0000000c0d0e7389 */ /* 0x0002a400000c000b */
[----:B012---:R-:W-:Y:S01]  /*108a0*/  ENDCOLLECTIVE ;  /* 0x000000000000791b */ /* 0x007fe20003800000 */
.L_x_358:
[----:B------:R-:W-:Y:S02]  /*108b0*/  IMAD.MOV.U32 R13, RZ, RZ, R5 ;  /* 0x000000ffff0d7224 */ /* 0x000fe400078e0005 */
[----:B------:R-:W-:Y:S02]  /*108c0*/  IMAD.MOV.U32 R12, RZ, RZ, 0x1 ;  /* 0x00000001ff0c7424 */ /* 0x000fe400078e00ff */
[----:B------:R-:W-:Y:S02]  /*108d0*/  IMAD.SHL.U32 R35, R35, 0x8, RZ ;  /* 0x0000000823237824 */ /* 0x000fe400078e00ff */
[----:B------:R-:W-:-:S03]  /*108e0*/  IMAD.MOV.U32 R2, RZ, RZ, R14 ;  /* 0x000000ffff027224 */ /* 0x000fc600078e000e */
[----:B------:R-:W-:-:S07]  /*108f0*/  LOP3.LUT R35, R35, 0x38, RZ, 0xc0, !PT ;  /* 0x0000003823237812 */ /* 0x000fce00078ec0ff */
[----:B------:R-:W-:Y:S05]  /*10900*/  WARPSYNC.COLLECTIVE R15, `(.L_x_359) ;  /* 0x000000000f087348 */ /* 0x000fea0003c00000 */
[----:B------:R0:W1:Y:S02]  /*10910*/  SHFL.IDX P6, R14, R13, R12, R11 ;  /* 0x0000000c0d0e7389 */ /* 0x00006400000c000b */
[----:B01----:R-:W-:Y:S01]  /*10920*/  ENDCOLLECTIVE ;  /* 0x000000000000791b */ /* 0x003fe20003800000 */
.L_x_359:
[----:B------:R-:W-:-:S05]  /*10930*/  IMAD.SHL.U32 R0, R35, 0x2, RZ ;  /* 0x0000000223007824 */ /* 0x000fca00078e00ff */
[----:B------:R-:W-:-:S04]  /*10940*/  IADD3 R2, P0, R2, R0, RZ ;  /* 0x0000000002027210 */ /* 0x000fc80007f1e0ff */
[----:B------:R-:W-:Y:S01]  /*10950*/  IADD3.X R3, RZ, R3, RZ, P0, !PT ;  /* 0x00000003ff037210 */ /* 0x000fe200007fe4ff */
[----:B------:R-:W-:-:S04]  /*10960*/  IMAD.MOV.U32 R13, RZ, RZ, R9 ;  /* 0x000000ffff0d7224 */ /* 0x000fc800078e0009 */
[----:B------:R-:W-:Y:S01]  /*10970*/  @!PT LDS RZ, [RZ] ;  /* 0x00000000fffff984 */ /* 0x000fe20000000800 */
[----:B------:R-:W-:Y:S01]  /*10980*/  @!PT LDS RZ, [RZ] ;  /* 0x00000000fffff984 */ /* 0x000fe20000000800 */
[----:B------:R-:W-:Y:S01]  /*10990*/  @!PT LDS RZ, [RZ] ;  /* 0x00000000fffff984 */ /* 0x000fe20000000800 */
[----:B------:R-:W-:Y:S04]  /*109a0*/  LDGSTS.E.BYPASS.LTC128B.128 [R4+0x18400], desc[UR36][R2.64], !P3 ;  /* 0x1840000002047fae */ /* 0x000fe8000d901d64 */
[----:B------:R-:W-:Y:S04]  /*109b0*/  LDGSTS.E.BYPASS.LTC128B.128 [R4+0x1b400], desc[UR36][R2.64+0x80], !P2 ;  /* 0x1b40008002047fae */ /* 0x000fe8000d101d64 */
[----:B------:R0:W-:Y:S02]  /*109c0*/  LDGSTS.E.BYPASS.LTC128B.128 [R4+0x1e400], desc[UR36][R2.64+0x100], !P1 ;  /* 0x1e40010002047fae */ /* 0x0001e4000c901d64 */
[----:B0-----:R-:W-:-:S07]  /*109d0*/  IMAD.MOV.U32 R3, RZ, RZ, R14 ;  /* 0x000000ffff037224 */ /* 0x001fce00078e000e */
[----:B------:R-:W-:Y:S05]  /*109e0*/  WARPSYNC.COLLECTIVE R15, `(.L_x_360) ;  /* 0x000000000f087348 */ /* 0x000fea0003c00000 */
[----:B------:R0:W1:Y:S02]  /*109f0*/  SHFL.IDX P6, R14, R13, R12, R11 ;  /* 0x0000000c0d0e7389 */ /* 0x00006400000c000b */
[----:B01----:R-:W-:Y:S01]  /*10a00*/  ENDCOLLECTIVE ;  /* 0x000000000000791b */ /* 0x003fe20003800000 */
.L_x_360:
[----:B------:R-:W-:Y:S02]  /*10a10*/  IMAD.MOV.U32 R13, RZ, RZ, R5 ;  /* 0x000000ffff0d7224 */ /* 0x000fe400078e0005 */
[----:B------:R-:W-:Y:S02]  /*10a20*/  IMAD.MOV.U32 R12, RZ, RZ, 0x2 ;  /* 0x00000002ff0c7424 */ /* 0x000fe400078e00ff */
[----:B------:R-:W-:-:S07]  /*10a30*/  IMAD.MOV.U32 R2, RZ, RZ, R14 ;  /* 0x000000ffff027224 */ /* 0x000fce00078e000e */
[----:B------:R-:W-:Y:S05]  /*10a40*/  WARPSYNC.COLLECTIVE R15, `(.L_x_361) ;  /* 0x000000000f087348 */ /* 0x000fea0003c00000 */
[----:B------:R0:W1:Y:S02]  /*10a50*/  SHFL.IDX P6, R14, R13, R12, R11 ;  /* 0x0000000c0d0e7389 */ /* 0x00006400000c000b */
[----:B01----:R-:W-:Y:S01]  /*10a60*/  ENDCOLLECTIVE ;  /* 0x000000000000791b */ /* 0x003fe20003800000 */
.L_x_361:
[----:B------:R-:W-:-:S05]  /*10a70*/  IADD3 R2, P0, R2, R0, RZ ;  /* 0x0000000002027210 */ /* 0x000fca0007f1e0ff */
[----:B------:R-:W-:-:S05]  /*10a80*/  IMAD.X R3, RZ, RZ, R3, P0 ;  /* 0x000000ffff037224 */ /* 0x000fca00000e0603 */
[----:B------:R-:W-:Y:S01]  /*10a90*/  @!PT LDS RZ, [RZ] ;  /* 0x00000000fffff984 */ /* 0x000fe20000000800 */
[----:B------:R-:W-:Y:S01]  /*10aa0*/  @!PT LDS RZ, [RZ] ;  /* 0x00000000fffff984 */ /* 0x000fe20000000800 */
[----:B------:R-:W-:Y:S01]  /*10ab0*/  @!PT LDS RZ, [RZ] ;  /* 0x00000000fffff984 */ /* 0x000fe20000000800 */
[----:B------:R0:W-:Y:S01]  /*10ac0*/  LDGSTS.E.BYPASS.LTC128B.128 [R4+0x18c00], desc[UR36][R2.64], !P3 ;  /* 0x18c0000002047fae */ /* 0x0001e2000d901d64 */
[----:B------:R-:W-:-:S03]  /*10ad0*/  IMAD.MOV.U32 R13, RZ, RZ, R9 ;  /* 0x000000ffff0d7224 */ /* 0x000fc600078e0009 */
[----:B------:R0:W-:Y:S04]  /*10ae0*/  LDGSTS.E.BYPASS.LTC128B.128 [R4+0x1bc00], desc[UR36][R2.64+0x80], !P2 ;  /* 0x1bc0008002047fae */ /* 0x0001e8000d101d64 */
[----:B------:R0:W-:Y:S01]  /*10af0*/  LDGSTS.E.BYPASS.LTC128B.128 [R4+0x1ec00], desc[UR36][R2.64+0x100], !P1 ;  /* 0x1ec0010002047fae */ /* 0x0001e2000c901d64 */
[----:B------:R-:W-:-:S07]  /*10b00*/  MOV R35, R14 ;  /* 0x0000000e00237202 */ /* 0x000fce0000000f00 */
[----:B0-----:R-:W-:Y:S05]  /*10b10*/  WARPSYNC.COLLECTIVE R15, `(.L_x_362) ;  /* 0x000000000f087348 */ /* 0x001fea0003c00000 */
[----:B------:R1:W2:Y:S02]  /*10b20*/  SHFL.IDX P6, R14, R13, R12, R11 ;  /* 0x0000000c0d0e7389 */ /* 0x0002a400000c000b */
[----:B012---:R-:W-:Y:S01]  /*10b30*/  ENDCOLLECTIVE ;  /* 0x000000000000791b */ /* 0x007fe20003800000 */
.L_x_362:
[----:B------:R-:W-:Y:S02]  /*10b40*/  IMAD.MOV.U32 R13, RZ, RZ, R5 ;  /* 0x000000ffff0d7224 */ /* 0x000fe400078e0005 */
[----:B------:R-:W-:Y:S02]  /*10b50*/  IMAD.MOV.U32 R12, RZ, RZ, 0x3 ;  /* 0x00000003ff0c7424 */ /* 0x000fe400078e00ff */
[----:B------:R-:W-:-:S07]  /*10b60*/  IMAD.MOV.U32 R2, RZ, RZ, R14 ;  /* 0x000000ffff027224 */ /* 0x000fce00078e000e */
[----:B------:R-:W-:Y:S05]  /*10b70*/  WARPSYNC.COLLECTIVE R15, `(.L_x_363) ;  /* 0x000000000f087348 */ /* 0x000fea0003c00000 */
[----:B------:R0:W1:Y:S02]  /*10b80*/  SHFL.IDX P6, R14, R13, R12, R11 ;  /* 0x0000000c0d0e7389 */ /* 0x00006400000c000b */
[----:B01----:R-:W-:Y:S01]  /*10b90*/  ENDCOLLECTIVE ;  /* 0x000000000000791b */ /* 0x003fe20003800000 */
.L_x_363:
        /* <DEDUP_REMOVED lines=9> */
[----:B------:R-:W-:-:S07]  /*10c30*/  IMAD.MOV.U32 R35, RZ, RZ, R14 ;  /* 0x000000ffff237224 */ /* 0x000fce00078e000e */
[----:B0-----:R-:W-:Y:S05]  /*10c40*/  WARPSYNC.COLLECTIVE R15, `(.L_x_364) ;  /* 0x000000000f087348 */ /* 0x001fea0003c00000 */
[----:B------:R1:W2:Y:S02]  /*10c50*/  SHFL.IDX P6, R14, R13, R12, R11 ;  /* 0x0000000c0d0e7389 */ /* 0x0002a400000c000b */
[----:B012---:R-:W-:Y:S01]  /*10c60*/  ENDCOLLECTIVE ;  /* 0x000000000000791b */ /* 0x007fe20003800000 */
.L_x_364:
[----:B------:R-:W-:Y:S01]  /*10c70*/  MOV R13, R5 ;  /* 0x00000005000d7202 */ /* 0x000fe20000000f00 */
[----:B------:R-:W-:Y:S02]  /*10c80*/  IMAD.MOV.U32 R12, RZ, RZ, 0x4 ;  /* 0x00000004ff0c7424 */ /* 0x000fe400078e00ff */
[----:B------:R-:W-:-:S07]  /*10c90*/  IMAD.MOV.U32 R2, RZ, RZ, R14 ;  /* 0x000000ffff027224 */ /* 0x000fce00078e000e */
[----:B------:R-:W-:Y:S05]  /*10ca0*/  WARPSYNC.COLLECTIVE R15, `(.L_x_365) ;  /* 0x000000000f087348 */ /* 0x000fea0003c00000 */
[----:B------:R0:W1:Y:S02]  /*10cb0*/  SHFL.IDX P6, R14, R13, R12, R11 ;  /* 0x0000000c0d0e7389 */ /* 0x00006400000c000b */
[----:B01----:R-:W-:Y:S01]  /*10cc0*/  ENDCOLLECTIVE ;  /* 0x000000000000791b */ /* 0x003fe20003800000 */
.L_x_365:
        /* <DEDUP_REMOVED lines=13> */
.L_x_366:
[----:B------:R-:W-:Y:S02]  /*10da0*/  IMAD.MOV.U32 R13, RZ, RZ, R5 ;  /* 0x000000ffff0d7224 */ /* 0x000fe400078e0005 */
[----:B------:R-:W-:Y:S02]  /*10db0*/  IMAD.MOV.U32 R12, RZ, RZ, 0x5 ;  /* 0x00000005ff0c7424 */ /* 0x000fe400078e00ff */
[----:B------:R-:W-:-:S07]  /*10dc0*/  IMAD.MOV.U32 R2, RZ, RZ, R14 ;  /* 0x000000ffff027224 */ /* 0x000fce00078e000e */
[----:B------:R-:W-:Y:S05]  /*10dd0*/  WARPSYNC.COLLECTIVE R15, `(.L_x_367) ;  /* 0x000000000f087348 */ /* 0x000fea0003c00000 */
[----:B------:R0:W1:Y:S02]  /*10de0*/  SHFL.IDX P6, R14, R13, R12, R11 ;  /* 0x0000000c0d0e7389 */ /* 0x00006400000c000b */
[----:B01----:R-:W-:Y:S01]  /*10df0*/  ENDCOLLECTIVE ;  /* 0x000000000000791b */ /* 0x003fe20003800000 */
.L_x_367:
        /* <DEDUP_REMOVED lines=13> */
.L_x_368:
[----:B------:R-:W-:Y:S01]  /*10ed0*/  MOV R2, R14 ;  /* 0x0000000e00027202 */ /* 0x000fe20000000f00 */
[----:B------:R-:W-:Y:S06]  /*10ee0*/  BRA `(.L_x_369) ;  /* 0xffffffc000b47947 */ /* 0x000fec000383ffff */
.L_x_280:
[----:B-1----:R1:W4:Y:S02]  /*10ef0*/  SYNCS.PHASECHK.TRANS64.TRYWAIT P0, [R4+URZ+0x2a860], R2 ;  /* 0x02a86002040075a7 */ /* 0x002324000800017f */
[----:B----4-:R-:W-:Y:S05]  /*10f00*/  @!P0 NANOSLEEP.SYNCS 0x989680 ;  /* 0x009896800000895d */ /* 0x010fea0003900000 */
[----:B------:R-:W4:Y:S02]  /*10f10*/  @!P0 SYNCS.PHASECHK.TRANS64 P0, [R4+URZ+0x2a860], R2 ;  /* 0x02a86002040085a7 */ /* 0x000f24000800007f */
[----:B----4-:R-:W-:Y:S05]  /*10f20*/  @!P0 BRA `(.L_x_280) ;  /* 0xfffffffc00f08947 */ /* 0x010fea000383ffff */
[----:B------:R-:W-:Y:S05]  /*10f30*/  BRA `(.L_x_370) ;  /* 0xffffffc400107947 */ /* 0x000fea000383ffff */
.L_x_281:
[----:B------:R-:W-:Y:S01]  /*10f40*/  BSSY B1, `(.L_x_371) ;  /* 0x0000008000017945 */ /* 0x000fe20003800000 */
[----:B------:R-:W-:Y:S02]  /*10f50*/  IMAD.MOV.U32 R13, RZ, RZ, R24 ;  /* 0x000000ffff0d7224 */ /* 0x000fe400078e0018 */
[----:B------:R-:W-:Y:S02]  /*10f60*/  IMAD.MOV.U32 R12, RZ, RZ, RZ ;  /* 0x000000ffff0c7224 */ /* 0x000fe400078e00ff */
[----:B------:R-:W-:Y:S02]  /*10f70*/  IMAD.MOV.U32 R11, RZ, RZ, 0x181f ;  /* 0x0000181fff0b7424 */ /* 0x000fe400078e00ff */
[----:B------:R-:W-:-:S07]  /*10f80*/  IMAD.MOV.U32 R15, RZ, RZ, -0x1 ;  /* 0xffffffffff0f7424 */ /* 0x000fce00078e00ff */
[----:B-12---:R-:W-:Y:S05]  /*10f90*/  WARPSYNC.COLLECTIVE R15, `(.L_x_372) ;  /* 0x000000000f087348 */ /* 0x006fea0003c00000 */
[----:B--2---:R0:W2:Y:S02]  /*10fa0*/  SHFL.IDX P6, R14, R13, R12, R11 ;  /* 0x0000000c0d0e7389 */ /* 0x0040a400000c000b */
[----:B012---:R-:W-:Y:S01]  /*10fb0*/  ENDCOLLECTIVE ;  /* 0x000000000000791b */ /* 0x007fe20003800000 */
.L_x_372:
[----:B------:R-:W-:Y:S05]  /*10fc0*/  BSYNC B1 ;  /* 0x0000000000017941 */ /* 0x000fea0003800000 */
.L_x_371:
[----:B------:R-:W-:Y:S02]  /*10fd0*/  IMAD.MOV.U32 R13, RZ, RZ, R18 ;  /* 0x000000ffff0d7224 */ /* 0x000fe400078e0012 */
[----:B------:R-:W-:Y:S02]  /*10fe0*/  IMAD.MOV.U32 R12, RZ, RZ, RZ ;  /* 0x000000ffff0c7224 */ /* 0x000fe400078e00ff */
[----:B------:R-:W-:Y:S02]  /*10ff0*/  IMAD.MOV.U32 R11, RZ, RZ, 0x181f ;  /* 0x0000181fff0b7424 */ /* 0x000fe400078e00ff */
[----:B------:R-:W-:Y:S02]  /*11000*/  IMAD.MOV.U32 R15, RZ, RZ, -0x1 ;  /* 0xffffffffff0f7424 */ /* 0x000fe400078e00ff */
[----:B------:R-:W-:Y:S02]  /*11010*/  IMAD.MOV.U32 R3, RZ, RZ, R14 ;  /* 0x000000ffff037224 */ /* 0x000fe400078e000e */
[----:B------:R-:W-:-:S07]  /*11020*/  IMAD R5, R5, 0x2, R22 ;  /* 0x0000000205057824 */ /* 0x000fce00078e0216 */
[----:B------:R-:W-:Y:S05]  /*11030*/  WARPSYNC.COLLECTIVE R15, `(.L_x_373) ;  /* 0x000000000f087348 */ /* 0x000fea0003c00000 */
[----:B------:R0:W1:Y:S02]  /*11040*/  SHFL.IDX P6, R14, R13, R12, R11 ;  /* 0x0000000c0d0e7389 */ /* 0x00006400000c000b */
[----:B01----:R-:W-:Y:S01]  /*11050*/  ENDCOLLECTIVE ;  /* 0x000000000000791b */ /* 0x003fe20003800000 */
.L_x_373:
[----:B------:R-:W-:Y:S02]  /*11060*/  IMAD.MOV.U32 R13, RZ, RZ, R24 ;  /* 0x000000ffff0d7224 */ /* 0x000fe400078e0018 */
[----:B------:R-:W-:Y:S01]  /*11070*/  IMAD.MOV.U32 R12, RZ, RZ, 0x1 ;  /* 0x00000001ff0c7424 */ /* 0x000fe200078e00ff */
[----:B------:R-:W-:-:S07]  /*11080*/  MOV R2, R14 ;  /* 0x0000000e00027202 */ /* 0x000fce0000000f00 */
[----:B------:R-:W-:Y:S05]  /*11090*/  WARPSYNC.COLLECTIVE R15, `(.L_x_374) ;  /* 0x000000000f087348 */ /* 0x000fea0003c00000 */
[----:B------:R0:W1:Y:S02]  /*110a0*/  SHFL.IDX P6, R14, R13, R12, R11 ;  /* 0x0000000c0d0e7389 */ /* 0x00006400000c000b */
[----:B01----:R-:W-:Y:S01]  /*110b0*/  ENDCOLLECTIVE ;  /* 0x000000000000791b */ /* 0x003fe20003800000 */
.L_x_374:
[----:B------:R-:W-:-:S05]  /*110c0*/  IADD3 R2, P1, R2, R0, RZ ;  /* 0x0000000002027210 */ /* 0x000fca0007f3e0ff */
[----:B------:R-:W-:Y:S01]  /*110d0*/  IMAD.X R3, RZ, RZ, R3, P1 ;  /* 0x000000ffff037224 */ /* 0x000fe200008e0603 */
[----:B------:R-:W-:-:S04]  /*110e0*/  LOP3.LUT P1, RZ, R29, 0x1, RZ, 0xc0, !PT ;  /* 0x000000011dff7812 */ /* 0x000fc8000782c0ff */
[----:B------:R-:W-:Y:S01]  /*110f0*/  ISETP.LT.OR P2, PT, R6, 0x1, !P1 ;  /* 0x000000010600780c */ /* 0x000fe20004f41670 */
[----:B------:R-:W-:-:S12]  /*11100*/  IMAD.MOV.U32 R13, RZ, RZ, R18 ;  /* 0x000000ffff0d7224 */ /* 0x000fd800078e0012 */
[----:B------:R-:W-:Y:S01]  /*11110*/  @!PT LDS RZ, [RZ] ;  /* 0x00000000fffff984 */ /* 0x000fe20000000800 */
[----:B------:R-:W-:Y:S01]  /*11120*/  @!PT LDS RZ, [RZ] ;  /* 0x00000000fffff984 */ /* 0x000fe20000000800 */
[----:B------:R-:W-:Y:S01]  /*11130*/  @!PT LDS RZ, [RZ] ;  /* 0x00000000fffff984 */ /* 0x000fe20000000800 */
[----:B------:R-:W-:Y:S01]  /*11140*/  LDGSTS.E.BYPASS.LTC128B.128 [R5+0x400], desc[UR36][R2.64], !P2 ;  /* 0x0040000002057fae */ /* 0x000fe2000d101d64 */
[----:B------:R-:W-:-:S13]  /*11150*/  ISETP.LT.OR P2, PT, R6, 0x1, !P0 ;  /* 0x000000010600780c */ /* 0x000fda0004741670 */
[----:B------:R0:W-:Y:S02]  /*11160*/  LDGSTS.E.BYPASS.LTC128B.128 [R5+0x3400], desc[UR36][R2.64+0x80], !P2 ;  /* 0x0340008002057fae */ /* 0x0001e4000d101d64 */
[----:B0-----:R-:W-:-:S07]  /*11170*/  IMAD.MOV.U32 R3, RZ, RZ, R14 ;  /* 0x000000ffff037224 */ /* 0x001fce00078e000e */
[----:B------:R-:W-:Y:S05]  /*11180*/  WARPSYNC.COLLECTIVE R15, `(.L_x_375) ;  /* 0x000000000f087348 */ /* 0x000fea0003c00000 */
[----:B------:R0:W1:Y:S02]  /*11190*/  SHFL.IDX P6, R14, R13, R12, R11 ;  /* 0x0000000c0d0e7389 */ /* 0x00006400000c000b */
[----:B01----:R-:W-:Y:S01]  /*111a0*/  ENDCOLLECTIVE ;  /* 0x000000000000791b */ /* 0x003fe20003800000 */
.L_x_375:
[----:B------:R-:W-:Y:S01]  /*111b0*/  IMAD.MOV.U32 R13, RZ, RZ, R24 ;  /* 0x000000ffff0d7224 */ /* 0x000fe200078e0018 */
[----:B------:R-:W-:Y:S01]  /*111c0*/  MOV R12, 0x2 ;  /* 0x00000002000c7802 */ /* 0x000fe20000000f00 */
[----:B------:R-:W-:-:S07]  /*111d0*/  IMAD.MOV.U32 R2, RZ, RZ, R14 ;  /* 0x000000ffff027224 */ /* 0x000fce00078e000e */
[----:B------:R-:W-:Y:S05]  /*111e0*/  WARPSYNC.COLLECTIVE R15, `(.L_x_376) ;  /* 0x000000000f087348 */ /* 0x000fea0003c00000 */
[----:B------:R0:W1:Y:S02]  /*111f0*/  SHFL.IDX P6, R14, R13, R12, R11 ;  /* 0x0000000c0d0e7389 */ /* 0x00006400000c000b */
[----:B01----:R-:W-:Y:S01]  /*11200*/  ENDCOLLECTIVE ;  /* 0x000000000000791b */ /* 0x003fe20003800000 */
.L_x_376:
[----:B------:R-:W-:-:S05]  /*11210*/  IADD3 R2, P2, R2, R0, RZ ;  /* 0x0000000002027210 */ /* 0x000fca0007f5e0ff */
[----:B------:R-:W-:Y:S01]  /*11220*/  IMAD.X R3, RZ, RZ, R3, P2 ;  /* 0x000000ffff037224 */ /* 0x000fe200010e0603 */
        /* <DEDUP_REMOVED lines=12> */
.L_x_377:
[----:B------:R-:W-:Y:S02]  /*112f0*/  IMAD.MOV.U32 R13, RZ, RZ, R24 ;  /* 0x000000ffff0d7224 */ /* 0x000fe400078e0018 */
[----:B------:R-:W-:Y:S02]  /*11300*/  IMAD.MOV.U32 R12, RZ, RZ, 0x3 ;  /* 0x00000003ff0c7424 */ /* 0x000fe400078e00ff */
[----:B------:R-:W-:-:S07]  /*11310*/  IMAD.MOV.U32 R2, RZ, RZ, R14 ;  /* 0x000000ffff027224 */ /* 0x000fce00078e000e */
[----:B------:R-:W-:Y:S05]  /*11320*/  WARPSYNC.COLLECTIVE R15, `(.L_x_378) ;  /* 0x000000000f087348 */ /* 0x000fea0003c00000 */
[----:B------:R0:W1:Y:S02]  /*11330*/  SHFL.IDX P6, R14, R13, R12, R11 ;  /* 0x0000000c0d0e7389 */ /* 0x00006400000c000b */
[----:B01----:R-:W-:Y:S01]  /*11340*/  ENDCOLLECTIVE ;  /* 0x000000000000791b */ /* 0x003fe20003800000 */
.L_x_378:
        /* <DEDUP_REMOVED lines=14> */
.L_x_379:
[----:B------:R-:W-:Y:S02]  /*11430*/  IMAD.MOV.U32 R13, RZ, RZ, R24 ;  /* 0x000000ffff0d7224 */ /* 0x000fe400078e0018 */
[----:B------:R-:W-:Y:S02]  /*11440*/  IMAD.MOV.U32 R12, RZ, RZ, 0x4 ;  /* 0x00000004ff0c7424 */ /* 0x000fe400078e00ff */
[----:B------:R-:W-:-:S07]  /*11450*/  IMAD.MOV.U32 R2, RZ, RZ, R14 ;  /* 0x000000ffff027224 */ /* 0x000fce00078e000e */
[----:B------:R-:W-:Y:S05]  /*11460*/  WARPSYNC.COLLECTIVE R15, `(.L_x_380) ;  /* 0x000000000f087348 */ /* 0x000fea0003c00000 */
[----:B------:R0:W1:Y:S02]  /*11470*/  SHFL.IDX P6, R14, R13, R12, R11 ;  /* 0x0000000c0d0e7389 */ /* 0x00006400000c000b */
[----:B01----:R-:W-:Y:S01]  /*11480*/  ENDCOLLECTIVE ;  /* 0x000000000000791b */ /* 0x003fe20003800000 */
.L_x_380:
[----:B------:R-:W-:-:S04]  /*11490*/  IADD3 R2, P2, R2, R0, RZ ;  /* 0x0000000002027210 */ /* 0x000fc80007f5e0ff */
[----:B------:R-:W-:Y:S02]  /*114a0*/  IADD3.X R3, RZ, R3, RZ, P2, !PT ;  /* 0x00000003ff037210 */ /* 0x000fe400017fe4ff */
        /* <DEDUP_REMOVED lines=12> */
.L_x_381:
[----:B------:R-:W-:Y:S02]  /*11570*/  IMAD.MOV.U32 R13, RZ, RZ, R24 ;  /* 0x000000ffff0d7224 */ /* 0x000fe400078e0018 */
[----:B------:R-:W-:Y:S02]  /*11580*/  IMAD.MOV.U32 R12, RZ, RZ, 0x5 ;  /* 0x00000005ff0c7424 */ /* 0x000fe400078e00ff */
[----:B------:R-:W-:-:S07]  /*11590*/  IMAD.MOV.U32 R2, RZ, RZ, R14 ;  /* 0x000000ffff027224 */ /* 0x000fce00078e000e */
[----:B------:R-:W-:Y:S05]  /*115a0*/  WARPSYNC.COLLECTIVE R15, `(.L_x_382) ;  /* 0x000000000f087348 */ /* 0x000fea0003c00000 */
[----:B------:R0:W1:Y:S02]  /*115b0*/  SHFL.IDX P6, R14, R13, R12, R11 ;  /* 0x0000000c0d0e7389 */ /* 0x00006400000c000b */
[----:B01----:R-:W-:Y:S01]  /*115c0*/  ENDCOLLECTIVE ;  /* 0x000000000000791b */ /* 0x003fe20003800000 */
.L_x_382:
[----:B------:R-:W-:-:S05]  /*115d0*/  IADD3 R2, P2, R2, R0, RZ ;  /* 0x0000000002027210 */ /* 0x000fca0007f5e0ff */
        /* <DEDUP_REMOVED lines=12> */
.L_x_383:
[----:B------:R-:W-:Y:S01]  /*116a0*/  @!PT LDS RZ, [RZ] ;  /* 0x00000000fffff984 */ /* 0x000fe20000000800 */
[----:B------:R-:W-:Y:S01]  /*116b0*/  @!PT LDS RZ, [RZ] ;  /* 0x00000000fffff984 */ /* 0x000fe20000000800 */
[----:B------:R-:W-:Y:S01]  /*116c0*/  @!PT LDS RZ, [RZ] ;  /* 0x00000000fffff984 */ /* 0x000fe20000000800 */
[----:B------:R0:W-:Y:S01]  /*116d0*/  LDGSTS.E.BYPASS.LTC128B.128 [R5+0x5400], desc[UR36][R2.64+0x80], !P2 ;  /* 0x0540008002057fae */ /* 0x0001e2000d101d64 */
[----:B------:R-:W-:Y:S05]  /*116e0*/  BRA `(.L_x_384) ;  /* 0xffffffbc00fc7947 */ /* 0x000fea000383ffff */
.L_x_289:
[----:B0-----:R0:W1:Y:S02]  /*116f0*/  SYNCS.PHASECHK.TRANS64.TRYWAIT P0, [R0+URZ+0x2a860], R3 ;  /* 0x02a86003000075a7 */ /* 0x001064000800017f */
[----:B-1----:R-:W-:Y:S05]  /*11700*/  @!P0 NANOSLEEP.SYNCS 0x989680 ;  /* 0x009896800000895d */ /* 0x002fea0003900000 */
[----:B------:R-:W1:Y:S02]  /*11710*/  @!P0 SYNCS.PHASECHK.TRANS64 P0, [R0+URZ+0x2a860], R3 ;  /* 0x02a86003000085a7 */ /* 0x000e64000800007f */
[----:B-1----:R-:W-:Y:S05]  /*11720*/  @!P0 BRA `(.L_x_289) ;  /* 0xfffffffc00f08947 */ /* 0x002fea000383ffff */
[----:B------:R-:W-:Y:S05]  /*11730*/  BRA `(.L_x_385) ;  /* 0xffffffc4000c7947 */ /* 0x000fea000383ffff */
.L_x_290:
[----:B------:R-:W-:Y:S01]  /*11740*/  BSSY B0, `(.L_x_386) ;  /* 0x0000008000007945 */ /* 0x000fe20003800000 */
[----:B------:R-:W-:Y:S02]  /*11750*/  IMAD.MOV.U32 R13, RZ, RZ, R24 ;  /* 0x000000ffff0d7224 */ /* 0x000fe400078e0018 */
[----:B------:R-:W-:Y:S02]  /*11760*/  IMAD.MOV.U32 R12, RZ, RZ, RZ ;  /* 0x000000ffff0c7224 */ /* 0x000fe400078e00ff */
[----:B------:R-:W-:Y:S02]  /*11770*/  IMAD.MOV.U32 R11, RZ, RZ, 0x181f ;  /* 0x0000181fff0b7424 */ /* 0x000fe400078e00ff */
[----:B------:R-:W-:-:S07]  /*11780*/  IMAD.MOV.U32 R15, RZ, RZ, -0x1 ;  /* 0xffffffffff0f7424 */ /* 0x000fce00078e00ff */
[----:B0-2---:R-:W-:Y:S05]  /*11790*/  WARPSYNC.COLLECTIVE R15, `(.L_x_387) ;  /* 0x000000000f087348 */ /* 0x005fea0003c00000 */
[----:B--2---:R1:W2:Y:S02]  /*117a0*/  SHFL.IDX P6, R14, R13, R12, R11 ;  /* 0x0000000c0d0e7389 */ /* 0x0042a400000c000b */
[----:B012---:R-:W-:Y:S01]  /*117b0*/  ENDCOLLECTIVE ;  /* 0x000000000000791b */ /* 0x007fe20003800000 */
.L_x_387:
[----:B------:R-:W-:Y:S05]  /*117c0*/  BSYNC B0 ;  /* 0x0000000000007941 */ /* 0x000fea0003800000 */
.L_x_386:
[----:B------:R-:W0:Y:S01]  /*117d0*/  S2R R4, SR_TID.X ;  /* 0x0000000000047919 */ /* 0x000e220000002100 */
[----:B------:R-:W-:Y:S01]  /*117e0*/  IMAD.MOV.U32 R13, RZ, RZ, R18 ;  /* 0x000000ffff0d7224 */ /* 0x000fe200078e0012 */
[C---:B------:R-:W-:Y:S01]  /*117f0*/  LOP3.LUT R2, R29.reuse, 0x1, RZ, 0xc0, !PT ;  /* 0x000000011d027812 */ /* 0x040fe200078ec0ff */
[----:B------:R-:W-:Y:S01]  /*11800*/  IMAD.MOV.U32 R12, RZ, RZ, RZ ;  /* 0x000000ffff0c7224 */ /* 0x000fe200078e00ff */
[----:B------:R-:W-:Y:S01]  /*11810*/  LOP3.LUT P0, RZ, R29, 0x2, RZ, 0xc0, !PT ;  /* 0x000000021dff7812 */ /* 0x000fe2000780c0ff */
[----:B------:R-:W-:Y:S01]  /*11820*/  IMAD.MOV.U32 R11, RZ, RZ, 0x181f ;  /* 0x0000181fff0b7424 */ /* 0x000fe200078e00ff */
[----:B------:R-:W-:Y:S01]  /*11830*/  ISETP.NE.U32.AND P1, PT, R2, 0x1, PT ;  /* 0x000000010200780c */ /* 0x000fe20003f25070 */
[----:B------:R-:W-:Y:S01]  /*11840*/  IMAD.MOV.U32 R15, RZ, RZ, -0x1 ;  /* 0xffffffffff0f7424 */ /* 0x000fe200078e00ff */
[C---:B------:R-:W-:Y:S01]  /*11850*/  ISETP.LT.OR P4, PT, R6.reuse, 0x1, !P0 ;  /* 0x000000010600780c */ /* 0x040fe20004781670 */
[----:B------:R-:W-:Y:S01]  /*11860*/  IMAD.MOV.U32 R3, RZ, RZ, R14 ;  /* 0x000000ffff037224 */ /* 0x000fe200078e000e */
[----:B------:R-:W-:-:S13]  /*11870*/  ISETP.LT.OR P3, PT, R6, 0x1, P1 ;  /* 0x000000010600780c */ /* 0x000fda0000f61670 */
[----:B0-----:R-:W-:Y:S05]  /*11880*/  WARPSYNC.COLLECTIVE R15, `(.L_x_388) ;  /* 0x000000000f087348 */ /* 0x001fea0003c00000 */
[----:B------:R1:W2:Y:S02]  /*11890*/  SHFL.IDX P6, R14, R13, R12, R11 ;  /* 0x0000000c0d0e7389 */ /* 0x0002a400000c000b */
[----:B012---:R-:W-:Y:S01]  /*118a0*/  ENDCOLLECTIVE ;  /* 0x000000000000791b */ /* 0x007fe20003800000 */
.L_x_388:
[----:B------:R-:W-:Y:S02]  /*118b0*/  IMAD.MOV.U32 R13, RZ, RZ, R24 ;  /* 0x000000ffff0d7224 */ /* 0x000fe400078e0018 */
[----:B------:R-:W-:Y:S01]  /*118c0*/  IMAD.MOV.U32 R12, RZ, RZ, 0x1 ;  /* 0x00000001ff0c7424 */ /* 0x000fe200078e00ff */
[----:B------:R-:W-:-:S04]  /*118d0*/  SHF.L.U32 R4, R4, 0x3, RZ ;  /* 0x0000000304047819 */ /* 0x000fc800000006ff */
[----:B------:R-:W-:-:S05]  /*118e0*/  LOP3.LUT R4, R4, 0x38, RZ, 0xc0, !PT ;  /* 0x0000003804047812 */ /* 0x000fca00078ec0ff */
[----:B------:R-:W-:Y:S02]  /*118f0*/  IMAD.SHL.U32 R5, R4, 0x2, RZ ;  /* 0x0000000204057824 */ /* 0x000fe400078e00ff */
[----:B------:R-:W-:-:S03]  /*11900*/  IMAD R4, R7, 0x2, R22 ;  /* 0x0000000207047824 */ /* 0x000fc600078e0216 */
[----:B------:R-:W-:-:S13]  /*11910*/  IADD3 R2, P2, R14, R5, RZ ;  /* 0x000000050e027210 */ /* 0x000fda0007f5e0ff */
[----:B------:R-:W-:Y:S05]  /*11920*/  WARPSYNC.COLLECTIVE R15, `(.L_x_389) ;  /* 0x000000000f087348 */ /* 0x000fea0003c00000 */
[----:B------:R0:W1:Y:S02]  /*11930*/  SHFL.IDX P6, R14, R13, R12, R11 ;  /* 0x0000000c0d0e7389 */ /* 0x00006400000c000b */
[----:B01----:R-:W-:Y:S01]  /*11940*/  ENDCOLLECTIVE ;  /* 0x000000000000791b */ /* 0x003fe20003800000 */
.L_x_389:
[----:B------:R-:W-:-:S05]  /*11950*/  IMAD.X R3, RZ, RZ, R3, P2 ;  /* 0x000000ffff037224 */ /* 0x000fca00010e0603 */
[----:B------:R-:W-:Y:S01]  /*11960*/  @!PT LDS RZ, [RZ] ;  /* 0x00000000fffff984 */ /* 0x000fe20000000800 */
[----:B------:R-:W-:Y:S01]  /*11970*/  @!PT LDS RZ, [RZ] ;  /* 0x00000000fffff984 */ /* 0x000fe20000000800 */
[----:B------:R-:W-:Y:S01]  /*11980*/  @!PT LDS RZ, [RZ] ;  /* 0x00000000fffff984 */ /* 0x000fe20000000800 */
[----:B------:R0:W-:Y:S01]  /*11990*/  LDGSTS.E.BYPASS.LTC128B.128 [R4+0x400], desc[UR36][R2.64], !P3 ;  /* 0x0040000002047fae */ /* 0x0001e2000d901d64 */
[----:B------:R-:W-:-:S03]  /*119a0*/  ISETP.LT.OR P3, PT, R6, 0x11, P1 ;  /* 0x000000110600780c */ /* 0x000fc60000f61670 */
[----:B------:R0:W-:Y:S01]  /*119b0*/  LDGSTS.E.BYPASS.LTC128B.128 [R4+0x3400], desc[UR36][R2.64+0x80], !P4 ;  /* 0x0340008002047fae */ /* 0x0001e2000e101d64 */
[----:B------:R-:W-:Y:S01]  /*119c0*/  ISETP.LT.OR P4, PT, R6, 0x11, !P0 ;  /* 0x000000110600780c */ /* 0x000fe20004781670 */
[----:B------:R-:W-:Y:S02]  /*119d0*/  IMAD.MOV.U32 R13, RZ, RZ, R18 ;  /* 0x000000ffff0d7224 */ /* 0x000fe400078e0012 */
[----:B------:R-:W-:-:S10]  /*119e0*/  IMAD.MOV.U32 R8, RZ, RZ, R14 ;  /* 0x000000ffff087224 */ /* 0x000fd400078e000e */
[----:B0-----:R-:W-:Y:S05]  /*119f0*/  WARPSYNC.COLLECTIVE R15, `(.L_x_390) ;  /* 0x000000000f087348 */ /* 0x001fea0003c00000 */
[----:B------:R1:W2:Y:S02]  /*11a00*/  SHFL.IDX P6, R14, R13, R12, R11 ;  /* 0x0000000c0d0e7389 */ /* 0x0002a400000c000b */
[----:B012---:R-:W-:Y:S01]  /*11a10*/  ENDCOLLECTIVE ;  /* 0x000000000000791b */ /* 0x007fe20003800000 */
.L_x_390:
[----:B------:R-:W-:Y:S01]  /*11a20*/  IMAD.MOV.U32 R13, RZ, RZ, R24 ;  /* 0x000000ffff0d7224 */ /* 0x000fe200078e0018 */
[----:B------:R-:W-:Y:S02]  /*11a30*/  MOV R12, 0x2 ;  /* 0x00000002000c7802 */ /* 0x000fe40000000f00 */
[----:B------:R-:W-:-:S13]  /*11a40*/  IADD3 R2, P2, R14, R5, RZ ;  /* 0x000000050e027210 */ /* 0x000fda0007f5e0ff */
[----:B------:R-:W-:Y:S05]  /*11a50*/  WARPSYNC.COLLECTIVE R15, `(.L_x_391) ;  /* 0x000000000f087348 */ /* 0x000fea0003c00000 */
[----:B------:R0:W1:Y:S02]  /*11a60*/  SHFL.IDX P6, R14, R13, R12, R11 ;  /* 0x0000000c0d0e7389 */ /* 0x00006400000c000b */
[----:B01----:R-:W-:Y:S01]  /*11a70*/  ENDCOLLECTIVE ;  /* 0x000000000000791b */ /* 0x003fe20003800000 */
.L_x_391:
        /* <DEDUP_REMOVED lines=13> */
.L_x_392:
[----:B------:R-:W-:Y:S02]  /*11b50*/  IMAD.MOV.U32 R13, RZ, RZ, R24 ;  /* 0x000000ffff0d7224 */ /* 0x000fe400078e0018 */
[----:B------:R-:W-:Y:S02]  /*11b60*/  IMAD.MOV.U32 R12, RZ, RZ, 0x3 ;  /* 0x00000003ff0c7424 */ /* 0x000fe400078e00ff */
[----:B------:R-:W-:-:S07]  /*11b70*/  IMAD.MOV.U32 R10, RZ, RZ, R14 ;  /* 0x000000ffff0a7224 */ /* 0x000fce00078e000e */
[----:B------:R-:W-:Y:S05]  /*11b80*/  WARPSYNC.COLLECTIVE R15, `(.L_x_393) ;  /* 0x000000000f087348 */ /* 0x000fea0003c00000 */
[----:B------:R0:W1:Y:S02]  /*11b90*/  SHFL.IDX P6, R14, R13, R12, R11 ;  /* 0x0000000c0d0e7389 */ /* 0x00006400000c000b */
[----:B01----:R-:W-:Y:S01]  /*11ba0*/  ENDCOLLECTIVE ;  /* 0x000000000000791b */ /* 0x003fe20003800000 */
.L_x_393:
[----:B------:R-:W-:-:S05]  /*11bb0*/  IADD3 R2, P2, R10, R5, RZ ;  /* 0x000000050a027210 */ /* 0x000fca0007f5e0ff */
[----:B------:R-:W-:-:S05]  /*11bc0*/  IMAD.X R3, RZ, RZ, R7, P2 ;  /* 0x000000ffff037224 */ /* 0x000fca00010e0607 */
        /* <DEDUP_REMOVED lines=12> */
.L_x_394:
[----:B------:R-:W-:Y:S01]  /*11c90*/  MOV R13, R24 ;  /* 0x00000018000d7202 */ /* 0x000fe20000000f00 */
[----:B------:R-:W-:Y:S01]  /*11ca0*/  IMAD.MOV.U32 R12, RZ, RZ, 0x4 ;  /* 0x00000004ff0c7424 */ /* 0x000fe200078e00ff */
[----:B------:R-:W-:-:S13]  /*11cb0*/  IADD3 R2, P2, R14, R5, RZ ;  /* 0x000000050e027210 */ /* 0x000fda0007f5e0ff */
[----:B------:R-:W-:Y:S05]  /*11cc0*/  WARPSYNC.COLLECTIVE R15, `(.L_x_395) ;  /* 0x000000000f087348 */ /* 0x000fea0003c00000 */
[----:B------:R0:W1:Y:S02]  /*11cd0*/  SHFL.IDX P6, R14, R13, R12, R11 ;  /* 0x0000000c0d0e7389 */ /* 0x00006400000c000b */
[----:B01----:R-:W-:Y:S01]  /*11ce0*/  ENDCOLLECTIVE ;  /* 0x000000000000791b */ /* 0x003fe20003800000 */
.L_x_395:
        /* <DEDUP_REMOVED lines=13> */
.L_x_396:
[----:B------:R-:W-:Y:S02]  /*11dc0*/  IMAD.MOV.U32 R13, RZ, RZ, R24 ;  /* 0x000000ffff0d7224 */ /* 0x000fe400078e0018 */
[----:B------:R-:W-:Y:S02]  /*11dd0*/  IMAD.MOV.U32 R12, RZ, RZ, 0x5 ;  /* 0x00000005ff0c7424 */ /* 0x000fe400078e00ff */
[----:B------:R-:W-:-:S07]  /*11de0*/  IMAD.MOV.U32 R10, RZ, RZ, R14 ;  /* 0x000000ffff0a7224 */ /* 0x000fce00078e000e */
[----:B------:R-:W-:Y:S05]  /*11df0*/  WARPSYNC.COLLECTIVE R15, `(.L_x_397) ;  /* 0x000000000f087348 */ /* 0x000fea0003c00000 */
[----:B------:R0:W1:Y:S02]  /*11e00*/  SHFL.IDX P6, R14, R13, R12, R11 ;  /* 0x0000000c0d0e7389 */ /* 0x00006400000c000b */
[----:B01----:R-:W-:Y:S01]  /*11e10*/  ENDCOLLECTIVE ;  /* 0x000000000000791b */ /* 0x003fe20003800000 */
.L_x_397:
[----:B------:R-:W-:-:S05]  /*11e20*/  IADD3 R2, P2, R10, R5, RZ ;  /* 0x000000050a027210 */ /* 0x000fca0007f5e0ff */
[----:B------:R-:W-:-:S05]  /*11e30*/  IMAD.X R3, RZ, RZ, R7, P2 ;  /* 0x000000ffff037224 */ /* 0x000fca00010e0607 */
[----:B------:R-:W-:Y:S01]  /*11e40*/  @!PT LDS RZ, [RZ] ;  /* 0x00000000fffff984 */ /* 0x000fe20000000800 */
[----:B------:R-:W-:Y:S01]  /*11e50*/  @!PT LDS RZ, [RZ] ;  /* 0x00000000fffff984 */ /* 0x000fe20000000800 */
[----:B------:R-:W-:Y:S01]  /*11e60*/  @!PT LDS RZ, [RZ] ;  /* 0x00000000fffff984 */ /* 0x000fe20000000800 */
[----:B------:R0:W-:Y:S01]  /*11e70*/  LDGSTS.E.BYPASS.LTC128B.128 [R4+0x2400], desc[UR36][R2.64], !P3 ;  /* 0x0240000002047fae */ /* 0x0001e2000d901d64 */
[----:B------:R-:W-:-:S03]  /*11e80*/  IMAD.MOV.U32 R13, RZ, RZ, R18 ;  /* 0x000000ffff0d7224 */ /* 0x000fc600078e0012 */
[----:B------:R0:W-:Y:S01]  /*11e90*/  LDGSTS.E.BYPASS.LTC128B.128 [R4+0x5400], desc[UR36][R2.64+0x80], !P4 ;  /* 0x0540008002047fae */ /* 0x0001e2000e101d64 */
[----:B------:R-:W-:-:S07]  /*11ea0*/  IMAD.MOV.U32 R24, RZ, RZ, R14 ;  /* 0x000000ffff187224 */ /* 0x000fce00078e000e */
[----:B0-----:R-:W-:Y:S05]  /*11eb0*/  WARPSYNC.COLLECTIVE R15, `(.L_x_398) ;  /* 0x000000000f087348 */ /* 0x001fea0003c00000 */
[----:B------:R1:W2:Y:S02]  /*11ec0*/  SHFL.IDX P6, R14, R13, R12, R11 ;  /* 0x0000000c0d0e7389 */ /* 0x0002a400000c000b */
[----:B012---:R-:W-:Y:S01]  /*11ed0*/  ENDCOLLECTIVE ;  /* 0x000000000000791b */ /* 0x007fe20003800000 */
.L_x_398:
[----:B------:R-:W-:Y:S05]  /*11ee0*/  BRA `(.L_x_399) ;  /* 0xffffffc000087947 */ /* 0x000fea000383ffff */
.L_x_295:
[----:B------:R-:W-:Y:S01]  /*11ef0*/  BSSY B0, `(.L_x_400) ;  /* 0x0000008000007945 */ /* 0x000fe20003800000 */
[----:B------:R-:W-:Y:S01]  /*11f00*/  MOV R13, R16 ;  /* 0x00000010000d7202 */ /* 0x000fe20000000f00 */
[----:B------:R-:W-:Y:S02]  /*11f10*/  IMAD.MOV.U32 R12, RZ, RZ, RZ ;  /* 0x000000ffff0c7224 */ /* 0x000fe400078e00ff */
[----:B------:R-:W-:Y:S02]  /*11f20*/  IMAD.MOV.U32 R11, RZ, RZ, 0x1f ;  /* 0x0000001fff0b7424 */ /* 0x000fe400078e00ff */
[----:B------:R-:W-:-:S07]  /*11f30*/  IMAD.MOV.U32 R15, RZ, RZ, -0x1 ;  /* 0xffffffffff0f7424 */ /* 0x000fce00078e00ff */
[----:B------:R-:W-:Y:S05]  /*11f40*/  WARPSYNC.COLLECTIVE R15, `(.L_x_401) ;  /* 0x000000000f087348 */ /* 0x000fea0003c00000 */
[----:B------:R0:W1:Y:S02]  /*11f50*/  SHFL.IDX P6, R14, R13, R12, R11 ;  /* 0x0000000c0d0e7389 */ /* 0x00006400000c000b */
[----:B01----:R-:W-:Y:S01]  /*11f60*/  ENDCOLLECTIVE ;  /* 0x000000000000791b */ /* 0x003fe20003800000 */
.L_x_401:
[----:B------:R-:W-:Y:S05]  /*11f70*/  BSYNC B0 ;  /* 0x0000000000007941 */ /* 0x000fea0003800000 */
.L_x_400:
[----:B------:R-:W-:Y:S01]  /*11f80*/  IMAD.MOV.U32 R13, RZ, RZ, R16 ;  /* 0x000000ffff0d7224 */ /* 0x000fe200078e0010 */
[----:B------:R-:W-:Y:S01]  /*11f90*/  IADD3 R7, R19, R9, RZ ;  /* 0x0000000913077210 */ /* 0x000fe20007ffe0ff */
[----:B------:R-:W-:Y:S02]  /*11fa0*/  IMAD.MOV.U32 R12, RZ, RZ, 0x1 ;  /* 0x00000001ff0c7424 */ /* 0x000fe400078e00ff */
[----:B------:R-:W-:Y:S02]  /*11fb0*/  IMAD.MOV.U32 R11, RZ, RZ, 0x1f ;  /* 0x0000001fff0b7424 */ /* 0x000fe400078e00ff */
[----:B------:R-:W-:Y:S02]  /*11fc0*/  IMAD.MOV.U32 R15, RZ, RZ, -0x1 ;  /* 0xffffffffff0f7424 */ /* 0x000fe400078e00ff */
[----:B------:R-:W-:-:S07]  /*11fd0*/  IMAD.MOV.U32 R0, RZ, RZ, R14 ;  /* 0x000000ffff007224 */ /* 0x000fce00078e000e */
[----:B------:R-:W-:Y:S05]  /*11fe0*/  WARPSYNC.COLLECTIVE R15, `(.L_x_402) ;  /* 0x000000000f087348 */ /* 0x000fea0003c00000 */
[----:B------:R0:W1:Y:S02]  /*11ff0*/  SHFL.IDX P6, R14, R13, R12, R11 ;  /* 0x0000000c0d0e7389 */ /* 0x00006400000c000b */
[----:B01----:R-:W-:Y:S01]  /*12000*/  ENDCOLLECTIVE ;  /* 0x000000000000791b */ /* 0x003fe20003800000 */
.L_x_402:
[----:B------:R-:W-:Y:S02]  /*12010*/  ULDC UR4, c[0x0][0xc3c] ;  /* 0x00030f0000047ab9 */ /* 0x000fe40000000800 */
[----:B------:R-:W-:-:S13]  /*12020*/  ISETP.GE.OR P1, PT, R7, UR4, !P0 ;  /* 0x0000000407007c0c */ /* 0x000fda000c726670 */
[----:B------:R-:W0:Y:S08]  /*12030*/  @!P1 LDC.64 R4, c[0x0][0xc80] ;  /* 0x00032000ff049b82 */ /* 0x000e300000000a00 */
[----:B------:R-:W1:Y:S01]  /*12040*/  @!P1 LDC.64 R2, c[0x0][0xc78] ;  /* 0x00031e00ff029b82 */ /* 0x000e620000000a00 */
[----:B------:R-:W-:Y:S01]  /*12050*/  CS2R R10, SRZ ;  /* 0x00000000000a7805 */ /* 0x000fe2000001ff00 */
[----:B------:R-:W-:-:S02]  /*12060*/  IMAD.MOV.U32 R8, RZ, RZ, R14 ;  /* 0x000000ffff087224 */ /* 0x000fc400078e000e */
[----:B0-----:R-:W-:-:S06]  /*12070*/  @!P1 IMAD.WIDE R4, R7, 0x4, R4 ;  /* 0x0000000407049825 */ /* 0x001fcc00078e0204 */
[----:B------:R-:W2:Y:S01]  /*12080*/  @!P1 LDG.E R4, desc[UR36][R4.64] ;  /* 0x0000002404049981 */ /* 0x000ea2000c1e1900 */
[----:B-1----:R-:W-:-:S06]  /*12090*/  @!P1 IMAD.WIDE R2, R7, 0x4, R2 ;  /* 0x0000000407029825 */ /* 0x002fcc00078e0202 */
[----:B------:R-:W3:Y:S01]  /*120a0*/  @!P1 LDG.E R2, desc[UR36][R2.64] ;  /* 0x0000002402029981 */ /* 0x000ee2000c1e1900 */
[----:B------:R-:W-:Y:S01]  /*120b0*/  IMAD.MOV.U32 R7, RZ, RZ, RZ ;  /* 0x000000ffff077224 */ /* 0x000fe200078e00ff */
[C---:B------:R-:W-:Y:S02]  /*120c0*/  ISETP.GE.U32.AND P2, PT, R9.reuse, 0x2, PT ;  /* 0x000000020900780c */ /* 0x040fe40003f46070 */
[C---:B------:R-:W-:Y:S02]  /*120d0*/  ISETP.GE.U32.AND P3, PT, R9.reuse, 0x4, PT ;  /* 0x000000040900780c */ /* 0x040fe40003f66070 */
[C---:B------:R-:W-:Y:S02]  /*120e0*/  ISETP.GE.U32.AND P4, PT, R9.reuse, 0x8, PT ;  /* 0x000000080900780c */ /* 0x040fe40003f86070 */
[C---:B------:R-:W-:Y:S01]  /*120f0*/  ISETP.GE.U32.AND P5, PT, R9.reuse, 0x10, PT ;  /* 0x000000100900780c */ /* 0x040fe20003fa6070 */
[----:B--2---:R-:W-:Y:S02]  /*12100*/  @!P1 IMAD.MOV.U32 R7, RZ, RZ, R4 ;  /* 0x000000ffff079224 */ /* 0x004fe400078e0004 */
[----:B---3--:R-:W-:Y:S01]  /*12110*/  @!P1 IMAD.MOV.U32 R10, RZ, RZ, R2 ;  /* 0x000000ffff0a9224 */ /* 0x008fe200078e0002 */
[----:B------:R-:W-:-:S03]  /*12120*/  ISETP.NE.AND P1, PT, R9, RZ, PT ;  /* 0x000000ff0900720c */ /* 0x000fc60003f25270 */
[----:B------:R-:W-:-:S10]  /*12130*/  IMAD R13, R10, R7, RZ ;  /* 0x000000070a0d7224 */ /* 0x000fd400078e02ff */
[----:B------:R-:W-:Y:S05]  /*12140*/  WARPSYNC.COLLECTIVE R15, `(.L_x_403) ;  /* 0x000000000f087348 */ /* 0x000fea0003c00000 */
[----:B------:R0:W1:Y:S02]  /*12150*/  SHFL.UP P6, R14, R13, R12, R11 ;  /* 0x0400000c0d0e7389 */ /* 0x00006400000c000b */
[----:B01----:R-:W-:Y:S01]  /*12160*/  ENDCOLLECTIVE ;  /* 0x000000000000791b */ /* 0x003fe20003800000 */
.L_x_403:
[----:B------:R-:W-:Y:S01]  /*12170*/  IMAD.MOV.U32 R12, RZ, RZ, 0x2 ;  /* 0x00000002ff0c7424 */ /* 0x000fe200078e00ff */
[----:B------:R-:W-:-:S05]  /*12180*/  SEL R6, R14, RZ, P1 ;  /* 0x000000ff0e067207 */ /* 0x000fca0000800000 */
[----:B------:R-:W-:-:S04]  /*12190*/  IMAD.IADD R6, R13, 0x1, R6 ;  /* 0x000000010d067824 */ /* 0x000fc800078e0206 */
[----:B------:R-:W-:-:S07]  /*121a0*/  IMAD.MOV.U32 R13, RZ, RZ, R6 ;  /* 0x000000ffff0d7224 */ /* 0x000fce00078e0006 */
[----:B------:R-:W-:Y:S05]  /*121b0*/  WARPSYNC.COLLECTIVE R15, `(.L_x_404) ;  /* 0x000000000f087348 */ /* 0x000fea0003c00000 */
[----:B------:R0:W1:Y:S02]  /*121c0*/  SHFL.UP P6, R14, R13, R12, R11 ;  /* 0x0400000c0d0e7389 */ /* 0x00006400000c000b */
[----:B01----:R-:W-:Y:S01]  /*121d0*/  ENDCOLLECTIVE ;  /* 0x000000000000791b */ /* 0x003fe20003800000 */
.L_x_404:
[----:B------:R-:W-:Y:S01]  /*121e0*/  IMAD.MOV.U32 R12, RZ, RZ, 0x4 ;  /* 0x00000004ff0c7424 */ /* 0x000fe200078e00ff */
[----:B------:R-:W-:-:S05]  /*121f0*/  SEL R3, R14, RZ, P2 ;  /* 0x000000ff0e037207 */ /* 0x000fca0001000000 */
[----:B------:R-:W-:Y:S01]  /*12200*/  IMAD.IADD R2, R6, 0x1, R3 ;  /* 0x0000000106027824 */ /* 0x000fe200078e0203 */
[----:B------:R-:W-:-:S03]  /*12210*/  MOV R6, RZ ;  /* 0x000000ff00067202 */ /* 0x000fc60000000f00 */
[----:B------:R-:W-:-:S07]  /*12220*/  IMAD.MOV.U32 R13, RZ, RZ, R2 ;  /* 0x000000ffff0d7224 */ /* 0x000fce00078e0002 */
[----:B------:R-:W-:Y:S05]  /*12230*/  WARPSYNC.COLLECTIVE R15, `(.L_x_405) ;  /* 0x000000000f087348 */ /* 0x000fea0003c00000 */
[----:B------:R0:W1:Y:S02]  /*12240*/  SHFL.UP P6, R14, R13, R12, R11 ;  /* 0x0400000c0d0e7389 */ /* 0x00006400000c000b */
[----:B01----:R-:W-:Y:S01]  /*12250*/  ENDCOLLECTIVE ;  /* 0x000000000000791b */ /* 0x003fe20003800000 */
.L_x_405:
[----:B------:R-:W-:Y:S01]  /*12260*/  IMAD.MOV.U32 R12, RZ, RZ, 0x8 ;  /* 0x00000008ff0c7424 */ /* 0x000fe200078e00ff */
[----:B------:R-:W-:-:S04]  /*12270*/  SEL R3, R14, RZ, P3 ;  /* 0x000000ff0e037207 */ /* 0x000fc80001800000 */
[----:B------:R-:W-:-:S05]  /*12280*/  IADD3 R3, R2, R3, RZ ;  /* 0x0000000302037210 */ /* 0x000fca0007ffe0ff */
[----:B------:R-:W-:-:S07]  /*12290*/  IMAD.MOV.U32 R13, RZ, RZ, R3 ;  /* 0x000000ffff0d7224 */ /* 0x000fce00078e0003 */
[----:B------:R-:W-:Y:S05]  /*122a0*/  WARPSYNC.COLLECTIVE R15, `(.L_x_406) ;  /* 0x000000000f087348 */ /* 0x000fea0003c00000 */
[----:B------:R0:W1:Y:S02]  /*122b0*/  SHFL.UP P6, R14, R13, R12, R11 ;  /* 0x0400000c0d0e7389 */ /* 0x00006400000c000b */
[----:B01----:R-:W-:Y:S01]  /*122c0*/  ENDCOLLECTIVE ;  /* 0x000000000000791b */ /* 0x003fe20003800000 */
.L_x_406:
[----:B------:R-:W-:Y:S01]  /*122d0*/  IMAD.MOV.U32 R12, RZ, RZ, 0x10 ;  /* 0x00000010ff0c7424 */ /* 0x000fe200078e00ff */
[----:B------:R-:W-:-:S05]  /*122e0*/  SEL R4, R14, RZ, P4 ;  /* 0x000000ff0e047207 */ /* 0x000fca0002000000 */
[----:B------:R-:W-:-:S04]  /*122f0*/  IMAD.IADD R4, R3, 0x1, R4 ;  /* 0x0000000103047824 */ /* 0x000fc800078e0204 */
[----:B------:R-:W-:-:S07]  /*12300*/  IMAD.MOV.U32 R13, RZ, RZ, R4 ;  /* 0x000000ffff0d7224 */ /* 0x000fce00078e0004 */
[----:B------:R-:W-:Y:S05]  /*12310*/  WARPSYNC.COLLECTIVE R15, `(.L_x_407) ;  /* 0x000000000f087348 */ /* 0x000fea0003c00000 */
[----:B------:R0:W1:Y:S02]  /*12320*/  SHFL.UP P6, R14, R13, R12, R11 ;  /* 0x0400000c0d0e7389 */ /* 0x00006400000c000b */
[----:B01----:R-:W-:Y:S01]  /*12330*/  ENDCOLLECTIVE ;  /* 0x000000000000791b */ /* 0x003fe20003800000 */
.L_x_407:
[----:B------:R-:W-:Y:S02]  /*12340*/  IMAD.MOV.U32 R12, RZ, RZ, 0x1f ;  /* 0x0000001fff0c7424 */ /* 0x000fe400078e00ff */
[----:B------:R-:W-:Y:S01]  /*12350*/  IMAD.MOV.U32 R11, RZ, RZ, 0x1f ;  /* 0x0000001fff0b7424 */ /* 0x000fe200078e00ff */
[----:B------:R-:W-:-:S05]  /*12360*/  SEL R3, R14, RZ, P5 ;  /* 0x000000ff0e037207 */ /* 0x000fca0002800000 */
[----:B------:R-:W-:-:S04]  /*12370*/  IMAD.IADD R2, R4, 0x1, R3 ;  /* 0x0000000104027824 */ /* 0x000fc800078e0203 */
[----:B------:R-:W-:-:S07]  /*12380*/  IMAD.MOV.U32 R13, RZ, RZ, R2 ;  /* 0x000000ffff0d7224 */ /* 0x000fce00078e0002 */
[----:B------:R-:W-:Y:S05]  /*12390*/  WARPSYNC.COLLECTIVE R15, `(.L_x_408) ;  /* 0x000000000f087348 */ /* 0x000fea0003c00000 */
[----:B------:R0:W1:Y:S02]  /*123a0*/  SHFL.IDX P6, R14, R13, R12, R11 ;  /* 0x0000000c0d0e7389 */ /* 0x00006400000c000b */
[----:B01----:R-:W-:Y:S01]  /*123b0*/  ENDCOLLECTIVE ;  /* 0x000000000000791b */ /* 0x003fe20003800000 */
.L_x_408:
[----:B------:R-:W-:Y:S05]  /*123c0*/  BRA `(.L_x_409) ;  /* 0xffffffc000187947 */ /* 0x000fea000383ffff */
.L_x_298:
[----:B------:R-:W-:Y:S01]  /*123d0*/  BSSY B0, `(.L_x_410) ;  /* 0x0000007000007945 */ /* 0x000fe20003800000 */
[----:B------:R-:W-:Y:S02]  /*123e0*/  IMAD.MOV.U32 R12, RZ, RZ, 0x1 ;  /* 0x00000001ff0c7424 */ /* 0x000fe400078e00ff */
[----:B------:R-:W-:Y:S02]  /*123f0*/  IMAD.MOV.U32 R11, RZ, RZ, RZ ;  /* 0x000000ffff0b7224 */ /* 0x000fe400078e00ff */
[----:B------:R-:W-:-:S07]  /*12400*/  IMAD.MOV.U32 R15, RZ, RZ, -0x1 ;  /* 0xffffffffff0f7424 */ /* 0x000fce00078e00ff */
[----:B------:R-:W-:Y:S05]  /*12410*/  WARPSYNC.COLLECTIVE R15, `(.L_x_411) ;  /* 0x000000000f087348 */ /* 0x000fea0003c00000 */
[----:B------:R0:W1:Y:S02]  /*12420*/  SHFL.UP P6, R14, R13, R12, R11 ;  /* 0x0400000c0d0e7389 */ /* 0x00006400000c000b */
[----:B01----:R-:W-:Y:S01]  /*12430*/  ENDCOLLECTIVE ;  /* 0x000000000000791b */ /* 0x003fe20003800000 */
.L_x_411:
[----:B------:R-:W-:Y:S05]  /*12440*/  BSYNC B0 ;  /* 0x0000000000007941 */ /* 0x000fea0003800000 */
.L_x_410:
[----:B------:R-:W-:Y:S01]  /*12450*/  SEL R14, R14, RZ, P1 ;  /* 0x000000ff0e0e7207 */ /* 0x000fe20000800000 */
[----:B------:R-:W-:Y:S02]  /*12460*/  IMAD.MOV.U32 R12, RZ, RZ, 0x2 ;  /* 0x00000002ff0c7424 */ /* 0x000fe400078e00ff */
[----:B------:R-:W-:Y:S02]  /*12470*/  IMAD.MOV.U32 R11, RZ, RZ, RZ ;  /* 0x000000ffff0b7224 */ /* 0x000fe400078e00ff */
[----:B------:R-:W-:Y:S02]  /*12480*/  IMAD.IADD R13, R13, 0x1, R14 ;  /* 0x000000010d0d7824 */ /* 0x000fe400078e020e */
[----:B------:R-:W-:-:S07]  /*12490*/  IMAD.MOV.U32 R15, RZ, RZ, -0x1 ;  /* 0xffffffffff0f7424 */ /* 0x000fce00078e00ff */
[----:B------:R-:W-:Y:S05]  /*124a0*/  WARPSYNC.COLLECTIVE R15, `(.L_x_412) ;  /* 0x000000000f087348 */ /* 0x000fea0003c00000 */
[----:B------:R0:W1:Y:S02]  /*124b0*/  SHFL.UP P6, R14, R13, R12, R11 ;  /* 0x0400000c0d0e7389 */ /* 0x00006400000c000b */
[----:B01----:R-:W-:Y:S01]  /*124c0*/  ENDCOLLECTIVE ;  /* 0x000000000000791b */ /* 0x003fe20003800000 */
.L_x_412:
[----:B------:R-:W-:Y:S02]  /*124d0*/  MOV R12, 0x4 ;  /* 0x00000004000c7802 */ /* 0x000fe40000000f00 */
[----:B------:R-:W-:-:S05]  /*124e0*/  SEL R2, R14, RZ, P2 ;  /* 0x000000ff0e027207 */ /* 0x000fca0001000000 */
[----:B------:R-:W-:-:S04]  /*124f0*/  IMAD.IADD R2, R13, 0x1, R2 ;  /* 0x000000010d027824 */ /* 0x000fc800078e0202 */
[----:B------:R-:W-:-:S07]  /*12500*/  IMAD.MOV.U32 R13, RZ, RZ, R2 ;  /* 0x000000ffff0d7224 */ /* 0x000fce00078e0002 */
[----:B------:R-:W-:Y:S05]  /*12510*/  WARPSYNC.COLLECTIVE R15, `(.L_x_413) ;  /* 0x000000000f087348 */ /* 0x000fea0003c00000 */
[----:B------:R0:W1:Y:S02]  /*12520*/  SHFL.UP P6, R14, R13, R12, R11 ;  /* 0x0400000c0d0e7389 */ /* 0x00006400000c000b */
[----:B01----:R-:W-:Y:S01]  /*12530*/  ENDCOLLECTIVE ;  /* 0x000000000000791b */ /* 0x003fe20003800000 */
.L_x_413:
[----:B------:R-:W-:Y:S01]  /*12540*/  IMAD.MOV.U32 R12, RZ, RZ, 0x8 ;  /* 0x00000008ff0c7424 */ /* 0x000fe200078e00ff */
[----:B------:R-:W-:-:S05]  /*12550*/  SEL R3, R14, RZ, P3 ;  /* 0x000000ff0e037207 */ /* 0x000fca0001800000 */
[----:B------:R-:W-:-:S04]  /*12560*/  IMAD.IADD R3, R2, 0x1, R3 ;  /* 0x0000000102037824 */ /* 0x000fc800078e0203 */
[----:B------:R-:W-:-:S07]  /*12570*/  IMAD.MOV.U32 R13, RZ, RZ, R3 ;  /* 0x000000ffff0d7224 */ /* 0x000fce00078e0003 */
[----:B------:R-:W-:Y:S05]  /*12580*/  WARPSYNC.COLLECTIVE R15, `(.L_x_414) ;  /* 0x000000000f087348 */ /* 0x000fea0003c00000 */
[----:B------:R0:W1:Y:S02]  /*12590*/  SHFL.UP P6, R14, R13, R12, R11 ;  /* 0x0400000c0d0e7389 */ /* 0x00006400000c000b */
[----:B01----:R-:W-:Y:S01]  /*125a0*/  ENDCOLLECTIVE ;  /* 0x000000000000791b */ /* 0x003fe20003800000 */
.L_x_414:
[----:B------:R-:W-:Y:S01]  /*125b0*/  IMAD.MOV.U32 R12, RZ, RZ, 0x10 ;  /* 0x00000010ff0c7424 */ /* 0x000fe200078e00ff */
[----:B------:R-:W-:-:S05]  /*125c0*/  SEL R4, R14, RZ, P4 ;  /* 0x000000ff0e047207 */ /* 0x000fca0002000000 */
[----:B------:R-:W-:-:S04]  /*125d0*/  IMAD.IADD R4, R3, 0x1, R4 ;  /* 0x0000000103047824 */ /* 0x000fc800078e0204 */
[----:B------:R-:W-:-:S07]  /*125e0*/  IMAD.MOV.U32 R13, RZ, RZ, R4 ;  /* 0x000000ffff0d7224 */ /* 0x000fce00078e0004 */
[----:B------:R-:W-:Y:S05]  /*125f0*/  WARPSYNC.COLLECTIVE R15, `(.L_x_415) ;  /* 0x000000000f087348 */ /* 0x000fea0003c00000 */
[----:B------:R0:W1:Y:S02]  /*12600*/  SHFL.UP P6, R14, R13, R12, R11 ;  /* 0x0400000c0d0e7389 */ /* 0x00006400000c000b */
[----:B01----:R-:W-:Y:S01]  /*12610*/  ENDCOLLECTIVE ;  /* 0x000000000000791b */ /* 0x003fe20003800000 */
.L_x_415:
[----:B------:R-:W-:Y:S01]  /*12620*/  IMAD.MOV.U32 R12, RZ, RZ, 0x1f ;  /* 0x0000001fff0c7424 */ /* 0x000fe200078e00ff */
[----:B------:R-:W-:Y:S02]  /*12630*/  MOV R11, 0x1f ;  /* 0x0000001f000b7802 */ /* 0x000fe40000000f00 */
[----:B------:R-:W-:-:S05]  /*12640*/  SEL R3, R14, RZ, P5 ;  /* 0x000000ff0e037207 */ /* 0x000fca0002800000 */
[----:B------:R-:W-:-:S04]  /*12650*/  IMAD.IADD R2, R4, 0x1, R3 ;  /* 0x0000000104027824 */ /* 0x000fc800078e0203 */
[----:B------:R-:W-:-:S07]  /*12660*/  IMAD.MOV.U32 R13, RZ, RZ, R2 ;  /* 0x000000ffff0d7224 */ /* 0x000fce00078e0002 */
[----:B------:R-:W-:Y:S05]  /*12670*/  WARPSYNC.COLLECTIVE R15, `(.L_x_416) ;  /* 0x000000000f087348 */ /* 0x000fea0003c00000 */
[----:B------:R0:W1:Y:S02]  /*12680*/  SHFL.IDX P6, R14, R13, R12, R11 ;  /* 0x0000000c0d0e7389 */ /* 0x00006400000c000b */
[----:B01----:R-:W-:Y:S01]  /*12690*/  ENDCOLLECTIVE ;  /* 0x000000000000791b */ /* 0x003fe20003800000 */
.L_x_416:
[----:B------:R-:W-:Y:S05]  /*126a0*/  BRA `(.L_x_417) ;  /* 0xffffffc000047947 */ /* 0x000fea000383ffff */
.L_x_300:
[----:B------:R-:W-:Y:S01]  /*126b0*/  BSSY B0, `(.L_x_418) ;  /* 0x0000006000007945 */ /* 0x000fe20003800000 */
[----:B------:R-:W-:Y:S01]  /*126c0*/  PLOP3.LUT P6, PT, P6, PT, PT, 0x8, 0x0 ;  /* 0x000000000000781c */ /* 0x000fe200037ce170 */
[----:B------:R-:W-:-:S12]  /*126d0*/  IMAD.MOV.U32 R15, RZ, RZ, -0x1 ;  /* 0xffffffffff0f7424 */ /* 0x000fd800078e00ff */
[----:B0-----:R-:W-:Y:S05]  /*126e0*/  WARPSYNC.COLLECTIVE R15, `(.L_x_419) ;  /* 0x000000000f087348 */ /* 0x001fea0003c00000 */
[----:B------:R-:W-:Y:S01]  /*126f0*/  VOTE.ANY R14, PT, P6 ;  /* 0x00000000000e7806 */ /* 0x000fe200030e0100 */
[----:B0-----:R-:W-:Y:S06]  /*12700*/  ENDCOLLECTIVE ;  /* 0x000000000000791b */ /* 0x001fec0003800000 */
.L_x_419:
[----:B------:R-:W-:Y:S05]  /*12710*/  BSYNC B0 ;  /* 0x0000000000007941 */ /* 0x000fea0003800000 */
.L_x_418:
[----:B------:R-:W-:Y:S02]  /*12720*/  IMAD.MOV.U32 R3, RZ, RZ, R14 ;  /* 0x000000ffff037224 */ /* 0x000fe400078e000e */
[----:B------:R-:W-:Y:S02]  /*12730*/  IMAD.MOV.U32 R13, RZ, RZ, R7 ;  /* 0x000000ffff0d7224 */ /* 0x000fe400078e0007 */
[----:B------:R-:W0:Y:S01]  /*12740*/  POPC R4, R3 ;  /* 0x0000000300047309 */ /* 0x000e220000000000 */
[----:B------:R-:W-:Y:S02]  /*12750*/  IMAD.MOV.U32 R11, RZ, RZ, 0x1f ;  /* 0x0000001fff0b7424 */ /* 0x000fe400078e00ff */
[----:B------:R-:W-:Y:S02]  /*12760*/  IMAD.MOV.U32 R15, RZ, RZ, -0x1 ;  /* 0xffffffffff0f7424 */ /* 0x000fe400078e00ff */
[----:B0-----:R-:W-:-:S07]  /*12770*/  IMAD.MOV.U32 R12, RZ, RZ, R4 ;  /* 0x000000ffff0c7224 */ /* 0x001fce00078e0004 */
[----:B------:R-:W-:Y:S05]  /*12780*/  WARPSYNC.COLLECTIVE R15, `(.L_x_420) ;  /* 0x000000000f087348 */ /* 0x000fea0003c00000 */
[----:B------:R0:W1:Y:S02]  /*12790*/  SHFL.IDX P6, R14, R13, R12, R11 ;  /* 0x0000000c0d0e7389 */ /* 0x00006400000c000b */
[----:B01----:R-:W-:Y:S01]  /*127a0*/  ENDCOLLECTIVE ;  /* 0x000000000000791b */ /* 0x003fe20003800000 */
.L_x_420:
[----:B------:R-:W-:Y:S02]  /*127b0*/  IMAD.MOV.U32 R13, RZ, RZ, R10 ;  /* 0x000000ffff0d7224 */ /* 0x000fe400078e000a */
[----:B------:R-:W-:-:S07]  /*127c0*/  IMAD.MOV.U32 R7, RZ, RZ, R14 ;  /* 0x000000ffff077224 */ /* 0x000fce00078e000e */
[----:B------:R-:W-:Y:S05]  /*127d0*/  WARPSYNC.COLLECTIVE R15, `(.L_x_421) ;  /* 0x000000000f087348 */ /* 0x000fea0003c00000 */
[----:B------:R0:W1:Y:S02]  /*127e0*/  SHFL.IDX P6, R14, R13, R12, R11 ;  /* 0x0000000c0d0e7389 */ /* 0x00006400000c000b */
[----:B01----:R-:W-:Y:S01]  /*127f0*/  ENDCOLLECTIVE ;  /* 0x000000000000791b */ /* 0x003fe20003800000 */
.L_x_421:
[----:B------:R-:W-:Y:S01]  /*12800*/  IMAD.MOV.U32 R10, RZ, RZ, R14 ;  /* 0x000000ffff0a7224 */ /* 0x000fe200078e000e */
[----:B------:R-:W-:Y:S06]  /*12810*/  BRA `(.L_x_422) ;  /* 0xffffffbc00e47947 */ /* 0x000fec000383ffff */
.L_x_302:
[----:B------:R-:W-:Y:S01]  /*12820*/  BSSY B0, `(.L_x_423) ;  /* 0x0000007000007945 */ /* 0x000fe20003800000 */
[----:B------:R-:W-:Y:S01]  /*12830*/  MOV R13, R2 ;  /* 0x00000002000d7202 */ /* 0x000fe20000000f00 */
[----:B------:R-:W-:Y:S02]  /*12840*/  IMAD.MOV.U32 R11, RZ, RZ, 0x1f ;  /* 0x0000001fff0b7424 */ /* 0x000fe400078e00ff */
[----:B------:R-:W-:-:S07]  /*12850*/  IMAD.MOV.U32 R15, RZ, RZ, -0x1 ;  /* 0xffffffffff0f7424 */ /* 0x000fce00078e00ff */
[----:B0123--:R-:W-:Y:S05]  /*12860*/  WARPSYNC.COLLECTIVE R15, `(.L_x_424) ;  /* 0x000000000f087348 */ /* 0x00ffea0003c00000 */
[----:B------:R4:W0:Y:S02]  /*12870*/  SHFL.IDX P6, R14, R13, R12, R11 ;  /* 0x0000000c0d0e7389 */ /* 0x00082400000c000b */
[----:B01234-:R-:W-:Y:S01]  /*12880*/  ENDCOLLECTIVE ;  /* 0x000000000000791b */ /* 0x01ffe20003800000 */
.L_x_424:
[----:B------:R-:W-:Y:S05]  /*12890*/  BSYNC B0 ;  /* 0x0000000000007941 */ /* 0x000fea0003800000 */
.L_x_423:
[----:B------:R-:W-:Y:S01]  /*128a0*/  IMAD.MOV.U32 R6, RZ, RZ, R14 ;  /* 0x000000ffff067224 */ /* 0x000fe200078e000e */
[----:B------:R-:W-:Y:S06]  /*128b0*/  BRA `(.L_x_301) ;  /* 0xffffffbc00d47947 */ /* 0x000fec000383ffff */
.L_x_306:
[----:B-1----:R1:W3:Y:S02]  /*128c0*/  SYNCS.PHASECHK.TRANS64.TRYWAIT P0, [R4+URZ+0x2a820], R0 ;  /* 0x02a82000040075a7 */ /* 0x0022e4000800017f */
[----:B---3--:R-:W-:Y:S05]  /*128d0*/  @!P0 NANOSLEEP.SYNCS 0x989680 ;  /* 0x009896800000895d */ /* 0x008fea0003900000 */
[----:B------:R-:W3:Y:S02]  /*128e0*/  @!P0 SYNCS.PHASECHK.TRANS64 P0, [R4+URZ+0x2a820], R0 ;  /* 0x02a82000040085a7 */ /* 0x000ee4000800007f */
[----:B---3--:R-:W-:Y:S05]  /*128f0*/  @!P0 BRA `(.L_x_306) ;  /* 0xfffffffc00f08947 */ /* 0x008fea000383ffff */
[----:B------:R-:W-:Y:S05]  /*12900*/  BRA `(.L_x_425) ;  /* 0xffffffc4002c7947 */ /* 0x000fea000383ffff */
.L_x_307:
[----:B------:R-:W3:Y:S01]  /*12910*/  S2R R2, SR_TID.X ;  /* 0x0000000000027919 */ /* 0x000ee20000002100 */
[----:B------:R-:W-:Y:S01]  /*12920*/  BSSY B0, `(.L_x_426) ;  /* 0x000000a000007945 */ /* 0x000fe20003800000 */
[----:B------:R-:W-:Y:S02]  /*12930*/  IMAD.MOV.U32 R12, RZ, RZ, RZ ;  /* 0x000000ffff0c7224 */ /* 0x000fe400078e00ff */
[----:B------:R-:W-:Y:S02]  /*12940*/  IMAD.MOV.U32 R11, RZ, RZ, 0x1f ;  /* 0x0000001fff0b7424 */ /* 0x000fe400078e00ff */
[----:B------:R-:W-:Y:S01]  /*12950*/  IMAD.MOV.U32 R15, RZ, RZ, -0x1 ;  /* 0xffffffffff0f7424 */ /* 0x000fe200078e00ff */
[----:B---3--:R-:W-:-:S04]  /*12960*/  SHF.R.U32.HI R2, RZ, 0x5, R2 ;  /* 0x00000005ff027819 */ /* 0x008fc80000011602 */
[----:B------:R-:W-:-:S05]  /*12970*/  LOP3.LUT R2, R2, 0x3, RZ, 0xc0, !PT ;  /* 0x0000000302027812 */ /* 0x000fca00078ec0ff */
[----:B------:R-:W-:-:S07]  /*12980*/  IMAD.MOV.U32 R13, RZ, RZ, R2 ;  /* 0x000000ffff0d7224 */ /* 0x000fce00078e0002 */
[----:B012---:R-:W-:Y:S05]  /*12990*/  WARPSYNC.COLLECTIVE R15, `(.L_x_427) ;  /* 0x000000000f087348 */ /* 0x007fea0003c00000 */
[----:B------:R3:W4:Y:S02]  /*129a0*/  SHFL.IDX P6, R14, R13, R12, R11 ;  /* 0x0000000c0d0e7389 */ /* 0x00072400000c000b */
[----:B01234-:R-:W-:Y:S01]  /*129b0*/  ENDCOLLECTIVE ;  /* 0x000000000000791b */ /* 0x01ffe20003800000 */
.L_x_427:
[----:B------:R-:W-:Y:S05]  /*129c0*/  BSYNC B0 ;  /* 0x0000000000007941 */ /* 0x000fea0003800000 */
.L_x_426:
[----:B------:R-:W-:Y:S05]  /*129d0*/  BRA `(.L_x_428) ;  /* 0xffffffc400147947 */ /* 0x000fea000383ffff */
.L_x_310:
[----:B------:R-:W-:Y:S01]  /*129e0*/  BSSY B1, `(.L_x_429) ;  /* 0x0000006000017945 */ /* 0x000fe20003800000 */
[----:B------:R-:W-:-:S07]  /*129f0*/  IMAD.MOV.U32 R15, RZ, RZ, -0x1 ;  /* 0xffffffffff0f7424 */ /* 0x000fce00078e00ff */
[----:B012---:R-:W-:Y:S05]  /*12a00*/  WARPSYNC.COLLECTIVE R15, `(.L_x_430) ;  /* 0x000000000f0c7348 */ /* 0x007fea0003c00000 */
[----:B------:R-:W-:Y:S02]  /*12a10*/  ELECT P6, UR62, PT ;  /* 0x00000000003e782f */ /* 0x000fe400038c0000 */
[----:B------:R-:W-:Y:S01]  /*12a20*/  MOV R14, UR62 ;  /* 0x0000003e000e7c02 */ /* 0x000fe20008000f00 */
[----:B012---:R-:W-:Y:S10]  /*12a30*/  ENDCOLLECTIVE ;  /* 0x000000000000791b */ /* 0x007ff40003800000 */
.L_x_430:
[----:B------:R-:W-:Y:S05]  /*12a40*/  BSYNC B1 ;  /* 0x0000000000017941 */ /* 0x000fea0003800000 */
.L_x_429:
[----:B------:R-:W-:Y:S05]  /*12a50*/  BRA `(.L_x_431) ;  /* 0xffffffc4000c7947 */ /* 0x000fea000383ffff */
.L_x_312:
[----:B-1----:R1:W3:Y:S02]  /*12a60*/  SYNCS.PHASECHK.TRANS64.TRYWAIT P1, [R5+URZ+0x2a840], R0 ;  /* 0x02a84000050075a7 */ /* 0x0022e4000802017f */
[----:B---3--:R-:W-:Y:S05]  /*12a70*/  @!P1 NANOSLEEP.SYNCS 0x989680 ;  /* 0x009896800000995d */ /* 0x008fea0003900000 */
[----:B------:R-:W3:Y:S02]  /*12a80*/  @!P1 SYNCS.PHASECHK.TRANS64 P1, [R5+URZ+0x2a840], R0 ;  /* 0x02a84000050095a7 */ /* 0x000ee4000802007f */
[----:B---3--:R-:W-:Y:S05]  /*12a90*/  @!P1 BRA `(.L_x_312) ;  /* 0xfffffffc00f09947 */ /* 0x008fea000383ffff */
[----:B------:R-:W-:Y:S05]  /*12aa0*/  BRA `(.L_x_432) ;  /* 0xffffffc400347947 */ /* 0x000fea000383ffff */
.L_x_314:
[----:B---3--:R3:W4:Y:S02]  /*12ab0*/  SYNCS.PHASECHK.TRANS64.TRYWAIT P1, [R27+URZ+0x2a840], R2 ;  /* 0x02a840021b0075a7 */ /* 0x008724000802017f */
[----:B----4-:R-:W-:Y:S05]  /*12ac0*/  @!P1 NANOSLEEP.SYNCS 0x989680 ;  /* 0x009896800000995d */ /* 0x010fea0003900000 */
[----:B------:R-:W4:Y:S02]  /*12ad0*/  @!P1 SYNCS.PHASECHK.TRANS64 P1, [R27+URZ+0x2a840], R2 ;  /* 0x02a840021b0095a7 */ /* 0x000f24000802007f */
[----:B----4-:R-:W-:Y:S05]  /*12ae0*/  @!P1 BRA `(.L_x_314) ;  /* 0xfffffffc00f09947 */ /* 0x010fea000383ffff */
[----:B------:R-:W-:Y:S05]  /*12af0*/  BRA `(.L_x_433) ;  /* 0xffffffc400407947 */ /* 0x000fea000383ffff */
.L_x_316:
[----:B----4-:R4:W0:Y:S02]  /*12b00*/  SYNCS.PHASECHK.TRANS64.TRYWAIT P1, [R5+URZ+0x2a860], R0 ;  /* 0x02a86000050075a7 */ /* 0x010824000802017f */
[----:B0-----:R-:W-:Y:S05]  /*12b10*/  @!P1 NANOSLEEP.SYNCS 0x989680 ;  /* 0x009896800000995d */ /* 0x001fea0003900000 */
[----:B------:R-:W0:Y:S02]  /*12b20*/  @!P1 SYNCS.PHASECHK.TRANS64 P1, [R5+URZ+0x2a860], R0 ;  /* 0x02a86000050095a7 */ /* 0x000e24000802007f */
[----:B0-----:R-:W-:Y:S05]  /*12b30*/  @!P1 BRA `(.L_x_316) ;  /* 0xfffffffc00f09947 */ /* 0x001fea000383ffff */
[----:B------:R-:W-:Y:S05]  /*12b40*/  BRA `(.L_x_434) ;  /* 0xffffffc4003c7947 */ /* 0x000fea000383ffff */
.L_x_435:
        /* <DEDUP_REMOVED lines=11> */
.L_x_15631:


//--------------------- .text._ZN7cutlass13device_kernelIN5flash11enable_sm90INS1_16FlashAttnFwdSm90INS1_25CollectiveMainloopFwdSm90ILi2EN4cute5tupleIJNS5_1CILi1EEES8_S8_EEENS6_IJNS7_ILi128EEENS7_ILi96EEENS7_ILi192EEEEEELi128ENS_6half_tEfNS_4arch4Sm90ELb0ELb0ELb0ELb1ELb1ELb1ELb0ELb1ELb1ELb1ELb1ELb0EEENS1_21CollectiveEpilogueFwdINS6_IJSA_SA_SB_EEES9_SE_SG_Li256ELb1ELb1ELb1ELb0EEENS1_36VarlenDynamicPersistentTileSchedulerILi128ELi96ELi256ELi128ELb1ELb1ELb1ELb0ELb1ELb1EEEEEEEEEvNT_6ParamsE --------------------------
	.section	.text._ZN7cutlass13device_kernelIN5flash11enable_sm90INS1_16FlashAttnFwdSm90INS1_25CollectiveMainloopFwdSm90ILi2EN4cute5tupleIJNS5_1CILi1EEES8_S8_EEENS6_IJNS7_ILi128EEENS7_ILi96EEENS7_ILi192EEEEEELi128ENS_6half_tEfNS_4arch4Sm90ELb0ELb0ELb0ELb1ELb1ELb1ELb0ELb1ELb1ELb1ELb1ELb0EEENS1_21CollectiveEpilogueFwdINS6_IJSA_SA_SB_EEES9_SE_SG_Li256ELb1ELb1ELb1ELb0EEENS1_36VarlenDynamicPersistentTileSchedulerILi128ELi96ELi256ELi128ELb1ELb1ELb1ELb0ELb1ELb1EEEEEEEEEvNT_6ParamsE,"ax",@progbits
	.align	128
.text._ZN7cutlass13device_kernelIN5flash11enable_sm90INS1_16FlashAttnFwdSm90INS1_25CollectiveMainloopFwdSm90ILi2EN4cute5tupleIJNS5_1CILi1EEES8_S8_EEENS6_IJNS7_ILi128EEENS7_ILi96EEENS7_ILi192EEEEEELi128ENS_6half_tEfNS_4arch4Sm90ELb0ELb0ELb0ELb1ELb1ELb1ELb0ELb1ELb1ELb1ELb1ELb0EEENS1_21CollectiveEpilogueFwdINS6_IJSA_SA_SB_EEES9_SE_SG_Li256ELb1ELb1ELb1ELb0EEENS1_36VarlenDynamicPersistentTileSchedulerILi128ELi96ELi256ELi128ELb1ELb1ELb1ELb0ELb1ELb1EEEEEEEEEvNT_6ParamsE:
        .type           _ZN7cutlass13device_kernelIN5flash11enable_sm90INS1_16FlashAttnFwdSm90INS1_25CollectiveMainloopFwdSm90ILi2EN4cute5tupleIJNS5_1CILi1EEES8_S8_EEENS6_IJNS7_ILi128EEENS7_ILi96EEENS7_ILi192EEEEEELi128ENS_6half_tEfNS_4arch4Sm90ELb0ELb0ELb0ELb1ELb1ELb1ELb0ELb1ELb1ELb1ELb1ELb0EEENS1_21CollectiveEpilogueFwdINS6_IJSA_SA_SB_EEES9_SE_SG_Li256ELb1ELb1ELb1ELb0EEENS1_36VarlenDynamicPersistentTileSchedulerILi128ELi96ELi256ELi128ELb1ELb1ELb1ELb0ELb1ELb1EEEEEEEEEvNT_6ParamsE,@function
        .size           _ZN7cutlass13device_kernelIN5flash11enable_sm90INS1_16FlashAttnFwdSm90INS1_25CollectiveMainloopFwdSm90ILi2EN4cute5tupleIJNS5_1CILi1EEES8_S8_EEENS6_IJNS7_ILi128EEENS7_ILi96EEENS7_ILi192EEEEEELi128ENS_6half_tEfNS_4arch4Sm90ELb0ELb0ELb0ELb1ELb1ELb1ELb0ELb1ELb1ELb1ELb1ELb0EEENS1_21CollectiveEpilogueFwdINS6_IJSA_SA_SB_EEES9_SE_SG_Li256ELb1ELb1ELb1ELb0EEENS1_36VarlenDynamicPersistentTileSchedulerILi128ELi96ELi256ELi128ELb1ELb1ELb1ELb0ELb1ELb1EEEEEEEEEvNT_6ParamsE,(.L_x_15632 - _ZN7cutlass13device_kernelIN5flash11enable_sm90INS1_16FlashAttnFwdSm90INS1_25CollectiveMainloopFwdSm90ILi2EN4cute5tupleIJNS5_1CILi1EEES8_S8_EEENS6_IJNS7_ILi128EEENS7_ILi96EEENS7_ILi192EEEEEELi128ENS_6half_tEfNS_4arch4Sm90ELb0ELb0ELb0ELb1ELb1ELb1ELb0ELb1ELb1ELb1ELb1ELb0EEENS1_21CollectiveEpilogueFwdINS6_IJSA_SA_SB_EEES9_SE_SG_Li256ELb1ELb1ELb1ELb0EEENS1_36VarlenDynamicPersistentTileSchedulerILi128ELi96ELi256ELi128ELb1ELb1ELb1ELb0ELb1ELb1EEEEEEEEEvNT_6ParamsE)
        .other          _ZN7cutlass13device_kernelIN5flash11enable_sm90INS1_16FlashAttnFwdSm90INS1_25CollectiveMainloopFwdSm90ILi2EN4cute5tupleIJNS5_1CILi1EEES8_S8_EEENS6_IJNS7_ILi128EEENS7_ILi96EEENS7_ILi192EEEEEELi128ENS_6half_tEfNS_4arch4Sm90ELb0ELb0ELb0ELb1ELb1ELb1ELb0ELb1ELb1ELb1ELb1ELb0EEENS1_21CollectiveEpilogueFwdINS6_IJSA_SA_SB_EEES9_SE_SG_Li256ELb1ELb1ELb1ELb0EEENS1_36VarlenDynamicPersistentTileSchedulerILi128ELi96ELi256ELi128ELb1ELb1ELb1ELb0ELb1ELb1EEEEEEEEEvNT_6ParamsE,@"STO_CUDA_ENTRY STV_DEFAULT"
_ZN7cutlass13device_kernelIN5flash11enable_sm90INS1_16FlashAttnFwdSm90INS1_25CollectiveMainloopFwdSm90ILi2EN4cute5tupleIJNS5_1CILi1EEES8_S8_EEENS6_IJNS7_ILi128EEENS7_ILi96EEENS7_ILi192EEEEEELi128ENS_6half_tEfNS_4arch4Sm90ELb0ELb0ELb0ELb1ELb1ELb1ELb0ELb1ELb1ELb1ELb1ELb0EEENS1_21CollectiveEpilogueFwdINS6_IJSA_SA_SB_EEES9_SE_SG_Li256ELb1ELb1ELb1ELb0EEENS1_36VarlenDynamicPersistentTileSchedulerILi128ELi96ELi256ELi128ELb1ELb1ELb1ELb0ELb1ELb1EEEEEEEEEvNT_6ParamsE:
[----:B------:R-:W0:Y:S02]  /*0000*/  LDC R1, c[0x0][0x28] ;  /* 0x00000a00ff017b82 */ /* 0x000e240000000800 */
[----:B0-----:R-:W-:Y:S01]  /*0010*/  VIADD R1, R1, 0xffffff70 ;  /* 0xffffff7001017836 */ /* 0x001fe20000000000 */
[----:B------:R-:W0:Y:S01]  /*0020*/  S2R R0, SR_TID.X ;  /* 0x0000000000007919 */ /* 0x000e220000002100 */
[----:B------:R-:W-:Y:S01]  /*0030*/  ELECT P0, URZ, PT ;  /* 0x00000000003f782f */ /* 0x000fe20003800000 */
[----:B------:R-:W-:Y:S01]  /*0040*/  BSSY B0, `(.L_x_436) ;  /* 0x000000e000007945 */ /* 0x000fe20003800000 */
[----:B0-----:R-:W-:-:S05]  /*0050*/  SHF.R.U32.HI R2, RZ, 0x5, R0 ;  /* 0x00000005ff027819 */ /* 0x001fca0000011600 */
[----:B------:R-:W0:Y:S02]  /*0060*/  SHFL.IDX PT, R3, R2, RZ, 0x1f ;  /* 0x00001fff02037589 */ /* 0x000e2400000e0000 */
[----:B0-----:R-:W-:Y:S02]  /*0070*/  ISETP.EQ.AND P0, PT, R3, RZ, P0 ;  /* 0x000000ff0300720c */ /* 0x001fe40000702270 */
[----:B------:R-:W-:-:S11]  /*0080*/  SHF.R.U32.HI R3, RZ, 0x7, R0 ;  /* 0x00000007ff037819 */ /* 0x000fd60000011600 */
[----:B------:R-:W-:Y:S05]  /*0090*/  @!P0 BRA `(.L_x_437) ;  /* 0x0000000000208947 */ /* 0x000fea0003800000 */
[----:B------:R-:W-:Y:S02]  /*00a0*/  ULDC.64 UR4, c[0x0][0x198] ;  /* 0x0000660000047ab9 */ /* 0x000fe40000000a00 */
[----:B------:R-:W-:Y:S02]  /*00b0*/  UIADD3 UR6, UP0, UR4, 0x570, URZ ;  /* 0x0000057004067890 */ /* 0x000fe4000ff1e03f */
[----:B------:R-:W-:Y:S02]  /*00c0*/  UIADD3 UR4, UP1, UR4, 0x670, URZ ;  /* 0x0000067004047890 */ /* 0x000fe4000ff3e03f */
[----:B------:R-:W-:Y:S02]  /*00d0*/  UIADD3.X UR7, URZ, UR5, URZ, UP0, !UPT ;  /* 0x000000053f077290 */ /* 0x000fe400087fe43f */
[----:B------:R-:W-:-:S07]  /*00e0*/  UIADD3.X UR5, URZ, UR5, URZ, UP1, !UPT ;  /* 0x000000053f057290 */ /* 0x000fce0008ffe43f */
[----:B------:R0:W-:Y:S02]  /*00f0*/  UTMACCTL.PF [UR6] ;  /* 0x00000000060079b9 */ /* 0x0001e40008040000 */
[----:B------:R0:W-:Y:S02]  /*0100*/  UTMACCTL.PF [UR4] ;  /* 0x00000000040079b9 */ /* 0x0001e40008040000 */
[----:B0-----:R-:W-:Y:S01]  /*0110*/  NOP ;  /* 0x0000000000007918 */ /* 0x001fe20000000000 */
.L_x_437:
[----:B------:R-:W-:Y:S05]  /*0120*/  BSYNC B0 ;  /* 0x0000000000007941 */ /* 0x000fea0003800000 */
.L_x_436:
[----:B------:R-:W-:Y:S01]  /*0130*/  VOTEU.ANY UP0, P0 ;  /* 0x00000000003f7886 */ /* 0x000fe20000000100 */
[----:B------:R-:W0:Y:S01]  /*0140*/  SHFL.IDX PT, R3, R3, RZ, 0x1f ;  /* 0x00001fff03037589 */ /* 0x000e2200000e0000 */
[----:B------:R-:W-:Y:S01]  /*0150*/  UMOV UR4, 0x80 ;  /* 0x0000008000047882 */ /* 0x000fe20000000000 */
[----:B------:R-:W-:Y:S01]  /*0160*/  UMOV UR7, 0x100 ;  /* 0x0000010000077882 */ /* 0x000fe20000000000 */
[----:B------:R-:W-:Y:S01]  /*0170*/  VOTEU.ANY UP1, P0 ;  /* 0x00000000003f7886 */ /* 0x000fe20000020100 */
[----:B------:R-:W1:Y:S01]  /*0180*/  @UP0 S2UR UR8, SR_CgaCtaId ;  /* 0x00000000000809c3 */ /* 0x000e620000008800 */
[----:B------:R-:W2:Y:S01]  /*0190*/  SHFL.IDX PT, R4, R2, RZ, 0x1f ;  /* 0x00001fff02047589 */ /* 0x000ea200000e0000 */
[----:B------:R-:W-:Y:S01]  /*01a0*/  @UP0 UMOV UR6, 0x400 ;  /* 0x0000040000060882 */ /* 0x000fe20000000000 */
[----:B------:R-:W-:-:S04]  /*01b0*/  @UP0 UIADD3 UR4, -UR4, 0x100000, URZ ;  /* 0x0010000004040890 */ /* 0x000fc8000fffe13f */
[----:B------:R-:W-:Y:S02]  /*01c0*/  @UP0 USHF.L.U32 UR5, UR4, 0xb, URZ ;  /* 0x0000000b04050899 */ /* 0x000fe4000800063f */
[----:B------:R-:W-:Y:S01]  /*01d0*/  @UP0 USHF.L.U32 UR4, UR4, 0x1, URZ ;  /* 0x0000000104040899 */ /* 0x000fe2000800063f */
[----:B------:R-:W-:Y:S01]  /*01e0*/  VOTEU.ANY UP2, P0 ;  /* 0x00000000003f7886 */ /* 0x000fe20000040100 */
[----:B0-----:R-:W-:Y:S01]  /*01f0*/  R2UR UR9, R3 ;  /* 0x00000000030972ca */ /* 0x001fe200000e0000 */
[----:B-1----:R-:W-:Y:S01]  /*0200*/  @UP0 ULEA UR8, UR8, UR6, 0x18 ;  /* 0x0000000608080291 */ /* 0x002fe2000f8ec03f */
[----:B--2---:R-:W-:Y:S01]  /*0210*/  ISETP.NE.AND P1, PT, R4, RZ, PT ;  /* 0x000000ff0400720c */ /* 0x004fe20003f25270 */
[----:B------:R-:W-:-:S04]  /*0220*/  @UP0 UIADD3 UR6, -UR7, 0x100000, URZ ;  /* 0x0010000007060890 */ /* 0x000fc8000fffe13f */
[----:B------:R-:W-:Y:S02]  /*0230*/  @UP0 USHF.L.U32 UR7, UR6, 0xb, URZ ;  /* 0x0000000b06070899 */ /* 0x000fe4000800063f */
[----:B------:R-:W-:-:S04]  /*0240*/  @UP0 USHF.L.U32 UR6, UR6, 0x1, URZ ;  /* 0x0000000106060899 */ /* 0x000fc8000800063f */
[----:B------:R-:W-:Y:S01]  /*0250*/  UISETP.NE.AND UP0, UPT, UR9, URZ, UPT ;  /* 0x0000003f0900728c */ /* 0x000fe2000bf05270 */
[----:B------:R-:W0:Y:S02]  /*0260*/  FENCE.VIEW.ASYNC.S ;  /* 0x00000000000073c6 */ /* 0x000e240000000000 */
[----:B0-----:R0:W1:Y:S05]  /*0270*/  @UP1 SYNCS.EXCH.64 URZ, [UR8+0x2a800], UR4 ;  /* 0x02a80004083f15b2 */ /* 0x00106a0008000100 */
[----:B------:R0:W2:Y:S01]  /*0280*/  @UP2 SYNCS.EXCH.64 URZ, [UR8+0x2a820], UR6 ;  /* 0x02a82006083f25b2 */ /* 0x0000a20008000100 */
        /* <DEDUP_REMOVED lines=14> */
[----:B0-----:R3:W4:Y:S08]  /*0370*/  SYNCS.EXCH.64 URZ, [UR8+0x2a830], UR4 ;  /* 0x02a83004083f75b2 */ /* 0x0017300008000100 */
[----:B------:R3:W0:Y:S01]  /*0380*/  SYNCS.EXCH.64 URZ, [UR8+0x2a840], UR6 ;  /* 0x02a84006083f75b2 */ /* 0x0006220008000100 */
[----:B------:R3:W0:Y:S01]  /*0390*/  SYNCS.EXCH.64 URZ, [UR8+0x2a838], UR4 ;  /* 0x02a83804083f75b2 */ /* 0x0006220008000100 */
[----:B------:R3:W0:Y:S02]  /*03a0*/  SYNCS.EXCH.64 URZ, [UR8+0x2a848], UR6 ;  /* 0x02a84806083f75b2 */ /* 0x0006240008000100 */
[----:B---3--:R-:W-:Y:S01]  /*03b0*/  NOP ;  /* 0x0000000000007918 */ /* 0x008fe20000000000 */
.L_x_438:
[----:B------:R-:W3:Y:S01]  /*03c0*/  SHFL.IDX PT, R3, R2, RZ, 0x1f ;  /* 0x00001fff02037589 */ /* 0x000ee200000e0000 */
[----:B------:R-:W-:Y:S01]  /*03d0*/  NOP ;  /* 0x0000000000007918 */ /* 0x000fe20000000000 */
[----:B---3--:R-:W-:-:S13]  /*03e0*/  ISETP.NE.AND P0, PT, R3, RZ, PT ;  /* 0x000000ff0300720c */ /* 0x008fda0003f05270 */
        /* <DEDUP_REMOVED lines=17> */
[----:B------:R3:W0:Y:S02]  /*0500*/  SYNCS.EXCH.64 URZ, [UR8+0x2a868], UR6 ;  /* 0x02a86806083f75b2 */ /* 0x0006240008000100 */
[----:B---3--:R-:W-:Y:S01]  /*0510*/  NOP ;  /* 0x0000000000007918 */ /* 0x008fe20000000000 */
.L_x_439:
[----:B------:R-:W3:Y:S01]  /*0520*/  SHFL.IDX PT, R3, R2, RZ, 0x1f ;  /* 0x00001fff02037589 */ /* 0x000ee200000e0000 */
[----:B------:R-:W-:Y:S01]  /*0530*/  NOP ;  /* 0x0000000000007918 */ /* 0x000fe20000000000 */
[----:B---3--:R-:W-:-:S13]  /*0540*/  ISETP.NE.AND P0, PT, R3, RZ, PT ;  /* 0x000000ff0300720c */ /* 0x008fda0003f05270 */
        /* <DEDUP_REMOVED lines=13> */
[----:B------:R3:W0:Y:S02]  /*0620*/  SYNCS.EXCH.64 URZ, [UR6+0x2a888], UR4 ;  /* 0x02a88804063f75b2 */ /* 0x0006240008000100 */
[----:B---3--:R-:W-:Y:S01]  /*0630*/  NOP ;  /* 0x0000000000007918 */ /* 0x008fe20000000000 */
.L_x_440:
        /* <DEDUP_REMOVED lines=22> */
.L_x_441:
        /* <DEDUP_REMOVED lines=22> */
.L_x_442:
[----:B------:R-:W-:Y:S01]  /*0900*/  PLOP3.LUT P0, PT, PT, PT, UP0, 0x80, 0x0 ;  /* 0x000000000000781c */ /* 0x000fe20003f0f008 */
[----:B------:R-:W-:Y:S01]  /*0910*/  UMOV UR60, 0x1 ;  /* 0x00000001003c7882 */ /* 0x000fe20000000000 */
[----:B------:R-:W-:Y:S01]  /*0920*/  NOP ;  /* 0x0000000000007918 */ /* 0x000fe20000000000 */
[----:B------:R-:W-:Y:S01]  /*0930*/  USEL UR60, UR60, 0x2, !UP0 ;  /* 0x000000023c3c7887 */ /* 0x000fe2000c000000 */
[----:B------:R-:W-:Y:S01]  /*0940*/  BSSY B9, `(.L_x_443) ;  /* 0x0001fa1000097945 */ /* 0x000fe20003800000 */
[----:B------:R-:W-:Y:S01]  /*0950*/  ULDC.64 UR56, c[0x0][0x208] ;  /* 0x0000820000387ab9 */ /* 0x000fe20000000a00 */
[----:B012-4-:R-:W-:Y:S07]  /*0960*/  BAR.SYNC.DEFER_BLOCKING 0x0 ;  /* 0x0000000000007b1d */ /* 0x017fee0000010000 */
[----:B------:R-:W-:Y:S05]  /*0970*/  @!P0 BRA `(.L_x_444) ;  /* 0x00000188002c8947 */ /* 0x000fea0003800000 */
.L_x_445:
[----:B------:R-:W-:-:S08]  /*0980*/  NOP ;  /* 0x0000000000007918 */ /* 0x000fd00000000000 */
[----:B------:R-:W0:Y:S02]  /*0990*/  USETMAXREG.TRY_ALLOC.CTAPOOL UP0, 0xe8 ;  /* 0x000000e8000079c8 */ /* 0x000e240008000600 */
[----:B0-----:R-:W-:-:S13]  /*09a0*/  PLOP3.LUT P0, PT, PT, PT, UP0, 0x80, 0x0 ;  /* 0x000000000000781c */ /* 0x001fda0003f0f008 */
[----:B------:R-:W-:Y:S05]  /*09b0*/  @!P0 BRA `(.L_x_445) ;  /* 0xfffffffc00f08947 */ /* 0x000fea000383ffff */
[----:B------:R-:W0:Y:S08]  /*09c0*/  S2UR UR4, SR_CgaCtaId ;  /* 0x00000000000479c3 */ /* 0x000e300000008800 */
[----:B------:R-:W-:Y:S06]  /*09d0*/  BAR.ARV 0x8, 0x180 ;  /* 0x0206000000007b1d */ /* 0x000fec0000002000 */
[----:B------:R-:W-:-:S02]  /*09e0*/  MOV R2, 0x400 ;  /* 0x0000040000027802 */ /* 0x000fc40000000f00 */
[----:B------:R-:W-:Y:S01]  /*09f0*/  BAR.SYNC.DEFER_BLOCKING 0x5, 0x180 ;  /* 0x0146000000007b1d */ /* 0x000fe20000010000 */
[----:B0-----:R-:W-:-:S05]  /*0a00*/  IMAD.U32 R183, RZ, RZ, UR4 ;  /* 0x00000004ffb77e24 */ /* 0x001fca000f8e00ff */
[----:B------:R-:W-:Y:S01]  /*0a10*/  ULDC UR4, c[0x0][0xc3c] ;  /* 0x00030f0000047ab9 */ /* 0x000fe20000000800 */
[----:B------:R-:W-:-:S05]  /*0a20*/  LEA R2, R183, R2, 0x18 ;  /* 0x00000002b7027211 */ /* 0x000fca00078ec0ff */
[----:B------:R-:W0:Y:S01]  /*0a30*/  LDS.128 R144, [R2+0x2a8d0] ;  /* 0x02a8d00002907984 */ /* 0x000e220000000c00 */
[----:B------:R-:W-:Y:S06]  /*0a40*/  BAR.ARV 0x4, 0x180 ;  /* 0x0106000000007b1d */ /* 0x000fec0000002000 */
[----:B0-----:R-:W-:-:S13]  /*0a50*/  ISETP.GE.AND P0, PT, R147, UR4, PT ;  /* 0x0000000493007c0c */ /* 0x001fda000bf06270 */
[----:B------:R-:W-:Y:S05]  /*0a60*/  @P0 BRA `(.L_x_446) ;  /* 0x000001f800380947 */ /* 0x000fea0003800000 */
[----:B------:R-:W-:Y:S01]  /*0a70*/  IADD3 R0, R0, -0x80, RZ ;  /* 0xffffff8000007810 */ /* 0x000fe20007ffe0ff */
[----:B------:R-:W-:Y:S01]  /*0a80*/  IMAD.MOV.U32 R191, RZ, RZ, RZ ;  /* 0x000000ffffbf7224 */ /* 0x000fe200078e00ff */
[----:B------:R-:W-:Y:S01]  /*0a90*/  R2UR UR59, R2 ;  /* 0x00000000023b72ca */ /* 0x000fe200000e0000 */
[----:B------:R-:W-:Y:S01]  /*0aa0*/  IMAD.MOV.U32 R181, RZ, RZ, RZ ;  /* 0x000000ffffb57224 */ /* 0x000fe200078e00ff */
[----:B------:R-:W-:Y:S01]  /*0ab0*/  SHF.R.S32.HI R3, RZ, 0x1f, R0 ;  /* 0x0000001fff037819 */ /* 0x000fe20000011400 */
[----:B------:R-:W-:Y:S01]  /*0ac0*/  IMAD.MOV.U32 R174, RZ, RZ, RZ ;  /* 0x000000ffffae7224 */ /* 0x000fe200078e00ff */
[----:B------:R-:W-:Y:S01]  /*0ad0*/  MOV R167, RZ ;  /* 0x000000ff00a77202 */ /* 0x000fe20000000f00 */
[----:B------:R-:W-:Y:S01]  /*0ae0*/  ULOP3.LUT UR58, UR60, 0x1, URZ, 0xfc, !UPT ;  /* 0x000000013c3a7892 */ /* 0x000fe2000f8efc3f */
[CC--:B------:R-:W-:Y:S02]  /*0af0*/  LEA.HI R5, R3.reuse, R0.reuse, RZ, 0x4 ;  /* 0x0000000003057211 */ /* 0x0c0fe400078f20ff */
[----:B------:R-:W-:-:S02]  /*0b00*/  LEA.HI R8, R3, R0, RZ, 0x2 ;  /* 0x0000000003087211 */ /* 0x000fc400078f10ff */
[----:B------:R-:W-:Y:S02]  /*0b10*/  SHF.R.S32.HI R6, RZ, 0x4, R5 ;  /* 0x00000004ff067819 */ /* 0x000fe40000011405 */
[----:B------:R-:W-:Y:S01]  /*0b20*/  LOP3.LUT R9, R8, 0xfffffffc, RZ, 0xc0, !PT ;  /* 0xfffffffc08097812 */ /* 0x000fe200078ec0ff */
[----:B------:R-:W-:Y:S01]  /*0b30*/  UIADD3 UR59, UR59, 0xc400, URZ ;  /* 0x0000c4003b3b7890 */ /* 0x000fe2000fffe03f */
[----:B------:R-:W-:Y:S02]  /*0b40*/  LEA.HI R4, R3, R0, RZ, 0x7 ;  /* 0x0000000003047211 */ /* 0x000fe400078f38ff */
[----:B------:R-:W-:Y:S01]  /*0b50*/  LEA.HI R7, R5, R6, RZ, 0x1 ;  /* 0x0000000605077211 */ /* 0x000fe200078f08ff */
[----:B------:R-:W-:Y:S01]  /*0b60*/  IMAD.IADD R214, R0, 0x1, -R9 ;  /* 0x0000000100d67824 */ /* 0x000fe200078e0a09 */
[----:B------:R-:W-:Y:S02]  /*0b70*/  LOP3.LUT R11, R4, 0xffffff80, RZ, 0xc0, !PT ;  /* 0xffffff80040b7812 */ /* 0x000fe400078ec0ff */
[----:B------:R-:W-:Y:S01]  /*0b80*/  LOP3.LUT R7, R7, 0x1ffffffe, RZ, 0xc0, !PT ;  /* 0x1ffffffe07077812 */ /* 0x000fe200078ec0ff */
[----:B------:R-:W-:Y:S01]  /*0b90*/  IMAD.SHL.U32 R160, R214, 0x4, RZ ;  /* 0x00000004d6a07824 */ /* 0x000fe200078e00ff */
[CC--:B------:R-:W-:Y:S01]  /*0ba0*/  LEA.HI R217, R3.reuse, R0.reuse, RZ, 0x3 ;  /* 0x0000000003d97211 */ /* 0x0c0fe200078f18ff */
[----:B------:R-:W-:Y:S01]  /*0bb0*/  IMAD.IADD R220, R0, 0x1, -R11 ;  /* 0x0000000100dc7824 */ /* 0x000fe200078e0a0b */
[----:B------:R-:W-:Y:S01]  /*0bc0*/  IADD3 R7, R6, -R7, RZ ;  /* 0x8000000706077210 */ /* 0x000fe20007ffe0ff */
[C---:B------:R-:W-:Y:S01]  /*0bd0*/  VIADD R169, R160.reuse, 0x20 ;  /* 0x00000020a0a97836 */ /* 0x040fe20000000000 */
[----:B------:R-:W-:Y:S01]  /*0be0*/  LEA.HI R6, R3, R0, RZ, 0x5 ;  /* 0x0000000003067211 */ /* 0x000fe200078f28ff */
[C---:B------:R-:W-:Y:S01]  /*0bf0*/  VIADD R173, R160.reuse, 0x50 ;  /* 0x00000050a0ad7836 */ /* 0x040fe20000000000 */
[----:B------:R-:W-:Y:S01]  /*0c00*/  LOP3.LUT R3, R217, 0xfffffff8, RZ, 0xc0, !PT ;  /* 0xfffffff8d9037812 */ /* 0x000fe200078ec0ff */
[C---:B------:R-:W-:Y:S01]  /*0c10*/  IMAD.IADD R13, R160.reuse, 0x1, R169 ;  /* 0x00000001a00d7824 */ /* 0x040fe200078e02a9 */
[----:B------:R-:W-:Y:S01]  /*0c20*/  LOP3.LUT R5, R5, 0x3fffff0, RZ, 0xc0, !PT ;  /* 0x03fffff005057812 */ /* 0x000fe200078ec0ff */
[----:B------:R-:W-:Y:S01]  /*0c30*/  IMAD.SHL.U32 R20, R173, 0x2, RZ ;  /* 0x00000002ad147824 */ /* 0x000fe200078e00ff */
[C---:B------:R-:W-:Y:S01]  /*0c40*/  IADD3 R171, R160.reuse, 0x40, RZ ;  /* 0x00000040a0ab7810 */ /* 0x040fe20007ffe0ff */
[----:B------:R-:W-:Y:S01]  /*0c50*/  VIADD R170, R160, 0x10 ;  /* 0x00000010a0aa7836 */ /* 0x000fe20000000000 */
[----:B------:R-:W-:Y:S01]  /*0c60*/  SHF.R.S32.HI R9, RZ, 0x1f, R220 ;  /* 0x0000001fff097819 */ /* 0x000fe200000114dc */
[----:B------:R-:W-:Y:S01]  /*0c70*/  IMAD.SHL.U32 R225, R169, 0x2, RZ ;  /* 0x00000002a9e17824 */ /* 0x000fe200078e00ff */
[----:B------:R-:W-:Y:S01]  /*0c80*/  IADD3 R186, R0, -R3, RZ ;  /* 0x8000000300ba7210 */ /* 0x000fe20007ffe0ff */
[----:B------:R-:W-:Y:S01]  /*0c90*/  IMAD.SHL.U32 R222, R170, 0x2, RZ ;  /* 0x00000002aade7824 */ /* 0x000fe200078e00ff */
[----:B------:R-:W-:Y:S01]  /*0ca0*/  SHF.R.S32.HI R6, RZ, 0x5, R6 ;  /* 0x00000005ff067819 */ /* 0x000fe20000011406 */
[----:B------:R-:W-:Y:S01]  /*0cb0*/  IMAD.SHL.U32 R229, R171, 0x2, RZ ;  /* 0x00000002abe57824 */ /* 0x000fe200078e00ff */
[----:B------:R-:W-:Y:S01]  /*0cc0*/  IADD3 R5, R0, -R5, RZ ;  /* 0x8000000500057210 */ /* 0x000fe20007ffe0ff */
[----:B------:R-:W-:Y:S01]  /*0cd0*/  IMAD.IADD R0, R160, 0x1, R171 ;  /* 0x00000001a0007824 */ /* 0x000fe200078e02ab */
[--C-:B------:R-:W-:Y:S01]  /*0ce0*/  SHF.R.S32.HI R166, RZ, 0x2, R8.reuse ;  /* 0x00000002ffa67819 */ /* 0x100fe20000011408 */
[C---:B------:R-:W-:Y:S01]  /*0cf0*/  IMAD.SHL.U32 R179, R6.reuse, 0x200, RZ ;  /* 0x0000020006b37824 */ /* 0x040fe200078e00ff */
[----:B------:R-:W-:Y:S01]  /*0d00*/  SHF.R.S32.HI R3, RZ, 0x1f, R8 ;  /* 0x0000001fff037819 */ /* 0x000fe20000011408 */
[----:B------:R-:W-:Y:S01]  /*0d10*/  IMAD R16, R6, 0x10, R5 ;  /* 0x0000001006107824 */ /* 0x000fe200078e0205 */
[----:B------:R-:W-:Y:S01]  /*0d20*/  LEA.HI R10, R9, R220, RZ, 0x2 ;  /* 0x000000dc090a7211 */ /* 0x000fe200078f10ff */
[----:B------:R-:W-:Y:S01]  /*0d30*/  IMAD.SHL.U32 R184, R186, 0x8, RZ ;  /* 0x00000008bab87824 */ /* 0x000fe200078e00ff */
[----:B------:R-:W-:Y:S01]  /*0d40*/  LEA.HI R3, R3, R166, RZ, 0x3 ;  /* 0x000000a603037211 */ /* 0x000fe200078f18ff */
[----:B------:R-:W-:Y:S01]  /*0d50*/  IMAD R15, R16, 0x8, R7 ;  /* 0x00000008100f7824 */ /* 0x000fe200078e0207 */
[--C-:B------:R-:W-:Y:S01]  /*0d60*/  SHF.R.S32.HI R11, RZ, 0x2, R10.reuse ;  /* 0x00000002ff0b7819 */ /* 0x100fe2000001140a */
[----:B------:R-:W-:Y:S01]  /*0d70*/  VIADD R185, R184, 0x40 ;  /* 0x00000040b8b97836 */ /* 0x000fe20000000000 */
[----:B------:R-:W-:-:S02]  /*0d80*/  SHF.R.S32.HI R12, RZ, 0x1f, R10 ;  /* 0x0000001fff0c7819 */ /* 0x000fc4000001140a */
[----:B------:R-:W-:Y:S02]  /*0d90*/  SHF.R.S32.HI R5, RZ, 0x1f, R0 ;  /* 0x0000001fff057819 */ /* 0x000fe40000011400 */
[----:B------:R-:W-:Y:S02]  /*0da0*/  IADD3 R18, R166, 0x40, RZ ;  /* 0x00000040a6127810 */ /* 0x000fe40007ffe0ff */
[----:B------:R-:W-:Y:S02]  /*0db0*/  LOP3.LUT R3, R3, 0xfffffff8, RZ, 0xc0, !PT ;  /* 0xfffffff803037812 */ /* 0x000fe400078ec0ff */
[----:B------:R-:W-:Y:S01]  /*0dc0*/  LEA.HI R12, R12, R11, RZ, 0x3 ;  /* 0x0000000b0c0c7211 */ /* 0x000fe200078f18ff */
[----:B------:R-:W-:Y:S01]  /*0dd0*/  IMAD.SHL.U32 R168, R18, 0x40, RZ ;  /* 0x0000004012a87824 */ /* 0x000fe200078e00ff */
[----:B------:R-:W-:Y:S01]  /*0de0*/  SHF.R.S32.HI R19, RZ, 0x7, R4 ;  /* 0x00000007ff137819 */ /* 0x000fe20000011404 */
[----:B------:R-:W-:Y:S01]  /*0df0*/  IMAD.IADD R219, R166, 0x1, -R3 ;  /* 0x00000001a6db7824 */ /* 0x000fe200078e0a03 */
[----:B------:R-:W-:-:S02]  /*0e00*/  LEA.HI R164, R5, R0, RZ, 0x3 ;  /* 0x0000000005a47211 */ /* 0x000fc400078f18ff */
[----:B------:R-:W-:Y:S01]  /*0e10*/  LEA.HI R5, R5, R0, RZ, 0x6 ;  /* 0x0000000005057211 */ /* 0x000fe200078f30ff */
[----:B------:R-:W-:Y:S01]  /*0e20*/  IMAD.SHL.U32 R177, R219, 0x40, RZ ;  /* 0x00000040dbb17824 */ /* 0x000fe200078e00ff */
[----:B------:R-:W-:Y:S01]  /*0e30*/  SHF.R.S32.HI R0, RZ, 0x1f, R18 ;  /* 0x0000001fff007819 */ /* 0x000fe20000011412 */
[----:B------:R0:W-:Y:S01]  /*0e40*/  STL [R1+0x64], R19 ;  /* 0x0000641301007387 */ /* 0x0001e20000100800 */
[----:B------:R-:W-:Y:S02]  /*0e50*/  LOP3.LUT R12, R12, 0xfffffff8, RZ, 0xc0, !PT ;  /* 0xfffffff80c0c7812 */ /* 0x000fe400078ec0ff */
[----:B------:R-:W-:Y:S02]  /*0e60*/  LEA.HI R9, R9, R220, RZ, 0x5 ;  /* 0x000000dc09097211 */ /* 0x000fe400078f28ff */
[----:B------:R-:W-:Y:S01]  /*0e70*/  LEA.HI R4, R4, R19, RZ, 0x1 ;  /* 0x0000001304047211 */ /* 0x000fe200078f08ff */
[----:B------:R-:W-:Y:S01]  /*0e80*/  IMAD.IADD R12, R11, 0x1, -R12 ;  /* 0x000000010b0c7824 */ /* 0x000fe200078e0a0c */
[----:B------:R-:W-:-:S02]  /*0e90*/  SHF.R.S32.HI R14, RZ, 0x1f, R13 ;  /* 0x0000001fff0e7819 */ /* 0x000fc4000001140d */
[----:B------:R-:W-:Y:S01]  /*0ea0*/  LEA.HI R0, R0, R18, RZ, 0x3 ;  /* 0x0000001200007211 */ /* 0x000fe200078f18ff */
[----:B------:R-:W-:Y:S01]  /*0eb0*/  IMAD.MOV.U32 R18, RZ, RZ, RZ ;  /* 0x000000ffff127224 */ /* 0x000fe200078e00ff */
[----:B------:R-:W-:Y:S02]  /*0ec0*/  SHF.R.S32.HI R9, RZ, 0x5, R9 ;  /* 0x00000005ff097819 */ /* 0x000fe40000011409 */
[----:B------:R-:W-:Y:S02]  /*0ed0*/  LOP3.LUT R4, R4, 0x3fffffe, RZ, 0xc0, !PT ;  /* 0x03fffffe04047812 */ /* 0x000fe400078ec0ff */
[CC--:B------:R-:W-:Y:S01]  /*0ee0*/  LEA.HI R163, R14.reuse, R13.reuse, RZ, 0x3 ;  /* 0x0000000d0ea37211 */ /* 0x0c0fe200078f18ff */
[----:B------:R-:W-:Y:S01]  /*0ef0*/  IMAD R9, R9, 0x10, R12 ;  /* 0x0000001009097824 */ /* 0x000fe200078e020c */
[----:B------:R-:W-:Y:S01]  /*0f00*/  LEA.HI R13, R14, R13, RZ, 0x6 ;  /* 0x0000000d0e0d7211 */ /* 0x000fe200078f30ff */
[----:B------:R-:W-:Y:S01]  /*0f10*/  IMAD.IADD R4, R19, 0x1, -R4 ;  /* 0x0000000113047824 */ /* 0x000fe200078e0a04 */
[----:B------:R-:W-:-:S02]  /*0f20*/  SHF.L.U32 R0, R0, 0x6, RZ ;  /* 0x0000000600007819 */ /* 0x000fc400000006ff */
[----:B------:R-:W-:Y:S01]  /*0f30*/  LOP3.LUT R177, R177, 0x1c0, RZ, 0xc0, !PT ;  /* 0x000001c0b1b17812 */ /* 0x000fe200078ec0ff */
[----:B------:R-:W-:Y:S01]  /*0f40*/  IMAD.SHL.U32 R13, R13, 0x80, RZ ;  /* 0x000000800d0d7824 */ /* 0x000fe200078e00ff */
[----:B------:R-:W-:Y:S02]  /*0f50*/  LOP3.LUT R180, R0, 0xfffffe00, RZ, 0xc0, !PT ;  /* 0xfffffe0000b47812 */ /* 0x000fe400078ec0ff */
[----:B------:R-:W-:Y:S02]  /*0f60*/  LOP3.LUT R168, R168, 0x1c0, RZ, 0xc0, !PT ;  /* 0x000001c0a8a87812 */ /* 0x000fe400078ec0ff */
[----:B------:R-:W-:Y:S02]  /*0f70*/  SHF.L.U32 R0, R5, 0x7, RZ ;  /* 0x0000000705007819 */ /* 0x000fe400000006ff */
[----:B------:R-:W-:Y:S02]  /*0f80*/  SHF.R.U32.HI R178, RZ, 0x3, R177 ;  /* 0x00000003ffb27819 */ /* 0x000fe400000116b1 */
[----:B------:R-:W-:-:S02]  /*0f90*/  LOP3.LUT R3, R177, 0x38, R163, 0xf8, !PT ;  /* 0x00000038b1037812 */ /* 0x000fc400078ef8a3 */
[----:B------:R-:W-:Y:S02]  /*0fa0*/  LEA R11, R4, R9, 0x6 ;  /* 0x00000009040b7211 */ /* 0x000fe400078e30ff */
[----:B------:R-:W-:Y:S02]  /*0fb0*/  SHF.R.U32.HI R12, RZ, 0x3, R168 ;  /* 0x00000003ff0c7819 */ /* 0x000fe400000116a8 */
[----:B------:R-:W-:Y:S01]  /*0fc0*/  LOP3.LUT R4, R168, 0x38, R163, 0xf8, !PT ;  /* 0x00000038a8047812 */ /* 0x000fe200078ef8a3 */
[----:B------:R-:W-:Y:S01]  /*0fd0*/  STL [R1+0x68], R11 ;  /* 0x0000680b01007387 */ /* 0x000fe20000100800 */
[----:B------:R-:W-:Y:S02]  /*0fe0*/  LOP3.LUT R6, R0, 0xffffe000, RZ, 0xc0, !PT ;  /* 0xffffe00000067812 */ /* 0x000fe400078ec0ff */
[----:B------:R-:W-:Y:S01]  /*0ff0*/  LOP3.LUT R13, R13, 0xffffe000, RZ, 0xc0, !PT ;  /* 0xffffe0000d0d7812 */ /* 0x000fe200078ec0ff */
[----:B------:R-:W-:Y:S01]  /*1000*/  STL [R1+0x40], R20 ;  /* 0x0000401401007387 */ /* 0x000fe20000100800 */
[----:B------:R-:W-:-:S02]  /*1010*/  LOP3.LUT R0, R3, R178, RZ, 0x3c, !PT ;  /* 0x000000b203007212 */ /* 0x000fc400078e3cff */
[--C-:B------:R-:W-:Y:S02]  /*1020*/  LOP3.LUT R5, R177, 0x38, R164.reuse, 0xf8, !PT ;  /* 0x00000038b1057812 */ /* 0x100fe400078ef8a4 */
[----:B------:R-:W-:Y:S02]  /*1030*/  LOP3.LUT R3, R4, R12, RZ, 0x3c, !PT ;  /* 0x0000000c04037212 */ /* 0x000fe400078e3cff */
[----:B------:R-:W-:Y:S02]  /*1040*/  IADD3 R4, R0, R13, R179 ;  /* 0x0000000d00047210 */ /* 0x000fe40007ffe0b3 */
[----:B------:R-:W-:Y:S02]  /*1050*/  LOP3.LUT R7, R168, 0x38, R164, 0xf8, !PT ;  /* 0x00000038a8077812 */ /* 0x000fe400078ef8a4 */
[----:B------:R-:W-:Y:S02]  /*1060*/  LOP3.LUT R5, R5, R178, RZ, 0x3c, !PT ;  /* 0x000000b205057212 */ /* 0x000fe400078e3cff */
[----:B------:R-:W-:-:S02]  /*1070*/  LEA.HI R0, R214, R214, RZ, 0x1 ;  /* 0x000000d6d6007211 */ /* 0x000fc400078f08ff */
[----:B------:R-:W-:Y:S02]  /*1080*/  IADD3 R13, R3, R13, R180 ;  /* 0x0000000d030d7210 */ /* 0x000fe40007ffe0b4 */
[----:B------:R-:W-:Y:S02]  /*1090*/  LOP3.LUT R7, R7, R12, RZ, 0x3c, !PT ;  /* 0x0000000c07077212 */ /* 0x000fe400078e3cff */
[----:B------:R-:W-:Y:S02]  /*10a0*/  IADD3 R8, R5, R6, R179 ;  /* 0x0000000605087210 */ /* 0x000fe40007ffe0b3 */
[----:B------:R-:W-:Y:S02]  /*10b0*/  LOP3.LUT R3, R0, 0x1ffffffe, RZ, 0xc0, !PT ;  /* 0x1ffffffe00037812 */ /* 0x000fe400078ec0ff */
[----:B------:R-:W-:Y:S02]  /*10c0*/  SHF.L.U32 R16, R214, 0x3, RZ ;  /* 0x00000003d6107819 */ /* 0x000fe400000006ff */
[----:B------:R-:W-:-:S02]  /*10d0*/  SHF.R.S32.HI R0, RZ, 0x1f, R184 ;  /* 0x0000001fff007819 */ /* 0x000fc400000114b8 */
[----:B------:R-:W-:Y:S01]  /*10e0*/  LOP3.LUT R5, R10, 0x7ffffffc, RZ, 0xc0, !PT ;  /* 0x7ffffffc0a057812 */ /* 0x000fe200078ec0ff */
[C---:B0-----:R-:W-:Y:S01]  /*10f0*/  VIADD R19, R16.reuse, 0x60 ;  /* 0x0000006010137836 */ /* 0x041fe20000000000 */
[----:B------:R-:W-:Y:S01]  /*1100*/  SHF.R.S32.HI R0, RZ, 0x1f, R169 ;  /* 0x0000001fff007819 */ /* 0x000fe200000114a9 */
[----:B------:R-:W-:Y:S01]  /*1110*/  VIADD R23, R16, 0xa0 ;  /* 0x000000a010177836 */ /* 0x000fe20000000000 */
[----:B------:R-:W-:Y:S01]  /*1120*/  SHF.R.S32.HI R10, RZ, 0x1f, R173 ;  /* 0x0000001fff0a7819 */ /* 0x000fe200000114ad */
[----:B------:R-:W-:Y:S01]  /*1130*/  IMAD.IADD R5, R220, 0x1, -R5 ;  /* 0x00000001dc057824 */ /* 0x000fe200078e0a05 */
[----:B------:R-:W-:Y:S02]  /*1140*/  IADD3 R6, R7, R6, R180 ;  /* 0x0000000607067210 */ /* 0x000fe40007ffe0b4 */
[----:B------:R-:W-:Y:S01]  /*1150*/  LOP3.LUT R7, R168, 0x38, R16, 0xf8, !PT ;  /* 0x00000038a8077812 */ /* 0x000fe200078ef810 */
[----:B------:R-:W-:Y:S01]  /*1160*/  IMAD.SHL.U32 R199, R5, 0x2, RZ ;  /* 0x0000000205c77824 */ /* 0x000fe200078e00ff */
[----:B------:R-:W-:-:S02]  /*1170*/  SHF.R.S32.HI R14, RZ, 0x1f, R185 ;  /* 0x0000001fff0e7819 */ /* 0x000fc400000114b9 */
[----:B------:R-:W-:Y:S01]  /*1180*/  SHF.L.U32 R14, R15, 0x3, RZ ;  /* 0x000000030f0e7819 */ /* 0x000fe200000006ff */
[----:B------:R-:W-:Y:S01]  /*1190*/  VIADD R211, R199, 0x28 ;  /* 0x00000028c7d37836 */ /* 0x000fe20000000000 */
[----:B------:R-:W-:Y:S01]  /*11a0*/  SHF.L.U64.HI R223, R169, 0x1, R0 ;  /* 0x00000001a9df7819 */ /* 0x000fe20000010200 */
[----:B------:R-:W-:Y:S01]  /*11b0*/  VIADD R208, R199, 0x40 ;  /* 0x00000040c7d07836 */ /* 0x000fe20000000000 */
[----:B------:R-:W-:Y:S01]  /*11c0*/  SHF.L.U64.HI R0, R173, 0x1, R10 ;  /* 0x00000001ad007819 */ /* 0x000fe2000001020a */
[----:B------:R-:W-:Y:S01]  /*11d0*/  STL [R1+0x70], R14 ;  /* 0x0000700e01007387 */ /* 0x000fe20000100800 */
[----:B------:R-:W-:Y:S01]  /*11e0*/  LOP3.LUT R7, R180, R7, R12, 0xf6, !PT ;  /* 0x00000007b4077212 */ /* 0x000fe200078ef60c */
[C---:B------:R-:W-:Y:S01]  /*11f0*/  VIADD R205, R199.reuse, 0x58 ;  /* 0x00000058c7cd7836 */ /* 0x040fe20000000000 */
[C---:B------:R-:W-:Y:S01]  /*1200*/  IADD3 R213, R199.reuse, 0x18, RZ ;  /* 0x00000018c7d57810 */ /* 0x040fe20007ffe0ff */
[----:B------:R0:W-:Y:S01]  /*1210*/  STL [R1+0x3c], R0 ;  /* 0x00003c0001007387 */ /* 0x0001e20000100800 */
[C---:B------:R-:W-:Y:S01]  /*1220*/  VIADD R202, R199.reuse, 0x70 ;  /* 0x00000070c7ca7836 */ /* 0x040fe20000000000 */
[C---:B------:R-:W-:Y:S01]  /*1230*/  IADD3 R210, R199.reuse, 0x30, RZ ;  /* 0x00000030c7d27810 */ /* 0x040fe20007ffe0ff */
[C---:B------:R-:W-:Y:S01]  /*1240*/  VIADD R212, R199.reuse, 0x20 ;  /* 0x00000020c7d47836 */ /* 0x040fe20000000000 */
[C---:B------:R-:W-:Y:S01]  /*1250*/  IADD3 R207, R199.reuse, 0x48, RZ ;  /* 0x00000048c7cf7810 */ /* 0x040fe20007ffe0ff */
[C---:B------:R-:W-:Y:S01]  /*1260*/  VIADD R209, R199.reuse, 0x38 ;  /* 0x00000038c7d17836 */ /* 0x040fe20000000000 */
[C---:B------:R-:W-:Y:S01]  /*1270*/  IADD3 R204, R199.reuse, 0x60, RZ ;  /* 0x00000060c7cc7810 */ /* 0x040fe20007ffe0ff */
[C---:B------:R-:W-:Y:S01]  /*1280*/  VIADD R206, R199.reuse, 0x50 ;  /* 0x00000050c7ce7836 */ /* 0x040fe20000000000 */
[----:B------:R-:W-:Y:S01]  /*1290*/  LEA R4, R4, UR59, 0x1 ;  /* 0x0000003b04047c11 */ /* 0x000fe2000f8e08ff */
[----:B------:R-:W-:Y:S01]  /*12a0*/  VIADD R203, R199, 0x68 ;  /* 0x00000068c7cb7836 */ /* 0x000fe20000000000 */
[----:B0-----:R-:W-:-:S02]  /*12b0*/  LEA R0, R7, UR59, 0x1 ;  /* 0x0000003b07007c11 */ /* 0x001fc4000f8e08ff */
[----:B------:R-:W-:Y:S02]  /*12c0*/  IADD3 R201, R199, 0x78, RZ ;  /* 0x00000078c7c97810 */ /* 0x000fe40007ffe0ff */
[----:B------:R-:W-:Y:S01]  /*12d0*/  SHF.R.S32.HI R5, RZ, 0x1f, R213 ;  /* 0x0000001fff057819 */ /* 0x000fe200000114d5 */
[----:B------:R0:W-:Y:S01]  /*12e0*/  STL [R1+0x5c], R0 ;  /* 0x00005c0001007387 */ /* 0x0001e20000100800 */
[----:B------:R-:W-:Y:S02]  /*12f0*/  IADD3 R3, R214, -R3, RZ ;  /* 0x80000003d6037210 */ /* 0x000fe40007ffe0ff */
[----:B------:R-:W-:Y:S01]  /*1300*/  SHF.R.S32.HI R5, RZ, 0x1f, R210 ;  /* 0x0000001fff057819 */ /* 0x000fe200000114d2 */
[----:B------:R1:W-:Y:S01]  /*1310*/  STL [R1+0x60], R4 ;  /* 0x0000600401007387 */ /* 0x0003e20000100800 */
[----:B------:R-:W-:Y:S02]  /*1320*/  SHF.R.S32.HI R5, RZ, 0x1f, R207 ;  /* 0x0000001fff057819 */ /* 0x000fe400000114cf */
[----:B------:R-:W-:-:S02]  /*1330*/  SHF.R.S32.HI R5, RZ, 0x1f, R204 ;  /* 0x0000001fff057819 */ /* 0x000fc400000114cc */
[----:B------:R-:W-:Y:S02]  /*1340*/  SHF.R.S32.HI R5, RZ, 0x1f, R201 ;  /* 0x0000001fff057819 */ /* 0x000fe400000114c9 */
[----:B0-----:R-:W-:Y:S02]  /*1350*/  SHF.R.S32.HI R0, RZ, 0x1f, R211 ;  /* 0x0000001fff007819 */ /* 0x001fe400000114d3 */
[----:B------:R-:W-:Y:S02]  /*1360*/  SHF.R.S32.HI R0, RZ, 0x1f, R208 ;  /* 0x0000001fff007819 */ /* 0x000fe400000114d0 */
[----:B------:R-:W-:Y:S02]  /*1370*/  SHF.R.S32.HI R0, RZ, 0x1f, R205 ;  /* 0x0000001fff007819 */ /* 0x000fe400000114cd */
[----:B------:R-:W-:Y:S02]  /*1380*/  SHF.R.S32.HI R0, RZ, 0x1f, R202 ;  /* 0x0000001fff007819 */ /* 0x000fe400000114ca */
[----:B------:R-:W-:-:S02]  /*1390*/  LEA R0, R13, UR59, 0x1 ;  /* 0x0000003b0d007c11 */ /* 0x000fc4000f8e08ff */
[----:B------:R-:W-:Y:S02]  /*13a0*/  LEA R5, R8, UR59, 0x1 ;  /* 0x0000003b08057c11 */ /* 0x000fe4000f8e08ff */
[----:B-1----:R-:W-:Y:S01]  /*13b0*/  LEA R4, R6, UR59, 0x1 ;  /* 0x0000003b06047c11 */ /* 0x002fe2000f8e08ff */
[----:B------:R0:W-:Y:S01]  /*13c0*/  STL [R1+0x50], R0 ;  /* 0x0000500001007387 */ /* 0x0001e20000100800 */
[----:B------:R-:W-:Y:S02]  /*13d0*/  IADD3 R172, R160, 0x30, RZ ;  /* 0x00000030a0ac7810 */ /* 0x000fe40007ffe0ff */
[----:B------:R-:W-:Y:S01]  /*13e0*/  IADD3 R22, R16, 0x80, RZ ;  /* 0x0000008010167810 */ /* 0x000fe20007ffe0ff */
[----:B------:R1:W-:Y:S01]  /*13f0*/  STL [R1+0x58], R5 ;  /* 0x0000580501007387 */ /* 0x0003e20000100800 */
[----:B------:R-:W-:Y:S02]  /*1400*/  SHF.R.S32.HI R221, RZ, 0x1f, R170 ;  /* 0x0000001fffdd7819 */ /* 0x000fe400000114aa */
[----:B------:R-:W-:-:S02]  /*1410*/  SHF.R.S32.HI R9, RZ, 0x1f, R172 ;  /* 0x0000001fff097819 */ /* 0x000fc400000114ac */
[----:B------:R-:W-:Y:S01]  /*1420*/  SHF.R.S32.HI R228, RZ, 0x1f, R171 ;  /* 0x0000001fffe47819 */ /* 0x000fe200000114ab */
[----:B0-----:R-:W-:Y:S01]  /*1430*/  IMAD R0, R3, 0x8, R11 ;  /* 0x0000000803007824 */ /* 0x001fe200078e020b */
[----:B------:R-:W-:Y:S02]  /*1440*/  SHF.R.S32.HI R7, RZ, 0x1f, R212 ;  /* 0x0000001fff077819 */ /* 0x000fe400000114d4 */
[----:B------:R-:W-:Y:S02]  /*1450*/  SHF.R.S32.HI R7, RZ, 0x1f, R209 ;  /* 0x0000001fff077819 */ /* 0x000fe400000114d1 */
[----:B------:R1:W-:Y:S01]  /*1460*/  STL [R1+0x6c], R0 ;  /* 0x00006c0001007387 */ /* 0x0003e20000100800 */
[----:B------:R-:W-:Y:S02]  /*1470*/  SHF.R.S32.HI R7, RZ, 0x1f, R206 ;  /* 0x0000001fff077819 */ /* 0x000fe400000114ce */
[----:B------:R-:W-:Y:S01]  /*1480*/  SHF.R.S32.HI R217, RZ, 0x3, R217 ;  /* 0x00000003ffd97819 */ /* 0x000fe200000114d9 */
[----:B------:R1:W-:Y:S01]  /*1490*/  STL [R1+0x4c], R4 ;  /* 0x00004c0401007387 */ /* 0x0003e20000100800 */
[----:B------:R-:W-:-:S02]  /*14a0*/  SHF.R.S32.HI R17, RZ, 0x1f, R16 ;  /* 0x0000001fff117819 */ /* 0x000fc40000011410 */
[----:B------:R-:W-:Y:S02]  /*14b0*/  SHF.R.S32.HI R165, RZ, 0x1f, R19 ;  /* 0x0000001fffa57819 */ /* 0x000fe40000011413 */
[----:B------:R-:W-:Y:S02]  /*14c0*/  SHF.R.S32.HI R176, RZ, 0x1f, R22 ;  /* 0x0000001fffb07819 */ /* 0x000fe40000011416 */
[----:B------:R-:W-:Y:S02]  /*14d0*/  SHF.R.S32.HI R175, RZ, 0x1f, R23 ;  /* 0x0000001fffaf7819 */ /* 0x000fe40000011417 */
[----:B------:R-:W-:Y:S02]  /*14e0*/  SHF.L.U32 R227, R172, 0x1, RZ ;  /* 0x00000001ace37819 */ /* 0x000fe400000006ff */
[----:B------:R-:W-:Y:S02]  /*14f0*/  SHF.L.U64.HI R221, R170, 0x1, R221 ;  /* 0x00000001aadd7819 */ /* 0x000fe400000102dd */
[----:B------:R-:W-:-:S02]  /*1500*/  SHF.L.U64.HI R226, R172, 0x1, R9 ;  /* 0x00000001ace27819 */ /* 0x000fc40000010209 */
[----:B------:R-:W-:Y:S02]  /*1510*/  SHF.L.U64.HI R228, R171, 0x1, R228 ;  /* 0x00000001abe47819 */ /* 0x000fe400000102e4 */
[----:B------:R-:W-:Y:S02]  /*1520*/  SHF.R.S32.HI R163, RZ, 0x3, R163 ;  /* 0x00000003ffa37819 */ /* 0x000fe400000114a3 */
[----:B------:R-:W-:Y:S02]  /*1530*/  SHF.R.S32.HI R164, RZ, 0x3, R164 ;  /* 0x00000003ffa47819 */ /* 0x000fe400000114a4 */
[----:B-1----:R-:W-:-:S07]  /*1540*/  SHF.R.S32.HI R7, RZ, 0x1f, R203 ;  /* 0x0000001fff077819 */ /* 0x002fce00000114cb */
.L_x_668:
[----:B0-----:R-:W0:Y:S01]  /*1550*/  LDC.64 R188, c[0x0][0xc88] ;  /* 0x00032200ffbc7b82 */ /* 0x001e220000000a00 */
[----:B------:R-:W-:Y:S01]  /*1560*/  ULDC.64 UR4, c[0x0][0xa28] ;  /* 0x00028a0000047ab9 */ /* 0x000fe20000000a00 */
[----:B------:R-:W-:Y:S01]  /*1570*/  ULDC.64 UR8, c[0x0][0xa18] ;  /* 0x0002860000087ab9 */ /* 0x000fe20000000a00 */
[----:B------:R-:W-:Y:S01]  /*1580*/  ULDC.64 UR6, c[0x0][0xa08] ;  /* 0x0002820000067ab9 */ /* 0x000fe20000000a00 */
[----:B0-----:R-:W-:-:S06]  /*1590*/  IMAD.WIDE R188, R147, 0x4, R188 ;  /* 0x0000000493bc7825 */ /* 0x001fcc00078e02bc */
[----:B------:R-:W2:Y:S01]  /*15a0*/  LDG.E R188, desc[UR56][R188.64] ;  /* 0x00000038bcbc7981 */ /* 0x000ea2000c1e1900 */
[----:B------:R-:W-:Y:S01]  /*15b0*/  ISETP.NE.U32.AND P2, PT, RZ, UR4, PT ;  /* 0x00000004ff007c0c */ /* 0x000fe2000bf45070 */
[----:B------:R-:W-:Y:S01]  /*15c0*/  IMAD.MOV.U32 R129, RZ, RZ, RZ ;  /* 0x000000ffff817224 */ /* 0x000fe200078e00ff */
[----:B------:R-:W-:Y:S02]  /*15d0*/  ISETP.NE.U32.AND P1, PT, RZ, UR8, PT ;  /* 0x00000008ff007c0c */ /* 0x000fe4000bf25070 */
[----:B------:R-:W-:Y:S02]  /*15e0*/  ISETP.NE.AND.EX P2, PT, RZ, UR5, PT, P2 ;  /* 0x00000005ff007c0c */ /* 0x000fe4000bf45320 */
[----:B------:R-:W-:Y:S02]  /*15f0*/  ISETP.NE.AND.EX P1, PT, RZ, UR9, PT, P1 ;  /* 0x00000009ff007c0c */ /* 0x000fe4000bf25310 */
[----:B------:R-:W-:Y:S02]  /*1600*/  ISETP.NE.U32.AND P0, PT, RZ, UR6, PT ;  /* 0x00000006ff007c0c */ /* 0x000fe4000bf05070 */
[----:B------:R-:W-:-:S02]  /*1610*/  MOV R11, RZ ;  /* 0x000000ff000b7202 */ /* 0x000fc40000000f00 */
[----:B------:R-:W-:Y:S02]  /*1620*/  ISETP.NE.AND.EX P0, PT, RZ, UR7, PT, P0 ;  /* 0x00000007ff007c0c */ /* 0x000fe4000bf05300 */
[----:B--2---:R-:W-:Y:S01]  /*1630*/  SHF.R.S32.HI R216, RZ, 0x1f, R188 ;  /* 0x0000001fffd87819 */ /* 0x004fe200000114bc */
[C---:B------:R-:W-:Y:S02]  /*1640*/  IMAD.SHL.U32 R189, R188.reuse, 0x4, RZ ;  /* 0x00000004bcbd7824 */ /* 0x040fe400078e00ff */
[C---:B---3--:R-:W-:Y:S02]  /*1650*/  @P2 LEA R6, P3, R188.reuse, UR4, 0x2 ;  /* 0x00000004bc062c11 */ /* 0x048fe4000f8610ff */
[C-C-:B------:R-:W-:Y:S02]  /*1660*/  SHF.L.U64.HI R190, R188.reuse, 0x2, R216.reuse ;  /* 0x00000002bcbe7819 */ /* 0x140fe400000102d8 */
[----:B------:R-:W-:Y:S01]  /*1670*/  @P2 LEA.HI.X R7, R188, UR5, R216, 0x2, P3 ;  /* 0x00000005bc072c11 */ /* 0x000fe200098f14d8 */
[----:B------:R-:W-:Y:S01]  /*1680*/  ULDC UR4, c[0x0][0x288] ;  /* 0x0000a20000047ab9 */ /* 0x000fe20000000800 */
[----:B-1----:R-:W-:-:S03]  /*1690*/  IADD3 R4, P4, R189, UR6, RZ ;  /* 0x00000006bd047c10 */ /* 0x002fc6000ff9e0ff */
[----:B------:R0:W5:Y:S01]  /*16a0*/  @P2 LDG.E R11, desc[UR56][R6.64] ;  /* 0x00000038060b2981 */ /* 0x000162000c1e1900 */
[----:B------:R-:W-:Y:S01]  /*16b0*/  @P1 IADD3 R8, P2, R189, UR8, RZ ;  /* 0x00000008bd081c10 */ /* 0x000fe2000ff5e0ff */
[----:B------:R-:W-:Y:S01]  /*16c0*/  IMAD.U32 R143, RZ, RZ, UR4 ;  /* 0x00000004ff8f7e24 */ /* 0x000fe2000f8e00ff */
[C---:B------:R-:W-:Y:S01]  /*16d0*/  IADD3.X R5, R190.reuse, UR7, RZ, P4, !PT ;  /* 0x00000007be057c10 */ /* 0x040fe2000a7fe4ff */
[----:B------:R-:W-:Y:S01]  /*16e0*/  ULDC.64 UR4, c[0x0][0x418] ;  /* 0x0001060000047ab9 */ /* 0x000fe20000000a00 */
[----:B------:R-:W-:-:S03]  /*16f0*/  @P1 IADD3.X R9, R190, UR9, RZ, P2, !PT ;  /* 0x00000009be091c10 */ /* 0x000fc600097fe4ff */
[----:B------:R0:W5:Y:S01]  /*1700*/  @P0 LDG.E R129, desc[UR56][R4.64] ;  /* 0x0000003804810981 */ /* 0x000162000c1e1900 */
[----:B------:R-:W-:Y:S01]  /*1710*/  UISETP.NE.U32.AND UP0, UPT, UR4, URZ, UPT ;  /* 0x0000003f0400728c */ /* 0x000fe2000bf05070 */
[C---:B----4-:R-:W-:Y:S01]  /*1720*/  LOP3.LUT R3, R146.reuse, 0xff000000, RZ, 0xc0, !PT ;  /* 0xff00000092037812 */ /* 0x050fe200078ec0ff */
[----:B------:R-:W-:Y:S01]  /*1730*/  ULDC.64 UR8, c[0x0][0xa20] ;  /* 0x0002880000087ab9 */ /* 0x000fe20000000a00 */
[----:B------:R0:W5:Y:S01]  /*1740*/  @P1 LDG.E R143, desc[UR56][R8.64] ;  /* 0x00000038088f1981 */ /* 0x000162000c1e1900 */
[----:B------:R-:W-:Y:S01]  /*1750*/  UISETP.NE.AND.EX UP0, UPT, UR5, URZ, UPT, UP0 ;  /* 0x0000003f0500728c */ /* 0x000fe2000bf05300 */
[----:B------:R-:W-:Y:S01]  /*1760*/  ULDC UR4, c[0x0][0x424] ;  /* 0x0001090000047ab9 */ /* 0x000fe20000000800 */
[----:B------:R-:W-:Y:S02]  /*1770*/  ISETP.NE.U32.AND P2, PT, RZ, UR8, PT ;  /* 0x00000008ff007c0c */ /* 0x000fe4000bf45070 */
[----:B------:R-:W-:Y:S01]  /*1780*/  USEL UR4, UR4, 0x1, UP0 ;  /* 0x0000000104047887 */ /* 0x000fe20008000000 */
[----:B------:R-:W-:Y:S01]  /*1790*/  ULDC UR5, c[0x0][0x2f0] ;  /* 0x0000bc0000057ab9 */ /* 0x000fe20000000800 */
[----:B------:R-:W-:-:S02]  /*17a0*/  LOP3.LUT R0, R146, 0xff0000, RZ, 0xc0, !PT ;  /* 0x00ff000092007812 */ /* 0x000fc400078ec0ff */
[----:B------:R-:W-:Y:S01]  /*17b0*/  UIMAD UR4, UR4, UR5, URZ ;  /* 0x00000005040472a4 */ /* 0x000fe2000f8e023f */
[----:B------:R-:W-:Y:S02]  /*17c0*/  SHF.R.U32.HI R3, RZ, 0x8, R3 ;  /* 0x00000008ff037819 */ /* 0x000fe40000011603 */
[----:B------:R-:W-:Y:S01]  /*17d0*/  ISETP.NE.AND.EX P2, PT, RZ, UR9, PT, P2 ;  /* 0x00000009ff007c0c */ /* 0x000fe2000bf45320 */
[----:B------:R-:W-:Y:S01]  /*17e0*/  ULDC UR5, c[0x0][0x348] ;  /* 0x0000d20000057ab9 */ /* 0x000fe20000000800 */
[----:B------:R-:W-:Y:S02]  /*17f0*/  LEA.HI R187, R0, R3, RZ, 0x10 ;  /* 0x0000000300bb7211 */ /* 0x000fe400078f80ff */
[----:B------:R-:W-:Y:S02]  /*1800*/  LOP3.LUT R162, R146, 0xffff, RZ, 0xc0, !PT ;  /* 0x0000ffff92a27812 */ /* 0x000fe400078ec0ff */
[----:B------:R-:W-:Y:S01]  /*1810*/  MOV R192, R145 ;  /* 0x0000009100c07202 */ /* 0x000fe20000000f00 */
[----:B0-----:R-:W-:Y:S06]  /*1820*/  @P1 BRA `(.L_x_447) ;  /* 0x0000000000241947 */ /* 0x001fec0003800000 */
[----:B------:R-:W-:Y:S02]  /*1830*/  ULDC.64 UR6, c[0x0][0xa00] ;  /* 0x0002800000067ab9 */ /* 0x000fe40000000a00 */
[----:B------:R-:W-:-:S04]  /*1840*/  ISETP.NE.U32.AND P1, PT, RZ, UR6, PT ;  /* 0x00000006ff007c0c */ /* 0x000fc8000bf25070 */
[----:B------:R-:W-:-:S13]  /*1850*/  ISETP.NE.AND.EX P1, PT, RZ, UR7, PT, P1 ;  /* 0x00000007ff007c0c */ /* 0x000fda000bf25310 */
[----:B------:R-:W-:Y:S05]  /*1860*/  @!P1 BRA `(.L_x_447) ;  /* 0x0000000000149947 */ /* 0x000fea0003800000 */
[----:B------:R-:W0:Y:S02]  /*1870*/  LDC.64 R6, c[0x0][0xa00] ;  /* 0x00028000ff067b82 */ /* 0x000e240000000a00 */
[----:B0-----:R-:W-:-:S05]  /*1880*/  IMAD.WIDE R6, R188, 0x4, R6 ;  /* 0x00000004bc067825 */ /* 0x001fca00078e0206 */
[----:B-----5:R-:W2:Y:S04]  /*1890*/  LDG.E R143, desc[UR56][R6.64] ;  /* 0x00000038068f7981 */ /* 0x020ea8000c1e1900 */
[----:B------:R-:W2:Y:S02]  /*18a0*/  LDG.E R0, desc[UR56][R6.64+0x4] ;  /* 0x0000043806007981 */ /* 0x000ea4000c1e1900 */
[----:B--2---:R-:W-:-:S07]  /*18b0*/  IMAD.IADD R143, R0, 0x1, -R143 ;  /* 0x00000001008f7824 */ /* 0x004fce00078e0a8f */
.L_x_447:
[----:B------:R-:W-:Y:S01]  /*18c0*/  IMAD.U32 R25, RZ, RZ, UR5 ;  /* 0x00000005ff197e24 */ /* 0x000fe2000f8e00ff */
[----:B------:R-:W-:Y:S01]  /*18d0*/  MOV R26, UR4 ;  /* 0x00000004001a7c02 */ /* 0x000fe20008000f00 */
[----:B------:R-:W-:Y:S06]  /*18e0*/  @!P2 BRA `(.L_x_448) ;  /* 0x000000000010a947 */ /* 0x000fec0003800000 */
[----:B------:R-:W-:-:S04]  /*18f0*/  IADD3 R26, P0, R189, UR8, RZ ;  /* 0x00000008bd1a7c10 */ /* 0x000fc8000ff1e0ff */
[----:B------:R-:W-:-:S05]  /*1900*/  IADD3.X R27, R190, UR9, RZ, P0, !PT ;  /* 0x00000009be1b7c10 */ /* 0x000fca00087fe4ff */
[----:B------:R0:W5:Y:S01]  /*1910*/  LDG.E R26, desc[UR56][R26.64] ;  /* 0x000000381a1a7981 */ /* 0x000162000c1e1900 */
[----:B------:R-:W-:Y:S05]  /*1920*/  BRA `(.L_x_449) ;  /* 0x0000000000107947 */ /* 0x000fea0003800000 */
.L_x_448:
[----:B------:R-:W-:Y:S05]  /*1930*/  @!P0 BRA `(.L_x_449) ;  /* 0x00000000000c8947 */ /* 0x000fea0003800000 */
[----:B------:R-:W2:Y:S04]  /*1940*/  LDG.E R3, desc[UR56][R4.64] ;  /* 0x0000003804037981 */ /* 0x000ea8000c1e1900 */
[----:B------:R-:W2:Y:S02]  /*1950*/  LDG.E R26, desc[UR56][R4.64+0x4] ;  /* 0x00000438041a7981 */ /* 0x000ea4000c1e1900 */
[----:B--2---:R-:W-:-:S07]  /*1960*/  IMAD.IADD R26, R26, 0x1, -R3 ;  /* 0x000000011a1a7824 */ /* 0x004fce00078e0a03 */
.L_x_449:
[----:B------:R-:W-:Y:S01]  /*1970*/  ULDC.64 UR4, c[0x0][0xa10] ;  /* 0x0002840000047ab9 */ /* 0x000fe20000000a00 */
[----:B0-----:R-:W2:Y:S01]  /*1980*/  LDL.LU R27, [R1+0x38] ;  /* 0x00003800011b7983 */ /* 0x001ea20000300800 */
[----:B------:R-:W-:-:S04]  /*1990*/  ISETP.NE.U32.AND P0, PT, RZ, UR4, PT ;  /* 0x00000004ff007c0c */ /* 0x000fc8000bf05070 */
[----:B------:R-:W-:Y:S01]  /*19a0*/  ISETP.NE.AND.EX P0, PT, RZ, UR5, PT, P0 ;  /* 0x00000005ff007c0c */ /* 0x000fe2000bf05300 */
[----:B------:R-:W-:-:S12]  /*19b0*/  ULDC.64 UR4, c[0x0][0xa30] ;  /* 0x00028c0000047ab9 */ /* 0x000fd80000000a00 */
[----:B------:R-:W0:Y:S02]  /*19c0*/  @P0 LDC.64 R4, c[0x0][0xa10] ;  /* 0x00028400ff040b82 */ /* 0x000e240000000a00 */
[----:B0-----:R-:W-:-:S05]  /*19d0*/  @P0 IMAD.WIDE R4, R188, 0x4, R4 ;  /* 0x00000004bc040825 */ /* 0x001fca00078e0204 */
[----:B------:R-:W3:Y:S04]  /*19e0*/  @P0 LDG.E R0, desc[UR56][R4.64] ;  /* 0x0000003804000981 */ /* 0x000ee8000c1e1900 */
[----:B------:R-:W3:Y:S01]  /*19f0*/  @P0 LDG.E R3, desc[UR56][R4.64+0x4] ;  /* 0x0000043804030981 */ /* 0x000ee2000c1e1900 */
[----:B------:R-:W-:Y:S01]  /*1a00*/  ISETP.NE.U32.AND P1, PT, RZ, UR4, PT ;  /* 0x00000004ff007c0c */ /* 0x000fe2000bf25070 */
[----:B-----5:R-:W-:-:S03]  /*1a10*/  IMAD.MOV.U32 R141, RZ, RZ, R26 ;  /* 0x000000ffff8d7224 */ /* 0x020fc600078e001a */
[----:B------:R-:W-:-:S13]  /*1a20*/  ISETP.NE.AND.EX P1, PT, RZ, UR5, PT, P1 ;  /* 0x00000005ff007c0c */ /* 0x000fda000bf25310 */
[----:B------:R-:W-:-:S04]  /*1a30*/  @P1 IADD3 R6, P2, R189, UR4, RZ ;  /* 0x00000004bd061c10 */ /* 0x000fc8000ff5e0ff */
[----:B------:R-:W-:-:S05]  /*1a40*/  @P1 IADD3.X R7, R190, UR5, RZ, P2, !PT ;  /* 0x00000005be071c10 */ /* 0x000fca00097fe4ff */
[----:B------:R0:W5:Y:S01]  /*1a50*/  @P1 LDG.E R141, desc[UR56][R6.64] ;  /* 0x00000038068d1981 */ /* 0x000162000c1e1900 */
[----:B------:R-:W-:Y:S01]  /*1a60*/  IADD3 R10, R26, -R11, RZ ;  /* 0x8000000b1a0a7210 */ /* 0x000fe20007ffe0ff */
[----:B------:R-:W-:Y:S01]  /*1a70*/  BSSY B0, `(.L_x_450) ;  /* 0x000002c000007945 */ /* 0x000fe20003800000 */
[----:B------:R-:W-:Y:S02]  /*1a80*/  LOP3.LUT R200, R187, 0xff, RZ, 0xc0, !PT ;  /* 0x000000ffbbc87812 */ /* 0x000fe400078ec0ff */
[----:B------:R-:W-:Y:S02]  /*1a90*/  SHF.R.U32.HI R187, RZ, 0x10, R187 ;  /* 0x00000010ffbb7819 */ /* 0x000fe400000116bb */
[----:B--2---:R-:W-:Y:S01]  /*1aa0*/  LOP3.LUT R27, R27, 0xfffffffb, RZ, 0xc0, !PT ;  /* 0xfffffffb1b1b7812 */ /* 0x004fe200078ec0ff */
[----:B---3--:R-:W-:-:S04]  /*1ab0*/  @P0 IMAD.IADD R25, R3, 0x1, -R0 ;  /* 0x0000000103190824 */ /* 0x008fc800078e0a00 */
[----:B------:R-:W-:-:S05]  /*1ac0*/  IMAD.IADD R215, R10, 0x1, R25 ;  /* 0x000000010ad77824 */ /* 0x000fca00078e0219 */
[C---:B------:R-:W-:Y:S02]  /*1ad0*/  ISETP.GE.AND P3, PT, R215.reuse, 0x1, PT ;  /* 0x00000001d700780c */ /* 0x040fe40003f66270 */
[----:B------:R-:W-:-:S05]  /*1ae0*/  IADD3 R0, R215, 0x5f, RZ ;  /* 0x0000005fd7007810 */ /* 0x000fca0007ffe0ff */
[----:B------:R-:W-:-:S05]  /*1af0*/  IMAD.HI R0, R0, 0x2aaaaaab, RZ ;  /* 0x2aaaaaab00007827 */ /* 0x000fca00078e02ff */
[----:B------:R-:W-:Y:S02]  /*1b00*/  SHF.R.U32.HI R3, RZ, 0x1f, R0 ;  /* 0x0000001fff037819 */ /* 0x000fe40000011600 */
[----:B------:R-:W-:Y:S02]  /*1b10*/  @P3 LOP3.LUT R27, R27, 0x4, RZ, 0xfc, !PT ;  /* 0x000000041b1b3812 */ /* 0x000fe400078efcff */
[----:B------:R-:W-:Y:S01]  /*1b20*/  LEA.HI.SX32 R142, R0, R3, 0x1c ;  /* 0x00000003008e7211 */ /* 0x000fe200078fe2ff */
[----:B------:R-:W-:Y:S02]  /*1b30*/  IMAD.MOV.U32 R3, RZ, RZ, RZ ;  /* 0x000000ffff037224 */ /* 0x000fe400078e00ff */
[----:B------:R0:W-:Y:S01]  /*1b40*/  STL [R1+0x38], R27 ;  /* 0x0000381b01007387 */ /* 0x0001e20000100800 */
[----:B------:R-:W-:Y:S05]  /*1b50*/  @!P3 BRA `(.L_x_451) ;  /* 0x000000000074b947 */ /* 0x000fea0003800000 */
[----:B------:R-:W-:Y:S01]  /*1b60*/  ISETP.NE.AND P0, PT, R187, RZ, PT ;  /* 0x000000ffbb00720c */ /* 0x000fe20003f05270 */
[----:B------:R-:W-:-:S03]  /*1b70*/  ULDC UR4, c[0x0][0x9f0] ;  /* 0x00027c0000047ab9 */ /* 0x000fc60000000800 */
[----:B------:R-:W-:-:S04]  /*1b80*/  SEL R9, R187, UR4, P0 ;  /* 0x00000004bb097c07 */ /* 0x000fc80008000000 */
[-C--:B0-----:R-:W-:Y:S02]  /*1b90*/  IABS R6, R9.reuse ;  /* 0x0000000900067213 */ /* 0x081fe40000000000 */
[----:B------:R-:W-:Y:S02]  /*1ba0*/  IADD3 R0, R142, -0x1, R9 ;  /* 0xffffffff8e007810 */ /* 0x000fe40007ffe009 */
[----:B------:R-:W0:Y:S01]  /*1bb0*/  I2F.RP R3, R6 ;  /* 0x0000000600037306 */ /* 0x000e220000209400 */
[-C--:B------:R-:W-:Y:S02]  /*1bc0*/  IABS R11, R9.reuse ;  /* 0x00000009000b7213 */ /* 0x080fe40000000000 */
[----:B------:R-:W-:Y:S02]  /*1bd0*/  IABS R8, R0 ;  /* 0x0000000000087213 */ /* 0x000fe40000000000 */
[----:B------:R-:W-:-:S04]  /*1be0*/  LOP3.LUT R0, R0, R9, RZ, 0x3c, !PT ;  /* 0x0000000900007212 */ /* 0x000fc800078e3cff */
[----:B------:R-:W-:Y:S01]  /*1bf0*/  ISETP.GE.AND P2, PT, R0, RZ, PT ;  /* 0x000000ff0000720c */ /* 0x000fe20003f46270 */
[----:B0-----:R-:W0:Y:S02]  /*1c00*/  MUFU.RCP R3, R3 ;  /* 0x0000000300037308 */ /* 0x001e240000001000 */
[----:B0-----:R-:W-:Y:S02]  /*1c10*/  VIADD R4, R3, 0xffffffe ;  /* 0x0ffffffe03047836 */ /* 0x001fe40000000000 */
[----:B------:R-:W-:-:S04]  /*1c20*/  IMAD.MOV R3, RZ, RZ, -R11 ;  /* 0x000000ffff037224 */ /* 0x000fc800078e0a0b */
[----:B------:R0:W1:Y:S02]  /*1c30*/  F2I.FTZ.U32.TRUNC.NTZ R5, R4 ;  /* 0x0000000400057305 */ /* 0x000064000021f000 */
[----:B0-----:R-:W-:Y:S01]  /*1c40*/  IMAD.MOV.U32 R4, RZ, RZ, RZ ;  /* 0x000000ffff047224 */ /* 0x001fe200078e00ff */
[----:B-1----:R-:W-:-:S05]  /*1c50*/  IADD3 R7, RZ, -R5, RZ ;  /* 0x80000005ff077210 */ /* 0x002fca0007ffe0ff */
[----:B------:R-:W-:-:S04]  /*1c60*/  IMAD R7, R7, R6, RZ ;  /* 0x0000000607077224 */ /* 0x000fc800078e02ff */
[----:B------:R-:W-:-:S06]  /*1c70*/  IMAD.HI.U32 R5, R5, R7, R4 ;  /* 0x0000000705057227 */ /* 0x000fcc00078e0004 */
[----:B------:R-:W-:-:S04]  /*1c80*/  IMAD.HI.U32 R5, R5, R8, RZ ;  /* 0x0000000805057227 */ /* 0x000fc800078e00ff */
[----:B------:R-:W-:-:S05]  /*1c90*/  IMAD R3, R5, R3, R8 ;  /* 0x0000000305037224 */ /* 0x000fca00078e0208 */
[----:B------:R-:W-:-:S13]  /*1ca0*/  ISETP.GT.U32.AND P1, PT, R6, R3, PT ;  /* 0x000000030600720c */ /* 0x000fda0003f24070 */
[-C--:B------:R-:W-:Y:S01]  /*1cb0*/  @!P1 IADD3 R3, R3, -R6.reuse, RZ ;  /* 0x8000000603039210 */ /* 0x080fe20007ffe0ff */
[----:B------:R-:W-:Y:S01]  /*1cc0*/  @!P1 VIADD R5, R5, 0x1 ;  /* 0x0000000105059836 */ /* 0x000fe20000000000 */
[----:B------:R-:W-:Y:S02]  /*1cd0*/  ISETP.NE.AND P1, PT, R9, RZ, PT ;  /* 0x000000ff0900720c */ /* 0x000fe40003f25270 */
[----:B------:R-:W-:-:S13]  /*1ce0*/  ISETP.GE.U32.AND P0, PT, R3, R6, PT ;  /* 0x000000060300720c */ /* 0x000fda0003f06070 */
[----:B------:R-:W-:-:S05]  /*1cf0*/  @P0 VIADD R5, R5, 0x1 ;  /* 0x0000000105050836 */ /* 0x000fca0000000000 */
[----:B------:R-:W-:-:S05]  /*1d00*/  MOV R3, R5 ;  /* 0x0000000500037202 */ /* 0x000fca0000000f00 */
[----:B------:R-:W-:Y:S01]  /*1d10*/  @!P2 IMAD.MOV R3, RZ, RZ, -R3 ;  /* 0x000000ffff03a224 */ /* 0x000fe200078e0a03 */
[----:B------:R-:W-:-:S07]  /*1d20*/  @!P1 LOP3.LUT R3, RZ, R9, RZ, 0x33, !PT ;  /* 0x00000009ff039212 */ /* 0x000fce00078e33ff */
.L_x_451:
[----:B------:R-:W-:Y:S05]  /*1d30*/  BSYNC B0 ;  /* 0x0000000000007941 */ /* 0x000fea0003800000 */
.L_x_450:
[----:B------:R-:W-:Y:S01]  /*1d40*/  IMAD R0, R200, R3, RZ ;  /* 0x00000003c8007224 */ /* 0x000fe200078e02ff */
[----:B------:R-:W-:-:S04]  /*1d50*/  PLOP3.LUT P2, PT, PT, PT, PT, 0x80, 0x0 ;  /* 0x000000000000781c */ /* 0x000fc80003f4f070 */
[C---:B------:R-:W-:Y:S01]  /*1d60*/  VIADDMNMX R3, R0.reuse, R3, R142, PT ;  /* 0x0000000300037246 */ /* 0x040fe2000380018e */
[----:B------:R-:W-:-:S04]  /*1d70*/  IMAD R0, R0, 0x60, -R10 ;  /* 0x0000006000007824 */ /* 0x000fc800078e0a0a */
[----:B------:R-:W-:Y:S01]  /*1d80*/  IMAD R4, R3, 0x60, -R10 ;  /* 0x0000006003047824 */ /* 0x000fe200078e0a0a */
[----:B------:R-:W-:-:S04]  /*1d90*/  VIMNMX R0, RZ, R0, !PT ;  /* 0x00000000ff007248 */ /* 0x000fc80007fe0100 */
[----:B------:R-:W-:Y:S01]  /*1da0*/  VIMNMX R3, R4, R25, PT ;  /* 0x0000001904037248 */ /* 0x000fe20003fe0100 */
[----:B------:R-:W-:-:S03]  /*1db0*/  IMAD.WIDE.U32 R126, R0, -0x55555555, RZ ;  /* 0xaaaaaaab007e7825 */ /* 0x000fc600078e00ff */
[----:B------:R-:W-:Y:S02]  /*1dc0*/  ISETP.GT.AND P0, PT, R3, R0, PT ;  /* 0x000000000300720c */ /* 0x000fe40003f04270 */
[----:B------:R-:W-:-:S04]  /*1dd0*/  SHF.R.U32.HI R126, RZ, 0x6, R127 ;  /* 0x00000006ff7e7819 */ /* 0x000fc8000001167f */
[----:B------:R-:W-:-:S07]  /*1de0*/  MOV R24, R126 ;  /* 0x0000007e00187202 */ /* 0x000fce0000000f00 */
[----:B------:R-:W-:-:S04]  /*1df0*/  @P0 VIADD R0, R3, 0x5f ;  /* 0x0000005f03000836 */ /* 0x000fc80000000000 */
[----:B------:R-:W-:-:S05]  /*1e00*/  @P0 IMAD.HI R0, R0, 0x2aaaaaab, RZ ;  /* 0x2aaaaaab00000827 */ /* 0x000fca00078e02ff */
[----:B------:R-:W-:-:S04]  /*1e10*/  @P0 SHF.R.U32.HI R3, RZ, 0x1f, R0 ;  /* 0x0000001fff030819 */ /* 0x000fc80000011600 */
[----:B------:R-:W-:-:S04]  /*1e20*/  @P0 LEA.HI.SX32 R24, R0, R3, 0x1c ;  /* 0x0000000300180211 */ /* 0x000fc800078fe2ff */
[----:B------:R-:W-:-:S13]  /*1e30*/  ISETP.GT.AND P0, PT, R24, R126, PT ;  /* 0x0000007e1800720c */ /* 0x000fda0003f04270 */
[----:B------:R-:W-:Y:S05]  /*1e40*/  @!P0 BRA `(.L_x_452) ;  /* 0x0000009000648947 */ /* 0x000fea0003800000 */
[----:B------:R-:W-:Y:S01]  /*1e50*/  VIADD R123, R2, 0x18400 ;  /* 0x00018400027b7836 */ /* 0x000fe20000000000 */
[----:B------:R-:W-:Y:S04]  /*1e60*/  BSSY B6, `(.L_x_453) ;  /* 0x0000013000067945 */ /* 0x000fe80003800000 */
[----:B------:R-:W-:-:S13]  /*1e70*/  LOP3.LUT P0, RZ, R123, 0x3ff, RZ, 0xc0, !PT ;  /* 0x000003ff7bff7812 */ /* 0x000fda000780c0ff */
[----:B------:R-:W-:Y:S05]  /*1e80*/  @!P0 BRA `(.L_x_454) ;  /* 0x0000000000408947 */ /* 0x000fea0003800000 */
[----:B------:R-:W-:Y:S01]  /*1e90*/  MOV R14, 0x0 ;  /* 0x00000000000e7802 */ /* 0x000fe20000000f00 */
[----:B------:R-:W-:Y:S01]  /*1ea0*/  ULDC.64 UR4, c[0x4][0xf0] ;  /* 0x01003c0000047ab9 */ /* 0x000fe20000000a00 */
[----:B------:R-:W-:Y:S01]  /*1eb0*/  ULDC.64 UR6, c[0x4][0x90] ;  /* 0x0100240000067ab9 */ /* 0x000fe20000000a00 */
[----:B------:R-:W-:Y:S01]  /*1ec0*/  IMAD.U32 R4, RZ, RZ, UR4 ;  /* 0x00000004ff047e24 */ /* 0x000fe2000f8e00ff */
[----:B------:R-:W-:Y:S01]  /*1ed0*/  MOV R5, UR5 ;  /* 0x0000000500057c02 */ /* 0x000fe20008000f00 */
[----:B------:R-:W-:Y:S01]  /*1ee0*/  ULDC.64 UR4, c[0x4][0xf8] ;  /* 0x01003e0000047ab9 */ /* 0x000fe20000000a00 */
[----:B------:R-:W1:Y:S01]  /*1ef0*/  LDC.64 R14, c[0x4][R14] ;  /* 0x010000000e0e7b82 */ /* 0x000e620000000a00 */
[----:B0-----:R-:W-:Y:S01]  /*1f00*/  IMAD.U32 R6, RZ, RZ, UR4 ;  /* 0x00000004ff067e24 */ /* 0x001fe2000f8e00ff */
[----:B------:R-:W-:Y:S01]  /*1f10*/  MOV R10, UR6 ;  /* 0x00000006000a7c02 */ /* 0x000fe20008000f00 */
[----:B------:R-:W-:Y:S01]  /*1f20*/  IMAD.U32 R7, RZ, RZ, UR5 ;  /* 0x00000005ff077e24 */ /* 0x000fe2000f8e00ff */
[----:B------:R-:W-:Y:S01]  /*1f30*/  MOV R12, 0x1 ;  /* 0x00000001000c7802 */ /* 0x000fe20000000f00 */
[----:B------:R-:W-:-:S02]  /*1f40*/  IMAD.U32 R11, RZ, RZ, UR7 ;  /* 0x00000007ff0b7e24 */ /* 0x000fc4000f8e00ff */
[----:B------:R-:W-:Y:S02]  /*1f50*/  IMAD.MOV.U32 R8, RZ, RZ, 0x70 ;  /* 0x00000070ff087424 */ /* 0x000fe400078e00ff */
[----:B------:R-:W-:-:S07]  /*1f60*/  IMAD.MOV.U32 R13, RZ, RZ, RZ ;  /* 0x000000ffff0d7224 */ /* 0x000fce00078e00ff */
[----:B------:R-:W-:-:S07]  /*1f70*/  LEPC R20, `(.L_x_454) ;  /* 0x000000001014794e */ /* 0x000fce0000000000 */
[----:B-1---5:R-:W-:Y:S05]  /*1f80*/  CALL.ABS.NOINC R14 ;  /* 0x000000000e007343 */ /* 0x022fea0003c00000 */
.L_x_454:
[----:B------:R-:W-:Y:S05]  /*1f90*/  BSYNC B6 ;  /* 0x0000000000067941 */ /* 0x000fea0003800000 */
.L_x_453:
[----:B------:R-:W-:Y:S01]  /*1fa0*/  VIADD R122, R2, 0x400 ;  /* 0x00000400027a7836 */ /* 0x000fe20000000000 */
[----:B------:R-:W-:Y:S04]  /*1fb0*/  BSSY B6, `(.L_x_455) ;  /* 0x0000013000067945 */ /* 0x000fe80003800000 */
[----:B------:R-:W-:-:S13]  /*1fc0*/  LOP3.LUT P0, RZ, R122, 0x3ff, RZ, 0xc0, !PT ;  /* 0x000003ff7aff7812 */ /* 0x000fda000780c0ff */
[----:B------:R-:W-:Y:S05]  /*1fd0*/  @!P0 BRA `(.L_x_456) ;  /* 0x0000000000408947 */ /* 0x000fea0003800000 */
[----:B------:R-:W-:Y:S01]  /*1fe0*/  MOV R14, 0x0 ;  /* 0x00000000000e7802 */ /* 0x000fe20000000f00 */
[----:B------:R-:W-:Y:S01]  /*1ff0*/  ULDC.64 UR4, c[0x4][0xf0] ;  /* 0x01003c0000047ab9 */ /* 0x000fe20000000a00 */
[----:B------:R-:W-:Y:S01]  /*2000*/  ULDC.64 UR6, c[0x4][0xf8] ;  /* 0x01003e0000067ab9 */ /* 0x000fe20000000a00 */
[----:B------:R-:W-:Y:S01]  /*2010*/  MOV R4, UR4 ;  /* 0x0000000400047c02 */ /* 0x000fe20008000f00 */
[----:B------:R-:W-:Y:S01]  /*2020*/  IMAD.U32 R5, RZ, RZ, UR5 ;  /* 0x00000005ff057e24 */ /* 0x000fe2000f8e00ff */
        /* <DEDUP_REMOVED lines=11> */
.L_x_456:
[----:B------:R-:W-:Y:S05]  /*20e0*/  BSYNC B6 ;  /* 0x0000000000067941 */ /* 0x000fea0003800000 */
.L_x_455:
[----:B------:R-:W-:Y:S01]  /*20f0*/  ULDC.64 UR4, c[0x0][0x9f8] ;  /* 0x00027e0000047ab9 */ /* 0x000fe20000000a00 */
[----:B------:R-:W-:Y:S01]  /*2100*/  IMAD.MOV.U32 R102, RZ, RZ, R188 ;  /* 0x000000ffff667224 */ /* 0x000fe200078e00bc */
[----:B------:R-:W-:Y:S01]  /*2110*/  ISETP.NE.U32.AND P0, PT, RZ, UR4, PT ;  /* 0x00000004ff007c0c */ /* 0x000fe2000bf05070 */
[----:B------:R-:W-:Y:S01]  /*2120*/  VIADD R0, R16, 0x20 ;  /* 0x0000002010007836 */ /* 0x000fe20000000000 */
[----:B------:R-:W1:Y:S01]  /*2130*/  LDC.64 R94, c[0x0][0x3f8] ;  /* 0x0000fe00ff5e7b82 */ /* 0x000e620000000a00 */
[----:B------:R-:W-:Y:S02]  /*2140*/  MOV R20, R27 ;  /* 0x0000001b00147202 */ /* 0x000fe40000000f00 */
[----:B------:R-:W-:-:S05]  /*2150*/  ISETP.NE.AND.EX P0, PT, RZ, UR5, PT, P0 ;  /* 0x00000005ff007c0c */ /* 0x000fca000bf05300 */
[----:B------:R-:W2:Y:S08]  /*2160*/  LDC R125, c[0x0][0x3f4] ;  /* 0x0000fd00ff7d7b82 */ /* 0x000eb00000000800 */
[----:B------:R-:W-:Y:S01]  /*2170*/  @P0 IADD3 R4, P1, R189, UR4, RZ ;  /* 0x00000004bd040c10 */ /* 0x000fe2000ff3e0ff */
[----:B------:R-:W-:Y:S01]  /*2180*/  ULDC UR4, c[0x0][0x2f4] ;  /* 0x0000bd0000047ab9 */ /* 0x000fe20000000800 */
[----:B------:R-:W3:Y:S02]  /*2190*/  LDC.64 R88, c[0x0][0x408] ;  /* 0x00010200ff587b82 */ /* 0x000ee40000000a00 */
[----:B------:R-:W-:Y:S01]  /*21a0*/  @P0 IADD3.X R5, R190, UR5, RZ, P1, !PT ;  /* 0x00000005be050c10 */ /* 0x000fe20008ffe4ff */
[----:B------:R-:W-:-:S04]  /*21b0*/  ULDC UR5, c[0x0][0x320] ;  /* 0x0000c80000057ab9 */ /* 0x000fc80000000800 */
[----:B------:R4:W2:Y:S01]  /*21c0*/  @P0 LDG.E R102, desc[UR56][R4.64] ;  /* 0x0000003804660981 */ /* 0x0008a2000c1e1900 */
[----:B------:R-:W-:Y:S01]  /*21d0*/  ISETP.GE.AND P1, PT, R0, UR4, PT ;  /* 0x0000000400007c0c */ /* 0x000fe2000bf26270 */
[----:B-1----:R-:W-:Y:S01]  /*21e0*/  IMAD.WIDE.U32 R96, R166, R94, R16 ;  /* 0x0000005ea6607225 */ /* 0x002fe200078e0010 */
[----:B------:R-:W-:Y:S01]  /*21f0*/  ISETP.GE.AND P0, PT, R16, UR4, PT ;  /* 0x0000000410007c0c */ /* 0x000fe2000bf06270 */
[----:B------:R-:W1:Y:S01]  /*2200*/  S2R R218, SR_TID.X ;  /* 0x0000000000da7919 */ /* 0x000e620000002100 */
[----:B0-----:R-:W-:Y:S01]  /*2210*/  SEL R6, RZ, 0xffffffff, P1 ;  /* 0xffffffffff067807 */ /* 0x001fe20000800000 */
[----:B------:R-:W-:Y:S01]  /*2220*/  IMAD.MOV.U32 R127, RZ, RZ, 0x20 ;  /* 0x00000020ff7f7424 */ /* 0x000fe200078e00ff */
[----:B------:R-:W-:Y:S01]  /*2230*/  SEL R3, RZ, 0x1, P0 ;  /* 0x00000001ff037807 */ /* 0x000fe20000000000 */
[----:B------:R-:W-:Y:S01]  /*2240*/  IMAD.SHL.U32 R108, R94, 0x40, RZ ;  /* 0x000000405e6c7824 */ /* 0x000fe200078e00ff */
[----:B------:R-:W-:Y:S01]  /*2250*/  SHF.L.U32 R6, R6, 0x1, RZ ;  /* 0x0000000106067819 */ /* 0x000fe200000006ff */
[----:B------:R-:W-:Y:S01]  /*2260*/  IMAD.IADD R129, R129, 0x1, R26 ;  /* 0x0000000181817824 */ /* 0x000fe200078e021a */
[----:B------:R-:W-:Y:S01]  /*2270*/  ISETP.GE.AND P0, PT, R0, UR5, PT ;  /* 0x0000000500007c0c */ /* 0x000fe2000bf06270 */
[----:B------:R-:W-:Y:S01]  /*2280*/  IMAD R114, R214, 0x40, R166 ;  /* 0x00000040d6727824 */ /* 0x000fe200078e02a6 */
[----:B------:R-:W-:Y:S01]  /*2290*/  LOP3.LUT R6, R6, 0x2, R3, 0xe2, !PT ;  /* 0x0000000206067812 */ /* 0x000fe200078ee203 */
[----:B------:R-:W-:Y:S01]  /*22a0*/  VIADD R3, R16, 0x40 ;  /* 0x0000004010037836 */ /* 0x000fe20000000000 */
[----:B----4-:R-:W-:-:S02]  /*22b0*/  SEL R4, RZ, 0xffffffff, P0 ;  /* 0xffffffffff047807 */ /* 0x010fc40000000000 */
[----:B------:R-:W-:Y:S01]  /*22c0*/  ISETP.GE.AND P1, PT, R19, UR4, PT ;  /* 0x0000000413007c0c */ /* 0x000fe2000bf26270 */
[----:B---3--:R-:W-:Y:S01]  /*22d0*/  IMAD.WIDE.U32 R90, R166, R88, R16 ;  /* 0x00000058a65a7225 */ /* 0x008fe200078e0010 */
[----:B------:R-:W-:Y:S02]  /*22e0*/  ISETP.GE.AND P0, PT, R3, UR4, PT ;  /* 0x0000000403007c0c */ /* 0x000fe4000bf06270 */
[----:B------:R-:W-:Y:S01]  /*22f0*/  SHF.R.S32.HI R11, RZ, 0x1f, R166 ;  /* 0x0000001fff0b7819 */ /* 0x000fe200000114a6 */
[----:B------:R-:W-:Y:S01]  /*2300*/  IMAD.SHL.U32 R8, R4, 0x2, RZ ;  /* 0x0000000204087824 */ /* 0x000fe200078e00ff */
[----:B------:R-:W-:Y:S01]  /*2310*/  SEL R4, RZ, 0x8, P1 ;  /* 0x00000008ff047807 */ /* 0x000fe20000800000 */
[----:B------:R-:W-:Y:S01]  /*2320*/  IMAD R131, R89, 0x60, RZ ;  /* 0x0000006059837824 */ /* 0x000fe200078e02ff */
[----:B------:R-:W-:Y:S02]  /*2330*/  SEL R5, RZ, 0x4, P0 ;  /* 0x00000004ff057807 */ /* 0x000fe40000000000 */
[----:B------:R-:W-:-:S02]  /*2340*/  ISETP.GE.AND P2, PT, R16, UR5, PT ;  /* 0x0000000510007c0c */ /* 0x000fc4000bf46270 */
[--C-:B------:R-:W-:Y:S02]  /*2350*/  SHF.R.S32.HI R161, RZ, 0x1f, R160.reuse ;  /* 0x0000001fffa17819 */ /* 0x100fe400000114a0 */
[----:B------:R-:W-:Y:S01]  /*2360*/  LOP3.LUT R4, R4, R6, R5, 0xfe, !PT ;  /* 0x0000000604047212 */ /* 0x000fe200078efe05 */
[-C--:B------:R-:W-:Y:S01]  /*2370*/  IMAD R5, R11, R94.reuse, RZ ;  /* 0x0000005e0b057224 */ /* 0x080fe200078e02ff */
[----:B------:R-:W-:Y:S01]  /*2380*/  SEL R7, RZ, 0x1, P2 ;  /* 0x00000001ff077807 */ /* 0x000fe20001000000 */
[----:B------:R-:W-:Y:S01]  /*2390*/  IMAD.WIDE.U32 R98, R166, R94, R160 ;  /* 0x0000005ea6627225 */ /* 0x000fe200078e00a0 */
[----:B------:R-:W-:Y:S02]  /*23a0*/  ISETP.GE.AND P0, PT, R22, UR4, PT ;  /* 0x0000000416007c0c */ /* 0x000fe4000bf06270 */
[----:B------:R-:W-:Y:S01]  /*23b0*/  ISETP.GE.AND P1, PT, R3, UR5, PT ;  /* 0x0000000503007c0c */ /* 0x000fe2000bf26270 */
[----:B------:R-:W-:Y:S01]  /*23c0*/  IMAD R5, R166, R95, R5 ;  /* 0x0000005fa6057224 */ /* 0x000fe200078e0205 */
[----:B------:R-:W-:Y:S01]  /*23d0*/  LOP3.LUT R7, R8, 0x2, R7, 0xe2, !PT ;  /* 0x0000000208077812 */ /* 0x000fe200078ee207 */
[-C--:B------:R-:W-:Y:S01]  /*23e0*/  IMAD R11, R11, R88.reuse, RZ ;  /* 0x000000580b0b7224 */ /* 0x080fe200078e02ff */
[----:B------:R-:W-:Y:S01]  /*23f0*/  SEL R9, RZ, 0x10, P0 ;  /* 0x00000010ff097807 */ /* 0x000fe20000000000 */
[----:B------:R-:W-:Y:S01]  /*2400*/  IMAD.IADD R97, R5, 0x1, R97 ;  /* 0x0000000105617824 */ /* 0x000fe200078e0261 */
[----:B------:R-:W-:Y:S01]  /*2410*/  SEL R6, RZ, 0x4, P1 ;  /* 0x00000004ff067807 */ /* 0x000fe20000800000 */
[----:B------:R-:W-:Y:S01]  /*2420*/  IMAD R13, R166, R89, R11 ;  /* 0x00000059a60d7224 */ /* 0x000fe200078e020b */
[----:B--2---:R-:W-:Y:S01]  /*2430*/  ISETP.GE.AND P0, PT, R16, R125, PT ;  /* 0x0000007d1000720c */ /* 0x004fe20003f06270 */
[----:B------:R-:W-:Y:S01]  /*2440*/  IMAD.WIDE.U32 R92, R166, R88, R160 ;  /* 0x00000058a65c7225 */ /* 0x000fe200078e00a0 */
[----:B------:R-:W-:-:S02]  /*2450*/  IADD3 R99, R99, R5, RZ ;  /* 0x0000000563637210 */ /* 0x000fc40007ffe0ff */
[----:B------:R-:W-:Y:S01]  /*2460*/  LOP3.LUT R5, R7, R6, RZ, 0xfc, !PT ;  /* 0x0000000607057212 */ /* 0x000fe200078efcff */
[----:B------:R-:W-:Y:S01]  /*2470*/  IMAD.IADD R91, R13, 0x1, R91 ;  /* 0x000000010d5b7824 */ /* 0x000fe200078e025b */
[-C--:B------:R-:W-:Y:S01]  /*2480*/  ISETP.GE.AND P1, PT, R0, R125.reuse, PT ;  /* 0x0000007d0000720c */ /* 0x080fe20003f26270 */
[-C--:B-----5:R-:W-:Y:S01]  /*2490*/  IMAD.WIDE.U32 R96, R141, R94.reuse, R96 ;  /* 0x0000005e8d607225 */ /* 0x0a0fe200078e0060 */
[----:B------:R-:W-:Y:S02]  /*24a0*/  ISETP.GE.AND P3, PT, R3, R125, PT ;  /* 0x0000007d0300720c */ /* 0x000fe40003f66270 */
[----:B------:R-:W-:Y:S01]  /*24b0*/  SEL R7, R125, RZ, P0 ;  /* 0x000000ff7d077207 */ /* 0x000fe20000000000 */
[----:B------:R-:W-:Y:S01]  /*24c0*/  IMAD.WIDE.U32 R98, R141, R94, R98 ;  /* 0x0000005e8d627225 */ /* 0x000fe200078e0062 */
[----:B------:R-:W-:Y:S02]  /*24d0*/  LOP3.LUT R9, R4, R9, RZ, 0xfc, !PT ;  /* 0x0000000904097212 */ /* 0x000fe400078efcff */
[C---:B------:R-:W-:Y:S01]  /*24e0*/  SEL R11, R125.reuse, RZ, P1 ;  /* 0x000000ff7d0b7207 */ /* 0x040fe20000800000 */
[----:B------:R-:W-:Y:S01]  /*24f0*/  IMAD.IADD R7, R16, 0x1, R7 ;  /* 0x0000000110077824 */ /* 0x000fe200078e0207 */
[----:B------:R-:W-:Y:S01]  /*2500*/  SEL R4, R125, RZ, P3 ;  /* 0x000000ff7d047207 */ /* 0x000fe20001800000 */
[----:B------:R-:W-:Y:S01]  /*2510*/  IMAD.WIDE.U32 R90, R141, R88, R90 ;  /* 0x000000588d5a7225 */ /* 0x000fe200078e005a */
[----:B------:R-:W-:-:S02]  /*2520*/  IADD3 R11, R0, R11, RZ ;  /* 0x0000000b000b7210 */ /* 0x000fc40007ffe0ff */
[----:B------:R-:W-:Y:S01]  /*2530*/  LOP3.LUT R20, R20, 0xfffffffe, RZ, 0xc0, !PT ;  /* 0xfffffffe14147812 */ /* 0x000fe200078ec0ff */
[----:B------:R-:W-:Y:S01]  /*2540*/  IMAD.IADD R12, R3, 0x1, R4 ;  /* 0x00000001030c7824 */ /* 0x000fe200078e0204 */
[----:B------:R-:W-:Y:S02]  /*2550*/  SHF.R.S32.HI R4, RZ, 0x1f, R7 ;  /* 0x0000001fff047819 */ /* 0x000fe40000011407 */
[----:B------:R-:W-:Y:S02]  /*2560*/  SHF.R.S32.HI R6, RZ, 0x1f, R11 ;  /* 0x0000001fff067819 */ /* 0x000fe4000001140b */
[CC--:B------:R-:W-:Y:S02]  /*2570*/  LEA.HI R8, R4.reuse, R7.reuse, RZ, 0x3 ;  /* 0x0000000704087211 */ /* 0x0c0fe400078f18ff */
[----:B------:R-:W-:Y:S02]  /*2580*/  LEA.HI R4, R4, R7, RZ, 0x6 ;  /* 0x0000000704047211 */ /* 0x000fe400078f30ff */
[----:B------:R-:W-:-:S02]  /*2590*/  @P3 LOP3.LUT R20, R20, 0x1, RZ, 0xfc, !PT ;  /* 0x0000000114143812 */ /* 0x000fc400078efcff */
[CC--:B------:R-:W-:Y:S02]  /*25a0*/  LEA.HI R7, R6.reuse, R11.reuse, RZ, 0x6 ;  /* 0x0000000b06077211 */ /* 0x0c0fe400078f30ff */
[----:B------:R-:W-:Y:S01]  /*25b0*/  LEA.HI R11, R6, R11, RZ, 0x3 ;  /* 0x0000000b060b7211 */ /* 0x000fe200078f18ff */
[----:B------:R0:W-:Y:S01]  /*25c0*/  STL [R1+0x38], R20 ;  /* 0x0000381401007387 */ /* 0x0001e20000100800 */
[----:B------:R-:W-:Y:S02]  /*25d0*/  SHF.R.S32.HI R4, RZ, 0x6, R4 ;  /* 0x00000006ff047819 */ /* 0x000fe40000011404 */
[----:B------:R-:W-:Y:S02]  /*25e0*/  IADD3 R93, R93, R13, RZ ;  /* 0x0000000d5d5d7210 */ /* 0x000fe40007ffe0ff */
[----:B------:R-:W-:Y:S01]  /*25f0*/  SHF.R.S32.HI R6, RZ, 0x6, R7 ;  /* 0x00000006ff067819 */ /* 0x000fe20000011407 */
[C---:B------:R-:W-:Y:S01]  /*2600*/  IMAD R140, R4.reuse, 0x1800, R179 ;  /* 0x00001800048c7824 */ /* 0x040fe200078e02b3 */
[----:B------:R-:W-:Y:S01]  /*2610*/  LOP3.LUT R13, R177, 0x38, R11, 0xf8, !PT ;  /* 0x00000038b10d7812 */ /* 0x000fe200078ef80b */
[----:B------:R-:W-:Y:S01]  /*2620*/  IMAD R138, R4, 0x1800, R180 ;  /* 0x00001800048a7824 */ /* 0x000fe200078e02b4 */
[----:B------:R-:W-:Y:S01]  /*2630*/  SHF.R.S32.HI R21, RZ, 0x1f, R12 ;  /* 0x0000001fff157819 */ /* 0x000fe2000001140c */
[----:B------:R-:W-:Y:S01]  /*2640*/  IMAD R139, R6, 0x1800, R179 ;  /* 0x00001800068b7824 */ /* 0x000fe200078e02b3 */
[----:B------:R-:W-:Y:S01]  /*2650*/  LOP3.LUT R10, R168, 0x38, R8, 0xf8, !PT ;  /* 0x00000038a80a7812 */ /* 0x000fe200078ef808 */
[----:B------:R-:W-:Y:S01]  /*2660*/  IMAD R134, R6, 0x1800, R180 ;  /* 0x0000180006867824 */ /* 0x000fe200078e02b4 */
[----:B0-----:R-:W-:Y:S01]  /*2670*/  SHF.R.U32.HI R20, RZ, 0x3, R168 ;  /* 0x00000003ff147819 */ /* 0x001fe200000116a8 */
[----:B------:R-:W-:Y:S01]  /*2680*/  IMAD.WIDE.U32 R92, R141, R88, R92 ;  /* 0x000000588d5c7225 */ /* 0x000fe200078e005c */
[----:B------:R-:W-:-:S02]  /*2690*/  LOP3.LUT R7, R177, 0x38, R8, 0xf8, !PT ;  /* 0x00000038b1077812 */ /* 0x000fc400078ef808 */
[----:B------:R-:W-:Y:S02]  /*26a0*/  LOP3.LUT R4, R13, R178, RZ, 0x3c, !PT ;  /* 0x000000b20d047212 */ /* 0x000fe400078e3cff */
[----:B------:R-:W-:Y:S02]  /*26b0*/  LEA.HI R14, R21, R12, RZ, 0x3 ;  /* 0x0000000c150e7211 */ /* 0x000fe400078f18ff */
[----:B------:R-:W-:Y:S01]  /*26c0*/  LOP3.LUT R15, R10, R20, RZ, 0x3c, !PT ;  /* 0x000000140a0f7212 */ /* 0x000fe200078e3cff */
[----:B------:R-:W-:Y:S01]  /*26d0*/  IMAD.IADD R139, R139, 0x1, R4 ;  /* 0x000000018b8b7824 */ /* 0x000fe200078e0204 */
[----:B------:R-:W-:Y:S02]  /*26e0*/  LOP3.LUT R7, R7, R178, RZ, 0x3c, !PT ;  /* 0x000000b207077212 */ /* 0x000fe400078e3cff */
[----:B------:R-:W-:Y:S02]  /*26f0*/  LEA.HI R12, R21, R12, RZ, 0x6 ;  /* 0x0000000c150c7211 */ /* 0x000fe400078f30ff */
[----:B------:R-:W-:Y:S01]  /*2700*/  IADD3 R138, R138, R15, RZ ;  /* 0x0000000f8a8a7210 */ /* 0x000fe20007ffe0ff */
[----:B------:R-:W-:Y:S01]  /*2710*/  IMAD.IADD R140, R140, 0x1, R7 ;  /* 0x000000018c8c7824 */ /* 0x000fe200078e0207 */
[----:B------:R-:W-:-:S02]  /*2720*/  SHF.R.S32.HI R15, RZ, 0x1f, R141 ;  /* 0x0000001fff0f7819 */ /* 0x000fc4000001148d */
[----:B------:R-:W-:Y:S02]  /*2730*/  SHF.R.S32.HI R12, RZ, 0x6, R12 ;  /* 0x00000006ff0c7819 */ /* 0x000fe4000001140c */
[----:B------:R-:W-:Y:S02]  /*2740*/  LOP3.LUT R4, R168, 0x38, R11, 0xf8, !PT ;  /* 0x00000038a8047812 */ /* 0x000fe400078ef80b */
[--C-:B------:R-:W-:Y:S01]  /*2750*/  LOP3.LUT R7, R177, 0x38, R14.reuse, 0xf8, !PT ;  /* 0x00000038b1077812 */ /* 0x100fe200078ef80e */
[----:B------:R-:W-:Y:S01]  /*2760*/  IMAD R136, R12, 0x1800, R179 ;  /* 0x000018000c887824 */ /* 0x000fe200078e02b3 */
[----:B------:R-:W-:Y:S01]  /*2770*/  LOP3.LUT R13, R4, R20, RZ, 0x3c, !PT ;  /* 0x00000014040d7212 */ /* 0x000fe200078e3cff */
[----:B------:R-:W-:Y:S01]  /*2780*/  IMAD R4, R15, R94, RZ ;  /* 0x0000005e0f047224 */ /* 0x000fe200078e02ff */
[----:B------:R-:W-:Y:S01]  /*2790*/  LOP3.LUT R10, R168, 0x38, R14, 0xf8, !PT ;  /* 0x00000038a80a7812 */ /* 0x000fe200078ef80e */
[----:B------:R-:W-:Y:S01]  /*27a0*/  IMAD R133, R12, 0x1800, R180 ;  /* 0x000018000c857824 */ /* 0x000fe200078e02b4 */
[----:B------:R-:W-:Y:S01]  /*27b0*/  LOP3.LUT R7, R7, R178, RZ, 0x3c, !PT ;  /* 0x000000b207077212 */ /* 0x000fe200078e3cff */
[----:B------:R-:W-:Y:S01]  /*27c0*/  IMAD R27, R141, R95, R4 ;  /* 0x0000005f8d1b7224 */ /* 0x000fe200078e0204 */
[----:B------:R-:W-:Y:S01]  /*27d0*/  LOP3.LUT R10, R10, R20, RZ, 0x3c, !PT ;  /* 0x000000140a0a7212 */ /* 0x000fe200078e3cff */
[----:B------:R-:W-:Y:S01]  /*27e0*/  IMAD R4, R15, R88, RZ ;  /* 0x000000580f047224 */ /* 0x000fe200078e02ff */
[----:B------:R-:W-:Y:S01]  /*27f0*/  IADD3 R136, R136, R7, RZ ;  /* 0x0000000788887210 */ /* 0x000fe20007ffe0ff */
[----:B------:R-:W-:Y:S01]  /*2800*/  IMAD.IADD R134, R134, 0x1, R13 ;  /* 0x0000000186867824 */ /* 0x000fe200078e020d */
[----:B------:R-:W-:Y:S01]  /*2810*/  ISETP.GE.AND P3, PT, R19, UR5, PT ;  /* 0x0000000513007c0c */ /* 0x000fe2000bf66270 */
[----:B------:R-:W-:Y:S01]  /*2820*/  IMAD.IADD R133, R133, 0x1, R10 ;  /* 0x0000000185857824 */ /* 0x000fe200078e020a */
[----:B------:R-:W-:Y:S01]  /*2830*/  LOP3.LUT R7, R177, 0x18, R16, 0xf8, !PT ;  /* 0x00000018b1077812 */ /* 0x000fe200078ef810 */
[----:B------:R-:W-:Y:S01]  /*2840*/  IMAD R103, R141, R89, R4 ;  /* 0x000000598d677224 */ /* 0x000fe200078e0204 */
[----:B------:R-:W-:Y:S01]  /*2850*/  ISETP.GE.AND P2, PT, R23, UR4, PT ;  /* 0x0000000417007c0c */ /* 0x000fe2000bf46270 */
[----:B------:R-:W-:Y:S01]  /*2860*/  IMAD R13, R95, 0x60, RZ ;  /* 0x000000605f0d7824 */ /* 0x000fe200078e02ff */
[----:B------:R-:W-:Y:S01]  /*2870*/  SEL R6, RZ, 0x8, P3 ;  /* 0x00000008ff067807 */ /* 0x000fe20001800000 */
[----:B------:R-:W-:Y:S01]  /*2880*/  IMAD.IADD R106, R99, 0x1, R27 ;  /* 0x00000001636a7824 */ /* 0x000fe200078e021b */
[----:B------:R-:W-:Y:S01]  /*2890*/  LOP3.LUT P4, RZ, R219, 0x4, RZ, 0xc0, !PT ;  /* 0x00000004dbff7812 */ /* 0x000fe2000788c0ff */
[----:B------:R-:W-:Y:S01]  /*28a0*/  IMAD.IADD R105, R93, 0x1, R103 ;  /* 0x000000015d697824 */ /* 0x000fe200078e0267 */
[----:B------:R-:W-:Y:S01]  /*28b0*/  LOP3.LUT R4, R7, R178, RZ, 0x3c, !PT ;  /* 0x000000b207047212 */ /* 0x000fe200078e3cff */
[----:B------:R-:W-:Y:S01]  /*28c0*/  IMAD.IADD R103, R103, 0x1, R91 ;  /* 0x0000000167677824 */ /* 0x000fe200078e025b */
[----:B------:R-:W-:-:S02]  /*28d0*/  SEL R10, RZ, 0x20, P2 ;  /* 0x00000020ff0a7807 */ /* 0x000fc40001000000 */
[C---:B------:R-:W-:Y:S01]  /*28e0*/  SHF.L.U64.HI R109, R88.reuse, 0x6, R89 ;  /* 0x00000006586d7819 */ /* 0x040fe20000010259 */
[----:B------:R-:W-:Y:S01]  /*28f0*/  IMAD.IADD R4, R179, 0x1, R4 ;  /* 0x00000001b3047824 */ /* 0x000fe200078e0204 */
[C---:B------:R-:W-:Y:S01]  /*2900*/  SHF.L.U32 R110, R88.reuse, 0x6, RZ ;  /* 0x00000006586e7819 */ /* 0x040fe200000006ff */
[----:B------:R-:W-:Y:S01]  /*2910*/  IMAD.WIDE.U32 R88, R88, 0x60, RZ ;  /* 0x0000006058587825 */ /* 0x000fe200078e00ff */
[----:B------:R-:W-:Y:S02]  /*2920*/  LOP3.LUT R21, R5, R6, RZ, 0xfc, !PT ;  /* 0x0000000605157212 */ /* 0x000fe400078efcff */
[C---:B------:R-:W-:Y:S01]  /*2930*/  SHF.L.U64.HI R107, R94.reuse, 0x6, R95 ;  /* 0x000000065e6b7819 */ /* 0x040fe2000001025f */
[----:B------:R-:W-:Y:S01]  /*2940*/  IMAD.WIDE.U32 R94, R94, 0x60, RZ ;  /* 0x000000605e5e7825 */ /* 0x000fe200078e00ff */
[----:B------:R-:W-:Y:S02]  /*2950*/  SEL R127, R127, 0xffffffe0, !P4 ;  /* 0xffffffe07f7f7807 */ /* 0x000fe40006000000 */
[----:B------:R-:W-:Y:S01]  /*2960*/  SHF.R.S32.HI R121, RZ, 0x3, R8 ;  /* 0x00000003ff797819 */ /* 0x000fe20000011408 */
[----:B------:R-:W-:Y:S01]  /*2970*/  IMAD.IADD R130, R95, 0x1, R13 ;  /* 0x000000015f827824 */ /* 0x000fe200078e020d */
[----:B------:R-:W-:Y:S01]  /*2980*/  LOP3.LUT R6, R8, 0xfffffff8, RZ, 0xc0, !PT ;  /* 0xfffffff808067812 */ /* 0x000fe200078ec0ff */
[----:B------:R-:W-:Y:S01]  /*2990*/  IMAD.IADD R132, R127, 0x1, R4 ;  /* 0x000000017f847824 */ /* 0x000fe200078e0204 */
[----:B------:R-:W-:-:S02]  /*29a0*/  LOP3.LUT R87, R9, R10, RZ, 0xfc, !PT ;  /* 0x0000000a09577212 */ /* 0x000fc400078efcff */
[----:B------:R-:W-:Y:S02]  /*29b0*/  LOP3.LUT R7, R11, 0xfffffff8, RZ, 0xc0, !PT ;  /* 0xfffffff80b077812 */ /* 0x000fe400078ec0ff */
[----:B------:R-:W-:Y:S02]  /*29c0*/  LOP3.LUT R8, R14, 0xfffffff8, RZ, 0xc0, !PT ;  /* 0xfffffff80e087812 */ /* 0x000fe400078ec0ff */
[----:B------:R-:W-:Y:S02]  /*29d0*/  IADD3 R104, R27, R97, RZ ;  /* 0x000000611b687210 */ /* 0x000fe40007ffe0ff */
[C---:B------:R-:W-:Y:S02]  /*29e0*/  LOP3.LUT R10, R21.reuse, 0x2, RZ, 0xc0, !PT ;  /* 0x00000002150a7812 */ /* 0x040fe400078ec0ff */
[----:B------:R-:W-:Y:S02]  /*29f0*/  LOP3.LUT R20, R21, 0x4, RZ, 0xc0, !PT ;  /* 0x0000000415147812 */ /* 0x000fe400078ec0ff */
[----:B------:R-:W-:-:S02]  /*2a00*/  LOP3.LUT R26, R87, 0x2, RZ, 0xc0, !PT ;  /* 0x00000002571a7812 */ /* 0x000fc400078ec0ff */
[C---:B------:R-:W-:Y:S02]  /*2a10*/  LOP3.LUT R27, R87.reuse, 0x4, RZ, 0xc0, !PT ;  /* 0x00000004571b7812 */ /* 0x040fe400078ec0ff */
[C---:B------:R-:W-:Y:S02]  /*2a20*/  LOP3.LUT R101, R87.reuse, 0x8, RZ, 0xc0, !PT ;  /* 0x0000000857657812 */ /* 0x040fe400078ec0ff */
[----:B------:R-:W-:Y:S02]  /*2a30*/  LOP3.LUT R100, R87, 0x10, RZ, 0xc0, !PT ;  /* 0x0000001057647812 */ /* 0x000fe400078ec0ff */
[----:B-1----:R-:W-:Y:S02]  /*2a40*/  LEA.HI R218, R218, 0x8, RZ, 0x19 ;  /* 0x00000008dada7811 */ /* 0x002fe400078fc8ff */
[----:B------:R-:W-:Y:S02]  /*2a50*/  SHF.L.U32 R125, R125, 0x1, RZ ;  /* 0x000000017d7d7819 */ /* 0x000fe400000006ff */
[----:B------:R-:W-:-:S02]  /*2a60*/  IADD3 R131, R89, R131, RZ ;  /* 0x0000008359837210 */ /* 0x000fc40007ffe0ff */
[----:B------:R-:W-:Y:S02]  /*2a70*/  LOP3.LUT R5, R5, 0x1, RZ, 0xc0, !PT ;  /* 0x0000000105057812 */ /* 0x000fe400078ec0ff */
[----:B------:R-:W-:Y:S02]  /*2a80*/  SHF.R.S32.HI R120, RZ, 0x3, R11 ;  /* 0x00000003ff787819 */ /* 0x000fe4000001140b */
[----:B------:R-:W-:Y:S02]  /*2a90*/  SHF.R.S32.HI R119, RZ, 0x3, R14 ;  /* 0x00000003ff777819 */ /* 0x000fe4000001140e */
[----:B------:R-:W-:Y:S02]  /*2aa0*/  LOP3.LUT R9, R9, 0x1, RZ, 0xc0, !PT ;  /* 0x0000000109097812 */ /* 0x000fe400078ec0ff */
[----:B------:R-:W-:Y:S02]  /*2ab0*/  LOP3.LUT R21, R21, 0x8, RZ, 0xc0, !PT ;  /* 0x0000000815157812 */ /* 0x000fe400078ec0ff */
[----:B------:R-:W-:-:S02]  /*2ac0*/  SHF.R.S32.HI R113, RZ, 0x1f, R6 ;  /* 0x0000001fff717819 */ /* 0x000fc40000011406 */
[----:B------:R-:W-:Y:S02]  /*2ad0*/  SHF.R.S32.HI R112, RZ, 0x1f, R7 ;  /* 0x0000001fff707819 */ /* 0x000fe40000011407 */
[----:B------:R-:W-:Y:S02]  /*2ae0*/  SHF.R.S32.HI R111, RZ, 0x1f, R8 ;  /* 0x0000001fff6f7819 */ /* 0x000fe40000011408 */
[----:B------:R-:W-:Y:S02]  /*2af0*/  LOP3.LUT R87, R87, 0x20, RZ, 0xc0, !PT ;  /* 0x0000002057577812 */ /* 0x000fe400078ec0ff */
[----:B------:R-:W-:-:S07]  /*2b00*/  SHF.R.S32.HI R128, RZ, 0x1f, R102 ;  /* 0x0000001fff807819 */ /* 0x000fce0000011466 */
.L_x_562:
[----:B---3--:R-:W2:Y:S01]  /*2b10*/  LDL.LU R31, [R1+0x38] ;  /* 0x00003800011f7983 */ /* 0x008ea20000300800 */
[----:B------:R-:W0:Y:S01]  /*2b20*/  LDC R81, c[0x0][0x430] ;  /* 0x00010c00ff517b82 */ /* 0x000e220000000800 */
[----:B------:R-:W-:Y:S01]  /*2b30*/  IADD3 R24, R24, -0x1, RZ ;  /* 0xffffffff18187810 */ /* 0x000fe20007ffe0ff */
[----:B------:R-:W-:-:S04]  /*2b40*/  IMAD.MOV.U32 R80, RZ, RZ, RZ ;  /* 0x000000ffff507224 */ /* 0x000fc800078e00ff */
[----:B------:R-:W-:Y:S02]  /*2b50*/  IMAD R12, R24, 0x60, R114 ;  /* 0x00000060180c7824 */ /* 0x000fe400078e0272 */
[----:B------:R-:W1:Y:S02]  /*2b60*/  LDC R124, c[0x0][0x3f4] ;  /* 0x0000fd00ff7c7b82 */ /* 0x000e640000000800 */
[----:B------:R-:W-:Y:S01]  /*2b70*/  IMAD.IADD R32, R129, 0x1, R12 ;  /* 0x0000000181207824 */ /* 0x000fe200078e020c */
[----:B------:R-:W-:-:S03]  /*2b80*/  ISETP.GE.AND P2, PT, R12, R25, PT ;  /* 0x000000190c00720c */ /* 0x000fc60003f46270 */
[----:B------:R-:W-:Y:S01]  /*2b90*/  IMAD.MOV.U32 R28, RZ, RZ, R32 ;  /* 0x000000ffff1c7224 */ /* 0x000fe200078e0020 */
[----:B------:R-:W-:Y:S02]  /*2ba0*/  ISETP.GT.OR P2, PT, R114, 0x5f, P2 ;  /* 0x0000005f7200780c */ /* 0x000fe40001744670 */
[----:B0-----:R-:W-:-:S11]  /*2bb0*/  ISETP.NE.AND P3, PT, R81, 0x1, PT ;  /* 0x000000015100780c */ /* 0x001fd60003f65270 */
[----:B------:R-:W0:Y:S08]  /*2bc0*/  @!P2 LDC.64 R14, c[0x0][0x428] ;  /* 0x00010a00ff0eab82 */ /* 0x000e300000000a00 */
[----:B------:R-:W3:Y:S08]  /*2bd0*/  @!P2 LDC.64 R12, c[0x0][0x418] ;  /* 0x00010600ff0cab82 */ /* 0x000ef00000000a00 */
[----:B------:R-:W4:Y:S08]  /*2be0*/  @P3 LDC R11, c[0x0][0x434] ;  /* 0x00010d00ff0b3b82 */ /* 0x000f300000000800 */
[----:B------:R-:W1:Y:S01]  /*2bf0*/  @P3 LDC R30, c[0x0][0x438] ;  /* 0x00010e00ff1e3b82 */ /* 0x000e620000000800 */
[----:B----4-:R-:W-:-:S05]  /*2c00*/  @P3 IMAD.HI.U32 R11, R32, R11, RZ ;  /* 0x0000000b200b3227 */ /* 0x010fca00078e00ff */
[----:B-1----:R-:W-:Y:S01]  /*2c10*/  @P3 SHF.R.U32.HI R28, RZ, R30, R11 ;  /* 0x0000001eff1c3219 */ /* 0x002fe2000001160b */
[----:B0-----:R-:W-:-:S03]  /*2c20*/  @!P2 IMAD R11, R128, R14, RZ ;  /* 0x0000000e800ba224 */ /* 0x001fc600078e02ff */
[--C-:B------:R-:W-:Y:S01]  /*2c30*/  @!P2 SHF.R.S32.HI R29, RZ, 0x1f, R28.reuse ;  /* 0x0000001fff1da819 */ /* 0x100fe2000001141c */
[C---:B------:R-:W-:Y:S02]  /*2c40*/  @!P2 IMAD R11, R102.reuse, R15, R11 ;  /* 0x0000000f660ba224 */ /* 0x040fe400078e020b */
[----:B------:R-:W-:-:S05]  /*2c50*/  @!P2 IMAD.WIDE.U32 R14, R102, R14, R28 ;  /* 0x0000000e660ea225 */ /* 0x000fca00078e001c */
[----:B------:R-:W-:Y:S02]  /*2c60*/  @!P2 IADD3 R11, R15, R11, RZ ;  /* 0x0000000b0f0ba210 */ /* 0x000fe40007ffe0ff */
[----:B---3--:R-:W-:-:S04]  /*2c70*/  @!P2 LEA R12, P3, R14, R12, 0x2 ;  /* 0x0000000c0e0ca211 */ /* 0x008fc800078610ff */
[----:B------:R-:W-:Y:S02]  /*2c80*/  @!P2 LEA.HI.X R13, R14, R13, R11, 0x2, P3 ;  /* 0x0000000d0e0da211 */ /* 0x000fe400018f140b */
[----:B------:R-:W-:-:S03]  /*2c90*/  ISETP.GT.AND P3, PT, R24, R126, PT ;  /* 0x0000007e1800720c */ /* 0x000fc60003f64270 */
[----:B------:R0:W5:Y:S01]  /*2ca0*/  @!P2 LDG.E R80, desc[UR56][R12.64] ;  /* 0x000000380c50a981 */ /* 0x000162000c1e1900 */
[----:B------:R-:W-:Y:S01]  /*2cb0*/  ISETP.GE.AND P2, PT, R124, 0x1, PT ;  /* 0x000000017c00780c */ /* 0x000fe20003f46270 */
[----:B------:R-:W-:Y:S01]  /*2cc0*/  IMAD.MOV R14, RZ, RZ, -R28 ;  /* 0x000000ffff0e7224 */ /* 0x000fe200078e0a1c */
[----:B------:R-:W-:Y:S05]  /*2cd0*/  YIELD ;  /* 0x0000000000007946 */ /* 0x000fea0003800000 */
[----:B------:R-:W-:Y:S01]  /*2ce0*/  IMAD R81, R81, R14, R32 ;  /* 0x0000000e51517224 */ /* 0x000fe200078e0220 */
[----:B------:R-:W-:Y:S01]  /*2cf0*/  BSSY B0, `(.L_x_457) ;  /* 0x00007bc000007945 */ /* 0x000fe20003800000 */
[----:B------:R-:W-:-:S02]  /*2d00*/  IMAD R14, R18, 0x4800, R4 ;  /* 0x00004800120e7824 */ /* 0x000fc400078e0204 */
[----:B------:R-:W-:-:S03]  /*2d10*/  IMAD R28, R18, 0x4800, R132 ;  /* 0x00004800121c7824 */ /* 0x000fc600078e0284 */
[----:B------:R-:W-:Y:S01]  /*2d20*/  LEA R29, R14, R123, 0x1 ;  /* 0x0000007b0e1d7211 */ /* 0x000fe200078e08ff */
[----:B------:R-:W-:Y:S01]  /*2d30*/  IMAD R28, R28, 0x2, R123 ;  /* 0x000000021c1c7824 */ /* 0x000fe200078e027b */
[----:B--2---:R-:W-:-:S04]  /*2d40*/  LOP3.LUT R31, R31, 0xfffffffd, RZ, 0xc0, !PT ;  /* 0xfffffffd1f1f7812 */ /* 0x004fc800078ec0ff */
[----:B------:R-:W-:-:S05]  /*2d50*/  @P3 LOP3.LUT R31, R31, 0x2, RZ, 0xfc, !PT ;  /* 0x000000021f1f3812 */ /* 0x000fca00078efcff */
[----:B------:R0:W-:Y:S01]  /*2d60*/  STL [R1+0x38], R31 ;  /* 0x0000381f01007387 */ /* 0x0001e20000100800 */
[----:B------:R-:W-:Y:S05]  /*2d70*/  @!P2 BRA `(.L_x_458) ;  /* 0x000000740000a947 */ /* 0x000fea0003800000 */
[----:B------:R-:W-:Y:S01]  /*2d80*/  SHF.R.S32.HI R82, RZ, 0x1f, R81 ;  /* 0x0000001fff527819 */ /* 0x000fe20000011451 */
[----:B------:R-:W-:Y:S01]  /*2d90*/  ULDC.64 UR4, c[0x0][0x300] ;  /* 0x0000c00000047ab9 */ /* 0x000fe20000000a00 */
[----:B-----5:R-:W-:Y:S01]  /*2da0*/  SHF.R.S32.HI R83, RZ, 0x1f, R80 ;  /* 0x0000001fff537819 */ /* 0x020fe20000011450 */
[C---:B0-----:R-:W-:Y:S01]  /*2db0*/  IMAD.WIDE.U32 R12, R81.reuse, UR4, RZ ;  /* 0x00000004510c7c25 */ /* 0x041fe2000f8e00ff */
[----:B------:R-:W-:Y:S02]  /*2dc0*/  ULDC.U8 UR6, c[0x0][0x410] ;  /* 0x0001040000067ab9 */ /* 0x000fe40000000000 */
[----:B------:R-:W-:Y:S01]  /*2dd0*/  ISETP.NE.AND P2, PT, RZ, UR6, PT ;  /* 0x00000006ff007c0c */ /* 0x000fe2000bf45270 */
[----:B------:R-:W-:Y:S02]  /*2de0*/  IMAD R14, R82, UR4, RZ ;  /* 0x00000004520e7c24 */ /* 0x000fe4000f8e02ff */
[----:B------:R-:W-:Y:S02]  /*2df0*/  IMAD R84, R24, -0x60, R25 ;  /* 0xffffffa018547824 */ /* 0x000fe400078e0219 */
[----:B------:R-:W-:Y:S01]  /*2e00*/  IMAD R11, R81, UR5, R14 ;  /* 0x00000005510b7c24 */ /* 0x000fe2000f8e020e */
[----:B------:R-:W-:Y:S01]  /*2e10*/  ULDC.64 UR4, c[0x0][0x310] ;  /* 0x0000c40000047ab9 */ /* 0x000fe20000000a00 */
[----:B------:R-:W-:Y:S01]  /*2e20*/  IMAD R14, R130, R24, RZ ;  /* 0x00000018820e7224 */ /* 0x000fe200078e02ff */
[----:B------:R-:W-:Y:S01]  /*2e30*/  VIMNMX R84, R84, 0x60, PT ;  /* 0x0000006054547848 */ /* 0x000fe20003fe0100 */
[----:B------:R-:W-:-:S02]  /*2e40*/  IMAD R15, R83, UR4, RZ ;  /* 0x00000004530f7c24 */ /* 0x000fc4000f8e02ff */
[----:B------:R-:W-:Y:S01]  /*2e50*/  IMAD.IADD R13, R13, 0x1, R11 ;  /* 0x000000010d0d7824 */ /* 0x000fe200078e020b */
[----:B------:R-:W-:Y:S01]  /*2e60*/  SHF.R.S32.HI R11, RZ, 0x1f, R24 ;  /* 0x0000001fff0b7819 */ /* 0x000fe20000011418 */
[C---:B------:R-:W-:Y:S02]  /*2e70*/  IMAD R15, R80.reuse, UR5, R15 ;  /* 0x00000005500f7c24 */ /* 0x040fe4000f8e020f */
[----:B------:R-:W-:Y:S01]  /*2e80*/  IMAD.WIDE.U32 R12, R80, UR4, R12 ;  /* 0x00000004500c7c25 */ /* 0x000fe2000f8e000c */
[----:B------:R-:W-:-:S03]  /*2e90*/  ULDC.64 UR4, c[0x0][0x308] ;  /* 0x0000c20000047ab9 */ /* 0x000fc60000000a00 */
[----:B------:R-:W-:Y:S01]  /*2ea0*/  IMAD R33, R11, R94, R14 ;  /* 0x0000005e0b217224 */ /* 0x000fe200078e020e */
[----:B------:R-:W-:Y:S01]  /*2eb0*/  IADD3 R13, R13, R15, RZ ;  /* 0x0000000f0d0d7210 */ /* 0x000fe20007ffe0ff */
[----:B------:R-:W-:Y:S02]  /*2ec0*/  IMAD R15, R131, R24, RZ ;  /* 0x00000018830f7224 */ /* 0x000fe400078e02ff */
[----:B------:R-:W-:-:S04]  /*2ed0*/  IMAD.WIDE.U32 R30, R162, UR4, R12 ;  /* 0x00000004a21e7c25 */ /* 0x000fc8000f8e000c */
[----:B------:R-:W-:Y:S01]  /*2ee0*/  IMAD R115, R162, UR5, R31 ;  /* 0x00000005a2737c24 */ /* 0x000fe2000f8e021f */
[----:B------:R-:W-:Y:S01]  /*2ef0*/  ULDC.64 UR4, c[0x0][0x2e8] ;  /* 0x0000ba0000047ab9 */ /* 0x000fe20000000a00 */
[----:B------:R-:W-:Y:S01]  /*2f00*/  IMAD R35, R11, R88, R15 ;  /* 0x000000580b237224 */ /* 0x000fe200078e020f */
[----:B------:R-:W-:Y:S01]  /*2f10*/  LEA R118, P3, R30, UR4, 0x1 ;  /* 0x000000041e767c11 */ /* 0x000fe2000f8608ff */
[----:B------:R-:W-:-:S03]  /*2f20*/  IMAD.WIDE.U32 R14, R94, R24, RZ ;  /* 0x000000185e0e7225 */ /* 0x000fc600078e00ff */
[----:B------:R-:W-:Y:S01]  /*2f30*/  LEA.HI.X R115, R30, UR5, R115, 0x1, P3 ;  /* 0x000000051e737c11 */ /* 0x000fe200098f0c73 */
[----:B------:R-:W-:-:S04]  /*2f40*/  IMAD.WIDE.U32 R12, R88, R24, RZ ;  /* 0x00000018580c7225 */ /* 0x000fc800078e00ff */
[----:B------:R-:W-:Y:S02]  /*2f50*/  IMAD.IADD R11, R15, 0x1, R33 ;  /* 0x000000010f0b7824 */ /* 0x000fe400078e0221 */
[----:B------:R-:W-:Y:S01]  /*2f60*/  IMAD.IADD R78, R13, 0x1, R35 ;  /* 0x000000010d4e7824 */ /* 0x000fe200078e0223 */
[----:B------:R-:W-:Y:S06]  /*2f70*/  @!P2 BRA `(.L_x_459) ;  /* 0x0000003400cca947 */ /* 0x000fec0003800000 */
[----:B------:R-:W-:Y:S01]  /*2f80*/  ISETP.GE.AND P3, PT, R166, R84, PT ;  /* 0x00000054a600720c */ /* 0x000fe20003f66270 */
[----:B------:R-:W-:Y:S01]  /*2f90*/  BSSY B1, `(.L_x_460) ;  /* 0x0000037000017945 */ /* 0x000fe20003800000 */
        /* <DEDUP_REMOVED lines=12> */
[----:B------:R-:W-:Y:S01]  /*3060*/  CS2R R76, SRZ ;  /* 0x00000000004c7805 */ /* 0x000fe2000001ff00 */
[----:B------:R-:W-:Y:S06]  /*3070*/  @P3 BRA `(.L_x_461) ;  /* 0x0000000000a03947 */ /* 0x000fec0003800000 */
[----:B------:R-:W-:Y:S01]  /*3080*/  IADD3 R33, P2, R98, R14, RZ ;  /* 0x0000000e62217210 */ /* 0x000fe20007f5e0ff */
[----:B------:R-:W-:Y:S01]  /*3090*/  ULDC.64 UR4, c[0x0][0x3e8] ;  /* 0x0000fa0000047ab9 */ /* 0x000fe20000000a00 */
[----:B------:R-:W-:Y:S02]  /*30a0*/  CS2R R74, SRZ ;  /* 0x00000000004a7805 */ /* 0x000fe4000001ff00 */
[----:B------:R-:W-:Y:S02]  /*30b0*/  CS2R R76, SRZ ;  /* 0x00000000004c7805 */ /* 0x000fe4000001ff00 */
[----:B------:R-:W-:Y:S02]  /*30c0*/  IADD3.X R34, R11, R106, RZ, P2, !PT ;  /* 0x0000006a0b227210 */ /* 0x000fe400017fe4ff */
[----:B------:R-:W-:-:S04]  /*30d0*/  LEA R32, P2, R33, UR4, 0x1 ;  /* 0x0000000421207c11 */ /* 0x000fc8000f8408ff */
[----:B------:R-:W-:Y:S01]  /*30e0*/  LEA.HI.X R33, R33, UR5, R34, 0x1, P2 ;  /* 0x0000000521217c11 */ /* 0x000fe200090f0c22 */
[----:B------:R-:W-:Y:S01]  /*30f0*/  ULDC.64 UR4, c[0x0][0x400] ;  /* 0x0001000000047ab9 */ /* 0x000fe20000000a00 */
[----:B------:R-:W-:-:S05]  /*3100*/  IADD3 R35, P2, R92, R12, RZ ;  /* 0x0000000c5c237210 */ /* 0x000fca0007f5e0ff */
[----:B------:R-:W-:Y:S01]  /*3110*/  IMAD.X R36, R78, 0x1, R105, P2 ;  /* 0x000000014e247824 */ /* 0x000fe200010e0669 */
[----:B------:R-:W-:-:S04]  /*3120*/  LEA R34, P2, R35, UR4, 0x1 ;  /* 0x0000000423227c11 */ /* 0x000fc8000f8408ff */
[----:B------:R-:W-:Y:S02]  /*3130*/  LEA.HI.X R35, R35, UR5, R36, 0x1, P2 ;  /* 0x0000000523237c11 */ /* 0x000fe400090f0c24 */
[----:B------:R-:W-:Y:S02]  /*3140*/  ISETP.GE.AND P2, PT, R160, R124, PT ;  /* 0x0000007ca000720c */ /* 0x000fe40003f46270 */
[----:B------:R-:W-:Y:S02]  /*3150*/  CS2R R70, SRZ ;  /* 0x0000000000467805 */ /* 0x000fe4000001ff00 */
[----:B------:R-:W-:-:S09]  /*3160*/  CS2R R72, SRZ ;  /* 0x0000000000487805 */ /* 0x000fd2000001ff00 */
[----:B------:R0:W5:Y:S04]  /*3170*/  @!P2 LDG.E.64 R74, desc[UR56][R32.64] ;  /* 0x00000038204aa981 */ /* 0x000168000c1e1b00 */
[----:B------:R0:W5:Y:S01]  /*3180*/  @!P2 LDG.E.64 R76, desc[UR56][R34.64] ;  /* 0x00000038224ca981 */ /* 0x000162000c1e1b00 */
        /* <DEDUP_REMOVED lines=20> */
[----:B------:R-:W-:-:S13]  /*32d0*/  ISETP.GE.AND P2, PT, R173, R124, PT ;  /* 0x0000007cad00720c */ /* 0x000fda0003f46270 */
[----:B------:R0:W5:Y:S04]  /*32e0*/  @!P2 LDG.E.64 R54, desc[UR56][R32.64+0xa0] ;  /* 0x0000a0382036a981 */ /* 0x000168000c1e1b00 */
[----:B------:R0:W5:Y:S02]  /*32f0*/  @!P2 LDG.E.64 R56, desc[UR56][R34.64+0xa0] ;  /* 0x0000a0382238a981 */ /* 0x000164000c1e1b00 */
.L_x_461:
[----:B------:R-:W-:Y:S05]  /*3300*/  BSYNC B1 ;  /* 0x0000000000017941 */ /* 0x000fea0003800000 */
.L_x_460:
[----:B0-----:R-:W-:Y:S01]  /*3310*/  VIADD R32, R166, 0x40 ;  /* 0x00000040a6207836 */ /* 0x001fe20000000000 */
[----:B------:R-:W-:Y:S01]  /*3320*/  BSSY B1, `(.L_x_462) ;  /* 0x0000036000017945 */ /* 0x000fe20003800000 */
[----:B------:R-:W-:Y:S02]  /*3330*/  CS2R R34, SRZ ;  /* 0x0000000000227805 */ /* 0x000fe4000001ff00 */
[----:B------:R-:W-:Y:S02]  /*3340*/  CS2R R38, SRZ ;  /* 0x0000000000267805 */ /* 0x000fe4000001ff00 */
[----:B------:R-:W-:Y:S02]  /*3350*/  CS2R R42, SRZ ;  /* 0x00000000002a7805 */ /* 0x000fe4000001ff00 */
[----:B------:R-:W-:Y:S02]  /*3360*/  ISETP.GE.AND P4, PT, R32, R84, PT ;  /* 0x000000542000720c */ /* 0x000fe40003f86270 */
[----:B------:R-:W-:-:S02]  /*3370*/  CS2R R46, SRZ ;  /* 0x00000000002e7805 */ /* 0x000fc4000001ff00 */
[----:B------:R-:W-:Y:S02]  /*3380*/  CS2R R50, SRZ ;  /* 0x0000000000327805 */ /* 0x000fe4000001ff00 */
[----:B------:R-:W-:Y:S02]  /*3390*/  CS2R R32, SRZ ;  /* 0x0000000000207805 */ /* 0x000fe4000001ff00 */
[----:B------:R-:W-:Y:S02]  /*33a0*/  CS2R R36, SRZ ;  /* 0x0000000000247805 */ /* 0x000fe4000001ff00 */
[----:B------:R-:W-:Y:S02]  /*33b0*/  CS2R R40, SRZ ;  /* 0x0000000000287805 */ /* 0x000fe4000001ff00 */
[----:B------:R-:W-:Y:S02]  /*33c0*/  CS2R R44, SRZ ;  /* 0x00000000002c7805 */ /* 0x000fe4000001ff00 */
[----:B------:R-:W-:-:S02]  /*33d0*/  CS2R R48, SRZ ;  /* 0x0000000000307805 */ /* 0x000fc4000001ff00 */
[----:B------:R-:W-:Y:S01]  /*33e0*/  CS2R R52, SRZ ;  /* 0x0000000000347805 */ /* 0x000fe2000001ff00 */
[----:B------:R-:W-:Y:S06]  /*33f0*/  @P4 BRA `(.L_x_463) ;  /* 0x0000000000a04947 */ /* 0x000fec0003800000 */
[----:B------:R-:W-:Y:S01]  /*3400*/  IADD3 R15, P2, P5, R98, R14, R108 ;  /* 0x0000000e620f7210 */ /* 0x000fe20007d5e06c */
[----:B------:R-:W-:Y:S01]  /*3410*/  ULDC.64 UR4, c[0x0][0x3e8] ;  /* 0x0000fa0000047ab9 */ /* 0x000fe20000000a00 */
[----:B------:R-:W-:Y:S02]  /*3420*/  CS2R R50, SRZ ;  /* 0x0000000000327805 */ /* 0x000fe4000001ff00 */
[----:B------:R-:W-:Y:S02]  /*3430*/  CS2R R52, SRZ ;  /* 0x0000000000347805 */ /* 0x000fe4000001ff00 */
[----:B------:R-:W-:Y:S02]  /*3440*/  IADD3.X R30, R106, R11, R107, P2, P5 ;  /* 0x0000000b6a1e7210 */ /* 0x000fe400017ea46b */
[----:B------:R-:W-:-:S04]  /*3450*/  IADD3 R13, P2, P5, R92, R12, R110 ;  /* 0x0000000c5c0d7210 */ /* 0x000fc80007d5e06e */
[----:B------:R-:W-:Y:S02]  /*3460*/  IADD3.X R78, R105, R78, R109, P2, P5 ;  /* 0x0000004e694e7210 */ /* 0x000fe400017ea46d */
[----:B------:R-:W-:-:S04]  /*3470*/  LEA R14, P2, R15, UR4, 0x1 ;  /* 0x000000040f0e7c11 */ /* 0x000fc8000f8408ff */
[----:B------:R-:W-:Y:S01]  /*3480*/  LEA.HI.X R15, R15, UR5, R30, 0x1, P2 ;  /* 0x000000050f0f7c11 */ /* 0x000fe200090f0c1e */
[----:B------:R-:W-:Y:S02]  /*3490*/  ULDC.64 UR4, c[0x0][0x400] ;  /* 0x0001000000047ab9 */ /* 0x000fe40000000a00 */
        /* <DEDUP_REMOVED lines=30> */
.L_x_463:
[----:B------:R-:W-:Y:S05]  /*3680*/  BSYNC B1 ;  /* 0x0000000000017941 */ /* 0x000fea0003800000 */
.L_x_462:
[----:B-----5:R-:W-:Y:S01]  /*3690*/  IMAD.MOV.U32 R11, RZ, RZ, R55 ;  /* 0x000000ffff0b7224 */ /* 0x020fe200078e0037 */
[----:B0-----:R-:W-:Y:S01]  /*36a0*/  MOV R12, R54 ;  /* 0x00000036000c7202 */ /* 0x001fe20000000f00 */
[----:B------:R-:W-:Y:S01]  /*36b0*/  IMAD.MOV.U32 R14, RZ, RZ, R58 ;  /* 0x000000ffff0e7224 */ /* 0x000fe200078e003a */
[----:B------:R-:W-:Y:S01]  /*36c0*/  MOV R13, R59 ;  /* 0x0000003b000d7202 */ /* 0x000fe20000000f00 */
[----:B------:R-:W-:Y:S01]  /*36d0*/  UISETP.NE.AND UP0, UPT, UR58, 0x3, UPT ;  /* 0x000000033a00788c */ /* 0x000fe2000bf05270 */
[----:B------:R-:W-:Y:S01]  /*36e0*/  PRMT R155, R12, 0x5410, R11 ;  /* 0x000054100c9b7816 */ /* 0x000fe2000000000b */
[----:B------:R-:W-:Y:S01]  /*36f0*/  IMAD.MOV.U32 R12, RZ, RZ, R62 ;  /* 0x000000ffff0c7224 */ /* 0x000fe200078e003e */
[----:B------:R-:W-:Y:S01]  /*3700*/  PRMT R158, R13, 0x5410, R14 ;  /* 0x000054100d9e7816 */ /* 0x000fe2000000000e */
[----:B------:R-:W-:Y:S01]  /*3710*/  IMAD.MOV.U32 R11, RZ, RZ, R63 ;  /* 0x000000ffff0b7224 */ /* 0x000fe200078e003f */
[----:B------:R-:W-:Y:S01]  /*3720*/  MOV R14, R71 ;  /* 0x00000047000e7202 */ /* 0x000fe20000000f00 */
[----:B------:R-:W-:Y:S01]  /*3730*/  IMAD.MOV.U32 R13, RZ, RZ, R70 ;  /* 0x000000ffff0d7224 */ /* 0x000fe200078e0046 */
[----:B------:R-:W-:Y:S01]  /*3740*/  PRMT R182, R12, 0x7610, R182 ;  /* 0x000076100cb67816 */ /* 0x000fe200000000b6 */
[----:B------:R-:W-:Y:S01]  /*3750*/  IMAD.MOV.U32 R12, RZ, RZ, R67 ;  /* 0x000000ffff0c7224 */ /* 0x000fe200078e0043 */
[----:B------:R-:W-:-:S02]  /*3760*/  PRMT R159, R11, 0x7610, R159 ;  /* 0x000076100b9f7816 */ /* 0x000fc4000000009f */
[----:B------:R-:W-:Y:S02]  /*3770*/  MOV R11, R66 ;  /* 0x00000042000b7202 */ /* 0x000fe40000000f00 */
[----:B------:R-:W-:Y:S02]  /*3780*/  PRMT R195, R14, 0x7610, R195 ;  /* 0x000076100ec37816 */ /* 0x000fe400000000c3 */
[----:B------:R-:W-:Y:S01]  /*3790*/  PRMT R193, R12, 0x5410, R11 ;  /* 0x000054100cc17816 */ /* 0x000fe2000000000b */
[----:B------:R-:W-:Y:S01]  /*37a0*/  IMAD.MOV.U32 R11, RZ, RZ, R74 ;  /* 0x000000ffff0b7224 */ /* 0x000fe200078e004a */
[----:B------:R-:W-:Y:S01]  /*37b0*/  PRMT R194, R194, 0x5410, R13 ;  /* 0x00005410c2c27816 */ /* 0x000fe2000000000d */
[----:B------:R-:W-:Y:S01]  /*37c0*/  IMAD.MOV.U32 R12, RZ, RZ, R75 ;  /* 0x000000ffff0c7224 */ /* 0x000fe200078e004b */
[----:B------:R-:W-:-:S04]  /*37d0*/  PLOP3.LUT P2, PT, PT, PT, UP0, 0x80, 0x0 ;  /* 0x000000000000781c */ /* 0x000fc80003f4f008 */
[----:B------:R-:W-:Y:S01]  /*37e0*/  PRMT R150, R11, 0x5410, R12 ;  /* 0x000054100b967816 */ /* 0x000fe2000000000c */
[----:B------:R-:W-:Y:S01]  /*37f0*/  IMAD.MOV.U32 R11, RZ, RZ, R57 ;  /* 0x000000ffff0b7224 */ /* 0x000fe200078e0039 */
[----:B------:R-:W-:-:S04]  /*3800*/  MOV R12, R56 ;  /* 0x00000038000c7202 */ /* 0x000fc80000000f00 */
[----:B------:R-:W-:Y:S01]  /*3810*/  PRMT R156, R12, 0x5410, R11 ;  /* 0x000054100c9c7816 */ /* 0x000fe2000000000b */
[----:B------:R-:W-:Y:S01]  /*3820*/  IMAD.MOV.U32 R12, RZ, RZ, R60 ;  /* 0x000000ffff0c7224 */ /* 0x000fe200078e003c */
[----:B------:R-:W-:-:S04]  /*3830*/  MOV R11, R61 ;  /* 0x0000003d000b7202 */ /* 0x000fc80000000f00 */
[----:B------:R-:W-:Y:S01]  /*3840*/  PRMT R157, R11, 0x5410, R12 ;  /* 0x000054100b9d7816 */ /* 0x000fe2000000000c */
[----:B------:R-:W-:Y:S02]  /*3850*/  IMAD.MOV.U32 R12, RZ, RZ, R64 ;  /* 0x000000ffff0c7224 */ /* 0x000fe400078e0040 */
[----:B------:R-:W-:-:S03]  /*3860*/  IMAD.MOV.U32 R11, RZ, RZ, R65 ;  /* 0x000000ffff0b7224 */ /* 0x000fc600078e0041 */
[----:B------:R-:W-:Y:S01]  /*3870*/  PRMT R182, R182, 0x5410, R12 ;  /* 0x00005410b6b67816 */ /* 0x000fe2000000000c */
[----:B------:R-:W-:Y:S01]  /*3880*/  IMAD.MOV.U32 R12, RZ, RZ, R69 ;  /* 0x000000ffff0c7224 */ /* 0x000fe200078e0045 */
[----:B------:R-:W-:Y:S02]  /*3890*/  PRMT R159, R159, 0x5410, R11 ;  /* 0x000054109f9f7816 */ /* 0x000fe4000000000b */
[----:B------:R-:W-:Y:S02]  /*38a0*/  MOV R11, R68 ;  /* 0x00000044000b7202 */ /* 0x000fe40000000f00 */
[----:B------:R-:W-:Y:S02]  /*38b0*/  PRMT R194, R12, 0x7610, R194 ;  /* 0x000076100cc27816 */ /* 0x000fe400000000c2 */
[----:B------:R-:W-:Y:S01]  /*38c0*/  PRMT R195, R195, 0x5410, R11 ;  /* 0x00005410c3c37816 */ /* 0x000fe2000000000b */
[----:B------:R-:W-:Y:S01]  /*38d0*/  IMAD.MOV.U32 R11, RZ, RZ, R72 ;  /* 0x000000ffff0b7224 */ /* 0x000fe200078e0048 */
[----:B------:R-:W-:-:S04]  /*38e0*/  MOV R12, R73 ;  /* 0x00000049000c7202 */ /* 0x000fc80000000f00 */
[----:B------:R-:W-:Y:S01]  /*38f0*/  PRMT R196, R11, 0x5410, R12 ;  /* 0x000054100bc47816 */ /* 0x000fe2000000000c */
[----:B------:R-:W-:Y:S02]  /*3900*/  IMAD.MOV.U32 R11, RZ, RZ, R76 ;  /* 0x000000ffff0b7224 */ /* 0x000fe400078e004c */
[----:B------:R-:W-:-:S05]  /*3910*/  IMAD.MOV.U32 R12, RZ, RZ, R77 ;  /* 0x000000ffff0c7224 */ /* 0x000fca00078e004d */
        /* <DEDUP_REMOVED lines=27> */
[----:B------:R-:W-:Y:S02]  /*3ad0*/  PRMT R144, R12, 0x5410, R11 ;  /* 0x000054100c907816 */ /* 0x000fe4000000000b */
[----:B------:R-:W-:-:S04]  /*3ae0*/  MOV R11, R44 ;  /* 0x0000002c000b7202 */ /* 0x000fc80000000f00 */
[----:B------:R-:W-:Y:S01]  /*3af0*/  PRMT R147, R11, 0x7610, R147 ;  /* 0x000076100b937816 */ /* 0x000fe20000000093 */
[----:B------:R-:W-:-:S05]  /*3b00*/  IMAD.MOV.U32 R11, RZ, RZ, R45 ;  /* 0x000000ffff0b7224 */ /* 0x000fca00078e002d */
[----:B------:R-:W-:Y:S01]  /*3b10*/  PRMT R147, R147, 0x5410, R11 ;  /* 0x0000541093937816 */ /* 0x000fe2000000000b */
[----:B------:R-:W-:-:S05]  /*3b20*/  IMAD.MOV.U32 R11, RZ, RZ, R48 ;  /* 0x000000ffff0b7224 */ /* 0x000fca00078e0030 */
[----:B------:R-:W-:Y:S02]  /*3b30*/  PRMT R152, R11, 0x7610, R152 ;  /* 0x000076100b987816 */ /* 0x000fe40000000098 */
[----:B------:R-:W-:-:S04]  /*3b40*/  MOV R11, R49 ;  /* 0x00000031000b7202 */ /* 0x000fc80000000f00 */
[----:B------:R-:W-:Y:S01]  /*3b50*/  PRMT R152, R152, 0x5410, R11 ;  /* 0x0000541098987816 */ /* 0x000fe2000000000b */
[----:B------:R-:W-:-:S05]  /*3b60*/  IMAD.MOV.U32 R11, RZ, RZ, R52 ;  /* 0x000000ffff0b7224 */ /* 0x000fca00078e0034 */
[----:B------:R-:W-:Y:S01]  /*3b70*/  PRMT R154, R11, 0x7610, R154 ;  /* 0x000076100b9a7816 */ /* 0x000fe2000000009a */
[----:B------:R-:W-:-:S05]  /*3b80*/  IMAD.MOV.U32 R11, RZ, RZ, R53 ;  /* 0x000000ffff0b7224 */ /* 0x000fca00078e0035 */
[----:B------:R-:W-:Y:S01]  /*3b90*/  PRMT R154, R154, 0x5410, R11 ;  /* 0x000054109a9a7816 */ /* 0x000fe2000000000b */
[----:B------:R-:W-:Y:S06]  /*3ba0*/  @!P2 BRA `(.L_x_464) ;  /* 0x000000000004a947 */ /* 0x000fec0003800000 */
[----:B------:R-:W-:Y:S01]  /*3bb0*/  BPT.TRAP 0x1 ;  /* 0x000000040000795c */ /* 0x000fe20000300000 */
.L_x_464:
[----:B------:R-:W-:Y:S01]  /*3bc0*/  LEA R85, R18, R2, 0x3 ;  /* 0x0000000212557211 */ /* 0x000fe200078e18ff */
[----:B------:R-:W-:Y:S01]  /*3bd0*/  BSSY B1, `(.L_x_465) ;  /* 0x0000004000017945 */ /* 0x000fe20003800000 */
[----:B------:R-:W-:-:S04]  /*3be0*/  SHF.L.U32 R86, R167, 0x1f, RZ ;  /* 0x0000001fa7567819 */ /* 0x000fc800000006ff */
[----:B------:R-:W0:Y:S02]  /*3bf0*/  SYNCS.PHASECHK.TRANS64.TRYWAIT P5, [R85+URZ+0x2a890], R86 ;  /* 0x02a89056550075a7 */ /* 0x000e2400080a017f */
[----:B0-----:R-:W-:Y:S05]  /*3c00*/  @!P5 BRA `(.L_x_466) ;  /* 0x000001c400d8d947 */ /* 0x001fea0003800000 */
.L_x_791:
[----:B------:R-:W-:Y:S05]  /*3c10*/  BSYNC B1 ;  /* 0x0000000000017941 */ /* 0x000fea0003800000 */
.L_x_465:
[----:B------:R-:W-:-:S03]  /*3c20*/  UMOV UR4, 0xffffffff ;  /* 0xffffffff00047882 */ /* 0x000fc60000000000 */
[----:B------:R-:W-:Y:S05]  /*3c30*/  BRA.DIV UR4, `(.L_x_467) ;  /* 0x000001c604e07947 */ /* 0x000fea000b800000 */
[----:B------:R1:W2:Y:S04]  /*3c40*/  SHFL.IDX PT, R78, R115, RZ, 0x1c1f ;  /* 0x001c1fff734e7589 */ /* 0x0002a800000e0000 */
[----:B------:R1:W3:Y:S02]  /*3c50*/  SHFL.IDX PT, R11, R118, RZ, 0x1c1f ;  /* 0x001c1fff760b7589 */ /* 0x0002e400000e0000 */
.L_x_795:
[----:B------:R-:W-:Y:S04]  /*3c60*/  BSSY B1, `(.L_x_468) ;  /* 0x0000151000017945 */ /* 0x000fe80003800000 */
[----:B------:R-:W-:Y:S05]  /*3c70*/  @P3 BRA `(.L_x_469) ;  /* 0x00000014003c3947 */ /* 0x000fea0003800000 */
[----:B------:R-:W-:Y:S01]  /*3c80*/  ISETP.NE.AND P3, PT, R9, RZ, PT ;  /* 0x000000ff0900720c */ /* 0x000fe20003f65270 */
[----:B------:R-:W-:-:S12]  /*3c90*/  BSSY B2, `(.L_x_470) ;  /* 0x0000035000027945 */ /* 0x000fd80003800000 */
[----:B------:R-:W-:Y:S05]  /*3ca0*/  @!P3 BRA `(.L_x_471) ;  /* 0x0000000000ccb947 */ /* 0x000fea0003800000 */
[----:B------:R4:W0:Y:S01]  /*3cb0*/  LDS.128 R12, [R29] ;  /* 0x000000001d0c7984 */ /* 0x0008220000000c00 */
[----:B------:R-:W-:Y:S01]  /*3cc0*/  ISETP.GE.AND P3, PT, R160, R124, PT ;  /* 0x0000007ca000720c */ /* 0x000fe20003f66270 */
[----:B------:R-:W-:-:S12]  /*3cd0*/  BSSY B3, `(.L_x_472) ;  /* 0x000002d000037945 */ /* 0x000fd80003800000 */
[----:B----4-:R-:W-:Y:S05]  /*3ce0*/  @P3 BRA `(.L_x_473) ;  /* 0x0000000000ac3947 */ /* 0x010fea0003800000 */
[--C-:B------:R-:W-:Y:S02]  /*3cf0*/  SHF.R.U64 R148, R74, 0x10, R75.reuse ;  /* 0x000000104a947819 */ /* 0x100fe4000000124b */
[----:B------:R-:W-:Y:S01]  /*3d00*/  SHF.R.U32.HI R74, RZ, 0x10, R75 ;  /* 0x00000010ff4a7819 */ /* 0x000fe2000001164b */
[----:B0-----:R-:W-:Y:S01]  /*3d10*/  IMAD.MOV.U32 R75, RZ, RZ, R13 ;  /* 0x000000ffff4b7224 */ /* 0x001fe200078e000d */
[--C-:B------:R-:W-:Y:S01]  /*3d20*/  SHF.R.U64 R149, R76, 0x10, R77.reuse ;  /* 0x000000104c957819 */ /* 0x100fe2000000124d */
[----:B------:R-:W-:Y:S01]  /*3d30*/  HADD2.F32 R148, -RZ, R148.H0_H0 ;  /* 0x20000094ff947230 */ /* 0x000fe20000004100 */
[----:B------:R-:W-:Y:S02]  /*3d40*/  SHF.R.U32.HI R76, RZ, 0x10, R77 ;  /* 0x00000010ff4c7819 */ /* 0x000fe4000001164d */
[----:B------:R-:W-:Y:S02]  /*3d50*/  HADD2.F32 R77, -RZ, R75.H1_H1 ;  /* 0x3000004bff4d7230 */ /* 0x000fe40000004100 */
[----:B------:R-:W-:-:S02]  /*3d60*/  HADD2.F32 R13, -RZ, R149.H0_H0 ;  /* 0x20000095ff0d7230 */ /* 0x000fc40000004100 */
[----:B------:R-:W-:Y:S02]  /*3d70*/  HADD2.F32 R149, -RZ, R75.H0_H0 ;  /* 0x2000004bff957230 */ /* 0x000fe40000004100 */
[----:B------:R-:W-:Y:S02]  /*3d80*/  HADD2.F32 R76, -RZ, R76.H0_H0 ;  /* 0x2000004cff4c7230 */ /* 0x000fe40000004100 */
[-C--:B------:R-:W-:Y:S01]  /*3d90*/  FMUL.FTZ R75, R77, R13.reuse ;  /* 0x0000000d4d4b7220 */ /* 0x080fe20000410000 */
[----:B------:R-:W-:-:S03]  /*3da0*/  FMUL.FTZ R13, R149, R13 ;  /* 0x0000000d950d7220 */ /* 0x000fc60000410000 */
[----:B------:R-:W-:Y:S01]  /*3db0*/  FFMA.FTZ R75, R149, R148, -R75 ;  /* 0x00000094954b7223 */ /* 0x000fe2000001084b */
[----:B------:R-:W-:Y:S01]  /*3dc0*/  MOV R149, R12 ;  /* 0x0000000c00957202 */ /* 0x000fe20000000f00 */
[----:B------:R-:W-:Y:S01]  /*3dd0*/  FFMA.FTZ R13, R77, R148, R13 ;  /* 0x000000944d0d7223 */ /* 0x000fe2000001000d */
[----:B------:R-:W-:Y:S02]  /*3de0*/  IMAD.MOV.U32 R77, RZ, RZ, R15 ;  /* 0x000000ffff4d7224 */ /* 0x000fe400078e000f */
[----:B------:R-:W-:Y:S02]  /*3df0*/  HADD2.F32 R148, -RZ, R74.H0_H0 ;  /* 0x2000004aff947230 */ /* 0x000fe40000004100 */
[----:B------:R-:W-:Y:S01]  /*3e00*/  HADD2.F32 R12, -RZ, R149.H1_H1 ;  /* 0x30000095ff0c7230 */ /* 0x000fe20000004100 */
[----:B------:R-:W-:Y:S01]  /*3e10*/  F2FP.F16.F32.PACK_AB R13, R13, R75 ;  /* 0x0000004b0d0d723e */ /* 0x000fe200000000ff */
[--C-:B------:R-:W-:Y:S02]  /*3e20*/  HADD2.F32 R15, -RZ, R77.reuse.H1_H1 ;  /* 0x3000004dff0f7230 */ /* 0x100fe40000004100 */
[----:B------:R-:W-:-:S02]  /*3e30*/  HADD2.F32 R77, -RZ, R77.H0_H0 ;  /* 0x2000004dff4d7230 */ /* 0x000fc40000004100 */
[----:B------:R-:W-:Y:S02]  /*3e40*/  HADD2.F32 R149, -RZ, R149.H0_H0 ;  /* 0x20000095ff957230 */ /* 0x000fe40000004100 */
[-C--:B------:R-:W-:Y:S01]  /*3e50*/  FMUL.FTZ R74, R15, R76.reuse ;  /* 0x0000004c0f4a7220 */ /* 0x080fe20000410000 */
[----:B------:R-:W-:-:S03]  /*3e60*/  FMUL.FTZ R76, R77, R76 ;  /* 0x0000004c4d4c7220 */ /* 0x000fc60000410000 */
[-C--:B------:R-:W-:Y:S01]  /*3e70*/  FFMA.FTZ R74, R77, R148.reuse, -R74 ;  /* 0x000000944d4a7223 */ /* 0x080fe2000001084a */
[----:B------:R-:W-:Y:S01]  /*3e80*/  FFMA.FTZ R15, R15, R148, R76 ;  /* 0x000000940f0f7223 */ /* 0x000fe2000001004c */
[----:B------:R-:W-:Y:S02]  /*3e90*/  HADD2.F32 R148, -RZ, R197.H0_H0 ;  /* 0x200000c5ff947230 */ /* 0x000fe40000004100 */
[----:B------:R-:W-:Y:S02]  /*3ea0*/  HADD2.F32 R76, -RZ, R150.H0_H0 ;  /* 0x20000096ff4c7230 */ /* 0x000fe40000004100 */
[----:B------:R-:W-:Y:S01]  /*3eb0*/  F2FP.F16.F32.PACK_AB R15, R15, R74 ;  /* 0x0000004a0f0f723e */ /* 0x000fe200000000ff */
[-C--:B------:R-:W-:Y:S01]  /*3ec0*/  FMUL.FTZ R77, R12, R148.reuse ;  /* 0x000000940c4d7220 */ /* 0x080fe20000410000 */
[----:B------:R-:W-:-:S03]  /*3ed0*/  FMUL.FTZ R148, R149, R148 ;  /* 0x0000009495947220 */ /* 0x000fc60000410000 */
[-C--:B------:R-:W-:Y:S01]  /*3ee0*/  FFMA.FTZ R77, R149, R76.reuse, -R77 ;  /* 0x0000004c954d7223 */ /* 0x080fe2000001084d */
[----:B------:R-:W-:Y:S01]  /*3ef0*/  FFMA.FTZ R12, R12, R76, R148 ;  /* 0x0000004c0c0c7223 */ /* 0x000fe20000010094 */
[----:B------:R-:W-:Y:S02]  /*3f00*/  HADD2.F32 R76, -RZ, R197.H1_H1 ;  /* 0x300000c5ff4c7230 */ /* 0x000fe40000004100 */
[----:B------:R-:W-:Y:S02]  /*3f10*/  HADD2.F32 R148, -RZ, R14.H1_H1 ;  /* 0x3000000eff947230 */ /* 0x000fe40000004100 */
[----:B------:R-:W-:Y:S01]  /*3f20*/  HADD2.F32 R149, -RZ, R150.H1_H1 ;  /* 0x30000096ff957230 */ /* 0x000fe20000004100 */
[----:B------:R-:W-:Y:S01]  /*3f30*/  F2FP.F16.F32.PACK_AB R12, R12, R77 ;  /* 0x0000004d0c0c723e */ /* 0x000fe200000000ff */
[----:B------:R-:W-:Y:S02]  /*3f40*/  HADD2.F32 R14, -RZ, R14.H0_H0 ;  /* 0x2000000eff0e7230 */ /* 0x000fe40000004100 */
[----:B------:R-:W-:-:S04]  /*3f50*/  FMUL.FTZ R150, R148, R76 ;  /* 0x0000004c94967220 */ /* 0x000fc80000410000 */
[C---:B------:R-:W-:Y:S01]  /*3f60*/  FFMA.FTZ R150, R14.reuse, R149, -R150 ;  /* 0x000000950e967223 */ /* 0x040fe20000010896 */
[----:B------:R-:W-:-:S04]  /*3f70*/  FMUL.FTZ R14, R14, R76 ;  /* 0x0000004c0e0e7220 */ /* 0x000fc80000410000 */
[----:B------:R-:W-:-:S05]  /*3f80*/  FFMA.FTZ R14, R148, R149, R14 ;  /* 0x00000095940e7223 */ /* 0x000fca000001000e */
[----:B------:R-:W-:-:S07]  /*3f90*/  F2FP.F16.F32.PACK_AB R14, R14, R150 ;  /* 0x000000960e0e723e */ /* 0x000fce00000000ff */
.L_x_473:
[----:B------:R-:W-:Y:S05]  /*3fa0*/  BSYNC B3 ;  /* 0x0000000000037941 */ /* 0x000fea0003800000 */
.L_x_472:
[----:B---3--:R-:W-:-:S04]  /*3fb0*/  LEA R74, P3, R16, R11, 0x1 ;  /* 0x0000000b104a7211 */ /* 0x008fc800078608ff */
[----:B--2---:R-:W-:-:S05]  /*3fc0*/  LEA.HI.X R75, R16, R78, R17, 0x1, P3 ;  /* 0x0000004e104b7211 */ /* 0x004fca00018f0c11 */
[----:B0-----:R4:W-:Y:S04]  /*3fd0*/  ST.E.128 desc[UR56][R74.64], R12 ;  /* 0x0000000c4a007985 */ /* 0x0019e8000c101d38 */
.L_x_471:
[----:B------:R-:W-:Y:S05]  /*3fe0*/  BSYNC B2 ;  /* 0x0000000000027941 */ /* 0x000fea0003800000 */
.L_x_470:
[----:B------:R-:W-:Y:S01]  /*3ff0*/  ISETP.NE.AND P3, PT, R26, RZ, PT ;  /* 0x000000ff1a00720c */ /* 0x000fe20003f65270 */
[----:B------:R-:W-:-:S12]  /*4000*/  BSSY B2, `(.L_x_474) ;  /* 0x0000037000027945 */ /* 0x000fd80003800000 */
[----:B------:R-:W-:Y:S05]  /*4010*/  @!P3 BRA `(.L_x_475) ;  /* 0x0000000000d4b947 */ /* 0x000fea0003800000 */
[----:B----4-:R4:W0:Y:S01]  /*4020*/  LDS.128 R12, [R28] ;  /* 0x000000001c0c7984 */ /* 0x0108220000000c00 */
        /* <DEDUP_REMOVED lines=30> */
[----:B------:R-:W-:Y:S02]  /*4210*/  HADD2.F32 R72, -RZ, R194.H1_H1 ;  /* 0x300000c2ff487230 */ /* 0x000fe40000004100 */
[----:B------:R-:W-:Y:S01]  /*4220*/  F2FP.F16.F32.PACK_AB R15, R15, R70 ;  /* 0x000000460f0f723e */ /* 0x000fe200000000ff */
[-C--:B------:R-:W-:Y:S01]  /*4230*/  FMUL.FTZ R73, R12, R74.reuse ;  /* 0x0000004a0c497220 */ /* 0x080fe20000410000 */
[----:B------:R-:W-:-:S03]  /*4240*/  FMUL.FTZ R74, R75, R74 ;  /* 0x0000004a4b4a7220 */ /* 0x000fc60000410000 */
[-C--:B------:R-:W-:Y:S01]  /*4250*/  FFMA.FTZ R73, R75, R72.reuse, -R73 ;  /* 0x000000484b497223 */ /* 0x080fe20000010849 */
[----:B------:R-:W-:Y:S01]  /*4260*/  FFMA.FTZ R12, R12, R72, R74 ;  /* 0x000000480c0c7223 */ /* 0x000fe2000001004a */
[----:B------:R-:W-:Y:S02]  /*4270*/  HADD2.F32 R72, -RZ, R196.H1_H1 ;  /* 0x300000c4ff487230 */ /* 0x000fe40000004100 */
[--C-:B------:R-:W-:Y:S02]  /*4280*/  HADD2.F32 R74, -RZ, R14.reuse.H1_H1 ;  /* 0x3000000eff4a7230 */ /* 0x100fe40000004100 */
[----:B------:R-:W-:Y:S01]  /*4290*/  HADD2.F32 R75, -RZ, R195.H0_H0 ;  /* 0x200000c3ff4b7230 */ /* 0x000fe20000004100 */
[----:B------:R-:W-:Y:S01]  /*42a0*/  F2FP.F16.F32.PACK_AB R12, R12, R73 ;  /* 0x000000490c0c723e */ /* 0x000fe200000000ff */
[----:B------:R-:W-:Y:S02]  /*42b0*/  HADD2.F32 R14, -RZ, R14.H0_H0 ;  /* 0x2000000eff0e7230 */ /* 0x000fe40000004100 */
[----:B------:R-:W-:-:S04]  /*42c0*/  FMUL.FTZ R76, R74, R72 ;  /* 0x000000484a4c7220 */ /* 0x000fc80000410000 */
[C---:B------:R-:W-:Y:S01]  /*42d0*/  FFMA.FTZ R76, R14.reuse, R75, -R76 ;  /* 0x0000004b0e4c7223 */ /* 0x040fe2000001084c */
[----:B------:R-:W-:-:S04]  /*42e0*/  FMUL.FTZ R14, R14, R72 ;  /* 0x000000480e0e7220 */ /* 0x000fc80000410000 */
[----:B------:R-:W-:-:S05]  /*42f0*/  FFMA.FTZ R14, R74, R75, R14 ;  /* 0x0000004b4a0e7223 */ /* 0x000fca000001000e */
[----:B------:R-:W-:-:S07]  /*4300*/  F2FP.F16.F32.PACK_AB R14, R14, R76 ;  /* 0x0000004c0e0e723e */ /* 0x000fce00000000ff */
.L_x_477:
[----:B------:R-:W-:Y:S05]  /*4310*/  BSYNC B3 ;  /* 0x0000000000037941 */ /* 0x000fea0003800000 */
.L_x_476:
[----:B--2---:R-:W-:Y:S01]  /*4320*/  MOV R71, R78 ;  /* 0x0000004e00477202 */ /* 0x004fe20000000f00 */
[----:B------:R-:W-:Y:S02]  /*4330*/  IMAD.SHL.U32 R72, R163, 0x8, RZ ;  /* 0x00000008a3487824 */ /* 0x000fe400078e00ff */
[----:B---3--:R-:W-:-:S04]  /*4340*/  IMAD.MOV.U32 R70, RZ, RZ, R11 ;  /* 0x000000ffff467224 */ /* 0x008fc800078e000b */
[----:B------:R-:W-:-:S05]  /*4350*/  IMAD.WIDE R70, R72, 0x2, R70 ;  /* 0x0000000248467825 */ /* 0x000fca00078e0246 */
[----:B0-----:R0:W-:Y:S02]  /*4360*/  ST.E.128 desc[UR56][R70.64], R12 ;  /* 0x0000000c46007985 */ /* 0x0011e4000c101d38 */
.L_x_475:
[----:B------:R-:W-:Y:S05]  /*4370*/  BSYNC B2 ;  /* 0x0000000000027941 */ /* 0x000fea0003800000 */
.L_x_474:
[----:B------:R-:W-:Y:S01]  /*4380*/  ISETP.NE.AND P3, PT, R27, RZ, PT ;  /* 0x000000ff1b00720c */ /* 0x000fe20003f65270 */
[----:B------:R-:W-:-:S12]  /*4390*/  BSSY B2, `(.L_x_478) ;  /* 0x0000037000027945 */ /* 0x000fd80003800000 */
[----:B------:R-:W-:Y:S05]  /*43a0*/  @!P3 BRA `(.L_x_479) ;  /* 0x0000000000d4b947 */ /* 0x000fea0003800000 */
[----:B0---4-:R0:W4:Y:S01]  /*43b0*/  LDS.128 R12, [R29+0x3000] ;  /* 0x003000001d0c7984 */ /* 0x0111220000000c00 */
[----:B------:R-:W-:Y:S01]  /*43c0*/  ISETP.GE.AND P3, PT, R169, R124, PT ;  /* 0x0000007ca900720c */ /* 0x000fe20003f66270 */
[----:B------:R-:W-:-:S12]  /*43d0*/  BSSY B3, `(.L_x_480) ;  /* 0x000002d000037945 */ /* 0x000fd80003800000 */
[----:B0-----:R-:W-:Y:S05]  /*43e0*/  @P3 BRA `(.L_x_481) ;  /* 0x0000000000ac3947 */ /* 0x001fea0003800000 */
[--C-:B------:R-:W-:Y:S02]  /*43f0*/  SHF.R.U64 R70, R66, 0x10, R67.reuse ;  /* 0x0000001042467819 */ /* 0x100fe40000001243 */
[----:B------:R-:W-:Y:S01]  /*4400*/  SHF.R.U32.HI R66, RZ, 0x10, R67 ;  /* 0x00000010ff427819 */ /* 0x000fe20000011643 */
[----:B----4-:R-:W-:Y:S01]  /*4410*/  IMAD.MOV.U32 R67, RZ, RZ, R13 ;  /* 0x000000ffff437224 */ /* 0x010fe200078e000d */
        /* <DEDUP_REMOVED lines=23> */
[----:B------:R-:W-:Y:S02]  /*4590*/  HADD2.F32 R70, -RZ, R195.H1_H1 ;  /* 0x300000c3ff467230 */ /* 0x000fe40000004100 */
[----:B------:R-:W-:Y:S02]  /*45a0*/  HADD2.F32 R68, -RZ, R193.H1_H1 ;  /* 0x300000c1ff447230 */ /* 0x000fe40000004100 */
[----:B------:R-:W-:Y:S01]  /*45b0*/  F2FP.F16.F32.PACK_AB R15, R15, R66 ;  /* 0x000000420f0f723e */ /* 0x000fe200000000ff */
[-C--:B------:R-:W-:Y:S01]  /*45c0*/  FMUL.FTZ R69, R12, R70.reuse ;  /* 0x000000460c457220 */ /* 0x080fe20000410000 */
[----:B------:R-:W-:-:S03]  /*45d0*/  FMUL.FTZ R70, R71, R70 ;  /* 0x0000004647467220 */ /* 0x000fc60000410000 */
[-C--:B------:R-:W-:Y:S01]  /*45e0*/  FFMA.FTZ R69, R71, R68.reuse, -R69 ;  /* 0x0000004447457223 */ /* 0x080fe20000010845 */
[----:B------:R-:W-:Y:S01]  /*45f0*/  FFMA.FTZ R12, R12, R68, R70 ;  /* 0x000000440c0c7223 */ /* 0x000fe20000010046 */
[----:B------:R-:W-:Y:S02]  /*4600*/  HADD2.F32 R68, -RZ, R194.H0_H0 ;  /* 0x200000c2ff447230 */ /* 0x000fe40000004100 */
        /* <DEDUP_REMOVED lines=9> */
.L_x_481:
[----:B------:R-:W-:Y:S05]  /*46a0*/  BSYNC B3 ;  /* 0x0000000000037941 */ /* 0x000fea0003800000 */
.L_x_480:
[----:B--2---:R-:W-:Y:S01]  /*46b0*/  MOV R67, R78 ;  /* 0x0000004e00437202 */ /* 0x004fe20000000f00 */
[----:B------:R-:W-:Y:S02]  /*46c0*/  IMAD.SHL.U32 R68, R164, 0x8, RZ ;  /* 0x00000008a4447824 */ /* 0x000fe400078e00ff */
[----:B---3--:R-:W-:-:S04]  /*46d0*/  IMAD.MOV.U32 R66, RZ, RZ, R11 ;  /* 0x000000ffff427224 */ /* 0x008fc800078e000b */
[----:B------:R-:W-:-:S05]  /*46e0*/  IMAD.WIDE R66, R68, 0x2, R66 ;  /* 0x0000000244427825 */ /* 0x000fca00078e0242 */
[----:B----4-:R0:W-:Y:S02]  /*46f0*/  ST.E.128 desc[UR56][R66.64], R12 ;  /* 0x0000000c42007985 */ /* 0x0101e4000c101d38 */
.L_x_479:
[----:B------:R-:W-:Y:S05]  /*4700*/  BSYNC B2 ;  /* 0x0000000000027941 */ /* 0x000fea0003800000 */
.L_x_478:
        /* <DEDUP_REMOVED lines=33> */
[--C-:B------:R-:W-:Y:S02]  /*4920*/  HADD2.F32 R66, -RZ, R182.reuse.H1_H1 ;  /* 0x300000b6ff427230 */ /* 0x100fe40000004100 */
[----:B------:R-:W-:Y:S02]  /*4930*/  HADD2.F32 R64, -RZ, R182.H0_H0 ;  /* 0x200000b6ff407230 */ /* 0x000fe40000004100 */
[----:B------:R-:W-:Y:S01]  /*4940*/  F2FP.F16.F32.PACK_AB R15, R15, R62 ;  /* 0x0000003e0f0f723e */ /* 0x000fe200000000ff */
[-C--:B------:R-:W-:Y:S01]  /*4950*/  FMUL.FTZ R65, R12, R66.reuse ;  /* 0x000000420c417220 */ /* 0x080fe20000410000 */
[----:B------:R-:W-:-:S03]  /*4960*/  FMUL.FTZ R66, R67, R66 ;  /* 0x0000004243427220 */ /* 0x000fc60000410000 */
[-C--:B------:R-:W-:Y:S01]  /*4970*/  FFMA.FTZ R65, R67, R64.reuse, -R65 ;  /* 0x0000004043417223 */ /* 0x080fe20000010841 */
[----:B------:R-:W-:Y:S01]  /*4980*/  FFMA.FTZ R12, R12, R64, R66 ;  /* 0x000000400c0c7223 */ /* 0x000fe20000010042 */
[--C-:B------:R-:W-:Y:S02]  /*4990*/  HADD2.F32 R64, -RZ, R159.reuse.H1_H1 ;  /* 0x3000009fff407230 */ /* 0x100fe40000004100 */
        /* <DEDUP_REMOVED lines=9> */
.L_x_485:
[----:B------:R-:W-:Y:S05]  /*4a30*/  BSYNC B3 ;  /* 0x0000000000037941 */ /* 0x000fea0003800000 */
.L_x_484:
[----:B---3--:R-:W-:-:S04]  /*4a40*/  LEA R62, P3, R19, R11, 0x1 ;  /* 0x0000000b133e7211 */ /* 0x008fc800078608ff */
[----:B--2---:R-:W-:-:S05]  /*4a50*/  LEA.HI.X R63, R19, R78, R165, 0x1, P3 ;  /* 0x0000004e133f7211 */ /* 0x004fca00018f0ca5 */
[----:B----4-:R0:W-:Y:S04]  /*4a60*/  ST.E.128 desc[UR56][R62.64], R12 ;  /* 0x0000000c3e007985 */ /* 0x0101e8000c101d38 */
.L_x_483:
[----:B------:R-:W-:Y:S05]  /*4a70*/  BSYNC B2 ;  /* 0x0000000000027941 */ /* 0x000fea0003800000 */
.L_x_482:
[----:B------:R-:W-:Y:S01]  /*4a80*/  ISETP.NE.AND P3, PT, R100, RZ, PT ;  /* 0x000000ff6400720c */ /* 0x000fe20003f65270 */
[----:B------:R-:W-:-:S12]  /*4a90*/  BSSY B2, `(.L_x_486) ;  /* 0x0000036000027945 */ /* 0x000fd80003800000 */
[----:B------:R-:W-:Y:S05]  /*4aa0*/  @!P3 BRA `(.L_x_487) ;  /* 0x0000000000d0b947 */ /* 0x000fea0003800000 */
[----:B0---4-:R0:W4:Y:S01]  /*4ab0*/  LDS.128 R12, [R29+0x6000] ;  /* 0x006000001d0c7984 */ /* 0x0111220000000c00 */
[----:B------:R-:W-:Y:S01]  /*4ac0*/  ISETP.GE.AND P3, PT, R171, R124, PT ;  /* 0x0000007cab00720c */ /* 0x000fe20003f66270 */
[----:B------:R-:W-:-:S12]  /*4ad0*/  BSSY B3, `(.L_x_488) ;  /* 0x000002e000037945 */ /* 0x000fd80003800000 */
[----:B0-----:R-:W-:Y:S05]  /*4ae0*/  @P3 BRA `(.L_x_489) ;  /* 0x0000000000b03947 */ /* 0x001fea0003800000 */
[----:B------:R-:W-:Y:S01]  /*4af0*/  SHF.R.U64 R63, R60, 0x10, R61 ;  /* 0x000000103c3f7819 */ /* 0x000fe2000000123d */
[----:B----4-:R-:W-:Y:S01]  /*4b00*/  IMAD.MOV.U32 R62, RZ, RZ, R13 ;  /* 0x000000ffff3e7224 */ /* 0x010fe200078e000d */
[----:B------:R-:W-:Y:S02]  /*4b10*/  SHF.R.U64 R58, R58, 0x10, R59 ;  /* 0x000000103a3a7819 */ /* 0x000fe4000000123b */
[----:B------:R-:W-:Y:S01]  /*4b20*/  SHF.R.U32.HI R60, RZ, 0x10, R61 ;  /* 0x00000010ff3c7819 */ /* 0x000fe2000001163d */
[----:B------:R-:W-:Y:S01]  /*4b30*/  HADD2.F32 R13, -RZ, R63.H0_H0 ;  /* 0x2000003fff0d7230 */ /* 0x000fe20000004100 */
[----:B------:R-:W-:Y:S01]  /*4b40*/  SHF.R.U32.HI R59, RZ, 0x10, R59 ;  /* 0x00000010ff3b7819 */ /* 0x000fe2000001163b */
[--C-:B------:R-:W-:Y:S02]  /*4b50*/  HADD2.F32 R61, -RZ, R62.reuse.H1_H1 ;  /* 0x3000003eff3d7230 */ /* 0x100fe40000004100 */
[----:B------:R-:W-:Y:S02]  /*4b60*/  HADD2.F32 R62, -RZ, R62.H0_H0 ;  /* 0x2000003eff3e7230 */ /* 0x000fe40000004100 */
[----:B------:R-:W-:-:S02]  /*4b70*/  HADD2.F32 R58, -RZ, R58.H0_H0 ;  /* 0x2000003aff3a7230 */ /* 0x000fc40000004100 */
[CC--:B------:R-:W-:Y:S01]  /*4b80*/  FMUL.FTZ R63, R61.reuse, R13.reuse ;  /* 0x0000000d3d3f7220 */ /* 0x0c0fe20000410000 */
[----:B------:R-:W-:Y:S02]  /*4b90*/  HADD2.F32 R60, -RZ, R60.H0_H0 ;  /* 0x2000003cff3c7230 */ /* 0x000fe40000004100 */
[C---:B------:R-:W-:Y:S01]  /*4ba0*/  FMUL.FTZ R13, R62.reuse, R13 ;  /* 0x0000000d3e0d7220 */ /* 0x040fe20000410000 */
[----:B------:R-:W-:Y:S02]  /*4bb0*/  HADD2.F32 R59, -RZ, R59.H0_H0 ;  /* 0x2000003bff3b7230 */ /* 0x000fe40000004100 */
[-C--:B------:R-:W-:Y:S01]  /*4bc0*/  FFMA.FTZ R63, R62, R58.reuse, -R63 ;  /* 0x0000003a3e3f7223 */ /* 0x080fe2000001083f */
[----:B------:R-:W-:Y:S01]  /*4bd0*/  FFMA.FTZ R58, R61, R58, R13 ;  /* 0x0000003a3d3a7223 */ /* 0x000fe2000001000d */
[----:B------:R-:W-:-:S04]  /*4be0*/  IMAD.MOV.U32 R13, RZ, RZ, R15 ;  /* 0x000000ffff0d7224 */ /* 0x000fc800078e000f */
[----:B------:R-:W-:Y:S01]  /*4bf0*/  F2FP.F16.F32.PACK_AB R58, R58, R63 ;  /* 0x0000003f3a3a723e */ /* 0x000fe200000000ff */
[--C-:B------:R-:W-:Y:S02]  /*4c00*/  HADD2.F32 R15, -RZ, R13.reuse.H1_H1 ;  /* 0x3000000dff0f7230 */ /* 0x100fe40000004100 */
[----:B------:R-:W-:-:S03]  /*4c10*/  HADD2.F32 R13, -RZ, R13.H0_H0 ;  /* 0x2000000dff0d7230 */ /* 0x000fc60000004100 */
[----:B------:R-:W-:-:S04]  /*4c20*/  FMUL.FTZ R61, R15, R60 ;  /* 0x0000003c0f3d7220 */ /* 0x000fc80000410000 */
[CC--:B------:R-:W-:Y:S01]  /*4c30*/  FFMA.FTZ R61, R13.reuse, R59.reuse, -R61 ;  /* 0x0000003b0d3d7223 */ /* 0x0c0fe2000001083d */
[----:B------:R-:W-:Y:S01]  /*4c40*/  FMUL.FTZ R13, R13, R60 ;  /* 0x0000003c0d0d7220 */ /* 0x000fe20000410000 */
[--C-:B------:R-:W-:Y:S02]  /*4c50*/  HADD2.F32 R60, -RZ, R158.reuse.H1_H1 ;  /* 0x3000009eff3c7230 */ /* 0x100fe40000004100 */
[----:B------:R-:W-:Y:S02]  /*4c60*/  HADD2.F32 R158, -RZ, R158.H0_H0 ;  /* 0x2000009eff9e7230 */ /* 0x000fe40000004100 */
[----:B------:R-:W-:Y:S01]  /*4c70*/  FFMA.FTZ R13, R15, R59, R13 ;  /* 0x0000003b0f0d7223 */ /* 0x000fe2000001000d */
[--C-:B------:R-:W-:Y:S02]  /*4c80*/  HADD2.F32 R15, -RZ, R157.reuse.H1_H1 ;  /* 0x3000009dff0f7230 */ /* 0x100fe40000004100 */
[--C-:B------:R-:W-:Y:S02]  /*4c90*/  HADD2.F32 R59, -RZ, R12.reuse.H1_H1 ;  /* 0x3000000cff3b7230 */ /* 0x100fe40000004100 */
[----:B------:R-:W-:Y:S01]  /*4ca0*/  HADD2.F32 R12, -RZ, R12.H0_H0 ;  /* 0x2000000cff0c7230 */ /* 0x000fe20000004100 */
[----:B------:R-:W-:Y:S01]  /*4cb0*/  F2FP.F16.F32.PACK_AB R61, R13, R61 ;  /* 0x0000003d0d3d723e */ /* 0x000fe200000000ff */
[----:B------:R-:W-:-:S02]  /*4cc0*/  HADD2.F32 R157, -RZ, R157.H0_H0 ;  /* 0x2000009dff9d7230 */ /* 0x000fc40000004100 */
[----:B------:R-:W-:Y:S01]  /*4cd0*/  FMUL.FTZ R62, R59, R15 ;  /* 0x0000000f3b3e7220 */ /* 0x000fe20000410000 */
[----:B------:R-:W-:-:S03]  /*4ce0*/  MOV R13, R58 ;  /* 0x0000003a000d7202 */ /* 0x000fc60000000f00 */
[CC--:B------:R-:W-:Y:S01]  /*4cf0*/  FFMA.FTZ R62, R12.reuse, R60.reuse, -R62 ;  /* 0x0000003c0c3e7223 */ /* 0x0c0fe2000001083e */
[----:B------:R-:W-:Y:S01]  /*4d00*/  FMUL.FTZ R12, R12, R15 ;  /* 0x0000000f0c0c7220 */ /* 0x000fe20000410000 */
[--C-:B------:R-:W-:Y:S02]  /*4d10*/  HADD2.F32 R15, -RZ, R14.reuse.H1_H1 ;  /* 0x3000000eff0f7230 */ /* 0x100fe40000004100 */
[----:B------:R-:W-:Y:S02]  /*4d20*/  HADD2.F32 R14, -RZ, R14.H0_H0 ;  /* 0x2000000eff0e7230 */ /* 0x000fe40000004100 */
[----:B------:R-:W-:Y:S01]  /*4d30*/  FFMA.FTZ R12, R59, R60, R12 ;  /* 0x0000003c3b0c7223 */ /* 0x000fe2000001000c */
[----:B------:R-:W-:-:S04]  /*4d40*/  FMUL.FTZ R59, R15, R157 ;  /* 0x0000009d0f3b7220 */ /* 0x000fc80000410000 */
[----:B------:R-:W-:Y:S01]  /*4d50*/  F2FP.F16.F32.PACK_AB R12, R12, R62 ;  /* 0x0000003e0c0c723e */ /* 0x000fe200000000ff */
[C---:B------:R-:W-:Y:S01]  /*4d60*/  FFMA.FTZ R59, R14.reuse, R158, -R59 ;  /* 0x0000009e0e3b7223 */ /* 0x040fe2000001083b */
[----:B------:R-:W-:-:S04]  /*4d70*/  FMUL.FTZ R14, R14, R157 ;  /* 0x0000009d0e0e7220 */ /* 0x000fc80000410000 */
[----:B------:R-:W-:Y:S01]  /*4d80*/  FFMA.FTZ R14, R15, R158, R14 ;  /* 0x0000009e0f0e7223 */ /* 0x000fe2000001000e */
[----:B------:R-:W-:-:S04]  /*4d90*/  IMAD.MOV.U32 R15, RZ, RZ, R61 ;  /* 0x000000ffff0f7224 */ /* 0x000fc800078e003d */
[----:B------:R-:W-:-:S07]  /*4da0*/  F2FP.F16.F32.PACK_AB R14, R14, R59 ;  /* 0x0000003b0e0e723e */ /* 0x000fce00000000ff */
.L_x_489:
[----:B------:R-:W-:Y:S05]  /*4db0*/  BSYNC B3 ;  /* 0x0000000000037941 */ /* 0x000fea0003800000 */
.L_x_488:
[----:B---3--:R-:W-:-:S04]  /*4dc0*/  LEA R58, P3, R22, R11, 0x1 ;  /* 0x0000000b163a7211 */ /* 0x008fc800078608ff */
[----:B--2---:R-:W-:-:S05]  /*4dd0*/  LEA.HI.X R59, R22, R78, R176, 0x1, P3 ;  /* 0x0000004e163b7211 */ /* 0x004fca00018f0cb0 */
[----:B----4-:R0:W-:Y:S04]  /*4de0*/  ST.E.128 desc[UR56][R58.64], R12 ;  /* 0x0000000c3a007985 */ /* 0x0101e8000c101d38 */
.L_x_487:
[----:B------:R-:W-:Y:S05]  /*4df0*/  BSYNC B2 ;  /* 0x0000000000027941 */ /* 0x000fea0003800000 */
.L_x_486:
[----:B------:R-:W-:-:S13]  /*4e00*/  ISETP.NE.AND P3, PT, R87, RZ, PT ;  /* 0x000000ff5700720c */ /* 0x000fda0003f65270 */
[----:B------:R-:W-:Y:S05]  /*4e10*/  @!P3 BRA `(.L_x_469) ;  /* 0x0000000000d4b947 */ /* 0x000fea0003800000 */
[----:B0---4-:R0:W4:Y:S01]  /*4e20*/  LDS.128 R12, [R28+0x6000] ;  /* 0x006000001c0c7984 */ /* 0x0111220000000c00 */
[C---:B---3--:R-:W-:Y:S01]  /*4e30*/  LEA R58, P3, R23.reuse, R11, 0x1 ;  /* 0x0000000b173a7211 */ /* 0x048fe200078608ff */
[----:B------:R-:W-:Y:S03]  /*4e40*/  BSSY B2, `(.L_x_490) ;  /* 0x0000031000027945 */ /* 0x000fe60003800000 */
[----:B--2---:R-:W-:Y:S02]  /*4e50*/  LEA.HI.X R59, R23, R78, R175, 0x1, P3 ;  /* 0x0000004e173b7211 */ /* 0x004fe400018f0caf */
[----:B------:R-:W-:-:S13]  /*4e60*/  ISETP.GE.AND P3, PT, R173, R124, PT ;  /* 0x0000007cad00720c */ /* 0x000fda0003f66270 */
[----:B0-----:R-:W-:Y:S05]  /*4e70*/  @P3 BRA `(.L_x_491) ;  /* 0x0000000000b43947 */ /* 0x001fea0003800000 */
[----:B------:R-:W-:Y:S01]  /*4e80*/  SHF.R.U64 R11, R54, 0x10, R55 ;  /* 0x00000010360b7819 */ /* 0x000fe20000001237 */
[----:B----4-:R-:W-:Y:S01]  /*4e90*/  IMAD.MOV.U32 R60, RZ, RZ, R13 ;  /* 0x000000ffff3c7224 */ /* 0x010fe200078e000d */
[----:B------:R-:W-:Y:S02]  /*4ea0*/  SHF.R.U32.HI R54, RZ, 0x10, R55 ;  /* 0x00000010ff367819 */ /* 0x000fe40000011637 */
[--C-:B------:R-:W-:Y:S01]  /*4eb0*/  SHF.R.U64 R55, R56, 0x10, R57.reuse ;  /* 0x0000001038377819 */ /* 0x100fe20000001239 */
[----:B------:R-:W-:Y:S01]  /*4ec0*/  HADD2.F32 R11, -RZ, R11.H0_H0 ;  /* 0x2000000bff0b7230 */ /* 0x000fe20000004100 */
[----:B------:R-:W-:Y:S01]  /*4ed0*/  SHF.R.U32.HI R56, RZ, 0x10, R57 ;  /* 0x00000010ff387819 */ /* 0x000fe20000011639 */
[--C-:B------:R-:W-:Y:S02]  /*4ee0*/  HADD2.F32 R13, -RZ, R60.reuse.H1_H1 ;  /* 0x3000003cff0d7230 */ /* 0x100fe40000004100 */
[----:B------:R-:W-:Y:S02]  /*4ef0*/  HADD2.F32 R57, -RZ, R55.H0_H0 ;  /* 0x20000037ff397230 */ /* 0x000fe40000004100 */
[----:B------:R-:W-:-:S02]  /*4f00*/  HADD2.F32 R55, -RZ, R60.H0_H0 ;  /* 0x2000003cff377230 */ /* 0x000fc40000004100 */
[----:B------:R-:W-:Y:S02]  /*4f10*/  HADD2.F32 R56, -RZ, R56.H0_H0 ;  /* 0x20000038ff387230 */ /* 0x000fe40000004100 */
[-C--:B------:R-:W-:Y:S01]  /*4f20*/  FMUL.FTZ R60, R13, R57.reuse ;  /* 0x000000390d3c7220 */ /* 0x080fe20000410000 */
[----:B------:R-:W-:Y:S02]  /*4f30*/  HADD2.F32 R54, -RZ, R54.H0_H0 ;  /* 0x20000036ff367230 */ /* 0x000fe40000004100 */
[C---:B------:R-:W-:Y:S01]  /*4f40*/  FMUL.FTZ R57, R55.reuse, R57 ;  /* 0x0000003937397220 */ /* 0x040fe20000410000 */
[----:B------:R-:W-:-:S03]  /*4f50*/  FFMA.FTZ R60, R55, R11, -R60 ;  /* 0x0000000b373c7223 */ /* 0x000fc6000001083c */
[----:B------:R-:W-:Y:S01]  /*4f60*/  FFMA.FTZ R57, R13, R11, R57 ;  /* 0x0000000b0d397223 */ /* 0x000fe20000010039 */
[----:B------:R-:W-:-:S04]  /*4f70*/  MOV R13, R15 ;  /* 0x0000000f000d7202 */ /* 0x000fc80000000f00 */
[----:B------:R-:W-:Y:S01]  /*4f80*/  F2FP.F16.F32.PACK_AB R57, R57, R60 ;  /* 0x0000003c3939723e */ /* 0x000fe200000000ff */
[--C-:B------:R-:W-:Y:S02]  /*4f90*/  HADD2.F32 R11, -RZ, R13.reuse.H1_H1 ;  /* 0x3000000dff0b7230 */ /* 0x100fe40000004100 */
[----:B------:R-:W-:-:S03]  /*4fa0*/  HADD2.F32 R13, -RZ, R13.H0_H0 ;  /* 0x2000000dff0d7230 */ /* 0x000fc60000004100 */
[-C--:B------:R-:W-:Y:S02]  /*4fb0*/  FMUL.FTZ R15, R11, R56.reuse ;  /* 0x000000380b0f7220 */ /* 0x080fe40000410000 */
[C---:B------:R-:W-:Y:S02]  /*4fc0*/  FMUL.FTZ R56, R13.reuse, R56 ;  /* 0x000000380d387220 */ /* 0x040fe40000410000 */
[-C--:B------:R-:W-:Y:S01]  /*4fd0*/  FFMA.FTZ R15, R13, R54.reuse, -R15 ;  /* 0x000000360d0f7223 */ /* 0x080fe2000001080f */
[----:B------:R-:W-:Y:S02]  /*4fe0*/  HADD2.F32 R13, -RZ, R156.H0_H0 ;  /* 0x2000009cff0d7230 */ /* 0x000fe40000004100 */
[----:B------:R-:W-:Y:S01]  /*4ff0*/  FFMA.FTZ R56, R11, R54, R56 ;  /* 0x000000360b387223 */ /* 0x000fe20000010038 */
[--C-:B------:R-:W-:Y:S02]  /*5000*/  HADD2.F32 R11, -RZ, R12.reuse.H0_H0 ;  /* 0x2000000cff0b7230 */ /* 0x100fe40000004100 */
[----:B------:R-:W-:-:S02]  /*5010*/  HADD2.F32 R12, -RZ, R12.H1_H1 ;  /* 0x3000000cff0c7230 */ /* 0x000fc40000004100 */
[--C-:B------:R-:W-:Y:S01]  /*5020*/  HADD2.F32 R54, -RZ, R155.reuse.H0_H0 ;  /* 0x2000009bff367230 */ /* 0x100fe20000004100 */
[----:B------:R-:W-:Y:S01]  /*5030*/  F2FP.F16.F32.PACK_AB R15, R56, R15 ;  /* 0x0000000f380f723e */ /* 0x000fe200000000ff */
[----:B------:R-:W-:Y:S02]  /*5040*/  HADD2.F32 R156, -RZ, R156.H1_H1 ;  /* 0x3000009cff9c7230 */ /* 0x000fe40000004100 */
[CC--:B------:R-:W-:Y:S01]  /*5050*/  FMUL.FTZ R55, R12.reuse, R13.reuse ;  /* 0x0000000d0c377220 */ /* 0x0c0fe20000410000 */
[C---:B------:R-:W-:Y:S01]  /*5060*/  FMUL.FTZ R13, R11.reuse, R13 ;  /* 0x0000000d0b0d7220 */ /* 0x040fe20000410000 */
[----:B------:R-:W-:Y:S02]  /*5070*/  HADD2.F32 R155, -RZ, R155.H1_H1 ;  /* 0x3000009bff9b7230 */ /* 0x000fe40000004100 */
[-C--:B------:R-:W-:Y:S01]  /*5080*/  FFMA.FTZ R55, R11, R54.reuse, -R55 ;  /* 0x000000360b377223 */ /* 0x080fe20000010837 */
[--C-:B------:R-:W-:Y:S02]  /*5090*/  HADD2.F32 R11, -RZ, R14.reuse.H0_H0 ;  /* 0x2000000eff0b7230 */ /* 0x100fe40000004100 */
[----:B------:R-:W-:Y:S01]  /*50a0*/  FFMA.FTZ R13, R12, R54, R13 ;  /* 0x000000360c0d7223 */ /* 0x000fe2000001000d */
[----:B------:R-:W-:-:S04]  /*50b0*/  HADD2.F32 R14, -RZ, R14.H1_H1 ;  /* 0x3000000eff0e7230 */ /* 0x000fc80000004100 */
[----:B------:R-:W-:Y:S01]  /*50c0*/  F2FP.F16.F32.PACK_AB R13, R13, R55 ;  /* 0x000000370d0d723e */ /* 0x000fe200000000ff */
[-C--:B------:R-:W-:Y:S01]  /*50d0*/  FMUL.FTZ R12, R14, R156.reuse ;  /* 0x0000009c0e0c7220 */ /* 0x080fe20000410000 */
[----:B------:R-:W-:-:S03]  /*50e0*/  FMUL.FTZ R156, R11, R156 ;  /* 0x0000009c0b9c7220 */ /* 0x000fc60000410000 */
[-C--:B------:R-:W-:Y:S01]  /*50f0*/  FFMA.FTZ R12, R11, R155.reuse, -R12 ;  /* 0x0000009b0b0c7223 */ /* 0x080fe2000001080c */
[----:B------:R-:W-:-:S05]  /*5100*/  FFMA.FTZ R156, R14, R155, R156 ;  /* 0x0000009b0e9c7223 */ /* 0x000fca000001009c */
[----:B------:R-:W-:Y:S01]  /*5110*/  F2FP.F16.F32.PACK_AB R156, R156, R12 ;  /* 0x0000000c9c9c723e */ /* 0x000fe200000000ff */
[----:B------:R-:W-:Y:S02]  /*5120*/  IMAD.MOV.U32 R12, RZ, RZ, R13 ;  /* 0x000000ffff0c7224 */ /* 0x000fe400078e000d */
[----:B------:R-:W-:Y:S01]  /*5130*/  IMAD.MOV.U32 R13, RZ, RZ, R57 ;  /* 0x000000ffff0d7224 */ /* 0x000fe200078e0039 */
[----:B------:R-:W-:-:S07]  /*5140*/  MOV R14, R156 ;  /* 0x0000009c000e7202 */ /* 0x000fce0000000f00 */
.L_x_491:
[----:B------:R-:W-:Y:S05]  /*5150*/  BSYNC B2 ;  /* 0x0000000000027941 */ /* 0x000fea0003800000 */
.L_x_490:
[----:B----4-:R0:W-:Y:S02]  /*5160*/  ST.E.128 desc[UR56][R58.64], R12 ;  /* 0x0000000c3a007985 */ /* 0x0101e4000c101d38 */
.L_x_469:
[----:B------:R-:W-:Y:S05]  /*5170*/  BSYNC B1 ;  /* 0x0000000000017941 */ /* 0x000fea0003800000 */
.L_x_468:
[----:B------:R-:W-:-:S03]  /*5180*/  UMOV UR4, 0xffffffff ;  /* 0xffffffff00047882 */ /* 0x000fc60000000000 */
[----:B------:R-:W-:Y:S05]  /*5190*/  BRA.DIV UR4, `(.L_x_492) ;  /* 0x000001b204d47947 */ /* 0x000fea000b800000 */
[----:B-1----:R-:W1:Y:S04]  /*51a0*/  SHFL.IDX PT, R115, R115, 0x1, 0x1c1f ;  /* 0x003c1f0073737f89 */ /* 0x002e6800000e0000 */
[----:B------:R-:W0:Y:S02]  /*51b0*/  SHFL.IDX PT, R118, R118, 0x1, 0x1c1f ;  /* 0x003c1f0076767f89 */ /* 0x000e2400000e0000 */
.L_x_799:
[----:B------:R-:W-:Y:S05]  /*51c0*/  @P4 BRA `(.L_x_493) ;  /* 0x0000005400b84947 */ /* 0x000fea0003800000 */
        /* <DEDUP_REMOVED lines=11> */
[----:B------:R-:W-:Y:S02]  /*5280*/  HADD2.F32 R54, -RZ, R54.H0_H0 ;  /* 0x20000036ff367230 */ /* 0x000fe40000004100 */
[--C-:B---3--:R-:W-:Y:S02]  /*5290*/  HADD2.F32 R11, -RZ, R52.reuse.H1_H1 ;  /* 0x30000034ff0b7230 */ /* 0x108fe40000004100 */
[----:B------:R-:W-:Y:S02]  /*52a0*/  HADD2.F32 R50, -RZ, R52.H0_H0 ;  /* 0x20000034ff327230 */ /* 0x000fe40000004100 */
[----:B------:R-:W-:-:S02]  /*52b0*/  HADD2.F32 R13, -RZ, R13.H0_H0 ;  /* 0x2000000dff0d7230 */ /* 0x000fc40000004100 */
[-C--:B------:R-:W-:Y:S01]  /*52c0*/  FMUL.FTZ R52, R11, R54.reuse ;  /* 0x000000360b347220 */ /* 0x080fe20000410000 */
[----:B------:R-:W-:-:S03]  /*52d0*/  FMUL.FTZ R54, R50, R54 ;  /* 0x0000003632367220 */ /* 0x000fc60000410000 */
[-C--:B------:R-:W-:Y:S01]  /*52e0*/  FFMA.FTZ R52, R50, R13.reuse, -R52 ;  /* 0x0000000d32347223 */ /* 0x080fe20000010834 */
[----:B------:R-:W-:Y:S01]  /*52f0*/  SHF.R.U32.HI R50, RZ, 0x10, R51 ;  /* 0x00000010ff327819 */ /* 0x000fe20000011633 */
[----:B------:R-:W-:Y:S01]  /*5300*/  FFMA.FTZ R54, R11, R13, R54 ;  /* 0x0000000d0b367223 */ /* 0x000fe20000010036 */
[----:B------:R-:W-:Y:S02]  /*5310*/  IMAD.MOV.U32 R13, RZ, RZ, R15 ;  /* 0x000000ffff0d7224 */ /* 0x000fe400078e000f */
[----:B------:R-:W-:Y:S02]  /*5320*/  HADD2.F32 R15, -RZ, R53.H0_H0 ;  /* 0x20000035ff0f7230 */ /* 0x000fe40000004100 */
[----:B------:R-:W-:Y:S01]  /*5330*/  HADD2.F32 R50, -RZ, R50.H0_H0 ;  /* 0x20000032ff327230 */ /* 0x000fe20000004100 */
        /* <DEDUP_REMOVED lines=25> */
[----:B------:R-:W-:Y:S02]  /*54d0*/  F2FP.F16.F32.PACK_AB R154, R154, R12 ;  /* 0x0000000c9a9a723e */ /* 0x000fe400000000ff */
[----:B------:R-:W-:Y:S01]  /*54e0*/  MOV R12, R13 ;  /* 0x0000000d000c7202 */ /* 0x000fe20000000f00 */
[----:B------:R-:W-:Y:S02]  /*54f0*/  IMAD.MOV.U32 R13, RZ, RZ, R52 ;  /* 0x000000ffff0d7224 */ /* 0x000fe400078e0034 */
[----:B------:R-:W-:-:S07]  /*5500*/  IMAD.MOV.U32 R14, RZ, RZ, R154 ;  /* 0x000000ffff0e7224 */ /* 0x000fce00078e009a */
.L_x_497:
[----:B------:R-:W-:Y:S05]  /*5510*/  BSYNC B2 ;  /* 0x0000000000027941 */ /* 0x000fea0003800000 */
.L_x_496:
[----:B------:R-:W-:-:S04]  /*5520*/  LEA R50, P3, R16, R118, 0x1 ;  /* 0x0000007610327211 */ /* 0x000fc800078608ff */
[----:B-1----:R-:W-:-:S05]  /*5530*/  LEA.HI.X R51, R16, R115, R17, 0x1, P3 ;  /* 0x0000007310337211 */ /* 0x002fca00018f0c11 */
[----:B----4-:R0:W-:Y:S04]  /*5540*/  ST.E.128 desc[UR56][R50.64], R12 ;  /* 0x0000000c32007985 */ /* 0x0101e8000c101d38 */
.L_x_495:
[----:B------:R-:W-:Y:S05]  /*5550*/  BSYNC B1 ;  /* 0x0000000000017941 */ /* 0x000fea0003800000 */
.L_x_494:
[----:B------:R-:W-:Y:S01]  /*5560*/  ISETP.NE.AND P3, PT, R26, RZ, PT ;  /* 0x000000ff1a00720c */ /* 0x000fe20003f65270 */
[----:B------:R-:W-:-:S12]  /*5570*/  BSSY B1, `(.L_x_498) ;  /* 0x000003b000017945 */ /* 0x000fd80003800000 */
[----:B------:R-:W-:Y:S05]  /*5580*/  @!P3 BRA `(.L_x_499) ;  /* 0x0000000000e4b947 */ /* 0x000fea0003800000 */
[----:B0---4-:R0:W4:Y:S01]  /*5590*/  LDS.128 R12, [R28+0x2000] ;  /* 0x002000001c0c7984 */ /* 0x0111220000000c00 */
[----:B------:R-:W-:Y:S01]  /*55a0*/  ISETP.GE.AND P3, PT, R170, R124, PT ;  /* 0x0000007caa00720c */ /* 0x000fe20003f66270 */
[----:B------:R-:W-:Y:S01]  /*55b0*/  IMAD.MOV.U32 R50, RZ, RZ, R118 ;  /* 0x000000ffff327224 */ /* 0x000fe200078e0076 */
[----:B---3--:R-:W-:Y:S01]  /*55c0*/  SHF.L.U32 R11, R163, 0x3, RZ ;  /* 0x00000003a30b7819 */ /* 0x008fe200000006ff */
[----:B-1----:R-:W-:Y:S01]  /*55d0*/  IMAD.MOV.U32 R51, RZ, RZ, R115 ;  /* 0x000000ffff337224 */ /* 0x002fe200078e0073 */
[----:B------:R-:W-:Y:S03]  /*55e0*/  BSSY B2, `(.L_x_500) ;  /* 0x0000032000027945 */ /* 0x000fe60003800000 */
[----:B------:R-:W-:-:S06]  /*55f0*/  IMAD.WIDE R50, R11, 0x2, R50 ;  /* 0x000000020b327825 */ /* 0x000fcc00078e0232 */
[----:B0-----:R-:W-:Y:S05]  /*5600*/  @P3 BRA `(.L_x_501) ;  /* 0x0000000000bc3947 */ /* 0x001fea0003800000 */
[----:B------:R-:W-:Y:S02]  /*5610*/  SHF.R.U64 R52, R48, 0x10, R49 ;  /* 0x0000001030347819 */ /* 0x000fe40000001231 */
[----:B----4-:R-:W-:Y:S02]  /*5620*/  MOV R48, R13 ;  /* 0x0000000d00307202 */ /* 0x010fe40000000f00 */
[----:B------:R-:W-:Y:S01]  /*5630*/  SHF.R.U64 R13, R46, 0x10, R47 ;  /* 0x000000102e0d7819 */ /* 0x000fe2000000122f */
[----:B------:R-:W-:Y:S01]  /*5640*/  HADD2.F32 R52, -RZ, R52.H0_H0 ;  /* 0x20000034ff347230 */ /* 0x000fe20000004100 */
[----:B------:R-:W-:Y:S01]  /*5650*/  SHF.R.U32.HI R49, RZ, 0x10, R49 ;  /* 0x00000010ff317819 */ /* 0x000fe20000011631 */
[--C-:B------:R-:W-:Y:S02]  /*5660*/  HADD2.F32 R11, -RZ, R48.reuse.H1_H1 ;  /* 0x30000030ff0b7230 */ /* 0x100fe40000004100 */
        /* <DEDUP_REMOVED lines=8> */
[----:B------:R-:W-:Y:S02]  /*56f0*/  IMAD.MOV.U32 R13, RZ, RZ, R12 ;  /* 0x000000ffff0d7224 */ /* 0x000fe400078e000c */
[----:B------:R-:W-:Y:S01]  /*5700*/  HADD2.F32 R12, -RZ, R49.H0_H0 ;  /* 0x20000031ff0c7230 */ /* 0x000fe20000004100 */
[----:B------:R-:W-:Y:S01]  /*5710*/  F2FP.F16.F32.PACK_AB R48, R52, R48 ;  /* 0x000000303430723e */ /* 0x000fe200000000ff */
[--C-:B------:R-:W-:Y:S02]  /*5720*/  HADD2.F32 R15, -RZ, R11.reuse.H1_H1 ;  /* 0x3000000bff0f7230 */ /* 0x100fe40000004100 */
[----:B------:R-:W-:-:S02]  /*5730*/  HADD2.F32 R11, -RZ, R11.H0_H0 ;  /* 0x2000000bff0b7230 */ /* 0x000fc40000004100 */
[----:B------:R-:W-:Y:S02]  /*5740*/  HADD2.F32 R46, -RZ, R46.H0_H0 ;  /* 0x2000002eff2e7230 */ /* 0x000fe40000004100 */
[-C--:B------:R-:W-:Y:S01]  /*5750*/  FMUL.FTZ R47, R15, R12.reuse ;  /* 0x0000000c0f2f7220 */ /* 0x080fe20000410000 */
[----:B------:R-:W-:-:S03]  /*5760*/  FMUL.FTZ R12, R11, R12 ;  /* 0x0000000c0b0c7220 */ /* 0x000fc60000410000 */
[-C--:B------:R-:W-:Y:S01]  /*5770*/  FFMA.FTZ R47, R11, R46.reuse, -R47 ;  /* 0x0000002e0b2f7223 */ /* 0x080fe2000001082f */
[--C-:B------:R-:W-:Y:S02]  /*5780*/  HADD2.F32 R11, -RZ, R152.reuse.H0_H0 ;  /* 0x20000098ff0b7230 */ /* 0x100fe40000004100 */
[----:B------:R-:W-:Y:S01]  /*5790*/  FFMA.FTZ R12, R15, R46, R12 ;  /* 0x0000002e0f0c7223 */ /* 0x000fe2000001000c */
[--C-:B------:R-:W-:Y:S02]  /*57a0*/  HADD2.F32 R15, -RZ, R13.reuse.H1_H1 ;  /* 0x3000000dff0f7230 */ /* 0x100fe40000004100 */
[----:B------:R-:W-:Y:S02]  /*57b0*/  HADD2.F32 R13, -RZ, R13.H0_H0 ;  /* 0x2000000dff0d7230 */ /* 0x000fe40000004100 */
[----:B------:R-:W-:Y:S02]  /*57c0*/  HADD2.F32 R46, -RZ, R151.H0_H0 ;  /* 0x20000097ff2e7230 */ /* 0x000fe40000004100 */
[----:B------:R-:W-:Y:S01]  /*57d0*/  FMUL.FTZ R49, R15, R11 ;  /* 0x0000000b0f317220 */ /* 0x000fe20000410000 */
[----:B------:R-:W-:-:S02]  /*57e0*/  HADD2.F32 R152, -RZ, R152.H1_H1 ;  /* 0x30000098ff987230 */ /* 0x000fc40000004100 */
[C---:B------:R-:W-:Y:S01]  /*57f0*/  FMUL.FTZ R11, R13.reuse, R11 ;  /* 0x0000000b0d0b7220 */ /* 0x040fe20000410000 */
[----:B------:R-:W-:Y:S02]  /*5800*/  HADD2.F32 R151, -RZ, R151.H1_H1 ;  /* 0x30000097ff977230 */ /* 0x000fe40000004100 */
[-C--:B------:R-:W-:Y:S01]  /*5810*/  FFMA.FTZ R49, R13, R46.reuse, -R49 ;  /* 0x0000002e0d317223 */ /* 0x080fe20000010831 */
[--C-:B------:R-:W-:Y:S02]  /*5820*/  HADD2.F32 R13, -RZ, R14.reuse.H1_H1 ;  /* 0x3000000eff0d7230 */ /* 0x100fe40000004100 */
[----:B------:R-:W-:Y:S01]  /*5830*/  FFMA.FTZ R11, R15, R46, R11 ;  /* 0x0000002e0f0b7223 */ /* 0x000fe2000001000b */
[----:B------:R-:W-:Y:S01]  /*5840*/  HADD2.F32 R14, -RZ, R14.H0_H0 ;  /* 0x2000000eff0e7230 */ /* 0x000fe20000004100 */
[----:B------:R-:W-:Y:S01]  /*5850*/  F2FP.F16.F32.PACK_AB R47, R12, R47 ;  /* 0x0000002f0c2f723e */ /* 0x000fe200000000ff */
[-C--:B------:R-:W-:Y:S02]  /*5860*/  FMUL.FTZ R15, R13, R152.reuse ;  /* 0x000000980d0f7220 */ /* 0x080fe40000410000 */
[----:B------:R-:W-:Y:S01]  /*5870*/  F2FP.F16.F32.PACK_AB R11, R11, R49 ;  /* 0x000000310b0b723e */ /* 0x000fe200000000ff */
[C---:B------:R-:W-:Y:S01]  /*5880*/  FMUL.FTZ R152, R14.reuse, R152 ;  /* 0x000000980e987220 */ /* 0x040fe20000410000 */
[----:B------:R-:W-:-:S02]  /*5890*/  FFMA.FTZ R15, R14, R151, -R15 ;  /* 0x000000970e0f7223 */ /* 0x000fc4000001080f */
[----:B------:R-:W-:Y:S01]  /*58a0*/  MOV R12, R11 ;  /* 0x0000000b000c7202 */ /* 0x000fe20000000f00 */
[----:B------:R-:W-:Y:S01]  /*58b0*/  FFMA.FTZ R152, R13, R151, R152 ;  /* 0x000000970d987223 */ /* 0x000fe20000010098 */
[----:B------:R-:W-:-:S04]  /*58c0*/  IMAD.MOV.U32 R13, RZ, RZ, R48 ;  /* 0x000000ffff0d7224 */ /* 0x000fc800078e0030 */
[----:B------:R-:W-:-:S05]  /*58d0*/  F2FP.F16.F32.PACK_AB R15, R152, R15 ;  /* 0x0000000f980f723e */ /* 0x000fca00000000ff */
[----:B------:R-:W-:Y:S01]  /*58e0*/  IMAD.MOV.U32 R14, RZ, RZ, R15 ;  /* 0x000000ffff0e7224 */ /* 0x000fe200078e000f */
[----:B------:R-:W-:-:S07]  /*58f0*/  MOV R15, R47 ;  /* 0x0000002f000f7202 */ /* 0x000fce0000000f00 */
.L_x_501:
[----:B------:R-:W-:Y:S05]  /*5900*/  BSYNC B2 ;  /* 0x0000000000027941 */ /* 0x000fea0003800000 */
.L_x_500:
[----:B----4-:R0:W-:Y:S02]  /*5910*/  ST.E.128 desc[UR56][R50.64], R12 ;  /* 0x0000000c32007985 */ /* 0x0101e4000c101d38 */
.L_x_499:
[----:B------:R-:W-:Y:S05]  /*5920*/  BSYNC B1 ;  /* 0x0000000000017941 */ /* 0x000fea0003800000 */
.L_x_498:
[----:B------:R-:W-:Y:S01]  /*5930*/  ISETP.NE.AND P3, PT, R27, RZ, PT ;  /* 0x000000ff1b00720c */ /* 0x000fe20003f65270 */
[----:B------:R-:W-:-:S12]  /*5940*/  BSSY B1, `(.L_x_502) ;  /* 0x0000035000017945 */ /* 0x000fd80003800000 */
[----:B------:R-:W-:Y:S05]  /*5950*/  @!P3 BRA `(.L_x_503) ;  /* 0x0000000000ccb947 */ /* 0x000fea0003800000 */
[----:B0---4-:R0:W4:Y:S01]  /*5960*/  LDS.128 R12, [R29+0x5000] ;  /* 0x005000001d0c7984 */ /* 0x0111220000000c00 */
[----:B------:R-:W-:Y:S01]  /*5970*/  ISETP.GE.AND P3, PT, R169, R124, PT ;  /* 0x0000007ca900720c */ /* 0x000fe20003f66270 */
[----:B---3--:R-:W-:Y:S01]  /*5980*/  IMAD.SHL.U32 R11, R164, 0x8, RZ ;  /* 0x00000008a40b7824 */ /* 0x008fe200078e00ff */
[----:B-1----:R-:W-:Y:S01]  /*5990*/  MOV R47, R115 ;  /* 0x00000073002f7202 */ /* 0x002fe20000000f00 */
[----:B------:R-:W-:Y:S01]  /*59a0*/  IMAD.MOV.U32 R46, RZ, RZ, R118 ;  /* 0x000000ffff2e7224 */ /* 0x000fe200078e0076 */
[----:B------:R-:W-:Y:S03]  /*59b0*/  BSSY B2, `(.L_x_504) ;  /* 0x000002c000027945 */ /* 0x000fe60003800000 */
[----:B------:R-:W-:-:S06]  /*59c0*/  IMAD.WIDE R46, R11, 0x2, R46 ;  /* 0x000000020b2e7825 */ /* 0x000fcc00078e022e */
[----:B0-----:R-:W-:Y:S05]  /*59d0*/  @P3 BRA `(.L_x_505) ;  /* 0x0000000000a43947 */ /* 0x001fea0003800000 */
[--C-:B------:R-:W-:Y:S01]  /*59e0*/  SHF.R.U64 R11, R42, 0x10, R43.reuse ;  /* 0x000000102a0b7819 */ /* 0x100fe2000000122b */
[--C-:B----4-:R-:W-:Y:S01]  /*59f0*/  HADD2.F32 R48, -RZ, R15.reuse.H1_H1 ;  /* 0x3000000fff307230 */ /* 0x110fe20000004100 */
[----:B------:R-:W-:Y:S01]  /*5a00*/  SHF.R.U32.HI R42, RZ, 0x10, R43 ;  /* 0x00000010ff2a7819 */ /* 0x000fe2000001162b */
[----:B------:R-:W-:Y:S01]  /*5a10*/  HADD2.F32 R15, -RZ, R15.H0_H0 ;  /* 0x2000000fff0f7230 */ /* 0x000fe20000004100 */
[--C-:B------:R-:W-:Y:S01]  /*5a20*/  SHF.R.U64 R43, R44, 0x10, R45.reuse ;  /* 0x000000102c2b7819 */ /* 0x100fe2000000122d */
[----:B------:R-:W-:Y:S01]  /*5a30*/  HADD2.F32 R11, -RZ, R11.H0_H0 ;  /* 0x2000000bff0b7230 */ /* 0x000fe20000004100 */
[----:B------:R-:W-:Y:S01]  /*5a40*/  SHF.R.U32.HI R44, RZ, 0x10, R45 ;  /* 0x00000010ff2c7819 */ /* 0x000fe2000001162d */
[----:B------:R-:W-:Y:S02]  /*5a50*/  HADD2.F32 R45, -RZ, R13.H1_H1 ;  /* 0x3000000dff2d7230 */ /* 0x000fe40000004100 */
[----:B------:R-:W-:Y:S02]  /*5a60*/  HADD2.F32 R43, -RZ, R43.H0_H0 ;  /* 0x2000002bff2b7230 */ /* 0x000fe40000004100 */
[----:B------:R-:W-:-:S02]  /*5a70*/  HADD2.F32 R13, -RZ, R13.H0_H0 ;  /* 0x2000000dff0d7230 */ /* 0x000fc40000004100 */
[----:B------:R-:W-:Y:S02]  /*5a80*/  HADD2.F32 R44, -RZ, R44.H0_H0 ;  /* 0x2000002cff2c7230 */ /* 0x000fe40000004100 */
[----:B------:R-:W-:Y:S02]  /*5a90*/  HADD2.F32 R49, -RZ, R42.H0_H0 ;  /* 0x2000002aff317230 */ /* 0x000fe40000004100 */
[-C--:B------:R-:W-:Y:S01]  /*5aa0*/  FMUL.FTZ R42, R45, R43.reuse ;  /* 0x0000002b2d2a7220 */ /* 0x080fe20000410000 */
[----:B------:R-:W-:Y:S01]  /*5ab0*/  FMUL.FTZ R50, R13, R43 ;  /* 0x0000002b0d327220 */ /* 0x000fe20000410000 */
[-C--:B------:R-:W-:Y:S01]  /*5ac0*/  FMUL.FTZ R43, R48, R44.reuse ;  /* 0x0000002c302b7220 */ /* 0x080fe20000410000 */
[----:B------:R-:W-:Y:S01]  /*5ad0*/  FMUL.FTZ R44, R15, R44 ;  /* 0x0000002c0f2c7220 */ /* 0x000fe20000410000 */
[-C--:B------:R-:W-:Y:S01]  /*5ae0*/  FFMA.FTZ R42, R13, R11.reuse, -R42 ;  /* 0x0000000b0d2a7223 */ /* 0x080fe2000001082a */
[----:B------:R-:W-:Y:S01]  /*5af0*/  FFMA.FTZ R50, R45, R11, R50 ;  /* 0x0000000b2d327223 */ /* 0x000fe20000010032 */
[----:B------:R-:W-:Y:S01]  /*5b00*/  FFMA.FTZ R43, R15, R49, -R43 ;  /* 0x000000310f2b7223 */ /* 0x000fe2000001082b */
[----:B------:R-:W-:-:S02]  /*5b10*/  HADD2.F32 R15, -RZ, R12.H1_H1 ;  /* 0x3000000cff0f7230 */ /* 0x000fc40000004100 */
[----:B------:R-:W-:Y:S01]  /*5b20*/  FFMA.FTZ R44, R48, R49, R44 ;  /* 0x00000031302c7223 */ /* 0x000fe2000001002c */
[--C-:B------:R-:W-:Y:S01]  /*5b30*/  HADD2.F32 R13, -RZ, R147.reuse.H0_H0 ;  /* 0x20000093ff0d7230 */ /* 0x100fe20000004100 */
[----:B------:R-:W-:Y:S01]  /*5b40*/  F2FP.F16.F32.PACK_AB R42, R50, R42 ;  /* 0x0000002a322a723e */ /* 0x000fe200000000ff */
[----:B------:R-:W-:Y:S02]  /*5b50*/  HADD2.F32 R12, -RZ, R12.H0_H0 ;  /* 0x2000000cff0c7230 */ /* 0x000fe40000004100 */
[----:B------:R-:W-:Y:S02]  /*5b60*/  HADD2.F32 R147, -RZ, R147.H1_H1 ;  /* 0x30000093ff937230 */ /* 0x000fe40000004100 */
[-C--:B------:R-:W-:Y:S01]  /*5b70*/  FMUL.FTZ R48, R15, R13.reuse ;  /* 0x0000000d0f307220 */ /* 0x080fe20000410000 */
[--C-:B------:R-:W-:Y:S02]  /*5b80*/  HADD2.F32 R45, -RZ, R14.reuse.H1_H1 ;  /* 0x3000000eff2d7230 */ /* 0x100fe40000004100 */
[----:B------:R-:W-:Y:S01]  /*5b90*/  FMUL.FTZ R49, R12, R13 ;  /* 0x0000000d0c317220 */ /* 0x000fe20000410000 */
[----:B------:R-:W-:-:S02]  /*5ba0*/  HADD2.F32 R14, -RZ, R14.H0_H0 ;  /* 0x2000000eff0e7230 */ /* 0x000fc40000004100 */
[--C-:B------:R-:W-:Y:S02]  /*5bb0*/  HADD2.F32 R11, -RZ, R146.reuse.H0_H0 ;  /* 0x20000092ff0b7230 */ /* 0x100fe40000004100 */
[-C--:B------:R-:W-:Y:S01]  /*5bc0*/  FMUL.FTZ R13, R45, R147.reuse ;  /* 0x000000932d0d7220 */ /* 0x080fe20000410000 */
[----:B------:R-:W-:Y:S02]  /*5bd0*/  HADD2.F32 R146, -RZ, R146.H1_H1 ;  /* 0x30000092ff927230 */ /* 0x000fe40000004100 */
[----:B------:R-:W-:Y:S01]  /*5be0*/  FMUL.FTZ R147, R14, R147 ;  /* 0x000000930e937220 */ /* 0x000fe20000410000 */
[-C--:B------:R-:W-:Y:S01]  /*5bf0*/  FFMA.FTZ R48, R12, R11.reuse, -R48 ;  /* 0x0000000b0c307223 */ /* 0x080fe20000010830 */
[----:B------:R-:W-:Y:S01]  /*5c00*/  FFMA.FTZ R49, R15, R11, R49 ;  /* 0x0000000b0f317223 */ /* 0x000fe20000010031 */
[-C--:B------:R-:W-:Y:S01]  /*5c10*/  FFMA.FTZ R13, R14, R146.reuse, -R13 ;  /* 0x000000920e0d7223 */ /* 0x080fe2000001080d */
[----:B------:R-:W-:Y:S01]  /*5c20*/  FFMA.FTZ R146, R45, R146, R147 ;  /* 0x000000922d927223 */ /* 0x000fe20000010093 */
[----:B------:R-:W-:-:S02]  /*5c30*/  F2FP.F16.F32.PACK_AB R15, R44, R43 ;  /* 0x0000002b2c0f723e */ /* 0x000fc400000000ff */
[----:B------:R-:W-:Y:S02]  /*5c40*/  F2FP.F16.F32.PACK_AB R12, R49, R48 ;  /* 0x00000030310c723e */ /* 0x000fe400000000ff */
[----:B------:R-:W-:Y:S01]  /*5c50*/  F2FP.F16.F32.PACK_AB R14, R146, R13 ;  /* 0x0000000d920e723e */ /* 0x000fe200000000ff */
[----:B------:R-:W-:-:S07]  /*5c60*/  IMAD.MOV.U32 R13, RZ, RZ, R42 ;  /* 0x000000ffff0d7224 */ /* 0x000fce00078e002a */
.L_x_505:
[----:B------:R-:W-:Y:S05]  /*5c70*/  BSYNC B2 ;  /* 0x0000000000027941 */ /* 0x000fea0003800000 */
.L_x_504:
[----:B----4-:R0:W-:Y:S02]  /*5c80*/  ST.E.128 desc[UR56][R46.64], R12 ;  /* 0x0000000c2e007985 */ /* 0x0101e4000c101d38 */
.L_x_503:
[----:B------:R-:W-:Y:S05]  /*5c90*/  BSYNC B1 ;  /* 0x0000000000017941 */ /* 0x000fea0003800000 */
.L_x_502:
[----:B------:R-:W-:Y:S01]  /*5ca0*/  ISETP.NE.AND P3, PT, R101, RZ, PT ;  /* 0x000000ff6500720c */ /* 0x000fe20003f65270 */
[----:B------:R-:W-:-:S12]  /*5cb0*/  BSSY B1, `(.L_x_506) ;  /* 0x0000035000017945 */ /* 0x000fd80003800000 */
[----:B------:R-:W-:Y:S05]  /*5cc0*/  @!P3 BRA `(.L_x_507) ;  /* 0x0000000000ccb947 */ /* 0x000fea0003800000 */
[----:B0---4-:R0:W4:Y:S01]  /*5cd0*/  LDS.128 R12, [R28+0x5000] ;  /* 0x005000001c0c7984 */ /* 0x0111220000000c00 */
[C---:B------:R-:W-:Y:S01]  /*5ce0*/  LEA R42, P3, R19.reuse, R118, 0x1 ;  /* 0x00000076132a7211 */ /* 0x040fe200078608ff */
[----:B------:R-:W-:Y:S03]  /*5cf0*/  BSSY B2, `(.L_x_508) ;  /* 0x000002f000027945 */ /* 0x000fe60003800000 */
[----:B-1----:R-:W-:Y:S02]  /*5d00*/  LEA.HI.X R43, R19, R115, R165, 0x1, P3 ;  /* 0x00000073132b7211 */ /* 0x002fe400018f0ca5 */
[----:B------:R-:W-:-:S13]  /*5d10*/  ISETP.GE.AND P3, PT, R172, R124, PT ;  /* 0x0000007cac00720c */ /* 0x000fda0003f66270 */
[----:B0-----:R-:W-:Y:S05]  /*5d20*/  @P3 BRA `(.L_x_509) ;  /* 0x0000000000ac3947 */ /* 0x001fea0003800000 */
[----:B------:R-:W-:Y:S01]  /*5d30*/  SHF.R.U64 R44, R38, 0x10, R39 ;  /* 0x00000010262c7819 */ /* 0x000fe20000001227 */
[----:B---34-:R-:W-:Y:S01]  /*5d40*/  IMAD.MOV.U32 R11, RZ, RZ, R13 ;  /* 0x000000ffff0b7224 */ /* 0x018fe200078e000d */
[----:B------:R-:W-:Y:S01]  /*5d50*/  SHF.R.U32.HI R38, RZ, 0x10, R39 ;  /* 0x00000010ff267819 */ /* 0x000fe20000011627 */
[--C-:B------:R-:W-:Y:S01]  /*5d60*/  HADD2.F32 R46, -RZ, R15.reuse.H0_H0 ;  /* 0x2000000fff2e7230 */ /* 0x100fe20000004100 */
[--C-:B------:R-:W-:Y:S01]  /*5d70*/  SHF.R.U64 R48, R40, 0x10, R41.reuse ;  /* 0x0000001028307819 */ /* 0x100fe20000001229 */
[----:B------:R-:W-:Y:S01]  /*5d80*/  HADD2.F32 R40, -RZ, R15.H1_H1 ;  /* 0x3000000fff287230 */ /* 0x000fe20000004100 */
[----:B------:R-:W-:Y:S01]  /*5d90*/  SHF.R.U32.HI R39, RZ, 0x10, R41 ;  /* 0x00000010ff277819 */ /* 0x000fe20000011629 */
[----:B------:R-:W-:Y:S02]  /*5da0*/  HADD2.F32 R13, -RZ, R11.H1_H1 ;  /* 0x3000000bff0d7230 */ /* 0x000fe40000004100 */
[----:B------:R-:W-:Y:S02]  /*5db0*/  HADD2.F32 R48, -RZ, R48.H0_H0 ;  /* 0x20000030ff307230 */ /* 0x000fe40000004100 */
[----:B------:R-:W-:-:S02]  /*5dc0*/  HADD2.F32 R39, -RZ, R39.H0_H0 ;  /* 0x20000027ff277230 */ /* 0x000fc40000004100 */
[----:B------:R-:W-:Y:S02]  /*5dd0*/  HADD2.F32 R11, -RZ, R11.H0_H0 ;  /* 0x2000000bff0b7230 */ /* 0x000fe40000004100 */
[----:B------:R-:W-:Y:S02]  /*5de0*/  HADD2.F32 R44, -RZ, R44.H0_H0 ;  /* 0x2000002cff2c7230 */ /* 0x000fe40000004100 */
[-C--:B------:R-:W-:Y:S01]  /*5df0*/  FMUL.FTZ R41, R40, R39.reuse ;  /* 0x0000002728297220 */ /* 0x080fe20000410000 */
[----:B------:R-:W-:Y:S02]  /*5e00*/  HADD2.F32 R15, -RZ, R38.H0_H0 ;  /* 0x20000026ff0f7230 */ /* 0x000fe40000004100 */
[-C--:B------:R-:W-:Y:S01]  /*5e10*/  FMUL.FTZ R38, R13, R48.reuse ;  /* 0x000000300d267220 */ /* 0x080fe20000410000 */
[C---:B------:R-:W-:Y:S01]  /*5e20*/  FMUL.FTZ R48, R11.reuse, R48 ;  /* 0x000000300b307220 */ /* 0x040fe20000410000 */
[C---:B------:R-:W-:Y:S02]  /*5e30*/  FMUL.FTZ R39, R46.reuse, R39 ;  /* 0x000000272e277220 */ /* 0x040fe40000410000 */
[-C--:B------:R-:W-:Y:S01]  /*5e40*/  FFMA.FTZ R11, R11, R44.reuse, -R38 ;  /* 0x0000002c0b0b7223 */ /* 0x080fe20000010826 */
[----:B------:R-:W-:Y:S01]  /*5e50*/  FFMA.FTZ R38, R13, R44, R48 ;  /* 0x0000002c0d267223 */ /* 0x000fe20000010030 */
[-C--:B------:R-:W-:Y:S01]  /*5e60*/  FFMA.FTZ R13, R46, R15.reuse, -R41 ;  /* 0x0000000f2e0d7223 */ /* 0x080fe20000010829 */
[----:B------:R-:W-:Y:S01]  /*5e70*/  FFMA.FTZ R40, R40, R15, R39 ;  /* 0x0000000f28287223 */ /* 0x000fe20000010027 */
[----:B------:R-:W-:-:S02]  /*5e80*/  HADD2.F32 R39, -RZ, R144.H0_H0 ;  /* 0x20000090ff277230 */ /* 0x000fc40000004100 */
[--C-:B------:R-:W-:Y:S01]  /*5e90*/  HADD2.F32 R46, -RZ, R12.reuse.H1_H1 ;  /* 0x3000000cff2e7230 */ /* 0x100fe20000004100 */
        /* <DEDUP_REMOVED lines=15> */
[----:B------:R-:W-:Y:S01]  /*5f90*/  F2FP.F16.F32.PACK_AB R15, R40, R13 ;  /* 0x0000000d280f723e */ /* 0x000fe200000000ff */
[----:B------:R-:W-:Y:S01]  /*5fa0*/  IMAD.MOV.U32 R13, RZ, RZ, R11 ;  /* 0x000000ffff0d7224 */ /* 0x000fe200078e000b */
[----:B------:R-:W-:-:S02]  /*5fb0*/  F2FP.F16.F32.PACK_AB R46, R46, R45 ;  /* 0x0000002d2e2e723e */ /* 0x000fc400000000ff */
[----:B------:R-:W-:Y:S02]  /*5fc0*/  F2FP.F16.F32.PACK_AB R14, R12, R47 ;  /* 0x0000002f0c0e723e */ /* 0x000fe400000000ff */
[----:B------:R-:W-:-:S07]  /*5fd0*/  MOV R12, R46 ;  /* 0x0000002e000c7202 */ /* 0x000fce0000000f00 */
.L_x_509:
[----:B------:R-:W-:Y:S05]  /*5fe0*/  BSYNC B2 ;  /* 0x0000000000027941 */ /* 0x000fea0003800000 */
.L_x_508:
[----:B----4-:R0:W-:Y:S02]  /*5ff0*/  ST.E.128 desc[UR56][R42.64], R12 ;  /* 0x0000000c2a007985 */ /* 0x0101e4000c101d38 */
.L_x_507:
[----:B------:R-:W-:Y:S05]  /*6000*/  BSYNC B1 ;  /* 0x0000000000017941 */ /* 0x000fea0003800000 */
.L_x_506:
        /* <DEDUP_REMOVED lines=9> */
[----:B---3--:R-:W-:Y:S01]  /*60a0*/  SHF.R.U64 R11, R34, 0x10, R35 ;  /* 0x00000010220b7819 */ /* 0x008fe20000001223 */
[----:B----4-:R-:W-:Y:S01]  /*60b0*/  IMAD.MOV.U32 R29, RZ, RZ, R12 ;  /* 0x000000ffff1d7224 */ /* 0x010fe200078e000c */
[--C-:B------:R-:W-:Y:S01]  /*60c0*/  SHF.R.U64 R36, R36, 0x10, R37.reuse ;  /* 0x0000001024247819 */ /* 0x100fe20000001225 */
[----:B------:R-:W-:Y:S01]  /*60d0*/  HADD2.F32 R12, -RZ, R13.H1_H1 ;  /* 0x3000000dff0c7230 */ /* 0x000fe20000004100 */
[----:B------:R-:W-:Y:S01]  /*60e0*/  SHF.R.U32.HI R37, RZ, 0x10, R37 ;  /* 0x00000010ff257819 */ /* 0x000fe20000011625 */
[----:B------:R-:W-:Y:S01]  /*60f0*/  HADD2.F32 R34, -RZ, R15.H1_H1 ;  /* 0x3000000fff227230 */ /* 0x000fe20000004100 */
[----:B------:R-:W-:Y:S01]  /*6100*/  SHF.R.U32.HI R40, RZ, 0x10, R35 ;  /* 0x00000010ff287819 */ /* 0x000fe20000011623 */
[----:B------:R-:W-:Y:S02]  /*6110*/  HADD2.F32 R35, -RZ, R11.H0_H0 ;  /* 0x2000000bff237230 */ /* 0x000fe40000004100 */
[----:B------:R-:W-:Y:S02]  /*6120*/  HADD2.F32 R36, -RZ, R36.H0_H0 ;  /* 0x20000024ff247230 */ /* 0x000fe40000004100 */
[----:B------:R-:W-:-:S02]  /*6130*/  HADD2.F32 R11, -RZ, R13.H0_H0 ;  /* 0x2000000dff0b7230 */ /* 0x000fc40000004100 */
[----:B------:R-:W-:Y:S02]  /*6140*/  HADD2.F32 R37, -RZ, R37.H0_H0 ;  /* 0x20000025ff257230 */ /* 0x000fe40000004100 */
[----:B------:R-:W-:Y:S02]  /*6150*/  HADD2.F32 R13, -RZ, R15.H0_H0 ;  /* 0x2000000fff0d7230 */ /* 0x000fe40000004100 */
[-C--:B------:R-:W-:Y:S01]  /*6160*/  FMUL.FTZ R41, R11, R36.reuse ;  /* 0x000000240b297220 */ /* 0x080fe20000410000 */
[----:B------:R-:W-:Y:S02]  /*6170*/  HADD2.F32 R15, -RZ, R40.H0_H0 ;  /* 0x20000028ff0f7230 */ /* 0x000fe40000004100 */
[----:B------:R-:W-:Y:S01]  /*6180*/  FMUL.FTZ R40, R12, R36 ;  /* 0x000000240c287220 */ /* 0x000fe20000410000 */
[-C--:B------:R-:W-:Y:S01]  /*6190*/  FMUL.FTZ R36, R34, R37.reuse ;  /* 0x0000002522247220 */ /* 0x080fe20000410000 */
[----:B------:R-:W-:Y:S01]  /*61a0*/  FMUL.FTZ R37, R13, R37 ;  /* 0x000000250d257220 */ /* 0x000fe20000410000 */
[-C--:B------:R-:W-:Y:S01]  /*61b0*/  FFMA.FTZ R12, R12, R35.reuse, R41 ;  /* 0x000000230c0c7223 */ /* 0x080fe20000010029 */
[----:B------:R-:W-:Y:S01]  /*61c0*/  FFMA.FTZ R11, R11, R35, -R40 ;  /* 0x000000230b0b7223 */ /* 0x000fe20000010828 */
[-C--:B------:R-:W-:Y:S01]  /*61d0*/  FFMA.FTZ R13, R13, R15.reuse, -R36 ;  /* 0x0000000f0d0d7223 */ /* 0x080fe20000010824 */
[----:B------:R-:W-:Y:S01]  /*61e0*/  FFMA.FTZ R44, R34, R15, R37 ;  /* 0x0000000f222c7223 */ /* 0x000fe20000010025 */
[----:B------:R-:W-:-:S02]  /*61f0*/  HADD2.F32 R40, -RZ, R135.H0_H0 ;  /* 0x20000087ff287230 */ /* 0x000fc40000004100 */
[----:B------:R-:W-:Y:S01]  /*6200*/  HADD2.F32 R15, -RZ, R29.H1_H1 ;  /* 0x3000001dff0f7230 */ /* 0x000fe20000004100 */
[----:B------:R-:W-:Y:S01]  /*6210*/  F2FP.F16.F32.PACK_AB R11, R12, R11 ;  /* 0x0000000b0c0b723e */ /* 0x000fe200000000ff */
[----:B------:R-:W-:Y:S01]  /*6220*/  HADD2.F32 R135, -RZ, R135.H1_H1 ;  /* 0x30000087ff877230 */ /* 0x000fe20000004100 */
[----:B------:R-:W-:Y:S01]  /*6230*/  F2FP.F16.F32.PACK_AB R44, R44, R13 ;  /* 0x0000000d2c2c723e */ /* 0x000fe200000000ff */
[----:B------:R-:W-:Y:S02]  /*6240*/  HADD2.F32 R29, -RZ, R29.H0_H0 ;  /* 0x2000001dff1d7230 */ /* 0x000fe40000004100 */
[-C--:B------:R-:W-:Y:S01]  /*6250*/  FMUL.FTZ R42, R15, R40.reuse ;  /* 0x000000280f2a7220 */ /* 0x080fe20000410000 */
[--C-:B------:R-:W-:Y:S01]  /*6260*/  HADD2.F32 R34, -RZ, R14.reuse.H1_H1 ;  /* 0x3000000eff227230 */ /* 0x100fe20000004100 */
[----:B------:R-:W-:Y:S01]  /*6270*/  MOV R13, R11 ;  /* 0x0000000b000d7202 */ /* 0x000fe20000000f00 */
[----:B------:R-:W-:Y:S02]  /*6280*/  HADD2.F32 R14, -RZ, R14.H0_H0 ;  /* 0x2000000eff0e7230 */ /* 0x000fe40000004100 */
[----:B------:R-:W-:Y:S01]  /*6290*/  FMUL.FTZ R40, R29, R40 ;  /* 0x000000281d287220 */ /* 0x000fe20000410000 */
[----:B------:R-:W-:-:S02]  /*62a0*/  HADD2.F32 R36, -RZ, R117.H0_H0 ;  /* 0x20000075ff247230 */ /* 0x000fc40000004100 */
[-C--:B------:R-:W-:Y:S01]  /*62b0*/  FMUL.FTZ R35, R34, R135.reuse ;  /* 0x0000008722237220 */ /* 0x080fe20000410000 */
[----:B------:R-:W-:Y:S02]  /*62c0*/  HADD2.F32 R117, -RZ, R117.H1_H1 ;  /* 0x30000075ff757230 */ /* 0x000fe40000004100 */
[C---:B------:R-:W-:Y:S01]  /*62d0*/  FMUL.FTZ R135, R14.reuse, R135 ;  /* 0x000000870e877220 */ /* 0x040fe20000410000 */
[-C--:B------:R-:W-:Y:S01]  /*62e0*/  FFMA.FTZ R42, R29, R36.reuse, -R42 ;  /* 0x000000241d2a7223 */ /* 0x080fe2000001082a */
[----:B------:R-:W-:Y:S01]  /*62f0*/  FFMA.FTZ R15, R15, R36, R40 ;  /* 0x000000240f0f7223 */ /* 0x000fe20000010028 */
[-C--:B------:R-:W-:Y:S01]  /*6300*/  FFMA.FTZ R35, R14, R117.reuse, -R35 ;  /* 0x000000750e237223 */ /* 0x080fe20000010823 */
[----:B------:R-:W-:-:S03]  /*6310*/  FFMA.FTZ R34, R34, R117, R135 ;  /* 0x0000007522227223 */ /* 0x000fc60000010087 */
[----:B------:R-:W-:Y:S01]  /*6320*/  F2FP.F16.F32.PACK_AB R12, R15, R42 ;  /* 0x0000002a0f0c723e */ /* 0x000fe200000000ff */
[----:B------:R-:W-:Y:S01]  /*6330*/  IMAD.MOV.U32 R15, RZ, RZ, R44 ;  /* 0x000000ffff0f7224 */ /* 0x000fe200078e002c */
[----:B------:R-:W-:-:S07]  /*6340*/  F2FP.F16.F32.PACK_AB R14, R34, R35 ;  /* 0x00000023220e723e */ /* 0x000fce00000000ff */
.L_x_513:
[----:B------:R-:W-:Y:S05]  /*6350*/  BSYNC B2 ;  /* 0x0000000000027941 */ /* 0x000fea0003800000 */
.L_x_512:
[----:B----4-:R0:W-:Y:S02]  /*6360*/  ST.E.128 desc[UR56][R38.64], R12 ;  /* 0x0000000c26007985 */ /* 0x0101e4000c101d38 */
.L_x_511:
[----:B------:R-:W-:Y:S05]  /*6370*/  BSYNC B1 ;  /* 0x0000000000017941 */ /* 0x000fea0003800000 */
.L_x_510:
[----:B------:R-:W-:-:S13]  /*6380*/  ISETP.NE.AND P3, PT, R87, RZ, PT ;  /* 0x000000ff5700720c */ /* 0x000fda0003f65270 */
[----:B------:R-:W-:Y:S05]  /*6390*/  @!P3 BRA `(.L_x_493) ;  /* 0x000000440044b947 */ /* 0x000fea0003800000 */
[----:B0---4-:R0:W4:Y:S01]  /*63a0*/  LDS.128 R12, [R28+0x8000] ;  /* 0x008000001c0c7984 */ /* 0x0111220000000c00 */
[C---:B------:R-:W-:Y:S01]  /*63b0*/  LEA R34, P3, R23.reuse, R118, 0x1 ;  /* 0x0000007617227211 */ /* 0x040fe200078608ff */
[----:B------:R-:W-:Y:S03]  /*63c0*/  BSSY B1, `(.L_x_514) ;  /* 0x000002c000017945 */ /* 0x000fe60003800000 */
[----:B-1----:R-:W-:Y:S02]  /*63d0*/  LEA.HI.X R35, R23, R115, R175, 0x1, P3 ;  /* 0x0000007317237211 */ /* 0x002fe400018f0caf */
[----:B------:R-:W-:-:S13]  /*63e0*/  ISETP.GE.AND P3, PT, R173, R124, PT ;  /* 0x0000007cad00720c */ /* 0x000fda0003f66270 */
[----:B0-----:R-:W-:Y:S05]  /*63f0*/  @P3 BRA `(.L_x_515) ;  /* 0x0000000000a03947 */ /* 0x001fea0003800000 */
[--C-:B------:R-:W-:Y:S01]  /*6400*/  SHF.R.U64 R30, R30, 0x10, R31.reuse ;  /* 0x000000101e1e7819 */ /* 0x100fe2000000121f */
[----:B----4-:R-:W-:Y:S01]  /*6410*/  HADD2.F32 R28, -RZ, R15.H1_H1 ;  /* 0x3000000fff1c7230 */ /* 0x010fe20000004100 */
[----:B------:R-:W-:Y:S01]  /*6420*/  SHF.R.U32.HI R29, RZ, 0x10, R31 ;  /* 0x00000010ff1d7819 */ /* 0x000fe2000001161f */
[----:B---3--:R-:W-:Y:S01]  /*6430*/  HADD2.F32 R11, -RZ, R13.H1_H1 ;  /* 0x3000000dff0b7230 */ /* 0x008fe20000004100 */
[--C-:B------:R-:W-:Y:S01]  /*6440*/  SHF.R.U64 R32, R32, 0x10, R33.reuse ;  /* 0x0000001020207819 */ /* 0x100fe20000001221 */
[----:B------:R-:W-:Y:S01]  /*6450*/  HADD2.F32 R15, -RZ, R15.H0_H0 ;  /* 0x2000000fff0f7230 */ /* 0x000fe20000004100 */
[----:B------:R-:W-:Y:S01]  /*6460*/  SHF.R.U32.HI R31, RZ, 0x10, R33 ;  /* 0x00000010ff1f7819 */ /* 0x000fe20000011621 */
[----:B------:R-:W-:Y:S02]  /*6470*/  HADD2.F32 R13, -RZ, R13.H0_H0 ;  /* 0x2000000dff0d7230 */ /* 0x000fe40000004100 */
[----:B------:R-:W-:Y:S02]  /*6480*/  HADD2.F32 R32, -RZ, R32.H0_H0 ;  /* 0x20000020ff207230 */ /* 0x000fe40000004100 */
[----:B------:R-:W-:-:S02]  /*6490*/  HADD2.F32 R31, -RZ, R31.H0_H0 ;  /* 0x2000001fff1f7230 */ /* 0x000fc40000004100 */
[----:B------:R-:W-:Y:S02]  /*64a0*/  HADD2.F32 R29, -RZ, R29.H0_H0 ;  /* 0x2000001dff1d7230 */ /* 0x000fe40000004100 */
[-C--:B------:R-:W-:Y:S01]  /*64b0*/  FMUL.FTZ R36, R11, R32.reuse ;  /* 0x000000200b247220 */ /* 0x080fe20000410000 */
[----:B------:R-:W-:Y:S02]  /*64c0*/  HADD2.F32 R30, -RZ, R30.H0_H0 ;  /* 0x2000001eff1e7230 */ /* 0x000fe40000004100 */
[-C--:B------:R-:W-:Y:S01]  /*64d0*/  FMUL.FTZ R33, R15, R31.reuse ;  /* 0x0000001f0f217220 */ /* 0x080fe20000410000 */
[C---:B------:R-:W-:Y:S01]  /*64e0*/  FMUL.FTZ R32, R13.reuse, R32 ;  /* 0x000000200d207220 */ /* 0x040fe20000410000 */
[C---:B------:R-:W-:Y:S02]  /*64f0*/  FMUL.FTZ R38, R28.reuse, R31 ;  /* 0x0000001f1c267220 */ /* 0x040fe40000410000 */
[----:B------:R-:W-:Y:S01]  /*6500*/  FFMA.FTZ R37, R28, R29, R33 ;  /* 0x0000001d1c257223 */ /* 0x000fe20000010021 */
[-C--:B------:R-:W-:Y:S01]  /*6510*/  FFMA.FTZ R36, R13, R30.reuse, -R36 ;  /* 0x0000001e0d247223 */ /* 0x080fe20000010824 */
[----:B------:R-:W-:Y:S01]  /*6520*/  FFMA.FTZ R31, R11, R30, R32 ;  /* 0x0000001e0b1f7223 */ /* 0x000fe20000010020 */
[----:B------:R-:W-:-:S02]  /*6530*/  HADD2.F32 R28, -RZ, R116.H0_H0 ;  /* 0x20000074ff1c7230 */ /* 0x000fc40000004100 */
[----:B------:R-:W-:Y:S01]  /*6540*/  FFMA.FTZ R38, R15, R29, -R38 ;  /* 0x0000001d0f267223 */ /* 0x000fe20000010826 */
[----:B------:R-:W-:Y:S02]  /*6550*/  HADD2.F32 R116, -RZ, R116.H1_H1 ;  /* 0x30000074ff747230 */ /* 0x000fe40000004100 */
[----:B------:R-:W-:Y:S02]  /*6560*/  HADD2.F32 R11, -RZ, R12.H1_H1 ;  /* 0x3000000cff0b7230 */ /* 0x000fe40000004100 */
[----:B------:R-:W-:Y:S02]  /*6570*/  HADD2.F32 R13, -RZ, R14.H1_H1 ;  /* 0x3000000eff0d7230 */ /* 0x000fe40000004100 */
[----:B------:R-:W-:Y:S02]  /*6580*/  HADD2.F32 R12, -RZ, R12.H0_H0 ;  /* 0x2000000cff0c7230 */ /* 0x000fe40000004100 */
[----:B------:R-:W-:Y:S01]  /*6590*/  FMUL.FTZ R29, R11, R28 ;  /* 0x0000001c0b1d7220 */ /* 0x000fe20000410000 */
[----:B------:R-:W-:-:S02]  /*65a0*/  HADD2.F32 R14, -RZ, R14.H0_H0 ;  /* 0x2000000eff0e7230 */ /* 0x000fc40000004100 */
[----:B------:R-:W-:Y:S01]  /*65b0*/  FMUL.FTZ R33, R13, R116 ;  /* 0x000000740d217220 */ /* 0x000fe20000410000 */
[--C-:B------:R-:W-:Y:S02]  /*65c0*/  HADD2.F32 R15, -RZ, R79.reuse.H0_H0 ;  /* 0x2000004fff0f7230 */ /* 0x100fe40000004100 */
[----:B------:R-:W-:Y:S01]  /*65d0*/  FMUL.FTZ R28, R12, R28 ;  /* 0x0000001c0c1c7220 */ /* 0x000fe20000410000 */
        /* <DEDUP_REMOVED lines=8> */
[----:B------:R-:W-:Y:S02]  /*6660*/  F2FP.F16.F32.PACK_AB R12, R28, R29 ;  /* 0x0000001d1c0c723e */ /* 0x000fe400000000ff */
[----:B------:R-:W-:-:S07]  /*6670*/  F2FP.F16.F32.PACK_AB R14, R116, R33 ;  /* 0x00000021740e723e */ /* 0x000fce00000000ff */
.L_x_515:
[----:B------:R-:W-:Y:S05]  /*6680*/  BSYNC B1 ;  /* 0x0000000000017941 */ /* 0x000fea0003800000 */
.L_x_514:
[----:B----4-:R0:W-:Y:S01]  /*6690*/  ST.E.128 desc[UR56][R34.64], R12 ;  /* 0x0000000c22007985 */ /* 0x0101e2000c101d38 */
[----:B------:R-:W-:Y:S05]  /*66a0*/  BRA `(.L_x_493) ;  /* 0x0000004000807947 */ /* 0x000fea0003800000 */
.L_x_459:
        /* <DEDUP_REMOVED lines=20> */
[----:B------:R-:W-:Y:S01]  /*67f0*/  CS2R R50, SRZ ;  /* 0x0000000000327805 */ /* 0x000fe2000001ff00 */
[----:B------:R-:W-:Y:S01]  /*6800*/  IMAD.X R29, R11, 0x1, R104, P2 ;  /* 0x000000010b1d7824 */ /* 0x000fe200010e0668 */
[----:B------:R-:W-:Y:S02]  /*6810*/  LEA R52, P2, R28, UR4, 0x1 ;  /* 0x000000041c347c11 */ /* 0x000fe4000f8408ff */
[----:B------:R-:W-:-:S02]  /*6820*/  CS2R R48, SRZ ;  /* 0x0000000000307805 */ /* 0x000fc4000001ff00 */
[----:B------:R-:W-:Y:S01]  /*6830*/  LEA.HI.X R53, R28, UR5, R29, 0x1, P2 ;  /* 0x000000051c357c11 */ /* 0x000fe200090f0c1d */
[----:B------:R-:W-:Y:S01]  /*6840*/  ULDC.64 UR4, c[0x0][0x400] ;  /* 0x0001000000047ab9 */ /* 0x000fe20000000a00 */
[----:B------:R-:W-:-:S04]  /*6850*/  IADD3 R28, P2, R90, R12, RZ ;  /* 0x0000000c5a1c7210 */ /* 0x000fc80007f5e0ff */
[----:B------:R-:W-:Y:S02]  /*6860*/  IADD3.X R29, R78, R103, RZ, P2, !PT ;  /* 0x000000674e1d7210 */ /* 0x000fe400017fe4ff */
[----:B------:R-:W-:-:S04]  /*6870*/  LEA R56, P2, R28, UR4, 0x1 ;  /* 0x000000041c387c11 */ /* 0x000fc8000f8408ff */
[----:B------:R-:W-:Y:S02]  /*6880*/  LEA.HI.X R57, R28, UR5, R29, 0x1, P2 ;  /* 0x000000051c397c11 */ /* 0x000fe400090f0c1d */
[----:B------:R-:W-:Y:S02]  /*6890*/  ISETP.GE.AND P2, PT, R16, R124, PT ;  /* 0x0000007c1000720c */ /* 0x000fe40003f46270 */
[----:B------:R-:W-:Y:S02]  /*68a0*/  CS2R R34, SRZ ;  /* 0x0000000000227805 */ /* 0x000fe4000001ff00 */
[----:B------:R-:W-:Y:S02]  /*68b0*/  CS2R R32, SRZ ;  /* 0x0000000000207805 */ /* 0x000fe4000001ff00 */
[----:B------:R-:W-:Y:S02]  /*68c0*/  CS2R R46, SRZ ;  /* 0x00000000002e7805 */ /* 0x000fe4000001ff00 */
[----:B------:R-:W-:-:S05]  /*68d0*/  CS2R R44, SRZ ;  /* 0x00000000002c7805 */ /* 0x000fca000001ff00 */
[----:B------:R0:W5:Y:S04]  /*68e0*/  @!P2 LDG.E.128 R36, desc[UR56][R52.64] ;  /* 0x000000383424a981 */ /* 0x000168000c1e1d00 */
[----:B------:R0:W5:Y:S01]  /*68f0*/  @!P2 LDG.E.128 R48, desc[UR56][R56.64] ;  /* 0x000000383830a981 */ /* 0x000162000c1e1d00 */
[----:B------:R-:W-:Y:S02]  /*6900*/  ISETP.GE.AND P2, PT, R0, R124, PT ;  /* 0x0000007c0000720c */ /* 0x000fe40003f46270 */
[----:B------:R-:W-:Y:S02]  /*6910*/  CS2R R30, SRZ ;  /* 0x00000000001e7805 */ /* 0x000fe4000001ff00 */
[----:B------:R-:W-:Y:S02]  /*6920*/  CS2R R28, SRZ ;  /* 0x00000000001c7805 */ /* 0x000fe4000001ff00 */
[----:B------:R-:W-:-:S02]  /*6930*/  CS2R R42, SRZ ;  /* 0x00000000002a7805 */ /* 0x000fc4000001ff00 */
[----:B------:R-:W-:-:S05]  /*6940*/  CS2R R40, SRZ ;  /* 0x0000000000287805 */ /* 0x000fca000001ff00 */
[----:B------:R0:W5:Y:S04]  /*6950*/  @!P2 LDG.E.128 R32, desc[UR56][R52.64+0x40] ;  /* 0x000040383420a981 */ /* 0x000168000c1e1d00 */
[----:B------:R0:W5:Y:S01]  /*6960*/  @!P2 LDG.E.128 R44, desc[UR56][R56.64+0x40] ;  /* 0x00004038382ca981 */ /* 0x000162000c1e1d00 */
[----:B------:R-:W-:-:S13]  /*6970*/  ISETP.GE.AND P2, PT, R3, R124, PT ;  /* 0x0000007c0300720c */ /* 0x000fda0003f46270 */
[----:B------:R0:W5:Y:S04]  /*6980*/  @!P2 LDG.E.128 R28, desc[UR56][R52.64+0x80] ;  /* 0x00008038341ca981 */ /* 0x000168000c1e1d00 */
[----:B------:R0:W5:Y:S02]  /*6990*/  @!P2 LDG.E.128 R40, desc[UR56][R56.64+0x80] ;  /* 0x000080383828a981 */ /* 0x000164000c1e1d00 */
.L_x_517:
[----:B------:R-:W-:Y:S05]  /*69a0*/  BSYNC B1 ;  /* 0x0000000000017941 */ /* 0x000fea0003800000 */
.L_x_516:
        /* <DEDUP_REMOVED lines=20> */
[----:B------:R-:W-:Y:S02]  /*6af0*/  CS2R R74, SRZ ;  /* 0x00000000004a7805 */ /* 0x000fe4000001ff00 */
[----:B------:R-:W-:-:S02]  /*6b00*/  IADD3 R13, P2, P5, R90, R12, R110 ;  /* 0x0000000c5a0d7210 */ /* 0x000fc40007d5e06e */
[----:B------:R-:W-:Y:S02]  /*6b10*/  CS2R R72, SRZ ;  /* 0x0000000000487805 */ /* 0x000fe4000001ff00 */
        /* <DEDUP_REMOVED lines=23> */
.L_x_519:
[----:B------:R-:W-:Y:S05]  /*6c90*/  BSYNC B1 ;  /* 0x0000000000017941 */ /* 0x000fea0003800000 */
.L_x_518:
[----:B0----5:R-:W-:Y:S01]  /*6ca0*/  IMAD.MOV.U32 R12, RZ, RZ, R30 ;  /* 0x000000ffff0c7224 */ /* 0x021fe200078e001e */
[----:B------:R-:W-:Y:S01]  /*6cb0*/  MOV R11, R31 ;  /* 0x0000001f000b7202 */ /* 0x000fe20000000f00 */
[----:B------:R-:W-:Y:S01]  /*6cc0*/  IMAD.MOV.U32 R14, RZ, RZ, R28 ;  /* 0x000000ffff0e7224 */ /* 0x000fe200078e001c */
[----:B------:R-:W-:Y:S01]  /*6cd0*/  UISETP.NE.AND UP0, UPT, UR58, 0x3, UPT ;  /* 0x000000033a00788c */ /* 0x000fe2000bf05270 */
[----:B------:R-:W-:Y:S01]  /*6ce0*/  IMAD.MOV.U32 R13, RZ, RZ, R29 ;  /* 0x000000ffff0d7224 */ /* 0x000fe200078e001d */
[----:B------:R-:W-:Y:S01]  /*6cf0*/  PRMT R195, R12, 0x5410, R11 ;  /* 0x000054100cc37816 */ /* 0x000fe2000000000b */
[----:B------:R-:W-:Y:S01]  /*6d00*/  IMAD.MOV.U32 R11, RZ, RZ, R35 ;  /* 0x000000ffff0b7224 */ /* 0x000fe200078e0023 */
[----:B------:R-:W-:Y:S02]  /*6d10*/  MOV R12, R34 ;  /* 0x00000022000c7202 */ /* 0x000fe40000000f00 */
[----:B------:R-:W-:Y:S01]  /*6d20*/  PRMT R196, R14, 0x5410, R13 ;  /* 0x000054100ec47816 */ /* 0x000fe2000000000d */
[----:B------:R-:W-:Y:S01]  /*6d30*/  IMAD.MOV.U32 R14, RZ, RZ, R32 ;  /* 0x000000ffff0e7224 */ /* 0x000fe200078e0020 */
[----:B------:R0:W-:Y:S01]  /*6d40*/  STL.S16 [R1+0x48], R11 ;  /* 0x0000480b01007387 */ /* 0x0001e20000100600 */
[----:B------:R-:W-:Y:S01]  /*6d50*/  PRMT R224, R12, 0x7610, R224 ;  /* 0x000076100ce07816 */ /* 0x000fe200000000e0 */
[----:B------:R-:W-:Y:S01]  /*6d60*/  IMAD.MOV.U32 R12, RZ, RZ, R38 ;  /* 0x000000ffff0c7224 */ /* 0x000fe200078e0026 */
[----:B------:R-:W-:Y:S01]  /*6d70*/  PLOP3.LUT P2, PT, PT, PT, UP0, 0x80, 0x0 ;  /* 0x000000000000781c */ /* 0x000fe20003f4f008 */
[----:B------:R-:W-:Y:S01]  /*6d80*/  STL.S16 [R1+0x44], R14 ;  /* 0x0000440e01007387 */ /* 0x000fe20000100600 */
[----:B------:R-:W-:Y:S01]  /*6d90*/  IMAD.MOV.U32 R13, RZ, RZ, R39 ;  /* 0x000000ffff0d7224 */ /* 0x000fe200078e0027 */
[----:B0-----:R-:W-:-:S05]  /*6da0*/  MOV R11, R33 ;  /* 0x00000021000b7202 */ /* 0x001fca0000000f00 */
[----:B------:R0:W-:Y:S04]  /*6db0*/  STL.S16 [R1+0x54], R11 ;  /* 0x0000540b01007387 */ /* 0x0001e80000100600 */
[----:B------:R1:W-:Y:S04]  /*6dc0*/  STL.S16 [R1+0x74], R12 ;  /* 0x0000740c01007387 */ /* 0x0003e80000100600 */
[----:B------:R-:W-:Y:S01]  /*6dd0*/  STL.S16 [R1+0x76], R13 ;  /* 0x0000760d01007387 */ /* 0x000fe20000100600 */
[----:B0-----:R-:W-:Y:S01]  /*6de0*/  MOV R11, R36 ;  /* 0x00000024000b7202 */ /* 0x001fe20000000f00 */
[----:B-1----:R-:W-:-:S04]  /*6df0*/  IMAD.MOV.U32 R12, RZ, RZ, R37 ;  /* 0x000000ffff0c7224 */ /* 0x002fc800078e0025 */
[----:B------:R0:W-:Y:S01]  /*6e00*/  STL.S16 [R1+0x78], R11 ;  /* 0x0000780b01007387 */ /* 0x0001e20000100600 */
[----:B------:R-:W-:Y:S01]  /*6e10*/  PRMT R156, R12, 0x7610, R156 ;  /* 0x000076100c9c7816 */ /* 0x000fe2000000009c */
[----:B------:R-:W-:Y:S01]  /*6e20*/  IMAD.MOV.U32 R12, RZ, RZ, R42 ;  /* 0x000000ffff0c7224 */ /* 0x000fe200078e002a */
[----:B0-----:R-:W-:-:S04]  /*6e30*/  MOV R11, R43 ;  /* 0x0000002b000b7202 */ /* 0x001fc80000000f00 */
[----:B------:R-:W-:Y:S01]  /*6e40*/  PRMT R197, R12, 0x5410, R11 ;  /* 0x000054100cc57816 */ /* 0x000fe2000000000b */
[----:B------:R-:W-:Y:S02]  /*6e50*/  IMAD.MOV.U32 R12, RZ, RZ, R40 ;  /* 0x000000ffff0c7224 */ /* 0x000fe400078e0028 */
[----:B------:R-:W-:-:S05]  /*6e60*/  IMAD.MOV.U32 R11, RZ, RZ, R41 ;  /* 0x000000ffff0b7224 */ /* 0x000fca00078e0029 */
[----:B------:R-:W-:Y:S01]  /*6e70*/  PRMT R198, R12, 0x5410, R11 ;  /* 0x000054100cc67816 */ /* 0x000fe2000000000b */
[----:B------:R-:W-:Y:S01]  /*6e80*/  IMAD.MOV.U32 R11, RZ, RZ, R47 ;  /* 0x000000ffff0b7224 */ /* 0x000fe200078e002f */
[----:B------:R-:W-:-:S04]  /*6e90*/  MOV R12, R46 ;  /* 0x0000002e000c7202 */ /* 0x000fc80000000f00 */
[----:B------:R-:W-:Y:S01]  /*6ea0*/  PRMT R224, R224, 0x5410, R12 ;  /* 0x00005410e0e07816 */ /* 0x000fe2000000000c */
[----:B------:R0:W-:Y:S01]  /*6eb0*/  STL.S16 [R1+0x4a], R11 ;  /* 0x00004a0b01007387 */ /* 0x0001e20000100600 */
[----:B------:R-:W-:-:S05]  /*6ec0*/  IMAD.MOV.U32 R12, RZ, RZ, R44 ;  /* 0x000000ffff0c7224 */ /* 0x000fca00078e002c */
[----:B------:R1:W-:Y:S01]  /*6ed0*/  STL.S16 [R1+0x46], R12 ;  /* 0x0000460c01007387 */ /* 0x0003e20000100600 */
[----:B0-----:R-:W-:-:S05]  /*6ee0*/  MOV R11, R45 ;  /* 0x0000002d000b7202 */ /* 0x001fca0000000f00 */
[----:B------:R0:W-:Y:S01]  /*6ef0*/  STL.S16 [R1+0x56], R11 ;  /* 0x0000560b01007387 */ /* 0x0001e20000100600 */
[----:B-1----:R-:W-:Y:S02]  /*6f00*/  IMAD.MOV.U32 R12, RZ, RZ, R51 ;  /* 0x000000ffff0c7224 */ /* 0x002fe400078e0033 */
[----:B0-----:R-:W-:-:S05]  /*6f10*/  IMAD.MOV.U32 R11, RZ, RZ, R50 ;  /* 0x000000ffff0b7224 */ /* 0x001fca00078e0032 */
[----:B------:R0:W-:Y:S04]  /*6f20*/  STL.S16 [R1+0x7a], R11 ;  /* 0x00007a0b01007387 */ /* 0x0001e80000100600 */
[----:B------:R1:W-:Y:S01]  /*6f30*/  STL.S16 [R1+0x7c], R12 ;  /* 0x00007c0c01007387 */ /* 0x0003e20000100600 */
[----:B0-----:R-:W-:Y:S01]  /*6f40*/  MOV R11, R48 ;  /* 0x00000030000b7202 */ /* 0x001fe20000000f00 */
[----:B-1----:R-:W-:-:S04]  /*6f50*/  IMAD.MOV.U32 R12, RZ, RZ, R49 ;  /* 0x000000ffff0c7224 */ /* 0x002fc800078e0031 */
[----:B------:R0:W-:Y:S01]  /*6f60*/  STL.S16 [R1+0x7e], R11 ;  /* 0x00007e0b01007387 */ /* 0x0001e20000100600 */
[----:B------:R-:W-:Y:S01]  /*6f70*/  PRMT R155, R12, 0x7610, R155 ;  /* 0x000076100c9b7816 */ /* 0x000fe2000000009b */
[----:B------:R-:W-:Y:S01]  /*6f80*/  IMAD.MOV.U32 R12, RZ, RZ, R54 ;  /* 0x000000ffff0c7224 */ /* 0x000fe200078e0036 */
[----:B0-----:R-:W-:-:S04]  /*6f90*/  MOV R11, R55 ;  /* 0x00000037000b7202 */ /* 0x001fc80000000f00 */
[----:B------:R-:W-:Y:S01]  /*6fa0*/  PRMT R147, R12, 0x7610, R147 ;  /* 0x000076100c937816 */ /* 0x000fe20000000093 */
[----:B------:R-:W-:Y:S01]  /*6fb0*/  IMAD.MOV.U32 R12, RZ, RZ, R52 ;  /* 0x000000ffff0c7224 */ /* 0x000fe200078e0034 */
[----:B------:R-:W-:Y:S01]  /*6fc0*/  PRMT R146, R146, 0x5410, R11 ;  /* 0x0000541092927816 */ /* 0x000fe2000000000b */
[----:B------:R-:W-:-:S03]  /*6fd0*/  IMAD.MOV.U32 R11, RZ, RZ, R53 ;  /* 0x000000ffff0b7224 */ /* 0x000fc600078e0035 */
[----:B------:R-:W-:Y:S02]  /*6fe0*/  PRMT R146, R12, 0x7610, R146 ;  /* 0x000076100c927816 */ /* 0x000fe40000000092 */
        /* <DEDUP_REMOVED lines=16> */
[----:B------:R-:W-:Y:S01]  /*70f0*/  IMAD.MOV.U32 R12, RZ, RZ, R64 ;  /* 0x000000ffff0c7224 */ /* 0x000fe200078e0040 */
[----:B------:R-:W-:Y:S01]  /*7100*/  PRMT R147, R147, 0x5410, R11 ;  /* 0x0000541093937816 */ /* 0x000fe2000000000b */
[----:B------:R-:W-:-:S05]  /*7110*/  IMAD.MOV.U32 R11, RZ, RZ, R65 ;  /* 0x000000ffff0b7224 */ /* 0x000fca00078e0041 */
[----:B------:R-:W-:Y:S01]  /*7120*/  PRMT R148, R12, 0x5410, R11 ;  /* 0x000054100c947816 */ /* 0x000fe2000000000b */
[----:B------:R-:W-:Y:S01]  /*7130*/  IMAD.MOV.U32 R11, RZ, RZ, R71 ;  /* 0x000000ffff0b7224 */ /* 0x000fe200078e0047 */
[----:B------:R-:W-:-:S04]  /*7140*/  MOV R12, R70 ;  /* 0x00000046000c7202 */ /* 0x000fc80000000f00 */
        /* <DEDUP_REMOVED lines=13> */
[----:B------:R-:W-:Y:S06]  /*7220*/  @!P2 BRA `(.L_x_520) ;  /* 0x000000000004a947 */ /* 0x000fec0003800000 */
[----:B------:R-:W-:Y:S01]  /*7230*/  BPT.TRAP 0x1 ;  /* 0x000000040000795c */ /* 0x000fe20000300000 */
.L_x_520:
[----:B------:R-:W-:Y:S01]  /*7240*/  IMAD R85, R18, 0x8, R2 ;  /* 0x0000000812557824 */ /* 0x000fe200078e0202 */
[----:B------:R-:W-:Y:S01]  /*7250*/  SHF.L.U32 R86, R167, 0x1f, RZ ;  /* 0x0000001fa7567819 */ /* 0x000fe200000006ff */
[----:B------:R-:W-:Y:S03]  /*7260*/  BSSY B1, `(.L_x_521) ;  /* 0x0000003000017945 */ /* 0x000fe60003800000 */
[----:B------:R-:W0:Y:S02]  /*7270*/  SYNCS.PHASECHK.TRANS64.TRYWAIT P5, [R85+URZ+0x2a890], R86 ;  /* 0x02a89056550075a7 */ /* 0x000e2400080a017f */
[----:B0-----:R-:W-:Y:S05]  /*7280*/  @!P5 BRA `(.L_x_522) ;  /* 0x0000019000e4d947 */ /* 0x001fea0003800000 */
.L_x_800:
[----:B------:R-:W-:Y:S05]  /*7290*/  BSYNC B1 ;  /* 0x0000000000017941 */ /* 0x000fea0003800000 */
.L_x_521:
[----:B------:R-:W1:Y:S01]  /*72a0*/  LDC R135, c[0x0][0x2f4] ;  /* 0x0000bd00ff877b82 */ /* 0x000e620000000800 */
[----:B------:R-:W-:Y:S01]  /*72b0*/  UMOV UR4, 0xffffffff ;  /* 0xffffffff00047882 */ /* 0x000fe20000000000 */
[----:B-1----:R-:W-:Y:S02]  /*72c0*/  IADD3 R137, -R125, R135, RZ ;  /* 0x000000877d897210 */ /* 0x002fe40007ffe1ff */
[----:B------:R-:W-:Y:S05]  /*72d0*/  BRA.DIV UR4, `(.L_x_523) ;  /* 0x0000019204e47947 */ /* 0x000fea000b800000 */
[----:B------:R1:W2:Y:S04]  /*72e0*/  SHFL.IDX PT, R117, R115, RZ, 0x1c1f ;  /* 0x001c1fff73757589 */ /* 0x0002a800000e0000 */
[----:B------:R1:W3:Y:S02]  /*72f0*/  SHFL.IDX PT, R11, R118, RZ, 0x1c1f ;  /* 0x001c1fff760b7589 */ /* 0x0002e400000e0000 */
.L_x_804:
[----:B------:R-:W-:Y:S04]  /*7300*/  BSSY B1, `(.L_x_524) ;  /* 0x0000178000017945 */ /* 0x000fe80003800000 */
[----:B------:R-:W-:Y:S05]  /*7310*/  @P3 BRA `(.L_x_525) ;  /* 0x0000001400d83947 */ /* 0x000fea0003800000 */
[----:B------:R-:W-:Y:S01]  /*7320*/  ISETP.NE.AND P3, PT, R9, RZ, PT ;  /* 0x000000ff0900720c */ /* 0x000fe20003f65270 */
[----:B------:R-:W-:Y:S01]  /*7330*/  BSSY B2, `(.L_x_526) ;  /* 0x000007e000027945 */ /* 0x000fe20003800000 */
[----:B---3--:R-:W-:-:S11]  /*7340*/  IMAD.MOV.U32 R116, RZ, RZ, R11 ;  /* 0x000000ffff747224 */ /* 0x008fd600078e000b */
[----:B------:R-:W-:Y:S05]  /*7350*/  @!P3 BRA `(.L_x_527) ;  /* 0x0000000400ecb947 */ /* 0x000fea0003800000 */
[----:B------:R-:W-:Y:S01]  /*7360*/  SEL R12, R125, R137, !P0 ;  /* 0x000000897d0c7207 */ /* 0x000fe20004000000 */
[----:B------:R-:W-:Y:S01]  /*7370*/  BSSY B3, `(.L_x_528) ;  /* 0x0000073000037945 */ /* 0x000fe20003800000 */
[----:B------:R-:W-:Y:S02]  /*7380*/  ISETP.GE.AND P3, PT, R16, R124, PT ;  /* 0x0000007c1000720c */ /* 0x000fe40003f66270 */
[----:B------:R-:W-:-:S04]  /*7390*/  SHF.R.S32.HI R13, RZ, 0x1f, R12 ;  /* 0x0000001fff0d7819 */ /* 0x000fc8000001140c */
[----:B------:R-:W-:-:S04]  /*73a0*/  LEA.HI R13, R13, R12, RZ, 0x4 ;  /* 0x0000000c0d0d7211 */ /* 0x000fc800078f20ff */
[----:B------:R-:W-:-:S04]  /*73b0*/  LEA.HI.SX32 R152, R13, R121, 0x1c ;  /* 0x000000790d987211 */ /* 0x000fc800078fe2ff */
[----:B------:R-:W-:-:S04]  /*73c0*/  SHF.R.S32.HI R13, RZ, 0x1f, R152 ;  /* 0x0000001fff0d7819 */ /* 0x000fc80000011498 */
[----:B------:R-:W-:Y:S01]  /*73d0*/  LEA.HI R13, R13, R152, RZ, 0x3 ;  /* 0x000000980d0d7211 */ /* 0x000fe200078f18ff */
[----:B------:R-:W-:-:S03]  /*73e0*/  IMAD.SHL.U32 R152, R152, 0x8, RZ ;  /* 0x0000000898987824 */ /* 0x000fc600078e00ff */
[----:B------:R-:W-:Y:S02]  /*73f0*/  SHF.R.S32.HI R13, RZ, 0x3, R13 ;  /* 0x00000003ff0d7819 */ /* 0x000fe4000001140d */
[----:B------:R-:W-:-:S03]  /*7400*/  LOP3.LUT R12, R177, 0x38, R152, 0xf8, !PT ;  /* 0x00000038b10c7812 */ /* 0x000fc600078ef898 */
[----:B------:R-:W-:Y:S01]  /*7410*/  IMAD R13, R13, 0x1800, R179 ;  /* 0x000018000d0d7824 */ /* 0x000fe200078e02b3 */
[----:B------:R-:W-:-:S04]  /*7420*/  LOP3.LUT R12, R12, R178, RZ, 0x3c, !PT ;  /* 0x000000b20c0c7212 */ /* 0x000fc800078e3cff */
[----:B------:R-:W-:-:S05]  /*7430*/  IADD3 R12, R13, R12, RZ ;  /* 0x0000000c0d0c7210 */ /* 0x000fca0007ffe0ff */
[C---:B------:R-:W-:Y:S02]  /*7440*/  IMAD R76, R18.reuse, 0x4800, R12 ;  /* 0x00004800124c7824 */ /* 0x040fe400078e020c */
[----:B------:R-:W-:Y:S02]  /*7450*/  IMAD R12, R18, 0x4800, R140 ;  /* 0x00004800120c7824 */ /* 0x000fe400078e028c */
[--C-:B------:R-:W-:Y:S02]  /*7460*/  IMAD R76, R76, 0x2, R2.reuse ;  /* 0x000000024c4c7824 */ /* 0x100fe400078e0202 */
[----:B------:R-:W-:-:S04]  /*7470*/  IMAD R12, R12, 0x2, R2 ;  /* 0x000000020c0c7824 */ /* 0x000fc800078e0202 */
[----:B------:R-:W3:Y:S04]  /*7480*/  LDS.128 R76, [R76+0x18400] ;  /* 0x018400004c4c7984 */ /* 0x000ee80000000c00 */
[----:B------:R-:W4:Y:S01]  /*7490*/  LDS.128 R12, [R12+0x18400] ;  /* 0x018400000c0c7984 */ /* 0x000f220000000c00 */
[----:B------:R-:W-:Y:S05]  /*74a0*/  @P3 BRA `(.L_x_529) ;  /* 0x00000004007c3947 */ /* 0x000fea0003800000 */
[----:B---3--:R-:W-:Y:S01]  /*74b0*/  MOV R154, R77 ;  /* 0x0000004d009a7202 */ /* 0x008fe20000000f00 */
[----:B----4-:R-:W-:Y:S02]  /*74c0*/  IMAD.MOV.U32 R153, RZ, RZ, R13 ;  /* 0x000000ffff997224 */ /* 0x010fe400078e000d */
[----:B------:R-:W-:Y:S02]  /*74d0*/  HADD2.F32 R155, -RZ, R155.H0_H0 ;  /* 0x2000009bff9b7230 */ /* 0x000fe40000004100 */
[----:B------:R-:W-:Y:S02]  /*74e0*/  HADD2.F32 R13, -RZ, R154.H0_H0 ;  /* 0x2000009aff0d7230 */ /* 0x000fe40000004100 */
[----:B------:R-:W-:Y:S02]  /*74f0*/  HADD2.F32 R157, -RZ, R153.H0_H0 ;  /* 0x20000099ff9d7230 */ /* 0x000fe40000004100 */
[----:B------:R-:W-:Y:S02]  /*7500*/  HADD2.F32 R156, -RZ, R156.H0_H0 ;  /* 0x2000009cff9c7230 */ /* 0x000fe40000004100 */
[-C--:B------:R-:W-:Y:S01]  /*7510*/  FMUL.FTZ R77, R13, R155.reuse ;  /* 0x0000009b0d4d7220 */ /* 0x080fe20000410000 */
[----:B------:R-:W-:-:S03]  /*7520*/  FMUL.FTZ R155, R157, R155 ;  /* 0x0000009b9d9b7220 */ /* 0x000fc60000410000 */
[-C--:B------:R-:W-:Y:S01]  /*7530*/  FFMA.FTZ R77, R157, R156.reuse, -R77 ;  /* 0x0000009c9d4d7223 */ /* 0x080fe2000001084d */
[----:B------:R-:W-:Y:S01]  /*7540*/  FFMA.FTZ R13, R13, R156, R155 ;  /* 0x0000009c0d0d7223 */ /* 0x000fe2000001009b */
[----:B------:R-:W3:Y:S04]  /*7550*/  LDL.S16 R157, [R1+0x76] ;  /* 0x00007600019d7983 */ /* 0x000ee80000100600 */
[----:B------:R-:W4:Y:S01]  /*7560*/  LDL.S16 R156, [R1+0x7c] ;  /* 0x00007c00019c7983 */ /* 0x000f220000100600 */
[----:B------:R-:W-:Y:S01]  /*7570*/  SHF.R.U32.HI R155, RZ, 0x10, R49 ;  /* 0x00000010ff9b7819 */ /* 0x000fe20000011631 */
[----:B------:R-:W-:Y:S01]  /*7580*/  HADD2.F32 R154, -RZ, R154.H1_H1 ;  /* 0x3000009aff9a7230 */ /* 0x000fe20000004100 */
[--C-:B------:R-:W-:Y:S02]  /*7590*/  SHF.R.U64 R36, R36, 0x10, R37.reuse ;  /* 0x0000001024247819 */ /* 0x100fe40000001225 */
[----:B------:R-:W-:Y:S01]  /*75a0*/  SHF.R.U32.HI R37, RZ, 0x10, R37 ;  /* 0x00000010ff257819 */ /* 0x000fe20000011625 */
[----:B------:R-:W-:Y:S01]  /*75b0*/  HADD2.F32 R155, -RZ, R155.H0_H0 ;  /* 0x2000009bff9b7230 */ /* 0x000fe20000004100 */
[----:B------:R-:W-:Y:S01]  /*75c0*/  SHF.R.U64 R49, R48, 0x10, R49 ;  /* 0x0000001030317819 */ /* 0x000fe20000001231 */
[----:B------:R-:W-:-:S02]  /*75d0*/  HADD2.F32 R48, -RZ, R153.H1_H1 ;  /* 0x30000099ff307230 */ /* 0x000fc40000004100 */
[----:B------:R-:W-:Y:S02]  /*75e0*/  HADD2.F32 R37, -RZ, R37.H0_H0 ;  /* 0x20000025ff257230 */ /* 0x000fe40000004100 */
[-C--:B------:R-:W-:Y:S01]  /*75f0*/  FMUL.FTZ R153, R154, R155.reuse ;  /* 0x0000009b9a997220 */ /* 0x080fe20000410000 */
[----:B------:R-:W-:-:S03]  /*7600*/  FMUL.FTZ R155, R48, R155 ;  /* 0x0000009b309b7220 */ /* 0x000fc60000410000 */
[-C--:B------:R-:W-:Y:S01]  /*7610*/  FFMA.FTZ R48, R48, R37.reuse, -R153 ;  /* 0x0000002530307223 */ /* 0x080fe20000010899 */
[----:B------:R-:W-:Y:S02]  /*7620*/  HADD2.F32 R153, -RZ, R79.H0_H0 ;  /* 0x2000004fff997230 */ /* 0x000fe40000004100 */
[----:B------:R-:W-:Y:S01]  /*7630*/  FFMA.FTZ R37, R154, R37, R155 ;  /* 0x000000259a257223 */ /* 0x000fe2000001009b */
[----:B------:R-:W-:Y:S02]  /*7640*/  HADD2.F32 R155, -RZ, R15.H0_H0 ;  /* 0x2000000fff9b7230 */ /* 0x000fe40000004100 */
[----:B---3--:R-:W-:Y:S02]  /*7650*/  HADD2.F32 R154, -RZ, R157.H0_H0 ;  /* 0x2000009dff9a7230 */ /* 0x008fe40000004100 */
[----:B----4-:R-:W-:-:S05]  /*7660*/  HADD2.F32 R156, -RZ, R156.H0_H0 ;  /* 0x2000009cff9c7230 */ /* 0x010fca0000004100 */
[----:B------:R-:W-:-:S04]  /*7670*/  FMUL.FTZ R157, R153, R156 ;  /* 0x0000009c999d7220 */ /* 0x000fc80000410000 */
[C---:B------:R-:W-:Y:S01]  /*7680*/  FFMA.FTZ R157, R155.reuse, R154, -R157 ;  /* 0x0000009a9b9d7223 */ /* 0x040fe2000001089d */
[----:B------:R-:W-:Y:S02]  /*7690*/  FMUL.FTZ R155, R155, R156 ;  /* 0x0000009c9b9b7220 */ /* 0x000fe40000410000 */
[----:B------:R-:W3:Y:S02]  /*76a0*/  LDL.LU.S16 R156, [R1+0x7e] ;  /* 0x00007e00019c7983 */ /* 0x000ee40000300600 */
[----:B------:R-:W-:Y:S02]  /*76b0*/  FFMA.FTZ R155, R153, R154, R155 ;  /* 0x0000009a999b7223 */ /* 0x000fe4000001009b */
[----:B------:R-:W4:Y:S01]  /*76c0*/  LDL.S16 R154, [R1+0x78] ;  /* 0x00007800019a7983 */ /* 0x000f220000100600 */
[--C-:B------:R-:W-:Y:S01]  /*76d0*/  SHF.R.U64 R38, R38, 0x10, R39.reuse ;  /* 0x0000001026267819 */ /* 0x100fe20000001227 */
[----:B------:R-:W-:Y:S01]  /*76e0*/  HADD2.F32 R15, -RZ, R15.H1_H1 ;  /* 0x3000000fff0f7230 */ /* 0x000fe20000004100 */
[----:B------:R-:W-:-:S02]  /*76f0*/  SHF.R.U32.HI R153, RZ, 0x10, R39 ;  /* 0x00000010ff997819 */ /* 0x000fc40000011627 */
[--C-:B------:R-:W-:Y:S01]  /*7700*/  SHF.R.U64 R39, R50, 0x10, R51.reuse ;  /* 0x0000001032277819 */ /* 0x100fe20000001233 */
[----:B------:R-:W-:Y:S01]  /*7710*/  HADD2.F32 R50, -RZ, R79.H1_H1 ;  /* 0x3000004fff327230 */ /* 0x000fe20000004100 */
[----:B------:R-:W-:Y:S01]  /*7720*/  SHF.R.U32.HI R51, RZ, 0x10, R51 ;  /* 0x00000010ff337819 */ /* 0x000fe20000011633 */
[----:B------:R-:W-:-:S04]  /*7730*/  HADD2.F32 R153, -RZ, R153.H0_H0 ;  /* 0x20000099ff997230 */ /* 0x000fc80000004100 */
[----:B------:R-:W-:-:S05]  /*7740*/  HADD2.F32 R51, -RZ, R51.H0_H0 ;  /* 0x20000033ff337230 */ /* 0x000fca0000004100 */
[----:B------:R-:W-:-:S04]  /*7750*/  FMUL.FTZ R79, R50, R51 ;  /* 0x00000033324f7220 */ /* 0x000fc80000410000 */
[C---:B------:R-:W-:Y:S01]  /*7760*/  FFMA.FTZ R79, R15.reuse, R153, -R79 ;  /* 0x000000990f4f7223 */ /* 0x040fe2000001084f */
[----:B------:R-:W-:-:S04]  /*7770*/  FMUL.FTZ R15, R15, R51 ;  /* 0x000000330f0f7220 */ /* 0x000fc80000410000 */
[----:B------:R-:W-:Y:S01]  /*7780*/  FFMA.FTZ R15, R50, R153, R15 ;  /* 0x00000099320f7223 */ /* 0x000fe2000001000f */
[----:B------:R-:W-:Y:S02]  /*7790*/  HADD2.F32 R50, -RZ, R76.H0_H0 ;  /* 0x2000004cff327230 */ /* 0x000fe40000004100 */
[----:B------:R-:W-:Y:S02]  /*77a0*/  HADD2.F32 R153, -RZ, R12.H0_H0 ;  /* 0x2000000cff997230 */ /* 0x000fe40000004100 */
[----:B------:R-:W-:Y:S02]  /*77b0*/  HADD2.F32 R49, -RZ, R49.H0_H0 ;  /* 0x20000031ff317230 */ /* 0x000fe40000004100 */
[----:B------:R-:W-:Y:S02]  /*77c0*/  HADD2.F32 R76, -RZ, R76.H1_H1 ;  /* 0x3000004cff4c7230 */ /* 0x000fe40000004100 */
[----:B------:R-:W-:Y:S02]  /*77d0*/  HADD2.F32 R12, -RZ, R12.H1_H1 ;  /* 0x3000000cff0c7230 */ /* 0x000fe40000004100 */
[----:B------:R-:W-:-:S02]  /*77e0*/  HADD2.F32 R36, -RZ, R36.H0_H0 ;  /* 0x20000024ff247230 */ /* 0x000fc40000004100 */
[----:B---3--:R-:W-:Y:S02]  /*77f0*/  HADD2.F32 R156, -RZ, R156.H0_H0 ;  /* 0x2000009cff9c7230 */ /* 0x008fe40000004100 */
[----:B----4-:R-:W-:-:S03]  /*7800*/  HADD2.F32 R51, -RZ, R154.H0_H0 ;  /* 0x2000009aff337230 */ /* 0x010fc60000004100 */
[-C--:B------:R-:W-:Y:S01]  /*7810*/  FMUL.FTZ R154, R50, R156.reuse ;  /* 0x0000009c329a7220 */ /* 0x080fe20000410000 */
[----:B------:R-:W-:-:S03]  /*7820*/  FMUL.FTZ R156, R153, R156 ;  /* 0x0000009c999c7220 */ /* 0x000fc60000410000 */
[-C--:B------:R-:W-:Y:S01]  /*7830*/  FFMA.FTZ R154, R153, R51.reuse, -R154 ;  /* 0x00000033999a7223 */ /* 0x080fe2000001089a */
[----:B------:R-:W-:Y:S01]  /*7840*/  FFMA.FTZ R156, R50, R51, R156 ;  /* 0x00000033329c7223 */ /* 0x000fe2000001009c */
[-C--:B------:R-:W-:Y:S01]  /*7850*/  FMUL.FTZ R50, R76, R49.reuse ;  /* 0x000000314c327220 */ /* 0x080fe20000410000 */
[----:B------:R-:W3:Y:S01]  /*7860*/  LDL.LU.S16 R153, [R1+0x7a] ;  /* 0x00007a0001997983 */ /* 0x000ee20000300600 */
[C---:B------:R-:W-:Y:S02]  /*7870*/  FMUL.FTZ R49, R12.reuse, R49 ;  /* 0x000000310c317220 */ /* 0x040fe40000410000 */
[-C--:B------:R-:W-:Y:S02]  /*7880*/  FFMA.FTZ R12, R12, R36.reuse, -R50 ;  /* 0x000000240c0c7223 */ /* 0x080fe40000010832 */
[----:B------:R-:W4:Y:S01]  /*7890*/  LDL.LU.S16 R50, [R1+0x74] ;  /* 0x0000740001327983 */ /* 0x000f220000300600 */
[----:B------:R-:W-:Y:S01]  /*78a0*/  FFMA.FTZ R36, R76, R36, R49 ;  /* 0x000000244c247223 */ /* 0x000fe20000010031 */
[----:B------:R-:W-:Y:S01]  /*78b0*/  HADD2.F32 R49, -RZ, R78.H0_H0 ;  /* 0x2000004eff317230 */ /* 0x000fe20000004100 */
[----:B------:R-:W-:Y:S01]  /*78c0*/  F2FP.F16.F32.PACK_AB R48, R48, R77 ;  /* 0x0000004d3030723e */ /* 0x000fe200000000ff */
[----:B------:R-:W-:Y:S01]  /*78d0*/  HADD2.F32 R51, -RZ, R14.H0_H0 ;  /* 0x2000000eff337230 */ /* 0x000fe20000004100 */
[----:B------:R-:W-:Y:S01]  /*78e0*/  F2FP.F16.F32.PACK_AB R79, R79, R157 ;  /* 0x0000009d4f4f723e */ /* 0x000fe200000000ff */
[----:B------:R-:W-:Y:S01]  /*78f0*/  HADD2.F32 R39, -RZ, R39.H0_H0 ;  /* 0x20000027ff277230 */ /* 0x000fe20000004100 */
[----:B------:R-:W-:Y:S01]  /*7900*/  F2FP.F16.F32.PACK_AB R37, R37, R13 ;  /* 0x0000000d2525723e */ /* 0x000fe200000000ff */
[----:B------:R-:W-:Y:S01]  /*7910*/  HADD2.F32 R78, -RZ, R78.H1_H1 ;  /* 0x3000004eff4e7230 */ /* 0x000fe20000004100 */
[----:B------:R-:W-:Y:S01]  /*7920*/  F2FP.F16.F32.PACK_AB R155, R15, R155 ;  /* 0x0000009b0f9b723e */ /* 0x000fe200000000ff */
[----:B------:R-:W-:Y:S01]  /*7930*/  HADD2.F32 R14, -RZ, R14.H1_H1 ;  /* 0x3000000eff0e7230 */ /* 0x000fe20000004100 */
[----:B------:R-:W-:Y:S01]  /*7940*/  F2FP.F16.F32.PACK_AB R36, R36, R156 ;  /* 0x0000009c2424723e */ /* 0x000fe200000000ff */
[----:B------:R-:W-:Y:S01]  /*7950*/  HADD2.F32 R38, -RZ, R38.H0_H0 ;  /* 0x20000026ff267230 */ /* 0x000fe20000004100 */
[----:B------:R-:W-:Y:S01]  /*7960*/  MOV R15, R79 ;  /* 0x0000004f000f7202 */ /* 0x000fe20000000f00 */
[----:B------:R-:W-:Y:S01]  /*7970*/  IMAD.MOV.U32 R13, RZ, RZ, R48 ;  /* 0x000000ffff0d7224 */ /* 0x000fe200078e0030 */
[----:B------:R-:W-:Y:S01]  /*7980*/  F2FP.F16.F32.PACK_AB R12, R12, R154 ;  /* 0x0000009a0c0c723e */ /* 0x000fe200000000ff */
[----:B------:R-:W-:-:S02]  /*7990*/  IMAD.MOV.U32 R77, RZ, RZ, R37 ;  /* 0x000000ffff4d7224 */ /* 0x000fc400078e0025 */
[----:B------:R-:W-:Y:S02]  /*79a0*/  IMAD.MOV.U32 R79, RZ, RZ, R155 ;  /* 0x000000ffff4f7224 */ /* 0x000fe400078e009b */
[----:B---3--:R-:W-:Y:S02]  /*79b0*/  HADD2.F32 R153, -RZ, R153.H0_H0 ;  /* 0x20000099ff997230 */ /* 0x008fe40000004100 */
[----:B----4-:R-:W-:-:S03]  /*79c0*/  HADD2.F32 R50, -RZ, R50.H0_H0 ;  /* 0x20000032ff327230 */ /* 0x010fc60000004100 */
[-C--:B------:R-:W-:Y:S01]  /*79d0*/  FMUL.FTZ R76, R49, R153.reuse ;  /* 0x00000099314c7220 */ /* 0x080fe20000410000 */
[----:B------:R-:W-:-:S03]  /*79e0*/  FMUL.FTZ R153, R51, R153 ;  /* 0x0000009933997220 */ /* 0x000fc60000410000 */
[-C--:B------:R-:W-:Y:S01]  /*79f0*/  FFMA.FTZ R76, R51, R50.reuse, -R76 ;  /* 0x00000032334c7223 */ /* 0x080fe2000001084c */
[----:B------:R-:W-:Y:S01]  /*7a00*/  FFMA.FTZ R153, R49, R50, R153 ;  /* 0x0000003231997223 */ /* 0x000fe20000010099 */
[-C--:B------:R-:W-:Y:S01]  /*7a10*/  FMUL.FTZ R49, R78, R39.reuse ;  /* 0x000000274e317220 */ /* 0x080fe20000410000 */
[----:B------:R-:W-:-:S03]  /*7a20*/  FMUL.FTZ R39, R14, R39 ;  /* 0x000000270e277220 */ /* 0x000fc60000410000 */
[-C--:B------:R-:W-:Y:S01]  /*7a30*/  FFMA.FTZ R49, R14, R38.reuse, -R49 ;  /* 0x000000260e317223 */ /* 0x080fe20000010831 */
[----:B------:R-:W-:-:S04]  /*7a40*/  FFMA.FTZ R39, R78, R38, R39 ;  /* 0x000000264e277223 */ /* 0x000fc80000010027 */
[----:B------:R-:W-:Y:S02]  /*7a50*/  F2FP.F16.F32.PACK_AB R49, R49, R76 ;  /* 0x0000004c3131723e */ /* 0x000fe400000000ff */
[----:B------:R-:W-:Y:S02]  /*7a60*/  F2FP.F16.F32.PACK_AB R39, R39, R153 ;  /* 0x000000992727723e */ /* 0x000fe400000000ff */
[----:B------:R-:W-:Y:S01]  /*7a70*/  MOV R76, R36 ;  /* 0x00000024004c7202 */ /* 0x000fe20000000f00 */
[----:B------:R-:W-:Y:S02]  /*7a80*/  IMAD.MOV.U32 R14, RZ, RZ, R49 ;  /* 0x000000ffff0e7224 */ /* 0x000fe400078e0031 */
[----:B------:R-:W-:-:S07]  /*7a90*/  IMAD.MOV.U32 R78, RZ, RZ, R39 ;  /* 0x000000ffff4e7224 */ /* 0x000fce00078e0027 */
.L_x_529:
[----:B------:R-:W-:Y:S05]  /*7aa0*/  BSYNC B3 ;  /* 0x0000000000037941 */ /* 0x000fea0003800000 */
.L_x_528:
[----:B------:R-:W-:-:S04]  /*7ab0*/  LEA R36, P3, R6, R11, 0x1 ;  /* 0x0000000b06247211 */ /* 0x000fc800078608ff */
[----:B--2---:R-:W-:Y:S02]  /*7ac0*/  LEA.HI.X R37, R6, R117, R113, 0x1, P3 ;  /* 0x0000007506257211 */ /* 0x004fe400018f0c71 */
[----:B------:R-:W-:-:S03]  /*7ad0*/  ISETP.GE.AND P3, PT, R152, R135, PT ;  /* 0x000000879800720c */ /* 0x000fc60003f66270 */
[----:B----4-:R2:W-:Y:S10]  /*7ae0*/  ST.E.128 desc[UR56][R36.64], R12 ;  /* 0x0000000c24007985 */ /* 0x0105f4000c101d38 */
[----:B--2---:R-:W-:-:S05]  /*7af0*/  @!P3 IMAD.WIDE R12, R152, 0x2, R116 ;  /* 0x00000002980cb825 */ /* 0x004fca00078e0274 */
[----:B---3--:R3:W-:Y:S02]  /*7b00*/  @!P3 ST.E.128 desc[UR56][R12.64], R76 ;  /* 0x0000004c0c00b985 */ /* 0x0087e4000c101d38 */
.L_x_527:
[----:B------:R-:W-:Y:S05]  /*7b10*/  BSYNC B2 ;  /* 0x0000000000027941 */ /* 0x000fea0003800000 */
.L_x_526:
[----:B------:R-:W-:Y:S01]  /*7b20*/  ISETP.NE.AND P3, PT, R26, RZ, PT ;  /* 0x000000ff1a00720c */ /* 0x000fe20003f65270 */
[----:B------:R-:W-:-:S12]  /*7b30*/  BSSY B2, `(.L_x_530) ;  /* 0x000007d000027945 */ /* 0x000fd80003800000 */
[----:B------:R-:W-:Y:S05]  /*7b40*/  @!P3 BRA `(.L_x_531) ;  /* 0x0000000400ecb947 */ /* 0x000fea0003800000 */
[----:B---3--:R-:W-:Y:S01]  /*7b50*/  SEL R12, R125, R137, !P1 ;  /* 0x000000897d0c7207 */ /* 0x008fe20004800000 */
[----:B------:R-:W-:Y:S01]  /*7b60*/  BSSY B3, `(.L_x_532) ;  /* 0x0000073000037945 */ /* 0x000fe20003800000 */
[----:B------:R-:W-:Y:S02]  /*7b70*/  ISETP.GE.AND P3, PT, R0, R124, PT ;  /* 0x0000007c0000720c */ /* 0x000fe40003f66270 */
[----:B------:R-:W-:-:S04]  /*7b80*/  SHF.R.S32.HI R13, RZ, 0x1f, R12 ;  /* 0x0000001fff0d7819 */ /* 0x000fc8000001140c */
[----:B------:R-:W-:-:S04]  /*7b90*/  LEA.HI R13, R13, R12, RZ, 0x4 ;  /* 0x0000000c0d0d7211 */ /* 0x000fc800078f20ff */
[----:B------:R-:W-:-:S04]  /*7ba0*/  LEA.HI.SX32 R48, R13, R120, 0x1c ;  /* 0x000000780d307211 */ /* 0x000fc800078fe2ff */
[----:B------:R-:W-:-:S04]  /*7bb0*/  SHF.R.S32.HI R13, RZ, 0x1f, R48 ;  /* 0x0000001fff0d7819 */ /* 0x000fc80000011430 */
[----:B------:R-:W-:Y:S02]  /*7bc0*/  LEA.HI R13, R13, R48, RZ, 0x3 ;  /* 0x000000300d0d7211 */ /* 0x000fe400078f18ff */
[----:B------:R-:W-:Y:S02]  /*7bd0*/  SHF.L.U32 R48, R48, 0x3, RZ ;  /* 0x0000000330307819 */ /* 0x000fe400000006ff */
[----:B------:R-:W-:Y:S02]  /*7be0*/  SHF.R.S32.HI R13, RZ, 0x3, R13 ;  /* 0x00000003ff0d7819 */ /* 0x000fe4000001140d */
[----:B------:R-:W-:-:S03]  /*7bf0*/  LOP3.LUT R12, R177, 0x38, R48, 0xf8, !PT ;  /* 0x00000038b10c7812 */ /* 0x000fc600078ef830 */
[----:B------:R-:W-:Y:S01]  /*7c00*/  IMAD R13, R13, 0x1800, R179 ;  /* 0x000018000d0d7824 */ /* 0x000fe200078e02b3 */
[----:B------:R-:W-:-:S05]  /*7c10*/  LOP3.LUT R12, R12, R178, RZ, 0x3c, !PT ;  /* 0x000000b20c0c7212 */ /* 0x000fca00078e3cff */
[----:B------:R-:W-:-:S04]  /*7c20*/  IMAD.IADD R12, R13, 0x1, R12 ;  /* 0x000000010d0c7824 */ /* 0x000fc800078e020c */
[C---:B------:R-:W-:Y:S02]  /*7c30*/  IMAD R36, R18.reuse, 0x4800, R12 ;  /* 0x0000480012247824 */ /* 0x040fe400078e020c */
[----:B------:R-:W-:-:S03]  /*7c40*/  IMAD R12, R18, 0x4800, R139 ;  /* 0x00004800120c7824 */ /* 0x000fc600078e028b */
[----:B------:R-:W-:Y:S01]  /*7c50*/  LEA R36, R36, R2, 0x1 ;  /* 0x0000000224247211 */ /* 0x000fe200078e08ff */
[----:B------:R-:W-:-:S05]  /*7c60*/  IMAD R12, R12, 0x2, R2 ;  /* 0x000000020c0c7824 */ /* 0x000fca00078e0202 */
[----:B------:R-:W3:Y:S04]  /*7c70*/  LDS.128 R36, [R36+0x18400] ;  /* 0x0184000024247984 */ /* 0x000ee80000000c00 */
[----:B------:R-:W4:Y:S01]  /*7c80*/  LDS.128 R12, [R12+0x18400] ;  /* 0x018400000c0c7984 */ /* 0x000f220000000c00 */
[----:B------:R-:W-:Y:S05]  /*7c90*/  @P3 BRA `(.L_x_533) ;  /* 0x00000004007c3947 */ /* 0x000fea0003800000 */
[----:B------:R-:W5:Y:S04]  /*7ca0*/  LDL.S16 R49, [R1+0x56] ;  /* 0x0000560001317983 */ /* 0x000f680000100600 */
[----:B------:R-:W2:Y:S04]  /*7cb0*/  LDL.LU.S16 R76, [R1+0x54] ;  /* 0x00005400014c7983 */ /* 0x000ea80000300600 */
[----:B------:R-:W2:Y:S04]  /*7cc0*/  LDL.S16 R153, [R1+0x4a] ;  /* 0x00004a0001997983 */ /* 0x000ea80000100600 */
[----:B------:R-:W2:Y:S01]  /*7cd0*/  LDL.LU.S16 R152, [R1+0x48] ;  /* 0x0000480001987983 */ /* 0x000ea20000300600 */
[----:B---3--:R-:W-:-:S03]  /*7ce0*/  IMAD.MOV.U32 R50, RZ, RZ, R37 ;  /* 0x000000ffff327224 */ /* 0x008fc600078e0025 */
[----:B------:R-:W3:Y:S04]  /*7cf0*/  LDL.S16 R79, [R1+0x46] ;  /* 0x00004600014f7983 */ /* 0x000ee80000100600 */
[----:B------:R-:W3:Y:S01]  /*7d00*/  LDL.LU.S16 R78, [R1+0x44] ;  /* 0x00004400014e7983 */ /* 0x000ee20000300600 */
[--C-:B------:R-:W-:Y:S02]  /*7d10*/  SHF.R.U64 R32, R32, 0x10, R33.reuse ;  /* 0x0000001020207819 */ /* 0x100fe40000001221 */
[----:B------:R-:W-:-:S05]  /*7d20*/  SHF.R.U32.HI R33, RZ, 0x10, R33 ;  /* 0x00000010ff217819 */ /* 0x000fca0000011621 */
[----:B------:R-:W-:Y:S01]  /*7d30*/  HADD2.F32 R33, -RZ, R33.H0_H0 ;  /* 0x20000021ff217230 */ /* 0x000fe20000004100 */
[----:B------:R-:W-:Y:S01]  /*7d40*/  SHF.R.U64 R34, R34, 0x10, R35 ;  /* 0x0000001022227819 */ /* 0x000fe20000001223 */
[----:B------:R-:W-:-:S04]  /*7d50*/  HADD2.F32 R32, -RZ, R32.H0_H0 ;  /* 0x20000020ff207230 */ /* 0x000fc80000004100 */
[----:B------:R-:W-:Y:S02]  /*7d60*/  HADD2.F32 R34, -RZ, R34.H0_H0 ;  /* 0x20000022ff227230 */ /* 0x000fe40000004100 */
[----:B-----5:R-:W-:Y:S02]  /*7d70*/  HADD2.F32 R51, -RZ, R49.H0_H0 ;  /* 0x20000031ff337230 */ /* 0x020fe40000004100 */
[----:B----4-:R-:W-:Y:S02]  /*7d80*/  IMAD.MOV.U32 R49, RZ, RZ, R13 ;  /* 0x000000ffff317224 */ /* 0x010fe400078e000d */
[----:B------:R-:W-:Y:S02]  /*7d90*/  HADD2.F32 R13, -RZ, R50.H0_H0 ;  /* 0x20000032ff0d7230 */ /* 0x000fe40000004100 */
[----:B--2---:R-:W-:Y:S02]  /*7da0*/  HADD2.F32 R76, -RZ, R76.H0_H0 ;  /* 0x2000004cff4c7230 */ /* 0x004fe40000004100 */
[----:B------:R-:W-:-:S02]  /*7db0*/  HADD2.F32 R77, -RZ, R49.H0_H0 ;  /* 0x20000031ff4d7230 */ /* 0x000fc40000004100 */
[----:B------:R-:W-:-:S03]  /*7dc0*/  FMUL.FTZ R37, R13, R51 ;  /* 0x000000330d257220 */ /* 0x000fc60000410000 */
[----:B------:R-:W-:-:S04]  /*7dd0*/  FMUL.FTZ R51, R77, R51 ;  /* 0x000000334d337220 */ /* 0x000fc80000410000 */
[----:B------:R-:W-:Y:S01]  /*7de0*/  FFMA.FTZ R13, R13, R76, R51 ;  /* 0x0000004c0d0d7223 */ /* 0x000fe20000010033 */
[--C-:B------:R-:W-:Y:S01]  /*7df0*/  SHF.R.U32.HI R51, RZ, 0x10, R45.reuse ;  /* 0x00000010ff337819 */ /* 0x100fe2000001162d */
[----:B------:R-:W-:Y:S01]  /*7e00*/  HADD2.F32 R50, -RZ, R50.H1_H1 ;  /* 0x30000032ff327230 */ /* 0x000fe20000004100 */
[----:B------:R-:W-:-:S03]  /*7e10*/  SHF.R.U64 R45, R44, 0x10, R45 ;  /* 0x000000102c2d7819 */ /* 0x000fc6000000122d */
[----:B------:R-:W-:Y:S02]  /*7e20*/  HADD2.F32 R51, -RZ, R51.H0_H0 ;  /* 0x20000033ff337230 */ /* 0x000fe40000004100 */
[----:B------:R-:W-:-:S03]  /*7e30*/  HADD2.F32 R44, -RZ, R49.H1_H1 ;  /* 0x30000031ff2c7230 */ /* 0x000fc60000004100 */
[-C--:B------:R-:W-:Y:S01]  /*7e40*/  FMUL.FTZ R49, R50, R51.reuse ;  /* 0x0000003332317220 */ /* 0x080fe20000410000 */
[----:B------:R-:W-:Y:S01]  /*7e50*/  FFMA.FTZ R37, R77, R76, -R37 ;  /* 0x0000004c4d257223 */ /* 0x000fe20000010825 */
[C---:B------:R-:W-:Y:S01]  /*7e60*/  FMUL.FTZ R51, R44.reuse, R51 ;  /* 0x000000332c337220 */ /* 0x040fe20000410000 */
[----:B------:R-:W-:Y:S02]  /*7e70*/  HADD2.F32 R76, -RZ, R153.H0_H0 ;  /* 0x20000099ff4c7230 */ /* 0x000fe40000004100 */
[-C--:B------:R-:W-:Y:S01]  /*7e80*/  FFMA.FTZ R44, R44, R33.reuse, -R49 ;  /* 0x000000212c2c7223 */ /* 0x080fe20000010831 */
[----:B------:R-:W-:Y:S02]  /*7e90*/  HADD2.F32 R49, -RZ, R39.H0_H0 ;  /* 0x20000027ff317230 */ /* 0x000fe40000004100 */
[----:B------:R-:W-:Y:S01]  /*7ea0*/  FFMA.FTZ R33, R50, R33, R51 ;  /* 0x0000002132217223 */ /* 0x000fe20000010033 */
[----:B------:R-:W-:Y:S02]  /*7eb0*/  HADD2.F32 R50, -RZ, R152.H0_H0 ;  /* 0x20000098ff327230 */ /* 0x000fe40000004100 */
[----:B------:R-:W-:-:S02]  /*7ec0*/  HADD2.F32 R51, -RZ, R15.H0_H0 ;  /* 0x2000000fff337230 */ /* 0x000fc40000004100 */
[----:B------:R-:W-:-:S04]  /*7ed0*/  FMUL.FTZ R77, R49, R76 ;  /* 0x0000004c314d7220 */ /* 0x000fc80000410000 */
[C---:B------:R-:W-:Y:S01]  /*7ee0*/  FFMA.FTZ R77, R51.reuse, R50, -R77 ;  /* 0x00000032334d7223 */ /* 0x040fe2000001084d */
[----:B------:R-:W-:-:S04]  /*7ef0*/  FMUL.FTZ R51, R51, R76 ;  /* 0x0000004c33337220 */ /* 0x000fc80000410000 */
[----:B------:R-:W-:Y:S01]  /*7f00*/  FFMA.FTZ R51, R49, R50, R51 ;  /* 0x0000003231337223 */ /* 0x000fe20000010033 */
[----:B------:R-:W-:Y:S02]  /*7f10*/  SHF.R.U32.HI R49, RZ, 0x10, R35 ;  /* 0x00000010ff317819 */ /* 0x000fe40000011623 */
[--C-:B------:R-:W-:Y:S02]  /*7f20*/  SHF.R.U64 R35, R46, 0x10, R47.reuse ;  /* 0x000000102e237819 */ /* 0x100fe4000000122f */
[----:B------:R-:W-:Y:S01]  /*7f30*/  SHF.R.U32.HI R46, RZ, 0x10, R47 ;  /* 0x00000010ff2e7819 */ /* 0x000fe2000001162f */
[----:B------:R-:W-:-:S04]  /*7f40*/  HADD2.F32 R39, -RZ, R39.H1_H1 ;  /* 0x30000027ff277230 */ /* 0x000fc80000004100 */
[----:B------:R-:W-:Y:S02]  /*7f50*/  HADD2.F32 R46, -RZ, R46.H0_H0 ;  /* 0x2000002eff2e7230 */ /* 0x000fe40000004100 */
[----:B------:R-:W-:Y:S02]  /*7f60*/  HADD2.F32 R15, -RZ, R15.H1_H1 ;  /* 0x3000000fff0f7230 */ /* 0x000fe40000004100 */
[----:B------:R-:W-:Y:S02]  /*7f70*/  HADD2.F32 R49, -RZ, R49.H0_H0 ;  /* 0x20000031ff317230 */ /* 0x000fe40000004100 */
[----:B------:R-:W-:-:S04]  /*7f80*/  FMUL.FTZ R47, R39, R46 ;  /* 0x0000002e272f7220 */ /* 0x000fc80000410000 */
[C---:B------:R-:W-:Y:S01]  /*7f90*/  FFMA.FTZ R47, R15.reuse, R49, -R47 ;  /* 0x000000310f2f7223 */ /* 0x040fe2000001082f */
[----:B------:R-:W-:Y:S01]  /*7fa0*/  FMUL.FTZ R15, R15, R46 ;  /* 0x0000002e0f0f7220 */ /* 0x000fe20000410000 */
[----:B---3--:R-:W-:-:S03]  /*7fb0*/  HADD2.F32 R76, -RZ, R79.H0_H0 ;  /* 0x2000004fff4c7230 */ /* 0x008fc60000004100 */
[----:B------:R-:W-:Y:S01]  /*7fc0*/  FFMA.FTZ R15, R39, R49, R15 ;  /* 0x00000031270f7223 */ /* 0x000fe2000001000f */
[----:B------:R-:W-:Y:S02]  /*7fd0*/  HADD2.F32 R39, -RZ, R36.H0_H0 ;  /* 0x20000024ff277230 */ /* 0x000fe40000004100 */
[----:B------:R-:W-:Y:S02]  /*7fe0*/  HADD2.F32 R49, -RZ, R12.H0_H0 ;  /* 0x2000000cff317230 */ /* 0x000fe40000004100 */
[----:B------:R-:W-:Y:S02]  /*7ff0*/  HADD2.F32 R46, -RZ, R78.H0_H0 ;  /* 0x2000004eff2e7230 */ /* 0x000fe40000004100 */
[-C--:B------:R-:W-:Y:S01]  /*8000*/  FMUL.FTZ R50, R39, R76.reuse ;  /* 0x0000004c27327220 */ /* 0x080fe20000410000 */
[----:B------:R-:W-:Y:S02]  /*8010*/  HADD2.F32 R45, -RZ, R45.H0_H0 ;  /* 0x2000002dff2d7230 */ /* 0x000fe40000004100 */
[----:B------:R-:W-:Y:S01]  /*8020*/  FMUL.FTZ R76, R49, R76 ;  /* 0x0000004c314c7220 */ /* 0x000fe20000410000 */
[----:B------:R-:W-:-:S02]  /*8030*/  HADD2.F32 R36, -RZ, R36.H1_H1 ;  /* 0x30000024ff247230 */ /* 0x000fc40000004100 */
[----:B------:R-:W-:Y:S02]  /*8040*/  HADD2.F32 R12, -RZ, R12.H1_H1 ;  /* 0x3000000cff0c7230 */ /* 0x000fe40000004100 */
[-C--:B------:R-:W-:Y:S01]  /*8050*/  FFMA.FTZ R76, R39, R46.reuse, R76 ;  /* 0x0000002e274c7223 */ /* 0x080fe2000001004c */
[-C--:B------:R-:W-:Y:S02]  /*8060*/  FMUL.FTZ R39, R36, R45.reuse ;  /* 0x0000002d24277220 */ /* 0x080fe40000410000 */
[C---:B------:R-:W-:Y:S01]  /*8070*/  FMUL.FTZ R45, R12.reuse, R45 ;  /* 0x0000002d0c2d7220 */ /* 0x040fe20000410000 */
[----:B------:R-:W-:Y:S01]  /*8080*/  FFMA.FTZ R50, R49, R46, -R50 ;  /* 0x0000002e31327223 */ /* 0x000fe20000010832 */
[-C--:B------:R-:W-:Y:S01]  /*8090*/  FFMA.FTZ R12, R12, R32.reuse, -R39 ;  /* 0x000000200c0c7223 */ /* 0x080fe20000010827 */
[----:B------:R-:W-:Y:S02]  /*80a0*/  HADD2.F32 R49, -RZ, R224.H1_H1 ;  /* 0x300000e0ff317230 */ /* 0x000fe40000004100 */
[----:B------:R-:W-:Y:S01]  /*80b0*/  FFMA.FTZ R32, R36, R32, R45 ;  /* 0x0000002024207223 */ /* 0x000fe2000001002d */
[----:B------:R-:W-:-:S02]  /*80c0*/  HADD2.F32 R36, -RZ, R38.H0_H0 ;  /* 0x20000026ff247230 */ /* 0x000fc40000004100 */
[----:B------:R-:W-:Y:S02]  /*80d0*/  HADD2.F32 R45, -RZ, R14.H0_H0 ;  /* 0x2000000eff2d7230 */ /* 0x000fe40000004100 */
[----:B------:R-:W-:Y:S02]  /*80e0*/  HADD2.F32 R39, -RZ, R224.H0_H0 ;  /* 0x200000e0ff277230 */ /* 0x000fe40000004100 */
[-C--:B------:R-:W-:Y:S01]  /*80f0*/  FMUL.FTZ R46, R36, R49.reuse ;  /* 0x00000031242e7220 */ /* 0x080fe20000410000 */
[----:B------:R-:W-:Y:S02]  /*8100*/  HADD2.F32 R35, -RZ, R35.H0_H0 ;  /* 0x20000023ff237230 */ /* 0x000fe40000004100 */
[----:B------:R-:W-:Y:S01]  /*8110*/  FMUL.FTZ R49, R45, R49 ;  /* 0x000000312d317220 */ /* 0x000fe20000410000 */
[----:B------:R-:W-:Y:S02]  /*8120*/  HADD2.F32 R38, -RZ, R38.H1_H1 ;  /* 0x30000026ff267230 */ /* 0x000fe40000004100 */
[----:B------:R-:W-:-:S02]  /*8130*/  HADD2.F32 R14, -RZ, R14.H1_H1 ;  /* 0x3000000eff0e7230 */ /* 0x000fc40000004100 */
[----:B------:R-:W-:Y:S01]  /*8140*/  FFMA.FTZ R49, R36, R39, R49 ;  /* 0x0000002724317223 */ /* 0x000fe20000010031 */
[-C--:B------:R-:W-:Y:S02]  /*8150*/  FMUL.FTZ R36, R38, R35.reuse ;  /* 0x0000002326247220 */ /* 0x080fe40000410000 */
[C---:B------:R-:W-:Y:S01]  /*8160*/  FMUL.FTZ R35, R14.reuse, R35 ;  /* 0x000000230e237220 */ /* 0x040fe20000410000 */
[----:B------:R-:W-:Y:S01]  /*8170*/  FFMA.FTZ R46, R45, R39, -R46 ;  /* 0x000000272d2e7223 */ /* 0x000fe2000001082e */
[-C--:B------:R-:W-:Y:S02]  /*8180*/  FFMA.FTZ R36, R14, R34.reuse, -R36 ;  /* 0x000000220e247223 */ /* 0x080fe40000010824 */
[----:B------:R-:W-:Y:S01]  /*8190*/  FFMA.FTZ R35, R38, R34, R35 ;  /* 0x0000002226237223 */ /* 0x000fe20000010023 */
[----:B------:R-:W-:Y:S02]  /*81a0*/  F2FP.F16.F32.PACK_AB R37, R44, R37 ;  /* 0x000000252c25723e */ /* 0x000fe400000000ff */
[----:B------:R-:W-:-:S02]  /*81b0*/  F2FP.F16.F32.PACK_AB R47, R47, R77 ;  /* 0x0000004d2f2f723e */ /* 0x000fc400000000ff */
[----:B------:R-:W-:Y:S02]  /*81c0*/  F2FP.F16.F32.PACK_AB R33, R33, R13 ;  /* 0x0000000d2121723e */ /* 0x000fe400000000ff */
[----:B------:R-:W-:Y:S02]  /*81d0*/  F2FP.F16.F32.PACK_AB R32, R32, R76 ;  /* 0x0000004c2020723e */ /* 0x000fe400000000ff */
[----:B------:R-:W-:Y:S02]  /*81e0*/  F2FP.F16.F32.PACK_AB R35, R35, R49 ;  /* 0x000000312323723e */ /* 0x000fe400000000ff */
[----:B------:R-:W-:Y:S02]  /*81f0*/  F2FP.F16.F32.PACK_AB R51, R15, R51 ;  /* 0x000000330f33723e */ /* 0x000fe400000000ff */
[----:B------:R-:W-:Y:S01]  /*8200*/  F2FP.F16.F32.PACK_AB R46, R36, R46 ;  /* 0x0000002e242e723e */ /* 0x000fe200000000ff */
[----:B------:R-:W-:Y:S01]  /*8210*/  IMAD.MOV.U32 R36, RZ, RZ, R32 ;  /* 0x000000ffff247224 */ /* 0x000fe200078e0020 */
[----:B------:R-:W-:Y:S01]  /*8220*/  MOV R13, R37 ;  /* 0x00000025000d7202 */ /* 0x000fe20000000f00 */
[----:B------:R-:W-:Y:S01]  /*8230*/  IMAD.MOV.U32 R37, RZ, RZ, R33 ;  /* 0x000000ffff257224 */ /* 0x000fe200078e0021 */
[----:B------:R-:W-:Y:S01]  /*8240*/  F2FP.F16.F32.PACK_AB R12, R12, R50 ;  /* 0x000000320c0c723e */ /* 0x000fe200000000ff */
[----:B------:R-:W-:Y:S01]  /*8250*/  IMAD.MOV.U32 R15, RZ, RZ, R47 ;  /* 0x000000ffff0f7224 */ /* 0x000fe200078e002f */
[----:B------:R-:W-:Y:S01]  /*8260*/  MOV R14, R46 ;  /* 0x0000002e000e7202 */ /* 0x000fe20000000f00 */
[----:B------:R-:W-:Y:S01]  /*8270*/  IMAD.MOV.U32 R38, RZ, RZ, R35 ;  /* 0x000000ffff267224 */ /* 0x000fe200078e0023 */
[----:B------:R-:W-:-:S07]  /*8280*/  MOV R39, R51 ;  /* 0x0000003300277202 */ /* 0x000fce0000000f00 */
.L_x_533:
[----:B------:R-:W-:Y:S05]  /*8290*/  BSYNC B3 ;  /* 0x0000000000037941 */ /* 0x000fea0003800000 */
.L_x_532:
[----:B------:R-:W-:-:S04]  /*82a0*/  LEA R32, P3, R7, R11, 0x1 ;  /* 0x0000000b07207211 */ /* 0x000fc800078608ff */
[----:B--2---:R-:W-:Y:S02]  /*82b0*/  LEA.HI.X R33, R7, R117, R112, 0x1, P3 ;  /* 0x0000007507217211 */ /* 0x004fe400018f0c70 */
[----:B------:R-:W-:-:S03]  /*82c0*/  ISETP.GE.AND P3, PT, R48, R135, PT ;  /* 0x000000873000720c */ /* 0x000fc60003f66270 */
[----:B----4-:R2:W-:Y:S10]  /*82d0*/  ST.E.128 desc[UR56][R32.64], R12 ;  /* 0x0000000c20007985 */ /* 0x0105f4000c101d38 */
[----:B--2---:R-:W-:-:S05]  /*82e0*/  @!P3 IMAD.WIDE R12, R48, 0x2, R116 ;  /* 0x00000002300cb825 */ /* 0x004fca00078e0274 */
[----:B---3--:R4:W-:Y:S02]  /*82f0*/  @!P3 ST.E.128 desc[UR56][R12.64], R36 ;  /* 0x000000240c00b985 */ /* 0x0089e4000c101d38 */
.L_x_531:
[----:B------:R-:W-:Y:S05]  /*8300*/  BSYNC B2 ;  /* 0x0000000000027941 */ /* 0x000fea0003800000 */
.L_x_530:
[----:B------:R-:W-:-:S13]  /*8310*/  ISETP.NE.AND P3, PT, R27, RZ, PT ;  /* 0x000000ff1b00720c */ /* 0x000fda0003f65270 */
[----:B------:R-:W-:Y:S05]  /*8320*/  @!P3 BRA `(.L_x_525) ;  /* 0x0000000400d4b947 */ /* 0x000fea0003800000 */
[----:B---34-:R-:W3:Y:S01]  /*8330*/  LDL R12, [R1+0x38] ;  /* 0x00003800010c7983 */ /* 0x018ee20000100800 */
[----:B------:R-:W-:Y:S01]  /*8340*/  ISETP.GE.AND P3, PT, R3, R124, PT ;  /* 0x0000007c0300720c */ /* 0x000fe20003f66270 */
[----:B------:R-:W-:Y:S01]  /*8350*/  BSSY B2, `(.L_x_534) ;  /* 0x000006c000027945 */ /* 0x000fe20003800000 */
[----:B---3--:R-:W-:-:S04]  /*8360*/  LOP3.LUT P5, RZ, R12, 0x1, RZ, 0xc0, !PT ;  /* 0x000000010cff7812 */ /* 0x008fc800078ac0ff */
[----:B------:R-:W-:-:S04]  /*8370*/  SEL R12, R125, R137, !P5 ;  /* 0x000000897d0c7207 */ /* 0x000fc80006800000 */
        /* <DEDUP_REMOVED lines=9> */
[----:B------:R-:W-:-:S05]  /*8410*/  LOP3.LUT R12, R12, R178, RZ, 0x3c, !PT ;  /* 0x000000b20c0c7212 */ /* 0x000fca00078e3cff */
[----:B------:R-:W-:-:S04]  /*8420*/  IMAD.IADD R12, R13, 0x1, R12 ;  /* 0x000000010d0c7824 */ /* 0x000fc800078e020c */
[C---:B------:R-:W-:Y:S02]  /*8430*/  IMAD R32, R18.reuse, 0x4800, R12 ;  /* 0x0000480012207824 */ /* 0x040fe400078e020c */
[----:B------:R-:W-:Y:S02]  /*8440*/  IMAD R12, R18, 0x4800, R136 ;  /* 0x00004800120c7824 */ /* 0x000fe400078e0288 */
[----:B------:R-:W-:-:S03]  /*8450*/  IMAD R32, R32, 0x2, R2 ;  /* 0x0000000220207824 */ /* 0x000fc600078e0202 */
[----:B------:R-:W-:-:S03]  /*8460*/  LEA R12, R12, R2, 0x1 ;  /* 0x000000020c0c7211 */ /* 0x000fc600078e08ff */
[----:B------:R-:W3:Y:S04]  /*8470*/  LDS.128 R32, [R32+0x18400] ;  /* 0x0184000020207984 */ /* 0x000ee80000000c00 */
[----:B------:R-:W4:Y:S01]  /*8480*/  LDS.128 R12, [R12+0x18400] ;  /* 0x018400000c0c7984 */ /* 0x000f220000000c00 */
[----:B------:R-:W-:Y:S05]  /*8490*/  @P3 BRA `(.L_x_535) ;  /* 0x00000004005c3947 */ /* 0x000fea0003800000 */
[----:B------:R-:W-:Y:S01]  /*84a0*/  HADD2.F32 R38, -RZ, R198.H1_H1 ;  /* 0x300000c6ff267230 */ /* 0x000fe20000004100 */
[--C-:B------:R-:W-:Y:S01]  /*84b0*/  SHF.R.U64 R28, R28, 0x10, R29.reuse ;  /* 0x000000101c1c7819 */ /* 0x100fe2000000121d */
[----:B---3--:R-:W-:Y:S01]  /*84c0*/  HADD2.F32 R37, -RZ, R33.H0_H0 ;  /* 0x20000021ff257230 */ /* 0x008fe20000004100 */
[----:B------:R-:W-:Y:S01]  /*84d0*/  SHF.R.U32.HI R29, RZ, 0x10, R29 ;  /* 0x00000010ff1d7819 */ /* 0x000fe2000001161d */
[----:B----4-:R-:W-:Y:S01]  /*84e0*/  HADD2.F32 R44, -RZ, R13.H0_H0 ;  /* 0x2000000dff2c7230 */ /* 0x010fe20000004100 */
[----:B------:R-:W-:Y:S01]  /*84f0*/  SHF.R.U64 R40, R40, 0x10, R41 ;  /* 0x0000001028287819 */ /* 0x000fe20000001229 */
[----:B------:R-:W-:Y:S02]  /*8500*/  HADD2.F32 R39, -RZ, R196.H1_H1 ;  /* 0x300000c4ff277230 */ /* 0x000fe40000004100 */
[-C--:B------:R-:W-:Y:S01]  /*8510*/  FMUL.FTZ R45, R37, R38.reuse ;  /* 0x00000026252d7220 */ /* 0x080fe20000410000 */
[----:B------:R-:W-:Y:S02]  /*8520*/  HADD2.F32 R33, -RZ, R33.H1_H1 ;  /* 0x30000021ff217230 */ /* 0x000fe40000004100 */
[----:B------:R-:W-:Y:S01]  /*8530*/  FMUL.FTZ R38, R44, R38 ;  /* 0x000000262c267220 */ /* 0x000fe20000410000 */
[----:B------:R-:W-:Y:S01]  /*8540*/  SHF.R.U64 R30, R30, 0x10, R31 ;  /* 0x000000101e1e7819 */ /* 0x000fe2000000121f */
[----:B------:R-:W-:Y:S01]  /*8550*/  FFMA.FTZ R45, R44, R39, -R45 ;  /* 0x000000272c2d7223 */ /* 0x000fe2000001082d */
[----:B------:R-:W-:-:S02]  /*8560*/  HADD2.F32 R198, -RZ, R198.H0_H0 ;  /* 0x200000c6ffc67230 */ /* 0x000fc40000004100 */
[----:B------:R-:W-:Y:S01]  /*8570*/  FFMA.FTZ R37, R37, R39, R38 ;  /* 0x0000002725257223 */ /* 0x000fe20000010026 */
[----:B------:R-:W-:Y:S01]  /*8580*/  SHF.R.U32.HI R38, RZ, 0x10, R41 ;  /* 0x00000010ff267819 */ /* 0x000fe20000011629 */
[----:B------:R-:W-:Y:S02]  /*8590*/  HADD2.F32 R39, -RZ, R13.H1_H1 ;  /* 0x3000000dff277230 */ /* 0x000fe40000004100 */
[----:B------:R-:W-:Y:S02]  /*85a0*/  HADD2.F32 R13, -RZ, R29.H0_H0 ;  /* 0x2000001dff0d7230 */ /* 0x000fe40000004100 */
[----:B------:R-:W-:Y:S02]  /*85b0*/  HADD2.F32 R38, -RZ, R38.H0_H0 ;  /* 0x20000026ff267230 */ /* 0x000fe40000004100 */
[--C-:B------:R-:W-:Y:S02]  /*85c0*/  HADD2.F32 R41, -RZ, R15.reuse.H0_H0 ;  /* 0x2000000fff297230 */ /* 0x100fe40000004100 */
[----:B------:R-:W-:-:S02]  /*85d0*/  HADD2.F32 R15, -RZ, R15.H1_H1 ;  /* 0x3000000fff0f7230 */ /* 0x000fc40000004100 */
[-C--:B------:R-:W-:Y:S01]  /*85e0*/  FMUL.FTZ R29, R33, R38.reuse ;  /* 0x00000026211d7220 */ /* 0x080fe20000410000 */
[C---:B------:R-:W-:Y:S01]  /*85f0*/  FMUL.FTZ R38, R39.reuse, R38 ;  /* 0x0000002627267220 */ /* 0x040fe20000410000 */
[----:B------:R-:W-:Y:S02]  /*8600*/  HADD2.F32 R196, -RZ, R196.H0_H0 ;  /* 0x200000c4ffc47230 */ /* 0x000fe40000004100 */
[-C--:B------:R-:W-:Y:S01]  /*8610*/  FFMA.FTZ R29, R39, R13.reuse, -R29 ;  /* 0x0000000d271d7223 */ /* 0x080fe2000001081d */
[----:B------:R-:W-:Y:S01]  /*8620*/  FFMA.FTZ R13, R33, R13, R38 ;  /* 0x0000000d210d7223 */ /* 0x000fe20000010026 */
[----:B------:R-:W-:Y:S02]  /*8630*/  IMAD.MOV.U32 R33, RZ, RZ, R35 ;  /* 0x000000ffff217224 */ /* 0x000fe400078e0023 */
[----:B------:R-:W-:Y:S01]  /*8640*/  HADD2.F32 R35, -RZ, R197.H1_H1 ;  /* 0x300000c5ff237230 */ /* 0x000fe20000004100 */
[----:B------:R-:W-:Y:S01]  /*8650*/  F2FP.F16.F32.PACK_AB R29, R29, R45 ;  /* 0x0000002d1d1d723e */ /* 0x000fe200000000ff */
[----:B------:R-:W-:Y:S01]  /*8660*/  HADD2.F32 R39, -RZ, R195.H1_H1 ;  /* 0x300000c3ff277230 */ /* 0x000fe20000004100 */
[----:B------:R-:W-:Y:S01]  /*8670*/  F2FP.F16.F32.PACK_AB R37, R13, R37 ;  /* 0x000000250d25723e */ /* 0x000fe200000000ff */
[----:B------:R-:W-:-:S02]  /*8680*/  HADD2.F32 R38, -RZ, R33.H0_H0 ;  /* 0x20000021ff267230 */ /* 0x000fc40000004100 */
[----:B------:R-:W-:Y:S02]  /*8690*/  HADD2.F32 R33, -RZ, R33.H1_H1 ;  /* 0x30000021ff217230 */ /* 0x000fe40000004100 */
[----:B------:R-:W-:Y:S02]  /*86a0*/  HADD2.F32 R40, -RZ, R40.H0_H0 ;  /* 0x20000028ff287230 */ /* 0x000fe40000004100 */
[CC--:B------:R-:W-:Y:S01]  /*86b0*/  FMUL.FTZ R44, R38.reuse, R35.reuse ;  /* 0x00000023262c7220 */ /* 0x0c0fe20000410000 */
[C---:B------:R-:W-:Y:S01]  /*86c0*/  FMUL.FTZ R35, R41.reuse, R35 ;  /* 0x0000002329237220 */ /* 0x040fe20000410000 */
[----:B------:R-:W-:Y:S02]  /*86d0*/  HADD2.F32 R28, -RZ, R28.H0_H0 ;  /* 0x2000001cff1c7230 */ /* 0x000fe40000004100 */
[-C--:B------:R-:W-:Y:S01]  /*86e0*/  FFMA.FTZ R44, R41, R39.reuse, -R44 ;  /* 0x00000027292c7223 */ /* 0x080fe2000001082c */
[----:B------:R-:W-:Y:S01]  /*86f0*/  FFMA.FTZ R35, R38, R39, R35 ;  /* 0x0000002726237223 */ /* 0x000fe20000010023 */
[----:B------:R-:W-:Y:S01]  /*8700*/  SHF.R.U32.HI R38, RZ, 0x10, R31 ;  /* 0x00000010ff267819 */ /* 0x000fe2000001161f */
[----:B------:R-:W-:Y:S01]  /*8710*/  HADD2.F32 R197, -RZ, R197.H0_H0 ;  /* 0x200000c5ffc57230 */ /* 0x000fe20000004100 */
[--C-:B------:R-:W-:Y:S01]  /*8720*/  SHF.R.U64 R31, R42, 0x10, R43.reuse ;  /* 0x000000102a1f7819 */ /* 0x100fe2000000122b */
[----:B------:R-:W-:Y:S01]  /*8730*/  HADD2.F32 R195, -RZ, R195.H0_H0 ;  /* 0x200000c3ffc37230 */ /* 0x000fe20000004100 */
[----:B------:R-:W-:Y:S01]  /*8740*/  SHF.R.U32.HI R42, RZ, 0x10, R43 ;  /* 0x00000010ff2a7819 */ /* 0x000fe2000001162b */
[----:B------:R-:W-:-:S02]  /*8750*/  HADD2.F32 R38, -RZ, R38.H0_H0 ;  /* 0x20000026ff267230 */ /* 0x000fc40000004100 */
[----:B------:R-:W-:Y:S02]  /*8760*/  HADD2.F32 R31, -RZ, R31.H0_H0 ;  /* 0x2000001fff1f7230 */ /* 0x000fe40000004100 */
[----:B------:R-:W-:Y:S02]  /*8770*/  HADD2.F32 R42, -RZ, R42.H0_H0 ;  /* 0x2000002aff2a7230 */ /* 0x000fe40000004100 */
[----:B------:R-:W-:Y:S02]  /*8780*/  HADD2.F32 R30, -RZ, R30.H0_H0 ;  /* 0x2000001eff1e7230 */ /* 0x000fe40000004100 */
[----:B------:R-:W-:Y:S02]  /*8790*/  IMAD.MOV.U32 R13, RZ, RZ, R29 ;  /* 0x000000ffff0d7224 */ /* 0x000fe400078e001d */
[----:B------:R-:W-:-:S04]  /*87a0*/  FMUL.FTZ R39, R33, R42 ;  /* 0x0000002a21277220 */ /* 0x000fc80000410000 */
[C---:B------:R-:W-:Y:S01]  /*87b0*/  FFMA.FTZ R39, R15.reuse, R38, -R39 ;  /* 0x000000260f277223 */ /* 0x040fe20000010827 */
[----:B------:R-:W-:-:S04]  /*87c0*/  FMUL.FTZ R15, R15, R42 ;  /* 0x0000002a0f0f7220 */ /* 0x000fc80000410000 */
[----:B------:R-:W-:Y:S01]  /*87d0*/  FFMA.FTZ R15, R33, R38, R15 ;  /* 0x00000026210f7223 */ /* 0x000fe2000001000f */
[----:B------:R-:W-:Y:S01]  /*87e0*/  HADD2.F32 R33, -RZ, R32.H0_H0 ;  /* 0x20000020ff217230 */ /* 0x000fe20000004100 */
[----:B------:R-:W-:Y:S01]  /*87f0*/  F2FP.F16.F32.PACK_AB R39, R39, R44 ;  /* 0x0000002c2727723e */ /* 0x000fe200000000ff */
[----:B------:R-:W-:Y:S02]  /*8800*/  HADD2.F32 R38, -RZ, R12.H0_H0 ;  /* 0x2000000cff267230 */ /* 0x000fe40000004100 */
[----:B------:R-:W-:Y:S02]  /*8810*/  HADD2.F32 R32, -RZ, R32.H1_H1 ;  /* 0x30000020ff207230 */ /* 0x000fe40000004100 */
[-C--:B------:R-:W-:Y:S01]  /*8820*/  FMUL.FTZ R41, R33, R198.reuse ;  /* 0x000000c621297220 */ /* 0x080fe20000410000 */
[----:B------:R-:W-:Y:S02]  /*8830*/  HADD2.F32 R12, -RZ, R12.H1_H1 ;  /* 0x3000000cff0c7230 */ /* 0x000fe40000004100 */
[C---:B------:R-:W-:Y:S01]  /*8840*/  FMUL.FTZ R198, R38.reuse, R198 ;  /* 0x000000c626c67220 */ /* 0x040fe20000410000 */
[----:B------:R-:W-:Y:S01]  /*8850*/  F2FP.F16.F32.PACK_AB R35, R15, R35 ;  /* 0x000000230f23723e */ /* 0x000fe200000000ff */
[----:B------:R-:W-:Y:S01]  /*8860*/  FFMA.FTZ R41, R38, R196, -R41 ;  /* 0x000000c426297223 */ /* 0x000fe20000010829 */
[----:B------:R-:W-:-:S02]  /*8870*/  IMAD.MOV.U32 R15, RZ, RZ, R39 ;  /* 0x000000ffff0f7224 */ /* 0x000fc400078e0027 */
[----:B------:R-:W-:Y:S01]  /*8880*/  FFMA.FTZ R198, R33, R196, R198 ;  /* 0x000000c421c67223 */ /* 0x000fe200000100c6 */
[-C--:B------:R-:W-:Y:S01]  /*8890*/  FMUL.FTZ R33, R32, R40.reuse ;  /* 0x0000002820217220 */ /* 0x080fe20000410000 */
[----:B------:R-:W-:-:S03]  /*88a0*/  FMUL.FTZ R40, R12, R40 ;  /* 0x000000280c287220 */ /* 0x000fc60000410000 */
[-C--:B------:R-:W-:Y:S01]  /*88b0*/  FFMA.FTZ R33, R12, R28.reuse, -R33 ;  /* 0x0000001c0c217223 */ /* 0x080fe20000010821 */
[----:B------:R-:W-:Y:S01]  /*88c0*/  FFMA.FTZ R40, R32, R28, R40 ;  /* 0x0000001c20287223 */ /* 0x000fe20000010028 */
[----:B------:R-:W-:Y:S02]  /*88d0*/  HADD2.F32 R12, -RZ, R34.H0_H0 ;  /* 0x20000022ff0c7230 */ /* 0x000fe40000004100 */
[----:B------:R-:W-:Y:S01]  /*88e0*/  HADD2.F32 R28, -RZ, R14.H0_H0 ;  /* 0x2000000eff1c7230 */ /* 0x000fe20000004100 */
[----:B------:R-:W-:Y:S01]  /*88f0*/  F2FP.F16.F32.PACK_AB R33, R33, R41 ;  /* 0x000000292121723e */ /* 0x000fe200000000ff */
[----:B------:R-:W-:Y:S02]  /*8900*/  HADD2.F32 R34, -RZ, R34.H1_H1 ;  /* 0x30000022ff227230 */ /* 0x000fe40000004100 */
[-C--:B------:R-:W-:Y:S01]  /*8910*/  FMUL.FTZ R32, R12, R197.reuse ;  /* 0x000000c50c207220 */ /* 0x080fe20000410000 */
[----:B------:R-:W-:Y:S02]  /*8920*/  HADD2.F32 R14, -RZ, R14.H1_H1 ;  /* 0x3000000eff0e7230 */ /* 0x000fe40000004100 */
[----:B------:R-:W-:Y:S01]  /*8930*/  FMUL.FTZ R197, R28, R197 ;  /* 0x000000c51cc57220 */ /* 0x000fe20000410000 */
[----:B------:R-:W-:Y:S01]  /*8940*/  F2FP.F16.F32.PACK_AB R40, R40, R198 ;  /* 0x000000c62828723e */ /* 0x000fe200000000ff */
[----:B------:R-:W-:-:S02]  /*8950*/  FFMA.FTZ R32, R28, R195, -R32 ;  /* 0x000000c31c207223 */ /* 0x000fc40000010820 */
[----:B------:R-:W-:Y:S01]  /*8960*/  FFMA.FTZ R197, R12, R195, R197 ;  /* 0x000000c30cc57223 */ /* 0x000fe200000100c5 */
[-C--:B------:R-:W-:Y:S01]  /*8970*/  FMUL.FTZ R12, R34, R31.reuse ;  /* 0x0000001f220c7220 */ /* 0x080fe20000410000 */
[----:B------:R-:W-:-:S03]  /*8980*/  FMUL.FTZ R31, R14, R31 ;  /* 0x0000001f0e1f7220 */ /* 0x000fc60000410000 */
[-C--:B------:R-:W-:Y:S01]  /*8990*/  FFMA.FTZ R12, R14, R30.reuse, -R12 ;  /* 0x0000001e0e0c7223 */ /* 0x080fe2000001080c */
[----:B------:R-:W-:-:S04]  /*89a0*/  FFMA.FTZ R31, R34, R30, R31 ;  /* 0x0000001e221f7223 */ /* 0x000fc8000001001f */
[----:B------:R-:W-:Y:S01]  /*89b0*/  F2FP.F16.F32.PACK_AB R14, R12, R32 ;  /* 0x000000200c0e723e */ /* 0x000fe200000000ff */
[----:B------:R-:W-:Y:S01]  /*89c0*/  IMAD.MOV.U32 R32, RZ, RZ, R40 ;  /* 0x000000ffff207224 */ /* 0x000fe200078e0028 */
[----:B------:R-:W-:Y:S02]  /*89d0*/  F2FP.F16.F32.PACK_AB R31, R31, R197 ;  /* 0x000000c51f1f723e */ /* 0x000fe400000000ff */
[----:B------:R-:W-:Y:S02]  /*89e0*/  MOV R12, R33 ;  /* 0x00000021000c7202 */ /* 0x000fe40000000f00 */
[----:B------:R-:W-:Y:S01]  /*89f0*/  MOV R33, R37 ;  /* 0x0000002500217202 */ /* 0x000fe20000000f00 */
[----:B------:R-:W-:-:S07]  /*8a00*/  IMAD.MOV.U32 R34, RZ, RZ, R31 ;  /* 0x000000ffff227224 */ /* 0x000fce00078e001f */
.L_x_535:
[----:B------:R-:W-:Y:S05]  /*8a10*/  BSYNC B2 ;  /* 0x0000000000027941 */ /* 0x000fea0003800000 */
.L_x_534:
[----:B------:R-:W-:-:S04]  /*8a20*/  LEA R28, P3, R8, R11, 0x1 ;  /* 0x0000000b081c7211 */ /* 0x000fc800078608ff */
[----:B--2---:R-:W-:Y:S02]  /*8a30*/  LEA.HI.X R29, R8, R117, R111, 0x1, P3 ;  /* 0x00000075081d7211 */ /* 0x004fe400018f0c6f */
[----:B------:R-:W-:-:S03]  /*8a40*/  ISETP.GE.AND P3, PT, R36, R135, PT ;  /* 0x000000872400720c */ /* 0x000fc60003f66270 */
[----:B----4-:R2:W-:Y:S10]  /*8a50*/  ST.E.128 desc[UR56][R28.64], R12 ;  /* 0x0000000c1c007985 */ /* 0x0105f4000c101d38 */
[----:B------:R-:W-:-:S05]  /*8a60*/  @!P3 IMAD.WIDE R116, R36, 0x2, R116 ;  /* 0x000000022474b825 */ /* 0x000fca00078e0274 */
[----:B---3--:R2:W-:Y:S02]  /*8a70*/  @!P3 ST.E.128 desc[UR56][R116.64], R32 ;  /* 0x000000207400b985 */ /* 0x0085e4000c101d38 */
.L_x_525:
[----:B------:R-:W-:Y:S05]  /*8a80*/  BSYNC B1 ;  /* 0x0000000000017941 */ /* 0x000fea0003800000 */
.L_x_524:
[----:B------:R-:W-:-:S03]  /*8a90*/  UMOV UR4, 0xffffffff ;  /* 0xffffffff00047882 */ /* 0x000fc60000000000 */
[----:B------:R-:W-:Y:S05]  /*8aa0*/  BRA.DIV UR4, `(.L_x_536) ;  /* 0x0000017e043c7947 */ /* 0x000fea000b800000 */
[----:B-1----:R-:W1:Y:S04]  /*8ab0*/  SHFL.IDX PT, R115, R115, 0x1, 0x1c1f ;  /* 0x003c1f0073737f89 */ /* 0x002e6800000e0000 */
[----:B------:R-:W0:Y:S02]  /*8ac0*/  SHFL.IDX PT, R118, R118, 0x1, 0x1c1f ;  /* 0x003c1f0076767f89 */ /* 0x000e2400000e0000 */
.L_x_808:
[----:B------:R-:W-:Y:S05]  /*8ad0*/  @P4 BRA `(.L_x_493) ;  /* 0x0000001c00744947 */ /* 0x000fea0003800000 */
[----:B------:R-:W-:Y:S01]  /*8ae0*/  ISETP.NE.AND P3, PT, R9, RZ, PT ;  /* 0x000000ff0900720c */ /* 0x000fe20003f65270 */
[----:B------:R-:W-:Y:S01]  /*8af0*/  BSSY B1, `(.L_x_537) ;  /* 0x0000078000017945 */ /* 0x000fe20003800000 */
[----:B0-2---:R-:W-:Y:S01]  /*8b00*/  MOV R32, R118 ;  /* 0x0000007600207202 */ /* 0x005fe20000000f00 */
[----:B-1----:R-:W-:-:S10]  /*8b10*/  IMAD.MOV.U32 R33, RZ, RZ, R115 ;  /* 0x000000ffff217224 */ /* 0x002fd400078e0073 */
[----:B------:R-:W-:Y:S05]  /*8b20*/  @!P3 BRA `(.L_x_538) ;  /* 0x0000000400d0b947 */ /* 0x000fea0003800000 */
[----:B---3--:R-:W-:Y:S01]  /*8b30*/  SEL R11, R125, R137, !P0 ;  /* 0x000000897d0b7207 */ /* 0x008fe20004000000 */
[----:B------:R-:W-:Y:S01]  /*8b40*/  BSSY B2, `(.L_x_539) ;  /* 0x000006c000027945 */ /* 0x000fe20003800000 */
[----:B----4-:R-:W-:Y:S02]  /*8b50*/  SHF.R.U32.HI R13, RZ, 0x3, R168 ;  /* 0x00000003ff0d7819 */ /* 0x010fe400000116a8 */
[----:B------:R-:W-:Y:S02]  /*8b60*/  SHF.R.S32.HI R12, RZ, 0x1f, R11 ;  /* 0x0000001fff0c7819 */ /* 0x000fe4000001140b */
[----:B------:R-:W-:Y:S02]  /*8b70*/  ISETP.GE.AND P3, PT, R16, R124, PT ;  /* 0x0000007c1000720c */ /* 0x000fe40003f66270 */
        /* <DEDUP_REMOVED lines=9> */
[----:B------:R-:W-:Y:S01]  /*8c10*/  IADD3 R11, R12, R11, RZ ;  /* 0x0000000b0c0b7210 */ /* 0x000fe20007ffe0ff */
[----:B------:R-:W-:-:S04]  /*8c20*/  IMAD R12, R18, 0x4800, R138 ;  /* 0x00004800120c7824 */ /* 0x000fc800078e028a */
[----:B------:R-:W-:Y:S02]  /*8c30*/  IMAD R28, R18, 0x4800, R11 ;  /* 0x00004800121c7824 */ /* 0x000fe400078e020b */
[--C-:B------:R-:W-:Y:S02]  /*8c40*/  IMAD R12, R12, 0x2, R2.reuse ;  /* 0x000000020c0c7824 */ /* 0x100fe400078e0202 */
[----:B------:R-:W-:-:S04]  /*8c50*/  IMAD R28, R28, 0x2, R2 ;  /* 0x000000021c1c7824 */ /* 0x000fc800078e0202 */
[----:B------:R-:W0:Y:S04]  /*8c60*/  LDS.128 R12, [R12+0x18400] ;  /* 0x018400000c0c7984 */ /* 0x000e280000000c00 */
[----:B------:R-:W1:Y:S01]  /*8c70*/  LDS.128 R28, [R28+0x18400] ;  /* 0x018400001c1c7984 */ /* 0x000e620000000c00 */
[----:B------:R-:W-:Y:S05]  /*8c80*/  @P3 BRA `(.L_x_540) ;  /* 0x00000004005c3947 */ /* 0x000fea0003800000 */
[----:B-1----:R-:W-:Y:S01]  /*8c90*/  MOV R11, R29 ;  /* 0x0000001d000b7202 */ /* 0x002fe20000000f00 */
[----:B------:R-:W-:Y:S01]  /*8ca0*/  HADD2.F32 R34, -RZ, R194.H1_H1 ;  /* 0x300000c2ff227230 */ /* 0x000fe20000004100 */
[----:B------:R-:W-:Y:S01]  /*8cb0*/  SHF.R.U64 R72, R72, 0x10, R73 ;  /* 0x0000001048487819 */ /* 0x000fe20000001249 */
[----:B0-----:R-:W-:Y:S02]  /*8cc0*/  HADD2.F32 R37, -RZ, R13.H0_H0 ;  /* 0x2000000dff257230 */ /* 0x001fe40000004100 */
[--C-:B------:R-:W-:Y:S02]  /*8cd0*/  HADD2.F32 R29, -RZ, R11.reuse.H0_H0 ;  /* 0x2000000bff1d7230 */ /* 0x100fe40000004100 */
[----:B------:R-:W-:Y:S02]  /*8ce0*/  HADD2.F32 R35, -RZ, R182.H1_H1 ;  /* 0x300000b6ff237230 */ /* 0x000fe40000004100 */
[----:B------:R-:W-:Y:S02]  /*8cf0*/  HADD2.F32 R11, -RZ, R11.H1_H1 ;  /* 0x3000000bff0b7230 */ /* 0x000fe40000004100 */
[-C--:B------:R-:W-:Y:S01]  /*8d00*/  FMUL.FTZ R38, R29, R34.reuse ;  /* 0x000000221d267220 */ /* 0x080fe20000410000 */
[----:B------:R-:W-:Y:S01]  /*8d10*/  FMUL.FTZ R34, R37, R34 ;  /* 0x0000002225227220 */ /* 0x000fe20000410000 */
[----:B------:R-:W-:-:S02]  /*8d20*/  HADD2.F32 R13, -RZ, R13.H1_H1 ;  /* 0x3000000dff0d7230 */ /* 0x000fc40000004100 */
[-C--:B------:R-:W-:Y:S01]  /*8d30*/  FFMA.FTZ R38, R37, R35.reuse, -R38 ;  /* 0x0000002325267223 */ /* 0x080fe20000010826 */
[----:B------:R-:W-:Y:S01]  /*8d40*/  FFMA.FTZ R29, R29, R35, R34 ;  /* 0x000000231d1d7223 */ /* 0x000fe20000010022 */
[----:B------:R-:W-:Y:S01]  /*8d50*/  SHF.R.U32.HI R35, RZ, 0x10, R73 ;  /* 0x00000010ff237819 */ /* 0x000fe20000011649 */
[----:B------:R-:W-:Y:S01]  /*8d60*/  HADD2.F32 R40, -RZ, R15.H0_H0 ;  /* 0x2000000fff287230 */ /* 0x000fe20000004100 */
[--C-:B------:R-:W-:Y:S01]  /*8d70*/  SHF.R.U64 R34, R60, 0x10, R61.reuse ;  /* 0x000000103c227819 */ /* 0x100fe2000000123d */
[----:B------:R-:W-:Y:S01]  /*8d80*/  HADD2.F32 R39, -RZ, R159.H1_H1 ;  /* 0x3000009fff277230 */ /* 0x000fe20000004100 */
[----:B------:R-:W-:Y:S01]  /*8d90*/  SHF.R.U32.HI R60, RZ, 0x10, R61 ;  /* 0x00000010ff3c7819 */ /* 0x000fe2000001163d */
[----:B------:R-:W-:Y:S02]  /*8da0*/  HADD2.F32 R35, -RZ, R35.H0_H0 ;  /* 0x20000023ff237230 */ /* 0x000fe40000004100 */
[----:B------:R-:W-:Y:S02]  /*8db0*/  HADD2.F32 R15, -RZ, R15.H1_H1 ;  /* 0x3000000fff0f7230 */ /* 0x000fe40000004100 */
[----:B------:R-:W-:-:S02]  /*8dc0*/  HADD2.F32 R60, -RZ, R60.H0_H0 ;  /* 0x2000003cff3c7230 */ /* 0x000fc40000004100 */
[-C--:B------:R-:W-:Y:S01]  /*8dd0*/  FMUL.FTZ R37, R11, R35.reuse ;  /* 0x000000230b257220 */ /* 0x080fe20000410000 */
[C---:B------:R-:W-:Y:S01]  /*8de0*/  FMUL.FTZ R35, R13.reuse, R35 ;  /* 0x000000230d237220 */ /* 0x040fe20000410000 */
[----:B------:R-:W-:Y:S02]  /*8df0*/  HADD2.F32 R194, -RZ, R194.H0_H0 ;  /* 0x200000c2ffc27230 */ /* 0x000fe40000004100 */
[-C--:B------:R-:W-:Y:S01]  /*8e00*/  FFMA.FTZ R13, R13, R60.reuse, -R37 ;  /* 0x0000003c0d0d7223 */ /* 0x080fe20000010825 */
[----:B------:R-:W-:Y:S01]  /*8e10*/  FFMA.FTZ R11, R11, R60, R35 ;  /* 0x0000003c0b0b7223 */ /* 0x000fe20000010023 */
[----:B------:R-:W-:Y:S02]  /*8e20*/  HADD2.F32 R35, -RZ, R193.H1_H1 ;  /* 0x300000c1ff237230 */ /* 0x000fe40000004100 */
[--C-:B------:R-:W-:Y:S01]  /*8e30*/  HADD2.F32 R37, -RZ, R31.reuse.H0_H0 ;  /* 0x2000001fff257230 */ /* 0x100fe20000004100 */
[----:B------:R-:W-:Y:S01]  /*8e40*/  F2FP.F16.F32.PACK_AB R13, R13, R38 ;  /* 0x000000260d0d723e */ /* 0x000fe200000000ff */
[----:B------:R-:W-:Y:S01]  /*8e50*/  HADD2.F32 R31, -RZ, R31.H1_H1 ;  /* 0x3000001fff1f7230 */ /* 0x000fe20000004100 */
[----:B------:R-:W-:Y:S01]  /*8e60*/  F2FP.F16.F32.PACK_AB R29, R11, R29 ;  /* 0x0000001d0b1d723e */ /* 0x000fe200000000ff */
[----:B------:R-:W-:-:S02]  /*8e70*/  HADD2.F32 R42, -RZ, R12.H0_H0 ;  /* 0x2000000cff2a7230 */ /* 0x000fc40000004100 */
[CC--:B------:R-:W-:Y:S01]  /*8e80*/  FMUL.FTZ R41, R37.reuse, R35.reuse ;  /* 0x0000002325297220 */ /* 0x0c0fe20000410000 */
[C---:B------:R-:W-:Y:S01]  /*8e90*/  FMUL.FTZ R35, R40.reuse, R35 ;  /* 0x0000002328237220 */ /* 0x040fe20000410000 */
[----:B------:R-:W-:Y:S02]  /*8ea0*/  HADD2.F32 R182, -RZ, R182.H0_H0 ;  /* 0x200000b6ffb67230 */ /* 0x000fe40000004100 */
[-C--:B------:R-:W-:Y:S01]  /*8eb0*/  FFMA.FTZ R41, R40, R39.reuse, -R41 ;  /* 0x0000002728297223 */ /* 0x080fe20000010829 */
[----:B------:R-:W-:Y:S01]  /*8ec0*/  FFMA.FTZ R35, R37, R39, R35 ;  /* 0x0000002725237223 */ /* 0x000fe20000010023 */
[--C-:B------:R-:W-:Y:S01]  /*8ed0*/  SHF.R.U64 R39, R74, 0x10, R75.reuse ;  /* 0x000000104a277819 */ /* 0x100fe2000000124b */
[----:B------:R-:W-:Y:S01]  /*8ee0*/  HADD2.F32 R72, -RZ, R72.H0_H0 ;  /* 0x20000048ff487230 */ /* 0x000fe20000004100 */
[----:B------:R-:W-:Y:S01]  /*8ef0*/  SHF.R.U32.HI R74, RZ, 0x10, R75 ;  /* 0x00000010ff4a7819 */ /* 0x000fe2000001164b */
[----:B------:R-:W-:Y:S01]  /*8f00*/  HADD2.F32 R12, -RZ, R12.H1_H1 ;  /* 0x3000000cff0c7230 */ /* 0x000fe20000004100 */
[--C-:B------:R-:W-:Y:S01]  /*8f10*/  SHF.R.U64 R37, R62, 0x10, R63.reuse ;  /* 0x000000103e257819 */ /* 0x100fe2000000123f */
[----:B------:R-:W-:Y:S01]  /*8f20*/  HADD2.F32 R34, -RZ, R34.H0_H0 ;  /* 0x20000022ff227230 */ /* 0x000fe20000004100 */
[----:B------:R-:W-:Y:S01]  /*8f30*/  SHF.R.U32.HI R62, RZ, 0x10, R63 ;  /* 0x00000010ff3e7819 */ /* 0x000fe2000001163f */
[----:B------:R-:W-:-:S02]  /*8f40*/  HADD2.F32 R74, -RZ, R74.H0_H0 ;  /* 0x2000004aff4a7230 */ /* 0x000fc40000004100 */
[----:B------:R-:W-:Y:S02]  /*8f50*/  HADD2.F32 R193, -RZ, R193.H0_H0 ;  /* 0x200000c1ffc17230 */ /* 0x000fe40000004100 */
[----:B------:R-:W-:Y:S02]  /*8f60*/  HADD2.F32 R62, -RZ, R62.H0_H0 ;  /* 0x2000003eff3e7230 */ /* 0x000fe40000004100 */
[----:B------:R-:W-:Y:S01]  /*8f70*/  FMUL.FTZ R40, R31, R74 ;  /* 0x0000004a1f287220 */ /* 0x000fe20000410000 */
[----:B------:R-:W-:Y:S02]  /*8f80*/  HADD2.F32 R159, -RZ, R159.H0_H0 ;  /* 0x2000009fff9f7230 */ /* 0x000fe40000004100 */
[----:B------:R-:W-:Y:S02]  /*8f90*/  HADD2.F32 R39, -RZ, R39.H0_H0 ;  /* 0x20000027ff277230 */ /* 0x000fe40000004100 */
[C---:B------:R-:W-:Y:S01]  /*8fa0*/  FFMA.FTZ R40, R15.reuse, R62, -R40 ;  /* 0x0000003e0f287223 */ /* 0x040fe20000010828 */
[----:B------:R-:W-:Y:S01]  /*8fb0*/  FMUL.FTZ R15, R15, R74 ;  /* 0x0000004a0f0f7220 */ /* 0x000fe20000410000 */
[----:B------:R-:W-:-:S03]  /*8fc0*/  HADD2.F32 R37, -RZ, R37.H0_H0 ;  /* 0x20000025ff257230 */ /* 0x000fc60000004100 */
[----:B------:R-:W-:Y:S01]  /*8fd0*/  FFMA.FTZ R15, R31, R62, R15 ;  /* 0x0000003e1f0f7223 */ /* 0x000fe2000001000f */
[--C-:B------:R-:W-:Y:S01]  /*8fe0*/  HADD2.F32 R31, -RZ, R28.reuse.H0_H0 ;  /* 0x2000001cff1f7230 */ /* 0x100fe20000004100 */
[----:B------:R-:W-:Y:S01]  /*8ff0*/  F2FP.F16.F32.PACK_AB R40, R40, R41 ;  /* 0x000000292828723e */ /* 0x000fe200000000ff */
[----:B------:R-:W-:Y:S02]  /*9000*/  HADD2.F32 R28, -RZ, R28.H1_H1 ;  /* 0x3000001cff1c7230 */ /* 0x000fe40000004100 */
[----:B------:R-:W-:Y:S01]  /*9010*/  F2FP.F16.F32.PACK_AB R35, R15, R35 ;  /* 0x000000230f23723e */ /* 0x000fe200000000ff */
[CC--:B------:R-:W-:Y:S01]  /*9020*/  FMUL.FTZ R43, R31.reuse, R194.reuse ;  /* 0x000000c21f2b7220 */ /* 0x0c0fe20000410000 */
[C---:B------:R-:W-:Y:S01]  /*9030*/  FMUL.FTZ R194, R42.reuse, R194 ;  /* 0x000000c22ac27220 */ /* 0x040fe20000410000 */
[----:B------:R-:W-:Y:S02]  /*9040*/  IMAD.MOV.U32 R15, RZ, RZ, R40 ;  /* 0x000000ffff0f7224 */ /* 0x000fe400078e0028 */
[-C--:B------:R-:W-:Y:S01]  /*9050*/  FFMA.FTZ R43, R42, R182.reuse, -R43 ;  /* 0x000000b62a2b7223 */ /* 0x080fe2000001082b */
        /* <DEDUP_REMOVED lines=16> */
[C---:B------:R-:W-:Y:S01]  /*9160*/  FMUL.FTZ R39, R14.reuse, R39 ;  /* 0x000000270e277220 */ /* 0x040fe20000410000 */
[----:B------:R-:W-:Y:S02]  /*9170*/  IMAD.MOV.U32 R28, RZ, RZ, R72 ;  /* 0x000000ffff1c7224 */ /* 0x000fe400078e0048 */
        /* <DEDUP_REMOVED lines=8> */
.L_x_540:
[----:B------:R-:W-:Y:S05]  /*9200*/  BSYNC B2 ;  /* 0x0000000000027941 */ /* 0x000fea0003800000 */
.L_x_539:
[----:B------:R-:W-:-:S04]  /*9210*/  LEA R34, P3, R6, R118, 0x1 ;  /* 0x0000007606227211 */ /* 0x000fc800078608ff */
[----:B------:R-:W-:Y:S02]  /*9220*/  LEA.HI.X R35, R6, R115, R113, 0x1, P3 ;  /* 0x0000007306237211 */ /* 0x000fe400018f0c71 */
[----:B------:R-:W-:-:S03]  /*9230*/  ISETP.GE.AND P3, PT, R36, R135, PT ;  /* 0x000000872400720c */ /* 0x000fc60003f66270 */
[----:B0-----:R0:W-:Y:S10]  /*9240*/  ST.E.128 desc[UR56][R34.64], R12 ;  /* 0x0000000c22007985 */ /* 0x0011f4000c101d38 */
[----:B------:R-:W-:-:S05]  /*9250*/  @!P3 IMAD.WIDE R36, R36, 0x2, R32 ;  /* 0x000000022424b825 */ /* 0x000fca00078e0220 */
[----:B-1----:R0:W-:Y:S02]  /*9260*/  @!P3 ST.E.128 desc[UR56][R36.64], R28 ;  /* 0x0000001c2400b985 */ /* 0x0021e4000c101d38 */
.L_x_538:
[----:B------:R-:W-:Y:S05]  /*9270*/  BSYNC B1 ;  /* 0x0000000000017941 */ /* 0x000fea0003800000 */
.L_x_537:
[----:B------:R-:W-:Y:S01]  /*9280*/  ISETP.NE.AND P3, PT, R26, RZ, PT ;  /* 0x000000ff1a00720c */ /* 0x000fe20003f65270 */
[----:B------:R-:W-:-:S12]  /*9290*/  BSSY B1, `(.L_x_541) ;  /* 0x0000077000017945 */ /* 0x000fd80003800000 */
[----:B------:R-:W-:Y:S05]  /*92a0*/  @!P3 BRA `(.L_x_542) ;  /* 0x0000000400d4b947 */ /* 0x000fea0003800000 */
[----:B---3--:R-:W-:Y:S01]  /*92b0*/  SEL R11, R125, R137, !P1 ;  /* 0x000000897d0b7207 */ /* 0x008fe20004800000 */
[----:B------:R-:W-:Y:S01]  /*92c0*/  BSSY B2, `(.L_x_543) ;  /* 0x0000070000027945 */ /* 0x000fe20003800000 */
[----:B0-----:R-:W-:Y:S02]  /*92d0*/  SHF.R.U32.HI R14, RZ, 0x3, R168 ;  /* 0x00000003ff0e7819 */ /* 0x001fe400000116a8 */
[----:B----4-:R-:W-:Y:S02]  /*92e0*/  SHF.R.S32.HI R12, RZ, 0x1f, R11 ;  /* 0x0000001fff0c7819 */ /* 0x010fe4000001140b */
[----:B------:R-:W-:Y:S02]  /*92f0*/  ISETP.GE.AND P4, PT, R0, R124, PT ;  /* 0x0000007c0000720c */ /* 0x000fe40003f86270 */
[----:B------:R-:W-:Y:S02]  /*9300*/  LEA.HI R11, R12, R11, RZ, 0x4 ;  /* 0x0000000b0c0b7211 */ /* 0x000fe400078f20ff */
[----:B------:R-:W-:-:S02]  /*9310*/  LEA R34, P3, R7, R118, 0x1 ;  /* 0x0000007607227211 */ /* 0x000fc400078608ff */
[----:B------:R-:W-:Y:S02]  /*9320*/  LEA.HI.SX32 R11, R11, R120, 0x1c ;  /* 0x000000780b0b7211 */ /* 0x000fe400078fe2ff */
[----:B------:R-:W-:Y:S02]  /*9330*/  LEA.HI.X R35, R7, R115, R112, 0x1, P3 ;  /* 0x0000007307237211 */ /* 0x000fe400018f0c70 */
[----:B------:R-:W-:Y:S01]  /*9340*/  SHF.R.S32.HI R12, RZ, 0x1f, R11 ;  /* 0x0000001fff0c7819 */ /* 0x000fe2000001140b */
[----:B------:R-:W-:-:S03]  /*9350*/  IMAD.SHL.U32 R36, R11, 0x8, RZ ;  /* 0x000000080b247824 */ /* 0x000fc600078e00ff */
[----:B------:R-:W-:Y:S02]  /*9360*/  LEA.HI R12, R12, R11, RZ, 0x3 ;  /* 0x0000000b0c0c7211 */ /* 0x000fe400078f18ff */
[----:B------:R-:W-:Y:S02]  /*9370*/  LOP3.LUT R11, R168, 0x38, R36, 0xf8, !PT ;  /* 0x00000038a80b7812 */ /* 0x000fe400078ef824 */
[----:B------:R-:W-:Y:S02]  /*9380*/  SHF.R.S32.HI R13, RZ, 0x3, R12 ;  /* 0x00000003ff0d7819 */ /* 0x000fe4000001140c */
[----:B------:R-:W-:Y:S02]  /*9390*/  LOP3.LUT R11, R11, R14, RZ, 0x3c, !PT ;  /* 0x0000000e0b0b7212 */ /* 0x000fe400078e3cff */
[----:B------:R-:W-:Y:S01]  /*93a0*/  ISETP.GE.AND P3, PT, R36, R135, PT ;  /* 0x000000872400720c */ /* 0x000fe20003f66270 */
[----:B------:R-:W-:-:S04]  /*93b0*/  IMAD R12, R13, 0x1800, R180 ;  /* 0x000018000d0c7824 */ /* 0x000fc800078e02b4 */
[----:B------:R-:W-:Y:S02]  /*93c0*/  IMAD.IADD R11, R12, 0x1, R11 ;  /* 0x000000010c0b7824 */ /* 0x000fe400078e020b */
[C---:B------:R-:W-:Y:S02]  /*93d0*/  IMAD R12, R18.reuse, 0x4800, R134 ;  /* 0x00004800120c7824 */ /* 0x040fe400078e0286 */
[----:B------:R-:W-:-:S03]  /*93e0*/  IMAD R28, R18, 0x4800, R11 ;  /* 0x00004800121c7824 */ /* 0x000fc600078e020b */
[----:B------:R-:W-:Y:S01]  /*93f0*/  LEA R12, R12, R2, 0x1 ;  /* 0x000000020c0c7211 */ /* 0x000fe200078e08ff */
[----:B------:R-:W-:-:S05]  /*9400*/  IMAD R28, R28, 0x2, R2 ;  /* 0x000000021c1c7824 */ /* 0x000fca00078e0202 */
[----:B------:R-:W0:Y:S04]  /*9410*/  LDS.128 R12, [R12+0x18400] ;  /* 0x018400000c0c7984 */ /* 0x000e280000000c00 */
[----:B------:R-:W1:Y:S01]  /*9420*/  LDS.128 R28, [R28+0x18400] ;  /* 0x018400001c1c7984 */ /* 0x000e620000000c00 */
[----:B------:R-:W-:Y:S05]  /*9430*/  @P4 BRA `(.L_x_544) ;  /* 0x0000000400604947 */ /* 0x000fea0003800000 */
[----:B0-----:R-:W-:Y:S01]  /*9440*/  IMAD.MOV.U32 R11, RZ, RZ, R13 ;  /* 0x000000ffff0b7224 */ /* 0x001fe200078e000d */
[----:B------:R-:W-:Y:S01]  /*9450*/  SHF.R.U64 R68, R68, 0x10, R69 ;  /* 0x0000001044447819 */ /* 0x000fe20000001245 */
[----:B------:R-:W-:Y:S01]  /*9460*/  HADD2.F32 R39, -RZ, R158.H1_H1 ;  /* 0x3000009eff277230 */ /* 0x000fe20000004100 */
[----:B------:R-:W-:Y:S01]  /*9470*/  SHF.R.U64 R56, R56, 0x10, R57 ;  /* 0x0000001038387819 */ /* 0x000fe20000001239 */
[----:B-1----:R-:W-:Y:S01]  /*9480*/  HADD2.F32 R37, -RZ, R29.H0_H0 ;  /* 0x2000001dff257230 */ /* 0x002fe20000004100 */
[----:B------:R-:W-:Y:S01]  /*9490*/  SHF.R.U64 R70, R70, 0x10, R71 ;  /* 0x0000001046467819 */ /* 0x000fe20000001247 */
[----:B------:R-:W-:Y:S01]  /*94a0*/  HADD2.F32 R38, -RZ, R11.H0_H0 ;  /* 0x2000000bff267230 */ /* 0x000fe20000004100 */
[----:B------:R-:W-:Y:S01]  /*94b0*/  SHF.R.U64 R58, R58, 0x10, R59 ;  /* 0x000000103a3a7819 */ /* 0x000fe2000000123b */
[----:B------:R-:W-:Y:S02]  /*94c0*/  HADD2.F32 R13, -RZ, R150.H1_H1 ;  /* 0x30000096ff0d7230 */ /* 0x000fe40000004100 */
[----:B------:R-:W-:Y:S01]  /*94d0*/  FMUL.FTZ R40, R37, R39 ;  /* 0x0000002725287220 */ /* 0x000fe20000410000 */
[----:B------:R-:W-:-:S02]  /*94e0*/  HADD2.F32 R158, -RZ, R158.H0_H0 ;  /* 0x2000009eff9e7230 */ /* 0x000fc40000004100 */
[C---:B------:R-:W-:Y:S01]  /*94f0*/  FMUL.FTZ R39, R38.reuse, R39 ;  /* 0x0000002726277220 */ /* 0x040fe20000410000 */
[----:B------:R-:W-:Y:S02]  /*9500*/  HADD2.F32 R150, -RZ, R150.H0_H0 ;  /* 0x20000096ff967230 */ /* 0x000fe40000004100 */
[-C--:B------:R-:W-:Y:S01]  /*9510*/  FFMA.FTZ R38, R38, R13.reuse, -R40 ;  /* 0x0000000d26267223 */ /* 0x080fe20000010828 */
[----:B------:R-:W-:Y:S01]  /*9520*/  SHF.R.U32.HI R40, RZ, 0x10, R57 ;  /* 0x00000010ff287819 */ /* 0x000fe20000011639 */
[----:B------:R-:W-:Y:S01]  /*9530*/  FFMA.FTZ R37, R37, R13, R39 ;  /* 0x0000000d25257223 */ /* 0x000fe20000010027 */
[----:B------:R-:W-:Y:S01]  /*9540*/  SHF.R.U32.HI R39, RZ, 0x10, R69 ;  /* 0x00000010ff277819 */ /* 0x000fe20000011645 */
[----:B------:R-:W-:Y:S02]  /*9550*/  HADD2.F32 R13, -RZ, R29.H1_H1 ;  /* 0x3000001dff0d7230 */ /* 0x000fe40000004100 */
[----:B------:R-:W-:Y:S02]  /*9560*/  HADD2.F32 R68, -RZ, R68.H0_H0 ;  /* 0x20000044ff447230 */ /* 0x000fe40000004100 */
[----:B------:R-:W-:-:S02]  /*9570*/  HADD2.F32 R29, -RZ, R39.H0_H0 ;  /* 0x20000027ff1d7230 */ /* 0x000fc40000004100 */
[----:B------:R-:W-:Y:S02]  /*9580*/  HADD2.F32 R39, -RZ, R11.H1_H1 ;  /* 0x3000000bff277230 */ /* 0x000fe40000004100 */
[----:B------:R-:W-:Y:S02]  /*9590*/  HADD2.F32 R11, -RZ, R40.H0_H0 ;  /* 0x20000028ff0b7230 */ /* 0x000fe40000004100 */
[-C--:B------:R-:W-:Y:S01]  /*95a0*/  FMUL.FTZ R40, R13, R29.reuse ;  /* 0x0000001d0d287220 */ /* 0x080fe20000410000 */
[----:B------:R-:W-:Y:S02]  /*95b0*/  HADD2.F32 R56, -RZ, R56.H0_H0 ;  /* 0x20000038ff387230 */ /* 0x000fe40000004100 */
[C---:B------:R-:W-:Y:S01]  /*95c0*/  FMUL.FTZ R41, R39.reuse, R29 ;  /* 0x0000001d27297220 */ /* 0x040fe20000410000 */
[----:B------:R-:W-:Y:S02]  /*95d0*/  HADD2.F32 R70, -RZ, R70.H0_H0 ;  /* 0x20000046ff467230 */ /* 0x000fe40000004100 */
[----:B------:R-:W-:Y:S01]  /*95e0*/  FFMA.FTZ R29, R39, R11, -R40 ;  /* 0x0000000b271d7223 */ /* 0x000fe20000010828 */
[----:B------:R-:W-:-:S02]  /*95f0*/  HADD2.F32 R40, -RZ, R151.H1_H1 ;  /* 0x30000097ff287230 */ /* 0x000fc40000004100 */
[----:B------:R-:W-:Y:S01]  /*9600*/  FFMA.FTZ R11, R13, R11, R41 ;  /* 0x0000000b0d0b7223 */ /* 0x000fe20000010029 */
[----:B------:R-:W-:Y:S01]  /*9610*/  MOV R13, R15 ;  /* 0x0000000f000d7202 */ /* 0x000fe20000000f00 */
[----:B------:R-:W-:Y:S01]  /*9620*/  HADD2.F32 R15, -RZ, R31.H0_H0 ;  /* 0x2000001fff0f7230 */ /* 0x000fe20000004100 */
[----:B------:R-:W-:Y:S01]  /*9630*/  F2FP.F16.F32.PACK_AB R29, R29, R38 ;  /* 0x000000261d1d723e */ /* 0x000fe200000000ff */
[----:B------:R-:W-:Y:S01]  /*9640*/  HADD2.F32 R41, -RZ, R149.H1_H1 ;  /* 0x30000095ff297230 */ /* 0x000fe20000004100 */
[----:B------:R-:W-:Y:S01]  /*9650*/  F2FP.F16.F32.PACK_AB R11, R11, R37 ;  /* 0x000000250b0b723e */ /* 0x000fe200000000ff */
[--C-:B------:R-:W-:Y:S02]  /*9660*/  HADD2.F32 R39, -RZ, R13.reuse.H0_H0 ;  /* 0x2000000dff277230 */ /* 0x100fe40000004100 */
[----:B------:R-:W-:Y:S01]  /*9670*/  FMUL.FTZ R42, R15, R40 ;  /* 0x000000280f2a7220 */ /* 0x000fe20000410000 */
[----:B------:R-:W-:Y:S02]  /*9680*/  HADD2.F32 R13, -RZ, R13.H1_H1 ;  /* 0x3000000dff0d7230 */ /* 0x000fe40000004100 */
[----:B------:R-:W-:-:S02]  /*9690*/  HADD2.F32 R151, -RZ, R151.H0_H0 ;  /* 0x20000097ff977230 */ /* 0x000fc40000004100 */
[C---:B------:R-:W-:Y:S01]  /*96a0*/  FMUL.FTZ R40, R39.reuse, R40 ;  /* 0x0000002827287220 */ /* 0x040fe20000410000 */
[-C--:B------:R-:W-:Y:S01]  /*96b0*/  FFMA.FTZ R42, R39, R41.reuse, -R42 ;  /* 0x00000029272a7223 */ /* 0x080fe2000001082a */
[----:B------:R-:W-:Y:S01]  /*96c0*/  SHF.R.U32.HI R39, RZ, 0x10, R71 ;  /* 0x00000010ff277819 */ /* 0x000fe20000011647 */
[----:B------:R-:W-:Y:S02]  /*96d0*/  HADD2.F32 R149, -RZ, R149.H0_H0 ;  /* 0x20000095ff957230 */ /* 0x000fe40000004100 */
[----:B------:R-:W-:Y:S01]  /*96e0*/  FFMA.FTZ R40, R15, R41, R40 ;  /* 0x000000290f287223 */ /* 0x000fe20000010028 */
[----:B------:R-:W-:Y:S02]  /*96f0*/  HADD2.F32 R15, -RZ, R31.H1_H1 ;  /* 0x3000001fff0f7230 */ /* 0x000fe40000004100 */
[----:B------:R-:W-:Y:S01]  /*9700*/  HADD2.F32 R31, -RZ, R39.H0_H0 ;  /* 0x20000027ff1f7230 */ /* 0x000fe20000004100 */
[----:B------:R-:W-:Y:S01]  /*9710*/  SHF.R.U32.HI R39, RZ, 0x10, R59 ;  /* 0x00000010ff277819 */ /* 0x000fe2000001163b */
[----:B------:R-:W-:-:S03]  /*9720*/  HADD2.F32 R58, -RZ, R58.H0_H0 ;  /* 0x2000003aff3a7230 */ /* 0x000fc60000004100 */
[-C--:B------:R-:W-:Y:S01]  /*9730*/  FMUL.FTZ R41, R15, R31.reuse ;  /* 0x0000001f0f297220 */ /* 0x080fe20000410000 */
[----:B------:R-:W-:Y:S02]  /*9740*/  HADD2.F32 R39, -RZ, R39.H0_H0 ;  /* 0x20000027ff277230 */ /* 0x000fe40000004100 */
[----:B------:R-:W-:-:S03]  /*9750*/  FMUL.FTZ R31, R13, R31 ;  /* 0x0000001f0d1f7220 */ /* 0x000fc60000410000 */
[-C--:B------:R-:W-:Y:S01]  /*9760*/  FFMA.FTZ R41, R13, R39.reuse, -R41 ;  /* 0x000000270d297223 */ /* 0x080fe20000010829 */
[----:B------:R-:W-:Y:S01]  /*9770*/  FFMA.FTZ R31, R15, R39, R31 ;  /* 0x000000270f1f7223 */ /* 0x000fe2000001001f */
[----:B------:R-:W-:Y:S02]  /*9780*/  HADD2.F32 R13, -RZ, R28.H0_H0 ;  /* 0x2000001cff0d7230 */ /* 0x000fe40000004100 */
[----:B------:R-:W-:Y:S02]  /*9790*/  HADD2.F32 R15, -RZ, R12.H0_H0 ;  /* 0x2000000cff0f7230 */ /* 0x000fe40000004100 */
[----:B------:R-:W-:Y:S02]  /*97a0*/  HADD2.F32 R28, -RZ, R28.H1_H1 ;  /* 0x3000001cff1c7230 */ /* 0x000fe40000004100 */
[-C--:B------:R-:W-:Y:S01]  /*97b0*/  FMUL.FTZ R39, R13, R158.reuse ;  /* 0x0000009e0d277220 */ /* 0x080fe20000410000 */
[----:B------:R-:W-:Y:S02]  /*97c0*/  HADD2.F32 R12, -RZ, R12.H1_H1 ;  /* 0x3000000cff0c7230 */ /* 0x000fe40000004100 */
[----:B------:R-:W-:Y:S01]  /*97d0*/  FMUL.FTZ R158, R15, R158 ;  /* 0x0000009e0f9e7220 */ /* 0x000fe20000410000 */
[----:B------:R-:W-:Y:S01]  /*97e0*/  F2FP.F16.F32.PACK_AB R31, R31, R40 ;  /* 0x000000281f1f723e */ /* 0x000fe200000000ff */
[----:B------:R-:W-:Y:S01]  /*97f0*/  FFMA.FTZ R39, R15, R150, -R39 ;  /* 0x000000960f277223 */ /* 0x000fe20000010827 */
[----:B------:R-:W-:-:S02]  /*9800*/  HADD2.F32 R15, -RZ, R14.H0_H0 ;  /* 0x2000000eff0f7230 */ /* 0x000fc40000004100 */
[----:B------:R-:W-:Y:S01]  /*9810*/  FFMA.FTZ R158, R13, R150, R158 ;  /* 0x000000960d9e7223 */ /* 0x000fe2000001009e */
[-C--:B------:R-:W-:Y:S01]  /*9820*/  FMUL.FTZ R13, R28, R68.reuse ;  /* 0x000000441c0d7220 */ /* 0x080fe20000410000 */
[C---:B------:R-:W-:Y:S01]  /*9830*/  FMUL.FTZ R68, R12.reuse, R68 ;  /* 0x000000440c447220 */ /* 0x040fe20000410000 */
[----:B------:R-:W-:Y:S02]  /*9840*/  HADD2.F32 R14, -RZ, R14.H1_H1 ;  /* 0x3000000eff0e7230 */ /* 0x000fe40000004100 */
[-C--:B------:R-:W-:Y:S01]  /*9850*/  FFMA.FTZ R13, R12, R56.reuse, -R13 ;  /* 0x000000380c0d7223 */ /* 0x080fe2000001080d */
[--C-:B------:R-:W-:Y:S02]  /*9860*/  HADD2.F32 R12, -RZ, R30.reuse.H0_H0 ;  /* 0x2000001eff0c7230 */ /* 0x100fe40000004100 */
[----:B------:R-:W-:Y:S01]  /*9870*/  FFMA.FTZ R68, R28, R56, R68 ;  /* 0x000000381c447223 */ /* 0x000fe20000010044 */
[----:B------:R-:W-:Y:S02]  /*9880*/  HADD2.F32 R30, -RZ, R30.H1_H1 ;  /* 0x3000001eff1e7230 */ /* 0x000fe40000004100 */
[-C--:B------:R-:W-:Y:S01]  /*9890*/  FMUL.FTZ R28, R12, R151.reuse ;  /* 0x000000970c1c7220 */ /* 0x080fe20000410000 */
[----:B------:R-:W-:Y:S01]  /*98a0*/  FMUL.FTZ R151, R15, R151 ;  /* 0x000000970f977220 */ /* 0x000fe20000410000 */
[----:B------:R-:W-:-:S02]  /*98b0*/  F2FP.F16.F32.PACK_AB R68, R68, R158 ;  /* 0x0000009e4444723e */ /* 0x000fc400000000ff */
[-C--:B------:R-:W-:Y:S01]  /*98c0*/  FFMA.FTZ R28, R15, R149.reuse, -R28 ;  /* 0x000000950f1c7223 */ /* 0x080fe2000001081c */
[----:B------:R-:W-:Y:S01]  /*98d0*/  FFMA.FTZ R151, R12, R149, R151 ;  /* 0x000000950c977223 */ /* 0x000fe20000010097 */
[-C--:B------:R-:W-:Y:S01]  /*98e0*/  FMUL.FTZ R12, R30, R70.reuse ;  /* 0x000000461e0c7220 */ /* 0x080fe20000410000 */
[C---:B------:R-:W-:Y:S01]  /*98f0*/  FMUL.FTZ R70, R14.reuse, R70 ;  /* 0x000000460e467220 */ /* 0x040fe20000410000 */
[----:B------:R-:W-:Y:S02]  /*9900*/  F2FP.F16.F32.PACK_AB R15, R41, R42 ;  /* 0x0000002a290f723e */ /* 0x000fe400000000ff */
[-C--:B------:R-:W-:Y:S01]  /*9910*/  FFMA.FTZ R12, R14, R58.reuse, -R12 ;  /* 0x0000003a0e0c7223 */ /* 0x080fe2000001080c */
[----:B------:R-:W-:Y:S01]  /*9920*/  FFMA.FTZ R70, R30, R58, R70 ;  /* 0x0000003a1e467223 */ /* 0x000fe20000010046 */
[----:B------:R-:W-:Y:S01]  /*9930*/  F2FP.F16.F32.PACK_AB R14, R13, R39 ;  /* 0x000000270d0e723e */ /* 0x000fe200000000ff */
[----:B------:R-:W-:Y:S02]  /*9940*/  IMAD.MOV.U32 R13, RZ, RZ, R29 ;  /* 0x000000ffff0d7224 */ /* 0x000fe400078e001d */
[----:B------:R-:W-:Y:S01]  /*9950*/  F2FP.F16.F32.PACK_AB R30, R12, R28 ;  /* 0x0000001c0c1e723e */ /* 0x000fe200000000ff */
[----:B------:R-:W-:Y:S01]  /*9960*/  IMAD.MOV.U32 R29, RZ, RZ, R11 ;  /* 0x000000ffff1d7224 */ /* 0x000fe200078e000b */
[----:B------:R-:W-:Y:S01]  /*9970*/  F2FP.F16.F32.PACK_AB R70, R70, R151 ;  /* 0x000000974646723e */ /* 0x000fe200000000ff */
[----:B------:R-:W-:Y:S01]  /*9980*/  IMAD.MOV.U32 R12, RZ, RZ, R14 ;  /* 0x000000ffff0c7224 */ /* 0x000fe200078e000e */
[----:B------:R-:W-:Y:S01]  /*9990*/  MOV R28, R68 ;  /* 0x00000044001c7202 */ /* 0x000fe20000000f00 */
[----:B------:R-:W-:Y:S01]  /*99a0*/  IMAD.MOV.U32 R14, RZ, RZ, R30 ;  /* 0x000000ffff0e7224 */ /* 0x000fe200078e001e */
[----:B------:R-:W-:-:S07]  /*99b0*/  MOV R30, R70 ;  /* 0x00000046001e7202 */ /* 0x000fce0000000f00 */
.L_x_544:
[----:B------:R-:W-:Y:S05]  /*99c0*/  BSYNC B2 ;  /* 0x0000000000027941 */ /* 0x000fea0003800000 */
.L_x_543:
[----:B------:R-:W-:Y:S01]  /*99d0*/  @!P3 IMAD.WIDE R36, R36, 0x2, R32 ;  /* 0x000000022424b825 */ /* 0x000fe200078e0220 */
[----:B0-----:R2:W-:Y:S04]  /*99e0*/  ST.E.128 desc[UR56][R34.64], R12 ;  /* 0x0000000c22007985 */ /* 0x0015e8000c101d38 */
[----:B-1----:R2:W-:Y:S02]  /*99f0*/  @!P3 ST.E.128 desc[UR56][R36.64], R28 ;  /* 0x0000001c2400b985 */ /* 0x0025e4000c101d38 */
.L_x_542:
[----:B------:R-:W-:Y:S05]  /*9a00*/  BSYNC B1 ;  /* 0x0000000000017941 */ /* 0x000fea0003800000 */
.L_x_541:
[----:B------:R-:W-:-:S13]  /*9a10*/  ISETP.NE.AND P3, PT, R27, RZ, PT ;  /* 0x000000ff1b00720c */ /* 0x000fda0003f65270 */
[----:B------:R-:W-:Y:S05]  /*9a20*/  @!P3 BRA `(.L_x_493) ;  /* 0x0000000c00a0b947 */ /* 0x000fea0003800000 */
[----:B---3--:R-:W3:Y:S01]  /*9a30*/  LDL R11, [R1+0x38] ;  /* 0x00003800010b7983 */ /* 0x008ee20000100800 */
[----:B0-2---:R-:W-:Y:S01]  /*9a40*/  SHF.R.U32.HI R14, RZ, 0x3, R168 ;  /* 0x00000003ff0e7819 */ /* 0x005fe200000116a8 */
[----:B------:R-:W-:Y:S01]  /*9a50*/  BSSY B1, `(.L_x_545) ;  /* 0x000006c000017945 */ /* 0x000fe20003800000 */
[----:B------:R-:W-:-:S04]  /*9a60*/  LEA R34, P3, R8, R118, 0x1 ;  /* 0x0000007608227211 */ /* 0x000fc800078608ff */
[----:B------:R-:W-:Y:S02]  /*9a70*/  LEA.HI.X R35, R8, R115, R111, 0x1, P3 ;  /* 0x0000007308237211 */ /* 0x000fe400018f0c6f */
[----:B------:R-:W-:Y:S02]  /*9a80*/  ISETP.GE.AND P3, PT, R3, R124, PT ;  /* 0x0000007c0300720c */ /* 0x000fe40003f66270 */
[----:B---3--:R-:W-:-:S04]  /*9a90*/  LOP3.LUT P4, RZ, R11, 0x1, RZ, 0xc0, !PT ;  /* 0x000000010bff7812 */ /* 0x008fc8000788c0ff */
[----:B------:R-:W-:-:S04]  /*9aa0*/  SEL R137, R125, R137, !P4 ;  /* 0x000000897d897207 */ /* 0x000fc80006000000 */
[----:B----4-:R-:W-:-:S04]  /*9ab0*/  SHF.R.S32.HI R12, RZ, 0x1f, R137 ;  /* 0x0000001fff0c7819 */ /* 0x010fc80000011489 */
        /* <DEDUP_REMOVED lines=17> */
[----:B------:R-:W-:Y:S01]  /*9bd0*/  SHF.R.U64 R37, R64, 0x10, R65 ;  /* 0x0000001040257819 */ /* 0x000fe20000001241 */
[----:B-1----:R-:W-:Y:S01]  /*9be0*/  IMAD.MOV.U32 R40, RZ, RZ, R29 ;  /* 0x000000ffff287224 */ /* 0x002fe200078e001d */
[----:B------:R-:W-:Y:S01]  /*9bf0*/  SHF.R.U32.HI R64, RZ, 0x10, R65 ;  /* 0x00000010ff407819 */ /* 0x000fe20000011641 */
[----:B------:R-:W-:Y:S01]  /*9c00*/  HADD2.F32 R46, -RZ, R148.H1_H1 ;  /* 0x30000094ff2e7230 */ /* 0x000fe20000004100 */
[--C-:B------:R-:W-:Y:S01]  /*9c10*/  SHF.R.U64 R36, R52, 0x10, R53.reuse ;  /* 0x0000001034247819 */ /* 0x100fe20000001235 */
[----:B0-----:R-:W-:Y:S01]  /*9c20*/  HADD2.F32 R42, -RZ, R13.H1_H1 ;  /* 0x3000000dff2a7230 */ /* 0x001fe20000004100 */
[----:B------:R-:W-:Y:S01]  /*9c30*/  SHF.R.U32.HI R52, RZ, 0x10, R53 ;  /* 0x00000010ff347819 */ /* 0x000fe20000011635 */
[--C-:B------:R-:W-:Y:S01]  /*9c40*/  HADD2.F32 R41, -RZ, R40.reuse.H0_H0 ;  /* 0x20000028ff297230 */ /* 0x100fe20000004100 */
[----:B------:R-:W-:Y:S01]  /*9c50*/  MOV R29, R15 ;  /* 0x0000000f001d7202 */ /* 0x000fe20000000f00 */
[----:B------:R-:W-:Y:S01]  /*9c60*/  HADD2.F32 R40, -RZ, R40.H1_H1 ;  /* 0x30000028ff287230 */ /* 0x000fe20000004100 */
[----:B------:R-:W-:Y:S01]  /*9c70*/  SHF.R.U64 R39, R66, 0x10, R67 ;  /* 0x0000001042277819 */ /* 0x000fe20000001243 */
[----:B------:R-:W-:-:S02]  /*9c80*/  HADD2.F32 R45, -RZ, R64.H0_H0 ;  /* 0x20000040ff2d7230 */ /* 0x000fc40000004100 */
[-C--:B------:R-:W-:Y:S01]  /*9c90*/  FMUL.FTZ R48, R41, R46.reuse ;  /* 0x0000002e29307220 */ /* 0x080fe20000410000 */
[----:B------:R-:W-:Y:S01]  /*9ca0*/  HADD2.F32 R15, -RZ, R13.H0_H0 ;  /* 0x2000000dff0f7230 */ /* 0x000fe20000004100 */
[----:B------:R-:W-:Y:S01]  /*9cb0*/  SHF.R.U32.HI R66, RZ, 0x10, R67 ;  /* 0x00000010ff427819 */ /* 0x000fe20000011643 */
[----:B------:R-:W-:Y:S02]  /*9cc0*/  HADD2.F32 R44, -RZ, R144.H1_H1 ;  /* 0x30000090ff2c7230 */ /* 0x000fe40000004100 */
[-C--:B------:R-:W-:Y:S01]  /*9cd0*/  FMUL.FTZ R47, R40, R45.reuse ;  /* 0x0000002d282f7220 */ /* 0x080fe20000410000 */
[----:B------:R-:W-:Y:S02]  /*9ce0*/  HADD2.F32 R43, -RZ, R52.H0_H0 ;  /* 0x20000034ff2b7230 */ /* 0x000fe40000004100 */
[C---:B------:R-:W-:Y:S01]  /*9cf0*/  FMUL.FTZ R46, R15.reuse, R46 ;  /* 0x0000002e0f2e7220 */ /* 0x040fe20000410000 */
[----:B------:R-:W-:Y:S01]  /*9d00*/  FMUL.FTZ R45, R42, R45 ;  /* 0x0000002d2a2d7220 */ /* 0x000fe20000410000 */
[----:B------:R-:W-:Y:S01]  /*9d10*/  SHF.R.U64 R38, R54, 0x10, R55 ;  /* 0x0000001036267819 */ /* 0x000fe20000001237 */
[-C--:B------:R-:W-:Y:S01]  /*9d20*/  FFMA.FTZ R15, R15, R44.reuse, -R48 ;  /* 0x0000002c0f0f7223 */ /* 0x080fe20000010830 */
[----:B------:R-:W-:Y:S01]  /*9d30*/  FFMA.FTZ R13, R41, R44, R46 ;  /* 0x0000002c290d7223 */ /* 0x000fe2000001002e */
[----:B------:R-:W-:Y:S01]  /*9d40*/  FFMA.FTZ R40, R40, R43, R45 ;  /* 0x0000002b28287223 */ /* 0x000fe2000001002d */
[----:B------:R-:W-:Y:S01]  /*9d50*/  SHF.R.U32.HI R54, RZ, 0x10, R55 ;  /* 0x00000010ff367819 */ /* 0x000fe20000011637 */
[----:B------:R-:W-:-:S02]  /*9d60*/  HADD2.F32 R46, -RZ, R31.H1_H1 ;  /* 0x3000001fff2e7230 */ /* 0x000fc40000004100 */
[----:B------:R-:W-:Y:S01]  /*9d70*/  FFMA.FTZ R42, R42, R43, -R47 ;  /* 0x0000002b2a2a7223 */ /* 0x000fe2000001082f */
[----:B------:R-:W-:Y:S02]  /*9d80*/  HADD2.F32 R45, -RZ, R66.H0_H0 ;  /* 0x20000042ff2d7230 */ /* 0x000fe40000004100 */
[----:B------:R-:W-:Y:S02]  /*9d90*/  HADD2.F32 R50, -RZ, R147.H1_H1 ;  /* 0x30000093ff327230 */ /* 0x000fe40000004100 */
[----:B------:R-:W-:Y:S02]  /*9da0*/  HADD2.F32 R41, -RZ, R31.H0_H0 ;  /* 0x2000001fff297230 */ /* 0x000fe40000004100 */
[----:B------:R-:W-:Y:S01]  /*9db0*/  FMUL.FTZ R47, R46, R45 ;  /* 0x0000002d2e2f7220 */ /* 0x000fe20000410000 */
[--C-:B------:R-:W-:Y:S01]  /*9dc0*/  HADD2.F32 R44, -RZ, R29.reuse.H1_H1 ;  /* 0x3000001dff2c7230 */ /* 0x100fe20000004100 */
[----:B------:R-:W-:Y:S01]  /*9dd0*/  F2FP.F16.F32.PACK_AB R15, R42, R15 ;  /* 0x0000000f2a0f723e */ /* 0x000fe200000000ff */
[----:B------:R-:W-:-:S02]  /*9de0*/  HADD2.F32 R31, -RZ, R29.H0_H0 ;  /* 0x2000001dff1f7230 */ /* 0x000fc40000004100 */
[-C--:B------:R-:W-:Y:S01]  /*9df0*/  FMUL.FTZ R52, R41, R50.reuse ;  /* 0x0000003229347220 */ /* 0x080fe20000410000 */
[----:B------:R-:W-:Y:S02]  /*9e00*/  HADD2.F32 R48, -RZ, R146.H1_H1 ;  /* 0x30000092ff307230 */ /* 0x000fe40000004100 */
[----:B------:R-:W-:Y:S01]  /*9e10*/  FMUL.FTZ R45, R44, R45 ;  /* 0x0000002d2c2d7220 */ /* 0x000fe20000410000 */
[----:B------:R-:W-:Y:S02]  /*9e20*/  HADD2.F32 R43, -RZ, R54.H0_H0 ;  /* 0x20000036ff2b7230 */ /* 0x000fe40000004100 */
[C---:B------:R-:W-:Y:S01]  /*9e30*/  FMUL.FTZ R50, R31.reuse, R50 ;  /* 0x000000321f327220 */ /* 0x040fe20000410000 */
[----:B------:R-:W-:Y:S02]  /*9e40*/  HADD2.F32 R148, -RZ, R148.H0_H0 ;  /* 0x20000094ff947230 */ /* 0x000fe40000004100 */
[----:B------:R-:W-:Y:S01]  /*9e50*/  FFMA.FTZ R29, R31, R48, -R52 ;  /* 0x000000301f1d7223 */ /* 0x000fe20000010834 */
[----:B------:R-:W-:-:S02]  /*9e60*/  HADD2.F32 R146, -RZ, R146.H0_H0 ;  /* 0x20000092ff927230 */ /* 0x000fc40000004100 */
[-C--:B------:R-:W-:Y:S01]  /*9e70*/  FFMA.FTZ R44, R44, R43.reuse, -R47 ;  /* 0x0000002b2c2c7223 */ /* 0x080fe2000001082f */
[----:B------:R-:W-:Y:S01]  /*9e80*/  FFMA.FTZ R46, R46, R43, R45 ;  /* 0x0000002b2e2e7223 */ /* 0x000fe2000001002d */
[----:B------:R-:W-:Y:S01]  /*9e90*/  FFMA.FTZ R31, R41, R48, R50 ;  /* 0x00000030291f7223 */ /* 0x000fe20000010032 */
[--C-:B------:R-:W-:Y:S02]  /*9ea0*/  HADD2.F32 R43, -RZ, R28.reuse.H0_H0 ;  /* 0x2000001cff2b7230 */ /* 0x100fe40000004100 */
[----:B------:R-:W-:Y:S01]  /*9eb0*/  HADD2.F32 R48, -RZ, R37.H0_H0 ;  /* 0x20000025ff307230 */ /* 0x000fe20000004100 */
[----:B------:R-:W-:Y:S01]  /*9ec0*/  F2FP.F16.F32.PACK_AB R44, R44, R29 ;  /* 0x0000001d2c2c723e */ /* 0x000fe200000000ff */
[----:B------:R-:W-:Y:S01]  /*9ed0*/  HADD2.F32 R45, -RZ, R28.H1_H1 ;  /* 0x3000001cff2d7230 */ /* 0x000fe20000004100 */
[----:B------:R-:W-:Y:S01]  /*9ee0*/  F2FP.F16.F32.PACK_AB R29, R40, R13 ;  /* 0x0000000d281d723e */ /* 0x000fe200000000ff */
[--C-:B------:R-:W-:Y:S01]  /*9ef0*/  HADD2.F32 R41, -RZ, R12.reuse.H1_H1 ;  /* 0x3000000cff297230 */ /* 0x100fe20000004100 */
[----:B------:R-:W-:Y:S01]  /*9f00*/  F2FP.F16.F32.PACK_AB R31, R46, R31 ;  /* 0x0000001f2e1f723e */ /* 0x000fe200000000ff */
[----:B------:R-:W-:-:S02]  /*9f10*/  HADD2.F32 R37, -RZ, R12.H0_H0 ;  /* 0x2000000cff257230 */ /* 0x000fc40000004100 */
[----:B------:R-:W-:Y:S01]  /*9f20*/  FMUL.FTZ R12, R43, R148 ;  /* 0x000000942b0c7220 */ /* 0x000fe20000410000 */
[----:B------:R-:W-:Y:S02]  /*9f30*/  HADD2.F32 R36, -RZ, R36.H0_H0 ;  /* 0x20000024ff247230 */ /* 0x000fe40000004100 */
[-C--:B------:R-:W-:Y:S01]  /*9f40*/  FMUL.FTZ R50, R45, R48.reuse ;  /* 0x000000302d327220 */ /* 0x080fe20000410000 */
[----:B------:R-:W-:Y:S01]  /*9f50*/  FMUL.FTZ R48, R41, R48 ;  /* 0x0000003029307220 */ /* 0x000fe20000410000 */
[C---:B------:R-:W-:Y:S01]  /*9f60*/  FMUL.FTZ R28, R37.reuse, R148 ;  /* 0x00000094251c7220 */ /* 0x040fe20000410000 */
[----:B------:R-:W-:Y:S01]  /*9f70*/  FFMA.FTZ R12, R37, R146, -R12 ;  /* 0x00000092250c7223 */ /* 0x000fe2000001080c */
[-C--:B------:R-:W-:Y:S01]  /*9f80*/  FFMA.FTZ R37, R41, R36.reuse, -R50 ;  /* 0x0000002429257223 */ /* 0x080fe20000010832 */
[----:B------:R-:W-:Y:S01]  /*9f90*/  FFMA.FTZ R41, R45, R36, R48 ;  /* 0x000000242d297223 */ /* 0x000fe20000010030 */
[----:B------:R-:W-:Y:S02]  /*9fa0*/  HADD2.F32 R45, -RZ, R39.H0_H0 ;  /* 0x20000027ff2d7230 */ /* 0x000fe40000004100 */
[----:B------:R-:W-:Y:S01]  /*9fb0*/  FFMA.FTZ R28, R43, R146, R28 ;  /* 0x000000922b1c7223 */ /* 0x000fe2000001001c */
[----:B------:R-:W-:Y:S01]  /*9fc0*/  HADD2.F32 R39, -RZ, R30.H0_H0 ;  /* 0x2000001eff277230 */ /* 0x000fe20000004100 */
[----:B------:R-:W-:Y:S01]  /*9fd0*/  F2FP.F16.F32.PACK_AB R12, R37, R12 ;  /* 0x0000000c250c723e */ /* 0x000fe200000000ff */
[----:B------:R-:W-:-:S02]  /*9fe0*/  HADD2.F32 R144, -RZ, R144.H0_H0 ;  /* 0x20000090ff907230 */ /* 0x000fc40000004100 */
[----:B------:R-:W-:Y:S01]  /*9ff0*/  HADD2.F32 R36, -RZ, R14.H0_H0 ;  /* 0x2000000eff247230 */ /* 0x000fe20000004100 */
[----:B------:R-:W-:Y:S01]  /*a000*/  F2FP.F16.F32.PACK_AB R28, R41, R28 ;  /* 0x0000001c291c723e */ /* 0x000fe200000000ff */
[----:B------:R-:W-:Y:S02]  /*a010*/  HADD2.F32 R30, -RZ, R30.H1_H1 ;  /* 0x3000001eff1e7230 */ /* 0x000fe40000004100 */
[-C--:B------:R-:W-:Y:S01]  /*a020*/  FMUL.FTZ R47, R39, R144.reuse ;  /* 0x00000090272f7220 */ /* 0x080fe20000410000 */
[----:B------:R-:W-:Y:S02]  /*a030*/  HADD2.F32 R14, -RZ, R14.H1_H1 ;  /* 0x3000000eff0e7230 */ /* 0x000fe40000004100 */
[----:B------:R-:W-:Y:S01]  /*a040*/  FMUL.FTZ R144, R36, R144 ;  /* 0x0000009024907220 */ /* 0x000fe20000410000 */
[----:B------:R-:W-:Y:S02]  /*a050*/  HADD2.F32 R147, -RZ, R147.H0_H0 ;  /* 0x20000093ff937230 */ /* 0x000fe40000004100 */
[----:B------:R-:W-:Y:S01]  /*a060*/  FMUL.FTZ R49, R30, R45 ;  /* 0x0000002d1e317220 */ /* 0x000fe20000410000 */
[----:B------:R-:W-:-:S02]  /*a070*/  HADD2.F32 R43, -RZ, R38.H0_H0 ;  /* 0x20000026ff2b7230 */ /* 0x000fc40000004100 */
[----:B------:R-:W-:Y:S01]  /*a080*/  FMUL.FTZ R45, R14, R45 ;  /* 0x0000002d0e2d7220 */ /* 0x000fe20000410000 */
[----:B------:R-:W-:Y:S02]  /*a090*/  IMAD.MOV.U32 R13, RZ, RZ, R15 ;  /* 0x000000ffff0d7224 */ /* 0x000fe400078e000f */
[-C--:B------:R-:W-:Y:S01]  /*a0a0*/  FFMA.FTZ R47, R36, R147.reuse, -R47 ;  /* 0x00000093242f7223 */ /* 0x080fe2000001082f */
[----:B------:R-:W-:Y:S01]  /*a0b0*/  FFMA.FTZ R144, R39, R147, R144 ;  /* 0x0000009327907223 */ /* 0x000fe20000010090 */
[-C--:B------:R-:W-:Y:S01]  /*a0c0*/  FFMA.FTZ R14, R14, R43.reuse, -R49 ;  /* 0x0000002b0e0e7223 */ /* 0x080fe20000010831 */
[----:B------:R-:W-:Y:S01]  /*a0d0*/  FFMA.FTZ R45, R30, R43, R45 ;  /* 0x0000002b1e2d7223 */ /* 0x000fe2000001002d */
[----:B------:R-:W-:-:S03]  /*a0e0*/  IMAD.MOV.U32 R15, RZ, RZ, R44 ;  /* 0x000000ffff0f7224 */ /* 0x000fc600078e002c */
[----:B------:R-:W-:Y:S02]  /*a0f0*/  F2FP.F16.F32.PACK_AB R14, R14, R47 ;  /* 0x0000002f0e0e723e */ /* 0x000fe400000000ff */
[----:B------:R-:W-:-:S07]  /*a100*/  F2FP.F16.F32.PACK_AB R30, R45, R144 ;  /* 0x000000902d1e723e */ /* 0x000fce00000000ff */
.L_x_546:
[----:B------:R-:W-:Y:S05]  /*a110*/  BSYNC B1 ;  /* 0x0000000000017941 */ /* 0x000fea0003800000 */
.L_x_545:
[----:B0-----:R0:W-:Y:S01]  /*a120*/  ST.E.128 desc[UR56][R34.64], R12 ;  /* 0x0000000c22007985 */ /* 0x0011e2000c101d38 */
[----:B------:R-:W-:-:S13]  /*a130*/  ISETP.GE.AND P3, PT, R11, R135, PT ;  /* 0x000000870b00720c */ /* 0x000fda0003f66270 */
[----:B------:R-:W-:Y:S05]  /*a140*/  @P3 BRA `(.L_x_493) ;  /* 0x0000000400d83947 */ /* 0x000fea0003800000 */
[----:B------:R-:W-:-:S05]  /*a150*/  IMAD.WIDE R32, R11, 0x2, R32 ;  /* 0x000000020b207825 */ /* 0x000fca00078e0220 */
[----:B-1----:R1:W-:Y:S01]  /*a160*/  ST.E.128 desc[UR56][R32.64], R28 ;  /* 0x0000001c20007985 */ /* 0x0023e2000c101d38 */
[----:B------:R-:W-:Y:S05]  /*a170*/  BRA `(.L_x_493) ;  /* 0x0000000400cc7947 */ /* 0x000fea0003800000 */
.L_x_458:
[----:B------:R-:W-:-:S06]  /*a180*/  UISETP.NE.AND UP0, UPT, UR58, 0x3, UPT ;  /* 0x000000033a00788c */ /* 0x000fcc000bf05270 */
[----:B------:R-:W-:-:S13]  /*a190*/  PLOP3.LUT P2, PT, PT, PT, UP0, 0x80, 0x0 ;  /* 0x000000000000781c */ /* 0x000fda0003f4f008 */
[----:B------:R-:W-:Y:S05]  /*a1a0*/  @!P2 BRA `(.L_x_547) ;  /* 0x000000000004a947 */ /* 0x000fea0003800000 */
[----:B------:R-:W-:Y:S01]  /*a1b0*/  BPT.TRAP 0x1 ;  /* 0x000000040000795c */ /* 0x000fe20000300000 */
.L_x_547:
[----:B------:R-:W-:Y:S01]  /*a1c0*/  LEA R85, R18, R2, 0x3 ;  /* 0x0000000212557211 */ /* 0x000fe200078e18ff */
[----:B------:R-:W-:Y:S01]  /*a1d0*/  BSSY B1, `(.L_x_548) ;  /* 0x0000005000017945 */ /* 0x000fe20003800000 */
[----:B------:R-:W-:Y:S02]  /*a1e0*/  SHF.L.U32 R86, R167, 0x1f, RZ ;  /* 0x0000001fa7567819 */ /* 0x000fe400000006ff */
[----:B------:R-:W-:Y:S02]  /*a1f0*/  SHF.R.S32.HI R82, RZ, 0x1f, R81 ;  /* 0x0000001fff527819 */ /* 0x000fe40000011451 */
[----:B------:R-:W1:Y:S02]  /*a200*/  SYNCS.PHASECHK.TRANS64.TRYWAIT P3, [R85+URZ+0x2a890], R86 ;  /* 0x02a89056550075a7 */ /* 0x000e64000806017f */
[----:B-1----:R-:W-:Y:S05]  /*a210*/  @!P3 BRA `(.L_x_549) ;  /* 0x0000016400acb947 */ /* 0x002fea0003800000 */
.L_x_809:
[----:B------:R-:W-:Y:S05]  /*a220*/  BSYNC B1 ;  /* 0x0000000000017941 */ /* 0x000fea0003800000 */
.L_x_548:
[----:B------:R-:W-:Y:S01]  /*a230*/  ULDC.64 UR4, c[0x0][0x300] ;  /* 0x0000c00000047ab9 */ /* 0x000fe20000000a00 */
[----:B-----5:R-:W-:Y:S01]  /*a240*/  SHF.R.S32.HI R83, RZ, 0x1f, R80 ;  /* 0x0000001fff537819 */ /* 0x020fe20000011450 */
[----:B------:R-:W-:Y:S01]  /*a250*/  IMAD R14, R82, UR4, RZ ;  /* 0x00000004520e7c24 */ /* 0x000fe2000f8e02ff */
[----:B------:R-:W-:Y:S01]  /*a260*/  ULDC.64 UR6, c[0x0][0x2e8] ;  /* 0x0000ba0000067ab9 */ /* 0x000fe20000000a00 */
[----:B0-----:R-:W-:-:S04]  /*a270*/  IMAD.WIDE.U32 R12, R81, UR4, RZ ;  /* 0x00000004510c7c25 */ /* 0x001fc8000f8e00ff */
[----:B------:R-:W-:Y:S01]  /*a280*/  IMAD R11, R81, UR5, R14 ;  /* 0x00000005510b7c24 */ /* 0x000fe2000f8e020e */
[----:B------:R-:W-:Y:S01]  /*a290*/  ULDC.64 UR4, c[0x0][0x310] ;  /* 0x0000c40000047ab9 */ /* 0x000fe20000000a00 */
[----:B------:R-:W-:Y:S02]  /*a2a0*/  IMAD R84, R24, -0x60, R25 ;  /* 0xffffffa018547824 */ /* 0x000fe400078e0219 */
[----:B------:R-:W-:Y:S02]  /*a2b0*/  IMAD R15, R83, UR4, RZ ;  /* 0x00000004530f7c24 */ /* 0x000fe4000f8e02ff */
[----:B------:R-:W-:Y:S01]  /*a2c0*/  IMAD.IADD R13, R13, 0x1, R11 ;  /* 0x000000010d0d7824 */ /* 0x000fe200078e020b */
[----:B------:R-:W-:Y:S01]  /*a2d0*/  VIMNMX R84, R84, 0x60, PT ;  /* 0x0000006054547848 */ /* 0x000fe20003fe0100 */
[C---:B------:R-:W-:Y:S02]  /*a2e0*/  IMAD R15, R80.reuse, UR5, R15 ;  /* 0x00000005500f7c24 */ /* 0x040fe4000f8e020f */
[----:B------:R-:W-:Y:S01]  /*a2f0*/  IMAD.WIDE.U32 R12, R80, UR4, R12 ;  /* 0x00000004500c7c25 */ /* 0x000fe2000f8e000c */
[----:B------:R-:W-:Y:S01]  /*a300*/  ULDC.64 UR4, c[0x0][0x308] ;  /* 0x0000c20000047ab9 */ /* 0x000fe20000000a00 */
[----:B------:R-:W-:-:S02]  /*a310*/  IADD3 R38, -R166, R84, RZ ;  /* 0x00000054a6267210 */ /* 0x000fc40007ffe1ff */
[----:B------:R-:W-:Y:S02]  /*a320*/  IMAD.IADD R13, R13, 0x1, R15 ;  /* 0x000000010d0d7824 */ /* 0x000fe400078e020f */
[----:B------:R-:W-:Y:S01]  /*a330*/  IMAD.WIDE.U32 R12, R162, UR4, R12 ;  /* 0x00000004a20c7c25 */ /* 0x000fe2000f8e000c */
[----:B------:R-:W-:-:S03]  /*a340*/  UMOV UR4, 0xffffffff ;  /* 0xffffffff00047882 */ /* 0x000fc60000000000 */
[----:B------:R-:W-:Y:S01]  /*a350*/  IMAD R37, R162, UR5, R13 ;  /* 0x00000005a2257c24 */ /* 0x000fe2000f8e020d */
[----:B------:R-:W-:-:S04]  /*a360*/  LEA R36, P3, R12, UR6, 0x1 ;  /* 0x000000060c247c11 */ /* 0x000fc8000f8608ff */
[----:B------:R-:W-:Y:S02]  /*a370*/  LEA.HI.X R37, R12, UR7, R37, 0x1, P3 ;  /* 0x000000070c257c11 */ /* 0x000fe400098f0c25 */
[----:B------:R-:W-:Y:S01]  /*a380*/  ISETP.GE.AND P3, PT, R38, 0x1, PT ;  /* 0x000000012600780c */ /* 0x000fe20003f66270 */
[----:B------:R-:W-:-:S12]  /*a390*/  BRA.DIV UR4, `(.L_x_550) ;  /* 0x0000016604607947 */ /* 0x000fd8000b800000 */
[----:B------:R0:W2:Y:S04]  /*a3a0*/  SHFL.IDX PT, R40, R37, RZ, 0x1c1f ;  /* 0x001c1fff25287589 */ /* 0x0000a800000e0000 */
[----:B------:R0:W3:Y:S02]  /*a3b0*/  SHFL.IDX PT, R39, R36, RZ, 0x1c1f ;  /* 0x001c1fff24277589 */ /* 0x0000e400000e0000 */
.L_x_813:
[----:B------:R-:W-:Y:S04]  /*a3c0*/  BSSY B1, `(.L_x_551) ;  /* 0x0000025000017945 */ /* 0x000fe80003800000 */
[----:B------:R-:W-:Y:S05]  /*a3d0*/  @!P3 BRA `(.L_x_552) ;  /* 0x00000000008cb947 */ /* 0x000fea0003800000 */
[----:B------:R-:W-:Y:S02]  /*a3e0*/  ULDC UR4, c[0x0][0x2f4] ;  /* 0x0000bd0000047ab9 */ /* 0x000fe40000000800 */
[----:B------:R-:W-:Y:S02]  /*a3f0*/  ISETP.GE.AND P5, PT, R16, UR4, PT ;  /* 0x0000000410007c0c */ /* 0x000fe4000bfa6270 */
[----:B------:R-:W-:-:S11]  /*a400*/  ISETP.GE.AND P4, PT, R19, UR4, PT ;  /* 0x0000000413007c0c */ /* 0x000fd6000bf86270 */
[----:B------:R-:W4:Y:S01]  /*a410*/  @!P5 LDS.128 R12, [R29] ;  /* 0x000000001d0cd984 */ /* 0x000f220000000c00 */
[----:B---3--:R-:W-:-:S04]  /*a420*/  @!P5 LEA R34, P3, R16, R39, 0x1 ;  /* 0x000000271022d211 */ /* 0x008fc800078608ff */
[----:B--2---:R-:W-:Y:S02]  /*a430*/  @!P5 LEA.HI.X R35, R16, R40, R17, 0x1, P3 ;  /* 0x000000281023d211 */ /* 0x004fe400018f0c11 */
[----:B------:R-:W-:-:S04]  /*a440*/  @!P4 LEA R32, P3, R19, R39, 0x1 ;  /* 0x000000271320c211 */ /* 0x000fc800078608ff */
[----:B------:R-:W-:Y:S02]  /*a450*/  @!P4 LEA.HI.X R33, R19, R40, R165, 0x1, P3 ;  /* 0x000000281321c211 */ /* 0x000fe400018f0ca5 */
[----:B------:R-:W-:-:S13]  /*a460*/  ISETP.GE.AND P3, PT, R22, UR4, PT ;  /* 0x0000000416007c0c */ /* 0x000fda000bf66270 */
[----:B------:R-:W-:-:S04]  /*a470*/  @!P3 LEA R30, P6, R22, R39, 0x1 ;  /* 0x00000027161eb211 */ /* 0x000fc800078c08ff */
[----:B------:R-:W-:Y:S01]  /*a480*/  @!P3 LEA.HI.X R31, R22, R40, R176, 0x1, P6 ;  /* 0x00000028161fb211 */ /* 0x000fe200030f0cb0 */
[----:B----4-:R2:W-:Y:S01]  /*a490*/  @!P5 ST.E.128 desc[UR56][R34.64], R12 ;  /* 0x0000000c2200d985 */ /* 0x0105e2000c101d38 */
[----:B------:R-:W-:-:S13]  /*a4a0*/  ISETP.GE.AND P5, PT, R0, UR4, PT ;  /* 0x0000000400007c0c */ /* 0x000fda000bfa6270 */
[----:B------:R-:W3:Y:S01]  /*a4b0*/  @!P5 LDS.128 R12, [R28] ;  /* 0x000000001c0cd984 */ /* 0x000ee20000000c00 */
[----:B------:R-:W-:Y:S01]  /*a4c0*/  @!P5 IMAD.SHL.U32 R11, R163, 0x8, RZ ;  /* 0x00000008a30bd824 */ /* 0x000fe200078e00ff */
[----:B--2---:R-:W-:Y:S01]  /*a4d0*/  @!P5 MOV R35, R40 ;  /* 0x000000280023d202 */ /* 0x004fe20000000f00 */
[----:B------:R-:W-:-:S04]  /*a4e0*/  @!P5 IMAD.MOV.U32 R34, RZ, RZ, R39 ;  /* 0x000000ffff22d224 */ /* 0x000fc800078e0027 */
[----:B------:R-:W-:-:S05]  /*a4f0*/  @!P5 IMAD.WIDE R34, R11, 0x2, R34 ;  /* 0x000000020b22d825 */ /* 0x000fca00078e0222 */
[----:B---3--:R2:W-:Y:S01]  /*a500*/  @!P5 ST.E.128 desc[UR56][R34.64], R12 ;  /* 0x0000000c2200d985 */ /* 0x0085e2000c101d38 */
[----:B------:R-:W-:-:S13]  /*a510*/  ISETP.GE.AND P5, PT, R3, UR4, PT ;  /* 0x0000000403007c0c */ /* 0x000fda000bfa6270 */
[----:B------:R-:W3:Y:S01]  /*a520*/  @!P5 LDS.128 R12, [R29+0x3000] ;  /* 0x003000001d0cd984 */ /* 0x000ee20000000c00 */
[----:B------:R-:W-:Y:S01]  /*a530*/  @!P5 IMAD.SHL.U32 R11, R164, 0x8, RZ ;  /* 0x00000008a40bd824 */ /* 0x000fe200078e00ff */
[----:B--2---:R-:W-:Y:S01]  /*a540*/  @!P5 MOV R35, R40 ;  /* 0x000000280023d202 */ /* 0x004fe20000000f00 */
[----:B------:R-:W-:-:S04]  /*a550*/  @!P5 IMAD.MOV.U32 R34, RZ, RZ, R39 ;  /* 0x000000ffff22d224 */ /* 0x000fc800078e0027 */
[----:B------:R-:W-:-:S05]  /*a560*/  @!P5 IMAD.WIDE R34, R11, 0x2, R34 ;  /* 0x000000020b22d825 */ /* 0x000fca00078e0222 */
[----:B---3--:R2:W-:Y:S01]  /*a570*/  @!P5 ST.E.128 desc[UR56][R34.64], R12 ;  /* 0x0000000c2200d985 */ /* 0x0085e2000c101d38 */
[----:B------:R-:W-:-:S03]  /*a580*/  ISETP.GE.AND P5, PT, R23, UR4, PT ;  /* 0x0000000417007c0c */ /* 0x000fc6000bfa6270 */
[----:B------:R-:W3:Y:S10]  /*a590*/  @!P4 LDS.128 R12, [R28+0x3000] ;  /* 0x003000001c0cc984 */ /* 0x000ef40000000c00 */
[----:B--2---:R-:W-:-:S04]  /*a5a0*/  @!P5 LEA R34, P6, R23, R39, 0x1 ;  /* 0x000000271722d211 */ /* 0x004fc800078c08ff */
[----:B------:R-:W-:Y:S01]  /*a5b0*/  @!P5 LEA.HI.X R35, R23, R40, R175, 0x1, P6 ;  /* 0x000000281723d211 */ /* 0x000fe200030f0caf */
[----:B---3--:R-:W-:Y:S04]  /*a5c0*/  @!P4 ST.E.128 desc[UR56][R32.64], R12 ;  /* 0x0000000c2000c985 */ /* 0x008fe8000c101d38 */
[----:B------:R-:W2:Y:S04]  /*a5d0*/  @!P3 LDS.128 R12, [R29+0x6000] ;  /* 0x006000001d0cb984 */ /* 0x000ea80000000c00 */
[----:B--2---:R-:W-:Y:S04]  /*a5e0*/  @!P3 ST.E.128 desc[UR56][R30.64], R12 ;  /* 0x0000000c1e00b985 */ /* 0x004fe8000c101d38 */
[----:B------:R-:W2:Y:S04]  /*a5f0*/  @!P5 LDS.128 R12, [R28+0x6000] ;  /* 0x006000001c0cd984 */ /* 0x000ea80000000c00 */
[----:B--2---:R4:W-:Y:S02]  /*a600*/  @!P5 ST.E.128 desc[UR56][R34.64], R12 ;  /* 0x0000000c2200d985 */ /* 0x0049e4000c101d38 */
.L_x_552:
[----:B------:R-:W-:Y:S05]  /*a610*/  BSYNC B1 ;  /* 0x0000000000017941 */ /* 0x000fea0003800000 */
.L_x_551:
[----:B------:R-:W-:-:S03]  /*a620*/  UMOV UR4, 0xffffffff ;  /* 0xffffffff00047882 */ /* 0x000fc60000000000 */
[----:B------:R-:W-:Y:S05]  /*a630*/  BRA.DIV UR4, `(.L_x_553) ;  /* 0x0000016604047947 */ /* 0x000fea000b800000 */
[----:B--2---:R2:W0:Y:S04]  /*a640*/  SHFL.IDX PT, R40, R37, 0x1, 0x1c1f ;  /* 0x003c1f0025287f89 */ /* 0x00442800000e0000 */
[----:B---3--:R2:W3:Y:S02]  /*a650*/  SHFL.IDX PT, R39, R36, 0x1, 0x1c1f ;  /* 0x003c1f0024277f89 */ /* 0x0084e400000e0000 */
.L_x_817:
[----:B------:R-:W-:-:S13]  /*a660*/  ISETP.GE.AND P3, PT, R38, 0x41, PT ;  /* 0x000000412600780c */ /* 0x000fda0003f66270 */
[----:B------:R-:W-:Y:S05]  /*a670*/  @!P3 BRA `(.L_x_493) ;  /* 0x00000000008cb947 */ /* 0x000fea0003800000 */
[----:B------:R-:W-:Y:S02]  /*a680*/  ULDC UR4, c[0x0][0x2f4] ;  /* 0x0000bd0000047ab9 */ /* 0x000fe40000000800 */
[----:B------:R-:W-:Y:S02]  /*a690*/  ISETP.GE.AND P5, PT, R16, UR4, PT ;  /* 0x0000000410007c0c */ /* 0x000fe4000bfa6270 */
[----:B------:R-:W-:-:S11]  /*a6a0*/  ISETP.GE.AND P4, PT, R19, UR4, PT ;  /* 0x0000000413007c0c */ /* 0x000fd6000bf86270 */
[----:B----4-:R-:W4:Y:S01]  /*a6b0*/  @!P5 LDS.128 R12, [R29+0x2000] ;  /* 0x002000001d0cd984 */ /* 0x010f220000000c00 */
[----:B---3--:R-:W-:-:S04]  /*a6c0*/  @!P5 LEA R34, P3, R16, R39, 0x1 ;  /* 0x000000271022d211 */ /* 0x008fc800078608ff */
[----:B0-----:R-:W-:Y:S02]  /*a6d0*/  @!P5 LEA.HI.X R35, R16, R40, R17, 0x1, P3 ;  /* 0x000000281023d211 */ /* 0x001fe400018f0c11 */
[----:B------:R-:W-:-:S04]  /*a6e0*/  @!P4 LEA R32, P3, R19, R39, 0x1 ;  /* 0x000000271320c211 */ /* 0x000fc800078608ff */
[----:B------:R-:W-:Y:S02]  /*a6f0*/  @!P4 LEA.HI.X R33, R19, R40, R165, 0x1, P3 ;  /* 0x000000281321c211 */ /* 0x000fe400018f0ca5 */
[----:B------:R-:W-:-:S13]  /*a700*/  ISETP.GE.AND P3, PT, R22, UR4, PT ;  /* 0x0000000416007c0c */ /* 0x000fda000bf66270 */
[----:B------:R-:W-:-:S04]  /*a710*/  @!P3 LEA R30, P6, R22, R39, 0x1 ;  /* 0x00000027161eb211 */ /* 0x000fc800078c08ff */
[----:B------:R-:W-:Y:S01]  /*a720*/  @!P3 LEA.HI.X R31, R22, R40, R176, 0x1, P6 ;  /* 0x00000028161fb211 */ /* 0x000fe200030f0cb0 */
[----:B----4-:R0:W-:Y:S01]  /*a730*/  @!P5 ST.E.128 desc[UR56][R34.64], R12 ;  /* 0x0000000c2200d985 */ /* 0x0101e2000c101d38 */
[----:B------:R-:W-:-:S13]  /*a740*/  ISETP.GE.AND P5, PT, R0, UR4, PT ;  /* 0x0000000400007c0c */ /* 0x000fda000bfa6270 */
[----:B------:R-:W3:Y:S01]  /*a750*/  @!P5 LDS.128 R12, [R28+0x2000] ;  /* 0x002000001c0cd984 */ /* 0x000ee20000000c00 */
[----:B------:R-:W-:Y:S01]  /*a760*/  @!P5 IMAD.SHL.U32 R11, R163, 0x8, RZ ;  /* 0x00000008a30bd824 */ /* 0x000fe200078e00ff */
[----:B0-----:R-:W-:Y:S01]  /*a770*/  @!P5 MOV R35, R40 ;  /* 0x000000280023d202 */ /* 0x001fe20000000f00 */
[----:B------:R-:W-:-:S04]  /*a780*/  @!P5 IMAD.MOV.U32 R34, RZ, RZ, R39 ;  /* 0x000000ffff22d224 */ /* 0x000fc800078e0027 */
[----:B------:R-:W-:-:S05]  /*a790*/  @!P5 IMAD.WIDE R34, R11, 0x2, R34 ;  /* 0x000000020b22d825 */ /* 0x000fca00078e0222 */
[----:B---3--:R0:W-:Y:S01]  /*a7a0*/  @!P5 ST.E.128 desc[UR56][R34.64], R12 ;  /* 0x0000000c2200d985 */ /* 0x0081e2000c101d38 */
[----:B------:R-:W-:-:S13]  /*a7b0*/  ISETP.GE.AND P5, PT, R3, UR4, PT ;  /* 0x0000000403007c0c */ /* 0x000fda000bfa6270 */
[----:B------:R-:W3:Y:S01]  /*a7c0*/  @!P5 LDS.128 R12, [R29+0x5000] ;  /* 0x005000001d0cd984 */ /* 0x000ee20000000c00 */
[----:B------:R-:W-:Y:S01]  /*a7d0*/  @!P5 IMAD.SHL.U32 R11, R164, 0x8, RZ ;  /* 0x00000008a40bd824 */ /* 0x000fe200078e00ff */
[----:B0-----:R-:W-:Y:S01]  /*a7e0*/  @!P5 MOV R35, R40 ;  /* 0x000000280023d202 */ /* 0x001fe20000000f00 */
[----:B------:R-:W-:-:S04]  /*a7f0*/  @!P5 IMAD.MOV.U32 R34, RZ, RZ, R39 ;  /* 0x000000ffff22d224 */ /* 0x000fc800078e0027 */
[----:B------:R-:W-:-:S05]  /*a800*/  @!P5 IMAD.WIDE R34, R11, 0x2, R34 ;  /* 0x000000020b22d825 */ /* 0x000fca00078e0222 */
[----:B---3--:R0:W-:Y:S01]  /*a810*/  @!P5 ST.E.128 desc[UR56][R34.64], R12 ;  /* 0x0000000c2200d985 */ /* 0x0081e2000c101d38 */
[----:B------:R-:W-:-:S03]  /*a820*/  ISETP.GE.AND P5, PT, R23, UR4, PT ;  /* 0x0000000417007c0c */ /* 0x000fc6000bfa6270 */
[----:B------:R-:W3:Y:S10]  /*a830*/  @!P4 LDS.128 R12, [R28+0x5000] ;  /* 0x005000001c0cc984 */ /* 0x000ef40000000c00 */
[----:B0-----:R-:W-:-:S04]  /*a840*/  @!P5 LEA R34, P6, R23, R39, 0x1 ;  /* 0x000000271722d211 */ /* 0x001fc800078c08ff */
[----:B------:R-:W-:Y:S01]  /*a850*/  @!P5 LEA.HI.X R35, R23, R40, R175, 0x1, P6 ;  /* 0x000000281723d211 */ /* 0x000fe200030f0caf */
[----:B---3--:R-:W-:Y:S04]  /*a860*/  @!P4 ST.E.128 desc[UR56][R32.64], R12 ;  /* 0x0000000c2000c985 */ /* 0x008fe8000c101d38 */
[----:B------:R-:W0:Y:S04]  /*a870*/  @!P3 LDS.128 R12, [R29+0x8000] ;  /* 0x008000001d0cb984 */ /* 0x000e280000000c00 */
[----:B0-----:R-:W-:Y:S04]  /*a880*/  @!P3 ST.E.128 desc[UR56][R30.64], R12 ;  /* 0x0000000c1e00b985 */ /* 0x001fe8000c101d38 */
[----:B------:R-:W0:Y:S04]  /*a890*/  @!P5 LDS.128 R12, [R28+0x8000] ;  /* 0x008000001c0cd984 */ /* 0x000e280000000c00 */
[----:B0-----:R0:W-:Y:S02]  /*a8a0*/  @!P5 ST.E.128 desc[UR56][R34.64], R12 ;  /* 0x0000000c2200d985 */ /* 0x0011e4000c101d38 */
.L_x_493:
[----:B------:R-:W-:Y:S05]  /*a8b0*/  BSYNC B0 ;  /* 0x0000000000007941 */ /* 0x000fea0003800000 */
.L_x_457:
[----:B---3--:R-:W3:Y:S01]  /*a8c0*/  S2R R11, SR_TID.X ;  /* 0x00000000000b7919 */ /* 0x008ee20000002100 */
[----:B------:R-:W-:Y:S01]  /*a8d0*/  @!PT LDS RZ, [RZ] ;  /* 0x00000000fffff984 */ /* 0x000fe20000000800 */
[----:B------:R-:W-:Y:S01]  /*a8e0*/  @!PT LDS RZ, [RZ] ;  /* 0x00000000fffff984 */ /* 0x000fe20000000800 */
[----:B------:R-:W-:Y:S01]  /*a8f0*/  @!PT LDS RZ, [RZ] ;  /* 0x00000000fffff984 */ /* 0x000fe20000000800 */
[----:B------:R-:W-:Y:S01]  /*a900*/  @!PT LDS RZ, [RZ] ;  /* 0x00000000fffff984 */ /* 0x000fe20000000800 */
[----:B------:R5:W-:Y:S06]  /*a910*/  MEMBAR.ALL.CTA ;  /* 0x0000000000007992 */ /* 0x000bec0000008000 */
[----:B-----5:R-:W5:Y:S01]  /*a920*/  FENCE.VIEW.ASYNC.S ;  /* 0x00000000000073c6 */ /* 0x020f620000000000 */
[----:B------:R-:W-:Y:S05]  /*a930*/  WARPSYNC.ALL ;  /* 0x0000000000007948 */ /* 0x000fea0003800000 */
[----:B------:R-:W-:Y:S01]  /*a940*/  BSSY B0, `(.L_x_554) ;  /* 0x0000009000007945 */ /* 0x000fe20003800000 */
[----:B---3--:R-:W-:Y:S01]  /*a950*/  LOP3.LUT R11, R11, 0x7f, RZ, 0xc0, !PT ;  /* 0x0000007f0b0b7812 */ /* 0x008fe200078ec0ff */
[----:B-----5:R3:W-:Y:S03]  /*a960*/  BAR.SYNC.DEFER_BLOCKING R218, 0x80 ;  /* 0x000200da0000751d */ /* 0x0207e60000010000 */
[----:B------:R-:W-:-:S13]  /*a970*/  ISETP.NE.AND P3, PT, R11, RZ, PT ;  /* 0x000000ff0b00720c */ /* 0x000fda0003f65270 */
[----:B------:R-:W-:-:S05]  /*a980*/  @!P3 VIADD R11, R85, 0x2a8a0 ;  /* 0x0002a8a0550bb836 */ /* 0x000fca0000000000 */
[----:B------:R-:W-:-:S04]  /*a990*/  @!P3 PRMT R11, RZ, 0x654, R11 ;  /* 0x00000654ff0bb816 */ /* 0x000fc8000000000b */
[----:B------:R3:W-:Y:S01]  /*a9a0*/  @!P3 SYNCS.ARRIVE.TRANS64.RED.A1T0 RZ, [R11+URZ], RZ ;  /* 0x000000ff0bffb9a7 */ /* 0x0007e2000810043f */
[----:B------:R-:W-:Y:S05]  /*a9b0*/  @!P2 BRA `(.L_x_555) ;  /* 0x000000000004a947 */ /* 0x000fea0003800000 */
[----:B------:R-:W-:Y:S01]  /*a9c0*/  BPT.TRAP 0x1 ;  /* 0x000000040000795c */ /* 0x000fe20000300000 */
.L_x_555:
[----:B------:R-:W-:Y:S05]  /*a9d0*/  BSYNC B0 ;  /* 0x0000000000007941 */ /* 0x000fea0003800000 */
.L_x_554:
[----:B------:R-:W5:Y:S01]  /*a9e0*/  SYNCS.PHASECHK.TRANS64.TRYWAIT P2, [R85+URZ+0x2a8b0], R86 ;  /* 0x02a8b056550075a7 */ /* 0x000f62000804017f */
[----:B------:R-:W-:Y:S04]  /*a9f0*/  BSSY B0, `(.L_x_556) ;  /* 0x0000002000007945 */ /* 0x000fe80003800000 */
[----:B-----5:R-:W-:Y:S05]  /*aa00*/  @!P2 BRA `(.L_x_557) ;  /* 0x00000160005ca947 */ /* 0x020fea0003800000 */
.L_x_818:
[----:B------:R-:W-:Y:S05]  /*aa10*/  BSYNC B0 ;  /* 0x0000000000007941 */ /* 0x000fea0003800000 */
.L_x_556:
[----:B------:R-:W-:Y:S01]  /*aa20*/  ULDC.64 UR4, c[0x0][0x328] ;  /* 0x0000ca0000047ab9 */ /* 0x000fe20000000a00 */
[----:B------:R-:W-:Y:S01]  /*aa30*/  ULDC.64 UR6, c[0x0][0x318] ;  /* 0x0000c60000067ab9 */ /* 0x000fe20000000a00 */
[----:B------:R-:W-:Y:S01]  /*aa40*/  IMAD R82, R82, UR4, RZ ;  /* 0x0000000452527c24 */ /* 0x000fe2000f8e02ff */
[----:B------:R-:W-:Y:S01]  /*aa50*/  BSSY B0, `(.L_x_558) ;  /* 0x000002b000007945 */ /* 0x000fe20003800000 */
[----:B0-2-4-:R-:W-:-:S04]  /*aa60*/  IMAD.WIDE.U32 R12, R81, UR4, RZ ;  /* 0x00000004510c7c25 */ /* 0x015fc8000f8e00ff */
[----:B------:R-:W-:Y:S01]  /*aa70*/  IMAD R81, R81, UR5, R82 ;  /* 0x0000000551517c24 */ /* 0x000fe2000f8e0252 */
[----:B------:R-:W-:Y:S01]  /*aa80*/  ULDC.64 UR4, c[0x0][0x338] ;  /* 0x0000ce0000047ab9 */ /* 0x000fe20000000a00 */
[----:B------:R-:W-:Y:S02]  /*aa90*/  IMAD.IADD R84, R84, 0x1, -R166 ;  /* 0x0000000154547824 */ /* 0x000fe400078e0aa6 */
[----:B------:R-:W-:Y:S02]  /*aaa0*/  IMAD R83, R83, UR4, RZ ;  /* 0x0000000453537c24 */ /* 0x000fe4000f8e02ff */
[----:B------:R-:W-:Y:S02]  /*aab0*/  IMAD.IADD R13, R13, 0x1, R81 ;  /* 0x000000010d0d7824 */ /* 0x000fe400078e0251 */
[C---:B------:R-:W-:Y:S02]  /*aac0*/  IMAD R83, R80.reuse, UR5, R83 ;  /* 0x0000000550537c24 */ /* 0x040fe4000f8e0253 */
[----:B------:R-:W-:Y:S01]  /*aad0*/  IMAD.WIDE.U32 R12, R80, UR4, R12 ;  /* 0x00000004500c7c25 */ /* 0x000fe2000f8e000c */
[----:B------:R-:W-:-:S03]  /*aae0*/  ULDC.64 UR4, c[0x0][0x330] ;  /* 0x0000cc0000047ab9 */ /* 0x000fc60000000a00 */
[----:B------:R-:W-:Y:S01]  /*aaf0*/  IMAD R34, R18, 0x3000, R4 ;  /* 0x0000300012227824 */ /* 0x000fe200078e0204 */
[----:B------:R-:W-:-:S03]  /*ab00*/  IADD3 R13, R13, R83, RZ ;  /* 0x000000530d0d7210 */ /* 0x000fc60007ffe0ff */
[----:B------:R-:W-:-:S04]  /*ab10*/  IMAD.WIDE.U32 R12, R162, UR4, R12 ;  /* 0x00000004a20c7c25 */ /* 0x000fc8000f8e000c */
[----:B---3--:R-:W-:Y:S01]  /*ab20*/  IMAD R11, R162, UR5, R13 ;  /* 0x00000005a20b7c24 */ /* 0x008fe2000f8e020d */
[----:B------:R-:W-:-:S04]  /*ab30*/  LEA R35, P2, R12, UR6, 0x1 ;  /* 0x000000060c237c11 */ /* 0x000fc8000f8408ff */
[----:B------:R-:W-:Y:S01]  /*ab40*/  LEA.HI.X R36, R12, UR7, R11, 0x1, P2 ;  /* 0x000000070c247c11 */ /* 0x000fe200090f0c0b */
[----:B------:R-:W-:Y:S01]  /*ab50*/  IMAD.IADD R11, R127, 0x1, R34 ;  /* 0x000000017f0b7824 */ /* 0x000fe200078e0222 */
[----:B------:R-:W-:Y:S01]  /*ab60*/  ISETP.GE.AND P2, PT, R84, 0x1, PT ;  /* 0x000000015400780c */ /* 0x000fe20003f46270 */
[----:B-1----:R0:W1:Y:S01]  /*ab70*/  SHFL.IDX PT, R30, R35, RZ, 0x1c1f ;  /* 0x001c1fff231e7589 */ /* 0x00206200000e0000 */
[----:B------:R-:W-:Y:S01]  /*ab80*/  LEA R34, R34, R122, 0x1 ;  /* 0x0000007a22227211 */ /* 0x000fe200078e08ff */
[----:B------:R-:W-:Y:S02]  /*ab90*/  IMAD R11, R11, 0x2, R122 ;  /* 0x000000020b0b7824 */ /* 0x000fe400078e027a */
[----:B------:R0:W2:Y:S08]  /*aba0*/  SHFL.IDX PT, R31, R36, RZ, 0x1c1f ;  /* 0x001c1fff241f7589 */ /* 0x0000b000000e0000 */
[----:B0-----:R-:W-:Y:S05]  /*abb0*/  @!P2 BRA `(.L_x_559) ;  /* 0x000000000050a947 */ /* 0x001fea0003800000 */
[----:B------:R-:W-:-:S13]  /*abc0*/  ISETP.NE.AND P2, PT, R5, RZ, PT ;  /* 0x000000ff0500720c */ /* 0x000fda0003f45270 */
[----:B------:R-:W0:Y:S01]  /*abd0*/  @P2 LDS.128 R12, [R34] ;  /* 0x00000000220c2984 */ /* 0x000e220000000c00 */
[----:B-1----:R-:W-:-:S04]  /*abe0*/  @P2 LEA R32, P4, R16, R30, 0x1 ;  /* 0x0000001e10202211 */ /* 0x002fc800078808ff */
[----:B--2---:R-:W-:Y:S02]  /*abf0*/  @P2 LEA.HI.X R33, R16, R31, R17, 0x1, P4 ;  /* 0x0000001f10212211 */ /* 0x004fe400020f0c11 */
[----:B------:R-:W-:-:S13]  /*ac00*/  ISETP.NE.AND P4, PT, R21, RZ, PT ;  /* 0x000000ff1500720c */ /* 0x000fda0003f85270 */
[----:B------:R-:W-:-:S04]  /*ac10*/  @P4 LEA R28, P5, R19, R30, 0x1 ;  /* 0x0000001e131c4211 */ /* 0x000fc800078a08ff */
[----:B------:R-:W-:Y:S01]  /*ac20*/  @P4 LEA.HI.X R29, R19, R31, R165, 0x1, P5 ;  /* 0x0000001f131d4211 */ /* 0x000fe200028f0ca5 */
[----:B0-----:R0:W-:Y:S01]  /*ac30*/  @P2 ST.E.128 desc[UR56][R32.64], R12 ;  /* 0x0000000c20002985 */ /* 0x0011e2000c101d38 */
[----:B------:R-:W-:-:S13]  /*ac40*/  ISETP.NE.AND P2, PT, R10, RZ, PT ;  /* 0x000000ff0a00720c */ /* 0x000fda0003f45270 */
[----:B------:R-:W1:Y:S01]  /*ac50*/  @P2 LDS.128 R12, [R11] ;  /* 0x000000000b0c2984 */ /* 0x000e620000000c00 */
[----:B------:R-:W-:-:S04]  /*ac60*/  @P2 IMAD.SHL.U32 R37, R163, 0x8, RZ ;  /* 0x00000008a3252824 */ /* 0x000fc800078e00ff */
[----:B0-----:R-:W-:-:S05]  /*ac70*/  @P2 IMAD.WIDE R32, R37, 0x2, R30 ;  /* 0x0000000225202825 */ /* 0x001fca00078e021e */
[----:B-1----:R-:W-:Y:S01]  /*ac80*/  @P2 ST.E.128 desc[UR56][R32.64], R12 ;  /* 0x0000000c20002985 */ /* 0x002fe2000c101d38 */
[----:B------:R-:W-:-:S13]  /*ac90*/  ISETP.NE.AND P2, PT, R20, RZ, PT ;  /* 0x000000ff1400720c */ /* 0x000fda0003f45270 */
[----:B------:R-:W0:Y:S01]  /*aca0*/  @P2 LDS.128 R12, [R34+0x3000] ;  /* 0x00300000220c2984 */ /* 0x000e220000000c00 */
[----:B------:R-:W-:-:S05]  /*acb0*/  @P2 SHF.L.U32 R37, R164, 0x3, RZ ;  /* 0x00000003a4252819 */ /* 0x000fca00000006ff */
[----:B------:R-:W-:-:S05]  /*acc0*/  @P2 IMAD.WIDE R30, R37, 0x2, R30 ;  /* 0x00000002251e2825 */ /* 0x000fca00078e021e */
[----:B0-----:R-:W-:Y:S04]  /*acd0*/  @P2 ST.E.128 desc[UR56][R30.64], R12 ;  /* 0x0000000c1e002985 */ /* 0x001fe8000c101d38 */
[----:B------:R-:W0:Y:S04]  /*ace0*/  @P4 LDS.128 R12, [R11+0x3000] ;  /* 0x003000000b0c4984 */ /* 0x000e280000000c00 */
[----:B0-----:R0:W-:Y:S02]  /*acf0*/  @P4 ST.E.128 desc[UR56][R28.64], R12 ;  /* 0x0000000c1c004985 */ /* 0x0011e4000c101d38 */
.L_x_559:
[----:B------:R-:W-:Y:S05]  /*ad00*/  BSYNC B0 ;  /* 0x0000000000007941 */ /* 0x000fea0003800000 */
.L_x_558:
[----:B------:R-:W-:Y:S01]  /*ad10*/  ISETP.GE.AND P2, PT, R84, 0x41, PT ;  /* 0x000000415400780c */ /* 0x000fe20003f46270 */
[----:B--2---:R2:W3:Y:S01]  /*ad20*/  SHFL.IDX PT, R31, R36, 0x1, 0x1c1f ;  /* 0x003c1f00241f7f89 */ /* 0x0044e200000e0000 */
[----:B------:R-:W-:Y:S03]  /*ad30*/  BSSY B0, `(.L_x_560) ;  /* 0x0000017000007945 */ /* 0x000fe60003800000 */
[----:B-1----:R2:W1:Y:S08]  /*ad40*/  SHFL.IDX PT, R30, R35, 0x1, 0x1c1f ;  /* 0x003c1f00231e7f89 */ /* 0x00247000000e0000 */
[----:B--2---:R-:W-:Y:S05]  /*ad50*/  @!P2 BRA `(.L_x_561) ;  /* 0x000000000050a947 */ /* 0x004fea0003800000 */
[----:B------:R-:W-:-:S13]  /*ad60*/  ISETP.NE.AND P2, PT, R5, RZ, PT ;  /* 0x000000ff0500720c */ /* 0x000fda0003f45270 */
[----:B0-----:R-:W0:Y:S01]  /*ad70*/  @P2 LDS.128 R12, [R34+0x2000] ;  /* 0x00200000220c2984 */ /* 0x001e220000000c00 */
[----:B-1----:R-:W-:-:S04]  /*ad80*/  @P2 LEA R32, P4, R16, R30, 0x1 ;  /* 0x0000001e10202211 */ /* 0x002fc800078808ff */
[----:B---3--:R-:W-:Y:S02]  /*ad90*/  @P2 LEA.HI.X R33, R16, R31, R17, 0x1, P4 ;  /* 0x0000001f10212211 */ /* 0x008fe400020f0c11 */
[----:B------:R-:W-:-:S13]  /*ada0*/  ISETP.NE.AND P4, PT, R21, RZ, PT ;  /* 0x000000ff1500720c */ /* 0x000fda0003f85270 */
[----:B------:R-:W-:-:S04]  /*adb0*/  @P4 LEA R28, P5, R19, R30, 0x1 ;  /* 0x0000001e131c4211 */ /* 0x000fc800078a08ff */
[----:B------:R-:W-:Y:S01]  /*adc0*/  @P4 LEA.HI.X R29, R19, R31, R165, 0x1, P5 ;  /* 0x0000001f131d4211 */ /* 0x000fe200028f0ca5 */
[----:B0-----:R0:W-:Y:S01]  /*add0*/  @P2 ST.E.128 desc[UR56][R32.64], R12 ;  /* 0x0000000c20002985 */ /* 0x0011e2000c101d38 */
[----:B------:R-:W-:-:S13]  /*ade0*/  ISETP.NE.AND P2, PT, R10, RZ, PT ;  /* 0x000000ff0a00720c */ /* 0x000fda0003f45270 */
[----:B------:R-:W1:Y:S01]  /*adf0*/  @P2 LDS.128 R12, [R11+0x2000] ;  /* 0x002000000b0c2984 */ /* 0x000e620000000c00 */
[----:B------:R-:W-:-:S04]  /*ae00*/  @P2 IMAD.SHL.U32 R35, R163, 0x8, RZ ;  /* 0x00000008a3232824 */ /* 0x000fc800078e00ff */
[----:B0-----:R-:W-:-:S05]  /*ae10*/  @P2 IMAD.WIDE R32, R35, 0x2, R30 ;  /* 0x0000000223202825 */ /* 0x001fca00078e021e */
[----:B-1----:R-:W-:Y:S01]  /*ae20*/  @P2 ST.E.128 desc[UR56][R32.64], R12 ;  /* 0x0000000c20002985 */ /* 0x002fe2000c101d38 */
[----:B------:R-:W-:-:S13]  /*ae30*/  ISETP.NE.AND P2, PT, R20, RZ, PT ;  /* 0x000000ff1400720c */ /* 0x000fda0003f45270 */
[----:B------:R-:W0:Y:S01]  /*ae40*/  @P2 LDS.128 R12, [R34+0x5000] ;  /* 0x00500000220c2984 */ /* 0x000e220000000c00 */
[----:B------:R-:W-:-:S04]  /*ae50*/  @P2 IMAD.SHL.U32 R35, R164, 0x8, RZ ;  /* 0x00000008a4232824 */ /* 0x000fc800078e00ff */
[----:B------:R-:W-:-:S05]  /*ae60*/  @P2 IMAD.WIDE R30, R35, 0x2, R30 ;  /* 0x00000002231e2825 */ /* 0x000fca00078e021e */
[----:B0-----:R-:W-:Y:S04]  /*ae70*/  @P2 ST.E.128 desc[UR56][R30.64], R12 ;  /* 0x0000000c1e002985 */ /* 0x001fe8000c101d38 */
[----:B------:R-:W0:Y:S04]  /*ae80*/  @P4 LDS.128 R12, [R11+0x5000] ;  /* 0x005000000b0c4984 */ /* 0x000e280000000c00 */
[----:B0-----:R2:W-:Y:S02]  /*ae90*/  @P4 ST.E.128 desc[UR56][R28.64], R12 ;  /* 0x0000000c1c004985 */ /* 0x0015e4000c101d38 */
.L_x_561:
[----:B------:R-:W-:Y:S05]  /*aea0*/  BSYNC B0 ;  /* 0x0000000000007941 */ /* 0x000fea0003800000 */
.L_x_560:
[----:B------:R-:W4:Y:S01]  /*aeb0*/  LDL R11, [R1+0x38] ;  /* 0x00003800010b7983 */ /* 0x000f220000100800 */
[----:B------:R-:W-:Y:S01]  /*aec0*/  @!P3 IADD3 R85, R85, 0x2a8c0, RZ ;  /* 0x0002a8c05555b810 */ /* 0x000fe20007ffe0ff */
[----:B------:R-:W-:Y:S01]  /*aed0*/  VIADD R18, R18, 0x1 ;  /* 0x0000000112127836 */ /* 0x000fe20000000000 */
[----:B------:R-:W-:Y:S01]  /*aee0*/  PLOP3.LUT P2, PT, PT, PT, PT, 0x8, 0x0 ;  /* 0x000000000000781c */ /* 0x000fe20003f4e170 */
[----:B------:R-:W-:Y:S01]  /*aef0*/  @!PT LDS RZ, [RZ] ;  /* 0x00000000fffff984 */ /* 0x000fe20000000800 */
[----:B------:R-:W-:Y:S01]  /*af00*/  @!PT LDS RZ, [RZ] ;  /* 0x00000000fffff984 */ /* 0x000fe20000000800 */
[----:B------:R-:W-:Y:S01]  /*af10*/  @!PT LDS RZ, [RZ] ;  /* 0x00000000fffff984 */ /* 0x000fe20000000800 */
[----:B------:R-:W-:Y:S01]  /*af20*/  @!PT LDS RZ, [RZ] ;  /* 0x00000000fffff984 */ /* 0x000fe20000000800 */
[----:B------:R5:W-:Y:S06]  /*af30*/  MEMBAR.ALL.CTA ;  /* 0x0000000000007992 */ /* 0x000bec0000008000 */
[----:B-----5:R-:W5:Y:S01]  /*af40*/  FENCE.VIEW.ASYNC.S ;  /* 0x00000000000073c6 */ /* 0x020f620000000000 */
[----:B------:R-:W-:Y:S01]  /*af50*/  @!P3 PRMT R85, RZ, 0x654, R85 ;  /* 0x00000654ff55b816 */ /* 0x000fe20000000055 */
[----:B-----5:R0:W-:Y:S06]  /*af60*/  BAR.SYNC.DEFER_BLOCKING R218, 0x80 ;  /* 0x000200da0000751d */ /* 0x0201ec0000010000 */
[----:B------:R1:W-:Y:S01]  /*af70*/  @!P3 SYNCS.ARRIVE.TRANS64.RED.A1T0 RZ, [R85+URZ], RZ ;  /* 0x000000ff55ffb9a7 */ /* 0x0003e2000810043f */
[----:B------:R-:W-:-:S04]  /*af80*/  ISETP.NE.AND P3, PT, R18, 0x2, PT ;  /* 0x000000021200780c */ /* 0x000fc80003f65270 */
[----:B0-2---:R-:W-:Y:S02]  /*af90*/  SEL R12, RZ, 0x1, P3 ;  /* 0x00000001ff0c7807 */ /* 0x005fe40001800000 */
[----:B------:R-:W-:Y:S02]  /*afa0*/  SEL R18, R18, RZ, P3 ;  /* 0x000000ff12127207 */ /* 0x000fe40001800000 */
[----:B------:R-:W-:Y:S02]  /*afb0*/  LOP3.LUT R167, R167, R12, RZ, 0x3c, !PT ;  /* 0x0000000ca7a77212 */ /* 0x000fe400078e3cff */
[----:B----4-:R-:W-:-:S13]  /*afc0*/  LOP3.LUT P4, RZ, R11, 0x2, RZ, 0xc0, !PT ;  /* 0x000000020bff7812 */ /* 0x010fda000788c0ff */
[----:B-1----:R-:W-:Y:S05]  /*afd0*/  @P4 BRA `(.L_x_562) ;  /* 0xffffff7800cc4947 */ /* 0x002fea000383ffff */
.L_x_452:
[----:B------:R-:W-:Y:S01]  /*afe0*/  BSSY B0, `(.L_x_563) ;  /* 0x0000005000007945 */ /* 0x000fe20003800000 */
[----:B------:R-:W-:-:S03]  /*aff0*/  IMAD.MOV.U32 R3, RZ, RZ, RZ ;  /* 0x000000ffff037224 */ /* 0x000fc600078e00ff */
[----:B------:R-:W-:Y:S05]  /*b000*/  @P2 BRA `(.L_x_564) ;  /* 0x0000000000082947 */ /* 0x000fea0003800000 */
[----:B------:R-:W1:Y:S02]  /*b010*/  FENCE.VIEW.ASYNC.G ;  /* 0x00000000000073c6 */ /* 0x000e640000000100 */
[----:B-1----:R-:W-:Y:S06]  /*b020*/  BAR.ARV 0xc, 0x180 ;  /* 0x0306000000007b1d */ /* 0x002fec0000002000 */
.L_x_564:
[----:B------:R-:W-:Y:S05]  /*b030*/  BSYNC B0 ;  /* 0x0000000000007941 */ /* 0x000fea0003800000 */
.L_x_563:
[----:B------:R-:W2:Y:S01]  /*b040*/  LDL R0, [R1+0x38] ;  /* 0x0000380001007983 */ /* 0x000ea20000100800 */
[----:B------:R-:W-:Y:S01]  /*b050*/  BSSY B0, `(.L_x_565) ;  /* 0x0000020000007945 */ /* 0x000fe20003800000 */
[----:B--2---:R-:W-:-:S13]  /*b060*/  LOP3.LUT P0, RZ, R0, 0x4, RZ, 0xc0, !PT ;  /* 0x0000000400ff7812 */ /* 0x004fda000780c0ff */
        /* <DEDUP_REMOVED lines=12> */
[----:B0-----:R-:W-:Y:S01]  /*b130*/  IADD3 R4, R3, 0xffffffe, RZ ;  /* 0x0ffffffe03047810 */ /* 0x001fe20007ffe0ff */
[----:B------:R-:W-:-:S05]  /*b140*/  IMAD.MOV R3, RZ, RZ, -R10 ;  /* 0x000000ffff037224 */ /* 0x000fca00078e0a0a */
[----:B------:R0:W1:Y:S02]  /*b150*/  F2I.FTZ.U32.TRUNC.NTZ R5, R4 ;  /* 0x0000000400057305 */ /* 0x000064000021f000 */
[----:B0-----:R-:W-:Y:S01]  /*b160*/  MOV R4, RZ ;  /* 0x000000ff00047202 */ /* 0x001fe20000000f00 */
[----:B-1----:R-:W-:-:S04]  /*b170*/  IMAD.MOV R7, RZ, RZ, -R5 ;  /* 0x000000ffff077224 */ /* 0x002fc800078e0a05 */
[----:B------:R-:W-:-:S04]  /*b180*/  IMAD R7, R7, R6, RZ ;  /* 0x0000000607077224 */ /* 0x000fc800078e02ff */
[----:B------:R-:W-:-:S06]  /*b190*/  IMAD.HI.U32 R5, R5, R7, R4 ;  /* 0x0000000705057227 */ /* 0x000fcc00078e0004 */
        /* <DEDUP_REMOVED lines=8> */
[----:B------:R-:W-:-:S04]  /*b220*/  IMAD.MOV.U32 R3, RZ, RZ, R5 ;  /* 0x000000ffff037224 */ /* 0x000fc800078e0005 */
[----:B------:R-:W-:Y:S01]  /*b230*/  @!P2 IMAD.MOV R3, RZ, RZ, -R3 ;  /* 0x000000ffff03a224 */ /* 0x000fe200078e0a03 */
[----:B------:R-:W-:-:S07]  /*b240*/  @!P1 LOP3.LUT R3, RZ, R9, RZ, 0x33, !PT ;  /* 0x00000009ff039212 */ /* 0x000fce00078e33ff */
.L_x_566:
[----:B------:R-:W-:Y:S05]  /*b250*/  BSYNC B0 ;  /* 0x0000000000007941 */ /* 0x000fea0003800000 */
.L_x_565:
[-C--:B------:R-:W-:Y:S01]  /*b260*/  IMAD R182, R200, R3.reuse, RZ ;  /* 0x00000003c8b67224 */ /* 0x080fe200078e02ff */
[----:B------:R-:W-:Y:S02]  /*b270*/  PLOP3.LUT P0, PT, PT, PT, PT, 0x80, 0x0 ;  /* 0x000000000000781c */ /* 0x000fe40003f0f070 */
[----:B------:R-:W-:Y:S02]  /*b280*/  CS2R R20, SRZ ;  /* 0x0000000000147805 */ /* 0x000fe4000001ff00 */
[----:B------:R-:W-:Y:S02]  /*b290*/  CS2R R86, SRZ ;  /* 0x0000000000567805 */ /* 0x000fe4000001ff00 */
[----:B------:R-:W-:Y:S02]  /*b2a0*/  CS2R R84, SRZ ;  /* 0x0000000000547805 */ /* 0x000fe4000001ff00 */
[----:B------:R-:W-:Y:S02]  /*b2b0*/  VIADDMNMX R72, R182, R3, R142, PT ;  /* 0x00000003b6487246 */ /* 0x000fe4000380018e */
[----:B------:R-:W-:-:S02]  /*b2c0*/  CS2R R82, SRZ ;  /* 0x0000000000527805 */ /* 0x000fc4000001ff00 */
[----:B------:R-:W-:Y:S02]  /*b2d0*/  CS2R R80, SRZ ;  /* 0x0000000000507805 */ /* 0x000fe4000001ff00 */
[----:B------:R-:W-:Y:S02]  /*b2e0*/  CS2R R78, SRZ ;  /* 0x00000000004e7805 */ /* 0x000fe4000001ff00 */
[----:B------:R-:W-:Y:S02]  /*b2f0*/  ISETP.GT.AND P1, PT, R72, R182, PT ;  /* 0x000000b64800720c */ /* 0x000fe40003f24270 */
        /* <DEDUP_REMOVED lines=28> */
[----:B------:R-:W2:Y:S01]  /*b4c0*/  LDL R0, [R1+0x64] ;  /* 0x0000640001007983 */ /* 0x000ea20000100800 */
[----:B------:R-:W-:-:S06]  /*b4d0*/  ULOP3.LUT UP0, URZ, UR59, 0x1bf, URZ, 0xc0, !UPT ;  /* 0x000001bf3b3f7892 */ /* 0x000fcc000f80c03f */
[----:B------:R-:W-:Y:S01]  /*b4e0*/  PLOP3.LUT P0, PT, PT, PT, UP0, 0x80, 0x0 ;  /* 0x000000000000781c */ /* 0x000fe20003f0f008 */
[----:B--2---:R-:W1:Y:S02]  /*b4f0*/  SHFL.IDX PT, R0, R0, RZ, 0x1f ;  /* 0x00001fff00007589 */ /* 0x004e6400000e0000 */
[----:B-1----:R-:W-:-:S04]  /*b500*/  LEA.HI R3, R0, R0, RZ, 0x1 ;  /* 0x0000000000037211 */ /* 0x002fc800078f08ff */
[----:B------:R-:W-:-:S04]  /*b510*/  LOP3.LUT R3, R3, 0x1e, RZ, 0xc0, !PT ;  /* 0x0000001e03037812 */ /* 0x000fc800078ec0ff */
[----:B------:R-:W-:-:S04]  /*b520*/  IADD3 R3, R0, -R3, RZ ;  /* 0x8000000300037210 */ /* 0x000fc80007ffe0ff */
[----:B------:R-:W-:-:S04]  /*b530*/  LEA R3, R3, UR59, 0xd ;  /* 0x0000003b03037c11 */ /* 0x000fc8000f8e68ff */
[----:B------:R-:W-:-:S04]  /*b540*/  SHF.R.U32.HI R3, RZ, 0x4, R3 ;  /* 0x00000004ff037819 */ /* 0x000fc80000011603 */
[----:B------:R-:W-:Y:S01]  /*b550*/  LOP3.LUT R36, R3, 0x3fff, RZ, 0xc0, !PT ;  /* 0x00003fff03247812 */ /* 0x000fe200078ec0ff */
[----:B------:R-:W-:Y:S06]  /*b560*/  @!P0 BRA `(.L_x_568) ;  /* 0x0000000000408947 */ /* 0x000fec0003800000 */
[----:B------:R-:W-:Y:S01]  /*b570*/  MOV R14, 0x0 ;  /* 0x00000000000e7802 */ /* 0x000fe20000000f00 */
[----:B------:R-:W-:Y:S01]  /*b580*/  ULDC.64 UR4, c[0x4][0xf0] ;  /* 0x01003c0000047ab9 */ /* 0x000fe20000000a00 */
[----:B------:R-:W-:Y:S01]  /*b590*/  ULDC.64 UR6, c[0x4][0xf8] ;  /* 0x01003e0000067ab9 */ /* 0x000fe20000000a00 */
[----:B------:R-:W-:Y:S01]  /*b5a0*/  IMAD.U32 R4, RZ, RZ, UR4 ;  /* 0x00000004ff047e24 */ /* 0x000fe2000f8e00ff */
[----:B0-----:R-:W-:Y:S01]  /*b5b0*/  MOV R6, UR6 ;  /* 0x0000000600067c02 */ /* 0x001fe20008000f00 */
        /* <DEDUP_REMOVED lines=10> */
[----:B0--3-5:R-:W-:Y:S05]  /*b660*/  CALL.ABS.NOINC R14 ;  /* 0x000000000e007343 */ /* 0x029fea0003c00000 */
.L_x_568:
[----:B------:R-:W-:Y:S02]  /*b670*/  ULDC UR4, c[0x0][0x3f4] ;  /* 0x0000fd0000047ab9 */ /* 0x000fe40000000800 */
[----:B------:R-:W-:-:S13]  /*b680*/  ISETP.LT.AND P0, PT, RZ, UR4, PT ;  /* 0x00000004ff007c0c */ /* 0x000fda000bf01270 */
[----:B------:R-:W-:Y:S05]  /*b690*/  @P0 BRA `(.L_x_569) ;  /* 0x00000000003c0947 */ /* 0x000fea0003800000 */
[----:B------:R-:W-:-:S04]  /*b6a0*/  LEA.HI R0, R191, R191, RZ, 0x1 ;  /* 0x000000bfbf007211 */ /* 0x000fc800078f08ff */
[----:B------:R-:W-:-:S05]  /*b6b0*/  LOP3.LUT R0, R0, 0xfffffffe, RZ, 0xc0, !PT ;  /* 0xfffffffe00007812 */ /* 0x000fca00078ec0ff */
[----:B------:R-:W-:-:S05]  /*b6c0*/  IMAD.IADD R0, R191, 0x1, -R0 ;  /* 0x00000001bf007824 */ /* 0x000fca00078e0a00 */
[----:B------:R-:W-:-:S04]  /*b6d0*/  SHF.L.U32 R3, R0, 0x1f, RZ ;  /* 0x0000001f00037819 */ /* 0x000fc800000006ff */
[----:B------:R1:W2:Y:S03]  /*b6e0*/  SYNCS.PHASECHK.TRANS64.TRYWAIT P0, [R2+URZ+0x2a800], R3 ;  /* 0x02a80003020075a7 */ /* 0x0002a6000800017f */
[----:B--2---:R-:W-:Y:S05]  /*b6f0*/  @!P0 NANOSLEEP.SYNCS 0x989680 ;  /* 0x009896800000895d */ /* 0x004fea0003900000 */
[----:B------:R-:W2:Y:S01]  /*b700*/  @!P0 SYNCS.PHASECHK.TRANS64 P0, [R2+URZ+0x2a800], R3 ;  /* 0x02a80003020085a7 */ /* 0x000ea2000800007f */
[----:B------:R-:W-:Y:S04]  /*b710*/  BSSY B0, `(.L_x_570) ;  /* 0x0000006000007945 */ /* 0x000fe80003800000 */
[----:B--2---:R-:W-:Y:S05]  /*b720*/  @P0 BRA `(.L_x_571) ;  /* 0x0000000000100947 */ /* 0x004fea0003800000 */
.L_x_572:
[----:B--2---:R2:W4:Y:S02]  /*b730*/  SYNCS.PHASECHK.TRANS64.TRYWAIT P0, [R2+URZ+0x2a800], R3 ;  /* 0x02a80003020075a7 */ /* 0x004524000800017f */
[----:B----4-:R-:W-:Y:S05]  /*b740*/  @!P0 NANOSLEEP.SYNCS 0x989680 ;  /* 0x009896800000895d */ /* 0x010fea0003900000 */
[----:B------:R-:W4:Y:S02]  /*b750*/  @!P0 SYNCS.PHASECHK.TRANS64 P0, [R2+URZ+0x2a800], R3 ;  /* 0x02a80003020085a7 */ /* 0x000f24000800007f */
[----:B----4-:R-:W-:Y:S05]  /*b760*/  @!P0 BRA `(.L_x_572) ;  /* 0xfffffffc00f08947 */ /* 0x010fea000383ffff */
.L_x_571:
[----:B------:R-:W-:Y:S05]  /*b770*/  BSYNC B0 ;  /* 0x0000000000007941 */ /* 0x000fea0003800000 */
.L_x_570:
[----:B------:R-:W-:Y:S05]  /*b780*/  BRA `(.L_x_573) ;  /* 0x0000005800787947 */ /* 0x000fea0003800000 */
.L_x_569:
[----:B-----5:R-:W-:Y:S01]  /*b790*/  SHF.R.S32.HI R0, RZ, 0x1f, R141 ;  /* 0x0000001fff007819 */ /* 0x020fe2000001148d */
[----:B------:R-:W-:Y:S01]  /*b7a0*/  ULOP3.LUT UP0, URZ, UR59, 0x3ff, URZ, 0xc0, !UPT ;  /* 0x000003ff3b3f7892 */ /* 0x000fe2000f80c03f */
[----:B------:R-:W-:Y:S01]  /*b7b0*/  ULDC.64 UR4, c[0x0][0x3f8] ;  /* 0x0000fe0000047ab9 */ /* 0x000fe20000000a00 */
[----:B------:R-:W-:Y:S02]  /*b7c0*/  ULDC.64 UR6, c[0x0][0x408] ;  /* 0x0001020000067ab9 */ /* 0x000fe40000000a00 */
[C---:B------:R-:W-:Y:S02]  /*b7d0*/  IMAD R4, R0.reuse, UR4, RZ ;  /* 0x0000000400047c24 */ /* 0x040fe4000f8e02ff */
[----:B------:R-:W-:Y:S01]  /*b7e0*/  IMAD R0, R0, UR6, RZ ;  /* 0x0000000600007c24 */ /* 0x000fe2000f8e02ff */
[----:B------:R-:W-:Y:S01]  /*b7f0*/  PLOP3.LUT P2, PT, PT, PT, UP0, 0x80, 0x0 ;  /* 0x000000000000781c */ /* 0x000fe20003f4f008 */
[C---:B------:R-:W-:Y:S02]  /*b800*/  IMAD R3, R141.reuse, UR5, R4 ;  /* 0x000000058d037c24 */ /* 0x040fe4000f8e0204 */
[----:B------:R-:W-:Y:S01]  /*b810*/  IMAD.WIDE.U32 R24, R141, UR4, RZ ;  /* 0x000000048d187c25 */ /* 0x000fe2000f8e00ff */
[----:B------:R-:W-:-:S03]  /*b820*/  ULDC.64 UR4, c[0x0][0x3e8] ;  /* 0x0000fa0000047ab9 */ /* 0x000fc60000000a00 */
[C---:B------:R-:W-:Y:S01]  /*b830*/  IMAD R41, R141.reuse, UR7, R0 ;  /* 0x000000078d297c24 */ /* 0x040fe2000f8e0200 */
[----:B------:R-:W-:Y:S01]  /*b840*/  LEA R38, P0, R24, UR4, 0x1 ;  /* 0x0000000418267c11 */ /* 0x000fe2000f8008ff */
[----:B------:R-:W-:Y:S01]  /*b850*/  IMAD.WIDE.U32 R4, R141, UR6, RZ ;  /* 0x000000068d047c25 */ /* 0x000fe2000f8e00ff */
[----:B------:R-:W-:-:S03]  /*b860*/  ULDC.64 UR6, c[0x0][0x400] ;  /* 0x0001000000067ab9 */ /* 0x000fc60000000a00 */
[----:B------:R-:W-:Y:S01]  /*b870*/  IMAD.IADD R3, R3, 0x1, R25 ;  /* 0x0000000103037824 */ /* 0x000fe200078e0219 */
[----:B------:R-:W-:Y:S02]  /*b880*/  LEA R40, P1, R4, UR6, 0x1 ;  /* 0x0000000604287c11 */ /* 0x000fe4000f8208ff */
[----:B------:R-:W-:Y:S02]  /*b890*/  IADD3 R41, R41, R5, RZ ;  /* 0x0000000529297210 */ /* 0x000fe40007ffe0ff */
[----:B------:R-:W-:Y:S02]  /*b8a0*/  LEA.HI.X R24, R24, UR5, R3, 0x1, P0 ;  /* 0x0000000518187c11 */ /* 0x000fe400080f0c03 */
[----:B------:R-:W-:Y:S01]  /*b8b0*/  LEA.HI.X R41, R4, UR7, R41, 0x1, P1 ;  /* 0x0000000704297c11 */ /* 0x000fe200088f0c29 */
        /* <DEDUP_REMOVED lines=16> */
[----:B0--3--:R-:W-:Y:S05]  /*b9c0*/  CALL.ABS.NOINC R14 ;  /* 0x000000000e007343 */ /* 0x009fea0003c00000 */
.L_x_574:
[----:B------:R-:W-:Y:S01]  /*b9d0*/  ULDC.U8 UR4, c[0x0][0x410] ;  /* 0x0001040000047ab9 */ /* 0x000fe20000000000 */
[----:B------:R-:W-:Y:S01]  /*b9e0*/  BSSY B0, `(.L_x_575) ;  /* 0x0000570000007945 */ /* 0x000fe20003800000 */
[----:B------:R-:W-:Y:S01]  /*b9f0*/  ISETP.NE.AND P0, PT, RZ, UR4, PT ;  /* 0x00000004ff007c0c */ /* 0x000fe2000bf05270 */
[----:B0-----:R-:W-:-:S12]  /*ba00*/  IMAD R6, R145, 0x80, R166 ;  /* 0x0000008091067824 */ /* 0x001fd800078e02a6 */
[----:B------:R-:W-:Y:S05]  /*ba10*/  @!P0 BRA `(.L_x_576) ;  /* 0x0000002800ac8947 */ /* 0x000fea0003800000 */
[----:B------:R-:W-:-:S03]  /*ba20*/  UMOV UR4, 0xffffffff ;  /* 0xffffffff00047882 */ /* 0x000fc60000000000 */
[----:B------:R-:W-:Y:S05]  /*ba30*/  BRA.DIV UR4, `(.L_x_577) ;  /* 0x0000015204647947 */ /* 0x000fea000b800000 */
[----:B------:R0:W1:Y:S04]  /*ba40*/  SHFL.IDX PT, R37, R24, RZ, 0x1c1f ;  /* 0x001c1fff18257589 */ /* 0x00006800000e0000 */
[----:B------:R-:W2:Y:S04]  /*ba50*/  SHFL.IDX PT, R38, R38, RZ, 0x1c1f ;  /* 0x001c1fff26267589 */ /* 0x000ea800000e0000 */
[----:B------:R-:W4:Y:S04]  /*ba60*/  SHFL.IDX PT, R41, R41, RZ, 0x1c1f ;  /* 0x001c1fff29297589 */ /* 0x000f2800000e0000 */
[----:B------:R-:W0:Y:S02]  /*ba70*/  SHFL.IDX PT, R40, R40, RZ, 0x1c1f ;  /* 0x001c1fff28287589 */ /* 0x000e2400000e0000 */
.L_x_824:
[----:B------:R-:W-:Y:S01]  /*ba80*/  ULDC UR4, c[0x0][0x448] ;  /* 0x0001120000047ab9 */ /* 0x000fe20000000800 */
[----:B------:R-:W-:Y:S01]  /*ba90*/  LOP3.LUT R3, R177, 0x18, R16, 0xf8, !PT ;  /* 0x00000018b1037812 */ /* 0x000fe200078ef810 */
[----:B------:R-:W-:Y:S01]  /*baa0*/  IMAD R42, R143, UR4, RZ ;  /* 0x000000048f2a7c24 */ /* 0x000fe2000f8e02ff */
[----:B------:R-:W-:Y:S01]  /*bab0*/  BSSY B1, `(.L_x_578) ;  /* 0x0000051000017945 */ /* 0x000fe20003800000 */
[----:B------:R-:W-:Y:S02]  /*bac0*/  LOP3.LUT P0, RZ, R219, 0x4, RZ, 0xc0, !PT ;  /* 0x00000004dbff7812 */ /* 0x000fe4000780c0ff */
[----:B------:R-:W-:Y:S02]  /*bad0*/  CS2R R4, SRZ ;  /* 0x0000000000047805 */ /* 0x000fe4000001ff00 */
[----:B------:R-:W-:Y:S02]  /*bae0*/  LOP3.LUT R0, R3, R178, RZ, 0x3c, !PT ;  /* 0x000000b203007212 */ /* 0x000fe400078e3cff */
[----:B------:R-:W-:-:S02]  /*baf0*/  CS2R R8, SRZ ;  /* 0x0000000000087805 */ /* 0x000fc4000001ff00 */
[----:B------:R-:W-:Y:S01]  /*bb00*/  ISETP.GE.AND P1, PT, R6, R42, PT ;  /* 0x0000002a0600720c */ /* 0x000fe20003f26270 */
[----:B------:R-:W-:Y:S01]  /*bb10*/  IMAD R42, R145, -0x80, R42 ;  /* 0xffffff80912a7824 */ /* 0x000fe200078e022a */
[----:B------:R-:W-:Y:S01]  /*bb20*/  CS2R R6, SRZ ;  /* 0x0000000000067805 */ /* 0x000fe2000001ff00 */
[----:B------:R-:W-:Y:S01]  /*bb30*/  IMAD.IADD R3, R179, 0x1, R0 ;  /* 0x00000001b3037824 */ /* 0x000fe200078e0200 */
[----:B------:R-:W-:Y:S02]  /*bb40*/  CS2R R10, SRZ ;  /* 0x00000000000a7805 */ /* 0x000fe4000001ff00 */
[----:B------:R-:W-:Y:S02]  /*bb50*/  CS2R R12, SRZ ;  /* 0x00000000000c7805 */ /* 0x000fe4000001ff00 */
[----:B------:R-:W-:Y:S02]  /*bb60*/  CS2R R14, SRZ ;  /* 0x00000000000e7805 */ /* 0x000fe4000001ff00 */
[----:B------:R-:W-:-:S02]  /*bb70*/  CS2R R20, SRZ ;  /* 0x0000000000147805 */ /* 0x000fc4000001ff00 */
[----:B------:R-:W-:Y:S02]  /*bb80*/  LEA R3, R3, R2, 0x1 ;  /* 0x0000000203037211 */ /* 0x000fe400078e08ff */
[----:B0-----:R-:W-:Y:S02]  /*bb90*/  CS2R R24, SRZ ;  /* 0x0000000000187805 */ /* 0x001fe4000001ff00 */
[----:B------:R-:W-:Y:S02]  /*bba0*/  CS2R R26, SRZ ;  /* 0x00000000001a7805 */ /* 0x000fe4000001ff00 */
[----:B------:R-:W-:Y:S02]  /*bbb0*/  CS2R R28, SRZ ;  /* 0x00000000001c7805 */ /* 0x000fe4000001ff00 */
[----:B---3--:R-:W-:Y:S01]  /*bbc0*/  CS2R R30, SRZ ;  /* 0x00000000001e7805 */ /* 0x008fe2000001ff00 */
[C---:B------:R-:W-:Y:S01]  /*bbd0*/  VIADD R43, R3.reuse, 0xc400 ;  /* 0x0000c400032b7836 */ /* 0x040fe20000000000 */
[----:B------:R-:W-:Y:S01]  /*bbe0*/  CS2R R32, SRZ ;  /* 0x0000000000207805 */ /* 0x000fe2000001ff00 */
[----:B------:R-:W-:Y:S01]  /*bbf0*/  VIADD R0, R3, 0xc440 ;  /* 0x0000c44003007836 */ /* 0x000fe20000000000 */
[----:B------:R-:W-:Y:S06]  /*bc00*/  @P1 BRA `(.L_x_579) ;  /* 0x0000000000ec1947 */ /* 0x000fec0003800000 */
[----:B------:R-:W3:Y:S01]  /*bc10*/  LDL R45, [R1+0x40] ;  /* 0x00004000012d7983 */ /* 0x000ee20000100800 */
[----:B------:R-:W-:-:S03]  /*bc20*/  ULDC UR4, c[0x0][0x3f4] ;  /* 0x0000fd0000047ab9 */ /* 0x000fc60000000800 */
[----:B------:R-:W3:Y:S01]  /*bc30*/  LDL R44, [R1+0x3c] ;  /* 0x00003c00012c7983 */ /* 0x000ee20000100800 */
[----:B------:R-:W-:Y:S02]  /*bc40*/  ISETP.GE.AND P2, PT, R160, UR4, PT ;  /* 0x00000004a0007c0c */ /* 0x000fe4000bf46270 */
[----:B------:R-:W-:Y:S02]  /*bc50*/  CS2R R20, SRZ ;  /* 0x0000000000147805 */ /* 0x000fe4000001ff00 */
[----:B------:R-:W-:Y:S02]  /*bc60*/  ISETP.GE.AND P3, PT, R170, UR4, PT ;  /* 0x00000004aa007c0c */ /* 0x000fe4000bf66270 */
[----:B------:R-:W-:Y:S02]  /*bc70*/  CS2R R4, SRZ ;  /* 0x0000000000047805 */ /* 0x000fe4000001ff00 */
[----:B------:R-:W-:Y:S02]  /*bc80*/  ISETP.GE.AND P4, PT, R169, UR4, PT ;  /* 0x00000004a9007c0c */ /* 0x000fe4000bf86270 */
[----:B------:R-:W-:-:S03]  /*bc90*/  CS2R R24, SRZ ;  /* 0x0000000000187805 */ /* 0x000fc6000001ff00 */
[----:B--2---:R-:W-:Y:S01]  /*bca0*/  @!P2 MOV R8, R38 ;  /* 0x000000260008a202 */ /* 0x004fe20000000f00 */
[----:B-1----:R-:W-:Y:S01]  /*bcb0*/  @!P2 IMAD.MOV.U32 R9, RZ, RZ, R37 ;  /* 0x000000ffff09a224 */ /* 0x002fe200078e0025 */
[----:B----4-:R-:W-:Y:S01]  /*bcc0*/  @!P2 MOV R7, R41 ;  /* 0x000000290007a202 */ /* 0x010fe20000000f00 */
[----:B------:R-:W-:Y:S01]  /*bcd0*/  @!P2 IMAD.MOV.U32 R6, RZ, RZ, R40 ;  /* 0x000000ffff06a224 */ /* 0x000fe200078e0028 */
[----:B------:R-:W-:Y:S01]  /*bce0*/  @!P3 IADD3 R28, P1, R38, R222, RZ ;  /* 0x000000de261cb210 */ /* 0x000fe20007f3e0ff */
[----:B------:R-:W-:-:S04]  /*bcf0*/  @!P2 IMAD.WIDE R8, R160, 0x2, R8 ;  /* 0x00000002a008a825 */ /* 0x000fc800078e0208 */
[----:B------:R-:W-:Y:S01]  /*bd00*/  @!P2 IMAD.WIDE R30, R160, 0x2, R6 ;  /* 0x00000002a01ea825 */ /* 0x000fe200078e0206 */
[----:B------:R0:W5:Y:S03]  /*bd10*/  @!P2 LD.E.64 R20, desc[UR56][R8.64] ;  /* 0x000000380814a980 */ /* 0x000166000c101b00 */
[--C-:B------:R-:W-:Y:S01]  /*bd20*/  @!P3 IMAD.X R29, R37, 0x1, R221.reuse, P1 ;  /* 0x00000001251db824 */ /* 0x100fe200008e06dd */
[----:B------:R-:W5:Y:S01]  /*bd30*/  @!P2 LD.E.64 R4, desc[UR56][R30.64] ;  /* 0x000000381e04a980 */ /* 0x000f62000c101b00 */
[----:B------:R-:W-:Y:S02]  /*bd40*/  @!P3 IADD3 R10, P1, R40, R222, RZ ;  /* 0x000000de280ab210 */ /* 0x000fe40007f3e0ff */
[----:B------:R-:W-:Y:S02]  /*bd50*/  ISETP.GE.AND P2, PT, R172, UR4, PT ;  /* 0x00000004ac007c0c */ /* 0x000fe4000bf46270 */
[-C--:B------:R-:W-:Y:S01]  /*bd60*/  @!P4 IADD3 R14, P6, R40, R225.reuse, RZ ;  /* 0x000000e1280ec210 */ /* 0x080fe20007fde0ff */
[----:B------:R-:W-:Y:S01]  /*bd70*/  @!P3 IMAD.X R11, R41, 0x1, R221, P1 ;  /* 0x00000001290bb824 */ /* 0x000fe200008e06dd */
[----:B------:R-:W-:-:S02]  /*bd80*/  @!P4 IADD3 R12, P5, R38, R225, RZ ;  /* 0x000000e1260cc210 */ /* 0x000fc40007fbe0ff */
[----:B------:R-:W-:Y:S02]  /*bd90*/  CS2R R6, SRZ ;  /* 0x0000000000067805 */ /* 0x000fe4000001ff00 */
[----:B------:R-:W-:Y:S02]  /*bda0*/  ISETP.GE.AND P1, PT, R171, UR4, PT ;  /* 0x00000004ab007c0c */ /* 0x000fe4000bf26270 */
[----:B------:R-:W-:Y:S02]  /*bdb0*/  CS2R R26, SRZ ;  /* 0x00000000001a7805 */ /* 0x000fe4000001ff00 */
[----:B0-----:R-:W-:Y:S02]  /*bdc0*/  CS2R R8, SRZ ;  /* 0x0000000000087805 */ /* 0x001fe4000001ff00 */
[----:B------:R-:W-:Y:S01]  /*bdd0*/  @!P4 IADD3.X R13, R37, R223, RZ, P5, !PT ;  /* 0x000000df250dc210 */ /* 0x000fe20002ffe4ff */
[----:B------:R-:W-:Y:S01]  /*bde0*/  @!P4 IMAD.X R15, R41, 0x1, R223, P6 ;  /* 0x00000001290fc824 */ /* 0x000fe200030e06df */
[----:B------:R0:W5:Y:S04]  /*bdf0*/  @!P3 LD.E.64 R24, desc[UR56][R28.64] ;  /* 0x000000381c18b980 */ /* 0x000168000c101b00 */
[----:B------:R1:W5:Y:S01]  /*be00*/  @!P3 LD.E.64 R6, desc[UR56][R10.64] ;  /* 0x000000380a06b980 */ /* 0x000362000c101b00 */
[----:B------:R-:W-:-:S03]  /*be10*/  ISETP.GE.AND P3, PT, R173, UR4, PT ;  /* 0x00000004ad007c0c */ /* 0x000fc6000bf66270 */
[----:B------:R2:W5:Y:S04]  /*be20*/  @!P4 LD.E.64 R26, desc[UR56][R12.64] ;  /* 0x000000380c1ac980 */ /* 0x000568000c101b00 */
[----:B------:R4:W5:Y:S01]  /*be30*/  @!P4 LD.E.64 R8, desc[UR56][R14.64] ;  /* 0x000000380e08c980 */ /* 0x000962000c101b00 */
[----:B0-----:R-:W-:Y:S02]  /*be40*/  CS2R R28, SRZ ;  /* 0x00000000001c7805 */ /* 0x001fe4000001ff00 */
[----:B-1----:R-:W-:Y:S02]  /*be50*/  CS2R R10, SRZ ;  /* 0x00000000000a7805 */ /* 0x002fe4000001ff00 */
[-C--:B--2---:R-:W-:Y:S02]  /*be60*/  @!P2 IADD3 R12, P4, R38, R227.reuse, RZ ;  /* 0x000000e3260ca210 */ /* 0x084fe40007f9e0ff */
[----:B----4-:R-:W-:-:S03]  /*be70*/  @!P2 IADD3 R14, P5, R40, R227, RZ ;  /* 0x000000e3280ea210 */ /* 0x010fc60007fbe0ff */
[----:B------:R-:W-:Y:S01]  /*be80*/  @!P2 IMAD.X R13, R37, 0x1, R226, P4 ;  /* 0x00000001250da824 */ /* 0x000fe200020e06e2 */
[----:B------:R-:W-:Y:S02]  /*be90*/  @!P1 IADD3 R32, P6, R38, R229, RZ ;  /* 0x000000e526209210 */ /* 0x000fe40007fde0ff */
[----:B------:R-:W-:Y:S02]  /*bea0*/  @!P2 IADD3.X R15, R41, R226, RZ, P5, !PT ;  /* 0x000000e2290fa210 */ /* 0x000fe40002ffe4ff */
[----:B------:R-:W-:Y:S01]  /*beb0*/  CS2R R30, SRZ ;  /* 0x00000000001e7805 */ /* 0x000fe2000001ff00 */
[----:B------:R0:W5:Y:S01]  /*bec0*/  @!P2 LD.E.64 R28, desc[UR56][R12.64] ;  /* 0x000000380c1ca980 */ /* 0x000162000c101b00 */
[----:B------:R-:W-:-:S03]  /*bed0*/  @!P1 IMAD.X R33, R37, 0x1, R228, P6 ;  /* 0x0000000125219824 */ /* 0x000fc600030e06e4 */
[----:B------:R1:W5:Y:S01]  /*bee0*/  @!P2 LD.E.64 R10, desc[UR56][R14.64] ;  /* 0x000000380e0aa980 */ /* 0x000362000c101b00 */
[----:B------:R-:W-:-:S03]  /*bef0*/  @!P1 IADD3 R34, P2, R40, R229, RZ ;  /* 0x000000e528229210 */ /* 0x000fc60007f5e0ff */
[----:B------:R2:W5:Y:S01]  /*bf00*/  @!P1 LD.E.64 R30, desc[UR56][R32.64] ;  /* 0x00000038201e9980 */ /* 0x000562000c101b00 */
[----:B0-----:R-:W-:Y:S01]  /*bf10*/  CS2R R12, SRZ ;  /* 0x00000000000c7805 */ /* 0x001fe2000001ff00 */
[----:B------:R-:W-:Y:S01]  /*bf20*/  @!P1 IMAD.X R35, R41, 0x1, R228, P2 ;  /* 0x0000000129239824 */ /* 0x000fe200010e06e4 */
[----:B-1----:R-:W-:-:S04]  /*bf30*/  CS2R R14, SRZ ;  /* 0x00000000000e7805 */ /* 0x002fc8000001ff00 */
[----:B------:R0:W5:Y:S01]  /*bf40*/  @!P1 LD.E.64 R12, desc[UR56][R34.64] ;  /* 0x00000038220c9980 */ /* 0x000162000c101b00 */
[----:B--2---:R-:W-:Y:S02]  /*bf50*/  CS2R R32, SRZ ;  /* 0x0000000000207805 */ /* 0x004fe4000001ff00 */
[-C--:B---3--:R-:W-:Y:S02]  /*bf60*/  @!P3 IADD3 R40, P5, R40, R45.reuse, RZ ;  /* 0x0000002d2828b210 */ /* 0x088fe40007fbe0ff */
[----:B------:R-:W-:-:S03]  /*bf70*/  @!P3 IADD3 R38, P4, R38, R45, RZ ;  /* 0x0000002d2626b210 */ /* 0x000fc60007f9e0ff */
[----:B------:R-:W-:Y:S01]  /*bf80*/  @!P3 IMAD.X R41, R41, 0x1, R44, P5 ;  /* 0x000000012929b824 */ /* 0x000fe200028e062c */
[----:B------:R-:W-:-:S04]  /*bf90*/  @!P3 IADD3.X R39, R37, R44, RZ, P4, !PT ;  /* 0x0000002c2527b210 */ /* 0x000fc800027fe4ff */
[----:B------:R0:W5:Y:S04]  /*bfa0*/  @!P3 LD.E.64 R14, desc[UR56][R40.64] ;  /* 0x00000038280eb980 */ /* 0x000168000c101b00 */
[----:B------:R0:W5:Y:S02]  /*bfb0*/  @!P3 LD.E.64 R32, desc[UR56][R38.64] ;  /* 0x000000382620b980 */ /* 0x000164000c101b00 */
.L_x_579:
[----:B------:R-:W-:Y:S05]  /*bfc0*/  BSYNC B1 ;  /* 0x0000000000017941 */ /* 0x000fea0003800000 */
.L_x_578:
[----:B0-2--5:R-:W-:Y:S01]  /*bfd0*/  MOV R38, R4 ;  /* 0x0000000400267202 */ /* 0x025fe20000000f00 */
[----:B------:R-:W-:Y:S01]  /*bfe0*/  @P0 VIADD R0, R43, 0xffffffc0 ;  /* 0xffffffc02b000836 */ /* 0x000fe20000000000 */
[----:B------:R-:W-:Y:S01]  /*bff0*/  SHF.R.U64 R60, R4, 0x10, R5 ;  /* 0x00000010043c7819 */ /* 0x000fe20000001205 */
[----:B------:R-:W-:Y:S01]  /*c000*/  IMAD.MOV.U32 R46, RZ, RZ, R30 ;  /* 0x000000ffff2e7224 */ /* 0x000fe200078e001e */
[C---:B------:R-:W-:Y:S01]  /*c010*/  LEA.HI R4, R191.reuse, R191, RZ, 0x1 ;  /* 0x000000bfbf047211 */ /* 0x040fe200078f08ff */
[----:B------:R-:W-:Y:S01]  /*c020*/  IMAD.MOV.U32 R48, RZ, RZ, R33 ;  /* 0x000000ffff307224 */ /* 0x000fe200078e0021 */
[----:B------:R-:W-:Y:S01]  /*c030*/  MOV R35, R20 ;  /* 0x0000001400237202 */ /* 0x000fe20000000f00 */
[----:B------:R-:W-:Y:S01]  /*c040*/  IMAD.MOV.U32 R34, RZ, RZ, R21 ;  /* 0x000000ffff227224 */ /* 0x000fe200078e0015 */
[----:B------:R-:W-:Y:S01]  /*c050*/  LOP3.LUT R4, R4, 0xfffffffe, RZ, 0xc0, !PT ;  /* 0xfffffffe04047812 */ /* 0x000fe200078ec0ff */
[----:B------:R-:W-:Y:S01]  /*c060*/  IMAD.MOV.U32 R45, RZ, RZ, R29 ;  /* 0x000000ffff2d7224 */ /* 0x000fe200078e001d */
[----:B-1----:R-:W-:Y:S01]  /*c070*/  SHF.R.U64 R37, R20, 0x10, R21 ;  /* 0x0000001014257819 */ /* 0x002fe20000001215 */
[----:B------:R-:W-:Y:S01]  /*c080*/  IMAD.MOV.U32 R20, RZ, RZ, R5 ;  /* 0x000000ffff147224 */ /* 0x000fe200078e0005 */
[----:B------:R-:W-:Y:S01]  /*c090*/  IADD3 R4, R191, -R4, RZ ;  /* 0x80000004bf047210 */ /* 0x000fe20007ffe0ff */
[----:B------:R-:W-:Y:S01]  /*c0a0*/  IMAD.MOV.U32 R43, RZ, RZ, R27 ;  /* 0x000000ffff2b7224 */ /* 0x000fe200078e001b */
[----:B------:R-:W-:Y:S01]  /*c0b0*/  SHF.R.U32.HI R61, RZ, 0x10, R5 ;  /* 0x00000010ff3d7819 */ /* 0x000fe20000011605 */
[----:B----4-:R-:W-:Y:S01]  /*c0c0*/  IMAD.MOV.U32 R41, RZ, RZ, R15 ;  /* 0x000000ffff297224 */ /* 0x010fe200078e000f */
[----:B------:R-:W-:Y:S01]  /*c0d0*/  SHF.L.U32 R5, R4, 0x1f, RZ ;  /* 0x0000001f04057819 */ /* 0x000fe200000006ff */
[----:B------:R-:W-:Y:S01]  /*c0e0*/  BSSY B1, `(.L_x_580) ;  /* 0x0000040000017945 */ /* 0x000fe20003800000 */
[----:B------:R-:W-:Y:S01]  /*c0f0*/  SHF.R.U64 R56, R30, 0x10, R31 ;  /* 0x000000101e387819 */ /* 0x000fe2000000121f */
[----:B------:R-:W-:Y:S01]  /*c100*/  IMAD.MOV.U32 R30, RZ, RZ, R32 ;  /* 0x000000ffff1e7224 */ /* 0x000fe200078e0020 */
[----:B------:R-:W0:Y:S01]  /*c110*/  SYNCS.PHASECHK.TRANS64.TRYWAIT P0, [R2+URZ+0x2a800], R5 ;  /* 0x02a80005020075a7 */ /* 0x000e22000800017f */
[----:B------:R-:W-:-:S02]  /*c120*/  SHF.R.U64 R58, R32, 0x10, R33 ;  /* 0x00000010203a7819 */ /* 0x000fc40000001221 */
[----:B------:R-:W-:Y:S01]  /*c130*/  SHF.R.U32.HI R59, RZ, 0x10, R33 ;  /* 0x00000010ff3b7819 */ /* 0x000fe20000011621 */
[----:B------:R-:W-:Y:S01]  /*c140*/  IMAD.MOV.U32 R33, RZ, RZ, R6 ;  /* 0x000000ffff217224 */ /* 0x000fe200078e0006 */
[----:B------:R-:W-:Y:S01]  /*c150*/  SHF.R.U64 R62, R6, 0x10, R7 ;  /* 0x00000010063e7819 */ /* 0x000fe20000001207 */
[----:B------:R-:W-:Y:S01]  /*c160*/  IMAD.MOV.U32 R6, RZ, RZ, R9 ;  /* 0x000000ffff067224 */ /* 0x000fe200078e0009 */
[----:B------:R-:W-:Y:S01]  /*c170*/  SHF.R.U32.HI R49, RZ, 0x10, R21 ;  /* 0x00000010ff317819 */ /* 0x000fe20000011615 */
[----:B------:R-:W-:Y:S01]  /*c180*/  IMAD.MOV.U32 R21, RZ, RZ, R24 ;  /* 0x000000ffff157224 */ /* 0x000fe200078e0018 */
[----:B------:R-:W-:Y:S02]  /*c190*/  SHF.R.U64 R64, R8, 0x10, R9 ;  /* 0x0000001008407819 */ /* 0x000fe40000001209 */
[----:B------:R-:W-:Y:S01]  /*c1a0*/  SHF.R.U64 R50, R24, 0x10, R25 ;  /* 0x0000001018327819 */ /* 0x000fe20000001219 */
[----:B------:R-:W-:Y:S01]  /*c1b0*/  IMAD.MOV.U32 R24, RZ, RZ, R26 ;  /* 0x000000ffff187224 */ /* 0x000fe200078e001a */
[----:B------:R-:W-:-:S02]  /*c1c0*/  SHF.R.U32.HI R9, RZ, 0x10, R9 ;  /* 0x00000010ff097819 */ /* 0x000fc40000011609 */
[----:B------:R-:W-:Y:S01]  /*c1d0*/  SHF.R.U64 R52, R26, 0x10, R27 ;  /* 0x000000101a347819 */ /* 0x000fe2000000121b */
[----:B------:R-:W-:Y:S01]  /*c1e0*/  IMAD.MOV.U32 R26, RZ, RZ, R11 ;  /* 0x000000ffff1a7224 */ /* 0x000fe200078e000b */
[--C-:B------:R-:W-:Y:S02]  /*c1f0*/  SHF.R.U64 R54, R28, 0x10, R29.reuse ;  /* 0x000000101c367819 */ /* 0x100fe4000000121d */
[----:B------:R-:W-:Y:S01]  /*c200*/  SHF.R.U32.HI R55, RZ, 0x10, R29 ;  /* 0x00000010ff377819 */ /* 0x000fe2000001161d */
[----:B------:R-:W-:Y:S01]  /*c210*/  IMAD.MOV.U32 R29, RZ, RZ, R8 ;  /* 0x000000ffff1d7224 */ /* 0x000fe200078e0008 */
[----:B------:R-:W-:Y:S02]  /*c220*/  MOV R39, R25 ;  /* 0x0000001900277202 */ /* 0x000fe40000000f00 */
[----:B------:R-:W-:Y:S02]  /*c230*/  SHF.R.U32.HI R51, RZ, 0x10, R25 ;  /* 0x00000010ff337819 */ /* 0x000fe40000011619 */
[----:B------:R-:W-:-:S02]  /*c240*/  SHF.R.U64 R65, R10, 0x10, R11 ;  /* 0x000000100a417819 */ /* 0x000fc4000000120b */
[----:B------:R-:W-:Y:S01]  /*c250*/  SHF.R.U32.HI R66, RZ, 0x10, R11 ;  /* 0x00000010ff427819 */ /* 0x000fe2000001160b */
[----:B------:R-:W-:Y:S01]  /*c260*/  IMAD.MOV.U32 R11, RZ, RZ, R12 ;  /* 0x000000ffff0b7224 */ /* 0x000fe200078e000c */
[----:B------:R-:W-:Y:S02]  /*c270*/  MOV R25, R7 ;  /* 0x0000000700197202 */ /* 0x000fe40000000f00 */
[----:B------:R-:W-:Y:S02]  /*c280*/  SHF.R.U32.HI R63, RZ, 0x10, R7 ;  /* 0x00000010ff3f7819 */ /* 0x000fe40000011607 */
[----:B------:R-:W-:Y:S01]  /*c290*/  SHF.R.U64 R67, R12, 0x10, R13 ;  /* 0x000000100c437819 */ /* 0x000fe2000000120d */
[----:B------:R-:W-:Y:S01]  /*c2a0*/  IMAD.MOV.U32 R12, RZ, RZ, R14 ;  /* 0x000000ffff0c7224 */ /* 0x000fe200078e000e */
[----:B------:R-:W-:Y:S02]  /*c2b0*/  PRMT R8, R30, 0x5410, R48 ;  /* 0x000054101e087816 */ /* 0x000fe40000000030 */
[----:B------:R-:W-:-:S02]  /*c2c0*/  MOV R7, R10 ;  /* 0x0000000a00077202 */ /* 0x000fc40000000f00 */
[----:B------:R-:W-:Y:S02]  /*c2d0*/  MOV R40, R13 ;  /* 0x0000000d00287202 */ /* 0x000fe40000000f00 */
[----:B------:R-:W-:Y:S02]  /*c2e0*/  PRMT R30, R64, 0x5410, R9 ;  /* 0x00005410401e7816 */ /* 0x000fe40000000009 */
[----:B------:R-:W-:Y:S02]  /*c2f0*/  SHF.R.U32.HI R53, RZ, 0x10, R27 ;  /* 0x00000010ff357819 */ /* 0x000fe4000001161b */
[----:B------:R-:W-:Y:S02]  /*c300*/  MOV R44, R28 ;  /* 0x0000001c002c7202 */ /* 0x000fe40000000f00 */
[----:B------:R-:W-:Y:S02]  /*c310*/  MOV R47, R31 ;  /* 0x0000001f002f7202 */ /* 0x000fe40000000f00 */
[----:B------:R-:W-:-:S02]  /*c320*/  SHF.R.U32.HI R57, RZ, 0x10, R31 ;  /* 0x00000010ff397819 */ /* 0x000fc4000001161f */
[----:B------:R-:W-:Y:S02]  /*c330*/  SHF.R.U32.HI R68, RZ, 0x10, R13 ;  /* 0x00000010ff447819 */ /* 0x000fe4000001160d */
[----:B------:R-:W-:Y:S02]  /*c340*/  VIMNMX R9, R42, 0x80, PT ;  /* 0x000000802a097848 */ /* 0x000fe40003fe0100 */
[--C-:B------:R-:W-:Y:S02]  /*c350*/  SHF.R.U64 R69, R14, 0x10, R15.reuse ;  /* 0x000000100e457819 */ /* 0x100fe4000000120f */
[----:B------:R-:W-:Y:S02]  /*c360*/  SHF.R.U32.HI R70, RZ, 0x10, R15 ;  /* 0x00000010ff467819 */ /* 0x000fe4000001160f */
[----:B------:R-:W-:Y:S02]  /*c370*/  PRMT R33, R33, 0x5410, R25 ;  /* 0x0000541021217816 */ /* 0x000fe40000000019 */
[----:B------:R-:W-:-:S02]  /*c380*/  PRMT R35, R35, 0x5410, R34 ;  /* 0x0000541023237816 */ /* 0x000fc40000000022 */
[----:B------:R-:W-:Y:S02]  /*c390*/  PRMT R31, R21, 0x5410, R39 ;  /* 0x00005410151f7816 */ /* 0x000fe40000000027 */
[----:B------:R-:W-:Y:S02]  /*c3a0*/  PRMT R27, R24, 0x5410, R43 ;  /* 0x00005410181b7816 */ /* 0x000fe4000000002b */
[----:B------:R-:W-:Y:S02]  /*c3b0*/  PRMT R38, R38, 0x5410, R20 ;  /* 0x0000541026267816 */ /* 0x000fe40000000014 */
[----:B------:R-:W-:Y:S02]  /*c3c0*/  PRMT R25, R7, 0x5410, R26 ;  /* 0x0000541007197816 */ /* 0x000fe4000000001a */
        /* <DEDUP_REMOVED lines=13> */
[----:B------:R-:W-:-:S02]  /*c4a0*/  ISETP.GE.AND P1, PT, R166, R9, PT ;  /* 0x00000009a600720c */ /* 0x000fc40003f26270 */
[----:B------:R-:W-:Y:S02]  /*c4b0*/  PRMT R20, R67, 0x5410, R68 ;  /* 0x0000541043147816 */ /* 0x000fe40000000044 */
[----:B------:R-:W-:Y:S01]  /*c4c0*/  PRMT R11, R12, 0x5410, R41 ;  /* 0x000054100c0b7816 */ /* 0x000fe20000000029 */
[----:B0-----:R-:W-:Y:S08]  /*c4d0*/  @!P0 BRA `(.L_x_581) ;  /* 0x0000014800308947 */ /* 0x001ff00003800000 */
.L_x_825:
[----:B------:R-:W-:Y:S05]  /*c4e0*/  BSYNC B1 ;  /* 0x0000000000017941 */ /* 0x000fea0003800000 */
.L_x_580:
[----:B------:R-:W-:Y:S01]  /*c4f0*/  BSSY B1, `(.L_x_582) ;  /* 0x00000fe000017945 */ /* 0x000fe20003800000 */
[----:B------:R-:W-:-:S03]  /*c500*/  PRMT R12, R69, 0x5410, R70 ;  /* 0x00005410450c7816 */ /* 0x000fc60000000046 */
[----:B------:R-:W-:Y:S05]  /*c510*/  @P1 BRA `(.L_x_583) ;  /* 0x0000000c00ec1947 */ /* 0x000fea0003800000 */
[----:B------:R-:W1:Y:S01]  /*c520*/  LDC R4, c[0x0][0x3f4] ;  /* 0x0000fd00ff047b82 */ /* 0x000e620000000800 */
[----:B------:R-:W-:Y:S01]  /*c530*/  BSSY B2, `(.L_x_584) ;  /* 0x000002e000027945 */ /* 0x000fe20003800000 */
[-C--:B-1----:R-:W-:Y:S02]  /*c540*/  ISETP.GE.AND P0, PT, R160, R4.reuse, PT ;  /* 0x00000004a000720c */ /* 0x082fe40003f06270 */
[-C--:B------:R-:W-:Y:S02]  /*c550*/  ISETP.GE.AND P1, PT, R170, R4.reuse, PT ;  /* 0x00000004aa00720c */ /* 0x080fe40003f26270 */
[-C--:B------:R-:W-:Y:S02]  /*c560*/  ISETP.GE.AND P2, PT, R169, R4.reuse, PT ;  /* 0x00000004a900720c */ /* 0x080fe40003f46270 */
[-C--:B------:R-:W-:Y:S02]  /*c570*/  ISETP.GE.AND P3, PT, R172, R4.reuse, PT ;  /* 0x00000004ac00720c */ /* 0x080fe40003f66270 */
[----:B------:R-:W-:-:S02]  /*c580*/  ISETP.GE.AND P4, PT, R171, R4, PT ;  /* 0x00000004ab00720c */ /* 0x000fc40003f86270 */
[----:B------:R-:W-:-:S03]  /*c590*/  ISETP.GE.AND P5, PT, R173, R4, PT ;  /* 0x00000004ad00720c */ /* 0x000fc60003fa6270 */
[----:B------:R-:W-:Y:S10]  /*c5a0*/  @P0 BRA `(.L_x_585) ;  /* 0x0000000000980947 */ /* 0x000ff40003800000 */
[----:B0-----:R-:W0:Y:S01]  /*c5b0*/  LDS.128 R4, [R3+0xc400] ;  /* 0x00c4000003047984 */ /* 0x001e220000000c00 */
[----:B------:R-:W-:Y:S02]  /*c5c0*/  HADD2.F32 R47, -RZ, R38.H0_H0 ;  /* 0x20000026ff2f7230 */ /* 0x000fe40000004100 */
[----:B------:R-:W-:Y:S02]  /*c5d0*/  HADD2.F32 R45, -RZ, R35.H0_H0 ;  /* 0x20000023ff2d7230 */ /* 0x000fe40000004100 */
[----:B------:R-:W-:Y:S02]  /*c5e0*/  HADD2.F32 R44, -RZ, R37.H0_H0 ;  /* 0x20000025ff2c7230 */ /* 0x000fe40000004100 */
[----:B------:R-:W-:Y:S02]  /*c5f0*/  HADD2.F32 R46, -RZ, R39.H0_H0 ;  /* 0x20000027ff2e7230 */ /* 0x000fe40000004100 */
[--C-:B0-----:R-:W-:Y:S02]  /*c600*/  HADD2.F32 R40, -RZ, R4.reuse.H0_H0 ;  /* 0x20000004ff287230 */ /* 0x101fe40000004100 */
[----:B------:R-:W-:-:S02]  /*c610*/  HADD2.F32 R4, -RZ, R4.H1_H1 ;  /* 0x30000004ff047230 */ /* 0x000fc40000004100 */
[--C-:B------:R-:W-:Y:S02]  /*c620*/  HADD2.F32 R41, -RZ, R5.reuse.H0_H0 ;  /* 0x20000005ff297230 */ /* 0x100fe40000004100 */
[----:B------:R-:W-:Y:S02]  /*c630*/  HADD2.F32 R5, -RZ, R5.H1_H1 ;  /* 0x30000005ff057230 */ /* 0x000fe40000004100 */
[C---:B------:R-:W-:Y:S01]  /*c640*/  FMUL.FTZ R49, R4.reuse, R47 ;  /* 0x0000002f04317220 */ /* 0x040fe20000410000 */
[-C--:B------:R-:W-:Y:S01]  /*c650*/  FMUL.FTZ R4, R4, R45.reuse ;  /* 0x0000002d04047220 */ /* 0x080fe20000410000 */
[--C-:B------:R-:W-:Y:S02]  /*c660*/  HADD2.F32 R42, -RZ, R6.reuse.H0_H0 ;  /* 0x20000006ff2a7230 */ /* 0x100fe40000004100 */
[----:B------:R-:W-:Y:S02]  /*c670*/  HADD2.F32 R43, -RZ, R7.H0_H0 ;  /* 0x20000007ff2b7230 */ /* 0x000fe40000004100 */
[C---:B------:R-:W-:Y:S01]  /*c680*/  FMUL.FTZ R50, R5.reuse, R46 ;  /* 0x0000002e05327220 */ /* 0x040fe20000410000 */
[C---:B------:R-:W-:Y:S01]  /*c690*/  FFMA.FTZ R49, R40.reuse, R45, -R49 ;  /* 0x0000002d28317223 */ /* 0x040fe20000010831 */
[----:B------:R-:W-:Y:S01]  /*c6a0*/  FFMA.FTZ R48, R40, R47, R4 ;  /* 0x0000002f28307223 */ /* 0x000fe20000010004 */
[----:B------:R-:W-:Y:S01]  /*c6b0*/  FMUL.FTZ R52, R5, R44 ;  /* 0x0000002c05347220 */ /* 0x000fe20000410000 */
[----:B------:R-:W-:-:S02]  /*c6c0*/  HADD2.F32 R6, -RZ, R6.H1_H1 ;  /* 0x30000006ff067230 */ /* 0x000fc40000004100 */
[C---:B------:R-:W-:Y:S01]  /*c6d0*/  FFMA.FTZ R50, R41.reuse, R44, -R50 ;  /* 0x0000002c29327223 */ /* 0x040fe20000010832 */
[----:B------:R-:W-:Y:S02]  /*c6e0*/  HADD2.F32 R7, -RZ, R7.H1_H1 ;  /* 0x30000007ff077230 */ /* 0x000fe40000004100 */
[----:B------:R-:W-:Y:S01]  /*c6f0*/  FFMA.FTZ R41, R41, R46, R52 ;  /* 0x0000002e29297223 */ /* 0x000fe20000010034 */
[----:B------:R-:W-:Y:S02]  /*c700*/  HADD2.F32 R45, -RZ, R38.H1_H1 ;  /* 0x30000026ff2d7230 */ /* 0x000fe40000004100 */
[----:B------:R-:W-:Y:S02]  /*c710*/  HADD2.F32 R5, -RZ, R35.H1_H1 ;  /* 0x30000023ff057230 */ /* 0x000fe40000004100 */
[----:B------:R-:W-:Y:S02]  /*c720*/  HADD2.F32 R40, -RZ, R39.H1_H1 ;  /* 0x30000027ff287230 */ /* 0x000fe40000004100 */
[----:B------:R-:W-:Y:S01]  /*c730*/  FMUL.FTZ R47, R6, R45 ;  /* 0x0000002d062f7220 */ /* 0x000fe20000410000 */
[----:B------:R-:W-:-:S02]  /*c740*/  HADD2.F32 R4, -RZ, R37.H1_H1 ;  /* 0x30000025ff047230 */ /* 0x000fc40000004100 */
[-C--:B------:R-:W-:Y:S01]  /*c750*/  FMUL.FTZ R44, R6, R5.reuse ;  /* 0x00000005062c7220 */ /* 0x080fe20000410000 */
[C---:B------:R-:W-:Y:S01]  /*c760*/  FMUL.FTZ R46, R7.reuse, R40 ;  /* 0x00000028072e7220 */ /* 0x040fe20000410000 */
[C---:B------:R-:W-:Y:S01]  /*c770*/  FFMA.FTZ R6, R42.reuse, R5, -R47 ;  /* 0x000000052a067223 */ /* 0x040fe2000001082f */
[-C--:B------:R-:W-:Y:S01]  /*c780*/  FMUL.FTZ R51, R7, R4.reuse ;  /* 0x0000000407337220 */ /* 0x080fe20000410000 */
[----:B------:R-:W-:Y:S01]  /*c790*/  FFMA.FTZ R45, R42, R45, R44 ;  /* 0x0000002d2a2d7223 */ /* 0x000fe2000001002c */
[C---:B------:R-:W-:Y:S01]  /*c7a0*/  FFMA.FTZ R7, R43.reuse, R4, -R46 ;  /* 0x000000042b077223 */ /* 0x040fe2000001082e */
[----:B------:R-:W-:Y:S01]  /*c7b0*/  F2FP.F16.F32.PACK_AB R4, R48, R49 ;  /* 0x000000313004723e */ /* 0x000fe200000000ff */
[----:B------:R-:W-:Y:S01]  /*c7c0*/  FFMA.FTZ R40, R43, R40, R51 ;  /* 0x000000282b287223 */ /* 0x000fe20000010033 */
[----:B------:R-:W-:Y:S02]  /*c7d0*/  F2FP.F16.F32.PACK_AB R5, R41, R50 ;  /* 0x000000322905723e */ /* 0x000fe400000000ff */
[----:B------:R-:W-:-:S02]  /*c7e0*/  F2FP.F16.F32.PACK_AB R6, R45, R6 ;  /* 0x000000062d06723e */ /* 0x000fc400000000ff */
[----:B------:R-:W-:-:S05]  /*c7f0*/  F2FP.F16.F32.PACK_AB R7, R40, R7 ;  /* 0x000000072807723e */ /* 0x000fca00000000ff */
[----:B------:R1:W-:Y:S02]  /*c800*/  STS.128 [R3+0xc400], R4 ;  /* 0x00c4000403007388 */ /* 0x0003e40000000c00 */
.L_x_585:
[----:B------:R-:W-:Y:S05]  /*c810*/  BSYNC B2 ;  /* 0x0000000000027941 */ /* 0x000fea0003800000 */
.L_x_584:
[----:B------:R-:W-:Y:S04]  /*c820*/  BSSY B2, `(.L_x_586) ;  /* 0x0000028000027945 */ /* 0x000fe80003800000 */
[----:B------:R-:W-:Y:S05]  /*c830*/  @P1 BRA `(.L_x_587) ;  /* 0x0000000000981947 */ /* 0x000fea0003800000 */
[----:B01----:R-:W0:Y:S01]  /*c840*/  LDS.128 R4, [R0] ;  /* 0x0000000000047984 */ /* 0x003e220000000c00 */
        /* <DEDUP_REMOVED lines=36> */
[----:B------:R2:W-:Y:S02]  /*ca90*/  STS.128 [R0], R4 ;  /* 0x0000000400007388 */ /* 0x0005e40000000c00 */
.L_x_587:
[----:B------:R-:W-:Y:S05]  /*caa0*/  BSYNC B2 ;  /* 0x0000000000027941 */ /* 0x000fea0003800000 */
.L_x_586:
[----:B------:R-:W-:Y:S04]  /*cab0*/  BSSY B2, `(.L_x_588) ;  /* 0x0000028000027945 */ /* 0x000fe80003800000 */
[----:B------:R-:W-:Y:S05]  /*cac0*/  @P2 BRA `(.L_x_589) ;  /* 0x0000000000982947 */ /* 0x000fea0003800000 */
[----:B012---:R-:W0:Y:S01]  /*cad0*/  LDS.128 R4, [R3+0x10400] ;  /* 0x0104000003047984 */ /* 0x007e220000000c00 */
        /* <DEDUP_REMOVED lines=37> */
.L_x_589:
[----:B------:R-:W-:Y:S05]  /*cd30*/  BSYNC B2 ;  /* 0x0000000000027941 */ /* 0x000fea0003800000 */
.L_x_588:
[----:B------:R-:W-:Y:S04]  /*cd40*/  BSSY B2, `(.L_x_590) ;  /* 0x0000028000027945 */ /* 0x000fe80003800000 */
[----:B------:R-:W-:Y:S05]  /*cd50*/  @P3 BRA `(.L_x_591) ;  /* 0x0000000000983947 */ /* 0x000fea0003800000 */
[----:B0123--:R-:W0:Y:S01]  /*cd60*/  LDS.128 R4, [R0+0x4000] ;  /* 0x0040000000047984 */ /* 0x00fe220000000c00 */
        /* <DEDUP_REMOVED lines=37> */
.L_x_591:
[----:B------:R-:W-:Y:S05]  /*cfc0*/  BSYNC B2 ;  /* 0x0000000000027941 */ /* 0x000fea0003800000 */
.L_x_590:
[----:B------:R-:W-:Y:S04]  /*cfd0*/  BSSY B2, `(.L_x_592) ;  /* 0x0000028000027945 */ /* 0x000fe80003800000 */
[----:B------:R-:W-:Y:S05]  /*cfe0*/  @P4 BRA `(.L_x_593) ;  /* 0x0000000000984947 */ /* 0x000fea0003800000 */
[----:B01234-:R-:W0:Y:S01]  /*cff0*/  LDS.128 R4, [R3+0x14400] ;  /* 0x0144000003047984 */ /* 0x01fe220000000c00 */
        /* <DEDUP_REMOVED lines=37> */
.L_x_593:
[----:B------:R-:W-:Y:S05]  /*d250*/  BSYNC B2 ;  /* 0x0000000000027941 */ /* 0x000fea0003800000 */
.L_x_592:
        /* <DEDUP_REMOVED lines=39> */
.L_x_583:
[----:B------:R-:W-:Y:S05]  /*d4d0*/  BSYNC B1 ;  /* 0x0000000000017941 */ /* 0x000fea0003800000 */
.L_x_582:
[----:B01234-:R-:W-:-:S05]  /*d4e0*/  VIADD R4, R166, 0x40 ;  /* 0x00000040a6047836 */ /* 0x01ffca0000000000 */
[----:B------:R-:W-:-:S13]  /*d4f0*/  ISETP.GE.AND P0, PT, R4, R9, PT ;  /* 0x000000090400720c */ /* 0x000fda0003f06270 */
[----:B------:R-:W-:Y:S05]  /*d500*/  @P0 BRA `(.L_x_594) ;  /* 0x0000003800f40947 */ /* 0x000fea0003800000 */
[----:B------:R-:W0:Y:S01]  /*d510*/  LDC R4, c[0x0][0x3f4] ;  /* 0x0000fd00ff047b82 */ /* 0x000e220000000800 */
[----:B------:R-:W-:Y:S01]  /*d520*/  BSSY B1, `(.L_x_595) ;  /* 0x000002e000017945 */ /* 0x000fe20003800000 */
[-C--:B0-----:R-:W-:Y:S02]  /*d530*/  ISETP.GE.AND P0, PT, R160, R4.reuse, PT ;  /* 0x00000004a000720c */ /* 0x081fe40003f06270 */
[-C--:B------:R-:W-:Y:S02]  /*d540*/  ISETP.GE.AND P1, PT, R170, R4.reuse, PT ;  /* 0x00000004aa00720c */ /* 0x080fe40003f26270 */
[-C--:B------:R-:W-:Y:S02]  /*d550*/  ISETP.GE.AND P2, PT, R169, R4.reuse, PT ;  /* 0x00000004a900720c */ /* 0x080fe40003f46270 */
[-C--:B------:R-:W-:Y:S02]  /*d560*/  ISETP.GE.AND P3, PT, R172, R4.reuse, PT ;  /* 0x00000004ac00720c */ /* 0x080fe40003f66270 */
[----:B------:R-:W-:-:S02]  /*d570*/  ISETP.GE.AND P4, PT, R171, R4, PT ;  /* 0x00000004ab00720c */ /* 0x000fc40003f86270 */
[----:B------:R-:W-:-:S03]  /*d580*/  ISETP.GE.AND P5, PT, R173, R4, PT ;  /* 0x00000004ad00720c */ /* 0x000fc60003fa6270 */
[----:B------:R-:W-:Y:S10]  /*d590*/  @P0 BRA `(.L_x_596) ;  /* 0x0000000000980947 */ /* 0x000ff40003800000 */
[----:B------:R-:W0:Y:S01]  /*d5a0*/  LDS.128 R4, [R3+0xe400] ;  /* 0x00e4000003047984 */ /* 0x000e220000000c00 */
        /* <DEDUP_REMOVED lines=8> */
[-C--:B------:R-:W-:Y:S01]  /*d630*/  FMUL.FTZ R44, R47, R4.reuse ;  /* 0x000000042f2c7220 */ /* 0x080fe20000410000 */
[C---:B------:R-:W-:Y:S01]  /*d640*/  FMUL.FTZ R46, R45.reuse, R4 ;  /* 0x000000042d2e7220 */ /* 0x040fe20000410000 */
[----:B------:R-:W-:Y:S02]  /*d650*/  HADD2.F32 R41, -RZ, R6.H0_H0 ;  /* 0x20000006ff297230 */ /* 0x000fe40000004100 */
[----:B------:R-:W-:Y:S01]  /*d660*/  FMUL.FTZ R43, R50, R5 ;  /* 0x00000005322b7220 */ /* 0x000fe20000410000 */
[----:B------:R-:W-:Y:S01]  /*d670*/  FFMA.FTZ R4, R45, R9, -R44 ;  /* 0x000000092d047223 */ /* 0x000fe2000001082c */
[----:B------:R-:W-:Y:S01]  /*d680*/  FMUL.FTZ R45, R48, R5 ;  /* 0x00000005302d7220 */ /* 0x000fe20000410000 */
[----:B------:R-:W-:-:S02]  /*d690*/  HADD2.F32 R42, -RZ, R7.H0_H0 ;  /* 0x20000007ff2a7230 */ /* 0x000fc40000004100 */
[----:B------:R-:W-:Y:S01]  /*d6a0*/  FFMA.FTZ R9, R47, R9, R46 ;  /* 0x000000092f097223 */ /* 0x000fe2000001002e */
[-C--:B------:R-:W-:Y:S01]  /*d6b0*/  FFMA.FTZ R5, R48, R40.reuse, -R43 ;  /* 0x0000002830057223 */ /* 0x080fe2000001082b */
[----:B------:R-:W-:Y:S02]  /*d6c0*/  HADD2.F32 R6, -RZ, R6.H1_H1 ;  /* 0x30000006ff067230 */ /* 0x000fe40000004100 */
[----:B------:R-:W-:Y:S01]  /*d6d0*/  FFMA.FTZ R40, R50, R40, R45 ;  /* 0x0000002832287223 */ /* 0x000fe2000001002d */
[----:B------:R-:W-:Y:S01]  /*d6e0*/  HADD2.F32 R7, -RZ, R7.H1_H1 ;  /* 0x30000007ff077230 */ /* 0x000fe20000004100 */
[----:B------:R-:W-:Y:S01]  /*d6f0*/  F2FP.F16.F32.PACK_AB R4, R9, R4 ;  /* 0x000000040904723e */ /* 0x000fe200000000ff */
[----:B------:R-:W-:Y:S02]  /*d700*/  HADD2.F32 R47, -RZ, R38.H1_H1 ;  /* 0x30000026ff2f7230 */ /* 0x000fe40000004100 */
[----:B------:R-:W-:Y:S01]  /*d710*/  HADD2.F32 R48, -RZ, R39.H1_H1 ;  /* 0x30000027ff307230 */ /* 0x000fe20000004100 */
[----:B------:R-:W-:Y:S01]  /*d720*/  F2FP.F16.F32.PACK_AB R5, R40, R5 ;  /* 0x000000052805723e */ /* 0x000fe200000000ff */
[----:B------:R-:W-:-:S02]  /*d730*/  HADD2.F32 R43, -RZ, R35.H1_H1 ;  /* 0x30000023ff2b7230 */ /* 0x000fc40000004100 */
[-C--:B------:R-:W-:Y:S01]  /*d740*/  FMUL.FTZ R38, R47, R6.reuse ;  /* 0x000000062f267220 */ /* 0x080fe20000410000 */
[----:B------:R-:W-:Y:S02]  /*d750*/  HADD2.F32 R46, -RZ, R37.H1_H1 ;  /* 0x30000025ff2e7230 */ /* 0x000fe40000004100 */
[----:B------:R-:W-:Y:S01]  /*d760*/  FMUL.FTZ R35, R48, R7 ;  /* 0x0000000730237220 */ /* 0x000fe20000410000 */
[C---:B------:R-:W-:Y:S01]  /*d770*/  FMUL.FTZ R44, R43.reuse, R6 ;  /* 0x000000062b2c7220 */ /* 0x040fe20000410000 */
[----:B------:R-:W-:Y:S01]  /*d780*/  FFMA.FTZ R6, R43, R41, -R38 ;  /* 0x000000292b067223 */ /* 0x000fe20000010826 */
[C---:B------:R-:W-:Y:S01]  /*d790*/  FMUL.FTZ R37, R46.reuse, R7 ;  /* 0x000000072e257220 */ /* 0x040fe20000410000 */
[-C--:B------:R-:W-:Y:S01]  /*d7a0*/  FFMA.FTZ R7, R46, R42.reuse, -R35 ;  /* 0x0000002a2e077223 */ /* 0x080fe20000010823 */
[----:B------:R-:W-:Y:S02]  /*d7b0*/  FFMA.FTZ R41, R47, R41, R44 ;  /* 0x000000292f297223 */ /* 0x000fe4000001002c */
[----:B------:R-:W-:-:S03]  /*d7c0*/  FFMA.FTZ R42, R48, R42, R37 ;  /* 0x0000002a302a7223 */ /* 0x000fc60000010025 */
[----:B------:R-:W-:Y:S02]  /*d7d0*/  F2FP.F16.F32.PACK_AB R6, R41, R6 ;  /* 0x000000062906723e */ /* 0x000fe400000000ff */
[----:B------:R-:W-:-:S05]  /*d7e0*/  F2FP.F16.F32.PACK_AB R7, R42, R7 ;  /* 0x000000072a07723e */ /* 0x000fca00000000ff */
[----:B------:R0:W-:Y:S02]  /*d7f0*/  STS.128 [R3+0xe400], R4 ;  /* 0x00e4000403007388 */ /* 0x0001e40000000c00 */
.L_x_596:
[----:B------:R-:W-:Y:S05]  /*d800*/  BSYNC B1 ;  /* 0x0000000000017941 */ /* 0x000fea0003800000 */
.L_x_595:
[----:B------:R-:W-:Y:S04]  /*d810*/  BSSY B1, `(.L_x_597) ;  /* 0x0000028000017945 */ /* 0x000fe80003800000 */
[----:B------:R-:W-:Y:S05]  /*d820*/  @P1 BRA `(.L_x_598) ;  /* 0x0000000000981947 */ /* 0x000fea0003800000 */
        /* <DEDUP_REMOVED lines=10> */
[----:B------:R-:W-:Y:S01]  /*d8d0*/  FMUL.FTZ R42, R39, R4 ;  /* 0x00000004272a7220 */ /* 0x000fe20000410000 */
[----:B------:R-:W-:Y:S02]  /*d8e0*/  HADD2.F32 R37, -RZ, R6.H0_H0 ;  /* 0x20000006ff257230 */ /* 0x000fe40000004100 */
[----:B------:R-:W-:Y:S01]  /*d8f0*/  FMUL.FTZ R44, R45, R5 ;  /* 0x000000052d2c7220 */ /* 0x000fe20000410000 */
[----:B------:R-:W-:Y:S01]  /*d900*/  FFMA.FTZ R4, R39, R9, -R40 ;  /* 0x0000000927047223 */ /* 0x000fe20000010828 */
[----:B------:R-:W-:Y:S01]  /*d910*/  FMUL.FTZ R40, R41, R5 ;  /* 0x0000000529287220 */ /* 0x000fe20000410000 */
[----:B------:R-:W-:-:S02]  /*d920*/  HADD2.F32 R38, -RZ, R7.H0_H0 ;  /* 0x20000007ff267230 */ /* 0x000fc40000004100 */
[----:B------:R-:W-:Y:S01]  /*d930*/  FFMA.FTZ R5, R41, R35, -R44 ;  /* 0x0000002329057223 */ /* 0x000fe2000001082c */
[----:B------:R-:W-:Y:S02]  /*d940*/  HADD2.F32 R6, -RZ, R6.H1_H1 ;  /* 0x30000006ff067230 */ /* 0x000fe40000004100 */
[----:B------:R-:W-:Y:S01]  /*d950*/  FFMA.FTZ R9, R43, R9, R42 ;  /* 0x000000092b097223 */ /* 0x000fe2000001002a */
[----:B------:R-:W-:Y:S02]  /*d960*/  HADD2.F32 R7, -RZ, R7.H1_H1 ;  /* 0x30000007ff077230 */ /* 0x000fe40000004100 */
[----:B------:R-:W-:Y:S01]  /*d970*/  FFMA.FTZ R40, R45, R35, R40 ;  /* 0x000000232d287223 */ /* 0x000fe20000010028 */
[----:B------:R-:W-:Y:S02]  /*d980*/  HADD2.F32 R41, -RZ, R33.H1_H1 ;  /* 0x30000021ff297230 */ /* 0x000fe40000004100 */
[----:B------:R-:W-:Y:S01]  /*d990*/  HADD2.F32 R44, -RZ, R34.H1_H1 ;  /* 0x30000022ff2c7230 */ /* 0x000fe20000004100 */
[----:B------:R-:W-:Y:S01]  /*d9a0*/  F2FP.F16.F32.PACK_AB R4, R9, R4 ;  /* 0x000000040904723e */ /* 0x000fe200000000ff */
[----:B------:R-:W-:Y:S01]  /*d9b0*/  HADD2.F32 R39, -RZ, R31.H1_H1 ;  /* 0x3000001fff277230 */ /* 0x000fe20000004100 */
[----:B------:R-:W-:Y:S01]  /*d9c0*/  F2FP.F16.F32.PACK_AB R5, R40, R5 ;  /* 0x000000052805723e */ /* 0x000fe200000000ff */
[----:B------:R-:W-:-:S02]  /*d9d0*/  HADD2.F32 R42, -RZ, R32.H1_H1 ;  /* 0x30000020ff2a7230 */ /* 0x000fc40000004100 */
[-C--:B------:R-:W-:Y:S01]  /*d9e0*/  FMUL.FTZ R32, R41, R6.reuse ;  /* 0x0000000629207220 */ /* 0x080fe20000410000 */
[-C--:B------:R-:W-:Y:S01]  /*d9f0*/  FMUL.FTZ R31, R44, R7.reuse ;  /* 0x000000072c1f7220 */ /* 0x080fe20000410000 */
[C---:B------:R-:W-:Y:S01]  /*da00*/  FMUL.FTZ R34, R39.reuse, R6 ;  /* 0x0000000627227220 */ /* 0x040fe20000410000 */
[C---:B------:R-:W-:Y:S01]  /*da10*/  FMUL.FTZ R33, R42.reuse, R7 ;  /* 0x000000072a217220 */ /* 0x040fe20000410000 */
[-C--:B------:R-:W-:Y:S01]  /*da20*/  FFMA.FTZ R6, R39, R37.reuse, -R32 ;  /* 0x0000002527067223 */ /* 0x080fe20000010820 */
[-C--:B------:R-:W-:Y:S01]  /*da30*/  FFMA.FTZ R7, R42, R38.reuse, -R31 ;  /* 0x000000262a077223 */ /* 0x080fe2000001081f */
[----:B------:R-:W-:Y:S01]  /*da40*/  FFMA.FTZ R37, R41, R37, R34 ;  /* 0x0000002529257223 */ /* 0x000fe20000010022 */
[----:B------:R-:W-:-:S04]  /*da50*/  FFMA.FTZ R38, R44, R38, R33 ;  /* 0x000000262c267223 */ /* 0x000fc80000010021 */
[----:B------:R-:W-:Y:S02]  /*da60*/  F2FP.F16.F32.PACK_AB R6, R37, R6 ;  /* 0x000000062506723e */ /* 0x000fe400000000ff */
[----:B------:R-:W-:-:S05]  /*da70*/  F2FP.F16.F32.PACK_AB R7, R38, R7 ;  /* 0x000000072607723e */ /* 0x000fca00000000ff */
[----:B------:R1:W-:Y:S02]  /*da80*/  STS.128 [R0+0x2000], R4 ;  /* 0x0020000400007388 */ /* 0x0003e40000000c00 */
.L_x_598:
[----:B------:R-:W-:Y:S05]  /*da90*/  BSYNC B1 ;  /* 0x0000000000017941 */ /* 0x000fea0003800000 */
.L_x_597:
[----:B------:R-:W-:Y:S04]  /*daa0*/  BSSY B1, `(.L_x_599) ;  /* 0x0000028000017945 */ /* 0x000fe80003800000 */
[----:B------:R-:W-:Y:S05]  /*dab0*/  @P2 BRA `(.L_x_600) ;  /* 0x0000000000982947 */ /* 0x000fea0003800000 */
[----:B01----:R-:W0:Y:S01]  /*dac0*/  LDS.128 R4, [R3+0x12400] ;  /* 0x0124000003047984 */ /* 0x003e220000000c00 */
        /* <DEDUP_REMOVED lines=27> */
[C---:B------:R-:W-:Y:S01]  /*dc80*/  FMUL.FTZ R29, R38.reuse, R6 ;  /* 0x00000006261d7220 */ /* 0x040fe20000410000 */
[-C--:B------:R-:W-:Y:S01]  /*dc90*/  FMUL.FTZ R28, R37, R7.reuse ;  /* 0x00000007251c7220 */ /* 0x080fe20000410000 */
[-C--:B------:R-:W-:Y:S01]  /*dca0*/  FFMA.FTZ R6, R38, R32.reuse, -R27 ;  /* 0x0000002026067223 */ /* 0x080fe2000001081b */
[C---:B------:R-:W-:Y:S01]  /*dcb0*/  FMUL.FTZ R30, R35.reuse, R7 ;  /* 0x00000007231e7220 */ /* 0x040fe20000410000 */
[----:B------:R-:W-:Y:S01]  /*dcc0*/  FFMA.FTZ R29, R40, R32, R29 ;  /* 0x00000020281d7223 */ /* 0x000fe2000001001d */
[-C--:B------:R-:W-:Y:S02]  /*dcd0*/  FFMA.FTZ R7, R35, R33.reuse, -R28 ;  /* 0x0000002123077223 */ /* 0x080fe4000001081c */
[----:B------:R-:W-:-:S02]  /*dce0*/  FFMA.FTZ R30, R37, R33, R30 ;  /* 0x00000021251e7223 */ /* 0x000fc4000001001e */
[----:B------:R-:W-:-:S03]  /*dcf0*/  F2FP.F16.F32.PACK_AB R6, R29, R6 ;  /* 0x000000061d06723e */ /* 0x000fc600000000ff */
[----:B------:R-:W-:-:S05]  /*dd00*/  F2FP.F16.F32.PACK_AB R7, R30, R7 ;  /* 0x000000071e07723e */ /* 0x000fca00000000ff */
[----:B------:R2:W-:Y:S02]  /*dd10*/  STS.128 [R3+0x12400], R4 ;  /* 0x0124000403007388 */ /* 0x0005e40000000c00 */
.L_x_600:
[----:B------:R-:W-:Y:S05]  /*dd20*/  BSYNC B1 ;  /* 0x0000000000017941 */ /* 0x000fea0003800000 */
.L_x_599:
        /* <DEDUP_REMOVED lines=40> */
.L_x_602:
[----:B------:R-:W-:Y:S05]  /*dfb0*/  BSYNC B1 ;  /* 0x0000000000017941 */ /* 0x000fea0003800000 */
.L_x_601:
        /* <DEDUP_REMOVED lines=40> */
.L_x_604:
[----:B------:R-:W-:Y:S05]  /*e240*/  BSYNC B1 ;  /* 0x0000000000017941 */ /* 0x000fea0003800000 */
.L_x_603:
        /* <DEDUP_REMOVED lines=38> */
[----:B------:R0:W-:Y:S01]  /*e4b0*/  STS.128 [R0+0xa000], R4 ;  /* 0x00a0000400007388 */ /* 0x0001e20000000c00 */
[----:B------:R-:W-:Y:S05]  /*e4c0*/  BRA `(.L_x_594) ;  /* 0x0000002c00047947 */ /* 0x000fea0003800000 */
.L_x_576:
[----:B------:R-:W-:-:S03]  /*e4d0*/  UMOV UR4, 0xffffffff ;  /* 0xffffffff00047882 */ /* 0x000fc60000000000 */
[----:B------:R-:W-:Y:S05]  /*e4e0*/  BRA.DIV UR4, `(.L_x_605) ;  /* 0x0000012a04407947 */ /* 0x000fea000b800000 */
[----:B------:R0:W1:Y:S04]  /*e4f0*/  SHFL.IDX PT, R3, R24, RZ, 0x1c1f ;  /* 0x001c1fff18037589 */ /* 0x00006800000e0000 */
[----:B------:R0:W2:Y:S04]  /*e500*/  SHFL.IDX PT, R0, R38, RZ, 0x1c1f ;  /* 0x001c1fff26007589 */ /* 0x0000a800000e0000 */
[----:B------:R0:W4:Y:S04]  /*e510*/  SHFL.IDX PT, R37, R41, RZ, 0x1c1f ;  /* 0x001c1fff29257589 */ /* 0x00012800000e0000 */
[----:B------:R-:W0:Y:S02]  /*e520*/  SHFL.IDX PT, R40, R40, RZ, 0x1c1f ;  /* 0x001c1fff28287589 */ /* 0x000e2400000e0000 */
.L_x_831:
[----:B------:R-:W-:Y:S01]  /*e530*/  ULDC UR4, c[0x0][0x448] ;  /* 0x0001120000047ab9 */ /* 0x000fe20000000800 */
[----:B------:R-:W-:Y:S01]  /*e540*/  BSSY B1, `(.L_x_606) ;  /* 0x0000039000017945 */ /* 0x000fe20003800000 */
[----:B------:R-:W-:Y:S01]  /*e550*/  IMAD R43, R143, UR4, RZ ;  /* 0x000000048f2b7c24 */ /* 0x000fe2000f8e02ff */
[----:B------:R-:W-:Y:S02]  /*e560*/  CS2R R4, SRZ ;  /* 0x0000000000047805 */ /* 0x000fe4000001ff00 */
[----:B------:R-:W-:Y:S02]  /*e570*/  CS2R R8, SRZ ;  /* 0x0000000000087805 */ /* 0x000fe4000001ff00 */
[----:B------:R-:W-:Y:S02]  /*e580*/  CS2R R10, SRZ ;  /* 0x00000000000a7805 */ /* 0x000fe4000001ff00 */
[----:B------:R-:W-:Y:S02]  /*e590*/  CS2R R12, SRZ ;  /* 0x00000000000c7805 */ /* 0x000fe4000001ff00 */
[----:B------:R-:W-:Y:S01]  /*e5a0*/  ISETP.GE.AND P0, PT, R6, R43, PT ;  /* 0x0000002b0600720c */ /* 0x000fe20003f06270 */
[----:B------:R-:W-:Y:S01]  /*e5b0*/  IMAD R43, R145, -0x80, R43 ;  /* 0xffffff80912b7824 */ /* 0x000fe200078e022b */
[----:B------:R-:W-:-:S02]  /*e5c0*/  CS2R R6, SRZ ;  /* 0x0000000000067805 */ /* 0x000fc4000001ff00 */
[----:B------:R-:W-:Y:S02]  /*e5d0*/  CS2R R14, SRZ ;  /* 0x00000000000e7805 */ /* 0x000fe4000001ff00 */
[----:B0-----:R-:W-:Y:S02]  /*e5e0*/  CS2R R24, SRZ ;  /* 0x0000000000187805 */ /* 0x001fe4000001ff00 */
[----:B------:R-:W-:Y:S02]  /*e5f0*/  CS2R R26, SRZ ;  /* 0x00000000001a7805 */ /* 0x000fe4000001ff00 */
[----:B------:R-:W-:Y:S02]  /*e600*/  CS2R R28, SRZ ;  /* 0x00000000001c7805 */ /* 0x000fe4000001ff00 */
[----:B---3--:R-:W-:Y:S02]  /*e610*/  CS2R R30, SRZ ;  /* 0x00000000001e7805 */ /* 0x008fe4000001ff00 */
[----:B------:R-:W-:-:S02]  /*e620*/  CS2R R32, SRZ ;  /* 0x0000000000207805 */ /* 0x000fc4000001ff00 */
[----:B------:R-:W-:Y:S01]  /*e630*/  CS2R R34, SRZ ;  /* 0x0000000000227805 */ /* 0x000fe2000001ff00 */
[----:B------:R-:W-:Y:S06]  /*e640*/  @P0 BRA `(.L_x_607) ;  /* 0x0000000000a00947 */ /* 0x000fec0003800000 */
[C---:B------:R-:W-:Y:S01]  /*e650*/  VIADD R4, R16.reuse, 0x20 ;  /* 0x0000002010047836 */ /* 0x040fe20000000000 */
[C---:B------:R-:W-:Y:S01]  /*e660*/  IADD3 R5, R16.reuse, 0x40, RZ ;  /* 0x0000004010057810 */ /* 0x040fe20007ffe0ff */
[----:B------:R-:W-:Y:S01]  /*e670*/  ULDC UR4, c[0x0][0x3f4] ;  /* 0x0000fd0000047ab9 */ /* 0x000fe20000000800 */
[----:B-1----:R-:W-:Y:S01]  /*e680*/  MOV R7, R3 ;  /* 0x0000000300077202 */ /* 0x002fe20000000f00 */
[----:B--2---:R-:W-:Y:S01]  /*e690*/  IMAD.MOV.U32 R6, RZ, RZ, R0 ;  /* 0x000000ffff067224 */ /* 0x004fe200078e0000 */
[----:B------:R-:W-:Y:S01]  /*e6a0*/  ISETP.GE.AND P2, PT, R16, UR4, PT ;  /* 0x0000000410007c0c */ /* 0x000fe2000bf46270 */
[----:B----4-:R-:W-:Y:S01]  /*e6b0*/  IMAD.MOV.U32 R9, RZ, RZ, R37 ;  /* 0x000000ffff097224 */ /* 0x010fe200078e0025 */
[----:B------:R-:W-:Y:S02]  /*e6c0*/  ISETP.GE.AND P3, PT, R4, UR4, PT ;  /* 0x0000000404007c0c */ /* 0x000fe4000bf66270 */
[----:B------:R-:W-:Y:S02]  /*e6d0*/  CS2R R28, SRZ ;  /* 0x00000000001c7805 */ /* 0x000fe4000001ff00 */
[----:B------:R-:W-:-:S02]  /*e6e0*/  ISETP.GE.AND P4, PT, R5, UR4, PT ;  /* 0x0000000405007c0c */ /* 0x000fc4000bf86270 */
[----:B------:R-:W-:Y:S02]  /*e6f0*/  CS2R R30, SRZ ;  /* 0x00000000001e7805 */ /* 0x000fe4000001ff00 */
[----:B------:R-:W-:Y:S02]  /*e700*/  MOV R8, R40 ;  /* 0x0000002800087202 */ /* 0x000fe40000000f00 */
[----:B------:R-:W-:Y:S02]  /*e710*/  CS2R R10, SRZ ;  /* 0x00000000000a7805 */ /* 0x000fe4000001ff00 */
[----:B------:R-:W-:Y:S02]  /*e720*/  CS2R R32, SRZ ;  /* 0x0000000000207805 */ /* 0x000fe4000001ff00 */
[----:B------:R-:W-:Y:S01]  /*e730*/  CS2R R34, SRZ ;  /* 0x0000000000227805 */ /* 0x000fe2000001ff00 */
[----:B------:R-:W-:Y:S02]  /*e740*/  @!P2 IMAD.SHL.U32 R39, R16, 0x2, RZ ;  /* 0x000000021027a824 */ /* 0x000fe400078e00ff */
[----:B------:R-:W-:-:S02]  /*e750*/  @!P3 IMAD.SHL.U32 R13, R163, 0x8, RZ ;  /* 0x00000008a30db824 */ /* 0x000fc400078e00ff */
[----:B------:R-:W-:Y:S01]  /*e760*/  @!P4 IMAD.SHL.U32 R41, R164, 0x8, RZ ;  /* 0x00000008a429c824 */ /* 0x000fe200078e00ff */
[-C--:B------:R-:W-:Y:S01]  /*e770*/  @!P2 IADD3 R38, P1, R40, R39.reuse, RZ ;  /* 0x000000272826a210 */ /* 0x080fe20007f3e0ff */
[----:B------:R-:W-:Y:S01]  /*e780*/  @!P3 IMAD.WIDE R4, R13, 0x2, R6 ;  /* 0x000000020d04b825 */ /* 0x000fe200078e0206 */
[----:B------:R-:W-:Y:S02]  /*e790*/  @!P2 IADD3 R20, P0, R0, R39, RZ ;  /* 0x000000270014a210 */ /* 0x000fe40007f1e0ff */
[----:B------:R-:W-:Y:S01]  /*e7a0*/  @!P2 SHF.L.U64.HI R0, R16, 0x1, R17 ;  /* 0x000000011000a819 */ /* 0x000fe20000010211 */
[----:B------:R-:W-:Y:S01]  /*e7b0*/  @!P4 IMAD.WIDE R6, R41, 0x2, R6 ;  /* 0x000000022906c825 */ /* 0x000fe200078e0206 */
[----:B------:R0:W5:Y:S01]  /*e7c0*/  @!P3 LD.E.128 R28, desc[UR56][R4.64] ;  /* 0x00000038041cb980 */ /* 0x000162000c101d00 */
[----:B------:R-:W-:Y:S02]  /*e7d0*/  CS2R R14, SRZ ;  /* 0x00000000000e7805 */ /* 0x000fe4000001ff00 */
[----:B------:R-:W-:Y:S01]  /*e7e0*/  CS2R R24, SRZ ;  /* 0x0000000000187805 */ /* 0x000fe2000001ff00 */
[----:B------:R-:W-:Y:S01]  /*e7f0*/  @!P3 IMAD.WIDE R12, R13, 0x2, R8 ;  /* 0x000000020d0cb825 */ /* 0x000fe200078e0208 */
[----:B------:R1:W5:Y:S01]  /*e800*/  @!P4 LD.E.128 R32, desc[UR56][R6.64] ;  /* 0x000000380620c980 */ /* 0x000362000c101d00 */
[----:B------:R-:W-:-:S02]  /*e810*/  CS2R R26, SRZ ;  /* 0x00000000001a7805 */ /* 0x000fc4000001ff00 */
[----:B------:R-:W-:Y:S01]  /*e820*/  @!P2 IADD3.X R39, R37, R0, RZ, P1, !PT ;  /* 0x000000002527a210 */ /* 0x000fe20000ffe4ff */
[----:B------:R-:W-:Y:S01]  /*e830*/  @!P4 IMAD.WIDE R40, R41, 0x2, R8 ;  /* 0x000000022928c825 */ /* 0x000fe200078e0208 */
[----:B------:R-:W-:Y:S02]  /*e840*/  CS2R R8, SRZ ;  /* 0x0000000000087805 */ /* 0x000fe4000001ff00 */
[----:B0-----:R-:W-:Y:S01]  /*e850*/  CS2R R4, SRZ ;  /* 0x0000000000047805 */ /* 0x001fe2000001ff00 */
[----:B------:R-:W-:-:S03]  /*e860*/  @!P2 IMAD.X R21, R3, 0x1, R0, P0 ;  /* 0x000000010315a824 */ /* 0x000fc600000e0600 */
[----:B------:R0:W5:Y:S01]  /*e870*/  @!P3 LD.E.128 R8, desc[UR56][R12.64] ;  /* 0x000000380c08b980 */ /* 0x000162000c101d00 */
[----:B-1----:R-:W-:-:S03]  /*e880*/  CS2R R6, SRZ ;  /* 0x0000000000067805 */ /* 0x002fc6000001ff00 */
[----:B------:R3:W5:Y:S04]  /*e890*/  @!P2 LD.E.128 R24, desc[UR56][R20.64] ;  /* 0x000000381418a980 */ /* 0x000768000c101d00 */
[----:B------:R3:W5:Y:S01]  /*e8a0*/  @!P2 LD.E.128 R4, desc[UR56][R38.64] ;  /* 0x000000382604a980 */ /* 0x000762000c101d00 */
[----:B0-----:R-:W-:-:S06]  /*e8b0*/  CS2R R12, SRZ ;  /* 0x00000000000c7805 */ /* 0x001fcc000001ff00 */
[----:B------:R3:W5:Y:S02]  /*e8c0*/  @!P4 LD.E.128 R12, desc[UR56][R40.64] ;  /* 0x00000038280cc980 */ /* 0x000764000c101d00 */
.L_x_607:
[----:B------:R-:W-:Y:S05]  /*e8d0*/  BSYNC B1 ;  /* 0x0000000000017941 */ /* 0x000fea0003800000 */
.L_x_606:
[----:B--2--5:R-:W-:Y:S01]  /*e8e0*/  IMAD.MOV.U32 R0, RZ, RZ, R24 ;  /* 0x000000ffff007224 */ /* 0x024fe200078e0018 */
[----:B------:R-:W-:Y:S01]  /*e8f0*/  SHF.R.U64 R50, R32, 0x10, R33 ;  /* 0x0000001020327819 */ /* 0x000fe20000001221 */
[----:B---3--:R-:W-:Y:S01]  /*e900*/  IMAD.MOV.U32 R20, RZ, RZ, R25 ;  /* 0x000000ffff147224 */ /* 0x008fe200078e0019 */
[--C-:B------:R-:W-:Y:S01]  /*e910*/  SHF.R.U32.HI R51, RZ, 0x10, R33.reuse ;  /* 0x00000010ff337819 */ /* 0x100fe20000011621 */
[----:B------:R-:W-:Y:S01]  /*e920*/  IMAD.MOV.U32 R40, RZ, RZ, R33 ;  /* 0x000000ffff287224 */ /* 0x000fe200078e0021 */
[----:B------:R-:W-:Y:S01]  /*e930*/  SHF.R.U64 R52, R34, 0x10, R35 ;  /* 0x0000001022347819 */ /* 0x000fe20000001223 */
[----:B------:R-:W-:Y:S01]  /*e940*/  IMAD.MOV.U32 R33, RZ, RZ, R34 ;  /* 0x000000ffff217224 */ /* 0x000fe200078e0022 */
[----:B------:R-:W-:Y:S01]  /*e950*/  PRMT R34, R0, 0x5410, R20 ;  /* 0x0000541000227816 */ /* 0x000fe20000000014 */
[--C-:B-1----:R-:W-:Y:S01]  /*e960*/  IMAD.MOV.U32 R3, RZ, RZ, R5.reuse ;  /* 0x000000ffff037224 */ /* 0x102fe200078e0005 */
[C---:B------:R-:W-:Y:S01]  /*e970*/  LEA.HI R0, R191.reuse, R191, RZ, 0x1 ;  /* 0x000000bfbf007211 */ /* 0x040fe200078f08ff */
[----:B------:R-:W-:Y:S01]  /*e980*/  IMAD.MOV.U32 R39, RZ, RZ, R4 ;  /* 0x000000ffff277224 */ /* 0x000fe200078e0004 */
[----:B------:R-:W-:Y:S01]  /*e990*/  SHF.R.U64 R54, R4, 0x10, R5 ;  /* 0x0000001004367819 */ /* 0x000fe20000001205 */
[----:B------:R-:W-:Y:S01]  /*e9a0*/  IMAD.MOV.U32 R4, RZ, RZ, R7 ;  /* 0x000000ffff047224 */ /* 0x000fe200078e0007 */
[----:B------:R-:W-:Y:S01]  /*e9b0*/  LOP3.LUT R0, R0, 0xfffffffe, RZ, 0xc0, !PT ;  /* 0xfffffffe00007812 */ /* 0x000fe200078ec0ff */
[----:B------:R-:W-:Y:S01]  /*e9c0*/  IMAD.MOV.U32 R21, RZ, RZ, R14 ;  /* 0x000000ffff157224 */ /* 0x000fe200078e000e */
[----:B------:R-:W-:Y:S01]  /*e9d0*/  SHF.R.U32.HI R55, RZ, 0x10, R5 ;  /* 0x00000010ff377819 */ /* 0x000fe20000011605 */
[----:B------:R-:W-:Y:S01]  /*e9e0*/  BSSY B1, `(.L_x_608) ;  /* 0x0000040000017945 */ /* 0x000fe20003800000 */
[--C-:B------:R-:W-:Y:S01]  /*e9f0*/  SHF.R.U64 R38, R24, 0x10, R25.reuse ;  /* 0x0000001018267819 */ /* 0x100fe20000001219 */
[----:B------:R-:W-:Y:S01]  /*ea00*/  IMAD.IADD R0, R191, 0x1, -R0 ;  /* 0x00000001bf007824 */ /* 0x000fe200078e0a00 */
[----:B------:R-:W-:Y:S01]  /*ea10*/  SHF.R.U32.HI R44, RZ, 0x10, R25 ;  /* 0x00000010ff2c7819 */ /* 0x000fe20000011619 */
[----:B------:R-:W-:Y:S01]  /*ea20*/  IMAD.MOV.U32 R24, RZ, RZ, R27 ;  /* 0x000000ffff187224 */ /* 0x000fe200078e001b */
[----:B----4-:R-:W-:-:S02]  /*ea30*/  MOV R37, R26 ;  /* 0x0000001a00257202 */ /* 0x010fc40000000f00 */
[----:B------:R-:W-:Y:S02]  /*ea40*/  SHF.L.U32 R5, R0, 0x1f, RZ ;  /* 0x0000001f00057819 */ /* 0x000fe400000006ff */
[----:B------:R-:W-:Y:S01]  /*ea50*/  SHF.R.U64 R45, R26, 0x10, R27 ;  /* 0x000000101a2d7819 */ /* 0x000fe2000000121b */
[----:B------:R-:W-:Y:S01]  /*ea60*/  IMAD.MOV.U32 R26, RZ, RZ, R28 ;  /* 0x000000ffff1a7224 */ /* 0x000fe200078e001c */
[----:B------:R-:W0:Y:S01]  /*ea70*/  SYNCS.PHASECHK.TRANS64.TRYWAIT P0, [R2+URZ+0x2a800], R5 ;  /* 0x02a80005020075a7 */ /* 0x000e22000800017f */
[----:B------:R-:W-:Y:S02]  /*ea80*/  MOV R25, R29 ;  /* 0x0000001d00197202 */ /* 0x000fe40000000f00 */
[--C-:B------:R-:W-:Y:S01]  /*ea90*/  SHF.R.U64 R46, R28, 0x10, R29.reuse ;  /* 0x000000101c2e7819 */ /* 0x100fe2000000121d */
[----:B------:R-:W-:Y:S01]  /*eaa0*/  IMAD.MOV.U32 R28, RZ, RZ, R30 ;  /* 0x000000ffff1c7224 */ /* 0x000fe200078e001e */
[----:B------:R-:W-:Y:S01]  /*eab0*/  SHF.R.U32.HI R47, RZ, 0x10, R29 ;  /* 0x00000010ff2f7819 */ /* 0x000fe2000001161d */
[--C-:B------:R-:W-:Y:S01]  /*eac0*/  IMAD.MOV.U32 R29, RZ, RZ, R31.reuse ;  /* 0x000000ffff1d7224 */ /* 0x100fe200078e001f */
[--C-:B------:R-:W-:Y:S01]  /*ead0*/  SHF.R.U64 R48, R30, 0x10, R31.reuse ;  /* 0x000000101e307819 */ /* 0x100fe2000000121f */
[----:B------:R-:W-:Y:S01]  /*eae0*/  IMAD.MOV.U32 R30, RZ, RZ, R8 ;  /* 0x000000ffff1e7224 */ /* 0x000fe200078e0008 */
[----:B------:R-:W-:-:S02]  /*eaf0*/  SHF.R.U32.HI R49, RZ, 0x10, R31 ;  /* 0x00000010ff317819 */ /* 0x000fc4000001161f */
[----:B------:R-:W-:Y:S02]  /*eb00*/  MOV R41, R6 ;  /* 0x0000000600297202 */ /* 0x000fe40000000f00 */
[--C-:B------:R-:W-:Y:S02]  /*eb10*/  SHF.R.U64 R56, R6, 0x10, R7.reuse ;  /* 0x0000001006387819 */ /* 0x100fe40000001207 */
[----:B------:R-:W-:Y:S01]  /*eb20*/  MOV R31, R32 ;  /* 0x00000020001f7202 */ /* 0x000fe20000000f00 */
[----:B------:R-:W-:Y:S01]  /*eb30*/  IMAD.MOV.U32 R32, RZ, RZ, R10 ;  /* 0x000000ffff207224 */ /* 0x000fe200078e000a */
[----:B------:R-:W-:Y:S01]  /*eb40*/  SHF.R.U32.HI R57, RZ, 0x10, R7 ;  /* 0x00000010ff397819 */ /* 0x000fe20000011607 */
[----:B------:R-:W-:Y:S01]  /*eb50*/  IMAD.MOV.U32 R7, RZ, RZ, R11 ;  /* 0x000000ffff077224 */ /* 0x000fe200078e000b */
[----:B------:R-:W-:Y:S02]  /*eb60*/  MOV R6, R9 ;  /* 0x0000000900067202 */ /* 0x000fe40000000f00 */
[----:B------:R-:W-:-:S02]  /*eb70*/  SHF.R.U64 R58, R8, 0x10, R9 ;  /* 0x00000010083a7819 */ /* 0x000fc40000001209 */
[----:B------:R-:W-:Y:S01]  /*eb80*/  SHF.R.U32.HI R59, RZ, 0x10, R9 ;  /* 0x00000010ff3b7819 */ /* 0x000fe20000011609 */
[----:B------:R-:W-:Y:S01]  /*eb90*/  IMAD.MOV.U32 R9, RZ, RZ, R13 ;  /* 0x000000ffff097224 */ /* 0x000fe200078e000d */
[----:B------:R-:W-:Y:S02]  /*eba0*/  SHF.R.U32.HI R27, RZ, 0x10, R27 ;  /* 0x00000010ff1b7819 */ /* 0x000fe4000001161b */
[----:B------:R-:W-:Y:S02]  /*ebb0*/  MOV R42, R35 ;  /* 0x00000023002a7202 */ /* 0x000fe40000000f00 */
[----:B------:R-:W-:Y:S02]  /*ebc0*/  SHF.R.U64 R60, R10, 0x10, R11 ;  /* 0x000000100a3c7819 */ /* 0x000fe4000000120b */
[----:B------:R-:W-:Y:S02]  /*ebd0*/  PRMT R39, R39, 0x5410, R3 ;  /* 0x0000541027277816 */ /* 0x000fe40000000003 */
[----:B------:R-:W-:-:S02]  /*ebe0*/  SHF.R.U32.HI R53, RZ, 0x10, R35 ;  /* 0x00000010ff357819 */ /* 0x000fc40000011623 */
[----:B------:R-:W-:Y:S02]  /*ebf0*/  SHF.R.U32.HI R11, RZ, 0x10, R11 ;  /* 0x00000010ff0b7819 */ /* 0x000fe4000001160b */
[----:B------:R-:W-:Y:S02]  /*ec00*/  MOV R8, R12 ;  /* 0x0000000c00087202 */ /* 0x000fe40000000f00 */
[--C-:B------:R-:W-:Y:S02]  /*ec10*/  SHF.R.U64 R61, R12, 0x10, R13.reuse ;  /* 0x000000100c3d7819 */ /* 0x100fe4000000120d */
[----:B------:R-:W-:Y:S02]  /*ec20*/  SHF.R.U32.HI R62, RZ, 0x10, R13 ;  /* 0x00000010ff3e7819 */ /* 0x000fe4000001160d */
[----:B------:R-:W-:Y:S02]  /*ec30*/  MOV R10, R15 ;  /* 0x0000000f000a7202 */ /* 0x000fe40000000f00 */
[----:B------:R-:W-:-:S02]  /*ec40*/  VIMNMX R3, R43, 0x80, PT ;  /* 0x000000802b037848 */ /* 0x000fc40003fe0100 */
[----:B------:R-:W-:Y:S02]  /*ec50*/  PRMT R35, R38, 0x5410, R44 ;  /* 0x0000541026237816 */ /* 0x000fe4000000002c */
[--C-:B------:R-:W-:Y:S02]  /*ec60*/  SHF.R.U64 R63, R14, 0x10, R15.reuse ;  /* 0x000000100e3f7819 */ /* 0x100fe4000000120f */
[----:B------:R-:W-:Y:S02]  /*ec70*/  SHF.R.U32.HI R64, RZ, 0x10, R15 ;  /* 0x00000010ff407819 */ /* 0x000fe4000001160f */
        /* <DEDUP_REMOVED lines=17> */
[----:B------:R-:W-:Y:S02]  /*ed90*/  ISETP.GE.AND P1, PT, R166, R3, PT ;  /* 0x00000003a600720c */ /* 0x000fe40003f26270 */
[----:B------:R-:W-:Y:S02]  /*eda0*/  PRMT R15, R8, 0x5410, R9 ;  /* 0x00005410080f7816 */ /* 0x000fe40000000009 */
[----:B------:R-:W-:Y:S02]  /*edb0*/  PRMT R20, R61, 0x5410, R62 ;  /* 0x000054103d147816 */ /* 0x000fe4000000003e */
[----:B------:R-:W-:Y:S01]  /*edc0*/  PRMT R21, R21, 0x5410, R10 ;  /* 0x0000541015157816 */ /* 0x000fe2000000000a */
[----:B0-----:R-:W-:Y:S06]  /*edd0*/  @!P0 BRA `(.L_x_609) ;  /* 0x0000012000788947 */ /* 0x001fec0003800000 */
.L_x_832:
[----:B------:R-:W-:Y:S05]  /*ede0*/  BSYNC B1 ;  /* 0x0000000000017941 */ /* 0x000fea0003800000 */
.L_x_608:
[----:B------:R-:W-:Y:S01]  /*edf0*/  BSSY B1, `(.L_x_610) ;  /* 0x0000118000017945 */ /* 0x000fe20003800000 */
[----:B------:R-:W-:-:S03]  /*ee00*/  PRMT R24, R63, 0x5410, R64 ;  /* 0x000054103f187816 */ /* 0x000fc60000000040 */
[----:B------:R-:W-:Y:S05]  /*ee10*/  @P1 BRA `(.L_x_611) ;  /* 0x0000001000541947 */ /* 0x000fea0003800000 */
[----:B------:R-:W1:Y:S01]  /*ee20*/  LDC R25, c[0x0][0x3f4] ;  /* 0x0000fd00ff197b82 */ /* 0x000e620000000800 */
[C---:B------:R-:W-:Y:S01]  /*ee30*/  VIADD R4, R16.reuse, 0x20 ;  /* 0x0000002010047836 */ /* 0x040fe20000000000 */
[C---:B------:R-:W-:Y:S01]  /*ee40*/  IADD3 R6, R16.reuse, 0x40, RZ ;  /* 0x0000004010067810 */ /* 0x040fe20007ffe0ff */
[----:B------:R-:W-:Y:S01]  /*ee50*/  BSSY B2, `(.L_x_612) ;  /* 0x000005f000027945 */ /* 0x000fe20003800000 */
[-C--:B-1----:R-:W-:Y:S02]  /*ee60*/  ISETP.GE.AND P0, PT, R16, R25.reuse, PT ;  /* 0x000000191000720c */ /* 0x082fe40003f06270 */
[-C--:B------:R-:W-:Y:S02]  /*ee70*/  ISETP.GE.AND P1, PT, R4, R25.reuse, PT ;  /* 0x000000190400720c */ /* 0x080fe40003f26270 */
[----:B------:R-:W-:-:S09]  /*ee80*/  ISETP.GE.AND P2, PT, R6, R25, PT ;  /* 0x000000190600720c */ /* 0x000fd20003f46270 */
[----:B------:R-:W-:Y:S05]  /*ee90*/  @P0 BRA `(.L_x_613) ;  /* 0x0000000400680947 */ /* 0x000fea0003800000 */
[----:B------:R-:W-:Y:S01]  /*eea0*/  LEA.HI R6, R25, R214, RZ, 0x1d ;  /* 0x000000d619067211 */ /* 0x000fe200078fe8ff */
[----:B------:R-:W-:Y:S01]  /*eeb0*/  HADD2.F32 R56, -RZ, R39.H0_H0 ;  /* 0x20000027ff387230 */ /* 0x000fe20000004100 */
[----:B0-----:R-:W-:Y:S01]  /*eec0*/  LOP3.LUT R5, R177, 0x38, R16, 0xf8, !PT ;  /* 0x00000038b1057812 */ /* 0x001fe200078ef810 */
[----:B------:R-:W-:Y:S01]  /*eed0*/  HADD2.F32 R54, -RZ, R34.H0_H0 ;  /* 0x20000022ff367230 */ /* 0x000fe20000004100 */
[----:B------:R-:W-:Y:S01]  /*eee0*/  SHF.R.S32.HI R7, RZ, 0x1f, R6 ;  /* 0x0000001fff077819 */ /* 0x000fe20000011406 */
[----:B------:R-:W-:Y:S01]  /*eef0*/  IMAD.SHL.U32 R8, R6, 0x8, RZ ;  /* 0x0000000806087824 */ /* 0x000fe200078e00ff */
[----:B------:R-:W-:Y:S01]  /*ef00*/  LOP3.LUT R4, R5, R178, RZ, 0x3c, !PT ;  /* 0x000000b205047212 */ /* 0x000fe200078e3cff */
[----:B------:R-:W-:Y:S01]  /*ef10*/  HADD2.F32 R53, -RZ, R40.H0_H0 ;  /* 0x20000028ff357230 */ /* 0x000fe20000004100 */
[----:B------:R-:W-:Y:S02]  /*ef20*/  LEA.HI R7, R7, R6, RZ, 0x3 ;  /* 0x0000000607077211 */ /* 0x000fe400078f18ff */
[----:B------:R-:W-:Y:S01]  /*ef30*/  LOP3.LUT R5, R177, 0x38, R8, 0xf8, !PT ;  /* 0x00000038b1057812 */ /* 0x000fe200078ef808 */
[----:B------:R-:W-:Y:S01]  /*ef40*/  IMAD.IADD R43, R179, 0x1, R4 ;  /* 0x00000001b32b7824 */ /* 0x000fe200078e0204 */
[----:B------:R-:W-:-:S02]  /*ef50*/  SHF.L.U32 R7, R7, 0xa, RZ ;  /* 0x0000000a07077819 */ /* 0x000fc400000006ff */
[----:B------:R-:W-:Y:S01]  /*ef60*/  LOP3.LUT R9, R5, R178, RZ, 0x3c, !PT ;  /* 0x000000b205097212 */ /* 0x000fe200078e3cff */
[----:B------:R-:W-:Y:S01]  /*ef70*/  IMAD R43, R43, 0x2, R2 ;  /* 0x000000022b2b7824 */ /* 0x000fe200078e0202 */
[----:B------:R-:W-:-:S04]  /*ef80*/  LOP3.LUT R8, R7, 0x7fffe000, RZ, 0xc0, !PT ;  /* 0x7fffe00007087812 */ /* 0x000fc800078ec0ff */
[----:B------:R-:W-:Y:S01]  /*ef90*/  IADD3 R9, R9, R8, R179 ;  /* 0x0000000809097210 */ /* 0x000fe20007ffe0b3 */
[----:B------:R-:W0:Y:S04]  /*efa0*/  LDS.128 R4, [R43+0xc400] ;  /* 0x00c400002b047984 */ /* 0x000e280000000c00 */
[----:B------:R-:W-:-:S05]  /*efb0*/  IMAD R44, R9, 0x2, R2 ;  /* 0x00000002092c7824 */ /* 0x000fca00078e0202 */
[----:B------:R-:W1:Y:S01]  /*efc0*/  LDS.128 R8, [R44+0xc400] ;  /* 0x00c400002c087984 */ /* 0x000e620000000c00 */
[--C-:B0-----:R-:W-:Y:S02]  /*efd0*/  HADD2.F32 R45, -RZ, R4.reuse.H0_H0 ;  /* 0x20000004ff2d7230 */ /* 0x101fe40000004100 */
[----:B------:R-:W-:Y:S02]  /*efe0*/  HADD2.F32 R46, -RZ, R4.H1_H1 ;  /* 0x30000004ff2e7230 */ /* 0x000fe40000004100 */
[--C-:B------:R-:W-:Y:S02]  /*eff0*/  HADD2.F32 R47, -RZ, R5.reuse.H0_H0 ;  /* 0x20000005ff2f7230 */ /* 0x100fe40000004100 */
[----:B------:R-:W-:Y:S02]  /*f000*/  HADD2.F32 R5, -RZ, R5.H1_H1 ;  /* 0x30000005ff057230 */ /* 0x000fe40000004100 */
[----:B------:R-:W-:Y:S02]  /*f010*/  HADD2.F32 R48, -RZ, R6.H0_H0 ;  /* 0x20000006ff307230 */ /* 0x000fe40000004100 */
[----:B-1----:R-:W-:-:S02]  /*f020*/  HADD2.F32 R49, -RZ, R8.H0_H0 ;  /* 0x20000008ff317230 */ /* 0x002fc40000004100 */
[----:B------:R-:W-:Y:S02]  /*f030*/  HADD2.F32 R8, -RZ, R8.H1_H1 ;  /* 0x30000008ff087230 */ /* 0x000fe40000004100 */
[----:B------:R-:W-:Y:S02]  /*f040*/  HADD2.F32 R50, -RZ, R9.H0_H0 ;  /* 0x20000009ff327230 */ /* 0x000fe40000004100 */
[C---:B------:R-:W-:Y:S01]  /*f050*/  FMUL.FTZ R58, R49.reuse, R56 ;  /* 0x00000038313a7220 */ /* 0x040fe20000410000 */
[-C--:B------:R-:W-:Y:S01]  /*f060*/  FMUL.FTZ R60, R49, R54.reuse ;  /* 0x00000036313c7220 */ /* 0x080fe20000410000 */
[----:B------:R-:W-:Y:S02]  /*f070*/  HADD2.F32 R49, -RZ, R35.H0_H0 ;  /* 0x20000023ff317230 */ /* 0x000fe40000004100 */
[----:B------:R-:W-:Y:S01]  /*f080*/  FMUL.FTZ R55, R8, R53 ;  /* 0x0000003508377220 */ /* 0x000fe20000410000 */
[----:B------:R-:W-:Y:S01]  /*f090*/  FFMA.FTZ R58, R45, R54, -R58 ;  /* 0x000000362d3a7223 */ /* 0x000fe2000001083a */
[----:B------:R-:W-:-:S02]  /*f0a0*/  HADD2.F32 R54, -RZ, R39.H1_H1 ;  /* 0x30000027ff367230 */ /* 0x000fc40000004100 */
[----:B------:R-:W-:Y:S01]  /*f0b0*/  FFMA.FTZ R60, R45, R56, R60 ;  /* 0x000000382d3c7223 */ /* 0x000fe2000001003c */
[----:B------:R-:W-:Y:S02]  /*f0c0*/  HADD2.F32 R45, -RZ, R34.H1_H1 ;  /* 0x30000022ff2d7230 */ /* 0x000fe40000004100 */
[-C--:B------:R-:W-:Y:S01]  /*f0d0*/  FMUL.FTZ R57, R8, R49.reuse ;  /* 0x0000003108397220 */ /* 0x080fe20000410000 */
[----:B------:R-:W-:Y:S01]  /*f0e0*/  FFMA.FTZ R55, R46, R49, -R55 ;  /* 0x000000312e377223 */ /* 0x000fe20000010837 */
[C---:B------:R-:W-:Y:S01]  /*f0f0*/  FMUL.FTZ R8, R50.reuse, R54 ;  /* 0x0000003632087220 */ /* 0x040fe20000410000 */
[----:B------:R-:W-:Y:S02]  /*f100*/  HADD2.F32 R9, -RZ, R9.H1_H1 ;  /* 0x30000009ff097230 */ /* 0x000fe40000004100 */
[-C--:B------:R-:W-:Y:S01]  /*f110*/  FMUL.FTZ R59, R50, R45.reuse ;  /* 0x0000002d323b7220 */ /* 0x080fe20000410000 */
[----:B------:R-:W-:Y:S02]  /*f120*/  HADD2.F32 R56, -RZ, R40.H1_H1 ;  /* 0x30000028ff387230 */ /* 0x000fe40000004100 */
[----:B------:R-:W-:Y:S01]  /*f130*/  FFMA.FTZ R49, R47, R45, -R8 ;  /* 0x0000002d2f317223 */ /* 0x000fe20000010808 */
[----:B------:R-:W-:-:S02]  /*f140*/  HADD2.F32 R8, -RZ, R35.H1_H1 ;  /* 0x30000023ff087230 */ /* 0x000fc40000004100 */
[----:B------:R-:W-:Y:S01]  /*f150*/  FFMA.FTZ R57, R46, R53, R57 ;  /* 0x000000352e397223 */ /* 0x000fe20000010039 */
[--C-:B------:R-:W-:Y:S02]  /*f160*/  HADD2.F32 R51, -RZ, R10.reuse.H0_H0 ;  /* 0x2000000aff337230 */ /* 0x100fe40000004100 */
[----:B------:R-:W-:Y:S01]  /*f170*/  FFMA.FTZ R59, R47, R54, R59 ;  /* 0x000000362f3b7223 */ /* 0x000fe2000001003b */
[----:B------:R-:W-:Y:S02]  /*f180*/  HADD2.F32 R46, -RZ, R41.H0_H0 ;  /* 0x20000029ff2e7230 */ /* 0x000fe40000004100 */
[C---:B------:R-:W-:Y:S01]  /*f190*/  FMUL.FTZ R50, R9.reuse, R56 ;  /* 0x0000003809327220 */ /* 0x040fe20000410000 */
[----:B------:R-:W-:Y:S02]  /*f1a0*/  HADD2.F32 R45, -RZ, R37.H0_H0 ;  /* 0x20000025ff2d7230 */ /* 0x000fe40000004100 */
[----:B------:R-:W-:Y:S01]  /*f1b0*/  FMUL.FTZ R54, R9, R8 ;  /* 0x0000000809367220 */ /* 0x000fe20000410000 */
[----:B------:R-:W-:-:S02]  /*f1c0*/  HADD2.F32 R10, -RZ, R10.H1_H1 ;  /* 0x3000000aff0a7230 */ /* 0x000fc40000004100 */
[----:B------:R-:W-:Y:S01]  /*f1d0*/  FMUL.FTZ R53, R51, R46 ;  /* 0x0000002e33357220 */ /* 0x000fe20000410000 */
[----:B------:R-:W-:Y:S02]  /*f1e0*/  HADD2.F32 R47, -RZ, R42.H0_H0 ;  /* 0x2000002aff2f7230 */ /* 0x000fe40000004100 */
[----:B------:R-:W-:Y:S01]  /*f1f0*/  FFMA.FTZ R50, R5, R8, -R50 ;  /* 0x0000000805327223 */ /* 0x000fe20000010832 */
[----:B------:R-:W-:Y:S02]  /*f200*/  HADD2.F32 R6, -RZ, R6.H1_H1 ;  /* 0x30000006ff067230 */ /* 0x000fe40000004100 */
[----:B------:R-:W-:Y:S01]  /*f210*/  FMUL.FTZ R51, R51, R45 ;  /* 0x0000002d33337220 */ /* 0x000fe20000410000 */
[----:B------:R-:W-:Y:S02]  /*f220*/  HADD2.F32 R9, -RZ, R38.H0_H0 ;  /* 0x20000026ff097230 */ /* 0x000fe40000004100 */
[----:B------:R-:W-:Y:S01]  /*f230*/  FFMA.FTZ R54, R5, R56, R54 ;  /* 0x0000003805367223 */ /* 0x000fe20000010036 */
[----:B------:R-:W-:Y:S01]  /*f240*/  FMUL.FTZ R5, R10, R47 ;  /* 0x0000002f0a057220 */ /* 0x000fe20000410000 */
[C---:B------:R-:W-:Y:S01]  /*f250*/  FFMA.FTZ R53, R48.reuse, R45, -R53 ;  /* 0x0000002d30357223 */ /* 0x040fe20000010835 */
[----:B------:R-:W-:Y:S01]  /*f260*/  FFMA.FTZ R51, R48, R46, R51 ;  /* 0x0000002e30337223 */ /* 0x000fe20000010033 */
[-C--:B------:R-:W-:Y:S01]  /*f270*/  FMUL.FTZ R45, R10, R9.reuse ;  /* 0x000000090a2d7220 */ /* 0x080fe20000410000 */
[----:B------:R-:W-:Y:S01]  /*f280*/  FFMA.FTZ R46, R6, R9, -R5 ;  /* 0x00000009062e7223 */ /* 0x000fe20000010805 */
[----:B------:R-:W-:-:S02]  /*f290*/  HADD2.F32 R52, -RZ, R11.H0_H0 ;  /* 0x2000000bff347230 */ /* 0x000fc40000004100 */
[----:B------:R-:W-:Y:S02]  /*f2a0*/  HADD2.F32 R9, -RZ, R41.H1_H1 ;  /* 0x30000029ff097230 */ /* 0x000fe40000004100 */
[----:B------:R-:W-:Y:S01]  /*f2b0*/  FFMA.FTZ R48, R6, R47, R45 ;  /* 0x0000002f06307223 */ /* 0x000fe2000001002d */
[----:B------:R-:W-:Y:S02]  /*f2c0*/  HADD2.F32 R5, -RZ, R37.H1_H1 ;  /* 0x30000025ff057230 */ /* 0x000fe40000004100 */
[----:B------:R-:W-:Y:S02]  /*f2d0*/  HADD2.F32 R11, -RZ, R11.H1_H1 ;  /* 0x3000000bff0b7230 */ /* 0x000fe40000004100 */
[C---:B------:R-:W-:Y:S01]  /*f2e0*/  FMUL.FTZ R45, R52.reuse, R9 ;  /* 0x00000009342d7220 */ /* 0x040fe20000410000 */
[----:B------:R-:W-:Y:S02]  /*f2f0*/  HADD2.F32 R10, -RZ, R42.H1_H1 ;  /* 0x3000002aff0a7230 */ /* 0x000fe40000004100 */
[----:B------:R-:W-:Y:S01]  /*f300*/  FMUL.FTZ R52, R52, R5 ;  /* 0x0000000534347220 */ /* 0x000fe20000410000 */
[----:B------:R-:W-:-:S02]  /*f310*/  HADD2.F32 R8, -RZ, R38.H1_H1 ;  /* 0x30000026ff087230 */ /* 0x000fc40000004100 */
[--C-:B------:R-:W-:Y:S02]  /*f320*/  HADD2.F32 R4, -RZ, R7.reuse.H0_H0 ;  /* 0x20000007ff047230 */ /* 0x100fe40000004100 */
[C---:B------:R-:W-:Y:S01]  /*f330*/  FMUL.FTZ R6, R11.reuse, R10 ;  /* 0x0000000a0b067220 */ /* 0x040fe20000410000 */
[----:B------:R-:W-:Y:S02]  /*f340*/  HADD2.F32 R7, -RZ, R7.H1_H1 ;  /* 0x30000007ff077230 */ /* 0x000fe40000004100 */
[-C--:B------:R-:W-:Y:S01]  /*f350*/  FMUL.FTZ R47, R11, R8.reuse ;  /* 0x000000080b2f7220 */ /* 0x080fe20000410000 */
[C---:B------:R-:W-:Y:S01]  /*f360*/  FFMA.FTZ R11, R4.reuse, R9, R52 ;  /* 0x00000009040b7223 */ /* 0x040fe20000010034 */
[----:B------:R-:W-:Y:S01]  /*f370*/  FFMA.FTZ R45, R4, R5, -R45 ;  /* 0x00000005042d7223 */ /* 0x000fe2000001082d */
[C---:B------:R-:W-:Y:S01]  /*f380*/  FFMA.FTZ R52, R7.reuse, R8, -R6 ;  /* 0x0000000807347223 */ /* 0x040fe20000010806 */
[----:B------:R-:W-:Y:S01]  /*f390*/  FFMA.FTZ R56, R7, R10, R47 ;  /* 0x0000000a07387223 */ /* 0x000fe2000001002f */
[----:B------:R-:W-:-:S02]  /*f3a0*/  F2FP.F16.F32.PACK_AB R4, R55, R58 ;  /* 0x0000003a3704723e */ /* 0x000fc400000000ff */
[----:B------:R-:W-:Y:S02]  /*f3b0*/  F2FP.F16.F32.PACK_AB R5, R50, R49 ;  /* 0x000000313205723e */ /* 0x000fe400000000ff */
[----:B------:R-:W-:Y:S02]  /*f3c0*/  F2FP.F16.F32.PACK_AB R6, R46, R53 ;  /* 0x000000352e06723e */ /* 0x000fe400000000ff */
[----:B------:R-:W-:Y:S02]  /*f3d0*/  F2FP.F16.F32.PACK_AB R7, R52, R45 ;  /* 0x0000002d3407723e */ /* 0x000fe400000000ff */
[----:B------:R-:W-:Y:S02]  /*f3e0*/  F2FP.F16.F32.PACK_AB R8, R57, R60 ;  /* 0x0000003c3908723e */ /* 0x000fe400000000ff */
[----:B------:R-:W-:Y:S01]  /*f3f0*/  F2FP.F16.F32.PACK_AB R9, R54, R59 ;  /* 0x0000003b3609723e */ /* 0x000fe200000000ff */
[----:B------:R1:W-:Y:S01]  /*f400*/  STS.128 [R43+0xc400], R4 ;  /* 0x00c400042b007388 */ /* 0x0003e20000000c00 */
[----:B------:R-:W-:-:S02]  /*f410*/  F2FP.F16.F32.PACK_AB R10, R48, R51 ;  /* 0x00000033300a723e */ /* 0x000fc400000000ff */
[----:B------:R-:W-:-:S05]  /*f420*/  F2FP.F16.F32.PACK_AB R11, R56, R11 ;  /* 0x0000000b380b723e */ /* 0x000fca00000000ff */
[----:B------:R1:W-:Y:S02]  /*f430*/  STS.128 [R44+0xc400], R8 ;  /* 0x00c400082c007388 */ /* 0x0003e40000000c00 */
.L_x_613:
[----:B------:R-:W-:Y:S05]  /*f440*/  BSYNC B2 ;  /* 0x0000000000027941 */ /* 0x000fea0003800000 */
.L_x_612:
[----:B------:R-:W-:Y:S04]  /*f450*/  BSSY B2, `(.L_x_614) ;  /* 0x0000059000027945 */ /* 0x000fe80003800000 */
[----:B------:R-:W-:Y:S05]  /*f460*/  @P1 BRA `(.L_x_615) ;  /* 0x00000004005c1947 */ /* 0x000fea0003800000 */
[----:B------:R-:W2:Y:S01]  /*f470*/  LDL R60, [R1+0x60] ;  /* 0x00006000013c7983 */ /* 0x000ea20000100800 */
[----:B-1----:R-:W-:Y:S01]  /*f480*/  LEA.HI R4, R25, R163, RZ, 0x1d ;  /* 0x000000a319047211 */ /* 0x002fe200078fe8ff */
[----:B------:R-:W-:Y:S02]  /*f490*/  HADD2.F32 R53, -RZ, R26.H0_H0 ;  /* 0x2000001aff357230 */ /* 0x000fe40000004100 */
[----:B------:R-:W-:Y:S01]  /*f4a0*/  HADD2.F32 R55, -RZ, R30.H0_H0 ;  /* 0x2000001eff377230 */ /* 0x000fe20000004100 */
[----:B0-----:R-:W-:Y:S01]  /*f4b0*/  SHF.R.S32.HI R5, RZ, 0x1f, R4 ;  /* 0x0000001fff057819 */ /* 0x001fe20000011404 */
[----:B------:R-:W-:Y:S01]  /*f4c0*/  HADD2.F32 R52, -RZ, R31.H0_H0 ;  /* 0x2000001fff347230 */ /* 0x000fe20000004100 */
[----:B------:R-:W-:Y:S02]  /*f4d0*/  SHF.L.U32 R6, R4, 0x3, RZ ;  /* 0x0000000304067819 */ /* 0x000fe400000006ff */
[----:B------:R-:W-:Y:S02]  /*f4e0*/  LEA.HI R4, R5, R4, RZ, 0x3 ;  /* 0x0000000405047211 */ /* 0x000fe400078f18ff */
[----:B------:R-:W-:-:S03]  /*f4f0*/  LOP3.LUT R5, R177, 0x38, R6, 0xf8, !PT ;  /* 0x00000038b1057812 */ /* 0x000fc600078ef806 */
[----:B------:R-:W-:Y:S01]  /*f500*/  IMAD.SHL.U32 R4, R4, 0x400, RZ ;  /* 0x0000040004047824 */ /* 0x000fe200078e00ff */
[----:B------:R-:W-:-:S04]  /*f510*/  LOP3.LUT R9, R5, R178, RZ, 0x3c, !PT ;  /* 0x000000b205097212 */ /* 0x000fc800078e3cff */
[----:B------:R-:W-:-:S04]  /*f520*/  LOP3.LUT R8, R4, 0x7fffe000, RZ, 0xc0, !PT ;  /* 0x7fffe00004087812 */ /* 0x000fc800078ec0ff */
[----:B------:R-:W-:-:S05]  /*f530*/  IADD3 R9, R9, R8, R179 ;  /* 0x0000000809097210 */ /* 0x000fca0007ffe0b3 */
[----:B------:R-:W-:-:S05]  /*f540*/  IMAD R43, R9, 0x2, R2 ;  /* 0x00000002092b7824 */ /* 0x000fca00078e0202 */
[----:B------:R-:W0:Y:S02]  /*f550*/  LDS.128 R8, [R43+0xc400] ;  /* 0x00c400002b087984 */ /* 0x000e240000000c00 */
[--C-:B0-----:R-:W-:Y:S02]  /*f560*/  HADD2.F32 R48, -RZ, R8.reuse.H0_H0 ;  /* 0x20000008ff307230 */ /* 0x101fe40000004100 */
[----:B------:R-:W-:Y:S02]  /*f570*/  HADD2.F32 R8, -RZ, R8.H1_H1 ;  /* 0x30000008ff087230 */ /* 0x000fe40000004100 */
[----:B------:R-:W-:Y:S02]  /*f580*/  HADD2.F32 R49, -RZ, R9.H0_H0 ;  /* 0x20000009ff317230 */ /* 0x000fe40000004100 */
[C---:B------:R-:W-:Y:S01]  /*f590*/  FMUL.FTZ R57, R48.reuse, R55 ;  /* 0x0000003730397220 */ /* 0x040fe20000410000 */
[----:B------:R-:W-:Y:S01]  /*f5a0*/  FMUL.FTZ R59, R48, R53 ;  /* 0x00000035303b7220 */ /* 0x000fe20000410000 */
[----:B------:R-:W-:-:S02]  /*f5b0*/  HADD2.F32 R48, -RZ, R27.H0_H0 ;  /* 0x2000001bff307230 */ /* 0x000fc40000004100 */
[C---:B------:R-:W-:Y:S01]  /*f5c0*/  FMUL.FTZ R54, R8.reuse, R52 ;  /* 0x0000003408367220 */ /* 0x040fe20000410000 */
[----:B------:R-:W-:Y:S02]  /*f5d0*/  HADD2.F32 R9, -RZ, R9.H1_H1 ;  /* 0x30000009ff097230 */ /* 0x000fe40000004100 */
[--C-:B------:R-:W-:Y:S02]  /*f5e0*/  HADD2.F32 R50, -RZ, R10.reuse.H0_H0 ;  /* 0x2000000aff327230 */ /* 0x100fe40000004100 */
[----:B------:R-:W-:Y:S01]  /*f5f0*/  FMUL.FTZ R8, R8, R48 ;  /* 0x0000003008087220 */ /* 0x000fe20000410000 */
[----:B------:R-:W-:Y:S02]  /*f600*/  HADD2.F32 R10, -RZ, R10.H1_H1 ;  /* 0x3000000aff0a7230 */ /* 0x000fe40000004100 */
[--C-:B------:R-:W-:Y:S02]  /*f610*/  HADD2.F32 R51, -RZ, R11.reuse.H0_H0 ;  /* 0x2000000bff337230 */ /* 0x100fe40000004100 */
[----:B------:R-:W-:Y:S01]  /*f620*/  HADD2.F32 R11, -RZ, R11.H1_H1 ;  /* 0x3000000bff0b7230 */ /* 0x000fe20000004100 */
[----:B--2---:R-:W0:Y:S02]  /*f630*/  LDS.128 R4, [R60] ;  /* 0x000000003c047984 */ /* 0x004e240000000c00 */
[----:B0-----:R-:W-:-:S02]  /*f640*/  HADD2.F32 R44, -RZ, R4.H0_H0 ;  /* 0x20000004ff2c7230 */ /* 0x001fc40000004100 */
[----:B------:R-:W-:Y:S02]  /*f650*/  HADD2.F32 R45, -RZ, R4.H1_H1 ;  /* 0x30000004ff2d7230 */ /* 0x000fe40000004100 */
[----:B------:R-:W-:Y:S02]  /*f660*/  HADD2.F32 R46, -RZ, R5.H0_H0 ;  /* 0x20000005ff2e7230 */ /* 0x000fe40000004100 */
[C---:B------:R-:W-:Y:S01]  /*f670*/  FFMA.FTZ R57, R44.reuse, R53, -R57 ;  /* 0x000000352c397223 */ /* 0x040fe20000010839 */
[----:B------:R-:W-:Y:S01]  /*f680*/  FFMA.FTZ R59, R44, R55, R59 ;  /* 0x000000372c3b7223 */ /* 0x000fe2000001003b */
[----:B------:R-:W-:Y:S02]  /*f690*/  HADD2.F32 R53, -RZ, R30.H1_H1 ;  /* 0x3000001eff357230 */ /* 0x000fe40000004100 */
[C---:B------:R-:W-:Y:S01]  /*f6a0*/  FFMA.FTZ R54, R45.reuse, R48, -R54 ;  /* 0x000000302d367223 */ /* 0x040fe20000010836 */
[----:B------:R-:W-:Y:S02]  /*f6b0*/  HADD2.F32 R44, -RZ, R26.H1_H1 ;  /* 0x3000001aff2c7230 */ /* 0x000fe40000004100 */
[----:B------:R-:W-:Y:S01]  /*f6c0*/  FFMA.FTZ R52, R45, R52, R8 ;  /* 0x000000342d347223 */ /* 0x000fe20000010008 */
[----:B------:R-:W-:-:S02]  /*f6d0*/  HADD2.F32 R48, -RZ, R31.H1_H1 ;  /* 0x3000001fff307230 */ /* 0x000fc40000004100 */
[CC--:B------:R-:W-:Y:S01]  /*f6e0*/  FMUL.FTZ R55, R49.reuse, R53.reuse ;  /* 0x0000003531377220 */ /* 0x0c0fe20000410000 */
[----:B------:R-:W-:Y:S02]  /*f6f0*/  HADD2.F32 R8, -RZ, R27.H1_H1 ;  /* 0x3000001bff087230 */ /* 0x000fe40000004100 */
[-C--:B------:R-:W-:Y:S01]  /*f700*/  FMUL.FTZ R56, R49, R44.reuse ;  /* 0x0000002c31387220 */ /* 0x080fe20000410000 */
[----:B------:R-:W-:Y:S02]  /*f710*/  HADD2.F32 R5, -RZ, R5.H1_H1 ;  /* 0x30000005ff057230 */ /* 0x000fe40000004100 */
[C---:B------:R-:W-:Y:S01]  /*f720*/  FFMA.FTZ R55, R46.reuse, R44, -R55 ;  /* 0x0000002c2e377223 */ /* 0x040fe20000010837 */
[----:B------:R-:W-:Y:S02]  /*f730*/  HADD2.F32 R45, -RZ, R32.H0_H0 ;  /* 0x20000020ff2d7230 */ /* 0x000fe40000004100 */
[----:B------:R-:W-:Y:S01]  /*f740*/  FFMA.FTZ R56, R46, R53, R56 ;  /* 0x000000352e387223 */ /* 0x000fe20000010038 */
[----:B------:R-:W-:Y:S01]  /*f750*/  FMUL.FTZ R46, R9, R48 ;  /* 0x00000030092e7220 */ /* 0x000fe20000410000 */
[----:B------:R-:W-:-:S02]  /*f760*/  HADD2.F32 R44, -RZ, R28.H0_H0 ;  /* 0x2000001cff2c7230 */ /* 0x000fc40000004100 */
[-C--:B------:R-:W-:Y:S01]  /*f770*/  FMUL.FTZ R58, R9, R8.reuse ;  /* 0x00000008093a7220 */ /* 0x080fe20000410000 */
[----:B------:R-:W-:Y:S02]  /*f780*/  HADD2.F32 R49, -RZ, R33.H0_H0 ;  /* 0x20000021ff317230 */ /* 0x000fe40000004100 */
[----:B------:R-:W-:Y:S01]  /*f790*/  FFMA.FTZ R46, R5, R8, -R46 ;  /* 0x00000008052e7223 */ /* 0x000fe2000001082e */
[--C-:B------:R-:W-:Y:S02]  /*f7a0*/  HADD2.F32 R47, -RZ, R6.reuse.H0_H0 ;  /* 0x20000006ff2f7230 */ /* 0x100fe40000004100 */
[C---:B------:R-:W-:Y:S01]  /*f7b0*/  FMUL.FTZ R8, R50.reuse, R45 ;  /* 0x0000002d32087220 */ /* 0x040fe20000410000 */
[----:B------:R-:W-:Y:S02]  /*f7c0*/  HADD2.F32 R6, -RZ, R6.H1_H1 ;  /* 0x30000006ff067230 */ /* 0x000fe40000004100 */
[----:B------:R-:W-:Y:S01]  /*f7d0*/  FMUL.FTZ R50, R50, R44 ;  /* 0x0000002c32327220 */ /* 0x000fe20000410000 */
[----:B------:R-:W-:-:S02]  /*f7e0*/  HADD2.F32 R9, -RZ, R29.H0_H0 ;  /* 0x2000001dff097230 */ /* 0x000fc40000004100 */
[----:B------:R-:W-:Y:S01]  /*f7f0*/  FFMA.FTZ R53, R5, R48, R58 ;  /* 0x0000003005357223 */ /* 0x000fe2000001003a */
[C---:B------:R-:W-:Y:S01]  /*f800*/  FMUL.FTZ R5, R10.reuse, R49 ;  /* 0x000000310a057220 */ /* 0x040fe20000410000 */
[C---:B------:R-:W-:Y:S01]  /*f810*/  FFMA.FTZ R44, R47.reuse, R44, -R8 ;  /* 0x0000002c2f2c7223 */ /* 0x040fe20000010808 */
[----:B------:R-:W-:Y:S01]  /*f820*/  FFMA.FTZ R50, R47, R45, R50 ;  /* 0x0000002d2f327223 */ /* 0x000fe20000010032 */
[-C--:B------:R-:W-:Y:S01]  /*f830*/  FMUL.FTZ R47, R10, R9.reuse ;  /* 0x000000090a2f7220 */ /* 0x080fe20000410000 */
[C---:B------:R-:W-:Y:S01]  /*f840*/  FFMA.FTZ R45, R6.reuse, R9, -R5 ;  /* 0x00000009062d7223 */ /* 0x040fe20000010805 */
[----:B------:R-:W-:Y:S02]  /*f850*/  HADD2.F32 R9, -RZ, R32.H1_H1 ;  /* 0x30000020ff097230 */ /* 0x000fe40000004100 */
[----:B------:R-:W-:Y:S02]  /*f860*/  HADD2.F32 R5, -RZ, R28.H1_H1 ;  /* 0x3000001cff057230 */ /* 0x000fe40000004100 */
[----:B------:R-:W-:Y:S01]  /*f870*/  FFMA.FTZ R47, R6, R49, R47 ;  /* 0x00000031062f7223 */ /* 0x000fe2000001002f */
[----:B------:R-:W-:-:S02]  /*f880*/  HADD2.F32 R10, -RZ, R33.H1_H1 ;  /* 0x30000021ff0a7230 */ /* 0x000fc40000004100 */
[C---:B------:R-:W-:Y:S01]  /*f890*/  FMUL.FTZ R49, R51.reuse, R9 ;  /* 0x0000000933317220 */ /* 0x040fe20000410000 */
[----:B------:R-:W-:Y:S02]  /*f8a0*/  HADD2.F32 R8, -RZ, R29.H1_H1 ;  /* 0x3000001dff087230 */ /* 0x000fe40000004100 */
[-C--:B------:R-:W-:Y:S01]  /*f8b0*/  FMUL.FTZ R6, R51, R5.reuse ;  /* 0x0000000533067220 */ /* 0x080fe20000410000 */
[--C-:B------:R-:W-:Y:S02]  /*f8c0*/  HADD2.F32 R4, -RZ, R7.reuse.H0_H0 ;  /* 0x20000007ff047230 */ /* 0x100fe40000004100 */
[C---:B------:R-:W-:Y:S01]  /*f8d0*/  FMUL.FTZ R48, R11.reuse, R10 ;  /* 0x0000000a0b307220 */ /* 0x040fe20000410000 */
[----:B------:R-:W-:Y:S02]  /*f8e0*/  HADD2.F32 R7, -RZ, R7.H1_H1 ;  /* 0x30000007ff077230 */ /* 0x000fe40000004100 */
[-C--:B------:R-:W-:Y:S01]  /*f8f0*/  FMUL.FTZ R51, R11, R8.reuse ;  /* 0x000000080b337220 */ /* 0x080fe20000410000 */
[C---:B------:R-:W-:Y:S01]  /*f900*/  FFMA.FTZ R49, R4.reuse, R5, -R49 ;  /* 0x0000000504317223 */ /* 0x040fe20000010831 */
[----:B------:R-:W-:Y:S01]  /*f910*/  FFMA.FTZ R11, R4, R9, R6 ;  /* 0x00000009040b7223 */ /* 0x000fe20000010006 */
        /* <DEDUP_REMOVED lines=8> */
[----:B------:R2:W-:Y:S01]  /*f9a0*/  STS.128 [R60], R4 ;  /* 0x000000043c007388 */ /* 0x0005e20000000c00 */
[----:B------:R-:W-:-:S02]  /*f9b0*/  F2FP.F16.F32.PACK_AB R10, R47, R50 ;  /* 0x000000322f0a723e */ /* 0x000fc400000000ff */
[----:B------:R-:W-:-:S05]  /*f9c0*/  F2FP.F16.F32.PACK_AB R11, R58, R11 ;  /* 0x0000000b3a0b723e */ /* 0x000fca00000000ff */
[----:B------:R2:W-:Y:S02]  /*f9d0*/  STS.128 [R43+0xc400], R8 ;  /* 0x00c400082b007388 */ /* 0x0005e40000000c00 */
.L_x_615:
[----:B------:R-:W-:Y:S05]  /*f9e0*/  BSYNC B2 ;  /* 0x0000000000027941 */ /* 0x000fea0003800000 */
.L_x_614:
[----:B------:R-:W-:Y:S05]  /*f9f0*/  @P2 BRA `(.L_x_611) ;  /* 0x00000004005c2947 */ /* 0x000fea0003800000 */
[----:B------:R-:W3:Y:S01]  /*fa00*/  LDL R59, [R1+0x58] ;  /* 0x00005800013b7983 */ /* 0x000ee20000100800 */
[----:B------:R-:W-:Y:S01]  /*fa10*/  LEA.HI R25, R25, R164, RZ, 0x1d ;  /* 0x000000a419197211 */ /* 0x000fe200078fe8ff */
[----:B------:R-:W-:Y:S02]  /*fa20*/  HADD2.F32 R54, -RZ, R15.H0_H0 ;  /* 0x2000000fff367230 */ /* 0x000fe40000004100 */
[----:B------:R-:W-:Y:S01]  /*fa30*/  HADD2.F32 R52, -RZ, R0.H0_H0 ;  /* 0x20000000ff347230 */ /* 0x000fe20000004100 */
[----:B-12---:R-:W-:Y:S01]  /*fa40*/  SHF.R.S32.HI R6, RZ, 0x1f, R25 ;  /* 0x0000001fff067819 */ /* 0x006fe20000011419 */
[----:B------:R-:W-:Y:S01]  /*fa50*/  HADD2.F32 R51, -RZ, R20.H0_H0 ;  /* 0x20000014ff337230 */ /* 0x000fe20000004100 */
[----:B------:R-:W-:Y:S02]  /*fa60*/  SHF.L.U32 R4, R25, 0x3, RZ ;  /* 0x0000000319047819 */ /* 0x000fe400000006ff */
[----:B------:R-:W-:Y:S02]  /*fa70*/  LEA.HI R6, R6, R25, RZ, 0x3 ;  /* 0x0000001906067211 */ /* 0x000fe400078f18ff */
[----:B0-----:R-:W-:-:S03]  /*fa80*/  LOP3.LUT R5, R177, 0x38, R4, 0xf8, !PT ;  /* 0x00000038b1057812 */ /* 0x001fc600078ef804 */
        /* <DEDUP_REMOVED lines=19> */
[----:B---3--:R-:W0:Y:S02]  /*fbc0*/  LDS.128 R4, [R59] ;  /* 0x000000003b047984 */ /* 0x008e240000000c00 */
[----:B0-----:R-:W-:-:S02]  /*fbd0*/  HADD2.F32 R43, -RZ, R4.H0_H0 ;  /* 0x20000004ff2b7230 */ /* 0x001fc40000004100 */
[----:B------:R-:W-:Y:S02]  /*fbe0*/  HADD2.F32 R44, -RZ, R4.H1_H1 ;  /* 0x30000004ff2c7230 */ /* 0x000fe40000004100 */
[----:B------:R-:W-:Y:S02]  /*fbf0*/  HADD2.F32 R45, -RZ, R5.H0_H0 ;  /* 0x20000005ff2d7230 */ /* 0x000fe40000004100 */
[C---:B------:R-:W-:Y:S01]  /*fc00*/  FFMA.FTZ R56, R43.reuse, R52, -R56 ;  /* 0x000000342b387223 */ /* 0x040fe20000010838 */
[----:B------:R-:W-:Y:S02]  /*fc10*/  HADD2.F32 R52, -RZ, R15.H1_H1 ;  /* 0x3000000fff347230 */ /* 0x000fe40000004100 */
[----:B------:R-:W-:Y:S01]  /*fc20*/  FFMA.FTZ R58, R43, R54, R58 ;  /* 0x000000362b3a7223 */ /* 0x000fe2000001003a */
[----:B------:R-:W-:Y:S02]  /*fc30*/  HADD2.F32 R43, -RZ, R0.H1_H1 ;  /* 0x30000000ff2b7230 */ /* 0x000fe40000004100 */
[----:B------:R-:W-:Y:S01]  /*fc40*/  FFMA.FTZ R53, R44, R47, -R53 ;  /* 0x0000002f2c357223 */ /* 0x000fe20000010835 */
[----:B------:R-:W-:-:S02]  /*fc50*/  HADD2.F32 R54, -RZ, R20.H1_H1 ;  /* 0x30000014ff367230 */ /* 0x000fc40000004100 */
[-C--:B------:R-:W-:Y:S01]  /*fc60*/  FMUL.FTZ R8, R48, R52.reuse ;  /* 0x0000003430087220 */ /* 0x080fe20000410000 */
[----:B------:R-:W-:Y:S01]  /*fc70*/  FFMA.FTZ R55, R44, R51, R55 ;  /* 0x000000332c377223 */ /* 0x000fe20000010037 */
[-C--:B------:R-:W-:Y:S01]  /*fc80*/  FMUL.FTZ R57, R48, R43.reuse ;  /* 0x0000002b30397220 */ /* 0x080fe20000410000 */
[----:B------:R-:W-:Y:S02]  /*fc90*/  HADD2.F32 R44, -RZ, R21.H0_H0 ;  /* 0x20000015ff2c7230 */ /* 0x000fe40000004100 */
[C---:B------:R-:W-:Y:S01]  /*fca0*/  FFMA.FTZ R47, R45.reuse, R43, -R8 ;  /* 0x0000002b2d2f7223 */ /* 0x040fe20000010808 */
[----:B------:R-:W-:Y:S02]  /*fcb0*/  HADD2.F32 R8, -RZ, R12.H1_H1 ;  /* 0x3000000cff087230 */ /* 0x000fe40000004100 */
[----:B------:R-:W-:Y:S01]  /*fcc0*/  FFMA.FTZ R57, R45, R52, R57 ;  /* 0x000000342d397223 */ /* 0x000fe20000010039 */
[----:B------:R-:W-:Y:S02]  /*fcd0*/  HADD2.F32 R5, -RZ, R5.H1_H1 ;  /* 0x30000005ff057230 */ /* 0x000fe40000004100 */
[----:B------:R-:W-:Y:S01]  /*fce0*/  FMUL.FTZ R48, R9, R54 ;  /* 0x0000003609307220 */ /* 0x000fe20000410000 */
[----:B------:R-:W-:-:S02]  /*fcf0*/  HADD2.F32 R43, -RZ, R13.H0_H0 ;  /* 0x2000000dff2b7230 */ /* 0x000fc40000004100 */
[----:B------:R-:W-:Y:S01]  /*fd00*/  FMUL.FTZ R52, R9, R8 ;  /* 0x0000000809347220 */ /* 0x000fe20000410000 */
[----:B------:R-:W-:Y:S02]  /*fd10*/  HADD2.F32 R45, -RZ, R24.H0_H0 ;  /* 0x20000018ff2d7230 */ /* 0x000fe40000004100 */
[----:B------:R-:W-:Y:S01]  /*fd20*/  FMUL.FTZ R51, R49, R44 ;  /* 0x0000002c31337220 */ /* 0x000fe20000410000 */
[--C-:B------:R-:W-:Y:S02]  /*fd30*/  HADD2.F32 R46, -RZ, R6.reuse.H0_H0 ;  /* 0x20000006ff2e7230 */ /* 0x100fe40000004100 */
[----:B------:R-:W-:Y:S01]  /*fd40*/  FFMA.FTZ R48, R5, R8, -R48 ;  /* 0x0000000805307223 */ /* 0x000fe20000010830 */
[----:B------:R-:W-:Y:S02]  /*fd50*/  HADD2.F32 R6, -RZ, R6.H1_H1 ;  /* 0x30000006ff067230 */ /* 0x000fe40000004100 */
[----:B------:R-:W-:Y:S01]  /*fd60*/  FMUL.FTZ R49, R49, R43 ;  /* 0x0000002b31317220 */ /* 0x000fe20000410000 */
[----:B------:R-:W-:-:S02]  /*fd70*/  HADD2.F32 R9, -RZ, R14.H0_H0 ;  /* 0x2000000eff097230 */ /* 0x000fc40000004100 */
[----:B------:R-:W-:Y:S01]  /*fd80*/  FFMA.FTZ R52, R5, R54, R52 ;  /* 0x0000003605347223 */ /* 0x000fe20000010034 */
[----:B------:R-:W-:Y:S01]  /*fd90*/  FMUL.FTZ R5, R10, R45 ;  /* 0x0000002d0a057220 */ /* 0x000fe20000410000 */
        /* <DEDUP_REMOVED lines=10> */
[----:B------:R-:W-:Y:S01]  /*fe40*/  FMUL.FTZ R50, R50, R5 ;  /* 0x0000000532327220 */ /* 0x000fe20000410000 */
        /* <DEDUP_REMOVED lines=18> */
.L_x_611:
[----:B------:R-:W-:Y:S05]  /*ff70*/  BSYNC B1 ;  /* 0x0000000000017941 */ /* 0x000fea0003800000 */
.L_x_610:
[----:B-123--:R-:W-:-:S04]  /*ff80*/  IADD3 R4, R166, 0x40, RZ ;  /* 0x00000040a6047810 */ /* 0x00efc80007ffe0ff */
[----:B------:R-:W-:-:S13]  /*ff90*/  ISETP.GE.AND P0, PT, R4, R3, PT ;  /* 0x000000030400720c */ /* 0x000fda0003f06270 */
[----:B------:R-:W-:Y:S05]  /*ffa0*/  @P0 BRA `(.L_x_594) ;  /* 0x00000010004c0947 */ /* 0x000fea0003800000 */
[----:B------:R-:W1:Y:S01]  /*ffb0*/  LDC R3, c[0x0][0x3f4] ;  /* 0x0000fd00ff037b82 */ /* 0x000e620000000800 */
[C---:B------:R-:W-:Y:S01]  /*ffc0*/  VIADD R4, R16.reuse, 0x20 ;  /* 0x0000002010047836 */ /* 0x040fe20000000000 */
[----:B------:R-:W-:Y:S01]  /*ffd0*/  BSSY B1, `(.L_x_616) ;  /* 0x000005e000017945 */ /* 0x000fe20003800000 */
[C---:B------:R-:W-:Y:S01]  /*ffe0*/  VIADD R6, R16.reuse, 0x40 ;  /* 0x0000004010067836 */ /* 0x040fe20000000000 */
[----:B------:R-:W-:Y:S02]  /*fff0*/  SHF.R.U32.HI R55, RZ, 0x3, R168 ;  /* 0x00000003ff377819 */ /* 0x000fe400000116a8 */
[-C--:B-1----:R-:W-:Y:S02]  /*10000*/  ISETP.GE.AND P0, PT, R16, R3.reuse, PT ;  /* 0x000000031000720c */ /* 0x082fe40003f06270 */
[-C--:B------:R-:W-:Y:S02]  /*10010*/  ISETP.GE.AND P1, PT, R4, R3.reuse, PT ;  /* 0x000000030400720c */ /* 0x080fe40003f26270 */
[----:B------:R-:W-:-:S09]  /*10020*/  ISETP.GE.AND P2, PT, R6, R3, PT ;  /* 0x000000030600720c */ /* 0x000fd20003f46270 */
[----:B------:R-:W-:Y:S05]  /*10030*/  @P0 BRA `(.L_x_617) ;  /* 0x00000004005c0947 */ /* 0x000fea0003800000 */
[----:B------:R-:W2:Y:S01]  /*10040*/  LDL R57, [R1+0x5c] ;  /* 0x00005c0001397983 */ /* 0x000ea20000100800 */
[----:B------:R-:W-:Y:S01]  /*10050*/  LEA.HI R4, R3, R214, RZ, 0x1d ;  /* 0x000000d603047211 */ /* 0x000fe200078fe8ff */
[----:B------:R-:W-:Y:S02]  /*10060*/  HADD2.F32 R53, -RZ, R39.H0_H0 ;  /* 0x20000027ff357230 */ /* 0x000fe40000004100 */
[----:B------:R-:W-:Y:S01]  /*10070*/  HADD2.F32 R51, -RZ, R34.H0_H0 ;  /* 0x20000022ff337230 */ /* 0x000fe20000004100 */
[----:B------:R-:W-:Y:S01]  /*10080*/  SHF.R.S32.HI R7, RZ, 0x1f, R4 ;  /* 0x0000001fff077819 */ /* 0x000fe20000011404 */
[----:B------:R-:W-:Y:S01]  /*10090*/  HADD2.F32 R58, -RZ, R40.H0_H0 ;  /* 0x20000028ff3a7230 */ /* 0x000fe20000004100 */
[----:B0-----:R-:W-:Y:S01]  /*100a0*/  SHF.L.U32 R5, R4, 0x3, RZ ;  /* 0x0000000304057819 */ /* 0x001fe200000006ff */
[--C-:B------:R-:W-:Y:S01]  /*100b0*/  HADD2.F32 R56, -RZ, R35.reuse.H0_H0 ;  /* 0x20000023ff387230 */ /* 0x100fe20000004100 */
[----:B------:R-:W-:Y:S01]  /*100c0*/  LEA.HI R7, R7, R4, RZ, 0x3 ;  /* 0x0000000407077211 */ /* 0x000fe200078f18ff */
[----:B------:R-:W-:Y:S01]  /*100d0*/  HADD2.F32 R35, -RZ, R35.H1_H1 ;  /* 0x30000023ff237230 */ /* 0x000fe20000004100 */
        /* <DEDUP_REMOVED lines=10> */
[-C--:B------:R-:W-:Y:S01]  /*10180*/  FMUL.FTZ R52, R53, R47.reuse ;  /* 0x0000002f35347220 */ /* 0x080fe20000410000 */
[----:B------:R-:W-:Y:S01]  /*10190*/  FMUL.FTZ R54, R51, R47 ;  /* 0x0000002f33367220 */ /* 0x000fe20000410000 */
[----:B------:R-:W-:-:S02]  /*101a0*/  HADD2.F32 R47, -RZ, R34.H1_H1 ;  /* 0x30000022ff2f7230 */ /* 0x000fc40000004100 */
[----:B------:R-:W-:Y:S02]  /*101b0*/  HADD2.F32 R9, -RZ, R9.H1_H1 ;  /* 0x30000009ff097230 */ /* 0x000fe40000004100 */
[--C-:B------:R-:W-:Y:S02]  /*101c0*/  HADD2.F32 R49, -RZ, R10.reuse.H0_H0 ;  /* 0x2000000aff317230 */ /* 0x100fe40000004100 */
[----:B------:R-:W-:Y:S02]  /*101d0*/  HADD2.F32 R10, -RZ, R10.H1_H1 ;  /* 0x3000000aff0a7230 */ /* 0x000fe40000004100 */
[--C-:B------:R-:W-:Y:S02]  /*101e0*/  HADD2.F32 R50, -RZ, R11.reuse.H0_H0 ;  /* 0x2000000bff327230 */ /* 0x100fe40000004100 */
[----:B------:R-:W-:Y:S01]  /*101f0*/  HADD2.F32 R11, -RZ, R11.H1_H1 ;  /* 0x3000000bff0b7230 */ /* 0x000fe20000004100 */
[----:B--2---:R-:W0:Y:S02]  /*10200*/  LDS.128 R4, [R57] ;  /* 0x0000000039047984 */ /* 0x004e240000000c00 */
[----:B0-----:R-:W-:-:S02]  /*10210*/  HADD2.F32 R43, -RZ, R4.H0_H0 ;  /* 0x20000004ff2b7230 */ /* 0x001fc40000004100 */
[----:B------:R-:W-:Y:S02]  /*10220*/  HADD2.F32 R44, -RZ, R4.H1_H1 ;  /* 0x30000004ff2c7230 */ /* 0x000fe40000004100 */
[----:B------:R-:W-:Y:S02]  /*10230*/  HADD2.F32 R45, -RZ, R5.H0_H0 ;  /* 0x20000005ff2d7230 */ /* 0x000fe40000004100 */
[-C--:B------:R-:W-:Y:S01]  /*10240*/  FFMA.FTZ R52, R51, R43.reuse, -R52 ;  /* 0x0000002b33347223 */ /* 0x080fe20000010834 */
[----:B------:R-:W-:Y:S02]  /*10250*/  HADD2.F32 R51, -RZ, R39.H1_H1 ;  /* 0x30000027ff337230 */ /* 0x000fe40000004100 */
[----:B------:R-:W-:Y:S01]  /*10260*/  FFMA.FTZ R54, R53, R43, R54 ;  /* 0x0000002b35367223 */ /* 0x000fe20000010036 */
[-C--:B------:R-:W-:Y:S01]  /*10270*/  FMUL.FTZ R39, R58, R8.reuse ;  /* 0x000000083a277220 */ /* 0x080fe20000410000 */
[----:B------:R-:W-:Y:S01]  /*10280*/  FMUL.FTZ R43, R56, R8 ;  /* 0x00000008382b7220 */ /* 0x000fe20000410000 */
[----:B------:R-:W-:-:S02]  /*10290*/  HADD2.F32 R53, -RZ, R40.H1_H1 ;  /* 0x30000028ff357230 */ /* 0x000fc40000004100 */
[----:B------:R-:W-:Y:S01]  /*102a0*/  FMUL.FTZ R8, R51, R48 ;  /* 0x0000003033087220 */ /* 0x000fe20000410000 */
[----:B------:R-:W-:Y:S01]  /*102b0*/  FFMA.FTZ R39, R56, R44, -R39 ;  /* 0x0000002c38277223 */ /* 0x000fe20000010827 */
[----:B------:R-:W-:Y:S02]  /*102c0*/  HADD2.F32 R5, -RZ, R5.H1_H1 ;  /* 0x30000005ff057230 */ /* 0x000fe40000004100 */
[C---:B------:R-:W-:Y:S01]  /*102d0*/  FMUL.FTZ R48, R47.reuse, R48 ;  /* 0x000000302f307220 */ /* 0x040fe20000410000 */
[----:B------:R-:W-:Y:S01]  /*102e0*/  FFMA.FTZ R34, R47, R45, -R8 ;  /* 0x0000002d2f227223 */ /* 0x000fe20000010808 */
[----:B------:R-:W-:Y:S02]  /*102f0*/  HADD2.F32 R56, -RZ, R41.H0_H0 ;  /* 0x20000029ff387230 */ /* 0x000fe40000004100 */
[----:B------:R-:W-:Y:S01]  /*10300*/  FMUL.FTZ R8, R53, R9 ;  /* 0x0000000935087220 */ /* 0x000fe20000410000 */
[----:B------:R-:W-:Y:S01]  /*10310*/  FFMA.FTZ R43, R58, R44, R43 ;  /* 0x0000002c3a2b7223 */ /* 0x000fe2000001002b */
[----:B------:R-:W-:-:S02]  /*10320*/  HADD2.F32 R46, -RZ, R6.H0_H0 ;  /* 0x20000006ff2e7230 */ /* 0x000fc40000004100 */
[----:B------:R-:W-:Y:S01]  /*10330*/  FFMA.FTZ R48, R51, R45, R48 ;  /* 0x0000002d33307223 */ /* 0x000fe20000010030 */
[----:B------:R-:W-:Y:S02]  /*10340*/  HADD2.F32 R44, -RZ, R37.H0_H0 ;  /* 0x20000025ff2c7230 */ /* 0x000fe40000004100 */
[C---:B------:R-:W-:Y:S01]  /*10350*/  FMUL.FTZ R40, R35.reuse, R9 ;  /* 0x0000000923287220 */ /* 0x040fe20000410000 */
[----:B------:R-:W-:Y:S01]  /*10360*/  FFMA.FTZ R9, R35, R5, -R8 ;  /* 0x0000000523097223 */ /* 0x000fe20000010808 */
[----:B------:R-:W-:Y:S02]  /*10370*/  HADD2.F32 R58, -RZ, R42.H0_H0 ;  /* 0x2000002aff3a7230 */ /* 0x000fe40000004100 */
[-C--:B------:R-:W-:Y:S01]  /*10380*/  FMUL.FTZ R45, R56, R49.reuse ;  /* 0x00000031382d7220 */ /* 0x080fe20000410000 */
[----:B------:R-:W-:Y:S02]  /*10390*/  HADD2.F32 R8, -RZ, R38.H0_H0 ;  /* 0x20000026ff087230 */ /* 0x000fe40000004100 */
[----:B------:R-:W-:Y:S01]  /*103a0*/  FMUL.FTZ R49, R44, R49 ;  /* 0x000000312c317220 */ /* 0x000fe20000410000 */
[----:B------:R-:W-:-:S02]  /*103b0*/  HADD2.F32 R6, -RZ, R6.H1_H1 ;  /* 0x30000006ff067230 */ /* 0x000fc40000004100 */
[----:B------:R-:W-:Y:S01]  /*103c0*/  FFMA.FTZ R35, R53, R5, R40 ;  /* 0x0000000535237223 */ /* 0x000fe20000010028 */
[----:B------:R-:W-:Y:S01]  /*103d0*/  FFMA.FTZ R45, R44, R46, -R45 ;  /* 0x0000002e2c2d7223 */ /* 0x000fe2000001082d */
[-C--:B------:R-:W-:Y:S01]  /*103e0*/  FMUL.FTZ R5, R58, R10.reuse ;  /* 0x0000000a3a057220 */ /* 0x080fe20000410000 */
[----:B------:R-:W-:Y:S02]  /*103f0*/  HADD2.F32 R44, -RZ, R41.H1_H1 ;  /* 0x30000029ff2c7230 */ /* 0x000fe40000004100 */
[C---:B------:R-:W-:Y:S01]  /*10400*/  FMUL.FTZ R47, R8.reuse, R10 ;  /* 0x0000000a082f7220 */ /* 0x040fe20000410000 */
[----:B------:R-:W-:Y:S02]  /*10410*/  HADD2.F32 R51, -RZ, R42.H1_H1 ;  /* 0x3000002aff337230 */ /* 0x000fe40000004100 */
[----:B------:R-:W-:Y:S01]  /*10420*/  FFMA.FTZ R10, R8, R6, -R5 ;  /* 0x00000006080a7223 */ /* 0x000fe20000010805 */
[----:B------:R-:W-:Y:S02]  /*10430*/  HADD2.F32 R40, -RZ, R37.H1_H1 ;  /* 0x30000025ff287230 */ /* 0x000fe40000004100 */
[----:B------:R-:W-:Y:S01]  /*10440*/  FMUL.FTZ R5, R44, R50 ;  /* 0x000000322c057220 */ /* 0x000fe20000410000 */
[----:B------:R-:W-:-:S02]  /*10450*/  HADD2.F32 R41, -RZ, R38.H1_H1 ;  /* 0x30000026ff297230 */ /* 0x000fc40000004100 */
[----:B------:R-:W-:Y:S01]  /*10460*/  FFMA.FTZ R38, R58, R6, R47 ;  /* 0x000000063a267223 */ /* 0x000fe2000001002f */
[--C-:B------:R-:W-:Y:S02]  /*10470*/  HADD2.F32 R4, -RZ, R7.reuse.H0_H0 ;  /* 0x20000007ff047230 */ /* 0x100fe40000004100 */
[-C--:B------:R-:W-:Y:S01]  /*10480*/  FMUL.FTZ R6, R51, R11.reuse ;  /* 0x0000000b33067220 */ /* 0x080fe20000410000 */
[----:B------:R-:W-:Y:S02]  /*10490*/  HADD2.F32 R7, -RZ, R7.H1_H1 ;  /* 0x30000007ff077230 */ /* 0x000fe40000004100 */
[C---:B------:R-:W-:Y:S01]  /*104a0*/  FMUL.FTZ R37, R40.reuse, R50 ;  /* 0x0000003228257220 */ /* 0x040fe20000410000 */
[C---:B------:R-:W-:Y:S01]  /*104b0*/  FMUL.FTZ R8, R41.reuse, R11 ;  /* 0x0000000b29087220 */ /* 0x040fe20000410000 */
[----:B------:R-:W-:Y:S01]  /*104c0*/  FFMA.FTZ R11, R40, R4, -R5 ;  /* 0x00000004280b7223 */ /* 0x000fe20000010805 */
[----:B------:R-:W-:Y:S01]  /*104d0*/  FFMA.FTZ R49, R56, R46, R49 ;  /* 0x0000002e38317223 */ /* 0x000fe20000010031 */
[-C--:B------:R-:W-:Y:S01]  /*104e0*/  FFMA.FTZ R40, R41, R7.reuse, -R6 ;  /* 0x0000000729287223 */ /* 0x080fe20000010806 */
[----:B------:R-:W-:Y:S01]  /*104f0*/  FFMA.FTZ R37, R44, R4, R37 ;  /* 0x000000042c257223 */ /* 0x000fe20000010025 */
        /* <DEDUP_REMOVED lines=11> */
.L_x_617:
[----:B------:R-:W-:Y:S05]  /*105b0*/  BSYNC B1 ;  /* 0x0000000000017941 */ /* 0x000fea0003800000 */
.L_x_616:
[----:B------:R-:W-:Y:S04]  /*105c0*/  BSSY B1, `(.L_x_618) ;  /* 0x0000059000017945 */ /* 0x000fe80003800000 */
[----:B------:R-:W-:Y:S05]  /*105d0*/  @P1 BRA `(.L_x_619) ;  /* 0x00000004005c1947 */ /* 0x000fea0003800000 */
[----:B------:R-:W2:Y:S01]  /*105e0*/  LDL R50, [R1+0x50] ;  /* 0x0000500001327983 */ /* 0x000ea20000100800 */
[----:B-1----:R-:W-:Y:S01]  /*105f0*/  LEA.HI R4, R3, R163, RZ, 0x1d ;  /* 0x000000a303047211 */ /* 0x002fe200078fe8ff */
[----:B------:R-:W-:Y:S02]  /*10600*/  HADD2.F32 R46, -RZ, R30.H0_H0 ;  /* 0x2000001eff2e7230 */ /* 0x000fe40000004100 */
[----:B------:R-:W-:Y:S01]  /*10610*/  HADD2.F32 R44, -RZ, R26.H0_H0 ;  /* 0x2000001aff2c7230 */ /* 0x000fe20000004100 */
[----:B------:R-:W-:Y:S01]  /*10620*/  SHF.R.S32.HI R7, RZ, 0x1f, R4 ;  /* 0x0000001fff077819 */ /* 0x000fe20000011404 */
[----:B------:R-:W-:Y:S01]  /*10630*/  HADD2.F32 R48, -RZ, R31.H0_H0 ;  /* 0x2000001fff307230 */ /* 0x000fe20000004100 */
[----:B0-----:R-:W-:Y:S01]  /*10640*/  SHF.L.U32 R5, R4, 0x3, RZ ;  /* 0x0000000304057819 */ /* 0x001fe200000006ff */
[----:B------:R-:W-:Y:S01]  /*10650*/  HADD2.F32 R51, -RZ, R30.H1_H1 ;  /* 0x3000001eff337230 */ /* 0x000fe20000004100 */
        /* <DEDUP_REMOVED lines=11> */
[--C-:B------:R-:W-:Y:S02]  /*10710*/  HADD2.F32 R40, -RZ, R9.reuse.H0_H0 ;  /* 0x20000009ff287230 */ /* 0x100fe40000004100 */
[-C--:B------:R-:W-:Y:S01]  /*10720*/  FMUL.FTZ R43, R46, R39.reuse ;  /* 0x000000272e2b7220 */ /* 0x080fe20000410000 */
[----:B------:R-:W-:Y:S01]  /*10730*/  FMUL.FTZ R39, R44, R39 ;  /* 0x000000272c277220 */ /* 0x000fe20000410000 */
[----:B------:R-:W-:Y:S01]  /*10740*/  FMUL.FTZ R45, R48, R8 ;  /* 0x00000008302d7220 */ /* 0x000fe20000410000 */
[----:B------:R-:W-:-:S02]  /*10750*/  HADD2.F32 R9, -RZ, R9.H1_H1 ;  /* 0x30000009ff097230 */ /* 0x000fc40000004100 */
[-C--:B------:R-:W-:Y:S01]  /*10760*/  FMUL.FTZ R30, R51, R40.reuse ;  /* 0x00000028331e7220 */ /* 0x080fe20000410000 */
[----:B------:R-:W-:Y:S01]  /*10770*/  FMUL.FTZ R40, R49, R40 ;  /* 0x0000002831287220 */ /* 0x000fe20000410000 */
        /* <DEDUP_REMOVED lines=9> */
[--C-:B------:R-:W-:Y:S02]  /*10810*/  HADD2.F32 R44, -RZ, R27.reuse.H0_H0 ;  /* 0x2000001bff2c7230 */ /* 0x100fe40000004100 */
[----:B------:R-:W-:Y:S01]  /*10820*/  FFMA.FTZ R39, R46, R34, R39 ;  /* 0x000000222e277223 */ /* 0x000fe20000010027 */
[----:B------:R-:W-:Y:S02]  /*10830*/  HADD2.F32 R27, -RZ, R27.H1_H1 ;  /* 0x3000001bff1b7230 */ /* 0x000fe40000004100 */
[----:B------:R-:W-:Y:S01]  /*10840*/  FFMA.FTZ R30, R49, R35, -R30 ;  /* 0x00000023311e7223 */ /* 0x000fe2000001081e */
[----:B------:R-:W-:-:S02]  /*10850*/  HADD2.F32 R5, -RZ, R5.H1_H1 ;  /* 0x30000005ff057230 */ /* 0x000fc40000004100 */
[C---:B------:R-:W-:Y:S01]  /*10860*/  FMUL.FTZ R47, R44.reuse, R8 ;  /* 0x000000082c2f7220 */ /* 0x040fe20000410000 */
[-C--:B------:R-:W-:Y:S01]  /*10870*/  FFMA.FTZ R8, R44, R4.reuse, -R45 ;  /* 0x000000042c087223 */ /* 0x080fe2000001082d */
[----:B------:R-:W-:Y:S02]  /*10880*/  HADD2.F32 R45, -RZ, R31.H1_H1 ;  /* 0x3000001fff2d7230 */ /* 0x000fe40000004100 */
[----:B------:R-:W-:Y:S01]  /*10890*/  FFMA.FTZ R40, R51, R35, R40 ;  /* 0x0000002333287223 */ /* 0x000fe20000010028 */
[----:B------:R-:W-:Y:S01]  /*108a0*/  FFMA.FTZ R26, R48, R4, R47 ;  /* 0x00000004301a7223 */ /* 0x000fe2000001002f */
[----:B------:R-:W-:Y:S02]  /*108b0*/  HADD2.F32 R31, -RZ, R28.H0_H0 ;  /* 0x2000001cff1f7230 */ /* 0x000fe40000004100 */
[-C--:B------:R-:W-:Y:S01]  /*108c0*/  FMUL.FTZ R34, R27, R9.reuse ;  /* 0x000000091b227220 */ /* 0x080fe20000410000 */
[----:B------:R-:W-:Y:S01]  /*108d0*/  FMUL.FTZ R4, R45, R9 ;  /* 0x000000092d047220 */ /* 0x000fe20000410000 */
[----:B------:R-:W-:-:S02]  /*108e0*/  HADD2.F32 R35, -RZ, R32.H0_H0 ;  /* 0x20000020ff237230 */ /* 0x000fc40000004100 */
[--C-:B------:R-:W-:Y:S02]  /*108f0*/  HADD2.F32 R37, -RZ, R6.reuse.H0_H0 ;  /* 0x20000006ff257230 */ /* 0x100fe40000004100 */
[----:B------:R-:W-:Y:S01]  /*10900*/  FFMA.FTZ R9, R27, R5, -R4 ;  /* 0x000000051b097223 */ /* 0x000fe20000010804 */
[----:B------:R-:W-:Y:S02]  /*10910*/  HADD2.F32 R48, -RZ, R33.H0_H0 ;  /* 0x20000021ff307230 */ /* 0x000fe40000004100 */
[-C--:B------:R-:W-:Y:S01]  /*10920*/  FMUL.FTZ R4, R35, R41.reuse ;  /* 0x0000002923047220 */ /* 0x080fe20000410000 */
[----:B------:R-:W-:Y:S01]  /*10930*/  FMUL.FTZ R44, R31, R41 ;  /* 0x000000291f2c7220 */ /* 0x000fe20000410000 */
[----:B------:R-:W-:Y:S02]  /*10940*/  HADD2.F32 R46, -RZ, R29.H0_H0 ;  /* 0x2000001dff2e7230 */ /* 0x000fe40000004100 */
[----:B------:R-:W-:Y:S01]  /*10950*/  FFMA.FTZ R27, R45, R5, R34 ;  /* 0x000000052d1b7223 */ /* 0x000fe20000010022 */
[----:B------:R-:W-:-:S02]  /*10960*/  HADD2.F32 R6, -RZ, R6.H1_H1 ;  /* 0x30000006ff067230 */ /* 0x000fc40000004100 */
[-C--:B------:R-:W-:Y:S01]  /*10970*/  FMUL.FTZ R5, R48, R10.reuse ;  /* 0x0000000a30057220 */ /* 0x080fe20000410000 */
[-C--:B------:R-:W-:Y:S01]  /*10980*/  FFMA.FTZ R31, R31, R37.reuse, -R4 ;  /* 0x000000251f1f7223 */ /* 0x080fe20000010804 */
[----:B------:R-:W-:Y:S01]  /*10990*/  FFMA.FTZ R44, R35, R37, R44 ;  /* 0x00000025232c7223 */ /* 0x000fe2000001002c */
        /* <DEDUP_REMOVED lines=9> */
[C---:B------:R-:W-:Y:S01]  /*10a30*/  FMUL.FTZ R29, R28.reuse, R42 ;  /* 0x0000002a1c1d7220 */ /* 0x040fe20000410000 */
[----:B------:R-:W-:Y:S02]  /*10a40*/  HADD2.F32 R7, -RZ, R7.H1_H1 ;  /* 0x30000007ff077230 */ /* 0x000fe40000004100 */
[-C--:B------:R-:W-:Y:S01]  /*10a50*/  FMUL.FTZ R4, R37, R11.reuse ;  /* 0x0000000b25047220 */ /* 0x080fe20000410000 */
[C---:B------:R-:W-:Y:S01]  /*10a60*/  FMUL.FTZ R6, R33.reuse, R11 ;  /* 0x0000000b21067220 */ /* 0x040fe20000410000 */
[-C--:B------:R-:W-:Y:S01]  /*10a70*/  FFMA.FTZ R11, R28, R38.reuse, -R5 ;  /* 0x000000261c0b7223 */ /* 0x080fe20000010805 */
[----:B------:R-:W-:Y:S01]  /*10a80*/  FFMA.FTZ R29, R32, R38, R29 ;  /* 0x00000026201d7223 */ /* 0x000fe2000001001d */
[-C--:B------:R-:W-:Y:S01]  /*10a90*/  FFMA.FTZ R28, R33, R7.reuse, -R4 ;  /* 0x00000007211c7223 */ /* 0x080fe20000010804 */
        /* <DEDUP_REMOVED lines=11> */
.L_x_619:
[----:B------:R-:W-:Y:S05]  /*10b50*/  BSYNC B1 ;  /* 0x0000000000017941 */ /* 0x000fea0003800000 */
.L_x_618:
[----:B------:R-:W-:Y:S05]  /*10b60*/  @P2 BRA `(.L_x_594) ;  /* 0x00000004005c2947 */ /* 0x000fea0003800000 */
[----:B------:R-:W3:Y:S01]  /*10b70*/  LDL R43, [R1+0x4c] ;  /* 0x00004c00012b7983 */ /* 0x000ee20000100800 */
[----:B------:R-:W-:Y:S01]  /*10b80*/  LEA.HI R3, R3, R164, RZ, 0x1d ;  /* 0x000000a403037211 */ /* 0x000fe200078fe8ff */
[----:B------:R-:W-:Y:S02]  /*10b90*/  HADD2.F32 R33, -RZ, R0.H0_H0 ;  /* 0x20000000ff217230 */ /* 0x000fe40000004100 */
[--C-:B------:R-:W-:Y:S01]  /*10ba0*/  HADD2.F32 R35, -RZ, R15.reuse.H0_H0 ;  /* 0x2000000fff237230 */ /* 0x100fe20000004100 */
[----:B-12---:R-:W-:Y:S01]  /*10bb0*/  SHF.R.S32.HI R4, RZ, 0x1f, R3 ;  /* 0x0000001fff047819 */ /* 0x006fe20000011403 */
[----:B------:R-:W-:Y:S01]  /*10bc0*/  HADD2.F32 R42, -RZ, R20.H0_H0 ;  /* 0x20000014ff2a7230 */ /* 0x000fe20000004100 */
[----:B0-----:R-:W-:Y:S01]  /*10bd0*/  SHF.L.U32 R5, R3, 0x3, RZ ;  /* 0x0000000303057819 */ /* 0x001fe200000006ff */
[----:B------:R-:W-:Y:S01]  /*10be0*/  HADD2.F32 R40, -RZ, R12.H0_H0 ;  /* 0x2000000cff287230 */ /* 0x000fe20000004100 */
[----:B------:R-:W-:Y:S01]  /*10bf0*/  LEA.HI R4, R4, R3, RZ, 0x3 ;  /* 0x0000000304047211 */ /* 0x000fe200078f18ff */
[----:B------:R-:W-:Y:S01]  /*10c00*/  HADD2.F32 R44, -RZ, R15.H1_H1 ;  /* 0x3000000fff2c7230 */ /* 0x000fe20000004100 */
[----:B------:R-:W-:Y:S01]  /*10c10*/  LOP3.LUT R3, R168, 0x38, R5, 0xf8, !PT ;  /* 0x00000038a8037812 */ /* 0x000fe200078ef805 */
[----:B------:R-:W-:-:S02]  /*10c20*/  HADD2.F32 R0, -RZ, R0.H1_H1 ;  /* 0x30000000ff007230 */ /* 0x000fc40000004100 */
[----:B------:R-:W-:Y:S01]  /*10c30*/  IMAD.SHL.U32 R4, R4, 0x400, RZ ;  /* 0x0000040004047824 */ /* 0x000fe200078e00ff */
[----:B------:R-:W-:Y:S01]  /*10c40*/  LOP3.LUT R3, R3, R55, RZ, 0x3c, !PT ;  /* 0x0000003703037212 */ /* 0x000fe200078e3cff */
[----:B------:R-:W-:Y:S02]  /*10c50*/  HADD2.F32 R39, -RZ, R20.H1_H1 ;  /* 0x30000014ff277230 */ /* 0x000fe40000004100 */
[----:B------:R-:W-:Y:S01]  /*10c60*/  HADD2.F32 R41, -RZ, R21.H0_H0 ;  /* 0x20000015ff297230 */ /* 0x000fe20000004100 */
[----:B------:R-:W-:Y:S01]  /*10c70*/  LOP3.LUT R8, R4, 0x7fffe000, RZ, 0xc0, !PT ;  /* 0x7fffe00004087812 */ /* 0x000fe200078ec0ff */
[----:B------:R-:W-:-:S03]  /*10c80*/  HADD2.F32 R37, -RZ, R13.H0_H0 ;  /* 0x2000000dff257230 */ /* 0x000fc60000004100 */
        /* <DEDUP_REMOVED lines=8> */
[----:B------:R-:W-:-:S02]  /*10d10*/  HADD2.F32 R9, -RZ, R9.H1_H1 ;  /* 0x30000009ff097230 */ /* 0x000fc40000004100 */
[----:B------:R-:W-:Y:S01]  /*10d20*/  FMUL.FTZ R15, R42, R8 ;  /* 0x000000082a0f7220 */ /* 0x000fe20000410000 */
[----:B------:R-:W-:Y:S01]  /*10d30*/  FMUL.FTZ R29, R44, R30 ;  /* 0x0000001e2c1d7220 */ /* 0x000fe20000410000 */
[--C-:B------:R-:W-:Y:S02]  /*10d40*/  HADD2.F32 R31, -RZ, R10.reuse.H0_H0 ;  /* 0x2000000aff1f7230 */ /* 0x100fe40000004100 */
[----:B------:R-:W-:Y:S02]  /*10d50*/  HADD2.F32 R10, -RZ, R10.H1_H1 ;  /* 0x3000000aff0a7230 */ /* 0x000fe40000004100 */
[--C-:B------:R-:W-:Y:S02]  /*10d60*/  HADD2.F32 R32, -RZ, R11.reuse.H0_H0 ;  /* 0x2000000bff207230 */ /* 0x100fe40000004100 */
[----:B------:R-:W-:Y:S01]  /*10d70*/  HADD2.F32 R11, -RZ, R11.H1_H1 ;  /* 0x3000000bff0b7230 */ /* 0x000fe20000004100 */
[----:B---3--:R-:W0:Y:S02]  /*10d80*/  LDS.128 R4, [R43] ;  /* 0x000000002b047984 */ /* 0x008e240000000c00 */
[----:B0-----:R-:W-:-:S02]  /*10d90*/  HADD2.F32 R25, -RZ, R4.H0_H0 ;  /* 0x20000004ff197230 */ /* 0x001fc40000004100 */
[----:B------:R-:W-:Y:S02]  /*10da0*/  HADD2.F32 R4, -RZ, R4.H1_H1 ;  /* 0x30000004ff047230 */ /* 0x000fe40000004100 */
[--C-:B------:R-:W-:Y:S02]  /*10db0*/  HADD2.F32 R26, -RZ, R5.reuse.H0_H0 ;  /* 0x20000005ff1a7230 */ /* 0x100fe40000004100 */
[-C--:B------:R-:W-:Y:S01]  /*10dc0*/  FFMA.FTZ R34, R33, R25.reuse, -R34 ;  /* 0x0000001921227223 */ /* 0x080fe20000010822 */
[----:B------:R-:W-:Y:S01]  /*10dd0*/  FFMA.FTZ R38, R35, R25, R38 ;  /* 0x0000001923267223 */ /* 0x000fe20000010026 */
[C---:B------:R-:W-:Y:S01]  /*10de0*/  FMUL.FTZ R25, R40.reuse, R8 ;  /* 0x0000000828197220 */ /* 0x040fe20000410000 */
[----:B------:R-:W-:Y:S02]  /*10df0*/  HADD2.F32 R35, -RZ, R12.H1_H1 ;  /* 0x3000000cff237230 */ /* 0x000fe40000004100 */
[----:B------:R-:W-:Y:S01]  /*10e00*/  FFMA.FTZ R15, R40, R4, -R15 ;  /* 0x00000004280f7223 */ /* 0x000fe2000001080f */
[----:B------:R-:W-:-:S02]  /*10e10*/  HADD2.F32 R5, -RZ, R5.H1_H1 ;  /* 0x30000005ff057230 */ /* 0x000fc40000004100 */
[----:B------:R-:W-:Y:S01]  /*10e20*/  FMUL.FTZ R33, R0, R30 ;  /* 0x0000001e00217220 */ /* 0x000fe20000410000 */
[----:B------:R-:W-:Y:S01]  /*10e30*/  FFMA.FTZ R25, R42, R4, R25 ;  /* 0x000000042a197223 */ /* 0x000fe20000010019 */
[-C--:B------:R-:W-:Y:S01]  /*10e40*/  FFMA.FTZ R29, R0, R26.reuse, -R29 ;  /* 0x0000001a001d7223 */ /* 0x080fe2000001081d */
[-C--:B------:R-:W-:Y:S01]  /*10e50*/  FMUL.FTZ R0, R39, R9.reuse ;  /* 0x0000000927007220 */ /* 0x080fe20000410000 */
[----:B------:R-:W-:Y:S01]  /*10e60*/  FMUL.FTZ R4, R35, R9 ;  /* 0x0000000923047220 */ /* 0x000fe20000410000 */
[----:B------:R-:W-:Y:S02]  /*10e70*/  HADD2.F32 R40, -RZ, R24.H0_H0 ;  /* 0x20000018ff287230 */ /* 0x000fe40000004100 */
[----:B------:R-:W-:Y:S01]  /*10e80*/  FMUL.FTZ R8, R41, R31 ;  /* 0x0000001f29087220 */ /* 0x000fe20000410000 */
[----:B------:R-:W-:Y:S02]  /*10e90*/  HADD2.F32 R30, -RZ, R14.H0_H0 ;  /* 0x2000000eff1e7230 */ /* 0x000fe40000004100 */
[----:B------:R-:W-:Y:S01]  /*10ea0*/  FFMA.FTZ R33, R44, R26, R33 ;  /* 0x0000001a2c217223 */ /* 0x000fe20000010021 */
[----:B------:R-:W-:-:S02]  /*10eb0*/  HADD2.F32 R27, -RZ, R6.H0_H0 ;  /* 0x20000006ff1b7230 */ /* 0x000fc40000004100 */
[-C--:B------:R-:W-:Y:S01]  /*10ec0*/  FFMA.FTZ R0, R35, R5.reuse, -R0 ;  /* 0x0000000523007223 */ /* 0x080fe20000010800 */
[----:B------:R-:W-:Y:S01]  /*10ed0*/  FFMA.FTZ R12, R39, R5, R4 ;  /* 0x00000005270c7223 */ /* 0x000fe20000010004 */
[----:B------:R-:W-:Y:S02]  /*10ee0*/  HADD2.F32 R6, -RZ, R6.H1_H1 ;  /* 0x30000006ff067230 */ /* 0x000fe40000004100 */
[C---:B------:R-:W-:Y:S01]  /*10ef0*/  FMUL.FTZ R26, R37.reuse, R31 ;  /* 0x0000001f251a7220 */ /* 0x040fe20000410000 */
[-C--:B------:R-:W-:Y:S01]  /*10f00*/  FMUL.FTZ R5, R40, R10.reuse ;  /* 0x0000000a28057220 */ /* 0x080fe20000410000 */
[----:B------:R-:W-:Y:S01]  /*10f10*/  FMUL.FTZ R9, R30, R10 ;  /* 0x0000000a1e097220 */ /* 0x000fe20000410000 */
[-C--:B------:R-:W-:Y:S01]  /*10f20*/  FFMA.FTZ R20, R37, R27.reuse, -R8 ;  /* 0x0000001b25147223 */ /* 0x080fe20000010808 */
[----:B------:R-:W-:Y:S02]  /*10f30*/  HADD2.F32 R10, -RZ, R21.H1_H1 ;  /* 0x30000015ff0a7230 */ /* 0x000fe40000004100 */
[----:B------:R-:W-:Y:S01]  /*10f40*/  FFMA.FTZ R26, R41, R27, R26 ;  /* 0x0000001b291a7223 */ /* 0x000fe2000001001a */
[----:B------:R-:W-:-:S02]  /*10f50*/  HADD2.F32 R31, -RZ, R24.H1_H1 ;  /* 0x30000018ff1f7230 */ /* 0x000fc40000004100 */
[-C--:B------:R-:W-:Y:S01]  /*10f60*/  FFMA.FTZ R27, R30, R6.reuse, -R5 ;  /* 0x000000061e1b7223 */ /* 0x080fe20000010805 */
[----:B------:R-:W-:Y:S02]  /*10f70*/  HADD2.F32 R8, -RZ, R13.H1_H1 ;  /* 0x3000000dff087230 */ /* 0x000fe40000004100 */
[----:B------:R-:W-:Y:S01]  /*10f80*/  FFMA.FTZ R13, R40, R6, R9 ;  /* 0x00000006280d7223 */ /* 0x000fe20000010009 */
[----:B------:R-:W-:Y:S02]  /*10f90*/  HADD2.F32 R21, -RZ, R14.H1_H1 ;  /* 0x3000000eff157230 */ /* 0x000fe40000004100 */
[----:B------:R-:W-:Y:S01]  /*10fa0*/  FMUL.FTZ R5, R10, R32 ;  /* 0x000000200a057220 */ /* 0x000fe20000410000 */
[--C-:B------:R-:W-:Y:S02]  /*10fb0*/  HADD2.F32 R28, -RZ, R7.reuse.H0_H0 ;  /* 0x20000007ff1c7230 */ /* 0x100fe40000004100 */
[----:B------:R-:W-:Y:S01]  /*10fc0*/  FMUL.FTZ R4, R31, R11 ;  /* 0x0000000b1f047220 */ /* 0x000fe20000410000 */
[----:B------:R-:W-:-:S02]  /*10fd0*/  HADD2.F32 R7, -RZ, R7.H1_H1 ;  /* 0x30000007ff077230 */ /* 0x000fc40000004100 */
[C---:B------:R-:W-:Y:S01]  /*10fe0*/  FMUL.FTZ R9, R8.reuse, R32 ;  /* 0x0000002008097220 */ /* 0x040fe20000410000 */
[C---:B------:R-:W-:Y:S01]  /*10ff0*/  FMUL.FTZ R6, R21.reuse, R11 ;  /* 0x0000000b15067220 */ /* 0x040fe20000410000 */
[-C--:B------:R-:W-:Y:S01]  /*11000*/  FFMA.FTZ R11, R8, R28.reuse, -R5 ;  /* 0x0000001c080b7223 */ /* 0x080fe20000010805 */
[----:B------:R-:W-:Y:S01]  /*11010*/  F2FP.F16.F32.PACK_AB R5, R0, R29 ;  /* 0x0000001d0005723e */ /* 0x000fe200000000ff */
[-C--:B------:R-:W-:Y:S01]  /*11020*/  FFMA.FTZ R14, R21, R7.reuse, -R4 ;  /* 0x00000007150e7223 */ /* 0x080fe20000010804 */
[----:B------:R-:W-:Y:S01]  /*11030*/  FFMA.FTZ R28, R10, R28, R9 ;  /* 0x0000001c0a1c7223 */ /* 0x000fe20000010009 */
[----:B------:R-:W-:Y:S01]  /*11040*/  FFMA.FTZ R21, R31, R7, R6 ;  /* 0x000000071f157223 */ /* 0x000fe20000010006 */
[----:B------:R-:W-:Y:S02]  /*11050*/  F2FP.F16.F32.PACK_AB R4, R15, R34 ;  /* 0x000000220f04723e */ /* 0x000fe400000000ff */
[----:B------:R-:W-:Y:S02]  /*11060*/  F2FP.F16.F32.PACK_AB R6, R27, R20 ;  /* 0x000000141b06723e */ /* 0x000fe400000000ff */
[----:B------:R-:W-:-:S02]  /*11070*/  F2FP.F16.F32.PACK_AB R7, R14, R11 ;  /* 0x0000000b0e07723e */ /* 0x000fc400000000ff */
[----:B------:R-:W-:Y:S02]  /*11080*/  F2FP.F16.F32.PACK_AB R8, R25, R38 ;  /* 0x000000261908723e */ /* 0x000fe400000000ff */
[----:B------:R-:W-:Y:S01]  /*11090*/  F2FP.F16.F32.PACK_AB R9, R12, R33 ;  /* 0x000000210c09723e */ /* 0x000fe200000000ff */
[----:B------:R3:W-:Y:S01]  /*110a0*/  STS.128 [R43], R4 ;  /* 0x000000042b007388 */ /* 0x0007e20000000c00 */
[----:B------:R-:W-:Y:S02]  /*110b0*/  F2FP.F16.F32.PACK_AB R10, R13, R26 ;  /* 0x0000001a0d0a723e */ /* 0x000fe400000000ff */
[----:B------:R-:W-:-:S05]  /*110c0*/  F2FP.F16.F32.PACK_AB R11, R21, R28 ;  /* 0x0000001c150b723e */ /* 0x000fca00000000ff */
[----:B------:R3:W-:Y:S02]  /*110d0*/  STS.128 [R3+0xc400], R8 ;  /* 0x00c4000803007388 */ /* 0x0007e40000000c00 */
.L_x_594:
[----:B------:R-:W-:Y:S05]  /*110e0*/  BSYNC B0 ;  /* 0x0000000000007941 */ /* 0x000fea0003800000 */
.L_x_575:
[----:B------:R-:W-:Y:S01]  /*110f0*/  @!PT LDS RZ, [RZ] ;  /* 0x00000000fffff984 */ /* 0x000fe20000000800 */
[----:B------:R-:W-:Y:S01]  /*11100*/  @!PT LDS RZ, [RZ] ;  /* 0x00000000fffff984 */ /* 0x000fe20000000800 */
[----:B------:R-:W-:Y:S01]  /*11110*/  @!PT LDS RZ, [RZ] ;  /* 0x00000000fffff984 */ /* 0x000fe20000000800 */
[----:B------:R-:W-:Y:S01]  /*11120*/  @!PT LDS RZ, [RZ] ;  /* 0x00000000fffff984 */ /* 0x000fe20000000800 */
[----:B------:R5:W-:Y:S06]  /*11130*/  MEMBAR.ALL.CTA ;  /* 0x0000000000007992 */ /* 0x000bec0000008000 */
[----:B-----5:R-:W5:Y:S01]  /*11140*/  FENCE.VIEW.ASYNC.S ;  /* 0x00000000000073c6 */ /* 0x020f620000000000 */
[----:B------:R-:W-:Y:S05]  /*11150*/  WARPSYNC.ALL ;  /* 0x0000000000007948 */ /* 0x000fea0003800000 */
[----:B-----5:R-:W-:Y:S06]  /*11160*/  BAR.SYNC.DEFER_BLOCKING 0xd, 0x100 ;  /* 0x0344000000007b1d */ /* 0x020fec0000010000 */
.L_x_573:
[----:B01-3--:R-:W-:-:S04]  /*11170*/  MOV R0, UR58 ;  /* 0x0000003a00007c02 */ /* 0x00bfc80008000f00 */
[----:B------:R-:W-:-:S13]  /*11180*/  ISETP.NE.AND P0, PT, R0, 0x3, PT ;  /* 0x000000030000780c */ /* 0x000fda0003f05270 */
[----:B------:R-:W-:Y:S05]  /*11190*/  @!P0 BRA `(.L_x_620) ;  /* 0x0000000000048947 */ /* 0x000fea0003800000 */
[----:B------:R-:W-:Y:S01]  /*111a0*/  BPT.TRAP 0x1 ;  /* 0x000000040000795c */ /* 0x000fe20000300000 */
.L_x_620:
[----:B--2---:R-:W-:Y:S01]  /*111b0*/  IMAD R9, R174, 0x8, R2 ;  /* 0x00000008ae097824 */ /* 0x004fe200078e0202 */
[----:B------:R-:W-:-:S04]  /*111c0*/  SHF.L.U32 R0, R181, 0x1f, RZ ;  /* 0x0000001fb5007819 */ /* 0x000fc800000006ff */
[----:B------:R0:W1:Y:S01]  /*111d0*/  SYNCS.PHASECHK.TRANS64.TRYWAIT P1, [R9+URZ+0x2a830], R0 ;  /* 0x02a83000090075a7 */ /* 0x000062000802017f */
[----:B------:R-:W-:Y:S05]  /*111e0*/  @!P0 BRA `(.L_x_621) ;  /* 0x0000000000048947 */ /* 0x000fea0003800000 */
[----:B------:R-:W-:Y:S01]  /*111f0*/  BPT.TRAP 0x1 ;  /* 0x000000040000795c */ /* 0x000fe20000300000 */
.L_x_621:
[----:B------:R-:W-:Y:S01]  /*11200*/  IMAD.MOV.U32 R87, RZ, RZ, RZ ;  /* 0x000000ffff577224 */ /* 0x000fe200078e00ff */
[----:B-1----:R-:W-:Y:S06]  /*11210*/  @P1 BRA `(.L_x_622) ;  /* 0x0000000000081947 */ /* 0x002fec0003800000 */
[----:B------:R-:W1:Y:S02]  /*11220*/  SYNCS.PHASECHK.TRANS64.TRYWAIT P1, [R9+URZ+0x2a830], R0 ;  /* 0x02a83000090075a7 */ /* 0x000e64000802017f */
[----:B-1----:R-:W-:Y:S05]  /*11230*/  @!P1 BRA `(.L_x_623) ;  /* 0x000000fc00749947 */ /* 0x002fea0003800000 */
.L_x_622:
[----:B------:R-:W-:Y:S05]  /*11240*/  WARPSYNC.ALL ;  /* 0x0000000000007948 */ /* 0x000fea0003800000 */
[----:B01----:R-:W-:Y:S01]  /*11250*/  IADD3 R0, R2, 0x18400, RZ ;  /* 0x0001840002007810 */ /* 0x003fe20007ffe0ff */
[----:B----4-:R-:W-:Y:S01]  /*11260*/  IMAD.MOV.U32 R5, RZ, RZ, 0x40000040 ;  /* 0x40000040ff057424 */ /* 0x010fe200078e00ff */
[----:B------:R-:W-:Y:S01]  /*11270*/  R2UR UR4, R36 ;  /* 0x00000000240472ca */ /* 0x000fe200000e0000 */
[----:B------:R-:W-:Y:S01]  /*11280*/  UMOV UR9, 0x40000040 ;  /* 0x4000004000097882 */ /* 0x000fe20000000000 */
[----:B------:R-:W-:Y:S01]  /*11290*/  SHF.R.U32.HI R0, RZ, 0x4, R0 ;  /* 0x00000004ff007819 */ /* 0x000fe20000011600 */
[----:B------:R-:W-:Y:S01]  /*112a0*/  WARPGROUP.ARRIVE ;  /* 0x00000000000079c5 */ /* 0x000fe20000000000 */
[----:B------:R-:W-:Y:S01]  /*112b0*/  R2UR UR11, R5 ;  /* 0x00000000050b72ca */ /* 0x000fe200000e0000 */
[----:B------:R-:W-:Y:S01]  /*112c0*/  IMAD.MOV.U32 R7, RZ, RZ, 0x40000040 ;  /* 0x40000040ff077424 */ /* 0x000fe200078e00ff */
[----:B------:R-:W-:Y:S01]  /*112d0*/  LOP3.LUT R0, R0, 0x3fff, RZ, 0xc0, !PT ;  /* 0x00003fff00007812 */ /* 0x000fe200078ec0ff */
[----:B------:R-:W-:Y:S01]  /*112e0*/  UMOV UR53, 0x40000040 ;  /* 0x4000004000357882 */ /* 0x000fe20000000000 */
[----:B------:R-:W-:Y:S01]  /*112f0*/  MOV R11, UR9 ;  /* 0x00000009000b7c02 */ /* 0x000fe20008000f00 */
[----:B------:R-:W-:Y:S01]  /*11300*/  UMOV UR49, 0x40000040 ;  /* 0x4000004000317882 */ /* 0x000fe20000000000 */
[----:B------:R-:W-:Y:S01]  /*11310*/  LOP3.LUT R8, R0, 0x10000, RZ, 0xfc, !PT ;  /* 0x0001000000087812 */ /* 0x000fe200078efcff */
[----:B------:R-:W-:Y:S01]  /*11320*/  UMOV UR45, 0x40000040 ;  /* 0x40000040002d7882 */ /* 0x000fe20000000000 */
[----:B------:R-:W-:Y:S01]  /*11330*/  UMOV UR41, 0x40000040 ;  /* 0x4000004000297882 */ /* 0x000fe20000000000 */
[----:B------:R-:W-:Y:S01]  /*11340*/  ULOP3.LUT UR4, UR4, 0x10000, URZ, 0xfc, !UPT ;  /* 0x0001000004047892 */ /* 0x000fe2000f8efc3f */
[----:B------:R-:W-:Y:S01]  /*11350*/  IMAD.MOV.U32 R5, RZ, RZ, 0x40000040 ;  /* 0x40000040ff057424 */ /* 0x000fe200078e00ff */
[----:B------:R-:W-:Y:S01]  /*11360*/  UMOV UR37, 0x40000040 ;  /* 0x4000004000257882 */ /* 0x000fe20000000000 */
[----:B------:R-:W-:Y:S01]  /*11370*/  IMAD R4, R174, 0x900, R8 ;  /* 0x00000900ae047824 */ /* 0x000fe200078e0208 */
[----:B------:R-:W-:-:S02]  /*11380*/  UIADD3 UR5, UR4, 0x2, URZ ;  /* 0x0000000204057890 */ /* 0x000fc4000fffe03f */
[----:B------:R-:W-:Y:S01]  /*11390*/  UIADD3 UR52, UR4, 0x406, URZ ;  /* 0x0000040604347890 */ /* 0x000fe2000fffe03f */
[C---:B------:R-:W-:Y:S01]  /*113a0*/  VIADD R6, R4.reuse, 0x2 ;  /* 0x0000000204067836 */ /* 0x040fe20000000000 */
[----:B------:R-:W-:Y:S01]  /*113b0*/  R2UR UR10, R4 ;  /* 0x00000000040a72ca */ /* 0x000fe200000e0000 */
[----:B------:R-:W-:Y:S01]  /*113c0*/  UMOV UR8, UR4 ;  /* 0x0000000400087c82 */ /* 0x000fe20008000000 */
[----:B------:R-:W-:Y:S01]  /*113d0*/  UIADD3 UR48, UR4, 0x800, URZ ;  /* 0x0000080004307890 */ /* 0x000fe2000fffe03f */
[----:B------:R-:W-:Y:S01]  /*113e0*/  IMAD.U32 R10, RZ, RZ, UR8 ;  /* 0x00000008ff0a7e24 */ /* 0x000fe2000f8e00ff */
[----:B------:R-:W-:Y:S01]  /*113f0*/  UIADD3 UR44, UR4, 0x802, URZ ;  /* 0x00000802042c7890 */ /* 0x000fe2000fffe03f */
[----:B------:R-:W-:Y:S01]  /*11400*/  R2UR UR39, R5 ;  /* 0x00000000052772ca */ /* 0x000fe200000e0000 */
[----:B------:R-:W-:Y:S02]  /*11410*/  UIADD3 UR40, UR4, 0x804, URZ ;  /* 0x0000080404287890 */ /* 0x000fe4000fffe03f */
[----:B------:R0:W-:Y:S01]  /*11420*/  STL.64 [R1+0x30], R10 ;  /* 0x0000300a01007387 */ /* 0x0001e20000100a00 */
[----:B------:R-:W-:-:S04]  /*11430*/  UIADD3 UR36, UR4, 0x806, URZ ;  /* 0x0000080604247890 */ /* 0x000fc8000fffe03f */
[----:B------:R-:W-:Y:S01]  /*11440*/  HGMMA.64x96x16.F32 R24, gdesc[UR8], RZ, !UPT, gsb0 ;  /* 0x01600000081879f0 */ /* 0x000fe2000c0008ff */
[----:B------:R-:W-:Y:S01]  /*11450*/  R2UR UR10, R6 ;  /* 0x00000000060a72ca */ /* 0x000fe200000e0000 */
[----:B------:R-:W-:Y:S01]  /*11460*/  UMOV UR8, UR5 ;  /* 0x0000000500087c82 */ /* 0x000fe20008000000 */
[----:B------:R-:W-:Y:S01]  /*11470*/  R2UR UR11, R7 ;  /* 0x00000000070b72ca */ /* 0x000fe200000e0000 */
[----:B------:R-:W-:Y:S01]  /*11480*/  UMOV UR9, 0x40000040 ;  /* 0x4000004000097882 */ /* 0x000fe20000000000 */
[----:B------:R-:W-:Y:S01]  /*11490*/  VIADD R6, R4, 0x4 ;  /* 0x0000000404067836 */ /* 0x000fe20000000000 */
[----:B------:R-:W-:Y:S01]  /*114a0*/  MOV R7, 0x40000040 ;  /* 0x4000004000077802 */ /* 0x000fe20000000f00 */
[----:B------:R-:W-:Y:S01]  /*114b0*/  UIADD3 UR5, UR4, 0x4, URZ ;  /* 0x0000000404057890 */ /* 0x000fe2000fffe03f */
[----:B0-----:R-:W-:Y:S01]  /*114c0*/  MOV R10, UR8 ;  /* 0x00000008000a7c02 */ /* 0x001fe20008000f00 */
[----:B------:R-:W-:-:S05]  /*114d0*/  IMAD.U32 R11, RZ, RZ, UR9 ;  /* 0x00000009ff0b7e24 */ /* 0x000fca000f8e00ff */
[----:B------:R0:W-:Y:S01]  /*114e0*/  STL.64 [R1+0x28], R10 ;  /* 0x0000280a01007387 */ /* 0x0001e20000100a00 */
[----:B------:R-:W-:Y:S02]  /*114f0*/  WARPGROUP.DEPBAR.LE gsb0, 0x0 ;  /* 0x00008000000079c5 */ /* 0x000fe40000010000 */
[----:B------:R-:W-:-:S06]  /*11500*/  WARPGROUP.ARRIVE ;  /* 0x00000000000079c5 */ /* 0x000fcc0000000000 */
[----:B------:R-:W-:Y:S01]  /*11510*/  HGMMA.64x96x16.F32 R24, gdesc[UR8], R24, gsb0 ;  /* 0x01600000081879f0 */ /* 0x000fe20008000818 */
[----:B------:R-:W-:Y:S01]  /*11520*/  R2UR UR10, R6 ;  /* 0x00000000060a72ca */ /* 0x000fe200000e0000 */
[----:B------:R-:W-:Y:S01]  /*11530*/  UMOV UR8, UR5 ;  /* 0x0000000500087c82 */ /* 0x000fe20008000000 */
[----:B------:R-:W-:Y:S01]  /*11540*/  R2UR UR11, R7 ;  /* 0x00000000070b72ca */ /* 0x000fe200000e0000 */
[----:B------:R-:W-:Y:S01]  /*11550*/  UMOV UR9, 0x40000040 ;  /* 0x4000004000097882 */ /* 0x000fe20000000000 */
[----:B------:R-:W-:Y:S01]  /*11560*/  IMAD.MOV.U32 R7, RZ, RZ, 0x40000040 ;  /* 0x40000040ff077424 */ /* 0x000fe200078e00ff */
[----:B------:R-:W-:Y:S01]  /*11570*/  IADD3 R6, R4, 0x6, RZ ;  /* 0x0000000604067810 */ /* 0x000fe20007ffe0ff */
[----:B------:R-:W-:Y:S01]  /*11580*/  UIADD3 UR5, UR4, 0x6, URZ ;  /* 0x0000000604057890 */ /* 0x000fe2000fffe03f */
[----:B0-----:R-:W-:Y:S02]  /*11590*/  IMAD.U32 R10, RZ, RZ, UR8 ;  /* 0x00000008ff0a7e24 */ /* 0x001fe4000f8e00ff */
        /* <DEDUP_REMOVED lines=9> */
[----:B------:R-:W-:Y:S01]  /*11630*/  VIADD R6, R4, 0x300 ;  /* 0x0000030004067836 */ /* 0x000fe20000000000 */
[----:B------:R-:W-:Y:S01]  /*11640*/  UIADD3 UR5, UR4, 0x400, URZ ;  /* 0x0000040004057890 */ /* 0x000fe2000fffe03f */
[----:B------:R-:W-:Y:S01]  /*11650*/  IMAD.MOV.U32 R7, RZ, RZ, 0x40000040 ;  /* 0x40000040ff077424 */ /* 0x000fe200078e00ff */
        /* <DEDUP_REMOVED lines=37> */
[----:B0-----:R-:W-:Y:S01]  /*118b0*/  MOV R11, UR9 ;  /* 0x00000009000b7c02 */ /* 0x001fe20008000f00 */
[----:B------:R-:W-:Y:S02]  /*118c0*/  IMAD.MOV.U32 R7, RZ, RZ, 0x40000040 ;  /* 0x40000040ff077424 */ /* 0x000fe400078e00ff */
[----:B------:R-:W-:Y:S01]  /*118d0*/  IMAD.U32 R10, RZ, RZ, UR8 ;  /* 0x00000008ff0a7e24 */ /* 0x000fe2000f8e00ff */
[----:B------:R-:W-:-:S02]  /*118e0*/  R2UR UR54, R6 ;  /* 0x00000000063672ca */ /* 0x000fc400000e0000 */
[----:B------:R-:W-:Y:S01]  /*118f0*/  R2UR UR55, R7 ;  /* 0x00000000073772ca */ /* 0x000fe200000e0000 */
[----:B------:R-:W-:Y:S01]  /*11900*/  IMAD.MOV.U32 R7, RZ, RZ, 0x40000040 ;  /* 0x40000040ff077424 */ /* 0x000fe200078e00ff */
[----:B------:R-:W-:Y:S01]  /*11910*/  IADD3 R6, R4, 0x600, RZ ;  /* 0x0000060004067810 */ /* 0x000fe20007ffe0ff */
[----:B------:R0:W-:Y:S03]  /*11920*/  STL.64 [R1], R10 ;  /* 0x0000000a01007387 */ /* 0x0001e60000100a00 */
[----:B------:R-:W-:Y:S01]  /*11930*/  R2UR UR50, R6 ;  /* 0x00000000063272ca */ /* 0x000fe200000e0000 */
[----:B------:R-:W-:Y:S01]  /*11940*/  VIADD R6, R4, 0x602 ;  /* 0x0000060204067836 */ /* 0x000fe20000000000 */
[----:B------:R-:W-:Y:S02]  /*11950*/  R2UR UR51, R7 ;  /* 0x00000000073372ca */ /* 0x000fe400000e0000 */
[----:B------:R-:W-:-:S02]  /*11960*/  MOV R7, 0x40000040 ;  /* 0x4000004000077802 */ /* 0x000fc40000000f00 */
[----:B------:R-:W-:Y:S01]  /*11970*/  R2UR UR46, R6 ;  /* 0x00000000062e72ca */ /* 0x000fe200000e0000 */
[C---:B------:R-:W-:Y:S01]  /*11980*/  VIADD R6, R4.reuse, 0x604 ;  /* 0x0000060404067836 */ /* 0x040fe20000000000 */
[----:B------:R-:W-:Y:S01]  /*11990*/  R2UR UR47, R7 ;  /* 0x00000000072f72ca */ /* 0x000fe200000e0000 */
[----:B------:R-:W-:Y:S01]  /*119a0*/  IMAD.MOV.U32 R7, RZ, RZ, 0x40000040 ;  /* 0x40000040ff077424 */ /* 0x000fe200078e00ff */
[----:B------:R-:W-:Y:S02]  /*119b0*/  IADD3 R4, R4, 0x606, RZ ;  /* 0x0000060604047810 */ /* 0x000fe40007ffe0ff */
[----:B------:R-:W-:Y:S02]  /*119c0*/  R2UR UR42, R6 ;  /* 0x00000000062a72ca */ /* 0x000fe400000e0000 */
[----:B------:R-:W-:Y:S02]  /*119d0*/  R2UR UR43, R7 ;  /* 0x00000000072b72ca */ /* 0x000fe400000e0000 */
[----:B------:R-:W-:Y:S01]  /*119e0*/  R2UR UR38, R4 ;  /* 0x00000000042672ca */ /* 0x000fe200000e0000 */
        /* <DEDUP_REMOVED lines=19> */
[----:B0-----:R-:W-:Y:S05]  /*11b20*/  @!P0 BRA `(.L_x_624) ;  /* 0x0000000000048947 */ /* 0x001fea0003800000 */
[----:B------:R-:W-:Y:S01]  /*11b30*/  BPT.TRAP 0x1 ;  /* 0x000000040000795c */ /* 0x000fe20000300000 */
.L_x_624:
[----:B------:R-:W-:Y:S01]  /*11b40*/  IADD3 R215, R215, 0x60, -R199 ;  /* 0x00000060d7d77810 */ /* 0x000fe20007ffe8c7 */
[----:B------:R-:W-:Y:S01]  /*11b50*/  ULDC UR4, c[0x0][0x988] ;  /* 0x0002620000047ab9 */ /* 0x000fe20000000800 */
[----:B------:R-:W-:Y:S01]  /*11b60*/  P2R R6, PR, RZ, 0x1 ;  /* 0x00000001ff067803 */ /* 0x000fe20000000000 */
[----:B------:R-:W-:Y:S01]  /*11b70*/  ULDC UR38, c[0x0][0x988] ;  /* 0x0002620000267ab9 */ /* 0x000fe20000000800 */
[----:B------:R-:W-:Y:S01]  /*11b80*/  BSSY B0, `(.L_x_625) ;  /* 0x00003a7000007945 */ /* 0x000fe20003800000 */
[----:B------:R-:W-:Y:S01]  /*11b90*/  IMAD R215, R72, -0x60, R215 ;  /* 0xffffffa048d77824 */ /* 0x000fe200078e02d7 */
[-C--:B------:R-:W-:Y:S01]  /*11ba0*/  MOV R84, R87.reuse ;  /* 0x0000005700547202 */ /* 0x080fe20000000f00 */
[--C-:B------:R-:W-:Y:S01]  /*11bb0*/  IMAD.MOV.U32 R86, RZ, RZ, R87.reuse ;  /* 0x000000ffff567224 */ /* 0x100fe200078e0057 */
[----:B------:R-:W-:Y:S01]  /*11bc0*/  MOV R78, R87 ;  /* 0x00000057004e7202 */ /* 0x000fe20000000f00 */
[--C-:B------:R-:W-:Y:S01]  /*11bd0*/  IMAD.MOV.U32 R82, RZ, RZ, R87.reuse ;  /* 0x000000ffff527224 */ /* 0x100fe200078e0057 */
[C---:B------:R-:W-:Y:S01]  /*11be0*/  ISETP.GT.AND P6, PT, R215.reuse, RZ, PT ;  /* 0x000000ffd700720c */ /* 0x040fe20003fc4270 */
[--C-:B------:R-:W-:Y:S01]  /*11bf0*/  IMAD.MOV.U32 R80, RZ, RZ, R87.reuse ;  /* 0x000000ffff507224 */ /* 0x100fe200078e0057 */
[C---:B------:R-:W-:Y:S01]  /*11c00*/  ISETP.GT.AND P5, PT, R215.reuse, 0x1, PT ;  /* 0x00000001d700780c */ /* 0x040fe20003fa4270 */
[--C-:B------:R-:W-:Y:S01]  /*11c10*/  IMAD.MOV.U32 R76, RZ, RZ, R87.reuse ;  /* 0x000000ffff4c7224 */ /* 0x100fe200078e0057 */
[----:B------:R-:W-:Y:S01]  /*11c20*/  ISETP.GT.AND P4, PT, R215, 0x8, PT ;  /* 0x00000008d700780c */ /* 0x000fe20003f84270 */
[----:B------:R-:W-:Y:S01]  /*11c30*/  IMAD.MOV.U32 R74, RZ, RZ, R87 ;  /* 0x000000ffff4a7224 */ /* 0x000fe200078e0057 */
[----:B------:R-:W-:-:S02]  /*11c40*/  FSEL R24, R24, -INF , P6 ;  /* 0xff80000018187808 */ /* 0x000fc40003000000 */
[----:B------:R-:W-:Y:S02]  /*11c50*/  FSEL R91, R25, -INF , P5 ;  /* 0xff800000195b7808 */ /* 0x000fe40002800000 */
[C---:B------:R-:W-:Y:S02]  /*11c60*/  ISETP.GT.AND P3, PT, R215.reuse, 0x9, PT ;  /* 0x00000009d700780c */ /* 0x040fe40003f64270 */
[----:B------:R-:W-:Y:S02]  /*11c70*/  FSEL R85, R28, -INF , P4 ;  /* 0xff8000001c557808 */ /* 0x000fe40002000000 */
[----:B------:R-:W-:Y:S02]  /*11c80*/  FMNMX.FTZ R0, R24, R91, !PT ;  /* 0x0000005b18007209 */ /* 0x000fe40007810000 */
[----:B------:R-:W-:Y:S02]  /*11c90*/  ISETP.GT.AND P2, PT, R215, 0x10, PT ;  /* 0x00000010d700780c */ /* 0x000fe40003f44270 */
[----:B------:R-:W-:-:S02]  /*11ca0*/  FSEL R75, R29, -INF , P3 ;  /* 0xff8000001d4b7808 */ /* 0x000fc40001800000 */
[----:B------:R-:W-:Y:S02]  /*11cb0*/  FMNMX.FTZ R0, R85, R0, !PT ;  /* 0x0000000055007209 */ /* 0x000fe40007810000 */
        /* <DEDUP_REMOVED lines=17> */
[----:B------:R-:W-:Y:S01]  /*11dd0*/  FSEL R79, R40, -INF , P4 ;  /* 0xff800000284f7808 */ /* 0x000fe20002000000 */
[----:B------:R-:W-:Y:S01]  /*11de0*/  IMAD.MOV.U32 R40, RZ, RZ, R87 ;  /* 0x000000ffff287224 */ /* 0x000fe200078e0057 */
[----:B------:R-:W-:Y:S02]  /*11df0*/  FMNMX.FTZ R0, R81, R0, !PT ;  /* 0x0000000051007209 */ /* 0x000fe40007810000 */
[----:B------:R-:W-:Y:S02]  /*11e00*/  FSEL R13, R34, -INF , P2 ;  /* 0xff800000220d7808 */ /* 0x000fe40001000000 */
[----:B------:R-:W-:Y:S02]  /*11e10*/  ISETP.GT.AND P2, PT, R215, 0x28, PT ;  /* 0x00000028d700780c */ /* 0x000fe40003f44270 */
[----:B------:R-:W-:Y:S02]  /*11e20*/  FSEL R41, R41, -INF , P3 ;  /* 0xff80000029297808 */ /* 0x000fe40001800000 */
[----:B------:R-:W-:-:S02]  /*11e30*/  FMNMX.FTZ R0, R79, R0, !PT ;  /* 0x000000004f007209 */ /* 0x000fc40007810000 */
[----:B------:R-:W-:Y:S02]  /*11e40*/  FSEL R35, R35, -INF , P1 ;  /* 0xff80000023237808 */ /* 0x000fe40000800000 */
[----:B------:R-:W-:Y:S02]  /*11e50*/  ISETP.GT.AND P1, PT, R215, 0x29, PT ;  /* 0x00000029d700780c */ /* 0x000fe40003f24270 */
[----:B------:R-:W-:Y:S01]  /*11e60*/  FSEL R83, R44, -INF , P2 ;  /* 0xff8000002c537808 */ /* 0x000fe20001000000 */
[----:B------:R-:W-:Y:S01]  /*11e70*/  IMAD.MOV.U32 R44, RZ, RZ, R87 ;  /* 0x000000ffff2c7224 */ /* 0x000fe200078e0057 */
        /* <DEDUP_REMOVED lines=57> */
[----:B------:R-:W-:-:S02]  /*12210*/  FMNMX.FTZ R0, R105, R0, !PT ;  /* 0x0000000069007209 */ /* 0x000fc40007810000 */
[----:B------:R-:W-:Y:S02]  /*12220*/  FSEL R67, R67, -INF , P3 ;  /* 0xff80000043437808 */ /* 0x000fe40001800000 */
[----:B------:R-:W-:Y:S01]  /*12230*/  FMNMX.FTZ R10, R69, R0, !PT ;  /* 0x00000000450a7209 */ /* 0x000fe20007810000 */
[----:B------:R-:W-:Y:S01]  /*12240*/  IMAD.U32 R0, RZ, RZ, UR4 ;  /* 0x00000004ff007e24 */ /* 0x000fe2000f8e00ff */
[----:B------:R-:W-:Y:S02]  /*12250*/  FSEL R71, R71, -INF , P1 ;  /* 0xff80000047477808 */ /* 0x000fe40000800000 */
[-C--:B------:R-:W-:Y:S01]  /*12260*/  MOV R60, R87.reuse ;  /* 0x00000057003c7202 */ /* 0x080fe20000000f00 */
[----:B------:R-:W0:Y:S01]  /*12270*/  SHFL.BFLY PT, R5, R10, 0x2, 0x1f ;  /* 0x0c401f000a057f89 */ /* 0x000e2200000e0000 */
[-C--:B------:R-:W-:Y:S02]  /*12280*/  MOV R54, R87.reuse ;  /* 0x0000005700367202 */ /* 0x080fe40000000f00 */
[----:B------:R-:W-:-:S02]  /*12290*/  MOV R48, R87 ;  /* 0x0000005700307202 */ /* 0x000fc40000000f00 */
[----:B------:R-:W-:Y:S02]  /*122a0*/  MOV R42, R87 ;  /* 0x00000057002a7202 */ /* 0x000fe40000000f00 */
[----:B0-----:R-:W-:-:S05]  /*122b0*/  FMNMX.FTZ R12, R10, R5, !PT ;  /* 0x000000050a0c7209 */ /* 0x001fca0007810000 */
[----:B------:R-:W0:Y:S02]  /*122c0*/  SHFL.BFLY PT, R5, R12, 0x1, 0x1f ;  /* 0x0c201f000c057f89 */ /* 0x000e2400000e0000 */
[----:B0-----:R-:W-:-:S04]  /*122d0*/  FMNMX.FTZ R5, R12, R5, !PT ;  /* 0x000000050c057209 */ /* 0x001fc80007810000 */
[C---:B------:R-:W-:Y:S01]  /*122e0*/  FSETP.NEU.FTZ.AND P0, PT, R5.reuse, -INF , PT ;  /* 0xff8000000500780b */ /* 0x040fe20003f1d000 */
[----:B------:R-:W-:-:S05]  /*122f0*/  FMUL.FTZ R4, R5, R0 ;  /* 0x0000000005047220 */ /* 0x000fca0000410000 */
[----:B------:R-:W-:Y:S02]  /*12300*/  FSEL R4, R4, RZ, P0 ;  /* 0x000000ff04047208 */ /* 0x000fe40000000000 */
[----:B------:R-:W-:Y:S02]  /*12310*/  ISETP.NE.AND P0, PT, R6, RZ, PT ;  /* 0x000000ff0600720c */ /* 0x000fe40003f05270 */
[----:B------:R-:W-:Y:S01]  /*12320*/  FMNMX.FTZ R6, R7, R27, !PT ;  /* 0x0000001b07067209 */ /* 0x000fe20007810000 */
[-CC-:B------:R-:W-:Y:S01]  /*12330*/  FFMA.FTZ R61, R75, R0.reuse, -R4.reuse ;  /* 0x000000004b3d7223 */ /* 0x180fe20000010804 */
[----:B------:R-:W-:Y:S01]  /*12340*/  FSEL R75, R62, -INF , P6 ;  /* 0xff8000003e4b7808 */ /* 0x000fe20003000000 */
[--C-:B------:R-:W-:Y:S01]  /*12350*/  FFMA.FTZ R138, R77, R0, -R4.reuse ;  /* 0x000000004d8a7223 */ /* 0x100fe20000010804 */
[----:B------:R-:W-:Y:S01]  /*12360*/  FMNMX.FTZ R6, R11, R6, !PT ;  /* 0x000000060b067209 */ /* 0x000fe20007810000 */
[-CC-:B------:R-:W-:Y:S01]  /*12370*/  FFMA.FTZ R136, R3, R0.reuse, -R4.reuse ;  /* 0x0000000003887223 */ /* 0x180fe20000010804 */
[----:B------:R-:W-:Y:S01]  /*12380*/  FSEL R77, R63, -INF , P5 ;  /* 0xff8000003f4d7808 */ /* 0x000fe20002800000 */
[--C-:B------:R-:W-:Y:S01]  /*12390*/  FFMA.FTZ R3, R81, R0, -R4.reuse ;  /* 0x0000000051037223 */ /* 0x100fe20000010804 */
[----:B------:R-:W-:Y:S01]  /*123a0*/  FMNMX.FTZ R6, R31, R6, !PT ;  /* 0x000000061f067209 */ /* 0x000fe20007810000 */
[--C-:B------:R-:W-:Y:S01]  /*123b0*/  FFMA.FTZ R140, R79, R0, -R4.reuse ;  /* 0x000000004f8c7223 */ /* 0x100fe20000010804 */
[----:B------:R-:W-:Y:S01]  /*123c0*/  FSEL R81, R66, -INF , P4 ;  /* 0xff80000042517808 */ /* 0x000fe20002000000 */
[----:B------:R0:W-:Y:S01]  /*123d0*/  MUFU.EX2 R63, R3 ;  /* 0x00000003003f7308 */ /* 0x0001e20000000800 */
[----:B------:R-:W-:Y:S01]  /*123e0*/  FMNMX.FTZ R6, R13, R6, !PT ;  /* 0x000000060d067209 */ /* 0x000fe20007810000 */
[-CC-:B------:R-:W-:Y:S01]  /*123f0*/  FFMA.FTZ R156, R24, R0.reuse, -R4.reuse ;  /* 0x00000000189c7223 */ /* 0x180fe20000010804 */
[----:B------:R-:W-:Y:S01]  /*12400*/  FSEL R79, R70, -INF , P2 ;  /* 0xff800000464f7808 */ /* 0x000fe20001000000 */
[--C-:B------:R-:W-:Y:S01]  /*12410*/  FFMA.FTZ R53, R91, R0, -R4.reuse ;  /* 0x000000005b357223 */ /* 0x100fe20000010804 */
[----:B------:R-:W-:Y:S01]  /*12420*/  FMNMX.FTZ R6, R35, R6, !PT ;  /* 0x0000000623067209 */ /* 0x000fe20007810000 */
[-CC-:B------:R-:W-:Y:S01]  /*12430*/  FFMA.FTZ R158, R85, R0.reuse, -R4.reuse ;  /* 0x00000000559e7223 */ /* 0x180fe20000010804 */
[--C-:B------:R-:W-:Y:S01]  /*12440*/  FFMA.FTZ R142, R83, R0, -R4.reuse ;  /* 0x00000000538e7223 */ /* 0x100fe20000010804 */
[----:B------:R-:W-:Y:S01]  /*12450*/  MUFU.EX2 R156, R156 ;  /* 0x0000009c009c7308 */ /* 0x000fe20000000800 */
[----:B------:R-:W-:Y:S01]  /*12460*/  FMNMX.FTZ R6, R15, R6, !PT ;  /* 0x000000060f067209 */ /* 0x000fe20007810000 */
[-CC-:B------:R-:W-:Y:S01]  /*12470*/  FFMA.FTZ R73, R73, R0.reuse, -R4.reuse ;  /* 0x0000000049497223 */ /* 0x180fe20000010804 */
[-CC-:B------:R-:W-:Y:S01]  /*12480*/  FFMA.FTZ R41, R41, R0.reuse, -R4.reuse ;  /* 0x0000000029297223 */ /* 0x180fe20000010804 */
[--C-:B------:R-:W-:Y:S01]  /*12490*/  FFMA.FTZ R45, R45, R0, -R4.reuse ;  /* 0x000000002d2d7223 */ /* 0x100fe20000010804 */
[----:B------:R-:W-:Y:S01]  /*124a0*/  FMNMX.FTZ R6, R39, R6, !PT ;  /* 0x0000000627067209 */ /* 0x000fe20007810000 */
[-CC-:B------:R-:W-:Y:S01]  /*124b0*/  FFMA.FTZ R144, R89, R0.reuse, -R4.reuse ;  /* 0x0000000059907223 */ /* 0x180fe20000010804 */
[--C-:B------:R-:W-:Y:S01]  /*124c0*/  FFMA.FTZ R49, R49, R0, -R4.reuse ;  /* 0x0000000031317223 */ /* 0x100fe20000010804 */
[----:B------:R-:W1:Y:S01]  /*124d0*/  MUFU.EX2 R53, R53 ;  /* 0x0000003500357308 */ /* 0x000e620000000800 */
[----:B------:R-:W-:Y:S01]  /*124e0*/  FMNMX.FTZ R6, R21, R6, !PT ;  /* 0x0000000615067209 */ /* 0x000fe20007810000 */
[-CC-:B------:R-:W-:Y:S01]  /*124f0*/  FFMA.FTZ R146, R93, R0.reuse, -R4.reuse ;  /* 0x000000005d927223 */ /* 0x180fe20000010804 */
[-CC-:B------:R-:W-:Y:S01]  /*12500*/  FFMA.FTZ R83, R95, R0.reuse, -R4.reuse ;  /* 0x000000005f537223 */ /* 0x180fe20000010804 */
[--C-:B------:R-:W-:Y:S01]  /*12510*/  FFMA.FTZ R148, R97, R0, -R4.reuse ;  /* 0x0000000061947223 */ /* 0x100fe20000010804 */
[----:B------:R-:W-:Y:S01]  /*12520*/  FMNMX.FTZ R6, R43, R6, !PT ;  /* 0x000000062b067209 */ /* 0x000fe20007810000 */
[-CC-:B------:R-:W-:Y:S01]  /*12530*/  FFMA.FTZ R57, R57, R0.reuse, -R4.reuse ;  /* 0x0000000039397223 */ /* 0x180fe20000010804 */
[--C-:B------:R-:W-:Y:S01]  /*12540*/  FFMA.FTZ R150, R99, R0, -R4.reuse ;  /* 0x0000000063967223 */ /* 0x100fe20000010804 */
[----:B------:R-:W2:Y:S01]  /*12550*/  MUFU.EX2 R158, R158 ;  /* 0x0000009e009e7308 */ /* 0x000ea20000000800 */
[----:B------:R-:W-:Y:S01]  /*12560*/  FMNMX.FTZ R6, R25, R6, !PT ;  /* 0x0000000619067209 */ /* 0x000fe20007810000 */
[-CC-:B------:R-:W-:Y:S01]  /*12570*/  FFMA.FTZ R85, R101, R0.reuse, -R4.reuse ;  /* 0x0000000065557223 */ /* 0x180fe20000010804 */
[-CC-:B------:R-:W-:Y:S01]  /*12580*/  FFMA.FTZ R152, R103, R0.reuse, -R4.reuse ;  /* 0x0000000067987223 */ /* 0x180fe20000010804 */
[--C-:B------:R-:W-:Y:S01]  /*12590*/  FFMA.FTZ R65, R65, R0, -R4.reuse ;  /* 0x0000000041417223 */ /* 0x100fe20000010804 */
[----:B------:R-:W-:Y:S01]  /*125a0*/  FMNMX.FTZ R6, R47, R6, !PT ;  /* 0x000000062f067209 */ /* 0x000fe20007810000 */
[-CC-:B------:R-:W-:Y:S01]  /*125b0*/  FFMA.FTZ R154, R105, R0.reuse, -R4.reuse ;  /* 0x00000000699a7223 */ /* 0x180fe20000010804 */
[----:B------:R-:W-:Y:S01]  /*125c0*/  FFMA.FTZ R69, R69, R0, -R4 ;  /* 0x0000000045457223 */ /* 0x000fe20000010804 */
[----:B------:R-:W3:Y:S01]  /*125d0*/  MUFU.EX2 R61, R61 ;  /* 0x0000003d003d7308 */ /* 0x000ee20000000800 */
[----:B------:R-:W-:Y:S01]  /*125e0*/  FMNMX.FTZ R6, R29, R6, !PT ;  /* 0x000000061d067209 */ /* 0x000fe20007810000 */
[--C-:B------:R-:W-:Y:S01]  /*125f0*/  IMAD.MOV.U32 R70, RZ, RZ, R87.reuse ;  /* 0x000000ffff467224 */ /* 0x100fe200078e0057 */
[----:B------:R-:W-:Y:S01]  /*12600*/  MOV R66, R87 ;  /* 0x0000005700427202 */ /* 0x000fe20000000f00 */
[----:B------:R-:W-:Y:S01]  /*12610*/  IMAD.MOV.U32 R62, RZ, RZ, R87 ;  /* 0x000000ffff3e7224 */ /* 0x000fe200078e0057 */
[----:B------:R-:W-:-:S03]  /*12620*/  FMNMX.FTZ R6, R51, R6, !PT ;  /* 0x0000000633067209 */ /* 0x000fc60007810000 */
[----:B------:R-:W4:Y:S01]  /*12630*/  MUFU.EX2 R136, R136 ;  /* 0x0000008800887308 */ /* 0x000f220000000800 */
[----:B------:R-:W-:-:S04]  /*12640*/  FMNMX.FTZ R6, R33, R6, !PT ;  /* 0x0000000621067209 */ /* 0x000fc80007810000 */
[----:B------:R-:W-:-:S03]  /*12650*/  FMNMX.FTZ R6, R55, R6, !PT ;  /* 0x0000000637067209 */ /* 0x000fc60007810000 */
[----:B------:R-:W4:Y:S01]  /*12660*/  MUFU.EX2 R73, R73 ;  /* 0x0000004900497308 */ /* 0x000f220000000800 */
[----:B------:R-:W-:-:S04]  /*12670*/  FMNMX.FTZ R6, R37, R6, !PT ;  /* 0x0000000625067209 */ /* 0x000fc80007810000 */
[----:B------:R-:W-:-:S03]  /*12680*/  FMNMX.FTZ R6, R59, R6, !PT ;  /* 0x000000063b067209 */ /* 0x000fc60007810000 */
[----:B------:R-:W4:Y:S01]  /*12690*/  MUFU.EX2 R138, R138 ;  /* 0x0000008a008a7308 */ /* 0x000f220000000800 */
[----:B------:R-:W-:-:S04]  /*126a0*/  FMNMX.FTZ R6, R75, R6, !PT ;  /* 0x000000064b067209 */ /* 0x000fc80007810000 */
[----:B------:R-:W-:-:S03]  /*126b0*/  FMNMX.FTZ R6, R77, R6, !PT ;  /* 0x000000064d067209 */ /* 0x000fc60007810000 */
[----:B------:R-:W-:Y:S01]  /*126c0*/  MUFU.EX2 R140, R140 ;  /* 0x0000008c008c7308 */ /* 0x000fe20000000800 */
[----:B------:R-:W-:-:S04]  /*126d0*/  FMNMX.FTZ R6, R81, R6, !PT ;  /* 0x0000000651067209 */ /* 0x000fc80007810000 */
[----:B------:R-:W-:-:S03]  /*126e0*/  FMNMX.FTZ R6, R67, R6, !PT ;  /* 0x0000000643067209 */ /* 0x000fc60007810000 */
[----:B------:R-:W-:Y:S01]  /*126f0*/  MUFU.EX2 R41, R41 ;  /* 0x0000002900297308 */ /* 0x000fe20000000800 */
[----:B------:R-:W-:-:S04]  /*12700*/  FMNMX.FTZ R6, R79, R6, !PT ;  /* 0x000000064f067209 */ /* 0x000fc80007810000 */
[----:B------:R-:W-:-:S03]  /*12710*/  FMNMX.FTZ R6, R71, R6, !PT ;  /* 0x0000000647067209 */ /* 0x000fc60007810000 */
[----:B------:R-:W-:Y:S02]  /*12720*/  MUFU.EX2 R142, R142 ;  /* 0x0000008e008e7308 */ /* 0x000fe40000000800 */
[----:B0-----:R-:W0:Y:S06]  /*12730*/  SHFL.BFLY PT, R3, R6, 0x2, 0x1f ;  /* 0x0c401f0006037f89 */ /* 0x001e2c00000e0000 */
[----:B------:R-:W-:Y:S08]  /*12740*/  MUFU.EX2 R45, R45 ;  /* 0x0000002d002d7308 */ /* 0x000ff00000000800 */
[----:B------:R-:W-:Y:S08]  /*12750*/  MUFU.EX2 R144, R144 ;  /* 0x0000009000907308 */ /* 0x000ff00000000800 */
[----:B------:R-:W-:Y:S01]  /*12760*/  MUFU.EX2 R49, R49 ;  /* 0x0000003100317308 */ /* 0x000fe20000000800 */
[----:B0-----:R-:W-:-:S05]  /*12770*/  FMNMX.FTZ R10, R6, R3, !PT ;  /* 0x00000003060a7209 */ /* 0x001fca0007810000 */
[----:B------:R-:W0:Y:S02]  /*12780*/  SHFL.BFLY PT, R3, R10, 0x1, 0x1f ;  /* 0x0c201f000a037f89 */ /* 0x000e2400000e0000 */
[----:B------:R-:W-:Y:S08]  /*12790*/  MUFU.EX2 R146, R146 ;  /* 0x0000009200927308 */ /* 0x000ff00000000800 */
[----:B------:R-:W-:Y:S08]  /*127a0*/  MUFU.EX2 R83, R83 ;  /* 0x0000005300537308 */ /* 0x000ff00000000800 */
[----:B------:R-:W-:Y:S01]  /*127b0*/  MUFU.EX2 R148, R148 ;  /* 0x0000009400947308 */ /* 0x000fe20000000800 */
[----:B0-----:R-:W-:-:S07]  /*127c0*/  FMNMX.FTZ R3, R10, R3, !PT ;  /* 0x000000030a037209 */ /* 0x001fce0007810000 */
[----:B------:R-:W-:Y:S01]  /*127d0*/  MUFU.EX2 R57, R57 ;  /* 0x0000003900397308 */ /* 0x000fe20000000800 */
[C---:B------:R-:W-:Y:S01]  /*127e0*/  FSETP.NEU.FTZ.AND P1, PT, R3.reuse, -INF , PT ;  /* 0xff8000000300780b */ /* 0x040fe20003f3d000 */
[----:B------:R-:W-:-:S06]  /*127f0*/  FMUL.FTZ R20, R3, R0 ;  /* 0x0000000003147220 */ /* 0x000fcc0000410000 */
[----:B------:R-:W-:Y:S01]  /*12800*/  MUFU.EX2 R150, R150 ;  /* 0x0000009600967308 */ /* 0x000fe20000000800 */
[----:B------:R-:W-:-:S05]  /*12810*/  FSEL R20, R20, RZ, P1 ;  /* 0x000000ff14147208 */ /* 0x000fca0000800000 */
[-CC-:B------:R-:W-:Y:S01]  /*12820*/  FFMA.FTZ R157, R7, R0.reuse, -R20.reuse ;  /* 0x00000000079d7223 */ /* 0x180fe20000010814 */
[-CC-:B------:R-:W-:Y:S01]  /*12830*/  FFMA.FTZ R4, R27, R0.reuse, -R20.reuse ;  /* 0x000000001b047223 */ /* 0x180fe20000010814 */
[-CC-:B------:R-:W-:Y:S01]  /*12840*/  FFMA.FTZ R159, R11, R0.reuse, -R20.reuse ;  /* 0x000000000b9f7223 */ /* 0x180fe20000010814 */
[-CC-:B------:R-:W-:Y:S01]  /*12850*/  FFMA.FTZ R6, R31, R0.reuse, -R20.reuse ;  /* 0x000000001f067223 */ /* 0x180fe20000010814 */
[----:B-1----:R-:W-:Y:S01]  /*12860*/  FADD.FTZ R7, R156, R53 ;  /* 0x000000359c077221 */ /* 0x002fe20000010000 */
[-CC-:B------:R-:W-:Y:S01]  /*12870*/  FFMA.FTZ R137, R13, R0.reuse, -R20.reuse ;  /* 0x000000000d897223 */ /* 0x180fe20000010814 */
[----:B------:R-:W-:Y:S01]  /*12880*/  MUFU.EX2 R157, R157 ;  /* 0x0000009d009d7308 */ /* 0x000fe20000000800 */
[-CC-:B------:R-:W-:Y:S01]  /*12890*/  FFMA.FTZ R10, R35, R0.reuse, -R20.reuse ;  /* 0x00000000230a7223 */ /* 0x180fe20000010814 */
[----:B--2---:R-:W-:Y:S01]  /*128a0*/  FADD.FTZ R28, R158, R7 ;  /* 0x000000079e1c7221 */ /* 0x004fe20000010000 */
[-CC-:B------:R-:W-:Y:S01]  /*128b0*/  FFMA.FTZ R139, R15, R0.reuse, -R20.reuse ;  /* 0x000000000f8b7223 */ /* 0x180fe20000010814 */
[-CC-:B------:R-:W-:Y:S01]  /*128c0*/  FFMA.FTZ R12, R39, R0.reuse, -R20.reuse ;  /* 0x00000000270c7223 */ /* 0x180fe20000010814 */
[-C--:B-----5:R-:W-:Y:S01]  /*128d0*/  FFMA.FTZ R141, R21, R0.reuse, -R20 ;  /* 0x00000000158d7223 */ /* 0x0a0fe20000010814 */
[----:B---3--:R-:W-:Y:S01]  /*128e0*/  FADD.FTZ R7, R61, R28 ;  /* 0x0000001c3d077221 */ /* 0x008fe20000010000 */
[-CC-:B------:R-:W-:Y:S01]  /*128f0*/  FFMA.FTZ R14, R43, R0.reuse, -R20.reuse ;  /* 0x000000002b0e7223 */ /* 0x180fe20000010814 */
[----:B------:R-:W0:Y:S01]  /*12900*/  MUFU.EX2 R4, R4 ;  /* 0x0000000400047308 */ /* 0x000e220000000800 */
[-CC-:B------:R-:W-:Y:S01]  /*12910*/  FFMA.FTZ R143, R25, R0.reuse, -R20.reuse ;  /* 0x00000000198f7223 */ /* 0x180fe20000010814 */
[----:B----4-:R-:W-:Y:S01]  /*12920*/  FADD.FTZ R28, R136, R7 ;  /* 0x00000007881c7221 */ /* 0x010fe20000010000 */
[-CC-:B------:R-:W-:Y:S01]  /*12930*/  FFMA.FTZ R24, R47, R0.reuse, -R20.reuse ;  /* 0x000000002f187223 */ /* 0x180fe20000010814 */
[-CC-:B------:R-:W-:Y:S01]  /*12940*/  FFMA.FTZ R145, R29, R0.reuse, -R20.reuse ;  /* 0x000000001d917223 */ /* 0x180fe20000010814 */
[-C--:B------:R-:W-:Y:S01]  /*12950*/  FFMA.FTZ R26, R51, R0.reuse, -R20 ;  /* 0x00000000331a7223 */ /* 0x080fe20000010814 */
[----:B------:R-:W-:Y:S01]  /*12960*/  FADD.FTZ R11, R73, R28 ;  /* 0x0000001c490b7221 */ /* 0x000fe20000010000 */
[-CC-:B------:R-:W-:Y:S01]  /*12970*/  FFMA.FTZ R147, R33, R0.reuse, -R20.reuse ;  /* 0x0000000021937223 */ /* 0x180fe20000010814 */
[----:B------:R-:W1:Y:S01]  /*12980*/  MUFU.EX2 R159, R159 ;  /* 0x0000009f009f7308 */ /* 0x000e620000000800 */
[-CC-:B------:R-:W-:Y:S01]  /*12990*/  FFMA.FTZ R28, R55, R0.reuse, -R20.reuse ;  /* 0x00000000371c7223 */ /* 0x180fe20000010814 */
[----:B------:R-:W-:Y:S01]  /*129a0*/  FADD.FTZ R32, R138, R11 ;  /* 0x0000000b8a207221 */ /* 0x000fe20000010000 */
[-CC-:B------:R-:W-:Y:S01]  /*129b0*/  FFMA.FTZ R149, R37, R0.reuse, -R20.reuse ;  /* 0x0000000025957223 */ /* 0x180fe20000010814 */
[-CC-:B------:R-:W-:Y:S01]  /*129c0*/  FFMA.FTZ R59, R59, R0.reuse, -R20.reuse ;  /* 0x000000003b3b7223 */ /* 0x180fe20000010814 */
[-C--:B------:R-:W-:Y:S01]  /*129d0*/  FFMA.FTZ R75, R75, R0.reuse, -R20 ;  /* 0x000000004b4b7223 */ /* 0x080fe20000010814 */
[----:B------:R-:W-:Y:S01]  /*129e0*/  FADD.FTZ R11, R63, R32 ;  /* 0x000000203f0b7221 */ /* 0x000fe20000010000 */
[-C--:B------:R-:W-:Y:S01]  /*129f0*/  FFMA.FTZ R77, R77, R0.reuse, -R20 ;  /* 0x000000004d4d7223 */ /* 0x080fe20000010814 */
[----:B------:R-:W2:Y:S01]  /*12a00*/  MUFU.EX2 R6, R6 ;  /* 0x0000000600067308 */ /* 0x000ea20000000800 */
[----:B0-----:R-:W-:Y:S01]  /*12a10*/  FADD.FTZ R30, R157, R4 ;  /* 0x000000049d1e7221 */ /* 0x001fe20000010000 */
[-CC-:B------:R-:W-:Y:S01]  /*12a20*/  FFMA.FTZ R81, R81, R0.reuse, -R20.reuse ;  /* 0x0000000051517223 */ /* 0x180fe20000010814 */
[-CC-:B------:R-:W-:Y:S01]  /*12a30*/  FFMA.FTZ R67, R67, R0.reuse, -R20.reuse ;  /* 0x0000000043437223 */ /* 0x180fe20000010814 */
[-CC-:B------:R-:W-:Y:S01]  /*12a40*/  FFMA.FTZ R79, R79, R0.reuse, -R20.reuse ;  /* 0x000000004f4f7223 */ /* 0x180fe20000010814 */
[----:B------:R-:W-:Y:S01]  /*12a50*/  FFMA.FTZ R71, R71, R0, -R20 ;  /* 0x0000000047477223 */ /* 0x000fe20000010814 */
[----:B------:R-:W-:Y:S01]  /*12a60*/  F2FP.F16.F32.PACK_AB R157, R4, R157 ;  /* 0x0000009d049d723e */ /* 0x000fe200000000ff */
[--C-:B------:R-:W-:Y:S01]  /*12a70*/  IMAD.MOV.U32 R55, RZ, RZ, R87.reuse ;  /* 0x000000ffff377224 */ /* 0x100fe200078e0057 */
[----:B------:R-:W0:Y:S01]  /*12a80*/  MUFU.EX2 R137, R137 ;  /* 0x0000008900897308 */ /* 0x000e220000000800 */
[----:B-1----:R-:W-:Y:S01]  /*12a90*/  FADD.FTZ R7, R159, R30 ;  /* 0x0000001e9f077221 */ /* 0x002fe20000010000 */
[----:B------:R-:W-:Y:S01]  /*12aa0*/  F2FP.F16.F32.PACK_AB R156, R53, R156 ;  /* 0x0000009c359c723e */ /* 0x000fe200000000ff */
[--C-:B------:R-:W-:Y:S01]  /*12ab0*/  IMAD.MOV.U32 R53, RZ, RZ, R87.reuse ;  /* 0x000000ffff357224 */ /* 0x100fe200078e0057 */
[----:B------:R-:W-:Y:S01]  /*12ac0*/  F2FP.F16.F32.PACK_AB R158, R61, R158 ;  /* 0x0000009e3d9e723e */ /* 0x000fe200000000ff */
[--C-:B------:R-:W-:Y:S01]  /*12ad0*/  IMAD.MOV.U32 R61, RZ, RZ, R87.reuse ;  /* 0x000000ffff3d7224 */ /* 0x100fe200078e0057 */
[----:B------:R-:W-:Y:S01]  /*12ae0*/  F2FP.F16.F32.PACK_AB R136, R73, R136 ;  /* 0x000000884988723e */ /* 0x000fe200000000ff */
[----:B------:R-:W-:Y:S01]  /*12af0*/  IMAD.MOV.U32 R73, RZ, RZ, R87 ;  /* 0x000000ffff497224 */ /* 0x000fe200078e0057 */
[----:B------:R-:W1:Y:S01]  /*12b00*/  MUFU.EX2 R10, R10 ;  /* 0x0000000a000a7308 */ /* 0x000e620000000800 */
[C---:B--2---:R-:W-:Y:S01]  /*12b10*/  FADD.FTZ R30, R6.reuse, R7 ;  /* 0x00000007061e7221 */ /* 0x044fe20000010000 */
[----:B------:R-:W-:Y:S01]  /*12b20*/  F2FP.F16.F32.PACK_AB R159, R6, R159 ;  /* 0x0000009f069f723e */ /* 0x000fe200000000ff */
[--C-:B------:R-:W-:Y:S01]  /*12b30*/  IMAD.MOV.U32 R47, RZ, RZ, R87.reuse ;  /* 0x000000ffff2f7224 */ /* 0x100fe200078e0057 */
[----:B------:R-:W-:Y:S01]  /*12b40*/  F2FP.F16.F32.PACK_AB R138, R63, R138 ;  /* 0x0000008a3f8a723e */ /* 0x000fe200000000ff */
[--C-:B------:R-:W-:Y:S01]  /*12b50*/  IMAD.MOV.U32 R43, RZ, RZ, R87.reuse ;  /* 0x000000ffff2b7224 */ /* 0x100fe200078e0057 */
[-C--:B------:R-:W-:Y:S01]  /*12b60*/  MOV R63, R87.reuse ;  /* 0x00000057003f7202 */ /* 0x080fe20000000f00 */
[----:B------:R-:W-:Y:S01]  /*12b70*/  IMAD.MOV.U32 R37, RZ, RZ, R87 ;  /* 0x000000ffff257224 */ /* 0x000fe200078e0057 */
[----:B------:R-:W2:Y:S01]  /*12b80*/  MUFU.EX2 R139, R139 ;  /* 0x0000008b008b7308 */ /* 0x000ea20000000800 */
[----:B0-----:R-:W-:Y:S01]  /*12b90*/  FADD.FTZ R7, R137, R30 ;  /* 0x0000001e89077221 */ /* 0x001fe20000010000 */
[----:B------:R-:W-:Y:S01]  /*12ba0*/  FADD.FTZ R30, R140, R11 ;  /* 0x0000000b8c1e7221 */ /* 0x000fe20000010000 */
[C---:B------:R-:W-:Y:S01]  /*12bb0*/  F2FP.F16.F32.PACK_AB R140, R41.reuse, R140 ;  /* 0x0000008c298c723e */ /* 0x040fe200000000ff */
[--C-:B------:R-:W-:Y:S01]  /*12bc0*/  IMAD.MOV.U32 R35, RZ, RZ, R87.reuse ;  /* 0x000000ffff237224 */ /* 0x100fe200078e0057 */
[-C--:B------:R-:W-:Y:S01]  /*12bd0*/  MOV R51, R87.reuse ;  /* 0x0000005700337202 */ /* 0x080fe20000000f00 */
[----:B------:R-:W-:Y:S01]  /*12be0*/  IMAD.MOV.U32 R31, RZ, RZ, R87 ;  /* 0x000000ffff1f7224 */ /* 0x000fe200078e0057 */
[----:B------:R-:W-:Y:S01]  /*12bf0*/  MOV R39, R87 ;  /* 0x0000005700277202 */ /* 0x000fe20000000f00 */
[----:B------:R-:W0:Y:S01]  /*12c00*/  MUFU.EX2 R12, R12 ;  /* 0x0000000c000c7308 */ /* 0x000e220000000800 */
[C---:B-1----:R-:W-:Y:S01]  /*12c10*/  FADD.FTZ R32, R10.reuse, R7 ;  /* 0x000000070a207221 */ /* 0x042fe20000010000 */
[----:B------:R-:W-:Y:S01]  /*12c20*/  FADD.FTZ R7, R41, R30 ;  /* 0x0000001e29077221 */ /* 0x000fe20000010000 */
[----:B------:R-:W-:Y:S01]  /*12c30*/  IADD3 R30, R9, 0x2a840, RZ ;  /* 0x0002a840091e7810 */ /* 0x000fe20007ffe0ff */
[----:B------:R-:W-:Y:S01]  /*12c40*/  IMAD.MOV.U32 R41, RZ, RZ, R87 ;  /* 0x000000ffff297224 */ /* 0x000fe200078e0057 */
[----:B------:R-:W-:Y:S01]  /*12c50*/  F2FP.F16.F32.PACK_AB R137, R10, R137 ;  /* 0x000000890a89723e */ /* 0x000fe200000000ff */
[----:B------:R-:W-:Y:S01]  /*12c60*/  FADD.FTZ R34, R142, R7 ;  /* 0x000000078e227221 */ /* 0x000fe20000010000 */
[----:B------:R-:W-:Y:S01]  /*12c70*/  PRMT R7, R183, 0x654, R30 ;  /* 0x00000654b7077816 */ /* 0x000fe2000000001e */
[----:B------:R-:W1:Y:S01]  /*12c80*/  MUFU.EX2 R141, R141 ;  /* 0x0000008d008d7308 */ /* 0x000e620000000800 */
[----:B--2---:R-:W-:Y:S01]  /*12c90*/  FADD.FTZ R9, R139, R32 ;  /* 0x000000208b097221 */ /* 0x004fe20000010000 */
[C---:B------:R-:W-:Y:S01]  /*12ca0*/  F2FP.F16.F32.PACK_AB R142, R45.reuse, R142 ;  /* 0x0000008e2d8e723e */ /* 0x040fe200000000ff */
[----:B------:R1:W-:Y:S01]  /*12cb0*/  SYNCS.ARRIVE.TRANS64.RED.A1T0 RZ, [R7+URZ], RZ ;  /* 0x000000ff07ff79a7 */ /* 0x0003e2000810043f */
[-C--:B------:R-:W-:Y:S01]  /*12cc0*/  MOV R33, R87.reuse ;  /* 0x0000005700217202 */ /* 0x080fe20000000f00 */
[--C-:B------:R-:W-:Y:S01]  /*12cd0*/  IMAD.MOV.U32 R29, RZ, RZ, R87.reuse ;  /* 0x000000ffff1d7224 */ /* 0x100fe200078e0057 */
[----:B------:R-:W-:Y:S01]  /*12ce0*/  MOV R27, R87 ;  /* 0x00000057001b7202 */ /* 0x000fe20000000f00 */
[----:B------:R-:W-:Y:S01]  /*12cf0*/  IMAD.MOV.U32 R25, RZ, RZ, R87 ;  /* 0x000000ffff197224 */ /* 0x000fe200078e0057 */
[----:B------:R-:W2:Y:S01]  /*12d00*/  MUFU.EX2 R14, R14 ;  /* 0x0000000e000e7308 */ /* 0x000ea20000000800 */
[C---:B0-----:R-:W-:Y:S01]  /*12d10*/  FADD.FTZ R32, R12.reuse, R9 ;  /* 0x000000090c207221 */ /* 0x041fe20000010000 */
[----:B------:R-:W-:Y:S01]  /*12d20*/  FADD.FTZ R9, R45, R34 ;  /* 0x000000222d097221 */ /* 0x000fe20000010000 */
[----:B------:R-:W-:Y:S01]  /*12d30*/  F2FP.F16.F32.PACK_AB R139, R12, R139 ;  /* 0x0000008b0c8b723e */ /* 0x000fe200000000ff */
[----:B------:R-:W-:Y:S01]  /*12d40*/  VIADD R12, R72, 0xfffffffe ;  /* 0xfffffffe480c7836 */ /* 0x000fe20000000000 */
[-C--:B------:R-:W-:Y:S01]  /*12d50*/  MOV R72, R87.reuse ;  /* 0x0000005700487202 */ /* 0x080fe20000000f00 */
[----:B------:R-:W-:Y:S01]  /*12d60*/  FADD.FTZ R34, R144, R9 ;  /* 0x0000000990227221 */ /* 0x000fe20000010000 */
[----:B------:R-:W-:Y:S01]  /*12d70*/  F2FP.F16.F32.PACK_AB R144, R49, R144 ;  /* 0x000000903190723e */ /* 0x000fe200000000ff */
[----:B------:R-:W0:Y:S01]  /*12d80*/  MUFU.EX2 R143, R143 ;  /* 0x0000008f008f7308 */ /* 0x000e220000000800 */
[----:B-1----:R-:W-:Y:S01]  /*12d90*/  FADD.FTZ R7, R141, R32 ;  /* 0x000000208d077221 */ /* 0x002fe20000010000 */
[----:B------:R-:W-:Y:S01]  /*12da0*/  FADD.FTZ R9, R49, R34 ;  /* 0x0000002231097221 */ /* 0x000fe20000010000 */
[----:B------:R-:W-:Y:S01]  /*12db0*/  ISETP.GE.AND P1, PT, R12, R182, PT ;  /* 0x000000b60c00720c */ /* 0x000fe20003f26270 */
[----:B------:R-:W-:Y:S01]  /*12dc0*/  IMAD.MOV.U32 R49, RZ, RZ, R87 ;  /* 0x000000ffff317224 */ /* 0x000fe200078e0057 */
[----:B------:R-:W-:Y:S01]  /*12dd0*/  MOV R45, R87 ;  /* 0x00000057002d7202 */ /* 0x000fe20000000f00 */
[----:B------:R-:W-:Y:S01]  /*12de0*/  FADD.FTZ R36, R146, R9 ;  /* 0x0000000992247221 */ /* 0x000fe20000010000 */
[C---:B------:R-:W-:Y:S01]  /*12df0*/  F2FP.F16.F32.PACK_AB R146, R83.reuse, R146 ;  /* 0x000000925392723e */ /* 0x040fe200000000ff */
[----:B------:R-:W1:Y:S01]  /*12e00*/  MUFU.EX2 R24, R24 ;  /* 0x0000001800187308 */ /* 0x000e620000000800 */
[C---:B--2---:R-:W-:Y:S01]  /*12e10*/  FADD.FTZ R32, R14.reuse, R7 ;  /* 0x000000070e207221 */ /* 0x044fe20000010000 */
[----:B------:R-:W-:Y:S01]  /*12e20*/  FADD.FTZ R9, R83, R36 ;  /* 0x0000002453097221 */ /* 0x000fe20000010000 */
[----:B------:R-:W-:Y:S01]  /*12e30*/  F2FP.F16.F32.PACK_AB R141, R14, R141 ;  /* 0x0000008d0e8d723e */ /* 0x000fe200000000ff */
[----:B------:R-:W-:-:S04]  /*12e40*/  IMAD.MOV.U32 R83, RZ, RZ, R87 ;  /* 0x000000ffff537224 */ /* 0x000fc800078e0057 */
[----:B------:R-:W2:Y:S01]  /*12e50*/  MUFU.EX2 R145, R145 ;  /* 0x0000009100917308 */ /* 0x000ea20000000800 */
[----:B0-----:R-:W-:-:S07]  /*12e60*/  FADD.FTZ R7, R143, R32 ;  /* 0x000000208f077221 */ /* 0x001fce0000010000 */
[----:B------:R-:W0:Y:S01]  /*12e70*/  MUFU.EX2 R26, R26 ;  /* 0x0000001a001a7308 */ /* 0x000e220000000800 */
[C---:B-1----:R-:W-:Y:S01]  /*12e80*/  FADD.FTZ R34, R24.reuse, R7 ;  /* 0x0000000718227221 */ /* 0x042fe20000010000 */
[----:B------:R-:W-:Y:S02]  /*12e90*/  F2FP.F16.F32.PACK_AB R143, R24, R143 ;  /* 0x0000008f188f723e */ /* 0x000fe400000000ff */
[----:B------:R-:W-:-:S04]  /*12ea0*/  MOV R24, R87 ;  /* 0x0000005700187202 */ /* 0x000fc80000000f00 */
[----:B------:R-:W1:Y:S01]  /*12eb0*/  MUFU.EX2 R147, R147 ;  /* 0x0000009300937308 */ /* 0x000e620000000800 */
[----:B--2---:R-:W-:Y:S01]  /*12ec0*/  FADD.FTZ R7, R145, R34 ;  /* 0x0000002291077221 */ /* 0x004fe20000010000 */
[----:B------:R-:W-:Y:S01]  /*12ed0*/  FADD.FTZ R34, R148, R9 ;  /* 0x0000000994227221 */ /* 0x000fe20000010000 */
[----:B------:R-:W-:-:S03]  /*12ee0*/  F2FP.F16.F32.PACK_AB R148, R57, R148 ;  /* 0x000000943994723e */ /* 0x000fc600000000ff */
[----:B------:R-:W-:Y:S01]  /*12ef0*/  FADD.FTZ R9, R57, R34 ;  /* 0x0000002239097221 */ /* 0x000fe20000010000 */
[----:B------:R-:W-:Y:S01]  /*12f00*/  MOV R57, R87 ;  /* 0x0000005700397202 */ /* 0x000fe20000000f00 */
[----:B------:R-:W2:Y:S01]  /*12f10*/  MUFU.EX2 R28, R28 ;  /* 0x0000001c001c7308 */ /* 0x000ea20000000800 */
[----:B0-----:R-:W-:Y:S01]  /*12f20*/  FADD.FTZ R20, R26, R7 ;  /* 0x000000071a147221 */ /* 0x001fe20000010000 */
[----:B------:R-:W-:Y:S01]  /*12f30*/  FADD.FTZ R36, R150, R9 ;  /* 0x0000000996247221 */ /* 0x000fe20000010000 */
[----:B------:R-:W-:Y:S01]  /*12f40*/  F2FP.F16.F32.PACK_AB R145, R26, R145 ;  /* 0x000000911a91723e */ /* 0x000fe200000000ff */
[----:B------:R-:W-:-:S04]  /*12f50*/  IMAD.MOV.U32 R26, RZ, RZ, R87 ;  /* 0x000000ffff1a7224 */ /* 0x000fc800078e0057 */
[----:B------:R-:W0:Y:S01]  /*12f60*/  MUFU.EX2 R149, R149 ;  /* 0x0000009500957308 */ /* 0x000e220000000800 */
[----:B-1----:R-:W-:-:S07]  /*12f70*/  FADD.FTZ R7, R147, R20 ;  /* 0x0000001493077221 */ /* 0x002fce0000010000 */
[----:B------:R-:W1:Y:S01]  /*12f80*/  MUFU.EX2 R85, R85 ;  /* 0x0000005500557308 */ /* 0x000e620000000800 */
[C---:B--2---:R-:W-:Y:S01]  /*12f90*/  FADD.FTZ R34, R28.reuse, R7 ;  /* 0x000000071c227221 */ /* 0x044fe20000010000 */
[----:B------:R-:W-:Y:S01]  /*12fa0*/  F2FP.F16.F32.PACK_AB R147, R28, R147 ;  /* 0x000000931c93723e */ /* 0x000fe200000000ff */
[----:B------:R-:W-:-:S05]  /*12fb0*/  IMAD.MOV.U32 R28, RZ, RZ, R87 ;  /* 0x000000ffff1c7224 */ /* 0x000fca00078e0057 */
[----:B------:R2:W3:Y:S01]  /*12fc0*/  MUFU.EX2 R30, R59 ;  /* 0x0000003b001e7308 */ /* 0x0004e20000000800 */
[----:B0-----:R-:W-:-:S07]  /*12fd0*/  FADD.FTZ R7, R149, R34 ;  /* 0x0000002295077221 */ /* 0x001fce0000010000 */
[----:B------:R-:W0:Y:S01]  /*12fe0*/  MUFU.EX2 R152, R152 ;  /* 0x0000009800987308 */ /* 0x000e220000000800 */
[C---:B-1----:R-:W-:Y:S01]  /*12ff0*/  FADD.FTZ R9, R85.reuse, R36 ;  /* 0x0000002455097221 */ /* 0x042fe20000010000 */
[----:B------:R-:W-:Y:S01]  /*13000*/  F2FP.F16.F32.PACK_AB R150, R85, R150 ;  /* 0x000000965596723e */ /* 0x000fe200000000ff */
[--C-:B------:R-:W-:Y:S02]  /*13010*/  IMAD.MOV.U32 R85, RZ, RZ, R87.reuse ;  /* 0x000000ffff557224 */ /* 0x100fe400078e0057 */
[----:B--2---:R-:W-:-:S03]  /*13020*/  IMAD.MOV.U32 R59, RZ, RZ, R87 ;  /* 0x000000ffff3b7224 */ /* 0x004fc600078e0057 */
[----:B------:R-:W1:Y:S01]  /*13030*/  MUFU.EX2 R75, R75 ;  /* 0x0000004b004b7308 */ /* 0x000e620000000800 */
[C---:B---3--:R-:W-:Y:S01]  /*13040*/  FADD.FTZ R34, R30.reuse, R7 ;  /* 0x000000071e227221 */ /* 0x048fe20000010000 */
[----:B------:R-:W-:Y:S02]  /*13050*/  F2FP.F16.F32.PACK_AB R149, R30, R149 ;  /* 0x000000951e95723e */ /* 0x000fe400000000ff */
[----:B------:R-:W-:-:S04]  /*13060*/  MOV R30, R87 ;  /* 0x00000057001e7202 */ /* 0x000fc80000000f00 */
[----:B------:R-:W2:Y:S01]  /*13070*/  MUFU.EX2 R65, R65 ;  /* 0x0000004100417308 */ /* 0x000ea20000000800 */
[----:B0-----:R-:W-:-:S07]  /*13080*/  FADD.FTZ R36, R152, R9 ;  /* 0x0000000998247221 */ /* 0x001fce0000010000 */
[----:B------:R0:W3:Y:S01]  /*13090*/  MUFU.EX2 R32, R77 ;  /* 0x0000004d00207308 */ /* 0x0000e20000000800 */
[----:B-1----:R-:W-:-:S07]  /*130a0*/  FADD.FTZ R7, R75, R34 ;  /* 0x000000224b077221 */ /* 0x002fce0000010000 */
[----:B------:R-:W1:Y:S01]  /*130b0*/  MUFU.EX2 R154, R154 ;  /* 0x0000009a009a7308 */ /* 0x000e620000000800 */
[C---:B--2---:R-:W-:Y:S01]  /*130c0*/  FADD.FTZ R9, R65.reuse, R36 ;  /* 0x0000002441097221 */ /* 0x044fe20000010000 */
[----:B------:R-:W-:Y:S01]  /*130d0*/  F2FP.F16.F32.PACK_AB R152, R65, R152 ;  /* 0x000000984198723e */ /* 0x000fe200000000ff */
[--C-:B0-----:R-:W-:Y:S02]  /*130e0*/  IMAD.MOV.U32 R77, RZ, RZ, R87.reuse ;  /* 0x000000ffff4d7224 */ /* 0x101fe400078e0057 */
[----:B------:R-:W-:-:S03]  /*130f0*/  IMAD.MOV.U32 R65, RZ, RZ, R87 ;  /* 0x000000ffff417224 */ /* 0x000fc600078e0057 */
[----:B------:R-:W0:Y:S01]  /*13100*/  MUFU.EX2 R81, R81 ;  /* 0x0000005100517308 */ /* 0x000e220000000800 */
[C---:B---3--:R-:W-:Y:S01]  /*13110*/  FADD.FTZ R36, R32.reuse, R7 ;  /* 0x0000000720247221 */ /* 0x048fe20000010000 */
[----:B------:R-:W-:Y:S01]  /*13120*/  F2FP.F16.F32.PACK_AB R151, R32, R75 ;  /* 0x0000004b2097723e */ /* 0x000fe200000000ff */
[----:B------:R-:W-:Y:S01]  /*13130*/  IMAD.MOV.U32 R32, RZ, RZ, R87 ;  /* 0x000000ffff207224 */ /* 0x000fe200078e0057 */
[----:B------:R-:W-:-:S04]  /*13140*/  MOV R75, R87 ;  /* 0x00000057004b7202 */ /* 0x000fc80000000f00 */
[----:B------:R2:W3:Y:S01]  /*13150*/  MUFU.EX2 R20, R67 ;  /* 0x0000004300147308 */ /* 0x0004e20000000800 */
[----:B-1----:R-:W-:-:S07]  /*13160*/  FADD.FTZ R38, R154, R9 ;  /* 0x000000099a267221 */ /* 0x002fce0000010000 */
[----:B------:R-:W1:Y:S01]  /*13170*/  MUFU.EX2 R79, R79 ;  /* 0x0000004f004f7308 */ /* 0x000e620000000800 */
[----:B0-----:R-:W-:Y:S01]  /*13180*/  FADD.FTZ R9, R81, R36 ;  /* 0x0000002451097221 */ /* 0x001fe20000010000 */
[----:B--2---:R-:W-:Y:S01]  /*13190*/  IMAD.MOV.U32 R67, RZ, RZ, R87 ;  /* 0x000000ffff437224 */ /* 0x004fe200078e0057 */
[----:B------:R-:W-:-:S05]  /*131a0*/  MOV R36, R87 ;  /* 0x0000005700247202 */ /* 0x000fca0000000f00 */
[----:B------:R-:W0:Y:S01]  /*131b0*/  MUFU.EX2 R69, R69 ;  /* 0x0000004500457308 */ /* 0x000e220000000800 */
[C---:B---3--:R-:W-:Y:S01]  /*131c0*/  FADD.FTZ R4, R20.reuse, R9 ;  /* 0x0000000914047221 */ /* 0x048fe20000010000 */
[----:B------:R-:W-:Y:S02]  /*131d0*/  F2FP.F16.F32.PACK_AB R153, R20, R81 ;  /* 0x000000511499723e */ /* 0x000fe400000000ff */
[----:B------:R-:W-:-:S04]  /*131e0*/  MOV R81, R87 ;  /* 0x0000005700517202 */ /* 0x000fc80000000f00 */
[----:B------:R2:W3:Y:S01]  /*131f0*/  MUFU.EX2 R34, R71 ;  /* 0x0000004700227308 */ /* 0x0004e20000000800 */
[----:B-1----:R-:W-:Y:S01]  /*13200*/  FADD.FTZ R9, R79, R4 ;  /* 0x000000044f097221 */ /* 0x002fe20000010000 */
[----:B------:R-:W-:Y:S02]  /*13210*/  IMAD.MOV.U32 R4, RZ, RZ, 0x3f800000 ;  /* 0x3f800000ff047424 */ /* 0x000fe400078e00ff */
[C---:B0-----:R-:W-:Y:S01]  /*13220*/  FADD.FTZ R7, R69.reuse, R38 ;  /* 0x0000002645077221 */ /* 0x041fe20000010000 */
[----:B------:R-:W-:Y:S01]  /*13230*/  F2FP.F16.F32.PACK_AB R154, R69, R154 ;  /* 0x0000009a459a723e */ /* 0x000fe200000000ff */
[--C-:B--2---:R-:W-:Y:S01]  /*13240*/  IMAD.MOV.U32 R71, RZ, RZ, R87.reuse ;  /* 0x000000ffff477224 */ /* 0x104fe200078e0057 */
[----:B------:R-:W-:Y:S01]  /*13250*/  MOV R69, R87 ;  /* 0x0000005700457202 */ /* 0x000fe20000000f00 */
[----:B------:R-:W-:Y:S02]  /*13260*/  IMAD.MOV.U32 R38, RZ, RZ, R87 ;  /* 0x000000ffff267224 */ /* 0x000fe400078e0057 */
[C---:B---3--:R-:W-:Y:S01]  /*13270*/  FADD.FTZ R6, R34.reuse, R9 ;  /* 0x0000000922067221 */ /* 0x048fe20000010000 */
[----:B------:R-:W-:Y:S01]  /*13280*/  F2FP.F16.F32.PACK_AB R155, R34, R79 ;  /* 0x0000004f229b723e */ /* 0x000fe200000000ff */
[--C-:B------:R-:W-:Y:S01]  /*13290*/  IMAD.MOV.U32 R79, RZ, RZ, R87.reuse ;  /* 0x000000ffff4f7224 */ /* 0x100fe200078e0057 */
[----:B------:R-:W-:Y:S01]  /*132a0*/  MOV R9, 0x3f800000 ;  /* 0x3f80000000097802 */ /* 0x000fe20000000f00 */
[----:B------:R-:W-:Y:S01]  /*132b0*/  IMAD.MOV.U32 R34, RZ, RZ, R87 ;  /* 0x000000ffff227224 */ /* 0x000fe200078e0057 */
[----:B------:R-:W-:Y:S06]  /*132c0*/  @!P1 BRA `(.L_x_626) ;  /* 0x0000002000c89947 */ /* 0x000fec0003800000 */
[----:B------:R-:W-:Y:S01]  /*132d0*/  IMAD.MOV.U32 R13, RZ, RZ, R3 ;  /* 0x000000ffff0d7224 */ /* 0x000fe200078e0003 */
[----:B------:R-:W-:Y:S01]  /*132e0*/  MOV R10, R181 ;  /* 0x000000b5000a7202 */ /* 0x000fe20000000f00 */
[----:B------:R-:W-:Y:S01]  /*132f0*/  IMAD.MOV.U32 R14, RZ, RZ, R5 ;  /* 0x000000ffff0e7224 */ /* 0x000fe200078e0005 */
[----:B------:R-:W-:Y:S01]  /*13300*/  CS2R R86, SRZ ;  /* 0x0000000000567805 */ /* 0x000fe2000001ff00 */
[----:B------:R-:W-:Y:S01]  /*13310*/  IMAD.MOV.U32 R11, RZ, RZ, R174 ;  /* 0x000000ffff0b7224 */ /* 0x000fe200078e00ae */
        /* <DEDUP_REMOVED lines=31> */
[----:B------:R-:W-:-:S07]  /*13510*/  CS2R R24, SRZ ;  /* 0x0000000000187805 */ /* 0x000fce000001ff00 */
.L_x_639:
[----:B------:R-:W-:-:S04]  /*13520*/  ISETP.NE.AND P1, PT, R11, 0x1, PT ;  /* 0x000000010b00780c */ /* 0x000fc80003f25270 */
[----:B------:R-:W-:-:S04]  /*13530*/  SEL R181, RZ, 0x1, P1 ;  /* 0x00000001ffb57807 */ /* 0x000fc80000800000 */
[----:B------:R-:W-:Y:S01]  /*13540*/  LOP3.LUT R181, R10, R181, RZ, 0x3c, !PT ;  /* 0x000000b50ab57212 */ /* 0x000fe200078e3cff */
[----:B------:R-:W-:Y:S06]  /*13550*/  @!P0 BRA `(.L_x_627) ;  /* 0x0000000000048947 */ /* 0x000fec0003800000 */
[----:B------:R-:W-:Y:S01]  /*13560*/  BPT.TRAP 0x1 ;  /* 0x000000040000795c */ /* 0x000fe20000300000 */
.L_x_627:
[----:B------:R-:W-:Y:S02]  /*13570*/  IADD3 R174, R11, 0x1, RZ ;  /* 0x000000010bae7810 */ /* 0x000fe40007ffe0ff */
[----:B------:R-:W-:Y:S02]  /*13580*/  SHF.L.U32 R0, R181, 0x1f, RZ ;  /* 0x0000001fb5007819 */ /* 0x000fe400000006ff */
[----:B------:R-:W-:-:S04]  /*13590*/  ISETP.NE.AND P1, PT, R174, 0x2, PT ;  /* 0x00000002ae00780c */ /* 0x000fc80003f25270 */
[----:B------:R-:W-:-:S05]  /*135a0*/  SEL R174, R174, RZ, P1 ;  /* 0x000000ffaeae7207 */ /* 0x000fca0000800000 */
[----:B------:R-:W-:-:S04]  /*135b0*/  IMAD R15, R174, 0x8, R2 ;  /* 0x00000008ae0f7824 */ /* 0x000fc800078e0202 */
[----:B------:R0:W1:Y:S01]  /*135c0*/  SYNCS.PHASECHK.TRANS64.TRYWAIT P1, [R15+URZ+0x2a830], R0 ;  /* 0x02a830000f0075a7 */ /* 0x000062000802017f */
[----:B------:R-:W-:Y:S05]  /*135d0*/  @!P0 BRA `(.L_x_628) ;  /* 0x0000000000048947 */ /* 0x000fea0003800000 */
[----:B------:R-:W-:Y:S01]  /*135e0*/  BPT.TRAP 0x1 ;  /* 0x000000040000795c */ /* 0x000fe20000300000 */
.L_x_628:
[----:B------:R-:W-:Y:S01]  /*135f0*/  IMAD R94, R174, 0x900, R8 ;  /* 0x00000900ae5e7824 */ /* 0x000fe200078e0208 */
[----:B------:R-:W-:Y:S03]  /*13600*/  BSSY B1, `(.L_x_629) ;  /* 0x0000006000017945 */ /* 0x000fe60003800000 */
[C---:B------:R-:W-:Y:S01]  /*13610*/  VIADD R92, R94.reuse, 0x2 ;  /* 0x000000025e5c7836 */ /* 0x040fe20000000000 */
[----:B------:R-:W-:Y:S01]  /*13620*/  IADD3 R91, R94, 0x4, RZ ;  /* 0x000000045e5b7810 */ /* 0x000fe20007ffe0ff */
[----:B-1----:R-:W-:Y:S06]  /*13630*/  @P1 BRA `(.L_x_630) ;  /* 0x0000000000081947 */ /* 0x002fec0003800000 */
[----:B------:R-:W1:Y:S02]  /*13640*/  SYNCS.PHASECHK.TRANS64.TRYWAIT P1, [R15+URZ+0x2a830], R0 ;  /* 0x02a830000f0075a7 */ /* 0x000e64000802017f */
[----:B-1----:R-:W-:Y:S05]  /*13650*/  @!P1 BRA `(.L_x_631) ;  /* 0x000000d800809947 */ /* 0x002fea0003800000 */
.L_x_630:
[----:B------:R-:W-:Y:S05]  /*13660*/  BSYNC B1 ;  /* 0x0000000000017941 */ /* 0x000fea0003800000 */
.L_x_629:
[----:B------:R-:W2:Y:S04]  /*13670*/  LDL.64 R96, [R1+0x30] ;  /* 0x0000300001607983 */ /* 0x000ea80000100a00 */
[----:B------:R3:W-:Y:S04]  /*13680*/  STL.64 [R1+0x88], R10 ;  /* 0x0000880a01007387 */ /* 0x0007e80000100a00 */
[----:B---3--:R-:W3:Y:S01]  /*13690*/  LDL.64 R10, [R1+0x28] ;  /* 0x00002800010a7983 */ /* 0x008ee20000100a00 */
[----:B------:R-:W-:Y:S01]  /*136a0*/  IMAD.MOV.U32 R88, RZ, RZ, R94 ;  /* 0x000000ffff587224 */ /* 0x000fe200078e005e */
[----:B------:R-:W-:Y:S01]  /*136b0*/  IADD3 R90, R94, 0x6, RZ ;  /* 0x000000065e5a7810 */ /* 0x000fe20007ffe0ff */
[----:B------:R-:W-:Y:S01]  /*136c0*/  IMAD.MOV.U32 R89, RZ, RZ, 0x40000040 ;  /* 0x40000040ff597424 */ /* 0x000fe200078e00ff */
[----:B------:R-:W-:Y:S01]  /*136d0*/  MOV R193, UR38 ;  /* 0x0000002600c17c02 */ /* 0x000fe20008000f00 */
[----:B------:R-:W-:Y:S01]  /*136e0*/  IMAD.MOV.U32 R93, RZ, RZ, 0x40000040 ;  /* 0x40000040ff5d7424 */ /* 0x000fe200078e00ff */
[----:B------:R-:W-:Y:S01]  /*136f0*/  R2UR UR46, R88 ;  /* 0x00000000582e72ca */ /* 0x000fe200000e0000 */
[----:B------:R-:W-:Y:S01]  /*13700*/  IMAD.MOV.U32 R88, RZ, RZ, R92 ;  /* 0x000000ffff587224 */ /* 0x000fe200078e005c */
[----:B------:R-:W-:Y:S01]  /*13710*/  MOV R5, UR58 ;  /* 0x0000003a00057c02 */ /* 0x000fe20008000f00 */
[----:B------:R4:W-:Y:S01]  /*13720*/  STL.64 [R1+0x80], R6 ;  /* 0x0000800601007387 */ /* 0x0009e20000100a00 */
[----:B------:R-:W-:Y:S01]  /*13730*/  R2UR UR58, R90 ;  /* 0x000000005a3a72ca */ /* 0x000fe200000e0000 */
[----:B------:R-:W-:Y:S01]  /*13740*/  VIADD R90, R94, 0x302 ;  /* 0x000003025e5a7836 */ /* 0x000fe20000000000 */
[----:B------:R-:W-:Y:S01]  /*13750*/  R2UR UR42, R88 ;  /* 0x00000000582a72ca */ /* 0x000fe200000e0000 */
[----:B------:R-:W-:Y:S01]  /*13760*/  IMAD.MOV.U32 R88, RZ, RZ, R91 ;  /* 0x000000ffff587224 */ /* 0x000fe200078e005b */
[----:B------:R-:W-:Y:S01]  /*13770*/  IADD3 R92, R94, 0x304, RZ ;  /* 0x000003045e5c7810 */ /* 0x000fe20007ffe0ff */
[----:B------:R-:W-:Y:S01]  /*13780*/  IMAD.MOV.U32 R91, RZ, RZ, 0x40000040 ;  /* 0x40000040ff5b7424 */ /* 0x000fe200078e00ff */
[----:B------:R-:W-:Y:S01]  /*13790*/  R2UR UR30, R90 ;  /* 0x000000005a1e72ca */ /* 0x000fe200000e0000 */
[-C--:B------:R-:W-:Y:S01]  /*137a0*/  FMUL.FTZ R26, R26, R4.reuse ;  /* 0x000000041a1a7220 */ /* 0x080fe20000410000 */
[----:B------:R-:W-:Y:S01]  /*137b0*/  R2UR UR38, R88 ;  /* 0x00000000582672ca */ /* 0x000fe200000e0000 */
[-C--:B------:R-:W-:Y:S01]  /*137c0*/  FMUL.FTZ R27, R27, R4.reuse ;  /* 0x000000041b1b7220 */ /* 0x080fe20000410000 */
[C---:B------:R-:W-:Y:S01]  /*137d0*/  IADD3 R88, R94.reuse, 0x300, RZ ;  /* 0x000003005e587810 */ /* 0x040fe20007ffe0ff */
[----:B----4-:R-:W4:Y:S01]  /*137e0*/  LDL.64 R6, [R1+0x18] ;  /* 0x0000180001067983 */ /* 0x010f220000100a00 */
[----:B------:R-:W-:Y:S01]  /*137f0*/  IADD3 R90, R94, 0x600, RZ ;  /* 0x000006005e5a7810 */ /* 0x000fe20007ffe0ff */
[-C--:B------:R-:W-:Y:S01]  /*13800*/  FMUL.FTZ R30, R30, R4.reuse ;  /* 0x000000041e1e7220 */ /* 0x080fe20000410000 */
[----:B------:R-:W-:Y:S01]  /*13810*/  R2UR UR34, R88 ;  /* 0x00000000582272ca */ /* 0x000fe200000e0000 */
[----:B------:R-:W-:Y:S01]  /*13820*/  VIADD R88, R94, 0x306 ;  /* 0x000003065e587836 */ /* 0x000fe20000000000 */
[----:B------:R-:W-:Y:S01]  /*13830*/  MOV R198, UR45 ;  /* 0x0000002d00c67c02 */ /* 0x000fe20008000f00 */
[-C--:B------:R-:W-:Y:S01]  /*13840*/  FMUL.FTZ R31, R31, R4.reuse ;  /* 0x000000041f1f7220 */ /* 0x080fe20000410000 */
[----:B01----:R-:W-:Y:S01]  /*13850*/  MOV R0, UR44 ;  /* 0x0000002c00007c02 */ /* 0x003fe20008000f00 */
[-C--:B------:R-:W-:Y:S01]  /*13860*/  FMUL.FTZ R34, R34, R4.reuse ;  /* 0x0000000422227220 */ /* 0x080fe20000410000 */
[----:B------:R-:W-:Y:S01]  /*13870*/  R2UR UR47, R89 ;  /* 0x00000000592f72ca */ /* 0x000fe200000e0000 */
[-C--:B------:R-:W-:Y:S01]  /*13880*/  FMUL.FTZ R35, R35, R4.reuse ;  /* 0x0000000423237220 */ /* 0x080fe20000410000 */
[----:B------:R-:W-:Y:S01]  /*13890*/  R2UR UR26, R92 ;  /* 0x000000005c1a72ca */ /* 0x000fe200000e0000 */
[----:B------:R-:W-:Y:S01]  /*138a0*/  VIADD R92, R94, 0x602 ;  /* 0x000006025e5c7836 */ /* 0x000fe20000000000 */
[----:B------:R-:W-:Y:S01]  /*138b0*/  R2UR UR22, R88 ;  /* 0x00000000581672ca */ /* 0x000fe200000e0000 */
[----:B------:R-:W-:Y:S01]  /*138c0*/  VIADD R88, R94, 0x604 ;  /* 0x000006045e587836 */ /* 0x000fe20000000000 */
[----:B------:R-:W-:Y:S01]  /*138d0*/  R2UR UR18, R90 ;  /* 0x000000005a1272ca */ /* 0x000fe200000e0000 */
[-C--:B------:R-:W-:Y:S01]  /*138e0*/  FMUL.FTZ R38, R38, R4.reuse ;  /* 0x0000000426267220 */ /* 0x080fe20000410000 */
[----:B------:R-:W-:Y:S01]  /*138f0*/  IADD3 R90, R94, 0x606, RZ ;  /* 0x000006065e5a7810 */ /* 0x000fe20007ffe0ff */
[-C--:B------:R-:W-:Y:S01]  /*13900*/  FMUL.FTZ R39, R39, R4.reuse ;  /* 0x0000000427277220 */ /* 0x080fe20000410000 */
[----:B------:R-:W-:Y:S01]  /*13910*/  MOV R3, UR59 ;  /* 0x0000003b00037c02 */ /* 0x000fe20008000f00 */
[-C--:B------:R-:W-:Y:S01]  /*13920*/  FMUL.FTZ R42, R42, R4.reuse ;  /* 0x000000042a2a7220 */ /* 0x080fe20000410000 */
[----:B------:R-:W-:Y:S01]  /*13930*/  R2UR UR43, R89 ;  /* 0x00000000592b72ca */ /* 0x000fe200000e0000 */
        /* <DEDUP_REMOVED lines=27> */
[----:B------:R-:W-:Y:S01]  /*13af0*/  MOV R196, UR41 ;  /* 0x0000002900c47c02 */ /* 0x000fe20008000f00 */
        /* <DEDUP_REMOVED lines=45> */
[----:B--2---:R-:W-:-:S02]  /*13dd0*/  R2UR UR44, R96 ;  /* 0x00000000602c72ca */ /* 0x004fc400000e0000 */
[----:B------:R-:W-:Y:S02]  /*13de0*/  R2UR UR45, R97 ;  /* 0x00000000612d72ca */ /* 0x000fe400000e0000 */
[----:B------:R-:W-:-:S11]  /*13df0*/  WARPGROUP.ARRIVE ;  /* 0x00000000000079c5 */ /* 0x000fd60000000000 */
[----:B------:R-:W-:Y:S01]  /*13e00*/  HGMMA.64x96x16.F32 R88, gdesc[UR44], RZ, !UPT, gsb0 ;  /* 0x016000002c5879f0 */ /* 0x000fe2000c0008ff */
[----:B---3--:R-:W-:Y:S02]  /*13e10*/  R2UR UR40, R10 ;  /* 0x000000000a2872ca */ /* 0x008fe400000e0000 */
[----:B------:R-:W-:Y:S02]  /*13e20*/  R2UR UR41, R11 ;  /* 0x000000000b2972ca */ /* 0x000fe400000e0000 */
[----:B------:R0:W5:Y:S01]  /*13e30*/  LDL.LU.64 R10, [R1+0x88] ;  /* 0x00008800010a7983 */ /* 0x0001620000300a00 */
[----:B------:R-:W-:Y:S02]  /*13e40*/  WARPGROUP.DEPBAR.LE gsb0, 0x0 ;  /* 0x00008000000079c5 */ /* 0x000fe40000010000 */
[----:B------:R-:W-:-:S08]  /*13e50*/  WARPGROUP.ARRIVE ;  /* 0x00000000000079c5 */ /* 0x000fd00000000000 */
[----:B------:R-:W-:Y:S01]  /*13e60*/  HGMMA.64x96x16.F32 R88, gdesc[UR40], R88, gsb0 ;  /* 0x01600000285879f0 */ /* 0x000fe20008000858 */
[----:B------:R-:W-:Y:S02]  /*13e70*/  R2UR UR41, R196 ;  /* 0x00000000c42972ca */ /* 0x000fe400000e0000 */
[----:B------:R-:W-:Y:S02]  /*13e80*/  R2UR UR40, R197 ;  /* 0x00000000c52872ca */ /* 0x000fe400000e0000 */
[----:B------:R-:W2:Y:S01]  /*13e90*/  LDL.64 R196, [R1+0x20] ;  /* 0x0000200001c47983 */ /* 0x000ea20000100a00 */
[----:B----4-:R-:W-:Y:S02]  /*13ea0*/  R2UR UR56, R6 ;  /* 0x00000000063872ca */ /* 0x010fe400000e0000 */
[----:B------:R-:W-:Y:S01]  /*13eb0*/  R2UR UR57, R7 ;  /* 0x00000000073972ca */ /* 0x000fe200000e0000 */
[----:B------:R-:W-:Y:S02]  /*13ec0*/  WARPGROUP.DEPBAR.LE gsb0, 0x0 ;  /* 0x00008000000079c5 */ /* 0x000fe40000010000 */
[----:B------:R-:W-:Y:S01]  /*13ed0*/  WARPGROUP.ARRIVE ;  /* 0x00000000000079c5 */ /* 0x000fe20000000000 */
[----:B------:R-:W-:Y:S01]  /*13ee0*/  FMUL.FTZ R87, R87, R4 ;  /* 0x0000000457577220 */ /* 0x000fe20000410000 */
[----:B--2---:R-:W-:-:S02]  /*13ef0*/  R2UR UR36, R196 ;  /* 0x00000000c42472ca */ /* 0x004fc400000e0000 */
[----:B------:R-:W-:Y:S02]  /*13f00*/  R2UR UR37, R197 ;  /* 0x00000000c52572ca */ /* 0x000fe400000e0000 */
[----:B------:R-:W2:Y:S11]  /*13f10*/  LDL.64 R196, [R1] ;  /* 0x0000000001c47983 */ /* 0x000eb60000100a00 */
[----:B------:R-:W-:Y:S01]  /*13f20*/  HGMMA.64x96x16.F32 R88, gdesc[UR36], R88, gsb0 ;  /* 0x01600000245879f0 */ /* 0x000fe20008000858 */
[----:B------:R-:W-:-:S02]  /*13f30*/  R2UR UR37, R194 ;  /* 0x00000000c22572ca */ /* 0x000fc400000e0000 */
[----:B------:R-:W-:Y:S02]  /*13f40*/  R2UR UR36, R195 ;  /* 0x00000000c32472ca */ /* 0x000fe400000e0000 */
[----:B------:R-:W3:Y:S04]  /*13f50*/  LDL.64 R194, [R1+0x8] ;  /* 0x0000080001c27983 */ /* 0x000ee80000100a00 */
[----:B------:R0:W5:Y:S01]  /*13f60*/  LDL.LU.64 R6, [R1+0x80] ;  /* 0x0000800001067983 */ /* 0x0001620000300a00 */
[----:B------:R-:W-:Y:S02]  /*13f70*/  WARPGROUP.DEPBAR.LE gsb0, 0x0 ;  /* 0x00008000000079c5 */ /* 0x000fe40000010000 */
[----:B------:R-:W-:-:S06]  /*13f80*/  WARPGROUP.ARRIVE ;  /* 0x00000000000079c5 */ /* 0x000fcc0000000000 */
[----:B------:R-:W-:Y:S01]  /*13f90*/  HGMMA.64x96x16.F32 R88, gdesc[UR56], R88, gsb0 ;  /* 0x01600000385879f0 */ /* 0x000fe20008000858 */
[----:B------:R-:W-:Y:S02]  /*13fa0*/  R2UR UR58, R5 ;  /* 0x00000000053a72ca */ /* 0x000fe400000e0000 */
[----:B------:R-:W4:Y:S01]  /*13fb0*/  LDL.64 R4, [R1+0x10] ;  /* 0x0000100001047983 */ /* 0x000f220000100a00 */
[----:B------:R-:W-:Y:S02]  /*13fc0*/  WARPGROUP.DEPBAR.LE gsb0, 0x0 ;  /* 0x00008000000079c5 */ /* 0x000fe40000010000 */
[----:B------:R-:W-:Y:S01]  /*13fd0*/  WARPGROUP.ARRIVE ;  /* 0x00000000000079c5 */ /* 0x000fe20000000000 */
[----:B---3--:R-:W-:Y:S02]  /*13fe0*/  R2UR UR28, R194 ;  /* 0x00000000c21c72ca */ /* 0x008fe400000e0000 */
[----:B------:R-:W-:Y:S02]  /*13ff0*/  R2UR UR29, R195 ;  /* 0x00000000c31d72ca */ /* 0x000fe400000e0000 */
[----:B----4-:R-:W-:-:S02]  /*14000*/  R2UR UR32, R4 ;  /* 0x00000000042072ca */ /* 0x010fc400000e0000 */
[----:B------:R-:W-:-:S13]  /*14010*/  R2UR UR33, R5 ;  /* 0x00000000052172ca */ /* 0x000fda00000e0000 */
[----:B------:R-:W-:Y:S01]  /*14020*/  HGMMA.64x96x16.F32 R88, gdesc[UR32], R88, gsb0 ;  /* 0x01600000205879f0 */ /* 0x000fe20008000858 */
[----:B--2---:R-:W-:Y:S02]  /*14030*/  R2UR UR24, R196 ;  /* 0x00000000c41872ca */ /* 0x004fe400000e0000 */
[----:B------:R-:W-:Y:S01]  /*14040*/  R2UR UR25, R197 ;  /* 0x00000000c51972ca */ /* 0x000fe200000e0000 */
[----:B------:R-:W-:Y:S02]  /*14050*/  WARPGROUP.DEPBAR.LE gsb0, 0x0 ;  /* 0x00008000000079c5 */ /* 0x000fe40000010000 */
[----:B------:R-:W-:-:S06]  /*14060*/  WARPGROUP.ARRIVE ;  /* 0x00000000000079c5 */ /* 0x000fcc0000000000 */
[----:B------:R-:W-:Y:S03]  /*14070*/  HGMMA.64x96x16.F32 R88, gdesc[UR28], R88, gsb0 ;  /* 0x016000001c5879f0 */ /* 0x000fe60008000858 */
[----:B------:R-:W-:Y:S02]  /*14080*/  WARPGROUP.DEPBAR.LE gsb0, 0x0 ;  /* 0x00008000000079c5 */ /* 0x000fe40000010000 */
[----:B------:R-:W-:-:S06]  /*14090*/  WARPGROUP.ARRIVE ;  /* 0x00000000000079c5 */ /* 0x000fcc0000000000 */
[----:B------:R-:W-:Y:S01]  /*140a0*/  HGMMA.64x96x16.F32 R88, gdesc[UR24], R88, gsb0 ;  /* 0x01600000185879f0 */ /* 0x000fe20008000858 */
[----:B------:R-:W-:Y:S01]  /*140b0*/  UMOV UR20, UR52 ;  /* 0x0000003400147c82 */ /* 0x000fe20008000000 */
[----:B------:R-:W-:Y:S01]  /*140c0*/  UMOV UR21, UR53 ;  /* 0x0000003500157c82 */ /* 0x000fe20008000000 */
[----:B------:R-:W-:Y:S02]  /*140d0*/  WARPGROUP.DEPBAR.LE gsb0, 0x0 ;  /* 0x00008000000079c5 */ /* 0x000fe40000010000 */
[----:B------:R-:W-:-:S06]  /*140e0*/  WARPGROUP.ARRIVE ;  /* 0x00000000000079c5 */ /* 0x000fcc0000000000 */
[----:B------:R-:W-:Y:S01]  /*140f0*/  HGMMA.64x96x16.F32 R88, gdesc[UR20], R88, gsb0 ;  /* 0x01600000145879f0 */ /* 0x000fe20008000858 */
[----:B------:R-:W-:Y:S01]  /*14100*/  UMOV UR16, UR48 ;  /* 0x0000003000107c82 */ /* 0x000fe20008000000 */
[----:B------:R-:W-:Y:S01]  /*14110*/  UMOV UR17, UR49 ;  /* 0x0000003100117c82 */ /* 0x000fe20008000000 */
[----:B------:R-:W-:Y:S02]  /*14120*/  R2UR UR45, R198 ;  /* 0x00000000c62d72ca */ /* 0x000fe400000e0000 */
[----:B------:R-:W-:Y:S01]  /*14130*/  R2UR UR44, R0 ;  /* 0x00000000002c72ca */ /* 0x000fe200000e0000 */
[----:B------:R-:W-:Y:S02]  /*14140*/  WARPGROUP.DEPBAR.LE gsb0, 0x0 ;  /* 0x00008000000079c5 */ /* 0x000fe40000010000 */
[----:B------:R-:W-:-:S06]  /*14150*/  WARPGROUP.ARRIVE ;  /* 0x00000000000079c5 */ /* 0x000fcc0000000000 */
[----:B------:R-:W-:Y:S04]  /*14160*/  HGMMA.64x96x16.F32 R88, gdesc[UR16], R88, gsb0 ;  /* 0x01600000105879f0 */ /* 0x000fe80008000858 */
[----:B------:R-:W-:Y:S01]  /*14170*/  UMOV UR12, UR44 ;  /* 0x0000002c000c7c82 */ /* 0x000fe20008000000 */
[----:B------:R-:W-:Y:S01]  /*14180*/  UMOV UR13, UR45 ;  /* 0x0000002d000d7c82 */ /* 0x000fe20008000000 */
        /* <DEDUP_REMOVED lines=10> */
[----:B------:R-:W-:Y:S01]  /*14230*/  R2UR UR38, R193 ;  /* 0x00000000c12672ca */ /* 0x000fe200000e0000 */
[----:B------:R-:W-:Y:S02]  /*14240*/  WARPGROUP.DEPBAR.LE gsb0, 0x0 ;  /* 0x00008000000079c5 */ /* 0x000fe40000010000 */
[----:B------:R-:W-:-:S06]  /*14250*/  WARPGROUP.ARRIVE ;  /* 0x00000000000079c5 */ /* 0x000fcc0000000000 */
[----:B------:R-:W-:Y:S01]  /*14260*/  HGMMA.64x96x16.F32 R88, gdesc[UR8], R88, gsb0 ;  /* 0x01600000085879f0 */ /* 0x000fe20008000858 */
[----:B------:R-:W-:Y:S02]  /*14270*/  R2UR UR59, R3 ;  /* 0x00000000033b72ca */ /* 0x000fe400000e0000 */
[----:B------:R-:W-:Y:S02]  /*14280*/  R2UR UR57, R20 ;  /* 0x00000000143972ca */ /* 0x000fe400000e0000 */
[----:B------:R-:W-:Y:S01]  /*14290*/  R2UR UR56, R21 ;  /* 0x00000000153872ca */ /* 0x000fe200000e0000 */
[----:B------:R-:W-:Y:S02]  /*142a0*/  WARPGROUP.DEPBAR.LE gsb0, 0x0 ;  /* 0x00008000000079c5 */ /* 0x000fe40000010000 */
[----:B0-----:R-:W-:-:S12]  /*142b0*/  @!P0 BRA `(.L_x_632) ;  /* 0x0000000000048947 */ /* 0x001fd80003800000 */
[----:B------:R-:W-:Y:S01]  /*142c0*/  BPT.TRAP 0x1 ;  /* 0x000000040000795c */ /* 0x000fe20000300000 */
.L_x_632:
[----:B-----5:R-:W-:Y:S01]  /*142d0*/  SHF.L.U32 R0, R10, 0x1f, RZ ;  /* 0x0000001f0a007819 */ /* 0x020fe200000006ff */
[----:B------:R-:W-:-:S04]  /*142e0*/  IMAD R20, R11, 0x8, R2 ;  /* 0x000000080b147824 */ /* 0x000fc800078e0202 */
[----:B------:R0:W1:Y:S01]  /*142f0*/  SYNCS.PHASECHK.TRANS64.TRYWAIT P1, [R20+URZ+0x2a850], R0 ;  /* 0x02a85000140075a7 */ /* 0x000062000802017f */
[----:B------:R-:W-:Y:S05]  /*14300*/  @!P0 BRA `(.L_x_633) ;  /* 0x0000000000048947 */ /* 0x000fea0003800000 */
[----:B------:R-:W-:Y:S01]  /*14310*/  BPT.TRAP 0x1 ;  /* 0x000000040000795c */ /* 0x000fe20000300000 */
.L_x_633:
[----:B------:R-:W-:Y:S04]  /*14320*/  BSSY B1, `(.L_x_634) ;  /* 0x0000004000017945 */ /* 0x000fe80003800000 */
[----:B-1----:R-:W-:Y:S05]  /*14330*/  @P1 BRA `(.L_x_635) ;  /* 0x0000000000081947 */ /* 0x002fea0003800000 */
[----:B------:R-:W1:Y:S02]  /*14340*/  SYNCS.PHASECHK.TRANS64.TRYWAIT P1, [R20+URZ+0x2a850], R0 ;  /* 0x02a85000140075a7 */ /* 0x000e64000802017f */
[----:B-1----:R-:W-:Y:S05]  /*14350*/  @!P1 BRA `(.L_x_636) ;  /* 0x000000cc00549947 */ /* 0x002fea0003800000 */
.L_x_635:
[----:B------:R-:W-:Y:S05]  /*14360*/  BSYNC B1 ;  /* 0x0000000000017941 */ /* 0x000fea0003800000 */
.L_x_634:
[----:B01----:R-:W-:Y:S01]  /*14370*/  VIADD R0, R2, 0x400 ;  /* 0x0000040002007836 */ /* 0x003fe20000000000 */
[----:B------:R-:W-:Y:S01]  /*14380*/  MOV R5, 0x40000040 ;  /* 0x4000004000057802 */ /* 0x000fe20000000f00 */
[----:B------:R-:W-:-:S03]  /*14390*/  WARPGROUP.ARRIVE ;  /* 0x00000000000079c5 */ /* 0x000fc60000000000 */
[----:B------:R-:W-:Y:S02]  /*143a0*/  SHF.R.U32.HI R0, RZ, 0x4, R0 ;  /* 0x00000004ff007819 */ /* 0x000fe40000011600 */
[----:B------:R-:W-:Y:S01]  /*143b0*/  R2UR UR7, R5 ;  /* 0x00000000050772ca */ /* 0x000fe200000e0000 */
[----:B------:R-:W-:Y:S01]  /*143c0*/  IMAD.MOV.U32 R5, RZ, RZ, 0x40000040 ;  /* 0x40000040ff057424 */ /* 0x000fe200078e00ff */
[----:B------:R-:W-:-:S04]  /*143d0*/  LOP3.LUT R0, R0, 0x3fff, RZ, 0xc0, !PT ;  /* 0x00003fff00007812 */ /* 0x000fc800078ec0ff */
[----:B------:R-:W-:-:S05]  /*143e0*/  LOP3.LUT R0, R0, 0x3000000, RZ, 0xfc, !PT ;  /* 0x0300000000007812 */ /* 0x000fca00078efcff */
[----:B------:R-:W-:Y:S02]  /*143f0*/  IMAD R4, R11, 0x600, R0 ;  /* 0x000006000b047824 */ /* 0x000fe400078e0200 */
[----:B------:R-:W-:Y:S02]  /*14400*/  IMAD.MOV.U32 R11, RZ, RZ, 0x40000040 ;  /* 0x40000040ff0b7424 */ /* 0x000fe400078e00ff */
[C---:B------:R-:W-:Y:S01]  /*14410*/  VIADD R10, R4.reuse, 0x80 ;  /* 0x00000080040a7836 */ /* 0x040fe20000000000 */
[----:B------:R-:W-:-:S13]  /*14420*/  R2UR UR6, R4 ;  /* 0x00000000040672ca */ /* 0x000fda00000e0000 */
[----:B------:R-:W-:Y:S01]  /*14430*/  HGMMA.64x128x16.F32 R24, R156, gdesc[UR4].tnspB, R24, gsb0 ;  /* 0x41e000049c187df0 */ /* 0x000fe20008000818 */
[----:B------:R-:W-:Y:S02]  /*14440*/  R2UR UR6, R10 ;  /* 0x000000000a0672ca */ /* 0x000fe400000e0000 */
[----:B------:R-:W-:Y:S01]  /*14450*/  R2UR UR7, R11 ;  /* 0x000000000b0772ca */ /* 0x000fe200000e0000 */
[----:B------:R-:W-:Y:S01]  /*14460*/  IMAD.MOV.U32 R11, RZ, RZ, 0x40000040 ;  /* 0x40000040ff0b7424 */ /* 0x000fe200078e00ff */
[----:B------:R-:W-:Y:S01]  /*14470*/  IADD3 R10, R4, 0x100, RZ ;  /* 0x00000100040a7810 */ /* 0x000fe20007ffe0ff */
[----:B------:R-:W-:Y:S02]  /*14480*/  WARPGROUP.DEPBAR.LE gsb0, 0x0 ;  /* 0x00008000000079c5 */ /* 0x000fe40000010000 */
[----:B------:R-:W-:-:S08]  /*14490*/  WARPGROUP.ARRIVE ;  /* 0x00000000000079c5 */ /* 0x000fd00000000000 */
[----:B------:R-:W-:Y:S01]  /*144a0*/  HGMMA.64x128x16.F32 R24, R136, gdesc[UR4].tnspB, R24, gsb0 ;  /* 0x41e0000488187df0 */ /* 0x000fe20008000818 */
[----:B------:R-:W-:Y:S01]  /*144b0*/  R2UR UR6, R10 ;  /* 0x000000000a0672ca */ /* 0x000fe200000e0000 */
[----:B------:R-:W-:Y:S01]  /*144c0*/  VIADD R10, R4, 0x180 ;  /* 0x00000180040a7836 */ /* 0x000fe20000000000 */
[----:B------:R-:W-:Y:S02]  /*144d0*/  R2UR UR7, R11 ;  /* 0x000000000b0772ca */ /* 0x000fe400000e0000 */
[----:B------:R-:W-:Y:S01]  /*144e0*/  MOV R11, 0x40000040 ;  /* 0x40000040000b7802 */ /* 0x000fe20000000f00 */
[----:B------:R-:W-:Y:S02]  /*144f0*/  WARPGROUP.DEPBAR.LE gsb0, 0x0 ;  /* 0x00008000000079c5 */ /* 0x000fe40000010000 */
[----:B------:R-:W-:-:S08]  /*14500*/  WARPGROUP.ARRIVE ;  /* 0x00000000000079c5 */ /* 0x000fd00000000000 */
[----:B------:R-:W-:Y:S01]  /*14510*/  HGMMA.64x128x16.F32 R24, R140, gdesc[UR4].tnspB, R24, gsb0 ;  /* 0x41e000048c187df0 */ /* 0x000fe20008000818 */
[----:B------:R-:W-:Y:S01]  /*14520*/  R2UR UR6, R10 ;  /* 0x000000000a0672ca */ /* 0x000fe200000e0000 */
[C---:B------:R-:W-:Y:S01]  /*14530*/  VIADD R10, R4.reuse, 0x200 ;  /* 0x00000200040a7836 */ /* 0x040fe20000000000 */
[----:B------:R-:W-:Y:S01]  /*14540*/  R2UR UR7, R11 ;  /* 0x000000000b0772ca */ /* 0x000fe200000e0000 */
[----:B------:R-:W-:Y:S01]  /*14550*/  IMAD.MOV.U32 R11, RZ, RZ, 0x40000040 ;  /* 0x40000040ff0b7424 */ /* 0x000fe200078e00ff */
[----:B------:R-:W-:Y:S01]  /*14560*/  IADD3 R4, R4, 0x280, RZ ;  /* 0x0000028004047810 */ /* 0x000fe20007ffe0ff */
[----:B------:R-:W-:Y:S02]  /*14570*/  WARPGROUP.DEPBAR.LE gsb0, 0x0 ;  /* 0x00008000000079c5 */ /* 0x000fe40000010000 */
[----:B------:R-:W-:-:S08]  /*14580*/  WARPGROUP.ARRIVE ;  /* 0x00000000000079c5 */ /* 0x000fd00000000000 */
[----:B------:R-:W-:Y:S01]  /*14590*/  HGMMA.64x128x16.F32 R24, R144, gdesc[UR4].tnspB, R24, gsb0 ;  /* 0x41e0000490187df0 */ /* 0x000fe20008000818 */
[----:B------:R-:W-:Y:S02]  /*145a0*/  R2UR UR6, R10 ;  /* 0x000000000a0672ca */ /* 0x000fe400000e0000 */
[----:B------:R-:W-:Y:S01]  /*145b0*/  R2UR UR7, R11 ;  /* 0x000000000b0772ca */ /* 0x000fe200000e0000 */
[----:B------:R-:W-:Y:S02]  /*145c0*/  WARPGROUP.DEPBAR.LE gsb0, 0x0 ;  /* 0x00008000000079c5 */ /* 0x000fe40000010000 */
[----:B------:R-:W-:-:S10]  /*145d0*/  WARPGROUP.ARRIVE ;  /* 0x00000000000079c5 */ /* 0x000fd40000000000 */
[----:B------:R-:W-:Y:S01]  /*145e0*/  HGMMA.64x128x16.F32 R24, R148, gdesc[UR4].tnspB, R24, gsb0 ;  /* 0x41e0000494187df0 */ /* 0x000fe20008000818 */
[----:B------:R-:W-:Y:S02]  /*145f0*/  R2UR UR6, R4 ;  /* 0x00000000040672ca */ /* 0x000fe400000e0000 */
[----:B------:R-:W-:Y:S01]  /*14600*/  R2UR UR7, R5 ;  /* 0x00000000050772ca */ /* 0x000fe200000e0000 */
[----:B------:R-:W-:Y:S02]  /*14610*/  WARPGROUP.DEPBAR.LE gsb0, 0x0 ;  /* 0x00008000000079c5 */ /* 0x000fe40000010000 */
[----:B------:R-:W-:-:S10]  /*14620*/  WARPGROUP.ARRIVE ;  /* 0x00000000000079c5 */ /* 0x000fd40000000000 */
[----:B------:R-:W-:Y:S03]  /*14630*/  HGMMA.64x128x16.F32 R24, R152, gdesc[UR4].tnspB, R24, gsb0 ;  /* 0x41e0000498187df0 */ /* 0x000fe60008000818 */
[----:B------:R-:W-:Y:S02]  /*14640*/  WARPGROUP.DEPBAR.LE gsb0, 0x0 ;  /* 0x00008000000079c5 */ /* 0x000fe40000010000 */
[----:B------:R-:W-:Y:S05]  /*14650*/  @!P0 BRA `(.L_x_637) ;  /* 0x0000000000048947 */ /* 0x000fea0003800000 */
[----:B------:R-:W-:Y:S01]  /*14660*/  BPT.TRAP 0x1 ;  /* 0x000000040000795c */ /* 0x000fe20000300000 */
.L_x_637:
        /* <DEDUP_REMOVED lines=52> */
[----:B------:R-:W0:Y:S04]  /*149b0*/  SHFL.BFLY PT, R4, R5, 0x1, 0x1f ;  /* 0x0c201f0005047f89 */ /* 0x000e2800000e0000 */
[----:B------:R-:W1:Y:S01]  /*149c0*/  SHFL.BFLY PT, R0, R3, 0x1, 0x1f ;  /* 0x0c201f0003007f89 */ /* 0x000e6200000e0000 */
[----:B0-----:R-:W-:Y:S02]  /*149d0*/  FMNMX.FTZ R5, R5, R4, !PT ;  /* 0x0000000405057209 */ /* 0x001fe40007810000 */
[----:B-1----:R-:W-:Y:S01]  /*149e0*/  FMNMX.FTZ R3, R3, R0, !PT ;  /* 0x0000000003037209 */ /* 0x002fe20007810000 */
[----:B------:R-:W-:Y:S02]  /*149f0*/  IMAD.U32 R0, RZ, RZ, UR38 ;  /* 0x00000026ff007e24 */ /* 0x000fe4000f8e00ff */
[----:B------:R-:W-:-:S02]  /*14a00*/  FADD.FTZ R9, -R5, R14 ;  /* 0x0000000e05097221 */ /* 0x000fc40000010100 */
[-C--:B------:R-:W-:Y:S01]  /*14a10*/  FMUL.FTZ R11, R5, R0.reuse ;  /* 0x00000000050b7220 */ /* 0x080fe20000410000 */
[----:B------:R-:W-:Y:S01]  /*14a20*/  FADD.FTZ R4, -R3, R13 ;  /* 0x0000000d03047221 */ /* 0x000fe20000010100 */
[-C--:B------:R-:W-:Y:S02]  /*14a30*/  FMUL.FTZ R9, R9, R0.reuse ;  /* 0x0000000009097220 */ /* 0x080fe40000410000 */
[-CC-:B------:R-:W-:Y:S01]  /*14a40*/  FFMA.FTZ R136, R96, R0.reuse, -R11.reuse ;  /* 0x0000000060887223 */ /* 0x180fe2000001080b */
[-CC-:B------:R-:W-:Y:S01]  /*14a50*/  FFMA.FTZ R96, R97, R0.reuse, -R11.reuse ;  /* 0x0000000061607223 */ /* 0x180fe2000001080b */
[-C--:B------:R-:W-:Y:S01]  /*14a60*/  FMUL.FTZ R97, R3, R0.reuse ;  /* 0x0000000003617220 */ /* 0x080fe20000410000 */
[-CC-:B------:R-:W-:Y:S01]  /*14a70*/  FFMA.FTZ R156, R88, R0.reuse, -R11.reuse ;  /* 0x00000000589c7223 */ /* 0x180fe2000001080b */
[-C--:B------:R-:W-:Y:S01]  /*14a80*/  FMUL.FTZ R4, R4, R0.reuse ;  /* 0x0000000004047220 */ /* 0x080fe20000410000 */
[-C--:B------:R-:W-:Y:S01]  /*14a90*/  FFMA.FTZ R137, R93, R0.reuse, -R11 ;  /* 0x000000005d897223 */ /* 0x080fe2000001080b */
[-C--:B------:R-:W-:Y:S01]  /*14aa0*/  FFMA.FTZ R157, R90, R0.reuse, -R97 ;  /* 0x000000005a9d7223 */ /* 0x080fe20000010861 */
[-CC-:B------:R-:W-:Y:S01]  /*14ab0*/  FFMA.FTZ R139, R89, R0.reuse, -R11.reuse ;  /* 0x00000000598b7223 */ /* 0x180fe2000001080b */
[-C--:B------:R-:W-:Y:S01]  /*14ac0*/  FFMA.FTZ R93, R101, R0.reuse, -R11 ;  /* 0x00000000655d7223 */ /* 0x080fe2000001080b */
[-C--:B------:R-:W-:Y:S01]  /*14ad0*/  FFMA.FTZ R101, R91, R0.reuse, -R97 ;  /* 0x000000005b657223 */ /* 0x080fe20000010861 */
[----:B------:R-:W-:Y:S01]  /*14ae0*/  MUFU.EX2 R9, R9 ;  /* 0x0000000900097308 */ /* 0x000fe20000000800 */
[-C--:B------:R-:W-:Y:S01]  /*14af0*/  FFMA.FTZ R158, R92, R0.reuse, -R11 ;  /* 0x000000005c9e7223 */ /* 0x080fe2000001080b */
[-C--:B------:R-:W-:Y:S01]  /*14b00*/  FFMA.FTZ R159, R94, R0.reuse, -R97 ;  /* 0x000000005e9f7223 */ /* 0x080fe20000010861 */
[-C--:B------:R-:W-:Y:S01]  /*14b10*/  FFMA.FTZ R138, R100, R0.reuse, -R11 ;  /* 0x00000000648a7223 */ /* 0x080fe2000001080b */
[-CC-:B------:R-:W-:Y:S01]  /*14b20*/  FFMA.FTZ R100, R95, R0.reuse, -R97.reuse ;  /* 0x000000005f647223 */ /* 0x180fe20000010861 */
[-CC-:B------:R-:W-:Y:S01]  /*14b30*/  FFMA.FTZ R91, R98, R0.reuse, -R97.reuse ;  /* 0x00000000625b7223 */ /* 0x180fe20000010861 */
[-CC-:B------:R-:W-:Y:S01]  /*14b40*/  FFMA.FTZ R98, R99, R0.reuse, -R97.reuse ;  /* 0x0000000063627223 */ /* 0x180fe20000010861 */
[-CC-:B------:R-:W-:Y:S01]  /*14b50*/  FFMA.FTZ R90, R102, R0.reuse, -R97.reuse ;  /* 0x00000000665a7223 */ /* 0x180fe20000010861 */
[----:B------:R-:W0:Y:S01]  /*14b60*/  MUFU.EX2 R156, R156 ;  /* 0x0000009c009c7308 */ /* 0x000e220000000800 */
[-CC-:B------:R-:W-:Y:S01]  /*14b70*/  FFMA.FTZ R141, R106, R0.reuse, -R97.reuse ;  /* 0x000000006a8d7223 */ /* 0x180fe20000010861 */
[-C--:B------:R-:W-:Y:S01]  /*14b80*/  FFMA.FTZ R95, R103, R0.reuse, -R97 ;  /* 0x00000000675f7223 */ /* 0x080fe20000010861 */
[-CC-:B------:R-:W-:Y:S01]  /*14b90*/  FFMA.FTZ R140, R104, R0.reuse, -R11.reuse ;  /* 0x00000000688c7223 */ /* 0x180fe2000001080b */
        /* <DEDUP_REMOVED lines=9> */
[----:B------:R-:W-:Y:S01]  /*14c30*/  IADD3 R99, R15, 0x2a840, RZ ;  /* 0x0002a8400f637810 */ /* 0x000fe20007ffe0ff */
[-C--:B------:R-:W-:Y:S01]  /*14c40*/  FFMA.FTZ R88, R113, R0.reuse, -R11 ;  /* 0x0000000071587223 */ /* 0x080fe2000001080b */
[-C--:B------:R-:W-:Y:S01]  /*14c50*/  FFMA.FTZ R103, R115, R0.reuse, -R97 ;  /* 0x0000000073677223 */ /* 0x080fe20000010861 */
[----:B------:R-:W1:Y:S01]  /*14c60*/  MUFU.EX2 R157, R157 ;  /* 0x0000009d009d7308 */ /* 0x000e620000000800 */
        /* <DEDUP_REMOVED lines=16> */
[----:B-1----:R-:W-:Y:S01]  /*14d70*/  FFMA.FTZ R6, R4, R6, R157 ;  /* 0x0000000604067223 */ /* 0x002fe2000001009d */
[----:B------:R-:W-:Y:S01]  /*14d80*/  PRMT R99, R183, 0x654, R99 ;  /* 0x00000654b7637816 */ /* 0x000fe20000000063 */
[-C--:B------:R-:W-:Y:S01]  /*14d90*/  FFMA.FTZ R153, R130, R0.reuse, -R97 ;  /* 0x0000000082997223 */ /* 0x080fe20000010861 */
[-CC-:B------:R-:W-:Y:S01]  /*14da0*/  FFMA.FTZ R10, R129, R0.reuse, -R11.reuse ;  /* 0x00000000810a7223 */ /* 0x180fe2000001080b */
[-C--:B------:R-:W-:Y:S01]  /*14db0*/  FFMA.FTZ R154, R132, R0.reuse, -R11 ;  /* 0x00000000849a7223 */ /* 0x080fe2000001080b */
[----:B------:R1:W-:Y:S01]  /*14dc0*/  SYNCS.ARRIVE.TRANS64.RED.A1T0 RZ, [R99+URZ], RZ ;  /* 0x000000ff63ff79a7 */ /* 0x0003e2000810043f */
[-C--:B------:R-:W-:Y:S01]  /*14dd0*/  FFMA.FTZ R155, R134, R0.reuse, -R97 ;  /* 0x00000000869b7223 */ /* 0x080fe20000010861 */
[----:B------:R-:W3:Y:S01]  /*14de0*/  MUFU.EX2 R158, R158 ;  /* 0x0000009e009e7308 */ /* 0x000ee20000000800 */
[----:B0-----:R-:W-:Y:S01]  /*14df0*/  FADD.FTZ R7, R139, R7 ;  /* 0x000000078b077221 */ /* 0x001fe20000010000 */
[-C--:B------:R-:W-:Y:S01]  /*14e00*/  FFMA.FTZ R11, R133, R0.reuse, -R11 ;  /* 0x00000000850b7223 */ /* 0x080fe2000001080b */
[-CC-:B-1----:R-:W-:Y:S01]  /*14e10*/  FFMA.FTZ R99, R131, R0.reuse, -R97.reuse ;  /* 0x0000000083637223 */ /* 0x182fe20000010861 */
[----:B------:R-:W-:-:S04]  /*14e20*/  FFMA.FTZ R97, R135, R0, -R97 ;  /* 0x0000000087617223 */ /* 0x000fc80000010861 */
[----:B------:R-:W0:Y:S01]  /*14e30*/  MUFU.EX2 R159, R159 ;  /* 0x0000009f009f7308 */ /* 0x000e220000000800 */
[----:B--2---:R-:W-:-:S07]  /*14e40*/  FADD.FTZ R106, R101, R6 ;  /* 0x00000006656a7221 */ /* 0x004fce0000010000 */
[----:B------:R-:W1:Y:S01]  /*14e50*/  MUFU.EX2 R137, R137 ;  /* 0x0000008900897308 */ /* 0x000e620000000800 */
[----:B---3--:R-:W-:-:S07]  /*14e60*/  FADD.FTZ R6, R158, R7 ;  /* 0x000000079e067221 */ /* 0x008fce0000010000 */
        /* <DEDUP_REMOVED lines=81> */
[----:B-1----:R-:W-:Y:S01]  /*15380*/  FADD.FTZ R106, R155, R7 ;  /* 0x000000079b6a7221 */ /* 0x002fe20000010000 */
[----:B--2---:R-:W-:-:S03]  /*15390*/  FADD.FTZ R7, R11, R6 ;  /* 0x000000060b077221 */ /* 0x004fc60000010000 */
[----:B0-----:R-:W-:Y:S01]  /*153a0*/  FADD.FTZ R6, R97, R106 ;  /* 0x0000006a61067221 */ /* 0x001fe20000010000 */
[----:B------:R-:W-:Y:S06]  /*153b0*/  @!P0 BRA `(.L_x_638) ;  /* 0x0000000000048947 */ /* 0x000fec0003800000 */
[----:B------:R-:W-:Y:S01]  /*153c0*/  BPT.TRAP 0x1 ;  /* 0x000000040000795c */ /* 0x000fe20000300000 */
.L_x_638:
[----:B------:R-:W-:Y:S01]  /*153d0*/  ISETP.GT.AND P1, PT, R12, R182, PT ;  /* 0x000000b60c00720c */ /* 0x000fe20003f24270 */
[----:B------:R-:W-:Y:S01]  /*153e0*/  VIADD R20, R20, 0x2a860 ;  /* 0x0002a86014147836 */ /* 0x000fe20000000000 */
[----:B------:R-:W-:Y:S01]  /*153f0*/  F2FP.F16.F32.PACK_AB R156, R139, R156 ;  /* 0x0000009c8b9c723e */ /* 0x000fe200000000ff */
[----:B------:R-:W-:Y:S01]  /*15400*/  VIADD R12, R12, 0xffffffff ;  /* 0xffffffff0c0c7836 */ /* 0x000fe20000000000 */
[----:B------:R-:W-:Y:S02]  /*15410*/  F2FP.F16.F32.PACK_AB R158, R137, R158 ;  /* 0x0000009e899e723e */ /* 0x000fe400000000ff */
[----:B------:R-:W-:Y:S02]  /*15420*/  PRMT R20, R183, 0x654, R20 ;  /* 0x00000654b7147816 */ /* 0x000fe40000000014 */
[----:B------:R-:W-:Y:S01]  /*15430*/  F2FP.F16.F32.PACK_AB R148, R14, R148 ;  /* 0x000000940e94723e */ /* 0x000fe200000000ff */
[----:B------:R-:W-:Y:S01]  /*15440*/  IMAD.MOV.U32 R14, RZ, RZ, R5 ;  /* 0x000000ffff0e7224 */ /* 0x000fe200078e0005 */
[----:B------:R0:W-:Y:S01]  /*15450*/  SYNCS.ARRIVE.TRANS64.RED.A1T0 RZ, [R20+URZ], RZ ;  /* 0x000000ff14ff79a7 */ /* 0x0001e2000810043f */
[----:B------:R-:W-:-:S02]  /*15460*/  F2FP.F16.F32.PACK_AB R150, R13, R150 ;  /* 0x000000960d96723e */ /* 0x000fc400000000ff */
[----:B------:R-:W-:Y:S01]  /*15470*/  F2FP.F16.F32.PACK_AB R152, R10, R152 ;  /* 0x000000980a98723e */ /* 0x000fe200000000ff */
[----:B------:R-:W-:Y:S01]  /*15480*/  IMAD.MOV.U32 R10, RZ, RZ, R181 ;  /* 0x000000ffff0a7224 */ /* 0x000fe200078e00b5 */
        /* <DEDUP_REMOVED lines=19> */
[----:B------:R-:W-:Y:S02]  /*155c0*/  MOV R13, R3 ;  /* 0x00000003000d7202 */ /* 0x000fe40000000f00 */
[----:B------:R-:W-:Y:S01]  /*155d0*/  MOV R11, R174 ;  /* 0x000000ae000b7202 */ /* 0x000fe20000000f00 */
[----:B0-----:R-:W-:Y:S06]  /*155e0*/  @P1 BRA `(.L_x_639) ;  /* 0xffffffdc00cc1947 */ /* 0x001fec000383ffff */
.L_x_626:
[----:B------:R-:W-:Y:S05]  /*155f0*/  BSYNC B0 ;  /* 0x0000000000007941 */ /* 0x000fea0003800000 */
.L_x_625:
        /* <DEDUP_REMOVED lines=67> */
.L_x_640:
[----:B------:R-:W-:Y:S01]  /*15a30*/  IMAD R4, R174, 0x8, R2 ;  /* 0x00000008ae047824 */ /* 0x000fe200078e0202 */
[----:B------:R-:W-:-:S04]  /*15a40*/  SHF.L.U32 R9, R181, 0x1f, RZ ;  /* 0x0000001fb5097819 */ /* 0x000fc800000006ff */
[----:B------:R0:W1:Y:S01]  /*15a50*/  SYNCS.PHASECHK.TRANS64.TRYWAIT P1, [R4+URZ+0x2a850], R9 ;  /* 0x02a85009040075a7 */ /* 0x000062000802017f */
[----:B------:R-:W-:Y:S05]  /*15a60*/  @!P0 BRA `(.L_x_641) ;  /* 0x0000000000048947 */ /* 0x000fea0003800000 */
[----:B------:R-:W-:Y:S01]  /*15a70*/  BPT.TRAP 0x1 ;  /* 0x000000040000795c */ /* 0x000fe20000300000 */
.L_x_641:
[----:B------:R-:W-:Y:S01]  /*15a80*/  VIADD R2, R2, 0x400 ;  /* 0x0000040002027836 */ /* 0x000fe20000000000 */
[----:B------:R-:W-:Y:S04]  /*15a90*/  BSSY B0, `(.L_x_642) ;  /* 0x0000008000007945 */ /* 0x000fe80003800000 */
[----:B------:R-:W-:-:S04]  /*15aa0*/  SHF.R.U32.HI R2, RZ, 0x4, R2 ;  /* 0x00000004ff027819 */ /* 0x000fc80000011602 */
[----:B------:R-:W-:-:S04]  /*15ab0*/  LOP3.LUT R2, R2, 0x3fff, RZ, 0xc0, !PT ;  /* 0x00003fff02027812 */ /* 0x000fc800078ec0ff */
[----:B------:R-:W-:-:S05]  /*15ac0*/  LOP3.LUT R11, R2, 0x3000000, RZ, 0xfc, !PT ;  /* 0x03000000020b7812 */ /* 0x000fca00078efcff */
[----:B------:R-:W-:Y:S01]  /*15ad0*/  IMAD R2, R174, 0x600, R11 ;  /* 0x00000600ae027824 */ /* 0x000fe200078e020b */
[----:B-1----:R-:W-:Y:S06]  /*15ae0*/  @P1 BRA `(.L_x_643) ;  /* 0x0000000000081947 */ /* 0x002fec0003800000 */
[----:B------:R-:W1:Y:S02]  /*15af0*/  SYNCS.PHASECHK.TRANS64.TRYWAIT P1, [R4+URZ+0x2a850], R9 ;  /* 0x02a85009040075a7 */ /* 0x000e64000802017f */
[----:B-1----:R-:W-:Y:S05]  /*15b00*/  @!P1 BRA `(.L_x_644) ;  /* 0x000000b4007c9947 */ /* 0x002fea0003800000 */
.L_x_643:
[----:B------:R-:W-:Y:S05]  /*15b10*/  BSYNC B0 ;  /* 0x0000000000007941 */ /* 0x000fea0003800000 */
.L_x_642:
[----:B01----:R-:W-:Y:S01]  /*15b20*/  IMAD.MOV.U32 R9, RZ, RZ, 0x40000040 ;  /* 0x40000040ff097424 */ /* 0x003fe200078e00ff */
[----:B------:R-:W-:Y:S01]  /*15b30*/  MOV R8, R2 ;  /* 0x0000000200087202 */ /* 0x000fe20000000f00 */
[----:B------:R-:W-:Y:S01]  /*15b40*/  WARPGROUP.ARRIVE ;  /* 0x00000000000079c5 */ /* 0x000fe20000000000 */
[----:B------:R-:W-:Y:S01]  /*15b50*/  IMAD.MOV.U32 R21, RZ, RZ, -0x800000 ;  /* 0xff800000ff157424 */ /* 0x000fe200078e00ff */
[----:B------:R-:W-:Y:S02]  /*15b60*/  MOV R20, 0xff800000 ;  /* 0xff80000000147802 */ /* 0x000fe40000000f00 */
[----:B------:R-:W-:Y:S01]  /*15b70*/  R2UR UR6, R8 ;  /* 0x00000000080672ca */ /* 0x000fe200000e0000 */
[----:B------:R-:W-:Y:S01]  /*15b80*/  VIADD R8, R2, 0x80 ;  /* 0x0000008002087836 */ /* 0x000fe20000000000 */
[----:B------:R-:W-:Y:S02]  /*15b90*/  R2UR UR7, R9 ;  /* 0x00000000090772ca */ /* 0x000fe400000e0000 */
[----:B------:R-:W-:-:S11]  /*15ba0*/  MOV R9, 0x40000040 ;  /* 0x4000004000097802 */ /* 0x000fd60000000f00 */
[----:B------:R-:W-:Y:S01]  /*15bb0*/  HGMMA.64x128x16.F32 R24, R156, gdesc[UR4].tnspB, R24, gsb0 ;  /* 0x41e000049c187df0 */ /* 0x000fe20008000818 */
[----:B------:R-:W-:Y:S01]  /*15bc0*/  R2UR UR6, R8 ;  /* 0x00000000080672ca */ /* 0x000fe200000e0000 */
[----:B------:R-:W-:Y:S01]  /*15bd0*/  VIADD R8, R2, 0x100 ;  /* 0x0000010002087836 */ /* 0x000fe20000000000 */
[----:B------:R-:W-:Y:S01]  /*15be0*/  R2UR UR7, R9 ;  /* 0x00000000090772ca */ /* 0x000fe200000e0000 */
[----:B------:R-:W-:Y:S01]  /*15bf0*/  IMAD.MOV.U32 R9, RZ, RZ, 0x40000040 ;  /* 0x40000040ff097424 */ /* 0x000fe200078e00ff */
[----:B------:R-:W-:Y:S02]  /*15c00*/  WARPGROUP.DEPBAR.LE gsb0, 0x0 ;  /* 0x00008000000079c5 */ /* 0x000fe40000010000 */
[----:B------:R-:W-:-:S09]  /*15c10*/  WARPGROUP.ARRIVE ;  /* 0x00000000000079c5 */ /* 0x000fd20000000000 */
        /* <DEDUP_REMOVED lines=16> */
[----:B------:R-:W-:Y:S01]  /*15d20*/  VIADD R8, R2, 0x280 ;  /* 0x0000028002087836 */ /* 0x000fe20000000000 */
[----:B------:R-:W-:Y:S01]  /*15d30*/  R2UR UR7, R9 ;  /* 0x00000000090772ca */ /* 0x000fe200000e0000 */
[----:B------:R-:W-:Y:S01]  /*15d40*/  IMAD.MOV.U32 R9, RZ, RZ, 0x40000040 ;  /* 0x40000040ff097424 */ /* 0x000fe200078e00ff */
[----:B------:R-:W0:Y:S01]  /*15d50*/  SHFL.BFLY PT, R2, R7, 0x2, 0x1f ;  /* 0x0c401f0007027f89 */ /* 0x000e2200000e0000 */
[----:B------:R-:W-:Y:S02]  /*15d60*/  WARPGROUP.DEPBAR.LE gsb0, 0x0 ;  /* 0x00008000000079c5 */ /* 0x000fe40000010000 */
[----:B------:R-:W-:-:S08]  /*15d70*/  WARPGROUP.ARRIVE ;  /* 0x00000000000079c5 */ /* 0x000fd00000000000 */
[----:B------:R-:W-:Y:S01]  /*15d80*/  HGMMA.64x128x16.F32 R24, R148, gdesc[UR4].tnspB, R24, gsb0 ;  /* 0x41e0000494187df0 */ /* 0x000fe20008000818 */
[----:B------:R-:W-:Y:S01]  /*15d90*/  R2UR UR6, R8 ;  /* 0x00000000080672ca */ /* 0x000fe200000e0000 */
[----:B0-----:R-:W-:Y:S01]  /*15da0*/  FADD.FTZ R8, R2, R7 ;  /* 0x0000000702087221 */ /* 0x001fe20000010000 */
[----:B------:R-:W-:Y:S01]  /*15db0*/  R2UR UR7, R9 ;  /* 0x00000000090772ca */ /* 0x000fe200000e0000 */
[----:B------:R-:W-:Y:S01]  /*15dc0*/  IMAD.MOV.U32 R2, RZ, RZ, RZ ;  /* 0x000000ffff027224 */ /* 0x000fe200078e00ff */
[----:B------:R-:W0:Y:S02]  /*15dd0*/  SHFL.BFLY PT, R9, R6, 0x2, 0x1f ;  /* 0x0c401f0006097f89 */ /* 0x000e2400000e0000 */
[----:B0-----:R-:W-:Y:S01]  /*15de0*/  FADD.FTZ R10, R9, R6 ;  /* 0x00000006090a7221 */ /* 0x001fe20000010000 */
[----:B------:R-:W-:Y:S01]  /*15df0*/  MOV R6, RZ ;  /* 0x000000ff00067202 */ /* 0x000fe20000000f00 */
[----:B------:R-:W0:Y:S04]  /*15e00*/  SHFL.BFLY PT, R9, R8, 0x1, 0x1f ;  /* 0x0c201f0008097f89 */ /* 0x000e2800000e0000 */
[----:B------:R-:W1:Y:S01]  /*15e10*/  SHFL.BFLY PT, R11, R10, 0x1, 0x1f ;  /* 0x0c201f000a0b7f89 */ /* 0x000e6200000e0000 */
[----:B0-----:R-:W-:Y:S01]  /*15e20*/  FADD.FTZ R12, R8, R9 ;  /* 0x00000009080c7221 */ /* 0x001fe20000010000 */
[----:B-1----:R-:W-:-:S04]  /*15e30*/  FADD.FTZ R11, R10, R11 ;  /* 0x0000000b0a0b7221 */ /* 0x002fc80000010000 */
[----:B------:R-:W-:Y:S02]  /*15e40*/  FSETP.NE.FTZ.AND P1, PT, R12, RZ, PT ;  /* 0x000000ff0c00720b */ /* 0x000fe40003f35000 */
[----:B------:R-:W-:-:S11]  /*15e50*/  FSETP.NE.FTZ.AND P2, PT, R11, RZ, PT ;  /* 0x000000ff0b00720b */ /* 0x000fd60003f55000 */
[----:B------:R-:W0:Y:S01]  /*15e60*/  @P1 MUFU.LG2 R7, R12 ;  /* 0x0000000c00071308 */ /* 0x000e220000000c00 */
[C---:B------:R-:W-:Y:S01]  /*15e70*/  @P1 FMUL.FTZ R8, R0.reuse, 0.69314718246459960938 ;  /* 0x3f31721800081820 */ /* 0x040fe20000410000 */
[----:B------:R-:W-:-:S06]  /*15e80*/  @P2 FMUL.FTZ R13, R0, 0.69314718246459960938 ;  /* 0x3f317218000d2820 */ /* 0x000fcc0000410000 */
        /* <DEDUP_REMOVED lines=9> */
[----:B------:R-:W-:Y:S03]  /*15f20*/  HGMMA.64x128x16.F32 R24, R152, gdesc[UR4].tnspB, R24, gsb0 ;  /* 0x41e0000498187df0 */ /* 0x000fe60008000818 */
[----:B------:R-:W-:Y:S02]  /*15f30*/  WARPGROUP.DEPBAR.LE gsb0, 0x0 ;  /* 0x00008000000079c5 */ /* 0x000fe40000010000 */
[----:B--23--:R-:W-:Y:S05]  /*15f40*/  @!P0 BRA `(.L_x_645) ;  /* 0x0000000000048947 */ /* 0x00cfea0003800000 */
[----:B------:R-:W-:Y:S01]  /*15f50*/  BPT.TRAP 0x1 ;  /* 0x000000040000795c */ /* 0x000fe20000300000 */
.L_x_645:
[----:B------:R-:W-:Y:S02]  /*15f60*/  VIADD R4, R4, 0x2a860 ;  /* 0x0002a86004047836 */ /* 0x000fe40000000000 */
[-C--:B------:R-:W-:Y:S01]  /*15f70*/  FMUL.FTZ R88, R24, R6.reuse ;  /* 0x0000000618587220 */ /* 0x080fe20000410000 */
[----:B------:R-:W-:Y:S02]  /*15f80*/  VIADD R174, R174, 0x1 ;  /* 0x00000001aeae7836 */ /* 0x000fe40000000000 */
[-C--:B------:R-:W-:Y:S01]  /*15f90*/  FMUL.FTZ R89, R25, R6.reuse ;  /* 0x0000000619597220 */ /* 0x080fe20000410000 */
[-C--:B------:R-:W-:Y:S01]  /*15fa0*/  FMUL.FTZ R90, R28, R6.reuse ;  /* 0x000000061c5a7220 */ /* 0x080fe20000410000 */
[----:B------:R-:W-:Y:S01]  /*15fb0*/  PRMT R4, R183, 0x654, R4 ;  /* 0x00000654b7047816 */ /* 0x000fe20000000004 */
[-C--:B------:R-:W-:Y:S01]  /*15fc0*/  FMUL.FTZ R91, R29, R6.reuse ;  /* 0x000000061d5b7220 */ /* 0x080fe20000410000 */
[----:B------:R-:W-:Y:S01]  /*15fd0*/  ISETP.NE.AND P1, PT, R174, 0x2, PT ;  /* 0x00000002ae00780c */ /* 0x000fe20003f25270 */
[-C--:B------:R-:W-:Y:S01]  /*15fe0*/  FMUL.FTZ R92, R32, R6.reuse ;  /* 0x00000006205c7220 */ /* 0x080fe20000410000 */
[----:B------:R1:W-:Y:S01]  /*15ff0*/  SYNCS.ARRIVE.TRANS64.RED.A1T0 RZ, [R4+URZ], RZ ;  /* 0x000000ff04ff79a7 */ /* 0x0003e2000810043f */
[-C--:B------:R-:W-:Y:S01]  /*16000*/  FMUL.FTZ R93, R33, R6.reuse ;  /* 0x00000006215d7220 */ /* 0x080fe20000410000 */
[----:B------:R-:W-:Y:S01]  /*16010*/  SEL R0, RZ, 0x1, P1 ;  /* 0x00000001ff007807 */ /* 0x000fe20000800000 */
        /* <DEDUP_REMOVED lines=27> */
[-C--:B0-----:R-:W-:Y:S01]  /*161d0*/  FMUL.FTZ R96, R26, R2.reuse ;  /* 0x000000021a607220 */ /* 0x081fe20000410000 */
        /* <DEDUP_REMOVED lines=31> */
[----:B------:R-:W-:-:S02]  /*163d0*/  LOP3.LUT R181, R181, R0, RZ, 0x3c, !PT ;  /* 0x00000000b5b57212 */ /* 0x000fc400078e3cff */
[----:B------:R-:W-:Y:S02]  /*163e0*/  IADD3 R191, R191, 0x1, RZ ;  /* 0x00000001bfbf7810 */ /* 0x000fe40007ffe0ff */
[----:B-1----:R-:W-:-:S07]  /*163f0*/  SEL R174, R174, RZ, P1 ;  /* 0x000000ffaeae7207 */ /* 0x002fce0000800000 */
.L_x_567:
[----:B------:R-:W1:Y:S08]  /*16400*/  S2UR UR4, SR_CgaCtaId ;  /* 0x00000000000479c3 */ /* 0x000e700000008800 */
[----:B------:R-:W-:Y:S01]  /*16410*/  BAR.SYNC.DEFER_BLOCKING 0x5, 0x180 ;  /* 0x0146000000007b1d */ /* 0x000fe20000010000 */
[----:B------:R-:W-:-:S05]  /*16420*/  MOV R2, 0x400 ;  /* 0x0000040000027802 */ /* 0x000fca0000000f00 */
[----:B------:R-:W-:Y:S01]  /*16430*/  BSSY B0, `(.L_x_646) ;  /* 0x00002db000007945 */ /* 0x000fe20003800000 */
[----:B-1----:R-:W-:-:S05]  /*16440*/  IMAD.U32 R183, RZ, RZ, UR4 ;  /* 0x00000004ffb77e24 */ /* 0x002fca000f8e00ff */
[----:B------:R-:W-:-:S05]  /*16450*/  LEA R2, R183, R2, 0x18 ;  /* 0x00000002b7027211 */ /* 0x000fca00078ec0ff */
[----:B------:R1:W2:Y:S01]  /*16460*/  LDS.128 R144, [R2+0x2a8d0] ;  /* 0x02a8d00002907984 */ /* 0x0002a20000000c00 */
[----:B------:R-:W-:Y:S06]  /*16470*/  BAR.ARV 0x4, 0x180 ;  /* 0x0106000000007b1d */ /* 0x000fec0000002000 */
[----:B------:R-:W-:Y:S05]  /*16480*/  @P0 BRA `(.L_x_647) ;  /* 0x00000020006c0947 */ /* 0x000fea0003800000 */
[----:B------:R-:W4:Y:S01]  /*16490*/  LDL R0, [R1+0x70] ;  /* 0x0000700001007983 */ /* 0x000f220000100800 */
[----:B------:R-:W0:Y:S01]  /*164a0*/  S2R R3, SR_SWINHI ;  /* 0x0000000000037919 */ /* 0x000e220000002f00 */
[----:B------:R-:W-:Y:S01]  /*164b0*/  F2FP.F16.F32.PACK_AB R32, R95, R94 ;  /* 0x0000005e5f20723e */ /* 0x000fe200000000ff */
[----:B------:R-:W-:Y:S01]  /*164c0*/  ULDC.64 UR6, c[0x0][0xc00] ;  /* 0x0003000000067ab9 */ /* 0x000fe20000000a00 */
[----:B------:R-:W-:Y:S01]  /*164d0*/  ULDC.64 UR4, c[0x0][0xc08] ;  /* 0x0003020000047ab9 */ /* 0x000fe20000000a00 */
[----:B------:R-:W2:Y:S01]  /*164e0*/  LDL R104, [R1+0x6c] ;  /* 0x00006c0001687983 */ /* 0x000ea20000100800 */
[----:B------:R-:W-:Y:S02]  /*164f0*/  MOV R72, R2 ;  /* 0x0000000200487202 */ /* 0x000fe40000000f00 */
[----:B0-----:R-:W-:Y:S01]  /*16500*/  MOV R73, R3 ;  /* 0x0000000300497202 */ /* 0x001fe20000000f00 */
[----:B------:R-:W-:Y:S02]  /*16510*/  BAR.SYNC.DEFER_BLOCKING 0x1, 0x100 ;  /* 0x0044000000007b1d */ /* 0x000fe40000010000 */
[----:B----4-:R-:W-:-:S03]  /*16520*/  IMAD.WIDE R8, R0, 0x2, R72 ;  /* 0x0000000200087825 */ /* 0x010fc600078e0248 */
[C---:B------:R-:W-:Y:S02]  /*16530*/  LOP3.LUT R3, R8.reuse, 0x380, RZ, 0xc0, !PT ;  /* 0x0000038008037812 */ /* 0x040fe400078ec0ff */
[C---:B------:R-:W-:Y:S02]  /*16540*/  IADD3 R11, P6, R8.reuse, 0x20, RZ ;  /* 0x00000020080b7810 */ /* 0x040fe40007fde0ff */
[----:B------:R-:W-:Y:S02]  /*16550*/  SHF.R.U64 R3, R3, 0x3, RZ ;  /* 0x0000000303037819 */ /* 0x000fe400000012ff */
[C---:B------:R-:W-:Y:S02]  /*16560*/  IADD3 R6, P5, R8.reuse, 0x40, RZ ;  /* 0x0000004008067810 */ /* 0x040fe40007fbe0ff */
[C---:B---3--:R-:W-:Y:S02]  /*16570*/  IADD3 R31, P4, R8.reuse, 0x60, RZ ;  /* 0x00000060081f7810 */ /* 0x048fe40007f9e0ff */
[----:B------:R-:W-:-:S02]  /*16580*/  IADD3 R33, P3, R8, 0x4000, RZ ;  /* 0x0000400008217810 */ /* 0x000fc40007f7e0ff */
[C---:B------:R-:W-:Y:S02]  /*16590*/  IADD3 R35, P2, R8.reuse, 0x4020, RZ ;  /* 0x0000402008237810 */ /* 0x040fe40007f5e0ff */
[C---:B------:R-:W-:Y:S02]  /*165a0*/  IADD3 R26, P1, R8.reuse, 0x4040, RZ ;  /* 0x00004040081a7810 */ /* 0x040fe40007f3e0ff */
[----:B------:R-:W-:Y:S02]  /*165b0*/  IADD3 R103, P0, R8, 0x4060, RZ ;  /* 0x0000406008677810 */ /* 0x000fe40007f1e0ff */
[----:B------:R-:W-:Y:S02]  /*165c0*/  LOP3.LUT R8, R3, R8, RZ, 0x3c, !PT ;  /* 0x0000000803087212 */ /* 0x000fe400078e3cff */
[----:B------:R-:W-:Y:S02]  /*165d0*/  LOP3.LUT R0, R11, 0x380, RZ, 0xc0, !PT ;  /* 0x000003800b007812 */ /* 0x000fe400078ec0ff */
[----:B------:R-:W-:-:S02]  /*165e0*/  LOP3.LUT R3, R6, 0x380, RZ, 0xc0, !PT ;  /* 0x0000038006037812 */ /* 0x000fc400078ec0ff */
[----:B------:R-:W-:Y:S02]  /*165f0*/  LOP3.LUT R10, R31, 0x380, RZ, 0xc0, !PT ;  /* 0x000003801f0a7812 */ /* 0x000fe400078ec0ff */
[----:B------:R-:W-:Y:S02]  /*16600*/  SHF.R.U64 R0, R0, 0x3, RZ ;  /* 0x0000000300007819 */ /* 0x000fe400000012ff */
[----:B------:R-:W-:Y:S02]  /*16610*/  SHF.R.U64 R3, R3, 0x3, RZ ;  /* 0x0000000303037819 */ /* 0x000fe400000012ff */
[----:B------:R-:W-:Y:S02]  /*16620*/  LOP3.LUT R14, R33, 0x380, RZ, 0xc0, !PT ;  /* 0x00000380210e7812 */ /* 0x000fe400078ec0ff */
[----:B------:R-:W-:Y:S02]  /*16630*/  SHF.R.U64 R10, R10, 0x3, RZ ;  /* 0x000000030a0a7819 */ /* 0x000fe400000012ff */
[----:B------:R-:W-:-:S02]  /*16640*/  LOP3.LUT R4, R0, R11, RZ, 0x3c, !PT ;  /* 0x0000000b00047212 */ /* 0x000fc400078e3cff */
[----:B------:R-:W-:Y:S02]  /*16650*/  LOP3.LUT R6, R3, R6, RZ, 0x3c, !PT ;  /* 0x0000000603067212 */ /* 0x000fe400078e3cff */
[----:B------:R-:W-:Y:S01]  /*16660*/  LOP3.LUT R0, R35, 0x380, RZ, 0xc0, !PT ;  /* 0x0000038023007812 */ /* 0x000fe200078ec0ff */
[--C-:B------:R-:W-:Y:S01]  /*16670*/  IMAD.X R5, RZ, RZ, R9.reuse, P6 ;  /* 0x000000ffff057224 */ /* 0x100fe200030e0609 */
[----:B------:R-:W-:Y:S01]  /*16680*/  SHF.R.U64 R14, R14, 0x3, RZ ;  /* 0x000000030e0e7819 */ /* 0x000fe200000012ff */
[--C-:B------:R-:W-:Y:S01]  /*16690*/  IMAD.X R13, RZ, RZ, R9.reuse, P4 ;  /* 0x000000ffff0d7224 */ /* 0x100fe200020e0609 */
[----:B------:R-:W-:Y:S01]  /*166a0*/  LOP3.LUT R3, R26, 0x380, RZ, 0xc0, !PT ;  /* 0x000003801a037812 */ /* 0x000fe200078ec0ff */
[--C-:B------:R-:W-:Y:S01]  /*166b0*/  IMAD.X R15, RZ, RZ, R9.reuse, P3 ;  /* 0x000000ffff0f7224 */ /* 0x100fe200018e0609 */
[-C--:B------:R-:W-:Y:S01]  /*166c0*/  IADD3.X R7, RZ, R9.reuse, RZ, P5, !PT ;  /* 0x00000009ff077210 */ /* 0x080fe20002ffe4ff */
[--C-:B------:R-:W-:Y:S01]  /*166d0*/  IMAD.X R27, RZ, RZ, R9.reuse, P1 ;  /* 0x000000ffff1b7224 */ /* 0x100fe200008e0609 */
[----:B------:R-:W-:Y:S01]  /*166e0*/  IADD3.X R25, RZ, R9, RZ, P2, !PT ;  /* 0x00000009ff197210 */ /* 0x000fe200017fe4ff */
[----:B------:R-:W-:Y:S01]  /*166f0*/  IMAD.X R29, RZ, RZ, R9, P0 ;  /* 0x000000ffff1d7224 */ /* 0x000fe200000e0609 */
[----:B------:R-:W-:-:S02]  /*16700*/  LOP3.LUT R12, R10, R31, RZ, 0x3c, !PT ;  /* 0x0000001f0a0c7212 */ /* 0x000fc400078e3cff */
[----:B------:R-:W-:Y:S02]  /*16710*/  MOV R30, R8 ;  /* 0x00000008001e7202 */ /* 0x000fe40000000f00 */
[----:B------:R-:W-:Y:S02]  /*16720*/  LOP3.LUT R28, R103, 0x380, RZ, 0xc0, !PT ;  /* 0x00000380671c7812 */ /* 0x000fe400078ec0ff */
[----:B------:R-:W-:Y:S02]  /*16730*/  F2FP.F16.F32.PACK_AB R8, R89, R88 ;  /* 0x000000585908723e */ /* 0x000fe400000000ff */
[----:B------:R-:W-:Y:S02]  /*16740*/  F2FP.F16.F32.PACK_AB R9, R97, R96 ;  /* 0x000000606109723e */ /* 0x000fe400000000ff */
[----:B------:R-:W-:Y:S02]  /*16750*/  F2FP.F16.F32.PACK_AB R10, R91, R90 ;  /* 0x0000005a5b0a723e */ /* 0x000fe400000000ff */
[----:B------:R-:W-:-:S02]  /*16760*/  F2FP.F16.F32.PACK_AB R11, R99, R98 ;  /* 0x00000062630b723e */ /* 0x000fc400000000ff */
[----:B------:R-:W-:Y:S02]  /*16770*/  SHF.R.U64 R0, R0, 0x3, RZ ;  /* 0x0000000300007819 */ /* 0x000fe400000012ff */
[----:B------:R-:W-:Y:S02]  /*16780*/  LOP3.LUT R14, R14, R33, RZ, 0x3c, !PT ;  /* 0x000000210e0e7212 */ /* 0x000fe400078e3cff */
[----:B------:R-:W-:Y:S02]  /*16790*/  SHF.R.U64 R3, R3, 0x3, RZ ;  /* 0x0000000303037819 */ /* 0x000fe400000012ff */
[----:B------:R-:W-:Y:S01]  /*167a0*/  SHF.R.U64 R28, R28, 0x3, RZ ;  /* 0x000000031c1c7819 */ /* 0x000fe200000012ff */
[----:B------:R0:W-:Y:S01]  /*167b0*/  STSM.16.M88.4 [R30], R8 ;  /* 0x000000081e007844 */ /* 0x0001e20000000200 */
[----:B------:R-:W-:Y:S02]  /*167c0*/  MOV R33, R4 ;  /* 0x0000000400217202 */ /* 0x000fe40000000f00 */
[----:B------:R-:W-:-:S02]  /*167d0*/  MOV R34, R6 ;  /* 0x0000000600227202 */ /* 0x000fc40000000f00 */
[----:B------:R-:W-:Y:S02]  /*167e0*/  LOP3.LUT R24, R0, R35, RZ, 0x3c, !PT ;  /* 0x0000002300187212 */ /* 0x000fe400078e3cff */
[----:B------:R-:W-:Y:S02]  /*167f0*/  F2FP.F16.F32.PACK_AB R4, R93, R92 ;  /* 0x0000005c5d04723e */ /* 0x000fe400000000ff */
[----:B------:R-:W-:Y:S02]  /*16800*/  F2FP.F16.F32.PACK_AB R5, R101, R100 ;  /* 0x000000646505723e */ /* 0x000fe400000000ff */
[----:B------:R-:W-:Y:S02]  /*16810*/  F2FP.F16.F32.PACK_AB R6, R37, R36 ;  /* 0x000000242506723e */ /* 0x000fe400000000ff */
[----:B------:R-:W-:Y:S02]  /*16820*/  F2FP.F16.F32.PACK_AB R7, R39, R38 ;  /* 0x000000262707723e */ /* 0x000fe400000000ff */
[----:B------:R-:W-:-:S02]  /*16830*/  LOP3.LUT R26, R3, R26, RZ, 0x3c, !PT ;  /* 0x0000001a031a7212 */ /* 0x000fc400078e3cff */
[----:B------:R-:W-:Y:S02]  /*16840*/  MOV R35, R12 ;  /* 0x0000000c00237202 */ /* 0x000fe40000000f00 */
[----:B------:R-:W-:Y:S02]  /*16850*/  MOV R0, R14 ;  /* 0x0000000e00007202 */ /* 0x000fe40000000f00 */
[----:B0-----:R-:W-:Y:S02]  /*16860*/  F2FP.F16.F32.PACK_AB R8, R41, R40 ;  /* 0x000000282908723e */ /* 0x001fe400000000ff */
[----:B------:R-:W-:Y:S02]  /*16870*/  F2FP.F16.F32.PACK_AB R9, R43, R42 ;  /* 0x0000002a2b09723e */ /* 0x000fe400000000ff */
[----:B------:R-:W-:Y:S02]  /*16880*/  F2FP.F16.F32.PACK_AB R10, R45, R44 ;  /* 0x0000002c2d0a723e */ /* 0x000fe400000000ff */
[----:B------:R-:W-:-:S02]  /*16890*/  F2FP.F16.F32.PACK_AB R11, R47, R46 ;  /* 0x0000002e2f0b723e */ /* 0x000fc400000000ff */
[----:B------:R-:W-:Y:S02]  /*168a0*/  LOP3.LUT R28, R28, R103, RZ, 0x3c, !PT ;  /* 0x000000671c1c7212 */ /* 0x000fe400078e3cff */
[----:B------:R-:W-:Y:S02]  /*168b0*/  F2FP.F16.F32.PACK_AB R12, R49, R48 ;  /* 0x00000030310c723e */ /* 0x000fe400000000ff */
[----:B------:R-:W-:Y:S02]  /*168c0*/  F2FP.F16.F32.PACK_AB R13, R51, R50 ;  /* 0x00000032330d723e */ /* 0x000fe400000000ff */
[----:B------:R-:W-:Y:S02]  /*168d0*/  F2FP.F16.F32.PACK_AB R14, R53, R52 ;  /* 0x00000034350e723e */ /* 0x000fe400000000ff */
[----:B------:R-:W-:Y:S01]  /*168e0*/  F2FP.F16.F32.PACK_AB R15, R55, R54 ;  /* 0x00000036370f723e */ /* 0x000fe200000000ff */
[----:B------:R0:W-:Y:S01]  /*168f0*/  STSM.16.M88.4 [R33], R4 ;  /* 0x0000000421007844 */ /* 0x0001e20000000200 */
[----:B------:R-:W-:-:S02]  /*16900*/  MOV R3, R24 ;  /* 0x0000001800037202 */ /* 0x000fc40000000f00 */
[----:B------:R-:W-:Y:S01]  /*16910*/  MOV R103, R26 ;  /* 0x0000001a00677202 */ /* 0x000fe20000000f00 */
[----:B------:R-:W-:Y:S01]  /*16920*/  STSM.16.M88.4 [R34], R8 ;  /* 0x0000000822007844 */ /* 0x000fe20000000200 */
[----:B------:R-:W-:Y:S02]  /*16930*/  F2FP.F16.F32.PACK_AB R24, R57, R56 ;  /* 0x000000383918723e */ /* 0x000fe400000000ff */
[----:B------:R-:W-:Y:S01]  /*16940*/  F2FP.F16.F32.PACK_AB R25, R59, R58 ;  /* 0x0000003a3b19723e */ /* 0x000fe200000000ff */
[----:B------:R3:W-:Y:S01]  /*16950*/  STSM.16.M88.4 [R35], R12 ;  /* 0x0000000c23007844 */ /* 0x0007e20000000200 */
[----:B------:R-:W-:Y:S02]  /*16960*/  F2FP.F16.F32.PACK_AB R26, R61, R60 ;  /* 0x0000003c3d1a723e */ /* 0x000fe400000000ff */
[----:B------:R-:W-:Y:S02]  /*16970*/  F2FP.F16.F32.PACK_AB R27, R63, R62 ;  /* 0x0000003e3f1b723e */ /* 0x000fe400000000ff */
[----:B------:R-:W-:-:S02]  /*16980*/  MOV R102, R28 ;  /* 0x0000001c00667202 */ /* 0x000fc40000000f00 */
[----:B------:R-:W-:Y:S02]  /*16990*/  F2FP.F16.F32.PACK_AB R28, R65, R64 ;  /* 0x00000040411c723e */ /* 0x000fe400000000ff */
[----:B------:R-:W-:Y:S02]  /*169a0*/  F2FP.F16.F32.PACK_AB R29, R67, R66 ;  /* 0x00000042431d723e */ /* 0x000fe400000000ff */
[----:B------:R-:W-:Y:S02]  /*169b0*/  F2FP.F16.F32.PACK_AB R30, R69, R68 ;  /* 0x00000044451e723e */ /* 0x000fe400000000ff */
[----:B------:R-:W-:Y:S02]  /*169c0*/  F2FP.F16.F32.PACK_AB R31, R71, R70 ;  /* 0x00000046471f723e */ /* 0x000fe400000000ff */
[----:B0-----:R-:W-:Y:S01]  /*169d0*/  F2FP.F16.F32.PACK_AB R33, R75, R74 ;  /* 0x0000004a4b21723e */ /* 0x001fe200000000ff */
[----:B---3--:R-:W0:Y:S01]  /*169e0*/  LDC.64 R14, c[0x0][0xba8] ;  /* 0x0002ea00ff0e7b82 */ /* 0x008e220000000a00 */
[----:B------:R-:W-:-:S02]  /*169f0*/  F2FP.F16.F32.PACK_AB R34, R77, R76 ;  /* 0x0000004c4d22723e */ /* 0x000fc400000000ff */
[----:B------:R-:W-:Y:S02]  /*16a00*/  F2FP.F16.F32.PACK_AB R35, R79, R78 ;  /* 0x0000004e4f23723e */ /* 0x000fe400000000ff */
[----:B------:R-:W-:Y:S02]  /*16a10*/  F2FP.F16.F32.PACK_AB R4, R81, R80 ;  /* 0x000000505104723e */ /* 0x000fe400000000ff */
[----:B------:R-:W-:Y:S02]  /*16a20*/  F2FP.F16.F32.PACK_AB R5, R83, R82 ;  /* 0x000000525305723e */ /* 0x000fe400000000ff */
[----:B------:R-:W-:Y:S02]  /*16a30*/  F2FP.F16.F32.PACK_AB R6, R85, R84 ;  /* 0x000000545506723e */ /* 0x000fe400000000ff */
[----:B------:R-:W-:Y:S01]  /*16a40*/  F2FP.F16.F32.PACK_AB R7, R87, R86 ;  /* 0x000000565707723e */ /* 0x000fe200000000ff */
[----:B------:R3:W-:Y:S04]  /*16a50*/  STSM.16.M88.4 [R0], R24 ;  /* 0x0000001800007844 */ /* 0x0007e80000000200 */
[----:B------:R-:W-:Y:S04]  /*16a60*/  STSM.16.M88.4 [R3], R28 ;  /* 0x0000001c03007844 */ /* 0x000fe80000000200 */
[----:B------:R-:W-:Y:S04]  /*16a70*/  STSM.16.M88.4 [R103], R32 ;  /* 0x0000002067007844 */ /* 0x000fe80000000200 */
[----:B------:R4:W-:Y:S01]  /*16a80*/  STSM.16.M88.4 [R102], R4 ;  /* 0x0000000466007844 */ /* 0x0009e20000000200 */
[----:B------:R-:W-:Y:S01]  /*16a90*/  BAR.SYNC.DEFER_BLOCKING 0x1, 0x100 ;  /* 0x0044000000007b1d */ /* 0x000fe20000010000 */
[----:B------:R-:W-:-:S04]  /*16aa0*/  ISETP.NE.U32.AND P0, PT, RZ, UR6, PT ;  /* 0x00000006ff007c0c */ /* 0x000fc8000bf05070 */
[----:B------:R-:W-:Y:S02]  /*16ab0*/  ISETP.NE.AND.EX P0, PT, RZ, UR7, PT, P0 ;  /* 0x00000007ff007c0c */ /* 0x000fe4000bf05300 */
[----:B------:R-:W-:Y:S02]  /*16ac0*/  IADD3 R8, P1, R189, UR6, RZ ;  /* 0x00000006bd087c10 */ /* 0x000fe4000ff3e0ff */
[----:B---3--:R-:W-:Y:S02]  /*16ad0*/  MOV R0, RZ ;  /* 0x000000ff00007202 */ /* 0x008fe40000000f00 */
[----:B------:R-:W-:Y:S01]  /*16ae0*/  IADD3.X R9, R190, UR7, RZ, P1, !PT ;  /* 0x00000007be097c10 */ /* 0x000fe20008ffe4ff */
[----:B------:R-:W-:Y:S01]  /*16af0*/  IMAD.MOV.U32 R24, RZ, RZ, 0x9b8 ;  /* 0x000009b8ff187424 */ /* 0x000fe200078e00ff */
[----:B----4-:R-:W3:Y:S05]  /*16b00*/  LDC R102, c[0x0][0xbe8] ;  /* 0x0002fa00ff667b82 */ /* 0x010eea0000000800 */
[----:B------:R-:W4:Y:S01]  /*16b10*/  @P0 LDG.E R0, desc[UR56][R8.64] ;  /* 0x0000003808000981 */ /* 0x000f22000c1e1900 */
[----:B------:R-:W-:-:S04]  /*16b20*/  ISETP.NE.U32.AND P1, PT, RZ, UR4, PT ;  /* 0x00000004ff007c0c */ /* 0x000fc8000bf25070 */
[----:B------:R-:W-:-:S13]  /*16b30*/  ISETP.NE.AND.EX P1, PT, RZ, UR5, PT, P1 ;  /* 0x00000005ff007c0c */ /* 0x000fda000bf25310 */
[----:B------:R-:W-:Y:S01]  /*16b40*/  @P1 IADD3 R4, P2, R189, UR4, RZ ;  /* 0x00000004bd041c10 */ /* 0x000fe2000ff5e0ff */
[----:B------:R-:W-:-:S03]  /*16b50*/  ULDC UR4, c[0x0][0xa88] ;  /* 0x0002a20000047ab9 */ /* 0x000fc60000000800 */
[----:B------:R-:W-:Y:S01]  /*16b60*/  @P1 IADD3.X R5, R190, UR5, RZ, P2, !PT ;  /* 0x00000005be051c10 */ /* 0x000fe200097fe4ff */
[----:B------:R-:W-:Y:S01]  /*16b70*/  IMAD.U32 R3, RZ, RZ, UR4 ;  /* 0x00000004ff037e24 */ /* 0x000fe2000f8e00ff */
[----:B------:R-:W-:Y:S01]  /*16b80*/  ISETP.NE.AND P2, PT, R187, RZ, PT ;  /* 0x000000ffbb00720c */ /* 0x000fe20003f45270 */
[----:B------:R-:W-:-:S03]  /*16b90*/  ULDC UR4, c[0x0][0xad4] ;  /* 0x0002b50000047ab9 */ /* 0x000fc60000000800 */
[----:B------:R-:W-:Y:S01]  /*16ba0*/  SEL R187, R187, UR4, P2 ;  /* 0x00000004bbbb7c07 */ /* 0x000fe20009000000 */
[----:B------:R1:W5:Y:S03]  /*16bb0*/  @P1 LDG.E R3, desc[UR56][R4.64] ;  /* 0x0000003804031981 */ /* 0x000366000c1e1900 */
[----:B------:R-:W-:-:S04]  /*16bc0*/  ISETP.GT.AND P3, PT, R187, 0x1, PT ;  /* 0x00000001bb00780c */ /* 0x000fc80003f64270 */
[----:B------:R-:W-:-:S04]  /*16bd0*/  SEL R24, R24, 0x978, P3 ;  /* 0x0000097818187807 */ /* 0x000fc80001800000 */
[----:B------:R-:W2:Y:S08]  /*16be0*/  LDC.64 R6, c[0x0][R24+0x220] ;  /* 0x0000880018067b82 */ /* 0x000eb00000000a00 */
[----:B------:R-:W0:Y:S01]  /*16bf0*/  LDC.64 R10, c[0x0][R24+0x218] ;  /* 0x00008600180a7b82 */ /* 0x000e220000000a00 */
[----:B---3--:R-:W-:-:S07]  /*16c00*/  ISETP.NE.AND P4, PT, R102, 0x1, PT ;  /* 0x000000016600780c */ /* 0x008fce0003f85270 */
[----:B------:R-:W3:Y:S01]  /*16c10*/  LDC.64 R12, c[0x0][R24+0x228] ;  /* 0x00008a00180c7b82 */ /* 0x000ee20000000a00 */
[----:B------:R-:W-:-:S07]  /*16c20*/  ISETP.NE.U32.AND P2, PT, RZ, UR6, PT ;  /* 0x00000006ff007c0c */ /* 0x000fce000bf45070 */
[----:B-1----:R1:W1:Y:S01]  /*16c30*/  LDC.64 R4, c[0x0][R24+0x210] ;  /* 0x0000840018047b82 */ /* 0x0022620000000a00 */
[----:B------:R-:W-:-:S07]  /*16c40*/  ISETP.NE.AND.EX P2, PT, RZ, UR7, PT, P2 ;  /* 0x00000007ff007c0c */ /* 0x000fce000bf45320 */
[----:B------:R-:W1:Y:S01]  /*16c50*/  @P4 LDC R26, c[0x0][0xbec] ;  /* 0x0002fb00ff1a4b82 */ /* 0x000e620000000800 */
[----:B------:R-:W-:-:S07]  /*16c60*/  SEL R188, R188, RZ, !P2 ;  /* 0x000000ffbcbc7207 */ /* 0x000fce0005000000 */
[----:B------:R-:W1:Y:S01]  /*16c70*/  @P4 LDC R33, c[0x0][0xbf0] ;  /* 0x0002fc00ff214b82 */ /* 0x000e620000000800 */
[----:B------:R-:W-:Y:S01]  /*16c80*/  SEL R25, R216, RZ, !P2 ;  /* 0x000000ffd8197207 */ /* 0x000fe20005000000 */
[----:B--2---:R-:W-:-:S06]  /*16c90*/  IMAD R7, R7, R188, RZ ;  /* 0x000000bc07077224 */ /* 0x004fcc00078e02ff */
[----:B0-----:R-:W0:Y:S01]  /*16ca0*/  @!P3 LDC R14, c[0x0][0xb50] ;  /* 0x0002d400ff0ebb82 */ /* 0x001e220000000800 */
[----:B------:R-:W-:Y:S01]  /*16cb0*/  IMAD R31, R6, R25, R7 ;  /* 0x00000019061f7224 */ /* 0x000fe200078e0207 */
[----:B------:R-:W-:Y:S01]  /*16cc0*/  LEA R25, R192, R104, 0x7 ;  /* 0x00000068c0197211 */ /* 0x000fe200078e38ff */
[----:B------:R-:W-:-:S05]  /*16cd0*/  IMAD.WIDE.U32 R6, R6, R188, RZ ;  /* 0x000000bc06067225 */ /* 0x000fca00078e00ff */
[----:B------:R-:W2:Y:S01]  /*16ce0*/  @!P3 LDC R15, c[0x0][0xb54] ;  /* 0x0002d500ff0fbb82 */ /* 0x000ea20000000800 */
[-C--:B------:R-:W-:Y:S02]  /*16cf0*/  IMAD R29, R11, R162.reuse, RZ ;  /* 0x000000a20b1d7224 */ /* 0x080fe400078e02ff */
[----:B------:R-:W-:Y:S01]  /*16d00*/  IMAD.WIDE.U32 R10, R10, R162, RZ ;  /* 0x000000a20a0a7225 */ /* 0x000fe200078e00ff */
[----:B------:R-:W-:-:S03]  /*16d10*/  SEL R27, R200, RZ, P3 ;  /* 0x000000ffc81b7207 */ /* 0x000fc60001800000 */
[----:B------:R-:W-:Y:S02]  /*16d20*/  IMAD.IADD R28, R11, 0x1, R29 ;  /* 0x000000010b1c7824 */ /* 0x000fe400078e021d */
[----:B------:R-:W-:Y:S01]  /*16d30*/  IMAD.IADD R11, R7, 0x1, R31 ;  /* 0x00000001070b7824 */ /* 0x000fe200078e021f */
[----:B------:R-:W-:Y:S01]  /*16d40*/  MOV R7, R25 ;  /* 0x0000001900077202 */ /* 0x000fe20000000f00 */
[-C--:B---3--:R-:W-:Y:S02]  /*16d50*/  IMAD R29, R13, R27.reuse, RZ ;  /* 0x0000001b0d1d7224 */ /* 0x088fe400078e02ff */
[----:B------:R-:W-:-:S04]  /*16d60*/  IMAD.WIDE.U32 R12, R12, R27, RZ ;  /* 0x0000001b0c0c7225 */ /* 0x000fc800078e00ff */
[----:B------:R-:W-:Y:S01]  /*16d70*/  IMAD.IADD R29, R13, 0x1, R29 ;  /* 0x000000010d1d7824 */ /* 0x000fe200078e021d */
[--C-:B----4-:R-:W-:Y:S01]  /*16d80*/  IADD3 R10, P2, P5, R6, R10, R0.reuse ;  /* 0x0000000a060a7210 */ /* 0x110fe20007d5e000 */
[----:B-1----:R-:W-:Y:S01]  /*16d90*/  @P4 IMAD.HI.U32 R6, R25, R26, RZ ;  /* 0x0000001a19064227 */ /* 0x002fe200078e00ff */
[----:B------:R-:W-:-:S04]  /*16da0*/  SHF.R.S32.HI R103, RZ, 0x1f, R0 ;  /* 0x0000001fff677819 */ /* 0x000fc80000011400 */
[----:B------:R-:W-:Y:S02]  /*16db0*/  @P4 SHF.R.U32.HI R7, RZ, R33, R6 ;  /* 0x00000021ff074219 */ /* 0x000fe40000011606 */
[----:B------:R-:W-:-:S03]  /*16dc0*/  IADD3.X R11, R11, R28, R103, P2, P5 ;  /* 0x0000001c0b0b7210 */ /* 0x000fc600017ea467 */
[--C-:B------:R-:W-:Y:S01]  /*16dd0*/  IMAD.MOV R24, RZ, RZ, -R7.reuse ;  /* 0x000000ffff187224 */ /* 0x100fe200078e0a07 */
[----:B------:R-:W-:Y:S02]  /*16de0*/  IADD3 R12, P2, P5, R7, R10, R12 ;  /* 0x0000000a070c7210 */ /* 0x000fe40007d5e00c */
[----:B------:R-:W-:Y:S01]  /*16df0*/  SHF.R.S32.HI R6, RZ, 0x1f, R7 ;  /* 0x0000001fff067819 */ /* 0x000fe20000011407 */
[----:B------:R-:W-:-:S03]  /*16e00*/  IMAD R7, R102, R24, R25 ;  /* 0x0000001866077224 */ /* 0x000fc600078e0219 */
[----:B------:R-:W-:Y:S01]  /*16e10*/  IADD3.X R13, R6, R11, R29, P2, P5 ;  /* 0x0000000b060d7210 */ /* 0x000fe200017ea41d */
[-C--:B------:R-:W-:Y:S01]  /*16e20*/  IMAD R5, R5, R7.reuse, RZ ;  /* 0x0000000705057224 */ /* 0x080fe200078e02ff */
[----:B------:R-:W-:Y:S01]  /*16e30*/  SHF.R.S32.HI R11, RZ, 0x1f, R7 ;  /* 0x0000001fff0b7819 */ /* 0x000fe20000011407 */
[----:B------:R-:W-:-:S04]  /*16e40*/  IMAD.WIDE.U32 R12, R4, R7, R12 ;  /* 0x00000007040c7225 */ /* 0x000fc800078e000c */
[----:B------:R-:W-:Y:S01]  /*16e50*/  IMAD R5, R4, R11, R5 ;  /* 0x0000000b04057224 */ /* 0x000fe200078e0205 */
[----:B0-----:R-:W-:-:S04]  /*16e60*/  LEA R14, P2, R12, R14, 0x2 ;  /* 0x0000000e0c0e7211 */ /* 0x001fc800078410ff */
[----:B------:R-:W-:-:S04]  /*16e70*/  IADD3 R4, R13, R5, RZ ;  /* 0x000000050d047210 */ /* 0x000fc80007ffe0ff */
[----:B--2---:R-:W-:Y:S01]  /*16e80*/  LEA.HI.X R15, R12, R15, R4, 0x2, P2 ;  /* 0x0000000f0c0f7211 */ /* 0x004fe200010f1404 */
[----:B------:R-:W-:Y:S06]  /*16e90*/  @P1 BRA `(.L_x_648) ;  /* 0x0000000000101947 */ /* 0x000fec0003800000 */
[----:B------:R-:W-:Y:S05]  /*16ea0*/  @!P0 BRA `(.L_x_648) ;  /* 0x00000000000c8947 */ /* 0x000fea0003800000 */
[----:B------:R-:W2:Y:S04]  /*16eb0*/  LDG.E R4, desc[UR56][R8.64] ;  /* 0x0000003808047981 */ /* 0x000ea8000c1e1900 */
[----:B-----5:R-:W2:Y:S02]  /*16ec0*/  LDG.E R3, desc[UR56][R8.64+0x4] ;  /* 0x0000043808037981 */ /* 0x020ea4000c1e1900 */
[----:B--2---:R-:W-:-:S07]  /*16ed0*/  IMAD.IADD R3, R3, 0x1, -R4 ;  /* 0x0000000103037824 */ /* 0x004fce00078e0a04 */
.L_x_648:
[----:B------:R-:W2:Y:S01]  /*16ee0*/  LDL R8, [R1+0x68] ;  /* 0x0000680001087983 */ /* 0x000ea20000100800 */
[----:B-----5:R-:W-:Y:S01]  /*16ef0*/  IMAD R3, R3, R102, RZ ;  /* 0x0000006603037224 */ /* 0x020fe200078e02ff */
[----:B------:R-:W-:Y:S02]  /*16f00*/  LOP3.LUT P0, RZ, R220, 0x3, RZ, 0xc0, !PT ;  /* 0x00000003dcff7812 */ /* 0x000fe4000780c0ff */
[----:B------:R-:W-:Y:S04]  /*16f10*/  SHFL.IDX PT, R4, R14, RZ, 0x1c1f ;  /* 0x001c1fff0e047589 */ /* 0x000fe800000e0000 */
[----:B------:R-:W0:Y:S04]  /*16f20*/  SHFL.IDX PT, R5, R15, RZ, 0x1c1f ;  /* 0x001c1fff0f057589 */ /* 0x000e2800000e0000 */
[----:B------:R-:W-:Y:S04]  /*16f30*/  SHFL.IDX PT, R6, R14, 0x1, 0x1c1f ;  /* 0x003c1f000e067f89 */ /* 0x000fe800000e0000 */
[----:B------:R-:W1:Y:S01]  /*16f40*/  SHFL.IDX PT, R7, R15, 0x1, 0x1c1f ;  /* 0x003c1f000f077f89 */ /* 0x000e6200000e0000 */
[----:B--2---:R-:W-:-:S05]  /*16f50*/  IMAD R8, R192, 0x80, R8 ;  /* 0x00000080c0087824 */ /* 0x004fca00078e0208 */
[C---:B------:R-:W-:Y:S02]  /*16f60*/  IADD3 R12, R8.reuse, 0x8, RZ ;  /* 0x00000008080c7810 */ /* 0x040fe40007ffe0ff */
[-C--:B------:R-:W-:Y:S02]  /*16f70*/  ISETP.GE.OR P1, PT, R8, R3.reuse, P0 ;  /* 0x000000030800720c */ /* 0x080fe40000726670 */
[----:B------:R-:W-:-:S11]  /*16f80*/  ISETP.GE.OR P0, PT, R12, R3, P0 ;  /* 0x000000030c00720c */ /* 0x000fd60000706670 */
[----:B0-----:R0:W-:Y:S04]  /*16f90*/  @!P1 ST.E desc[UR56][R4.64], R21 ;  /* 0x0000001504009985 */ /* 0x0011e8000c101938 */
[----:B-1----:R0:W-:Y:S01]  /*16fa0*/  @!P0 ST.E desc[UR56][R6.64], R20 ;  /* 0x0000001406008985 */ /* 0x0021e2000c101938 */
[----:B------:R-:W-:Y:S05]  /*16fb0*/  @P3 BRA `(.L_x_649) ;  /* 0x0000000800843947 */ /* 0x000fea0003800000 */
[----:B0-----:R-:W-:Y:S01]  /*16fc0*/  IMAD R5, R217, 0x40, R184 ;  /* 0x00000040d9057824 */ /* 0x001fe200078e02b8 */
[----:B------:R-:W0:Y:S01]  /*16fd0*/  @P4 LDC R49, c[0x0][0xbec] ;  /* 0x0002fb00ff314b82 */ /* 0x000e220000000800 */
[----:B------:R-:W-:Y:S02]  /*16fe0*/  ULDC.64 UR4, c[0x0][0xaa0] ;  /* 0x0002a80000047ab9 */ /* 0x000fe40000000a00 */
[----:B------:R-:W-:-:S05]  /*16ff0*/  IMAD.WIDE R72, R5, 0x2, R72 ;  /* 0x0000000205487825 */ /* 0x000fca00078e0248 */
[----:B------:R-:W1:Y:S01]  /*17000*/  @P4 LDC R51, c[0x0][0xbf0] ;  /* 0x0002fc00ff334b82 */ /* 0x000e620000000800 */
[C---:B------:R-:W-:Y:S01]  /*17010*/  IADD3 R9, P6, R72.reuse, 0x1000, RZ ;  /* 0x0000100048097810 */ /* 0x040fe20007fde0ff */
[----:B------:R-:W-:Y:S01]  /*17020*/  IMAD R103, R103, UR4, RZ ;  /* 0x0000000467677c24 */ /* 0x000fe2000f8e02ff */
[----:B------:R-:W-:Y:S01]  /*17030*/  IADD3 R13, P5, R72, 0x2000, RZ ;  /* 0x00002000480d7810 */ /* 0x000fe20007fbe0ff */
[----:B------:R-:W-:Y:S01]  /*17040*/  IMAD.WIDE.U32 R20, R0, UR4, RZ ;  /* 0x0000000400147c25 */ /* 0x000fe2000f8e00ff */
[----:B------:R-:W-:Y:S02]  /*17050*/  LOP3.LUT R8, R9, 0x380, RZ, 0xc0, !PT ;  /* 0x0000038009087812 */ /* 0x000fe400078ec0ff */
[----:B------:R-:W-:Y:S01]  /*17060*/  IADD3 R25, P3, R72, 0x3000, RZ ;  /* 0x0000300048197810 */ /* 0x000fe20007f7e0ff */
[----:B------:R-:W-:Y:S01]  /*17070*/  IMAD R103, R0, UR5, R103 ;  /* 0x0000000500677c24 */ /* 0x000fe2000f8e0267 */
[----:B------:R-:W-:Y:S01]  /*17080*/  SHF.R.U64 R8, R8, 0x3, RZ ;  /* 0x0000000308087819 */ /* 0x000fe200000012ff */
[----:B------:R-:W-:Y:S01]  /*17090*/  IMAD R45, R186, 0x20, R217 ;  /* 0x00000020ba2d7824 */ /* 0x000fe200078e02d9 */
[----:B------:R-:W-:Y:S01]  /*170a0*/  ULDC.64 UR4, c[0x0][0xae8] ;  /* 0x0002ba0000047ab9 */ /* 0x000fe20000000a00 */
[----:B------:R-:W-:-:S02]  /*170b0*/  IADD3 R29, P2, R72, 0x4000, RZ ;  /* 0x00004000481d7810 */ /* 0x000fc40007f5e0ff */
[----:B------:R-:W-:Y:S01]  /*170c0*/  IADD3 R21, R21, R103, RZ ;  /* 0x0000006715157210 */ /* 0x000fe20007ffe0ff */
[----:B------:R-:W-:Y:S01]  /*170d0*/  IMAD R44, R192, 0x80, R45 ;  /* 0x00000080c02c7824 */ /* 0x000fe200078e022d */
[----:B------:R-:W-:Y:S01]  /*170e0*/  LOP3.LUT R8, R8, R9, RZ, 0x3c, !PT ;  /* 0x0000000908087212 */ /* 0x000fe200078e3cff */
[----:B------:R-:W-:Y:S01]  /*170f0*/  IMAD.X R9, RZ, RZ, R73, P6 ;  /* 0x000000ffff097224 */ /* 0x000fe200030e0649 */
[----:B------:R-:W-:Y:S01]  /*17100*/  IADD3 R33, P1, R72, 0x5000, RZ ;  /* 0x0000500048217810 */ /* 0x000fe20007f3e0ff */
[----:B------:R-:W-:Y:S01]  /*17110*/  IMAD.WIDE.U32 R20, R162, UR4, R20 ;  /* 0x00000004a2147c25 */ /* 0x000fe2000f8e0014 */
[C---:B------:R-:W-:Y:S02]  /*17120*/  IADD3 R37, P0, R72.reuse, 0x6000, RZ ;  /* 0x0000600048257810 */ /* 0x040fe40007f1e0ff */
[----:B------:R-:W-:Y:S01]  /*17130*/  IADD3 R5, P6, R72, 0x7000, RZ ;  /* 0x0000700048057810 */ /* 0x000fe20007fde0ff */
[----:B0-----:R-:W-:Y:S01]  /*17140*/  @P4 IMAD.HI.U32 R0, R44, R49, RZ ;  /* 0x000000312c004227 */ /* 0x001fe200078e00ff */
[----:B------:R-:W-:Y:S01]  /*17150*/  SHF.R.S32.HI R47, RZ, 0x1f, R188 ;  /* 0x0000001fff2f7819 */ /* 0x000fe200000114bc */
[----:B------:R-:W5:Y:S01]  /*17160*/  LD.E.128 R8, desc[UR56][R8.64] ;  /* 0x0000003808087980 */ /* 0x000f62000c101d00 */
[----:B------:R-:W-:Y:S01]  /*17170*/  LOP3.LUT R12, R13, 0x380, RZ, 0xc0, !PT ;  /* 0x000003800d0c7812 */ /* 0x000fe200078ec0ff */
[----:B------:R-:W-:Y:S01]  /*17180*/  IMAD R21, R162, UR5, R21 ;  /* 0x00000005a2157c24 */ /* 0x000fe2000f8e0215 */
[----:B------:R-:W-:Y:S01]  /*17190*/  LOP3.LUT R24, R25, 0x380, RZ, 0xc0, !PT ;  /* 0x0000038019187812 */ /* 0x000fe200078ec0ff */
[----:B------:R-:W-:Y:S01]  /*171a0*/  ULDC.64 UR4, c[0x0][0xaf0] ;  /* 0x0002bc0000047ab9 */ /* 0x000fe20000000a00 */
[----:B------:R-:W-:Y:S01]  /*171b0*/  LOP3.LUT R28, R29, 0x380, RZ, 0xc0, !PT ;  /* 0x000003801d1c7812 */ /* 0x000fe200078ec0ff */
[----:B------:R-:W-:Y:S01]  /*171c0*/  IMAD.X R41, RZ, RZ, R73, P6 ;  /* 0x000000ffff297224 */ /* 0x000fe200030e0649 */
[----:B------:R-:W-:-:S02]  /*171d0*/  LOP3.LUT R32, R33, 0x380, RZ, 0xc0, !PT ;  /* 0x0000038021207812 */ /* 0x000fc400078ec0ff */
[----:B------:R-:W-:Y:S02]  /*171e0*/  LOP3.LUT R36, R37, 0x380, RZ, 0xc0, !PT ;  /* 0x0000038025247812 */ /* 0x000fe400078ec0ff */
[----:B------:R-:W-:Y:S02]  /*171f0*/  LOP3.LUT R4, R5, 0x380, RZ, 0xc0, !PT ;  /* 0x0000038005047812 */ /* 0x000fe400078ec0ff */
[----:B------:R-:W-:Y:S01]  /*17200*/  LOP3.LUT R7, R72, 0x380, RZ, 0xc0, !PT ;  /* 0x0000038048077812 */ /* 0x000fe200078ec0ff */
[----:B------:R-:W-:Y:S01]  /*17210*/  IMAD R47, R47, UR4, RZ ;  /* 0x000000042f2f7c24 */ /* 0x000fe2000f8e02ff */
[----:B------:R-:W-:Y:S02]  /*17220*/  MOV R45, R44 ;  /* 0x0000002c002d7202 */ /* 0x000fe40000000f00 */
[----:B------:R-:W-:Y:S02]  /*17230*/  SHF.R.U64 R12, R12, 0x3, RZ ;  /* 0x000000030c0c7819 */ /* 0x000fe400000012ff */
[----:B------:R-:W-:-:S02]  /*17240*/  SHF.R.U64 R24, R24, 0x3, RZ ;  /* 0x0000000318187819 */ /* 0x000fc400000012ff */
[----:B------:R-:W-:Y:S02]  /*17250*/  SHF.R.U64 R28, R28, 0x3, RZ ;  /* 0x000000031c1c7819 */ /* 0x000fe400000012ff */
[----:B------:R-:W-:Y:S02]  /*17260*/  SHF.R.U64 R32, R32, 0x3, RZ ;  /* 0x0000000320207819 */ /* 0x000fe400000012ff */
[----:B------:R-:W-:Y:S02]  /*17270*/  SHF.R.U64 R36, R36, 0x3, RZ ;  /* 0x0000000324247819 */ /* 0x000fe400000012ff */
[----:B-1----:R-:W-:Y:S02]  /*17280*/  @P4 SHF.R.U32.HI R45, RZ, R51, R0 ;  /* 0x00000033ff2d4219 */ /* 0x002fe40000011600 */
[----:B------:R-:W-:Y:S02]  /*17290*/  SHF.R.U64 R4, R4, 0x3, RZ ;  /* 0x0000000304047819 */ /* 0x000fe400000012ff */
[----:B------:R-:W-:Y:S01]  /*172a0*/  SHF.R.U64 R7, R7, 0x3, RZ ;  /* 0x0000000307077819 */ /* 0x000fe200000012ff */
[----:B------:R-:W-:Y:S01]  /*172b0*/  IMAD R47, R188, UR5, R47 ;  /* 0x00000005bc2f7c24 */ /* 0x000fe2000f8e022f */
[----:B------:R-:W-:Y:S01]  /*172c0*/  LOP3.LUT R12, R12, R13, RZ, 0x3c, !PT ;  /* 0x0000000d0c0c7212 */ /* 0x000fe200078e3cff */
[----:B------:R-:W-:Y:S01]  /*172d0*/  IMAD.WIDE.U32 R20, R188, UR4, R20 ;  /* 0x00000004bc147c25 */ /* 0x000fe2000f8e0014 */
[----:B------:R-:W-:Y:S01]  /*172e0*/  LOP3.LUT R24, R24, R25, RZ, 0x3c, !PT ;  /* 0x0000001918187212 */ /* 0x000fe200078e3cff */
[----:B------:R-:W-:Y:S01]  /*172f0*/  ULDC.64 UR4, c[0x0][0xae0] ;  /* 0x0002b80000047ab9 */ /* 0x000fe20000000a00 */
[----:B------:R-:W-:Y:S01]  /*17300*/  LOP3.LUT R28, R28, R29, RZ, 0x3c, !PT ;  /* 0x0000001d1c1c7212 */ /* 0x000fe200078e3cff */
[--C-:B------:R-:W-:Y:S01]  /*17310*/  IMAD.X R25, RZ, RZ, R73.reuse, P3 ;  /* 0x000000ffff197224 */ /* 0x100fe200018e0649 */
[----:B------:R-:W-:Y:S01]  /*17320*/  LOP3.LUT R32, R32, R33, RZ, 0x3c, !PT ;  /* 0x0000002120207212 */ /* 0x000fe200078e3cff */
[--C-:B------:R-:W-:Y:S01]  /*17330*/  IMAD.X R29, RZ, RZ, R73.reuse, P2 ;  /* 0x000000ffff1d7224 */ /* 0x100fe200010e0649 */
[----:B------:R-:W-:Y:S01]  /*17340*/  LOP3.LUT R36, R36, R37, RZ, 0x3c, !PT ;  /* 0x0000002524247212 */ /* 0x000fe200078e3cff */
[----:B------:R-:W-:Y:S01]  /*17350*/  IMAD.X R37, RZ, RZ, R73, P0 ;  /* 0x000000ffff257224 */ /* 0x000fe200000e0649 */
[--C-:B------:R-:W-:Y:S01]  /*17360*/  SHF.R.S32.HI R0, RZ, 0x1f, R45.reuse ;  /* 0x0000001fff007819 */ /* 0x100fe2000001142d */
[----:B------:R-:W-:Y:S01]  /*17370*/  IMAD.MOV R49, RZ, RZ, -R45 ;  /* 0x000000ffff317224 */ /* 0x000fe200078e0a2d */
[----:B------:R-:W-:-:S02]  /*17380*/  IADD3.X R13, RZ, R73, RZ, P5, !PT ;  /* 0x00000049ff0d7210 */ /* 0x000fc40002ffe4ff */
[----:B------:R-:W-:Y:S02]  /*17390*/  LOP3.LUT R40, R4, R5, RZ, 0x3c, !PT ;  /* 0x0000000504287212 */ /* 0x000fe400078e3cff */
[----:B------:R-:W-:Y:S01]  /*173a0*/  LOP3.LUT R72, R7, R72, RZ, 0x3c, !PT ;  /* 0x0000004807487212 */ /* 0x000fe200078e3cff */
[----:B------:R-:W-:Y:S01]  /*173b0*/  IMAD.IADD R21, R21, 0x1, R47 ;  /* 0x0000000115157824 */ /* 0x000fe200078e022f */
[----:B------:R-:W-:Y:S01]  /*173c0*/  IADD3.X R33, RZ, R73, RZ, P1, !PT ;  /* 0x00000049ff217210 */ /* 0x000fe20000ffe4ff */
[----:B------:R-:W-:Y:S01]  /*173d0*/  IMAD R0, R0, UR4, RZ ;  /* 0x0000000400007c24 */ /* 0x000fe2000f8e02ff */
[----:B------:R-:W5:Y:S01]  /*173e0*/  LD.E.128 R12, desc[UR56][R12.64] ;  /* 0x000000380c0c7980 */ /* 0x000f62000c101d00 */
[----:B------:R-:W-:-:S03]  /*173f0*/  IMAD R47, R102, R49, R44 ;  /* 0x00000031662f7224 */ /* 0x000fc600078e022c */
[----:B------:R0:W5:Y:S01]  /*17400*/  LD.E.128 R4, desc[UR56][R72.64] ;  /* 0x0000003848047980 */ /* 0x000162000c101d00 */
[----:B------:R-:W-:-:S03]  /*17410*/  IMAD R49, R45, UR5, R0 ;  /* 0x000000052d317c24 */ /* 0x000fc6000f8e0200 */
[----:B------:R-:W5:Y:S01]  /*17420*/  LD.E.128 R24, desc[UR56][R24.64] ;  /* 0x0000003818187980 */ /* 0x000f62000c101d00 */
[----:B------:R-:W-:-:S03]  /*17430*/  SHF.R.S32.HI R0, RZ, 0x1f, R47 ;  /* 0x0000001fff007819 */ /* 0x000fc6000001142f */
[----:B------:R-:W5:Y:S04]  /*17440*/  LD.E.128 R28, desc[UR56][R28.64] ;  /* 0x000000381c1c7980 */ /* 0x000f68000c101d00 */
[----:B------:R-:W5:Y:S04]  /*17450*/  LD.E.128 R32, desc[UR56][R32.64] ;  /* 0x0000003820207980 */ /* 0x000f68000c101d00 */
[----:B------:R-:W5:Y:S04]  /*17460*/  LD.E.128 R36, desc[UR56][R36.64] ;  /* 0x0000003824247980 */ /* 0x000f68000c101d00 */
[----:B------:R-:W5:Y:S01]  /*17470*/  LD.E.128 R40, desc[UR56][R40.64] ;  /* 0x0000003828287980 */ /* 0x000f62000c101d00 */
[----:B------:R-:W-:Y:S01]  /*17480*/  IMAD.WIDE.U32 R20, R45, UR4, R20 ;  /* 0x000000042d147c25 */ /* 0x000fe2000f8e0014 */
[----:B------:R-:W-:Y:S01]  /*17490*/  LEA R48, R192, R217, 0x7 ;  /* 0x000000d9c0307211 */ /* 0x000fe200078e38ff */
[----:B------:R-:W-:Y:S01]  /*174a0*/  ULDC.64 UR4, c[0x0][0xad8] ;  /* 0x0002b60000047ab9 */ /* 0x000fe20000000a00 */
[----:B------:R-:W-:Y:S01]  /*174b0*/  @!PT LDS RZ, [RZ] ;  /* 0x00000000fffff984 */ /* 0x000fe20000000800 */
[----:B------:R-:W-:Y:S01]  /*174c0*/  @!PT LDS RZ, [RZ] ;  /* 0x00000000fffff984 */ /* 0x000fe20000000800 */
[----:B------:R-:W-:Y:S01]  /*174d0*/  @!PT LDS RZ, [RZ] ;  /* 0x00000000fffff984 */ /* 0x000fe20000000800 */
[----:B------:R-:W-:Y:S01]  /*174e0*/  @!PT LDS RZ, [RZ] ;  /* 0x00000000fffff984 */ /* 0x000fe20000000800 */
[----:B------:R1:W-:Y:S06]  /*174f0*/  MEMBAR.ALL.CTA ;  /* 0x0000000000007992 */ /* 0x0003ec0000008000 */
[----:B-1----:R-:W1:Y:S01]  /*17500*/  FENCE.VIEW.ASYNC.S ;  /* 0x00000000000073c6 */ /* 0x002e620000000000 */
[----:B------:R-:W-:-:S02]  /*17510*/  IMAD.IADD R21, R21, 0x1, R49 ;  /* 0x0000000115157824 */ /* 0x000fc400078e0231 */
[----:B------:R-:W-:Y:S02]  /*17520*/  IMAD R44, R0, UR4, RZ ;  /* 0x00000004002c7c24 */ /* 0x000fe4000f8e02ff */
[C---:B------:R-:W-:Y:S02]  /*17530*/  VIADD R0, R48.reuse, 0x20 ;  /* 0x0000002030007836 */ /* 0x040fe40000000000 */
[C---:B------:R-:W-:Y:S02]  /*17540*/  IMAD R45, R47.reuse, UR5, R44 ;  /* 0x000000052f2d7c24 */ /* 0x040fe4000f8e022c */
[----:B------:R-:W-:Y:S01]  /*17550*/  IMAD.WIDE.U32 R20, R47, UR4, R20 ;  /* 0x000000042f147c25 */ /* 0x000fe2000f8e0014 */
[-C--:B------:R-:W-:Y:S01]  /*17560*/  ISETP.GE.AND P2, PT, R48, R3.reuse, PT ;  /* 0x000000033000720c */ /* 0x080fe20003f46270 */
[----:B------:R-:W-:Y:S01]  /*17570*/  ULDC.64 UR4, c[0x0][0xa80] ;  /* 0x0002a00000047ab9 */ /* 0x000fe20000000a00 */
[----:B------:R-:W-:Y:S01]  /*17580*/  ISETP.GE.AND P0, PT, R0, R3, PT ;  /* 0x000000030000720c */ /* 0x000fe20003f06270 */
[----:B------:R-:W-:Y:S01]  /*17590*/  IMAD.IADD R21, R21, 0x1, R45 ;  /* 0x0000000115157824 */ /* 0x000fe200078e022d */
[----:B------:R-:W-:-:S02]  /*175a0*/  IADD3 R0, R2, 0x2a820, RZ ;  /* 0x0002a82002007810 */ /* 0x000fc40007ffe0ff */
[----:B------:R-:W-:Y:S01]  /*175b0*/  LEA R46, P3, R20, UR4, 0x1 ;  /* 0x00000004142e7c11 */ /* 0x000fe2000f8608ff */
[----:B------:R-:W-:Y:S01]  /*175c0*/  VIADD R44, R48, 0x40 ;  /* 0x00000040302c7836 */ /* 0x000fe20000000000 */
[----:B------:R-:W-:Y:S02]  /*175d0*/  PRMT R0, RZ, 0x654, R0 ;  /* 0x00000654ff007816 */ /* 0x000fe40000000000 */
[----:B------:R-:W-:Y:S01]  /*175e0*/  LEA.HI.X R47, R20, UR5, R21, 0x1, P3 ;  /* 0x00000005142f7c11 */ /* 0x000fe200098f0c15 */
[----:B------:R-:W-:Y:S01]  /*175f0*/  BSSY B1, `(.L_x_650) ;  /* 0x0000011000017945 */ /* 0x000fe20003800000 */
[----:B------:R-:W-:Y:S01]  /*17600*/  ISETP.GE.AND P1, PT, R44, R3, PT ;  /* 0x000000032c00720c */ /* 0x000fe20003f26270 */
[----:B-1----:R1:W-:Y:S01]  /*17610*/  SYNCS.ARRIVE.TRANS64.RED.A1T0 RZ, [R0+URZ], RZ ;  /* 0x000000ff00ff79a7 */ /* 0x0023e2000810043f */
[----:B------:R0:W2:Y:S01]  /*17620*/  SHFL.IDX PT, R44, R46, RZ, 0x181f ;  /* 0x00181fff2e2c7589 */ /* 0x0000a200000e0000 */
[----:B------:R-:W-:Y:S02]  /*17630*/  SHF.R.S32.HI R104, RZ, 0x1f, R185 ;  /* 0x0000001fff687819 */ /* 0x000fe400000114b9 */
[----:B------:R-:W-:Y:S01]  /*17640*/  SHF.R.S32.HI R105, RZ, 0x1f, R184 ;  /* 0x0000001fff697819 */ /* 0x000fe200000114b8 */
[----:B-1----:R0:W1:Y:S01]  /*17650*/  SHFL.IDX PT, R0, R47, RZ, 0x181f ;  /* 0x00181fff2f007589 */ /* 0x00206200000e0000 */
[----:B------:R-:W-:Y:S06]  /*17660*/  @P2 BRA `(.L_x_651) ;  /* 0x0000000000242947 */ /* 0x000fec0003800000 */
[----:B------:R-:W-:Y:S02]  /*17670*/  ULDC UR4, c[0x0][0xac8] ;  /* 0x0002b20000047ab9 */ /* 0x000fe40000000800 */
[----:B------:R-:W-:Y:S02]  /*17680*/  ISETP.GE.AND P2, PT, R184, UR4, PT ;  /* 0x00000004b8007c0c */ /* 0x000fe4000bf46270 */
[----:B------:R-:W-:-:S11]  /*17690*/  ISETP.GE.AND P3, PT, R185, UR4, PT ;  /* 0x00000004b9007c0c */ /* 0x000fd6000bf66270 */
[CC--:B--2---:R-:W-:Y:S02]  /*176a0*/  @!P2 LEA R20, P4, R184.reuse, R44.reuse, 0x1 ;  /* 0x0000002cb814a211 */ /* 0x0c4fe400078808ff */
[C---:B------:R-:W-:Y:S02]  /*176b0*/  @!P3 LEA R44, P5, R185.reuse, R44, 0x1 ;  /* 0x0000002cb92cb211 */ /* 0x040fe400078a08ff */
[-C--:B-1----:R-:W-:Y:S02]  /*176c0*/  @!P2 LEA.HI.X R21, R184, R0.reuse, R105, 0x1, P4 ;  /* 0x00000000b815a211 */ /* 0x082fe400020f0c69 */
[----:B------:R-:W-:-:S03]  /*176d0*/  @!P3 LEA.HI.X R45, R185, R0, R104, 0x1, P5 ;  /* 0x00000000b92db211 */ /* 0x000fc600028f0c68 */
[----:B-----5:R3:W-:Y:S04]  /*176e0*/  @!P2 ST.E.128 desc[UR56][R20.64], R4 ;  /* 0x000000041400a985 */ /* 0x0207e8000c101d38 */
[----:B------:R3:W-:Y:S02]  /*176f0*/  @!P3 ST.E.128 desc[UR56][R44.64], R28 ;  /* 0x0000001c2c00b985 */ /* 0x0007e4000c101d38 */
.L_x_651:
[----:B------:R-:W-:Y:S05]  /*17700*/  BSYNC B1 ;  /* 0x0000000000017941 */ /* 0x000fea0003800000 */
.L_x_650:
[----:B-1----:R1:W4:Y:S01]  /*17710*/  SHFL.IDX PT, R0, R47, 0x1, 0x181f ;  /* 0x00381f002f007f89 */ /* 0x00232200000e0000 */
[----:B------:R-:W-:Y:S03]  /*17720*/  BSSY B1, `(.L_x_652) ;  /* 0x000000c000017945 */ /* 0x000fe60003800000 */
[----:B---3-5:R1:W3:Y:S01]  /*17730*/  SHFL.IDX PT, R6, R46, 0x1, 0x181f ;  /* 0x00381f002e067f89 */ /* 0x0282e200000e0000 */
[----:B------:R-:W-:Y:S05]  /*17740*/  @P0 BRA `(.L_x_653) ;  /* 0x0000000000240947 */ /* 0x000fea0003800000 */
[----:B------:R-:W-:Y:S02]  /*17750*/  ULDC UR4, c[0x0][0xac8] ;  /* 0x0002b20000047ab9 */ /* 0x000fe40000000800 */
[----:B------:R-:W-:Y:S02]  /*17760*/  ISETP.GE.AND P3, PT, R184, UR4, PT ;  /* 0x00000004b8007c0c */ /* 0x000fe4000bf66270 */
[----:B------:R-:W-:-:S11]  /*17770*/  ISETP.GE.AND P4, PT, R185, UR4, PT ;  /* 0x00000004b9007c0c */ /* 0x000fd6000bf86270 */
[CC--:B---3--:R-:W-:Y:S02]  /*17780*/  @!P3 LEA R4, P0, R184.reuse, R6.reuse, 0x1 ;  /* 0x00000006b804b211 */ /* 0x0c8fe400078008ff */
[C---:B------:R-:W-:Y:S02]  /*17790*/  @!P4 LEA R6, P2, R185.reuse, R6, 0x1 ;  /* 0x00000006b906c211 */ /* 0x040fe400078408ff */
[-C--:B----4-:R-:W-:Y:S02]  /*177a0*/  @!P3 LEA.HI.X R5, R184, R0.reuse, R105, 0x1, P0 ;  /* 0x00000000b805b211 */ /* 0x090fe400000f0c69 */
[----:B------:R-:W-:-:S03]  /*177b0*/  @!P4 LEA.HI.X R7, R185, R0, R104, 0x1, P2 ;  /* 0x00000000b907c211 */ /* 0x000fc600010f0c68 */
[----:B------:R3:W-:Y:S04]  /*177c0*/  @!P3 ST.E.128 desc[UR56][R4.64], R8 ;  /* 0x000000080400b985 */ /* 0x0007e8000c101d38 */
[----:B------:R3:W-:Y:S02]  /*177d0*/  @!P4 ST.E.128 desc[UR56][R6.64], R32 ;  /* 0x000000200600c985 */ /* 0x0007e4000c101d38 */
.L_x_653:
[----:B------:R-:W-:Y:S05]  /*177e0*/  BSYNC B1 ;  /* 0x0000000000017941 */ /* 0x000fea0003800000 */
.L_x_652:
[----:B----4-:R4:W0:Y:S01]  /*177f0*/  SHFL.IDX PT, R0, R47, 0x2, 0x181f ;  /* 0x00581f002f007f89 */ /* 0x01082200000e0000 */
[----:B------:R-:W-:Y:S03]  /*17800*/  BSSY B1, `(.L_x_654) ;  /* 0x000000c000017945 */ /* 0x000fe60003800000 */
[----:B---3--:R4:W3:Y:S01]  /*17810*/  SHFL.IDX PT, R6, R46, 0x2, 0x181f ;  /* 0x00581f002e067f89 */ /* 0x0088e200000e0000 */
[----:B------:R-:W-:Y:S05]  /*17820*/  @P1 BRA `(.L_x_655) ;  /* 0x0000000000241947 */ /* 0x000fea0003800000 */
[----:B------:R-:W-:Y:S02]  /*17830*/  ULDC UR4, c[0x0][0xac8] ;  /* 0x0002b20000047ab9 */ /* 0x000fe40000000800 */
[----:B------:R-:W-:Y:S02]  /*17840*/  ISETP.GE.AND P2, PT, R184, UR4, PT ;  /* 0x00000004b8007c0c */ /* 0x000fe4000bf46270 */
[----:B------:R-:W-:-:S11]  /*17850*/  ISETP.GE.AND P3, PT, R185, UR4, PT ;  /* 0x00000004b9007c0c */ /* 0x000fd6000bf66270 */
[CC--:B---3--:R-:W-:Y:S02]  /*17860*/  @!P2 LEA R4, P0, R184.reuse, R6.reuse, 0x1 ;  /* 0x00000006b804a211 */ /* 0x0c8fe400078008ff */
[C---:B------:R-:W-:Y:S02]  /*17870*/  @!P3 LEA R6, P1, R185.reuse, R6, 0x1 ;  /* 0x00000006b906b211 */ /* 0x040fe400078208ff */
[-C--:B0-----:R-:W-:Y:S02]  /*17880*/  @!P2 LEA.HI.X R5, R184, R0.reuse, R105, 0x1, P0 ;  /* 0x00000000b805a211 */ /* 0x081fe400000f0c69 */
[----:B------:R-:W-:-:S03]  /*17890*/  @!P3 LEA.HI.X R7, R185, R0, R104, 0x1, P1 ;  /* 0x00000000b907b211 */ /* 0x000fc600008f0c68 */
[----:B------:R0:W-:Y:S04]  /*178a0*/  @!P2 ST.E.128 desc[UR56][R4.64], R12 ;  /* 0x0000000c0400a985 */ /* 0x0001e8000c101d38 */
[----:B------:R0:W-:Y:S02]  /*178b0*/  @!P3 ST.E.128 desc[UR56][R6.64], R36 ;  /* 0x000000240600b985 */ /* 0x0001e4000c101d38 */
.L_x_655:
[----:B------:R-:W-:Y:S05]  /*178c0*/  BSYNC B1 ;  /* 0x0000000000017941 */ /* 0x000fea0003800000 */
.L_x_654:
[----:B0-----:R-:W-:Y:S01]  /*178d0*/  IADD3 R0, R48, 0x60, RZ ;  /* 0x0000006030007810 */ /* 0x001fe20007ffe0ff */
[----:B-1--4-:R-:W0:Y:S03]  /*178e0*/  SHFL.IDX PT, R47, R47, 0x3, 0x181f ;  /* 0x00781f002f2f7f89 */ /* 0x012e2600000e0000 */
[----:B------:R-:W-:Y:S01]  /*178f0*/  ISETP.GE.AND P0, PT, R0, R3, PT ;  /* 0x000000030000720c */ /* 0x000fe20003f06270 */
[----:B------:R-:W1:-:S12]  /*17900*/  SHFL.IDX PT, R46, R46, 0x3, 0x181f ;  /* 0x00781f002e2e7f89 */ /* 0x000e5800000e0000 */
[----:B------:R-:W-:Y:S05]  /*17910*/  @P0 BRA `(.L_x_656) ;  /* 0x0000001800300947 */ /* 0x000fea0003800000 */
[----:B------:R-:W-:Y:S02]  /*17920*/  ULDC UR4, c[0x0][0xac8] ;  /* 0x0002b20000047ab9 */ /* 0x000fe40000000800 */
[----:B------:R-:W-:-:S13]  /*17930*/  ISETP.GE.AND P1, PT, R184, UR4, PT ;  /* 0x00000004b8007c0c */ /* 0x000fda000bf26270 */
[----:B-1----:R-:W-:-:S04]  /*17940*/  @!P1 LEA R4, P0, R184, R46, 0x1 ;  /* 0x0000002eb8049211 */ /* 0x002fc800078008ff */
[----:B0-----:R-:W-:Y:S02]  /*17950*/  @!P1 LEA.HI.X R5, R184, R47, R105, 0x1, P0 ;  /* 0x0000002fb8059211 */ /* 0x001fe400000f0c69 */
[----:B------:R-:W-:-:S03]  /*17960*/  ISETP.GE.AND P0, PT, R185, UR4, PT ;  /* 0x00000004b9007c0c */ /* 0x000fc6000bf06270 */
[----:B------:R0:W-:Y:S10]  /*17970*/  @!P1 ST.E.128 desc[UR56][R4.64], R24 ;  /* 0x0000001804009985 */ /* 0x0001f4000c101d38 */
[----:B------:R-:W-:Y:S05]  /*17980*/  @P0 BRA `(.L_x_656) ;  /* 0x0000001800140947 */ /* 0x000fea0003800000 */
[----:B0-----:R-:W-:-:S04]  /*17990*/  LEA R4, P0, R185, R46, 0x1 ;  /* 0x0000002eb9047211 */ /* 0x001fc800078008ff */
[----:B------:R-:W-:-:S05]  /*179a0*/  LEA.HI.X R5, R185, R47, R104, 0x1, P0 ;  /* 0x0000002fb9057211 */ /* 0x000fca00000f0c68 */
[----:B------:R0:W-:Y:S01]  /*179b0*/  ST.E.128 desc[UR56][R4.64], R40 ;  /* 0x0000002804007985 */ /* 0x0001e2000c101d38 */
[----:B------:R-:W-:Y:S05]  /*179c0*/  BRA `(.L_x_656) ;  /* 0x0000001800047947 */ /* 0x000fea0003800000 */
.L_x_649:
[----:B0-----:R-:W0:Y:S01]  /*179d0*/  @P4 LDC R6, c[0x0][0xbec] ;  /* 0x0002fb00ff064b82 */ /* 0x001e220000000800 */
[----:B------:R-:W-:Y:S01]  /*179e0*/  ULDC.64 UR4, c[0x0][0xb08] ;  /* 0x0002c20000047ab9 */ /* 0x000fe20000000a00 */
[----:B------:R-:W-:Y:S01]  /*179f0*/  SHF.R.S32.HI R7, RZ, 0x1f, R188 ;  /* 0x0000001fff077819 */ /* 0x000fe200000114bc */
[----:B------:R-:W-:Y:S01]  /*17a00*/  IMAD R103, R103, UR4, RZ ;  /* 0x0000000467677c24 */ /* 0x000fe2000f8e02ff */
[----:B------:R-:W-:Y:S01]  /*17a10*/  ULDC.64 UR6, c[0x0][0xb30] ;  /* 0x0002cc0000067ab9 */ /* 0x000fe20000000a00 */
[----:B------:R-:W-:Y:S01]  /*17a20*/  IMAD.WIDE.U32 R4, R0, UR4, RZ ;  /* 0x0000000400047c25 */ /* 0x000fe2000f8e00ff */
[----:B------:R-:W-:Y:S01]  /*17a30*/  ISETP.GE.AND P0, PT, R8, R3, PT ;  /* 0x000000030800720c */ /* 0x000fe20003f06270 */
[----:B------:R-:W-:Y:S01]  /*17a40*/  BSSY B1, `(.L_x_657) ;  /* 0x0000079000017945 */ /* 0x000fe20003800000 */
[----:B------:R-:W1:Y:S01]  /*17a50*/  @P4 LDC R11, c[0x0][0xbf0] ;  /* 0x0002fc00ff0b4b82 */ /* 0x000e620000000800 */
[----:B------:R-:W-:Y:S01]  /*17a60*/  IMAD R103, R0, UR5, R103 ;  /* 0x0000000500677c24 */ /* 0x000fe2000f8e0267 */
[----:B------:R-:W-:Y:S01]  /*17a70*/  ULDC.64 UR4, c[0x0][0xb38] ;  /* 0x0002ce0000047ab9 */ /* 0x000fe20000000a00 */
[C---:B------:R-:W-:Y:S01]  /*17a80*/  VIADD R15, R199.reuse, 0x8 ;  /* 0x00000008c70f7836 */ /* 0x040fe20000000000 */
[----:B------:R-:W-:Y:S01]  /*17a90*/  IADD3 R21, R199, 0x10, RZ ;  /* 0x00000010c7157810 */ /* 0x000fe20007ffe0ff */
[----:B------:R-:W-:Y:S01]  /*17aa0*/  IMAD.IADD R5, R5, 0x1, R103 ;  /* 0x0000000105057824 */ /* 0x000fe200078e0267 */
[----:B------:R-:W-:-:S02]  /*17ab0*/  SHF.R.S32.HI R24, RZ, 0x1f, R201 ;  /* 0x0000001fff187819 */ /* 0x000fc400000114c9 */
[----:B------:R-:W-:Y:S01]  /*17ac0*/  SHF.R.S32.HI R14, RZ, 0x1f, R15 ;  /* 0x0000001fff0e7819 */ /* 0x000fe2000001140f */
[C---:B------:R-:W-:Y:S01]  /*17ad0*/  IMAD.WIDE.U32 R4, R162.reuse, UR4, R4 ;  /* 0x00000004a2047c25 */ /* 0x040fe2000f8e0004 */
[----:B------:R-:W-:Y:S02]  /*17ae0*/  SHF.R.S32.HI R20, RZ, 0x1f, R21 ;  /* 0x0000001fff147819 */ /* 0x000fe40000011415 */
[----:B------:R-:W-:Y:S01]  /*17af0*/  SHF.R.S32.HI R26, RZ, 0x1f, R202 ;  /* 0x0000001fff1a7819 */ /* 0x000fe200000114ca */
[----:B------:R-:W-:Y:S01]  /*17b00*/  IMAD R5, R162, UR5, R5 ;  /* 0x00000005a2057c24 */ /* 0x000fe2000f8e0205 */
[----:B------:R-:W-:Y:S01]  /*17b10*/  ULDC.64 UR4, c[0x0][0xb40] ;  /* 0x0002d00000047ab9 */ /* 0x000fe20000000a00 */
[----:B------:R-:W-:Y:S01]  /*17b20*/  SHF.R.S32.HI R27, RZ, 0x1f, R203 ;  /* 0x0000001fff1b7819 */ /* 0x000fe200000114cb */
[----:B------:R-:W-:Y:S01]  /*17b30*/  IMAD R7, R7, UR4, RZ ;  /* 0x0000000407077c24 */ /* 0x000fe2000f8e02ff */
[----:B------:R-:W-:Y:S01]  /*17b40*/  SHF.R.S32.HI R28, RZ, 0x1f, R204 ;  /* 0x0000001fff1c7819 */ /* 0x000fe200000114cc */
[----:B0-----:R-:W-:Y:S01]  /*17b50*/  @P4 IMAD.HI.U32 R6, R25, R6, RZ ;  /* 0x0000000619064227 */ /* 0x001fe200078e00ff */
[----:B------:R-:W-:-:S02]  /*17b60*/  SHF.R.S32.HI R29, RZ, 0x1f, R205 ;  /* 0x0000001fff1d7819 */ /* 0x000fc400000114cd */
[----:B------:R-:W-:Y:S01]  /*17b70*/  SHF.R.S32.HI R30, RZ, 0x1f, R206 ;  /* 0x0000001fff1e7819 */ /* 0x000fe200000114ce */
[C---:B------:R-:W-:Y:S01]  /*17b80*/  IMAD R9, R188.reuse, UR5, R7 ;  /* 0x00000005bc097c24 */ /* 0x040fe2000f8e0207 */
[----:B------:R-:W-:Y:S01]  /*17b90*/  SHF.R.S32.HI R31, RZ, 0x1f, R207 ;  /* 0x0000001fff1f7819 */ /* 0x000fe200000114cf */
[----:B------:R-:W-:Y:S01]  /*17ba0*/  IMAD.WIDE.U32 R4, R188, UR4, R4 ;  /* 0x00000004bc047c25 */ /* 0x000fe2000f8e0004 */
[----:B------:R-:W-:Y:S01]  /*17bb0*/  ULDC.64 UR4, c[0x0][0xb48] ;  /* 0x0002d20000047ab9 */ /* 0x000fe20000000a00 */
[----:B------:R-:W-:Y:S02]  /*17bc0*/  SHF.R.S32.HI R32, RZ, 0x1f, R208 ;  /* 0x0000001fff207819 */ /* 0x000fe400000114d0 */
[----:B------:R-:W-:Y:S01]  /*17bd0*/  IMAD.MOV.U32 R7, RZ, RZ, R25 ;  /* 0x000000ffff077224 */ /* 0x000fe200078e0019 */
[----:B-1----:R-:W-:Y:S02]  /*17be0*/  @P4 SHF.R.U32.HI R7, RZ, R11, R6 ;  /* 0x0000000bff074219 */ /* 0x002fe40000011606 */
[----:B------:R-:W-:-:S02]  /*17bf0*/  IADD3 R5, R5, R9, RZ ;  /* 0x0000000905057210 */ /* 0x000fc40007ffe0ff */
[--C-:B------:R-:W-:Y:S01]  /*17c00*/  SHF.R.S32.HI R0, RZ, 0x1f, R7.reuse ;  /* 0x0000001fff007819 */ /* 0x100fe20000011407 */
[----:B------:R-:W-:Y:S01]  /*17c10*/  IMAD.MOV R9, RZ, RZ, -R7 ;  /* 0x000000ffff097224 */ /* 0x000fe200078e0a07 */
[----:B------:R-:W-:Y:S01]  /*17c20*/  IADD3 R6, R2, 0x2a820, RZ ;  /* 0x0002a82002067810 */ /* 0x000fe20007ffe0ff */
[----:B------:R-:W-:Y:S01]  /*17c30*/  IMAD.WIDE.U32 R4, R200, UR4, R4 ;  /* 0x00000004c8047c25 */ /* 0x000fe2000f8e0004 */
[----:B------:R-:W-:Y:S02]  /*17c40*/  SHF.R.S32.HI R33, RZ, 0x1f, R209 ;  /* 0x0000001fff217819 */ /* 0x000fe400000114d1 */
[----:B------:R-:W-:Y:S01]  /*17c50*/  PRMT R6, RZ, 0x654, R6 ;  /* 0x00000654ff067816 */ /* 0x000fe20000000006 */
[----:B------:R-:W-:Y:S01]  /*17c60*/  IMAD R9, R102, R9, R25 ;  /* 0x0000000966097224 */ /* 0x000fe200078e0219 */
[----:B------:R-:W-:Y:S01]  /*17c70*/  SHF.R.S32.HI R34, RZ, 0x1f, R210 ;  /* 0x0000001fff227819 */ /* 0x000fe200000114d2 */
[----:B------:R-:W-:Y:S01]  /*17c80*/  IMAD R0, R0, UR6, RZ ;  /* 0x0000000600007c24 */ /* 0x000fe2000f8e02ff */
[----:B------:R0:W-:Y:S01]  /*17c90*/  SYNCS.ARRIVE.TRANS64.RED.A1T0 RZ, [R6+URZ], RZ ;  /* 0x000000ff06ff79a7 */ /* 0x0001e2000810043f */
[----:B------:R-:W-:Y:S01]  /*17ca0*/  IMAD R5, R200, UR5, R5 ;  /* 0x00000005c8057c24 */ /* 0x000fe2000f8e0205 */
[----:B------:R-:W-:Y:S01]  /*17cb0*/  ULDC.64 UR4, c[0x0][0xb28] ;  /* 0x0002ca0000047ab9 */ /* 0x000fe20000000a00 */
[C---:B------:R-:W-:Y:S01]  /*17cc0*/  IMAD R11, R7.reuse, UR7, R0 ;  /* 0x00000007070b7c24 */ /* 0x040fe2000f8e0200 */
[----:B------:R-:W-:Y:S01]  /*17cd0*/  SHF.R.S32.HI R0, RZ, 0x1f, R9 ;  /* 0x0000001fff007819 */ /* 0x000fe20000011409 */
[----:B------:R-:W-:Y:S01]  /*17ce0*/  IMAD.WIDE.U32 R4, R7, UR6, R4 ;  /* 0x0000000607047c25 */ /* 0x000fe2000f8e0004 */
[----:B------:R-:W-:-:S02]  /*17cf0*/  SHF.R.S32.HI R35, RZ, 0x1f, R211 ;  /* 0x0000001fff237819 */ /* 0x000fc400000114d3 */
[----:B------:R-:W-:Y:S01]  /*17d00*/  SHF.R.S32.HI R72, RZ, 0x1f, R212 ;  /* 0x0000001fff487819 */ /* 0x000fe200000114d4 */
[----:B------:R-:W-:Y:S01]  /*17d10*/  IMAD R0, R0, UR4, RZ ;  /* 0x0000000400007c24 */ /* 0x000fe2000f8e02ff */
[----:B------:R-:W-:Y:S01]  /*17d20*/  SHF.R.S32.HI R73, RZ, 0x1f, R213 ;  /* 0x0000001fff497819 */ /* 0x000fe200000114d5 */
[----:B------:R-:W-:Y:S02]  /*17d30*/  IMAD.IADD R5, R5, 0x1, R11 ;  /* 0x0000000105057824 */ /* 0x000fe400078e020b */
[C---:B------:R-:W-:Y:S02]  /*17d40*/  IMAD R7, R9.reuse, UR5, R0 ;  /* 0x0000000509077c24 */ /* 0x040fe4000f8e0200 */
[----:B------:R-:W-:Y:S01]  /*17d50*/  IMAD.WIDE.U32 R4, R9, UR4, R4 ;  /* 0x0000000409047c25 */ /* 0x000fe2000f8e0004 */
[----:B------:R-:W-:-:S03]  /*17d60*/  ULDC.64 UR4, c[0x0][0xb00] ;  /* 0x0002c00000047ab9 */ /* 0x000fc60000000a00 */
[----:B------:R-:W-:Y:S01]  /*17d70*/  IMAD.IADD R5, R5, 0x1, R7 ;  /* 0x0000000105057824 */ /* 0x000fe200078e0207 */
[----:B------:R-:W-:-:S04]  /*17d80*/  LEA R0, P1, R4, UR4, 0x2 ;  /* 0x0000000404007c11 */ /* 0x000fc8000f8210ff */
[----:B------:R-:W-:Y:S02]  /*17d90*/  LEA.HI.X R13, R4, UR5, R5, 0x2, P1 ;  /* 0x00000005040d7c11 */ /* 0x000fe400088f1405 */
[----:B------:R0:W1:Y:S04]  /*17da0*/  SHFL.IDX PT, R4, R0, RZ, 0x1c1f ;  /* 0x001c1fff00047589 */ /* 0x00006800000e0000 */
[----:B------:R0:W2:Y:S01]  /*17db0*/  SHFL.IDX PT, R5, R13, RZ, 0x1c1f ;  /* 0x001c1fff0d057589 */ /* 0x0000a200000e0000 */
[----:B------:R-:W-:Y:S05]  /*17dc0*/  @P0 BRA `(.L_x_658) ;  /* 0x0000000400000947 */ /* 0x000fea0003800000 */
[----:B------:R-:W-:Y:S02]  /*17dd0*/  ULDC UR4, c[0x0][0xac8] ;  /* 0x0002b20000047ab9 */ /* 0x000fe40000000800 */
[----:B------:R-:W-:Y:S02]  /*17de0*/  ISETP.GE.AND P3, PT, R199, UR4, PT ;  /* 0x00000004c7007c0c */ /* 0x000fe4000bf66270 */
[----:B------:R-:W-:Y:S02]  /*17df0*/  ISETP.GE.AND P2, PT, R15, UR4, PT ;  /* 0x000000040f007c0c */ /* 0x000fe4000bf46270 */
[----:B------:R-:W-:Y:S02]  /*17e00*/  ISETP.GE.AND P1, PT, R21, UR4, PT ;  /* 0x0000000415007c0c */ /* 0x000fe4000bf26270 */
[----:B------:R-:W-:Y:S02]  /*17e10*/  ISETP.GE.AND P0, PT, R213, UR4, PT ;  /* 0x00000004d5007c0c */ /* 0x000fe4000bf06270 */
[----:B------:R-:W-:-:S05]  /*17e20*/  ISETP.GE.AND P4, PT, R211, UR4, PT ;  /* 0x00000004d3007c0c */ /* 0x000fca000bf86270 */
[----:B012---:R-:W-:-:S04]  /*17e30*/  @!P3 IMAD.WIDE R6, R199, 0x4, R4 ;  /* 0x00000004c706b825 */ /* 0x007fc800078e0204 */
[CC--:B------:R-:W-:Y:S01]  /*17e40*/  @!P1 LEA R8, P5, R21.reuse, R4.reuse, 0x2 ;  /* 0x0000000415089211 */ /* 0x0c0fe200078a10ff */
[----:B------:R0:W-:Y:S01]  /*17e50*/  @!P3 ST.E.64 desc[UR56][R6.64], R88 ;  /* 0x000000580600b985 */ /* 0x0001e2000c101b38 */
[----:B------:R-:W-:Y:S02]  /*17e60*/  ISETP.GE.AND P3, PT, R212, UR4, PT ;  /* 0x00000004d4007c0c */ /* 0x000fe4000bf66270 */
[----:B------:R-:W-:Y:S02]  /*17e70*/  @!P1 LEA.HI.X R9, R21, R5, R20, 0x2, P5 ;  /* 0x0000000515099211 */ /* 0x000fe400028f1414 */
[----:B------:R-:W-:Y:S02]  /*17e80*/  ISETP.GE.AND P5, PT, R210, UR4, PT ;  /* 0x00000004d2007c0c */ /* 0x000fe4000bfa6270 */
[----:B0-----:R-:W-:-:S04]  /*17e90*/  @!P2 LEA R6, P6, R15, R4, 0x2 ;  /* 0x000000040f06a211 */ /* 0x001fc800078c10ff */
[----:B------:R-:W-:Y:S02]  /*17ea0*/  @!P2 LEA.HI.X R7, R15, R5, R14, 0x2, P6 ;  /* 0x000000050f07a211 */ /* 0x000fe400030f140e */
[----:B------:R-:W-:-:S03]  /*17eb0*/  @!P0 LEA R10, P6, R213, R4, 0x2 ;  /* 0x00000004d50a8211 */ /* 0x000fc600078c10ff */
[----:B------:R0:W-:Y:S01]  /*17ec0*/  @!P2 ST.E.64 desc[UR56][R6.64], R90 ;  /* 0x0000005a0600a985 */ /* 0x0001e2000c101b38 */
[----:B------:R-:W-:Y:S02]  /*17ed0*/  @!P0 LEA.HI.X R11, R213, R5, R73, 0x2, P6 ;  /* 0x00000005d50b8211 */ /* 0x000fe400030f1449 */
[----:B------:R-:W-:Y:S01]  /*17ee0*/  ISETP.GE.AND P2, PT, R209, UR4, PT ;  /* 0x00000004d1007c0c */ /* 0x000fe2000bf46270 */
[----:B------:R1:W-:Y:S01]  /*17ef0*/  @!P1 ST.E.64 desc[UR56][R8.64], R92 ;  /* 0x0000005c08009985 */ /* 0x0003e2000c101b38 */
[----:B------:R-:W-:-:S03]  /*17f00*/  ISETP.GE.AND P1, PT, R208, UR4, PT ;  /* 0x00000004d0007c0c */ /* 0x000fc6000bf26270 */
[----:B------:R2:W-:Y:S01]  /*17f10*/  @!P0 ST.E.64 desc[UR56][R10.64], R36 ;  /* 0x000000240a008985 */ /* 0x0005e2000c101b38 */
[CC--:B0-----:R-:W-:Y:S02]  /*17f20*/  @!P3 LEA R6, P6, R212.reuse, R4.reuse, 0x2 ;  /* 0x00000004d406b211 */ /* 0x0c1fe400078c10ff */
[CC--:B-1----:R-:W-:Y:S02]  /*17f30*/  @!P4 LEA R8, P0, R211.reuse, R4.reuse, 0x2 ;  /* 0x00000004d308c211 */ /* 0x0c2fe400078010ff */
[-C--:B------:R-:W-:Y:S02]  /*17f40*/  @!P3 LEA.HI.X R7, R212, R5.reuse, R72, 0x2, P6 ;  /* 0x00000005d407b211 */ /* 0x080fe400030f1448 */
[----:B------:R-:W-:Y:S02]  /*17f50*/  @!P4 LEA.HI.X R9, R211, R5, R35, 0x2, P0 ;  /* 0x00000005d309c211 */ /* 0x000fe400000f1423 */
[----:B------:R-:W-:Y:S01]  /*17f60*/  ISETP.GE.AND P0, PT, R207, UR4, PT ;  /* 0x00000004cf007c0c */ /* 0x000fe2000bf06270 */
[----:B------:R0:W-:Y:S01]  /*17f70*/  @!P3 ST.E.64 desc[UR56][R6.64], R40 ;  /* 0x000000280600b985 */ /* 0x0001e2000c101b38 */
[----:B--2---:R-:W-:-:S02]  /*17f80*/  @!P5 LEA R10, P6, R210, R4, 0x2 ;  /* 0x00000004d20ad211 */ /* 0x004fc400078c10ff */
[----:B------:R-:W-:Y:S01]  /*17f90*/  ISETP.GE.AND P3, PT, R206, UR4, PT ;  /* 0x00000004ce007c0c */ /* 0x000fe2000bf66270 */
[----:B------:R1:W-:Y:S01]  /*17fa0*/  @!P4 ST.E.64 desc[UR56][R8.64], R44 ;  /* 0x0000002c0800c985 */ /* 0x0003e2000c101b38 */
[----:B------:R-:W-:-:S05]  /*17fb0*/  @!P5 LEA.HI.X R11, R210, R5, R34, 0x2, P6 ;  /* 0x00000005d20bd211 */ /* 0x000fca00030f1422 */
[----:B------:R2:W-:Y:S01]  /*17fc0*/  @!P5 ST.E.64 desc[UR56][R10.64], R48 ;  /* 0x000000300a00d985 */ /* 0x0005e2000c101b38 */
[CC--:B0-----:R-:W-:Y:S02]  /*17fd0*/  @!P2 LEA R6, P4, R209.reuse, R4.reuse, 0x2 ;  /* 0x00000004d106a211 */ /* 0x0c1fe400078810ff */
[CC--:B-1----:R-:W-:Y:S02]  /*17fe0*/  @!P1 LEA R8, P5, R208.reuse, R4.reuse, 0x2 ;  /* 0x00000004d0089211 */ /* 0x0c2fe400078a10ff */
[-C--:B------:R-:W-:Y:S02]  /*17ff0*/  @!P2 LEA.HI.X R7, R209, R5.reuse, R33, 0x2, P4 ;  /* 0x00000005d107a211 */ /* 0x080fe400020f1421 */
[----:B------:R-:W-:Y:S02]  /*18000*/  ISETP.GE.AND P4, PT, R205, UR4, PT ;  /* 0x00000004cd007c0c */ /* 0x000fe4000bf86270 */
[----:B--2---:R-:W-:Y:S01]  /*18010*/  @!P0 LEA R10, P6, R207, R4, 0x2 ;  /* 0x00000004cf0a8211 */ /* 0x004fe200078c10ff */
[----:B------:R0:W-:Y:S01]  /*18020*/  @!P2 ST.E.64 desc[UR56][R6.64], R52 ;  /* 0x000000340600a985 */ /* 0x0001e2000c101b38 */
[----:B------:R-:W-:-:S02]  /*18030*/  @!P1 LEA.HI.X R9, R208, R5, R32, 0x2, P5 ;  /* 0x00000005d0099211 */ /* 0x000fc400028f1420 */
[----:B------:R-:W-:Y:S02]  /*18040*/  @!P0 LEA.HI.X R11, R207, R5, R31, 0x2, P6 ;  /* 0x00000005cf0b8211 */ /* 0x000fe400030f141f */
[----:B------:R-:W-:Y:S01]  /*18050*/  ISETP.GE.AND P2, PT, R204, UR4, PT ;  /* 0x00000004cc007c0c */ /* 0x000fe2000bf46270 */
[----:B------:R1:W-:Y:S01]  /*18060*/  @!P1 ST.E.64 desc[UR56][R8.64], R56 ;  /* 0x0000003808009985 */ /* 0x0003e2000c101b38 */
[----:B------:R-:W-:-:S03]  /*18070*/  ISETP.GE.AND P1, PT, R203, UR4, PT ;  /* 0x00000004cb007c0c */ /* 0x000fc6000bf26270 */
[----:B------:R2:W-:Y:S01]  /*18080*/  @!P0 ST.E.64 desc[UR56][R10.64], R60 ;  /* 0x0000003c0a008985 */ /* 0x0005e2000c101b38 */
[----:B------:R-:W-:Y:S02]  /*18090*/  ISETP.GE.AND P0, PT, R202, UR4, PT ;  /* 0x00000004ca007c0c */ /* 0x000fe4000bf06270 */
[----:B0-----:R-:W-:-:S04]  /*180a0*/  @!P3 LEA R6, P5, R206, R4, 0x2 ;  /* 0x00000004ce06b211 */ /* 0x001fc800078a10ff */
[-C--:B------:R-:W-:Y:S02]  /*180b0*/  @!P3 LEA.HI.X R7, R206, R5.reuse, R30, 0x2, P5 ;  /* 0x00000005ce07b211 */ /* 0x080fe400028f141e */
[----:B------:R-:W-:Y:S02]  /*180c0*/  ISETP.GE.AND P5, PT, R201, UR4, PT ;  /* 0x00000004c9007c0c */ /* 0x000fe4000bfa6270 */
[CC--:B-1----:R-:W-:Y:S01]  /*180d0*/  @!P4 LEA R8, P6, R205.reuse, R4.reuse, 0x2 ;  /* 0x00000004cd08c211 */ /* 0x0c2fe200078c10ff */
[----:B------:R0:W-:Y:S03]  /*180e0*/  @!P3 ST.E.64 desc[UR56][R6.64], R64 ;  /* 0x000000400600b985 */ /* 0x0001e6000c101b38 */
[----:B------:R-:W-:Y:S02]  /*180f0*/  @!P4 LEA.HI.X R9, R205, R5, R29, 0x2, P6 ;  /* 0x00000005cd09c211 */ /* 0x000fe400030f141d */
[----:B--2---:R-:W-:-:S03]  /*18100*/  @!P1 LEA R10, P6, R203, R4, 0x2 ;  /* 0x00000004cb0a9211 */ /* 0x004fc600078c10ff */
[----:B------:R1:W-:Y:S01]  /*18110*/  @!P4 ST.E.64 desc[UR56][R8.64], R68 ;  /* 0x000000440800c985 */ /* 0x0003e2000c101b38 */
[----:B------:R-:W-:Y:S02]  /*18120*/  @!P1 LEA.HI.X R11, R203, R5, R27, 0x2, P6 ;  /* 0x00000005cb0b9211 */ /* 0x000fe400030f141b */
[----:B0-----:R-:W-:-:S04]  /*18130*/  @!P2 LEA R6, P3, R204, R4, 0x2 ;  /* 0x00000004cc06a211 */ /* 0x001fc800078610ff */
[----:B------:R-:W-:Y:S02]  /*18140*/  @!P2 LEA.HI.X R7, R204, R5, R28, 0x2, P3 ;  /* 0x00000005cc07a211 */ /* 0x000fe400018f141c */
[----:B-1----:R-:W-:-:S03]  /*18150*/  @!P0 LEA R8, P4, R202, R4, 0x2 ;  /* 0x00000004ca088211 */ /* 0x002fc600078810ff */
[----:B------:R3:W-:Y:S01]  /*18160*/  @!P2 ST.E.64 desc[UR56][R6.64], R94 ;  /* 0x0000005e0600a985 */ /* 0x0007e2000c101b38 */
[C---:B------:R-:W-:Y:S02]  /*18170*/  @!P5 LEA R4, P3, R201.reuse, R4, 0x2 ;  /* 0x00000004c904d211 */ /* 0x040fe400078610ff */
[-C--:B------:R-:W-:Y:S01]  /*18180*/  @!P0 LEA.HI.X R9, R202, R5.reuse, R26, 0x2, P4 ;  /* 0x00000005ca098211 */ /* 0x080fe200020f141a */
[----:B------:R3:W-:Y:S01]  /*18190*/  @!P1 ST.E.64 desc[UR56][R10.64], R76 ;  /* 0x0000004c0a009985 */ /* 0x0007e2000c101b38 */
[----:B------:R-:W-:-:S03]  /*181a0*/  @!P5 LEA.HI.X R5, R201, R5, R24, 0x2, P3 ;  /* 0x00000005c905d211 */ /* 0x000fc600018f1418 */
[----:B------:R3:W-:Y:S04]  /*181b0*/  @!P0 ST.E.64 desc[UR56][R8.64], R80 ;  /* 0x0000005008008985 */ /* 0x0007e8000c101b38 */
[----:B------:R3:W-:Y:S02]  /*181c0*/  @!P5 ST.E.64 desc[UR56][R4.64], R84 ;  /* 0x000000540400d985 */ /* 0x0007e4000c101b38 */
.L_x_658:
[----:B------:R-:W-:Y:S05]  /*181d0*/  BSYNC B1 ;  /* 0x0000000000017941 */ /* 0x000fea0003800000 */
.L_x_657:
[----:B------:R-:W-:Y:S01]  /*181e0*/  ISETP.GE.AND P0, PT, R12, R3, PT ;  /* 0x000000030c00720c */ /* 0x000fe20003f06270 */
[----:B--23--:R2:W3:Y:S04]  /*181f0*/  SHFL.IDX PT, R5, R13, 0x1, 0x1c1f ;  /* 0x003c1f000d057f89 */ /* 0x00c4e800000e0000 */
[----:B-1----:R2:W1:Y:S08]  /*18200*/  SHFL.IDX PT, R4, R0, 0x1, 0x1c1f ;  /* 0x003c1f0000047f89 */ /* 0x00247000000e0000 */
[----:B--2---:R-:W-:Y:S05]  /*18210*/  @P0 BRA `(.L_x_656) ;  /* 0x0000000c00f00947 */ /* 0x004fea0003800000 */
[----:B------:R-:W-:Y:S02]  /*18220*/  ULDC UR4, c[0x0][0xac8] ;  /* 0x0002b20000047ab9 */ /* 0x000fe40000000800 */
[----:B------:R-:W-:Y:S02]  /*18230*/  ISETP.GE.AND P1, PT, R15, UR4, PT ;  /* 0x000000040f007c0c */ /* 0x000fe4000bf26270 */
[----:B------:R-:W-:Y:S02]  /*18240*/  ISETP.GE.AND P0, PT, R21, UR4, PT ;  /* 0x0000000415007c0c */ /* 0x000fe4000bf06270 */
[----:B------:R-:W-:Y:S02]  /*18250*/  ISETP.GE.AND P2, PT, R199, UR4, PT ;  /* 0x00000004c7007c0c */ /* 0x000fe4000bf46270 */
[----:B------:R-:W-:Y:S02]  /*18260*/  ISETP.GE.AND P4, PT, R212, UR4, PT ;  /* 0x00000004d4007c0c */ /* 0x000fe4000bf86270 */
[----:B------:R-:W-:-:S05]  /*18270*/  ISETP.GE.AND P3, PT, R213, UR4, PT ;  /* 0x00000004d5007c0c */ /* 0x000fca000bf66270 */
[-C--:B01----:R-:W-:Y:S02]  /*18280*/  @!P1 LEA R6, P5, R15, R4.reuse, 0x2 ;  /* 0x000000040f069211 */ /* 0x083fe400078a10ff */
[-C--:B------:R-:W-:Y:S02]  /*18290*/  @!P0 LEA R8, P6, R21, R4.reuse, 0x2 ;  /* 0x0000000415088211 */ /* 0x080fe400078c10ff */
[-C--:B---3--:R-:W-:Y:S01]  /*182a0*/  @!P1 LEA.HI.X R7, R15, R5.reuse, R14, 0x2, P5 ;  /* 0x000000050f079211 */ /* 0x088fe200028f140e */
[----:B------:R-:W-:Y:S01]  /*182b0*/  @!P2 IMAD.WIDE R10, R199, 0x4, R4 ;  /* 0x00000004c70aa825 */ /* 0x000fe200078e0204 */
[----:B------:R-:W-:Y:S02]  /*182c0*/  ISETP.GE.AND P5, PT, R211, UR4, PT ;  /* 0x00000004d3007c0c */ /* 0x000fe4000bfa6270 */
[----:B------:R-:W-:Y:S02]  /*182d0*/  @!P0 LEA.HI.X R9, R21, R5, R20, 0x2, P6 ;  /* 0x0000000515098211 */ /* 0x000fe400030f1414 */
[----:B------:R-:W-:Y:S01]  /*182e0*/  @!P2 ST.E.64 desc[UR56][R10.64], R96 ;  /* 0x000000600a00a985 */ /* 0x000fe2000c101b38 */
[----:B------:R-:W-:-:S02]  /*182f0*/  @!P4 LEA R14, P2, R212, R4, 0x2 ;  /* 0x00000004d40ec211 */ /* 0x000fc400078410ff */
[----:B------:R-:W-:Y:S01]  /*18300*/  @!P3 LEA R12, P6, R213, R4, 0x2 ;  /* 0x00000004d50cb211 */ /* 0x000fe200078c10ff */
[----:B------:R0:W-:Y:S01]  /*18310*/  @!P1 ST.E.64 desc[UR56][R6.64], R98 ;  /* 0x0000006206009985 */ /* 0x0001e2000c101b38 */
        /* <DEDUP_REMOVED lines=12> */
[-C--:B------:R-:W-:Y:S01]  /*183e0*/  @!P2 LEA R10, P6, R208, R4.reuse, 0x2 ;  /* 0x00000004d00aa211 */ /* 0x080fe200078c10ff */
[----:B------:R-:W-:Y:S01]  /*183f0*/  @!P5 ST.E.64 desc[UR56][R20.64], R46 ;  /* 0x0000002e1400d985 */ /* 0x000fe2000c101b38 */
[----:B-1----:R-:W-:Y:S02]  /*18400*/  @!P1 LEA R8, P5, R209, R4, 0x2 ;  /* 0x00000004d1089211 */ /* 0x002fe400078a10ff */
[----:B------:R-:W-:-:S02]  /*18410*/  @!P0 LEA.HI.X R7, R210, R5, R34, 0x2, P4 ;  /* 0x00000005d2078211 */ /* 0x000fc400020f1422 */
[-C--:B------:R-:W-:Y:S02]  /*18420*/  @!P1 LEA.HI.X R9, R209, R5.reuse, R33, 0x2, P5 ;  /* 0x00000005d1099211 */ /* 0x080fe400028f1421 */
[----:B------:R-:W-:Y:S01]  /*18430*/  ISETP.GE.AND P4, PT, R206, UR4, PT ;  /* 0x00000004ce007c0c */ /* 0x000fe2000bf86270 */
[----:B------:R-:W-:Y:S01]  /*18440*/  @!P0 ST.E.64 desc[UR56][R6.64], R50 ;  /* 0x0000003206008985 */ /* 0x000fe2000c101b38 */
[----:B------:R-:W-:Y:S02]  /*18450*/  @!P2 LEA.HI.X R11, R208, R5, R32, 0x2, P6 ;  /* 0x00000005d00ba211 */ /* 0x000fe400030f1420 */
[----:B--2---:R-:W-:Y:S01]  /*18460*/  @!P3 LEA R12, P5, R207, R4, 0x2 ;  /* 0x00000004cf0cb211 */ /* 0x004fe200078a10ff */
[----:B------:R0:W-:Y:S01]  /*18470*/  @!P1 ST.E.64 desc[UR56][R8.64], R54 ;  /* 0x0000003608009985 */ /* 0x0001e2000c101b38 */
[----:B------:R-:W-:Y:S02]  /*18480*/  ISETP.GE.AND P1, PT, R204, UR4, PT ;  /* 0x00000004cc007c0c */ /* 0x000fe4000bf26270 */
[----:B------:R-:W-:Y:S01]  /*18490*/  ISETP.GE.AND P0, PT, R203, UR4, PT ;  /* 0x00000004cb007c0c */ /* 0x000fe2000bf06270 */
[----:B------:R1:W-:Y:S01]  /*184a0*/  @!P2 ST.E.64 desc[UR56][R10.64], R58 ;  /* 0x0000003a0a00a985 */ /* 0x0003e2000c101b38 */
[----:B------:R-:W-:-:S02]  /*184b0*/  ISETP.GE.AND P2, PT, R205, UR4, PT ;  /* 0x00000004cd007c0c */ /* 0x000fc4000bf46270 */
[-C--:B------:R-:W-:Y:S02]  /*184c0*/  @!P3 LEA.HI.X R13, R207, R5.reuse, R31, 0x2, P5 ;  /* 0x00000005cf0db211 */ /* 0x080fe400028f141f */
[----:B------:R-:W-:Y:S02]  /*184d0*/  ISETP.GE.AND P5, PT, R202, UR4, PT ;  /* 0x00000004ca007c0c */ /* 0x000fe4000bfa6270 */
[CC--:B---3--:R-:W-:Y:S01]  /*184e0*/  @!P4 LEA R14, P6, R206.reuse, R4.reuse, 0x2 ;  /* 0x00000004ce0ec211 */ /* 0x0c8fe200078c10ff */
[----:B------:R2:W-:Y:S03]  /*184f0*/  @!P3 ST.E.64 desc[UR56][R12.64], R62 ;  /* 0x0000003e0c00b985 */ /* 0x0005e6000c101b38 */
[----:B------:R-:W-:Y:S02]  /*18500*/  @!P4 LEA.HI.X R15, R206, R5, R30, 0x2, P6 ;  /* 0x00000005ce0fc211 */ /* 0x000fe400030f141e */
[----:B0-----:R-:W-:-:S02]  /*18510*/  @!P1 LEA R8, P6, R204, R4, 0x2 ;  /* 0x00000004cc089211 */ /* 0x001fc400078c10ff */
[-C--:B------:R-:W-:Y:S01]  /*18520*/  @!P2 LEA R6, P3, R205, R4.reuse, 0x2 ;  /* 0x00000004cd06a211 */ /* 0x080fe200078610ff */
[----:B------:R2:W-:Y:S01]  /*18530*/  @!P4 ST.E.64 desc[UR56][R14.64], R66 ;  /* 0x000000420e00c985 */ /* 0x0005e2000c101b38 */
[-C--:B-1----:R-:W-:Y:S02]  /*18540*/  @!P0 LEA R10, P4, R203, R4.reuse, 0x2 ;  /* 0x00000004cb0a8211 */ /* 0x082fe400078810ff */
        /* <DEDUP_REMOVED lines=11> */
[----:B------:R-:W-:-:S04]  /*18600*/  LEA R4, P0, R201, R4, 0x2 ;  /* 0x00000004c9047211 */ /* 0x000fc800078010ff */
[----:B------:R-:W-:-:S05]  /*18610*/  LEA.HI.X R5, R201, R5, R24, 0x2, P0 ;  /* 0x00000005c9057211 */ /* 0x000fca00000f1418 */
[----:B------:R0:W-:Y:S01]  /*18620*/  ST.E.64 desc[UR56][R4.64], R86 ;  /* 0x0000005604007985 */ /* 0x0001e2000c101b38 */
[----:B------:R-:W-:Y:S05]  /*18630*/  BRA `(.L_x_656) ;  /* 0x0000000800e87947 */ /* 0x000fea0003800000 */
.L_x_647:
[----:B------:R-:W-:Y:S01]  /*18640*/  ULDC.64 UR6, c[0x0][0xc08] ;  /* 0x0003020000067ab9 */ /* 0x000fe20000000a00 */
[----:B------:R-:W-:Y:S01]  /*18650*/  ULDC.64 UR4, c[0x0][0xc00] ;  /* 0x0003000000047ab9 */ /* 0x000fe20000000a00 */
[----:B------:R-:W-:Y:S01]  /*18660*/  ISETP.NE.U32.AND P1, PT, RZ, UR6, PT ;  /* 0x00000006ff007c0c */ /* 0x000fe2000bf25070 */
[----:B------:R-:W-:Y:S01]  /*18670*/  IMAD.MOV.U32 R3, RZ, RZ, RZ ;  /* 0x000000ffff037224 */ /* 0x000fe200078e00ff */
[----:B------:R-:W-:Y:S02]  /*18680*/  ISETP.NE.U32.AND P0, PT, RZ, UR4, PT ;  /* 0x00000004ff007c0c */ /* 0x000fe4000bf05070 */
[----:B------:R-:W-:Y:S02]  /*18690*/  ISETP.NE.AND.EX P1, PT, RZ, UR7, PT, P1 ;  /* 0x00000007ff007c0c */ /* 0x000fe4000bf25310 */
[----:B------:R-:W-:Y:S02]  /*186a0*/  IADD3 R4, P2, R189, UR4, RZ ;  /* 0x00000004bd047c10 */ /* 0x000fe4000ff5e0ff */
[----:B------:R-:W-:-:S02]  /*186b0*/  ISETP.NE.AND.EX P0, PT, RZ, UR5, PT, P0 ;  /* 0x00000005ff007c0c */ /* 0x000fc4000bf05300 */
[----:B------:R-:W-:Y:S01]  /*186c0*/  IADD3.X R5, R190, UR5, RZ, P2, !PT ;  /* 0x00000005be057c10 */ /* 0x000fe200097fe4ff */
[----:B------:R-:W-:Y:S02]  /*186d0*/  ULDC UR4, c[0x0][0xa88] ;  /* 0x0002a20000047ab9 */ /* 0x000fe40000000800 */
[----:B------:R-:W-:-:S04]  /*186e0*/  IMAD.U32 R0, RZ, RZ, UR4 ;  /* 0x00000004ff007e24 */ /* 0x000fc8000f8e00ff */
[----:B0-----:R-:W-:-:S04]  /*186f0*/  @P1 IADD3 R6, P2, R189, UR6, RZ ;  /* 0x00000006bd061c10 */ /* 0x001fc8000ff5e0ff */
[----:B------:R-:W-:Y:S01]  /*18700*/  @P1 IADD3.X R7, R190, UR7, RZ, P2, !PT ;  /* 0x00000007be071c10 */ /* 0x000fe200097fe4ff */
[----:B------:R0:W5:Y:S04]  /*18710*/  @P0 LDG.E R3, desc[UR56][R4.64] ;  /* 0x0000003804030981 */ /* 0x000168000c1e1900 */
[----:B------:R0:W5:Y:S01]  /*18720*/  @P1 LDG.E R0, desc[UR56][R6.64] ;  /* 0x0000003806001981 */ /* 0x000162000c1e1900 */
[----:B------:R-:W-:Y:S01]  /*18730*/  ISETP.NE.AND P2, PT, R187, RZ, PT ;  /* 0x000000ffbb00720c */ /* 0x000fe20003f45270 */
[----:B------:R-:W4:-:S12]  /*18740*/  S2R R9, SR_TID.X ;  /* 0x0000000000097919 */ /* 0x000f180000002100 */
[----:B------:R-:W3:Y:S01]  /*18750*/  @!P2 LDC R187, c[0x0][0xad4] ;  /* 0x0002b500ffbbab82 */ /* 0x000ee20000000800 */
[----:B----4-:R-:W-:Y:S02]  /*18760*/  IADD3 R8, R9, -0x80, RZ ;  /* 0xffffff8009087810 */ /* 0x010fe40007ffe0ff */
[----:B---3--:R-:W-:Y:S02]  /*18770*/  ISETP.GT.AND P2, PT, R187, 0x1, PT ;  /* 0x00000001bb00780c */ /* 0x008fe40003f44270 */
[----:B------:R-:W-:Y:S01]  /*18780*/  ISETP.GT.AND P3, PT, R8, 0x7f, PT ;  /* 0x0000007f0800780c */ /* 0x000fe20003f64270 */
[----:B0-----:R-:W-:-:S12]  /*18790*/  @P1 BRA `(.L_x_659) ;  /* 0x0000000000101947 */ /* 0x001fd80003800000 */
[----:B------:R-:W-:Y:S05]  /*187a0*/  @!P0 BRA `(.L_x_659) ;  /* 0x00000000000c8947 */ /* 0x000fea0003800000 */
[----:B------:R-:W3:Y:S04]  /*187b0*/  LDG.E R7, desc[UR56][R4.64] ;  /* 0x0000003804077981 */ /* 0x000ee8000c1e1900 */
[----:B-----5:R-:W3:Y:S02]  /*187c0*/  LDG.E R0, desc[UR56][R4.64+0x4] ;  /* 0x0000043804007981 */ /* 0x020ee4000c1e1900 */
[----:B---3--:R-:W-:-:S07]  /*187d0*/  IMAD.IADD R0, R0, 0x1, -R7 ;  /* 0x0000000100007824 */ /* 0x008fce00078e0a07 */
.L_x_659:
[----:B------:R-:W-:Y:S01]  /*187e0*/  BSSY B1, `(.L_x_660) ;  /* 0x0000036000017945 */ /* 0x000fe20003800000 */
[----:B------:R-:W-:Y:S02]  /*187f0*/  SEL R29, R188, RZ, !P0 ;  /* 0x000000ffbc1d7207 */ /* 0x000fe40004000000 */
[----:B------:R-:W-:Y:S02]  /*18800*/  SEL R216, R216, RZ, !P0 ;  /* 0x000000ffd8d87207 */ /* 0x000fe40004000000 */
[----:B-----5:R-:W-:Y:S01]  /*18810*/  SHF.R.S32.HI R26, RZ, 0x1f, R3 ;  /* 0x0000001fff1a7819 */ /* 0x020fe20000011403 */
[----:B------:R-:W-:Y:S06]  /*18820*/  @P3 BRA `(.L_x_661) ;  /* 0x0000000000c43947 */ /* 0x000fec0003800000 */
[----:B------:R-:W0:Y:S01]  /*18830*/  LDC R31, c[0x0][0xbe8] ;  /* 0x0002fa00ff1f7b82 */ /* 0x000e220000000800 */
[----:B------:R-:W-:-:S05]  /*18840*/  IMAD R4, R192, 0x80, R9 ;  /* 0x00000080c0047824 */ /* 0x000fca00078e0209 */
[----:B------:R-:W-:Y:S01]  /*18850*/  IADD3 R28, R4, -0x80, RZ ;  /* 0xffffff80041c7810 */ /* 0x000fe20007ffe0ff */
[----:B0-----:R-:W-:-:S05]  /*18860*/  IMAD R5, R0, R31, RZ ;  /* 0x0000001f00057224 */ /* 0x001fca00078e02ff */
[----:B------:R-:W-:-:S13]  /*18870*/  ISETP.GE.AND P0, PT, R28, R5, PT ;  /* 0x000000051c00720c */ /* 0x000fda0003f06270 */
[----:B------:R-:W-:Y:S05]  /*18880*/  @P0 BRA `(.L_x_661) ;  /* 0x0000000000ac0947 */ /* 0x000fea0003800000 */
[----:B------:R-:W-:Y:S01]  /*18890*/  IMAD.MOV.U32 R24, RZ, RZ, 0x9b8 ;  /* 0x000009b8ff187424 */ /* 0x000fe200078e00ff */
[----:B------:R-:W-:Y:S01]  /*188a0*/  ISETP.GT.AND P0, PT, R187, 0x1, PT ;  /* 0x00000001bb00780c */ /* 0x000fe20003f04270 */
[----:B------:R-:W0:Y:S01]  /*188b0*/  LDC.64 R4, c[0x0][0xba8] ;  /* 0x0002ea00ff047b82 */ /* 0x000e220000000a00 */
[----:B------:R-:W-:Y:S01]  /*188c0*/  ISETP.NE.AND P1, PT, R31, 0x1, PT ;  /* 0x000000011f00780c */ /* 0x000fe20003f25270 */
[----:B------:R-:W-:Y:S01]  /*188d0*/  IMAD.MOV.U32 R21, RZ, RZ, R28 ;  /* 0x000000ffff157224 */ /* 0x000fe200078e001c */
[----:B------:R-:W-:-:S05]  /*188e0*/  SEL R24, R24, 0x978, P0 ;  /* 0x0000097818187807 */ /* 0x000fca0000000000 */
[----:B------:R-:W3:Y:S08]  /*188f0*/  LDC.64 R12, c[0x0][R24+0x220] ;  /* 0x00008800180c7b82 */ /* 0x000ef00000000a00 */
[----:B------:R-:W4:Y:S08]  /*18900*/  LDC.64 R14, c[0x0][R24+0x218] ;  /* 0x00008600180e7b82 */ /* 0x000f300000000a00 */
[----:B------:R-:W5:Y:S08]  /*18910*/  LDC.64 R8, c[0x0][R24+0x228] ;  /* 0x00008a0018087b82 */ /* 0x000f700000000a00 */
[----:B------:R-:W1:Y:S08]  /*18920*/  LDC.64 R6, c[0x0][R24+0x210] ;  /* 0x0000840018067b82 */ /* 0x000e700000000a00 */
[----:B------:R-:W2:Y:S08]  /*18930*/  @P1 LDC R11, c[0x0][0xbec] ;  /* 0x0002fb00ff0b1b82 */ /* 0x000eb00000000800 */
[----:B------:R-:W5:Y:S01]  /*18940*/  @P1 LDC R27, c[0x0][0xbf0] ;  /* 0x0002fc00ff1b1b82 */ /* 0x000f620000000800 */
[----:B---3--:R-:W-:-:S07]  /*18950*/  IMAD R13, R13, R29, RZ ;  /* 0x0000001d0d0d7224 */ /* 0x008fce00078e02ff */
[----:B0-----:R-:W0:Y:S01]  /*18960*/  @!P0 LDC R4, c[0x0][0xb50] ;  /* 0x0002d400ff048b82 */ /* 0x001e220000000800 */
[----:B--2---:R-:W-:-:S07]  /*18970*/  @P1 IMAD.HI.U32 R20, R28, R11, RZ ;  /* 0x0000000b1c141227 */ /* 0x004fce00078e00ff */
[----:B------:R-:W2:Y:S01]  /*18980*/  @!P0 LDC R5, c[0x0][0xb54] ;  /* 0x0002d500ff058b82 */ /* 0x000ea20000000800 */
[-C--:B----4-:R-:W-:Y:S02]  /*18990*/  IMAD R25, R15, R162.reuse, RZ ;  /* 0x000000a20f197224 */ /* 0x090fe400078e02ff */
[----:B------:R-:W-:Y:S01]  /*189a0*/  IMAD.WIDE.U32 R14, R14, R162, RZ ;  /* 0x000000a20e0e7225 */ /* 0x000fe200078e00ff */
[----:B-----5:R-:W-:-:S03]  /*189b0*/  @P1 SHF.R.U32.HI R21, RZ, R27, R20 ;  /* 0x0000001bff151219 */ /* 0x020fc60000011614 */
[----:B------:R-:W-:Y:S01]  /*189c0*/  IMAD.WIDE.U32 R10, R12, R29, RZ ;  /* 0x0000001d0c0a7225 */ /* 0x000fe200078e00ff */
[----:B------:R-:W-:-:S03]  /*189d0*/  IADD3 R25, R15, R25, RZ ;  /* 0x000000190f197210 */ /* 0x000fc60007ffe0ff */
[----:B------:R-:W-:Y:S01]  /*189e0*/  IMAD R27, R12, R216, R13 ;  /* 0x000000d80c1b7224 */ /* 0x000fe200078e020d */
[----:B------:R-:W-:Y:S02]  /*189f0*/  SEL R13, R200, RZ, P0 ;  /* 0x000000ffc80d7207 */ /* 0x000fe40000000000 */
[----:B------:R-:W-:Y:S01]  /*18a00*/  IADD3 R14, P1, P3, R10, R14, R3 ;  /* 0x0000000e0a0e7210 */ /* 0x000fe20007b3e003 */
[----:B------:R-:W-:Y:S02]  /*18a10*/  IMAD.MOV R10, RZ, RZ, -R21 ;  /* 0x000000ffff0a7224 */ /* 0x000fe400078e0a15 */
[----:B------:R-:W-:Y:S02]  /*18a20*/  IMAD.IADD R27, R11, 0x1, R27 ;  /* 0x000000010b1b7824 */ /* 0x000fe400078e021b */
[-C--:B------:R-:W-:Y:S02]  /*18a30*/  IMAD R15, R9, R13.reuse, RZ ;  /* 0x0000000d090f7224 */ /* 0x080fe400078e02ff */
[----:B------:R-:W-:-:S04]  /*18a40*/  IMAD.WIDE.U32 R8, R8, R13, RZ ;  /* 0x0000000d08087225 */ /* 0x000fc800078e00ff */
[----:B------:R-:W-:Y:S01]  /*18a50*/  IMAD R11, R31, R10, R28 ;  /* 0x0000000a1f0b7224 */ /* 0x000fe200078e021c */
[----:B------:R-:W-:Y:S02]  /*18a60*/  IADD3.X R10, R27, R25, R26, P1, P3 ;  /* 0x000000191b0a7210 */ /* 0x000fe40000fe641a */
[----:B------:R-:W-:Y:S01]  /*18a70*/  IADD3 R8, P0, P1, R21, R14, R8 ;  /* 0x0000000e15087210 */ /* 0x000fe2000791e008 */
[----:B-1----:R-:W-:Y:S01]  /*18a80*/  IMAD R7, R7, R11, RZ ;  /* 0x0000000b07077224 */ /* 0x002fe200078e02ff */
[----:B------:R-:W-:Y:S02]  /*18a90*/  IADD3 R15, R9, R15, RZ ;  /* 0x0000000f090f7210 */ /* 0x000fe40007ffe0ff */
[----:B------:R-:W-:Y:S02]  /*18aa0*/  SHF.R.S32.HI R21, RZ, 0x1f, R21 ;  /* 0x0000001fff157819 */ /* 0x000fe40000011415 */
[----:B------:R-:W-:Y:S02]  /*18ab0*/  SHF.R.S32.HI R13, RZ, 0x1f, R11 ;  /* 0x0000001fff0d7819 */ /* 0x000fe4000001140b */
[----:B------:R-:W-:-:S03]  /*18ac0*/  IADD3.X R9, R21, R10, R15, P0, P1 ;  /* 0x0000000a15097210 */ /* 0x000fc600007e240f */
[C---:B------:R-:W-:Y:S02]  /*18ad0*/  IMAD R13, R6.reuse, R13, R7 ;  /* 0x0000000d060d7224 */ /* 0x040fe400078e0207 */
[----:B------:R-:W-:-:S04]  /*18ae0*/  IMAD.WIDE.U32 R6, R6, R11, R8 ;  /* 0x0000000b06067225 */ /* 0x000fc800078e0008 */
[----:B------:R-:W-:Y:S01]  /*18af0*/  IMAD.IADD R7, R7, 0x1, R13 ;  /* 0x0000000107077824 */ /* 0x000fe200078e020d */
[----:B0-----:R-:W-:-:S04]  /*18b00*/  LEA R4, P0, R6, R4, 0x2 ;  /* 0x0000000406047211 */ /* 0x001fc800078010ff */
[----:B--2---:R-:W-:Y:S01]  /*18b10*/  LEA.HI.X R5, R6, R5, R7, 0x2, P0 ;  /* 0x0000000506057211 */ /* 0x004fe200000f1407 */
[----:B------:R-:W-:-:S05]  /*18b20*/  IMAD.MOV.U32 R7, RZ, RZ, -0x800000 ;  /* 0xff800000ff077424 */ /* 0x000fca00078e00ff */
[----:B------:R0:W-:Y:S03]  /*18b30*/  STG.E desc[UR56][R4.64], R7 ;  /* 0x0000000704007986 */ /* 0x0001e6000c101938 */
.L_x_661:
[----:B------:R-:W-:Y:S05]  /*18b40*/  BSYNC B1 ;  /* 0x0000000000017941 */ /* 0x000fea0003800000 */
.L_x_660:
[----:B------:R-:W-:Y:S05]  /*18b50*/  @P2 BRA `(.L_x_656) ;  /* 0x0000000400a02947 */ /* 0x000fea0003800000 */
[----:B------:R-:W3:Y:S01]  /*18b60*/  LDC R11, c[0x0][0xbe8] ;  /* 0x0002fa00ff0b7b82 */ /* 0x000ee20000000800 */
[----:B------:R-:W-:Y:S01]  /*18b70*/  ULDC.64 UR4, c[0x0][0xaa0] ;  /* 0x0002a80000047ab9 */ /* 0x000fe20000000a00 */
[----:B------:R-:W-:Y:S01]  /*18b80*/  ULDC.64 UR6, c[0x0][0xaf0] ;  /* 0x0002bc0000067ab9 */ /* 0x000fe20000000a00 */
[----:B0-----:R-:W-:Y:S01]  /*18b90*/  IMAD R4, R26, UR4, RZ ;  /* 0x000000041a047c24 */ /* 0x001fe2000f8e02ff */
[----:B------:R-:W-:Y:S01]  /*18ba0*/  BSSY B1, `(.L_x_662) ;  /* 0x0000039000017945 */ /* 0x000fe20003800000 */
[----:B------:R-:W-:Y:S02]  /*18bb0*/  SHF.R.S32.HI R10, RZ, 0x1f, R185 ;  /* 0x0000001fff0a7819 */ /* 0x000fe400000114b9 */
[C---:B------:R-:W-:Y:S01]  /*18bc0*/  IMAD R7, R3.reuse, UR5, R4 ;  /* 0x0000000503077c24 */ /* 0x040fe2000f8e0204 */
[----:B------:R-:W-:Y:S01]  /*18bd0*/  SHF.R.S32.HI R14, RZ, 0x1f, R184 ;  /* 0x0000001fff0e7819 */ /* 0x000fe200000114b8 */
[----:B------:R-:W-:Y:S01]  /*18be0*/  IMAD.WIDE.U32 R4, R3, UR4, RZ ;  /* 0x0000000403047c25 */ /* 0x000fe2000f8e00ff */
[----:B------:R-:W-:Y:S01]  /*18bf0*/  LEA R3, R186, R217, 0x5 ;  /* 0x000000d9ba037211 */ /* 0x000fe200078e28ff */
[----:B------:R-:W-:-:S02]  /*18c00*/  ULDC.64 UR4, c[0x0][0xae8] ;  /* 0x0002ba0000047ab9 */ /* 0x000fc40000000a00 */
[----:B------:R-:W-:Y:S02]  /*18c10*/  IMAD.IADD R5, R5, 0x1, R7 ;  /* 0x0000000105057824 */ /* 0x000fe400078e0207 */
[----:B------:R-:W-:Y:S02]  /*18c20*/  IMAD R9, R192, 0x80, R3 ;  /* 0x00000080c0097824 */ /* 0x000fe400078e0203 */
[----:B------:R-:W-:-:S03]  /*18c30*/  IMAD.WIDE.U32 R4, R162, UR4, R4 ;  /* 0x00000004a2047c25 */ /* 0x000fc6000f8e0004 */
[----:B------:R-:W-:Y:S01]  /*18c40*/  MOV R3, R9 ;  /* 0x0000000900037202 */ /* 0x000fe20000000f00 */
[----:B------:R-:W-:Y:S02]  /*18c50*/  IMAD R7, R216, UR6, RZ ;  /* 0x00000006d8077c24 */ /* 0x000fe4000f8e02ff */
[----:B------:R-:W-:Y:S01]  /*18c60*/  IMAD R5, R162, UR5, R5 ;  /* 0x00000005a2057c24 */ /* 0x000fe2000f8e0205 */
[----:B---3--:R-:W-:Y:S01]  /*18c70*/  ISETP.NE.AND P0, PT, R11, 0x1, PT ;  /* 0x000000010b00780c */ /* 0x008fe20003f05270 */
[C---:B------:R-:W-:Y:S01]  /*18c80*/  IMAD R7, R29.reuse, UR7, R7 ;  /* 0x000000071d077c24 */ /* 0x040fe2000f8e0207 */
[----:B------:R-:W-:Y:S01]  /*18c90*/  ULDC.64 UR4, c[0x0][0xae0] ;  /* 0x0002b80000047ab9 */ /* 0x000fe20000000a00 */
[----:B------:R-:W-:-:S04]  /*18ca0*/  IMAD.WIDE.U32 R4, R29, UR6, R4 ;  /* 0x000000061d047c25 */ /* 0x000fc8000f8e0004 */
[----:B------:R-:W-:-:S06]  /*18cb0*/  IMAD.IADD R5, R5, 0x1, R7 ;  /* 0x0000000105057824 */ /* 0x000fcc00078e0207 */
[----:B------:R-:W0:Y:S08]  /*18cc0*/  @P0 LDC R6, c[0x0][0xbec] ;  /* 0x0002fb00ff060b82 */ /* 0x000e300000000800 */
[----:B------:R-:W3:Y:S01]  /*18cd0*/  @P0 LDC R13, c[0x0][0xbf0] ;  /* 0x0002fc00ff0d0b82 */ /* 0x000ee20000000800 */
[----:B0-----:R-:W-:-:S05]  /*18ce0*/  @P0 IMAD.HI.U32 R6, R9, R6, RZ ;  /* 0x0000000609060227 */ /* 0x001fca00078e00ff */
[----:B---3--:R-:W-:-:S04]  /*18cf0*/  @P0 SHF.R.U32.HI R3, RZ, R13, R6 ;  /* 0x0000000dff030219 */ /* 0x008fc80000011606 */
[--C-:B------:R-:W-:Y:S01]  /*18d00*/  SHF.R.S32.HI R6, RZ, 0x1f, R3.reuse ;  /* 0x0000001fff067819 */ /* 0x100fe20000011403 */
[----:B------:R-:W-:Y:S02]  /*18d10*/  IMAD.MOV R8, RZ, RZ, -R3 ;  /* 0x000000ffff087224 */ /* 0x000fe400078e0a03 */
[----:B------:R-:W-:-:S04]  /*18d20*/  IMAD.WIDE.U32 R4, R3, UR4, R4 ;  /* 0x0000000403047c25 */ /* 0x000fc8000f8e0004 */
[----:B------:R-:W-:Y:S02]  /*18d30*/  IMAD R6, R6, UR4, RZ ;  /* 0x0000000406067c24 */ /* 0x000fe4000f8e02ff */
[----:B------:R-:W-:Y:S02]  /*18d40*/  IMAD R7, R11, R8, R9 ;  /* 0x000000080b077224 */ /* 0x000fe400078e0209 */
[----:B------:R-:W-:Y:S01]  /*18d50*/  IMAD R9, R3, UR5, R6 ;  /* 0x0000000503097c24 */ /* 0x000fe2000f8e0206 */
[----:B------:R-:W-:Y:S01]  /*18d60*/  ULDC.64 UR4, c[0x0][0xad8] ;  /* 0x0002b60000047ab9 */ /* 0x000fe20000000a00 */
[----:B------:R-:W-:Y:S01]  /*18d70*/  IMAD R8, R192, 0x80, R217 ;  /* 0x00000080c0087824 */ /* 0x000fe200078e02d9 */
[----:B------:R-:W-:Y:S01]  /*18d80*/  SHF.R.S32.HI R3, RZ, 0x1f, R7 ;  /* 0x0000001fff037819 */ /* 0x000fe20000011407 */
[----:B------:R-:W-:Y:S01]  /*18d90*/  IMAD R11, R0, R11, RZ ;  /* 0x0000000b000b7224 */ /* 0x000fe200078e02ff */
[----:B------:R-:W-:Y:S01]  /*18da0*/  IADD3 R5, R5, R9, RZ ;  /* 0x0000000905057210 */ /* 0x000fe20007ffe0ff */
[----:B------:R-:W-:-:S02]  /*18db0*/  VIADD R0, R8, 0x20 ;  /* 0x0000002008007836 */ /* 0x000fc40000000000 */
[----:B------:R-:W-:Y:S01]  /*18dc0*/  IMAD R6, R3, UR4, RZ ;  /* 0x0000000403067c24 */ /* 0x000fe2000f8e02ff */
[-C--:B------:R-:W-:Y:S01]  /*18dd0*/  ISETP.GE.AND P2, PT, R8, R11.reuse, PT ;  /* 0x0000000b0800720c */ /* 0x080fe20003f46270 */
[C---:B------:R-:W-:Y:S01]  /*18de0*/  IMAD.WIDE.U32 R4, R7.reuse, UR4, R4 ;  /* 0x0000000407047c25 */ /* 0x040fe2000f8e0004 */
[-C--:B------:R-:W-:Y:S02]  /*18df0*/  ISETP.GE.AND P1, PT, R0, R11.reuse, PT ;  /* 0x0000000b0000720c */ /* 0x080fe40003f26270 */
[----:B------:R-:W-:Y:S01]  /*18e00*/  IADD3 R0, R8, 0x40, RZ ;  /* 0x0000004008007810 */ /* 0x000fe20007ffe0ff */
[----:B------:R-:W-:Y:S01]  /*18e10*/  IMAD R3, R7, UR5, R6 ;  /* 0x0000000507037c24 */ /* 0x000fe2000f8e0206 */
[----:B------:R-:W-:Y:S02]  /*18e20*/  ULDC.64 UR4, c[0x0][0xa80] ;  /* 0x0002a00000047ab9 */ /* 0x000fe40000000a00 */
[----:B------:R-:W-:Y:S01]  /*18e30*/  LEA R6, P3, R4, UR4, 0x1 ;  /* 0x0000000404067c11 */ /* 0x000fe2000f8608ff */
[----:B------:R-:W-:Y:S01]  /*18e40*/  IMAD.IADD R3, R5, 0x1, R3 ;  /* 0x0000000105037824 */ /* 0x000fe200078e0203 */
[----:B------:R-:W-:-:S04]  /*18e50*/  ISETP.GE.AND P0, PT, R0, R11, PT ;  /* 0x0000000b0000720c */ /* 0x000fc80003f06270 */
[----:B------:R-:W-:Y:S02]  /*18e60*/  LEA.HI.X R3, R4, UR5, R3, 0x1, P3 ;  /* 0x0000000504037c11 */ /* 0x000fe400098f0c03 */
[----:B------:R0:W3:Y:S04]  /*18e70*/  SHFL.IDX PT, R4, R6, RZ, 0x181f ;  /* 0x00181fff06047589 */ /* 0x0000e800000e0000 */
[----:B------:R0:W4:Y:S01]  /*18e80*/  SHFL.IDX PT, R0, R3, RZ, 0x181f ;  /* 0x00181fff03007589 */ /* 0x00012200000e0000 */
        /* <DEDUP_REMOVED lines=8> */
[----:B------:R3:W-:Y:S04]  /*18f10*/  @!P4 ST.E.128 desc[UR56][R12.64], RZ ;  /* 0x000000ff0c00c985 */ /* 0x0007e8000c101d38 */
[----:B------:R3:W-:Y:S02]  /*18f20*/  @!P5 ST.E.128 desc[UR56][R4.64], RZ ;  /* 0x000000ff0400d985 */ /* 0x0007e4000c101d38 */
.L_x_663:
[----:B------:R-:W-:Y:S05]  /*18f30*/  BSYNC B1 ;  /* 0x0000000000017941 */ /* 0x000fea0003800000 */
.L_x_662:
        /* <DEDUP_REMOVED lines=11> */
[----:B------:R0:W-:Y:S04]  /*18ff0*/  @!P3 ST.E.128 desc[UR56][R12.64], RZ ;  /* 0x000000ff0c00b985 */ /* 0x0001e8000c101d38 */
[----:B------:R0:W-:Y:S02]  /*19000*/  @!P4 ST.E.128 desc[UR56][R4.64], RZ ;  /* 0x000000ff0400c985 */ /* 0x0001e4000c101d38 */
.L_x_665:
[----:B------:R-:W-:Y:S05]  /*19010*/  BSYNC B1 ;  /* 0x0000000000017941 */ /* 0x000fea0003800000 */
.L_x_664:
[----:B0-----:R0:W0:Y:S01]  /*19020*/  SHFL.IDX PT, R0, R3, 0x2, 0x181f ;  /* 0x00581f0003007f89 */ /* 0x00102200000e0000 */
[----:B------:R-:W-:Y:S03]  /*19030*/  BSSY B1, `(.L_x_666) ;  /* 0x000000c000017945 */ /* 0x000fe60003800000 */
[----:B---3--:R3:W0:Y:S01]  /*19040*/  SHFL.IDX PT, R4, R6, 0x2, 0x181f ;  /* 0x00581f0006047f89 */ /* 0x00862200000e0000 */
[----:B------:R-:W-:Y:S05]  /*19050*/  @P0 BRA `(.L_x_667) ;  /* 0x0000000000240947 */ /* 0x000fea0003800000 */
[----:B------:R-:W-:Y:S02]  /*19060*/  ULDC UR4, c[0x0][0xac8] ;  /* 0x0002b20000047ab9 */ /* 0x000fe40000000800 */
[----:B------:R-:W-:Y:S02]  /*19070*/  ISETP.GE.AND P2, PT, R184, UR4, PT ;  /* 0x00000004b8007c0c */ /* 0x000fe4000bf46270 */
[----:B------:R-:W-:-:S11]  /*19080*/  ISETP.GE.AND P3, PT, R185, UR4, PT ;  /* 0x00000004b9007c0c */ /* 0x000fd6000bf66270 */
[CC--:B0-----:R-:W-:Y:S02]  /*19090*/  @!P2 LEA R12, P0, R184.reuse, R4.reuse, 0x1 ;  /* 0x00000004b80ca211 */ /* 0x0c1fe400078008ff */
[C---:B------:R-:W-:Y:S02]  /*190a0*/  @!P3 LEA R4, P1, R185.reuse, R4, 0x1 ;  /* 0x00000004b904b211 */ /* 0x040fe400078208ff */
[-C--:B------:R-:W-:Y:S02]  /*190b0*/  @!P2 LEA.HI.X R13, R184, R0.reuse, R14, 0x1, P0 ;  /* 0x00000000b80da211 */ /* 0x080fe400000f0c0e */
[----:B------:R-:W-:-:S03]  /*190c0*/  @!P3 LEA.HI.X R5, R185, R0, R10, 0x1, P1 ;  /* 0x00000000b905b211 */ /* 0x000fc600008f0c0a */
[----:B------:R0:W-:Y:S04]  /*190d0*/  @!P2 ST.E.128 desc[UR56][R12.64], RZ ;  /* 0x000000ff0c00a985 */ /* 0x0001e8000c101d38 */
[----:B------:R0:W-:Y:S02]  /*190e0*/  @!P3 ST.E.128 desc[UR56][R4.64], RZ ;  /* 0x000000ff0400b985 */ /* 0x0001e4000c101d38 */
.L_x_667:
[----:B------:R-:W-:Y:S05]  /*190f0*/  BSYNC B1 ;  /* 0x0000000000017941 */ /* 0x000fea0003800000 */
.L_x_666:
[----:B0-----:R-:W-:Y:S01]  /*19100*/  VIADD R0, R8, 0x60 ;  /* 0x0000006008007836 */ /* 0x001fe20000000000 */
[----:B----4-:R-:W4:Y:S04]  /*19110*/  SHFL.IDX PT, R3, R3, 0x3, 0x181f ;  /* 0x00781f0003037f89 */ /* 0x010f2800000e0000 */
[----:B------:R-:W-:Y:S01]  /*19120*/  ISETP.GE.AND P0, PT, R0, R11, PT ;  /* 0x0000000b0000720c */ /* 0x000fe20003f06270 */
[----:B------:R0:W0:-:S12]  /*19130*/  SHFL.IDX PT, R4, R6, 0x3, 0x181f ;  /* 0x00781f0006047f89 */ /* 0x00001800000e0000 */
[----:B------:R-:W-:Y:S05]  /*19140*/  @P0 BRA `(.L_x_656) ;  /* 0x0000000000240947 */ /* 0x000fea0003800000 */
[----:B------:R-:W-:Y:S02]  /*19150*/  ULDC UR4, c[0x0][0xac8] ;  /* 0x0002b20000047ab9 */ /* 0x000fe40000000800 */
[----:B------:R-:W-:Y:S02]  /*19160*/  ISETP.GE.AND P2, PT, R184, UR4, PT ;  /* 0x00000004b8007c0c */ /* 0x000fe4000bf46270 */
[----:B------:R-:W-:-:S11]  /*19170*/  ISETP.GE.AND P3, PT, R185, UR4, PT ;  /* 0x00000004b9007c0c */ /* 0x000fd6000bf66270 */
[CC--:B0--3--:R-:W-:Y:S02]  /*19180*/  @!P2 LEA R6, P0, R184.reuse, R4.reuse, 0x1 ;  /* 0x00000004b806a211 */ /* 0x0c9fe400078008ff */
[C---:B------:R-:W-:Y:S02]  /*19190*/  @!P3 LEA R4, P1, R185.reuse, R4, 0x1 ;  /* 0x00000004b904b211 */ /* 0x040fe400078208ff */
[-C--:B----4-:R-:W-:Y:S02]  /*191a0*/  @!P2 LEA.HI.X R7, R184, R3.reuse, R14, 0x1, P0 ;  /* 0x00000003b807a211 */ /* 0x090fe400000f0c0e */
[----:B------:R-:W-:-:S03]  /*191b0*/  @!P3 LEA.HI.X R5, R185, R3, R10, 0x1, P1 ;  /* 0x00000003b905b211 */ /* 0x000fc600008f0c0a */
[----:B------:R0:W-:Y:S04]  /*191c0*/  @!P2 ST.E.128 desc[UR56][R6.64], RZ ;  /* 0x000000ff0600a985 */ /* 0x0001e8000c101d38 */
[----:B------:R0:W-:Y:S02]  /*191d0*/  @!P3 ST.E.128 desc[UR56][R4.64], RZ ;  /* 0x000000ff0400b985 */ /* 0x0001e4000c101d38 */
.L_x_656:
[----:B------:R-:W-:Y:S05]  /*191e0*/  BSYNC B0 ;  /* 0x0000000000007941 */ /* 0x000fea0003800000 */
.L_x_646:
[----:B------:R-:W-:Y:S02]  /*191f0*/  ULDC UR4, c[0x0][0xc3c] ;  /* 0x00030f0000047ab9 */ /* 0x000fe40000000800 */
[----:B--2---:R-:W-:-:S13]  /*19200*/  ISETP.GE.AND P0, PT, R147, UR4, PT ;  /* 0x0000000493007c0c */ /* 0x004fda000bf06270 */
[----:B------:R-:W-:Y:S05]  /*19210*/  @!P0 BRA `(.L_x_668) ;  /* 0xfffffe8000cc8947 */ /* 0x000fea000383ffff */
[----:B------:R-:W-:Y:S05]  /*19220*/  BRA `(.L_x_446) ;  /* 0x0000007000487947 */ /* 0x000fea0003800000 */
.L_x_444:
[----:B------:R-:W-:-:S08]  /*19230*/  NOP ;  /* 0x0000000000007918 */ /* 0x000fd00000000000 */
[----:B------:R-:W0:-:S00]  /*19240*/  USETMAXREG.DEALLOC.CTAPOOL 0x28 ;  /* 0x00000028000079c8 */ /* 0x000e0000080e0500 */
[----:B0-----:R-:W2:Y:S01]  /*19250*/  LDL.LU R3, [R1+0x38] ;  /* 0x0000380001037983 */ /* 0x001ea20000300800 */
[----:B------:R-:W-:Y:S02]  /*19260*/  LOP3.LUT R2, R2, 0x3, RZ, 0xc0, !PT ;  /* 0x0000000302027812 */ /* 0x000fe400078ec0ff */
[----:B------:R-:W-:-:S04]  /*19270*/  MOV R6, RZ ;  /* 0x000000ff00067202 */ /* 0x000fc80000000f00 */
[----:B------:R-:W0:Y:S02]  /*19280*/  SHFL.IDX PT, R2, R2, RZ, 0x1f ;  /* 0x00001fff02027589 */ /* 0x000e2400000e0000 */
[----:B0-----:R-:W-:Y:S02]  /*19290*/  ISETP.NE.AND P0, PT, R2, RZ, PT ;  /* 0x000000ff0200720c */ /* 0x001fe40003f05270 */
[----:B--2---:R-:W-:-:S11]  /*192a0*/  LOP3.LUT R3, R3, 0xffffffdf, RZ, 0xc0, !PT ;  /* 0xffffffdf03037812 */ /* 0x004fd600078ec0ff */
[----:B------:R-:W-:-:S05]  /*192b0*/  @P0 LOP3.LUT R3, R3, 0x20, RZ, 0xfc, !PT ;  /* 0x0000002003030812 */ /* 0x000fca00078efcff */
[----:B------:R0:W-:Y:S01]  /*192c0*/  STL [R1+0x38], R3 ;  /* 0x0000380301007387 */ /* 0x0001e20000100800 */
[----:B------:R-:W-:Y:S05]  /*192d0*/  @!P0 BRA `(.L_x_669) ;  /* 0x00000000001c8947 */ /* 0x000fea0003800000 */
[----:B------:R-:W1:Y:S08]  /*192e0*/  S2UR UR5, SR_CgaCtaId ;  /* 0x00000000000579c3 */ /* 0x000e700000008800 */
[----:B------:R-:W-:Y:S06]  /*192f0*/  BAR.SYNC.DEFER_BLOCKING 0x5, 0x180 ;  /* 0x0146000000007b1d */ /* 0x000fec0000010000 */
[----:B------:R-:W-:-:S02]  /*19300*/  UMOV UR4, 0x400 ;  /* 0x0000040000047882 */ /* 0x000fc40000000000 */
[----:B-1----:R-:W-:-:S09]  /*19310*/  ULEA UR4, UR5, UR4, 0x18 ;  /* 0x0000000405047291 */ /* 0x002fd2000f8ec03f */
[----:B------:R-:W1:Y:S01]  /*19320*/  LDS.128 R16, [UR4+0x2a8d0] ;  /* 0x02a8d004ff107984 */ /* 0x000e620008000c00 */
[----:B------:R-:W-:Y:S06]  /*19330*/  BAR.ARV 0x4, 0x180 ;  /* 0x0106000000007b1d */ /* 0x000fec0000002000 */
[----:B------:R-:W-:Y:S05]  /*19340*/  BRA `(.L_x_670) ;  /* 0x0000000800947947 */ /* 0x000fea0003800000 */
.L_x_669:
[----:B------:R-:W-:Y:S01]  /*19350*/  LOP3.LUT R7, R0, 0x1f, RZ, 0xc0, !PT ;  /* 0x0000001f00077812 */ /* 0x000fe200078ec0ff */
[----:B------:R-:W-:Y:S01]  /*19360*/  ULDC UR4, c[0x0][0xc3c] ;  /* 0x00030f0000047ab9 */ /* 0x000fe20000000800 */
[----:B------:R-:W-:Y:S01]  /*19370*/  IMAD.MOV.U32 R9, RZ, RZ, RZ ;  /* 0x000000ffff097224 */ /* 0x000fe200078e00ff */
[----:B------:R-:W1:Y:S01]  /*19380*/  S2UR UR6, SR_CTAID.X ;  /* 0x00000000000679c3 */ /* 0x000e620000002500 */
[----:B------:R-:W-:Y:S01]  /*19390*/  ISETP.NE.AND P0, PT, R7, 0x1f, PT ;  /* 0x0000001f0700780c */ /* 0x000fe20003f05270 */
[----:B------:R-:W-:-:S03]  /*193a0*/  ULDC UR5, c[0x0][0xc38] ;  /* 0x00030e0000057ab9 */ /* 0x000fc60000000800 */
[----:B------:R-:W-:-:S13]  /*193b0*/  ISETP.GE.OR P1, PT, R7, UR4, !P0 ;  /* 0x0000000407007c0c */ /* 0x000fda000c726670 */
[----:B------:R-:W2:Y:S08]  /*193c0*/  @!P1 LDC.64 R4, c[0x0][0xc80] ;  /* 0x00032000ff049b82 */ /* 0x000eb00000000a00 */
[----:B0-----:R-:W0:Y:S01]  /*193d0*/  @!P1 LDC.64 R2, c[0x0][0xc78] ;  /* 0x00031e00ff029b82 */ /* 0x001e220000000a00 */
[----:B--2---:R-:W-:-:S05]  /*193e0*/  @!P1 IMAD.WIDE.U32 R4, R7, 0x4, R4 ;  /* 0x0000000407049825 */ /* 0x004fca00078e0004 */
[----:B------:R-:W2:Y:S01]  /*193f0*/  @!P1 LDG.E R6, desc[UR56][R4.64] ;  /* 0x0000003804069981 */ /* 0x000ea2000c1e1900 */
[----:B0-----:R-:W-:-:S05]  /*19400*/  @!P1 IMAD.WIDE.U32 R2, R7, 0x4, R2 ;  /* 0x0000000407029825 */ /* 0x001fca00078e0002 */
[----:B------:R-:W2:Y:S01]  /*19410*/  @!P1 LDG.E R9, desc[UR56][R2.64] ;  /* 0x0000003802099981 */ /* 0x000ea2000c1e1900 */
[C---:B------:R-:W-:Y:S02]  /*19420*/  ISETP.NE.AND P1, PT, R7.reuse, RZ, PT ;  /* 0x000000ff0700720c */ /* 0x040fe40003f25270 */
[C---:B------:R-:W-:Y:S02]  /*19430*/  ISETP.GE.U32.AND P2, PT, R7.reuse, 0x2, PT ;  /* 0x000000020700780c */ /* 0x040fe40003f46070 */
[C---:B------:R-:W-:Y:S02]  /*19440*/  ISETP.GE.U32.AND P3, PT, R7.reuse, 0x4, PT ;  /* 0x000000040700780c */ /* 0x040fe40003f66070 */
[C---:B------:R-:W-:Y:S02]  /*19450*/  ISETP.GE.U32.AND P4, PT, R7.reuse, 0x8, PT ;  /* 0x000000080700780c */ /* 0x040fe40003f86070 */
[----:B------:R-:W-:Y:S01]  /*19460*/  ISETP.GE.U32.AND P5, PT, R7, 0x10, PT ;  /* 0x000000100700780c */ /* 0x000fe20003fa6070 */
[----:B------:R-:W-:Y:S01]  /*19470*/  UMOV UR4, URZ ;  /* 0x0000003f00047c82 */ /* 0x000fe20008000000 */
[----:B--2---:R-:W-:-:S05]  /*19480*/  IMAD R8, R6, R9, RZ ;  /* 0x0000000906087224 */ /* 0x004fca00078e02ff */
        /* <DEDUP_REMOVED lines=23> */
.L_x_673:
[----:B------:R-:W0:Y:S01]  /*19600*/  LDC R2, c[0x0][0xc3c] ;  /* 0x00030f00ff027b82 */ /* 0x000e220000000800 */
[----:B------:R-:W-:Y:S01]  /*19610*/  UIADD3 UR4, UR4, 0x1f, URZ ;  /* 0x0000001f04047890 */ /* 0x000fe2000fffe03f */
[----:B------:R-:W-:Y:S02]  /*19620*/  ULDC UR7, c[0x0][0xc3c] ;  /* 0x00030f0000077ab9 */ /* 0x000fe40000000800 */
[----:B------:R-:W-:-:S03]  /*19630*/  MOV R19, UR7 ;  /* 0x0000000700137c02 */ /* 0x000fc60008000f00 */
[----:B0-----:R-:W-:-:S13]  /*19640*/  ISETP.LE.AND P6, PT, R2, UR4, PT ;  /* 0x0000000402007c0c */ /* 0x001fda000bfc3270 */
[----:B------:R-:W-:Y:S05]  /*19650*/  @P6 BRA `(.L_x_672) ;  /* 0x0000000400ac6947 */ /* 0x000fea0003800000 */
[----:B------:R-:W-:Y:S02]  /*19660*/  VIADD R9, R7, UR4 ;  /* 0x0000000407097c36 */ /* 0x000fe40008000000 */
[----:B------:R-:W-:-:S03]  /*19670*/  IMAD.MOV.U32 R6, RZ, RZ, RZ ;  /* 0x000000ffff067224 */ /* 0x000fc600078e00ff */
[----:B------:R-:W-:-:S13]  /*19680*/  ISETP.GE.OR P6, PT, R9, R2, !P0 ;  /* 0x000000020900720c */ /* 0x000fda00047c6670 */
[----:B------:R-:W0:Y:S08]  /*19690*/  @!P6 LDC.64 R4, c[0x0][0xc80] ;  /* 0x00032000ff04eb82 */ /* 0x000e300000000a00 */
[----:B------:R-:W1:Y:S01]  /*196a0*/  @!P6 LDC.64 R2, c[0x0][0xc78] ;  /* 0x00031e00ff02eb82 */ /* 0x000e620000000a00 */
[----:B0-----:R-:W-:-:S05]  /*196b0*/  @!P6 IMAD.WIDE R4, R9, 0x4, R4 ;  /* 0x000000040904e825 */ /* 0x001fca00078e0204 */
[----:B------:R-:W2:Y:S01]  /*196c0*/  @!P6 LDG.E R6, desc[UR56][R4.64] ;  /* 0x000000380406e981 */ /* 0x000ea2000c1e1900 */
[----:B-1----:R-:W-:Y:S01]  /*196d0*/  @!P6 IMAD.WIDE R2, R9, 0x4, R2 ;  /* 0x000000040902e825 */ /* 0x002fe200078e0202 */
[----:B------:R-:W-:-:S06]  /*196e0*/  MOV R9, RZ ;  /* 0x000000ff00097202 */ /* 0x000fcc0000000f00 */
        /* <DEDUP_REMOVED lines=19> */
[----:B------:R-:W-:-:S04]  /*19820*/  IADD3 R8, R3, R8, RZ ;  /* 0x0000000803087210 */ /* 0x000fc80007ffe0ff */
[----:B------:R-:W-:-:S13]  /*19830*/  ISETP.GT.AND P6, PT, R8, UR6, PT ;  /* 0x0000000608007c0c */ /* 0x000fda000bfc4270 */
[----:B------:R-:W-:Y:S05]  /*19840*/  @!P6 BRA `(.L_x_673) ;  /* 0xfffffffc006ce947 */ /* 0x000fea000383ffff */
.L_x_671:
        /* <DEDUP_REMOVED lines=18> */
.L_x_674:
[----:B-1----:R-:W-:Y:S01]  /*19970*/  IMAD R16, R16, UR5, R11 ;  /* 0x0000000510107c24 */ /* 0x002fe2000f8e020b */
[----:B------:R-:W-:Y:S01]  /*19980*/  MOV R11, R12 ;  /* 0x0000000c000b7202 */ /* 0x000fe20000000f00 */
[----:B------:R-:W-:Y:S01]  /*19990*/  IMAD.MOV.U32 R2, RZ, RZ, RZ ;  /* 0x000000ffff027224 */ /* 0x000fe200078e00ff */
[----:B------:R-:W-:Y:S01]  /*199a0*/  IABS R12, R6 ;  /* 0x00000006000c7213 */ /* 0x000fe20000000000 */
[----:B------:R-:W-:Y:S01]  /*199b0*/  VIADD R19, R19, UR4 ;  /* 0x0000000413137c36 */ /* 0x000fe20008000000 */
[----:B------:R-:W-:Y:S01]  /*199c0*/  IADD3 R17, -R16, UR6, RZ ;  /* 0x0000000610117c10 */ /* 0x000fe2000fffe1ff */
[----:B------:R-:W-:Y:S01]  /*199d0*/  IMAD R11, R11, R4, RZ ;  /* 0x000000040b0b7224 */ /* 0x000fe200078e02ff */
[----:B0-----:R-:W-:Y:S01]  /*199e0*/  IABS R5, R9 ;  /* 0x0000000900057213 */ /* 0x001fe20000000000 */
[----:B------:R-:W-:Y:S01]  /*199f0*/  IMAD.MOV R12, RZ, RZ, -R12 ;  /* 0x000000ffff0c7224 */ /* 0x000fe200078e0a0c */
[----:B------:R-:W-:Y:S01]  /*19a00*/  IABS R10, R17 ;  /* 0x00000011000a7213 */ /* 0x000fe20000000000 */
[----:B------:R-:W-:Y:S01]  /*19a10*/  IMAD.HI.U32 R2, R3, R11, R2 ;  /* 0x0000000b03027227 */ /* 0x000fe200078e0002 */
[----:B------:R-:W0:Y:S02]  /*19a20*/  I2F.RP R8, R5 ;  /* 0x0000000500087306 */ /* 0x000e240000209400 */
[----:B------:R-:W-:Y:S01]  /*19a30*/  MOV R3, R10 ;  /* 0x0000000a00037202 */ /* 0x000fe20000000f00 */
[----:B------:R-:W-:-:S04]  /*19a40*/  IMAD.MOV.U32 R10, RZ, RZ, R12 ;  /* 0x000000ffff0a7224 */ /* 0x000fc800078e000c */
[----:B------:R-:W-:-:S04]  /*19a50*/  IMAD.HI.U32 R2, R2, R3, RZ ;  /* 0x0000000302027227 */ /* 0x000fc800078e00ff */
[----:B------:R-:W-:Y:S01]  /*19a60*/  IMAD R3, R2, R10, R3 ;  /* 0x0000000a02037224 */ /* 0x000fe200078e0203 */
[----:B0-----:R-:W0:Y:S04]  /*19a70*/  MUFU.RCP R8, R8 ;  /* 0x0000000800087308 */ /* 0x001e280000001000 */
[----:B------:R-:W-:-:S13]  /*19a80*/  ISETP.GT.U32.AND P1, PT, R4, R3, PT ;  /* 0x000000030400720c */ /* 0x000fda0003f24070 */
[----:B------:R-:W-:Y:S02]  /*19a90*/  @!P1 IMAD.IADD R3, R3, 0x1, -R4 ;  /* 0x0000000103039824 */ /* 0x000fe400078e0a04 */
[----:B------:R-:W-:Y:S01]  /*19aa0*/  @!P1 VIADD R2, R2, 0x1 ;  /* 0x0000000102029836 */ /* 0x000fe20000000000 */
[----:B0-----:R-:W-:Y:S02]  /*19ab0*/  IADD3 R10, R8, 0xffffffe, RZ ;  /* 0x0ffffffe080a7810 */ /* 0x001fe40007ffe0ff */
[----:B------:R-:W-:Y:S02]  /*19ac0*/  ISETP.GE.U32.AND P0, PT, R3, R4, PT ;  /* 0x000000040300720c */ /* 0x000fe40003f06070 */
[----:B------:R-:W-:Y:S01]  /*19ad0*/  LOP3.LUT R4, R17, R6, RZ, 0x3c, !PT ;  /* 0x0000000611047212 */ /* 0x000fe200078e3cff */
[----:B------:R0:W1:Y:S01]  /*19ae0*/  F2I.FTZ.U32.TRUNC.NTZ R3, R10 ;  /* 0x0000000a00037305 */ /* 0x000062000021f000 */
[----:B------:R-:W-:Y:S02]  /*19af0*/  ISETP.NE.AND P1, PT, R6, RZ, PT ;  /* 0x000000ff0600720c */ /* 0x000fe40003f25270 */
[----:B------:R-:W-:-:S02]  /*19b00*/  ISETP.GE.AND P2, PT, R4, RZ, PT ;  /* 0x000000ff0400720c */ /* 0x000fc40003f46270 */
[----:B0-----:R-:W-:-:S05]  /*19b10*/  IABS R10, R9 ;  /* 0x00000009000a7213 */ /* 0x001fca0000000000 */
[----:B------:R-:W-:Y:S01]  /*19b20*/  @P0 VIADD R2, R2, 0x1 ;  /* 0x0000000102020836 */ /* 0x000fe20000000000 */
[----:B------:R-:W-:-:S04]  /*19b30*/  IADD3 R10, RZ, -R10, RZ ;  /* 0x8000000aff0a7210 */ /* 0x000fc80007ffe0ff */
        /* <DEDUP_REMOVED lines=9> */
[----:B------:R-:W-:Y:S01]  /*19bd0*/  IMAD.MOV.U32 R3, RZ, RZ, R4 ;  /* 0x000000ffff037224 */ /* 0x000fe200078e0004 */
[----:B------:R-:W-:Y:S01]  /*19be0*/  MOV R4, R10 ;  /* 0x0000000a00047202 */ /* 0x000fe20000000f00 */
[----:B------:R-:W-:Y:S02]  /*19bf0*/  IMAD.IADD R17, R17, 0x1, -R6 ;  /* 0x0000000111117824 */ /* 0x000fe400078e0a06 */
[----:B------:R-:W-:-:S04]  /*19c00*/  IMAD.HI.U32 R2, R2, R3, RZ ;  /* 0x0000000302027227 */ /* 0x000fc800078e00ff */
[----:B------:R-:W-:Y:S01]  /*19c10*/  IMAD R4, R2, R4, R3 ;  /* 0x0000000402047224 */ /* 0x000fe200078e0203 */
[----:B------:R-:W-:-:S04]  /*19c20*/  LOP3.LUT R3, R8, R9, RZ, 0x3c, !PT ;  /* 0x0000000908037212 */ /* 0x000fc800078e3cff */
[----:B------:R-:W-:Y:S02]  /*19c30*/  ISETP.GT.U32.AND P1, PT, R5, R4, PT ;  /* 0x000000040500720c */ /* 0x000fe40003f24070 */
[----:B------:R-:W-:-:S11]  /*19c40*/  ISETP.GE.AND P2, PT, R3, RZ, PT ;  /* 0x000000ff0300720c */ /* 0x000fd60003f46270 */
[----:B------:R-:W-:Y:S02]  /*19c50*/  @!P1 IMAD.IADD R4, R4, 0x1, -R5 ;  /* 0x0000000104049824 */ /* 0x000fe400078e0a05 */
[----:B------:R-:W-:Y:S01]  /*19c60*/  @!P1 VIADD R2, R2, 0x1 ;  /* 0x0000000102029836 */ /* 0x000fe20000000000 */
[----:B------:R-:W-:Y:S02]  /*19c70*/  ISETP.NE.AND P1, PT, R9, RZ, PT ;  /* 0x000000ff0900720c */ /* 0x000fe40003f25270 */
[----:B------:R-:W-:-:S13]  /*19c80*/  ISETP.GE.U32.AND P0, PT, R4, R5, PT ;  /* 0x000000050400720c */ /* 0x000fda0003f06070 */
[----:B------:R-:W-:-:S05]  /*19c90*/  @P0 IADD3 R2, R2, 0x1, RZ ;  /* 0x0000000102020810 */ /* 0x000fca0007ffe0ff */
[----:B------:R-:W-:Y:S01]  /*19ca0*/  @!P2 IMAD.MOV R2, RZ, RZ, -R2 ;  /* 0x000000ffff02a224 */ /* 0x000fe200078e0a02 */
[----:B------:R-:W-:-:S05]  /*19cb0*/  @!P1 LOP3.LUT R2, RZ, R9, RZ, 0x33, !PT ;  /* 0x00000009ff029212 */ /* 0x000fca00078e33ff */
[----:B------:R-:W-:-:S04]  /*19cc0*/  IMAD.MOV R18, RZ, RZ, -R2 ;  /* 0x000000ffff127224 */ /* 0x000fc800078e0a02 */
[C---:B------:R-:W-:Y:S01]  /*19cd0*/  IMAD R18, R9.reuse, R18, R8 ;  /* 0x0000001209127224 */ /* 0x040fe200078e0208 */
[----:B------:R-:W-:-:S04]  /*19ce0*/  LEA R9, R9, R2, 0x18 ;  /* 0x0000000209097211 */ /* 0x000fc800078ec0ff */
[----:B------:R-:W-:Y:S01]  /*19cf0*/  LEA R18, R18, R9, 0x10 ;  /* 0x0000000912127211 */ /* 0x000fe200078e80ff */
[----:B------:R-:W-:Y:S06]  /*19d00*/  BRA `(.L_x_675) ;  /* 0x00000000000c7947 */ /* 0x000fec0003800000 */
.L_x_672:
[----:B------:R-:W-:Y:S01]  /*19d10*/  IMAD.MOV.U32 R17, RZ, RZ, RZ ;  /* 0x000000ffff117224 */ /* 0x000fe200078e00ff */
[----:B------:R-:W-:Y:S01]  /*19d20*/  MOV R18, RZ ;  /* 0x000000ff00127202 */ /* 0x000fe20000000f00 */
[----:B------:R-:W-:-:S07]  /*19d30*/  IMAD.U32 R16, RZ, RZ, UR6 ;  /* 0x00000006ff107e24 */ /* 0x000fce000f8e00ff */
.L_x_675:
[----:B------:R-:W-:-:S13]  /*19d40*/  ISETP.NE.AND P0, PT, R7, RZ, PT ;  /* 0x000000ff0700720c */ /* 0x000fda0003f05270 */
[----:B------:R-:W0:Y:S01]  /*19d50*/  @!P0 S2R R3, SR_CgaCtaId ;  /* 0x0000000000038919 */ /* 0x000e220000008800 */
[----:B------:R-:W-:-:S04]  /*19d60*/  @!P0 MOV R2, 0x400 ;  /* 0x0000040000028802 */ /* 0x000fc80000000f00 */
[----:B0-----:R-:W-:-:S05]  /*19d70*/  @!P0 LEA R2, R3, R2, 0x18 ;  /* 0x0000000203028211 */ /* 0x001fca00078ec0ff */
[----:B------:R0:W-:Y:S01]  /*19d80*/  @!P0 STS.128 [R2+0x2a8d0], R16 ;  /* 0x02a8d01002008388 */ /* 0x0001e20000000c00 */
[----:B------:R-:W-:Y:S06]  /*19d90*/  BAR.ARV 0x5, 0x180 ;  /* 0x0146000000007b1d */ /* 0x000fec0000002000 */
.L_x_670:
[----:B------:R2:W-:Y:S01]  /*19da0*/  STL [R1+0x20], RZ ;  /* 0x000020ff01007387 */ /* 0x0005e20000100800 */
[----:B------:R-:W-:Y:S01]  /*19db0*/  ULDC UR4, c[0x0][0xc3c] ;  /* 0x00030f0000047ab9 */ /* 0x000fe20000000800 */
[----:B------:R-:W-:Y:S01]  /*19dc0*/  IMAD.MOV.U32 R28, RZ, RZ, 0x1 ;  /* 0x00000001ff1c7424 */ /* 0x000fe200078e00ff */
[----:B-1----:R-:W-:Y:S01]  /*19dd0*/  ISETP.GE.AND P0, PT, R19, UR4, PT ;  /* 0x0000000413007c0c */ /* 0x002fe2000bf06270 */
[----:B------:R-:W-:-:S12]  /*19de0*/  IMAD.MOV.U32 R27, RZ, RZ, RZ ;  /* 0x000000ffff1b7224 */ /* 0x000fd800078e00ff */
[----:B--2---:R-:W-:Y:S05]  /*19df0*/  @P0 BRA `(.L_x_676) ;  /* 0x0000006000780947 */ /* 0x004fea0003800000 */
[----:B------:R-:W1:Y:S01]  /*19e00*/  S2UR UR5, SR_CgaCtaId ;  /* 0x00000000000579c3 */ /* 0x000e620000008800 */
[----:B------:R2:W-:Y:S01]  /*19e10*/  STL [R1+0x20], RZ ;  /* 0x000020ff01007387 */ /* 0x0005e20000100800 */
[C---:B0-----:R-:W-:Y:S01]  /*19e20*/  SHF.L.U32 R2, R0.reuse, 0x3, RZ ;  /* 0x0000000300027819 */ /* 0x041fe200000006ff */
[----:B------:R-:W-:Y:S01]  /*19e30*/  UMOV UR4, 0x400 ;  /* 0x0000040000047882 */ /* 0x000fe20000000000 */
[----:B------:R-:W-:Y:S01]  /*19e40*/  LOP3.LUT R5, R0, 0x7f, RZ, 0xc0, !PT ;  /* 0x0000007f00057812 */ /* 0x000fe200078ec0ff */
[----:B------:R-:W-:Y:S01]  /*19e50*/  BSSY B8, `(.L_x_676) ;  /* 0x0000618000087945 */ /* 0x000fe20003800000 */
[C---:B------:R-:W-:Y:S01]  /*19e60*/  LOP3.LUT R3, R2.reuse, 0x1f8, RZ, 0xc0, !PT ;  /* 0x000001f802037812 */ /* 0x040fe200078ec0ff */
[----:B------:R-:W-:Y:S01]  /*19e70*/  IMAD.MOV.U32 R25, RZ, RZ, RZ ;  /* 0x000000ffff197224 */ /* 0x000fe200078e00ff */
[----:B------:R-:W-:Y:S01]  /*19e80*/  LOP3.LUT R2, R2, 0x38, RZ, 0xc0, !PT ;  /* 0x0000003802027812 */ /* 0x000fe200078ec0ff */
[----:B------:R-:W-:Y:S01]  /*19e90*/  IMAD.SHL.U32 R33, R5, 0x8, RZ ;  /* 0x0000000805217824 */ /* 0x000fe200078e00ff */
[----:B------:R-:W-:Y:S01]  /*19ea0*/  LOP3.LUT R4, R3, 0x38, R0, 0x78, !PT ;  /* 0x0000003803047812 */ /* 0x000fe200078e7800 */
[----:B------:R-:W-:Y:S01]  /*19eb0*/  IMAD.SHL.U32 R0, R0, 0x10, RZ ;  /* 0x0000001000007824 */ /* 0x000fe200078e00ff */
[----:B------:R-:W-:Y:S01]  /*19ec0*/  SHF.R.U32.HI R3, RZ, 0x3, R5 ;  /* 0x00000003ff037819 */ /* 0x000fe20000011605 */
[----:B------:R-:W-:Y:S01]  /*19ed0*/  IMAD.MOV.U32 R27, RZ, RZ, RZ ;  /* 0x000000ffff1b7224 */ /* 0x000fe200078e00ff */
[----:B------:R-:W-:Y:S01]  /*19ee0*/  LOP3.LUT R33, R4, 0x200, R33, 0xf8, !PT ;  /* 0x0000020004217812 */ /* 0x000fe200078ef821 */
[----:B------:R-:W-:Y:S01]  /*19ef0*/  ULOP3.LUT UR39, UR60, 0x2, URZ, 0xfc, !UPT ;  /* 0x000000023c277892 */ /* 0x000fe2000f8efc3f */
[----:B------:R-:W-:Y:S01]  /*19f00*/  LOP3.LUT R4, R3, 0x70, R0, 0xf8, !PT ;  /* 0x0000007003047812 */ /* 0x000fe200078ef800 */
[----:B------:R-:W-:Y:S01]  /*19f10*/  ULDC.64 UR36, c[0x0][0x198] ;  /* 0x0000660000247ab9 */ /* 0x000fe20000000a00 */
[----:B------:R-:W-:Y:S01]  /*19f20*/  MOV R30, 0x1 ;  /* 0x00000001001e7802 */ /* 0x000fe20000000f00 */
[----:B------:R-:W-:Y:S01]  /*19f30*/  ULDC UR38, c[0x0][0xc] ;  /* 0x0000030000267ab9 */ /* 0x000fe20000000800 */
[----:B------:R-:W-:-:S02]  /*19f40*/  MOV R28, 0x1 ;  /* 0x00000001001c7802 */ /* 0x000fc40000000f00 */
[C---:B------:R-:W-:Y:S01]  /*19f50*/  LOP3.LUT R3, R2.reuse, 0x40, RZ, 0xfc, !PT ;  /* 0x0000004002037812 */ /* 0x040fe200078efcff */
[----:B-1----:R-:W-:Y:S01]  /*19f60*/  ULEA UR4, UR5, UR4, 0x18 ;  /* 0x0000000405047291 */ /* 0x002fe2000f8ec03f */
[----:B------:R-:W-:-:S05]  /*19f70*/  LOP3.LUT R0, R2, 0x80, RZ, 0xfc, !PT ;  /* 0x0000008002007812 */ /* 0x000fca00078efcff */
[----:B------:R-:W-:-:S04]  /*19f80*/  IMAD.U32 R22, RZ, RZ, UR4 ;  /* 0x00000004ff167e24 */ /* 0x000fc8000f8e00ff */
[----:B--2---:R-:W-:-:S07]  /*19f90*/  IMAD R35, R33, 0x2, R22 ;  /* 0x0000000221237824 */ /* 0x004fce00078e0216 */
.L_x_779:
[----:B0-----:R-:W0:Y:S02]  /*19fa0*/  LDC.64 R2, c[0x0][0xc88] ;  /* 0x00032200ff027b82 */ /* 0x001e240000000a00 */
[----:B0-----:R-:W-:-:S05]  /*19fb0*/  IMAD.WIDE R2, R19, 0x4, R2 ;  /* 0x0000000413027825 */ /* 0x001fca00078e0202 */
[----:B--2---:R-:W2:Y:S01]  /*19fc0*/  LDG.E R31, desc[UR56][R2.64] ;  /* 0x00000038021f7981 */ /* 0x004ea2000c1e1900 */
[----:B------:R-:W-:Y:S05]  /*19fd0*/  YIELD ;  /* 0x0000000000007946 */ /* 0x000fea0003800000 */
[----:B------:R-:W-:Y:S01]  /*19fe0*/  ULDC.64 UR4, c[0x0][0xa28] ;  /* 0x00028a0000047ab9 */ /* 0x000fe20000000a00 */
[----:B------:R-:W-:Y:S01]  /*19ff0*/  ULDC.64 UR8, c[0x0][0xa18] ;  /* 0x0002860000087ab9 */ /* 0x000fe20000000a00 */
[----:B------:R-:W-:Y:S01]  /*1a000*/  ISETP.NE.U32.AND P0, PT, RZ, UR4, PT ;  /* 0x00000004ff007c0c */ /* 0x000fe2000bf05070 */
[----:B------:R-:W-:Y:S01]  /*1a010*/  ULDC.64 UR6, c[0x0][0xa10] ;  /* 0x0002840000067ab9 */ /* 0x000fe20000000a00 */
[----:B------:R-:W-:-:S02]  /*1a020*/  MOV R11, RZ ;  /* 0x000000ff000b7202 */ /* 0x000fc40000000f00 */
[----:B------:R-:W-:Y:S02]  /*1a030*/  ISETP.NE.AND.EX P0, PT, RZ, UR5, PT, P0 ;  /* 0x00000005ff007c0c */ /* 0x000fe4000bf05300 */
[----:B------:R-:W-:-:S04]  /*1a040*/  ISETP.NE.U32.AND P2, PT, RZ, UR6, PT ;  /* 0x00000006ff007c0c */ /* 0x000fc8000bf45070 */
[----:B------:R-:W-:Y:S01]  /*1a050*/  ISETP.NE.AND.EX P2, PT, RZ, UR7, PT, P2 ;  /* 0x00000007ff007c0c */ /* 0x000fe2000bf45320 */
[----:B------:R-:W-:Y:S01]  /*1a060*/  IMAD.MOV.U32 R34, RZ, RZ, RZ ;  /* 0x000000ffff227224 */ /* 0x000fe200078e00ff */
[----:B--2---:R-:W-:-:S05]  /*1a070*/  SHF.R.S32.HI R0, RZ, 0x1f, R31 ;  /* 0x0000001fff007819 */ /* 0x004fca000001141f */
[C---:B------:R-:W-:Y:S01]  /*1a080*/  @P0 LEA R2, P1, R31.reuse, UR4, 0x2 ;  /* 0x000000041f020c11 */ /* 0x040fe2000f8210ff */
[C---:B------:R-:W-:Y:S01]  /*1a090*/  IMAD.SHL.U32 R23, R31.reuse, 0x4, RZ ;  /* 0x000000041f177824 */ /* 0x040fe200078e00ff */
[C-C-:B------:R-:W-:Y:S01]  /*1a0a0*/  SHF.L.U64.HI R24, R31.reuse, 0x2, R0.reuse ;  /* 0x000000021f187819 */ /* 0x140fe20000010200 */
[----:B------:R0:W-:Y:S01]  /*1a0b0*/  STL [R1+0x10], R0 ;  /* 0x0000100001007387 */ /* 0x0001e20000100800 */
[----:B------:R-:W-:Y:S01]  /*1a0c0*/  @P0 LEA.HI.X R3, R31, UR5, R0, 0x2, P1 ;  /* 0x000000051f030c11 */ /* 0x000fe200088f1400 */
[----:B------:R-:W-:Y:S01]  /*1a0d0*/  ULDC.64 UR4, c[0x0][0xa00] ;  /* 0x0002800000047ab9 */ /* 0x000fe20000000a00 */
[----:B------:R-:W-:-:S03]  /*1a0e0*/  ISETP.NE.U32.AND P1, PT, RZ, UR8, PT ;  /* 0x00000008ff007c0c */ /* 0x000fc6000bf25070 */
[----:B-1----:R1:W2:Y:S01]  /*1a0f0*/  @P0 LDG.E R11, desc[UR56][R2.64] ;  /* 0x00000038020b0981 */ /* 0x0022a2000c1e1900 */
[----:B------:R-:W-:Y:S02]  /*1a100*/  ISETP.NE.AND.EX P1, PT, RZ, UR9, PT, P1 ;  /* 0x00000009ff007c0c */ /* 0x000fe4000bf25310 */
[----:B------:R-:W-:Y:S02]  /*1a110*/  ISETP.NE.U32.AND P0, PT, RZ, UR4, PT ;  /* 0x00000004ff007c0c */ /* 0x000fe4000bf05070 */
[C---:B------:R-:W-:Y:S02]  /*1a120*/  IADD3 R4, P4, R23.reuse, UR6, RZ ;  /* 0x0000000617047c10 */ /* 0x040fe4000ff9e0ff */
[----:B------:R-:W-:Y:S02]  /*1a130*/  ISETP.NE.AND.EX P0, PT, RZ, UR5, PT, P0 ;  /* 0x00000005ff007c0c */ /* 0x000fe4000bf05300 */
[----:B0-----:R-:W-:Y:S02]  /*1a140*/  MOV R0, RZ ;  /* 0x000000ff00007202 */ /* 0x001fe40000000f00 */
[----:B-1----:R-:W-:Y:S01]  /*1a150*/  IADD3 R2, P3, R23, UR4, RZ ;  /* 0x0000000417027c10 */ /* 0x002fe2000ff7e0ff */
[----:B------:R-:W-:Y:S01]  /*1a160*/  ULDC UR4, c[0x0][0x288] ;  /* 0x0000a20000047ab9 */ /* 0x000fe20000000800 */
[----:B------:R-:W-:-:S02]  /*1a170*/  IADD3.X R5, R24, UR7, RZ, P4, !PT ;  /* 0x0000000718057c10 */ /* 0x000fc4000a7fe4ff */
[C---:B------:R-:W-:Y:S02]  /*1a180*/  IADD3.X R3, R24.reuse, UR5, RZ, P3, !PT ;  /* 0x0000000518037c10 */ /* 0x040fe40009ffe4ff */
[----:B------:R-:W-:Y:S01]  /*1a190*/  @P1 IADD3 R6, P3, R23, UR8, RZ ;  /* 0x0000000817061c10 */ /* 0x000fe2000ff7e0ff */
[----:B------:R-:W-:Y:S01]  /*1a1a0*/  IMAD.U32 R8, RZ, RZ, UR4 ;  /* 0x00000004ff087e24 */ /* 0x000fe2000f8e00ff */
[----:B------:R-:W5:Y:S01]  /*1a1b0*/  @P2 LDG.E R0, desc[UR56][R4.64] ;  /* 0x0000003804002981 */ /* 0x000f62000c1e1900 */
[----:B------:R-:W-:Y:S01]  /*1a1c0*/  ULDC.64 UR4, c[0x0][0x418] ;  /* 0x0001060000047ab9 */ /* 0x000fe20000000a00 */
[----:B------:R-:W-:Y:S02]  /*1a1d0*/  @P1 IADD3.X R7, R24, UR9, RZ, P3, !PT ;  /* 0x0000000918071c10 */ /* 0x000fe40009ffe4ff */
[----:B------:R-:W5:Y:S04]  /*1a1e0*/  @P0 LDG.E R34, desc[UR56][R2.64] ;  /* 0x0000003802220981 */ /* 0x000f68000c1e1900 */
[----:B------:R0:W3:Y:S01]  /*1a1f0*/  @P1 LDG.E R8, desc[UR56][R6.64] ;  /* 0x0000003806081981 */ /* 0x0000e2000c1e1900 */
[----:B------:R-:W-:-:S03]  /*1a200*/  UISETP.NE.U32.AND UP0, UPT, UR4, URZ, UPT ;  /* 0x0000003f0400728c */ /* 0x000fc6000bf05070 */
[----:B------:R-:W-:Y:S01]  /*1a210*/  ULDC UR4, c[0x0][0x424] ;  /* 0x0001090000047ab9 */ /* 0x000fe20000000800 */
[----:B------:R-:W-:-:S03]  /*1a220*/  UISETP.NE.AND.EX UP0, UPT, UR5, URZ, UPT, UP0 ;  /* 0x0000003f0500728c */ /* 0x000fc6000bf05300 */
[----:B------:R-:W-:Y:S01]  /*1a230*/  ULDC UR5, c[0x0][0x2f0] ;  /* 0x0000bc0000057ab9 */ /* 0x000fe20000000800 */
[----:B------:R-:W-:-:S04]  /*1a240*/  USEL UR4, UR4, 0x1, UP0 ;  /* 0x0000000104047887 */ /* 0x000fc80008000000 */
[----:B------:R-:W-:-:S03]  /*1a250*/  UIMAD UR4, UR4, UR5, URZ ;  /* 0x00000005040472a4 */ /* 0x000fc6000f8e023f */
[----:B------:R-:W-:Y:S02]  /*1a260*/  ULDC UR5, c[0x0][0x348] ;  /* 0x0000d20000057ab9 */ /* 0x000fe40000000800 */
[----:B0-----:R-:W-:Y:S01]  /*1a270*/  IMAD.U32 R6, RZ, RZ, UR5 ;  /* 0x00000005ff067e24 */ /* 0x001fe2000f8e00ff */
[----:B--2---:R-:W-:Y:S04]  /*1a280*/  STL [R1], R11 ;  /* 0x0000000b01007387 */ /* 0x004fe80000100800 */
[----:B---3--:R0:W-:Y:S02]  /*1a290*/  STL [R1+0x1c], R8 ;  /* 0x00001c0801007387 */ /* 0x0081e40000100800 */
[----:B0-----:R-:W-:Y:S01]  /*1a2a0*/  MOV R8, UR4 ;  /* 0x0000000400087c02 */ /* 0x001fe20008000f00 */
[----:B------:R-:W-:Y:S06]  /*1a2b0*/  @P1 BRA `(.L_x_677) ;  /* 0x0000000000141947 */ /* 0x000fec0003800000 */
[----:B------:R-:W-:Y:S05]  /*1a2c0*/  @!P0 BRA `(.L_x_677) ;  /* 0x0000000000108947 */ /* 0x000fea0003800000 */
[----:B------:R-:W2:Y:S04]  /*1a2d0*/  LDG.E R10, desc[UR56][R2.64] ;  /* 0x00000038020a7981 */ /* 0x000ea8000c1e1900 */
[----:B------:R-:W2:Y:S02]  /*1a2e0*/  LDG.E R7, desc[UR56][R2.64+0x4] ;  /* 0x0000043802077981 */ /* 0x000ea4000c1e1900 */
[----:B--2---:R-:W-:-:S05]  /*1a2f0*/  IMAD.IADD R2, R7, 0x1, -R10 ;  /* 0x0000000107027824 */ /* 0x004fca00078e0a0a */
[----:B------:R0:W-:Y:S02]  /*1a300*/  STL [R1+0x1c], R2 ;  /* 0x00001c0201007387 */ /* 0x0001e40000100800 */
.L_x_677:
[----:B------:R-:W-:Y:S01]  /*1a310*/  ULDC.64 UR4, c[0x0][0xa20] ;  /* 0x0002880000047ab9 */ /* 0x000fe20000000a00 */
[C---:B0-----:R-:W-:Y:S01]  /*1a320*/  LOP3.LUT R2, R18.reuse, 0xff000000, RZ, 0xc0, !PT ;  /* 0xff00000012027812 */ /* 0x041fe200078ec0ff */
[----:B------:R-:W-:Y:S01]  /*1a330*/  IMAD.MOV.U32 R32, RZ, RZ, R31 ;  /* 0x000000ffff207224 */ /* 0x000fe200078e001f */
[----:B------:R-:W-:Y:S02]  /*1a340*/  ISETP.NE.U32.AND P0, PT, RZ, UR4, PT ;  /* 0x00000004ff007c0c */ /* 0x000fe4000bf05070 */
[----:B------:R-:W-:Y:S02]  /*1a350*/  SHF.R.U32.HI R2, RZ, 0x8, R2 ;  /* 0x00000008ff027819 */ /* 0x000fe40000011602 */
[----:B------:R-:W-:Y:S02]  /*1a360*/  ISETP.NE.AND.EX P0, PT, RZ, UR5, PT, P0 ;  /* 0x00000005ff007c0c */ /* 0x000fe4000bf05300 */
[C---:B------:R-:W-:Y:S02]  /*1a370*/  LOP3.LUT R7, R18.reuse, 0xff0000, RZ, 0xc0, !PT ;  /* 0x00ff000012077812 */ /* 0x040fe400078ec0ff */
[----:B------:R-:W-:-:S02]  /*1a380*/  LOP3.LUT R18, R18, 0xffff, RZ, 0xc0, !PT ;  /* 0x0000ffff12127812 */ /* 0x000fc400078ec0ff */
[----:B------:R-:W-:-:S07]  /*1a390*/  LEA.HI R7, R7, R2, RZ, 0x10 ;  /* 0x0000000207077211 */ /* 0x000fce00078f80ff */
[----:B------:R-:W-:Y:S05]  /*1a3a0*/  @!P0 BRA `(.L_x_678) ;  /* 0x0000000000108947 */ /* 0x000fea0003800000 */
[----:B------:R-:W-:-:S04]  /*1a3b0*/  IADD3 R2, P0, R23, UR4, RZ ;  /* 0x0000000417027c10 */ /* 0x000fc8000ff1e0ff */
[----:B------:R-:W-:-:S05]  /*1a3c0*/  IADD3.X R3, R24, UR5, RZ, P0, !PT ;  /* 0x0000000518037c10 */ /* 0x000fca00087fe4ff */
[----:B------:R0:W5:Y:S01]  /*1a3d0*/  LDG.E R8, desc[UR56][R2.64] ;  /* 0x0000003802087981 */ /* 0x000162000c1e1900 */
[----:B------:R-:W-:Y:S05]  /*1a3e0*/  BRA `(.L_x_679) ;  /* 0x0000000000247947 */ /* 0x000fea0003800000 */
.L_x_678:
[----:B------:R-:W-:Y:S02]  /*1a3f0*/  ULDC.64 UR4, c[0x0][0xa08] ;  /* 0x0002820000047ab9 */ /* 0x000fe40000000a00 */
[----:B------:R-:W-:-:S04]  /*1a400*/  ISETP.NE.U32.AND P0, PT, RZ, UR4, PT ;  /* 0x00000004ff007c0c */ /* 0x000fc8000bf05070 */
[----:B------:R-:W-:-:S13]  /*1a410*/  ISETP.NE.AND.EX P0, PT, RZ, UR5, PT, P0 ;  /* 0x00000005ff007c0c */ /* 0x000fda000bf05300 */
[----:B------:R-:W-:Y:S05]  /*1a420*/  @!P0 BRA `(.L_x_679) ;  /* 0x0000000000148947 */ /* 0x000fea0003800000 */
[----:B------:R-:W0:Y:S02]  /*1a430*/  LDC.64 R2, c[0x0][0xa08] ;  /* 0x00028200ff027b82 */ /* 0x000e240000000a00 */
[----:B0-----:R-:W-:-:S05]  /*1a440*/  IMAD.WIDE R2, R32, 0x4, R2 ;  /* 0x0000000420027825 */ /* 0x001fca00078e0202 */
[----:B------:R-:W2:Y:S04]  /*1a450*/  LDG.E R8, desc[UR56][R2.64] ;  /* 0x0000003802087981 */ /* 0x000ea8000c1e1900 */
[----:B------:R-:W2:Y:S02]  /*1a460*/  LDG.E R9, desc[UR56][R2.64+0x4] ;  /* 0x0000043802097981 */ /* 0x000ea4000c1e1900 */
[----:B--2---:R-:W-:-:S07]  /*1a470*/  IADD3 R8, -R8, R9, RZ ;  /* 0x0000000908087210 */ /* 0x004fce0007ffe1ff */
.L_x_679:
[----:B0-----:R-:W2:Y:S04]  /*1a480*/  @P2 LDG.E R3, desc[UR56][R4.64] ;  /* 0x0000003804032981 */ /* 0x001ea8000c1e1900 */
[----:B------:R0:W2:Y:S01]  /*1a490*/  @P2 LDG.E R2, desc[UR56][R4.64+0x4] ;  /* 0x0000043804022981 */ /* 0x0000a2000c1e1900 */
[----:B-----5:R-:W-:Y:S01]  /*1a4a0*/  IMAD.IADD R8, R8, 0x1, -R11 ;  /* 0x0000000108087824 */ /* 0x020fe200078e0a0b */
[----:B------:R-:W-:Y:S01]  /*1a4b0*/  BSSY B0, `(.L_x_680) ;  /* 0x0000029000007945 */ /* 0x000fe20003800000 */
[----:B------:R-:W-:Y:S02]  /*1a4c0*/  LOP3.LUT R37, R7, 0xff, RZ, 0xc0, !PT ;  /* 0x000000ff07257812 */ /* 0x000fe400078ec0ff */
[----:B0-----:R-:W-:Y:S01]  /*1a4d0*/  SHF.R.U32.HI R5, RZ, 0x10, R7 ;  /* 0x00000010ff057819 */ /* 0x001fe20000011607 */
[----:B--2---:R-:W-:-:S05]  /*1a4e0*/  @P2 IMAD.IADD R6, R2, 0x1, -R3 ;  /* 0x0000000102062824 */ /* 0x004fca00078e0a03 */
[----:B------:R-:W-:-:S04]  /*1a4f0*/  IADD3 R36, R8, R6, RZ ;  /* 0x0000000608247210 */ /* 0x000fc80007ffe0ff */
[C---:B------:R-:W-:Y:S01]  /*1a500*/  ISETP.GE.AND P1, PT, R36.reuse, 0x1, PT ;  /* 0x000000012400780c */ /* 0x040fe20003f26270 */
[----:B------:R-:W-:-:S04]  /*1a510*/  VIADD R2, R36, 0x5f ;  /* 0x0000005f24027836 */ /* 0x000fc80000000000 */
[----:B------:R-:W-:-:S05]  /*1a520*/  IMAD.HI R2, R2, 0x2aaaaaab, RZ ;  /* 0x2aaaaaab02027827 */ /* 0x000fca00078e02ff */
[----:B------:R-:W-:-:S04]  /*1a530*/  SHF.R.U32.HI R3, RZ, 0x1f, R2 ;  /* 0x0000001fff037819 */ /* 0x000fc80000011602 */
[----:B------:R-:W-:Y:S01]  /*1a540*/  LEA.HI.SX32 R4, R2, R3, 0x1c ;  /* 0x0000000302047211 */ /* 0x000fe200078fe2ff */
[----:B------:R-:W-:Y:S01]  /*1a550*/  IMAD.MOV.U32 R3, RZ, RZ, RZ ;  /* 0x000000ffff037224 */ /* 0x000fe200078e00ff */
[----:B------:R-:W-:Y:S06]  /*1a560*/  @!P1 BRA `(.L_x_681) ;  /* 0x0000000000749947 */ /* 0x000fec0003800000 */
[----:B------:R-:W-:Y:S01]  /*1a570*/  ISETP.NE.AND P0, PT, R5, RZ, PT ;  /* 0x000000ff0500720c */ /* 0x000fe20003f05270 */
[----:B------:R-:W-:-:S03]  /*1a580*/  ULDC UR4, c[0x0][0x9f0] ;  /* 0x00027c0000047ab9 */ /* 0x000fc60000000800 */
[----:B------:R-:W-:-:S04]  /*1a590*/  SEL R7, R5, UR4, P0 ;  /* 0x0000000405077c07 */ /* 0x000fc80008000000 */
[----:B------:R-:W-:Y:S02]  /*1a5a0*/  IABS R10, R7 ;  /* 0x00000007000a7213 */ /* 0x000fe40000000000 */
[----:B------:R-:W-:Y:S02]  /*1a5b0*/  IADD3 R9, R7, -0x1, R4 ;  /* 0xffffffff07097810 */ /* 0x000fe40007ffe004 */
[----:B------:R-:W0:Y:S08]  /*1a5c0*/  I2F.RP R2, R10 ;  /* 0x0000000a00027306 */ /* 0x000e300000209400 */
[----:B0-----:R-:W0:Y:S02]  /*1a5d0*/  MUFU.RCP R2, R2 ;  /* 0x0000000200027308 */ /* 0x001e240000001000 */
[----:B0-----:R-:W-:-:S06]  /*1a5e0*/  IADD3 R2, R2, 0xffffffe, RZ ;  /* 0x0ffffffe02027810 */ /* 0x001fcc0007ffe0ff */
[----:B------:R0:W1:Y:S02]  /*1a5f0*/  F2I.FTZ.U32.TRUNC.NTZ R3, R2 ;  /* 0x0000000200037305 */ /* 0x000064000021f000 */
[----:B0-----:R-:W-:-:S04]  /*1a600*/  LOP3.LUT R2, R9, R7, RZ, 0x3c, !PT ;  /* 0x0000000709027212 */ /* 0x001fc800078e3cff */
[----:B------:R-:W-:Y:S01]  /*1a610*/  ISETP.GE.AND P4, PT, R2, RZ, PT ;  /* 0x000000ff0200720c */ /* 0x000fe20003f86270 */
[----:B-1----:R-:W-:-:S04]  /*1a620*/  IMAD.MOV R2, RZ, RZ, -R3 ;  /* 0x000000ffff027224 */ /* 0x002fc800078e0a03 */
[----:B------:R-:W-:Y:S02]  /*1a630*/  IMAD R11, R2, R10, RZ ;  /* 0x0000000a020b7224 */ /* 0x000fe400078e02ff */
[----:B------:R-:W-:-:S04]  /*1a640*/  IMAD.MOV.U32 R2, RZ, RZ, RZ ;  /* 0x000000ffff027224 */ /* 0x000fc800078e00ff */
[----:B------:R-:W-:Y:S01]  /*1a650*/  IMAD.HI.U32 R11, R3, R11, R2 ;  /* 0x0000000b030b7227 */ /* 0x000fe200078e0002 */
[----:B------:R-:W-:Y:S02]  /*1a660*/  IABS R2, R9 ;  /* 0x0000000900027213 */ /* 0x000fe40000000000 */
[----:B------:R-:W-:-:S03]  /*1a670*/  IABS R3, R7 ;  /* 0x0000000700037213 */ /* 0x000fc60000000000 */
[----:B------:R-:W-:Y:S01]  /*1a680*/  IMAD.HI.U32 R11, R11, R2, RZ ;  /* 0x000000020b0b7227 */ /* 0x000fe200078e00ff */
[----:B------:R-:W-:-:S05]  /*1a690*/  IADD3 R3, RZ, -R3, RZ ;  /* 0x80000003ff037210 */ /* 0x000fca0007ffe0ff */
        /* <DEDUP_REMOVED lines=10> */
.L_x_681:
[----:B------:R-:W-:Y:S05]  /*1a740*/  BSYNC B0 ;  /* 0x0000000000007941 */ /* 0x000fea0003800000 */
.L_x_680:
[-C--:B------:R-:W-:Y:S01]  /*1a750*/  IMAD R2, R37, R3.reuse, RZ ;  /* 0x0000000325027224 */ /* 0x080fe200078e02ff */
[----:B------:R-:W-:Y:S04]  /*1a760*/  BSSY B0, `(.L_x_682) ;  /* 0x0000133000007945 */ /* 0x000fe80003800000 */
[C---:B------:R-:W-:Y:S01]  /*1a770*/  VIADDMNMX R3, R2.reuse, R3, R4, PT ;  /* 0x0000000302037246 */ /* 0x040fe20003800104 */
[----:B------:R-:W-:-:S04]  /*1a780*/  IMAD R2, R2, 0x60, -R8 ;  /* 0x0000006002027824 */ /* 0x000fc800078e0a08 */
[----:B------:R-:W-:Y:S01]  /*1a790*/  IMAD R3, R3, 0x60, -R8 ;  /* 0x0000006003037824 */ /* 0x000fe200078e0a08 */
[----:B------:R-:W-:-:S04]  /*1a7a0*/  VIMNMX R2, RZ, R2, !PT ;  /* 0x00000002ff027248 */ /* 0x000fc80007fe0100 */
[----:B------:R-:W-:-:S04]  /*1a7b0*/  VIMNMX R3, R3, R6, PT ;  /* 0x0000000603037248 */ /* 0x000fc80003fe0100 */
[----:B------:R-:W-:-:S13]  /*1a7c0*/  ISETP.GT.AND P0, PT, R3, R2, PT ;  /* 0x000000020300720c */ /* 0x000fda0003f04270 */
[----:B------:R-:W-:Y:S01]  /*1a7d0*/  @P0 IADD3 R7, R3, 0x5f, RZ ;  /* 0x0000005f03070810 */ /* 0x000fe20007ffe0ff */
[----:B------:R-:W-:-:S04]  /*1a7e0*/  IMAD.WIDE.U32 R2, R2, -0x55555555, RZ ;  /* 0xaaaaaaab02027825 */ /* 0x000fc800078e00ff */
[----:B------:R-:W-:Y:S01]  /*1a7f0*/  @P0 IMAD.HI R7, R7, 0x2aaaaaab, RZ ;  /* 0x2aaaaaab07070827 */ /* 0x000fe200078e02ff */
[----:B------:R-:W-:-:S04]  /*1a800*/  SHF.R.U32.HI R6, RZ, 0x6, R3 ;  /* 0x00000006ff067819 */ /* 0x000fc80000011603 */
[----:B------:R-:W-:Y:S01]  /*1a810*/  @P0 SHF.R.U32.HI R2, RZ, 0x1f, R7 ;  /* 0x0000001fff020819 */ /* 0x000fe20000011607 */
[----:B------:R-:W-:-:S03]  /*1a820*/  IMAD.MOV.U32 R3, RZ, RZ, R6 ;  /* 0x000000ffff037224 */ /* 0x000fc600078e0006 */
[----:B------:R-:W-:Y:S02]  /*1a830*/  @P0 LEA.HI.SX32 R3, R7, R2, 0x1c ;  /* 0x0000000207030211 */ /* 0x000fe400078fe2ff */
[----:B------:R-:W-:Y:S02]  /*1a840*/  PLOP3.LUT P0, PT, PT, PT, PT, 0x80, 0x0 ;  /* 0x000000000000781c */ /* 0x000fe40003f0f070 */
[----:B------:R-:W-:-:S13]  /*1a850*/  ISETP.GT.AND P3, PT, R3, R6, PT ;  /* 0x000000060300720c */ /* 0x000fda0003f64270 */
[----:B------:R-:W-:Y:S05]  /*1a860*/  @!P3 BRA `(.L_x_683) ;  /* 0x000000100088b947 */ /* 0x000fea0003800000 */
[----:B------:R-:W-:Y:S01]  /*1a870*/  UMOV UR4, 0xffffffff ;  /* 0xffffffff00047882 */ /* 0x000fe20000000000 */
[----:B------:R-:W-:Y:S02]  /*1a880*/  SEL R2, R32, RZ, !P2 ;  /* 0x000000ff20027207 */ /* 0x000fe40005000000 */
[----:B------:R-:W-:Y:S05]  /*1a890*/  BRA.DIV UR4, `(.L_x_684) ;  /* 0x0000006a042c7947 */ /* 0x000fea000b800000 */
[----:B------:R-:W0:Y:S02]  /*1a8a0*/  S2R R7, SR_TID.X ;  /* 0x0000000000077919 */ /* 0x000e240000002100 */
[----:B0-----:R-:W-:-:S04]  /*1a8b0*/  SHF.R.U32.HI R7, RZ, 0x5, R7 ;  /* 0x00000005ff077819 */ /* 0x001fc80000011607 */
[----:B------:R-:W-:-:S05]  /*1a8c0*/  LOP3.LUT R7, R7, 0x3, RZ, 0xc0, !PT ;  /* 0x0000000307077812 */ /* 0x000fca00078ec0ff */
[----:B------:R0:W1:Y:S02]  /*1a8d0*/  SHFL.IDX PT, R14, R7, RZ, 0x1f ;  /* 0x00001fff070e7589 */ /* 0x00006400000e0000 */
.L_x_835:
[----:B-1----:R-:W-:Y:S02]  /*1a8e0*/  ISETP.NE.AND P0, PT, R14, RZ, PT ;  /* 0x000000ff0e00720c */ /* 0x002fe40003f05270 */
[----:B------:R-:W-:-:S11]  /*1a8f0*/  PLOP3.LUT P6, PT, PT, PT, PT, 0x8, 0x0 ;  /* 0x000000000000781c */ /* 0x000fd60003fce170 */
[----:B------:R-:W-:Y:S05]  /*1a900*/  @P0 BRA `(.L_x_685) ;  /* 0x00000000000c0947 */ /* 0x000fea0003800000 */
[----:B------:R-:W-:-:S03]  /*1a910*/  UMOV UR4, 0xffffffff ;  /* 0xffffffff00047882 */ /* 0x000fc60000000000 */
[----:B------:R-:W-:Y:S05]  /*1a920*/  BRA.DIV UR4, `(.L_x_686) ;  /* 0x0000006a043c7947 */ /* 0x000fea000b800000 */
[----:B------:R-:W-:-:S13]  /*1a930*/  ELECT P6, URZ, PT ;  /* 0x00000000003f782f */ /* 0x000fda00038c0000 */
.L_x_685:
[----:B0-----:R-:W2:Y:S01]  /*1a940*/  LDL R7, [R1+0x20] ;  /* 0x0000200001077983 */ /* 0x001ea20000100800 */
[----:B------:R-:W-:Y:S01]  /*1a950*/  BSSY B1, `(.L_x_687) ;  /* 0x0000008000017945 */ /* 0x000fe20003800000 */
[----:B--2---:R-:W-:-:S05]  /*1a960*/  VIADD R7, R7, 0x1 ;  /* 0x0000000107077836 */ /* 0x004fca0000000000 */
[----:B------:R-:W-:-:S04]  /*1a970*/  LEA.HI R8, R7, R7, RZ, 0x1 ;  /* 0x0000000707087211 */ /* 0x000fc800078f08ff */
[----:B------:R-:W-:-:S04]  /*1a980*/  LOP3.LUT R8, R8, 0xfffffffe, RZ, 0xc0, !PT ;  /* 0xfffffffe08087812 */ /* 0x000fc800078ec0ff */
[----:B------:R-:W-:-:S04]  /*1a990*/  IADD3 R7, R7, -R8, RZ ;  /* 0x8000000807077210 */ /* 0x000fc80007ffe0ff */
[----:B------:R-:W-:-:S04]  /*1a9a0*/  SHF.L.U32 R7, R7, 0x1f, RZ ;  /* 0x0000001f07077819 */ /* 0x000fc800000006ff */
[----:B------:R-:W0:Y:S02]  /*1a9b0*/  SYNCS.PHASECHK.TRANS64.TRYWAIT P0, [R22+URZ+0x2a820], R7 ;  /* 0x02a82007160075a7 */ /* 0x000e24000800017f */
[----:B0-----:R-:W-:Y:S05]  /*1a9c0*/  @!P0 BRA `(.L_x_688) ;  /* 0x0000006800348947 */ /* 0x001fea0003800000 */
.L_x_838:
[----:B------:R-:W-:Y:S05]  /*1a9d0*/  BSYNC B1 ;  /* 0x0000000000017941 */ /* 0x000fea0003800000 */
.L_x_687:
[----:B------:R-:W-:Y:S04]  /*1a9e0*/  BSSY B1, `(.L_x_689) ;  /* 0x000007c000017945 */ /* 0x000fe80003800000 */
[----:B------:R-:W-:Y:S05]  /*1a9f0*/  @!P6 BRA `(.L_x_690) ;  /* 0x0000000400e8e947 */ /* 0x000fea0003800000 */
[----:B------:R-:W-:Y:S01]  /*1aa00*/  IMAD R11, R25, 0x8, R22 ;  /* 0x00000008190b7824 */ /* 0x000fe200078e0216 */
[----:B------:R-:W-:Y:S01]  /*1aa10*/  SHF.L.U32 R10, R30, 0x1f, RZ ;  /* 0x0000001f1e0a7819 */ /* 0x000fe200000006ff */
[----:B------:R-:W1:Y:S01]  /*1aa20*/  S2R R8, SR_TID.X ;  /* 0x0000000000087919 */ /* 0x000e620000002100 */
[----:B------:R-:W-:Y:S02]  /*1aa30*/  BSSY B2, `(.L_x_691) ;  /* 0x0000005000027945 */ /* 0x000fe40003800000 */
[----:B------:R-:W2:Y:S01]  /*1aa40*/  SYNCS.PHASECHK.TRANS64.TRYWAIT P0, [R11+URZ+0x2a8a0], R10 ;  /* 0x02a8a00a0b0075a7 */ /* 0x000ea2000800017f */
[----:B-1----:R-:W-:-:S04]  /*1aa50*/  LOP3.LUT R8, R8, 0x7f, RZ, 0xc0, !PT ;  /* 0x0000007f08087812 */ /* 0x002fc800078ec0ff */
[----:B------:R-:W-:Y:S01]  /*1aa60*/  ISETP.NE.AND P2, PT, R8, RZ, PT ;  /* 0x000000ff0800720c */ /* 0x000fe20003f45270 */
[----:B--2---:R-:W-:-:S12]  /*1aa70*/  @!P0 BRA `(.L_x_692) ;  /* 0x00000068001c8947 */ /* 0x004fd80003800000 */
.L_x_839:
[----:B------:R-:W-:Y:S05]  /*1aa80*/  BSYNC B2 ;  /* 0x0000000000027941 */ /* 0x000fea0003800000 */
.L_x_691:
[----:B------:R-:W-:Y:S04]  /*1aa90*/  BSSY B2, `(.L_x_693) ;  /* 0x0000009000027945 */ /* 0x000fe80003800000 */
[----:B------:R-:W-:Y:S05]  /*1aaa0*/  @P2 BRA `(.L_x_694) ;  /* 0x00000000001c2947 */ /* 0x000fea0003800000 */
[----:B------:R-:W2:Y:S01]  /*1aab0*/  S2R R8, SR_TID.X ;  /* 0x0000000000087919 */ /* 0x000ea20000002100 */
[----:B0-----:R-:W-:-:S04]  /*1aac0*/  IMAD.MOV.U32 R7, RZ, RZ, 0x9000 ;  /* 0x00009000ff077424 */ /* 0x001fc800078e00ff */
[----:B------:R3:W-:Y:S01]  /*1aad0*/  SYNCS.ARRIVE.TRANS64 RZ, [R11+URZ+0x2a890], R7 ;  /* 0x02a890070bff79a7 */ /* 0x0007e2000800003f */
[----:B--2---:R-:W-:-:S04]  /*1aae0*/  LOP3.LUT R8, R8, 0x1f, RZ, 0xc0, !PT ;  /* 0x0000001f08087812 */ /* 0x004fc800078ec0ff */
[----:B------:R-:W-:-:S13]  /*1aaf0*/  ISETP.NE.AND P0, PT, R8, RZ, PT ;  /* 0x000000ff0800720c */ /* 0x000fda0003f05270 */
[----:B---3--:R-:W-:Y:S05]  /*1ab00*/  @!P0 BRA `(.L_x_694) ;  /* 0x0000000000048947 */ /* 0x008fea0003800000 */
[----:B------:R-:W-:Y:S01]  /*1ab10*/  BPT.TRAP 0x1 ;  /* 0x000000040000795c */ /* 0x000fe20000300000 */
.L_x_694:
[----:B------:R-:W-:Y:S05]  /*1ab20*/  BSYNC B2 ;  /* 0x0000000000027941 */ /* 0x000fea0003800000 */
.L_x_693:
[----:B------:R-:W-:Y:S01]  /*1ab30*/  MOV R14, RZ ;  /* 0x000000ff000e7202 */ /* 0x000fe20000000f00 */
[----:B------:R-:W-:Y:S01]  /*1ab40*/  IMAD R9, R25, 0x9000, R22 ;  /* 0x0000900019097824 */ /* 0x000fe200078e0216 */
[----:B------:R-:W-:Y:S01]  /*1ab50*/  UIADD3 UR4, UP0, UR36, 0x570, URZ ;  /* 0x0000057024047890 */ /* 0x000fe2000ff1e03f */
[----:B------:R-:W-:Y:S01]  /*1ab60*/  IMAD R8, R3, 0x60, R0 ;  /* 0x0000006003087824 */ /* 0x000fe200078e0200 */
[----:B------:R-:W-:Y:S01]  /*1ab70*/  R2UR UR10, R14 ;  /* 0x000000000e0a72ca */ /* 0x000fe200000e0000 */
[----:B0-----:R-:W-:Y:S01]  /*1ab80*/  VIADD R7, R11, 0x2a890 ;  /* 0x0002a8900b077836 */ /* 0x001fe20000000000 */
[----:B------:R-:W-:Y:S01]  /*1ab90*/  PLOP3.LUT P0, PT, PT, PT, PT, 0x80, 0x0 ;  /* 0x000000000000781c */ /* 0x000fe20003f0f070 */
[----:B------:R-:W-:Y:S01]  /*1aba0*/  VIADD R8, R8, 0xffffffa0 ;  /* 0xffffffa008087836 */ /* 0x000fe20000000000 */
[----:B------:R-:W-:Y:S01]  /*1abb0*/  IADD3 R12, R9, 0x18400, RZ ;  /* 0x00018400090c7810 */ /* 0x000fe20007ffe0ff */
[----:B------:R-:W-:Y:S01]  /*1abc0*/  UIADD3.X UR5, URZ, UR37, URZ, UP0, !UPT ;  /* 0x000000253f057290 */ /* 0x000fe200087fe43f */
[----:B------:R-:W-:Y:S01]  /*1abd0*/  UMOV UR6, 0x0 ;  /* 0x0000000000067882 */ /* 0x000fe20000000000 */
[----:B------:R-:W-:-:S10]  /*1abe0*/  UMOV UR7, 0x12f00000 ;  /* 0x12f0000000077882 */ /* 0x000fd40000000000 */
.L_x_695:
[----:B------:R-:W-:-:S13]  /*1abf0*/  @P0 ELECT P3, URZ, PT ;  /* 0x00000000003f082f */ /* 0x000fda0003860000 */
[----:B------:R-:W-:Y:S02]  /*1ac00*/  @P3 R2UR UR13, R2 ;  /* 0x00000000020d32ca */ /* 0x000fe400000e0000 */
[----:B------:R-:W-:Y:S02]  /*1ac10*/  @P3 R2UR UR12, R18 ;  /* 0x00000000120c32ca */ /* 0x000fe400000e0000 */
[----:B------:R-:W-:Y:S02]  /*1ac20*/  @P3 R2UR UR11, R8 ;  /* 0x00000000080b32ca */ /* 0x000fe400000e0000 */
[----:B------:R-:W-:Y:S02]  /*1ac30*/  @P3 R2UR UR9, R7 ;  /* 0x00000000070932ca */ /* 0x000fe400000e0000 */
[----:B------:R-:W-:Y:S02]  /*1ac40*/  @P3 R2UR UR8, R12 ;  /* 0x000000000c0832ca */ /* 0x000fe400000e0000 */
[----:B------:R-:W-:-:S02]  /*1ac50*/  @P3 PLOP3.LUT P0, PT, P3, PT, PT, 0x8, 0x0 ;  /* 0x000000000000381c */ /* 0x000fc40001f0e170 */
[----:B------:R-:W-:-:S09]  /*1ac60*/  PLOP3.LUT P3, PT, PT, PT, PT, 0x8, 0x0 ;  /* 0x000000000000781c */ /* 0x000fd20003f6e170 */
[----:B------:R0:W-:Y:S02]  /*1ac70*/  UTMALDG.4D [UR8], [UR4], desc[UR6] ;  /* 0x00000608040075b4 */ /* 0x0001e40008019000 */
[----:B0-----:R-:W-:Y:S05]  /*1ac80*/  @P0 BRA.U.ANY `(.L_x_695) ;  /* 0xfffffffd00d80947 */ /* 0x001fea000393ffff */
[----:B------:R-:W-:Y:S01]  /*1ac90*/  IMAD.MOV.U32 R15, RZ, RZ, 0x40 ;  /* 0x00000040ff0f7424 */ /* 0x000fe200078e00ff */
[----:B------:R-:W-:Y:S01]  /*1aca0*/  PLOP3.LUT P0, PT, PT, PT, PT, 0x80, 0x0 ;  /* 0x000000000000781c */ /* 0x000fe20003f0f070 */
[----:B------:R-:W-:Y:S01]  /*1acb0*/  VIADD R12, R9, 0x1b400 ;  /* 0x0001b400090c7836 */ /* 0x000fe20000000000 */
[----:B------:R-:W-:Y:S01]  /*1acc0*/  UMOV UR6, 0x0 ;  /* 0x0000000000067882 */ /* 0x000fe20000000000 */
[----:B------:R-:W-:Y:S01]  /*1acd0*/  UMOV UR7, 0x12f00000 ;  /* 0x12f0000000077882 */ /* 0x000fe20000000000 */
[----:B------:R-:W-:-:S15]  /*1ace0*/  R2UR UR10, R15 ;  /* 0x000000000f0a72ca */ /* 0x000fde00000e0000 */
.L_x_696:
        /* <DEDUP_REMOVED lines=10> */
[----:B------:R-:W-:Y:S01]  /*1ad90*/  PLOP3.LUT P0, PT, PT, PT, PT, 0x80, 0x0 ;  /* 0x000000000000781c */ /* 0x000fe20003f0f070 */
[----:B------:R-:W-:Y:S01]  /*1ada0*/  UMOV UR6, 0x0 ;  /* 0x0000000000067882 */ /* 0x000fe20000000000 */
[----:B------:R-:W-:Y:S01]  /*1adb0*/  IADD3 R9, R9, 0x1e400, RZ ;  /* 0x0001e40009097810 */ /* 0x000fe20007ffe0ff */
[----:B------:R-:W-:Y:S01]  /*1adc0*/  UMOV UR7, 0x12f00000 ;  /* 0x12f0000000077882 */ /* 0x000fe20000000000 */
[----:B------:R-:W-:-:S09]  /*1add0*/  UMOV UR10, 0x80 ;  /* 0x00000080000a7882 */ /* 0x000fd20000000000 */
.L_x_697:
        /* <DEDUP_REMOVED lines=10> */
[----:B------:R-:W0:Y:S01]  /*1ae80*/  SYNCS.PHASECHK.TRANS64.TRYWAIT P0, [R11+URZ+0x2a8c0], R10 ;  /* 0x02a8c00a0b0075a7 */ /* 0x000e22000800017f */
[----:B------:R-:W-:Y:S04]  /*1ae90*/  BSSY B2, `(.L_x_698) ;  /* 0x0000002000027945 */ /* 0x000fe80003800000 */
[----:B0-----:R-:W-:Y:S05]  /*1aea0*/  @!P0 BRA `(.L_x_699) ;  /* 0x0000006400248947 */ /* 0x001fea0003800000 */
.L_x_840:
[----:B------:R-:W-:Y:S05]  /*1aeb0*/  BSYNC B2 ;  /* 0x0000000000027941 */ /* 0x000fea0003800000 */
.L_x_698:
[----:B------:R-:W-:Y:S01]  /*1aec0*/  BSSY B2, `(.L_x_700) ;  /* 0x000000b000027945 */ /* 0x000fe20003800000 */
[----:B------:R-:W-:Y:S02]  /*1aed0*/  IMAD.MOV.U32 R12, RZ, RZ, 0x0 ;  /* 0x00000000ff0c7424 */ /* 0x000fe400078e00ff */
[----:B------:R-:W-:Y:S01]  /*1aee0*/  IMAD.MOV.U32 R13, RZ, RZ, 0x12f00000 ;  /* 0x12f00000ff0d7424 */ /* 0x000fe200078e00ff */
[----:B------:R-:W-:Y:S06]  /*1aef0*/  @P2 BRA `(.L_x_701) ;  /* 0x00000000001c2947 */ /* 0x000fec0003800000 */
[----:B------:R-:W2:Y:S01]  /*1af00*/  S2R R9, SR_TID.X ;  /* 0x0000000000097919 */ /* 0x000ea20000002100 */
[----:B------:R-:W-:-:S04]  /*1af10*/  MOV R7, 0x6000 ;  /* 0x0000600000077802 */ /* 0x000fc80000000f00 */
[----:B------:R3:W-:Y:S01]  /*1af20*/  SYNCS.ARRIVE.TRANS64 RZ, [R11+URZ+0x2a8b0], R7 ;  /* 0x02a8b0070bff79a7 */ /* 0x0007e2000800003f */
[----:B--2---:R-:W-:-:S04]  /*1af30*/  LOP3.LUT R9, R9, 0x1f, RZ, 0xc0, !PT ;  /* 0x0000001f09097812 */ /* 0x004fc800078ec0ff */
[----:B------:R-:W-:-:S13]  /*1af40*/  ISETP.NE.AND P0, PT, R9, RZ, PT ;  /* 0x000000ff0900720c */ /* 0x000fda0003f05270 */
[----:B---3--:R-:W-:Y:S05]  /*1af50*/  @!P0 BRA `(.L_x_701) ;  /* 0x0000000000048947 */ /* 0x008fea0003800000 */
[----:B------:R-:W-:Y:S01]  /*1af60*/  BPT.TRAP 0x1 ;  /* 0x000000040000795c */ /* 0x000fe20000300000 */
.L_x_701:
[----:B------:R-:W-:Y:S05]  /*1af70*/  BSYNC B2 ;  /* 0x0000000000027941 */ /* 0x000fea0003800000 */
.L_x_700:
[----:B------:R-:W-:Y:S01]  /*1af80*/  R2UR UR10, R14 ;  /* 0x000000000e0a72ca */ /* 0x000fe200000e0000 */
[----:B------:R-:W-:Y:S01]  /*1af90*/  IMAD R7, R25, 0x6000, R22 ;  /* 0x0000600019077824 */ /* 0x000fe200078e0216 */
[----:B------:R-:W-:Y:S01]  /*1afa0*/  R2UR UR6, R12 ;  /* 0x000000000c0672ca */ /* 0x000fe200000e0000 */
[----:B------:R-:W-:Y:S01]  /*1afb0*/  UIADD3 UR4, UP0, UR36, 0x670, URZ ;  /* 0x0000067024047890 */ /* 0x000fe2000ff1e03f */
[----:B------:R-:W-:Y:S01]  /*1afc0*/  R2UR UR7, R13 ;  /* 0x000000000d0772ca */ /* 0x000fe200000e0000 */
[----:B01----:R-:W-:Y:S01]  /*1afd0*/  VIADD R11, R11, 0x2a8b0 ;  /* 0x0002a8b00b0b7836 */ /* 0x003fe20000000000 */
[----:B------:R-:W-:Y:S01]  /*1afe0*/  PLOP3.LUT P0, PT, PT, PT, PT, 0x80, 0x0 ;  /* 0x000000000000781c */ /* 0x000fe20003f0f070 */
[----:B------:R-:W-:Y:S01]  /*1aff0*/  VIADD R9, R7, 0x400 ;  /* 0x0000040007097836 */ /* 0x000fe20000000000 */
[----:B------:R-:W-:-:S12]  /*1b000*/  UIADD3.X UR5, URZ, UR37, URZ, UP0, !UPT ;  /* 0x000000253f057290 */ /* 0x000fd800087fe43f */
.L_x_702:
        /* <DEDUP_REMOVED lines=10> */
[----:B------:R-:W-:Y:S02]  /*1b0b0*/  R2UR UR10, R15 ;  /* 0x000000000f0a72ca */ /* 0x000fe400000e0000 */
[----:B------:R-:W-:Y:S02]  /*1b0c0*/  R2UR UR6, R12 ;  /* 0x000000000c0672ca */ /* 0x000fe400000e0000 */
[----:B------:R-:W-:Y:S02]  /*1b0d0*/  R2UR UR7, R13 ;  /* 0x000000000d0772ca */ /* 0x000fe400000e0000 */
[----:B------:R-:W-:Y:S02]  /*1b0e0*/  PLOP3.LUT P0, PT, PT, PT, PT, 0x80, 0x0 ;  /* 0x000000000000781c */ /* 0x000fe40003f0f070 */
[----:B------:R-:W-:-:S11]  /*1b0f0*/  IADD3 R7, R7, 0x3400, RZ ;  /* 0x0000340007077810 */ /* 0x000fd60007ffe0ff */
.L_x_703:
        /* <DEDUP_REMOVED lines=9> */
[----:B-1----:R-:W-:Y:S05]  /*1b190*/  @P0 BRA.U.ANY `(.L_x_703) ;  /* 0xfffffffd00d80947 */ /* 0x002fea000393ffff */
.L_x_690:
[----:B------:R-:W-:Y:S05]  /*1b1a0*/  BSYNC B1 ;  /* 0x0000000000017941 */ /* 0x000fea0003800000 */
.L_x_689:
[----:B------:R-:W-:Y:S01]  /*1b1b0*/  VIADD R11, R3, 0xfffffffe ;  /* 0xfffffffe030b7836 */ /* 0x000fe20000000000 */
[----:B------:R-:W-:Y:S01]  /*1b1c0*/  PLOP3.LUT P0, PT, PT, PT, PT, 0x8, 0x0 ;  /* 0x000000000000781c */ /* 0x000fe20003f0e170 */
[----:B------:R-:W-:-:S03]  /*1b1d0*/  VIADD R25, R25, 0x1 ;  /* 0x0000000119197836 */ /* 0x000fc60000000000 */
[----:B------:R-:W-:Y:S02]  /*1b1e0*/  ISETP.GE.AND P3, PT, R11, R6, PT ;  /* 0x000000060b00720c */ /* 0x000fe40003f66270 */
[----:B------:R-:W-:-:S04]  /*1b1f0*/  ISETP.NE.AND P2, PT, R25, 0x2, PT ;  /* 0x000000021900780c */ /* 0x000fc80003f45270 */
[----:B------:R-:W-:Y:S02]  /*1b200*/  SEL R3, RZ, 0x1, P2 ;  /* 0x00000001ff037807 */ /* 0x000fe40001000000 */
[----:B------:R-:W-:Y:S02]  /*1b210*/  SEL R25, R25, RZ, P2 ;  /* 0x000000ff19197207 */ /* 0x000fe40001000000 */
[----:B------:R-:W-:-:S03]  /*1b220*/  LOP3.LUT R30, R30, R3, RZ, 0x3c, !PT ;  /* 0x000000031e1e7212 */ /* 0x000fc600078e3cff */
[----:B------:R-:W-:Y:S05]  /*1b230*/  @!P3 BRA `(.L_x_683) ;  /* 0x000000080014b947 */ /* 0x000fea0003800000 */
.L_x_719:
[----:B------:R-:W-:Y:S05]  /*1b240*/  YIELD ;  /* 0x0000000000007946 */ /* 0x000fea0003800000 */
[----:B------:R-:W-:Y:S04]  /*1b250*/  BSSY B1, `(.L_x_704) ;  /* 0x000007b000017945 */ /* 0x000fe80003800000 */
[----:B------:R-:W-:Y:S05]  /*1b260*/  @!P6 BRA `(.L_x_705) ;  /* 0x0000000400e4e947 */ /* 0x000fea0003800000 */
[----:B------:R-:W-:Y:S01]  /*1b270*/  LEA R10, R25, R22, 0x3 ;  /* 0x00000016190a7211 */ /* 0x000fe200078e18ff */
[----:B------:R-:W1:Y:S01]  /*1b280*/  S2R R3, SR_TID.X ;  /* 0x0000000000037919 */ /* 0x000e620000002100 */
[----:B------:R-:W-:Y:S01]  /*1b290*/  SHF.L.U32 R9, R30, 0x1f, RZ ;  /* 0x0000001f1e097819 */ /* 0x000fe200000006ff */
[----:B------:R-:W-:Y:S03]  /*1b2a0*/  BSSY B2, `(.L_x_706) ;  /* 0x0000005000027945 */ /* 0x000fe60003800000 */
[----:B------:R-:W2:Y:S01]  /*1b2b0*/  SYNCS.PHASECHK.TRANS64.TRYWAIT P2, [R10+URZ+0x2a8a0], R9 ;  /* 0x02a8a0090a0075a7 */ /* 0x000ea2000804017f */
[----:B-1----:R-:W-:-:S04]  /*1b2c0*/  LOP3.LUT R3, R3, 0x7f, RZ, 0xc0, !PT ;  /* 0x0000007f03037812 */ /* 0x002fc800078ec0ff */
[----:B------:R-:W-:Y:S01]  /*1b2d0*/  ISETP.NE.AND P3, PT, R3, RZ, PT ;  /* 0x000000ff0300720c */ /* 0x000fe20003f65270 */
[----:B--2---:R-:W-:-:S12]  /*1b2e0*/  @!P2 BRA `(.L_x_707) ;  /* 0x000000600028a947 */ /* 0x004fd80003800000 */
.L_x_841:
[----:B------:R-:W-:Y:S05]  /*1b2f0*/  BSYNC B2 ;  /* 0x0000000000027941 */ /* 0x000fea0003800000 */
.L_x_706:
[----:B------:R-:W-:Y:S04]  /*1b300*/  BSSY B2, `(.L_x_708) ;  /* 0x0000009000027945 */ /* 0x000fe80003800000 */
[----:B------:R-:W-:Y:S05]  /*1b310*/  @P3 BRA `(.L_x_709) ;  /* 0x00000000001c3947 */ /* 0x000fea0003800000 */
[----:B0-----:R-:W0:Y:S01]  /*1b320*/  S2R R7, SR_TID.X ;  /* 0x0000000000077919 */ /* 0x001e220000002100 */
[----:B------:R-:W-:-:S04]  /*1b330*/  IMAD.MOV.U32 R3, RZ, RZ, 0x9000 ;  /* 0x00009000ff037424 */ /* 0x000fc800078e00ff */
[----:B------:R2:W-:Y:S01]  /*1b340*/  SYNCS.ARRIVE.TRANS64 RZ, [R10+URZ+0x2a890], R3 ;  /* 0x02a890030aff79a7 */ /* 0x0005e2000800003f */
[----:B0-----:R-:W-:-:S04]  /*1b350*/  LOP3.LUT R7, R7, 0x1f, RZ, 0xc0, !PT ;  /* 0x0000001f07077812 */ /* 0x001fc800078ec0ff */
[----:B------:R-:W-:-:S13]  /*1b360*/  ISETP.NE.AND P2, PT, R7, RZ, PT ;  /* 0x000000ff0700720c */ /* 0x000fda0003f45270 */
[----:B--2---:R-:W-:Y:S05]  /*1b370*/  @!P2 BRA `(.L_x_709) ;  /* 0x000000000004a947 */ /* 0x004fea0003800000 */
[----:B------:R-:W-:Y:S01]  /*1b380*/  BPT.TRAP 0x1 ;  /* 0x000000040000795c */ /* 0x000fe20000300000 */
.L_x_709:
[----:B------:R-:W-:Y:S05]  /*1b390*/  BSYNC B2 ;  /* 0x0000000000027941 */ /* 0x000fea0003800000 */
.L_x_708:
[----:B------:R-:W-:Y:S01]  /*1b3a0*/  IMAD.MOV.U32 R14, RZ, RZ, RZ ;  /* 0x000000ffff0e7224 */ /* 0x000fe200078e00ff */
[----:B------:R-:W-:Y:S01]  /*1b3b0*/  UIADD3 UR4, UP0, UR36, 0x570, URZ ;  /* 0x0000057024047890 */ /* 0x000fe2000ff1e03f */
[----:B------:R-:W-:Y:S01]  /*1b3c0*/  IMAD R8, R25, 0x9000, R22 ;  /* 0x0000900019087824 */ /* 0x000fe200078e0216 */
[----:B------:R-:W-:Y:S01]  /*1b3d0*/  PLOP3.LUT P2, PT, PT, PT, PT, 0x80, 0x0 ;  /* 0x000000000000781c */ /* 0x000fe20003f4f070 */
[----:B0-----:R-:W-:Y:S01]  /*1b3e0*/  IMAD R7, R11, 0x60, R0 ;  /* 0x000000600b077824 */ /* 0x001fe200078e0200 */
[----:B------:R-:W-:Y:S01]  /*1b3f0*/  R2UR UR10, R14 ;  /* 0x000000000e0a72ca */ /* 0x000fe200000e0000 */
[----:B------:R-:W-:Y:S01]  /*1b400*/  VIADD R12, R8, 0x18400 ;  /* 0x00018400080c7836 */ /* 0x000fe20000000000 */
[----:B------:R-:W-:Y:S01]  /*1b410*/  IADD3 R3, R10, 0x2a890, RZ ;  /* 0x0002a8900a037810 */ /* 0x000fe20007ffe0ff */
[----:B------:R-:W-:Y:S01]  /*1b420*/  UIADD3.X UR5, URZ, UR37, URZ, UP0, !UPT ;  /* 0x000000253f057290 */ /* 0x000fe200087fe43f */
[----:B------:R-:W-:Y:S01]  /*1b430*/  UMOV UR6, 0x0 ;  /* 0x0000000000067882 */ /* 0x000fe20000000000 */
[----:B------:R-:W-:-:S10]  /*1b440*/  UMOV UR7, 0x12f00000 ;  /* 0x12f0000000077882 */ /* 0x000fd40000000000 */
.L_x_710:
        /* <DEDUP_REMOVED lines=12> */
[----:B------:R-:W-:Y:S01]  /*1b510*/  UMOV UR6, 0x0 ;  /* 0x0000000000067882 */ /* 0x000fe20000000000 */
[----:B------:R-:W-:Y:S01]  /*1b520*/  IADD3 R12, R8, 0x1b400, RZ ;  /* 0x0001b400080c7810 */ /* 0x000fe20007ffe0ff */
[----:B------:R-:W-:Y:S01]  /*1b530*/  UMOV UR7, 0x12f00000 ;  /* 0x12f0000000077882 */ /* 0x000fe20000000000 */
[----:B------:R-:W-:-:S15]  /*1b540*/  R2UR UR10, R15 ;  /* 0x000000000f0a72ca */ /* 0x000fde00000e0000 */
.L_x_711:
        /* <DEDUP_REMOVED lines=11> */
[----:B------:R-:W-:Y:S01]  /*1b600*/  VIADD R8, R8, 0x1e400 ;  /* 0x0001e40008087836 */ /* 0x000fe20000000000 */
[----:B------:R-:W-:Y:S01]  /*1b610*/  UMOV UR6, 0x0 ;  /* 0x0000000000067882 */ /* 0x000fe20000000000 */
[----:B------:R-:W-:Y:S01]  /*1b620*/  UMOV UR7, 0x12f00000 ;  /* 0x12f0000000077882 */ /* 0x000fe20000000000 */
[----:B------:R-:W-:-:S09]  /*1b630*/  UMOV UR10, 0x80 ;  /* 0x00000080000a7882 */ /* 0x000fd20000000000 */
.L_x_712:
        /* <DEDUP_REMOVED lines=13> */
.L_x_842:
[----:B------:R-:W-:Y:S05]  /*1b710*/  BSYNC B2 ;  /* 0x0000000000027941 */ /* 0x000fea0003800000 */
.L_x_713:
[----:B------:R-:W-:Y:S01]  /*1b720*/  BSSY B2, `(.L_x_715) ;  /* 0x000000b000027945 */ /* 0x000fe20003800000 */
[----:B------:R-:W-:Y:S01]  /*1b730*/  IMAD.MOV.U32 R12, RZ, RZ, 0x0 ;  /* 0x00000000ff0c7424 */ /* 0x000fe200078e00ff */
[----:B------:R-:W-:Y:S02]  /*1b740*/  MOV R13, 0x12f00000 ;  /* 0x12f00000000d7802 */ /* 0x000fe40000000f00 */
[----:B------:R-:W-:Y:S05]  /*1b750*/  @P3 BRA `(.L_x_716) ;  /* 0x00000000001c3947 */ /* 0x000fea0003800000 */
[----:B------:R-:W2:Y:S01]  /*1b760*/  S2R R8, SR_TID.X ;  /* 0x0000000000087919 */ /* 0x000ea20000002100 */
[----:B------:R-:W-:-:S04]  /*1b770*/  IMAD.MOV.U32 R3, RZ, RZ, 0x6000 ;  /* 0x00006000ff037424 */ /* 0x000fc800078e00ff */
[----:B------:R3:W-:Y:S01]  /*1b780*/  SYNCS.ARRIVE.TRANS64 RZ, [R10+URZ+0x2a8b0], R3 ;  /* 0x02a8b0030aff79a7 */ /* 0x0007e2000800003f */
[----:B--2---:R-:W-:-:S04]  /*1b790*/  LOP3.LUT R8, R8, 0x1f, RZ, 0xc0, !PT ;  /* 0x0000001f08087812 */ /* 0x004fc800078ec0ff */
[----:B------:R-:W-:-:S13]  /*1b7a0*/  ISETP.NE.AND P2, PT, R8, RZ, PT ;  /* 0x000000ff0800720c */ /* 0x000fda0003f45270 */
[----:B---3--:R-:W-:Y:S05]  /*1b7b0*/  @!P2 BRA `(.L_x_716) ;  /* 0x000000000004a947 */ /* 0x008fea0003800000 */
[----:B------:R-:W-:Y:S01]  /*1b7c0*/  BPT.TRAP 0x1 ;  /* 0x000000040000795c */ /* 0x000fe20000300000 */
.L_x_716:
[----:B------:R-:W-:Y:S05]  /*1b7d0*/  BSYNC B2 ;  /* 0x0000000000027941 */ /* 0x000fea0003800000 */
.L_x_715:
[----:B------:R-:W-:Y:S01]  /*1b7e0*/  R2UR UR10, R14 ;  /* 0x000000000e0a72ca */ /* 0x000fe200000e0000 */
[----:B------:R-:W-:Y:S01]  /*1b7f0*/  IMAD R3, R25, 0x6000, R22 ;  /* 0x0000600019037824 */ /* 0x000fe200078e0216 */
[----:B------:R-:W-:Y:S01]  /*1b800*/  R2UR UR6, R12 ;  /* 0x000000000c0672ca */ /* 0x000fe200000e0000 */
[----:B------:R-:W-:Y:S01]  /*1b810*/  UIADD3 UR4, UP0, UR36, 0x670, URZ ;  /* 0x0000067024047890 */ /* 0x000fe2000ff1e03f */
[----:B------:R-:W-:Y:S01]  /*1b820*/  R2UR UR7, R13 ;  /* 0x000000000d0772ca */ /* 0x000fe200000e0000 */
[----:B01----:R-:W-:Y:S01]  /*1b830*/  VIADD R10, R10, 0x2a8b0 ;  /* 0x0002a8b00a0a7836 */ /* 0x003fe20000000000 */
[----:B------:R-:W-:Y:S01]  /*1b840*/  PLOP3.LUT P2, PT, PT, PT, PT, 0x80, 0x0 ;  /* 0x000000000000781c */ /* 0x000fe20003f4f070 */
[----:B------:R-:W-:Y:S01]  /*1b850*/  UIADD3.X UR5, URZ, UR37, URZ, UP0, !UPT ;  /* 0x000000253f057290 */ /* 0x000fe200087fe43f */
[----:B------:R-:W-:-:S11]  /*1b860*/  IADD3 R8, R3, 0x400, RZ ;  /* 0x0000040003087810 */ /* 0x000fd60007ffe0ff */
.L_x_717:
        /* <DEDUP_REMOVED lines=10> */
[----:B------:R-:W-:Y:S01]  /*1b910*/  R2UR UR10, R15 ;  /* 0x000000000f0a72ca */ /* 0x000fe200000e0000 */
[----:B------:R-:W-:Y:S01]  /*1b920*/  VIADD R3, R3, 0x3400 ;  /* 0x0000340003037836 */ /* 0x000fe20000000000 */
[----:B------:R-:W-:Y:S02]  /*1b930*/  R2UR UR6, R12 ;  /* 0x000000000c0672ca */ /* 0x000fe400000e0000 */
[----:B------:R-:W-:Y:S02]  /*1b940*/  R2UR UR7, R13 ;  /* 0x000000000d0772ca */ /* 0x000fe400000e0000 */
[----:B------:R-:W-:-:S13]  /*1b950*/  PLOP3.LUT P2, PT, PT, PT, PT, 0x80, 0x0 ;  /* 0x000000000000781c */ /* 0x000fda0003f4f070 */
.L_x_718:
        /* <DEDUP_REMOVED lines=10> */
.L_x_705:
[----:B------:R-:W-:Y:S05]  /*1ba00*/  BSYNC B1 ;  /* 0x0000000000017941 */ /* 0x000fea0003800000 */
.L_x_704:
[----:B------:R-:W-:Y:S01]  /*1ba10*/  ISETP.GT.AND P3, PT, R11, R6, PT ;  /* 0x000000060b00720c */ /* 0x000fe20003f64270 */
[----:B------:R-:W-:Y:S01]  /*1ba20*/  VIADD R25, R25, 0x1 ;  /* 0x0000000119197836 */ /* 0x000fe20000000000 */
[----:B------:R-:W-:-:S04]  /*1ba30*/  IADD3 R11, R11, -0x1, RZ ;  /* 0xffffffff0b0b7810 */ /* 0x000fc80007ffe0ff */
[----:B------:R-:W-:-:S04]  /*1ba40*/  ISETP.NE.AND P2, PT, R25, 0x2, PT ;  /* 0x000000021900780c */ /* 0x000fc80003f45270 */
[----:B------:R-:W-:Y:S02]  /*1ba50*/  SEL R3, RZ, 0x1, P2 ;  /* 0x00000001ff037807 */ /* 0x000fe40001000000 */
[----:B------:R-:W-:Y:S02]  /*1ba60*/  SEL R25, R25, RZ, P2 ;  /* 0x000000ff19197207 */ /* 0x000fe40001000000 */
[----:B------:R-:W-:Y:S01]  /*1ba70*/  LOP3.LUT R30, R30, R3, RZ, 0x3c, !PT ;  /* 0x000000031e1e7212 */ /* 0x000fe200078e3cff */
[----:B------:R-:W-:Y:S06]  /*1ba80*/  @P3 BRA `(.L_x_719) ;  /* 0xfffffff400ec3947 */ /* 0x000fec000383ffff */
.L_x_683:
[----:B------:R-:W-:Y:S05]  /*1ba90*/  BSYNC B0 ;  /* 0x0000000000007941 */ /* 0x000fea0003800000 */
.L_x_682:
[----:B------:R-:W-:Y:S05]  /*1baa0*/  @!P0 WARPSYNC.ALL ;  /* 0x0000000000008948 */ /* 0x000fea0003800000 */
[----:B------:R-:W-:Y:S01]  /*1bab0*/  @!P0 BAR.SYNC.DEFER_BLOCKING 0xc, 0x180 ;  /* 0x0306000000008b1d */ /* 0x000fe20000010000 */
[----:B------:R-:W-:-:S05]  /*1bac0*/  IMAD.MOV.U32 R0, RZ, RZ, RZ ;  /* 0x000000ffff007224 */ /* 0x000fca00078e00ff */
[----:B------:R-:W-:Y:S04]  /*1bad0*/  BSSY B0, `(.L_x_720) ;  /* 0x000001e000007945 */ /* 0x000fe80003800000 */
[----:B------:R-:W-:Y:S05]  /*1bae0*/  @!P1 BRA `(.L_x_721) ;  /* 0x0000000000709947 */ /* 0x000fea0003800000 */
[----:B------:R-:W-:Y:S01]  /*1baf0*/  ISETP.NE.AND P0, PT, R5, RZ, PT ;  /* 0x000000ff0500720c */ /* 0x000fe20003f05270 */
[----:B------:R-:W-:-:S12]  /*1bb00*/  IMAD.MOV.U32 R2, RZ, RZ, RZ ;  /* 0x000000ffff027224 */ /* 0x000fd800078e00ff */
[----:B------:R-:W1:Y:S02]  /*1bb10*/  @!P0 LDC R5, c[0x0][0x9f0] ;  /* 0x00027c00ff058b82 */ /* 0x000e640000000800 */
[----:B-1----:R-:W-:-:S04]  /*1bb20*/  IABS R0, R5 ;  /* 0x0000000500007213 */ /* 0x002fc80000000000 */
[----:B------:R-:W1:Y:S08]  /*1bb30*/  I2F.RP R8, R0 ;  /* 0x0000000000087306 */ /* 0x000e700000209400 */
[----:B-1----:R-:W1:Y:S02]  /*1bb40*/  MUFU.RCP R8, R8 ;  /* 0x0000000800087308 */ /* 0x002e640000001000 */
[----:B-1----:R-:W-:-:S06]  /*1bb50*/  VIADD R9, R8, 0xffffffe ;  /* 0x0ffffffe08097836 */ /* 0x002fcc0000000000 */
[----:B------:R-:W0:Y:S02]  /*1bb60*/  F2I.FTZ.U32.TRUNC.NTZ R3, R9 ;  /* 0x0000000900037305 */ /* 0x000e24000021f000 */
[----:B0-----:R-:W-:-:S05]  /*1bb70*/  IADD3 R7, RZ, -R3, RZ ;  /* 0x80000003ff077210 */ /* 0x001fca0007ffe0ff */
[----:B------:R-:W-:-:S04]  /*1bb80*/  IMAD R7, R7, R0, RZ ;  /* 0x0000000007077224 */ /* 0x000fc800078e02ff */
[----:B------:R-:W-:Y:S01]  /*1bb90*/  IMAD.HI.U32 R6, R3, R7, R2 ;  /* 0x0000000703067227 */ /* 0x000fe200078e0002 */
[----:B------:R-:W-:Y:S02]  /*1bba0*/  IADD3 R3, R4, -0x1, R5 ;  /* 0xffffffff04037810 */ /* 0x000fe40007ffe005 */
[----:B------:R-:W-:Y:S02]  /*1bbb0*/  IABS R7, R5 ;  /* 0x0000000500077213 */ /* 0x000fe40000000000 */
[----:B------:R-:W-:Y:S02]  /*1bbc0*/  IABS R2, R3 ;  /* 0x0000000300027213 */ /* 0x000fe40000000000 */
[----:B------:R-:W-:Y:S01]  /*1bbd0*/  LOP3.LUT R3, R3, R5, RZ, 0x3c, !PT ;  /* 0x0000000503037212 */ /* 0x000fe200078e3cff */
[----:B------:R-:W-:Y:S02]  /*1bbe0*/  IMAD.MOV R7, RZ, RZ, -R7 ;  /* 0x000000ffff077224 */ /* 0x000fe400078e0a07 */
[----:B------:R-:W-:Y:S01]  /*1bbf0*/  IMAD.HI.U32 R6, R6, R2, RZ ;  /* 0x0000000206067227 */ /* 0x000fe200078e00ff */
[----:B------:R-:W-:-:S03]  /*1bc00*/  ISETP.GE.AND P2, PT, R3, RZ, PT ;  /* 0x000000ff0300720c */ /* 0x000fc60003f46270 */
        /* <DEDUP_REMOVED lines=10> */
.L_x_721:
[----:B------:R-:W-:Y:S05]  /*1bcb0*/  BSYNC B0 ;  /* 0x0000000000007941 */ /* 0x000fea0003800000 */
.L_x_720:
[-C--:B------:R-:W-:Y:S01]  /*1bcc0*/  IMAD R37, R37, R0.reuse, RZ ;  /* 0x0000000025257224 */ /* 0x080fe200078e02ff */
[----:B------:R-:W-:Y:S04]  /*1bcd0*/  BSSY B7, `(.L_x_722) ;  /* 0x000036c000077945 */ /* 0x000fe80003800000 */
[----:B------:R-:W-:-:S04]  /*1bce0*/  VIADDMNMX R29, R37, R0, R4, PT ;  /* 0x00000000251d7246 */ /* 0x000fc80003800104 */
[----:B------:R-:W-:Y:S01]  /*1bcf0*/  ISETP.GT.AND P0, PT, R29, R37, PT ;  /* 0x000000251d00720c */ /* 0x000fe20003f04270 */
[----:B------:R1:W-:-:S12]  /*1bd00*/  STL [R1+0x18], R29 ;  /* 0x0000181d01007387 */ /* 0x0003d80000100800 */
[----:B-1----:R-:W-:Y:S05]  /*1bd10*/  @P0 BRA `(.L_x_723) ;  /* 0x0000000000440947 */ /* 0x002fea0003800000 */
[----:B------:R-:W1:Y:S02]  /*1bd20*/  S2R R2, SR_TID.X ;  /* 0x0000000000027919 */ /* 0x000e640000002100 */
[----:B-1----:R-:W-:-:S04]  /*1bd30*/  LOP3.LUT R2, R2, 0x7f, RZ, 0xc0, !PT ;  /* 0x0000007f02027812 */ /* 0x002fc800078ec0ff */
[----:B------:R-:W-:-:S13]  /*1bd40*/  ISETP.NE.AND P0, PT, R2, RZ, PT ;  /* 0x000000ff0200720c */ /* 0x000fda0003f05270 */
[----:B------:R-:W-:Y:S05]  /*1bd50*/  @P0 BRA `(.L_x_724) ;  /* 0x00000034008c0947 */ /* 0x000fea0003800000 */
[----:B------:R-:W1:Y:S01]  /*1bd60*/  S2R R5, SR_LANEID ;  /* 0x0000000000057919 */ /* 0x000e620000000000 */
[----:B------:R-:W-:Y:S01]  /*1bd70*/  VOTEU.ANY UR4, UPT, PT ;  /* 0x0000000000047886 */ /* 0x000fe200038e0100 */
[----:B------:R-:W2:Y:S01]  /*1bd80*/  LDC.64 R2, c[0x0][0xc60] ;  /* 0x00031800ff027b82 */ /* 0x000ea20000000a00 */
[----:B------:R-:W1:Y:S02]  /*1bd90*/  FLO.U32 R0, UR4 ;  /* 0x0000000400007d00 */ /* 0x000e6400080e0000 */
[----:B-1----:R-:W-:-:S06]  /*1bda0*/  ISETP.EQ.U32.AND P0, PT, R0, R5, PT ;  /* 0x000000050000720c */ /* 0x002fcc0003f02070 */
[----:B------:R-:W2:Y:S07]  /*1bdb0*/  POPC R5, UR4 ;  /* 0x0000000400057d09 */ /* 0x000eae0008000000 */
[----:B--2---:R-:W2:Y:S01]  /*1bdc0*/  @P0 ATOMG.E.ADD.STRONG.GPU PT, R3, desc[UR56][R2.64], R5 ;  /* 0x00000005020309a8 */ /* 0x004ea200081ee1f8 */
[----:B------:R-:W1:Y:S02]  /*1bdd0*/  S2R R4, SR_LTMASK ;  /* 0x0000000000047919 */ /* 0x000e640000003900 */
[----:B-1----:R-:W-:-:S04]  /*1bde0*/  LOP3.LUT R4, R4, UR4, RZ, 0xc0, !PT ;  /* 0x0000000404047c12 */ /* 0x002fc8000f8ec0ff */
[----:B0-----:R-:W0:Y:S01]  /*1bdf0*/  POPC R7, R4 ;  /* 0x0000000400077309 */ /* 0x001e220000000000 */
[----:B--2---:R-:W0:Y:S02]  /*1be00*/  SHFL.IDX PT, R0, R3, R0, 0x1f ;  /* 0x00001f0003007589 */ /* 0x004e2400000e0000 */
[----:B0-----:R-:W-:Y:S01]  /*1be10*/  IADD3 R16, R0, UR38, R7 ;  /* 0x0000002600107c10 */ /* 0x001fe2000fffe007 */
[----:B------:R-:W-:Y:S06]  /*1be20*/  BRA `(.L_x_724) ;  /* 0x0000003400587947 */ /* 0x000fec0003800000 */
.L_x_723:
        /* <DEDUP_REMOVED lines=8> */
[----:B------:R-:W-:Y:S01]  /*1beb0*/  MOV R4, UR6 ;  /* 0x0000000600047c02 */ /* 0x000fe20008000f00 */
[----:B------:R-:W-:Y:S01]  /*1bec0*/  IMAD.U32 R5, RZ, RZ, UR7 ;  /* 0x00000007ff057e24 */ /* 0x000fe2000f8e00ff */
[----:B------:R-:W1:Y:S01]  /*1bed0*/  LDC.64 R2, c[0x4][R2] ;  /* 0x0100000002027b82 */ /* 0x000e620000000a00 */
[----:B------:R-:W-:Y:S01]  /*1bee0*/  IMAD.U32 R6, RZ, RZ, UR8 ;  /* 0x00000008ff067e24 */ /* 0x000fe2000f8e00ff */
[----:B0-----:R-:W-:Y:S01]  /*1bef0*/  MOV R7, UR9 ;  /* 0x0000000900077c02 */ /* 0x001fe20008000f00 */
[----:B------:R-:W-:Y:S01]  /*1bf00*/  IMAD.U32 R10, RZ, RZ, UR4 ;  /* 0x00000004ff0a7e24 */ /* 0x000fe2000f8e00ff */
[----:B------:R-:W-:Y:S01]  /*1bf10*/  MOV R8, 0x70 ;  /* 0x0000007000087802 */ /* 0x000fe20000000f00 */
[----:B------:R-:W-:-:S02]  /*1bf20*/  IMAD.U32 R11, RZ, RZ, UR5 ;  /* 0x00000005ff0b7e24 */ /* 0x000fc4000f8e00ff */
[----:B------:R-:W-:Y:S02]  /*1bf30*/  IMAD.MOV.U32 R12, RZ, RZ, 0x1 ;  /* 0x00000001ff0c7424 */ /* 0x000fe400078e00ff */
[----:B------:R-:W-:-:S07]  /*1bf40*/  IMAD.MOV.U32 R13, RZ, RZ, RZ ;  /* 0x000000ffff0d7224 */ /* 0x000fce00078e00ff */
[----:B------:R-:W-:-:S07]  /*1bf50*/  LEPC R20, `(.L_x_726) ;  /* 0x000000001014794e */ /* 0x000fce0000000000 */
[----:B-1----:R-:W-:Y:S05]  /*1bf60*/  CALL.ABS.NOINC R2 ;  /* 0x0000000002007343 */ /* 0x002fea0003c00000 */
.L_x_726:
[----:B------:R-:W-:Y:S05]  /*1bf70*/  BSYNC B6 ;  /* 0x0000000000067941 */ /* 0x000fea0003800000 */
.L_x_725:
[----:B------:R-:W-:Y:S01]  /*1bf80*/  IADD3 R0, R22, 0x400, RZ ;  /* 0x0000040016007810 */ /* 0x000fe20007ffe0ff */
[----:B------:R-:W-:Y:S03]  /*1bf90*/  BSSY B6, `(.L_x_727) ;  /* 0x0000022000067945 */ /* 0x000fe60003800000 */
[----:B------:R-:W-:-:S13]  /*1bfa0*/  LOP3.LUT P0, RZ, R0, 0x3ff, RZ, 0xc0, !PT ;  /* 0x000003ff00ff7812 */ /* 0x000fda000780c0ff */
[----:B------:R-:W-:Y:S05]  /*1bfb0*/  @!P0 BRA `(.L_x_728) ;  /* 0x00000000007c8947 */ /* 0x000fea0003800000 */
[----:B------:R-:W-:Y:S01]  /*1bfc0*/  MOV R26, 0x0 ;  /* 0x00000000001a7802 */ /* 0x000fe20000000f00 */
[----:B------:R-:W-:Y:S01]  /*1bfd0*/  ULDC.64 UR6, c[0x4][0xf0] ;  /* 0x01003c0000067ab9 */ /* 0x000fe20000000a00 */
[----:B------:R-:W-:Y:S01]  /*1bfe0*/  ULDC.64 UR8, c[0x4][0xf8] ;  /* 0x01003e0000087ab9 */ /* 0x000fe20000000a00 */
[----:B------:R-:W-:Y:S01]  /*1bff0*/  ULDC.64 UR4, c[0x4][0x78] ;  /* 0x01001e0000047ab9 */ /* 0x000fe20000000a00 */
[----:B------:R1:W2:Y:S01]  /*1c000*/  LDC.64 R2, c[0x4][R26] ;  /* 0x010000001a027b82 */ /* 0x0002a20000000a00 */
[----:B------:R-:W-:Y:S01]  /*1c010*/  IMAD.U32 R4, RZ, RZ, UR6 ;  /* 0x00000006ff047e24 */ /* 0x000fe2000f8e00ff */
[----:B------:R-:W-:Y:S01]  /*1c020*/  MOV R6, UR8 ;  /* 0x0000000800067c02 */ /* 0x000fe20008000f00 */
[----:B------:R-:W-:Y:S01]  /*1c030*/  IMAD.U32 R5, RZ, RZ, UR7 ;  /* 0x00000007ff057e24 */ /* 0x000fe2000f8e00ff */
[----:B------:R-:W-:Y:S01]  /*1c040*/  MOV R11, UR5 ;  /* 0x00000005000b7c02 */ /* 0x000fe20008000f00 */
[----:B0-----:R-:W-:Y:S01]  /*1c050*/  IMAD.U32 R7, RZ, RZ, UR9 ;  /* 0x00000009ff077e24 */ /* 0x001fe2000f8e00ff */
[----:B------:R-:W-:Y:S01]  /*1c060*/  MOV R13, RZ ;  /* 0x000000ff000d7202 */ /* 0x000fe20000000f00 */
[----:B------:R-:W-:-:S02]  /*1c070*/  IMAD.U32 R10, RZ, RZ, UR4 ;  /* 0x00000004ff0a7e24 */ /* 0x000fc4000f8e00ff */
[----:B------:R-:W-:Y:S02]  /*1c080*/  IMAD.MOV.U32 R8, RZ, RZ, 0x70 ;  /* 0x00000070ff087424 */ /* 0x000fe400078e00ff */
[----:B-1----:R-:W-:-:S07]  /*1c090*/  IMAD.MOV.U32 R12, RZ, RZ, 0x1 ;  /* 0x00000001ff0c7424 */ /* 0x002fce00078e00ff */
[----:B------:R-:W-:-:S07]  /*1c0a0*/  LEPC R20, `(.L_x_729) ;  /* 0x000000001014794e */ /* 0x000fce0000000000 */
[----:B--2---:R-:W-:Y:S05]  /*1c0b0*/  CALL.ABS.NOINC R2 ;  /* 0x0000000002007343 */ /* 0x004fea0003c00000 */
.L_x_729:
[----:B------:R0:W1:Y:S01]  /*1c0c0*/  LDC.64 R2, c[0x4][R26] ;  /* 0x010000001a027b82 */ /* 0x0000620000000a00 */
[----:B------:R-:W-:Y:S01]  /*1c0d0*/  ULDC.64 UR4, c[0x4][0xf0] ;  /* 0x01003c0000047ab9 */ /* 0x000fe20000000a00 */
[----:B------:R-:W-:Y:S01]  /*1c0e0*/  ULDC.64 UR6, c[0x4][0xf8] ;  /* 0x01003e0000067ab9 */ /* 0x000fe20000000a00 */
[----:B------:R-:W-:Y:S01]  /*1c0f0*/  ULDC.64 UR8, c[0x4][0x80] ;  /* 0x0100200000087ab9 */ /* 0x000fe20000000a00 */
[----:B------:R-:W-:Y:S01]  /*1c100*/  IMAD.U32 R4, RZ, RZ, UR4 ;  /* 0x00000004ff047e24 */ /* 0x000fe2000f8e00ff */
[----:B------:R-:W-:Y:S01]  /*1c110*/  MOV R6, UR6 ;  /* 0x0000000600067c02 */ /* 0x000fe20008000f00 */
[----:B------:R-:W-:Y:S01]  /*1c120*/  IMAD.U32 R5, RZ, RZ, UR5 ;  /* 0x00000005ff057e24 */ /* 0x000fe2000f8e00ff */
[----:B------:R-:W-:Y:S01]  /*1c130*/  MOV R11, UR9 ;  /* 0x00000009000b7c02 */ /* 0x000fe20008000f00 */
[----:B------:R-:W-:Y:S01]  /*1c140*/  IMAD.U32 R7, RZ, RZ, UR7 ;  /* 0x00000007ff077e24 */ /* 0x000fe2000f8e00ff */
[----:B------:R-:W-:Y:S01]  /*1c150*/  MOV R13, RZ ;  /* 0x000000ff000d7202 */ /* 0x000fe20000000f00 */
[----:B------:R-:W-:-:S02]  /*1c160*/  IMAD.U32 R10, RZ, RZ, UR8 ;  /* 0x00000008ff0a7e24 */ /* 0x000fc4000f8e00ff */
[----:B------:R-:W-:Y:S02]  /*1c170*/  IMAD.MOV.U32 R8, RZ, RZ, 0x70 ;  /* 0x00000070ff087424 */ /* 0x000fe400078e00ff */
[----:B0-----:R-:W-:-:S07]  /*1c180*/  IMAD.MOV.U32 R12, RZ, RZ, 0x1 ;  /* 0x00000001ff0c7424 */ /* 0x001fce00078e00ff */
[----:B------:R-:W-:-:S07]  /*1c190*/  LEPC R20, `(.L_x_728) ;  /* 0x000000001014794e */ /* 0x000fce0000000000 */
[----:B-1----:R-:W-:Y:S05]  /*1c1a0*/  CALL.ABS.NOINC R2 ;  /* 0x0000000002007343 */ /* 0x002fea0003c00000 */
.L_x_728:
[----:B------:R-:W-:Y:S05]  /*1c1b0*/  BSYNC B6 ;  /* 0x0000000000067941 */ /* 0x000fea0003800000 */
.L_x_727:
[----:B------:R-:W2:Y:S01]  /*1c1c0*/  LDL R20, [R1] ;  /* 0x0000000001147983 */ /* 0x000ea20000100800 */
[----:B------:R-:W-:Y:S01]  /*1c1d0*/  ULDC.64 UR4, c[0x0][0x9f8] ;  /* 0x00027e0000047ab9 */ /* 0x000fe20000000a00 */
[----:B------:R-:W1:Y:S01]  /*1c1e0*/  LDC R0, c[0x0][0x430] ;  /* 0x00010c00ff007b82 */ /* 0x000e620000000800 */
[----:B------:R-:W-:Y:S01]  /*1c1f0*/  ISETP.NE.U32.AND P0, PT, RZ, UR4, PT ;  /* 0x00000004ff007c0c */ /* 0x000fe2000bf05070 */
[----:B------:R-:W3:Y:S03]  /*1c200*/  LDL.LU R8, [R1+0x38] ;  /* 0x0000380001087983 */ /* 0x000ee60000300800 */
[----:B------:R-:W-:Y:S01]  /*1c210*/  ISETP.NE.AND.EX P0, PT, RZ, UR5, PT, P0 ;  /* 0x00000005ff007c0c */ /* 0x000fe2000bf05300 */
[----:B------:R-:W4:-:S12]  /*1c220*/  S2R R21, SR_TID.X ;  /* 0x0000000000157919 */ /* 0x000f180000002100 */
[----:B------:R-:W-:Y:S01]  /*1c230*/  @P0 IADD3 R2, P1, R23, UR4, RZ ;  /* 0x0000000417020c10 */ /* 0x000fe2000ff3e0ff */
[----:B------:R-:W0:Y:S01]  /*1c240*/  S2R R9, SR_TID.X ;  /* 0x0000000000097919 */ /* 0x000e220000002100 */
[----:B------:R-:W-:Y:S01]  /*1c250*/  VIADD R26, R29, 0xffffffff ;  /* 0xffffffff1d1a7836 */ /* 0x000fe20000000000 */
[----:B------:R-:W-:Y:S01]  /*1c260*/  ULDC UR4, c[0x0][0x320] ;  /* 0x0000c80000047ab9 */ /* 0x000fe20000000800 */
[----:B------:R-:W-:-:S05]  /*1c270*/  @P0 IADD3.X R3, R24, UR5, RZ, P1, !PT ;  /* 0x0000000518030c10 */ /* 0x000fca0008ffe4ff */
[----:B------:R2:W3:Y:S01]  /*1c280*/  @P0 LDG.E R32, desc[UR56][R2.64] ;  /* 0x0000003802200981 */ /* 0x0004e2000c1e1900 */
[----:B-1----:R-:W-:Y:S02]  /*1c290*/  ISETP.NE.AND P1, PT, R0, 0x1, PT ;  /* 0x000000010000780c */ /* 0x002fe40003f25270 */
[----:B----4-:R-:W-:-:S11]  /*1c2a0*/  LOP3.LUT R21, R21, 0x7f, RZ, 0xc0, !PT ;  /* 0x0000007f15157812 */ /* 0x010fd600078ec0ff */
[----:B------:R-:W1:Y:S01]  /*1c2b0*/  @P1 LDC R4, c[0x0][0x434] ;  /* 0x00010d00ff041b82 */ /* 0x000e620000000800 */
[----:B------:R-:W-:-:S07]  /*1c2c0*/  SHF.R.U32.HI R21, RZ, 0x3, R21 ;  /* 0x00000003ff157819 */ /* 0x000fce0000011615 */
[----:B------:R-:W4:Y:S01]  /*1c2d0*/  @P1 LDC R6, c[0x0][0x438] ;  /* 0x00010e00ff061b82 */ /* 0x000f220000000800 */
[----:B0-----:R-:W-:-:S05]  /*1c2e0*/  IMAD.SHL.U32 R9, R9, 0x10, RZ ;  /* 0x0000001009097824 */ /* 0x001fca00078e00ff */
[----:B------:R-:W-:Y:S02]  /*1c2f0*/  LOP3.LUT R9, R21, 0x70, R9, 0xf8, !PT ;  /* 0x0000007015097812 */ /* 0x000fe400078ef809 */
[----:B------:R-:W0:Y:S03]  /*1c300*/  S2R R21, SR_TID.X ;  /* 0x0000000000157919 */ /* 0x000e260000002100 */
[----:B------:R-:W-:-:S05]  /*1c310*/  IMAD R7, R26, 0x60, R9 ;  /* 0x000000601a077824 */ /* 0x000fca00078e0209 */
[----:B------:R-:W-:-:S04]  /*1c320*/  ISETP.GE.AND P0, PT, R7, R36, PT ;  /* 0x000000240700720c */ /* 0x000fc80003f06270 */
[----:B------:R-:W-:Y:S01]  /*1c330*/  ISETP.GT.U32.OR P0, PT, R9, 0x5f, P0 ;  /* 0x0000005f0900780c */ /* 0x000fe20000704470 */
[----:B0-----:R-:W-:-:S05]  /*1c340*/  IMAD.SHL.U32 R21, R21, 0x8, RZ ;  /* 0x0000000815157824 */ /* 0x001fca00078e00ff */
[----:B------:R-:W-:Y:S01]  /*1c350*/  LOP3.LUT R21, R21, 0x38, RZ, 0xc0, !PT ;  /* 0x0000003815157812 */ /* 0x000fe200078ec0ff */
[----:B------:R-:W-:Y:S01]  /*1c360*/  UMOV UR5, 0xffffffff ;  /* 0xffffffff00057882 */ /* 0x000fe20000000000 */
[----:B--2---:R-:W-:-:S05]  /*1c370*/  IADD3 R5, R7, R20, RZ ;  /* 0x0000001407057210 */ /* 0x004fca0007ffe0ff */
[----:B-1----:R-:W-:-:S04]  /*1c380*/  @P1 IMAD.HI.U32 R7, R5, R4, RZ ;  /* 0x0000000405071227 */ /* 0x002fc800078e00ff */
[----:B------:R-:W-:Y:S01]  /*1c390*/  IMAD.MOV.U32 R4, RZ, RZ, R5 ;  /* 0x000000ffff047224 */ /* 0x000fe200078e0005 */
[----:B----4-:R-:W-:-:S04]  /*1c3a0*/  @P1 SHF.R.U32.HI R4, RZ, R6, R7 ;  /* 0x00000006ff041219 */ /* 0x010fc80000011607 */
[----:B------:R-:W-:-:S05]  /*1c3b0*/  IADD3 R2, -R4, RZ, RZ ;  /* 0x000000ff04027210 */ /* 0x000fca0007ffe1ff */
[----:B------:R-:W-:Y:S02]  /*1c3c0*/  IMAD R0, R0, R2, R5 ;  /* 0x0000000200007224 */ /* 0x000fe400078e0205 */
[----:B------:R-:W0:Y:S01]  /*1c3d0*/  @!P0 LDC.64 R2, c[0x0][0x428] ;  /* 0x00010a00ff028b82 */ /* 0x000e220000000a00 */
[----:B------:R-:W-:-:S04]  /*1c3e0*/  LOP3.LUT R20, R21, 0x40, RZ, 0xfc, !PT ;  /* 0x0000004015147812 */ /* 0x000fc800078efcff */
[----:B------:R-:W-:Y:S02]  /*1c3f0*/  ISETP.GE.AND P2, PT, R20, UR4, PT ;  /* 0x0000000414007c0c */ /* 0x000fe4000bf46270 */
[----:B------:R-:W-:Y:S02]  /*1c400*/  ISETP.GE.AND P1, PT, R21, UR4, PT ;  /* 0x0000000415007c0c */ /* 0x000fe4000bf26270 */
[----:B---3--:R-:W-:Y:S01]  /*1c410*/  SHF.R.S32.HI R10, RZ, 0x1f, R32 ;  /* 0x0000001fff0a7819 */ /* 0x008fe20000011420 */
[----:B------:R-:W-:Y:S01]  /*1c420*/  IMAD.U32 R7, RZ, RZ, UR39 ;  /* 0x00000027ff077e24 */ /* 0x000fe2000f8e00ff */
[----:B------:R-:W-:Y:S01]  /*1c430*/  SEL R5, RZ, 0xffffffff, P2 ;  /* 0xffffffffff057807 */ /* 0x000fe20001000000 */
[----:B------:R-:W-:Y:S01]  /*1c440*/  ULDC UR4, c[0x0][0x2f4] ;  /* 0x0000bd0000047ab9 */ /* 0x000fe20000000800 */
[----:B------:R-:W-:-:S03]  /*1c450*/  SEL R29, RZ, 0x1, P1 ;  /* 0x00000001ff1d7807 */ /* 0x000fc60000800000 */
[----:B------:R-:W-:Y:S01]  /*1c460*/  IMAD.SHL.U32 R6, R5, 0x2, RZ ;  /* 0x0000000205067824 */ /* 0x000fe200078e00ff */
[----:B------:R-:W-:-:S04]  /*1c470*/  @!P0 SHF.R.S32.HI R5, RZ, 0x1f, R4 ;  /* 0x0000001fff058819 */ /* 0x000fc80000011404 */
[----:B------:R-:W-:Y:S01]  /*1c480*/  LOP3.LUT R29, R6, 0x2, R29, 0xe2, !PT ;  /* 0x00000002061d7812 */ /* 0x000fe200078ee21d */
[-C--:B0-----:R-:W-:Y:S02]  /*1c490*/  @!P0 IMAD R6, R10, R2.reuse, RZ ;  /* 0x000000020a068224 */ /* 0x081fe400078e02ff */
[----:B------:R-:W-:-:S04]  /*1c4a0*/  @!P0 IMAD.WIDE.U32 R4, R32, R2, R4 ;  /* 0x0000000220048225 */ /* 0x000fc800078e0004 */
[----:B------:R-:W-:Y:S02]  /*1c4b0*/  @!P0 IMAD R6, R32, R3, R6 ;  /* 0x0000000320068224 */ /* 0x000fe400078e0206 */
[----:B------:R-:W0:Y:S02]  /*1c4c0*/  @!P0 LDC.64 R2, c[0x0][0x418] ;  /* 0x00010600ff028b82 */ /* 0x000e240000000a00 */
[----:B------:R-:W-:Y:S01]  /*1c4d0*/  @!P0 IMAD.IADD R6, R5, 0x1, R6 ;  /* 0x0000000105068824 */ /* 0x000fe200078e0206 */
[----:B------:R-:W-:Y:S02]  /*1c4e0*/  ISETP.NE.AND P3, PT, R7, 0x3, PT ;  /* 0x000000030700780c */ /* 0x000fe40003f65270 */
[----:B0-----:R-:W-:-:S04]  /*1c4f0*/  @!P0 LEA R2, P1, R4, R2, 0x2 ;  /* 0x0000000204028211 */ /* 0x001fc800078210ff */
[----:B------:R-:W-:Y:S02]  /*1c500*/  @!P0 LEA.HI.X R3, R4, R3, R6, 0x2, P1 ;  /* 0x0000000304038211 */ /* 0x000fe400008f1406 */
[----:B------:R-:W-:-:S06]  /*1c510*/  MOV R4, RZ ;  /* 0x000000ff00047202 */ /* 0x000fcc0000000f00 */
[----:B------:R0:W5:Y:S01]  /*1c520*/  @!P0 LDG.E R4, desc[UR56][R2.64] ;  /* 0x0000003802048981 */ /* 0x000162000c1e1900 */
[----:B------:R-:W-:Y:S02]  /*1c530*/  ISETP.GT.U32.AND P0, PT, R9, 0x5f, PT ;  /* 0x0000005f0900780c */ /* 0x000fe40003f04070 */
[----:B------:R-:W-:Y:S02]  /*1c540*/  LOP3.LUT R8, R8, 0xfffffff7, RZ, 0xc0, !PT ;  /* 0xfffffff708087812 */ /* 0x000fe400078ec0ff */
[----:B------:R-:W-:-:S09]  /*1c550*/  ISETP.GE.AND P2, PT, R21, UR4, PT ;  /* 0x0000000415007c0c */ /* 0x000fd2000bf46270 */
[----:B------:R-:W-:-:S04]  /*1c560*/  @P0 LOP3.LUT R8, R8, 0x8, RZ, 0xfc, !PT ;  /* 0x0000000808080812 */ /* 0x000fc800078efcff */
[----:B------:R-:W-:-:S04]  /*1c570*/  LOP3.LUT R8, R8, 0xffffffef, RZ, 0xc0, !PT ;  /* 0xffffffef08087812 */ /* 0x000fc800078ec0ff */
[----:B------:R-:W-:-:S04]  /*1c580*/  @P3 LOP3.LUT R8, R8, 0x10, RZ, 0xfc, !PT ;  /* 0x0000001008083812 */ /* 0x000fc800078efcff */
[----:B------:R-:W-:Y:S02]  /*1c590*/  LOP3.LUT R8, R8, 0xfffffffb, RZ, 0xc0, !PT ;  /* 0xfffffffb08087812 */ /* 0x000fe400078ec0ff */
[----:B------:R-:W-:Y:S02]  /*1c5a0*/  LOP3.LUT R9, R21, 0x80, RZ, 0xfc, !PT ;  /* 0x0000008015097812 */ /* 0x000fe400078efcff */
[----:B------:R-:W-:Y:S02]  /*1c5b0*/  ISETP.GE.AND P1, PT, R20, UR4, PT ;  /* 0x0000000414007c0c */ /* 0x000fe4000bf26270 */
[----:B------:R-:W-:Y:S02]  /*1c5c0*/  @P2 LOP3.LUT R8, R8, 0x4, RZ, 0xfc, !PT ;  /* 0x0000000408082812 */ /* 0x000fe400078efcff */
[----:B------:R-:W-:Y:S02]  /*1c5d0*/  ISETP.GE.AND P0, PT, R9, UR4, PT ;  /* 0x0000000409007c0c */ /* 0x000fe4000bf06270 */
[----:B------:R-:W-:-:S04]  /*1c5e0*/  LOP3.LUT R8, R8, 0xfffffffe, RZ, 0xc0, !PT ;  /* 0xfffffffe08087812 */ /* 0x000fc800078ec0ff */
[----:B------:R-:W-:-:S04]  /*1c5f0*/  LOP3.LUT R8, R8, 0xfffffffd, RZ, 0xc0, !PT ;  /* 0xfffffffd08087812 */ /* 0x000fc800078ec0ff */
[----:B------:R-:W-:Y:S01]  /*1c600*/  @P1 LOP3.LUT R8, R8, 0x2, RZ, 0xfc, !PT ;  /* 0x0000000208081812 */ /* 0x000fe200078efcff */
[----:B------:R0:W-:Y:S03]  /*1c610*/  STL [R1+0x4], R10 ;  /* 0x0000040a01007387 */ /* 0x0001e60000100800 */
[----:B------:R-:W-:Y:S01]  /*1c620*/  @P0 LOP3.LUT R8, R8, 0x1, RZ, 0xfc, !PT ;  /* 0x0000000108080812 */ /* 0x000fe200078efcff */
[----:B------:R0:W-:Y:S04]  /*1c630*/  STL [R1+0x30], R7 ;  /* 0x0000300701007387 */ /* 0x0001e80000100800 */
[----:B------:R0:W-:Y:S01]  /*1c640*/  STL [R1+0x38], R8 ;  /* 0x0000380801007387 */ /* 0x0001e20000100800 */
[----:B------:R-:W-:Y:S05]  /*1c650*/  BRA.DIV UR5, `(.L_x_730) ;  /* 0x0000004e05747947 */ /* 0x000fea000b800000 */
.L_x_845:
[----:B------:R-:W-:Y:S05]  /*1c660*/  @!P3 BRA `(.L_x_731) ;  /* 0x000000000004b947 */ /* 0x000fea0003800000 */
[----:B------:R-:W-:Y:S01]  /*1c670*/  BPT.TRAP 0x1 ;  /* 0x000000040000795c */ /* 0x000fe20000300000 */
.L_x_731:
[----:B------:R-:W-:Y:S01]  /*1c680*/  SHF.R.S32.HI R5, RZ, 0x1f, R0 ;  /* 0x0000001fff057819 */ /* 0x000fe20000011400 */
[----:B------:R-:W-:Y:S01]  /*1c690*/  ULDC.64 UR4, c[0x0][0x328] ;  /* 0x0000ca0000047ab9 */ /* 0x000fe20000000a00 */
[----:B------:R-:W-:Y:S01]  /*1c6a0*/  ULDC.64 UR6, c[0x0][0x318] ;  /* 0x0000c60000067ab9 */ /* 0x000fe20000000a00 */
[----:B0-----:R-:W-:Y:S01]  /*1c6b0*/  IMAD.WIDE.U32 R2, R0, UR4, RZ ;  /* 0x0000000400027c25 */ /* 0x001fe2000f8e00ff */
[----:B------:R-:W-:Y:S03]  /*1c6c0*/  BSSY B0, `(.L_x_732) ;  /* 0x0000013000007945 */ /* 0x000fe60003800000 */
[----:B------:R-:W-:-:S04]  /*1c6d0*/  IMAD R6, R5, UR4, RZ ;  /* 0x0000000405067c24 */ /* 0x000fc8000f8e02ff */
[----:B------:R-:W-:Y:S01]  /*1c6e0*/  IMAD R6, R0, UR5, R6 ;  /* 0x0000000500067c24 */ /* 0x000fe2000f8e0206 */
        /* <DEDUP_REMOVED lines=16> */
.L_x_846:
[----:B------:R-:W-:Y:S05]  /*1c7f0*/  BSYNC B0 ;  /* 0x0000000000007941 */ /* 0x000fea0003800000 */
.L_x_732:
[----:B------:R-:W2:Y:S01]  /*1c800*/  LDL R3, [R1+0x38] ;  /* 0x0000380001037983 */ /* 0x000ea20000100800 */
[----:B------:R-:W-:Y:S01]  /*1c810*/  ULDC.64 UR4, c[0x0][0x300] ;  /* 0x0000c00000047ab9 */ /* 0x000fe20000000a00 */
[----:B------:R-:W-:Y:S01]  /*1c820*/  ULDC.64 UR6, c[0x0][0x2e8] ;  /* 0x0000ba0000067ab9 */ /* 0x000fe20000000a00 */
[----:B------:R-:W-:Y:S01]  /*1c830*/  IMAD R5, R5, UR4, RZ ;  /* 0x0000000405057c24 */ /* 0x000fe2000f8e02ff */
[----:B------:R-:W1:Y:S03]  /*1c840*/  S2R R8, SR_TID.X ;  /* 0x0000000000087919 */ /* 0x000e660000002100 */
[----:B------:R-:W-:Y:S01]  /*1c850*/  IMAD R5, R0, UR5, R5 ;  /* 0x0000000500057c24 */ /* 0x000fe2000f8e0205 */
[----:B------:R-:W3:Y:S01]  /*1c860*/  S2R R9, SR_TID.X ;  /* 0x0000000000097919 */ /* 0x000ee20000002100 */
[----:B-1----:R-:W-:-:S04]  /*1c870*/  LOP3.LUT R8, R8, 0x7f, RZ, 0xc0, !PT ;  /* 0x0000007f08087812 */ /* 0x002fc800078ec0ff */
[----:B------:R-:W-:Y:S01]  /*1c880*/  SHF.R.U32.HI R8, RZ, 0x3, R8 ;  /* 0x00000003ff087819 */ /* 0x000fe20000011608 */
[----:B---3--:R-:W-:-:S05]  /*1c890*/  IMAD.SHL.U32 R9, R9, 0x8, RZ ;  /* 0x0000000809097824 */ /* 0x008fca00078e00ff */
[----:B------:R-:W-:Y:S02]  /*1c8a0*/  LOP3.LUT R9, R9, 0x38, RZ, 0xc0, !PT ;  /* 0x0000003809097812 */ /* 0x000fe400078ec0ff */
[C---:B--2---:R-:W-:Y:S02]  /*1c8b0*/  LOP3.LUT P4, RZ, R3.reuse, 0x4, RZ, 0xc0, !PT ;  /* 0x0000000403ff7812 */ /* 0x044fe4000788c0ff */
[C---:B------:R-:W-:Y:S02]  /*1c8c0*/  LOP3.LUT P3, RZ, R3.reuse, 0x2, RZ, 0xc0, !PT ;  /* 0x0000000203ff7812 */ /* 0x040fe4000786c0ff */
[----:B------:R-:W-:Y:S01]  /*1c8d0*/  LOP3.LUT P2, RZ, R3, 0x1, RZ, 0xc0, !PT ;  /* 0x0000000103ff7812 */ /* 0x000fe2000784c0ff */
[----:B0-----:R-:W-:Y:S01]  /*1c8e0*/  IMAD.WIDE.U32 R2, R0, UR4, RZ ;  /* 0x0000000400027c25 */ /* 0x001fe2000f8e00ff */
[----:B------:R-:W-:-:S03]  /*1c8f0*/  ULDC.64 UR4, c[0x0][0x310] ;  /* 0x0000c40000047ab9 */ /* 0x000fc60000000a00 */
[----:B------:R-:W-:Y:S02]  /*1c900*/  IMAD.IADD R3, R3, 0x1, R5 ;  /* 0x0000000103037824 */ /* 0x000fe400078e0205 */
[----:B------:R-:W-:Y:S02]  /*1c910*/  IMAD R6, R6, UR4, RZ ;  /* 0x0000000406067c24 */ /* 0x000fe4000f8e02ff */
[----:B------:R-:W-:-:S04]  /*1c920*/  IMAD.WIDE.U32 R2, R4, UR4, R2 ;  /* 0x0000000404027c25 */ /* 0x000fc8000f8e0002 */
[----:B------:R-:W-:Y:S01]  /*1c930*/  IMAD R6, R4, UR5, R6 ;  /* 0x0000000504067c24 */ /* 0x000fe2000f8e0206 */
[----:B------:R-:W-:Y:S01]  /*1c940*/  ULDC.64 UR4, c[0x0][0x308] ;  /* 0x0000c20000047ab9 */ /* 0x000fe20000000a00 */
[----:B------:R-:W-:-:S03]  /*1c950*/  IMAD R5, R27, 0x4800, R33 ;  /* 0x000048001b057824 */ /* 0x000fc600078e0221 */
[----:B------:R-:W-:Y:S01]  /*1c960*/  IADD3 R3, R3, R6, RZ ;  /* 0x0000000603037210 */ /* 0x000fe20007ffe0ff */
[----:B------:R-:W-:Y:S02]  /*1c970*/  IMAD R6, R26, -0x60, R36 ;  /* 0xffffffa01a067824 */ /* 0x000fe400078e0224 */
[----:B------:R-:W-:Y:S01]  /*1c980*/  IMAD.WIDE.U32 R2, R18, UR4, R2 ;  /* 0x0000000412027c25 */ /* 0x000fe2000f8e0002 */
[----:B------:R-:W-:-:S03]  /*1c990*/  UMOV UR4, 0xffffffff ;  /* 0xffffffff00047882 */ /* 0x000fc60000000000 */
[----:B------:R-:W-:Y:S01]  /*1c9a0*/  IMAD R0, R18, UR5, R3 ;  /* 0x0000000512007c24 */ /* 0x000fe2000f8e0203 */
[----:B------:R-:W-:Y:S01]  /*1c9b0*/  LEA R4, P0, R2, UR6, 0x1 ;  /* 0x0000000602047c11 */ /* 0x000fe2000f8008ff */
[----:B------:R-:W-:-:S03]  /*1c9c0*/  IMAD.IADD R6, R6, 0x1, -R8 ;  /* 0x0000000106067824 */ /* 0x000fc600078e0a08 */
[----:B------:R-:W-:Y:S02]  /*1c9d0*/  LEA.HI.X R0, R2, UR7, R0, 0x1, P0 ;  /* 0x0000000702007c11 */ /* 0x000fe400080f0c00 */
[----:B------:R-:W-:Y:S01]  /*1c9e0*/  ISETP.GE.AND P0, PT, R6, 0x1, PT ;  /* 0x000000010600780c */ /* 0x000fe20003f06270 */
[----:B------:R-:W-:-:S12]  /*1c9f0*/  BRA.DIV UR4, `(.L_x_734) ;  /* 0x0000004a04d47947 */ /* 0x000fd8000b800000 */
[----:B------:R-:W0:Y:S01]  /*1ca00*/  SHFL.IDX PT, R3, R4, RZ, 0x181f ;  /* 0x00181fff04037589 */ /* 0x000e2200000e0000 */
[----:B------:R-:W-:-:S03]  /*1ca10*/  @P0 IMAD R8, R5, 0x2, R22 ;  /* 0x0000000205080824 */ /* 0x000fc600078e0216 */
[----:B------:R-:W1:Y:S01]  /*1ca20*/  SHFL.IDX PT, R2, R0, RZ, 0x181f ;  /* 0x00181fff00027589 */ /* 0x000e6200000e0000 */
[----:B0-----:R-:W-:-:S04]  /*1ca30*/  @P0 LEA R3, P1, R9, R3, 0x1 ;  /* 0x0000000309030211 */ /* 0x001fc800078208ff */
[----:B-1----:R-:W-:Y:S02]  /*1ca40*/  @P0 IADD3.X R2, RZ, R2, RZ, P1, !PT ;  /* 0x00000002ff020210 */ /* 0x002fe40000ffe4ff */
[----:B------:R-:W-:Y:S02]  /*1ca50*/  ISETP.GE.AND P1, PT, R6, 0x11, PT ;  /* 0x000000110600780c */ /* 0x000fe40003f26270 */
        /* <DEDUP_REMOVED lines=8> */
[----:B------:R-:W-:-:S03]  /*1cae0*/  @P1 LEA R8, R5, R22, 0x1 ;  /* 0x0000001605081211 */ /* 0x000fc600078e08ff */
        /* <DEDUP_REMOVED lines=25> */
[----:B0-----:R-:W-:-:S04]  /*1cc80*/  @P1 LEA R3, P0, R9, R3, 0x1 ;  /* 0x0000000309031211 */ /* 0x001fc800078008ff */
[----:B-1----:R-:W-:-:S04]  /*1cc90*/  @P1 IADD3.X R2, RZ, R2, RZ, P0, !PT ;  /* 0x00000002ff021210 */ /* 0x002fc800007fe4ff */
        /* <DEDUP_REMOVED lines=20> */
.L_x_860:
        /* <DEDUP_REMOVED lines=12> */
.L_x_735:
[----:B------:R-:W-:Y:S02]  /*1cea0*/  PLOP3.LUT P1, PT, P1, P0, PT, 0xa2, 0x0 ;  /* 0x000000000000781c */ /* 0x000fe40000f21472 */
[----:B------:R-:W-:-:S08]  /*1ceb0*/  @P0 R2UR P1, UR4, R7 ;  /* 0x00000000070402ca */ /* 0x000fd00000020000 */
[----:B------:R-:W-:-:S05]  /*1cec0*/  @P0 PLOP3.LUT P0, PT, P1, PT, PT, 0x80, 0x0 ;  /* 0x000000000000081c */ /* 0x000fca0000f0f070 */
[----:B------:R-:W-:Y:S01]  /*1ced0*/  @!P1 SYNCS.ARRIVE.TRANS64.RED.A0T1 RZ, [UR4+0x2a830], RZ ;  /* 0x02a830ffffff99a7 */ /* 0x000fe20008200404 */
[----:B------:R-:W-:Y:S07]  /*1cee0*/  @!P1 ARRIVES.LDGSTSBAR.64.TRANSCNT [UR4+0x2a830] ;  /* 0x02a83000ff0099b0 */ /* 0x000fee0008000a84 */
[----:B------:R-:W-:Y:S05]  /*1cef0*/  @P0 BRA.U.ANY `(.L_x_735) ;  /* 0xfffffffd00e80947 */ /* 0x000fea000393ffff */
[----:B------:R-:W-:Y:S01]  /*1cf00*/  NOP ;  /* 0x0000000000007918 */ /* 0x000fe20000000000 */
[----:B------:R-:W2:Y:S02]  /*1cf10*/  LDL R0, [R1+0x30] ;  /* 0x0000300001007983 */ /* 0x000ea40000100800 */
[----:B--2---:R-:W-:-:S13]  /*1cf20*/  ISETP.NE.AND P2, PT, R0, 0x3, PT ;  /* 0x000000030000780c */ /* 0x004fda0003f45270 */
[----:B------:R-:W-:Y:S05]  /*1cf30*/  @!P2 BRA `(.L_x_736) ;  /* 0x000000000004a947 */ /* 0x000fea0003800000 */
[----:B------:R-:W-:Y:S01]  /*1cf40*/  BPT.TRAP 0x1 ;  /* 0x000000040000795c */ /* 0x000fe20000300000 */
.L_x_736:
[----:B-1----:R1:W5:Y:S01]  /*1cf50*/  LDL.LU R3, [R1+0x10] ;  /* 0x0000100001037983 */ /* 0x0023620000300800 */
[----:B------:R1:W-:Y:S02]  /*1cf60*/  SYNCS.ARRIVE.TRANS64.A1T0 RZ, [R7+URZ+0x2a830], RZ ;  /* 0x02a830ff07ff79a7 */ /* 0x0003e4000810003f */
[----:B------:R-:W-:Y:S05]  /*1cf70*/  WARPSYNC.ALL ;  /* 0x0000000000007948 */ /* 0x000fea0003800000 */
[----:B------:R-:W-:Y:S01]  /*1cf80*/  ULDC.64 UR6, c[0x0][0xa00] ;  /* 0x0002800000067ab9 */ /* 0x000fe20000000a00 */
[----:B------:R-:W-:Y:S01]  /*1cf90*/  ULDC.64 UR4, c[0x0][0x298] ;  /* 0x0000a60000047ab9 */ /* 0x000fe20000000a00 */
[----:B------:R-:W-:Y:S01]  /*1cfa0*/  BAR.SYNC.DEFER_BLOCKING 0x8, 0x180 ;  /* 0x0206000000007b1d */ /* 0x000fe20000010000 */
[----:B------:R-:W-:Y:S01]  /*1cfb0*/  ISETP.NE.U32.AND P0, PT, RZ, UR6, PT ;  /* 0x00000006ff007c0c */ /* 0x000fe2000bf05070 */
[----:B0-----:R-:W-:Y:S01]  /*1cfc0*/  IMAD.WIDE.U32 R4, R34, UR4, RZ ;  /* 0x0000000422047c25 */ /* 0x001fe2000f8e00ff */
[----:B------:R-:W-:-:S02]  /*1cfd0*/  IADD3 R2, R22, 0xc400, RZ ;  /* 0x0000c40016027810 */ /* 0x000fc40007ffe0ff */
[----:B------:R-:W-:Y:S01]  /*1cfe0*/  ISETP.NE.AND.EX P0, PT, RZ, UR7, PT, P0 ;  /* 0x00000007ff007c0c */ /* 0x000fe2000bf05300 */
[----:B------:R-:W-:Y:S01]  /*1cff0*/  BSSY B6, `(.L_x_737) ;  /* 0x000001b000067945 */ /* 0x000fe20003800000 */
[----:B------:R-:W-:Y:S02]  /*1d000*/  SHF.R.S32.HI R0, RZ, 0x1f, R34 ;  /* 0x0000001fff007819 */ /* 0x000fe40000011422 */
[----:B------:R-:W-:-:S03]  /*1d010*/  SEL R31, R31, RZ, !P0 ;  /* 0x000000ff1f1f7207 */ /* 0x000fc60004000000 */
[----:B------:R-:W-:-:S04]  /*1d020*/  IMAD R0, R0, UR4, RZ ;  /* 0x0000000400007c24 */ /* 0x000fc8000f8e02ff */
[----:B------:R-:W-:-:S04]  /*1d030*/  IMAD R0, R34, UR5, R0 ;  /* 0x0000000522007c24 */ /* 0x000fc8000f8e0200 */
[----:B------:R-:W-:Y:S01]  /*1d040*/  IMAD.IADD R34, R5, 0x1, R0 ;  /* 0x0000000105227824 */ /* 0x000fe200078e0200 */
[----:B-----5:R-:W-:Y:S02]  /*1d050*/  SEL R3, R3, RZ, !P0 ;  /* 0x000000ff03037207 */ /* 0x020fe40004000000 */
[----:B------:R-:W-:-:S03]  /*1d060*/  LOP3.LUT P0, RZ, R2, 0x3ff, RZ, 0xc0, !PT ;  /* 0x000003ff02ff7812 */ /* 0x000fc6000780c0ff */
[----:B------:R0:W-:Y:S04]  /*1d070*/  STL [R1+0x24], R3 ;  /* 0x0000240301007387 */ /* 0x0001e80000100800 */
[----:B------:R0:W-:Y:S06]  /*1d080*/  STL.64 [R1+0x10], R4 ;  /* 0x0000100401007387 */ /* 0x0001ec0000100a00 */
[----:B------:R-:W-:Y:S05]  /*1d090*/  @!P0 BRA `(.L_x_738) ;  /* 0x0000000000408947 */ /* 0x000fea0003800000 */
[----:B------:R-:W-:Y:S01]  /*1d0a0*/  MOV R2, 0x0 ;  /* 0x0000000000027802 */ /* 0x000fe20000000f00 */
[----:B------:R-:W-:Y:S01]  /*1d0b0*/  ULDC.64 UR4, c[0x4][0xf0] ;  /* 0x01003c0000047ab9 */ /* 0x000fe20000000a00 */
[----:B------:R-:W-:Y:S01]  /*1d0c0*/  ULDC.64 UR6, c[0x4][0xf8] ;  /* 0x01003e0000067ab9 */ /* 0x000fe20000000a00 */
[----:B------:R-:W-:Y:S01]  /*1d0d0*/  ULDC.64 UR8, c[0x4][0x88] ;  /* 0x0100220000087ab9 */ /* 0x000fe20000000a00 */
[----:B0-----:R-:W-:Y:S01]  /*1d0e0*/  IMAD.U32 R4, RZ, RZ, UR4 ;  /* 0x00000004ff047e24 */ /* 0x001fe2000f8e00ff */
[----:B------:R-:W-:Y:S01]  /*1d0f0*/  MOV R5, UR5 ;  /* 0x0000000500057c02 */ /* 0x000fe20008000f00 */
[----:B------:R-:W0:Y:S01]  /*1d100*/  LDC.64 R2, c[0x4][R2] ;  /* 0x0100000002027b82 */ /* 0x000e220000000a00 */
[----:B------:R-:W-:Y:S01]  /*1d110*/  IMAD.U32 R6, RZ, RZ, UR6 ;  /* 0x00000006ff067e24 */ /* 0x000fe2000f8e00ff */
[----:B------:R-:W-:Y:S01]  /*1d120*/  MOV R10, UR8 ;  /* 0x00000008000a7c02 */ /* 0x000fe20008000f00 */
[----:B-1----:R-:W-:Y:S01]  /*1d130*/  IMAD.U32 R7, RZ, RZ, UR7 ;  /* 0x00000007ff077e24 */ /* 0x002fe2000f8e00ff */
[----:B------:R-:W-:Y:S01]  /*1d140*/  MOV R12, 0x1 ;  /* 0x00000001000c7802 */ /* 0x000fe20000000f00 */
[----:B------:R-:W-:-:S02]  /*1d150*/  IMAD.U32 R11, RZ, RZ, UR9 ;  /* 0x00000009ff0b7e24 */ /* 0x000fc4000f8e00ff */
[----:B------:R-:W-:Y:S02]  /*1d160*/  IMAD.MOV.U32 R8, RZ, RZ, 0x70 ;  /* 0x00000070ff087424 */ /* 0x000fe400078e00ff */
[----:B------:R-:W-:-:S07]  /*1d170*/  IMAD.MOV.U32 R13, RZ, RZ, RZ ;  /* 0x000000ffff0d7224 */ /* 0x000fce00078e00ff */
[----:B------:R-:W-:-:S07]  /*1d180*/  LEPC R20, `(.L_x_738) ;  /* 0x000000001014794e */ /* 0x000fce0000000000 */
[----:B0-----:R-:W-:Y:S05]  /*1d190*/  CALL.ABS.NOINC R2 ;  /* 0x0000000002007343 */ /* 0x001fea0003c00000 */
.L_x_738:
[----:B------:R-:W-:Y:S05]  /*1d1a0*/  BSYNC B6 ;  /* 0x0000000000067941 */ /* 0x000fea0003800000 */
.L_x_737:
[----:B------:R-:W2:Y:S01]  /*1d1b0*/  LDL.LU R20, [R1+0x24] ;  /* 0x0000240001147983 */ /* 0x000ea20000300800 */
[----:B------:R-:W-:Y:S01]  /*1d1c0*/  ULDC.64 UR4, c[0x0][0x2d8] ;  /* 0x0000b60000047ab9 */ /* 0x000fe20000000a00 */
[----:B------:R-:W3:Y:S02]  /*1d1d0*/  LDC R8, c[0x0][0x448] ;  /* 0x00011200ff087b82 */ /* 0x000ee40000000800 */
[----:B0-----:R-:W4:Y:S01]  /*1d1e0*/  LDL.LU.64 R2, [R1+0x10] ;  /* 0x0000100001027983 */ /* 0x001f220000300a00 */
[----:B------:R-:W-:-:S03]  /*1d1f0*/  IMAD.SHL.U32 R4, R17, 0x80, RZ ;  /* 0x0000008011047824 */ /* 0x000fc600078e00ff */
[----:B------:R0:W5:Y:S01]  /*1d200*/  LDL R17, [R1+0x1c] ;  /* 0x00001c0001117983 */ /* 0x0001620000100800 */
[----:B---3--:R-:W-:-:S13]  /*1d210*/  ISETP.NE.AND P0, PT, R8, 0x1, PT ;  /* 0x000000010800780c */ /* 0x008fda0003f05270 */
[----:B------:R-:W1:Y:S01]  /*1d220*/  @P0 LDC R5, c[0x0][0x44c] ;  /* 0x00011300ff050b82 */ /* 0x000e620000000800 */
[----:B------:R-:W3:Y:S02]  /*1d230*/  S2R R9, SR_TID.X ;  /* 0x0000000000097919 */ /* 0x000ee40000002100 */
[----:B---3--:R-:W-:-:S05]  /*1d240*/  IMAD.SHL.U32 R9, R9, 0x8, RZ ;  /* 0x0000000809097824 */ /* 0x008fca00078e00ff */
[----:B------:R-:W-:Y:S01]  /*1d250*/  LOP3.LUT R9, R9, 0x38, RZ, 0xc0, !PT ;  /* 0x0000003809097812 */ /* 0x000fe200078ec0ff */
[----:B----4-:R-:W-:Y:S02]  /*1d260*/  IMAD.MOV.U32 R3, RZ, RZ, R34 ;  /* 0x000000ffff037224 */ /* 0x010fe400078e0022 */
[----:B------:R-:W-:-:S04]  /*1d270*/  IMAD.WIDE.U32 R2, R18, UR4, R2 ;  /* 0x0000000412027c25 */ /* 0x000fc8000f8e0002 */
[----:B------:R-:W-:Y:S01]  /*1d280*/  IMAD R3, R18, UR5, R3 ;  /* 0x0000000512037c24 */ /* 0x000fe2000f8e0203 */
[----:B------:R-:W-:Y:S02]  /*1d290*/  ULDC.64 UR4, c[0x0][0x2e0] ;  /* 0x0000b80000047ab9 */ /* 0x000fe40000000a00 */
[----:B--2---:R-:W-:Y:S02]  /*1d2a0*/  IMAD R0, R20, UR4, RZ ;  /* 0x0000000414007c24 */ /* 0x004fe4000f8e02ff */
[----:B------:R-:W2:Y:S01]  /*1d2b0*/  S2R R20, SR_TID.X ;  /* 0x0000000000147919 */ /* 0x000ea20000002100 */
[----:B------:R-:W-:-:S04]  /*1d2c0*/  IMAD.WIDE.U32 R2, R31, UR4, R2 ;  /* 0x000000041f027c25 */ /* 0x000fc8000f8e0002 */
[----:B------:R-:W-:Y:S01]  /*1d2d0*/  IMAD R0, R31, UR5, R0 ;  /* 0x000000051f007c24 */ /* 0x000fe2000f8e0200 */
[----:B------:R-:W-:-:S04]  /*1d2e0*/  ULDC.64 UR4, c[0x0][0x2d0] ;  /* 0x0000b40000047ab9 */ /* 0x000fc80000000a00 */
[----:B------:R-:W-:Y:S02]  /*1d2f0*/  IADD3 R3, R3, R0, RZ ;  /* 0x0000000003037210 */ /* 0x000fe40007ffe0ff */
[----:B------:R-:W3:Y:S01]  /*1d300*/  @P0 LDC R0, c[0x0][0x450] ;  /* 0x00011400ff000b82 */ /* 0x000ee20000000800 */
[----:B--2---:R-:W-:-:S04]  /*1d310*/  LOP3.LUT R20, R20, 0x7f, RZ, 0xc0, !PT ;  /* 0x0000007f14147812 */ /* 0x004fc800078ec0ff */
[----:B------:R-:W-:Y:S02]  /*1d320*/  SHF.R.U32.HI R21, RZ, 0x3, R20 ;  /* 0x00000003ff157819 */ /* 0x000fe40000011614 */
[----:B------:R-:W2:Y:S02]  /*1d330*/  S2R R20, SR_TID.X ;  /* 0x0000000000147919 */ /* 0x000ea40000002100 */
[----:B--2---:R-:W-:-:S05]  /*1d340*/  IMAD.SHL.U32 R20, R20, 0x10, RZ ;  /* 0x0000001014147824 */ /* 0x004fca00078e00ff */
[----:B------:R-:W-:-:S04]  /*1d350*/  LOP3.LUT R20, R21, 0x70, R20, 0xf8, !PT ;  /* 0x0000007015147812 */ /* 0x000fc800078ef814 */
[----:B------:R-:W-:Y:S01]  /*1d360*/  LOP3.LUT R6, R20, R4, RZ, 0xfc, !PT ;  /* 0x0000000414067212 */ /* 0x000fe200078efcff */
[----:B------:R-:W2:Y:S04]  /*1d370*/  S2R R21, SR_TID.X ;  /* 0x0000000000157919 */ /* 0x000ea80000002100 */
[----:B-1----:R-:W-:Y:S01]  /*1d380*/  @P0 IMAD.HI.U32 R7, R6, R5, RZ ;  /* 0x0000000506070227 */ /* 0x002fe200078e00ff */
[----:B------:R-:W-:-:S04]  /*1d390*/  MOV R5, R6 ;  /* 0x0000000600057202 */ /* 0x000fc80000000f00 */
[----:B---3--:R-:W-:Y:S01]  /*1d3a0*/  @P0 SHF.R.U32.HI R5, RZ, R0, R7 ;  /* 0x00000000ff050219 */ /* 0x008fe20000011607 */
[----:B------:R-:W1:Y:S04]  /*1d3b0*/  S2R R20, SR_TID.X ;  /* 0x0000000000147919 */ /* 0x000e680000002100 */
        /* <DEDUP_REMOVED lines=10> */
[----:B--2---:R-:W-:Y:S02]  /*1d460*/  IMAD.SHL.U32 R21, R21, 0x8, RZ ;  /* 0x0000000815157824 */ /* 0x004fe400078e00ff */
[----:B------:R-:W-:-:S04]  /*1d470*/  IMAD.WIDE.U32 R2, R0, UR4, R2 ;  /* 0x0000000400027c25 */ /* 0x000fc8000f8e0002 */
[----:B------:R-:W-:Y:S01]  /*1d480*/  IMAD R5, R0, UR5, R5 ;  /* 0x0000000500057c24 */ /* 0x000fe2000f8e0205 */
[----:B------:R-:W-:Y:S01]  /*1d490*/  ULDC.64 UR4, c[0x0][0x280] ;  /* 0x0000a00000047ab9 */ /* 0x000fe20000000a00 */
[----:B------:R-:W-:Y:S02]  /*1d4a0*/  LOP3.LUT R21, R21, 0x38, RZ, 0xc0, !PT ;  /* 0x0000003815157812 */ /* 0x000fe400078ec0ff */
[----:B------:R-:W-:Y:S01]  /*1d4b0*/  LEA R0, P0, R2, UR4, 0x1 ;  /* 0x0000000402007c11 */ /* 0x000fe2000f8008ff */
[----:B------:R-:W-:Y:S01]  /*1d4c0*/  ULDC UR4, c[0x0][0x2b8] ;  /* 0x0000ae0000047ab9 */ /* 0x000fe20000000800 */
[----:B------:R-:W-:Y:S02]  /*1d4d0*/  IADD3 R5, R3, R5, RZ ;  /* 0x0000000503057210 */ /* 0x000fe40007ffe0ff */
[C---:B------:R-:W-:Y:S02]  /*1d4e0*/  LOP3.LUT R10, R21.reuse, 0x40, RZ, 0xfc, !PT ;  /* 0x00000040150a7812 */ /* 0x040fe400078efcff */
[----:B------:R-:W-:-:S02]  /*1d4f0*/  LOP3.LUT R11, R21, 0x80, RZ, 0xfc, !PT ;  /* 0x00000080150b7812 */ /* 0x000fc400078efcff */
[----:B------:R-:W-:Y:S01]  /*1d500*/  LEA.HI.X R5, R2, UR5, R5, 0x1, P0 ;  /* 0x0000000502057c11 */ /* 0x000fe200080f0c05 */
[----:B------:R-:W-:Y:S01]  /*1d510*/  UMOV UR5, 0xffffffff ;  /* 0xffffffff00057882 */ /* 0x000fe20000000000 */
[----:B-1----:R-:W-:Y:S02]  /*1d520*/  LOP3.LUT R20, R20, 0x7f, RZ, 0xc0, !PT ;  /* 0x0000007f14147812 */ /* 0x002fe400078ec0ff */
[----:B------:R-:W-:Y:S02]  /*1d530*/  ISETP.GE.AND P3, PT, R9, UR4, PT ;  /* 0x0000000409007c0c */ /* 0x000fe4000bf66270 */
[----:B------:R-:W-:Y:S02]  /*1d540*/  ISETP.GE.AND P2, PT, R10, UR4, PT ;  /* 0x000000040a007c0c */ /* 0x000fe4000bf46270 */
[----:B------:R-:W-:Y:S02]  /*1d550*/  ISETP.GE.AND P0, PT, R11, UR4, PT ;  /* 0x000000040b007c0c */ /* 0x000fe4000bf06270 */
[----:B------:R-:W-:Y:S01]  /*1d560*/  SHF.R.U32.HI R10, RZ, 0x3, R20 ;  /* 0x00000003ff0a7819 */ /* 0x000fe20000011614 */
[----:B0-----:R-:W-:Y:S10]  /*1d570*/  BRA.DIV UR5, `(.L_x_739) ;  /* 0x0000004a05287947 */ /* 0x001ff4000b800000 */
[----:B------:R-:W0:Y:S01]  /*1d580*/  SHFL.IDX PT, R3, R0, RZ, 0x181f ;  /* 0x00181fff00037589 */ /* 0x000e2200000e0000 */
[----:B-----5:R-:W-:Y:S01]  /*1d590*/  IMAD R6, R17, R8, RZ ;  /* 0x0000000811067224 */ /* 0x020fe200078e02ff */
[----:B------:R-:W-:Y:S02]  /*1d5a0*/  IADD3 R4, R10, R4, RZ ;  /* 0x000000040a047210 */ /* 0x000fe40007ffe0ff */
[----:B------:R-:W1:Y:S02]  /*1d5b0*/  SHFL.IDX PT, R2, R5, RZ, 0x181f ;  /* 0x00181fff05027589 */ /* 0x000e6400000e0000 */
[----:B------:R-:W-:Y:S02]  /*1d5c0*/  ISETP.GE.AND P1, PT, R4, R6, PT ;  /* 0x000000060400720c */ /* 0x000fe40003f26270 */
[----:B------:R-:W-:Y:S11]  /*1d5d0*/  SHFL.IDX PT, R14, R0, 0x7, 0x181f ;  /* 0x00f81f00000e7f89 */ /* 0x000ff600000e0000 */
[----:B0-----:R-:W-:-:S05]  /*1d5e0*/  @!P1 LEA R7, P4, R9, R3, 0x1 ;  /* 0x0000000309079211 */ /* 0x001fca00078808ff */
[----:B-1----:R-:W-:Y:S02]  /*1d5f0*/  @!P1 IMAD.X R3, RZ, RZ, R2, P4 ;  /* 0x000000ffff039224 */ /* 0x002fe400020e0602 */
[----:B------:R-:W-:Y:S01]  /*1d600*/  @!P1 IMAD.MOV.U32 R2, RZ, RZ, R7 ;  /* 0x000000ffff029224 */ /* 0x000fe200078e0007 */
[----:B------:R-:W-:-:S04]  /*1d610*/  IADD3 R7, R4, 0x10, RZ ;  /* 0x0000001004077810 */ /* 0x000fc80007ffe0ff */
[----:B------:R-:W-:Y:S04]  /*1d620*/  @!P1 LDGSTS.E.BYPASS.LTC128B.128 [R35+0xc400], desc[UR56][R2.64], !P3 ;  /* 0x0c40000002239fae */ /* 0x000fe8000d901d78 */
[----:B------:R-:W-:Y:S04]  /*1d630*/  @!P1 LDGSTS.E.BYPASS.LTC128B.128 [R35+0x10400], desc[UR56][R2.64+0x80], !P2 ;  /* 0x1040008002239fae */ /* 0x000fe8000d101d78 */
[----:B------:R0:W-:Y:S01]  /*1d640*/  @!P1 LDGSTS.E.BYPASS.LTC128B.128 [R35+0x14400], desc[UR56][R2.64+0x100], !P0 ;  /* 0x1440010002239fae */ /* 0x0001e2000c101d78 */
[----:B------:R-:W-:-:S03]  /*1d650*/  ISETP.GE.AND P1, PT, R7, R6, PT ;  /* 0x000000060700720c */ /* 0x000fc60003f26270 */
[----:B0-----:R-:W0:Y:S04]  /*1d660*/  SHFL.IDX PT, R3, R0, 0x1, 0x181f ;  /* 0x00381f0000037f89 */ /* 0x001e2800000e0000 */
[----:B------:R-:W1:Y:S06]  /*1d670*/  SHFL.IDX PT, R2, R5, 0x1, 0x181f ;  /* 0x00381f0005027f89 */ /* 0x000e6c00000e0000 */
[----:B0-----:R-:W-:-:S05]  /*1d680*/  @!P1 LEA R7, P4, R9, R3, 0x1 ;  /* 0x0000000309079211 */ /* 0x001fca00078808ff */
[----:B-1----:R-:W-:Y:S02]  /*1d690*/  @!P1 IMAD.X R8, RZ, RZ, R2, P4 ;  /* 0x000000ffff089224 */ /* 0x002fe400020e0602 */
[----:B------:R-:W-:Y:S02]  /*1d6a0*/  @!P1 IMAD.MOV.U32 R2, RZ, RZ, R7 ;  /* 0x000000ffff029224 */ /* 0x000fe400078e0007 */
[----:B------:R-:W-:Y:S01]  /*1d6b0*/  VIADD R7, R4, 0x20 ;  /* 0x0000002004077836 */ /* 0x000fe20000000000 */
[----:B------:R-:W-:-:S05]  /*1d6c0*/  @!P1 MOV R3, R8 ;  /* 0x0000000800039202 */ /* 0x000fca0000000f00 */
[----:B------:R-:W-:Y:S04]  /*1d6d0*/  @!P1 LDGSTS.E.BYPASS.LTC128B.128 [R35+0xcc00], desc[UR56][R2.64], !P3 ;  /* 0x0cc0000002239fae */ /* 0x000fe8000d901d78 */
[----:B------:R-:W-:Y:S04]  /*1d6e0*/  @!P1 LDGSTS.E.BYPASS.LTC128B.128 [R35+0x10c00], desc[UR56][R2.64+0x80], !P2 ;  /* 0x10c0008002239fae */ /* 0x000fe8000d101d78 */
[----:B------:R0:W-:Y:S01]  /*1d6f0*/  @!P1 LDGSTS.E.BYPASS.LTC128B.128 [R35+0x14c00], desc[UR56][R2.64+0x100], !P0 ;  /* 0x14c0010002239fae */ /* 0x0001e2000c101d78 */
[----:B------:R-:W-:-:S03]  /*1d700*/  ISETP.GE.AND P1, PT, R7, R6, PT ;  /* 0x000000060700720c */ /* 0x000fc60003f26270 */
[----:B0-----:R-:W0:Y:S04]  /*1d710*/  SHFL.IDX PT, R3, R0, 0x2, 0x181f ;  /* 0x00581f0000037f89 */ /* 0x001e2800000e0000 */
[----:B------:R-:W1:Y:S06]  /*1d720*/  SHFL.IDX PT, R2, R5, 0x2, 0x181f ;  /* 0x00581f0005027f89 */ /* 0x000e6c00000e0000 */
[----:B0-----:R-:W-:-:S05]  /*1d730*/  @!P1 LEA R7, P4, R9, R3, 0x1 ;  /* 0x0000000309079211 */ /* 0x001fca00078808ff */
[----:B-1----:R-:W-:Y:S01]  /*1d740*/  @!P1 IMAD.X R8, RZ, RZ, R2, P4 ;  /* 0x000000ffff089224 */ /* 0x002fe200020e0602 */
[----:B------:R-:W-:Y:S01]  /*1d750*/  @!P1 MOV R2, R7 ;  /* 0x0000000700029202 */ /* 0x000fe20000000f00 */
[----:B------:R-:W-:Y:S02]  /*1d760*/  VIADD R7, R4, 0x30 ;  /* 0x0000003004077836 */ /* 0x000fe40000000000 */
[----:B------:R-:W-:-:S05]  /*1d770*/  @!P1 IMAD.MOV.U32 R3, RZ, RZ, R8 ;  /* 0x000000ffff039224 */ /* 0x000fca00078e0008 */
[----:B------:R-:W-:Y:S04]  /*1d780*/  @!P1 LDGSTS.E.BYPASS.LTC128B.128 [R35+0xd400], desc[UR56][R2.64], !P3 ;  /* 0x0d40000002239fae */ /* 0x000fe8000d901d78 */
[----:B------:R-:W-:Y:S04]  /*1d790*/  @!P1 LDGSTS.E.BYPASS.LTC128B.128 [R35+0x11400], desc[UR56][R2.64+0x80], !P2 ;  /* 0x1140008002239fae */ /* 0x000fe8000d101d78 */
[----:B------:R0:W-:Y:S01]  /*1d7a0*/  @!P1 LDGSTS.E.BYPASS.LTC128B.128 [R35+0x15400], desc[UR56][R2.64+0x100], !P0 ;  /* 0x1540010002239fae */ /* 0x0001e2000c101d78 */
[----:B------:R-:W-:-:S03]  /*1d7b0*/  ISETP.GE.AND P1, PT, R7, R6, PT ;  /* 0x000000060700720c */ /* 0x000fc60003f26270 */
[----:B0-----:R-:W0:Y:S04]  /*1d7c0*/  SHFL.IDX PT, R3, R0, 0x3, 0x181f ;  /* 0x00781f0000037f89 */ /* 0x001e2800000e0000 */
[----:B------:R-:W1:Y:S06]  /*1d7d0*/  SHFL.IDX PT, R2, R5, 0x3, 0x181f ;  /* 0x00781f0005027f89 */ /* 0x000e6c00000e0000 */
[----:B0-----:R-:W-:-:S04]  /*1d7e0*/  @!P1 LEA R7, P4, R9, R3, 0x1 ;  /* 0x0000000309079211 */ /* 0x001fc800078808ff */
[----:B-1----:R-:W-:Y:S01]  /*1d7f0*/  @!P1 IADD3.X R8, RZ, R2, RZ, P4, !PT ;  /* 0x00000002ff089210 */ /* 0x002fe200027fe4ff */
[----:B------:R-:W-:Y:S01]  /*1d800*/  @!P1 IMAD.MOV.U32 R2, RZ, RZ, R7 ;  /* 0x000000ffff029224 */ /* 0x000fe200078e0007 */
[----:B------:R-:W-:-:S03]  /*1d810*/  IADD3 R7, R4, 0x40, RZ ;  /* 0x0000004004077810 */ /* 0x000fc60007ffe0ff */
[----:B------:R-:W-:-:S05]  /*1d820*/  @!P1 IMAD.MOV.U32 R3, RZ, RZ, R8 ;  /* 0x000000ffff039224 */ /* 0x000fca00078e0008 */
        /* <DEDUP_REMOVED lines=27> */
[----:B------:R-:W1:Y:S04]  /*1d9e0*/  SHFL.IDX PT, R2, R5, 0x6, 0x181f ;  /* 0x00d81f0005027f89 */ /* 0x000e6800000e0000 */
[----:B------:R-:W2:Y:S02]  /*1d9f0*/  SHFL.IDX PT, R5, R5, 0x7, 0x181f ;  /* 0x00f81f0005057f89 */ /* 0x000ea400000e0000 */
[----:B0-----:R-:W-:-:S04]  /*1da00*/  @!P1 LEA R7, P4, R9, R3, 0x1 ;  /* 0x0000000309079211 */ /* 0x001fc800078808ff */
[----:B-1----:R-:W-:Y:S01]  /*1da10*/  @!P1 IADD3.X R8, RZ, R2, RZ, P4, !PT ;  /* 0x00000002ff089210 */ /* 0x002fe200027fe4ff */
[----:B------:R-:W-:-:S04]  /*1da20*/  @!P1 IMAD.MOV.U32 R2, RZ, RZ, R7 ;  /* 0x000000ffff029224 */ /* 0x000fc800078e0007 */
[----:B------:R-:W-:-:S05]  /*1da30*/  @!P1 IMAD.MOV.U32 R3, RZ, RZ, R8 ;  /* 0x000000ffff039224 */ /* 0x000fca00078e0008 */
[----:B------:R0:W-:Y:S04]  /*1da40*/  @!P1 LDGSTS.E.BYPASS.LTC128B.128 [R35+0xf400], desc[UR56][R2.64], !P3 ;  /* 0x0f40000002239fae */ /* 0x0001e8000d901d78 */
[----:B------:R0:W-:Y:S04]  /*1da50*/  @!P1 LDGSTS.E.BYPASS.LTC128B.128 [R35+0x13400], desc[UR56][R2.64+0x80], !P2 ;  /* 0x1340008002239fae */ /* 0x0001e8000d101d78 */
[----:B--2---:R0:W-:Y:S02]  /*1da60*/  @!P1 LDGSTS.E.BYPASS.LTC128B.128 [R35+0x17400], desc[UR56][R2.64+0x100], !P0 ;  /* 0x1740010002239fae */ /* 0x0041e4000c101d78 */
.L_x_877:
[----:B0-----:R-:W-:Y:S01]  /*1da70*/  IADD3 R3, R4, 0x70, RZ ;  /* 0x0000007004037810 */ /* 0x001fe20007ffe0ff */
[----:B------:R-:W-:Y:S03]  /*1da80*/  BSSY B0, `(.L_x_740) ;  /* 0x000000b000007945 */ /* 0x000fe60003800000 */
[----:B------:R-:W-:-:S13]  /*1da90*/  ISETP.GE.AND P1, PT, R3, R6, PT ;  /* 0x000000060300720c */ /* 0x000fda0003f26270 */
[----:B------:R-:W-:Y:S05]  /*1daa0*/  @P1 BRA `(.L_x_741) ;  /* 0x0000000000201947 */ /* 0x000fea0003800000 */
[----:B------:R-:W-:-:S05]  /*1dab0*/  LEA R2, P1, R9, R14, 0x1 ;  /* 0x0000000e09027211 */ /* 0x000fca00078208ff */
[----:B------:R-:W-:-:S05]  /*1dac0*/  IMAD.X R3, RZ, RZ, R5, P1 ;  /* 0x000000ffff037224 */ /* 0x000fca00008e0605 */
[----:B------:R-:W-:Y:S01]  /*1dad0*/  @!PT LDS RZ, [RZ] ;  /* 0x00000000fffff984 */ /* 0x000fe20000000800 */
[----:B------:R-:W-:Y:S01]  /*1dae0*/  @!PT LDS RZ, [RZ] ;  /* 0x00000000fffff984 */ /* 0x000fe20000000800 */
[----:B------:R-:W-:Y:S01]  /*1daf0*/  @!PT LDS RZ, [RZ] ;  /* 0x00000000fffff984 */ /* 0x000fe20000000800 */
[----:B------:R0:W-:Y:S04]  /*1db00*/  LDGSTS.E.BYPASS.LTC128B.128 [R35+0xfc00], desc[UR56][R2.64], !P3 ;  /* 0x0fc0000002237fae */ /* 0x0001e8000d901d78 */
[----:B------:R0:W-:Y:S04]  /*1db10*/  LDGSTS.E.BYPASS.LTC128B.128 [R35+0x13c00], desc[UR56][R2.64+0x80], !P2 ;  /* 0x13c0008002237fae */ /* 0x0001e8000d101d78 */
[----:B------:R0:W-:Y:S02]  /*1db20*/  LDGSTS.E.BYPASS.LTC128B.128 [R35+0x17c00], desc[UR56][R2.64+0x100], !P0 ;  /* 0x17c0010002237fae */ /* 0x0001e4000c101d78 */
.L_x_741:
[----:B------:R-:W-:Y:S05]  /*1db30*/  BSYNC B0 ;  /* 0x0000000000007941 */ /* 0x000fea0003800000 */
.L_x_740:
[----:B------:R-:W-:Y:S01]  /*1db40*/  NOP ;  /* 0x0000000000007918 */ /* 0x000fe20000000000 */
[----:B------:R-:W-:-:S13]  /*1db50*/  PLOP3.LUT P0, PT, PT, PT, PT, 0x80, 0x0 ;  /* 0x000000000000781c */ /* 0x000fda0003f0f070 */
.L_x_742:
[----:B------:R-:W-:Y:S02]  /*1db60*/  PLOP3.LUT P1, PT, P1, P0, PT, 0xa2, 0x0 ;  /* 0x000000000000781c */ /* 0x000fe40000f21472 */
[----:B------:R-:W-:-:S08]  /*1db70*/  @P0 R2UR P1, UR4, R22 ;  /* 0x00000000160402ca */ /* 0x000fd00000020000 */
[----:B------:R-:W-:-:S05]  /*1db80*/  @P0 PLOP3.LUT P0, PT, P1, PT, PT, 0x80, 0x0 ;  /* 0x000000000000081c */ /* 0x000fca0000f0f070 */
[----:B------:R-:W-:Y:S01]  /*1db90*/  @!P1 SYNCS.ARRIVE.TRANS64.RED.A0T1 RZ, [UR4+0x2a800], RZ ;  /* 0x02a800ffffff99a7 */ /* 0x000fe20008200404 */
[----:B------:R-:W-:Y:S07]  /*1dba0*/  @!P1 ARRIVES.LDGSTSBAR.64.TRANSCNT [UR4+0x2a800] ;  /* 0x02a80000ff0099b0 */ /* 0x000fee0008000a84 */
[----:B------:R-:W-:Y:S05]  /*1dbb0*/  @P0 BRA.U.ANY `(.L_x_742) ;  /* 0xfffffffd00e80947 */ /* 0x000fea000393ffff */
[----:B0-----:R-:W2:Y:S02]  /*1dbc0*/  LDL.LU R2, [R1+0x20] ;  /* 0x0000200001027983 */ /* 0x001ea40000300800 */
[----:B--2---:R-:W-:-:S05]  /*1dbd0*/  VIADD R2, R2, 0x1 ;  /* 0x0000000102027836 */ /* 0x004fca0000000000 */
[----:B------:R0:W-:Y:S01]  /*1dbe0*/  STL [R1+0x20], R2 ;  /* 0x0000200201007387 */ /* 0x0001e20000100800 */
[----:B------:R-:W-:-:S04]  /*1dbf0*/  LEA.HI R0, R2, R2, RZ, 0x1 ;  /* 0x0000000202007211 */ /* 0x000fc800078f08ff */
[----:B------:R-:W-:-:S04]  /*1dc00*/  LOP3.LUT R0, R0, 0xfffffffe, RZ, 0xc0, !PT ;  /* 0xfffffffe00007812 */ /* 0x000fc800078ec0ff */
[----:B------:R-:W-:-:S04]  /*1dc10*/  IADD3 R0, R2, -R0, RZ ;  /* 0x8000000002007210 */ /* 0x000fc80007ffe0ff */
[----:B------:R-:W-:Y:S01]  /*1dc20*/  SHF.L.U32 R3, R0, 0x1f, RZ ;  /* 0x0000001f00037819 */ /* 0x000fe200000006ff */
[----:B------:R-:W-:Y:S01]  /*1dc30*/  NOP ;  /* 0x0000000000007918 */ /* 0x000fe20000000000 */
[----:B0-----:R-:W2:Y:S01]  /*1dc40*/  LDL.LU R2, [R1+0x18] ;  /* 0x0000180001027983 */ /* 0x001ea20000300800 */
[----:B------:R0:W-:Y:S01]  /*1dc50*/  SYNCS.ARRIVE.TRANS64.A1T0 RZ, [R22+URZ+0x2a800], RZ ;  /* 0x02a800ff16ff79a7 */ /* 0x0001e2000810003f */
[----:B------:R-:W-:Y:S01]  /*1dc60*/  BSSY B0, `(.L_x_743) ;  /* 0x0000004000007945 */ /* 0x000fe20003800000 */
[----:B------:R-:W1:Y:S01]  /*1dc70*/  SYNCS.PHASECHK.TRANS64.TRYWAIT P0, [R22+URZ+0x2a820], R3 ;  /* 0x02a82003160075a7 */ /* 0x000e62000800017f */
[----:B--2---:R-:W-:Y:S02]  /*1dc80*/  VIADD R0, R2, 0xfffffffe ;  /* 0xfffffffe02007836 */ /* 0x004fe40000000000 */
[----:B01----:R-:W-:Y:S05]  /*1dc90*/  @!P0 BRA `(.L_x_744) ;  /* 0x0000004c00188947 */ /* 0x003fea0003800000 */
.L_x_878:
[----:B------:R-:W-:Y:S05]  /*1dca0*/  BSYNC B0 ;  /* 0x0000000000007941 */ /* 0x000fea0003800000 */
.L_x_743:
[----:B------:R-:W-:Y:S01]  /*1dcb0*/  ISETP.GE.AND P0, PT, R0, R37, PT ;  /* 0x000000250000720c */ /* 0x000fe20003f06270 */
[----:B------:R-:W-:-:S12]  /*1dcc0*/  BSSY B0, `(.L_x_745) ;  /* 0x00000fa000007945 */ /* 0x000fd80003800000 */
[----:B------:R-:W-:Y:S05]  /*1dcd0*/  @!P0 BRA `(.L_x_746) ;  /* 0x0000000c00e08947 */ /* 0x000fea0003800000 */
[----:B------:R-:W-:Y:S01]  /*1dce0*/  IMAD.MOV.U32 R10, RZ, RZ, R27 ;  /* 0x000000ffff0a7224 */ /* 0x000fe200078e001b */
[----:B------:R-:W-:Y:S01]  /*1dcf0*/  MOV R17, R28 ;  /* 0x0000001c00117202 */ /* 0x000fe20000000f00 */
[----:B------:R-:W-:-:S07]  /*1dd00*/  IMAD.MOV.U32 R31, RZ, RZ, R26 ;  /* 0x000000ffff1f7224 */ /* 0x000fce00078e001a */
.L_x_759:
[----:B------:R-:W2:Y:S01]  /*1dd10*/  LDL R2, [R1] ;  /* 0x0000000001027983 */ /* 0x000ea20000100800 */
[----:B------:R-:W1:Y:S03]  /*1dd20*/  LDC R8, c[0x0][0x430] ;  /* 0x00010c00ff087b82 */ /* 0x000e660000000800 */
[----:B------:R-:W3:Y:S04]  /*1dd30*/  LDL R7, [R1+0x4] ;  /* 0x0000040001077983 */ /* 0x000ee80000100800 */
[----:B------:R-:W4:Y:S01]  /*1dd40*/  LDL R6, [R1+0x30] ;  /* 0x0000300001067983 */ /* 0x000f220000100800 */
[----:B0-----:R-:W0:Y:S01]  /*1dd50*/  S2R R3, SR_TID.X ;  /* 0x0000000000037919 */ /* 0x001e220000002100 */
[----:B------:R-:W0:Y:S01]  /*1dd60*/  S2R R9, SR_TID.X ;  /* 0x0000000000097919 */ /* 0x000e220000002100 */
[----:B-1----:R-:W-:-:S13]  /*1dd70*/  ISETP.NE.AND P0, PT, R8, 0x1, PT ;  /* 0x000000010800780c */ /* 0x002fda0003f05270 */
[----:B------:R-:W1:Y:S01]  /*1dd80*/  @P0 LDC R4, c[0x0][0x434] ;  /* 0x00010d00ff040b82 */ /* 0x000e620000000800 */
[----:B0-----:R-:W-:-:S04]  /*1dd90*/  LOP3.LUT R3, R3, 0x7f, RZ, 0xc0, !PT ;  /* 0x0000007f03037812 */ /* 0x001fc800078ec0ff */
[----:B------:R-:W-:Y:S01]  /*1dda0*/  SHF.R.U32.HI R3, RZ, 0x3, R3 ;  /* 0x00000003ff037819 */ /* 0x000fe20000011603 */
[----:B------:R-:W-:-:S05]  /*1ddb0*/  IMAD.SHL.U32 R9, R9, 0x10, RZ ;  /* 0x0000001009097824 */ /* 0x000fca00078e00ff */
[----:B------:R-:W-:Y:S02]  /*1ddc0*/  LOP3.LUT R9, R3, 0x70, R9, 0xf8, !PT ;  /* 0x0000007003097812 */ /* 0x000fe400078ef809 */
[----:B------:R-:W0:Y:S02]  /*1ddd0*/  @P0 LDC R3, c[0x0][0x438] ;  /* 0x00010e00ff030b82 */ /* 0x000e240000000800 */
[----:B------:R-:W-:Y:S01]  /*1dde0*/  ISETP.GT.U32.AND P1, PT, R9, 0x5f, PT ;  /* 0x0000005f0900780c */ /* 0x000fe20003f24070 */
[----:B------:R-:W-:Y:S01]  /*1ddf0*/  VIADD R27, R10, 0x1 ;  /* 0x000000010a1b7836 */ /* 0x000fe20000000000 */
[----:B------:R-:W-:Y:S05]  /*1de00*/  YIELD ;  /* 0x0000000000007946 */ /* 0x000fea0003800000 */
[----:B------:R-:W-:Y:S01]  /*1de10*/  MOV R26, R0 ;  /* 0x00000000001a7202 */ /* 0x000fe20000000f00 */
[----:B--2---:R-:W-:-:S05]  /*1de20*/  IMAD R5, R0, 0x60, R2 ;  /* 0x0000006000057824 */ /* 0x004fca00078e0202 */
[----:B------:R-:W-:-:S05]  /*1de30*/  IADD3 R5, R9, R5, RZ ;  /* 0x0000000509057210 */ /* 0x000fca0007ffe0ff */
[----:B-1----:R-:W-:-:S04]  /*1de40*/  @P0 IMAD.HI.U32 R4, R5, R4, RZ ;  /* 0x0000000405040227 */ /* 0x002fc800078e00ff */
[----:B------:R-:W-:Y:S01]  /*1de50*/  IMAD.MOV.U32 R2, RZ, RZ, R5 ;  /* 0x000000ffff027224 */ /* 0x000fe200078e0005 */
[----:B0-----:R-:W-:-:S05]  /*1de60*/  @P0 SHF.R.U32.HI R2, RZ, R3, R4 ;  /* 0x00000003ff020219 */ /* 0x001fca0000011604 */
[----:B------:R-:W-:-:S04]  /*1de70*/  IMAD.MOV R3, RZ, RZ, -R2 ;  /* 0x000000ffff037224 */ /* 0x000fc800078e0a02 */
[----:B------:R-:W-:Y:S02]  /*1de80*/  IMAD R8, R8, R3, R5 ;  /* 0x0000000308087224 */ /* 0x000fe400078e0205 */
[----:B------:R-:W0:Y:S01]  /*1de90*/  @!P1 LDC.64 R4, c[0x0][0x428] ;  /* 0x00010a00ff049b82 */ /* 0x000e220000000a00 */
[----:B------:R-:W-:-:S03]  /*1dea0*/  @!P1 SHF.R.S32.HI R3, RZ, 0x1f, R2 ;  /* 0x0000001fff039819 */ /* 0x000fc60000011402 */
[----:B0-----:R-:W-:-:S04]  /*1deb0*/  @!P1 IMAD.WIDE.U32 R2, R32, R4, R2 ;  /* 0x0000000420029225 */ /* 0x001fc800078e0002 */
[----:B---3--:R-:W-:-:S04]  /*1dec0*/  @!P1 IMAD R4, R7, R4, RZ ;  /* 0x0000000407049224 */ /* 0x008fc800078e02ff */
[----:B------:R-:W-:Y:S02]  /*1ded0*/  @!P1 IMAD R7, R32, R5, R4 ;  /* 0x0000000520079224 */ /* 0x000fe400078e0204 */
[----:B------:R-:W0:Y:S03]  /*1dee0*/  @!P1 LDC.64 R4, c[0x0][0x418] ;  /* 0x00010600ff049b82 */ /* 0x000e260000000a00 */
[----:B------:R-:W-:Y:S01]  /*1def0*/  @!P1 IADD3 R3, R7, R3, RZ ;  /* 0x0000000307039210 */ /* 0x000fe20007ffe0ff */
[----:B------:R-:W-:Y:S01]  /*1df00*/  IMAD.MOV.U32 R7, RZ, RZ, RZ ;  /* 0x000000ffff077224 */ /* 0x000fe200078e00ff */
[----:B0-----:R-:W-:-:S04]  /*1df10*/  @!P1 LEA R4, P0, R2, R4, 0x2 ;  /* 0x0000000402049211 */ /* 0x001fc800078010ff */
[----:B------:R-:W-:-:S05]  /*1df20*/  @!P1 LEA.HI.X R5, R2, R5, R3, 0x2, P0 ;  /* 0x0000000502059211 */ /* 0x000fca00000f1403 */
[----:B------:R0:W5:Y:S01]  /*1df30*/  @!P1 LDG.E R7, desc[UR56][R4.64] ;  /* 0x0000003804079981 */ /* 0x000162000c1e1900 */
[----:B----4-:R-:W-:Y:S02]  /*1df40*/  ISETP.NE.AND P1, PT, R6, 0x3, PT ;  /* 0x000000030600780c */ /* 0x010fe40003f25270 */
[----:B------:R-:W-:-:S04]  /*1df50*/  ISETP.NE.AND P0, PT, R27, 0x2, PT ;  /* 0x000000021b00780c */ /* 0x000fc80003f05270 */
[----:B------:R-:W-:Y:S02]  /*1df60*/  SEL R28, RZ, 0x1, P0 ;  /* 0x00000001ff1c7807 */ /* 0x000fe40000000000 */
[----:B------:R-:W-:Y:S02]  /*1df70*/  SEL R27, R27, RZ, P0 ;  /* 0x000000ff1b1b7207 */ /* 0x000fe40000000000 */
[----:B------:R-:W-:-:S03]  /*1df80*/  LOP3.LUT R28, R17, R28, RZ, 0x3c, !PT ;  /* 0x0000001c111c7212 */ /* 0x000fc600078e3cff */
[----:B0-----:R-:W-:Y:S05]  /*1df90*/  @!P1 BRA `(.L_x_747) ;  /* 0x0000000000049947 */ /* 0x001fea0003800000 */
[----:B------:R-:W-:Y:S01]  /*1dfa0*/  BPT.TRAP 0x1 ;  /* 0x000000040000795c */ /* 0x000fe20000300000 */
.L_x_747:
[----:B------:R-:W-:Y:S01]  /*1dfb0*/  IMAD R6, R27, 0x8, R22 ;  /* 0x000000081b067824 */ /* 0x000fe200078e0216 */
[----:B------:R-:W-:Y:S01]  /*1dfc0*/  SHF.L.U32 R3, R28, 0x1f, RZ ;  /* 0x0000001f1c037819 */ /* 0x000fe200000006ff */
[----:B------:R-:W-:Y:S03]  /*1dfd0*/  BSSY B1, `(.L_x_748) ;  /* 0x0000003000017945 */ /* 0x000fe60003800000 */
[----:B------:R-:W0:Y:S02]  /*1dfe0*/  SYNCS.PHASECHK.TRANS64.TRYWAIT P0, [R6+URZ+0x2a840], R3 ;  /* 0x02a84003060075a7 */ /* 0x000e24000800017f */
[----:B0-----:R-:W-:Y:S05]  /*1dff0*/  @!P0 BRA `(.L_x_749) ;  /* 0x0000004800548947 */ /* 0x001fea0003800000 */
.L_x_879:
[----:B------:R-:W-:Y:S05]  /*1e000*/  BSYNC B1 ;  /* 0x0000000000017941 */ /* 0x000fea0003800000 */
.L_x_748:
[----:B------:R-:W2:Y:S01]  /*1e010*/  LDL R0, [R1+0x38] ;  /* 0x0000380001007983 */ /* 0x000ea20000100800 */
[----:B------:R-:W-:Y:S01]  /*1e020*/  SHF.R.S32.HI R20, RZ, 0x1f, R8 ;  /* 0x0000001fff147819 */ /* 0x000fe20000011408 */
[----:B------:R-:W-:Y:S01]  /*1e030*/  ULDC.64 UR4, c[0x0][0x300] ;  /* 0x0000c00000047ab9 */ /* 0x000fe20000000a00 */
[----:B-----5:R-:W-:Y:S01]  /*1e040*/  SHF.R.S32.HI R21, RZ, 0x1f, R7 ;  /* 0x0000001fff157819 */ /* 0x020fe20000011407 */
[----:B0-----:R-:W-:Y:S01]  /*1e050*/  IMAD.WIDE.U32 R2, R8, UR4, RZ ;  /* 0x0000000408027c25 */ /* 0x001fe2000f8e00ff */
[----:B------:R-:W-:-:S03]  /*1e060*/  ULDC.64 UR6, c[0x0][0x2e8] ;  /* 0x0000ba0000067ab9 */ /* 0x000fc60000000a00 */
[----:B------:R-:W-:Y:S01]  /*1e070*/  IMAD R4, R27, 0x4800, R33 ;  /* 0x000048001b047824 */ /* 0x000fe200078e0221 */
[C---:B--2---:R-:W-:Y:S02]  /*1e080*/  LOP3.LUT P3, RZ, R0.reuse, 0x4, RZ, 0xc0, !PT ;  /* 0x0000000400ff7812 */ /* 0x044fe4000786c0ff */
[C---:B------:R-:W-:Y:S02]  /*1e090*/  LOP3.LUT P2, RZ, R0.reuse, 0x2, RZ, 0xc0, !PT ;  /* 0x0000000200ff7812 */ /* 0x040fe4000784c0ff */
[----:B------:R-:W-:Y:S01]  /*1e0a0*/  LOP3.LUT P1, RZ, R0, 0x1, RZ, 0xc0, !PT ;  /* 0x0000000100ff7812 */ /* 0x000fe2000782c0ff */
[----:B------:R-:W-:-:S04]  /*1e0b0*/  IMAD R0, R20, UR4, RZ ;  /* 0x0000000414007c24 */ /* 0x000fc8000f8e02ff */
[----:B------:R-:W-:Y:S01]  /*1e0c0*/  IMAD R0, R8, UR5, R0 ;  /* 0x0000000508007c24 */ /* 0x000fe2000f8e0200 */
[----:B------:R-:W-:-:S03]  /*1e0d0*/  ULDC.64 UR4, c[0x0][0x310] ;  /* 0x0000c40000047ab9 */ /* 0x000fc60000000a00 */
[----:B------:R-:W-:Y:S02]  /*1e0e0*/  IMAD.IADD R3, R3, 0x1, R0 ;  /* 0x0000000103037824 */ /* 0x000fe400078e0200 */
[----:B------:R-:W-:Y:S02]  /*1e0f0*/  IMAD R0, R21, UR4, RZ ;  /* 0x0000000415007c24 */ /* 0x000fe4000f8e02ff */
[----:B------:R-:W-:-:S04]  /*1e100*/  IMAD.WIDE.U32 R2, R7, UR4, R2 ;  /* 0x0000000407027c25 */ /* 0x000fc8000f8e0002 */
[----:B------:R-:W-:Y:S01]  /*1e110*/  IMAD R0, R7, UR5, R0 ;  /* 0x0000000507007c24 */ /* 0x000fe2000f8e0200 */
[----:B------:R-:W-:-:S04]  /*1e120*/  ULDC.64 UR4, c[0x0][0x308] ;  /* 0x0000c20000047ab9 */ /* 0x000fc80000000a00 */
[----:B------:R-:W-:-:S03]  /*1e130*/  IADD3 R3, R3, R0, RZ ;  /* 0x0000000003037210 */ /* 0x000fc60007ffe0ff */
        /* <DEDUP_REMOVED lines=9> */
[----:B------:R-:W2:Y:S04]  /*1e1d0*/  SHFL.IDX PT, R3, R5, RZ, 0x181f ;  /* 0x00181fff05037589 */ /* 0x000ea800000e0000 */
[----:B------:R-:W-:Y:S01]  /*1e1e0*/  SHFL.IDX PT, R34, R5, 0x2, 0x181f ;  /* 0x00581f0005227f89 */ /* 0x000fe200000e0000 */
[----:B0-----:R-:W-:-:S05]  /*1e1f0*/  IMAD.SHL.U32 R11, R11, 0x8, RZ ;  /* 0x000000080b0b7824 */ /* 0x001fca00078e00ff */
[----:B------:R-:W-:-:S05]  /*1e200*/  LOP3.LUT R11, R11, 0x38, RZ, 0xc0, !PT ;  /* 0x000000380b0b7812 */ /* 0x000fca00078ec0ff */
[----:B------:R-:W-:-:S05]  /*1e210*/  IMAD.SHL.U32 R0, R11, 0x2, RZ ;  /* 0x000000020b007824 */ /* 0x000fca00078e00ff */
[----:B-1----:R-:W-:-:S04]  /*1e220*/  IADD3 R2, P0, R2, R0, RZ ;  /* 0x0000000002027210 */ /* 0x002fc80007f1e0ff */
[----:B--2---:R-:W-:-:S05]  /*1e230*/  IADD3.X R3, RZ, R3, RZ, P0, !PT ;  /* 0x00000003ff037210 */ /* 0x004fca00007fe4ff */
        /* <DEDUP_REMOVED lines=11> */
[----:B0-----:R-:W-:-:S04]  /*1e2f0*/  IADD3 R2, P0, R2, R0, RZ ;  /* 0x0000000002027210 */ /* 0x001fc80007f1e0ff */
[----:B------:R-:W-:Y:S02]  /*1e300*/  IADD3.X R3, RZ, R34, RZ, P0, !PT ;  /* 0x00000022ff037210 */ /* 0x000fe400007fe4ff */
        /* <DEDUP_REMOVED lines=18> */
[----:B-12---:R0:W2:Y:S02]  /*1e430*/  SHFL.IDX PT, R2, R9, 0x5, 0x181f ;  /* 0x00b81f0009027f89 */ /* 0x0060a400000e0000 */
.L_x_893:
[----:B--2---:R-:W-:-:S04]  /*1e440*/  IADD3 R2, P0, R2, R0, RZ ;  /* 0x0000000002027210 */ /* 0x004fc80007f1e0ff */
[----:B------:R-:W-:Y:S02]  /*1e450*/  IADD3.X R3, RZ, R34, RZ, P0, !PT ;  /* 0x00000022ff037210 */ /* 0x000fe400007fe4ff */
[----:B------:R-:W-:-:S03]  /*1e460*/  PLOP3.LUT P0, PT, PT, PT, PT, 0x80, 0x0 ;  /* 0x000000000000781c */ /* 0x000fc60003f0f070 */
[----:B------:R-:W-:Y:S01]  /*1e470*/  @!PT LDS RZ, [RZ] ;  /* 0x00000000fffff984 */ /* 0x000fe20000000800 */
[----:B------:R-:W-:Y:S01]  /*1e480*/  @!PT LDS RZ, [RZ] ;  /* 0x00000000fffff984 */ /* 0x000fe20000000800 */
[----:B------:R-:W-:Y:S01]  /*1e490*/  @!PT LDS RZ, [RZ] ;  /* 0x00000000fffff984 */ /* 0x000fe20000000800 */
[----:B------:R1:W-:Y:S04]  /*1e4a0*/  LDGSTS.E.BYPASS.LTC128B.128 [R4+0x1ac00], desc[UR56][R2.64], !P3 ;  /* 0x1ac0000002047fae */ /* 0x0003e8000d901d78 */
[----:B------:R1:W-:Y:S04]  /*1e4b0*/  LDGSTS.E.BYPASS.LTC128B.128 [R4+0x1dc00], desc[UR56][R2.64+0x80], !P2 ;  /* 0x1dc0008002047fae */ /* 0x0003e8000d101d78 */
[----:B------:R1:W-:Y:S01]  /*1e4c0*/  LDGSTS.E.BYPASS.LTC128B.128 [R4+0x20c00], desc[UR56][R2.64+0x100], !P1 ;  /* 0x20c0010002047fae */ /* 0x0003e2000c901d78 */
[----:B------:R-:W-:Y:S01]  /*1e4d0*/  NOP ;  /* 0x0000000000007918 */ /* 0x000fe20000000000 */
.L_x_751:
[----:B------:R-:W-:Y:S02]  /*1e4e0*/  PLOP3.LUT P1, PT, P1, P0, PT, 0xa2, 0x0 ;  /* 0x000000000000781c */ /* 0x000fe40000f21472 */
[----:B------:R-:W-:-:S08]  /*1e4f0*/  @P0 R2UR P1, UR4, R6 ;  /* 0x00000000060402ca */ /* 0x000fd00000020000 */
[----:B------:R-:W-:-:S05]  /*1e500*/  @P0 PLOP3.LUT P0, PT, P1, PT, PT, 0x80, 0x0 ;  /* 0x000000000000081c */ /* 0x000fca0000f0f070 */
[----:B------:R-:W-:Y:S01]  /*1e510*/  @!P1 SYNCS.ARRIVE.TRANS64.RED.A0T1 RZ, [UR4+0x2a830], RZ ;  /* 0x02a830ffffff99a7 */ /* 0x000fe20008200404 */
[----:B------:R-:W-:Y:S07]  /*1e520*/  @!P1 ARRIVES.LDGSTSBAR.64.TRANSCNT [UR4+0x2a830] ;  /* 0x02a83000ff0099b0 */ /* 0x000fee0008000a84 */
[----:B------:R-:W-:Y:S05]  /*1e530*/  @P0 BRA.U.ANY `(.L_x_751) ;  /* 0xfffffffd00e80947 */ /* 0x000fea000393ffff */
[----:B------:R-:W-:Y:S01]  /*1e540*/  NOP ;  /* 0x0000000000007918 */ /* 0x000fe20000000000 */
[----:B-1----:R-:W2:Y:S02]  /*1e550*/  LDL R2, [R1+0x30] ;  /* 0x0000300001027983 */ /* 0x002ea40000100800 */
[----:B--2---:R-:W-:-:S13]  /*1e560*/  ISETP.NE.AND P2, PT, R2, 0x3, PT ;  /* 0x000000030200780c */ /* 0x004fda0003f45270 */
[----:B------:R-:W-:Y:S05]  /*1e570*/  @!P2 BRA `(.L_x_752) ;  /* 0x000000000004a947 */ /* 0x000fea0003800000 */
[----:B------:R-:W-:Y:S01]  /*1e580*/  BPT.TRAP 0x1 ;  /* 0x000000040000795c */ /* 0x000fe20000300000 */
.L_x_752:
[----:B------:R1:W-:Y:S01]  /*1e590*/  SYNCS.ARRIVE.TRANS64.A1T0 RZ, [R6+URZ+0x2a830], RZ ;  /* 0x02a830ff06ff79a7 */ /* 0x0003e2000810003f */
[----:B------:R-:W-:Y:S05]  /*1e5a0*/  @!P2 BRA `(.L_x_753) ;  /* 0x000000000004a947 */ /* 0x000fea0003800000 */
[----:B------:R-:W-:Y:S01]  /*1e5b0*/  BPT.TRAP 0x1 ;  /* 0x000000040000795c */ /* 0x000fe20000300000 */
.L_x_753:
[----:B------:R-:W-:Y:S01]  /*1e5c0*/  SHF.L.U32 R2, R17, 0x1f, RZ ;  /* 0x0000001f11027819 */ /* 0x000fe200000006ff */
[----:B0-----:R-:W-:Y:S01]  /*1e5d0*/  IMAD R5, R10, 0x8, R22 ;  /* 0x000000080a057824 */ /* 0x001fe200078e0216 */
[----:B------:R-:W-:Y:S03]  /*1e5e0*/  BSSY B1, `(.L_x_754) ;  /* 0x0000003000017945 */ /* 0x000fe60003800000 */
[----:B------:R-:W0:Y:S02]  /*1e5f0*/  SYNCS.PHASECHK.TRANS64.TRYWAIT P0, [R5+URZ+0x2a860], R2 ;  /* 0x02a86002050075a7 */ /* 0x000e24000800017f */
[----:B0-----:R-:W-:Y:S05]  /*1e600*/  @!P0 BRA `(.L_x_755) ;  /* 0x0000004800c08947 */ /* 0x001fea0003800000 */
.L_x_894:
[----:B------:R-:W-:Y:S05]  /*1e610*/  BSYNC B1 ;  /* 0x0000000000017941 */ /* 0x000fea0003800000 */
.L_x_754:
[----:B------:R-:W2:Y:S01]  /*1e620*/  S2R R3, SR_TID.X ;  /* 0x0000000000037919 */ /* 0x000ea20000002100 */
[----:B------:R-:W-:Y:S01]  /*1e630*/  UMOV UR4, 0xffffffff ;  /* 0xffffffff00047882 */ /* 0x000fe20000000000 */
[----:B-1----:R-:W-:Y:S01]  /*1e640*/  IMAD R6, R31, -0x60, R36 ;  /* 0xffffffa01f067824 */ /* 0x002fe200078e0224 */
[----:B------:R-:W-:Y:S01]  /*1e650*/  LOP3.LUT P0, RZ, R29, 0x2, RZ, 0xc0, !PT ;  /* 0x000000021dff7812 */ /* 0x000fe2000780c0ff */
[----:B------:R-:W-:Y:S01]  /*1e660*/  IMAD R4, R10, 0x3000, R33 ;  /* 0x000030000a047824 */ /* 0x000fe200078e0221 */
[----:B--2---:R-:W-:-:S04]  /*1e670*/  LOP3.LUT R3, R3, 0x7f, RZ, 0xc0, !PT ;  /* 0x0000007f03037812 */ /* 0x004fc800078ec0ff */
[----:B------:R-:W-:-:S05]  /*1e680*/  SHF.R.U32.HI R3, RZ, 0x3, R3 ;  /* 0x00000003ff037819 */ /* 0x000fca0000011603 */
[----:B------:R-:W-:Y:S01]  /*1e690*/  IMAD.IADD R6, R6, 0x1, -R3 ;  /* 0x0000000106067824 */ /* 0x000fe200078e0a03 */
[----:B------:R-:W-:Y:S06]  /*1e6a0*/  BRA.DIV UR4, `(.L_x_756) ;  /* 0x0000004a04ac7947 */ /* 0x000fec000b800000 */
[----:B0-----:R-:W0:Y:S01]  /*1e6b0*/  SHFL.IDX PT, R2, R23, RZ, 0x181f ;  /* 0x00181fff17027589 */ /* 0x001e2200000e0000 */
[----:B------:R-:W-:-:S03]  /*1e6c0*/  IMAD R4, R4, 0x2, R22 ;  /* 0x0000000204047824 */ /* 0x000fc600078e0216 */
[----:B------:R-:W1:Y:S01]  /*1e6d0*/  SHFL.IDX PT, R3, R24, RZ, 0x181f ;  /* 0x00181fff18037589 */ /* 0x000e6200000e0000 */
[----:B0-----:R-:W-:-:S04]  /*1e6e0*/  IADD3 R2, P1, R2, R0, RZ ;  /* 0x0000000002027210 */ /* 0x001fc80007f3e0ff */
[----:B-1----:R-:W-:Y:S02]  /*1e6f0*/  IADD3.X R3, RZ, R3, RZ, P1, !PT ;  /* 0x00000003ff037210 */ /* 0x002fe40000ffe4ff */
[----:B------:R-:W-:-:S04]  /*1e700*/  LOP3.LUT P1, RZ, R29, 0x1, RZ, 0xc0, !PT ;  /* 0x000000011dff7812 */ /* 0x000fc8000782c0ff */
[----:B------:R-:W-:-:S13]  /*1e710*/  ISETP.LT.OR P2, PT, R6, 0x1, !P1 ;  /* 0x000000010600780c */ /* 0x000fda0004f41670 */
[----:B------:R-:W-:Y:S01]  /*1e720*/  @!PT LDS RZ, [RZ] ;  /* 0x00000000fffff984 */ /* 0x000fe20000000800 */
        /* <DEDUP_REMOVED lines=13> */
[----:B0-----:R-:W-:-:S04]  /*1e800*/  IADD3 R2, P2, R2, R0, RZ ;  /* 0x0000000002027210 */ /* 0x001fc80007f5e0ff */
[----:B-1----:R-:W-:Y:S02]  /*1e810*/  IADD3.X R3, RZ, R3, RZ, P2, !PT ;  /* 0x00000003ff037210 */ /* 0x002fe400017fe4ff */
        /* <DEDUP_REMOVED lines=18> */
[----:B------:R-:W-:Y:S01]  /*1e940*/  LDGSTS.E.BYPASS.LTC128B.128 [R4+0x2400], desc[UR56][R2.64], !P2 ;  /* 0x0240000002047fae */ /* 0x000fe2000d101d78 */
[----:B------:R-:W-:-:S13]  /*1e950*/  ISETP.LT.OR P2, PT, R6, 0x41, !P0 ;  /* 0x000000410600780c */ /* 0x000fda0004741670 */
[----:B------:R0:W-:Y:S04]  /*1e960*/  LDGSTS.E.BYPASS.LTC128B.128 [R4+0x5400], desc[UR56][R2.64+0x80], !P2 ;  /* 0x0540008002047fae */ /* 0x0001e8000d101d78 */
[----:B0-2---:R0:W1:Y:S02]  /*1e970*/  SHFL.IDX PT, R2, R23, 0x5, 0x181f ;  /* 0x00b81f0017027f89 */ /* 0x00506400000e0000 */
.L_x_908:
[C---:B------:R-:W-:Y:S01]  /*1e980*/  ISETP.LT.OR P1, PT, R6.reuse, 0x51, !P1 ;  /* 0x000000510600780c */ /* 0x040fe20004f21670 */
[----:B------:R-:W-:Y:S01]  /*1e990*/  ULDC.64 UR4, c[0x0][0x328] ;  /* 0x0000ca0000047ab9 */ /* 0x000fe20000000a00 */
[----:B------:R-:W-:Y:S01]  /*1e9a0*/  ISETP.LT.OR P0, PT, R6, 0x51, !P0 ;  /* 0x000000510600780c */ /* 0x000fe20004701670 */
[----:B------:R-:W-:Y:S01]  /*1e9b0*/  IMAD R9, R20, UR4, RZ ;  /* 0x0000000414097c24 */ /* 0x000fe2000f8e02ff */
[----:B-1----:R-:W-:-:S03]  /*1e9c0*/  IADD3 R2, P2, R2, R0, RZ ;  /* 0x0000000002027210 */ /* 0x002fc60007f5e0ff */
[----:B------:R-:W-:Y:S01]  /*1e9d0*/  IMAD R9, R8, UR5, R9 ;  /* 0x0000000508097c24 */ /* 0x000fe2000f8e0209 */
[----:B------:R-:W-:-:S05]  /*1e9e0*/  IADD3.X R3, RZ, R24, RZ, P2, !PT ;  /* 0x00000018ff037210 */ /* 0x000fca00017fe4ff */
[----:B------:R-:W-:Y:S01]  /*1e9f0*/  @!PT LDS RZ, [RZ] ;  /* 0x00000000fffff984 */ /* 0x000fe20000000800 */
[----:B------:R-:W-:Y:S01]  /*1ea00*/  @!PT LDS RZ, [RZ] ;  /* 0x00000000fffff984 */ /* 0x000fe20000000800 */
[----:B------:R-:W-:Y:S01]  /*1ea10*/  @!PT LDS RZ, [RZ] ;  /* 0x00000000fffff984 */ /* 0x000fe20000000800 */
[----:B------:R-:W-:Y:S04]  /*1ea20*/  LDGSTS.E.BYPASS.LTC128B.128 [R4+0x2c00], desc[UR56][R2.64], !P1 ;  /* 0x02c0000002047fae */ /* 0x000fe8000c901d78 */
[----:B------:R1:W-:Y:S01]  /*1ea30*/  LDGSTS.E.BYPASS.LTC128B.128 [R4+0x5c00], desc[UR56][R2.64+0x80], !P0 ;  /* 0x05c0008002047fae */ /* 0x0003e2000c101d78 */
[----:B------:R-:W-:Y:S01]  /*1ea40*/  PLOP3.LUT P0, PT, PT, PT, PT, 0x80, 0x0 ;  /* 0x000000000000781c */ /* 0x000fe20003f0f070 */
[----:B------:R-:W-:Y:S01]  /*1ea50*/  NOP ;  /* 0x0000000000007918 */ /* 0x000fe20000000000 */
[----:B-1----:R-:W-:Y:S01]  /*1ea60*/  IMAD.WIDE.U32 R2, R8, UR4, RZ ;  /* 0x0000000408027c25 */ /* 0x002fe2000f8e00ff */
[----:B------:R-:W-:-:S03]  /*1ea70*/  ULDC.64 UR4, c[0x0][0x338] ;  /* 0x0000ce0000047ab9 */ /* 0x000fc60000000a00 */
[----:B------:R-:W-:Y:S02]  /*1ea80*/  IMAD.IADD R3, R3, 0x1, R9 ;  /* 0x0000000103037824 */ /* 0x000fe400078e0209 */
[----:B------:R-:W-:Y:S02]  /*1ea90*/  IMAD R0, R21, UR4, RZ ;  /* 0x0000000415007c24 */ /* 0x000fe4000f8e02ff */
[----:B------:R-:W-:-:S04]  /*1eaa0*/  IMAD.WIDE.U32 R2, R7, UR4, R2 ;  /* 0x0000000407027c25 */ /* 0x000fc8000f8e0002 */
[----:B------:R-:W-:-:S04]  /*1eab0*/  IMAD R9, R7, UR5, R0 ;  /* 0x0000000507097c24 */ /* 0x000fc8000f8e0200 */
[----:B------:R-:W-:-:S07]  /*1eac0*/  IMAD.IADD R9, R3, 0x1, R9 ;  /* 0x0000000103097824 */ /* 0x000fce00078e0209 */
.L_x_757:
        /* <DEDUP_REMOVED lines=11> */
.L_x_758:
[----:B------:R-:W-:Y:S01]  /*1eb80*/  MOV R3, R9 ;  /* 0x0000000900037202 */ /* 0x000fe20000000f00 */
[----:B------:R-:W-:Y:S01]  /*1eb90*/  ULDC.64 UR4, c[0x0][0x330] ;  /* 0x0000cc0000047ab9 */ /* 0x000fe20000000a00 */
[----:B------:R-:W-:Y:S01]  /*1eba0*/  ULDC.64 UR6, c[0x0][0x318] ;  /* 0x0000c60000067ab9 */ /* 0x000fe20000000a00 */
[----:B------:R1:W-:Y:S01]  /*1ebb0*/  SYNCS.ARRIVE.TRANS64.A1T0 RZ, [R5+URZ+0x2a850], RZ ;  /* 0x02a850ff05ff79a7 */ /* 0x0003e2000810003f */
[----:B------:R-:W-:Y:S01]  /*1ebc0*/  VIADD R0, R26, 0xffffffff ;  /* 0xffffffff1a007836 */ /* 0x000fe20000000000 */
[----:B------:R-:W-:Y:S01]  /*1ebd0*/  MOV R17, R28 ;  /* 0x0000001c00117202 */ /* 0x000fe20000000f00 */
[----:B------:R-:W-:-:S04]  /*1ebe0*/  IMAD.WIDE.U32 R2, R18, UR4, R2 ;  /* 0x0000000412027c25 */ /* 0x000fc8000f8e0002 */
[----:B------:R-:W-:Y:S01]  /*1ebf0*/  IMAD R3, R18, UR5, R3 ;  /* 0x0000000512037c24 */ /* 0x000fe2000f8e0203 */
[C---:B0-----:R-:W-:Y:S01]  /*1ec00*/  LEA R23, P0, R2.reuse, UR6, 0x1 ;  /* 0x0000000602177c11 */ /* 0x041fe2000f8008ff */
[----:B------:R-:W-:Y:S02]  /*1ec10*/  IMAD.MOV.U32 R10, RZ, RZ, R27 ;  /* 0x000000ffff0a7224 */ /* 0x000fe400078e001b */
[----:B------:R-:W-:Y:S01]  /*1ec20*/  IMAD.MOV.U32 R31, RZ, RZ, R26 ;  /* 0x000000ffff1f7224 */ /* 0x000fe200078e001a */
[----:B------:R-:W-:Y:S02]  /*1ec30*/  LEA.HI.X R24, R2, UR7, R3, 0x1, P0 ;  /* 0x0000000702187c11 */ /* 0x000fe400080f0c03 */
[----:B------:R-:W-:-:S13]  /*1ec40*/  ISETP.GT.AND P0, PT, R26, R37, PT ;  /* 0x000000251a00720c */ /* 0x000fda0003f04270 */
[----:B-1----:R-:W-:Y:S05]  /*1ec50*/  @P0 BRA `(.L_x_759) ;  /* 0xfffffff0002c0947 */ /* 0x002fea000383ffff */
.L_x_746:
[----:B------:R-:W-:Y:S05]  /*1ec60*/  BSYNC B0 ;  /* 0x0000000000007941 */ /* 0x000fea0003800000 */
.L_x_745:
        /* <DEDUP_REMOVED lines=11> */
[----:B0-----:R-:W2:Y:S01]  /*1ed20*/  @P0 ATOMG.E.ADD.STRONG.GPU PT, R3, desc[UR56][R2.64], R5 ;  /* 0x00000005020309a8 */ /* 0x001ea200081ee1f8 */
[----:B------:R-:W0:Y:S02]  /*1ed30*/  S2R R4, SR_LTMASK ;  /* 0x0000000000047919 */ /* 0x000e240000003900 */
[----:B0-----:R-:W-:-:S04]  /*1ed40*/  LOP3.LUT R4, R4, UR4, RZ, 0xc0, !PT ;  /* 0x0000000404047c12 */ /* 0x001fc8000f8ec0ff */
[----:B------:R-:W0:Y:S01]  /*1ed50*/  POPC R7, R4 ;  /* 0x0000000400077309 */ /* 0x000e220000000000 */
[----:B--2---:R-:W0:Y:S02]  /*1ed60*/  SHFL.IDX PT, R0, R3, R0, 0x1f ;  /* 0x00001f0003007589 */ /* 0x004e2400000e0000 */
[----:B0-----:R-:W-:-:S07]  /*1ed70*/  IADD3 R16, R0, UR38, R7 ;  /* 0x0000002600107c10 */ /* 0x001fce000fffe007 */
.L_x_761:
[----:B------:R-:W-:Y:S05]  /*1ed80*/  BSYNC B0 ;  /* 0x0000000000007941 */ /* 0x000fea0003800000 */
.L_x_760:
[----:B------:R-:W2:Y:S02]  /*1ed90*/  LDL R0, [R1+0x30] ;  /* 0x0000300001007983 */ /* 0x000ea40000100800 */
[----:B--2---:R-:W-:-:S13]  /*1eda0*/  ISETP.NE.AND P0, PT, R0, 0x3, PT ;  /* 0x000000030000780c */ /* 0x004fda0003f05270 */
[----:B------:R-:W-:Y:S05]  /*1edb0*/  @!P0 BRA `(.L_x_762) ;  /* 0x0000000000048947 */ /* 0x000fea0003800000 */
[----:B------:R-:W-:Y:S01]  /*1edc0*/  BPT.TRAP 0x1 ;  /* 0x000000040000795c */ /* 0x000fe20000300000 */
.L_x_762:
[----:B------:R-:W-:Y:S01]  /*1edd0*/  IMAD R0, R27, 0x8, R22 ;  /* 0x000000081b007824 */ /* 0x000fe200078e0216 */
[----:B0-----:R-:W-:Y:S01]  /*1ede0*/  SHF.L.U32 R3, R28, 0x1f, RZ ;  /* 0x0000001f1c037819 */ /* 0x001fe200000006ff */
[----:B------:R-:W-:Y:S01]  /*1edf0*/  BSSY B0, `(.L_x_763) ;  /* 0x0000004000007945 */ /* 0x000fe20003800000 */
[----:B------:R-:W-:Y:S02]  /*1ee00*/  IMAD R6, R26, -0x60, R36 ;  /* 0xffffffa01a067824 */ /* 0x000fe400078e0224 */
[----:B------:R-:W0:Y:S02]  /*1ee10*/  SYNCS.PHASECHK.TRANS64.TRYWAIT P0, [R0+URZ+0x2a860], R3 ;  /* 0x02a86003000075a7 */ /* 0x000e24000800017f */
[----:B0-----:R-:W-:Y:S05]  /*1ee20*/  @!P0 BRA `(.L_x_764) ;  /* 0x0000004800bc8947 */ /* 0x001fea0003800000 */
.L_x_909:
[----:B------:R-:W-:Y:S05]  /*1ee30*/  BSYNC B0 ;  /* 0x0000000000007941 */ /* 0x000fea0003800000 */
.L_x_763:
[----:B------:R-:W1:Y:S01]  /*1ee40*/  S2R R2, SR_TID.X ;  /* 0x0000000000027919 */ /* 0x000e620000002100 */
[----:B------:R-:W-:Y:S01]  /*1ee50*/  UMOV UR4, 0xffffffff ;  /* 0xffffffff00047882 */ /* 0x000fe20000000000 */
[----:B------:R-:W-:Y:S01]  /*1ee60*/  IMAD R4, R27, 0x3000, R33 ;  /* 0x000030001b047824 */ /* 0x000fe200078e0221 */
[----:B-1----:R-:W-:-:S04]  /*1ee70*/  LOP3.LUT R2, R2, 0x7f, RZ, 0xc0, !PT ;  /* 0x0000007f02027812 */ /* 0x002fc800078ec0ff */
[----:B------:R-:W-:-:S04]  /*1ee80*/  SHF.R.U32.HI R2, RZ, 0x3, R2 ;  /* 0x00000003ff027819 */ /* 0x000fc80000011602 */
[----:B------:R-:W-:Y:S01]  /*1ee90*/  IADD3 R6, -R2, R6, RZ ;  /* 0x0000000602067210 */ /* 0x000fe20007ffe1ff */
[----:B------:R-:W-:Y:S06]  /*1eea0*/  BRA.DIV UR4, `(.L_x_765) ;  /* 0x0000004a04b07947 */ /* 0x000fec000b800000 */
[----:B------:R-:W1:Y:S01]  /*1eeb0*/  S2R R7, SR_TID.X ;  /* 0x0000000000077919 */ /* 0x000e620000002100 */
[C---:B------:R-:W-:Y:S01]  /*1eec0*/  LOP3.LUT R2, R29.reuse, 0x1, RZ, 0xc0, !PT ;  /* 0x000000011d027812 */ /* 0x040fe200078ec0ff */
[----:B------:R-:W-:Y:S01]  /*1eed0*/  IMAD R4, R4, 0x2, R22 ;  /* 0x0000000204047824 */ /* 0x000fe200078e0216 */
[----:B------:R-:W-:Y:S01]  /*1eee0*/  LOP3.LUT P0, RZ, R29, 0x2, RZ, 0xc0, !PT ;  /* 0x000000021dff7812 */ /* 0x000fe2000780c0ff */
[----:B------:R-:W2:Y:S01]  /*1eef0*/  SHFL.IDX PT, R14, R23, RZ, 0x181f ;  /* 0x00181fff170e7589 */ /* 0x000ea200000e0000 */
[----:B------:R-:W-:Y:S02]  /*1ef00*/  ISETP.NE.U32.AND P1, PT, R2, 0x1, PT ;  /* 0x000000010200780c */ /* 0x000fe40003f25070 */
[C---:B------:R-:W-:Y:S01]  /*1ef10*/  ISETP.LT.OR P3, PT, R6.reuse, 0x1, !P0 ;  /* 0x000000010600780c */ /* 0x040fe20004761670 */
[----:B0-----:R-:W0:Y:S01]  /*1ef20*/  SHFL.IDX PT, R3, R24, RZ, 0x181f ;  /* 0x00181fff18037589 */ /* 0x001e2200000e0000 */
[----:B------:R-:W-:-:S03]  /*1ef30*/  ISETP.LT.OR P2, PT, R6, 0x1, P1 ;  /* 0x000000010600780c */ /* 0x000fc60000f41670 */
[----:B------:R-:W-:Y:S04]  /*1ef40*/  SHFL.IDX PT, R8, R24, 0x1, 0x181f ;  /* 0x00381f0018087f89 */ /* 0x000fe800000e0000 */
[----:B------:R-:W-:Y:S01]  /*1ef50*/  SHFL.IDX PT, R10, R23, 0x2, 0x181f ;  /* 0x00581f00170a7f89 */ /* 0x000fe200000e0000 */
[----:B-1----:R-:W-:-:S05]  /*1ef60*/  IMAD.SHL.U32 R7, R7, 0x8, RZ ;  /* 0x0000000807077824 */ /* 0x002fca00078e00ff */
[----:B------:R-:W-:-:S05]  /*1ef70*/  LOP3.LUT R7, R7, 0x38, RZ, 0xc0, !PT ;  /* 0x0000003807077812 */ /* 0x000fca00078ec0ff */
[----:B------:R-:W-:Y:S02]  /*1ef80*/  IMAD.SHL.U32 R5, R7, 0x2, RZ ;  /* 0x0000000207057824 */ /* 0x000fe400078e00ff */
[----:B------:R-:W-:Y:S03]  /*1ef90*/  SHFL.IDX PT, R7, R24, 0x2, 0x181f ;  /* 0x00581f0018077f89 */ /* 0x000fe600000e0000 */
[----:B--2---:R-:W-:Y:S02]  /*1efa0*/  IADD3 R2, P4, R14, R5, RZ ;  /* 0x000000050e027210 */ /* 0x004fe40007f9e0ff */
[----:B------:R-:W1:Y:S02]  /*1efb0*/  SHFL.IDX PT, R14, R23, 0x1, 0x181f ;  /* 0x00381f00170e7f89 */ /* 0x000e6400000e0000 */
[----:B0-----:R-:W-:-:S05]  /*1efc0*/  IADD3.X R3, RZ, R3, RZ, P4, !PT ;  /* 0x00000003ff037210 */ /* 0x001fca00027fe4ff */
        /* <DEDUP_REMOVED lines=13> */
[----:B------:R-:W2:Y:S02]  /*1f0a0*/  SHFL.IDX PT, R10, R23, 0x4, 0x181f ;  /* 0x00981f00170a7f89 */ /* 0x000ea400000e0000 */
[----:B------:R-:W-:Y:S02]  /*1f0b0*/  IADD3.X R3, RZ, R7, RZ, P4, !PT ;  /* 0x00000007ff037210 */ /* 0x000fe400027fe4ff */
        /* <DEDUP_REMOVED lines=13> */
[----:B--2---:R-:W-:-:S05]  /*1f190*/  IADD3 R2, P4, R10, R5, RZ ;  /* 0x000000050a027210 */ /* 0x004fca0007f9e0ff */
[----:B---3--:R-:W-:-:S05]  /*1f1a0*/  IMAD.X R3, RZ, RZ, R7, P4 ;  /* 0x000000ffff037224 */ /* 0x008fca00020e0607 */
[----:B------:R1:W-:Y:S04]  /*1f1b0*/  LDGSTS.E.BYPASS.LTC128B.128 [R4+0x2400], desc[UR56][R2.64], !P2 ;  /* 0x0240000002047fae */ /* 0x0003e8000d101d78 */
[----:B0---4-:R1:W-:Y:S02]  /*1f1c0*/  LDGSTS.E.BYPASS.LTC128B.128 [R4+0x5400], desc[UR56][R2.64+0x80], !P3 ;  /* 0x0540008002047fae */ /* 0x0113e4000d901d78 */
.L_x_923:
[C---:B------:R-:W-:Y:S02]  /*1f1d0*/  ISETP.LT.OR P1, PT, R6.reuse, 0x51, P1 ;  /* 0x000000510600780c */ /* 0x040fe40000f21670 */
[----:B------:R-:W-:Y:S02]  /*1f1e0*/  ISETP.LT.OR P0, PT, R6, 0x51, !P0 ;  /* 0x000000510600780c */ /* 0x000fe40004701670 */
[----:B-1----:R-:W-:-:S04]  /*1f1f0*/  IADD3 R2, P2, R14, R5, RZ ;  /* 0x000000050e027210 */ /* 0x002fc80007f5e0ff */
[----:B------:R-:W-:-:S05]  /*1f200*/  IADD3.X R3, RZ, R24, RZ, P2, !PT ;  /* 0x00000018ff037210 */ /* 0x000fca00017fe4ff */
[----:B------:R-:W-:Y:S01]  /*1f210*/  @!PT LDS RZ, [RZ] ;  /* 0x00000000fffff984 */ /* 0x000fe20000000800 */
[----:B------:R-:W-:Y:S01]  /*1f220*/  @!PT LDS RZ, [RZ] ;  /* 0x00000000fffff984 */ /* 0x000fe20000000800 */
[----:B------:R-:W-:Y:S01]  /*1f230*/  @!PT LDS RZ, [RZ] ;  /* 0x00000000fffff984 */ /* 0x000fe20000000800 */
[----:B------:R0:W-:Y:S04]  /*1f240*/  LDGSTS.E.BYPASS.LTC128B.128 [R4+0x2c00], desc[UR56][R2.64], !P1 ;  /* 0x02c0000002047fae */ /* 0x0001e8000c901d78 */
[----:B------:R0:W-:Y:S01]  /*1f250*/  LDGSTS.E.BYPASS.LTC128B.128 [R4+0x5c00], desc[UR56][R2.64+0x80], !P0 ;  /* 0x05c0008002047fae */ /* 0x0001e2000c101d78 */
[----:B------:R-:W-:Y:S01]  /*1f260*/  PLOP3.LUT P0, PT, PT, PT, PT, 0x80, 0x0 ;  /* 0x000000000000781c */ /* 0x000fe20003f0f070 */
[----:B------:R-:W-:-:S12]  /*1f270*/  NOP ;  /* 0x0000000000007918 */ /* 0x000fd80000000000 */
.L_x_766:
[----:B------:R-:W-:Y:S02]  /*1f280*/  PLOP3.LUT P1, PT, P1, P0, PT, 0xa2, 0x0 ;  /* 0x000000000000781c */ /* 0x000fe40000f21472 */
[----:B------:R-:W-:-:S08]  /*1f290*/  @P0 R2UR P1, UR4, R0 ;  /* 0x00000000000402ca */ /* 0x000fd00000020000 */
[----:B------:R-:W-:-:S05]  /*1f2a0*/  @P0 PLOP3.LUT P0, PT, P1, PT, PT, 0x80, 0x0 ;  /* 0x000000000000081c */ /* 0x000fca0000f0f070 */
[----:B------:R-:W-:Y:S01]  /*1f2b0*/  @!P1 SYNCS.ARRIVE.TRANS64.RED.A0T1 RZ, [UR4+0x2a850], RZ ;  /* 0x02a850ffffff99a7 */ /* 0x000fe20008200404 */
[----:B------:R-:W-:Y:S07]  /*1f2c0*/  @!P1 ARRIVES.LDGSTSBAR.64.TRANSCNT [UR4+0x2a850] ;  /* 0x02a85000ff0099b0 */ /* 0x000fee0008000a84 */
[----:B------:R-:W-:Y:S05]  /*1f2d0*/  @P0 BRA.U.ANY `(.L_x_766) ;  /* 0xfffffffd00e80947 */ /* 0x000fea000393ffff */
[----:B------:R-:W-:Y:S01]  /*1f2e0*/  NOP ;  /* 0x0000000000007918 */ /* 0x000fe20000000000 */
[----:B0-----:R-:W2:Y:S02]  /*1f2f0*/  LDL.LU R2, [R1+0x30] ;  /* 0x0000300001027983 */ /* 0x001ea40000300800 */
[----:B--2---:R-:W-:-:S13]  /*1f300*/  ISETP.NE.AND P2, PT, R2, 0x3, PT ;  /* 0x000000030200780c */ /* 0x004fda0003f45270 */
[----:B------:R-:W-:Y:S05]  /*1f310*/  @!P2 BRA `(.L_x_767) ;  /* 0x000000000004a947 */ /* 0x000fea0003800000 */
[----:B------:R-:W-:Y:S01]  /*1f320*/  BPT.TRAP 0x1 ;  /* 0x000000040000795c */ /* 0x000fe20000300000 */
.L_x_767:
[----:B------:R0:W-:Y:S01]  /*1f330*/  SYNCS.ARRIVE.TRANS64.A1T0 RZ, [R0+URZ+0x2a850], RZ ;  /* 0x02a850ff00ff79a7 */ /* 0x0001e2000810003f */
[----:B------:R-:W-:-:S05]  /*1f340*/  VIADD R27, R27, 0x1 ;  /* 0x000000011b1b7836 */ /* 0x000fca0000000000 */
[----:B------:R-:W-:-:S04]  /*1f350*/  ISETP.NE.AND P0, PT, R27, 0x2, PT ;  /* 0x000000021b00780c */ /* 0x000fc80003f05270 */
[----:B------:R-:W-:Y:S02]  /*1f360*/  SEL R3, RZ, 0x1, P0 ;  /* 0x00000001ff037807 */ /* 0x000fe40000000000 */
[----:B------:R-:W-:Y:S02]  /*1f370*/  SEL R27, R27, RZ, P0 ;  /* 0x000000ff1b1b7207 */ /* 0x000fe40000000000 */
[----:B0-----:R-:W-:-:S07]  /*1f380*/  LOP3.LUT R28, R28, R3, RZ, 0x3c, !PT ;  /* 0x000000031c1c7212 */ /* 0x001fce00078e3cff */
.L_x_724:
[----:B------:R-:W-:Y:S05]  /*1f390*/  BSYNC B7 ;  /* 0x0000000000077941 */ /* 0x000fea0003800000 */
.L_x_722:
[----:B------:R-:W2:Y:S02]  /*1f3a0*/  LDL R0, [R1+0x38] ;  /* 0x0000380001007983 */ /* 0x000ea40000100800 */
[----:B--2---:R-:W-:-:S13]  /*1f3b0*/  LOP3.LUT P0, RZ, R0, 0x20, RZ, 0xc0, !PT ;  /* 0x0000002000ff7812 */ /* 0x004fda000780c0ff */
[----:B------:R-:W-:Y:S05]  /*1f3c0*/  @!P0 BRA `(.L_x_768) ;  /* 0x0000000000248947 */ /* 0x000fea0003800000 */
[----:B------:R-:W-:Y:S05]  /*1f3d0*/  WARPSYNC.ALL ;  /* 0x0000000000007948 */ /* 0x000fea0003800000 */
[----:B------:R-:W1:Y:S08]  /*1f3e0*/  S2UR UR5, SR_CgaCtaId ;  /* 0x00000000000579c3 */ /* 0x000e700000008800 */
[----:B------:R-:W-:Y:S06]  /*1f3f0*/  BAR.SYNC.DEFER_BLOCKING 0x5, 0x180 ;  /* 0x0146000000007b1d */ /* 0x000fec0000010000 */
[----:B------:R-:W-:-:S02]  /*1f400*/  UMOV UR4, 0x400 ;  /* 0x0000040000047882 */ /* 0x000fc40000000000 */
[----:B-1----:R-:W-:-:S06]  /*1f410*/  ULEA UR4, UR5, UR4, 0x18 ;  /* 0x0000000405047291 */ /* 0x002fcc000f8ec03f */
[----:B0-----:R-:W-:-:S05]  /*1f420*/  IMAD.U32 R22, RZ, RZ, UR4 ;  /* 0x00000004ff167e24 */ /* 0x001fca000f8e00ff */
[----:B------:R2:W3:Y:S01]  /*1f430*/  LDS.128 R16, [R22+0x2a8d0] ;  /* 0x02a8d00016107984 */ /* 0x0004e20000000c00 */
[----:B------:R-:W-:Y:S06]  /*1f440*/  BAR.ARV 0x4, 0x180 ;  /* 0x0106000000007b1d */ /* 0x000fec0000002000 */
[----:B------:R-:W-:Y:S05]  /*1f450*/  BRA `(.L_x_769) ;  /* 0x0000000800d07947 */ /* 0x000fea0003800000 */
.L_x_768:
[----:B------:R-:W1:Y:S01]  /*1f460*/  S2R R9, SR_TID.X ;  /* 0x0000000000097919 */ /* 0x000e620000002100 */
[----:B------:R-:W-:Y:S01]  /*1f470*/  UMOV UR4, 0xffffffff ;  /* 0xffffffff00047882 */ /* 0x000fe20000000000 */
[----:B-1----:R-:W-:-:S04]  /*1f480*/  LOP3.LUT R9, R9, 0x1f, RZ, 0xc0, !PT ;  /* 0x0000001f09097812 */ /* 0x002fc800078ec0ff */
[----:B------:R-:W-:Y:S01]  /*1f490*/  ISETP.NE.AND P0, PT, R9, 0x1f, PT ;  /* 0x0000001f0900780c */ /* 0x000fe20003f05270 */
[----:B------:R-:W-:-:S12]  /*1f4a0*/  BRA.DIV UR4, `(.L_x_770) ;  /* 0x0000004e041c7947 */ /* 0x000fd8000b800000 */
[----:B0-----:R-:W-:Y:S01]  /*1f4b0*/  IADD3 R7, R19, R9, RZ ;  /* 0x0000000913077210 */ /* 0x001fe20007ffe0ff */
[----:B------:R-:W-:-:S03]  /*1f4c0*/  ULDC UR4, c[0x0][0xc3c] ;  /* 0x00030f0000047ab9 */ /* 0x000fc60000000800 */
[----:B------:R-:W-:-:S13]  /*1f4d0*/  ISETP.GE.OR P1, PT, R7, UR4, !P0 ;  /* 0x0000000407007c0c */ /* 0x000fda000c726670 */
[----:B------:R-:W0:Y:S08]  /*1f4e0*/  @!P1 LDC.64 R2, c[0x0][0xc80] ;  /* 0x00032000ff029b82 */ /* 0x000e300000000a00 */
[----:B------:R-:W1:Y:S01]  /*1f4f0*/  @!P1 LDC.64 R4, c[0x0][0xc78] ;  /* 0x00031e00ff049b82 */ /* 0x000e620000000a00 */
[----:B0-----:R-:W-:-:S05]  /*1f500*/  @!P1 IMAD.WIDE R2, R7, 0x4, R2 ;  /* 0x0000000407029825 */ /* 0x001fca00078e0202 */
[----:B------:R1:W2:Y:S02]  /*1f510*/  @!P1 LDG.E R6, desc[UR56][R2.64] ;  /* 0x0000003802069981 */ /* 0x0002a4000c1e1900 */
[----:B-1----:R-:W-:-:S05]  /*1f520*/  @!P1 IMAD.WIDE R2, R7, 0x4, R4 ;  /* 0x0000000407029825 */ /* 0x002fca00078e0204 */
[----:B------:R-:W3:Y:S01]  /*1f530*/  @!P1 LDG.E R5, desc[UR56][R2.64] ;  /* 0x0000003802059981 */ /* 0x000ee2000c1e1900 */
[----:B------:R-:W-:Y:S01]  /*1f540*/  IMAD.MOV.U32 R7, RZ, RZ, RZ ;  /* 0x000000ffff077224 */ /* 0x000fe200078e00ff */
[----:B------:R-:W-:Y:S02]  /*1f550*/  MOV R4, RZ ;  /* 0x000000ff00047202 */ /* 0x000fe40000000f00 */
[C---:B------:R-:W-:Y:S01]  /*1f560*/  ISETP.GE.U32.AND P2, PT, R9.reuse, 0x2, PT ;  /* 0x000000020900780c */ /* 0x040fe20003f46070 */
[----:B------:R-:W-:Y:S01]  /*1f570*/  SHFL.IDX PT, R0, R16, RZ, 0x1f ;  /* 0x00001fff10007589 */ /* 0x000fe200000e0000 */
[C---:B------:R-:W-:Y:S02]  /*1f580*/  ISETP.GE.U32.AND P3, PT, R9.reuse, 0x4, PT ;  /* 0x000000040900780c */ /* 0x040fe40003f66070 */
[C---:B------:R-:W-:Y:S01]  /*1f590*/  ISETP.GE.U32.AND P4, PT, R9.reuse, 0x8, PT ;  /* 0x000000080900780c */ /* 0x040fe20003f86070 */
[----:B------:R-:W-:Y:S01]  /*1f5a0*/  SHFL.IDX PT, R8, R16, 0x1, 0x1f ;  /* 0x00201f0010087f89 */ /* 0x000fe200000e0000 */
[----:B------:R-:W-:Y:S01]  /*1f5b0*/  ISETP.GE.U32.AND P5, PT, R9, 0x10, PT ;  /* 0x000000100900780c */ /* 0x000fe20003fa6070 */
[----:B--2---:R-:W-:-:S02]  /*1f5c0*/  @!P1 IMAD.MOV.U32 R7, RZ, RZ, R6 ;  /* 0x000000ffff079224 */ /* 0x004fc400078e0006 */
[----:B------:R-:W-:Y:S02]  /*1f5d0*/  IMAD.MOV.U32 R6, RZ, RZ, RZ ;  /* 0x000000ffff067224 */ /* 0x000fe400078e00ff */
[----:B---3--:R-:W-:Y:S01]  /*1f5e0*/  @!P1 IMAD.MOV.U32 R4, RZ, RZ, R5 ;  /* 0x000000ffff049224 */ /* 0x008fe200078e0005 */
[----:B------:R-:W-:-:S03]  /*1f5f0*/  ISETP.NE.AND P1, PT, R9, RZ, PT ;  /* 0x000000ff0900720c */ /* 0x000fc60003f25270 */
[----:B------:R-:W-:-:S05]  /*1f600*/  IMAD R13, R4, R7, RZ ;  /* 0x00000007040d7224 */ /* 0x000fca00078e02ff */
        /* <DEDUP_REMOVED lines=15> */
[----:B------:R0:W1:Y:S02]  /*1f700*/  SHFL.IDX PT, R14, R2, 0x1f, 0x1f ;  /* 0x03e01f00020e7f89 */ /* 0x00006400000e0000 */
.L_x_933:
[----:B------:R-:W-:Y:S02]  /*1f710*/  ULDC UR4, c[0x0][0xc38] ;  /* 0x00030e0000047ab9 */ /* 0x000fe40000000800 */
[----:B------:R-:W-:-:S04]  /*1f720*/  IMAD.U32 R5, RZ, RZ, UR4 ;  /* 0x00000004ff057e24 */ /* 0x000fc8000f8e00ff */
[----:B-1----:R-:W-:-:S05]  /*1f730*/  IMAD R14, R14, R5, RZ ;  /* 0x000000050e0e7224 */ /* 0x002fca00078e02ff */
[----:B------:R-:W-:-:S04]  /*1f740*/  IADD3 R9, R8, R14, RZ ;  /* 0x0000000e08097210 */ /* 0x000fc80007ffe0ff */
[----:B------:R-:W-:-:S13]  /*1f750*/  ISETP.GT.AND P6, PT, R9, R0, PT ;  /* 0x000000000900720c */ /* 0x000fda0003fc4270 */
[----:B------:R-:W-:Y:S05]  /*1f760*/  @P6 BRA `(.L_x_771) ;  /* 0x0000000000a46947 */ /* 0x000fea0003800000 */
.L_x_774:
[----:B0-----:R-:W0:Y:S01]  /*1f770*/  LDC R2, c[0x0][0xc3c] ;  /* 0x00030f00ff027b82 */ /* 0x001e220000000800 */
[----:B------:R-:W-:-:S05]  /*1f780*/  VIADD R19, R19, 0x1f ;  /* 0x0000001f13137836 */ /* 0x000fca0000000000 */
[----:B0-----:R-:W-:-:S13]  /*1f790*/  ISETP.GE.AND P6, PT, R19, R2, PT ;  /* 0x000000021300720c */ /* 0x001fda0003fc6270 */
[----:B------:R-:W-:Y:S05]  /*1f7a0*/  @P6 BRA `(.L_x_772) ;  /* 0x0000000400b86947 */ /* 0x000fea0003800000 */
[----:B------:R-:W0:Y:S01]  /*1f7b0*/  S2R R3, SR_TID.X ;  /* 0x0000000000037919 */ /* 0x000e220000002100 */
[----:B------:R-:W-:Y:S02]  /*1f7c0*/  MOV R7, RZ ;  /* 0x000000ff00077202 */ /* 0x000fe40000000f00 */
[----:B0-----:R-:W-:-:S05]  /*1f7d0*/  LOP3.LUT R3, R3, 0x1f, RZ, 0xc0, !PT ;  /* 0x0000001f03037812 */ /* 0x001fca00078ec0ff */
[----:B------:R-:W-:-:S05]  /*1f7e0*/  IMAD.IADD R11, R19, 0x1, R3 ;  /* 0x00000001130b7824 */ /* 0x000fca00078e0203 */
[----:B------:R-:W-:-:S13]  /*1f7f0*/  ISETP.GE.OR P6, PT, R11, R2, !P0 ;  /* 0x000000020b00720c */ /* 0x000fda00047c6670 */
[----:B------:R-:W0:Y:S08]  /*1f800*/  @!P6 LDC.64 R2, c[0x0][0xc80] ;  /* 0x00032000ff02eb82 */ /* 0x000e300000000a00 */
[----:B------:R-:W1:Y:S01]  /*1f810*/  @!P6 LDC.64 R4, c[0x0][0xc78] ;  /* 0x00031e00ff04eb82 */ /* 0x000e620000000a00 */
[----:B0-----:R-:W-:-:S05]  /*1f820*/  @!P6 IMAD.WIDE R2, R11, 0x4, R2 ;  /* 0x000000040b02e825 */ /* 0x001fca00078e0202 */
[----:B------:R1:W2:Y:S02]  /*1f830*/  @!P6 LDG.E R7, desc[UR56][R2.64] ;  /* 0x000000380207e981 */ /* 0x0002a4000c1e1900 */
[----:B-1----:R-:W-:-:S04]  /*1f840*/  @!P6 IMAD.WIDE R2, R11, 0x4, R4 ;  /* 0x000000040b02e825 */ /* 0x002fc800078e0204 */
[----:B------:R-:W-:-:S06]  /*1f850*/  IMAD.MOV.U32 R4, RZ, RZ, RZ ;  /* 0x000000ffff047224 */ /* 0x000fcc00078e00ff */
        /* <DEDUP_REMOVED lines=20> */
.L_x_941:
[----:B------:R-:W-:Y:S02]  /*1f9a0*/  ULDC UR4, c[0x0][0xc38] ;  /* 0x00030e0000047ab9 */ /* 0x000fe40000000800 */
[----:B------:R-:W-:-:S04]  /*1f9b0*/  IMAD.U32 R5, RZ, RZ, UR4 ;  /* 0x00000004ff057e24 */ /* 0x000fc8000f8e00ff */
[----:B-1----:R-:W-:-:S04]  /*1f9c0*/  IMAD R14, R14, R5, RZ ;  /* 0x000000050e0e7224 */ /* 0x002fc800078e02ff */
[----:B------:R-:W-:-:S05]  /*1f9d0*/  IMAD.IADD R9, R14, 0x1, R9 ;  /* 0x000000010e097824 */ /* 0x000fca00078e0209 */
[----:B------:R-:W-:-:S13]  /*1f9e0*/  ISETP.GT.AND P6, PT, R9, R0, PT ;  /* 0x000000000900720c */ /* 0x000fda0003fc4270 */
[----:B------:R-:W-:Y:S05]  /*1f9f0*/  @!P6 BRA `(.L_x_774) ;  /* 0xfffffffc005ce947 */ /* 0x000fea000383ffff */
.L_x_771:
[----:B------:R-:W-:Y:S01]  /*1fa00*/  IADD3 R9, -R14, R9, RZ ;  /* 0x000000090e097210 */ /* 0x000fe20007ffe1ff */
[----:B------:R-:W-:-:S04]  /*1fa10*/  UMOV UR4, 0xffffffff ;  /* 0xffffffff00047882 */ /* 0x000fc80000000000 */
[----:B------:R-:W-:-:S05]  /*1fa20*/  IMAD R3, R2, R5, R9 ;  /* 0x0000000502037224 */ /* 0x000fca00078e0209 */
[----:B------:R-:W-:Y:S01]  /*1fa30*/  ISETP.GT.AND P6, PT, R3, R0, PT ;  /* 0x000000000300720c */ /* 0x000fe20003fc4270 */
[----:B------:R-:W-:-:S12]  /*1fa40*/  BRA.DIV UR4, `(.L_x_775) ;  /* 0x0000004e04a87947 */ /* 0x000fd8000b800000 */
[----:B------:R-:W-:-:S04]  /*1fa50*/  VOTE.ANY R3, PT, !P6 ;  /* 0x0000000000037806 */ /* 0x000fc800070e0100 */
[----:B------:R-:W1:Y:S02]  /*1fa60*/  POPC R8, R3 ;  /* 0x0000000300087309 */ /* 0x000e640000000000 */
[----:B-1----:R1:W2:Y:S04]  /*1fa70*/  SHFL.IDX PT, R7, R7, R8, 0x1f ;  /* 0x00001f0807077589 */ /* 0x0022a800000e0000 */
[----:B------:R1:W3:Y:S02]  /*1fa80*/  SHFL.IDX PT, R4, R4, R8, 0x1f ;  /* 0x00001f0804047589 */ /* 0x0002e400000e0000 */
.L_x_946:
[----:B------:R-:W-:-:S13]  /*1fa90*/  ISETP.NE.AND P0, PT, R3, RZ, PT ;  /* 0x000000ff0300720c */ /* 0x000fda0003f05270 */
[----:B------:R-:W-:Y:S05]  /*1faa0*/  @!P0 BRA `(.L_x_776) ;  /* 0x0000000000108947 */ /* 0x000fea0003800000 */
[----:B------:R-:W-:Y:S01]  /*1fab0*/  UMOV UR4, 0xffffffff ;  /* 0xffffffff00047882 */ /* 0x000fe20000000000 */
[----:B------:R-:W-:Y:S02]  /*1fac0*/  VIADD R12, R8, 0xffffffff ;  /* 0xffffffff080c7836 */ /* 0x000fe40000000000 */
[----:B------:R-:W-:Y:S05]  /*1fad0*/  BRA.DIV UR4, `(.L_x_777) ;  /* 0x0000004e04e07947 */ /* 0x000fea000b800000 */
[----:B------:R4:W0:Y:S02]  /*1fae0*/  SHFL.IDX PT, R6, R2, R12, 0x1f ;  /* 0x00001f0c02067589 */ /* 0x00082400000e0000 */
.L_x_776:
[----:B--2---:R-:W-:Y:S01]  /*1faf0*/  IABS R10, R7 ;  /* 0x00000007000a7213 */ /* 0x004fe20000000000 */
[----:B0-----:R-:W-:Y:S01]  /*1fb00*/  IMAD R16, R6, R5, R9 ;  /* 0x0000000506107224 */ /* 0x001fe200078e0209 */
[----:B---3--:R-:W-:Y:S02]  /*1fb10*/  IABS R5, R4 ;  /* 0x0000000400057213 */ /* 0x008fe40000000000 */
[----:B------:R-:W0:Y:S01]  /*1fb20*/  I2F.RP R11, R10 ;  /* 0x0000000a000b7306 */ /* 0x000e220000209400 */
[----:B------:R-:W-:Y:S01]  /*1fb30*/  IMAD.IADD R0, R0, 0x1, -R16 ;  /* 0x0000000100007824 */ /* 0x000fe200078e0a10 */
[----:B------:R-:W-:-:S06]  /*1fb40*/  IADD3 R19, R8, R19, RZ ;  /* 0x0000001308137210 */ /* 0x000fcc0007ffe0ff */
[----:B----4-:R-:W2:Y:S08]  /*1fb50*/  I2F.RP R12, R5 ;  /* 0x00000005000c7306 */ /* 0x010eb00000209400 */
[----:B0-----:R-:W0:Y:S08]  /*1fb60*/  MUFU.RCP R11, R11 ;  /* 0x0000000b000b7308 */ /* 0x001e300000001000 */
[----:B--2---:R-:W-:Y:S01]  /*1fb70*/  MUFU.RCP R12, R12 ;  /* 0x0000000c000c7308 */ /* 0x004fe20000001000 */
[----:B0-----:R-:W-:-:S07]  /*1fb80*/  VIADD R2, R11, 0xffffffe ;  /* 0x0ffffffe0b027836 */ /* 0x001fce0000000000 */
[----:B------:R0:W2:Y:S02]  /*1fb90*/  F2I.FTZ.U32.TRUNC.NTZ R3, R2 ;  /* 0x0000000200037305 */ /* 0x0000a4000021f000 */
[----:B0-----:R-:W-:Y:S01]  /*1fba0*/  IMAD.MOV.U32 R2, RZ, RZ, RZ ;  /* 0x000000ffff027224 */ /* 0x001fe200078e00ff */
[----:B--2---:R-:W-:-:S05]  /*1fbb0*/  IADD3 R9, RZ, -R3, RZ ;  /* 0x80000003ff097210 */ /* 0x004fca0007ffe0ff */
[----:B------:R-:W-:-:S04]  /*1fbc0*/  IMAD R9, R9, R10, RZ ;  /* 0x0000000a09097224 */ /* 0x000fc800078e02ff */
[----:B------:R-:W-:Y:S01]  /*1fbd0*/  IMAD.HI.U32 R3, R3, R9, R2 ;  /* 0x0000000903037227 */ /* 0x000fe200078e0002 */
[----:B------:R-:W-:Y:S02]  /*1fbe0*/  IABS R2, R7 ;  /* 0x0000000700027213 */ /* 0x000fe40000000000 */
[----:B------:R-:W-:Y:S02]  /*1fbf0*/  IABS R9, R0 ;  /* 0x0000000000097213 */ /* 0x000fe40000000000 */
[----:B------:R-:W-:-:S03]  /*1fc00*/  IADD3 R2, RZ, -R2, RZ ;  /* 0x80000002ff027210 */ /* 0x000fc60007ffe0ff */
[----:B------:R-:W-:-:S04]  /*1fc10*/  IMAD.HI.U32 R6, R3, R9, RZ ;  /* 0x0000000903067227 */ /* 0x000fc800078e00ff */
[----:B------:R-:W-:Y:S02]  /*1fc20*/  VIADD R3, R12, 0xffffffe ;  /* 0x0ffffffe0c037836 */ /* 0x000fe40000000000 */
[----:B------:R-:W-:-:S04]  /*1fc30*/  IMAD R9, R6, R2, R9 ;  /* 0x0000000206097224 */ /* 0x000fc800078e0209 */
[----:B------:R-:W0:Y:S01]  /*1fc40*/  F2I.FTZ.U32.TRUNC.NTZ R3, R3 ;  /* 0x0000000300037305 */ /* 0x000e22000021f000 */
[----:B------:R-:W-:-:S13]  /*1fc50*/  ISETP.GT.U32.AND P1, PT, R10, R9, PT ;  /* 0x000000090a00720c */ /* 0x000fda0003f24070 */
[----:B------:R-:W-:Y:S01]  /*1fc60*/  @!P1 IMAD.IADD R9, R9, 0x1, -R10 ;  /* 0x0000000109099824 */ /* 0x000fe200078e0a0a */
[----:B0-----:R-:W-:Y:S01]  /*1fc70*/  IADD3 R2, RZ, -R3, RZ ;  /* 0x80000003ff027210 */ /* 0x001fe20007ffe0ff */
[----:B------:R-:W-:Y:S01]  /*1fc80*/  @!P1 VIADD R6, R6, 0x1 ;  /* 0x0000000106069836 */ /* 0x000fe20000000000 */
[----:B------:R-:W-:Y:S02]  /*1fc90*/  ISETP.NE.AND P1, PT, R7, RZ, PT ;  /* 0x000000ff0700720c */ /* 0x000fe40003f25270 */
[----:B------:R-:W-:Y:S01]  /*1fca0*/  ISETP.GE.U32.AND P0, PT, R9, R10, PT ;  /* 0x0000000a0900720c */ /* 0x000fe20003f06070 */
[----:B------:R-:W-:Y:S02]  /*1fcb0*/  IMAD R9, R2, R5, RZ ;  /* 0x0000000502097224 */ /* 0x000fe400078e02ff */
[----:B------:R-:W-:-:S04]  /*1fcc0*/  IMAD.MOV.U32 R2, RZ, RZ, RZ ;  /* 0x000000ffff027224 */ /* 0x000fc800078e00ff */
[----:B------:R-:W-:Y:S01]  /*1fcd0*/  IMAD.HI.U32 R9, R3, R9, R2 ;  /* 0x0000000903097227 */ /* 0x000fe200078e0002 */
[----:B------:R-:W-:Y:S02]  /*1fce0*/  LOP3.LUT R2, R0, R7, RZ, 0x3c, !PT ;  /* 0x0000000700027212 */ /* 0x000fe400078e3cff */
[----:B------:R-:W-:Y:S02]  /*1fcf0*/  IABS R3, R4 ;  /* 0x0000000400037213 */ /* 0x000fe40000000000 */
[----:B------:R-:W-:Y:S02]  /*1fd00*/  ISETP.GE.AND P2, PT, R2, RZ, PT ;  /* 0x000000ff0200720c */ /* 0x000fe40003f46270 */
[----:B------:R-:W-:Y:S01]  /*1fd10*/  @P0 IADD3 R6, R6, 0x1, RZ ;  /* 0x0000000106060810 */ /* 0x000fe20007ffe0ff */
[----:B------:R-:W-:-:S10]  /*1fd20*/  IMAD.MOV R3, RZ, RZ, -R3 ;  /* 0x000000ffff037224 */ /* 0x000fd400078e0a03 */
        /* <DEDUP_REMOVED lines=8> */
[-C--:B------:R-:W-:Y:S01]  /*1fdb0*/  @!P1 IADD3 R2, R2, -R5.reuse, RZ ;  /* 0x8000000502029210 */ /* 0x080fe20007ffe0ff */
[----:B------:R-:W-:Y:S01]  /*1fdc0*/  @!P1 VIADD R9, R9, 0x1 ;  /* 0x0000000109099836 */ /* 0x000fe20000000000 */
[----:B------:R-:W-:Y:S02]  /*1fdd0*/  ISETP.NE.AND P1, PT, R4, RZ, PT ;  /* 0x000000ff0400720c */ /* 0x000fe40003f25270 */
[----:B------:R-:W-:Y:S02]  /*1fde0*/  ISETP.GE.U32.AND P0, PT, R2, R5, PT ;  /* 0x000000050200720c */ /* 0x000fe40003f06070 */
[----:B------:R-:W-:-:S04]  /*1fdf0*/  LOP3.LUT R2, R6, R4, RZ, 0x3c, !PT ;  /* 0x0000000406027212 */ /* 0x000fc800078e3cff */
[----:B------:R-:W-:-:S07]  /*1fe00*/  ISETP.GE.AND P2, PT, R2, RZ, PT ;  /* 0x000000ff0200720c */ /* 0x000fce0003f46270 */
[----:B------:R-:W-:-:S06]  /*1fe10*/  @P0 VIADD R9, R9, 0x1 ;  /* 0x0000000109090836 */ /* 0x000fcc0000000000 */
[----:B------:R-:W-:Y:S02]  /*1fe20*/  @!P2 IADD3 R9, -R9, RZ, RZ ;  /* 0x000000ff0909a210 */ /* 0x000fe40007ffe1ff */
[----:B------:R-:W-:-:S05]  /*1fe30*/  @!P1 LOP3.LUT R9, RZ, R4, RZ, 0x33, !PT ;  /* 0x00000004ff099212 */ /* 0x000fca00078e33ff */
[--C-:B------:R-:W-:Y:S02]  /*1fe40*/  IMAD.MOV R3, RZ, RZ, -R9.reuse ;  /* 0x000000ffff037224 */ /* 0x100fe400078e0a09 */
[C---:B------:R-:W-:Y:S02]  /*1fe50*/  IMAD R9, R4.reuse, 0x1000000, R9 ;  /* 0x0100000004097824 */ /* 0x040fe400078e0209 */
[----:B------:R-:W-:-:S04]  /*1fe60*/  IMAD R18, R4, R3, R6 ;  /* 0x0000000304127224 */ /* 0x000fc800078e0206 */
[----:B------:R-:W-:Y:S01]  /*1fe70*/  IMAD R18, R18, 0x10000, R9 ;  /* 0x0001000012127824 */ /* 0x000fe200078e0209 */
[----:B------:R-:W-:Y:S06]  /*1fe80*/  BRA `(.L_x_778) ;  /* 0x00000000001c7947 */ /* 0x000fec0003800000 */
.L_x_772:
[----:B------:R-:W-:Y:S01]  /*1fe90*/  UMOV UR4, URZ ;  /* 0x0000003f00047c82 */ /* 0x000fe20008000000 */
[----:B------:R-:W-:Y:S01]  /*1fea0*/  UMOV UR5, URZ ;  /* 0x0000003f00057c82 */ /* 0x000fe20008000000 */
[----:B------:R-:W-:Y:S01]  /*1feb0*/  ULDC UR6, c[0x0][0xc3c] ;  /* 0x00030f0000067ab9 */ /* 0x000fe20000000800 */
[----:B------:R-:W-:Y:S01]  /*1fec0*/  MOV R16, R0 ;  /* 0x0000000000107202 */ /* 0x000fe20000000f00 */
[----:B------:R-:W-:Y:S01]  /*1fed0*/  IMAD.U32 R17, RZ, RZ, UR4 ;  /* 0x00000004ff117e24 */ /* 0x000fe2000f8e00ff */
[----:B------:R-:W-:Y:S01]  /*1fee0*/  MOV R19, UR6 ;  /* 0x0000000600137c02 */ /* 0x000fe20008000f00 */
[----:B------:R-:W-:-:S07]  /*1fef0*/  IMAD.U32 R18, RZ, RZ, UR5 ;  /* 0x00000005ff127e24 */ /* 0x000fce000f8e00ff */
.L_x_778:
        /* <DEDUP_REMOVED lines=10> */
.L_x_769:
[----:B------:R-:W-:Y:S02]  /*1ffa0*/  ULDC UR4, c[0x0][0xc3c] ;  /* 0x00030f0000047ab9 */ /* 0x000fe40000000800 */
[----:B---3--:R-:W-:-:S13]  /*1ffb0*/  ISETP.GE.AND P0, PT, R19, UR4, PT ;  /* 0x0000000413007c0c */ /* 0x008fda000bf06270 */
[----:B------:R-:W-:Y:S05]  /*1ffc0*/  @!P0 BRA `(.L_x_779) ;  /* 0xffffff9c00f48947 */ /* 0x000fea000383ffff */
[----:B------:R-:W-:Y:S05]  /*1ffd0*/  BSYNC B8 ;  /* 0x0000000000087941 */ /* 0x000fea0003800000 */
.L_x_676:
[----:B------:R-:W3:Y:S01]  /*1ffe0*/  LDL.LU R0, [R1+0x20] ;  /* 0x0000200001007983 */ /* 0x000ee20000300800 */
[----:B------:R-:W-:Y:S01]  /*1fff0*/  BSSY B0, `(.L_x_780) ;  /* 0x000000b000007945 */ /* 0x000fe20003800000 */
[----:B------:R-:W4:Y:S01]  /*20000*/  S2R R5, SR_CgaCtaId ;  /* 0x0000000000057919 */ /* 0x000f220000008800 */
[----:B---3--:R-:W-:-:S05]  /*20010*/  VIADD R0, R0, 0x1 ;  /* 0x0000000100007836 */ /* 0x008fca0000000000 */
[----:B0-----:R-:W-:-:S04]  /*20020*/  LEA.HI R2, R0, R0, RZ, 0x1 ;  /* 0x0000000000027211 */ /* 0x001fc800078f08ff */
[----:B------:R-:W-:Y:S02]  /*20030*/  LOP3.LUT R3, R2, 0xfffffffe, RZ, 0xc0, !PT ;  /* 0xfffffffe02037812 */ /* 0x000fe400078ec0ff */
[----:B------:R-:W-:-:S03]  /*20040*/  MOV R2, 0x400 ;  /* 0x0000040000027802 */ /* 0x000fc60000000f00 */
[----:B------:R-:W-:Y:S01]  /*20050*/  IMAD.IADD R0, R0, 0x1, -R3 ;  /* 0x0000000100007824 */ /* 0x000fe200078e0a03 */
[----:B----4-:R-:W-:-:S04]  /*20060*/  LEA R4, R5, R2, 0x18 ;  /* 0x0000000205047211 */ /* 0x010fc800078ec0ff */
[----:B------:R-:W-:-:S04]  /*20070*/  SHF.L.U32 R0, R0, 0x1f, RZ ;  /* 0x0000001f00007819 */ /* 0x000fc800000006ff */
[----:B------:R-:W0:Y:S02]  /*20080*/  SYNCS.PHASECHK.TRANS64.TRYWAIT P0, [R4+URZ+0x2a820], R0 ;  /* 0x02a82000040075a7 */ /* 0x000e24000800017f */
[----:B0-----:R-:W-:Y:S05]  /*20090*/  @!P0 BRA `(.L_x_781) ;  /* 0x0000004800988947 */ /* 0x001fea0003800000 */
.L_x_949:
[----:B------:R-:W-:Y:S05]  /*200a0*/  BSYNC B0 ;  /* 0x0000000000007941 */ /* 0x000fea0003800000 */
.L_x_780:
[----:B------:R-:W-:-:S03]  /*200b0*/  UMOV UR4, 0xffffffff ;  /* 0xffffffff00047882 */ /* 0x000fc60000000000 */
[----:B------:R-:W-:Y:S05]  /*200c0*/  BRA.DIV UR4, `(.L_x_782) ;  /* 0x0000004a04a07947 */ /* 0x000fea000b800000 */
[----:B0-----:R-:W0:Y:S02]  /*200d0*/  S2R R0, SR_TID.X ;  /* 0x0000000000007919 */ /* 0x001e240000002100 */
[----:B0-----:R-:W-:-:S04]  /*200e0*/  SHF.R.U32.HI R0, RZ, 0x5, R0 ;  /* 0x00000005ff007819 */ /* 0x001fc80000011600 */
[----:B------:R-:W-:-:S05]  /*200f0*/  LOP3.LUT R0, R0, 0x3, RZ, 0xc0, !PT ;  /* 0x0000000300007812 */ /* 0x000fca00078ec0ff */
[----:B------:R0:W3:Y:S02]  /*20100*/  SHFL.IDX PT, R14, R0, RZ, 0x1f ;  /* 0x00001fff000e7589 */ /* 0x0000e400000e0000 */
.L_x_952:
[----:B---3--:R-:W-:-:S13]  /*20110*/  ISETP.NE.AND P0, PT, R14, RZ, PT ;  /* 0x000000ff0e00720c */ /* 0x008fda0003f05270 */
[----:B------:R-:W-:Y:S05]  /*20120*/  @P0 BRA `(.L_x_446) ;  /* 0x0000000000880947 */ /* 0x000fea0003800000 */
[----:B------:R-:W-:-:S03]  /*20130*/  UMOV UR4, 0xffffffff ;  /* 0xffffffff00047882 */ /* 0x000fc60000000000 */
[----:B------:R-:W-:Y:S05]  /*20140*/  BRA.DIV UR4, `(.L_x_783) ;  /* 0x0000004a04b47947 */ /* 0x000fea000b800000 */
[----:B------:R-:W-:-:S13]  /*20150*/  ELECT P6, URZ, PT ;  /* 0x00000000003f782f */ /* 0x000fda00038c0000 */
.L_x_955:
[----:B------:R-:W-:Y:S05]  /*20160*/  @!P6 BRA `(.L_x_446) ;  /* 0x000000000078e947 */ /* 0x000fea0003800000 */
[----:B------:R-:W-:-:S06]  /*20170*/  ULOP3.LUT UR4, UR60, 0x2, URZ, 0xfc, !UPT ;  /* 0x000000023c047892 */ /* 0x000fcc000f8efc3f */
[----:B0-----:R-:W-:-:S04]  /*20180*/  MOV R0, UR4 ;  /* 0x0000000400007c02 */ /* 0x001fc80008000f00 */
[----:B------:R-:W-:-:S13]  /*20190*/  ISETP.NE.AND P0, PT, R0, 0x3, PT ;  /* 0x000000030000780c */ /* 0x000fda0003f05270 */
[----:B------:R-:W-:Y:S05]  /*201a0*/  @!P0 BRA `(.L_x_784) ;  /* 0x0000000000048947 */ /* 0x000fea0003800000 */
[----:B------:R-:W-:Y:S01]  /*201b0*/  BPT.TRAP 0x1 ;  /* 0x000000040000795c */ /* 0x000fe20000300000 */
.L_x_784:
[C---:B------:R-:W-:Y:S01]  /*201c0*/  IMAD R5, R27.reuse, 0x8, R4 ;  /* 0x000000081b057824 */ /* 0x040fe200078e0204 */
[----:B------:R-:W-:Y:S01]  /*201d0*/  SHF.L.U32 R0, R28, 0x1f, RZ ;  /* 0x0000001f1c007819 */ /* 0x000fe200000006ff */
[----:B------:R-:W-:-:S03]  /*201e0*/  VIADD R27, R27, 0x1 ;  /* 0x000000011b1b7836 */ /* 0x000fc60000000000 */
[----:B------:R-:W0:Y:S02]  /*201f0*/  SYNCS.PHASECHK.TRANS64.TRYWAIT P1, [R5+URZ+0x2a840], R0 ;  /* 0x02a84000050075a7 */ /* 0x000e24000802017f */
[----:B------:R-:W-:-:S04]  /*20200*/  ISETP.NE.AND P2, PT, R27, 0x2, PT ;  /* 0x000000021b00780c */ /* 0x000fc80003f45270 */
[----:B------:R-:W-:Y:S01]  /*20210*/  SEL R3, RZ, 0x1, P2 ;  /* 0x00000001ff037807 */ /* 0x000fe20001000000 */
[----:B0-----:R-:W-:Y:S08]  /*20220*/  @!P1 BRA `(.L_x_785) ;  /* 0x00000048009c9947 */ /* 0x001ff00003800000 */
.L_x_956:
[----:B------:R-:W-:Y:S02]  /*20230*/  SEL R27, R27, RZ, P2 ;  /* 0x000000ff1b1b7207 */ /* 0x000fe40001000000 */
[----:B------:R-:W-:Y:S01]  /*20240*/  LOP3.LUT R2, R28, R3, RZ, 0x3c, !PT ;  /* 0x000000031c027212 */ /* 0x000fe200078e3cff */
[----:B------:R-:W-:Y:S06]  /*20250*/  @!P0 BRA `(.L_x_786) ;  /* 0x0000000000048947 */ /* 0x000fec0003800000 */
[----:B------:R-:W-:Y:S01]  /*20260*/  BPT.TRAP 0x1 ;  /* 0x000000040000795c */ /* 0x000fe20000300000 */
.L_x_786:
[----:B------:R-:W-:Y:S02]  /*20270*/  LEA R27, R27, R4, 0x3 ;  /* 0x000000041b1b7211 */ /* 0x000fe400078e18ff */
[----:B------:R-:W-:-:S04]  /*20280*/  SHF.L.U32 R2, R2, 0x1f, RZ ;  /* 0x0000001f02027819 */ /* 0x000fc800000006ff */
[----:B------:R-:W3:Y:S02]  /*20290*/  SYNCS.PHASECHK.TRANS64.TRYWAIT P1, [R27+URZ+0x2a840], R2 ;  /* 0x02a840021b0075a7 */ /* 0x000ee4000802017f */
[----:B---3--:R-:W-:Y:S05]  /*202a0*/  @!P1 BRA `(.L_x_787) ;  /* 0x0000004800909947 */ /* 0x008fea0003800000 */
.L_x_957:
[----:B------:R-:W-:Y:S05]  /*202b0*/  @!P0 BRA `(.L_x_788) ;  /* 0x0000000000048947 */ /* 0x000fea0003800000 */
[----:B------:R-:W-:Y:S01]  /*202c0*/  BPT.TRAP 0x1 ;  /* 0x000000040000795c */ /* 0x000fe20000300000 */
.L_x_788:
[----:B------:R-:W4:Y:S02]  /*202d0*/  SYNCS.PHASECHK.TRANS64.TRYWAIT P1, [R5+URZ+0x2a860], R0 ;  /* 0x02a86000050075a7 */ /* 0x000f24000802017f */
[----:B----4-:R-:W-:Y:S05]  /*202e0*/  @!P1 BRA `(.L_x_789) ;  /* 0x0000004800949947 */ /* 0x010fea0003800000 */
.L_x_958:
[----:B------:R-:W-:Y:S05]  /*202f0*/  @!P0 BRA `(.L_x_790) ;  /* 0x0000000000048947 */ /* 0x000fea0003800000 */
[----:B------:R-:W-:Y:S01]  /*20300*/  BPT.TRAP 0x1 ;  /* 0x000000040000795c */ /* 0x000fe20000300000 */
.L_x_790:
[----:B------:R0:W0:Y:S02]  /*20310*/  SYNCS.PHASECHK.TRANS64.TRYWAIT P0, [R27+URZ+0x2a860], R2 ;  /* 0x02a860021b0075a7 */ /* 0x000024000800017f */
[----:B0-----:R-:W-:Y:S05]  /*20320*/  @!P0 NANOSLEEP.SYNCS 0x989680 ;  /* 0x009896800000895d */ /* 0x001fea0003900000 */
[----:B------:R-:W0:Y:S02]  /*20330*/  @!P0 SYNCS.PHASECHK.TRANS64 P0, [R27+URZ+0x2a860], R2 ;  /* 0x02a860021b0085a7 */ /* 0x000e24000800007f */
[----:B0-----:R-:W-:Y:S05]  /*20340*/  @!P0 BRA `(.L_x_790) ;  /* 0xfffffffc00f08947 */ /* 0x001fea000383ffff */
.L_x_446:
[----:B------:R-:W-:Y:S05]  /*20350*/  BSYNC B9 ;  /* 0x0000000000097941 */ /* 0x000fea0003800000 */
.L_x_443:
[----:B------:R-:W-:Y:S05]  /*20360*/  EXIT ;  /* 0x000000000000794d */ /* 0x000fea0003800000 */
.L_x_466:
[----:B0-----:R0:W1:Y:S02]  /*20370*/  SYNCS.PHASECHK.TRANS64.TRYWAIT P5, [R85+URZ+0x2a890], R86 ;  /* 0x02a89056550075a7 */ /* 0x00106400080a017f */
[----:B-1----:R-:W-:Y:S05]  /*20380*/  @!P5 NANOSLEEP.SYNCS 0x989680 ;  /* 0x009896800000d95d */ /* 0x002fea0003900000 */
[----:B------:R-:W1:Y:S02]  /*20390*/  @!P5 SYNCS.PHASECHK.TRANS64 P5, [R85+URZ+0x2a890], R86 ;  /* 0x02a890565500d5a7 */ /* 0x000e6400080a007f */
[----:B-1----:R-:W-:Y:S05]  /*203a0*/  @!P5 BRA `(.L_x_466) ;  /* 0xfffffffc00f0d947 */ /* 0x002fea000383ffff */
[----:B------:R-:W-:Y:S05]  /*203b0*/  BRA `(.L_x_791) ;  /* 0xfffffe3800147947 */ /* 0x000fea000383ffff */
.L_x_467:
[----:B------:R-:W-:Y:S01]  /*203c0*/  BSSY B1, `(.L_x_792) ;  /* 0x0000008000017945 */ /* 0x000fe20003800000 */
[----:B------:R-:W-:Y:S01]  /*203d0*/  IMAD.MOV.U32 R13, RZ, RZ, R115 ;  /* 0x000000ffff0d7224 */ /* 0x000fe200078e0073 */
[----:B------:R-:W-:Y:S01]  /*203e0*/  MOV R11, 0x1c1f ;  /* 0x00001c1f000b7802 */ /* 0x000fe20000000f00 */
[----:B------:R-:W-:Y:S02]  /*203f0*/  IMAD.MOV.U32 R12, RZ, RZ, RZ ;  /* 0x000000ffff0c7224 */ /* 0x000fe400078e00ff */
[----:B------:R-:W-:-:S07]  /*20400*/  IMAD.MOV.U32 R15, RZ, RZ, -0x1 ;  /* 0xffffffffff0f7424 */ /* 0x000fce00078e00ff */
[----:B0-----:R-:W-:Y:S05]  /*20410*/  WARPSYNC.COLLECTIVE R15, `(.L_x_793) ;  /* 0x000000000f087348 */ /* 0x001fea0003c00000 */
[----:B------:R1:W2:Y:S02]  /*20420*/  SHFL.IDX P6, R14, R13, R12, R11 ;  /* 0x0000000c0d0e7389 */ /* 0x0002a400000c000b */
[----:B012---:R-:W-:Y:S01]  /*20430*/  ENDCOLLECTIVE ;  /* 0x000000000000791b */ /* 0x007fe20003800000 */
.L_x_793:
[----:B------:R-:W-:Y:S05]  /*20440*/  BSYNC B1 ;  /* 0x0000000000017941 */ /* 0x000fea0003800000 */
.L_x_792:
[----:B------:R-:W-:Y:S01]  /*20450*/  MOV R13, R118 ;  /* 0x00000076000d7202 */ /* 0x000fe20000000f00 */
[----:B------:R-:W-:Y:S01]  /*20460*/  IMAD.MOV.U32 R12, RZ, RZ, RZ ;  /* 0x000000ffff0c7224 */ /* 0x000fe200078e00ff */
[----:B------:R-:W-:Y:S01]  /*20470*/  MOV R15, 0xffffffff ;  /* 0xffffffff000f7802 */ /* 0x000fe20000000f00 */
[----:B------:R-:W-:Y:S02]  /*20480*/  IMAD.MOV.U32 R11, RZ, RZ, 0x1c1f ;  /* 0x00001c1fff0b7424 */ /* 0x000fe400078e00ff */
[----:B------:R-:W-:-:S07]  /*20490*/  IMAD.MOV.U32 R78, RZ, RZ, R14 ;  /* 0x000000ffff4e7224 */ /* 0x000fce00078e000e */
[----:B------:R-:W-:Y:S05]  /*204a0*/  WARPSYNC.COLLECTIVE R15, `(.L_x_794) ;  /* 0x000000000f087348 */ /* 0x000fea0003c00000 */
[----:B------:R0:W1:Y:S02]  /*204b0*/  SHFL.IDX P6, R14, R13, R12, R11 ;  /* 0x0000000c0d0e7389 */ /* 0x00006400000c000b */
[----:B01----:R-:W-:Y:S01]  /*204c0*/  ENDCOLLECTIVE ;  /* 0x000000000000791b */ /* 0x003fe20003800000 */
.L_x_794:
[----:B------:R-:W-:Y:S01]  /*204d0*/  IMAD.MOV.U32 R11, RZ, RZ, R14 ;  /* 0x000000ffff0b7224 */ /* 0x000fe200078e000e */
[----:B------:R-:W-:Y:S06]  /*204e0*/  BRA `(.L_x_795) ;  /* 0xfffffe3400dc7947 */ /* 0x000fec000383ffff */
.L_x_492:
[----:B------:R-:W-:Y:S01]  /*204f0*/  BSSY B1, `(.L_x_796) ;  /* 0x0000008000017945 */ /* 0x000fe20003800000 */
[----:B0---4-:R-:W-:Y:S01]  /*20500*/  IMAD.MOV.U32 R13, RZ, RZ, R115 ;  /* 0x000000ffff0d7224 */ /* 0x011fe200078e0073 */
[----:B------:R-:W-:Y:S01]  /*20510*/  MOV R12, 0x1 ;  /* 0x00000001000c7802 */ /* 0x000fe20000000f00 */
[----:B---3--:R-:W-:Y:S02]  /*20520*/  IMAD.MOV.U32 R11, RZ, RZ, 0x1c1f ;  /* 0x00001c1fff0b7424 */ /* 0x008fe400078e00ff */
[----:B------:R-:W-:-:S07]  /*20530*/  IMAD.MOV.U32 R15, RZ, RZ, -0x1 ;  /* 0xffffffffff0f7424 */ /* 0x000fce00078e00ff */
[----:B-12---:R-:W-:Y:S05]  /*20540*/  WARPSYNC.COLLECTIVE R15, `(.L_x_797) ;  /* 0x000000000f087348 */ /* 0x006fea0003c00000 */
[----:B------:R0:W3:Y:S02]  /*20550*/  SHFL.IDX P6, R14, R13, R12, R11 ;  /* 0x0000000c0d0e7389 */ /* 0x0000e400000c000b */
[----:B0123--:R-:W-:Y:S01]  /*20560*/  ENDCOLLECTIVE ;  /* 0x000000000000791b */ /* 0x00ffe20003800000 */
.L_x_797:
[----:B------:R-:W-:Y:S05]  /*20570*/  BSYNC B1 ;  /* 0x0000000000017941 */ /* 0x000fea0003800000 */
.L_x_796:
[----:B------:R-:W-:Y:S01]  /*20580*/  IMAD.MOV.U32 R13, RZ, RZ, R118 ;  /* 0x000000ffff0d7224 */ /* 0x000fe200078e0076 */
[----:B------:R-:W-:Y:S01]  /*20590*/  MOV R11, 0x1c1f ;  /* 0x00001c1f000b7802 */ /* 0x000fe20000000f00 */
[----:B------:R-:W-:Y:S01]  /*205a0*/  IMAD.MOV.U32 R12, RZ, RZ, 0x1 ;  /* 0x00000001ff0c7424 */ /* 0x000fe200078e00ff */
[----:B------:R-:W-:Y:S01]  /*205b0*/  MOV R115, R14 ;  /* 0x0000000e00737202 */ /* 0x000fe20000000f00 */
[----:B------:R-:W-:-:S07]  /*205c0*/  IMAD.MOV.U32 R15, RZ, RZ, -0x1 ;  /* 0xffffffffff0f7424 */ /* 0x000fce00078e00ff */
[----:B------:R-:W-:Y:S05]  /*205d0*/  WARPSYNC.COLLECTIVE R15, `(.L_x_798) ;  /* 0x000000000f087348 */ /* 0x000fea0003c00000 */
[----:B------:R0:W1:Y:S02]  /*205e0*/  SHFL.IDX P6, R14, R13, R12, R11 ;  /* 0x0000000c0d0e7389 */ /* 0x00006400000c000b */
[----:B01----:R-:W-:Y:S01]  /*205f0*/  ENDCOLLECTIVE ;  /* 0x000000000000791b */ /* 0x003fe20003800000 */
.L_x_798:
[----:B------:R-:W-:Y:S01]  /*20600*/  IMAD.MOV.U32 R118, RZ, RZ, R14 ;  /* 0x000000ffff767224 */ /* 0x000fe200078e000e */
[----:B------:R-:W-:Y:S06]  /*20610*/  BRA `(.L_x_799) ;  /* 0xfffffe4800e87947 */ /* 0x000fec000383ffff */
.L_x_522:
[----:B0-----:R0:W1:Y:S02]  /*20620*/  SYNCS.PHASECHK.TRANS64.TRYWAIT P5, [R85+URZ+0x2a890], R86 ;  /* 0x02a89056550075a7 */ /* 0x00106400080a017f */
[----:B-1----:R-:W-:Y:S05]  /*20630*/  @!P5 NANOSLEEP.SYNCS 0x989680 ;  /* 0x009896800000d95d */ /* 0x002fea0003900000 */
[----:B------:R-:W1:Y:S02]  /*20640*/  @!P5 SYNCS.PHASECHK.TRANS64 P5, [R85+URZ+0x2a890], R86 ;  /* 0x02a890565500d5a7 */ /* 0x000e6400080a007f */
[----:B-1----:R-:W-:Y:S05]  /*20650*/  @!P5 BRA `(.L_x_522) ;  /* 0xfffffffc00f0d947 */ /* 0x002fea000383ffff */
[----:B------:R-:W-:Y:S05]  /*20660*/  BRA `(.L_x_800) ;  /* 0xfffffe6c00087947 */ /* 0x000fea000383ffff */
.L_x_523:
        /* <DEDUP_REMOVED lines=8> */
.L_x_802:
[----:B------:R-:W-:Y:S05]  /*206f0*/  BSYNC B1 ;  /* 0x0000000000017941 */ /* 0x000fea0003800000 */
.L_x_801:
[----:B------:R-:W-:Y:S01]  /*20700*/  IMAD.MOV.U32 R13, RZ, RZ, R118 ;  /* 0x000000ffff0d7224 */ /* 0x000fe200078e0076 */
[----:B------:R-:W-:Y:S01]  /*20710*/  MOV R12, RZ ;  /* 0x000000ff000c7202 */ /* 0x000fe20000000f00 */
[----:B------:R-:W-:Y:S02]  /*20720*/  IMAD.MOV.U32 R11, RZ, RZ, 0x1c1f ;  /* 0x00001c1fff0b7424 */ /* 0x000fe400078e00ff */
[----:B------:R-:W-:Y:S02]  /*20730*/  IMAD.MOV.U32 R15, RZ, RZ, -0x1 ;  /* 0xffffffffff0f7424 */ /* 0x000fe400078e00ff */
[----:B------:R-:W-:-:S07]  /*20740*/  IMAD.MOV.U32 R117, RZ, RZ, R14 ;  /* 0x000000ffff757224 */ /* 0x000fce00078e000e */
[----:B------:R-:W-:Y:S05]  /*20750*/  WARPSYNC.COLLECTIVE R15, `(.L_x_803) ;  /* 0x000000000f087348 */ /* 0x000fea0003c00000 */
[----:B------:R0:W1:Y:S02]  /*20760*/  SHFL.IDX P6, R14, R13, R12, R11 ;  /* 0x0000000c0d0e7389 */ /* 0x00006400000c000b */
[----:B01----:R-:W-:Y:S01]  /*20770*/  ENDCOLLECTIVE ;  /* 0x000000000000791b */ /* 0x003fe20003800000 */
.L_x_803:
[----:B------:R-:W-:Y:S01]  /*20780*/  MOV R11, R14 ;  /* 0x0000000e000b7202 */ /* 0x000fe20000000f00 */
[----:B------:R-:W-:Y:S06]  /*20790*/  BRA `(.L_x_804) ;  /* 0xfffffe6800d87947 */ /* 0x000fec000383ffff */
.L_x_536:
[----:B------:R-:W-:Y:S01]  /*207a0*/  BSSY B1, `(.L_x_805) ;  /* 0x0000008000017945 */ /* 0x000fe20003800000 */
[----:B--234-:R-:W-:Y:S01]  /*207b0*/  IMAD.MOV.U32 R13, RZ, RZ, R115 ;  /* 0x000000ffff0d7224 */ /* 0x01cfe200078e0073 */
[----:B------:R-:W-:Y:S01]  /*207c0*/  MOV R11, 0x1c1f ;  /* 0x00001c1f000b7802 */ /* 0x000fe20000000f00 */
[----:B------:R-:W-:Y:S02]  /*207d0*/  IMAD.MOV.U32 R12, RZ, RZ, 0x1 ;  /* 0x00000001ff0c7424 */ /* 0x000fe400078e00ff */
[----:B------:R-:W-:-:S07]  /*207e0*/  IMAD.MOV.U32 R15, RZ, RZ, -0x1 ;  /* 0xffffffffff0f7424 */ /* 0x000fce00078e00ff */
[----:B01----:R-:W-:Y:S05]  /*207f0*/  WARPSYNC.COLLECTIVE R15, `(.L_x_806) ;  /* 0x000000000f087348 */ /* 0x003fea0003c00000 */
[----:B------:R2:W3:Y:S02]  /*20800*/  SHFL.IDX P6, R14, R13, R12, R11 ;  /* 0x0000000c0d0e7389 */ /* 0x0004e400000c000b */
[----:B0123--:R-:W-:Y:S01]  /*20810*/  ENDCOLLECTIVE ;  /* 0x000000000000791b */ /* 0x00ffe20003800000 */
.L_x_806:
[----:B------:R-:W-:Y:S05]  /*20820*/  BSYNC B1 ;  /* 0x0000000000017941 */ /* 0x000fea0003800000 */
.L_x_805:
[----:B------:R-:W-:Y:S01]  /*20830*/  MOV R13, R118 ;  /* 0x00000076000d7202 */ /* 0x000fe20000000f00 */
[----:B------:R-:W-:Y:S01]  /*20840*/  IMAD.MOV.U32 R12, RZ, RZ, 0x1 ;  /* 0x00000001ff0c7424 */ /* 0x000fe200078e00ff */
[----:B------:R-:W-:Y:S01]  /*20850*/  MOV R15, 0xffffffff ;  /* 0xffffffff000f7802 */ /* 0x000fe20000000f00 */
[----:B------:R-:W-:Y:S02]  /*20860*/  IMAD.MOV.U32 R11, RZ, RZ, 0x1c1f ;  /* 0x00001c1fff0b7424 */ /* 0x000fe400078e00ff */
[----:B------:R-:W-:-:S07]  /*20870*/  IMAD.MOV.U32 R115, RZ, RZ, R14 ;  /* 0x000000ffff737224 */ /* 0x000fce00078e000e */
[----:B------:R-:W-:Y:S05]  /*20880*/  WARPSYNC.COLLECTIVE R15, `(.L_x_807) ;  /* 0x000000000f087348 */ /* 0x000fea0003c00000 */
[----:B------:R0:W1:Y:S02]  /*20890*/  SHFL.IDX P6, R14, R13, R12, R11 ;  /* 0x0000000c0d0e7389 */ /* 0x00006400000c000b */
[----:B01----:R-:W-:Y:S01]  /*208a0*/  ENDCOLLECTIVE ;  /* 0x000000000000791b */ /* 0x003fe20003800000 */
.L_x_807:
[----:B------:R-:W-:Y:S01]  /*208b0*/  IMAD.MOV.U32 R118, RZ, RZ, R14 ;  /* 0x000000ffff767224 */ /* 0x000fe200078e000e */
[----:B------:R-:W-:Y:S06]  /*208c0*/  BRA `(.L_x_808) ;  /* 0xfffffe8000807947 */ /* 0x000fec000383ffff */
.L_x_549:
[----:B-1----:R1:W2:Y:S02]  /*208d0*/  SYNCS.PHASECHK.TRANS64.TRYWAIT P3, [R85+URZ+0x2a890], R86 ;  /* 0x02a89056550075a7 */ /* 0x0022a4000806017f */
[----:B--2---:R-:W-:Y:S05]  /*208e0*/  @!P3 NANOSLEEP.SYNCS 0x989680 ;  /* 0x009896800000b95d */ /* 0x004fea0003900000 */
[----:B------:R-:W2:Y:S02]  /*208f0*/  @!P3 SYNCS.PHASECHK.TRANS64 P3, [R85+URZ+0x2a890], R86 ;  /* 0x02a890565500b5a7 */ /* 0x000ea4000806007f */
[----:B--2---:R-:W-:Y:S05]  /*20900*/  @!P3 BRA `(.L_x_549) ;  /* 0xfffffffc00f0b947 */ /* 0x004fea000383ffff */
[----:B------:R-:W-:Y:S05]  /*20910*/  BRA `(.L_x_809) ;  /* 0xfffffe9800407947 */ /* 0x000fea000383ffff */
.L_x_550:
[----:B------:R-:W-:Y:S01]  /*20920*/  BSSY B1, `(.L_x_810) ;  /* 0x0000008000017945 */ /* 0x000fe20003800000 */
[----:B------:R-:W-:Y:S01]  /*20930*/  IMAD.MOV.U32 R13, RZ, RZ, R37 ;  /* 0x000000ffff0d7224 */ /* 0x000fe200078e0025 */
[----:B------:R-:W-:Y:S01]  /*20940*/  MOV R12, RZ ;  /* 0x000000ff000c7202 */ /* 0x000fe20000000f00 */
[----:B------:R-:W-:Y:S02]  /*20950*/  IMAD.MOV.U32 R11, RZ, RZ, 0x1c1f ;  /* 0x00001c1fff0b7424 */ /* 0x000fe400078e00ff */
[----:B------:R-:W-:-:S07]  /*20960*/  IMAD.MOV.U32 R15, RZ, RZ, -0x1 ;  /* 0xffffffffff0f7424 */ /* 0x000fce00078e00ff */
[----:B-1----:R-:W-:Y:S05]  /*20970*/  WARPSYNC.COLLECTIVE R15, `(.L_x_811) ;  /* 0x000000000f087348 */ /* 0x002fea0003c00000 */
[----:B------:R0:W2:Y:S02]  /*20980*/  SHFL.IDX P6, R14, R13, R12, R11 ;  /* 0x0000000c0d0e7389 */ /* 0x0000a400000c000b */
[----:B012---:R-:W-:Y:S01]  /*20990*/  ENDCOLLECTIVE ;  /* 0x000000000000791b */ /* 0x007fe20003800000 */
.L_x_811:
[----:B------:R-:W-:Y:S05]  /*209a0*/  BSYNC B1 ;  /* 0x0000000000017941 */ /* 0x000fea0003800000 */
.L_x_810:
[----:B------:R-:W-:Y:S01]  /*209b0*/  IMAD.MOV.U32 R13, RZ, RZ, R36 ;  /* 0x000000ffff0d7224 */ /* 0x000fe200078e0024 */
[----:B------:R-:W-:Y:S01]  /*209c0*/  MOV R11, 0x1c1f ;  /* 0x00001c1f000b7802 */ /* 0x000fe20000000f00 */
[----:B------:R-:W-:Y:S01]  /*209d0*/  IMAD.MOV.U32 R12, RZ, RZ, RZ ;  /* 0x000000ffff0c7224 */ /* 0x000fe200078e00ff */
[----:B------:R-:W-:Y:S01]  /*209e0*/  MOV R40, R14 ;  /* 0x0000000e00287202 */ /* 0x000fe20000000f00 */
[----:B------:R-:W-:-:S07]  /*209f0*/  IMAD.MOV.U32 R15, RZ, RZ, -0x1 ;  /* 0xffffffffff0f7424 */ /* 0x000fce00078e00ff */
[----:B------:R-:W-:Y:S05]  /*20a00*/  WARPSYNC.COLLECTIVE R15, `(.L_x_812) ;  /* 0x000000000f087348 */ /* 0x000fea0003c00000 */
[----:B------:R0:W1:Y:S02]  /*20a10*/  SHFL.IDX P6, R14, R13, R12, R11 ;  /* 0x0000000c0d0e7389 */ /* 0x00006400000c000b */
[----:B01----:R-:W-:Y:S01]  /*20a20*/  ENDCOLLECTIVE ;  /* 0x000000000000791b */ /* 0x003fe20003800000 */
.L_x_812:
[----:B------:R-:W-:Y:S01]  /*20a30*/  IMAD.MOV.U32 R39, RZ, RZ, R14 ;  /* 0x000000ffff277224 */ /* 0x000fe200078e000e */
[----:B------:R-:W-:Y:S06]  /*20a40*/  BRA `(.L_x_813) ;  /* 0xfffffe98005c7947 */ /* 0x000fec000383ffff */
.L_x_553:
[----:B------:R-:W-:Y:S01]  /*20a50*/  BSSY B1, `(.L_x_814) ;  /* 0x0000008000017945 */ /* 0x000fe20003800000 */
[----:B----4-:R-:W-:Y:S01]  /*20a60*/  MOV R13, R37 ;  /* 0x00000025000d7202 */ /* 0x010fe20000000f00 */
[----:B------:R-:W-:Y:S01]  /*20a70*/  IMAD.MOV.U32 R12, RZ, RZ, 0x1 ;  /* 0x00000001ff0c7424 */ /* 0x000fe200078e00ff */
[----:B------:R-:W-:Y:S01]  /*20a80*/  MOV R15, 0xffffffff ;  /* 0xffffffff000f7802 */ /* 0x000fe20000000f00 */
[----:B------:R-:W-:-:S07]  /*20a90*/  IMAD.MOV.U32 R11, RZ, RZ, 0x1c1f ;  /* 0x00001c1fff0b7424 */ /* 0x000fce00078e00ff */
[----:B0123--:R-:W-:Y:S05]  /*20aa0*/  WARPSYNC.COLLECTIVE R15, `(.L_x_815) ;  /* 0x000000000f087348 */ /* 0x00ffea0003c00000 */
[----:B------:R4:W0:Y:S02]  /*20ab0*/  SHFL.IDX P6, R14, R13, R12, R11 ;  /* 0x0000000c0d0e7389 */ /* 0x00082400000c000b */
[----:B01234-:R-:W-:Y:S01]  /*20ac0*/  ENDCOLLECTIVE ;  /* 0x000000000000791b */ /* 0x01ffe20003800000 */
.L_x_815:
[----:B------:R-:W-:Y:S05]  /*20ad0*/  BSYNC B1 ;  /* 0x0000000000017941 */ /* 0x000fea0003800000 */
.L_x_814:
[----:B------:R-:W-:Y:S01]  /*20ae0*/  IMAD.MOV.U32 R13, RZ, RZ, R36 ;  /* 0x000000ffff0d7224 */ /* 0x000fe200078e0024 */
[----:B------:R-:W-:Y:S01]  /*20af0*/  MOV R12, 0x1 ;  /* 0x00000001000c7802 */ /* 0x000fe20000000f00 */
[----:B------:R-:W-:Y:S02]  /*20b00*/  IMAD.MOV.U32 R11, RZ, RZ, 0x1c1f ;  /* 0x00001c1fff0b7424 */ /* 0x000fe400078e00ff */
[----:B------:R-:W-:Y:S02]  /*20b10*/  IMAD.MOV.U32 R15, RZ, RZ, -0x1 ;  /* 0xffffffffff0f7424 */ /* 0x000fe400078e00ff */
[----:B------:R-:W-:-:S07]  /*20b20*/  IMAD.MOV.U32 R40, RZ, RZ, R14 ;  /* 0x000000ffff287224 */ /* 0x000fce00078e000e */
[----:B------:R-:W-:Y:S05]  /*20b30*/  WARPSYNC.COLLECTIVE R15, `(.L_x_816) ;  /* 0x000000000f087348 */ /* 0x000fea0003c00000 */
[----:B------:R0:W1:Y:S02]  /*20b40*/  SHFL.IDX P6, R14, R13, R12, R11 ;  /* 0x0000000c0d0e7389 */ /* 0x00006400000c000b */
[----:B01----:R-:W-:Y:S01]  /*20b50*/  ENDCOLLECTIVE ;  /* 0x000000000000791b */ /* 0x003fe20003800000 */
.L_x_816:
[----:B------:R-:W-:Y:S01]  /*20b60*/  MOV R39, R14 ;  /* 0x0000000e00277202 */ /* 0x000fe20000000f00 */
[----:B------:R-:W-:Y:S06]  /*20b70*/  BRA `(.L_x_817) ;  /* 0xfffffe9800b87947 */ /* 0x000fec000383ffff */
.L_x_557:
[----:B------:R0:W0:Y:S02]  /*20b80*/  SYNCS.PHASECHK.TRANS64.TRYWAIT P2, [R85+URZ+0x2a8b0], R86 ;  /* 0x02a8b056550075a7 */ /* 0x000024000804017f */
[----:B0-----:R-:W-:Y:S05]  /*20b90*/  @!P2 NANOSLEEP.SYNCS 0x989680 ;  /* 0x009896800000a95d */ /* 0x001fea0003900000 */
[----:B------:R-:W0:Y:S02]  /*20ba0*/  @!P2 SYNCS.PHASECHK.TRANS64 P2, [R85+URZ+0x2a8b0], R86 ;  /* 0x02a8b0565500a5a7 */ /* 0x000e24000804007f */
[----:B0-----:R-:W-:Y:S05]  /*20bb0*/  @!P2 BRA `(.L_x_557) ;  /* 0xfffffffc00f0a947 */ /* 0x001fea000383ffff */
[----:B------:R-:W-:Y:S05]  /*20bc0*/  BRA `(.L_x_818) ;  /* 0xfffffe9c00907947 */ /* 0x000fea000383ffff */
.L_x_577:
[----:B------:R-:W-:Y:S01]  /*20bd0*/  BSSY B1, `(.L_x_819) ;  /* 0x0000008000017945 */ /* 0x000fe20003800000 */
[----:B------:R-:W-:Y:S01]  /*20be0*/  IMAD.MOV.U32 R13, RZ, RZ, R24 ;  /* 0x000000ffff0d7224 */ /* 0x000fe200078e0018 */
[----:B------:R-:W-:Y:S01]  /*20bf0*/  MOV R11, 0x1c1f ;  /* 0x00001c1f000b7802 */ /* 0x000fe20000000f00 */
[----:B------:R-:W-:Y:S02]  /*20c00*/  IMAD.MOV.U32 R12, RZ, RZ, RZ ;  /* 0x000000ffff0c7224 */ /* 0x000fe400078e00ff */
[----:B------:R-:W-:-:S07]  /*20c10*/  IMAD.MOV.U32 R15, RZ, RZ, -0x1 ;  /* 0xffffffffff0f7424 */ /* 0x000fce00078e00ff */
[----:B---3--:R-:W-:Y:S05]  /*20c20*/  WARPSYNC.COLLECTIVE R15, `(.L_x_820) ;  /* 0x000000000f087348 */ /* 0x008fea0003c00000 */
[----:B------:R0:W1:Y:S02]  /*20c30*/  SHFL.IDX P6, R14, R13, R12, R11 ;  /* 0x0000000c0d0e7389 */ /* 0x00006400000c000b */
[----:B01-3--:R-:W-:Y:S01]  /*20c40*/  ENDCOLLECTIVE ;  /* 0x000000000000791b */ /* 0x00bfe20003800000 */
.L_x_820:
[----:B------:R-:W-:Y:S05]  /*20c50*/  BSYNC B1 ;  /* 0x0000000000017941 */ /* 0x000fea0003800000 */
.L_x_819:
        /* <DEDUP_REMOVED lines=8> */
.L_x_821:
[----:B------:R-:W-:Y:S02]  /*20ce0*/  IMAD.MOV.U32 R13, RZ, RZ, R41 ;  /* 0x000000ffff0d7224 */ /* 0x000fe400078e0029 */
[----:B------:R-:W-:-:S07]  /*20cf0*/  IMAD.MOV.U32 R38, RZ, RZ, R14 ;  /* 0x000000ffff267224 */ /* 0x000fce00078e000e */
[----:B------:R-:W-:Y:S05]  /*20d00*/  WARPSYNC.COLLECTIVE R15, `(.L_x_822) ;  /* 0x000000000f087348 */ /* 0x000fea0003c00000 */
[----:B------:R0:W1:Y:S02]  /*20d10*/  SHFL.IDX P6, R14, R13, R12, R11 ;  /* 0x0000000c0d0e7389 */ /* 0x00006400000c000b */
[----:B01----:R-:W-:Y:S01]  /*20d20*/  ENDCOLLECTIVE ;  /* 0x000000000000791b */ /* 0x003fe20003800000 */
.L_x_822:
[----:B------:R-:W-:Y:S01]  /*20d30*/  IMAD.MOV.U32 R13, RZ, RZ, R40 ;  /* 0x000000ffff0d7224 */ /* 0x000fe200078e0028 */
[----:B------:R-:W-:-:S07]  /*20d40*/  MOV R41, R14 ;  /* 0x0000000e00297202 */ /* 0x000fce0000000f00 */
[----:B------:R-:W-:Y:S05]  /*20d50*/  WARPSYNC.COLLECTIVE R15, `(.L_x_823) ;  /* 0x000000000f087348 */ /* 0x000fea0003c00000 */
[----:B------:R0:W1:Y:S02]  /*20d60*/  SHFL.IDX P6, R14, R13, R12, R11 ;  /* 0x0000000c0d0e7389 */ /* 0x00006400000c000b */
[----:B01----:R-:W-:Y:S01]  /*20d70*/  ENDCOLLECTIVE ;  /* 0x000000000000791b */ /* 0x003fe20003800000 */
.L_x_823:
[----:B------:R-:W-:Y:S01]  /*20d80*/  IMAD.MOV.U32 R40, RZ, RZ, R14 ;  /* 0x000000ffff287224 */ /* 0x000fe200078e000e */
[----:B------:R-:W-:Y:S06]  /*20d90*/  BRA `(.L_x_824) ;  /* 0xfffffeac00387947 */ /* 0x000fec000383ffff */
.L_x_581:
[----:B0-----:R0:W1:Y:S02]  /*20da0*/  SYNCS.PHASECHK.TRANS64.TRYWAIT P0, [R2+URZ+0x2a800], R5 ;  /* 0x02a80005020075a7 */ /* 0x001064000800017f */
[----:B-1----:R-:W-:Y:S05]  /*20db0*/  @!P0 NANOSLEEP.SYNCS 0x989680 ;  /* 0x009896800000895d */ /* 0x002fea0003900000 */
[----:B------:R-:W1:Y:S02]  /*20dc0*/  @!P0 SYNCS.PHASECHK.TRANS64 P0, [R2+URZ+0x2a800], R5 ;  /* 0x02a80005020085a7 */ /* 0x000e64000800007f */
[----:B-1----:R-:W-:Y:S05]  /*20dd0*/  @!P0 BRA `(.L_x_581) ;  /* 0xfffffffc00f08947 */ /* 0x002fea000383ffff */
[----:B------:R-:W-:Y:S05]  /*20de0*/  BRA `(.L_x_825) ;  /* 0xfffffeb400bc7947 */ /* 0x000fea000383ffff */
.L_x_605:
[----:B------:R-:W-:Y:S01]  /*20df0*/  BSSY B1, `(.L_x_826) ;  /* 0x0000008000017945 */ /* 0x000fe20003800000 */
[----:B------:R-:W-:Y:S01]  /*20e00*/  MOV R13, R24 ;  /* 0x00000018000d7202 */ /* 0x000fe20000000f00 */
[----:B------:R-:W-:Y:S01]  /*20e10*/  IMAD.MOV.U32 R12, RZ, RZ, RZ ;  /* 0x000000ffff0c7224 */ /* 0x000fe200078e00ff */
[----:B------:R-:W-:Y:S01]  /*20e20*/  MOV R15, 0xffffffff ;  /* 0xffffffff000f7802 */ /* 0x000fe20000000f00 */
[----:B------:R-:W-:-:S07]  /*20e30*/  IMAD.MOV.U32 R11, RZ, RZ, 0x1c1f ;  /* 0x00001c1fff0b7424 */ /* 0x000fce00078e00ff */
[----:B---3--:R-:W-:Y:S05]  /*20e40*/  WARPSYNC.COLLECTIVE R15, `(.L_x_827) ;  /* 0x000000000f087348 */ /* 0x008fea0003c00000 */
[----:B------:R0:W1:Y:S02]  /*20e50*/  SHFL.IDX P6, R14, R13, R12, R11 ;  /* 0x0000000c0d0e7389 */ /* 0x00006400000c000b */
[----:B01-3--:R-:W-:Y:S01]  /*20e60*/  ENDCOLLECTIVE ;  /* 0x000000000000791b */ /* 0x00bfe20003800000 */
.L_x_827:
[----:B------:R-:W-:Y:S05]  /*20e70*/  BSYNC B1 ;  /* 0x0000000000017941 */ /* 0x000fea0003800000 */
.L_x_826:
        /* <DEDUP_REMOVED lines=8> */
.L_x_828:
[----:B------:R-:W-:Y:S01]  /*20f00*/  IMAD.MOV.U32 R13, RZ, RZ, R41 ;  /* 0x000000ffff0d7224 */ /* 0x000fe200078e0029 */
[----:B------:R-:W-:-:S07]  /*20f10*/  MOV R0, R14 ;  /* 0x0000000e00007202 */ /* 0x000fce0000000f00 */
[----:B------:R-:W-:Y:S05]  /*20f20*/  WARPSYNC.COLLECTIVE R15, `(.L_x_829) ;  /* 0x000000000f087348 */ /* 0x000fea0003c00000 */
[----:B------:R0:W1:Y:S02]  /*20f30*/  SHFL.IDX P6, R14, R13, R12, R11 ;  /* 0x0000000c0d0e7389 */ /* 0x00006400000c000b */
[----:B01----:R-:W-:Y:S01]  /*20f40*/  ENDCOLLECTIVE ;  /* 0x000000000000791b */ /* 0x003fe20003800000 */
.L_x_829:
[----:B------:R-:W-:Y:S01]  /*20f50*/  MOV R13, R40 ;  /* 0x00000028000d7202 */ /* 0x000fe20000000f00 */
[----:B------:R-:W-:-:S07]  /*20f60*/  IMAD.MOV.U32 R37, RZ, RZ, R14 ;  /* 0x000000ffff257224 */ /* 0x000fce00078e000e */
[----:B------:R-:W-:Y:S05]  /*20f70*/  WARPSYNC.COLLECTIVE R15, `(.L_x_830) ;  /* 0x000000000f087348 */ /* 0x000fea0003c00000 */
[----:B------:R0:W1:Y:S02]  /*20f80*/  SHFL.IDX P6, R14, R13, R12, R11 ;  /* 0x0000000c0d0e7389 */ /* 0x00006400000c000b */
[----:B01----:R-:W-:Y:S01]  /*20f90*/  ENDCOLLECTIVE ;  /* 0x000000000000791b */ /* 0x003fe20003800000 */
.L_x_830:
[----:B------:R-:W-:Y:S01]  /*20fa0*/  IMAD.MOV.U32 R40, RZ, RZ, R14 ;  /* 0x000000ffff287224 */ /* 0x000fe200078e000e */
[----:B------:R-:W-:Y:S06]  /*20fb0*/  BRA `(.L_x_831) ;  /* 0xfffffed4005c7947 */ /* 0x000fec000383ffff */
.L_x_609:
[----:B0-----:R0:W1:Y:S02]  /*20fc0*/  SYNCS.PHASECHK.TRANS64.TRYWAIT P0, [R2+URZ+0x2a800], R5 ;  /* 0x02a80005020075a7 */ /* 0x001064000800017f */
[----:B-1----:R-:W-:Y:S05]  /*20fd0*/  @!P0 NANOSLEEP.SYNCS 0x989680 ;  /* 0x009896800000895d */ /* 0x002fea0003900000 */
[----:B------:R-:W1:Y:S02]  /*20fe0*/  @!P0 SYNCS.PHASECHK.TRANS64 P0, [R2+URZ+0x2a800], R5 ;  /* 0x02a80005020085a7 */ /* 0x000e64000800007f */
[----:B-1----:R-:W-:Y:S05]  /*20ff0*/  @!P0 BRA `(.L_x_609) ;  /* 0xfffffffc00f08947 */ /* 0x002fea000383ffff */
[----:B------:R-:W-:Y:S05]  /*21000*/  BRA `(.L_x_832) ;  /* 0xfffffedc00747947 */ /* 0x000fea000383ffff */
.L_x_623:
[----:B-1----:R1:W2:Y:S02]  /*21010*/  SYNCS.PHASECHK.TRANS64.TRYWAIT P1, [R9+URZ+0x2a830], R0 ;  /* 0x02a83000090075a7 */ /* 0x0022a4000802017f */
[----:B--2---:R-:W-:Y:S05]  /*21020*/  @!P1 NANOSLEEP.SYNCS 0x989680 ;  /* 0x009896800000995d */ /* 0x004fea0003900000 */
[----:B------:R-:W2:Y:S02]  /*21030*/  @!P1 SYNCS.PHASECHK.TRANS64 P1, [R9+URZ+0x2a830], R0 ;  /* 0x02a83000090095a7 */ /* 0x000ea4000802007f */
[----:B--2---:R-:W-:Y:S05]  /*21040*/  @!P1 BRA `(.L_x_623) ;  /* 0xfffffffc00f09947 */ /* 0x004fea000383ffff */
[----:B------:R-:W-:Y:S05]  /*21050*/  BRA `(.L_x_622) ;  /* 0xffffff0000787947 */ /* 0x000fea000383ffff */
.L_x_631:
[----:B-1----:R1:W2:Y:S02]  /*21060*/  SYNCS.PHASECHK.TRANS64.TRYWAIT P1, [R15+URZ+0x2a830], R0 ;  /* 0x02a830000f0075a7 */ /* 0x0022a4000802017f */
[----:B--2---:R-:W-:Y:S05]  /*21070*/  @!P1 NANOSLEEP.SYNCS 0x989680 ;  /* 0x009896800000995d */ /* 0x004fea0003900000 */
[----:B------:R-:W2:Y:S02]  /*21080*/  @!P1 SYNCS.PHASECHK.TRANS64 P1, [R15+URZ+0x2a830], R0 ;  /* 0x02a830000f0095a7 */ /* 0x000ea4000802007f */
[----:B--2---:R-:W-:Y:S05]  /*21090*/  @!P1 BRA `(.L_x_631) ;  /* 0xfffffffc00f09947 */ /* 0x004fea000383ffff */
[----:B------:R-:W-:Y:S05]  /*210a0*/  BRA `(.L_x_630) ;  /* 0xffffff24006c7947 */ /* 0x000fea000383ffff */
.L_x_636:
[----:B-1----:R1:W2:Y:S02]  /*210b0*/  SYNCS.PHASECHK.TRANS64.TRYWAIT P1, [R20+URZ+0x2a850], R0 ;  /* 0x02a85000140075a7 */ /* 0x0022a4000802017f */
[----:B--2---:R-:W-:Y:S05]  /*210c0*/  @!P1 NANOSLEEP.SYNCS 0x989680 ;  /* 0x009896800000995d */ /* 0x004fea0003900000 */
[----:B------:R-:W2:Y:S02]  /*210d0*/  @!P1 SYNCS.PHASECHK.TRANS64 P1, [R20+URZ+0x2a850], R0 ;  /* 0x02a85000140095a7 */ /* 0x000ea4000802007f */
[----:B--2---:R-:W-:Y:S05]  /*210e0*/  @!P1 BRA `(.L_x_636) ;  /* 0xfffffffc00f09947 */ /* 0x004fea000383ffff */
[----:B------:R-:W-:Y:S05]  /*210f0*/  BRA `(.L_x_635) ;  /* 0xffffff3000987947 */ /* 0x000fea000383ffff */
.L_x_644:
[----:B-1----:R1:W2:Y:S02]  /*21100*/  SYNCS.PHASECHK.TRANS64.TRYWAIT P1, [R4+URZ+0x2a850], R9 ;  /* 0x02a85009040075a7 */ /* 0x0022a4000802017f */
[----:B--2---:R-:W-:Y:S05]  /*21110*/  @!P1 NANOSLEEP.SYNCS 0x989680 ;  /* 0x009896800000995d */ /* 0x004fea0003900000 */
[----:B------:R-:W2:Y:S02]  /*21120*/  @!P1 SYNCS.PHASECHK.TRANS64 P1, [R4+URZ+0x2a850], R9 ;  /* 0x02a85009040095a7 */ /* 0x000ea4000802007f */
[----:B--2---:R-:W-:Y:S05]  /*21130*/  @!P1 BRA `(.L_x_644) ;  /* 0xfffffffc00f09947 */ /* 0x004fea000383ffff */
[----:B------:R-:W-:Y:S05]  /*21140*/  BRA `(.L_x_643) ;  /* 0xffffff4800707947 */ /* 0x000fea000383ffff */
.L_x_684:
[----:B------:R-:W0:Y:S01]  /*21150*/  S2R R9, SR_TID.X ;  /* 0x0000000000097919 */ /* 0x000e220000002100 */
[----:B------:R-:W-:Y:S01]  /*21160*/  BSSY B1, `(.L_x_833) ;  /* 0x000000a000017945 */ /* 0x000fe20003800000 */
[----:B------:R-:W-:Y:S01]  /*21170*/  MOV R12, RZ ;  /* 0x000000ff000c7202 */ /* 0x000fe20000000f00 */
[----:B------:R-:W-:Y:S02]  /*21180*/  IMAD.MOV.U32 R11, RZ, RZ, 0x1f ;  /* 0x0000001fff0b7424 */ /* 0x000fe400078e00ff */
[----:B------:R-:W-:Y:S01]  /*21190*/  IMAD.MOV.U32 R15, RZ, RZ, -0x1 ;  /* 0xffffffffff0f7424 */ /* 0x000fe200078e00ff */
[----:B0-----:R-:W-:-:S04]  /*211a0*/  SHF.R.U32.HI R9, RZ, 0x5, R9 ;  /* 0x00000005ff097819 */ /* 0x001fc80000011609 */
[----:B------:R-:W-:-:S05]  /*211b0*/  LOP3.LUT R9, R9, 0x3, RZ, 0xc0, !PT ;  /* 0x0000000309097812 */ /* 0x000fca00078ec0ff */
[----:B------:R-:W-:-:S07]  /*211c0*/  IMAD.MOV.U32 R13, RZ, RZ, R9 ;  /* 0x000000ffff0d7224 */ /* 0x000fce00078e0009 */
[----:B------:R-:W-:Y:S05]  /*211d0*/  WARPSYNC.COLLECTIVE R15, `(.L_x_834) ;  /* 0x000000000f087348 */ /* 0x000fea0003c00000 */
[----:B------:R0:W1:Y:S02]  /*211e0*/  SHFL.IDX P6, R14, R13, R12, R11 ;  /* 0x0000000c0d0e7389 */ /* 0x00006400000c000b */
[----:B01----:R-:W-:Y:S01]  /*211f0*/  ENDCOLLECTIVE ;  /* 0x000000000000791b */ /* 0x003fe20003800000 */
.L_x_834:
[----:B------:R-:W-:Y:S05]  /*21200*/  BSYNC B1 ;  /* 0x0000000000017941 */ /* 0x000fea0003800000 */
.L_x_833:
[----:B------:R-:W-:Y:S05]  /*21210*/  BRA `(.L_x_835) ;  /* 0xffffff9400b07947 */ /* 0x000fea000383ffff */
.L_x_686:
[----:B------:R-:W-:Y:S01]  /*21220*/  BSSY B1, `(.L_x_836) ;  /* 0x0000006000017945 */ /* 0x000fe20003800000 */
[----:B------:R-:W-:-:S07]  /*21230*/  MOV R15, 0xffffffff ;  /* 0xffffffff000f7802 */ /* 0x000fce0000000f00 */
[----:B0-----:R-:W-:Y:S05]  /*21240*/  WARPSYNC.COLLECTIVE R15, `(.L_x_837) ;  /* 0x000000000f0c7348 */ /* 0x001fea0003c00000 */
[----:B------:R-:W-:Y:S02]  /*21250*/  ELECT P6, UR62, PT ;  /* 0x00000000003e782f */ /* 0x000fe400038c0000 */
[----:B------:R-:W-:Y:S01]  /*21260*/  MOV R14, UR62 ;  /* 0x0000003e000e7c02 */ /* 0x000fe20008000f00 */
[----:B0-----:R-:W-:Y:S10]  /*21270*/  ENDCOLLECTIVE ;  /* 0x000000000000791b */ /* 0x001ff40003800000 */
.L_x_837:
[----:B------:R-:W-:Y:S05]  /*21280*/  BSYNC B1 ;  /* 0x0000000000017941 */ /* 0x000fea0003800000 */
.L_x_836:
[----:B------:R-:W-:Y:S05]  /*21290*/  BRA `(.L_x_685) ;  /* 0xffffff9400a87947 */ /* 0x000fea000383ffff */
.L_x_688:
[----:B0-----:R0:W1:Y:S02]  /*212a0*/  SYNCS.PHASECHK.TRANS64.TRYWAIT P0, [R22+URZ+0x2a820], R7 ;  /* 0x02a82007160075a7 */ /* 0x001064000800017f */
[----:B-1----:R-:W-:Y:S05]  /*212b0*/  @!P0 NANOSLEEP.SYNCS 0x989680 ;  /* 0x009896800000895d */ /* 0x002fea0003900000 */
[----:B------:R-:W1:Y:S02]  /*212c0*/  @!P0 SYNCS.PHASECHK.TRANS64 P0, [R22+URZ+0x2a820], R7 ;  /* 0x02a82007160085a7 */ /* 0x000e64000800007f */
[----:B-1----:R-:W-:Y:S05]  /*212d0*/  @!P0 BRA `(.L_x_688) ;  /* 0xfffffffc00f08947 */ /* 0x002fea000383ffff */
[----:B------:R-:W-:Y:S05]  /*212e0*/  BRA `(.L_x_838) ;  /* 0xffffff9400b87947 */ /* 0x000fea000383ffff */
.L_x_692:
[----:B-1----:R1:W2:Y:S02]  /*212f0*/  SYNCS.PHASECHK.TRANS64.TRYWAIT P0, [R11+URZ+0x2a8a0], R10 ;  /* 0x02a8a00a0b0075a7 */ /* 0x0022a4000800017f */
[----:B--2---:R-:W-:Y:S05]  /*21300*/  @!P0 NANOSLEEP.SYNCS 0x989680 ;  /* 0x009896800000895d */ /* 0x004fea0003900000 */
[----:B------:R-:W2:Y:S02]  /*21310*/  @!P0 SYNCS.PHASECHK.TRANS64 P0, [R11+URZ+0x2a8a0], R10 ;  /* 0x02a8a00a0b0085a7 */ /* 0x000ea4000800007f */
[----:B--2---:R-:W-:Y:S05]  /*21320*/  @!P0 BRA `(.L_x_692) ;  /* 0xfffffffc00f08947 */ /* 0x004fea000383ffff */
[----:B------:R-:W-:Y:S05]  /*21330*/  BRA `(.L_x_839) ;  /* 0xffffff9400d07947 */ /* 0x000fea000383ffff */
.L_x_699:
[----:B0-----:R0:W2:Y:S02]  /*21340*/  SYNCS.PHASECHK.TRANS64.TRYWAIT P0, [R11+URZ+0x2a8c0], R10 ;  /* 0x02a8c00a0b0075a7 */ /* 0x0010a4000800017f */
[----:B--2---:R-:W-:Y:S05]  /*21350*/  @!P0 NANOSLEEP.SYNCS 0x989680 ;  /* 0x009896800000895d */ /* 0x004fea0003900000 */
[----:B------:R-:W2:Y:S02]  /*21360*/  @!P0 SYNCS.PHASECHK.TRANS64 P0, [R11+URZ+0x2a8c0], R10 ;  /* 0x02a8c00a0b0085a7 */ /* 0x000ea4000800007f */
[----:B--2---:R-:W-:Y:S05]  /*21370*/  @!P0 BRA `(.L_x_699) ;  /* 0xfffffffc00f08947 */ /* 0x004fea000383ffff */
[----:B------:R-:W-:Y:S05]  /*21380*/  BRA `(.L_x_840) ;  /* 0xffffff9800c87947 */ /* 0x000fea000383ffff */
.L_x_707:
[----:B-1----:R1:W2:Y:S02]  /*21390*/  SYNCS.PHASECHK.TRANS64.TRYWAIT P2, [R10+URZ+0x2a8a0], R9 ;  /* 0x02a8a0090a0075a7 */ /* 0x0022a4000804017f */
[----:B--2---:R-:W-:Y:S05]  /*213a0*/  @!P2 NANOSLEEP.SYNCS 0x989680 ;  /* 0x009896800000a95d */ /* 0x004fea0003900000 */
[----:B------:R-:W2:Y:S02]  /*213b0*/  @!P2 SYNCS.PHASECHK.TRANS64 P2, [R10+URZ+0x2a8a0], R9 ;  /* 0x02a8a0090a00a5a7 */ /* 0x000ea4000804007f */
[----:B--2---:R-:W-:Y:S05]  /*213c0*/  @!P2 BRA `(.L_x_707) ;  /* 0xfffffffc00f0a947 */ /* 0x004fea000383ffff */
[----:B------:R-:W-:Y:S05]  /*213d0*/  BRA `(.L_x_841) ;  /* 0xffffff9c00c47947 */ /* 0x000fea000383ffff */
.L_x_714:
[----:B0-----:R0:W2:Y:S02]  /*213e0*/  SYNCS.PHASECHK.TRANS64.TRYWAIT P2, [R10+URZ+0x2a8c0], R9 ;  /* 0x02a8c0090a0075a7 */ /* 0x0010a4000804017f */
[----:B--2---:R-:W-:Y:S05]  /*213f0*/  @!P2 NANOSLEEP.SYNCS 0x989680 ;  /* 0x009896800000a95d */ /* 0x004fea0003900000 */
[----:B------:R-:W2:Y:S02]  /*21400*/  @!P2 SYNCS.PHASECHK.TRANS64 P2, [R10+URZ+0x2a8c0], R9 ;  /* 0x02a8c0090a00a5a7 */ /* 0x000ea4000804007f */
[----:B--2---:R-:W-:Y:S05]  /*21410*/  @!P2 BRA `(.L_x_714) ;  /* 0xfffffffc00f0a947 */ /* 0x004fea000383ffff */
[----:B------:R-:W-:Y:S05]  /*21420*/  BRA `(.L_x_842) ;  /* 0xffffffa000b87947 */ /* 0x000fea000383ffff */
.L_x_730:
[----:B0-----:R-:W0:Y:S01]  /*21430*/  S2R R8, SR_TID.X ;  /* 0x0000000000087919 */ /* 0x001e220000002100 */
[----:B------:R-:W-:Y:S01]  /*21440*/  BSSY B0, `(.L_x_843) ;  /* 0x000000a000007945 */ /* 0x000fe20003800000 */
[----:B------:R-:W-:Y:S01]  /*21450*/  IMAD.MOV.U32 R12, RZ, RZ, RZ ;  /* 0x000000ffff0c7224 */ /* 0x000fe200078e00ff */
[----:B------:R-:W-:Y:S01]  /*21460*/  MOV R11, 0x1f ;  /* 0x0000001f000b7802 */ /* 0x000fe20000000f00 */
[----:B------:R-:W-:Y:S01]  /*21470*/  IMAD.MOV.U32 R15, RZ, RZ, -0x1 ;  /* 0xffffffffff0f7424 */ /* 0x000fe200078e00ff */
[----:B0-----:R-:W-:-:S04]  /*21480*/  SHF.R.U32.HI R8, RZ, 0x5, R8 ;  /* 0x00000005ff087819 */ /* 0x001fc80000011608 */
[----:B------:R-:W-:-:S05]  /*21490*/  LOP3.LUT R8, R8, 0x3, RZ, 0xc0, !PT ;  /* 0x0000000308087812 */ /* 0x000fca00078ec0ff */
[----:B------:R-:W-:-:S07]  /*214a0*/  IMAD.MOV.U32 R13, RZ, RZ, R8 ;  /* 0x000000ffff0d7224 */ /* 0x000fce00078e0008 */
[----:B-----5:R-:W-:Y:S05]  /*214b0*/  WARPSYNC.COLLECTIVE R15, `(.L_x_844) ;  /* 0x000000000f087348 */ /* 0x020fea0003c00000 */
[----:B------:R0:W1:Y:S02]  /*214c0*/  SHFL.IDX P6, R14, R13, R12, R11 ;  /* 0x0000000c0d0e7389 */ /* 0x00006400000c000b */
[----:B01---5:R-:W-:Y:S01]  /*214d0*/  ENDCOLLECTIVE ;  /* 0x000000000000791b */ /* 0x023fe20003800000 */
.L_x_844:
[----:B------:R-:W-:Y:S05]  /*214e0*/  BSYNC B0 ;  /* 0x0000000000007941 */ /* 0x000fea0003800000 */
.L_x_843:
[----:B------:R-:W-:Y:S05]  /*214f0*/  BRA `(.L_x_845) ;  /* 0xffffffb000587947 */ /* 0x000fea000383ffff */
.L_x_733:
[----:B0-----:R0:W1:Y:S02]  /*21500*/  SYNCS.PHASECHK.TRANS64.TRYWAIT P0, [R7+URZ+0x2a840], R2 ;  /* 0x02a84002070075a7 */ /* 0x001064000800017f */
[----:B-1----:R-:W-:Y:S05]  /*21510*/  @!P0 NANOSLEEP.SYNCS 0x989680 ;  /* 0x009896800000895d */ /* 0x002fea0003900000 */
[----:B------:R-:W1:Y:S02]  /*21520*/  @!P0 SYNCS.PHASECHK.TRANS64 P0, [R7+URZ+0x2a840], R2 ;  /* 0x02a84002070085a7 */ /* 0x000e64000800007f */
[----:B-1----:R-:W-:Y:S05]  /*21530*/  @!P0 BRA `(.L_x_733) ;  /* 0xfffffffc00f08947 */ /* 0x002fea000383ffff */
[----:B------:R-:W-:Y:S05]  /*21540*/  BRA `(.L_x_846) ;  /* 0xffffffb000a87947 */ /* 0x000fea000383ffff */
.L_x_734:
        /* <DEDUP_REMOVED lines=8> */
.L_x_848:
[----:B------:R-:W-:Y:S05]  /*215d0*/  BSYNC B0 ;  /* 0x0000000000007941 */ /* 0x000fea0003800000 */
.L_x_847:
[----:B------:R-:W-:Y:S01]  /*215e0*/  IMAD.MOV.U32 R13, RZ, RZ, R4 ;  /* 0x000000ffff0d7224 */ /* 0x000fe200078e0004 */
[----:B------:R-:W-:Y:S01]  /*215f0*/  MOV R11, 0x181f ;  /* 0x0000181f000b7802 */ /* 0x000fe20000000f00 */
[----:B------:R-:W-:Y:S01]  /*21600*/  IMAD.MOV.U32 R12, RZ, RZ, RZ ;  /* 0x000000ffff0c7224 */ /* 0x000fe200078e00ff */
[----:B------:R-:W-:Y:S01]  /*21610*/  MOV R2, R14 ;  /* 0x0000000e00027202 */ /* 0x000fe20000000f00 */
[----:B------:R-:W-:Y:S02]  /*21620*/  IMAD.MOV.U32 R15, RZ, RZ, -0x1 ;  /* 0xffffffffff0f7424 */ /* 0x000fe400078e00ff */
[----:B------:R-:W-:-:S07]  /*21630*/  @P0 IMAD R8, R5, 0x2, R22 ;  /* 0x0000000205080824 */ /* 0x000fce00078e0216 */
[----:B------:R-:W-:Y:S05]  /*21640*/  WARPSYNC.COLLECTIVE R15, `(.L_x_849) ;  /* 0x000000000f087348 */ /* 0x000fea0003c00000 */
[----:B------:R0:W1:Y:S02]  /*21650*/  SHFL.IDX P6, R14, R13, R12, R11 ;  /* 0x0000000c0d0e7389 */ /* 0x00006400000c000b */
[----:B01----:R-:W-:Y:S01]  /*21660*/  ENDCOLLECTIVE ;  /* 0x000000000000791b */ /* 0x003fe20003800000 */
.L_x_849:
[----:B------:R-:W-:Y:S01]  /*21670*/  IMAD.MOV.U32 R13, RZ, RZ, R0 ;  /* 0x000000ffff0d7224 */ /* 0x000fe200078e0000 */
[----:B------:R-:W-:Y:S01]  /*21680*/  MOV R12, 0x1 ;  /* 0x00000001000c7802 */ /* 0x000fe20000000f00 */
[----:B------:R-:W-:-:S07]  /*21690*/  IMAD.MOV.U32 R3, RZ, RZ, R14 ;  /* 0x000000ffff037224 */ /* 0x000fce00078e000e */
[----:B------:R-:W-:Y:S05]  /*216a0*/  WARPSYNC.COLLECTIVE R15, `(.L_x_850) ;  /* 0x000000000f087348 */ /* 0x000fea0003c00000 */
[----:B------:R0:W1:Y:S02]  /*216b0*/  SHFL.IDX P6, R14, R13, R12, R11 ;  /* 0x0000000c0d0e7389 */ /* 0x00006400000c000b */
[----:B01----:R-:W-:Y:S01]  /*216c0*/  ENDCOLLECTIVE ;  /* 0x000000000000791b */ /* 0x003fe20003800000 */
.L_x_850:
[----:B------:R-:W-:-:S04]  /*216d0*/  @P0 LEA R3, P1, R9, R3, 0x1 ;  /* 0x0000000309030211 */ /* 0x000fc800078208ff */
[----:B------:R-:W-:Y:S02]  /*216e0*/  @P0 IADD3.X R2, RZ, R2, RZ, P1, !PT ;  /* 0x00000002ff020210 */ /* 0x000fe40000ffe4ff */
[----:B------:R-:W-:Y:S02]  /*216f0*/  ISETP.GE.AND P1, PT, R6, 0x11, PT ;  /* 0x000000110600780c */ /* 0x000fe40003f26270 */
        /* <DEDUP_REMOVED lines=10> */
[----:B0-----:R-:W-:-:S07]  /*217a0*/  IMAD.MOV.U32 R2, RZ, RZ, R14 ;  /* 0x000000ffff027224 */ /* 0x001fce00078e000e */
[----:B------:R-:W-:Y:S05]  /*217b0*/  WARPSYNC.COLLECTIVE R15, `(.L_x_851) ;  /* 0x000000000f087348 */ /* 0x000fea0003c00000 */
[----:B------:R0:W1:Y:S02]  /*217c0*/  SHFL.IDX P6, R14, R13, R12, R11 ;  /* 0x0000000c0d0e7389 */ /* 0x00006400000c000b */
[----:B01----:R-:W-:Y:S01]  /*217d0*/  ENDCOLLECTIVE ;  /* 0x000000000000791b */ /* 0x003fe20003800000 */
.L_x_851:
[----:B------:R-:W-:Y:S01]  /*217e0*/  @P1 IMAD R8, R5, 0x2, R22 ;  /* 0x0000000205081824 */ /* 0x000fe200078e0216 */
[----:B------:R-:W-:Y:S01]  /*217f0*/  MOV R13, R0 ;  /* 0x00000000000d7202 */ /* 0x000fe20000000f00 */
[----:B------:R-:W-:Y:S01]  /*21800*/  IMAD.MOV.U32 R12, RZ, RZ, 0x2 ;  /* 0x00000002ff0c7424 */ /* 0x000fe200078e00ff */
[----:B------:R-:W-:-:S07]  /*21810*/  MOV R3, R14 ;  /* 0x0000000e00037202 */ /* 0x000fce0000000f00 */
[----:B------:R-:W-:Y:S05]  /*21820*/  WARPSYNC.COLLECTIVE R15, `(.L_x_852) ;  /* 0x000000000f087348 */ /* 0x000fea0003c00000 */
[----:B------:R0:W1:Y:S02]  /*21830*/  SHFL.IDX P6, R14, R13, R12, R11 ;  /* 0x0000000c0d0e7389 */ /* 0x00006400000c000b */
[----:B01----:R-:W-:Y:S01]  /*21840*/  ENDCOLLECTIVE ;  /* 0x000000000000791b */ /* 0x003fe20003800000 */
.L_x_852:
[----:B------:R-:W-:-:S05]  /*21850*/  @P1 LEA R3, P0, R9, R3, 0x1 ;  /* 0x0000000309031211 */ /* 0x000fca00078008ff */
[----:B------:R-:W-:-:S05]  /*21860*/  @P1 IMAD.X R2, RZ, RZ, R2, P0 ;  /* 0x000000ffff021224 */ /* 0x000fca00000e0602 */
[----:B------:R-:W-:Y:S02]  /*21870*/  @P1 LOP3.LUT R3, R3, R2, RZ, 0x3c, !PT ;  /* 0x0000000203031212 */ /* 0x000fe400078e3cff */
[----:B------:R-:W-:Y:S02]  /*21880*/  MOV R13, R4 ;  /* 0x00000004000d7202 */ /* 0x000fe40000000f00 */
        /* <DEDUP_REMOVED lines=13> */
.L_x_853:
[----:B------:R-:W-:Y:S01]  /*21960*/  @P1 LEA R8, R5, R22, 0x1 ;  /* 0x0000001605081211 */ /* 0x000fe200078e08ff */
[----:B------:R-:W-:Y:S02]  /*21970*/  IMAD.MOV.U32 R13, RZ, RZ, R0 ;  /* 0x000000ffff0d7224 */ /* 0x000fe400078e0000 */
[----:B------:R-:W-:Y:S02]  /*21980*/  IMAD.MOV.U32 R12, RZ, RZ, 0x3 ;  /* 0x00000003ff0c7424 */ /* 0x000fe400078e00ff */
[----:B------:R-:W-:-:S07]  /*21990*/  IMAD.MOV.U32 R3, RZ, RZ, R14 ;  /* 0x000000ffff037224 */ /* 0x000fce00078e000e */
[----:B------:R-:W-:Y:S05]  /*219a0*/  WARPSYNC.COLLECTIVE R15, `(.L_x_854) ;  /* 0x000000000f087348 */ /* 0x000fea0003c00000 */
[----:B------:R0:W1:Y:S02]  /*219b0*/  SHFL.IDX P6, R14, R13, R12, R11 ;  /* 0x0000000c0d0e7389 */ /* 0x00006400000c000b */
[----:B01----:R-:W-:Y:S01]  /*219c0*/  ENDCOLLECTIVE ;  /* 0x000000000000791b */ /* 0x003fe20003800000 */
.L_x_854:
        /* <DEDUP_REMOVED lines=17> */
.L_x_855:
[----:B------:R-:W-:Y:S02]  /*21ae0*/  @P1 IMAD R8, R5, 0x2, R22 ;  /* 0x0000000205081824 */ /* 0x000fe400078e0216 */
[----:B------:R-:W-:Y:S01]  /*21af0*/  IMAD.MOV.U32 R13, RZ, RZ, R0 ;  /* 0x000000ffff0d7224 */ /* 0x000fe200078e0000 */
[----:B------:R-:W-:Y:S01]  /*21b00*/  MOV R12, 0x4 ;  /* 0x00000004000c7802 */ /* 0x000fe20000000f00 */
[----:B------:R-:W-:-:S07]  /*21b10*/  IMAD.MOV.U32 R3, RZ, RZ, R14 ;  /* 0x000000ffff037224 */ /* 0x000fce00078e000e */
[----:B------:R-:W-:Y:S05]  /*21b20*/  WARPSYNC.COLLECTIVE R15, `(.L_x_856) ;  /* 0x000000000f087348 */ /* 0x000fea0003c00000 */
[----:B------:R0:W1:Y:S02]  /*21b30*/  SHFL.IDX P6, R14, R13, R12, R11 ;  /* 0x0000000c0d0e7389 */ /* 0x00006400000c000b */
[----:B01----:R-:W-:Y:S01]  /*21b40*/  ENDCOLLECTIVE ;  /* 0x000000000000791b */ /* 0x003fe20003800000 */
.L_x_856:
[----:B------:R-:W-:-:S04]  /*21b50*/  @P1 LEA R3, P0, R9, R3, 0x1 ;  /* 0x0000000309031211 */ /* 0x000fc800078008ff */
[----:B------:R-:W-:-:S04]  /*21b60*/  @P1 IADD3.X R2, RZ, R2, RZ, P0, !PT ;  /* 0x00000002ff021210 */ /* 0x000fc800007fe4ff */
        /* <DEDUP_REMOVED lines=15> */
.L_x_857:
[----:B------:R-:W-:Y:S01]  /*21c60*/  @P1 IMAD R8, R5, 0x2, R22 ;  /* 0x0000000205081824 */ /* 0x000fe200078e0216 */
[----:B------:R-:W-:Y:S01]  /*21c70*/  MOV R13, R0 ;  /* 0x00000000000d7202 */ /* 0x000fe20000000f00 */
[----:B------:R-:W-:Y:S01]  /*21c80*/  IMAD.MOV.U32 R12, RZ, RZ, 0x5 ;  /* 0x00000005ff0c7424 */ /* 0x000fe200078e00ff */
[----:B------:R-:W-:-:S07]  /*21c90*/  MOV R3, R14 ;  /* 0x0000000e00037202 */ /* 0x000fce0000000f00 */
[----:B------:R-:W-:Y:S05]  /*21ca0*/  WARPSYNC.COLLECTIVE R15, `(.L_x_858) ;  /* 0x000000000f087348 */ /* 0x000fea0003c00000 */
[----:B------:R0:W1:Y:S02]  /*21cb0*/  SHFL.IDX P6, R14, R13, R12, R11 ;  /* 0x0000000c0d0e7389 */ /* 0x00006400000c000b */
[----:B01----:R-:W-:Y:S01]  /*21cc0*/  ENDCOLLECTIVE ;  /* 0x000000000000791b */ /* 0x003fe20003800000 */
.L_x_858:
[----:B------:R-:W-:-:S05]  /*21cd0*/  @P1 LEA R3, P0, R9, R3, 0x1 ;  /* 0x0000000309031211 */ /* 0x000fca00078008ff */
[----:B------:R-:W-:-:S05]  /*21ce0*/  @P1 IMAD.X R2, RZ, RZ, R2, P0 ;  /* 0x000000ffff021224 */ /* 0x000fca00000e0602 */
[----:B------:R-:W-:Y:S02]  /*21cf0*/  @P1 LOP3.LUT R3, R3, R2, RZ, 0x3c, !PT ;  /* 0x0000000203031212 */ /* 0x000fe400078e3cff */
[----:B------:R-:W-:Y:S02]  /*21d00*/  MOV R13, R4 ;  /* 0x00000004000d7202 */ /* 0x000fe40000000f00 */
        /* <DEDUP_REMOVED lines=10> */
.L_x_859:
[----:B------:R-:W-:Y:S01]  /*21db0*/  @!PT LDS RZ, [RZ] ;  /* 0x00000000fffff984 */ /* 0x000fe20000000800 */
[----:B------:R-:W-:Y:S01]  /*21dc0*/  @!PT LDS RZ, [RZ] ;  /* 0x00000000fffff984 */ /* 0x000fe20000000800 */
[----:B------:R-:W-:Y:S01]  /*21dd0*/  @!PT LDS RZ, [RZ] ;  /* 0x00000000fffff984 */ /* 0x000fe20000000800 */
[----:B------:R-:W-:Y:S04]  /*21de0*/  @P1 LDGSTS.E.BYPASS.LTC128B.128 [R8+0x1d400], desc[UR56][R2.64+0x80], !P3 ;  /* 0x1d40008002081fae */ /* 0x000fe8000d901d78 */
[----:B------:R0:W-:Y:S02]  /*21df0*/  @P1 LDGSTS.E.BYPASS.LTC128B.128 [R8+0x20400], desc[UR56][R2.64+0x100], !P2 ;  /* 0x2040010002081fae */ /* 0x0001e4000d101d78 */
[----:B0-----:R-:W-:Y:S01]  /*21e00*/  IMAD.MOV.U32 R2, RZ, RZ, R14 ;  /* 0x000000ffff027224 */ /* 0x001fe200078e000e */
[----:B------:R-:W-:Y:S06]  /*21e10*/  BRA `(.L_x_860) ;  /* 0xffffffac00f07947 */ /* 0x000fec000383ffff */
.L_x_739:
[----:B------:R-:W-:Y:S01]  /*21e20*/  IMAD.MOV.U32 R13, RZ, RZ, R5 ;  /* 0x000000ffff0d7224 */ /* 0x000fe200078e0005 */
[----:B------:R-:W-:Y:S01]  /*21e30*/  MOV R12, RZ ;  /* 0x000000ff000c7202 */ /* 0x000fe20000000f00 */
[----:B------:R-:W-:Y:S01]  /*21e40*/  IMAD.MOV.U32 R11, RZ, RZ, 0x181f ;  /* 0x0000181fff0b7424 */ /* 0x000fe200078e00ff */
[----:B------:R-:W-:Y:S01]  /*21e50*/  IADD3 R4, R10, R4, RZ ;  /* 0x000000040a047210 */ /* 0x000fe20007ffe0ff */
[----:B------:R-:W-:Y:S02]  /*21e60*/  IMAD.MOV.U32 R15, RZ, RZ, -0x1 ;  /* 0xffffffffff0f7424 */ /* 0x000fe400078e00ff */
[----:B-----5:R-:W-:-:S07]  /*21e70*/  IMAD R6, R17, R8, RZ ;  /* 0x0000000811067224 */ /* 0x020fce00078e02ff */
[----:B------:R-:W-:Y:S05]  /*21e80*/  WARPSYNC.COLLECTIVE R15, `(.L_x_861) ;  /* 0x000000000f087348 */ /* 0x000fea0003c00000 */
[----:B------:R0:W1:Y:S02]  /*21e90*/  SHFL.IDX P6, R14, R13, R12, R11 ;  /* 0x0000000c0d0e7389 */ /* 0x00006400000c000b */
[----:B01----:R-:W-:Y:S01]  /*21ea0*/  ENDCOLLECTIVE ;  /* 0x000000000000791b */ /* 0x003fe20003800000 */
.L_x_861:
[----:B------:R-:W-:Y:S01]  /*21eb0*/  ISETP.GE.AND P1, PT, R4, R6, PT ;  /* 0x000000060400720c */ /* 0x000fe20003f26270 */
[----:B------:R-:W-:Y:S01]  /*21ec0*/  IMAD.MOV.U32 R13, RZ, RZ, R0 ;  /* 0x000000ffff0d7224 */ /* 0x000fe200078e0000 */
[----:B------:R-:W-:-:S11]  /*21ed0*/  MOV R2, R14 ;  /* 0x0000000e00027202 */ /* 0x000fd60000000f00 */
[----:B------:R-:W-:Y:S05]  /*21ee0*/  WARPSYNC.COLLECTIVE R15, `(.L_x_862) ;  /* 0x000000000f087348 */ /* 0x000fea0003c00000 */
[----:B------:R0:W1:Y:S02]  /*21ef0*/  SHFL.IDX P6, R14, R13, R12, R11 ;  /* 0x0000000c0d0e7389 */ /* 0x00006400000c000b */
[----:B01----:R-:W-:Y:S01]  /*21f00*/  ENDCOLLECTIVE ;  /* 0x000000000000791b */ /* 0x003fe20003800000 */
.L_x_862:
[----:B------:R-:W-:Y:S02]  /*21f10*/  IMAD.MOV.U32 R13, RZ, RZ, R5 ;  /* 0x000000ffff0d7224 */ /* 0x000fe400078e0005 */
[----:B------:R-:W-:Y:S02]  /*21f20*/  IMAD.MOV.U32 R12, RZ, RZ, 0x1 ;  /* 0x00000001ff0c7424 */ /* 0x000fe400078e00ff */
[----:B------:R-:W-:-:S07]  /*21f30*/  IMAD.MOV.U32 R3, RZ, RZ, R14 ;  /* 0x000000ffff037224 */ /* 0x000fce00078e000e */
[----:B------:R-:W-:Y:S05]  /*21f40*/  WARPSYNC.COLLECTIVE R15, `(.L_x_863) ;  /* 0x000000000f087348 */ /* 0x000fea0003c00000 */
[----:B------:R0:W1:Y:S02]  /*21f50*/  SHFL.IDX P6, R14, R13, R12, R11 ;  /* 0x0000000c0d0e7389 */ /* 0x00006400000c000b */
[----:B01----:R-:W-:Y:S01]  /*21f60*/  ENDCOLLECTIVE ;  /* 0x000000000000791b */ /* 0x003fe20003800000 */
.L_x_863:
[----:B------:R-:W-:-:S05]  /*21f70*/  @!P1 LEA R7, P4, R9, R3, 0x1 ;  /* 0x0000000309079211 */ /* 0x000fca00078808ff */
[----:B------:R-:W-:Y:S02]  /*21f80*/  @!P1 IMAD.X R3, RZ, RZ, R2, P4 ;  /* 0x000000ffff039224 */ /* 0x000fe400020e0602 */
[----:B------:R-:W-:Y:S01]  /*21f90*/  @!P1 IMAD.MOV.U32 R2, RZ, RZ, R7 ;  /* 0x000000ffff029224 */ /* 0x000fe200078e0007 */
[----:B------:R-:W-:Y:S01]  /*21fa0*/  IADD3 R7, R4, 0x10, RZ ;  /* 0x0000001004077810 */ /* 0x000fe20007ffe0ff */
[----:B------:R-:W-:-:S03]  /*21fb0*/  IMAD.MOV.U32 R13, RZ, RZ, R0 ;  /* 0x000000ffff0d7224 */ /* 0x000fc600078e0000 */
[----:B------:R-:W-:Y:S01]  /*21fc0*/  @!PT LDS RZ, [RZ] ;  /* 0x00000000fffff984 */ /* 0x000fe20000000800 */
[----:B------:R-:W-:Y:S01]  /*21fd0*/  @!PT LDS RZ, [RZ] ;  /* 0x00000000fffff984 */ /* 0x000fe20000000800 */
[----:B------:R-:W-:Y:S01]  /*21fe0*/  @!PT LDS RZ, [RZ] ;  /* 0x00000000fffff984 */ /* 0x000fe20000000800 */
[----:B------:R-:W-:Y:S04]  /*21ff0*/  @!P1 LDGSTS.E.BYPASS.LTC128B.128 [R35+0xc400], desc[UR56][R2.64], !P3 ;  /* 0x0c40000002239fae */ /* 0x000fe8000d901d78 */
[----:B------:R-:W-:Y:S04]  /*22000*/  @!P1 LDGSTS.E.BYPASS.LTC128B.128 [R35+0x10400], desc[UR56][R2.64+0x80], !P2 ;  /* 0x1040008002239fae */ /* 0x000fe8000d101d78 */
[----:B------:R0:W-:Y:S01]  /*22010*/  @!P1 LDGSTS.E.BYPASS.LTC128B.128 [R35+0x14400], desc[UR56][R2.64+0x100], !P0 ;  /* 0x1440010002239fae */ /* 0x0001e2000c101d78 */
[----:B------:R-:W-:Y:S02]  /*22020*/  ISETP.GE.AND P1, PT, R7, R6, PT ;  /* 0x000000060700720c */ /* 0x000fe40003f26270 */
[----:B0-----:R-:W-:-:S11]  /*22030*/  MOV R2, R14 ;  /* 0x0000000e00027202 */ /* 0x001fd60000000f00 */
[----:B------:R-:W-:Y:S05]  /*22040*/  WARPSYNC.COLLECTIVE R15, `(.L_x_864) ;  /* 0x000000000f087348 */ /* 0x000fea0003c00000 */
[----:B------:R0:W1:Y:S02]  /*22050*/  SHFL.IDX P6, R14, R13, R12, R11 ;  /* 0x0000000c0d0e7389 */ /* 0x00006400000c000b */
[----:B01----:R-:W-:Y:S01]  /*22060*/  ENDCOLLECTIVE ;  /* 0x000000000000791b */ /* 0x003fe20003800000 */
.L_x_864:
[----:B------:R-:W-:Y:S02]  /*22070*/  IMAD.MOV.U32 R13, RZ, RZ, R5 ;  /* 0x000000ffff0d7224 */ /* 0x000fe400078e0005 */
[----:B------:R-:W-:Y:S02]  /*22080*/  IMAD.MOV.U32 R12, RZ, RZ, 0x2 ;  /* 0x00000002ff0c7424 */ /* 0x000fe400078e00ff */
[----:B------:R-:W-:-:S07]  /*22090*/  IMAD.MOV.U32 R3, RZ, RZ, R14 ;  /* 0x000000ffff037224 */ /* 0x000fce00078e000e */
[----:B------:R-:W-:Y:S05]  /*220a0*/  WARPSYNC.COLLECTIVE R15, `(.L_x_865) ;  /* 0x000000000f087348 */ /* 0x000fea0003c00000 */
[----:B------:R0:W1:Y:S02]  /*220b0*/  SHFL.IDX P6, R14, R13, R12, R11 ;  /* 0x0000000c0d0e7389 */ /* 0x00006400000c000b */
[----:B01----:R-:W-:Y:S01]  /*220c0*/  ENDCOLLECTIVE ;  /* 0x000000000000791b */ /* 0x003fe20003800000 */
.L_x_865:
[----:B------:R-:W-:-:S04]  /*220d0*/  @!P1 LEA R7, P4, R9, R3, 0x1 ;  /* 0x0000000309079211 */ /* 0x000fc800078808ff */
[----:B------:R-:W-:Y:S01]  /*220e0*/  @!P1 IADD3.X R8, RZ, R2, RZ, P4, !PT ;  /* 0x00000002ff089210 */ /* 0x000fe200027fe4ff */
[----:B------:R-:W-:Y:S01]  /*220f0*/  @!P1 IMAD.MOV.U32 R2, RZ, RZ, R7 ;  /* 0x000000ffff029224 */ /* 0x000fe200078e0007 */
[----:B------:R-:W-:-:S03]  /*22100*/  IADD3 R7, R4, 0x20, RZ ;  /* 0x0000002004077810 */ /* 0x000fc60007ffe0ff */
[----:B------:R-:W-:Y:S02]  /*22110*/  @!P1 IMAD.MOV.U32 R3, RZ, RZ, R8 ;  /* 0x000000ffff039224 */ /* 0x000fe400078e0008 */
        /* <DEDUP_REMOVED lines=12> */
.L_x_866:
[----:B------:R-:W-:Y:S02]  /*221e0*/  IMAD.MOV.U32 R13, RZ, RZ, R5 ;  /* 0x000000ffff0d7224 */ /* 0x000fe400078e0005 */
[----:B------:R-:W-:Y:S02]  /*221f0*/  IMAD.MOV.U32 R12, RZ, RZ, 0x3 ;  /* 0x00000003ff0c7424 */ /* 0x000fe400078e00ff */
[----:B------:R-:W-:-:S07]  /*22200*/  IMAD.MOV.U32 R3, RZ, RZ, R14 ;  /* 0x000000ffff037224 */ /* 0x000fce00078e000e */
[----:B------:R-:W-:Y:S05]  /*22210*/  WARPSYNC.COLLECTIVE R15, `(.L_x_867) ;  /* 0x000000000f087348 */ /* 0x000fea0003c00000 */
[----:B------:R0:W1:Y:S02]  /*22220*/  SHFL.IDX P6, R14, R13, R12, R11 ;  /* 0x0000000c0d0e7389 */ /* 0x00006400000c000b */
[----:B01----:R-:W-:Y:S01]  /*22230*/  ENDCOLLECTIVE ;  /* 0x000000000000791b */ /* 0x003fe20003800000 */
.L_x_867:
        /* <DEDUP_REMOVED lines=17> */
.L_x_868:
[----:B------:R-:W-:Y:S02]  /*22350*/  IMAD.MOV.U32 R13, RZ, RZ, R5 ;  /* 0x000000ffff0d7224 */ /* 0x000fe400078e0005 */
[----:B------:R-:W-:Y:S02]  /*22360*/  IMAD.MOV.U32 R12, RZ, RZ, 0x4 ;  /* 0x00000004ff0c7424 */ /* 0x000fe400078e00ff */
[----:B------:R-:W-:-:S07]  /*22370*/  IMAD.MOV.U32 R3, RZ, RZ, R14 ;  /* 0x000000ffff037224 */ /* 0x000fce00078e000e */
[----:B------:R-:W-:Y:S05]  /*22380*/  WARPSYNC.COLLECTIVE R15, `(.L_x_869) ;  /* 0x000000000f087348 */ /* 0x000fea0003c00000 */
[----:B------:R0:W1:Y:S02]  /*22390*/  SHFL.IDX P6, R14, R13, R12, R11 ;  /* 0x0000000c0d0e7389 */ /* 0x00006400000c000b */
[----:B01----:R-:W-:Y:S01]  /*223a0*/  ENDCOLLECTIVE ;  /* 0x000000000000791b */ /* 0x003fe20003800000 */
.L_x_869:
        /* <DEDUP_REMOVED lines=17> */
.L_x_870:
[----:B------:R-:W-:Y:S01]  /*224c0*/  MOV R13, R5 ;  /* 0x00000005000d7202 */ /* 0x000fe20000000f00 */
[----:B------:R-:W-:Y:S02]  /*224d0*/  IMAD.MOV.U32 R12, RZ, RZ, 0x5 ;  /* 0x00000005ff0c7424 */ /* 0x000fe400078e00ff */
[----:B------:R-:W-:-:S07]  /*224e0*/  IMAD.MOV.U32 R3, RZ, RZ, R14 ;  /* 0x000000ffff037224 */ /* 0x000fce00078e000e */
[----:B------:R-:W-:Y:S05]  /*224f0*/  WARPSYNC.COLLECTIVE R15, `(.L_x_871) ;  /* 0x000000000f087348 */ /* 0x000fea0003c00000 */
[----:B------:R0:W1:Y:S02]  /*22500*/  SHFL.IDX P6, R14, R13, R12, R11 ;  /* 0x0000000c0d0e7389 */ /* 0x00006400000c000b */
[----:B01----:R-:W-:Y:S01]  /*22510*/  ENDCOLLECTIVE ;  /* 0x000000000000791b */ /* 0x003fe20003800000 */
.L_x_871:
[----:B------:R-:W-:-:S04]  /*22520*/  @!P1 LEA R7, P4, R9, R3, 0x1 ;  /* 0x0000000309079211 */ /* 0x000fc800078808ff */
[----:B------:R-:W-:Y:S01]  /*22530*/  @!P1 IADD3.X R8, RZ, R2, RZ, P4, !PT ;  /* 0x00000002ff089210 */ /* 0x000fe200027fe4ff */
[----:B------:R-:W-:Y:S02]  /*22540*/  @!P1 IMAD.MOV.U32 R2, RZ, RZ, R7 ;  /* 0x000000ffff029224 */ /* 0x000fe400078e0007 */
[----:B------:R-:W-:Y:S01]  /*22550*/  VIADD R7, R4, 0x50 ;  /* 0x0000005004077836 */ /* 0x000fe20000000000 */
[----:B------:R-:W-:Y:S01]  /*22560*/  @!P1 MOV R3, R8 ;  /* 0x0000000800039202 */ /* 0x000fe20000000f00 */
[----:B------:R-:W-:-:S04]  /*22570*/  IMAD.MOV.U32 R13, RZ, RZ, R0 ;  /* 0x000000ffff0d7224 */ /* 0x000fc800078e0000 */
        /* <DEDUP_REMOVED lines=11> */
.L_x_872:
[----:B------:R-:W-:Y:S01]  /*22630*/  IMAD.MOV.U32 R13, RZ, RZ, R5 ;  /* 0x000000ffff0d7224 */ /* 0x000fe200078e0005 */
[----:B------:R-:W-:Y:S02]  /*22640*/  MOV R12, 0x6 ;  /* 0x00000006000c7802 */ /* 0x000fe40000000f00 */
[----:B------:R-:W-:-:S07]  /*22650*/  MOV R3, R14 ;  /* 0x0000000e00037202 */ /* 0x000fce0000000f00 */
[----:B------:R-:W-:Y:S05]  /*22660*/  WARPSYNC.COLLECTIVE R15, `(.L_x_873) ;  /* 0x000000000f087348 */ /* 0x000fea0003c00000 */
[----:B------:R0:W1:Y:S02]  /*22670*/  SHFL.IDX P6, R14, R13, R12, R11 ;  /* 0x0000000c0d0e7389 */ /* 0x00006400000c000b */
[----:B01----:R-:W-:Y:S01]  /*22680*/  ENDCOLLECTIVE ;  /* 0x000000000000791b */ /* 0x003fe20003800000 */
.L_x_873:
[----:B------:R-:W-:-:S05]  /*22690*/  @!P1 LEA R7, P4, R9, R3, 0x1 ;  /* 0x0000000309079211 */ /* 0x000fca00078808ff */
[----:B------:R-:W-:Y:S01]  /*226a0*/  @!P1 IMAD.X R8, RZ, RZ, R2, P4 ;  /* 0x000000ffff089224 */ /* 0x000fe200020e0602 */
[----:B------:R-:W-:Y:S02]  /*226b0*/  @!P1 MOV R2, R7 ;  /* 0x0000000700029202 */ /* 0x000fe40000000f00 */
[----:B------:R-:W-:Y:S01]  /*226c0*/  IADD3 R7, R4, 0x60, RZ ;  /* 0x0000006004077810 */ /* 0x000fe20007ffe0ff */
[----:B------:R-:W-:Y:S01]  /*226d0*/  @!P1 IMAD.MOV.U32 R3, RZ, RZ, R8 ;  /* 0x000000ffff039224 */ /* 0x000fe200078e0008 */
[----:B------:R-:W-:-:S04]  /*226e0*/  MOV R13, R0 ;  /* 0x00000000000d7202 */ /* 0x000fc80000000f00 */
[----:B------:R-:W-:Y:S01]  /*226f0*/  @!PT LDS RZ, [RZ] ;  /* 0x00000000fffff984 */ /* 0x000fe20000000800 */
[----:B------:R-:W-:Y:S01]  /*22700*/  @!PT LDS RZ, [RZ] ;  /* 0x00000000fffff984 */ /* 0x000fe20000000800 */
[----:B------:R-:W-:Y:S01]  /*22710*/  @!PT LDS RZ, [RZ] ;  /* 0x00000000fffff984 */ /* 0x000fe20000000800 */
[----:B------:R-:W-:Y:S04]  /*22720*/  @!P1 LDGSTS.E.BYPASS.LTC128B.128 [R35+0xec00], desc[UR56][R2.64], !P3 ;  /* 0x0ec0000002239fae */ /* 0x000fe8000d901d78 */
[----:B------:R-:W-:Y:S04]  /*22730*/  @!P1 LDGSTS.E.BYPASS.LTC128B.128 [R35+0x12c00], desc[UR56][R2.64+0x80], !P2 ;  /* 0x12c0008002239fae */ /* 0x000fe8000d101d78 */
[----:B------:R0:W-:Y:S01]  /*22740*/  @!P1 LDGSTS.E.BYPASS.LTC128B.128 [R35+0x16c00], desc[UR56][R2.64+0x100], !P0 ;  /* 0x16c0010002239fae */ /* 0x0001e2000c101d78 */
[----:B------:R-:W-:Y:S01]  /*22750*/  ISETP.GE.AND P1, PT, R7, R6, PT ;  /* 0x000000060700720c */ /* 0x000fe20003f26270 */
[----:B0-----:R-:W-:-:S12]  /*22760*/  IMAD.MOV.U32 R2, RZ, RZ, R14 ;  /* 0x000000ffff027224 */ /* 0x001fd800078e000e */
[----:B------:R-:W-:Y:S05]  /*22770*/  WARPSYNC.COLLECTIVE R15, `(.L_x_874) ;  /* 0x000000000f087348 */ /* 0x000fea0003c00000 */
[----:B------:R0:W1:Y:S02]  /*22780*/  SHFL.IDX P6, R14, R13, R12, R11 ;  /* 0x0000000c0d0e7389 */ /* 0x00006400000c000b */
[----:B01----:R-:W-:Y:S01]  /*22790*/  ENDCOLLECTIVE ;  /* 0x000000000000791b */ /* 0x003fe20003800000 */
.L_x_874:
[----:B------:R-:W-:Y:S01]  /*227a0*/  IMAD.MOV.U32 R13, RZ, RZ, R5 ;  /* 0x000000ffff0d7224 */ /* 0x000fe200078e0005 */
[----:B------:R-:W-:Y:S01]  /*227b0*/  MOV R12, 0x7 ;  /* 0x00000007000c7802 */ /* 0x000fe20000000f00 */
[----:B------:R-:W-:-:S07]  /*227c0*/  IMAD.MOV.U32 R3, RZ, RZ, R14 ;  /* 0x000000ffff037224 */ /* 0x000fce00078e000e */
[----:B------:R-:W-:Y:S05]  /*227d0*/  WARPSYNC.COLLECTIVE R15, `(.L_x_875) ;  /* 0x000000000f087348 */ /* 0x000fea0003c00000 */
[----:B------:R0:W1:Y:S02]  /*227e0*/  SHFL.IDX P6, R14, R13, R12, R11 ;  /* 0x0000000c0d0e7389 */ /* 0x00006400000c000b */
[----:B01----:R-:W-:Y:S01]  /*227f0*/  ENDCOLLECTIVE ;  /* 0x000000000000791b */ /* 0x003fe20003800000 */
.L_x_875:
[----:B------:R-:W-:-:S04]  /*22800*/  @!P1 LEA R7, P4, R9, R3, 0x1 ;  /* 0x0000000309079211 */ /* 0x000fc800078808ff */
[----:B------:R-:W-:Y:S01]  /*22810*/  @!P1 IADD3.X R8, RZ, R2, RZ, P4, !PT ;  /* 0x00000002ff089210 */ /* 0x000fe200027fe4ff */
[----:B------:R-:W-:-:S03]  /*22820*/  @!P1 IMAD.MOV.U32 R2, RZ, RZ, R7 ;  /* 0x000000ffff029224 */ /* 0x000fc600078e0007 */
[----:B------:R-:W-:Y:S02]  /*22830*/  @!P1 MOV R3, R8 ;  /* 0x0000000800039202 */ /* 0x000fe40000000f00 */
[----:B------:R-:W-:-:S03]  /*22840*/  MOV R13, R0 ;  /* 0x00000000000d7202 */ /* 0x000fc60000000f00 */
[----:B------:R-:W-:Y:S01]  /*22850*/  @!PT LDS RZ, [RZ] ;  /* 0x00000000fffff984 */ /* 0x000fe20000000800 */
[----:B------:R-:W-:Y:S01]  /*22860*/  @!PT LDS RZ, [RZ] ;  /* 0x00000000fffff984 */ /* 0x000fe20000000800 */
[----:B------:R-:W-:Y:S01]  /*22870*/  @!PT LDS RZ, [RZ] ;  /* 0x00000000fffff984 */ /* 0x000fe20000000800 */
[----:B------:R0:W-:Y:S04]  /*22880*/  @!P1 LDGSTS.E.BYPASS.LTC128B.128 [R35+0xf400], desc[UR56][R2.64], !P3 ;  /* 0x0f40000002239fae */ /* 0x0001e8000d901d78 */
[----:B------:R0:W-:Y:S01]  /*22890*/  @!P1 LDGSTS.E.BYPASS.LTC128B.128 [R35+0x13400], desc[UR56][R2.64+0x80], !P2 ;  /* 0x1340008002239fae */ /* 0x0001e2000d101d78 */
[----:B------:R-:W-:-:S03]  /*228a0*/  IMAD.MOV.U32 R5, RZ, RZ, R14 ;  /* 0x000000ffff057224 */ /* 0x000fc600078e000e */
[----:B------:R0:W-:Y:S04]  /*228b0*/  @!P1 LDGSTS.E.BYPASS.LTC128B.128 [R35+0x17400], desc[UR56][R2.64+0x100], !P0 ;  /* 0x1740010002239fae */ /* 0x0001e8000c101d78 */
[----:B0-----:R-:W-:Y:S05]  /*228c0*/  WARPSYNC.COLLECTIVE R15, `(.L_x_876) ;  /* 0x000000000f087348 */ /* 0x001fea0003c00000 */
[----:B------:R1:W2:Y:S02]  /*228d0*/  SHFL.IDX P6, R14, R13, R12, R11 ;  /* 0x0000000c0d0e7389 */ /* 0x0002a400000c000b */
[----:B012---:R-:W-:Y:S01]  /*228e0*/  ENDCOLLECTIVE ;  /* 0x000000000000791b */ /* 0x007fe20003800000 */
.L_x_876:
[----:B------:R-:W-:Y:S05]  /*228f0*/  BRA `(.L_x_877) ;  /* 0xffffffb0005c7947 */ /* 0x000fea000383ffff */
.L_x_744:
[----:B0-----:R0:W1:Y:S02]  /*22900*/  SYNCS.PHASECHK.TRANS64.TRYWAIT P0, [R22+URZ+0x2a820], R3 ;  /* 0x02a82003160075a7 */ /* 0x001064000800017f */
[----:B-1----:R-:W-:Y:S05]  /*22910*/  @!P0 NANOSLEEP.SYNCS 0x989680 ;  /* 0x009896800000895d */ /* 0x002fea0003900000 */
[----:B------:R-:W1:Y:S02]  /*22920*/  @!P0 SYNCS.PHASECHK.TRANS64 P0, [R22+URZ+0x2a820], R3 ;  /* 0x02a82003160085a7 */ /* 0x000e64000800007f */
[----:B-1----:R-:W-:Y:S05]  /*22930*/  @!P0 BRA `(.L_x_744) ;  /* 0xfffffffc00f08947 */ /* 0x002fea000383ffff */
[----:B------:R-:W-:Y:S05]  /*22940*/  BRA `(.L_x_878) ;  /* 0xffffffb000d47947 */ /* 0x000fea000383ffff */
.L_x_749:
[----:B0-----:R0:W1:Y:S02]  /*22950*/  SYNCS.PHASECHK.TRANS64.TRYWAIT P0, [R6+URZ+0x2a840], R3 ;  /* 0x02a84003060075a7 */ /* 0x001064000800017f */
[----:B-1----:R-:W-:Y:S05]  /*22960*/  @!P0 NANOSLEEP.SYNCS 0x989680 ;  /* 0x009896800000895d */ /* 0x002fea0003900000 */
[----:B------:R-:W1:Y:S02]  /*22970*/  @!P0 SYNCS.PHASECHK.TRANS64 P0, [R6+URZ+0x2a840], R3 ;  /* 0x02a84003060085a7 */ /* 0x000e64000800007f */
[----:B-1----:R-:W-:Y:S05]  /*22980*/  @!P0 BRA `(.L_x_749) ;  /* 0xfffffffc00f08947 */ /* 0x002fea000383ffff */
[----:B------:R-:W-:Y:S05]  /*22990*/  BRA `(.L_x_879) ;  /* 0xffffffb400987947 */ /* 0x000fea000383ffff */
.L_x_750:
[----:B------:R-:W-:Y:S01]  /*229a0*/  BSSY B1, `(.L_x_880) ;  /* 0x0000008000017945 */ /* 0x000fe20003800000 */
[----:B------:R-:W-:Y:S01]  /*229b0*/  IMAD.MOV.U32 R13, RZ, RZ, R5 ;  /* 0x000000ffff0d7224 */ /* 0x000fe200078e0005 */
[----:B------:R-:W-:Y:S01]  /*229c0*/  MOV R12, RZ ;  /* 0x000000ff000c7202 */ /* 0x000fe20000000f00 */
[----:B------:R-:W-:Y:S01]  /*229d0*/  IMAD.MOV.U32 R11, RZ, RZ, 0x181f ;  /* 0x0000181fff0b7424 */ /* 0x000fe200078e00ff */
[----:B------:R-:W-:-:S07]  /*229e0*/  MOV R15, 0xffffffff ;  /* 0xffffffff000f7802 */ /* 0x000fce0000000f00 */
[----:B------:R-:W-:Y:S05]  /*229f0*/  WARPSYNC.COLLECTIVE R15, `(.L_x_881) ;  /* 0x000000000f087348 */ /* 0x000fea0003c00000 */
[----:B------:R0:W1:Y:S02]  /*22a00*/  SHFL.IDX P6, R14, R13, R12, R11 ;  /* 0x0000000c0d0e7389 */ /* 0x00006400000c000b */
[----:B01----:R-:W-:Y:S01]  /*22a10*/  ENDCOLLECTIVE ;  /* 0x000000000000791b */ /* 0x003fe20003800000 */
.L_x_881:
[----:B------:R-:W-:Y:S05]  /*22a20*/  BSYNC B1 ;  /* 0x0000000000017941 */ /* 0x000fea0003800000 */
.L_x_880:
[----:B------:R-:W0:Y:S01]  /*22a30*/  S2R R34, SR_TID.X ;  /* 0x0000000000227919 */ /* 0x000e220000002100 */
[----:B------:R-:W-:Y:S01]  /*22a40*/  MOV R13, R9 ;  /* 0x00000009000d7202 */ /* 0x000fe20000000f00 */
[----:B------:R-:W-:Y:S01]  /*22a50*/  IMAD.MOV.U32 R12, RZ, RZ, RZ ;  /* 0x000000ffff0c7224 */ /* 0x000fe200078e00ff */
[----:B------:R-:W-:Y:S01]  /*22a60*/  MOV R11, 0x181f ;  /* 0x0000181f000b7802 */ /* 0x000fe20000000f00 */
[----:B------:R-:W-:Y:S01]  /*22a70*/  IMAD.MOV.U32 R3, RZ, RZ, R14 ;  /* 0x000000ffff037224 */ /* 0x000fe200078e000e */
[----:B------:R-:W-:Y:S02]  /*22a80*/  MOV R15, 0xffffffff ;  /* 0xffffffff000f7802 */ /* 0x000fe40000000f00 */
[----:B------:R-:W-:-:S07]  /*22a90*/  LEA R4, R4, R22, 0x1 ;  /* 0x0000001604047211 */ /* 0x000fce00078e08ff */
[----:B0-----:R-:W-:Y:S05]  /*22aa0*/  WARPSYNC.COLLECTIVE R15, `(.L_x_882) ;  /* 0x000000000f087348 */ /* 0x001fea0003c00000 */
[----:B------:R1:W2:Y:S02]  /*22ab0*/  SHFL.IDX P6, R14, R13, R12, R11 ;  /* 0x0000000c0d0e7389 */ /* 0x0002a400000c000b */
[----:B012---:R-:W-:Y:S01]  /*22ac0*/  ENDCOLLECTIVE ;  /* 0x000000000000791b */ /* 0x007fe20003800000 */
.L_x_882:
[----:B------:R-:W-:Y:S01]  /*22ad0*/  IMAD.MOV.U32 R13, RZ, RZ, R5 ;  /* 0x000000ffff0d7224 */ /* 0x000fe200078e0005 */
[----:B------:R-:W-:Y:S01]  /*22ae0*/  MOV R12, 0x1 ;  /* 0x00000001000c7802 */ /* 0x000fe20000000f00 */
[----:B------:R-:W-:Y:S02]  /*22af0*/  IMAD.SHL.U32 R34, R34, 0x8, RZ ;  /* 0x0000000822227824 */ /* 0x000fe400078e00ff */
[----:B------:R-:W-:-:S07]  /*22b00*/  IMAD.MOV.U32 R2, RZ, RZ, R14 ;  /* 0x000000ffff027224 */ /* 0x000fce00078e000e */
[----:B------:R-:W-:Y:S05]  /*22b10*/  WARPSYNC.COLLECTIVE R15, `(.L_x_883) ;  /* 0x000000000f087348 */ /* 0x000fea0003c00000 */
[----:B------:R0:W1:Y:S02]  /*22b20*/  SHFL.IDX P6, R14, R13, R12, R11 ;  /* 0x0000000c0d0e7389 */ /* 0x00006400000c000b */
[----:B01----:R-:W-:Y:S01]  /*22b30*/  ENDCOLLECTIVE ;  /* 0x000000000000791b */ /* 0x003fe20003800000 */
.L_x_883:
[----:B------:R-:W-:-:S04]  /*22b40*/  LOP3.LUT R34, R34, 0x38, RZ, 0xc0, !PT ;  /* 0x0000003822227812 */ /* 0x000fc800078ec0ff */
[----:B------:R-:W-:-:S04]  /*22b50*/  SHF.L.U32 R0, R34, 0x1, RZ ;  /* 0x0000000122007819 */ /* 0x000fc800000006ff */
[----:B------:R-:W-:-:S05]  /*22b60*/  IADD3 R2, P0, R2, R0, RZ ;  /* 0x0000000002027210 */ /* 0x000fca0007f1e0ff */
[----:B------:R-:W-:Y:S01]  /*22b70*/  IMAD.X R3, RZ, RZ, R3, P0 ;  /* 0x000000ffff037224 */ /* 0x000fe200000e0603 */
[----:B------:R-:W-:-:S04]  /*22b80*/  MOV R13, R9 ;  /* 0x00000009000d7202 */ /* 0x000fc80000000f00 */
        /* <DEDUP_REMOVED lines=10> */
.L_x_884:
[----:B------:R-:W-:Y:S01]  /*22c30*/  IMAD.MOV.U32 R13, RZ, RZ, R5 ;  /* 0x000000ffff0d7224 */ /* 0x000fe200078e0005 */
[----:B------:R-:W-:Y:S01]  /*22c40*/  MOV R12, 0x2 ;  /* 0x00000002000c7802 */ /* 0x000fe20000000f00 */
[----:B------:R-:W-:-:S07]  /*22c50*/  IMAD.MOV.U32 R2, RZ, RZ, R14 ;  /* 0x000000ffff027224 */ /* 0x000fce00078e000e */
[----:B------:R-:W-:Y:S05]  /*22c60*/  WARPSYNC.COLLECTIVE R15, `(.L_x_885) ;  /* 0x000000000f087348 */ /* 0x000fea0003c00000 */
[----:B------:R0:W1:Y:S02]  /*22c70*/  SHFL.IDX P6, R14, R13, R12, R11 ;  /* 0x0000000c0d0e7389 */ /* 0x00006400000c000b */
[----:B01----:R-:W-:Y:S01]  /*22c80*/  ENDCOLLECTIVE ;  /* 0x000000000000791b */ /* 0x003fe20003800000 */
.L_x_885:
[----:B------:R-:W-:-:S04]  /*22c90*/  IADD3 R2, P0, R2, R0, RZ ;  /* 0x0000000002027210 */ /* 0x000fc80007f1e0ff */
[----:B------:R-:W-:-:S05]  /*22ca0*/  IADD3.X R3, RZ, R3, RZ, P0, !PT ;  /* 0x00000003ff037210 */ /* 0x000fca00007fe4ff */
[----:B------:R-:W-:Y:S01]  /*22cb0*/  @!PT LDS RZ, [RZ] ;  /* 0x00000000fffff984 */ /* 0x000fe20000000800 */
[----:B------:R-:W-:Y:S01]  /*22cc0*/  @!PT LDS RZ, [RZ] ;  /* 0x00000000fffff984 */ /* 0x000fe20000000800 */
[----:B------:R-:W-:Y:S01]  /*22cd0*/  @!PT LDS RZ, [RZ] ;  /* 0x00000000fffff984 */ /* 0x000fe20000000800 */
[----:B------:R0:W-:Y:S01]  /*22ce0*/  LDGSTS.E.BYPASS.LTC128B.128 [R4+0x18c00], desc[UR56][R2.64], !P3 ;  /* 0x18c0000002047fae */ /* 0x0001e2000d901d78 */
[----:B------:R-:W-:-:S03]  /*22cf0*/  MOV R13, R9 ;  /* 0x00000009000d7202 */ /* 0x000fc60000000f00 */
[----:B------:R0:W-:Y:S04]  /*22d00*/  LDGSTS.E.BYPASS.LTC128B.128 [R4+0x1bc00], desc[UR56][R2.64+0x80], !P2 ;  /* 0x1bc0008002047fae */ /* 0x0001e8000d101d78 */
[----:B------:R0:W-:Y:S01]  /*22d10*/  LDGSTS.E.BYPASS.LTC128B.128 [R4+0x1ec00], desc[UR56][R2.64+0x100], !P1 ;  /* 0x1ec0010002047fae */ /* 0x0001e2000c901d78 */
[----:B------:R-:W-:-:S07]  /*22d20*/  IMAD.MOV.U32 R34, RZ, RZ, R14 ;  /* 0x000000ffff227224 */ /* 0x000fce00078e000e */
[----:B0-----:R-:W-:Y:S05]  /*22d30*/  WARPSYNC.COLLECTIVE R15, `(.L_x_886) ;  /* 0x000000000f087348 */ /* 0x001fea0003c00000 */
[----:B------:R1:W2:Y:S02]  /*22d40*/  SHFL.IDX P6, R14, R13, R12, R11 ;  /* 0x0000000c0d0e7389 */ /* 0x0002a400000c000b */
[----:B012---:R-:W-:Y:S01]  /*22d50*/  ENDCOLLECTIVE ;  /* 0x000000000000791b */ /* 0x007fe20003800000 */
.L_x_886:
[----:B------:R-:W-:Y:S01]  /*22d60*/  IMAD.MOV.U32 R13, RZ, RZ, R5 ;  /* 0x000000ffff0d7224 */ /* 0x000fe200078e0005 */
[----:B------:R-:W-:Y:S01]  /*22d70*/  MOV R12, 0x3 ;  /* 0x00000003000c7802 */ /* 0x000fe20000000f00 */
[----:B------:R-:W-:-:S07]  /*22d80*/  IMAD.MOV.U32 R2, RZ, RZ, R14 ;  /* 0x000000ffff027224 */ /* 0x000fce00078e000e */
[----:B------:R-:W-:Y:S05]  /*22d90*/  WARPSYNC.COLLECTIVE R15, `(.L_x_887) ;  /* 0x000000000f087348 */ /* 0x000fea0003c00000 */
[----:B------:R0:W1:Y:S02]  /*22da0*/  SHFL.IDX P6, R14, R13, R12, R11 ;  /* 0x0000000c0d0e7389 */ /* 0x00006400000c000b */
[----:B01----:R-:W-:Y:S01]  /*22db0*/  ENDCOLLECTIVE ;  /* 0x000000000000791b */ /* 0x003fe20003800000 */
.L_x_887:
        /* <DEDUP_REMOVED lines=13> */
.L_x_888:
[----:B------:R-:W-:Y:S01]  /*22e90*/  IMAD.MOV.U32 R13, RZ, RZ, R5 ;  /* 0x000000ffff0d7224 */ /* 0x000fe200078e0005 */
[----:B------:R-:W-:Y:S01]  /*22ea0*/  MOV R12, 0x4 ;  /* 0x00000004000c7802 */ /* 0x000fe20000000f00 */
[----:B------:R-:W-:-:S07]  /*22eb0*/  IMAD.MOV.U32 R2, RZ, RZ, R14 ;  /* 0x000000ffff027224 */ /* 0x000fce00078e000e */
[----:B------:R-:W-:Y:S05]  /*22ec0*/  WARPSYNC.COLLECTIVE R15, `(.L_x_889) ;  /* 0x000000000f087348 */ /* 0x000fea0003c00000 */
[----:B------:R0:W1:Y:S02]  /*22ed0*/  SHFL.IDX P6, R14, R13, R12, R11 ;  /* 0x0000000c0d0e7389 */ /* 0x00006400000c000b */
[----:B01----:R-:W-:Y:S01]  /*22ee0*/  ENDCOLLECTIVE ;  /* 0x000000000000791b */ /* 0x003fe20003800000 */
.L_x_889:
        /* <DEDUP_REMOVED lines=13> */
.L_x_890:
[----:B------:R-:W-:Y:S01]  /*22fc0*/  IMAD.MOV.U32 R13, RZ, RZ, R5 ;  /* 0x000000ffff0d7224 */ /* 0x000fe200078e0005 */
[----:B------:R-:W-:Y:S01]  /*22fd0*/  MOV R12, 0x5 ;  /* 0x00000005000c7802 */ /* 0x000fe20000000f00 */
[----:B------:R-:W-:-:S07]  /*22fe0*/  IMAD.MOV.U32 R2, RZ, RZ, R14 ;  /* 0x000000ffff027224 */ /* 0x000fce00078e000e */
[----:B------:R-:W-:Y:S05]  /*22ff0*/  WARPSYNC.COLLECTIVE R15, `(.L_x_891) ;  /* 0x000000000f087348 */ /* 0x000fea0003c00000 */
[----:B------:R0:W1:Y:S02]  /*23000*/  SHFL.IDX P6, R14, R13, R12, R11 ;  /* 0x0000000c0d0e7389 */ /* 0x00006400000c000b */
[----:B01----:R-:W-:Y:S01]  /*23010*/  ENDCOLLECTIVE ;  /* 0x000000000000791b */ /* 0x003fe20003800000 */
.L_x_891:
        /* <DEDUP_REMOVED lines=13> */
.L_x_892:
[----:B------:R-:W-:Y:S01]  /*230f0*/  IMAD.MOV.U32 R2, RZ, RZ, R14 ;  /* 0x000000ffff027224 */ /* 0x000fe200078e000e */
[----:B------:R-:W-:Y:S06]  /*23100*/  BRA `(.L_x_893) ;  /* 0xffffffb000cc7947 */ /* 0x000fec000383ffff */
.L_x_755:
[----:B0-----:R0:W2:Y:S02]  /*23110*/  SYNCS.PHASECHK.TRANS64.TRYWAIT P0, [R5+URZ+0x2a860], R2 ;  /* 0x02a86002050075a7 */ /* 0x0010a4000800017f */
[----:B--2---:R-:W-:Y:S05]  /*23120*/  @!P0 NANOSLEEP.SYNCS 0x989680 ;  /* 0x009896800000895d */ /* 0x004fea0003900000 */
[----:B------:R-:W2:Y:S02]  /*23130*/  @!P0 SYNCS.PHASECHK.TRANS64 P0, [R5+URZ+0x2a860], R2 ;  /* 0x02a86002050085a7 */ /* 0x000ea4000800007f */
[----:B--2---:R-:W-:Y:S05]  /*23140*/  @!P0 BRA `(.L_x_755) ;  /* 0xfffffffc00f08947 */ /* 0x004fea000383ffff */
[----:B------:R-:W-:Y:S05]  /*23150*/  BRA `(.L_x_894) ;  /* 0xffffffb4002c7947 */ /* 0x000fea000383ffff */
.L_x_756:
[----:B------:R-:W-:Y:S01]  /*23160*/  BSSY B1, `(.L_x_895) ;  /* 0x0000008000017945 */ /* 0x000fe20003800000 */
[----:B------:R-:W-:Y:S01]  /*23170*/  MOV R13, R24 ;  /* 0x00000018000d7202 */ /* 0x000fe20000000f00 */
[----:B------:R-:W-:Y:S01]  /*23180*/  IMAD.MOV.U32 R12, RZ, RZ, RZ ;  /* 0x000000ffff0c7224 */ /* 0x000fe200078e00ff */
[----:B------:R-:W-:Y:S01]  /*23190*/  MOV R11, 0x181f ;  /* 0x0000181f000b7802 */ /* 0x000fe20000000f00 */
[----:B------:R-:W-:-:S07]  /*231a0*/  IMAD.MOV.U32 R15, RZ, RZ, -0x1 ;  /* 0xffffffffff0f7424 */ /* 0x000fce00078e00ff */
[----:B0-----:R-:W-:Y:S05]  /*231b0*/  WARPSYNC.COLLECTIVE R15, `(.L_x_896) ;  /* 0x000000000f087348 */ /* 0x001fea0003c00000 */
[----:B------:R1:W2:Y:S02]  /*231c0*/  SHFL.IDX P6, R14, R13, R12, R11 ;  /* 0x0000000c0d0e7389 */ /* 0x0002a400000c000b */
[----:B012---:R-:W-:Y:S01]  /*231d0*/  ENDCOLLECTIVE ;  /* 0x000000000000791b */ /* 0x007fe20003800000 */
.L_x_896:
[----:B------:R-:W-:Y:S05]  /*231e0*/  BSYNC B1 ;  /* 0x0000000000017941 */ /* 0x000fea0003800000 */
.L_x_895:
[----:B------:R-:W-:Y:S01]  /*231f0*/  IMAD.MOV.U32 R13, RZ, RZ, R23 ;  /* 0x000000ffff0d7224 */ /* 0x000fe200078e0017 */
[----:B------:R-:W-:Y:S01]  /*23200*/  MOV R12, RZ ;  /* 0x000000ff000c7202 */ /* 0x000fe20000000f00 */
[----:B------:R-:W-:Y:S01]  /*23210*/  IMAD.MOV.U32 R11, RZ, RZ, 0x181f ;  /* 0x0000181fff0b7424 */ /* 0x000fe200078e00ff */
[----:B------:R-:W-:Y:S01]  /*23220*/  MOV R15, 0xffffffff ;  /* 0xffffffff000f7802 */ /* 0x000fe20000000f00 */
[----:B------:R-:W-:Y:S01]  /*23230*/  IMAD R4, R4, 0x2, R22 ;  /* 0x0000000204047824 */ /* 0x000fe200078e0216 */
[----:B------:R-:W-:-:S07]  /*23240*/  MOV R3, R14 ;  /* 0x0000000e00037202 */ /* 0x000fce0000000f00 */
[----:B------:R-:W-:Y:S05]  /*23250*/  WARPSYNC.COLLECTIVE R15, `(.L_x_897) ;  /* 0x000000000f087348 */ /* 0x000fea0003c00000 */
[----:B------:R0:W1:Y:S02]  /*23260*/  SHFL.IDX P6, R14, R13, R12, R11 ;  /* 0x0000000c0d0e7389 */ /* 0x00006400000c000b */
[----:B01----:R-:W-:Y:S01]  /*23270*/  ENDCOLLECTIVE ;  /* 0x000000000000791b */ /* 0x003fe20003800000 */
.L_x_897:
[----:B------:R-:W-:Y:S01]  /*23280*/  MOV R13, R24 ;  /* 0x00000018000d7202 */ /* 0x000fe20000000f00 */
[----:B------:R-:W-:Y:S02]  /*23290*/  IMAD.MOV.U32 R12, RZ, RZ, 0x1 ;  /* 0x00000001ff0c7424 */ /* 0x000fe400078e00ff */
[----:B------:R-:W-:-:S07]  /*232a0*/  IMAD.MOV.U32 R2, RZ, RZ, R14 ;  /* 0x000000ffff027224 */ /* 0x000fce00078e000e */
[----:B------:R-:W-:Y:S05]  /*232b0*/  WARPSYNC.COLLECTIVE R15, `(.L_x_898) ;  /* 0x000000000f087348 */ /* 0x000fea0003c00000 */
[----:B------:R0:W1:Y:S02]  /*232c0*/  SHFL.IDX P6, R14, R13, R12, R11 ;  /* 0x0000000c0d0e7389 */ /* 0x00006400000c000b */
[----:B01----:R-:W-:Y:S01]  /*232d0*/  ENDCOLLECTIVE ;  /* 0x000000000000791b */ /* 0x003fe20003800000 */
.L_x_898:
[----:B------:R-:W-:-:S04]  /*232e0*/  IADD3 R2, P1, R2, R0, RZ ;  /* 0x0000000002027210 */ /* 0x000fc80007f3e0ff */
[----:B------:R-:W-:Y:S02]  /*232f0*/  IADD3.X R3, RZ, R3, RZ, P1, !PT ;  /* 0x00000003ff037210 */ /* 0x000fe40000ffe4ff */
        /* <DEDUP_REMOVED lines=9> */
[----:B0-----:R-:W-:-:S07]  /*23390*/  MOV R3, R14 ;  /* 0x0000000e00037202 */ /* 0x001fce0000000f00 */
[----:B------:R-:W-:Y:S05]  /*233a0*/  WARPSYNC.COLLECTIVE R15, `(.L_x_899) ;  /* 0x000000000f087348 */ /* 0x000fea0003c00000 */
[----:B------:R0:W1:Y:S02]  /*233b0*/  SHFL.IDX P6, R14, R13, R12, R11 ;  /* 0x0000000c0d0e7389 */ /* 0x00006400000c000b */
[----:B01----:R-:W-:Y:S01]  /*233c0*/  ENDCOLLECTIVE ;  /* 0x000000000000791b */ /* 0x003fe20003800000 */
.L_x_899:
[----:B------:R-:W-:Y:S01]  /*233d0*/  MOV R13, R24 ;  /* 0x00000018000d7202 */ /* 0x000fe20000000f00 */
[----:B------:R-:W-:Y:S01]  /*233e0*/  IMAD.MOV.U32 R12, RZ, RZ, 0x2 ;  /* 0x00000002ff0c7424 */ /* 0x000fe200078e00ff */
[----:B------:R-:W-:-:S07]  /*233f0*/  MOV R2, R14 ;  /* 0x0000000e00027202 */ /* 0x000fce0000000f00 */
[----:B------:R-:W-:Y:S05]  /*23400*/  WARPSYNC.COLLECTIVE R15, `(.L_x_900) ;  /* 0x000000000f087348 */ /* 0x000fea0003c00000 */
[----:B------:R0:W1:Y:S02]  /*23410*/  SHFL.IDX P6, R14, R13, R12, R11 ;  /* 0x0000000c0d0e7389 */ /* 0x00006400000c000b */
[----:B01----:R-:W-:Y:S01]  /*23420*/  ENDCOLLECTIVE ;  /* 0x000000000000791b */ /* 0x003fe20003800000 */
.L_x_900:
        /* <DEDUP_REMOVED lines=14> */
.L_x_901:
[----:B------:R-:W-:Y:S01]  /*23510*/  MOV R13, R24 ;  /* 0x00000018000d7202 */ /* 0x000fe20000000f00 */
[----:B------:R-:W-:Y:S01]  /*23520*/  IMAD.MOV.U32 R12, RZ, RZ, 0x3 ;  /* 0x00000003ff0c7424 */ /* 0x000fe200078e00ff */
[----:B------:R-:W-:-:S07]  /*23530*/  MOV R2, R14 ;  /* 0x0000000e00027202 */ /* 0x000fce0000000f00 */
[----:B------:R-:W-:Y:S05]  /*23540*/  WARPSYNC.COLLECTIVE R15, `(.L_x_902) ;  /* 0x000000000f087348 */ /* 0x000fea0003c00000 */
[----:B------:R0:W1:Y:S02]  /*23550*/  SHFL.IDX P6, R14, R13, R12, R11 ;  /* 0x0000000c0d0e7389 */ /* 0x00006400000c000b */
[----:B01----:R-:W-:Y:S01]  /*23560*/  ENDCOLLECTIVE ;  /* 0x000000000000791b */ /* 0x003fe20003800000 */
.L_x_902:
        /* <DEDUP_REMOVED lines=14> */
.L_x_903:
[----:B------:R-:W-:Y:S01]  /*23650*/  MOV R13, R24 ;  /* 0x00000018000d7202 */ /* 0x000fe20000000f00 */
[----:B------:R-:W-:Y:S01]  /*23660*/  IMAD.MOV.U32 R12, RZ, RZ, 0x4 ;  /* 0x00000004ff0c7424 */ /* 0x000fe200078e00ff */
[----:B------:R-:W-:-:S07]  /*23670*/  MOV R2, R14 ;  /* 0x0000000e00027202 */ /* 0x000fce0000000f00 */
[----:B------:R-:W-:Y:S05]  /*23680*/  WARPSYNC.COLLECTIVE R15, `(.L_x_904) ;  /* 0x000000000f087348 */ /* 0x000fea0003c00000 */
[----:B------:R0:W1:Y:S02]  /*23690*/  SHFL.IDX P6, R14, R13, R12, R11 ;  /* 0x0000000c0d0e7389 */ /* 0x00006400000c000b */
[----:B01----:R-:W-:Y:S01]  /*236a0*/  ENDCOLLECTIVE ;  /* 0x000000000000791b */ /* 0x003fe20003800000 */
.L_x_904:
        /* <DEDUP_REMOVED lines=14> */
.L_x_905:
[----:B------:R-:W-:Y:S01]  /*23790*/  MOV R13, R24 ;  /* 0x00000018000d7202 */ /* 0x000fe20000000f00 */
[----:B------:R-:W-:Y:S01]  /*237a0*/  IMAD.MOV.U32 R12, RZ, RZ, 0x5 ;  /* 0x00000005ff0c7424 */ /* 0x000fe200078e00ff */
[----:B------:R-:W-:-:S07]  /*237b0*/  MOV R2, R14 ;  /* 0x0000000e00027202 */ /* 0x000fce0000000f00 */
[----:B------:R-:W-:Y:S05]  /*237c0*/  WARPSYNC.COLLECTIVE R15, `(.L_x_906) ;  /* 0x000000000f087348 */ /* 0x000fea0003c00000 */
[----:B------:R0:W1:Y:S02]  /*237d0*/  SHFL.IDX P6, R14, R13, R12, R11 ;  /* 0x0000000c0d0e7389 */ /* 0x00006400000c000b */
[----:B01----:R-:W-:Y:S01]  /*237e0*/  ENDCOLLECTIVE ;  /* 0x000000000000791b */ /* 0x003fe20003800000 */
.L_x_906:
[----:B------:R-:W-:-:S05]  /*237f0*/  IADD3 R2, P2, R2, R0, RZ ;  /* 0x0000000002027210 */ /* 0x000fca0007f5e0ff */
[----:B------:R-:W-:Y:S01]  /*23800*/  IMAD.X R3, RZ, RZ, R3, P2 ;  /* 0x000000ffff037224 */ /* 0x000fe200010e0603 */
        /* <DEDUP_REMOVED lines=11> */
.L_x_907:
[----:B------:R-:W-:Y:S01]  /*238c0*/  @!PT LDS RZ, [RZ] ;  /* 0x00000000fffff984 */ /* 0x000fe20000000800 */
[----:B------:R-:W-:Y:S01]  /*238d0*/  @!PT LDS RZ, [RZ] ;  /* 0x00000000fffff984 */ /* 0x000fe20000000800 */
[----:B------:R-:W-:Y:S01]  /*238e0*/  @!PT LDS RZ, [RZ] ;  /* 0x00000000fffff984 */ /* 0x000fe20000000800 */
[----:B------:R0:W-:Y:S02]  /*238f0*/  LDGSTS.E.BYPASS.LTC128B.128 [R4+0x5400], desc[UR56][R2.64+0x80], !P2 ;  /* 0x0540008002047fae */ /* 0x0001e4000d101d78 */
[----:B0-----:R-:W-:Y:S01]  /*23900*/  MOV R2, R14 ;  /* 0x0000000e00027202 */ /* 0x001fe20000000f00 */
[----:B------:R-:W-:Y:S06]  /*23910*/  BRA `(.L_x_908) ;  /* 0xffffffb000187947 */ /* 0x000fec000383ffff */
.L_x_764:
[----:B0-----:R0:W1:Y:S02]  /*23920*/  SYNCS.PHASECHK.TRANS64.TRYWAIT P0, [R0+URZ+0x2a860], R3 ;  /* 0x02a86003000075a7 */ /* 0x001064000800017f */
[----:B-1----:R-:W-:Y:S05]  /*23930*/  @!P0 NANOSLEEP.SYNCS 0x989680 ;  /* 0x009896800000895d */ /* 0x002fea0003900000 */
[----:B------:R-:W1:Y:S02]  /*23940*/  @!P0 SYNCS.PHASECHK.TRANS64 P0, [R0+URZ+0x2a860], R3 ;  /* 0x02a86003000085a7 */ /* 0x000e64000800007f */
[----:B-1----:R-:W-:Y:S05]  /*23950*/  @!P0 BRA `(.L_x_764) ;  /* 0xfffffffc00f08947 */ /* 0x002fea000383ffff */
[----:B------:R-:W-:Y:S05]  /*23960*/  BRA `(.L_x_909) ;  /* 0xffffffb400307947 */ /* 0x000fea000383ffff */
.L_x_765:
[----:B------:R-:W-:Y:S01]  /*23970*/  BSSY B0, `(.L_x_910) ;  /* 0x0000008000007945 */ /* 0x000fe20003800000 */
[----:B------:R-:W-:Y:S01]  /*23980*/  IMAD.MOV.U32 R13, RZ, RZ, R24 ;  /* 0x000000ffff0d7224 */ /* 0x000fe200078e0018 */
[----:B------:R-:W-:Y:S01]  /*23990*/  MOV R12, RZ ;  /* 0x000000ff000c7202 */ /* 0x000fe20000000f00 */
[----:B------:R-:W-:Y:S01]  /*239a0*/  IMAD.MOV.U32 R11, RZ, RZ, 0x181f ;  /* 0x0000181fff0b7424 */ /* 0x000fe200078e00ff */
[----:B------:R-:W-:-:S07]  /*239b0*/  MOV R15, 0xffffffff ;  /* 0xffffffff000f7802 */ /* 0x000fce0000000f00 */
[----:B0-----:R-:W-:Y:S05]  /*239c0*/  WARPSYNC.COLLECTIVE R15, `(.L_x_911) ;  /* 0x000000000f087348 */ /* 0x001fea0003c00000 */
[----:B------:R1:W2:Y:S02]  /*239d0*/  SHFL.IDX P6, R14, R13, R12, R11 ;  /* 0x0000000c0d0e7389 */ /* 0x0002a400000c000b */
[----:B012---:R-:W-:Y:S01]  /*239e0*/  ENDCOLLECTIVE ;  /* 0x000000000000791b */ /* 0x007fe20003800000 */
.L_x_911:
[----:B------:R-:W-:Y:S05]  /*239f0*/  BSYNC B0 ;  /* 0x0000000000007941 */ /* 0x000fea0003800000 */
.L_x_910:
[----:B------:R-:W0:Y:S01]  /*23a00*/  S2R R5, SR_TID.X ;  /* 0x0000000000057919 */ /* 0x000e220000002100 */
[----:B------:R-:W-:Y:S01]  /*23a10*/  MOV R13, R23 ;  /* 0x00000017000d7202 */ /* 0x000fe20000000f00 */
[----:B------:R-:W-:Y:S01]  /*23a20*/  IMAD.MOV.U32 R12, RZ, RZ, RZ ;  /* 0x000000ffff0c7224 */ /* 0x000fe200078e00ff */
[----:B------:R-:W-:Y:S01]  /*23a30*/  MOV R11, 0x181f ;  /* 0x0000181f000b7802 */ /* 0x000fe20000000f00 */
[----:B------:R-:W-:Y:S01]  /*23a40*/  IMAD.MOV.U32 R15, RZ, RZ, -0x1 ;  /* 0xffffffffff0f7424 */ /* 0x000fe200078e00ff */
[C---:B------:R-:W-:Y:S01]  /*23a50*/  LOP3.LUT R2, R29.reuse, 0x1, RZ, 0xc0, !PT ;  /* 0x000000011d027812 */ /* 0x040fe200078ec0ff */
[----:B------:R-:W-:Y:S01]  /*23a60*/  IMAD.MOV.U32 R3, RZ, RZ, R14 ;  /* 0x000000ffff037224 */ /* 0x000fe200078e000e */
[----:B------:R-:W-:Y:S01]  /*23a70*/  LOP3.LUT P0, RZ, R29, 0x2, RZ, 0xc0, !PT ;  /* 0x000000021dff7812 */ /* 0x000fe2000780c0ff */
[----:B------:R-:W-:-:S12]  /*23a80*/  IMAD R4, R4, 0x2, R22 ;  /* 0x0000000204047824 */ /* 0x000fd800078e0216 */
[----:B0-----:R-:W-:Y:S05]  /*23a90*/  WARPSYNC.COLLECTIVE R15, `(.L_x_912) ;  /* 0x000000000f087348 */ /* 0x001fea0003c00000 */
[----:B------:R1:W2:Y:S02]  /*23aa0*/  SHFL.IDX P6, R14, R13, R12, R11 ;  /* 0x0000000c0d0e7389 */ /* 0x0002a400000c000b */
[----:B012---:R-:W-:Y:S01]  /*23ab0*/  ENDCOLLECTIVE ;  /* 0x000000000000791b */ /* 0x007fe20003800000 */
.L_x_912:
[----:B------:R-:W-:Y:S02]  /*23ac0*/  ISETP.NE.U32.AND P1, PT, R2, 0x1, PT ;  /* 0x000000010200780c */ /* 0x000fe40003f25070 */
[C---:B------:R-:W-:Y:S02]  /*23ad0*/  ISETP.LT.OR P4, PT, R6.reuse, 0x1, !P0 ;  /* 0x000000010600780c */ /* 0x040fe40004781670 */
[----:B------:R-:W-:Y:S02]  /*23ae0*/  ISETP.LT.OR P3, PT, R6, 0x1, P1 ;  /* 0x000000010600780c */ /* 0x000fe40000f61670 */
[----:B------:R-:W-:Y:S01]  /*23af0*/  MOV R13, R24 ;  /* 0x00000018000d7202 */ /* 0x000fe20000000f00 */
[----:B------:R-:W-:Y:S01]  /*23b00*/  IMAD.MOV.U32 R12, RZ, RZ, 0x1 ;  /* 0x00000001ff0c7424 */ /* 0x000fe200078e00ff */
[----:B------:R-:W-:-:S04]  /*23b10*/  SHF.L.U32 R5, R5, 0x3, RZ ;  /* 0x0000000305057819 */ /* 0x000fc800000006ff */
[----:B------:R-:W-:-:S05]  /*23b20*/  LOP3.LUT R5, R5, 0x38, RZ, 0xc0, !PT ;  /* 0x0000003805057812 */ /* 0x000fca00078ec0ff */
[----:B------:R-:W-:-:S05]  /*23b30*/  IMAD.SHL.U32 R5, R5, 0x2, RZ ;  /* 0x0000000205057824 */ /* 0x000fca00078e00ff */
[----:B------:R-:W-:-:S13]  /*23b40*/  IADD3 R2, P2, R14, R5, RZ ;  /* 0x000000050e027210 */ /* 0x000fda0007f5e0ff */
[----:B------:R-:W-:Y:S05]  /*23b50*/  WARPSYNC.COLLECTIVE R15, `(.L_x_913) ;  /* 0x000000000f087348 */ /* 0x000fea0003c00000 */
[----:B------:R0:W1:Y:S02]  /*23b60*/  SHFL.IDX P6, R14, R13, R12, R11 ;  /* 0x0000000c0d0e7389 */ /* 0x00006400000c000b */
[----:B01----:R-:W-:Y:S01]  /*23b70*/  ENDCOLLECTIVE ;  /* 0x000000000000791b */ /* 0x003fe20003800000 */
.L_x_913:
[----:B------:R-:W-:-:S05]  /*23b80*/  IADD3.X R3, RZ, R3, RZ, P2, !PT ;  /* 0x00000003ff037210 */ /* 0x000fca00017fe4ff */
        /* <DEDUP_REMOVED lines=12> */
.L_x_914:
[----:B------:R-:W-:Y:S01]  /*23c50*/  IMAD.MOV.U32 R13, RZ, RZ, R24 ;  /* 0x000000ffff0d7224 */ /* 0x000fe200078e0018 */
[----:B------:R-:W-:Y:S02]  /*23c60*/  MOV R12, 0x2 ;  /* 0x00000002000c7802 */ /* 0x000fe40000000f00 */
[----:B------:R-:W-:-:S13]  /*23c70*/  IADD3 R2, P2, R14, R5, RZ ;  /* 0x000000050e027210 */ /* 0x000fda0007f5e0ff */
[----:B------:R-:W-:Y:S05]  /*23c80*/  WARPSYNC.COLLECTIVE R15, `(.L_x_915) ;  /* 0x000000000f087348 */ /* 0x000fea0003c00000 */
[----:B------:R0:W1:Y:S02]  /*23c90*/  SHFL.IDX P6, R14, R13, R12, R11 ;  /* 0x0000000c0d0e7389 */ /* 0x00006400000c000b */
[----:B01----:R-:W-:Y:S01]  /*23ca0*/  ENDCOLLECTIVE ;  /* 0x000000000000791b */ /* 0x003fe20003800000 */
.L_x_915:
[----:B------:R-:W-:-:S05]  /*23cb0*/  IADD3.X R3, RZ, R8, RZ, P2, !PT ;  /* 0x00000008ff037210 */ /* 0x000fca00017fe4ff */
[----:B------:R-:W-:Y:S01]  /*23cc0*/  @!PT LDS RZ, [RZ] ;  /* 0x00000000fffff984 */ /* 0x000fe20000000800 */
[----:B------:R-:W-:Y:S01]  /*23cd0*/  @!PT LDS RZ, [RZ] ;  /* 0x00000000fffff984 */ /* 0x000fe20000000800 */
[----:B------:R-:W-:Y:S01]  /*23ce0*/  @!PT LDS RZ, [RZ] ;  /* 0x00000000fffff984 */ /* 0x000fe20000000800 */
[----:B------:R0:W-:Y:S01]  /*23cf0*/  LDGSTS.E.BYPASS.LTC128B.128 [R4+0xc00], desc[UR56][R2.64], !P3 ;  /* 0x00c0000002047fae */ /* 0x0001e2000d901d78 */
[----:B------:R-:W-:-:S03]  /*23d00*/  ISETP.LT.OR P3, PT, R6, 0x21, P1 ;  /* 0x000000210600780c */ /* 0x000fc60000f61670 */
[----:B------:R0:W-:Y:S01]  /*23d10*/  LDGSTS.E.BYPASS.LTC128B.128 [R4+0x3c00], desc[UR56][R2.64+0x80], !P4 ;  /* 0x03c0008002047fae */ /* 0x0001e2000e101d78 */
[----:B------:R-:W-:Y:S02]  /*23d20*/  ISETP.LT.OR P4, PT, R6, 0x21, !P0 ;  /* 0x000000210600780c */ /* 0x000fe40004781670 */
[----:B------:R-:W-:Y:S01]  /*23d30*/  MOV R13, R23 ;  /* 0x00000017000d7202 */ /* 0x000fe20000000f00 */
[----:B------:R-:W-:-:S10]  /*23d40*/  IMAD.MOV.U32 R7, RZ, RZ, R14 ;  /* 0x000000ffff077224 */ /* 0x000fd400078e000e */
[----:B0-----:R-:W-:Y:S05]  /*23d50*/  WARPSYNC.COLLECTIVE R15, `(.L_x_916) ;  /* 0x000000000f087348 */ /* 0x001fea0003c00000 */
[----:B------:R1:W2:Y:S02]  /*23d60*/  SHFL.IDX P6, R14, R13, R12, R11 ;  /* 0x0000000c0d0e7389 */ /* 0x0002a400000c000b */
[----:B012---:R-:W-:Y:S01]  /*23d70*/  ENDCOLLECTIVE ;  /* 0x000000000000791b */ /* 0x007fe20003800000 */
.L_x_916:
[----:B------:R-:W-:Y:S01]  /*23d80*/  IMAD.MOV.U32 R13, RZ, RZ, R24 ;  /* 0x000000ffff0d7224 */ /* 0x000fe200078e0018 */
[----:B------:R-:W-:Y:S01]  /*23d90*/  MOV R12, 0x3 ;  /* 0x00000003000c7802 */ /* 0x000fe20000000f00 */
[----:B------:R-:W-:-:S07]  /*23da0*/  IMAD.MOV.U32 R10, RZ, RZ, R14 ;  /* 0x000000ffff0a7224 */ /* 0x000fce00078e000e */
[----:B------:R-:W-:Y:S05]  /*23db0*/  WARPSYNC.COLLECTIVE R15, `(.L_x_917) ;  /* 0x000000000f087348 */ /* 0x000fea0003c00000 */
[----:B------:R0:W1:Y:S02]  /*23dc0*/  SHFL.IDX P6, R14, R13, R12, R11 ;  /* 0x0000000c0d0e7389 */ /* 0x00006400000c000b */
[----:B01----:R-:W-:Y:S01]  /*23dd0*/  ENDCOLLECTIVE ;  /* 0x000000000000791b */ /* 0x003fe20003800000 */
.L_x_917:
[----:B------:R-:W-:-:S04]  /*23de0*/  IADD3 R2, P2, R10, R5, RZ ;  /* 0x000000050a027210 */ /* 0x000fc80007f5e0ff */
[----:B------:R-:W-:-:S05]  /*23df0*/  IADD3.X R3, RZ, R7, RZ, P2, !PT ;  /* 0x00000007ff037210 */ /* 0x000fca00017fe4ff */
        /* <DEDUP_REMOVED lines=12> */
.L_x_918:
[----:B------:R-:W-:Y:S01]  /*23ec0*/  MOV R13, R24 ;  /* 0x00000018000d7202 */ /* 0x000fe20000000f00 */
[----:B------:R-:W-:Y:S01]  /*23ed0*/  IMAD.MOV.U32 R12, RZ, RZ, 0x4 ;  /* 0x00000004ff0c7424 */ /* 0x000fe200078e00ff */
[----:B------:R-:W-:-:S13]  /*23ee0*/  IADD3 R2, P2, R14, R5, RZ ;  /* 0x000000050e027210 */ /* 0x000fda0007f5e0ff */
[----:B------:R-:W-:Y:S05]  /*23ef0*/  WARPSYNC.COLLECTIVE R15, `(.L_x_919) ;  /* 0x000000000f087348 */ /* 0x000fea0003c00000 */
[----:B------:R0:W1:Y:S02]  /*23f00*/  SHFL.IDX P6, R14, R13, R12, R11 ;  /* 0x0000000c0d0e7389 */ /* 0x00006400000c000b */
[----:B01----:R-:W-:Y:S01]  /*23f10*/  ENDCOLLECTIVE ;  /* 0x000000000000791b */ /* 0x003fe20003800000 */
.L_x_919:
        /* <DEDUP_REMOVED lines=13> */
.L_x_920:
[----:B------:R-:W-:Y:S01]  /*23ff0*/  MOV R13, R24 ;  /* 0x00000018000d7202 */ /* 0x000fe20000000f00 */
[----:B------:R-:W-:Y:S01]  /*24000*/  IMAD.MOV.U32 R12, RZ, RZ, 0x5 ;  /* 0x00000005ff0c7424 */ /* 0x000fe200078e00ff */
[----:B------:R-:W-:-:S07]  /*24010*/  MOV R10, R14 ;  /* 0x0000000e000a7202 */ /* 0x000fce0000000f00 */
[----:B------:R-:W-:Y:S05]  /*24020*/  WARPSYNC.COLLECTIVE R15, `(.L_x_921) ;  /* 0x000000000f087348 */ /* 0x000fea0003c00000 */
[----:B------:R0:W1:Y:S02]  /*24030*/  SHFL.IDX P6, R14, R13, R12, R11 ;  /* 0x0000000c0d0e7389 */ /* 0x00006400000c000b */
[----:B01----:R-:W-:Y:S01]  /*24040*/  ENDCOLLECTIVE ;  /* 0x000000000000791b */ /* 0x003fe20003800000 */
.L_x_921:
        /* <DEDUP_REMOVED lines=12> */
.L_x_922:
[----:B------:R-:W-:Y:S05]  /*24110*/  BRA `(.L_x_923) ;  /* 0xffffffb0002c7947 */ /* 0x000fea000383ffff */
.L_x_770:
        /* <DEDUP_REMOVED lines=8> */
.L_x_925:
[----:B------:R-:W-:Y:S05]  /*241a0*/  BSYNC B0 ;  /* 0x0000000000007941 */ /* 0x000fea0003800000 */
.L_x_924:
[----:B------:R-:W-:Y:S01]  /*241b0*/  IMAD.MOV.U32 R13, RZ, RZ, R16 ;  /* 0x000000ffff0d7224 */ /* 0x000fe200078e0010 */
[----:B------:R-:W-:Y:S01]  /*241c0*/  MOV R12, 0x1 ;  /* 0x00000001000c7802 */ /* 0x000fe20000000f00 */
[----:B------:R-:W-:Y:S01]  /*241d0*/  IMAD.MOV.U32 R11, RZ, RZ, 0x1f ;  /* 0x0000001fff0b7424 */ /* 0x000fe200078e00ff */
[----:B------:R-:W-:Y:S02]  /*241e0*/  MOV R15, 0xffffffff ;  /* 0xffffffff000f7802 */ /* 0x000fe40000000f00 */
[----:B------:R-:W-:Y:S02]  /*241f0*/  MOV R0, R14 ;  /* 0x0000000e00007202 */ /* 0x000fe40000000f00 */
[----:B------:R-:W-:-:S07]  /*24200*/  IADD3 R7, R19, R9, RZ ;  /* 0x0000000913077210 */ /* 0x000fce0007ffe0ff */
[----:B------:R-:W-:Y:S05]  /*24210*/  WARPSYNC.COLLECTIVE R15, `(.L_x_926) ;  /* 0x000000000f087348 */ /* 0x000fea0003c00000 */
[----:B------:R0:W1:Y:S02]  /*24220*/  SHFL.IDX P6, R14, R13, R12, R11 ;  /* 0x0000000c0d0e7389 */ /* 0x00006400000c000b */
[----:B01----:R-:W-:Y:S01]  /*24230*/  ENDCOLLECTIVE ;  /* 0x000000000000791b */ /* 0x003fe20003800000 */
.L_x_926:
[----:B------:R-:W-:Y:S02]  /*24240*/  ULDC UR4, c[0x0][0xc3c] ;  /* 0x00030f0000047ab9 */ /* 0x000fe40000000800 */
[----:B------:R-:W-:-:S13]  /*24250*/  ISETP.GE.OR P1, PT, R7, UR4, !P0 ;  /* 0x0000000407007c0c */ /* 0x000fda000c726670 */
[----:B------:R-:W0:Y:S08]  /*24260*/  @!P1 LDC.64 R2, c[0x0][0xc80] ;  /* 0x00032000ff029b82 */ /* 0x000e300000000a00 */
[----:B------:R-:W1:Y:S01]  /*24270*/  @!P1 LDC.64 R4, c[0x0][0xc78] ;  /* 0x00031e00ff049b82 */ /* 0x000e620000000a00 */
[----:B------:R-:W-:Y:S02]  /*24280*/  IMAD.MOV.U32 R11, RZ, RZ, RZ ;  /* 0x000000ffff0b7224 */ /* 0x000fe400078e00ff */
[----:B------:R-:W-:-:S02]  /*24290*/  IMAD.MOV.U32 R8, RZ, RZ, R14 ;  /* 0x000000ffff087224 */ /* 0x000fc400078e000e */
[----:B0-----:R-:W-:-:S05]  /*242a0*/  @!P1 IMAD.WIDE R2, R7, 0x4, R2 ;  /* 0x0000000407029825 */ /* 0x001fca00078e0202 */
[----:B------:R1:W2:Y:S02]  /*242b0*/  @!P1 LDG.E R6, desc[UR56][R2.64] ;  /* 0x0000003802069981 */ /* 0x0002a4000c1e1900 */
[----:B-1----:R-:W-:-:S05]  /*242c0*/  @!P1 IMAD.WIDE R2, R7, 0x4, R4 ;  /* 0x0000000407029825 */ /* 0x002fca00078e0204 */
[----:B------:R-:W3:Y:S01]  /*242d0*/  @!P1 LDG.E R5, desc[UR56][R2.64] ;  /* 0x0000003802059981 */ /* 0x000ee2000c1e1900 */
[----:B------:R-:W-:Y:S01]  /*242e0*/  IMAD.MOV.U32 R7, RZ, RZ, RZ ;  /* 0x000000ffff077224 */ /* 0x000fe200078e00ff */
[C---:B------:R-:W-:Y:S01]  /*242f0*/  ISETP.GE.U32.AND P2, PT, R9.reuse, 0x2, PT ;  /* 0x000000020900780c */ /* 0x040fe20003f46070 */
[----:B------:R-:W-:Y:S01]  /*24300*/  IMAD.MOV.U32 R4, RZ, RZ, RZ ;  /* 0x000000ffff047224 */ /* 0x000fe200078e00ff */
[C---:B------:R-:W-:Y:S02]  /*24310*/  ISETP.GE.U32.AND P3, PT, R9.reuse, 0x4, PT ;  /* 0x000000040900780c */ /* 0x040fe40003f66070 */
[C---:B------:R-:W-:Y:S02]  /*24320*/  ISETP.GE.U32.AND P4, PT, R9.reuse, 0x8, PT ;  /* 0x000000080900780c */ /* 0x040fe40003f86070 */
[----:B------:R-:W-:Y:S02]  /*24330*/  ISETP.GE.U32.AND P5, PT, R9, 0x10, PT ;  /* 0x000000100900780c */ /* 0x000fe40003fa6070 */
[----:B--2---:R-:W-:-:S02]  /*24340*/  @!P1 MOV R7, R6 ;  /* 0x0000000600079202 */ /* 0x004fc40000000f00 */
[----:B------:R-:W-:Y:S02]  /*24350*/  MOV R6, RZ ;  /* 0x000000ff00067202 */ /* 0x000fe40000000f00 */
[----:B---3--:R-:W-:Y:S02]  /*24360*/  @!P1 MOV R4, R5 ;  /* 0x0000000500049202 */ /* 0x008fe40000000f00 */
[----:B------:R-:W-:-:S03]  /*24370*/  ISETP.NE.AND P1, PT, R9, RZ, PT ;  /* 0x000000ff0900720c */ /* 0x000fc60003f25270 */
[----:B------:R-:W-:-:S10]  /*24380*/  IMAD R13, R4, R7, RZ ;  /* 0x00000007040d7224 */ /* 0x000fd400078e02ff */
[----:B------:R-:W-:Y:S05]  /*24390*/  WARPSYNC.COLLECTIVE R15, `(.L_x_927) ;  /* 0x000000000f087348 */ /* 0x000fea0003c00000 */
[----:B------:R0:W1:Y:S02]  /*243a0*/  SHFL.UP P6, R14, R13, R12, R11 ;  /* 0x0400000c0d0e7389 */ /* 0x00006400000c000b */
[----:B01----:R-:W-:Y:S01]  /*243b0*/  ENDCOLLECTIVE ;  /* 0x000000000000791b */ /* 0x003fe20003800000 */
.L_x_927:
[----:B------:R-:W-:Y:S02]  /*243c0*/  MOV R12, 0x2 ;  /* 0x00000002000c7802 */ /* 0x000fe40000000f00 */
[----:B------:R-:W-:-:S04]  /*243d0*/  SEL R14, R14, RZ, P1 ;  /* 0x000000ff0e0e7207 */ /* 0x000fc80000800000 */
[----:B------:R-:W-:-:S05]  /*243e0*/  IADD3 R5, R13, R14, RZ ;  /* 0x0000000e0d057210 */ /* 0x000fca0007ffe0ff */
[----:B------:R-:W-:-:S07]  /*243f0*/  IMAD.MOV.U32 R13, RZ, RZ, R5 ;  /* 0x000000ffff0d7224 */ /* 0x000fce00078e0005 */
[----:B------:R-:W-:Y:S05]  /*24400*/  WARPSYNC.COLLECTIVE R15, `(.L_x_928) ;  /* 0x000000000f087348 */ /* 0x000fea0003c00000 */
[----:B------:R0:W1:Y:S02]  /*24410*/  SHFL.UP P6, R14, R13, R12, R11 ;  /* 0x0400000c0d0e7389 */ /* 0x00006400000c000b */
[----:B01----:R-:W-:Y:S01]  /*24420*/  ENDCOLLECTIVE ;  /* 0x000000000000791b */ /* 0x003fe20003800000 */
.L_x_928:
[----:B------:R-:W-:Y:S01]  /*24430*/  IMAD.MOV.U32 R12, RZ, RZ, 0x4 ;  /* 0x00000004ff0c7424 */ /* 0x000fe200078e00ff */
[----:B------:R-:W-:-:S05]  /*24440*/  SEL R2, R14, RZ, P2 ;  /* 0x000000ff0e027207 */ /* 0x000fca0001000000 */
[----:B------:R-:W-:-:S05]  /*24450*/  IMAD.IADD R2, R5, 0x1, R2 ;  /* 0x0000000105027824 */ /* 0x000fca00078e0202 */
[----:B------:R-:W-:-:S07]  /*24460*/  MOV R13, R2 ;  /* 0x00000002000d7202 */ /* 0x000fce0000000f00 */
[----:B------:R-:W-:Y:S05]  /*24470*/  WARPSYNC.COLLECTIVE R15, `(.L_x_929) ;  /* 0x000000000f087348 */ /* 0x000fea0003c00000 */
[----:B------:R0:W1:Y:S02]  /*24480*/  SHFL.UP P6, R14, R13, R12, R11 ;  /* 0x0400000c0d0e7389 */ /* 0x00006400000c000b */
[----:B01----:R-:W-:Y:S01]  /*24490*/  ENDCOLLECTIVE ;  /* 0x000000000000791b */ /* 0x003fe20003800000 */
.L_x_929:
[----:B------:R-:W-:Y:S02]  /*244a0*/  MOV R12, 0x8 ;  /* 0x00000008000c7802 */ /* 0x000fe40000000f00 */
[----:B------:R-:W-:-:S04]  /*244b0*/  SEL R3, R14, RZ, P3 ;  /* 0x000000ff0e037207 */ /* 0x000fc80001800000 */
[----:B------:R-:W-:-:S05]  /*244c0*/  IADD3 R3, R2, R3, RZ ;  /* 0x0000000302037210 */ /* 0x000fca0007ffe0ff */
[----:B------:R-:W-:-:S07]  /*244d0*/  IMAD.MOV.U32 R13, RZ, RZ, R3 ;  /* 0x000000ffff0d7224 */ /* 0x000fce00078e0003 */
[----:B------:R-:W-:Y:S05]  /*244e0*/  WARPSYNC.COLLECTIVE R15, `(.L_x_930) ;  /* 0x000000000f087348 */ /* 0x000fea0003c00000 */
[----:B------:R0:W1:Y:S02]  /*244f0*/  SHFL.UP P6, R14, R13, R12, R11 ;  /* 0x0400000c0d0e7389 */ /* 0x00006400000c000b */
[----:B01----:R-:W-:Y:S01]  /*24500*/  ENDCOLLECTIVE ;  /* 0x000000000000791b */ /* 0x003fe20003800000 */
.L_x_930:
[----:B------:R-:W-:Y:S01]  /*24510*/  IMAD.MOV.U32 R12, RZ, RZ, 0x10 ;  /* 0x00000010ff0c7424 */ /* 0x000fe200078e00ff */
[----:B------:R-:W-:-:S05]  /*24520*/  SEL R14, R14, RZ, P4 ;  /* 0x000000ff0e0e7207 */ /* 0x000fca0002000000 */
[----:B------:R-:W-:-:S05]  /*24530*/  IMAD.IADD R5, R3, 0x1, R14 ;  /* 0x0000000103057824 */ /* 0x000fca00078e020e */
[----:B------:R-:W-:-:S07]  /*24540*/  MOV R13, R5 ;  /* 0x00000005000d7202 */ /* 0x000fce0000000f00 */
[----:B------:R-:W-:Y:S05]  /*24550*/  WARPSYNC.COLLECTIVE R15, `(.L_x_931) ;  /* 0x000000000f087348 */ /* 0x000fea0003c00000 */
[----:B------:R0:W1:Y:S02]  /*24560*/  SHFL.UP P6, R14, R13, R12, R11 ;  /* 0x0400000c0d0e7389 */ /* 0x00006400000c000b */
[----:B01----:R-:W-:Y:S01]  /*24570*/  ENDCOLLECTIVE ;  /* 0x000000000000791b */ /* 0x003fe20003800000 */
.L_x_931:
[----:B------:R-:W-:Y:S01]  /*24580*/  MOV R12, 0x1f ;  /* 0x0000001f000c7802 */ /* 0x000fe20000000f00 */
[----:B------:R-:W-:Y:S01]  /*24590*/  IMAD.MOV.U32 R11, RZ, RZ, 0x1f ;  /* 0x0000001fff0b7424 */ /* 0x000fe200078e00ff */
[----:B------:R-:W-:-:S04]  /*245a0*/  SEL R2, R14, RZ, P5 ;  /* 0x000000ff0e027207 */ /* 0x000fc80002800000 */
[----:B------:R-:W-:-:S05]  /*245b0*/  IADD3 R2, R5, R2, RZ ;  /* 0x0000000205027210 */ /* 0x000fca0007ffe0ff */
[----:B------:R-:W-:-:S07]  /*245c0*/  IMAD.MOV.U32 R13, RZ, RZ, R2 ;  /* 0x000000ffff0d7224 */ /* 0x000fce00078e0002 */
[----:B------:R-:W-:Y:S05]  /*245d0*/  WARPSYNC.COLLECTIVE R15, `(.L_x_932) ;  /* 0x000000000f087348 */ /* 0x000fea0003c00000 */
[----:B------:R0:W1:Y:S02]  /*245e0*/  SHFL.IDX P6, R14, R13, R12, R11 ;  /* 0x0000000c0d0e7389 */ /* 0x00006400000c000b */
[----:B01----:R-:W-:Y:S01]  /*245f0*/  ENDCOLLECTIVE ;  /* 0x000000000000791b */ /* 0x003fe20003800000 */
.L_x_932:
[----:B------:R-:W-:Y:S05]  /*24600*/  BRA `(.L_x_933) ;  /* 0xffffffb000407947 */ /* 0x000fea000383ffff */
.L_x_773:
[----:B------:R-:W-:Y:S01]  /*24610*/  BSSY B0, `(.L_x_934) ;  /* 0x0000007000007945 */ /* 0x000fe20003800000 */
[----:B------:R-:W-:Y:S01]  /*24620*/  IMAD.MOV.U32 R12, RZ, RZ, 0x1 ;  /* 0x00000001ff0c7424 */ /* 0x000fe200078e00ff */
[----:B------:R-:W-:Y:S01]  /*24630*/  MOV R11, RZ ;  /* 0x000000ff000b7202 */ /* 0x000fe20000000f00 */
[----:B------:R-:W-:-:S07]  /*24640*/  IMAD.MOV.U32 R15, RZ, RZ, -0x1 ;  /* 0xffffffffff0f7424 */ /* 0x000fce00078e00ff */
[----:B------:R-:W-:Y:S05]  /*24650*/  WARPSYNC.COLLECTIVE R15, `(.L_x_935) ;  /* 0x000000000f087348 */ /* 0x000fea0003c00000 */
[----:B------:R0:W1:Y:S02]  /*24660*/  SHFL.UP P6, R14, R13, R12, R11 ;  /* 0x0400000c0d0e7389 */ /* 0x00006400000c000b */
[----:B01----:R-:W-:Y:S01]  /*24670*/  ENDCOLLECTIVE ;  /* 0x000000000000791b */ /* 0x003fe20003800000 */
.L_x_935:
[----:B------:R-:W-:Y:S05]  /*24680*/  BSYNC B0 ;  /* 0x0000000000007941 */ /* 0x000fea0003800000 */
.L_x_934:
[----:B------:R-:W-:Y:S01]  /*24690*/  SEL R14, R14, RZ, P1 ;  /* 0x000000ff0e0e7207 */ /* 0x000fe20000800000 */
[----:B------:R-:W-:Y:S01]  /*246a0*/  IMAD.MOV.U32 R12, RZ, RZ, 0x2 ;  /* 0x00000002ff0c7424 */ /* 0x000fe200078e00ff */
[----:B------:R-:W-:Y:S01]  /*246b0*/  MOV R11, RZ ;  /* 0x000000ff000b7202 */ /* 0x000fe20000000f00 */
[----:B------:R-:W-:Y:S01]  /*246c0*/  IMAD.MOV.U32 R15, RZ, RZ, -0x1 ;  /* 0xffffffffff0f7424 */ /* 0x000fe200078e00ff */
[----:B------:R-:W-:-:S07]  /*246d0*/  IADD3 R13, R13, R14, RZ ;  /* 0x0000000e0d0d7210 */ /* 0x000fce0007ffe0ff */
[----:B------:R-:W-:Y:S05]  /*246e0*/  WARPSYNC.COLLECTIVE R15, `(.L_x_936) ;  /* 0x000000000f087348 */ /* 0x000fea0003c00000 */
[----:B------:R0:W1:Y:S02]  /*246f0*/  SHFL.UP P6, R14, R13, R12, R11 ;  /* 0x0400000c0d0e7389 */ /* 0x00006400000c000b */
[----:B01----:R-:W-:Y:S01]  /*24700*/  ENDCOLLECTIVE ;  /* 0x000000000000791b */ /* 0x003fe20003800000 */
.L_x_936:
[----:B------:R-:W-:Y:S02]  /*24710*/  MOV R12, 0x4 ;  /* 0x00000004000c7802 */ /* 0x000fe40000000f00 */
[----:B------:R-:W-:-:S04]  /*24720*/  SEL R2, R14, RZ, P2 ;  /* 0x000000ff0e027207 */ /* 0x000fc80001000000 */
[----:B------:R-:W-:-:S05]  /*24730*/  IADD3 R2, R13, R2, RZ ;  /* 0x000000020d027210 */ /* 0x000fca0007ffe0ff */
[----:B------:R-:W-:-:S07]  /*24740*/  IMAD.MOV.U32 R13, RZ, RZ, R2 ;  /* 0x000000ffff0d7224 */ /* 0x000fce00078e0002 */
[----:B------:R-:W-:Y:S05]  /*24750*/  WARPSYNC.COLLECTIVE R15, `(.L_x_937) ;  /* 0x000000000f087348 */ /* 0x000fea0003c00000 */
[----:B------:R0:W1:Y:S02]  /*24760*/  SHFL.UP P6, R14, R13, R12, R11 ;  /* 0x0400000c0d0e7389 */ /* 0x00006400000c000b */
[----:B01----:R-:W-:Y:S01]  /*24770*/  ENDCOLLECTIVE ;  /* 0x000000000000791b */ /* 0x003fe20003800000 */
.L_x_937:
[----:B------:R-:W-:Y:S01]  /*24780*/  IMAD.MOV.U32 R12, RZ, RZ, 0x8 ;  /* 0x00000008ff0c7424 */ /* 0x000fe200078e00ff */
[----:B------:R-:W-:-:S05]  /*24790*/  SEL R3, R14, RZ, P3 ;  /* 0x000000ff0e037207 */ /* 0x000fca0001800000 */
[----:B------:R-:W-:-:S05]  /*247a0*/  IMAD.IADD R3, R2, 0x1, R3 ;  /* 0x0000000102037824 */ /* 0x000fca00078e0203 */
[----:B------:R-:W-:-:S07]  /*247b0*/  MOV R13, R3 ;  /* 0x00000003000d7202 */ /* 0x000fce0000000f00 */
[----:B------:R-:W-:Y:S05]  /*247c0*/  WARPSYNC.COLLECTIVE R15, `(.L_x_938) ;  /* 0x000000000f087348 */ /* 0x000fea0003c00000 */
[----:B------:R0:W1:Y:S02]  /*247d0*/  SHFL.UP P6, R14, R13, R12, R11 ;  /* 0x0400000c0d0e7389 */ /* 0x00006400000c000b */
[----:B01----:R-:W-:Y:S01]  /*247e0*/  ENDCOLLECTIVE ;  /* 0x000000000000791b */ /* 0x003fe20003800000 */
.L_x_938:
[----:B------:R-:W-:Y:S02]  /*247f0*/  MOV R12, 0x10 ;  /* 0x00000010000c7802 */ /* 0x000fe40000000f00 */
[----:B------:R-:W-:-:S04]  /*24800*/  SEL R14, R14, RZ, P4 ;  /* 0x000000ff0e0e7207 */ /* 0x000fc80002000000 */
[----:B------:R-:W-:-:S05]  /*24810*/  IADD3 R5, R3, R14, RZ ;  /* 0x0000000e03057210 */ /* 0x000fca0007ffe0ff */
[----:B------:R-:W-:-:S07]  /*24820*/  IMAD.MOV.U32 R13, RZ, RZ, R5 ;  /* 0x000000ffff0d7224 */ /* 0x000fce00078e0005 */
[----:B------:R-:W-:Y:S05]  /*24830*/  WARPSYNC.COLLECTIVE R15, `(.L_x_939) ;  /* 0x000000000f087348 */ /* 0x000fea0003c00000 */
[----:B------:R0:W1:Y:S02]  /*24840*/  SHFL.UP P6, R14, R13, R12, R11 ;  /* 0x0400000c0d0e7389 */ /* 0x00006400000c000b */
[----:B01----:R-:W-:Y:S01]  /*24850*/  ENDCOLLECTIVE ;  /* 0x000000000000791b */ /* 0x003fe20003800000 */
.L_x_939:
[----:B------:R-:W-:Y:S01]  /*24860*/  IMAD.MOV.U32 R12, RZ, RZ, 0x1f ;  /* 0x0000001fff0c7424 */ /* 0x000fe200078e00ff */
[----:B------:R-:W-:Y:S02]  /*24870*/  MOV R11, 0x1f ;  /* 0x0000001f000b7802 */ /* 0x000fe40000000f00 */
[----:B------:R-:W-:-:S05]  /*24880*/  SEL R2, R14, RZ, P5 ;  /* 0x000000ff0e027207 */ /* 0x000fca0002800000 */
[----:B------:R-:W-:-:S05]  /*24890*/  IMAD.IADD R2, R5, 0x1, R2 ;  /* 0x0000000105027824 */ /* 0x000fca00078e0202 */
[----:B------:R-:W-:-:S07]  /*248a0*/  MOV R13, R2 ;  /* 0x00000002000d7202 */ /* 0x000fce0000000f00 */
[----:B------:R-:W-:Y:S05]  /*248b0*/  WARPSYNC.COLLECTIVE R15, `(.L_x_940) ;  /* 0x000000000f087348 */ /* 0x000fea0003c00000 */
[----:B------:R0:W1:Y:S02]  /*248c0*/  SHFL.IDX P6, R14, R13, R12, R11 ;  /* 0x0000000c0d0e7389 */ /* 0x00006400000c000b */
[----:B01----:R-:W-:Y:S01]  /*248d0*/  ENDCOLLECTIVE ;  /* 0x000000000000791b */ /* 0x003fe20003800000 */
.L_x_940:
[----:B------:R-:W-:Y:S05]  /*248e0*/  BRA `(.L_x_941) ;  /* 0xffffffb0002c7947 */ /* 0x000fea000383ffff */
.L_x_775:
[----:B------:R-:W-:Y:S01]  /*248f0*/  BSSY B0, `(.L_x_942) ;  /* 0x0000006000007945 */ /* 0x000fe20003800000 */
[----:B------:R-:W-:Y:S01]  /*24900*/  PLOP3.LUT P6, PT, P6, PT, PT, 0x8, 0x0 ;  /* 0x000000000000781c */ /* 0x000fe200037ce170 */
[----:B------:R-:W-:-:S12]  /*24910*/  IMAD.MOV.U32 R15, RZ, RZ, -0x1 ;  /* 0xffffffffff0f7424 */ /* 0x000fd800078e00ff */
[----:B0-----:R-:W-:Y:S05]  /*24920*/  WARPSYNC.COLLECTIVE R15, `(.L_x_943) ;  /* 0x000000000f087348 */ /* 0x001fea0003c00000 */
[----:B------:R-:W-:Y:S01]  /*24930*/  VOTE.ANY R14, PT, P6 ;  /* 0x00000000000e7806 */ /* 0x000fe200030e0100 */
[----:B0-----:R-:W-:Y:S06]  /*24940*/  ENDCOLLECTIVE ;  /* 0x000000000000791b */ /* 0x001fec0003800000 */
.L_x_943:
[----:B------:R-:W-:Y:S05]  /*24950*/  BSYNC B0 ;  /* 0x0000000000007941 */ /* 0x000fea0003800000 */
.L_x_942:
[----:B------:R-:W-:Y:S01]  /*24960*/  MOV R3, R14 ;  /* 0x0000000e00037202 */ /* 0x000fe20000000f00 */
[----:B------:R-:W-:Y:S01]  /*24970*/  IMAD.MOV.U32 R13, RZ, RZ, R7 ;  /* 0x000000ffff0d7224 */ /* 0x000fe200078e0007 */
[----:B------:R-:W-:Y:S01]  /*24980*/  MOV R15, 0xffffffff ;  /* 0xffffffff000f7802 */ /* 0x000fe20000000f00 */
[----:B------:R-:W-:Y:S01]  /*24990*/  IMAD.MOV.U32 R11, RZ, RZ, 0x1f ;  /* 0x0000001fff0b7424 */ /* 0x000fe200078e00ff */
[----:B------:R-:W0:Y:S02]  /*249a0*/  POPC R8, R3 ;  /* 0x0000000300087309 */ /* 0x000e240000000000 */
[----:B0-----:R-:W-:-:S07]  /*249b0*/  MOV R12, R8 ;  /* 0x00000008000c7202 */ /* 0x001fce0000000f00 */
[----:B------:R-:W-:Y:S05]  /*249c0*/  WARPSYNC.COLLECTIVE R15, `(.L_x_944) ;  /* 0x000000000f087348 */ /* 0x000fea0003c00000 */
[----:B------:R0:W1:Y:S02]  /*249d0*/  SHFL.IDX P6, R14, R13, R12, R11 ;  /* 0x0000000c0d0e7389 */ /* 0x00006400000c000b */
[----:B01----:R-:W-:Y:S01]  /*249e0*/  ENDCOLLECTIVE ;  /* 0x000000000000791b */ /* 0x003fe20003800000 */
.L_x_944:
[----:B------:R-:W-:Y:S01]  /*249f0*/  MOV R13, R4 ;  /* 0x00000004000d7202 */ /* 0x000fe20000000f00 */
[----:B------:R-:W-:-:S07]  /*24a00*/  IMAD.MOV.U32 R7, RZ, RZ, R14 ;  /* 0x000000ffff077224 */ /* 0x000fce00078e000e */
[----:B------:R-:W-:Y:S05]  /*24a10*/  WARPSYNC.COLLECTIVE R15, `(.L_x_945) ;  /* 0x000000000f087348 */ /* 0x000fea0003c00000 */
[----:B------:R0:W1:Y:S02]  /*24a20*/  SHFL.IDX P6, R14, R13, R12, R11 ;  /* 0x0000000c0d0e7389 */ /* 0x00006400000c000b */
[----:B01----:R-:W-:Y:S01]  /*24a30*/  ENDCOLLECTIVE ;  /* 0x000000000000791b */ /* 0x003fe20003800000 */
.L_x_945:
[----:B------:R-:W-:Y:S01]  /*24a40*/  IMAD.MOV.U32 R4, RZ, RZ, R14 ;  /* 0x000000ffff047224 */ /* 0x000fe200078e000e */
[----:B------:R-:W-:Y:S06]  /*24a50*/  BRA `(.L_x_946) ;  /* 0xffffffb0000c7947 */ /* 0x000fec000383ffff */
.L_x_777:
[----:B------:R-:W-:Y:S01]  /*24a60*/  BSSY B0, `(.L_x_947) ;  /* 0x0000007000007945 */ /* 0x000fe20003800000 */
[----:B------:R-:W-:Y:S01]  /*24a70*/  MOV R13, R2 ;  /* 0x00000002000d7202 */ /* 0x000fe20000000f00 */
[----:B------:R-:W-:Y:S01]  /*24a80*/  IMAD.MOV.U32 R11, RZ, RZ, 0x1f ;  /* 0x0000001fff0b7424 */ /* 0x000fe200078e00ff */
[----:B------:R-:W-:-:S07]  /*24a90*/  MOV R15, 0xffffffff ;  /* 0xffffffff000f7802 */ /* 0x000fce0000000f00 */
[----:B0123--:R-:W-:Y:S05]  /*24aa0*/  WARPSYNC.COLLECTIVE R15, `(.L_x_948) ;  /* 0x000000000f087348 */ /* 0x00ffea0003c00000 */
[----:B------:R4:W0:Y:S02]  /*24ab0*/  SHFL.IDX P6, R14, R13, R12, R11 ;  /* 0x0000000c0d0e7389 */ /* 0x00082400000c000b */
[----:B01234-:R-:W-:Y:S01]  /*24ac0*/  ENDCOLLECTIVE ;  /* 0x000000000000791b */ /* 0x01ffe20003800000 */
.L_x_948:
[----:B------:R-:W-:Y:S05]  /*24ad0*/  BSYNC B0 ;  /* 0x0000000000007941 */ /* 0x000fea0003800000 */
.L_x_947:
[----:B------:R-:W-:Y:S01]  /*24ae0*/  IMAD.MOV.U32 R6, RZ, RZ, R14 ;  /* 0x000000ffff067224 */ /* 0x000fe200078e000e */
[----:B------:R-:W-:Y:S06]  /*24af0*/  BRA `(.L_x_776) ;  /* 0xffffffac00fc7947 */ /* 0x000fec000383ffff */
.L_x_781:
[----:B0-----:R0:W3:Y:S02]  /*24b00*/  SYNCS.PHASECHK.TRANS64.TRYWAIT P0, [R4+URZ+0x2a820], R0 ;  /* 0x02a82000040075a7 */ /* 0x0010e4000800017f */
[----:B---3--:R-:W-:Y:S05]  /*24b10*/  @!P0 NANOSLEEP.SYNCS 0x989680 ;  /* 0x009896800000895d */ /* 0x008fea0003900000 */
[----:B------:R-:W3:Y:S02]  /*24b20*/  @!P0 SYNCS.PHASECHK.TRANS64 P0, [R4+URZ+0x2a820], R0 ;  /* 0x02a82000040085a7 */ /* 0x000ee4000800007f */
[----:B---3--:R-:W-:Y:S05]  /*24b30*/  @!P0 BRA `(.L_x_781) ;  /* 0xfffffffc00f08947 */ /* 0x008fea000383ffff */
[----:B------:R-:W-:Y:S05]  /*24b40*/  BRA `(.L_x_949) ;  /* 0xffffffb400547947 */ /* 0x000fea000383ffff */
.L_x_782:
[----:B------:R-:W3:Y:S01]  /*24b50*/  S2R R2, SR_TID.X ;  /* 0x0000000000027919 */ /* 0x000ee20000002100 */
[----:B------:R-:W-:Y:S01]  /*24b60*/  BSSY B0, `(.L_x_950) ;  /* 0x000000a000007945 */ /* 0x000fe20003800000 */
[----:B------:R-:W-:Y:S01]  /*24b70*/  IMAD.MOV.U32 R12, RZ, RZ, RZ ;  /* 0x000000ffff0c7224 */ /* 0x000fe200078e00ff */
[----:B------:R-:W-:Y:S01]  /*24b80*/  MOV R11, 0x1f ;  /* 0x0000001f000b7802 */ /* 0x000fe20000000f00 */
[----:B------:R-:W-:Y:S01]  /*24b90*/  IMAD.MOV.U32 R15, RZ, RZ, -0x1 ;  /* 0xffffffffff0f7424 */ /* 0x000fe200078e00ff */
[----:B---3--:R-:W-:-:S04]  /*24ba0*/  SHF.R.U32.HI R2, RZ, 0x5, R2 ;  /* 0x00000005ff027819 */ /* 0x008fc80000011602 */
[----:B------:R-:W-:-:S04]  /*24bb0*/  LOP3.LUT R2, R2, 0x3, RZ, 0xc0, !PT ;  /* 0x0000000302027812 */ /* 0x000fc800078ec0ff */
[----:B------:R-:W-:-:S07]  /*24bc0*/  MOV R13, R2 ;  /* 0x00000002000d7202 */ /* 0x000fce0000000f00 */
[----:B012---:R-:W-:Y:S05]  /*24bd0*/  WARPSYNC.COLLECTIVE R15, `(.L_x_951) ;  /* 0x000000000f087348 */ /* 0x007fea0003c00000 */
[----:B------:R3:W4:Y:S02]  /*24be0*/  SHFL.IDX P6, R14, R13, R12, R11 ;  /* 0x0000000c0d0e7389 */ /* 0x00072400000c000b */
[----:B01234-:R-:W-:Y:S01]  /*24bf0*/  ENDCOLLECTIVE ;  /* 0x000000000000791b */ /* 0x01ffe20003800000 */
.L_x_951:
[----:B------:R-:W-:Y:S05]  /*24c00*/  BSYNC B0 ;  /* 0x0000000000007941 */ /* 0x000fea0003800000 */
.L_x_950:
[----:B------:R-:W-:Y:S05]  /*24c10*/  BRA `(.L_x_952) ;  /* 0xffffffb4003c7947 */ /* 0x000fea000383ffff */
.L_x_783:
[----:B------:R-:W-:Y:S01]  /*24c20*/  BSSY B0, `(.L_x_953) ;  /* 0x0000006000007945 */ /* 0x000fe20003800000 */
[----:B------:R-:W-:-:S07]  /*24c30*/  MOV R15, 0xffffffff ;  /* 0xffffffff000f7802 */ /* 0x000fce0000000f00 */
[----:B012---:R-:W-:Y:S05]  /*24c40*/  WARPSYNC.COLLECTIVE R15, `(.L_x_954) ;  /* 0x000000000f0c7348 */ /* 0x007fea0003c00000 */
[----:B------:R-:W-:Y:S02]  /*24c50*/  ELECT P6, UR62, PT ;  /* 0x00000000003e782f */ /* 0x000fe400038c0000 */
[----:B------:R-:W-:Y:S01]  /*24c60*/  MOV R14, UR62 ;  /* 0x0000003e000e7c02 */ /* 0x000fe20008000f00 */
[----:B012---:R-:W-:Y:S10]  /*24c70*/  ENDCOLLECTIVE ;  /* 0x000000000000791b */ /* 0x007ff40003800000 */
.L_x_954:
[----:B------:R-:W-:Y:S05]  /*24c80*/  BSYNC B0 ;  /* 0x0000000000007941 */ /* 0x000fea0003800000 */
.L_x_953:
[----:B------:R-:W-:Y:S05]  /*24c90*/  BRA `(.L_x_955) ;  /* 0xffffffb400307947 */ /* 0x000fea000383ffff */
.L_x_785:
[----:B0-----:R0:W3:Y:S02]  /*24ca0*/  SYNCS.PHASECHK.TRANS64.TRYWAIT P1, [R5+URZ+0x2a840], R0 ;  /* 0x02a84000050075a7 */ /* 0x0010e4000802017f */
[----:B---3--:R-:W-:Y:S05]  /*24cb0*/  @!P1 NANOSLEEP.SYNCS 0x989680 ;  /* 0x009896800000995d */ /* 0x008fea0003900000 */
[----:B------:R-:W3:Y:S02]  /*24cc0*/  @!P1 SYNCS.PHASECHK.TRANS64 P1, [R5+URZ+0x2a840], R0 ;  /* 0x02a84000050095a7 */ /* 0x000ee4000802007f */
[----:B---3--:R-:W-:Y:S05]  /*24cd0*/  @!P1 BRA `(.L_x_785) ;  /* 0xfffffffc00f09947 */ /* 0x008fea000383ffff */
[----:B------:R-:W-:Y:S05]  /*24ce0*/  BRA `(.L_x_956) ;  /* 0xffffffb400507947 */ /* 0x000fea000383ffff */
.L_x_787:
[----:B---3--:R3:W4:Y:S02]  /*24cf0*/  SYNCS.PHASECHK.TRANS64.TRYWAIT P1, [R27+URZ+0x2a840], R2 ;  /* 0x02a840021b0075a7 */ /* 0x008724000802017f */
[----:B----4-:R-:W-:Y:S05]  /*24d00*/  @!P1 NANOSLEEP.SYNCS 0x989680 ;  /* 0x009896800000995d */ /* 0x010fea0003900000 */
[----:B------:R-:W4:Y:S02]  /*24d10*/  @!P1 SYNCS.PHASECHK.TRANS64 P1, [R27+URZ+0x2a840], R2 ;  /* 0x02a840021b0095a7 */ /* 0x000f24000802007f */
[----:B----4-:R-:W-:Y:S05]  /*24d20*/  @!P1 BRA `(.L_x_787) ;  /* 0xfffffffc00f09947 */ /* 0x010fea000383ffff */
[----:B------:R-:W-:Y:S05]  /*24d30*/  BRA `(.L_x_957) ;  /* 0xffffffb4005c7947 */ /* 0x000fea000383ffff */
.L_x_789:
[----:B----4-:R4:W0:Y:S02]  /*24d40*/  SYNCS.PHASECHK.TRANS64.TRYWAIT P1, [R5+URZ+0x2a860], R0 ;  /* 0x02a86000050075a7 */ /* 0x010824000802017f */
[----:B0-----:R-:W-:Y:S05]  /*24d50*/  @!P1 NANOSLEEP.SYNCS 0x989680 ;  /* 0x009896800000995d */ /* 0x001fea0003900000 */
[----:B------:R-:W0:Y:S02]  /*24d60*/  @!P1 SYNCS.PHASECHK.TRANS64 P1, [R5+URZ+0x2a860], R0 ;  /* 0x02a86000050095a7 */ /* 0x000e24000802007f */
[----:B0-----:R-:W-:Y:S05]  /*24d70*/  @!P1 BRA `(.L_x_789) ;  /* 0xfffffffc00f09947 */ /* 0x001fea000383ffff */
[----:B------:R-:W-:Y:S05]  /*24d80*/  BRA `(.L_x_958) ;  /* 0xffffffb400587947 */ /* 0x000fea000383ffff */
.L_x_959:
        /* <DEDUP_REMOVED lines=15> */
.L_x_15632:


//--------------------- .text._ZN7cutlass13device_kernelIN5flash11enable_sm90INS1_16FlashAttnFwdSm90INS1_25CollectiveMainloopFwdSm90ILi2EN4cute5tupleIJNS5_1CILi1EEES8_S8_EEENS6_IJNS7_ILi128EEENS7_ILi96EEENS7_ILi192EEEEEELi128ENS_6half_tEfNS_4arch4Sm90ELb0ELb1ELb0ELb0ELb1ELb0ELb0ELb1ELb1ELb1ELb1ELb0EEENS1_21CollectiveEpilogueFwdINS6_IJSA_SA_SB_EEES9_SE_SG_Li256ELb0ELb1ELb1ELb0EEENS1_19SingleTileSchedulerILb0ELb1ELb1ELi128EEEEEEEEEvNT_6ParamsE --------------------------
	.section	.text._ZN7cutlass13device_kernelIN5flash11enable_sm90INS1_16FlashAttnFwdSm90INS1_25CollectiveMainloopFwdSm90ILi2EN4cute5tupleIJNS5_1CILi1EEES8_S8_EEENS6_IJNS7_ILi128EEENS7_ILi96EEENS7_ILi192EEEEEELi128ENS_6half_tEfNS_4arch4Sm90ELb0ELb1ELb0ELb0ELb1ELb0ELb0ELb1ELb1ELb1ELb1ELb0EEENS1_21CollectiveEpilogueFwdINS6_IJSA_SA_SB_EEES9_SE_SG_Li256ELb0ELb1ELb1ELb0EEENS1_19SingleTileSchedulerILb0ELb1ELb1ELi128EEEEEEEEEvNT_6ParamsE,"ax",@progbits
	.align	128
.text._ZN7cutlass13device_kernelIN5flash11enable_sm90INS1_16FlashAttnFwdSm90INS1_25CollectiveMainloopFwdSm90ILi2EN4cute5tupleIJNS5_1CILi1EEES8_S8_EEENS6_IJNS7_ILi128EEENS7_ILi96EEENS7_ILi192EEEEEELi128ENS_6half_tEfNS_4arch4Sm90ELb0ELb1ELb0ELb0ELb1ELb0ELb0ELb1ELb1ELb1ELb1ELb0EEENS1_21CollectiveEpilogueFwdINS6_IJSA_SA_SB_EEES9_SE_SG_Li256ELb0ELb1ELb1ELb0EEENS1_19SingleTileSchedulerILb0ELb1ELb1ELi128EEEEEEEEEvNT_6ParamsE:
        .type           _ZN7cutlass13device_kernelIN5flash11enable_sm90INS1_16FlashAttnFwdSm90INS1_25CollectiveMainloopFwdSm90ILi2EN4cute5tupleIJNS5_1CILi1EEES8_S8_EEENS6_IJNS7_ILi128EEENS7_ILi96EEENS7_ILi192EEEEEELi128ENS_6half_tEfNS_4arch4Sm90ELb0ELb1ELb0ELb0ELb1ELb0ELb0ELb1ELb1ELb1ELb1ELb0EEENS1_21CollectiveEpilogueFwdINS6_IJSA_SA_SB_EEES9_SE_SG_Li256ELb0ELb1ELb1ELb0EEENS1_19SingleTileSchedulerILb0ELb1ELb1ELi128EEEEEEEEEvNT_6ParamsE,@function
        .size           _ZN7cutlass13device_kernelIN5flash11enable_sm90INS1_16FlashAttnFwdSm90INS1_25CollectiveMainloopFwdSm90ILi2EN4cute5tupleIJNS5_1CILi1EEES8_S8_EEENS6_IJNS7_ILi128EEENS7_ILi96EEENS7_ILi192EEEEEELi128ENS_6half_tEfNS_4arch4Sm90ELb0ELb1ELb0ELb0ELb1ELb0ELb0ELb1ELb1ELb1ELb1ELb0EEENS1_21CollectiveEpilogueFwdINS6_IJSA_SA_SB_EEES9_SE_SG_Li256ELb0ELb1ELb1ELb0EEENS1_19SingleTileSchedulerILb0ELb1ELb1ELi128EEEEEEEEEvNT_6ParamsE,(.L_x_15633 - _ZN7cutlass13device_kernelIN5flash11enable_sm90INS1_16FlashAttnFwdSm90INS1_25CollectiveMainloopFwdSm90ILi2EN4cute5tupleIJNS5_1CILi1EEES8_S8_EEENS6_IJNS7_ILi128EEENS7_ILi96EEENS7_ILi192EEEEEELi128ENS_6half_tEfNS_4arch4Sm90ELb0ELb1ELb0ELb0ELb1ELb0ELb0ELb1ELb1ELb1ELb1ELb0EEENS1_21CollectiveEpilogueFwdINS6_IJSA_SA_SB_EEES9_SE_SG_Li256ELb0ELb1ELb1ELb0EEENS1_19SingleTileSchedulerILb0ELb1ELb1ELi128EEEEEEEEEvNT_6ParamsE)
        .other          _ZN7cutlass13device_kernelIN5flash11enable_sm90INS1_16FlashAttnFwdSm90INS1_25CollectiveMainloopFwdSm90ILi2EN4cute5tupleIJNS5_1CILi1EEES8_S8_EEENS6_IJNS7_ILi128EEENS7_ILi96EEENS7_ILi192EEEEEELi128ENS_6half_tEfNS_4arch4Sm90ELb0ELb1ELb0ELb0ELb1ELb0ELb0ELb1ELb1ELb1ELb1ELb0EEENS1_21CollectiveEpilogueFwdINS6_IJSA_SA_SB_EEES9_SE_SG_Li256ELb0ELb1ELb1ELb0EEENS1_19SingleTileSchedulerILb0ELb1ELb1ELi128EEEEEEEEEvNT_6ParamsE,@"STO_CUDA_ENTRY STV_DEFAULT"
_ZN7cutlass13device_kernelIN5flash11enable_sm90INS1_16FlashAttnFwdSm90INS1_25CollectiveMainloopFwdSm90ILi2EN4cute5tupleIJNS5_1CILi1EEES8_S8_EEENS6_IJNS7_ILi128EEENS7_ILi96EEENS7_ILi192EEEEEELi128ENS_6half_tEfNS_4arch4Sm90ELb0ELb1ELb0ELb0ELb1ELb0ELb0ELb1ELb1ELb1ELb1ELb0EEENS1_21CollectiveEpilogueFwdINS6_IJSA_SA_SB_EEES9_SE_SG_Li256ELb0ELb1ELb1ELb0EEENS1_19SingleTileSchedulerILb0ELb1ELb1ELi128EEEEEEEEEvNT_6ParamsE:
        /* <DEDUP_REMOVED lines=45> */
.L_x_960:
        /* <DEDUP_REMOVED lines=22> */
.L_x_961:
        /* <DEDUP_REMOVED lines=18> */
.L_x_962:
        /* <DEDUP_REMOVED lines=22> */
.L_x_963:
        /* <DEDUP_REMOVED lines=23> */
.L_x_964:
[----:B------:R-:W-:Y:S01]  /*0820*/  UISETP.NE.AND UP0, UPT, UR9, URZ, UPT ;  /* 0x0000003f0900728c */ /* 0x000fe2000bf05270 */
[----:B------:R-:W-:Y:S01]  /*0830*/  NOP ;  /* 0x0000000000007918 */ /* 0x000fe20000000000 */
[----:B0-----:R-:W-:Y:S01]  /*0840*/  UMOV UR4, 0x1 ;  /* 0x0000000100047882 */ /* 0x001fe20000000000 */
[----:B------:R-:W-:Y:S01]  /*0850*/  ULDC.64 UR36, c[0x0][0x208] ;  /* 0x0000820000247ab9 */ /* 0x000fe20000000a00 */
[----:B------:R-:W-:Y:S01]  /*0860*/  USEL UR4, UR4, 0x2, !UP0 ;  /* 0x0000000204047887 */ /* 0x000fe2000c000000 */
[----:B------:R-:W-:Y:S01]  /*0870*/  BSSY B6, `(.L_x_965) ;  /* 0x0001175000067945 */ /* 0x000fe20003800000 */
[----:B-1234-:R-:W-:Y:S01]  /*0880*/  BAR.SYNC.DEFER_BLOCKING 0x0 ;  /* 0x0000000000007b1d */ /* 0x01efe20000010000 */
[----:B------:R-:W-:-:S03]  /*0890*/  PLOP3.LUT P0, PT, PT, PT, UP0, 0x80, 0x0 ;  /* 0x000000000000781c */ /* 0x000fc60003f0f008 */
[----:B------:R-:W-:-:S05]  /*08a0*/  IMAD.U32 R2, RZ, RZ, UR4 ;  /* 0x00000004ff027e24 */ /* 0x000fca000f8e00ff */
[----:B------:R0:W-:Y:S05]  /*08b0*/  STL [R1], R2 ;  /* 0x0000000201007387 */ /* 0x0001ea0000100800 */
[----:B------:R-:W-:Y:S05]  /*08c0*/  @!P0 BRA `(.L_x_966) ;  /* 0x000000d800408947 */ /* 0x000fea0003800000 */
.L_x_967:
[----:B------:R-:W-:-:S08]  /*08d0*/  NOP ;  /* 0x0000000000007918 */ /* 0x000fd00000000000 */
[----:B------:R-:W1:Y:S02]  /*08e0*/  USETMAXREG.TRY_ALLOC.CTAPOOL UP0, 0xe8 ;  /* 0x000000e8000079c8 */ /* 0x000e640008000600 */
[----:B-1----:R-:W-:-:S13]  /*08f0*/  PLOP3.LUT P0, PT, PT, PT, UP0, 0x80, 0x0 ;  /* 0x000000000000781c */ /* 0x002fda0003f0f008 */
[----:B------:R-:W-:Y:S05]  /*0900*/  @!P0 BRA `(.L_x_967) ;  /* 0xfffffffc00f08947 */ /* 0x000fea000383ffff */
[----:B0-----:R-:W0:Y:S08]  /*0910*/  LDC R2, c[0x0][0xc50] ;  /* 0x00031400ff027b82 */ /* 0x001e300000000800 */
        /* <DEDUP_REMOVED lines=13> */
[----:B------:R-:W0:Y:S01]  /*09f0*/  LDC R23, c[0x0][0x448] ;  /* 0x00011200ff177b82 */ /* 0x000e220000000800 */
[----:B------:R-:W1:Y:S01]  /*0a00*/  S2R R72, SR_CTAID.X ;  /* 0x0000000000487919 */ /* 0x000e620000002500 */
[----:B------:R-:W-:Y:S01]  /*0a10*/  LOP3.LUT R18, R18, 0xffefffff, RZ, 0xc0, !PT ;  /* 0xffefffff12127812 */ /* 0x000fe200078ec0ff */
[----:B------:R-:W-:-:S05]  /*0a20*/  VIADD R75, R25, 0xffffff80 ;  /* 0xffffff80194b7836 */ /* 0x000fca0000000000 */
[----:B------:R-:W2:Y:S08]  /*0a30*/  LDC.64 R2, c[0x0][0x418] ;  /* 0x00010600ff027b82 */ /* 0x000eb00000000a00 */
[----:B------:R-:W3:Y:S01]  /*0a40*/  LDC.64 R10, c[0x0][0x9e0] ;  /* 0x00027800ff0a7b82 */ /* 0x000ee20000000a00 */
[----:B0-----:R-:W-:-:S07]  /*0a50*/  ISETP.NE.AND P2, PT, R23, 0x1, PT ;  /* 0x000000011700780c */ /* 0x001fce0003f45270 */
[----:B------:R-:W0:Y:S01]  /*0a60*/  LDC R8, c[0x0][0x288] ;  /* 0x0000a200ff087b82 */ /* 0x000e220000000800 */
[----:B--2---:R-:W-:-:S07]  /*0a70*/  ISETP.NE.U32.AND P0, PT, R2, RZ, PT ;  /* 0x000000ff0200720c */ /* 0x004fce0003f05070 */
[----:B------:R-:W2:Y:S01]  /*0a80*/  LDC R16, c[0x0][0x424] ;  /* 0x00010900ff107b82 */ /* 0x000ea20000000800 */
[----:B-1----:R-:W-:Y:S01]  /*0a90*/  IMAD.SHL.U32 R72, R72, 0x80, RZ ;  /* 0x0000008048487824 */ /* 0x002fe200078e00ff */
[----:B------:R-:W-:-:S03]  /*0aa0*/  ISETP.NE.AND.EX P0, PT, R3, RZ, PT, P0 ;  /* 0x000000ff0300720c */ /* 0x000fc60003f05300 */
[----:B------:R-:W-:Y:S01]  /*0ab0*/  @P2 VIADD R0, R72, 0x7f ;  /* 0x0000007f48002836 */ /* 0x000fe20000000000 */
[----:B------:R-:W-:Y:S02]  /*0ac0*/  @P2 LOP3.LUT R18, R18, 0x100000, RZ, 0xfc, !PT ;  /* 0x0010000012122812 */ /* 0x000fe400078efcff */
[----:B------:R-:W1:Y:S01]  /*0ad0*/  @P2 LDC R5, c[0x0][0x44c] ;  /* 0x00011300ff052b82 */ /* 0x000e620000000800 */
[----:B---3--:R-:W-:Y:S02]  /*0ae0*/  ISETP.GE.AND P1, PT, R11, 0x1, PT ;  /* 0x000000010b00780c */ /* 0x008fe40003f26270 */
[----:B------:R-:W-:-:S05]  /*0af0*/  LOP3.LUT R18, R18, 0xfff7ffff, RZ, 0xc0, !PT ;  /* 0xfff7ffff12127812 */ /* 0x000fca00078ec0ff */
[----:B------:R-:W3:Y:S01]  /*0b00*/  @P2 LDC R7, c[0x0][0x450] ;  /* 0x00011400ff072b82 */ /* 0x000ee20000000800 */
[----:B0-----:R-:W-:-:S05]  /*0b10*/  IADD3 R3, -R8, 0x1, RZ ;  /* 0x0000000108037810 */ /* 0x001fca0007ffe1ff */
[----:B------:R-:W-:Y:S02]  /*0b20*/  @P1 LOP3.LUT R18, R18, 0x80000, RZ, 0xfc, !PT ;  /* 0x0008000012121812 */ /* 0x000fe400078efcff */
[----:B------:R-:W0:Y:S01]  /*0b30*/  LDC R73, c[0x0][0x2f0] ;  /* 0x0000bc00ff497b82 */ /* 0x000e220000000800 */
[----:B--2---:R-:W-:Y:S01]  /*0b40*/  SEL R16, R16, 0x1, P0 ;  /* 0x0000000110107807 */ /* 0x004fe20000000000 */
[----:B-1----:R-:W-:-:S04]  /*0b50*/  @P2 IMAD.HI.U32 R2, R0, R5, RZ ;  /* 0x0000000500022227 */ /* 0x002fc800078e00ff */
[----:B------:R-:W-:Y:S01]  /*0b60*/  VIADD R0, R72, 0x7f ;  /* 0x0000007f48007836 */ /* 0x000fe20000000000 */
[----:B---3--:R-:W-:Y:S01]  /*0b70*/  @P2 SHF.R.U32.HI R0, RZ, R7, R2 ;  /* 0x00000007ff002219 */ /* 0x008fe20000011602 */
[CC--:B0-----:R-:W-:Y:S02]  /*0b80*/  IMAD R3, R16.reuse, R73.reuse, R3 ;  /* 0x0000004910037224 */ /* 0x0c1fe400078e0203 */
[----:B------:R-:W-:Y:S02]  /*0b90*/  IMAD R22, R16, R73, RZ ;  /* 0x0000004910167224 */ /* 0x000fe400078e02ff */
[----:B------:R-:W-:-:S04]  /*0ba0*/  IMAD.IADD R3, R3, 0x1, R0 ;  /* 0x0000000103037824 */ /* 0x000fc800078e0200 */
[----:B------:R-:W-:Y:S01]  /*0bb0*/  IMAD.IADD R0, R3, 0x1, R10 ;  /* 0x0000000103007824 */ /* 0x000fe200078e020a */
[----:B------:R-:W-:Y:S06]  /*0bc0*/  @!P1 BRA `(.L_x_969) ;  /* 0x0000000000409947 */ /* 0x000fec0003800000 */
[C---:B------:R-:W-:Y:S01]  /*0bd0*/  ISETP.GT.AND P0, PT, R3.reuse, RZ, PT ;  /* 0x000000ff0300720c */ /* 0x040fe20003f04270 */
[----:B------:R-:W-:-:S12]  /*0be0*/  VIADD R2, R3, 0xffffffff ;  /* 0xffffffff03027836 */ /* 0x000fd80000000000 */
[----:B------:R-:W-:Y:S05]  /*0bf0*/  @P0 BRA `(.L_x_970) ;  /* 0x00000000001c0947 */ /* 0x000fea0003800000 */
[----:B------:R-:W-:Y:S01]  /*0c00*/  ISETP.NE.AND P0, PT, R11, 0x1, PT ;  /* 0x000000010b00780c */ /* 0x000fe20003f05270 */
[----:B------:R-:W-:-:S12]  /*0c10*/  IMAD.MOV R3, RZ, RZ, -R3 ;  /* 0x000000ffff037224 */ /* 0x000fd800078e0a03 */
[----:B------:R-:W0:Y:S02]  /*0c20*/  @P0 LDC.64 R4, c[0x0][0x9e8] ;  /* 0x00027a00ff040b82 */ /* 0x000e240000000a00 */
[----:B0-----:R-:W-:-:S05]  /*0c30*/  @P0 IMAD.HI.U32 R2, R3, R4, RZ ;  /* 0x0000000403020227 */ /* 0x001fca00078e00ff */
[----:B------:R-:W-:-:S04]  /*0c40*/  @P0 SHF.R.U32.HI R3, RZ, R5, R2 ;  /* 0x00000005ff030219 */ /* 0x000fc80000011602 */
[----:B------:R-:W-:Y:S01]  /*0c50*/  LOP3.LUT R2, RZ, R3, RZ, 0x33, !PT ;  /* 0x00000003ff027212 */ /* 0x000fe200078e33ff */
[----:B------:R-:W-:Y:S06]  /*0c60*/  BRA `(.L_x_971) ;  /* 0x0000000000107947 */ /* 0x000fec0003800000 */
.L_x_970:
[----:B------:R-:W-:-:S13]  /*0c70*/  ISETP.NE.AND P0, PT, R11, 0x1, PT ;  /* 0x000000010b00780c */ /* 0x000fda0003f05270 */
[----:B------:R-:W0:Y:S02]  /*0c80*/  @P0 LDC.64 R4, c[0x0][0x9e8] ;  /* 0x00027a00ff040b82 */ /* 0x000e240000000a00 */
[----:B0-----:R-:W-:-:S05]  /*0c90*/  @P0 IMAD.HI.U32 R4, R2, R4, RZ ;  /* 0x0000000402040227 */ /* 0x001fca00078e00ff */
[----:B------:R-:W-:-:S07]  /*0ca0*/  @P0 SHF.R.U32.HI R2, RZ, R5, R4 ;  /* 0x00000005ff020219 */ /* 0x000fce0000011604 */
.L_x_971:
[----:B------:R-:W-:-:S05]  /*0cb0*/  IMAD R3, R2, R11, R11 ;  /* 0x0000000b02037224 */ /* 0x000fca00078e020b */
[----:B------:R-:W-:-:S07]  /*0cc0*/  VIMNMX R0, R0, R3, PT ;  /* 0x0000000300007248 */ /* 0x000fce0003fe0100 */
.L_x_969:
[----:B------:R-:W0:Y:S01]  /*0cd0*/  @P2 LDC R3, c[0x0][0x44c] ;  /* 0x00011300ff032b82 */ /* 0x000e220000000800 */
[----:B------:R-:W-:Y:S01]  /*0ce0*/  VIADD R2, R0, 0x5f ;  /* 0x0000005f00027836 */ /* 0x000fe20000000000 */
[----:B------:R-:W-:Y:S01]  /*0cf0*/  ULDC UR4, c[0x0][0x9dc] ;  /* 0x0002770000047ab9 */ /* 0x000fe20000000800 */
[----:B------:R-:W-:Y:S02]  /*0d00*/  IMAD R0, R16, R73, 0x5f ;  /* 0x0000005f10007424 */ /* 0x000fe400078e0249 */
[----:B------:R-:W-:-:S03]  /*0d10*/  IMAD.HI R2, R2, 0x2aaaaaab, RZ ;  /* 0x2aaaaaab02027827 */ /* 0x000fc600078e02ff */
[----:B------:R-:W1:Y:S01]  /*0d20*/  @P2 LDC R7, c[0x0][0x450] ;  /* 0x00011400ff072b82 */ /* 0x000e620000000800 */
[----:B------:R-:W-:Y:S01]  /*0d30*/  IMAD.HI R0, R0, 0x2aaaaaab, RZ ;  /* 0x2aaaaaab00007827 */ /* 0x000fe200078e02ff */
[----:B------:R-:W-:-:S03]  /*0d40*/  SHF.R.U32.HI R5, RZ, 0x1f, R2 ;  /* 0x0000001fff057819 */ /* 0x000fc60000011602 */
[----:B------:R-:W-:Y:S01]  /*0d50*/  IMAD.MOV.U32 R4, RZ, RZ, R72 ;  /* 0x000000ffff047224 */ /* 0x000fe200078e0048 */
[----:B------:R-:W-:Y:S01]  /*0d60*/  LEA.HI.SX32 R2, R2, R5, 0x1c ;  /* 0x0000000502027211 */ /* 0x000fe200078fe2ff */
[----:B------:R-:W-:Y:S02]  /*0d70*/  IMAD R73, R16, R73, -R8 ;  /* 0x0000004910497224 */ /* 0x000fe400078e0a08 */
[----:B0-----:R-:W-:Y:S01]  /*0d80*/  @P2 IMAD.HI.U32 R6, R72, R3, RZ ;  /* 0x0000000348062227 */ /* 0x001fe200078e00ff */
[----:B------:R-:W-:-:S04]  /*0d90*/  SHF.R.U32.HI R3, RZ, 0x1f, R0 ;  /* 0x0000001fff037819 */ /* 0x000fc80000011600 */
[----:B------:R-:W-:Y:S02]  /*0da0*/  LEA.HI.SX32 R3, R0, R3, 0x1c ;  /* 0x0000000300037211 */ /* 0x000fe400078fe2ff */
[----:B-1----:R-:W-:Y:S02]  /*0db0*/  @P2 SHF.R.U32.HI R4, RZ, R7, R6 ;  /* 0x00000007ff042219 */ /* 0x002fe40000011606 */
[----:B------:R-:W-:-:S03]  /*0dc0*/  VIMNMX R9, R3, R2, PT ;  /* 0x0000000203097248 */ /* 0x000fc60003fe0100 */
[----:B------:R-:W-:-:S04]  /*0dd0*/  IMAD.IADD R0, R73, 0x1, R4 ;  /* 0x0000000149007824 */ /* 0x000fc800078e0204 */
[----:B------:R-:W-:Y:S01]  /*0de0*/  VIADD R2, R0, -UR4 ;  /* 0x8000000400027c36 */ /* 0x000fe20008000000 */
[----:B------:R-:W-:Y:S06]  /*0df0*/  @!P1 BRA `(.L_x_972) ;  /* 0x00000000003c9947 */ /* 0x000fec0003800000 */
[----:B------:R-:W-:-:S13]  /*0e00*/  ISETP.GT.AND P0, PT, R0, -0x1, PT ;  /* 0xffffffff0000780c */ /* 0x000fda0003f04270 */
[----:B------:R-:W-:Y:S05]  /*0e10*/  @P0 BRA `(.L_x_973) ;  /* 0x00000000001c0947 */ /* 0x000fea0003800000 */
[----:B------:R-:W-:Y:S02]  /*0e20*/  ISETP.NE.AND P0, PT, R11, 0x1, PT ;  /* 0x000000010b00780c */ /* 0x000fe40003f05270 */
[----:B------:R-:W-:-:S11]  /*0e30*/  LOP3.LUT R3, RZ, R0, RZ, 0x33, !PT ;  /* 0x00000000ff037212 */ /* 0x000fd600078e33ff */
[----:B------:R-:W0:Y:S02]  /*0e40*/  @P0 LDC.64 R4, c[0x0][0x9e8] ;  /* 0x00027a00ff040b82 */ /* 0x000e240000000a00 */
[----:B0-----:R-:W-:-:S05]  /*0e50*/  @P0 IMAD.HI.U32 R0, R3, R4, RZ ;  /* 0x0000000403000227 */ /* 0x001fca00078e00ff */
[----:B------:R-:W-:-:S04]  /*0e60*/  @P0 SHF.R.U32.HI R3, RZ, R5, R0 ;  /* 0x00000005ff030219 */ /* 0x000fc80000011600 */
[----:B------:R-:W-:Y:S01]  /*0e70*/  LOP3.LUT R0, RZ, R3, RZ, 0x33, !PT ;  /* 0x00000003ff007212 */ /* 0x000fe200078e33ff */
[----:B------:R-:W-:Y:S06]  /*0e80*/  BRA `(.L_x_974) ;  /* 0x0000000000107947 */ /* 0x000fec0003800000 */
.L_x_973:
[----:B------:R-:W-:-:S13]  /*0e90*/  ISETP.NE.AND P0, PT, R11, 0x1, PT ;  /* 0x000000010b00780c */ /* 0x000fda0003f05270 */
[----:B------:R-:W0:Y:S02]  /*0ea0*/  @P0 LDC.64 R4, c[0x0][0x9e8] ;  /* 0x00027a00ff040b82 */ /* 0x000e240000000a00 */
[----:B0-----:R-:W-:-:S05]  /*0eb0*/  @P0 IMAD.HI.U32 R4, R0, R4, RZ ;  /* 0x0000000400040227 */ /* 0x001fca00078e00ff */
[----:B------:R-:W-:-:S07]  /*0ec0*/  @P0 SHF.R.U32.HI R0, RZ, R5, R4 ;  /* 0x00000005ff000219 */ /* 0x000fce0000011604 */
.L_x_974:
[----:B------:R-:W-:-:S05]  /*0ed0*/  IMAD R3, R0, R11, RZ ;  /* 0x0000000b00037224 */ /* 0x000fca00078e02ff */
[----:B------:R-:W-:-:S07]  /*0ee0*/  VIMNMX R2, R2, R3, !PT ;  /* 0x0000000302027248 */ /* 0x000fce0007fe0100 */
.L_x_972:
[----:B------:R-:W-:Y:S01]  /*0ef0*/  SHF.R.U32.HI R0, RZ, 0x10, R17 ;  /* 0x00000010ff007819 */ /* 0x000fe20000011611 */
[----:B------:R-:W-:Y:S01]  /*0f00*/  IMAD.HI R2, R2, 0x2aaaaaab, RZ ;  /* 0x2aaaaaab02027827 */ /* 0x000fe200078e02ff */
[----:B------:R-:W-:Y:S02]  /*0f10*/  LOP3.LUT R17, R17, 0xffff, RZ, 0xc0, !PT ;  /* 0x0000ffff11117812 */ /* 0x000fe400078ec0ff */
[----:B------:R-:W-:Y:S01]  /*0f20*/  ISETP.NE.AND P0, PT, R0, RZ, PT ;  /* 0x000000ff0000720c */ /* 0x000fe20003f05270 */
[----:B------:R-:W-:Y:S01]  /*0f30*/  IMAD.MOV.U32 R74, RZ, RZ, RZ ;  /* 0x000000ffff4a7224 */ /* 0x000fe200078e00ff */
[----:B------:R-:W-:-:S04]  /*0f40*/  SHF.R.U32.HI R3, RZ, 0x1f, R2 ;  /* 0x0000001fff037819 */ /* 0x000fc80000011602 */
[----:B------:R-:W-:-:S04]  /*0f50*/  LEA.HI.SX32 R3, R2, R3, 0x1c ;  /* 0x0000000302037211 */ /* 0x000fc800078fe2ff */
[----:B------:R-:W-:-:S03]  /*0f60*/  VIMNMX R8, RZ, R3, !PT ;  /* 0x00000003ff087248 */ /* 0x000fc60007fe0100 */
[----:B------:R-:W0:Y:S01]  /*0f70*/  @!P0 LDC R0, c[0x0][0x9f0] ;  /* 0x00027c00ff008b82 */ /* 0x000e220000000800 */
[----:B------:R-:W-:-:S13]  /*0f80*/  ISETP.GT.AND P1, PT, R9, R8, PT ;  /* 0x000000080900720c */ /* 0x000fda0003f24270 */
[----:B------:R-:W-:Y:S05]  /*0f90*/  @!P1 BRA `(.L_x_975) ;  /* 0x0000000000709947 */ /* 0x000fea0003800000 */
[-C--:B0-----:R-:W-:Y:S02]  /*0fa0*/  IABS R6, R0.reuse ;  /* 0x0000000000067213 */ /* 0x081fe40000000000 */
[----:B------:R-:W-:Y:S02]  /*0fb0*/  IADD3 R2, R0, -0x1, R9 ;  /* 0xffffffff00027810 */ /* 0x000fe40007ffe009 */
[----:B------:R-:W0:Y:S03]  /*0fc0*/  I2F.RP R4, R6 ;  /* 0x0000000600047306 */ /* 0x000e260000209400 */
[----:B------:R-:W-:Y:S01]  /*0fd0*/  IMAD.IADD R5, R2, 0x1, -R8 ;  /* 0x0000000102057824 */ /* 0x000fe200078e0a08 */
[----:B------:R-:W-:-:S04]  /*0fe0*/  IABS R2, R0 ;  /* 0x0000000000027213 */ /* 0x000fc80000000000 */
[----:B------:R-:W-:Y:S02]  /*0ff0*/  IABS R10, R5 ;  /* 0x00000005000a7213 */ /* 0x000fe40000000000 */
[----:B------:R-:W-:-:S04]  /*1000*/  LOP3.LUT R5, R5, R0, RZ, 0x3c, !PT ;  /* 0x0000000005057212 */ /* 0x000fc800078e3cff */
[----:B------:R-:W-:Y:S01]  /*1010*/  ISETP.GE.AND P2, PT, R5, RZ, PT ;  /* 0x000000ff0500720c */ /* 0x000fe20003f46270 */
[----:B0-----:R-:W0:Y:S02]  /*1020*/  MUFU.RCP R4, R4 ;  /* 0x0000000400047308 */ /* 0x001e240000001000 */
[----:B0-----:R-:W-:Y:S02]  /*1030*/  VIADD R3, R4, 0xffffffe ;  /* 0x0ffffffe04037836 */ /* 0x001fe40000000000 */
[----:B------:R-:W-:Y:S02]  /*1040*/  IMAD.MOV R4, RZ, RZ, -R2 ;  /* 0x000000ffff047224 */ /* 0x000fe400078e0a02 */
[----:B------:R-:W-:Y:S02]  /*1050*/  IMAD.MOV.U32 R2, RZ, RZ, RZ ;  /* 0x000000ffff027224 */ /* 0x000fe400078e00ff */
[----:B------:R-:W0:Y:S02]  /*1060*/  F2I.FTZ.U32.TRUNC.NTZ R3, R3 ;  /* 0x0000000300037305 */ /* 0x000e24000021f000 */
[----:B0-----:R-:W-:-:S04]  /*1070*/  IMAD.MOV R7, RZ, RZ, -R3 ;  /* 0x000000ffff077224 */ /* 0x001fc800078e0a03 */
[----:B------:R-:W-:-:S04]  /*1080*/  IMAD R7, R7, R6, RZ ;  /* 0x0000000607077224 */ /* 0x000fc800078e02ff */
[----:B------:R-:W-:-:S04]  /*1090*/  IMAD.HI.U32 R2, R3, R7, R2 ;  /* 0x0000000703027227 */ /* 0x000fc800078e0002 */
[----:B------:R-:W-:-:S04]  /*10a0*/  IMAD.MOV.U32 R3, RZ, RZ, R10 ;  /* 0x000000ffff037224 */ /* 0x000fc800078e000a */
[----:B------:R-:W-:-:S04]  /*10b0*/  IMAD.HI.U32 R2, R2, R3, RZ ;  /* 0x0000000302027227 */ /* 0x000fc800078e00ff */
[----:B------:R-:W-:-:S05]  /*10c0*/  IMAD R3, R2, R4, R3 ;  /* 0x0000000402037224 */ /* 0x000fca00078e0203 */
[----:B------:R-:W-:-:S13]  /*10d0*/  ISETP.GT.U32.AND P1, PT, R6, R3, PT ;  /* 0x000000030600720c */ /* 0x000fda0003f24070 */
[----:B------:R-:W-:Y:S02]  /*10e0*/  @!P1 IMAD.IADD R3, R3, 0x1, -R6 ;  /* 0x0000000103039824 */ /* 0x000fe400078e0a06 */
[----:B------:R-:W-:Y:S01]  /*10f0*/  @!P1 VIADD R2, R2, 0x1 ;  /* 0x0000000102029836 */ /* 0x000fe20000000000 */
[----:B------:R-:W-:Y:S02]  /*1100*/  ISETP.NE.AND P1, PT, R0, RZ, PT ;  /* 0x000000ff0000720c */ /* 0x000fe40003f25270 */
[----:B------:R-:W-:-:S13]  /*1110*/  ISETP.GE.U32.AND P0, PT, R3, R6, PT ;  /* 0x000000060300720c */ /* 0x000fda0003f06070 */
[----:B------:R-:W-:-:S04]  /*1120*/  @P0 VIADD R2, R2, 0x1 ;  /* 0x0000000102020836 */ /* 0x000fc80000000000 */
[----:B------:R-:W-:Y:S01]  /*1130*/  @!P2 IMAD.MOV R2, RZ, RZ, -R2 ;  /* 0x000000ffff02a224 */ /* 0x000fe200078e0a02 */
[----:B------:R-:W-:-:S05]  /*1140*/  @!P1 LOP3.LUT R2, RZ, R0, RZ, 0x33, !PT ;  /* 0x00000000ff029212 */ /* 0x000fca00078e33ff */
[----:B------:R-:W-:-:S07]  /*1150*/  IMAD.MOV.U32 R74, RZ, RZ, R2 ;  /* 0x000000ffff4a7224 */ /* 0x000fce00078e0002 */
.L_x_975:
[-C--:B------:R-:W-:Y:S01]  /*1160*/  IMAD R17, R17, R74.reuse, R8 ;  /* 0x0000004a11117224 */ /* 0x080fe200078e0208 */
[----:B------:R-:W-:Y:S01]  /*1170*/  PLOP3.LUT P0, PT, PT, PT, PT, 0x80, 0x0 ;  /* 0x000000000000781c */ /* 0x000fe20003f0f070 */
[----:B0-----:R-:W-:Y:S01]  /*1180*/  IMAD.MOV.U32 R0, RZ, RZ, RZ ;  /* 0x000000ffff007224 */ /* 0x001fe200078e00ff */
[----:B------:R-:W-:Y:S01]  /*1190*/  CS2R R86, SRZ ;  /* 0x0000000000567805 */ /* 0x000fe2000001ff00 */
        /* <DEDUP_REMOVED lines=39> */
[----:B------:R-:W-:-:S05]  /*1410*/  SHF.R.S32.HI R78, RZ, 0x7, R77 ;  /* 0x00000007ff4e7819 */ /* 0x000fca000001144d */
        /* <DEDUP_REMOVED lines=29> */
.L_x_977:
[----:B------:R-:W-:-:S04]  /*15f0*/  SHF.L.U32 R0, RZ, 0x1f, RZ ;  /* 0x0000001fff007819 */ /* 0x000fc800000006ff */
[----:B------:R-:W0:Y:S02]  /*1600*/  SYNCS.PHASECHK.TRANS64.TRYWAIT P0, [UR38+0x2a800], R0 ;  /* 0x02a80000ff0075a7 */ /* 0x000e240008000166 */
[----:B0-----:R-:W-:Y:S05]  /*1610*/  @!P0 BRA `(.L_x_978) ;  /* 0x0000010800708947 */ /* 0x001fea0003800000 */
.L_x_1111:
[----:B------:R-:W2:Y:S02]  /*1620*/  LDL R2, [R1] ;  /* 0x0000000001027983 */ /* 0x000ea40000100800 */
[----:B--2---:R-:W-:-:S13]  /*1630*/  R2UR UR4, R2 ;  /* 0x00000000020472ca */ /* 0x004fda00000e0000 */
[----:B------:R-:W-:-:S06]  /*1640*/  ULOP3.LUT UR4, UR4, 0x1, URZ, 0xfc, !UPT ;  /* 0x0000000104047892 */ /* 0x000fcc000f8efc3f */
[----:B------:R-:W-:-:S05]  /*1650*/  IMAD.U32 R2, RZ, RZ, UR4 ;  /* 0x00000004ff027e24 */ /* 0x000fca000f8e00ff */
[----:B------:R-:W-:-:S13]  /*1660*/  ISETP.NE.AND P0, PT, R2, 0x3, PT ;  /* 0x000000030200780c */ /* 0x000fda0003f05270 */
[----:B------:R-:W-:Y:S05]  /*1670*/  @!P0 BRA `(.L_x_979) ;  /* 0x0000000000048947 */ /* 0x000fea0003800000 */
[----:B------:R-:W-:Y:S01]  /*1680*/  BPT.TRAP 0x1 ;  /* 0x000000040000795c */ /* 0x000fe20000300000 */
.L_x_979:
[----:B------:R1:W2:Y:S01]  /*1690*/  SYNCS.PHASECHK.TRANS64.TRYWAIT P1, [UR38+0x2a830], R0 ;  /* 0x02a83000ff0075a7 */ /* 0x0002a20008020166 */
[----:B------:R-:W-:Y:S05]  /*16a0*/  @!P0 BRA `(.L_x_980) ;  /* 0x0000000000048947 */ /* 0x000fea0003800000 */
[----:B------:R-:W-:Y:S01]  /*16b0*/  BPT.TRAP 0x1 ;  /* 0x000000040000795c */ /* 0x000fe20000300000 */
.L_x_980:
[----:B------:R-:W-:-:S05]  /*16c0*/  IMAD.U32 R4, RZ, RZ, UR39 ;  /* 0x00000027ff047e24 */ /* 0x000fca000f8e00ff */
[----:B------:R-:W-:Y:S01]  /*16d0*/  LOP3.LUT R4, R4, 0x10000, RZ, 0xfc, !PT ;  /* 0x0001000004047812 */ /* 0x000fe200078efcff */
[----:B--2---:R-:W-:Y:S06]  /*16e0*/  @P1 BRA `(.L_x_981) ;  /* 0x0000000000081947 */ /* 0x004fec0003800000 */
[----:B------:R-:W2:Y:S02]  /*16f0*/  SYNCS.PHASECHK.TRANS64.TRYWAIT P1, [UR38+0x2a830], R0 ;  /* 0x02a83000ff0075a7 */ /* 0x000ea40008020166 */
[----:B--2---:R-:W-:Y:S05]  /*1700*/  @!P1 BRA `(.L_x_982) ;  /* 0x00000108004c9947 */ /* 0x004fea0003800000 */
.L_x_981:
[----:B------:R-:W-:Y:S05]  /*1710*/  WARPSYNC.ALL ;  /* 0x0000000000007948 */ /* 0x000fea0003800000 */
[----:B------:R-:W-:Y:S01]  /*1720*/  IMAD.MOV.U32 R5, RZ, RZ, 0x40000040 ;  /* 0x40000040ff057424 */ /* 0x000fe200078e00ff */
[----:B------:R-:W-:Y:S01]  /*1730*/  UIADD3 UR4, UR38, 0x18400, URZ ;  /* 0x0001840026047890 */ /* 0x000fe2000fffe03f */
[----:B------:R-:W-:Y:S01]  /*1740*/  R2UR UR8, R4 ;  /* 0x00000000040872ca */ /* 0x000fe200000e0000 */
[----:B------:R-:W-:Y:S02]  /*1750*/  WARPGROUP.ARRIVE ;  /* 0x00000000000079c5 */ /* 0x000fe40000000000 */
[----:B------:R-:W-:Y:S01]  /*1760*/  R2UR UR9, R5 ;  /* 0x00000000050972ca */ /* 0x000fe200000e0000 */
[----:B------:R-:W-:-:S03]  /*1770*/  USHF.R.U32.HI UR4, URZ, 0x4, UR4 ;  /* 0x000000043f047899 */ /* 0x000fc60008011604 */
[----:B------:R-:W2:Y:S01]  /*1780*/  S2UR UR61, SR_CgaCtaId ;  /* 0x00000000003d79c3 */ /* 0x000ea20000008800 */
[----:B------:R-:W-:Y:S01]  /*1790*/  UMOV UR11, 0x40000040 ;  /* 0x40000040000b7882 */ /* 0x000fe20000000000 */
[----:B------:R-:W-:Y:S01]  /*17a0*/  UMOV UR13, 0x40000040 ;  /* 0x40000040000d7882 */ /* 0x000fe20000000000 */
[----:B------:R-:W-:Y:S01]  /*17b0*/  ULOP3.LUT UR4, UR4, 0x3fff, URZ, 0xc0, !UPT ;  /* 0x00003fff04047892 */ /* 0x000fe2000f8ec03f */
[----:B------:R-:W-:Y:S01]  /*17c0*/  UMOV UR15, 0x40000040 ;  /* 0x40000040000f7882 */ /* 0x000fe20000000000 */
[----:B------:R-:W-:Y:S02]  /*17d0*/  UMOV UR17, 0x40000040 ;  /* 0x4000004000117882 */ /* 0x000fe40000000000 */
[----:B------:R-:W-:Y:S01]  /*17e0*/  ULOP3.LUT UR39, UR4, 0x10000, URZ, 0xfc, !UPT ;  /* 0x0001000004277892 */ /* 0x000fe2000f8efc3f */
[----:B------:R-:W-:Y:S02]  /*17f0*/  UMOV UR19, 0x40000040 ;  /* 0x4000004000137882 */ /* 0x000fe40000000000 */
[----:B------:R-:W-:Y:S01]  /*1800*/  R2UR UR4, R4 ;  /* 0x00000000040472ca */ /* 0x000fe200000e0000 */
[----:B------:R-:W-:-:S02]  /*1810*/  UIADD3 UR14, UR39, 0x4, URZ ;  /* 0x00000004270e7890 */ /* 0x000fc4000fffe03f */
[----:B------:R-:W-:Y:S02]  /*1820*/  UIADD3 UR18, UR39, 0x6, URZ ;  /* 0x0000000627127890 */ /* 0x000fe4000fffe03f */
[----:B------:R-:W-:Y:S01]  /*1830*/  UMOV UR10, UR39 ;  /* 0x00000027000a7c82 */ /* 0x000fe20008000000 */
[----:B------:R-:W-:Y:S01]  /*1840*/  UIADD3 UR22, UR39, 0x300, URZ ;  /* 0x0000030027167890 */ /* 0x000fe2000fffe03f */
[----:B------:R-:W-:Y:S01]  /*1850*/  HGMMA.64x96x16.F32 R24, gdesc[UR8], RZ, !UPT, gsb0 ;  /* 0x01600000081879f0 */ /* 0x000fe2000c0008ff */
[----:B------:R-:W-:Y:S01]  /*1860*/  UIADD3 UR10, UR39, 0x2, URZ ;  /* 0x00000002270a7890 */ /* 0x000fe2000fffe03f */
[----:B------:R-:W-:Y:S01]  /*1870*/  UMOV UR9, 0x40000040 ;  /* 0x4000004000097882 */ /* 0x000fe20000000000 */
[----:B------:R-:W-:Y:S01]  /*1880*/  UMOV UR11, 0x40000040 ;  /* 0x40000040000b7882 */ /* 0x000fe20000000000 */
[----:B------:R-:W-:Y:S02]  /*1890*/  UMOV UR21, 0x40000040 ;  /* 0x4000004000157882 */ /* 0x000fe40000000000 */
[----:B------:R-:W-:-:S02]  /*18a0*/  UIADD3 UR8, UR4, 0x2, URZ ;  /* 0x0000000204087890 */ /* 0x000fc4000fffe03f */
[----:B------:R-:W-:Y:S02]  /*18b0*/  UIADD3 UR12, UR4, 0x4, URZ ;  /* 0x00000004040c7890 */ /* 0x000fe4000fffe03f */
[----:B------:R-:W-:Y:S02]  /*18c0*/  UIADD3 UR16, UR4, 0x6, URZ ;  /* 0x0000000604107890 */ /* 0x000fe4000fffe03f */
[----:B------:R-:W-:Y:S01]  /*18d0*/  UIADD3 UR20, UR4, 0x400, URZ ;  /* 0x0000040004147890 */ /* 0x000fe2000fffe03f */
        /* <DEDUP_REMOVED lines=29> */
[----:B------:R-:W-:-:S02]  /*1ab0*/  UMOV UR5, UR53 ;  /* 0x0000003500057c82 */ /* 0x000fc40008000000 */
[----:B------:R-:W-:Y:S01]  /*1ac0*/  UMOV UR4, UR52 ;  /* 0x0000003400047c82 */ /* 0x000fe20008000000 */
        /* <DEDUP_REMOVED lines=36> */
.L_x_983:
[----:B01----:R-:W-:Y:S01]  /*1d10*/  LOP3.LUT R0, R77, 0xffffff80, RZ, 0xc0, !PT ;  /* 0xffffff804d007812 */ /* 0x003fe200078ec0ff */
[----:B------:R-:W-:Y:S01]  /*1d20*/  UIADD3 UR4, UR38, 0x2a840, URZ ;  /* 0x0002a84026047890 */ /* 0x000fe2000fffe03f */
[----:B------:R-:W-:Y:S01]  /*1d30*/  ISETP.NE.AND P2, PT, R23, 0x1, PT ;  /* 0x000000011700780c */ /* 0x000fe20003f45270 */
[----:B------:R-:W-:Y:S01]  /*1d40*/  ULDC UR11, c[0x0][0x288] ;  /* 0x0000a200000b7ab9 */ /* 0x000fe20000000800 */
[----:B------:R-:W-:Y:S01]  /*1d50*/  LEA.HI R76, R76, R75, RZ, 0x2 ;  /* 0x0000004b4c4c7211 */ /* 0x000fe200078f10ff */
[----:B------:R-:W-:Y:S01]  /*1d60*/  IMAD.IADD R0, R75, 0x1, -R0 ;  /* 0x000000014b007824 */ /* 0x000fe200078e0a00 */
[----:B------:R-:W-:Y:S01]  /*1d70*/  LEA.HI R9, R78, R78, RZ, 0x1 ;  /* 0x0000004e4e097211 */ /* 0x000fe200078f08ff */
[----:B------:R-:W-:Y:S01]  /*1d80*/  UPRMT UR4, UR61, 0x654, UR4 ;  /* 0x000006543d047896 */ /* 0x000fe20008000004 */
[----:B------:R-:W-:Y:S02]  /*1d90*/  LOP3.LUT R76, R76, 0xfffffffc, RZ, 0xc0, !PT ;  /* 0xfffffffc4c4c7812 */ /* 0x000fe400078ec0ff */
[----:B------:R-:W-:-:S02]  /*1da0*/  SHF.R.S32.HI R3, RZ, 0x1f, R0 ;  /* 0x0000001fff037819 */ /* 0x000fc40000011400 */
[----:B------:R-:W-:Y:S01]  /*1db0*/  LOP3.LUT R9, R9, 0x3fffffe, RZ, 0xc0, !PT ;  /* 0x03fffffe09097812 */ /* 0x000fe200078ec0ff */
[----:B------:R-:W-:Y:S01]  /*1dc0*/  IMAD.IADD R76, R75, 0x1, -R76 ;  /* 0x000000014b4c7824 */ /* 0x000fe200078e0a4c */
[CC--:B------:R-:W-:Y:S01]  /*1dd0*/  LEA.HI R2, R3.reuse, R0.reuse, RZ, 0x2 ;  /* 0x0000000003027211 */ /* 0x0c0fe200078f10ff */
[----:B------:R-:W0:Y:S01]  /*1de0*/  @P2 LDC R11, c[0x0][0x44c] ;  /* 0x00011300ff0b2b82 */ /* 0x000e220000000800 */
[----:B------:R-:W-:Y:S01]  /*1df0*/  LEA.HI R6, R3, R0, RZ, 0x5 ;  /* 0x0000000003067211 */ /* 0x000fe200078f28ff */
[----:B------:R-:W-:Y:S01]  /*1e00*/  IMAD.IADD R9, R78, 0x1, -R9 ;  /* 0x000000014e097824 */ /* 0x000fe200078e0a09 */
[--C-:B------:R-:W-:Y:S02]  /*1e10*/  SHF.R.S32.HI R3, RZ, 0x2, R2.reuse ;  /* 0x00000002ff037819 */ /* 0x100fe40000011402 */
[----:B------:R-:W-:Y:S02]  /*1e20*/  SHF.R.S32.HI R8, RZ, 0x1f, R2 ;  /* 0x0000001fff087819 */ /* 0x000fe40000011402 */
[----:B------:R-:W-:Y:S01]  /*1e30*/  SHF.R.S32.HI R7, RZ, 0x5, R6 ;  /* 0x00000005ff077819 */ /* 0x000fe20000011406 */
[----:B------:R-:W1:Y:S01]  /*1e40*/  @P2 LDC R13, c[0x0][0x450] ;  /* 0x00011400ff0d2b82 */ /* 0x000e620000000800 */
[----:B------:R-:W-:-:S02]  /*1e50*/  LEA.HI R8, R8, R3, RZ, 0x3 ;  /* 0x0000000308087211 */ /* 0x000fc400078f18ff */
[----:B------:R-:W-:Y:S01]  /*1e60*/  LEA.HI R6, R76, R76, RZ, 0x1 ;  /* 0x0000004c4c067211 */ /* 0x000fe200078f08ff */
[----:B------:R-:W-:Y:S01]  /*1e70*/  IMAD R10, R7, 0x10, R72 ;  /* 0x00000010070a7824 */ /* 0x000fe200078e0248 */
[----:B------:R-:W-:Y:S02]  /*1e80*/  LOP3.LUT R8, R8, 0xfffffff8, RZ, 0xc0, !PT ;  /* 0xfffffff808087812 */ /* 0x000fe400078ec0ff */
[----:B------:R-:W-:Y:S01]  /*1e90*/  LOP3.LUT R7, R6, 0x1ffffffe, RZ, 0xc0, !PT ;  /* 0x1ffffffe06077812 */ /* 0x000fe200078ec0ff */
[----:B------:R-:W-:Y:S01]  /*1ea0*/  SYNCS.ARRIVE.TRANS64.RED.A1T0 RZ, [UR4], RZ ;  /* 0x000000ffffff79a7 */ /* 0x000fe20008100404 */
[----:B------:R-:W-:Y:S01]  /*1eb0*/  IADD3 R8, R10, R3, -R8 ;  /* 0x000000030a087210 */ /* 0x000fe20007ffe808 */
[----:B------:R-:W-:Y:S01]  /*1ec0*/  ULDC UR4, c[0x0][0x9dc] ;  /* 0x0002770000047ab9 */ /* 0x000fe20000000800 */
[----:B------:R-:W-:Y:S01]  /*1ed0*/  LOP3.LUT P1, RZ, R18, 0x80000, RZ, 0xc0, !PT ;  /* 0x0008000012ff7812 */ /* 0x000fe2000782c0ff */
[----:B------:R-:W-:Y:S01]  /*1ee0*/  IMAD.IADD R7, R76, 0x1, -R7 ;  /* 0x000000014c077824 */ /* 0x000fe200078e0a07 */
[----:B------:R-:W-:Y:S01]  /*1ef0*/  ULOP3.LUT UR5, URZ, UR4, URZ, 0x33, !UPT ;  /* 0x000000043f057292 */ /* 0x000fe2000f8e333f */
[----:B------:R-:W-:Y:S01]  /*1f00*/  IMAD R8, R9, 0x40, R8 ;  /* 0x0000004009087824 */ /* 0x000fe200078e0208 */
[----:B------:R-:W-:Y:S01]  /*1f10*/  LOP3.LUT R9, R2, 0x7ffffffc, RZ, 0xc0, !PT ;  /* 0x7ffffffc02097812 */ /* 0x000fe200078ec0ff */
[----:B------:R-:W-:-:S02]  /*1f20*/  ULDC UR4, c[0x0][0x9e0] ;  /* 0x0002780000047ab9 */ /* 0x000fc40000000800 */
[----:B------:R-:W-:Y:S02]  /*1f30*/  IMAD R8, R7, 0x8, R8 ;  /* 0x0000000807087824 */ /* 0x000fe400078e0208 */
[----:B------:R-:W-:Y:S02]  /*1f40*/  IMAD.MOV.U32 R7, RZ, RZ, -0x60 ;  /* 0xffffffa0ff077424 */ /* 0x000fe400078e00ff */
[----:B0-----:R-:W-:-:S04]  /*1f50*/  @P2 IMAD.HI.U32 R6, R8, R11, RZ ;  /* 0x0000000b08062227 */ /* 0x001fc800078e00ff */
[----:B------:R-:W-:Y:S01]  /*1f60*/  IMAD.MOV.U32 R3, RZ, RZ, R8 ;  /* 0x000000ffff037224 */ /* 0x000fe200078e0008 */
[----:B-1----:R-:W-:Y:S01]  /*1f70*/  @P2 SHF.R.U32.HI R3, RZ, R13, R6 ;  /* 0x0000000dff032219 */ /* 0x002fe20000011606 */
[----:B------:R-:W-:Y:S02]  /*1f80*/  IMAD.IADD R9, R0, 0x1, -R9 ;  /* 0x0000000100097824 */ /* 0x000fe400078e0a09 */
[C---:B------:R-:W-:Y:S02]  /*1f90*/  IMAD R2, R74.reuse, R7, 0x61 ;  /* 0x000000614a027424 */ /* 0x040fe400078e0207 */
[----:B------:R-:W0:Y:S01]  /*1fa0*/  SHFL.IDX PT, R15, R3, RZ, 0x1c1f ;  /* 0x001c1fff030f7589 */ /* 0x000e2200000e0000 */
[----:B------:R-:W-:Y:S02]  /*1fb0*/  IMAD R0, R74, -0x60, R22 ;  /* 0xffffffa04a007824 */ /* 0x000fe400078e0216 */
[----:B------:R-:W-:Y:S02]  /*1fc0*/  IMAD R7, R9, -0x2, R2 ;  /* 0xfffffffe09077824 */ /* 0x000fe400078e0202 */
[----:B------:R-:W-:-:S02]  /*1fd0*/  VIADD R0, R0, 0x60 ;  /* 0x0000006000007836 */ /* 0x000fc40000000000 */
[----:B------:R-:W-:Y:S01]  /*1fe0*/  IMAD.U32 R10, RZ, RZ, UR5 ;  /* 0x00000005ff0a7e24 */ /* 0x000fe2000f8e00ff */
[----:B------:R-:W-:Y:S01]  /*1ff0*/  IADD3 R6, R7, -UR11, R22 ;  /* 0x8000000b07067c10 */ /* 0x000fe2000fffe016 */
[----:B------:R-:W-:Y:S02]  /*2000*/  IMAD R11, R9, -0x2, R0 ;  /* 0xfffffffe090b7824 */ /* 0x000fe400078e0200 */
[----:B------:R-:W-:Y:S02]  /*2010*/  VIADD R14, R2, 0xffffffff ;  /* 0xffffffff020e7836 */ /* 0x000fe40000000000 */
[C---:B------:R-:W-:Y:S02]  /*2020*/  VIADD R12, R6.reuse, UR4 ;  /* 0x00000004060c7c36 */ /* 0x040fe40008000000 */
[----:B------:R-:W-:Y:S02]  /*2030*/  VIADD R13, R6, UR5 ;  /* 0x00000005060d7c36 */ /* 0x000fe40008000000 */
[----:B------:R-:W-:Y:S01]  /*2040*/  VIADD R20, R7, 0xffffffff ;  /* 0xffffffff07147836 */ /* 0x000fe20000000000 */
[----:B0-----:R-:W-:Y:S01]  /*2050*/  VIADDMNMX R0, R15, R12, R11, PT ;  /* 0x0000000c0f007246 */ /* 0x001fe2000380010b */
[----:B------:R-:W-:Y:S01]  /*2060*/  IMAD.IADD R2, R13, 0x1, R15 ;  /* 0x000000010d027824 */ /* 0x000fe200078e020f */
[----:B------:R-:W-:Y:S06]  /*2070*/  @!P1 BRA `(.L_x_984) ;  /* 0x00000000005c9947 */ /* 0x000fec0003800000 */
[----:B------:R-:W-:Y:S01]  /*2080*/  IADD3 R7, R22, -UR11, R15 ;  /* 0x8000000b16077c10 */ /* 0x000fe2000fffe00f */
[----:B------:R-:W-:Y:S03]  /*2090*/  BSSY B0, `(.L_x_985) ;  /* 0x0000012000007945 */ /* 0x000fe60003800000 */
[----:B------:R-:W-:-:S13]  /*20a0*/  ISETP.GT.AND P1, PT, R7, -0x1, PT ;  /* 0xffffffff0700780c */ /* 0x000fda0003f24270 */
[----:B------:R-:W-:Y:S05]  /*20b0*/  @P1 BRA `(.L_x_986) ;  /* 0x0000000000241947 */ /* 0x000fea0003800000 */
[----:B------:R-:W-:Y:S01]  /*20c0*/  ULDC UR5, c[0x0][0x9e4] ;  /* 0x0002790000057ab9 */ /* 0x000fe20000000800 */
[----:B------:R-:W-:Y:S01]  /*20d0*/  LOP3.LUT R7, RZ, R7, RZ, 0x33, !PT ;  /* 0x00000007ff077212 */ /* 0x000fe200078e33ff */
[----:B------:R-:W-:-:S05]  /*20e0*/  IMAD.U32 R15, RZ, RZ, UR5 ;  /* 0x00000005ff0f7e24 */ /* 0x000fca000f8e00ff */
[----:B------:R-:W-:-:S13]  /*20f0*/  ISETP.NE.AND P1, PT, R15, 0x1, PT ;  /* 0x000000010f00780c */ /* 0x000fda0003f25270 */
[----:B------:R-:W0:Y:S02]  /*2100*/  @P1 LDC.64 R76, c[0x0][0x9e8] ;  /* 0x00027a00ff4c1b82 */ /* 0x000e240000000a00 */
[----:B0-----:R-:W-:-:S05]  /*2110*/  @P1 IMAD.HI.U32 R6, R7, R76, RZ ;  /* 0x0000004c07061227 */ /* 0x001fca00078e00ff */
[----:B------:R-:W-:-:S04]  /*2120*/  @P1 SHF.R.U32.HI R7, RZ, R77, R6 ;  /* 0x0000004dff071219 */ /* 0x000fc80000011606 */
[----:B------:R-:W-:Y:S01]  /*2130*/  LOP3.LUT R7, RZ, R7, RZ, 0x33, !PT ;  /* 0x00000007ff077212 */ /* 0x000fe200078e33ff */
[----:B------:R-:W-:Y:S06]  /*2140*/  BRA `(.L_x_987) ;  /* 0x0000000000187947 */ /* 0x000fec0003800000 */
.L_x_986:
[----:B------:R-:W-:Y:S02]  /*2150*/  ULDC UR5, c[0x0][0x9e4] ;  /* 0x0002790000057ab9 */ /* 0x000fe40000000800 */
[----:B------:R-:W-:-:S05]  /*2160*/  IMAD.U32 R15, RZ, RZ, UR5 ;  /* 0x00000005ff0f7e24 */ /* 0x000fca000f8e00ff */
[----:B------:R-:W-:-:S13]  /*2170*/  ISETP.NE.AND P1, PT, R15, 0x1, PT ;  /* 0x000000010f00780c */ /* 0x000fda0003f25270 */
[----:B------:R-:W0:Y:S02]  /*2180*/  @P1 LDC.64 R76, c[0x0][0x9e8] ;  /* 0x00027a00ff4c1b82 */ /* 0x000e240000000a00 */
[----:B0-----:R-:W-:-:S05]  /*2190*/  @P1 IMAD.HI.U32 R6, R7, R76, RZ ;  /* 0x0000004c07061227 */ /* 0x001fca00078e00ff */
[----:B------:R-:W-:-:S07]  /*21a0*/  @P1 SHF.R.U32.HI R7, RZ, R77, R6 ;  /* 0x0000004dff071219 */ /* 0x000fce0000011606 */
.L_x_987:
[----:B------:R-:W-:Y:S05]  /*21b0*/  BSYNC B0 ;  /* 0x0000000000007941 */ /* 0x000fea0003800000 */
.L_x_985:
[----:B------:R-:W-:-:S05]  /*21c0*/  IMAD R7, R7, R15, R20 ;  /* 0x0000000f07077224 */ /* 0x000fca00078e0214 */
[----:B------:R-:W-:Y:S02]  /*21d0*/  VIADDMNMX R0, R7, R15, R0, PT ;  /* 0x0000000f07007246 */ /* 0x000fe40003800100 */
[----:B------:R-:W-:-:S07]  /*21e0*/  VIMNMX R2, R2, R7, !PT ;  /* 0x0000000702027248 */ /* 0x000fce0007fe0100 */
.L_x_984:
[C---:B------:R-:W-:Y:S01]  /*21f0*/  ISETP.GE.AND P6, PT, R14.reuse, 0x9, PT ;  /* 0x000000090e00780c */ /* 0x040fe20003fc6270 */
[----:B------:R-:W0:Y:S01]  /*2200*/  SHFL.IDX PT, R3, R3, 0x1, 0x1c1f ;  /* 0x003c1f0003037f89 */ /* 0x000e2200000e0000 */
[----:B------:R-:W-:Y:S02]  /*2210*/  ISETP.GE.AND P1, PT, R14, 0x2, PT ;  /* 0x000000020e00780c */ /* 0x000fe40003f26270 */
[C---:B------:R-:W-:Y:S02]  /*2220*/  ISETP.GT.AND P2, PT, R2.reuse, 0x8, !P6 ;  /* 0x000000080200780c */ /* 0x040fe40007744270 */
[----:B------:R-:W-:Y:S02]  /*2230*/  ISETP.GT.AND P3, PT, R2, 0x1, !P1 ;  /* 0x000000010200780c */ /* 0x000fe40004f64270 */
[----:B------:R-:W-:Y:S02]  /*2240*/  ISETP.LT.OR P2, PT, R0, 0x9, P2 ;  /* 0x000000090000780c */ /* 0x000fe40001741670 */
[----:B------:R-:W-:-:S02]  /*2250*/  ISETP.GE.AND P4, PT, R14, 0xa, PT ;  /* 0x0000000a0e00780c */ /* 0x000fc40003f86270 */
[----:B------:R-:W-:Y:S02]  /*2260*/  FSEL R28, R28, -INF , !P2 ;  /* 0xff8000001c1c7808 */ /* 0x000fe40005000000 */
[----:B------:R-:W-:Y:S02]  /*2270*/  ISETP.LT.OR P3, PT, R0, 0x2, P3 ;  /* 0x000000020000780c */ /* 0x000fe40001f61670 */
[----:B------:R-:W-:Y:S02]  /*2280*/  ISETP.GT.AND P2, PT, R2, 0x9, !P4 ;  /* 0x000000090200780c */ /* 0x000fe40006744270 */
[----:B------:R-:W-:Y:S02]  /*2290*/  FSEL R76, R25, -INF , !P3 ;  /* 0xff800000194c7808 */ /* 0x000fe40005800000 */
[----:B------:R-:W-:Y:S02]  /*22a0*/  ISETP.LT.OR P2, PT, R0, 0xa, P2 ;  /* 0x0000000a0000780c */ /* 0x000fe40001741670 */
[----:B------:R-:W-:-:S02]  /*22b0*/  ISETP.GE.AND P3, PT, R14, 0x11, PT ;  /* 0x000000110e00780c */ /* 0x000fc40003f66270 */
[----:B------:R-:W-:Y:S02]  /*22c0*/  FSEL R78, R29, -INF , !P2 ;  /* 0xff8000001d4e7808 */ /* 0x000fe40005000000 */
[----:B------:R-:W-:Y:S02]  /*22d0*/  ISETP.GT.AND P2, PT, R2, 0x10, !P3 ;  /* 0x000000100200780c */ /* 0x000fe40005f44270 */
[----:B------:R-:W-:Y:S02]  /*22e0*/  P2R R25, PR, RZ, 0x8 ;  /* 0x00000008ff197803 */ /* 0x000fe40000000000 */
[----:B------:R-:W-:Y:S02]  /*22f0*/  ISETP.LT.OR P2, PT, R0, 0x11, P2 ;  /* 0x000000110000780c */ /* 0x000fe40001741670 */
[----:B------:R-:W-:Y:S02]  /*2300*/  ISETP.GE.AND P3, PT, R14, 0x12, PT ;  /* 0x000000120e00780c */ /* 0x000fe40003f66270 */
[----:B------:R-:W-:-:S02]  /*2310*/  FSEL R32, R32, -INF , !P2 ;  /* 0xff80000020207808 */ /* 0x000fc40005000000 */
[----:B------:R-:W-:Y:S02]  /*2320*/  ISETP.GT.AND P2, PT, R2, 0x11, !P3 ;  /* 0x000000110200780c */ /* 0x000fe40005f44270 */
[----:B------:R-:W-:Y:S02]  /*2330*/  P2R R29, PR, RZ, 0x8 ;  /* 0x00000008ff1d7803 */ /* 0x000fe40000000000 */
[----:B------:R-:W-:Y:S02]  /*2340*/  ISETP.LT.OR P2, PT, R0, 0x12, P2 ;  /* 0x000000120000780c */ /* 0x000fe40001741670 */
[----:B------:R-:W-:Y:S02]  /*2350*/  ISETP.GE.AND P3, PT, R14, 0x19, PT ;  /* 0x000000190e00780c */ /* 0x000fe40003f66270 */
[----:B------:R-:W-:Y:S02]  /*2360*/  FSEL R80, R33, -INF , !P2 ;  /* 0xff80000021507808 */ /* 0x000fe40005000000 */
[----:B------:R-:W-:-:S02]  /*2370*/  ISETP.GT.AND P2, PT, R2, 0x18, !P3 ;  /* 0x000000180200780c */ /* 0x000fc40005f44270 */
[----:B------:R-:W-:Y:S02]  /*2380*/  P2R R33, PR, RZ, 0x8 ;  /* 0x00000008ff217803 */ /* 0x000fe40000000000 */
[----:B------:R-:W-:Y:S02]  /*2390*/  ISETP.LT.OR P2, PT, R0, 0x19, P2 ;  /* 0x000000190000780c */ /* 0x000fe40001741670 */
[----:B------:R-:W-:Y:S02]  /*23a0*/  ISETP.GE.AND P3, PT, R14, 0x1a, PT ;  /* 0x0000001a0e00780c */ /* 0x000fe40003f66270 */
[----:B------:R-:W-:Y:S02]  /*23b0*/  FSEL R36, R36, -INF , !P2 ;  /* 0xff80000024247808 */ /* 0x000fe40005000000 */
[----:B------:R-:W-:Y:S02]  /*23c0*/  ISETP.GT.AND P2, PT, R2, 0x19, !P3 ;  /* 0x000000190200780c */ /* 0x000fe40005f44270 */
[----:B------:R-:W-:-:S02]  /*23d0*/  P2R R21, PR, RZ, 0x8 ;  /* 0x00000008ff157803 */ /* 0x000fc40000000000 */
[----:B------:R-:W-:Y:S02]  /*23e0*/  ISETP.LT.OR P2, PT, R0, 0x1a, P2 ;  /* 0x0000001a0000780c */ /* 0x000fe40001741670 */
[----:B------:R-:W-:Y:S02]  /*23f0*/  ISETP.GE.AND P3, PT, R14, 0x21, PT ;  /* 0x000000210e00780c */ /* 0x000fe40003f66270 */
[----:B------:R-:W-:Y:S02]  /*2400*/  FSEL R82, R37, -INF , !P2 ;  /* 0xff80000025527808 */ /* 0x000fe40005000000 */
[----:B------:R-:W-:Y:S02]  /*2410*/  ISETP.GT.AND P2, PT, R2, 0x20, !P3 ;  /* 0x000000200200780c */ /* 0x000fe40005f44270 */
[----:B------:R-:W-:Y:S02]  /*2420*/  P2R R37, PR, RZ, 0x8 ;  /* 0x00000008ff257803 */ /* 0x000fe40000000000 */
[----:B------:R-:W-:-:S02]  /*2430*/  ISETP.LT.OR P2, PT, R0, 0x21, P2 ;  /* 0x000000210000780c */ /* 0x000fc40001741670 */
[----:B------:R-:W-:Y:S02]  /*2440*/  ISETP.GE.AND P3, PT, R14, 0x22, PT ;  /* 0x000000220e00780c */ /* 0x000fe40003f66270 */
[----:B------:R-:W-:Y:S02]  /*2450*/  FSEL R40, R40, -INF , !P2 ;  /* 0xff80000028287808 */ /* 0x000fe40005000000 */
[----:B------:R-:W-:Y:S02]  /*2460*/  ISETP.GT.AND P2, PT, R2, 0x21, !P3 ;  /* 0x000000210200780c */ /* 0x000fe40005f44270 */
[----:B------:R-:W-:Y:S02]  /*2470*/  P2R R75, PR, RZ, 0x8 ;  /* 0x00000008ff4b7803 */ /* 0x000fe40000000000 */
        /* <DEDUP_REMOVED lines=56> */
[----:B------:R-:W-:Y:S02]  /*2800*/  P2R R15, PR, RZ, 0x10 ;  /* 0x00000010ff0f7803 */ /* 0x000fe40000000000 */
[----:B------:R-:W-:Y:S02]  /*2810*/  FSEL R64, R64, -INF , !P2 ;  /* 0xff80000040407808 */ /* 0x000fe40005000000 */
[----:B------:R-:W-:-:S04]  /*2820*/  ISETP.GE.AND P2, PT, R14, 0x52, PT ;  /* 0x000000520e00780c */ /* 0x000fc80003f46270 */
[----:B------:R-:W-:-:S04]  /*2830*/  ISETP.GT.AND P3, PT, R2, 0x51, !P2 ;  /* 0x000000510200780c */ /* 0x000fc80005764270 */
[----:B------:R-:W-:-:S04]  /*2840*/  ISETP.LT.OR P3, PT, R0, 0x52, P3 ;  /* 0x000000520000780c */ /* 0x000fc80001f61670 */
[----:B------:R-:W-:Y:S02]  /*2850*/  FSEL R96, R65, -INF , !P3 ;  /* 0xff80000041607808 */ /* 0x000fe40005800000 */
[----:B------:R-:W-:-:S04]  /*2860*/  ISETP.GE.AND P3, PT, R14, 0x59, PT ;  /* 0x000000590e00780c */ /* 0x000fc80003f66270 */
[----:B------:R-:W-:-:S04]  /*2870*/  ISETP.GT.AND P4, PT, R2, 0x58, !P3 ;  /* 0x000000580200780c */ /* 0x000fc80005f84270 */
[----:B------:R-:W-:-:S04]  /*2880*/  ISETP.LT.OR P4, PT, R0, 0x59, P4 ;  /* 0x000000590000780c */ /* 0x000fc80002781670 */
[----:B------:R-:W-:Y:S02]  /*2890*/  FSEL R7, R68, -INF , !P4 ;  /* 0xff80000044077808 */ /* 0x000fe40006000000 */
[----:B------:R-:W-:-:S04]  /*28a0*/  ISETP.GE.AND P4, PT, R14, 0x1, PT ;  /* 0x000000010e00780c */ /* 0x000fc80003f86270 */
[----:B------:R-:W-:-:S04]  /*28b0*/  ISETP.GT.AND P5, PT, R2, RZ, !P4 ;  /* 0x000000ff0200720c */ /* 0x000fc800067a4270 */
[----:B------:R-:W-:-:S04]  /*28c0*/  ISETP.LT.OR P5, PT, R0, 0x1, P5 ;  /* 0x000000010000780c */ /* 0x000fc80002fa1670 */
[----:B------:R-:W-:Y:S02]  /*28d0*/  FSEL R24, R24, -INF , !P5 ;  /* 0xff80000018187808 */ /* 0x000fe40006800000 */
[----:B------:R-:W-:-:S04]  /*28e0*/  ISETP.GE.AND P5, PT, R14, 0x5a, PT ;  /* 0x0000005a0e00780c */ /* 0x000fc80003fa6270 */
[----:B------:R-:W-:Y:S02]  /*28f0*/  P2R R65, PR, RZ, 0x20 ;  /* 0x00000020ff417803 */ /* 0x000fe40000000000 */
[----:B------:R-:W-:Y:S01]  /*2900*/  ISETP.GT.AND P5, PT, R2, 0x59, !P5 ;  /* 0x000000590200780c */ /* 0x000fe20006fa4270 */
[----:B0-----:R-:W-:-:S03]  /*2910*/  IMAD.IADD R2, R13, 0x1, R3 ;  /* 0x000000010d027824 */ /* 0x001fc600078e0203 */
[----:B------:R-:W-:Y:S02]  /*2920*/  ISETP.LT.OR P5, PT, R0, 0x5a, P5 ;  /* 0x0000005a0000780c */ /* 0x000fe40002fa1670 */
[----:B------:R-:W-:Y:S02]  /*2930*/  VIADDMNMX R0, R3, R12, R11, PT ;  /* 0x0000000c03007246 */ /* 0x000fe4000380010b */
[----:B------:R-:W-:Y:S02]  /*2940*/  FSEL R68, R69, -INF , !P5 ;  /* 0xff80000045447808 */ /* 0x000fe40006800000 */
[----:B------:R-:W-:-:S13]  /*2950*/  LOP3.LUT P5, RZ, R18, 0x80000, RZ, 0xc0, !PT ;  /* 0x0008000012ff7812 */ /* 0x000fda00078ac0ff */
[----:B------:R-:W-:Y:S05]  /*2960*/  @!P5 BRA `(.L_x_988) ;  /* 0x00000000005cd947 */ /* 0x000fea0003800000 */
        /* <DEDUP_REMOVED lines=13> */
.L_x_990:
[----:B------:R-:W-:Y:S02]  /*2a40*/  ULDC UR5, c[0x0][0x9e4] ;  /* 0x0002790000057ab9 */ /* 0x000fe40000000800 */
[----:B------:R-:W-:-:S05]  /*2a50*/  IMAD.U32 R11, RZ, RZ, UR5 ;  /* 0x00000005ff0b7e24 */ /* 0x000fca000f8e00ff */
[----:B------:R-:W-:-:S13]  /*2a60*/  ISETP.NE.AND P5, PT, R11, 0x1, PT ;  /* 0x000000010b00780c */ /* 0x000fda0003fa5270 */
[----:B------:R-:W0:Y:S02]  /*2a70*/  @P5 LDC.64 R12, c[0x0][0x9e8] ;  /* 0x00027a00ff0c5b82 */ /* 0x000e240000000a00 */
[----:B0-----:R-:W-:-:S05]  /*2a80*/  @P5 IMAD.HI.U32 R6, R3, R12, RZ ;  /* 0x0000000c03065227 */ /* 0x001fca00078e00ff */
[----:B------:R-:W-:-:S07]  /*2a90*/  @P5 SHF.R.U32.HI R3, RZ, R13, R6 ;  /* 0x0000000dff035219 */ /* 0x000fce0000011606 */
.L_x_991:
[----:B------:R-:W-:Y:S05]  /*2aa0*/  BSYNC B0 ;  /* 0x0000000000007941 */ /* 0x000fea0003800000 */
.L_x_989:
[----:B------:R-:W-:-:S05]  /*2ab0*/  IMAD R3, R3, R11, R20 ;  /* 0x0000000b03037224 */ /* 0x000fca00078e0214 */
[----:B------:R-:W-:Y:S02]  /*2ac0*/  VIADDMNMX R0, R3, R11, R0, PT ;  /* 0x0000000b03007246 */ /* 0x000fe40003800100 */
[----:B------:R-:W-:-:S07]  /*2ad0*/  VIMNMX R2, R2, R3, !PT ;  /* 0x0000000302027248 */ /* 0x000fce0007fe0100 */
.L_x_988:
[----:B------:R-:W-:Y:S01]  /*2ae0*/  ISETP.GT.AND P1, PT, R2, 0x1, !P1 ;  /* 0x000000010200780c */ /* 0x000fe20004f24270 */
[----:B------:R-:W-:Y:S01]  /*2af0*/  ULDC UR5, c[0x0][0x988] ;  /* 0x0002620000057ab9 */ /* 0x000fe20000000800 */
[----:B------:R-:W-:Y:S02]  /*2b00*/  FMNMX.FTZ R6, R24, R76, !PT ;  /* 0x0000004c18067209 */ /* 0x000fe40007810000 */
[----:B------:R-:W-:Y:S02]  /*2b10*/  ISETP.LT.OR P1, PT, R0, 0x2, P1 ;  /* 0x000000020000780c */ /* 0x000fe40000f21670 */
[----:B------:R-:W-:Y:S02]  /*2b20*/  ISETP.GT.AND P6, PT, R2, 0x8, !P6 ;  /* 0x000000080200780c */ /* 0x000fe400077c4270 */
[----:B------:R-:W-:Y:S02]  /*2b30*/  FSEL R27, R27, -INF , !P1 ;  /* 0xff8000001b1b7808 */ /* 0x000fe40004800000 */
[----:B------:R-:W-:-:S02]  /*2b40*/  ISETP.NE.AND P1, PT, R15, RZ, PT ;  /* 0x000000ff0f00720c */ /* 0x000fc40003f25270 */
[----:B------:R-:W-:Y:S02]  /*2b50*/  FMNMX.FTZ R6, R28, R6, !PT ;  /* 0x000000061c067209 */ /* 0x000fe40007810000 */
[----:B------:R-:W-:Y:S02]  /*2b60*/  ISETP.GT.AND P1, PT, R2, 0x9, !P1 ;  /* 0x000000090200780c */ /* 0x000fe40004f24270 */
[C---:B------:R-:W-:Y:S02]  /*2b70*/  ISETP.LT.OR P6, PT, R0.reuse, 0x9, P6 ;  /* 0x000000090000780c */ /* 0x040fe400037c1670 */
[----:B------:R-:W-:Y:S02]  /*2b80*/  ISETP.LT.OR P1, PT, R0, 0xa, P1 ;  /* 0x0000000a0000780c */ /* 0x000fe40000f21670 */
[----:B------:R-:W-:Y:S02]  /*2b90*/  FMNMX.FTZ R6, R78, R6, !PT ;  /* 0x000000064e067209 */ /* 0x000fe40007810000 */
[----:B------:R-:W-:-:S02]  /*2ba0*/  FSEL R31, R31, -INF , !P1 ;  /* 0xff8000001f1f7808 */ /* 0x000fc40004800000 */
[----:B------:R-:W-:Y:S02]  /*2bb0*/  ISETP.NE.AND P1, PT, R25, RZ, PT ;  /* 0x000000ff1900720c */ /* 0x000fe40003f25270 */
[----:B------:R-:W-:Y:S02]  /*2bc0*/  ISETP.NE.AND P5, PT, R21, RZ, PT ;  /* 0x000000ff1500720c */ /* 0x000fe40003fa5270 */
[----:B------:R-:W-:Y:S02]  /*2bd0*/  ISETP.GT.AND P1, PT, R2, 0x10, !P1 ;  /* 0x000000100200780c */ /* 0x000fe40004f24270 */
[----:B------:R-:W-:Y:S02]  /*2be0*/  FSEL R21, R30, -INF , !P6 ;  /* 0xff8000001e157808 */ /* 0x000fe40007000000 */
[----:B------:R-:W-:Y:S02]  /*2bf0*/  ISETP.LT.OR P1, PT, R0, 0x11, P1 ;  /* 0x000000110000780c */ /* 0x000fe40000f21670 */
[----:B------:R-:W-:-:S02]  /*2c00*/  ISETP.NE.AND P6, PT, R33, RZ, PT ;  /* 0x000000ff2100720c */ /* 0x000fc40003fc5270 */
[----:B------:R-:W-:Y:S02]  /*2c10*/  FSEL R25, R34, -INF , !P1 ;  /* 0xff80000022197808 */ /* 0x000fe40004800000 */
[----:B------:R-:W-:Y:S02]  /*2c20*/  ISETP.NE.AND P1, PT, R29, RZ, PT ;  /* 0x000000ff1d00720c */ /* 0x000fe40003f25270 */
[----:B------:R-:W-:Y:S02]  /*2c30*/  FMNMX.FTZ R6, R32, R6, !PT ;  /* 0x0000000620067209 */ /* 0x000fe40007810000 */
[----:B------:R-:W-:Y:S02]  /*2c40*/  ISETP.GT.AND P1, PT, R2, 0x11, !P1 ;  /* 0x000000110200780c */ /* 0x000fe40004f24270 */
[----:B------:R-:W-:Y:S02]  /*2c50*/  FMNMX.FTZ R6, R80, R6, !PT ;  /* 0x0000000650067209 */ /* 0x000fe40007810000 */
[----:B------:R-:W-:-:S02]  /*2c60*/  ISETP.LT.OR P1, PT, R0, 0x12, P1 ;  /* 0x000000120000780c */ /* 0x000fc40000f21670 */
[----:B------:R-:W-:Y:S02]  /*2c70*/  FMNMX.FTZ R6, R36, R6, !PT ;  /* 0x0000000624067209 */ /* 0x000fe40007810000 */
[----:B------:R-:W-:Y:S02]  /*2c80*/  FSEL R35, R35, -INF , !P1 ;  /* 0xff80000023237808 */ /* 0x000fe40004800000 */
[----:B------:R-:W-:Y:S02]  /*2c90*/  ISETP.GT.AND P1, PT, R2, 0x18, !P6 ;  /* 0x000000180200780c */ /* 0x000fe40007724270 */
[----:B------:R-:W-:Y:S02]  /*2ca0*/  FMNMX.FTZ R6, R82, R6, !PT ;  /* 0x0000000652067209 */ /* 0x000fe40007810000 */
[----:B------:R-:W-:Y:S02]  /*2cb0*/  ISETP.LT.OR P1, PT, R0, 0x19, P1 ;  /* 0x000000190000780c */ /* 0x000fe40000f21670 */
[----:B------:R-:W-:-:S02]  /*2cc0*/  FMNMX.FTZ R6, R40, R6, !PT ;  /* 0x0000000628067209 */ /* 0x000fc40007810000 */
[----:B------:R-:W-:Y:S02]  /*2cd0*/  FSEL R29, R38, -INF , !P1 ;  /* 0xff800000261d7808 */ /* 0x000fe40004800000 */
[----:B------:R-:W-:Y:S02]  /*2ce0*/  ISETP.GT.AND P1, PT, R2, 0x19, !P5 ;  /* 0x000000190200780c */ /* 0x000fe40006f24270 */
[----:B------:R-:W-:Y:S02]  /*2cf0*/  FMNMX.FTZ R6, R84, R6, !PT ;  /* 0x0000000654067209 */ /* 0x000fe40007810000 */
[----:B------:R-:W-:Y:S02]  /*2d00*/  ISETP.LT.OR P1, PT, R0, 0x1a, P1 ;  /* 0x0000001a0000780c */ /* 0x000fe40000f21670 */
[----:B------:R-:W-:Y:S02]  /*2d10*/  FMNMX.FTZ R6, R44, R6, !PT ;  /* 0x000000062c067209 */ /* 0x000fe40007810000 */
[----:B------:R-:W-:-:S02]  /*2d20*/  FSEL R39, R39, -INF , !P1 ;  /* 0xff80000027277808 */ /* 0x000fc40004800000 */
[----:B------:R-:W-:Y:S02]  /*2d30*/  ISETP.NE.AND P1, PT, R37, RZ, PT ;  /* 0x000000ff2500720c */ /* 0x000fe40003f25270 */
[----:B------:R-:W-:Y:S02]  /*2d40*/  FMNMX.FTZ R6, R86, R6, !PT ;  /* 0x0000000656067209 */ /* 0x000fe40007810000 */
[----:B------:R-:W-:Y:S02]  /*2d50*/  ISETP.GT.AND P1, PT, R2, 0x20, !P1 ;  /* 0x000000200200780c */ /* 0x000fe40004f24270 */
[----:B------:R-:W-:Y:S02]  /*2d60*/  FMNMX.FTZ R6, R48, R6, !PT ;  /* 0x0000000630067209 */ /* 0x000fe40007810000 */
[----:B------:R-:W-:Y:S02]  /*2d70*/  ISETP.LT.OR P1, PT, R0, 0x21, P1 ;  /* 0x000000210000780c */ /* 0x000fe40000f21670 */
[----:B------:R-:W-:-:S02]  /*2d80*/  FMNMX.FTZ R6, R88, R6, !PT ;  /* 0x0000000658067209 */ /* 0x000fc40007810000 */
        /* <DEDUP_REMOVED lines=8> */
[----:B------:R-:W-:Y:S02]  /*2e10*/  ISETP.NE.AND P1, PT, R41, RZ, PT ;  /* 0x000000ff2900720c */ /* 0x000fe40003f25270 */
[----:B------:R-:W-:Y:S02]  /*2e20*/  FMNMX.FTZ R6, R92, R6, !PT ;  /* 0x000000065c067209 */ /* 0x000fe40007810000 */
[----:B------:R-:W-:Y:S02]  /*2e30*/  ISETP.GT.AND P1, PT, R2, 0x28, !P1 ;  /* 0x000000280200780c */ /* 0x000fe40004f24270 */
[----:B------:R-:W-:-:S02]  /*2e40*/  FMNMX.FTZ R6, R60, R6, !PT ;  /* 0x000000063c067209 */ /* 0x000fc40007810000 */
[----:B------:R-:W-:Y:S02]  /*2e50*/  ISETP.LT.OR P1, PT, R0, 0x29, P1 ;  /* 0x000000290000780c */ /* 0x000fe40000f21670 */
[----:B------:R-:W-:Y:S02]  /*2e60*/  FMNMX.FTZ R6, R94, R6, !PT ;  /* 0x000000065e067209 */ /* 0x000fe40007810000 */
[----:B------:R-:W-:Y:S02]  /*2e70*/  FSEL R37, R46, -INF , !P1 ;  /* 0xff8000002e257808 */ /* 0x000fe40004800000 */
[----:B------:R-:W-:Y:S02]  /*2e80*/  ISETP.NE.AND P1, PT, R77, RZ, PT ;  /* 0x000000ff4d00720c */ /* 0x000fe40003f25270 */
[----:B------:R-:W-:Y:S02]  /*2e90*/  FMNMX.FTZ R6, R64, R6, !PT ;  /* 0x0000000640067209 */ /* 0x000fe40007810000 */
[----:B------:R-:W-:-:S02]  /*2ea0*/  ISETP.GT.AND P1, PT, R2, 0x29, !P1 ;  /* 0x000000290200780c */ /* 0x000fc40004f24270 */
[----:B------:R-:W-:Y:S02]  /*2eb0*/  FMNMX.FTZ R6, R96, R6, !PT ;  /* 0x0000000660067209 */ /* 0x000fe40007810000 */
[----:B------:R-:W-:Y:S02]  /*2ec0*/  ISETP.LT.OR P1, PT, R0, 0x2a, P1 ;  /* 0x0000002a0000780c */ /* 0x000fe40000f21670 */
[----:B------:R-:W-:Y:S02]  /*2ed0*/  FMNMX.FTZ R6, R7, R6, !PT ;  /* 0x0000000607067209 */ /* 0x000fe40007810000 */
[----:B------:R-:W-:Y:S02]  /*2ee0*/  FSEL R47, R47, -INF , !P1 ;  /* 0xff8000002f2f7808 */ /* 0x000fe40004800000 */
[----:B------:R-:W-:Y:S02]  /*2ef0*/  ISETP.NE.AND P1, PT, R45, RZ, PT ;  /* 0x000000ff2d00720c */ /* 0x000fe40003f25270 */
[----:B------:R-:W-:-:S02]  /*2f00*/  FMNMX.FTZ R6, R68, R6, !PT ;  /* 0x0000000644067209 */ /* 0x000fc40007810000 */
[C---:B------:R-:W-:Y:S02]  /*2f10*/  ISETP.GT.AND P1, PT, R2.reuse, 0x30, !P1 ;  /* 0x000000300200780c */ /* 0x040fe40004f24270 */
[----:B------:R-:W-:Y:S01]  /*2f20*/  ISETP.GT.AND P4, PT, R2, RZ, !P4 ;  /* 0x000000ff0200720c */ /* 0x000fe20006784270 */
[----:B------:R-:W0:Y:S01]  /*2f30*/  SHFL.BFLY PT, R11, R6, 0x2, 0x1f ;  /* 0x0c401f00060b7f89 */ /* 0x000e2200000e0000 */
[C---:B------:R-:W-:Y:S02]  /*2f40*/  ISETP.LT.OR P1, PT, R0.reuse, 0x31, P1 ;  /* 0x000000310000780c */ /* 0x040fe40000f21670 */
[----:B------:R-:W-:Y:S02]  /*2f50*/  ISETP.LT.OR P4, PT, R0, 0x1, P4 ;  /* 0x000000010000780c */ /* 0x000fe40002781670 */
[----:B------:R-:W-:Y:S02]  /*2f60*/  FSEL R41, R50, -INF , !P1 ;  /* 0xff80000032297808 */ /* 0x000fe40004800000 */
[----:B------:R-:W-:-:S02]  /*2f70*/  ISETP.NE.AND P1, PT, R79, RZ, PT ;  /* 0x000000ff4f00720c */ /* 0x000fc40003f25270 */
[----:B------:R-:W-:Y:S02]  /*2f80*/  FSEL R15, R26, -INF , !P4 ;  /* 0xff8000001a0f7808 */ /* 0x000fe40006000000 */
[----:B------:R-:W-:Y:S02]  /*2f90*/  ISETP.GT.AND P1, PT, R2, 0x31, !P1 ;  /* 0x000000310200780c */ /* 0x000fe40004f24270 */
[----:B------:R-:W-:Y:S02]  /*2fa0*/  ISETP.NE.AND P6, PT, R83, RZ, PT ;  /* 0x000000ff5300720c */ /* 0x000fe40003fc5270 */
[----:B------:R-:W-:Y:S02]  /*2fb0*/  ISETP.LT.OR P1, PT, R0, 0x32, P1 ;  /* 0x000000320000780c */ /* 0x000fe40000f21670 */
[----:B------:R-:W-:Y:S02]  /*2fc0*/  ISETP.NE.AND P5, PT, R57, RZ, PT ;  /* 0x000000ff3900720c */ /* 0x000fe40003fa5270 */
[----:B------:R-:W-:-:S02]  /*2fd0*/  FSEL R51, R51, -INF , !P1 ;  /* 0xff80000033337808 */ /* 0x000fc40004800000 */
[----:B------:R-:W-:Y:S02]  /*2fe0*/  ISETP.NE.AND P1, PT, R49, RZ, PT ;  /* 0x000000ff3100720c */ /* 0x000fe40003f25270 */
[C---:B------:R-:W-:Y:S02]  /*2ff0*/  ISETP.GT.AND P2, PT, R2.reuse, 0x51, !P2 ;  /* 0x000000510200780c */ /* 0x040fe40005744270 */
[----:B------:R-:W-:Y:S02]  /*3000*/  ISETP.GT.AND P1, PT, R2, 0x38, !P1 ;  /* 0x000000380200780c */ /* 0x000fe40004f24270 */
[----:B0-----:R-:W-:Y:S02]  /*3010*/  FMNMX.FTZ R13, R6, R11, !PT ;  /* 0x0000000b060d7209 */ /* 0x001fe40007810000 */
[----:B------:R-:W-:Y:S02]  /*3020*/  FMNMX.FTZ R6, R15, R27, !PT ;  /* 0x0000001b0f067209 */ /* 0x000fe40007810000 */
[----:B------:R-:W-:Y:S01]  /*3030*/  ISETP.LT.OR P1, PT, R0, 0x39, P1 ;  /* 0x000000390000780c */ /* 0x000fe20000f21670 */
[----:B------:R-:W0:Y:S01]  /*3040*/  SHFL.BFLY PT, R12, R13, 0x1, 0x1f ;  /* 0x0c201f000d0c7f89 */ /* 0x000e2200000e0000 */
        /* <DEDUP_REMOVED lines=16> */
[----:B------:R-:W-:Y:S02]  /*3150*/  ISETP.GT.AND P1, PT, R2, 0x41, !P6 ;  /* 0x000000410200780c */ /* 0x000fe40007724270 */
[----:B------:R-:W-:Y:S02]  /*3160*/  FMNMX.FTZ R6, R43, R6, !PT ;  /* 0x000000062b067209 */ /* 0x000fe40007810000 */
[----:B------:R-:W-:-:S02]  /*3170*/  ISETP.LT.OR P1, PT, R0, 0x42, P1 ;  /* 0x000000420000780c */ /* 0x000fc40000f21670 */
[----:B------:R-:W-:Y:S02]  /*3180*/  FMNMX.FTZ R6, R37, R6, !PT ;  /* 0x0000000625067209 */ /* 0x000fe40007810000 */
[----:B------:R-:W-:Y:S02]  /*3190*/  FSEL R59, R59, -INF , !P1 ;  /* 0xff8000003b3b7808 */ /* 0x000fe40004800000 */
[----:B------:R-:W-:Y:S02]  /*31a0*/  FMNMX.FTZ R6, R47, R6, !PT ;  /* 0x000000062f067209 */ /* 0x000fe40007810000 */
[----:B------:R-:W-:Y:S02]  /*31b0*/  ISETP.GT.AND P1, PT, R2, 0x48, !P5 ;  /* 0x000000480200780c */ /* 0x000fe40006f24270 */
[----:B0-----:R-:W-:Y:S01]  /*31c0*/  FMNMX.FTZ R11, R13, R12, !PT ;  /* 0x0000000c0d0b7209 */ /* 0x001fe20007810000 */
[----:B------:R-:W-:Y:S01]  /*31d0*/  IMAD.U32 R12, RZ, RZ, UR5 ;  /* 0x00000005ff0c7e24 */ /* 0x000fe2000f8e00ff */
[----:B------:R-:W-:-:S02]  /*31e0*/  FMNMX.FTZ R6, R41, R6, !PT ;  /* 0x0000000629067209 */ /* 0x000fc40007810000 */
[----:B------:R-:W-:Y:S01]  /*31f0*/  ISETP.LT.OR P1, PT, R0, 0x49, P1 ;  /* 0x000000490000780c */ /* 0x000fe20000f21670 */
[----:B------:R-:W-:Y:S01]  /*3200*/  FMUL.FTZ R14, R11, R12 ;  /* 0x0000000c0b0e7220 */ /* 0x000fe20000410000 */
[----:B------:R-:W-:Y:S02]  /*3210*/  FMNMX.FTZ R6, R51, R6, !PT ;  /* 0x0000000633067209 */ /* 0x000fe40007810000 */
[----:B------:R-:W-:Y:S02]  /*3220*/  FSEL R3, R62, -INF , !P1 ;  /* 0xff8000003e037808 */ /* 0x000fe40004800000 */
[----:B------:R-:W-:Y:S02]  /*3230*/  FSETP.NEU.FTZ.AND P1, PT, R11, -INF , PT ;  /* 0xff8000000b00780b */ /* 0x000fe40003f3d000 */
[----:B------:R-:W-:Y:S02]  /*3240*/  ISETP.NE.AND P5, PT, R85, RZ, PT ;  /* 0x000000ff5500720c */ /* 0x000fe40003fa5270 */
[----:B------:R-:W-:-:S02]  /*3250*/  FMNMX.FTZ R6, R45, R6, !PT ;  /* 0x000000062d067209 */ /* 0x000fc40007810000 */
[----:B------:R-:W-:Y:S02]  /*3260*/  FSEL R61, R14, RZ, P1 ;  /* 0x000000ff0e3d7208 */ /* 0x000fe40000800000 */
[----:B------:R-:W-:Y:S02]  /*3270*/  ISETP.GT.AND P1, PT, R2, 0x49, !P5 ;  /* 0x000000490200780c */ /* 0x000fe40006f24270 */
[----:B------:R-:W-:Y:S01]  /*3280*/  FMNMX.FTZ R6, R55, R6, !PT ;  /* 0x0000000637067209 */ /* 0x000fe20007810000 */
[-CC-:B------:R-:W-:Y:S01]  /*3290*/  FFMA.FTZ R13, R24, R12.reuse, -R61.reuse ;  /* 0x0000000c180d7223 */ /* 0x180fe2000001083d */
[----:B------:R-:W-:Y:S01]  /*32a0*/  ISETP.LT.OR P1, PT, R0, 0x4a, P1 ;  /* 0x0000004a0000780c */ /* 0x000fe20000f21670 */
[--C-:B------:R-:W-:Y:S01]  /*32b0*/  FFMA.FTZ R14, R76, R12, -R61.reuse ;  /* 0x0000000c4c0e7223 */ /* 0x100fe2000001083d */
[----:B------:R-:W-:Y:S01]  /*32c0*/  ISETP.NE.AND P6, PT, R87, RZ, PT ;  /* 0x000000ff5700720c */ /* 0x000fe20003fc5270 */
[----:B------:R0:W-:Y:S01]  /*32d0*/  MUFU.EX2 R156, R13 ;  /* 0x0000000d009c7308 */ /* 0x0001e20000000800 */
[----:B------:R-:W-:Y:S01]  /*32e0*/  FMNMX.FTZ R6, R49, R6, !PT ;  /* 0x0000000631067209 */ /* 0x000fe20007810000 */
[-CC-:B------:R-:W-:Y:S01]  /*32f0*/  FFMA.FTZ R20, R28, R12.reuse, -R61.reuse ;  /* 0x0000000c1c147223 */ /* 0x180fe2000001083d */
[----:B------:R-:W-:Y:S01]  /*3300*/  FSEL R63, R63, -INF , !P1 ;  /* 0xff8000003f3f7808 */ /* 0x000fe20004800000 */
[-CC-:B------:R-:W-:Y:S01]  /*3310*/  FFMA.FTZ R24, R78, R12.reuse, -R61.reuse ;  /* 0x0000000c4e187223 */ /* 0x180fe2000001083d */
[----:B------:R-:W-:Y:S01]  /*3320*/  ISETP.GT.AND P1, PT, R2, 0x50, !P6 ;  /* 0x000000500200780c */ /* 0x000fe20007724270 */
[--C-:B------:R-:W-:Y:S01]  /*3330*/  FFMA.FTZ R7, R7, R12, -R61.reuse ;  /* 0x0000000c07077223 */ /* 0x100fe2000001083d */
[----:B------:R-:W-:Y:S01]  /*3340*/  FMNMX.FTZ R6, R59, R6, !PT ;  /* 0x000000063b067209 */ /* 0x000fe20007810000 */
[----:B------:R-:W-:Y:S01]  /*3350*/  MUFU.EX2 R20, R20 ;  /* 0x0000001400147308 */ /* 0x000fe20000000800 */
[----:B------:R-:W-:Y:S01]  /*3360*/  ISETP.LT.OR P1, PT, R0, 0x51, P1 ;  /* 0x000000510000780c */ /* 0x000fe20000f21670 */
[--C-:B0-----:R-:W-:Y:S01]  /*3370*/  FFMA.FTZ R13, R32, R12, -R61.reuse ;  /* 0x0000000c200d7223 */ /* 0x101fe2000001083d */
[----:B------:R-:W-:Y:S01]  /*3380*/  FMNMX.FTZ R6, R3, R6, !PT ;  /* 0x0000000603067209 */ /* 0x000fe20007810000 */
[-CC-:B------:R-:W-:Y:S01]  /*3390*/  FFMA.FTZ R26, R36, R12.reuse, -R61.reuse ;  /* 0x0000000c241a7223 */ /* 0x180fe2000001083d */
[----:B------:R-:W-:Y:S01]  /*33a0*/  ISETP.NE.AND P5, PT, R65, RZ, PT ;  /* 0x000000ff4100720c */ /* 0x000fe20003fa5270 */
[-CC-:B------:R-:W-:Y:S01]  /*33b0*/  FFMA.FTZ R36, R96, R12.reuse, -R61.reuse ;  /* 0x0000000c60247223 */ /* 0x180fe2000001083d */
[----:B------:R-:W-:Y:S01]  /*33c0*/  ISETP.GT.AND P3, PT, R2, 0x58, !P3 ;  /* 0x000000580200780c */ /* 0x000fe20005f64270 */
[----:B------:R0:W-:Y:S01]  /*33d0*/  MUFU.EX2 R152, R13 ;  /* 0x0000000d00987308 */ /* 0x0001e20000000800 */
[----:B------:R-:W-:Y:S01]  /*33e0*/  ISETP.LT.OR P2, PT, R0, 0x52, P2 ;  /* 0x000000520000780c */ /* 0x000fe20001741670 */
[-CC-:B------:R-:W-:Y:S01]  /*33f0*/  FFMA.FTZ R28, R48, R12.reuse, -R61.reuse ;  /* 0x0000000c301c7223 */ /* 0x180fe2000001083d */
[----:B------:R-:W-:Y:S01]  /*3400*/  FSEL R53, R66, -INF , !P1 ;  /* 0xff80000042357808 */ /* 0x000fe20004800000 */
[--C-:B------:R-:W-:Y:S01]  /*3410*/  FFMA.FTZ R30, R52, R12, -R61.reuse ;  /* 0x0000000c341e7223 */ /* 0x100fe2000001083d */
[----:B------:R-:W-:Y:S01]  /*3420*/  FMNMX.FTZ R6, R63, R6, !PT ;  /* 0x000000063f067209 */ /* 0x000fe20007810000 */
[-CC-:B------:R-:W-:Y:S01]  /*3430*/  FFMA.FTZ R32, R90, R12.reuse, -R61.reuse ;  /* 0x0000000c5a207223 */ /* 0x180fe2000001083d */
[----:B------:R-:W-:Y:S01]  /*3440*/  ISETP.GT.AND P4, PT, R2, 0x59, !P5 ;  /* 0x000000590200780c */ /* 0x000fe20006f84270 */
[----:B------:R1:W-:Y:S01]  /*3450*/  MUFU.EX2 R65, R14 ;  /* 0x0000000e00417308 */ /* 0x0003e20000000800 */
[----:B------:R-:W-:Y:S01]  /*3460*/  ISETP.LT.OR P3, PT, R0, 0x59, P3 ;  /* 0x000000590000780c */ /* 0x000fe20001f61670 */
[-CC-:B0-----:R-:W-:Y:S01]  /*3470*/  FFMA.FTZ R13, R82, R12.reuse, -R61.reuse ;  /* 0x0000000c520d7223 */ /* 0x181fe2000001083d */
[----:B------:R-:W-:Y:S01]  /*3480*/  FSEL R67, R67, -INF , !P2 ;  /* 0xff80000043437808 */ /* 0x000fe20005000000 */
[--C-:B------:R-:W-:Y:S01]  /*3490*/  FFMA.FTZ R2, R40, R12, -R61.reuse ;  /* 0x0000000c28027223 */ /* 0x100fe2000001083d */
[----:B------:R-:W-:Y:S01]  /*34a0*/  FMNMX.FTZ R6, R53, R6, !PT ;  /* 0x0000000635067209 */ /* 0x000fe20007810000 */
[-CC-:B------:R-:W-:Y:S01]  /*34b0*/  FFMA.FTZ R34, R56, R12.reuse, -R61.reuse ;  /* 0x0000000c38227223 */ /* 0x180fe2000001083d */
[----:B------:R-:W-:Y:S01]  /*34c0*/  ISETP.LT.OR P4, PT, R0, 0x5a, P4 ;  /* 0x0000005a0000780c */ /* 0x000fe20002781670 */
[----:B------:R0:W-:Y:S01]  /*34d0*/  MUFU.EX2 R77, R13 ;  /* 0x0000000d004d7308 */ /* 0x0001e20000000800 */
[----:B------:R-:W-:Y:S01]  /*34e0*/  FSEL R57, R70, -INF , !P3 ;  /* 0xff80000046397808 */ /* 0x000fe20005800000 */
[--C-:B------:R-:W-:Y:S01]  /*34f0*/  FFMA.FTZ R0, R44, R12, -R61.reuse ;  /* 0x0000000c2c007223 */ /* 0x100fe2000001083d */
[----:B------:R-:W-:Y:S01]  /*3500*/  FMNMX.FTZ R6, R67, R6, !PT ;  /* 0x0000000643067209 */ /* 0x000fe20007810000 */
[----:B-1----:R-:W-:Y:S01]  /*3510*/  FFMA.FTZ R14, R80, R12, -R61 ;  /* 0x0000000c500e7223 */ /* 0x002fe2000001083d */
[----:B------:R-:W-:-:S02]  /*3520*/  FSEL R71, R71, -INF , !P4 ;  /* 0xff80000047477808 */ /* 0x000fc40006000000 */
[----:B------:R-:W-:Y:S01]  /*3530*/  FMNMX.FTZ R6, R57, R6, !PT ;  /* 0x0000000639067209 */ /* 0x000fe20007810000 */
[----:B------:R-:W-:Y:S01]  /*3540*/  MUFU.EX2 R150, R0 ;  /* 0x0000000000967308 */ /* 0x000fe20000000800 */
[----:B------:R-:W-:Y:S02]  /*3550*/  ISETP.NE.AND P5, PT, R23, 0x1, PT ;  /* 0x000000011700780c */ /* 0x000fe40003fa5270 */
[----:B------:R-:W-:-:S05]  /*3560*/  FMNMX.FTZ R6, R71, R6, !PT ;  /* 0x0000000647067209 */ /* 0x000fca0007810000 */
[----:B0-----:R-:W0:Y:S01]  /*3570*/  SHFL.BFLY PT, R13, R6, 0x2, 0x1f ;  /* 0x0c401f00060d7f89 */ /* 0x001e2200000e0000 */
[----:B------:R1:W2:Y:S05]  /*3580*/  MUFU.EX2 R69, R24 ;  /* 0x0000001800457308 */ /* 0x0002aa0000000800 */
[----:B------:R-:W3:Y:S03]  /*3590*/  @P5 LDC R54, c[0x0][0x450] ;  /* 0x00011400ff365b82 */ /* 0x000ee60000000800 */
[----:B------:R4:W5:Y:S01]  /*35a0*/  MUFU.EX2 R75, R14 ;  /* 0x0000000e004b7308 */ /* 0x0009620000000800 */
[----:B-1----:R-:W-:-:S07]  /*35b0*/  FFMA.FTZ R24, R86, R12, -R61 ;  /* 0x0000000c56187223 */ /* 0x002fce000001083d */
[----:B------:R1:W-:Y:S01]  /*35c0*/  MUFU.EX2 R81, R24 ;  /* 0x0000001800517308 */ /* 0x0003e20000000800 */
[--C-:B----4-:R-:W-:Y:S01]  /*35d0*/  FFMA.FTZ R14, R84, R12, -R61.reuse ;  /* 0x0000000c540e7223 */ /* 0x110fe2000001083d */
[----:B--2---:R-:W-:Y:S02]  /*35e0*/  F2FP.F16.F32.PACK_AB R158, R69, R20 ;  /* 0x00000014459e723e */ /* 0x004fe400000000ff */
[----:B0-----:R-:W-:Y:S01]  /*35f0*/  FMNMX.FTZ R0, R6, R13, !PT ;  /* 0x0000000d06007209 */ /* 0x001fe20007810000 */
[-CC-:B------:R-:W-:Y:S01]  /*3600*/  FFMA.FTZ R6, R92, R12.reuse, -R61.reuse ;  /* 0x0000000c5c067223 */ /* 0x180fe2000001083d */
[----:B-1----:R-:W-:Y:S02]  /*3610*/  FFMA.FTZ R24, R94, R12, -R61 ;  /* 0x0000000c5e187223 */ /* 0x002fe4000001083d */
[----:B------:R0:W-:Y:S01]  /*3620*/  MUFU.EX2 R138, R7 ;  /* 0x00000007008a7308 */ /* 0x0001e20000000800 */
[----:B------:R-:W1:Y:S07]  /*3630*/  SHFL.BFLY PT, R13, R0, 0x1, 0x1f ;  /* 0x0c201f00000d7f89 */ /* 0x000e6e00000e0000 */
[----:B------:R-:W-:Y:S01]  /*3640*/  MUFU.EX2 R87, R6 ;  /* 0x0000000600577308 */ /* 0x000fe20000000800 */
[----:B0-----:R-:W-:Y:S01]  /*3650*/  FADD.FTZ R7, R156, R65 ;  /* 0x000000419c077221 */ /* 0x001fe20000010000 */
[----:B------:R-:W-:-:S03]  /*3660*/  F2FP.F16.F32.PACK_AB R156, R65, R156 ;  /* 0x0000009c419c723e */ /* 0x000fc600000000ff */
[----:B------:R-:W-:-:S03]  /*3670*/  FADD.FTZ R46, R20, R7 ;  /* 0x00000007142e7221 */ /* 0x000fc60000010000 */
[----:B------:R-:W-:Y:S01]  /*3680*/  MUFU.EX2 R89, R24 ;  /* 0x0000001800597308 */ /* 0x000fe20000000800 */
[----:B------:R-:W-:-:S04]  /*3690*/  FADD.FTZ R7, R69, R46 ;  /* 0x0000002e45077221 */ /* 0x000fc80000010000 */
[----:B------:R-:W-:Y:S01]  /*36a0*/  FADD.FTZ R48, R152, R7 ;  /* 0x0000000798307221 */ /* 0x000fe20000010000 */
[----:B-----5:R-:W-:Y:S02]  /*36b0*/  F2FP.F16.F32.PACK_AB R152, R75, R152 ;  /* 0x000000984b98723e */ /* 0x020fe400000000ff */
[----:B------:R-:W0:Y:S01]  /*36c0*/  MUFU.EX2 R26, R26 ;  /* 0x0000001a001a7308 */ /* 0x000e220000000800 */
[----:B-1----:R-:W-:-:S04]  /*36d0*/  FMNMX.FTZ R13, R0, R13, !PT ;  /* 0x0000000d000d7209 */ /* 0x002fc80007810000 */
[C---:B------:R-:W-:Y:S01]  /*36e0*/  FSETP.NEU.FTZ.AND P1, PT, R13.reuse, -INF , PT ;  /* 0xff8000000d00780b */ /* 0x040fe20003f3d000 */
[----:B------:R-:W-:Y:S02]  /*36f0*/  FMUL.FTZ R0, R13, R12 ;  /* 0x0000000c0d007220 */ /* 0x000fe40000410000 */
[----:B------:R-:W-:Y:S03]  /*3700*/  MUFU.EX2 R91, R36 ;  /* 0x00000024005b7308 */ /* 0x000fe60000000800 */
[----:B------:R-:W-:-:S05]  /*3710*/  FSEL R0, R0, RZ, P1 ;  /* 0x000000ff00007208 */ /* 0x000fca0000800000 */
        /* <DEDUP_REMOVED lines=16> */
[----:B------:R1:W2:Y:S01]  /*3820*/  MUFU.EX2 R6, R27 ;  /* 0x0000001b00067308 */ /* 0x0002a20000000800 */
[-CC-:B------:R-:W-:Y:S01]  /*3830*/  FFMA.FTZ R45, R45, R12.reuse, -R0.reuse ;  /* 0x0000000c2d2d7223 */ /* 0x180fe20000010800 */
[-CC-:B------:R-:W-:Y:S01]  /*3840*/  FFMA.FTZ R55, R55, R12.reuse, -R0.reuse ;  /* 0x0000000c37377223 */ /* 0x180fe20000010800 */
[-CC-:B------:R-:W-:Y:S01]  /*3850*/  FFMA.FTZ R49, R49, R12.reuse, -R0.reuse ;  /* 0x0000000c31317223 */ /* 0x180fe20000010800 */
[-CC-:B------:R-:W-:Y:S01]  /*3860*/  FFMA.FTZ R59, R59, R12.reuse, -R0.reuse ;  /* 0x0000000c3b3b7223 */ /* 0x180fe20000010800 */
[-CC-:B------:R-:W-:Y:S01]  /*3870*/  FFMA.FTZ R3, R3, R12.reuse, -R0.reuse ;  /* 0x0000000c03037223 */ /* 0x180fe20000010800 */
[-CC-:B------:R-:W-:Y:S01]  /*3880*/  FFMA.FTZ R63, R63, R12.reuse, -R0.reuse ;  /* 0x0000000c3f3f7223 */ /* 0x180fe20000010800 */
[-C--:B------:R-:W-:Y:S01]  /*3890*/  FFMA.FTZ R53, R53, R12.reuse, -R0 ;  /* 0x0000000c35357223 */ /* 0x080fe20000010800 */
[----:B------:R-:W4:Y:S01]  /*38a0*/  MUFU.EX2 R21, R21 ;  /* 0x0000001500157308 */ /* 0x000f220000000800 */
[----:B-1----:R-:W-:Y:S01]  /*38b0*/  FADD.FTZ R27, R75, R48 ;  /* 0x000000304b1b7221 */ /* 0x002fe20000010000 */
[-CC-:B------:R-:W-:Y:S01]  /*38c0*/  FFMA.FTZ R67, R67, R12.reuse, -R0.reuse ;  /* 0x0000000c43437223 */ /* 0x180fe20000010800 */
[-CC-:B------:R-:W-:Y:S01]  /*38d0*/  FFMA.FTZ R57, R57, R12.reuse, -R0.reuse ;  /* 0x0000000c39397223 */ /* 0x180fe20000010800 */
[----:B------:R-:W-:Y:S01]  /*38e0*/  FFMA.FTZ R71, R71, R12, -R0 ;  /* 0x0000000c47477223 */ /* 0x000fe20000010800 */
[----:B0-----:R-:W-:Y:S01]  /*38f0*/  FADD.FTZ R50, R26, R27 ;  /* 0x0000001b1a327221 */ /* 0x001fe20000010000 */
[----:B------:R-:W-:-:S02]  /*3900*/  F2FP.F16.F32.PACK_AB R154, R77, R26 ;  /* 0x0000001a4d9a723e */ /* 0x000fc400000000ff */
[----:B------:R0:W1:Y:S01]  /*3910*/  MUFU.EX2 R24, R31 ;  /* 0x0000001f00187308 */ /* 0x0000620000000800 */
[----:B--2---:R-:W-:Y:S01]  /*3920*/  FADD.FTZ R46, R15, R6 ;  /* 0x000000060f2e7221 */ /* 0x004fe20000010000 */
[----:B------:R-:W-:Y:S01]  /*3930*/  FADD.FTZ R27, R77, R50 ;  /* 0x000000324d1b7221 */ /* 0x000fe20000010000 */
[----:B------:R-:W-:-:S03]  /*3940*/  F2FP.F16.F32.PACK_AB R157, R6, R15 ;  /* 0x0000000f069d723e */ /* 0x000fc600000000ff */
[----:B------:R-:W-:Y:S02]  /*3950*/  FADD.FTZ R50, R2, R27 ;  /* 0x0000001b02327221 */ /* 0x000fe40000010000 */
[----:B------:R-:W2:Y:S01]  /*3960*/  MUFU.EX2 R25, R25 ;  /* 0x0000001900197308 */ /* 0x000ea20000000800 */
[----:B----4-:R-:W-:Y:S01]  /*3970*/  FADD.FTZ R7, R21, R46 ;  /* 0x0000002e15077221 */ /* 0x010fe20000010000 */
[----:B0-----:R-:W0:Y:S06]  /*3980*/  @P5 LDC R31, c[0x0][0x44c] ;  /* 0x00011300ff1f5b82 */ /* 0x001e2c0000000800 */
[----:B------:R-:W4:Y:S01]  /*3990*/  MUFU.EX2 R36, R35 ;  /* 0x0000002300247308 */ /* 0x000f220000000800 */
[C---:B-1----:R-:W-:Y:S01]  /*39a0*/  FADD.FTZ R48, R24.reuse, R7 ;  /* 0x0000000718307221 */ /* 0x042fe20000010000 */
[----:B------:R-:W-:-:S06]  /*39b0*/  F2FP.F16.F32.PACK_AB R159, R24, R21 ;  /* 0x00000015189f723e */ /* 0x000fcc00000000ff */
[----:B------:R-:W1:Y:S01]  /*39c0*/  MUFU.EX2 R29, R29 ;  /* 0x0000001d001d7308 */ /* 0x000e620000000800 */
[----:B--2---:R-:W-:-:S07]  /*39d0*/  FADD.FTZ R7, R25, R48 ;  /* 0x0000003019077221 */ /* 0x004fce0000010000 */
[----:B------:R2:W5:Y:S01]  /*39e0*/  MUFU.EX2 R79, R14 ;  /* 0x0000000e004f7308 */ /* 0x0005620000000800 */
[----:B----4-:R-:W-:Y:S01]  /*39f0*/  FADD.FTZ R48, R36, R7 ;  /* 0x0000000724307221 */ /* 0x010fe20000010000 */
[----:B0-----:R-:W-:Y:S01]  /*3a00*/  @P5 IMAD.HI.U32 R31, R72, R31, RZ ;  /* 0x0000001f481f5227 */ /* 0x001fe200078e00ff */
[----:B------:R-:W-:-:S04]  /*3a10*/  F2FP.F16.F32.PACK_AB R153, R36, R25 ;  /* 0x000000192499723e */ /* 0x000fc800000000ff */
[----:B---3--:R-:W-:Y:S01]  /*3a20*/  @P5 SHF.R.U32.HI R72, RZ, R54, R31 ;  /* 0x00000036ff485219 */ /* 0x008fe2000001161f */
[----:B------:R-:W0:Y:S01]  /*3a30*/  MUFU.EX2 R38, R39 ;  /* 0x0000002700267308 */ /* 0x000e220000000800 */
[----:B-1----:R-:W-:Y:S01]  /*3a40*/  FADD.FTZ R7, R29, R48 ;  /* 0x000000301d077221 */ /* 0x002fe20000010000 */
[----:B--2---:R-:W-:Y:S01]  /*3a50*/  FFMA.FTZ R14, R88, R12, -R61 ;  /* 0x0000000c580e7223 */ /* 0x004fe2000001083d */
[----:B------:R-:W-:Y:S01]  /*3a60*/  LOP3.LUT P5, RZ, R18, 0x80000, RZ, 0xc0, !PT ;  /* 0x0008000012ff7812 */ /* 0x000fe200078ac0ff */
[----:B------:R-:W-:-:S04]  /*3a70*/  IMAD.IADD R72, R73, 0x1, R72 ;  /* 0x0000000149487824 */ /* 0x000fc800078e0248 */
[----:B------:R-:W1:Y:S01]  /*3a80*/  MUFU.EX2 R33, R33 ;  /* 0x0000002100217308 */ /* 0x000e620000000800 */
[C---:B-----5:R-:W-:Y:S01]  /*3a90*/  FADD.FTZ R27, R79.reuse, R50 ;  /* 0x000000324f1b7221 */ /* 0x060fe20000010000 */
[----:B------:R-:W-:-:S03]  /*3aa0*/  F2FP.F16.F32.PACK_AB R148, R79, R2 ;  /* 0x000000024f94723e */ /* 0x000fc600000000ff */
[----:B------:R-:W-:Y:S01]  /*3ab0*/  FADD.FTZ R52, R150, R27 ;  /* 0x0000001b96347221 */ /* 0x000fe20000010000 */
[C---:B------:R-:W-:Y:S02]  /*3ac0*/  F2FP.F16.F32.PACK_AB R150, R81.reuse, R150 ;  /* 0x000000965196723e */ /* 0x040fe400000000ff */
[----:B------:R-:W2:Y:S01]  /*3ad0*/  MUFU.EX2 R40, R43 ;  /* 0x0000002b00287308 */ /* 0x000ea20000000800 */
[C---:B0-----:R-:W-:Y:S01]  /*3ae0*/  FADD.FTZ R50, R38.reuse, R7 ;  /* 0x0000000726327221 */ /* 0x041fe20000010000 */
[----:B------:R-:W-:Y:S01]  /*3af0*/  FADD.FTZ R27, R81, R52 ;  /* 0x00000034511b7221 */ /* 0x000fe20000010000 */
[----:B------:R-:W-:-:S05]  /*3b00*/  F2FP.F16.F32.PACK_AB R155, R38, R29 ;  /* 0x0000001d269b723e */ /* 0x000fca00000000ff */
[----:B------:R-:W0:Y:S01]  /*3b10*/  MUFU.EX2 R37, R37 ;  /* 0x0000002500257308 */ /* 0x000e220000000800 */
[----:B-1----:R-:W-:-:S07]  /*3b20*/  FADD.FTZ R7, R33, R50 ;  /* 0x0000003221077221 */ /* 0x002fce0000010000 */
[----:B------:R-:W1:Y:S01]  /*3b30*/  MUFU.EX2 R42, R47 ;  /* 0x0000002f002a7308 */ /* 0x000e620000000800 */
[C---:B--2---:R-:W-:Y:S01]  /*3b40*/  FADD.FTZ R50, R40.reuse, R7 ;  /* 0x0000000728327221 */ /* 0x044fe20000010000 */
[----:B------:R-:W-:-:S06]  /*3b50*/  F2FP.F16.F32.PACK_AB R149, R40, R33 ;  /* 0x000000212895723e */ /* 0x000fcc00000000ff */
[----:B------:R-:W2:Y:S01]  /*3b60*/  MUFU.EX2 R41, R41 ;  /* 0x0000002900297308 */ /* 0x000ea20000000800 */
[----:B0-----:R-:W-:-:S07]  /*3b70*/  FADD.FTZ R7, R37, R50 ;  /* 0x0000003225077221 */ /* 0x001fce0000010000 */
[----:B------:R-:W0:Y:S01]  /*3b80*/  MUFU.EX2 R28, R28 ;  /* 0x0000001c001c7308 */ /* 0x000e220000000800 */
[C---:B-1----:R-:W-:Y:S01]  /*3b90*/  FADD.FTZ R50, R42.reuse, R7 ;  /* 0x000000072a327221 */ /* 0x042fe20000010000 */
[----:B------:R-:W-:-:S06]  /*3ba0*/  F2FP.F16.F32.PACK_AB R151, R42, R37 ;  /* 0x000000252a97723e */ /* 0x000fcc00000000ff */
[----:B------:R-:W1:Y:S01]  /*3bb0*/  MUFU.EX2 R44, R51 ;  /* 0x00000033002c7308 */ /* 0x000e620000000800 */
[----:B--2---:R-:W-:-:S07]  /*3bc0*/  FADD.FTZ R7, R41, R50 ;  /* 0x0000003229077221 */ /* 0x004fce0000010000 */
[----:B------:R2:W3:Y:S01]  /*3bd0*/  MUFU.EX2 R83, R14 ;  /* 0x0000000e00537308 */ /* 0x0004e20000000800 */
[----:B0-----:R-:W-:-:S07]  /*3be0*/  FADD.FTZ R52, R28, R27 ;  /* 0x0000001b1c347221 */ /* 0x001fce0000010000 */
[----:B------:R-:W0:Y:S01]  /*3bf0*/  MUFU.EX2 R45, R45 ;  /* 0x0000002d002d7308 */ /* 0x000e220000000800 */
[----:B--2---:R-:W-:Y:S01]  /*3c00*/  FFMA.FTZ R14, R60, R12, -R61 ;  /* 0x0000000c3c0e7223 */ /* 0x004fe2000001083d */
[C---:B-1----:R-:W-:Y:S01]  /*3c10*/  FADD.FTZ R20, R44.reuse, R7 ;  /* 0x000000072c147221 */ /* 0x042fe20000010000 */
[----:B------:R-:W-:-:S05]  /*3c20*/  F2FP.F16.F32.PACK_AB R145, R44, R41 ;  /* 0x000000292c91723e */ /* 0x000fca00000000ff */
[----:B------:R-:W1:Y:S01]  /*3c30*/  MUFU.EX2 R30, R30 ;  /* 0x0000001e001e7308 */ /* 0x000e620000000800 */
[C---:B---3--:R-:W-:Y:S01]  /*3c40*/  FADD.FTZ R27, R83.reuse, R52 ;  /* 0x00000034531b7221 */ /* 0x048fe20000010000 */
[----:B------:R-:W-:-:S06]  /*3c50*/  F2FP.F16.F32.PACK_AB R144, R83, R28 ;  /* 0x0000001c5390723e */ /* 0x000fcc00000000ff */
[----:B------:R-:W2:Y:S01]  /*3c60*/  MUFU.EX2 R46, R55 ;  /* 0x00000037002e7308 */ /* 0x000ea20000000800 */
[----:B0-----:R-:W-:-:S07]  /*3c70*/  FADD.FTZ R7, R45, R20 ;  /* 0x000000142d077221 */ /* 0x001fce0000010000 */
[----:B------:R0:W3:Y:S01]  /*3c80*/  MUFU.EX2 R85, R32 ;  /* 0x0000002000557308 */ /* 0x0000e20000000800 */
[----:B-1----:R-:W-:-:S07]  /*3c90*/  FADD.FTZ R52, R30, R27 ;  /* 0x0000001b1e347221 */ /* 0x002fce0000010000 */
[----:B------:R-:W1:Y:S01]  /*3ca0*/  MUFU.EX2 R49, R49 ;  /* 0x0000003100317308 */ /* 0x000e620000000800 */
[-C--:B0-----:R-:W-:Y:S01]  /*3cb0*/  FFMA.FTZ R32, R64, R12.reuse, -R61 ;  /* 0x0000000c40207223 */ /* 0x081fe2000001083d */
[----:B--2---:R-:W-:Y:S01]  /*3cc0*/  FADD.FTZ R20, R46, R7 ;  /* 0x000000072e147221 */ /* 0x004fe20000010000 */
[----:B------:R-:W-:Y:S01]  /*3cd0*/  FFMA.FTZ R61, R68, R12, -R61 ;  /* 0x0000000c443d7223 */ /* 0x000fe2000001083d */
[----:B------:R-:W-:-:S04]  /*3ce0*/  F2FP.F16.F32.PACK_AB R147, R46, R45 ;  /* 0x0000002d2e93723e */ /* 0x000fc800000000ff */
[----:B------:R-:W0:Y:S01]  /*3cf0*/  MUFU.EX2 R34, R34 ;  /* 0x0000002200227308 */ /* 0x000e220000000800 */
[C---:B---3--:R-:W-:Y:S01]  /*3d00*/  FADD.FTZ R27, R85.reuse, R52 ;  /* 0x00000034551b7221 */ /* 0x048fe20000010000 */
[----:B------:R-:W-:-:S06]  /*3d10*/  F2FP.F16.F32.PACK_AB R146, R85, R30 ;  /* 0x0000001e5592723e */ /* 0x000fcc00000000ff */
[----:B------:R-:W2:Y:S01]  /*3d20*/  MUFU.EX2 R48, R59 ;  /* 0x0000003b00307308 */ /* 0x000ea20000000800 */
[----:B-1----:R-:W-:-:S07]  /*3d30*/  FADD.FTZ R7, R49, R20 ;  /* 0x0000001431077221 */ /* 0x002fce0000010000 */
[----:B------:R-:W1:Y:S01]  /*3d40*/  MUFU.EX2 R3, R3 ;  /* 0x0000000300037308 */ /* 0x000e620000000800 */
[----:B0-----:R-:W-:Y:S01]  /*3d50*/  FADD.FTZ R50, R34, R27 ;  /* 0x0000001b22327221 */ /* 0x001fe20000010000 */
[----:B------:R-:W-:-:S03]  /*3d60*/  F2FP.F16.F32.PACK_AB R140, R87, R34 ;  /* 0x00000022578c723e */ /* 0x000fc600000000ff */
[----:B------:R-:W-:-:S03]  /*3d70*/  FADD.FTZ R27, R87, R50 ;  /* 0x00000032571b7221 */ /* 0x000fc60000010000 */
[----:B------:R-:W0:Y:S01]  /*3d80*/  MUFU.EX2 R14, R14 ;  /* 0x0000000e000e7308 */ /* 0x000e220000000800 */
[C---:B--2---:R-:W-:Y:S01]  /*3d90*/  FADD.FTZ R20, R48.reuse, R7 ;  /* 0x0000000730147221 */ /* 0x044fe20000010000 */
        /* <DEDUP_REMOVED lines=9> */
[----:B------:R-:W-:Y:S01]  /*3e30*/  F2FP.F16.F32.PACK_AB R143, R0, R3 ;  /* 0x00000003008f723e */ /* 0x000fe200000000ff */
[----:B------:R-:W-:-:S05]  /*3e40*/  VIADD R0, R72, UR4 ;  /* 0x0000000448007c36 */ /* 0x000fca0008000000 */
[----:B------:R-:W2:Y:S01]  /*3e50*/  MUFU.EX2 R2, R67 ;  /* 0x0000004300027308 */ /* 0x000ea20000000800 */
[----:B-1----:R-:W-:-:S07]  /*3e60*/  FADD.FTZ R15, R53, R20 ;  /* 0x00000014350f7221 */ /* 0x002fce0000010000 */
[----:B------:R-:W1:Y:S01]  /*3e70*/  MUFU.EX2 R57, R57 ;  /* 0x0000003900397308 */ /* 0x000e620000000800 */
[----:B0-----:R-:W-:Y:S01]  /*3e80*/  FADD.FTZ R26, R32, R27 ;  /* 0x0000001b201a7221 */ /* 0x001fe20000010000 */
[----:B------:R-:W-:-:S03]  /*3e90*/  F2FP.F16.F32.PACK_AB R136, R91, R32 ;  /* 0x000000205b88723e */ /* 0x000fc600000000ff */
[----:B------:R-:W-:-:S03]  /*3ea0*/  FADD.FTZ R27, R91, R26 ;  /* 0x0000001a5b1b7221 */ /* 0x000fc60000010000 */
[----:B------:R-:W0:Y:S01]  /*3eb0*/  MUFU.EX2 R14, R71 ;  /* 0x00000047000e7308 */ /* 0x000e220000000800 */
[----:B--2---:R-:W-:Y:S01]  /*3ec0*/  FADD.FTZ R6, R2, R15 ;  /* 0x0000000f02067221 */ /* 0x004fe20000010000 */
[----:B------:R-:W-:Y:S01]  /*3ed0*/  FADD.FTZ R26, R138, R27 ;  /* 0x0000001b8a1a7221 */ /* 0x000fe20000010000 */
[----:B------:R-:W-:-:S05]  /*3ee0*/  F2FP.F16.F32.PACK_AB R137, R2, R53 ;  /* 0x000000350289723e */ /* 0x000fca00000000ff */
[----:B------:R-:W2:Y:S01]  /*3ef0*/  MUFU.EX2 R61, R61 ;  /* 0x0000003d003d7308 */ /* 0x000ea20000000800 */
[----:B-1----:R-:W-:-:S04]  /*3f00*/  FADD.FTZ R15, R57, R6 ;  /* 0x00000006390f7221 */ /* 0x002fc80000010000 */
[C---:B0-----:R-:W-:Y:S01]  /*3f10*/  FADD.FTZ R6, R14.reuse, R15 ;  /* 0x0000000f0e067221 */ /* 0x041fe20000010000 */
[----:B------:R-:W-:Y:S01]  /*3f20*/  F2FP.F16.F32.PACK_AB R139, R14, R57 ;  /* 0x000000390e8b723e */ /* 0x000fe200000000ff */
[----:B------:R-:W-:Y:S02]  /*3f30*/  VIADD R14, R74, 0xfffffffe ;  /* 0xfffffffe4a0e7836 */ /* 0x000fe40000000000 */
[C---:B--2---:R-:W-:Y:S01]  /*3f40*/  FADD.FTZ R7, R61.reuse, R26 ;  /* 0x0000001a3d077221 */ /* 0x044fe20000010000 */
[----:B------:R-:W-:Y:S01]  /*3f50*/  F2FP.F16.F32.PACK_AB R138, R61, R138 ;  /* 0x0000008a3d8a723e */ /* 0x000fe200000000ff */
[----:B------:R-:W-:Y:S06]  /*3f60*/  @!P5 BRA `(.L_x_992) ;  /* 0x000000000048d947 */ /* 0x000fec0003800000 */
[C---:B------:R-:W-:Y:S01]  /*3f70*/  ISETP.GT.AND P1, PT, R72.reuse, RZ, PT ;  /* 0x000000ff4800720c */ /* 0x040fe20003f24270 */
[----:B------:R-:W-:-:S12]  /*3f80*/  VIADD R3, R72, 0xffffffff ;  /* 0xffffffff48037836 */ /* 0x000fd80000000000 */
[----:B------:R-:W-:Y:S05]  /*3f90*/  @P1 BRA `(.L_x_993) ;  /* 0x0000000000201947 */ /* 0x000fea0003800000 */
[----:B------:R-:W0:Y:S01]  /*3fa0*/  LDC R20, c[0x0][0x9e4] ;  /* 0x00027900ff147b82 */ /* 0x000e220000000800 */
[----:B------:R-:W-:Y:S01]  /*3fb0*/  IMAD.MOV R3, RZ, RZ, -R72 ;  /* 0x000000ffff037224 */ /* 0x000fe200078e0a48 */
[----:B0-----:R-:W-:-:S13]  /*3fc0*/  ISETP.NE.AND P1, PT, R20, 0x1, PT ;  /* 0x000000011400780c */ /* 0x001fda0003f25270 */
[----:B------:R-:W0:Y:S02]  /*3fd0*/  @P1 LDC.64 R24, c[0x0][0x9e8] ;  /* 0x00027a00ff181b82 */ /* 0x000e240000000a00 */
[----:B0-----:R-:W-:-:S05]  /*3fe0*/  @P1 IMAD.HI.U32 R2, R3, R24, RZ ;  /* 0x0000001803021227 */ /* 0x001fca00078e00ff */
[----:B------:R-:W-:-:S04]  /*3ff0*/  @P1 SHF.R.U32.HI R3, RZ, R25, R2 ;  /* 0x00000019ff031219 */ /* 0x000fc80000011602 */
[----:B------:R-:W-:Y:S01]  /*4000*/  LOP3.LUT R3, RZ, R3, RZ, 0x33, !PT ;  /* 0x00000003ff037212 */ /* 0x000fe200078e33ff */
[----:B------:R-:W-:Y:S06]  /*4010*/  BRA `(.L_x_994) ;  /* 0x0000000000147947 */ /* 0x000fec0003800000 */
.L_x_993:
[----:B------:R-:W0:Y:S02]  /*4020*/  LDC R20, c[0x0][0x9e4] ;  /* 0x00027900ff147b82 */ /* 0x000e240000000800 */
[----:B0-----:R-:W-:-:S13]  /*4030*/  ISETP.NE.AND P1, PT, R20, 0x1, PT ;  /* 0x000000011400780c */ /* 0x001fda0003f25270 */
[----:B------:R-:W0:Y:S02]  /*4040*/  @P1 LDC.64 R24, c[0x0][0x9e8] ;  /* 0x00027a00ff181b82 */ /* 0x000e240000000a00 */
[----:B0-----:R-:W-:-:S05]  /*4050*/  @P1 IMAD.HI.U32 R2, R3, R24, RZ ;  /* 0x0000001803021227 */ /* 0x001fca00078e00ff */
[----:B------:R-:W-:-:S07]  /*4060*/  @P1 SHF.R.U32.HI R3, RZ, R25, R2 ;  /* 0x00000019ff031219 */ /* 0x000fce0000011602 */
.L_x_994:
[----:B------:R-:W-:-:S05]  /*4070*/  IMAD R3, R3, R20, R20 ;  /* 0x0000001403037224 */ /* 0x000fca00078e0214 */
[----:B------:R-:W-:-:S07]  /*4080*/  VIMNMX R0, R0, R3, PT ;  /* 0x0000000300007248 */ /* 0x000fce0003fe0100 */
.L_x_992:
[----:B------:R-:W-:Y:S01]  /*4090*/  IMAD.HI R3, R0, 0x2aaaaaab, RZ ;  /* 0x2aaaaaab00037827 */ /* 0x000fe200078e02ff */
[----:B------:R-:W-:Y:S01]  /*40a0*/  UMOV UR4, URZ ;  /* 0x0000003f00047c82 */ /* 0x000fe20008000000 */
[----:B------:R-:W-:Y:S02]  /*40b0*/  CS2R R86, SRZ ;  /* 0x0000000000567805 */ /* 0x000fe4000001ff00 */
[----:B------:R-:W-:Y:S01]  /*40c0*/  CS2R R84, SRZ ;  /* 0x0000000000547805 */ /* 0x000fe2000001ff00 */
[----:B------:R-:W-:Y:S01]  /*40d0*/  IMAD.MOV.U32 R2, RZ, RZ, 0x3f800000 ;  /* 0x3f800000ff027424 */ /* 0x000fe200078e00ff */
[----:B------:R-:W-:Y:S01]  /*40e0*/  SHF.R.U32.HI R20, RZ, 0x1f, R3 ;  /* 0x0000001fff147819 */ /* 0x000fe20000011603 */
[----:B------:R-:W-:Y:S01]  /*40f0*/  IMAD.MOV.U32 R0, RZ, RZ, 0x3f800000 ;  /* 0x3f800000ff007424 */ /* 0x000fe200078e00ff */
[----:B------:R-:W-:Y:S02]  /*4100*/  CS2R R82, SRZ ;  /* 0x0000000000527805 */ /* 0x000fe4000001ff00 */
[----:B------:R-:W-:-:S02]  /*4110*/  CS2R R80, SRZ ;  /* 0x0000000000507805 */ /* 0x000fc4000001ff00 */
[----:B------:R-:W-:Y:S01]  /*4120*/  LEA.HI.SX32 R20, R3, R20, 0x1c ;  /* 0x0000001403147211 */ /* 0x000fe200078fe2ff */
[----:B------:R-:W-:Y:S01]  /*4130*/  IMAD.MOV.U32 R3, RZ, RZ, RZ ;  /* 0x000000ffff037224 */ /* 0x000fe200078e00ff */
[----:B------:R-:W-:Y:S02]  /*4140*/  CS2R R78, SRZ ;  /* 0x00000000004e7805 */ /* 0x000fe4000001ff00 */
[----:B------:R-:W-:Y:S02]  /*4150*/  CS2R R76, SRZ ;  /* 0x00000000004c7805 */ /* 0x000fe4000001ff00 */
[----:B------:R-:W-:Y:S02]  /*4160*/  VIMNMX R21, R17, R20, !PT ;  /* 0x0000001411157248 */ /* 0x000fe40007fe0100 */
[----:B------:R-:W-:Y:S02]  /*4170*/  CS2R R74, SRZ ;  /* 0x00000000004a7805 */ /* 0x000fe4000001ff00 */
[----:B------:R-:W-:-:S02]  /*4180*/  CS2R R72, SRZ ;  /* 0x0000000000487805 */ /* 0x000fc4000001ff00 */
[----:B------:R-:W-:Y:S02]  /*4190*/  CS2R R70, SRZ ;  /* 0x0000000000467805 */ /* 0x000fe4000001ff00 */
[----:B------:R-:W-:Y:S02]  /*41a0*/  ISETP.GE.AND P1, PT, R14, R21, PT ;  /* 0x000000150e00720c */ /* 0x000fe40003f26270 */
        /* <DEDUP_REMOVED lines=23> */
[----:B------:R-:W-:Y:S06]  /*4320*/  @!P1 BRA `(.L_x_995) ;  /* 0x0000002c00649947 */ /* 0x000fec0003800000 */
[----:B------:R-:W-:Y:S01]  /*4330*/  IMAD.MOV.U32 R15, RZ, RZ, R13 ;  /* 0x000000ffff0f7224 */ /* 0x000fe200078e000d */
[----:B------:R-:W-:Y:S01]  /*4340*/  UMOV UR5, URZ ;  /* 0x0000003f00057c82 */ /* 0x000fe20008000000 */
[----:B------:R-:W-:Y:S01]  /*4350*/  IMAD.MOV.U32 R20, RZ, RZ, R11 ;  /* 0x000000ffff147224 */ /* 0x000fe200078e000b */
[----:B------:R-:W-:Y:S01]  /*4360*/  ULDC UR6, c[0x0][0x9e4] ;  /* 0x0002790000067ab9 */ /* 0x000fe20000000800 */
[----:B------:R-:W-:Y:S01]  /*4370*/  IMAD.MOV.U32 R160, RZ, RZ, RZ ;  /* 0x000000ffffa07224 */ /* 0x000fe200078e00ff */
[----:B------:R-:W-:Y:S01]  /*4380*/  ULDC UR7, c[0x0][0x2f0] ;  /* 0x0000bc0000077ab9 */ /* 0x000fe20000000800 */
[----:B------:R-:W-:Y:S02]  /*4390*/  IMAD.MOV.U32 R2, RZ, RZ, 0x3f800000 ;  /* 0x3f800000ff027424 */ /* 0x000fe400078e00ff */
[----:B------:R-:W-:-:S07]  /*43a0*/  IMAD.MOV.U32 R87, RZ, RZ, RZ ;  /* 0x000000ffff577224 */ /* 0x000fce00078e00ff */
.L_x_1014:
[----:B------:R-:W-:-:S04]  /*43b0*/  UISETP.NE.AND UP0, UPT, UR5, 0x1, UPT ;  /* 0x000000010500788c */ /* 0x000fc8000bf05270 */
[----:B------:R-:W-:-:S06]  /*43c0*/  USEL UR4, URZ, 0x1, UP0 ;  /* 0x000000013f047887 */ /* 0x000fcc0008000000 */
[----:B------:R-:W-:Y:S01]  /*43d0*/  LOP3.LUT R3, R160, UR4, RZ, 0x3c, !PT ;  /* 0x00000004a0037c12 */ /* 0x000fe2000f8e3cff */
[----:B------:R-:W-:Y:S06]  /*43e0*/  @!P0 BRA `(.L_x_996) ;  /* 0x0000000000048947 */ /* 0x000fec0003800000 */
[----:B------:R-:W-:Y:S01]  /*43f0*/  BPT.TRAP 0x1 ;  /* 0x000000040000795c */ /* 0x000fe20000300000 */
.L_x_996:
[----:B------:R-:W-:Y:S01]  /*4400*/  UIADD3 UR4, UR5, 0x1, URZ ;  /* 0x0000000105047890 */ /* 0x000fe2000fffe03f */
[----:B------:R-:W-:-:S03]  /*4410*/  SHF.L.U32 R11, R3, 0x1f, RZ ;  /* 0x0000001f030b7819 */ /* 0x000fc600000006ff */
[----:B------:R-:W-:-:S04]  /*4420*/  UISETP.NE.AND UP0, UPT, UR4, 0x2, UPT ;  /* 0x000000020400788c */ /* 0x000fc8000bf05270 */
[----:B------:R-:W-:-:S04]  /*4430*/  USEL UR4, UR4, URZ, UP0 ;  /* 0x0000003f04047287 */ /* 0x000fc80008000000 */
[----:B------:R-:W-:-:S09]  /*4440*/  ULEA UR60, UR4, UR38, 0x3 ;  /* 0x00000026043c7291 */ /* 0x000fd2000f8e183f */
[----:B------:R0:W1:Y:S01]  /*4450*/  SYNCS.PHASECHK.TRANS64.TRYWAIT P1, [UR60+0x2a830], R11 ;  /* 0x02a8300bff0075a7 */ /* 0x000062000802017c */
[----:B------:R-:W-:Y:S05]  /*4460*/  @!P0 BRA `(.L_x_997) ;  /* 0x0000000000048947 */ /* 0x000fea0003800000 */
[----:B------:R-:W-:Y:S01]  /*4470*/  BPT.TRAP 0x1 ;  /* 0x000000040000795c */ /* 0x000fe20000300000 */
.L_x_997:
[----:B-1----:R-:W-:Y:S05]  /*4480*/  @P1 BRA `(.L_x_998) ;  /* 0x0000000000081947 */ /* 0x002fea0003800000 */
[----:B------:R-:W1:Y:S02]  /*4490*/  SYNCS.PHASECHK.TRANS64.TRYWAIT P1, [UR60+0x2a830], R11 ;  /* 0x02a8300bff0075a7 */ /* 0x000e64000802017c */
[----:B-1----:R-:W-:Y:S05]  /*44a0*/  @!P1 BRA `(.L_x_999) ;  /* 0x000000d800fc9947 */ /* 0x002fea0003800000 */
.L_x_998:
        /* <DEDUP_REMOVED lines=129> */
.L_x_1000:
[----:B------:R-:W-:Y:S01]  /*4cc0*/  ULEA UR10, UR5, UR38, 0x3 ;  /* 0x00000026050a7291 */ /* 0x000fe2000f8e183f */
[----:B------:R-:W-:-:S08]  /*4cd0*/  SHF.L.U32 R0, R160, 0x1f, RZ ;  /* 0x0000001fa0007819 */ /* 0x000fd000000006ff */
[----:B------:R2:W3:Y:S01]  /*4ce0*/  SYNCS.PHASECHK.TRANS64.TRYWAIT P1, [UR10+0x2a850], R0 ;  /* 0x02a85000ff0075a7 */ /* 0x0004e2000802014a */
[----:B------:R-:W-:Y:S05]  /*4cf0*/  @!P0 BRA `(.L_x_1001) ;  /* 0x0000000000048947 */ /* 0x000fea0003800000 */
[----:B------:R-:W-:Y:S01]  /*4d00*/  BPT.TRAP 0x1 ;  /* 0x000000040000795c */ /* 0x000fe20000300000 */
.L_x_1001:
[----:B---3--:R-:W-:Y:S05]  /*4d10*/  @P1 BRA `(.L_x_1002) ;  /* 0x0000000000081947 */ /* 0x008fea0003800000 */
[----:B------:R-:W3:Y:S02]  /*4d20*/  SYNCS.PHASECHK.TRANS64.TRYWAIT P1, [UR10+0x2a850], R0 ;  /* 0x02a85000ff0075a7 */ /* 0x000ee4000802014a */
[----:B---3--:R-:W-:Y:S05]  /*4d30*/  @!P1 BRA `(.L_x_1003) ;  /* 0x000000d000f09947 */ /* 0x008fea0003800000 */
.L_x_1002:
[----:B------:R-:W-:Y:S01]  /*4d40*/  UIADD3 UR11, UR38, 0x400, URZ ;  /* 0x00000400260b7890 */ /* 0x000fe2000fffe03f */
[----:B------:R-:W-:Y:S01]  /*4d50*/  WARPGROUP.ARRIVE ;  /* 0x00000000000079c5 */ /* 0x000fe20000000000 */
[----:B------:R-:W-:Y:S02]  /*4d60*/  UMOV UR15, 0x40000040 ;  /* 0x40000040000f7882 */ /* 0x000fe40000000000 */
[----:B------:R-:W-:-:S04]  /*4d70*/  USHF.R.U32.HI UR11, URZ, 0x4, UR11 ;  /* 0x000000043f0b7899 */ /* 0x000fc8000801160b */
[----:B------:R-:W-:-:S04]  /*4d80*/  ULOP3.LUT UR11, UR11, 0x3fff, URZ, 0xc0, !UPT ;  /* 0x00003fff0b0b7892 */ /* 0x000fc8000f8ec03f */
[----:B------:R-:W-:-:S04]  /*4d90*/  ULOP3.LUT UR11, UR11, 0x3000000, URZ, 0xfc, !UPT ;  /* 0x030000000b0b7892 */ /* 0x000fc8000f8efc3f */
        /* <DEDUP_REMOVED lines=31> */
.L_x_1004:
[----:B------:R-:W-:Y:S01]  /*4f90*/  ISETP.NE.AND P2, PT, R23, 0x1, PT ;  /* 0x000000011700780c */ /* 0x000fe20003f45270 */
[----:B------:R-:W-:Y:S01]  /*4fa0*/  IMAD R153, R14, -0x60, RZ ;  /* 0xffffffa00e997824 */ /* 0x000fe200078e02ff */
[----:B------:R-:W-:Y:S01]  /*4fb0*/  R2UR UR5, R10 ;  /* 0x000000000a0572ca */ /* 0x000fe200000e0000 */
[----:B------:R-:W-:Y:S01]  /*4fc0*/  UIADD3 UR60, UR60, 0x2a840, URZ ;  /* 0x0002a8403c3c7890 */ /* 0x000fe2000fffe03f */
[----:B------:R-:W-:Y:S01]  /*4fd0*/  LOP3.LUT P1, RZ, R18, 0x80000, RZ, 0xc0, !PT ;  /* 0x0008000012ff7812 */ /* 0x000fe2000782c0ff */
[----:B------:R-:W-:Y:S01]  /*4fe0*/  ULDC UR11, c[0x0][0x288] ;  /* 0x0000a200000b7ab9 */ /* 0x000fe20000000800 */
[----:B------:R-:W-:Y:S01]  /*4ff0*/  ULDC UR14, c[0x0][0x9e0] ;  /* 0x00027800000e7ab9 */ /* 0x000fe20000000800 */
[----:B------:R-:W-:-:S06]  /*5000*/  UPRMT UR60, UR61, 0x654, UR60 ;  /* 0x000006543d3c7896 */ /* 0x000fcc000800003c */
[----:B01----:R-:W2:Y:S08]  /*5010*/  @P2 LDC R11, c[0x0][0x44c] ;  /* 0x00011300ff0b2b82 */ /* 0x003eb00000000800 */
[----:B------:R-:W0:Y:S01]  /*5020*/  @P2 LDC R13, c[0x0][0x450] ;  /* 0x00011400ff0d2b82 */ /* 0x000e220000000800 */
[----:B------:R-:W-:Y:S01]  /*5030*/  SYNCS.ARRIVE.TRANS64.RED.A1T0 RZ, [UR60], RZ ;  /* 0x000000ffffff79a7 */ /* 0x000fe2000810043c */
[----:B--2---:R-:W-:-:S04]  /*5040*/  @P2 IMAD.HI.U32 R0, R8, R11, RZ ;  /* 0x0000000b08002227 */ /* 0x004fc800078e00ff */
[----:B------:R-:W-:Y:S01]  /*5050*/  IMAD.MOV.U32 R11, RZ, RZ, R8 ;  /* 0x000000ffff0b7224 */ /* 0x000fe200078e0008 */
[----:B0-----:R-:W-:Y:S01]  /*5060*/  @P2 SHF.R.U32.HI R11, RZ, R13, R0 ;  /* 0x0000000dff0b2219 */ /* 0x001fe20000011600 */
[----:B------:R-:W-:-:S04]  /*5070*/  VIADD R0, R153, 0x1 ;  /* 0x0000000199007836 */ /* 0x000fc80000000000 */
[----:B------:R-:W0:Y:S01]  /*5080*/  SHFL.IDX PT, R137, R11, RZ, 0x1c1f ;  /* 0x001c1fff0b897589 */ /* 0x000e2200000e0000 */
[----:B------:R-:W-:-:S04]  /*5090*/  IMAD R13, R9, -0x2, R0 ;  /* 0xfffffffe090d7824 */ /* 0x000fc800078e0200 */
[----:B------:R-:W-:Y:S02]  /*50a0*/  IMAD R0, R16, UR7, R13 ;  /* 0x0000000710007c24 */ /* 0x000fe4000f8e020d */
[----:B------:R-:W-:Y:S02]  /*50b0*/  VIADD R140, R13, 0xffffffff ;  /* 0xffffffff0d8c7836 */ /* 0x000fe40000000000 */
[----:B------:R-:W-:-:S04]  /*50c0*/  VIADD R0, R0, -UR11 ;  /* 0x8000000b00007c36 */ /* 0x000fc80008000000 */
[C---:B------:R-:W-:Y:S02]  /*50d0*/  VIADD R136, R0.reuse, UR14 ;  /* 0x0000000e00887c36 */ /* 0x040fe40008000000 */
[----:B------:R-:W-:Y:S02]  /*50e0*/  VIADD R138, R0, UR5 ;  /* 0x00000005008a7c36 */ /* 0x000fe40008000000 */
[--C-:B0-----:R-:W-:Y:S02]  /*50f0*/  IMAD.IADD R0, R136, 0x1, R137.reuse ;  /* 0x0000000188007824 */ /* 0x101fe400078e0289 */
[----:B------:R-:W-:Y:S01]  /*5100*/  IMAD.IADD R2, R138, 0x1, R137 ;  /* 0x000000018a027824 */ /* 0x000fe200078e0289 */
[----:B------:R-:W-:Y:S06]  /*5110*/  @!P1 BRA `(.L_x_1005) ;  /* 0x0000000000589947 */ /* 0x000fec0003800000 */
[----:B------:R-:W-:Y:S01]  /*5120*/  IMAD R12, R16, UR7, R137 ;  /* 0x00000007100c7c24 */ /* 0x000fe2000f8e0289 */
[----:B------:R-:W-:Y:S03]  /*5130*/  BSSY B0, `(.L_x_1006) ;  /* 0x0000011000007945 */ /* 0x000fe60003800000 */
[----:B------:R-:W-:-:S05]  /*5140*/  VIADD R13, R12, -UR11 ;  /* 0x8000000b0c0d7c36 */ /* 0x000fca0008000000 */
[----:B------:R-:W-:-:S13]  /*5150*/  ISETP.GT.AND P1, PT, R13, -0x1, PT ;  /* 0xffffffff0d00780c */ /* 0x000fda0003f24270 */
[----:B------:R-:W-:Y:S05]  /*5160*/  @P1 BRA `(.L_x_1007) ;  /* 0x0000000000201947 */ /* 0x000fea0003800000 */
[----:B------:R-:W-:Y:S01]  /*5170*/  IMAD.U32 R137, RZ, RZ, UR6 ;  /* 0x00000006ff897e24 */ /* 0x000fe2000f8e00ff */
[----:B------:R-:W-:-:S04]  /*5180*/  LOP3.LUT R13, RZ, R13, RZ, 0x33, !PT ;  /* 0x0000000dff0d7212 */ /* 0x000fc800078e33ff */
[----:B------:R-:W-:-:S13]  /*5190*/  ISETP.NE.AND P1, PT, R137, 0x1, PT ;  /* 0x000000018900780c */ /* 0x000fda0003f25270 */
[----:B------:R-:W0:Y:S02]  /*51a0*/  @P1 LDC.64 R142, c[0x0][0x9e8] ;  /* 0x00027a00ff8e1b82 */ /* 0x000e240000000a00 */
[----:B0-----:R-:W-:-:S05]  /*51b0*/  @P1 IMAD.HI.U32 R12, R13, R142, RZ ;  /* 0x0000008e0d0c1227 */ /* 0x001fca00078e00ff */
[----:B------:R-:W-:-:S04]  /*51c0*/  @P1 SHF.R.U32.HI R13, RZ, R143, R12 ;  /* 0x0000008fff0d1219 */ /* 0x000fc8000001160c */
[----:B------:R-:W-:Y:S01]  /*51d0*/  LOP3.LUT R13, RZ, R13, RZ, 0x33, !PT ;  /* 0x0000000dff0d7212 */ /* 0x000fe200078e33ff */
[----:B------:R-:W-:Y:S06]  /*51e0*/  BRA `(.L_x_1008) ;  /* 0x0000000000147947 */ /* 0x000fec0003800000 */
.L_x_1007:
[----:B------:R-:W-:-:S05]  /*51f0*/  IMAD.U32 R137, RZ, RZ, UR6 ;  /* 0x00000006ff897e24 */ /* 0x000fca000f8e00ff */
[----:B------:R-:W-:-:S13]  /*5200*/  ISETP.NE.AND P1, PT, R137, 0x1, PT ;  /* 0x000000018900780c */ /* 0x000fda0003f25270 */
[----:B------:R-:W0:Y:S02]  /*5210*/  @P1 LDC.64 R142, c[0x0][0x9e8] ;  /* 0x00027a00ff8e1b82 */ /* 0x000e240000000a00 */
[----:B0-----:R-:W-:-:S05]  /*5220*/  @P1 IMAD.HI.U32 R12, R13, R142, RZ ;  /* 0x0000008e0d0c1227 */ /* 0x001fca00078e00ff */
[----:B------:R-:W-:-:S07]  /*5230*/  @P1 SHF.R.U32.HI R13, RZ, R143, R12 ;  /* 0x0000008fff0d1219 */ /* 0x000fce000001160c */
.L_x_1008:
[----:B------:R-:W-:Y:S05]  /*5240*/  BSYNC B0 ;  /* 0x0000000000007941 */ /* 0x000fea0003800000 */
.L_x_1006:
[----:B------:R-:W-:-:S05]  /*5250*/  IMAD R13, R13, R137, R140 ;  /* 0x000000890d0d7224 */ /* 0x000fca00078e028c */
[----:B------:R-:W-:Y:S02]  /*5260*/  VIADDMNMX R0, R13, R137, R0, PT ;  /* 0x000000890d007246 */ /* 0x000fe40003800100 */
[----:B------:R-:W-:-:S07]  /*5270*/  VIMNMX R2, R2, R13, !PT ;  /* 0x0000000d02027248 */ /* 0x000fce0007fe0100 */
.L_x_1005:
[C---:B------:R-:W-:Y:S01]  /*5280*/  ISETP.GE.AND P2, PT, R153.reuse, 0x9, PT ;  /* 0x000000099900780c */ /* 0x040fe20003f46270 */
[----:B------:R-:W0:Y:S01]  /*5290*/  SHFL.IDX PT, R11, R11, 0x1, 0x1c1f ;  /* 0x003c1f000b0b7f89 */ /* 0x000e2200000e0000 */
[C---:B------:R-:W-:Y:S02]  /*52a0*/  ISETP.GE.AND P1, PT, R153.reuse, 0x2, PT ;  /* 0x000000029900780c */ /* 0x040fe40003f26270 */
        /* <DEDUP_REMOVED lines=34> */
[C---:B------:R-:W-:Y:S02]  /*54d0*/  ISETP.GE.AND P4, PT, R153.reuse, 0x22, PT ;  /* 0x000000229900780c */ /* 0x040fe40003f86270 */
        /* <DEDUP_REMOVED lines=69> */
[----:B------:R-:W-:Y:S02]  /*5930*/  P2R R92, PR, RZ, 0x40 ;  /* 0x00000040ff5c7803 */ /* 0x000fe40000000000 */
[----:B------:R-:W-:-:S04]  /*5940*/  ISETP.GT.AND P6, PT, R2, RZ, !P6 ;  /* 0x000000ff0200720c */ /* 0x000fc800077c4270 */
[----:B------:R-:W-:-:S04]  /*5950*/  ISETP.LT.OR P6, PT, R0, 0x1, P6 ;  /* 0x000000010000780c */ /* 0x000fc800037c1670 */
[----:B------:R-:W-:Y:S02]  /*5960*/  FSEL R171, R88, -INF , !P6 ;  /* 0xff80000058ab7808 */ /* 0x000fe40007000000 */
[----:B------:R-:W-:-:S04]  /*5970*/  ISETP.GE.AND P6, PT, R153, 0x5a, PT ;  /* 0x0000005a9900780c */ /* 0x000fc80003fc6270 */
[----:B------:R-:W-:Y:S02]  /*5980*/  P2R R128, PR, RZ, 0x40 ;  /* 0x00000040ff807803 */ /* 0x000fe40000000000 */
[----:B------:R-:W-:Y:S01]  /*5990*/  ISETP.GT.AND P6, PT, R2, 0x59, !P6 ;  /* 0x000000590200780c */ /* 0x000fe200077c4270 */
[----:B0-----:R-:W-:-:S03]  /*59a0*/  IMAD.IADD R2, R138, 0x1, R11 ;  /* 0x000000018a027824 */ /* 0x001fc600078e020b */
[----:B------:R-:W-:Y:S01]  /*59b0*/  ISETP.LT.OR P6, PT, R0, 0x5a, P6 ;  /* 0x0000005a0000780c */ /* 0x000fe200037c1670 */
[----:B------:R-:W-:-:S03]  /*59c0*/  IMAD.IADD R0, R136, 0x1, R11 ;  /* 0x0000000188007824 */ /* 0x000fc600078e020b */
[----:B------:R-:W-:Y:S02]  /*59d0*/  FSEL R133, R133, -INF , !P6 ;  /* 0xff80000085857808 */ /* 0x000fe40007000000 */
[----:B------:R-:W-:-:S13]  /*59e0*/  LOP3.LUT P6, RZ, R18, 0x80000, RZ, 0xc0, !PT ;  /* 0x0008000012ff7812 */ /* 0x000fda00078cc0ff */
[----:B------:R-:W-:Y:S05]  /*59f0*/  @!P6 BRA `(.L_x_1009) ;  /* 0x000000000058e947 */ /* 0x000fea0003800000 */
        /* <DEDUP_REMOVED lines=13> */
.L_x_1011:
[----:B------:R-:W-:-:S05]  /*5ad0*/  IMAD.U32 R88, RZ, RZ, UR6 ;  /* 0x00000006ff587e24 */ /* 0x000fca000f8e00ff */
[----:B------:R-:W-:-:S13]  /*5ae0*/  ISETP.NE.AND P6, PT, R88, 0x1, PT ;  /* 0x000000015800780c */ /* 0x000fda0003fc5270 */
[----:B------:R-:W0:Y:S02]  /*5af0*/  @P6 LDC.64 R142, c[0x0][0x9e8] ;  /* 0x00027a00ff8e6b82 */ /* 0x000e240000000a00 */
[----:B0-----:R-:W-:-:S05]  /*5b00*/  @P6 IMAD.HI.U32 R12, R11, R142, RZ ;  /* 0x0000008e0b0c6227 */ /* 0x001fca00078e00ff */
[----:B------:R-:W-:-:S07]  /*5b10*/  @P6 SHF.R.U32.HI R11, RZ, R143, R12 ;  /* 0x0000008fff0b6219 */ /* 0x000fce000001160c */
.L_x_1012:
[----:B------:R-:W-:Y:S05]  /*5b20*/  BSYNC B0 ;  /* 0x0000000000007941 */ /* 0x000fea0003800000 */
.L_x_1010:
[----:B------:R-:W-:-:S05]  /*5b30*/  IMAD R11, R11, R88, R140 ;  /* 0x000000580b0b7224 */ /* 0x000fca00078e028c */
[----:B------:R-:W-:Y:S02]  /*5b40*/  VIADDMNMX R0, R11, R88, R0, PT ;  /* 0x000000580b007246 */ /* 0x000fe40003800100 */
[----:B------:R-:W-:-:S07]  /*5b50*/  VIMNMX R2, R2, R11, !PT ;  /* 0x0000000b02027248 */ /* 0x000fce0007fe0100 */
.L_x_1009:
[C---:B------:R-:W-:Y:S02]  /*5b60*/  ISETP.GT.AND P1, PT, R2.reuse, 0x1, !P1 ;  /* 0x000000010200780c */ /* 0x040fe40004f24270 */
[----:B------:R-:W-:Y:S02]  /*5b70*/  ISETP.GT.AND P2, PT, R2, 0x8, !P2 ;  /* 0x000000080200780c */ /* 0x000fe40005744270 */
        /* <DEDUP_REMOVED lines=32> */
[----:B------:R-:W-:Y:S02]  /*5d80*/  ISETP.NE.AND P2, PT, R151, RZ, PT ;  /* 0x000000ff9700720c */ /* 0x000fe40003f45270 */
        /* <DEDUP_REMOVED lines=31> */
[----:B------:R-:W-:Y:S02]  /*5f80*/  ISETP.GT.AND P1, PT, R2, 0x30, !P1 ;  /* 0x000000300200780c */ /* 0x000fe40004f24270 */
[----:B------:R-:W-:Y:S02]  /*5f90*/  FMNMX.FTZ R12, R101, R12, !PT ;  /* 0x0000000c650c7209 */ /* 0x000fe40007810000 */
[----:B------:R-:W-:Y:S02]  /*5fa0*/  ISETP.LT.OR P1, PT, R0, 0x31, P1 ;  /* 0x000000310000780c */ /* 0x000fe40000f21670 */
[----:B------:R-:W-:Y:S02]  /*5fb0*/  FMNMX.FTZ R88, R133, R12, !PT ;  /* 0x0000000c85587209 */ /* 0x000fe40007810000 */
[----:B------:R-:W-:Y:S01]  /*5fc0*/  FSEL R155, R114, -INF , !P1 ;  /* 0xff800000729b7808 */ /* 0x000fe20004800000 */
[----:B------:R-:W0:Y:S01]  /*5fd0*/  LDC R12, c[0x0][0x988] ;  /* 0x00026200ff0c7b82 */ /* 0x000e220000000800 */
[----:B------:R-:W-:Y:S01]  /*5fe0*/  ISETP.NE.AND P1, PT, R112, RZ, PT ;  /* 0x000000ff7000720c */ /* 0x000fe20003f25270 */
[----:B------:R-:W1:Y:S01]  /*5ff0*/  SHFL.BFLY PT, R11, R88, 0x2, 0x1f ;  /* 0x0c401f00580b7f89 */ /* 0x000e6200000e0000 */
[----:B------:R-:W-:-:S02]  /*6000*/  ISETP.NE.AND P6, PT, R124, RZ, PT ;  /* 0x000000ff7c00720c */ /* 0x000fc40003fc5270 */
[C---:B------:R-:W-:Y:S02]  /*6010*/  ISETP.GT.AND P1, PT, R2.reuse, 0x31, !P1 ;  /* 0x000000310200780c */ /* 0x040fe40004f24270 */
[----:B------:R-:W-:Y:S02]  /*6020*/  ISETP.GT.AND P3, PT, R2, 0x50, !P3 ;  /* 0x000000500200780c */ /* 0x000fe40005f64270 */
[C---:B------:R-:W-:Y:S02]  /*6030*/  ISETP.LT.OR P1, PT, R0.reuse, 0x32, P1 ;  /* 0x000000320000780c */ /* 0x040fe40000f21670 */
[----:B------:R-:W-:Y:S02]  /*6040*/  ISETP.LT.OR P3, PT, R0, 0x51, P3 ;  /* 0x000000510000780c */ /* 0x000fe40001f61670 */
[----:B------:R-:W-:Y:S02]  /*6050*/  FSEL R115, R115, -INF , !P1 ;  /* 0xff80000073737808 */ /* 0x000fe40004800000 */
[----:B------:R-:W-:-:S02]  /*6060*/  ISETP.NE.AND P1, PT, R152, RZ, PT ;  /* 0x000000ff9800720c */ /* 0x000fc40003f25270 */
[C---:B------:R-:W-:Y:S02]  /*6070*/  ISETP.GT.AND P4, PT, R2.reuse, 0x51, !P4 ;  /* 0x000000510200780c */ /* 0x040fe40006784270 */
[----:B------:R-:W-:Y:S02]  /*6080*/  ISETP.GT.AND P1, PT, R2, 0x38, !P1 ;  /* 0x000000380200780c */ /* 0x000fe40004f24270 */
[----:B------:R-:W-:Y:S02]  /*6090*/  FSEL R165, R130, -INF , !P3 ;  /* 0xff80000082a57808 */ /* 0x000fe40005800000 */
[----:B------:R-:W-:Y:S02]  /*60a0*/  ISETP.LT.OR P1, PT, R0, 0x39, P1 ;  /* 0x000000390000780c */ /* 0x000fe40000f21670 */
[----:B------:R-:W-:Y:S02]  /*60b0*/  ISETP.GT.AND P5, PT, R2, 0x58, !P5 ;  /* 0x000000580200780c */ /* 0x000fe40006fa4270 */
[----:B------:R-:W-:-:S02]  /*60c0*/  FSEL R157, R118, -INF , !P1 ;  /* 0xff800000769d7808 */ /* 0x000fc40004800000 */
[----:B------:R-:W-:Y:S02]  /*60d0*/  ISETP.NE.AND P1, PT, R116, RZ, PT ;  /* 0x000000ff7400720c */ /* 0x000fe40003f25270 */
[----:B------:R-:W-:Y:S02]  /*60e0*/  ISETP.LT.OR P4, PT, R0, 0x52, P4 ;  /* 0x000000520000780c */ /* 0x000fe40002781670 */
[----:B------:R-:W-:Y:S02]  /*60f0*/  ISETP.GT.AND P1, PT, R2, 0x39, !P1 ;  /* 0x000000390200780c */ /* 0x000fe40004f24270 */
[C---:B------:R-:W-:Y:S02]  /*6100*/  ISETP.LT.OR P5, PT, R0.reuse, 0x59, P5 ;  /* 0x000000590000780c */ /* 0x040fe40002fa1670 */
[----:B------:R-:W-:-:S04]  /*6110*/  ISETP.LT.OR P1, PT, R0, 0x3a, P1 ;  /* 0x0000003a0000780c */ /* 0x000fc80000f21670 */
[----:B------:R-:W-:Y:S02]  /*6120*/  FSEL R119, R119, -INF , !P1 ;  /* 0xff80000077777808 */ /* 0x000fe40004800000 */
[----:B------:R-:W-:-:S04]  /*6130*/  ISETP.NE.AND P1, PT, R154, RZ, PT ;  /* 0x000000ff9a00720c */ /* 0x000fc80003f25270 */
[----:B------:R-:W-:-:S04]  /*6140*/  ISETP.GT.AND P1, PT, R2, 0x40, !P1 ;  /* 0x000000400200780c */ /* 0x000fc80004f24270 */
[----:B------:R-:W-:-:S04]  /*6150*/  ISETP.LT.OR P1, PT, R0, 0x41, P1 ;  /* 0x000000410000780c */ /* 0x000fc80000f21670 */
[----:B------:R-:W-:Y:S02]  /*6160*/  FSEL R159, R122, -INF , !P1 ;  /* 0xff8000007a9f7808 */ /* 0x000fe40004800000 */
[----:B------:R-:W-:-:S04]  /*6170*/  ISETP.NE.AND P1, PT, R120, RZ, PT ;  /* 0x000000ff7800720c */ /* 0x000fc80003f25270 */
[----:B------:R-:W-:-:S04]  /*6180*/  ISETP.GT.AND P1, PT, R2, 0x41, !P1 ;  /* 0x000000410200780c */ /* 0x000fc80004f24270 */
[----:B------:R-:W-:-:S04]  /*6190*/  ISETP.LT.OR P1, PT, R0, 0x42, P1 ;  /* 0x000000420000780c */ /* 0x000fc80000f21670 */
[----:B------:R-:W-:Y:S02]  /*61a0*/  FSEL R123, R123, -INF , !P1 ;  /* 0xff8000007b7b7808 */ /* 0x000fe40004800000 */
[----:B------:R-:W-:-:S04]  /*61b0*/  ISETP.GT.AND P1, PT, R2, 0x48, !P2 ;  /* 0x000000480200780c */ /* 0x000fc80005724270 */
[----:B------:R-:W-:-:S04]  /*61c0*/  ISETP.LT.OR P1, PT, R0, 0x49, P1 ;  /* 0x000000490000780c */ /* 0x000fc80000f21670 */
[----:B------:R-:W-:Y:S02]  /*61d0*/  FSEL R161, R126, -INF , !P1 ;  /* 0xff8000007ea17808 */ /* 0x000fe40004800000 */
[----:B------:R-:W-:Y:S02]  /*61e0*/  ISETP.GT.AND P1, PT, R2, 0x49, !P6 ;  /* 0x000000490200780c */ /* 0x000fe40007724270 */
[----:B------:R-:W-:Y:S02]  /*61f0*/  ISETP.NE.AND P6, PT, R92, RZ, PT ;  /* 0x000000ff5c00720c */ /* 0x000fe40003fc5270 */
[----:B------:R-:W-:Y:S02]  /*6200*/  ISETP.LT.OR P1, PT, R0, 0x4a, P1 ;  /* 0x0000004a0000780c */ /* 0x000fe40000f21670 */
[----:B-1----:R-:W-:Y:S02]  /*6210*/  FMNMX.FTZ R92, R88, R11, !PT ;  /* 0x0000000b585c7209 */ /* 0x002fe40007810000 */
[----:B------:R-:W-:-:S02]  /*6220*/  FSEL R127, R127, -INF , !P1 ;  /* 0xff8000007f7f7808 */ /* 0x000fc40004800000 */
[----:B------:R-:W-:Y:S01]  /*6230*/  ISETP.GT.AND P1, PT, R2, RZ, !P6 ;  /* 0x000000ff0200720c */ /* 0x000fe20007724270 */
[----:B------:R-:W1:Y:S01]  /*6240*/  SHFL.BFLY PT, R11, R92, 0x1, 0x1f ;  /* 0x0c201f005c0b7f89 */ /* 0x000e6200000e0000 */
[----:B------:R-:W-:Y:S02]  /*6250*/  ISETP.NE.AND P6, PT, R128, RZ, PT ;  /* 0x000000ff8000720c */ /* 0x000fe40003fc5270 */
[----:B------:R-:W-:Y:S02]  /*6260*/  ISETP.LT.OR P1, PT, R0, 0x1, P1 ;  /* 0x000000010000780c */ /* 0x000fe40000f21670 */
[----:B------:R-:W-:Y:S02]  /*6270*/  ISETP.GT.AND P2, PT, R2, 0x59, !P6 ;  /* 0x000000590200780c */ /* 0x000fe40007744270 */
[----:B------:R-:W-:Y:S02]  /*6280*/  FSEL R90, R90, -INF , !P1 ;  /* 0xff8000005a5a7808 */ /* 0x000fe40004800000 */
[----:B------:R-:W-:-:S02]  /*6290*/  ISETP.LT.OR P2, PT, R0, 0x5a, P2 ;  /* 0x0000005a0000780c */ /* 0x000fc40001741670 */
[----:B------:R-:W-:Y:S02]  /*62a0*/  FMNMX.FTZ R88, R90, R15, !PT ;  /* 0x0000000f5a587209 */ /* 0x000fe40007810000 */
[----:B------:R-:W-:Y:S02]  /*62b0*/  FSEL R135, R135, -INF , !P2 ;  /* 0xff80000087877808 */ /* 0x000fe40005000000 */
[----:B------:R-:W-:-:S04]  /*62c0*/  FMNMX.FTZ R88, R91, R88, !PT ;  /* 0x000000585b587209 */ /* 0x000fc80007810000 */
[----:B------:R-:W-:-:S04]  /*62d0*/  FMNMX.FTZ R88, R141, R88, !PT ;  /* 0x000000588d587209 */ /* 0x000fc80007810000 */
[----:B------:R-:W-:Y:S02]  /*62e0*/  FMNMX.FTZ R88, R95, R88, !PT ;  /* 0x000000585f587209 */ /* 0x000fe40007810000 */
[----:B-1----:R-:W-:Y:S02]  /*62f0*/  FMNMX.FTZ R11, R92, R11, !PT ;  /* 0x0000000b5c0b7209 */ /* 0x002fe40007810000 */
[----:B------:R-:W-:Y:S02]  /*6300*/  FMNMX.FTZ R88, R143, R88, !PT ;  /* 0x000000588f587209 */ /* 0x000fe40007810000 */
[C---:B------:R-:W-:Y:S01]  /*6310*/  FSETP.NEU.FTZ.AND P1, PT, R11.reuse, -INF , PT ;  /* 0xff8000000b00780b */ /* 0x040fe20003f3d000 */
[----:B0-----:R-:W-:Y:S01]  /*6320*/  FMUL.FTZ R94, R11, R12 ;  /* 0x0000000c0b5e7220 */ /* 0x001fe20000410000 */
[----:B------:R-:W-:-:S04]  /*6330*/  FMNMX.FTZ R88, R99, R88, !PT ;  /* 0x0000005863587209 */ /* 0x000fc80007810000 */
[----:B------:R-:W-:Y:S02]  /*6340*/  FMNMX.FTZ R88, R147, R88, !PT ;  /* 0x0000005893587209 */ /* 0x000fe40007810000 */
[----:B------:R-:W-:Y:S02]  /*6350*/  FSEL R94, R94, RZ, P1 ;  /* 0x000000ff5e5e7208 */ /* 0x000fe40000800000 */
[----:B------:R-:W-:-:S03]  /*6360*/  FMNMX.FTZ R88, R103, R88, !PT ;  /* 0x0000005867587209 */ /* 0x000fc60007810000 */
[--C-:B------:R-:W-:Y:S01]  /*6370*/  FFMA.FTZ R2, R139, R12, -R94.reuse ;  /* 0x0000000c8b027223 */ /* 0x100fe2000001085e */
[----:B------:R-:W-:Y:S01]  /*6380*/  FMNMX.FTZ R88, R151, R88, !PT ;  /* 0x0000005897587209 */ /* 0x000fe20007810000 */
[-CC-:B------:R-:W-:Y:S01]  /*6390*/  FFMA.FTZ R148, R145, R12.reuse, -R94.reuse ;  /* 0x0000000c91947223 */ /* 0x180fe2000001085e */
[----:B------:R-:W-:Y:S01]  /*63a0*/  FSEL R139, R131, -INF , !P4 ;  /* 0xff800000838b7808 */ /* 0x000fe20006000000 */
[--C-:B------:R-:W-:Y:S01]  /*63b0*/  FFMA.FTZ R150, R137, R12, -R94.reuse ;  /* 0x0000000c89967223 */ /* 0x100fe2000001085e */
[----:B------:R-:W-:Y:S01]  /*63c0*/  FMNMX.FTZ R88, R107, R88, !PT ;  /* 0x000000586b587209 */ /* 0x000fe20007810000 */
[-CC-:B------:R-:W-:Y:S01]  /*63d0*/  FFMA.FTZ R142, R13, R12.reuse, -R94.reuse ;  /* 0x0000000c0d8e7223 */ /* 0x180fe2000001085e */
[----:B------:R-:W-:Y:S01]  /*63e0*/  FSEL R145, R134, -INF , !P5 ;  /* 0xff80000086917808 */ /* 0x000fe20006800000 */
[--C-:B------:R-:W-:Y:S01]  /*63f0*/  FFMA.FTZ R146, R93, R12, -R94.reuse ;  /* 0x0000000c5d927223 */ /* 0x100fe2000001085e */
[----:B------:R-:W-:Y:S01]  /*6400*/  FMNMX.FTZ R88, R153, R88, !PT ;  /* 0x0000005899587209 */ /* 0x000fe20007810000 */
[----:B------:R0:W-:Y:S01]  /*6410*/  MUFU.EX2 R131, R2 ;  /* 0x0000000200837308 */ /* 0x0001e20000000800 */
[-CC-:B------:R-:W-:Y:S01]  /*6420*/  FFMA.FTZ R93, R117, R12.reuse, -R94.reuse ;  /* 0x0000000c755d7223 */ /* 0x180fe2000001085e */
[----:B------:R-:W-:Y:S01]  /*6430*/  FSEL R117, R11, RZ, P1 ;  /* 0x000000ff0b757208 */ /* 0x000fe20000800000 */
[--C-:B------:R-:W-:Y:S01]  /*6440*/  FFMA.FTZ R171, R171, R12, -R94.reuse ;  /* 0x0000000cabab7223 */ /* 0x100fe2000001085e */
[----:B------:R-:W-:Y:S01]  /*6450*/  FMNMX.FTZ R88, R111, R88, !PT ;  /* 0x000000586f587209 */ /* 0x000fe20007810000 */
[-CC-:B------:R-:W-:Y:S01]  /*6460*/  FFMA.FTZ R156, R177, R12.reuse, -R94.reuse ;  /* 0x0000000cb19c7223 */ /* 0x180fe2000001085e */
[----:B------:R-:W-:Y:S01]  /*6470*/  FFMA.FTZ R158, R175, R12, -R94 ;  /* 0x0000000caf9e7223 */ /* 0x000fe2000001085e */
[----:B------:R-:W-:Y:S01]  /*6480*/  FADD.FTZ R117, -R117, R20 ;  /* 0x0000001475757221 */ /* 0x000fe20000010100 */
        /* <DEDUP_REMOVED lines=25> */
[----:B------:R-:W-:Y:S03]  /*6620*/  MUFU.EX2 R173, R173 ;  /* 0x000000ad00ad7308 */ /* 0x000fe60000000800 */
[----:B------:R-:W-:-:S04]  /*6630*/  FMNMX.FTZ R88, R127, R88, !PT ;  /* 0x000000587f587209 */ /* 0x000fc80007810000 */
[----:B------:R-:W-:Y:S01]  /*6640*/  FMNMX.FTZ R88, R165, R88, !PT ;  /* 0x00000058a5587209 */ /* 0x000fe20007810000 */
[----:B------:R-:W-:Y:S03]  /*6650*/  MUFU.EX2 R152, R152 ;  /* 0x0000009800987308 */ /* 0x000fe60000000800 */
[----:B------:R-:W-:-:S04]  /*6660*/  FMNMX.FTZ R88, R139, R88, !PT ;  /* 0x000000588b587209 */ /* 0x000fc80007810000 */
[----:B------:R-:W-:Y:S01]  /*6670*/  FMNMX.FTZ R88, R145, R88, !PT ;  /* 0x0000005891587209 */ /* 0x000fe20007810000 */
[----:B------:R-:W-:Y:S03]  /*6680*/  MUFU.EX2 R167, R167 ;  /* 0x000000a700a77308 */ /* 0x000fe60000000800 */
[----:B------:R-:W-:-:S05]  /*6690*/  FMNMX.FTZ R88, R135, R88, !PT ;  /* 0x0000005887587209 */ /* 0x000fca0007810000 */
[----:B------:R-:W1:Y:S01]  /*66a0*/  SHFL.BFLY PT, R137, R88, 0x2, 0x1f ;  /* 0x0c401f0058897f89 */ /* 0x000e6200000e0000 */
[----:B------:R-:W-:Y:S08]  /*66b0*/  MUFU.EX2 R154, R154 ;  /* 0x0000009a009a7308 */ /* 0x000ff00000000800 */
[----:B------:R-:W-:Y:S08]  /*66c0*/  MUFU.EX2 R149, R149 ;  /* 0x0000009500957308 */ /* 0x000ff00000000800 */
[----:B------:R-:W-:Y:S01]  /*66d0*/  MUFU.EX2 R148, R148 ;  /* 0x0000009400947308 */ /* 0x000fe20000000800 */
[----:B-1----:R-:W-:-:S07]  /*66e0*/  FMNMX.FTZ R137, R88, R137, !PT ;  /* 0x0000008958897209 */ /* 0x002fce0007810000 */
[----:B------:R-:W-:Y:S01]  /*66f0*/  MUFU.EX2 R150, R150 ;  /* 0x0000009600967308 */ /* 0x000fe20000000800 */
[----:B------:R-:W1:Y:S07]  /*6700*/  SHFL.BFLY PT, R0, R137, 0x1, 0x1f ;  /* 0x0c201f0089007f89 */ /* 0x000e6e00000e0000 */
[----:B------:R-:W-:Y:S08]  /*6710*/  MUFU.EX2 R109, R109 ;  /* 0x0000006d006d7308 */ /* 0x000ff00000000800 */
[----:B------:R-:W-:Y:S08]  /*6720*/  MUFU.EX2 R144, R144 ;  /* 0x0000009000907308 */ /* 0x000ff00000000800 */
[----:B------:R-:W-:Y:S01]  /*6730*/  MUFU.EX2 R89, R89 ;  /* 0x0000005900597308 */ /* 0x000fe20000000800 */
[----:B-1----:R-:W-:Y:S01]  /*6740*/  FMNMX.FTZ R13, R137, R0, !PT ;  /* 0x00000000890d7209 */ /* 0x002fe20007810000 */
[----:B------:R-:W-:-:S03]  /*6750*/  FMUL.FTZ R0, R117, R12 ;  /* 0x0000000c75007220 */ /* 0x000fc60000410000 */
[C---:B------:R-:W-:Y:S01]  /*6760*/  FSETP.NEU.FTZ.AND P1, PT, R13.reuse, -INF , PT ;  /* 0xff8000000d00780b */ /* 0x040fe20003f3d000 */
[C---:B0-----:R-:W-:Y:S02]  /*6770*/  FMUL.FTZ R2, R13.reuse, R12 ;  /* 0x0000000c0d027220 */ /* 0x041fe40000410000 */
[----:B------:R-:W-:Y:S03]  /*6780*/  MUFU.EX2 R146, R146 ;  /* 0x0000009200927308 */ /* 0x000fe60000000800 */
[----:B------:R-:W-:Y:S02]  /*6790*/  FSEL R92, R2, RZ, P1 ;  /* 0x000000ff025c7208 */ /* 0x000fe40000800000 */
[----:B------:R-:W-:-:S03]  /*67a0*/  FSEL R2, R13, RZ, P1 ;  /* 0x000000ff0d027208 */ /* 0x000fc60000800000 */
[----:B------:R-:W0:Y:S01]  /*67b0*/  MUFU.EX2 R0, R0 ;  /* 0x0000000000007308 */ /* 0x000e220000000800 */
[-CC-:B------:R-:W-:Y:S01]  /*67c0*/  FFMA.FTZ R117, R90, R12.reuse, -R92.reuse ;  /* 0x0000000c5a757223 */ /* 0x180fe2000001085c */
[-CC-:B------:R-:W-:Y:S01]  /*67d0*/  FFMA.FTZ R88, R91, R12.reuse, -R92.reuse ;  /* 0x0000000c5b587223 */ /* 0x180fe2000001085c */
[----:B------:R-:W-:Y:S01]  /*67e0*/  FADD.FTZ R15, -R2, R15 ;  /* 0x0000000f020f7221 */ /* 0x000fe20000010100 */
[-CC-:B------:R-:W-:Y:S01]  /*67f0*/  FFMA.FTZ R20, R141, R12.reuse, -R92.reuse ;  /* 0x0000000c8d147223 */ /* 0x180fe2000001085c */
[-CC-:B------:R-:W-:Y:S01]  /*6800*/  FFMA.FTZ R95, R95, R12.reuse, -R92.reuse ;  /* 0x0000000c5f5f7223 */ /* 0x180fe2000001085c */
[-CC-:B------:R-:W-:Y:S01]  /*6810*/  FFMA.FTZ R143, R143, R12.reuse, -R92.reuse ;  /* 0x0000000c8f8f7223 */ /* 0x180fe2000001085c */
[-C--:B------:R-:W-:Y:S01]  /*6820*/  FMUL.FTZ R15, R15, R12.reuse ;  /* 0x0000000c0f0f7220 */ /* 0x080fe20000410000 */
        /* <DEDUP_REMOVED lines=9> */
[----:B0-----:R-:W-:Y:S01]  /*68c0*/  FFMA.FTZ R7, R0, R7, R171 ;  /* 0x0000000700077223 */ /* 0x001fe200000100ab */
[-CC-:B------:R-:W-:Y:S01]  /*68d0*/  FFMA.FTZ R155, R155, R12.reuse, -R92.reuse ;  /* 0x0000000c9b9b7223 */ /* 0x180fe2000001085c */
[-CC-:B------:R-:W-:Y:S01]  /*68e0*/  FFMA.FTZ R115, R115, R12.reuse, -R92.reuse ;  /* 0x0000000c73737223 */ /* 0x180fe2000001085c */
[-CC-:B------:R-:W-:Y:S01]  /*68f0*/  FFMA.FTZ R157, R157, R12.reuse, -R92.reuse ;  /* 0x0000000c9d9d7223 */ /* 0x180fe2000001085c */
[----:B------:R-:W-:Y:S01]  /*6900*/  FADD.FTZ R7, R156, R7 ;  /* 0x000000079c077221 */ /* 0x000fe20000010000 */
        /* <DEDUP_REMOVED lines=9> */
[----:B------:R-:W-:Y:S01]  /*69a0*/  FFMA.FTZ R92, R135, R12, -R92 ;  /* 0x0000000c875c7223 */ /* 0x000fe2000001085c */
[----:B------:R-:W2:Y:S01]  /*69b0*/  MUFU.EX2 R20, R20 ;  /* 0x0000001400147308 */ /* 0x000ea20000000800 */
[----:B-1----:R-:W-:Y:S01]  /*69c0*/  FFMA.FTZ R91, R2, R6, R117 ;  /* 0x00000006025b7223 */ /* 0x002fe20000010075 */
[----:B------:R-:W-:-:S04]  /*69d0*/  FADD.FTZ R6, R158, R7 ;  /* 0x000000079e067221 */ /* 0x000fc80000010000 */
[----:B------:R-:W-:Y:S02]  /*69e0*/  FADD.FTZ R7, R173, R6 ;  /* 0x00000006ad077221 */ /* 0x000fe40000010000 */
[----:B------:R-:W1:Y:S01]  /*69f0*/  MUFU.EX2 R95, R95 ;  /* 0x0000005f005f7308 */ /* 0x000e620000000800 */
[----:B0-----:R-:W-:Y:S01]  /*6a00*/  FADD.FTZ R91, R88, R91 ;  /* 0x0000005b585b7221 */ /* 0x001fe20000010000 */
[----:B------:R-:W-:-:S04]  /*6a10*/  FADD.FTZ R6, R152, R7 ;  /* 0x0000000798067221 */ /* 0x000fc80000010000 */
[----:B------:R-:W-:Y:S02]  /*6a20*/  FADD.FTZ R7, R167, R6 ;  /* 0x00000006a7077221 */ /* 0x000fe40000010000 */
[----:B------:R-:W0:Y:S01]  /*6a30*/  MUFU.EX2 R90, R143 ;  /* 0x0000008f005a7308 */ /* 0x000e220000000800 */
[----:B--2---:R-:W-:Y:S01]  /*6a40*/  FADD.FTZ R91, R20, R91 ;  /* 0x0000005b145b7221 */ /* 0x004fe20000010000 */
[----:B------:R-:W-:-:S04]  /*6a50*/  FADD.FTZ R6, R154, R7 ;  /* 0x000000079a067221 */ /* 0x000fc80000010000 */
[----:B------:R-:W-:Y:S02]  /*6a60*/  FADD.FTZ R7, R149, R6 ;  /* 0x0000000695077221 */ /* 0x000fe40000010000 */
[----:B------:R-:W2:Y:S01]  /*6a70*/  MUFU.EX2 R99, R99 ;  /* 0x0000006300637308 */ /* 0x000ea20000000800 */
[----:B-1----:R-:W-:Y:S01]  /*6a80*/  FADD.FTZ R91, R95, R91 ;  /* 0x0000005b5f5b7221 */ /* 0x002fe20000010000 */
        /* <DEDUP_REMOVED lines=12> */
[----:B------:R-:W-:-:S06]  /*6b50*/  FADD.FTZ R6, R146, R7 ;  /* 0x0000000792067221 */ /* 0x000fcc0000010000 */
[----:B------:R-:W1:Y:S01]  /*6b60*/  MUFU.EX2 R107, R107 ;  /* 0x0000006b006b7308 */ /* 0x000e620000000800 */
[----:B0-----:R-:W-:-:S07]  /*6b70*/  FADD.FTZ R91, R103, R91 ;  /* 0x0000005b675b7221 */ /* 0x001fce0000010000 */
[----:B------:R-:W0:Y:S01]  /*6b80*/  MUFU.EX2 R98, R153 ;  /* 0x0000009900627308 */ /* 0x000e220000000800 */
[----:B--2---:R-:W-:-:S07]  /*6b90*/  FADD.FTZ R91, R96, R91 ;  /* 0x0000005b605b7221 */ /* 0x004fce0000010000 */
[----:B------:R-:W2:Y:S01]  /*6ba0*/  MUFU.EX2 R111, R111 ;  /* 0x0000006f006f7308 */ /* 0x000ea20000000800 */
[----:B-1----:R-:W-:-:S07]  /*6bb0*/  FADD.FTZ R91, R107, R91 ;  /* 0x0000005b6b5b7221 */ /* 0x002fce0000010000 */
        /* <DEDUP_REMOVED lines=41> */
[----:B-1----:R-:W-:Y:S01]  /*6e50*/  FADD.FTZ R91, R110, R91 ;  /* 0x0000005b6e5b7221 */ /* 0x002fe20000010000 */
[----:B0-----:R-:W-:-:S03]  /*6e60*/  FADD.FTZ R7, R101, R6 ;  /* 0x0000000665077221 */ /* 0x001fc60000010000 */
[----:B--2---:R-:W-:Y:S01]  /*6e70*/  FADD.FTZ R6, R92, R91 ;  /* 0x0000005b5c067221 */ /* 0x004fe20000010000 */
[----:B------:R-:W-:Y:S06]  /*6e80*/  @!P0 BRA `(.L_x_1013) ;  /* 0x0000000000048947 */ /* 0x000fec0003800000 */
[----:B------:R-:W-:Y:S01]  /*6e90*/  BPT.TRAP 0x1 ;  /* 0x000000040000795c */ /* 0x000fe20000300000 */
.L_x_1013:
[----:B------:R-:W-:Y:S01]  /*6ea0*/  UIADD3 UR10, UR10, 0x2a860, URZ ;  /* 0x0002a8600a0a7890 */ /* 0x000fe2000fffe03f */
[C---:B------:R-:W-:Y:S01]  /*6eb0*/  ISETP.GT.AND P1, PT, R14.reuse, R21, PT ;  /* 0x000000150e00720c */ /* 0x040fe20003f24270 */
[----:B------:R-:W-:Y:S01]  /*6ec0*/  UMOV UR5, UR4 ;  /* 0x0000000400057c82 */ /* 0x000fe20008000000 */
[----:B------:R-:W-:Y:S01]  /*6ed0*/  F2FP.F16.F32.PACK_AB R159, R95, R20 ;  /* 0x000000145f9f723e */ /* 0x000fe200000000ff */
[----:B------:R-:W-:Y:S01]  /*6ee0*/  UPRMT UR10, UR61, 0x654, UR10 ;  /* 0x000006543d0a7896 */ /* 0x000fe2000800000a */
[----:B------:R-:W-:Y:S01]  /*6ef0*/  F2FP.F16.F32.PACK_AB R154, R149, R154 ;  /* 0x0000009a959a723e */ /* 0x000fe200000000ff */
[----:B------:R-:W-:Y:S01]  /*6f00*/  VIADD R14, R14, 0xffffffff ;  /* 0xffffffff0e0e7836 */ /* 0x000fe20000000000 */
[----:B------:R-:W-:Y:S01]  /*6f10*/  F2FP.F16.F32.PACK_AB R156, R156, R171 ;  /* 0x000000ab9c9c723e */ /* 0x000fe200000000ff */
[----:B------:R-:W-:Y:S01]  /*6f20*/  IMAD.MOV.U32 R15, RZ, RZ, R13 ;  /* 0x000000ffff0f7224 */ /* 0x000fe200078e000d */
[----:B------:R-:W-:Y:S01]  /*6f30*/  F2FP.F16.F32.PACK_AB R157, R88, R117 ;  /* 0x00000075589d723e */ /* 0x000fe200000000ff */
[----:B------:R-:W-:Y:S01]  /*6f40*/  IMAD.MOV.U32 R20, RZ, RZ, R11 ;  /* 0x000000ffff147224 */ /* 0x000fe200078e000b */
[----:B------:R-:W-:Y:S01]  /*6f50*/  F2FP.F16.F32.PACK_AB R158, R173, R158 ;  /* 0x0000009ead9e723e */ /* 0x000fe200000000ff */
[----:B------:R-:W-:Y:S01]  /*6f60*/  IMAD.MOV.U32 R160, RZ, RZ, R3 ;  /* 0x000000ffffa07224 */ /* 0x000fe200078e0003 */
        /* <DEDUP_REMOVED lines=19> */
[----:B------:R-:W-:Y:S01]  /*70a0*/  F2FP.F16.F32.PACK_AB R139, R92, R110 ;  /* 0x0000006e5c8b723e */ /* 0x000fe200000000ff */
[----:B------:R-:W-:Y:S06]  /*70b0*/  @P1 BRA `(.L_x_1014) ;  /* 0xffffffd000bc1947 */ /* 0x000fec000383ffff */
.L_x_995:
[----:B------:R-:W-:Y:S01]  /*70c0*/  ISETP.NE.AND P2, PT, R23, 0x1, PT ;  /* 0x000000011700780c */ /* 0x000fe20003f45270 */
[----:B------:R-:W0:Y:S01]  /*70d0*/  S2R R15, SR_CTAID.X ;  /* 0x00000000000f7919 */ /* 0x000e220000002500 */
[----:B------:R-:W1:Y:S01]  /*70e0*/  LDC R89, c[0x0][0x2f0] ;  /* 0x0000bc00ff597b82 */ /* 0x000e620000000800 */
[----:B------:R-:W-:Y:S01]  /*70f0*/  UIADD3 UR11, -UR11, 0x1, URZ ;  /* 0x000000010b0b7890 */ /* 0x000fe2000fffe13f */
[----:B------:R-:W-:Y:S01]  /*7100*/  LOP3.LUT P1, RZ, R18, 0x80000, RZ, 0xc0, !PT ;  /* 0x0008000012ff7812 */ /* 0x000fe2000782c0ff */
[----:B------:R-:W-:-:S08]  /*7110*/  ULDC UR5, c[0x0][0x9dc] ;  /* 0x0002770000057ab9 */ /* 0x000fd00000000800 */
[----:B------:R-:W2:Y:S08]  /*7120*/  @P2 LDC R20, c[0x0][0x44c] ;  /* 0x00011300ff142b82 */ /* 0x000eb00000000800 */
[----:B------:R-:W3:Y:S01]  /*7130*/  @P2 LDC R21, c[0x0][0x450] ;  /* 0x00011400ff152b82 */ /* 0x000ee20000000800 */
[----:B-1----:R-:W-:Y:S01]  /*7140*/  IMAD R88, R16, R89, UR11 ;  /* 0x0000000b10587e24 */ /* 0x002fe2000f8e0259 */
[----:B0-----:R-:W-:-:S05]  /*7150*/  LEA R15, R15, 0x7f, 0x7 ;  /* 0x0000007f0f0f7811 */ /* 0x001fca00078e38ff */
[----:B--2---:R-:W-:-:S05]  /*7160*/  @P2 IMAD.HI.U32 R20, R15, R20, RZ ;  /* 0x000000140f142227 */ /* 0x004fca00078e00ff */
[----:B---3--:R-:W-:-:S05]  /*7170*/  @P2 SHF.R.U32.HI R15, RZ, R21, R20 ;  /* 0x00000015ff0f2219 */ /* 0x008fca0000011614 */
[----:B------:R-:W-:-:S04]  /*7180*/  IMAD.IADD R15, R88, 0x1, R15 ;  /* 0x00000001580f7824 */ /* 0x000fc800078e020f */
[----:B------:R-:W-:Y:S01]  /*7190*/  VIADD R20, R15, -UR5 ;  /* 0x800000050f147c36 */ /* 0x000fe20008000000 */
[----:B------:R-:W-:Y:S06]  /*71a0*/  @!P1 BRA `(.L_x_1015) ;  /* 0x0000000000449947 */ /* 0x000fec0003800000 */
[----:B------:R-:W-:-:S13]  /*71b0*/  ISETP.GT.AND P1, PT, R15, -0x1, PT ;  /* 0xffffffff0f00780c */ /* 0x000fda0003f24270 */
[----:B------:R-:W-:Y:S05]  /*71c0*/  @P1 BRA `(.L_x_1016) ;  /* 0x0000000000201947 */ /* 0x000fea0003800000 */
[----:B------:R-:W0:Y:S01]  /*71d0*/  LDC R90, c[0x0][0x9e4] ;  /* 0x00027900ff5a7b82 */ /* 0x000e220000000800 */
[----:B------:R-:W-:Y:S02]  /*71e0*/  LOP3.LUT R15, RZ, R15, RZ, 0x33, !PT ;  /* 0x0000000fff0f7212 */ /* 0x000fe400078e33ff */
[----:B0-----:R-:W-:-:S13]  /*71f0*/  ISETP.NE.AND P1, PT, R90, 0x1, PT ;  /* 0x000000015a00780c */ /* 0x001fda0003f25270 */
[----:B------:R-:W0:Y:S02]  /*7200*/  @P1 LDC.64 R88, c[0x0][0x9e8] ;  /* 0x00027a00ff581b82 */ /* 0x000e240000000a00 */
[----:B0-----:R-:W-:-:S05]  /*7210*/  @P1 IMAD.HI.U32 R88, R15, R88, RZ ;  /* 0x000000580f581227 */ /* 0x001fca00078e00ff */
[----:B------:R-:W-:-:S04]  /*7220*/  @P1 SHF.R.U32.HI R15, RZ, R89, R88 ;  /* 0x00000059ff0f1219 */ /* 0x000fc80000011658 */
[----:B------:R-:W-:Y:S01]  /*7230*/  LOP3.LUT R15, RZ, R15, RZ, 0x33, !PT ;  /* 0x0000000fff0f7212 */ /* 0x000fe200078e33ff */
[----:B------:R-:W-:Y:S06]  /*7240*/  BRA `(.L_x_1017) ;  /* 0x0000000000147947 */ /* 0x000fec0003800000 */
.L_x_1016:
[----:B------:R-:W0:Y:S02]  /*7250*/  LDC R90, c[0x0][0x9e4] ;  /* 0x00027900ff5a7b82 */ /* 0x000e240000000800 */
[----:B0-----:R-:W-:-:S13]  /*7260*/  ISETP.NE.AND P1, PT, R90, 0x1, PT ;  /* 0x000000015a00780c */ /* 0x001fda0003f25270 */
[----:B------:R-:W0:Y:S02]  /*7270*/  @P1 LDC.64 R88, c[0x0][0x9e8] ;  /* 0x00027a00ff581b82 */ /* 0x000e240000000a00 */
[----:B0-----:R-:W-:-:S05]  /*7280*/  @P1 IMAD.HI.U32 R88, R15, R88, RZ ;  /* 0x000000580f581227 */ /* 0x001fca00078e00ff */
[----:B------:R-:W-:-:S07]  /*7290*/  @P1 SHF.R.U32.HI R15, RZ, R89, R88 ;  /* 0x00000059ff0f1219 */ /* 0x000fce0000011658 */
.L_x_1017:
[----:B------:R-:W-:-:S05]  /*72a0*/  IMAD R15, R15, R90, RZ ;  /* 0x0000005a0f0f7224 */ /* 0x000fca00078e02ff */
[----:B------:R-:W-:-:S07]  /*72b0*/  VIMNMX R20, R20, R15, !PT ;  /* 0x0000000f14147248 */ /* 0x000fce0007fe0100 */
.L_x_1015:
[----:B------:R-:W-:-:S04]  /*72c0*/  VIADD R20, R20, 0x5f ;  /* 0x0000005f14147836 */ /* 0x000fc80000000000 */
[----:B------:R-:W-:-:S05]  /*72d0*/  IMAD.HI R20, R20, 0x2aaaaaab, RZ ;  /* 0x2aaaaaab14147827 */ /* 0x000fca00078e02ff */
[----:B------:R-:W-:-:S04]  /*72e0*/  SHF.R.U32.HI R15, RZ, 0x1f, R20 ;  /* 0x0000001fff0f7819 */ /* 0x000fc80000011614 */
[----:B------:R-:W-:-:S04]  /*72f0*/  LEA.HI.SX32 R20, R20, R15, 0x1c ;  /* 0x0000000f14147211 */ /* 0x000fc800078fe2ff */
[----:B------:R-:W-:-:S04]  /*7300*/  VIMNMX R15, R17, R20, !PT ;  /* 0x00000014110f7248 */ /* 0x000fc80007fe0100 */
[----:B------:R-:W-:-:S13]  /*7310*/  ISETP.GE.AND P1, PT, R14, R15, PT ;  /* 0x0000000f0e00720c */ /* 0x000fda0003f26270 */
[----:B------:R-:W-:Y:S05]  /*7320*/  @!P1 BRA `(.L_x_1018) ;  /* 0x0000001800ec9947 */ /* 0x000fea0003800000 */
[----:B------:R-:W-:Y:S01]  /*7330*/  IMAD.MOV.U32 R20, RZ, RZ, R13 ;  /* 0x000000ffff147224 */ /* 0x000fe200078e000d */
[----:B------:R-:W-:Y:S01]  /*7340*/  UMOV UR6, UR4 ;  /* 0x0000000400067c82 */ /* 0x000fe20008000000 */
[----:B------:R-:W-:Y:S02]  /*7350*/  IMAD.MOV.U32 R21, RZ, RZ, R11 ;  /* 0x000000ffff157224 */ /* 0x000fe400078e000b */
[----:B------:R-:W-:-:S07]  /*7360*/  IMAD.MOV.U32 R160, RZ, RZ, R3 ;  /* 0x000000ffffa07224 */ /* 0x000fce00078e0003 */
.L_x_1029:
[----:B------:R-:W-:-:S04]  /*7370*/  UIADD3 UR4, UR6, 0x1, URZ ;  /* 0x0000000106047890 */ /* 0x000fc8000fffe03f */
[----:B------:R-:W-:-:S04]  /*7380*/  UISETP.NE.AND UP0, UPT, UR4, 0x2, UPT ;  /* 0x000000020400788c */ /* 0x000fc8000bf05270 */
[----:B------:R-:W-:Y:S02]  /*7390*/  USEL UR5, URZ, 0x1, UP0 ;  /* 0x000000013f057887 */ /* 0x000fe40008000000 */
[----:B------:R-:W-:-:S04]  /*73a0*/  USEL UR4, UR4, URZ, UP0 ;  /* 0x0000003f04047287 */ /* 0x000fc80008000000 */
[----:B------:R-:W-:Y:S01]  /*73b0*/  LOP3.LUT R3, R160, UR5, RZ, 0x3c, !PT ;  /* 0x00000005a0037c12 */ /* 0x000fe2000f8e3cff */
[----:B------:R-:W-:Y:S07]  /*73c0*/  @!P0 BRA `(.L_x_1019) ;  /* 0x0000000000048947 */ /* 0x000fee0003800000 */
[----:B------:R-:W-:Y:S01]  /*73d0*/  BPT.TRAP 0x1 ;  /* 0x000000040000795c */ /* 0x000fe20000300000 */
.L_x_1019:
[----:B------:R-:W-:Y:S01]  /*73e0*/  ULEA UR5, UR4, UR38, 0x3 ;  /* 0x0000002604057291 */ /* 0x000fe2000f8e183f */
[----:B------:R-:W-:-:S08]  /*73f0*/  SHF.L.U32 R11, R3, 0x1f, RZ ;  /* 0x0000001f030b7819 */ /* 0x000fd000000006ff */
[----:B------:R0:W1:Y:S01]  /*7400*/  SYNCS.PHASECHK.TRANS64.TRYWAIT P1, [UR5+0x2a830], R11 ;  /* 0x02a8300bff0075a7 */ /* 0x0000620008020145 */
[----:B------:R-:W-:Y:S05]  /*7410*/  @!P0 BRA `(.L_x_1020) ;  /* 0x0000000000048947 */ /* 0x000fea0003800000 */
[----:B------:R-:W-:Y:S01]  /*7420*/  BPT.TRAP 0x1 ;  /* 0x000000040000795c */ /* 0x000fe20000300000 */
.L_x_1020:
[----:B-1----:R-:W-:Y:S05]  /*7430*/  @P1 BRA `(.L_x_1021) ;  /* 0x0000000000081947 */ /* 0x002fea0003800000 */
[----:B------:R-:W1:Y:S02]  /*7440*/  SYNCS.PHASECHK.TRANS64.TRYWAIT P1, [UR5+0x2a830], R11 ;  /* 0x02a8300bff0075a7 */ /* 0x000e640008020145 */
[----:B-1----:R-:W-:Y:S05]  /*7450*/  @!P1 BRA `(.L_x_1022) ;  /* 0x000000ac00409947 */ /* 0x002fea0003800000 */
.L_x_1021:
        /* <DEDUP_REMOVED lines=129> */
.L_x_1023:
[----:B------:R-:W-:Y:S01]  /*7c70*/  ULEA UR7, UR6, UR38, 0x3 ;  /* 0x0000002606077291 */ /* 0x000fe2000f8e183f */
[----:B------:R-:W-:-:S08]  /*7c80*/  SHF.L.U32 R0, R160, 0x1f, RZ ;  /* 0x0000001fa0007819 */ /* 0x000fd000000006ff */
[----:B------:R2:W3:Y:S01]  /*7c90*/  SYNCS.PHASECHK.TRANS64.TRYWAIT P1, [UR7+0x2a850], R0 ;  /* 0x02a85000ff0075a7 */ /* 0x0004e20008020147 */
[----:B------:R-:W-:Y:S05]  /*7ca0*/  @!P0 BRA `(.L_x_1024) ;  /* 0x0000000000048947 */ /* 0x000fea0003800000 */
[----:B------:R-:W-:Y:S01]  /*7cb0*/  BPT.TRAP 0x1 ;  /* 0x000000040000795c */ /* 0x000fe20000300000 */
.L_x_1024:
[----:B---3--:R-:W-:Y:S05]  /*7cc0*/  @P1 BRA `(.L_x_1025) ;  /* 0x0000000000081947 */ /* 0x008fea0003800000 */
[----:B------:R-:W3:Y:S02]  /*7cd0*/  SYNCS.PHASECHK.TRANS64.TRYWAIT P1, [UR7+0x2a850], R0 ;  /* 0x02a85000ff0075a7 */ /* 0x000ee40008020147 */
[----:B---3--:R-:W-:Y:S05]  /*7ce0*/  @!P1 BRA `(.L_x_1026) ;  /* 0x000000a400349947 */ /* 0x008fea0003800000 */
.L_x_1025:
        /* <DEDUP_REMOVED lines=38> */
.L_x_1027:
[----:B0-2---:R-:W-:Y:S01]  /*7f50*/  FMNMX.FTZ R0, R88, R21, !PT ;  /* 0x0000001558007209 */ /* 0x005fe20007810000 */
[----:B-1----:R-:W0:Y:S01]  /*7f60*/  LDC R12, c[0x0][0x988] ;  /* 0x00026200ff0c7b82 */ /* 0x002e220000000800 */
[----:B------:R-:W-:Y:S01]  /*7f70*/  FMNMX.FTZ R2, R90, R20, !PT ;  /* 0x000000145a027209 */ /* 0x000fe20007810000 */
[----:B------:R-:W-:Y:S01]  /*7f80*/  ULEA UR5, UR4, UR38, 0x3 ;  /* 0x0000002604057291 */ /* 0x000fe2000f8e183f */
[----:B------:R-:W-:Y:S02]  /*7f90*/  FMNMX.FTZ R11, R89, R0, !PT ;  /* 0x00000000590b7209 */ /* 0x000fe40007810000 */
[----:B------:R-:W-:Y:S01]  /*7fa0*/  FMNMX.FTZ R13, R91, R2, !PT ;  /* 0x000000025b0d7209 */ /* 0x000fe20007810000 */
[----:B------:R-:W-:Y:S01]  /*7fb0*/  UIADD3 UR5, UR5, 0x2a840, URZ ;  /* 0x0002a84005057890 */ /* 0x000fe2000fffe03f */
[----:B------:R-:W-:Y:S02]  /*7fc0*/  FMNMX.FTZ R0, R92, R11, !PT ;  /* 0x0000000b5c007209 */ /* 0x000fe40007810000 */
[----:B------:R-:W-:Y:S01]  /*7fd0*/  FMNMX.FTZ R2, R94, R13, !PT ;  /* 0x0000000d5e027209 */ /* 0x000fe20007810000 */
[----:B------:R-:W-:Y:S01]  /*7fe0*/  UPRMT UR5, UR61, 0x654, UR5 ;  /* 0x000006543d057896 */ /* 0x000fe20008000005 */
[----:B------:R-:W-:-:S02]  /*7ff0*/  FMNMX.FTZ R11, R93, R0, !PT ;  /* 0x000000005d0b7209 */ /* 0x000fc40007810000 */
[----:B------:R-:W-:Y:S02]  /*8000*/  FMNMX.FTZ R13, R95, R2, !PT ;  /* 0x000000025f0d7209 */ /* 0x000fe40007810000 */
[----:B------:R-:W-:Y:S02]  /*8010*/  FMNMX.FTZ R0, R96, R11, !PT ;  /* 0x0000000b60007209 */ /* 0x000fe40007810000 */
[----:B------:R-:W-:Y:S02]  /*8020*/  FMNMX.FTZ R2, R98, R13, !PT ;  /* 0x0000000d62027209 */ /* 0x000fe40007810000 */
[----:B------:R-:W-:Y:S01]  /*8030*/  FMNMX.FTZ R11, R97, R0, !PT ;  /* 0x00000000610b7209 */ /* 0x000fe20007810000 */
[----:B------:R-:W-:Y:S01]  /*8040*/  SYNCS.ARRIVE.TRANS64.RED.A1T0 RZ, [UR5], RZ ;  /* 0x000000ffffff79a7 */ /* 0x000fe20008100405 */
        /* <DEDUP_REMOVED lines=36> */
[----:B------:R-:W-:-:S03]  /*8290*/  FMNMX.FTZ R2, R135, R2, !PT ;  /* 0x0000000287027209 */ /* 0x000fc60007810000 */
[----:B------:R-:W1:Y:S04]  /*82a0*/  SHFL.BFLY PT, R11, R0, 0x2, 0x1f ;  /* 0x0c401f00000b7f89 */ /* 0x000e6800000e0000 */
[----:B------:R-:W2:Y:S01]  /*82b0*/  SHFL.BFLY PT, R13, R2, 0x2, 0x1f ;  /* 0x0c401f00020d7f89 */ /* 0x000ea200000e0000 */
[----:B-1----:R-:W-:Y:S02]  /*82c0*/  FMNMX.FTZ R136, R0, R11, !PT ;  /* 0x0000000b00887209 */ /* 0x002fe40007810000 */
[----:B--2---:R-:W-:-:S03]  /*82d0*/  FMNMX.FTZ R137, R2, R13, !PT ;  /* 0x0000000d02897209 */ /* 0x004fc60007810000 */
[----:B------:R-:W1:Y:S04]  /*82e0*/  SHFL.BFLY PT, R11, R136, 0x1, 0x1f ;  /* 0x0c201f00880b7f89 */ /* 0x000e6800000e0000 */
[----:B------:R-:W2:Y:S01]  /*82f0*/  SHFL.BFLY PT, R138, R137, 0x1, 0x1f ;  /* 0x0c201f00898a7f89 */ /* 0x000ea200000e0000 */
[----:B-1----:R-:W-:Y:S02]  /*8300*/  FMNMX.FTZ R11, R136, R11, !PT ;  /* 0x0000000b880b7209 */ /* 0x002fe40007810000 */
[----:B--2---:R-:W-:-:S03]  /*8310*/  FMNMX.FTZ R13, R137, R138, !PT ;  /* 0x0000008a890d7209 */ /* 0x004fc60007810000 */
[C---:B0-----:R-:W-:Y:S01]  /*8320*/  FMUL.FTZ R139, R11.reuse, R12 ;  /* 0x0000000c0b8b7220 */ /* 0x041fe20000410000 */
[----:B------:R-:W-:-:S03]  /*8330*/  FADD.FTZ R21, -R11, R21 ;  /* 0x000000150b157221 */ /* 0x000fc60000010100 */
[-CC-:B------:R-:W-:Y:S01]  /*8340*/  FFMA.FTZ R156, R89, R12.reuse, -R139.reuse ;  /* 0x0000000c599c7223 */ /* 0x180fe2000001088b */
[-CC-:B------:R-:W-:Y:S01]  /*8350*/  FFMA.FTZ R89, R93, R12.reuse, -R139.reuse ;  /* 0x0000000c5d597223 */ /* 0x180fe2000001088b */
[-CC-:B------:R-:W-:Y:S01]  /*8360*/  FFMA.FTZ R93, R97, R12.reuse, -R139.reuse ;  /* 0x0000000c615d7223 */ /* 0x180fe2000001088b */
[-CC-:B------:R-:W-:Y:S01]  /*8370*/  FFMA.FTZ R97, R101, R12.reuse, -R139.reuse ;  /* 0x0000000c65617223 */ /* 0x180fe2000001088b */
[-CC-:B------:R-:W-:Y:S01]  /*8380*/  FFMA.FTZ R101, R105, R12.reuse, -R139.reuse ;  /* 0x0000000c69657223 */ /* 0x180fe2000001088b */
[-CC-:B------:R-:W-:Y:S01]  /*8390*/  FFMA.FTZ R105, R109, R12.reuse, -R139.reuse ;  /* 0x0000000c6d697223 */ /* 0x180fe2000001088b */
[-CC-:B------:R-:W-:Y:S01]  /*83a0*/  FFMA.FTZ R109, R113, R12.reuse, -R139.reuse ;  /* 0x0000000c716d7223 */ /* 0x180fe2000001088b */
[-CC-:B------:R-:W-:Y:S01]  /*83b0*/  FFMA.FTZ R113, R117, R12.reuse, -R139.reuse ;  /* 0x0000000c75717223 */ /* 0x180fe2000001088b */
[-C--:B------:R-:W-:Y:S01]  /*83c0*/  FMUL.FTZ R138, R21, R12.reuse ;  /* 0x0000000c158a7220 */ /* 0x080fe20000410000 */
[-CC-:B------:R-:W-:Y:S01]  /*83d0*/  FFMA.FTZ R117, R121, R12.reuse, -R139.reuse ;  /* 0x0000000c79757223 */ /* 0x180fe2000001088b */
[----:B------:R-:W-:Y:S01]  /*83e0*/  FADD.FTZ R21, -R13, R20 ;  /* 0x000000140d157221 */ /* 0x000fe20000010100 */
[-CC-:B------:R-:W-:Y:S01]  /*83f0*/  FFMA.FTZ R121, R125, R12.reuse, -R139.reuse ;  /* 0x0000000c7d797223 */ /* 0x180fe2000001088b */
[-CC-:B------:R-:W-:Y:S01]  /*8400*/  FFMA.FTZ R125, R129, R12.reuse, -R139.reuse ;  /* 0x0000000c817d7223 */ /* 0x180fe2000001088b */
[-CC-:B------:R-:W-:Y:S01]  /*8410*/  FFMA.FTZ R129, R133, R12.reuse, -R139.reuse ;  /* 0x0000000c85817223 */ /* 0x180fe2000001088b */
[-C--:B------:R-:W-:Y:S01]  /*8420*/  FMUL.FTZ R133, R13, R12.reuse ;  /* 0x0000000c0d857220 */ /* 0x080fe20000410000 */
[-C--:B------:R-:W-:Y:S01]  /*8430*/  FMUL.FTZ R2, R21, R12.reuse ;  /* 0x0000000c15027220 */ /* 0x080fe20000410000 */
[-C--:B------:R-:W-:Y:S01]  /*8440*/  FFMA.FTZ R21, R88, R12.reuse, -R139 ;  /* 0x0000000c58157223 */ /* 0x080fe2000001088b */
[----:B------:R-:W-:Y:S01]  /*8450*/  MUFU.EX2 R0, R138 ;  /* 0x0000008a00007308 */ /* 0x000fe20000000800 */
[-CC-:B------:R-:W-:Y:S01]  /*8460*/  FFMA.FTZ R90, R90, R12.reuse, -R133.reuse ;  /* 0x0000000c5a5a7223 */ /* 0x180fe20000010885 */
[-C--:B------:R-:W-:Y:S01]  /*8470*/  FFMA.FTZ R91, R91, R12.reuse, -R133 ;  /* 0x0000000c5b5b7223 */ /* 0x080fe20000010885 */
[-C--:B------:R-:W-:Y:S01]  /*8480*/  FFMA.FTZ R158, R92, R12.reuse, -R139 ;  /* 0x0000000c5c9e7223 */ /* 0x080fe2000001088b */
[-CC-:B------:R-:W-:Y:S01]  /*8490*/  FFMA.FTZ R94, R94, R12.reuse, -R133.reuse ;  /* 0x0000000c5e5e7223 */ /* 0x180fe20000010885 */
[-C--:B------:R-:W-:Y:S01]  /*84a0*/  FFMA.FTZ R95, R95, R12.reuse, -R133 ;  /* 0x0000000c5f5f7223 */ /* 0x080fe20000010885 */
[-C--:B------:R-:W-:Y:S01]  /*84b0*/  FFMA.FTZ R152, R96, R12.reuse, -R139 ;  /* 0x0000000c60987223 */ /* 0x080fe2000001088b */
[-CC-:B------:R-:W-:Y:S01]  /*84c0*/  FFMA.FTZ R98, R98, R12.reuse, -R133.reuse ;  /* 0x0000000c62627223 */ /* 0x180fe20000010885 */
[----:B------:R-:W-:Y:S01]  /*84d0*/  MUFU.EX2 R2, R2 ;  /* 0x0000000200027308 */ /* 0x000fe20000000800 */
[-C--:B------:R-:W-:Y:S01]  /*84e0*/  FFMA.FTZ R99, R99, R12.reuse, -R133 ;  /* 0x0000000c63637223 */ /* 0x080fe20000010885 */
[-C--:B------:R-:W-:Y:S01]  /*84f0*/  FFMA.FTZ R154, R100, R12.reuse, -R139 ;  /* 0x0000000c649a7223 */ /* 0x080fe2000001088b */
[-CC-:B------:R-:W-:Y:S01]  /*8500*/  FFMA.FTZ R102, R102, R12.reuse, -R133.reuse ;  /* 0x0000000c66667223 */ /* 0x180fe20000010885 */
[-C--:B------:R-:W-:Y:S01]  /*8510*/  FFMA.FTZ R103, R103, R12.reuse, -R133 ;  /* 0x0000000c67677223 */ /* 0x080fe20000010885 */
[-C--:B------:R-:W-:Y:S01]  /*8520*/  FFMA.FTZ R148, R104, R12.reuse, -R139 ;  /* 0x0000000c68947223 */ /* 0x080fe2000001088b */
[-CC-:B------:R-:W-:Y:S01]  /*8530*/  FFMA.FTZ R106, R106, R12.reuse, -R133.reuse ;  /* 0x0000000c6a6a7223 */ /* 0x180fe20000010885 */
[-C--:B------:R-:W-:Y:S01]  /*8540*/  FFMA.FTZ R107, R107, R12.reuse, -R133 ;  /* 0x0000000c6b6b7223 */ /* 0x080fe20000010885 */
[----:B------:R-:W0:Y:S01]  /*8550*/  MUFU.EX2 R21, R21 ;  /* 0x0000001500157308 */ /* 0x000e220000000800 */
[-C--:B------:R-:W-:Y:S01]  /*8560*/  FFMA.FTZ R150, R108, R12.reuse, -R139 ;  /* 0x0000000c6c967223 */ /* 0x080fe2000001088b */
[-CC-:B------:R-:W-:Y:S01]  /*8570*/  FFMA.FTZ R110, R110, R12.reuse, -R133.reuse ;  /* 0x0000000c6e6e7223 */ /* 0x180fe20000010885 */
[-C--:B------:R-:W-:Y:S01]  /*8580*/  FFMA.FTZ R111, R111, R12.reuse, -R133 ;  /* 0x0000000c6f6f7223 */ /* 0x080fe20000010885 */
[-C--:B------:R-:W-:Y:S01]  /*8590*/  FFMA.FTZ R144, R112, R12.reuse, -R139 ;  /* 0x0000000c70907223 */ /* 0x080fe2000001088b */
[-CC-:B------:R-:W-:Y:S01]  /*85a0*/  FFMA.FTZ R114, R114, R12.reuse, -R133.reuse ;  /* 0x0000000c72727223 */ /* 0x180fe20000010885 */
[-C--:B------:R-:W-:Y:S01]  /*85b0*/  FFMA.FTZ R115, R115, R12.reuse, -R133 ;  /* 0x0000000c73737223 */ /* 0x080fe20000010885 */
[-C--:B------:R-:W-:Y:S01]  /*85c0*/  FFMA.FTZ R146, R116, R12.reuse, -R139 ;  /* 0x0000000c74927223 */ /* 0x080fe2000001088b */
[----:B------:R-:W1:Y:S01]  /*85d0*/  MUFU.EX2 R157, R90 ;  /* 0x0000005a009d7308 */ /* 0x000e620000000800 */
[-CC-:B------:R-:W-:Y:S01]  /*85e0*/  FFMA.FTZ R118, R118, R12.reuse, -R133.reuse ;  /* 0x0000000c76767223 */ /* 0x180fe20000010885 */
[-C--:B------:R-:W-:Y:S01]  /*85f0*/  FFMA.FTZ R119, R119, R12.reuse, -R133 ;  /* 0x0000000c77777223 */ /* 0x080fe20000010885 */
[-C--:B------:R-:W-:Y:S01]  /*8600*/  FFMA.FTZ R140, R120, R12.reuse, -R139 ;  /* 0x0000000c788c7223 */ /* 0x080fe2000001088b */
[-CC-:B------:R-:W-:Y:S01]  /*8610*/  FFMA.FTZ R122, R122, R12.reuse, -R133.reuse ;  /* 0x0000000c7a7a7223 */ /* 0x180fe20000010885 */
[-C--:B------:R-:W-:Y:S01]  /*8620*/  FFMA.FTZ R123, R123, R12.reuse, -R133 ;  /* 0x0000000c7b7b7223 */ /* 0x080fe20000010885 */
[-C--:B------:R-:W-:Y:S01]  /*8630*/  FFMA.FTZ R142, R124, R12.reuse, -R139 ;  /* 0x0000000c7c8e7223 */ /* 0x080fe2000001088b */
[-C--:B------:R-:W-:Y:S01]  /*8640*/  FFMA.FTZ R126, R126, R12.reuse, -R133 ;  /* 0x0000000c7e7e7223 */ /* 0x080fe20000010885 */
[----:B------:R-:W2:Y:S01]  /*8650*/  MUFU.EX2 R156, R156 ;  /* 0x0000009c009c7308 */ /* 0x000ea20000000800 */
[----:B0-----:R-:W-:Y:S01]  /*8660*/  FFMA.FTZ R7, R0, R7, R21 ;  /* 0x0000000700077223 */ /* 0x001fe20000010015 */
[-C--:B------:R-:W-:Y:S01]  /*8670*/  FFMA.FTZ R127, R127, R12.reuse, -R133 ;  /* 0x0000000c7f7f7223 */ /* 0x080fe20000010885 */
[-C--:B------:R-:W-:Y:S01]  /*8680*/  FFMA.FTZ R136, R128, R12.reuse, -R139 ;  /* 0x0000000c80887223 */ /* 0x080fe2000001088b */
[-CC-:B------:R-:W-:Y:S01]  /*8690*/  FFMA.FTZ R130, R130, R12.reuse, -R133.reuse ;  /* 0x0000000c82827223 */ /* 0x180fe20000010885 */
[-C--:B------:R-:W-:Y:S01]  /*86a0*/  FFMA.FTZ R131, R131, R12.reuse, -R133 ;  /* 0x0000000c83837223 */ /* 0x080fe20000010885 */
[-C--:B------:R-:W-:Y:S01]  /*86b0*/  FFMA.FTZ R138, R132, R12.reuse, -R139 ;  /* 0x0000000c848a7223 */ /* 0x080fe2000001088b */
[----:B------:R-:W-:Y:S01]  /*86c0*/  FFMA.FTZ R134, R134, R12, -R133 ;  /* 0x0000000c86867223 */ /* 0x000fe20000010885 */
[----:B------:R-:W0:Y:S01]  /*86d0*/  MUFU.EX2 R91, R91 ;  /* 0x0000005b005b7308 */ /* 0x000e220000000800 */
[----:B-1----:R-:W-:Y:S01]  /*86e0*/  FFMA.FTZ R6, R2, R6, R157 ;  /* 0x0000000602067223 */ /* 0x002fe2000001009d */
[----:B------:R-:W-:-:S06]  /*86f0*/  FFMA.FTZ R133, R135, R12, -R133 ;  /* 0x0000000c87857223 */ /* 0x000fcc0000010885 */
        /* <DEDUP_REMOVED lines=92> */
.L_x_1028:
[----:B------:R-:W-:Y:S01]  /*8cc0*/  UIADD3 UR5, UR7, 0x2a860, URZ ;  /* 0x0002a86007057890 */ /* 0x000fe2000fffe03f */
[----:B------:R-:W-:Y:S01]  /*8cd0*/  ISETP.GT.AND P1, PT, R14, R15, PT ;  /* 0x0000000f0e00720c */ /* 0x000fe20003f24270 */
        /* <DEDUP_REMOVED lines=32> */
.L_x_1018:
[----:B------:R-:W-:-:S13]  /*8ee0*/  ISETP.GE.AND P1, PT, R14, R17, PT ;  /* 0x000000110e00720c */ /* 0x000fda0003f26270 */
[----:B------:R-:W-:Y:S05]  /*8ef0*/  @!P1 BRA `(.L_x_1030) ;  /* 0x0000002c00649947 */ /* 0x000fea0003800000 */
[----:B------:R-:W-:Y:S01]  /*8f00*/  IMAD.MOV.U32 R15, RZ, RZ, R13 ;  /* 0x000000ffff0f7224 */ /* 0x000fe200078e000d */
[----:B------:R-:W-:Y:S01]  /*8f10*/  UMOV UR6, UR4 ;  /* 0x0000000400067c82 */ /* 0x000fe20008000000 */
[----:B------:R-:W-:Y:S01]  /*8f20*/  IMAD.MOV.U32 R20, RZ, RZ, R11 ;  /* 0x000000ffff147224 */ /* 0x000fe200078e000b */
[----:B------:R-:W-:Y:S01]  /*8f30*/  ULDC UR60, c[0x0][0x9e4] ;  /* 0x00027900003c7ab9 */ /* 0x000fe20000000800 */
[----:B------:R-:W-:-:S07]  /*8f40*/  IMAD.MOV.U32 R21, RZ, RZ, R3 ;  /* 0x000000ffff157224 */ /* 0x000fce00078e0003 */
.L_x_1049:
[----:B------:R-:W-:-:S04]  /*8f50*/  UIADD3 UR4, UR6, 0x1, URZ ;  /* 0x0000000106047890 */ /* 0x000fc8000fffe03f */
[----:B------:R-:W-:-:S04]  /*8f60*/  UISETP.NE.AND UP0, UPT, UR4, 0x2, UPT ;  /* 0x000000020400788c */ /* 0x000fc8000bf05270 */
[----:B------:R-:W-:Y:S02]  /*8f70*/  USEL UR5, URZ, 0x1, UP0 ;  /* 0x000000013f057887 */ /* 0x000fe40008000000 */
[----:B------:R-:W-:-:S04]  /*8f80*/  USEL UR4, UR4, URZ, UP0 ;  /* 0x0000003f04047287 */ /* 0x000fc80008000000 */
[----:B------:R-:W-:Y:S01]  /*8f90*/  LOP3.LUT R3, R21, UR5, RZ, 0x3c, !PT ;  /* 0x0000000515037c12 */ /* 0x000fe2000f8e3cff */
[----:B------:R-:W-:Y:S07]  /*8fa0*/  @!P0 BRA `(.L_x_1031) ;  /* 0x0000000000048947 */ /* 0x000fee0003800000 */
[----:B------:R-:W-:Y:S01]  /*8fb0*/  BPT.TRAP 0x1 ;  /* 0x000000040000795c */ /* 0x000fe20000300000 */
.L_x_1031:
[----:B------:R-:W-:Y:S01]  /*8fc0*/  ULEA UR7, UR4, UR38, 0x3 ;  /* 0x0000002604077291 */ /* 0x000fe2000f8e183f */
[----:B------:R-:W-:-:S08]  /*8fd0*/  SHF.L.U32 R11, R3, 0x1f, RZ ;  /* 0x0000001f030b7819 */ /* 0x000fd000000006ff */
[----:B------:R0:W1:Y:S01]  /*8fe0*/  SYNCS.PHASECHK.TRANS64.TRYWAIT P1, [UR7+0x2a830], R11 ;  /* 0x02a8300bff0075a7 */ /* 0x0000620008020147 */
[----:B------:R-:W-:Y:S05]  /*8ff0*/  @!P0 BRA `(.L_x_1032) ;  /* 0x0000000000048947 */ /* 0x000fea0003800000 */
[----:B------:R-:W-:Y:S01]  /*9000*/  BPT.TRAP 0x1 ;  /* 0x000000040000795c */ /* 0x000fe20000300000 */
.L_x_1032:
[----:B-1----:R-:W-:Y:S05]  /*9010*/  @P1 BRA `(.L_x_1033) ;  /* 0x0000000000081947 */ /* 0x002fea0003800000 */
[----:B------:R-:W1:Y:S02]  /*9020*/  SYNCS.PHASECHK.TRANS64.TRYWAIT P1, [UR7+0x2a830], R11 ;  /* 0x02a8300bff0075a7 */ /* 0x000e640008020147 */
[----:B-1----:R-:W-:Y:S05]  /*9030*/  @!P1 BRA `(.L_x_1034) ;  /* 0x0000009000789947 */ /* 0x002fea0003800000 */
.L_x_1033:
        /* <DEDUP_REMOVED lines=129> */
.L_x_1035:
[----:B------:R-:W-:Y:S01]  /*9850*/  ULEA UR5, UR6, UR38, 0x3 ;  /* 0x0000002606057291 */ /* 0x000fe2000f8e183f */
[----:B------:R-:W-:-:S08]  /*9860*/  SHF.L.U32 R0, R21, 0x1f, RZ ;  /* 0x0000001f15007819 */ /* 0x000fd000000006ff */
[----:B------:R2:W3:Y:S01]  /*9870*/  SYNCS.PHASECHK.TRANS64.TRYWAIT P1, [UR5+0x2a850], R0 ;  /* 0x02a85000ff0075a7 */ /* 0x0004e20008020145 */
[----:B------:R-:W-:Y:S05]  /*9880*/  @!P0 BRA `(.L_x_1036) ;  /* 0x0000000000048947 */ /* 0x000fea0003800000 */
[----:B------:R-:W-:Y:S01]  /*9890*/  BPT.TRAP 0x1 ;  /* 0x000000040000795c */ /* 0x000fe20000300000 */
.L_x_1036:
[----:B---3--:R-:W-:Y:S05]  /*98a0*/  @P1 BRA `(.L_x_1037) ;  /* 0x0000000000081947 */ /* 0x008fea0003800000 */
[----:B------:R-:W3:Y:S02]  /*98b0*/  SYNCS.PHASECHK.TRANS64.TRYWAIT P1, [UR5+0x2a850], R0 ;  /* 0x02a85000ff0075a7 */ /* 0x000ee40008020145 */
[----:B---3--:R-:W-:Y:S05]  /*98c0*/  @!P1 BRA `(.L_x_1038) ;  /* 0x00000088006c9947 */ /* 0x008fea0003800000 */
.L_x_1037:
        /* <DEDUP_REMOVED lines=38> */
.L_x_1039:
        /* <DEDUP_REMOVED lines=17> */
[C---:B------:R-:W-:Y:S01]  /*9c40*/  VIADD R140, R13.reuse, 0xffffffff ;  /* 0xffffffff0d8c7836 */ /* 0x040fe20000000000 */
[----:B------:R-:W-:-:S05]  /*9c50*/  IADD3 R0, R13, -UR11, R22 ;  /* 0x8000000b0d007c10 */ /* 0x000fca000fffe016 */
[C---:B------:R-:W-:Y:S02]  /*9c60*/  VIADD R138, R0.reuse, UR10 ;  /* 0x0000000a008a7c36 */ /* 0x040fe40008000000 */
[----:B------:R-:W-:Y:S02]  /*9c70*/  VIADD R139, R0, UR6 ;  /* 0x00000006008b7c36 */ /* 0x000fe40008000000 */
[--C-:B0-----:R-:W-:Y:S02]  /*9c80*/  IMAD.IADD R0, R138, 0x1, R21.reuse ;  /* 0x000000018a007824 */ /* 0x101fe400078e0215 */
[----:B------:R-:W-:Y:S01]  /*9c90*/  IMAD.IADD R2, R139, 0x1, R21 ;  /* 0x000000018b027824 */ /* 0x000fe200078e0215 */
[----:B------:R-:W-:Y:S06]  /*9ca0*/  @!P1 BRA `(.L_x_1040) ;  /* 0x0000000000609947 */ /* 0x000fec0003800000 */
[----:B------:R-:W-:Y:S01]  /*9cb0*/  ULDC UR7, c[0x0][0x2f0] ;  /* 0x0000bc0000077ab9 */ /* 0x000fe20000000800 */
[----:B------:R-:W-:Y:S01]  /*9cc0*/  ULDC UR6, c[0x0][0x288] ;  /* 0x0000a20000067ab9 */ /* 0x000fe20000000800 */
        /* <DEDUP_REMOVED lines=13> */
.L_x_1042:
[----:B------:R-:W-:-:S05]  /*9da0*/  IMAD.U32 R21, RZ, RZ, UR60 ;  /* 0x0000003cff157e24 */ /* 0x000fca000f8e00ff */
[----:B------:R-:W-:-:S13]  /*9db0*/  ISETP.NE.AND P1, PT, R21, 0x1, PT ;  /* 0x000000011500780c */ /* 0x000fda0003f25270 */
[----:B------:R-:W0:Y:S02]  /*9dc0*/  @P1 LDC.64 R142, c[0x0][0x9e8] ;  /* 0x00027a00ff8e1b82 */ /* 0x000e240000000a00 */
[----:B0-----:R-:W-:-:S05]  /*9dd0*/  @P1 IMAD.HI.U32 R12, R13, R142, RZ ;  /* 0x0000008e0d0c1227 */ /* 0x001fca00078e00ff */
[----:B------:R-:W-:-:S07]  /*9de0*/  @P1 SHF.R.U32.HI R13, RZ, R143, R12 ;  /* 0x0000008fff0d1219 */ /* 0x000fce000001160c */
.L_x_1043:
[----:B------:R-:W-:Y:S05]  /*9df0*/  BSYNC B0 ;  /* 0x0000000000007941 */ /* 0x000fea0003800000 */
.L_x_1041:
[----:B------:R-:W-:-:S05]  /*9e00*/  IMAD R13, R13, R21, R140 ;  /* 0x000000150d0d7224 */ /* 0x000fca00078e028c */
[----:B------:R-:W-:Y:S02]  /*9e10*/  VIADDMNMX R0, R13, R21, R0, PT ;  /* 0x000000150d007246 */ /* 0x000fe40003800100 */
[----:B------:R-:W-:-:S07]  /*9e20*/  VIMNMX R2, R2, R13, !PT ;  /* 0x0000000d02027248 */ /* 0x000fce0007fe0100 */
.L_x_1040:
        /* <DEDUP_REMOVED lines=135> */
.L_x_1046:
[----:B------:R-:W-:-:S05]  /*a6a0*/  IMAD.U32 R88, RZ, RZ, UR60 ;  /* 0x0000003cff587e24 */ /* 0x000fca000f8e00ff */
[----:B------:R-:W-:-:S13]  /*a6b0*/  ISETP.NE.AND P6, PT, R88, 0x1, PT ;  /* 0x000000015800780c */ /* 0x000fda0003fc5270 */
[----:B------:R-:W0:Y:S02]  /*a6c0*/  @P6 LDC.64 R138, c[0x0][0x9e8] ;  /* 0x00027a00ff8a6b82 */ /* 0x000e240000000a00 */
[----:B0-----:R-:W-:-:S05]  /*a6d0*/  @P6 IMAD.HI.U32 R12, R11, R138, RZ ;  /* 0x0000008a0b0c6227 */ /* 0x001fca00078e00ff */
[----:B------:R-:W-:-:S07]  /*a6e0*/  @P6 SHF.R.U32.HI R11, RZ, R139, R12 ;  /* 0x0000008bff0b6219 */ /* 0x000fce000001160c */
.L_x_1047:
[----:B------:R-:W-:Y:S05]  /*a6f0*/  BSYNC B0 ;  /* 0x0000000000007941 */ /* 0x000fea0003800000 */
.L_x_1045:
[----:B------:R-:W-:-:S05]  /*a700*/  IMAD R11, R11, R88, R140 ;  /* 0x000000580b0b7224 */ /* 0x000fca00078e028c */
[----:B------:R-:W-:Y:S02]  /*a710*/  VIADDMNMX R0, R11, R88, R0, PT ;  /* 0x000000580b007246 */ /* 0x000fe40003800100 */
[----:B------:R-:W-:-:S07]  /*a720*/  VIMNMX R2, R2, R11, !PT ;  /* 0x0000000b02027248 */ /* 0x000fce0007fe0100 */
.L_x_1044:
        /* <DEDUP_REMOVED lines=139> */
[-CC-:B------:R-:W-:Y:S01]  /*afe0*/  FFMA.FTZ R21, R113, R12.reuse, -R94.reuse ;  /* 0x0000000c71157223 */ /* 0x180fe2000001085e */
[-CC-:B------:R-:W-:Y:S01]  /*aff0*/  FFMA.FTZ R142, R13, R12.reuse, -R94.reuse ;  /* 0x0000000c0d8e7223 */ /* 0x180fe2000001085e */
[--C-:B------:R-:W-:Y:S01]  /*b000*/  FFMA.FTZ R146, R89, R12, -R94.reuse ;  /* 0x0000000c59927223 */ /* 0x100fe2000001085e */
[----:B------:R-:W-:Y:S01]  /*b010*/  FMNMX.FTZ R88, R111, R88, !PT ;  /* 0x000000586f587209 */ /* 0x000fe20007810000 */
[--C-:B------:R-:W-:Y:S01]  /*b020*/  FFMA.FTZ R89, R117, R12, -R94.reuse ;  /* 0x0000000c75597223 */ /* 0x100fe2000001085e */
[----:B------:R-:W-:Y:S01]  /*b030*/  FSEL R117, R11, RZ, P1 ;  /* 0x000000ff0b757208 */ /* 0x000fe20000800000 */
[----:B------:R0:W-:Y:S01]  /*b040*/  MUFU.EX2 R131, R2 ;  /* 0x0000000200837308 */ /* 0x0001e20000000800 */
[----:B------:R-:W-:Y:S01]  /*b050*/  FMNMX.FTZ R88, R151, R88, !PT ;  /* 0x0000005897587209 */ /* 0x000fe20007810000 */
[-CC-:B------:R-:W-:Y:S01]  /*b060*/  FFMA.FTZ R167, R167, R12.reuse, -R94.reuse ;  /* 0x0000000ca7a77223 */ /* 0x180fe2000001085e */
[----:B------:R-:W-:Y:S01]  /*b070*/  FFMA.FTZ R156, R175, R12, -R94 ;  /* 0x0000000caf9c7223 */ /* 0x000fe2000001085e */
[----:B------:R-:W-:Y:S01]  /*b080*/  FADD.FTZ R117, -R117, R20 ;  /* 0x0000001475757221 */ /* 0x000fe20000010100 */
[----:B------:R-:W-:Y:S01]  /*b090*/  FMNMX.FTZ R88, R115, R88, !PT ;  /* 0x0000005873587209 */ /* 0x000fe20007810000 */
[-CC-:B------:R-:W-:Y:S01]  /*b0a0*/  FFMA.FTZ R158, R173, R12.reuse, -R94.reuse ;  /* 0x0000000cad9e7223 */ /* 0x180fe2000001085e */
[-CC-:B------:R-:W-:Y:S01]  /*b0b0*/  FFMA.FTZ R169, R169, R12.reuse, -R94.reuse ;  /* 0x0000000ca9a97223 */ /* 0x180fe2000001085e */
[----:B------:R-:W-:Y:S01]  /*b0c0*/  FMUL.FTZ R117, R117, R12 ;  /* 0x0000000c75757220 */ /* 0x000fe20000410000 */
        /* <DEDUP_REMOVED lines=31> */
[----:B------:R-:W-:Y:S01]  /*b2c0*/  FFMA.FTZ R109, R125, R12, -R94 ;  /* 0x0000000c7d6d7223 */ /* 0x000fe2000001085e */
[----:B------:R-:W1:Y:S06]  /*b2d0*/  SHFL.BFLY PT, R113, R0, 0x1, 0x1f ;  /* 0x0c201f0000717f89 */ /* 0x000e6c00000e0000 */
[----:B------:R-:W-:Y:S08]  /*b2e0*/  MUFU.EX2 R150, R150 ;  /* 0x0000009600967308 */ /* 0x000ff00000000800 */
[----:B------:R-:W-:Y:S08]  /*b2f0*/  MUFU.EX2 R105, R105 ;  /* 0x0000006900697308 */ /* 0x000ff00000000800 */
[----:B------:R-:W-:Y:S01]  /*b300*/  MUFU.EX2 R144, R144 ;  /* 0x0000009000907308 */ /* 0x000fe20000000800 */
[----:B-1----:R-:W-:-:S04]  /*b310*/  FMNMX.FTZ R13, R0, R113, !PT ;  /* 0x00000071000d7209 */ /* 0x002fc80007810000 */
[C---:B------:R-:W-:Y:S01]  /*b320*/  FSETP.NEU.FTZ.AND P1, PT, R13.reuse, -INF , PT ;  /* 0xff8000000d00780b */ /* 0x040fe20003f3d000 */
[C---:B------:R-:W-:Y:S02]  /*b330*/  FMUL.FTZ R0, R13.reuse, R12 ;  /* 0x0000000c0d007220 */ /* 0x040fe40000410000 */
[----:B------:R-:W-:Y:S01]  /*b340*/  MUFU.EX2 R21, R21 ;  /* 0x0000001500157308 */ /* 0x000fe20000000800 */
[----:B0-----:R-:W-:Y:S02]  /*b350*/  FSEL R2, R13, RZ, P1 ;  /* 0x000000ff0d027208 */ /* 0x001fe40000800000 */
[----:B------:R-:W-:-:S03]  /*b360*/  FSEL R20, R0, RZ, P1 ;  /* 0x000000ff00147208 */ /* 0x000fc60000800000 */
[----:B------:R-:W-:Y:S02]  /*b370*/  FADD.FTZ R15, -R2, R15 ;  /* 0x0000000f020f7221 */ /* 0x000fe40000010100 */
[----:B------:R-:W0:Y:S01]  /*b380*/  MUFU.EX2 R0, R117 ;  /* 0x0000007500007308 */ /* 0x000e220000000800 */
[-CC-:B------:R-:W-:Y:S01]  /*b390*/  FFMA.FTZ R113, R90, R12.reuse, -R20.reuse ;  /* 0x0000000c5a717223 */ /* 0x180fe20000010814 */
[-CC-:B------:R-:W-:Y:S01]  /*b3a0*/  FFMA.FTZ R91, R91, R12.reuse, -R20.reuse ;  /* 0x0000000c5b5b7223 */ /* 0x180fe20000010814 */
[-C--:B------:R-:W-:Y:S01]  /*b3b0*/  FMUL.FTZ R15, R15, R12.reuse ;  /* 0x0000000c0f0f7220 */ /* 0x080fe20000410000 */
        /* <DEDUP_REMOVED lines=21> */
[----:B------:R-:W-:Y:S01]  /*b510*/  FADD.FTZ R88, R158, R7 ;  /* 0x000000079e587221 */ /* 0x000fe20000010000 */
[-CC-:B------:R-:W-:Y:S01]  /*b520*/  FFMA.FTZ R161, R161, R12.reuse, -R20.reuse ;  /* 0x0000000ca1a17223 */ /* 0x180fe20000010814 */
[-CC-:B------:R-:W-:Y:S01]  /*b530*/  FFMA.FTZ R127, R127, R12.reuse, -R20.reuse ;  /* 0x0000000c7f7f7223 */ /* 0x180fe20000010814 */
[-C--:B------:R-:W-:Y:S01]  /*b540*/  FFMA.FTZ R165, R165, R12.reuse, -R20 ;  /* 0x0000000ca5a57223 */ /* 0x080fe20000010814 */
[----:B------:R-:W-:Y:S01]  /*b550*/  FADD.FTZ R7, R169, R88 ;  /* 0x00000058a9077221 */ /* 0x000fe20000010000 */
[-CC-:B------:R-:W-:Y:S01]  /*b560*/  FFMA.FTZ R137, R137, R12.reuse, -R20.reuse ;  /* 0x0000000c89897223 */ /* 0x180fe20000010814 */
[--C-:B------:R-:W-:Y:S01]  /*b570*/  FFMA.FTZ R141, R141, R12, -R20.reuse ;  /* 0x0000000c8d8d7223 */ /* 0x100fe20000010814 */
[----:B------:R-:W2:Y:S01]  /*b580*/  MUFU.EX2 R139, R139 ;  /* 0x0000008b008b7308 */ /* 0x000ea20000000800 */
[----:B-1----:R-:W-:Y:S01]  /*b590*/  FFMA.FTZ R6, R2, R6, R113 ;  /* 0x0000000602067223 */ /* 0x002fe20000010071 */
[----:B------:R-:W-:Y:S01]  /*b5a0*/  FADD.FTZ R88, R152, R7 ;  /* 0x0000000798587221 */ /* 0x000fe20000010000 */
[----:B------:R-:W-:-:S03]  /*b5b0*/  FFMA.FTZ R20, R135, R12, -R20 ;  /* 0x0000000c87147223 */ /* 0x000fc60000010814 */
        /* <DEDUP_REMOVED lines=70> */
[----:B0-----:R-:W-:Y:S01]  /*ba20*/  FADD.FTZ R6, R129, R6 ;  /* 0x0000000681067221 */ /* 0x001fe20000010000 */
[----:B--2---:R-:W-:-:S03]  /*ba30*/  FADD.FTZ R7, R97, R88 ;  /* 0x0000005861077221 */ /* 0x004fc60000010000 */
[----:B-1----:R-:W-:Y:S01]  /*ba40*/  FADD.FTZ R6, R20, R6 ;  /* 0x0000000614067221 */ /* 0x002fe20000010000 */
[----:B------:R-:W-:Y:S06]  /*ba50*/  @!P0 BRA `(.L_x_1048) ;  /* 0x0000000000048947 */ /* 0x000fec0003800000 */
[----:B------:R-:W-:Y:S01]  /*ba60*/  BPT.TRAP 0x1 ;  /* 0x000000040000795c */ /* 0x000fe20000300000 */
.L_x_1048:
[----:B------:R-:W-:Y:S01]  /*ba70*/  UIADD3 UR5, UR5, 0x2a860, URZ ;  /* 0x0002a86005057890 */ /* 0x000fe2000fffe03f */
[C---:B------:R-:W-:Y:S01]  /*ba80*/  ISETP.GT.AND P1, PT, R14.reuse, R17, PT ;  /* 0x000000110e00720c */ /* 0x040fe20003f24270 */
[----:B------:R-:W-:Y:S01]  /*ba90*/  UMOV UR6, UR4 ;  /* 0x0000000400067c82 */ /* 0x000fe20008000000 */
[----:B------:R-:W-:Y:S01]  /*baa0*/  F2FP.F16.F32.PACK_AB R159, R95, R139 ;  /* 0x0000008b5f9f723e */ /* 0x000fe200000000ff */
[----:B------:R-:W-:Y:S01]  /*bab0*/  UPRMT UR5, UR61, 0x654, UR5 ;  /* 0x000006543d057896 */ /* 0x000fe20008000005 */
[----:B------:R-:W-:Y:S01]  /*bac0*/  F2FP.F16.F32.PACK_AB R154, R155, R154 ;  /* 0x0000009a9b9a723e */ /* 0x000fe200000000ff */
[----:B------:R-:W-:Y:S01]  /*bad0*/  VIADD R14, R14, 0xffffffff ;  /* 0xffffffff0e0e7836 */ /* 0x000fe20000000000 */
[----:B------:R-:W-:Y:S02]  /*bae0*/  F2FP.F16.F32.PACK_AB R153, R99, R143 ;  /* 0x0000008f6399723e */ /* 0x000fe400000000ff */
[----:B------:R-:W-:Y:S02]  /*baf0*/  F2FP.F16.F32.PACK_AB R155, R103, R145 ;  /* 0x00000091679b723e */ /* 0x000fe400000000ff */
[----:B------:R-:W-:-:S02]  /*bb00*/  F2FP.F16.F32.PACK_AB R149, R107, R147 ;  /* 0x000000936b95723e */ /* 0x000fc400000000ff */
[----:B------:R-:W-:Y:S01]  /*bb10*/  SYNCS.ARRIVE.TRANS64.RED.A1T0 RZ, [UR5], RZ ;  /* 0x000000ffffff79a7 */ /* 0x000fe20008100405 */
[----:B------:R-:W-:Y:S01]  /*bb20*/  F2FP.F16.F32.PACK_AB R144, R21, R144 ;  /* 0x000000901590723e */ /* 0x000fe200000000ff */
[----:B------:R-:W-:Y:S01]  /*bb30*/  IMAD.MOV.U32 R21, RZ, RZ, R3 ;  /* 0x000000ffff157224 */ /* 0x000fe200078e0003 */
[----:B------:R-:W-:Y:S01]  /*bb40*/  F2FP.F16.F32.PACK_AB R141, R123, R15 ;  /* 0x0000000f7b8d723e */ /* 0x000fe200000000ff */
[----:B------:R-:W-:Y:S01]  /*bb50*/  IMAD.MOV.U32 R15, RZ, RZ, R13 ;  /* 0x000000ffff0f7224 */ /* 0x000fe200078e000d */
[----:B------:R-:W-:Y:S01]  /*bb60*/  F2FP.F16.F32.PACK_AB R139, R20, R129 ;  /* 0x00000081148b723e */ /* 0x000fe200000000ff */
[----:B------:R-:W-:Y:S01]  /*bb70*/  IMAD.MOV.U32 R20, RZ, RZ, R11 ;  /* 0x000000ffff147224 */ /* 0x000fe200078e000b */
        /* <DEDUP_REMOVED lines=15> */
[----:B------:R-:W-:Y:S01]  /*bc70*/  F2FP.F16.F32.PACK_AB R138, R97, R138 ;  /* 0x0000008a618a723e */ /* 0x000fe200000000ff */
[----:B------:R-:W-:Y:S06]  /*bc80*/  @P1 BRA `(.L_x_1049) ;  /* 0xffffffd000b01947 */ /* 0x000fec000383ffff */
.L_x_1030:
        /* <DEDUP_REMOVED lines=67> */
.L_x_1050:
[----:B------:R-:W-:Y:S01]  /*c0c0*/  ULEA UR5, UR4, UR38, 0x3 ;  /* 0x0000002604057291 */ /* 0x000fe2000f8e183f */
[----:B------:R-:W-:-:S08]  /*c0d0*/  SHF.L.U32 R3, R3, 0x1f, RZ ;  /* 0x0000001f03037819 */ /* 0x000fd000000006ff */
[----:B------:R0:W1:Y:S01]  /*c0e0*/  SYNCS.PHASECHK.TRANS64.TRYWAIT P1, [UR5+0x2a850], R3 ;  /* 0x02a85003ff0075a7 */ /* 0x0000620008020145 */
[----:B------:R-:W-:Y:S05]  /*c0f0*/  @!P0 BRA `(.L_x_1051) ;  /* 0x0000000000048947 */ /* 0x000fea0003800000 */
[----:B------:R-:W-:Y:S01]  /*c100*/  BPT.TRAP 0x1 ;  /* 0x000000040000795c */ /* 0x000fe20000300000 */
.L_x_1051:
[----:B-1----:R-:W-:Y:S05]  /*c110*/  @P1 BRA `(.L_x_1052) ;  /* 0x0000000000081947 */ /* 0x002fea0003800000 */
[----:B------:R-:W1:Y:S02]  /*c120*/  SYNCS.PHASECHK.TRANS64.TRYWAIT P1, [UR5+0x2a850], R3 ;  /* 0x02a85003ff0075a7 */ /* 0x000e640008020145 */
[----:B-1----:R-:W-:Y:S05]  /*c130*/  @!P1 BRA `(.L_x_1053) ;  /* 0x0000006000689947 */ /* 0x002fea0003800000 */
.L_x_1052:
[----:B------:R-:W-:Y:S01]  /*c140*/  UIADD3 UR38, UR38, 0x400, URZ ;  /* 0x0000040026267890 */ /* 0x000fe2000fffe03f */
[----:B------:R-:W-:Y:S01]  /*c150*/  WARPGROUP.ARRIVE ;  /* 0x00000000000079c5 */ /* 0x000fe20000000000 */
[----:B------:R-:W-:Y:S01]  /*c160*/  UMOV UR7, 0x40000040 ;  /* 0x4000004000077882 */ /* 0x000fe20000000000 */
[----:B-1----:R-:W1:Y:S01]  /*c170*/  SHFL.BFLY PT, R0, R7, 0x2, 0x1f ;  /* 0x0c401f0007007f89 */ /* 0x002e6200000e0000 */
[----:B------:R-:W-:Y:S01]  /*c180*/  USHF.R.U32.HI UR38, URZ, 0x4, UR38 ;  /* 0x000000043f267899 */ /* 0x000fe20008011626 */
[----:B------:R-:W-:Y:S02]  /*c190*/  IMAD.MOV.U32 R4, RZ, RZ, RZ ;  /* 0x000000ffff047224 */ /* 0x000fe400078e00ff */
[----:B0-----:R-:W0:Y:S01]  /*c1a0*/  SHFL.BFLY PT, R3, R6, 0x2, 0x1f ;  /* 0x0c401f0006037f89 */ /* 0x001e2200000e0000 */
[----:B------:R-:W-:-:S04]  /*c1b0*/  ULOP3.LUT UR38, UR38, 0x3fff, URZ, 0xc0, !UPT ;  /* 0x00003fff26267892 */ /* 0x000fc8000f8ec03f */
[----:B------:R-:W-:-:S04]  /*c1c0*/  ULOP3.LUT UR38, UR38, 0x3000000, URZ, 0xfc, !UPT ;  /* 0x0300000026267892 */ /* 0x000fc8000f8efc3f */
[----:B------:R-:W-:-:S07]  /*c1d0*/  UIMAD UR4, UR4, 0x600, UR38 ;  /* 0x00000600040478a4 */ /* 0x000fce000f8e0226 */
[----:B------:R-:W-:Y:S02]  /*c1e0*/  UMOV UR6, UR4 ;  /* 0x0000000400067c82 */ /* 0x000fe40008000000 */
[----:B------:R-:W-:Y:S01]  /*c1f0*/  HGMMA.64x128x16.F32 R24, R156, gdesc[UR4].tnspB, R24, gsb0 ;  /* 0x41e000049c187df0 */ /* 0x000fe20008000818 */
[----:B------:R-:W-:Y:S01]  /*c200*/  UIADD3 UR6, UR4, 0x80, URZ ;  /* 0x0000008004067890 */ /* 0x000fe2000fffe03f */
[----:B-1----:R-:W-:Y:S01]  /*c210*/  FADD.FTZ R0, R0, R7 ;  /* 0x0000000700007221 */ /* 0x002fe20000010000 */
[----:B------:R-:W-:Y:S01]  /*c220*/  UMOV UR7, 0x40000040 ;  /* 0x4000004000077882 */ /* 0x000fe20000000000 */
[----:B------:R-:W-:Y:S02]  /*c230*/  IMAD.MOV.U32 R7, RZ, RZ, RZ ;  /* 0x000000ffff077224 */ /* 0x000fe400078e00ff */
[----:B0-----:R-:W-:Y:S01]  /*c240*/  FADD.FTZ R2, R3, R6 ;  /* 0x0000000603027221 */ /* 0x001fe20000010000 */
[----:B------:R-:W-:Y:S01]  /*c250*/  IMAD.MOV.U32 R6, RZ, RZ, -0x800000 ;  /* 0xff800000ff067424 */ /* 0x000fe200078e00ff */
[----:B------:R-:W0:Y:S04]  /*c260*/  SHFL.BFLY PT, R3, R0, 0x1, 0x1f ;  /* 0x0c201f0000037f89 */ /* 0x000e2800000e0000 */
[----:B------:R-:W1:Y:S01]  /*c270*/  SHFL.BFLY PT, R5, R2, 0x1, 0x1f ;  /* 0x0c201f0002057f89 */ /* 0x000e6200000e0000 */
[----:B0-----:R-:W-:Y:S01]  /*c280*/  FADD.FTZ R9, R0, R3 ;  /* 0x0000000300097221 */ /* 0x001fe20000010000 */
[----:B------:R-:W-:-:S02]  /*c290*/  IMAD.MOV.U32 R0, RZ, RZ, -0x800000 ;  /* 0xff800000ff007424 */ /* 0x000fc400078e00ff */
        /* <DEDUP_REMOVED lines=40> */
.L_x_1054:
        /* <DEDUP_REMOVED lines=68> */
.L_x_976:
[----:B------:R-:W-:Y:S05]  /*c960*/  @P0 BRA `(.L_x_1055) ;  /* 0x0000001400340947 */ /* 0x000fea0003800000 */
[----:B------:R-:W0:Y:S01]  /*c970*/  S2R R7, SR_TID.X ;  /* 0x0000000000077919 */ /* 0x000e220000002100 */
[----:B------:R-:W1:Y:S01]  /*c980*/  LDC R21, c[0x0][0xbe8] ;  /* 0x0002fa00ff157b82 */ /* 0x000e620000000800 */
[----:B------:R-:W-:Y:S01]  /*c990*/  ULDC.64 UR4, c[0x0][0xbd0] ;  /* 0x0002f40000047ab9 */ /* 0x000fe20000000a00 */
[----:B------:R-:W-:Y:S01]  /*c9a0*/  ULDC.64 UR6, c[0x0][0xb38] ;  /* 0x0002ce0000067ab9 */ /* 0x000fe20000000a00 */
[----:B------:R-:W2:Y:S01]  /*c9b0*/  S2R R20, SR_CTAID.X ;  /* 0x0000000000147919 */ /* 0x000ea20000002500 */
[----:B------:R-:W-:Y:S04]  /*c9c0*/  BSSY B0, `(.L_x_1056) ;  /* 0x00000e3000007945 */ /* 0x000fe80003800000 */
        /* <DEDUP_REMOVED lines=12> */
[----:B------:R-:W-:-:S03]  /*ca90*/  LOP3.LUT R8, R8, 0xfffffffc, RZ, 0xc0, !PT ;  /* 0xfffffffc08087812 */ /* 0x000fc600078ec0ff */
[C---:B------:R-:W-:Y:S01]  /*caa0*/  IMAD.IADD R22, R7.reuse, 0x1, -R10 ;  /* 0x0000000107167824 */ /* 0x040fe200078e0a0a */
[----:B------:R-:W-:Y:S01]  /*cab0*/  SHF.R.S32.HI R10, RZ, 0x7, R9 ;  /* 0x00000007ff0a7819 */ /* 0x000fe20000011409 */
[----:B------:R-:W-:Y:S01]  /*cac0*/  IMAD.IADD R14, R7, 0x1, -R8 ;  /* 0x00000001070e7824 */ /* 0x000fe200078e0a08 */
[----:B------:R-:W5:Y:S02]  /*cad0*/  @P0 LDC R23, c[0x0][0xbf0] ;  /* 0x0002fc00ff170b82 */ /* 0x000f640000000800 */
[----:B------:R-:W-:Y:S02]  /*cae0*/  SHF.R.S32.HI R11, RZ, 0x1f, R22 ;  /* 0x0000001fff0b7819 */ /* 0x000fe40000011416 */
[----:B------:R-:W-:Y:S02]  /*caf0*/  LEA.HI R7, R9, R10, RZ, 0x1 ;  /* 0x0000000a09077211 */ /* 0x000fe400078f08ff */
[CC--:B------:R-:W-:Y:S02]  /*cb00*/  LEA.HI R88, R11.reuse, R22.reuse, RZ, 0x2 ;  /* 0x000000160b587211 */ /* 0x0c0fe400078f10ff */
[----:B------:R-:W-:Y:S01]  /*cb10*/  LEA.HI R11, R11, R22, RZ, 0x5 ;  /* 0x000000160b0b7211 */ /* 0x000fe200078f28ff */
[----:B------:R-:W1:Y:S01]  /*cb20*/  LDC.64 R74, c[0x0][0xb40] ;  /* 0x0002d000ff4a7b82 */ /* 0x000e620000000a00 */
[----:B------:R-:W-:-:S02]  /*cb30*/  SHF.R.S32.HI R12, RZ, 0x2, R88 ;  /* 0x00000002ff0c7819 */ /* 0x000fc40000011458 */
[----:B------:R-:W-:Y:S02]  /*cb40*/  SHF.R.S32.HI R13, RZ, 0x1f, R88 ;  /* 0x0000001fff0d7819 */ /* 0x000fe40000011458 */
[----:B------:R-:W-:Y:S02]  /*cb50*/  LOP3.LUT R7, R7, 0x3fffffe, RZ, 0xc0, !PT ;  /* 0x03fffffe07077812 */ /* 0x000fe400078ec0ff */
[----:B------:R-:W-:Y:S01]  /*cb60*/  LEA.HI R13, R13, R12, RZ, 0x3 ;  /* 0x0000000c0d0d7211 */ /* 0x000fe200078f18ff */
[----:B------:R-:W1:Y:S01]  /*cb70*/  @P0 LDC R89, c[0x0][0xbec] ;  /* 0x0002fb00ff590b82 */ /* 0x000e620000000800 */
[----:B------:R-:W-:Y:S01]  /*cb80*/  LEA.HI R9, R14, R14, RZ, 0x1 ;  /* 0x0000000e0e097211 */ /* 0x000fe200078f08ff */
[----:B------:R-:W-:Y:S01]  /*cb90*/  IMAD.IADD R7, R10, 0x1, -R7 ;  /* 0x000000010a077824 */ /* 0x000fe200078e0a07 */
[----:B------:R-:W-:Y:S02]  /*cba0*/  LOP3.LUT R13, R13, 0xfffffff8, RZ, 0xc0, !PT ;  /* 0xfffffff80d0d7812 */ /* 0x000fe400078ec0ff */
[----:B------:R-:W-:-:S02]  /*cbb0*/  SHF.R.S32.HI R11, RZ, 0x5, R11 ;  /* 0x00000005ff0b7819 */ /* 0x000fc4000001140b */
[----:B------:R-:W-:Y:S01]  /*cbc0*/  LOP3.LUT R9, R9, 0x1ffffffe, RZ, 0xc0, !PT ;  /* 0x1ffffffe09097812 */ /* 0x000fe200078ec0ff */
[----:B------:R-:W-:Y:S01]  /*cbd0*/  IMAD.IADD R8, R12, 0x1, -R13 ;  /* 0x000000010c087824 */ /* 0x000fe200078e0a0d */
[----:B------:R-:W-:Y:S01]  /*cbe0*/  SHF.R.S32.HI R12, RZ, 0x1f, R19 ;  /* 0x0000001fff0c7819 */ /* 0x000fe20000011413 */
[----:B------:R-:W1:Y:S02]  /*cbf0*/  @P0 LDC R90, c[0x0][0xbf0] ;  /* 0x0002fc00ff5a0b82 */ /* 0x000e640000000800 */
[----:B------:R-:W-:Y:S02]  /*cc00*/  IMAD R8, R11, 0x10, R8 ;  /* 0x000000100b087824 */ /* 0x000fe400078e0208 */
[----:B------:R-:W-:Y:S02]  /*cc10*/  IMAD R10, R12, UR4, RZ ;  /* 0x000000040c0a7c24 */ /* 0x000fe4000f8e02ff */
[----:B------:R-:W-:Y:S02]  /*cc20*/  IMAD.IADD R14, R14, 0x1, -R9 ;  /* 0x000000010e0e7824 */ /* 0x000fe400078e0a09 */
[----:B------:R-:W-:-:S02]  /*cc30*/  IMAD R7, R7, 0x40, R8 ;  /* 0x0000004007077824 */ /* 0x000fc400078e0208 */
[----:B------:R-:W-:Y:S01]  /*cc40*/  IMAD.WIDE.U32 R8, R19, UR4, RZ ;  /* 0x0000000413087c25 */ /* 0x000fe2000f8e00ff */
[----:B---3--:R-:W-:-:S03]  /*cc50*/  USHF.R.S32.HI UR4, URZ, 0x1f, UR9 ;  /* 0x0000001f3f047899 */ /* 0x008fc60008011409 */
[----:B------:R-:W-:Y:S02]  /*cc60*/  IMAD R13, R19, UR5, R10 ;  /* 0x00000005130d7c24 */ /* 0x000fe4000f8e020a */
[----:B------:R-:W-:Y:S02]  /*cc70*/  IMAD R12, R12, UR6, RZ ;  /* 0x000000060c0c7c24 */ /* 0x000fe4000f8e02ff */
[----:B------:R-:W-:Y:S02]  /*cc80*/  IMAD.IADD R9, R9, 0x1, R13 ;  /* 0x0000000109097824 */ /* 0x000fe400078e020d */
[----:B------:R-:W-:Y:S02]  /*cc90*/  IMAD R13, R19, UR7, R12 ;  /* 0x00000007130d7c24 */ /* 0x000fe4000f8e020c */
[----:B------:R-:W-:Y:S02]  /*cca0*/  IMAD R12, R14, 0x8, R7 ;  /* 0x000000080e0c7824 */ /* 0x000fe400078e0207 */
[----:B----4-:R-:W-:-:S02]  /*ccb0*/  IMAD R14, R72, UR4, RZ ;  /* 0x00000004480e7c24 */ /* 0x010fc4000f8e02ff */
[----:B--2---:R-:W-:Y:S02]  /*ccc0*/  IMAD R12, R20, 0x80, R12 ;  /* 0x00000080140c7824 */ /* 0x004fe400078e020c */
[----:B------:R-:W-:Y:S01]  /*ccd0*/  IMAD.WIDE.U32 R10, R19, UR6, RZ ;  /* 0x00000006130a7c25 */ /* 0x000fe2000f8e00ff */
[----:B------:R-:W-:-:S03]  /*cce0*/  ULDC.64 UR6, c[0x0][0xb48] ;  /* 0x0002d20000067ab9 */ /* 0x000fc60000000a00 */
[----:B------:R-:W-:Y:S02]  /*ccf0*/  IMAD R15, R73, UR9, R14 ;  /* 0x00000009490f7c24 */ /* 0x000fe4000f8e020e */
[----:B0-----:R-:W-:-:S04]  /*cd00*/  @P0 IMAD.HI.U32 R14, R12, R17, RZ ;  /* 0x000000110c0e0227 */ /* 0x001fc800078e00ff */
[----:B------:R-:W-:Y:S02]  /*cd10*/  IMAD.MOV R19, RZ, RZ, -R19 ;  /* 0x000000ffff137224 */ /* 0x000fe400078e0a13 */
[----:B------:R-:W-:Y:S02]  /*cd20*/  IMAD.IADD R11, R11, 0x1, R13 ;  /* 0x000000010b0b7824 */ /* 0x000fe400078e020d */
[----:B------:R-:W-:Y:S01]  /*cd30*/  IMAD.MOV.U32 R13, RZ, RZ, R12 ;  /* 0x000000ffff0d7224 */ /* 0x000fe200078e000c */
[----:B-----5:R-:W-:Y:S01]  /*cd40*/  @P0 SHF.R.U32.HI R13, RZ, R23, R14 ;  /* 0x00000017ff0d0219 */ /* 0x020fe2000001160e */
[----:B-1----:R-:W-:Y:S01]  /*cd50*/  IMAD R16, R74, UR4, RZ ;  /* 0x000000044a107c24 */ /* 0x002fe2000f8e02ff */
[----:B------:R-:W-:Y:S01]  /*cd60*/  ULDC.64 UR4, c[0x0][0xbe0] ;  /* 0x0002f80000047ab9 */ /* 0x000fe20000000a00 */
[----:B------:R-:W-:Y:S02]  /*cd70*/  IMAD R23, R18, R19, UR8 ;  /* 0x0000000812177e24 */ /* 0x000fe4000f8e0213 */
[----:B------:R-:W-:-:S04]  /*cd80*/  IMAD.WIDE.U32 R8, R72, UR9, R8 ;  /* 0x0000000948087c25 */ /* 0x000fc8000f8e0008 */
[----:B------:R-:W-:Y:S01]  /*cd90*/  IMAD R17, R75, UR9, R16 ;  /* 0x000000094b117c24 */ /* 0x000fe2000f8e0210 */
[----:B------:R-:W-:Y:S01]  /*cda0*/  SHF.R.S32.HI R16, RZ, 0x1f, R23 ;  /* 0x0000001fff107819 */ /* 0x000fe20000011417 */
[----:B------:R-:W-:Y:S01]  /*cdb0*/  IMAD.WIDE.U32 R10, R74, UR9, R10 ;  /* 0x000000094a0a7c25 */ /* 0x000fe2000f8e000a */
[----:B------:R-:W-:-:S03]  /*cdc0*/  ULDC.64 UR8, c[0x0][0xb28] ;  /* 0x0002ca0000087ab9 */ /* 0x000fc60000000a00 */
[----:B------:R-:W-:Y:S02]  /*cdd0*/  IMAD.IADD R9, R9, 0x1, R15 ;  /* 0x0000000109097824 */ /* 0x000fe400078e020f */
[----:B------:R-:W-:-:S04]  /*cde0*/  @P0 IMAD.HI.U32 R89, R12, R89, RZ ;  /* 0x000000590c590227 */ /* 0x000fc800078e00ff */
[----:B------:R-:W-:Y:S02]  /*cdf0*/  IMAD.IADD R11, R11, 0x1, R17 ;  /* 0x000000010b0b7824 */ /* 0x000fe400078e0211 */
[----:B------:R-:W-:Y:S02]  /*ce00*/  IMAD R17, R16, UR6, RZ ;  /* 0x0000000610117c24 */ /* 0x000fe4000f8e02ff */
[----:B------:R-:W-:-:S04]  /*ce10*/  IMAD.WIDE.U32 R8, R23, UR4, R8 ;  /* 0x0000000417087c25 */ /* 0x000fc8000f8e0008 */
[----:B------:R-:W-:Y:S01]  /*ce20*/  IMAD.MOV.U32 R15, RZ, RZ, R12 ;  /* 0x000000ffff0f7224 */ /* 0x000fe200078e000c */
[----:B------:R-:W-:Y:S01]  /*ce30*/  @P0 SHF.R.U32.HI R15, RZ, R90, R89 ;  /* 0x0000005aff0f0219 */ /* 0x000fe20000011659 */
[----:B------:R-:W-:Y:S01]  /*ce40*/  IMAD R14, R16, UR4, RZ ;  /* 0x00000004100e7c24 */ /* 0x000fe2000f8e02ff */
[----:B------:R-:W-:Y:S01]  /*ce50*/  IADD3 R8, P0, R13, R8, RZ ;  /* 0x000000080d087210 */ /* 0x000fe20007f1e0ff */
[C---:B------:R-:W-:Y:S01]  /*ce60*/  IMAD R19, R23.reuse, UR7, R17 ;  /* 0x0000000717137c24 */ /* 0x040fe2000f8e0211 */
[--C-:B------:R-:W-:Y:S01]  /*ce70*/  SHF.R.S32.HI R17, RZ, 0x1f, R13.reuse ;  /* 0x0000001fff117819 */ /* 0x100fe2000001140d */
[----:B------:R-:W-:Y:S02]  /*ce80*/  IMAD.MOV R13, RZ, RZ, -R13 ;  /* 0x000000ffff0d7224 */ /* 0x000fe400078e0a0d */
[----:B------:R-:W-:Y:S01]  /*ce90*/  IMAD R16, R23, UR5, R14 ;  /* 0x0000000517107c24 */ /* 0x000fe2000f8e020e */
[--C-:B------:R-:W-:Y:S01]  /*cea0*/  SHF.R.S32.HI R14, RZ, 0x1f, R15.reuse ;  /* 0x0000001fff0e7819 */ /* 0x100fe2000001140f */
[----:B------:R-:W-:Y:S01]  /*ceb0*/  IMAD.MOV R18, RZ, RZ, -R15 ;  /* 0x000000ffff127224 */ /* 0x000fe200078e0a0f */
[----:B------:R-:W-:Y:S01]  /*cec0*/  ULDC.64 UR4, c[0x0][0xb30] ;  /* 0x0002cc0000047ab9 */ /* 0x000fe20000000a00 */
[----:B------:R-:W-:Y:S01]  /*ced0*/  IMAD R13, R21, R13, R12 ;  /* 0x0000000d150d7224 */ /* 0x000fe200078e020c */
[----:B------:R-:W-:Y:S01]  /*cee0*/  IADD3.X R9, R17, R9, R16, P0, !PT ;  /* 0x0000000911097210 */ /* 0x000fe200007fe410 */
[----:B------:R-:W-:Y:S01]  /*cef0*/  IMAD.WIDE.U32 R10, R23, UR6, R10 ;  /* 0x00000006170a7c25 */ /* 0x000fe2000f8e000a */
[----:B------:R-:W-:-:S03]  /*cf00*/  ULDC.64 UR6, c[0x0][0xbc8] ;  /* 0x0002f20000067ab9 */ /* 0x000fc60000000a00 */
[----:B------:R-:W-:Y:S02]  /*cf10*/  IMAD R14, R14, UR4, RZ ;  /* 0x000000040e0e7c24 */ /* 0x000fe4000f8e02ff */
[----:B------:R-:W-:Y:S01]  /*cf20*/  IMAD R17, R21, R18, R12 ;  /* 0x0000001215117224 */ /* 0x000fe200078e020c */
[----:B------:R-:W-:Y:S01]  /*cf30*/  SHF.R.S32.HI R12, RZ, 0x1f, R13 ;  /* 0x0000001fff0c7819 */ /* 0x000fe2000001140d */
[----:B------:R-:W-:Y:S02]  /*cf40*/  IMAD.IADD R11, R11, 0x1, R19 ;  /* 0x000000010b0b7824 */ /* 0x000fe400078e0213 */
[C---:B------:R-:W-:Y:S01]  /*cf50*/  IMAD R19, R15.reuse, UR5, R14 ;  /* 0x000000050f137c24 */ /* 0x040fe2000f8e020e */
[----:B------:R-:W-:Y:S01]  /*cf60*/  SHF.R.S32.HI R14, RZ, 0x1f, R17 ;  /* 0x0000001fff0e7819 */ /* 0x000fe20000011411 */
[----:B------:R-:W-:Y:S01]  /*cf70*/  IMAD.WIDE.U32 R10, R15, UR4, R10 ;  /* 0x000000040f0a7c25 */ /* 0x000fe2000f8e000a */
[----:B------:R-:W0:Y:S01]  /*cf80*/  S2UR UR5, SR_CgaCtaId ;  /* 0x00000000000579c3 */ /* 0x000e220000008800 */
[----:B------:R-:W-:-:S02]  /*cf90*/  UMOV UR4, 0x400 ;  /* 0x0000040000047882 */ /* 0x000fc40000000000 */
[----:B------:R-:W-:Y:S02]  /*cfa0*/  IMAD R12, R12, UR6, RZ ;  /* 0x000000060c0c7c24 */ /* 0x000fe4000f8e02ff */
[----:B------:R-:W-:Y:S02]  /*cfb0*/  IMAD.IADD R11, R11, 0x1, R19 ;  /* 0x000000010b0b7824 */ /* 0x000fe400078e0213 */
[----:B------:R-:W-:Y:S02]  /*cfc0*/  IMAD R14, R14, UR8, RZ ;  /* 0x000000080e0e7c24 */ /* 0x000fe4000f8e02ff */
[C---:B------:R-:W-:Y:S02]  /*cfd0*/  IMAD R15, R13.reuse, UR7, R12 ;  /* 0x000000070d0f7c24 */ /* 0x040fe4000f8e020c */
[----:B------:R-:W-:Y:S01]  /*cfe0*/  IMAD.WIDE.U32 R8, R13, UR6, R8 ;  /* 0x000000060d087c25 */ /* 0x000fe2000f8e0008 */
[----:B------:R-:W-:-:S03]  /*cff0*/  ULDC.64 UR6, c[0x0][0xba8] ;  /* 0x0002ea0000067ab9 */ /* 0x000fc60000000a00 */
[C---:B------:R-:W-:Y:S01]  /*d000*/  IMAD R19, R17.reuse, UR9, R14 ;  /* 0x0000000911137c24 */ /* 0x040fe2000f8e020e */
[----:B------:R-:W-:Y:S01]  /*d010*/  LEA R12, P0, R8, UR6, 0x2 ;  /* 0x00000006080c7c11 */ /* 0x000fe2000f8010ff */
[----:B------:R-:W-:Y:S01]  /*d020*/  IMAD.WIDE.U32 R10, R17, UR8, R10 ;  /* 0x00000008110a7c25 */ /* 0x000fe2000f8e000a */
[----:B------:R-:W-:Y:S01]  /*d030*/  ULDC.64 UR8, c[0x0][0xb00] ;  /* 0x0002c00000087ab9 */ /* 0x000fe20000000a00 */
[----:B------:R-:W-:Y:S02]  /*d040*/  ULDC UR6, c[0x0][0xa88] ;  /* 0x0002a20000067ab9 */ /* 0x000fe40000000800 */
[----:B------:R-:W-:Y:S01]  /*d050*/  IMAD.IADD R13, R9, 0x1, R15 ;  /* 0x00000001090d7824 */ /* 0x000fe200078e020f */
[----:B------:R-:W-:Y:S01]  /*d060*/  LEA R72, P1, R10, UR8, 0x2 ;  /* 0x000000080a487c11 */ /* 0x000fe2000f8210ff */
[----:B------:R-:W-:Y:S01]  /*d070*/  IMAD.IADD R9, R11, 0x1, R19 ;  /* 0x000000010b097824 */ /* 0x000fe200078e0213 */
[----:B0-----:R-:W-:Y:S01]  /*d080*/  ULEA UR4, UR5, UR4, 0x18 ;  /* 0x0000000405047291 */ /* 0x001fe2000f8ec03f */
[----:B------:R-:W-:Y:S01]  /*d090*/  IMAD R7, R20, 0x80, R7 ;  /* 0x0000008014077824 */ /* 0x000fe200078e0207 */
[----:B------:R-:W-:Y:S01]  /*d0a0*/  LEA.HI.X R13, R8, UR7, R13, 0x2, P0 ;  /* 0x00000007080d7c11 */ /* 0x000fe200080f140d */
[----:B------:R-:W-:Y:S01]  /*d0b0*/  IMAD R20, R21, UR6, RZ ;  /* 0x0000000615147c24 */ /* 0x000fe2000f8e02ff */
[----:B------:R-:W-:Y:S01]  /*d0c0*/  LEA.HI.X R73, R10, UR9, R9, 0x2, P1 ;  /* 0x000000090a497c11 */ /* 0x000fe200088f1409 */
[----:B------:R-:W-:Y:S01]  /*d0d0*/  SHFL.IDX PT, R8, R12, RZ, 0x1c1f ;  /* 0x001c1fff0c087589 */ /* 0x000fe200000e0000 */
[----:B------:R-:W-:Y:S01]  /*d0e0*/  LOP3.LUT P0, RZ, R22, 0x3, RZ, 0xc0, !PT ;  /* 0x0000000316ff7812 */ /* 0x000fe2000780c0ff */
[C---:B------:R-:W-:Y:S01]  /*d0f0*/  VIADD R21, R7.reuse, 0x8 ;  /* 0x0000000807157836 */ /* 0x040fe20000000000 */
[----:B------:R-:W-:Y:S01]  /*d100*/  UIADD3 UR4, UR4, 0x2a820, URZ ;  /* 0x0002a82004047890 */ /* 0x000fe2000fffe03f */
[----:B------:R-:W0:Y:S01]  /*d110*/  SHFL.IDX PT, R9, R13, RZ, 0x1c1f ;  /* 0x001c1fff0d097589 */ /* 0x000e2200000e0000 */
[----:B------:R-:W-:-:S02]  /*d120*/  ISETP.GE.OR P1, PT, R7, R20, P0 ;  /* 0x000000140700720c */ /* 0x000fc40000726670 */
[-C--:B------:R-:W-:Y:S01]  /*d130*/  ISETP.GE.OR P0, PT, R21, R20.reuse, P0 ;  /* 0x000000141500720c */ /* 0x080fe20000706670 */
[----:B------:R-:W-:Y:S01]  /*d140*/  SHFL.IDX PT, R10, R12, 0x1, 0x1c1f ;  /* 0x003c1f000c0a7f89 */ /* 0x000fe200000e0000 */
[----:B------:R-:W-:Y:S01]  /*d150*/  UPRMT UR4, URZ, 0x654, UR4 ;  /* 0x000006543f047896 */ /* 0x000fe20008000004 */
[----:B------:R-:W-:Y:S02]  /*d160*/  ISETP.GE.AND P2, PT, R7, R20, PT ;  /* 0x000000140700720c */ /* 0x000fe40003f46270 */
[----:B------:R1:W2:Y:S04]  /*d170*/  SHFL.IDX PT, R11, R13, 0x1, 0x1c1f ;  /* 0x003c1f000d0b7f89 */ /* 0x0002a800000e0000 */
[----:B------:R3:W4:Y:S02]  /*d180*/  SHFL.IDX PT, R18, R72, RZ, 0x1c1f ;  /* 0x001c1fff48127589 */ /* 0x00072400000e0000 */
[----:B------:R-:W-:Y:S01]  /*d190*/  SYNCS.ARRIVE.TRANS64.RED.A1T0 RZ, [UR4], RZ ;  /* 0x000000ffffff79a7 */ /* 0x000fe20008100404 */
[----:B-1----:R-:W-:Y:S01]  /*d1a0*/  LOP3.LUT R13, R88, 0x7ffffffc, RZ, 0xc0, !PT ;  /* 0x7ffffffc580d7812 */ /* 0x002fe200078ec0ff */
[----:B------:R3:W1:Y:S04]  /*d1b0*/  SHFL.IDX PT, R19, R73, RZ, 0x1c1f ;  /* 0x001c1fff49137589 */ /* 0x00066800000e0000 */
[----:B------:R-:W-:Y:S01]  /*d1c0*/  IMAD.IADD R13, R22, 0x1, -R13 ;  /* 0x00000001160d7824 */ /* 0x000fe200078e0a0d */
[----:B0-----:R3:W-:Y:S03]  /*d1d0*/  @!P1 ST.E desc[UR36][R8.64], R6 ;  /* 0x0000000608009985 */ /* 0x0017e6000c101924 */
[----:B------:R-:W-:Y:S01]  /*d1e0*/  IMAD.SHL.U32 R23, R13, 0x2, RZ ;  /* 0x000000020d177824 */ /* 0x000fe200078e00ff */
[----:B--2---:R3:W-:Y:S01]  /*d1f0*/  @!P0 ST.E desc[UR36][R10.64], R0 ;  /* 0x000000000a008985 */ /* 0x0047e2000c101924 */
[----:B------:R-:W-:Y:S05]  /*d200*/  @P2 BRA `(.L_x_1057) ;  /* 0x0000000400782947 */ /* 0x000fea0003800000 */
[C---:B---3--:R-:W-:Y:S01]  /*d210*/  VIADD R0, R23.reuse, 0x8 ;  /* 0x0000000817007836 */ /* 0x048fe20000000000 */
        /* <DEDUP_REMOVED lines=9> */
[----:B------:R-:W-:-:S02]  /*d2b0*/  VIADD R14, R23, 0x38 ;  /* 0x00000038170e7836 */ /* 0x000fc40000000000 */
[----:B------:R-:W-:Y:S01]  /*d2c0*/  VIADD R15, R23, 0x40 ;  /* 0x00000040170f7836 */ /* 0x000fe20000000000 */
[----:B------:R-:W-:Y:S01]  /*d2d0*/  ISETP.GE.AND P4, PT, R13, UR4, PT ;  /* 0x000000040d007c0c */ /* 0x000fe2000bf86270 */
[C---:B------:R-:W-:Y:S01]  /*d2e0*/  VIADD R16, R23.reuse, 0x50 ;  /* 0x0000005017107836 */ /* 0x040fe20000000000 */
[----:B------:R-:W-:Y:S01]  /*d2f0*/  ISETP.GE.AND P5, PT, R14, UR4, PT ;  /* 0x000000040e007c0c */ /* 0x000fe2000bfa6270 */
[----:B-1--4-:R-:W-:Y:S01]  /*d300*/  @!P2 IMAD.WIDE R6, R23, 0x4, R18 ;  /* 0x000000041706a825 */ /* 0x012fe200078e0212 */
[----:B------:R-:W-:Y:S02]  /*d310*/  ISETP.GE.AND P6, PT, R15, UR4, PT ;  /* 0x000000040f007c0c */ /* 0x000fe4000bfc6270 */
[----:B------:R-:W-:Y:S01]  /*d320*/  @!P3 LEA.HI R0, R0, R0, RZ, 0x1 ;  /* 0x000000000000b211 */ /* 0x000fe200078f08ff */
[----:B------:R-:W-:Y:S01]  /*d330*/  VIADD R22, R23, 0x60 ;  /* 0x0000006017167836 */ /* 0x000fe20000000000 */
[----:B------:R0:W-:Y:S01]  /*d340*/  @!P2 ST.E.64 desc[UR36][R6.64], R24 ;  /* 0x000000180600a985 */ /* 0x0001e2000c101b24 */
[----:B------:R-:W-:-:S02]  /*d350*/  @!P0 LEA.HI R10, R10, R10, RZ, 0x1 ;  /* 0x0000000a0a0a8211 */ /* 0x000fc400078f08ff */
[----:B------:R-:W-:Y:S01]  /*d360*/  @!P3 LOP3.LUT R9, R0, 0xfffffffe, RZ, 0xc0, !PT ;  /* 0xfffffffe0009b812 */ /* 0x000fe200078ec0ff */
[----:B------:R-:W-:Y:S01]  /*d370*/  VIADD R0, R23, 0x20 ;  /* 0x0000002017007836 */ /* 0x000fe20000000000 */
[----:B------:R-:W-:Y:S02]  /*d380*/  @!P1 LEA.HI R11, R11, R11, RZ, 0x1 ;  /* 0x0000000b0b0b9211 */ /* 0x000fe400078f08ff */
[----:B------:R-:W-:Y:S01]  /*d390*/  @!P5 LEA.HI R14, R14, R14, RZ, 0x1 ;  /* 0x0000000e0e0ed211 */ /* 0x000fe200078f08ff */
[----:B------:R-:W-:Y:S01]  /*d3a0*/  @!P3 IMAD.WIDE R8, R9, 0x4, R18 ;  /* 0x000000040908b825 */ /* 0x000fe200078e0212 */
[----:B------:R-:W-:Y:S02]  /*d3b0*/  ISETP.GE.AND P2, PT, R0, UR4, PT ;  /* 0x0000000400007c0c */ /* 0x000fe4000bf46270 */
[----:B------:R-:W-:Y:S02]  /*d3c0*/  @!P5 LOP3.LUT R17, R14, 0xfffffffe, RZ, 0xc0, !PT ;  /* 0xfffffffe0e11d812 */ /* 0x000fe400078ec0ff */
[----:B------:R1:W-:Y:S01]  /*d3d0*/  @!P3 ST.E.64 desc[UR36][R8.64], R28 ;  /* 0x0000001c0800b985 */ /* 0x0003e2000c101b24 */
[----:B------:R-:W-:-:S02]  /*d3e0*/  ISETP.GE.AND P3, PT, R12, UR4, PT ;  /* 0x000000040c007c0c */ /* 0x000fc4000bf66270 */
[----:B0-----:R-:W-:Y:S02]  /*d3f0*/  @!P0 LOP3.LUT R7, R10, 0xfffffffe, RZ, 0xc0, !PT ;  /* 0xfffffffe0a078812 */ /* 0x001fe400078ec0ff */
[----:B------:R-:W-:-:S03]  /*d400*/  @!P4 LEA.HI R10, R13, R13, RZ, 0x1 ;  /* 0x0000000d0d0ac211 */ /* 0x000fc600078f08ff */
[----:B------:R-:W-:Y:S01]  /*d410*/  @!P0 IMAD.WIDE R6, R7, 0x4, R18 ;  /* 0x0000000407068825 */ /* 0x000fe200078e0212 */
[----:B------:R-:W-:-:S04]  /*d420*/  @!P2 LEA.HI R0, R0, R0, RZ, 0x1 ;  /* 0x000000000000a211 */ /* 0x000fc800078f08ff */
[----:B------:R0:W-:Y:S01]  /*d430*/  @!P0 ST.E.64 desc[UR36][R6.64], R32 ;  /* 0x0000002006008985 */ /* 0x0001e2000c101b24 */
[----:B------:R-:W-:Y:S02]  /*d440*/  @!P3 LEA.HI R12, R12, R12, RZ, 0x1 ;  /* 0x0000000c0c0cb211 */ /* 0x000fe400078f08ff */
[----:B-1----:R-:W-:Y:S02]  /*d450*/  @!P1 LOP3.LUT R9, R11, 0xfffffffe, RZ, 0xc0, !PT ;  /* 0xfffffffe0b099812 */ /* 0x002fe400078ec0ff */
[----:B------:R-:W-:Y:S02]  /*d460*/  @!P2 LOP3.LUT R11, R0, 0xfffffffe, RZ, 0xc0, !PT ;  /* 0xfffffffe000ba812 */ /* 0x000fe400078ec0ff */
        /* <DEDUP_REMOVED lines=8> */
[----:B0-----:R-:W-:-:S02]  /*d4f0*/  @!P3 IMAD.WIDE R6, R13, 0x4, R18 ;  /* 0x000000040d06b825 */ /* 0x001fc400078e0212 */
[----:B------:R0:W-:Y:S02]  /*d500*/  @!P2 ST.E.64 desc[UR36][R10.64], R40 ;  /* 0x000000280a00a985 */ /* 0x0001e4000c101b24 */
[----:B------:R-:W-:Y:S02]  /*d510*/  VIADD R0, R23, 0x48 ;  /* 0x0000004817007836 */ /* 0x000fe40000000000 */
[--C-:B------:R-:W-:Y:S01]  /*d520*/  @!P5 IMAD.WIDE R12, R17, 0x4, R18.reuse ;  /* 0x00000004110cd825 */ /* 0x100fe200078e0212 */
[----:B------:R2:W-:Y:S01]  /*d530*/  @!P3 ST.E.64 desc[UR36][R6.64], R44 ;  /* 0x0000002c0600b985 */ /* 0x0005e2000c101b24 */
[----:B------:R-:W-:Y:S02]  /*d540*/  ISETP.GE.AND P3, PT, R22, UR4, PT ;  /* 0x0000000416007c0c */ /* 0x000fe4000bf66270 */
[----:B------:R-:W-:Y:S01]  /*d550*/  VIADD R17, R23, 0x58 ;  /* 0x0000005817117836 */ /* 0x000fe20000000000 */
[----:B------:R-:W-:Y:S01]  /*d560*/  ISETP.GE.AND P0, PT, R0, UR4, PT ;  /* 0x0000000400007c0c */ /* 0x000fe2000bf06270 */
[----:B-1----:R-:W-:Y:S01]  /*d570*/  @!P4 IMAD.WIDE R8, R15, 0x4, R18 ;  /* 0x000000040f08c825 */ /* 0x002fe200078e0212 */
[----:B------:R-:W-:-:S02]  /*d580*/  @!P1 LEA.HI R16, R16, R16, RZ, 0x1 ;  /* 0x0000001010109211 */ /* 0x000fc400078f08ff */
        /* <DEDUP_REMOVED lines=38> */
.L_x_1057:
[----:B------:R-:W-:Y:S05]  /*d7f0*/  BSYNC B0 ;  /* 0x0000000000007941 */ /* 0x000fea0003800000 */
.L_x_1056:
[----:B------:R-:W-:Y:S01]  /*d800*/  ISETP.GE.AND P0, PT, R21, R20, PT ;  /* 0x000000141500720c */ /* 0x000fe20003f06270 */
[----:B0-----:R0:W2:Y:S04]  /*d810*/  SHFL.IDX PT, R15, R73, 0x1, 0x1c1f ;  /* 0x003c1f00490f7f89 */ /* 0x0010a800000e0000 */
[----:B------:R0:W0:Y:S08]  /*d820*/  SHFL.IDX PT, R14, R72, 0x1, 0x1c1f ;  /* 0x003c1f00480e7f89 */ /* 0x00003000000e0000 */
[----:B------:R-:W-:Y:S05]  /*d830*/  @P0 BRA `(.L_x_968) ;  /* 0x0000004400e00947 */ /* 0x000fea0003800000 */
[----:B------:R-:W-:Y:S01]  /*d840*/  ULDC UR4, c[0x0][0xac8] ;  /* 0x0002b20000047ab9 */ /* 0x000fe20000000800 */
[C---:B---3--:R-:W-:Y:S01]  /*d850*/  VIADD R0, R23.reuse, 0x8 ;  /* 0x0000000817007836 */ /* 0x048fe20000000000 */
[C---:B------:R-:W-:Y:S01]  /*d860*/  ISETP.GE.AND P0, PT, R23.reuse, UR4, PT ;  /* 0x0000000417007c0c */ /* 0x040fe2000bf06270 */
[C---:B------:R-:W-:Y:S02]  /*d870*/  VIADD R6, R23.reuse, 0x10 ;  /* 0x0000001017067836 */ /* 0x040fe40000000000 */
[C---:B------:R-:W-:Y:S01]  /*d880*/  VIADD R8, R23.reuse, 0x18 ;  /* 0x0000001817087836 */ /* 0x040fe20000000000 */
[----:B------:R-:W-:Y:S01]  /*d890*/  ISETP.GE.AND P5, PT, R0, UR4, PT ;  /* 0x0000000400007c0c */ /* 0x000fe2000bfa6270 */
[C---:B------:R-:W-:Y:S01]  /*d8a0*/  VIADD R10, R23.reuse, 0x20 ;  /* 0x00000020170a7836 */ /* 0x040fe20000000000 */
[----:B------:R-:W-:Y:S01]  /*d8b0*/  ISETP.GE.AND P6, PT, R6, UR4, PT ;  /* 0x0000000406007c0c */ /* 0x000fe2000bfc6270 */
[C---:B------:R-:W-:Y:S02]  /*d8c0*/  VIADD R11, R23.reuse, 0x28 ;  /* 0x00000028170b7836 */ /* 0x040fe40000000000 */
[C---:B------:R-:W-:Y:S01]  /*d8d0*/  VIADD R12, R23.reuse, 0x30 ;  /* 0x00000030170c7836 */ /* 0x040fe20000000000 */
[----:B------:R-:W-:Y:S01]  /*d8e0*/  ISETP.GE.AND P4, PT, R10, UR4, PT ;  /* 0x000000040a007c0c */ /* 0x000fe2000bf86270 */
[----:B------:R-:W-:Y:S01]  /*d8f0*/  VIADD R13, R23, 0x38 ;  /* 0x00000038170d7836 */ /* 0x000fe20000000000 */
[----:B------:R-:W-:Y:S01]  /*d900*/  ISETP.GE.AND P3, PT, R11, UR4, PT ;  /* 0x000000040b007c0c */ /* 0x000fe2000bf66270 */
[----:B0-2---:R-:W-:Y:S01]  /*d910*/  @!P0 IMAD.WIDE R2, R23, 0x4, R14 ;  /* 0x0000000417028825 */ /* 0x005fe200078e020e */
[----:B------:R-:W-:-:S02]  /*d920*/  ISETP.GE.AND P2, PT, R12, UR4, PT ;  /* 0x000000040c007c0c */ /* 0x000fc4000bf46270 */
[----:B------:R-:W-:Y:S01]  /*d930*/  ISETP.GE.AND P1, PT, R13, UR4, PT ;  /* 0x000000040d007c0c */ /* 0x000fe2000bf26270 */
[C---:B----4-:R-:W-:Y:S01]  /*d940*/  VIADD R18, R23.reuse, 0x40 ;  /* 0x0000004017127836 */ /* 0x050fe20000000000 */
[----:B------:R0:W-:Y:S01]  /*d950*/  @!P0 ST.E.64 desc[UR36][R2.64], R26 ;  /* 0x0000001a02008985 */ /* 0x0001e2000c101b24 */
[----:B------:R-:W-:Y:S01]  /*d960*/  ISETP.GE.AND P0, PT, R8, UR4, PT ;  /* 0x0000000408007c0c */ /* 0x000fe2000bf06270 */
[C---:B------:R-:W-:Y:S01]  /*d970*/  VIADD R20, R23.reuse, 0x48 ;  /* 0x0000004817147836 */ /* 0x040fe20000000000 */
[----:B------:R-:W-:Y:S01]  /*d980*/  @!P5 LEA.HI R0, R0, R0, RZ, 0x1 ;  /* 0x000000000000d211 */ /* 0x000fe200078f08ff */
[----:B------:R-:W-:Y:S01]  /*d990*/  VIADD R21, R23, 0x70 ;  /* 0x0000007017157836 */ /* 0x000fe20000000000 */
[----:B------:R-:W-:Y:S02]  /*d9a0*/  @!P6 LEA.HI R6, R6, R6, RZ, 0x1 ;  /* 0x000000060606e211 */ /* 0x000fe400078f08ff */
[----:B------:R-:W-:Y:S02]  /*d9b0*/  @!P5 LOP3.LUT R7, R0, 0xfffffffe, RZ, 0xc0, !PT ;  /* 0xfffffffe0007d812 */ /* 0x000fe400078ec0ff */
[----:B------:R-:W-:-:S02]  /*d9c0*/  @!P6 LOP3.LUT R9, R6, 0xfffffffe, RZ, 0xc0, !PT ;  /* 0xfffffffe0609e812 */ /* 0x000fc400078ec0ff */
[----:B------:R-:W-:Y:S02]  /*d9d0*/  @!P4 LEA.HI R10, R10, R10, RZ, 0x1 ;  /* 0x0000000a0a0ac211 */ /* 0x000fe400078f08ff */
[----:B------:R-:W-:Y:S01]  /*d9e0*/  @!P3 LEA.HI R0, R11, R11, RZ, 0x1 ;  /* 0x0000000b0b00b211 */ /* 0x000fe200078f08ff */
[--C-:B0-----:R-:W-:Y:S01]  /*d9f0*/  @!P5 IMAD.WIDE R2, R7, 0x4, R14.reuse ;  /* 0x000000040702d825 */ /* 0x101fe200078e020e */
[----:B------:R-:W-:Y:S02]  /*da00*/  @!P0 LEA.HI R8, R8, R8, RZ, 0x1 ;  /* 0x0000000808088211 */ /* 0x000fe400078f08ff */
[----:B------:R-:W-:Y:S01]  /*da10*/  @!P2 LEA.HI R12, R12, R12, RZ, 0x1 ;  /* 0x0000000c0c0ca211 */ /* 0x000fe200078f08ff */
[----:B------:R-:W-:Y:S01]  /*da20*/  @!P6 IMAD.WIDE R6, R9, 0x4, R14 ;  /* 0x000000040906e825 */ /* 0x000fe200078e020e */
[----:B------:R-:W-:Y:S01]  /*da30*/  @!P1 LEA.HI R16, R13, R13, RZ, 0x1 ;  /* 0x0000000d0d109211 */ /* 0x000fe200078f08ff */
[----:B------:R0:W-:Y:S01]  /*da40*/  @!P5 ST.E.64 desc[UR36][R2.64], R30 ;  /* 0x0000001e0200d985 */ /* 0x0001e2000c101b24 */
[----:B------:R-:W-:-:S02]  /*da50*/  @!P0 LOP3.LUT R9, R8, 0xfffffffe, RZ, 0xc0, !PT ;  /* 0xfffffffe08098812 */ /* 0x000fc400078ec0ff */
[----:B------:R-:W-:Y:S01]  /*da60*/  @!P4 LOP3.LUT R11, R10, 0xfffffffe, RZ, 0xc0, !PT ;  /* 0xfffffffe0a0bc812 */ /* 0x000fe200078ec0ff */
[----:B------:R2:W-:Y:S01]  /*da70*/  @!P6 ST.E.64 desc[UR36][R6.64], R34 ;  /* 0x000000220600e985 */ /* 0x0005e2000c101b24 */
[----:B------:R-:W-:Y:S01]  /*da80*/  @!P3 LOP3.LUT R13, R0, 0xfffffffe, RZ, 0xc0, !PT ;  /* 0xfffffffe000db812 */ /* 0x000fe200078ec0ff */
[C---:B------:R-:W-:Y:S01]  /*da90*/  VIADD R0, R23.reuse, 0x50 ;  /* 0x0000005017007836 */ /* 0x040fe20000000000 */
[----:B------:R-:W-:Y:S02]  /*daa0*/  @!P2 LOP3.LUT R17, R12, 0xfffffffe, RZ, 0xc0, !PT ;  /* 0xfffffffe0c11a812 */ /* 0x000fe400078ec0ff */
[----:B-1----:R-:W-:Y:S01]  /*dab0*/  @!P1 LOP3.LUT R19, R16, 0xfffffffe, RZ, 0xc0, !PT ;  /* 0xfffffffe10139812 */ /* 0x002fe200078ec0ff */
[----:B------:R-:W-:Y:S01]  /*dac0*/  VIADD R16, R23, 0x58 ;  /* 0x0000005817107836 */ /* 0x000fe20000000000 */
[----:B------:R-:W-:Y:S02]  /*dad0*/  ISETP.GE.AND P5, PT, R18, UR4, PT ;  /* 0x0000000412007c0c */ /* 0x000fe4000bfa6270 */
[----:B------:R-:W-:Y:S01]  /*dae0*/  ISETP.GE.AND P6, PT, R20, UR4, PT ;  /* 0x0000000414007c0c */ /* 0x000fe2000bfc6270 */
[----:B0-----:R-:W-:-:S04]  /*daf0*/  @!P0 IMAD.WIDE R2, R9, 0x4, R14 ;  /* 0x0000000409028825 */ /* 0x001fc800078e020e */
[--C-:B--2---:R-:W-:Y:S01]  /*db00*/  @!P4 IMAD.WIDE R6, R11, 0x4, R14.reuse ;  /* 0x000000040b06c825 */ /* 0x104fe200078e020e */
[----:B------:R0:W-:Y:S01]  /*db10*/  @!P0 ST.E.64 desc[UR36][R2.64], R38 ;  /* 0x0000002602008985 */ /* 0x0001e2000c101b24 */
[----:B------:R-:W-:Y:S02]  /*db20*/  ISETP.GE.AND P0, PT, R0, UR4, PT ;  /* 0x0000000400007c0c */ /* 0x000fe4000bf06270 */
[--C-:B------:R-:W-:Y:S01]  /*db30*/  @!P3 IMAD.WIDE R8, R13, 0x4, R14.reuse ;  /* 0x000000040d08b825 */ /* 0x100fe200078e020e */
[----:B------:R1:W-:Y:S01]  /*db40*/  @!P4 ST.E.64 desc[UR36][R6.64], R42 ;  /* 0x0000002a0600c985 */ /* 0x0003e2000c101b24 */
[----:B------:R-:W-:Y:S02]  /*db50*/  ISETP.GE.AND P4, PT, R21, UR4, PT ;  /* 0x0000000415007c0c */ /* 0x000fe4000bf86270 */
[----:B------:R-:W-:Y:S01]  /*db60*/  @!P2 IMAD.WIDE R10, R17, 0x4, R14 ;  /* 0x00000004110aa825 */ /* 0x000fe200078e020e */
[----:B------:R2:W-:Y:S01]  /*db70*/  @!P3 ST.E.64 desc[UR36][R8.64], R46 ;  /* 0x0000002e0800b985 */ /* 0x0005e2000c101b24 */
[----:B------:R-:W-:-:S02]  /*db80*/  @!P5 LEA.HI R18, R18, R18, RZ, 0x1 ;  /* 0x000000121212d211 */ /* 0x000fc400078f08ff */
[----:B------:R-:W-:Y:S01]  /*db90*/  @!P1 IMAD.WIDE R12, R19, 0x4, R14 ;  /* 0x00000004130c9825 */ /* 0x000fe200078e020e */
[----:B------:R3:W-:Y:S01]  /*dba0*/  @!P2 ST.E.64 desc[UR36][R10.64], R50 ;  /* 0x000000320a00a985 */ /* 0x0007e2000c101b24 */
[----:B------:R-:W-:Y:S02]  /*dbb0*/  @!P6 LEA.HI R20, R20, R20, RZ, 0x1 ;  /* 0x000000141414e211 */ /* 0x000fe400078f08ff */
[C---:B------:R-:W-:Y:S01]  /*dbc0*/  VIADD R17, R23.reuse, 0x60 ;  /* 0x0000006017117836 */ /* 0x040fe20000000000 */
[----:B------:R4:W-:Y:S01]  /*dbd0*/  @!P1 ST.E.64 desc[UR36][R12.64], R54 ;  /* 0x000000360c009985 */ /* 0x0009e2000c101b24 */
[C---:B------:R-:W-:Y:S01]  /*dbe0*/  VIADD R19, R23.reuse, 0x68 ;  /* 0x0000006817137836 */ /* 0x040fe20000000000 */
[----:B------:R-:W-:Y:S01]  /*dbf0*/  ISETP.GE.AND P1, PT, R16, UR4, PT ;  /* 0x0000000410007c0c */ /* 0x000fe2000bf26270 */
[----:B------:R-:W-:Y:S01]  /*dc00*/  VIADD R23, R23, 0x78 ;  /* 0x0000007817177836 */ /* 0x000fe20000000000 */
[----:B------:R-:W-:Y:S02]  /*dc10*/  ISETP.GE.AND P2, PT, R17, UR4, PT ;  /* 0x0000000411007c0c */ /* 0x000fe4000bf46270 */
[----:B------:R-:W-:-:S02]  /*dc20*/  ISETP.GE.AND P3, PT, R19, UR4, PT ;  /* 0x0000000413007c0c */ /* 0x000fc4000bf66270 */
        /* <DEDUP_REMOVED lines=15> */
[----:B----4-:R-:W-:Y:S01]  /*dd20*/  @!P4 LOP3.LUT R13, R21, 0xfffffffe, RZ, 0xc0, !PT ;  /* 0xfffffffe150dc812 */ /* 0x010fe200078ec0ff */
        /* <DEDUP_REMOVED lines=17> */
.L_x_1055:
        /* <DEDUP_REMOVED lines=8> */
[----:B-1----:R-:W-:Y:S02]  /*dec0*/  IMAD R3, R6, UR4, RZ ;  /* 0x0000000406037c24 */ /* 0x002fe4000f8e02ff */
[----:B------:R-:W-:-:S05]  /*ded0*/  VIADD R0, R0, 0xffffff80 ;  /* 0xffffff8000007836 */ /* 0x000fca0000000000 */
[----:B------:R-:W-:-:S13]  /*dee0*/  ISETP.GE.AND P0, PT, R0, R3, PT ;  /* 0x000000030000720c */ /* 0x000fda0003f06270 */
[----:B------:R-:W-:Y:S05]  /*def0*/  @P0 BRA `(.L_x_968) ;  /* 0x0000004000300947 */ /* 0x000fea0003800000 */
[----:B------:R-:W-:Y:S01]  /*df00*/  ISETP.NE.AND P0, PT, R6, 0x1, PT ;  /* 0x000000010600780c */ /* 0x000fe20003f05270 */
[----:B------:R-:W0:Y:S01]  /*df10*/  S2UR UR4, SR_CTAID.Z ;  /* 0x00000000000479c3 */ /* 0x000e220000002700 */
[----:B------:R-:W-:Y:S01]  /*df20*/  SHF.R.S32.HI R4, RZ, 0x1f, R19 ;  /* 0x0000001fff047819 */ /* 0x000fe20000011413 */
[----:B------:R-:W-:Y:S02]  /*df30*/  ULDC.64 UR6, c[0x0][0xbd0] ;  /* 0x0002f40000067ab9 */ /* 0x000fe40000000a00 */
[----:B------:R-:W-:-:S04]  /*df40*/  IMAD.WIDE.U32 R2, R19, UR6, RZ ;  /* 0x0000000613027c25 */ /* 0x000fc8000f8e00ff */
[----:B------:R-:W1:Y:S01]  /*df50*/  LDC.64 R10, c[0x0][0xbd8] ;  /* 0x0002f600ff0a7b82 */ /* 0x000e620000000a00 */
[----:B------:R-:W-:-:S04]  /*df60*/  IMAD R4, R4, UR6, RZ ;  /* 0x0000000604047c24 */ /* 0x000fc8000f8e02ff */
[----:B------:R-:W-:Y:S02]  /*df70*/  IMAD R5, R19, UR7, R4 ;  /* 0x0000000713057c24 */ /* 0x000fe4000f8e0204 */
[----:B------:R-:W-:Y:S01]  /*df80*/  IMAD.MOV R19, RZ, RZ, -R19 ;  /* 0x000000ffff137224 */ /* 0x000fe200078e0a13 */
[----:B------:R-:W2:Y:S01]  /*df90*/  @P0 LDC R7, c[0x0][0xbec] ;  /* 0x0002fb00ff070b82 */ /* 0x000ea20000000800 */
[----:B------:R-:W-:Y:S02]  /*dfa0*/  IMAD.IADD R3, R3, 0x1, R5 ;  /* 0x0000000103037824 */ /* 0x000fe400078e0205 */
[----:B------:R-:W-:-:S05]  /*dfb0*/  IMAD.MOV.U32 R5, RZ, RZ, R0 ;  /* 0x000000ffff057224 */ /* 0x000fca00078e0000 */
        /* <DEDUP_REMOVED lines=8> */
[----:B------:R-:W-:-:S03]  /*e040*/  ULDC.64 UR4, c[0x0][0xbe0] ;  /* 0x0002f80000047ab9 */ /* 0x000fc60000000a00 */
[----:B------:R-:W-:Y:S02]  /*e050*/  IMAD.IADD R3, R11, 0x1, R3 ;  /* 0x000000010b037824 */ /* 0x000fe400078e0203 */
[----:B---3--:R-:W-:-:S04]  /*e060*/  IMAD R19, R8, R19, UR8 ;  /* 0x0000000808137e24 */ /* 0x008fc8000f8e0213 */
[----:B------:R-:W-:Y:S01]  /*e070*/  IMAD.WIDE.U32 R2, R19, UR4, R2 ;  /* 0x0000000413027c25 */ /* 0x000fe2000f8e0002 */
[----:B0-----:R-:W-:Y:S02]  /*e080*/  @P0 SHF.R.U32.HI R5, RZ, R9, R4 ;  /* 0x00000009ff050219 */ /* 0x001fe40000011604 */
[----:B------:R-:W-:Y:S02]  /*e090*/  SHF.R.S32.HI R4, RZ, 0x1f, R19 ;  /* 0x0000001fff047819 */ /* 0x000fe40000011413 */
[--C-:B------:R-:W-:Y:S01]  /*e0a0*/  SHF.R.S32.HI R9, RZ, 0x1f, R5.reuse ;  /* 0x0000001fff097819 */ /* 0x100fe20000011405 */
[----:B------:R-:W-:Y:S01]  /*e0b0*/  IMAD.MOV R7, RZ, RZ, -R5 ;  /* 0x000000ffff077224 */ /* 0x000fe200078e0a05 */
[----:B------:R-:W-:Y:S01]  /*e0c0*/  IADD3 R2, P0, R5, R2, RZ ;  /* 0x0000000205027210 */ /* 0x000fe20007f1e0ff */
[----:B------:R-:W-:Y:S02]  /*e0d0*/  IMAD R4, R4, UR4, RZ ;  /* 0x0000000404047c24 */ /* 0x000fe4000f8e02ff */
[----:B------:R-:W-:-:S02]  /*e0e0*/  IMAD R7, R6, R7, R0 ;  /* 0x0000000706077224 */ /* 0x000fc400078e0200 */
[----:B------:R-:W-:Y:S01]  /*e0f0*/  IMAD R4, R19, UR5, R4 ;  /* 0x0000000513047c24 */ /* 0x000fe2000f8e0204 */
[----:B------:R-:W-:Y:S02]  /*e100*/  ULDC.64 UR4, c[0x0][0xbc8] ;  /* 0x0002f20000047ab9 */ /* 0x000fe40000000a00 */
[----:B------:R-:W-:Y:S02]  /*e110*/  SHF.R.S32.HI R0, RZ, 0x1f, R7 ;  /* 0x0000001fff007819 */ /* 0x000fe40000011407 */
[----:B------:R-:W-:-:S03]  /*e120*/  IADD3.X R3, R9, R3, R4, P0, !PT ;  /* 0x0000000309037210 */ /* 0x000fc600007fe404 */
[----:B------:R-:W-:Y:S02]  /*e130*/  IMAD R0, R0, UR4, RZ ;  /* 0x0000000400007c24 */ /* 0x000fe4000f8e02ff */
[----:B------:R-:W-:-:S04]  /*e140*/  IMAD.WIDE.U32 R2, R7, UR4, R2 ;  /* 0x0000000407027c25 */ /* 0x000fc8000f8e0002 */
        /* <DEDUP_REMOVED lines=8> */
.L_x_966:
[----:B------:R-:W-:-:S08]  /*e1d0*/  NOP ;  /* 0x0000000000007918 */ /* 0x000fd00000000000 */
[----:B0-----:R-:W0:-:S00]  /*e1e0*/  USETMAXREG.DEALLOC.CTAPOOL 0x28 ;  /* 0x00000028000079c8 */ /* 0x001e0000080e0500 */
        /* <DEDUP_REMOVED lines=16> */
.L_x_1058:
[----:B------:R-:W-:Y:S01]  /*e2f0*/  ULDC UR7, c[0x0][0xc50] ;  /* 0x0003140000077ab9 */ /* 0x000fe20000000800 */
[----:B------:R-:W-:Y:S01]  /*e300*/  UMOV UR41, UR6 ;  /* 0x0000000600297c82 */ /* 0x000fe20008000000 */
[----:B------:R-:W-:-:S11]  /*e310*/  UISETP.NE.AND UP0, UPT, UR7, 0x1, UPT ;  /* 0x000000010700788c */ /* 0x000fd6000bf05270 */
[----:B------:R-:W-:Y:S01]  /*e320*/  @UP0 ULDC UR4, c[0x0][0xc54] ;  /* 0x0003150000040ab9 */ /* 0x000fe20000000800 */
[----:B------:R-:W-:Y:S01]  /*e330*/  @UP0 ULDC UR8, c[0x0][0xc58] ;  /* 0x0003160000080ab9 */ /* 0x000fe20000000800 */
[----:B------:R-:W-:-:S04]  /*e340*/  UIMAD.WIDE.U32 UR4, UR6, UR4, URZ ;  /* 0x00000004060472a5 */ /* 0x000fc8000f8e003f */
[----:B------:R-:W-:-:S12]  /*e350*/  @UP0 USHF.R.U32.HI UR41, URZ, UR8, UR5 ;  /* 0x000000083f290299 */ /* 0x000fd80008011605 */
.L_x_1059:
[----:B------:R-:W-:Y:S01]  /*e360*/  ISETP.GE.AND P0, PT, R28, RZ, PT ;  /* 0x000000ff1c00720c */ /* 0x000fe20003f06270 */
[----:B------:R-:W-:Y:S01]  /*e370*/  UIADD3 UR47, -UR41, URZ, URZ ;  /* 0x0000003f292f7290 */ /* 0x000fe2000fffe13f */
[----:B------:R-:W-:Y:S02]  /*e380*/  IMAD.MOV.U32 R24, RZ, RZ, 0x1 ;  /* 0x00000001ff187424 */ /* 0x000fe400078e00ff */
[----:B------:R-:W-:Y:S01]  /*e390*/  IMAD.MOV.U32 R0, RZ, RZ, RZ ;  /* 0x000000ffff007224 */ /* 0x000fe200078e00ff */
[----:B------:R-:W-:Y:S01]  /*e3a0*/  UIMAD UR47, UR7, UR47, UR6 ;  /* 0x0000002f072f72a4 */ /* 0x000fe2000f8e0206 */
[----:B------:R-:W-:-:S07]  /*e3b0*/  IMAD.MOV.U32 R8, RZ, RZ, 0x1 ;  /* 0x00000001ff087424 */ /* 0x000fce00078e00ff */
[----:B------:R-:W-:Y:S05]  /*e3c0*/  @!P0 BRA `(.L_x_1060) ;  /* 0x0000003800348947 */ /* 0x000fea0003800000 */
[----:B------:R-:W0:Y:S01]  /*e3d0*/  LDC.64 R2, c[0x0][0xa28] ;  /* 0x00028a00ff027b82 */ /* 0x000e220000000a00 */
[----:B------:R-:W-:Y:S01]  /*e3e0*/  IMAD.MOV.U32 R23, RZ, RZ, RZ ;  /* 0x000000ffff177224 */ /* 0x000fe200078e00ff */
[----:B------:R-:W-:Y:S01]  /*e3f0*/  ULDC UR4, c[0x0][0x448] ;  /* 0x0001120000047ab9 */ /* 0x000fe20000000800 */
[----:B------:R-:W-:Y:S01]  /*e400*/  ULDC UR6, c[0x0][0x2f0] ;  /* 0x0000bc0000067ab9 */ /* 0x000fe20000000800 */
[----:B------:R-:W-:Y:S01]  /*e410*/  ULDC UR10, c[0x0][0x288] ;  /* 0x0000a200000a7ab9 */ /* 0x000fe20000000800 */
[----:B0-----:R-:W-:-:S04]  /*e420*/  ISETP.NE.U32.AND P0, PT, R2, RZ, PT ;  /* 0x000000ff0200720c */ /* 0x001fc80003f05070 */
[----:B------:R-:W-:-:S13]  /*e430*/  ISETP.NE.AND.EX P0, PT, R3, RZ, PT, P0 ;  /* 0x000000ff0300720c */ /* 0x000fda0003f05300 */
[----:B------:R-:W0:Y:S02]  /*e440*/  @P0 LDC.64 R2, c[0x0][0xa28] ;  /* 0x00028a00ff020b82 */ /* 0x000e240000000a00 */
[----:B0-----:R-:W-:-:S05]  /*e450*/  @P0 IMAD.WIDE R2, R28, 0x4, R2 ;  /* 0x000000041c020825 */ /* 0x001fca00078e0202 */
[----:B------:R0:W5:Y:S01]  /*e460*/  @P0 LDG.E R23, desc[UR36][R2.64] ;  /* 0x0000002402170981 */ /* 0x000162000c1e1900 */
[----:B------:R-:W1:Y:S01]  /*e470*/  S2UR UR42, SR_CTAID.X ;  /* 0x00000000002a79c3 */ /* 0x000e620000002500 */
[----:B------:R-:W-:-:S03]  /*e480*/  UISETP.NE.AND UP1, UPT, UR4, 0x1, UPT ;  /* 0x000000010400788c */ /* 0x000fc6000bf25270 */
[----:B------:R-:W-:Y:S01]  /*e490*/  ULDC.64 UR4, c[0x0][0x418] ;  /* 0x0001060000047ab9 */ /* 0x000fe20000000a00 */
[----:B------:R-:W-:Y:S02]  /*e4a0*/  UP2UR UR50, UPR, URZ, 0x2 ;  /* 0x000000023f327883 */ /* 0x000fe40008000000 */
[----:B------:R-:W-:-:S03]  /*e4b0*/  UISETP.NE.U32.AND UP0, UPT, UR4, URZ, UPT ;  /* 0x0000003f0400728c */ /* 0x000fc6000bf05070 */
[----:B------:R-:W-:Y:S01]  /*e4c0*/  ULDC UR4, c[0x0][0x424] ;  /* 0x0001090000047ab9 */ /* 0x000fe20000000800 */
[----:B------:R-:W-:Y:S01]  /*e4d0*/  UISETP.NE.AND.EX UP0, UPT, UR5, URZ, UPT, UP0 ;  /* 0x0000003f0500728c */ /* 0x000fe2000bf05300 */
[----:B------:R-:W-:Y:S02]  /*e4e0*/  @UP1 ULDC UR9, c[0x0][0x450] ;  /* 0x0001140000091ab9 */ /* 0x000fe40000000800 */
[----:B------:R-:W-:Y:S01]  /*e4f0*/  @UP1 ULDC UR5, c[0x0][0x44c] ;  /* 0x0001130000051ab9 */ /* 0x000fe20000000800 */
[----:B------:R-:W-:-:S04]  /*e500*/  USEL UR43, UR4, 0x1, UP0 ;  /* 0x00000001042b7887 */ /* 0x000fc80008000000 */
[----:B------:R-:W-:Y:S02]  /*e510*/  UIMAD UR7, UR43, UR6, 0x5f ;  /* 0x0000005f2b0774a4 */ /* 0x000fe4000f8e0206 */
[----:B------:R-:W-:Y:S02]  /*e520*/  UIMAD UR43, UR43, UR6, URZ ;  /* 0x000000062b2b72a4 */ /* 0x000fe4000f8e023f */
[----:B------:R-:W-:Y:S02]  /*e530*/  UIMAD.WIDE UR6, UR7, 0x2aaaaaab, URZ ;  /* 0x2aaaaaab070678a5 */ /* 0x000fe4000f8e023f */
[----:B-1----:R-:W-:Y:S02]  /*e540*/  USHF.L.U32 UR42, UR42, 0x7, URZ ;  /* 0x000000072a2a7899 */ /* 0x002fe4000800063f */
[----:B------:R-:W-:Y:S02]  /*e550*/  USHF.R.U32.HI UR44, URZ, 0x1f, UR7 ;  /* 0x0000001f3f2c7899 */ /* 0x000fe40008011607 */
[----:B------:R-:W-:-:S02]  /*e560*/  UIADD3 UR8, UR42, 0x7f, URZ ;  /* 0x0000007f2a087890 */ /* 0x000fc4000fffe03f */
[----:B------:R-:W-:Y:S02]  /*e570*/  ULEA.HI.SX32 UR44, UR7, UR44, 0x1c ;  /* 0x0000002c072c7291 */ /* 0x000fe4000f8fe23f */
[----:B------:R-:W-:-:S04]  /*e580*/  UIMAD.WIDE.U32 UR4, UR8, UR5, URZ ;  /* 0x00000005080472a5 */ /* 0x000fc8000f8e003f */
[----:B------:R-:W-:Y:S02]  /*e590*/  @UP1 USHF.R.U32.HI UR8, URZ, UR9, UR5 ;  /* 0x000000093f081299 */ /* 0x000fe40008011605 */
[----:B------:R-:W-:Y:S01]  /*e5a0*/  UIADD3 UR9, UR43, 0x1, -UR10 ;  /* 0x000000012b097890 */ /* 0x000fe2000fffe80a */
[----:B------:R-:W-:Y:S02]  /*e5b0*/  ULDC.64 UR4, c[0x0][0x9e0] ;  /* 0x0002780000047ab9 */ /* 0x000fe40000000a00 */
[----:B------:R-:W-:Y:S02]  /*e5c0*/  UISETP.GE.AND UP0, UPT, UR5, 0x1, UPT ;  /* 0x000000010500788c */ /* 0x000fe4000bf06270 */
[----:B------:R-:W-:-:S04]  /*e5d0*/  UIADD3 UR9, UR9, UR8, URZ ;  /* 0x0000000809097290 */ /* 0x000fc8000fffe03f */
[----:B------:R-:W-:Y:S01]  /*e5e0*/  PLOP3.LUT P1, PT, PT, PT, UP0, 0x80, 0x0 ;  /* 0x000000000000781c */ /* 0x000fe20003f2f008 */
[----:B------:R-:W-:-:S12]  /*e5f0*/  UIADD3 UR4, UR9, UR4, URZ ;  /* 0x0000000409047290 */ /* 0x000fd8000fffe03f */
[----:B0-----:R-:W-:Y:S05]  /*e600*/  @!P1 BRA `(.L_x_1061) ;  /* 0x0000000000449947 */ /* 0x001fea0003800000 */
[----:B------:R-:W-:Y:S01]  /*e610*/  ISETP.LT.AND P0, PT, RZ, UR9, PT ;  /* 0x00000009ff007c0c */ /* 0x000fe2000bf01270 */
[----:B------:R-:W-:-:S12]  /*e620*/  UIADD3 UR8, UR9, -0x1, URZ ;  /* 0xffffffff09087890 */ /* 0x000fd8000fffe03f */
[----:B------:R-:W-:Y:S05]  /*e630*/  @P0 BRA `(.L_x_1062) ;  /* 0x00000000001c0947 */ /* 0x000fea0003800000 */
[----:B------:R-:W-:Y:S02]  /*e640*/  UISETP.NE.AND UP0, UPT, UR5, 0x1, UPT ;  /* 0x000000010500788c */ /* 0x000fe4000bf05270 */
[----:B------:R-:W-:-:S09]  /*e650*/  UIADD3 UR8, -UR9, URZ, URZ ;  /* 0x0000003f09087290 */ /* 0x000fd2000fffe13f */
[----:B------:R-:W-:Y:S02]  /*e660*/  @UP0 ULDC.64 UR12, c[0x0][0x9e8] ;  /* 0x00027a00000c0ab9 */ /* 0x000fe40000000a00 */
[----:B------:R-:W-:-:S04]  /*e670*/  UIMAD.WIDE.U32 UR6, UR8, UR12, URZ ;  /* 0x0000000c080672a5 */ /* 0x000fc8000f8e003f */
[----:B------:R-:W-:-:S04]  /*e680*/  @UP0 USHF.R.U32.HI UR8, URZ, UR13, UR7 ;  /* 0x0000000d3f080299 */ /* 0x000fc80008011607 */
[----:B------:R-:W-:Y:S01]  /*e690*/  ULOP3.LUT UR8, URZ, UR8, URZ, 0x33, !UPT ;  /* 0x000000083f087292 */ /* 0x000fe2000f8e333f */
[----:B------:R-:W-:Y:S11]  /*e6a0*/  BRA `(.L_x_1063) ;  /* 0x0000000000107947 */ /* 0x000ff60003800000 */
.L_x_1062:
[----:B------:R-:W-:-:S11]  /*e6b0*/  UISETP.NE.AND UP0, UPT, UR5, 0x1, UPT ;  /* 0x000000010500788c */ /* 0x000fd6000bf05270 */
[----:B------:R-:W-:Y:S02]  /*e6c0*/  @UP0 ULDC.64 UR12, c[0x0][0x9e8] ;  /* 0x00027a00000c0ab9 */ /* 0x000fe40000000a00 */
[----:B------:R-:W-:-:S04]  /*e6d0*/  UIMAD.WIDE.U32 UR6, UR8, UR12, URZ ;  /* 0x0000000c080672a5 */ /* 0x000fc8000f8e003f */
[----:B------:R-:W-:-:S12]  /*e6e0*/  @UP0 USHF.R.U32.HI UR8, URZ, UR13, UR7 ;  /* 0x0000000d3f080299 */ /* 0x000fd80008011607 */
.L_x_1063:
[----:B------:R-:W-:-:S04]  /*e6f0*/  UIMAD UR8, UR8, UR5, UR5 ;  /* 0x00000005080872a4 */ /* 0x000fc8000f8e0205 */
[----:B------:R-:W-:-:S04]  /*e700*/  UISETP.LT.AND UP0, UPT, UR4, UR8, UPT ;  /* 0x000000080400728c */ /* 0x000fc8000bf01270 */
[----:B------:R-:W-:-:S12]  /*e710*/  USEL UR4, UR4, UR8, UP0 ;  /* 0x0000000804047287 */ /* 0x000fd80008000000 */
.L_x_1061:
[----:B------:R-:W-:Y:S02]  /*e720*/  UISETP.NE.AND UP0, UPT, UR50, URZ, UPT ;  /* 0x0000003f3200728c */ /* 0x000fe4000bf05270 */
[----:B------:R-:W-:-:S03]  /*e730*/  UIADD3 UR6, UR4, 0x5f, URZ ;  /* 0x0000005f04067890 */ /* 0x000fc6000fffe03f */
[----:B------:R-:W-:Y:S01]  /*e740*/  UMOV UR4, UR42 ;  /* 0x0000002a00047c82 */ /* 0x000fe20008000000 */
[----:B------:R-:W-:-:S04]  /*e750*/  UIMAD.WIDE UR6, UR6, 0x2aaaaaab, URZ ;  /* 0x2aaaaaab060678a5 */ /* 0x000fc8000f8e023f */
[----:B------:R-:W-:Y:S01]  /*e760*/  USHF.R.U32.HI UR45, URZ, 0x1f, UR7 ;  /* 0x0000001f3f2d7899 */ /* 0x000fe20008011607 */
[----:B------:R-:W-:Y:S02]  /*e770*/  @UP0 ULDC UR8, c[0x0][0x44c] ;  /* 0x0001130000080ab9 */ /* 0x000fe40000000800 */
[----:B------:R-:W-:Y:S01]  /*e780*/  @UP0 ULDC UR6, c[0x0][0x450] ;  /* 0x0001140000060ab9 */ /* 0x000fe20000000800 */
[----:B------:R-:W-:Y:S02]  /*e790*/  UIMAD.WIDE.U32 UR8, UR42, UR8, URZ ;  /* 0x000000082a0872a5 */ /* 0x000fe4000f8e003f */
[----:B------:R-:W-:Y:S02]  /*e7a0*/  ULEA.HI.SX32 UR45, UR7, UR45, 0x1c ;  /* 0x0000002d072d7291 */ /* 0x000fe4000f8fe23f */
[----:B------:R-:W-:Y:S02]  /*e7b0*/  @UP0 USHF.R.U32.HI UR4, URZ, UR6, UR9 ;  /* 0x000000063f040299 */ /* 0x000fe40008011609 */
[----:B------:R-:W-:-:S02]  /*e7c0*/  UISETP.LT.AND UP0, UPT, UR44, UR45, UPT ;  /* 0x0000002d2c00728c */ /* 0x000fc4000bf01270 */
[----:B------:R-:W-:Y:S01]  /*e7d0*/  UIADD3 UR4, UR4, -UR10, UR43 ;  /* 0x8000000a04047290 */ /* 0x000fe2000fffe02b */
[----:B------:R-:W-:Y:S01]  /*e7e0*/  ULDC UR8, c[0x0][0x9dc] ;  /* 0x0002770000087ab9 */ /* 0x000fe20000000800 */
[----:B------:R-:W-:Y:S02]  /*e7f0*/  USEL UR12, UR44, UR45, UP0 ;  /* 0x0000002d2c0c7287 */ /* 0x000fe40008000000 */
[----:B------:R-:W-:Y:S01]  /*e800*/  UIADD3 UR8, UR4, -UR8, URZ ;  /* 0x8000000804087290 */ /* 0x000fe2000fffe03f */
[----:B------:R-:W-:Y:S11]  /*e810*/  @!P1 BRA `(.L_x_1064) ;  /* 0x0000000000449947 */ /* 0x000ff60003800000 */
[----:B------:R-:W-:-:S06]  /*e820*/  UISETP.GT.AND UP0, UPT, UR4, -0x1, UPT ;  /* 0xffffffff0400788c */ /* 0x000fcc000bf04270 */
[----:B------:R-:W-:-:S13]  /*e830*/  PLOP3.LUT P0, PT, PT, PT, UP0, 0x80, 0x0 ;  /* 0x000000000000781c */ /* 0x000fda0003f0f008 */
[----:B------:R-:W-:Y:S05]  /*e840*/  @P0 BRA `(.L_x_1065) ;  /* 0x00000000001c0947 */ /* 0x000fea0003800000 */
[----:B------:R-:W-:Y:S02]  /*e850*/  UISETP.NE.AND UP0, UPT, UR5, 0x1, UPT ;  /* 0x000000010500788c */ /* 0x000fe4000bf05270 */
[----:B------:R-:W-:-:S09]  /*e860*/  ULOP3.LUT UR4, URZ, UR4, URZ, 0x33, !UPT ;  /* 0x000000043f047292 */ /* 0x000fd2000f8e333f */
[----:B------:R-:W-:Y:S02]  /*e870*/  @UP0 ULDC.64 UR10, c[0x0][0x9e8] ;  /* 0x00027a00000a0ab9 */ /* 0x000fe40000000a00 */
[----:B------:R-:W-:-:S04]  /*e880*/  UIMAD.WIDE.U32 UR6, UR4, UR10, URZ ;  /* 0x0000000a040672a5 */ /* 0x000fc8000f8e003f */
[----:B------:R-:W-:-:S04]  /*e890*/  @UP0 USHF.R.U32.HI UR4, URZ, UR11, UR7 ;  /* 0x0000000b3f040299 */ /* 0x000fc80008011607 */
[----:B------:R-:W-:Y:S01]  /*e8a0*/  ULOP3.LUT UR4, URZ, UR4, URZ, 0x33, !UPT ;  /* 0x000000043f047292 */ /* 0x000fe2000f8e333f */
[----:B------:R-:W-:Y:S11]  /*e8b0*/  BRA `(.L_x_1066) ;  /* 0x0000000000107947 */ /* 0x000ff60003800000 */
.L_x_1065:
[----:B------:R-:W-:-:S11]  /*e8c0*/  UISETP.NE.AND UP0, UPT, UR5, 0x1, UPT ;  /* 0x000000010500788c */ /* 0x000fd6000bf05270 */
[----:B------:R-:W-:Y:S02]  /*e8d0*/  @UP0 ULDC.64 UR10, c[0x0][0x9e8] ;  /* 0x00027a00000a0ab9 */ /* 0x000fe40000000a00 */
[----:B------:R-:W-:-:S04]  /*e8e0*/  UIMAD.WIDE.U32 UR6, UR4, UR10, URZ ;  /* 0x0000000a040672a5 */ /* 0x000fc8000f8e003f */
[----:B------:R-:W-:-:S12]  /*e8f0*/  @UP0 USHF.R.U32.HI UR4, URZ, UR11, UR7 ;  /* 0x0000000b3f040299 */ /* 0x000fd80008011607 */
.L_x_1066:
[----:B------:R-:W-:-:S04]  /*e900*/  UIMAD UR4, UR4, UR5, URZ ;  /* 0x00000005040472a4 */ /* 0x000fc8000f8e023f */
[----:B------:R-:W-:-:S04]  /*e910*/  UISETP.LT.AND UP0, UPT, UR8, UR4, UPT ;  /* 0x000000040800728c */ /* 0x000fc8000bf01270 */
[----:B------:R-:W-:-:S12]  /*e920*/  USEL UR8, UR8, UR4, !UP0 ;  /* 0x0000000408087287 */ /* 0x000fd8000c000000 */
.L_x_1064:
[----:B------:R-:W-:Y:S02]  /*e930*/  UIMAD.WIDE UR4, UR8, 0x2aaaaaab, URZ ;  /* 0x2aaaaaab080478a5 */ /* 0x000fe4000f8e023f */
[----:B------:R-:W-:Y:S02]  /*e940*/  USHF.R.U32.HI UR9, URZ, 0x10, UR47 ;  /* 0x000000103f097899 */ /* 0x000fe4000801162f */
[----:B------:R-:W-:Y:S02]  /*e950*/  USHF.R.U32.HI UR4, URZ, 0x1f, UR5 ;  /* 0x0000001f3f047899 */ /* 0x000fe40008011605 */
[----:B------:R-:W-:Y:S02]  /*e960*/  ULOP3.LUT UR47, UR47, 0xffff, URZ, 0xc0, !UPT ;  /* 0x0000ffff2f2f7892 */ /* 0x000fe4000f8ec03f */
[----:B------:R-:W-:Y:S01]  /*e970*/  ULEA.HI.SX32 UR4, UR5, UR4, 0x1c ;  /* 0x0000000405047291 */ /* 0x000fe2000f8fe23f */
[----:B------:R-:W-:-:S03]  /*e980*/  UMOV UR40, URZ ;  /* 0x0000003f00287c82 */ /* 0x000fc60008000000 */
[----:B------:R-:W-:-:S04]  /*e990*/  UISETP.LT.AND UP0, UPT, URZ, UR4, UPT ;  /* 0x000000043f00728c */ /* 0x000fc8000bf01270 */
[----:B------:R-:W-:Y:S02]  /*e9a0*/  USEL UR46, URZ, UR4, !UP0 ;  /* 0x000000043f2e7287 */ /* 0x000fe4000c000000 */
[----:B------:R-:W-:Y:S02]  /*e9b0*/  UISETP.NE.AND UP0, UPT, UR9, URZ, UPT ;  /* 0x0000003f0900728c */ /* 0x000fe4000bf05270 */
[----:B------:R-:W-:-:S06]  /*e9c0*/  UISETP.GT.AND UP1, UPT, UR12, UR46, UPT ;  /* 0x0000002e0c00728c */ /* 0x000fcc000bf24270 */
[----:B------:R-:W-:-:S03]  /*e9d0*/  PLOP3.LUT P0, PT, PT, PT, UP1, 0x80, 0x0 ;  /* 0x000000000000781c */ /* 0x000fc60003f0f018 */
[----:B------:R-:W-:-:S10]  /*e9e0*/  @!UP0 ULDC UR9, c[0x0][0x9f0] ;  /* 0x00027c0000098ab9 */ /* 0x000fd40000000800 */
[----:B------:R-:W-:Y:S05]  /*e9f0*/  @!P0 BRA `(.L_x_1067) ;  /* 0x00000000007c8947 */ /* 0x000fea0003800000 */
[----:B------:R-:W-:Y:S01]  /*ea00*/  IABS R0, UR9 ;  /* 0x0000000900007c13 */ /* 0x000fe20008000000 */
[----:B------:R-:W-:Y:S02]  /*ea10*/  UIADD3 UR4, UR9, -0x1, UR12 ;  /* 0xffffffff09047890 */ /* 0x000fe4000fffe00c */
[----:B------:R-:W-:Y:S02]  /*ea20*/  IABS R4, UR9 ;  /* 0x0000000900047c13 */ /* 0x000fe40008000000 */
[----:B------:R-:W-:Y:S01]  /*ea30*/  R2UR UR10, R0 ;  /* 0x00000000000a72ca */ /* 0x000fe200000e0000 */
[----:B------:R-:W-:-:S03]  /*ea40*/  UIADD3 UR6, -UR46, UR4, URZ ;  /* 0x000000042e067290 */ /* 0x000fc6000fffe13f */
[----:B------:R-:W-:-:S03]  /*ea50*/  UMOV UR4, URZ ;  /* 0x0000003f00047c82 */ /* 0x000fc60008000000 */
[----:B------:R-:W-:Y:S01]  /*ea60*/  IABS R3, UR6 ;  /* 0x0000000600037c13 */ /* 0x000fe20008000000 */
[----:B------:R-:W-:-:S03]  /*ea70*/  ULOP3.LUT UR6, UR6, UR9, URZ, 0x3c, !UPT ;  /* 0x0000000906067292 */ /* 0x000fc6000f8e3c3f */
[----:B------:R-:W-:Y:S02]  /*ea80*/  R2UR UR8, R3 ;  /* 0x00000000030872ca */ /* 0x000fe400000e0000 */
        /* <DEDUP_REMOVED lines=22> */
.L_x_1067:
[----:B------:R-:W-:Y:S02]  /*ebf0*/  UIMAD UR51, UR47, UR40, UR46 ;  /* 0x000000282f3372a4 */ /* 0x000fe4000f8e022e */
[----:B------:R-:W-:Y:S02]  /*ec00*/  IMAD.U32 R0, RZ, RZ, UR40 ;  /* 0x00000028ff007e24 */ /* 0x000fe4000f8e00ff */
[----:B------:R-:W-:Y:S02]  /*ec10*/  IMAD.MOV.U32 R24, RZ, RZ, 0x1 ;  /* 0x00000001ff187424 */ /* 0x000fe400078e00ff */
[----:B------:R-:W-:Y:S02]  /*ec20*/  IMAD.MOV.U32 R8, RZ, RZ, 0x1 ;  /* 0x00000001ff087424 */ /* 0x000fe400078e00ff */
[----:B------:R-:W-:-:S05]  /*ec30*/  IMAD.U32 R19, RZ, RZ, UR51 ;  /* 0x00000033ff137e24 */ /* 0x000fca000f8e00ff */
[----:B------:R-:W-:Y:S01]  /*ec40*/  VIADDMNMX R19, R19, R0, UR12, PT ;  /* 0x0000000c13137e46 */ /* 0x000fe2000b800100 */
[----:B------:R-:W-:-:S03]  /*ec50*/  IMAD.MOV.U32 R0, RZ, RZ, RZ ;  /* 0x000000ffff007224 */ /* 0x000fc600078e00ff */
[----:B------:R-:W-:-:S13]  /*ec60*/  ISETP.GT.AND P0, PT, R19, UR51, PT ;  /* 0x0000003313007c0c */ /* 0x000fda000bf04270 */
        /* <DEDUP_REMOVED lines=11> */
[----:B------:R-:W-:Y:S02]  /*ed20*/  IMAD.U32 R4, RZ, RZ, UR4 ;  /* 0x00000004ff047e24 */ /* 0x000fe4000f8e00ff */
[----:B------:R-:W-:Y:S01]  /*ed30*/  IMAD.U32 R5, RZ, RZ, UR5 ;  /* 0x00000005ff057e24 */ /* 0x000fe2000f8e00ff */
[----:B------:R-:W0:Y:S01]  /*ed40*/  LDC.64 R2, c[0x4][R2] ;  /* 0x0100000002027b82 */ /* 0x000e220000000a00 */
[----:B------:R-:W-:Y:S01]  /*ed50*/  ULDC.64 UR4, c[0x4][0x70] ;  /* 0x01001c0000047ab9 */ /* 0x000fe20000000a00 */
[----:B------:R-:W-:Y:S02]  /*ed60*/  IMAD.U32 R6, RZ, RZ, UR6 ;  /* 0x00000006ff067e24 */ /* 0x000fe4000f8e00ff */
[----:B------:R-:W-:-:S02]  /*ed70*/  IMAD.U32 R7, RZ, RZ, UR7 ;  /* 0x00000007ff077e24 */ /* 0x000fc4000f8e00ff */
[----:B------:R-:W-:Y:S02]  /*ed80*/  IMAD.U32 R10, RZ, RZ, UR4 ;  /* 0x00000004ff0a7e24 */ /* 0x000fe4000f8e00ff */
[----:B------:R-:W-:Y:S02]  /*ed90*/  IMAD.U32 R11, RZ, RZ, UR5 ;  /* 0x00000005ff0b7e24 */ /* 0x000fe4000f8e00ff */
[----:B------:R-:W-:Y:S02]  /*eda0*/  IMAD.MOV.U32 R8, RZ, RZ, 0x70 ;  /* 0x00000070ff087424 */ /* 0x000fe400078e00ff */
[----:B------:R-:W-:Y:S02]  /*edb0*/  IMAD.MOV.U32 R12, RZ, RZ, 0x1 ;  /* 0x00000001ff0c7424 */ /* 0x000fe400078e00ff */
[----:B------:R-:W-:-:S07]  /*edc0*/  IMAD.MOV.U32 R13, RZ, RZ, RZ ;  /* 0x000000ffff0d7224 */ /* 0x000fce00078e00ff */
[----:B------:R-:W-:-:S07]  /*edd0*/  LEPC R20, `(.L_x_1068) ;  /* 0x000000001014794e */ /* 0x000fce0000000000 */
[----:B0----5:R-:W-:Y:S05]  /*ede0*/  CALL.ABS.NOINC R2 ;  /* 0x0000000002007343 */ /* 0x021fea0003c00000 */
.L_x_1068:
        /* <DEDUP_REMOVED lines=19> */
[----:B-1---5:R-:W-:Y:S05]  /*ef20*/  CALL.ABS.NOINC R2 ;  /* 0x0000000002007343 */ /* 0x022fea0003c00000 */
.L_x_1070:
[----:B------:R0:W1:Y:S01]  /*ef30*/  LDC.64 R2, c[0x4][R16] ;  /* 0x0100000010027b82 */ /* 0x0000620000000a00 */
[----:B------:R-:W-:Y:S01]  /*ef40*/  ULDC.64 UR4, c[0x4][0xf0] ;  /* 0x01003c0000047ab9 */ /* 0x000fe20000000a00 */
[----:B------:R-:W-:Y:S01]  /*ef50*/  ULDC.64 UR6, c[0x4][0xf8] ;  /* 0x01003e0000067ab9 */ /* 0x000fe20000000a00 */
[----:B------:R-:W-:Y:S02]  /*ef60*/  IMAD.U32 R4, RZ, RZ, UR4 ;  /* 0x00000004ff047e24 */ /* 0x000fe4000f8e00ff */
        /* <DEDUP_REMOVED lines=11> */
.L_x_1069:
[----:B------:R-:W0:Y:S01]  /*f020*/  LDC.64 R2, c[0x0][0x9f8] ;  /* 0x00027e00ff027b82 */ /* 0x000e220000000a00 */
[----:B------:R-:W-:-:S07]  /*f030*/  IMAD.MOV.U32 R32, RZ, RZ, R28 ;  /* 0x000000ffff207224 */ /* 0x000fce00078e001c */
[----:B------:R-:W1:Y:S01]  /*f040*/  LDC R37, c[0x0][0x430] ;  /* 0x00010c00ff257b82 */ /* 0x000e620000000800 */
[C---:B------:R-:W-:Y:S01]  /*f050*/  IMAD.SHL.U32 R26, R25.reuse, 0x10, RZ ;  /* 0x00000010191a7824 */ /* 0x040fe200078e00ff */
[----:B------:R-:W-:Y:S01]  /*f060*/  LOP3.LUT R8, R25, 0x7f, RZ, 0xc0, !PT ;  /* 0x0000007f19087812 */ /* 0x000fe200078ec0ff */
[----:B------:R-:W-:Y:S01]  /*f070*/  VIADD R27, R19, 0xffffffff ;  /* 0xffffffff131b7836 */ /* 0x000fe20000000000 */
[----:B------:R-:W-:Y:S01]  /*f080*/  LOP3.LUT R18, R18, 0xffffffdf, RZ, 0xc0, !PT ;  /* 0xffffffdf12127812 */ /* 0x000fe200078ec0ff */
[----:B------:R-:W-:Y:S01]  /*f090*/  ULDC UR4, c[0x0][0x2f4] ;  /* 0x0000bd0000047ab9 */ /* 0x000fe20000000800 */
[----:B------:R-:W-:Y:S01]  /*f0a0*/  ULDC UR5, c[0x0][0x320] ;  /* 0x0000c80000057ab9 */ /* 0x000fe20000000800 */
[----:B0-----:R-:W-:-:S04]  /*f0b0*/  ISETP.NE.U32.AND P0, PT, R2, RZ, PT ;  /* 0x000000ff0200720c */ /* 0x001fc80003f05070 */
[----:B------:R-:W-:-:S13]  /*f0c0*/  ISETP.NE.AND.EX P0, PT, R3, RZ, PT, P0 ;  /* 0x000000ff0300720c */ /* 0x000fda0003f05300 */
[----:B------:R-:W0:Y:S02]  /*f0d0*/  @P0 LDC.64 R2, c[0x0][0x9f8] ;  /* 0x00027e00ff020b82 */ /* 0x000e240000000a00 */
[----:B0-----:R-:W-:-:S05]  /*f0e0*/  @P0 IMAD.WIDE R2, R28, 0x4, R2 ;  /* 0x000000041c020825 */ /* 0x001fca00078e0202 */
[----:B------:R0:W2:Y:S01]  /*f0f0*/  @P0 LDG.E R32, desc[UR36][R2.64] ;  /* 0x0000002402200981 */ /* 0x0000a2000c1e1900 */
[----:B------:R-:W-:Y:S02]  /*f100*/  LOP3.LUT R26, R26, 0x70, RZ, 0xc0, !PT ;  /* 0x000000701a1a7812 */ /* 0x000fe400078ec0ff */
[----:B------:R-:W-:Y:S02]  /*f110*/  SHF.R.U32.HI R36, RZ, 0x3, R8 ;  /* 0x00000003ff247819 */ /* 0x000fe40000011608 */
[----:B-1----:R-:W-:Y:S02]  /*f120*/  ISETP.NE.AND P1, PT, R37, 0x1, PT ;  /* 0x000000012500780c */ /* 0x002fe40003f25270 */
[----:B------:R-:W-:-:S05]  /*f130*/  LOP3.LUT R33, R26, R36, RZ, 0xfc, !PT ;  /* 0x000000241a217212 */ /* 0x000fca00078efcff */
[----:B------:R-:W-:-:S05]  /*f140*/  IMAD R10, R27, 0x60, R33 ;  /* 0x000000601b0a7824 */ /* 0x000fca00078e0221 */
[C---:B------:R-:W-:Y:S01]  /*f150*/  ISETP.GE.AND P0, PT, R10.reuse, UR43, PT ;  /* 0x0000002b0a007c0c */ /* 0x040fe2000bf06270 */
[----:B0-----:R-:W0:Y:S01]  /*f160*/  @P1 LDC R3, c[0x0][0x434] ;  /* 0x00010d00ff031b82 */ /* 0x001e220000000800 */
[----:B-----5:R-:W-:Y:S01]  /*f170*/  IMAD.IADD R10, R10, 0x1, R23 ;  /* 0x000000010a0a7824 */ /* 0x020fe200078e0217 */
[----:B------:R-:W-:Y:S02]  /*f180*/  @P1 LOP3.LUT R18, R18, 0x20, RZ, 0xfc, !PT ;  /* 0x0000002012121812 */ /* 0x000fe400078efcff */
[----:B------:R-:W-:Y:S01]  /*f190*/  ISETP.GT.U32.OR P0, PT, R33, 0x5f, P0 ;  /* 0x0000005f2100780c */ /* 0x000fe20000704470 */
[----:B------:R-:W-:-:S03]  /*f1a0*/  IMAD.MOV.U32 R9, RZ, RZ, R10 ;  /* 0x000000ffff097224 */ /* 0x000fc600078e000a */
[----:B------:R-:W1:Y:S09]  /*f1b0*/  @P1 LDC R11, c[0x0][0x438] ;  /* 0x00010e00ff0b1b82 */ /* 0x000e720000000800 */
[----:B------:R-:W3:Y:S01]  /*f1c0*/  @!P0 LDC.64 R6, c[0x0][0x428] ;  /* 0x00010a00ff068b82 */ /* 0x000ee20000000a00 */
[----:B0-----:R-:W-:-:S07]  /*f1d0*/  @P1 IMAD.HI.U32 R0, R10, R3, RZ ;  /* 0x000000030a001227 */ /* 0x001fce00078e00ff */
[----:B------:R-:W0:Y:S01]  /*f1e0*/  @!P0 LDC.64 R4, c[0x0][0x418] ;  /* 0x00010600ff048b82 */ /* 0x000e220000000a00 */
[----:B-1----:R-:W-:-:S04]  /*f1f0*/  @P1 SHF.R.U32.HI R9, RZ, R11, R0 ;  /* 0x0000000bff091219 */ /* 0x002fc80000011600 */
[--C-:B------:R-:W-:Y:S01]  /*f200*/  @!P0 SHF.R.S32.HI R3, RZ, 0x1f, R9.reuse ;  /* 0x0000001fff038819 */ /* 0x100fe20000011409 */
[----:B------:R-:W-:Y:S01]  /*f210*/  @!P0 IMAD.MOV.U32 R2, RZ, RZ, R9 ;  /* 0x000000ffff028224 */ /* 0x000fe200078e0009 */
[----:B------:R-:W-:Y:S01]  /*f220*/  LOP3.LUT R18, R18, 0xfffffffb, RZ, 0xc0, !PT ;  /* 0xfffffffb12127812 */ /* 0x000fe200078ec0ff */
[----:B------:R-:W-:Y:S01]  /*f230*/  UMOV UR6, 0xffffffff ;  /* 0xffffffff00067882 */ /* 0x000fe20000000000 */
[----:B--2---:R-:W-:Y:S01]  /*f240*/  SHF.R.S32.HI R34, RZ, 0x1f, R32 ;  /* 0x0000001fff227819 */ /* 0x004fe20000011420 */
[----:B---3--:R-:W-:-:S04]  /*f250*/  @!P0 IMAD.WIDE.U32 R2, R32, R6, R2 ;  /* 0x0000000620028225 */ /* 0x008fc800078e0002 */
[----:B------:R-:W-:Y:S01]  /*f260*/  @!P0 IMAD R0, R34, R6, RZ ;  /* 0x0000000622008224 */ /* 0x000fe200078e02ff */
[----:B0-----:R-:W-:-:S03]  /*f270*/  @!P0 LEA R4, P1, R2, R4, 0x2 ;  /* 0x0000000402048211 */ /* 0x001fc600078210ff */
[----:B------:R-:W-:-:S04]  /*f280*/  @!P0 IMAD R7, R32, R7, R0 ;  /* 0x0000000720078224 */ /* 0x000fc800078e0200 */
[----:B------:R-:W-:-:S05]  /*f290*/  @!P0 IMAD.IADD R0, R3, 0x1, R7 ;  /* 0x0000000103008824 */ /* 0x000fca00078e0207 */
[----:B------:R-:W-:Y:S01]  /*f2a0*/  @!P0 LEA.HI.X R5, R2, R5, R0, 0x2, P1 ;  /* 0x0000000502058211 */ /* 0x000fe200008f1400 */
[----:B------:R-:W-:-:S06]  /*f2b0*/  IMAD.MOV.U32 R0, RZ, RZ, RZ ;  /* 0x000000ffff007224 */ /* 0x000fcc00078e00ff */
[----:B------:R0:W5:Y:S02]  /*f2c0*/  @!P0 LDG.E R0, desc[UR36][R4.64] ;  /* 0x0000002404008981 */ /* 0x000164000c1e1900 */
[----:B0-----:R-:W-:-:S05]  /*f2d0*/  IMAD.SHL.U32 R4, R25, 0x8, RZ ;  /* 0x0000000819047824 */ /* 0x001fca00078e00ff */
[----:B------:R-:W-:-:S04]  /*f2e0*/  LOP3.LUT R30, R4, 0x38, RZ, 0xc0, !PT ;  /* 0x00000038041e7812 */ /* 0x000fc800078ec0ff */
[C---:B------:R-:W-:Y:S02]  /*f2f0*/  ISETP.GE.AND P1, PT, R30.reuse, UR4, PT ;  /* 0x000000041e007c0c */ /* 0x040fe4000bf26270 */
[C---:B------:R-:W-:Y:S02]  /*f300*/  LOP3.LUT R22, R30.reuse, 0x40, RZ, 0xfc, !PT ;  /* 0x000000401e167812 */ /* 0x040fe400078efcff */
[----:B------:R-:W-:Y:S02]  /*f310*/  LOP3.LUT R24, R30, 0x80, RZ, 0xfc, !PT ;  /* 0x000000801e187812 */ /* 0x000fe400078efcff */
[----:B------:R-:W-:Y:S02]  /*f320*/  ISETP.GE.AND P3, PT, R22, UR4, PT ;  /* 0x0000000416007c0c */ /* 0x000fe4000bf66270 */
[----:B------:R-:W-:Y:S02]  /*f330*/  ISETP.GE.AND P2, PT, R24, UR4, PT ;  /* 0x0000000418007c0c */ /* 0x000fe4000bf46270 */
[----:B------:R-:W-:-:S03]  /*f340*/  ISETP.GE.AND P0, PT, R30, UR5, PT ;  /* 0x000000051e007c0c */ /* 0x000fc6000bf06270 */
[----:B------:R-:W-:Y:S02]  /*f350*/  @P1 LOP3.LUT R18, R18, 0x4, RZ, 0xfc, !PT ;  /* 0x0000000412121812 */ /* 0x000fe400078efcff */
[----:B------:R-:W-:Y:S02]  /*f360*/  ISETP.GE.AND P1, PT, R22, UR5, PT ;  /* 0x0000000516007c0c */ /* 0x000fe4000bf26270 */
[----:B------:R-:W-:-:S04]  /*f370*/  LOP3.LUT R18, R18, 0xfffffffd, RZ, 0xc0, !PT ;  /* 0xfffffffd12127812 */ /* 0x000fc800078ec0ff */
[----:B------:R-:W-:-:S04]  /*f380*/  @P3 LOP3.LUT R18, R18, 0x2, RZ, 0xfc, !PT ;  /* 0x0000000212123812 */ /* 0x000fc800078efcff */
[----:B------:R-:W-:-:S04]  /*f390*/  LOP3.LUT R18, R18, 0xfffffffe, RZ, 0xc0, !PT ;  /* 0xfffffffe12127812 */ /* 0x000fc800078ec0ff */
[----:B------:R-:W-:Y:S01]  /*f3a0*/  @P2 LOP3.LUT R18, R18, 0x1, RZ, 0xfc, !PT ;  /* 0x0000000112122812 */ /* 0x000fe200078efcff */
[----:B------:R-:W-:Y:S06]  /*f3b0*/  BRA.DIV UR6, `(.L_x_1071) ;  /* 0x0000002e06e07947 */ /* 0x000fec000b800000 */
.L_x_1113:
[----:B------:R-:W2:Y:S01]  /*f3c0*/  LDL R2, [R1] ;  /* 0x0000000001027983 */ /* 0x000ea20000100800 */
[----:B------:R-:W-:Y:S01]  /*f3d0*/  SEL R29, RZ, 0x1, P0 ;  /* 0x00000001ff1d7807 */ /* 0x000fe20000000000 */
[----:B------:R-:W-:Y:S01]  /*f3e0*/  IMAD.U32 R31, RZ, RZ, UR41 ;  /* 0x00000029ff1f7e24 */ /* 0x000fe2000f8e00ff */
[----:B------:R-:W-:Y:S01]  /*f3f0*/  ISETP.GT.U32.AND P0, PT, R33, 0x5f, PT ;  /* 0x0000005f2100780c */ /* 0x000fe20003f04070 */
[----:B------:R-:W-:Y:S01]  /*f400*/  IMAD.MOV R6, RZ, RZ, -R9 ;  /* 0x000000ffff067224 */ /* 0x000fe200078e0a09 */
[----:B------:R-:W-:Y:S02]  /*f410*/  LOP3.LUT R18, R18, 0xffffffef, RZ, 0xc0, !PT ;  /* 0xffffffef12127812 */ /* 0x000fe400078ec0ff */
[----:B------:R-:W-:Y:S01]  /*f420*/  SHF.R.S32.HI R31, RZ, 0x1f, R31 ;  /* 0x0000001fff1f7819 */ /* 0x000fe2000001141f */
[----:B------:R-:W-:Y:S01]  /*f430*/  IMAD R6, R37, R6, R10 ;  /* 0x0000000625067224 */ /* 0x000fe200078e020a */
[----:B------:R-:W-:-:S07]  /*f440*/  LOP3.LUT R18, R18, 0xfffffff7, RZ, 0xc0, !PT ;  /* 0xfffffff712127812 */ /* 0x000fce00078ec0ff */
[----:B------:R-:W-:Y:S02]  /*f450*/  @P0 LOP3.LUT R18, R18, 0x8, RZ, 0xfc, !PT ;  /* 0x0000000812120812 */ /* 0x000fe400078efcff */
[----:B--2---:R-:W-:Y:S02]  /*f460*/  R2UR UR4, R2 ;  /* 0x00000000020472ca */ /* 0x004fe400000e0000 */
[----:B------:R-:W-:-:S05]  /*f470*/  SEL R2, RZ, 0xffffffff, P1 ;  /* 0xffffffffff027807 */ /* 0x000fca0000800000 */
[----:B------:R-:W-:-:S05]  /*f480*/  IMAD.SHL.U32 R2, R2, 0x2, RZ ;  /* 0x0000000202027824 */ /* 0x000fca00078e00ff */
[----:B------:R-:W-:Y:S01]  /*f490*/  LOP3.LUT R29, R2, 0x2, R29, 0xe2, !PT ;  /* 0x00000002021d7812 */ /* 0x000fe200078ee21d */
[----:B------:R-:W-:-:S06]  /*f4a0*/  ULOP3.LUT UR4, UR4, 0x2, URZ, 0xfc, !UPT ;  /* 0x0000000204047892 */ /* 0x000fcc000f8efc3f */
[----:B------:R-:W-:-:S05]  /*f4b0*/  IMAD.U32 R3, RZ, RZ, UR4 ;  /* 0x00000004ff037e24 */ /* 0x000fca000f8e00ff */
[----:B------:R-:W-:-:S13]  /*f4c0*/  ISETP.NE.AND P2, PT, R3, 0x3, PT ;  /* 0x000000030300780c */ /* 0x000fda0003f45270 */
[----:B------:R-:W-:Y:S01]  /*f4d0*/  @P2 LOP3.LUT R18, R18, 0x10, RZ, 0xfc, !PT ;  /* 0x0000001012122812 */ /* 0x000fe200078efcff */
[----:B------:R-:W-:Y:S06]  /*f4e0*/  @!P2 BRA `(.L_x_1072) ;  /* 0x000000000004a947 */ /* 0x000fec0003800000 */
[----:B------:R-:W-:Y:S01]  /*f4f0*/  BPT.TRAP 0x1 ;  /* 0x000000040000795c */ /* 0x000fe20000300000 */
.L_x_1072:
[----:B------:R-:W-:Y:S01]  /*f500*/  SHF.R.S32.HI R7, RZ, 0x1f, R6 ;  /* 0x0000001fff077819 */ /* 0x000fe20000011406 */
[----:B------:R-:W-:Y:S01]  /*f510*/  ULDC.64 UR4, c[0x0][0x328] ;  /* 0x0000ca0000047ab9 */ /* 0x000fe20000000a00 */
[----:B------:R-:W-:-:S03]  /*f520*/  R2UR UR6, R31 ;  /* 0x000000001f0672ca */ /* 0x000fc600000e0000 */
        /* <DEDUP_REMOVED lines=17> */
[----:B------:R-:W-:-:S05]  /*f640*/  VIADD R17, R3, UR4 ;  /* 0x0000000403117c36 */ /* 0x000fca0008000000 */
[----:B------:R-:W-:Y:S01]  /*f650*/  LEA.HI.X R17, R2, UR7, R17, 0x1, P0 ;  /* 0x0000000702117c11 */ /* 0x000fe200080f0c11 */
[----:B------:R-:W-:-:S05]  /*f660*/  IMAD.MOV.U32 R2, RZ, RZ, 0x1 ;  /* 0x00000001ff027424 */ /* 0x000fca00078e00ff */
[----:B------:R-:W-:-:S04]  /*f670*/  SHF.L.U32 R2, R2, 0x1f, RZ ;  /* 0x0000001f02027819 */ /* 0x000fc800000006ff */
[----:B------:R-:W0:Y:S02]  /*f680*/  SYNCS.PHASECHK.TRANS64.TRYWAIT P0, [UR48+0x2a840], R2 ;  /* 0x02a84002ff0075a7 */ /* 0x000e240008000170 */
[----:B0-----:R-:W-:Y:S05]  /*f690*/  @!P0 BRA `(.L_x_1073) ;  /* 0x0000002c00488947 */ /* 0x001fea0003800000 */
.L_x_1114:
[----:B------:R-:W-:Y:S01]  /*f6a0*/  ULDC.64 UR4, c[0x0][0x300] ;  /* 0x0000c00000047ab9 */ /* 0x000fe20000000a00 */
[----:B------:R-:W-:Y:S01]  /*f6b0*/  R2UR UR6, R31 ;  /* 0x000000001f0672ca */ /* 0x000fe200000e0000 */
[----:B------:R-:W-:Y:S01]  /*f6c0*/  IMAD R7, R7, UR4, RZ ;  /* 0x0000000407077c24 */ /* 0x000fe2000f8e02ff */
[----:B------:R-:W-:Y:S01]  /*f6d0*/  LOP3.LUT P3, RZ, R18, 0x4, RZ, 0xc0, !PT ;  /* 0x0000000412ff7812 */ /* 0x000fe2000786c0ff */
[----:B0-----:R-:W-:Y:S01]  /*f6e0*/  IMAD.WIDE.U32 R2, R6, UR4, RZ ;  /* 0x0000000406027c25 */ /* 0x001fe2000f8e00ff */
[C---:B------:R-:W-:Y:S02]  /*f6f0*/  LOP3.LUT P2, RZ, R18.reuse, 0x2, RZ, 0xc0, !PT ;  /* 0x0000000212ff7812 */ /* 0x040fe4000784c0ff */
[----:B------:R-:W-:Y:S01]  /*f700*/  LOP3.LUT P1, RZ, R18, 0x1, RZ, 0xc0, !PT ;  /* 0x0000000112ff7812 */ /* 0x000fe2000782c0ff */
[----:B------:R-:W-:Y:S01]  /*f710*/  IMAD R7, R6, UR5, R7 ;  /* 0x0000000506077c24 */ /* 0x000fe2000f8e0207 */
[----:B------:R-:W-:Y:S02]  /*f720*/  ULDC.64 UR4, c[0x0][0x310] ;  /* 0x0000c40000047ab9 */ /* 0x000fe40000000a00 */
[----:B------:R-:W-:-:S02]  /*f730*/  IMAD R5, R5, UR4, RZ ;  /* 0x0000000405057c24 */ /* 0x000fc4000f8e02ff */
[----:B------:R-:W-:Y:S02]  /*f740*/  IMAD.IADD R3, R3, 0x1, R7 ;  /* 0x0000000103037824 */ /* 0x000fe400078e0207 */
        /* <DEDUP_REMOVED lines=10> */
[----:B------:R-:W-:Y:S01]  /*f7f0*/  VIADD R7, R3, UR4 ;  /* 0x0000000403077c36 */ /* 0x000fe20008000000 */
[----:B------:R-:W-:Y:S01]  /*f800*/  LOP3.LUT R3, R4, 0x1c0, RZ, 0xc0, !PT ;  /* 0x000001c004037812 */ /* 0x000fe200078ec0ff */
[----:B------:R-:W-:-:S03]  /*f810*/  UMOV UR4, 0xffffffff ;  /* 0xffffffff00047882 */ /* 0x000fc60000000000 */
[----:B------:R-:W-:Y:S01]  /*f820*/  LEA.HI.X R7, R2, UR7, R7, 0x1, P0 ;  /* 0x0000000702077c11 */ /* 0x000fe200080f0c07 */
[----:B------:R-:W-:Y:S01]  /*f830*/  IMAD.MOV.U32 R2, RZ, RZ, -0x60 ;  /* 0xffffffa0ff027424 */ /* 0x000fe200078e00ff */
[----:B------:R-:W-:-:S03]  /*f840*/  LOP3.LUT R4, R3, 0x38, R4, 0xf8, !PT ;  /* 0x0000003803047812 */ /* 0x000fc600078ef804 */
[----:B------:R-:W-:Y:S01]  /*f850*/  IMAD R5, R27, R2, UR43 ;  /* 0x0000002b1b057e24 */ /* 0x000fe2000f8e0202 */
[----:B------:R-:W-:Y:S01]  /*f860*/  LOP3.LUT R4, R4, 0x38, R25, 0x78, !PT ;  /* 0x0000003804047812 */ /* 0x000fe200078e7819 */
[----:B------:R-:W-:Y:S02]  /*f870*/  IMAD.SHL.U32 R25, R8, 0x8, RZ ;  /* 0x0000000808197824 */ /* 0x000fe400078e00ff */
[----:B------:R-:W-:-:S03]  /*f880*/  IMAD.IADD R6, R5, 0x1, -R36 ;  /* 0x0000000105067824 */ /* 0x000fc600078e0a24 */
[----:B------:R-:W-:Y:S02]  /*f890*/  LOP3.LUT R25, R4, 0x200, R25, 0xf8, !PT ;  /* 0x0000020004197812 */ /* 0x000fe400078ef819 */
[----:B------:R-:W-:Y:S01]  /*f8a0*/  ISETP.GE.AND P0, PT, R6, 0x1, PT ;  /* 0x000000010600780c */ /* 0x000fe20003f06270 */
[----:B------:R-:W-:-:S12]  /*f8b0*/  BRA.DIV UR4, `(.L_x_1074) ;  /* 0x0000002a04d87947 */ /* 0x000fd8000b800000 */
[----:B------:R-:W-:Y:S01]  /*f8c0*/  SHFL.IDX PT, R3, R7, RZ, 0x181f ;  /* 0x00181fff07037589 */ /* 0x000fe200000e0000 */
[----:B------:R-:W-:-:S03]  /*f8d0*/  @P0 LEA R9, R25, UR48, 0x1 ;  /* 0x0000003019090c11 */ /* 0x000fc6000f8e08ff */
[----:B------:R-:W0:Y:S04]  /*f8e0*/  SHFL.IDX PT, R2, R0, RZ, 0x181f ;  /* 0x00181fff00027589 */ /* 0x000e2800000e0000 */
[----:B------:R-:W-:Y:S04]  /*f8f0*/  SHFL.IDX PT, R5, R7, 0x1, 0x181f ;  /* 0x00381f0007057f89 */ /* 0x000fe800000e0000 */
[----:B------:R-:W-:Y:S04]  /*f900*/  SHFL.IDX PT, R4, R0, 0x1, 0x181f ;  /* 0x00381f0000047f89 */ /* 0x000fe800000e0000 */
[----:B------:R-:W-:Y:S04]  /*f910*/  SHFL.IDX PT, R8, R7, 0x2, 0x181f ;  /* 0x00581f0007087f89 */ /* 0x000fe800000e0000 */
[----:B------:R-:W1:Y:S04]  /*f920*/  SHFL.IDX PT, R14, R0, 0x2, 0x181f ;  /* 0x00581f00000e7f89 */ /* 0x000e6800000e0000 */
[----:B------:R-:W2:Y:S01]  /*f930*/  SHFL.IDX PT, R10, R0, 0x3, 0x181f ;  /* 0x00781f00000a7f89 */ /* 0x000ea200000e0000 */
[----:B0-----:R-:W-:-:S05]  /*f940*/  @P0 IMAD.WIDE.U32 R2, R30, 0x2, R2 ;  /* 0x000000021e020825 */ /* 0x001fca00078e0002 */
[----:B------:R-:W-:Y:S04]  /*f950*/  @P0 LDGSTS.E.BYPASS.LTC128B.128 [R9+0x18400], desc[UR36][R2.64], !P3 ;  /* 0x1840000002090fae */ /* 0x000fe8000d901d64 */
[----:B------:R-:W-:Y:S04]  /*f960*/  @P0 LDGSTS.E.BYPASS.LTC128B.128 [R9+0x1b400], desc[UR36][R2.64+0x80], !P2 ;  /* 0x1b40008002090fae */ /* 0x000fe8000d101d64 */
[----:B------:R0:W-:Y:S01]  /*f970*/  @P0 LDGSTS.E.BYPASS.LTC128B.128 [R9+0x1e400], desc[UR36][R2.64+0x100], !P1 ;  /* 0x1e40010002090fae */ /* 0x0001e2000c901d64 */
[----:B------:R-:W-:-:S03]  /*f980*/  ISETP.GE.AND P0, PT, R6, 0x11, PT ;  /* 0x000000110600780c */ /* 0x000fc60003f06270 */
[----:B0-----:R-:W0:Y:S01]  /*f990*/  SHFL.IDX PT, R9, R7, 0x3, 0x181f ;  /* 0x00781f0007097f89 */ /* 0x001e2200000e0000 */
[----:B-1----:R-:W-:-:S09]  /*f9a0*/  IMAD.MOV.U32 R2, RZ, RZ, R14 ;  /* 0x000000ffff027224 */ /* 0x002fd200078e000e */
[----:B------:R-:W-:Y:S01]  /*f9b0*/  @P0 LEA R21, R25, UR48, 0x1 ;  /* 0x0000003019150c11 */ /* 0x000fe2000f8e08ff */
[----:B------:R-:W-:Y:S01]  /*f9c0*/  @P0 IMAD.WIDE.U32 R4, R30, 0x2, R4 ;  /* 0x000000021e040825 */ /* 0x000fe200078e0004 */
[----:B------:R-:W1:Y:S03]  /*f9d0*/  SHFL.IDX PT, R14, R0, 0x4, 0x181f ;  /* 0x00981f00000e7f89 */ /* 0x000e6600000e0000 */
[----:B------:R-:W-:Y:S01]  /*f9e0*/  IMAD.MOV.U32 R3, RZ, RZ, R8 ;  /* 0x000000ffff037224 */ /* 0x000fe200078e0008 */
[----:B------:R-:W-:Y:S04]  /*f9f0*/  @P0 LDGSTS.E.BYPASS.LTC128B.128 [R21+0x18c00], desc[UR36][R4.64], !P3 ;  /* 0x18c0000004150fae */ /* 0x000fe8000d901d64 */
[----:B------:R-:W-:Y:S04]  /*fa00*/  @P0 LDGSTS.E.BYPASS.LTC128B.128 [R21+0x1bc00], desc[UR36][R4.64+0x80], !P2 ;  /* 0x1bc0008004150fae */ /* 0x000fe8000d101d64 */
[----:B------:R2:W-:Y:S01]  /*fa10*/  @P0 LDGSTS.E.BYPASS.LTC128B.128 [R21+0x1ec00], desc[UR36][R4.64+0x100], !P1 ;  /* 0x1ec0010004150fae */ /* 0x0005e2000c901d64 */
[----:B------:R-:W-:-:S03]  /*fa20*/  ISETP.GE.AND P0, PT, R6, 0x21, PT ;  /* 0x000000210600780c */ /* 0x000fc60003f06270 */
[----:B------:R-:W3:Y:S04]  /*fa30*/  SHFL.IDX PT, R8, R7, 0x4, 0x181f ;  /* 0x00981f0007087f89 */ /* 0x000ee800000e0000 */
[----:B------:R-:W4:Y:S01]  /*fa40*/  SHFL.IDX PT, R7, R7, 0x5, 0x181f ;  /* 0x00b81f0007077f89 */ /* 0x000f2200000e0000 */
[----:B--2---:R-:W-:-:S05]  /*fa50*/  IMAD.MOV.U32 R4, RZ, RZ, R10 ;  /* 0x000000ffff047224 */ /* 0x004fca00078e000a */
[----:B------:R-:W-:Y:S01]  /*fa60*/  @P0 IMAD.WIDE.U32 R2, R30, 0x2, R2 ;  /* 0x000000021e020825 */ /* 0x000fe200078e0002 */
[----:B------:R-:W-:-:S03]  /*fa70*/  @P0 LEA R35, R25, UR48, 0x1 ;  /* 0x0000003019230c11 */ /* 0x000fc6000f8e08ff */
[----:B0-----:R-:W-:Y:S02]  /*fa80*/  IMAD.MOV.U32 R5, RZ, RZ, R9 ;  /* 0x000000ffff057224 */ /* 0x001fe400078e0009 */
        /* <DEDUP_REMOVED lines=8> */
[----:B---3--:R-:W-:Y:S02]  /*fb10*/  IMAD.MOV.U32 R3, RZ, RZ, R8 ;  /* 0x000000ffff037224 */ /* 0x008fe400078e0008 */
        /* <DEDUP_REMOVED lines=8> */
[----:B-1--4-:R0:W-:Y:S02]  /*fba0*/  @P0 LDGSTS.E.BYPASS.LTC128B.128 [R21+0x20400], desc[UR36][R2.64+0x100], !P1 ;  /* 0x2040010002150fae */ /* 0x0121e4000c901d64 */
.L_x_1128:
[----:B------:R-:W-:Y:S01]  /*fbb0*/  ISETP.GE.AND P0, PT, R6, 0x51, PT ;  /* 0x000000510600780c */ /* 0x000fe20003f06270 */
[----:B0-----:R-:W-:Y:S02]  /*fbc0*/  IMAD.MOV.U32 R2, RZ, RZ, R14 ;  /* 0x000000ffff027224 */ /* 0x001fe400078e000e */
[----:B------:R-:W-:-:S10]  /*fbd0*/  IMAD.MOV.U32 R3, RZ, RZ, R7 ;  /* 0x000000ffff037224 */ /* 0x000fd400078e0007 */
        /* <DEDUP_REMOVED lines=12> */
[----:B------:R-:W-:-:S13]  /*fca0*/  LOP3.LUT P1, RZ, R18, 0x10, RZ, 0xc0, !PT ;  /* 0x0000001012ff7812 */ /* 0x000fda000782c0ff */
[----:B0-----:R-:W-:Y:S05]  /*fcb0*/  @!P1 BRA `(.L_x_1075) ;  /* 0x0000000000049947 */ /* 0x001fea0003800000 */
[----:B------:R-:W-:Y:S01]  /*fcc0*/  BPT.TRAP 0x1 ;  /* 0x000000040000795c */ /* 0x000fe20000300000 */
.L_x_1075:
        /* <DEDUP_REMOVED lines=18> */
[----:B------:R-:W-:Y:S02]  /*fdf0*/  IMAD.U32 R4, RZ, RZ, UR6 ;  /* 0x00000006ff047e24 */ /* 0x000fe4000f8e00ff */
[----:B------:R-:W0:Y:S01]  /*fe00*/  LDC.64 R2, c[0x4][R2] ;  /* 0x0100000002027b82 */ /* 0x000e220000000a00 */
[----:B------:R-:W-:Y:S02]  /*fe10*/  IMAD.U32 R5, RZ, RZ, UR7 ;  /* 0x00000007ff057e24 */ /* 0x000fe4000f8e00ff */
        /* <DEDUP_REMOVED lines=8> */
[----:B0-----:R-:W-:Y:S05]  /*fea0*/  CALL.ABS.NOINC R2 ;  /* 0x0000000002007343 */ /* 0x001fea0003c00000 */
.L_x_1076:
[----:B------:R-:W-:Y:S01]  /*feb0*/  UISETP.NE.AND UP0, UPT, UR50, URZ, UPT ;  /* 0x0000003f3200728c */ /* 0x000fe2000bf05270 */
[----:B------:R-:W-:Y:S01]  /*fec0*/  VIADD R7, R33, UR42 ;  /* 0x0000002a21077c36 */ /* 0x000fe20008000000 */
[----:B------:R-:W0:Y:S01]  /*fed0*/  LDC R6, c[0x0][0x448] ;  /* 0x00011200ff067b82 */ /* 0x000e220000000800 */
[----:B------:R-:W-:Y:S01]  /*fee0*/  IMAD.U32 R4, RZ, RZ, UR38 ;  /* 0x00000026ff047e24 */ /* 0x000fe2000f8e00ff */
[----:B------:R-:W-:Y:S01]  /*fef0*/  ULDC.64 UR4, c[0x0][0x2e0] ;  /* 0x0000b80000047ab9 */ /* 0x000fe20000000a00 */
[----:B------:R-:W-:Y:S01]  /*ff00*/  IMAD.U32 R3, RZ, RZ, UR49 ;  /* 0x00000031ff037e24 */ /* 0x000fe2000f8e00ff */
[----:B------:R-:W-:Y:S01]  /*ff10*/  PLOP3.LUT P0, PT, PT, PT, UP0, 0x80, 0x0 ;  /* 0x000000000000781c */ /* 0x000fe20003f0f008 */
[----:B------:R-:W-:Y:S02]  /*ff20*/  IMAD.MOV.U32 R2, RZ, RZ, R4 ;  /* 0x000000ffff027224 */ /* 0x000fe400078e0004 */
[----:B------:R-:W-:Y:S02]  /*ff30*/  IMAD R35, R35, UR4, RZ ;  /* 0x0000000423237c24 */ /* 0x000fe4000f8e02ff */
[----:B------:R-:W-:Y:S01]  /*ff40*/  @UP0 ULDC UR6, c[0x0][0x44c] ;  /* 0x0001130000060ab9 */ /* 0x000fe20000000800 */
[----:B------:R-:W-:Y:S01]  /*ff50*/  IMAD.WIDE.U32 R2, R28, UR4, R2 ;  /* 0x000000041c027c25 */ /* 0x000fe2000f8e0002 */
[----:B------:R-:W-:-:S03]  /*ff60*/  @UP0 ULDC UR4, c[0x0][0x450] ;  /* 0x0001140000040ab9 */ /* 0x000fc60000000800 */
[----:B------:R-:W-:Y:S02]  /*ff70*/  IMAD.U32 R5, RZ, RZ, UR39 ;  /* 0x00000027ff057e24 */ /* 0x000fe4000f8e00ff */
[----:B------:R-:W-:Y:S02]  /*ff80*/  IMAD.MOV.U32 R5, RZ, RZ, R7 ;  /* 0x000000ffff057224 */ /* 0x000fe400078e0007 */
[----:B------:R-:W-:Y:S01]  /*ff90*/  @P0 IMAD.HI.U32 R0, R7, UR6, RZ ;  /* 0x0000000607000c27 */ /* 0x000fe2000f8e00ff */
[----:B------:R-:W-:-:S03]  /*ffa0*/  PLOP3.LUT P0, PT, PT, PT, UP0, 0x80, 0x0 ;  /* 0x000000000000781c */ /* 0x000fc60003f0f008 */
[----:B------:R-:W-:-:S04]  /*ffb0*/  IMAD R35, R28, UR5, R35 ;  /* 0x000000051c237c24 */ /* 0x000fc8000f8e0223 */
[----:B------:R-:W-:-:S06]  /*ffc0*/  IMAD.IADD R3, R3, 0x1, R35 ;  /* 0x0000000103037824 */ /* 0x000fcc00078e0223 */
[----:B------:R-:W-:Y:S01]  /*ffd0*/  @P0 SHF.R.U32.HI R5, RZ, UR4, R0 ;  /* 0x00000004ff050c19 */ /* 0x000fe20008011600 */
[----:B------:R-:W-:-:S04]  /*ffe0*/  ULDC.64 UR4, c[0x0][0x2d0] ;  /* 0x0000b40000047ab9 */ /* 0x000fc80000000a00 */
[----:B------:R-:W-:Y:S02]  /*fff0*/  IMAD.MOV R0, RZ, RZ, -R5 ;  /* 0x000000ffff007224 */ /* 0x000fe400078e0a05 */
[----:B------:R-:W-:-:S04]  /*10000*/  IMAD.WIDE.U32 R2, R5, UR4, R2 ;  /* 0x0000000405027c25 */ /* 0x000fc8000f8e0002 */
[----:B0-----:R-:W-:Y:S01]  /*10010*/  IMAD R7, R6, R0, R7 ;  /* 0x0000000006077224 */ /* 0x001fe200078e0207 */
        /* <DEDUP_REMOVED lines=10> */
[----:B------:R-:W-:Y:S01]  /*100c0*/  LEA R0, P0, R2, UR4, 0x1 ;  /* 0x0000000402007c11 */ /* 0x000fe2000f8008ff */
        /* <DEDUP_REMOVED lines=10> */
[----:B------:R-:W-:Y:S02]  /*10170*/  VIADD R7, R36, UR42 ;  /* 0x0000002a24077c36 */ /* 0x000fe40008000000 */
[----:B------:R-:W0:Y:S01]  /*10180*/  SHFL.IDX PT, R2, R0, RZ, 0x181f ;  /* 0x00181fff00027589 */ /* 0x000e2200000e0000 */
[----:B------:R-:W-:Y:S02]  /*10190*/  IMAD R6, R6, UR4, RZ ;  /* 0x0000000406067c24 */ /* 0x000fe4000f8e02ff */
[C---:B------:R-:W-:Y:S01]  /*101a0*/  VIADD R11, R7.reuse, 0x10 ;  /* 0x00000010070b7836 */ /* 0x040fe20000000000 */
[----:B------:R-:W-:Y:S02]  /*101b0*/  SHFL.IDX PT, R5, R8, 0x1, 0x181f ;  /* 0x00381f0008057f89 */ /* 0x000fe400000e0000 */
[----:B------:R-:W-:-:S02]  /*101c0*/  ISETP.GE.AND P1, PT, R7, R6, PT ;  /* 0x000000060700720c */ /* 0x000fc40003f26270 */
[----:B------:R-:W1:Y:S04]  /*101d0*/  SHFL.IDX PT, R4, R0, 0x1, 0x181f ;  /* 0x00381f0000047f89 */ /* 0x000e6800000e0000 */
[----:B------:R-:W-:Y:S07]  /*101e0*/  SHFL.IDX PT, R14, R0, 0x7, 0x181f ;  /* 0x00f81f00000e7f89 */ /* 0x000fee00000e0000 */
[----:B------:R-:W-:Y:S01]  /*101f0*/  @!P1 LEA R9, R25, UR48, 0x1 ;  /* 0x0000003019099c11 */ /* 0x000fe2000f8e08ff */
[----:B0-----:R-:W-:-:S05]  /*10200*/  @!P1 IMAD.WIDE.U32 R2, R30, 0x2, R2 ;  /* 0x000000021e029825 */ /* 0x001fca00078e0002 */
[----:B------:R-:W-:Y:S04]  /*10210*/  @!P1 LDGSTS.E.BYPASS.LTC128B.128 [R9+0xc400], desc[UR36][R2.64], !P3 ;  /* 0x0c40000002099fae */ /* 0x000fe8000d901d64 */
[----:B------:R-:W-:Y:S04]  /*10220*/  @!P1 LDGSTS.E.BYPASS.LTC128B.128 [R9+0x10400], desc[UR36][R2.64+0x80], !P2 ;  /* 0x1040008002099fae */ /* 0x000fe8000d101d64 */
[----:B------:R0:W-:Y:S01]  /*10230*/  @!P1 LDGSTS.E.BYPASS.LTC128B.128 [R9+0x14400], desc[UR36][R2.64+0x100], !P0 ;  /* 0x1440010002099fae */ /* 0x0001e2000c101d64 */
[----:B------:R-:W-:Y:S01]  /*10240*/  ISETP.GE.AND P1, PT, R11, R6, PT ;  /* 0x000000060b00720c */ /* 0x000fe20003f26270 */
[----:B------:R-:W-:-:S02]  /*10250*/  VIADD R11, R7, 0x30 ;  /* 0x00000030070b7836 */ /* 0x000fc40000000000 */
        /* <DEDUP_REMOVED lines=50> */
.L_x_1145:
[----:B------:R-:W-:Y:S01]  /*10580*/  VIADD R7, R7, 0x70 ;  /* 0x0000007007077836 */ /* 0x000fe20000000000 */
[----:B------:R-:W-:Y:S01]  /*10590*/  BSSY B0, `(.L_x_1078) ;  /* 0x000000d000007945 */ /* 0x000fe20003800000 */
[----:B-1----:R-:W-:Y:S02]  /*105a0*/  IMAD.MOV.U32 R2, RZ, RZ, R14 ;  /* 0x000000ffff027224 */ /* 0x002fe400078e000e */
[----:B--2---:R-:W-:Y:S01]  /*105b0*/  IMAD.MOV.U32 R3, RZ, RZ, R4 ;  /* 0x000000ffff037224 */ /* 0x004fe200078e0004 */
        /* <DEDUP_REMOVED lines=10> */
.L_x_1079:
[----:B------:R-:W-:Y:S05]  /*10660*/  BSYNC B0 ;  /* 0x0000000000007941 */ /* 0x000fea0003800000 */
.L_x_1078:
[----:B------:R-:W-:Y:S01]  /*10670*/  NOP ;  /* 0x0000000000007918 */ /* 0x000fe20000000000 */
[----:B------:R-:W-:Y:S01]  /*10680*/  SYNCS.ARRIVE.TRANS64.RED.A0T1 RZ, [UR48+0x2a800], RZ ;  /* 0x02a800ffffff79a7 */ /* 0x000fe20008200430 */
[----:B------:R-:W-:Y:S01]  /*10690*/  IMAD.MOV.U32 R0, RZ, RZ, 0x1 ;  /* 0x00000001ff007424 */ /* 0x000fe200078e00ff */
[----:B------:R-:W-:Y:S04]  /*106a0*/  ARRIVES.LDGSTSBAR.64.TRANSCNT [UR48+0x2a800] ;  /* 0x02a80000ff0079b0 */ /* 0x000fe80008000ab0 */
[----:B------:R-:W-:Y:S01]  /*106b0*/  SHF.L.U32 R0, R0, 0x1f, RZ ;  /* 0x0000001f00007819 */ /* 0x000fe200000006ff */
[----:B------:R-:W-:Y:S01]  /*106c0*/  NOP ;  /* 0x0000000000007918 */ /* 0x000fe20000000000 */
[----:B------:R-:W-:Y:S01]  /*106d0*/  SYNCS.ARRIVE.TRANS64.A1T0 RZ, [UR48+0x2a800], RZ ;  /* 0x02a800ffffff79a7 */ /* 0x000fe20008100030 */
[----:B------:R-:W-:Y:S01]  /*106e0*/  VIADD R19, R19, 0xfffffffe ;  /* 0xfffffffe13137836 */ /* 0x000fe20000000000 */
[----:B------:R-:W1:Y:S02]  /*106f0*/  SYNCS.PHASECHK.TRANS64.TRYWAIT P0, [UR48+0x2a820], R0 ;  /* 0x02a82000ff0075a7 */ /* 0x000e640008000170 */
[----:B-1----:R-:W-:Y:S05]  /*10700*/  @!P0 BRA `(.L_x_1080) ;  /* 0x0000002c00b08947 */ /* 0x002fea0003800000 */
.L_x_1146:
[----:B------:R-:W-:Y:S01]  /*10710*/  ISETP.GE.AND P0, PT, R19, UR51, PT ;  /* 0x0000003313007c0c */ /* 0x000fe2000bf06270 */
[----:B------:R-:W-:Y:S02]  /*10720*/  IMAD.MOV.U32 R24, RZ, RZ, 0x1 ;  /* 0x00000001ff187424 */ /* 0x000fe400078e00ff */
[----:B------:R-:W-:-:S10]  /*10730*/  IMAD.MOV.U32 R22, RZ, RZ, RZ ;  /* 0x000000ffff167224 */ /* 0x000fd400078e00ff */
[----:B------:R-:W-:Y:S05]  /*10740*/  @!P0 BRA `(.L_x_1081) ;  /* 0x0000000c00e08947 */ /* 0x000fea0003800000 */
[----:B------:R-:W-:Y:S01]  /*10750*/  UIADD3 UR4, UR47, 0x1, URZ ;  /* 0x000000012f047890 */ /* 0x000fe2000fffe03f */
[----:B0-----:R-:W-:Y:S01]  /*10760*/  LOP3.LUT R3, RZ, UR45, RZ, 0x33, !PT ;  /* 0x0000002dff037c12 */ /* 0x001fe2000f8e33ff */
[----:B------:R-:W-:Y:S01]  /*10770*/  BSSY B0, `(.L_x_1081) ;  /* 0x00000f5000007945 */ /* 0x000fe20003800000 */
[----:B------:R-:W-:Y:S01]  /*10780*/  LOP3.LUT R5, RZ, UR44, RZ, 0x33, !PT ;  /* 0x0000002cff057c12 */ /* 0x000fe2000f8e33ff */
[----:B------:R-:W-:Y:S01]  /*10790*/  UIMAD UR4, UR4, UR40, URZ ;  /* 0x00000028040472a4 */ /* 0x000fe2000f8e023f */
[----:B------:R-:W-:Y:S01]  /*107a0*/  IADD3 R23, R26, R23, R36 ;  /* 0x000000171a177210 */ /* 0x000fe20007ffe024 */
[----:B------:R-:W-:Y:S02]  /*107b0*/  IMAD.SHL.U32 R35, R30, 0x2, RZ ;  /* 0x000000021e237824 */ /* 0x000fe400078e00ff */
[----:B------:R-:W-:Y:S02]  /*107c0*/  IMAD.MOV.U32 R20, RZ, RZ, RZ ;  /* 0x000000ffff147224 */ /* 0x000fe400078e00ff */
[----:B------:R-:W-:Y:S01]  /*107d0*/  LOP3.LUT R0, RZ, UR4, RZ, 0x33, !PT ;  /* 0x00000004ff007c12 */ /* 0x000fe2000f8e33ff */
[----:B------:R-:W-:-:S02]  /*107e0*/  VIADD R9, R23, 0xfffffee0 ;  /* 0xfffffee017097836 */ /* 0x000fc40000000000 */
[----:B------:R-:W-:Y:S01]  /*107f0*/  IMAD.MOV.U32 R23, RZ, RZ, 0x1 ;  /* 0x00000001ff177424 */ /* 0x000fe200078e00ff */
[----:B------:R-:W-:Y:S02]  /*10800*/  VIADDMNMX R0, R0, -UR46, R3, !PT ;  /* 0x8000002e00007c46 */ /* 0x000fe4000f800103 */
[----:B------:R-:W-:Y:S02]  /*10810*/  IADD3 R3, -R36, UR43, RZ ;  /* 0x0000002b24037c10 */ /* 0x000fe4000fffe1ff */
[----:B------:R-:W-:-:S04]  /*10820*/  VIMNMX R0, R0, R5, !PT ;  /* 0x0000000500007248 */ /* 0x000fc80007fe0100 */
[C---:B------:R-:W-:Y:S01]  /*10830*/  IADD3 R27, -R0.reuse, -0x2, RZ ;  /* 0xfffffffe001b7810 */ /* 0x040fe20007ffe1ff */
[C---:B------:R-:W-:Y:S02]  /*10840*/  IMAD R3, R0.reuse, 0x60, R3 ;  /* 0x0000006000037824 */ /* 0x040fe400078e0203 */
[----:B------:R-:W-:Y:S02]  /*10850*/  IMAD R9, R0, -0x60, R9 ;  /* 0xffffffa000097824 */ /* 0x000fe400078e0209 */
[----:B------:R-:W-:-:S07]  /*10860*/  VIADD R0, R3, 0xc0 ;  /* 0x000000c003007836 */ /* 0x000fce0000000000 */
.L_x_1094:
[----:B------:R-:W-:Y:S01]  /*10870*/  ISETP.NE.AND P0, PT, R37, 0x1, PT ;  /* 0x000000012500780c */ /* 0x000fe20003f05270 */
[----:B------:R-:W-:Y:S01]  /*10880*/  IMAD.MOV.U32 R10, RZ, RZ, R9 ;  /* 0x000000ffff0a7224 */ /* 0x000fe200078e0009 */
[----:B------:R-:W-:Y:S02]  /*10890*/  ISETP.GT.U32.AND P2, PT, R33, 0x5f, PT ;  /* 0x0000005f2100780c */ /* 0x000fe40003f44070 */
[----:B------:R-:W-:-:S09]  /*108a0*/  LOP3.LUT P1, RZ, R18, 0x10, RZ, 0xc0, !PT ;  /* 0x0000001012ff7812 */ /* 0x000fd2000782c0ff */
[----:B------:R-:W0:Y:S08]  /*108b0*/  @P0 LDC R2, c[0x0][0x434] ;  /* 0x00010d00ff020b82 */ /* 0x000e300000000800 */
[----:B------:R-:W1:Y:S08]  /*108c0*/  @P0 LDC R3, c[0x0][0x438] ;  /* 0x00010e00ff030b82 */ /* 0x000e700000000800 */
[----:B------:R-:W2:Y:S08]  /*108d0*/  @!P2 LDC.64 R6, c[0x0][0x428] ;  /* 0x00010a00ff06ab82 */ /* 0x000eb00000000a00 */
[----:B------:R-:W3:Y:S01]  /*108e0*/  @!P2 LDC.64 R4, c[0x0][0x418] ;  /* 0x00010600ff04ab82 */ /* 0x000ee20000000a00 */
[----:B0-----:R-:W-:-:S05]  /*108f0*/  @P0 IMAD.HI.U32 R2, R9, R2, RZ ;  /* 0x0000000209020227 */ /* 0x001fca00078e00ff */
[----:B-1----:R-:W-:-:S04]  /*10900*/  @P0 SHF.R.U32.HI R10, RZ, R3, R2 ;  /* 0x00000003ff0a0219 */ /* 0x002fc80000011602 */
[----:B------:R-:W-:Y:S01]  /*10910*/  @!P2 SHF.R.S32.HI R3, RZ, 0x1f, R10 ;  /* 0x0000001fff03a819 */ /* 0x000fe2000001140a */
[----:B--2---:R-:W-:-:S04]  /*10920*/  @!P2 IMAD R2, R34, R6, RZ ;  /* 0x000000062202a224 */ /* 0x004fc800078e02ff */
[----:B------:R-:W-:Y:S02]  /*10930*/  @!P2 IMAD R7, R32, R7, R2 ;  /* 0x000000072007a224 */ /* 0x000fe400078e0202 */
[----:B------:R-:W-:-:S04]  /*10940*/  @!P2 IMAD.MOV.U32 R2, RZ, RZ, R10 ;  /* 0x000000ffff02a224 */ /* 0x000fc800078e000a */
[----:B------:R-:W-:-:S04]  /*10950*/  @!P2 IMAD.WIDE.U32 R2, R32, R6, R2 ;  /* 0x000000062002a225 */ /* 0x000fc800078e0002 */
[----:B------:R-:W-:Y:S01]  /*10960*/  @!P2 IMAD.IADD R3, R7, 0x1, R3 ;  /* 0x000000010703a824 */ /* 0x000fe200078e0203 */
[----:B---3--:R-:W-:Y:S01]  /*10970*/  @!P2 LEA R4, P0, R2, R4, 0x2 ;  /* 0x000000040204a211 */ /* 0x008fe200078010ff */
[----:B------:R-:W-:-:S03]  /*10980*/  IMAD.MOV.U32 R6, RZ, RZ, RZ ;  /* 0x000000ffff067224 */ /* 0x000fc600078e00ff */
[----:B------:R-:W-:-:S05]  /*10990*/  @!P2 LEA.HI.X R5, R2, R5, R3, 0x2, P0 ;  /* 0x000000050205a211 */ /* 0x000fca00000f1403 */
[----:B------:R0:W5:Y:S01]  /*109a0*/  @!P2 LDG.E R6, desc[UR36][R4.64] ;  /* 0x000000240406a981 */ /* 0x000162000c1e1900 */
[----:B------:R-:W-:-:S05]  /*109b0*/  VIADD R22, R20, 0x1 ;  /* 0x0000000114167836 */ /* 0x000fca0000000000 */
[----:B------:R-:W-:-:S04]  /*109c0*/  ISETP.NE.AND P0, PT, R22, 0x2, PT ;  /* 0x000000021600780c */ /* 0x000fc80003f05270 */
[----:B------:R-:W-:Y:S02]  /*109d0*/  SEL R24, RZ, 0x1, P0 ;  /* 0x00000001ff187807 */ /* 0x000fe40000000000 */
[----:B------:R-:W-:Y:S02]  /*109e0*/  SEL R22, R22, RZ, P0 ;  /* 0x000000ff16167207 */ /* 0x000fe40000000000 */
[----:B------:R-:W-:Y:S01]  /*109f0*/  LOP3.LUT R24, R23, R24, RZ, 0x3c, !PT ;  /* 0x0000001817187212 */ /* 0x000fe200078e3cff */
[----:B0-----:R-:W-:Y:S06]  /*10a00*/  @!P1 BRA `(.L_x_1082) ;  /* 0x0000000000049947 */ /* 0x001fec0003800000 */
[----:B------:R-:W-:Y:S01]  /*10a10*/  BPT.TRAP 0x1 ;  /* 0x000000040000795c */ /* 0x000fe20000300000 */
.L_x_1082:
[----:B------:R-:W-:Y:S01]  /*10a20*/  LEA R8, R22, UR48, 0x3 ;  /* 0x0000003016087c11 */ /* 0x000fe2000f8e18ff */
[----:B------:R-:W-:Y:S01]  /*10a30*/  BSSY B1, `(.L_x_1083) ;  /* 0x0000004000017945 */ /* 0x000fe20003800000 */
[----:B------:R-:W-:-:S04]  /*10a40*/  SHF.L.U32 R3, R24, 0x1f, RZ ;  /* 0x0000001f18037819 */ /* 0x000fc800000006ff */
[----:B------:R-:W0:Y:S02]  /*10a50*/  SYNCS.PHASECHK.TRANS64.TRYWAIT P0, [R8+URZ+0x2a840], R3 ;  /* 0x02a84003080075a7 */ /* 0x000e24000800017f */
[----:B0-----:R-:W-:Y:S05]  /*10a60*/  @!P0 BRA `(.L_x_1084) ;  /* 0x0000002800f08947 */ /* 0x001fea0003800000 */
.L_x_1147:
[----:B------:R-:W-:Y:S05]  /*10a70*/  BSYNC B1 ;  /* 0x0000000000017941 */ /* 0x000fea0003800000 */
.L_x_1083:
[----:B------:R-:W-:Y:S01]  /*10a80*/  ULDC UR4, c[0x0][0x430] ;  /* 0x00010c0000047ab9 */ /* 0x000fe20000000800 */
[----:B-----5:R-:W-:Y:S01]  /*10a90*/  SHF.R.S32.HI R28, RZ, 0x1f, R6 ;  /* 0x0000001fff1c7819 */ /* 0x020fe20000011406 */
[----:B------:R-:W-:Y:S01]  /*10aa0*/  UIADD3 UR4, -UR4, URZ, URZ ;  /* 0x0000003f04047290 */ /* 0x000fe2000fffe13f */
[----:B------:R-:W-:Y:S01]  /*10ab0*/  R2UR UR6, R31 ;  /* 0x000000001f0672ca */ /* 0x000fe200000e0000 */
[----:B------:R-:W-:Y:S01]  /*10ac0*/  IMAD R19, R22, 0x4800, R25 ;  /* 0x0000480016137824 */ /* 0x000fe200078e0219 */
[C---:B------:R-:W-:Y:S02]  /*10ad0*/  LOP3.LUT P3, RZ, R18.reuse, 0x4, RZ, 0xc0, !PT ;  /* 0x0000000412ff7812 */ /* 0x040fe4000786c0ff */
[----:B------:R-:W-:Y:S01]  /*10ae0*/  LOP3.LUT P2, RZ, R18, 0x2, RZ, 0xc0, !PT ;  /* 0x0000000212ff7812 */ /* 0x000fe2000784c0ff */
        /* <DEDUP_REMOVED lines=31> */
[----:B------:R-:W0:Y:S02]  /*10ce0*/  SHFL.IDX PT, R14, R10, 0x1, 0x181f ;  /* 0x00381f000a0e7f89 */ /* 0x000e2400000e0000 */
[----:B-1----:R-:W-:-:S05]  /*10cf0*/  IMAD.X R3, RZ, RZ, R3, P0 ;  /* 0x000000ffff037224 */ /* 0x002fca00000e0603 */
        /* <DEDUP_REMOVED lines=20> */
[----:B-1----:R-:W-:-:S05]  /*10e40*/  IMAD.X R3, RZ, RZ, R3, P0 ;  /* 0x000000ffff037224 */ /* 0x002fca00000e0603 */
        /* <DEDUP_REMOVED lines=8> */
.L_x_1161:
        /* <DEDUP_REMOVED lines=10> */
.L_x_1086:
        /* <DEDUP_REMOVED lines=10> */
.L_x_1087:
[----:B------:R1:W-:Y:S01]  /*11010*/  SYNCS.ARRIVE.TRANS64.A1T0 RZ, [R8+URZ+0x2a830], RZ ;  /* 0x02a830ff08ff79a7 */ /* 0x0003e2000810003f */
[----:B------:R-:W-:Y:S05]  /*11020*/  @!P2 BRA `(.L_x_1088) ;  /* 0x000000000004a947 */ /* 0x000fea0003800000 */
[----:B------:R-:W-:Y:S01]  /*11030*/  BPT.TRAP 0x1 ;  /* 0x000000040000795c */ /* 0x000fe20000300000 */
.L_x_1088:
[----:B0-----:R-:W-:Y:S01]  /*11040*/  SHF.L.U32 R3, R23, 0x1f, RZ ;  /* 0x0000001f17037819 */ /* 0x001fe200000006ff */
[----:B------:R-:W-:Y:S01]  /*11050*/  BSSY B1, `(.L_x_1089) ;  /* 0x0000004000017945 */ /* 0x000fe20003800000 */
[----:B------:R-:W-:-:S04]  /*11060*/  LEA R4, R20, UR48, 0x3 ;  /* 0x0000003014047c11 */ /* 0x000fc8000f8e18ff */
[----:B------:R-:W0:Y:S02]  /*11070*/  SYNCS.PHASECHK.TRANS64.TRYWAIT P0, [R4+URZ+0x2a860], R3 ;  /* 0x02a86003040075a7 */ /* 0x000e24000800017f */
[----:B0-----:R-:W-:Y:S05]  /*11080*/  @!P0 BRA `(.L_x_1090) ;  /* 0x0000002c00388947 */ /* 0x001fea0003800000 */
.L_x_1162:
[----:B------:R-:W-:Y:S05]  /*11090*/  BSYNC B1 ;  /* 0x0000000000017941 */ /* 0x000fea0003800000 */
.L_x_1089:
        /* <DEDUP_REMOVED lines=9> */
[----:B------:R-:W1:Y:S02]  /*11130*/  SHFL.IDX PT, R14, R16, 0x1, 0x181f ;  /* 0x00381f00100e7f89 */ /* 0x000e6400000e0000 */
[----:B0-----:R-:W-:Y:S01]  /*11140*/  IMAD.X R3, RZ, RZ, R3, P1 ;  /* 0x000000ffff037224 */ /* 0x001fe200008e0603 */
        /* <DEDUP_REMOVED lines=30> */
[----:B------:R2:W3:Y:S03]  /*11330*/  SHFL.IDX PT, R14, R16, 0x5, 0x181f ;  /* 0x00b81f00100e7f89 */ /* 0x0004e600000e0000 */
[----:B-1----:R-:W-:Y:S01]  /*11340*/  IMAD.X R3, RZ, RZ, R8, P2 ;  /* 0x000000ffff037224 */ /* 0x002fe200010e0608 */
[----:B------:R-:W-:Y:S01]  /*11350*/  ISETP.LT.OR P2, PT, R0, 0x41, !P1 ;  /* 0x000000410000780c */ /* 0x000fe20004f41670 */
[----:B------:R2:W1:-:S12]  /*11360*/  SHFL.IDX PT, R8, R17, 0x5, 0x181f ;  /* 0x00b81f0011087f89 */ /* 0x00045800000e0000 */
[----:B------:R2:W-:Y:S01]  /*11370*/  LDGSTS.E.BYPASS.LTC128B.128 [R5+0x2400], desc[UR36][R2.64], !P2 ;  /* 0x0240000002057fae */ /* 0x0005e2000d101d64 */
[----:B------:R-:W-:-:S13]  /*11380*/  ISETP.LT.OR P2, PT, R0, 0x41, !P0 ;  /* 0x000000410000780c */ /* 0x000fda0004741670 */
[----:B-1-3--:R2:W-:Y:S02]  /*11390*/  LDGSTS.E.BYPASS.LTC128B.128 [R5+0x5400], desc[UR36][R2.64+0x80], !P2 ;  /* 0x0540008002057fae */ /* 0x00a5e4000d101d64 */
.L_x_1176:
[C---:B------:R-:W-:Y:S01]  /*113a0*/  ISETP.LT.OR P1, PT, R0.reuse, 0x51, !P1 ;  /* 0x000000510000780c */ /* 0x040fe20004f21670 */
[----:B------:R-:W-:Y:S01]  /*113b0*/  ULDC.64 UR4, c[0x0][0x328] ;  /* 0x0000ca0000047ab9 */ /* 0x000fe20000000a00 */
[----:B------:R-:W-:Y:S01]  /*113c0*/  ISETP.LT.OR P0, PT, R0, 0x51, !P0 ;  /* 0x000000510000780c */ /* 0x000fe20004701670 */
[----:B------:R-:W-:Y:S01]  /*113d0*/  IMAD R26, R26, UR4, RZ ;  /* 0x000000041a1a7c24 */ /* 0x000fe2000f8e02ff */
[----:B0-2---:R-:W-:-:S03]  /*113e0*/  IADD3 R2, P2, R14, R35, RZ ;  /* 0x000000230e027210 */ /* 0x005fc60007f5e0ff */
        /* <DEDUP_REMOVED lines=16> */
.L_x_1092:
        /* <DEDUP_REMOVED lines=10> */
.L_x_1093:
[----:B------:R-:W-:Y:S01]  /*11590*/  R2UR UR4, R31 ;  /* 0x000000001f0472ca */ /* 0x000fe200000e0000 */
[----:B------:R-:W-:Y:S01]  /*115a0*/  ULDC.64 UR6, c[0x0][0x330] ;  /* 0x0000cc0000067ab9 */ /* 0x000fe20000000a00 */
[----:B------:R-:W-:Y:S01]  /*115b0*/  IMAD.MOV.U32 R3, RZ, RZ, R7 ;  /* 0x000000ffff037224 */ /* 0x000fe200078e0007 */
[----:B------:R0:W-:Y:S01]  /*115c0*/  SYNCS.ARRIVE.TRANS64.A1T0 RZ, [R4+URZ+0x2a850], RZ ;  /* 0x02a850ff04ff79a7 */ /* 0x0001e2000810003f */
[----:B------:R-:W-:Y:S02]  /*115d0*/  IMAD.U32 R5, RZ, RZ, UR6 ;  /* 0x00000006ff057e24 */ /* 0x000fe4000f8e00ff */
[----:B------:R-:W-:Y:S02]  /*115e0*/  VIADD R27, R27, 0xffffffff ;  /* 0xffffffff1b1b7836 */ /* 0x000fe40000000000 */
[----:B------:R-:W-:-:S04]  /*115f0*/  IMAD.WIDE.U32 R2, R5, UR41, R2 ;  /* 0x0000002905027c25 */ /* 0x000fc8000f8e0002 */
[----:B------:R-:W-:Y:S01]  /*11600*/  VIADD R0, R0, 0x60 ;  /* 0x0000006000007836 */ /* 0x000fe20000000000 */
[----:B------:R-:W-:Y:S01]  /*11610*/  UIMAD UR4, UR4, UR6, URZ ;  /* 0x00000006040472a4 */ /* 0x000fe2000f8e023f */
[----:B------:R-:W-:Y:S02]  /*11620*/  VIADD R9, R9, 0xffffffa0 ;  /* 0xffffffa009097836 */ /* 0x000fe40000000000 */
[----:B------:R-:W-:Y:S01]  /*11630*/  IMAD.MOV.U32 R23, RZ, RZ, R24 ;  /* 0x000000ffff177224 */ /* 0x000fe200078e0018 */
[----:B------:R-:W-:Y:S01]  /*11640*/  UIMAD UR4, UR41, UR7, UR4 ;  /* 0x00000007290472a4 */ /* 0x000fe2000f8e0204 */
[----:B------:R-:W-:Y:S02]  /*11650*/  IMAD.MOV.U32 R20, RZ, RZ, R22 ;  /* 0x000000ffff147224 */ /* 0x000fe400078e0016 */
[----:B------:R-:W-:Y:S02]  /*11660*/  ULDC.64 UR6, c[0x0][0x318] ;  /* 0x0000c60000067ab9 */ /* 0x000fe40000000a00 */
[----:B------:R-:W-:Y:S01]  /*11670*/  LEA R16, P0, R2, UR6, 0x1 ;  /* 0x0000000602107c11 */ /* 0x000fe2000f8008ff */
[----:B------:R-:W-:-:S05]  /*11680*/  VIADD R17, R3, UR4 ;  /* 0x0000000403117c36 */ /* 0x000fca0008000000 */
[----:B------:R-:W-:Y:S02]  /*11690*/  LEA.HI.X R17, R2, UR7, R17, 0x1, P0 ;  /* 0x0000000702117c11 */ /* 0x000fe400080f0c11 */
[----:B------:R-:W-:-:S13]  /*116a0*/  ISETP.GT.AND P0, PT, R27, UR51, PT ;  /* 0x000000331b007c0c */ /* 0x000fda000bf04270 */
[----:B0-----:R-:W-:Y:S05]  /*116b0*/  @P0 BRA `(.L_x_1094) ;  /* 0xfffffff0006c0947 */ /* 0x001fea000383ffff */
[----:B------:R-:W-:Y:S05]  /*116c0*/  BSYNC B0 ;  /* 0x0000000000007941 */ /* 0x000fea0003800000 */
.L_x_1081:
[----:B------:R-:W-:-:S13]  /*116d0*/  LOP3.LUT P0, RZ, R18, 0x10, RZ, 0xc0, !PT ;  /* 0x0000001012ff7812 */ /* 0x000fda000780c0ff */
[----:B------:R-:W-:Y:S05]  /*116e0*/  @!P0 BRA `(.L_x_1095) ;  /* 0x0000000000048947 */ /* 0x000fea0003800000 */
[----:B------:R-:W-:Y:S01]  /*116f0*/  BPT.TRAP 0x1 ;  /* 0x000000040000795c */ /* 0x000fe20000300000 */
.L_x_1095:
[----:B0-----:R-:W-:Y:S01]  /*11700*/  LEA R0, R22, UR48, 0x3 ;  /* 0x0000003016007c11 */ /* 0x001fe2000f8e18ff */
        /* <DEDUP_REMOVED lines=8> */
.L_x_1177:
[----:B------:R-:W-:Y:S05]  /*11790*/  BSYNC B0 ;  /* 0x0000000000007941 */ /* 0x000fea0003800000 */
.L_x_1096:
        /* <DEDUP_REMOVED lines=8> */
[----:B------:R-:W-:Y:S01]  /*11820*/  SHFL.IDX PT, R6, R17, 0x1, 0x181f ;  /* 0x00381f0011067f89 */ /* 0x000fe200000e0000 */
[----:B------:R-:W-:Y:S02]  /*11830*/  ISETP.LT.OR P2, PT, R5, 0x1, P1 ;  /* 0x000000010500780c */ /* 0x000fe40000f41670 */
[----:B------:R-:W-:Y:S01]  /*11840*/  LEA R4, R25, UR48, 0x1 ;  /* 0x0000003019047c11 */ /* 0x000fe2000f8e08ff */
[----:B------:R-:W1:Y:S01]  /*11850*/  SHFL.IDX PT, R14, R16, 0x1, 0x181f ;  /* 0x00381f00100e7f89 */ /* 0x000e6200000e0000 */
[----:B------:R-:W-:-:S02]  /*11860*/  ISETP.LT.OR P4, PT, R5, 0x11, P1 ;  /* 0x000000110500780c */ /* 0x000fc40000f81670 */
[----:B------:R-:W-:Y:S01]  /*11870*/  ISETP.LT.OR P5, PT, R5, 0x11, !P0 ;  /* 0x000000110500780c */ /* 0x000fe200047a1670 */
[----:B------:R-:W-:Y:S04]  /*11880*/  SHFL.IDX PT, R10, R17, 0x2, 0x181f ;  /* 0x00581f00110a7f89 */ /* 0x000fe800000e0000 */
[----:B------:R-:W2:Y:S04]  /*11890*/  SHFL.IDX PT, R19, R16, 0x2, 0x181f ;  /* 0x00581f0010137f89 */ /* 0x000ea800000e0000 */
[----:B------:R-:W-:Y:S04]  /*118a0*/  SHFL.IDX PT, R9, R17, 0x3, 0x181f ;  /* 0x00781f0011097f89 */ /* 0x000fe800000e0000 */
[----:B------:R-:W3:Y:S01]  /*118b0*/  SHFL.IDX PT, R20, R16, 0x3, 0x181f ;  /* 0x00781f0010147f89 */ /* 0x000ee200000e0000 */
[----:B0-----:R-:W-:-:S03]  /*118c0*/  IMAD.WIDE.U32 R2, R30, 0x2, R2 ;  /* 0x000000021e027825 */ /* 0x001fc600078e0002 */
[----:B------:R-:W-:Y:S04]  /*118d0*/  SHFL.IDX PT, R8, R17, 0x4, 0x181f ;  /* 0x00981f0011087f89 */ /* 0x000fe800000e0000 */
[----:B------:R-:W0:Y:S04]  /*118e0*/  SHFL.IDX PT, R21, R16, 0x4, 0x181f ;  /* 0x00981f0010157f89 */ /* 0x000e2800000e0000 */
[----:B------:R-:W-:Y:S01]  /*118f0*/  LDGSTS.E.BYPASS.LTC128B.128 [R4+0x400], desc[UR36][R2.64], !P2 ;  /* 0x0040000002047fae */ /* 0x000fe2000d101d64 */
[----:B------:R-:W-:-:S03]  /*11900*/  ISETP.LT.OR P2, PT, R5, 0x21, P1 ;  /* 0x000000210500780c */ /* 0x000fc60000f41670 */
[----:B------:R1:W-:Y:S01]  /*11910*/  LDGSTS.E.BYPASS.LTC128B.128 [R4+0x3400], desc[UR36][R2.64+0x80], !P3 ;  /* 0x0340008002047fae */ /* 0x0003e2000d901d64 */
[----:B------:R-:W-:-:S03]  /*11920*/  ISETP.LT.OR P3, PT, R5, 0x21, !P0 ;  /* 0x000000210500780c */ /* 0x000fc60004761670 */
[----:B------:R-:W4:Y:S01]  /*11930*/  SHFL.IDX PT, R17, R17, 0x5, 0x181f ;  /* 0x00b81f0011117f89 */ /* 0x000f2200000e0000 */
[----:B-1----:R-:W-:Y:S02]  /*11940*/  IMAD.MOV.U32 R2, RZ, RZ, R14 ;  /* 0x000000ffff027224 */ /* 0x002fe400078e000e */
[----:B------:R-:W-:Y:S01]  /*11950*/  IMAD.MOV.U32 R3, RZ, RZ, R6 ;  /* 0x000000ffff037224 */ /* 0x000fe200078e0006 */
[----:B------:R1:W0:Y:S01]  /*11960*/  SHFL.IDX PT, R14, R16, 0x5, 0x181f ;  /* 0x00b81f00100e7f89 */ /* 0x00022200000e0000 */
[----:B------:R-:W-:-:S04]  /*11970*/  IMAD.WIDE.U32 R6, R30, 0x2, R2 ;  /* 0x000000021e067825 */ /* 0x000fc800078e0002 */
[----:B--2---:R-:W-:Y:S01]  /*11980*/  IMAD.MOV.U32 R2, RZ, RZ, R19 ;  /* 0x000000ffff027224 */ /* 0x004fe200078e0013 */
[----:B------:R-:W-:Y:S01]  /*11990*/  LDGSTS.E.BYPASS.LTC128B.128 [R4+0xc00], desc[UR36][R6.64], !P4 ;  /* 0x00c0000006047fae */ /* 0x000fe2000e101d64 */
[----:B------:R-:W-:Y:S01]  /*119a0*/  IMAD.MOV.U32 R3, RZ, RZ, R10 ;  /* 0x000000ffff037224 */ /* 0x000fe200078e000a */
[C---:B------:R-:W-:Y:S02]  /*119b0*/  ISETP.LT.OR P4, PT, R5.reuse, 0x31, P1 ;  /* 0x000000310500780c */ /* 0x040fe40000f81670 */
[----:B------:R-:W-:Y:S01]  /*119c0*/  LDGSTS.E.BYPASS.LTC128B.128 [R4+0x3c00], desc[UR36][R6.64+0x80], !P5 ;  /* 0x03c0008006047fae */ /* 0x000fe2000e901d64 */
[----:B------:R-:W-:Y:S01]  /*119d0*/  IMAD.WIDE.U32 R2, R30, 0x2, R2 ;  /* 0x000000021e027825 */ /* 0x000fe200078e0002 */
[----:B------:R-:W-:-:S04]  /*119e0*/  ISETP.LT.OR P5, PT, R5, 0x31, !P0 ;  /* 0x000000310500780c */ /* 0x000fc800047a1670 */
[----:B------:R-:W-:Y:S01]  /*119f0*/  LDGSTS.E.BYPASS.LTC128B.128 [R4+0x1400], desc[UR36][R2.64], !P2 ;  /* 0x0140000002047fae */ /* 0x000fe2000d101d64 */
[----:B------:R-:W-:-:S03]  /*11a00*/  ISETP.LT.OR P2, PT, R5, 0x41, P1 ;  /* 0x000000410500780c */ /* 0x000fc60000f41670 */
[----:B------:R3:W-:Y:S01]  /*11a10*/  LDGSTS.E.BYPASS.LTC128B.128 [R4+0x4400], desc[UR36][R2.64+0x80], !P3 ;  /* 0x0440008002047fae */ /* 0x0007e2000d901d64 */
[----:B------:R-:W-:Y:S01]  /*11a20*/  ISETP.LT.OR P3, PT, R5, 0x41, !P0 ;  /* 0x000000410500780c */ /* 0x000fe20004761670 */
[----:B---3--:R-:W-:Y:S02]  /*11a30*/  IMAD.MOV.U32 R2, RZ, RZ, R20 ;  /* 0x000000ffff027224 */ /* 0x008fe400078e0014 */
[----:B------:R-:W-:Y:S02]  /*11a40*/  IMAD.MOV.U32 R3, RZ, RZ, R9 ;  /* 0x000000ffff037224 */ /* 0x000fe400078e0009 */
[----:B------:R-:W-:-:S04]  /*11a50*/  IMAD.WIDE.U32 R6, R30, 0x2, R2 ;  /* 0x000000021e067825 */ /* 0x000fc800078e0002 */
[----:B0-----:R-:W-:Y:S01]  /*11a60*/  IMAD.MOV.U32 R2, RZ, RZ, R21 ;  /* 0x000000ffff027224 */ /* 0x001fe200078e0015 */
[----:B------:R1:W-:Y:S01]  /*11a70*/  LDGSTS.E.BYPASS.LTC128B.128 [R4+0x1c00], desc[UR36][R6.64], !P4 ;  /* 0x01c0000006047fae */ /* 0x0003e2000e101d64 */
[----:B------:R-:W-:Y:S02]  /*11a80*/  IMAD.MOV.U32 R3, RZ, RZ, R8 ;  /* 0x000000ffff037224 */ /* 0x000fe400078e0008 */
[----:B------:R-:W-:Y:S01]  /*11a90*/  IMAD.MOV.U32 R8, RZ, RZ, RZ ;  /* 0x000000ffff087224 */ /* 0x000fe200078e00ff */
[----:B------:R1:W-:Y:S01]  /*11aa0*/  LDGSTS.E.BYPASS.LTC128B.128 [R4+0x4c00], desc[UR36][R6.64+0x80], !P5 ;  /* 0x04c0008006047fae */ /* 0x0003e2000e901d64 */
[----:B------:R-:W-:-:S05]  /*11ab0*/  IMAD.WIDE.U32 R2, R30, 0x2, R2 ;  /* 0x000000021e027825 */ /* 0x000fca00078e0002 */
[----:B------:R1:W-:Y:S04]  /*11ac0*/  LDGSTS.E.BYPASS.LTC128B.128 [R4+0x2400], desc[UR36][R2.64], !P2 ;  /* 0x0240000002047fae */ /* 0x0003e8000d101d64 */
[----:B----4-:R1:W-:Y:S02]  /*11ad0*/  LDGSTS.E.BYPASS.LTC128B.128 [R4+0x5400], desc[UR36][R2.64+0x80], !P3 ;  /* 0x0540008002047fae */ /* 0x0103e4000d901d64 */
.L_x_1191:
[C---:B------:R-:W-:Y:S01]  /*11ae0*/  ISETP.LT.OR P1, PT, R5.reuse, 0x51, P1 ;  /* 0x000000510500780c */ /* 0x040fe20000f21670 */
[----:B-1----:R-:W-:Y:S01]  /*11af0*/  IMAD.MOV.U32 R2, RZ, RZ, R14 ;  /* 0x000000ffff027224 */ /* 0x002fe200078e000e */
[----:B------:R-:W-:Y:S01]  /*11b00*/  ISETP.LT.OR P0, PT, R5, 0x51, !P0 ;  /* 0x000000510500780c */ /* 0x000fe20004701670 */
[----:B------:R-:W-:Y:S02]  /*11b10*/  IMAD.MOV.U32 R3, RZ, RZ, R17 ;  /* 0x000000ffff037224 */ /* 0x000fe400078e0011 */
[----:B------:R-:W-:-:S08]  /*11b20*/  IMAD.WIDE.U32 R2, R30, 0x2, R2 ;  /* 0x000000021e027825 */ /* 0x000fd000078e0002 */
[----:B------:R-:W-:Y:S01]  /*11b30*/  @!PT LDS RZ, [RZ] ;  /* 0x00000000fffff984 */ /* 0x000fe20000000800 */
[----:B------:R-:W-:Y:S01]  /*11b40*/  @!PT LDS RZ, [RZ] ;  /* 0x00000000fffff984 */ /* 0x000fe20000000800 */
[----:B------:R-:W-:Y:S01]  /*11b50*/  @!PT LDS RZ, [RZ] ;  /* 0x00000000fffff984 */ /* 0x000fe20000000800 */
[----:B------:R0:W-:Y:S04]  /*11b60*/  LDGSTS.E.BYPASS.LTC128B.128 [R4+0x2c00], desc[UR36][R2.64], !P1 ;  /* 0x02c0000002047fae */ /* 0x0001e8000c901d64 */
[----:B------:R0:W-:Y:S01]  /*11b70*/  LDGSTS.E.BYPASS.LTC128B.128 [R4+0x5c00], desc[UR36][R2.64+0x80], !P0 ;  /* 0x05c0008002047fae */ /* 0x0001e2000c101d64 */
[----:B------:R-:W-:Y:S01]  /*11b80*/  PLOP3.LUT P0, PT, PT, PT, PT, 0x80, 0x0 ;  /* 0x000000000000781c */ /* 0x000fe20003f0f070 */
[----:B------:R-:W-:-:S12]  /*11b90*/  NOP ;  /* 0x0000000000007918 */ /* 0x000fd80000000000 */
.L_x_1099:
        /* <DEDUP_REMOVED lines=10> */
.L_x_1100:
[----:B------:R1:W-:Y:S02]  /*11c40*/  SYNCS.ARRIVE.TRANS64.A1T0 RZ, [R0+URZ+0x2a850], RZ ;  /* 0x02a850ff00ff79a7 */ /* 0x0003e4000810003f */
[----:B-1----:R-:W-:-:S05]  /*11c50*/  VIADD R0, R22, 0x1 ;  /* 0x0000000116007836 */ /* 0x002fca0000000000 */
[----:B------:R-:W-:-:S04]  /*11c60*/  ISETP.NE.AND P0, PT, R0, 0x2, PT ;  /* 0x000000020000780c */ /* 0x000fc80003f05270 */
[----:B0-----:R-:W-:Y:S02]  /*11c70*/  SEL R3, RZ, 0x1, P0 ;  /* 0x00000001ff037807 */ /* 0x001fe40000000000 */
[----:B------:R-:W-:Y:S02]  /*11c80*/  SEL R0, R0, RZ, P0 ;  /* 0x000000ff00007207 */ /* 0x000fe40000000000 */
[----:B------:R-:W-:-:S07]  /*11c90*/  LOP3.LUT R24, R24, R3, RZ, 0x3c, !PT ;  /* 0x0000000318187212 */ /* 0x000fce00078e3cff */
.L_x_1060:
[----:B------:R-:W0:Y:S01]  /*11ca0*/  S2R R3, SR_CgaCtaId ;  /* 0x0000000000037919 */ /* 0x000e220000008800 */
[----:B------:R-:W-:Y:S02]  /*11cb0*/  MOV R2, 0x400 ;  /* 0x0000040000027802 */ /* 0x000fe40000000f00 */
[----:B------:R-:W-:Y:S02]  /*11cc0*/  SHF.L.U32 R8, R8, 0x1f, RZ ;  /* 0x0000001f08087819 */ /* 0x000fe400000006ff */
[----:B0-----:R-:W-:-:S04]  /*11cd0*/  LEA R7, R3, R2, 0x18 ;  /* 0x0000000203077211 */ /* 0x001fc800078ec0ff */
[----:B------:R-:W0:Y:S02]  /*11ce0*/  SYNCS.PHASECHK.TRANS64.TRYWAIT P0, [R7+URZ+0x2a820], R8 ;  /* 0x02a82008070075a7 */ /* 0x000e24000800017f */
[----:B0-----:R-:W-:Y:S05]  /*11cf0*/  @!P0 BRA `(.L_x_1101) ;  /* 0x0000003000408947 */ /* 0x001fea0003800000 */
.L_x_1192:
[----:B------:R-:W-:-:S03]  /*11d00*/  UMOV UR4, 0xffffffff ;  /* 0xffffffff00047882 */ /* 0x000fc60000000000 */
[----:B------:R-:W-:Y:S05]  /*11d10*/  BRA.DIV UR4, `(.L_x_1102) ;  /* 0x00000032044c7947 */ /* 0x000fea000b800000 */
[----:B------:R-:W1:Y:S02]  /*11d20*/  S2R R2, SR_TID.X ;  /* 0x0000000000027919 */ /* 0x000e640000002100 */
[----:B-1----:R-:W-:-:S04]  /*11d30*/  SHF.R.U32.HI R2, RZ, 0x5, R2 ;  /* 0x00000005ff027819 */ /* 0x002fc80000011602 */
[----:B------:R-:W-:-:S05]  /*11d40*/  LOP3.LUT R2, R2, 0x3, RZ, 0xc0, !PT ;  /* 0x0000000302027812 */ /* 0x000fca00078ec0ff */
[----:B------:R1:W2:Y:S02]  /*11d50*/  SHFL.IDX PT, R14, R2, RZ, 0x1f ;  /* 0x00001fff020e7589 */ /* 0x0002a400000e0000 */
.L_x_1195:
[----:B--2---:R-:W-:-:S13]  /*11d60*/  ISETP.NE.AND P0, PT, R14, RZ, PT ;  /* 0x000000ff0e00720c */ /* 0x004fda0003f05270 */
[----:B------:R-:W-:Y:S05]  /*11d70*/  @P0 BRA `(.L_x_968) ;  /* 0x0000000000900947 */ /* 0x000fea0003800000 */
[----:B------:R-:W-:-:S03]  /*11d80*/  UMOV UR4, 0xffffffff ;  /* 0xffffffff00047882 */ /* 0x000fc60000000000 */
[----:B------:R-:W-:Y:S05]  /*11d90*/  BRA.DIV UR4, `(.L_x_1103) ;  /* 0x0000003204607947 */ /* 0x000fea000b800000 */
[----:B------:R-:W-:-:S13]  /*11da0*/  ELECT P6, URZ, PT ;  /* 0x00000000003f782f */ /* 0x000fda00038c0000 */
.L_x_1198:
[----:B------:R-:W-:Y:S05]  /*11db0*/  @!P6 BRA `(.L_x_968) ;  /* 0x000000000080e947 */ /* 0x000fea0003800000 */
[----:B-1----:R-:W2:Y:S02]  /*11dc0*/  LDL R2, [R1] ;  /* 0x0000000001027983 */ /* 0x002ea40000100800 */
[----:B--2---:R-:W-:-:S13]  /*11dd0*/  R2UR UR4, R2 ;  /* 0x00000000020472ca */ /* 0x004fda00000e0000 */
[----:B------:R-:W-:-:S06]  /*11de0*/  ULOP3.LUT UR4, UR4, 0x2, URZ, 0xfc, !UPT ;  /* 0x0000000204047892 */ /* 0x000fcc000f8efc3f */
[----:B------:R-:W-:-:S05]  /*11df0*/  IMAD.U32 R2, RZ, RZ, UR4 ;  /* 0x00000004ff027e24 */ /* 0x000fca000f8e00ff */
[----:B------:R-:W-:-:S13]  /*11e00*/  ISETP.NE.AND P0, PT, R2, 0x3, PT ;  /* 0x000000030200780c */ /* 0x000fda0003f05270 */
[----:B------:R-:W-:Y:S05]  /*11e10*/  @!P0 BRA `(.L_x_1104) ;  /* 0x0000000000048947 */ /* 0x000fea0003800000 */
[----:B------:R-:W-:Y:S01]  /*11e20*/  BPT.TRAP 0x1 ;  /* 0x000000040000795c */ /* 0x000fe20000300000 */
.L_x_1104:
[----:B------:R-:W-:Y:S01]  /*11e30*/  IMAD R5, R0, 0x8, R7 ;  /* 0x0000000800057824 */ /* 0x000fe200078e0207 */
[----:B------:R-:W-:Y:S01]  /*11e40*/  SHF.L.U32 R2, R24, 0x1f, RZ ;  /* 0x0000001f18027819 */ /* 0x000fe200000006ff */
[----:B------:R-:W-:-:S03]  /*11e50*/  VIADD R0, R0, 0x1 ;  /* 0x0000000100007836 */ /* 0x000fc60000000000 */
[----:B------:R-:W1:Y:S02]  /*11e60*/  SYNCS.PHASECHK.TRANS64.TRYWAIT P1, [R5+URZ+0x2a840], R2 ;  /* 0x02a84002050075a7 */ /* 0x000e64000802017f */
[----:B------:R-:W-:-:S04]  /*11e70*/  ISETP.NE.AND P2, PT, R0, 0x2, PT ;  /* 0x000000020000780c */ /* 0x000fc80003f45270 */
[----:B------:R-:W-:Y:S01]  /*11e80*/  SEL R3, RZ, 0x1, P2 ;  /* 0x00000001ff037807 */ /* 0x000fe20001000000 */
[----:B-1----:R-:W-:Y:S08]  /*11e90*/  @!P1 BRA `(.L_x_1105) ;  /* 0x0000003000409947 */ /* 0x002ff00003800000 */
.L_x_1199:
[----:B------:R-:W-:Y:S02]  /*11ea0*/  SEL R0, R0, RZ, P2 ;  /* 0x000000ff00007207 */ /* 0x000fe40001000000 */
[----:B------:R-:W-:Y:S01]  /*11eb0*/  LOP3.LUT R3, R24, R3, RZ, 0x3c, !PT ;  /* 0x0000000318037212 */ /* 0x000fe200078e3cff */
[----:B------:R-:W-:Y:S06]  /*11ec0*/  @!P0 BRA `(.L_x_1106) ;  /* 0x0000000000048947 */ /* 0x000fec0003800000 */
[----:B------:R-:W-:Y:S01]  /*11ed0*/  BPT.TRAP 0x1 ;  /* 0x000000040000795c */ /* 0x000fe20000300000 */
.L_x_1106:
[----:B0-----:R-:W-:Y:S01]  /*11ee0*/  IMAD R7, R0, 0x8, R7 ;  /* 0x0000000800077824 */ /* 0x001fe200078e0207 */
[----:B------:R-:W-:-:S04]  /*11ef0*/  SHF.L.U32 R0, R3, 0x1f, RZ ;  /* 0x0000001f03007819 */ /* 0x000fc800000006ff */
[----:B------:R-:W0:Y:S02]  /*11f00*/  SYNCS.PHASECHK.TRANS64.TRYWAIT P1, [R7+URZ+0x2a840], R0 ;  /* 0x02a84000070075a7 */ /* 0x000e24000802017f */
[----:B0-----:R-:W-:Y:S05]  /*11f10*/  @!P1 BRA `(.L_x_1107) ;  /* 0x0000003000349947 */ /* 0x001fea0003800000 */
.L_x_1200:
[----:B------:R-:W-:Y:S05]  /*11f20*/  @!P0 BRA `(.L_x_1108) ;  /* 0x0000000000048947 */ /* 0x000fea0003800000 */
[----:B------:R-:W-:Y:S01]  /*11f30*/  BPT.TRAP 0x1 ;  /* 0x000000040000795c */ /* 0x000fe20000300000 */
.L_x_1108:
[----:B------:R-:W2:Y:S02]  /*11f40*/  SYNCS.PHASECHK.TRANS64.TRYWAIT P1, [R5+URZ+0x2a860], R2 ;  /* 0x02a86002050075a7 */ /* 0x000ea4000802017f */
[----:B--2---:R-:W-:Y:S05]  /*11f50*/  @!P1 BRA `(.L_x_1109) ;  /* 0x0000003000389947 */ /* 0x004fea0003800000 */
.L_x_1201:
[----:B------:R-:W-:Y:S05]  /*11f60*/  @!P0 BRA `(.L_x_1110) ;  /* 0x0000000000048947 */ /* 0x000fea0003800000 */
[----:B------:R-:W-:Y:S01]  /*11f70*/  BPT.TRAP 0x1 ;  /* 0x000000040000795c */ /* 0x000fe20000300000 */
.L_x_1110:
[----:B---3--:R3:W4:Y:S02]  /*11f80*/  SYNCS.PHASECHK.TRANS64.TRYWAIT P0, [R7+URZ+0x2a860], R0 ;  /* 0x02a86000070075a7 */ /* 0x008724000800017f */
[----:B----4-:R-:W-:Y:S05]  /*11f90*/  @!P0 NANOSLEEP.SYNCS 0x989680 ;  /* 0x009896800000895d */ /* 0x010fea0003900000 */
[----:B------:R-:W4:Y:S02]  /*11fa0*/  @!P0 SYNCS.PHASECHK.TRANS64 P0, [R7+URZ+0x2a860], R0 ;  /* 0x02a86000070085a7 */ /* 0x000f24000800007f */
[----:B----4-:R-:W-:Y:S05]  /*11fb0*/  @!P0 BRA `(.L_x_1110) ;  /* 0xfffffffc00f08947 */ /* 0x010fea000383ffff */
.L_x_968:
[----:B------:R-:W-:Y:S05]  /*11fc0*/  BSYNC B6 ;  /* 0x0000000000067941 */ /* 0x000fea0003800000 */
.L_x_965:
[----:B------:R-:W-:Y:S05]  /*11fd0*/  EXIT ;  /* 0x000000000000794d */ /* 0x000fea0003800000 */
.L_x_978:
[----:B0-----:R-:W-:-:S04]  /*11fe0*/  IMAD.U32 R3, RZ, RZ, UR38 ;  /* 0x00000026ff037e24 */ /* 0x001fc8000f8e00ff */
[----:B------:R0:W1:Y:S03]  /*11ff0*/  SYNCS.PHASECHK.TRANS64.TRYWAIT P0, [R3+URZ+0x2a800], R0 ;  /* 0x02a80000030075a7 */ /* 0x000066000800017f */
[----:B-1----:R-:W-:Y:S05]  /*12000*/  @!P0 NANOSLEEP.SYNCS 0x989680 ;  /* 0x009896800000895d */ /* 0x002fea0003900000 */
[----:B------:R-:W1:Y:S02]  /*12010*/  @!P0 SYNCS.PHASECHK.TRANS64 P0, [R3+URZ+0x2a800], R0 ;  /* 0x02a80000030085a7 */ /* 0x000e64000800007f */
[----:B-1----:R-:W-:Y:S05]  /*12020*/  @!P0 BRA `(.L_x_978) ;  /* 0xfffffffc00ec8947 */ /* 0x002fea000383ffff */
[----:B------:R-:W-:Y:S05]  /*12030*/  BRA `(.L_x_1111) ;  /* 0xfffffef400787947 */ /* 0x000fea000383ffff */
.L_x_982:
[----:B0-----:R-:W-:-:S04]  /*12040*/  IMAD.U32 R3, RZ, RZ, UR38 ;  /* 0x00000026ff037e24 */ /* 0x001fc8000f8e00ff */
[----:B------:R0:W2:Y:S03]  /*12050*/  SYNCS.PHASECHK.TRANS64.TRYWAIT P1, [R3+URZ+0x2a830], R0 ;  /* 0x02a83000030075a7 */ /* 0x0000a6000802017f */
[----:B--2---:R-:W-:Y:S05]  /*12060*/  @!P1 NANOSLEEP.SYNCS 0x989680 ;  /* 0x009896800000995d */ /* 0x004fea0003900000 */
[----:B------:R-:W2:Y:S02]  /*12070*/  @!P1 SYNCS.PHASECHK.TRANS64 P1, [R3+URZ+0x2a830], R0 ;  /* 0x02a83000030095a7 */ /* 0x000ea4000802007f */
[----:B--2---:R-:W-:Y:S05]  /*12080*/  @!P1 BRA `(.L_x_982) ;  /* 0xfffffffc00ec9947 */ /* 0x004fea000383ffff */
[----:B------:R-:W-:Y:S05]  /*12090*/  BRA `(.L_x_981) ;  /* 0xfffffef4009c7947 */ /* 0x000fea000383ffff */
.L_x_999:
[----:B-1----:R-:W-:-:S04]  /*120a0*/  IMAD.U32 R12, RZ, RZ, UR60 ;  /* 0x0000003cff0c7e24 */ /* 0x002fc8000f8e00ff */
[----:B------:R1:W2:Y:S03]  /*120b0*/  SYNCS.PHASECHK.TRANS64.TRYWAIT P1, [R12+URZ+0x2a830], R11 ;  /* 0x02a8300b0c0075a7 */ /* 0x0002a6000802017f */
[----:B--2---:R-:W-:Y:S05]  /*120c0*/  @!P1 NANOSLEEP.SYNCS 0x989680 ;  /* 0x009896800000995d */ /* 0x004fea0003900000 */
[----:B------:R-:W2:Y:S02]  /*120d0*/  @!P1 SYNCS.PHASECHK.TRANS64 P1, [R12+URZ+0x2a830], R11 ;  /* 0x02a8300b0c0095a7 */ /* 0x000ea4000802007f */
[----:B--2---:R-:W-:Y:S05]  /*120e0*/  @!P1 BRA `(.L_x_999) ;  /* 0xfffffffc00ec9947 */ /* 0x004fea000383ffff */
[----:B------:R-:W-:Y:S05]  /*120f0*/  BRA `(.L_x_998) ;  /* 0xffffff2000ec7947 */ /* 0x000fea000383ffff */
.L_x_1003:
[----:B01----:R-:W-:-:S04]  /*12100*/  IMAD.U32 R11, RZ, RZ, UR10 ;  /* 0x0000000aff0b7e24 */ /* 0x003fc8000f8e00ff */
[----:B------:R0:W1:Y:S03]  /*12110*/  SYNCS.PHASECHK.TRANS64.TRYWAIT P1, [R11+URZ+0x2a850], R0 ;  /* 0x02a850000b0075a7 */ /* 0x000066000802017f */
[----:B-1----:R-:W-:Y:S05]  /*12120*/  @!P1 NANOSLEEP.SYNCS 0x989680 ;  /* 0x009896800000995d */ /* 0x002fea0003900000 */
[----:B------:R-:W1:Y:S02]  /*12130*/  @!P1 SYNCS.PHASECHK.TRANS64 P1, [R11+URZ+0x2a850], R0 ;  /* 0x02a850000b0095a7 */ /* 0x000e64000802007f */
[----:B-1----:R-:W-:Y:S05]  /*12140*/  @!P1 BRA `(.L_x_1003) ;  /* 0xfffffffc00ec9947 */ /* 0x002fea000383ffff */
[----:B------:R-:W-:Y:S05]  /*12150*/  BRA `(.L_x_1002) ;  /* 0xffffff2800f87947 */ /* 0x000fea000383ffff */
.L_x_1022:
[----:B-1----:R-:W-:-:S04]  /*12160*/  IMAD.U32 R12, RZ, RZ, UR5 ;  /* 0x00000005ff0c7e24 */ /* 0x002fc8000f8e00ff */
[----:B------:R1:W2:Y:S03]  /*12170*/  SYNCS.PHASECHK.TRANS64.TRYWAIT P1, [R12+URZ+0x2a830], R11 ;  /* 0x02a8300b0c0075a7 */ /* 0x0002a6000802017f */
[----:B--2---:R-:W-:Y:S05]  /*12180*/  @!P1 NANOSLEEP.SYNCS 0x989680 ;  /* 0x009896800000995d */ /* 0x004fea0003900000 */
[----:B------:R-:W2:Y:S02]  /*12190*/  @!P1 SYNCS.PHASECHK.TRANS64 P1, [R12+URZ+0x2a830], R11 ;  /* 0x02a8300b0c0095a7 */ /* 0x000ea4000802007f */
[----:B--2---:R-:W-:Y:S05]  /*121a0*/  @!P1 BRA `(.L_x_1022) ;  /* 0xfffffffc00ec9947 */ /* 0x004fea000383ffff */
[----:B------:R-:W-:Y:S05]  /*121b0*/  BRA `(.L_x_1021) ;  /* 0xffffff5000a87947 */ /* 0x000fea000383ffff */
.L_x_1026:
[----:B01----:R-:W-:-:S04]  /*121c0*/  IMAD.U32 R11, RZ, RZ, UR7 ;  /* 0x00000007ff0b7e24 */ /* 0x003fc8000f8e00ff */
[----:B------:R0:W1:Y:S03]  /*121d0*/  SYNCS.PHASECHK.TRANS64.TRYWAIT P1, [R11+URZ+0x2a850], R0 ;  /* 0x02a850000b0075a7 */ /* 0x000066000802017f */
[----:B-1----:R-:W-:Y:S05]  /*121e0*/  @!P1 NANOSLEEP.SYNCS 0x989680 ;  /* 0x009896800000995d */ /* 0x002fea0003900000 */
[----:B------:R-:W1:Y:S02]  /*121f0*/  @!P1 SYNCS.PHASECHK.TRANS64 P1, [R11+URZ+0x2a850], R0 ;  /* 0x02a850000b0095a7 */ /* 0x000e64000802007f */
[----:B-1----:R-:W-:Y:S05]  /*12200*/  @!P1 BRA `(.L_x_1026) ;  /* 0xfffffffc00ec9947 */ /* 0x002fea000383ffff */
[----:B------:R-:W-:Y:S05]  /*12210*/  BRA `(.L_x_1025) ;  /* 0xffffff5800b47947 */ /* 0x000fea000383ffff */
.L_x_1034:
[----:B-1----:R-:W-:-:S04]  /*12220*/  IMAD.U32 R12, RZ, RZ, UR7 ;  /* 0x00000007ff0c7e24 */ /* 0x002fc8000f8e00ff */
[----:B------:R1:W2:Y:S03]  /*12230*/  SYNCS.PHASECHK.TRANS64.TRYWAIT P1, [R12+URZ+0x2a830], R11 ;  /* 0x02a8300b0c0075a7 */ /* 0x0002a6000802017f */
[----:B--2---:R-:W-:Y:S05]  /*12240*/  @!P1 NANOSLEEP.SYNCS 0x989680 ;  /* 0x009896800000995d */ /* 0x004fea0003900000 */
[----:B------:R-:W2:Y:S02]  /*12250*/  @!P1 SYNCS.PHASECHK.TRANS64 P1, [R12+URZ+0x2a830], R11 ;  /* 0x02a8300b0c0095a7 */ /* 0x000ea4000802007f */
[----:B--2---:R-:W-:Y:S05]  /*12260*/  @!P1 BRA `(.L_x_1034) ;  /* 0xfffffffc00ec9947 */ /* 0x004fea000383ffff */
[----:B------:R-:W-:Y:S05]  /*12270*/  BRA `(.L_x_1033) ;  /* 0xffffff6c00707947 */ /* 0x000fea000383ffff */
.L_x_1038:
[----:B01----:R-:W-:-:S04]  /*12280*/  IMAD.U32 R11, RZ, RZ, UR5 ;  /* 0x00000005ff0b7e24 */ /* 0x003fc8000f8e00ff */
[----:B------:R0:W1:Y:S03]  /*12290*/  SYNCS.PHASECHK.TRANS64.TRYWAIT P1, [R11+URZ+0x2a850], R0 ;  /* 0x02a850000b0075a7 */ /* 0x000066000802017f */
[----:B-1----:R-:W-:Y:S05]  /*122a0*/  @!P1 NANOSLEEP.SYNCS 0x989680 ;  /* 0x009896800000995d */ /* 0x002fea0003900000 */
[----:B------:R-:W1:Y:S02]  /*122b0*/  @!P1 SYNCS.PHASECHK.TRANS64 P1, [R11+URZ+0x2a850], R0 ;  /* 0x02a850000b0095a7 */ /* 0x000e64000802007f */
[----:B-1----:R-:W-:Y:S05]  /*122c0*/  @!P1 BRA `(.L_x_1038) ;  /* 0xfffffffc00ec9947 */ /* 0x002fea000383ffff */
[----:B------:R-:W-:Y:S05]  /*122d0*/  BRA `(.L_x_1037) ;  /* 0xffffff74007c7947 */ /* 0x000fea000383ffff */
.L_x_1053:
[----:B-1----:R-:W-:-:S04]  /*122e0*/  IMAD.U32 R0, RZ, RZ, UR5 ;  /* 0x00000005ff007e24 */ /* 0x002fc8000f8e00ff */
[----:B------:R1:W2:Y:S03]  /*122f0*/  SYNCS.PHASECHK.TRANS64.TRYWAIT P1, [R0+URZ+0x2a850], R3 ;  /* 0x02a85003000075a7 */ /* 0x0002a6000802017f */
[----:B--2---:R-:W-:Y:S05]  /*12300*/  @!P1 NANOSLEEP.SYNCS 0x989680 ;  /* 0x009896800000995d */ /* 0x004fea0003900000 */
[----:B------:R-:W2:Y:S02]  /*12310*/  @!P1 SYNCS.PHASECHK.TRANS64 P1, [R0+URZ+0x2a850], R3 ;  /* 0x02a85003000095a7 */ /* 0x000ea4000802007f */
[----:B--2---:R-:W-:Y:S05]  /*12320*/  @!P1 BRA `(.L_x_1053) ;  /* 0xfffffffc00ec9947 */ /* 0x004fea000383ffff */
[----:B------:R-:W-:Y:S05]  /*12330*/  BRA `(.L_x_1052) ;  /* 0xffffff9c00807947 */ /* 0x000fea000383ffff */
.L_x_1071:
[----:B------:R-:W-:Y:S02]  /*12340*/  IMAD.MOV.U32 R13, RZ, RZ, R17 ;  /* 0x000000ffff0d7224 */ /* 0x000fe400078e0011 */
[----:B------:R-:W-:Y:S02]  /*12350*/  IMAD.MOV.U32 R12, RZ, RZ, RZ ;  /* 0x000000ffff0c7224 */ /* 0x000fe400078e00ff */
[----:B------:R-:W-:Y:S02]  /*12360*/  IMAD.MOV.U32 R11, RZ, RZ, 0x1f ;  /* 0x0000001fff0b7424 */ /* 0x000fe400078e00ff */
[----:B------:R-:W-:-:S07]  /*12370*/  IMAD.MOV.U32 R15, RZ, RZ, -0x1 ;  /* 0xffffffffff0f7424 */ /* 0x000fce00078e00ff */
[----:B-----5:R-:W-:Y:S05]  /*12380*/  WARPSYNC.COLLECTIVE R15, `(.L_x_1112) ;  /* 0x000000000f087348 */ /* 0x020fea0003c00000 */
[----:B------:R0:W1:Y:S02]  /*12390*/  SHFL.IDX P6, R14, R13, R12, R11 ;  /* 0x0000000c0d0e7389 */ /* 0x00006400000c000b */
[----:B01---5:R-:W-:Y:S01]  /*123a0*/  ENDCOLLECTIVE ;  /* 0x000000000000791b */ /* 0x023fe20003800000 */
.L_x_1112:
[----:B------:R-:W-:Y:S05]  /*123b0*/  BRA `(.L_x_1113) ;  /* 0xffffffd000007947 */ /* 0x000fea000383ffff */
.L_x_1073:
[----:B0-----:R-:W-:-:S04]  /*123c0*/  IMAD.U32 R3, RZ, RZ, UR48 ;  /* 0x00000030ff037e24 */ /* 0x001fc8000f8e00ff */
[----:B------:R0:W1:Y:S03]  /*123d0*/  SYNCS.PHASECHK.TRANS64.TRYWAIT P0, [R3+URZ+0x2a840], R2 ;  /* 0x02a84002030075a7 */ /* 0x000066000800017f */
[----:B-1----:R-:W-:Y:S05]  /*123e0*/  @!P0 NANOSLEEP.SYNCS 0x989680 ;  /* 0x009896800000895d */ /* 0x002fea0003900000 */
[----:B------:R-:W1:Y:S02]  /*123f0*/  @!P0 SYNCS.PHASECHK.TRANS64 P0, [R3+URZ+0x2a840], R2 ;  /* 0x02a84002030085a7 */ /* 0x000e64000800007f */
[----:B-1----:R-:W-:Y:S05]  /*12400*/  @!P0 BRA `(.L_x_1073) ;  /* 0xfffffffc00ec8947 */ /* 0x002fea000383ffff */
[----:B------:R-:W-:Y:S05]  /*12410*/  BRA `(.L_x_1114) ;  /* 0xffffffd000a07947 */ /* 0x000fea000383ffff */
.L_x_1074:
        /* <DEDUP_REMOVED lines=8> */
.L_x_1116:
[----:B------:R-:W-:Y:S05]  /*124a0*/  BSYNC B0 ;  /* 0x0000000000007941 */ /* 0x000fea0003800000 */
.L_x_1115:
[----:B------:R-:W-:Y:S01]  /*124b0*/  IMAD.MOV.U32 R13, RZ, RZ, R0 ;  /* 0x000000ffff0d7224 */ /* 0x000fe200078e0000 */
[----:B------:R-:W-:Y:S01]  /*124c0*/  @P0 LEA R9, R25, UR48, 0x1 ;  /* 0x0000003019090c11 */ /* 0x000fe2000f8e08ff */
[----:B------:R-:W-:Y:S02]  /*124d0*/  IMAD.MOV.U32 R12, RZ, RZ, RZ ;  /* 0x000000ffff0c7224 */ /* 0x000fe400078e00ff */
[----:B------:R-:W-:Y:S02]  /*124e0*/  IMAD.MOV.U32 R11, RZ, RZ, 0x181f ;  /* 0x0000181fff0b7424 */ /* 0x000fe400078e00ff */
[----:B------:R-:W-:Y:S02]  /*124f0*/  IMAD.MOV.U32 R15, RZ, RZ, -0x1 ;  /* 0xffffffffff0f7424 */ /* 0x000fe400078e00ff */
[----:B------:R-:W-:-:S07]  /*12500*/  IMAD.MOV.U32 R3, RZ, RZ, R14 ;  /* 0x000000ffff037224 */ /* 0x000fce00078e000e */
[----:B------:R-:W-:Y:S05]  /*12510*/  WARPSYNC.COLLECTIVE R15, `(.L_x_1117) ;  /* 0x000000000f087348 */ /* 0x000fea0003c00000 */
[----:B------:R0:W1:Y:S02]  /*12520*/  SHFL.IDX P6, R14, R13, R12, R11 ;  /* 0x0000000c0d0e7389 */ /* 0x00006400000c000b */
[----:B01----:R-:W-:Y:S01]  /*12530*/  ENDCOLLECTIVE ;  /* 0x000000000000791b */ /* 0x003fe20003800000 */
.L_x_1117:
[----:B------:R-:W-:Y:S02]  /*12540*/  IMAD.MOV.U32 R13, RZ, RZ, R7 ;  /* 0x000000ffff0d7224 */ /* 0x000fe400078e0007 */
[----:B------:R-:W-:Y:S02]  /*12550*/  IMAD.MOV.U32 R12, RZ, RZ, 0x1 ;  /* 0x00000001ff0c7424 */ /* 0x000fe400078e00ff */
[----:B------:R-:W-:-:S07]  /*12560*/  IMAD.MOV.U32 R2, RZ, RZ, R14 ;  /* 0x000000ffff027224 */ /* 0x000fce00078e000e */
[----:B------:R-:W-:Y:S05]  /*12570*/  WARPSYNC.COLLECTIVE R15, `(.L_x_1118) ;  /* 0x000000000f087348 */ /* 0x000fea0003c00000 */
[----:B------:R0:W1:Y:S02]  /*12580*/  SHFL.IDX P6, R14, R13, R12, R11 ;  /* 0x0000000c0d0e7389 */ /* 0x00006400000c000b */
[----:B01----:R-:W-:Y:S01]  /*12590*/  ENDCOLLECTIVE ;  /* 0x000000000000791b */ /* 0x003fe20003800000 */
.L_x_1118:
        /* <DEDUP_REMOVED lines=13> */
.L_x_1119:
[----:B------:R-:W-:Y:S01]  /*12670*/  @P0 LEA R21, R25, UR48, 0x1 ;  /* 0x0000003019150c11 */ /* 0x000fe2000f8e08ff */
[----:B------:R-:W-:Y:S02]  /*12680*/  IMAD.MOV.U32 R13, RZ, RZ, R7 ;  /* 0x000000ffff0d7224 */ /* 0x000fe400078e0007 */
[----:B------:R-:W-:Y:S02]  /*12690*/  IMAD.MOV.U32 R12, RZ, RZ, 0x2 ;  /* 0x00000002ff0c7424 */ /* 0x000fe400078e00ff */
[----:B------:R-:W-:-:S07]  /*126a0*/  IMAD.MOV.U32 R4, RZ, RZ, R14 ;  /* 0x000000ffff047224 */ /* 0x000fce00078e000e */
[----:B------:R-:W-:Y:S05]  /*126b0*/  WARPSYNC.COLLECTIVE R15, `(.L_x_1120) ;  /* 0x000000000f087348 */ /* 0x000fea0003c00000 */
[----:B------:R0:W1:Y:S02]  /*126c0*/  SHFL.IDX P6, R14, R13, R12, R11 ;  /* 0x0000000c0d0e7389 */ /* 0x00006400000c000b */
[----:B01----:R-:W-:Y:S01]  /*126d0*/  ENDCOLLECTIVE ;  /* 0x000000000000791b */ /* 0x003fe20003800000 */
.L_x_1120:
        /* <DEDUP_REMOVED lines=13> */
.L_x_1121:
[----:B------:R-:W-:Y:S01]  /*127b0*/  IMAD.MOV.U32 R3, RZ, RZ, R8 ;  /* 0x000000ffff037224 */ /* 0x000fe200078e0008 */
[----:B------:R-:W-:Y:S01]  /*127c0*/  @P0 LEA R35, R25, UR48, 0x1 ;  /* 0x0000003019230c11 */ /* 0x000fe2000f8e08ff */
[----:B------:R-:W-:Y:S02]  /*127d0*/  IMAD.MOV.U32 R13, RZ, RZ, R7 ;  /* 0x000000ffff0d7224 */ /* 0x000fe400078e0007 */
[----:B------:R-:W-:Y:S02]  /*127e0*/  IMAD.MOV.U32 R12, RZ, RZ, 0x3 ;  /* 0x00000003ff0c7424 */ /* 0x000fe400078e00ff */
[----:B------:R-:W-:-:S07]  /*127f0*/  IMAD.MOV.U32 R2, RZ, RZ, R14 ;  /* 0x000000ffff027224 */ /* 0x000fce00078e000e */
[----:B------:R-:W-:Y:S05]  /*12800*/  WARPSYNC.COLLECTIVE R15, `(.L_x_1122) ;  /* 0x000000000f087348 */ /* 0x000fea0003c00000 */
[----:B------:R0:W1:Y:S02]  /*12810*/  SHFL.IDX P6, R14, R13, R12, R11 ;  /* 0x0000000c0d0e7389 */ /* 0x00006400000c000b */
[----:B01----:R-:W-:Y:S01]  /*12820*/  ENDCOLLECTIVE ;  /* 0x000000000000791b */ /* 0x003fe20003800000 */
.L_x_1122:
        /* <DEDUP_REMOVED lines=13> */
.L_x_1123:
        /* <DEDUP_REMOVED lines=8> */
.L_x_1124:
[----:B------:R-:W-:-:S04]  /*12980*/  IMAD.MOV.U32 R4, RZ, RZ, R10 ;  /* 0x000000ffff047224 */ /* 0x000fc800078e000a */
[----:B------:R-:W-:-:S05]  /*12990*/  @P0 IMAD.WIDE.U32 R4, R30, 0x2, R4 ;  /* 0x000000021e040825 */ /* 0x000fca00078e0004 */
[----:B------:R-:W-:Y:S01]  /*129a0*/  @!PT LDS RZ, [RZ] ;  /* 0x00000000fffff984 */ /* 0x000fe20000000800 */
[----:B------:R-:W-:Y:S01]  /*129b0*/  @!PT LDS RZ, [RZ] ;  /* 0x00000000fffff984 */ /* 0x000fe20000000800 */
[----:B------:R-:W-:Y:S01]  /*129c0*/  @!PT LDS RZ, [RZ] ;  /* 0x00000000fffff984 */ /* 0x000fe20000000800 */
[----:B------:R0:W-:Y:S01]  /*129d0*/  @P0 LDGSTS.E.BYPASS.LTC128B.128 [R9+0x19c00], desc[UR36][R4.64], !P3 ;  /* 0x19c0000004090fae */ /* 0x0001e2000d901d64 */
[----:B------:R-:W-:-:S03]  /*129e0*/  IMAD.MOV.U32 R13, RZ, RZ, R0 ;  /* 0x000000ffff0d7224 */ /* 0x000fc600078e0000 */
[----:B------:R0:W-:Y:S04]  /*129f0*/  @P0 LDGSTS.E.BYPASS.LTC128B.128 [R9+0x1cc00], desc[UR36][R4.64+0x80], !P2 ;  /* 0x1cc0008004090fae */ /* 0x0001e8000d101d64 */
[----:B------:R0:W-:Y:S01]  /*12a00*/  @P0 LDGSTS.E.BYPASS.LTC128B.128 [R9+0x1fc00], desc[UR36][R4.64+0x100], !P1 ;  /* 0x1fc0010004090fae */ /* 0x0001e2000c901d64 */
[----:B------:R-:W-:Y:S01]  /*12a10*/  ISETP.GE.AND P0, PT, R6, 0x41, PT ;  /* 0x000000410600780c */ /* 0x000fe20003f06270 */
[----:B------:R-:W-:-:S12]  /*12a20*/  IMAD.MOV.U32 R8, RZ, RZ, R14 ;  /* 0x000000ffff087224 */ /* 0x000fd800078e000e */
[----:B0-----:R-:W-:Y:S05]  /*12a30*/  WARPSYNC.COLLECTIVE R15, `(.L_x_1125) ;  /* 0x000000000f087348 */ /* 0x001fea0003c00000 */
[----:B------:R1:W2:Y:S02]  /*12a40*/  SHFL.IDX P6, R14, R13, R12, R11 ;  /* 0x0000000c0d0e7389 */ /* 0x0002a400000c000b */
[----:B012---:R-:W-:Y:S01]  /*12a50*/  ENDCOLLECTIVE ;  /* 0x000000000000791b */ /* 0x007fe20003800000 */
.L_x_1125:
        /* <DEDUP_REMOVED lines=8> */
.L_x_1126:
        /* <DEDUP_REMOVED lines=8> */
[----:B------:R-:W-:-:S07]  /*12b60*/  IMAD.MOV.U32 R7, RZ, RZ, R14 ;  /* 0x000000ffff077224 */ /* 0x000fce00078e000e */
[----:B0-----:R-:W-:Y:S05]  /*12b70*/  WARPSYNC.COLLECTIVE R15, `(.L_x_1127) ;  /* 0x000000000f087348 */ /* 0x001fea0003c00000 */
[----:B------:R1:W2:Y:S02]  /*12b80*/  SHFL.IDX P6, R14, R13, R12, R11 ;  /* 0x0000000c0d0e7389 */ /* 0x0002a400000c000b */
[----:B012---:R-:W-:Y:S01]  /*12b90*/  ENDCOLLECTIVE ;  /* 0x000000000000791b */ /* 0x007fe20003800000 */
.L_x_1127:
[----:B------:R-:W-:Y:S05]  /*12ba0*/  BRA `(.L_x_1128) ;  /* 0xffffffd000007947 */ /* 0x000fea000383ffff */
.L_x_1077:
[----:B------:R-:W-:Y:S02]  /*12bb0*/  IMAD.MOV.U32 R13, RZ, RZ, R8 ;  /* 0x000000ffff0d7224 */ /* 0x000fe400078e0008 */
[----:B------:R-:W-:Y:S02]  /*12bc0*/  IMAD.MOV.U32 R12, RZ, RZ, RZ ;  /* 0x000000ffff0c7224 */ /* 0x000fe400078e00ff */
[----:B------:R-:W-:Y:S02]  /*12bd0*/  IMAD.MOV.U32 R11, RZ, RZ, 0x181f ;  /* 0x0000181fff0b7424 */ /* 0x000fe400078e00ff */
[----:B------:R-:W-:Y:S02]  /*12be0*/  IMAD.MOV.U32 R15, RZ, RZ, -0x1 ;  /* 0xffffffffff0f7424 */ /* 0x000fe400078e00ff */
[----:B------:R-:W-:-:S07]  /*12bf0*/  VIADD R7, R36, UR42 ;  /* 0x0000002a24077c36 */ /* 0x000fce0008000000 */
[----:B------:R-:W-:Y:S05]  /*12c00*/  WARPSYNC.COLLECTIVE R15, `(.L_x_1129) ;  /* 0x000000000f087348 */ /* 0x000fea0003c00000 */
[----:B------:R0:W1:Y:S02]  /*12c10*/  SHFL.IDX P6, R14, R13, R12, R11 ;  /* 0x0000000c0d0e7389 */ /* 0x00006400000c000b */
[----:B01----:R-:W-:Y:S01]  /*12c20*/  ENDCOLLECTIVE ;  /* 0x000000000000791b */ /* 0x003fe20003800000 */
.L_x_1129:
[----:B------:R-:W-:Y:S02]  /*12c30*/  VIADD R5, R7, 0x10 ;  /* 0x0000001007057836 */ /* 0x000fe40000000000 */
[----:B------:R-:W-:Y:S02]  /*12c40*/  IMAD.MOV.U32 R13, RZ, RZ, R0 ;  /* 0x000000ffff0d7224 */ /* 0x000fe400078e0000 */
[----:B------:R-:W-:-:S07]  /*12c50*/  IMAD.MOV.U32 R3, RZ, RZ, R14 ;  /* 0x000000ffff037224 */ /* 0x000fce00078e000e */
[----:B------:R-:W-:Y:S05]  /*12c60*/  WARPSYNC.COLLECTIVE R15, `(.L_x_1130) ;  /* 0x000000000f087348 */ /* 0x000fea0003c00000 */
[----:B------:R0:W1:Y:S02]  /*12c70*/  SHFL.IDX P6, R14, R13, R12, R11 ;  /* 0x0000000c0d0e7389 */ /* 0x00006400000c000b */
[----:B01----:R-:W-:Y:S01]  /*12c80*/  ENDCOLLECTIVE ;  /* 0x000000000000791b */ /* 0x003fe20003800000 */
.L_x_1130:
        /* <DEDUP_REMOVED lines=10> */
.L_x_1131:
        /* <DEDUP_REMOVED lines=8> */
[----:B------:R-:W-:Y:S01]  /*12db0*/  ISETP.GE.AND P1, PT, R5, R6, PT ;  /* 0x000000060500720c */ /* 0x000fe20003f26270 */
[----:B------:R-:W-:-:S12]  /*12dc0*/  IMAD.MOV.U32 R5, RZ, RZ, R14 ;  /* 0x000000ffff057224 */ /* 0x000fd800078e000e */
[----:B0-----:R-:W-:Y:S05]  /*12dd0*/  WARPSYNC.COLLECTIVE R15, `(.L_x_1132) ;  /* 0x000000000f087348 */ /* 0x001fea0003c00000 */
[----:B------:R1:W2:Y:S02]  /*12de0*/  SHFL.IDX P6, R14, R13, R12, R11 ;  /* 0x0000000c0d0e7389 */ /* 0x0002a400000c000b */
[----:B012---:R-:W-:Y:S01]  /*12df0*/  ENDCOLLECTIVE ;  /* 0x000000000000791b */ /* 0x007fe20003800000 */
.L_x_1132:
[----:B------:R-:W-:Y:S01]  /*12e00*/  VIADD R3, R7, 0x20 ;  /* 0x0000002007037836 */ /* 0x000fe20000000000 */
[----:B------:R-:W-:Y:S01]  /*12e10*/  @!P1 LEA R21, R25, UR48, 0x1 ;  /* 0x0000003019159c11 */ /* 0x000fe2000f8e08ff */
[----:B------:R-:W-:Y:S02]  /*12e20*/  IMAD.MOV.U32 R13, RZ, RZ, R8 ;  /* 0x000000ffff0d7224 */ /* 0x000fe400078e0008 */
[----:B------:R-:W-:Y:S02]  /*12e30*/  IMAD.MOV.U32 R12, RZ, RZ, 0x2 ;  /* 0x00000002ff0c7424 */ /* 0x000fe400078e00ff */
[----:B------:R-:W-:-:S07]  /*12e40*/  IMAD.MOV.U32 R4, RZ, RZ, R14 ;  /* 0x000000ffff047224 */ /* 0x000fce00078e000e */
[----:B------:R-:W-:Y:S05]  /*12e50*/  WARPSYNC.COLLECTIVE R15, `(.L_x_1133) ;  /* 0x000000000f087348 */ /* 0x000fea0003c00000 */
[----:B------:R0:W1:Y:S02]  /*12e60*/  SHFL.IDX P6, R14, R13, R12, R11 ;  /* 0x0000000c0d0e7389 */ /* 0x00006400000c000b */
[----:B01----:R-:W-:Y:S01]  /*12e70*/  ENDCOLLECTIVE ;  /* 0x000000000000791b */ /* 0x003fe20003800000 */
.L_x_1133:
        /* <DEDUP_REMOVED lines=13> */
.L_x_1134:
        /* <DEDUP_REMOVED lines=8> */
.L_x_1135:
        /* <DEDUP_REMOVED lines=13> */
.L_x_1136:
        /* <DEDUP_REMOVED lines=8> */
.L_x_1137:
        /* <DEDUP_REMOVED lines=13> */
.L_x_1138:
        /* <DEDUP_REMOVED lines=8> */
.L_x_1139:
        /* <DEDUP_REMOVED lines=13> */
.L_x_1140:
        /* <DEDUP_REMOVED lines=8> */
.L_x_1141:
        /* <DEDUP_REMOVED lines=13> */
.L_x_1142:
[----:B------:R-:W-:Y:S01]  /*13490*/  @!P1 LEA R9, R25, UR48, 0x1 ;  /* 0x0000003019099c11 */ /* 0x000fe2000f8e08ff */
[----:B------:R-:W-:Y:S02]  /*134a0*/  IMAD.MOV.U32 R13, RZ, RZ, R8 ;  /* 0x000000ffff0d7224 */ /* 0x000fe400078e0008 */
[----:B------:R-:W-:Y:S02]  /*134b0*/  IMAD.MOV.U32 R12, RZ, RZ, 0x7 ;  /* 0x00000007ff0c7424 */ /* 0x000fe400078e00ff */
[----:B------:R-:W-:-:S07]  /*134c0*/  IMAD.MOV.U32 R2, RZ, RZ, R14 ;  /* 0x000000ffff027224 */ /* 0x000fce00078e000e */
[----:B------:R-:W-:Y:S05]  /*134d0*/  WARPSYNC.COLLECTIVE R15, `(.L_x_1143) ;  /* 0x000000000f087348 */ /* 0x000fea0003c00000 */
[----:B------:R0:W1:Y:S02]  /*134e0*/  SHFL.IDX P6, R14, R13, R12, R11 ;  /* 0x0000000c0d0e7389 */ /* 0x00006400000c000b */
[----:B01----:R-:W-:Y:S01]  /*134f0*/  ENDCOLLECTIVE ;  /* 0x000000000000791b */ /* 0x003fe20003800000 */
.L_x_1143:
        /* <DEDUP_REMOVED lines=12> */
.L_x_1144:
[----:B------:R-:W-:Y:S05]  /*135c0*/  BRA `(.L_x_1145) ;  /* 0xffffffcc00ec7947 */ /* 0x000fea000383ffff */
.L_x_1080:
[----:B0-----:R-:W-:-:S04]  /*135d0*/  IMAD.U32 R3, RZ, RZ, UR48 ;  /* 0x00000030ff037e24 */ /* 0x001fc8000f8e00ff */
[----:B------:R0:W1:Y:S03]  /*135e0*/  SYNCS.PHASECHK.TRANS64.TRYWAIT P0, [R3+URZ+0x2a820], R0 ;  /* 0x02a82000030075a7 */ /* 0x000066000800017f */
[----:B-1----:R-:W-:Y:S05]  /*135f0*/  @!P0 NANOSLEEP.SYNCS 0x989680 ;  /* 0x009896800000895d */ /* 0x002fea0003900000 */
[----:B------:R-:W1:Y:S02]  /*13600*/  @!P0 SYNCS.PHASECHK.TRANS64 P0, [R3+URZ+0x2a820], R0 ;  /* 0x02a82000030085a7 */ /* 0x000e64000800007f */
[----:B-1----:R-:W-:Y:S05]  /*13610*/  @!P0 BRA `(.L_x_1080) ;  /* 0xfffffffc00ec8947 */ /* 0x002fea000383ffff */
[----:B------:R-:W-:Y:S05]  /*13620*/  BRA `(.L_x_1146) ;  /* 0xffffffd000387947 */ /* 0x000fea000383ffff */
.L_x_1084:
[----:B0-----:R0:W1:Y:S02]  /*13630*/  SYNCS.PHASECHK.TRANS64.TRYWAIT P0, [R8+URZ+0x2a840], R3 ;  /* 0x02a84003080075a7 */ /* 0x001064000800017f */
[----:B-1----:R-:W-:Y:S05]  /*13640*/  @!P0 NANOSLEEP.SYNCS 0x989680 ;  /* 0x009896800000895d */ /* 0x002fea0003900000 */
[----:B------:R-:W1:Y:S02]  /*13650*/  @!P0 SYNCS.PHASECHK.TRANS64 P0, [R8+URZ+0x2a840], R3 ;  /* 0x02a84003080085a7 */ /* 0x000e64000800007f */
[----:B-1----:R-:W-:Y:S05]  /*13660*/  @!P0 BRA `(.L_x_1084) ;  /* 0xfffffffc00f08947 */ /* 0x002fea000383ffff */
[----:B------:R-:W-:Y:S05]  /*13670*/  BRA `(.L_x_1147) ;  /* 0xffffffd000fc7947 */ /* 0x000fea000383ffff */
.L_x_1085:
        /* <DEDUP_REMOVED lines=8> */
.L_x_1149:
[----:B------:R-:W-:Y:S05]  /*13700*/  BSYNC B1 ;  /* 0x0000000000017941 */ /* 0x000fea0003800000 */
.L_x_1148:
[----:B------:R-:W-:Y:S01]  /*13710*/  IMAD.MOV.U32 R13, RZ, RZ, R10 ;  /* 0x000000ffff0d7224 */ /* 0x000fe200078e000a */
[----:B------:R-:W-:Y:S01]  /*13720*/  LEA R19, R19, UR48, 0x1 ;  /* 0x0000003013137c11 */ /* 0x000fe2000f8e08ff */
[----:B------:R-:W-:Y:S02]  /*13730*/  IMAD.MOV.U32 R12, RZ, RZ, RZ ;  /* 0x000000ffff0c7224 */ /* 0x000fe400078e00ff */
[----:B------:R-:W-:Y:S02]  /*13740*/  IMAD.MOV.U32 R11, RZ, RZ, 0x181f ;  /* 0x0000181fff0b7424 */ /* 0x000fe400078e00ff */
[----:B------:R-:W-:Y:S02]  /*13750*/  IMAD.MOV.U32 R15, RZ, RZ, -0x1 ;  /* 0xffffffffff0f7424 */ /* 0x000fe400078e00ff */
[----:B------:R-:W-:-:S07]  /*13760*/  IMAD.MOV.U32 R3, RZ, RZ, R14 ;  /* 0x000000ffff037224 */ /* 0x000fce00078e000e */
[----:B------:R-:W-:Y:S05]  /*13770*/  WARPSYNC.COLLECTIVE R15, `(.L_x_1150) ;  /* 0x000000000f087348 */ /* 0x000fea0003c00000 */
[----:B------:R0:W1:Y:S02]  /*13780*/  SHFL.IDX P6, R14, R13, R12, R11 ;  /* 0x0000000c0d0e7389 */ /* 0x00006400000c000b */
[----:B01----:R-:W-:Y:S01]  /*13790*/  ENDCOLLECTIVE ;  /* 0x000000000000791b */ /* 0x003fe20003800000 */
.L_x_1150:
[----:B------:R-:W-:Y:S02]  /*137a0*/  IMAD.MOV.U32 R13, RZ, RZ, R21 ;  /* 0x000000ffff0d7224 */ /* 0x000fe400078e0015 */
[----:B------:R-:W-:Y:S01]  /*137b0*/  IMAD.MOV.U32 R12, RZ, RZ, 0x1 ;  /* 0x00000001ff0c7424 */ /* 0x000fe200078e00ff */
[----:B------:R-:W-:-:S13]  /*137c0*/  IADD3 R2, P0, R14, R35, RZ ;  /* 0x000000230e027210 */ /* 0x000fda0007f1e0ff */
[----:B------:R-:W-:Y:S05]  /*137d0*/  WARPSYNC.COLLECTIVE R15, `(.L_x_1151) ;  /* 0x000000000f087348 */ /* 0x000fea0003c00000 */
[----:B------:R0:W1:Y:S02]  /*137e0*/  SHFL.IDX P6, R14, R13, R12, R11 ;  /* 0x0000000c0d0e7389 */ /* 0x00006400000c000b */
[----:B01----:R-:W-:Y:S01]  /*137f0*/  ENDCOLLECTIVE ;  /* 0x000000000000791b */ /* 0x003fe20003800000 */
.L_x_1151:
        /* <DEDUP_REMOVED lines=12> */
.L_x_1152:
[----:B------:R-:W-:Y:S02]  /*138c0*/  IMAD.MOV.U32 R13, RZ, RZ, R21 ;  /* 0x000000ffff0d7224 */ /* 0x000fe400078e0015 */
[----:B------:R-:W-:Y:S01]  /*138d0*/  IMAD.MOV.U32 R12, RZ, RZ, 0x2 ;  /* 0x00000002ff0c7424 */ /* 0x000fe200078e00ff */
[----:B------:R-:W-:-:S13]  /*138e0*/  IADD3 R2, P0, R14, R35, RZ ;  /* 0x000000230e027210 */ /* 0x000fda0007f1e0ff */
[----:B------:R-:W-:Y:S05]  /*138f0*/  WARPSYNC.COLLECTIVE R15, `(.L_x_1153) ;  /* 0x000000000f087348 */ /* 0x000fea0003c00000 */
[----:B------:R0:W1:Y:S02]  /*13900*/  SHFL.IDX P6, R14, R13, R12, R11 ;  /* 0x0000000c0d0e7389 */ /* 0x00006400000c000b */
[----:B01----:R-:W-:Y:S01]  /*13910*/  ENDCOLLECTIVE ;  /* 0x000000000000791b */ /* 0x003fe20003800000 */
.L_x_1153:
        /* <DEDUP_REMOVED lines=12> */
.L_x_1154:
[----:B------:R-:W-:Y:S02]  /*139e0*/  IMAD.MOV.U32 R13, RZ, RZ, R21 ;  /* 0x000000ffff0d7224 */ /* 0x000fe400078e0015 */
[----:B------:R-:W-:-:S05]  /*139f0*/  IMAD.MOV.U32 R12, RZ, RZ, R14 ;  /* 0x000000ffff0c7224 */ /* 0x000fca00078e000e */
[----:B------:R-:W-:Y:S01]  /*13a00*/  IADD3 R2, P0, R12, R35, RZ ;  /* 0x000000230c027210 */ /* 0x000fe20007f1e0ff */
[----:B------:R-:W-:-:S04]  /*13a10*/  IMAD.MOV.U32 R12, RZ, RZ, 0x3 ;  /* 0x00000003ff0c7424 */ /* 0x000fc800078e00ff */
[----:B------:R-:W-:-:S08]  /*13a20*/  IMAD.X R3, RZ, RZ, R5, P0 ;  /* 0x000000ffff037224 */ /* 0x000fd000000e0605 */
[----:B------:R-:W-:Y:S05]  /*13a30*/  WARPSYNC.COLLECTIVE R15, `(.L_x_1155) ;  /* 0x000000000f087348 */ /* 0x000fea0003c00000 */
[----:B------:R0:W1:Y:S02]  /*13a40*/  SHFL.IDX P6, R14, R13, R12, R11 ;  /* 0x0000000c0d0e7389 */ /* 0x00006400000c000b */
[----:B01----:R-:W-:Y:S01]  /*13a50*/  ENDCOLLECTIVE ;  /* 0x000000000000791b */ /* 0x003fe20003800000 */
.L_x_1155:
        /* <DEDUP_REMOVED lines=11> */
.L_x_1156:
[----:B------:R-:W-:Y:S02]  /*13b10*/  IMAD.MOV.U32 R13, RZ, RZ, R21 ;  /* 0x000000ffff0d7224 */ /* 0x000fe400078e0015 */
[----:B------:R-:W-:Y:S01]  /*13b20*/  IMAD.MOV.U32 R12, RZ, RZ, 0x4 ;  /* 0x00000004ff0c7424 */ /* 0x000fe200078e00ff */
[----:B------:R-:W-:-:S13]  /*13b30*/  IADD3 R2, P0, R14, R35, RZ ;  /* 0x000000230e027210 */ /* 0x000fda0007f1e0ff */
[----:B------:R-:W-:Y:S05]  /*13b40*/  WARPSYNC.COLLECTIVE R15, `(.L_x_1157) ;  /* 0x000000000f087348 */ /* 0x000fea0003c00000 */
[----:B------:R0:W1:Y:S02]  /*13b50*/  SHFL.IDX P6, R14, R13, R12, R11 ;  /* 0x0000000c0d0e7389 */ /* 0x00006400000c000b */
[----:B01----:R-:W-:Y:S01]  /*13b60*/  ENDCOLLECTIVE ;  /* 0x000000000000791b */ /* 0x003fe20003800000 */
.L_x_1157:
        /* <DEDUP_REMOVED lines=12> */
.L_x_1158:
        /* <DEDUP_REMOVED lines=8> */
.L_x_1159:
[----:B------:R-:W-:Y:S01]  /*13cb0*/  @!PT LDS RZ, [RZ] ;  /* 0x00000000fffff984 */ /* 0x000fe20000000800 */
[----:B------:R-:W-:Y:S01]  /*13cc0*/  @!PT LDS RZ, [RZ] ;  /* 0x00000000fffff984 */ /* 0x000fe20000000800 */
[----:B------:R-:W-:Y:S01]  /*13cd0*/  @!PT LDS RZ, [RZ] ;  /* 0x00000000fffff984 */ /* 0x000fe20000000800 */
[----:B------:R0:W-:Y:S04]  /*13ce0*/  LDGSTS.E.BYPASS.LTC128B.128 [R19+0x1a400], desc[UR36][R2.64], !P3 ;  /* 0x1a40000002137fae */ /* 0x0001e8000d901d64 */
[----:B------:R0:W-:Y:S04]  /*13cf0*/  LDGSTS.E.BYPASS.LTC128B.128 [R19+0x1d400], desc[UR36][R2.64+0x80], !P2 ;  /* 0x1d40008002137fae */ /* 0x0001e8000d101d64 */
[----:B------:R0:W-:Y:S01]  /*13d00*/  LDGSTS.E.BYPASS.LTC128B.128 [R19+0x20400], desc[UR36][R2.64+0x100], !P1 ;  /* 0x2040010002137fae */ /* 0x0001e2000c901d64 */
[----:B------:R-:W-:Y:S02]  /*13d10*/  IMAD.MOV.U32 R13, RZ, RZ, R10 ;  /* 0x000000ffff0d7224 */ /* 0x000fe400078e000a */
[----:B------:R-:W-:-:S07]  /*13d20*/  IMAD.MOV.U32 R21, RZ, RZ, R14 ;  /* 0x000000ffff157224 */ /* 0x000fce00078e000e */
[----:B0-----:R-:W-:Y:S05]  /*13d30*/  WARPSYNC.COLLECTIVE R15, `(.L_x_1160) ;  /* 0x000000000f087348 */ /* 0x001fea0003c00000 */
[----:B------:R1:W2:Y:S02]  /*13d40*/  SHFL.IDX P6, R14, R13, R12, R11 ;  /* 0x0000000c0d0e7389 */ /* 0x0002a400000c000b */
[----:B012---:R-:W-:Y:S01]  /*13d50*/  ENDCOLLECTIVE ;  /* 0x000000000000791b */ /* 0x007fe20003800000 */
.L_x_1160:
[----:B------:R-:W-:Y:S05]  /*13d60*/  BRA `(.L_x_1161) ;  /* 0xffffffd000587947 */ /* 0x000fea000383ffff */
.L_x_1090:
[----:B0-----:R0:W2:Y:S02]  /*13d70*/  SYNCS.PHASECHK.TRANS64.TRYWAIT P0, [R4+URZ+0x2a860], R3 ;  /* 0x02a86003040075a7 */ /* 0x0010a4000800017f */
[----:B--2---:R-:W-:Y:S05]  /*13d80*/  @!P0 NANOSLEEP.SYNCS 0x989680 ;  /* 0x009896800000895d */ /* 0x004fea0003900000 */
[----:B------:R-:W2:Y:S02]  /*13d90*/  @!P0 SYNCS.PHASECHK.TRANS64 P0, [R4+URZ+0x2a860], R3 ;  /* 0x02a86003040085a7 */ /* 0x000ea4000800007f */
[----:B--2---:R-:W-:Y:S05]  /*13da0*/  @!P0 BRA `(.L_x_1090) ;  /* 0xfffffffc00f08947 */ /* 0x004fea000383ffff */
[----:B------:R-:W-:Y:S05]  /*13db0*/  BRA `(.L_x_1162) ;  /* 0xffffffd000b47947 */ /* 0x000fea000383ffff */
.L_x_1091:
[----:B------:R-:W-:Y:S01]  /*13dc0*/  BSSY B1, `(.L_x_1163) ;  /* 0x0000008000017945 */ /* 0x000fe20003800000 */
[----:B------:R-:W-:Y:S02]  /*13dd0*/  IMAD.MOV.U32 R13, RZ, RZ, R17 ;  /* 0x000000ffff0d7224 */ /* 0x000fe400078e0011 */
[----:B------:R-:W-:Y:S02]  /*13de0*/  IMAD.MOV.U32 R12, RZ, RZ, RZ ;  /* 0x000000ffff0c7224 */ /* 0x000fe400078e00ff */
[----:B------:R-:W-:Y:S02]  /*13df0*/  IMAD.MOV.U32 R11, RZ, RZ, 0x181f ;  /* 0x0000181fff0b7424 */ /* 0x000fe400078e00ff */
[----:B------:R-:W-:-:S07]  /*13e00*/  IMAD.MOV.U32 R15, RZ, RZ, -0x1 ;  /* 0xffffffffff0f7424 */ /* 0x000fce00078e00ff */
[----:B01----:R-:W-:Y:S05]  /*13e10*/  WARPSYNC.COLLECTIVE R15, `(.L_x_1164) ;  /* 0x000000000f087348 */ /* 0x003fea0003c00000 */
[----:B------:R2:W3:Y:S02]  /*13e20*/  SHFL.IDX P6, R14, R13, R12, R11 ;  /* 0x0000000c0d0e7389 */ /* 0x0004e400000c000b */
[----:B0123--:R-:W-:Y:S01]  /*13e30*/  ENDCOLLECTIVE ;  /* 0x000000000000791b */ /* 0x00ffe20003800000 */
.L_x_1164:
[----:B------:R-:W-:Y:S05]  /*13e40*/  BSYNC B1 ;  /* 0x0000000000017941 */ /* 0x000fea0003800000 */
.L_x_1163:
        /* <DEDUP_REMOVED lines=9> */
.L_x_1165:
[----:B------:R-:W-:Y:S02]  /*13ee0*/  IMAD.MOV.U32 R13, RZ, RZ, R17 ;  /* 0x000000ffff0d7224 */ /* 0x000fe400078e0011 */
[----:B------:R-:W-:Y:S01]  /*13ef0*/  IMAD.MOV.U32 R12, RZ, RZ, 0x1 ;  /* 0x00000001ff0c7424 */ /* 0x000fe200078e00ff */
[----:B------:R-:W-:-:S13]  /*13f00*/  IADD3 R2, P1, R14, R35, RZ ;  /* 0x000000230e027210 */ /* 0x000fda0007f3e0ff */
[----:B------:R-:W-:Y:S05]  /*13f10*/  WARPSYNC.COLLECTIVE R15, `(.L_x_1166) ;  /* 0x000000000f087348 */ /* 0x000fea0003c00000 */
[----:B------:R0:W1:Y:S02]  /*13f20*/  SHFL.IDX P6, R14, R13, R12, R11 ;  /* 0x0000000c0d0e7389 */ /* 0x00006400000c000b */
[----:B01----:R-:W-:Y:S01]  /*13f30*/  ENDCOLLECTIVE ;  /* 0x000000000000791b */ /* 0x003fe20003800000 */
.L_x_1166:
[----:B------:R-:W-:Y:S01]  /*13f40*/  IMAD.X R3, RZ, RZ, R3, P1 ;  /* 0x000000ffff037224 */ /* 0x000fe200008e0603 */
[----:B------:R-:W-:-:S04]  /*13f50*/  LOP3.LUT P1, RZ, R29, 0x1, RZ, 0xc0, !PT ;  /* 0x000000011dff7812 */ /* 0x000fc8000782c0ff */
        /* <DEDUP_REMOVED lines=11> */
.L_x_1167:
        /* <DEDUP_REMOVED lines=10> */
.L_x_1168:
        /* <DEDUP_REMOVED lines=12> */
.L_x_1169:
        /* <DEDUP_REMOVED lines=10> */
.L_x_1170:
        /* <DEDUP_REMOVED lines=12> */
.L_x_1171:
        /* <DEDUP_REMOVED lines=10> */
.L_x_1172:
        /* <DEDUP_REMOVED lines=12> */
.L_x_1173:
        /* <DEDUP_REMOVED lines=10> */
.L_x_1174:
        /* <DEDUP_REMOVED lines=12> */
.L_x_1175:
[----:B------:R-:W-:Y:S01]  /*14590*/  @!PT LDS RZ, [RZ] ;  /* 0x00000000fffff984 */ /* 0x000fe20000000800 */
[----:B------:R-:W-:Y:S01]  /*145a0*/  @!PT LDS RZ, [RZ] ;  /* 0x00000000fffff984 */ /* 0x000fe20000000800 */
[----:B------:R-:W-:Y:S01]  /*145b0*/  @!PT LDS RZ, [RZ] ;  /* 0x00000000fffff984 */ /* 0x000fe20000000800 */
[----:B------:R0:W-:Y:S01]  /*145c0*/  LDGSTS.E.BYPASS.LTC128B.128 [R5+0x5400], desc[UR36][R2.64+0x80], !P2 ;  /* 0x0540008002057fae */ /* 0x0001e2000d101d64 */
[----:B------:R-:W-:Y:S05]  /*145d0*/  BRA `(.L_x_1176) ;  /* 0xffffffcc00707947 */ /* 0x000fea000383ffff */
.L_x_1097:
[----:B0-----:R0:W1:Y:S02]  /*145e0*/  SYNCS.PHASECHK.TRANS64.TRYWAIT P0, [R0+URZ+0x2a860], R3 ;  /* 0x02a86003000075a7 */ /* 0x001064000800017f */
[----:B-1----:R-:W-:Y:S05]  /*145f0*/  @!P0 NANOSLEEP.SYNCS 0x989680 ;  /* 0x009896800000895d */ /* 0x002fea0003900000 */
[----:B------:R-:W1:Y:S02]  /*14600*/  @!P0 SYNCS.PHASECHK.TRANS64 P0, [R0+URZ+0x2a860], R3 ;  /* 0x02a86003000085a7 */ /* 0x000e64000800007f */
[----:B-1----:R-:W-:Y:S05]  /*14610*/  @!P0 BRA `(.L_x_1097) ;  /* 0xfffffffc00f08947 */ /* 0x002fea000383ffff */
[----:B------:R-:W-:Y:S05]  /*14620*/  BRA `(.L_x_1177) ;  /* 0xffffffd000587947 */ /* 0x000fea000383ffff */
.L_x_1098:
[----:B------:R-:W-:Y:S01]  /*14630*/  BSSY B0, `(.L_x_1178) ;  /* 0x0000008000007945 */ /* 0x000fe20003800000 */
[----:B------:R-:W-:Y:S02]  /*14640*/  IMAD.MOV.U32 R13, RZ, RZ, R17 ;  /* 0x000000ffff0d7224 */ /* 0x000fe400078e0011 */
[----:B------:R-:W-:Y:S02]  /*14650*/  IMAD.MOV.U32 R12, RZ, RZ, RZ ;  /* 0x000000ffff0c7224 */ /* 0x000fe400078e00ff */
[----:B------:R-:W-:Y:S02]  /*14660*/  IMAD.MOV.U32 R11, RZ, RZ, 0x181f ;  /* 0x0000181fff0b7424 */ /* 0x000fe400078e00ff */
[----:B------:R-:W-:-:S07]  /*14670*/  IMAD.MOV.U32 R15, RZ, RZ, -0x1 ;  /* 0xffffffffff0f7424 */ /* 0x000fce00078e00ff */
[----:B0-----:R-:W-:Y:S05]  /*14680*/  WARPSYNC.COLLECTIVE R15, `(.L_x_1179) ;  /* 0x000000000f087348 */ /* 0x001fea0003c00000 */
[----:B------:R1:W2:Y:S02]  /*14690*/  SHFL.IDX P6, R14, R13, R12, R11 ;  /* 0x0000000c0d0e7389 */ /* 0x0002a400000c000b */
[----:B012---:R-:W-:Y:S01]  /*146a0*/  ENDCOLLECTIVE ;  /* 0x000000000000791b */ /* 0x007fe20003800000 */
.L_x_1179:
[----:B------:R-:W-:Y:S05]  /*146b0*/  BSYNC B0 ;  /* 0x0000000000007941 */ /* 0x000fea0003800000 */
.L_x_1178:
        /* <DEDUP_REMOVED lines=10> */
[----:B------:R-:W-:Y:S05]  /*14760*/  WARPSYNC.COLLECTIVE R15, `(.L_x_1180) ;  /* 0x000000000f087348 */ /* 0x000fea0003c00000 */
[----:B------:R0:W1:Y:S02]  /*14770*/  SHFL.IDX P6, R14, R13, R12, R11 ;  /* 0x0000000c0d0e7389 */ /* 0x00006400000c000b */
[----:B01----:R-:W-:Y:S01]  /*14780*/  ENDCOLLECTIVE ;  /* 0x000000000000791b */ /* 0x003fe20003800000 */
.L_x_1180:
[----:B------:R-:W-:Y:S01]  /*14790*/  LEA R4, R25, UR48, 0x1 ;  /* 0x0000003019047c11 */ /* 0x000fe2000f8e08ff */
[----:B------:R-:W-:Y:S02]  /*147a0*/  IMAD.MOV.U32 R13, RZ, RZ, R17 ;  /* 0x000000ffff0d7224 */ /* 0x000fe400078e0011 */
[----:B------:R-:W-:Y:S02]  /*147b0*/  IMAD.MOV.U32 R12, RZ, RZ, 0x1 ;  /* 0x00000001ff0c7424 */ /* 0x000fe400078e00ff */
[----:B------:R-:W-:-:S07]  /*147c0*/  IMAD.MOV.U32 R2, RZ, RZ, R14 ;  /* 0x000000ffff027224 */ /* 0x000fce00078e000e */
[----:B------:R-:W-:Y:S05]  /*147d0*/  WARPSYNC.COLLECTIVE R15, `(.L_x_1181) ;  /* 0x000000000f087348 */ /* 0x000fea0003c00000 */
[----:B------:R0:W1:Y:S02]  /*147e0*/  SHFL.IDX P6, R14, R13, R12, R11 ;  /* 0x0000000c0d0e7389 */ /* 0x00006400000c000b */
[----:B01----:R-:W-:Y:S01]  /*147f0*/  ENDCOLLECTIVE ;  /* 0x000000000000791b */ /* 0x003fe20003800000 */
.L_x_1181:
        /* <DEDUP_REMOVED lines=13> */
.L_x_1182:
[----:B------:R-:W-:Y:S02]  /*148d0*/  IMAD.MOV.U32 R3, RZ, RZ, R6 ;  /* 0x000000ffff037224 */ /* 0x000fe400078e0006 */
[----:B------:R-:W-:Y:S02]  /*148e0*/  IMAD.MOV.U32 R13, RZ, RZ, R17 ;  /* 0x000000ffff0d7224 */ /* 0x000fe400078e0011 */
[----:B------:R-:W-:Y:S02]  /*148f0*/  IMAD.MOV.U32 R12, RZ, RZ, 0x2 ;  /* 0x00000002ff0c7424 */ /* 0x000fe400078e00ff */
[----:B------:R-:W-:-:S07]  /*14900*/  IMAD.MOV.U32 R2, RZ, RZ, R14 ;  /* 0x000000ffff027224 */ /* 0x000fce00078e000e */
[----:B------:R-:W-:Y:S05]  /*14910*/  WARPSYNC.COLLECTIVE R15, `(.L_x_1183) ;  /* 0x000000000f087348 */ /* 0x000fea0003c00000 */
[----:B------:R0:W1:Y:S02]  /*14920*/  SHFL.IDX P6, R14, R13, R12, R11 ;  /* 0x0000000c0d0e7389 */ /* 0x00006400000c000b */
[----:B01----:R-:W-:Y:S01]  /*14930*/  ENDCOLLECTIVE ;  /* 0x000000000000791b */ /* 0x003fe20003800000 */
.L_x_1183:
        /* <DEDUP_REMOVED lines=13> */
.L_x_1184:
[----:B------:R-:W-:Y:S02]  /*14a10*/  IMAD.MOV.U32 R3, RZ, RZ, R10 ;  /* 0x000000ffff037224 */ /* 0x000fe400078e000a */
[----:B------:R-:W-:Y:S02]  /*14a20*/  IMAD.MOV.U32 R13, RZ, RZ, R17 ;  /* 0x000000ffff0d7224 */ /* 0x000fe400078e0011 */
[----:B------:R-:W-:Y:S02]  /*14a30*/  IMAD.MOV.U32 R12, RZ, RZ, 0x3 ;  /* 0x00000003ff0c7424 */ /* 0x000fe400078e00ff */
[----:B------:R-:W-:-:S07]  /*14a40*/  IMAD.MOV.U32 R19, RZ, RZ, R14 ;  /* 0x000000ffff137224 */ /* 0x000fce00078e000e */
[----:B------:R-:W-:Y:S05]  /*14a50*/  WARPSYNC.COLLECTIVE R15, `(.L_x_1185) ;  /* 0x000000000f087348 */ /* 0x000fea0003c00000 */
[----:B------:R0:W1:Y:S02]  /*14a60*/  SHFL.IDX P6, R14, R13, R12, R11 ;  /* 0x0000000c0d0e7389 */ /* 0x00006400000c000b */
[----:B01----:R-:W-:Y:S01]  /*14a70*/  ENDCOLLECTIVE ;  /* 0x000000000000791b */ /* 0x003fe20003800000 */
.L_x_1185:
[----:B------:R-:W-:-:S04]  /*14a80*/  IMAD.MOV.U32 R2, RZ, RZ, R19 ;  /* 0x000000ffff027224 */ /* 0x000fc800078e0013 */
[----:B------:R-:W-:-:S05]  /*14a90*/  IMAD.WIDE.U32 R2, R30, 0x2, R2 ;  /* 0x000000021e027825 */ /* 0x000fca00078e0002 */
[----:B------:R-:W-:Y:S01]  /*14aa0*/  @!PT LDS RZ, [RZ] ;  /* 0x00000000fffff984 */ /* 0x000fe20000000800 */
[----:B------:R-:W-:Y:S01]  /*14ab0*/  @!PT LDS RZ, [RZ] ;  /* 0x00000000fffff984 */ /* 0x000fe20000000800 */
[----:B------:R-:W-:Y:S01]  /*14ac0*/  @!PT LDS RZ, [RZ] ;  /* 0x00000000fffff984 */ /* 0x000fe20000000800 */
[----:B------:R0:W-:Y:S01]  /*14ad0*/  LDGSTS.E.BYPASS.LTC128B.128 [R4+0x1400], desc[UR36][R2.64], !P2 ;  /* 0x0140000002047fae */ /* 0x0001e2000d101d64 */
[C---:B------:R-:W-:Y:S01]  /*14ae0*/  ISETP.LT.OR P2, PT, R5.reuse, 0x31, P1 ;  /* 0x000000310500780c */ /* 0x040fe20000f41670 */
[----:B------:R-:W-:Y:S02]  /*14af0*/  IMAD.MOV.U32 R13, RZ, RZ, R16 ;  /* 0x000000ffff0d7224 */ /* 0x000fe400078e0010 */
[----:B------:R0:W-:Y:S01]  /*14b00*/  LDGSTS.E.BYPASS.LTC128B.128 [R4+0x4400], desc[UR36][R2.64+0x80], !P3 ;  /* 0x0440008002047fae */ /* 0x0001e2000d901d64 */
[----:B------:R-:W-:Y:S01]  /*14b10*/  ISETP.LT.OR P3, PT, R5, 0x31, !P0 ;  /* 0x000000310500780c */ /* 0x000fe20004761670 */
[----:B------:R-:W-:-:S12]  /*14b20*/  IMAD.MOV.U32 R9, RZ, RZ, R14 ;  /* 0x000000ffff097224 */ /* 0x000fd800078e000e */
[----:B0-----:R-:W-:Y:S05]  /*14b30*/  WARPSYNC.COLLECTIVE R15, `(.L_x_1186) ;  /* 0x000000000f087348 */ /* 0x001fea0003c00000 */
[----:B------:R1:W2:Y:S02]  /*14b40*/  SHFL.IDX P6, R14, R13, R12, R11 ;  /* 0x0000000c0d0e7389 */ /* 0x0002a400000c000b */
[----:B012---:R-:W-:Y:S01]  /*14b50*/  ENDCOLLECTIVE ;  /* 0x000000000000791b */ /* 0x007fe20003800000 */
.L_x_1186:
[----:B------:R-:W-:Y:S02]  /*14b60*/  IMAD.MOV.U32 R3, RZ, RZ, R9 ;  /* 0x000000ffff037224 */ /* 0x000fe400078e0009 */
[----:B------:R-:W-:Y:S02]  /*14b70*/  IMAD.MOV.U32 R13, RZ, RZ, R17 ;  /* 0x000000ffff0d7224 */ /* 0x000fe400078e0011 */
[----:B------:R-:W-:Y:S02]  /*14b80*/  IMAD.MOV.U32 R12, RZ, RZ, 0x4 ;  /* 0x00000004ff0c7424 */ /* 0x000fe400078e00ff */
[----:B------:R-:W-:-:S07]  /*14b90*/  IMAD.MOV.U32 R20, RZ, RZ, R14 ;  /* 0x000000ffff147224 */ /* 0x000fce00078e000e */
[----:B------:R-:W-:Y:S05]  /*14ba0*/  WARPSYNC.COLLECTIVE R15, `(.L_x_1187) ;  /* 0x000000000f087348 */ /* 0x000fea0003c00000 */
[----:B------:R0:W1:Y:S02]  /*14bb0*/  SHFL.IDX P6, R14, R13, R12, R11 ;  /* 0x0000000c0d0e7389 */ /* 0x00006400000c000b */
[----:B01----:R-:W-:Y:S01]  /*14bc0*/  ENDCOLLECTIVE ;  /* 0x000000000000791b */ /* 0x003fe20003800000 */
.L_x_1187:
        /* <DEDUP_REMOVED lines=14> */
.L_x_1188:
[----:B------:R-:W-:Y:S02]  /*14cb0*/  IMAD.MOV.U32 R3, RZ, RZ, R8 ;  /* 0x000000ffff037224 */ /* 0x000fe400078e0008 */
[----:B------:R-:W-:Y:S02]  /*14cc0*/  IMAD.MOV.U32 R8, RZ, RZ, RZ ;  /* 0x000000ffff087224 */ /* 0x000fe400078e00ff */
[----:B------:R-:W-:Y:S02]  /*14cd0*/  IMAD.MOV.U32 R13, RZ, RZ, R17 ;  /* 0x000000ffff0d7224 */ /* 0x000fe400078e0011 */
[----:B------:R-:W-:Y:S02]  /*14ce0*/  IMAD.MOV.U32 R12, RZ, RZ, 0x5 ;  /* 0x00000005ff0c7424 */ /* 0x000fe400078e00ff */
[----:B------:R-:W-:-:S07]  /*14cf0*/  IMAD.MOV.U32 R21, RZ, RZ, R14 ;  /* 0x000000ffff157224 */ /* 0x000fce00078e000e */
[----:B------:R-:W-:Y:S05]  /*14d00*/  WARPSYNC.COLLECTIVE R15, `(.L_x_1189) ;  /* 0x000000000f087348 */ /* 0x000fea0003c00000 */
[----:B------:R0:W1:Y:S02]  /*14d10*/  SHFL.IDX P6, R14, R13, R12, R11 ;  /* 0x0000000c0d0e7389 */ /* 0x00006400000c000b */
[----:B01----:R-:W-:Y:S01]  /*14d20*/  ENDCOLLECTIVE ;  /* 0x000000000000791b */ /* 0x003fe20003800000 */
.L_x_1189:
        /* <DEDUP_REMOVED lines=12> */
.L_x_1190:
[----:B------:R-:W-:Y:S05]  /*14df0*/  BRA `(.L_x_1191) ;  /* 0xffffffcc00387947 */ /* 0x000fea000383ffff */
.L_x_1101:
[----:B0-----:R0:W1:Y:S02]  /*14e00*/  SYNCS.PHASECHK.TRANS64.TRYWAIT P0, [R7+URZ+0x2a820], R8 ;  /* 0x02a82008070075a7 */ /* 0x001064000800017f */
[----:B-1----:R-:W-:Y:S05]  /*14e10*/  @!P0 NANOSLEEP.SYNCS 0x989680 ;  /* 0x009896800000895d */ /* 0x002fea0003900000 */
[----:B------:R-:W1:Y:S02]  /*14e20*/  @!P0 SYNCS.PHASECHK.TRANS64 P0, [R7+URZ+0x2a820], R8 ;  /* 0x02a82008070085a7 */ /* 0x000e64000800007f */
[----:B-1----:R-:W-:Y:S05]  /*14e30*/  @!P0 BRA `(.L_x_1101) ;  /* 0xfffffffc00f08947 */ /* 0x002fea000383ffff */
[----:B------:R-:W-:Y:S05]  /*14e40*/  BRA `(.L_x_1192) ;  /* 0xffffffcc00ac7947 */ /* 0x000fea000383ffff */
.L_x_1102:
[----:B------:R-:W1:Y:S01]  /*14e50*/  S2R R2, SR_TID.X ;  /* 0x0000000000027919 */ /* 0x000e620000002100 */
[----:B------:R-:W-:Y:S01]  /*14e60*/  BSSY B0, `(.L_x_1193) ;  /* 0x000000a000007945 */ /* 0x000fe20003800000 */
[----:B------:R-:W-:Y:S02]  /*14e70*/  IMAD.MOV.U32 R12, RZ, RZ, RZ ;  /* 0x000000ffff0c7224 */ /* 0x000fe400078e00ff */
[----:B------:R-:W-:Y:S02]  /*14e80*/  IMAD.MOV.U32 R11, RZ, RZ, 0x1f ;  /* 0x0000001fff0b7424 */ /* 0x000fe400078e00ff */
[----:B------:R-:W-:Y:S01]  /*14e90*/  IMAD.MOV.U32 R15, RZ, RZ, -0x1 ;  /* 0xffffffffff0f7424 */ /* 0x000fe200078e00ff */
[----:B-1----:R-:W-:-:S04]  /*14ea0*/  SHF.R.U32.HI R2, RZ, 0x5, R2 ;  /* 0x00000005ff027819 */ /* 0x002fc80000011602 */
[----:B------:R-:W-:-:S05]  /*14eb0*/  LOP3.LUT R2, R2, 0x3, RZ, 0xc0, !PT ;  /* 0x0000000302027812 */ /* 0x000fca00078ec0ff */
[----:B------:R-:W-:-:S07]  /*14ec0*/  IMAD.MOV.U32 R13, RZ, RZ, R2 ;  /* 0x000000ffff0d7224 */ /* 0x000fce00078e0002 */
[----:B0----5:R-:W-:Y:S05]  /*14ed0*/  WARPSYNC.COLLECTIVE R15, `(.L_x_1194) ;  /* 0x000000000f087348 */ /* 0x021fea0003c00000 */
[----:B------:R1:W2:Y:S02]  /*14ee0*/  SHFL.IDX P6, R14, R13, R12, R11 ;  /* 0x0000000c0d0e7389 */ /* 0x0002a400000c000b */
[----:B012--5:R-:W-:Y:S01]  /*14ef0*/  ENDCOLLECTIVE ;  /* 0x000000000000791b */ /* 0x027fe20003800000 */
.L_x_1194:
[----:B------:R-:W-:Y:S05]  /*14f00*/  BSYNC B0 ;  /* 0x0000000000007941 */ /* 0x000fea0003800000 */
.L_x_1193:
[----:B------:R-:W-:Y:S05]  /*14f10*/  BRA `(.L_x_1195) ;  /* 0xffffffcc00907947 */ /* 0x000fea000383ffff */
.L_x_1103:
[----:B------:R-:W-:Y:S01]  /*14f20*/  BSSY B0, `(.L_x_1196) ;  /* 0x0000006000007945 */ /* 0x000fe20003800000 */
[----:B------:R-:W-:-:S07]  /*14f30*/  IMAD.MOV.U32 R15, RZ, RZ, -0x1 ;  /* 0xffffffffff0f7424 */ /* 0x000fce00078e00ff */
[----:B01---5:R-:W-:Y:S05]  /*14f40*/  WARPSYNC.COLLECTIVE R15, `(.L_x_1197) ;  /* 0x000000000f0c7348 */ /* 0x023fea0003c00000 */
[----:B------:R-:W-:Y:S02]  /*14f50*/  ELECT P6, UR62, PT ;  /* 0x00000000003e782f */ /* 0x000fe400038c0000 */
[----:B------:R-:W-:Y:S01]  /*14f60*/  MOV R14, UR62 ;  /* 0x0000003e000e7c02 */ /* 0x000fe20008000f00 */
[----:B01---5:R-:W-:Y:S10]  /*14f70*/  ENDCOLLECTIVE ;  /* 0x000000000000791b */ /* 0x023ff40003800000 */
.L_x_1197:
[----:B------:R-:W-:Y:S05]  /*14f80*/  BSYNC B0 ;  /* 0x0000000000007941 */ /* 0x000fea0003800000 */
.L_x_1196:
[----:B------:R-:W-:Y:S05]  /*14f90*/  BRA `(.L_x_1198) ;  /* 0xffffffcc00847947 */ /* 0x000fea000383ffff */
.L_x_1105:
[----:B-1----:R1:W2:Y:S02]  /*14fa0*/  SYNCS.PHASECHK.TRANS64.TRYWAIT P1, [R5+URZ+0x2a840], R2 ;  /* 0x02a84002050075a7 */ /* 0x0022a4000802017f */
[----:B--2---:R-:W-:Y:S05]  /*14fb0*/  @!P1 NANOSLEEP.SYNCS 0x989680 ;  /* 0x009896800000995d */ /* 0x004fea0003900000 */
[----:B------:R-:W2:Y:S02]  /*14fc0*/  @!P1 SYNCS.PHASECHK.TRANS64 P1, [R5+URZ+0x2a840], R2 ;  /* 0x02a84002050095a7 */ /* 0x000ea4000802007f */
[----:B--2---:R-:W-:Y:S05]  /*14fd0*/  @!P1 BRA `(.L_x_1105) ;  /* 0xfffffffc00f09947 */ /* 0x004fea000383ffff */
[----:B------:R-:W-:Y:S05]  /*14fe0*/  BRA `(.L_x_1199) ;  /* 0xffffffcc00ac7947 */ /* 0x000fea000383ffff */
.L_x_1107:
[----:B0-----:R0:W2:Y:S02]  /*14ff0*/  SYNCS.PHASECHK.TRANS64.TRYWAIT P1, [R7+URZ+0x2a840], R0 ;  /* 0x02a84000070075a7 */ /* 0x0010a4000802017f */
[----:B--2---:R-:W-:Y:S05]  /*15000*/  @!P1 NANOSLEEP.SYNCS 0x989680 ;  /* 0x009896800000995d */ /* 0x004fea0003900000 */
[----:B------:R-:W2:Y:S02]  /*15010*/  @!P1 SYNCS.PHASECHK.TRANS64 P1, [R7+URZ+0x2a840], R0 ;  /* 0x02a84000070095a7 */ /* 0x000ea4000802007f */
[----:B--2---:R-:W-:Y:S05]  /*15020*/  @!P1 BRA `(.L_x_1107) ;  /* 0xfffffffc00f09947 */ /* 0x004fea000383ffff */
[----:B------:R-:W-:Y:S05]  /*15030*/  BRA `(.L_x_1200) ;  /* 0xffffffcc00b87947 */ /* 0x000fea000383ffff */
.L_x_1109:
[----:B--2---:R2:W3:Y:S02]  /*15040*/  SYNCS.PHASECHK.TRANS64.TRYWAIT P1, [R5+URZ+0x2a860], R2 ;  /* 0x02a86002050075a7 */ /* 0x0044e4000802017f */
[----:B---3--:R-:W-:Y:S05]  /*15050*/  @!P1 NANOSLEEP.SYNCS 0x989680 ;  /* 0x009896800000995d */ /* 0x008fea0003900000 */
[----:B------:R-:W3:Y:S02]  /*15060*/  @!P1 SYNCS.PHASECHK.TRANS64 P1, [R5+URZ+0x2a860], R2 ;  /* 0x02a86002050095a7 */ /* 0x000ee4000802007f */
[----:B---3--:R-:W-:Y:S05]  /*15070*/  @!P1 BRA `(.L_x_1109) ;  /* 0xfffffffc00f09947 */ /* 0x008fea000383ffff */
[----:B------:R-:W-:Y:S05]  /*15080*/  BRA `(.L_x_1201) ;  /* 0xffffffcc00b47947 */ /* 0x000fea000383ffff */
.L_x_1202:
        /* <DEDUP_REMOVED lines=15> */
.L_x_15633:


//--------------------- .text._ZN7cutlass13device_kernelIN5flash11enable_sm90INS1_16FlashAttnFwdSm90INS1_25CollectiveMainloopFwdSm90ILi2EN4cute5tupleIJNS5_1CILi1EEES8_S8_EEENS6_IJNS7_ILi128EEENS7_ILi96EEENS7_ILi192EEEEEELi128ENS_6half_tEfNS_4arch4Sm90ELb0ELb1ELb0ELb1ELb1ELb0ELb0ELb1ELb1ELb1ELb1ELb0EEENS1_21CollectiveEpilogueFwdINS6_IJSA_SA_SB_EEES9_SE_SG_Li256ELb1ELb1ELb1ELb0EEENS1_36VarlenDynamicPersistentTileSchedulerILi128ELi96ELi256ELi128ELb1ELb1ELb1ELb1ELb0ELb1EEEEEEEEEvNT_6ParamsE --------------------------
	.section	.text._ZN7cutlass13device_kernelIN5flash11enable_sm90INS1_16FlashAttnFwdSm90INS1_25CollectiveMainloopFwdSm90ILi2EN4cute5tupleIJNS5_1CILi1EEES8_S8_EEENS6_IJNS7_ILi128EEENS7_ILi96EEENS7_ILi192EEEEEELi128ENS_6half_tEfNS_4arch4Sm90ELb0ELb1ELb0ELb1ELb1ELb0ELb0ELb1ELb1ELb1ELb1ELb0EEENS1_21CollectiveEpilogueFwdINS6_IJSA_SA_SB_EEES9_SE_SG_Li256ELb1ELb1ELb1ELb0EEENS1_36VarlenDynamicPersistentTileSchedulerILi128ELi96ELi256ELi128ELb1ELb1ELb1ELb1ELb0ELb1EEEEEEEEEvNT_6ParamsE,"ax",@progbits
	.align	128
.text._ZN7cutlass13device_kernelIN5flash11enable_sm90INS1_16FlashAttnFwdSm90INS1_25CollectiveMainloopFwdSm90ILi2EN4cute5tupleIJNS5_1CILi1EEES8_S8_EEENS6_IJNS7_ILi128EEENS7_ILi96EEENS7_ILi192EEEEEELi128ENS_6half_tEfNS_4arch4Sm90ELb0ELb1ELb0ELb1ELb1ELb0ELb0ELb1ELb1ELb1ELb1ELb0EEENS1_21CollectiveEpilogueFwdINS6_IJSA_SA_SB_EEES9_SE_SG_Li256ELb1ELb1ELb1ELb0EEENS1_36VarlenDynamicPersistentTileSchedulerILi128ELi96ELi256ELi128ELb1ELb1ELb1ELb1ELb0ELb1EEEEEEEEEvNT_6ParamsE:
        .type           _ZN7cutlass13device_kernelIN5flash11enable_sm90INS1_16FlashAttnFwdSm90INS1_25CollectiveMainloopFwdSm90ILi2EN4cute5tupleIJNS5_1CILi1EEES8_S8_EEENS6_IJNS7_ILi128EEENS7_ILi96EEENS7_ILi192EEEEEELi128ENS_6half_tEfNS_4arch4Sm90ELb0ELb1ELb0ELb1ELb1ELb0ELb0ELb1ELb1ELb1ELb1ELb0EEENS1_21CollectiveEpilogueFwdINS6_IJSA_SA_SB_EEES9_SE_SG_Li256ELb1ELb1ELb1ELb0EEENS1_36VarlenDynamicPersistentTileSchedulerILi128ELi96ELi256ELi128ELb1ELb1ELb1ELb1ELb0ELb1EEEEEEEEEvNT_6ParamsE,@function
        .size           _ZN7cutlass13device_kernelIN5flash11enable_sm90INS1_16FlashAttnFwdSm90INS1_25CollectiveMainloopFwdSm90ILi2EN4cute5tupleIJNS5_1CILi1EEES8_S8_EEENS6_IJNS7_ILi128EEENS7_ILi96EEENS7_ILi192EEEEEELi128ENS_6half_tEfNS_4arch4Sm90ELb0ELb1ELb0ELb1ELb1ELb0ELb0ELb1ELb1ELb1ELb1ELb0EEENS1_21CollectiveEpilogueFwdINS6_IJSA_SA_SB_EEES9_SE_SG_Li256ELb1ELb1ELb1ELb0EEENS1_36VarlenDynamicPersistentTileSchedulerILi128ELi96ELi256ELi128ELb1ELb1ELb1ELb1ELb0ELb1EEEEEEEEEvNT_6ParamsE,(.L_x_15634 - _ZN7cutlass13device_kernelIN5flash11enable_sm90INS1_16FlashAttnFwdSm90INS1_25CollectiveMainloopFwdSm90ILi2EN4cute5tupleIJNS5_1CILi1EEES8_S8_EEENS6_IJNS7_ILi128EEENS7_ILi96EEENS7_ILi192EEEEEELi128ENS_6half_tEfNS_4arch4Sm90ELb0ELb1ELb0ELb1ELb1ELb0ELb0ELb1ELb1ELb1ELb1ELb0EEENS1_21CollectiveEpilogueFwdINS6_IJSA_SA_SB_EEES9_SE_SG_Li256ELb1ELb1ELb1ELb0EEENS1_36VarlenDynamicPersistentTileSchedulerILi128ELi96ELi256ELi128ELb1ELb1ELb1ELb1ELb0ELb1EEEEEEEEEvNT_6ParamsE)
        .other          _ZN7cutlass13device_kernelIN5flash11enable_sm90INS1_16FlashAttnFwdSm90INS1_25CollectiveMainloopFwdSm90ILi2EN4cute5tupleIJNS5_1CILi1EEES8_S8_EEENS6_IJNS7_ILi128EEENS7_ILi96EEENS7_ILi192EEEEEELi128ENS_6half_tEfNS_4arch4Sm90ELb0ELb1ELb0ELb1ELb1ELb0ELb0ELb1ELb1ELb1ELb1ELb0EEENS1_21CollectiveEpilogueFwdINS6_IJSA_SA_SB_EEES9_SE_SG_Li256ELb1ELb1ELb1ELb0EEENS1_36VarlenDynamicPersistentTileSchedulerILi128ELi96ELi256ELi128ELb1ELb1ELb1ELb1ELb0ELb1EEEEEEEEEvNT_6ParamsE,@"STO_CUDA_ENTRY STV_DEFAULT"
_ZN7cutlass13device_kernelIN5flash11enable_sm90INS1_16FlashAttnFwdSm90INS1_25CollectiveMainloopFwdSm90ILi2EN4cute5tupleIJNS5_1CILi1EEES8_S8_EEENS6_IJNS7_ILi128EEENS7_ILi96EEENS7_ILi192EEEEEELi128ENS_6half_tEfNS_4arch4Sm90ELb0ELb1ELb0ELb1ELb1ELb0ELb0ELb1ELb1ELb1ELb1ELb0EEENS1_21CollectiveEpilogueFwdINS6_IJSA_SA_SB_EEES9_SE_SG_Li256ELb1ELb1ELb1ELb0EEENS1_36VarlenDynamicPersistentTileSchedulerILi128ELi96ELi256ELi128ELb1ELb1ELb1ELb1ELb0ELb1EEEEEEEEEvNT_6ParamsE:
        /* <DEDUP_REMOVED lines=45> */
.L_x_1203:
        /* <DEDUP_REMOVED lines=22> */
.L_x_1204:
        /* <DEDUP_REMOVED lines=18> */
.L_x_1205:
        /* <DEDUP_REMOVED lines=22> */
.L_x_1206:
        /* <DEDUP_REMOVED lines=23> */
.L_x_1207:
        /* <DEDUP_REMOVED lines=10> */
.L_x_1209:
        /* <DEDUP_REMOVED lines=14> */
[----:B------:R-:W2:Y:S01]  /*09a0*/  LDL R2, [R1+0x14] ;  /* 0x0000140001027983 */ /* 0x000ea20000100800 */
[----:B------:R-:W-:Y:S01]  /*09b0*/  VIADD R207, R0, 0xffffff80 ;  /* 0xffffff8000cf7836 */ /* 0x000fe20000000000 */
[----:B------:R-:W-:Y:S01]  /*09c0*/  R2UR UR6, R13 ;  /* 0x000000000d0672ca */ /* 0x000fe200000e0000 */
[----:B------:R-:W-:Y:S01]  /*09d0*/  UMOV UR38, URZ ;  /* 0x0000003f00267c82 */ /* 0x000fe20008000000 */
[----:B------:R-:W-:Y:S01]  /*09e0*/  R2UR UR5, R14 ;  /* 0x000000000e0572ca */ /* 0x000fe200000e0000 */
[----:B------:R-:W-:Y:S01]  /*09f0*/  UMOV UR39, URZ ;  /* 0x0000003f00277c82 */ /* 0x000fe20008000000 */
[----:B------:R-:W-:Y:S02]  /*0a00*/  SHF.R.S32.HI R0, RZ, 0x1f, R207 ;  /* 0x0000001fff007819 */ /* 0x000fe400000114cf */
[----:B------:R-:W-:Y:S02]  /*0a10*/  R2UR UR7, R15 ;  /* 0x000000000f0772ca */ /* 0x000fe400000e0000 */
[----:B0-----:R-:W-:-:S04]  /*0a20*/  LEA.HI R3, R0, R207, RZ, 0x4 ;  /* 0x000000cf00037211 */ /* 0x001fc800078f20ff */
[----:B------:R-:W-:Y:S02]  /*0a30*/  SHF.R.S32.HI R6, RZ, 0x4, R3 ;  /* 0x00000004ff067819 */ /* 0x000fe40000011403 */
[----:B--2---:R-:W-:Y:S02]  /*0a40*/  R2UR UR4, R2 ;  /* 0x00000000020472ca */ /* 0x004fe400000e0000 */
[----:B------:R-:W-:-:S04]  /*0a50*/  LEA.HI R2, R0, R207, RZ, 0x7 ;  /* 0x000000cf00027211 */ /* 0x000fc800078f38ff */
[----:B------:R-:W-:Y:S02]  /*0a60*/  LOP3.LUT R4, R2, 0xffffff80, RZ, 0xc0, !PT ;  /* 0xffffff8002047812 */ /* 0x000fe400078ec0ff */
[----:B------:R-:W-:-:S03]  /*0a70*/  SHF.R.S32.HI R201, RZ, 0x7, R2 ;  /* 0x00000007ffc97819 */ /* 0x000fc60000011402 */
[----:B------:R-:W-:Y:S01]  /*0a80*/  IMAD.IADD R185, R207, 0x1, -R4 ;  /* 0x00000001cfb97824 */ /* 0x000fe200078e0a04 */
[----:B------:R-:W-:Y:S01]  /*0a90*/  LEA.HI R4, R0, R207, RZ, 0x5 ;  /* 0x000000cf00047211 */ /* 0x000fe200078f28ff */
[----:B------:R-:W-:Y:S01]  /*0aa0*/  ULOP3.LUT UR8, UR4, 0x1, URZ, 0xfc, !UPT ;  /* 0x0000000104087892 */ /* 0x000fe2000f8efc3f */
[----:B------:R-:W-:Y:S02]  /*0ab0*/  LEA.HI R2, R2, R201, RZ, 0x1 ;  /* 0x000000c902027211 */ /* 0x000fe400078f08ff */
[----:B------:R-:W-:Y:S01]  /*0ac0*/  SHF.R.S32.HI R8, RZ, 0x1f, R185 ;  /* 0x0000001fff087819 */ /* 0x000fe200000114b9 */
[----:B------:R-:W-:Y:S01]  /*0ad0*/  IMAD.SHL.U32 R5, R4, 0x20, RZ ;  /* 0x0000002004057824 */ /* 0x000fe200078e00ff */
[C---:B------:R-:W-:Y:S01]  /*0ae0*/  LOP3.LUT R4, R3.reuse, 0x3fffff0, RZ, 0xc0, !PT ;  /* 0x03fffff003047812 */ /* 0x040fe200078ec0ff */
[----:B------:R-:W-:Y:S01]  /*0af0*/  UMOV UR4, URZ ;  /* 0x0000003f00047c82 */ /* 0x000fe20008000000 */
[----:B------:R-:W-:Y:S01]  /*0b00*/  LEA.HI R3, R3, R6, RZ, 0x1 ;  /* 0x0000000603037211 */ /* 0x000fe200078f08ff */
[----:B------:R-:W-:Y:S01]  /*0b10*/  IMAD.U32 R204, RZ, RZ, UR8 ;  /* 0x00000008ffcc7e24 */ /* 0x000fe2000f8e00ff */
[----:B------:R-:W-:Y:S01]  /*0b20*/  LOP3.LUT R5, R5, 0xfffffc00, RZ, 0xc0, !PT ;  /* 0xfffffc0005057812 */ /* 0x000fe200078ec0ff */
[----:B------:R-:W-:Y:S01]  /*0b30*/  IMAD.IADD R4, R207, 0x1, -R4 ;  /* 0x00000001cf047824 */ /* 0x000fe200078e0a04 */
[----:B------:R-:W-:Y:S01]  /*0b40*/  LOP3.LUT R3, R3, 0x1ffffffe, RZ, 0xc0, !PT ;  /* 0x1ffffffe03037812 */ /* 0x000fe200078ec0ff */
[----:B------:R-:W-:Y:S01]  /*0b50*/  IMAD.U32 R184, RZ, RZ, UR4 ;  /* 0x00000004ffb87e24 */ /* 0x000fe2000f8e00ff */
[----:B------:R-:W-:Y:S01]  /*0b60*/  LEA.HI R7, R8, R185, RZ, 0x2 ;  /* 0x000000b908077211 */ /* 0x000fe200078f10ff */
[----:B------:R-:W-:Y:S01]  /*0b70*/  IMAD R4, R4, 0x40, R5 ;  /* 0x0000004004047824 */ /* 0x000fe200078e0205 */
[-C--:B------:R-:W-:Y:S01]  /*0b80*/  LEA.HI R5, R0, R207.reuse, RZ, 0x2 ;  /* 0x000000cf00057211 */ /* 0x080fe200078f10ff */
[----:B------:R-:W-:Y:S01]  /*0b90*/  IMAD.IADD R3, R6, 0x1, -R3 ;  /* 0x0000000106037824 */ /* 0x000fe200078e0a03 */
[----:B------:R-:W-:-:S02]  /*0ba0*/  LEA.HI R0, R0, R207, RZ, 0x3 ;  /* 0x000000cf00007211 */ /* 0x000fc400078f18ff */
[--C-:B------:R-:W-:Y:S01]  /*0bb0*/  SHF.R.S32.HI R9, RZ, 0x2, R7.reuse ;  /* 0x00000002ff097819 */ /* 0x100fe20000011407 */
[----:B------:R-:W-:Y:S01]  /*0bc0*/  IMAD R203, R3, 0x8, R4 ;  /* 0x0000000803cb7824 */ /* 0x000fe200078e0204 */
[----:B------:R-:W-:Y:S02]  /*0bd0*/  LOP3.LUT R4, R5, 0xfffffffc, RZ, 0xc0, !PT ;  /* 0xfffffffc05047812 */ /* 0x000fe400078ec0ff */
[----:B------:R-:W-:Y:S02]  /*0be0*/  SHF.R.S32.HI R10, RZ, 0x1f, R7 ;  /* 0x0000001fff0a7819 */ /* 0x000fe40000011407 */
[----:B------:R-:W-:Y:S01]  /*0bf0*/  LEA.HI R8, R8, R185, RZ, 0x5 ;  /* 0x000000b908087211 */ /* 0x000fe200078f28ff */
[----:B------:R-:W-:Y:S01]  /*0c00*/  IMAD.IADD R3, R207, 0x1, -R4 ;  /* 0x00000001cf037824 */ /* 0x000fe200078e0a04 */
[----:B------:R-:W-:Y:S02]  /*0c10*/  LOP3.LUT R4, R2, 0x3fffffe, RZ, 0xc0, !PT ;  /* 0x03fffffe02047812 */ /* 0x000fe400078ec0ff */
[----:B------:R-:W-:-:S02]  /*0c20*/  LOP3.LUT R2, R0, 0xfffffff8, RZ, 0xc0, !PT ;  /* 0xfffffff800027812 */ /* 0x000fc400078ec0ff */
[----:B------:R-:W-:Y:S01]  /*0c30*/  LEA.HI R10, R10, R9, RZ, 0x3 ;  /* 0x000000090a0a7211 */ /* 0x000fe200078f18ff */
[----:B------:R-:W-:Y:S01]  /*0c40*/  IMAD.IADD R4, R201, 0x1, -R4 ;  /* 0x00000001c9047824 */ /* 0x000fe200078e0a04 */
[----:B------:R-:W-:Y:S01]  /*0c50*/  SHF.R.S32.HI R8, RZ, 0x5, R8 ;  /* 0x00000005ff087819 */ /* 0x000fe20000011408 */
[----:B------:R-:W-:Y:S01]  /*0c60*/  IMAD.IADD R163, R207, 0x1, -R2 ;  /* 0x00000001cfa37824 */ /* 0x000fe200078e0a02 */
[----:B------:R-:W-:Y:S02]  /*0c70*/  LOP3.LUT R2, R7, 0x7ffffffc, RZ, 0xc0, !PT ;  /* 0x7ffffffc07027812 */ /* 0x000fe400078ec0ff */
[----:B------:R-:W-:Y:S01]  /*0c80*/  LOP3.LUT R10, R10, 0xfffffff8, RZ, 0xc0, !PT ;  /* 0xfffffff80a0a7812 */ /* 0x000fe200078ec0ff */
[----:B------:R-:W-:Y:S01]  /*0c90*/  IMAD.SHL.U32 R160, R163, 0x8, RZ ;  /* 0x00000008a3a07824 */ /* 0x000fe200078e00ff */
[----:B------:R-:W-:Y:S01]  /*0ca0*/  LEA.HI R5, R3, R3, RZ, 0x1 ;  /* 0x0000000303057211 */ /* 0x000fe200078f08ff */
[----:B------:R-:W-:Y:S01]  /*0cb0*/  IMAD.IADD R2, R185, 0x1, -R2 ;  /* 0x00000001b9027824 */ /* 0x000fe200078e0a02 */
[----:B------:R-:W-:Y:S01]  /*0cc0*/  SHF.R.S32.HI R182, RZ, 0x3, R0 ;  /* 0x00000003ffb67819 */ /* 0x000fe20000011400 */
[----:B------:R-:W-:Y:S01]  /*0cd0*/  IMAD.IADD R9, R9, 0x1, -R10 ;  /* 0x0000000109097824 */ /* 0x000fe200078e0a0a */
[----:B------:R-:W-:Y:S01]  /*0ce0*/  LOP3.LUT R6, R5, 0x1ffffffe, RZ, 0xc0, !PT ;  /* 0x1ffffffe05067812 */ /* 0x000fe200078ec0ff */
[----:B------:R-:W-:Y:S01]  /*0cf0*/  IMAD.SHL.U32 R18, R2, 0x2, RZ ;  /* 0x0000000202127824 */ /* 0x000fe200078e00ff */
[----:B------:R-:W-:Y:S01]  /*0d00*/  SHF.R.S32.HI R206, RZ, 0x1f, R160 ;  /* 0x0000001fffce7819 */ /* 0x000fe200000114a0 */
[----:B------:R-:W-:-:S02]  /*0d10*/  IMAD R9, R8, 0x10, R9 ;  /* 0x0000001008097824 */ /* 0x000fc400078e0209 */
[----:B------:R-:W-:Y:S02]  /*0d20*/  VIADD R162, R160, 0x40 ;  /* 0x00000040a0a27836 */ /* 0x000fe40000000000 */
[C---:B------:R-:W-:Y:S02]  /*0d30*/  VIADD R181, R18.reuse, 0x8 ;  /* 0x0000000812b57836 */ /* 0x040fe40000000000 */
        /* <DEDUP_REMOVED lines=28> */
[----:B------:R-:W-:Y:S01]  /*0f00*/  IMAD.IADD R23, R3, 0x1, -R6 ;  /* 0x0000000103177824 */ /* 0x000fe200078e0a06 */
[----:B------:R-:W-:Y:S01]  /*0f10*/  SHF.R.S32.HI R187, RZ, 0x1f, R168 ;  /* 0x0000001fffbb7819 */ /* 0x000fe200000114a8 */
[----:B------:R-:W-:Y:S01]  /*0f20*/  IMAD R202, R4, 0x40, R9 ;  /* 0x0000004004ca7824 */ /* 0x000fe200078e0209 */
[----:B------:R-:W-:-:S03]  /*0f30*/  SHF.R.S32.HI R186, RZ, 0x1f, R167 ;  /* 0x0000001fffba7819 */ /* 0x000fc600000114a7 */
[----:B------:R-:W-:-:S07]  /*0f40*/  IMAD R23, R23, 0x8, R202 ;  /* 0x0000000817177824 */ /* 0x000fce00078e02ca */
.L_x_1321:
[----:B0--34-:R-:W0:Y:S01]  /*0f50*/  LDC.64 R4, c[0x0][0xa18] ;  /* 0x00028600ff047b82 */ /* 0x019e220000000a00 */
[----:B------:R-:W-:Y:S01]  /*0f60*/  IMAD.U32 R9, RZ, RZ, UR7 ;  /* 0x00000007ff097e24 */ /* 0x000fe2000f8e00ff */
[----:B------:R-:W-:Y:S01]  /*0f70*/  ULDC.64 UR8, c[0x0][0xa20] ;  /* 0x0002880000087ab9 */ /* 0x000fe20000000a00 */
[----:B------:R-:W-:-:S05]  /*0f80*/  IMAD.MOV.U32 R7, RZ, RZ, RZ ;  /* 0x000000ffff077224 */ /* 0x000fca00078e00ff */
[----:B-12---:R-:W1:Y:S08]  /*0f90*/  LDC.64 R2, c[0x0][0xa28] ;  /* 0x00028a00ff027b82 */ /* 0x006e700000000a00 */
[----:B------:R-:W2:Y:S01]  /*0fa0*/  LDC R0, c[0x0][0x424] ;  /* 0x00010900ff007b82 */ /* 0x000ea20000000800 */
[----:B0-----:R-:W-:-:S07]  /*0fb0*/  ISETP.NE.U32.AND P1, PT, R4, RZ, PT ;  /* 0x000000ff0400720c */ /* 0x001fce0003f25070 */
[----:B------:R-:W0:Y:S01]  /*0fc0*/  LDC R11, c[0x0][0x2f0] ;  /* 0x0000bc00ff0b7b82 */ /* 0x000e220000000800 */
[----:B------:R-:W-:Y:S02]  /*0fd0*/  ISETP.NE.AND.EX P1, PT, R5, RZ, PT, P1 ;  /* 0x000000ff0500720c */ /* 0x000fe40003f25310 */
[----:B-1----:R-:W-:-:S04]  /*0fe0*/  ISETP.NE.U32.AND P0, PT, R2, RZ, PT ;  /* 0x000000ff0200720c */ /* 0x002fc80003f05070 */
[----:B------:R-:W-:-:S07]  /*0ff0*/  ISETP.NE.AND.EX P0, PT, R3, RZ, PT, P0 ;  /* 0x000000ff0300720c */ /* 0x000fce0003f05300 */
[----:B------:R-:W1:Y:S08]  /*1000*/  @P1 LDC.64 R4, c[0x0][0xa18] ;  /* 0x00028600ff041b82 */ /* 0x000e700000000a00 */
[----:B------:R-:W3:Y:S01]  /*1010*/  @P0 LDC.64 R2, c[0x0][0xa28] ;  /* 0x00028a00ff020b82 */ /* 0x000ee20000000a00 */
[----:B-1----:R-:W-:-:S05]  /*1020*/  @P1 IMAD.WIDE R4, R9, 0x4, R4 ;  /* 0x0000000409041825 */ /* 0x002fca00078e0204 */
[----:B------:R1:W5:Y:S01]  /*1030*/  @P1 LDG.E R17, desc[UR36][R4.64] ;  /* 0x0000002404111981 */ /* 0x000362000c1e1900 */
[----:B---3--:R-:W-:Y:S02]  /*1040*/  @P0 IMAD.WIDE R2, R9, 0x4, R2 ;  /* 0x0000000409020825 */ /* 0x008fe400078e0202 */
[----:B------:R-:W3:Y:S01]  /*1050*/  LDC.64 R8, c[0x0][0x418] ;  /* 0x00010600ff087b82 */ /* 0x000ee20000000a00 */
[----:B------:R-:W-:Y:S02]  /*1060*/  ULOP3.LUT UR4, UR5, 0xffff, URZ, 0xc0, !UPT ;  /* 0x0000ffff05047892 */ /* 0x000fe4000f8ec03f */
[----:B------:R1:W5:Y:S01]  /*1070*/  @P0 LDG.E R7, desc[UR36][R2.64] ;  /* 0x0000002402070981 */ /* 0x000362000c1e1900 */
[----:B------:R-:W-:-:S03]  /*1080*/  ISETP.NE.U32.AND P2, PT, RZ, UR8, PT ;  /* 0x00000008ff007c0c */ /* 0x000fc6000bf45070 */
[----:B------:R-:W-:Y:S01]  /*1090*/  IMAD.U32 R166, RZ, RZ, UR4 ;  /* 0x00000004ffa67e24 */ /* 0x000fe2000f8e00ff */
[----:B------:R-:W-:Y:S02]  /*10a0*/  ISETP.NE.AND.EX P2, PT, RZ, UR9, PT, P2 ;  /* 0x00000009ff007c0c */ /* 0x000fe4000bf45320 */
[----:B---3--:R-:W-:-:S04]  /*10b0*/  ISETP.NE.U32.AND P0, PT, R8, RZ, PT ;  /* 0x000000ff0800720c */ /* 0x008fc80003f05070 */
[----:B------:R-:W-:-:S04]  /*10c0*/  ISETP.NE.AND.EX P0, PT, R9, RZ, PT, P0 ;  /* 0x000000ff0900720c */ /* 0x000fc80003f05300 */
[----:B--2---:R-:W-:Y:S01]  /*10d0*/  SEL R0, R0, 0x1, P0 ;  /* 0x0000000100007807 */ /* 0x004fe20000000000 */
[----:B01----:R-:W-:Y:S08]  /*10e0*/  @P1 BRA `(.L_x_1210) ;  /* 0x00000000002c1947 */ /* 0x003ff00003800000 */
[----:B------:R-:W-:Y:S01]  /*10f0*/  ULDC.64 UR8, c[0x0][0xa00] ;  /* 0x0002800000087ab9 */ /* 0x000fe20000000a00 */
[----:B-----5:R-:W0:Y:S01]  /*1100*/  LDC R17, c[0x0][0x288] ;  /* 0x0000a200ff117b82 */ /* 0x020e220000000800 */
[----:B------:R-:W-:-:S04]  /*1110*/  ISETP.NE.U32.AND P0, PT, RZ, UR8, PT ;  /* 0x00000008ff007c0c */ /* 0x000fc8000bf05070 */
[----:B------:R-:W-:-:S13]  /*1120*/  ISETP.NE.AND.EX P0, PT, RZ, UR9, PT, P0 ;  /* 0x00000009ff007c0c */ /* 0x000fda000bf05300 */
[----:B------:R-:W-:Y:S05]  /*1130*/  @!P0 BRA `(.L_x_1210) ;  /* 0x0000000000188947 */ /* 0x000fea0003800000 */
[----:B------:R-:W1:Y:S01]  /*1140*/  LDC.64 R2, c[0x0][0xa00] ;  /* 0x00028000ff027b82 */ /* 0x000e620000000a00 */
[----:B------:R-:W-:-:S04]  /*1150*/  IMAD.U32 R5, RZ, RZ, UR7 ;  /* 0x00000007ff057e24 */ /* 0x000fc8000f8e00ff */
[----:B-1----:R-:W-:-:S05]  /*1160*/  IMAD.WIDE R2, R5, 0x4, R2 ;  /* 0x0000000405027825 */ /* 0x002fca00078e0202 */
[----:B0-----:R-:W2:Y:S04]  /*1170*/  LDG.E R17, desc[UR36][R2.64] ;  /* 0x0000002402117981 */ /* 0x001ea8000c1e1900 */
[----:B------:R-:W2:Y:S02]  /*1180*/  LDG.E R4, desc[UR36][R2.64+0x4] ;  /* 0x0000042402047981 */ /* 0x000ea4000c1e1900 */
[----:B--2---:R-:W-:-:S07]  /*1190*/  IMAD.IADD R17, R4, 0x1, -R17 ;  /* 0x0000000104117824 */ /* 0x004fce00078e0a11 */
.L_x_1210:
[----:B------:R-:W-:Y:S02]  /*11a0*/  IMAD R16, R0, R11, RZ ;  /* 0x0000000b00107224 */ /* 0x000fe400078e02ff */
[----:B------:R-:W-:Y:S01]  /*11b0*/  IMAD.U32 R183, RZ, RZ, UR7 ;  /* 0x00000007ffb77e24 */ /* 0x000fe2000f8e00ff */
[----:B------:R-:W-:Y:S06]  /*11c0*/  @!P2 BRA `(.L_x_1211) ;  /* 0x000000000018a947 */ /* 0x000fec0003800000 */
[----:B------:R-:W-:Y:S02]  /*11d0*/  ULDC.64 UR8, c[0x0][0xa20] ;  /* 0x0002880000087ab9 */ /* 0x000fe40000000a00 */
[----:B------:R-:W-:-:S06]  /*11e0*/  UIMAD.WIDE UR8, UR7, 0x4, UR8 ;  /* 0x00000004070878a5 */ /* 0x000fcc000f8e0208 */
[----:B------:R-:W-:Y:S02]  /*11f0*/  IMAD.U32 R2, RZ, RZ, UR8 ;  /* 0x00000008ff027e24 */ /* 0x000fe4000f8e00ff */
[----:B------:R-:W-:-:S05]  /*1200*/  IMAD.U32 R3, RZ, RZ, UR9 ;  /* 0x00000009ff037e24 */ /* 0x000fca000f8e00ff */
[----:B------:R1:W5:Y:S01]  /*1210*/  LDG.E R16, desc[UR36][R2.64] ;  /* 0x0000002402107981 */ /* 0x000362000c1e1900 */
[----:B------:R-:W-:Y:S05]  /*1220*/  BRA `(.L_x_1212) ;  /* 0x0000000000287947 */ /* 0x000fea0003800000 */
.L_x_1211:
[----:B------:R-:W-:Y:S02]  /*1230*/  ULDC.64 UR8, c[0x0][0xa08] ;  /* 0x0002820000087ab9 */ /* 0x000fe40000000a00 */
[----:B------:R-:W-:-:S04]  /*1240*/  ISETP.NE.U32.AND P0, PT, RZ, UR8, PT ;  /* 0x00000008ff007c0c */ /* 0x000fc8000bf05070 */
[----:B------:R-:W-:-:S13]  /*1250*/  ISETP.NE.AND.EX P0, PT, RZ, UR9, PT, P0 ;  /* 0x00000009ff007c0c */ /* 0x000fda000bf05300 */
[----:B------:R-:W-:Y:S05]  /*1260*/  @!P0 BRA `(.L_x_1212) ;  /* 0x0000000000188947 */ /* 0x000fea0003800000 */
[----:B------:R-:W1:Y:S01]  /*1270*/  LDC.64 R2, c[0x0][0xa08] ;  /* 0x00028200ff027b82 */ /* 0x000e620000000a00 */
[----:B------:R-:W-:-:S04]  /*1280*/  IMAD.U32 R5, RZ, RZ, UR7 ;  /* 0x00000007ff057e24 */ /* 0x000fc8000f8e00ff */
[----:B-1----:R-:W-:-:S05]  /*1290*/  IMAD.WIDE R2, R5, 0x4, R2 ;  /* 0x0000000405027825 */ /* 0x002fca00078e0202 */
[----:B------:R-:W2:Y:S04]  /*12a0*/  LDG.E R16, desc[UR36][R2.64] ;  /* 0x0000002402107981 */ /* 0x000ea8000c1e1900 */
[----:B------:R-:W2:Y:S02]  /*12b0*/  LDG.E R5, desc[UR36][R2.64+0x4] ;  /* 0x0000042402057981 */ /* 0x000ea4000c1e1900 */
[----:B--2---:R-:W-:-:S07]  /*12c0*/  IMAD.IADD R16, R5, 0x1, -R16 ;  /* 0x0000000105107824 */ /* 0x004fce00078e0a10 */
.L_x_1212:
[----:B------:R-:W-:Y:S01]  /*12d0*/  ULDC UR4, c[0x0][0x448] ;  /* 0x0001120000047ab9 */ /* 0x000fe20000000800 */
[----:B-----5:R-:W-:Y:S01]  /*12e0*/  IMAD.IADD R16, R16, 0x1, -R7 ;  /* 0x0000000110107824 */ /* 0x020fe200078e0a07 */
[----:B------:R-:W-:Y:S02]  /*12f0*/  UISETP.NE.AND UP0, UPT, UR4, 0x1, UPT ;  /* 0x000000010400788c */ /* 0x000fe4000bf05270 */
[----:B------:R-:W-:Y:S02]  /*1300*/  USHF.L.U32 UR6, UR6, 0x7, URZ ;  /* 0x0000000706067899 */ /* 0x000fe4000800063f */
[----:B0-----:R-:W-:Y:S01]  /*1310*/  IADD3 R0, R16, 0x1, -R17 ;  /* 0x0000000110007810 */ /* 0x001fe20007ffe811 */
[----:B------:R-:W-:Y:S02]  /*1320*/  UP2UR UR7, UPR, URZ, 0x1 ;  /* 0x000000013f077883 */ /* 0x000fe40008000000 */
[----:B------:R-:W-:Y:S01]  /*1330*/  UIADD3 UR4, UR6, 0x7f, URZ ;  /* 0x0000007f06047890 */ /* 0x000fe2000fffe03f */
[----:B------:R-:W-:Y:S01]  /*1340*/  R2UR UR10, R0 ;  /* 0x00000000000a72ca */ /* 0x000fe200000e0000 */
[----:B------:R-:W-:-:S02]  /*1350*/  IMAD.U32 R22, RZ, RZ, UR6 ;  /* 0x00000006ff167e24 */ /* 0x000fc4000f8e00ff */
[----:B------:R-:W-:Y:S01]  /*1360*/  @UP0 ULDC UR8, c[0x0][0x44c] ;  /* 0x0001130000080ab9 */ /* 0x000fe20000000800 */
[----:B------:R-:W-:Y:S01]  /*1370*/  IMAD.U32 R19, RZ, RZ, UR7 ;  /* 0x00000007ff137e24 */ /* 0x000fe2000f8e00ff */
[----:B------:R-:W-:Y:S01]  /*1380*/  UIMAD.WIDE.U32 UR8, UR4, UR8, URZ ;  /* 0x00000008040872a5 */ /* 0x000fe2000f8e003f */
[----:B------:R-:W-:Y:S01]  /*1390*/  @UP0 ULDC UR11, c[0x0][0x450] ;  /* 0x00011400000b0ab9 */ /* 0x000fe20000000800 */
[----:B------:R-:W-:Y:S02]  /*13a0*/  ULDC.64 UR6, c[0x0][0x9e0] ;  /* 0x0002780000067ab9 */ /* 0x000fe40000000a00 */
[----:B------:R-:W-:Y:S02]  /*13b0*/  @UP0 USHF.R.U32.HI UR4, URZ, UR11, UR9 ;  /* 0x0000000b3f040299 */ /* 0x000fe40008011609 */
[----:B------:R-:W-:Y:S02]  /*13c0*/  UISETP.GE.AND UP0, UPT, UR7, 0x1, UPT ;  /* 0x000000010700788c */ /* 0x000fe4000bf06270 */
[----:B------:R-:W-:-:S02]  /*13d0*/  UIADD3 UR8, UR10, UR4, URZ ;  /* 0x000000040a087290 */ /* 0x000fc4000fffe03f */
[----:B------:R-:W-:Y:S02]  /*13e0*/  UP2UR UR61, UPR, URZ, 0x1 ;  /* 0x000000013f3d7883 */ /* 0x000fe40008000000 */
[----:B------:R-:W-:Y:S01]  /*13f0*/  PLOP3.LUT P0, PT, PT, PT, UP0, 0x40, 0x0 ;  /* 0x000000000000781c */ /* 0x000fe20003f0e808 */
[----:B------:R-:W-:-:S06]  /*1400*/  UIADD3 UR6, UR8, UR6, URZ ;  /* 0x0000000608067290 */ /* 0x000fcc000fffe03f */
[----:B------:R-:W-:-:S06]  /*1410*/  IMAD.U32 R0, RZ, RZ, UR6 ;  /* 0x00000006ff007e24 */ /* 0x000fcc000f8e00ff */
[----:B------:R-:W-:Y:S05]  /*1420*/  @P0 BRA `(.L_x_1213) ;  /* 0x0000000000400947 */ /* 0x000fea0003800000 */
        /* <DEDUP_REMOVED lines=10> */
.L_x_1214:
[----:B------:R-:W-:-:S11]  /*14d0*/  UISETP.NE.AND UP0, UPT, UR7, 0x1, UPT ;  /* 0x000000010700788c */ /* 0x000fd6000bf05270 */
[----:B------:R-:W-:Y:S02]  /*14e0*/  @UP0 ULDC.64 UR10, c[0x0][0x9e8] ;  /* 0x00027a00000a0ab9 */ /* 0x000fe40000000a00 */
[----:B------:R-:W-:-:S04]  /*14f0*/  UIMAD.WIDE.U32 UR8, UR4, UR10, URZ ;  /* 0x0000000a040872a5 */ /* 0x000fc8000f8e003f */
[----:B------:R-:W-:-:S12]  /*1500*/  @UP0 USHF.R.U32.HI UR4, URZ, UR11, UR9 ;  /* 0x0000000b3f040299 */ /* 0x000fd80008011609 */
.L_x_1215:
[----:B------:R-:W-:-:S06]  /*1510*/  UIMAD UR4, UR4, UR7, UR7 ;  /* 0x00000007040472a4 */ /* 0x000fcc000f8e0207 */
[----:B------:R-:W-:-:S07]  /*1520*/  VIMNMX R0, R0, UR4, PT ;  /* 0x0000000400007c48 */ /* 0x000fce000bfe0100 */
.L_x_1213:
[----:B------:R-:W-:Y:S01]  /*1530*/  R2UR UR6, R19 ;  /* 0x00000000130672ca */ /* 0x000fe200000e0000 */
[----:B------:R-:W-:Y:S01]  /*1540*/  IMAD.IADD R74, R16, 0x1, -R17 ;  /* 0x00000001104a7824 */ /* 0x000fe200078e0a11 */
[----:B------:R-:W-:Y:S01]  /*1550*/  R2UR UR4, R22 ;  /* 0x00000000160472ca */ /* 0x000fe200000e0000 */
[----:B-1----:R-:W-:Y:S02]  /*1560*/  VIADD R2, R0, 0x5f ;  /* 0x0000005f00027836 */ /* 0x002fe40000000000 */
[----:B------:R-:W-:Y:S02]  /*1570*/  VIADD R0, R16, 0x5f ;  /* 0x0000005f10007836 */ /* 0x000fe40000000000 */
[----:B------:R-:W-:-:S04]  /*1580*/  IMAD.HI R2, R2, 0x2aaaaaab, RZ ;  /* 0x2aaaaaab02027827 */ /* 0x000fc800078e02ff */
[----:B------:R-:W-:Y:S01]  /*1590*/  IMAD.HI R0, R0, 0x2aaaaaab, RZ ;  /* 0x2aaaaaab00007827 */ /* 0x000fe200078e02ff */
[----:B------:R-:W-:Y:S01]  /*15a0*/  SHF.R.U32.HI R5, RZ, 0x1f, R2 ;  /* 0x0000001fff057819 */ /* 0x000fe20000011602 */
[----:B------:R-:W-:Y:S01]  /*15b0*/  UISETP.NE.AND UP0, UPT, UR6, URZ, UPT ;  /* 0x0000003f0600728c */ /* 0x000fe2000bf05270 */
[----:B------:R-:W-:Y:S02]  /*15c0*/  R2UR UR6, R74 ;  /* 0x000000004a0672ca */ /* 0x000fe400000e0000 */
[----:B------:R-:W-:Y:S02]  /*15d0*/  SHF.R.U32.HI R3, RZ, 0x1f, R0 ;  /* 0x0000001fff037819 */ /* 0x000fe40000011600 */
[----:B------:R-:W-:Y:S02]  /*15e0*/  LEA.HI.SX32 R2, R2, R5, 0x1c ;  /* 0x0000000502027211 */ /* 0x000fe400078fe2ff */
[----:B------:R-:W-:-:S04]  /*15f0*/  LEA.HI.SX32 R3, R0, R3, 0x1c ;  /* 0x0000000300037211 */ /* 0x000fc800078fe2ff */
[----:B------:R-:W-:Y:S01]  /*1600*/  @UP0 ULDC UR8, c[0x0][0x44c] ;  /* 0x0001130000080ab9 */ /* 0x000fe20000000800 */
[----:B------:R-:W-:Y:S01]  /*1610*/  @UP0 ULDC UR10, c[0x0][0x450] ;  /* 0x00011400000a0ab9 */ /* 0x000fe20000000800 */
[----:B------:R-:W-:Y:S01]  /*1620*/  UIMAD.WIDE.U32 UR8, UR4, UR8, URZ ;  /* 0x00000008040872a5 */ /* 0x000fe2000f8e003f */
[----:B------:R-:W-:-:S03]  /*1630*/  VIMNMX R75, R3, R2, PT ;  /* 0x00000002034b7248 */ /* 0x000fc60003fe0100 */
[----:B------:R-:W-:Y:S02]  /*1640*/  @UP0 USHF.R.U32.HI UR4, URZ, UR10, UR9 ;  /* 0x0000000a3f040299 */ /* 0x000fe40008011609 */
[----:B------:R-:W-:Y:S02]  /*1650*/  UISETP.GE.AND UP0, UPT, UR7, 0x1, UPT ;  /* 0x000000010700788c */ /* 0x000fe4000bf06270 */
[----:B------:R-:W-:-:S03]  /*1660*/  UIADD3 UR4, UR6, UR4, URZ ;  /* 0x0000000406047290 */ /* 0x000fc6000fffe03f */
[----:B------:R-:W-:Y:S01]  /*1670*/  ULDC UR6, c[0x0][0x9dc] ;  /* 0x0002770000067ab9 */ /* 0x000fe20000000800 */
[----:B------:R-:W-:Y:S01]  /*1680*/  PLOP3.LUT P0, PT, PT, PT, UP0, 0x40, 0x0 ;  /* 0x000000000000781c */ /* 0x000fe20003f0e808 */
[----:B------:R-:W-:-:S12]  /*1690*/  UIADD3 UR6, UR4, -UR6, URZ ;  /* 0x8000000604067290 */ /* 0x000fd8000fffe03f */
[----:B------:R-:W-:Y:S05]  /*16a0*/  @P0 BRA `(.L_x_1216) ;  /* 0x0000000000440947 */ /* 0x000fea0003800000 */
        /* <DEDUP_REMOVED lines=10> */
.L_x_1217:
[----:B------:R-:W-:-:S11]  /*1750*/  UISETP.NE.AND UP0, UPT, UR7, 0x1, UPT ;  /* 0x000000010700788c */ /* 0x000fd6000bf05270 */
[----:B------:R-:W-:Y:S02]  /*1760*/  @UP0 ULDC.64 UR10, c[0x0][0x9e8] ;  /* 0x00027a00000a0ab9 */ /* 0x000fe40000000a00 */
[----:B------:R-:W-:-:S04]  /*1770*/  UIMAD.WIDE.U32 UR8, UR4, UR10, URZ ;  /* 0x0000000a040872a5 */ /* 0x000fc8000f8e003f */
[----:B------:R-:W-:-:S12]  /*1780*/  @UP0 USHF.R.U32.HI UR4, URZ, UR11, UR9 ;  /* 0x0000000b3f040299 */ /* 0x000fd80008011609 */
.L_x_1218:
[----:B------:R-:W-:-:S04]  /*1790*/  UIMAD UR4, UR4, UR7, URZ ;  /* 0x00000007040472a4 */ /* 0x000fc8000f8e023f */
[----:B------:R-:W-:-:S04]  /*17a0*/  UISETP.LT.AND UP0, UPT, UR6, UR4, UPT ;  /* 0x000000040600728c */ /* 0x000fc8000bf01270 */
[----:B------:R-:W-:-:S12]  /*17b0*/  USEL UR6, UR6, UR4, !UP0 ;  /* 0x0000000406067287 */ /* 0x000fd8000c000000 */
.L_x_1216:
[----:B------:R-:W-:-:S04]  /*17c0*/  UIMAD.WIDE UR6, UR6, 0x2aaaaaab, URZ ;  /* 0x2aaaaaab060678a5 */ /* 0x000fc8000f8e023f */
[----:B------:R-:W-:-:S04]  /*17d0*/  USHF.R.U32.HI UR4, URZ, 0x1f, UR7 ;  /* 0x0000001f3f047899 */ /* 0x000fc80008011607 */
[----:B------:R-:W-:Y:S02]  /*17e0*/  ULEA.HI.SX32 UR7, UR7, UR4, 0x1c ;  /* 0x0000000407077291 */ /* 0x000fe4000f8fe23f */
[----:B------:R-:W-:Y:S02]  /*17f0*/  ULOP3.LUT UR4, UR5, 0xff000000, URZ, 0xc0, !UPT ;  /* 0xff00000005047892 */ /* 0x000fe4000f8ec03f */
[----:B------:R-:W-:Y:S02]  /*1800*/  UISETP.LT.AND UP0, UPT, URZ, UR7, UPT ;  /* 0x000000073f00728c */ /* 0x000fe4000bf01270 */
[----:B------:R-:W-:Y:S02]  /*1810*/  ULOP3.LUT UR5, UR5, 0xff0000, URZ, 0xc0, !UPT ;  /* 0x00ff000005057892 */ /* 0x000fe4000f8ec03f */
[----:B------:R-:W-:Y:S02]  /*1820*/  USEL UR9, URZ, UR7, !UP0 ;  /* 0x000000073f097287 */ /* 0x000fe4000c000000 */
[----:B------:R-:W-:-:S04]  /*1830*/  USHF.R.U32.HI UR4, URZ, 0x8, UR4 ;  /* 0x000000083f047899 */ /* 0x000fc80008011604 */
[----:B------:R-:W-:Y:S01]  /*1840*/  ISETP.GT.AND P0, PT, R75, UR9, PT ;  /* 0x000000094b007c0c */ /* 0x000fe2000bf04270 */
[----:B------:R-:W-:-:S03]  /*1850*/  ULEA.HI UR5, UR5, UR4, URZ, 0x10 ;  /* 0x0000000405057291 */ /* 0x000fc6000f8f803f */
[----:B------:R-:W-:Y:S01]  /*1860*/  UMOV UR4, URZ ;  /* 0x0000003f00047c82 */ /* 0x000fe20008000000 */
[----:B------:R-:W-:Y:S02]  /*1870*/  ULOP3.LUT UR6, UR5, 0xff, URZ, 0xc0, !UPT ;  /* 0x000000ff05067892 */ /* 0x000fe4000f8ec03f */
[----:B------:R-:W-:-:S04]  /*1880*/  USHF.R.U32.HI UR5, URZ, 0x10, UR5 ;  /* 0x000000103f057899 */ /* 0x000fc80008011605 */
[----:B------:R-:W-:Y:S02]  /*1890*/  IMAD.U32 R165, RZ, RZ, UR6 ;  /* 0x00000006ffa57e24 */ /* 0x000fe4000f8e00ff */
[----:B------:R-:W-:Y:S01]  /*18a0*/  IMAD.U32 R164, RZ, RZ, UR5 ;  /* 0x00000005ffa47e24 */ /* 0x000fe2000f8e00ff */
[----:B------:R-:W-:Y:S06]  /*18b0*/  @!P0 BRA `(.L_x_1219) ;  /* 0x00000000009c8947 */ /* 0x000fec0003800000 */
[----:B------:R-:W-:Y:S01]  /*18c0*/  R2UR UR5, R164 ;  /* 0x00000000a40572ca */ /* 0x000fe200000e0000 */
[----:B------:R-:W-:-:S12]  /*18d0*/  ULDC UR4, c[0x0][0x9f0] ;  /* 0x00027c0000047ab9 */ /* 0x000fd80000000800 */
[----:B------:R-:W-:-:S04]  /*18e0*/  UISETP.NE.AND UP0, UPT, UR5, URZ, UPT ;  /* 0x0000003f0500728c */ /* 0x000fc8000bf05270 */
[----:B------:R-:W-:-:S03]  /*18f0*/  USEL UR10, UR5, UR4, UP0 ;  /* 0x00000004050a7287 */ /* 0x000fc60008000000 */
[----:B------:R-:W-:-:S03]  /*1900*/  UMOV UR4, URZ ;  /* 0x0000003f00047c82 */ /* 0x000fc60008000000 */
[----:B------:R-:W-:-:S05]  /*1910*/  IMAD.U32 R4, RZ, RZ, UR10 ;  /* 0x0000000aff047e24 */ /* 0x000fca000f8e00ff */
[----:B------:R-:W-:-:S04]  /*1920*/  IABS R0, R4 ;  /* 0x0000000400007213 */ /* 0x000fc80000000000 */
[----:B------:R-:W-:Y:S02]  /*1930*/  R2UR UR11, R0 ;  /* 0x00000000000b72ca */ /* 0x000fe400000e0000 */
[----:B------:R-:W-:Y:S02]  /*1940*/  IADD3 R0, R4, -0x1, R75 ;  /* 0xffffffff04007810 */ /* 0x000fe40007ffe04b */
[----:B------:R-:W-:Y:S02]  /*1950*/  IABS R4, R4 ;  /* 0x0000000400047213 */ /* 0x000fe40000000000 */
[----:B------:R-:W-:-:S03]  /*1960*/  R2UR UR6, R0 ;  /* 0x00000000000672ca */ /* 0x000fc600000e0000 */
[----:B------:R-:W-:-:S04]  /*1970*/  IMAD.MOV R4, RZ, RZ, -R4 ;  /* 0x000000ffff047224 */ /* 0x000fc800078e0a04 */
[----:B------:R-:W0:Y:S06]  /*1980*/  I2F.RP R2, UR11 ;  /* 0x0000000b00027d06 */ /* 0x000e2c0008209400 */
[----:B------:R-:W-:-:S06]  /*1990*/  UIADD3 UR6, -UR9, UR6, URZ ;  /* 0x0000000609067290 */ /* 0x000fcc000fffe13f */
[----:B------:R-:W-:Y:S01]  /*19a0*/  IMAD.U32 R0, RZ, RZ, UR6 ;  /* 0x00000006ff007e24 */ /* 0x000fe2000f8e00ff */
[----:B------:R-:W-:Y:S01]  /*19b0*/  ULOP3.LUT UR6, UR6, UR10, URZ, 0x3c, !UPT ;  /* 0x0000000a06067292 */ /* 0x000fe2000f8e3c3f */
[----:B0-----:R-:W0:Y:S03]  /*19c0*/  MUFU.RCP R2, R2 ;  /* 0x0000000200027308 */ /* 0x001e260000001000 */
[----:B------:R-:W-:-:S04]  /*19d0*/  IABS R0, R0 ;  /* 0x0000000000007213 */ /* 0x000fc80000000000 */
[----:B------:R-:W-:Y:S01]  /*19e0*/  R2UR UR8, R0 ;  /* 0x00000000000872ca */ /* 0x000fe200000e0000 */
[----:B------:R-:W-:Y:S02]  /*19f0*/  IMAD.MOV.U32 R0, RZ, RZ, R4 ;  /* 0x000000ffff007224 */ /* 0x000fe400078e0004 */
[----:B0-----:R-:W-:-:S06]  /*1a00*/  VIADD R3, R2, 0xffffffe ;  /* 0x0ffffffe02037836 */ /* 0x001fcc0000000000 */
        /* <DEDUP_REMOVED lines=18> */
.L_x_1219:
[----:B------:R-:W-:Y:S01]  /*1b30*/  R2UR UR5, R165 ;  /* 0x00000000a50572ca */ /* 0x000fe200000e0000 */
[----:B------:R-:W-:Y:S01]  /*1b40*/  IMAD.U32 R0, RZ, RZ, UR4 ;  /* 0x00000004ff007e24 */ /* 0x000fe2000f8e00ff */
[----:B------:R-:W-:Y:S01]  /*1b50*/  PLOP3.LUT P0, PT, PT, PT, PT, 0x80, 0x0 ;  /* 0x000000000000781c */ /* 0x000fe20003f0f070 */
[----:B------:R-:W-:Y:S01]  /*1b60*/  IMAD.MOV.U32 R94, RZ, RZ, RZ ;  /* 0x000000ffff5e7224 */ /* 0x000fe200078e00ff */
        /* <DEDUP_REMOVED lines=9> */
[----:B------:R-:W-:Y:S01]  /*1c00*/  UIMAD UR5, UR5, UR4, UR9 ;  /* 0x00000004050572a4 */ /* 0x000fe2000f8e0209 */
[----:B------:R-:W-:-:S02]  /*1c10*/  CS2R R68, SRZ ;  /* 0x0000000000447805 */ /* 0x000fc4000001ff00 */
[----:B------:R-:W-:Y:S02]  /*1c20*/  CS2R R66, SRZ ;  /* 0x0000000000427805 */ /* 0x000fe4000001ff00 */
[----:B------:R-:W-:Y:S02]  /*1c30*/  CS2R R64, SRZ ;  /* 0x0000000000407805 */ /* 0x000fe4000001ff00 */
[----:B------:R-:W-:Y:S02]  /*1c40*/  CS2R R62, SRZ ;  /* 0x00000000003e7805 */ /* 0x000fe4000001ff00 */
[----:B------:R-:W-:Y:S02]  /*1c50*/  CS2R R60, SRZ ;  /* 0x00000000003c7805 */ /* 0x000fe4000001ff00 */
[----:B------:R-:W-:Y:S01]  /*1c60*/  VIADDMNMX R75, R0, UR5, R75, PT ;  /* 0x00000005004b7c46 */ /* 0x000fe2000b80014b */
[----:B------:R-:W-:Y:S01]  /*1c70*/  IMAD.U32 R161, RZ, RZ, UR5 ;  /* 0x00000005ffa17e24 */ /* 0x000fe2000f8e00ff */
[----:B------:R-:W-:Y:S01]  /*1c80*/  CS2R R58, SRZ ;  /* 0x00000000003a7805 */ /* 0x000fe2000001ff00 */
[----:B------:R-:W-:Y:S01]  /*1c90*/  IMAD.MOV.U32 R0, RZ, RZ, RZ ;  /* 0x000000ffff007224 */ /* 0x000fe200078e00ff */
[----:B------:R-:W-:-:S02]  /*1ca0*/  ISETP.GT.AND P1, PT, R75, UR5, PT ;  /* 0x000000054b007c0c */ /* 0x000fc4000bf24270 */
        /* <DEDUP_REMOVED lines=49> */
.L_x_1221:
[----:B------:R-:W-:Y:S02]  /*1fc0*/  R2UR UR6, R184 ;  /* 0x00000000b80672ca */ /* 0x000fe400000e0000 */
[----:B------:R-:W-:-:S11]  /*1fd0*/  R2UR UR5, R204 ;  /* 0x00000000cc0572ca */ /* 0x000fd600000e0000 */
[----:B------:R-:W-:Y:S02]  /*1fe0*/  ULEA.HI UR4, UR6, UR6, URZ, 0x1 ;  /* 0x0000000606047291 */ /* 0x000fe4000f8f083f */
[----:B------:R-:W-:Y:S02]  /*1ff0*/  IMAD.U32 R2, RZ, RZ, UR5 ;  /* 0x00000005ff027e24 */ /* 0x000fe4000f8e00ff */
[----:B------:R-:W-:-:S03]  /*2000*/  ULOP3.LUT UR4, UR4, 0xfffffffe, URZ, 0xc0, !UPT ;  /* 0xfffffffe04047892 */ /* 0x000fc6000f8ec03f */
[----:B------:R-:W-:Y:S01]  /*2010*/  ISETP.NE.AND P0, PT, R2, 0x3, PT ;  /* 0x000000030200780c */ /* 0x000fe20003f05270 */
[----:B------:R-:W-:-:S06]  /*2020*/  UIADD3 UR4, UR6, -UR4, URZ ;  /* 0x8000000406047290 */ /* 0x000fcc000fffe03f */
[----:B------:R-:W-:-:S05]  /*2030*/  IMAD.U32 R0, RZ, RZ, UR4 ;  /* 0x00000004ff007e24 */ /* 0x000fca000f8e00ff */
[----:B------:R-:W-:-:S04]  /*2040*/  SHF.L.U32 R0, R0, 0x1f, RZ ;  /* 0x0000001f00007819 */ /* 0x000fc800000006ff */
[----:B------:R-:W0:Y:S02]  /*2050*/  SYNCS.PHASECHK.TRANS64.TRYWAIT P1, [UR60+0x2a800], R0 ;  /* 0x02a80000ff0075a7 */ /* 0x000e24000802017c */
[----:B0-----:R-:W-:Y:S05]  /*2060*/  @!P1 BRA `(.L_x_1222) ;  /* 0x0000014800f49947 */ /* 0x001fea0003800000 */
.L_x_1418:
[----:B------:R-:W-:Y:S05]  /*2070*/  @!P0 BRA `(.L_x_1223) ;  /* 0x0000000000048947 */ /* 0x000fea0003800000 */
[----:B------:R-:W-:Y:S01]  /*2080*/  BPT.TRAP 0x1 ;  /* 0x000000040000795c */ /* 0x000fe20000300000 */
.L_x_1223:
[----:B0-----:R-:W-:Y:S02]  /*2090*/  IMAD.U32 R3, RZ, RZ, UR39 ;  /* 0x00000027ff037e24 */ /* 0x001fe4000f8e00ff */
[----:B------:R-:W-:-:S03]  /*20a0*/  IMAD.U32 R0, RZ, RZ, UR38 ;  /* 0x00000026ff007e24 */ /* 0x000fc6000f8e00ff */
[----:B------:R-:W-:Y:S02]  /*20b0*/  LEA R3, R3, UR60, 0x3 ;  /* 0x0000003c03037c11 */ /* 0x000fe4000f8e18ff */
[----:B------:R-:W-:-:S04]  /*20c0*/  SHF.L.U32 R0, R0, 0x1f, RZ ;  /* 0x0000001f00007819 */ /* 0x000fc800000006ff */
[----:B------:R0:W1:Y:S01]  /*20d0*/  SYNCS.PHASECHK.TRANS64.TRYWAIT P1, [R3+URZ+0x2a830], R0 ;  /* 0x02a83000030075a7 */ /* 0x000062000802017f */
[----:B------:R-:W-:Y:S05]  /*20e0*/  @!P0 BRA `(.L_x_1224) ;  /* 0x0000000000048947 */ /* 0x000fea0003800000 */
[----:B------:R-:W-:Y:S01]  /*20f0*/  BPT.TRAP 0x1 ;  /* 0x000000040000795c */ /* 0x000fe20000300000 */
.L_x_1224:
[----:B-1----:R-:W-:Y:S05]  /*2100*/  @P1 BRA `(.L_x_1225) ;  /* 0x0000000000081947 */ /* 0x002fea0003800000 */
[----:B------:R-:W1:Y:S02]  /*2110*/  SYNCS.PHASECHK.TRANS64.TRYWAIT P1, [R3+URZ+0x2a830], R0 ;  /* 0x02a83000030075a7 */ /* 0x000e64000802017f */
[----:B-1----:R-:W-:Y:S05]  /*2120*/  @!P1 BRA `(.L_x_1226) ;  /* 0x0000014800dc9947 */ /* 0x002fea0003800000 */
.L_x_1225:
[----:B------:R-:W-:Y:S05]  /*2130*/  WARPSYNC.ALL ;  /* 0x0000000000007948 */ /* 0x000fea0003800000 */
[----:B------:R-:W-:Y:S01]  /*2140*/  UIADD3 UR4, UR60, 0x18400, URZ ;  /* 0x000184003c047890 */ /* 0x000fe2000fffe03f */
[----:B------:R-:W-:Y:S01]  /*2150*/  WARPGROUP.ARRIVE ;  /* 0x00000000000079c5 */ /* 0x000fe20000000000 */
[----:B------:R-:W-:Y:S01]  /*2160*/  UMOV UR9, 0x40000040 ;  /* 0x4000004000097882 */ /* 0x000fe20000000000 */
[----:B------:R-:W-:Y:S01]  /*2170*/  UMOV UR11, 0x40000040 ;  /* 0x40000040000b7882 */ /* 0x000fe20000000000 */
[----:B------:R-:W-:Y:S01]  /*2180*/  USHF.R.U32.HI UR4, URZ, 0x4, UR4 ;  /* 0x000000043f047899 */ /* 0x000fe20008011604 */
[----:B------:R-:W-:Y:S01]  /*2190*/  IMAD.U32 R5, RZ, RZ, UR9 ;  /* 0x00000009ff057e24 */ /* 0x000fe2000f8e00ff */
[----:B------:R-:W-:Y:S01]  /*21a0*/  UMOV UR57, 0x40000040 ;  /* 0x4000004000397882 */ /* 0x000fe20000000000 */
[----:B------:R-:W-:Y:S01]  /*21b0*/  UMOV UR59, 0x40000040 ;  /* 0x40000040003b7882 */ /* 0x000fe20000000000 */
[----:B------:R-:W-:Y:S01]  /*21c0*/  ULOP3.LUT UR4, UR4, 0x3fff, URZ, 0xc0, !UPT ;  /* 0x00003fff04047892 */ /* 0x000fe2000f8ec03f */
[----:B------:R-:W-:Y:S01]  /*21d0*/  UMOV UR53, 0x40000040 ;  /* 0x4000004000357882 */ /* 0x000fe20000000000 */
[----:B------:R-:W-:-:S02]  /*21e0*/  UMOV UR55, 0x40000040 ;  /* 0x4000004000377882 */ /* 0x000fc40000000000 */
[----:B------:R-:W-:Y:S02]  /*21f0*/  ULOP3.LUT UR5, UR4, 0x10000, URZ, 0xfc, !UPT ;  /* 0x0001000004057892 */ /* 0x000fe4000f8efc3f */
[----:B------:R-:W-:Y:S01]  /*2200*/  ULOP3.LUT UR4, UR40, 0x10000, URZ, 0xfc, !UPT ;  /* 0x0001000028047892 */ /* 0x000fe2000f8efc3f */
[----:B------:R-:W-:Y:S01]  /*2210*/  UMOV UR13, 0x40000040 ;  /* 0x40000040000d7882 */ /* 0x000fe20000000000 */
[----:B------:R-:W-:Y:S02]  /*2220*/  UMOV UR15, 0x40000040 ;  /* 0x40000040000f7882 */ /* 0x000fe40000000000 */
[----:B------:R-:W-:Y:S01]  /*2230*/  IMAD.U32 R9, RZ, RZ, UR5 ;  /* 0x00000005ff097e24 */ /* 0x000fe2000f8e00ff */
[----:B------:R-:W-:Y:S02]  /*2240*/  UIMAD UR5, UR39, 0x900, UR5 ;  /* 0x00000900270578a4 */ /* 0x000fe4000f8e0205 */
[----:B------:R-:W-:Y:S01]  /*2250*/  UMOV UR8, UR4 ;  /* 0x0000000400087c82 */ /* 0x000fe20008000000 */
[----:B------:R-:W-:Y:S01]  /*2260*/  UIADD3 UR56, UR4, 0x2, URZ ;  /* 0x0000000204387890 */ /* 0x000fe2000fffe03f */
[----:B------:R-:W-:Y:S01]  /*2270*/  IMAD.U32 R4, RZ, RZ, UR8 ;  /* 0x00000008ff047e24 */ /* 0x000fe2000f8e00ff */
[----:B------:R-:W-:-:S02]  /*2280*/  UIADD3 UR58, UR5, 0x2, URZ ;  /* 0x00000002053a7890 */ /* 0x000fc4000fffe03f */
[----:B------:R-:W-:Y:S01]  /*2290*/  UMOV UR10, UR5 ;  /* 0x00000005000a7c82 */ /* 0x000fe20008000000 */
[----:B------:R-:W-:Y:S01]  /*22a0*/  UIADD3 UR52, UR4, 0x4, URZ ;  /* 0x0000000404347890 */ /* 0x000fe2000fffe03f */
[----:B------:R-:W-:Y:S01]  /*22b0*/  HGMMA.64x96x16.F32 R24, gdesc[UR8], RZ, !UPT, gsb0 ;  /* 0x01600000081879f0 */ /* 0x000fe2000c0008ff */
[----:B------:R-:W-:Y:S02]  /*22c0*/  UIADD3 UR54, UR5, 0x4, URZ ;  /* 0x0000000405367890 */ /* 0x000fe4000fffe03f */
[----:B------:R-:W-:Y:S02]  /*22d0*/  UIADD3 UR8, UR4, 0x6, URZ ;  /* 0x0000000604087890 */ /* 0x000fe4000fffe03f */
[----:B------:R-:W-:Y:S01]  /*22e0*/  UIADD3 UR10, UR5, 0x6, URZ ;  /* 0x00000006050a7890 */ /* 0x000fe2000fffe03f */
[----:B------:R-:W-:Y:S01]  /*22f0*/  UMOV UR9, 0x40000040 ;  /* 0x4000004000097882 */ /* 0x000fe20000000000 */
[----:B------:R-:W-:Y:S01]  /*2300*/  UMOV UR11, 0x40000040 ;  /* 0x40000040000b7882 */ /* 0x000fe20000000000 */
[----:B------:R-:W-:-:S02]  /*2310*/  UIADD3 UR12, UR4, 0x400, URZ ;  /* 0x00000400040c7890 */ /* 0x000fc4000fffe03f */
        /* <DEDUP_REMOVED lines=65> */
.L_x_1227:
[----:B------:R-:W-:Y:S01]  /*2730*/  R2UR UR4, R19 ;  /* 0x00000000130472ca */ /* 0x000fe200000e0000 */
[----:B------:R-:W2:Y:S01]  /*2740*/  S2UR UR6, SR_CgaCtaId ;  /* 0x00000000000679c3 */ /* 0x000ea20000008800 */
[----:B------:R-:W-:Y:S01]  /*2750*/  R2UR UR5, R22 ;  /* 0x00000000160572ca */ /* 0x000fe200000e0000 */
[----:B------:R-:W-:Y:S01]  /*2760*/  UISETP.NE.AND UP0, UPT, UR61, URZ, UPT ;  /* 0x0000003f3d00728c */ /* 0x000fe2000bf05270 */
[----:B------:R-:W-:Y:S01]  /*2770*/  ULDC UR11, c[0x0][0x9dc] ;  /* 0x00027700000b7ab9 */ /* 0x000fe20000000800 */
[----:B------:R-:W-:-:S08]  /*2780*/  ULDC UR10, c[0x0][0x9e0] ;  /* 0x00027800000a7ab9 */ /* 0x000fd00000000800 */
[----:B------:R-:W-:Y:S01]  /*2790*/  UISETP.NE.AND UP1, UPT, UR4, URZ, UPT ;  /* 0x0000003f0400728c */ /* 0x000fe2000bf25270 */
[----:B------:R-:W-:Y:S01]  /*27a0*/  R2UR UR4, R3 ;  /* 0x00000000030472ca */ /* 0x000fe200000e0000 */
[----:B01----:R-:W-:Y:S02]  /*27b0*/  VIADD R0, R23, UR5 ;  /* 0x0000000517007c36 */ /* 0x003fe40008000000 */
[----:B------:R-:W-:Y:S02]  /*27c0*/  IMAD R3, R75, -0x60, R16 ;  /* 0xffffffa04b037824 */ /* 0x000fe400078e0210 */
[----:B------:R-:W-:Y:S02]  /*27d0*/  PLOP3.LUT P1, PT, PT, PT, UP1, 0x80, 0x0 ;  /* 0x000000000000781c */ /* 0x000fe40003f2f018 */
[----:B------:R-:W-:Y:S02]  /*27e0*/  PLOP3.LUT P2, PT, PT, PT, UP1, 0x80, 0x0 ;  /* 0x000000000000781c */ /* 0x000fe40003f4f018 */
[----:B------:R-:W-:Y:S01]  /*27f0*/  IADD3 R10, -R18, 0x60, R3 ;  /* 0x00000060120a7810 */ /* 0x000fe20007ffe103 */
[----:B------:R-:W-:-:S03]  /*2800*/  @UP1 ULDC UR5, c[0x0][0x44c] ;  /* 0x0001130000051ab9 */ /* 0x000fc60000000800 */
[----:B------:R-:W-:-:S04]  /*2810*/  UIADD3 UR4, UR4, 0x2a840, URZ ;  /* 0x0002a84004047890 */ /* 0x000fc8000fffe03f */
[----:B--2---:R-:W-:Y:S01]  /*2820*/  UPRMT UR4, UR6, 0x654, UR4 ;  /* 0x0000065406047896 */ /* 0x004fe20008000004 */
[----:B------:R-:W-:Y:S01]  /*2830*/  @P1 IMAD.HI.U32 R2, R0, UR5, RZ ;  /* 0x0000000500021c27 */ /* 0x000fe2000f8e00ff */
[----:B------:R-:W-:Y:S01]  /*2840*/  @UP1 ULDC UR5, c[0x0][0x450] ;  /* 0x0001140000051ab9 */ /* 0x000fe20000000800 */
[----:B------:R-:W-:-:S03]  /*2850*/  PLOP3.LUT P1, PT, PT, PT, UP0, 0x40, 0x0 ;  /* 0x000000000000781c */ /* 0x000fc60003f2e808 */
[----:B------:R-:W-:Y:S01]  /*2860*/  @P2 SHF.R.U32.HI R0, RZ, UR5, R2 ;  /* 0x00000005ff002c19 */ /* 0x000fe20008011602 */
[----:B------:R-:W-:Y:S02]  /*2870*/  IMAD.MOV.U32 R2, RZ, RZ, -0x60 ;  /* 0xffffffa0ff027424 */ /* 0x000fe400078e00ff */
[----:B------:R-:W-:Y:S01]  /*2880*/  SYNCS.ARRIVE.TRANS64.RED.A1T0 RZ, [UR4], RZ ;  /* 0x000000ffffff79a7 */ /* 0x000fe20008100404 */
[----:B------:R-:W-:Y:S01]  /*2890*/  ULOP3.LUT UR4, URZ, UR11, URZ, 0x33, !UPT ;  /* 0x0000000b3f047292 */ /* 0x000fe2000f8e333f */
[----:B------:R-:W0:Y:S01]  /*28a0*/  SHFL.IDX PT, R11, R0, RZ, 0x1c1f ;  /* 0x001c1fff000b7589 */ /* 0x000e2200000e0000 */
[----:B------:R-:W-:-:S04]  /*28b0*/  IMAD R7, R75, R2, 0x61 ;  /* 0x000000614b077424 */ /* 0x000fc800078e0202 */
[----:B------:R-:W-:Y:S01]  /*28c0*/  VIADD R73, R7, 0xffffffff ;  /* 0xffffffff07497836 */ /* 0x000fe20000000000 */
[----:B------:R-:W-:-:S03]  /*28d0*/  IADD3 R2, R16, R7, -R18 ;  /* 0x0000000710027210 */ /* 0x000fc60007ffe812 */
[----:B------:R-:W-:Y:S02]  /*28e0*/  IMAD.IADD R14, R73, 0x1, -R18 ;  /* 0x00000001490e7824 */ /* 0x000fe400078e0a12 */
[----:B------:R-:W-:-:S04]  /*28f0*/  IMAD.IADD R2, R2, 0x1, -R17 ;  /* 0x0000000102027824 */ /* 0x000fc800078e0a11 */
[C---:B------:R-:W-:Y:S02]  /*2900*/  VIADD R7, R2.reuse, UR10 ;  /* 0x0000000a02077c36 */ /* 0x040fe40008000000 */
[----:B------:R-:W-:-:S03]  /*2910*/  VIADD R12, R2, UR4 ;  /* 0x00000004020c7c36 */ /* 0x000fc60008000000 */
[----:B0-----:R-:W-:Y:S01]  /*2920*/  VIADDMNMX R2, R11, R7, R10, PT ;  /* 0x000000070b027246 */ /* 0x001fe2000380010a */
[----:B------:R-:W-:Y:S01]  /*2930*/  IMAD.IADD R6, R12, 0x1, R11 ;  /* 0x000000010c067824 */ /* 0x000fe200078e020b */
[----:B------:R-:W-:Y:S06]  /*2940*/  @P1 BRA `(.L_x_1228) ;  /* 0x00000000005c1947 */ /* 0x000fec0003800000 */
[----:B------:R-:W-:Y:S01]  /*2950*/  IADD3 R3, -R17, R16, R11 ;  /* 0x0000001011037210 */ /* 0x000fe20007ffe10b */
        /* <DEDUP_REMOVED lines=12> */
.L_x_1230:
[----:B------:R-:W-:Y:S02]  /*2a20*/  ULDC UR4, c[0x0][0x9e4] ;  /* 0x0002790000047ab9 */ /* 0x000fe40000000800 */
[----:B------:R-:W-:-:S05]  /*2a30*/  IMAD.U32 R11, RZ, RZ, UR4 ;  /* 0x00000004ff0b7e24 */ /* 0x000fca000f8e00ff */
[----:B------:R-:W-:-:S13]  /*2a40*/  ISETP.NE.AND P1, PT, R11, 0x1, PT ;  /* 0x000000010b00780c */ /* 0x000fda0003f25270 */
[----:B------:R-:W0:Y:S02]  /*2a50*/  @P1 LDC.64 R20, c[0x0][0x9e8] ;  /* 0x00027a00ff141b82 */ /* 0x000e240000000a00 */
[----:B0-----:R-:W-:-:S05]  /*2a60*/  @P1 IMAD.HI.U32 R8, R3, R20, RZ ;  /* 0x0000001403081227 */ /* 0x001fca00078e00ff */
[----:B------:R-:W-:-:S07]  /*2a70*/  @P1 SHF.R.U32.HI R3, RZ, R21, R8 ;  /* 0x00000015ff031219 */ /* 0x000fce0000011608 */
.L_x_1231:
[----:B------:R-:W-:Y:S05]  /*2a80*/  BSYNC B0 ;  /* 0x0000000000007941 */ /* 0x000fea0003800000 */
.L_x_1229:
[----:B------:R-:W-:-:S05]  /*2a90*/  IMAD R3, R3, R11, R14 ;  /* 0x0000000b03037224 */ /* 0x000fca00078e020e */
[----:B------:R-:W-:Y:S02]  /*2aa0*/  VIADDMNMX R2, R3, R11, R2, PT ;  /* 0x0000000b03027246 */ /* 0x000fe40003800102 */
[----:B------:R-:W-:-:S07]  /*2ab0*/  VIMNMX R6, R6, R3, !PT ;  /* 0x0000000306067248 */ /* 0x000fce0007fe0100 */
.L_x_1228:
[C---:B------:R-:W-:Y:S01]  /*2ac0*/  ISETP.GE.AND P2, PT, R73.reuse, 0x9, PT ;  /* 0x000000094900780c */ /* 0x040fe20003f46270 */
[----:B------:R-:W-:Y:S01]  /*2ad0*/  UISETP.NE.AND UP0, UPT, UR61, URZ, UPT ;  /* 0x0000003f3d00728c */ /* 0x000fe2000bf05270 */
        /* <DEDUP_REMOVED lines=8> */
[----:B------:R-:W-:Y:S02]  /*2b60*/  ISETP.GE.AND P6, PT, R73, 0xa, PT ;  /* 0x0000000a4900780c */ /* 0x000fe40003fc6270 */
[----:B------:R-:W-:Y:S02]  /*2b70*/  FSEL R103, R25, -INF , !P4 ;  /* 0xff80000019677808 */ /* 0x000fe40006000000 */
[----:B------:R-:W-:-:S02]  /*2b80*/  P2R R76, PR, RZ, 0x20 ;  /* 0x00000020ff4c7803 */ /* 0x000fc40000000000 */
[----:B------:R-:W-:Y:S02]  /*2b90*/  ISETP.LT.OR P3, PT, R2, 0x11, P3 ;  /* 0x000000110200780c */ /* 0x000fe40001f61670 */
[----:B------:R-:W-:Y:S02]  /*2ba0*/  ISETP.GT.AND P4, PT, R6, 0x9, !P6 ;  /* 0x000000090600780c */ /* 0x000fe40007784270 */
[----:B------:R-:W-:Y:S02]  /*2bb0*/  ISETP.GE.AND P5, PT, R73, 0x12, PT ;  /* 0x000000124900780c */ /* 0x000fe40003fa6270 */
[----:B------:R-:W-:Y:S02]  /*2bc0*/  FSEL R99, R32, -INF , !P3 ;  /* 0xff80000020637808 */ /* 0x000fe40005800000 */
[----:B------:R-:W-:Y:S02]  /*2bd0*/  ISETP.LT.OR P4, PT, R2, 0xa, P4 ;  /* 0x0000000a0200780c */ /* 0x000fe40002781670 */
[----:B------:R-:W-:-:S02]  /*2be0*/  ISETP.GT.AND P3, PT, R6, 0x11, !P5 ;  /* 0x000000110600780c */ /* 0x000fc40006f64270 */
[----:B------:R-:W-:Y:S02]  /*2bf0*/  FSEL R85, R29, -INF , !P4 ;  /* 0xff8000001d557808 */ /* 0x000fe40006000000 */
[----:B------:R-:W-:Y:S01]  /*2c00*/  ISETP.LT.OR P3, PT, R2, 0x12, P3 ;  /* 0x000000120200780c */ /* 0x000fe20001f61670 */
[----:B------:R-:W0:Y:S01]  /*2c10*/  SHFL.IDX PT, R29, R0, 0x1, 0x1c1f ;  /* 0x003c1f00001d7f89 */ /* 0x000e2200000e0000 */
        /* <DEDUP_REMOVED lines=72> */
[----:B------:R-:W-:Y:S02]  /*30a0*/  ISETP.GE.AND P3, PT, R73, 0x51, PT ;  /* 0x000000514900780c */ /* 0x000fe40003f66270 */
[----:B------:R-:W-:Y:S02]  /*30b0*/  P2R R72, PR, RZ, 0x40 ;  /* 0x00000040ff487803 */ /* 0x000fe40000000000 */
[----:B------:R-:W-:Y:S02]  /*30c0*/  ISETP.GT.AND P4, PT, R6, 0x50, !P3 ;  /* 0x000000500600780c */ /* 0x000fe40005f84270 */
[----:B0-----:R-:W-:-:S02]  /*30d0*/  VIADDMNMX R0, R29, R7, R10, PT ;  /* 0x000000071d007246 */ /* 0x001fc4000380010a */
        /* <DEDUP_REMOVED lines=17> */
[----:B------:R-:W-:-:S04]  /*31f0*/  ISETP.GT.AND P6, PT, R6, 0x59, !P6 ;  /* 0x000000590600780c */ /* 0x000fc800077c4270 */
[----:B------:R-:W-:Y:S01]  /*3200*/  ISETP.LT.OR P6, PT, R2, 0x5a, P6 ;  /* 0x0000005a0200780c */ /* 0x000fe200037c1670 */
[----:B------:R-:W-:-:S03]  /*3210*/  IMAD.IADD R2, R12, 0x1, R29 ;  /* 0x000000010c027824 */ /* 0x000fc600078e021d */
[----:B------:R-:W-:Y:S02]  /*3220*/  FSEL R69, R69, -INF , !P6 ;  /* 0xff80000045457808 */ /* 0x000fe40007000000 */
[----:B------:R-:W-:-:S13]  /*3230*/  PLOP3.LUT P6, PT, PT, PT, UP0, 0x40, 0x0 ;  /* 0x000000000000781c */ /* 0x000fda0003fce808 */
[----:B------:R-:W-:Y:S05]  /*3240*/  @P6 BRA `(.L_x_1232) ;  /* 0x00000000005c6947 */ /* 0x000fea0003800000 */
        /* <DEDUP_REMOVED lines=13> */
.L_x_1234:
[----:B------:R-:W-:Y:S02]  /*3320*/  ULDC UR4, c[0x0][0x9e4] ;  /* 0x0002790000047ab9 */ /* 0x000fe40000000800 */
[----:B------:R-:W-:-:S05]  /*3330*/  IMAD.U32 R8, RZ, RZ, UR4 ;  /* 0x00000004ff087e24 */ /* 0x000fca000f8e00ff */
[----:B------:R-:W-:-:S13]  /*3340*/  ISETP.NE.AND P6, PT, R8, 0x1, PT ;  /* 0x000000010800780c */ /* 0x000fda0003fc5270 */
[----:B------:R-:W0:Y:S02]  /*3350*/  @P6 LDC.64 R6, c[0x0][0x9e8] ;  /* 0x00027a00ff066b82 */ /* 0x000e240000000a00 */
[----:B0-----:R-:W-:-:S05]  /*3360*/  @P6 IMAD.HI.U32 R6, R29, R6, RZ ;  /* 0x000000061d066227 */ /* 0x001fca00078e00ff */
[----:B------:R-:W-:-:S07]  /*3370*/  @P6 SHF.R.U32.HI R29, RZ, R7, R6 ;  /* 0x00000007ff1d6219 */ /* 0x000fce0000011606 */
.L_x_1235:
[----:B------:R-:W-:Y:S05]  /*3380*/  BSYNC B0 ;  /* 0x0000000000007941 */ /* 0x000fea0003800000 */
.L_x_1233:
[----:B------:R-:W-:-:S05]  /*3390*/  IMAD R29, R29, R8, R14 ;  /* 0x000000081d1d7224 */ /* 0x000fca00078e020e */
[----:B------:R-:W-:Y:S02]  /*33a0*/  VIADDMNMX R0, R29, R8, R0, PT ;  /* 0x000000081d007246 */ /* 0x000fe40003800100 */
[----:B------:R-:W-:-:S07]  /*33b0*/  VIMNMX R2, R2, R29, !PT ;  /* 0x0000001d02027248 */ /* 0x000fce0007fe0100 */
.L_x_1232:
[C---:B------:R-:W-:Y:S01]  /*33c0*/  ISETP.GT.AND P1, PT, R2.reuse, 0x1, !P1 ;  /* 0x000000010200780c */ /* 0x040fe20004f24270 */
[----:B------:R-:W-:Y:S01]  /*33d0*/  UISETP.NE.AND UP0, UPT, UR61, URZ, UPT ;  /* 0x0000003f3d00728c */ /* 0x000fe2000bf05270 */
        /* <DEDUP_REMOVED lines=18> */
[----:B------:R-:W-:Y:S02]  /*3500*/  ISETP.GT.AND P1, PT, R2, 0x11, !P2 ;  /* 0x000000110200780c */ /* 0x000fe40005724270 */
[----:B------:R-:W-:Y:S02]  /*3510*/  ISETP.NE.AND P2, PT, R37, RZ, PT ;  /* 0x000000ff2500720c */ /* 0x000fe40003f45270 */
[----:B------:R-:W-:Y:S02]  /*3520*/  ISETP.LT.OR P1, PT, R0, 0x12, P1 ;  /* 0x000000120000780c */ /* 0x000fe40000f21670 */
[----:B------:R-:W-:Y:S02]  /*3530*/  FMNMX.FTZ R6, R99, R6, !PT ;  /* 0x0000000663067209 */ /* 0x000fe40007810000 */
[----:B------:R-:W-:-:S02]  /*3540*/  FSEL R35, R35, -INF , !P1 ;  /* 0xff80000023237808 */ /* 0x000fc40004800000 */
[----:B------:R-:W-:Y:S02]  /*3550*/  ISETP.GT.AND P1, PT, R2, 0x18, !P6 ;  /* 0x000000180200780c */ /* 0x000fe40007724270 */
[----:B------:R-:W-:Y:S02]  /*3560*/  FMNMX.FTZ R6, R87, R6, !PT ;  /* 0x0000000657067209 */ /* 0x000fe40007810000 */
[----:B------:R-:W-:Y:S02]  /*3570*/  ISETP.LT.OR P1, PT, R0, 0x19, P1 ;  /* 0x000000190000780c */ /* 0x000fe40000f21670 */
[----:B------:R-:W-:Y:S02]  /*3580*/  FMNMX.FTZ R6, R97, R6, !PT ;  /* 0x0000000661067209 */ /* 0x000fe40007810000 */
[----:B------:R-:W-:Y:S02]  /*3590*/  FSEL R37, R38, -INF , !P1 ;  /* 0xff80000026257808 */ /* 0x000fe40004800000 */
[----:B------:R-:W-:-:S02]  /*35a0*/  ISETP.NE.AND P1, PT, R36, RZ, PT ;  /* 0x000000ff2400720c */ /* 0x000fc40003f25270 */
[----:B------:R-:W-:Y:S02]  /*35b0*/  FMNMX.FTZ R6, R89, R6, !PT ;  /* 0x0000000659067209 */ /* 0x000fe40007810000 */
        /* <DEDUP_REMOVED lines=38> */
[----:B------:R-:W-:Y:S01]  /*3820*/  ISETP.NE.AND P6, PT, R20, RZ, PT ;  /* 0x000000ff1400720c */ /* 0x000fe20003fc5270 */
[----:B------:R-:W0:Y:S01]  /*3830*/  SHFL.BFLY PT, R7, R6, 0x2, 0x1f ;  /* 0x0c401f0006077f89 */ /* 0x000e2200000e0000 */
[----:B------:R-:W-:Y:S02]  /*3840*/  FSEL R77, R50, -INF , !P1 ;  /* 0xff800000324d7808 */ /* 0x000fe40004800000 */
[----:B------:R-:W-:-:S02]  /*3850*/  ISETP.NE.AND P1, PT, R48, RZ, PT ;  /* 0x000000ff3000720c */ /* 0x000fc40003f25270 */
[----:B------:R-:W-:Y:S02]  /*3860*/  R2UR UR4, R19 ;  /* 0x00000000130472ca */ /* 0x000fe400000e0000 */
[C---:B------:R-:W-:Y:S02]  /*3870*/  ISETP.GT.AND P1, PT, R2.reuse, 0x31, !P1 ;  /* 0x000000310200780c */ /* 0x040fe40004f24270 */
[----:B------:R-:W-:Y:S02]  /*3880*/  ISETP.GT.AND P3, PT, R2, 0x50, !P3 ;  /* 0x000000500200780c */ /* 0x000fe40005f64270 */
[----:B------:R-:W-:Y:S02]  /*3890*/  ISETP.LT.OR P1, PT, R0, 0x32, P1 ;  /* 0x000000320000780c */ /* 0x000fe40000f21670 */
[----:B------:R-:W-:Y:S02]  /*38a0*/  ISETP.GT.AND P4, PT, R2, 0x51, !P4 ;  /* 0x000000510200780c */ /* 0x000fe40006784270 */
[----:B------:R-:W-:-:S02]  /*38b0*/  FSEL R51, R51, -INF , !P1 ;  /* 0xff80000033337808 */ /* 0x000fc40004800000 */
[----:B------:R-:W-:Y:S01]  /*38c0*/  ISETP.NE.AND P1, PT, R80, RZ, PT ;  /* 0x000000ff5000720c */ /* 0x000fe20003f25270 */
[----:B------:R-:W-:Y:S01]  /*38d0*/  UISETP.NE.AND UP1, UPT, UR4, URZ, UPT ;  /* 0x0000003f0400728c */ /* 0x000fe2000bf25270 */
[----:B------:R-:W-:Y:S02]  /*38e0*/  ISETP.LT.OR P3, PT, R0, 0x51, P3 ;  /* 0x000000510000780c */ /* 0x000fe40001f61670 */
[C---:B------:R-:W-:Y:S01]  /*38f0*/  ISETP.GT.AND P1, PT, R2.reuse, 0x38, !P1 ;  /* 0x000000380200780c */ /* 0x040fe20004f24270 */
[----:B------:R-:W-:Y:S01]  /*3900*/  ULDC UR4, c[0x0][0x988] ;  /* 0x0002620000047ab9 */ /* 0x000fe20000000800 */
[----:B------:R-:W-:Y:S01]  /*3910*/  ISETP.GT.AND P5, PT, R2, 0x58, !P5 ;  /* 0x000000580200780c */ /* 0x000fe20006fa4270 */
[----:B------:R-:W-:Y:S01]  /*3920*/  IMAD.U32 R8, RZ, RZ, UR4 ;  /* 0x00000004ff087e24 */ /* 0x000fe2000f8e00ff */
[----:B------:R-:W-:Y:S02]  /*3930*/  ISETP.LT.OR P1, PT, R0, 0x39, P1 ;  /* 0x000000390000780c */ /* 0x000fe40000f21670 */
[----:B0-----:R-:W-:-:S02]  /*3940*/  FMNMX.FTZ R10, R6, R7, !PT ;  /* 0x00000007060a7209 */ /* 0x001fc40007810000 */
[----:B------:R-:W-:Y:S01]  /*3950*/  FSEL R79, R54, -INF , !P1 ;  /* 0xff800000364f7808 */ /* 0x000fe20004800000 */
[----:B------:R-:W-:Y:S01]  /*3960*/  @UP1 ULDC UR4, c[0x0][0x44c] ;  /* 0x0001130000041ab9 */ /* 0x000fe20000000800 */
[----:B------:R-:W-:Y:S01]  /*3970*/  ISETP.NE.AND P1, PT, R52, RZ, PT ;  /* 0x000000ff3400720c */ /* 0x000fe20003f25270 */
[----:B------:R-:W0:Y:S01]  /*3980*/  SHFL.BFLY PT, R7, R10, 0x1, 0x1f ;  /* 0x0c201f000a077f89 */ /* 0x000e2200000e0000 */
[----:B------:R-:W-:Y:S01]  /*3990*/  ISETP.LT.OR P4, PT, R0, 0x52, P4 ;  /* 0x000000520000780c */ /* 0x000fe20002781670 */
[----:B------:R-:W-:Y:S01]  /*39a0*/  @UP1 ULDC UR14, c[0x0][0x450] ;  /* 0x00011400000e1ab9 */ /* 0x000fe20000000800 */
[----:B------:R-:W-:Y:S02]  /*39b0*/  ISETP.GT.AND P1, PT, R2, 0x39, !P1 ;  /* 0x000000390200780c */ /* 0x000fe40004f24270 */
[C---:B------:R-:W-:Y:S02]  /*39c0*/  ISETP.LT.OR P5, PT, R0.reuse, 0x59, P5 ;  /* 0x000000590000780c */ /* 0x040fe40002fa1670 */
[----:B------:R-:W-:-:S02]  /*39d0*/  ISETP.LT.OR P1, PT, R0, 0x3a, P1 ;  /* 0x0000003a0000780c */ /* 0x000fc40000f21670 */
[----:B------:R-:W-:Y:S02]  /*39e0*/  FSEL R67, R67, -INF , !P4 ;  /* 0xff80000043437808 */ /* 0x000fe40006000000 */
[----:B------:R-:W-:Y:S02]  /*39f0*/  FSEL R55, R55, -INF , !P1 ;  /* 0xff80000037377808 */ /* 0x000fe40004800000 */
[----:B------:R-:W-:Y:S02]  /*3a00*/  ISETP.GT.AND P1, PT, R2, 0x40, !P2 ;  /* 0x000000400200780c */ /* 0x000fe40005724270 */
[----:B------:R-:W-:Y:S02]  /*3a10*/  ISETP.NE.AND P2, PT, R60, RZ, PT ;  /* 0x000000ff3c00720c */ /* 0x000fe40003f45270 */
[----:B------:R-:W-:Y:S02]  /*3a20*/  ISETP.LT.OR P1, PT, R0, 0x41, P1 ;  /* 0x000000410000780c */ /* 0x000fe40000f21670 */
[----:B------:R-:W-:-:S02]  /*3a30*/  ISETP.GT.AND P2, PT, R2, 0x49, !P2 ;  /* 0x000000490200780c */ /* 0x000fc40005744270 */
[----:B------:R-:W-:Y:S02]  /*3a40*/  FSEL R81, R58, -INF , !P1 ;  /* 0xff8000003a517808 */ /* 0x000fe40004800000 */
[----:B------:R-:W-:Y:S02]  /*3a50*/  ISETP.GT.AND P1, PT, R2, RZ, !P6 ;  /* 0x000000ff0200720c */ /* 0x000fe40007724270 */
[----:B0-----:R-:W-:Y:S02]  /*3a60*/  FMNMX.FTZ R7, R10, R7, !PT ;  /* 0x000000070a077209 */ /* 0x001fe40007810000 */
[----:B------:R-:W-:Y:S02]  /*3a70*/  ISETP.LT.OR P1, PT, R0, 0x1, P1 ;  /* 0x000000010000780c */ /* 0x000fe40000f21670 */
[----:B------:R-:W-:Y:S01]  /*3a80*/  ISETP.NE.AND P6, PT, R56, RZ, PT ;  /* 0x000000ff3800720c */ /* 0x000fe20003fc5270 */
[----:B------:R-:W-:Y:S01]  /*3a90*/  FMUL.FTZ R12, R7, R8 ;  /* 0x00000008070c7220 */ /* 0x000fe20000410000 */
[----:B------:R-:W-:-:S02]  /*3aa0*/  FSEL R26, R26, -INF , !P1 ;  /* 0xff8000001a1a7808 */ /* 0x000fc40004800000 */
[----:B------:R-:W-:Y:S02]  /*3ab0*/  FSETP.NEU.FTZ.AND P1, PT, R7, -INF , PT ;  /* 0xff8000000700780b */ /* 0x000fe40003f3d000 */
[----:B------:R-:W-:Y:S02]  /*3ac0*/  FMNMX.FTZ R6, R26, R27, !PT ;  /* 0x0000001b1a067209 */ /* 0x000fe40007810000 */
[----:B------:R-:W-:Y:S02]  /*3ad0*/  FSEL R12, R12, RZ, P1 ;  /* 0x000000ff0c0c7208 */ /* 0x000fe40000800000 */
[----:B------:R-:W-:Y:S02]  /*3ae0*/  FMNMX.FTZ R6, R29, R6, !PT ;  /* 0x000000061d067209 */ /* 0x000fe40007810000 */
[----:B------:R-:W-:Y:S01]  /*3af0*/  ISETP.GT.AND P1, PT, R2, 0x41, !P6 ;  /* 0x000000410200780c */ /* 0x000fe20007724270 */
[--C-:B------:R-:W-:Y:S01]  /*3b00*/  FFMA.FTZ R154, R97, R8, -R12.reuse ;  /* 0x00000008619a7223 */ /* 0x100fe2000001080c */
[----:B------:R-:W-:Y:S01]  /*3b10*/  FMNMX.FTZ R6, R31, R6, !PT ;  /* 0x000000061f067209 */ /* 0x000fe20007810000 */
[-CC-:B------:R-:W-:Y:S01]  /*3b20*/  FFMA.FTZ R148, R95, R8.reuse, -R12.reuse ;  /* 0x000000085f947223 */ /* 0x180fe2000001080c */
[----:B------:R-:W-:Y:S01]  /*3b30*/  ISETP.LT.OR P1, PT, R0, 0x42, P1 ;  /* 0x000000420000780c */ /* 0x000fe20000f21670 */
[--C-:B------:R-:W-:Y:S01]  /*3b40*/  FFMA.FTZ R156, R101, R8, -R12.reuse ;  /* 0x00000008659c7223 */ /* 0x100fe2000001080c */
[----:B------:R-:W-:Y:S01]  /*3b50*/  FMNMX.FTZ R6, R33, R6, !PT ;  /* 0x0000000621067209 */ /* 0x000fe20007810000 */
[-CC-:B------:R-:W-:Y:S01]  /*3b60*/  FFMA.FTZ R158, R105, R8.reuse, -R12.reuse ;  /* 0x00000008699e7223 */ /* 0x180fe2000001080c */
[----:B------:R-:W-:Y:S01]  /*3b70*/  FSEL R83, R59, -INF , !P1 ;  /* 0xff8000003b537808 */ /* 0x000fe20004800000 */
[--C-:B------:R-:W-:Y:S01]  /*3b80*/  FFMA.FTZ R59, R103, R8, -R12.reuse ;  /* 0x00000008673b7223 */ /* 0x100fe2000001080c */
[----:B------:R-:W-:Y:S01]  /*3b90*/  FMNMX.FTZ R6, R35, R6, !PT ;  /* 0x0000000623067209 */ /* 0x000fe20007810000 */
[----:B------:R-:W-:Y:S01]  /*3ba0*/  MUFU.EX2 R156, R156 ;  /* 0x0000009c009c7308 */ /* 0x000fe20000000800 */
[----:B------:R-:W-:Y:S01]  /*3bb0*/  ISETP.NE.AND P1, PT, R82, RZ, PT ;  /* 0x000000ff5200720c */ /* 0x000fe20003f25270 */
[--C-:B------:R-:W-:Y:S01]  /*3bc0*/  FFMA.FTZ R152, R99, R8, -R12.reuse ;  /* 0x0000000863987223 */ /* 0x100fe2000001080c */
[----:B------:R-:W-:Y:S01]  /*3bd0*/  FMNMX.FTZ R6, R37, R6, !PT ;  /* 0x0000000625067209 */ /* 0x000fe20007810000 */
[-CC-:B------:R-:W-:Y:S01]  /*3be0*/  FFMA.FTZ R85, R85, R8.reuse, -R12.reuse ;  /* 0x0000000855557223 */ /* 0x180fe2000001080c */
[----:B------:R-:W-:Y:S01]  /*3bf0*/  ISETP.GT.AND P1, PT, R2, 0x48, !P1 ;  /* 0x000000480200780c */ /* 0x000fe20004f24270 */
[--C-:B------:R-:W-:Y:S01]  /*3c00*/  FFMA.FTZ R87, R87, R8, -R12.reuse ;  /* 0x0000000857577223 */ /* 0x100fe2000001080c */
[----:B------:R-:W-:Y:S01]  /*3c10*/  FMNMX.FTZ R6, R39, R6, !PT ;  /* 0x0000000627067209 */ /* 0x000fe20007810000 */
[----:B------:R-:W-:Y:S01]  /*3c20*/  MUFU.EX2 R59, R59 ;  /* 0x0000003b003b7308 */ /* 0x000fe20000000800 */
[C---:B------:R-:W-:Y:S01]  /*3c30*/  ISETP.LT.OR P1, PT, R0.reuse, 0x49, P1 ;  /* 0x000000490000780c */ /* 0x040fe20000f21670 */
[--C-:B------:R-:W-:Y:S01]  /*3c40*/  FFMA.FTZ R89, R89, R8, -R12.reuse ;  /* 0x0000000859597223 */ /* 0x100fe2000001080c */
[----:B------:R-:W-:Y:S01]  /*3c50*/  FMNMX.FTZ R6, R41, R6, !PT ;  /* 0x0000000629067209 */ /* 0x000fe20007810000 */
[-CC-:B------:R-:W-:Y:S01]  /*3c60*/  FFMA.FTZ R91, R91, R8.reuse, -R12.reuse ;  /* 0x000000085b5b7223 */ /* 0x180fe2000001080c */
[----:B------:R-:W-:Y:S01]  /*3c70*/  ISETP.LT.OR P2, PT, R0, 0x4a, P2 ;  /* 0x0000004a0000780c */ /* 0x000fe20001741670 */
[--C-:B------:R-:W-:Y:S01]  /*3c80*/  FFMA.FTZ R3, R3, R8, -R12.reuse ;  /* 0x0000000803037223 */ /* 0x100fe2000001080c */
[----:B------:R-:W-:Y:S01]  /*3c90*/  FMNMX.FTZ R6, R43, R6, !PT ;  /* 0x000000062b067209 */ /* 0x000fe20007810000 */
[----:B------:R-:W-:Y:S01]  /*3ca0*/  MUFU.EX2 R158, R158 ;  /* 0x0000009e009e7308 */ /* 0x000fe20000000800 */
[----:B------:R-:W-:Y:S01]  /*3cb0*/  FSEL R97, R62, -INF , !P1 ;  /* 0xff8000003e617808 */ /* 0x000fe20004800000 */
        /* <DEDUP_REMOVED lines=11> */
[----:B------:R-:W-:Y:S01]  /*3d70*/  FSEL R95, R66, -INF , !P3 ;  /* 0xff800000425f7808 */ /* 0x000fe20005800000 */
[--C-:B------:R-:W-:Y:S01]  /*3d80*/  FFMA.FTZ R15, R15, R8, -R12.reuse ;  /* 0x000000080f0f7223 */ /* 0x100fe2000001080c */
[----:B------:R-:W-:Y:S01]  /*3d90*/  FMNMX.FTZ R6, R51, R6, !PT ;  /* 0x0000000633067209 */ /* 0x000fe20007810000 */
[----:B------:R-:W-:Y:S01]  /*3da0*/  MUFU.EX2 R152, R152 ;  /* 0x0000009800987308 */ /* 0x000fe20000000800 */
[----:B------:R-:W-:Y:S01]  /*3db0*/  ISETP.GT.AND P6, PT, R2, 0x59, !P6 ;  /* 0x000000590200780c */ /* 0x000fe200077c4270 */
        /* <DEDUP_REMOVED lines=15> */
[----:B------:R-:W-:Y:S01]  /*3eb0*/  FFMA.FTZ R12, R69, R8, -R12 ;  /* 0x00000008450c7223 */ /* 0x000fe2000001080c */
[----:B------:R-:W-:-:S02]  /*3ec0*/  R2UR UR6, R22 ;  /* 0x00000000160672ca */ /* 0x000fc400000e0000 */
[----:B------:R-:W-:Y:S02]  /*3ed0*/  FMNMX.FTZ R6, R97, R6, !PT ;  /* 0x0000000661067209 */ /* 0x000fe40007810000 */
[----:B------:R-:W-:Y:S02]  /*3ee0*/  R2UR UR7, R74 ;  /* 0x000000004a0772ca */ /* 0x000fe400000e0000 */
[----:B------:R-:W-:Y:S01]  /*3ef0*/  FMNMX.FTZ R6, R63, R6, !PT ;  /* 0x000000063f067209 */ /* 0x000fe20007810000 */
[----:B------:R-:W-:Y:S03]  /*3f00*/  MUFU.EX2 R154, R154 ;  /* 0x0000009a009a7308 */ /* 0x000fe60000000800 */
[----:B------:R-:W-:-:S03]  /*3f10*/  FMNMX.FTZ R6, R95, R6, !PT ;  /* 0x000000065f067209 */ /* 0x000fc60007810000 */
[----:B------:R-:W-:Y:S01]  /*3f20*/  UIMAD.WIDE.U32 UR4, UR6, UR4, URZ ;  /* 0x00000004060472a5 */ /* 0x000fe2000f8e003f */
[----:B------:R-:W-:Y:S01]  /*3f30*/  FMNMX.FTZ R6, R67, R6, !PT ;  /* 0x0000000643067209 */ /* 0x000fe20007810000 */
[----:B------:R-:W-:Y:S02]  /*3f40*/  MUFU.EX2 R89, R89 ;  /* 0x0000005900597308 */ /* 0x000fe40000000800 */
[----:B------:R-:W-:Y:S01]  /*3f50*/  @UP1 USHF.R.U32.HI UR6, URZ, UR14, UR5 ;  /* 0x0000000e3f061299 */ /* 0x000fe20008011605 */
[----:B------:R-:W-:-:S03]  /*3f60*/  FMNMX.FTZ R6, R93, R6, !PT ;  /* 0x000000065d067209 */ /* 0x000fc60007810000 */
[----:B------:R-:W-:Y:S01]  /*3f70*/  UIADD3 UR4, UR7, UR6, URZ ;  /* 0x0000000607047290 */ /* 0x000fe2000fffe03f */
[----:B------:R-:W-:Y:S01]  /*3f80*/  FMNMX.FTZ R6, R71, R6, !PT ;  /* 0x0000000647067209 */ /* 0x000fe20007810000 */
[----:B------:R-:W-:Y:S02]  /*3f90*/  MUFU.EX2 R148, R148 ;  /* 0x0000009400947308 */ /* 0x000fe40000000800 */
[----:B------:R-:W-:Y:S02]  /*3fa0*/  UIADD3 UR10, UR4, UR10, URZ ;  /* 0x0000000a040a7290 */ /* 0x000fe4000fffe03f */
[----:B------:R-:W0:Y:S04]  /*3fb0*/  SHFL.BFLY PT, R45, R6, 0x2, 0x1f ;  /* 0x0c401f00062d7f89 */ /* 0x000e2800000e0000 */
[----:B------:R-:W-:Y:S08]  /*3fc0*/  MUFU.EX2 R91, R91 ;  /* 0x0000005b005b7308 */ /* 0x000ff00000000800 */
[----:B------:R-:W1:Y:S08]  /*3fd0*/  MUFU.EX2 R0, R0 ;  /* 0x0000000000007308 */ /* 0x000e700000000800 */
[----:B------:R-:W-:Y:S01]  /*3fe0*/  MUFU.EX2 R3, R3 ;  /* 0x0000000300037308 */ /* 0x000fe20000000800 */
[----:B0-----:R-:W-:-:S07]  /*3ff0*/  FMNMX.FTZ R45, R6, R45, !PT ;  /* 0x0000002d062d7209 */ /* 0x001fce0007810000 */
[----:B------:R-:W-:Y:S01]  /*4000*/  MUFU.EX2 R144, R49 ;  /* 0x0000003100907308 */ /* 0x000fe20000000800 */
[----:B------:R-:W0:Y:S01]  /*4010*/  SHFL.BFLY PT, R10, R45, 0x1, 0x1f ;  /* 0x0c201f002d0a7f89 */ /* 0x000e2200000e0000 */
[----:B-1----:R-:W-:-:S06]  /*4020*/  F2FP.F16.F32.PACK_AB R150, R0, R91 ;  /* 0x0000005b0096723e */ /* 0x002fcc00000000ff */
[----:B------:R-:W-:Y:S08]  /*4030*/  MUFU.EX2 R11, R11 ;  /* 0x0000000b000b7308 */ /* 0x000ff00000000800 */
[----:B------:R-:W-:Y:S08]  /*4040*/  MUFU.EX2 R146, R53 ;  /* 0x0000003500927308 */ /* 0x000ff00000000800 */
[----:B------:R-:W-:Y:S01]  /*4050*/  MUFU.EX2 R13, R13 ;  /* 0x0000000d000d7308 */ /* 0x000fe20000000800 */
[----:B0-----:R-:W-:-:S04]  /*4060*/  FMNMX.FTZ R10, R45, R10, !PT ;  /* 0x0000000a2d0a7209 */ /* 0x001fc80007810000 */
        /* <DEDUP_REMOVED lines=9> */
[----:B------:R0:W-:Y:S01]  /*4100*/  MUFU.EX2 R14, R31 ;  /* 0x0000001f000e7308 */ /* 0x0001e20000000800 */
        /* <DEDUP_REMOVED lines=8> */
[----:B0-----:R-:W-:Y:S01]  /*4190*/  FADD.FTZ R31, R156, R59 ;  /* 0x0000003b9c1f7221 */ /* 0x001fe20000010000 */
[-CC-:B------:R-:W-:Y:S01]  /*41a0*/  FFMA.FTZ R47, R47, R8.reuse, -R2.reuse ;  /* 0x000000082f2f7223 */ /* 0x180fe20000010802 */
[-CC-:B------:R-:W-:Y:S01]  /*41b0*/  FFMA.FTZ R77, R77, R8.reuse, -R2.reuse ;  /* 0x000000084d4d7223 */ /* 0x180fe20000010802 */
[-CC-:B------:R-:W-:Y:S01]  /*41c0*/  FFMA.FTZ R51, R51, R8.reuse, -R2.reuse ;  /* 0x0000000833337223 */ /* 0x180fe20000010802 */
[----:B------:R-:W-:Y:S01]  /*41d0*/  FADD.FTZ R6, R158, R31 ;  /* 0x0000001f9e067221 */ /* 0x000fe20000010000 */
[-CC-:B------:R-:W-:Y:S01]  /*41e0*/  FFMA.FTZ R79, R79, R8.reuse, -R2.reuse ;  /* 0x000000084f4f7223 */ /* 0x180fe20000010802 */
[-C--:B------:R-:W-:Y:S01]  /*41f0*/  FFMA.FTZ R55, R55, R8.reuse, -R2 ;  /* 0x0000000837377223 */ /* 0x080fe20000010802 */
[----:B------:R-:W0:Y:S01]  /*4200*/  MUFU.EX2 R27, R27 ;  /* 0x0000001b001b7308 */ /* 0x000e220000000800 */
[----:B------:R-:W-:Y:S01]  /*4210*/  FADD.FTZ R31, R85, R6 ;  /* 0x00000006551f7221 */ /* 0x000fe20000010000 */
[-CC-:B------:R-:W-:Y:S01]  /*4220*/  FFMA.FTZ R81, R81, R8.reuse, -R2.reuse ;  /* 0x0000000851517223 */ /* 0x180fe20000010802 */
[-CC-:B------:R-:W-:Y:S01]  /*4230*/  FFMA.FTZ R83, R83, R8.reuse, -R2.reuse ;  /* 0x0000000853537223 */ /* 0x180fe20000010802 */
[-CC-:B------:R-:W-:Y:S01]  /*4240*/  FFMA.FTZ R97, R97, R8.reuse, -R2.reuse ;  /* 0x0000000861617223 */ /* 0x180fe20000010802 */
[----:B------:R-:W-:Y:S01]  /*4250*/  FADD.FTZ R6, R152, R31 ;  /* 0x0000001f98067221 */ /* 0x000fe20000010000 */
[-CC-:B------:R-:W-:Y:S01]  /*4260*/  FFMA.FTZ R63, R63, R8.reuse, -R2.reuse ;  /* 0x000000083f3f7223 */ /* 0x180fe20000010802 */
[-C--:B------:R-:W-:Y:S01]  /*4270*/  FFMA.FTZ R95, R95, R8.reuse, -R2 ;  /* 0x000000085f5f7223 */ /* 0x080fe20000010802 */
[----:B------:R-:W1:Y:S01]  /*4280*/  MUFU.EX2 R29, R29 ;  /* 0x0000001d001d7308 */ /* 0x000e620000000800 */
[----:B------:R-:W-:Y:S01]  /*4290*/  FADD.FTZ R31, R87, R6 ;  /* 0x00000006571f7221 */ /* 0x000fe20000010000 */
[-CC-:B------:R-:W-:Y:S01]  /*42a0*/  FFMA.FTZ R67, R67, R8.reuse, -R2.reuse ;  /* 0x0000000843437223 */ /* 0x180fe20000010802 */
[-CC-:B------:R-:W-:Y:S01]  /*42b0*/  FFMA.FTZ R93, R93, R8.reuse, -R2.reuse ;  /* 0x000000085d5d7223 */ /* 0x180fe20000010802 */
[----:B------:R-:W-:Y:S01]  /*42c0*/  FFMA.FTZ R71, R71, R8, -R2 ;  /* 0x0000000847477223 */ /* 0x000fe20000010802 */
[----:B------:R-:W-:Y:S01]  /*42d0*/  FADD.FTZ R6, R154, R31 ;  /* 0x0000001f9a067221 */ /* 0x000fe20000010000 */
[----:B------:R-:W-:-:S02]  /*42e0*/  F2FP.F16.F32.PACK_AB R156, R59, R156 ;  /* 0x0000009c3b9c723e */ /* 0x000fc400000000ff */
[----:B------:R-:W2:Y:S01]  /*42f0*/  MUFU.EX2 R33, R33 ;  /* 0x0000002100217308 */ /* 0x000ea20000000800 */
[----:B------:R-:W-:Y:S01]  /*4300*/  FADD.FTZ R31, R89, R6 ;  /* 0x00000006591f7221 */ /* 0x000fe20000010000 */
[----:B0-----:R-:W-:Y:S01]  /*4310*/  FADD.FTZ R6, R26, R27 ;  /* 0x0000001b1a067221 */ /* 0x001fe20000010000 */
[----:B------:R-:W-:Y:S02]  /*4320*/  F2FP.F16.F32.PACK_AB R158, R85, R158 ;  /* 0x0000009e559e723e */ /* 0x000fe400000000ff */
[----:B------:R-:W-:Y:S01]  /*4330*/  FADD.FTZ R34, R148, R31 ;  /* 0x0000001f94227221 */ /* 0x000fe20000010000 */
[----:B------:R-:W-:Y:S02]  /*4340*/  F2FP.F16.F32.PACK_AB R152, R87, R152 ;  /* 0x000000985798723e */ /* 0x000fe400000000ff */
[----:B------:R0:W3:Y:S01]  /*4350*/  MUFU.EX2 R20, R35 ;  /* 0x0000002300147308 */ /* 0x0000e20000000800 */
[----:B------:R-:W-:Y:S01]  /*4360*/  FADD.FTZ R34, R99, R34 ;  /* 0x0000002263227221 */ /* 0x000fe20000010000 */
[----:B-1----:R-:W-:Y:S01]  /*4370*/  FADD.FTZ R31, R29, R6 ;  /* 0x000000061d1f7221 */ /* 0x002fe20000010000 */
[----:B------:R-:W-:-:S02]  /*4380*/  F2FP.F16.F32.PACK_AB R159, R14, R29 ;  /* 0x0000001d0e9f723e */ /* 0x000fc400000000ff */
[----:B------:R-:W-:Y:S01]  /*4390*/  F2FP.F16.F32.PACK_AB R154, R89, R154 ;  /* 0x0000009a599a723e */ /* 0x000fe200000000ff */
[----:B------:R-:W-:Y:S01]  /*43a0*/  FADD.FTZ R6, R14, R31 ;  /* 0x0000001f0e067221 */ /* 0x000fe20000010000 */
[----:B------:R-:W-:Y:S01]  /*43b0*/  F2FP.F16.F32.PACK_AB R148, R99, R148 ;  /* 0x000000946394723e */ /* 0x000fe200000000ff */
[----:B------:R-:W1:Y:S01]  /*43c0*/  MUFU.EX2 R37, R37 ;  /* 0x0000002500257308 */ /* 0x000e620000000800 */
[----:B0-----:R-:W-:Y:S01]  /*43d0*/  FADD.FTZ R35, R91, R34 ;  /* 0x000000225b237221 */ /* 0x001fe20000010000 */
[----:B--2---:R-:W-:Y:S01]  /*43e0*/  FADD.FTZ R31, R33, R6 ;  /* 0x00000006211f7221 */ /* 0x004fe20000010000 */
[----:B------:R-:W-:Y:S02]  /*43f0*/  F2FP.F16.F32.PACK_AB R157, R27, R26 ;  /* 0x0000001a1b9d723e */ /* 0x000fe400000000ff */
[----:B------:R-:W-:-:S03]  /*4400*/  FADD.FTZ R36, R0, R35 ;  /* 0x0000002300247221 */ /* 0x000fc60000010000 */
[----:B------:R-:W0:Y:S01]  /*4410*/  MUFU.EX2 R24, R39 ;  /* 0x0000002700187308 */ /* 0x000e220000000800 */
[----:B------:R-:W-:Y:S01]  /*4420*/  FADD.FTZ R35, R3, R36 ;  /* 0x0000002403237221 */ /* 0x000fe20000010000 */
[C---:B---3--:R-:W-:Y:S01]  /*4430*/  FADD.FTZ R6, R20.reuse, R31 ;  /* 0x0000001f14067221 */ /* 0x048fe20000010000 */
[----:B------:R-:W-:Y:S02]  /*4440*/  F2FP.F16.F32.PACK_AB R153, R20, R33 ;  /* 0x000000211499723e */ /* 0x000fe400000000ff */
[C---:B------:R-:W-:Y:S01]  /*4450*/  FADD.FTZ R36, R144.reuse, R35 ;  /* 0x0000002390247221 */ /* 0x040fe20000010000 */
[----:B------:R-:W-:Y:S02]  /*4460*/  F2FP.F16.F32.PACK_AB R144, R144, R3 ;  /* 0x000000039090723e */ /* 0x000fe400000000ff */
[----:B------:R-:W2:Y:S01]  /*4470*/  MUFU.EX2 R41, R41 ;  /* 0x0000002900297308 */ /* 0x000ea20000000800 */
[----:B-1----:R-:W-:Y:S01]  /*4480*/  FADD.FTZ R31, R37, R6 ;  /* 0x00000006251f7221 */ /* 0x002fe20000010000 */
[----:B------:R-:W-:-:S04]  /*4490*/  FADD.FTZ R35, R11, R36 ;  /* 0x000000240b237221 */ /* 0x000fc80000010000 */
[C---:B------:R-:W-:Y:S01]  /*44a0*/  FADD.FTZ R38, R146.reuse, R35 ;  /* 0x0000002392267221 */ /* 0x040fe20000010000 */
[----:B------:R-:W-:Y:S01]  /*44b0*/  F2FP.F16.F32.PACK_AB R146, R146, R11 ;  /* 0x0000000b9292723e */ /* 0x000fe200000000ff */
[----:B------:R-:W1:Y:S01]  /*44c0*/  MUFU.EX2 R28, R43 ;  /* 0x0000002b001c7308 */ /* 0x000e620000000800 */
[C---:B0-----:R-:W-:Y:S01]  /*44d0*/  FADD.FTZ R6, R24.reuse, R31 ;  /* 0x0000001f18067221 */ /* 0x041fe20000010000 */
[----:B------:R-:W-:Y:S01]  /*44e0*/  FADD.FTZ R35, R13, R38 ;  /* 0x000000260d237221 */ /* 0x000fe20000010000 */
[----:B------:R-:W-:-:S05]  /*44f0*/  F2FP.F16.F32.PACK_AB R155, R24, R37 ;  /* 0x00000025189b723e */ /* 0x000fca00000000ff */
[----:B------:R-:W0:Y:S01]  /*4500*/  MUFU.EX2 R73, R73 ;  /* 0x0000004900497308 */ /* 0x000e220000000800 */
[----:B--2---:R-:W-:Y:S01]  /*4510*/  FADD.FTZ R31, R41, R6 ;  /* 0x00000006291f7221 */ /* 0x004fe20000010000 */
[C---:B------:R-:W-:Y:S01]  /*4520*/  FADD.FTZ R6, R140.reuse, R35 ;  /* 0x000000238c067221 */ /* 0x040fe20000010000 */
[----:B------:R-:W-:-:S05]  /*4530*/  F2FP.F16.F32.PACK_AB R140, R140, R13 ;  /* 0x0000000d8c8c723e */ /* 0x000fca00000000ff */
[----:B------:R-:W2:Y:S01]  /*4540*/  MUFU.EX2 R15, R15 ;  /* 0x0000000f000f7308 */ /* 0x000ea20000000800 */
[C---:B-1----:R-:W-:Y:S01]  /*4550*/  FADD.FTZ R2, R28.reuse, R31 ;  /* 0x0000001f1c027221 */ /* 0x042fe20000010000 */
[----:B------:R-:W-:-:S06]  /*4560*/  F2FP.F16.F32.PACK_AB R149, R28, R41 ;  /* 0x000000291c95723e */ /* 0x000fcc00000000ff */
[----:B------:R-:W1:Y:S01]  /*4570*/  MUFU.EX2 R30, R47 ;  /* 0x0000002f001e7308 */ /* 0x000e620000000800 */
[----:B0-----:R-:W-:-:S07]  /*4580*/  FADD.FTZ R31, R73, R2 ;  /* 0x00000002491f7221 */ /* 0x001fce0000010000 */
[----:B------:R-:W0:Y:S01]  /*4590*/  MUFU.EX2 R77, R77 ;  /* 0x0000004d004d7308 */ /* 0x000e220000000800 */
[----:B--2---:R-:W-:-:S07]  /*45a0*/  FADD.FTZ R35, R15, R6 ;  /* 0x000000060f237221 */ /* 0x004fce0000010000 */
[----:B------:R-:W2:Y:S01]  /*45b0*/  MUFU.EX2 R142, R61 ;  /* 0x0000003d008e7308 */ /* 0x000ea20000000800 */
[C---:B-1----:R-:W-:Y:S01]  /*45c0*/  FADD.FTZ R6, R30.reuse, R31 ;  /* 0x0000001f1e067221 */ /* 0x042fe20000010000 */
[----:B------:R-:W-:-:S06]  /*45d0*/  F2FP.F16.F32.PACK_AB R151, R30, R73 ;  /* 0x000000491e97723e */ /* 0x000fcc00000000ff */
[----:B------:R-:W1:Y:S01]  /*45e0*/  MUFU.EX2 R32, R51 ;  /* 0x0000003300207308 */ /* 0x000e620000000800 */
[----:B0-----:R-:W-:-:S07]  /*45f0*/  FADD.FTZ R3, R77, R6 ;  /* 0x000000064d037221 */ /* 0x001fce0000010000 */
[----:B------:R-:W0:Y:S01]  /*4600*/  MUFU.EX2 R21, R21 ;  /* 0x0000001500157308 */ /* 0x000e220000000800 */
[C---:B--2---:R-:W-:Y:S01]  /*4610*/  FADD.FTZ R38, R142.reuse, R35 ;  /* 0x000000238e267221 */ /* 0x044fe20000010000 */
[----:B------:R-:W-:-:S06]  /*4620*/  F2FP.F16.F32.PACK_AB R142, R142, R15 ;  /* 0x0000000f8e8e723e */ /* 0x000fcc00000000ff */
        /* <DEDUP_REMOVED lines=11> */
[C---:B0-----:R-:W-:Y:S01]  /*46e0*/  FADD.FTZ R38, R34.reuse, R3 ;  /* 0x0000000322267221 */ /* 0x041fe20000010000 */
[----:B------:R-:W-:-:S06]  /*46f0*/  F2FP.F16.F32.PACK_AB R147, R34, R79 ;  /* 0x0000004f2293723e */ /* 0x000fcc00000000ff */
[----:B------:R-:W0:Y:S01]  /*4700*/  MUFU.EX2 R12, R12 ;  /* 0x0000000c000c7308 */ /* 0x000e220000000800 */
[----:B--2---:R-:W-:-:S07]  /*4710*/  FADD.FTZ R11, R25, R6 ;  /* 0x00000006190b7221 */ /* 0x004fce0000010000 */
[----:B------:R-:W2:Y:S01]  /*4720*/  MUFU.EX2 R36, R83 ;  /* 0x0000005300247308 */ /* 0x000ea20000000800 */
[----:B-1----:R-:W-:-:S07]  /*4730*/  FADD.FTZ R3, R81, R38 ;  /* 0x0000002651037221 */ /* 0x002fce0000010000 */
[----:B------:R-:W1:Y:S01]  /*4740*/  MUFU.EX2 R97, R97 ;  /* 0x0000006100617308 */ /* 0x000e620000000800 */
[C---:B0-----:R-:W-:Y:S01]  /*4750*/  FADD.FTZ R6, R12.reuse, R11 ;  /* 0x0000000b0c067221 */ /* 0x041fe20000010000 */
[----:B------:R-:W-:-:S06]  /*4760*/  F2FP.F16.F32.PACK_AB R138, R12, R25 ;  /* 0x000000190c8a723e */ /* 0x000fcc00000000ff */
[----:B------:R-:W0:Y:S01]  /*4770*/  MUFU.EX2 R2, R63 ;  /* 0x0000003f00027308 */ /* 0x000e220000000800 */
[C---:B--2---:R-:W-:Y:S01]  /*4780*/  FADD.FTZ R12, R36.reuse, R3 ;  /* 0x00000003240c7221 */ /* 0x044fe20000010000 */
[----:B------:R-:W-:-:S06]  /*4790*/  F2FP.F16.F32.PACK_AB R141, R36, R81 ;  /* 0x00000051248d723e */ /* 0x000fcc00000000ff */
[----:B------:R-:W2:Y:S01]  /*47a0*/  MUFU.EX2 R95, R95 ;  /* 0x0000005f005f7308 */ /* 0x000ea20000000800 */
[----:B-1----:R-:W-:-:S07]  /*47b0*/  FADD.FTZ R3, R97, R12 ;  /* 0x0000000c61037221 */ /* 0x002fce0000010000 */
[----:B------:R-:W1:Y:S01]  /*47c0*/  MUFU.EX2 R0, R67 ;  /* 0x0000004300007308 */ /* 0x000e620000000800 */
[C---:B0-----:R-:W-:Y:S01]  /*47d0*/  FADD.FTZ R14, R2.reuse, R3 ;  /* 0x00000003020e7221 */ /* 0x041fe20000010000 */
[----:B------:R-:W-:-:S06]  /*47e0*/  F2FP.F16.F32.PACK_AB R143, R2, R97 ;  /* 0x00000061028f723e */ /* 0x000fcc00000000ff */
[----:B------:R-:W0:Y:S01]  /*47f0*/  MUFU.EX2 R93, R93 ;  /* 0x0000005d005d7308 */ /* 0x000e220000000800 */
[----:B--2---:R-:W-:-:S07]  /*4800*/  FADD.FTZ R3, R95, R14 ;  /* 0x0000000e5f037221 */ /* 0x004fce0000010000 */
[----:B------:R-:W2:Y:S01]  /*4810*/  MUFU.EX2 R12, R71 ;  /* 0x00000047000c7308 */ /* 0x000ea20000000800 */
[C---:B-1----:R-:W-:Y:S01]  /*4820*/  FADD.FTZ R14, R0.reuse, R3 ;  /* 0x00000003000e7221 */ /* 0x042fe20000010000 */
[----:B------:R-:W-:-:S03]  /*4830*/  F2FP.F16.F32.PACK_AB R137, R0, R95 ;  /* 0x0000005f0089723e */ /* 0x000fc600000000ff */
[----:B0-----:R-:W-:Y:S01]  /*4840*/  FADD.FTZ R3, R93, R14 ;  /* 0x0000000e5d037221 */ /* 0x001fe20000010000 */
[----:B------:R-:W-:-:S03]  /*4850*/  VIADD R14, R75, 0xfffffffe ;  /* 0xfffffffe4b0e7836 */ /* 0x000fc60000000000 */
[C---:B--2---:R-:W-:Y:S01]  /*4860*/  FADD.FTZ R3, R12.reuse, R3 ;  /* 0x000000030c037221 */ /* 0x044fe20000010000 */
[----:B------:R-:W-:Y:S01]  /*4870*/  F2FP.F16.F32.PACK_AB R139, R12, R93 ;  /* 0x0000005d0c8b723e */ /* 0x000fe200000000ff */
[----:B------:R-:W-:Y:S06]  /*4880*/  @P1 BRA `(.L_x_1236) ;  /* 0x00000000004c1947 */ /* 0x000fec0003800000 */
[----:B------:R-:W-:Y:S01]  /*4890*/  ISETP.LT.AND P1, PT, RZ, UR4, PT ;  /* 0x00000004ff007c0c */ /* 0x000fe2000bf21270 */
[----:B------:R-:W-:-:S12]  /*48a0*/  UIADD3 UR14, UR4, -0x1, URZ ;  /* 0xffffffff040e7890 */ /* 0x000fd8000fffe03f */
[----:B------:R-:W-:Y:S05]  /*48b0*/  @P1 BRA `(.L_x_1237) ;  /* 0x0000000000201947 */ /* 0x000fea0003800000 */
[----:B------:R-:W-:Y:S01]  /*48c0*/  ULDC UR15, c[0x0][0x9e4] ;  /* 0x00027900000f7ab9 */ /* 0x000fe20000000800 */
[----:B------:R-:W-:Y:S02]  /*48d0*/  UIADD3 UR14, -UR4, URZ, URZ ;  /* 0x0000003f040e7290 */ /* 0x000fe4000fffe13f */
[----:B------:R-:W-:-:S11]  /*48e0*/  UISETP.NE.AND UP0, UPT, UR15, 0x1, UPT ;  /* 0x000000010f00788c */ /* 0x000fd6000bf05270 */
[----:B------:R-:W-:Y:S02]  /*48f0*/  @UP0 ULDC.64 UR4, c[0x0][0x9e8] ;  /* 0x00027a0000040ab9 */ /* 0x000fe40000000a00 */
[----:B------:R-:W-:-:S04]  /*4900*/  UIMAD.WIDE.U32 UR6, UR14, UR4, URZ ;  /* 0x000000040e0672a5 */ /* 0x000fc8000f8e003f */
[----:B------:R-:W-:-:S04]  /*4910*/  @UP0 USHF.R.U32.HI UR14, URZ, UR5, UR7 ;  /* 0x000000053f0e0299 */ /* 0x000fc80008011607 */
[----:B------:R-:W-:Y:S01]  /*4920*/  ULOP3.LUT UR14, URZ, UR14, URZ, 0x33, !UPT ;  /* 0x0000000e3f0e7292 */ /* 0x000fe2000f8e333f */
[----:B------:R-:W-:Y:S11]  /*4930*/  BRA `(.L_x_1238) ;  /* 0x0000000000147947 */ /* 0x000ff60003800000 */
.L_x_1237:
[----:B------:R-:W-:Y:S02]  /*4940*/  ULDC UR15, c[0x0][0x9e4] ;  /* 0x00027900000f7ab9 */ /* 0x000fe40000000800 */
[----:B------:R-:W-:-:S11]  /*4950*/  UISETP.NE.AND UP0, UPT, UR15, 0x1, UPT ;  /* 0x000000010f00788c */ /* 0x000fd6000bf05270 */
[----:B------:R-:W-:Y:S02]  /*4960*/  @UP0 ULDC.64 UR4, c[0x0][0x9e8] ;  /* 0x00027a0000040ab9 */ /* 0x000fe40000000a00 */
[----:B------:R-:W-:-:S04]  /*4970*/  UIMAD.WIDE.U32 UR6, UR14, UR4, URZ ;  /* 0x000000040e0672a5 */ /* 0x000fc8000f8e003f */
[----:B------:R-:W-:-:S12]  /*4980*/  @UP0 USHF.R.U32.HI UR14, URZ, UR5, UR7 ;  /* 0x000000053f0e0299 */ /* 0x000fd80008011607 */
.L_x_1238:
[----:B------:R-:W-:-:S04]  /*4990*/  UIMAD UR14, UR14, UR15, UR15 ;  /* 0x0000000f0e0e72a4 */ /* 0x000fc8000f8e020f */
[----:B------:R-:W-:-:S04]  /*49a0*/  UISETP.LT.AND UP0, UPT, UR10, UR14, UPT ;  /* 0x0000000e0a00728c */ /* 0x000fc8000bf01270 */
[----:B------:R-:W-:-:S12]  /*49b0*/  USEL UR10, UR10, UR14, UP0 ;  /* 0x0000000e0a0a7287 */ /* 0x000fd80008000000 */
.L_x_1236:
[----:B------:R-:W-:Y:S01]  /*49c0*/  R2UR UR6, R161 ;  /* 0x00000000a10672ca */ /* 0x000fe200000e0000 */
[----:B------:R-:W-:Y:S01]  /*49d0*/  UIMAD.WIDE UR4, UR10, 0x2aaaaaab, URZ ;  /* 0x2aaaaaab0a0478a5 */ /* 0x000fe2000f8e023f */
[----:B------:R-:W-:Y:S01]  /*49e0*/  IMAD.MOV.U32 R2, RZ, RZ, 0x3f800000 ;  /* 0x3f800000ff027424 */ /* 0x000fe200078e00ff */
[----:B------:R-:W-:Y:S01]  /*49f0*/  CS2R R86, SRZ ;  /* 0x0000000000567805 */ /* 0x000fe2000001ff00 */
[----:B------:R-:W-:Y:S01]  /*4a00*/  IMAD.MOV.U32 R0, RZ, RZ, 0x3f800000 ;  /* 0x3f800000ff007424 */ /* 0x000fe200078e00ff */
[----:B------:R-:W-:Y:S01]  /*4a10*/  USHF.R.U32.HI UR4, URZ, 0x1f, UR5 ;  /* 0x0000001f3f047899 */ /* 0x000fe20008011605 */
[----:B------:R-:W-:Y:S02]  /*4a20*/  CS2R R84, SRZ ;  /* 0x0000000000547805 */ /* 0x000fe4000001ff00 */
[----:B------:R-:W-:Y:S02]  /*4a30*/  CS2R R82, SRZ ;  /* 0x0000000000527805 */ /* 0x000fe4000001ff00 */
[----:B------:R-:W-:Y:S01]  /*4a40*/  CS2R R80, SRZ ;  /* 0x0000000000507805 */ /* 0x000fe2000001ff00 */
[----:B------:R-:W-:Y:S01]  /*4a50*/  ULEA.HI.SX32 UR4, UR5, UR4, 0x1c ;  /* 0x0000000405047291 */ /* 0x000fe2000f8fe23f */
[----:B------:R-:W-:-:S02]  /*4a60*/  CS2R R78, SRZ ;  /* 0x00000000004e7805 */ /* 0x000fc4000001ff00 */
[----:B------:R-:W-:Y:S02]  /*4a70*/  CS2R R76, SRZ ;  /* 0x00000000004c7805 */ /* 0x000fe4000001ff00 */
[----:B------:R-:W-:Y:S01]  /*4a80*/  CS2R R74, SRZ ;  /* 0x00000000004a7805 */ /* 0x000fe2000001ff00 */
[----:B------:R-:W-:Y:S01]  /*4a90*/  UISETP.LT.AND UP0, UPT, UR6, UR4, UPT ;  /* 0x000000040600728c */ /* 0x000fe2000bf01270 */
[----:B------:R-:W-:Y:S02]  /*4aa0*/  CS2R R72, SRZ ;  /* 0x0000000000487805 */ /* 0x000fe4000001ff00 */
[----:B------:R-:W-:Y:S02]  /*4ab0*/  CS2R R70, SRZ ;  /* 0x0000000000467805 */ /* 0x000fe4000001ff00 */
[----:B------:R-:W-:Y:S01]  /*4ac0*/  CS2R R68, SRZ ;  /* 0x0000000000447805 */ /* 0x000fe2000001ff00 */
[----:B------:R-:W-:Y:S01]  /*4ad0*/  USEL UR50, UR6, UR4, !UP0 ;  /* 0x0000000406327287 */ /* 0x000fe2000c000000 */
[----:B------:R-:W-:-:S02]  /*4ae0*/  CS2R R66, SRZ ;  /* 0x0000000000427805 */ /* 0x000fc4000001ff00 */
[----:B------:R-:W-:Y:S02]  /*4af0*/  CS2R R64, SRZ ;  /* 0x0000000000407805 */ /* 0x000fe4000001ff00 */
[----:B------:R-:W-:Y:S02]  /*4b00*/  CS2R R62, SRZ ;  /* 0x00000000003e7805 */ /* 0x000fe4000001ff00 */
[----:B------:R-:W-:Y:S02]  /*4b10*/  CS2R R60, SRZ ;  /* 0x00000000003c7805 */ /* 0x000fe4000001ff00 */
[----:B------:R-:W-:Y:S02]  /*4b20*/  CS2R R58, SRZ ;  /* 0x00000000003a7805 */ /* 0x000fe4000001ff00 */
[----:B------:R-:W-:Y:S02]  /*4b30*/  ISETP.GE.AND P1, PT, R14, UR50, PT ;  /* 0x000000320e007c0c */ /* 0x000fe4000bf26270 */
        /* <DEDUP_REMOVED lines=16> */
[----:B------:R-:W-:Y:S01]  /*4c40*/  CS2R R24, SRZ ;  /* 0x0000000000187805 */ /* 0x000fe2000001ff00 */
[----:B------:R-:W-:Y:S06]  /*4c50*/  @!P1 BRA `(.L_x_1239) ;  /* 0x0000002c00989947 */ /* 0x000fec0003800000 */
[----:B------:R-:W-:Y:S01]  /*4c60*/  IMAD.MOV.U32 R13, RZ, RZ, R10 ;  /* 0x000000ffff0d7224 */ /* 0x000fe200078e000a */
[----:B------:R-:W-:Y:S01]  /*4c70*/  UMOV UR7, UR38 ;  /* 0x0000002600077c82 */ /* 0x000fe20008000000 */
[----:B------:R-:W-:Y:S01]  /*4c80*/  IMAD.MOV.U32 R12, RZ, RZ, R7 ;  /* 0x000000ffff0c7224 */ /* 0x000fe200078e0007 */
[----:B------:R-:W-:Y:S01]  /*4c90*/  UMOV UR4, UR39 ;  /* 0x0000002700047c82 */ /* 0x000fe20008000000 */
[----:B------:R-:W-:Y:S01]  /*4ca0*/  IMAD.MOV.U32 R2, RZ, RZ, 0x3f800000 ;  /* 0x3f800000ff027424 */ /* 0x000fe200078e00ff */
[----:B------:R-:W-:Y:S01]  /*4cb0*/  ULDC UR51, c[0x0][0x9e4] ;  /* 0x0002790000337ab9 */ /* 0x000fe20000000800 */
[----:B------:R-:W-:Y:S01]  /*4cc0*/  IMAD.MOV.U32 R87, RZ, RZ, RZ ;  /* 0x000000ffff577224 */ /* 0x000fe200078e00ff */
[----:B------:R-:W-:Y:S01]  /*4cd0*/  ULDC UR54, c[0x0][0x9dc] ;  /* 0x0002770000367ab9 */ /* 0x000fe20000000800 */
[----:B------:R-:W-:-:S05]  /*4ce0*/  ULDC UR55, c[0x0][0x9e0] ;  /* 0x0002780000377ab9 */ /* 0x000fca0000000800 */
.L_x_1258:
[----:B------:R-:W-:-:S04]  /*4cf0*/  UISETP.NE.AND UP0, UPT, UR4, 0x1, UPT ;  /* 0x000000010400788c */ /* 0x000fc8000bf05270 */
[----:B------:R-:W-:-:S04]  /*4d00*/  USEL UR38, URZ, 0x1, UP0 ;  /* 0x000000013f267887 */ /* 0x000fc80008000000 */
[----:B------:R-:W-:Y:S01]  /*4d10*/  ULOP3.LUT UR38, UR7, UR38, URZ, 0x3c, !UPT ;  /* 0x0000002607267292 */ /* 0x000fe2000f8e3c3f */
[----:B------:R-:W-:Y:S11]  /*4d20*/  @!P0 BRA `(.L_x_1240) ;  /* 0x0000000000048947 */ /* 0x000ff60003800000 */
[----:B------:R-:W-:Y:S01]  /*4d30*/  BPT.TRAP 0x1 ;  /* 0x000000040000795c */ /* 0x000fe20000300000 */
.L_x_1240:
[----:B------:R-:W-:Y:S01]  /*4d40*/  UIADD3 UR39, UR4, 0x1, URZ ;  /* 0x0000000104277890 */ /* 0x000fe2000fffe03f */
[----:B------:R-:W-:-:S03]  /*4d50*/  IMAD.U32 R7, RZ, RZ, UR38 ;  /* 0x00000026ff077e24 */ /* 0x000fc6000f8e00ff */
[----:B------:R-:W-:Y:S02]  /*4d60*/  UISETP.NE.AND UP0, UPT, UR39, 0x2, UPT ;  /* 0x000000022700788c */ /* 0x000fe4000bf05270 */
[----:B------:R-:W-:Y:S02]  /*4d70*/  SHF.L.U32 R7, R7, 0x1f, RZ ;  /* 0x0000001f07077819 */ /* 0x000fe400000006ff */
[----:B------:R-:W-:-:S04]  /*4d80*/  USEL UR39, UR39, URZ, UP0 ;  /* 0x0000003f27277287 */ /* 0x000fc80008000000 */
[----:B------:R-:W-:-:S09]  /*4d90*/  ULEA UR5, UR39, UR60, 0x3 ;  /* 0x0000003c27057291 */ /* 0x000fd2000f8e183f */
[----:B------:R0:W1:Y:S01]  /*4da0*/  SYNCS.PHASECHK.TRANS64.TRYWAIT P1, [UR5+0x2a830], R7 ;  /* 0x02a83007ff0075a7 */ /* 0x0000620008020145 */
[----:B------:R-:W-:Y:S05]  /*4db0*/  @!P0 BRA `(.L_x_1241) ;  /* 0x0000000000048947 */ /* 0x000fea0003800000 */
[----:B------:R-:W-:Y:S01]  /*4dc0*/  BPT.TRAP 0x1 ;  /* 0x000000040000795c */ /* 0x000fe20000300000 */
.L_x_1241:
[----:B-1----:R-:W-:Y:S05]  /*4dd0*/  @P1 BRA `(.L_x_1242) ;  /* 0x0000000000081947 */ /* 0x002fea0003800000 */
[----:B------:R-:W1:Y:S02]  /*4de0*/  SYNCS.PHASECHK.TRANS64.TRYWAIT P1, [UR5+0x2a830], R7 ;  /* 0x02a83007ff0075a7 */ /* 0x000e640008020145 */
[----:B-1----:R-:W-:Y:S05]  /*4df0*/  @!P1 BRA `(.L_x_1243) ;  /* 0x0000011c00bc9947 */ /* 0x002fea0003800000 */
.L_x_1242:
        /* <DEDUP_REMOVED lines=15> */
[-C--:B------:R-:W-:Y:S01]  /*4ef0*/  FMUL.FTZ R25, R25, R0.reuse ;  /* 0x0000000019197220 */ /* 0x080fe20000410000 */
[-C--:B------:R-:W-:Y:S01]  /*4f00*/  FMUL.FTZ R28, R28, R0.reuse ;  /* 0x000000001c1c7220 */ /* 0x080fe20000410000 */
[----:B------:R-:W-:Y:S01]  /*4f10*/  UIADD3 UR10, UR6, 0x6, URZ ;  /* 0x00000006060a7890 */ /* 0x000fe2000fffe03f */
[-C--:B------:R-:W-:Y:S01]  /*4f20*/  FMUL.FTZ R29, R29, R0.reuse ;  /* 0x000000001d1d7220 */ /* 0x080fe20000410000 */
[----:B------:R-:W-:Y:S01]  /*4f30*/  UIADD3 UR14, UR6, 0x300, URZ ;  /* 0x00000300060e7890 */ /* 0x000fe2000fffe03f */
[-C--:B------:R-:W-:Y:S01]  /*4f40*/  FMUL.FTZ R32, R32, R0.reuse ;  /* 0x0000000020207220 */ /* 0x080fe20000410000 */
[----:B------:R-:W-:Y:S01]  /*4f50*/  UMOV UR46, UR6 ;  /* 0x00000006002e7c82 */ /* 0x000fe20008000000 */
[----:B------:R-:W-:Y:S01]  /*4f60*/  UIADD3 UR18, UR6, 0x302, URZ ;  /* 0x0000030206127890 */ /* 0x000fe2000fffe03f */
[----:B------:R-:W-:Y:S01]  /*4f70*/  HGMMA.64x96x16.F32 R88, gdesc[UR44], RZ, !UPT, gsb0 ;  /* 0x016000002c5879f0 */ /* 0x000fe2000c0008ff */
[----:B------:R-:W-:Y:S01]  /*4f80*/  UIADD3 UR46, UR6, 0x2, URZ ;  /* 0x00000002062e7890 */ /* 0x000fe2000fffe03f */
[-C--:B------:R-:W-:Y:S01]  /*4f90*/  FMUL.FTZ R33, R33, R0.reuse ;  /* 0x0000000021217220 */ /* 0x080fe20000410000 */
[----:B------:R-:W-:Y:S01]  /*4fa0*/  UMOV UR44, UR56 ;  /* 0x00000038002c7c82 */ /* 0x000fe20008000000 */
[----:B------:R-:W-:Y:S01]  /*4fb0*/  UMOV UR45, UR57 ;  /* 0x00000039002d7c82 */ /* 0x000fe20008000000 */
[----:B------:R-:W-:Y:S01]  /*4fc0*/  UMOV UR47, 0x40000040 ;  /* 0x40000040002f7882 */ /* 0x000fe20000000000 */
        /* <DEDUP_REMOVED lines=107> */
.L_x_1244:
[----:B------:R-:W-:Y:S01]  /*5680*/  ULEA UR10, UR4, UR60, 0x3 ;  /* 0x0000003c040a7291 */ /* 0x000fe2000f8e183f */
[----:B------:R-:W-:-:S05]  /*5690*/  IMAD.U32 R0, RZ, RZ, UR7 ;  /* 0x00000007ff007e24 */ /* 0x000fca000f8e00ff */
[----:B------:R-:W-:-:S04]  /*56a0*/  SHF.L.U32 R0, R0, 0x1f, RZ ;  /* 0x0000001f00007819 */ /* 0x000fc800000006ff */
[----:B------:R2:W3:Y:S01]  /*56b0*/  SYNCS.PHASECHK.TRANS64.TRYWAIT P1, [UR10+0x2a850], R0 ;  /* 0x02a85000ff0075a7 */ /* 0x0004e2000802014a */
[----:B------:R-:W-:Y:S05]  /*56c0*/  @!P0 BRA `(.L_x_1245) ;  /* 0x0000000000048947 */ /* 0x000fea0003800000 */
[----:B------:R-:W-:Y:S01]  /*56d0*/  BPT.TRAP 0x1 ;  /* 0x000000040000795c */ /* 0x000fe20000300000 */
.L_x_1245:
[----:B---3--:R-:W-:Y:S05]  /*56e0*/  @P1 BRA `(.L_x_1246) ;  /* 0x0000000000081947 */ /* 0x008fea0003800000 */
[----:B------:R-:W3:Y:S02]  /*56f0*/  SYNCS.PHASECHK.TRANS64.TRYWAIT P1, [UR10+0x2a850], R0 ;  /* 0x02a85000ff0075a7 */ /* 0x000ee4000802014a */
[----:B---3--:R-:W-:Y:S05]  /*5700*/  @!P1 BRA `(.L_x_1247) ;  /* 0x0000011400909947 */ /* 0x008fea0003800000 */
.L_x_1246:
        /* <DEDUP_REMOVED lines=37> */
.L_x_1248:
[----:B------:R-:W-:Y:S01]  /*5960*/  R2UR UR6, R19 ;  /* 0x00000000130672ca */ /* 0x000fe200000e0000 */
[----:B------:R-:W-:Y:S01]  /*5970*/  UISETP.NE.AND UP0, UPT, UR61, URZ, UPT ;  /* 0x0000003f3d00728c */ /* 0x000fe2000bf05270 */
[----:B------:R-:W-:Y:S01]  /*5980*/  R2UR UR4, R22 ;  /* 0x00000000160472ca */ /* 0x000fe200000e0000 */
[----:B------:R-:W-:Y:S01]  /*5990*/  IMAD R155, R14, -0x60, RZ ;  /* 0xffffffa00e9b7824 */ /* 0x000fe200078e02ff */
[----:B------:R-:W-:Y:S01]  /*59a0*/  UIADD3 UR5, UR5, 0x2a840, URZ ;  /* 0x0002a84005057890 */ /* 0x000fe2000fffe03f */
[----:B------:R-:W-:-:S08]  /*59b0*/  UMOV UR11, UR54 ;  /* 0x00000036000b7c82 */ /* 0x000fd00008000000 */
[----:B------:R-:W-:Y:S01]  /*59c0*/  UISETP.NE.AND UP1, UPT, UR6, URZ, UPT ;  /* 0x0000003f0600728c */ /* 0x000fe2000bf25270 */
[----:B------:R-:W3:Y:S01]  /*59d0*/  S2UR UR6, SR_CgaCtaId ;  /* 0x00000000000679c3 */ /* 0x000ee20000008800 */
[----:B01----:R-:W-:-:S04]  /*59e0*/  VIADD R7, R23, UR4 ;  /* 0x0000000417077c36 */ /* 0x003fc80008000000 */
[----:B------:R-:W-:Y:S02]  /*59f0*/  PLOP3.LUT P1, PT, PT, PT, UP1, 0x80, 0x0 ;  /* 0x000000000000781c */ /* 0x000fe40003f2f018 */
[----:B------:R-:W-:-:S03]  /*5a00*/  PLOP3.LUT P2, PT, PT, PT, UP1, 0x80, 0x0 ;  /* 0x000000000000781c */ /* 0x000fc60003f4f018 */
[----:B------:R-:W-:-:S08]  /*5a10*/  @UP1 ULDC UR4, c[0x0][0x44c] ;  /* 0x0001130000041ab9 */ /* 0x000fd00000000800 */
[----:B--2---:R-:W-:Y:S01]  /*5a20*/  @P1 IMAD.HI.U32 R0, R7, UR4, RZ ;  /* 0x0000000407001c27 */ /* 0x004fe2000f8e00ff */
[----:B------:R-:W-:Y:S01]  /*5a30*/  @UP1 ULDC UR4, c[0x0][0x450] ;  /* 0x0001140000041ab9 */ /* 0x000fe20000000800 */
[----:B------:R-:W-:-:S03]  /*5a40*/  PLOP3.LUT P1, PT, PT, PT, UP0, 0x40, 0x0 ;  /* 0x000000000000781c */ /* 0x000fc60003f2e808 */
[----:B------:R-:W-:Y:S01]  /*5a50*/  @P2 SHF.R.U32.HI R7, RZ, UR4, R0 ;  /* 0x00000004ff072c19 */ /* 0x000fe20008011600 */
[----:B---3--:R-:W-:Y:S01]  /*5a60*/  UPRMT UR5, UR6, 0x654, UR5 ;  /* 0x0000065406057896 */ /* 0x008fe20008000005 */
[----:B------:R-:W-:Y:S01]  /*5a70*/  IADD3 R0, -R18, 0x1, R155 ;  /* 0x0000000112007810 */ /* 0x000fe20007ffe19b */
[----:B------:R-:W-:Y:S02]  /*5a80*/  ULOP3.LUT UR4, URZ, UR11, URZ, 0x33, !UPT ;  /* 0x0000000b3f047292 */ /* 0x000fe4000f8e333f */
[----:B------:R-:W0:Y:S01]  /*5a90*/  SHFL.IDX PT, R15, R7, RZ, 0x1c1f ;  /* 0x001c1fff070f7589 */ /* 0x000e2200000e0000 */
[----:B------:R-:W-:-:S04]  /*5aa0*/  IADD3 R0, -R17, R0, R16 ;  /* 0x0000000011007210 */ /* 0x000fc80007ffe110 */
[----:B------:R-:W-:Y:S01]  /*5ab0*/  SYNCS.ARRIVE.TRANS64.RED.A1T0 RZ, [UR5], RZ ;  /* 0x000000ffffff79a7 */ /* 0x000fe20008100405 */
[C---:B------:R-:W-:Y:S02]  /*5ac0*/  VIADD R2, R0.reuse, UR55 ;  /* 0x0000003700027c36 */ /* 0x040fe40008000000 */
[----:B------:R-:W-:Y:S02]  /*5ad0*/  VIADD R20, R0, UR4 ;  /* 0x0000000400147c36 */ /* 0x000fe40008000000 */
[----:B------:R-:W-:Y:S02]  /*5ae0*/  IMAD.IADD R0, R155, 0x1, -R18 ;  /* 0x000000019b007824 */ /* 0x000fe400078e0a12 */
[--C-:B0-----:R-:W-:Y:S02]  /*5af0*/  IMAD.IADD R136, R2, 0x1, R15.reuse ;  /* 0x0000000102887824 */ /* 0x101fe400078e020f */
[----:B------:R-:W-:Y:S01]  /*5b00*/  IMAD.IADD R8, R20, 0x1, R15 ;  /* 0x0000000114087824 */ /* 0x000fe200078e020f */
[----:B------:R-:W-:Y:S06]  /*5b10*/  @P1 BRA `(.L_x_1249) ;  /* 0x0000000000541947 */ /* 0x000fec0003800000 */
[----:B------:R-:W-:Y:S01]  /*5b20*/  IADD3 R15, -R17, R16, R15 ;  /* 0x00000010110f7210 */ /* 0x000fe20007ffe10f */
[----:B------:R-:W-:Y:S03]  /*5b30*/  BSSY B0, `(.L_x_1250) ;  /* 0x0000010000007945 */ /* 0x000fe60003800000 */
        /* <DEDUP_REMOVED lines=10> */
.L_x_1251:
[----:B------:R-:W-:-:S05]  /*5be0*/  IMAD.U32 R21, RZ, RZ, UR51 ;  /* 0x00000033ff157e24 */ /* 0x000fca000f8e00ff */
[----:B------:R-:W-:-:S13]  /*5bf0*/  ISETP.NE.AND P1, PT, R21, 0x1, PT ;  /* 0x000000011500780c */ /* 0x000fda0003f25270 */
[----:B------:R-:W0:Y:S02]  /*5c00*/  @P1 LDC.64 R10, c[0x0][0x9e8] ;  /* 0x00027a00ff0a1b82 */ /* 0x000e240000000a00 */
[----:B0-----:R-:W-:-:S05]  /*5c10*/  @P1 IMAD.HI.U32 R10, R15, R10, RZ ;  /* 0x0000000a0f0a1227 */ /* 0x001fca00078e00ff */
[----:B------:R-:W-:-:S07]  /*5c20*/  @P1 SHF.R.U32.HI R15, RZ, R11, R10 ;  /* 0x0000000bff0f1219 */ /* 0x000fce000001160a */
.L_x_1252:
[----:B------:R-:W-:Y:S05]  /*5c30*/  BSYNC B0 ;  /* 0x0000000000007941 */ /* 0x000fea0003800000 */
.L_x_1250:
[----:B------:R-:W-:-:S05]  /*5c40*/  IMAD R15, R15, R21, R0 ;  /* 0x000000150f0f7224 */ /* 0x000fca00078e0200 */
[----:B------:R-:W-:Y:S02]  /*5c50*/  VIADDMNMX R136, R15, R21, R136, PT ;  /* 0x000000150f887246 */ /* 0x000fe40003800188 */
[----:B------:R-:W-:-:S07]  /*5c60*/  VIMNMX R8, R8, R15, !PT ;  /* 0x0000000f08087248 */ /* 0x000fce0007fe0100 */
.L_x_1249:
[C---:B------:R-:W-:Y:S01]  /*5c70*/  ISETP.GE.AND P2, PT, R155.reuse, 0x9, PT ;  /* 0x000000099b00780c */ /* 0x040fe20003f46270 */
[----:B------:R-:W0:Y:S01]  /*5c80*/  SHFL.IDX PT, R7, R7, 0x1, 0x1c1f ;  /* 0x003c1f0007077f89 */ /* 0x000e2200000e0000 */
[C---:B------:R-:W-:Y:S01]  /*5c90*/  ISETP.GE.AND P1, PT, R155.reuse, 0x2, PT ;  /* 0x000000029b00780c */ /* 0x040fe20003f26270 */
[----:B------:R-:W-:Y:S01]  /*5ca0*/  UISETP.NE.AND UP0, UPT, UR61, URZ, UPT ;  /* 0x0000003f3d00728c */ /* 0x000fe2000bf05270 */
        /* <DEDUP_REMOVED lines=10> */
[----:B------:R-:W-:Y:S01]  /*5d50*/  ISETP.LT.OR P3, PT, R136, 0x11, P3 ;  /* 0x000000118800780c */ /* 0x000fe20001f61670 */
[--C-:B0-----:R-:W-:Y:S01]  /*5d60*/  IMAD.IADD R2, R2, 0x1, R7.reuse ;  /* 0x0000000102027824 */ /* 0x101fe200078e0207 */
[----:B------:R-:W-:Y:S01]  /*5d70*/  ISETP.GT.AND P4, PT, R8, 0x9, !P6 ;  /* 0x000000090800780c */ /* 0x000fe20007784270 */
[----:B------:R-:W-:Y:S01]  /*5d80*/  IMAD.IADD R20, R20, 0x1, R7 ;  /* 0x0000000114147824 */ /* 0x000fe200078e0207 */
[----:B------:R-:W-:Y:S02]  /*5d90*/  ISETP.GE.AND P5, PT, R155, 0x12, PT ;  /* 0x000000129b00780c */ /* 0x000fe40003fa6270 */
[----:B------:R-:W-:Y:S02]  /*5da0*/  FSEL R21, R96, -INF , !P3 ;  /* 0xff80000060157808 */ /* 0x000fe40005800000 */
[----:B------:R-:W-:Y:S02]  /*5db0*/  ISETP.LT.OR P4, PT, R136, 0xa, P4 ;  /* 0x0000000a8800780c */ /* 0x000fe40002781670 */
[----:B------:R-:W-:-:S02]  /*5dc0*/  ISETP.GT.AND P3, PT, R8, 0x11, !P5 ;  /* 0x000000110800780c */ /* 0x000fc40006f64270 */
[----:B------:R-:W-:Y:S02]  /*5dd0*/  FSEL R93, R93, -INF , !P4 ;  /* 0xff8000005d5d7808 */ /* 0x000fe40006000000 */
        /* <DEDUP_REMOVED lines=94> */
[----:B------:R-:W-:-:S04]  /*63c0*/  ISETP.LT.OR P6, PT, R136, 0x5a, P6 ;  /* 0x0000005a8800780c */ /* 0x000fc800037c1670 */
[----:B------:R-:W-:Y:S02]  /*63d0*/  FSEL R133, R133, -INF , !P6 ;  /* 0xff80000085857808 */ /* 0x000fe40007000000 */
[----:B------:R-:W-:-:S13]  /*63e0*/  PLOP3.LUT P6, PT, PT, PT, UP0, 0x40, 0x0 ;  /* 0x000000000000781c */ /* 0x000fda0003fce808 */
[----:B------:R-:W-:Y:S05]  /*63f0*/  @P6 BRA `(.L_x_1253) ;  /* 0x0000000000546947 */ /* 0x000fea0003800000 */
        /* <DEDUP_REMOVED lines=12> */
.L_x_1255:
[----:B------:R-:W-:-:S05]  /*64c0*/  IMAD.U32 R8, RZ, RZ, UR51 ;  /* 0x00000033ff087e24 */ /* 0x000fca000f8e00ff */
[----:B------:R-:W-:-:S13]  /*64d0*/  ISETP.NE.AND P6, PT, R8, 0x1, PT ;  /* 0x000000010800780c */ /* 0x000fda0003fc5270 */
[----:B------:R-:W0:Y:S02]  /*64e0*/  @P6 LDC.64 R10, c[0x0][0x9e8] ;  /* 0x00027a00ff0a6b82 */ /* 0x000e240000000a00 */
[----:B0-----:R-:W-:-:S05]  /*64f0*/  @P6 IMAD.HI.U32 R10, R7, R10, RZ ;  /* 0x0000000a070a6227 */ /* 0x001fca00078e00ff */
[----:B------:R-:W-:-:S07]  /*6500*/  @P6 SHF.R.U32.HI R7, RZ, R11, R10 ;  /* 0x0000000bff076219 */ /* 0x000fce000001160a */
.L_x_1256:
[----:B------:R-:W-:Y:S05]  /*6510*/  BSYNC B0 ;  /* 0x0000000000007941 */ /* 0x000fea0003800000 */
.L_x_1254:
[----:B------:R-:W-:-:S05]  /*6520*/  IMAD R7, R7, R8, R0 ;  /* 0x0000000807077224 */ /* 0x000fca00078e0200 */
[----:B------:R-:W-:Y:S02]  /*6530*/  VIADDMNMX R2, R7, R8, R2, PT ;  /* 0x0000000807027246 */ /* 0x000fe40003800102 */
[----:B------:R-:W-:-:S07]  /*6540*/  VIMNMX R20, R20, R7, !PT ;  /* 0x0000000714147248 */ /* 0x000fce0007fe0100 */
.L_x_1253:
[C---:B------:R-:W-:Y:S01]  /*6550*/  ISETP.GT.AND P1, PT, R20.reuse, 0x1, !P1 ;  /* 0x000000011400780c */ /* 0x040fe20004f24270 */
[----:B------:R-:W0:Y:S01]  /*6560*/  LDC R8, c[0x0][0x988] ;  /* 0x00026200ff087b82 */ /* 0x000e220000000800 */
        /* <DEDUP_REMOVED lines=64> */
[----:B------:R-:W-:-:S02]  /*6970*/  ISETP.NE.AND P2, PT, R154, RZ, PT ;  /* 0x000000ff9a00720c */ /* 0x000fc40003f45270 */
[----:B------:R-:W-:Y:S02]  /*6980*/  ISETP.GT.AND P1, PT, R20, 0x30, !P1 ;  /* 0x000000301400780c */ /* 0x000fe40004f24270 */
[----:B------:R-:W-:Y:S02]  /*6990*/  FMNMX.FTZ R0, R153, R0, !PT ;  /* 0x0000000099007209 */ /* 0x000fe40007810000 */
[----:B------:R-:W-:Y:S02]  /*69a0*/  ISETP.LT.OR P1, PT, R2, 0x31, P1 ;  /* 0x000000310200780c */ /* 0x000fe40000f21670 */
[----:B------:R-:W-:Y:S02]  /*69b0*/  FMNMX.FTZ R10, R133, R0, !PT ;  /* 0x00000000850a7209 */ /* 0x000fe40007810000 */
[----:B------:R-:W-:Y:S02]  /*69c0*/  FSEL R211, R114, -INF , !P1 ;  /* 0xff80000072d37808 */ /* 0x000fe40004800000 */
[----:B------:R-:W-:Y:S01]  /*69d0*/  ISETP.NE.AND P1, PT, R112, RZ, PT ;  /* 0x000000ff7000720c */ /* 0x000fe20003f25270 */
[----:B------:R-:W1:Y:S01]  /*69e0*/  SHFL.BFLY PT, R7, R10, 0x2, 0x1f ;  /* 0x0c401f000a077f89 */ /* 0x000e6200000e0000 */
[----:B------:R-:W-:-:S02]  /*69f0*/  ISETP.NE.AND P6, PT, R156, RZ, PT ;  /* 0x000000ff9c00720c */ /* 0x000fc40003fc5270 */
[C---:B------:R-:W-:Y:S02]  /*6a00*/  ISETP.GT.AND P1, PT, R20.reuse, 0x31, !P1 ;  /* 0x000000311400780c */ /* 0x040fe40004f24270 */
[----:B------:R-:W-:Y:S02]  /*6a10*/  ISETP.GT.AND P3, PT, R20, 0x50, !P3 ;  /* 0x000000501400780c */ /* 0x000fe40005f64270 */
[----:B------:R-:W-:Y:S02]  /*6a20*/  ISETP.LT.OR P1, PT, R2, 0x32, P1 ;  /* 0x000000320200780c */ /* 0x000fe40000f21670 */
[----:B------:R-:W-:Y:S02]  /*6a30*/  ISETP.GT.AND P4, PT, R20, 0x51, !P4 ;  /* 0x000000511400780c */ /* 0x000fe40006784270 */
[----:B------:R-:W-:Y:S02]  /*6a40*/  FSEL R115, R115, -INF , !P1 ;  /* 0xff80000073737808 */ /* 0x000fe40004800000 */
[----:B------:R-:W-:-:S02]  /*6a50*/  ISETP.NE.AND P1, PT, R146, RZ, PT ;  /* 0x000000ff9200720c */ /* 0x000fc40003f25270 */
[----:B------:R-:W-:Y:S02]  /*6a60*/  ISETP.LT.OR P3, PT, R2, 0x51, P3 ;  /* 0x000000510200780c */ /* 0x000fe40001f61670 */
[C---:B------:R-:W-:Y:S02]  /*6a70*/  ISETP.GT.AND P1, PT, R20.reuse, 0x38, !P1 ;  /* 0x000000381400780c */ /* 0x040fe40004f24270 */
[----:B------:R-:W-:Y:S02]  /*6a80*/  ISETP.GT.AND P5, PT, R20, 0x58, !P5 ;  /* 0x000000581400780c */ /* 0x000fe40006fa4270 */
[C---:B------:R-:W-:Y:S02]  /*6a90*/  ISETP.LT.OR P1, PT, R2.reuse, 0x39, P1 ;  /* 0x000000390200780c */ /* 0x040fe40000f21670 */
[----:B------:R-:W-:Y:S02]  /*6aa0*/  ISETP.LT.OR P4, PT, R2, 0x52, P4 ;  /* 0x000000520200780c */ /* 0x000fe40002781670 */
[----:B------:R-:W-:-:S02]  /*6ab0*/  FSEL R213, R118, -INF , !P1 ;  /* 0xff80000076d57808 */ /* 0x000fc40004800000 */
[----:B------:R-:W-:Y:S02]  /*6ac0*/  ISETP.NE.AND P1, PT, R116, RZ, PT ;  /* 0x000000ff7400720c */ /* 0x000fe40003f25270 */
[----:B-1----:R-:W-:Y:S02]  /*6ad0*/  FMNMX.FTZ R94, R10, R7, !PT ;  /* 0x000000070a5e7209 */ /* 0x002fe40007810000 */
[----:B------:R-:W-:Y:S02]  /*6ae0*/  ISETP.GT.AND P1, PT, R20, 0x39, !P1 ;  /* 0x000000391400780c */ /* 0x000fe40004f24270 */
[C---:B------:R-:W-:Y:S01]  /*6af0*/  ISETP.LT.OR P5, PT, R2.reuse, 0x59, P5 ;  /* 0x000000590200780c */ /* 0x040fe20002fa1670 */
[----:B------:R-:W1:Y:S01]  /*6b00*/  SHFL.BFLY PT, R7, R94, 0x1, 0x1f ;  /* 0x0c201f005e077f89 */ /* 0x000e6200000e0000 */
[----:B------:R-:W-:Y:S02]  /*6b10*/  ISETP.LT.OR P1, PT, R2, 0x3a, P1 ;  /* 0x0000003a0200780c */ /* 0x000fe40000f21670 */
[----:B------:R-:W-:-:S02]  /*6b20*/  FSEL R131, R131, -INF , !P4 ;  /* 0xff80000083837808 */ /* 0x000fc40006000000 */
[----:B------:R-:W-:Y:S02]  /*6b30*/  FSEL R119, R119, -INF , !P1 ;  /* 0xff80000077777808 */ /* 0x000fe40004800000 */
[----:B------:R-:W-:-:S04]  /*6b40*/  ISETP.NE.AND P1, PT, R148, RZ, PT ;  /* 0x000000ff9400720c */ /* 0x000fc80003f25270 */
        /* <DEDUP_REMOVED lines=8> */
[----:B------:R-:W-:Y:S01]  /*6bd0*/  ISETP.GT.AND P1, PT, R20, 0x48, !P6 ;  /* 0x000000481400780c */ /* 0x000fe20007724270 */
[----:B0-----:R-:W-:Y:S01]  /*6be0*/  FMUL.FTZ R0, R7, R8 ;  /* 0x0000000807007220 */ /* 0x001fe20000410000 */
[----:B------:R-:W-:Y:S02]  /*6bf0*/  ISETP.NE.AND P6, PT, R120, RZ, PT ;  /* 0x000000ff7800720c */ /* 0x000fe40003fc5270 */
[----:B------:R-:W-:Y:S02]  /*6c00*/  ISETP.LT.OR P1, PT, R2, 0x49, P1 ;  /* 0x000000490200780c */ /* 0x000fe40000f21670 */
[----:B------:R-:W-:Y:S02]  /*6c10*/  ISETP.GT.AND P2, PT, R20, 0x49, !P2 ;  /* 0x000000491400780c */ /* 0x000fe40005744270 */
[----:B------:R-:W-:Y:S02]  /*6c20*/  FSEL R217, R126, -INF , !P1 ;  /* 0xff8000007ed97808 */ /* 0x000fe40004800000 */
[----:B------:R-:W-:-:S02]  /*6c30*/  ISETP.GT.AND P1, PT, R20, RZ, !P6 ;  /* 0x000000ff1400720c */ /* 0x000fc40007724270 */
[C---:B------:R-:W-:Y:S02]  /*6c40*/  ISETP.LT.OR P2, PT, R2.reuse, 0x4a, P2 ;  /* 0x0000004a0200780c */ /* 0x040fe40001741670 */
[----:B------:R-:W-:Y:S02]  /*6c50*/  ISETP.LT.OR P1, PT, R2, 0x1, P1 ;  /* 0x000000010200780c */ /* 0x000fe40000f21670 */
[----:B------:R-:W-:Y:S02]  /*6c60*/  FSEL R127, R127, -INF , !P2 ;  /* 0xff8000007f7f7808 */ /* 0x000fe40005000000 */
[----:B------:R-:W-:Y:S02]  /*6c70*/  FSEL R90, R90, -INF , !P1 ;  /* 0xff8000005a5a7808 */ /* 0x000fe40004800000 */
[----:B------:R-:W-:Y:S02]  /*6c80*/  FSETP.NEU.FTZ.AND P1, PT, R7, -INF , PT ;  /* 0xff8000000700780b */ /* 0x000fe40003f3d000 */
[----:B------:R-:W-:-:S02]  /*6c90*/  FMNMX.FTZ R10, R90, R13, !PT ;  /* 0x0000000d5a0a7209 */ /* 0x000fc40007810000 */
[----:B------:R-:W-:Y:S02]  /*6ca0*/  FSEL R0, R0, RZ, P1 ;  /* 0x000000ff00007208 */ /* 0x000fe40000800000 */
[----:B------:R-:W-:Y:S02]  /*6cb0*/  FMNMX.FTZ R10, R91, R10, !PT ;  /* 0x0000000a5b0a7209 */ /* 0x000fe40007810000 */
[----:B------:R-:W-:Y:S01]  /*6cc0*/  ISETP.NE.AND P6, PT, R88, RZ, PT ;  /* 0x000000ff5800720c */ /* 0x000fe20003fc5270 */
[--C-:B------:R-:W-:Y:S01]  /*6cd0*/  FFMA.FTZ R152, R21, R8, -R0.reuse ;  /* 0x0000000815987223 */ /* 0x100fe20000010800 */
[----:B------:R-:W-:Y:S01]  /*6ce0*/  FMNMX.FTZ R10, R11, R10, !PT ;  /* 0x0000000a0b0a7209 */ /* 0x000fe20007810000 */
[-CC-:B------:R-:W-:Y:S01]  /*6cf0*/  FFMA.FTZ R21, R97, R8.reuse, -R0.reuse ;  /* 0x0000000861157223 */ /* 0x180fe20000010800 */
[----:B------:R-:W-:Y:S01]  /*6d00*/  FSEL R97, R130, -INF , !P3 ;  /* 0xff80000082617808 */ /* 0x000fe20005800000 */
[--C-:B------:R-:W-:Y:S01]  /*6d10*/  FFMA.FTZ R154, R137, R8, -R0.reuse ;  /* 0x00000008899a7223 */ /* 0x100fe20000010800 */
[----:B------:R-:W-:Y:S01]  /*6d20*/  FMNMX.FTZ R10, R95, R10, !PT ;  /* 0x0000000a5f0a7209 */ /* 0x000fe20007810000 */
[-CC-:B------:R-:W-:Y:S01]  /*6d30*/  FFMA.FTZ R148, R139, R8.reuse, -R0.reuse ;  /* 0x000000088b947223 */ /* 0x180fe20000010800 */
        /* <DEDUP_REMOVED lines=23> */
[-CC-:B------:R-:W-:Y:S01]  /*6eb0*/  FFMA.FTZ R219, R219, R8.reuse, -R0.reuse ;  /* 0x00000008dbdb7223 */ /* 0x180fe20000010800 */
[-CC-:B------:R-:W-:Y:S01]  /*6ec0*/  FFMA.FTZ R150, R141, R8.reuse, -R0.reuse ;  /* 0x000000088d967223 */ /* 0x180fe20000010800 */
[--C-:B------:R-:W-:Y:S01]  /*6ed0*/  FFMA.FTZ R144, R143, R8, -R0.reuse ;  /* 0x000000088f907223 */ /* 0x100fe20000010800 */
[----:B------:R-:W-:Y:S01]  /*6ee0*/  FMNMX.FTZ R10, R209, R10, !PT ;  /* 0x0000000ad10a7209 */ /* 0x000fe20007810000 */
[-CC-:B------:R-:W-:Y:S01]  /*6ef0*/  FFMA.FTZ R146, R145, R8.reuse, -R0.reuse ;  /* 0x0000000891927223 */ /* 0x180fe20000010800 */
[-CC-:B------:R-:W-:Y:S01]  /*6f00*/  FFMA.FTZ R140, R147, R8.reuse, -R0.reuse ;  /* 0x00000008938c7223 */ /* 0x180fe20000010800 */
[--C-:B------:R-:W-:Y:S01]  /*6f10*/  FFMA.FTZ R142, R149, R8, -R0.reuse ;  /* 0x00000008958e7223 */ /* 0x100fe20000010800 */
[----:B------:R-:W-:Y:S01]  /*6f20*/  FMNMX.FTZ R10, R111, R10, !PT ;  /* 0x0000000a6f0a7209 */ /* 0x000fe20007810000 */
[-CC-:B------:R-:W-:Y:S01]  /*6f30*/  FFMA.FTZ R136, R151, R8.reuse, -R0.reuse ;  /* 0x0000000897887223 */ /* 0x180fe20000010800 */
[-CC-:B------:R-:W-:Y:S01]  /*6f40*/  FFMA.FTZ R138, R153, R8.reuse, -R0.reuse ;  /* 0x00000008998a7223 */ /* 0x180fe20000010800 */
[----:B------:R-:W-:Y:S01]  /*6f50*/  FFMA.FTZ R125, R133, R8, -R0 ;  /* 0x00000008857d7223 */ /* 0x000fe20000010800 */
[----:B------:R-:W-:Y:S01]  /*6f60*/  FMNMX.FTZ R10, R211, R10, !PT ;  /* 0x0000000ad30a7209 */ /* 0x000fe20007810000 */
[----:B------:R-:W-:Y:S01]  /*6f70*/  FMUL.FTZ R0, R129, R8 ;  /* 0x0000000881007220 */ /* 0x000fe20000410000 */
[----:B------:R-:W-:Y:S02]  /*6f80*/  MUFU.EX2 R219, R219 ;  /* 0x000000db00db7308 */ /* 0x000fe40000000800 */
[----:B------:R-:W-:-:S04]  /*6f90*/  FMNMX.FTZ R10, R115, R10, !PT ;  /* 0x0000000a730a7209 */ /* 0x000fc80007810000 */
[----:B------:R-:W-:Y:S02]  /*6fa0*/  FMNMX.FTZ R10, R213, R10, !PT ;  /* 0x0000000ad50a7209 */ /* 0x000fe40007810000 */
[----:B------:R-:W0:Y:S02]  /*6fb0*/  MUFU.EX2 R0, R0 ;  /* 0x0000000000007308 */ /* 0x000e240000000800 */
[----:B------:R-:W-:-:S04]  /*6fc0*/  FMNMX.FTZ R10, R119, R10, !PT ;  /* 0x0000000a770a7209 */ /* 0x000fc80007810000 */
[----:B------:R-:W-:Y:S02]  /*6fd0*/  FMNMX.FTZ R10, R215, R10, !PT ;  /* 0x0000000ad70a7209 */ /* 0x000fe40007810000 */
[----:B------:R-:W1:Y:S02]  /*6fe0*/  MUFU.EX2 R156, R156 ;  /* 0x0000009c009c7308 */ /* 0x000e640000000800 */
[----:B------:R-:W-:-:S04]  /*6ff0*/  FMNMX.FTZ R10, R123, R10, !PT ;  /* 0x0000000a7b0a7209 */ /* 0x000fc80007810000 */
[----:B------:R-:W-:Y:S02]  /*7000*/  FMNMX.FTZ R10, R217, R10, !PT ;  /* 0x0000000ad90a7209 */ /* 0x000fe40007810000 */
[----:B------:R-:W2:Y:S02]  /*7010*/  MUFU.EX2 R158, R158 ;  /* 0x0000009e009e7308 */ /* 0x000ea40000000800 */
[----:B------:R-:W-:-:S04]  /*7020*/  FMNMX.FTZ R10, R127, R10, !PT ;  /* 0x0000000a7f0a7209 */ /* 0x000fc80007810000 */
[----:B------:R-:W-:Y:S02]  /*7030*/  FMNMX.FTZ R10, R97, R10, !PT ;  /* 0x0000000a610a7209 */ /* 0x000fe40007810000 */
[----:B------:R-:W3:Y:S02]  /*7040*/  MUFU.EX2 R89, R89 ;  /* 0x0000005900597308 */ /* 0x000ee40000000800 */
[----:B------:R-:W-:-:S04]  /*7050*/  FMNMX.FTZ R10, R131, R10, !PT ;  /* 0x0000000a830a7209 */ /* 0x000fc80007810000 */
[----:B------:R-:W-:Y:S02]  /*7060*/  FMNMX.FTZ R10, R137, R10, !PT ;  /* 0x0000000a890a7209 */ /* 0x000fe40007810000 */
[----:B------:R-:W4:Y:S02]  /*7070*/  MUFU.EX2 R152, R152 ;  /* 0x0000009800987308 */ /* 0x000f240000000800 */
[----:B------:R-:W-:-:S05]  /*7080*/  FMNMX.FTZ R10, R135, R10, !PT ;  /* 0x0000000a870a7209 */ /* 0x000fca0007810000 */
[----:B------:R-:W5:Y:S01]  /*7090*/  SHFL.BFLY PT, R139, R10, 0x2, 0x1f ;  /* 0x0c401f000a8b7f89 */ /* 0x000f6200000e0000 */
[----:B------:R-:W-:Y:S08]  /*70a0*/  MUFU.EX2 R21, R21 ;  /* 0x0000001500157308 */ /* 0x000ff00000000800 */
[----:B------:R-:W-:Y:S08]  /*70b0*/  MUFU.EX2 R154, R154 ;  /* 0x0000009a009a7308 */ /* 0x000ff00000000800 */
[----:B------:R-:W-:Y:S01]  /*70c0*/  MUFU.EX2 R15, R15 ;  /* 0x0000000f000f7308 */ /* 0x000fe20000000800 */
[----:B-----5:R-:W-:-:S07]  /*70d0*/  FMNMX.FTZ R139, R10, R139, !PT ;  /* 0x0000008b0a8b7209 */ /* 0x020fce0007810000 */
[----:B------:R-:W-:Y:S01]  /*70e0*/  MUFU.EX2 R148, R148 ;  /* 0x0000009400947308 */ /* 0x000fe20000000800 */
[----:B------:R-:W5:Y:S07]  /*70f0*/  SHFL.BFLY PT, R10, R139, 0x1, 0x1f ;  /* 0x0c201f008b0a7f89 */ /* 0x000f6e00000e0000 */
[----:B------:R-:W-:Y:S08]  /*7100*/  MUFU.EX2 R93, R93 ;  /* 0x0000005d005d7308 */ /* 0x000ff00000000800 */
[----:B------:R-:W-:Y:S08]  /*7110*/  MUFU.EX2 R150, R150 ;  /* 0x0000009600967308 */ /* 0x000ff00000000800 */
[----:B------:R-:W-:Y:S01]  /*7120*/  MUFU.EX2 R101, R101 ;  /* 0x0000006500657308 */ /* 0x000fe20000000800 */
[----:B-----5:R-:W-:-:S04]  /*7130*/  FMNMX.FTZ R10, R139, R10, !PT ;  /* 0x0000000a8b0a7209 */ /* 0x020fc80007810000 */
[C---:B------:R-:W-:Y:S01]  /*7140*/  FSETP.NEU.FTZ.AND P1, PT, R10.reuse, -INF , PT ;  /* 0xff8000000a00780b */ /* 0x040fe20003f3d000 */
[C---:B------:R-:W-:Y:S02]  /*7150*/  FMUL.FTZ R12, R10.reuse, R8 ;  /* 0x000000080a0c7220 */ /* 0x040fe40000410000 */
[----:B------:R-:W-:Y:S01]  /*7160*/  MUFU.EX2 R144, R144 ;  /* 0x0000009000907308 */ /* 0x000fe20000000800 */
[----:B------:R-:W-:Y:S02]  /*7170*/  FSEL R2, R10, RZ, P1 ;  /* 0x000000ff0a027208 */ /* 0x000fe40000800000 */
[----:B------:R-:W-:-:S03]  /*7180*/  FSEL R12, R12, RZ, P1 ;  /* 0x000000ff0c0c7208 */ /* 0x000fc60000800000 */
[----:B------:R-:W-:Y:S02]  /*7190*/  FADD.FTZ R13, -R2, R13 ;  /* 0x0000000d020d7221 */ /* 0x000fe40000010100 */
[----:B------:R-:W-:Y:S01]  /*71a0*/  MUFU.EX2 R105, R105 ;  /* 0x0000006900697308 */ /* 0x000fe20000000800 */
[-CC-:B------:R-:W-:Y:S01]  /*71b0*/  FFMA.FTZ R129, R90, R8.reuse, -R12.reuse ;  /* 0x000000085a817223 */ /* 0x180fe2000001080c */
[-CC-:B------:R-:W-:Y:S01]  /*71c0*/  FFMA.FTZ R20, R91, R8.reuse, -R12.reuse ;  /* 0x000000085b147223 */ /* 0x180fe2000001080c */
[-C--:B------:R-:W-:Y:S01]  /*71d0*/  FMUL.FTZ R13, R13, R8.reuse ;  /* 0x000000080d0d7220 */ /* 0x080fe20000410000 */
[-CC-:B------:R-:W-:Y:S01]  /*71e0*/  FFMA.FTZ R11, R11, R8.reuse, -R12.reuse ;  /* 0x000000080b0b7223 */ /* 0x180fe2000001080c */
[-CC-:B------:R-:W-:Y:S01]  /*71f0*/  FFMA.FTZ R88, R95, R8.reuse, -R12.reuse ;  /* 0x000000085f587223 */ /* 0x180fe2000001080c */
[-CC-:B------:R-:W-:Y:S01]  /*7200*/  FFMA.FTZ R153, R155, R8.reuse, -R12.reuse ;  /* 0x000000089b997223 */ /* 0x180fe2000001080c */
[--C-:B------:R-:W-:Y:S01]  /*7210*/  FFMA.FTZ R90, R99, R8, -R12.reuse ;  /* 0x00000008635a7223 */ /* 0x100fe2000001080c */
[----:B------:R-:W-:Y:S01]  /*7220*/  MUFU.EX2 R129, R129 ;  /* 0x0000008100817308 */ /* 0x000fe20000000800 */
[----:B0-----:R-:W-:Y:S01]  /*7230*/  FFMA.FTZ R91, R0, R6, R219 ;  /* 0x00000006005b7223 */ /* 0x001fe200000100db */
[-CC-:B------:R-:W-:Y:S01]  /*7240*/  FFMA.FTZ R155, R157, R8.reuse, -R12.reuse ;  /* 0x000000089d9b7223 */ /* 0x180fe2000001080c */
[-CC-:B------:R-:W-:Y:S01]  /*7250*/  FFMA.FTZ R92, R103, R8.reuse, -R12.reuse ;  /* 0x00000008675c7223 */ /* 0x180fe2000001080c */
[-CC-:B------:R-:W-:Y:S01]  /*7260*/  FFMA.FTZ R149, R159, R8.reuse, -R12.reuse ;  /* 0x000000089f957223 */ /* 0x180fe2000001080c */
[----:B-1----:R-:W-:Y:S01]  /*7270*/  FADD.FTZ R91, R156, R91 ;  /* 0x0000005b9c5b7221 */ /* 0x002fe20000010000 */
[-CC-:B------:R-:W-:Y:S01]  /*7280*/  FFMA.FTZ R94, R107, R8.reuse, -R12.reuse ;  /* 0x000000086b5e7223 */ /* 0x180fe2000001080c */
[-CC-:B------:R-:W-:Y:S01]  /*7290*/  FFMA.FTZ R151, R209, R8.reuse, -R12.reuse ;  /* 0x00000008d1977223 */ /* 0x180fe2000001080c */
[----:B------:R3:W0:Y:S01]  /*72a0*/  MUFU.EX2 R2, R13 ;  /* 0x0000000d00027308 */ /* 0x0006220000000800 */
[----:B--2---:R-:W-:Y:S01]  /*72b0*/  FADD.FTZ R102, R158, R91 ;  /* 0x0000005b9e667221 */ /* 0x004fe20000010000 */
[-CC-:B------:R-:W-:Y:S01]  /*72c0*/  FFMA.FTZ R96, R111, R8.reuse, -R12.reuse ;  /* 0x000000086f607223 */ /* 0x180fe2000001080c */
[-CC-:B------:R-:W-:Y:S01]  /*72d0*/  FFMA.FTZ R145, R211, R8.reuse, -R12.reuse ;  /* 0x00000008d3917223 */ /* 0x180fe2000001080c */
[-CC-:B------:R-:W-:Y:S01]  /*72e0*/  FFMA.FTZ R98, R115, R8.reuse, -R12.reuse ;  /* 0x0000000873627223 */ /* 0x180fe2000001080c */
[-CC-:B------:R-:W-:Y:S01]  /*72f0*/  FFMA.FTZ R147, R213, R8.reuse, -R12.reuse ;  /* 0x00000008d5937223 */ /* 0x180fe2000001080c */
[-CC-:B------:R-:W-:Y:S01]  /*7300*/  FFMA.FTZ R100, R119, R8.reuse, -R12.reuse ;  /* 0x0000000877647223 */ /* 0x180fe2000001080c */
[-C--:B------:R-:W-:Y:S01]  /*7310*/  FFMA.FTZ R141, R215, R8.reuse, -R12 ;  /* 0x00000008d78d7223 */ /* 0x080fe2000001080c */
[----:B------:R-:W1:Y:S01]  /*7320*/  MUFU.EX2 R20, R20 ;  /* 0x0000001400147308 */ /* 0x000e620000000800 */
[----:B---3--:R-:W-:Y:S01]  /*7330*/  FADD.FTZ R13, R89, R102 ;  /* 0x00000066590d7221 */ /* 0x008fe20000010000 */
[-CC-:B------:R-:W-:Y:S01]  /*7340*/  FFMA.FTZ R143, R217, R8.reuse, -R12.reuse ;  /* 0x00000008d98f7223 */ /* 0x180fe2000001080c */
[-CC-:B------:R-:W-:Y:S01]  /*7350*/  FFMA.FTZ R97, R97, R8.reuse, -R12.reuse ;  /* 0x0000000861617223 */ /* 0x180fe2000001080c */
[-CC-:B------:R-:W-:Y:S01]  /*7360*/  FFMA.FTZ R131, R131, R8.reuse, -R12.reuse ;  /* 0x0000000883837223 */ /* 0x180fe2000001080c */
[----:B----4-:R-:W-:Y:S01]  /*7370*/  FADD.FTZ R102, R152, R13 ;  /* 0x0000000d98667221 */ /* 0x010fe20000010000 */
[----:B------:R-:W-:-:S02]  /*7380*/  FFMA.FTZ R137, R137, R8, -R12 ;  /* 0x0000000889897223 */ /* 0x000fc4000001080c */
[----:B------:R-:W2:Y:S01]  /*7390*/  MUFU.EX2 R11, R11 ;  /* 0x0000000b000b7308 */ /* 0x000ea20000000800 */
[----:B0-----:R-:W-:Y:S01]  /*73a0*/  FFMA.FTZ R3, R2, R3, R129 ;  /* 0x0000000302037223 */ /* 0x001fe20000010081 */
[----:B------:R-:W-:Y:S01]  /*73b0*/  FADD.FTZ R13, R21, R102 ;  /* 0x00000066150d7221 */ /* 0x000fe20000010000 */
[----:B------:R-:W-:-:S03]  /*73c0*/  FFMA.FTZ R102, R123, R8, -R12 ;  /* 0x000000087b667223 */ /* 0x000fc6000001080c */
[----:B------:R-:W-:Y:S02]  /*73d0*/  FADD.FTZ R104, R154, R13 ;  /* 0x0000000d9a687221 */ /* 0x000fe40000010000 */
[----:B------:R-:W0:Y:S01]  /*73e0*/  MUFU.EX2 R88, R88 ;  /* 0x0000005800587308 */ /* 0x000e220000000800 */
[----:B-1----:R-:W-:Y:S01]  /*73f0*/  FADD.FTZ R6, R20, R3 ;  /* 0x0000000314067221 */ /* 0x002fe20000010000 */
[----:B------:R-:W-:-:S04]  /*7400*/  FADD.FTZ R13, R15, R104 ;  /* 0x000000680f0d7221 */ /* 0x000fc80000010000 */
[----:B------:R-:W-:Y:S02]  /*7410*/  FADD.FTZ R104, R148, R13 ;  /* 0x0000000d94687221 */ /* 0x000fe40000010000 */
[----:B------:R-:W1:Y:S01]  /*7420*/  MUFU.EX2 R153, R153 ;  /* 0x0000009900997308 */ /* 0x000e620000000800 */
[----:B--2---:R-:W-:Y:S01]  /*7430*/  FADD.FTZ R3, R11, R6 ;  /* 0x000000060b037221 */ /* 0x004fe20000010000 */
[----:B------:R-:W-:Y:S01]  /*7440*/  FADD.FTZ R13, R93, R104 ;  /* 0x000000685d0d7221 */ /* 0x000fe20000010000 */
[-CC-:B------:R-:W-:Y:S01]  /*7450*/  FFMA.FTZ R104, R127, R8.reuse, -R12.reuse ;  /* 0x000000087f687223 */ /* 0x180fe2000001080c */
[----:B------:R-:W-:Y:S02]  /*7460*/  FFMA.FTZ R12, R135, R8, -R12 ;  /* 0x00000008870c7223 */ /* 0x000fe4000001080c */
[----:B------:R-:W-:Y:S02]  /*7470*/  FADD.FTZ R106, R150, R13 ;  /* 0x0000000d966a7221 */ /* 0x000fe40000010000 */
[----:B------:R-:W2:Y:S01]  /*7480*/  MUFU.EX2 R90, R90 ;  /* 0x0000005a005a7308 */ /* 0x000ea20000000800 */
[----:B0-----:R-:W-:Y:S01]  /*7490*/  FADD.FTZ R6, R88, R3 ;  /* 0x0000000358067221 */ /* 0x001fe20000010000 */
[----:B------:R-:W-:-:S04]  /*74a0*/  FADD.FTZ R13, R101, R106 ;  /* 0x0000006a650d7221 */ /* 0x000fc80000010000 */
[----:B------:R-:W-:Y:S02]  /*74b0*/  FADD.FTZ R106, R144, R13 ;  /* 0x0000000d906a7221 */ /* 0x000fe40000010000 */
[----:B------:R-:W0:Y:S01]  /*74c0*/  MUFU.EX2 R155, R155 ;  /* 0x0000009b009b7308 */ /* 0x000e220000000800 */
[----:B-1----:R-:W-:Y:S01]  /*74d0*/  FADD.FTZ R3, R153, R6 ;  /* 0x0000000699037221 */ /* 0x002fe20000010000 */
[----:B------:R-:W-:-:S06]  /*74e0*/  FADD.FTZ R13, R105, R106 ;  /* 0x0000006a690d7221 */ /* 0x000fcc0000010000 */
        /* <DEDUP_REMOVED lines=58> */
.L_x_1257:
[----:B------:R-:W0:Y:S01]  /*7890*/  S2UR UR4, SR_CgaCtaId ;  /* 0x00000000000479c3 */ /* 0x000e220000008800 */
[----:B------:R-:W-:Y:S01]  /*78a0*/  UIADD3 UR10, UR10, 0x2a860, URZ ;  /* 0x0002a8600a0a7890 */ /* 0x000fe2000fffe03f */
[----:B------:R-:W-:Y:S01]  /*78b0*/  ISETP.GT.AND P1, PT, R14, UR50, PT ;  /* 0x000000320e007c0c */ /* 0x000fe2000bf24270 */
[----:B------:R-:W-:Y:S01]  /*78c0*/  UMOV UR7, UR38 ;  /* 0x0000002600077c82 */ /* 0x000fe20008000000 */
[----:B------:R-:W-:Y:S01]  /*78d0*/  F2FP.F16.F32.PACK_AB R139, R12, R110 ;  /* 0x0000006e0c8b723e */ /* 0x000fe200000000ff */
[----:B------:R-:W-:Y:S01]  /*78e0*/  VIADD R14, R14, 0xffffffff ;  /* 0xffffffff0e0e7836 */ /* 0x000fe20000000000 */
[----:B------:R-:W-:Y:S01]  /*78f0*/  F2FP.F16.F32.PACK_AB R156, R156, R219 ;  /* 0x000000db9c9c723e */ /* 0x000fe200000000ff */
[----:B------:R-:W-:Y:S01]  /*7900*/  IMAD.MOV.U32 R13, RZ, RZ, R10 ;  /* 0x000000ffff0d7224 */ /* 0x000fe200078e000a */
[----:B------:R-:W-:Y:S01]  /*7910*/  F2FP.F16.F32.PACK_AB R157, R20, R129 ;  /* 0x00000081149d723e */ /* 0x000fe200000000ff */
[----:B------:R-:W-:Y:S01]  /*7920*/  IMAD.MOV.U32 R12, RZ, RZ, R7 ;  /* 0x000000ffff0c7224 */ /* 0x000fe200078e0007 */
[----:B------:R-:W-:-:S02]  /*7930*/  F2FP.F16.F32.PACK_AB R158, R89, R158 ;  /* 0x0000009e599e723e */ /* 0x000fc400000000ff */
[----:B------:R-:W-:Y:S02]  /*7940*/  F2FP.F16.F32.PACK_AB R159, R88, R11 ;  /* 0x0000000b589f723e */ /* 0x000fe400000000ff */
[----:B------:R-:W-:Y:S02]  /*7950*/  F2FP.F16.F32.PACK_AB R152, R21, R152 ;  /* 0x000000981598723e */ /* 0x000fe400000000ff */
[----:B------:R-:W-:Y:S02]  /*7960*/  F2FP.F16.F32.PACK_AB R153, R90, R153 ;  /* 0x000000995a99723e */ /* 0x000fe400000000ff */
[----:B------:R-:W-:Y:S02]  /*7970*/  F2FP.F16.F32.PACK_AB R154, R15, R154 ;  /* 0x0000009a0f9a723e */ /* 0x000fe400000000ff */
[----:B------:R-:W-:Y:S02]  /*7980*/  F2FP.F16.F32.PACK_AB R155, R92, R155 ;  /* 0x0000009b5c9b723e */ /* 0x000fe400000000ff */
[----:B------:R-:W-:Y:S01]  /*7990*/  F2FP.F16.F32.PACK_AB R148, R93, R148 ;  /* 0x000000945d94723e */ /* 0x000fe200000000ff */
[----:B0-----:R-:W-:Y:S01]  /*79a0*/  UPRMT UR10, UR4, 0x654, UR10 ;  /* 0x00000654040a7896 */ /* 0x001fe2000800000a */
[----:B------:R-:W-:-:S02]  /*79b0*/  F2FP.F16.F32.PACK_AB R149, R94, R149 ;  /* 0x000000955e95723e */ /* 0x000fc400000000ff */
[----:B------:R-:W-:Y:S01]  /*79c0*/  UMOV UR4, UR39 ;  /* 0x0000002700047c82 */ /* 0x000fe20008000000 */
[----:B------:R-:W-:Y:S02]  /*79d0*/  F2FP.F16.F32.PACK_AB R150, R101, R150 ;  /* 0x000000966596723e */ /* 0x000fe400000000ff */
[----:B------:R-:W-:Y:S02]  /*79e0*/  F2FP.F16.F32.PACK_AB R151, R96, R151 ;  /* 0x000000976097723e */ /* 0x000fe400000000ff */
[----:B------:R-:W-:Y:S01]  /*79f0*/  F2FP.F16.F32.PACK_AB R144, R105, R144 ;  /* 0x000000906990723e */ /* 0x000fe200000000ff */
[----:B------:R-:W-:Y:S01]  /*7a00*/  SYNCS.ARRIVE.TRANS64.RED.A1T0 RZ, [UR10], RZ ;  /* 0x000000ffffff79a7 */ /* 0x000fe2000810040a */
        /* <DEDUP_REMOVED lines=11> */
.L_x_1239:
[----:B------:R-:W-:Y:S01]  /*7ac0*/  R2UR UR5, R19 ;  /* 0x00000000130572ca */ /* 0x000fe200000e0000 */
[----:B------:R-:W-:Y:S01]  /*7ad0*/  UISETP.NE.AND UP0, UPT, UR61, URZ, UPT ;  /* 0x0000003f3d00728c */ /* 0x000fe2000bf05270 */
[----:B------:R-:W-:Y:S02]  /*7ae0*/  R2UR UR4, R22 ;  /* 0x00000000160472ca */ /* 0x000fe400000e0000 */
[----:B------:R-:W-:-:S03]  /*7af0*/  IADD3 R11, R16, 0x1, -R17 ;  /* 0x00000001100b7810 */ /* 0x000fc60007ffe811 */
[----:B------:R-:W-:Y:S02]  /*7b00*/  PLOP3.LUT P1, PT, PT, PT, UP0, 0x40, 0x0 ;  /* 0x000000000000781c */ /* 0x000fe40003f2e808 */
[----:B------:R-:W-:-:S04]  /*7b10*/  R2UR UR7, R11 ;  /* 0x000000000b0772ca */ /* 0x000fc800000e0000 */
[----:B------:R-:W-:Y:S02]  /*7b20*/  UISETP.NE.AND UP1, UPT, UR5, URZ, UPT ;  /* 0x0000003f0500728c */ /* 0x000fe4000bf25270 */
[----:B------:R-:W-:-:S09]  /*7b30*/  UIADD3 UR6, UR4, 0x7f, URZ ;  /* 0x0000007f04067890 */ /* 0x000fd2000fffe03f */
[----:B------:R-:W-:Y:S01]  /*7b40*/  @UP1 ULDC UR4, c[0x0][0x44c] ;  /* 0x0001130000041ab9 */ /* 0x000fe20000000800 */
[----:B------:R-:W-:Y:S01]  /*7b50*/  @UP1 ULDC UR10, c[0x0][0x450] ;  /* 0x00011400000a1ab9 */ /* 0x000fe20000000800 */
[----:B------:R-:W-:-:S04]  /*7b60*/  UIMAD.WIDE.U32 UR4, UR6, UR4, URZ ;  /* 0x00000004060472a5 */ /* 0x000fc8000f8e003f */
[----:B------:R-:W-:-:S04]  /*7b70*/  @UP1 USHF.R.U32.HI UR6, URZ, UR10, UR5 ;  /* 0x0000000a3f061299 */ /* 0x000fc80008011605 */
[----:B------:R-:W-:-:S04]  /*7b80*/  UIADD3 UR6, UR7, UR6, URZ ;  /* 0x0000000607067290 */ /* 0x000fc8000fffe03f */
[----:B------:R-:W-:Y:S01]  /*7b90*/  UIADD3 UR11, UR6, -UR11, URZ ;  /* 0x8000000b060b7290 */ /* 0x000fe2000fffe03f */
[----:B------:R-:W-:Y:S11]  /*7ba0*/  @P1 BRA `(.L_x_1259) ;  /* 0x0000000000501947 */ /* 0x000ff60003800000 */
[----:B------:R-:W-:Y:S02]  /*7bb0*/  UMOV UR10, UR6 ;  /* 0x00000006000a7c82 */ /* 0x000fe40008000000 */
[----:B------:R-:W-:-:S06]  /*7bc0*/  UISETP.GT.AND UP0, UPT, UR10, -0x1, UPT ;  /* 0xffffffff0a00788c */ /* 0x000fcc000bf04270 */
[----:B------:R-:W-:-:S13]  /*7bd0*/  PLOP3.LUT P1, PT, PT, PT, UP0, 0x80, 0x0 ;  /* 0x000000000000781c */ /* 0x000fda0003f2f008 */
[----:B------:R-:W-:Y:S05]  /*7be0*/  @P1 BRA `(.L_x_1260) ;  /* 0x0000000000201947 */ /* 0x000fea0003800000 */
[----:B------:R-:W-:Y:S01]  /*7bf0*/  ULDC UR14, c[0x0][0x9e4] ;  /* 0x00027900000e7ab9 */ /* 0x000fe20000000800 */
[----:B------:R-:W-:Y:S02]  /*7c00*/  ULOP3.LUT UR10, URZ, UR10, URZ, 0x33, !UPT ;  /* 0x0000000a3f0a7292 */ /* 0x000fe4000f8e333f */
[----:B------:R-:W-:-:S11]  /*7c10*/  UISETP.NE.AND UP0, UPT, UR14, 0x1, UPT ;  /* 0x000000010e00788c */ /* 0x000fd6000bf05270 */
[----:B------:R-:W-:Y:S02]  /*7c20*/  @UP0 ULDC.64 UR4, c[0x0][0x9e8] ;  /* 0x00027a0000040ab9 */ /* 0x000fe40000000a00 */
[----:B------:R-:W-:-:S04]  /*7c30*/  UIMAD.WIDE.U32 UR6, UR10, UR4, URZ ;  /* 0x000000040a0672a5 */ /* 0x000fc8000f8e003f */
[----:B------:R-:W-:-:S04]  /*7c40*/  @UP0 USHF.R.U32.HI UR10, URZ, UR5, UR7 ;  /* 0x000000053f0a0299 */ /* 0x000fc80008011607 */
[----:B------:R-:W-:Y:S01]  /*7c50*/  ULOP3.LUT UR10, URZ, UR10, URZ, 0x33, !UPT ;  /* 0x0000000a3f0a7292 */ /* 0x000fe2000f8e333f */
[----:B------:R-:W-:Y:S11]  /*7c60*/  BRA `(.L_x_1261) ;  /* 0x0000000000147947 */ /* 0x000ff60003800000 */
.L_x_1260:
[----:B------:R-:W-:Y:S02]  /*7c70*/  ULDC UR14, c[0x0][0x9e4] ;  /* 0x00027900000e7ab9 */ /* 0x000fe40000000800 */
[----:B------:R-:W-:-:S11]  /*7c80*/  UISETP.NE.AND UP0, UPT, UR14, 0x1, UPT ;  /* 0x000000010e00788c */ /* 0x000fd6000bf05270 */
[----:B------:R-:W-:Y:S02]  /*7c90*/  @UP0 ULDC.64 UR4, c[0x0][0x9e8] ;  /* 0x00027a0000040ab9 */ /* 0x000fe40000000a00 */
[----:B------:R-:W-:-:S04]  /*7ca0*/  UIMAD.WIDE.U32 UR6, UR10, UR4, URZ ;  /* 0x000000040a0672a5 */ /* 0x000fc8000f8e003f */
[----:B------:R-:W-:-:S12]  /*7cb0*/  @UP0 USHF.R.U32.HI UR10, URZ, UR5, UR7 ;  /* 0x000000053f0a0299 */ /* 0x000fd80008011607 */
.L_x_1261:
[----:B------:R-:W-:-:S04]  /*7cc0*/  UIMAD UR10, UR10, UR14, URZ ;  /* 0x0000000e0a0a72a4 */ /* 0x000fc8000f8e023f */
[----:B------:R-:W-:-:S04]  /*7cd0*/  UISETP.LT.AND UP0, UPT, UR11, UR10, UPT ;  /* 0x0000000a0b00728c */ /* 0x000fc8000bf01270 */
[----:B------:R-:W-:-:S12]  /*7ce0*/  USEL UR11, UR11, UR10, !UP0 ;  /* 0x0000000a0b0b7287 */ /* 0x000fd8000c000000 */
.L_x_1259:
[----:B------:R-:W-:Y:S01]  /*7cf0*/  UIADD3 UR4, UR11, 0x5f, URZ ;  /* 0x0000005f0b047890 */ /* 0x000fe2000fffe03f */
[----:B------:R-:W-:-:S03]  /*7d00*/  R2UR UR6, R161 ;  /* 0x00000000a10672ca */ /* 0x000fc600000e0000 */
[----:B------:R-:W-:-:S04]  /*7d10*/  UIMAD.WIDE UR4, UR4, 0x2aaaaaab, URZ ;  /* 0x2aaaaaab040478a5 */ /* 0x000fc8000f8e023f */
[----:B------:R-:W-:-:S04]  /*7d20*/  USHF.R.U32.HI UR4, URZ, 0x1f, UR5 ;  /* 0x0000001f3f047899 */ /* 0x000fc80008011605 */
[----:B------:R-:W-:-:S04]  /*7d30*/  ULEA.HI.SX32 UR4, UR5, UR4, 0x1c ;  /* 0x0000000405047291 */ /* 0x000fc8000f8fe23f */
[----:B------:R-:W-:-:S04]  /*7d40*/  UISETP.LT.AND UP0, UPT, UR6, UR4, UPT ;  /* 0x000000040600728c */ /* 0x000fc8000bf01270 */
[----:B------:R-:W-:-:S06]  /*7d50*/  USEL UR50, UR6, UR4, !UP0 ;  /* 0x0000000406327287 */ /* 0x000fcc000c000000 */
[----:B------:R-:W-:-:S13]  /*7d60*/  ISETP.GE.AND P1, PT, R14, UR50, PT ;  /* 0x000000320e007c0c */ /* 0x000fda000bf26270 */
[----:B------:R-:W-:Y:S05]  /*7d70*/  @!P1 BRA `(.L_x_1262) ;  /* 0x0000001c00149947 */ /* 0x000fea0003800000 */
[----:B------:R-:W-:Y:S01]  /*7d80*/  IMAD.MOV.U32 R13, RZ, RZ, R10 ;  /* 0x000000ffff0d7224 */ /* 0x000fe200078e000a */
[----:B------:R-:W-:Y:S01]  /*7d90*/  UMOV UR7, UR38 ;  /* 0x0000002600077c82 */ /* 0x000fe20008000000 */
[----:B------:R-:W-:Y:S01]  /*7da0*/  IMAD.MOV.U32 R11, RZ, RZ, R7 ;  /* 0x000000ffff0b7224 */ /* 0x000fe200078e0007 */
[----:B------:R-:W-:-:S06]  /*7db0*/  UMOV UR4, UR39 ;  /* 0x0000002700047c82 */ /* 0x000fcc0008000000 */
.L_x_1273:
[----:B------:R-:W-:-:S04]  /*7dc0*/  UISETP.NE.AND UP0, UPT, UR4, 0x1, UPT ;  /* 0x000000010400788c */ /* 0x000fc8000bf05270 */
[----:B------:R-:W-:-:S04]  /*7dd0*/  USEL UR38, URZ, 0x1, UP0 ;  /* 0x000000013f267887 */ /* 0x000fc80008000000 */
[----:B------:R-:W-:Y:S01]  /*7de0*/  ULOP3.LUT UR38, UR7, UR38, URZ, 0x3c, !UPT ;  /* 0x0000002607267292 */ /* 0x000fe2000f8e3c3f */
[----:B------:R-:W-:Y:S11]  /*7df0*/  @!P0 BRA `(.L_x_1263) ;  /* 0x0000000000048947 */ /* 0x000ff60003800000 */
[----:B------:R-:W-:Y:S01]  /*7e00*/  BPT.TRAP 0x1 ;  /* 0x000000040000795c */ /* 0x000fe20000300000 */
.L_x_1263:
        /* <DEDUP_REMOVED lines=9> */
.L_x_1264:
[----:B-1----:R-:W-:Y:S05]  /*7ea0*/  @P1 BRA `(.L_x_1265) ;  /* 0x0000000000081947 */ /* 0x002fea0003800000 */
[----:B------:R-:W1:Y:S02]  /*7eb0*/  SYNCS.PHASECHK.TRANS64.TRYWAIT P1, [UR5+0x2a830], R7 ;  /* 0x02a83007ff0075a7 */ /* 0x000e640008020145 */
[----:B-1----:R-:W-:Y:S05]  /*7ec0*/  @!P1 BRA `(.L_x_1266) ;  /* 0x000000ec00b89947 */ /* 0x002fea0003800000 */
.L_x_1265:
        /* <DEDUP_REMOVED lines=136> */
.L_x_1267:
[----:B------:R-:W-:Y:S01]  /*8750*/  ULEA UR10, UR4, UR60, 0x3 ;  /* 0x0000003c040a7291 */ /* 0x000fe2000f8e183f */
[----:B------:R-:W-:-:S05]  /*8760*/  IMAD.U32 R0, RZ, RZ, UR7 ;  /* 0x00000007ff007e24 */ /* 0x000fca000f8e00ff */
[----:B------:R-:W-:-:S04]  /*8770*/  SHF.L.U32 R0, R0, 0x1f, RZ ;  /* 0x0000001f00007819 */ /* 0x000fc800000006ff */
[----:B------:R2:W3:Y:S01]  /*8780*/  SYNCS.PHASECHK.TRANS64.TRYWAIT P1, [UR10+0x2a850], R0 ;  /* 0x02a85000ff0075a7 */ /* 0x0004e2000802014a */
[----:B------:R-:W-:Y:S05]  /*8790*/  @!P0 BRA `(.L_x_1268) ;  /* 0x0000000000048947 */ /* 0x000fea0003800000 */
[----:B------:R-:W-:Y:S01]  /*87a0*/  BPT.TRAP 0x1 ;  /* 0x000000040000795c */ /* 0x000fe20000300000 */
.L_x_1268:
[----:B---3--:R-:W-:Y:S05]  /*87b0*/  @P1 BRA `(.L_x_1269) ;  /* 0x0000000000081947 */ /* 0x008fea0003800000 */
[----:B------:R-:W3:Y:S02]  /*87c0*/  SYNCS.PHASECHK.TRANS64.TRYWAIT P1, [UR10+0x2a850], R0 ;  /* 0x02a85000ff0075a7 */ /* 0x000ee4000802014a */
[----:B---3--:R-:W-:Y:S05]  /*87d0*/  @!P1 BRA `(.L_x_1270) ;  /* 0x000000e4008c9947 */ /* 0x008fea0003800000 */
.L_x_1269:
        /* <DEDUP_REMOVED lines=37> */
.L_x_1271:
[----:B0-2---:R-:W-:Y:S01]  /*8a30*/  FMNMX.FTZ R0, R88, R11, !PT ;  /* 0x0000000b58007209 */ /* 0x005fe20007810000 */
[----:B-1----:R-:W0:Y:S01]  /*8a40*/  LDC R8, c[0x0][0x988] ;  /* 0x00026200ff087b82 */ /* 0x002e220000000800 */
[----:B------:R-:W-:Y:S01]  /*8a50*/  FMNMX.FTZ R2, R90, R13, !PT ;  /* 0x0000000d5a027209 */ /* 0x000fe20007810000 */
[----:B------:R-:W-:Y:S01]  /*8a60*/  UIADD3 UR5, UR5, 0x2a840, URZ ;  /* 0x0002a84005057890 */ /* 0x000fe2000fffe03f */
[----:B------:R-:W-:Y:S02]  /*8a70*/  FMNMX.FTZ R7, R89, R0, !PT ;  /* 0x0000000059077209 */ /* 0x000fe40007810000 */
[----:B------:R-:W-:Y:S02]  /*8a80*/  FMNMX.FTZ R15, R91, R2, !PT ;  /* 0x000000025b0f7209 */ /* 0x000fe40007810000 */
[----:B------:R-:W-:Y:S01]  /*8a90*/  FMNMX.FTZ R0, R92, R7, !PT ;  /* 0x000000075c007209 */ /* 0x000fe20007810000 */
[----:B------:R-:W1:Y:S01]  /*8aa0*/  S2UR UR4, SR_CgaCtaId ;  /* 0x00000000000479c3 */ /* 0x000e620000008800 */
        /* <DEDUP_REMOVED lines=11> */
[----:B------:R-:W-:Y:S01]  /*8b60*/  FMNMX.FTZ R0, R104, R7, !PT ;  /* 0x0000000768007209 */ /* 0x000fe20007810000 */
[----:B-1----:R-:W-:Y:S01]  /*8b70*/  UPRMT UR5, UR4, 0x654, UR5 ;  /* 0x0000065404057896 */ /* 0x002fe20008000005 */
        /* <DEDUP_REMOVED lines=43> */
[-C--:B------:R-:W-:Y:S01]  /*8e30*/  FMUL.FTZ R20, R11, R8.reuse ;  /* 0x000000080b147220 */ /* 0x080fe20000410000 */
[-C--:B------:R-:W-:Y:S01]  /*8e40*/  FFMA.FTZ R89, R105, R8.reuse, -R137 ;  /* 0x0000000869597223 */ /* 0x080fe20000010889 */
[C---:B------:R-:W-:Y:S01]  /*8e50*/  FADD.FTZ R11, -R10.reuse, R13 ;  /* 0x0000000d0a0b7221 */ /* 0x040fe20000010100 */
[-CC-:B------:R-:W-:Y:S01]  /*8e60*/  FFMA.FTZ R105, R121, R8.reuse, -R137.reuse ;  /* 0x0000000879697223 */ /* 0x180fe20000010889 */
[-C--:B------:R-:W-:Y:S01]  /*8e70*/  FMUL.FTZ R121, R10, R8.reuse ;  /* 0x000000080a797220 */ /* 0x080fe20000410000 */
[----:B------:R0:W-:Y:S01]  /*8e80*/  MUFU.EX2 R0, R20 ;  /* 0x0000001400007308 */ /* 0x0001e20000000800 */
[-C--:B------:R-:W-:Y:S01]  /*8e90*/  FMUL.FTZ R2, R11, R8.reuse ;  /* 0x000000080b027220 */ /* 0x080fe20000410000 */
[-C--:B------:R-:W-:Y:S01]  /*8ea0*/  FFMA.FTZ R11, R88, R8.reuse, -R137 ;  /* 0x00000008580b7223 */ /* 0x080fe20000010889 */
[-CC-:B------:R-:W-:Y:S01]  /*8eb0*/  FFMA.FTZ R157, R90, R8.reuse, -R121.reuse ;  /* 0x000000085a9d7223 */ /* 0x180fe20000010879 */
[-C--:B------:R-:W-:Y:S01]  /*8ec0*/  FFMA.FTZ R12, R91, R8.reuse, -R121 ;  /* 0x000000085b0c7223 */ /* 0x080fe20000010879 */
[-C--:B------:R-:W-:Y:S01]  /*8ed0*/  FFMA.FTZ R158, R92, R8.reuse, -R137 ;  /* 0x000000085c9e7223 */ /* 0x080fe20000010889 */
[-C--:B------:R-:W-:Y:S01]  /*8ee0*/  FFMA.FTZ R159, R94, R8.reuse, -R121 ;  /* 0x000000085e9f7223 */ /* 0x080fe20000010879 */
[-C--:B------:R-:W-:Y:S01]  /*8ef0*/  FFMA.FTZ R13, R93, R8.reuse, -R137 ;  /* 0x000000085d0d7223 */ /* 0x080fe20000010889 */
[----:B------:R-:W-:Y:S01]  /*8f00*/  MUFU.EX2 R2, R2 ;  /* 0x0000000200027308 */ /* 0x000fe20000000800 */
[-C--:B0-----:R-:W-:Y:S01]  /*8f10*/  FFMA.FTZ R20, R95, R8.reuse, -R121 ;  /* 0x000000085f147223 */ /* 0x081fe20000010879 */
        /* <DEDUP_REMOVED lines=10> */
[-CC-:B------:R-:W-:Y:S01]  /*8fc0*/  FFMA.FTZ R149, R106, R8.reuse, -R121.reuse ;  /* 0x000000086a957223 */ /* 0x180fe20000010879 */
        /* <DEDUP_REMOVED lines=22> */
[-CC-:B------:R-:W-:Y:S01]  /*9130*/  FFMA.FTZ R109, R125, R8.reuse, -R137.reuse ;  /* 0x000000087d6d7223 */ /* 0x180fe20000010889 */
        /* <DEDUP_REMOVED lines=8> */
[----:B------:R-:W-:-:S04]  /*91c0*/  FFMA.FTZ R117, R133, R8, -R137 ;  /* 0x0000000885757223 */ /* 0x000fc80000010889 */
        /* <DEDUP_REMOVED lines=93> */
.L_x_1272:
        /* <DEDUP_REMOVED lines=35> */
.L_x_1262:
[----:B------:R-:W-:-:S13]  /*99d0*/  R2UR UR4, R161 ;  /* 0x00000000a10472ca */ /* 0x000fda00000e0000 */
[----:B------:R-:W-:-:S13]  /*99e0*/  ISETP.GE.AND P1, PT, R14, UR4, PT ;  /* 0x000000040e007c0c */ /* 0x000fda000bf26270 */
[----:B------:R-:W-:Y:S05]  /*99f0*/  @!P1 BRA `(.L_x_1274) ;  /* 0x0000002c00909947 */ /* 0x000fea0003800000 */
[----:B------:R-:W-:Y:S01]  /*9a00*/  IMAD.MOV.U32 R13, RZ, RZ, R10 ;  /* 0x000000ffff0d7224 */ /* 0x000fe200078e000a */
[----:B------:R-:W-:Y:S01]  /*9a10*/  UMOV UR7, UR38 ;  /* 0x0000002600077c82 */ /* 0x000fe20008000000 */
[----:B------:R-:W-:Y:S01]  /*9a20*/  IMAD.MOV.U32 R12, RZ, RZ, R7 ;  /* 0x000000ffff0c7224 */ /* 0x000fe200078e0007 */
[----:B------:R-:W-:Y:S01]  /*9a30*/  UMOV UR4, UR39 ;  /* 0x0000002700047c82 */ /* 0x000fe20008000000 */
[----:B------:R-:W-:Y:S01]  /*9a40*/  ULDC UR50, c[0x0][0x9e4] ;  /* 0x0002790000327ab9 */ /* 0x000fe20000000800 */
[----:B------:R-:W-:Y:S01]  /*9a50*/  ULDC UR51, c[0x0][0x9dc] ;  /* 0x0002770000337ab9 */ /* 0x000fe20000000800 */
[----:B------:R-:W-:-:S05]  /*9a60*/  ULDC UR54, c[0x0][0x9e0] ;  /* 0x0002780000367ab9 */ /* 0x000fca0000000800 */
.L_x_1293:
[----:B------:R-:W-:-:S04]  /*9a70*/  UISETP.NE.AND UP0, UPT, UR4, 0x1, UPT ;  /* 0x000000010400788c */ /* 0x000fc8000bf05270 */
[----:B------:R-:W-:-:S04]  /*9a80*/  USEL UR38, URZ, 0x1, UP0 ;  /* 0x000000013f267887 */ /* 0x000fc80008000000 */
[----:B------:R-:W-:Y:S01]  /*9a90*/  ULOP3.LUT UR38, UR7, UR38, URZ, 0x3c, !UPT ;  /* 0x0000002607267292 */ /* 0x000fe2000f8e3c3f */
[----:B------:R-:W-:Y:S11]  /*9aa0*/  @!P0 BRA `(.L_x_1275) ;  /* 0x0000000000048947 */ /* 0x000ff60003800000 */
[----:B------:R-:W-:Y:S01]  /*9ab0*/  BPT.TRAP 0x1 ;  /* 0x000000040000795c */ /* 0x000fe20000300000 */
.L_x_1275:
        /* <DEDUP_REMOVED lines=9> */
.L_x_1276:
[----:B-1----:R-:W-:Y:S05]  /*9b50*/  @P1 BRA `(.L_x_1277) ;  /* 0x0000000000081947 */ /* 0x002fea0003800000 */
[----:B------:R-:W1:Y:S02]  /*9b60*/  SYNCS.PHASECHK.TRANS64.TRYWAIT P1, [UR5+0x2a830], R7 ;  /* 0x02a83007ff0075a7 */ /* 0x000e640008020145 */
[----:B-1----:R-:W-:Y:S05]  /*9b70*/  @!P1 BRA `(.L_x_1278) ;  /* 0x000000d000bc9947 */ /* 0x002fea0003800000 */
.L_x_1277:
        /* <DEDUP_REMOVED lines=136> */
.L_x_1279:
[----:B------:R-:W-:Y:S01]  /*a400*/  ULEA UR10, UR4, UR60, 0x3 ;  /* 0x0000003c040a7291 */ /* 0x000fe2000f8e183f */
[----:B------:R-:W-:-:S05]  /*a410*/  IMAD.U32 R0, RZ, RZ, UR7 ;  /* 0x00000007ff007e24 */ /* 0x000fca000f8e00ff */
[----:B------:R-:W-:-:S04]  /*a420*/  SHF.L.U32 R0, R0, 0x1f, RZ ;  /* 0x0000001f00007819 */ /* 0x000fc800000006ff */
[----:B------:R2:W3:Y:S01]  /*a430*/  SYNCS.PHASECHK.TRANS64.TRYWAIT P1, [UR10+0x2a850], R0 ;  /* 0x02a85000ff0075a7 */ /* 0x0004e2000802014a */
[----:B------:R-:W-:Y:S05]  /*a440*/  @!P0 BRA `(.L_x_1280) ;  /* 0x0000000000048947 */ /* 0x000fea0003800000 */
[----:B------:R-:W-:Y:S01]  /*a450*/  BPT.TRAP 0x1 ;  /* 0x000000040000795c */ /* 0x000fe20000300000 */
.L_x_1280:
[----:B---3--:R-:W-:Y:S05]  /*a460*/  @P1 BRA `(.L_x_1281) ;  /* 0x0000000000081947 */ /* 0x008fea0003800000 */
[----:B------:R-:W3:Y:S02]  /*a470*/  SYNCS.PHASECHK.TRANS64.TRYWAIT P1, [UR10+0x2a850], R0 ;  /* 0x02a85000ff0075a7 */ /* 0x000ee4000802014a */
[----:B---3--:R-:W-:Y:S05]  /*a480*/  @!P1 BRA `(.L_x_1282) ;  /* 0x000000c800909947 */ /* 0x008fea0003800000 */
.L_x_1281:
        /* <DEDUP_REMOVED lines=37> */
.L_x_1283:
[----:B------:R-:W-:Y:S01]  /*a6e0*/  R2UR UR6, R19 ;  /* 0x00000000130672ca */ /* 0x000fe200000e0000 */
[----:B------:R-:W-:Y:S01]  /*a6f0*/  UISETP.NE.AND UP0, UPT, UR61, URZ, UPT ;  /* 0x0000003f3d00728c */ /* 0x000fe2000bf05270 */
[----:B------:R-:W-:Y:S01]  /*a700*/  R2UR UR4, R22 ;  /* 0x00000000160472ca */ /* 0x000fe200000e0000 */
[----:B------:R-:W-:Y:S01]  /*a710*/  IMAD R155, R14, -0x60, RZ ;  /* 0xffffffa00e9b7824 */ /* 0x000fe200078e02ff */
[----:B------:R-:W-:-:S09]  /*a720*/  UIADD3 UR5, UR5, 0x2a840, URZ ;  /* 0x0002a84005057890 */ /* 0x000fd2000fffe03f */
        /* <DEDUP_REMOVED lines=34> */
.L_x_1286:
[----:B------:R-:W-:-:S05]  /*a950*/  IMAD.U32 R21, RZ, RZ, UR50 ;  /* 0x00000032ff157e24 */ /* 0x000fca000f8e00ff */
[----:B------:R-:W-:-:S13]  /*a960*/  ISETP.NE.AND P1, PT, R21, 0x1, PT ;  /* 0x000000011500780c */ /* 0x000fda0003f25270 */
[----:B------:R-:W0:Y:S02]  /*a970*/  @P1 LDC.64 R10, c[0x0][0x9e8] ;  /* 0x00027a00ff0a1b82 */ /* 0x000e240000000a00 */
[----:B0-----:R-:W-:-:S05]  /*a980*/  @P1 IMAD.HI.U32 R10, R15, R10, RZ ;  /* 0x0000000a0f0a1227 */ /* 0x001fca00078e00ff */
[----:B------:R-:W-:-:S07]  /*a990*/  @P1 SHF.R.U32.HI R15, RZ, R11, R10 ;  /* 0x0000000bff0f1219 */ /* 0x000fce000001160a */
.L_x_1287:
[----:B------:R-:W-:Y:S05]  /*a9a0*/  BSYNC B0 ;  /* 0x0000000000007941 */ /* 0x000fea0003800000 */
.L_x_1285:
[----:B------:R-:W-:-:S05]  /*a9b0*/  IMAD R15, R15, R21, R0 ;  /* 0x000000150f0f7224 */ /* 0x000fca00078e0200 */
[----:B------:R-:W-:Y:S02]  /*a9c0*/  VIADDMNMX R136, R15, R21, R136, PT ;  /* 0x000000150f887246 */ /* 0x000fe40003800188 */
[----:B------:R-:W-:-:S07]  /*a9d0*/  VIMNMX R8, R8, R15, !PT ;  /* 0x0000000f08087248 */ /* 0x000fce0007fe0100 */
.L_x_1284:
        /* <DEDUP_REMOVED lines=133> */
.L_x_1290:
[----:B------:R-:W-:-:S05]  /*b230*/  IMAD.U32 R8, RZ, RZ, UR50 ;  /* 0x00000032ff087e24 */ /* 0x000fca000f8e00ff */
[----:B------:R-:W-:-:S13]  /*b240*/  ISETP.NE.AND P6, PT, R8, 0x1, PT ;  /* 0x000000010800780c */ /* 0x000fda0003fc5270 */
[----:B------:R-:W0:Y:S02]  /*b250*/  @P6 LDC.64 R10, c[0x0][0x9e8] ;  /* 0x00027a00ff0a6b82 */ /* 0x000e240000000a00 */
[----:B0-----:R-:W-:-:S05]  /*b260*/  @P6 IMAD.HI.U32 R10, R7, R10, RZ ;  /* 0x0000000a070a6227 */ /* 0x001fca00078e00ff */
[----:B------:R-:W-:-:S07]  /*b270*/  @P6 SHF.R.U32.HI R7, RZ, R11, R10 ;  /* 0x0000000bff076219 */ /* 0x000fce000001160a */
.L_x_1291:
[----:B------:R-:W-:Y:S05]  /*b280*/  BSYNC B0 ;  /* 0x0000000000007941 */ /* 0x000fea0003800000 */
.L_x_1289:
[----:B------:R-:W-:-:S05]  /*b290*/  IMAD R7, R7, R8, R0 ;  /* 0x0000000807077224 */ /* 0x000fca00078e0200 */
[----:B------:R-:W-:Y:S02]  /*b2a0*/  VIADDMNMX R2, R7, R8, R2, PT ;  /* 0x0000000807027246 */ /* 0x000fe40003800102 */
[----:B------:R-:W-:-:S07]  /*b2b0*/  VIMNMX R20, R20, R7, !PT ;  /* 0x0000000714147248 */ /* 0x000fce0007fe0100 */
.L_x_1288:
        /* <DEDUP_REMOVED lines=308> */
.L_x_1292:
[----:B------:R-:W0:Y:S01]  /*c600*/  S2UR UR5, SR_CgaCtaId ;  /* 0x00000000000579c3 */ /* 0x000e220000008800 */
[----:B------:R-:W-:Y:S01]  /*c610*/  R2UR UR4, R161 ;  /* 0x00000000a10472ca */ /* 0x000fe200000e0000 */
[----:B------:R-:W-:Y:S01]  /*c620*/  UIADD3 UR10, UR10, 0x2a860, URZ ;  /* 0x0002a8600a0a7890 */ /* 0x000fe2000fffe03f */
[----:B------:R-:W-:Y:S01]  /*c630*/  F2FP.F16.F32.PACK_AB R139, R12, R110 ;  /* 0x0000006e0c8b723e */ /* 0x000fe200000000ff */
[----:B------:R-:W-:Y:S01]  /*c640*/  UMOV UR7, UR38 ;  /* 0x0000002600077c82 */ /* 0x000fe20008000000 */
[----:B------:R-:W-:Y:S01]  /*c650*/  F2FP.F16.F32.PACK_AB R156, R156, R219 ;  /* 0x000000db9c9c723e */ /* 0x000fe200000000ff */
[----:B------:R-:W-:Y:S01]  /*c660*/  IMAD.MOV.U32 R13, RZ, RZ, R10 ;  /* 0x000000ffff0d7224 */ /* 0x000fe200078e000a */
[----:B------:R-:W-:Y:S01]  /*c670*/  F2FP.F16.F32.PACK_AB R157, R20, R129 ;  /* 0x00000081149d723e */ /* 0x000fe200000000ff */
[----:B------:R-:W-:Y:S01]  /*c680*/  IMAD.MOV.U32 R12, RZ, RZ, R7 ;  /* 0x000000ffff0c7224 */ /* 0x000fe200078e0007 */
[----:B------:R-:W-:Y:S02]  /*c690*/  F2FP.F16.F32.PACK_AB R158, R89, R158 ;  /* 0x0000009e599e723e */ /* 0x000fe400000000ff */
[----:B------:R-:W-:-:S02]  /*c6a0*/  F2FP.F16.F32.PACK_AB R159, R88, R11 ;  /* 0x0000000b589f723e */ /* 0x000fc400000000ff */
[----:B------:R-:W-:Y:S02]  /*c6b0*/  F2FP.F16.F32.PACK_AB R152, R21, R152 ;  /* 0x000000981598723e */ /* 0x000fe400000000ff */
[----:B------:R-:W-:Y:S01]  /*c6c0*/  ISETP.GT.AND P1, PT, R14, UR4, PT ;  /* 0x000000040e007c0c */ /* 0x000fe2000bf24270 */
[----:B------:R-:W-:Y:S01]  /*c6d0*/  UMOV UR4, UR39 ;  /* 0x0000002700047c82 */ /* 0x000fe20008000000 */
[----:B------:R-:W-:Y:S01]  /*c6e0*/  F2FP.F16.F32.PACK_AB R153, R90, R153 ;  /* 0x000000995a99723e */ /* 0x000fe200000000ff */
[----:B------:R-:W-:Y:S01]  /*c6f0*/  VIADD R14, R14, 0xffffffff ;  /* 0xffffffff0e0e7836 */ /* 0x000fe20000000000 */
[----:B------:R-:W-:Y:S02]  /*c700*/  F2FP.F16.F32.PACK_AB R154, R15, R154 ;  /* 0x0000009a0f9a723e */ /* 0x000fe400000000ff */
[----:B------:R-:W-:Y:S02]  /*c710*/  F2FP.F16.F32.PACK_AB R155, R92, R155 ;  /* 0x0000009b5c9b723e */ /* 0x000fe400000000ff */
[----:B------:R-:W-:Y:S01]  /*c720*/  F2FP.F16.F32.PACK_AB R148, R93, R148 ;  /* 0x000000945d94723e */ /* 0x000fe200000000ff */
[----:B0-----:R-:W-:Y:S01]  /*c730*/  UPRMT UR10, UR5, 0x654, UR10 ;  /* 0x00000654050a7896 */ /* 0x001fe2000800000a */
[----:B------:R-:W-:-:S02]  /*c740*/  F2FP.F16.F32.PACK_AB R149, R94, R149 ;  /* 0x000000955e95723e */ /* 0x000fc400000000ff */
[----:B------:R-:W-:Y:S02]  /*c750*/  F2FP.F16.F32.PACK_AB R150, R101, R150 ;  /* 0x000000966596723e */ /* 0x000fe400000000ff */
[----:B------:R-:W-:Y:S02]  /*c760*/  F2FP.F16.F32.PACK_AB R151, R96, R151 ;  /* 0x000000976097723e */ /* 0x000fe400000000ff */
[----:B------:R-:W-:Y:S02]  /*c770*/  F2FP.F16.F32.PACK_AB R144, R105, R144 ;  /* 0x000000906990723e */ /* 0x000fe400000000ff */
        /* <DEDUP_REMOVED lines=12> */
.L_x_1274:
        /* <DEDUP_REMOVED lines=67> */
.L_x_1294:
[----:B------:R-:W-:Y:S01]  /*cc70*/  ULEA UR5, UR39, UR60, 0x3 ;  /* 0x0000003c27057291 */ /* 0x000fe2000f8e183f */
[----:B------:R-:W-:-:S05]  /*cc80*/  IMAD.U32 R0, RZ, RZ, UR38 ;  /* 0x00000026ff007e24 */ /* 0x000fca000f8e00ff */
[----:B------:R-:W-:-:S04]  /*cc90*/  SHF.L.U32 R0, R0, 0x1f, RZ ;  /* 0x0000001f00007819 */ /* 0x000fc800000006ff */
[----:B------:R0:W1:Y:S01]  /*cca0*/  SYNCS.PHASECHK.TRANS64.TRYWAIT P1, [UR5+0x2a850], R0 ;  /* 0x02a85000ff0075a7 */ /* 0x0000620008020145 */
[----:B------:R-:W-:Y:S05]  /*ccb0*/  @!P0 BRA `(.L_x_1295) ;  /* 0x0000000000048947 */ /* 0x000fea0003800000 */
[----:B------:R-:W-:Y:S01]  /*ccc0*/  BPT.TRAP 0x1 ;  /* 0x000000040000795c */ /* 0x000fe20000300000 */
.L_x_1295:
[----:B-1----:R-:W-:Y:S05]  /*ccd0*/  @P1 BRA `(.L_x_1296) ;  /* 0x0000000000081947 */ /* 0x002fea0003800000 */
[----:B------:R-:W1:Y:S02]  /*cce0*/  SYNCS.PHASECHK.TRANS64.TRYWAIT P1, [UR5+0x2a850], R0 ;  /* 0x02a85000ff0075a7 */ /* 0x000e640008020145 */
[----:B-1----:R-:W-:Y:S05]  /*ccf0*/  @!P1 BRA `(.L_x_1297) ;  /* 0x000000a0008c9947 */ /* 0x002fea0003800000 */
.L_x_1296:
[----:B------:R-:W-:Y:S01]  /*cd00*/  UIADD3 UR60, UR60, 0x400, URZ ;  /* 0x000004003c3c7890 */ /* 0x000fe2000fffe03f */
[----:B------:R-:W-:Y:S01]  /*cd10*/  WARPGROUP.ARRIVE ;  /* 0x00000000000079c5 */ /* 0x000fe20000000000 */
[----:B------:R-:W-:Y:S01]  /*cd20*/  UMOV UR7, 0x40000040 ;  /* 0x4000004000077882 */ /* 0x000fe20000000000 */
[----:B-1----:R-:W1:Y:S01]  /*cd30*/  SHFL.BFLY PT, R5, R6, 0x2, 0x1f ;  /* 0x0c401f0006057f89 */ /* 0x002e6200000e0000 */
[----:B------:R-:W-:Y:S01]  /*cd40*/  USHF.R.U32.HI UR60, URZ, 0x4, UR60 ;  /* 0x000000043f3c7899 */ /* 0x000fe2000801163c */
[----:B------:R-:W-:Y:S02]  /*cd50*/  IMAD.MOV.U32 R4, RZ, RZ, RZ ;  /* 0x000000ffff047224 */ /* 0x000fe400078e00ff */
[----:B0-----:R-:W0:Y:S01]  /*cd60*/  SHFL.BFLY PT, R0, R3, 0x2, 0x1f ;  /* 0x0c401f0003007f89 */ /* 0x001e2200000e0000 */
[----:B------:R-:W-:Y:S01]  /*cd70*/  ULOP3.LUT UR60, UR60, 0x3fff, URZ, 0xc0, !UPT ;  /* 0x00003fff3c3c7892 */ /* 0x000fe2000f8ec03f */
[----:B------:R-:W-:-:S03]  /*cd80*/  IMAD.MOV.U32 R94, RZ, RZ, -0x800000 ;  /* 0xff800000ff5e7424 */ /* 0x000fc600078e00ff */
        /* <DEDUP_REMOVED lines=8> */
[----:B0-----:R-:W-:Y:S02]  /*ce10*/  FADD.FTZ R2, R0, R3 ;  /* 0x0000000300027221 */ /* 0x001fe40000010000 */
        /* <DEDUP_REMOVED lines=44> */
.L_x_1298:
[----:B------:R-:W-:Y:S01]  /*d0e0*/  R2UR UR6, R184 ;  /* 0x00000000b80672ca */ /* 0x000fe200000e0000 */
[----:B------:R-:W-:Y:S01]  /*d0f0*/  UIADD3 UR4, UR5, 0x2a860, URZ ;  /* 0x0002a86005047890 */ /* 0x000fe2000fffe03f */
[-C--:B------:R-:W-:Y:S01]  /*d100*/  FMUL.FTZ R2, R24, R4.reuse ;  /* 0x0000000418027220 */ /* 0x080fe20000410000 */
[----:B------:R-:W-:Y:S01]  /*d110*/  UIADD3 UR39, UR39, 0x1, URZ ;  /* 0x0000000127277890 */ /* 0x000fe2000fffe03f */
[-C--:B------:R-:W-:Y:S01]  /*d120*/  FMUL.FTZ R3, R25, R4.reuse ;  /* 0x0000000419037220 */ /* 0x080fe20000410000 */
[-C--:B------:R-:W-:Y:S01]  /*d130*/  FMUL.FTZ R20, R28, R4.reuse ;  /* 0x000000041c147220 */ /* 0x080fe20000410000 */
        /* <DEDUP_REMOVED lines=8> */
[-C--:B------:R-:W-:Y:S01]  /*d1c0*/  FMUL.FTZ R41, R41, R4.reuse ;  /* 0x0000000429297220 */ /* 0x080fe20000410000 */
[-C--:B------:R-:W-:Y:S01]  /*d1d0*/  FMUL.FTZ R44, R44, R4.reuse ;  /* 0x000000042c2c7220 */ /* 0x080fe20000410000 */
[-C--:B------:R-:W-:Y:S01]  /*d1e0*/  FMUL.FTZ R45, R45, R4.reuse ;  /* 0x000000042d2d7220 */ /* 0x080fe20000410000 */
[-C--:B------:R-:W-:Y:S01]  /*d1f0*/  FMUL.FTZ R48, R48, R4.reuse ;  /* 0x0000000430307220 */ /* 0x080fe20000410000 */
[----:B------:R-:W-:Y:S01]  /*d200*/  FMUL.FTZ R49, R49, R4 ;  /* 0x0000000431317220 */ /* 0x000fe20000410000 */
[----:B------:R-:W-:-:S02]  /*d210*/  IMAD.U32 R184, RZ, RZ, UR6 ;  /* 0x00000006ffb87e24 */ /* 0x000fc4000f8e00ff */
[-C--:B------:R-:W-:Y:S01]  /*d220*/  FMUL.FTZ R52, R52, R4.reuse ;  /* 0x0000000434347220 */ /* 0x080fe20000410000 */
[-C--:B------:R-:W-:Y:S01]  /*d230*/  FMUL.FTZ R53, R53, R4.reuse ;  /* 0x0000000435357220 */ /* 0x080fe20000410000 */
[-C--:B------:R-:W-:Y:S01]  /*d240*/  FMUL.FTZ R56, R56, R4.reuse ;  /* 0x0000000438387220 */ /* 0x080fe20000410000 */
[-C--:B------:R-:W-:Y:S01]  /*d250*/  FMUL.FTZ R57, R57, R4.reuse ;  /* 0x0000000439397220 */ /* 0x080fe20000410000 */
[----:B------:R-:W0:Y:S01]  /*d260*/  S2UR UR6, SR_CgaCtaId ;  /* 0x00000000000679c3 */ /* 0x000e220000008800 */
        /* <DEDUP_REMOVED lines=23> */
[----:B0-----:R-:W-:Y:S01]  /*d3e0*/  UPRMT UR4, UR6, 0x654, UR4 ;  /* 0x0000065406047896 */ /* 0x001fe20008000004 */
        /* <DEDUP_REMOVED lines=28> */
.L_x_1220:
[----:B------:R-:W0:Y:S01]  /*d5b0*/  S2R R4, SR_CgaCtaId ;  /* 0x0000000000047919 */ /* 0x000e220000008800 */
[----:B------:R-:W-:Y:S01]  /*d5c0*/  MOV R19, 0x400 ;  /* 0x0000040000137802 */ /* 0x000fe20000000f00 */
[----:B------:R-:W-:Y:S01]  /*d5d0*/  BSSY B0, `(.L_x_1299) ;  /* 0x0000304000007945 */ /* 0x000fe20003800000 */
[----:B------:R-:W-:Y:S02]  /*d5e0*/  BAR.SYNC.DEFER_BLOCKING 0x5, 0x180 ;  /* 0x0146000000007b1d */ /* 0x000fe40000010000 */
[----:B0-----:R-:W-:-:S05]  /*d5f0*/  LEA R19, R4, R19, 0x18 ;  /* 0x0000001304137211 */ /* 0x001fca00078ec0ff */
[----:B------:R-:W0:Y:S02]  /*d600*/  LDS.128 R4, [R19+0x2a8d0] ;  /* 0x02a8d00013047984 */ /* 0x000e240000000c00 */
[----:B0-----:R-:W-:Y:S02]  /*d610*/  R2UR UR6, R5 ;  /* 0x00000000050672ca */ /* 0x001fe400000e0000 */
[----:B------:R-:W-:Y:S02]  /*d620*/  R2UR UR5, R6 ;  /* 0x00000000060572ca */ /* 0x000fe400000e0000 */
[----:B------:R-:W-:Y:S01]  /*d630*/  R2UR UR7, R7 ;  /* 0x00000000070772ca */ /* 0x000fe200000e0000 */
[----:B------:R-:W-:Y:S06]  /*d640*/  BAR.ARV 0x4, 0x180 ;  /* 0x0106000000007b1d */ /* 0x000fec0000002000 */
[----:B------:R-:W-:Y:S08]  /*d650*/  @P0 BRA `(.L_x_1300) ;  /* 0x0000002000880947 */ /* 0x000ff00003800000 */
[----:B------:R-:W0:Y:S01]  /*d660*/  S2R R4, SR_SWINHI ;  /* 0x0000000000047919 */ /* 0x000e220000002f00 */
[----:B------:R-:W-:Y:S01]  /*d670*/  R2UR UR13, R183 ;  /* 0x00000000b70d72ca */ /* 0x000fe200000e0000 */
[----:B------:R-:W-:Y:S01]  /*d680*/  ULDC.64 UR10, c[0x0][0xc00] ;  /* 0x00030000000a7ab9 */ /* 0x000fe20000000a00 */
[----:B------:R-:W-:Y:S01]  /*d690*/  ULDC.64 UR8, c[0x0][0xc00] ;  /* 0x0003000000087ab9 */ /* 0x000fe20000000a00 */
[----:B------:R-:W-:Y:S02]  /*d6a0*/  R2UR UR15, R164 ;  /* 0x00000000a40f72ca */ /* 0x000fe400000e0000 */
[----:B------:R-:W-:Y:S02]  /*d6b0*/  R2UR UR12, R22 ;  /* 0x00000000160c72ca */ /* 0x000fe400000e0000 */
[----:B------:R-:W-:Y:S02]  /*d6c0*/  R2UR UR14, R165 ;  /* 0x00000000a50e72ca */ /* 0x000fe400000e0000 */
[----:B------:R-:W-:-:S04]  /*d6d0*/  R2UR UR20, R166 ;  /* 0x00000000a61472ca */ /* 0x000fc800000e0000 */
[----:B------:R-:W-:Y:S01]  /*d6e0*/  UIMAD.WIDE UR8, UR13, 0x4, UR8 ;  /* 0x000000040d0878a5 */ /* 0x000fe2000f8e0208 */
        /* <DEDUP_REMOVED lines=15> */
[----:B------:R-:W-:Y:S01]  /*d7e0*/  BAR.SYNC.DEFER_BLOCKING 0x1, 0x100 ;  /* 0x0044000000007b1d */ /* 0x000fe20000010000 */
        /* <DEDUP_REMOVED lines=9> */
[----:B------:R-:W-:Y:S02]  /*d880*/  LOP3.LUT R12, R95, 0x380, RZ, 0xc0, !PT ;  /* 0x000003805f0c7812 */ /* 0x000fe400078ec0ff */
[----:B------:R-:W-:Y:S02]  /*d890*/  SHF.R.U64 R10, R10, 0x3, RZ ;  /* 0x000000030a0a7819 */ /* 0x000fe400000012ff */
[----:B------:R-:W-:Y:S02]  /*d8a0*/  LOP3.LUT R26, R7, R8, RZ, 0x3c, !PT ;  /* 0x00000008071a7212 */ /* 0x000fe400078e3cff */
[----:B------:R-:W-:-:S02]  /*d8b0*/  SHF.R.U64 R6, R6, 0x3, RZ ;  /* 0x0000000306067819 */ /* 0x000fc400000012ff */
[----:B------:R-:W-:Y:S02]  /*d8c0*/  LOP3.LUT R8, R97, 0x380, RZ, 0xc0, !PT ;  /* 0x0000038061087812 */ /* 0x000fe400078ec0ff */
[----:B------:R-:W-:Y:S02]  /*d8d0*/  SHF.R.U64 R12, R12, 0x3, RZ ;  /* 0x000000030c0c7819 */ /* 0x000fe400000012ff */
[----:B------:R-:W-:Y:S02]  /*d8e0*/  LOP3.LUT R14, R10, R75, RZ, 0x3c, !PT ;  /* 0x0000004b0a0e7212 */ /* 0x000fe400078e3cff */
[----:B------:R-:W-:Y:S02]  /*d8f0*/  LOP3.LUT R28, R6, R31, RZ, 0x3c, !PT ;  /* 0x0000001f061c7212 */ /* 0x000fe400078e3cff */
[----:B------:R-:W-:Y:S02]  /*d900*/  LOP3.LUT R10, R99, 0x380, RZ, 0xc0, !PT ;  /* 0x00000380630a7812 */ /* 0x000fe400078ec0ff */
[----:B------:R-:W-:-:S02]  /*d910*/  SHF.R.U64 R8, R8, 0x3, RZ ;  /* 0x0000000308087819 */ /* 0x000fc400000012ff */
[----:B------:R-:W-:Y:S02]  /*d920*/  LOP3.LUT R31, R74, 0x380, RZ, 0xc0, !PT ;  /* 0x000003804a1f7812 */ /* 0x000fe400078ec0ff */
[----:B------:R-:W-:Y:S02]  /*d930*/  LOP3.LUT R24, R12, R95, RZ, 0x3c, !PT ;  /* 0x0000005f0c187212 */ /* 0x000fe400078e3cff */
[----:B------:R-:W-:Y:S02]  /*d940*/  SHF.R.U64 R10, R10, 0x3, RZ ;  /* 0x000000030a0a7819 */ /* 0x000fe400000012ff */
[----:B------:R-:W-:Y:S02]  /*d950*/  LOP3.LUT R12, R8, R97, RZ, 0x3c, !PT ;  /* 0x00000061080c7212 */ /* 0x000fe400078e3cff */
[----:B------:R-:W-:Y:S02]  /*d960*/  MOV R30, R4 ;  /* 0x00000004001e7202 */ /* 0x000fe40000000f00 */
[----:B------:R-:W-:-:S02]  /*d970*/  SHF.R.U64 R31, R31, 0x3, RZ ;  /* 0x000000031f1f7819 */ /* 0x000fc400000012ff */
        /* <DEDUP_REMOVED lines=23> */
[----:B------:R1:W-:Y:S01]  /*daf0*/  STSM.16.M88.4 [R98], R24 ;  /* 0x0000001862007844 */ /* 0x0003e20000000200 */
[----:B0-----:R-:W-:Y:S02]  /*db00*/  F2FP.F16.F32.PACK_AB R30, R53, R52 ;  /* 0x00000034351e723e */ /* 0x001fe400000000ff */
[----:B------:R-:W-:Y:S02]  /*db10*/  F2FP.F16.F32.PACK_AB R31, R55, R54 ;  /* 0x00000036371f723e */ /* 0x000fe400000000ff */
[----:B------:R-:W-:Y:S02]  /*db20*/  MOV R75, R10 ;  /* 0x0000000a004b7202 */ /* 0x000fe40000000f00 */
[----:B------:R-:W-:Y:S01]  /*db30*/  MOV R74, R8 ;  /* 0x00000008004a7202 */ /* 0x000fe20000000f00 */
[----:B------:R0:W-:Y:S01]  /*db40*/  STSM.16.M88.4 [R97], R28 ;  /* 0x0000001c61007844 */ /* 0x0001e20000000200 */
[----:B------:R-:W-:-:S02]  /*db50*/  F2FP.F16.F32.PACK_AB R4, R57, R56 ;  /* 0x000000383904723e */ /* 0x000fc400000000ff */
[----:B------:R-:W-:Y:S02]  /*db60*/  F2FP.F16.F32.PACK_AB R5, R59, R58 ;  /* 0x0000003a3b05723e */ /* 0x000fe400000000ff */
[----:B------:R-:W-:Y:S02]  /*db70*/  F2FP.F16.F32.PACK_AB R6, R61, R60 ;  /* 0x0000003c3d06723e */ /* 0x000fe400000000ff */
[----:B------:R-:W-:Y:S01]  /*db80*/  F2FP.F16.F32.PACK_AB R7, R63, R62 ;  /* 0x0000003e3f07723e */ /* 0x000fe200000000ff */
[----:B-1----:R-:W1:Y:S01]  /*db90*/  LDC.64 R98, c[0x0][0xc08] ;  /* 0x00030200ff627b82 */ /* 0x002e620000000a00 */
        /* <DEDUP_REMOVED lines=10> */
[----:B------:R-:W-:Y:S02]  /*dc40*/  F2FP.F16.F32.PACK_AB R14, R77, R76 ;  /* 0x0000004c4d0e723e */ /* 0x000fe400000000ff */
[----:B------:R-:W-:Y:S02]  /*dc50*/  F2FP.F16.F32.PACK_AB R15, R79, R78 ;  /* 0x0000004e4f0f723e */ /* 0x000fe400000000ff */
[----:B------:R-:W-:-:S02]  /*dc60*/  F2FP.F16.F32.PACK_AB R24, R81, R80 ;  /* 0x000000505118723e */ /* 0x000fc400000000ff */
[----:B------:R-:W-:Y:S01]  /*dc70*/  F2FP.F16.F32.PACK_AB R25, R83, R82 ;  /* 0x000000525319723e */ /* 0x000fe200000000ff */
[----:B------:R0:W-:Y:S01]  /*dc80*/  STSM.16.M88.4 [R75], R12 ;  /* 0x0000000c4b007844 */ /* 0x0001e20000000200 */
[----:B------:R-:W-:Y:S02]  /*dc90*/  F2FP.F16.F32.PACK_AB R26, R85, R84 ;  /* 0x00000054551a723e */ /* 0x000fe400000000ff */
[----:B------:R-:W-:Y:S02]  /*dca0*/  F2FP.F16.F32.PACK_AB R27, R87, R86 ;  /* 0x00000056571b723e */ /* 0x000fe400000000ff */
[----:B------:R-:W-:-:S03]  /*dcb0*/  ISETP.NE.U32.AND P0, PT, RZ, UR10, PT ;  /* 0x0000000aff007c0c */ /* 0x000fc6000bf05070 */
[----:B------:R2:W-:Y:S01]  /*dcc0*/  STSM.16.M88.4 [R74], R24 ;  /* 0x000000184a007844 */ /* 0x0005e20000000200 */
[----:B------:R-:W-:Y:S01]  /*dcd0*/  BAR.SYNC.DEFER_BLOCKING 0x1, 0x100 ;  /* 0x0044000000007b1d */ /* 0x000fe20000010000 */
[----:B------:R-:W-:-:S07]  /*dce0*/  ISETP.NE.AND.EX P0, PT, RZ, UR11, PT, P0 ;  /* 0x0000000bff007c0c */ /* 0x000fce000bf05300 */
[----:B0-----:R-:W0:Y:S06]  /*dcf0*/  LDC R75, c[0x0][0xbe8] ;  /* 0x0002fa00ff4b7b82 */ /* 0x001e2c0000000800 */
[----:B------:R-:W3:Y:S01]  /*dd00*/  @P0 LDG.E R30, desc[UR36][R28.64] ;  /* 0x000000241c1e0981 */ /* 0x000ee2000c1e1900 */
[----:B-1----:R-:W-:Y:S02]  /*dd10*/  ISETP.NE.U32.AND P1, PT, R98, RZ, PT ;  /* 0x000000ff6200720c */ /* 0x002fe40003f25070 */
[----:B------:R-:W-:-:S11]  /*dd20*/  R2UR UR4, R99 ;  /* 0x00000000630472ca */ /* 0x000fd600000e0000 */
[----:B------:R-:W-:Y:S02]  /*dd30*/  VOTEU.ANY UP0, P1 ;  /* 0x00000000003f7886 */ /* 0x000fe40000800100 */
[----:B------:R-:W-:Y:S01]  /*dd40*/  UISETP.NE.AND.EX UP0, UPT, UR4, URZ, UPT, UP0 ;  /* 0x0000003f0400728c */ /* 0x000fe2000bf05300 */
[----:B0-----:R-:W-:Y:S02]  /*dd50*/  ISETP.NE.AND P1, PT, R75, 0x1, PT ;  /* 0x000000014b00780c */ /* 0x001fe40003f25270 */
[----:B------:R-:W-:Y:S02]  /*dd60*/  ULDC UR4, c[0x0][0xa88] ;  /* 0x0002a20000047ab9 */ /* 0x000fe40000000800 */
[----:B--2---:R-:W-:Y:S01]  /*dd70*/  IMAD.U32 R74, RZ, RZ, UR4 ;  /* 0x00000004ff4a7e24 */ /* 0x004fe2000f8e00ff */
[----:B------:R-:W-:Y:S01]  /*dd80*/  PLOP3.LUT P4, PT, PT, PT, UP0, 0x80, 0x0 ;  /* 0x000000000000781c */ /* 0x000fe20003f8f008 */
[----:B------:R-:W-:-:S04]  /*dd90*/  ULDC UR4, c[0x0][0xad4] ;  /* 0x0002b50000047ab9 */ /* 0x000fc80000000800 */
[----:B------:R-:W-:Y:S02]  /*dda0*/  @UP0 ULDC.64 UR8, c[0x0][0xc08] ;  /* 0x0003020000080ab9 */ /* 0x000fe40000000a00 */
[----:B------:R-:W-:Y:S01]  /*ddb0*/  @UP0 UIMAD.WIDE UR8, UR13, 0x4, UR8 ;  /* 0x000000040d0808a5 */ /* 0x000fe2000f8e0208 */
[----:B------:R-:W0:Y:S01]  /*ddc0*/  @P1 LDC R6, c[0x0][0xbec] ;  /* 0x0002fb00ff061b82 */ /* 0x000e220000000800 */
[----:B------:R-:W-:-:S04]  /*ddd0*/  UISETP.NE.AND UP0, UPT, UR15, URZ, UPT ;  /* 0x0000003f0f00728c */ /* 0x000fc8000bf05270 */
[----:B------:R-:W-:Y:S01]  /*dde0*/  USEL UR4, UR15, UR4, UP0 ;  /* 0x000000040f047287 */ /* 0x000fe20008000000 */
[----:B------:R-:W-:Y:S02]  /*ddf0*/  IMAD.U32 R4, RZ, RZ, UR8 ;  /* 0x00000008ff047e24 */ /* 0x000fe4000f8e00ff */
[----:B------:R-:W1:Y:S01]  /*de00*/  @P1 LDC R9, c[0x0][0xbf0] ;  /* 0x0002fc00ff091b82 */ /* 0x000e620000000800 */
[----:B------:R-:W-:Y:S01]  /*de10*/  UISETP.GT.AND UP1, UPT, UR4, 0x1, UPT ;  /* 0x000000010400788c */ /* 0x000fe2000bf24270 */
[----:B------:R-:W-:Y:S01]  /*de20*/  IMAD.U32 R5, RZ, RZ, UR9 ;  /* 0x00000009ff057e24 */ /* 0x000fe2000f8e00ff */
[----:B------:R-:W-:Y:S02]  /*de30*/  UMOV UR19, 0x9b8 ;  /* 0x000009b800137882 */ /* 0x000fe40000000000 */
[----:B------:R-:W-:Y:S02]  /*de40*/  USEL UR19, UR19, 0x978, UP1 ;  /* 0x0000097813137887 */ /* 0x000fe40008800000 */
[----:B------:R-:W-:Y:S01]  /*de50*/  UISETP.NE.U32.AND UP0, UPT, UR10, URZ, UPT ;  /* 0x0000003f0a00728c */ /* 0x000fe2000bf05070 */
[----:B------:R-:W-:Y:S01]  /*de60*/  VIADD R13, R23, UR12 ;  /* 0x0000000c170d7c36 */ /* 0x000fe20008000000 */
[----:B------:R-:W-:Y:S01]  /*de70*/  USHF.R.S32.HI UR10, URZ, 0x1f, UR13 ;  /* 0x0000001f3f0a7899 */ /* 0x000fe2000801140d */
[----:B------:R0:W5:Y:S01]  /*de80*/  @P4 LDG.E R74, desc[UR36][R4.64] ;  /* 0x00000024044a4981 */ /* 0x000162000c1e1900 */
[----:B------:R-:W-:Y:S01]  /*de90*/  UISETP.NE.AND.EX UP0, UPT, UR11, URZ, UPT, UP0 ;  /* 0x0000003f0b00728c */ /* 0x000fe2000bf05300 */
[----:B------:R-:W-:Y:S01]  /*dea0*/  IMAD.MOV.U32 R7, RZ, RZ, R13 ;  /* 0x000000ffff077224 */ /* 0x000fe200078e000d */
[----:B------:R-:W-:Y:S01]  /*deb0*/  UMOV UR4, URZ ;  /* 0x0000003f00047c82 */ /* 0x000fe20008000000 */
[----:B------:R-:W-:-:S02]  /*dec0*/  USEL UR9, UR14, URZ, UP1 ;  /* 0x0000003f0e097287 */ /* 0x000fc40008800000 */
[----:B------:R-:W-:Y:S02]  /*ded0*/  USEL UR8, UR13, URZ, !UP0 ;  /* 0x0000003f0d087287 */ /* 0x000fe4000c000000 */
[----:B------:R-:W-:Y:S01]  /*dee0*/  USEL UR18, UR10, URZ, !UP0 ;  /* 0x0000003f0a127287 */ /* 0x000fe2000c000000 */
[----:B------:R-:W-:Y:S02]  /*def0*/  ULDC.64 UR12, c[0x0][UR19+0x220] ;  /* 0x00008800130c7abb */ /* 0x000fe40008000a00 */
[----:B------:R-:W-:Y:S01]  /*df00*/  ULDC.64 UR10, c[0x0][UR19+0x218] ;  /* 0x00008600130a7abb */ /* 0x000fe20008000a00 */
[----:B0-----:R-:W-:Y:S01]  /*df10*/  @P1 IMAD.HI.U32 R4, R13, R6, RZ ;  /* 0x000000060d041227 */ /* 0x001fe200078e00ff */
[----:B------:R-:W-:Y:S01]  /*df20*/  ULDC.64 UR14, c[0x0][UR19+0x228] ;  /* 0x00008a00130e7abb */ /* 0x000fe20008000a00 */
[----:B------:R-:W-:Y:S02]  /*df30*/  UIMAD.WIDE.U32 UR16, UR10, UR20, URZ ;  /* 0x000000140a1072a5 */ /* 0x000fe4000f8e003f */
[----:B------:R-:W-:Y:S01]  /*df40*/  UIMAD UR13, UR13, UR8, URZ ;  /* 0x000000080d0d72a4 */ /* 0x000fe2000f8e023f */
[----:B-1----:R-:W-:Y:S01]  /*df50*/  @P1 SHF.R.U32.HI R7, RZ, R9, R4 ;  /* 0x00000009ff071219 */ /* 0x002fe20000011604 */
[----:B------:R-:W-:-:S02]  /*df60*/  UIMAD UR20, UR11, UR20, URZ ;  /* 0x000000140b1472a4 */ /* 0x000fc4000f8e023f */
[----:B------:R-:W-:Y:S02]  /*df70*/  UIMAD.WIDE.U32 UR10, UR12, UR8, URZ ;  /* 0x000000080c0a72a5 */ /* 0x000fe4000f8e003f */
[----:B------:R-:W-:Y:S01]  /*df80*/  UIMAD.WIDE.U32 UR22, UR14, UR9, URZ ;  /* 0x000000090e1672a5 */ /* 0x000fe2000f8e003f */
[----:B------:R-:W-:Y:S01]  /*df90*/  IMAD.MOV R6, RZ, RZ, -R7 ;  /* 0x000000ffff067224 */ /* 0x000fe200078e0a07 */
[----:B------:R-:W-:Y:S02]  /*dfa0*/  UIMAD UR9, UR15, UR9, URZ ;  /* 0x000000090f0972a4 */ /* 0x000fe4000f8e023f */
[----:B------:R-:W-:Y:S01]  /*dfb0*/  UIMAD UR13, UR12, UR18, UR13 ;  /* 0x000000120c0d72a4 */ /* 0x000fe2000f8e020d */
[----:B------:R-:W-:Y:S01]  /*dfc0*/  IMAD R9, R75, R6, R13 ;  /* 0x000000064b097224 */ /* 0x000fe200078e020d */
[----:B------:R-:W-:Y:S01]  /*dfd0*/  UIADD3 UR20, UR17, UR20, URZ ;  /* 0x0000001411147290 */ /* 0x000fe2000fffe03f */
[----:B------:R-:W-:Y:S02]  /*dfe0*/  IMAD.U32 R4, RZ, RZ, UR22 ;  /* 0x00000016ff047e24 */ /* 0x000fe4000f8e00ff */
[----:B------:R-:W-:Y:S01]  /*dff0*/  IMAD.U32 R5, RZ, RZ, UR23 ;  /* 0x00000017ff057e24 */ /* 0x000fe2000f8e00ff */
[----:B------:R-:W-:-:S02]  /*e000*/  SHF.R.S32.HI R5, RZ, 0x1f, R7 ;  /* 0x0000001fff057819 */ /* 0x000fc40000011407 */
[----:B------:R-:W-:Y:S02]  /*e010*/  SHF.R.S32.HI R6, RZ, 0x1f, R9 ;  /* 0x0000001fff067819 */ /* 0x000fe40000011409 */
[----:B---3--:R-:W-:-:S13]  /*e020*/  @P0 R2UR UR4, R30 ;  /* 0x000000001e0402ca */ /* 0x008fda00000e0000 */
        /* <DEDUP_REMOVED lines=22> */
[----:B--2---:R-:W-:-:S07]  /*e190*/  IMAD.IADD R74, R74, 0x1, -R5 ;  /* 0x000000014a4a7824 */ /* 0x004fce00078e0a05 */
.L_x_1301:
[----:B------:R-:W-:Y:S01]  /*e1a0*/  R2UR UR9, R22 ;  /* 0x00000000160972ca */ /* 0x000fe200000e0000 */
[----:B------:R-:W-:Y:S01]  /*e1b0*/  SHFL.IDX PT, R4, R8, RZ, 0x1c1f ;  /* 0x001c1fff08047589 */ /* 0x000fe200000e0000 */
[----:B-----5:R-:W-:Y:S01]  /*e1c0*/  IMAD R74, R74, R75, RZ ;  /* 0x0000004b4a4a7224 */ /* 0x020fe200078e02ff */
[----:B------:R-:W-:Y:S02]  /*e1d0*/  LOP3.LUT P0, RZ, R185, 0x3, RZ, 0xc0, !PT ;  /* 0x00000003b9ff7812 */ /* 0x000fe4000780c0ff */
[----:B------:R-:W0:Y:S01]  /*e1e0*/  SHFL.IDX PT, R5, R10, RZ, 0x1c1f ;  /* 0x001c1fff0a057589 */ /* 0x000e2200000e0000 */
[----:B------:R-:W-:-:S03]  /*e1f0*/  PLOP3.LUT P3, PT, PT, PT, UP1, 0x80, 0x0 ;  /* 0x000000000000781c */ /* 0x000fc60003f6f018 */
[----:B------:R-:W-:Y:S04]  /*e200*/  SHFL.IDX PT, R6, R8, 0x1, 0x1c1f ;  /* 0x003c1f0008067f89 */ /* 0x000fe800000e0000 */
[----:B------:R-:W1:Y:S01]  /*e210*/  SHFL.IDX PT, R7, R10, 0x1, 0x1c1f ;  /* 0x003c1f000a077f89 */ /* 0x000e6200000e0000 */
[----:B------:R-:W-:-:S04]  /*e220*/  VIADD R11, R202, UR9 ;  /* 0x00000009ca0b7c36 */ /* 0x000fc80008000000 */
        /* <DEDUP_REMOVED lines=8> */
[----:B------:R-:W-:Y:S01]  /*e2b0*/  IMAD R3, R182, 0x40, R160 ;  /* 0x00000040b6037824 */ /* 0x000fe200078e02a0 */
[----:B------:R-:W-:Y:S01]  /*e2c0*/  ULDC.64 UR12, c[0x0][0xaa0] ;  /* 0x0002a800000c7ab9 */ /* 0x000fe20000000a00 */
[----:B------:R-:W-:Y:S01]  /*e2d0*/  R2UR UR16, R166 ;  /* 0x00000000a61072ca */ /* 0x000fe200000e0000 */
[----:B------:R-:W1:Y:S01]  /*e2e0*/  @P1 LDC R21, c[0x0][0xbf0] ;  /* 0x0002fc00ff151b82 */ /* 0x000e620000000800 */
[----:B------:R-:W-:Y:S01]  /*e2f0*/  IMAD.WIDE R16, R3, 0x2, R16 ;  /* 0x0000000203107825 */ /* 0x000fe200078e0210 */
[----:B------:R-:W-:Y:S02]  /*e300*/  R2UR UR15, R22 ;  /* 0x00000000160f72ca */ /* 0x000fe400000e0000 */
[C---:B------:R-:W-:Y:S01]  /*e310*/  IADD3 R9, P6, R16.reuse, 0x1000, RZ ;  /* 0x0000100010097810 */ /* 0x040fe20007fde0ff */
[----:B------:R-:W-:Y:S01]  /*e320*/  UIMAD UR9, UR14, UR12, URZ ;  /* 0x0000000c0e0972a4 */ /* 0x000fe2000f8e023f */
[C---:B------:R-:W-:Y:S02]  /*e330*/  IADD3 R13, P5, R16.reuse, 0x2000, RZ ;  /* 0x00002000100d7810 */ /* 0x040fe40007fbe0ff */
[----:B------:R-:W-:Y:S01]  /*e340*/  LOP3.LUT R8, R9, 0x380, RZ, 0xc0, !PT ;  /* 0x0000038009087812 */ /* 0x000fe200078ec0ff */
[----:B------:R-:W-:Y:S01]  /*e350*/  UIMAD.WIDE.U32 UR10, UR4, UR12, URZ ;  /* 0x0000000c040a72a5 */ /* 0x000fe2000f8e003f */
[----:B------:R-:W-:-:S02]  /*e360*/  IADD3 R25, P4, R16, 0x3000, RZ ;  /* 0x0000300010197810 */ /* 0x000fc40007f9e0ff */
[----:B------:R-:W-:Y:S01]  /*e370*/  SHF.R.U64 R8, R8, 0x3, RZ ;  /* 0x0000000308087819 */ /* 0x000fe200000012ff */
[----:B------:R-:W-:Y:S01]  /*e380*/  UIMAD UR9, UR4, UR13, UR9 ;  /* 0x0000000d040972a4 */ /* 0x000fe2000f8e0209 */
[----:B------:R-:W-:Y:S02]  /*e390*/  IADD3 R29, P3, R16, 0x4000, RZ ;  /* 0x00004000101d7810 */ /* 0x000fe40007f7e0ff */
[----:B------:R-:W-:Y:S01]  /*e3a0*/  LOP3.LUT R8, R8, R9, RZ, 0x3c, !PT ;  /* 0x0000000908087212 */ /* 0x000fe200078e3cff */
[----:B------:R-:W-:Y:S01]  /*e3b0*/  IMAD.X R9, RZ, RZ, R17, P6 ;  /* 0x000000ffff097224 */ /* 0x000fe200030e0611 */
[C---:B------:R-:W-:Y:S01]  /*e3c0*/  IADD3 R3, P6, R16.reuse, 0x7000, RZ ;  /* 0x0000700010037810 */ /* 0x040fe20007fde0ff */
[----:B------:R-:W-:Y:S01]  /*e3d0*/  UIADD3 UR11, UR11, UR9, URZ ;  /* 0x000000090b0b7290 */ /* 0x000fe2000fffe03f */
[----:B------:R-:W-:Y:S01]  /*e3e0*/  IADD3 R33, P2, R16, 0x5000, RZ ;  /* 0x0000500010217810 */ /* 0x000fe20007f5e0ff */
[----:B------:R-:W-:Y:S01]  /*e3f0*/  ULDC.64 UR12, c[0x0][0xae8] ;  /* 0x0002ba00000c7ab9 */ /* 0x000fe20000000a00 */
[----:B0-----:R-:W-:-:S02]  /*e400*/  LOP3.LUT R0, R3, 0x380, RZ, 0xc0, !PT ;  /* 0x0000038003007812 */ /* 0x001fc400078ec0ff */
[C---:B------:R-:W-:Y:S02]  /*e410*/  IADD3 R37, P0, R16.reuse, 0x6000, RZ ;  /* 0x0000600010257810 */ /* 0x040fe40007f1e0ff */
[----:B------:R-:W-:Y:S02]  /*e420*/  LOP3.LUT R5, R16, 0x380, RZ, 0xc0, !PT ;  /* 0x0000038010057812 */ /* 0x000fe400078ec0ff */
[----:B------:R-:W-:Y:S02]  /*e430*/  LOP3.LUT R12, R13, 0x380, RZ, 0xc0, !PT ;  /* 0x000003800d0c7812 */ /* 0x000fe400078ec0ff */
[----:B------:R-:W-:Y:S01]  /*e440*/  LOP3.LUT R24, R25, 0x380, RZ, 0xc0, !PT ;  /* 0x0000038019187812 */ /* 0x000fe200078ec0ff */
[----:B------:R-:W-:Y:S01]  /*e450*/  USHF.R.S32.HI UR4, URZ, 0x1f, UR8 ;  /* 0x0000001f3f047899 */ /* 0x000fe20008011408 */
[----:B------:R-:W-:Y:S01]  /*e460*/  SHF.R.U64 R0, R0, 0x3, RZ ;  /* 0x0000000300007819 */ /* 0x000fe200000012ff */
[----:B------:R-:W-:Y:S01]  /*e470*/  UIMAD.WIDE.U32 UR10, UR16, UR12, UR10 ;  /* 0x0000000c100a72a5 */ /* 0x000fe2000f8e000a */
[----:B------:R-:W-:Y:S01]  /*e480*/  LOP3.LUT R28, R29, 0x380, RZ, 0xc0, !PT ;  /* 0x000003801d1c7812 */ /* 0x000fe200078ec0ff */
[----:B------:R-:W-:Y:S01]  /*e490*/  IMAD.X R41, RZ, RZ, R17, P6 ;  /* 0x000000ffff297224 */ /* 0x000fe200030e0611 */
[----:B------:R-:W-:Y:S01]  /*e4a0*/  LOP3.LUT R40, R0, R3, RZ, 0x3c, !PT ;  /* 0x0000000300287212 */ /* 0x000fe200078e3cff */
[----:B------:R-:W5:Y:S01]  /*e4b0*/  LD.E.128 R8, desc[UR36][R8.64] ;  /* 0x0000002408087980 */ /* 0x000f62000c101d00 */
[----:B------:R-:W0:Y:S01]  /*e4c0*/  @P1 LDC R3, c[0x0][0xbec] ;  /* 0x0002fb00ff031b82 */ /* 0x000e220000000800 */
[----:B------:R-:W-:Y:S01]  /*e4d0*/  IMAD R0, R163, 0x20, R182 ;  /* 0x00000020a3007824 */ /* 0x000fe200078e02b6 */
[----:B------:R-:W-:-:S02]  /*e4e0*/  LOP3.LUT R32, R33, 0x380, RZ, 0xc0, !PT ;  /* 0x0000038021207812 */ /* 0x000fc400078ec0ff */
[----:B------:R-:W-:Y:S02]  /*e4f0*/  LOP3.LUT R36, R37, 0x380, RZ, 0xc0, !PT ;  /* 0x0000038025247812 */ /* 0x000fe400078ec0ff */
[----:B------:R-:W-:Y:S01]  /*e500*/  SHF.R.U64 R5, R5, 0x3, RZ ;  /* 0x0000000305057819 */ /* 0x000fe200000012ff */
[----:B------:R-:W-:Y:S01]  /*e510*/  VIADD R20, R0, UR15 ;  /* 0x0000000f00147c36 */ /* 0x000fe20008000000 */
[----:B------:R-:W-:Y:S01]  /*e520*/  SHF.R.U64 R12, R12, 0x3, RZ ;  /* 0x000000030c0c7819 */ /* 0x000fe200000012ff */
[----:B------:R-:W-:Y:S01]  /*e530*/  UIMAD UR11, UR16, UR13, UR11 ;  /* 0x0000000d100b72a4 */ /* 0x000fe2000f8e020b */
[----:B------:R-:W-:Y:S01]  /*e540*/  SHF.R.U64 R24, R24, 0x3, RZ ;  /* 0x0000000318187819 */ /* 0x000fe200000012ff */
[----:B------:R-:W5:Y:S01]  /*e550*/  LD.E.128 R40, desc[UR36][R40.64] ;  /* 0x0000002428287980 */ /* 0x000f62000c101d00 */
[----:B------:R-:W-:Y:S01]  /*e560*/  SHF.R.U64 R28, R28, 0x3, RZ ;  /* 0x000000031c1c7819 */ /* 0x000fe200000012ff */
[----:B------:R-:W-:Y:S01]  /*e570*/  ULDC.64 UR12, c[0x0][0xaf0] ;  /* 0x0002bc00000c7ab9 */ /* 0x000fe20000000a00 */
[----:B------:R-:W-:-:S02]  /*e580*/  SHF.R.U64 R32, R32, 0x3, RZ ;  /* 0x0000000320207819 */ /* 0x000fc400000012ff */
[----:B------:R-:W-:Y:S02]  /*e590*/  SHF.R.U64 R36, R36, 0x3, RZ ;  /* 0x0000000324247819 */ /* 0x000fe400000012ff */
[----:B------:R-:W-:Y:S01]  /*e5a0*/  LOP3.LUT R16, R5, R16, RZ, 0x3c, !PT ;  /* 0x0000001005107212 */ /* 0x000fe200078e3cff */
[----:B------:R-:W-:Y:S01]  /*e5b0*/  UIMAD UR4, UR4, UR12, URZ ;  /* 0x0000000c040472a4 */ /* 0x000fe2000f8e023f */
[----:B------:R-:W-:Y:S01]  /*e5c0*/  LOP3.LUT R12, R12, R13, RZ, 0x3c, !PT ;  /* 0x0000000d0c0c7212 */ /* 0x000fe200078e3cff */
[--C-:B------:R-:W-:Y:S01]  /*e5d0*/  IMAD.X R13, RZ, RZ, R17.reuse, P5 ;  /* 0x000000ffff0d7224 */ /* 0x100fe200028e0611 */
[----:B------:R-:W-:Y:S01]  /*e5e0*/  LOP3.LUT R24, R24, R25, RZ, 0x3c, !PT ;  /* 0x0000001918187212 */ /* 0x000fe200078e3cff */
[--C-:B------:R-:W-:Y:S01]  /*e5f0*/  IMAD.X R25, RZ, RZ, R17.reuse, P4 ;  /* 0x000000ffff197224 */ /* 0x100fe200020e0611 */
[----:B------:R-:W-:Y:S01]  /*e600*/  LOP3.LUT R28, R28, R29, RZ, 0x3c, !PT ;  /* 0x0000001d1c1c7212 */ /* 0x000fe200078e3cff */
[----:B0-----:R-:W-:Y:S01]  /*e610*/  @P1 IMAD.HI.U32 R0, R20, R3, RZ ;  /* 0x0000000314001227 */ /* 0x001fe200078e00ff */
[----:B------:R-:W-:Y:S01]  /*e620*/  LOP3.LUT R32, R32, R33, RZ, 0x3c, !PT ;  /* 0x0000002120207212 */ /* 0x000fe200078e3cff */
[----:B------:R0:W5:Y:S01]  /*e630*/  LD.E.128 R4, desc[UR36][R16.64] ;  /* 0x0000002410047980 */ /* 0x000162000c101d00 */
[----:B------:R-:W-:Y:S01]  /*e640*/  LOP3.LUT R36, R36, R37, RZ, 0x3c, !PT ;  /* 0x0000002524247212 */ /* 0x000fe200078e3cff */
[----:B------:R-:W-:-:S02]  /*e650*/  IMAD.X R29, RZ, RZ, R17, P3 ;  /* 0x000000ffff1d7224 */ /* 0x000fc400018e0611 */
[--C-:B------:R-:W-:Y:S01]  /*e660*/  IMAD.X R33, RZ, RZ, R17.reuse, P2 ;  /* 0x000000ffff217224 */ /* 0x100fe200010e0611 */
[----:B------:R-:W-:Y:S01]  /*e670*/  UIMAD UR4, UR8, UR13, UR4 ;  /* 0x0000000d080472a4 */ /* 0x000fe2000f8e0204 */
[----:B------:R-:W-:Y:S01]  /*e680*/  IMAD.X R37, RZ, RZ, R17, P0 ;  /* 0x000000ffff257224 */ /* 0x000fe200000e0611 */
[----:B------:R-:W-:Y:S01]  /*e690*/  UIMAD.WIDE.U32 UR8, UR8, UR12, UR10 ;  /* 0x0000000c080872a5 */ /* 0x000fe2000f8e000a */
[----:B------:R-:W5:Y:S01]  /*e6a0*/  LD.E.128 R12, desc[UR36][R12.64] ;  /* 0x000000240c0c7980 */ /* 0x000f62000c101d00 */
[----:B0-----:R-:W-:Y:S01]  /*e6b0*/  IMAD.MOV.U32 R17, RZ, RZ, R20 ;  /* 0x000000ffff117224 */ /* 0x001fe200078e0014 */
[----:B-1----:R-:W-:Y:S01]  /*e6c0*/  @P1 SHF.R.U32.HI R17, RZ, R21, R0 ;  /* 0x00000015ff111219 */ /* 0x002fe20000011600 */
[----:B------:R-:W-:Y:S01]  /*e6d0*/  UIADD3 UR4, UR9, UR4, URZ ;  /* 0x0000000409047290 */ /* 0x000fe2000fffe03f */
[----:B------:R-:W5:Y:S01]  /*e6e0*/  LD.E.128 R24, desc[UR36][R24.64] ;  /* 0x0000002418187980 */ /* 0x000f62000c101d00 */
[----:B------:R-:W-:Y:S01]  /*e6f0*/  ULDC.64 UR10, c[0x0][0xae0] ;  /* 0x0002b800000a7ab9 */ /* 0x000fe20000000a00 */
[--C-:B------:R-:W-:Y:S01]  /*e700*/  SHF.R.S32.HI R0, RZ, 0x1f, R17.reuse ;  /* 0x0000001fff007819 */ /* 0x100fe20000011411 */
[----:B------:R-:W-:Y:S01]  /*e710*/  IMAD.MOV R16, RZ, RZ, -R17 ;  /* 0x000000ffff107224 */ /* 0x000fe200078e0a11 */
[----:B------:R-:W5:Y:S01]  /*e720*/  LD.E.128 R28, desc[UR36][R28.64] ;  /* 0x000000241c1c7980 */ /* 0x000f62000c101d00 */
[----:B------:R-:W-:-:S02]  /*e730*/  IMAD.U32 R3, RZ, RZ, UR9 ;  /* 0x00000009ff037e24 */ /* 0x000fc4000f8e00ff */
[----:B------:R-:W-:Y:S01]  /*e740*/  IMAD R0, R0, UR10, RZ ;  /* 0x0000000a00007c24 */ /* 0x000fe2000f8e02ff */
[----:B------:R-:W5:Y:S01]  /*e750*/  LD.E.128 R32, desc[UR36][R32.64] ;  /* 0x0000002420207980 */ /* 0x000f62000c101d00 */
[----:B------:R-:W-:Y:S02]  /*e760*/  IMAD R75, R75, R16, R20 ;  /* 0x000000104b4b7224 */ /* 0x000fe400078e0214 */
[----:B------:R-:W-:Y:S01]  /*e770*/  IMAD.U32 R2, RZ, RZ, UR8 ;  /* 0x00000008ff027e24 */ /* 0x000fe2000f8e00ff */
[----:B------:R-:W5:Y:S01]  /*e780*/  LD.E.128 R36, desc[UR36][R36.64] ;  /* 0x0000002424247980 */ /* 0x000f62000c101d00 */
[----:B------:R-:W-:Y:S01]  /*e790*/  IMAD.U32 R3, RZ, RZ, UR4 ;  /* 0x00000004ff037e24 */ /* 0x000fe2000f8e00ff */
[----:B------:R-:W-:Y:S01]  /*e7a0*/  ULDC.64 UR8, c[0x0][0xad8] ;  /* 0x0002b60000087ab9 */ /* 0x000fe20000000a00 */
[C---:B------:R-:W-:Y:S01]  /*e7b0*/  IMAD R21, R17.reuse, UR11, R0 ;  /* 0x0000000b11157c24 */ /* 0x040fe2000f8e0200 */
[----:B------:R-:W-:Y:S01]  /*e7c0*/  @!PT LDS RZ, [RZ] ;  /* 0x00000000fffff984 */ /* 0x000fe20000000800 */
[----:B------:R-:W-:Y:S01]  /*e7d0*/  @!PT LDS RZ, [RZ] ;  /* 0x00000000fffff984 */ /* 0x000fe20000000800 */
[----:B------:R-:W-:Y:S01]  /*e7e0*/  @!PT LDS RZ, [RZ] ;  /* 0x00000000fffff984 */ /* 0x000fe20000000800 */
[----:B------:R-:W-:Y:S01]  /*e7f0*/  @!PT LDS RZ, [RZ] ;  /* 0x00000000fffff984 */ /* 0x000fe20000000800 */
[----:B------:R0:W-:Y:S06]  /*e800*/  MEMBAR.ALL.CTA ;  /* 0x0000000000007992 */ /* 0x0001ec0000008000 */
[----:B0-----:R-:W0:Y:S01]  /*e810*/  FENCE.VIEW.ASYNC.S ;  /* 0x00000000000073c6 */ /* 0x001e220000000000 */
[----:B------:R-:W-:Y:S01]  /*e820*/  SHF.R.S32.HI R0, RZ, 0x1f, R75 ;  /* 0x0000001fff007819 */ /* 0x000fe2000001144b */
[----:B------:R-:W-:-:S04]  /*e830*/  IMAD.WIDE.U32 R2, R17, UR10, R2 ;  /* 0x0000000a11027c25 */ /* 0x000fc8000f8e0002 */
[----:B------:R-:W-:Y:S02]  /*e840*/  IMAD.IADD R3, R3, 0x1, R21 ;  /* 0x0000000103037824 */ /* 0x000fe400078e0215 */
[----:B------:R-:W-:Y:S02]  /*e850*/  IMAD R0, R0, UR8, RZ ;  /* 0x0000000800007c24 */ /* 0x000fe4000f8e02ff */
[----:B------:R-:W-:Y:S02]  /*e860*/  VIADD R45, R182, UR15 ;  /* 0x0000000fb62d7c36 */ /* 0x000fe40008000000 */
[C---:B------:R-:W-:Y:S02]  /*e870*/  IMAD R21, R75.reuse, UR9, R0 ;  /* 0x000000094b157c24 */ /* 0x040fe4000f8e0200 */
[----:B------:R-:W-:Y:S01]  /*e880*/  IMAD.WIDE.U32 R2, R75, UR8, R2 ;  /* 0x000000084b027c25 */ /* 0x000fe2000f8e0002 */
[----:B------:R-:W-:Y:S01]  /*e890*/  ISETP.GE.AND P2, PT, R45, R74, PT ;  /* 0x0000004a2d00720c */ /* 0x000fe20003f46270 */
[----:B------:R-:W-:-:S02]  /*e8a0*/  ULDC.64 UR8, c[0x0][0xa80] ;  /* 0x0002a00000087ab9 */ /* 0x000fc40000000a00 */
[----:B------:R-:W-:Y:S01]  /*e8b0*/  VIADD R17, R45, 0x20 ;  /* 0x000000202d117836 */ /* 0x000fe20000000000 */
[C---:B------:R-:W-:Y:S01]  /*e8c0*/  LEA R0, P3, R2.reuse, UR8, 0x1 ;  /* 0x0000000802007c11 */ /* 0x040fe2000f8608ff */
[----:B------:R-:W-:Y:S02]  /*e8d0*/  IMAD.IADD R3, R3, 0x1, R21 ;  /* 0x0000000103037824 */ /* 0x000fe400078e0215 */
[----:B------:R-:W-:Y:S01]  /*e8e0*/  VIADD R19, R19, 0x2a820 ;  /* 0x0002a82013137836 */ /* 0x000fe20000000000 */
[-C--:B------:R-:W-:Y:S01]  /*e8f0*/  ISETP.GE.AND P0, PT, R17, R74.reuse, PT ;  /* 0x0000004a1100720c */ /* 0x080fe20003f06270 */
[----:B------:R-:W-:Y:S01]  /*e900*/  VIADD R17, R45, 0x40 ;  /* 0x000000402d117836 */ /* 0x000fe20000000000 */
[----:B------:R-:W-:Y:S02]  /*e910*/  LEA.HI.X R20, R2, UR9, R3, 0x1, P3 ;  /* 0x0000000902147c11 */ /* 0x000fe400098f0c03 */
[----:B------:R-:W-:Y:S01]  /*e920*/  PRMT R19, RZ, 0x654, R19 ;  /* 0x00000654ff137816 */ /* 0x000fe20000000013 */
[----:B0-----:R0:W1:Y:S01]  /*e930*/  SHFL.IDX PT, R3, R0, RZ, 0x181f ;  /* 0x00181fff00037589 */ /* 0x00106200000e0000 */
[----:B------:R-:W-:Y:S01]  /*e940*/  ISETP.GE.AND P1, PT, R17, R74, PT ;  /* 0x0000004a1100720c */ /* 0x000fe20003f26270 */
[----:B------:R-:W-:Y:S01]  /*e950*/  BSSY B1, `(.L_x_1303) ;  /* 0x000000d000017945 */ /* 0x000fe20003800000 */
[----:B------:R0:W-:Y:S01]  /*e960*/  SYNCS.ARRIVE.TRANS64.RED.A1T0 RZ, [R19+URZ], RZ ;  /* 0x000000ff13ff79a7 */ /* 0x0001e2000810043f */
[----:B------:R0:W2:Y:S02]  /*e970*/  SHFL.IDX PT, R17, R20, RZ, 0x181f ;  /* 0x00181fff14117589 */ /* 0x0000a400000e0000 */
[----:B------:R-:W-:Y:S08]  /*e980*/  @P2 BRA `(.L_x_1304) ;  /* 0x0000000000242947 */ /* 0x000ff00003800000 */
        /* <DEDUP_REMOVED lines=9> */
.L_x_1304:
[----:B------:R-:W-:Y:S05]  /*ea20*/  BSYNC B1 ;  /* 0x0000000000017941 */ /* 0x000fea0003800000 */
.L_x_1303:
[----:B---3-5:R3:W4:Y:S01]  /*ea30*/  SHFL.IDX PT, R5, R20, 0x1, 0x181f ;  /* 0x00381f0014057f89 */ /* 0x02872200000e0000 */
        /* <DEDUP_REMOVED lines=10> */
[----:B------:R1:W-:Y:S04]  /*eae0*/  @!P3 ST.E.128 desc[UR36][R2.64], R8 ;  /* 0x000000080200b985 */ /* 0x0003e8000c101d24 */
[----:B------:R1:W-:Y:S02]  /*eaf0*/  @!P4 ST.E.128 desc[UR36][R4.64], R32 ;  /* 0x000000200400c985 */ /* 0x0003e4000c101d24 */
.L_x_1306:
[----:B------:R-:W-:Y:S05]  /*eb00*/  BSYNC B1 ;  /* 0x0000000000017941 */ /* 0x000fea0003800000 */
.L_x_1305:
[----:B-1--4-:R1:W4:Y:S01]  /*eb10*/  SHFL.IDX PT, R5, R20, 0x2, 0x181f ;  /* 0x00581f0014057f89 */ /* 0x01232200000e0000 */
        /* <DEDUP_REMOVED lines=12> */
.L_x_1308:
[----:B------:R-:W-:Y:S05]  /*ebe0*/  BSYNC B1 ;  /* 0x0000000000017941 */ /* 0x000fea0003800000 */
.L_x_1307:
[----:B0-----:R-:W-:Y:S01]  /*ebf0*/  VIADD R3, R45, 0x60 ;  /* 0x000000602d037836 */ /* 0x001fe20000000000 */
[----:B----4-:R0:W4:Y:S04]  /*ec00*/  SHFL.IDX PT, R5, R20, 0x3, 0x181f ;  /* 0x00781f0014057f89 */ /* 0x01012800000e0000 */
[----:B------:R-:W-:Y:S01]  /*ec10*/  ISETP.GE.AND P0, PT, R3, R74, PT ;  /* 0x0000004a0300720c */ /* 0x000fe20003f06270 */
[----:B------:R0:W0:-:S12]  /*ec20*/  SHFL.IDX PT, R7, R0, 0x3, 0x181f ;  /* 0x00781f0000077f89 */ /* 0x00001800000e0000 */
[----:B------:R-:W-:Y:S05]  /*ec30*/  @P0 BRA `(.L_x_1309) ;  /* 0x0000001800740947 */ /* 0x000fea0003800000 */
[----:B------:R-:W-:Y:S02]  /*ec40*/  ULDC UR4, c[0x0][0xac8] ;  /* 0x0002b20000047ab9 */ /* 0x000fe40000000800 */
[----:B------:R-:W-:-:S13]  /*ec50*/  ISETP.GE.AND P1, PT, R160, UR4, PT ;  /* 0x00000004a0007c0c */ /* 0x000fda000bf26270 */
[----:B0-----:R-:W-:-:S04]  /*ec60*/  @!P1 LEA R2, P0, R160, R7, 0x1 ;  /* 0x00000007a0029211 */ /* 0x001fc800078008ff */
[----:B----4-:R-:W-:Y:S02]  /*ec70*/  @!P1 LEA.HI.X R3, R160, R5, R206, 0x1, P0 ;  /* 0x00000005a0039211 */ /* 0x010fe400000f0cce */
[----:B------:R-:W-:-:S03]  /*ec80*/  ISETP.GE.AND P0, PT, R162, UR4, PT ;  /* 0x00000004a2007c0c */ /* 0x000fc6000bf06270 */
[----:B------:R0:W-:Y:S10]  /*ec90*/  @!P1 ST.E.128 desc[UR36][R2.64], R24 ;  /* 0x0000001802009985 */ /* 0x0001f4000c101d24 */
[----:B------:R-:W-:Y:S05]  /*eca0*/  @P0 BRA `(.L_x_1309) ;  /* 0x0000001800580947 */ /* 0x000fea0003800000 */
[----:B0-----:R-:W-:-:S04]  /*ecb0*/  LEA R2, P0, R162, R7, 0x1 ;  /* 0x00000007a2027211 */ /* 0x001fc800078008ff */
[----:B------:R-:W-:-:S05]  /*ecc0*/  LEA.HI.X R3, R162, R5, R205, 0x1, P0 ;  /* 0x00000005a2037211 */ /* 0x000fca00000f0ccd */
[----:B------:R0:W-:Y:S01]  /*ecd0*/  ST.E.128 desc[UR36][R2.64], R40 ;  /* 0x0000002802007985 */ /* 0x0001e2000c101d24 */
[----:B------:R-:W-:Y:S05]  /*ece0*/  BRA `(.L_x_1309) ;  /* 0x0000001800487947 */ /* 0x000fea0003800000 */
.L_x_1302:
        /* <DEDUP_REMOVED lines=9> */
[----:B------:R-:W-:Y:S01]  /*ed80*/  VIADD R19, R19, 0x2a820 ;  /* 0x0002a82013137836 */ /* 0x000fe20000000000 */
[----:B------:R-:W-:Y:S01]  /*ed90*/  UIADD3 UR11, UR11, UR9, URZ ;  /* 0x000000090b0b7290 */ /* 0x000fe2000fffe03f */
[----:B------:R-:W1:Y:S01]  /*eda0*/  @P1 LDC R5, c[0x0][0xbf0] ;  /* 0x0002fc00ff051b82 */ /* 0x000e620000000800 */
[----:B------:R-:W-:Y:S01]  /*edb0*/  ULDC.64 UR12, c[0x0][0xb38] ;  /* 0x0002ce00000c7ab9 */ /* 0x000fe20000000a00 */
[----:B------:R-:W-:Y:S01]  /*edc0*/  BSSY B1, `(.L_x_1310) ;  /* 0x0000066000017945 */ /* 0x000fe20003800000 */
[----:B------:R-:W-:Y:S01]  /*edd0*/  UIMAD.WIDE.U32 UR10, UR16, UR12, UR10 ;  /* 0x0000000c100a72a5 */ /* 0x000fe2000f8e000a */
[----:B------:R-:W-:-:S03]  /*ede0*/  PRMT R19, RZ, 0x654, R19 ;  /* 0x00000654ff137816 */ /* 0x000fc60000000013 */
[----:B------:R-:W-:Y:S01]  /*edf0*/  UIMAD UR11, UR16, UR13, UR11 ;  /* 0x0000000d100b72a4 */ /* 0x000fe2000f8e020b */
[----:B------:R2:W-:Y:S02]  /*ee00*/  SYNCS.ARRIVE.TRANS64.RED.A1T0 RZ, [R19+URZ], RZ ;  /* 0x000000ff13ff79a7 */ /* 0x0005e4000810043f */
[----:B------:R-:W-:Y:S02]  /*ee10*/  ULDC.64 UR12, c[0x0][0xb40] ;  /* 0x0002d000000c7ab9 */ /* 0x000fe40000000a00 */
[----:B------:R-:W-:-:S04]  /*ee20*/  UIMAD UR4, UR4, UR12, URZ ;  /* 0x0000000c040472a4 */ /* 0x000fc8000f8e023f */
[----:B------:R-:W-:Y:S01]  /*ee30*/  UIMAD UR4, UR8, UR13, UR4 ;  /* 0x0000000d080472a4 */ /* 0x000fe2000f8e0204 */
[----:B0-----:R-:W-:Y:S01]  /*ee40*/  @P1 IMAD.HI.U32 R0, R13, R0, RZ ;  /* 0x000000000d001227 */ /* 0x001fe200078e00ff */
[----:B------:R-:W-:-:S03]  /*ee50*/  UIMAD.WIDE.U32 UR8, UR8, UR12, UR10 ;  /* 0x0000000c080872a5 */ /* 0x000fc6000f8e000a */
[----:B------:R-:W-:Y:S01]  /*ee60*/  ULDC.64 UR10, c[0x0][0xb48] ;  /* 0x0002d200000a7ab9 */ /* 0x000fe20000000a00 */
[----:B------:R-:W-:Y:S01]  /*ee70*/  UIADD3 UR9, UR9, UR4, URZ ;  /* 0x0000000409097290 */ /* 0x000fe2000fffe03f */
[----:B-1----:R-:W-:-:S03]  /*ee80*/  @P1 SHF.R.U32.HI R7, RZ, R5, R0 ;  /* 0x00000005ff071219 */ /* 0x002fc60000011600 */
[----:B------:R-:W-:Y:S01]  /*ee90*/  UIMAD.WIDE.U32 UR8, UR15, UR10, UR8 ;  /* 0x0000000a0f0872a5 */ /* 0x000fe2000f8e0008 */
[--C-:B------:R-:W-:Y:S01]  /*eea0*/  SHF.R.S32.HI R0, RZ, 0x1f, R7.reuse ;  /* 0x0000001fff007819 */ /* 0x100fe20000011407 */
[----:B------:R-:W-:Y:S02]  /*eeb0*/  IMAD.MOV R4, RZ, RZ, -R7 ;  /* 0x000000ffff047224 */ /* 0x000fe400078e0a07 */
[----:B------:R-:W-:Y:S02]  /*eec0*/  UIMAD UR4, UR15, UR11, UR9 ;  /* 0x0000000b0f0472a4 */ /* 0x000fe4000f8e0209 */
[----:B------:R-:W-:Y:S01]  /*eed0*/  IMAD.U32 R5, RZ, RZ, UR9 ;  /* 0x00000009ff057e24 */ /* 0x000fe2000f8e00ff */
[----:B------:R-:W-:Y:S01]  /*eee0*/  ULDC.64 UR10, c[0x0][0xb30] ;  /* 0x0002cc00000a7ab9 */ /* 0x000fe20000000a00 */
[----:B------:R-:W-:Y:S02]  /*eef0*/  IMAD R75, R75, R4, R13 ;  /* 0x000000044b4b7224 */ /* 0x000fe400078e020d */
[----:B------:R-:W-:-:S02]  /*ef00*/  IMAD R0, R0, UR10, RZ ;  /* 0x0000000a00007c24 */ /* 0x000fc4000f8e02ff */
[----:B------:R-:W-:Y:S01]  /*ef10*/  IMAD.U32 R4, RZ, RZ, UR8 ;  /* 0x00000008ff047e24 */ /* 0x000fe2000f8e00ff */
[----:B------:R-:W-:Y:S01]  /*ef20*/  ULDC.64 UR8, c[0x0][0xb28] ;  /* 0x0002ca0000087ab9 */ /* 0x000fe20000000a00 */
[----:B------:R-:W-:Y:S02]  /*ef30*/  IMAD.U32 R5, RZ, RZ, UR4 ;  /* 0x00000004ff057e24 */ /* 0x000fe4000f8e00ff */
[C---:B------:R-:W-:Y:S01]  /*ef40*/  IMAD R9, R7.reuse, UR11, R0 ;  /* 0x0000000b07097c24 */ /* 0x040fe2000f8e0200 */
[----:B------:R-:W-:Y:S01]  /*ef50*/  SHF.R.S32.HI R0, RZ, 0x1f, R75 ;  /* 0x0000001fff007819 */ /* 0x000fe2000001144b */
[----:B------:R-:W-:-:S04]  /*ef60*/  IMAD.WIDE.U32 R4, R7, UR10, R4 ;  /* 0x0000000a07047c25 */ /* 0x000fc8000f8e0004 */
[----:B------:R-:W-:Y:S02]  /*ef70*/  IMAD R0, R0, UR8, RZ ;  /* 0x0000000800007c24 */ /* 0x000fe4000f8e02ff */
[----:B------:R-:W-:Y:S02]  /*ef80*/  IMAD.IADD R5, R5, 0x1, R9 ;  /* 0x0000000105057824 */ /* 0x000fe400078e0209 */
[C---:B------:R-:W-:Y:S02]  /*ef90*/  IMAD R7, R75.reuse, UR9, R0 ;  /* 0x000000094b077c24 */ /* 0x040fe4000f8e0200 */
[----:B------:R-:W-:Y:S01]  /*efa0*/  IMAD.WIDE.U32 R4, R75, UR8, R4 ;  /* 0x000000084b047c25 */ /* 0x000fe2000f8e0004 */
[----:B------:R-:W-:-:S03]  /*efb0*/  ULDC.64 UR8, c[0x0][0xb00] ;  /* 0x0002c00000087ab9 */ /* 0x000fc60000000a00 */
[----:B------:R-:W-:Y:S01]  /*efc0*/  IMAD.IADD R5, R5, 0x1, R7 ;  /* 0x0000000105057824 */ /* 0x000fe200078e0207 */
[----:B------:R-:W-:-:S04]  /*efd0*/  LEA R0, P1, R4, UR8, 0x2 ;  /* 0x0000000804007c11 */ /* 0x000fc8000f8210ff */
[----:B------:R-:W-:Y:S01]  /*efe0*/  LEA.HI.X R16, R4, UR9, R5, 0x2, P1 ;  /* 0x0000000904107c11 */ /* 0x000fe200088f1405 */
[----:B------:R2:W0:Y:S04]  /*eff0*/  SHFL.IDX PT, R6, R0, RZ, 0x1c1f ;  /* 0x001c1fff00067589 */ /* 0x00042800000e0000 */
[----:B------:R2:W1:Y:S01]  /*f000*/  SHFL.IDX PT, R7, R16, RZ, 0x1c1f ;  /* 0x001c1fff10077589 */ /* 0x00046200000e0000 */
[----:B------:R-:W-:Y:S05]  /*f010*/  @P2 BRA `(.L_x_1311) ;  /* 0x0000000400002947 */ /* 0x000fea0003800000 */
[----:B------:R-:W-:Y:S02]  /*f020*/  ULDC UR4, c[0x0][0xac8] ;  /* 0x0002b20000047ab9 */ /* 0x000fe40000000800 */
[----:B------:R-:W-:Y:S02]  /*f030*/  ISETP.GE.AND P3, PT, R181, UR4, PT ;  /* 0x00000004b5007c0c */ /* 0x000fe4000bf66270 */
[----:B------:R-:W-:Y:S02]  /*f040*/  ISETP.GE.AND P1, PT, R18, UR4, PT ;  /* 0x0000000412007c0c */ /* 0x000fe4000bf26270 */
[----:B------:R-:W-:Y:S02]  /*f050*/  ISETP.GE.AND P4, PT, R180, UR4, PT ;  /* 0x00000004b4007c0c */ /* 0x000fe4000bf86270 */
[----:B------:R-:W-:-:S07]  /*f060*/  ISETP.GE.AND P2, PT, R179, UR4, PT ;  /* 0x00000004b3007c0c */ /* 0x000fce000bf46270 */
[CC--:B0-----:R-:W-:Y:S02]  /*f070*/  @!P3 LEA R8, P5, R181.reuse, R6.reuse, 0x2 ;  /* 0x00000006b508b211 */ /* 0x0c1fe400078a10ff */
[----:B-1----:R-:W-:Y:S02]  /*f080*/  @!P1 IMAD.WIDE R4, R18, 0x4, R6 ;  /* 0x0000000412049825 */ /* 0x002fe400078e0206 */
        /* <DEDUP_REMOVED lines=18> */
[----:B------:R-:W-:Y:S01]  /*f1b0*/  @!P1 ST.E.64 desc[UR36][R14.64], R40 ;  /* 0x000000280e009985 */ /* 0x000fe2000c101b24 */
[----:B------:R-:W-:-:S03]  /*f1c0*/  @!P5 LEA R4, P1, R176, R6, 0x2 ;  /* 0x00000006b004d211 */ /* 0x000fc600078210ff */
[----:B------:R0:W-:Y:S01]  /*f1d0*/  @!P3 ST.E.64 desc[UR36][R2.64], R44 ;  /* 0x0000002c0200b985 */ /* 0x0001e2000c101b24 */
[-C--:B-1----:R-:W-:Y:S02]  /*f1e0*/  @!P2 LEA R8, P6, R175, R6.reuse, 0x2 ;  /* 0x00000006af08a211 */ /* 0x082fe400078c10ff */
[----:B------:R-:W-:Y:S02]  /*f1f0*/  ISETP.GE.AND P3, PT, R173, UR4, PT ;  /* 0x00000004ad007c0c */ /* 0x000fe4000bf66270 */
[-C--:B------:R-:W-:Y:S02]  /*f200*/  @!P5 LEA.HI.X R5, R176, R7.reuse, R195, 0x2, P1 ;  /* 0x00000007b005d211 */ /* 0x080fe400008f14c3 */
[----:B------:R-:W-:Y:S02]  /*f210*/  ISETP.GE.AND P1, PT, R172, UR4, PT ;  /* 0x00000004ac007c0c */ /* 0x000fe4000bf26270 */
[----:B------:R-:W-:Y:S01]  /*f220*/  @!P2 LEA.HI.X R9, R175, R7, R194, 0x2, P6 ;  /* 0x00000007af09a211 */ /* 0x000fe200030f14c2 */
[----:B------:R1:W-:Y:S01]  /*f230*/  @!P5 ST.E.64 desc[UR36][R4.64], R48 ;  /* 0x000000300400d985 */ /* 0x0003e2000c101b24 */
[----:B---3--:R-:W-:-:S03]  /*f240*/  @!P4 LEA R10, P6, R174, R6, 0x2 ;  /* 0x00000006ae0ac211 */ /* 0x008fc600078c10ff */
[----:B------:R3:W-:Y:S01]  /*f250*/  @!P2 ST.E.64 desc[UR36][R8.64], R52 ;  /* 0x000000340800a985 */ /* 0x0007e2000c101b24 */
[----:B------:R-:W-:Y:S02]  /*f260*/  ISETP.GE.AND P2, PT, R171, UR4, PT ;  /* 0x00000004ab007c0c */ /* 0x000fe4000bf46270 */
[-C--:B------:R-:W-:Y:S02]  /*f270*/  @!P4 LEA.HI.X R11, R174, R7.reuse, R193, 0x2, P6 ;  /* 0x00000007ae0bc211 */ /* 0x080fe400030f14c1 */
[CC--:B----4-:R-:W-:Y:S02]  /*f280*/  @!P3 LEA R12, P5, R173.reuse, R6.reuse, 0x2 ;  /* 0x00000006ad0cb211 */ /* 0x0d0fe400078a10ff */
[----:B0-----:R-:W-:Y:S01]  /*f290*/  @!P1 LEA R2, P6, R172, R6, 0x2 ;  /* 0x00000006ac029211 */ /* 0x001fe200078c10ff */
[----:B------:R0:W-:Y:S01]  /*f2a0*/  @!P4 ST.E.64 desc[UR36][R10.64], R56 ;  /* 0x000000380a00c985 */ /* 0x0001e2000c101b24 */
[----:B------:R-:W-:Y:S02]  /*f2b0*/  @!P3 LEA.HI.X R13, R173, R7, R192, 0x2, P5 ;  /* 0x00000007ad0db211 */ /* 0x000fe400028f14c0 */
[----:B------:R-:W-:-:S02]  /*f2c0*/  ISETP.GE.AND P4, PT, R170, UR4, PT ;  /* 0x00000004aa007c0c */ /* 0x000fc4000bf86270 */
[-C--:B------:R-:W-:Y:S01]  /*f2d0*/  @!P1 LEA.HI.X R3, R172, R7.reuse, R191, 0x2, P6 ;  /* 0x00000007ac039211 */ /* 0x080fe200030f14bf */
[----:B------:R4:W-:Y:S01]  /*f2e0*/  @!P3 ST.E.64 desc[UR36][R12.64], R60 ;  /* 0x0000003c0c00b985 */ /* 0x0009e2000c101b24 */
[----:B------:R-:W-:Y:S02]  /*f2f0*/  ISETP.GE.AND P5, PT, R169, UR4, PT ;  /* 0x00000004a9007c0c */ /* 0x000fe4000bfa6270 */
[----:B-1----:R-:W-:Y:S01]  /*f300*/  @!P2 LEA R4, P6, R171, R6, 0x2 ;  /* 0x00000006ab04a211 */ /* 0x002fe200078c10ff */
[----:B------:R1:W-:Y:S01]  /*f310*/  @!P1 ST.E.64 desc[UR36][R2.64], R64 ;  /* 0x0000004002009985 */ /* 0x0003e2000c101b24 */
[----:B------:R-:W-:Y:S02]  /*f320*/  ISETP.GE.AND P3, PT, R168, UR4, PT ;  /* 0x00000004a8007c0c */ /* 0x000fe4000bf66270 */
[----:B------:R-:W-:Y:S02]  /*f330*/  ISETP.GE.AND P1, PT, R167, UR4, PT ;  /* 0x00000004a7007c0c */ /* 0x000fe4000bf26270 */
[----:B------:R-:W-:-:S02]  /*f340*/  @!P2 LEA.HI.X R5, R171, R7, R190, 0x2, P6 ;  /* 0x00000007ab05a211 */ /* 0x000fc400030f14be */
[----:B---3--:R-:W-:-:S03]  /*f350*/  @!P4 LEA R8, P6, R170, R6, 0x2 ;  /* 0x00000006aa08c211 */ /* 0x008fc600078c10ff */
[----:B------:R1:W-:Y:S01]  /*f360*/  @!P2 ST.E.64 desc[UR36][R4.64], R68 ;  /* 0x000000440400a985 */ /* 0x0003e2000c101b24 */
[CC--:B0-----:R-:W-:Y:S02]  /*f370*/  @!P5 LEA R10, P2, R169.reuse, R6.reuse, 0x2 ;  /* 0x00000006a90ad211 */ /* 0x0c1fe400078410ff */
[-C--:B------:R-:W-:Y:S02]  /*f380*/  @!P4 LEA.HI.X R9, R170, R7.reuse, R189, 0x2, P6 ;  /* 0x00000007aa09c211 */ /* 0x080fe400030f14bd */
[CC--:B----4-:R-:W-:Y:S02]  /*f390*/  @!P3 LEA R12, P6, R168.reuse, R6.reuse, 0x2 ;  /* 0x00000006a80cb211 */ /* 0x0d0fe400078c10ff */
        /* <DEDUP_REMOVED lines=8> */
.L_x_1311:
[----:B------:R-:W-:Y:S05]  /*f420*/  BSYNC B1 ;  /* 0x0000000000017941 */ /* 0x000fea0003800000 */
.L_x_1310:
[----:B-1----:R1:W3:Y:S04]  /*f430*/  SHFL.IDX PT, R5, R16, 0x1, 0x1c1f ;  /* 0x003c1f0010057f89 */ /* 0x0022e800000e0000 */
[----:B------:R1:W4:Y:S01]  /*f440*/  SHFL.IDX PT, R4, R0, 0x1, 0x1c1f ;  /* 0x003c1f0000047f89 */ /* 0x00032200000e0000 */
[----:B------:R-:W-:Y:S05]  /*f450*/  @P0 BRA `(.L_x_1309) ;  /* 0x00000010006c0947 */ /* 0x000fea0003800000 */
[----:B------:R-:W-:Y:S02]  /*f460*/  ULDC UR4, c[0x0][0xac8] ;  /* 0x0002b20000047ab9 */ /* 0x000fe40000000800 */
[----:B------:R-:W-:Y:S02]  /*f470*/  ISETP.GE.AND P1, PT, R181, UR4, PT ;  /* 0x00000004b5007c0c */ /* 0x000fe4000bf26270 */
[----:B------:R-:W-:Y:S02]  /*f480*/  ISETP.GE.AND P0, PT, R180, UR4, PT ;  /* 0x00000004b4007c0c */ /* 0x000fe4000bf06270 */
[----:B------:R-:W-:Y:S02]  /*f490*/  ISETP.GE.AND P2, PT, R18, UR4, PT ;  /* 0x0000000412007c0c */ /* 0x000fe4000bf46270 */
[----:B------:R-:W-:Y:S02]  /*f4a0*/  ISETP.GE.AND P4, PT, R178, UR4, PT ;  /* 0x00000004b2007c0c */ /* 0x000fe4000bf86270 */
[----:B------:R-:W-:-:S05]  /*f4b0*/  ISETP.GE.AND P3, PT, R179, UR4, PT ;  /* 0x00000004b3007c0c */ /* 0x000fca000bf66270 */
[CC--:B0---4-:R-:W-:Y:S02]  /*f4c0*/  @!P1 LEA R6, P5, R181.reuse, R4.reuse, 0x2 ;  /* 0x00000004b5069211 */ /* 0x0d1fe400078a10ff */
        /* <DEDUP_REMOVED lines=59> */
.L_x_1300:
[----:B------:R-:W0:Y:S01]  /*f880*/  LDC.64 R2, c[0x0][0xc00] ;  /* 0x00030000ff027b82 */ /* 0x000e220000000a00 */
[----:B------:R-:W-:Y:S01]  /*f890*/  R2UR UR11, R183 ;  /* 0x00000000b70b72ca */ /* 0x000fe200000e0000 */
[----:B------:R-:W-:Y:S01]  /*f8a0*/  ULDC.64 UR8, c[0x0][0xc00] ;  /* 0x0003000000087ab9 */ /* 0x000fe20000000a00 */
[----:B------:R-:W-:Y:S01]  /*f8b0*/  IMAD.MOV.U32 R7, RZ, RZ, RZ ;  /* 0x000000ffff077224 */ /* 0x000fe200078e00ff */
[----:B------:R-:W-:-:S04]  /*f8c0*/  R2UR UR10, R164 ;  /* 0x00000000a40a72ca */ /* 0x000fc800000e0000 */
[----:B------:R-:W1:Y:S06]  /*f8d0*/  LDC.64 R4, c[0x0][0xc08] ;  /* 0x00030200ff047b82 */ /* 0x000e6c0000000a00 */
[----:B------:R-:W-:Y:S01]  /*f8e0*/  UIMAD.WIDE UR8, UR11, 0x4, UR8 ;  /* 0x000000040b0878a5 */ /* 0x000fe2000f8e0208 */
[----:B0-----:R-:W-:-:S05]  /*f8f0*/  ISETP.NE.U32.AND P0, PT, R2, RZ, PT ;  /* 0x000000ff0200720c */ /* 0x001fca0003f05070 */
[----:B------:R-:W-:Y:S01]  /*f900*/  IMAD.U32 R2, RZ, RZ, UR8 ;  /* 0x00000008ff027e24 */ /* 0x000fe2000f8e00ff */
[----:B------:R-:W-:Y:S01]  /*f910*/  R2UR UR4, R3 ;  /* 0x00000000030472ca */ /* 0x000fe200000e0000 */
[----:B------:R-:W-:Y:S01]  /*f920*/  IMAD.U32 R3, RZ, RZ, UR9 ;  /* 0x00000009ff037e24 */ /* 0x000fe2000f8e00ff */
[----:B-1----:R-:W-:-:S05]  /*f930*/  ISETP.NE.U32.AND P1, PT, R4, RZ, PT ;  /* 0x000000ff0400720c */ /* 0x002fca0003f25070 */
[----:B------:R-:W-:-:S06]  /*f940*/  VOTEU.ANY UP0, P0 ;  /* 0x00000000003f7886 */ /* 0x000fcc0000000100 */
[----:B------:R-:W-:Y:S01]  /*f950*/  UISETP.NE.AND.EX UP0, UPT, UR4, URZ, UPT, UP0 ;  /* 0x0000003f0400728c */ /* 0x000fe2000bf05300 */
[----:B------:R-:W-:Y:S01]  /*f960*/  R2UR UR4, R5 ;  /* 0x00000000050472ca */ /* 0x000fe200000e0000 */
[----:B------:R-:W-:-:S04]  /*f970*/  VOTEU.ANY UP1, P1 ;  /* 0x00000000003f7886 */ /* 0x000fc80000820100 */
[----:B------:R-:W-:-:S08]  /*f980*/  PLOP3.LUT P0, PT, PT, PT, UP0, 0x80, 0x0 ;  /* 0x000000000000781c */ /* 0x000fd00003f0f008 */
[----:B------:R-:W-:-:S06]  /*f990*/  UISETP.NE.AND.EX UP1, UPT, UR4, URZ, UPT, UP1 ;  /* 0x0000003f0400728c */ /* 0x000fcc000bf25310 */
[----:B------:R-:W-:Y:S01]  /*f9a0*/  PLOP3.LUT P1, PT, PT, PT, UP1, 0x80, 0x0 ;  /* 0x000000000000781c */ /* 0x000fe20003f2f018 */
[----:B------:R0:W5:Y:S01]  /*f9b0*/  @P0 LDG.E R7, desc[UR36][R2.64] ;  /* 0x0000002402070981 */ /* 0x000162000c1e1900 */
[----:B------:R-:W-:Y:S02]  /*f9c0*/  ULDC UR4, c[0x0][0xa88] ;  /* 0x0002a20000047ab9 */ /* 0x000fe40000000800 */
[----:B------:R-:W-:Y:S01]  /*f9d0*/  IMAD.U32 R0, RZ, RZ, UR4 ;  /* 0x00000004ff007e24 */ /* 0x000fe2000f8e00ff */
[----:B------:R-:W-:Y:S02]  /*f9e0*/  @UP1 ULDC.64 UR8, c[0x0][0xc08] ;  /* 0x0003020000081ab9 */ /* 0x000fe40000000a00 */
[----:B------:R-:W-:-:S06]  /*f9f0*/  @UP1 UIMAD.WIDE UR8, UR11, 0x4, UR8 ;  /* 0x000000040b0818a5 */ /* 0x000fcc000f8e0208 */
[----:B------:R-:W-:Y:S02]  /*fa00*/  IMAD.U32 R4, RZ, RZ, UR8 ;  /* 0x00000008ff047e24 */ /* 0x000fe4000f8e00ff */
[----:B------:R-:W-:-:S05]  /*fa10*/  IMAD.U32 R5, RZ, RZ, UR9 ;  /* 0x00000009ff057e24 */ /* 0x000fca000f8e00ff */
[----:B------:R0:W5:Y:S01]  /*fa20*/  @P1 LDG.E R0, desc[UR36][R4.64] ;  /* 0x0000002404001981 */ /* 0x000162000c1e1900 */
[----:B------:R-:W-:-:S11]  /*fa30*/  UISETP.NE.AND UP1, UPT, UR10, URZ, UPT ;  /* 0x0000003f0a00728c */ /* 0x000fd6000bf25270 */
[----:B------:R-:W-:Y:S02]  /*fa40*/  @!UP1 ULDC UR10, c[0x0][0xad4] ;  /* 0x0002b500000a9ab9 */ /* 0x000fe40000000800 */
[----:B------:R-:W-:Y:S01]  /*fa50*/  IMAD.U32 R164, RZ, RZ, UR10 ;  /* 0x0000000affa47e24 */ /* 0x000fe2000f8e00ff */
[----:B0-----:R-:W-:Y:S06]  /*fa60*/  @P1 BRA `(.L_x_1312) ;  /* 0x0000000000101947 */ /* 0x001fec0003800000 */
[----:B------:R-:W-:Y:S05]  /*fa70*/  @!P0 BRA `(.L_x_1312) ;  /* 0x00000000000c8947 */ /* 0x000fea0003800000 */
[----:B------:R-:W2:Y:S04]  /*fa80*/  LDG.E R5, desc[UR36][R2.64] ;  /* 0x0000002402057981 */ /* 0x000ea8000c1e1900 */
[----:B-----5:R-:W2:Y:S02]  /*fa90*/  LDG.E R0, desc[UR36][R2.64+0x4] ;  /* 0x0000042402007981 */ /* 0x020ea4000c1e1900 */
[----:B--2---:R-:W-:-:S07]  /*faa0*/  IMAD.IADD R0, R0, 0x1, -R5 ;  /* 0x0000000100007824 */ /* 0x004fce00078e0a05 */
.L_x_1312:
[----:B------:R-:W-:Y:S01]  /*fab0*/  R2UR UR4, R183 ;  /* 0x00000000b70472ca */ /* 0x000fe200000e0000 */
[----:B------:R-:W-:Y:S01]  /*fac0*/  BSSY B1, `(.L_x_1313) ;  /* 0x0000042000017945 */ /* 0x000fe20003800000 */
[----:B-----5:R-:W-:Y:S02]  /*fad0*/  R2UR UR20, R7 ;  /* 0x00000000071472ca */ /* 0x020fe400000e0000 */
[----:B------:R-:W-:-:S09]  /*fae0*/  ISETP.GT.AND P0, PT, R207, 0x7f, PT ;  /* 0x0000007fcf00780c */ /* 0x000fd20003f04270 */
[----:B------:R-:W-:Y:S02]  /*faf0*/  USHF.R.S32.HI UR8, URZ, 0x1f, UR4 ;  /* 0x0000001f3f087899 */ /* 0x000fe40008011404 */
[----:B------:R-:W-:Y:S02]  /*fb00*/  USEL UR4, UR4, URZ, !UP0 ;  /* 0x0000003f04047287 */ /* 0x000fe4000c000000 */
[----:B------:R-:W-:Y:S02]  /*fb10*/  USEL UR8, UR8, URZ, !UP0 ;  /* 0x0000003f08087287 */ /* 0x000fe4000c000000 */
[----:B------:R-:W-:Y:S01]  /*fb20*/  USHF.R.S32.HI UR20, URZ, 0x1f, UR20 ;  /* 0x0000001f3f147899 */ /* 0x000fe20008011414 */
[----:B------:R-:W-:Y:S11]  /*fb30*/  @P0 BRA `(.L_x_1314) ;  /* 0x0000000000e80947 */ /* 0x000ff60003800000 */
[----:B------:R-:W0:Y:S01]  /*fb40*/  S2R R6, SR_TID.X ;  /* 0x0000000000067919 */ /* 0x000e220000002100 */
[----:B------:R-:W1:Y:S01]  /*fb50*/  LDC R9, c[0x0][0xbe8] ;  /* 0x0002fa00ff097b82 */ /* 0x000e620000000800 */
[----:B------:R-:W-:-:S13]  /*fb60*/  R2UR UR9, R22 ;  /* 0x00000000160972ca */ /* 0x000fda00000e0000 */
[----:B------:R-:W-:Y:S02]  /*fb70*/  IMAD.U32 R3, RZ, RZ, UR9 ;  /* 0x00000009ff037e24 */ /* 0x000fe4000f8e00ff */
[----:B-1----:R-:W-:-:S03]  /*fb80*/  IMAD R2, R0, R9, RZ ;  /* 0x0000000900027224 */ /* 0x002fc600078e02ff */
[----:B0-----:R-:W-:-:S04]  /*fb90*/  IADD3 R6, R3, -0x80, R6 ;  /* 0xffffff8003067810 */ /* 0x001fc80007ffe006 */
[----:B------:R-:W-:-:S13]  /*fba0*/  ISETP.GE.AND P0, PT, R6, R2, PT ;  /* 0x000000020600720c */ /* 0x000fda0003f06270 */
[----:B------:R-:W-:Y:S05]  /*fbb0*/  @P0 BRA `(.L_x_1314) ;  /* 0x0000000000c80947 */ /* 0x000fea0003800000 */
[----:B------:R-:W-:Y:S01]  /*fbc0*/  ISETP.NE.AND P0, PT, R9, 0x1, PT ;  /* 0x000000010900780c */ /* 0x000fe20003f05270 */
[----:B------:R-:W-:Y:S01]  /*fbd0*/  UMOV UR18, 0x9b8 ;  /* 0x000009b800127882 */ /* 0x000fe20000000000 */
[----:B------:R-:W-:Y:S01]  /*fbe0*/  R2UR UR10, R164 ;  /* 0x00000000a40a72ca */ /* 0x000fe200000e0000 */
[----:B------:R-:W-:Y:S01]  /*fbf0*/  IMAD.MOV.U32 R4, RZ, RZ, R6 ;  /* 0x000000ffff047224 */ /* 0x000fe200078e0006 */
        /* <DEDUP_REMOVED lines=9> */
[----:B------:R-:W-:Y:S02]  /*fc90*/  UIMAD.WIDE.U32 UR16, UR10, UR19, URZ ;  /* 0x000000130a1072a5 */ /* 0x000fe4000f8e003f */
[----:B------:R-:W-:Y:S01]  /*fca0*/  UIMAD UR19, UR11, UR19, URZ ;  /* 0x000000130b1372a4 */ /* 0x000fe2000f8e023f */
[----:B0-----:R-:W-:Y:S01]  /*fcb0*/  @P0 IMAD.HI.U32 R5, R6, R5, RZ ;  /* 0x0000000506050227 */ /* 0x001fe200078e00ff */
[----:B------:R-:W-:Y:S02]  /*fcc0*/  UIMAD UR13, UR13, UR4, URZ ;  /* 0x000000040d0d72a4 */ /* 0x000fe4000f8e023f */
[----:B------:R-:W-:Y:S01]  /*fcd0*/  UIMAD.WIDE.U32 UR10, UR12, UR4, URZ ;  /* 0x000000040c0a72a5 */ /* 0x000fe2000f8e003f */
[----:B------:R-:W-:Y:S01]  /*fce0*/  IMAD.U32 R2, RZ, RZ, UR16 ;  /* 0x00000010ff027e24 */ /* 0x000fe2000f8e00ff */
[----:B------:R-:W-:-:S02]  /*fcf0*/  UIADD3 UR19, UR17, UR19, URZ ;  /* 0x0000001311137290 */ /* 0x000fc4000fffe03f */
[----:B------:R-:W-:Y:S01]  /*fd00*/  IMAD.U32 R3, RZ, RZ, UR17 ;  /* 0x00000011ff037e24 */ /* 0x000fe2000f8e00ff */
[----:B------:R-:W-:Y:S01]  /*fd10*/  UIMAD UR13, UR12, UR8, UR13 ;  /* 0x000000080c0d72a4 */ /* 0x000fe2000f8e020d */
[----:B-1----:R-:W-:Y:S01]  /*fd20*/  @P0 SHF.R.U32.HI R4, RZ, R8, R5 ;  /* 0x00000008ff040219 */ /* 0x002fe20000011605 */
[----:B------:R-:W-:Y:S01]  /*fd30*/  ULDC.64 UR14, c[0x0][UR18+0x228] ;  /* 0x00008a00120e7abb */ /* 0x000fe20008000a00 */
[----:B------:R-:W-:Y:S01]  /*fd40*/  IADD3 R3, P0, P1, R2, UR10, R7 ;  /* 0x0000000a02037c10 */ /* 0x000fe2000f91e007 */
[----:B------:R-:W-:Y:S01]  /*fd50*/  UIADD3 UR13, UR11, UR13, URZ ;  /* 0x0000000d0b0d7290 */ /* 0x000fe2000fffe03f */
[----:B------:R-:W-:Y:S01]  /*fd60*/  IMAD.U32 R2, RZ, RZ, UR20 ;  /* 0x00000014ff027e24 */ /* 0x000fe2000f8e00ff */
[----:B------:R-:W-:Y:S01]  /*fd70*/  UIMAD.WIDE.U32 UR16, UR14, UR9, URZ ;  /* 0x000000090e1072a5 */ /* 0x000fe2000f8e003f */
[----:B------:R-:W-:Y:S01]  /*fd80*/  IMAD.MOV R5, RZ, RZ, -R4 ;  /* 0x000000ffff057224 */ /* 0x000fe200078e0a04 */
[----:B------:R-:W-:Y:S01]  /*fd90*/  UIMAD UR9, UR15, UR9, URZ ;  /* 0x000000090f0972a4 */ /* 0x000fe2000f8e023f */
[----:B------:R-:W-:Y:S01]  /*fda0*/  IMAD.U32 R11, RZ, RZ, UR19 ;  /* 0x00000013ff0b7e24 */ /* 0x000fe2000f8e00ff */
[----:B------:R-:W-:Y:S01]  /*fdb0*/  ULDC.64 UR10, c[0x0][UR18+0x210] ;  /* 0x00008400120a7abb */ /* 0x000fe20008000a00 */
[----:B------:R-:W-:Y:S01]  /*fdc0*/  IMAD R5, R9, R5, R6 ;  /* 0x0000000509057224 */ /* 0x000fe200078e0206 */
[----:B------:R-:W-:-:S02]  /*fdd0*/  UIADD3 UR9, UR17, UR9, URZ ;  /* 0x0000000911097290 */ /* 0x000fc4000fffe03f */
[----:B------:R-:W-:Y:S01]  /*fde0*/  IADD3.X R6, R11, UR13, R2, P0, P1 ;  /* 0x0000000d0b067c10 */ /* 0x000fe200087e2402 */
[----:B------:R-:W-:Y:S01]  /*fdf0*/  IMAD R9, R5, UR11, RZ ;  /* 0x0000000b05097c24 */ /* 0x000fe2000f8e02ff */
[----:B------:R-:W-:Y:S01]  /*fe00*/  IADD3 R2, P0, P1, R4, UR16, R3 ;  /* 0x0000001004027c10 */ /* 0x000fe2000f91e003 */
[----:B------:R-:W-:Y:S01]  /*fe10*/  ULDC.64 UR12, c[0x0][0xba8] ;  /* 0x0002ea00000c7ab9 */ /* 0x000fe20000000a00 */
[----:B------:R-:W-:Y:S01]  /*fe20*/  SHF.R.S32.HI R3, RZ, 0x1f, R4 ;  /* 0x0000001fff037819 */ /* 0x000fe20000011404 */
[----:B------:R-:W-:Y:S01]  /*fe30*/  @!UP0 ULDC UR12, c[0x0][0xb50] ;  /* 0x0002d400000c8ab9 */ /* 0x000fe20000000800 */
[----:B------:R-:W-:Y:S01]  /*fe40*/  SHF.R.S32.HI R4, RZ, 0x1f, R5 ;  /* 0x0000001fff047819 */ /* 0x000fe20000011405 */
[----:B------:R-:W-:Y:S01]  /*fe50*/  @!UP0 ULDC UR13, c[0x0][0xb54] ;  /* 0x0002d500000d8ab9 */ /* 0x000fe20000000800 */
[----:B------:R-:W-:-:S03]  /*fe60*/  IADD3.X R3, R3, UR9, R6, P0, P1 ;  /* 0x0000000903037c10 */ /* 0x000fc600087e2406 */
[----:B------:R-:W-:Y:S02]  /*fe70*/  IMAD R9, R4, UR10, R9 ;  /* 0x0000000a04097c24 */ /* 0x000fe4000f8e0209 */
[----:B------:R-:W-:-:S04]  /*fe80*/  IMAD.WIDE.U32 R2, R5, UR10, R2 ;  /* 0x0000000a05027c25 */ /* 0x000fc8000f8e0002 */
[----:B------:R-:W-:Y:S01]  /*fe90*/  IMAD.IADD R3, R3, 0x1, R9 ;  /* 0x0000000103037824 */ /* 0x000fe200078e0209 */
[----:B------:R-:W-:-:S04]  /*fea0*/  LEA R4, P0, R2, UR12, 0x2 ;  /* 0x0000000c02047c11 */ /* 0x000fc8000f8010ff */
[----:B------:R-:W-:Y:S01]  /*feb0*/  LEA.HI.X R5, R2, UR13, R3, 0x2, P0 ;  /* 0x0000000d02057c11 */ /* 0x000fe200080f1403 */
[----:B------:R-:W-:-:S05]  /*fec0*/  IMAD.MOV.U32 R3, RZ, RZ, -0x800000 ;  /* 0xff800000ff037424 */ /* 0x000fca00078e00ff */
[----:B------:R0:W-:Y:S03]  /*fed0*/  STG.E desc[UR36][R4.64], R3 ;  /* 0x0000000304007986 */ /* 0x0001e6000c101924 */
.L_x_1314:
[----:B------:R-:W-:Y:S05]  /*fee0*/  BSYNC B1 ;  /* 0x0000000000017941 */ /* 0x000fea0003800000 */
.L_x_1313:
[----:B------:R-:W-:-:S13]  /*fef0*/  R2UR UR9, R164 ;  /* 0x00000000a40972ca */ /* 0x000fda00000e0000 */
[----:B------:R-:W-:-:S06]  /*ff00*/  UISETP.GT.AND UP0, UPT, UR9, 0x1, UPT ;  /* 0x000000010900788c */ /* 0x000fcc000bf04270 */
[----:B------:R-:W-:-:S13]  /*ff10*/  PLOP3.LUT P0, PT, PT, PT, UP0, 0x80, 0x0 ;  /* 0x000000000000781c */ /* 0x000fda0003f0f008 */
[----:B------:R-:W-:Y:S05]  /*ff20*/  @P0 BRA `(.L_x_1309) ;  /* 0x0000000400b80947 */ /* 0x000fea0003800000 */
[----:B------:R-:W1:Y:S01]  /*ff30*/  LDC R11, c[0x0][0xbe8] ;  /* 0x0002fa00ff0b7b82 */ /* 0x000e620000000800 */
[C---:B------:R-:W-:Y:S01]  /*ff40*/  R2UR UR10, R7.reuse ;  /* 0x00000000070a72ca */ /* 0x040fe200000e0000 */
[----:B------:R-:W-:Y:S01]  /*ff50*/  ULDC.64 UR12, c[0x0][0xaa0] ;  /* 0x0002a800000c7ab9 */ /* 0x000fe20000000a00 */
[----:B------:R-:W-:Y:S01]  /*ff60*/  R2UR UR14, R7 ;  /* 0x00000000070e72ca */ /* 0x000fe200000e0000 */
[----:B------:R-:W-:Y:S01]  /*ff70*/  UIMAD UR9, UR20, UR12, URZ ;  /* 0x0000000c140972a4 */ /* 0x000fe2000f8e023f */
[----:B------:R-:W-:Y:S01]  /*ff80*/  R2UR UR16, R166 ;  /* 0x00000000a61072ca */ /* 0x000fe200000e0000 */
[----:B------:R-:W-:Y:S01]  /*ff90*/  IMAD R2, R163, 0x20, R182 ;  /* 0x00000020a3027824 */ /* 0x000fe200078e02b6 */
[----:B------:R-:W-:Y:S01]  /*ffa0*/  R2UR UR15, R22 ;  /* 0x00000000160f72ca */ /* 0x000fe200000e0000 */
[----:B------:R-:W-:Y:S06]  /*ffb0*/  BSSY B1, `(.L_x_1315) ;  /* 0x000003b000017945 */ /* 0x000fec0003800000 */
[----:B------:R-:W-:-:S02]  /*ffc0*/  UIMAD.WIDE.U32 UR10, UR10, UR12, URZ ;  /* 0x0000000c0a0a72a5 */ /* 0x000fc4000f8e003f */
[----:B------:R-:W-:-:S03]  /*ffd0*/  UIMAD UR9, UR14, UR13, UR9 ;  /* 0x0000000d0e0972a4 */ /* 0x000fc6000f8e0209 */
[----:B------:R-:W-:Y:S01]  /*ffe0*/  ULDC.64 UR12, c[0x0][0xae8] ;  /* 0x0002ba00000c7ab9 */ /* 0x000fe20000000a00 */
[----:B------:R-:W-:Y:S01]  /*fff0*/  UIADD3 UR11, UR11, UR9, URZ ;  /* 0x000000090b0b7290 */ /* 0x000fe2000fffe03f */
[----:B------:R-:W-:Y:S01]  /*10000*/  VIADD R6, R2, UR15 ;  /* 0x0000000f02067c36 */ /* 0x000fe20008000000 */
[----:B-1----:R-:W-:Y:S02]  /*10010*/  ISETP.NE.AND P0, PT, R11, 0x1, PT ;  /* 0x000000010b00780c */ /* 0x002fe40003f05270 */
[----:B------:R-:W-:Y:S01]  /*10020*/  UIMAD.WIDE.U32 UR10, UR16, UR12, UR10 ;  /* 0x0000000c100a72a5 */ /* 0x000fe2000f8e000a */
[----:B0-----:R-:W-:-:S03]  /*10030*/  IMAD.MOV.U32 R5, RZ, RZ, R6 ;  /* 0x000000ffff057224 */ /* 0x001fc600078e0006 */
[----:B------:R-:W-:-:S03]  /*10040*/  UIMAD UR9, UR16, UR13, UR11 ;  /* 0x0000000d100972a4 */ /* 0x000fc6000f8e020b */
[----:B------:R-:W-:Y:S02]  /*10050*/  ULDC.64 UR12, c[0x0][0xaf0] ;  /* 0x0002bc00000c7ab9 */ /* 0x000fe40000000a00 */
[----:B------:R-:W-:Y:S02]  /*10060*/  UIMAD UR8, UR8, UR12, URZ ;  /* 0x0000000c080872a4 */ /* 0x000fe4000f8e023f */
[----:B------:R-:W0:Y:S02]  /*10070*/  @P0 LDC R3, c[0x0][0xbec] ;  /* 0x0002fb00ff030b82 */ /* 0x000e240000000800 */
[----:B------:R-:W-:-:S03]  /*10080*/  UIMAD UR11, UR4, UR13, UR8 ;  /* 0x0000000d040b72a4 */ /* 0x000fc6000f8e0208 */
[----:B------:R-:W-:Y:S02]  /*10090*/  UMOV UR8, UR10 ;  /* 0x0000000a00087c82 */ /* 0x000fe40008000000 */
[----:B------:R-:W-:Y:S01]  /*100a0*/  UIMAD.WIDE.U32 UR8, UR4, UR12, UR8 ;  /* 0x0000000c040872a5 */ /* 0x000fe2000f8e0008 */
[----:B------:R-:W1:Y:S03]  /*100b0*/  @P0 LDC R7, c[0x0][0xbf0] ;  /* 0x0002fc00ff070b82 */ /* 0x000e660000000800 */
[----:B------:R-:W-:-:S03]  /*100c0*/  UIADD3 UR4, UR9, UR11, URZ ;  /* 0x0000000b09047290 */ /* 0x000fc6000fffe03f */
[----:B------:R-:W-:Y:S01]  /*100d0*/  ULDC.64 UR10, c[0x0][0xae0] ;  /* 0x0002b800000a7ab9 */ /* 0x000fe20000000a00 */
[----:B0-----:R-:W-:-:S04]  /*100e0*/  @P0 IMAD.HI.U32 R2, R6, R3, RZ ;  /* 0x0000000306020227 */ /* 0x001fc800078e00ff */
[----:B------:R-:W-:Y:S02]  /*100f0*/  IMAD.U32 R3, RZ, RZ, UR9 ;  /* 0x00000009ff037e24 */ /* 0x000fe4000f8e00ff */
[----:B------:R-:W-:Y:S01]  /*10100*/  IMAD.U32 R3, RZ, RZ, UR4 ;  /* 0x00000004ff037e24 */ /* 0x000fe2000f8e00ff */
[----:B-1----:R-:W-:-:S04]  /*10110*/  @P0 SHF.R.U32.HI R5, RZ, R7, R2 ;  /* 0x00000007ff050219 */ /* 0x002fc80000011602 */
[--C-:B------:R-:W-:Y:S01]  /*10120*/  SHF.R.S32.HI R2, RZ, 0x1f, R5.reuse ;  /* 0x0000001fff027819 */ /* 0x100fe20000011405 */
[----:B------:R-:W-:-:S04]  /*10130*/  IMAD.MOV R7, RZ, RZ, -R5 ;  /* 0x000000ffff077224 */ /* 0x000fc800078e0a05 */
[----:B------:R-:W-:Y:S02]  /*10140*/  IMAD R4, R2, UR10, RZ ;  /* 0x0000000a02047c24 */ /* 0x000fe4000f8e02ff */
[----:B------:R-:W-:Y:S02]  /*10150*/  IMAD R7, R11, R7, R6 ;  /* 0x000000070b077224 */ /* 0x000fe400078e0206 */
[----:B------:R-:W-:Y:S01]  /*10160*/  IMAD.U32 R2, RZ, RZ, UR8 ;  /* 0x00000008ff027e24 */ /* 0x000fe2000f8e00ff */
[----:B------:R-:W-:Y:S01]  /*10170*/  ULDC.64 UR8, c[0x0][0xad8] ;  /* 0x0002b60000087ab9 */ /* 0x000fe20000000a00 */
[C---:B------:R-:W-:Y:S01]  /*10180*/  IMAD R9, R5.reuse, UR11, R4 ;  /* 0x0000000b05097c24 */ /* 0x040fe2000f8e0204 */
[----:B------:R-:W-:Y:S01]  /*10190*/  SHF.R.S32.HI R4, RZ, 0x1f, R7 ;  /* 0x0000001fff047819 */ /* 0x000fe20000011407 */
[----:B------:R-:W-:-:S04]  /*101a0*/  IMAD.WIDE.U32 R2, R5, UR10, R2 ;  /* 0x0000000a05027c25 */ /* 0x000fc8000f8e0002 */
[----:B------:R-:W-:Y:S02]  /*101b0*/  IMAD.IADD R3, R3, 0x1, R9 ;  /* 0x0000000103037824 */ /* 0x000fe400078e0209 */
[----:B------:R-:W-:Y:S02]  /*101c0*/  IMAD R4, R4, UR8, RZ ;  /* 0x0000000804047c24 */ /* 0x000fe4000f8e02ff */
[----:B------:R-:W-:Y:S02]  /*101d0*/  VIADD R6, R182, UR15 ;  /* 0x0000000fb6067c36 */ /* 0x000fe40008000000 */
[----:B------:R-:W-:Y:S02]  /*101e0*/  IMAD R11, R0, R11, RZ ;  /* 0x0000000b000b7224 */ /* 0x000fe400078e02ff */
[C---:B------:R-:W-:Y:S02]  /*101f0*/  IMAD R5, R7.reuse, UR9, R4 ;  /* 0x0000000907057c24 */ /* 0x040fe4000f8e0204 */
[----:B------:R-:W-:Y:S01]  /*10200*/  IMAD.WIDE.U32 R2, R7, UR8, R2 ;  /* 0x0000000807027c25 */ /* 0x000fe2000f8e0002 */
[----:B------:R-:W-:Y:S01]  /*10210*/  ISETP.GE.AND P2, PT, R6, R11, PT ;  /* 0x0000000b0600720c */ /* 0x000fe20003f46270 */
[----:B------:R-:W-:-:S02]  /*10220*/  ULDC.64 UR8, c[0x0][0xa80] ;  /* 0x0002a00000087ab9 */ /* 0x000fc40000000a00 */
[----:B------:R-:W-:Y:S01]  /*10230*/  IMAD.IADD R3, R3, 0x1, R5 ;  /* 0x0000000103037824 */ /* 0x000fe200078e0205 */
[----:B------:R-:W-:Y:S01]  /*10240*/  LEA R4, P3, R2, UR8, 0x1 ;  /* 0x0000000802047c11 */ /* 0x000fe2000f8608ff */
[----:B------:R-:W-:-:S03]  /*10250*/  VIADD R0, R6, 0x20 ;  /* 0x0000002006007836 */ /* 0x000fc60000000000 */
[----:B------:R-:W-:Y:S01]  /*10260*/  LEA.HI.X R5, R2, UR9, R3, 0x1, P3 ;  /* 0x0000000902057c11 */ /* 0x000fe200098f0c03 */
[----:B------:R0:W1:Y:S01]  /*10270*/  SHFL.IDX PT, R7, R4, RZ, 0x181f ;  /* 0x00181fff04077589 */ /* 0x00006200000e0000 */
[-C--:B------:R-:W-:Y:S01]  /*10280*/  ISETP.GE.AND P1, PT, R0, R11.reuse, PT ;  /* 0x0000000b0000720c */ /* 0x080fe20003f26270 */
[----:B------:R-:W-:Y:S02]  /*10290*/  VIADD R0, R6, 0x40 ;  /* 0x0000004006007836 */ /* 0x000fe40000000000 */
[----:B------:R0:W2:Y:S03]  /*102a0*/  SHFL.IDX PT, R3, R5, RZ, 0x181f ;  /* 0x00181fff05037589 */ /* 0x0000a600000e0000 */
        /* <DEDUP_REMOVED lines=11> */
.L_x_1316:
[----:B------:R-:W-:Y:S05]  /*10360*/  BSYNC B1 ;  /* 0x0000000000017941 */ /* 0x000fea0003800000 */
.L_x_1315:
        /* <DEDUP_REMOVED lines=13> */
.L_x_1318:
[----:B------:R-:W-:Y:S05]  /*10440*/  BSYNC B1 ;  /* 0x0000000000017941 */ /* 0x000fea0003800000 */
.L_x_1317:
        /* <DEDUP_REMOVED lines=13> */
.L_x_1320:
[----:B------:R-:W-:Y:S05]  /*10520*/  BSYNC B1 ;  /* 0x0000000000017941 */ /* 0x000fea0003800000 */
.L_x_1319:
        /* <DEDUP_REMOVED lines=14> */
.L_x_1309:
[----:B------:R-:W-:Y:S05]  /*10610*/  BSYNC B0 ;  /* 0x0000000000007941 */ /* 0x000fea0003800000 */
.L_x_1299:
[----:B------:R-:W-:Y:S02]  /*10620*/  ULDC UR4, c[0x0][0xc3c] ;  /* 0x00030f0000047ab9 */ /* 0x000fe40000000800 */
[----:B------:R-:W-:-:S06]  /*10630*/  UISETP.GE.AND UP0, UPT, UR7, UR4, UPT ;  /* 0x000000040700728c */ /* 0x000fcc000bf06270 */
[----:B------:R-:W-:-:S13]  /*10640*/  PLOP3.LUT P0, PT, PT, PT, UP0, 0x80, 0x0 ;  /* 0x000000000000781c */ /* 0x000fda0003f0f008 */
[----:B------:R-:W-:Y:S05]  /*10650*/  @!P0 BRA `(.L_x_1321) ;  /* 0xffffff08003c8947 */ /* 0x000fea000383ffff */
[----:B------:R-:W-:Y:S05]  /*10660*/  EXIT ;  /* 0x000000000000794d */ /* 0x000fea0003800000 */
.L_x_1208:
[----:B------:R-:W-:-:S08]  /*10670*/  NOP ;  /* 0x0000000000007918 */ /* 0x000fd00000000000 */
[----:B0-----:R-:W0:-:S00]  /*10680*/  USETMAXREG.DEALLOC.CTAPOOL 0x28 ;  /* 0x00000028000079c8 */ /* 0x001e0000080e0500 */
[----:B0-----:R-:W-:Y:S01]  /*10690*/  LOP3.LUT R2, R2, 0x3, RZ, 0xc0, !PT ;  /* 0x0000000302027812 */ /* 0x001fe200078ec0ff */
[----:B------:R-:W-:Y:S01]  /*106a0*/  IMAD.MOV.U32 R6, RZ, RZ, RZ ;  /* 0x000000ffff067224 */ /* 0x000fe200078e00ff */
[----:B------:R-:W-:-:S04]  /*106b0*/  LOP3.LUT R23, R23, 0xfffffeff, RZ, 0xc0, !PT ;  /* 0xfffffeff17177812 */ /* 0x000fc800078ec0ff */
[----:B------:R-:W0:Y:S02]  /*106c0*/  SHFL.IDX PT, R2, R2, RZ, 0x1f ;  /* 0x00001fff02027589 */ /* 0x000e2400000e0000 */
[----:B0-----:R-:W-:-:S13]  /*106d0*/  ISETP.NE.AND P0, PT, R2, RZ, PT ;  /* 0x000000ff0200720c */ /* 0x001fda0003f05270 */
[----:B------:R-:W-:Y:S01]  /*106e0*/  @P0 LOP3.LUT R23, R23, 0x100, RZ, 0xfc, !PT ;  /* 0x0000010017170812 */ /* 0x000fe200078efcff */
[----:B------:R-:W-:Y:S06]  /*106f0*/  @!P0 BRA `(.L_x_1322) ;  /* 0x00000000001c8947 */ /* 0x000fec0003800000 */
[----:B------:R-:W0:Y:S08]  /*10700*/  S2UR UR5, SR_CgaCtaId ;  /* 0x00000000000579c3 */ /* 0x000e300000008800 */
[----:B------:R-:W-:Y:S06]  /*10710*/  BAR.SYNC.DEFER_BLOCKING 0x5, 0x180 ;  /* 0x0146000000007b1d */ /* 0x000fec0000010000 */
[----:B------:R-:W-:-:S02]  /*10720*/  UMOV UR4, 0x400 ;  /* 0x0000040000047882 */ /* 0x000fc40000000000 */
[----:B0-----:R-:W-:-:S09]  /*10730*/  ULEA UR4, UR5, UR4, 0x18 ;  /* 0x0000000405047291 */ /* 0x001fd2000f8ec03f */
[----:B------:R-:W1:Y:S01]  /*10740*/  LDS.128 R16, [UR4+0x2a8d0] ;  /* 0x02a8d004ff107984 */ /* 0x000e620008000c00 */
[----:B------:R-:W-:Y:S06]  /*10750*/  BAR.ARV 0x4, 0x180 ;  /* 0x0106000000007b1d */ /* 0x000fec0000002000 */
[----:B------:R-:W-:Y:S05]  /*10760*/  BRA `(.L_x_1323) ;  /* 0x0000000c00907947 */ /* 0x000fea0003800000 */
.L_x_1322:
[----:B------:R-:W-:Y:S01]  /*10770*/  LOP3.LUT R7, R0, 0x1f, RZ, 0xc0, !PT ;  /* 0x0000001f00077812 */ /* 0x000fe200078ec0ff */
[----:B------:R-:W-:Y:S01]  /*10780*/  ULDC UR4, c[0x0][0xc3c] ;  /* 0x00030f0000047ab9 */ /* 0x000fe20000000800 */
[----:B------:R-:W-:Y:S01]  /*10790*/  IMAD.MOV.U32 R9, RZ, RZ, RZ ;  /* 0x000000ffff097224 */ /* 0x000fe200078e00ff */
[----:B------:R-:W0:Y:S01]  /*107a0*/  S2UR UR6, SR_CTAID.X ;  /* 0x00000000000679c3 */ /* 0x000e220000002500 */
[----:B------:R-:W-:Y:S01]  /*107b0*/  ISETP.NE.AND P0, PT, R7, 0x1f, PT ;  /* 0x0000001f0700780c */ /* 0x000fe20003f05270 */
[----:B------:R-:W-:-:S03]  /*107c0*/  ULDC UR5, c[0x0][0xc38] ;  /* 0x00030e0000057ab9 */ /* 0x000fc60000000800 */
[----:B------:R-:W-:-:S13]  /*107d0*/  ISETP.GE.OR P1, PT, R7, UR4, !P0 ;  /* 0x0000000407007c0c */ /* 0x000fda000c726670 */
[----:B------:R-:W1:Y:S08]  /*107e0*/  @!P1 LDC.64 R4, c[0x0][0xc80] ;  /* 0x00032000ff049b82 */ /* 0x000e700000000a00 */
[----:B------:R-:W2:Y:S01]  /*107f0*/  @!P1 LDC.64 R2, c[0x0][0xc78] ;  /* 0x00031e00ff029b82 */ /* 0x000ea20000000a00 */
[----:B-1----:R-:W-:-:S05]  /*10800*/  @!P1 IMAD.WIDE.U32 R4, R7, 0x4, R4 ;  /* 0x0000000407049825 */ /* 0x002fca00078e0004 */
        /* <DEDUP_REMOVED lines=10> */
[----:B------:R-:W1:Y:S02]  /*108b0*/  SHFL.UP PT, R10, R8, 0x1, RZ ;  /* 0x04200000080a7989 */ /* 0x000e6400000e00ff */
[----:B-1----:R-:W-:-:S05]  /*108c0*/  SEL R11, R10, RZ, P1 ;  /* 0x000000ff0a0b7207 */ /* 0x002fca0000800000 */
[----:B------:R-:W-:-:S05]  /*108d0*/  IMAD.IADD R11, R8, 0x1, R11 ;  /* 0x00000001080b7824 */ /* 0x000fca00078e020b */
        /* <DEDUP_REMOVED lines=12> */
[----:B------:R-:W1:Y:S02]  /*109a0*/  SHFL.IDX PT, R8, R5, 0x1f, 0x1f ;  /* 0x03e01f0005087f89 */ /* 0x000e6400000e0000 */
[----:B-1----:R-:W-:-:S05]  /*109b0*/  IMAD R8, R8, UR5, RZ ;  /* 0x0000000508087c24 */ /* 0x002fca000f8e02ff */
[----:B0-----:R-:W-:Y:S01]  /*109c0*/  ISETP.GT.AND P6, PT, R8, UR6, PT ;  /* 0x0000000608007c0c */ /* 0x001fe2000bfc4270 */
[----:B------:R-:W-:-:S12]  /*109d0*/  IMAD.MOV.U32 R3, RZ, RZ, R8 ;  /* 0x000000ffff037224 */ /* 0x000fd800078e0008 */
[----:B------:R-:W-:Y:S05]  /*109e0*/  @P6 BRA `(.L_x_1324) ;  /* 0x0000000000986947 */ /* 0x000fea0003800000 */
[----:B------:R-:W-:Y:S01]  /*109f0*/  IMAD.MOV.U32 R8, RZ, RZ, R3 ;  /* 0x000000ffff087224 */ /* 0x000fe200078e0003 */
[----:B------:R-:W-:Y:S01]  /*10a00*/  UMOV UR4, URZ ;  /* 0x0000003f00047c82 */ /* 0x000fe20008000000 */
[----:B------:R-:W-:-:S05]  /*10a10*/  ULDC UR5, c[0x0][0xc38] ;  /* 0x00030e0000057ab9 */ /* 0x000fca0000000800 */
.L_x_1326:
[----:B------:R-:W0:Y:S01]  /*10a20*/  LDC R2, c[0x0][0xc3c] ;  /* 0x00030f00ff027b82 */ /* 0x000e220000000800 */
[----:B------:R-:W-:-:S06]  /*10a30*/  UIADD3 UR4, UR4, 0x1f, URZ ;  /* 0x0000001f04047890 */ /* 0x000fcc000fffe03f */
        /* <DEDUP_REMOVED lines=33> */
.L_x_1324:
        /* <DEDUP_REMOVED lines=9> */
[----:B0-----:R-:W-:-:S07]  /*10ce0*/  ISETP.NE.AND P1, PT, R9, 0x1, PT ;  /* 0x000000010900780c */ /* 0x001fce0003f25270 */
[----:B-1----:R-:W-:Y:S06]  /*10cf0*/  @!P0 BRA `(.L_x_1327) ;  /* 0x0000000000088947 */ /* 0x002fec0003800000 */
[----:B------:R-:W-:-:S06]  /*10d00*/  VIADD R16, R19, 0xffffffff ;  /* 0xffffffff13107836 */ /* 0x000fcc0000000000 */
[----:B------:R0:W1:Y:S02]  /*10d10*/  SHFL.IDX PT, R16, R5, R16, 0x1f ;  /* 0x00001f1005107589 */ /* 0x00006400000e0000 */
.L_x_1327:
[----:B-1----:R-:W-:Y:S02]  /*10d20*/  IMAD R16, R16, UR5, R3 ;  /* 0x0000000510107c24 */ /* 0x002fe4000f8e0203 */
[----:B------:R-:W-:-:S03]  /*10d30*/  VIADD R19, R19, UR4 ;  /* 0x0000000413137c36 */ /* 0x000fc60008000000 */
[----:B0-----:R-:W-:Y:S01]  /*10d40*/  IADD3 R5, -R16, UR6, RZ ;  /* 0x0000000610057c10 */ /* 0x001fe2000fffe1ff */
[----:B------:R-:W-:Y:S06]  /*10d50*/  @!P1 BRA `(.L_x_1328) ;  /* 0x0000000000e89947 */ /* 0x000fec0003800000 */
[-C--:B--2---:R-:W-:Y:S02]  /*10d60*/  IABS R12, R6.reuse ;  /* 0x00000006000c7213 */ /* 0x084fe40000000000 */
[----:B------:R-:W-:Y:S02]  /*10d70*/  IABS R4, R9 ;  /* 0x0000000900047213 */ /* 0x000fe40000000000 */
[----:B------:R-:W0:Y:S01]  /*10d80*/  I2F.RP R8, R12 ;  /* 0x0000000c00087306 */ /* 0x000e220000209400 */
[----:B------:R-:W-:-:S07]  /*10d90*/  IABS R13, R6 ;  /* 0x00000006000d7213 */ /* 0x000fce0000000000 */
[----:B------:R-:W1:Y:S08]  /*10da0*/  I2F.RP R10, R4 ;  /* 0x00000004000a7306 */ /* 0x000e700000209400 */
[----:B0-----:R-:W0:Y:S08]  /*10db0*/  MUFU.RCP R8, R8 ;  /* 0x0000000800087308 */ /* 0x001e300000001000 */
[----:B-1----:R-:W-:Y:S01]  /*10dc0*/  MUFU.RCP R10, R10 ;  /* 0x0000000a000a7308 */ /* 0x002fe20000001000 */
[----:B0-----:R-:W-:Y:S01]  /*10dd0*/  VIADD R2, R8, 0xffffffe ;  /* 0x0ffffffe08027836 */ /* 0x001fe20000000000 */
[----:B------:R-:W-:-:S06]  /*10de0*/  IABS R8, R5 ;  /* 0x0000000500087213 */ /* 0x000fcc0000000000 */
[----:B------:R0:W1:Y:S02]  /*10df0*/  F2I.FTZ.U32.TRUNC.NTZ R3, R2 ;  /* 0x0000000200037305 */ /* 0x000064000021f000 */
[----:B0-----:R-:W-:Y:S02]  /*10e00*/  IMAD.MOV.U32 R2, RZ, RZ, RZ ;  /* 0x000000ffff027224 */ /* 0x001fe400078e00ff */
[----:B-1----:R-:W-:-:S04]  /*10e10*/  IMAD.MOV R11, RZ, RZ, -R3 ;  /* 0x000000ffff0b7224 */ /* 0x002fc800078e0a03 */
[----:B------:R-:W-:-:S04]  /*10e20*/  IMAD R11, R11, R12, RZ ;  /* 0x0000000c0b0b7224 */ /* 0x000fc800078e02ff */
[----:B------:R-:W-:-:S04]  /*10e30*/  IMAD.HI.U32 R3, R3, R11, R2 ;  /* 0x0000000b03037227 */ /* 0x000fc800078e0002 */
[----:B------:R-:W-:Y:S02]  /*10e40*/  IMAD.MOV R11, RZ, RZ, -R13 ;  /* 0x000000ffff0b7224 */ /* 0x000fe400078e0a0d */
[----:B------:R-:W-:-:S04]  /*10e50*/  IMAD.HI.U32 R2, R3, R8, RZ ;  /* 0x0000000803027227 */ /* 0x000fc800078e00ff */
[----:B------:R-:W-:Y:S01]  /*10e60*/  IMAD R3, R2, R11, R8 ;  /* 0x0000000b02037224 */ /* 0x000fe200078e0208 */
[----:B------:R-:W-:Y:S01]  /*10e70*/  LOP3.LUT R8, R5, R6, RZ, 0x3c, !PT ;  /* 0x0000000605087212 */ /* 0x000fe200078e3cff */
[----:B------:R-:W-:-:S03]  /*10e80*/  VIADD R11, R10, 0xffffffe ;  /* 0x0ffffffe0a0b7836 */ /* 0x000fc60000000000 */
[----:B------:R-:W-:Y:S02]  /*10e90*/  ISETP.GT.U32.AND P1, PT, R12, R3, PT ;  /* 0x000000030c00720c */ /* 0x000fe40003f24070 */
[----:B------:R-:W-:-:S11]  /*10ea0*/  ISETP.GE.AND P2, PT, R8, RZ, PT ;  /* 0x000000ff0800720c */ /* 0x000fd60003f46270 */
[----:B------:R-:W-:Y:S02]  /*10eb0*/  @!P1 IMAD.IADD R3, R3, 0x1, -R12 ;  /* 0x0000000103039824 */ /* 0x000fe400078e0a0c */
[----:B------:R-:W-:Y:S01]  /*10ec0*/  @!P1 VIADD R2, R2, 0x1 ;  /* 0x0000000102029836 */ /* 0x000fe20000000000 */
[----:B------:R-:W-:Y:S02]  /*10ed0*/  ISETP.NE.AND P1, PT, R6, RZ, PT ;  /* 0x000000ff0600720c */ /* 0x000fe40003f25270 */
[----:B------:R-:W-:Y:S02]  /*10ee0*/  ISETP.GE.U32.AND P0, PT, R3, R12, PT ;  /* 0x0000000c0300720c */ /* 0x000fe40003f06070 */
[----:B------:R-:W0:Y:S11]  /*10ef0*/  F2I.FTZ.U32.TRUNC.NTZ R3, R11 ;  /* 0x0000000b00037305 */ /* 0x000e36000021f000 */
[----:B------:R-:W-:-:S04]  /*10f00*/  @P0 VIADD R2, R2, 0x1 ;  /* 0x0000000102020836 */ /* 0x000fc80000000000 */
[----:B------:R-:W-:Y:S01]  /*10f10*/  IMAD.MOV.U32 R10, RZ, RZ, R2 ;  /* 0x000000ffff0a7224 */ /* 0x000fe200078e0002 */
[----:B------:R-:W-:Y:S01]  /*10f20*/  IABS R2, R9 ;  /* 0x0000000900027213 */ /* 0x000fe20000000000 */
[----:B0-----:R-:W-:Y:S02]  /*10f30*/  IMAD.MOV R13, RZ, RZ, -R3 ;  /* 0x000000ffff0d7224 */ /* 0x001fe400078e0a03 */
[----:B------:R-:W-:Y:S01]  /*10f40*/  @!P2 IMAD.MOV R10, RZ, RZ, -R10 ;  /* 0x000000ffff0aa224 */ /* 0x000fe200078e0a0a */
[----:B------:R-:W-:Y:S01]  /*10f50*/  @!P1 LOP3.LUT R10, RZ, R6, RZ, 0x33, !PT ;  /* 0x00000006ff0a9212 */ /* 0x000fe200078e33ff */
[----:B------:R-:W-:Y:S02]  /*10f60*/  IMAD.MOV R12, RZ, RZ, -R2 ;  /* 0x000000ffff0c7224 */ /* 0x000fe400078e0a02 */
[----:B------:R-:W-:Y:S01]  /*10f70*/  IMAD R11, R13, R4, RZ ;  /* 0x000000040d0b7224 */ /* 0x000fe200078e02ff */
[----:B------:R-:W-:Y:S01]  /*10f80*/  IABS R8, R10 ;  /* 0x0000000a00087213 */ /* 0x000fe20000000000 */
[----:B------:R-:W-:-:S04]  /*10f90*/  IMAD.MOV.U32 R2, RZ, RZ, RZ ;  /* 0x000000ffff027224 */ /* 0x000fc800078e00ff */
[----:B------:R-:W-:-:S04]  /*10fa0*/  IMAD.HI.U32 R2, R3, R11, R2 ;  /* 0x0000000b03027227 */ /* 0x000fc800078e0002 */
[----:B------:R-:W-:Y:S02]  /*10fb0*/  IMAD.MOV.U32 R3, RZ, RZ, R8 ;  /* 0x000000ffff037224 */ /* 0x000fe400078e0008 */
[----:B------:R-:W-:Y:S02]  /*10fc0*/  IMAD.MOV.U32 R8, RZ, RZ, R12 ;  /* 0x000000ffff087224 */ /* 0x000fe400078e000c */
[----:B------:R-:W-:-:S04]  /*10fd0*/  IMAD.HI.U32 R2, R2, R3, RZ ;  /* 0x0000000302027227 */ /* 0x000fc800078e00ff */
[----:B------:R-:W-:-:S05]  /*10fe0*/  IMAD R3, R2, R8, R3 ;  /* 0x0000000802037224 */ /* 0x000fca00078e0203 */
[----:B------:R-:W-:-:S13]  /*10ff0*/  ISETP.GT.U32.AND P1, PT, R4, R3, PT ;  /* 0x000000030400720c */ /* 0x000fda0003f24070 */
[----:B------:R-:W-:Y:S02]  /*11000*/  @!P1 IMAD.IADD R3, R3, 0x1, -R4 ;  /* 0x0000000103039824 */ /* 0x000fe400078e0a04 */
[----:B------:R-:W-:Y:S01]  /*11010*/  @!P1 VIADD R2, R2, 0x1 ;  /* 0x0000000102029836 */ /* 0x000fe20000000000 */
[----:B------:R-:W-:Y:S02]  /*11020*/  ISETP.NE.AND P1, PT, R9, RZ, PT ;  /* 0x000000ff0900720c */ /* 0x000fe40003f25270 */
[----:B------:R-:W-:Y:S02]  /*11030*/  ISETP.GE.U32.AND P0, PT, R3, R4, PT ;  /* 0x000000040300720c */ /* 0x000fe40003f06070 */
[----:B------:R-:W-:-:S04]  /*11040*/  LOP3.LUT R3, R10, R9, RZ, 0x3c, !PT ;  /* 0x000000090a037212 */ /* 0x000fc800078e3cff */
[----:B------:R-:W-:Y:S01]  /*11050*/  ISETP.GE.AND P2, PT, R3, RZ, PT ;  /* 0x000000ff0300720c */ /* 0x000fe20003f46270 */
[----:B------:R-:W-:-:S06]  /*11060*/  IMAD.MOV R3, RZ, RZ, -R10 ;  /* 0x000000ffff037224 */ /* 0x000fcc00078e0a0a */
[----:B------:R-:W-:-:S06]  /*11070*/  @P0 VIADD R2, R2, 0x1 ;  /* 0x0000000102020836 */ /* 0x000fcc0000000000 */
[----:B------:R-:W-:Y:S01]  /*11080*/  @!P2 IMAD.MOV R2, RZ, RZ, -R2 ;  /* 0x000000ffff02a224 */ /* 0x000fe200078e0a02 */
[----:B------:R-:W-:-:S05]  /*11090*/  @!P1 LOP3.LUT R2, RZ, R9, RZ, 0x33, !PT ;  /* 0x00000009ff029212 */ /* 0x000fca00078e33ff */
[----:B------:R-:W-:-:S04]  /*110a0*/  IMAD.MOV R18, RZ, RZ, -R2 ;  /* 0x000000ffff127224 */ /* 0x000fc800078e0a02 */
[C---:B------:R-:W-:Y:S02]  /*110b0*/  IMAD R18, R9.reuse, R18, R10 ;  /* 0x0000001209127224 */ /* 0x040fe400078e020a */
[----:B------:R-:W-:Y:S02]  /*110c0*/  IMAD R9, R9, 0x1000000, R2 ;  /* 0x0100000009097824 */ /* 0x000fe400078e0202 */
[----:B------:R-:W-:Y:S02]  /*110d0*/  IMAD R2, R6, R3, R5 ;  /* 0x0000000306027224 */ /* 0x000fe400078e0205 */
[----:B------:R-:W-:Y:S01]  /*110e0*/  IMAD R18, R18, 0x10000, R9 ;  /* 0x0001000012127824 */ /* 0x000fe200078e0209 */
[----:B------:R-:W-:Y:S06]  /*110f0*/  BRA `(.L_x_1329) ;  /* 0x0000000000f47947 */ /* 0x000fec0003800000 */
.L_x_1328:
[----:B------:R-:W0:Y:S02]  /*11100*/  LDC.64 R2, c[0x0][0xc90] ;  /* 0x00032400ff027b82 */ /* 0x000e240000000a00 */
[----:B0-----:R-:W-:-:S05]  /*11110*/  IMAD.WIDE R2, R19, 0x4, R2 ;  /* 0x0000000413027825 */ /* 0x001fca00078e0202 */
[----:B------:R0:W2:Y:S01]  /*11120*/  LDG.E R13, desc[UR36][R2.64] ;  /* 0x00000024020d7981 */ /* 0x0000a2000c1e1900 */
[----:B------:R-:W-:Y:S01]  /*11130*/  IABS R15, R5 ;  /* 0x00000005000f7213 */ /* 0x000fe20000000000 */
[----:B0-----:R-:W-:Y:S02]  /*11140*/  IMAD.MOV.U32 R2, RZ, RZ, RZ ;  /* 0x000000ffff027224 */ /* 0x001fe400078e00ff */
[----:B--2---:R-:W-:-:S05]  /*11150*/  IMAD R4, R6, R13, RZ ;  /* 0x0000000d06047224 */ /* 0x004fca00078e02ff */
[-C--:B------:R-:W-:Y:S02]  /*11160*/  IABS R10, R4.reuse ;  /* 0x00000004000a7213 */ /* 0x080fe40000000000 */
[----:B------:R-:W-:Y:S02]  /*11170*/  IABS R12, R4 ;  /* 0x00000004000c7213 */ /* 0x000fe40000000000 */
[----:B------:R-:W0:Y:S08]  /*11180*/  I2F.RP R8, R10 ;  /* 0x0000000a00087306 */ /* 0x000e300000209400 */
[----:B0-----:R-:W0:Y:S02]  /*11190*/  MUFU.RCP R8, R8 ;  /* 0x0000000800087308 */ /* 0x001e240000001000 */
[----:B0-----:R-:W-:-:S06]  /*111a0*/  VIADD R9, R8, 0xffffffe ;  /* 0x0ffffffe08097836 */ /* 0x001fcc0000000000 */
[----:B------:R-:W0:Y:S02]  /*111b0*/  F2I.FTZ.U32.TRUNC.NTZ R3, R9 ;  /* 0x0000000900037305 */ /* 0x000e24000021f000 */
[----:B0-----:R-:W-:-:S04]  /*111c0*/  IMAD.MOV R11, RZ, RZ, -R3 ;  /* 0x000000ffff0b7224 */ /* 0x001fc800078e0a03 */
[----:B------:R-:W-:-:S04]  /*111d0*/  IMAD R11, R11, R10, RZ ;  /* 0x0000000a0b0b7224 */ /* 0x000fc800078e02ff */
[----:B------:R-:W-:-:S04]  /*111e0*/  IMAD.HI.U32 R2, R3, R11, R2 ;  /* 0x0000000b03027227 */ /* 0x000fc800078e0002 */
[----:B------:R-:W-:Y:S02]  /*111f0*/  IMAD.MOV R3, RZ, RZ, -R12 ;  /* 0x000000ffff037224 */ /* 0x000fe400078e0a0c */
        /* <DEDUP_REMOVED lines=8> */
[----:B------:R-:W-:-:S07]  /*11280*/  ISETP.GE.AND P2, PT, R3, RZ, PT ;  /* 0x000000ff0300720c */ /* 0x000fce0003f46270 */
[----:B------:R-:W-:-:S06]  /*11290*/  @P0 VIADD R2, R2, 0x1 ;  /* 0x0000000102020836 */ /* 0x000fcc0000000000 */
[----:B------:R-:W-:Y:S01]  /*112a0*/  @!P2 IMAD.MOV R2, RZ, RZ, -R2 ;  /* 0x000000ffff02a224 */ /* 0x000fe200078e0a02 */
[----:B------:R-:W-:-:S05]  /*112b0*/  @!P1 LOP3.LUT R2, RZ, R4, RZ, 0x33, !PT ;  /* 0x00000004ff029212 */ /* 0x000fca00078e33ff */
[----:B------:R-:W-:Y:S02]  /*112c0*/  IMAD R11, R13, R2, RZ ;  /* 0x000000020d0b7224 */ /* 0x000fe400078e02ff */
[----:B------:R-:W-:Y:S02]  /*112d0*/  IMAD.MOV R2, RZ, RZ, -R2 ;  /* 0x000000ffff027224 */ /* 0x000fe400078e0a02 */
[----:B------:R-:W-:Y:S02]  /*112e0*/  IMAD.MOV R3, RZ, RZ, -R11 ;  /* 0x000000ffff037224 */ /* 0x000fe400078e0a0b */
[----:B------:R-:W-:Y:S02]  /*112f0*/  IMAD R4, R4, R2, R5 ;  /* 0x0000000204047224 */ /* 0x000fe400078e0205 */
[----:B------:R-:W-:Y:S01]  /*11300*/  IMAD.MOV.U32 R2, RZ, RZ, RZ ;  /* 0x000000ffff027224 */ /* 0x000fe200078e00ff */
[----:B------:R-:W-:-:S04]  /*11310*/  VIADDMNMX R13, R3, UR5, R13, PT ;  /* 0x00000005030d7c46 */ /* 0x000fc8000b80010d */
[-C--:B------:R-:W-:Y:S01]  /*11320*/  IABS R10, R13.reuse ;  /* 0x0000000d000a7213 */ /* 0x080fe20000000000 */
[----:B------:R-:W-:Y:S01]  /*11330*/  IMAD.MOV R18, RZ, RZ, -R13 ;  /* 0x000000ffff127224 */ /* 0x000fe200078e0a0d */
[----:B------:R-:W-:Y:S02]  /*11340*/  IABS R12, R13 ;  /* 0x0000000d000c7213 */ /* 0x000fe40000000000 */
[----:B------:R-:W0:Y:S08]  /*11350*/  I2F.RP R8, R10 ;  /* 0x0000000a00087306 */ /* 0x000e300000209400 */
[----:B0-----:R-:W0:Y:S02]  /*11360*/  MUFU.RCP R8, R8 ;  /* 0x0000000800087308 */ /* 0x001e240000001000 */
[----:B0-----:R-:W-:-:S06]  /*11370*/  VIADD R3, R8, 0xffffffe ;  /* 0x0ffffffe08037836 */ /* 0x001fcc0000000000 */
[----:B------:R-:W0:Y:S02]  /*11380*/  F2I.FTZ.U32.TRUNC.NTZ R3, R3 ;  /* 0x0000000300037305 */ /* 0x000e24000021f000 */
[----:B0-----:R-:W-:-:S04]  /*11390*/  IMAD.MOV R9, RZ, RZ, -R3 ;  /* 0x000000ffff097224 */ /* 0x001fc800078e0a03 */
[----:B------:R-:W-:Y:S01]  /*113a0*/  IMAD.MOV.U32 R5, RZ, RZ, R9 ;  /* 0x000000ffff057224 */ /* 0x000fe200078e0009 */
[----:B------:R-:W-:-:S03]  /*113b0*/  IABS R9, R4 ;  /* 0x0000000400097213 */ /* 0x000fc60000000000 */
        /* <DEDUP_REMOVED lines=11> */
[----:B------:R-:W-:Y:S02]  /*11470*/  ISETP.GE.AND P2, PT, R3, RZ, PT ;  /* 0x000000ff0300720c */ /* 0x000fe40003f46270 */
[----:B------:R-:W-:-:S05]  /*11480*/  IADD3 R3, R11, 0x1000000, R4 ;  /* 0x010000000b037810 */ /* 0x000fca0007ffe004 */
[----:B------:R-:W-:-:S06]  /*11490*/  @P0 VIADD R2, R2, 0x1 ;  /* 0x0000000102020836 */ /* 0x000fcc0000000000 */
[----:B------:R-:W-:Y:S01]  /*114a0*/  @!P2 IMAD.MOV R2, RZ, RZ, -R2 ;  /* 0x000000ffff02a224 */ /* 0x000fe200078e0a02 */
[----:B------:R-:W-:-:S05]  /*114b0*/  @!P1 LOP3.LUT R2, RZ, R13, RZ, 0x33, !PT ;  /* 0x0000000dff029212 */ /* 0x000fca00078e33ff */
[----:B------:R-:W-:-:S07]  /*114c0*/  IMAD R18, R2, R18, R3 ;  /* 0x0000001202127224 */ /* 0x000fce00078e0203 */
.L_x_1329:
[----:B------:R-:W-:-:S05]  /*114d0*/  LOP3.LUT R17, RZ, R2, RZ, 0x33, !PT ;  /* 0x00000002ff117212 */ /* 0x000fca00078e33ff */
[----:B------:R-:W-:Y:S01]  /*114e0*/  IMAD.IADD R17, R6, 0x1, R17 ;  /* 0x0000000106117824 */ /* 0x000fe200078e0211 */
[----:B------:R-:W-:Y:S06]  /*114f0*/  BRA `(.L_x_1330) ;  /* 0x0000000000147947 */ /* 0x000fec0003800000 */
.L_x_1325:
[----:B------:R-:W-:Y:S01]  /*11500*/  ULDC UR4, c[0x0][0xc3c] ;  /* 0x00030f0000047ab9 */ /* 0x000fe20000000800 */
[----:B------:R-:W-:Y:S02]  /*11510*/  IMAD.MOV.U32 R17, RZ, RZ, RZ ;  /* 0x000000ffff117224 */ /* 0x000fe400078e00ff */
[----:B------:R-:W-:Y:S02]  /*11520*/  IMAD.U32 R16, RZ, RZ, UR6 ;  /* 0x00000006ff107e24 */ /* 0x000fe4000f8e00ff */
[----:B------:R-:W-:Y:S02]  /*11530*/  IMAD.MOV.U32 R18, RZ, RZ, RZ ;  /* 0x000000ffff127224 */ /* 0x000fe400078e00ff */
[----:B------:R-:W-:-:S07]  /*11540*/  IMAD.U32 R19, RZ, RZ, UR4 ;  /* 0x00000004ff137e24 */ /* 0x000fce000f8e00ff */
.L_x_1330:
[----:B------:R-:W-:-:S13]  /*11550*/  ISETP.NE.AND P0, PT, R7, RZ, PT ;  /* 0x000000ff0700720c */ /* 0x000fda0003f05270 */
[----:B------:R-:W0:Y:S01]  /*11560*/  @!P0 S2R R3, SR_CgaCtaId ;  /* 0x0000000000038919 */ /* 0x000e220000008800 */
[----:B------:R-:W-:-:S04]  /*11570*/  @!P0 MOV R2, 0x400 ;  /* 0x0000040000028802 */ /* 0x000fc80000000f00 */
[----:B0-----:R-:W-:-:S05]  /*11580*/  @!P0 LEA R2, R3, R2, 0x18 ;  /* 0x0000000203028211 */ /* 0x001fca00078ec0ff */
[----:B------:R0:W-:Y:S01]  /*11590*/  @!P0 STS.128 [R2+0x2a8d0], R16 ;  /* 0x02a8d01002008388 */ /* 0x0001e20000000c00 */
[----:B------:R-:W-:Y:S06]  /*115a0*/  BAR.ARV 0x5, 0x180 ;  /* 0x0146000000007b1d */ /* 0x000fec0000002000 */
.L_x_1323:
[----:B------:R2:W-:Y:S01]  /*115b0*/  STL [R1+0x10], RZ ;  /* 0x000010ff01007387 */ /* 0x0005e20000100800 */
[----:B------:R-:W-:Y:S01]  /*115c0*/  ULDC UR4, c[0x0][0xc3c] ;  /* 0x00030f0000047ab9 */ /* 0x000fe20000000800 */
[----:B------:R-:W-:Y:S01]  /*115d0*/  IMAD.MOV.U32 R28, RZ, RZ, 0x1 ;  /* 0x00000001ff1c7424 */ /* 0x000fe200078e00ff */
[----:B-1----:R-:W-:Y:S01]  /*115e0*/  ISETP.GE.AND P0, PT, R19, UR4, PT ;  /* 0x0000000413007c0c */ /* 0x002fe2000bf06270 */
[----:B------:R-:W-:-:S12]  /*115f0*/  IMAD.MOV.U32 R26, RZ, RZ, RZ ;  /* 0x000000ffff1a7224 */ /* 0x000fd800078e00ff */
[----:B--2---:R-:W-:Y:S05]  /*11600*/  @P0 BRA `(.L_x_1331) ;  /* 0x00000050009c0947 */ /* 0x004fea0003800000 */
[----:B0-----:R-:W2:Y:S01]  /*11610*/  LDL R2, [R1+0x14] ;  /* 0x0000140001027983 */ /* 0x001ea20000100800 */
[----:B------:R-:W0:Y:S01]  /*11620*/  S2UR UR5, SR_CgaCtaId ;  /* 0x00000000000579c3 */ /* 0x000e220000008800 */
[----:B------:R-:W-:Y:S01]  /*11630*/  LOP3.LUT R4, R0, 0x7f, RZ, 0xc0, !PT ;  /* 0x0000007f00047812 */ /* 0x000fe200078ec0ff */
[----:B------:R-:W-:Y:S01]  /*11640*/  BSSY B8, `(.L_x_1331) ;  /* 0x0000523000087945 */ /* 0x000fe20003800000 */
[----:B------:R1:W-:Y:S01]  /*11650*/  STL [R1+0x10], RZ ;  /* 0x000010ff01007387 */ /* 0x0003e20000100800 */
[----:B------:R-:W-:Y:S01]  /*11660*/  IMAD.MOV.U32 R28, RZ, RZ, 0x1 ;  /* 0x00000001ff1c7424 */ /* 0x000fe200078e00ff */
[----:B------:R-:W-:Y:S01]  /*11670*/  SHF.R.U32.HI R5, RZ, 0x3, R4 ;  /* 0x00000003ff057819 */ /* 0x000fe20000011604 */
[----:B------:R-:W-:Y:S01]  /*11680*/  IMAD.MOV.U32 R26, RZ, RZ, RZ ;  /* 0x000000ffff1a7224 */ /* 0x000fe200078e00ff */
[----:B------:R-:W-:Y:S01]  /*11690*/  ULDC UR39, c[0x0][0xc] ;  /* 0x0000030000277ab9 */ /* 0x000fe20000000800 */
[----:B--2---:R-:W-:Y:S01]  /*116a0*/  R2UR UR4, R2 ;  /* 0x00000000020472ca */ /* 0x004fe200000e0000 */
[----:B------:R-:W-:-:S05]  /*116b0*/  IMAD.SHL.U32 R2, R0, 0x8, RZ ;  /* 0x0000000800027824 */ /* 0x000fca00078e00ff */
[C---:B------:R-:W-:Y:S02]  /*116c0*/  LOP3.LUT R3, R2.reuse, 0x1f8, RZ, 0xc0, !PT ;  /* 0x000001f802037812 */ /* 0x040fe400078ec0ff */
[----:B------:R-:W-:Y:S02]  /*116d0*/  LOP3.LUT R4, R2, 0x38, RZ, 0xc0, !PT ;  /* 0x0000003802047812 */ /* 0x000fe400078ec0ff */
[----:B------:R-:W-:Y:S01]  /*116e0*/  LOP3.LUT R3, R3, 0x38, R0, 0x78, !PT ;  /* 0x0000003803037812 */ /* 0x000fe200078e7800 */
[----:B------:R-:W-:Y:S02]  /*116f0*/  IMAD.SHL.U32 R0, R0, 0x10, RZ ;  /* 0x0000001000007824 */ /* 0x000fe400078e00ff */
[----:B------:R-:W-:Y:S01]  /*11700*/  ULOP3.LUT UR38, UR4, 0x2, URZ, 0xfc, !UPT ;  /* 0x0000000204267892 */ /* 0x000fe2000f8efc3f */
[----:B------:R-:W-:Y:S02]  /*11710*/  LOP3.LUT R32, R3, 0x200, R2, 0xf8, !PT ;  /* 0x0000020003207812 */ /* 0x000fe400078ef802 */
[----:B------:R-:W-:Y:S01]  /*11720*/  UMOV UR4, 0x400 ;  /* 0x0000040000047882 */ /* 0x000fe20000000000 */
[----:B------:R-:W-:Y:S01]  /*11730*/  LOP3.LUT R3, R5, 0x70, R0, 0xf8, !PT ;  /* 0x0000007005037812 */ /* 0x000fe200078ef800 */
[----:B0-----:R-:W-:Y:S01]  /*11740*/  ULEA UR4, UR5, UR4, 0x18 ;  /* 0x0000000405047291 */ /* 0x001fe2000f8ec03f */
[----:B------:R-:W-:-:S02]  /*11750*/  LOP3.LUT R2, R4, 0x40, RZ, 0xfc, !PT ;  /* 0x0000004004027812 */ /* 0x000fc400078efcff */
[----:B------:R-:W-:-:S03]  /*11760*/  LOP3.LUT R0, R4, 0x80, RZ, 0xfc, !PT ;  /* 0x0000008004007812 */ /* 0x000fc600078efcff */
[----:B------:R-:W-:-:S04]  /*11770*/  IMAD.U32 R22, RZ, RZ, UR4 ;  /* 0x00000004ff167e24 */ /* 0x000fc8000f8e00ff */
[----:B-1----:R-:W-:-:S07]  /*11780*/  IMAD R33, R32, 0x2, R22 ;  /* 0x0000000220217824 */ /* 0x002fce00078e0216 */
.L_x_1404:
[----:B------:R-:W-:Y:S05]  /*11790*/  YIELD ;  /* 0x0000000000007946 */ /* 0x000fea0003800000 */
[----:B------:R-:W-:Y:S01]  /*117a0*/  ULDC.64 UR4, c[0x0][0xa28] ;  /* 0x00028a0000047ab9 */ /* 0x000fe20000000a00 */
[----:B------:R-:W-:Y:S01]  /*117b0*/  IMAD.MOV.U32 R37, RZ, RZ, RZ ;  /* 0x000000ffff257224 */ /* 0x000fe200078e00ff */
[----:B------:R-:W-:-:S04]  /*117c0*/  ISETP.NE.U32.AND P0, PT, RZ, UR4, PT ;  /* 0x00000004ff007c0c */ /* 0x000fc8000bf05070 */
[----:B------:R-:W-:Y:S01]  /*117d0*/  ISETP.NE.AND.EX P0, PT, RZ, UR5, PT, P0 ;  /* 0x00000005ff007c0c */ /* 0x000fe2000bf05300 */
[----:B------:R-:W-:-:S12]  /*117e0*/  ULDC.64 UR4, c[0x0][0xa18] ;  /* 0x0002860000047ab9 */ /* 0x000fd80000000a00 */
[----:B0-----:R-:W0:Y:S02]  /*117f0*/  @P0 LDC.64 R2, c[0x0][0xa28] ;  /* 0x00028a00ff020b82 */ /* 0x001e240000000a00 */
[----:B0-----:R-:W-:-:S05]  /*11800*/  @P0 IMAD.WIDE R2, R19, 0x4, R2 ;  /* 0x0000000413020825 */ /* 0x001fca00078e0202 */
[----:B------:R0:W5:Y:S01]  /*11810*/  @P0 LDG.E R37, desc[UR36][R2.64] ;  /* 0x0000002402250981 */ /* 0x000162000c1e1900 */
[----:B------:R-:W-:Y:S01]  /*11820*/  ISETP.NE.U32.AND P0, PT, RZ, UR4, PT ;  /* 0x00000004ff007c0c */ /* 0x000fe2000bf05070 */
[----:B------:R-:W-:Y:S01]  /*11830*/  IMAD.MOV.U32 R35, RZ, RZ, RZ ;  /* 0x000000ffff237224 */ /* 0x000fe200078e00ff */
[----:B------:R-:W-:Y:S02]  /*11840*/  LOP3.LUT R23, R23, 0xffffff7f, RZ, 0xc0, !PT ;  /* 0xffffff7f17177812 */ /* 0x000fe400078ec0ff */
[----:B------:R-:W-:Y:S01]  /*11850*/  ISETP.NE.AND.EX P1, PT, RZ, UR5, PT, P0 ;  /* 0x00000005ff007c0c */ /* 0x000fe2000bf25300 */
[----:B------:R-:W-:Y:S02]  /*11860*/  ULDC.64 UR4, c[0x0][0xa00] ;  /* 0x0002800000047ab9 */ /* 0x000fe40000000a00 */
[----:B------:R-:W-:Y:S01]  /*11870*/  ISETP.NE.U32.AND P0, PT, RZ, UR4, PT ;  /* 0x00000004ff007c0c */ /* 0x000fe2000bf05070 */
[----:B0-----:R-:W0:Y:S03]  /*11880*/  LDC.64 R2, c[0x0][0xa00] ;  /* 0x00028000ff027b82 */ /* 0x001e260000000a00 */
[----:B------:R-:W-:Y:S01]  /*11890*/  ISETP.NE.AND.EX P2, PT, RZ, UR5, PT, P0 ;  /* 0x00000005ff007c0c */ /* 0x000fe2000bf45300 */
[----:B------:R-:W-:-:S05]  /*118a0*/  ULDC.64 UR4, c[0x0][0x418] ;  /* 0x0001060000047ab9 */ /* 0x000fca0000000a00 */
[----:B------:R-:W1:Y:S07]  /*118b0*/  @P1 LDC.64 R30, c[0x0][0xa18] ;  /* 0x00028600ff1e1b82 */ /* 0x000e6e0000000a00 */
[----:B------:R-:W-:Y:S01]  /*118c0*/  @P2 LOP3.LUT R23, R23, 0x80, RZ, 0xfc, !PT ;  /* 0x0000008017172812 */ /* 0x000fe200078efcff */
[----:B0-----:R-:W-:-:S05]  /*118d0*/  IMAD.WIDE R2, R19, 0x4, R2 ;  /* 0x0000000413027825 */ /* 0x001fca00078e0202 */
[----:B------:R0:W5:Y:S01]  /*118e0*/  @P2 LDG.E R35, desc[UR36][R2.64] ;  /* 0x0000002402232981 */ /* 0x000162000c1e1900 */
[----:B-1----:R-:W-:-:S06]  /*118f0*/  @P1 IMAD.WIDE R30, R19, 0x4, R30 ;  /* 0x00000004131e1825 */ /* 0x002fcc00078e021e */
[----:B------:R0:W5:Y:S01]  /*11900*/  @P1 LDG.E R30, desc[UR36][R30.64] ;  /* 0x000000241e1e1981 */ /* 0x000162000c1e1900 */
[----:B------:R-:W-:-:S03]  /*11910*/  UISETP.NE.U32.AND UP0, UPT, UR4, URZ, UPT ;  /* 0x0000003f0400728c */ /* 0x000fc6000bf05070 */
[----:B------:R-:W-:Y:S01]  /*11920*/  ULDC UR4, c[0x0][0x424] ;  /* 0x0001090000047ab9 */ /* 0x000fe20000000800 */
[----:B------:R-:W-:-:S03]  /*11930*/  UISETP.NE.AND.EX UP0, UPT, UR5, URZ, UPT, UP0 ;  /* 0x0000003f0500728c */ /* 0x000fc6000bf05300 */
[----:B------:R-:W-:Y:S01]  /*11940*/  ULDC UR5, c[0x0][0x2f0] ;  /* 0x0000bc0000057ab9 */ /* 0x000fe20000000800 */
[----:B------:R-:W-:-:S04]  /*11950*/  USEL UR4, UR4, 0x1, UP0 ;  /* 0x0000000104047887 */ /* 0x000fc80008000000 */
[----:B------:R-:W-:-:S06]  /*11960*/  UIMAD UR4, UR4, UR5, URZ ;  /* 0x00000005040472a4 */ /* 0x000fcc000f8e023f */
[----:B------:R-:W-:Y:S01]  /*11970*/  IMAD.U32 R34, RZ, RZ, UR4 ;  /* 0x00000004ff227e24 */ /* 0x000fe2000f8e00ff */
[----:B0-2---:R-:W-:Y:S06]  /*11980*/  @P1 BRA `(.L_x_1332) ;  /* 0x0000000000181947 */ /* 0x005fec0003800000 */
[----:B------:R-:W-:Y:S02]  /*11990*/  ULDC UR4, c[0x0][0x288] ;  /* 0x0000a20000047ab9 */ /* 0x000fe40000000800 */
[----:B-----5:R-:W-:Y:S01]  /*119a0*/  IMAD.U32 R30, RZ, RZ, UR4 ;  /* 0x00000004ff1e7e24 */ /* 0x020fe2000f8e00ff */
[----:B------:R-:W-:Y:S06]  /*119b0*/  @!P2 BRA `(.L_x_1332) ;  /* 0x00000000000ca947 */ /* 0x000fec0003800000 */
[----:B------:R-:W2:Y:S04]  /*119c0*/  LDG.E R5, desc[UR36][R2.64] ;  /* 0x0000002402057981 */ /* 0x000ea8000c1e1900 */
[----:B------:R-:W2:Y:S02]  /*119d0*/  LDG.E R30, desc[UR36][R2.64+0x4] ;  /* 0x00000424021e7981 */ /* 0x000ea4000c1e1900 */
[----:B--2---:R-:W-:-:S07]  /*119e0*/  IMAD.IADD R30, R30, 0x1, -R5 ;  /* 0x000000011e1e7824 */ /* 0x004fce00078e0a05 */
.L_x_1332:
[----:B------:R-:W-:Y:S02]  /*119f0*/  ULDC.64 UR4, c[0x0][0xa20] ;  /* 0x0002880000047ab9 */ /* 0x000fe40000000a00 */
[----:B------:R-:W-:-:S04]  /*11a00*/  ISETP.NE.U32.AND P0, PT, RZ, UR4, PT ;  /* 0x00000004ff007c0c */ /* 0x000fc8000bf05070 */
[----:B------:R-:W-:-:S13]  /*11a10*/  ISETP.NE.AND.EX P0, PT, RZ, UR5, PT, P0 ;  /* 0x00000005ff007c0c */ /* 0x000fda000bf05300 */
[----:B------:R-:W-:Y:S05]  /*11a20*/  @!P0 BRA `(.L_x_1333) ;  /* 0x0000000000108947 */ /* 0x000fea0003800000 */
[----:B------:R-:W0:Y:S02]  /*11a30*/  LDC.64 R2, c[0x0][0xa20] ;  /* 0x00028800ff027b82 */ /* 0x000e240000000a00 */
[----:B0-----:R-:W-:-:S05]  /*11a40*/  IMAD.WIDE R2, R19, 0x4, R2 ;  /* 0x0000000413027825 */ /* 0x001fca00078e0202 */
[----:B------:R0:W5:Y:S01]  /*11a50*/  LDG.E R34, desc[UR36][R2.64] ;  /* 0x0000002402227981 */ /* 0x000162000c1e1900 */
[----:B------:R-:W-:Y:S05]  /*11a60*/  BRA `(.L_x_1334) ;  /* 0x0000000000247947 */ /* 0x000fea0003800000 */
.L_x_1333:
        /* <DEDUP_REMOVED lines=8> */
[----:B--2---:R-:W-:-:S07]  /*11af0*/  IMAD.IADD R34, R5, 0x1, -R34 ;  /* 0x0000000105227824 */ /* 0x004fce00078e0a22 */
.L_x_1334:
[----:B------:R-:W1:Y:S01]  /*11b00*/  LDC R0, c[0x0][0x448] ;  /* 0x00011200ff007b82 */ /* 0x000e620000000800 */
[----:B------:R-:W-:Y:S01]  /*11b10*/  IMAD.SHL.U32 R27, R17, 0x80, RZ ;  /* 0x00000080111b7824 */ /* 0x000fe200078e00ff */
[----:B------:R-:W-:Y:S01]  /*11b20*/  LOP3.LUT R23, R23, 0xffffffbf, RZ, 0xc0, !PT ;  /* 0xffffffbf17177812 */ /* 0x000fe200078ec0ff */
[----:B-----5:R-:W-:-:S05]  /*11b30*/  IMAD.IADD R34, R34, 0x1, -R37 ;  /* 0x0000000122227824 */ /* 0x020fca00078e0a25 */
[----:B0-----:R-:W0:Y:S01]  /*11b40*/  LDC.64 R2, c[0x0][0x9e0] ;  /* 0x00027800ff027b82 */ /* 0x001e220000000a00 */
[----:B-1----:R-:W-:Y:S01]  /*11b50*/  ISETP.NE.AND P2, PT, R0, 0x1, PT ;  /* 0x000000010000780c */ /* 0x002fe20003f45270 */
[----:B------:R-:W-:Y:S01]  /*11b60*/  VIADD R0, R27, 0x7f ;  /* 0x0000007f1b007836 */ /* 0x000fe20000000000 */
[----:B0-----:R-:W-:-:S11]  /*11b70*/  ISETP.GE.AND P1, PT, R3, 0x1, PT ;  /* 0x000000010300780c */ /* 0x001fd60003f26270 */
[----:B------:R-:W0:Y:S01]  /*11b80*/  @P2 LDC R5, c[0x0][0x44c] ;  /* 0x00011300ff052b82 */ /* 0x000e220000000800 */
[----:B------:R-:W-:-:S07]  /*11b90*/  @P2 LOP3.LUT R23, R23, 0x40, RZ, 0xfc, !PT ;  /* 0x0000004017172812 */ /* 0x000fce00078efcff */
[----:B------:R-:W1:Y:S01]  /*11ba0*/  @P2 LDC R7, c[0x0][0x450] ;  /* 0x00011400ff072b82 */ /* 0x000e620000000800 */
[----:B0-----:R-:W-:Y:S01]  /*11bb0*/  @P2 IMAD.HI.U32 R4, R0, R5, RZ ;  /* 0x0000000500042227 */ /* 0x001fe200078e00ff */
[----:B------:R-:W-:-:S04]  /*11bc0*/  IADD3 R5, R34, 0x1, -R30 ;  /* 0x0000000122057810 */ /* 0x000fc80007ffe81e */
[----:B-1----:R-:W-:-:S05]  /*11bd0*/  @P2 SHF.R.U32.HI R0, RZ, R7, R4 ;  /* 0x00000007ff002219 */ /* 0x002fca0000011604 */
[----:B------:R-:W-:-:S04]  /*11be0*/  IMAD.IADD R7, R5, 0x1, R0 ;  /* 0x0000000105077824 */ /* 0x000fc800078e0200 */
[----:B------:R-:W-:Y:S01]  /*11bf0*/  IMAD.IADD R2, R7, 0x1, R2 ;  /* 0x0000000107027824 */ /* 0x000fe200078e0202 */
[----:B------:R-:W-:Y:S06]  /*11c00*/  @!P1 BRA `(.L_x_1335) ;  /* 0x0000000000489947 */ /* 0x000fec0003800000 */
[C---:B------:R-:W-:Y:S01]  /*11c10*/  ISETP.GT.AND P0, PT, R7.reuse, RZ, PT ;  /* 0x000000ff0700720c */ /* 0x040fe20003f04270 */
[----:B------:R-:W-:Y:S01]  /*11c20*/  BSSY B0, `(.L_x_1336) ;  /* 0x000000e000007945 */ /* 0x000fe20003800000 */
[----:B------:R-:W-:-:S11]  /*11c30*/  VIADD R0, R7, 0xffffffff ;  /* 0xffffffff07007836 */ /* 0x000fd60000000000 */
        /* <DEDUP_REMOVED lines=8> */
.L_x_1337:
[----:B------:R-:W-:-:S13]  /*11cc0*/  ISETP.NE.AND P0, PT, R3, 0x1, PT ;  /* 0x000000010300780c */ /* 0x000fda0003f05270 */
[----:B------:R-:W0:Y:S02]  /*11cd0*/  @P0 LDC.64 R4, c[0x0][0x9e8] ;  /* 0x00027a00ff040b82 */ /* 0x000e240000000a00 */
[----:B0-----:R-:W-:-:S05]  /*11ce0*/  @P0 IMAD.HI.U32 R4, R0, R4, RZ ;  /* 0x0000000400040227 */ /* 0x001fca00078e00ff */
[----:B------:R-:W-:-:S07]  /*11cf0*/  @P0 SHF.R.U32.HI R0, RZ, R5, R4 ;  /* 0x00000005ff000219 */ /* 0x000fce0000011604 */
.L_x_1338:
[----:B------:R-:W-:Y:S05]  /*11d00*/  BSYNC B0 ;  /* 0x0000000000007941 */ /* 0x000fea0003800000 */
.L_x_1336:
[----:B------:R-:W-:-:S05]  /*11d10*/  IMAD R5, R0, R3, R3 ;  /* 0x0000000300057224 */ /* 0x000fca00078e0203 */
[----:B------:R-:W-:-:S07]  /*11d20*/  VIMNMX R2, R2, R5, PT ;  /* 0x0000000502027248 */ /* 0x000fce0003fe0100 */
.L_x_1335:
[----:B------:R-:W0:Y:S01]  /*11d30*/  @P2 LDC R0, c[0x0][0x44c] ;  /* 0x00011300ff002b82 */ /* 0x000e220000000800 */
[----:B------:R-:W-:Y:S01]  /*11d40*/  VIADD R2, R2, 0x5f ;  /* 0x0000005f02027836 */ /* 0x000fe20000000000 */
[----:B------:R-:W-:Y:S01]  /*11d50*/  ULDC UR4, c[0x0][0x9dc] ;  /* 0x0002770000047ab9 */ /* 0x000fe20000000800 */
[----:B------:R-:W-:Y:S02]  /*11d60*/  IMAD.MOV.U32 R5, RZ, RZ, R27 ;  /* 0x000000ffff057224 */ /* 0x000fe400078e001b */
[----:B------:R-:W-:-:S03]  /*11d70*/  IMAD.HI R2, R2, 0x2aaaaaab, RZ ;  /* 0x2aaaaaab02027827 */ /* 0x000fc600078e02ff */
[----:B------:R-:W1:Y:S01]  /*11d80*/  @P2 LDC R7, c[0x0][0x450] ;  /* 0x00011400ff072b82 */ /* 0x000e620000000800 */
[----:B0-----:R-:W-:-:S05]  /*11d90*/  @P2 IMAD.HI.U32 R0, R27, R0, RZ ;  /* 0x000000001b002227 */ /* 0x001fca00078e00ff */
[----:B-1----:R-:W-:Y:S01]  /*11da0*/  @P2 SHF.R.U32.HI R5, RZ, R7, R0 ;  /* 0x00000007ff052219 */ /* 0x002fe20000011600 */
[----:B------:R-:W-:Y:S01]  /*11db0*/  VIADD R0, R34, 0x5f ;  /* 0x0000005f22007836 */ /* 0x000fe20000000000 */
[----:B------:R-:W-:-:S03]  /*11dc0*/  SHF.R.U32.HI R7, RZ, 0x1f, R2 ;  /* 0x0000001fff077819 */ /* 0x000fc60000011602 */
[----:B------:R-:W-:Y:S01]  /*11dd0*/  IMAD.HI R0, R0, 0x2aaaaaab, RZ ;  /* 0x2aaaaaab00007827 */ /* 0x000fe200078e02ff */
[----:B------:R-:W-:-:S04]  /*11de0*/  LEA.HI.SX32 R2, R2, R7, 0x1c ;  /* 0x0000000702027211 */ /* 0x000fc800078fe2ff */
[----:B------:R-:W-:-:S04]  /*11df0*/  SHF.R.U32.HI R7, RZ, 0x1f, R0 ;  /* 0x0000001fff077819 */ /* 0x000fc80000011600 */
[----:B------:R-:W-:-:S04]  /*11e00*/  LEA.HI.SX32 R7, R0, R7, 0x1c ;  /* 0x0000000700077211 */ /* 0x000fc800078fe2ff */
[----:B------:R-:W-:Y:S02]  /*11e10*/  VIMNMX R7, R7, R2, PT ;  /* 0x0000000207077248 */ /* 0x000fe40003fe0100 */
[----:B------:R-:W-:-:S05]  /*11e20*/  IADD3 R2, R5, R34, -R30 ;  /* 0x0000002205027210 */ /* 0x000fca0007ffe81e */
[----:B------:R-:W-:Y:S01]  /*11e30*/  VIADD R0, R2, -UR4 ;  /* 0x8000000402007c36 */ /* 0x000fe20008000000 */
[----:B------:R-:W-:Y:S06]  /*11e40*/  @!P1 BRA `(.L_x_1339) ;  /* 0x0000000000449947 */ /* 0x000fec0003800000 */
[----:B------:R-:W-:Y:S01]  /*11e50*/  ISETP.GT.AND P0, PT, R2, -0x1, PT ;  /* 0xffffffff0200780c */ /* 0x000fe20003f04270 */
[----:B------:R-:W-:-:S12]  /*11e60*/  BSSY B0, `(.L_x_1340) ;  /* 0x000000d000007945 */ /* 0x000fd80003800000 */
        /* <DEDUP_REMOVED lines=8> */
.L_x_1341:
[----:B------:R-:W-:-:S13]  /*11ef0*/  ISETP.NE.AND P0, PT, R3, 0x1, PT ;  /* 0x000000010300780c */ /* 0x000fda0003f05270 */
[----:B------:R-:W0:Y:S02]  /*11f00*/  @P0 LDC.64 R4, c[0x0][0x9e8] ;  /* 0x00027a00ff040b82 */ /* 0x000e240000000a00 */
[----:B0-----:R-:W-:-:S05]  /*11f10*/  @P0 IMAD.HI.U32 R4, R2, R4, RZ ;  /* 0x0000000402040227 */ /* 0x001fca00078e00ff */
[----:B------:R-:W-:-:S07]  /*11f20*/  @P0 SHF.R.U32.HI R2, RZ, R5, R4 ;  /* 0x00000005ff020219 */ /* 0x000fce0000011604 */
.L_x_1342:
[----:B------:R-:W-:Y:S05]  /*11f30*/  BSYNC B0 ;  /* 0x0000000000007941 */ /* 0x000fea0003800000 */
.L_x_1340:
[----:B------:R-:W-:-:S05]  /*11f40*/  IMAD R3, R2, R3, RZ ;  /* 0x0000000302037224 */ /* 0x000fca00078e02ff */
[----:B------:R-:W-:-:S07]  /*11f50*/  VIMNMX R0, R0, R3, !PT ;  /* 0x0000000300007248 */ /* 0x000fce0007fe0100 */
.L_x_1339:
[----:B------:R-:W-:Y:S01]  /*11f60*/  IMAD.HI R0, R0, 0x2aaaaaab, RZ ;  /* 0x2aaaaaab00007827 */ /* 0x000fe200078e02ff */
[----:B------:R-:W-:Y:S04]  /*11f70*/  BSSY B0, `(.L_x_1343) ;  /* 0x000002a000007945 */ /* 0x000fe80003800000 */
[----:B------:R-:W-:-:S04]  /*11f80*/  SHF.R.U32.HI R3, RZ, 0x1f, R0 ;  /* 0x0000001fff037819 */ /* 0x000fc80000011600 */
[----:B------:R-:W-:Y:S02]  /*11f90*/  LEA.HI.SX32 R3, R0, R3, 0x1c ;  /* 0x0000000300037211 */ /* 0x000fe400078fe2ff */
[C---:B------:R-:W-:Y:S02]  /*11fa0*/  LOP3.LUT R0, R18.reuse, 0xff000000, RZ, 0xc0, !PT ;  /* 0xff00000012007812 */ /* 0x040fe400078ec0ff */
[----:B------:R-:W-:Y:S02]  /*11fb0*/  VIMNMX R36, RZ, R3, !PT ;  /* 0x00000003ff247248 */ /* 0x000fe40007fe0100 */
[----:B------:R-:W-:Y:S02]  /*11fc0*/  SHF.R.U32.HI R3, RZ, 0x8, R0 ;  /* 0x00000008ff037819 */ /* 0x000fe40000011600 */
[----:B------:R-:W-:Y:S02]  /*11fd0*/  ISETP.GT.AND P0, PT, R7, R36, PT ;  /* 0x000000240700720c */ /* 0x000fe40003f04270 */
[----:B------:R-:W-:-:S04]  /*11fe0*/  LOP3.LUT R0, R18, 0xff0000, RZ, 0xc0, !PT ;  /* 0x00ff000012007812 */ /* 0x000fc800078ec0ff */
[----:B------:R-:W-:Y:S01]  /*11ff0*/  LEA.HI R3, R0, R3, RZ, 0x10 ;  /* 0x0000000300037211 */ /* 0x000fe200078f80ff */
[----:B------:R-:W-:-:S03]  /*12000*/  IMAD.MOV.U32 R0, RZ, RZ, RZ ;  /* 0x000000ffff007224 */ /* 0x000fc600078e00ff */
[----:B------:R-:W-:-:S03]  /*12010*/  LOP3.LUT R5, R3, 0xff, RZ, 0xc0, !PT ;  /* 0x000000ff03057812 */ /* 0x000fc600078ec0ff */
[----:B------:R-:W-:Y:S05]  /*12020*/  @!P0 BRA `(.L_x_1344) ;  /* 0x0000000000788947 */ /* 0x000fea0003800000 */
[----:B------:R-:W-:Y:S01]  /*12030*/  SHF.R.U32.HI R0, RZ, 0x10, R3 ;  /* 0x00000010ff007819 */ /* 0x000fe20000011603 */
[----:B------:R-:W-:-:S03]  /*12040*/  IMAD.MOV.U32 R2, RZ, RZ, RZ ;  /* 0x000000ffff027224 */ /* 0x000fc600078e00ff */
[----:B------:R-:W-:-:S13]  /*12050*/  ISETP.NE.AND P0, PT, R0, RZ, PT ;  /* 0x000000ff0000720c */ /* 0x000fda0003f05270 */
[----:B------:R-:W0:Y:S02]  /*12060*/  @!P0 LDC R0, c[0x0][0x9f0] ;  /* 0x00027c00ff008b82 */ /* 0x000e240000000800 */
[-C--:B0-----:R-:W-:Y:S02]  /*12070*/  IABS R4, R0.reuse ;  /* 0x0000000000047213 */ /* 0x081fe40000000000 */
[----:B------:R-:W-:Y:S02]  /*12080*/  IABS R10, R0 ;  /* 0x00000000000a7213 */ /* 0x000fe40000000000 */
[----:B------:R-:W0:Y:S08]  /*12090*/  I2F.RP R6, R4 ;  /* 0x0000000400067306 */ /* 0x000e300000209400 */
[----:B0-----:R-:W0:Y:S02]  /*120a0*/  MUFU.RCP R6, R6 ;  /* 0x0000000600067308 */ /* 0x001e240000001000 */
[----:B0-----:R-:W-:-:S02]  /*120b0*/  VIADD R8, R6, 0xffffffe ;  /* 0x0ffffffe06087836 */ /* 0x001fc40000000000 */
[----:B------:R-:W-:-:S04]  /*120c0*/  IMAD.MOV R6, RZ, RZ, -R10 ;  /* 0x000000ffff067224 */ /* 0x000fc800078e0a0a */
[----:B------:R-:W0:Y:S02]  /*120d0*/  F2I.FTZ.U32.TRUNC.NTZ R3, R8 ;  /* 0x0000000800037305 */ /* 0x000e24000021f000 */
[----:B0-----:R-:W-:-:S04]  /*120e0*/  IMAD.MOV R9, RZ, RZ, -R3 ;  /* 0x000000ffff097224 */ /* 0x001fc800078e0a03 */
[----:B------:R-:W-:-:S04]  /*120f0*/  IMAD R9, R9, R4, RZ ;  /* 0x0000000409097224 */ /* 0x000fc800078e02ff */
[----:B------:R-:W-:Y:S01]  /*12100*/  IMAD.HI.U32 R2, R3, R9, R2 ;  /* 0x0000000903027227 */ /* 0x000fe200078e0002 */
[----:B------:R-:W-:-:S05]  /*12110*/  IADD3 R3, R0, -0x1, R7 ;  /* 0xffffffff00037810 */ /* 0x000fca0007ffe007 */
[----:B------:R-:W-:-:S05]  /*12120*/  IMAD.IADD R3, R3, 0x1, -R36 ;  /* 0x0000000103037824 */ /* 0x000fca00078e0a24 */
[----:B------:R-:W-:Y:S02]  /*12130*/  IABS R9, R3 ;  /* 0x0000000300097213 */ /* 0x000fe40000000000 */
[----:B------:R-:W-:-:S03]  /*12140*/  LOP3.LUT R3, R3, R0, RZ, 0x3c, !PT ;  /* 0x0000000003037212 */ /* 0x000fc600078e3cff */
[----:B------:R-:W-:Y:S01]  /*12150*/  IMAD.HI.U32 R2, R2, R9, RZ ;  /* 0x0000000902027227 */ /* 0x000fe200078e00ff */
[----:B------:R-:W-:-:S03]  /*12160*/  ISETP.GE.AND P2, PT, R3, RZ, PT ;  /* 0x000000ff0300720c */ /* 0x000fc60003f46270 */
        /* <DEDUP_REMOVED lines=10> */
.L_x_1344:
[----:B------:R-:W-:Y:S05]  /*12210*/  BSYNC B0 ;  /* 0x0000000000007941 */ /* 0x000fea0003800000 */
.L_x_1343:
[-C--:B------:R-:W-:Y:S01]  /*12220*/  IMAD R36, R5, R0.reuse, R36 ;  /* 0x0000000005247224 */ /* 0x080fe200078e0224 */
        /* <DEDUP_REMOVED lines=22> */
.L_x_1346:
        /* <DEDUP_REMOVED lines=20> */
.L_x_1349:
[----:B------:R-:W-:Y:S05]  /*124d0*/  BSYNC B6 ;  /* 0x0000000000067941 */ /* 0x000fea0003800000 */
.L_x_1348:
        /* <DEDUP_REMOVED lines=20> */
.L_x_1352:
        /* <DEDUP_REMOVED lines=15> */
.L_x_1351:
[----:B------:R-:W-:Y:S05]  /*12710*/  BSYNC B6 ;  /* 0x0000000000067941 */ /* 0x000fea0003800000 */
.L_x_1350:
[----:B------:R-:W-:Y:S01]  /*12720*/  ULDC.64 UR4, c[0x0][0x9f8] ;  /* 0x00027e0000047ab9 */ /* 0x000fe20000000a00 */
[----:B------:R-:W-:Y:S01]  /*12730*/  IMAD.MOV.U32 R31, RZ, RZ, R19 ;  /* 0x000000ffff1f7224 */ /* 0x000fe200078e0013 */
[----:B------:R-:W-:Y:S01]  /*12740*/  ISETP.NE.U32.AND P0, PT, RZ, UR4, PT ;  /* 0x00000004ff007c0c */ /* 0x000fe2000bf05070 */
[----:B------:R-:W0:Y:S01]  /*12750*/  S2R R17, SR_TID.X ;  /* 0x0000000000117919 */ /* 0x000e220000002100 */
[----:B------:R-:W1:Y:S01]  /*12760*/  LDC R8, c[0x0][0x430] ;  /* 0x00010c00ff087b82 */ /* 0x000e620000000800 */
[----:B------:R-:W-:Y:S01]  /*12770*/  VIADD R25, R24, 0xffffffff ;  /* 0xffffffff18197836 */ /* 0x000fe20000000000 */
[----:B------:R-:W-:Y:S01]  /*12780*/  ISETP.NE.AND.EX P0, PT, RZ, UR5, PT, P0 ;  /* 0x00000005ff007c0c */ /* 0x000fe2000bf05300 */
[----:B------:R-:W2:Y:S01]  /*12790*/  S2R R21, SR_TID.X ;  /* 0x0000000000157919 */ /* 0x000ea20000002100 */
[----:B------:R-:W-:-:S11]  /*127a0*/  ULDC UR4, c[0x0][0x320] ;  /* 0x0000c80000047ab9 */ /* 0x000fd60000000800 */
[----:B------:R-:W3:Y:S01]  /*127b0*/  @P0 LDC.64 R2, c[0x0][0x9f8] ;  /* 0x00027e00ff020b82 */ /* 0x000ee20000000a00 */
[----:B0-----:R-:W-:-:S04]  /*127c0*/  LOP3.LUT R17, R17, 0x7f, RZ, 0xc0, !PT ;  /* 0x0000007f11117812 */ /* 0x001fc800078ec0ff */
[----:B------:R-:W-:Y:S01]  /*127d0*/  SHF.R.U32.HI R20, RZ, 0x3, R17 ;  /* 0x00000003ff147819 */ /* 0x000fe20000011611 */
[----:B---3--:R-:W-:-:S05]  /*127e0*/  @P0 IMAD.WIDE R2, R19, 0x4, R2 ;  /* 0x0000000413020825 */ /* 0x008fca00078e0202 */
[----:B------:R0:W3:Y:S01]  /*127f0*/  @P0 LDG.E R31, desc[UR36][R2.64] ;  /* 0x00000024021f0981 */ /* 0x0000e2000c1e1900 */
[----:B-1----:R-:W-:Y:S01]  /*12800*/  ISETP.NE.AND P1, PT, R8, 0x1, PT ;  /* 0x000000010800780c */ /* 0x002fe20003f25270 */
[----:B--2---:R-:W-:Y:S01]  /*12810*/  IMAD.SHL.U32 R21, R21, 0x8, RZ ;  /* 0x0000000815157824 */ /* 0x004fe200078e00ff */
[----:B------:R-:W-:Y:S01]  /*12820*/  LOP3.LUT R23, R23, 0xffffffdf, RZ, 0xc0, !PT ;  /* 0xffffffdf17177812 */ /* 0x000fe200078ec0ff */
[----:B------:R-:W1:Y:S03]  /*12830*/  S2R R17, SR_TID.X ;  /* 0x0000000000117919 */ /* 0x000e660000002100 */
[----:B------:R-:W-:-:S07]  /*12840*/  LOP3.LUT R21, R21, 0x38, RZ, 0xc0, !PT ;  /* 0x0000003815157812 */ /* 0x000fce00078ec0ff */
[----:B------:R-:W2:Y:S01]  /*12850*/  @P1 LDC R7, c[0x0][0x434] ;  /* 0x00010d00ff071b82 */ /* 0x000ea20000000800 */
[----:B------:R-:W-:-:S07]  /*12860*/  @P1 LOP3.LUT R23, R23, 0x20, RZ, 0xfc, !PT ;  /* 0x0000002017171812 */ /* 0x000fce00078efcff */
[----:B------:R-:W4:Y:S01]  /*12870*/  @P1 LDC R5, c[0x0][0x438] ;  /* 0x00010e00ff051b82 */ /* 0x000f220000000800 */
[----:B-1----:R-:W-:-:S05]  /*12880*/  IMAD.SHL.U32 R17, R17, 0x10, RZ ;  /* 0x0000001011117824 */ /* 0x002fca00078e00ff */
[----:B------:R-:W-:Y:S02]  /*12890*/  LOP3.LUT R17, R20, 0x70, R17, 0xf8, !PT ;  /* 0x0000007014117812 */ /* 0x000fe400078ef811 */
[----:B------:R-:W-:-:S03]  /*128a0*/  LOP3.LUT R20, R21, 0x40, RZ, 0xfc, !PT ;  /* 0x0000004015147812 */ /* 0x000fc600078efcff */
[----:B------:R-:W-:Y:S01]  /*128b0*/  IMAD R0, R25, 0x60, R17 ;  /* 0x0000006019007824 */ /* 0x000fe200078e0211 */
[----:B------:R-:W-:-:S04]  /*128c0*/  ISETP.GE.AND P2, PT, R20, UR4, PT ;  /* 0x0000000414007c0c */ /* 0x000fc8000bf46270 */
[C---:B------:R-:W-:Y:S01]  /*128d0*/  ISETP.GE.AND P0, PT, R0.reuse, R34, PT ;  /* 0x000000220000720c */ /* 0x040fe20003f06270 */
[----:B------:R-:W-:-:S03]  /*128e0*/  IMAD.IADD R0, R0, 0x1, R37 ;  /* 0x0000000100007824 */ /* 0x000fc600078e0225 */
[----:B------:R-:W-:Y:S01]  /*128f0*/  ISETP.GT.U32.OR P0, PT, R17, 0x5f, P0 ;  /* 0x0000005f1100780c */ /* 0x000fe20000704470 */
[----:B--2---:R-:W-:-:S04]  /*12900*/  @P1 IMAD.HI.U32 R6, R0, R7, RZ ;  /* 0x0000000700061227 */ /* 0x004fc800078e00ff */
[----:B------:R-:W-:Y:S01]  /*12910*/  IMAD.MOV.U32 R4, RZ, RZ, R0 ;  /* 0x000000ffff047224 */ /* 0x000fe200078e0000 */
[----:B----4-:R-:W-:Y:S02]  /*12920*/  @P1 SHF.R.U32.HI R4, RZ, R5, R6 ;  /* 0x00000005ff041219 */ /* 0x010fe40000011606 */
[----:B------:R-:W-:Y:S01]  /*12930*/  ISETP.GE.AND P1, PT, R21, UR4, PT ;  /* 0x0000000415007c0c */ /* 0x000fe2000bf26270 */
[----:B------:R-:W-:Y:S02]  /*12940*/  ULDC UR4, c[0x0][0x2f4] ;  /* 0x0000bd0000047ab9 */ /* 0x000fe40000000800 */
[----:B------:R-:W-:Y:S01]  /*12950*/  IMAD.MOV R5, RZ, RZ, -R4 ;  /* 0x000000ffff057224 */ /* 0x000fe200078e0a04 */
[----:B------:R-:W-:Y:S01]  /*12960*/  SEL R29, RZ, 0x1, P1 ;  /* 0x00000001ff1d7807 */ /* 0x000fe20000800000 */
[----:B0-----:R-:W0:Y:S02]  /*12970*/  @!P0 LDC.64 R2, c[0x0][0x428] ;  /* 0x00010a00ff028b82 */ /* 0x001e240000000a00 */
[----:B------:R-:W-:Y:S01]  /*12980*/  IMAD R0, R8, R5, R0 ;  /* 0x0000000508007224 */ /* 0x000fe200078e0200 */
[----:B------:R-:W-:-:S02]  /*12990*/  @!P0 SHF.R.S32.HI R5, RZ, 0x1f, R4 ;  /* 0x0000001fff058819 */ /* 0x000fc40000011404 */
[----:B------:R-:W-:Y:S02]  /*129a0*/  LOP3.LUT R23, R23, 0xfffffffb, RZ, 0xc0, !PT ;  /* 0xfffffffb17177812 */ /* 0x000fe400078ec0ff */
[----:B------:R-:W-:Y:S01]  /*129b0*/  LOP3.LUT R8, R21, 0x80, RZ, 0xfc, !PT ;  /* 0x0000008015087812 */ /* 0x000fe200078efcff */
[----:B------:R-:W-:Y:S01]  /*129c0*/  UMOV UR5, 0xffffffff ;  /* 0xffffffff00057882 */ /* 0x000fe20000000000 */
[----:B------:R-:W-:Y:S02]  /*129d0*/  LOP3.LUT R24, R18, 0xffff, RZ, 0xc0, !PT ;  /* 0x0000ffff12187812 */ /* 0x000fe400078ec0ff */
[----:B---3--:R-:W-:Y:S01]  /*129e0*/  SHF.R.S32.HI R6, RZ, 0x1f, R31 ;  /* 0x0000001fff067819 */ /* 0x008fe2000001141f */
[----:B0-----:R-:W-:-:S04]  /*129f0*/  @!P0 IMAD.WIDE.U32 R4, R31, R2, R4 ;  /* 0x000000021f048225 */ /* 0x001fc800078e0004 */
[----:B------:R0:W-:Y:S02]  /*12a00*/  STL [R1], R6 ;  /* 0x0000000601007387 */ /* 0x0001e40000100800 */
[----:B0-----:R-:W-:Y:S01]  /*12a10*/  @!P0 IMAD R6, R6, R2, RZ ;  /* 0x0000000206068224 */ /* 0x001fe200078e02ff */
[----:B------:R-:W-:-:S03]  /*12a20*/  SEL R2, RZ, 0xffffffff, P2 ;  /* 0xffffffffff027807 */ /* 0x000fc60001000000 */
[----:B------:R-:W-:Y:S02]  /*12a30*/  @!P0 IMAD R6, R31, R3, R6 ;  /* 0x000000031f068224 */ /* 0x000fe400078e0206 */
[----:B------:R-:W-:Y:S01]  /*12a40*/  IMAD.SHL.U32 R2, R2, 0x2, RZ ;  /* 0x0000000202027824 */ /* 0x000fe200078e00ff */
[----:B------:R-:W-:Y:S01]  /*12a50*/  ISETP.GE.AND P2, PT, R21, UR4, PT ;  /* 0x0000000415007c0c */ /* 0x000fe2000bf46270 */
[----:B------:R-:W-:-:S03]  /*12a60*/  @!P0 IMAD.IADD R6, R5, 0x1, R6 ;  /* 0x0000000105068824 */ /* 0x000fc600078e0206 */
[----:B------:R-:W-:Y:S02]  /*12a70*/  LOP3.LUT R29, R2, 0x2, R29, 0xe2, !PT ;  /* 0x00000002021d7812 */ /* 0x000fe400078ee21d */
[----:B------:R-:W0:Y:S07]  /*12a80*/  @!P0 LDC.64 R2, c[0x0][0x418] ;  /* 0x00010600ff028b82 */ /* 0x000e2e0000000a00 */
[----:B------:R-:W-:Y:S02]  /*12a90*/  @P2 LOP3.LUT R23, R23, 0x4, RZ, 0xfc, !PT ;  /* 0x0000000417172812 */ /* 0x000fe400078efcff */
[----:B0-----:R-:W-:-:S04]  /*12aa0*/  @!P0 LEA R2, P1, R4, R2, 0x2 ;  /* 0x0000000204028211 */ /* 0x001fc800078210ff */
[----:B------:R-:W-:Y:S01]  /*12ab0*/  @!P0 LEA.HI.X R3, R4, R3, R6, 0x2, P1 ;  /* 0x0000000304038211 */ /* 0x000fe200008f1406 */
[----:B------:R-:W-:Y:S01]  /*12ac0*/  IMAD.MOV.U32 R4, RZ, RZ, RZ ;  /* 0x000000ffff047224 */ /* 0x000fe200078e00ff */
[----:B------:R-:W-:Y:S02]  /*12ad0*/  ISETP.GE.AND P1, PT, R20, UR4, PT ;  /* 0x0000000414007c0c */ /* 0x000fe4000bf26270 */
[----:B------:R-:W-:-:S03]  /*12ae0*/  LOP3.LUT R23, R23, 0xfffffffd, RZ, 0xc0, !PT ;  /* 0xfffffffd17177812 */ /* 0x000fc600078ec0ff */
[----:B------:R0:W5:Y:S01]  /*12af0*/  @!P0 LDG.E R4, desc[UR36][R2.64] ;  /* 0x0000002402048981 */ /* 0x000162000c1e1900 */
[----:B------:R-:W-:-:S07]  /*12b00*/  ISETP.GE.AND P0, PT, R8, UR4, PT ;  /* 0x0000000408007c0c */ /* 0x000fce000bf06270 */
[----:B------:R-:W-:Y:S01]  /*12b10*/  @P1 LOP3.LUT R23, R23, 0x2, RZ, 0xfc, !PT ;  /* 0x0000000217171812 */ /* 0x000fe200078efcff */
[----:B0-----:R-:W-:-:S03]  /*12b20*/  IMAD.U32 R2, RZ, RZ, UR38 ;  /* 0x00000026ff027e24 */ /* 0x001fc6000f8e00ff */
[----:B------:R-:W-:-:S04]  /*12b30*/  LOP3.LUT R23, R23, 0xfffffffe, RZ, 0xc0, !PT ;  /* 0xfffffffe17177812 */ /* 0x000fc800078ec0ff */
[----:B------:R-:W-:Y:S01]  /*12b40*/  @P0 LOP3.LUT R23, R23, 0x1, RZ, 0xfc, !PT ;  /* 0x0000000117170812 */ /* 0x000fe200078efcff */
[----:B------:R-:W-:Y:S06]  /*12b50*/  BRA.DIV UR5, `(.L_x_1353) ;  /* 0x00000046050c7947 */ /* 0x000fec000b800000 */
.L_x_1421:
[----:B------:R-:W-:Y:S02]  /*12b60*/  ISETP.NE.AND P0, PT, R2, 0x3, PT ;  /* 0x000000030200780c */ /* 0x000fe40003f05270 */
[----:B------:R-:W-:Y:S02]  /*12b70*/  ISETP.GT.U32.AND P1, PT, R17, 0x5f, PT ;  /* 0x0000005f1100780c */ /* 0x000fe40003f24070 */
[----:B------:R-:W-:-:S09]  /*12b80*/  LOP3.LUT R23, R23, 0xffffffef, RZ, 0xc0, !PT ;  /* 0xffffffef17177812 */ /* 0x000fd200078ec0ff */
[----:B------:R-:W-:-:S04]  /*12b90*/  @P0 LOP3.LUT R23, R23, 0x10, RZ, 0xfc, !PT ;  /* 0x0000001017170812 */ /* 0x000fc800078efcff */
[----:B------:R-:W-:-:S04]  /*12ba0*/  LOP3.LUT R23, R23, 0xfffffff7, RZ, 0xc0, !PT ;  /* 0xfffffff717177812 */ /* 0x000fc800078ec0ff */
[----:B------:R-:W-:Y:S01]  /*12bb0*/  @P1 LOP3.LUT R23, R23, 0x8, RZ, 0xfc, !PT ;  /* 0x0000000817171812 */ /* 0x000fe200078efcff */
[----:B------:R-:W-:Y:S06]  /*12bc0*/  @!P0 BRA `(.L_x_1354) ;  /* 0x0000000000048947 */ /* 0x000fec0003800000 */
[----:B------:R-:W-:Y:S01]  /*12bd0*/  BPT.TRAP 0x1 ;  /* 0x000000040000795c */ /* 0x000fe20000300000 */
.L_x_1354:
        /* <DEDUP_REMOVED lines=23> */
.L_x_1422:
[----:B------:R-:W-:Y:S05]  /*12d50*/  BSYNC B0 ;  /* 0x0000000000007941 */ /* 0x000fea0003800000 */
.L_x_1355:
[----:B------:R-:W1:Y:S01]  /*12d60*/  S2R R8, SR_TID.X ;  /* 0x0000000000087919 */ /* 0x000e620000002100 */
[----:B------:R-:W-:Y:S01]  /*12d70*/  ULDC.64 UR4, c[0x0][0x300] ;  /* 0x0000c00000047ab9 */ /* 0x000fe20000000a00 */
[----:B------:R-:W-:Y:S01]  /*12d80*/  ULDC.64 UR6, c[0x0][0x2e8] ;  /* 0x0000ba0000067ab9 */ /* 0x000fe20000000a00 */
[----:B------:R-:W-:Y:S01]  /*12d90*/  IMAD R5, R5, UR4, RZ ;  /* 0x0000000405057c24 */ /* 0x000fe2000f8e02ff */
[----:B------:R-:W2:Y:S01]  /*12da0*/  S2R R9, SR_TID.X ;  /* 0x0000000000097919 */ /* 0x000ea20000002100 */
[C---:B0-----:R-:W-:Y:S01]  /*12db0*/  IMAD.WIDE.U32 R2, R0.reuse, UR4, RZ ;  /* 0x0000000400027c25 */ /* 0x041fe2000f8e00ff */
[C---:B------:R-:W-:Y:S02]  /*12dc0*/  LOP3.LUT P4, RZ, R23.reuse, 0x4, RZ, 0xc0, !PT ;  /* 0x0000000417ff7812 */ /* 0x040fe4000788c0ff */
[C---:B------:R-:W-:Y:S01]  /*12dd0*/  LOP3.LUT P3, RZ, R23.reuse, 0x2, RZ, 0xc0, !PT ;  /* 0x0000000217ff7812 */ /* 0x040fe2000786c0ff */
[----:B------:R-:W-:Y:S01]  /*12de0*/  IMAD R5, R0, UR5, R5 ;  /* 0x0000000500057c24 */ /* 0x000fe2000f8e0205 */
[----:B------:R-:W-:Y:S01]  /*12df0*/  ULDC.64 UR4, c[0x0][0x310] ;  /* 0x0000c40000047ab9 */ /* 0x000fe20000000a00 */
[----:B------:R-:W-:Y:S01]  /*12e00*/  LOP3.LUT P2, RZ, R23, 0x1, RZ, 0xc0, !PT ;  /* 0x0000000117ff7812 */ /* 0x000fe2000784c0ff */
[----:B------:R-:W-:-:S02]  /*12e10*/  IMAD R6, R6, UR4, RZ ;  /* 0x0000000406067c24 */ /* 0x000fc4000f8e02ff */
        /* <DEDUP_REMOVED lines=12> */
[----:B------:R-:W-:Y:S01]  /*12ee0*/  LEA.HI.X R0, R2, UR7, R0, 0x1, P0 ;  /* 0x0000000702007c11 */ /* 0x000fe200080f0c00 */
[----:B--2---:R-:W-:Y:S01]  /*12ef0*/  IMAD.SHL.U32 R9, R9, 0x8, RZ ;  /* 0x0000000809097824 */ /* 0x004fe200078e00ff */
[----:B------:R-:W-:-:S04]  /*12f00*/  SHF.R.U32.HI R8, RZ, 0x3, R8 ;  /* 0x00000003ff087819 */ /* 0x000fc80000011608 */
[----:B------:R-:W-:Y:S01]  /*12f10*/  LOP3.LUT R9, R9, 0x38, RZ, 0xc0, !PT ;  /* 0x0000003809097812 */ /* 0x000fe200078ec0ff */
[----:B------:R-:W-:-:S05]  /*12f20*/  IMAD.IADD R6, R6, 0x1, -R8 ;  /* 0x0000000106067824 */ /* 0x000fca00078e0a08 */
[----:B------:R-:W-:Y:S01]  /*12f30*/  ISETP.GE.AND P0, PT, R6, 0x1, PT ;  /* 0x000000010600780c */ /* 0x000fe20003f06270 */
[----:B------:R-:W-:-:S12]  /*12f40*/  BRA.DIV UR4, `(.L_x_1357) ;  /* 0x0000004204587947 */ /* 0x000fd8000b800000 */
        /* <DEDUP_REMOVED lines=62> */
.L_x_1436:
        /* <DEDUP_REMOVED lines=12> */
.L_x_1358:
        /* <DEDUP_REMOVED lines=10> */
.L_x_1359:
[----:B------:R2:W-:Y:S02]  /*13490*/  SYNCS.ARRIVE.TRANS64.A1T0 RZ, [R7+URZ+0x2a830], RZ ;  /* 0x02a830ff07ff79a7 */ /* 0x0005e4000810003f */
[----:B------:R-:W-:Y:S05]  /*134a0*/  WARPSYNC.ALL ;  /* 0x0000000000007948 */ /* 0x000fea0003800000 */
[----:B------:R-:W-:Y:S01]  /*134b0*/  ULDC.64 UR4, c[0x0][0x298] ;  /* 0x0000a60000047ab9 */ /* 0x000fe20000000a00 */
[----:B-1----:R-:W-:Y:S01]  /*134c0*/  VIADD R2, R22, 0xc400 ;  /* 0x0000c40016027836 */ /* 0x002fe20000000000 */
[----:B------:R-:W-:Y:S01]  /*134d0*/  SHF.R.S32.HI R0, RZ, 0x1f, R35 ;  /* 0x0000001fff007819 */ /* 0x000fe20000011423 */
[----:B0-----:R-:W-:Y:S01]  /*134e0*/  IMAD.WIDE.U32 R4, R35, UR4, RZ ;  /* 0x0000000423047c25 */ /* 0x001fe2000f8e00ff */
[----:B------:R-:W-:Y:S01]  /*134f0*/  BSSY B6, `(.L_x_1360) ;  /* 0x0000018000067945 */ /* 0x000fe20003800000 */
[----:B------:R-:W-:Y:S01]  /*13500*/  BAR.SYNC.DEFER_BLOCKING 0x8, 0x180 ;  /* 0x0206000000007b1d */ /* 0x000fe20000010000 */
[----:B------:R-:W-:Y:S01]  /*13510*/  LOP3.LUT P0, RZ, R2, 0x3ff, RZ, 0xc0, !PT ;  /* 0x000003ff02ff7812 */ /* 0x000fe2000780c0ff */
[----:B------:R-:W-:-:S04]  /*13520*/  IMAD R0, R0, UR4, RZ ;  /* 0x0000000400007c24 */ /* 0x000fc8000f8e02ff */
[----:B------:R-:W-:Y:S01]  /*13530*/  IMAD R0, R35, UR5, R0 ;  /* 0x0000000523007c24 */ /* 0x000fe2000f8e0200 */
[----:B------:R0:W-:Y:S03]  /*13540*/  STL.64 [R1+0x8], R4 ;  /* 0x0000080401007387 */ /* 0x0001e60000100a00 */
[----:B------:R-:W-:-:S04]  /*13550*/  IMAD.IADD R35, R5, 0x1, R0 ;  /* 0x0000000105237824 */ /* 0x000fc800078e0200 */
[----:B------:R-:W-:Y:S05]  /*13560*/  @!P0 BRA `(.L_x_1361) ;  /* 0x0000000000408947 */ /* 0x000fea0003800000 */
[----:B------:R-:W-:Y:S01]  /*13570*/  MOV R2, 0x0 ;  /* 0x0000000000027802 */ /* 0x000fe20000000f00 */
[----:B------:R-:W-:Y:S01]  /*13580*/  ULDC.64 UR6, c[0x4][0xf0] ;  /* 0x01003c0000067ab9 */ /* 0x000fe20000000a00 */
[----:B------:R-:W-:Y:S01]  /*13590*/  ULDC.64 UR8, c[0x4][0xf8] ;  /* 0x01003e0000087ab9 */ /* 0x000fe20000000a00 */
[----:B------:R-:W-:Y:S01]  /*135a0*/  ULDC.64 UR4, c[0x4][0x88] ;  /* 0x0100220000047ab9 */ /* 0x000fe20000000a00 */
[----:B0-----:R-:W-:Y:S02]  /*135b0*/  IMAD.U32 R4, RZ, RZ, UR6 ;  /* 0x00000006ff047e24 */ /* 0x001fe4000f8e00ff */
[----:B------:R-:W0:Y:S01]  /*135c0*/  LDC.64 R2, c[0x4][R2] ;  /* 0x0100000002027b82 */ /* 0x000e220000000a00 */
[----:B------:R-:W-:Y:S02]  /*135d0*/  IMAD.U32 R5, RZ, RZ, UR7 ;  /* 0x00000007ff057e24 */ /* 0x000fe4000f8e00ff */
[----:B------:R-:W-:Y:S02]  /*135e0*/  IMAD.U32 R6, RZ, RZ, UR8 ;  /* 0x00000008ff067e24 */ /* 0x000fe4000f8e00ff */
[----:B--2---:R-:W-:-:S02]  /*135f0*/  IMAD.U32 R7, RZ, RZ, UR9 ;  /* 0x00000009ff077e24 */ /* 0x004fc4000f8e00ff */
[----:B------:R-:W-:Y:S02]  /*13600*/  IMAD.U32 R10, RZ, RZ, UR4 ;  /* 0x00000004ff0a7e24 */ /* 0x000fe4000f8e00ff */
[----:B------:R-:W-:Y:S02]  /*13610*/  IMAD.U32 R11, RZ, RZ, UR5 ;  /* 0x00000005ff0b7e24 */ /* 0x000fe4000f8e00ff */
[----:B------:R-:W-:Y:S02]  /*13620*/  IMAD.MOV.U32 R8, RZ, RZ, 0x70 ;  /* 0x00000070ff087424 */ /* 0x000fe400078e00ff */
[----:B------:R-:W-:Y:S02]  /*13630*/  IMAD.MOV.U32 R12, RZ, RZ, 0x1 ;  /* 0x00000001ff0c7424 */ /* 0x000fe400078e00ff */
[----:B------:R-:W-:-:S07]  /*13640*/  IMAD.MOV.U32 R13, RZ, RZ, RZ ;  /* 0x000000ffff0d7224 */ /* 0x000fce00078e00ff */
[----:B------:R-:W-:-:S07]  /*13650*/  LEPC R20, `(.L_x_1361) ;  /* 0x000000001014794e */ /* 0x000fce0000000000 */
[----:B0-----:R-:W-:Y:S05]  /*13660*/  CALL.ABS.NOINC R2 ;  /* 0x0000000002007343 */ /* 0x001fea0003c00000 */
.L_x_1361:
[----:B------:R-:W-:Y:S05]  /*13670*/  BSYNC B6 ;  /* 0x0000000000067941 */ /* 0x000fea0003800000 */
.L_x_1360:
[----:B------:R-:W3:Y:S01]  /*13680*/  LDL.LU.64 R20, [R1+0x8] ;  /* 0x0000080001147983 */ /* 0x000ee20000300a00 */
[----:B------:R-:W-:Y:S01]  /*13690*/  LOP3.LUT P6, RZ, R23, 0x80, RZ, 0xc0, !PT ;  /* 0x0000008017ff7812 */ /* 0x000fe200078cc0ff */
[----:B------:R-:W-:Y:S01]  /*136a0*/  IMAD.MOV.U32 R3, RZ, RZ, R35 ;  /* 0x000000ffff037224 */ /* 0x000fe200078e0023 */
[----:B------:R-:W-:Y:S01]  /*136b0*/  SHF.R.S32.HI R0, RZ, 0x1f, R19 ;  /* 0x0000001fff007819 */ /* 0x000fe20000011413 */
[----:B------:R-:W-:Y:S01]  /*136c0*/  ULDC.64 UR4, c[0x0][0x2d8] ;  /* 0x0000b60000047ab9 */ /* 0x000fe20000000a00 */
[----:B0-----:R-:W-:Y:S01]  /*136d0*/  SEL R4, R19, RZ, !P6 ;  /* 0x000000ff13047207 */ /* 0x001fe20007000000 */
[----:B------:R-:W-:Y:S01]  /*136e0*/  ULDC.64 UR6, c[0x0][0x2e0] ;  /* 0x0000b80000067ab9 */ /* 0x000fe20000000a00 */
[----:B------:R-:W-:Y:S01]  /*136f0*/  SEL R0, R0, RZ, !P6 ;  /* 0x000000ff00007207 */ /* 0x000fe20007000000 */
[----:B------:R-:W0:Y:S04]  /*13700*/  S2R R8, SR_TID.X ;  /* 0x0000000000087919 */ /* 0x000e280000002100 */
[----:B------:R-:W-:-:S04]  /*13710*/  IMAD R0, R0, UR6, RZ ;  /* 0x0000000600007c24 */ /* 0x000fc8000f8e02ff */
[----:B------:R-:W-:Y:S02]  /*13720*/  IMAD R5, R4, UR7, R0 ;  /* 0x0000000704057c24 */ /* 0x000fe4000f8e0200 */
[----:B0-----:R-:W-:-:S05]  /*13730*/  IMAD.SHL.U32 R8, R8, 0x8, RZ ;  /* 0x0000000808087824 */ /* 0x001fca00078e00ff */
[----:B------:R-:W-:Y:S01]  /*13740*/  LOP3.LUT R8, R8, 0x38, RZ, 0xc0, !PT ;  /* 0x0000003808087812 */ /* 0x000fe200078ec0ff */
[----:B---3--:R-:W-:Y:S01]  /*13750*/  IMAD.MOV.U32 R2, RZ, RZ, R20 ;  /* 0x000000ffff027224 */ /* 0x008fe200078e0014 */
[----:B------:R-:W0:Y:S01]  /*13760*/  LDC R21, c[0x0][0x448] ;  /* 0x00011200ff157b82 */ /* 0x000e220000000800 */
[----:B------:R-:W1:Y:S02]  /*13770*/  S2R R20, SR_TID.X ;  /* 0x0000000000147919 */ /* 0x000e640000002100 */
[----:B------:R-:W-:-:S04]  /*13780*/  IMAD.WIDE.U32 R2, R24, UR4, R2 ;  /* 0x0000000418027c25 */ /* 0x000fc8000f8e0002 */
[----:B------:R-:W-:Y:S01]  /*13790*/  IMAD R3, R24, UR5, R3 ;  /* 0x0000000518037c24 */ /* 0x000fe2000f8e0203 */
[----:B------:R-:W-:Y:S01]  /*137a0*/  ULDC.64 UR4, c[0x0][0x2d0] ;  /* 0x0000b40000047ab9 */ /* 0x000fe20000000a00 */
[----:B------:R-:W-:-:S04]  /*137b0*/  IMAD.WIDE.U32 R2, R4, UR6, R2 ;  /* 0x0000000604027c25 */ /* 0x000fc8000f8e0002 */
[----:B------:R-:W-:Y:S01]  /*137c0*/  IMAD.IADD R3, R3, 0x1, R5 ;  /* 0x0000000103037824 */ /* 0x000fe200078e0205 */
[----:B0-----:R-:W-:Y:S02]  /*137d0*/  ISETP.NE.AND P6, PT, R21, 0x1, PT ;  /* 0x000000011500780c */ /* 0x001fe40003fc5270 */
[----:B-1----:R-:W-:-:S04]  /*137e0*/  LOP3.LUT R20, R20, 0x7f, RZ, 0xc0, !PT ;  /* 0x0000007f14147812 */ /* 0x002fc800078ec0ff */
[----:B------:R-:W-:-:S07]  /*137f0*/  SHF.R.U32.HI R21, RZ, 0x3, R20 ;  /* 0x00000003ff157819 */ /* 0x000fce0000011614 */
[----:B--2---:R-:W0:Y:S01]  /*13800*/  @P6 LDC R7, c[0x0][0x44c] ;  /* 0x00011300ff076b82 */ /* 0x004e220000000800 */
[----:B------:R-:W1:Y:S07]  /*13810*/  S2R R20, SR_TID.X ;  /* 0x0000000000147919 */ /* 0x000e6e0000002100 */
[----:B------:R-:W2:Y:S01]  /*13820*/  @P6 LDC R6, c[0x0][0x450] ;  /* 0x00011400ff066b82 */ /* 0x000ea20000000800 */
[----:B-1----:R-:W-:-:S05]  /*13830*/  IMAD.SHL.U32 R20, R20, 0x10, RZ ;  /* 0x0000001014147824 */ /* 0x002fca00078e00ff */
[----:B------:R-:W-:Y:S02]  /*13840*/  LOP3.LUT R20, R21, 0x70, R20, 0xf8, !PT ;  /* 0x0000007015147812 */ /* 0x000fe400078ef814 */
[----:B------:R-:W1:Y:S03]  /*13850*/  S2R R21, SR_TID.X ;  /* 0x0000000000157919 */ /* 0x000e660000002100 */
[----:B------:R-:W-:Y:S02]  /*13860*/  IMAD.IADD R4, R20, 0x1, R27 ;  /* 0x0000000114047824 */ /* 0x000fe400078e021b */
[----:B------:R-:W3:Y:S02]  /*13870*/  S2R R20, SR_TID.X ;  /* 0x0000000000147919 */ /* 0x000ee40000002100 */
[----:B0-----:R-:W-:-:S04]  /*13880*/  @P6 IMAD.HI.U32 R7, R4, R7, RZ ;  /* 0x0000000704076227 */ /* 0x001fc800078e00ff */
[----:B------:R-:W-:Y:S01]  /*13890*/  IMAD.MOV.U32 R0, RZ, RZ, R4 ;  /* 0x000000ffff007224 */ /* 0x000fe200078e0004 */
[----:B--2---:R-:W-:Y:S02]  /*138a0*/  @P6 SHF.R.U32.HI R0, RZ, R6, R7 ;  /* 0x00000006ff006219 */ /* 0x004fe40000011607 */
[----:B------:R-:W0:Y:S03]  /*138b0*/  LDC R6, c[0x0][0x448] ;  /* 0x00011200ff067b82 */ /* 0x000e260000000800 */
[----:B------:R-:W-:Y:S02]  /*138c0*/  IMAD.MOV R5, RZ, RZ, -R0 ;  /* 0x000000ffff057224 */ /* 0x000fe400078e0a00 */
[----:B------:R-:W-:-:S04]  /*138d0*/  IMAD.WIDE.U32 R2, R0, UR4, R2 ;  /* 0x0000000400027c25 */ /* 0x000fc8000f8e0002 */
[----:B-1----:R-:W-:-:S05]  /*138e0*/  IMAD.SHL.U32 R21, R21, 0x8, RZ ;  /* 0x0000000815157824 */ /* 0x002fca00078e00ff */
[----:B------:R-:W-:Y:S01]  /*138f0*/  LOP3.LUT R21, R21, 0x38, RZ, 0xc0, !PT ;  /* 0x0000003815157812 */ /* 0x000fe200078ec0ff */
[----:B0-----:R-:W-:Y:S01]  /*13900*/  IMAD R4, R6, R5, R4 ;  /* 0x0000000506047224 */ /* 0x001fe200078e0204 */
[----:B------:R-:W-:Y:S02]  /*13910*/  SHF.R.S32.HI R5, RZ, 0x1f, R0 ;  /* 0x0000001fff057819 */ /* 0x000fe40000011400 */
[C---:B------:R-:W-:Y:S02]  /*13920*/  LOP3.LUT R9, R21.reuse, 0x40, RZ, 0xfc, !PT ;  /* 0x0000004015097812 */ /* 0x040fe400078efcff */
[----:B------:R-:W-:Y:S01]  /*13930*/  LOP3.LUT R10, R21, 0x80, RZ, 0xfc, !PT ;  /* 0x00000080150a7812 */ /* 0x000fe200078efcff */
[----:B------:R-:W-:Y:S01]  /*13940*/  IMAD R5, R5, UR4, RZ ;  /* 0x0000000405057c24 */ /* 0x000fe2000f8e02ff */
[----:B---3--:R-:W-:-:S03]  /*13950*/  LOP3.LUT R20, R20, 0x7f, RZ, 0xc0, !PT ;  /* 0x0000007f14147812 */ /* 0x008fc600078ec0ff */
[----:B------:R-:W-:Y:S01]  /*13960*/  IMAD R5, R0, UR5, R5 ;  /* 0x0000000500057c24 */ /* 0x000fe2000f8e0205 */
[----:B------:R-:W-:Y:S01]  /*13970*/  SHF.R.S32.HI R0, RZ, 0x1f, R4 ;  /* 0x0000001fff007819 */ /* 0x000fe20000011404 */
[----:B------:R-:W-:Y:S02]  /*13980*/  ULDC.64 UR4, c[0x0][0x2c8] ;  /* 0x0000b20000047ab9 */ /* 0x000fe40000000a00 */
[----:B------:R-:W-:Y:S02]  /*13990*/  IMAD.IADD R3, R3, 0x1, R5 ;  /* 0x0000000103037824 */ /* 0x000fe400078e0205 */
[----:B------:R-:W-:Y:S02]  /*139a0*/  IMAD R5, R0, UR4, RZ ;  /* 0x0000000400057c24 */ /* 0x000fe4000f8e02ff */
[----:B------:R-:W-:-:S04]  /*139b0*/  IMAD.WIDE.U32 R2, R4, UR4, R2 ;  /* 0x0000000404027c25 */ /* 0x000fc8000f8e0002 */
[----:B------:R-:W-:Y:S01]  /*139c0*/  IMAD R0, R4, UR5, R5 ;  /* 0x0000000504007c24 */ /* 0x000fe2000f8e0205 */
[----:B------:R-:W-:-:S03]  /*139d0*/  ULDC.64 UR4, c[0x0][0x280] ;  /* 0x0000a00000047ab9 */ /* 0x000fc60000000a00 */
[----:B------:R-:W-:Y:S01]  /*139e0*/  IMAD.IADD R3, R3, 0x1, R0 ;  /* 0x0000000103037824 */ /* 0x000fe200078e0200 */
[----:B------:R-:W-:Y:S01]  /*139f0*/  LEA R0, P0, R2, UR4, 0x1 ;  /* 0x0000000402007c11 */ /* 0x000fe2000f8008ff */
[----:B------:R-:W-:Y:S02]  /*13a00*/  ULDC UR4, c[0x0][0x2b8] ;  /* 0x0000ae0000047ab9 */ /* 0x000fe40000000800 */
[----:B------:R-:W-:Y:S02]  /*13a10*/  ISETP.GE.AND P3, PT, R8, UR4, PT ;  /* 0x0000000408007c0c */ /* 0x000fe4000bf66270 */
[----:B------:R-:W-:Y:S01]  /*13a20*/  LEA.HI.X R4, R2, UR5, R3, 0x1, P0 ;  /* 0x0000000502047c11 */ /* 0x000fe200080f0c03 */
[----:B------:R-:W-:Y:S01]  /*13a30*/  UMOV UR5, 0xffffffff ;  /* 0xffffffff00057882 */ /* 0x000fe20000000000 */
[----:B------:R-:W-:Y:S02]  /*13a40*/  ISETP.GE.AND P2, PT, R9, UR4, PT ;  /* 0x0000000409007c0c */ /* 0x000fe4000bf46270 */
[----:B------:R-:W-:-:S02]  /*13a50*/  ISETP.GE.AND P0, PT, R10, UR4, PT ;  /* 0x000000040a007c0c */ /* 0x000fc4000bf06270 */
[----:B------:R-:W-:Y:S01]  /*13a60*/  SHF.R.U32.HI R9, RZ, 0x3, R20 ;  /* 0x00000003ff097819 */ /* 0x000fe20000011614 */
[----:B------:R-:W-:Y:S10]  /*13a70*/  BRA.DIV UR5, `(.L_x_1362) ;  /* 0x0000003e05b47947 */ /* 0x000ff4000b800000 */
[----:B------:R-:W0:Y:S01]  /*13a80*/  SHFL.IDX PT, R14, R0, RZ, 0x181f ;  /* 0x00181fff000e7589 */ /* 0x000e2200000e0000 */
[----:B------:R-:W-:Y:S02]  /*13a90*/  IMAD R30, R30, R6, RZ ;  /* 0x000000061e1e7224 */ /* 0x000fe400078e02ff */
        /* <DEDUP_REMOVED lines=72> */
[----:B------:R-:W-:Y:S01]  /*13f20*/  @!P1 IMAD.MOV.U32 R3, RZ, RZ, R5 ;  /* 0x000000ffff039224 */ /* 0x000fe200078e0005 */
[----:B------:R1:W2:Y:S04]  /*13f30*/  SHFL.IDX PT, R14, R0, 0x7, 0x181f ;  /* 0x00f81f00000e7f89 */ /* 0x0002a800000e0000 */
[----:B------:R1:W-:Y:S04]  /*13f40*/  @!P1 LDGSTS.E.BYPASS.LTC128B.128 [R33+0xf400], desc[UR36][R2.64], !P3 ;  /* 0x0f40000002219fae */ /* 0x0003e8000d901d64 */
[----:B------:R1:W-:Y:S04]  /*13f50*/  @!P1 LDGSTS.E.BYPASS.LTC128B.128 [R33+0x13400], desc[UR36][R2.64+0x80], !P2 ;  /* 0x1340008002219fae */ /* 0x0003e8000d101d64 */
[----:B0-----:R1:W-:Y:S02]  /*13f60*/  @!P1 LDGSTS.E.BYPASS.LTC128B.128 [R33+0x17400], desc[UR36][R2.64+0x100], !P0 ;  /* 0x1740010002219fae */ /* 0x0013e4000c101d64 */
.L_x_1453:
[----:B------:R-:W-:Y:S01]  /*13f70*/  VIADD R27, R27, 0x70 ;  /* 0x000000701b1b7836 */ /* 0x000fe20000000000 */
[----:B------:R-:W-:Y:S04]  /*13f80*/  BSSY B0, `(.L_x_1363) ;  /* 0x000000b000007945 */ /* 0x000fe80003800000 */
[----:B------:R-:W-:-:S13]  /*13f90*/  ISETP.GE.AND P1, PT, R27, R30, PT ;  /* 0x0000001e1b00720c */ /* 0x000fda0003f26270 */
[----:B------:R-:W-:Y:S05]  /*13fa0*/  @P1 BRA `(.L_x_1364) ;  /* 0x0000000000201947 */ /* 0x000fea0003800000 */
[----:B-12---:R-:W-:-:S05]  /*13fb0*/  LEA R2, P1, R8, R14, 0x1 ;  /* 0x0000000e08027211 */ /* 0x006fca00078208ff */
[----:B------:R-:W-:-:S05]  /*13fc0*/  IMAD.X R3, RZ, RZ, R4, P1 ;  /* 0x000000ffff037224 */ /* 0x000fca00008e0604 */
[----:B------:R-:W-:Y:S01]  /*13fd0*/  @!PT LDS RZ, [RZ] ;  /* 0x00000000fffff984 */ /* 0x000fe20000000800 */
[----:B------:R-:W-:Y:S01]  /*13fe0*/  @!PT LDS RZ, [RZ] ;  /* 0x00000000fffff984 */ /* 0x000fe20000000800 */
[----:B------:R-:W-:Y:S01]  /*13ff0*/  @!PT LDS RZ, [RZ] ;  /* 0x00000000fffff984 */ /* 0x000fe20000000800 */
[----:B------:R0:W-:Y:S04]  /*14000*/  LDGSTS.E.BYPASS.LTC128B.128 [R33+0xfc00], desc[UR36][R2.64], !P3 ;  /* 0x0fc0000002217fae */ /* 0x0001e8000d901d64 */
[----:B------:R0:W-:Y:S04]  /*14010*/  LDGSTS.E.BYPASS.LTC128B.128 [R33+0x13c00], desc[UR36][R2.64+0x80], !P2 ;  /* 0x13c0008002217fae */ /* 0x0001e8000d101d64 */
[----:B------:R0:W-:Y:S02]  /*14020*/  LDGSTS.E.BYPASS.LTC128B.128 [R33+0x17c00], desc[UR36][R2.64+0x100], !P0 ;  /* 0x17c0010002217fae */ /* 0x0001e4000c101d64 */
.L_x_1364:
[----:B------:R-:W-:Y:S05]  /*14030*/  BSYNC B0 ;  /* 0x0000000000007941 */ /* 0x000fea0003800000 */
.L_x_1363:
[----:B------:R-:W-:Y:S01]  /*14040*/  NOP ;  /* 0x0000000000007918 */ /* 0x000fe20000000000 */
[----:B------:R-:W-:-:S13]  /*14050*/  PLOP3.LUT P0, PT, PT, PT, PT, 0x80, 0x0 ;  /* 0x000000000000781c */ /* 0x000fda0003f0f070 */
.L_x_1365:
[----:B------:R-:W-:Y:S02]  /*14060*/  PLOP3.LUT P1, PT, P1, P0, PT, 0xa2, 0x0 ;  /* 0x000000000000781c */ /* 0x000fe40000f21472 */
[----:B------:R-:W-:-:S08]  /*14070*/  @P0 R2UR P1, UR4, R22 ;  /* 0x00000000160402ca */ /* 0x000fd00000020000 */
[----:B------:R-:W-:-:S05]  /*14080*/  @P0 PLOP3.LUT P0, PT, P1, PT, PT, 0x80, 0x0 ;  /* 0x000000000000081c */ /* 0x000fca0000f0f070 */
[----:B------:R-:W-:Y:S01]  /*14090*/  @!P1 SYNCS.ARRIVE.TRANS64.RED.A0T1 RZ, [UR4+0x2a800], RZ ;  /* 0x02a800ffffff99a7 */ /* 0x000fe20008200404 */
[----:B------:R-:W-:Y:S07]  /*140a0*/  @!P1 ARRIVES.LDGSTSBAR.64.TRANSCNT [UR4+0x2a800] ;  /* 0x02a80000ff0099b0 */ /* 0x000fee0008000a84 */
[----:B------:R-:W-:Y:S05]  /*140b0*/  @P0 BRA.U.ANY `(.L_x_1365) ;  /* 0xfffffffd00e80947 */ /* 0x000fea000393ffff */
[----:B01----:R-:W3:Y:S04]  /*140c0*/  LDL.LU R3, [R1+0x10] ;  /* 0x0000100001037983 */ /* 0x003ee80000300800 */
        /* <DEDUP_REMOVED lines=13> */
.L_x_1454:
[----:B------:R-:W-:Y:S05]  /*141a0*/  BSYNC B0 ;  /* 0x0000000000007941 */ /* 0x000fea0003800000 */
.L_x_1366:
[----:B------:R-:W-:Y:S01]  /*141b0*/  ISETP.GE.AND P0, PT, R0, R36, PT ;  /* 0x000000240000720c */ /* 0x000fe20003f06270 */
[----:B------:R-:W-:-:S12]  /*141c0*/  BSSY B0, `(.L_x_1368) ;  /* 0x00000f6000007945 */ /* 0x000fd80003800000 */
[----:B------:R-:W-:Y:S05]  /*141d0*/  @!P0 BRA `(.L_x_1369) ;  /* 0x0000000c00d08947 */ /* 0x000fea0003800000 */
[----:B------:R-:W-:Y:S02]  /*141e0*/  IMAD.MOV.U32 R10, RZ, RZ, R26 ;  /* 0x000000ffff0a7224 */ /* 0x000fe400078e001a */
[----:B------:R-:W-:Y:S02]  /*141f0*/  IMAD.MOV.U32 R20, RZ, RZ, R28 ;  /* 0x000000ffff147224 */ /* 0x000fe400078e001c */
[----:B------:R-:W-:-:S07]  /*14200*/  IMAD.MOV.U32 R30, RZ, RZ, R25 ;  /* 0x000000ffff1e7224 */ /* 0x000fce00078e0019 */
.L_x_1382:
        /* <DEDUP_REMOVED lines=15> */
[----:B0-----:R-:W-:-:S04]  /*14300*/  @P0 IMAD.HI.U32 R3, R7, R6, RZ ;  /* 0x0000000607030227 */ /* 0x001fc800078e00ff */
[----:B------:R-:W-:Y:S01]  /*14310*/  IMAD.MOV.U32 R6, RZ, RZ, R7 ;  /* 0x000000ffff067224 */ /* 0x000fe200078e0007 */
        /* <DEDUP_REMOVED lines=25> */
.L_x_1370:
[----:B------:R-:W-:Y:S01]  /*144b0*/  IMAD R6, R26, 0x8, R22 ;  /* 0x000000081a067824 */ /* 0x000fe200078e0216 */
[----:B------:R-:W-:Y:S01]  /*144c0*/  SHF.L.U32 R3, R28, 0x1f, RZ ;  /* 0x0000001f1c037819 */ /* 0x000fe200000006ff */
[----:B------:R-:W-:Y:S03]  /*144d0*/  BSSY B1, `(.L_x_1371) ;  /* 0x0000003000017945 */ /* 0x000fe60003800000 */
[----:B------:R-:W0:Y:S02]  /*144e0*/  SYNCS.PHASECHK.TRANS64.TRYWAIT P0, [R6+URZ+0x2a840], R3 ;  /* 0x02a84003060075a7 */ /* 0x000e24000800017f */
[----:B0-----:R-:W-:Y:S05]  /*144f0*/  @!P0 BRA `(.L_x_1372) ;  /* 0x0000003c00c48947 */ /* 0x001fea0003800000 */
.L_x_1455:
[----:B------:R-:W-:Y:S05]  /*14500*/  BSYNC B1 ;  /* 0x0000000000017941 */ /* 0x000fea0003800000 */
.L_x_1371:
[----:B------:R-:W-:Y:S01]  /*14510*/  SHF.R.S32.HI R21, RZ, 0x1f, R7 ;  /* 0x0000001fff157819 */ /* 0x000fe20000011407 */
[----:B------:R-:W-:Y:S01]  /*14520*/  ULDC.64 UR4, c[0x0][0x300] ;  /* 0x0000c00000047ab9 */ /* 0x000fe20000000a00 */
[----:B-----5:R-:W-:Y:S01]  /*14530*/  SHF.R.S32.HI R27, RZ, 0x1f, R8 ;  /* 0x0000001fff1b7819 */ /* 0x020fe20000011408 */
[----:B0-----:R-:W-:Y:S01]  /*14540*/  IMAD.WIDE.U32 R2, R7, UR4, RZ ;  /* 0x0000000407027c25 */ /* 0x001fe2000f8e00ff */
[----:B------:R-:W-:Y:S01]  /*14550*/  ULDC.64 UR6, c[0x0][0x2e8] ;  /* 0x0000ba0000067ab9 */ /* 0x000fe20000000a00 */
[----:B------:R-:W-:Y:S02]  /*14560*/  LOP3.LUT P3, RZ, R23, 0x4, RZ, 0xc0, !PT ;  /* 0x0000000417ff7812 */ /* 0x000fe4000786c0ff */
[----:B------:R-:W-:Y:S01]  /*14570*/  IMAD R0, R21, UR4, RZ ;  /* 0x0000000415007c24 */ /* 0x000fe2000f8e02ff */
[C---:B------:R-:W-:Y:S01]  /*14580*/  LOP3.LUT P2, RZ, R23.reuse, 0x2, RZ, 0xc0, !PT ;  /* 0x0000000217ff7812 */ /* 0x040fe2000784c0ff */
        /* <DEDUP_REMOVED lines=19> */
[----:B------:R-:W3:Y:S04]  /*146c0*/  SHFL.IDX PT, R3, R5, RZ, 0x181f ;  /* 0x00181fff05037589 */ /* 0x000ee800000e0000 */
[----:B------:R-:W-:Y:S01]  /*146d0*/  SHFL.IDX PT, R35, R5, 0x2, 0x181f ;  /* 0x00581f0005237f89 */ /* 0x000fe200000e0000 */
[----:B0-----:R-:W-:-:S05]  /*146e0*/  IMAD.SHL.U32 R11, R11, 0x8, RZ ;  /* 0x000000080b0b7824 */ /* 0x001fca00078e00ff */
[----:B------:R-:W-:-:S05]  /*146f0*/  LOP3.LUT R11, R11, 0x38, RZ, 0xc0, !PT ;  /* 0x000000380b0b7812 */ /* 0x000fca00078ec0ff */
[----:B------:R-:W-:-:S05]  /*14700*/  IMAD.SHL.U32 R0, R11, 0x2, RZ ;  /* 0x000000020b007824 */ /* 0x000fca00078e00ff */
[----:B-1----:R-:W-:-:S05]  /*14710*/  IADD3 R2, P0, R2, R0, RZ ;  /* 0x0000000002027210 */ /* 0x002fca0007f1e0ff */
[----:B---3--:R-:W-:-:S05]  /*14720*/  IMAD.X R3, RZ, RZ, R3, P0 ;  /* 0x000000ffff037224 */ /* 0x008fca00000e0603 */
        /* <DEDUP_REMOVED lines=32> */
.L_x_1469:
        /* <DEDUP_REMOVED lines=10> */
.L_x_1374:
        /* <DEDUP_REMOVED lines=10> */
.L_x_1375:
[----:B------:R3:W-:Y:S01]  /*14a70*/  SYNCS.ARRIVE.TRANS64.A1T0 RZ, [R6+URZ+0x2a830], RZ ;  /* 0x02a830ff06ff79a7 */ /* 0x0007e2000810003f */
[----:B------:R-:W-:Y:S05]  /*14a80*/  @!P2 BRA `(.L_x_1376) ;  /* 0x000000000004a947 */ /* 0x000fea0003800000 */
[----:B------:R-:W-:Y:S01]  /*14a90*/  BPT.TRAP 0x1 ;  /* 0x000000040000795c */ /* 0x000fe20000300000 */
.L_x_1376:
[----:B-1----:R-:W-:Y:S01]  /*14aa0*/  SHF.L.U32 R2, R20, 0x1f, RZ ;  /* 0x0000001f14027819 */ /* 0x002fe200000006ff */
[----:B------:R-:W-:Y:S01]  /*14ab0*/  IMAD R4, R10, 0x8, R22 ;  /* 0x000000080a047824 */ /* 0x000fe200078e0216 */
[----:B------:R-:W-:Y:S03]  /*14ac0*/  BSSY B1, `(.L_x_1377) ;  /* 0x0000003000017945 */ /* 0x000fe60003800000 */
[----:B------:R-:W1:Y:S02]  /*14ad0*/  SYNCS.PHASECHK.TRANS64.TRYWAIT P0, [R4+URZ+0x2a860], R2 ;  /* 0x02a86002040075a7 */ /* 0x000e64000800017f */
[----:B-1----:R-:W-:Y:S05]  /*14ae0*/  @!P0 BRA `(.L_x_1378) ;  /* 0x0000004000388947 */ /* 0x002fea0003800000 */
.L_x_1470:
[----:B------:R-:W-:Y:S05]  /*14af0*/  BSYNC B1 ;  /* 0x0000000000017941 */ /* 0x000fea0003800000 */
.L_x_1377:
        /* <DEDUP_REMOVED lines=10> */
[----:B------:R-:W-:-:S03]  /*14ba0*/  IMAD R5, R5, 0x2, R22 ;  /* 0x0000000205057824 */ /* 0x000fc600078e0216 */
        /* <DEDUP_REMOVED lines=42> */
.L_x_1484:
[C---:B------:R-:W-:Y:S01]  /*14e50*/  ISETP.LT.OR P1, PT, R6.reuse, 0x51, !P1 ;  /* 0x000000510600780c */ /* 0x040fe20004f21670 */
[----:B------:R-:W-:Y:S01]  /*14e60*/  ULDC.64 UR4, c[0x0][0x328] ;  /* 0x0000ca0000047ab9 */ /* 0x000fe20000000a00 */
[----:B------:R-:W-:Y:S02]  /*14e70*/  ISETP.LT.OR P0, PT, R6, 0x51, !P0 ;  /* 0x000000510600780c */ /* 0x000fe40004701670 */
[----:B01----:R-:W-:Y:S01]  /*14e80*/  IADD3 R2, P2, R14, R0, RZ ;  /* 0x000000000e027210 */ /* 0x003fe20007f5e0ff */
[----:B------:R-:W-:-:S04]  /*14e90*/  IMAD R0, R21, UR4, RZ ;  /* 0x0000000415007c24 */ /* 0x000fc8000f8e02ff */
[----:B------:R-:W-:Y:S02]  /*14ea0*/  IMAD.X R3, RZ, RZ, R18, P2 ;  /* 0x000000ffff037224 */ /* 0x000fe400010e0612 */
[----:B------:R-:W-:-:S03]  /*14eb0*/  IMAD R9, R7, UR5, R0 ;  /* 0x0000000507097c24 */ /* 0x000fc6000f8e0200 */
        /* <DEDUP_REMOVED lines=14> */
.L_x_1380:
        /* <DEDUP_REMOVED lines=10> */
.L_x_1381:
[----:B------:R-:W-:Y:S01]  /*15040*/  IMAD.MOV.U32 R3, RZ, RZ, R27 ;  /* 0x000000ffff037224 */ /* 0x000fe200078e001b */
[----:B------:R-:W-:Y:S01]  /*15050*/  ULDC.64 UR4, c[0x0][0x330] ;  /* 0x0000cc0000047ab9 */ /* 0x000fe20000000a00 */
[----:B------:R-:W-:Y:S01]  /*15060*/  ULDC.64 UR6, c[0x0][0x318] ;  /* 0x0000c60000067ab9 */ /* 0x000fe20000000a00 */
[----:B------:R1:W-:Y:S01]  /*15070*/  SYNCS.ARRIVE.TRANS64.A1T0 RZ, [R4+URZ+0x2a850], RZ ;  /* 0x02a850ff04ff79a7 */ /* 0x0003e2000810003f */
[----:B------:R-:W-:-:S04]  /*15080*/  IMAD.WIDE.U32 R2, R24, UR4, R2 ;  /* 0x0000000418027c25 */ /* 0x000fc8000f8e0002 */
[----:B------:R-:W-:Y:S01]  /*15090*/  IMAD R3, R24, UR5, R3 ;  /* 0x0000000518037c24 */ /* 0x000fe2000f8e0203 */
[C---:B------:R-:W-:Y:S01]  /*150a0*/  LEA R17, P0, R2.reuse, UR6, 0x1 ;  /* 0x0000000602117c11 */ /* 0x040fe2000f8008ff */
[C---:B------:R-:W-:Y:S02]  /*150b0*/  VIADD R0, R25.reuse, 0xffffffff ;  /* 0xffffffff19007836 */ /* 0x040fe40000000000 */
[----:B------:R-:W-:Y:S01]  /*150c0*/  IMAD.MOV.U32 R10, RZ, RZ, R26 ;  /* 0x000000ffff0a7224 */ /* 0x000fe200078e001a */
[----:B------:R-:W-:Y:S01]  /*150d0*/  LEA.HI.X R18, R2, UR7, R3, 0x1, P0 ;  /* 0x0000000702127c11 */ /* 0x000fe200080f0c03 */
[----:B------:R-:W-:Y:S01]  /*150e0*/  IMAD.MOV.U32 R20, RZ, RZ, R28 ;  /* 0x000000ffff147224 */ /* 0x000fe200078e001c */
[----:B------:R-:W-:Y:S01]  /*150f0*/  ISETP.GT.AND P0, PT, R25, R36, PT ;  /* 0x000000241900720c */ /* 0x000fe20003f04270 */
[----:B------:R-:W-:-:S12]  /*15100*/  IMAD.MOV.U32 R30, RZ, RZ, R25 ;  /* 0x000000ffff1e7224 */ /* 0x000fd800078e0019 */
[----:B-1----:R-:W-:Y:S05]  /*15110*/  @P0 BRA `(.L_x_1382) ;  /* 0xfffffff0003c0947 */ /* 0x002fea000383ffff */
.L_x_1369:
[----:B------:R-:W-:Y:S05]  /*15120*/  BSYNC B0 ;  /* 0x0000000000007941 */ /* 0x000fea0003800000 */
.L_x_1368:
        /* <DEDUP_REMOVED lines=17> */
.L_x_1384:
[----:B------:R-:W-:Y:S05]  /*15240*/  BSYNC B0 ;  /* 0x0000000000007941 */ /* 0x000fea0003800000 */
.L_x_1383:
[----:B------:R-:W-:-:S13]  /*15250*/  LOP3.LUT P0, RZ, R23, 0x10, RZ, 0xc0, !PT ;  /* 0x0000001017ff7812 */ /* 0x000fda000780c0ff */
[----:B------:R-:W-:Y:S05]  /*15260*/  @!P0 BRA `(.L_x_1385) ;  /* 0x0000000000048947 */ /* 0x000fea0003800000 */
[----:B------:R-:W-:Y:S01]  /*15270*/  BPT.TRAP 0x1 ;  /* 0x000000040000795c */ /* 0x000fe20000300000 */
.L_x_1385:
[----:B------:R-:W-:Y:S01]  /*15280*/  IMAD R0, R26, 0x8, R22 ;  /* 0x000000081a007824 */ /* 0x000fe200078e0216 */
[----:B0-----:R-:W-:Y:S01]  /*15290*/  SHF.L.U32 R3, R28, 0x1f, RZ ;  /* 0x0000001f1c037819 */ /* 0x001fe200000006ff */
[----:B------:R-:W-:Y:S01]  /*152a0*/  BSSY B0, `(.L_x_1386) ;  /* 0x0000004000007945 */ /* 0x000fe20003800000 */
[----:B------:R-:W-:Y:S02]  /*152b0*/  IMAD R6, R25, -0x60, R34 ;  /* 0xffffffa019067824 */ /* 0x000fe400078e0222 */
[----:B------:R-:W0:Y:S02]  /*152c0*/  SYNCS.PHASECHK.TRANS64.TRYWAIT P0, [R0+URZ+0x2a860], R3 ;  /* 0x02a86003000075a7 */ /* 0x000e24000800017f */
[----:B0-----:R-:W-:Y:S05]  /*152d0*/  @!P0 BRA `(.L_x_1387) ;  /* 0x00000040003c8947 */ /* 0x001fea0003800000 */
.L_x_1485:
[----:B------:R-:W-:Y:S05]  /*152e0*/  BSYNC B0 ;  /* 0x0000000000007941 */ /* 0x000fea0003800000 */
.L_x_1386:
        /* <DEDUP_REMOVED lines=8> */
[----:B------:R-:W-:Y:S01]  /*15370*/  LOP3.LUT R2, R29, 0x1, RZ, 0xc0, !PT ;  /* 0x000000011d027812 */ /* 0x000fe200078ec0ff */
[----:B------:R-:W-:Y:S01]  /*15380*/  IMAD R4, R7, 0x2, R22 ;  /* 0x0000000207047824 */ /* 0x000fe200078e0216 */
[----:B------:R-:W-:Y:S01]  /*15390*/  LOP3.LUT P0, RZ, R29, 0x2, RZ, 0xc0, !PT ;  /* 0x000000021dff7812 */ /* 0x000fe2000780c0ff */
[----:B--2---:R-:W2:Y:S01]  /*153a0*/  SHFL.IDX PT, R14, R17, RZ, 0x181f ;  /* 0x00181fff110e7589 */ /* 0x004ea200000e0000 */
        /* <DEDUP_REMOVED lines=45> */
.L_x_1499:
        /* <DEDUP_REMOVED lines=11> */
.L_x_1389:
        /* <DEDUP_REMOVED lines=10> */
.L_x_1390:
[----:B------:R1:W-:Y:S01]  /*157d0*/  SYNCS.ARRIVE.TRANS64.A1T0 RZ, [R0+URZ+0x2a850], RZ ;  /* 0x02a850ff00ff79a7 */ /* 0x0003e2000810003f */
[----:B------:R-:W-:-:S05]  /*157e0*/  VIADD R26, R26, 0x1 ;  /* 0x000000011a1a7836 */ /* 0x000fca0000000000 */
[----:B------:R-:W-:-:S04]  /*157f0*/  ISETP.NE.AND P0, PT, R26, 0x2, PT ;  /* 0x000000021a00780c */ /* 0x000fc80003f05270 */
[----:B0-----:R-:W-:Y:S02]  /*15800*/  SEL R3, RZ, 0x1, P0 ;  /* 0x00000001ff037807 */ /* 0x001fe40000000000 */
[----:B------:R-:W-:Y:S02]  /*15810*/  SEL R26, R26, RZ, P0 ;  /* 0x000000ff1a1a7207 */ /* 0x000fe40000000000 */
[----:B-1----:R-:W-:-:S07]  /*15820*/  LOP3.LUT R28, R28, R3, RZ, 0x3c, !PT ;  /* 0x000000031c1c7212 */ /* 0x002fce00078e3cff */
.L_x_1347:
[----:B------:R-:W-:Y:S05]  /*15830*/  BSYNC B7 ;  /* 0x0000000000077941 */ /* 0x000fea0003800000 */
.L_x_1345:
        /* <DEDUP_REMOVED lines=11> */
.L_x_1391:
        /* <DEDUP_REMOVED lines=43> */
.L_x_1509:
[----:B------:R-:W-:Y:S02]  /*15ba0*/  ULDC UR4, c[0x0][0xc38] ;  /* 0x00030e0000047ab9 */ /* 0x000fe40000000800 */
[----:B------:R-:W-:-:S04]  /*15bb0*/  IMAD.U32 R5, RZ, RZ, UR4 ;  /* 0x00000004ff057e24 */ /* 0x000fc8000f8e00ff */
[----:B-1----:R-:W-:-:S04]  /*15bc0*/  IMAD R14, R14, R5, RZ ;  /* 0x000000050e0e7224 */ /* 0x002fc800078e02ff */
[----:B------:R-:W-:-:S05]  /*15bd0*/  IMAD.IADD R7, R7, 0x1, R14 ;  /* 0x0000000107077824 */ /* 0x000fca00078e020e */
[----:B------:R-:W-:-:S13]  /*15be0*/  ISETP.GT.AND P6, PT, R7, R0, PT ;  /* 0x000000000700720c */ /* 0x000fda0003fc4270 */
[----:B------:R-:W-:Y:S05]  /*15bf0*/  @P6 BRA `(.L_x_1394) ;  /* 0x0000000000a46947 */ /* 0x000fea0003800000 */
.L_x_1397:
        /* <DEDUP_REMOVED lines=35> */
.L_x_1517:
[----:B------:R-:W-:Y:S02]  /*15e30*/  ULDC UR4, c[0x0][0xc38] ;  /* 0x00030e0000047ab9 */ /* 0x000fe40000000800 */
[----:B------:R-:W-:-:S04]  /*15e40*/  IMAD.U32 R5, RZ, RZ, UR4 ;  /* 0x00000004ff057e24 */ /* 0x000fc8000f8e00ff */
[----:B-1----:R-:W-:-:S04]  /*15e50*/  IMAD R14, R14, R5, RZ ;  /* 0x000000050e0e7224 */ /* 0x002fc800078e02ff */
[----:B------:R-:W-:-:S05]  /*15e60*/  IMAD.IADD R7, R14, 0x1, R7 ;  /* 0x000000010e077824 */ /* 0x000fca00078e0207 */
[----:B------:R-:W-:-:S13]  /*15e70*/  ISETP.GT.AND P6, PT, R7, R0, PT ;  /* 0x000000000700720c */ /* 0x000fda0003fc4270 */
[----:B------:R-:W-:Y:S05]  /*15e80*/  @!P6 BRA `(.L_x_1397) ;  /* 0xfffffffc005ce947 */ /* 0x000fea000383ffff */
.L_x_1394:
[----:B------:R-:W-:Y:S01]  /*15e90*/  IMAD.IADD R7, R7, 0x1, -R14 ;  /* 0x0000000107077824 */ /* 0x000fe200078e0a0e */
[----:B------:R-:W-:-:S03]  /*15ea0*/  UMOV UR4, 0xffffffff ;  /* 0xffffffff00047882 */ /* 0x000fc60000000000 */
[----:B------:R-:W-:-:S05]  /*15eb0*/  IMAD R3, R2, R5, R7 ;  /* 0x0000000502037224 */ /* 0x000fca00078e0207 */
[----:B------:R-:W-:Y:S01]  /*15ec0*/  ISETP.GT.AND P6, PT, R3, R0, PT ;  /* 0x000000000300720c */ /* 0x000fe20003fc4270 */
[----:B------:R-:W-:-:S12]  /*15ed0*/  BRA.DIV UR4, `(.L_x_1398) ;  /* 0x0000004604307947 */ /* 0x000fd8000b800000 */
[----:B------:R-:W-:-:S04]  /*15ee0*/  VOTE.ANY R3, PT, !P6 ;  /* 0x0000000000037806 */ /* 0x000fc800070e0100 */
[----:B------:R-:W1:Y:S02]  /*15ef0*/  POPC R12, R3 ;  /* 0x00000003000c7309 */ /* 0x000e640000000000 */
[----:B-1----:R1:W2:Y:S01]  /*15f00*/  SHFL.IDX PT, R17, R17, R12, 0x1f ;  /* 0x00001f0c11117589 */ /* 0x0022a200000e0000 */
[----:B------:R-:W-:-:S03]  /*15f10*/  IMAD.IADD R19, R12, 0x1, R19 ;  /* 0x000000010c137824 */ /* 0x000fc600078e0213 */
[----:B------:R1:W3:Y:S04]  /*15f20*/  SHFL.IDX PT, R8, R8, R12, 0x1f ;  /* 0x00001f0c08087589 */ /* 0x0002e800000e0000 */
.L_x_1522:
[----:B------:R-:W-:-:S13]  /*15f30*/  ISETP.NE.AND P0, PT, R3, RZ, PT ;  /* 0x000000ff0300720c */ /* 0x000fda0003f05270 */
[----:B------:R-:W-:Y:S05]  /*15f40*/  @!P0 BRA `(.L_x_1399) ;  /* 0x0000000000108947 */ /* 0x000fea0003800000 */
[----:B------:R-:W-:Y:S01]  /*15f50*/  UMOV UR4, 0xffffffff ;  /* 0xffffffff00047882 */ /* 0x000fe20000000000 */
[----:B-1----:R-:W-:Y:S02]  /*15f60*/  VIADD R12, R12, 0xffffffff ;  /* 0xffffffff0c0c7836 */ /* 0x002fe40000000000 */
[----:B------:R-:W-:Y:S05]  /*15f70*/  BRA.DIV UR4, `(.L_x_1400) ;  /* 0x0000004604647947 */ /* 0x000fea000b800000 */
[----:B------:R4:W1:Y:S02]  /*15f80*/  SHFL.IDX PT, R6, R2, R12, 0x1f ;  /* 0x00001f0c02067589 */ /* 0x00086400000e0000 */
.L_x_1399:
[----:B---3--:R-:W-:Y:S01]  /*15f90*/  ISETP.NE.AND P0, PT, R8, 0x1, PT ;  /* 0x000000010800780c */ /* 0x008fe20003f05270 */
[----:B-1----:R-:W-:-:S04]  /*15fa0*/  IMAD R16, R6, R5, R7 ;  /* 0x0000000506107224 */ /* 0x002fc800078e0207 */
[----:B------:R-:W-:-:S08]  /*15fb0*/  IMAD.IADD R0, R0, 0x1, -R16 ;  /* 0x0000000100007824 */ /* 0x000fd000078e0a10 */
[----:B------:R-:W-:Y:S05]  /*15fc0*/  @!P0 BRA `(.L_x_1401) ;  /* 0x0000000000dc8947 */ /* 0x000fea0003800000 */
[-C--:B--2---:R-:W-:Y:S02]  /*15fd0*/  IABS R5, R17.reuse ;  /* 0x0000001100057213 */ /* 0x084fe40000000000 */
[----:B------:R-:W-:Y:S02]  /*15fe0*/  IABS R4, R8 ;  /* 0x0000000800047213 */ /* 0x000fe40000000000 */
[----:B------:R-:W1:Y:S08]  /*15ff0*/  I2F.RP R6, R5 ;  /* 0x0000000500067306 */ /* 0x000e700000209400 */
[----:B------:R-:W2:Y:S08]  /*16000*/  I2F.RP R7, R4 ;  /* 0x0000000400077306 */ /* 0x000eb00000209400 */
[----:B-1----:R-:W0:Y:S08]  /*16010*/  MUFU.RCP R6, R6 ;  /* 0x0000000600067308 */ /* 0x002e300000001000 */
[----:B--2---:R-:W-:Y:S01]  /*16020*/  MUFU.RCP R7, R7 ;  /* 0x0000000700077308 */ /* 0x004fe20000001000 */
[----:B0---4-:R-:W-:Y:S01]  /*16030*/  VIADD R2, R6, 0xffffffe ;  /* 0x0ffffffe06027836 */ /* 0x011fe20000000000 */
[----:B------:R-:W-:-:S06]  /*16040*/  IABS R6, R17 ;  /* 0x0000001100067213 */ /* 0x000fcc0000000000 */
[----:B------:R0:W1:Y:S02]  /*16050*/  F2I.FTZ.U32.TRUNC.NTZ R3, R2 ;  /* 0x0000000200037305 */ /* 0x000064000021f000 */
[----:B0-----:R-:W-:Y:S02]  /*16060*/  IMAD.MOV.U32 R2, RZ, RZ, RZ ;  /* 0x000000ffff027224 */ /* 0x001fe400078e00ff */
[----:B-1----:R-:W-:-:S04]  /*16070*/  IMAD.MOV R10, RZ, RZ, -R3 ;  /* 0x000000ffff0a7224 */ /* 0x002fc800078e0a03 */
[----:B------:R-:W-:-:S04]  /*16080*/  IMAD R9, R10, R5, RZ ;  /* 0x000000050a097224 */ /* 0x000fc800078e02ff */
[----:B------:R-:W-:Y:S01]  /*16090*/  IMAD.HI.U32 R3, R3, R9, R2 ;  /* 0x0000000903037227 */ /* 0x000fe200078e0002 */
[----:B------:R-:W-:-:S03]  /*160a0*/  IABS R2, R0 ;  /* 0x0000000000027213 */ /* 0x000fc60000000000 */
[----:B------:R-:W-:Y:S02]  /*160b0*/  IMAD.MOV R9, RZ, RZ, -R6 ;  /* 0x000000ffff097224 */ /* 0x000fe400078e0a06 */
[----:B------:R-:W-:-:S04]  /*160c0*/  IMAD.HI.U32 R6, R3, R2, RZ ;  /* 0x0000000203067227 */ /* 0x000fc800078e00ff */
[----:B------:R-:W-:Y:S02]  /*160d0*/  IMAD R2, R6, R9, R2 ;  /* 0x0000000906027224 */ /* 0x000fe400078e0202 */
[----:B------:R-:W-:-:S03]  /*160e0*/  VIADD R3, R7, 0xffffffe ;  /* 0x0ffffffe07037836 */ /* 0x000fc60000000000 */
[----:B------:R-:W-:-:S03]  /*160f0*/  ISETP.GT.U32.AND P1, PT, R5, R2, PT ;  /* 0x000000020500720c */ /* 0x000fc60003f24070 */
[----:B------:R-:W0:Y:S10]  /*16100*/  F2I.FTZ.U32.TRUNC.NTZ R3, R3 ;  /* 0x0000000300037305 */ /* 0x000e34000021f000 */
[----:B------:R-:W-:-:S02]  /*16110*/  @!P1 IMAD.IADD R2, R2, 0x1, -R5 ;  /* 0x0000000102029824 */ /* 0x000fc400078e0a05 */
[----:B------:R-:W-:Y:S01]  /*16120*/  @!P1 VIADD R6, R6, 0x1 ;  /* 0x0000000106069836 */ /* 0x000fe20000000000 */
[----:B------:R-:W-:Y:S02]  /*16130*/  ISETP.NE.AND P1, PT, R17, RZ, PT ;  /* 0x000000ff1100720c */ /* 0x000fe40003f25270 */
[----:B------:R-:W-:Y:S01]  /*16140*/  ISETP.GE.U32.AND P0, PT, R2, R5, PT ;  /* 0x000000050200720c */ /* 0x000fe20003f06070 */
[----:B0-----:R-:W-:Y:S02]  /*16150*/  IMAD.MOV R5, RZ, RZ, -R3 ;  /* 0x000000ffff057224 */ /* 0x001fe400078e0a03 */
[----:B------:R-:W-:Y:S02]  /*16160*/  IMAD.MOV.U32 R2, RZ, RZ, RZ ;  /* 0x000000ffff027224 */ /* 0x000fe400078e00ff */
[----:B------:R-:W-:-:S04]  /*16170*/  IMAD R5, R5, R4, RZ ;  /* 0x0000000405057224 */ /* 0x000fc800078e02ff */
[----:B------:R-:W-:Y:S01]  /*16180*/  IMAD.HI.U32 R5, R3, R5, R2 ;  /* 0x0000000503057227 */ /* 0x000fe200078e0002 */
[----:B------:R-:W-:Y:S02]  /*16190*/  LOP3.LUT R2, R0, R17, RZ, 0x3c, !PT ;  /* 0x0000001100027212 */ /* 0x000fe400078e3cff */
[----:B------:R-:W-:Y:S01]  /*161a0*/  IABS R3, R8 ;  /* 0x0000000800037213 */ /* 0x000fe20000000000 */
[----:B------:R-:W-:Y:S01]  /*161b0*/  @P0 VIADD R6, R6, 0x1 ;  /* 0x0000000106060836 */ /* 0x000fe20000000000 */
[----:B------:R-:W-:-:S03]  /*161c0*/  ISETP.GE.AND P2, PT, R2, RZ, PT ;  /* 0x000000ff0200720c */ /* 0x000fc60003f46270 */
[----:B------:R-:W-:-:S10]  /*161d0*/  IMAD.MOV R3, RZ, RZ, -R3 ;  /* 0x000000ffff037224 */ /* 0x000fd400078e0a03 */
[----:B------:R-:W-:Y:S01]  /*161e0*/  @!P2 IMAD.MOV R6, RZ, RZ, -R6 ;  /* 0x000000ffff06a224 */ /* 0x000fe200078e0a06 */
[----:B------:R-:W-:-:S04]  /*161f0*/  @!P1 LOP3.LUT R6, RZ, R17, RZ, 0x33, !PT ;  /* 0x00000011ff069212 */ /* 0x000fc800078e33ff */
[----:B------:R-:W-:-:S05]  /*16200*/  IABS R2, R6 ;  /* 0x0000000600027213 */ /* 0x000fca0000000000 */
[----:B------:R-:W-:-:S04]  /*16210*/  IMAD.HI.U32 R5, R5, R2, RZ ;  /* 0x0000000205057227 */ /* 0x000fc800078e00ff */
[----:B------:R-:W-:Y:S01]  /*16220*/  IMAD R3, R5, R3, R2 ;  /* 0x0000000305037224 */ /* 0x000fe200078e0202 */
[----:B------:R-:W-:-:S04]  /*16230*/  LOP3.LUT R2, R6, R8, RZ, 0x3c, !PT ;  /* 0x0000000806027212 */ /* 0x000fc800078e3cff */
[----:B------:R-:W-:Y:S02]  /*16240*/  ISETP.GT.U32.AND P1, PT, R4, R3, PT ;  /* 0x000000030400720c */ /* 0x000fe40003f24070 */
[----:B------:R-:W-:Y:S01]  /*16250*/  ISETP.GE.AND P2, PT, R2, RZ, PT ;  /* 0x000000ff0200720c */ /* 0x000fe20003f46270 */
[----:B------:R-:W-:-:S04]  /*16260*/  IMAD.MOV R2, RZ, RZ, -R6 ;  /* 0x000000ffff027224 */ /* 0x000fc800078e0a06 */
[----:B------:R-:W-:-:S06]  /*16270*/  IMAD R2, R17, R2, R0 ;  /* 0x0000000211027224 */ /* 0x000fcc00078e0200 */
[----:B------:R-:W-:Y:S02]  /*16280*/  @!P1 IMAD.IADD R3, R3, 0x1, -R4 ;  /* 0x0000000103039824 */ /* 0x000fe400078e0a04 */
[----:B------:R-:W-:Y:S01]  /*16290*/  @!P1 VIADD R5, R5, 0x1 ;  /* 0x0000000105059836 */ /* 0x000fe20000000000 */
[----:B------:R-:W-:Y:S02]  /*162a0*/  ISETP.NE.AND P1, PT, R8, RZ, PT ;  /* 0x000000ff0800720c */ /* 0x000fe40003f25270 */
[----:B------:R-:W-:-:S13]  /*162b0*/  ISETP.GE.U32.AND P0, PT, R3, R4, PT ;  /* 0x000000040300720c */ /* 0x000fda0003f06070 */
[----:B------:R-:W-:-:S04]  /*162c0*/  @P0 VIADD R5, R5, 0x1 ;  /* 0x0000000105050836 */ /* 0x000fc80000000000 */
[----:B------:R-:W-:Y:S01]  /*162d0*/  @!P2 IMAD.MOV R5, RZ, RZ, -R5 ;  /* 0x000000ffff05a224 */ /* 0x000fe200078e0a05 */
[----:B------:R-:W-:-:S05]  /*162e0*/  @!P1 LOP3.LUT R5, RZ, R8, RZ, 0x33, !PT ;  /* 0x00000008ff059212 */ /* 0x000fca00078e33ff */
[--C-:B------:R-:W-:Y:S02]  /*162f0*/  IMAD.MOV R3, RZ, RZ, -R5.reuse ;  /* 0x000000ffff037224 */ /* 0x100fe400078e0a05 */
[C---:B------:R-:W-:Y:S02]  /*16300*/  IMAD R5, R8.reuse, 0x1000000, R5 ;  /* 0x0100000008057824 */ /* 0x040fe400078e0205 */
[----:B------:R-:W-:-:S04]  /*16310*/  IMAD R8, R8, R3, R6 ;  /* 0x0000000308087224 */ /* 0x000fc800078e0206 */
[----:B------:R-:W-:Y:S01]  /*16320*/  IMAD R18, R8, 0x10000, R5 ;  /* 0x0001000008127824 */ /* 0x000fe200078e0205 */
[----:B------:R-:W-:Y:S06]  /*16330*/  BRA `(.L_x_1402) ;  /* 0x0000000000f07947 */ /* 0x000fec0003800000 */
.L_x_1401:
[----:B0---4-:R-:W0:Y:S02]  /*16340*/  LDC.64 R2, c[0x0][0xc90] ;  /* 0x00032400ff027b82 */ /* 0x011e240000000a00 */
[----:B0-----:R-:W-:-:S05]  /*16350*/  IMAD.WIDE R2, R19, 0x4, R2 ;  /* 0x0000000413027825 */ /* 0x001fca00078e0202 */
[----:B------:R0:W2:Y:S02]  /*16360*/  LDG.E R6, desc[UR36][R2.64] ;  /* 0x0000002402067981 */ /* 0x0000a4000c1e1900 */
[----:B0-----:R-:W-:Y:S02]  /*16370*/  IMAD.MOV.U32 R2, RZ, RZ, RZ ;  /* 0x000000ffff027224 */ /* 0x001fe400078e00ff */
[----:B--2---:R-:W-:-:S05]  /*16380*/  IMAD R7, R17, R6, RZ ;  /* 0x0000000611077224 */ /* 0x004fca00078e02ff */
[----:B------:R-:W-:-:S04]  /*16390*/  IABS R4, R7 ;  /* 0x0000000700047213 */ /* 0x000fc80000000000 */
[----:B------:R-:W0:Y:S08]  /*163a0*/  I2F.RP R8, R4 ;  /* 0x0000000400087306 */ /* 0x000e300000209400 */
[----:B0-----:R-:W0:Y:S02]  /*163b0*/  MUFU.RCP R8, R8 ;  /* 0x0000000800087308 */ /* 0x001e240000001000 */
[----:B0-----:R-:W-:-:S06]  /*163c0*/  VIADD R9, R8, 0xffffffe ;  /* 0x0ffffffe08097836 */ /* 0x001fcc0000000000 */
[----:B------:R-:W0:Y:S02]  /*163d0*/  F2I.FTZ.U32.TRUNC.NTZ R3, R9 ;  /* 0x0000000900037305 */ /* 0x000e24000021f000 */
[----:B0-----:R-:W-:-:S04]  /*163e0*/  IMAD.MOV R11, RZ, RZ, -R3 ;  /* 0x000000ffff0b7224 */ /* 0x001fc800078e0a03 */
[----:B------:R-:W-:-:S04]  /*163f0*/  IMAD R11, R11, R4, RZ ;  /* 0x000000040b0b7224 */ /* 0x000fc800078e02ff */
[----:B------:R-:W-:Y:S01]  /*16400*/  IMAD.HI.U32 R2, R3, R11, R2 ;  /* 0x0000000b03027227 */ /* 0x000fe200078e0002 */
[----:B------:R-:W-:Y:S02]  /*16410*/  IABS R11, R0 ;  /* 0x00000000000b7213 */ /* 0x000fe40000000000 */
[----:B------:R-:W-:-:S03]  /*16420*/  IABS R3, R7 ;  /* 0x0000000700037213 */ /* 0x000fc60000000000 */
[----:B------:R-:W-:-:S04]  /*16430*/  IMAD.HI.U32 R2, R2, R11, RZ ;  /* 0x0000000b02027227 */ /* 0x000fc800078e00ff */
[----:B------:R-:W-:-:S04]  /*16440*/  IMAD.MOV R3, RZ, RZ, -R3 ;  /* 0x000000ffff037224 */ /* 0x000fc800078e0a03 */
        /* <DEDUP_REMOVED lines=16> */
[----:B------:R-:W-:-:S04]  /*16550*/  VIADDMNMX R5, R3, R5, R6, PT ;  /* 0x0000000503057246 */ /* 0x000fc80003800106 */
[----:B------:R-:W-:-:S04]  /*16560*/  IABS R6, R5 ;  /* 0x0000000500067213 */ /* 0x000fc80000000000 */
[----:B------:R-:W0:Y:S08]  /*16570*/  I2F.RP R8, R6 ;  /* 0x0000000600087306 */ /* 0x000e300000209400 */
[----:B0-----:R-:W0:Y:S02]  /*16580*/  MUFU.RCP R8, R8 ;  /* 0x0000000800087308 */ /* 0x001e240000001000 */
[----:B0-----:R-:W-:Y:S01]  /*16590*/  VIADD R3, R8, 0xffffffe ;  /* 0x0ffffffe08037836 */ /* 0x001fe20000000000 */
[----:B------:R-:W-:-:S05]  /*165a0*/  IABS R8, R5 ;  /* 0x0000000500087213 */ /* 0x000fca0000000000 */
[----:B------:R-:W0:Y:S02]  /*165b0*/  F2I.FTZ.U32.TRUNC.NTZ R3, R3 ;  /* 0x0000000300037305 */ /* 0x000e24000021f000 */
[----:B0-----:R-:W-:-:S04]  /*165c0*/  IMAD.MOV R7, RZ, RZ, -R3 ;  /* 0x000000ffff077224 */ /* 0x001fc800078e0a03 */
[----:B------:R-:W-:-:S04]  /*165d0*/  IMAD R7, R7, R6, RZ ;  /* 0x0000000607077224 */ /* 0x000fc800078e02ff */
[----:B------:R-:W-:Y:S01]  /*165e0*/  IMAD.HI.U32 R2, R3, R7, R2 ;  /* 0x0000000703027227 */ /* 0x000fe200078e0002 */
[----:B------:R-:W-:-:S03]  /*165f0*/  IABS R7, R0 ;  /* 0x0000000000077213 */ /* 0x000fc60000000000 */
        /* <DEDUP_REMOVED lines=13> */
[----:B------:R-:W-:Y:S01]  /*166d0*/  @!P1 LOP3.LUT R2, RZ, R5, RZ, 0x33, !PT ;  /* 0x00000005ff029212 */ /* 0x000fe200078e33ff */
[----:B------:R-:W-:-:S04]  /*166e0*/  IMAD.MOV R5, RZ, RZ, -R5 ;  /* 0x000000ffff057224 */ /* 0x000fc800078e0a05 */
[----:B------:R-:W-:-:S07]  /*166f0*/  IMAD R18, R2, R5, R3 ;  /* 0x0000000502127224 */ /* 0x000fce00078e0203 */
.L_x_1402:
[----:B------:R-:W-:-:S05]  /*16700*/  LOP3.LUT R2, RZ, R2, RZ, 0x33, !PT ;  /* 0x00000002ff027212 */ /* 0x000fca00078e33ff */
[----:B------:R-:W-:Y:S01]  /*16710*/  IMAD.IADD R17, R17, 0x1, R2 ;  /* 0x0000000111117824 */ /* 0x000fe200078e0202 */
[----:B------:R-:W-:Y:S06]  /*16720*/  BRA `(.L_x_1403) ;  /* 0x00000000001c7947 */ /* 0x000fec0003800000 */
.L_x_1395:
[----:B------:R-:W-:Y:S01]  /*16730*/  UMOV UR4, URZ ;  /* 0x0000003f00047c82 */ /* 0x000fe20008000000 */
[----:B------:R-:W-:Y:S01]  /*16740*/  UMOV UR5, URZ ;  /* 0x0000003f00057c82 */ /* 0x000fe20008000000 */
[----:B------:R-:W-:Y:S01]  /*16750*/  ULDC UR6, c[0x0][0xc3c] ;  /* 0x00030f0000067ab9 */ /* 0x000fe20000000800 */
[----:B------:R-:W-:Y:S02]  /*16760*/  IMAD.MOV.U32 R16, RZ, RZ, R0 ;  /* 0x000000ffff107224 */ /* 0x000fe400078e0000 */
[----:B------:R-:W-:Y:S02]  /*16770*/  IMAD.U32 R17, RZ, RZ, UR4 ;  /* 0x00000004ff117e24 */ /* 0x000fe4000f8e00ff */
[----:B------:R-:W-:Y:S02]  /*16780*/  IMAD.U32 R18, RZ, RZ, UR5 ;  /* 0x00000005ff127e24 */ /* 0x000fe4000f8e00ff */
[----:B------:R-:W-:-:S07]  /*16790*/  IMAD.U32 R19, RZ, RZ, UR6 ;  /* 0x00000006ff137e24 */ /* 0x000fce000f8e00ff */
.L_x_1403:
        /* <DEDUP_REMOVED lines=10> */
.L_x_1392:
[----:B------:R-:W-:Y:S02]  /*16840*/  ULDC UR4, c[0x0][0xc3c] ;  /* 0x00030f0000047ab9 */ /* 0x000fe40000000800 */
[----:B-1----:R-:W-:-:S13]  /*16850*/  ISETP.GE.AND P0, PT, R19, UR4, PT ;  /* 0x0000000413007c0c */ /* 0x002fda000bf06270 */
[----:B------:R-:W-:Y:S05]  /*16860*/  @!P0 BRA `(.L_x_1404) ;  /* 0xffffffac00c88947 */ /* 0x000fea000383ffff */
[----:B------:R-:W-:Y:S05]  /*16870*/  BSYNC B8 ;  /* 0x0000000000087941 */ /* 0x000fea0003800000 */
.L_x_1331:
[----:B------:R-:W3:Y:S01]  /*16880*/  LDL.LU R0, [R1+0x10] ;  /* 0x0000100001007983 */ /* 0x000ee20000300800 */
[----:B------:R-:W-:Y:S01]  /*16890*/  BSSY B0, `(.L_x_1405) ;  /* 0x000000b000007945 */ /* 0x000fe20003800000 */
[----:B------:R-:W1:Y:S01]  /*168a0*/  S2R R5, SR_CgaCtaId ;  /* 0x0000000000057919 */ /* 0x000e620000008800 */
[----:B---3--:R-:W-:-:S05]  /*168b0*/  VIADD R0, R0, 0x1 ;  /* 0x0000000100007836 */ /* 0x008fca0000000000 */
[----:B0-----:R-:W-:-:S04]  /*168c0*/  LEA.HI R2, R0, R0, RZ, 0x1 ;  /* 0x0000000000027211 */ /* 0x001fc800078f08ff */
[----:B------:R-:W-:Y:S02]  /*168d0*/  LOP3.LUT R3, R2, 0xfffffffe, RZ, 0xc0, !PT ;  /* 0xfffffffe02037812 */ /* 0x000fe400078ec0ff */
[----:B------:R-:W-:-:S03]  /*168e0*/  MOV R2, 0x400 ;  /* 0x0000040000027802 */ /* 0x000fc60000000f00 */
[----:B------:R-:W-:Y:S01]  /*168f0*/  IMAD.IADD R0, R0, 0x1, -R3 ;  /* 0x0000000100007824 */ /* 0x000fe200078e0a03 */
[----:B-1----:R-:W-:-:S04]  /*16900*/  LEA R7, R5, R2, 0x18 ;  /* 0x0000000205077211 */ /* 0x002fc800078ec0ff */
[----:B------:R-:W-:-:S04]  /*16910*/  SHF.L.U32 R0, R0, 0x1f, RZ ;  /* 0x0000001f00007819 */ /* 0x000fc800000006ff */
[----:B------:R-:W0:Y:S02]  /*16920*/  SYNCS.PHASECHK.TRANS64.TRYWAIT P0, [R7+URZ+0x2a820], R0 ;  /* 0x02a82000070075a7 */ /* 0x000e24000800017f */
[----:B0-----:R-:W-:Y:S05]  /*16930*/  @!P0 BRA `(.L_x_1406) ;  /* 0x0000003c001c8947 */ /* 0x001fea0003800000 */
.L_x_1525:
[----:B------:R-:W-:Y:S05]  /*16940*/  BSYNC B0 ;  /* 0x0000000000007941 */ /* 0x000fea0003800000 */
.L_x_1405:
[----:B------:R-:W-:-:S03]  /*16950*/  UMOV UR4, 0xffffffff ;  /* 0xffffffff00047882 */ /* 0x000fc60000000000 */
[----:B------:R-:W-:Y:S05]  /*16960*/  BRA.DIV UR4, `(.L_x_1407) ;  /* 0x0000003e04247947 */ /* 0x000fea000b800000 */
[----:B0-----:R-:W0:Y:S02]  /*16970*/  S2R R0, SR_TID.X ;  /* 0x0000000000007919 */ /* 0x001e240000002100 */
[----:B0-----:R-:W-:-:S04]  /*16980*/  SHF.R.U32.HI R0, RZ, 0x5, R0 ;  /* 0x00000005ff007819 */ /* 0x001fc80000011600 */
[----:B------:R-:W-:-:S05]  /*16990*/  LOP3.LUT R0, R0, 0x3, RZ, 0xc0, !PT ;  /* 0x0000000300007812 */ /* 0x000fca00078ec0ff */
[----:B------:R0:W1:Y:S02]  /*169a0*/  SHFL.IDX PT, R14, R0, RZ, 0x1f ;  /* 0x00001fff000e7589 */ /* 0x00006400000e0000 */
.L_x_1528:
[----:B-1----:R-:W-:Y:S01]  /*169b0*/  ISETP.NE.AND P0, PT, R14, RZ, PT ;  /* 0x000000ff0e00720c */ /* 0x002fe20003f05270 */
[----:B------:R-:W-:-:S12]  /*169c0*/  BSSY B0, `(.L_x_1408) ;  /* 0x0000026000007945 */ /* 0x000fd80003800000 */
[----:B------:R-:W-:Y:S05]  /*169d0*/  @P0 BRA `(.L_x_1409) ;  /* 0x0000000000900947 */ /* 0x000fea0003800000 */
[----:B------:R-:W-:-:S03]  /*169e0*/  UMOV UR4, 0xffffffff ;  /* 0xffffffff00047882 */ /* 0x000fc60000000000 */
[----:B------:R-:W-:Y:S05]  /*169f0*/  BRA.DIV UR4, `(.L_x_1410) ;  /* 0x0000003e04347947 */ /* 0x000fea000b800000 */
[----:B------:R-:W-:-:S13]  /*16a00*/  ELECT P6, URZ, PT ;  /* 0x00000000003f782f */ /* 0x000fda00038c0000 */
.L_x_1531:
[----:B------:R-:W-:Y:S05]  /*16a10*/  @!P6 BRA `(.L_x_1409) ;  /* 0x000000000080e947 */ /* 0x000fea0003800000 */
[----:B0-----:R-:W3:Y:S02]  /*16a20*/  LDL R0, [R1+0x14] ;  /* 0x0000140001007983 */ /* 0x001ee40000100800 */
[----:B---3--:R-:W-:-:S13]  /*16a30*/  R2UR UR4, R0 ;  /* 0x00000000000472ca */ /* 0x008fda00000e0000 */
[----:B------:R-:W-:-:S06]  /*16a40*/  ULOP3.LUT UR4, UR4, 0x2, URZ, 0xfc, !UPT ;  /* 0x0000000204047892 */ /* 0x000fcc000f8efc3f */
[----:B------:R-:W-:-:S05]  /*16a50*/  IMAD.U32 R0, RZ, RZ, UR4 ;  /* 0x00000004ff007e24 */ /* 0x000fca000f8e00ff */
[----:B------:R-:W-:-:S13]  /*16a60*/  ISETP.NE.AND P0, PT, R0, 0x3, PT ;  /* 0x000000030000780c */ /* 0x000fda0003f05270 */
[----:B------:R-:W-:Y:S05]  /*16a70*/  @!P0 BRA `(.L_x_1411) ;  /* 0x0000000000048947 */ /* 0x000fea0003800000 */
[----:B------:R-:W-:Y:S01]  /*16a80*/  BPT.TRAP 0x1 ;  /* 0x000000040000795c */ /* 0x000fe20000300000 */
.L_x_1411:
[----:B------:R-:W-:Y:S01]  /*16a90*/  IMAD R5, R26, 0x8, R7 ;  /* 0x000000081a057824 */ /* 0x000fe200078e0207 */
[----:B------:R-:W-:Y:S01]  /*16aa0*/  SHF.L.U32 R0, R28, 0x1f, RZ ;  /* 0x0000001f1c007819 */ /* 0x000fe200000006ff */
[----:B------:R-:W-:-:S03]  /*16ab0*/  VIADD R26, R26, 0x1 ;  /* 0x000000011a1a7836 */ /* 0x000fc60000000000 */
[----:B------:R-:W0:Y:S02]  /*16ac0*/  SYNCS.PHASECHK.TRANS64.TRYWAIT P1, [R5+URZ+0x2a840], R0 ;  /* 0x02a84000050075a7 */ /* 0x000e24000802017f */
[----:B------:R-:W-:-:S04]  /*16ad0*/  ISETP.NE.AND P2, PT, R26, 0x2, PT ;  /* 0x000000021a00780c */ /* 0x000fc80003f45270 */
[----:B------:R-:W-:Y:S01]  /*16ae0*/  SEL R3, RZ, 0x1, P2 ;  /* 0x00000001ff037807 */ /* 0x000fe20001000000 */
[----:B0-----:R-:W-:Y:S08]  /*16af0*/  @!P1 BRA `(.L_x_1412) ;  /* 0x0000003c00149947 */ /* 0x001ff00003800000 */
.L_x_1532:
[----:B------:R-:W-:Y:S02]  /*16b00*/  SEL R26, R26, RZ, P2 ;  /* 0x000000ff1a1a7207 */ /* 0x000fe40001000000 */
[----:B------:R-:W-:Y:S01]  /*16b10*/  LOP3.LUT R2, R28, R3, RZ, 0x3c, !PT ;  /* 0x000000031c027212 */ /* 0x000fe200078e3cff */
[----:B------:R-:W-:Y:S06]  /*16b20*/  @!P0 BRA `(.L_x_1413) ;  /* 0x0000000000048947 */ /* 0x000fec0003800000 */
[----:B------:R-:W-:Y:S01]  /*16b30*/  BPT.TRAP 0x1 ;  /* 0x000000040000795c */ /* 0x000fe20000300000 */
.L_x_1413:
[----:B------:R-:W-:Y:S01]  /*16b40*/  IMAD R3, R26, 0x8, R7 ;  /* 0x000000081a037824 */ /* 0x000fe200078e0207 */
[----:B------:R-:W-:-:S04]  /*16b50*/  SHF.L.U32 R2, R2, 0x1f, RZ ;  /* 0x0000001f02027819 */ /* 0x000fc800000006ff */
[----:B------:R-:W1:Y:S02]  /*16b60*/  SYNCS.PHASECHK.TRANS64.TRYWAIT P1, [R3+URZ+0x2a840], R2 ;  /* 0x02a84002030075a7 */ /* 0x000e64000802017f */
[----:B-1----:R-:W-:Y:S05]  /*16b70*/  @!P1 BRA `(.L_x_1414) ;  /* 0x0000003c00089947 */ /* 0x002fea0003800000 */
.L_x_1533:
[----:B------:R-:W-:Y:S05]  /*16b80*/  @!P0 BRA `(.L_x_1415) ;  /* 0x0000000000048947 */ /* 0x000fea0003800000 */
[----:B------:R-:W-:Y:S01]  /*16b90*/  BPT.TRAP 0x1 ;  /* 0x000000040000795c */ /* 0x000fe20000300000 */
.L_x_1415:
[----:B------:R-:W3:Y:S02]  /*16ba0*/  SYNCS.PHASECHK.TRANS64.TRYWAIT P1, [R5+URZ+0x2a860], R0 ;  /* 0x02a86000050075a7 */ /* 0x000ee4000802017f */
[----:B---3--:R-:W-:Y:S05]  /*16bb0*/  @!P1 BRA `(.L_x_1416) ;  /* 0x0000003c000c9947 */ /* 0x008fea0003800000 */
.L_x_1534:
[----:B------:R-:W-:Y:S05]  /*16bc0*/  @!P0 BRA `(.L_x_1417) ;  /* 0x0000000000048947 */ /* 0x000fea0003800000 */
[----:B------:R-:W-:Y:S01]  /*16bd0*/  BPT.TRAP 0x1 ;  /* 0x000000040000795c */ /* 0x000fe20000300000 */
.L_x_1417:
[----:B----4-:R4:W0:Y:S02]  /*16be0*/  SYNCS.PHASECHK.TRANS64.TRYWAIT P0, [R3+URZ+0x2a860], R2 ;  /* 0x02a86002030075a7 */ /* 0x010824000800017f */
[----:B0-----:R-:W-:Y:S05]  /*16bf0*/  @!P0 NANOSLEEP.SYNCS 0x989680 ;  /* 0x009896800000895d */ /* 0x001fea0003900000 */
[----:B------:R-:W0:Y:S02]  /*16c00*/  @!P0 SYNCS.PHASECHK.TRANS64 P0, [R3+URZ+0x2a860], R2 ;  /* 0x02a86002030085a7 */ /* 0x000e24000800007f */
[----:B0-----:R-:W-:Y:S05]  /*16c10*/  @!P0 BRA `(.L_x_1417) ;  /* 0xfffffffc00f08947 */ /* 0x001fea000383ffff */
.L_x_1409:
[----:B------:R-:W-:Y:S05]  /*16c20*/  BSYNC B0 ;  /* 0x0000000000007941 */ /* 0x000fea0003800000 */
.L_x_1408:
[----:B------:R-:W-:Y:S05]  /*16c30*/  EXIT ;  /* 0x000000000000794d */ /* 0x000fea0003800000 */
.L_x_1222:
[----:B0-----:R-:W-:-:S04]  /*16c40*/  IMAD.U32 R3, RZ, RZ, UR60 ;  /* 0x0000003cff037e24 */ /* 0x001fc8000f8e00ff */
[----:B------:R0:W1:Y:S03]  /*16c50*/  SYNCS.PHASECHK.TRANS64.TRYWAIT P1, [R3+URZ+0x2a800], R0 ;  /* 0x02a80000030075a7 */ /* 0x000066000802017f */
[----:B-1----:R-:W-:Y:S05]  /*16c60*/  @!P1 NANOSLEEP.SYNCS 0x989680 ;  /* 0x009896800000995d */ /* 0x002fea0003900000 */
[----:B------:R-:W1:Y:S02]  /*16c70*/  @!P1 SYNCS.PHASECHK.TRANS64 P1, [R3+URZ+0x2a800], R0 ;  /* 0x02a80000030095a7 */ /* 0x000e64000802007f */
[----:B-1----:R-:W-:Y:S05]  /*16c80*/  @!P1 BRA `(.L_x_1222) ;  /* 0xfffffffc00ec9947 */ /* 0x002fea000383ffff */
[----:B------:R-:W-:Y:S05]  /*16c90*/  BRA `(.L_x_1418) ;  /* 0xfffffeb000f47947 */ /* 0x000fea000383ffff */
.L_x_1226:
[----:B-1----:R1:W2:Y:S02]  /*16ca0*/  SYNCS.PHASECHK.TRANS64.TRYWAIT P1, [R3+URZ+0x2a830], R0 ;  /* 0x02a83000030075a7 */ /* 0x0022a4000802017f */
[----:B--2---:R-:W-:Y:S05]  /*16cb0*/  @!P1 NANOSLEEP.SYNCS 0x989680 ;  /* 0x009896800000995d */ /* 0x004fea0003900000 */
[----:B------:R-:W2:Y:S02]  /*16cc0*/  @!P1 SYNCS.PHASECHK.TRANS64 P1, [R3+URZ+0x2a830], R0 ;  /* 0x02a83000030095a7 */ /* 0x000ea4000802007f */
[----:B--2---:R-:W-:Y:S05]  /*16cd0*/  @!P1 BRA `(.L_x_1226) ;  /* 0xfffffffc00f09947 */ /* 0x004fea000383ffff */
[----:B------:R-:W-:Y:S05]  /*16ce0*/  BRA `(.L_x_1225) ;  /* 0xfffffeb400107947 */ /* 0x000fea000383ffff */
.L_x_1243:
[----:B-1----:R-:W-:-:S04]  /*16cf0*/  IMAD.U32 R8, RZ, RZ, UR5 ;  /* 0x00000005ff087e24 */ /* 0x002fc8000f8e00ff */
[----:B------:R1:W2:Y:S03]  /*16d00*/  SYNCS.PHASECHK.TRANS64.TRYWAIT P1, [R8+URZ+0x2a830], R7 ;  /* 0x02a83007080075a7 */ /* 0x0002a6000802017f */
[----:B--2---:R-:W-:Y:S05]  /*16d10*/  @!P1 NANOSLEEP.SYNCS 0x989680 ;  /* 0x009896800000995d */ /* 0x004fea0003900000 */
[----:B------:R-:W2:Y:S02]  /*16d20*/  @!P1 SYNCS.PHASECHK.TRANS64 P1, [R8+URZ+0x2a830], R7 ;  /* 0x02a83007080095a7 */ /* 0x000ea4000802007f */
[----:B--2---:R-:W-:Y:S05]  /*16d30*/  @!P1 BRA `(.L_x_1243) ;  /* 0xfffffffc00ec9947 */ /* 0x004fea000383ffff */
[----:B------:R-:W-:Y:S05]  /*16d40*/  BRA `(.L_x_1242) ;  /* 0xfffffee0002c7947 */ /* 0x000fea000383ffff */
.L_x_1247:
[----:B01----:R-:W-:-:S04]  /*16d50*/  IMAD.U32 R7, RZ, RZ, UR10 ;  /* 0x0000000aff077e24 */ /* 0x003fc8000f8e00ff */
[----:B------:R0:W1:Y:S03]  /*16d60*/  SYNCS.PHASECHK.TRANS64.TRYWAIT P1, [R7+URZ+0x2a850], R0 ;  /* 0x02a85000070075a7 */ /* 0x000066000802017f */
[----:B-1----:R-:W-:Y:S05]  /*16d70*/  @!P1 NANOSLEEP.SYNCS 0x989680 ;  /* 0x009896800000995d */ /* 0x002fea0003900000 */
[----:B------:R-:W1:Y:S02]  /*16d80*/  @!P1 SYNCS.PHASECHK.TRANS64 P1, [R7+URZ+0x2a850], R0 ;  /* 0x02a85000070095a7 */ /* 0x000e64000802007f */
[----:B-1----:R-:W-:Y:S05]  /*16d90*/  @!P1 BRA `(.L_x_1247) ;  /* 0xfffffffc00ec9947 */ /* 0x002fea000383ffff */
[----:B------:R-:W-:Y:S05]  /*16da0*/  BRA `(.L_x_1246) ;  /* 0xfffffee800587947 */ /* 0x000fea000383ffff */
.L_x_1266:
[----:B-1----:R-:W-:-:S04]  /*16db0*/  IMAD.U32 R8, RZ, RZ, UR5 ;  /* 0x00000005ff087e24 */ /* 0x002fc8000f8e00ff */
[----:B------:R1:W2:Y:S03]  /*16dc0*/  SYNCS.PHASECHK.TRANS64.TRYWAIT P1, [R8+URZ+0x2a830], R7 ;  /* 0x02a83007080075a7 */ /* 0x0002a6000802017f */
[----:B--2---:R-:W-:Y:S05]  /*16dd0*/  @!P1 NANOSLEEP.SYNCS 0x989680 ;  /* 0x009896800000995d */ /* 0x004fea0003900000 */
[----:B------:R-:W2:Y:S02]  /*16de0*/  @!P1 SYNCS.PHASECHK.TRANS64 P1, [R8+URZ+0x2a830], R7 ;  /* 0x02a83007080095a7 */ /* 0x000ea4000802007f */
[----:B--2---:R-:W-:Y:S05]  /*16df0*/  @!P1 BRA `(.L_x_1266) ;  /* 0xfffffffc00ec9947 */ /* 0x004fea000383ffff */
[----:B------:R-:W-:Y:S05]  /*16e00*/  BRA `(.L_x_1265) ;  /* 0xffffff1000307947 */ /* 0x000fea000383ffff */
.L_x_1270:
[----:B01----:R-:W-:-:S04]  /*16e10*/  IMAD.U32 R7, RZ, RZ, UR10 ;  /* 0x0000000aff077e24 */ /* 0x003fc8000f8e00ff */
[----:B------:R0:W1:Y:S03]  /*16e20*/  SYNCS.PHASECHK.TRANS64.TRYWAIT P1, [R7+URZ+0x2a850], R0 ;  /* 0x02a85000070075a7 */ /* 0x000066000802017f */
[----:B-1----:R-:W-:Y:S05]  /*16e30*/  @!P1 NANOSLEEP.SYNCS 0x989680 ;  /* 0x009896800000995d */ /* 0x002fea0003900000 */
[----:B------:R-:W1:Y:S02]  /*16e40*/  @!P1 SYNCS.PHASECHK.TRANS64 P1, [R7+URZ+0x2a850], R0 ;  /* 0x02a85000070095a7 */ /* 0x000e64000802007f */
[----:B-1----:R-:W-:Y:S05]  /*16e50*/  @!P1 BRA `(.L_x_1270) ;  /* 0xfffffffc00ec9947 */ /* 0x002fea000383ffff */
[----:B------:R-:W-:Y:S05]  /*16e60*/  BRA `(.L_x_1269) ;  /* 0xffffff18005c7947 */ /* 0x000fea000383ffff */
.L_x_1278:
[----:B-1----:R-:W-:-:S04]  /*16e70*/  IMAD.U32 R8, RZ, RZ, UR5 ;  /* 0x00000005ff087e24 */ /* 0x002fc8000f8e00ff */
[----:B------:R1:W2:Y:S03]  /*16e80*/  SYNCS.PHASECHK.TRANS64.TRYWAIT P1, [R8+URZ+0x2a830], R7 ;  /* 0x02a83007080075a7 */ /* 0x0002a6000802017f */
[----:B--2---:R-:W-:Y:S05]  /*16e90*/  @!P1 NANOSLEEP.SYNCS 0x989680 ;  /* 0x009896800000995d */ /* 0x004fea0003900000 */
[----:B------:R-:W2:Y:S02]  /*16ea0*/  @!P1 SYNCS.PHASECHK.TRANS64 P1, [R8+URZ+0x2a830], R7 ;  /* 0x02a83007080095a7 */ /* 0x000ea4000802007f */
[----:B--2---:R-:W-:Y:S05]  /*16eb0*/  @!P1 BRA `(.L_x_1278) ;  /* 0xfffffffc00ec9947 */ /* 0x004fea000383ffff */
[----:B------:R-:W-:Y:S05]  /*16ec0*/  BRA `(.L_x_1277) ;  /* 0xffffff2c002c7947 */ /* 0x000fea000383ffff */
.L_x_1282:
[----:B01----:R-:W-:-:S04]  /*16ed0*/  IMAD.U32 R7, RZ, RZ, UR10 ;  /* 0x0000000aff077e24 */ /* 0x003fc8000f8e00ff */
[----:B------:R0:W1:Y:S03]  /*16ee0*/  SYNCS.PHASECHK.TRANS64.TRYWAIT P1, [R7+URZ+0x2a850], R0 ;  /* 0x02a85000070075a7 */ /* 0x000066000802017f */
[----:B-1----:R-:W-:Y:S05]  /*16ef0*/  @!P1 NANOSLEEP.SYNCS 0x989680 ;  /* 0x009896800000995d */ /* 0x002fea0003900000 */
[----:B------:R-:W1:Y:S02]  /*16f00*/  @!P1 SYNCS.PHASECHK.TRANS64 P1, [R7+URZ+0x2a850], R0 ;  /* 0x02a85000070095a7 */ /* 0x000e64000802007f */
[----:B-1----:R-:W-:Y:S05]  /*16f10*/  @!P1 BRA `(.L_x_1282) ;  /* 0xfffffffc00ec9947 */ /* 0x002fea000383ffff */
[----:B------:R-:W-:Y:S05]  /*16f20*/  BRA `(.L_x_1281) ;  /* 0xffffff3400587947 */ /* 0x000fea000383ffff */
.L_x_1297:
[----:B-1----:R-:W-:-:S04]  /*16f30*/  IMAD.U32 R5, RZ, RZ, UR5 ;  /* 0x00000005ff057e24 */ /* 0x002fc8000f8e00ff */
[----:B------:R1:W2:Y:S03]  /*16f40*/  SYNCS.PHASECHK.TRANS64.TRYWAIT P1, [R5+URZ+0x2a850], R0 ;  /* 0x02a85000050075a7 */ /* 0x0002a6000802017f */
[----:B--2---:R-:W-:Y:S05]  /*16f50*/  @!P1 NANOSLEEP.SYNCS 0x989680 ;  /* 0x009896800000995d */ /* 0x004fea0003900000 */
[----:B------:R-:W2:Y:S02]  /*16f60*/  @!P1 SYNCS.PHASECHK.TRANS64 P1, [R5+URZ+0x2a850], R0 ;  /* 0x02a85000050095a7 */ /* 0x000ea4000802007f */
[----:B--2---:R-:W-:Y:S05]  /*16f70*/  @!P1 BRA `(.L_x_1297) ;  /* 0xfffffffc00ec9947 */ /* 0x004fea000383ffff */
[----:B------:R-:W-:Y:S05]  /*16f80*/  BRA `(.L_x_1296) ;  /* 0xffffff5c005c7947 */ /* 0x000fea000383ffff */
.L_x_1353:
[----:B------:R-:W0:Y:S01]  /*16f90*/  S2R R7, SR_TID.X ;  /* 0x0000000000077919 */ /* 0x000e220000002100 */
[----:B------:R-:W-:Y:S01]  /*16fa0*/  BSSY B0, `(.L_x_1419) ;  /* 0x000000a000007945 */ /* 0x000fe20003800000 */
[----:B------:R-:W-:Y:S02]  /*16fb0*/  IMAD.MOV.U32 R12, RZ, RZ, RZ ;  /* 0x000000ffff0c7224 */ /* 0x000fe400078e00ff */
[----:B------:R-:W-:Y:S02]  /*16fc0*/  IMAD.MOV.U32 R11, RZ, RZ, 0x1f ;  /* 0x0000001fff0b7424 */ /* 0x000fe400078e00ff */
[----:B------:R-:W-:Y:S01]  /*16fd0*/  IMAD.MOV.U32 R15, RZ, RZ, -0x1 ;  /* 0xffffffffff0f7424 */ /* 0x000fe200078e00ff */
[----:B0-----:R-:W-:-:S04]  /*16fe0*/  SHF.R.U32.HI R7, RZ, 0x5, R7 ;  /* 0x00000005ff077819 */ /* 0x001fc80000011607 */
[----:B------:R-:W-:-:S05]  /*16ff0*/  LOP3.LUT R7, R7, 0x3, RZ, 0xc0, !PT ;  /* 0x0000000307077812 */ /* 0x000fca00078ec0ff */
[----:B------:R-:W-:-:S07]  /*17000*/  IMAD.MOV.U32 R13, RZ, RZ, R7 ;  /* 0x000000ffff0d7224 */ /* 0x000fce00078e0007 */
[----:B-----5:R-:W-:Y:S05]  /*17010*/  WARPSYNC.COLLECTIVE R15, `(.L_x_1420) ;  /* 0x000000000f087348 */ /* 0x020fea0003c00000 */
[----:B------:R0:W1:Y:S02]  /*17020*/  SHFL.IDX P6, R14, R13, R12, R11 ;  /* 0x0000000c0d0e7389 */ /* 0x00006400000c000b */
[----:B01---5:R-:W-:Y:S01]  /*17030*/  ENDCOLLECTIVE ;  /* 0x000000000000791b */ /* 0x023fe20003800000 */
.L_x_1420:
[----:B------:R-:W-:Y:S05]  /*17040*/  BSYNC B0 ;  /* 0x0000000000007941 */ /* 0x000fea0003800000 */
.L_x_1419:
[----:B------:R-:W-:Y:S05]  /*17050*/  BRA `(.L_x_1421) ;  /* 0xffffffb800c07947 */ /* 0x000fea000383ffff */
.L_x_1356:
[----:B0-----:R0:W1:Y:S02]  /*17060*/  SYNCS.PHASECHK.TRANS64.TRYWAIT P0, [R7+URZ+0x2a840], R2 ;  /* 0x02a84002070075a7 */ /* 0x001064000800017f */
[----:B-1----:R-:W-:Y:S05]  /*17070*/  @!P0 NANOSLEEP.SYNCS 0x989680 ;  /* 0x009896800000895d */ /* 0x002fea0003900000 */
[----:B------:R-:W1:Y:S02]  /*17080*/  @!P0 SYNCS.PHASECHK.TRANS64 P0, [R7+URZ+0x2a840], R2 ;  /* 0x02a84002070085a7 */ /* 0x000e64000800007f */
[----:B-1----:R-:W-:Y:S05]  /*17090*/  @!P0 BRA `(.L_x_1356) ;  /* 0xfffffffc00f08947 */ /* 0x002fea000383ffff */
[----:B------:R-:W-:Y:S05]  /*170a0*/  BRA `(.L_x_1422) ;  /* 0xffffffbc00287947 */ /* 0x000fea000383ffff */
.L_x_1357:
        /* <DEDUP_REMOVED lines=8> */
.L_x_1424:
[----:B------:R-:W-:Y:S05]  /*17130*/  BSYNC B0 ;  /* 0x0000000000007941 */ /* 0x000fea0003800000 */
.L_x_1423:
[----:B------:R-:W-:Y:S02]  /*17140*/  IMAD.MOV.U32 R13, RZ, RZ, R4 ;  /* 0x000000ffff0d7224 */ /* 0x000fe400078e0004 */
[----:B------:R-:W-:Y:S02]  /*17150*/  IMAD.MOV.U32 R12, RZ, RZ, RZ ;  /* 0x000000ffff0c7224 */ /* 0x000fe400078e00ff */
[----:B------:R-:W-:Y:S02]  /*17160*/  IMAD.MOV.U32 R11, RZ, RZ, 0x181f ;  /* 0x0000181fff0b7424 */ /* 0x000fe400078e00ff */
[----:B------:R-:W-:Y:S02]  /*17170*/  IMAD.MOV.U32 R15, RZ, RZ, -0x1 ;  /* 0xffffffffff0f7424 */ /* 0x000fe400078e00ff */
[----:B------:R-:W-:Y:S02]  /*17180*/  IMAD.MOV.U32 R2, RZ, RZ, R14 ;  /* 0x000000ffff027224 */ /* 0x000fe400078e000e */
[----:B------:R-:W-:-:S07]  /*17190*/  @P0 IMAD R8, R5, 0x2, R22 ;  /* 0x0000000205080824 */ /* 0x000fce00078e0216 */
[----:B------:R-:W-:Y:S05]  /*171a0*/  WARPSYNC.COLLECTIVE R15, `(.L_x_1425) ;  /* 0x000000000f087348 */ /* 0x000fea0003c00000 */
[----:B------:R0:W1:Y:S02]  /*171b0*/  SHFL.IDX P6, R14, R13, R12, R11 ;  /* 0x0000000c0d0e7389 */ /* 0x00006400000c000b */
[----:B01----:R-:W-:Y:S01]  /*171c0*/  ENDCOLLECTIVE ;  /* 0x000000000000791b */ /* 0x003fe20003800000 */
.L_x_1425:
[----:B------:R-:W-:Y:S02]  /*171d0*/  IMAD.MOV.U32 R13, RZ, RZ, R0 ;  /* 0x000000ffff0d7224 */ /* 0x000fe400078e0000 */
[----:B------:R-:W-:Y:S02]  /*171e0*/  IMAD.MOV.U32 R12, RZ, RZ, 0x1 ;  /* 0x00000001ff0c7424 */ /* 0x000fe400078e00ff */
[----:B------:R-:W-:-:S07]  /*171f0*/  IMAD.MOV.U32 R3, RZ, RZ, R14 ;  /* 0x000000ffff037224 */ /* 0x000fce00078e000e */
[----:B------:R-:W-:Y:S05]  /*17200*/  WARPSYNC.COLLECTIVE R15, `(.L_x_1426) ;  /* 0x000000000f087348 */ /* 0x000fea0003c00000 */
[----:B------:R0:W1:Y:S02]  /*17210*/  SHFL.IDX P6, R14, R13, R12, R11 ;  /* 0x0000000c0d0e7389 */ /* 0x00006400000c000b */
[----:B01----:R-:W-:Y:S01]  /*17220*/  ENDCOLLECTIVE ;  /* 0x000000000000791b */ /* 0x003fe20003800000 */
.L_x_1426:
        /* <DEDUP_REMOVED lines=17> */
.L_x_1427:
[----:B------:R-:W-:Y:S02]  /*17340*/  @P1 IMAD R8, R5, 0x2, R22 ;  /* 0x0000000205081824 */ /* 0x000fe400078e0216 */
[----:B------:R-:W-:Y:S02]  /*17350*/  IMAD.MOV.U32 R13, RZ, RZ, R0 ;  /* 0x000000ffff0d7224 */ /* 0x000fe400078e0000 */
[----:B------:R-:W-:Y:S02]  /*17360*/  IMAD.MOV.U32 R12, RZ, RZ, 0x2 ;  /* 0x00000002ff0c7424 */ /* 0x000fe400078e00ff */
[----:B------:R-:W-:-:S07]  /*17370*/  IMAD.MOV.U32 R3, RZ, RZ, R14 ;  /* 0x000000ffff037224 */ /* 0x000fce00078e000e */
[----:B------:R-:W-:Y:S05]  /*17380*/  WARPSYNC.COLLECTIVE R15, `(.L_x_1428) ;  /* 0x000000000f087348 */ /* 0x000fea0003c00000 */
[----:B------:R0:W1:Y:S02]  /*17390*/  SHFL.IDX P6, R14, R13, R12, R11 ;  /* 0x0000000c0d0e7389 */ /* 0x00006400000c000b */
[----:B01----:R-:W-:Y:S01]  /*173a0*/  ENDCOLLECTIVE ;  /* 0x000000000000791b */ /* 0x003fe20003800000 */
.L_x_1428:
        /* <DEDUP_REMOVED lines=17> */
.L_x_1429:
[----:B------:R-:W-:Y:S02]  /*174c0*/  @P1 IMAD R8, R5, 0x2, R22 ;  /* 0x0000000205081824 */ /* 0x000fe400078e0216 */
[----:B------:R-:W-:Y:S02]  /*174d0*/  IMAD.MOV.U32 R13, RZ, RZ, R0 ;  /* 0x000000ffff0d7224 */ /* 0x000fe400078e0000 */
[----:B------:R-:W-:Y:S02]  /*174e0*/  IMAD.MOV.U32 R12, RZ, RZ, 0x3 ;  /* 0x00000003ff0c7424 */ /* 0x000fe400078e00ff */
[----:B------:R-:W-:-:S07]  /*174f0*/  IMAD.MOV.U32 R3, RZ, RZ, R14 ;  /* 0x000000ffff037224 */ /* 0x000fce00078e000e */
[----:B------:R-:W-:Y:S05]  /*17500*/  WARPSYNC.COLLECTIVE R15, `(.L_x_1430) ;  /* 0x000000000f087348 */ /* 0x000fea0003c00000 */
[----:B------:R0:W1:Y:S02]  /*17510*/  SHFL.IDX P6, R14, R13, R12, R11 ;  /* 0x0000000c0d0e7389 */ /* 0x00006400000c000b */
[----:B01----:R-:W-:Y:S01]  /*17520*/  ENDCOLLECTIVE ;  /* 0x000000000000791b */ /* 0x003fe20003800000 */
.L_x_1430:
        /* <DEDUP_REMOVED lines=17> */
.L_x_1431:
[----:B------:R-:W-:Y:S02]  /*17640*/  @P1 IMAD R8, R5, 0x2, R22 ;  /* 0x0000000205081824 */ /* 0x000fe400078e0216 */
[----:B------:R-:W-:Y:S02]  /*17650*/  IMAD.MOV.U32 R13, RZ, RZ, R0 ;  /* 0x000000ffff0d7224 */ /* 0x000fe400078e0000 */
[----:B------:R-:W-:Y:S02]  /*17660*/  IMAD.MOV.U32 R12, RZ, RZ, 0x4 ;  /* 0x00000004ff0c7424 */ /* 0x000fe400078e00ff */
[----:B------:R-:W-:-:S07]  /*17670*/  IMAD.MOV.U32 R3, RZ, RZ, R14 ;  /* 0x000000ffff037224 */ /* 0x000fce00078e000e */
[----:B------:R-:W-:Y:S05]  /*17680*/  WARPSYNC.COLLECTIVE R15, `(.L_x_1432) ;  /* 0x000000000f087348 */ /* 0x000fea0003c00000 */
[----:B------:R0:W1:Y:S02]  /*17690*/  SHFL.IDX P6, R14, R13, R12, R11 ;  /* 0x0000000c0d0e7389 */ /* 0x00006400000c000b */
[----:B01----:R-:W-:Y:S01]  /*176a0*/  ENDCOLLECTIVE ;  /* 0x000000000000791b */ /* 0x003fe20003800000 */
.L_x_1432:
        /* <DEDUP_REMOVED lines=17> */
.L_x_1433:
[----:B------:R-:W-:Y:S02]  /*177c0*/  @P1 IMAD R8, R5, 0x2, R22 ;  /* 0x0000000205081824 */ /* 0x000fe400078e0216 */
[----:B------:R-:W-:Y:S02]  /*177d0*/  IMAD.MOV.U32 R13, RZ, RZ, R0 ;  /* 0x000000ffff0d7224 */ /* 0x000fe400078e0000 */
[----:B------:R-:W-:Y:S02]  /*177e0*/  IMAD.MOV.U32 R12, RZ, RZ, 0x5 ;  /* 0x00000005ff0c7424 */ /* 0x000fe400078e00ff */
[----:B------:R-:W-:-:S07]  /*177f0*/  IMAD.MOV.U32 R3, RZ, RZ, R14 ;  /* 0x000000ffff037224 */ /* 0x000fce00078e000e */
[----:B------:R-:W-:Y:S05]  /*17800*/  WARPSYNC.COLLECTIVE R15, `(.L_x_1434) ;  /* 0x000000000f087348 */ /* 0x000fea0003c00000 */
[----:B------:R0:W1:Y:S02]  /*17810*/  SHFL.IDX P6, R14, R13, R12, R11 ;  /* 0x0000000c0d0e7389 */ /* 0x00006400000c000b */
[----:B01----:R-:W-:Y:S01]  /*17820*/  ENDCOLLECTIVE ;  /* 0x000000000000791b */ /* 0x003fe20003800000 */
.L_x_1434:
[----:B------:R-:W-:-:S05]  /*17830*/  @P1 LEA R3, P0, R9, R3, 0x1 ;  /* 0x0000000309031211 */ /* 0x000fca00078008ff */
[----:B------:R-:W-:-:S05]  /*17840*/  @P1 IMAD.X R2, RZ, RZ, R2, P0 ;  /* 0x000000ffff021224 */ /* 0x000fca00000e0602 */
[----:B------:R-:W-:Y:S01]  /*17850*/  @P1 LOP3.LUT R3, R3, R2, RZ, 0x3c, !PT ;  /* 0x0000000203031212 */ /* 0x000fe200078e3cff */
[----:B------:R-:W-:-:S03]  /*17860*/  IMAD.MOV.U32 R13, RZ, RZ, R4 ;  /* 0x000000ffff0d7224 */ /* 0x000fc600078e0004 */
[----:B------:R-:W-:-:S04]  /*17870*/  @P1 LOP3.LUT R2, R3, R2, RZ, 0x3c, !PT ;  /* 0x0000000203021212 */ /* 0x000fc800078e3cff */
[----:B------:R-:W-:Y:S01]  /*17880*/  @P1 LOP3.LUT R3, R3, R2, RZ, 0x3c, !PT ;  /* 0x0000000203031212 */ /* 0x000fe200078e3cff */
[----:B------:R-:W-:-:S07]  /*17890*/  IMAD.MOV.U32 R0, RZ, RZ, R14 ;  /* 0x000000ffff007224 */ /* 0x000fce00078e000e */
[----:B------:R-:W-:Y:S05]  /*178a0*/  WARPSYNC.COLLECTIVE R15, `(.L_x_1435) ;  /* 0x000000000f087348 */ /* 0x000fea0003c00000 */
[----:B------:R0:W1:Y:S02]  /*178b0*/  SHFL.IDX P6, R14, R13, R12, R11 ;  /* 0x0000000c0d0e7389 */ /* 0x00006400000c000b */
[----:B01----:R-:W-:Y:S01]  /*178c0*/  ENDCOLLECTIVE ;  /* 0x000000000000791b */ /* 0x003fe20003800000 */
.L_x_1435:
[----:B------:R-:W-:Y:S01]  /*178d0*/  @!PT LDS RZ, [RZ] ;  /* 0x00000000fffff984 */ /* 0x000fe20000000800 */
[----:B------:R-:W-:Y:S01]  /*178e0*/  @!PT LDS RZ, [RZ] ;  /* 0x00000000fffff984 */ /* 0x000fe20000000800 */
[----:B------:R-:W-:Y:S01]  /*178f0*/  @!PT LDS RZ, [RZ] ;  /* 0x00000000fffff984 */ /* 0x000fe20000000800 */
[----:B------:R-:W-:Y:S04]  /*17900*/  @P1 LDGSTS.E.BYPASS.LTC128B.128 [R8+0x1a400], desc[UR36][R2.64], !P4 ;  /* 0x1a40000002081fae */ /* 0x000fe8000e101d64 */
[----:B------:R-:W-:Y:S04]  /*17910*/  @P1 LDGSTS.E.BYPASS.LTC128B.128 [R8+0x1d400], desc[UR36][R2.64+0x80], !P3 ;  /* 0x1d40008002081fae */ /* 0x000fe8000d901d64 */
[----:B------:R0:W-:Y:S02]  /*17920*/  @P1 LDGSTS.E.BYPASS.LTC128B.128 [R8+0x20400], desc[UR36][R2.64+0x100], !P2 ;  /* 0x2040010002081fae */ /* 0x0001e4000d101d64 */
[----:B0-----:R-:W-:Y:S01]  /*17930*/  IMAD.MOV.U32 R2, RZ, RZ, R14 ;  /* 0x000000ffff027224 */ /* 0x001fe200078e000e */
[----:B------:R-:W-:Y:S06]  /*17940*/  BRA `(.L_x_1436) ;  /* 0xffffffb800787947 */ /* 0x000fec000383ffff */
.L_x_1362:
[----:B------:R-:W-:Y:S02]  /*17950*/  IMAD.MOV.U32 R13, RZ, RZ, R4 ;  /* 0x000000ffff0d7224 */ /* 0x000fe400078e0004 */
[----:B------:R-:W-:Y:S02]  /*17960*/  IMAD.MOV.U32 R12, RZ, RZ, RZ ;  /* 0x000000ffff0c7224 */ /* 0x000fe400078e00ff */
[----:B------:R-:W-:Y:S02]  /*17970*/  IMAD.MOV.U32 R11, RZ, RZ, 0x181f ;  /* 0x0000181fff0b7424 */ /* 0x000fe400078e00ff */
[----:B------:R-:W-:Y:S02]  /*17980*/  IMAD.MOV.U32 R15, RZ, RZ, -0x1 ;  /* 0xffffffffff0f7424 */ /* 0x000fe400078e00ff */
[----:B------:R-:W-:Y:S02]  /*17990*/  IMAD R30, R30, R6, RZ ;  /* 0x000000061e1e7224 */ /* 0x000fe400078e02ff */
[----:B------:R-:W-:-:S07]  /*179a0*/  IMAD.IADD R27, R9, 0x1, R27 ;  /* 0x00000001091b7824 */ /* 0x000fce00078e021b */
[----:B------:R-:W-:Y:S05]  /*179b0*/  WARPSYNC.COLLECTIVE R15, `(.L_x_1437) ;  /* 0x000000000f087348 */ /* 0x000fea0003c00000 */
[----:B------:R0:W1:Y:S02]  /*179c0*/  SHFL.IDX P6, R14, R13, R12, R11 ;  /* 0x0000000c0d0e7389 */ /* 0x00006400000c000b */
[----:B01----:R-:W-:Y:S01]  /*179d0*/  ENDCOLLECTIVE ;  /* 0x000000000000791b */ /* 0x003fe20003800000 */
.L_x_1437:
[C---:B------:R-:W-:Y:S01]  /*179e0*/  VIADD R5, R27.reuse, 0x10 ;  /* 0x000000101b057836 */ /* 0x040fe20000000000 */
[----:B------:R-:W-:Y:S01]  /*179f0*/  ISETP.GE.AND P1, PT, R27, R30, PT ;  /* 0x0000001e1b00720c */ /* 0x000fe20003f26270 */
[----:B------:R-:W-:Y:S02]  /*17a00*/  IMAD.MOV.U32 R13, RZ, RZ, R0 ;  /* 0x000000ffff0d7224 */ /* 0x000fe400078e0000 */
[----:B------:R-:W-:-:S10]  /*17a10*/  IMAD.MOV.U32 R2, RZ, RZ, R14 ;  /* 0x000000ffff027224 */ /* 0x000fd400078e000e */
[----:B------:R-:W-:Y:S05]  /*17a20*/  WARPSYNC.COLLECTIVE R15, `(.L_x_1438) ;  /* 0x000000000f087348 */ /* 0x000fea0003c00000 */
[----:B------:R0:W1:Y:S02]  /*17a30*/  SHFL.IDX P6, R14, R13, R12, R11 ;  /* 0x0000000c0d0e7389 */ /* 0x00006400000c000b */
[----:B01----:R-:W-:Y:S01]  /*17a40*/  ENDCOLLECTIVE ;  /* 0x000000000000791b */ /* 0x003fe20003800000 */
.L_x_1438:
        /* <DEDUP_REMOVED lines=8> */
.L_x_1439:
[----:B------:R-:W-:Y:S01]  /*17ad0*/  @!PT LDS RZ, [RZ] ;  /* 0x00000000fffff984 */ /* 0x000fe20000000800 */
[----:B------:R-:W-:Y:S01]  /*17ae0*/  @!PT LDS RZ, [RZ] ;  /* 0x00000000fffff984 */ /* 0x000fe20000000800 */
[----:B------:R-:W-:Y:S01]  /*17af0*/  @!PT LDS RZ, [RZ] ;  /* 0x00000000fffff984 */ /* 0x000fe20000000800 */
[----:B------:R-:W-:Y:S04]  /*17b00*/  @!P1 LDGSTS.E.BYPASS.LTC128B.128 [R33+0xc400], desc[UR36][R2.64], !P3 ;  /* 0x0c40000002219fae */ /* 0x000fe8000d901d64 */
[----:B------:R-:W-:Y:S04]  /*17b10*/  @!P1 LDGSTS.E.BYPASS.LTC128B.128 [R33+0x10400], desc[UR36][R2.64+0x80], !P2 ;  /* 0x1040008002219fae */ /* 0x000fe8000d101d64 */
[----:B------:R0:W-:Y:S01]  /*17b20*/  @!P1 LDGSTS.E.BYPASS.LTC128B.128 [R33+0x14400], desc[UR36][R2.64+0x100], !P0 ;  /* 0x1440010002219fae */ /* 0x0001e2000c101d64 */
[----:B------:R-:W-:Y:S01]  /*17b30*/  ISETP.GE.AND P1, PT, R5, R30, PT ;  /* 0x0000001e0500720c */ /* 0x000fe20003f26270 */
[----:B------:R-:W-:-:S02]  /*17b40*/  IMAD.MOV.U32 R13, RZ, RZ, R0 ;  /* 0x000000ffff0d7224 */ /* 0x000fc400078e0000 */
[----:B0-----:R-:W-:-:S10]  /*17b50*/  IMAD.MOV.U32 R2, RZ, RZ, R14 ;  /* 0x000000ffff027224 */ /* 0x001fd400078e000e */
[----:B------:R-:W-:Y:S05]  /*17b60*/  WARPSYNC.COLLECTIVE R15, `(.L_x_1440) ;  /* 0x000000000f087348 */ /* 0x000fea0003c00000 */
[----:B------:R0:W1:Y:S02]  /*17b70*/  SHFL.IDX P6, R14, R13, R12, R11 ;  /* 0x0000000c0d0e7389 */ /* 0x00006400000c000b */
[----:B01----:R-:W-:Y:S01]  /*17b80*/  ENDCOLLECTIVE ;  /* 0x000000000000791b */ /* 0x003fe20003800000 */
.L_x_1440:
        /* <DEDUP_REMOVED lines=8> */
.L_x_1441:
        /* <DEDUP_REMOVED lines=14> */
.L_x_1442:
        /* <DEDUP_REMOVED lines=8> */
.L_x_1443:
        /* <DEDUP_REMOVED lines=14> */
.L_x_1444:
        /* <DEDUP_REMOVED lines=8> */
.L_x_1445:
        /* <DEDUP_REMOVED lines=14> */
.L_x_1446:
        /* <DEDUP_REMOVED lines=8> */
.L_x_1447:
        /* <DEDUP_REMOVED lines=14> */
.L_x_1448:
        /* <DEDUP_REMOVED lines=8> */
.L_x_1449:
        /* <DEDUP_REMOVED lines=14> */
.L_x_1450:
        /* <DEDUP_REMOVED lines=8> */
.L_x_1451:
        /* <DEDUP_REMOVED lines=12> */
.L_x_1452:
[----:B------:R-:W-:Y:S05]  /*183b0*/  BRA `(.L_x_1453) ;  /* 0xffffffb800ec7947 */ /* 0x000fea000383ffff */
.L_x_1367:
[----:B0-----:R0:W1:Y:S02]  /*183c0*/  SYNCS.PHASECHK.TRANS64.TRYWAIT P0, [R22+URZ+0x2a820], R3 ;  /* 0x02a82003160075a7 */ /* 0x001064000800017f */
[----:B-1----:R-:W-:Y:S05]  /*183d0*/  @!P0 NANOSLEEP.SYNCS 0x989680 ;  /* 0x009896800000895d */ /* 0x002fea0003900000 */
[----:B------:R-:W1:Y:S02]  /*183e0*/  @!P0 SYNCS.PHASECHK.TRANS64 P0, [R22+URZ+0x2a820], R3 ;  /* 0x02a82003160085a7 */ /* 0x000e64000800007f */
[----:B-1----:R-:W-:Y:S05]  /*183f0*/  @!P0 BRA `(.L_x_1367) ;  /* 0xfffffffc00f08947 */ /* 0x002fea000383ffff */
[----:B------:R-:W-:Y:S05]  /*18400*/  BRA `(.L_x_1454) ;  /* 0xffffffbc00647947 */ /* 0x000fea000383ffff */
.L_x_1372:
[----:B0-----:R0:W1:Y:S02]  /*18410*/  SYNCS.PHASECHK.TRANS64.TRYWAIT P0, [R6+URZ+0x2a840], R3 ;  /* 0x02a84003060075a7 */ /* 0x001064000800017f */
[----:B-1----:R-:W-:Y:S05]  /*18420*/  @!P0 NANOSLEEP.SYNCS 0x989680 ;  /* 0x009896800000895d */ /* 0x002fea0003900000 */
[----:B------:R-:W1:Y:S02]  /*18430*/  @!P0 SYNCS.PHASECHK.TRANS64 P0, [R6+URZ+0x2a840], R3 ;  /* 0x02a84003060085a7 */ /* 0x000e64000800007f */
[----:B-1----:R-:W-:Y:S05]  /*18440*/  @!P0 BRA `(.L_x_1372) ;  /* 0xfffffffc00f08947 */ /* 0x002fea000383ffff */
[----:B------:R-:W-:Y:S05]  /*18450*/  BRA `(.L_x_1455) ;  /* 0xffffffc000287947 */ /* 0x000fea000383ffff */
.L_x_1373:
[----:B------:R-:W-:Y:S01]  /*18460*/  BSSY B1, `(.L_x_1456) ;  /* 0x0000008000017945 */ /* 0x000fe20003800000 */
[----:B------:R-:W-:Y:S02]  /*18470*/  IMAD.MOV.U32 R13, RZ, RZ, R5 ;  /* 0x000000ffff0d7224 */ /* 0x000fe400078e0005 */
[----:B------:R-:W-:Y:S02]  /*18480*/  IMAD.MOV.U32 R12, RZ, RZ, RZ ;  /* 0x000000ffff0c7224 */ /* 0x000fe400078e00ff */
[----:B------:R-:W-:Y:S02]  /*18490*/  IMAD.MOV.U32 R11, RZ, RZ, 0x181f ;  /* 0x0000181fff0b7424 */ /* 0x000fe400078e00ff */
[----:B------:R-:W-:-:S07]  /*184a0*/  IMAD.MOV.U32 R15, RZ, RZ, -0x1 ;  /* 0xffffffffff0f7424 */ /* 0x000fce00078e00ff */
[----:B--2---:R-:W-:Y:S05]  /*184b0*/  WARPSYNC.COLLECTIVE R15, `(.L_x_1457) ;  /* 0x000000000f087348 */ /* 0x004fea0003c00000 */
[----:B--2---:R0:W1:Y:S02]  /*184c0*/  SHFL.IDX P6, R14, R13, R12, R11 ;  /* 0x0000000c0d0e7389 */ /* 0x00406400000c000b */
[----:B01----:R-:W-:Y:S01]  /*184d0*/  ENDCOLLECTIVE ;  /* 0x000000000000791b */ /* 0x003fe20003800000 */
.L_x_1457:
[----:B------:R-:W-:Y:S05]  /*184e0*/  BSYNC B1 ;  /* 0x0000000000017941 */ /* 0x000fea0003800000 */
.L_x_1456:
        /* <DEDUP_REMOVED lines=10> */
.L_x_1458:
        /* <DEDUP_REMOVED lines=8> */
.L_x_1459:
[----:B------:R-:W-:-:S05]  /*18610*/  IMAD.SHL.U32 R0, R35, 0x2, RZ ;  /* 0x0000000223007824 */ /* 0x000fca00078e00ff */
[----:B------:R-:W-:-:S05]  /*18620*/  IADD3 R2, P0, R2, R0, RZ ;  /* 0x0000000002027210 */ /* 0x000fca0007f1e0ff */
[----:B------:R-:W-:Y:S02]  /*18630*/  IMAD.X R3, RZ, RZ, R3, P0 ;  /* 0x000000ffff037224 */ /* 0x000fe400000e0603 */
[----:B------:R-:W-:-:S03]  /*18640*/  IMAD.MOV.U32 R13, RZ, RZ, R9 ;  /* 0x000000ffff0d7224 */ /* 0x000fc600078e0009 */
        /* <DEDUP_REMOVED lines=10> */
.L_x_1460:
[----:B------:R-:W-:Y:S02]  /*186f0*/  IMAD.MOV.U32 R13, RZ, RZ, R5 ;  /* 0x000000ffff0d7224 */ /* 0x000fe400078e0005 */
[----:B------:R-:W-:Y:S02]  /*18700*/  IMAD.MOV.U32 R12, RZ, RZ, 0x2 ;  /* 0x00000002ff0c7424 */ /* 0x000fe400078e00ff */
[----:B------:R-:W-:-:S07]  /*18710*/  IMAD.MOV.U32 R2, RZ, RZ, R14 ;  /* 0x000000ffff027224 */ /* 0x000fce00078e000e */
[----:B------:R-:W-:Y:S05]  /*18720*/  WARPSYNC.COLLECTIVE R15, `(.L_x_1461) ;  /* 0x000000000f087348 */ /* 0x000fea0003c00000 */
[----:B------:R0:W1:Y:S02]  /*18730*/  SHFL.IDX P6, R14, R13, R12, R11 ;  /* 0x0000000c0d0e7389 */ /* 0x00006400000c000b */
[----:B01----:R-:W-:Y:S01]  /*18740*/  ENDCOLLECTIVE ;  /* 0x000000000000791b */ /* 0x003fe20003800000 */
.L_x_1461:
        /* <DEDUP_REMOVED lines=13> */
.L_x_1462:
[----:B------:R-:W-:Y:S02]  /*18820*/  IMAD.MOV.U32 R13, RZ, RZ, R5 ;  /* 0x000000ffff0d7224 */ /* 0x000fe400078e0005 */
[----:B------:R-:W-:Y:S02]  /*18830*/  IMAD.MOV.U32 R12, RZ, RZ, 0x3 ;  /* 0x00000003ff0c7424 */ /* 0x000fe400078e00ff */
[----:B------:R-:W-:-:S07]  /*18840*/  IMAD.MOV.U32 R2, RZ, RZ, R14 ;  /* 0x000000ffff027224 */ /* 0x000fce00078e000e */
[----:B------:R-:W-:Y:S05]  /*18850*/  WARPSYNC.COLLECTIVE R15, `(.L_x_1463) ;  /* 0x000000000f087348 */ /* 0x000fea0003c00000 */
[----:B------:R0:W1:Y:S02]  /*18860*/  SHFL.IDX P6, R14, R13, R12, R11 ;  /* 0x0000000c0d0e7389 */ /* 0x00006400000c000b */
[----:B01----:R-:W-:Y:S01]  /*18870*/  ENDCOLLECTIVE ;  /* 0x000000000000791b */ /* 0x003fe20003800000 */
.L_x_1463:
        /* <DEDUP_REMOVED lines=13> */
.L_x_1464:
[----:B------:R-:W-:Y:S02]  /*18950*/  IMAD.MOV.U32 R13, RZ, RZ, R5 ;  /* 0x000000ffff0d7224 */ /* 0x000fe400078e0005 */
[----:B------:R-:W-:Y:S02]  /*18960*/  IMAD.MOV.U32 R12, RZ, RZ, 0x4 ;  /* 0x00000004ff0c7424 */ /* 0x000fe400078e00ff */
[----:B------:R-:W-:-:S07]  /*18970*/  IMAD.MOV.U32 R2, RZ, RZ, R14 ;  /* 0x000000ffff027224 */ /* 0x000fce00078e000e */
[----:B------:R-:W-:Y:S05]  /*18980*/  WARPSYNC.COLLECTIVE R15, `(.L_x_1465) ;  /* 0x000000000f087348 */ /* 0x000fea0003c00000 */
[----:B------:R0:W1:Y:S02]  /*18990*/  SHFL.IDX P6, R14, R13, R12, R11 ;  /* 0x0000000c0d0e7389 */ /* 0x00006400000c000b */
[----:B01----:R-:W-:Y:S01]  /*189a0*/  ENDCOLLECTIVE ;  /* 0x000000000000791b */ /* 0x003fe20003800000 */
.L_x_1465:
        /* <DEDUP_REMOVED lines=13> */
.L_x_1466:
[----:B------:R-:W-:Y:S02]  /*18a80*/  IMAD.MOV.U32 R13, RZ, RZ, R5 ;  /* 0x000000ffff0d7224 */ /* 0x000fe400078e0005 */
[----:B------:R-:W-:Y:S02]  /*18a90*/  IMAD.MOV.U32 R12, RZ, RZ, 0x5 ;  /* 0x00000005ff0c7424 */ /* 0x000fe400078e00ff */
[----:B------:R-:W-:-:S07]  /*18aa0*/  IMAD.MOV.U32 R2, RZ, RZ, R14 ;  /* 0x000000ffff027224 */ /* 0x000fce00078e000e */
[----:B------:R-:W-:Y:S05]  /*18ab0*/  WARPSYNC.COLLECTIVE R15, `(.L_x_1467) ;  /* 0x000000000f087348 */ /* 0x000fea0003c00000 */
[----:B------:R0:W1:Y:S02]  /*18ac0*/  SHFL.IDX P6, R14, R13, R12, R11 ;  /* 0x0000000c0d0e7389 */ /* 0x00006400000c000b */
[----:B01----:R-:W-:Y:S01]  /*18ad0*/  ENDCOLLECTIVE ;  /* 0x000000000000791b */ /* 0x003fe20003800000 */
.L_x_1467:
        /* <DEDUP_REMOVED lines=13> */
.L_x_1468:
[----:B------:R-:W-:Y:S01]  /*18bb0*/  IMAD.MOV.U32 R2, RZ, RZ, R14 ;  /* 0x000000ffff027224 */ /* 0x000fe200078e000e */
[----:B------:R-:W-:Y:S06]  /*18bc0*/  BRA `(.L_x_1469) ;  /* 0xffffffbc00587947 */ /* 0x000fec000383ffff */
.L_x_1378:
[----:B-1----:R1:W4:Y:S02]  /*18bd0*/  SYNCS.PHASECHK.TRANS64.TRYWAIT P0, [R4+URZ+0x2a860], R2 ;  /* 0x02a86002040075a7 */ /* 0x002324000800017f */
[----:B----4-:R-:W-:Y:S05]  /*18be0*/  @!P0 NANOSLEEP.SYNCS 0x989680 ;  /* 0x009896800000895d */ /* 0x010fea0003900000 */
[----:B------:R-:W4:Y:S02]  /*18bf0*/  @!P0 SYNCS.PHASECHK.TRANS64 P0, [R4+URZ+0x2a860], R2 ;  /* 0x02a86002040085a7 */ /* 0x000f24000800007f */
[----:B----4-:R-:W-:Y:S05]  /*18c00*/  @!P0 BRA `(.L_x_1378) ;  /* 0xfffffffc00f08947 */ /* 0x010fea000383ffff */
[----:B------:R-:W-:Y:S05]  /*18c10*/  BRA `(.L_x_1470) ;  /* 0xffffffbc00b47947 */ /* 0x000fea000383ffff */
.L_x_1379:
        /* <DEDUP_REMOVED lines=8> */
.L_x_1472:
[----:B------:R-:W-:Y:S05]  /*18ca0*/  BSYNC B1 ;  /* 0x0000000000017941 */ /* 0x000fea0003800000 */
.L_x_1471:
        /* <DEDUP_REMOVED lines=9> */
.L_x_1473:
[----:B------:R-:W-:Y:S02]  /*18d40*/  IMAD.MOV.U32 R13, RZ, RZ, R18 ;  /* 0x000000ffff0d7224 */ /* 0x000fe400078e0012 */
[----:B------:R-:W-:Y:S02]  /*18d50*/  IMAD.MOV.U32 R12, RZ, RZ, 0x1 ;  /* 0x00000001ff0c7424 */ /* 0x000fe400078e00ff */
[----:B------:R-:W-:-:S07]  /*18d60*/  IMAD.MOV.U32 R2, RZ, RZ, R14 ;  /* 0x000000ffff027224 */ /* 0x000fce00078e000e */
[----:B------:R-:W-:Y:S05]  /*18d70*/  WARPSYNC.COLLECTIVE R15, `(.L_x_1474) ;  /* 0x000000000f087348 */ /* 0x000fea0003c00000 */
[----:B------:R0:W1:Y:S02]  /*18d80*/  SHFL.IDX P6, R14, R13, R12, R11 ;  /* 0x0000000c0d0e7389 */ /* 0x00006400000c000b */
[----:B01----:R-:W-:Y:S01]  /*18d90*/  ENDCOLLECTIVE ;  /* 0x000000000000791b */ /* 0x003fe20003800000 */
.L_x_1474:
        /* <DEDUP_REMOVED lines=15> */
.L_x_1475:
[----:B------:R-:W-:Y:S02]  /*18e90*/  IMAD.MOV.U32 R13, RZ, RZ, R18 ;  /* 0x000000ffff0d7224 */ /* 0x000fe400078e0012 */
[----:B------:R-:W-:Y:S02]  /*18ea0*/  IMAD.MOV.U32 R12, RZ, RZ, 0x2 ;  /* 0x00000002ff0c7424 */ /* 0x000fe400078e00ff */
[----:B------:R-:W-:-:S07]  /*18eb0*/  IMAD.MOV.U32 R2, RZ, RZ, R14 ;  /* 0x000000ffff027224 */ /* 0x000fce00078e000e */
[----:B------:R-:W-:Y:S05]  /*18ec0*/  WARPSYNC.COLLECTIVE R15, `(.L_x_1476) ;  /* 0x000000000f087348 */ /* 0x000fea0003c00000 */
[----:B------:R0:W1:Y:S02]  /*18ed0*/  SHFL.IDX P6, R14, R13, R12, R11 ;  /* 0x0000000c0d0e7389 */ /* 0x00006400000c000b */
[----:B01----:R-:W-:Y:S01]  /*18ee0*/  ENDCOLLECTIVE ;  /* 0x000000000000791b */ /* 0x003fe20003800000 */
.L_x_1476:
        /* <DEDUP_REMOVED lines=14> */
.L_x_1477:
[----:B------:R-:W-:Y:S02]  /*18fd0*/  IMAD.MOV.U32 R13, RZ, RZ, R18 ;  /* 0x000000ffff0d7224 */ /* 0x000fe400078e0012 */
[----:B------:R-:W-:Y:S02]  /*18fe0*/  IMAD.MOV.U32 R12, RZ, RZ, 0x3 ;  /* 0x00000003ff0c7424 */ /* 0x000fe400078e00ff */
[----:B------:R-:W-:-:S07]  /*18ff0*/  IMAD.MOV.U32 R2, RZ, RZ, R14 ;  /* 0x000000ffff027224 */ /* 0x000fce00078e000e */
[----:B------:R-:W-:Y:S05]  /*19000*/  WARPSYNC.COLLECTIVE R15, `(.L_x_1478) ;  /* 0x000000000f087348 */ /* 0x000fea0003c00000 */
[----:B------:R0:W1:Y:S02]  /*19010*/  SHFL.IDX P6, R14, R13, R12, R11 ;  /* 0x0000000c0d0e7389 */ /* 0x00006400000c000b */
[----:B01----:R-:W-:Y:S01]  /*19020*/  ENDCOLLECTIVE ;  /* 0x000000000000791b */ /* 0x003fe20003800000 */
.L_x_1478:
        /* <DEDUP_REMOVED lines=14> */
.L_x_1479:
[----:B------:R-:W-:Y:S02]  /*19110*/  IMAD.MOV.U32 R13, RZ, RZ, R18 ;  /* 0x000000ffff0d7224 */ /* 0x000fe400078e0012 */
[----:B------:R-:W-:Y:S02]  /*19120*/  IMAD.MOV.U32 R12, RZ, RZ, 0x4 ;  /* 0x00000004ff0c7424 */ /* 0x000fe400078e00ff */
[----:B------:R-:W-:-:S07]  /*19130*/  IMAD.MOV.U32 R2, RZ, RZ, R14 ;  /* 0x000000ffff027224 */ /* 0x000fce00078e000e */
[----:B------:R-:W-:Y:S05]  /*19140*/  WARPSYNC.COLLECTIVE R15, `(.L_x_1480) ;  /* 0x000000000f087348 */ /* 0x000fea0003c00000 */
[----:B------:R0:W1:Y:S02]  /*19150*/  SHFL.IDX P6, R14, R13, R12, R11 ;  /* 0x0000000c0d0e7389 */ /* 0x00006400000c000b */
[----:B01----:R-:W-:Y:S01]  /*19160*/  ENDCOLLECTIVE ;  /* 0x000000000000791b */ /* 0x003fe20003800000 */
.L_x_1480:
        /* <DEDUP_REMOVED lines=14> */
.L_x_1481:
[----:B------:R-:W-:Y:S02]  /*19250*/  IMAD.MOV.U32 R13, RZ, RZ, R18 ;  /* 0x000000ffff0d7224 */ /* 0x000fe400078e0012 */
[----:B------:R-:W-:Y:S02]  /*19260*/  IMAD.MOV.U32 R12, RZ, RZ, 0x5 ;  /* 0x00000005ff0c7424 */ /* 0x000fe400078e00ff */
[----:B------:R-:W-:-:S07]  /*19270*/  IMAD.MOV.U32 R2, RZ, RZ, R14 ;  /* 0x000000ffff027224 */ /* 0x000fce00078e000e */
[----:B------:R-:W-:Y:S05]  /*19280*/  WARPSYNC.COLLECTIVE R15, `(.L_x_1482) ;  /* 0x000000000f087348 */ /* 0x000fea0003c00000 */
[----:B------:R0:W1:Y:S02]  /*19290*/  SHFL.IDX P6, R14, R13, R12, R11 ;  /* 0x0000000c0d0e7389 */ /* 0x00006400000c000b */
[----:B01----:R-:W-:Y:S01]  /*192a0*/  ENDCOLLECTIVE ;  /* 0x000000000000791b */ /* 0x003fe20003800000 */
.L_x_1482:
        /* <DEDUP_REMOVED lines=13> */
.L_x_1483:
[----:B------:R-:W-:Y:S01]  /*19380*/  @!PT LDS RZ, [RZ] ;  /* 0x00000000fffff984 */ /* 0x000fe20000000800 */
[----:B------:R-:W-:Y:S01]  /*19390*/  @!PT LDS RZ, [RZ] ;  /* 0x00000000fffff984 */ /* 0x000fe20000000800 */
[----:B------:R-:W-:Y:S01]  /*193a0*/  @!PT LDS RZ, [RZ] ;  /* 0x00000000fffff984 */ /* 0x000fe20000000800 */
[----:B------:R1:W-:Y:S01]  /*193b0*/  LDGSTS.E.BYPASS.LTC128B.128 [R5+0x5400], desc[UR36][R2.64+0x80], !P2 ;  /* 0x0540008002057fae */ /* 0x0003e2000d101d64 */
[----:B------:R-:W-:Y:S05]  /*193c0*/  BRA `(.L_x_1484) ;  /* 0xffffffb800a07947 */ /* 0x000fea000383ffff */
.L_x_1387:
[----:B0-----:R0:W1:Y:S02]  /*193d0*/  SYNCS.PHASECHK.TRANS64.TRYWAIT P0, [R0+URZ+0x2a860], R3 ;  /* 0x02a86003000075a7 */ /* 0x001064000800017f */
[----:B-1----:R-:W-:Y:S05]  /*193e0*/  @!P0 NANOSLEEP.SYNCS 0x989680 ;  /* 0x009896800000895d */ /* 0x002fea0003900000 */
[----:B------:R-:W1:Y:S02]  /*193f0*/  @!P0 SYNCS.PHASECHK.TRANS64 P0, [R0+URZ+0x2a860], R3 ;  /* 0x02a86003000085a7 */ /* 0x000e64000800007f */
[----:B-1----:R-:W-:Y:S05]  /*19400*/  @!P0 BRA `(.L_x_1387) ;  /* 0xfffffffc00f08947 */ /* 0x002fea000383ffff */
[----:B------:R-:W-:Y:S05]  /*19410*/  BRA `(.L_x_1485) ;  /* 0xffffffbc00b07947 */ /* 0x000fea000383ffff */
.L_x_1388:
        /* <DEDUP_REMOVED lines=8> */
.L_x_1487:
[----:B------:R-:W-:Y:S05]  /*194a0*/  BSYNC B0 ;  /* 0x0000000000007941 */ /* 0x000fea0003800000 */
.L_x_1486:
        /* <DEDUP_REMOVED lines=14> */
.L_x_1488:
[----:B------:R-:W-:Y:S02]  /*19590*/  IMAD.MOV.U32 R13, RZ, RZ, R18 ;  /* 0x000000ffff0d7224 */ /* 0x000fe400078e0012 */
[----:B------:R-:W-:Y:S02]  /*195a0*/  IMAD.MOV.U32 R12, RZ, RZ, 0x1 ;  /* 0x00000001ff0c7424 */ /* 0x000fe400078e00ff */
[----:B------:R-:W-:-:S05]  /*195b0*/  IMAD.SHL.U32 R4, R4, 0x8, RZ ;  /* 0x0000000804047824 */ /* 0x000fca00078e00ff */
[----:B------:R-:W-:-:S05]  /*195c0*/  LOP3.LUT R4, R4, 0x38, RZ, 0xc0, !PT ;  /* 0x0000003804047812 */ /* 0x000fca00078ec0ff */
[----:B------:R-:W-:Y:S02]  /*195d0*/  IMAD.SHL.U32 R5, R4, 0x2, RZ ;  /* 0x0000000204057824 */ /* 0x000fe400078e00ff */
[----:B------:R-:W-:-:S03]  /*195e0*/  IMAD R4, R7, 0x2, R22 ;  /* 0x0000000207047824 */ /* 0x000fc600078e0216 */
[----:B------:R-:W-:-:S13]  /*195f0*/  IADD3 R2, P2, R14, R5, RZ ;  /* 0x000000050e027210 */ /* 0x000fda0007f5e0ff */
[----:B------:R-:W-:Y:S05]  /*19600*/  WARPSYNC.COLLECTIVE R15, `(.L_x_1489) ;  /* 0x000000000f087348 */ /* 0x000fea0003c00000 */
[----:B------:R0:W1:Y:S02]  /*19610*/  SHFL.IDX P6, R14, R13, R12, R11 ;  /* 0x0000000c0d0e7389 */ /* 0x00006400000c000b */
[----:B01----:R-:W-:Y:S01]  /*19620*/  ENDCOLLECTIVE ;  /* 0x000000000000791b */ /* 0x003fe20003800000 */
.L_x_1489:
        /* <DEDUP_REMOVED lines=13> */
.L_x_1490:
[----:B------:R-:W-:Y:S02]  /*19700*/  IMAD.MOV.U32 R13, RZ, RZ, R18 ;  /* 0x000000ffff0d7224 */ /* 0x000fe400078e0012 */
[----:B------:R-:W-:Y:S01]  /*19710*/  IMAD.MOV.U32 R12, RZ, RZ, 0x2 ;  /* 0x00000002ff0c7424 */ /* 0x000fe200078e00ff */
[----:B------:R-:W-:-:S13]  /*19720*/  IADD3 R2, P2, R14, R5, RZ ;  /* 0x000000050e027210 */ /* 0x000fda0007f5e0ff */
[----:B------:R-:W-:Y:S05]  /*19730*/  WARPSYNC.COLLECTIVE R15, `(.L_x_1491) ;  /* 0x000000000f087348 */ /* 0x000fea0003c00000 */
[----:B------:R0:W1:Y:S02]  /*19740*/  SHFL.IDX P6, R14, R13, R12, R11 ;  /* 0x0000000c0d0e7389 */ /* 0x00006400000c000b */
[----:B01----:R-:W-:Y:S01]  /*19750*/  ENDCOLLECTIVE ;  /* 0x000000000000791b */ /* 0x003fe20003800000 */
.L_x_1491:
        /* <DEDUP_REMOVED lines=13> */
.L_x_1492:
[----:B------:R-:W-:Y:S02]  /*19830*/  IMAD.MOV.U32 R13, RZ, RZ, R18 ;  /* 0x000000ffff0d7224 */ /* 0x000fe400078e0012 */
[----:B------:R-:W-:Y:S02]  /*19840*/  IMAD.MOV.U32 R12, RZ, RZ, 0x3 ;  /* 0x00000003ff0c7424 */ /* 0x000fe400078e00ff */
[----:B------:R-:W-:-:S07]  /*19850*/  IMAD.MOV.U32 R10, RZ, RZ, R14 ;  /* 0x000000ffff0a7224 */ /* 0x000fce00078e000e */
[----:B------:R-:W-:Y:S05]  /*19860*/  WARPSYNC.COLLECTIVE R15, `(.L_x_1493) ;  /* 0x000000000f087348 */ /* 0x000fea0003c00000 */
[----:B------:R0:W1:Y:S02]  /*19870*/  SHFL.IDX P6, R14, R13, R12, R11 ;  /* 0x0000000c0d0e7389 */ /* 0x00006400000c000b */
[----:B01----:R-:W-:Y:S01]  /*19880*/  ENDCOLLECTIVE ;  /* 0x000000000000791b */ /* 0x003fe20003800000 */
.L_x_1493:
        /* <DEDUP_REMOVED lines=14> */
.L_x_1494:
[----:B------:R-:W-:Y:S02]  /*19970*/  IMAD.MOV.U32 R13, RZ, RZ, R18 ;  /* 0x000000ffff0d7224 */ /* 0x000fe400078e0012 */
[----:B------:R-:W-:Y:S01]  /*19980*/  IMAD.MOV.U32 R12, RZ, RZ, 0x4 ;  /* 0x00000004ff0c7424 */ /* 0x000fe200078e00ff */
[----:B------:R-:W-:-:S13]  /*19990*/  IADD3 R2, P2, R14, R5, RZ ;  /* 0x000000050e027210 */ /* 0x000fda0007f5e0ff */
[----:B------:R-:W-:Y:S05]  /*199a0*/  WARPSYNC.COLLECTIVE R15, `(.L_x_1495) ;  /* 0x000000000f087348 */ /* 0x000fea0003c00000 */
[----:B------:R0:W1:Y:S02]  /*199b0*/  SHFL.IDX P6, R14, R13, R12, R11 ;  /* 0x0000000c0d0e7389 */ /* 0x00006400000c000b */
[----:B01----:R-:W-:Y:S01]  /*199c0*/  ENDCOLLECTIVE ;  /* 0x000000000000791b */ /* 0x003fe20003800000 */
.L_x_1495:
        /* <DEDUP_REMOVED lines=13> */
.L_x_1496:
[----:B------:R-:W-:Y:S02]  /*19aa0*/  IMAD.MOV.U32 R13, RZ, RZ, R18 ;  /* 0x000000ffff0d7224 */ /* 0x000fe400078e0012 */
[----:B------:R-:W-:Y:S02]  /*19ab0*/  IMAD.MOV.U32 R12, RZ, RZ, 0x5 ;  /* 0x00000005ff0c7424 */ /* 0x000fe400078e00ff */
[----:B------:R-:W-:-:S07]  /*19ac0*/  IMAD.MOV.U32 R10, RZ, RZ, R14 ;  /* 0x000000ffff0a7224 */ /* 0x000fce00078e000e */
[----:B------:R-:W-:Y:S05]  /*19ad0*/  WARPSYNC.COLLECTIVE R15, `(.L_x_1497) ;  /* 0x000000000f087348 */ /* 0x000fea0003c00000 */
[----:B------:R0:W1:Y:S02]  /*19ae0*/  SHFL.IDX P6, R14, R13, R12, R11 ;  /* 0x0000000c0d0e7389 */ /* 0x00006400000c000b */
[----:B01----:R-:W-:Y:S01]  /*19af0*/  ENDCOLLECTIVE ;  /* 0x000000000000791b */ /* 0x003fe20003800000 */
.L_x_1497:
        /* <DEDUP_REMOVED lines=12> */
.L_x_1498:
[----:B------:R-:W-:Y:S05]  /*19bc0*/  BRA `(.L_x_1499) ;  /* 0xffffffb800ac7947 */ /* 0x000fea000383ffff */
.L_x_1393:
        /* <DEDUP_REMOVED lines=8> */
.L_x_1501:
[----:B------:R-:W-:Y:S05]  /*19c50*/  BSYNC B0 ;  /* 0x0000000000007941 */ /* 0x000fea0003800000 */
.L_x_1500:
[----:B------:R-:W-:Y:S02]  /*19c60*/  IMAD.MOV.U32 R13, RZ, RZ, R16 ;  /* 0x000000ffff0d7224 */ /* 0x000fe400078e0010 */
[----:B------:R-:W-:Y:S02]  /*19c70*/  IMAD.MOV.U32 R12, RZ, RZ, 0x1 ;  /* 0x00000001ff0c7424 */ /* 0x000fe400078e00ff */
[----:B------:R-:W-:Y:S02]  /*19c80*/  IMAD.MOV.U32 R11, RZ, RZ, 0x1f ;  /* 0x0000001fff0b7424 */ /* 0x000fe400078e00ff */
[----:B------:R-:W-:Y:S02]  /*19c90*/  IMAD.MOV.U32 R15, RZ, RZ, -0x1 ;  /* 0xffffffffff0f7424 */ /* 0x000fe400078e00ff */
[----:B------:R-:W-:Y:S02]  /*19ca0*/  IMAD.IADD R9, R19, 0x1, R10 ;  /* 0x0000000113097824 */ /* 0x000fe400078e020a */
[----:B------:R-:W-:-:S07]  /*19cb0*/  IMAD.MOV.U32 R0, RZ, RZ, R14 ;  /* 0x000000ffff007224 */ /* 0x000fce00078e000e */
[----:B------:R-:W-:Y:S05]  /*19cc0*/  WARPSYNC.COLLECTIVE R15, `(.L_x_1502) ;  /* 0x000000000f087348 */ /* 0x000fea0003c00000 */
[----:B------:R0:W1:Y:S02]  /*19cd0*/  SHFL.IDX P6, R14, R13, R12, R11 ;  /* 0x0000000c0d0e7389 */ /* 0x00006400000c000b */
[----:B01----:R-:W-:Y:S01]  /*19ce0*/  ENDCOLLECTIVE ;  /* 0x000000000000791b */ /* 0x003fe20003800000 */
.L_x_1502:
[----:B------:R-:W-:Y:S02]  /*19cf0*/  ULDC UR4, c[0x0][0xc3c] ;  /* 0x00030f0000047ab9 */ /* 0x000fe40000000800 */
[----:B------:R-:W-:-:S13]  /*19d00*/  ISETP.GE.OR P1, PT, R9, UR4, !P0 ;  /* 0x0000000409007c0c */ /* 0x000fda000c726670 */
[----:B------:R-:W0:Y:S08]  /*19d10*/  @!P1 LDC.64 R4, c[0x0][0xc80] ;  /* 0x00032000ff049b82 */ /* 0x000e300000000a00 */
[----:B------:R-:W1:Y:S01]  /*19d20*/  @!P1 LDC.64 R2, c[0x0][0xc78] ;  /* 0x00031e00ff029b82 */ /* 0x000e620000000a00 */
[----:B------:R-:W-:Y:S02]  /*19d30*/  IMAD.MOV.U32 R17, RZ, RZ, RZ ;  /* 0x000000ffff117224 */ /* 0x000fe400078e00ff */
[----:B------:R-:W-:-:S02]  /*19d40*/  IMAD.MOV.U32 R8, RZ, RZ, RZ ;  /* 0x000000ffff087224 */ /* 0x000fc400078e00ff */
[----:B------:R-:W-:Y:S02]  /*19d50*/  IMAD.MOV.U32 R11, RZ, RZ, RZ ;  /* 0x000000ffff0b7224 */ /* 0x000fe400078e00ff */
[----:B------:R-:W-:Y:S02]  /*19d60*/  IMAD.MOV.U32 R7, RZ, RZ, R14 ;  /* 0x000000ffff077224 */ /* 0x000fe400078e000e */
[----:B0-----:R-:W-:-:S06]  /*19d70*/  @!P1 IMAD.WIDE R4, R9, 0x4, R4 ;  /* 0x0000000409049825 */ /* 0x001fcc00078e0204 */
[----:B------:R-:W2:Y:S01]  /*19d80*/  @!P1 LDG.E R4, desc[UR36][R4.64] ;  /* 0x0000002404049981 */ /* 0x000ea2000c1e1900 */
[----:B-1----:R-:W-:-:S06]  /*19d90*/  @!P1 IMAD.WIDE R2, R9, 0x4, R2 ;  /* 0x0000000409029825 */ /* 0x002fcc00078e0202 */
[----:B------:R-:W3:Y:S01]  /*19da0*/  @!P1 LDG.E R2, desc[UR36][R2.64] ;  /* 0x0000002402029981 */ /* 0x000ee2000c1e1900 */
        /* <DEDUP_REMOVED lines=11> */
.L_x_1503:
[----:B------:R-:W-:Y:S01]  /*19e60*/  IMAD.MOV.U32 R12, RZ, RZ, 0x2 ;  /* 0x00000002ff0c7424 */ /* 0x000fe200078e00ff */
[----:B------:R-:W-:-:S05]  /*19e70*/  SEL R6, R14, RZ, P1 ;  /* 0x000000ff0e067207 */ /* 0x000fca0000800000 */
[----:B------:R-:W-:-:S04]  /*19e80*/  IMAD.IADD R6, R13, 0x1, R6 ;  /* 0x000000010d067824 */ /* 0x000fc800078e0206 */
[----:B------:R-:W-:-:S07]  /*19e90*/  IMAD.MOV.U32 R13, RZ, RZ, R6 ;  /* 0x000000ffff0d7224 */ /* 0x000fce00078e0006 */
[----:B------:R-:W-:Y:S05]  /*19ea0*/  WARPSYNC.COLLECTIVE R15, `(.L_x_1504) ;  /* 0x000000000f087348 */ /* 0x000fea0003c00000 */
[----:B------:R0:W1:Y:S02]  /*19eb0*/  SHFL.UP P6, R14, R13, R12, R11 ;  /* 0x0400000c0d0e7389 */ /* 0x00006400000c000b */
[----:B01----:R-:W-:Y:S01]  /*19ec0*/  ENDCOLLECTIVE ;  /* 0x000000000000791b */ /* 0x003fe20003800000 */
.L_x_1504:
[----:B------:R-:W-:Y:S01]  /*19ed0*/  IMAD.MOV.U32 R12, RZ, RZ, 0x4 ;  /* 0x00000004ff0c7424 */ /* 0x000fe200078e00ff */
[----:B------:R-:W-:-:S05]  /*19ee0*/  SEL R3, R14, RZ, P2 ;  /* 0x000000ff0e037207 */ /* 0x000fca0001000000 */
[----:B------:R-:W-:Y:S02]  /*19ef0*/  IMAD.IADD R2, R6, 0x1, R3 ;  /* 0x0000000106027824 */ /* 0x000fe400078e0203 */
[----:B------:R-:W-:Y:S02]  /*19f00*/  IMAD.MOV.U32 R6, RZ, RZ, RZ ;  /* 0x000000ffff067224 */ /* 0x000fe400078e00ff */
[----:B------:R-:W-:-:S07]  /*19f10*/  IMAD.MOV.U32 R13, RZ, RZ, R2 ;  /* 0x000000ffff0d7224 */ /* 0x000fce00078e0002 */
[----:B------:R-:W-:Y:S05]  /*19f20*/  WARPSYNC.COLLECTIVE R15, `(.L_x_1505) ;  /* 0x000000000f087348 */ /* 0x000fea0003c00000 */
[----:B------:R0:W1:Y:S02]  /*19f30*/  SHFL.UP P6, R14, R13, R12, R11 ;  /* 0x0400000c0d0e7389 */ /* 0x00006400000c000b */
[----:B01----:R-:W-:Y:S01]  /*19f40*/  ENDCOLLECTIVE ;  /* 0x000000000000791b */ /* 0x003fe20003800000 */
.L_x_1505:
[----:B------:R-:W-:Y:S01]  /*19f50*/  IMAD.MOV.U32 R12, RZ, RZ, 0x8 ;  /* 0x00000008ff0c7424 */ /* 0x000fe200078e00ff */
[----:B------:R-:W-:-:S05]  /*19f60*/  SEL R3, R14, RZ, P3 ;  /* 0x000000ff0e037207 */ /* 0x000fca0001800000 */
[----:B------:R-:W-:-:S04]  /*19f70*/  IMAD.IADD R3, R2, 0x1, R3 ;  /* 0x0000000102037824 */ /* 0x000fc800078e0203 */
[----:B------:R-:W-:-:S07]  /*19f80*/  IMAD.MOV.U32 R13, RZ, RZ, R3 ;  /* 0x000000ffff0d7224 */ /* 0x000fce00078e0003 */
[----:B------:R-:W-:Y:S05]  /*19f90*/  WARPSYNC.COLLECTIVE R15, `(.L_x_1506) ;  /* 0x000000000f087348 */ /* 0x000fea0003c00000 */
[----:B------:R0:W1:Y:S02]  /*19fa0*/  SHFL.UP P6, R14, R13, R12, R11 ;  /* 0x0400000c0d0e7389 */ /* 0x00006400000c000b */
[----:B01----:R-:W-:Y:S01]  /*19fb0*/  ENDCOLLECTIVE ;  /* 0x000000000000791b */ /* 0x003fe20003800000 */
.L_x_1506:
[----:B------:R-:W-:Y:S01]  /*19fc0*/  IMAD.MOV.U32 R12, RZ, RZ, 0x10 ;  /* 0x00000010ff0c7424 */ /* 0x000fe200078e00ff */
[----:B------:R-:W-:-:S05]  /*19fd0*/  SEL R4, R14, RZ, P4 ;  /* 0x000000ff0e047207 */ /* 0x000fca0002000000 */
[----:B------:R-:W-:-:S04]  /*19fe0*/  IMAD.IADD R4, R3, 0x1, R4 ;  /* 0x0000000103047824 */ /* 0x000fc800078e0204 */
[----:B------:R-:W-:-:S07]  /*19ff0*/  IMAD.MOV.U32 R13, RZ, RZ, R4 ;  /* 0x000000ffff0d7224 */ /* 0x000fce00078e0004 */
[----:B------:R-:W-:Y:S05]  /*1a000*/  WARPSYNC.COLLECTIVE R15, `(.L_x_1507) ;  /* 0x000000000f087348 */ /* 0x000fea0003c00000 */
[----:B------:R0:W1:Y:S02]  /*1a010*/  SHFL.UP P6, R14, R13, R12, R11 ;  /* 0x0400000c0d0e7389 */ /* 0x00006400000c000b */
[----:B01----:R-:W-:Y:S01]  /*1a020*/  ENDCOLLECTIVE ;  /* 0x000000000000791b */ /* 0x003fe20003800000 */
.L_x_1507:
        /* <DEDUP_REMOVED lines=8> */
.L_x_1508:
[----:B------:R-:W-:Y:S05]  /*1a0b0*/  BRA `(.L_x_1509) ;  /* 0xffffffb800b87947 */ /* 0x000fea000383ffff */
.L_x_1396:
[----:B------:R-:W-:Y:S01]  /*1a0c0*/  BSSY B0, `(.L_x_1510) ;  /* 0x0000007000007945 */ /* 0x000fe20003800000 */
[----:B------:R-:W-:Y:S02]  /*1a0d0*/  IMAD.MOV.U32 R12, RZ, RZ, 0x1 ;  /* 0x00000001ff0c7424 */ /* 0x000fe400078e00ff */
[----:B------:R-:W-:Y:S02]  /*1a0e0*/  IMAD.MOV.U32 R11, RZ, RZ, RZ ;  /* 0x000000ffff0b7224 */ /* 0x000fe400078e00ff */
[----:B------:R-:W-:-:S07]  /*1a0f0*/  IMAD.MOV.U32 R15, RZ, RZ, -0x1 ;  /* 0xffffffffff0f7424 */ /* 0x000fce00078e00ff */
[----:B------:R-:W-:Y:S05]  /*1a100*/  WARPSYNC.COLLECTIVE R15, `(.L_x_1511) ;  /* 0x000000000f087348 */ /* 0x000fea0003c00000 */
[----:B------:R0:W1:Y:S02]  /*1a110*/  SHFL.UP P6, R14, R13, R12, R11 ;  /* 0x0400000c0d0e7389 */ /* 0x00006400000c000b */
[----:B01----:R-:W-:Y:S01]  /*1a120*/  ENDCOLLECTIVE ;  /* 0x000000000000791b */ /* 0x003fe20003800000 */
.L_x_1511:
[----:B------:R-:W-:Y:S05]  /*1a130*/  BSYNC B0 ;  /* 0x0000000000007941 */ /* 0x000fea0003800000 */
.L_x_1510:
        /* <DEDUP_REMOVED lines=8> */
.L_x_1512:
[----:B------:R-:W-:Y:S01]  /*1a1c0*/  IMAD.MOV.U32 R12, RZ, RZ, 0x4 ;  /* 0x00000004ff0c7424 */ /* 0x000fe200078e00ff */
[----:B------:R-:W-:-:S05]  /*1a1d0*/  SEL R2, R14, RZ, P2 ;  /* 0x000000ff0e027207 */ /* 0x000fca0001000000 */
[----:B------:R-:W-:-:S04]  /*1a1e0*/  IMAD.IADD R2, R13, 0x1, R2 ;  /* 0x000000010d027824 */ /* 0x000fc800078e0202 */
[----:B------:R-:W-:-:S07]  /*1a1f0*/  IMAD.MOV.U32 R13, RZ, RZ, R2 ;  /* 0x000000ffff0d7224 */ /* 0x000fce00078e0002 */
[----:B------:R-:W-:Y:S05]  /*1a200*/  WARPSYNC.COLLECTIVE R15, `(.L_x_1513) ;  /* 0x000000000f087348 */ /* 0x000fea0003c00000 */
[----:B------:R0:W1:Y:S02]  /*1a210*/  SHFL.UP P6, R14, R13, R12, R11 ;  /* 0x0400000c0d0e7389 */ /* 0x00006400000c000b */
[----:B01----:R-:W-:Y:S01]  /*1a220*/  ENDCOLLECTIVE ;  /* 0x000000000000791b */ /* 0x003fe20003800000 */
.L_x_1513:
[----:B------:R-:W-:Y:S01]  /*1a230*/  IMAD.MOV.U32 R12, RZ, RZ, 0x8 ;  /* 0x00000008ff0c7424 */ /* 0x000fe200078e00ff */
[----:B------:R-:W-:-:S05]  /*1a240*/  SEL R3, R14, RZ, P3 ;  /* 0x000000ff0e037207 */ /* 0x000fca0001800000 */
[----:B------:R-:W-:-:S04]  /*1a250*/  IMAD.IADD R3, R2, 0x1, R3 ;  /* 0x0000000102037824 */ /* 0x000fc800078e0203 */
[----:B------:R-:W-:-:S07]  /*1a260*/  IMAD.MOV.U32 R13, RZ, RZ, R3 ;  /* 0x000000ffff0d7224 */ /* 0x000fce00078e0003 */
[----:B------:R-:W-:Y:S05]  /*1a270*/  WARPSYNC.COLLECTIVE R15, `(.L_x_1514) ;  /* 0x000000000f087348 */ /* 0x000fea0003c00000 */
[----:B------:R0:W1:Y:S02]  /*1a280*/  SHFL.UP P6, R14, R13, R12, R11 ;  /* 0x0400000c0d0e7389 */ /* 0x00006400000c000b */
[----:B01----:R-:W-:Y:S01]  /*1a290*/  ENDCOLLECTIVE ;  /* 0x000000000000791b */ /* 0x003fe20003800000 */
.L_x_1514:
[----:B------:R-:W-:Y:S01]  /*1a2a0*/  IMAD.MOV.U32 R12, RZ, RZ, 0x10 ;  /* 0x00000010ff0c7424 */ /* 0x000fe200078e00ff */
[----:B------:R-:W-:-:S05]  /*1a2b0*/  SEL R4, R14, RZ, P4 ;  /* 0x000000ff0e047207 */ /* 0x000fca0002000000 */
[----:B------:R-:W-:-:S04]  /*1a2c0*/  IMAD.IADD R4, R3, 0x1, R4 ;  /* 0x0000000103047824 */ /* 0x000fc800078e0204 */
[----:B------:R-:W-:-:S07]  /*1a2d0*/  IMAD.MOV.U32 R13, RZ, RZ, R4 ;  /* 0x000000ffff0d7224 */ /* 0x000fce00078e0004 */
[----:B------:R-:W-:Y:S05]  /*1a2e0*/  WARPSYNC.COLLECTIVE R15, `(.L_x_1515) ;  /* 0x000000000f087348 */ /* 0x000fea0003c00000 */
[----:B------:R0:W1:Y:S02]  /*1a2f0*/  SHFL.UP P6, R14, R13, R12, R11 ;  /* 0x0400000c0d0e7389 */ /* 0x00006400000c000b */
[----:B01----:R-:W-:Y:S01]  /*1a300*/  ENDCOLLECTIVE ;  /* 0x000000000000791b */ /* 0x003fe20003800000 */
.L_x_1515:
        /* <DEDUP_REMOVED lines=8> */
.L_x_1516:
[----:B------:R-:W-:Y:S05]  /*1a390*/  BRA `(.L_x_1517) ;  /* 0xffffffb800a47947 */ /* 0x000fea000383ffff */
.L_x_1398:
[----:B------:R-:W-:Y:S01]  /*1a3a0*/  BSSY B0, `(.L_x_1518) ;  /* 0x0000006000007945 */ /* 0x000fe20003800000 */
[----:B------:R-:W-:Y:S01]  /*1a3b0*/  PLOP3.LUT P6, PT, P6, PT, PT, 0x8, 0x0 ;  /* 0x000000000000781c */ /* 0x000fe200037ce170 */
[----:B------:R-:W-:-:S12]  /*1a3c0*/  IMAD.MOV.U32 R15, RZ, RZ, -0x1 ;  /* 0xffffffffff0f7424 */ /* 0x000fd800078e00ff */
[----:B0-----:R-:W-:Y:S05]  /*1a3d0*/  WARPSYNC.COLLECTIVE R15, `(.L_x_1519) ;  /* 0x000000000f087348 */ /* 0x001fea0003c00000 */
[----:B------:R-:W-:Y:S01]  /*1a3e0*/  VOTE.ANY R14, PT, P6 ;  /* 0x00000000000e7806 */ /* 0x000fe200030e0100 */
[----:B0-----:R-:W-:Y:S06]  /*1a3f0*/  ENDCOLLECTIVE ;  /* 0x000000000000791b */ /* 0x001fec0003800000 */
.L_x_1519:
[----:B------:R-:W-:Y:S05]  /*1a400*/  BSYNC B0 ;  /* 0x0000000000007941 */ /* 0x000fea0003800000 */
.L_x_1518:
[----:B------:R-:W-:Y:S02]  /*1a410*/  IMAD.MOV.U32 R3, RZ, RZ, R14 ;  /* 0x000000ffff037224 */ /* 0x000fe400078e000e */
[----:B------:R-:W-:Y:S02]  /*1a420*/  IMAD.MOV.U32 R13, RZ, RZ, R17 ;  /* 0x000000ffff0d7224 */ /* 0x000fe400078e0011 */
[----:B------:R0:W1:Y:S01]  /*1a430*/  POPC R12, R3 ;  /* 0x00000003000c7309 */ /* 0x0000620000000000 */
[----:B------:R-:W-:Y:S02]  /*1a440*/  IMAD.MOV.U32 R11, RZ, RZ, 0x1f ;  /* 0x0000001fff0b7424 */ /* 0x000fe400078e00ff */
[----:B------:R-:W-:-:S07]  /*1a450*/  IMAD.MOV.U32 R15, RZ, RZ, -0x1 ;  /* 0xffffffffff0f7424 */ /* 0x000fce00078e00ff */
[----:B01----:R-:W-:Y:S05]  /*1a460*/  WARPSYNC.COLLECTIVE R15, `(.L_x_1520) ;  /* 0x000000000f087348 */ /* 0x003fea0003c00000 */
[----:B-1----:R1:W2:Y:S02]  /*1a470*/  SHFL.IDX P6, R14, R13, R12, R11 ;  /* 0x0000000c0d0e7389 */ /* 0x0022a400000c000b */
[----:B012---:R-:W-:Y:S01]  /*1a480*/  ENDCOLLECTIVE ;  /* 0x000000000000791b */ /* 0x007fe20003800000 */
.L_x_1520:
[----:B------:R-:W-:Y:S02]  /*1a490*/  IMAD.IADD R19, R12, 0x1, R19 ;  /* 0x000000010c137824 */ /* 0x000fe400078e0213 */
[----:B------:R-:W-:Y:S02]  /*1a4a0*/  IMAD.MOV.U32 R13, RZ, RZ, R8 ;  /* 0x000000ffff0d7224 */ /* 0x000fe400078e0008 */
[----:B------:R-:W-:-:S07]  /*1a4b0*/  IMAD.MOV.U32 R17, RZ, RZ, R14 ;  /* 0x000000ffff117224 */ /* 0x000fce00078e000e */
[----:B------:R-:W-:Y:S05]  /*1a4c0*/  WARPSYNC.COLLECTIVE R15, `(.L_x_1521) ;  /* 0x000000000f087348 */ /* 0x000fea0003c00000 */
[----:B------:R0:W1:Y:S02]  /*1a4d0*/  SHFL.IDX P6, R14, R13, R12, R11 ;  /* 0x0000000c0d0e7389 */ /* 0x00006400000c000b */
[----:B01----:R-:W-:Y:S01]  /*1a4e0*/  ENDCOLLECTIVE ;  /* 0x000000000000791b */ /* 0x003fe20003800000 */
.L_x_1521:
[----:B------:R-:W-:Y:S01]  /*1a4f0*/  IMAD.MOV.U32 R8, RZ, RZ, R14 ;  /* 0x000000ffff087224 */ /* 0x000fe200078e000e */
[----:B------:R-:W-:Y:S06]  /*1a500*/  BRA `(.L_x_1522) ;  /* 0xffffffb800887947 */ /* 0x000fec000383ffff */
.L_x_1400:
[----:B------:R-:W-:Y:S01]  /*1a510*/  BSSY B0, `(.L_x_1523) ;  /* 0x0000007000007945 */ /* 0x000fe20003800000 */
[----:B------:R-:W-:Y:S02]  /*1a520*/  IMAD.MOV.U32 R13, RZ, RZ, R2 ;  /* 0x000000ffff0d7224 */ /* 0x000fe400078e0002 */
[----:B------:R-:W-:Y:S02]  /*1a530*/  IMAD.MOV.U32 R11, RZ, RZ, 0x1f ;  /* 0x0000001fff0b7424 */ /* 0x000fe400078e00ff */
[----:B------:R-:W-:-:S07]  /*1a540*/  IMAD.MOV.U32 R15, RZ, RZ, -0x1 ;  /* 0xffffffffff0f7424 */ /* 0x000fce00078e00ff */
[----:B0-23--:R-:W-:Y:S05]  /*1a550*/  WARPSYNC.COLLECTIVE R15, `(.L_x_1524) ;  /* 0x000000000f087348 */ /* 0x00dfea0003c00000 */
[----:B------:R1:W4:Y:S02]  /*1a560*/  SHFL.IDX P6, R14, R13, R12, R11 ;  /* 0x0000000c0d0e7389 */ /* 0x00032400000c000b */
[----:B01234-:R-:W-:Y:S01]  /*1a570*/  ENDCOLLECTIVE ;  /* 0x000000000000791b */ /* 0x01ffe20003800000 */
.L_x_1524:
[----:B------:R-:W-:Y:S05]  /*1a580*/  BSYNC B0 ;  /* 0x0000000000007941 */ /* 0x000fea0003800000 */
.L_x_1523:
[----:B------:R-:W-:Y:S01]  /*1a590*/  IMAD.MOV.U32 R6, RZ, RZ, R14 ;  /* 0x000000ffff067224 */ /* 0x000fe200078e000e */
[----:B------:R-:W-:Y:S06]  /*1a5a0*/  BRA `(.L_x_1399) ;  /* 0xffffffb800787947 */ /* 0x000fec000383ffff */
.L_x_1406:
[----:B0-----:R0:W1:Y:S02]  /*1a5b0*/  SYNCS.PHASECHK.TRANS64.TRYWAIT P0, [R7+URZ+0x2a820], R0 ;  /* 0x02a82000070075a7 */ /* 0x001064000800017f */
[----:B-1----:R-:W-:Y:S05]  /*1a5c0*/  @!P0 NANOSLEEP.SYNCS 0x989680 ;  /* 0x009896800000895d */ /* 0x002fea0003900000 */
[----:B------:R-:W1:Y:S02]  /*1a5d0*/  @!P0 SYNCS.PHASECHK.TRANS64 P0, [R7+URZ+0x2a820], R0 ;  /* 0x02a82000070085a7 */ /* 0x000e64000800007f */
[----:B-1----:R-:W-:Y:S05]  /*1a5e0*/  @!P0 BRA `(.L_x_1406) ;  /* 0xfffffffc00f08947 */ /* 0x002fea000383ffff */
[----:B------:R-:W-:Y:S05]  /*1a5f0*/  BRA `(.L_x_1525) ;  /* 0xffffffc000d07947 */ /* 0x000fea000383ffff */
.L_x_1407:
        /* <DEDUP_REMOVED lines=8> */
[----:B0-2---:R-:W-:Y:S05]  /*1a680*/  WARPSYNC.COLLECTIVE R15, `(.L_x_1527) ;  /* 0x000000000f087348 */ /* 0x005fea0003c00000 */
[----:B------:R1:W3:Y:S02]  /*1a690*/  SHFL.IDX P6, R14, R13, R12, R11 ;  /* 0x0000000c0d0e7389 */ /* 0x0002e400000c000b */
[----:B0123--:R-:W-:Y:S01]  /*1a6a0*/  ENDCOLLECTIVE ;  /* 0x000000000000791b */ /* 0x00ffe20003800000 */
.L_x_1527:
[----:B------:R-:W-:Y:S05]  /*1a6b0*/  BSYNC B0 ;  /* 0x0000000000007941 */ /* 0x000fea0003800000 */
.L_x_1526:
[----:B------:R-:W-:Y:S05]  /*1a6c0*/  BRA `(.L_x_1528) ;  /* 0xffffffc000b87947 */ /* 0x000fea000383ffff */
.L_x_1410:
[----:B------:R-:W-:Y:S01]  /*1a6d0*/  BSSY B1, `(.L_x_1529) ;  /* 0x0000006000017945 */ /* 0x000fe20003800000 */
[----:B------:R-:W-:-:S07]  /*1a6e0*/  IMAD.MOV.U32 R15, RZ, RZ, -0x1 ;  /* 0xffffffffff0f7424 */ /* 0x000fce00078e00ff */
[----:B0-2---:R-:W-:Y:S05]  /*1a6f0*/  WARPSYNC.COLLECTIVE R15, `(.L_x_1530) ;  /* 0x000000000f0c7348 */ /* 0x005fea0003c00000 */
[----:B------:R-:W-:Y:S02]  /*1a700*/  ELECT P6, UR62, PT ;  /* 0x00000000003e782f */ /* 0x000fe400038c0000 */
[----:B------:R-:W-:Y:S01]  /*1a710*/  MOV R14, UR62 ;  /* 0x0000003e000e7c02 */ /* 0x000fe20008000f00 */
[----:B0-2---:R-:W-:Y:S10]  /*1a720*/  ENDCOLLECTIVE ;  /* 0x000000000000791b */ /* 0x005ff40003800000 */
.L_x_1530:
[----:B------:R-:W-:Y:S05]  /*1a730*/  BSYNC B1 ;  /* 0x0000000000017941 */ /* 0x000fea0003800000 */
.L_x_1529:
[----:B------:R-:W-:Y:S05]  /*1a740*/  BRA `(.L_x_1531) ;  /* 0xffffffc000b07947 */ /* 0x000fea000383ffff */
.L_x_1412:
[----:B0-----:R0:W1:Y:S02]  /*1a750*/  SYNCS.PHASECHK.TRANS64.TRYWAIT P1, [R5+URZ+0x2a840], R0 ;  /* 0x02a84000050075a7 */ /* 0x001064000802017f */
[----:B-1----:R-:W-:Y:S05]  /*1a760*/  @!P1 NANOSLEEP.SYNCS 0x989680 ;  /* 0x009896800000995d */ /* 0x002fea0003900000 */
[----:B------:R-:W1:Y:S02]  /*1a770*/  @!P1 SYNCS.PHASECHK.TRANS64 P1, [R5+URZ+0x2a840], R0 ;  /* 0x02a84000050095a7 */ /* 0x000e64000802007f */
[----:B-1----:R-:W-:Y:S05]  /*1a780*/  @!P1 BRA `(.L_x_1412) ;  /* 0xfffffffc00f09947 */ /* 0x002fea000383ffff */
[----:B------:R-:W-:Y:S05]  /*1a790*/  BRA `(.L_x_1532) ;  /* 0xffffffc000d87947 */ /* 0x000fea000383ffff */
.L_x_1414:
[----:B-1----:R1:W3:Y:S02]  /*1a7a0*/  SYNCS.PHASECHK.TRANS64.TRYWAIT P1, [R3+URZ+0x2a840], R2 ;  /* 0x02a84002030075a7 */ /* 0x0022e4000802017f */
[----:B---3--:R-:W-:Y:S05]  /*1a7b0*/  @!P1 NANOSLEEP.SYNCS 0x989680 ;  /* 0x009896800000995d */ /* 0x008fea0003900000 */
[----:B------:R-:W3:Y:S02]  /*1a7c0*/  @!P1 SYNCS.PHASECHK.TRANS64 P1, [R3+URZ+0x2a840], R2 ;  /* 0x02a84002030095a7 */ /* 0x000ee4000802007f */
[----:B---3--:R-:W-:Y:S05]  /*1a7d0*/  @!P1 BRA `(.L_x_1414) ;  /* 0xfffffffc00f09947 */ /* 0x008fea000383ffff */
[----:B------:R-:W-:Y:S05]  /*1a7e0*/  BRA `(.L_x_1533) ;  /* 0xffffffc000e47947 */ /* 0x000fea000383ffff */
.L_x_1416:
[----:B---3--:R3:W4:Y:S02]  /*1a7f0*/  SYNCS.PHASECHK.TRANS64.TRYWAIT P1, [R5+URZ+0x2a860], R0 ;  /* 0x02a86000050075a7 */ /* 0x008724000802017f */
[----:B----4-:R-:W-:Y:S05]  /*1a800*/  @!P1 NANOSLEEP.SYNCS 0x989680 ;  /* 0x009896800000995d */ /* 0x010fea0003900000 */
[----:B------:R-:W4:Y:S02]  /*1a810*/  @!P1 SYNCS.PHASECHK.TRANS64 P1, [R5+URZ+0x2a860], R0 ;  /* 0x02a86000050095a7 */ /* 0x000f24000802007f */
[----:B----4-:R-:W-:Y:S05]  /*1a820*/  @!P1 BRA `(.L_x_1416) ;  /* 0xfffffffc00f09947 */ /* 0x010fea000383ffff */
[----:B------:R-:W-:Y:S05]  /*1a830*/  BRA `(.L_x_1534) ;  /* 0xffffffc000e07947 */ /* 0x000fea000383ffff */
.L_x_1535:
        /* <DEDUP_REMOVED lines=12> */
.L_x_15634:


//--------------------- .text._ZN7cutlass13device_kernelIN5flash11enable_sm90INS1_16FlashAttnFwdSm90INS1_25CollectiveMainloopFwdSm90ILi2EN4cute5tupleIJNS5_1CILi1EEES8_S8_EEENS6_IJNS7_ILi128EEENS7_ILi96EEENS7_ILi192EEEEEELi128ENS_6half_tEfNS_4arch4Sm90ELb0ELb1ELb0ELb1ELb1ELb1ELb0ELb1ELb1ELb1ELb1ELb0EEENS1_21CollectiveEpilogueFwdINS6_IJSA_SA_SB_EEES9_SE_SG_Li256ELb1ELb1ELb1ELb0EEENS1_36VarlenDynamicPersistentTileSchedulerILi128ELi96ELi256ELi128ELb1ELb1ELb1ELb1ELb0ELb1EEEEEEEEEvNT_6ParamsE --------------------------
	.section	.text._ZN7cutlass13device_kernelIN5flash11enable_sm90INS1_16FlashAttnFwdSm90INS1_25CollectiveMainloopFwdSm90ILi2EN4cute5tupleIJNS5_1CILi1EEES8_S8_EEENS6_IJNS7_ILi128EEENS7_ILi96EEENS7_ILi192EEEEEELi128ENS_6half_tEfNS_4arch4Sm90ELb0ELb1ELb0ELb1ELb1ELb1ELb0ELb1ELb1ELb1ELb1ELb0EEENS1_21CollectiveEpilogueFwdINS6_IJSA_SA_SB_EEES9_SE_SG_Li256ELb1ELb1ELb1ELb0EEENS1_36VarlenDynamicPersistentTileSchedulerILi128ELi96ELi256ELi128ELb1ELb1ELb1ELb1ELb0ELb1EEEEEEEEEvNT_6ParamsE,"ax",@progbits
	.align	128
.text._ZN7cutlass13device_kernelIN5flash11enable_sm90INS1_16FlashAttnFwdSm90INS1_25CollectiveMainloopFwdSm90ILi2EN4cute5tupleIJNS5_1CILi1EEES8_S8_EEENS6_IJNS7_ILi128EEENS7_ILi96EEENS7_ILi192EEEEEELi128ENS_6half_tEfNS_4arch4Sm90ELb0ELb1ELb0ELb1ELb1ELb1ELb0ELb1ELb1ELb1ELb1ELb0EEENS1_21CollectiveEpilogueFwdINS6_IJSA_SA_SB_EEES9_SE_SG_Li256ELb1ELb1ELb1ELb0EEENS1_36VarlenDynamicPersistentTileSchedulerILi128ELi96ELi256ELi128ELb1ELb1ELb1ELb1ELb0ELb1EEEEEEEEEvNT_6ParamsE:
        .type           _ZN7cutlass13device_kernelIN5flash11enable_sm90INS1_16FlashAttnFwdSm90INS1_25CollectiveMainloopFwdSm90ILi2EN4cute5tupleIJNS5_1CILi1EEES8_S8_EEENS6_IJNS7_ILi128EEENS7_ILi96EEENS7_ILi192EEEEEELi128ENS_6half_tEfNS_4arch4Sm90ELb0ELb1ELb0ELb1ELb1ELb1ELb0ELb1ELb1ELb1ELb1ELb0EEENS1_21CollectiveEpilogueFwdINS6_IJSA_SA_SB_EEES9_SE_SG_Li256ELb1ELb1ELb1ELb0EEENS1_36VarlenDynamicPersistentTileSchedulerILi128ELi96ELi256ELi128ELb1ELb1ELb1ELb1ELb0ELb1EEEEEEEEEvNT_6ParamsE,@function
        .size           _ZN7cutlass13device_kernelIN5flash11enable_sm90INS1_16FlashAttnFwdSm90INS1_25CollectiveMainloopFwdSm90ILi2EN4cute5tupleIJNS5_1CILi1EEES8_S8_EEENS6_IJNS7_ILi128EEENS7_ILi96EEENS7_ILi192EEEEEELi128ENS_6half_tEfNS_4arch4Sm90ELb0ELb1ELb0ELb1ELb1ELb1ELb0ELb1ELb1ELb1ELb1ELb0EEENS1_21CollectiveEpilogueFwdINS6_IJSA_SA_SB_EEES9_SE_SG_Li256ELb1ELb1ELb1ELb0EEENS1_36VarlenDynamicPersistentTileSchedulerILi128ELi96ELi256ELi128ELb1ELb1ELb1ELb1ELb0ELb1EEEEEEEEEvNT_6ParamsE,(.L_x_15635 - _ZN7cutlass13device_kernelIN5flash11enable_sm90INS1_16FlashAttnFwdSm90INS1_25CollectiveMainloopFwdSm90ILi2EN4cute5tupleIJNS5_1CILi1EEES8_S8_EEENS6_IJNS7_ILi128EEENS7_ILi96EEENS7_ILi192EEEEEELi128ENS_6half_tEfNS_4arch4Sm90ELb0ELb1ELb0ELb1ELb1ELb1ELb0ELb1ELb1ELb1ELb1ELb0EEENS1_21CollectiveEpilogueFwdINS6_IJSA_SA_SB_EEES9_SE_SG_Li256ELb1ELb1ELb1ELb0EEENS1_36VarlenDynamicPersistentTileSchedulerILi128ELi96ELi256ELi128ELb1ELb1ELb1ELb1ELb0ELb1EEEEEEEEEvNT_6ParamsE)
        .other          _ZN7cutlass13device_kernelIN5flash11enable_sm90INS1_16FlashAttnFwdSm90INS1_25CollectiveMainloopFwdSm90ILi2EN4cute5tupleIJNS5_1CILi1EEES8_S8_EEENS6_IJNS7_ILi128EEENS7_ILi96EEENS7_ILi192EEEEEELi128ENS_6half_tEfNS_4arch4Sm90ELb0ELb1ELb0ELb1ELb1ELb1ELb0ELb1ELb1ELb1ELb1ELb0EEENS1_21CollectiveEpilogueFwdINS6_IJSA_SA_SB_EEES9_SE_SG_Li256ELb1ELb1ELb1ELb0EEENS1_36VarlenDynamicPersistentTileSchedulerILi128ELi96ELi256ELi128ELb1ELb1ELb1ELb1ELb0ELb1EEEEEEEEEvNT_6ParamsE,@"STO_CUDA_ENTRY STV_DEFAULT"
_ZN7cutlass13device_kernelIN5flash11enable_sm90INS1_16FlashAttnFwdSm90INS1_25CollectiveMainloopFwdSm90ILi2EN4cute5tupleIJNS5_1CILi1EEES8_S8_EEENS6_IJNS7_ILi128EEENS7_ILi96EEENS7_ILi192EEEEEELi128ENS_6half_tEfNS_4arch4Sm90ELb0ELb1ELb0ELb1ELb1ELb1ELb0ELb1ELb1ELb1ELb1ELb0EEENS1_21CollectiveEpilogueFwdINS6_IJSA_SA_SB_EEES9_SE_SG_Li256ELb1ELb1ELb1ELb0EEENS1_36VarlenDynamicPersistentTileSchedulerILi128ELi96ELi256ELi128ELb1ELb1ELb1ELb1ELb0ELb1EEEEEEEEEvNT_6ParamsE:
        /* <DEDUP_REMOVED lines=18> */
.L_x_1537:
[----:B------:R-:W-:Y:S05]  /*0120*/  BSYNC B0 ;  /* 0x0000000000007941 */ /* 0x000fea0003800000 */
.L_x_1536:
        /* <DEDUP_REMOVED lines=41> */
.L_x_1538:
        /* <DEDUP_REMOVED lines=22> */
.L_x_1539:
        /* <DEDUP_REMOVED lines=18> */
.L_x_1540:
        /* <DEDUP_REMOVED lines=22> */
.L_x_1541:
        /* <DEDUP_REMOVED lines=22> */
.L_x_1542:
[----:B0-----:R-:W-:Y:S01]  /*0900*/  UMOV UR4, 0x1 ;  /* 0x0000000100047882 */ /* 0x001fe20000000000 */
[----:B------:R-:W-:Y:S01]  /*0910*/  PLOP3.LUT P0, PT, PT, PT, UP0, 0x80, 0x0 ;  /* 0x000000000000781c */ /* 0x000fe20003f0f008 */
[----:B------:R-:W-:Y:S01]  /*0920*/  USEL UR4, UR4, 0x2, !UP0 ;  /* 0x0000000204047887 */ /* 0x000fe2000c000000 */
[----:B------:R-:W-:Y:S01]  /*0930*/  NOP ;  /* 0x0000000000007918 */ /* 0x000fe20000000000 */
[----:B------:R-:W-:Y:S01]  /*0940*/  ULDC.64 UR60, c[0x0][0x208] ;  /* 0x00008200003c7ab9 */ /* 0x000fe20000000a00 */
[----:B------:R-:W-:Y:S03]  /*0950*/  BSSY B9, `(.L_x_1543) ;  /* 0x000298a000097945 */ /* 0x000fe60003800000 */
[----:B------:R-:W-:-:S05]  /*0960*/  IMAD.U32 R3, RZ, RZ, UR4 ;  /* 0x00000004ff037e24 */ /* 0x000fca000f8e00ff */
[----:B------:R0:W-:Y:S01]  /*0970*/  STL [R1+0x58], R3 ;  /* 0x0000580301007387 */ /* 0x0001e20000100800 */
[----:B-12-4-:R-:W-:Y:S06]  /*0980*/  BAR.SYNC.DEFER_BLOCKING 0x0 ;  /* 0x0000000000007b1d */ /* 0x016fec0000010000 */
[----:B------:R-:W-:Y:S05]  /*0990*/  @!P0 BRA `(.L_x_1544) ;  /* 0x0000021400f48947 */ /* 0x000fea0003800000 */
.L_x_1545:
[----:B------:R-:W-:-:S08]  /*09a0*/  NOP ;  /* 0x0000000000007918 */ /* 0x000fd00000000000 */
[----:B------:R-:W1:Y:S02]  /*09b0*/  USETMAXREG.TRY_ALLOC.CTAPOOL UP0, 0xe8 ;  /* 0x000000e8000079c8 */ /* 0x000e640008000600 */
[----:B-1----:R-:W-:-:S13]  /*09c0*/  PLOP3.LUT P0, PT, PT, PT, UP0, 0x80, 0x0 ;  /* 0x000000000000781c */ /* 0x002fda0003f0f008 */
[----:B------:R-:W-:Y:S05]  /*09d0*/  @!P0 BRA `(.L_x_1545) ;  /* 0xfffffffc00f08947 */ /* 0x000fea000383ffff */
[----:B------:R-:W1:Y:S08]  /*09e0*/  S2UR UR4, SR_CgaCtaId ;  /* 0x00000000000479c3 */ /* 0x000e700000008800 */
[----:B------:R-:W-:Y:S06]  /*09f0*/  BAR.ARV 0x8, 0x180 ;  /* 0x0206000000007b1d */ /* 0x000fec0000002000 */
[----:B0-----:R-:W-:-:S02]  /*0a00*/  MOV R3, 0x400 ;  /* 0x0000040000037802 */ /* 0x001fc40000000f00 */
[----:B------:R-:W-:Y:S01]  /*0a10*/  BAR.SYNC.DEFER_BLOCKING 0x5, 0x180 ;  /* 0x0146000000007b1d */ /* 0x000fe20000010000 */
[----:B-1----:R-:W-:-:S05]  /*0a20*/  IMAD.U32 R172, RZ, RZ, UR4 ;  /* 0x00000004ffac7e24 */ /* 0x002fca000f8e00ff */
[----:B------:R-:W-:Y:S01]  /*0a30*/  ULDC UR4, c[0x0][0xc3c] ;  /* 0x00030f0000047ab9 */ /* 0x000fe20000000800 */
[----:B------:R-:W-:-:S05]  /*0a40*/  LEA R2, R172, R3, 0x18 ;  /* 0x00000003ac027211 */ /* 0x000fca00078ec0ff */
[----:B------:R-:W0:Y:S01]  /*0a50*/  LDS.128 R28, [R2+0x2a8d0] ;  /* 0x02a8d000021c7984 */ /* 0x000e220000000c00 */
[----:B------:R-:W-:Y:S06]  /*0a60*/  BAR.ARV 0x4, 0x180 ;  /* 0x0106000000007b1d */ /* 0x000fec0000002000 */
[----:B0-----:R-:W-:-:S13]  /*0a70*/  ISETP.GE.AND P0, PT, R31, UR4, PT ;  /* 0x000000041f007c0c */ /* 0x001fda000bf06270 */
[----:B------:R-:W-:Y:S05]  /*0a80*/  @P0 BRA `(.L_x_1546) ;  /* 0x0000029400d80947 */ /* 0x000fea0003800000 */
[----:B------:R-:W2:Y:S01]  /*0a90*/  LDL R4, [R1+0x58] ;  /* 0x0000580001047983 */ /* 0x000ea20000100800 */
[----:B------:R-:W-:Y:S01]  /*0aa0*/  VIADD R0, R0, 0xffffff80 ;  /* 0xffffff8000007836 */ /* 0x000fe20000000000 */
[----:B------:R-:W-:Y:S01]  /*0ab0*/  R2UR UR4, R2 ;  /* 0x00000000020472ca */ /* 0x000fe200000e0000 */
[----:B------:R-:W-:Y:S01]  /*0ac0*/  IMAD.MOV.U32 R209, RZ, RZ, RZ ;  /* 0x000000ffffd17224 */ /* 0x000fe200078e00ff */
[----:B------:R-:W-:Y:S01]  /*0ad0*/  MOV R175, RZ ;  /* 0x000000ff00af7202 */ /* 0x000fe20000000f00 */
[----:B------:R-:W-:Y:S01]  /*0ae0*/  IMAD.MOV.U32 R17, RZ, RZ, RZ ;  /* 0x000000ffff117224 */ /* 0x000fe200078e00ff */
[----:B------:R-:W-:Y:S01]  /*0af0*/  SHF.R.S32.HI R3, RZ, 0x1f, R0 ;  /* 0x0000001fff037819 */ /* 0x000fe20000011400 */
[----:B------:R-:W-:Y:S02]  /*0b00*/  IMAD.MOV.U32 R164, RZ, RZ, RZ ;  /* 0x000000ffffa47224 */ /* 0x000fe400078e00ff */
[----:B------:R-:W-:Y:S01]  /*0b10*/  IMAD.MOV.U32 R23, RZ, RZ, RZ ;  /* 0x000000ffff177224 */ /* 0x000fe200078e00ff */
[----:B------:R-:W-:-:S02]  /*0b20*/  LEA.HI R5, R3, R0, RZ, 0x4 ;  /* 0x0000000003057211 */ /* 0x000fc400078f20ff */
[----:B------:R-:W-:Y:S02]  /*0b30*/  LEA.HI R226, R3, R0, RZ, 0x3 ;  /* 0x0000000003e27211 */ /* 0x000fe400078f18ff */
[----:B------:R-:W-:Y:S01]  /*0b40*/  SHF.R.S32.HI R6, RZ, 0x4, R5 ;  /* 0x00000004ff067819 */ /* 0x000fe20000011405 */
[----:B------:R-:W-:Y:S01]  /*0b50*/  UIADD3 UR4, UR4, 0xc400, URZ ;  /* 0x0000c40004047890 */ /* 0x000fe2000fffe03f */
[----:B------:R-:W-:Y:S02]  /*0b60*/  LOP3.LUT R11, R226, 0xfffffff8, RZ, 0xc0, !PT ;  /* 0xfffffff8e20b7812 */ /* 0x000fe400078ec0ff */
[C---:B------:R-:W-:Y:S02]  /*0b70*/  LEA.HI R7, R5.reuse, R6, RZ, 0x1 ;  /* 0x0000000605077211 */ /* 0x040fe400078f08ff */
[----:B------:R-:W-:Y:S01]  /*0b80*/  LOP3.LUT R5, R5, 0x3fffff0, RZ, 0xc0, !PT ;  /* 0x03fffff005057812 */ /* 0x000fe200078ec0ff */
[----:B------:R-:W-:Y:S01]  /*0b90*/  IMAD.IADD R206, R0, 0x1, -R11 ;  /* 0x0000000100ce7824 */ /* 0x000fe200078e0a0b */
[----:B------:R-:W-:-:S02]  /*0ba0*/  LOP3.LUT R7, R7, 0x1ffffffe, RZ, 0xc0, !PT ;  /* 0x1ffffffe07077812 */ /* 0x000fc400078ec0ff */
[----:B------:R-:W-:Y:S01]  /*0bb0*/  SHF.R.S32.HI R226, RZ, 0x3, R226 ;  /* 0x00000003ffe27819 */ /* 0x000fe200000114e2 */
[----:B------:R-:W-:Y:S02]  /*0bc0*/  IMAD.IADD R5, R0, 0x1, -R5 ;  /* 0x0000000100057824 */ /* 0x000fe400078e0a05 */
[----:B------:R-:W-:Y:S01]  /*0bd0*/  IMAD.IADD R7, R6, 0x1, -R7 ;  /* 0x0000000106077824 */ /* 0x000fe200078e0a07 */
[----:B------:R-:W-:Y:S01]  /*0be0*/  LEA.HI R6, R3, R0, RZ, 0x5 ;  /* 0x0000000003067211 */ /* 0x000fe200078f28ff */
[----:B------:R-:W-:-:S03]  /*0bf0*/  IMAD.SHL.U32 R204, R206, 0x8, RZ ;  /* 0x00000008cecc7824 */ /* 0x000fc600078e00ff */
[----:B------:R-:W-:Y:S01]  /*0c00*/  SHF.R.S32.HI R6, RZ, 0x5, R6 ;  /* 0x00000005ff067819 */ /* 0x000fe20000011406 */
[----:B------:R-:W-:-:S04]  /*0c10*/  VIADD R205, R204, 0x40 ;  /* 0x00000040cccd7836 */ /* 0x000fc80000000000 */
[----:B------:R-:W-:Y:S01]  /*0c20*/  IMAD.SHL.U32 R187, R6, 0x200, RZ ;  /* 0x0000020006bb7824 */ /* 0x000fe200078e00ff */
[----:B--2---:R-:W-:Y:S02]  /*0c30*/  R2UR UR5, R4 ;  /* 0x00000000040572ca */ /* 0x004fe400000e0000 */
[----:B------:R-:W-:-:S04]  /*0c40*/  LEA.HI R4, R3, R0, RZ, 0x7 ;  /* 0x0000000003047211 */ /* 0x000fc800078f38ff */
[----:B------:R-:W-:Y:S02]  /*0c50*/  LOP3.LUT R229, R4, 0xffffff80, RZ, 0xc0, !PT ;  /* 0xffffff8004e57812 */ /* 0x000fe400078ec0ff */
[----:B------:R-:W-:-:S03]  /*0c60*/  SHF.R.S32.HI R14, RZ, 0x7, R4 ;  /* 0x00000007ff0e7819 */ /* 0x000fc60000011404 */
[----:B------:R-:W-:Y:S01]  /*0c70*/  IMAD.IADD R229, R0, 0x1, -R229 ;  /* 0x0000000100e57824 */ /* 0x000fe200078e0ae5 */
[----:B------:R-:W-:Y:S01]  /*0c80*/  LEA.HI R4, R4, R14, RZ, 0x1 ;  /* 0x0000000e04047211 */ /* 0x000fe200078f08ff */
[----:B------:R-:W-:Y:S01]  /*0c90*/  ULOP3.LUT UR5, UR5, 0x1, URZ, 0xfc, !UPT ;  /* 0x0000000105057892 */ /* 0x000fe2000f8efc3f */
[----:B------:R0:W-:Y:S02]  /*0ca0*/  STL [R1+0x4c], R14 ;  /* 0x00004c0e01007387 */ /* 0x0001e40000100800 */
[----:B------:R-:W-:Y:S02]  /*0cb0*/  SHF.R.S32.HI R8, RZ, 0x1f, R229 ;  /* 0x0000001fff087819 */ /* 0x000fe400000114e5 */
[----:B------:R-:W-:Y:S02]  /*0cc0*/  LOP3.LUT R4, R4, 0x3fffffe, RZ, 0xc0, !PT ;  /* 0x03fffffe04047812 */ /* 0x000fe400078ec0ff */
[CC--:B------:R-:W-:Y:S02]  /*0cd0*/  LEA.HI R10, R8.reuse, R229.reuse, RZ, 0x2 ;  /* 0x000000e5080a7211 */ /* 0x0c0fe400078f10ff */
[----:B------:R-:W-:Y:S01]  /*0ce0*/  LEA.HI R8, R8, R229, RZ, 0x5 ;  /* 0x000000e508087211 */ /* 0x000fe200078f28ff */
[----:B------:R-:W-:Y:S01]  /*0cf0*/  IMAD.IADD R4, R14, 0x1, -R4 ;  /* 0x000000010e047824 */ /* 0x000fe200078e0a04 */
[----:B------:R-:W-:-:S02]  /*0d00*/  SHF.R.S32.HI R9, RZ, 0x2, R10 ;  /* 0x00000002ff097819 */ /* 0x000fc4000001140a */
[----:B------:R-:W-:Y:S02]  /*0d10*/  SHF.R.S32.HI R12, RZ, 0x1f, R10 ;  /* 0x0000001fff0c7819 */ /* 0x000fe4000001140a */
[----:B------:R-:W-:Y:S02]  /*0d20*/  SHF.R.S32.HI R8, RZ, 0x5, R8 ;  /* 0x00000005ff087819 */ /* 0x000fe40000011408 */
[----:B------:R-:W-:Y:S02]  /*0d30*/  LEA.HI R12, R12, R9, RZ, 0x3 ;  /* 0x000000090c0c7211 */ /* 0x000fe400078f18ff */
[----:B------:R-:W-:Y:S02]  /*0d40*/  LOP3.LUT R10, R10, 0x7ffffffc, RZ, 0xc0, !PT ;  /* 0x7ffffffc0a0a7812 */ /* 0x000fe400078ec0ff */
[----:B------:R-:W-:Y:S02]  /*0d50*/  LOP3.LUT R12, R12, 0xfffffff8, RZ, 0xc0, !PT ;  /* 0xfffffff80c0c7812 */ /* 0x000fe400078ec0ff */
[----:B0-----:R-:W-:Y:S01]  /*0d60*/  SHF.R.S32.HI R14, RZ, 0x1f, R205 ;  /* 0x0000001fff0e7819 */ /* 0x001fe200000114cd */
[----:B------:R-:W-:-:S02]  /*0d70*/  IMAD.IADD R10, R229, 0x1, -R10 ;  /* 0x00000001e50a7824 */ /* 0x000fc400078e0a0a */
[----:B------:R-:W-:-:S03]  /*0d80*/  IMAD.IADD R9, R9, 0x1, -R12 ;  /* 0x0000000109097824 */ /* 0x000fc600078e0a0c */
[----:B------:R-:W-:Y:S02]  /*0d90*/  SHF.L.U32 R182, R10, 0x1, RZ ;  /* 0x000000010ab67819 */ /* 0x000fe400000006ff */
[----:B------:R-:W-:Y:S02]  /*0da0*/  LEA R13, R8, R9, 0x4 ;  /* 0x00000009080d7211 */ /* 0x000fe400078e20ff */
[----:B------:R-:W-:Y:S01]  /*0db0*/  LEA.HI R8, R3, R0, RZ, 0x2 ;  /* 0x0000000003087211 */ /* 0x000fe200078f10ff */
[C---:B------:R-:W-:Y:S01]  /*0dc0*/  VIADD R223, R182.reuse, 0x20 ;  /* 0x00000020b6df7836 */ /* 0x040fe20000000000 */
[----:B------:R-:W-:Y:S01]  /*0dd0*/  IADD3 R217, R182, 0x50, RZ ;  /* 0x00000050b6d97810 */ /* 0x000fe20007ffe0ff */
[----:B------:R-:W-:Y:S01]  /*0de0*/  IMAD R12, R4, 0x40, R13 ;  /* 0x00000040040c7824 */ /* 0x000fe200078e020d */
[----:B------:R-:W-:Y:S01]  /*0df0*/  LOP3.LUT R3, R8, 0xfffffffc, RZ, 0xc0, !PT ;  /* 0xfffffffc08037812 */ /* 0x000fe200078ec0ff */
[C---:B------:R-:W-:Y:S01]  /*0e00*/  VIADD R220, R182.reuse, 0x38 ;  /* 0x00000038b6dc7836 */ /* 0x040fe20000000000 */
[--C-:B------:R-:W-:Y:S01]  /*0e10*/  SHF.R.S32.HI R174, RZ, 0x2, R8.reuse ;  /* 0x00000002ffae7819 */ /* 0x100fe20000011408 */
[----:B------:R-:W-:Y:S01]  /*0e20*/  VIADD R214, R182, 0x68 ;  /* 0x00000068b6d67836 */ /* 0x000fe20000000000 */
[----:B------:R-:W-:Y:S01]  /*0e30*/  SHF.R.S32.HI R9, RZ, 0x1f, R8 ;  /* 0x0000001fff097819 */ /* 0x000fe20000011408 */
[----:B------:R-:W-:Y:S01]  /*0e40*/  IMAD.IADD R210, R0, 0x1, -R3 ;  /* 0x0000000100d27824 */ /* 0x000fe200078e0a03 */
[----:B------:R-:W-:Y:S01]  /*0e50*/  STL [R1+0x50], R12 ;  /* 0x0000500c01007387 */ /* 0x000fe20000100800 */
[----:B------:R-:W-:Y:S01]  /*0e60*/  IMAD R8, R6, 0x10, R5 ;  /* 0x0000001006087824 */ /* 0x000fe200078e0205 */
[----:B------:R-:W-:Y:S01]  /*0e70*/  IADD3 R5, R174, 0x40, RZ ;  /* 0x00000040ae057810 */ /* 0x000fe20007ffe0ff */
[----:B------:R-:W-:Y:S01]  /*0e80*/  IMAD.SHL.U32 R162, R210, 0x4, RZ ;  /* 0x00000004d2a27824 */ /* 0x000fe200078e00ff */
[----:B------:R-:W-:Y:S01]  /*0e90*/  LEA.HI R9, R9, R174, RZ, 0x3 ;  /* 0x000000ae09097211 */ /* 0x000fe200078f18ff */
[----:B------:R-:W-:Y:S01]  /*0ea0*/  IMAD R11, R8, 0x8, R7 ;  /* 0x00000008080b7824 */ /* 0x000fe200078e0207 */
[----:B------:R-:W-:Y:S01]  /*0eb0*/  SHF.R.S32.HI R0, RZ, 0x1f, R5 ;  /* 0x0000001fff007819 */ /* 0x000fe20000011405 */
[C---:B------:R-:W-:Y:S01]  /*0ec0*/  VIADD R177, R162.reuse, 0x20 ;  /* 0x00000020a2b17836 */ /* 0x040fe20000000000 */
[----:B------:R-:W-:Y:S01]  /*0ed0*/  LOP3.LUT R9, R9, 0xfffffff8, RZ, 0xc0, !PT ;  /* 0xfffffff809097812 */ /* 0x000fe200078ec0ff */
[----:B------:R-:W-:Y:S01]  /*0ee0*/  VIADD R176, R162, 0x40 ;  /* 0x00000040a2b07836 */ /* 0x000fe20000000000 */
[----:B------:R-:W-:Y:S01]  /*0ef0*/  LEA.HI R0, R0, R5, RZ, 0x3 ;  /* 0x0000000500007211 */ /* 0x000fe200078f18ff */
[----:B------:R-:W-:Y:S01]  /*0f00*/  IMAD.SHL.U32 R181, R5, 0x40, RZ ;  /* 0x0000004005b57824 */ /* 0x000fe200078e00ff */
[----:B------:R-:W-:Y:S01]  /*0f10*/  IADD3 R167, R162, R177, RZ ;  /* 0x000000b1a2a77210 */ /* 0x000fe20007ffe0ff */
[----:B------:R-:W-:-:S02]  /*0f20*/  IMAD.IADD R228, R174, 0x1, -R9 ;  /* 0x00000001aee47824 */ /* 0x000fc400078e0a09 */
[----:B------:R-:W-:Y:S01]  /*0f30*/  IMAD.SHL.U32 R201, R0, 0x40, RZ ;  /* 0x0000004000c97824 */ /* 0x000fe200078e00ff */
[----:B------:R-:W-:Y:S01]  /*0f40*/  SHF.R.S32.HI R0, RZ, 0x1f, R167 ;  /* 0x0000001fff007819 */ /* 0x000fe200000114a7 */
[----:B------:R-:W-:Y:S01]  /*0f50*/  IMAD.IADD R168, R162, 0x1, R176 ;  /* 0x00000001a2a87824 */ /* 0x000fe200078e02b0 */
[----:B------:R-:W-:Y:S01]  /*0f60*/  LOP3.LUT R181, R181, 0x1c0, RZ, 0xc0, !PT ;  /* 0x000001c0b5b57812 */ /* 0x000fe200078ec0ff */
[----:B------:R-:W-:Y:S01]  /*0f70*/  IMAD.SHL.U32 R185, R228, 0x40, RZ ;  /* 0x00000040e4b97824 */ /* 0x000fe200078e00ff */
[-C--:B------:R-:W-:Y:S01]  /*0f80*/  LEA.HI R170, R0, R167.reuse, RZ, 0x3 ;  /* 0x000000a700aa7211 */ /* 0x080fe200078f18ff */
[----:B------:R-:W-:Y:S01]  /*0f90*/  IMAD.SHL.U32 R18, R210, 0x8, RZ ;  /* 0x00000008d2127824 */ /* 0x000fe200078e00ff */
[----:B------:R-:W-:Y:S01]  /*0fa0*/  SHF.R.S32.HI R3, RZ, 0x1f, R168 ;  /* 0x0000001fff037819 */ /* 0x000fe200000114a8 */
[----:B------:R-:W-:Y:S01]  /*0fb0*/  VIADD R224, R182, 0x18 ;  /* 0x00000018b6e07836 */ /* 0x000fe20000000000 */
[----:B------:R-:W-:Y:S01]  /*0fc0*/  LEA.HI R0, R0, R167, RZ, 0x6 ;  /* 0x000000a700007211 */ /* 0x000fe200078f30ff */
[C---:B------:R-:W-:Y:S01]  /*0fd0*/  VIADD R221, R182.reuse, 0x30 ;  /* 0x00000030b6dd7836 */ /* 0x040fe20000000000 */
[----:B------:R-:W-:Y:S01]  /*0fe0*/  LOP3.LUT R185, R185, 0x1c0, RZ, 0xc0, !PT ;  /* 0x000001c0b9b97812 */ /* 0x000fe200078ec0ff */
[----:B------:R-:W-:Y:S01]  /*0ff0*/  VIADD R218, R182, 0x48 ;  /* 0x00000048b6da7836 */ /* 0x000fe20000000000 */
[CC--:B------:R-:W-:Y:S01]  /*1000*/  LEA.HI R5, R3.reuse, R168.reuse, RZ, 0x6 ;  /* 0x000000a803057211 */ /* 0x0c0fe200078f30ff */
[----:B------:R-:W-:Y:S01]  /*1010*/  IMAD.SHL.U32 R0, R0, 0x80, RZ ;  /* 0x0000008000007824 */ /* 0x000fe200078e00ff */
[----:B------:R-:W-:Y:S01]  /*1020*/  LEA.HI R4, R3, R168, RZ, 0x3 ;  /* 0x000000a803047211 */ /* 0x000fe200078f18ff */
[C---:B------:R-:W-:Y:S01]  /*1030*/  VIADD R215, R182.reuse, 0x60 ;  /* 0x00000060b6d77836 */ /* 0x040fe20000000000 */
[----:B------:R-:W-:Y:S01]  /*1040*/  SHF.R.U32.HI R13, RZ, 0x3, R181 ;  /* 0x00000003ff0d7819 */ /* 0x000fe200000116b5 */
[----:B------:R-:W-:Y:S01]  /*1050*/  IMAD.SHL.U32 R6, R5, 0x80, RZ ;  /* 0x0000008005067824 */ /* 0x000fe200078e00ff */
[----:B------:R-:W-:Y:S01]  /*1060*/  SHF.R.U32.HI R186, RZ, 0x3, R185 ;  /* 0x00000003ffba7819 */ /* 0x000fe200000116b9 */
[C---:B------:R-:W-:Y:S01]  /*1070*/  VIADD R212, R182.reuse, 0x78 ;  /* 0x00000078b6d47836 */ /* 0x040fe20000000000 */
[--C-:B------:R-:W-:Y:S01]  /*1080*/  LOP3.LUT R3, R185, 0x38, R170.reuse, 0xf8, !PT ;  /* 0x00000038b9037812 */ /* 0x100fe200078ef8aa */
[C---:B------:R-:W-:Y:S01]  /*1090*/  VIADD R222, R182.reuse, 0x28 ;  /* 0x00000028b6de7836 */ /* 0x040fe20000000000 */
[----:B------:R-:W-:Y:S01]  /*10a0*/  LOP3.LUT R7, R181, 0x38, R170, 0xf8, !PT ;  /* 0x00000038b5077812 */ /* 0x000fe200078ef8aa */
[C---:B------:R-:W-:Y:S01]  /*10b0*/  VIADD R219, R182.reuse, 0x40 ;  /* 0x00000040b6db7836 */ /* 0x040fe20000000000 */
[--C-:B------:R-:W-:Y:S01]  /*10c0*/  LOP3.LUT R5, R185, 0x38, R4.reuse, 0xf8, !PT ;  /* 0x00000038b9057812 */ /* 0x100fe200078ef804 */
[----:B------:R-:W-:Y:S01]  /*10d0*/  VIADD R216, R182, 0x58 ;  /* 0x00000058b6d87836 */ /* 0x000fe20000000000 */
[----:B------:R-:W-:Y:S01]  /*10e0*/  LOP3.LUT R201, R201, 0xfffffe00, RZ, 0xc0, !PT ;  /* 0xfffffe00c9c97812 */ /* 0x000fe200078ec0ff */
[----:B------:R-:W-:Y:S01]  /*10f0*/  VIADD R22, R18, 0x60 ;  /* 0x0000006012167836 */ /* 0x000fe20000000000 */
[----:B------:R-:W-:Y:S01]  /*1100*/  LOP3.LUT R0, R0, 0xffffe000, RZ, 0xc0, !PT ;  /* 0xffffe00000007812 */ /* 0x000fe200078ec0ff */
[----:B------:R-:W-:Y:S01]  /*1110*/  VIADD R160, R18, 0x80 ;  /* 0x0000008012a07836 */ /* 0x000fe20000000000 */
[-C--:B------:R-:W-:Y:S01]  /*1120*/  LOP3.LUT R3, R3, R186.reuse, RZ, 0x3c, !PT ;  /* 0x000000ba03037212 */ /* 0x080fe200078e3cff */
[----:B------:R-:W-:Y:S01]  /*1130*/  VIADD R213, R182, 0x70 ;  /* 0x00000070b6d57836 */ /* 0x000fe20000000000 */
[----:B------:R-:W-:Y:S01]  /*1140*/  LOP3.LUT R8, R7, R13, RZ, 0x3c, !PT ;  /* 0x0000000d07087212 */ /* 0x000fe200078e3cff */
[C---:B------:R-:W-:Y:S01]  /*1150*/  VIADD R179, R162.reuse, 0x10 ;  /* 0x00000010a2b37836 */ /* 0x040fe20000000000 */
[----:B------:R-:W-:Y:S01]  /*1160*/  LOP3.LUT R7, R5, R186, RZ, 0x3c, !PT ;  /* 0x000000ba05077212 */ /* 0x000fe200078e3cff */
[C---:B------:R-:W-:Y:S01]  /*1170*/  VIADD R178, R162.reuse, 0x30 ;  /* 0x00000030a2b27836 */ /* 0x040fe20000000000 */
[-C--:B------:R-:W-:Y:S01]  /*1180*/  IADD3 R5, R3, R0.reuse, R187 ;  /* 0x0000000003057210 */ /* 0x080fe20007ffe0bb */
[----:B------:R-:W-:Y:S01]  /*1190*/  VIADD R180, R162, 0x50 ;  /* 0x00000050a2b47836 */ /* 0x000fe20000000000 */
[----:B------:R-:W-:Y:S01]  /*11a0*/  IADD3 R8, R8, R0, R201 ;  /* 0x0000000008087210 */ /* 0x000fe20007ffe0c9 */
[----:B------:R-:W-:Y:S01]  /*11b0*/  IMAD.U32 R0, RZ, RZ, UR5 ;  /* 0x00000005ff007e24 */ /* 0x000fe2000f8e00ff */
[----:B------:R-:W-:-:S02]  /*11c0*/  LOP3.LUT R9, R181, 0x38, R4, 0xf8, !PT ;  /* 0x00000038b5097812 */ /* 0x000fc400078ef804 */
[----:B------:R-:W-:Y:S02]  /*11d0*/  LOP3.LUT R6, R6, 0xffffe000, RZ, 0xc0, !PT ;  /* 0xffffe00006067812 */ /* 0x000fe400078ec0ff */
[----:B------:R0:W-:Y:S01]  /*11e0*/  STL [R1+0x30], R0 ;  /* 0x0000300001007387 */ /* 0x0001e20000100800 */
[----:B------:R-:W-:Y:S02]  /*11f0*/  LOP3.LUT R9, R9, R13, RZ, 0x3c, !PT ;  /* 0x0000000d09097212 */ /* 0x000fe400078e3cff */
[-C--:B------:R-:W-:Y:S02]  /*1200*/  IADD3 R7, R7, R6.reuse, R187 ;  /* 0x0000000607077210 */ /* 0x080fe40007ffe0bb */
[----:B------:R-:W-:Y:S01]  /*1210*/  IADD3 R9, R9, R6, R201 ;  /* 0x0000000609097210 */ /* 0x000fe20007ffe0c9 */
[----:B------:R-:W-:Y:S01]  /*1220*/  IMAD.U32 R6, RZ, RZ, UR4 ;  /* 0x00000004ff067e24 */ /* 0x000fe2000f8e00ff */
[----:B------:R-:W-:Y:S02]  /*1230*/  SHF.R.S32.HI R171, RZ, 0x3, R4 ;  /* 0x00000003ffab7819 */ /* 0x000fe40000011404 */
[----:B------:R-:W-:-:S02]  /*1240*/  SHF.R.S32.HI R4, RZ, 0x1f, R224 ;  /* 0x0000001fff047819 */ /* 0x000fc400000114e0 */
[----:B0-----:R-:W-:Y:S01]  /*1250*/  LEA.HI R0, R210, R210, RZ, 0x1 ;  /* 0x000000d2d2007211 */ /* 0x001fe200078f08ff */
[----:B------:R0:W-:Y:S01]  /*1260*/  STL [R1+0x48], R6 ;  /* 0x0000480601007387 */ /* 0x0001e20000100800 */
[----:B------:R-:W-:Y:S02]  /*1270*/  SHF.R.S32.HI R4, RZ, 0x1f, R221 ;  /* 0x0000001fff047819 */ /* 0x000fe400000114dd */
[----:B------:R-:W-:Y:S02]  /*1280*/  LOP3.LUT R3, R0, 0x1ffffffe, RZ, 0xc0, !PT ;  /* 0x1ffffffe00037812 */ /* 0x000fe400078ec0ff */
[----:B------:R-:W-:Y:S02]  /*1290*/  SHF.R.S32.HI R0, RZ, 0x1f, R204 ;  /* 0x0000001fff007819 */ /* 0x000fe400000114cc */
[----:B------:R-:W-:Y:S01]  /*12a0*/  LOP3.LUT R0, R181, 0x38, R18, 0xf8, !PT ;  /* 0x00000038b5007812 */ /* 0x000fe200078ef812 */
[----:B------:R-:W-:Y:S01]  /*12b0*/  IMAD.IADD R3, R210, 0x1, -R3 ;  /* 0x00000001d2037824 */ /* 0x000fe200078e0a03 */
[----:B------:R-:W-:Y:S01]  /*12c0*/  SHF.R.S32.HI R4, RZ, 0x1f, R218 ;  /* 0x0000001fff047819 */ /* 0x000fe200000114da */
[----:B0-----:R-:W-:Y:S01]  /*12d0*/  IMAD.SHL.U32 R6, R11, 0x8, RZ ;  /* 0x000000080b067824 */ /* 0x001fe200078e00ff */
[----:B------:R-:W-:Y:S01]  /*12e0*/  LOP3.LUT R0, R201, R0, R13, 0xf6, !PT ;  /* 0x00000000c9007212 */ /* 0x000fe200078ef60d */
[----:B------:R-:W-:Y:S01]  /*12f0*/  IMAD R203, R3, 0x8, R12 ;  /* 0x0000000803cb7824 */ /* 0x000fe200078e020c */
[----:B------:R-:W-:-:S02]  /*1300*/  SHF.R.S32.HI R4, RZ, 0x1f, R215 ;  /* 0x0000001fff047819 */ /* 0x000fc400000114d7 */
[----:B------:R-:W-:Y:S01]  /*1310*/  LEA R0, R0, UR4, 0x1 ;  /* 0x0000000400007c11 */ /* 0x000fe2000f8e08ff */
[----:B------:R0:W-:Y:S01]  /*1320*/  STL [R1+0x54], R6 ;  /* 0x0000540601007387 */ /* 0x0001e20000100800 */
[----:B------:R-:W-:Y:S02]  /*1330*/  SHF.R.S32.HI R4, RZ, 0x1f, R212 ;  /* 0x0000001fff047819 */ /* 0x000fe400000114d4 */
[----:B------:R-:W-:Y:S01]  /*1340*/  LEA R4, R7, UR4, 0x1 ;  /* 0x0000000407047c11 */ /* 0x000fe2000f8e08ff */
[----:B------:R1:W-:Y:S01]  /*1350*/  STL [R1+0x40], R0 ;  /* 0x0000400001007387 */ /* 0x0003e20000100800 */
[----:B------:R-:W-:Y:S02]  /*1360*/  IADD3 R161, R18, 0xa0, RZ ;  /* 0x000000a012a17810 */ /* 0x000fe40007ffe0ff */
[----:B------:R-:W-:Y:S02]  /*1370*/  SHF.R.S32.HI R19, RZ, 0x1f, R18 ;  /* 0x0000001fff137819 */ /* 0x000fe40000011412 */
[----:B------:R-:W-:-:S02]  /*1380*/  SHF.R.S32.HI R173, RZ, 0x1f, R22 ;  /* 0x0000001fffad7819 */ /* 0x000fc40000011416 */
[----:B0-----:R-:W-:Y:S02]  /*1390*/  SHF.R.S32.HI R6, RZ, 0x1f, R222 ;  /* 0x0000001fff067819 */ /* 0x001fe400000114de */
[----:B------:R-:W-:Y:S02]  /*13a0*/  SHF.R.S32.HI R6, RZ, 0x1f, R219 ;  /* 0x0000001fff067819 */ /* 0x000fe400000114db */
[----:B-1----:R-:W-:Y:S02]  /*13b0*/  SHF.R.S32.HI R0, RZ, 0x1f, R223 ;  /* 0x0000001fff007819 */ /* 0x002fe400000114df */
[----:B------:R-:W-:Y:S02]  /*13c0*/  SHF.R.S32.HI R0, RZ, 0x1f, R220 ;  /* 0x0000001fff007819 */ /* 0x000fe400000114dc */
[----:B------:R-:W-:Y:S02]  /*13d0*/  SHF.R.S32.HI R0, RZ, 0x1f, R217 ;  /* 0x0000001fff007819 */ /* 0x000fe400000114d9 */
[----:B------:R-:W-:-:S02]  /*13e0*/  SHF.R.S32.HI R0, RZ, 0x1f, R214 ;  /* 0x0000001fff007819 */ /* 0x000fc400000114d6 */
[----:B------:R-:W-:Y:S02]  /*13f0*/  LEA R0, R5, UR4, 0x1 ;  /* 0x0000000405007c11 */ /* 0x000fe4000f8e08ff */
[----:B------:R-:W-:Y:S02]  /*1400*/  LEA R5, R8, UR4, 0x1 ;  /* 0x0000000408057c11 */ /* 0x000fe4000f8e08ff */
[----:B------:R-:W-:Y:S01]  /*1410*/  SHF.R.S32.HI R6, RZ, 0x1f, R216 ;  /* 0x0000001fff067819 */ /* 0x000fe200000114d8 */
[----:B------:R0:W-:Y:S01]  /*1420*/  STL [R1+0x44], R0 ;  /* 0x0000440001007387 */ /* 0x0001e20000100800 */
[----:B------:R-:W-:Y:S02]  /*1430*/  SHF.R.S32.HI R184, RZ, 0x1f, R160 ;  /* 0x0000001fffb87819 */ /* 0x000fe400000114a0 */
[----:B------:R-:W-:Y:S01]  /*1440*/  SHF.R.S32.HI R183, RZ, 0x1f, R161 ;  /* 0x0000001fffb77819 */ /* 0x000fe200000114a1 */
[----:B------:R1:W-:Y:S01]  /*1450*/  STL [R1+0x38], R5 ;  /* 0x0000380501007387 */ /* 0x0003e20000100800 */
[----:B------:R-:W-:-:S02]  /*1460*/  SHF.R.S32.HI R170, RZ, 0x3, R170 ;  /* 0x00000003ffaa7819 */ /* 0x000fc400000114aa */
[----:B------:R-:W-:Y:S01]  /*1470*/  SHF.R.S32.HI R6, RZ, 0x1f, R213 ;  /* 0x0000001fff067819 */ /* 0x000fe200000114d5 */
[----:B------:R1:W-:Y:S01]  /*1480*/  STL [R1+0x3c], R4 ;  /* 0x00003c0401007387 */ /* 0x0003e20000100800 */
[----:B0-----:R-:W-:-:S05]  /*1490*/  LEA R0, R9, UR4, 0x1 ;  /* 0x0000000409007c11 */ /* 0x001fca000f8e08ff */
[----:B------:R1:W-:Y:S02]  /*14a0*/  STL [R1+0x34], R0 ;  /* 0x0000340001007387 */ /* 0x0003e40000100800 */
.L_x_1853:
[----:B------:R-:W-:Y:S01]  /*14b0*/  ULDC.64 UR4, c[0x0][0xa28] ;  /* 0x00028a0000047ab9 */ /* 0x000fe20000000a00 */
[----:B0-23--:R-:W0:Y:S01]  /*14c0*/  LDC.64 R6, c[0x0][0xa08] ;  /* 0x00028200ff067b82 */ /* 0x00de220000000a00 */
[----:B------:R-:W-:Y:S01]  /*14d0*/  ISETP.NE.U32.AND P0, PT, RZ, UR4, PT ;  /* 0x00000004ff007c0c */ /* 0x000fe2000bf05070 */
[----:B------:R-:W-:Y:S01]  /*14e0*/  IMAD.MOV.U32 R13, RZ, RZ, RZ ;  /* 0x000000ffff0d7224 */ /* 0x000fe200078e00ff */
[----:B------:R-:W-:Y:S01]  /*14f0*/  MOV R129, RZ ;  /* 0x000000ff00817202 */ /* 0x000fe20000000f00 */
[----:B------:R-:W-:Y:S01]  /*1500*/  ULDC.64 UR6, c[0x0][0xa20] ;  /* 0x0002880000067ab9 */ /* 0x000fe20000000a00 */
[----:B------:R-:W-:Y:S01]  /*1510*/  ISETP.NE.AND.EX P0, PT, RZ, UR5, PT, P0 ;  /* 0x00000005ff007c0c */ /* 0x000fe2000bf05300 */
[----:B------:R-:W-:Y:S02]  /*1520*/  ULDC.64 UR4, c[0x0][0xa18] ;  /* 0x0002860000047ab9 */ /* 0x000fe40000000a00 */
[----:B------:R-:W-:-:S04]  /*1530*/  ISETP.NE.U32.AND P1, PT, RZ, UR4, PT ;  /* 0x00000004ff007c0c */ /* 0x000fc8000bf25070 */
[----:B------:R-:W-:Y:S01]  /*1540*/  ISETP.NE.AND.EX P1, PT, RZ, UR5, PT, P1 ;  /* 0x00000005ff007c0c */ /* 0x000fe2000bf25310 */
[----:B------:R-:W-:Y:S02]  /*1550*/  ULDC.64 UR4, c[0x0][0xa08] ;  /* 0x0002820000047ab9 */ /* 0x000fe40000000a00 */
[----:B------:R-:W-:-:S03]  /*1560*/  ISETP.NE.U32.AND P3, PT, RZ, UR4, PT ;  /* 0x00000004ff007c0c */ /* 0x000fc6000bf65070 */
[----:B-1--4-:R-:W1:Y:S01]  /*1570*/  @P0 LDC.64 R4, c[0x0][0xa28] ;  /* 0x00028a00ff040b82 */ /* 0x012e620000000a00 */
[----:B------:R-:W-:Y:S01]  /*1580*/  ISETP.NE.AND.EX P3, PT, RZ, UR5, PT, P3 ;  /* 0x00000005ff007c0c */ /* 0x000fe2000bf65330 */
[----:B0-----:R-:W-:-:S06]  /*1590*/  IMAD.WIDE R10, R31, 0x4, R6 ;  /* 0x000000041f0a7825 */ /* 0x001fcc00078e0206 */
[----:B------:R-:W0:Y:S01]  /*15a0*/  @P1 LDC.64 R8, c[0x0][0xa18] ;  /* 0x00028600ff081b82 */ /* 0x000e220000000a00 */
[----:B------:R-:W-:Y:S02]  /*15b0*/  ULDC UR4, c[0x0][0x288] ;  /* 0x0000a20000047ab9 */ /* 0x000fe40000000800 */
[----:B------:R-:W-:Y:S01]  /*15c0*/  IMAD.U32 R165, RZ, RZ, UR4 ;  /* 0x00000004ffa57e24 */ /* 0x000fe2000f8e00ff */
[----:B------:R-:W-:Y:S02]  /*15d0*/  ULDC.64 UR4, c[0x0][0x418] ;  /* 0x0001060000047ab9 */ /* 0x000fe40000000a00 */
[----:B------:R2:W5:Y:S01]  /*15e0*/  @P3 LDG.E R129, desc[UR60][R10.64] ;  /* 0x0000003c0a813981 */ /* 0x000562000c1e1900 */
[----:B-1----:R-:W-:-:S05]  /*15f0*/  @P0 IMAD.WIDE R4, R31, 0x4, R4 ;  /* 0x000000041f040825 */ /* 0x002fca00078e0204 */
[----:B------:R2:W5:Y:S01]  /*1600*/  @P0 LDG.E R13, desc[UR60][R4.64] ;  /* 0x0000003c040d0981 */ /* 0x000562000c1e1900 */
[----:B0-----:R-:W-:-:S05]  /*1610*/  @P1 IMAD.WIDE R6, R31, 0x4, R8 ;  /* 0x000000041f061825 */ /* 0x001fca00078e0208 */
[----:B------:R2:W5:Y:S01]  /*1620*/  @P1 LDG.E R165, desc[UR60][R6.64] ;  /* 0x0000003c06a51981 */ /* 0x000562000c1e1900 */
[----:B------:R-:W-:Y:S01]  /*1630*/  UISETP.NE.U32.AND UP0, UPT, UR4, URZ, UPT ;  /* 0x0000003f0400728c */ /* 0x000fe2000bf05070 */
[C---:B------:R-:W-:Y:S02]  /*1640*/  LOP3.LUT R3, R30.reuse, 0xff000000, RZ, 0xc0, !PT ;  /* 0xff0000001e037812 */ /* 0x040fe400078ec0ff */
[----:B------:R-:W-:Y:S01]  /*1650*/  ULDC UR4, c[0x0][0x424] ;  /* 0x0001090000047ab9 */ /* 0x000fe20000000800 */
[----:B------:R-:W-:Y:S01]  /*1660*/  UISETP.NE.AND.EX UP0, UPT, UR5, URZ, UPT, UP0 ;  /* 0x0000003f0500728c */ /* 0x000fe2000bf05300 */
[----:B------:R-:W-:Y:S02]  /*1670*/  ISETP.NE.U32.AND P2, PT, RZ, UR6, PT ;  /* 0x00000006ff007c0c */ /* 0x000fe4000bf45070 */
[----:B------:R-:W-:Y:S01]  /*1680*/  ULDC UR5, c[0x0][0x2f0] ;  /* 0x0000bc0000057ab9 */ /* 0x000fe20000000800 */
[----:B------:R-:W-:Y:S01]  /*1690*/  USEL UR4, UR4, 0x1, UP0 ;  /* 0x0000000104047887 */ /* 0x000fe20008000000 */
[----:B------:R-:W-:-:S02]  /*16a0*/  LOP3.LUT R0, R30, 0xff0000, RZ, 0xc0, !PT ;  /* 0x00ff00001e007812 */ /* 0x000fc400078ec0ff */
[----:B------:R-:W-:Y:S01]  /*16b0*/  SHF.R.U32.HI R3, RZ, 0x8, R3 ;  /* 0x00000008ff037819 */ /* 0x000fe20000011603 */
[----:B------:R-:W-:Y:S01]  /*16c0*/  UIMAD UR4, UR4, UR5, URZ ;  /* 0x00000005040472a4 */ /* 0x000fe2000f8e023f */
[----:B------:R-:W-:Y:S02]  /*16d0*/  ISETP.NE.AND.EX P2, PT, RZ, UR7, PT, P2 ;  /* 0x00000007ff007c0c */ /* 0x000fe4000bf45320 */
[----:B------:R-:W-:Y:S01]  /*16e0*/  ULDC UR5, c[0x0][0x348] ;  /* 0x0000d20000057ab9 */ /* 0x000fe20000000800 */
[----:B------:R-:W-:Y:S01]  /*16f0*/  LEA.HI R207, R0, R3, RZ, 0x10 ;  /* 0x0000000300cf7211 */ /* 0x000fe200078f80ff */
[----:B------:R-:W-:Y:S01]  /*1700*/  IMAD.MOV.U32 R208, RZ, RZ, R31 ;  /* 0x000000ffffd07224 */ /* 0x000fe200078e001f */
[----:B------:R-:W-:Y:S01]  /*1710*/  LOP3.LUT R169, R30, 0xffff, RZ, 0xc0, !PT ;  /* 0x0000ffff1ea97812 */ /* 0x000fe200078ec0ff */
[----:B--2---:R-:W-:Y:S07]  /*1720*/  @P1 BRA `(.L_x_1547) ;  /* 0x0000000000241947 */ /* 0x004fee0003800000 */
        /* <DEDUP_REMOVED lines=9> */
.L_x_1547:
[----:B------:R-:W-:Y:S02]  /*17c0*/  IMAD.U32 R25, RZ, RZ, UR5 ;  /* 0x00000005ff197e24 */ /* 0x000fe4000f8e00ff */
[----:B------:R-:W-:Y:S01]  /*17d0*/  IMAD.U32 R26, RZ, RZ, UR4 ;  /* 0x00000004ff1a7e24 */ /* 0x000fe2000f8e00ff */
[----:B------:R-:W-:Y:S06]  /*17e0*/  @!P2 BRA `(.L_x_1548) ;  /* 0x000000000010a947 */ /* 0x000fec0003800000 */
[----:B------:R-:W0:Y:S02]  /*17f0*/  LDC.64 R26, c[0x0][0xa20] ;  /* 0x00028800ff1a7b82 */ /* 0x000e240000000a00 */
[----:B0-----:R-:W-:-:S06]  /*1800*/  IMAD.WIDE R26, R31, 0x4, R26 ;  /* 0x000000041f1a7825 */ /* 0x001fcc00078e021a */
[----:B------:R0:W5:Y:S01]  /*1810*/  LDG.E R26, desc[UR60][R26.64] ;  /* 0x0000003c1a1a7981 */ /* 0x000162000c1e1900 */
[----:B------:R-:W-:Y:S05]  /*1820*/  BRA `(.L_x_1549) ;  /* 0x0000000000107947 */ /* 0x000fea0003800000 */
.L_x_1548:
[----:B------:R-:W-:Y:S05]  /*1830*/  @!P3 BRA `(.L_x_1549) ;  /* 0x00000000000cb947 */ /* 0x000fea0003800000 */
[----:B------:R-:W2:Y:S04]  /*1840*/  LDG.E R3, desc[UR60][R10.64] ;  /* 0x0000003c0a037981 */ /* 0x000ea8000c1e1900 */
[----:B------:R-:W2:Y:S02]  /*1850*/  LDG.E R26, desc[UR60][R10.64+0x4] ;  /* 0x0000043c0a1a7981 */ /* 0x000ea4000c1e1900 */
[----:B--2---:R-:W-:-:S07]  /*1860*/  IMAD.IADD R26, R26, 0x1, -R3 ;  /* 0x000000011a1a7824 */ /* 0x004fce00078e0a03 */
.L_x_1549:
[----:B------:R-:W-:Y:S01]  /*1870*/  ULDC.64 UR4, c[0x0][0xa10] ;  /* 0x0002840000047ab9 */ /* 0x000fe20000000a00 */
[----:B------:R-:W1:Y:S01]  /*1880*/  LDC R4, c[0x0][0x448] ;  /* 0x00011200ff047b82 */ /* 0x000e620000000800 */
[----:B------:R-:W-:-:S04]  /*1890*/  ISETP.NE.U32.AND P0, PT, RZ, UR4, PT ;  /* 0x00000004ff007c0c */ /* 0x000fc8000bf05070 */
[----:B------:R-:W-:Y:S01]  /*18a0*/  ISETP.NE.AND.EX P0, PT, RZ, UR5, PT, P0 ;  /* 0x00000005ff007c0c */ /* 0x000fe2000bf05300 */
[----:B------:R-:W-:Y:S02]  /*18b0*/  ULDC.64 UR4, c[0x0][0xa30] ;  /* 0x00028c0000047ab9 */ /* 0x000fe40000000a00 */
[----:B------:R-:W-:-:S04]  /*18c0*/  ISETP.NE.U32.AND P1, PT, RZ, UR4, PT ;  /* 0x00000004ff007c0c */ /* 0x000fc8000bf25070 */
[----:B------:R-:W-:-:S06]  /*18d0*/  ISETP.NE.AND.EX P1, PT, RZ, UR5, PT, P1 ;  /* 0x00000005ff007c0c */ /* 0x000fcc000bf25310 */
[----:B------:R-:W2:Y:S08]  /*18e0*/  @P0 LDC.64 R6, c[0x0][0xa10] ;  /* 0x00028400ff060b82 */ /* 0x000eb00000000a00 */
[----:B------:R-:W3:Y:S01]  /*18f0*/  @P1 LDC.64 R8, c[0x0][0xa30] ;  /* 0x00028c00ff081b82 */ /* 0x000ee20000000a00 */
[----:B--2---:R-:W-:-:S05]  /*1900*/  @P0 IMAD.WIDE R6, R31, 0x4, R6 ;  /* 0x000000041f060825 */ /* 0x004fca00078e0206 */
[----:B------:R-:W2:Y:S04]  /*1910*/  @P0 LDG.E R0, desc[UR60][R6.64] ;  /* 0x0000003c06000981 */ /* 0x000ea8000c1e1900 */
[----:B------:R-:W2:Y:S01]  /*1920*/  @P0 LDG.E R3, desc[UR60][R6.64+0x4] ;  /* 0x0000043c06030981 */ /* 0x000ea2000c1e1900 */
[----:B-----5:R-:W-:Y:S02]  /*1930*/  IMAD.MOV.U32 R140, RZ, RZ, R26 ;  /* 0x000000ffff8c7224 */ /* 0x020fe400078e001a */
[----:B---3--:R-:W-:-:S05]  /*1940*/  @P1 IMAD.WIDE R8, R31, 0x4, R8 ;  /* 0x000000041f081825 */ /* 0x008fca00078e0208 */
[----:B------:R3:W5:Y:S01]  /*1950*/  @P1 LDG.E R140, desc[UR60][R8.64] ;  /* 0x0000003c088c1981 */ /* 0x000762000c1e1900 */
[----:B-1----:R-:W-:Y:S01]  /*1960*/  ISETP.NE.AND P1, PT, R4, 0x1, PT ;  /* 0x000000010400780c */ /* 0x002fe20003f25270 */
[----:B------:R-:W-:Y:S01]  /*1970*/  IMAD.SHL.U32 R188, R29, 0x80, RZ ;  /* 0x000000801dbc7824 */ /* 0x000fe200078e00ff */
[----:B------:R-:W1:Y:S01]  /*1980*/  LDC.64 R4, c[0x0][0x9e0] ;  /* 0x00027800ff047b82 */ /* 0x000e620000000a00 */
[----:B------:R-:W-:-:S10]  /*1990*/  IMAD.IADD R12, R26, 0x1, -R13 ;  /* 0x000000011a0c7824 */ /* 0x000fd400078e0a0d */
[----:B------:R-:W4:Y:S08]  /*19a0*/  @P1 LDC R10, c[0x0][0x44c] ;  /* 0x00011300ff0a1b82 */ /* 0x000f300000000800 */
[----:B------:R-:W0:Y:S01]  /*19b0*/  @P1 LDC R11, c[0x0][0x450] ;  /* 0x00011400ff0b1b82 */ /* 0x000e220000000800 */
[----:B-1----:R-:W-:Y:S02]  /*19c0*/  ISETP.GE.AND P2, PT, R5, 0x1, PT ;  /* 0x000000010500780c */ /* 0x002fe40003f46270 */
[----:B--2---:R-:W-:Y:S01]  /*19d0*/  @P0 IADD3 R25, -R0, R3, RZ ;  /* 0x0000000300190210 */ /* 0x004fe20007ffe1ff */
[----:B------:R-:W-:-:S04]  /*19e0*/  VIADD R3, R188, 0x7f ;  /* 0x0000007fbc037836 */ /* 0x000fc80000000000 */
[----:B------:R-:W-:Y:S02]  /*19f0*/  IMAD.IADD R166, R12, 0x1, R25 ;  /* 0x000000010ca67824 */ /* 0x000fe400078e0219 */
[----:B----4-:R-:W-:-:S04]  /*1a00*/  @P1 IMAD.HI.U32 R6, R3, R10, RZ ;  /* 0x0000000a03061227 */ /* 0x010fc800078e00ff */
[C---:B------:R-:W-:Y:S01]  /*1a10*/  VIADD R0, R166.reuse, 0x5f ;  /* 0x0000005fa6007836 */ /* 0x040fe20000000000 */
[----:B0-----:R-:W-:Y:S02]  /*1a20*/  @P1 SHF.R.U32.HI R3, RZ, R11, R6 ;  /* 0x0000000bff031219 */ /* 0x001fe40000011606 */
[----:B------:R-:W-:Y:S01]  /*1a30*/  IADD3 R6, R166, 0x1, -R165 ;  /* 0x00000001a6067810 */ /* 0x000fe20007ffe8a5 */
[----:B------:R-:W-:-:S04]  /*1a40*/  IMAD.HI R0, R0, 0x2aaaaaab, RZ ;  /* 0x2aaaaaab00007827 */ /* 0x000fc800078e02ff */
[----:B------:R-:W-:Y:S01]  /*1a50*/  IMAD.IADD R3, R6, 0x1, R3 ;  /* 0x0000000106037824 */ /* 0x000fe200078e0203 */
[----:B------:R-:W-:-:S03]  /*1a60*/  SHF.R.U32.HI R141, RZ, 0x1f, R0 ;  /* 0x0000001fff8d7819 */ /* 0x000fc60000011600 */
[----:B------:R-:W-:Y:S01]  /*1a70*/  IMAD.IADD R4, R3, 0x1, R4 ;  /* 0x0000000103047824 */ /* 0x000fe200078e0204 */
[----:B------:R-:W-:Y:S01]  /*1a80*/  LEA.HI.SX32 R141, R0, R141, 0x1c ;  /* 0x0000008d008d7211 */ /* 0x000fe200078fe2ff */
[----:B---3--:R-:W-:Y:S06]  /*1a90*/  @!P2 BRA `(.L_x_1550) ;  /* 0x000000000048a947 */ /* 0x008fec0003800000 */
[C---:B------:R-:W-:Y:S01]  /*1aa0*/  ISETP.GT.AND P0, PT, R3.reuse, RZ, PT ;  /* 0x000000ff0300720c */ /* 0x040fe20003f04270 */
[----:B------:R-:W-:Y:S01]  /*1ab0*/  BSSY B0, `(.L_x_1551) ;  /* 0x000000e000007945 */ /* 0x000fe20003800000 */
[----:B------:R-:W-:-:S11]  /*1ac0*/  IADD3 R0, R3, -0x1, RZ ;  /* 0xffffffff03007810 */ /* 0x000fd60007ffe0ff */
        /* <DEDUP_REMOVED lines=8> */
.L_x_1552:
[----:B------:R-:W-:-:S13]  /*1b50*/  ISETP.NE.AND P0, PT, R5, 0x1, PT ;  /* 0x000000010500780c */ /* 0x000fda0003f05270 */
[----:B------:R-:W0:Y:S02]  /*1b60*/  @P0 LDC.64 R6, c[0x0][0x9e8] ;  /* 0x00027a00ff060b82 */ /* 0x000e240000000a00 */
[----:B0-----:R-:W-:-:S05]  /*1b70*/  @P0 IMAD.HI.U32 R6, R0, R6, RZ ;  /* 0x0000000600060227 */ /* 0x001fca00078e00ff */
[----:B------:R-:W-:-:S07]  /*1b80*/  @P0 SHF.R.U32.HI R0, RZ, R7, R6 ;  /* 0x00000007ff000219 */ /* 0x000fce0000011606 */
.L_x_1553:
[----:B------:R-:W-:Y:S05]  /*1b90*/  BSYNC B0 ;  /* 0x0000000000007941 */ /* 0x000fea0003800000 */
.L_x_1551:
[----:B------:R-:W-:-:S05]  /*1ba0*/  IMAD R3, R0, R5, R5 ;  /* 0x0000000500037224 */ /* 0x000fca00078e0205 */
[----:B------:R-:W-:-:S07]  /*1bb0*/  VIMNMX R4, R4, R3, PT ;  /* 0x0000000304047248 */ /* 0x000fce0003fe0100 */
.L_x_1550:
[----:B------:R-:W0:Y:S01]  /*1bc0*/  @P1 LDC R3, c[0x0][0x44c] ;  /* 0x00011300ff031b82 */ /* 0x000e220000000800 */
[----:B------:R-:W-:Y:S01]  /*1bd0*/  VIADD R4, R4, 0x5f ;  /* 0x0000005f04047836 */ /* 0x000fe20000000000 */
[----:B------:R-:W-:Y:S01]  /*1be0*/  ULDC UR4, c[0x0][0x9dc] ;  /* 0x0002770000047ab9 */ /* 0x000fe20000000800 */
[----:B------:R-:W-:Y:S02]  /*1bf0*/  IMAD.MOV.U32 R0, RZ, RZ, R188 ;  /* 0x000000ffff007224 */ /* 0x000fe400078e00bc */
[----:B------:R-:W-:-:S03]  /*1c00*/  IMAD.HI R4, R4, 0x2aaaaaab, RZ ;  /* 0x2aaaaaab04047827 */ /* 0x000fc600078e02ff */
[----:B------:R-:W1:Y:S01]  /*1c10*/  @P1 LDC R7, c[0x0][0x450] ;  /* 0x00011400ff071b82 */ /* 0x000e620000000800 */
[----:B------:R-:W-:Y:S02]  /*1c20*/  IMAD.IADD R193, R166, 0x1, -R165 ;  /* 0x00000001a6c17824 */ /* 0x000fe400078e0aa5 */
        /* <DEDUP_REMOVED lines=18> */
.L_x_1556:
[----:B------:R-:W-:-:S13]  /*1d50*/  ISETP.NE.AND P0, PT, R5, 0x1, PT ;  /* 0x000000010500780c */ /* 0x000fda0003f05270 */
[----:B------:R-:W0:Y:S02]  /*1d60*/  @P0 LDC.64 R6, c[0x0][0x9e8] ;  /* 0x00027a00ff060b82 */ /* 0x000e240000000a00 */
[----:B0-----:R-:W-:-:S05]  /*1d70*/  @P0 IMAD.HI.U32 R4, R0, R6, RZ ;  /* 0x0000000600040227 */ /* 0x001fca00078e00ff */
[----:B------:R-:W-:-:S07]  /*1d80*/  @P0 SHF.R.U32.HI R0, RZ, R7, R4 ;  /* 0x00000007ff000219 */ /* 0x000fce0000011604 */
.L_x_1557:
[----:B------:R-:W-:Y:S05]  /*1d90*/  BSYNC B0 ;  /* 0x0000000000007941 */ /* 0x000fea0003800000 */
.L_x_1555:
[----:B------:R-:W-:-:S05]  /*1da0*/  IMAD R0, R0, R5, RZ ;  /* 0x0000000500007224 */ /* 0x000fca00078e02ff */
[----:B------:R-:W-:-:S07]  /*1db0*/  VIMNMX R3, R3, R0, !PT ;  /* 0x0000000003037248 */ /* 0x000fce0007fe0100 */
.L_x_1554:
[----:B------:R-:W-:Y:S01]  /*1dc0*/  IMAD.HI R3, R3, 0x2aaaaaab, RZ ;  /* 0x2aaaaaab03037827 */ /* 0x000fe200078e02ff */
[----:B------:R-:W-:Y:S01]  /*1dd0*/  BSSY B0, `(.L_x_1558) ;  /* 0x0000028000007945 */ /* 0x000fe20003800000 */
[----:B------:R-:W-:Y:S02]  /*1de0*/  LOP3.LUT R211, R207, 0xff, RZ, 0xc0, !PT ;  /* 0x000000ffcfd37812 */ /* 0x000fe400078ec0ff */
[----:B------:R-:W-:Y:S02]  /*1df0*/  SHF.R.U32.HI R207, RZ, 0x10, R207 ;  /* 0x00000010ffcf7819 */ /* 0x000fe400000116cf */
[----:B------:R-:W-:-:S04]  /*1e00*/  SHF.R.U32.HI R0, RZ, 0x1f, R3 ;  /* 0x0000001fff007819 */ /* 0x000fc80000011603 */
[----:B------:R-:W-:-:S04]  /*1e10*/  LEA.HI.SX32 R0, R3, R0, 0x1c ;  /* 0x0000000003007211 */ /* 0x000fc800078fe2ff */
[----:B------:R-:W-:Y:S01]  /*1e20*/  VIMNMX R9, RZ, R0, !PT ;  /* 0x00000000ff097248 */ /* 0x000fe20007fe0100 */
[----:B------:R-:W-:-:S03]  /*1e30*/  IMAD.MOV.U32 R0, RZ, RZ, RZ ;  /* 0x000000ffff007224 */ /* 0x000fc600078e00ff */
[----:B------:R-:W-:-:S13]  /*1e40*/  ISETP.GT.AND P0, PT, R8, R9, PT ;  /* 0x000000090800720c */ /* 0x000fda0003f04270 */
[----:B------:R-:W-:Y:S05]  /*1e50*/  @!P0 BRA `(.L_x_1559) ;  /* 0x00000000007c8947 */ /* 0x000fea0003800000 */
[----:B------:R-:W-:Y:S01]  /*1e60*/  ISETP.NE.AND P0, PT, R207, RZ, PT ;  /* 0x000000ffcf00720c */ /* 0x000fe20003f05270 */
[----:B------:R-:W-:-:S03]  /*1e70*/  ULDC UR4, c[0x0][0x9f0] ;  /* 0x00027c0000047ab9 */ /* 0x000fc60000000800 */
[----:B------:R-:W-:-:S04]  /*1e80*/  SEL R11, R207, UR4, P0 ;  /* 0x00000004cf0b7c07 */ /* 0x000fc80008000000 */
[-C--:B------:R-:W-:Y:S02]  /*1e90*/  IABS R6, R11.reuse ;  /* 0x0000000b00067213 */ /* 0x080fe40000000000 */
[----:B------:R-:W-:Y:S02]  /*1ea0*/  IADD3 R0, R11, -0x1, R8 ;  /* 0xffffffff0b007810 */ /* 0x000fe40007ffe008 */
[----:B------:R-:W0:Y:S01]  /*1eb0*/  I2F.RP R3, R6 ;  /* 0x0000000600037306 */ /* 0x000e220000209400 */
[----:B------:R-:W-:Y:S02]  /*1ec0*/  IABS R13, R11 ;  /* 0x0000000b000d7213 */ /* 0x000fe40000000000 */
[----:B------:R-:W-:-:S05]  /*1ed0*/  IMAD.IADD R0, R0, 0x1, -R9 ;  /* 0x0000000100007824 */ /* 0x000fca00078e0a09 */
[----:B------:R-:W-:Y:S02]  /*1ee0*/  IABS R10, R0 ;  /* 0x00000000000a7213 */ /* 0x000fe40000000000 */
[----:B------:R-:W-:-:S04]  /*1ef0*/  LOP3.LUT R0, R0, R11, RZ, 0x3c, !PT ;  /* 0x0000000b00007212 */ /* 0x000fc800078e3cff */
[----:B------:R-:W-:Y:S01]  /*1f00*/  ISETP.GE.AND P2, PT, R0, RZ, PT ;  /* 0x000000ff0000720c */ /* 0x000fe20003f46270 */
[----:B0-----:R-:W0:Y:S02]  /*1f10*/  MUFU.RCP R3, R3 ;  /* 0x0000000300037308 */ /* 0x001e240000001000 */
[----:B0-----:R-:W-:Y:S01]  /*1f20*/  IADD3 R4, R3, 0xffffffe, RZ ;  /* 0x0ffffffe03047810 */ /* 0x001fe20007ffe0ff */
[----:B------:R-:W-:-:S05]  /*1f30*/  IMAD.MOV R3, RZ, RZ, -R13 ;  /* 0x000000ffff037224 */ /* 0x000fca00078e0a0d */
[----:B------:R0:W1:Y:S02]  /*1f40*/  F2I.FTZ.U32.TRUNC.NTZ R5, R4 ;  /* 0x0000000400057305 */ /* 0x000064000021f000 */
[----:B0-----:R-:W-:Y:S02]  /*1f50*/  IMAD.MOV.U32 R4, RZ, RZ, RZ ;  /* 0x000000ffff047224 */ /* 0x001fe400078e00ff */
[----:B-1----:R-:W-:-:S04]  /*1f60*/  IMAD.MOV R7, RZ, RZ, -R5 ;  /* 0x000000ffff077224 */ /* 0x002fc800078e0a05 */
        /* <DEDUP_REMOVED lines=14> */
.L_x_1559:
[----:B------:R-:W-:Y:S05]  /*2050*/  BSYNC B0 ;  /* 0x0000000000007941 */ /* 0x000fea0003800000 */
.L_x_1558:
[----:B------:R-:W-:-:S05]  /*2060*/  IMAD R3, R211, R0, R9 ;  /* 0x00000000d3037224 */ /* 0x000fca00078e0209 */
[C---:B------:R-:W-:Y:S01]  /*2070*/  VIADDMNMX R0, R3.reuse, R0, R8, PT ;  /* 0x0000000003007246 */ /* 0x040fe20003800108 */
[----:B------:R-:W-:-:S04]  /*2080*/  IMAD R3, R3, 0x60, -R12 ;  /* 0x0000006003037824 */ /* 0x000fc800078e0a0c */
[----:B------:R-:W-:Y:S01]  /*2090*/  IMAD R0, R0, 0x60, -R12 ;  /* 0x0000006000007824 */ /* 0x000fe200078e0a0c */
[----:B------:R-:W-:-:S04]  /*20a0*/  VIMNMX R3, RZ, R3, !PT ;  /* 0x00000003ff037248 */ /* 0x000fc80007fe0100 */
[----:B------:R-:W-:Y:S01]  /*20b0*/  VIMNMX R0, R0, R25, PT ;  /* 0x0000001900007248 */ /* 0x000fe20003fe0100 */
[----:B------:R-:W-:-:S03]  /*20c0*/  IMAD.WIDE.U32 R4, R3, -0x55555555, RZ ;  /* 0xaaaaaaab03047825 */ /* 0x000fc600078e00ff */
[----:B------:R-:W-:Y:S02]  /*20d0*/  ISETP.GT.AND P0, PT, R0, R3, PT ;  /* 0x000000030000720c */ /* 0x000fe40003f04270 */
[----:B------:R-:W-:-:S05]  /*20e0*/  SHF.R.U32.HI R125, RZ, 0x6, R5 ;  /* 0x00000006ff7d7819 */ /* 0x000fca0000011605 */
[----:B------:R-:W-:-:S06]  /*20f0*/  IMAD.MOV.U32 R24, RZ, RZ, R125 ;  /* 0x000000ffff187224 */ /* 0x000fcc00078e007d */
[----:B------:R-:W-:-:S04]  /*2100*/  @P0 VIADD R0, R0, 0x5f ;  /* 0x0000005f00000836 */ /* 0x000fc80000000000 */
[----:B------:R-:W-:-:S05]  /*2110*/  @P0 IMAD.HI R0, R0, 0x2aaaaaab, RZ ;  /* 0x2aaaaaab00000827 */ /* 0x000fca00078e02ff */
[----:B------:R-:W-:-:S04]  /*2120*/  @P0 SHF.R.U32.HI R3, RZ, 0x1f, R0 ;  /* 0x0000001fff030819 */ /* 0x000fc80000011600 */
[----:B------:R-:W-:Y:S02]  /*2130*/  @P0 LEA.HI.SX32 R24, R0, R3, 0x1c ;  /* 0x0000000300180211 */ /* 0x000fe400078fe2ff */
[----:B------:R-:W-:Y:S02]  /*2140*/  PLOP3.LUT P0, PT, PT, PT, PT, 0x80, 0x0 ;  /* 0x000000000000781c */ /* 0x000fe40003f0f070 */
        /* <DEDUP_REMOVED lines=13> */
[----:B------:R-:W-:Y:S01]  /*2220*/  IMAD.U32 R10, RZ, RZ, UR6 ;  /* 0x00000006ff0a7e24 */ /* 0x000fe2000f8e00ff */
[----:B------:R-:W-:Y:S01]  /*2230*/  MOV R6, UR4 ;  /* 0x0000000400067c02 */ /* 0x000fe20008000f00 */
[----:B------:R-:W-:-:S02]  /*2240*/  IMAD.U32 R7, RZ, RZ, UR5 ;  /* 0x00000005ff077e24 */ /* 0x000fc4000f8e00ff */
[----:B------:R-:W-:Y:S02]  /*2250*/  IMAD.U32 R11, RZ, RZ, UR7 ;  /* 0x00000007ff0b7e24 */ /* 0x000fe4000f8e00ff */
[----:B------:R-:W-:Y:S02]  /*2260*/  IMAD.MOV.U32 R8, RZ, RZ, 0x70 ;  /* 0x00000070ff087424 */ /* 0x000fe400078e00ff */
[----:B------:R-:W-:Y:S02]  /*2270*/  IMAD.MOV.U32 R12, RZ, RZ, 0x1 ;  /* 0x00000001ff0c7424 */ /* 0x000fe400078e00ff */
[----:B------:R-:W-:-:S07]  /*2280*/  IMAD.MOV.U32 R13, RZ, RZ, RZ ;  /* 0x000000ffff0d7224 */ /* 0x000fce00078e00ff */
[----:B------:R-:W-:-:S07]  /*2290*/  LEPC R20, `(.L_x_1562) ;  /* 0x000000001014794e */ /* 0x000fce0000000000 */
[----:B0----5:R-:W-:Y:S05]  /*22a0*/  CALL.ABS.NOINC R14 ;  /* 0x000000000e007343 */ /* 0x021fea0003c00000 */
.L_x_1562:
[----:B------:R-:W-:Y:S05]  /*22b0*/  BSYNC B6 ;  /* 0x0000000000067941 */ /* 0x000fea0003800000 */
.L_x_1561:
        /* <DEDUP_REMOVED lines=10> */
[----:B------:R-:W0:Y:S01]  /*2360*/  LDC.64 R14, c[0x4][R14] ;  /* 0x010000000e0e7b82 */ /* 0x000e220000000a00 */
[----:B------:R-:W-:Y:S01]  /*2370*/  IMAD.U32 R6, RZ, RZ, UR6 ;  /* 0x00000006ff067e24 */ /* 0x000fe2000f8e00ff */
[----:B------:R-:W-:Y:S01]  /*2380*/  MOV R13, RZ ;  /* 0x000000ff000d7202 */ /* 0x000fe20000000f00 */
[----:B------:R-:W-:Y:S02]  /*2390*/  IMAD.U32 R7, RZ, RZ, UR7 ;  /* 0x00000007ff077e24 */ /* 0x000fe4000f8e00ff */
[----:B------:R-:W-:-:S02]  /*23a0*/  IMAD.U32 R10, RZ, RZ, UR4 ;  /* 0x00000004ff0a7e24 */ /* 0x000fc4000f8e00ff */
[----:B------:R-:W-:Y:S02]  /*23b0*/  IMAD.U32 R11, RZ, RZ, UR5 ;  /* 0x00000005ff0b7e24 */ /* 0x000fe4000f8e00ff */
[----:B------:R-:W-:Y:S02]  /*23c0*/  IMAD.MOV.U32 R8, RZ, RZ, 0x70 ;  /* 0x00000070ff087424 */ /* 0x000fe400078e00ff */
[----:B------:R-:W-:-:S07]  /*23d0*/  IMAD.MOV.U32 R12, RZ, RZ, 0x1 ;  /* 0x00000001ff0c7424 */ /* 0x000fce00078e00ff */
[----:B------:R-:W-:-:S07]  /*23e0*/  LEPC R20, `(.L_x_1564) ;  /* 0x000000001014794e */ /* 0x000fce0000000000 */
[----:B0----5:R-:W-:Y:S05]  /*23f0*/  CALL.ABS.NOINC R14 ;  /* 0x000000000e007343 */ /* 0x021fea0003c00000 */
.L_x_1564:
[----:B------:R-:W-:Y:S05]  /*2400*/  BSYNC B6 ;  /* 0x0000000000067941 */ /* 0x000fea0003800000 */
.L_x_1563:
[----:B------:R-:W-:Y:S01]  /*2410*/  ULDC.64 UR4, c[0x0][0x9f8] ;  /* 0x00027e0000047ab9 */ /* 0x000fe20000000a00 */
[----:B------:R-:W-:Y:S01]  /*2420*/  IMAD.MOV.U32 R100, RZ, RZ, R31 ;  /* 0x000000ffff647224 */ /* 0x000fe200078e001f */
[----:B------:R-:W-:Y:S01]  /*2430*/  ISETP.NE.U32.AND P0, PT, RZ, UR4, PT ;  /* 0x00000004ff007c0c */ /* 0x000fe2000bf05070 */
[----:B------:R-:W-:Y:S01]  /*2440*/  ULDC UR4, c[0x0][0x2f4] ;  /* 0x0000bd0000047ab9 */ /* 0x000fe20000000800 */
[----:B------:R-:W0:Y:S02]  /*2450*/  LDC.64 R94, c[0x0][0x3f8] ;  /* 0x0000fe00ff5e7b82 */ /* 0x000e240000000a00 */
[----:B------:R-:W-:Y:S01]  /*2460*/  ISETP.NE.AND.EX P0, PT, RZ, UR5, PT, P0 ;  /* 0x00000005ff007c0c */ /* 0x000fe2000bf05300 */
[----:B------:R-:W-:-:S05]  /*2470*/  ULDC UR5, c[0x0][0x320] ;  /* 0x0000c80000057ab9 */ /* 0x000fca0000000800 */
[----:B------:R-:W1:Y:S08]  /*2480*/  LDC R15, c[0x0][0x3f4] ;  /* 0x0000fd00ff0f7b82 */ /* 0x000e700000000800 */
[----:B------:R-:W2:Y:S08]  /*2490*/  @P0 LDC.64 R4, c[0x0][0x9f8] ;  /* 0x00027e00ff040b82 */ /* 0x000eb00000000a00 */
[----:B------:R-:W3:Y:S01]  /*24a0*/  LDC.64 R88, c[0x0][0x408] ;  /* 0x00010200ff587b82 */ /* 0x000ee20000000a00 */
[----:B--2---:R-:W-:-:S05]  /*24b0*/  @P0 IMAD.WIDE R4, R31, 0x4, R4 ;  /* 0x000000041f040825 */ /* 0x004fca00078e0204 */
[----:B------:R2:W4:Y:S01]  /*24c0*/  @P0 LDG.E R100, desc[UR60][R4.64] ;  /* 0x0000003c04640981 */ /* 0x000522000c1e1900 */
[C---:B------:R-:W-:Y:S01]  /*24d0*/  ISETP.GE.AND P1, PT, R167.reuse, UR4, PT ;  /* 0x00000004a7007c0c */ /* 0x040fe2000bf26270 */
[--C-:B0-----:R-:W-:Y:S01]  /*24e0*/  IMAD.WIDE.U32 R96, R174, R94, R18.reuse ;  /* 0x0000005eae607225 */ /* 0x101fe200078e0012 */
[----:B------:R-:W-:Y:S01]  /*24f0*/  ISETP.GE.AND P0, PT, R18, UR4, PT ;  /* 0x0000000412007c0c */ /* 0x000fe2000bf06270 */
[----:B------:R-:W0:Y:S01]  /*2500*/  S2R R194, SR_TID.X ;  /* 0x0000000000c27919 */ /* 0x000e220000002100 */
[----:B------:R-:W-:Y:S01]  /*2510*/  SEL R3, RZ, 0xffffffff, P1 ;  /* 0xffffffffff037807 */ /* 0x000fe20000800000 */
[----:B---3--:R-:W-:Y:S01]  /*2520*/  IMAD.WIDE.U32 R90, R174, R88, R18 ;  /* 0x00000058ae5a7225 */ /* 0x008fe200078e0012 */
[----:B------:R-:W-:Y:S02]  /*2530*/  SEL R0, RZ, 0x1, P0 ;  /* 0x00000001ff007807 */ /* 0x000fe40000000000 */
[----:B------:R-:W-:Y:S01]  /*2540*/  ISETP.GE.AND P0, PT, R167, UR5, PT ;  /* 0x00000005a7007c0c */ /* 0x000fe2000bf06270 */
[----:B------:R-:W-:Y:S01]  /*2550*/  IMAD.SHL.U32 R3, R3, 0x2, RZ ;  /* 0x0000000203037824 */ /* 0x000fe200078e00ff */
[----:B------:R-:W-:Y:S01]  /*2560*/  ISETP.GE.AND P1, PT, R22, UR4, PT ;  /* 0x0000000416007c0c */ /* 0x000fe2000bf26270 */
[----:B------:R-:W-:Y:S01]  /*2570*/  IMAD.SHL.U32 R106, R94, 0x40, RZ ;  /* 0x000000405e6a7824 */ /* 0x000fe200078e00ff */
[----:B------:R-:W-:Y:S01]  /*2580*/  SHF.R.S32.HI R9, RZ, 0x1f, R174 ;  /* 0x0000001fff097819 */ /* 0x000fe200000114ae */
[----:B------:R-:W-:Y:S01]  /*2590*/  IMAD.MOV.U32 R126, RZ, RZ, 0x20 ;  /* 0x00000020ff7e7424 */ /* 0x000fe200078e00ff */
[----:B------:R-:W-:Y:S01]  /*25a0*/  LOP3.LUT R0, R3, 0x2, R0, 0xe2, !PT ;  /* 0x0000000203007812 */ /* 0x000fe200078ee200 */
[----:B------:R-:W-:Y:S01]  /*25b0*/  IMAD.SHL.U32 R108, R88, 0x40, RZ ;  /* 0x00000040586c7824 */ /* 0x000fe200078e00ff */
[----:B------:R-:W-:Y:S01]  /*25c0*/  SEL R3, RZ, 0xffffffff, P0 ;  /* 0xffffffffff037807 */ /* 0x000fe20000000000 */
[----:B------:R-:W-:Y:S01]  /*25d0*/  IMAD.IADD R129, R129, 0x1, R26 ;  /* 0x0000000181817824 */ /* 0x000fe200078e021a */
[----:B------:R-:W-:Y:S01]  /*25e0*/  ISETP.GE.AND P0, PT, R168, UR4, PT ;  /* 0x00000004a8007c0c */ /* 0x000fe2000bf06270 */
[----:B------:R-:W-:Y:S01]  /*25f0*/  IMAD R112, R210, 0x40, R174 ;  /* 0x00000040d2707824 */ /* 0x000fe200078e02ae */
[----:B--2---:R-:W-:Y:S01]  /*2600*/  SEL R4, RZ, 0x8, P1 ;  /* 0x00000008ff047807 */ /* 0x004fe20000800000 */
[----:B------:R-:W-:Y:S01]  /*2610*/  IMAD.SHL.U32 R6, R3, 0x2, RZ ;  /* 0x0000000203067824 */ /* 0x000fe200078e00ff */
[----:B------:R-:W-:Y:S01]  /*2620*/  SEL R3, RZ, 0x4, P0 ;  /* 0x00000004ff037807 */ /* 0x000fe20000000000 */
[----:B-1----:R-:W-:Y:S01]  /*2630*/  IMAD.SHL.U32 R124, R15, 0x2, RZ ;  /* 0x000000020f7c7824 */ /* 0x002fe200078e00ff */
[----:B------:R-:W-:-:S02]  /*2640*/  ISETP.GE.AND P2, PT, R18, UR5, PT ;  /* 0x0000000512007c0c */ /* 0x000fc4000bf46270 */
[--C-:B------:R-:W-:Y:S02]  /*2650*/  SHF.R.S32.HI R163, RZ, 0x1f, R162.reuse ;  /* 0x0000001fffa37819 */ /* 0x100fe400000114a2 */
[----:B------:R-:W-:Y:S01]  /*2660*/  LOP3.LUT R0, R4, R0, R3, 0xfe, !PT ;  /* 0x0000000004007212 */ /* 0x000fe200078efe03 */
[CC--:B------:R-:W-:Y:S01]  /*2670*/  IMAD R3, R9.reuse, R94.reuse, RZ ;  /* 0x0000005e09037224 */ /* 0x0c0fe200078e02ff */
        /* <DEDUP_REMOVED lines=9> */
[-C--:B------:R-:W-:Y:S01]  /*2710*/  ISETP.GE.AND P3, PT, R18, R15.reuse, PT ;  /* 0x0000000f1200720c */ /* 0x080fe20003f66270 */
[----:B------:R-:W-:Y:S01]  /*2720*/  IMAD.IADD R97, R3, 0x1, R97 ;  /* 0x0000000103617824 */ /* 0x000fe200078e0261 */
[----:B------:R-:W-:Y:S01]  /*2730*/  SEL R7, RZ, 0x10, P0 ;  /* 0x00000010ff077807 */ /* 0x000fe20000000000 */
[----:B------:R-:W-:Y:S01]  /*2740*/  IMAD.WIDE.U32 R92, R174, R88, R162 ;  /* 0x00000058ae5c7225 */ /* 0x000fe200078e00a2 */
[----:B------:R-:W-:-:S02]  /*2750*/  ISETP.GE.AND P2, PT, R167, R15, PT ;  /* 0x0000000fa700720c */ /* 0x000fc40003f46270 */
[----:B------:R-:W-:Y:S01]  /*2760*/  LOP3.LUT R4, R5, R4, RZ, 0xfc, !PT ;  /* 0x0000000405047212 */ /* 0x000fe200078efcff */
[----:B------:R-:W-:Y:S01]  /*2770*/  IMAD R5, R174, R89, R9 ;  /* 0x00000059ae057224 */ /* 0x000fe200078e0209 */
[C---:B------:R-:W-:Y:S01]  /*2780*/  SEL R3, R15.reuse, RZ, P3 ;  /* 0x000000ff0f037207 */ /* 0x040fe20001800000 */
[-C--:B-----5:R-:W-:Y:S01]  /*2790*/  IMAD.WIDE.U32 R98, R140, R94.reuse, R98 ;  /* 0x0000005e8c627225 */ /* 0x0a0fe200078e0062 */
[----:B------:R-:W-:Y:S02]  /*27a0*/  LOP3.LUT R7, R0, R7, RZ, 0xfc, !PT ;  /* 0x0000000700077212 */ /* 0x000fe400078efcff */
[----:B------:R-:W-:Y:S01]  /*27b0*/  SEL R0, R15, RZ, P2 ;  /* 0x000000ff0f007207 */ /* 0x000fe20001000000 */
[----:B------:R-:W-:Y:S01]  /*27c0*/  IMAD.IADD R3, R18, 0x1, R3 ;  /* 0x0000000112037824 */ /* 0x000fe200078e0203 */
[----:B------:R-:W-:Y:S01]  /*27d0*/  IADD3 R91, R5, R91, RZ ;  /* 0x0000005b055b7210 */ /* 0x000fe20007ffe0ff */
[----:B------:R-:W-:Y:S01]  /*27e0*/  IMAD.IADD R93, R93, 0x1, R5 ;  /* 0x000000015d5d7824 */ /* 0x000fe200078e0205 */
[----:B------:R-:W-:Y:S01]  /*27f0*/  ISETP.GE.AND P1, PT, R168, R15, PT ;  /* 0x0000000fa800720c */ /* 0x000fe20003f26270 */
[----:B------:R-:W-:Y:S01]  /*2800*/  IMAD.IADD R5, R167, 0x1, R0 ;  /* 0x00000001a7057824 */ /* 0x000fe200078e0200 */
[----:B------:R-:W-:Y:S01]  /*2810*/  SHF.R.S32.HI R0, RZ, 0x1f, R3 ;  /* 0x0000001fff007819 */ /* 0x000fe20000011403 */
[----:B------:R-:W-:Y:S01]  /*2820*/  IMAD.WIDE.U32 R96, R140, R94, R96 ;  /* 0x0000005e8c607225 */ /* 0x000fe200078e0060 */
[----:B------:R-:W-:-:S02]  /*2830*/  SEL R9, R15, RZ, P1 ;  /* 0x000000ff0f097207 */ /* 0x000fc40000800000 */
[----:B------:R-:W-:Y:S01]  /*2840*/  SHF.R.S32.HI R8, RZ, 0x1f, R5 ;  /* 0x0000001fff087819 */ /* 0x000fe20000011405 */
[-C--:B------:R-:W-:Y:S01]  /*2850*/  IMAD.WIDE.U32 R92, R140, R88.reuse, R92 ;  /* 0x000000588c5c7225 */ /* 0x080fe200078e005c */
[CC--:B------:R-:W-:Y:S02]  /*2860*/  LEA.HI R6, R0.reuse, R3.reuse, RZ, 0x3 ;  /* 0x0000000300067211 */ /* 0x0c0fe400078f18ff */
[----:B------:R-:W-:Y:S01]  /*2870*/  LEA.HI R0, R0, R3, RZ, 0x6 ;  /* 0x0000000300007211 */ /* 0x000fe200078f30ff */
[----:B------:R-:W-:Y:S01]  /*2880*/  IMAD.IADD R11, R168, 0x1, R9 ;  /* 0x00000001a80b7824 */ /* 0x000fe200078e0209 */
[-C--:B------:R-:W-:Y:S01]  /*2890*/  LEA.HI R3, R8, R5.reuse, RZ, 0x6 ;  /* 0x0000000508037211 */ /* 0x080fe200078f30ff */
[----:B------:R-:W-:Y:S01]  /*28a0*/  IMAD.WIDE.U32 R90, R140, R88, R90 ;  /* 0x000000588c5a7225 */ /* 0x000fe200078e005a */
[----:B------:R-:W-:Y:S02]  /*28b0*/  LEA.HI R12, R8, R5, RZ, 0x3 ;  /* 0x00000005080c7211 */ /* 0x000fe400078f18ff */
[----:B------:R-:W-:-:S02]  /*28c0*/  SHF.R.S32.HI R0, RZ, 0x6, R0 ;  /* 0x00000006ff007819 */ /* 0x000fc40000011400 */
[----:B------:R-:W-:Y:S02]  /*28d0*/  SHF.R.S32.HI R8, RZ, 0x6, R3 ;  /* 0x00000006ff087819 */ /* 0x000fe40000011403 */
[----:B------:R-:W-:Y:S01]  /*28e0*/  LOP3.LUT R3, R185, 0x38, R6, 0xf8, !PT ;  /* 0x00000038b9037812 */ /* 0x000fe200078ef806 */
[C---:B------:R-:W-:Y:S01]  /*28f0*/  IMAD R139, R0.reuse, 0x1800, R187 ;  /* 0x00001800008b7824 */ /* 0x040fe200078e02bb */
[----:B------:R-:W-:Y:S01]  /*2900*/  SHF.R.S32.HI R14, RZ, 0x1f, R11 ;  /* 0x0000001fff0e7819 */ /* 0x000fe2000001140b */
[----:B------:R-:W-:Y:S01]  /*2910*/  IMAD R137, R0, 0x1800, R201 ;  /* 0x0000180000897824 */ /* 0x000fe200078e02c9 */
[----:B------:R-:W-:Y:S01]  /*2920*/  LOP3.LUT R0, R3, R186, RZ, 0x3c, !PT ;  /* 0x000000ba03007212 */ /* 0x000fe200078e3cff */
[----:B------:R-:W-:Y:S01]  /*2930*/  IMAD R138, R8, 0x1800, R187 ;  /* 0x00001800088a7824 */ /* 0x000fe200078e02bb */
[-C--:B------:R-:W-:Y:S01]  /*2940*/  LEA.HI R20, R14, R11.reuse, RZ, 0x3 ;  /* 0x0000000b0e147211 */ /* 0x080fe200078f18ff */
[----:B------:R-:W-:Y:S01]  /*2950*/  IMAD R135, R8, 0x1800, R201 ;  /* 0x0000180008877824 */ /* 0x000fe200078e02c9 */
[----:B------:R-:W-:Y:S01]  /*2960*/  LEA.HI R11, R14, R11, RZ, 0x6 ;  /* 0x0000000b0e0b7211 */ /* 0x000fe200078f30ff */
[----:B------:R-:W-:Y:S01]  /*2970*/  IMAD.IADD R139, R139, 0x1, R0 ;  /* 0x000000018b8b7824 */ /* 0x000fe200078e0200 */
[----:B------:R-:W-:-:S02]  /*2980*/  LOP3.LUT R5, R185, 0x38, R12, 0xf8, !PT ;  /* 0x00000038b9057812 */ /* 0x000fc400078ef80c */
[----:B------:R-:W-:Y:S02]  /*2990*/  SHF.R.S32.HI R0, RZ, 0x6, R11 ;  /* 0x00000006ff007819 */ /* 0x000fe4000001140b */
[----:B------:R-:W-:Y:S02]  /*29a0*/  LOP3.LUT R5, R5, R186, RZ, 0x3c, !PT ;  /* 0x000000ba05057212 */ /* 0x000fe400078e3cff */
[----:B------:R-:W-:Y:S01]  /*29b0*/  LOP3.LUT R3, R185, 0x38, R20, 0xf8, !PT ;  /* 0x00000038b9037812 */ /* 0x000fe200078ef814 */
[----:B------:R-:W-:Y:S01]  /*29c0*/  IMAD R136, R0, 0x1800, R187 ;  /* 0x0000180000887824 */ /* 0x000fe200078e02bb */
[----:B------:R-:W-:Y:S01]  /*29d0*/  LOP3.LUT R9, R181, 0x38, R6, 0xf8, !PT ;  /* 0x00000038b5097812 */ /* 0x000fe200078ef806 */
[----:B------:R-:W-:Y:S01]  /*29e0*/  IMAD.IADD R138, R138, 0x1, R5 ;  /* 0x000000018a8a7824 */ /* 0x000fe200078e0205 */
[----:B------:R-:W-:Y:S01]  /*29f0*/  SHF.R.U32.HI R21, RZ, 0x3, R181 ;  /* 0x00000003ff157819 */ /* 0x000fe200000116b5 */
[----:B------:R-:W-:Y:S01]  /*2a00*/  IMAD R134, R0, 0x1800, R201 ;  /* 0x0000180000867824 */ /* 0x000fe200078e02c9 */
[----:B------:R-:W-:-:S02]  /*2a10*/  SHF.R.S32.HI R13, RZ, 0x1f, R140 ;  /* 0x0000001fff0d7819 */ /* 0x000fc4000001148c */
[----:B------:R-:W-:Y:S02]  /*2a20*/  LOP3.LUT R3, R3, R186, RZ, 0x3c, !PT ;  /* 0x000000ba03037212 */ /* 0x000fe400078e3cff */
[----:B------:R-:W-:Y:S01]  /*2a30*/  LOP3.LUT R5, R181, 0x38, R12, 0xf8, !PT ;  /* 0x00000038b5057812 */ /* 0x000fe200078ef80c */
[----:B------:R-:W-:Y:S01]  /*2a40*/  IMAD R0, R13, R94, RZ ;  /* 0x0000005e0d007224 */ /* 0x000fe200078e02ff */
[----:B------:R-:W-:Y:S01]  /*2a50*/  LOP3.LUT R10, R9, R21, RZ, 0x3c, !PT ;  /* 0x00000015090a7212 */ /* 0x000fe200078e3cff */
[----:B------:R-:W-:Y:S01]  /*2a60*/  IMAD R13, R13, R88, RZ ;  /* 0x000000580d0d7224 */ /* 0x000fe200078e02ff */
[----:B------:R-:W-:Y:S01]  /*2a70*/  LOP3.LUT R9, R181, 0x38, R20, 0xf8, !PT ;  /* 0x00000038b5097812 */ /* 0x000fe200078ef814 */
[----:B------:R-:W-:Y:S01]  /*2a80*/  IMAD R11, R140, R95, R0 ;  /* 0x0000005f8c0b7224 */ /* 0x000fe200078e0200 */
[----:B------:R-:W-:Y:S01]  /*2a90*/  IADD3 R136, R136, R3, RZ ;  /* 0x0000000388887210 */ /* 0x000fe20007ffe0ff */
[----:B------:R-:W-:Y:S01]  /*2aa0*/  IMAD.IADD R137, R137, 0x1, R10 ;  /* 0x0000000189897824 */ /* 0x000fe200078e020a */
[----:B------:R-:W-:Y:S01]  /*2ab0*/  LOP3.LUT R3, R185, 0x18, R18, 0xf8, !PT ;  /* 0x00000018b9037812 */ /* 0x000fe200078ef812 */
[----:B------:R-:W-:Y:S01]  /*2ac0*/  IMAD R13, R140, R89, R13 ;  /* 0x000000598c0d7224 */ /* 0x000fe200078e020d */
[-C--:B------:R-:W-:Y:S01]  /*2ad0*/  LOP3.LUT R8, R5, R21.reuse, RZ, 0x3c, !PT ;  /* 0x0000001505087212 */ /* 0x080fe200078e3cff */
[----:B------:R-:W-:Y:S01]  /*2ae0*/  IMAD R5, R95, 0x60, RZ ;  /* 0x000000605f057824 */ /* 0x000fe200078e02ff */
[----:B------:R-:W-:Y:S01]  /*2af0*/  ISETP.GE.AND P4, PT, R22, UR5, PT ;  /* 0x0000000516007c0c */ /* 0x000fe2000bf86270 */
[----:B------:R-:W-:Y:S01]  /*2b00*/  IMAD.IADD R104, R99, 0x1, R11 ;  /* 0x0000000163687824 */ /* 0x000fe200078e020b */
[----:B------:R-:W-:Y:S01]  /*2b10*/  LOP3.LUT R9, R9, R21, RZ, 0x3c, !PT ;  /* 0x0000001509097212 */ /* 0x000fe200078e3cff */
[----:B------:R-:W-:Y:S01]  /*2b20*/  IMAD.IADD R135, R135, 0x1, R8 ;  /* 0x0000000187877824 */ /* 0x000fe200078e0208 */
[----:B------:R-:W-:Y:S01]  /*2b30*/  ISETP.GE.AND P0, PT, R161, UR4, PT ;  /* 0x00000004a1007c0c */ /* 0x000fe2000bf06270 */
[----:B------:R-:W-:Y:S01]  /*2b40*/  IMAD.IADD R102, R11, 0x1, R97 ;  /* 0x000000010b667824 */ /* 0x000fe200078e0261 */
[----:B------:R-:W-:Y:S01]  /*2b50*/  LOP3.LUT R0, R3, R186, RZ, 0x3c, !PT ;  /* 0x000000ba03007212 */ /* 0x000fe200078e3cff */
[----:B------:R-:W-:Y:S01]  /*2b60*/  IMAD.IADD R134, R134, 0x1, R9 ;  /* 0x0000000186867824 */ /* 0x000fe200078e0209 */
[C---:B------:R-:W-:Y:S01]  /*2b70*/  SHF.L.U64.HI R105, R94.reuse, 0x6, R95 ;  /* 0x000000065e697819 */ /* 0x040fe2000001025f */
[----:B------:R-:W-:Y:S01]  /*2b80*/  IMAD.WIDE.U32 R94, R94, 0x60, RZ ;  /* 0x000000605e5e7825 */ /* 0x000fe200078e00ff */
[----:B------:R-:W-:-:S02]  /*2b90*/  SEL R3, RZ, 0x8, P4 ;  /* 0x00000008ff037807 */ /* 0x000fc40002000000 */
[----:B------:R-:W-:Y:S01]  /*2ba0*/  LOP3.LUT P5, RZ, R228, 0x4, RZ, 0xc0, !PT ;  /* 0x00000004e4ff7812 */ /* 0x000fe200078ac0ff */
[----:B------:R-:W-:Y:S01]  /*2bb0*/  IMAD R9, R89, 0x60, RZ ;  /* 0x0000006059097824 */ /* 0x000fe200078e02ff */
[----:B------:R-:W-:Y:S01]  /*2bc0*/  SEL R8, RZ, 0x20, P0 ;  /* 0x00000020ff087807 */ /* 0x000fe20000000000 */
[----:B------:R-:W-:Y:S01]  /*2bd0*/  IMAD.IADD R0, R187, 0x1, R0 ;  /* 0x00000001bb007824 */ /* 0x000fe200078e0200 */
[C---:B------:R-:W-:Y:S01]  /*2be0*/  SHF.L.U64.HI R107, R88.reuse, 0x6, R89 ;  /* 0x00000006586b7819 */ /* 0x040fe20000010259 */
[----:B------:R-:W-:Y:S01]  /*2bf0*/  IMAD.WIDE.U32 R88, R88, 0x60, RZ ;  /* 0x0000006058587825 */ /* 0x000fe200078e00ff */
[C---:B------:R-:W-:Y:S02]  /*2c00*/  LOP3.LUT R10, R4.reuse, R3, RZ, 0xfc, !PT ;  /* 0x00000003040a7212 */ /* 0x040fe400078efcff */
[----:B------:R-:W-:Y:S01]  /*2c10*/  LOP3.LUT R3, R4, 0x1, RZ, 0xc0, !PT ;  /* 0x0000000104037812 */ /* 0x000fe200078ec0ff */
[----:B------:R-:W-:Y:S01]  /*2c20*/  IMAD.IADD R132, R89, 0x1, R9 ;  /* 0x0000000159847824 */ /* 0x000fe200078e0209 */
[----:B------:R-:W-:Y:S01]  /*2c30*/  SEL R126, R126, 0xffffffe0, !P5 ;  /* 0xffffffe07e7e7807 */ /* 0x000fe20006800000 */
[----:B------:R-:W-:Y:S01]  /*2c40*/  IMAD.IADD R103, R93, 0x1, R13 ;  /* 0x000000015d677824 */ /* 0x000fe200078e020d */
[----:B------:R-:W-:Y:S01]  /*2c50*/  IADD3 R130, R95, R5, RZ ;  /* 0x000000055f827210 */ /* 0x000fe20007ffe0ff */
[----:B------:R-:W-:Y:S01]  /*2c60*/  IMAD.IADD R101, R13, 0x1, R91 ;  /* 0x000000010d657824 */ /* 0x000fe200078e025b */
[----:B------:R-:W-:Y:S01]  /*2c70*/  SHF.R.S32.HI R119, RZ, 0x3, R6 ;  /* 0x00000003ff777819 */ /* 0x000fe20000011406 */
[----:B------:R-:W-:Y:S01]  /*2c80*/  IMAD.IADD R133, R126, 0x1, R0 ;  /* 0x000000017e857824 */ /* 0x000fe200078e0200 */
[----:B------:R-:W-:-:S02]  /*2c90*/  LOP3.LUT R4, R6, 0xfffffff8, RZ, 0xc0, !PT ;  /* 0xfffffff806047812 */ /* 0x000fc400078ec0ff */
[----:B------:R-:W-:Y:S02]  /*2ca0*/  LOP3.LUT R76, R7, R8, RZ, 0xfc, !PT ;  /* 0x00000008074c7212 */ /* 0x000fe400078efcff */
[----:B------:R-:W-:Y:S02]  /*2cb0*/  LOP3.LUT R5, R12, 0xfffffff8, RZ, 0xc0, !PT ;  /* 0xfffffff80c057812 */ /* 0x000fe400078ec0ff */
[----:B------:R-:W-:Y:S02]  /*2cc0*/  LOP3.LUT R6, R20, 0xfffffff8, RZ, 0xc0, !PT ;  /* 0xfffffff814067812 */ /* 0x000fe400078ec0ff */
[----:B------:R-:W-:Y:S02]  /*2cd0*/  SHF.R.S32.HI R113, RZ, 0x3, R20 ;  /* 0x00000003ff717819 */ /* 0x000fe40000011414 */
[C---:B------:R-:W-:Y:S02]  /*2ce0*/  LOP3.LUT R8, R10.reuse, 0x2, RZ, 0xc0, !PT ;  /* 0x000000020a087812 */ /* 0x040fe400078ec0ff */
[----:B------:R-:W-:-:S02]  /*2cf0*/  LOP3.LUT R9, R10, 0x4, RZ, 0xc0, !PT ;  /* 0x000000040a097812 */ /* 0x000fc400078ec0ff */
[C---:B------:R-:W-:Y:S02]  /*2d00*/  LOP3.LUT R20, R76.reuse, 0x2, RZ, 0xc0, !PT ;  /* 0x000000024c147812 */ /* 0x040fe400078ec0ff */
[C---:B------:R-:W-:Y:S02]  /*2d10*/  LOP3.LUT R21, R76.reuse, 0x4, RZ, 0xc0, !PT ;  /* 0x000000044c157812 */ /* 0x040fe400078ec0ff */
[C---:B------:R-:W-:Y:S02]  /*2d20*/  LOP3.LUT R26, R76.reuse, 0x8, RZ, 0xc0, !PT ;  /* 0x000000084c1a7812 */ /* 0x040fe400078ec0ff */
[----:B------:R-:W-:Y:S02]  /*2d30*/  LOP3.LUT R27, R76, 0x10, RZ, 0xc0, !PT ;  /* 0x000000104c1b7812 */ /* 0x000fe400078ec0ff */
[----:B0-----:R-:W-:Y:S02]  /*2d40*/  LEA.HI R194, R194, 0x8, RZ, 0x19 ;  /* 0x00000008c2c27811 */ /* 0x001fe400078fc8ff */
[----:B------:R-:W-:-:S02]  /*2d50*/  SHF.R.S32.HI R118, RZ, 0x3, R12 ;  /* 0x00000003ff767819 */ /* 0x000fc4000001140c */
[----:B------:R-:W-:Y:S02]  /*2d60*/  LOP3.LUT R7, R7, 0x1, RZ, 0xc0, !PT ;  /* 0x0000000107077812 */ /* 0x000fe400078ec0ff */
[----:B------:R-:W-:Y:S02]  /*2d70*/  LOP3.LUT R10, R10, 0x8, RZ, 0xc0, !PT ;  /* 0x000000080a0a7812 */ /* 0x000fe400078ec0ff */
[----:B------:R-:W-:Y:S02]  /*2d80*/  SHF.R.S32.HI R111, RZ, 0x1f, R4 ;  /* 0x0000001fff6f7819 */ /* 0x000fe40000011404 */
[----:B------:R-:W-:Y:S02]  /*2d90*/  SHF.R.S32.HI R110, RZ, 0x1f, R5 ;  /* 0x0000001fff6e7819 */ /* 0x000fe40000011405 */
[----:B------:R-:W-:Y:S02]  /*2da0*/  SHF.R.S32.HI R109, RZ, 0x1f, R6 ;  /* 0x0000001fff6d7819 */ /* 0x000fe40000011406 */
[----:B------:R-:W-:-:S02]  /*2db0*/  LOP3.LUT R76, R76, 0x20, RZ, 0xc0, !PT ;  /* 0x000000204c4c7812 */ /* 0x000fc400078ec0ff */
[----:B----4-:R-:W-:-:S07]  /*2dc0*/  SHF.R.S32.HI R128, RZ, 0x1f, R100 ;  /* 0x0000001fff807819 */ /* 0x010fce0000011464 */
.L_x_1670:
[----:B0-----:R-:W0:Y:S01]  /*2dd0*/  LDC R78, c[0x0][0x430] ;  /* 0x00010c00ff4e7b82 */ /* 0x001e220000000800 */
[----:B------:R-:W-:Y:S02]  /*2de0*/  VIADD R24, R24, 0xffffffff ;  /* 0xffffffff18187836 */ /* 0x000fe40000000000 */
[----:B------:R-:W-:Y:S02]  /*2df0*/  IMAD.MOV.U32 R77, RZ, RZ, RZ ;  /* 0x000000ffff4d7224 */ /* 0x000fe400078e00ff */
[----:B------:R-:W-:-:S03]  /*2e00*/  IMAD R12, R24, 0x60, R112 ;  /* 0x00000060180c7824 */ /* 0x000fc600078e0270 */
[----:B-1----:R-:W1:Y:S02]  /*2e10*/  LDC R123, c[0x0][0x3f4] ;  /* 0x0000fd00ff7b7b82 */ /* 0x002e640000000800 */
[----:B------:R-:W-:Y:S02]  /*2e20*/  ISETP.GE.AND P0, PT, R12, R25, PT ;  /* 0x000000190c00720c */ /* 0x000fe40003f06270 */
[----:B------:R-:W-:Y:S02]  /*2e30*/  IADD3 R32, R129, R12, RZ ;  /* 0x0000000c81207210 */ /* 0x000fe40007ffe0ff */
[----:B------:R-:W-:-:S03]  /*2e40*/  ISETP.GT.OR P0, PT, R112, 0x5f, P0 ;  /* 0x0000005f7000780c */ /* 0x000fc60000704670 */
[----:B------:R-:W-:Y:S01]  /*2e50*/  IMAD.MOV.U32 R28, RZ, RZ, R32 ;  /* 0x000000ffff1c7224 */ /* 0x000fe200078e0020 */
[----:B0-----:R-:W-:-:S09]  /*2e60*/  ISETP.NE.AND P4, PT, R78, 0x1, PT ;  /* 0x000000014e00780c */ /* 0x001fd20003f85270 */
[----:B------:R-:W0:Y:S08]  /*2e70*/  @!P0 LDC.64 R14, c[0x0][0x428] ;  /* 0x00010a00ff0e8b82 */ /* 0x000e300000000a00 */
[----:B------:R-:W2:Y:S08]  /*2e80*/  @!P0 LDC.64 R12, c[0x0][0x418] ;  /* 0x00010600ff0c8b82 */ /* 0x000eb00000000a00 */
[----:B------:R-:W3:Y:S08]  /*2e90*/  @P4 LDC R11, c[0x0][0x434] ;  /* 0x00010d00ff0b4b82 */ /* 0x000ef00000000800 */
[----:B----4-:R-:W4:Y:S01]  /*2ea0*/  @P4 LDC R30, c[0x0][0x438] ;  /* 0x00010e00ff1e4b82 */ /* 0x010f220000000800 */
[----:B---3--:R-:W-:-:S05]  /*2eb0*/  @P4 IMAD.HI.U32 R11, R32, R11, RZ ;  /* 0x0000000b200b4227 */ /* 0x008fca00078e00ff */
[----:B----4-:R-:W-:Y:S01]  /*2ec0*/  @P4 SHF.R.U32.HI R28, RZ, R30, R11 ;  /* 0x0000001eff1c4219 */ /* 0x010fe2000001160b */
[----:B0-----:R-:W-:-:S03]  /*2ed0*/  @!P0 IMAD R11, R128, R14, RZ ;  /* 0x0000000e800b8224 */ /* 0x001fc600078e02ff */
[--C-:B------:R-:W-:Y:S01]  /*2ee0*/  @!P0 SHF.R.S32.HI R29, RZ, 0x1f, R28.reuse ;  /* 0x0000001fff1d8819 */ /* 0x100fe2000001141c */
[C---:B------:R-:W-:Y:S02]  /*2ef0*/  @!P0 IMAD R11, R100.reuse, R15, R11 ;  /* 0x0000000f640b8224 */ /* 0x040fe400078e020b */
[----:B------:R-:W-:-:S04]  /*2f00*/  @!P0 IMAD.WIDE.U32 R14, R100, R14, R28 ;  /* 0x0000000e640e8225 */ /* 0x000fc800078e001c */
[----:B------:R-:W-:Y:S01]  /*2f10*/  @!P0 IMAD.IADD R11, R15, 0x1, R11 ;  /* 0x000000010f0b8824 */ /* 0x000fe200078e020b */
[----:B--2---:R-:W-:-:S04]  /*2f20*/  @!P0 LEA R12, P4, R14, R12, 0x2 ;  /* 0x0000000c0e0c8211 */ /* 0x004fc800078810ff */
[----:B------:R-:W-:-:S05]  /*2f30*/  @!P0 LEA.HI.X R13, R14, R13, R11, 0x2, P4 ;  /* 0x0000000d0e0d8211 */ /* 0x000fca00020f140b */
[----:B------:R0:W5:Y:S01]  /*2f40*/  @!P0 LDG.E R77, desc[UR60][R12.64] ;  /* 0x0000003c0c4d8981 */ /* 0x000162000c1e1900 */
[----:B-1----:R-:W-:Y:S01]  /*2f50*/  ISETP.GE.AND P0, PT, R123, 0x1, PT ;  /* 0x000000017b00780c */ /* 0x002fe20003f06270 */
[----:B------:R-:W-:Y:S01]  /*2f60*/  IMAD.MOV R11, RZ, RZ, -R28 ;  /* 0x000000ffff0b7224 */ /* 0x000fe200078e0a1c */
[----:B------:R-:W-:Y:S01]  /*2f70*/  ISETP.GT.AND P4, PT, R24, R125, PT ;  /* 0x0000007d1800720c */ /* 0x000fe20003f84270 */
[C---:B------:R-:W-:Y:S01]  /*2f80*/  IMAD R14, R17.reuse, 0x4800, R0 ;  /* 0x00004800110e7824 */ /* 0x040fe200078e0200 */
[----:B------:R-:W-:Y:S05]  /*2f90*/  YIELD ;  /* 0x0000000000007946 */ /* 0x000fea0003800000 */
[----:B------:R-:W-:Y:S01]  /*2fa0*/  IMAD R28, R17, 0x4800, R133 ;  /* 0x00004800111c7824 */ /* 0x000fe200078e0285 */
[----:B------:R-:W-:Y:S01]  /*2fb0*/  BSSY B0, `(.L_x_1565) ;  /* 0x00007a1000007945 */ /* 0x000fe20003800000 */
[----:B------:R-:W-:Y:S01]  /*2fc0*/  IMAD R78, R78, R11, R32 ;  /* 0x0000000b4e4e7224 */ /* 0x000fe200078e0220 */
[----:B------:R-:W-:Y:S01]  /*2fd0*/  P2R R122, PR, RZ, 0x10 ;  /* 0x00000010ff7a7803 */ /* 0x000fe20000000000 */
[----:B------:R-:W-:-:S02]  /*2fe0*/  IMAD R29, R14, 0x2, R121 ;  /* 0x000000020e1d7824 */ /* 0x000fc400078e0279 */
[----:B------:R-:W-:Y:S01]  /*2ff0*/  IMAD R28, R28, 0x2, R121 ;  /* 0x000000021c1c7824 */ /* 0x000fe200078e0279 */
[----:B0-----:R-:W-:Y:S06]  /*3000*/  @!P0 BRA `(.L_x_1566) ;  /* 0x0000007000988947 */ /* 0x001fec0003800000 */
[----:B------:R-:W-:Y:S01]  /*3010*/  SHF.R.S32.HI R79, RZ, 0x1f, R78 ;  /* 0x0000001fff4f7819 */ /* 0x000fe2000001144e */
[----:B------:R-:W-:Y:S01]  /*3020*/  ULDC.64 UR4, c[0x0][0x300] ;  /* 0x0000c00000047ab9 */ /* 0x000fe20000000a00 */
[----:B-----5:R-:W-:Y:S01]  /*3030*/  SHF.R.S32.HI R84, RZ, 0x1f, R77 ;  /* 0x0000001fff547819 */ /* 0x020fe2000001144d */
[----:B------:R-:W-:Y:S01]  /*3040*/  IMAD.WIDE.U32 R12, R78, UR4, RZ ;  /* 0x000000044e0c7c25 */ /* 0x000fe2000f8e00ff */
[----:B------:R-:W-:Y:S02]  /*3050*/  ULDC.U8 UR6, c[0x0][0x410] ;  /* 0x0001040000067ab9 */ /* 0x000fe40000000000 */
[----:B------:R-:W-:Y:S01]  /*3060*/  ISETP.NE.AND P0, PT, RZ, UR6, PT ;  /* 0x00000006ff007c0c */ /* 0x000fe2000bf05270 */
[----:B------:R-:W-:Y:S02]  /*3070*/  IMAD R11, R79, UR4, RZ ;  /* 0x000000044f0b7c24 */ /* 0x000fe4000f8e02ff */
[----:B------:R-:W-:Y:S02]  /*3080*/  IMAD R15, R132, R24, RZ ;  /* 0x00000018840f7224 */ /* 0x000fe400078e02ff */
[----:B------:R-:W-:Y:S01]  /*3090*/  IMAD R11, R78, UR5, R11 ;  /* 0x000000054e0b7c24 */ /* 0x000fe2000f8e020b */
[----:B------:R-:W-:Y:S01]  /*30a0*/  ULDC.64 UR4, c[0x0][0x310] ;  /* 0x0000c40000047ab9 */ /* 0x000fe20000000a00 */
[----:B------:R-:W-:-:S02]  /*30b0*/  IMAD R85, R24, -0x60, R25 ;  /* 0xffffffa018557824 */ /* 0x000fc400078e0219 */
[----:B------:R-:W-:Y:S02]  /*30c0*/  IMAD R14, R84, UR4, RZ ;  /* 0x00000004540e7c24 */ /* 0x000fe4000f8e02ff */
[----:B------:R-:W-:Y:S01]  /*30d0*/  IMAD.IADD R13, R13, 0x1, R11 ;  /* 0x000000010d0d7824 */ /* 0x000fe200078e020b */
[----:B------:R-:W-:Y:S01]  /*30e0*/  VIMNMX R85, R85, 0x60, PT ;  /* 0x0000006055557848 */ /* 0x000fe20003fe0100 */
[C---:B------:R-:W-:Y:S02]  /*30f0*/  IMAD R11, R77.reuse, UR5, R14 ;  /* 0x000000054d0b7c24 */ /* 0x040fe4000f8e020e */
[----:B------:R-:W-:Y:S01]  /*3100*/  IMAD.WIDE.U32 R12, R77, UR4, R12 ;  /* 0x000000044d0c7c25 */ /* 0x000fe2000f8e000c */
[----:B------:R-:W-:-:S03]  /*3110*/  ULDC.64 UR4, c[0x0][0x308] ;  /* 0x0000c20000047ab9 */ /* 0x000fc60000000a00 */
[----:B------:R-:W-:Y:S01]  /*3120*/  IMAD R14, R130, R24, RZ ;  /* 0x00000018820e7224 */ /* 0x000fe200078e02ff */
[----:B------:R-:W-:Y:S02]  /*3130*/  IADD3 R13, R13, R11, RZ ;  /* 0x0000000b0d0d7210 */ /* 0x000fe40007ffe0ff */
[----:B------:R-:W-:Y:S01]  /*3140*/  SHF.R.S32.HI R11, RZ, 0x1f, R24 ;  /* 0x0000001fff0b7819 */ /* 0x000fe20000011418 */
[----:B------:R-:W-:-:S04]  /*3150*/  IMAD.WIDE.U32 R116, R169, UR4, R12 ;  /* 0x00000004a9747c25 */ /* 0x000fc8000f8e000c */
[C---:B------:R-:W-:Y:S02]  /*3160*/  IMAD R31, R11.reuse, R94, R14 ;  /* 0x0000005e0b1f7224 */ /* 0x040fe400078e020e */
[----:B------:R-:W-:Y:S02]  /*3170*/  IMAD R33, R11, R88, R15 ;  /* 0x000000580b217224 */ /* 0x000fe400078e020f */
[----:B------:R-:W-:Y:S01]  /*3180*/  IMAD R11, R169, UR5, R117 ;  /* 0x00000005a90b7c24 */ /* 0x000fe2000f8e0275 */
[----:B------:R-:W-:Y:S01]  /*3190*/  ULDC.64 UR4, c[0x0][0x2e8] ;  /* 0x0000ba0000047ab9 */ /* 0x000fe20000000a00 */
[----:B------:R-:W-:Y:S01]  /*31a0*/  IMAD.WIDE.U32 R14, R94, R24, RZ ;  /* 0x000000185e0e7225 */ /* 0x000fe200078e00ff */
[----:B------:R-:W-:-:S03]  /*31b0*/  LEA R117, P4, R116, UR4, 0x1 ;  /* 0x0000000474757c11 */ /* 0x000fc6000f8808ff */
[----:B------:R-:W-:Y:S01]  /*31c0*/  IMAD.WIDE.U32 R12, R88, R24, RZ ;  /* 0x00000018580c7225 */ /* 0x000fe200078e00ff */
[----:B------:R-:W-:-:S03]  /*31d0*/  LEA.HI.X R116, R116, UR5, R11, 0x1, P4 ;  /* 0x0000000574747c11 */ /* 0x000fc6000a0f0c0b */
        /* <DEDUP_REMOVED lines=21> */
[----:B------:R-:W-:Y:S01]  /*3330*/  IADD3 R35, P0, R92, R12, RZ ;  /* 0x0000000c5c237210 */ /* 0x000fe20007f1e0ff */
[----:B------:R-:W-:Y:S01]  /*3340*/  ULDC.64 UR6, c[0x0][0x400] ;  /* 0x0001000000067ab9 */ /* 0x000fe20000000a00 */
[----:B------:R-:W-:Y:S01]  /*3350*/  CS2R R74, SRZ ;  /* 0x00000000004a7805 */ /* 0x000fe2000001ff00 */
[----:B------:R-:W-:Y:S01]  /*3360*/  IMAD.X R34, R11, 0x1, R104, P5 ;  /* 0x000000010b227824 */ /* 0x000fe200028e0668 */
[----:B------:R-:W-:Y:S01]  /*3370*/  LEA R32, P5, R33, UR4, 0x1 ;  /* 0x0000000421207c11 */ /* 0x000fe2000f8a08ff */
[----:B------:R-:W-:Y:S01]  /*3380*/  IMAD.X R36, R82, 0x1, R103, P0 ;  /* 0x0000000152247824 */ /* 0x000fe200000e0667 */
[----:B------:R-:W-:Y:S02]  /*3390*/  ISETP.GE.AND P0, PT, R162, R123, PT ;  /* 0x0000007ba200720c */ /* 0x000fe40003f06270 */
[----:B------:R-:W-:-:S02]  /*33a0*/  CS2R R70, SRZ ;  /* 0x0000000000467805 */ /* 0x000fc4000001ff00 */
[----:B------:R-:W-:Y:S02]  /*33b0*/  LEA.HI.X R33, R33, UR5, R34, 0x1, P5 ;  /* 0x0000000521217c11 */ /* 0x000fe4000a8f0c22 */
[----:B------:R-:W-:Y:S02]  /*33c0*/  CS2R R80, SRZ ;  /* 0x0000000000507805 */ /* 0x000fe4000001ff00 */
[C---:B------:R-:W-:Y:S02]  /*33d0*/  LEA R34, P5, R35.reuse, UR6, 0x1 ;  /* 0x0000000623227c11 */ /* 0x040fe4000f8a08ff */
[----:B------:R-:W-:Y:S02]  /*33e0*/  CS2R R72, SRZ ;  /* 0x0000000000487805 */ /* 0x000fe4000001ff00 */
[----:B------:R-:W-:Y:S02]  /*33f0*/  LEA.HI.X R35, R35, UR7, R36, 0x1, P5 ;  /* 0x0000000723237c11 */ /* 0x000fe4000a8f0c24 */
[-C--:B------:R-:W-:Y:S01]  /*3400*/  ISETP.GE.AND P5, PT, R179, R123.reuse, PT ;  /* 0x0000007bb300720c */ /* 0x080fe20003fa6270 */
[----:B------:R0:W5:Y:S04]  /*3410*/  @!P0 LDG.E.64 R74, desc[UR60][R32.64] ;  /* 0x0000003c204a8981 */ /* 0x000168000c1e1b00 */
[----:B------:R0:W5:Y:S01]  /*3420*/  @!P0 LDG.E.64 R80, desc[UR60][R34.64] ;  /* 0x0000003c22508981 */ /* 0x000162000c1e1b00 */
[----:B------:R-:W-:-:S07]  /*3430*/  ISETP.GE.AND P0, PT, R177, R123, PT ;  /* 0x0000007bb100720c */ /* 0x000fce0003f06270 */
[----:B------:R0:W5:Y:S04]  /*3440*/  @!P5 LDG.E.64 R70, desc[UR60][R32.64+0x20] ;  /* 0x0000203c2046d981 */ /* 0x000168000c1e1b00 */
[----:B------:R0:W5:Y:S01]  /*3450*/  @!P5 LDG.E.64 R72, desc[UR60][R34.64+0x20] ;  /* 0x0000203c2248d981 */ /* 0x000162000c1e1b00 */
[----:B------:R-:W-:Y:S02]  /*3460*/  ISETP.GE.AND P5, PT, R178, R123, PT ;  /* 0x0000007bb200720c */ /* 0x000fe40003fa6270 */
[----:B------:R-:W-:Y:S02]  /*3470*/  CS2R R66, SRZ ;  /* 0x0000000000427805 */ /* 0x000fe4000001ff00 */
[----:B------:R-:W-:Y:S02]  /*3480*/  CS2R R68, SRZ ;  /* 0x0000000000447805 */ /* 0x000fe4000001ff00 */
[----:B------:R-:W-:-:S02]  /*3490*/  CS2R R62, SRZ ;  /* 0x00000000003e7805 */ /* 0x000fc4000001ff00 */
[----:B------:R-:W-:Y:S01]  /*34a0*/  CS2R R64, SRZ ;  /* 0x0000000000407805 */ /* 0x000fe2000001ff00 */
[----:B------:R0:W5:Y:S04]  /*34b0*/  @!P0 LDG.E.64 R66, desc[UR60][R32.64+0x40] ;  /* 0x0000403c20428981 */ /* 0x000168000c1e1b00 */
[----:B------:R0:W5:Y:S01]  /*34c0*/  @!P0 LDG.E.64 R68, desc[UR60][R34.64+0x40] ;  /* 0x0000403c22448981 */ /* 0x000162000c1e1b00 */
[----:B------:R-:W-:-:S03]  /*34d0*/  ISETP.GE.AND P0, PT, R176, R123, PT ;  /* 0x0000007bb000720c */ /* 0x000fc60003f06270 */
        /* <DEDUP_REMOVED lines=8> */
[----:B------:R0:W5:Y:S04]  /*3560*/  @!P0 LDG.E.64 R60, desc[UR60][R34.64+0x80] ;  /* 0x0000803c223c8981 */ /* 0x000168000c1e1b00 */
[----:B------:R0:W5:Y:S04]  /*3570*/  @!P5 LDG.E.64 R54, desc[UR60][R32.64+0xa0] ;  /* 0x0000a03c2036d981 */ /* 0x000168000c1e1b00 */
[----:B------:R0:W5:Y:S02]  /*3580*/  @!P5 LDG.E.64 R56, desc[UR60][R34.64+0xa0] ;  /* 0x0000a03c2238d981 */ /* 0x000164000c1e1b00 */
.L_x_1569:
[----:B------:R-:W-:Y:S05]  /*3590*/  BSYNC B1 ;  /* 0x0000000000017941 */ /* 0x000fea0003800000 */
.L_x_1568:
        /* <DEDUP_REMOVED lines=12> */
[----:B------:R-:W-:Y:S01]  /*3660*/  CS2R R48, SRZ ;  /* 0x0000000000307805 */ /* 0x000fe2000001ff00 */
[----:B-----5:R-:W-:Y:S01]  /*3670*/  IMAD.MOV.U32 R83, RZ, RZ, R54 ;  /* 0x000000ffff537224 */ /* 0x020fe200078e0036 */
[----:B------:R-:W-:Y:S01]  /*3680*/  CS2R R52, SRZ ;  /* 0x0000000000347805 */ /* 0x000fe2000001ff00 */
[----:B------:R-:W-:Y:S06]  /*3690*/  @P5 BRA `(.L_x_1571) ;  /* 0x0000000000a05947 */ /* 0x000fec0003800000 */
[----:B------:R-:W-:Y:S01]  /*36a0*/  IADD3 R14, P0, P6, R98, R14, R106 ;  /* 0x0000000e620e7210 */ /* 0x000fe20007e1e06a */
[----:B------:R-:W-:Y:S01]  /*36b0*/  ULDC.64 UR4, c[0x0][0x3e8] ;  /* 0x0000fa0000047ab9 */ /* 0x000fe20000000a00 */
[----:B------:R-:W-:Y:S01]  /*36c0*/  ULDC.64 UR6, c[0x0][0x400] ;  /* 0x0001000000067ab9 */ /* 0x000fe20000000a00 */
[----:B------:R-:W-:Y:S02]  /*36d0*/  CS2R R50, SRZ ;  /* 0x0000000000327805 */ /* 0x000fe4000001ff00 */
[----:B------:R-:W-:Y:S02]  /*36e0*/  IADD3.X R13, R104, R11, R105, P0, P6 ;  /* 0x0000000b680d7210 */ /* 0x000fe400007ec469 */
[----:B------:R-:W-:Y:S02]  /*36f0*/  CS2R R52, SRZ ;  /* 0x0000000000347805 */ /* 0x000fe4000001ff00 */
[----:B------:R-:W-:-:S04]  /*3700*/  IADD3 R11, P0, P6, R92, R12, R108 ;  /* 0x0000000c5c0b7210 */ /* 0x000fc80007e1e06c */
[----:B------:R-:W-:Y:S02]  /*3710*/  IADD3.X R82, R103, R82, R107, P0, P6 ;  /* 0x0000005267527210 */ /* 0x000fe400007ec46b */
[----:B------:R-:W-:-:S04]  /*3720*/  LEA R12, P0, R14, UR4, 0x1 ;  /* 0x000000040e0c7c11 */ /* 0x000fc8000f8008ff */
[----:B------:R-:W-:Y:S02]  /*3730*/  LEA.HI.X R13, R14, UR5, R13, 0x1, P0 ;  /* 0x000000050e0d7c11 */ /* 0x000fe400080f0c0d */
        /* <DEDUP_REMOVED lines=30> */
.L_x_1571:
[----:B------:R-:W-:Y:S05]  /*3920*/  BSYNC B1 ;  /* 0x0000000000017941 */ /* 0x000fea0003800000 */
.L_x_1570:
[----:B------:R-:W2:Y:S01]  /*3930*/  LDL R11, [R1+0x30] ;  /* 0x00003000010b7983 */ /* 0x000ea20000100800 */
[----:B0-----:R-:W-:Y:S01]  /*3940*/  MOV R12, R58 ;  /* 0x0000003a000c7202 */ /* 0x001fe20000000f00 */
[----:B------:R-:W-:Y:S02]  /*3950*/  IMAD.MOV.U32 R13, RZ, RZ, R55 ;  /* 0x000000ffff0d7224 */ /* 0x000fe400078e0037 */
[----:B------:R-:W-:-:S03]  /*3960*/  IMAD.MOV.U32 R14, RZ, RZ, R62 ;  /* 0x000000ffff0e7224 */ /* 0x000fc600078e003e */
[----:B------:R-:W-:Y:S01]  /*3970*/  PRMT R152, R83, 0x5410, R13 ;  /* 0x0000541053987816 */ /* 0x000fe2000000000d */
[----:B------:R-:W-:Y:S01]  /*3980*/  IMAD.MOV.U32 R13, RZ, RZ, R63 ;  /* 0x000000ffff0d7224 */ /* 0x000fe200078e003f */
[----:B------:R-:W-:Y:S01]  /*3990*/  PRMT R157, R14, 0x7610, R157 ;  /* 0x000076100e9d7816 */ /* 0x000fe2000000009d */
[----:B------:R-:W-:-:S03]  /*39a0*/  IMAD.MOV.U32 R14, RZ, RZ, R75 ;  /* 0x000000ffff0e7224 */ /* 0x000fc600078e004b */
[----:B------:R-:W-:Y:S02]  /*39b0*/  PRMT R156, R13, 0x7610, R156 ;  /* 0x000076100d9c7816 */ /* 0x000fe4000000009c */
[----:B------:R-:W-:-:S04]  /*39c0*/  MOV R13, R74 ;  /* 0x0000004a000d7202 */ /* 0x000fc80000000f00 */
[----:B------:R-:W-:Y:S02]  /*39d0*/  PRMT R148, R13, 0x5410, R14 ;  /* 0x000054100d947816 */ /* 0x000fe4000000000e */
[----:B--2---:R-:W-:Y:S01]  /*39e0*/  R2UR UR4, R11 ;  /* 0x000000000b0472ca */ /* 0x004fe200000e0000 */
[----:B------:R-:W-:-:S05]  /*39f0*/  IMAD.MOV.U32 R11, RZ, RZ, R59 ;  /* 0x000000ffff0b7224 */ /* 0x000fca00078e003b */
[----:B------:R-:W-:Y:S01]  /*3a00*/  PRMT R154, R12, 0x5410, R11 ;  /* 0x000054100c9a7816 */ /* 0x000fe2000000000b */
[----:B------:R-:W-:Y:S02]  /*3a10*/  IMAD.MOV.U32 R11, RZ, RZ, R66 ;  /* 0x000000ffff0b7224 */ /* 0x000fe400078e0042 */
[----:B------:R-:W-:-:S04]  /*3a20*/  IMAD.MOV.U32 R12, RZ, RZ, R67 ;  /* 0x000000ffff0c7224 */ /* 0x000fc800078e0043 */
[----:B------:R-:W-:Y:S01]  /*3a30*/  UISETP.NE.AND UP0, UPT, UR4, 0x3, UPT ;  /* 0x000000030400788c */ /* 0x000fe2000bf05270 */
[----:B------:R-:W-:Y:S01]  /*3a40*/  PRMT R158, R12, 0x5410, R11 ;  /* 0x000054100c9e7816 */ /* 0x000fe2000000000b */
[----:B------:R-:W-:Y:S02]  /*3a50*/  IMAD.MOV.U32 R11, RZ, RZ, R70 ;  /* 0x000000ffff0b7224 */ /* 0x000fe400078e0046 */
[----:B------:R-:W-:Y:S02]  /*3a60*/  IMAD.MOV.U32 R12, RZ, RZ, R71 ;  /* 0x000000ffff0c7224 */ /* 0x000fe400078e0047 */
[----:B------:R-:W-:-:S03]  /*3a70*/  PLOP3.LUT P0, PT, PT, PT, UP0, 0x80, 0x0 ;  /* 0x000000000000781c */ /* 0x000fc60003f0f008 */
[----:B------:R-:W-:Y:S01]  /*3a80*/  PRMT R159, R11, 0x5410, R12 ;  /* 0x000054100b9f7816 */ /* 0x000fe2000000000c */
[----:B------:R-:W-:Y:S02]  /*3a90*/  IMAD.MOV.U32 R12, RZ, RZ, R56 ;  /* 0x000000ffff0c7224 */ /* 0x000fe400078e0038 */
[----:B------:R-:W-:-:S05]  /*3aa0*/  IMAD.MOV.U32 R11, RZ, RZ, R57 ;  /* 0x000000ffff0b7224 */ /* 0x000fca00078e0039 */
[----:B------:R-:W-:Y:S01]  /*3ab0*/  PRMT R153, R12, 0x5410, R11 ;  /* 0x000054100c997816 */ /* 0x000fe2000000000b */
[----:B------:R-:W-:Y:S02]  /*3ac0*/  IMAD.MOV.U32 R12, RZ, RZ, R60 ;  /* 0x000000ffff0c7224 */ /* 0x000fe400078e003c */
[----:B------:R-:W-:-:S05]  /*3ad0*/  IMAD.MOV.U32 R11, RZ, RZ, R61 ;  /* 0x000000ffff0b7224 */ /* 0x000fca00078e003d */
[----:B------:R-:W-:Y:S01]  /*3ae0*/  PRMT R155, R12, 0x5410, R11 ;  /* 0x000054100c9b7816 */ /* 0x000fe2000000000b */
[----:B------:R-:W-:Y:S02]  /*3af0*/  IMAD.MOV.U32 R12, RZ, RZ, R64 ;  /* 0x000000ffff0c7224 */ /* 0x000fe400078e0040 */
[----:B------:R-:W-:-:S03]  /*3b00*/  IMAD.MOV.U32 R11, RZ, RZ, R65 ;  /* 0x000000ffff0b7224 */ /* 0x000fc600078e0041 */
[----:B------:R-:W-:Y:S01]  /*3b10*/  PRMT R157, R157, 0x5410, R12 ;  /* 0x000054109d9d7816 */ /* 0x000fe2000000000c */
[----:B------:R-:W-:Y:S01]  /*3b20*/  IMAD.MOV.U32 R12, RZ, RZ, R69 ;  /* 0x000000ffff0c7224 */ /* 0x000fe200078e0045 */
[----:B------:R-:W-:Y:S02]  /*3b30*/  PRMT R156, R156, 0x5410, R11 ;  /* 0x000054109c9c7816 */ /* 0x000fe4000000000b */
[----:B------:R-:W-:-:S04]  /*3b40*/  MOV R11, R68 ;  /* 0x00000044000b7202 */ /* 0x000fc80000000f00 */
[----:B------:R-:W-:Y:S01]  /*3b50*/  PRMT R189, R11, 0x5410, R12 ;  /* 0x000054100bbd7816 */ /* 0x000fe2000000000c */
[----:B------:R-:W-:Y:S02]  /*3b60*/  IMAD.MOV.U32 R11, RZ, RZ, R72 ;  /* 0x000000ffff0b7224 */ /* 0x000fe400078e0048 */
[----:B------:R-:W-:-:S05]  /*3b70*/  IMAD.MOV.U32 R12, RZ, RZ, R73 ;  /* 0x000000ffff0c7224 */ /* 0x000fca00078e0049 */
[----:B------:R-:W-:Y:S01]  /*3b80*/  PRMT R190, R11, 0x5410, R12 ;  /* 0x000054100bbe7816 */ /* 0x000fe2000000000c */
[----:B------:R-:W-:Y:S02]  /*3b90*/  IMAD.MOV.U32 R11, RZ, RZ, R80 ;  /* 0x000000ffff0b7224 */ /* 0x000fe400078e0050 */
[----:B------:R-:W-:-:S05]  /*3ba0*/  IMAD.MOV.U32 R12, RZ, RZ, R81 ;  /* 0x000000ffff0c7224 */ /* 0x000fca00078e0051 */
[----:B------:R-:W-:Y:S01]  /*3bb0*/  PRMT R191, R11, 0x5410, R12 ;  /* 0x000054100bbf7816 */ /* 0x000fe2000000000c */
[----:B-----5:R-:W-:Y:S02]  /*3bc0*/  IMAD.MOV.U32 R12, RZ, RZ, R30 ;  /* 0x000000ffff0c7224 */ /* 0x020fe400078e001e */
[----:B------:R-:W-:-:S05]  /*3bd0*/  IMAD.MOV.U32 R11, RZ, RZ, R31 ;  /* 0x000000ffff0b7224 */ /* 0x000fca00078e001f */
[----:B------:R-:W-:Y:S01]  /*3be0*/  PRMT R83, R12, 0x5410, R11 ;  /* 0x000054100c537816 */ /* 0x000fe2000000000b */
[----:B------:R-:W-:Y:S01]  /*3bf0*/  IMAD.MOV.U32 R11, RZ, RZ, R35 ;  /* 0x000000ffff0b7224 */ /* 0x000fe200078e0023 */
        /* <DEDUP_REMOVED lines=35> */
[----:B------:R-:W-:Y:S06]  /*3e30*/  @!P0 BRA `(.L_x_1572) ;  /* 0x0000000000048947 */ /* 0x000fec0003800000 */
[----:B------:R-:W-:Y:S01]  /*3e40*/  BPT.TRAP 0x1 ;  /* 0x000000040000795c */ /* 0x000fe20000300000 */
.L_x_1572:
[----:B------:R-:W-:Y:S01]  /*3e50*/  IMAD R86, R17, 0x8, R2 ;  /* 0x0000000811567824 */ /* 0x000fe200078e0202 */
[----:B------:R-:W-:Y:S01]  /*3e60*/  SHF.L.U32 R87, R175, 0x1f, RZ ;  /* 0x0000001faf577819 */ /* 0x000fe200000006ff */
[----:B------:R-:W-:Y:S03]  /*3e70*/  BSSY B1, `(.L_x_1573) ;  /* 0x0000003000017945 */ /* 0x000fe60003800000 */
[----:B------:R-:W0:Y:S02]  /*3e80*/  SYNCS.PHASECHK.TRANS64.TRYWAIT P6, [R86+URZ+0x2a890], R87 ;  /* 0x02a89057560075a7 */ /* 0x000e2400080c017f */
[----:B0-----:R-:W-:Y:S05]  /*3e90*/  @!P6 BRA `(.L_x_1574) ;  /* 0x0000026000dce947 */ /* 0x001fea0003800000 */
.L_x_1996:
[----:B------:R-:W-:Y:S05]  /*3ea0*/  BSYNC B1 ;  /* 0x0000000000017941 */ /* 0x000fea0003800000 */
.L_x_1573:
[----:B------:R-:W-:-:S03]  /*3eb0*/  UMOV UR4, 0xffffffff ;  /* 0xffffffff00047882 */ /* 0x000fc60000000000 */
[----:B------:R-:W-:Y:S05]  /*3ec0*/  BRA.DIV UR4, `(.L_x_1575) ;  /* 0x0000026204e47947 */ /* 0x000fea000b800000 */
[----:B------:R1:W2:Y:S04]  /*3ed0*/  SHFL.IDX PT, R82, R116, RZ, 0x1c1f ;  /* 0x001c1fff74527589 */ /* 0x0002a800000e0000 */
[----:B------:R1:W3:Y:S02]  /*3ee0*/  SHFL.IDX PT, R11, R117, RZ, 0x1c1f ;  /* 0x001c1fff750b7589 */ /* 0x0002e400000e0000 */
.L_x_2000:
        /* <DEDUP_REMOVED lines=21> */
[-C--:B------:R-:W-:Y:S01]  /*4040*/  FFMA.FTZ R75, R147, R146.reuse, -R75 ;  /* 0x00000092934b7223 */ /* 0x080fe2000001084b */
[----:B------:R-:W-:Y:S02]  /*4050*/  IMAD.MOV.U32 R147, RZ, RZ, R12 ;  /* 0x000000ffff937224 */ /* 0x000fe400078e000c */
[----:B------:R-:W-:Y:S01]  /*4060*/  FFMA.FTZ R13, R81, R146, R13 ;  /* 0x00000092510d7223 */ /* 0x000fe2000001000d */
[----:B------:R-:W-:Y:S01]  /*4070*/  MOV R81, R15 ;  /* 0x0000000f00517202 */ /* 0x000fe20000000f00 */
        /* <DEDUP_REMOVED lines=27> */
.L_x_1581:
[----:B------:R-:W-:Y:S05]  /*4230*/  BSYNC B3 ;  /* 0x0000000000037941 */ /* 0x000fea0003800000 */
.L_x_1580:
[----:B---3--:R-:W-:-:S04]  /*4240*/  LEA R74, P4, R18, R11, 0x1 ;  /* 0x0000000b124a7211 */ /* 0x008fc800078808ff */
[----:B--2---:R-:W-:-:S05]  /*4250*/  LEA.HI.X R75, R18, R82, R19, 0x1, P4 ;  /* 0x00000052124b7211 */ /* 0x004fca00020f0c13 */
[----:B0-----:R4:W-:Y:S04]  /*4260*/  ST.E.128 desc[UR60][R74.64], R12 ;  /* 0x0000000c4a007985 */ /* 0x0019e8000c101d3c */
.L_x_1579:
[----:B------:R-:W-:Y:S05]  /*4270*/  BSYNC B2 ;  /* 0x0000000000027941 */ /* 0x000fea0003800000 */
.L_x_1578:
        /* <DEDUP_REMOVED lines=22> */
[----:B------:R-:W-:Y:S02]  /*43e0*/  IMAD.MOV.U32 R73, RZ, RZ, R15 ;  /* 0x000000ffff497224 */ /* 0x000fe400078e000f */
[----:B------:R-:W-:Y:S02]  /*43f0*/  HADD2.F32 R74, -RZ, R70.H0_H0 ;  /* 0x20000046ff4a7230 */ /* 0x000fe40000004100 */
[----:B------:R-:W-:Y:S01]  /*4400*/  HADD2.F32 R12, -RZ, R75.H1_H1 ;  /* 0x3000004bff0c7230 */ /* 0x000fe20000004100 */
[----:B------:R-:W-:Y:S01]  /*4410*/  F2FP.F16.F32.PACK_AB R13, R13, R71 ;  /* 0x000000470d0d723e */ /* 0x000fe200000000ff */
[----:B------:R-:W-:-:S02]  /*4420*/  HADD2.F32 R15, -RZ, R73.H1_H1 ;  /* 0x30000049ff0f7230 */ /* 0x000fc40000004100 */
[----:B------:R-:W-:Y:S02]  /*4430*/  HADD2.F32 R73, -RZ, R73.H0_H0 ;  /* 0x20000049ff497230 */ /* 0x000fe40000004100 */
        /* <DEDUP_REMOVED lines=13> */
[--C-:B------:R-:W-:Y:S02]  /*4510*/  HADD2.F32 R74, -RZ, R14.reuse.H1_H1 ;  /* 0x3000000eff4a7230 */ /* 0x100fe40000004100 */
        /* <DEDUP_REMOVED lines=8> */
.L_x_1585:
[----:B------:R-:W-:Y:S05]  /*45a0*/  BSYNC B3 ;  /* 0x0000000000037941 */ /* 0x000fea0003800000 */
.L_x_1584:
[----:B------:R-:W-:Y:S02]  /*45b0*/  IMAD.SHL.U32 R72, R170, 0x8, RZ ;  /* 0x00000008aa487824 */ /* 0x000fe400078e00ff */
[----:B---3--:R-:W-:Y:S02]  /*45c0*/  IMAD.MOV.U32 R70, RZ, RZ, R11 ;  /* 0x000000ffff467224 */ /* 0x008fe400078e000b */
[----:B--2---:R-:W-:Y:S02]  /*45d0*/  IMAD.MOV.U32 R71, RZ, RZ, R82 ;  /* 0x000000ffff477224 */ /* 0x004fe400078e0052 */
[----:B------:R-:W-:-:S05]  /*45e0*/  IMAD.WIDE R70, R72, 0x2, R70 ;  /* 0x0000000248467825 */ /* 0x000fca00078e0246 */
[----:B0-----:R0:W-:Y:S02]  /*45f0*/  ST.E.128 desc[UR60][R70.64], R12 ;  /* 0x0000000c46007985 */ /* 0x0011e4000c101d3c */
.L_x_1583:
[----:B------:R-:W-:Y:S05]  /*4600*/  BSYNC B2 ;  /* 0x0000000000027941 */ /* 0x000fea0003800000 */
.L_x_1582:
        /* <DEDUP_REMOVED lines=8> */
[----:B------:R-:W-:Y:S02]  /*4690*/  SHF.R.U32.HI R66, RZ, 0x10, R67 ;  /* 0x00000010ff427819 */ /* 0x000fe40000011643 */
[--C-:B------:R-:W-:Y:S01]  /*46a0*/  SHF.R.U64 R71, R68, 0x10, R69.reuse ;  /* 0x0000001044477819 */ /* 0x100fe20000001245 */
[----:B------:R-:W-:Y:S01]  /*46b0*/  HADD2.F32 R70, -RZ, R70.H0_H0 ;  /* 0x20000046ff467230 */ /* 0x000fe20000004100 */
[----:B----4-:R-:W-:Y:S02]  /*46c0*/  MOV R67, R13 ;  /* 0x0000000d00437202 */ /* 0x010fe40000000f00 */
[----:B------:R-:W-:Y:S01]  /*46d0*/  SHF.R.U32.HI R68, RZ, 0x10, R69 ;  /* 0x00000010ff447819 */ /* 0x000fe20000011645 */
[----:B------:R-:W-:Y:S02]  /*46e0*/  HADD2.F32 R13, -RZ, R71.H0_H0 ;  /* 0x20000047ff0d7230 */ /* 0x000fe40000004100 */
[----:B------:R-:W-:-:S02]  /*46f0*/  HADD2.F32 R69, -RZ, R67.H1_H1 ;  /* 0x30000043ff457230 */ /* 0x000fc40000004100 */
        /* <DEDUP_REMOVED lines=26> */
[----:B------:R-:W-:Y:S02]  /*48a0*/  HADD2.F32 R70, -RZ, R14.H1_H1 ;  /* 0x3000000eff467230 */ /* 0x000fe40000004100 */
        /* <DEDUP_REMOVED lines=8> */
.L_x_1589:
[----:B------:R-:W-:Y:S05]  /*4930*/  BSYNC B3 ;  /* 0x0000000000037941 */ /* 0x000fea0003800000 */
.L_x_1588:
[----:B------:R-:W-:Y:S02]  /*4940*/  IMAD.SHL.U32 R68, R171, 0x8, RZ ;  /* 0x00000008ab447824 */ /* 0x000fe400078e00ff */
[----:B---3--:R-:W-:Y:S02]  /*4950*/  IMAD.MOV.U32 R66, RZ, RZ, R11 ;  /* 0x000000ffff427224 */ /* 0x008fe400078e000b */
[----:B--2---:R-:W-:Y:S02]  /*4960*/  IMAD.MOV.U32 R67, RZ, RZ, R82 ;  /* 0x000000ffff437224 */ /* 0x004fe400078e0052 */
[----:B------:R-:W-:-:S05]  /*4970*/  IMAD.WIDE R66, R68, 0x2, R66 ;  /* 0x0000000244427825 */ /* 0x000fca00078e0242 */
[----:B----4-:R0:W-:Y:S02]  /*4980*/  ST.E.128 desc[UR60][R66.64], R12 ;  /* 0x0000000c42007985 */ /* 0x0101e4000c101d3c */
.L_x_1587:
[----:B------:R-:W-:Y:S05]  /*4990*/  BSYNC B2 ;  /* 0x0000000000027941 */ /* 0x000fea0003800000 */
.L_x_1586:
        /* <DEDUP_REMOVED lines=9> */
[--C-:B------:R-:W-:Y:S01]  /*4a30*/  SHF.R.U64 R62, R62, 0x10, R63.reuse ;  /* 0x000000103e3e7819 */ /* 0x100fe2000000123f */
[----:B------:R-:W-:Y:S01]  /*4a40*/  HADD2.F32 R68, -RZ, R156.H1_H1 ;  /* 0x3000009cff447230 */ /* 0x000fe20000004100 */
[----:B------:R-:W-:Y:S01]  /*4a50*/  SHF.R.U32.HI R63, RZ, 0x10, R63 ;  /* 0x00000010ff3f7819 */ /* 0x000fe2000001163f */
[----:B------:R-:W-:Y:S02]  /*4a60*/  HADD2.F32 R66, -RZ, R66.H0_H0 ;  /* 0x20000042ff427230 */ /* 0x000fe40000004100 */
[--C-:B------:R-:W-:Y:S02]  /*4a70*/  HADD2.F32 R13, -RZ, R64.reuse.H1_H1 ;  /* 0x30000040ff0d7230 */ /* 0x100fe40000004100 */
[----:B------:R-:W-:Y:S02]  /*4a80*/  HADD2.F32 R64, -RZ, R64.H0_H0 ;  /* 0x20000040ff407230 */ /* 0x000fe40000004100 */
[----:B------:R-:W-:-:S02]  /*4a90*/  HADD2.F32 R62, -RZ, R62.H0_H0 ;  /* 0x2000003eff3e7230 */ /* 0x000fc40000004100 */
[CC--:B------:R-:W-:Y:S01]  /*4aa0*/  FMUL.FTZ R67, R13.reuse, R66.reuse ;  /* 0x000000420d437220 */ /* 0x0c0fe20000410000 */
[----:B------:R-:W-:Y:S02]  /*4ab0*/  HADD2.F32 R63, -RZ, R63.H0_H0 ;  /* 0x2000003fff3f7230 */ /* 0x000fe40000004100 */
[C---:B------:R-:W-:Y:S01]  /*4ac0*/  FMUL.FTZ R66, R64.reuse, R66 ;  /* 0x0000004240427220 */ /* 0x040fe20000410000 */
[-C--:B------:R-:W-:Y:S01]  /*4ad0*/  FFMA.FTZ R67, R64, R62.reuse, -R67 ;  /* 0x0000003e40437223 */ /* 0x080fe20000010843 */
[----:B------:R-:W-:Y:S02]  /*4ae0*/  SHF.R.U32.HI R64, RZ, 0x10, R65 ;  /* 0x00000010ff407819 */ /* 0x000fe40000011641 */
[----:B------:R-:W-:Y:S01]  /*4af0*/  FFMA.FTZ R66, R13, R62, R66 ;  /* 0x0000003e0d427223 */ /* 0x000fe20000010042 */
[----:B------:R-:W-:Y:S01]  /*4b00*/  IMAD.MOV.U32 R62, RZ, RZ, R12 ;  /* 0x000000ffff3e7224 */ /* 0x000fe200078e000c */
[----:B------:R-:W-:Y:S01]  /*4b10*/  MOV R12, R15 ;  /* 0x0000000f000c7202 */ /* 0x000fe20000000f00 */
[----:B------:R-:W-:-:S02]  /*4b20*/  HADD2.F32 R15, -RZ, R64.H0_H0 ;  /* 0x20000040ff0f7230 */ /* 0x000fc40000004100 */
[----:B------:R-:W-:Y:S02]  /*4b30*/  F2FP.F16.F32.PACK_AB R66, R66, R67 ;  /* 0x000000434242723e */ /* 0x000fe400000000ff */
[--C-:B------:R-:W-:Y:S02]  /*4b40*/  HADD2.F32 R13, -RZ, R12.reuse.H1_H1 ;  /* 0x3000000cff0d7230 */ /* 0x100fe40000004100 */
[----:B------:R-:W-:-:S03]  /*4b50*/  HADD2.F32 R12, -RZ, R12.H0_H0 ;  /* 0x2000000cff0c7230 */ /* 0x000fc60000004100 */
[CC--:B------:R-:W-:Y:S02]  /*4b60*/  FMUL.FTZ R64, R13.reuse, R15.reuse ;  /* 0x0000000f0d407220 */ /* 0x0c0fe40000410000 */
[C---:B------:R-:W-:Y:S02]  /*4b70*/  FMUL.FTZ R15, R12.reuse, R15 ;  /* 0x0000000f0c0f7220 */ /* 0x040fe40000410000 */
[-C--:B------:R-:W-:Y:S01]  /*4b80*/  FFMA.FTZ R12, R12, R63.reuse, -R64 ;  /* 0x0000003f0c0c7223 */ /* 0x080fe20000010840 */
[----:B------:R-:W-:Y:S02]  /*4b90*/  HADD2.F32 R64, -RZ, R157.H1_H1 ;  /* 0x3000009dff407230 */ /* 0x000fe40000004100 */
[----:B------:R-:W-:Y:S01]  /*4ba0*/  FFMA.FTZ R13, R13, R63, R15 ;  /* 0x0000003f0d0d7223 */ /* 0x000fe2000001000f */
[----:B------:R-:W-:Y:S02]  /*4bb0*/  IMAD.MOV.U32 R63, RZ, RZ, R14 ;  /* 0x000000ffff3f7224 */ /* 0x000fe400078e000e */
[----:B------:R-:W-:-:S02]  /*4bc0*/  HADD2.F32 R14, -RZ, R62.H1_H1 ;  /* 0x3000003eff0e7230 */ /* 0x000fc40000004100 */
[----:B------:R-:W-:Y:S02]  /*4bd0*/  HADD2.F32 R15, -RZ, R62.H0_H0 ;  /* 0x2000003eff0f7230 */ /* 0x000fe40000004100 */
[----:B------:R-:W-:Y:S02]  /*4be0*/  HADD2.F32 R62, -RZ, R157.H0_H0 ;  /* 0x2000009dff3e7230 */ /* 0x000fe40000004100 */
[-C--:B------:R-:W-:Y:S01]  /*4bf0*/  FMUL.FTZ R65, R14, R64.reuse ;  /* 0x000000400e417220 */ /* 0x080fe20000410000 */
[----:B------:R-:W-:-:S03]  /*4c00*/  FMUL.FTZ R64, R15, R64 ;  /* 0x000000400f407220 */ /* 0x000fc60000410000 */
[-C--:B------:R-:W-:Y:S01]  /*4c10*/  FFMA.FTZ R15, R15, R62.reuse, -R65 ;  /* 0x0000003e0f0f7223 */ /* 0x080fe20000010841 */
[----:B------:R-:W-:Y:S01]  /*4c20*/  FFMA.FTZ R14, R14, R62, R64 ;  /* 0x0000003e0e0e7223 */ /* 0x000fe20000010040 */
[--C-:B------:R-:W-:Y:S02]  /*4c30*/  HADD2.F32 R62, -RZ, R63.reuse.H1_H1 ;  /* 0x3000003fff3e7230 */ /* 0x100fe40000004100 */
[----:B------:R-:W-:Y:S02]  /*4c40*/  HADD2.F32 R64, -RZ, R63.H0_H0 ;  /* 0x2000003fff407230 */ /* 0x000fe40000004100 */
[----:B------:R-:W-:Y:S02]  /*4c50*/  HADD2.F32 R63, -RZ, R156.H0_H0 ;  /* 0x2000009cff3f7230 */ /* 0x000fe40000004100 */
[-C--:B------:R-:W-:Y:S01]  /*4c60*/  FMUL.FTZ R65, R62, R68.reuse ;  /* 0x000000443e417220 */ /* 0x080fe20000410000 */
[----:B------:R-:W-:Y:S01]  /*4c70*/  F2FP.F16.F32.PACK_AB R14, R14, R15 ;  /* 0x0000000f0e0e723e */ /* 0x000fe200000000ff */
[----:B------:R-:W-:-:S02]  /*4c80*/  FMUL.FTZ R68, R64, R68 ;  /* 0x0000004440447220 */ /* 0x000fc40000410000 */
[-C--:B------:R-:W-:Y:S02]  /*4c90*/  FFMA.FTZ R65, R64, R63.reuse, -R65 ;  /* 0x0000003f40417223 */ /* 0x080fe40000010841 */
[----:B------:R-:W-:Y:S01]  /*4ca0*/  FFMA.FTZ R68, R62, R63, R68 ;  /* 0x0000003f3e447223 */ /* 0x000fe20000010044 */
[----:B------:R-:W-:Y:S01]  /*4cb0*/  F2FP.F16.F32.PACK_AB R62, R13, R12 ;  /* 0x0000000c0d3e723e */ /* 0x000fe200000000ff */
[----:B------:R-:W-:Y:S02]  /*4cc0*/  IMAD.MOV.U32 R12, RZ, RZ, R14 ;  /* 0x000000ffff0c7224 */ /* 0x000fe400078e000e */
[----:B------:R-:W-:Y:S01]  /*4cd0*/  IMAD.MOV.U32 R13, RZ, RZ, R66 ;  /* 0x000000ffff0d7224 */ /* 0x000fe200078e0042 */
[----:B------:R-:W-:Y:S01]  /*4ce0*/  F2FP.F16.F32.PACK_AB R65, R68, R65 ;  /* 0x000000414441723e */ /* 0x000fe200000000ff */
[----:B------:R-:W-:-:S04]  /*4cf0*/  IMAD.MOV.U32 R15, RZ, RZ, R62 ;  /* 0x000000ffff0f7224 */ /* 0x000fc800078e003e */
[----:B------:R-:W-:-:S07]  /*4d00*/  IMAD.MOV.U32 R14, RZ, RZ, R65 ;  /* 0x000000ffff0e7224 */ /* 0x000fce00078e0041 */
.L_x_1593:
[----:B------:R-:W-:Y:S05]  /*4d10*/  BSYNC B3 ;  /* 0x0000000000037941 */ /* 0x000fea0003800000 */
.L_x_1592:
[----:B---3--:R-:W-:-:S04]  /*4d20*/  LEA R62, P4, R22, R11, 0x1 ;  /* 0x0000000b163e7211 */ /* 0x008fc800078808ff */
[----:B--2---:R-:W-:-:S05]  /*4d30*/  LEA.HI.X R63, R22, R82, R173, 0x1, P4 ;  /* 0x00000052163f7211 */ /* 0x004fca00020f0cad */
[----:B----4-:R0:W-:Y:S04]  /*4d40*/  ST.E.128 desc[UR60][R62.64], R12 ;  /* 0x0000000c3e007985 */ /* 0x0101e8000c101d3c */
.L_x_1591:
[----:B------:R-:W-:Y:S05]  /*4d50*/  BSYNC B2 ;  /* 0x0000000000027941 */ /* 0x000fea0003800000 */
.L_x_1590:
        /* <DEDUP_REMOVED lines=9> */
[----:B------:R-:W-:-:S03]  /*4df0*/  SHF.R.U64 R58, R58, 0x10, R59 ;  /* 0x000000103a3a7819 */ /* 0x000fc6000000123b */
[----:B------:R-:W-:Y:S02]  /*4e00*/  HADD2.F32 R63, -RZ, R63.H0_H0 ;  /* 0x2000003fff3f7230 */ /* 0x000fe40000004100 */
[--C-:B------:R-:W-:Y:S02]  /*4e10*/  HADD2.F32 R13, -RZ, R60.reuse.H1_H1 ;  /* 0x3000003cff0d7230 */ /* 0x100fe40000004100 */
[----:B------:R-:W-:Y:S02]  /*4e20*/  HADD2.F32 R60, -RZ, R60.H0_H0 ;  /* 0x2000003cff3c7230 */ /* 0x000fe40000004100 */
[----:B------:R-:W-:Y:S02]  /*4e30*/  HADD2.F32 R58, -RZ, R58.H0_H0 ;  /* 0x2000003aff3a7230 */ /* 0x000fe40000004100 */
[-C--:B------:R-:W-:Y:S01]  /*4e40*/  FMUL.FTZ R62, R13, R63.reuse ;  /* 0x0000003f0d3e7220 */ /* 0x080fe20000410000 */
[----:B------:R-:W-:-:S03]  /*4e50*/  FMUL.FTZ R63, R60, R63 ;  /* 0x0000003f3c3f7220 */ /* 0x000fc60000410000 */
[-C--:B------:R-:W-:Y:S01]  /*4e60*/  FFMA.FTZ R62, R60, R58.reuse, -R62 ;  /* 0x0000003a3c3e7223 */ /* 0x080fe2000001083e */
[----:B------:R-:W-:Y:S01]  /*4e70*/  FFMA.FTZ R63, R13, R58, R63 ;  /* 0x0000003a0d3f7223 */ /* 0x000fe2000001003f */
[----:B------:R-:W-:Y:S01]  /*4e80*/  SHF.R.U32.HI R58, RZ, 0x10, R59 ;  /* 0x00000010ff3a7819 */ /* 0x000fe2000001163b */
[--C-:B------:R-:W-:Y:S01]  /*4e90*/  HADD2.F32 R13, -RZ, R15.reuse.H1_H1 ;  /* 0x3000000fff0d7230 */ /* 0x100fe20000004100 */
[----:B------:R-:W-:Y:S01]  /*4ea0*/  SHF.R.U32.HI R59, RZ, 0x10, R61 ;  /* 0x00000010ff3b7819 */ /* 0x000fe2000001163d */
[----:B------:R-:W-:Y:S01]  /*4eb0*/  HADD2.F32 R15, -RZ, R15.H0_H0 ;  /* 0x2000000fff0f7230 */ /* 0x000fe20000004100 */
[----:B------:R-:W-:Y:S01]  /*4ec0*/  F2FP.F16.F32.PACK_AB R62, R63, R62 ;  /* 0x0000003e3f3e723e */ /* 0x000fe200000000ff */
[----:B------:R-:W-:Y:S02]  /*4ed0*/  HADD2.F32 R58, -RZ, R58.H0_H0 ;  /* 0x2000003aff3a7230 */ /* 0x000fe40000004100 */
[----:B------:R-:W-:-:S05]  /*4ee0*/  HADD2.F32 R59, -RZ, R59.H0_H0 ;  /* 0x2000003bff3b7230 */ /* 0x000fca0000004100 */
[-C--:B------:R-:W-:Y:S01]  /*4ef0*/  FMUL.FTZ R60, R13, R59.reuse ;  /* 0x0000003b0d3c7220 */ /* 0x080fe20000410000 */
[----:B------:R-:W-:-:S03]  /*4f00*/  FMUL.FTZ R59, R15, R59 ;  /* 0x0000003b0f3b7220 */ /* 0x000fc60000410000 */
[-C--:B------:R-:W-:Y:S01]  /*4f10*/  FFMA.FTZ R60, R15, R58.reuse, -R60 ;  /* 0x0000003a0f3c7223 */ /* 0x080fe2000001083c */
[----:B------:R-:W-:Y:S01]  /*4f20*/  FFMA.FTZ R59, R13, R58, R59 ;  /* 0x0000003a0d3b7223 */ /* 0x000fe2000001003b */
[--C-:B------:R-:W-:Y:S02]  /*4f30*/  HADD2.F32 R13, -RZ, R12.reuse.H0_H0 ;  /* 0x2000000cff0d7230 */ /* 0x100fe40000004100 */
[----:B------:R-:W-:Y:S02]  /*4f40*/  HADD2.F32 R12, -RZ, R12.H1_H1 ;  /* 0x3000000cff0c7230 */ /* 0x000fe40000004100 */
[--C-:B------:R-:W-:Y:S01]  /*4f50*/  HADD2.F32 R15, -RZ, R155.reuse.H0_H0 ;  /* 0x2000009bff0f7230 */ /* 0x100fe20000004100 */
[----:B------:R-:W-:Y:S01]  /*4f60*/  F2FP.F16.F32.PACK_AB R59, R59, R60 ;  /* 0x0000003c3b3b723e */ /* 0x000fe200000000ff */
[----:B------:R-:W-:Y:S02]  /*4f70*/  HADD2.F32 R58, -RZ, R154.H0_H0 ;  /* 0x2000009aff3a7230 */ /* 0x000fe40000004100 */
[----:B------:R-:W-:-:S02]  /*4f80*/  HADD2.F32 R155, -RZ, R155.H1_H1 ;  /* 0x3000009bff9b7230 */ /* 0x000fc40000004100 */
[CC--:B------:R-:W-:Y:S01]  /*4f90*/  FMUL.FTZ R61, R12.reuse, R15.reuse ;  /* 0x0000000f0c3d7220 */ /* 0x0c0fe20000410000 */
[C---:B------:R-:W-:Y:S01]  /*4fa0*/  FMUL.FTZ R15, R13.reuse, R15 ;  /* 0x0000000f0d0f7220 */ /* 0x040fe20000410000 */
[----:B------:R-:W-:Y:S02]  /*4fb0*/  HADD2.F32 R154, -RZ, R154.H1_H1 ;  /* 0x3000009aff9a7230 */ /* 0x000fe40000004100 */
[-C--:B------:R-:W-:Y:S01]  /*4fc0*/  FFMA.FTZ R61, R13, R58.reuse, -R61 ;  /* 0x0000003a0d3d7223 */ /* 0x080fe2000001083d */
[----:B------:R-:W-:Y:S01]  /*4fd0*/  FFMA.FTZ R15, R12, R58, R15 ;  /* 0x0000003a0c0f7223 */ /* 0x000fe2000001000f */
[--C-:B------:R-:W-:Y:S02]  /*4fe0*/  HADD2.F32 R12, -RZ, R14.reuse.H0_H0 ;  /* 0x2000000eff0c7230 */ /* 0x100fe40000004100 */
[----:B------:R-:W-:Y:S02]  /*4ff0*/  HADD2.F32 R14, -RZ, R14.H1_H1 ;  /* 0x3000000eff0e7230 */ /* 0x000fe40000004100 */
[----:B------:R-:W-:-:S03]  /*5000*/  F2FP.F16.F32.PACK_AB R15, R15, R61 ;  /* 0x0000003d0f0f723e */ /* 0x000fc600000000ff */
[-C--:B------:R-:W-:Y:S01]  /*5010*/  FMUL.FTZ R13, R14, R155.reuse ;  /* 0x0000009b0e0d7220 */ /* 0x080fe20000410000 */
[----:B------:R-:W-:-:S03]  /*5020*/  FMUL.FTZ R155, R12, R155 ;  /* 0x0000009b0c9b7220 */ /* 0x000fc60000410000 */
[-C--:B------:R-:W-:Y:S01]  /*5030*/  FFMA.FTZ R13, R12, R154.reuse, -R13 ;  /* 0x0000009a0c0d7223 */ /* 0x080fe2000001080d */
[----:B------:R-:W-:Y:S01]  /*5040*/  FFMA.FTZ R155, R14, R154, R155 ;  /* 0x0000009a0e9b7223 */ /* 0x000fe2000001009b */
[----:B------:R-:W-:Y:S02]  /*5050*/  IMAD.MOV.U32 R12, RZ, RZ, R15 ;  /* 0x000000ffff0c7224 */ /* 0x000fe400078e000f */
[----:B------:R-:W-:Y:S02]  /*5060*/  IMAD.MOV.U32 R15, RZ, RZ, R59 ;  /* 0x000000ffff0f7224 */ /* 0x000fe400078e003b */
[----:B------:R-:W-:Y:S02]  /*5070*/  F2FP.F16.F32.PACK_AB R155, R155, R13 ;  /* 0x0000000d9b9b723e */ /* 0x000fe400000000ff */
[----:B------:R-:W-:-:S03]  /*5080*/  MOV R13, R62 ;  /* 0x0000003e000d7202 */ /* 0x000fc60000000f00 */
[----:B------:R-:W-:-:S07]  /*5090*/  IMAD.MOV.U32 R14, RZ, RZ, R155 ;  /* 0x000000ffff0e7224 */ /* 0x000fce00078e009b */
.L_x_1597:
[----:B------:R-:W-:Y:S05]  /*50a0*/  BSYNC B3 ;  /* 0x0000000000037941 */ /* 0x000fea0003800000 */
.L_x_1596:
[----:B---3--:R-:W-:-:S04]  /*50b0*/  LEA R58, P4, R160, R11, 0x1 ;  /* 0x0000000ba03a7211 */ /* 0x008fc800078808ff */
[----:B--2---:R-:W-:-:S05]  /*50c0*/  LEA.HI.X R59, R160, R82, R184, 0x1, P4 ;  /* 0x00000052a03b7211 */ /* 0x004fca00020f0cb8 */
[----:B----4-:R0:W-:Y:S04]  /*50d0*/  ST.E.128 desc[UR60][R58.64], R12 ;  /* 0x0000000c3a007985 */ /* 0x0101e8000c101d3c */
.L_x_1595:
[----:B------:R-:W-:Y:S05]  /*50e0*/  BSYNC B2 ;  /* 0x0000000000027941 */ /* 0x000fea0003800000 */
.L_x_1594:
        /* <DEDUP_REMOVED lines=10> */
[----:B------:R-:W-:Y:S02]  /*5190*/  SHF.R.U64 R13, R54, 0x10, R55 ;  /* 0x00000010360d7819 */ /* 0x000fe40000001237 */
        /* <DEDUP_REMOVED lines=11> */
[----:B------:R-:W-:Y:S02]  /*5250*/  IMAD.MOV.U32 R11, RZ, RZ, R15 ;  /* 0x000000ffff0b7224 */ /* 0x000fe400078e000f */
[----:B------:R-:W-:-:S02]  /*5260*/  HADD2.F32 R54, -RZ, R54.H0_H0 ;  /* 0x20000036ff367230 */ /* 0x000fc40000004100 */
        /* <DEDUP_REMOVED lines=8> */
[--C-:B------:R-:W-:Y:S02]  /*52f0*/  HADD2.F32 R13, -RZ, R12.reuse.H1_H1 ;  /* 0x3000000cff0d7230 */ /* 0x100fe40000004100 */
[----:B------:R-:W-:-:S02]  /*5300*/  HADD2.F32 R12, -RZ, R12.H0_H0 ;  /* 0x2000000cff0c7230 */ /* 0x000fc40000004100 */
[--C-:B------:R-:W-:Y:S02]  /*5310*/  HADD2.F32 R54, -RZ, R152.reuse.H0_H0 ;  /* 0x20000098ff367230 */ /* 0x100fe40000004100 */
[CC--:B------:R-:W-:Y:S01]  /*5320*/  FMUL.FTZ R55, R13.reuse, R11.reuse ;  /* 0x0000000b0d377220 */ /* 0x0c0fe20000410000 */
[----:B------:R-:W-:Y:S02]  /*5330*/  HADD2.F32 R153, -RZ, R153.H1_H1 ;  /* 0x30000099ff997230 */ /* 0x000fe40000004100 */
[C---:B------:R-:W-:Y:S01]  /*5340*/  FMUL.FTZ R11, R12.reuse, R11 ;  /* 0x0000000b0c0b7220 */ /* 0x040fe20000410000 */
[----:B------:R-:W-:Y:S02]  /*5350*/  HADD2.F32 R152, -RZ, R152.H1_H1 ;  /* 0x30000098ff987230 */ /* 0x000fe40000004100 */
[-C--:B------:R-:W-:Y:S01]  /*5360*/  FFMA.FTZ R55, R12, R54.reuse, -R55 ;  /* 0x000000360c377223 */ /* 0x080fe20000010837 */
[--C-:B------:R-:W-:Y:S02]  /*5370*/  HADD2.F32 R12, -RZ, R14.reuse.H1_H1 ;  /* 0x3000000eff0c7230 */ /* 0x100fe40000004100 */
[----:B------:R-:W-:Y:S01]  /*5380*/  FFMA.FTZ R11, R13, R54, R11 ;  /* 0x000000360d0b7223 */ /* 0x000fe2000001000b */
[----:B------:R-:W-:Y:S01]  /*5390*/  HADD2.F32 R14, -RZ, R14.H0_H0 ;  /* 0x2000000eff0e7230 */ /* 0x000fe20000004100 */
[----:B------:R-:W-:Y:S01]  /*53a0*/  F2FP.F16.F32.PACK_AB R15, R57, R15 ;  /* 0x0000000f390f723e */ /* 0x000fe200000000ff */
[----:B------:R-:W-:-:S02]  /*53b0*/  FMUL.FTZ R13, R12, R153 ;  /* 0x000000990c0d7220 */ /* 0x000fc40000410000 */
[----:B------:R-:W-:Y:S01]  /*53c0*/  F2FP.F16.F32.PACK_AB R11, R11, R55 ;  /* 0x000000370b0b723e */ /* 0x000fe200000000ff */
[C---:B------:R-:W-:Y:S01]  /*53d0*/  FMUL.FTZ R153, R14.reuse, R153 ;  /* 0x000000990e997220 */ /* 0x040fe20000410000 */
[----:B------:R-:W-:-:S03]  /*53e0*/  FFMA.FTZ R13, R14, R152, -R13 ;  /* 0x000000980e0d7223 */ /* 0x000fc6000001080d */
[----:B------:R-:W-:Y:S01]  /*53f0*/  FFMA.FTZ R153, R12, R152, R153 ;  /* 0x000000980c997223 */ /* 0x000fe20000010099 */
[----:B------:R-:W-:-:S04]  /*5400*/  IMAD.MOV.U32 R12, RZ, RZ, R11 ;  /* 0x000000ffff0c7224 */ /* 0x000fc800078e000b */
[----:B------:R-:W-:Y:S01]  /*5410*/  F2FP.F16.F32.PACK_AB R153, R153, R13 ;  /* 0x0000000d9999723e */ /* 0x000fe200000000ff */
[----:B------:R-:W-:-:S04]  /*5420*/  IMAD.MOV.U32 R13, RZ, RZ, R56 ;  /* 0x000000ffff0d7224 */ /* 0x000fc800078e0038 */
[----:B------:R-:W-:-:S07]  /*5430*/  IMAD.MOV.U32 R14, RZ, RZ, R153 ;  /* 0x000000ffff0e7224 */ /* 0x000fce00078e0099 */
.L_x_1599:
[----:B------:R-:W-:Y:S05]  /*5440*/  BSYNC B2 ;  /* 0x0000000000027941 */ /* 0x000fea0003800000 */
.L_x_1598:
[----:B----4-:R0:W-:Y:S02]  /*5450*/  ST.E.128 desc[UR60][R58.64], R12 ;  /* 0x0000000c3a007985 */ /* 0x0101e4000c101d3c */
.L_x_1577:
[----:B------:R-:W-:Y:S05]  /*5460*/  BSYNC B1 ;  /* 0x0000000000017941 */ /* 0x000fea0003800000 */
.L_x_1576:
[----:B------:R-:W-:-:S03]  /*5470*/  UMOV UR4, 0xffffffff ;  /* 0xffffffff00047882 */ /* 0x000fc60000000000 */
[----:B------:R-:W-:Y:S05]  /*5480*/  BRA.DIV UR4, `(.L_x_1600) ;  /* 0x0000024e04c07947 */ /* 0x000fea000b800000 */
[----:B-1----:R-:W1:Y:S04]  /*5490*/  SHFL.IDX PT, R116, R116, 0x1, 0x1c1f ;  /* 0x003c1f0074747f89 */ /* 0x002e6800000e0000 */
[----:B------:R-:W0:Y:S02]  /*54a0*/  SHFL.IDX PT, R117, R117, 0x1, 0x1c1f ;  /* 0x003c1f0075757f89 */ /* 0x000e2400000e0000 */
.L_x_2004:
[----:B------:R-:W-:Y:S05]  /*54b0*/  @P5 BRA `(.L_x_1601) ;  /* 0x0000005400405947 */ /* 0x000fea0003800000 */
[----:B------:R-:W-:Y:S01]  /*54c0*/  ISETP.NE.AND P4, PT, R7, RZ, PT ;  /* 0x000000ff0700720c */ /* 0x000fe20003f85270 */
[----:B------:R-:W-:-:S12]  /*54d0*/  BSSY B1, `(.L_x_1602) ;  /* 0x0000034000017945 */ /* 0x000fd80003800000 */
[----:B------:R-:W-:Y:S05]  /*54e0*/  @!P4 BRA `(.L_x_1603) ;  /* 0x0000000000c8c947 */ /* 0x000fea0003800000 */
[----:B0---4-:R0:W4:Y:S01]  /*54f0*/  LDS.128 R12, [R29+0x2000] ;  /* 0x002000001d0c7984 */ /* 0x0111220000000c00 */
[----:B------:R-:W-:Y:S01]  /*5500*/  ISETP.GE.AND P5, PT, R162, R123, PT ;  /* 0x0000007ba200720c */ /* 0x000fe20003fa6270 */
[----:B------:R-:W-:Y:S01]  /*5510*/  BSSY B2, `(.L_x_1604) ;  /* 0x000002e000027945 */ /* 0x000fe20003800000 */
[----:B------:R-:W-:-:S04]  /*5520*/  LEA R54, P4, R18, R117, 0x1 ;  /* 0x0000007512367211 */ /* 0x000fc800078808ff */
[----:B-1----:R-:W-:-:S07]  /*5530*/  LEA.HI.X R55, R18, R116, R19, 0x1, P4 ;  /* 0x0000007412377211 */ /* 0x002fce00020f0c13 */
[----:B0-----:R-:W-:Y:S05]  /*5540*/  @P5 BRA `(.L_x_1605) ;  /* 0x0000000000a85947 */ /* 0x001fea0003800000 */
[--C-:B---3--:R-:W-:Y:S01]  /*5550*/  SHF.R.U64 R11, R50, 0x10, R51.reuse ;  /* 0x00000010320b7819 */ /* 0x108fe20000001233 */
        /* <DEDUP_REMOVED lines=27> */
[----:B------:R-:W-:Y:S01]  /*5710*/  HADD2.F32 R14, -RZ, R14.H0_H0 ;  /* 0x2000000eff0e7230 */ /* 0x000fe20000004100 */
[----:B------:R-:W-:Y:S01]  /*5720*/  F2FP.F16.F32.PACK_AB R51, R52, R51 ;  /* 0x000000333433723e */ /* 0x000fe200000000ff */
[----:B------:R-:W-:-:S02]  /*5730*/  HADD2.F32 R11, -RZ, R150.H0_H0 ;  /* 0x20000096ff0b7230 */ /* 0x000fc40000004100 */
[-C--:B------:R-:W-:Y:S01]  /*5740*/  FMUL.FTZ R13, R53, R151.reuse ;  /* 0x00000097350d7220 */ /* 0x080fe20000410000 */
[----:B------:R-:W-:Y:S02]  /*5750*/  HADD2.F32 R150, -RZ, R150.H1_H1 ;  /* 0x30000096ff967230 */ /* 0x000fe40000004100 */
[----:B------:R-:W-:Y:S01]  /*5760*/  FMUL.FTZ R151, R14, R151 ;  /* 0x000000970e977220 */ /* 0x000fe20000410000 */
[-C--:B------:R-:W-:Y:S01]  /*5770*/  FFMA.FTZ R56, R12, R11.reuse, -R56 ;  /* 0x0000000b0c387223 */ /* 0x080fe20000010838 */
[----:B------:R-:W-:Y:S01]  /*5780*/  FFMA.FTZ R57, R15, R11, R57 ;  /* 0x0000000b0f397223 */ /* 0x000fe20000010039 */
[-C--:B------:R-:W-:Y:S01]  /*5790*/  FFMA.FTZ R13, R14, R150.reuse, -R13 ;  /* 0x000000960e0d7223 */ /* 0x080fe2000001080d */
[----:B------:R-:W-:Y:S01]  /*57a0*/  FFMA.FTZ R151, R53, R150, R151 ;  /* 0x0000009635977223 */ /* 0x000fe20000010097 */
[----:B------:R-:W-:Y:S02]  /*57b0*/  IMAD.MOV.U32 R15, RZ, RZ, R51 ;  /* 0x000000ffff0f7224 */ /* 0x000fe400078e0033 */
[----:B------:R-:W-:-:S02]  /*57c0*/  F2FP.F16.F32.PACK_AB R12, R57, R56 ;  /* 0x00000038390c723e */ /* 0x000fc400000000ff */
[----:B------:R-:W-:Y:S02]  /*57d0*/  F2FP.F16.F32.PACK_AB R14, R151, R13 ;  /* 0x0000000d970e723e */ /* 0x000fe400000000ff */
[----:B------:R-:W-:-:S07]  /*57e0*/  MOV R13, R50 ;  /* 0x00000032000d7202 */ /* 0x000fce0000000f00 */
.L_x_1605:
[----:B------:R-:W-:Y:S05]  /*57f0*/  BSYNC B2 ;  /* 0x0000000000027941 */ /* 0x000fea0003800000 */
.L_x_1604:
[----:B----4-:R0:W-:Y:S02]  /*5800*/  ST.E.128 desc[UR60][R54.64], R12 ;  /* 0x0000000c36007985 */ /* 0x0101e4000c101d3c */
.L_x_1603:
[----:B------:R-:W-:Y:S05]  /*5810*/  BSYNC B1 ;  /* 0x0000000000017941 */ /* 0x000fea0003800000 */
.L_x_1602:
[----:B------:R-:W-:Y:S01]  /*5820*/  ISETP.NE.AND P4, PT, R20, RZ, PT ;  /* 0x000000ff1400720c */ /* 0x000fe20003f85270 */
[----:B------:R-:W-:-:S12]  /*5830*/  BSSY B1, `(.L_x_1606) ;  /* 0x0000036000017945 */ /* 0x000fd80003800000 */
[----:B------:R-:W-:Y:S05]  /*5840*/  @!P4 BRA `(.L_x_1607) ;  /* 0x0000000000d0c947 */ /* 0x000fea0003800000 */
[----:B0---4-:R0:W4:Y:S01]  /*5850*/  LDS.128 R12, [R28+0x2000] ;  /* 0x002000001c0c7984 */ /* 0x0111220000000c00 */
[----:B------:R-:W-:Y:S01]  /*5860*/  ISETP.GE.AND P4, PT, R179, R123, PT ;  /* 0x0000007bb300720c */ /* 0x000fe20003f86270 */
[----:B---3--:R-:W-:Y:S01]  /*5870*/  IMAD.SHL.U32 R11, R170, 0x8, RZ ;  /* 0x00000008aa0b7824 */ /* 0x008fe200078e00ff */
[----:B------:R-:W-:Y:S01]  /*5880*/  BSSY B2, `(.L_x_1608) ;  /* 0x000002f000027945 */ /* 0x000fe20003800000 */
[----:B------:R-:W-:Y:S02]  /*5890*/  IMAD.MOV.U32 R50, RZ, RZ, R117 ;  /* 0x000000ffff327224 */ /* 0x000fe400078e0075 */
[----:B-1----:R-:W-:Y:S02]  /*58a0*/  IMAD.MOV.U32 R51, RZ, RZ, R116 ;  /* 0x000000ffff337224 */ /* 0x002fe400078e0074 */
        /* <DEDUP_REMOVED lines=16> */
[CC--:B------:R-:W-:Y:S01]  /*59b0*/  FMUL.FTZ R47, R52.reuse, R48.reuse ;  /* 0x00000030342f7220 */ /* 0x0c0fe20000410000 */
[----:B------:R-:W-:Y:S01]  /*59c0*/  FMUL.FTZ R48, R15, R48 ;  /* 0x000000300f307220 */ /* 0x000fe20000410000 */
[-C--:B------:R-:W-:Y:S01]  /*59d0*/  FFMA.FTZ R46, R13, R11.reuse, -R46 ;  /* 0x0000000b0d2e7223 */ /* 0x080fe2000001082e */
[----:B------:R-:W-:Y:S01]  /*59e0*/  FFMA.FTZ R11, R49, R11, R54 ;  /* 0x0000000b310b7223 */ /* 0x000fe20000010036 */
[-C--:B------:R-:W-:Y:S01]  /*59f0*/  FFMA.FTZ R47, R15, R53.reuse, -R47 ;  /* 0x000000350f2f7223 */ /* 0x080fe2000001082f */
[----:B------:R-:W-:Y:S01]  /*5a00*/  FFMA.FTZ R48, R52, R53, R48 ;  /* 0x0000003534307223 */ /* 0x000fe20000010030 */
[----:B------:R-:W-:-:S02]  /*5a10*/  HADD2.F32 R15, -RZ, R149.H0_H0 ;  /* 0x20000095ff0f7230 */ /* 0x000fc40000004100 */
[--C-:B------:R-:W-:Y:S02]  /*5a20*/  HADD2.F32 R52, -RZ, R12.reuse.H1_H1 ;  /* 0x3000000cff347230 */ /* 0x100fe40000004100 */
[----:B------:R-:W-:Y:S01]  /*5a30*/  HADD2.F32 R54, -RZ, R12.H0_H0 ;  /* 0x2000000cff367230 */ /* 0x000fe20000004100 */
[----:B------:R-:W-:Y:S01]  /*5a40*/  F2FP.F16.F32.PACK_AB R47, R48, R47 ;  /* 0x0000002f302f723e */ /* 0x000fe200000000ff */
[----:B------:R-:W-:Y:S02]  /*5a50*/  HADD2.F32 R149, -RZ, R149.H1_H1 ;  /* 0x30000095ff957230 */ /* 0x000fe40000004100 */
[-C--:B------:R-:W-:Y:S01]  /*5a60*/  FMUL.FTZ R49, R52, R15.reuse ;  /* 0x0000000f34317220 */ /* 0x080fe20000410000 */
[----:B------:R-:W-:Y:S02]  /*5a70*/  HADD2.F32 R12, -RZ, R14.H1_H1 ;  /* 0x3000000eff0c7230 */ /* 0x000fe40000004100 */
[----:B------:R-:W-:Y:S01]  /*5a80*/  FMUL.FTZ R53, R54, R15 ;  /* 0x0000000f36357220 */ /* 0x000fe20000410000 */
[----:B------:R-:W-:-:S02]  /*5a90*/  HADD2.F32 R13, -RZ, R145.H0_H0 ;  /* 0x20000091ff0d7230 */ /* 0x000fc40000004100 */
[----:B------:R-:W-:Y:S02]  /*5aa0*/  HADD2.F32 R14, -RZ, R14.H0_H0 ;  /* 0x2000000eff0e7230 */ /* 0x000fe40000004100 */
[----:B------:R-:W-:Y:S01]  /*5ab0*/  FMUL.FTZ R15, R12, R149 ;  /* 0x000000950c0f7220 */ /* 0x000fe20000410000 */
[----:B------:R-:W-:Y:S02]  /*5ac0*/  HADD2.F32 R145, -RZ, R145.H1_H1 ;  /* 0x30000091ff917230 */ /* 0x000fe40000004100 */
[-C--:B------:R-:W-:Y:S01]  /*5ad0*/  FFMA.FTZ R49, R54, R13.reuse, -R49 ;  /* 0x0000000d36317223 */ /* 0x080fe20000010831 */
[----:B------:R-:W-:Y:S01]  /*5ae0*/  FFMA.FTZ R52, R52, R13, R53 ;  /* 0x0000000d34347223 */ /* 0x000fe20000010035 */
[C---:B------:R-:W-:Y:S01]  /*5af0*/  FMUL.FTZ R149, R14.reuse, R149 ;  /* 0x000000950e957220 */ /* 0x040fe20000410000 */
[----:B------:R-:W-:Y:S01]  /*5b00*/  F2FP.F16.F32.PACK_AB R13, R11, R46 ;  /* 0x0000002e0b0d723e */ /* 0x000fe200000000ff */
[-C--:B------:R-:W-:Y:S02]  /*5b10*/  FFMA.FTZ R15, R14, R145.reuse, -R15 ;  /* 0x000000910e0f7223 */ /* 0x080fe4000001080f */
[----:B------:R-:W-:Y:S01]  /*5b20*/  FFMA.FTZ R12, R12, R145, R149 ;  /* 0x000000910c0c7223 */ /* 0x000fe20000010095 */
[----:B------:R-:W-:-:S04]  /*5b30*/  F2FP.F16.F32.PACK_AB R52, R52, R49 ;  /* 0x000000313434723e */ /* 0x000fc800000000ff */
[----:B------:R-:W-:Y:S01]  /*5b40*/  F2FP.F16.F32.PACK_AB R14, R12, R15 ;  /* 0x0000000f0c0e723e */ /* 0x000fe200000000ff */
[----:B------:R-:W-:Y:S02]  /*5b50*/  IMAD.MOV.U32 R12, RZ, RZ, R52 ;  /* 0x000000ffff0c7224 */ /* 0x000fe400078e0034 */
[----:B------:R-:W-:-:S07]  /*5b60*/  IMAD.MOV.U32 R15, RZ, RZ, R47 ;  /* 0x000000ffff0f7224 */ /* 0x000fce00078e002f */
.L_x_1609:
[----:B------:R-:W-:Y:S05]  /*5b70*/  BSYNC B2 ;  /* 0x0000000000027941 */ /* 0x000fea0003800000 */
.L_x_1608:
[----:B----4-:R0:W-:Y:S02]  /*5b80*/  ST.E.128 desc[UR60][R50.64], R12 ;  /* 0x0000000c32007985 */ /* 0x0101e4000c101d3c */
.L_x_1607:
[----:B------:R-:W-:Y:S05]  /*5b90*/  BSYNC B1 ;  /* 0x0000000000017941 */ /* 0x000fea0003800000 */
.L_x_1606:
[----:B------:R-:W-:Y:S01]  /*5ba0*/  ISETP.NE.AND P4, PT, R21, RZ, PT ;  /* 0x000000ff1500720c */ /* 0x000fe20003f85270 */
[----:B------:R-:W-:-:S12]  /*5bb0*/  BSSY B1, `(.L_x_1610) ;  /* 0x0000036000017945 */ /* 0x000fd80003800000 */
[----:B------:R-:W-:Y:S05]  /*5bc0*/  @!P4 BRA `(.L_x_1611) ;  /* 0x0000000000d0c947 */ /* 0x000fea0003800000 */
[----:B0---4-:R0:W4:Y:S01]  /*5bd0*/  LDS.128 R12, [R29+0x5000] ;  /* 0x005000001d0c7984 */ /* 0x0111220000000c00 */
[----:B------:R-:W-:Y:S01]  /*5be0*/  ISETP.GE.AND P4, PT, R177, R123, PT ;  /* 0x0000007bb100720c */ /* 0x000fe20003f86270 */
[----:B---3--:R-:W-:Y:S01]  /*5bf0*/  IMAD.SHL.U32 R11, R171, 0x8, RZ ;  /* 0x00000008ab0b7824 */ /* 0x008fe200078e00ff */
[----:B------:R-:W-:Y:S01]  /*5c00*/  MOV R46, R117 ;  /* 0x00000075002e7202 */ /* 0x000fe20000000f00 */
[----:B-1----:R-:W-:Y:S01]  /*5c10*/  IMAD.MOV.U32 R47, RZ, RZ, R116 ;  /* 0x000000ffff2f7224 */ /* 0x002fe200078e0074 */
[----:B------:R-:W-:Y:S03]  /*5c20*/  BSSY B2, `(.L_x_1612) ;  /* 0x000002d000027945 */ /* 0x000fe60003800000 */
[----:B------:R-:W-:-:S06]  /*5c30*/  IMAD.WIDE R46, R11, 0x2, R46 ;  /* 0x000000020b2e7825 */ /* 0x000fcc00078e022e */
[----:B0-----:R-:W-:Y:S05]  /*5c40*/  @P4 BRA `(.L_x_1613) ;  /* 0x0000000000a84947 */ /* 0x001fea0003800000 */
[----:B------:R-:W-:Y:S01]  /*5c50*/  SHF.R.U64 R48, R42, 0x10, R43 ;  /* 0x000000102a307819 */ /* 0x000fe2000000122b */
[----:B----4-:R-:W-:Y:S01]  /*5c60*/  IMAD.MOV.U32 R11, RZ, RZ, R13 ;  /* 0x000000ffff0b7224 */ /* 0x010fe200078e000d */
[----:B------:R-:W-:Y:S02]  /*5c70*/  SHF.R.U32.HI R42, RZ, 0x10, R43 ;  /* 0x00000010ff2a7819 */ /* 0x000fe4000001162b */
[--C-:B------:R-:W-:Y:S01]  /*5c80*/  SHF.R.U64 R43, R44, 0x10, R45.reuse ;  /* 0x000000102c2b7819 */ /* 0x100fe2000000122d */
[----:B------:R-:W-:Y:S01]  /*5c90*/  HADD2.F32 R13, -RZ, R48.H0_H0 ;  /* 0x20000030ff0d7230 */ /* 0x000fe20000004100 */
[----:B------:R-:W-:Y:S01]  /*5ca0*/  SHF.R.U32.HI R52, RZ, 0x10, R45 ;  /* 0x00000010ff347819 */ /* 0x000fe2000001162d */
[----:B------:R-:W-:Y:S02]  /*5cb0*/  HADD2.F32 R48, -RZ, R11.H1_H1 ;  /* 0x3000000bff307230 */ /* 0x000fe40000004100 */
[----:B------:R-:W-:Y:S02]  /*5cc0*/  HADD2.F32 R45, -RZ, R43.H0_H0 ;  /* 0x2000002bff2d7230 */ /* 0x000fe40000004100 */
[----:B------:R-:W-:-:S02]  /*5cd0*/  HADD2.F32 R52, -RZ, R52.H0_H0 ;  /* 0x20000034ff347230 */ /* 0x000fc40000004100 */
[----:B------:R-:W-:Y:S02]  /*5ce0*/  HADD2.F32 R44, -RZ, R11.H0_H0 ;  /* 0x2000000bff2c7230 */ /* 0x000fe40000004100 */
[-C--:B------:R-:W-:Y:S01]  /*5cf0*/  FMUL.FTZ R11, R48, R45.reuse ;  /* 0x0000002d300b7220 */ /* 0x080fe20000410000 */
[--C-:B------:R-:W-:Y:S02]  /*5d00*/  HADD2.F32 R43, -RZ, R15.reuse.H1_H1 ;  /* 0x3000000fff2b7230 */ /* 0x100fe40000004100 */
[----:B------:R-:W-:Y:S02]  /*5d10*/  HADD2.F32 R15, -RZ, R15.H0_H0 ;  /* 0x2000000fff0f7230 */ /* 0x000fe40000004100 */
[C---:B------:R-:W-:Y:S01]  /*5d20*/  FMUL.FTZ R45, R44.reuse, R45 ;  /* 0x0000002d2c2d7220 */ /* 0x040fe20000410000 */
[----:B------:R-:W-:Y:S02]  /*5d30*/  HADD2.F32 R50, -RZ, R42.H0_H0 ;  /* 0x2000002aff327230 */ /* 0x000fe40000004100 */
[-C--:B------:R-:W-:Y:S01]  /*5d40*/  FMUL.FTZ R54, R43, R52.reuse ;  /* 0x000000342b367220 */ /* 0x080fe20000410000 */
[-C--:B------:R-:W-:Y:S01]  /*5d50*/  FFMA.FTZ R11, R44, R13.reuse, -R11 ;  /* 0x0000000d2c0b7223 */ /* 0x080fe2000001080b */
[C---:B------:R-:W-:Y:S01]  /*5d60*/  FMUL.FTZ R52, R15.reuse, R52 ;  /* 0x000000340f347220 */ /* 0x040fe20000410000 */
[----:B------:R-:W-:Y:S01]  /*5d70*/  FFMA.FTZ R42, R48, R13, R45 ;  /* 0x0000000d302a7223 */ /* 0x000fe2000001002d */
[----:B------:R-:W-:Y:S01]  /*5d80*/  FFMA.FTZ R13, R15, R50, -R54 ;  /* 0x000000320f0d7223 */ /* 0x000fe20000010836 */
[----:B------:R-:W-:-:S02]  /*5d90*/  HADD2.F32 R48, -RZ, R144.H0_H0 ;  /* 0x20000090ff307230 */ /* 0x000fc40000004100 */
[----:B------:R-:W-:Y:S01]  /*5da0*/  FFMA.FTZ R44, R43, R50, R52 ;  /* 0x000000322b2c7223 */ /* 0x000fe20000010034 */
[----:B------:R-:W-:Y:S01]  /*5db0*/  HADD2.F32 R144, -RZ, R144.H1_H1 ;  /* 0x30000090ff907230 */ /* 0x000fe20000004100 */
[----:B------:R-:W-:Y:S01]  /*5dc0*/  F2FP.F16.F32.PACK_AB R11, R42, R11 ;  /* 0x0000000b2a0b723e */ /* 0x000fe200000000ff */
        /* <DEDUP_REMOVED lines=17> */
[----:B------:R-:W-:-:S07]  /*5ee0*/  F2FP.F16.F32.PACK_AB R14, R144, R51 ;  /* 0x00000033900e723e */ /* 0x000fce00000000ff */
.L_x_1613:
[----:B------:R-:W-:Y:S05]  /*5ef0*/  BSYNC B2 ;  /* 0x0000000000027941 */ /* 0x000fea0003800000 */
.L_x_1612:
[----:B----4-:R0:W-:Y:S02]  /*5f00*/  ST.E.128 desc[UR60][R46.64], R12 ;  /* 0x0000000c2e007985 */ /* 0x0101e4000c101d3c */
.L_x_1611:
[----:B------:R-:W-:Y:S05]  /*5f10*/  BSYNC B1 ;  /* 0x0000000000017941 */ /* 0x000fea0003800000 */
.L_x_1610:
        /* <DEDUP_REMOVED lines=9> */
[----:B---3--:R-:W-:Y:S01]  /*5fb0*/  SHF.R.U64 R11, R38, 0x10, R39 ;  /* 0x00000010260b7819 */ /* 0x008fe20000001227 */
[----:B----4-:R-:W-:Y:S01]  /*5fc0*/  IMAD.MOV.U32 R38, RZ, RZ, R15 ;  /* 0x000000ffff267224 */ /* 0x010fe200078e000f */
[--C-:B------:R-:W-:Y:S01]  /*5fd0*/  SHF.R.U64 R44, R40, 0x10, R41.reuse ;  /* 0x00000010282c7819 */ /* 0x100fe20000001229 */
[----:B------:R-:W-:Y:S01]  /*5fe0*/  HADD2.F32 R15, -RZ, R13.H1_H1 ;  /* 0x3000000dff0f7230 */ /* 0x000fe20000004100 */
[----:B------:R-:W-:Y:S01]  /*5ff0*/  SHF.R.U32.HI R41, RZ, 0x10, R41 ;  /* 0x00000010ff297819 */ /* 0x000fe20000011629 */
[----:B------:R-:W-:Y:S01]  /*6000*/  HADD2.F32 R40, -RZ, R11.H0_H0 ;  /* 0x2000000bff287230 */ /* 0x000fe20000004100 */
[----:B------:R-:W-:Y:S01]  /*6010*/  SHF.R.U32.HI R39, RZ, 0x10, R39 ;  /* 0x00000010ff277819 */ /* 0x000fe20000011627 */
[----:B------:R-:W-:Y:S02]  /*6020*/  HADD2.F32 R11, -RZ, R13.H0_H0 ;  /* 0x2000000dff0b7230 */ /* 0x000fe40000004100 */
[----:B------:R-:W-:Y:S02]  /*6030*/  HADD2.F32 R13, -RZ, R38.H1_H1 ;  /* 0x30000026ff0d7230 */ /* 0x000fe40000004100 */
[----:B------:R-:W-:-:S02]  /*6040*/  HADD2.F32 R41, -RZ, R41.H0_H0 ;  /* 0x20000029ff297230 */ /* 0x000fc40000004100 */
[----:B------:R-:W-:Y:S02]  /*6050*/  HADD2.F32 R38, -RZ, R38.H0_H0 ;  /* 0x20000026ff267230 */ /* 0x000fe40000004100 */
[----:B------:R-:W-:Y:S02]  /*6060*/  HADD2.F32 R44, -RZ, R44.H0_H0 ;  /* 0x2000002cff2c7230 */ /* 0x000fe40000004100 */
[-C--:B------:R-:W-:Y:S01]  /*6070*/  FMUL.FTZ R45, R13, R41.reuse ;  /* 0x000000290d2d7220 */ /* 0x080fe20000410000 */
[----:B------:R-:W-:Y:S02]  /*6080*/  HADD2.F32 R39, -RZ, R39.H0_H0 ;  /* 0x20000027ff277230 */ /* 0x000fe40000004100 */
[C---:B------:R-:W-:Y:S01]  /*6090*/  FMUL.FTZ R48, R38.reuse, R41 ;  /* 0x0000002926307220 */ /* 0x040fe20000410000 */
[-C--:B------:R-:W-:Y:S01]  /*60a0*/  FMUL.FTZ R46, R15, R44.reuse ;  /* 0x0000002c0f2e7220 */ /* 0x080fe20000410000 */
[----:B------:R-:W-:Y:S02]  /*60b0*/  FMUL.FTZ R44, R11, R44 ;  /* 0x0000002c0b2c7220 */ /* 0x000fe40000410000 */
[-C--:B------:R-:W-:Y:S01]  /*60c0*/  FFMA.FTZ R48, R13, R39.reuse, R48 ;  /* 0x000000270d307223 */ /* 0x080fe20000010030 */
[----:B------:R-:W-:Y:S01]  /*60d0*/  FFMA.FTZ R45, R38, R39, -R45 ;  /* 0x00000027262d7223 */ /* 0x000fe2000001082d */
[----:B------:R-:W-:-:S02]  /*60e0*/  HADD2.F32 R13, -RZ, R12.H1_H1 ;  /* 0x3000000cff0d7230 */ /* 0x000fc40000004100 */
[-C--:B------:R-:W-:Y:S01]  /*60f0*/  FFMA.FTZ R44, R15, R40.reuse, R44 ;  /* 0x000000280f2c7223 */ /* 0x080fe2000001002c */
[----:B------:R-:W-:Y:S02]  /*6100*/  HADD2.F32 R39, -RZ, R142.H0_H0 ;  /* 0x2000008eff277230 */ /* 0x000fe40000004100 */
[----:B------:R-:W-:Y:S01]  /*6110*/  FFMA.FTZ R11, R11, R40, -R46 ;  /* 0x000000280b0b7223 */ /* 0x000fe2000001082e */
        /* <DEDUP_REMOVED lines=18> */
.L_x_1617:
[----:B------:R-:W-:Y:S05]  /*6240*/  BSYNC B2 ;  /* 0x0000000000027941 */ /* 0x000fea0003800000 */
.L_x_1616:
[----:B----4-:R0:W-:Y:S02]  /*6250*/  ST.E.128 desc[UR60][R42.64], R12 ;  /* 0x0000000c2a007985 */ /* 0x0101e4000c101d3c */
.L_x_1615:
[----:B------:R-:W-:Y:S05]  /*6260*/  BSYNC B1 ;  /* 0x0000000000017941 */ /* 0x000fea0003800000 */
.L_x_1614:
        /* <DEDUP_REMOVED lines=9> */
[--C-:B------:R-:W-:Y:S01]  /*6300*/  SHF.R.U64 R40, R36, 0x10, R37.reuse ;  /* 0x0000001024287819 */ /* 0x100fe20000001225 */
[--C-:B---34-:R-:W-:Y:S01]  /*6310*/  HADD2.F32 R11, -RZ, R13.reuse.H1_H1 ;  /* 0x3000000dff0b7230 */ /* 0x118fe20000004100 */
[----:B------:R-:W-:Y:S01]  /*6320*/  SHF.R.U32.HI R42, RZ, 0x10, R37 ;  /* 0x00000010ff2a7819 */ /* 0x000fe20000011625 */
[----:B------:R-:W-:Y:S01]  /*6330*/  HADD2.F32 R13, -RZ, R13.H0_H0 ;  /* 0x2000000dff0d7230 */ /* 0x000fe20000004100 */
[--C-:B------:R-:W-:Y:S01]  /*6340*/  SHF.R.U64 R34, R34, 0x10, R35.reuse ;  /* 0x0000001022227819 */ /* 0x100fe20000001223 */
[----:B------:R-:W-:Y:S01]  /*6350*/  HADD2.F32 R40, -RZ, R40.H0_H0 ;  /* 0x20000028ff287230 */ /* 0x000fe20000004100 */
[----:B------:R-:W-:Y:S01]  /*6360*/  SHF.R.U32.HI R35, RZ, 0x10, R35 ;  /* 0x00000010ff237819 */ /* 0x000fe20000011623 */
[----:B------:R-:W-:Y:S02]  /*6370*/  HADD2.F32 R42, -RZ, R42.H0_H0 ;  /* 0x2000002aff2a7230 */ /* 0x000fe40000004100 */
[--C-:B------:R-:W-:Y:S02]  /*6380*/  HADD2.F32 R29, -RZ, R15.reuse.H1_H1 ;  /* 0x3000000fff1d7230 */ /* 0x100fe40000004100 */
[----:B------:R-:W-:Y:S01]  /*6390*/  FMUL.FTZ R44, R11, R40 ;  /* 0x000000280b2c7220 */ /* 0x000fe20000410000 */
[----:B------:R-:W-:-:S02]  /*63a0*/  HADD2.F32 R15, -RZ, R15.H0_H0 ;  /* 0x2000000fff0f7230 */ /* 0x000fc40000004100 */
[----:B------:R-:W-:Y:S01]  /*63b0*/  FMUL.FTZ R40, R13, R40 ;  /* 0x000000280d287220 */ /* 0x000fe20000410000 */
[----:B------:R-:W-:Y:S02]  /*63c0*/  HADD2.F32 R34, -RZ, R34.H0_H0 ;  /* 0x20000022ff227230 */ /* 0x000fe40000004100 */
[-C--:B------:R-:W-:Y:S01]  /*63d0*/  FMUL.FTZ R46, R29, R42.reuse ;  /* 0x0000002a1d2e7220 */ /* 0x080fe20000410000 */
[----:B------:R-:W-:Y:S02]  /*63e0*/  HADD2.F32 R36, -RZ, R35.H0_H0 ;  /* 0x20000023ff247230 */ /* 0x000fe40000004100 */
[----:B------:R-:W-:Y:S01]  /*63f0*/  FMUL.FTZ R42, R15, R42 ;  /* 0x0000002a0f2a7220 */ /* 0x000fe20000410000 */
[-C--:B------:R-:W-:Y:S01]  /*6400*/  FFMA.FTZ R37, R11, R34.reuse, R40 ;  /* 0x000000220b257223 */ /* 0x080fe20000010028 */
[----:B------:R-:W-:Y:S02]  /*6410*/  FFMA.FTZ R44, R13, R34, -R44 ;  /* 0x000000220d2c7223 */ /* 0x000fe4000001082c */
[----:B------:R-:W-:Y:S01]  /*6420*/  FFMA.FTZ R41, R29, R36, R42 ;  /* 0x000000241d297223 */ /* 0x000fe2000001002a */
[----:B------:R-:W-:-:S02]  /*6430*/  HADD2.F32 R11, -RZ, R12.H1_H1 ;  /* 0x3000000cff0b7230 */ /* 0x000fc40000004100 */
[----:B------:R-:W-:Y:S01]  /*6440*/  FFMA.FTZ R46, R15, R36, -R46 ;  /* 0x000000240f2e7223 */ /* 0x000fe2000001082e */
[--C-:B------:R-:W-:Y:S02]  /*6450*/  HADD2.F32 R29, -RZ, R127.reuse.H0_H0 ;  /* 0x2000007fff1d7230 */ /* 0x100fe40000004100 */
[----:B------:R-:W-:Y:S02]  /*6460*/  HADD2.F32 R12, -RZ, R12.H0_H0 ;  /* 0x2000000cff0c7230 */ /* 0x000fe40000004100 */
[--C-:B------:R-:W-:Y:S02]  /*6470*/  HADD2.F32 R13, -RZ, R14.reuse.H1_H1 ;  /* 0x3000000eff0d7230 */ /* 0x100fe40000004100 */
[-C--:B------:R-:W-:Y:S01]  /*6480*/  FMUL.FTZ R35, R11, R29.reuse ;  /* 0x0000001d0b237220 */ /* 0x080fe20000410000 */
[----:B------:R-:W-:Y:S02]  /*6490*/  HADD2.F32 R127, -RZ, R127.H1_H1 ;  /* 0x3000007fff7f7230 */ /* 0x000fe40000004100 */
        /* <DEDUP_REMOVED lines=14> */
.L_x_1621:
[----:B------:R-:W-:Y:S05]  /*6580*/  BSYNC B2 ;  /* 0x0000000000027941 */ /* 0x000fea0003800000 */
.L_x_1620:
[----:B----4-:R0:W-:Y:S02]  /*6590*/  ST.E.128 desc[UR60][R38.64], R12 ;  /* 0x0000000c26007985 */ /* 0x0101e4000c101d3c */
.L_x_1619:
[----:B------:R-:W-:Y:S05]  /*65a0*/  BSYNC B1 ;  /* 0x0000000000017941 */ /* 0x000fea0003800000 */
.L_x_1618:
[----:B------:R-:W-:-:S13]  /*65b0*/  ISETP.NE.AND P4, PT, R76, RZ, PT ;  /* 0x000000ff4c00720c */ /* 0x000fda0003f85270 */
        /* <DEDUP_REMOVED lines=47> */
.L_x_1623:
[----:B------:R-:W-:Y:S05]  /*68b0*/  BSYNC B1 ;  /* 0x0000000000017941 */ /* 0x000fea0003800000 */
.L_x_1622:
[----:B----4-:R0:W-:Y:S01]  /*68c0*/  ST.E.128 desc[UR60][R34.64], R12 ;  /* 0x0000000c22007985 */ /* 0x0101e2000c101d3c */
[----:B------:R-:W-:Y:S05]  /*68d0*/  BRA `(.L_x_1601) ;  /* 0x0000004000387947 */ /* 0x000fea0003800000 */
.L_x_1567:
        /* <DEDUP_REMOVED lines=18> */
[----:B------:R-:W-:Y:S02]  /*6a00*/  IADD3 R28, P5, R90, R12, RZ ;  /* 0x0000000c5a1c7210 */ /* 0x000fe40007fbe0ff */
[----:B------:R-:W-:Y:S02]  /*6a10*/  CS2R R38, SRZ ;  /* 0x0000000000267805 */ /* 0x000fe4000001ff00 */
[----:B------:R-:W-:Y:S01]  /*6a20*/  CS2R R36, SRZ ;  /* 0x0000000000247805 */ /* 0x000fe2000001ff00 */
[----:B------:R-:W-:Y:S01]  /*6a30*/  IMAD.X R30, R11, 0x1, R102, P0 ;  /* 0x000000010b1e7824 */ /* 0x000fe200000e0666 */
[----:B------:R-:W-:Y:S02]  /*6a40*/  LEA R52, P0, R29, UR4, 0x1 ;  /* 0x000000041d347c11 */ /* 0x000fe4000f8008ff */
[----:B------:R-:W-:-:S02]  /*6a50*/  CS2R R50, SRZ ;  /* 0x0000000000327805 */ /* 0x000fc4000001ff00 */
[----:B------:R-:W-:Y:S02]  /*6a60*/  CS2R R48, SRZ ;  /* 0x0000000000307805 */ /* 0x000fe4000001ff00 */
[----:B------:R-:W-:Y:S01]  /*6a70*/  LEA.HI.X R53, R29, UR5, R30, 0x1, P0 ;  /* 0x000000051d357c11 */ /* 0x000fe200080f0c1e */
[----:B------:R-:W-:Y:S01]  /*6a80*/  ULDC.64 UR4, c[0x0][0x400] ;  /* 0x0001000000047ab9 */ /* 0x000fe20000000a00 */
[----:B------:R-:W-:Y:S01]  /*6a90*/  ISETP.GE.AND P0, PT, R18, R123, PT ;  /* 0x0000007b1200720c */ /* 0x000fe20003f06270 */
[----:B------:R-:W-:Y:S01]  /*6aa0*/  IMAD.X R29, R82, 0x1, R101, P5 ;  /* 0x00000001521d7824 */ /* 0x000fe200028e0665 */
[----:B------:R-:W-:-:S04]  /*6ab0*/  LEA R56, P5, R28, UR4, 0x1 ;  /* 0x000000041c387c11 */ /* 0x000fc8000f8a08ff */
[----:B------:R-:W-:Y:S02]  /*6ac0*/  LEA.HI.X R57, R28, UR5, R29, 0x1, P5 ;  /* 0x000000051c397c11 */ /* 0x000fe4000a8f0c1d */
[----:B------:R-:W-:-:S05]  /*6ad0*/  ISETP.GE.AND P5, PT, R167, R123, PT ;  /* 0x0000007ba700720c */ /* 0x000fca0003fa6270 */
[----:B------:R0:W5:Y:S04]  /*6ae0*/  @!P0 LDG.E.128 R36, desc[UR60][R52.64] ;  /* 0x0000003c34248981 */ /* 0x000168000c1e1d00 */
[----:B------:R0:W5:Y:S01]  /*6af0*/  @!P0 LDG.E.128 R48, desc[UR60][R56.64] ;  /* 0x0000003c38308981 */ /* 0x000162000c1e1d00 */
[----:B------:R-:W-:Y:S02]  /*6b00*/  ISETP.GE.AND P0, PT, R168, R123, PT ;  /* 0x0000007ba800720c */ /* 0x000fe40003f06270 */
        /* <DEDUP_REMOVED lines=8> */
[----:B------:R0:W5:Y:S04]  /*6b90*/  @!P5 LDG.E.128 R32, desc[UR60][R52.64+0x40] ;  /* 0x0000403c3420d981 */ /* 0x000168000c1e1d00 */
[----:B------:R0:W5:Y:S04]  /*6ba0*/  @!P0 LDG.E.128 R28, desc[UR60][R52.64+0x80] ;  /* 0x0000803c341c8981 */ /* 0x000168000c1e1d00 */
[----:B------:R0:W5:Y:S04]  /*6bb0*/  @!P5 LDG.E.128 R44, desc[UR60][R56.64+0x40] ;  /* 0x0000403c382cd981 */ /* 0x000168000c1e1d00 */
[----:B------:R0:W5:Y:S02]  /*6bc0*/  @!P0 LDG.E.128 R40, desc[UR60][R56.64+0x80] ;  /* 0x0000803c38288981 */ /* 0x000164000c1e1d00 */
.L_x_1625:
[----:B------:R-:W-:Y:S05]  /*6bd0*/  BSYNC B1 ;  /* 0x0000000000017941 */ /* 0x000fea0003800000 */
.L_x_1624:
        /* <DEDUP_REMOVED lines=13> */
[----:B-----5:R-:W-:Y:S02]  /*6cb0*/  MOV R80, R30 ;  /* 0x0000001e00507202 */ /* 0x020fe40000000f00 */
        /* <DEDUP_REMOVED lines=8> */
[----:B------:R-:W-:Y:S02]  /*6d40*/  IADD3 R11, P0, P6, R90, R12, R108 ;  /* 0x0000000c5a0b7210 */ /* 0x000fe40007e1e06c */
[----:B------:R-:W-:-:S02]  /*6d50*/  CS2R R74, SRZ ;  /* 0x00000000004a7805 */ /* 0x000fc4000001ff00 */
[----:B------:R-:W-:Y:S02]  /*6d60*/  CS2R R72, SRZ ;  /* 0x0000000000487805 */ /* 0x000fe4000001ff00 */
[----:B------:R-:W-:Y:S02]  /*6d70*/  IADD3.X R82, R101, R82, R107, P0, P6 ;  /* 0x0000005265527210 */ /* 0x000fe400007ec46b */
[----:B------:R-:W-:-:S04]  /*6d80*/  LEA R12, P0, R14, UR4, 0x1 ;  /* 0x000000040e0c7c11 */ /* 0x000fc8000f8008ff */
[----:B------:R-:W-:Y:S02]  /*6d90*/  LEA.HI.X R13, R14, UR5, R13, 0x1, P0 ;  /* 0x000000050e0d7c11 */ /* 0x000fe400080f0c0d */
        /* <DEDUP_REMOVED lines=19> */
.L_x_1627:
[----:B------:R-:W-:Y:S05]  /*6ed0*/  BSYNC B1 ;  /* 0x0000000000017941 */ /* 0x000fea0003800000 */
.L_x_1626:
[----:B------:R-:W2:Y:S01]  /*6ee0*/  LDL R11, [R1+0x30] ;  /* 0x00003000010b7983 */ /* 0x000ea20000100800 */
[----:B0-----:R-:W-:Y:S02]  /*6ef0*/  IMAD.MOV.U32 R13, RZ, RZ, R31 ;  /* 0x000000ffff0d7224 */ /* 0x001fe400078e001f */
[----:B------:R-:W-:Y:S02]  /*6f00*/  IMAD.MOV.U32 R12, RZ, RZ, R28 ;  /* 0x000000ffff0c7224 */ /* 0x000fe400078e001c */
[----:B------:R-:W-:Y:S01]  /*6f10*/  IMAD.MOV.U32 R14, RZ, RZ, R34 ;  /* 0x000000ffff0e7224 */ /* 0x000fe200078e0022 */
[----:B------:R-:W-:Y:S01]  /*6f20*/  PRMT R189, R80, 0x5410, R13 ;  /* 0x0000541050bd7816 */ /* 0x000fe2000000000d */
[----:B------:R-:W-:-:S03]  /*6f30*/  IMAD.MOV.U32 R13, RZ, RZ, R35 ;  /* 0x000000ffff0d7224 */ /* 0x000fc600078e0023 */
[----:B------:R-:W-:Y:S01]  /*6f40*/  PRMT R195, R14, 0x7610, R195 ;  /* 0x000076100ec37816 */ /* 0x000fe200000000c3 */
[----:B------:R-:W-:Y:S01]  /*6f50*/  IMAD.MOV.U32 R14, RZ, RZ, R37 ;  /* 0x000000ffff0e7224 */ /* 0x000fe200078e0025 */
[----:B------:R-:W-:Y:S01]  /*6f60*/  PRMT R197, R13, 0x7610, R197 ;  /* 0x000076100dc57816 */ /* 0x000fe200000000c5 */
[----:B------:R-:W-:-:S03]  /*6f70*/  IMAD.MOV.U32 R13, RZ, RZ, R36 ;  /* 0x000000ffff0d7224 */ /* 0x000fc600078e0024 */
[----:B------:R-:W-:Y:S02]  /*6f80*/  PRMT R153, R14, 0x7610, R153 ;  /* 0x000076100e997816 */ /* 0x000fe40000000099 */
[----:B--2---:R-:W-:Y:S01]  /*6f90*/  R2UR UR4, R11 ;  /* 0x000000000b0472ca */ /* 0x004fe200000e0000 */
[----:B------:R-:W-:-:S05]  /*6fa0*/  IMAD.MOV.U32 R11, RZ, RZ, R29 ;  /* 0x000000ffff0b7224 */ /* 0x000fca00078e001d */
[----:B------:R-:W-:Y:S01]  /*6fb0*/  PRMT R190, R12, 0x5410, R11 ;  /* 0x000054100cbe7816 */ /* 0x000fe2000000000b */
[----:B------:R-:W-:Y:S02]  /*6fc0*/  IMAD.MOV.U32 R12, RZ, RZ, R32 ;  /* 0x000000ffff0c7224 */ /* 0x000fe400078e0020 */
[----:B------:R-:W-:-:S03]  /*6fd0*/  IMAD.MOV.U32 R11, RZ, RZ, R33 ;  /* 0x000000ffff0b7224 */ /* 0x000fc600078e0021 */
[----:B------:R-:W-:Y:S01]  /*6fe0*/  PRMT R196, R12, 0x7610, R196 ;  /* 0x000076100cc47816 */ /* 0x000fe200000000c4 */
[----:B------:R-:W-:Y:S01]  /*6ff0*/  IMAD.MOV.U32 R12, RZ, RZ, R39 ;  /* 0x000000ffff0c7224 */ /* 0x000fe200078e0027 */
[----:B------:R-:W-:Y:S01]  /*7000*/  PRMT R198, R11, 0x7610, R198 ;  /* 0x000076100bc67816 */ /* 0x000fe200000000c6 */
[----:B------:R-:W-:Y:S01]  /*7010*/  UISETP.NE.AND UP0, UPT, UR4, 0x3, UPT ;  /* 0x000000030400788c */ /* 0x000fe2000bf05270 */
[----:B------:R-:W-:Y:S02]  /*7020*/  MOV R11, R38 ;  /* 0x00000026000b7202 */ /* 0x000fe40000000f00 */
[----:B------:R-:W-:Y:S01]  /*7030*/  PRMT R199, R12, 0x5410, R13 ;  /* 0x000054100cc77816 */ /* 0x000fe2000000000d */
[----:B------:R-:W-:Y:S01]  /*7040*/  IMAD.MOV.U32 R12, RZ, RZ, R42 ;  /* 0x000000ffff0c7224 */ /* 0x000fe200078e002a */
[----:B------:R-:W-:Y:S01]  /*7050*/  PRMT R198, R198, 0x5410, R11 ;  /* 0x00005410c6c67816 */ /* 0x000fe2000000000b */
[----:B------:R-:W-:Y:S01]  /*7060*/  IMAD.MOV.U32 R11, RZ, RZ, R43 ;  /* 0x000000ffff0b7224 */ /* 0x000fe200078e002b */
[----:B------:R-:W-:-:S04]  /*7070*/  PLOP3.LUT P0, PT, PT, PT, UP0, 0x80, 0x0 ;  /* 0x000000000000781c */ /* 0x000fc80003f0f008 */
        /* <DEDUP_REMOVED lines=8> */
[----:B------:R-:W-:Y:S01]  /*7100*/  PRMT R195, R195, 0x5410, R12 ;  /* 0x00005410c3c37816 */ /* 0x000fe2000000000c */
[----:B------:R-:W-:-:S03]  /*7110*/  IMAD.MOV.U32 R12, RZ, RZ, R44 ;  /* 0x000000ffff0c7224 */ /* 0x000fc600078e002c */
        /* <DEDUP_REMOVED lines=9> */
[----:B-----5:R-:W-:Y:S01]  /*71b0*/  IMAD.MOV.U32 R11, RZ, RZ, R55 ;  /* 0x000000ffff0b7224 */ /* 0x020fe200078e0037 */
        /* <DEDUP_REMOVED lines=41> */
.L_x_1628:
[----:B------:R-:W-:Y:S01]  /*7450*/  LEA R86, R17, R2, 0x3 ;  /* 0x0000000211567211 */ /* 0x000fe200078e18ff */
[----:B------:R-:W-:Y:S01]  /*7460*/  BSSY B1, `(.L_x_1629) ;  /* 0x0000004000017945 */ /* 0x000fe20003800000 */
[----:B------:R-:W-:-:S04]  /*7470*/  SHF.L.U32 R87, R175, 0x1f, RZ ;  /* 0x0000001faf577819 */ /* 0x000fc800000006ff */
[----:B------:R-:W0:Y:S02]  /*7480*/  SYNCS.PHASECHK.TRANS64.TRYWAIT P6, [R86+URZ+0x2a890], R87 ;  /* 0x02a89057560075a7 */ /* 0x000e2400080c017f */
[----:B0-----:R-:W-:Y:S05]  /*7490*/  @!P6 BRA `(.L_x_1630) ;  /* 0x000002300008e947 */ /* 0x001fea0003800000 */
.L_x_2005:
[----:B------:R-:W-:Y:S05]  /*74a0*/  BSYNC B1 ;  /* 0x0000000000017941 */ /* 0x000fea0003800000 */
.L_x_1629:
[----:B------:R-:W1:Y:S01]  /*74b0*/  LDC R127, c[0x0][0x2f4] ;  /* 0x0000bd00ff7f7b82 */ /* 0x000e620000000800 */
[----:B------:R-:W-:Y:S01]  /*74c0*/  UMOV UR4, 0xffffffff ;  /* 0xffffffff00047882 */ /* 0x000fe20000000000 */
[----:B-1----:R-:W-:Y:S02]  /*74d0*/  IMAD.IADD R131, R127, 0x1, -R124 ;  /* 0x000000017f837824 */ /* 0x002fe400078e0a7c */
[----:B------:R-:W-:Y:S05]  /*74e0*/  BRA.DIV UR4, `(.L_x_1631) ;  /* 0x0000023204087947 */ /* 0x000fea000b800000 */
[----:B------:R1:W2:Y:S04]  /*74f0*/  SHFL.IDX PT, R115, R116, RZ, 0x1c1f ;  /* 0x001c1fff74737589 */ /* 0x0002a800000e0000 */
[----:B------:R1:W3:Y:S02]  /*7500*/  SHFL.IDX PT, R11, R117, RZ, 0x1c1f ;  /* 0x001c1fff750b7589 */ /* 0x0002e400000e0000 */
.L_x_2009:
        /* <DEDUP_REMOVED lines=22> */
[--C-:B------:R-:W-:Y:S02]  /*7670*/  IMAD R80, R80, 0x2, R2.reuse ;  /* 0x0000000250507824 */ /* 0x100fe400078e0202 */
[----:B------:R-:W-:-:S04]  /*7680*/  IMAD R12, R12, 0x2, R2 ;  /* 0x000000020c0c7824 */ /* 0x000fc800078e0202 */
[----:B------:R-:W3:Y:S04]  /*7690*/  LDS.128 R80, [R80+0x18400] ;  /* 0x0184000050507984 */ /* 0x000ee80000000c00 */
[----:B------:R-:W4:Y:S01]  /*76a0*/  LDS.128 R12, [R12+0x18400] ;  /* 0x018400000c0c7984 */ /* 0x000f220000000c00 */
[----:B------:R-:W-:Y:S05]  /*76b0*/  @P4 BRA `(.L_x_1637) ;  /* 0x0000000400644947 */ /* 0x000fea0003800000 */
[----:B---3--:R-:W-:Y:S01]  /*76c0*/  IMAD.MOV.U32 R151, RZ, RZ, R81 ;  /* 0x000000ffff977224 */ /* 0x008fe200078e0051 */
[----:B----4-:R-:W-:Y:S01]  /*76d0*/  MOV R150, R13 ;  /* 0x0000000d00967202 */ /* 0x010fe20000000f00 */
[----:B------:R-:W-:Y:S01]  /*76e0*/  HADD2.F32 R152, -RZ, R152.H0_H0 ;  /* 0x20000098ff987230 */ /* 0x000fe20000004100 */
[--C-:B------:R-:W-:Y:S01]  /*76f0*/  SHF.R.U64 R36, R36, 0x10, R37.reuse ;  /* 0x0000001024247819 */ /* 0x100fe20000001225 */
[----:B------:R-:W-:Y:S01]  /*7700*/  HADD2.F32 R153, -RZ, R153.H0_H0 ;  /* 0x20000099ff997230 */ /* 0x000fe20000004100 */
[----:B------:R-:W-:Y:S01]  /*7710*/  SHF.R.U32.HI R37, RZ, 0x10, R37 ;  /* 0x00000010ff257819 */ /* 0x000fe20000011625 */
[--C-:B------:R-:W-:Y:S01]  /*7720*/  HADD2.F32 R13, -RZ, R151.reuse.H0_H0 ;  /* 0x20000097ff0d7230 */ /* 0x100fe20000004100 */
[----:B------:R-:W-:Y:S01]  /*7730*/  SHF.R.U64 R38, R38, 0x10, R39 ;  /* 0x0000001026267819 */ /* 0x000fe20000001227 */
[----:B------:R-:W-:Y:S02]  /*7740*/  HADD2.F32 R154, -RZ, R150.H0_H0 ;  /* 0x20000096ff9a7230 */ /* 0x000fe40000004100 */
[----:B------:R-:W-:-:S02]  /*7750*/  HADD2.F32 R151, -RZ, R151.H1_H1 ;  /* 0x30000097ff977230 */ /* 0x000fc40000004100 */
[CC--:B------:R-:W-:Y:S01]  /*7760*/  FMUL.FTZ R81, R13.reuse, R152.reuse ;  /* 0x000000980d517220 */ /* 0x0c0fe20000410000 */
[----:B------:R-:W-:Y:S02]  /*7770*/  HADD2.F32 R37, -RZ, R37.H0_H0 ;  /* 0x20000025ff257230 */ /* 0x000fe40000004100 */
[C---:B------:R-:W-:Y:S01]  /*7780*/  FMUL.FTZ R152, R154.reuse, R152 ;  /* 0x000000989a987220 */ /* 0x040fe20000410000 */
[----:B------:R-:W-:Y:S02]  /*7790*/  HADD2.F32 R36, -RZ, R36.H0_H0 ;  /* 0x20000024ff247230 */ /* 0x000fe40000004100 */
[-C--:B------:R-:W-:Y:S01]  /*77a0*/  FFMA.FTZ R81, R154, R153.reuse, -R81 ;  /* 0x000000999a517223 */ /* 0x080fe20000010851 */
[----:B------:R-:W-:Y:S02]  /*77b0*/  HADD2.F32 R38, -RZ, R38.H0_H0 ;  /* 0x20000026ff267230 */ /* 0x000fe40000004100 */
[----:B------:R-:W-:Y:S01]  /*77c0*/  FFMA.FTZ R13, R13, R153, R152 ;  /* 0x000000990d0d7223 */ /* 0x000fe20000010098 */
[--C-:B------:R-:W-:Y:S01]  /*77d0*/  SHF.R.U32.HI R152, RZ, 0x10, R49.reuse ;  /* 0x00000010ff987819 */ /* 0x100fe20000011631 */
[----:B------:R-:W-:Y:S01]  /*77e0*/  HADD2.F32 R153, -RZ, R202.H0_H0 ;  /* 0x200000caff997230 */ /* 0x000fe20000004100 */
[----:B------:R-:W-:Y:S01]  /*77f0*/  SHF.R.U64 R49, R48, 0x10, R49 ;  /* 0x0000001030317819 */ /* 0x000fe20000001231 */
[----:B------:R-:W-:-:S02]  /*7800*/  HADD2.F32 R48, -RZ, R150.H1_H1 ;  /* 0x30000096ff307230 */ /* 0x000fc40000004100 */
[----:B------:R-:W-:Y:S02]  /*7810*/  HADD2.F32 R152, -RZ, R152.H0_H0 ;  /* 0x20000098ff987230 */ /* 0x000fe40000004100 */
[----:B------:R-:W-:-:S03]  /*7820*/  HADD2.F32 R49, -RZ, R49.H0_H0 ;  /* 0x20000031ff317230 */ /* 0x000fc60000004100 */
[-C--:B------:R-:W-:Y:S01]  /*7830*/  FMUL.FTZ R150, R151, R152.reuse ;  /* 0x0000009897967220 */ /* 0x080fe20000410000 */
[----:B------:R-:W-:-:S03]  /*7840*/  FMUL.FTZ R152, R48, R152 ;  /* 0x0000009830987220 */ /* 0x000fc60000410000 */
[-C--:B------:R-:W-:Y:S01]  /*7850*/  FFMA.FTZ R48, R48, R37.reuse, -R150 ;  /* 0x0000002530307223 */ /* 0x080fe20000010896 */
[----:B------:R-:W-:Y:S02]  /*7860*/  HADD2.F32 R150, -RZ, R83.H0_H0 ;  /* 0x20000053ff967230 */ /* 0x000fe40000004100 */
[----:B------:R-:W-:Y:S01]  /*7870*/  FFMA.FTZ R37, R151, R37, R152 ;  /* 0x0000002597257223 */ /* 0x000fe20000010098 */
[----:B------:R-:W-:Y:S02]  /*7880*/  HADD2.F32 R151, -RZ, R199.H0_H0 ;  /* 0x200000c7ff977230 */ /* 0x000fe40000004100 */
[--C-:B------:R-:W-:Y:S02]  /*7890*/  HADD2.F32 R152, -RZ, R15.reuse.H0_H0 ;  /* 0x2000000fff987230 */ /* 0x100fe40000004100 */
[----:B------:R-:W-:Y:S01]  /*78a0*/  FMUL.FTZ R154, R150, R153 ;  /* 0x00000099969a7220 */ /* 0x000fe20000410000 */
[----:B------:R-:W-:Y:S01]  /*78b0*/  HADD2.F32 R15, -RZ, R15.H1_H1 ;  /* 0x3000000fff0f7230 */ /* 0x000fe20000004100 */
[----:B------:R-:W-:-:S02]  /*78c0*/  F2FP.F16.F32.PACK_AB R48, R48, R81 ;  /* 0x000000513030723e */ /* 0x000fc400000000ff */
[C---:B------:R-:W-:Y:S01]  /*78d0*/  FFMA.FTZ R154, R152.reuse, R151, -R154 ;  /* 0x00000097989a7223 */ /* 0x040fe2000001089a */
[----:B------:R-:W-:Y:S01]  /*78e0*/  FMUL.FTZ R152, R152, R153 ;  /* 0x0000009998987220 */ /* 0x000fe20000410000 */
[----:B------:R-:W-:Y:S01]  /*78f0*/  HADD2.F32 R153, -RZ, R202.H1_H1 ;  /* 0x300000caff997230 */ /* 0x000fe20000004100 */
[----:B------:R-:W-:Y:S01]  /*7900*/  F2FP.F16.F32.PACK_AB R37, R37, R13 ;  /* 0x0000000d2525723e */ /* 0x000fe200000000ff */
[----:B------:R-:W-:Y:S02]  /*7910*/  IMAD.MOV.U32 R13, RZ, RZ, R48 ;  /* 0x000000ffff0d7224 */ /* 0x000fe400078e0030 */
[----:B------:R-:W-:Y:S01]  /*7920*/  FFMA.FTZ R152, R150, R151, R152 ;  /* 0x0000009796987223 */ /* 0x000fe20000010098 */
[----:B------:R-:W-:Y:S02]  /*7930*/  SHF.R.U32.HI R150, RZ, 0x10, R39 ;  /* 0x00000010ff967819 */ /* 0x000fe40000011627 */
[--C-:B------:R-:W-:Y:S01]  /*7940*/  SHF.R.U64 R39, R50, 0x10, R51.reuse ;  /* 0x0000001032277819 */ /* 0x100fe20000001233 */
[----:B------:R-:W-:Y:S01]  /*7950*/  HADD2.F32 R50, -RZ, R83.H1_H1 ;  /* 0x30000053ff327230 */ /* 0x000fe20000004100 */
[----:B------:R-:W-:Y:S01]  /*7960*/  SHF.R.U32.HI R51, RZ, 0x10, R51 ;  /* 0x00000010ff337819 */ /* 0x000fe20000011633 */
[----:B------:R-:W-:-:S02]  /*7970*/  HADD2.F32 R150, -RZ, R150.H0_H0 ;  /* 0x20000096ff967230 */ /* 0x000fc40000004100 */
[----:B------:R-:W-:Y:S02]  /*7980*/  HADD2.F32 R39, -RZ, R39.H0_H0 ;  /* 0x20000027ff277230 */ /* 0x000fe40000004100 */
[----:B------:R-:W-:Y:S02]  /*7990*/  HADD2.F32 R51, -RZ, R51.H0_H0 ;  /* 0x20000033ff337230 */ /* 0x000fe40000004100 */
[----:B------:R-:W-:-:S03]  /*79a0*/  IMAD.MOV.U32 R81, RZ, RZ, R37 ;  /* 0x000000ffff517224 */ /* 0x000fc600078e0025 */
[----:B------:R-:W-:-:S04]  /*79b0*/  FMUL.FTZ R83, R50, R51 ;  /* 0x0000003332537220 */ /* 0x000fc80000410000 */
[C---:B------:R-:W-:Y:S01]  /*79c0*/  FFMA.FTZ R83, R15.reuse, R150, -R83 ;  /* 0x000000960f537223 */ /* 0x040fe20000010853 */
[----:B------:R-:W-:Y:S01]  /*79d0*/  FMUL.FTZ R15, R15, R51 ;  /* 0x000000330f0f7220 */ /* 0x000fe20000410000 */
[----:B------:R-:W-:-:S03]  /*79e0*/  HADD2.F32 R51, -RZ, R199.H1_H1 ;  /* 0x300000c7ff337230 */ /* 0x000fc60000004100 */
        /* <DEDUP_REMOVED lines=10> */
[----:B------:R-:W-:-:S02]  /*7a90*/  HADD2.F32 R150, -RZ, R200.H1_H1 ;  /* 0x300000c8ff967230 */ /* 0x000fc40000004100 */
[----:B------:R-:W-:Y:S01]  /*7aa0*/  FFMA.FTZ R153, R50, R51, R153 ;  /* 0x0000003332997223 */ /* 0x000fe20000010099 */
[-C--:B------:R-:W-:Y:S01]  /*7ab0*/  FMUL.FTZ R50, R80, R49.reuse ;  /* 0x0000003150327220 */ /* 0x080fe20000410000 */
[C---:B------:R-:W-:Y:S01]  /*7ac0*/  FMUL.FTZ R49, R12.reuse, R49 ;  /* 0x000000310c317220 */ /* 0x040fe20000410000 */
[----:B------:R-:W-:Y:S02]  /*7ad0*/  HADD2.F32 R51, -RZ, R14.H0_H0 ;  /* 0x2000000eff337230 */ /* 0x000fe40000004100 */
[-C--:B------:R-:W-:Y:S01]  /*7ae0*/  FFMA.FTZ R12, R12, R36.reuse, -R50 ;  /* 0x000000240c0c7223 */ /* 0x080fe20000010832 */
[----:B------:R-:W-:Y:S01]  /*7af0*/  FFMA.FTZ R36, R80, R36, R49 ;  /* 0x0000002450247223 */ /* 0x000fe20000010031 */
[----:B------:R-:W-:Y:S02]  /*7b00*/  HADD2.F32 R49, -RZ, R82.H0_H0 ;  /* 0x20000052ff317230 */ /* 0x000fe40000004100 */
[----:B------:R-:W-:Y:S01]  /*7b10*/  HADD2.F32 R50, -RZ, R198.H1_H1 ;  /* 0x300000c6ff327230 */ /* 0x000fe20000004100 */
[----:B------:R-:W-:Y:S01]  /*7b20*/  F2FP.F16.F32.PACK_AB R12, R12, R151 ;  /* 0x000000970c0c723e */ /* 0x000fe200000000ff */
[----:B------:R-:W-:-:S02]  /*7b30*/  HADD2.F32 R82, -RZ, R82.H1_H1 ;  /* 0x30000052ff527230 */ /* 0x000fc40000004100 */
[-C--:B------:R-:W-:Y:S01]  /*7b40*/  FMUL.FTZ R80, R49, R150.reuse ;  /* 0x0000009631507220 */ /* 0x080fe20000410000 */
[C---:B------:R-:W-:Y:S01]  /*7b50*/  FMUL.FTZ R150, R51.reuse, R150 ;  /* 0x0000009633967220 */ /* 0x040fe20000410000 */
[----:B------:R-:W-:Y:S01]  /*7b60*/  HADD2.F32 R14, -RZ, R14.H1_H1 ;  /* 0x3000000eff0e7230 */ /* 0x000fe20000004100 */
[----:B------:R-:W-:Y:S01]  /*7b70*/  F2FP.F16.F32.PACK_AB R36, R36, R153 ;  /* 0x000000992424723e */ /* 0x000fe200000000ff */
[-C--:B------:R-:W-:Y:S01]  /*7b80*/  FFMA.FTZ R80, R51, R50.reuse, -R80 ;  /* 0x0000003233507223 */ /* 0x080fe20000010850 */
[----:B------:R-:W-:Y:S01]  /*7b90*/  FFMA.FTZ R150, R49, R50, R150 ;  /* 0x0000003231967223 */ /* 0x000fe20000010096 */
[-C--:B------:R-:W-:Y:S01]  /*7ba0*/  FMUL.FTZ R49, R82, R39.reuse ;  /* 0x0000002752317220 */ /* 0x080fe20000410000 */
[C---:B------:R-:W-:Y:S01]  /*7bb0*/  FMUL.FTZ R39, R14.reuse, R39 ;  /* 0x000000270e277220 */ /* 0x040fe20000410000 */
[----:B------:R-:W-:Y:S02]  /*7bc0*/  IMAD.MOV.U32 R15, RZ, RZ, R83 ;  /* 0x000000ffff0f7224 */ /* 0x000fe400078e0053 */
[-C--:B------:R-:W-:Y:S01]  /*7bd0*/  FFMA.FTZ R49, R14, R38.reuse, -R49 ;  /* 0x000000260e317223 */ /* 0x080fe20000010831 */
[----:B------:R-:W-:Y:S01]  /*7be0*/  FFMA.FTZ R39, R82, R38, R39 ;  /* 0x0000002652277223 */ /* 0x000fe20000010027 */
[----:B------:R-:W-:-:S03]  /*7bf0*/  IMAD.MOV.U32 R83, RZ, RZ, R152 ;  /* 0x000000ffff537224 */ /* 0x000fc600078e0098 */
[----:B------:R-:W-:Y:S01]  /*7c00*/  F2FP.F16.F32.PACK_AB R49, R49, R80 ;  /* 0x000000503131723e */ /* 0x000fe200000000ff */
[----:B------:R-:W-:Y:S01]  /*7c10*/  IMAD.MOV.U32 R80, RZ, RZ, R36 ;  /* 0x000000ffff507224 */ /* 0x000fe200078e0024 */
[----:B------:R-:W-:-:S03]  /*7c20*/  F2FP.F16.F32.PACK_AB R39, R39, R150 ;  /* 0x000000962727723e */ /* 0x000fc600000000ff */
[----:B------:R-:W-:Y:S02]  /*7c30*/  IMAD.MOV.U32 R14, RZ, RZ, R49 ;  /* 0x000000ffff0e7224 */ /* 0x000fe400078e0031 */
[----:B------:R-:W-:-:S07]  /*7c40*/  IMAD.MOV.U32 R82, RZ, RZ, R39 ;  /* 0x000000ffff527224 */ /* 0x000fce00078e0027 */
.L_x_1637:
[----:B------:R-:W-:Y:S05]  /*7c50*/  BSYNC B3 ;  /* 0x0000000000037941 */ /* 0x000fea0003800000 */
.L_x_1636:
[----:B------:R-:W-:-:S04]  /*7c60*/  LEA R36, P4, R4, R11, 0x1 ;  /* 0x0000000b04247211 */ /* 0x000fc800078808ff */
[----:B--2---:R-:W-:Y:S02]  /*7c70*/  LEA.HI.X R37, R4, R115, R111, 0x1, P4 ;  /* 0x0000007304257211 */ /* 0x004fe400020f0c6f */
[----:B------:R-:W-:-:S03]  /*7c80*/  ISETP.GE.AND P4, PT, R149, R127, PT ;  /* 0x0000007f9500720c */ /* 0x000fc60003f86270 */
[----:B----4-:R2:W-:Y:S10]  /*7c90*/  ST.E.128 desc[UR60][R36.64], R12 ;  /* 0x0000000c24007985 */ /* 0x0105f4000c101d3c */
[----:B--2---:R-:W-:-:S05]  /*7ca0*/  @!P4 IMAD.WIDE R12, R149, 0x2, R114 ;  /* 0x00000002950cc825 */ /* 0x004fca00078e0272 */
[----:B---3--:R3:W-:Y:S02]  /*7cb0*/  @!P4 ST.E.128 desc[UR60][R12.64], R80 ;  /* 0x000000500c00c985 */ /* 0x0087e4000c101d3c */
.L_x_1635:
[----:B------:R-:W-:Y:S05]  /*7cc0*/  BSYNC B2 ;  /* 0x0000000000027941 */ /* 0x000fea0003800000 */
.L_x_1634:
        /* <DEDUP_REMOVED lines=25> */
[----:B------:R-:W-:Y:S01]  /*7e60*/  SHF.R.U64 R32, R32, 0x10, R33 ;  /* 0x0000001020207819 */ /* 0x000fe20000001221 */
[----:B----4-:R-:W-:Y:S01]  /*7e70*/  IMAD.MOV.U32 R49, RZ, RZ, R13 ;  /* 0x000000ffff317224 */ /* 0x010fe200078e000d */
[----:B------:R-:W-:Y:S01]  /*7e80*/  SHF.R.U32.HI R33, RZ, 0x10, R33 ;  /* 0x00000010ff217819 */ /* 0x000fe20000011621 */
[----:B------:R-:W-:Y:S01]  /*7e90*/  HADD2.F32 R51, -RZ, R200.H0_H0 ;  /* 0x200000c8ff337230 */ /* 0x000fe20000004100 */
[----:B------:R-:W-:Y:S01]  /*7ea0*/  SHF.R.U64 R34, R34, 0x10, R35 ;  /* 0x0000001022227819 */ /* 0x000fe20000001223 */
[----:B------:R-:W-:Y:S02]  /*7eb0*/  HADD2.F32 R13, -RZ, R50.H0_H0 ;  /* 0x20000032ff0d7230 */ /* 0x000fe40000004100 */
[----:B------:R-:W-:Y:S02]  /*7ec0*/  HADD2.F32 R81, -RZ, R49.H0_H0 ;  /* 0x20000031ff517230 */ /* 0x000fe40000004100 */
[----:B------:R-:W-:-:S02]  /*7ed0*/  HADD2.F32 R80, -RZ, R198.H0_H0 ;  /* 0x200000c6ff507230 */ /* 0x000fc40000004100 */
[-C--:B------:R-:W-:Y:S01]  /*7ee0*/  FMUL.FTZ R37, R13, R51.reuse ;  /* 0x000000330d257220 */ /* 0x080fe20000410000 */
[----:B------:R-:W-:Y:S02]  /*7ef0*/  HADD2.F32 R50, -RZ, R50.H1_H1 ;  /* 0x30000032ff327230 */ /* 0x000fe40000004100 */
[C---:B------:R-:W-:Y:S01]  /*7f00*/  FMUL.FTZ R51, R81.reuse, R51 ;  /* 0x0000003351337220 */ /* 0x040fe20000410000 */
[----:B------:R-:W-:Y:S02]  /*7f10*/  HADD2.F32 R33, -RZ, R33.H0_H0 ;  /* 0x20000021ff217230 */ /* 0x000fe40000004100 */
[-C--:B------:R-:W-:Y:S01]  /*7f20*/  FFMA.FTZ R37, R81, R80.reuse, -R37 ;  /* 0x0000005051257223 */ /* 0x080fe20000010825 */
[----:B------:R-:W-:Y:S02]  /*7f30*/  HADD2.F32 R32, -RZ, R32.H0_H0 ;  /* 0x20000020ff207230 */ /* 0x000fe40000004100 */
[----:B------:R-:W-:Y:S01]  /*7f40*/  FFMA.FTZ R13, R13, R80, R51 ;  /* 0x000000500d0d7223 */ /* 0x000fe20000010033 */
[--C-:B------:R-:W-:Y:S01]  /*7f50*/  SHF.R.U32.HI R51, RZ, 0x10, R45.reuse ;  /* 0x00000010ff337819 */ /* 0x100fe2000001162d */
[----:B------:R-:W-:Y:S01]  /*7f60*/  HADD2.F32 R80, -RZ, R197.H1_H1 ;  /* 0x300000c5ff507230 */ /* 0x000fe20000004100 */
[----:B------:R-:W-:Y:S01]  /*7f70*/  SHF.R.U64 R45, R44, 0x10, R45 ;  /* 0x000000102c2d7819 */ /* 0x000fe2000000122d */
[----:B------:R-:W-:-:S02]  /*7f80*/  HADD2.F32 R44, -RZ, R49.H1_H1 ;  /* 0x30000031ff2c7230 */ /* 0x000fc40000004100 */
[----:B------:R-:W-:Y:S02]  /*7f90*/  HADD2.F32 R51, -RZ, R51.H0_H0 ;  /* 0x20000033ff337230 */ /* 0x000fe40000004100 */
[----:B------:R-:W-:Y:S02]  /*7fa0*/  HADD2.F32 R45, -RZ, R45.H0_H0 ;  /* 0x2000002dff2d7230 */ /* 0x000fe40000004100 */
[----:B------:R-:W-:Y:S02]  /*7fb0*/  HADD2.F32 R34, -RZ, R34.H0_H0 ;  /* 0x20000022ff227230 */ /* 0x000fe40000004100 */
[-C--:B------:R-:W-:Y:S01]  /*7fc0*/  FMUL.FTZ R49, R50, R51.reuse ;  /* 0x0000003332317220 */ /* 0x080fe20000410000 */
[----:B------:R-:W-:-:S03]  /*7fd0*/  FMUL.FTZ R51, R44, R51 ;  /* 0x000000332c337220 */ /* 0x000fc60000410000 */
[-C--:B------:R-:W-:Y:S01]  /*7fe0*/  FFMA.FTZ R44, R44, R33.reuse, -R49 ;  /* 0x000000212c2c7223 */ /* 0x080fe20000010831 */
[----:B------:R-:W-:Y:S02]  /*7ff0*/  HADD2.F32 R49, -RZ, R39.H0_H0 ;  /* 0x20000027ff317230 */ /* 0x000fe40000004100 */
[----:B------:R-:W-:Y:S01]  /*8000*/  FFMA.FTZ R33, R50, R33, R51 ;  /* 0x0000002132217223 */ /* 0x000fe20000010033 */
[----:B------:R-:W-:Y:S02]  /*8010*/  HADD2.F32 R50, -RZ, R197.H0_H0 ;  /* 0x200000c5ff327230 */ /* 0x000fe40000004100 */
[----:B------:R-:W-:Y:S02]  /*8020*/  HADD2.F32 R51, -RZ, R15.H0_H0 ;  /* 0x2000000fff337230 */ /* 0x000fe40000004100 */
[----:B------:R-:W-:Y:S01]  /*8030*/  FMUL.FTZ R81, R49, R80 ;  /* 0x0000005031517220 */ /* 0x000fe20000410000 */
[----:B------:R-:W-:Y:S01]  /*8040*/  HADD2.F32 R39, -RZ, R39.H1_H1 ;  /* 0x30000027ff277230 */ /* 0x000fe20000004100 */
[----:B------:R-:W-:Y:S01]  /*8050*/  F2FP.F16.F32.PACK_AB R37, R44, R37 ;  /* 0x000000252c25723e */ /* 0x000fe200000000ff */
[----:B------:R-:W-:-:S02]  /*8060*/  HADD2.F32 R15, -RZ, R15.H1_H1 ;  /* 0x3000000fff0f7230 */ /* 0x000fc40000004100 */
[C---:B------:R-:W-:Y:S01]  /*8070*/  FFMA.FTZ R81, R51.reuse, R50, -R81 ;  /* 0x0000003233517223 */ /* 0x040fe20000010851 */
[----:B------:R-:W-:Y:S01]  /*8080*/  FMUL.FTZ R51, R51, R80 ;  /* 0x0000005033337220 */ /* 0x000fe20000410000 */
[----:B------:R-:W-:Y:S01]  /*8090*/  HADD2.F32 R80, -RZ, R196.H1_H1 ;  /* 0x300000c4ff507230 */ /* 0x000fe20000004100 */
[----:B------:R-:W-:Y:S01]  /*80a0*/  F2FP.F16.F32.PACK_AB R33, R33, R13 ;  /* 0x0000000d2121723e */ /* 0x000fe200000000ff */
[----:B------:R-:W-:Y:S02]  /*80b0*/  IMAD.MOV.U32 R13, RZ, RZ, R37 ;  /* 0x000000ffff0d7224 */ /* 0x000fe400078e0025 */
[----:B------:R-:W-:Y:S01]  /*80c0*/  FFMA.FTZ R51, R49, R50, R51 ;  /* 0x0000003231337223 */ /* 0x000fe20000010033 */
[----:B------:R-:W-:Y:S02]  /*80d0*/  SHF.R.U32.HI R49, RZ, 0x10, R35 ;  /* 0x00000010ff317819 */ /* 0x000fe40000011623 */
[--C-:B------:R-:W-:Y:S02]  /*80e0*/  SHF.R.U64 R35, R46, 0x10, R47.reuse ;  /* 0x000000102e237819 */ /* 0x100fe4000000122f */
[----:B------:R-:W-:Y:S01]  /*80f0*/  SHF.R.U32.HI R46, RZ, 0x10, R47 ;  /* 0x00000010ff2e7819 */ /* 0x000fe2000001162f */
[----:B------:R-:W-:Y:S01]  /*8100*/  HADD2.F32 R49, -RZ, R49.H0_H0 ;  /* 0x20000031ff317230 */ /* 0x000fe20000004100 */
[----:B------:R-:W-:Y:S01]  /*8110*/  MOV R37, R33 ;  /* 0x0000002100257202 */ /* 0x000fe20000000f00 */
[----:B------:R-:W-:-:S02]  /*8120*/  HADD2.F32 R35, -RZ, R35.H0_H0 ;  /* 0x20000023ff237230 */ /* 0x000fc40000004100 */
[----:B------:R-:W-:-:S05]  /*8130*/  HADD2.F32 R46, -RZ, R46.H0_H0 ;  /* 0x2000002eff2e7230 */ /* 0x000fca0000004100 */
[----:B------:R-:W-:-:S04]  /*8140*/  FMUL.FTZ R47, R39, R46 ;  /* 0x0000002e272f7220 */ /* 0x000fc80000410000 */
[C---:B------:R-:W-:Y:S01]  /*8150*/  FFMA.FTZ R47, R15.reuse, R49, -R47 ;  /* 0x000000310f2f7223 */ /* 0x040fe2000001082f */
[----:B------:R-:W-:Y:S01]  /*8160*/  FMUL.FTZ R15, R15, R46 ;  /* 0x0000002e0f0f7220 */ /* 0x000fe20000410000 */
[----:B------:R-:W-:-:S03]  /*8170*/  HADD2.F32 R46, -RZ, R196.H0_H0 ;  /* 0x200000c4ff2e7230 */ /* 0x000fc60000004100 */
[----:B------:R-:W-:Y:S01]  /*8180*/  FFMA.FTZ R15, R39, R49, R15 ;  /* 0x00000031270f7223 */ /* 0x000fe2000001000f */
[----:B------:R-:W-:Y:S01]  /*8190*/  HADD2.F32 R39, -RZ, R36.H0_H0 ;  /* 0x20000024ff277230 */ /* 0x000fe20000004100 */
[----:B------:R-:W-:Y:S01]  /*81a0*/  F2FP.F16.F32.PACK_AB R47, R47, R81 ;  /* 0x000000512f2f723e */ /* 0x000fe200000000ff */
[----:B------:R-:W-:Y:S02]  /*81b0*/  HADD2.F32 R49, -RZ, R12.H0_H0 ;  /* 0x2000000cff317230 */ /* 0x000fe40000004100 */
[----:B------:R-:W-:Y:S02]  /*81c0*/  HADD2.F32 R36, -RZ, R36.H1_H1 ;  /* 0x30000024ff247230 */ /* 0x000fe40000004100 */
[-C--:B------:R-:W-:Y:S01]  /*81d0*/  FMUL.FTZ R50, R39, R80.reuse ;  /* 0x0000005027327220 */ /* 0x080fe20000410000 */
[----:B------:R-:W-:Y:S02]  /*81e0*/  HADD2.F32 R12, -RZ, R12.H1_H1 ;  /* 0x3000000cff0c7230 */ /* 0x000fe40000004100 */
[----:B------:R-:W-:Y:S01]  /*81f0*/  FMUL.FTZ R80, R49, R80 ;  /* 0x0000005031507220 */ /* 0x000fe20000410000 */
[----:B------:R-:W-:Y:S01]  /*8200*/  F2FP.F16.F32.PACK_AB R51, R15, R51 ;  /* 0x000000330f33723e */ /* 0x000fe200000000ff */
[----:B------:R-:W-:Y:S01]  /*8210*/  FFMA.FTZ R50, R49, R46, -R50 ;  /* 0x0000002e31327223 */ /* 0x000fe20000010832 */
[----:B------:R-:W-:-:S02]  /*8220*/  HADD2.F32 R49, -RZ, R195.H1_H1 ;  /* 0x300000c3ff317230 */ /* 0x000fc40000004100 */
[----:B------:R-:W-:Y:S01]  /*8230*/  FFMA.FTZ R80, R39, R46, R80 ;  /* 0x0000002e27507223 */ /* 0x000fe20000010050 */
[-C--:B------:R-:W-:Y:S01]  /*8240*/  FMUL.FTZ R39, R36, R45.reuse ;  /* 0x0000002d24277220 */ /* 0x080fe20000410000 */
[C---:B------:R-:W-:Y:S01]  /*8250*/  FMUL.FTZ R45, R12.reuse, R45 ;  /* 0x0000002d0c2d7220 */ /* 0x040fe20000410000 */
[----:B------:R-:W-:Y:S02]  /*8260*/  IMAD.MOV.U32 R15, RZ, RZ, R47 ;  /* 0x000000ffff0f7224 */ /* 0x000fe400078e002f */
[-C--:B------:R-:W-:Y:S01]  /*8270*/  FFMA.FTZ R12, R12, R32.reuse, -R39 ;  /* 0x000000200c0c7223 */ /* 0x080fe20000010827 */
[----:B------:R-:W-:Y:S01]  /*8280*/  FFMA.FTZ R32, R36, R32, R45 ;  /* 0x0000002024207223 */ /* 0x000fe2000001002d */
[----:B------:R-:W-:Y:S02]  /*8290*/  HADD2.F32 R36, -RZ, R38.H0_H0 ;  /* 0x20000026ff247230 */ /* 0x000fe40000004100 */
[----:B------:R-:W-:Y:S01]  /*82a0*/  HADD2.F32 R45, -RZ, R14.H0_H0 ;  /* 0x2000000eff2d7230 */ /* 0x000fe20000004100 */
[----:B------:R-:W-:Y:S01]  /*82b0*/  F2FP.F16.F32.PACK_AB R12, R12, R50 ;  /* 0x000000320c0c723e */ /* 0x000fe200000000ff */
[----:B------:R-:W-:-:S02]  /*82c0*/  HADD2.F32 R39, -RZ, R195.H0_H0 ;  /* 0x200000c3ff277230 */ /* 0x000fc40000004100 */
[-C--:B------:R-:W-:Y:S01]  /*82d0*/  FMUL.FTZ R46, R36, R49.reuse ;  /* 0x00000031242e7220 */ /* 0x080fe20000410000 */
[----:B------:R-:W-:Y:S02]  /*82e0*/  HADD2.F32 R38, -RZ, R38.H1_H1 ;  /* 0x30000026ff267230 */ /* 0x000fe40000004100 */
[C---:B------:R-:W-:Y:S01]  /*82f0*/  FMUL.FTZ R49, R45.reuse, R49 ;  /* 0x000000312d317220 */ /* 0x040fe20000410000 */
[----:B------:R-:W-:Y:S02]  /*8300*/  HADD2.F32 R14, -RZ, R14.H1_H1 ;  /* 0x3000000eff0e7230 */ /* 0x000fe40000004100 */
[-C--:B------:R-:W-:Y:S01]  /*8310*/  FFMA.FTZ R46, R45, R39.reuse, -R46 ;  /* 0x000000272d2e7223 */ /* 0x080fe2000001082e */
[----:B------:R-:W-:Y:S01]  /*8320*/  F2FP.F16.F32.PACK_AB R32, R32, R80 ;  /* 0x000000502020723e */ /* 0x000fe200000000ff */
[----:B------:R-:W-:Y:S01]  /*8330*/  FFMA.FTZ R49, R36, R39, R49 ;  /* 0x0000002724317223 */ /* 0x000fe20000010031 */
[-C--:B------:R-:W-:Y:S01]  /*8340*/  FMUL.FTZ R36, R38, R35.reuse ;  /* 0x0000002326247220 */ /* 0x080fe20000410000 */
[----:B------:R-:W-:Y:S01]  /*8350*/  FMUL.FTZ R35, R14, R35 ;  /* 0x000000230e237220 */ /* 0x000fe20000410000 */
[----:B------:R-:W-:-:S02]  /*8360*/  IMAD.MOV.U32 R39, RZ, RZ, R51 ;  /* 0x000000ffff277224 */ /* 0x000fc400078e0033 */
[-C--:B------:R-:W-:Y:S01]  /*8370*/  FFMA.FTZ R36, R14, R34.reuse, -R36 ;  /* 0x000000220e247223 */ /* 0x080fe20000010824 */
[----:B------:R-:W-:-:S04]  /*8380*/  FFMA.FTZ R35, R38, R34, R35 ;  /* 0x0000002226237223 */ /* 0x000fc80000010023 */
[----:B------:R-:W-:Y:S01]  /*8390*/  F2FP.F16.F32.PACK_AB R46, R36, R46 ;  /* 0x0000002e242e723e */ /* 0x000fe200000000ff */
[----:B------:R-:W-:Y:S01]  /*83a0*/  IMAD.MOV.U32 R36, RZ, RZ, R32 ;  /* 0x000000ffff247224 */ /* 0x000fe200078e0020 */
[----:B------:R-:W-:-:S03]  /*83b0*/  F2FP.F16.F32.PACK_AB R35, R35, R49 ;  /* 0x000000312323723e */ /* 0x000fc600000000ff */
[----:B------:R-:W-:Y:S02]  /*83c0*/  IMAD.MOV.U32 R14, RZ, RZ, R46 ;  /* 0x000000ffff0e7224 */ /* 0x000fe400078e002e */
[----:B------:R-:W-:-:S07]  /*83d0*/  IMAD.MOV.U32 R38, RZ, RZ, R35 ;  /* 0x000000ffff267224 */ /* 0x000fce00078e0023 */
.L_x_1641:
[----:B------:R-:W-:Y:S05]  /*83e0*/  BSYNC B3 ;  /* 0x0000000000037941 */ /* 0x000fea0003800000 */
.L_x_1640:
[----:B------:R-:W-:-:S04]  /*83f0*/  LEA R32, P4, R5, R11, 0x1 ;  /* 0x0000000b05207211 */ /* 0x000fc800078808ff */
[----:B--2---:R-:W-:Y:S02]  /*8400*/  LEA.HI.X R33, R5, R115, R110, 0x1, P4 ;  /* 0x0000007305217211 */ /* 0x004fe400020f0c6e */
[----:B------:R-:W-:-:S03]  /*8410*/  ISETP.GE.AND P4, PT, R48, R127, PT ;  /* 0x0000007f3000720c */ /* 0x000fc60003f86270 */
[----:B----4-:R2:W-:Y:S10]  /*8420*/  ST.E.128 desc[UR60][R32.64], R12 ;  /* 0x0000000c20007985 */ /* 0x0105f4000c101d3c */
[----:B--2---:R-:W-:-:S05]  /*8430*/  @!P4 IMAD.WIDE R12, R48, 0x2, R114 ;  /* 0x00000002300cc825 */ /* 0x004fca00078e0272 */
[----:B---3--:R4:W-:Y:S02]  /*8440*/  @!P4 ST.E.128 desc[UR60][R12.64], R36 ;  /* 0x000000240c00c985 */ /* 0x0089e4000c101d3c */
.L_x_1639:
[----:B------:R-:W-:Y:S05]  /*8450*/  BSYNC B2 ;  /* 0x0000000000027941 */ /* 0x000fea0003800000 */
.L_x_1638:
[----:B------:R-:W-:-:S13]  /*8460*/  ISETP.NE.AND P4, PT, R21, RZ, PT ;  /* 0x000000ff1500720c */ /* 0x000fda0003f85270 */
[----:B------:R-:W-:Y:S05]  /*8470*/  @!P4 BRA `(.L_x_1633) ;  /* 0x0000000400ccc947 */ /* 0x000fea0003800000 */
[----:B---34-:R-:W-:Y:S01]  /*8480*/  SEL R12, R124, R131, !P1 ;  /* 0x000000837c0c7207 */ /* 0x018fe20004800000 */
        /* <DEDUP_REMOVED lines=103> */
[----:B------:R-:W-:Y:S01]  /*8b00*/  F2FP.F16.F32.PACK_AB R31, R31, R191 ;  /* 0x000000bf1f1f723e */ /* 0x000fe200000000ff */
[----:B------:R-:W-:Y:S02]  /*8b10*/  IMAD.MOV.U32 R32, RZ, RZ, R40 ;  /* 0x000000ffff207224 */ /* 0x000fe400078e0028 */
[----:B------:R-:W-:Y:S02]  /*8b20*/  IMAD.MOV.U32 R33, RZ, RZ, R37 ;  /* 0x000000ffff217224 */ /* 0x000fe400078e0025 */
[----:B------:R-:W-:-:S07]  /*8b30*/  IMAD.MOV.U32 R34, RZ, RZ, R31 ;  /* 0x000000ffff227224 */ /* 0x000fce00078e001f */
.L_x_1643:
[----:B------:R-:W-:Y:S05]  /*8b40*/  BSYNC B2 ;  /* 0x0000000000027941 */ /* 0x000fea0003800000 */
.L_x_1642:
[----:B------:R-:W-:-:S04]  /*8b50*/  LEA R28, P4, R6, R11, 0x1 ;  /* 0x0000000b061c7211 */ /* 0x000fc800078808ff */
[----:B--2---:R-:W-:Y:S02]  /*8b60*/  LEA.HI.X R29, R6, R115, R109, 0x1, P4 ;  /* 0x00000073061d7211 */ /* 0x004fe400020f0c6d */
[----:B------:R-:W-:-:S03]  /*8b70*/  ISETP.GE.AND P4, PT, R36, R127, PT ;  /* 0x0000007f2400720c */ /* 0x000fc60003f86270 */
[----:B----4-:R2:W-:Y:S10]  /*8b80*/  ST.E.128 desc[UR60][R28.64], R12 ;  /* 0x0000000c1c007985 */ /* 0x0105f4000c101d3c */
[----:B------:R-:W-:-:S05]  /*8b90*/  @!P4 IMAD.WIDE R114, R36, 0x2, R114 ;  /* 0x000000022472c825 */ /* 0x000fca00078e0272 */
[----:B---3--:R2:W-:Y:S02]  /*8ba0*/  @!P4 ST.E.128 desc[UR60][R114.64], R32 ;  /* 0x000000207200c985 */ /* 0x0085e4000c101d3c */
.L_x_1633:
[----:B------:R-:W-:Y:S05]  /*8bb0*/  BSYNC B1 ;  /* 0x0000000000017941 */ /* 0x000fea0003800000 */
.L_x_1632:
[----:B------:R-:W-:-:S03]  /*8bc0*/  UMOV UR4, 0xffffffff ;  /* 0xffffffff00047882 */ /* 0x000fc60000000000 */
[----:B------:R-:W-:Y:S05]  /*8bd0*/  BRA.DIV UR4, `(.L_x_1644) ;  /* 0x0000021a04987947 */ /* 0x000fea000b800000 */
[----:B-1----:R-:W1:Y:S04]  /*8be0*/  SHFL.IDX PT, R116, R116, 0x1, 0x1c1f ;  /* 0x003c1f0074747f89 */ /* 0x002e6800000e0000 */
[----:B------:R-:W0:Y:S02]  /*8bf0*/  SHFL.IDX PT, R117, R117, 0x1, 0x1c1f ;  /* 0x003c1f0075757f89 */ /* 0x000e2400000e0000 */
.L_x_2013:
        /* <DEDUP_REMOVED lines=10> */
[----:B------:R-:W-:Y:S02]  /*8ca0*/  LEA R34, P5, R4, R117, 0x1 ;  /* 0x0000007504227211 */ /* 0x000fe400078a08ff */
[----:B------:R-:W-:Y:S02]  /*8cb0*/  LEA.HI R12, R12, R11, RZ, 0x4 ;  /* 0x0000000b0c0c7211 */ /* 0x000fe400078f20ff */
[----:B------:R-:W-:-:S02]  /*8cc0*/  LEA.HI.X R35, R4, R116, R111, 0x1, P5 ;  /* 0x0000007404237211 */ /* 0x000fc400028f0c6f */
[----:B------:R-:W-:Y:S02]  /*8cd0*/  LEA.HI.SX32 R36, R12, R119, 0x1c ;  /* 0x000000770c247211 */ /* 0x000fe400078fe2ff */
[----:B------:R-:W-:Y:S02]  /*8ce0*/  ISETP.GE.AND P5, PT, R18, R123, PT ;  /* 0x0000007b1200720c */ /* 0x000fe40003fa6270 */
[----:B------:R-:W-:-:S04]  /*8cf0*/  SHF.R.S32.HI R12, RZ, 0x1f, R36 ;  /* 0x0000001fff0c7819 */ /* 0x000fc80000011424 */
[----:B------:R-:W-:Y:S01]  /*8d00*/  LEA.HI R12, R12, R36, RZ, 0x3 ;  /* 0x000000240c0c7211 */ /* 0x000fe200078f18ff */
[----:B------:R-:W-:-:S03]  /*8d10*/  IMAD.SHL.U32 R36, R36, 0x8, RZ ;  /* 0x0000000824247824 */ /* 0x000fc600078e00ff */
[----:B------:R-:W-:Y:S02]  /*8d20*/  SHF.R.S32.HI R12, RZ, 0x3, R12 ;  /* 0x00000003ff0c7819 */ /* 0x000fe4000001140c */
[----:B------:R-:W-:Y:S02]  /*8d30*/  LOP3.LUT R11, R181, 0x38, R36, 0xf8, !PT ;  /* 0x00000038b50b7812 */ /* 0x000fe400078ef824 */
[----:B------:R-:W-:Y:S01]  /*8d40*/  ISETP.GE.AND P4, PT, R36, R127, PT ;  /* 0x0000007f2400720c */ /* 0x000fe20003f86270 */
[----:B------:R-:W-:Y:S01]  /*8d50*/  IMAD R12, R12, 0x1800, R201 ;  /* 0x000018000c0c7824 */ /* 0x000fe200078e02c9 */
[----:B------:R-:W-:-:S05]  /*8d60*/  LOP3.LUT R11, R11, R13, RZ, 0x3c, !PT ;  /* 0x0000000d0b0b7212 */ /* 0x000fca00078e3cff */
[----:B------:R-:W-:Y:S02]  /*8d70*/  IMAD.IADD R11, R12, 0x1, R11 ;  /* 0x000000010c0b7824 */ /* 0x000fe400078e020b */
[C---:B------:R-:W-:Y:S02]  /*8d80*/  IMAD R12, R17.reuse, 0x4800, R137 ;  /* 0x00004800110c7824 */ /* 0x040fe400078e0289 */
[----:B------:R-:W-:Y:S02]  /*8d90*/  IMAD R28, R17, 0x4800, R11 ;  /* 0x00004800111c7824 */ /* 0x000fe400078e020b */
[--C-:B------:R-:W-:Y:S02]  /*8da0*/  IMAD R12, R12, 0x2, R2.reuse ;  /* 0x000000020c0c7824 */ /* 0x100fe400078e0202 */
[----:B------:R-:W-:Y:S02]  /*8db0*/  IMAD R28, R28, 0x2, R2 ;  /* 0x000000021c1c7824 */ /* 0x000fe400078e0202 */
[----:B------:R-:W-:-:S02]  /*8dc0*/  @!P4 IMAD.WIDE R36, R36, 0x2, R32 ;  /* 0x000000022424c825 */ /* 0x000fc400078e0220 */
        /* <DEDUP_REMOVED lines=32> */
[----:B------:R-:W-:Y:S02]  /*8fd0*/  IMAD.MOV.U32 R13, RZ, RZ, R15 ;  /* 0x000000ffff0d7224 */ /* 0x000fe400078e000f */
[----:B------:R-:W-:Y:S01]  /*8fe0*/  HADD2.F32 R15, -RZ, R31.H0_H0 ;  /* 0x2000001fff0f7230 */ /* 0x000fe20000004100 */
[----:B------:R-:W-:Y:S01]  /*8ff0*/  F2FP.F16.F32.PACK_AB R29, R29, R39 ;  /* 0x000000271d1d723e */ /* 0x000fe200000000ff */
[----:B------:R-:W-:Y:S01]  /*9000*/  HADD2.F32 R42, -RZ, R156.H1_H1 ;  /* 0x3000009cff2a7230 */ /* 0x000fe20000004100 */
[----:B------:R-:W-:Y:S01]  /*9010*/  F2FP.F16.F32.PACK_AB R11, R11, R38 ;  /* 0x000000260b0b723e */ /* 0x000fe200000000ff */
[--C-:B------:R-:W-:Y:S02]  /*9020*/  HADD2.F32 R40, -RZ, R13.reuse.H0_H0 ;  /* 0x2000000dff287230 */ /* 0x100fe40000004100 */
[----:B------:R-:W-:Y:S01]  /*9030*/  FMUL.FTZ R43, R15, R41 ;  /* 0x000000290f2b7220 */ /* 0x000fe20000410000 */
[----:B------:R-:W-:-:S02]  /*9040*/  HADD2.F32 R13, -RZ, R13.H1_H1 ;  /* 0x3000000dff0d7230 */ /* 0x000fc40000004100 */
[----:B------:R-:W-:Y:S02]  /*9050*/  HADD2.F32 R158, -RZ, R158.H0_H0 ;  /* 0x2000009eff9e7230 */ /* 0x000fe40000004100 */
        /* <DEDUP_REMOVED lines=31> */
[----:B------:R-:W-:Y:S01]  /*9250*/  HADD2.F32 R30, -RZ, R30.H1_H1 ;  /* 0x3000001eff1e7230 */ /* 0x000fe20000004100 */
[----:B------:R-:W-:Y:S01]  /*9260*/  F2FP.F16.F32.PACK_AB R13, R13, R40 ;  /* 0x000000280d0d723e */ /* 0x000fe200000000ff */
[-C--:B------:R-:W-:Y:S01]  /*9270*/  FMUL.FTZ R28, R12, R158.reuse ;  /* 0x0000009e0c1c7220 */ /* 0x080fe20000410000 */
[----:B------:R-:W-:Y:S01]  /*9280*/  FMUL.FTZ R158, R15, R158 ;  /* 0x0000009e0f9e7220 */ /* 0x000fe20000410000 */
[----:B------:R-:W-:-:S02]  /*9290*/  F2FP.F16.F32.PACK_AB R72, R72, R159 ;  /* 0x0000009f4848723e */ /* 0x000fc400000000ff */
[-C--:B------:R-:W-:Y:S01]  /*92a0*/  FFMA.FTZ R28, R15, R156.reuse, -R28 ;  /* 0x0000009c0f1c7223 */ /* 0x080fe2000001081c */
        /* <DEDUP_REMOVED lines=9> */
[----:B------:R-:W-:Y:S01]  /*9340*/  MOV R12, R13 ;  /* 0x0000000d000c7202 */ /* 0x000fe20000000f00 */
[----:B------:R-:W-:Y:S02]  /*9350*/  IMAD.MOV.U32 R13, RZ, RZ, R29 ;  /* 0x000000ffff0d7224 */ /* 0x000fe400078e001d */
[----:B------:R-:W-:Y:S02]  /*9360*/  IMAD.MOV.U32 R29, RZ, RZ, R11 ;  /* 0x000000ffff1d7224 */ /* 0x000fe400078e000b */
[----:B------:R-:W-:-:S07]  /*9370*/  IMAD.MOV.U32 R30, RZ, RZ, R74 ;  /* 0x000000ffff1e7224 */ /* 0x000fce00078e004a */
.L_x_1648:
[----:B------:R-:W-:Y:S05]  /*9380*/  BSYNC B2 ;  /* 0x0000000000027941 */ /* 0x000fea0003800000 */
.L_x_1647:
[----:B0-----:R0:W-:Y:S04]  /*9390*/  ST.E.128 desc[UR60][R34.64], R12 ;  /* 0x0000000c22007985 */ /* 0x0011e8000c101d3c */
[----:B-1----:R0:W-:Y:S02]  /*93a0*/  @!P4 ST.E.128 desc[UR60][R36.64], R28 ;  /* 0x0000001c2400c985 */ /* 0x0021e4000c101d3c */
.L_x_1646:
[----:B------:R-:W-:Y:S05]  /*93b0*/  BSYNC B1 ;  /* 0x0000000000017941 */ /* 0x000fea0003800000 */
.L_x_1645:
[----:B------:R-:W-:Y:S01]  /*93c0*/  ISETP.NE.AND P4, PT, R20, RZ, PT ;  /* 0x000000ff1400720c */ /* 0x000fe20003f85270 */
[----:B------:R-:W-:-:S12]  /*93d0*/  BSSY B1, `(.L_x_1649) ;  /* 0x0000073000017945 */ /* 0x000fd80003800000 */
[----:B------:R-:W-:Y:S05]  /*93e0*/  @!P4 BRA `(.L_x_1650) ;  /* 0x0000000400c4c947 */ /* 0x000fea0003800000 */
[----:B---3--:R-:W-:Y:S01]  /*93f0*/  SEL R11, R124, R131, !P2 ;  /* 0x000000837c0b7207 */ /* 0x008fe20005000000 */
[----:B------:R-:W-:Y:S01]  /*9400*/  BSSY B2, `(.L_x_1651) ;  /* 0x000006d000027945 */ /* 0x000fe20003800000 */
[----:B0---4-:R-:W-:Y:S02]  /*9410*/  SHF.R.U32.HI R13, RZ, 0x3, R181 ;  /* 0x00000003ff0d7819 */ /* 0x011fe400000116b5 */
[----:B------:R-:W-:Y:S02]  /*9420*/  SHF.R.S32.HI R12, RZ, 0x1f, R11 ;  /* 0x0000001fff0c7819 */ /* 0x000fe4000001140b */
[C---:B------:R-:W-:Y:S02]  /*9430*/  LEA R34, P5, R5.reuse, R117, 0x1 ;  /* 0x0000007505227211 */ /* 0x040fe400078a08ff */
[----:B------:R-:W-:Y:S02]  /*9440*/  LEA.HI R11, R12, R11, RZ, 0x4 ;  /* 0x0000000b0c0b7211 */ /* 0x000fe400078f20ff */
[----:B------:R-:W-:-:S02]  /*9450*/  LEA.HI.X R35, R5, R116, R110, 0x1, P5 ;  /* 0x0000007405237211 */ /* 0x000fc400028f0c6e */
[----:B------:R-:W-:Y:S02]  /*9460*/  LEA.HI.SX32 R11, R11, R118, 0x1c ;  /* 0x000000760b0b7211 */ /* 0x000fe400078fe2ff */
[----:B------:R-:W-:Y:S02]  /*9470*/  ISETP.GE.AND P5, PT, R167, R123, PT ;  /* 0x0000007ba700720c */ /* 0x000fe40003fa6270 */
        /* <DEDUP_REMOVED lines=12> */
[----:B------:R-:W-:Y:S02]  /*9540*/  IMAD R28, R13, 0x2, R2 ;  /* 0x000000020d1c7824 */ /* 0x000fe400078e0202 */
[----:B------:R-:W-:Y:S02]  /*9550*/  @!P4 IMAD.WIDE R36, R36, 0x2, R32 ;  /* 0x000000022424c825 */ /* 0x000fe400078e0220 */
[----:B------:R0:W1:Y:S04]  /*9560*/  LDS.128 R12, [R11+0x18400] ;  /* 0x018400000b0c7984 */ /* 0x0000680000000c00 */
[----:B------:R-:W2:Y:S01]  /*9570*/  LDS.128 R28, [R28+0x18400] ;  /* 0x018400001c1c7984 */ /* 0x000ea20000000c00 */
[----:B------:R-:W-:Y:S05]  /*9580*/  @P5 BRA `(.L_x_1652) ;  /* 0x0000000400505947 */ /* 0x000fea0003800000 */
[--C-:B------:R-:W-:Y:S01]  /*9590*/  SHF.R.U64 R38, R68, 0x10, R69.reuse ;  /* 0x0000001044267819 */ /* 0x100fe20000001245 */
[--C-:B--2---:R-:W-:Y:S01]  /*95a0*/  HADD2.F32 R43, -RZ, R29.reuse.H0_H0 ;  /* 0x2000001dff2b7230 */ /* 0x104fe20000004100 */
[----:B------:R-:W-:Y:S01]  /*95b0*/  SHF.R.U32.HI R68, RZ, 0x10, R69 ;  /* 0x00000010ff447819 */ /* 0x000fe20000011645 */
[----:B------:R-:W-:Y:S01]  /*95c0*/  HADD2.F32 R44, -RZ, R29.H1_H1 ;  /* 0x3000001dff2c7230 */ /* 0x000fe20000004100 */
[--C-:B0-----:R-:W-:Y:S01]  /*95d0*/  SHF.R.U64 R11, R56, 0x10, R57.reuse ;  /* 0x00000010380b7819 */ /* 0x101fe20000001239 */
[----:B------:R-:W-:Y:S01]  /*95e0*/  HADD2.F32 R42, -RZ, R155.H1_H1 ;  /* 0x3000009bff2a7230 */ /* 0x000fe20000004100 */
[----:B------:R-:W-:Y:S01]  /*95f0*/  SHF.R.U32.HI R56, RZ, 0x10, R57 ;  /* 0x00000010ff387819 */ /* 0x000fe20000011639 */
[--C-:B-1----:R-:W-:Y:S01]  /*9600*/  HADD2.F32 R29, -RZ, R13.reuse.H0_H0 ;  /* 0x2000000dff1d7230 */ /* 0x102fe20000004100 */
[----:B------:R-:W-:Y:S01]  /*9610*/  SHF.R.U64 R40, R70, 0x10, R71 ;  /* 0x0000001046287819 */ /* 0x000fe20000001247 */
[----:B------:R-:W-:Y:S02]  /*9620*/  HADD2.F32 R68, -RZ, R68.H0_H0 ;  /* 0x20000044ff447230 */ /* 0x000fe40000004100 */
[----:B------:R-:W-:Y:S01]  /*9630*/  FMUL.FTZ R45, R43, R42 ;  /* 0x0000002a2b2d7220 */ /* 0x000fe20000410000 */
[----:B------:R-:W-:-:S02]  /*9640*/  HADD2.F32 R13, -RZ, R13.H1_H1 ;  /* 0x3000000dff0d7230 */ /* 0x000fc40000004100 */
[----:B------:R-:W-:Y:S01]  /*9650*/  FMUL.FTZ R46, R29, R42 ;  /* 0x0000002a1d2e7220 */ /* 0x000fe20000410000 */
[----:B------:R-:W-:Y:S02]  /*9660*/  HADD2.F32 R56, -RZ, R56.H0_H0 ;  /* 0x20000038ff387230 */ /* 0x000fe40000004100 */
[-C--:B------:R-:W-:Y:S01]  /*9670*/  FMUL.FTZ R42, R44, R68.reuse ;  /* 0x000000442c2a7220 */ /* 0x080fe20000410000 */
[----:B------:R-:W-:Y:S01]  /*9680*/  SHF.R.U32.HI R70, RZ, 0x10, R71 ;  /* 0x00000010ff467819 */ /* 0x000fe20000011647 */
[C---:B------:R-:W-:Y:S01]  /*9690*/  FMUL.FTZ R68, R13.reuse, R68 ;  /* 0x000000440d447220 */ /* 0x040fe20000410000 */
[----:B------:R-:W-:Y:S02]  /*96a0*/  HADD2.F32 R41, -RZ, R147.H1_H1 ;  /* 0x30000093ff297230 */ /* 0x000fe40000004100 */
[-C--:B------:R-:W-:Y:S01]  /*96b0*/  FFMA.FTZ R42, R13, R56.reuse, -R42 ;  /* 0x000000380d2a7223 */ /* 0x080fe2000001082a */
[--C-:B------:R-:W-:Y:S01]  /*96c0*/  SHF.R.U64 R39, R58, 0x10, R59.reuse ;  /* 0x000000103a277819 */ /* 0x100fe2000000123b */
[----:B------:R-:W-:Y:S01]  /*96d0*/  FFMA.FTZ R13, R44, R56, R68 ;  /* 0x000000382c0d7223 */ /* 0x000fe20000010044 */
[----:B------:R-:W-:Y:S01]  /*96e0*/  SHF.R.U32.HI R58, RZ, 0x10, R59 ;  /* 0x00000010ff3a7819 */ /* 0x000fe2000001163b */
[----:B------:R-:W-:-:S02]  /*96f0*/  HADD2.F32 R44, -RZ, R31.H0_H0 ;  /* 0x2000001fff2c7230 */ /* 0x000fc40000004100 */
[-C--:B------:R-:W-:Y:S01]  /*9700*/  FFMA.FTZ R45, R29, R41.reuse, -R45 ;  /* 0x000000291d2d7223 */ /* 0x080fe2000001082d */
[----:B------:R-:W-:Y:S02]  /*9710*/  HADD2.F32 R31, -RZ, R31.H1_H1 ;  /* 0x3000001fff1f7230 */ /* 0x000fe40000004100 */
[----:B------:R-:W-:Y:S01]  /*9720*/  FFMA.FTZ R46, R43, R41, R46 ;  /* 0x000000292b2e7223 */ /* 0x000fe2000001002e */
[----:B------:R-:W-:Y:S02]  /*9730*/  HADD2.F32 R70, -RZ, R70.H0_H0 ;  /* 0x20000046ff467230 */ /* 0x000fe40000004100 */
[----:B------:R-:W-:Y:S01]  /*9740*/  HADD2.F32 R41, -RZ, R148.H1_H1 ;  /* 0x30000094ff297230 */ /* 0x000fe20000004100 */
[----:B------:R-:W-:Y:S01]  /*9750*/  F2FP.F16.F32.PACK_AB R42, R42, R45 ;  /* 0x0000002d2a2a723e */ /* 0x000fe200000000ff */
[--C-:B------:R-:W-:Y:S02]  /*9760*/  HADD2.F32 R48, -RZ, R15.reuse.H0_H0 ;  /* 0x2000000fff307230 */ /* 0x100fe40000004100 */
[----:B------:R-:W-:Y:S01]  /*9770*/  FMUL.FTZ R50, R31, R70 ;  /* 0x000000461f327220 */ /* 0x000fe20000410000 */
[----:B------:R-:W-:-:S02]  /*9780*/  HADD2.F32 R15, -RZ, R15.H1_H1 ;  /* 0x3000000fff0f7230 */ /* 0x000fc40000004100 */
[-C--:B------:R-:W-:Y:S01]  /*9790*/  FMUL.FTZ R43, R44, R41.reuse ;  /* 0x000000292c2b7220 */ /* 0x080fe20000410000 */
[----:B------:R-:W-:Y:S02]  /*97a0*/  HADD2.F32 R58, -RZ, R58.H0_H0 ;  /* 0x2000003aff3a7230 */ /* 0x000fe40000004100 */
[----:B------:R-:W-:Y:S01]  /*97b0*/  FMUL.FTZ R41, R48, R41 ;  /* 0x0000002930297220 */ /* 0x000fe20000410000 */
[----:B------:R-:W-:Y:S02]  /*97c0*/  HADD2.F32 R29, -RZ, R146.H1_H1 ;  /* 0x30000092ff1d7230 */ /* 0x000fe40000004100 */
[C---:B------:R-:W-:Y:S01]  /*97d0*/  FMUL.FTZ R70, R15.reuse, R70 ;  /* 0x000000460f467220 */ /* 0x040fe20000410000 */
[----:B------:R-:W-:Y:S02]  /*97e0*/  HADD2.F32 R56, -RZ, R38.H0_H0 ;  /* 0x20000026ff387230 */ /* 0x000fe40000004100 */
[----:B------:R-:W-:Y:S01]  /*97f0*/  FFMA.FTZ R50, R15, R58, -R50 ;  /* 0x0000003a0f327223 */ /* 0x000fe20000010832 */
[----:B------:R-:W-:-:S02]  /*9800*/  HADD2.F32 R15, -RZ, R28.H1_H1 ;  /* 0x3000001cff0f7230 */ /* 0x000fc40000004100 */
[-C--:B------:R-:W-:Y:S01]  /*9810*/  FFMA.FTZ R43, R48, R29.reuse, -R43 ;  /* 0x0000001d302b7223 */ /* 0x080fe2000001082b */
[----:B------:R-:W-:Y:S02]  /*9820*/  HADD2.F32 R155, -RZ, R155.H0_H0 ;  /* 0x2000009bff9b7230 */ /* 0x000fe40000004100 */
[----:B------:R-:W-:Y:S01]  /*9830*/  FFMA.FTZ R41, R44, R29, R41 ;  /* 0x0000001d2c297223 */ /* 0x000fe20000010029 */
[----:B------:R-:W-:Y:S02]  /*9840*/  HADD2.F32 R38, -RZ, R28.H0_H0 ;  /* 0x2000001cff267230 */ /* 0x000fe40000004100 */
[----:B------:R-:W-:Y:S01]  /*9850*/  FMUL.FTZ R28, R15, R56 ;  /* 0x000000380f1c7220 */ /* 0x000fe20000410000 */
[--C-:B------:R-:W-:Y:S02]  /*9860*/  HADD2.F32 R48, -RZ, R12.reuse.H0_H0 ;  /* 0x2000000cff307230 */ /* 0x100fe40000004100 */
[----:B------:R-:W-:Y:S01]  /*9870*/  FFMA.FTZ R70, R31, R58, R70 ;  /* 0x0000003a1f467223 */ /* 0x000fe20000010046 */
[----:B------:R-:W-:Y:S01]  /*9880*/  HADD2.F32 R29, -RZ, R12.H1_H1 ;  /* 0x3000000cff1d7230 */ /* 0x000fe20000004100 */
[----:B------:R-:W-:Y:S01]  /*9890*/  F2FP.F16.F32.PACK_AB R43, R50, R43 ;  /* 0x0000002b322b723e */ /* 0x000fe200000000ff */
[----:B------:R-:W-:-:S02]  /*98a0*/  HADD2.F32 R44, -RZ, R11.H0_H0 ;  /* 0x2000000bff2c7230 */ /* 0x000fc40000004100 */
[-C--:B------:R-:W-:Y:S01]  /*98b0*/  FMUL.FTZ R11, R38, R155.reuse ;  /* 0x0000009b260b7220 */ /* 0x080fe20000410000 */
[----:B------:R-:W-:Y:S02]  /*98c0*/  HADD2.F32 R147, -RZ, R147.H0_H0 ;  /* 0x20000093ff937230 */ /* 0x000fe40000004100 */
[----:B------:R-:W-:Y:S01]  /*98d0*/  FMUL.FTZ R155, R48, R155 ;  /* 0x0000009b309b7220 */ /* 0x000fe20000410000 */
[C---:B------:R-:W-:Y:S01]  /*98e0*/  FMUL.FTZ R56, R29.reuse, R56 ;  /* 0x000000381d387220 */ /* 0x040fe20000410000 */
[----:B------:R-:W-:Y:S01]  /*98f0*/  FFMA.FTZ R28, R29, R44, -R28 ;  /* 0x0000002c1d1c7223 */ /* 0x000fe2000001081c */
[----:B------:R-:W-:Y:S02]  /*9900*/  HADD2.F32 R29, -RZ, R30.H0_H0 ;  /* 0x2000001eff1d7230 */ /* 0x000fe40000004100 */
[-C--:B------:R-:W-:Y:S01]  /*9910*/  FFMA.FTZ R12, R38, R147.reuse, R155 ;  /* 0x00000093260c7223 */ /* 0x080fe2000001009b */
[----:B------:R-:W-:Y:S02]  /*9920*/  HADD2.F32 R148, -RZ, R148.H0_H0 ;  /* 0x20000094ff947230 */ /* 0x000fe40000004100 */
[----:B------:R-:W-:Y:S01]  /*9930*/  FFMA.FTZ R11, R48, R147, -R11 ;  /* 0x00000093300b7223 */ /* 0x000fe2000001080b */
[----:B------:R-:W-:-:S02]  /*9940*/  HADD2.F32 R47, -RZ, R40.H0_H0 ;  /* 0x20000028ff2f7230 */ /* 0x000fc40000004100 */
[----:B------:R-:W-:Y:S01]  /*9950*/  FFMA.FTZ R15, R15, R44, R56 ;  /* 0x0000002c0f0f7223 */ /* 0x000fe20000010038 */
[----:B------:R-:W-:Y:S01]  /*9960*/  HADD2.F32 R30, -RZ, R30.H1_H1 ;  /* 0x3000001eff1e7230 */ /* 0x000fe20000004100 */
[----:B------:R-:W-:Y:S01]  /*9970*/  F2FP.F16.F32.PACK_AB R46, R13, R46 ;  /* 0x0000002e0d2e723e */ /* 0x000fe200000000ff */
[--C-:B------:R-:W-:Y:S01]  /*9980*/  HADD2.F32 R31, -RZ, R14.reuse.H0_H0 ;  /* 0x2000000eff1f7230 */ /* 0x100fe20000004100 */
[----:B------:R-:W-:Y:S01]  /*9990*/  F2FP.F16.F32.PACK_AB R11, R28, R11 ;  /* 0x0000000b1c0b723e */ /* 0x000fe200000000ff */
[----:B------:R-:W-:Y:S02]  /*99a0*/  HADD2.F32 R38, -RZ, R14.H1_H1 ;  /* 0x3000000eff267230 */ /* 0x000fe40000004100 */
[----:B------:R-:W-:Y:S01]  /*99b0*/  FMUL.FTZ R14, R29, R148 ;  /* 0x000000941d0e7220 */ /* 0x000fe20000410000 */
[----:B------:R-:W-:Y:S02]  /*99c0*/  HADD2.F32 R146, -RZ, R146.H0_H0 ;  /* 0x20000092ff927230 */ /* 0x000fe40000004100 */
[----:B------:R-:W-:Y:S01]  /*99d0*/  FMUL.FTZ R49, R30, R47 ;  /* 0x0000002f1e317220 */ /* 0x000fe20000410000 */
[----:B------:R-:W-:-:S02]  /*99e0*/  HADD2.F32 R39, -RZ, R39.H0_H0 ;  /* 0x20000027ff277230 */ /* 0x000fc40000004100 */
[C---:B------:R-:W-:Y:S01]  /*99f0*/  FMUL.FTZ R148, R31.reuse, R148 ;  /* 0x000000941f947220 */ /* 0x040fe20000410000 */
[----:B------:R-:W-:Y:S01]  /*9a00*/  FMUL.FTZ R47, R38, R47 ;  /* 0x0000002f262f7220 */ /* 0x000fe20000410000 */
[----:B------:R-:W-:Y:S01]  /*9a10*/  FFMA.FTZ R14, R31, R146, -R14 ;  /* 0x000000921f0e7223 */ /* 0x000fe2000001080e */
[----:B------:R-:W-:Y:S01]  /*9a20*/  F2FP.F16.F32.PACK_AB R28, R15, R12 ;  /* 0x0000000c0f1c723e */ /* 0x000fe200000000ff */
[----:B------:R-:W-:Y:S01]  /*9a30*/  FFMA.FTZ R29, R29, R146, R148 ;  /* 0x000000921d1d7223 */ /* 0x000fe20000010094 */
[-C--:B------:R-:W-:Y:S01]  /*9a40*/  FFMA.FTZ R30, R30, R39.reuse, R47 ;  /* 0x000000271e1e7223 */ /* 0x080fe2000001002f */
[----:B------:R-:W-:Y:S01]  /*9a50*/  FFMA.FTZ R49, R38, R39, -R49 ;  /* 0x0000002726317223 */ /* 0x000fe20000010831 */
[----:B------:R-:W-:Y:S01]  /*9a60*/  F2FP.F16.F32.PACK_AB R31, R70, R41 ;  /* 0x00000029461f723e */ /* 0x000fe200000000ff */
[----:B------:R-:W-:Y:S02]  /*9a70*/  IMAD.MOV.U32 R12, RZ, RZ, R11 ;  /* 0x000000ffff0c7224 */ /* 0x000fe400078e000b */
[----:B------:R-:W-:Y:S01]  /*9a80*/  F2FP.F16.F32.PACK_AB R30, R30, R29 ;  /* 0x0000001d1e1e723e */ /* 0x000fe200000000ff */
[----:B------:R-:W-:Y:S01]  /*9a90*/  IMAD.MOV.U32 R13, RZ, RZ, R42 ;  /* 0x000000ffff0d7224 */ /* 0x000fe200078e002a */
[----:B------:R-:W-:Y:S01]  /*9aa0*/  F2FP.F16.F32.PACK_AB R14, R49, R14 ;  /* 0x0000000e310e723e */ /* 0x000fe200000000ff */
[----:B------:R-:W-:-:S02]  /*9ab0*/  IMAD.MOV.U32 R29, RZ, RZ, R46 ;  /* 0x000000ffff1d7224 */ /* 0x000fc400078e002e */
[----:B------:R-:W-:-:S07]  /*9ac0*/  IMAD.MOV.U32 R15, RZ, RZ, R43 ;  /* 0x000000ffff0f7224 */ /* 0x000fce00078e002b */
.L_x_1652:
[----:B------:R-:W-:Y:S05]  /*9ad0*/  BSYNC B2 ;  /* 0x0000000000027941 */ /* 0x000fea0003800000 */
.L_x_1651:
[----:B-1----:R1:W-:Y:S04]  /*9ae0*/  ST.E.128 desc[UR60][R34.64], R12 ;  /* 0x0000000c22007985 */ /* 0x0023e8000c101d3c */
[----:B--2---:R1:W-:Y:S02]  /*9af0*/  @!P4 ST.E.128 desc[UR60][R36.64], R28 ;  /* 0x0000001c2400c985 */ /* 0x0043e4000c101d3c */
.L_x_1650:
[----:B------:R-:W-:Y:S05]  /*9b00*/  BSYNC B1 ;  /* 0x0000000000017941 */ /* 0x000fea0003800000 */
.L_x_1649:
[----:B------:R-:W-:-:S13]  /*9b10*/  ISETP.NE.AND P4, PT, R21, RZ, PT ;  /* 0x000000ff1500720c */ /* 0x000fda0003f85270 */
[----:B------:R-:W-:Y:S05]  /*9b20*/  @!P4 BRA `(.L_x_1601) ;  /* 0x0000000c00a4c947 */ /* 0x000fea0003800000 */
[----:B------:R-:W-:Y:S01]  /*9b30*/  SEL R131, R124, R131, !P1 ;  /* 0x000000837c837207 */ /* 0x000fe20004800000 */
[----:B------:R-:W-:Y:S01]  /*9b40*/  BSSY B1, `(.L_x_1653) ;  /* 0x000006c000017945 */ /* 0x000fe20003800000 */
[----:B01-34-:R-:W-:Y:S02]  /*9b50*/  SHF.R.U32.HI R13, RZ, 0x3, R181 ;  /* 0x00000003ff0d7819 */ /* 0x01bfe400000116b5 */
[----:B------:R-:W-:Y:S02]  /*9b60*/  SHF.R.S32.HI R12, RZ, 0x1f, R131 ;  /* 0x0000001fff0c7819 */ /* 0x000fe40000011483 */
[----:B------:R-:W-:Y:S02]  /*9b70*/  ISETP.GE.AND P5, PT, R168, R123, PT ;  /* 0x0000007ba800720c */ /* 0x000fe40003fa6270 */
[----:B------:R-:W-:Y:S02]  /*9b80*/  LEA.HI R12, R12, R131, RZ, 0x4 ;  /* 0x000000830c0c7211 */ /* 0x000fe400078f20ff */
[----:B------:R-:W-:-:S02]  /*9b90*/  LEA R34, P4, R6, R117, 0x1 ;  /* 0x0000007506227211 */ /* 0x000fc400078808ff */
[----:B------:R-:W-:Y:S02]  /*9ba0*/  LEA.HI.SX32 R12, R12, R113, 0x1c ;  /* 0x000000710c0c7211 */ /* 0x000fe400078fe2ff */
[----:B------:R-:W-:Y:S02]  /*9bb0*/  LEA.HI.X R35, R6, R116, R109, 0x1, P4 ;  /* 0x0000007406237211 */ /* 0x000fe400020f0c6d */
[----:B------:R-:W-:Y:S01]  /*9bc0*/  SHF.R.S32.HI R11, RZ, 0x1f, R12 ;  /* 0x0000001fff0b7819 */ /* 0x000fe2000001140c */
[----:B------:R-:W-:-:S03]  /*9bd0*/  IMAD.SHL.U32 R36, R12, 0x8, RZ ;  /* 0x000000080c247824 */ /* 0x000fc600078e00ff */
[----:B------:R-:W-:-:S04]  /*9be0*/  LEA.HI R11, R11, R12, RZ, 0x3 ;  /* 0x0000000c0b0b7211 */ /* 0x000fc800078f18ff */
        /* <DEDUP_REMOVED lines=8> */
[----:B------:R-:W-:-:S04]  /*9c70*/  IMAD R28, R13, 0x2, R2 ;  /* 0x000000020d1c7824 */ /* 0x000fc800078e0202 */
[----:B------:R0:W1:Y:S04]  /*9c80*/  LDS.128 R12, [R11+0x18400] ;  /* 0x018400000b0c7984 */ /* 0x0000680000000c00 */
[----:B------:R-:W2:Y:S01]  /*9c90*/  LDS.128 R28, [R28+0x18400] ;  /* 0x018400001c1c7984 */ /* 0x000ea20000000c00 */
[----:B------:R-:W-:Y:S05]  /*9ca0*/  @P5 BRA `(.L_x_1654) ;  /* 0x0000000400545947 */ /* 0x000fea0003800000 */
[----:B------:R-:W-:Y:S01]  /*9cb0*/  SHF.R.U32.HI R45, RZ, 0x10, R65 ;  /* 0x00000010ff2d7819 */ /* 0x000fe20000011641 */
[----:B--2---:R-:W-:Y:S01]  /*9cc0*/  IMAD.MOV.U32 R40, RZ, RZ, R29 ;  /* 0x000000ffff287224 */ /* 0x004fe200078e001d */
[----:B------:R-:W-:Y:S01]  /*9cd0*/  SHF.R.U32.HI R43, RZ, 0x10, R53 ;  /* 0x00000010ff2b7819 */ /* 0x000fe20000011635 */
[----:B------:R-:W-:Y:S01]  /*9ce0*/  IMAD.MOV.U32 R41, RZ, RZ, R31 ;  /* 0x000000ffff297224 */ /* 0x000fe200078e001f */
[--C-:B------:R-:W-:Y:S01]  /*9cf0*/  SHF.R.U64 R39, R66, 0x10, R67.reuse ;  /* 0x0000001042277819 */ /* 0x100fe20000001243 */
[----:B------:R-:W-:Y:S01]  /*9d00*/  HADD2.F32 R45, -RZ, R45.H0_H0 ;  /* 0x2000002dff2d7230 */ /* 0x000fe20000004100 */
[----:B------:R-:W-:Y:S01]  /*9d10*/  SHF.R.U32.HI R66, RZ, 0x10, R67 ;  /* 0x00000010ff427819 */ /* 0x000fe20000011643 */
[--C-:B------:R-:W-:Y:S01]  /*9d20*/  HADD2.F32 R31, -RZ, R40.reuse.H0_H0 ;  /* 0x20000028ff1f7230 */ /* 0x100fe20000004100 */
[--C-:B------:R-:W-:Y:S01]  /*9d30*/  SHF.R.U64 R37, R54, 0x10, R55.reuse ;  /* 0x0000001036257819 */ /* 0x100fe20000001237 */
[----:B------:R-:W-:Y:S01]  /*9d40*/  HADD2.F32 R42, -RZ, R40.H1_H1 ;  /* 0x30000028ff2a7230 */ /* 0x000fe20000004100 */
[----:B------:R-:W-:Y:S01]  /*9d50*/  SHF.R.U32.HI R54, RZ, 0x10, R55 ;  /* 0x00000010ff367819 */ /* 0x000fe20000011637 */
[----:B-1----:R-:W-:Y:S01]  /*9d60*/  IMAD.MOV.U32 R29, RZ, RZ, R15 ;  /* 0x000000ffff1d7224 */ /* 0x002fe200078e000f */
[----:B------:R-:W-:Y:S01]  /*9d70*/  SHF.R.U64 R38, R64, 0x10, R65 ;  /* 0x0000001040267819 */ /* 0x000fe20000001241 */
[----:B------:R-:W-:-:S02]  /*9d80*/  HADD2.F32 R46, -RZ, R145.H1_H1 ;  /* 0x30000091ff2e7230 */ /* 0x000fc40000004100 */
[-C--:B------:R-:W-:Y:S01]  /*9d90*/  FMUL.FTZ R47, R42, R45.reuse ;  /* 0x0000002d2a2f7220 */ /* 0x080fe20000410000 */
[--C-:B------:R-:W-:Y:S01]  /*9da0*/  HADD2.F32 R40, -RZ, R13.reuse.H1_H1 ;  /* 0x3000000dff287230 */ /* 0x100fe20000004100 */
[----:B0-----:R-:W-:Y:S01]  /*9db0*/  SHF.R.U64 R11, R52, 0x10, R53 ;  /* 0x00000010340b7819 */ /* 0x001fe20000001235 */
[----:B------:R-:W-:Y:S02]  /*9dc0*/  HADD2.F32 R15, -RZ, R13.H0_H0 ;  /* 0x2000000dff0f7230 */ /* 0x000fe40000004100 */
[-C--:B------:R-:W-:Y:S01]  /*9dd0*/  FMUL.FTZ R48, R31, R46.reuse ;  /* 0x0000002e1f307220 */ /* 0x080fe20000410000 */
[----:B------:R-:W-:Y:S02]  /*9de0*/  HADD2.F32 R44, -RZ, R143.H1_H1 ;  /* 0x3000008fff2c7230 */ /* 0x000fe40000004100 */
[----:B------:R-:W-:Y:S01]  /*9df0*/  FMUL.FTZ R45, R40, R45 ;  /* 0x0000002d282d7220 */ /* 0x000fe20000410000 */
[----:B------:R-:W-:Y:S02]  /*9e00*/  HADD2.F32 R43, -RZ, R43.H0_H0 ;  /* 0x2000002bff2b7230 */ /* 0x000fe40000004100 */
[----:B------:R-:W-:Y:S01]  /*9e10*/  FMUL.FTZ R46, R15, R46 ;  /* 0x0000002e0f2e7220 */ /* 0x000fe20000410000 */
[----:B------:R-:W-:-:S02]  /*9e20*/  HADD2.F32 R66, -RZ, R66.H0_H0 ;  /* 0x20000042ff427230 */ /* 0x000fc40000004100 */
[-C--:B------:R-:W-:Y:S01]  /*9e30*/  FFMA.FTZ R13, R15, R44.reuse, -R48 ;  /* 0x0000002c0f0d7223 */ /* 0x080fe20000010830 */
[----:B------:R-:W-:Y:S02]  /*9e40*/  HADD2.F32 R48, -RZ, R144.H1_H1 ;  /* 0x30000090ff307230 */ /* 0x000fe40000004100 */
[-C--:B------:R-:W-:Y:S01]  /*9e50*/  FFMA.FTZ R40, R40, R43.reuse, -R47 ;  /* 0x0000002b28287223 */ /* 0x080fe2000001082f */
[----:B------:R-:W-:Y:S01]  /*9e60*/  FFMA.FTZ R42, R42, R43, R45 ;  /* 0x0000002b2a2a7223 */ /* 0x000fe2000001002d */
[----:B------:R-:W-:Y:S01]  /*9e70*/  FFMA.FTZ R15, R31, R44, R46 ;  /* 0x0000002c1f0f7223 */ /* 0x000fe2000001002e */
[--C-:B------:R-:W-:Y:S02]  /*9e80*/  HADD2.F32 R43, -RZ, R41.reuse.H0_H0 ;  /* 0x20000029ff2b7230 */ /* 0x100fe40000004100 */
[----:B------:R-:W-:Y:S01]  /*9e90*/  HADD2.F32 R41, -RZ, R41.H1_H1 ;  /* 0x30000029ff297230 */ /* 0x000fe20000004100 */
[----:B------:R-:W-:Y:S01]  /*9ea0*/  F2FP.F16.F32.PACK_AB R13, R40, R13 ;  /* 0x0000000d280d723e */ /* 0x000fe200000000ff */
[----:B------:R-:W-:-:S02]  /*9eb0*/  HADD2.F32 R31, -RZ, R29.H0_H0 ;  /* 0x2000001dff1f7230 */ /* 0x000fc40000004100 */
[----:B------:R-:W-:Y:S01]  /*9ec0*/  FMUL.FTZ R50, R43, R48 ;  /* 0x000000302b327220 */ /* 0x000fe20000410000 */
[----:B------:R-:W-:Y:S02]  /*9ed0*/  HADD2.F32 R44, -RZ, R29.H1_H1 ;  /* 0x3000001dff2c7230 */ /* 0x000fe40000004100 */
[----:B------:R-:W-:Y:S01]  /*9ee0*/  FMUL.FTZ R45, R41, R66 ;  /* 0x00000042292d7220 */ /* 0x000fe20000410000 */
[----:B------:R-:W-:Y:S02]  /*9ef0*/  HADD2.F32 R46, -RZ, R142.H1_H1 ;  /* 0x3000008eff2e7230 */ /* 0x000fe40000004100 */
[----:B------:R-:W-:Y:S01]  /*9f00*/  FMUL.FTZ R48, R31, R48 ;  /* 0x000000301f307220 */ /* 0x000fe20000410000 */
[----:B------:R-:W-:Y:S02]  /*9f10*/  HADD2.F32 R54, -RZ, R54.H0_H0 ;  /* 0x20000036ff367230 */ /* 0x000fe40000004100 */
[----:B------:R-:W-:Y:S01]  /*9f20*/  FMUL.FTZ R66, R44, R66 ;  /* 0x000000422c427220 */ /* 0x000fe20000410000 */
[----:B------:R-:W-:-:S02]  /*9f30*/  HADD2.F32 R145, -RZ, R145.H0_H0 ;  /* 0x20000091ff917230 */ /* 0x000fc40000004100 */
[-C--:B------:R-:W-:Y:S01]  /*9f40*/  FFMA.FTZ R29, R31, R46.reuse, -R50 ;  /* 0x0000002e1f1d7223 */ /* 0x080fe20000010832 */
[----:B------:R-:W-:Y:S01]  /*9f50*/  FFMA.FTZ R31, R43, R46, R48 ;  /* 0x0000002e2b1f7223 */ /* 0x000fe20000010030 */
[-C--:B------:R-:W-:Y:S01]  /*9f60*/  FFMA.FTZ R46, R41, R54.reuse, R66 ;  /* 0x00000036292e7223 */ /* 0x080fe20000010042 */
[----:B------:R-:W-:Y:S02]  /*9f70*/  HADD2.F32 R43, -RZ, R38.H0_H0 ;  /* 0x20000026ff2b7230 */ /* 0x000fe40000004100 */
[----:B------:R-:W-:Y:S01]  /*9f80*/  FFMA.FTZ R44, R44, R54, -R45 ;  /* 0x000000362c2c7223 */ /* 0x000fe2000001082d */
[----:B------:R-:W-:Y:S02]  /*9f90*/  HADD2.F32 R41, -RZ, R28.H0_H0 ;  /* 0x2000001cff297230 */ /* 0x000fe40000004100 */
[----:B------:R-:W-:Y:S01]  /*9fa0*/  HADD2.F32 R38, -RZ, R12.H0_H0 ;  /* 0x2000000cff267230 */ /* 0x000fe20000004100 */
[----:B------:R-:W-:Y:S01]  /*9fb0*/  F2FP.F16.F32.PACK_AB R31, R46, R31 ;  /* 0x0000001f2e1f723e */ /* 0x000fe200000000ff */
[----:B------:R-:W-:-:S02]  /*9fc0*/  HADD2.F32 R28, -RZ, R28.H1_H1 ;  /* 0x3000001cff1c7230 */ /* 0x000fc40000004100 */
[-C--:B------:R-:W-:Y:S01]  /*9fd0*/  FMUL.FTZ R45, R41, R145.reuse ;  /* 0x00000091292d7220 */ /* 0x080fe20000410000 */
[----:B------:R-:W-:Y:S02]  /*9fe0*/  HADD2.F32 R12, -RZ, R12.H1_H1 ;  /* 0x3000000cff0c7230 */ /* 0x000fe40000004100 */
[----:B------:R-:W-:Y:S01]  /*9ff0*/  FMUL.FTZ R48, R38, R145 ;  /* 0x0000009126307220 */ /* 0x000fe20000410000 */
[----:B------:R-:W-:Y:S02]  /*a000*/  HADD2.F32 R143, -RZ, R143.H0_H0 ;  /* 0x2000008fff8f7230 */ /* 0x000fe40000004100 */
[-C--:B------:R-:W-:Y:S01]  /*a010*/  FMUL.FTZ R47, R28, R43.reuse ;  /* 0x0000002b1c2f7220 */ /* 0x080fe20000410000 */
[----:B------:R-:W-:Y:S02]  /*a020*/  HADD2.F32 R11, -RZ, R11.H0_H0 ;  /* 0x2000000bff0b7230 */ /* 0x000fe40000004100 */
[----:B------:R-:W-:Y:S01]  /*a030*/  FMUL.FTZ R43, R12, R43 ;  /* 0x0000002b0c2b7220 */ /* 0x000fe20000410000 */
[----:B------:R-:W-:-:S02]  /*a040*/  HADD2.F32 R144, -RZ, R144.H0_H0 ;  /* 0x20000090ff907230 */ /* 0x000fc40000004100 */
[----:B------:R-:W-:Y:S01]  /*a050*/  FFMA.FTZ R45, R38, R143, -R45 ;  /* 0x0000008f262d7223 */ /* 0x000fe2000001082d */
[----:B------:R-:W-:Y:S02]  /*a060*/  HADD2.F32 R39, -RZ, R39.H0_H0 ;  /* 0x20000027ff277230 */ /* 0x000fe40000004100 */
[-C--:B------:R-:W-:Y:S01]  /*a070*/  FFMA.FTZ R38, R12, R11.reuse, -R47 ;  /* 0x0000000b0c267223 */ /* 0x080fe2000001082f */
[----:B------:R-:W-:Y:S01]  /*a080*/  FFMA.FTZ R43, R28, R11, R43 ;  /* 0x0000000b1c2b7223 */ /* 0x000fe2000001002b */
[----:B------:R-:W-:Y:S02]  /*a090*/  HADD2.F32 R12, -RZ, R30.H0_H0 ;  /* 0x2000001eff0c7230 */ /* 0x000fe40000004100 */
[----:B------:R-:W-:Y:S01]  /*a0a0*/  FFMA.FTZ R48, R41, R143, R48 ;  /* 0x0000008f29307223 */ /* 0x000fe20000010030 */
        /* <DEDUP_REMOVED lines=10> */
[----:B------:R-:W-:Y:S01]  /*a150*/  F2FP.F16.F32.PACK_AB R48, R43, R48 ;  /* 0x000000302b30723e */ /* 0x000fe200000000ff */
[-C--:B------:R-:W-:Y:S01]  /*a160*/  FFMA.FTZ R28, R11, R142.reuse, -R28 ;  /* 0x0000008e0b1c7223 */ /* 0x080fe2000001081c */
[----:B------:R-:W-:Y:S01]  /*a170*/  FFMA.FTZ R41, R12, R142, R41 ;  /* 0x0000008e0c297223 */ /* 0x000fe20000010029 */
[-C--:B------:R-:W-:Y:S01]  /*a180*/  FFMA.FTZ R47, R14, R37.reuse, -R47 ;  /* 0x000000250e2f7223 */ /* 0x080fe2000001082f */
[----:B------:R-:W-:Y:S01]  /*a190*/  FFMA.FTZ R30, R30, R37, R39 ;  /* 0x000000251e1e7223 */ /* 0x000fe20000010027 */
[----:B------:R-:W-:Y:S01]  /*a1a0*/  F2FP.F16.F32.PACK_AB R29, R42, R15 ;  /* 0x0000000f2a1d723e */ /* 0x000fe200000000ff */
[----:B------:R-:W-:Y:S01]  /*a1b0*/  IMAD.MOV.U32 R15, RZ, RZ, R44 ;  /* 0x000000ffff0f7224 */ /* 0x000fe200078e002c */
[----:B------:R-:W-:-:S02]  /*a1c0*/  F2FP.F16.F32.PACK_AB R12, R38, R45 ;  /* 0x0000002d260c723e */ /* 0x000fc400000000ff */
[----:B------:R-:W-:Y:S01]  /*a1d0*/  F2FP.F16.F32.PACK_AB R14, R47, R28 ;  /* 0x0000001c2f0e723e */ /* 0x000fe200000000ff */
[----:B------:R-:W-:Y:S01]  /*a1e0*/  IMAD.MOV.U32 R28, RZ, RZ, R48 ;  /* 0x000000ffff1c7224 */ /* 0x000fe200078e0030 */
[----:B------:R-:W-:-:S07]  /*a1f0*/  F2FP.F16.F32.PACK_AB R30, R30, R41 ;  /* 0x000000291e1e723e */ /* 0x000fce00000000ff */
.L_x_1654:
[----:B------:R-:W-:Y:S05]  /*a200*/  BSYNC B1 ;  /* 0x0000000000017941 */ /* 0x000fea0003800000 */
.L_x_1653:
[----:B-1----:R1:W-:Y:S01]  /*a210*/  ST.E.128 desc[UR60][R34.64], R12 ;  /* 0x0000000c22007985 */ /* 0x0023e2000c101d3c */
[----:B------:R-:W-:-:S13]  /*a220*/  ISETP.GE.AND P4, PT, R36, R127, PT ;  /* 0x0000007f2400720c */ /* 0x000fda0003f86270 */
[----:B------:R-:W-:Y:S05]  /*a230*/  @P4 BRA `(.L_x_1601) ;  /* 0x0000000400e04947 */ /* 0x000fea0003800000 */
[----:B------:R-:W-:-:S05]  /*a240*/  IMAD.WIDE R32, R36, 0x2, R32 ;  /* 0x0000000224207825 */ /* 0x000fca00078e0220 */
[----:B--2---:R2:W-:Y:S01]  /*a250*/  ST.E.128 desc[UR60][R32.64], R28 ;  /* 0x0000001c20007985 */ /* 0x0045e2000c101d3c */
[----:B------:R-:W-:Y:S05]  /*a260*/  BRA `(.L_x_1601) ;  /* 0x0000000400d47947 */ /* 0x000fea0003800000 */
.L_x_1566:
[----:B------:R-:W2:Y:S02]  /*a270*/  LDL R11, [R1+0x30] ;  /* 0x00003000010b7983 */ /* 0x000ea40000100800 */
[----:B--2---:R-:W-:-:S13]  /*a280*/  R2UR UR4, R11 ;  /* 0x000000000b0472ca */ /* 0x004fda00000e0000 */
[----:B------:R-:W-:-:S06]  /*a290*/  UISETP.NE.AND UP0, UPT, UR4, 0x3, UPT ;  /* 0x000000030400788c */ /* 0x000fcc000bf05270 */
[----:B------:R-:W-:-:S13]  /*a2a0*/  PLOP3.LUT P0, PT, PT, PT, UP0, 0x80, 0x0 ;  /* 0x000000000000781c */ /* 0x000fda0003f0f008 */
[----:B------:R-:W-:Y:S05]  /*a2b0*/  @!P0 BRA `(.L_x_1655) ;  /* 0x0000000000048947 */ /* 0x000fea0003800000 */
[----:B------:R-:W-:Y:S01]  /*a2c0*/  BPT.TRAP 0x1 ;  /* 0x000000040000795c */ /* 0x000fe20000300000 */
.L_x_1655:
[----:B------:R-:W-:Y:S01]  /*a2d0*/  IMAD R86, R17, 0x8, R2 ;  /* 0x0000000811567824 */ /* 0x000fe200078e0202 */
[----:B------:R-:W-:Y:S01]  /*a2e0*/  SHF.L.U32 R87, R175, 0x1f, RZ ;  /* 0x0000001faf577819 */ /* 0x000fe200000006ff */
[----:B------:R-:W-:Y:S01]  /*a2f0*/  BSSY B1, `(.L_x_1656) ;  /* 0x0000004000017945 */ /* 0x000fe20003800000 */
[----:B------:R-:W-:Y:S02]  /*a300*/  SHF.R.S32.HI R79, RZ, 0x1f, R78 ;  /* 0x0000001fff4f7819 */ /* 0x000fe4000001144e */
[----:B------:R-:W0:Y:S02]  /*a310*/  SYNCS.PHASECHK.TRANS64.TRYWAIT P4, [R86+URZ+0x2a890], R87 ;  /* 0x02a89057560075a7 */ /* 0x000e24000808017f */
[----:B0-----:R-:W-:Y:S05]  /*a320*/  @!P4 BRA `(.L_x_1657) ;  /* 0x000002040010c947 */ /* 0x001fea0003800000 */
.L_x_2014:
[----:B------:R-:W-:Y:S05]  /*a330*/  BSYNC B1 ;  /* 0x0000000000017941 */ /* 0x000fea0003800000 */
.L_x_1656:
[----:B------:R-:W-:Y:S01]  /*a340*/  ULDC.64 UR4, c[0x0][0x300] ;  /* 0x0000c00000047ab9 */ /* 0x000fe20000000a00 */
[----:B-----5:R-:W-:Y:S01]  /*a350*/  SHF.R.S32.HI R84, RZ, 0x1f, R77 ;  /* 0x0000001fff547819 */ /* 0x020fe2000001144d */
[----:B------:R-:W-:Y:S01]  /*a360*/  IMAD R11, R79, UR4, RZ ;  /* 0x000000044f0b7c24 */ /* 0x000fe2000f8e02ff */
[----:B------:R-:W-:Y:S01]  /*a370*/  ULDC.64 UR6, c[0x0][0x2e8] ;  /* 0x0000ba0000067ab9 */ /* 0x000fe20000000a00 */
[----:B------:R-:W-:-:S04]  /*a380*/  IMAD.WIDE.U32 R12, R78, UR4, RZ ;  /* 0x000000044e0c7c25 */ /* 0x000fc8000f8e00ff */
[----:B------:R-:W-:Y:S01]  /*a390*/  IMAD R11, R78, UR5, R11 ;  /* 0x000000054e0b7c24 */ /* 0x000fe2000f8e020b */
[----:B------:R-:W-:Y:S01]  /*a3a0*/  ULDC.64 UR4, c[0x0][0x310] ;  /* 0x0000c40000047ab9 */ /* 0x000fe20000000a00 */
[----:B------:R-:W-:Y:S02]  /*a3b0*/  IMAD R85, R24, -0x60, R25 ;  /* 0xffffffa018557824 */ /* 0x000fe400078e0219 */
[----:B------:R-:W-:Y:S01]  /*a3c0*/  IMAD R14, R84, UR4, RZ ;  /* 0x00000004540e7c24 */ /* 0x000fe2000f8e02ff */
[----:B------:R-:W-:Y:S02]  /*a3d0*/  IADD3 R13, R13, R11, RZ ;  /* 0x0000000b0d0d7210 */ /* 0x000fe40007ffe0ff */
[----:B------:R-:W-:Y:S01]  /*a3e0*/  VIMNMX R85, R85, 0x60, PT ;  /* 0x0000006055557848 */ /* 0x000fe20003fe0100 */
[C---:B------:R-:W-:Y:S02]  /*a3f0*/  IMAD R11, R77.reuse, UR5, R14 ;  /* 0x000000054d0b7c24 */ /* 0x040fe4000f8e020e */
[----:B------:R-:W-:Y:S01]  /*a400*/  IMAD.WIDE.U32 R12, R77, UR4, R12 ;  /* 0x000000044d0c7c25 */ /* 0x000fe2000f8e000c */
[----:B------:R-:W-:-:S03]  /*a410*/  ULDC.64 UR4, c[0x0][0x308] ;  /* 0x0000c20000047ab9 */ /* 0x000fc60000000a00 */
[----:B------:R-:W-:Y:S02]  /*a420*/  IMAD.IADD R13, R13, 0x1, R11 ;  /* 0x000000010d0d7824 */ /* 0x000fe400078e020b */
[----:B------:R-:W-:Y:S02]  /*a430*/  IMAD.IADD R36, R85, 0x1, -R174 ;  /* 0x0000000155247824 */ /* 0x000fe400078e0aae */
        /* <DEDUP_REMOVED lines=9> */
.L_x_2018:
[----:B------:R-:W-:Y:S04]  /*a4d0*/  BSSY B1, `(.L_x_1659) ;  /* 0x0000025000017945 */ /* 0x000fe80003800000 */
[----:B------:R-:W-:Y:S05]  /*a4e0*/  @!P4 BRA `(.L_x_1660) ;  /* 0x00000000008cc947 */ /* 0x000fea0003800000 */
[----:B------:R-:W-:Y:S02]  /*a4f0*/  ULDC UR4, c[0x0][0x2f4] ;  /* 0x0000bd0000047ab9 */ /* 0x000fe40000000800 */
[----:B------:R-:W-:-:S13]  /*a500*/  ISETP.GE.AND P4, PT, R18, UR4, PT ;  /* 0x0000000412007c0c */ /* 0x000fda000bf86270 */
[----:B------:R-:W4:Y:S01]  /*a510*/  @!P4 LDS.128 R12, [R29] ;  /* 0x000000001d0cc984 */ /* 0x000f220000000c00 */
[----:B---3--:R-:W-:-:S04]  /*a520*/  @!P4 LEA R30, P5, R18, R34, 0x1 ;  /* 0x00000022121ec211 */ /* 0x008fc800078a08ff */
[----:B--2---:R-:W-:Y:S02]  /*a530*/  @!P4 LEA.HI.X R31, R18, R35, R19, 0x1, P5 ;  /* 0x00000023121fc211 */ /* 0x004fe400028f0c13 */
[----:B------:R-:W-:-:S13]  /*a540*/  ISETP.GE.AND P5, PT, R167, UR4, PT ;  /* 0x00000004a7007c0c */ /* 0x000fda000bfa6270 */
[----:B------:R-:W-:Y:S01]  /*a550*/  @!P5 IMAD.SHL.U32 R11, R170, 0x8, RZ ;  /* 0x00000008aa0bd824 */ /* 0x000fe200078e00ff */
[----:B----4-:R2:W-:Y:S01]  /*a560*/  @!P4 ST.E.128 desc[UR60][R30.64], R12 ;  /* 0x0000000c1e00c985 */ /* 0x0105e2000c101d3c */
[----:B------:R-:W-:-:S03]  /*a570*/  ISETP.GE.AND P4, PT, R168, UR4, PT ;  /* 0x00000004a8007c0c */ /* 0x000fc6000bf86270 */
[----:B------:R-:W3:Y:S01]  /*a580*/  @!P5 LDS.128 R12, [R28] ;  /* 0x000000001c0cd984 */ /* 0x000ee20000000c00 */
[----:B--2---:R-:W-:Y:S02]  /*a590*/  @!P5 IMAD.MOV.U32 R30, RZ, RZ, R34 ;  /* 0x000000ffff1ed224 */ /* 0x004fe400078e0022 */
[----:B------:R-:W-:Y:S02]  /*a5a0*/  @!P5 IMAD.MOV.U32 R31, RZ, RZ, R35 ;  /* 0x000000ffff1fd224 */ /* 0x000fe400078e0023 */
[----:B------:R-:W-:-:S05]  /*a5b0*/  @!P5 IMAD.WIDE R30, R11, 0x2, R30 ;  /* 0x000000020b1ed825 */ /* 0x000fca00078e021e */
[----:B------:R-:W-:Y:S01]  /*a5c0*/  @!P4 IMAD.SHL.U32 R11, R171, 0x8, RZ ;  /* 0x00000008ab0bc824 */ /* 0x000fe200078e00ff */
[----:B---3--:R2:W-:Y:S01]  /*a5d0*/  @!P5 ST.E.128 desc[UR60][R30.64], R12 ;  /* 0x0000000c1e00d985 */ /* 0x0085e2000c101d3c */
[----:B------:R-:W-:-:S03]  /*a5e0*/  ISETP.GE.AND P5, PT, R22, UR4, PT ;  /* 0x0000000416007c0c */ /* 0x000fc6000bfa6270 */
[----:B------:R-:W3:Y:S01]  /*a5f0*/  @!P4 LDS.128 R12, [R29+0x3000] ;  /* 0x003000001d0cc984 */ /* 0x000ee20000000c00 */
[----:B--2---:R-:W-:Y:S01]  /*a600*/  @!P4 MOV R31, R35 ;  /* 0x00000023001fc202 */ /* 0x004fe20000000f00 */
[----:B------:R-:W-:-:S04]  /*a610*/  @!P4 IMAD.MOV.U32 R30, RZ, RZ, R34 ;  /* 0x000000ffff1ec224 */ /* 0x000fc800078e0022 */
[----:B------:R-:W-:-:S05]  /*a620*/  @!P4 IMAD.WIDE R30, R11, 0x2, R30 ;  /* 0x000000020b1ec825 */ /* 0x000fca00078e021e */
[----:B---3--:R2:W-:Y:S04]  /*a630*/  @!P4 ST.E.128 desc[UR60][R30.64], R12 ;  /* 0x0000000c1e00c985 */ /* 0x0085e8000c101d3c */
[----:B------:R-:W3:Y:S01]  /*a640*/  @!P5 LDS.128 R12, [R28+0x3000] ;  /* 0x003000001c0cd984 */ /* 0x000ee20000000c00 */
[----:B--2---:R-:W-:-:S04]  /*a650*/  @!P5 LEA R30, P4, R22, R34, 0x1 ;  /* 0x00000022161ed211 */ /* 0x004fc800078808ff */
[----:B------:R-:W-:Y:S02]  /*a660*/  @!P5 LEA.HI.X R31, R22, R35, R173, 0x1, P4 ;  /* 0x00000023161fd211 */ /* 0x000fe400020f0cad */
[----:B------:R-:W-:-:S03]  /*a670*/  ISETP.GE.AND P4, PT, R160, UR4, PT ;  /* 0x00000004a0007c0c */ /* 0x000fc6000bf86270 */
[----:B---3--:R2:W-:Y:S10]  /*a680*/  @!P5 ST.E.128 desc[UR60][R30.64], R12 ;  /* 0x0000000c1e00d985 */ /* 0x0085f4000c101d3c */
[----:B------:R-:W3:Y:S01]  /*a690*/  @!P4 LDS.128 R12, [R29+0x6000] ;  /* 0x006000001d0cc984 */ /* 0x000ee20000000c00 */
[----:B--2---:R-:W-:-:S04]  /*a6a0*/  @!P4 LEA R30, P5, R160, R34, 0x1 ;  /* 0x00000022a01ec211 */ /* 0x004fc800078a08ff */
[----:B------:R-:W-:Y:S02]  /*a6b0*/  @!P4 LEA.HI.X R31, R160, R35, R184, 0x1, P5 ;  /* 0x00000023a01fc211 */ /* 0x000fe400028f0cb8 */
[----:B------:R-:W-:-:S03]  /*a6c0*/  ISETP.GE.AND P5, PT, R161, UR4, PT ;  /* 0x00000004a1007c0c */ /* 0x000fc6000bfa6270 */
[----:B---3--:R2:W-:Y:S10]  /*a6d0*/  @!P4 ST.E.128 desc[UR60][R30.64], R12 ;  /* 0x0000000c1e00c985 */ /* 0x0085f4000c101d3c */
[----:B------:R-:W3:Y:S01]  /*a6e0*/  @!P5 LDS.128 R12, [R28+0x6000] ;  /* 0x006000001c0cd984 */ /* 0x000ee20000000c00 */
[----:B--2---:R-:W-:-:S04]  /*a6f0*/  @!P5 LEA R30, P4, R161, R34, 0x1 ;  /* 0x00000022a11ed211 */ /* 0x004fc800078808ff */
[----:B------:R-:W-:-:S05]  /*a700*/  @!P5 LEA.HI.X R31, R161, R35, R183, 0x1, P4 ;  /* 0x00000023a11fd211 */ /* 0x000fca00020f0cb7 */
[----:B---3--:R4:W-:Y:S04]  /*a710*/  @!P5 ST.E.128 desc[UR60][R30.64], R12 ;  /* 0x0000000c1e00d985 */ /* 0x0089e8000c101d3c */
.L_x_1660:
[----:B------:R-:W-:Y:S05]  /*a720*/  BSYNC B1 ;  /* 0x0000000000017941 */ /* 0x000fea0003800000 */
.L_x_1659:
[----:B------:R-:W-:-:S03]  /*a730*/  UMOV UR4, 0xffffffff ;  /* 0xffffffff00047882 */ /* 0x000fc60000000000 */
[----:B------:R-:W-:Y:S05]  /*a740*/  BRA.DIV UR4, `(.L_x_1661) ;  /* 0x0000020204687947 */ /* 0x000fea000b800000 */
[----:B-1----:R-:W1:Y:S04]  /*a750*/  SHFL.IDX PT, R33, R33, 0x1, 0x1c1f ;  /* 0x003c1f0021217f89 */ /* 0x002e6800000e0000 */
[----:B------:R-:W0:Y:S02]  /*a760*/  SHFL.IDX PT, R32, R32, 0x1, 0x1c1f ;  /* 0x003c1f0020207f89 */ /* 0x000e2400000e0000 */
.L_x_2022:
[----:B------:R-:W-:-:S13]  /*a770*/  ISETP.GE.AND P4, PT, R36, 0x41, PT ;  /* 0x000000412400780c */ /* 0x000fda0003f86270 */
[----:B------:R-:W-:Y:S05]  /*a780*/  @!P4 BRA `(.L_x_1601) ;  /* 0x00000000008cc947 */ /* 0x000fea0003800000 */
[----:B------:R-:W-:Y:S02]  /*a790*/  ULDC UR4, c[0x0][0x2f4] ;  /* 0x0000bd0000047ab9 */ /* 0x000fe40000000800 */
[----:B------:R-:W-:-:S13]  /*a7a0*/  ISETP.GE.AND P4, PT, R18, UR4, PT ;  /* 0x0000000412007c0c */ /* 0x000fda000bf86270 */
[----:B----4-:R-:W4:Y:S01]  /*a7b0*/  @!P4 LDS.128 R12, [R29+0x2000] ;  /* 0x002000001d0cc984 */ /* 0x010f220000000c00 */
[----:B0-----:R-:W-:-:S04]  /*a7c0*/  @!P4 LEA R30, P5, R18, R32, 0x1 ;  /* 0x00000020121ec211 */ /* 0x001fc800078a08ff */
[----:B-1----:R-:W-:Y:S02]  /*a7d0*/  @!P4 LEA.HI.X R31, R18, R33, R19, 0x1, P5 ;  /* 0x00000021121fc211 */ /* 0x002fe400028f0c13 */
[----:B------:R-:W-:-:S13]  /*a7e0*/  ISETP.GE.AND P5, PT, R167, UR4, PT ;  /* 0x00000004a7007c0c */ /* 0x000fda000bfa6270 */
[----:B------:R-:W-:Y:S01]  /*a7f0*/  @!P5 IMAD.SHL.U32 R11, R170, 0x8, RZ ;  /* 0x00000008aa0bd824 */ /* 0x000fe200078e00ff */
[----:B----4-:R0:W-:Y:S01]  /*a800*/  @!P4 ST.E.128 desc[UR60][R30.64], R12 ;  /* 0x0000000c1e00c985 */ /* 0x0101e2000c101d3c */
[----:B------:R-:W-:-:S03]  /*a810*/  ISETP.GE.AND P4, PT, R168, UR4, PT ;  /* 0x00000004a8007c0c */ /* 0x000fc6000bf86270 */
[----:B------:R-:W1:Y:S01]  /*a820*/  @!P5 LDS.128 R12, [R28+0x2000] ;  /* 0x002000001c0cd984 */ /* 0x000e620000000c00 */
[----:B0-----:R-:W-:Y:S02]  /*a830*/  @!P5 IMAD.MOV.U32 R30, RZ, RZ, R32 ;  /* 0x000000ffff1ed224 */ /* 0x001fe400078e0020 */
[----:B------:R-:W-:Y:S02]  /*a840*/  @!P5 IMAD.MOV.U32 R31, RZ, RZ, R33 ;  /* 0x000000ffff1fd224 */ /* 0x000fe400078e0021 */
[----:B------:R-:W-:-:S05]  /*a850*/  @!P5 IMAD.WIDE R30, R11, 0x2, R30 ;  /* 0x000000020b1ed825 */ /* 0x000fca00078e021e */
[----:B------:R-:W-:Y:S01]  /*a860*/  @!P4 IMAD.SHL.U32 R11, R171, 0x8, RZ ;  /* 0x00000008ab0bc824 */ /* 0x000fe200078e00ff */
[----:B-1----:R0:W-:Y:S01]  /*a870*/  @!P5 ST.E.128 desc[UR60][R30.64], R12 ;  /* 0x0000000c1e00d985 */ /* 0x0021e2000c101d3c */
[----:B------:R-:W-:-:S03]  /*a880*/  ISETP.GE.AND P5, PT, R22, UR4, PT ;  /* 0x0000000416007c0c */ /* 0x000fc6000bfa6270 */
[----:B------:R-:W1:Y:S01]  /*a890*/  @!P4 LDS.128 R12, [R29+0x5000] ;  /* 0x005000001d0cc984 */ /* 0x000e620000000c00 */
[----:B0-----:R-:W-:Y:S02]  /*a8a0*/  @!P4 IMAD.MOV.U32 R30, RZ, RZ, R32 ;  /* 0x000000ffff1ec224 */ /* 0x001fe400078e0020 */
[----:B------:R-:W-:Y:S02]  /*a8b0*/  @!P4 IMAD.MOV.U32 R31, RZ, RZ, R33 ;  /* 0x000000ffff1fc224 */ /* 0x000fe400078e0021 */
[----:B------:R-:W-:-:S05]  /*a8c0*/  @!P4 IMAD.WIDE R30, R11, 0x2, R30 ;  /* 0x000000020b1ec825 */ /* 0x000fca00078e021e */
[----:B-1----:R0:W-:Y:S04]  /*a8d0*/  @!P4 ST.E.128 desc[UR60][R30.64], R12 ;  /* 0x0000000c1e00c985 */ /* 0x0021e8000c101d3c */
[----:B------:R-:W1:Y:S01]  /*a8e0*/  @!P5 LDS.128 R12, [R28+0x5000] ;  /* 0x005000001c0cd984 */ /* 0x000e620000000c00 */
[----:B0-----:R-:W-:-:S04]  /*a8f0*/  @!P5 LEA R30, P4, R22, R32, 0x1 ;  /* 0x00000020161ed211 */ /* 0x001fc800078808ff */
[----:B------:R-:W-:Y:S02]  /*a900*/  @!P5 LEA.HI.X R31, R22, R33, R173, 0x1, P4 ;  /* 0x00000021161fd211 */ /* 0x000fe400020f0cad */
[----:B------:R-:W-:-:S03]  /*a910*/  ISETP.GE.AND P4, PT, R160, UR4, PT ;  /* 0x00000004a0007c0c */ /* 0x000fc6000bf86270 */
[----:B-1----:R0:W-:Y:S10]  /*a920*/  @!P5 ST.E.128 desc[UR60][R30.64], R12 ;  /* 0x0000000c1e00d985 */ /* 0x0021f4000c101d3c */
[----:B------:R-:W1:Y:S01]  /*a930*/  @!P4 LDS.128 R12, [R29+0x8000] ;  /* 0x008000001d0cc984 */ /* 0x000e620000000c00 */
[----:B0-----:R-:W-:-:S04]  /*a940*/  @!P4 LEA R30, P5, R160, R32, 0x1 ;  /* 0x00000020a01ec211 */ /* 0x001fc800078a08ff */
[----:B------:R-:W-:Y:S02]  /*a950*/  @!P4 LEA.HI.X R31, R160, R33, R184, 0x1, P5 ;  /* 0x00000021a01fc211 */ /* 0x000fe400028f0cb8 */
[----:B------:R-:W-:-:S03]  /*a960*/  ISETP.GE.AND P5, PT, R161, UR4, PT ;  /* 0x00000004a1007c0c */ /* 0x000fc6000bfa6270 */
[----:B-1----:R-:W-:Y:S10]  /*a970*/  @!P4 ST.E.128 desc[UR60][R30.64], R12 ;  /* 0x0000000c1e00c985 */ /* 0x002ff4000c101d3c */
[----:B------:R0:W1:Y:S02]  /*a980*/  @!P5 LDS.128 R12, [R28+0x8000] ;  /* 0x008000001c0cd984 */ /* 0x0000640000000c00 */
[----:B0-----:R-:W-:-:S04]  /*a990*/  @!P5 LEA R28, P4, R161, R32, 0x1 ;  /* 0x00000020a11cd211 */ /* 0x001fc800078808ff */
[----:B------:R-:W-:-:S05]  /*a9a0*/  @!P5 LEA.HI.X R29, R161, R33, R183, 0x1, P4 ;  /* 0x00000021a11dd211 */ /* 0x000fca00020f0cb7 */
[----:B-1----:R0:W-:Y:S04]  /*a9b0*/  @!P5 ST.E.128 desc[UR60][R28.64], R12 ;  /* 0x0000000c1c00d985 */ /* 0x0021e8000c101d3c */
.L_x_1601:
[----:B------:R-:W-:Y:S05]  /*a9c0*/  BSYNC B0 ;  /* 0x0000000000007941 */ /* 0x000fea0003800000 */
.L_x_1565:
[----:B0--3--:R-:W0:Y:S01]  /*a9d0*/  S2R R11, SR_TID.X ;  /* 0x00000000000b7919 */ /* 0x009e220000002100 */
[----:B------:R-:W-:Y:S01]  /*a9e0*/  @!PT LDS RZ, [RZ] ;  /* 0x00000000fffff984 */ /* 0x000fe20000000800 */
[----:B------:R-:W-:Y:S01]  /*a9f0*/  @!PT LDS RZ, [RZ] ;  /* 0x00000000fffff984 */ /* 0x000fe20000000800 */
[----:B------:R-:W-:Y:S01]  /*aa00*/  @!PT LDS RZ, [RZ] ;  /* 0x00000000fffff984 */ /* 0x000fe20000000800 */
[----:B------:R-:W-:Y:S01]  /*aa10*/  @!PT LDS RZ, [RZ] ;  /* 0x00000000fffff984 */ /* 0x000fe20000000800 */
[----:B------:R3:W-:Y:S06]  /*aa20*/  MEMBAR.ALL.CTA ;  /* 0x0000000000007992 */ /* 0x0007ec0000008000 */
[----:B---3--:R-:W3:Y:S01]  /*aa30*/  FENCE.VIEW.ASYNC.S ;  /* 0x00000000000073c6 */ /* 0x008ee20000000000 */
[----:B------:R-:W-:Y:S05]  /*aa40*/  WARPSYNC.ALL ;  /* 0x0000000000007948 */ /* 0x000fea0003800000 */
[----:B------:R-:W-:Y:S01]  /*aa50*/  BSSY B0, `(.L_x_1662) ;  /* 0x0000009000007945 */ /* 0x000fe20003800000 */
[----:B0-----:R-:W-:Y:S01]  /*aa60*/  LOP3.LUT R11, R11, 0x7f, RZ, 0xc0, !PT ;  /* 0x0000007f0b0b7812 */ /* 0x001fe200078ec0ff */
[----:B---3--:R0:W-:Y:S03]  /*aa70*/  BAR.SYNC.DEFER_BLOCKING R194, 0x80 ;  /* 0x000200c20000751d */ /* 0x0081e60000010000 */
[----:B------:R-:W-:-:S13]  /*aa80*/  ISETP.NE.AND P4, PT, R11, RZ, PT ;  /* 0x000000ff0b00720c */ /* 0x000fda0003f85270 */
[----:B------:R-:W-:-:S05]  /*aa90*/  @!P4 VIADD R11, R86, 0x2a8a0 ;  /* 0x0002a8a0560bc836 */ /* 0x000fca0000000000 */
[----:B------:R-:W-:-:S04]  /*aaa0*/  @!P4 PRMT R11, RZ, 0x654, R11 ;  /* 0x00000654ff0bc816 */ /* 0x000fc8000000000b */
[----:B------:R0:W-:Y:S01]  /*aab0*/  @!P4 SYNCS.ARRIVE.TRANS64.RED.A1T0 RZ, [R11+URZ], RZ ;  /* 0x000000ff0bffc9a7 */ /* 0x0001e2000810043f */
[----:B------:R-:W-:Y:S05]  /*aac0*/  @!P0 BRA `(.L_x_1663) ;  /* 0x0000000000048947 */ /* 0x000fea0003800000 */
[----:B------:R-:W-:Y:S01]  /*aad0*/  BPT.TRAP 0x1 ;  /* 0x000000040000795c */ /* 0x000fe20000300000 */
.L_x_1663:
[----:B------:R-:W-:Y:S05]  /*aae0*/  BSYNC B0 ;  /* 0x0000000000007941 */ /* 0x000fea0003800000 */
.L_x_1662:
[----:B------:R-:W3:Y:S01]  /*aaf0*/  SYNCS.PHASECHK.TRANS64.TRYWAIT P0, [R86+URZ+0x2a8b0], R87 ;  /* 0x02a8b057560075a7 */ /* 0x000ee2000800017f */
[----:B------:R-:W-:Y:S04]  /*ab00*/  BSSY B0, `(.L_x_1664) ;  /* 0x0000002000007945 */ /* 0x000fe80003800000 */
[----:B---3--:R-:W-:Y:S05]  /*ab10*/  @!P0 BRA `(.L_x_1665) ;  /* 0x000001fc00c08947 */ /* 0x008fea0003800000 */
.L_x_2023:
[----:B------:R-:W-:Y:S05]  /*ab20*/  BSYNC B0 ;  /* 0x0000000000007941 */ /* 0x000fea0003800000 */
.L_x_1664:
[----:B------:R-:W-:Y:S01]  /*ab30*/  ULDC.64 UR4, c[0x0][0x328] ;  /* 0x0000ca0000047ab9 */ /* 0x000fe20000000a00 */
[----:B------:R-:W-:Y:S01]  /*ab40*/  IMAD.IADD R85, R85, 0x1, -R174 ;  /* 0x0000000155557824 */ /* 0x000fe200078e0aae */
[----:B------:R-:W-:Y:S01]  /*ab50*/  ULDC.64 UR6, c[0x0][0x318] ;  /* 0x0000c60000067ab9 */ /* 0x000fe20000000a00 */
[----:B------:R-:W-:Y:S01]  /*ab60*/  IMAD R79, R79, UR4, RZ ;  /* 0x000000044f4f7c24 */ /* 0x000fe2000f8e02ff */
[----:B------:R-:W-:Y:S01]  /*ab70*/  BSSY B0, `(.L_x_1666) ;  /* 0x000002a000007945 */ /* 0x000fe20003800000 */
[----:B-12-4-:R-:W-:Y:S01]  /*ab80*/  IMAD.WIDE.U32 R12, R78, UR4, RZ ;  /* 0x000000044e0c7c25 */ /* 0x016fe2000f8e00ff */
[----:B------:R-:W-:-:S03]  /*ab90*/  ISETP.GE.AND P0, PT, R85, 0x1, PT ;  /* 0x000000015500780c */ /* 0x000fc60003f06270 */
[----:B------:R-:W-:Y:S01]  /*aba0*/  IMAD R79, R78, UR5, R79 ;  /* 0x000000054e4f7c24 */ /* 0x000fe2000f8e024f */
[----:B------:R-:W-:Y:S02]  /*abb0*/  ULDC.64 UR4, c[0x0][0x338] ;  /* 0x0000ce0000047ab9 */ /* 0x000fe40000000a00 */
[----:B------:R-:W-:Y:S02]  /*abc0*/  IMAD R84, R84, UR4, RZ ;  /* 0x0000000454547c24 */ /* 0x000fe4000f8e02ff */
[----:B------:R-:W-:Y:S02]  /*abd0*/  IADD3 R13, R13, R79, RZ ;  /* 0x0000004f0d0d7210 */ /* 0x000fe40007ffe0ff */
[C---:B0-----:R-:W-:Y:S02]  /*abe0*/  IMAD R11, R77.reuse, UR5, R84 ;  /* 0x000000054d0b7c24 */ /* 0x041fe4000f8e0254 */
[----:B------:R-:W-:Y:S01]  /*abf0*/  IMAD.WIDE.U32 R12, R77, UR4, R12 ;  /* 0x000000044d0c7c25 */ /* 0x000fe2000f8e000c */
[----:B------:R-:W-:-:S03]  /*ac00*/  ULDC.64 UR4, c[0x0][0x330] ;  /* 0x0000cc0000047ab9 */ /* 0x000fc60000000a00 */
[----:B------:R-:W-:Y:S02]  /*ac10*/  IMAD.IADD R13, R13, 0x1, R11 ;  /* 0x000000010d0d7824 */ /* 0x000fe400078e020b */
[----:B------:R-:W-:Y:S02]  /*ac20*/  IMAD R11, R17, 0x3000, R0 ;  /* 0x00003000110b7824 */ /* 0x000fe400078e0200 */
[----:B------:R-:W-:-:S04]  /*ac30*/  IMAD.WIDE.U32 R12, R169, UR4, R12 ;  /* 0x00000004a90c7c25 */ /* 0x000fc8000f8e000c */
[----:B------:R-:W-:Y:S01]  /*ac40*/  IMAD R15, R169, UR5, R13 ;  /* 0x00000005a90f7c24 */ /* 0x000fe2000f8e020d */
[----:B------:R-:W-:Y:S01]  /*ac50*/  LEA R32, P5, R12, UR6, 0x1 ;  /* 0x000000060c207c11 */ /* 0x000fe2000f8a08ff */
[----:B------:R-:W-:Y:S02]  /*ac60*/  IMAD.IADD R13, R126, 0x1, R11 ;  /* 0x000000017e0d7824 */ /* 0x000fe400078e020b */
[--C-:B------:R-:W-:Y:S01]  /*ac70*/  IMAD R11, R11, 0x2, R120.reuse ;  /* 0x000000020b0b7824 */ /* 0x100fe200078e0278 */
[----:B------:R-:W-:Y:S01]  /*ac80*/  LEA.HI.X R33, R12, UR7, R15, 0x1, P5 ;  /* 0x000000070c217c11 */ /* 0x000fe2000a8f0c0f */
[----:B------:R0:W1:Y:S01]  /*ac90*/  SHFL.IDX PT, R28, R32, RZ, 0x1c1f ;  /* 0x001c1fff201c7589 */ /* 0x00006200000e0000 */
[----:B------:R-:W-:-:S03]  /*aca0*/  IMAD R34, R13, 0x2, R120 ;  /* 0x000000020d227824 */ /* 0x000fc600078e0278 */
[----:B------:R0:W2:Y:S01]  /*acb0*/  SHFL.IDX PT, R29, R33, RZ, 0x1c1f ;  /* 0x001c1fff211d7589 */ /* 0x0000a200000e0000 */
[----:B------:R-:W-:Y:S05]  /*acc0*/  @!P0 BRA `(.L_x_1667) ;  /* 0x0000000000508947 */ /* 0x000fea0003800000 */
[----:B------:R-:W-:-:S13]  /*acd0*/  ISETP.NE.AND P5, PT, R3, RZ, PT ;  /* 0x000000ff0300720c */ /* 0x000fda0003fa5270 */
[----:B------:R-:W4:Y:S01]  /*ace0*/  @P5 LDS.128 R12, [R11] ;  /* 0x000000000b0c5984 */ /* 0x000f220000000c00 */
[----:B-1----:R-:W-:-:S04]  /*acf0*/  @P5 LEA R30, P0, R18, R28, 0x1 ;  /* 0x0000001c121e5211 */ /* 0x002fc800078008ff */
[----:B--2---:R-:W-:Y:S02]  /*ad00*/  @P5 LEA.HI.X R31, R18, R29, R19, 0x1, P0 ;  /* 0x0000001d121f5211 */ /* 0x004fe400000f0c13 */
[----:B------:R-:W-:-:S13]  /*ad10*/  ISETP.NE.AND P0, PT, R8, RZ, PT ;  /* 0x000000ff0800720c */ /* 0x000fda0003f05270 */
[----:B------:R-:W-:Y:S01]  /*ad20*/  @P0 IMAD.SHL.U32 R35, R170, 0x8, RZ ;  /* 0x00000008aa230824 */ /* 0x000fe200078e00ff */
[----:B----4-:R1:W-:Y:S01]  /*ad30*/  @P5 ST.E.128 desc[UR60][R30.64], R12 ;  /* 0x0000000c1e005985 */ /* 0x0103e2000c101d3c */
[----:B------:R-:W-:-:S03]  /*ad40*/  ISETP.NE.AND P5, PT, R9, RZ, PT ;  /* 0x000000ff0900720c */ /* 0x000fc60003fa5270 */
[----:B------:R-:W2:Y:S01]  /*ad50*/  @P0 LDS.128 R12, [R34] ;  /* 0x00000000220c0984 */ /* 0x000ea20000000c00 */
[----:B-1----:R-:W-:-:S09]  /*ad60*/  @P0 IMAD.WIDE R30, R35, 0x2, R28 ;  /* 0x00000002231e0825 */ /* 0x002fd200078e021c */
[----:B------:R-:W-:Y:S01]  /*ad70*/  @P5 IMAD.SHL.U32 R35, R171, 0x8, RZ ;  /* 0x00000008ab235824 */ /* 0x000fe200078e00ff */
[----:B--2---:R1:W-:Y:S01]  /*ad80*/  @P0 ST.E.128 desc[UR60][R30.64], R12 ;  /* 0x0000000c1e000985 */ /* 0x0043e2000c101d3c */
[----:B------:R-:W-:-:S03]  /*ad90*/  ISETP.NE.AND P0, PT, R10, RZ, PT ;  /* 0x000000ff0a00720c */ /* 0x000fc60003f05270 */
[----:B------:R-:W2:Y:S01]  /*ada0*/  @P5 LDS.128 R12, [R11+0x3000] ;  /* 0x003000000b0c5984 */ /* 0x000ea20000000c00 */
[----:B-1----:R-:W-:-:S05]  /*adb0*/  @P5 IMAD.WIDE R30, R35, 0x2, R28 ;  /* 0x00000002231e5825 */ /* 0x002fca00078e021c */
[----:B--2---:R-:W-:Y:S04]  /*adc0*/  @P5 ST.E.128 desc[UR60][R30.64], R12 ;  /* 0x0000000c1e005985 */ /* 0x004fe8000c101d3c */
[C---:B------:R-:W-:Y:S01]  /*add0*/  @P0 LEA R28, P5, R22.reuse, R28, 0x1 ;  /* 0x0000001c161c0211 */ /* 0x040fe200078a08ff */
[----:B------:R-:W1:Y:S03]  /*ade0*/  @P0 LDS.128 R12, [R34+0x3000] ;  /* 0x00300000220c0984 */ /* 0x000e660000000c00 */
[----:B------:R-:W-:-:S05]  /*adf0*/  @P0 LEA.HI.X R29, R22, R29, R173, 0x1, P5 ;  /* 0x0000001d161d0211 */ /* 0x000fca00028f0cad */
[----:B-1----:R4:W-:Y:S04]  /*ae00*/  @P0 ST.E.128 desc[UR60][R28.64], R12 ;  /* 0x0000000c1c000985 */ /* 0x0029e8000c101d3c */
.L_x_1667:
[----:B------:R-:W-:Y:S05]  /*ae10*/  BSYNC B0 ;  /* 0x0000000000007941 */ /* 0x000fea0003800000 */
.L_x_1666:
[----:B------:R-:W-:Y:S01]  /*ae20*/  ISETP.GE.AND P0, PT, R85, 0x41, PT ;  /* 0x000000415500780c */ /* 0x000fe20003f06270 */
[----:B--2-4-:R2:W4:Y:S01]  /*ae30*/  SHFL.IDX PT, R29, R33, 0x1, 0x1c1f ;  /* 0x003c1f00211d7f89 */ /* 0x01452200000e0000 */
[----:B------:R-:W-:Y:S03]  /*ae40*/  BSSY B0, `(.L_x_1668) ;  /* 0x0000017000007945 */ /* 0x000fe60003800000 */
[----:B-1----:R2:W1:Y:S08]  /*ae50*/  SHFL.IDX PT, R28, R32, 0x1, 0x1c1f ;  /* 0x003c1f00201c7f89 */ /* 0x00247000000e0000 */
[----:B--2---:R-:W-:Y:S05]  /*ae60*/  @!P0 BRA `(.L_x_1669) ;  /* 0x0000000000508947 */ /* 0x004fea0003800000 */
[----:B------:R-:W-:-:S13]  /*ae70*/  ISETP.NE.AND P5, PT, R3, RZ, PT ;  /* 0x000000ff0300720c */ /* 0x000fda0003fa5270 */
[----:B------:R-:W2:Y:S01]  /*ae80*/  @P5 LDS.128 R12, [R11+0x2000] ;  /* 0x002000000b0c5984 */ /* 0x000ea20000000c00 */
[----:B-1----:R-:W-:-:S04]  /*ae90*/  @P5 LEA R30, P0, R18, R28, 0x1 ;  /* 0x0000001c121e5211 */ /* 0x002fc800078008ff */
[----:B----4-:R-:W-:Y:S02]  /*aea0*/  @P5 LEA.HI.X R31, R18, R29, R19, 0x1, P0 ;  /* 0x0000001d121f5211 */ /* 0x010fe400000f0c13 */
[----:B------:R-:W-:-:S13]  /*aeb0*/  ISETP.NE.AND P0, PT, R8, RZ, PT ;  /* 0x000000ff0800720c */ /* 0x000fda0003f05270 */
[----:B0-----:R-:W-:Y:S01]  /*aec0*/  @P0 SHF.L.U32 R33, R170, 0x3, RZ ;  /* 0x00000003aa210819 */ /* 0x001fe200000006ff */
[----:B--2---:R0:W-:Y:S01]  /*aed0*/  @P5 ST.E.128 desc[UR60][R30.64], R12 ;  /* 0x0000000c1e005985 */ /* 0x0041e2000c101d3c */
[----:B------:R-:W-:-:S03]  /*aee0*/  ISETP.NE.AND P5, PT, R9, RZ, PT ;  /* 0x000000ff0900720c */ /* 0x000fc60003fa5270 */
[----:B------:R-:W1:Y:S01]  /*aef0*/  @P0 LDS.128 R12, [R34+0x2000] ;  /* 0x00200000220c0984 */ /* 0x000e620000000c00 */
[----:B0-----:R-:W-:-:S09]  /*af00*/  @P0 IMAD.WIDE R30, R33, 0x2, R28 ;  /* 0x00000002211e0825 */ /* 0x001fd200078e021c */
[----:B------:R-:W-:Y:S01]  /*af10*/  @P5 IMAD.SHL.U32 R33, R171, 0x8, RZ ;  /* 0x00000008ab215824 */ /* 0x000fe200078e00ff */
[----:B-1----:R0:W-:Y:S01]  /*af20*/  @P0 ST.E.128 desc[UR60][R30.64], R12 ;  /* 0x0000000c1e000985 */ /* 0x0021e2000c101d3c */
[----:B------:R-:W-:-:S03]  /*af30*/  ISETP.NE.AND P0, PT, R10, RZ, PT ;  /* 0x000000ff0a00720c */ /* 0x000fc60003f05270 */
[----:B------:R-:W1:Y:S01]  /*af40*/  @P5 LDS.128 R12, [R11+0x5000] ;  /* 0x005000000b0c5984 */ /* 0x000e620000000c00 */
[----:B0-----:R-:W-:-:S05]  /*af50*/  @P5 IMAD.WIDE R30, R33, 0x2, R28 ;  /* 0x00000002211e5825 */ /* 0x001fca00078e021c */
[----:B-1----:R-:W-:Y:S04]  /*af60*/  @P5 ST.E.128 desc[UR60][R30.64], R12 ;  /* 0x0000000c1e005985 */ /* 0x002fe8000c101d3c */
[C---:B------:R-:W-:Y:S01]  /*af70*/  @P0 LEA R28, P5, R22.reuse, R28, 0x1 ;  /* 0x0000001c161c0211 */ /* 0x040fe200078a08ff */
[----:B------:R-:W0:Y:S03]  /*af80*/  @P0 LDS.128 R12, [R34+0x5000] ;  /* 0x00500000220c0984 */ /* 0x000e260000000c00 */
[----:B------:R-:W-:-:S05]  /*af90*/  @P0 LEA.HI.X R29, R22, R29, R173, 0x1, P5 ;  /* 0x0000001d161d0211 */ /* 0x000fca00028f0cad */
[----:B0-----:R2:W-:Y:S04]  /*afa0*/  @P0 ST.E.128 desc[UR60][R28.64], R12 ;  /* 0x0000000c1c000985 */ /* 0x0015e8000c101d3c */
.L_x_1669:
[----:B------:R-:W-:Y:S05]  /*afb0*/  BSYNC B0 ;  /* 0x0000000000007941 */ /* 0x000fea0003800000 */
.L_x_1668:
[----:B------:R-:W-:Y:S01]  /*afc0*/  @!PT LDS RZ, [RZ] ;  /* 0x00000000fffff984 */ /* 0x000fe20000000800 */
[----:B------:R-:W-:Y:S01]  /*afd0*/  @!PT LDS RZ, [RZ] ;  /* 0x00000000fffff984 */ /* 0x000fe20000000800 */
[----:B------:R-:W-:Y:S01]  /*afe0*/  @!PT LDS RZ, [RZ] ;  /* 0x00000000fffff984 */ /* 0x000fe20000000800 */
[----:B------:R-:W-:Y:S01]  /*aff0*/  @!PT LDS RZ, [RZ] ;  /* 0x00000000fffff984 */ /* 0x000fe20000000800 */
[----:B------:R5:W-:Y:S06]  /*b000*/  MEMBAR.ALL.CTA ;  /* 0x0000000000007992 */ /* 0x000bec0000008000 */
[----:B-----5:R-:W5:Y:S01]  /*b010*/  FENCE.VIEW.ASYNC.S ;  /* 0x00000000000073c6 */ /* 0x020f620000000000 */
[----:B---3--:R-:W-:Y:S01]  /*b020*/  @!P4 VIADD R86, R86, 0x2a8c0 ;  /* 0x0002a8c05656c836 */ /* 0x008fe20000000000 */
[----:B-----5:R3:W-:Y:S01]  /*b030*/  BAR.SYNC.DEFER_BLOCKING R194, 0x80 ;  /* 0x000200c20000751d */ /* 0x0207e20000010000 */
[----:B------:R-:W-:Y:S01]  /*b040*/  ISETP.NE.AND P5, PT, R122, RZ, PT ;  /* 0x000000ff7a00720c */ /* 0x000fe20003fa5270 */
[----:B------:R-:W-:-:S02]  /*b050*/  VIADD R17, R17, 0x1 ;  /* 0x0000000111117836 */ /* 0x000fc40000000000 */
[----:B------:R-:W-:Y:S02]  /*b060*/  @!P4 PRMT R86, RZ, 0x654, R86 ;  /* 0x00000654ff56c816 */ /* 0x000fe40000000056 */
[----:B------:R-:W-:Y:S02]  /*b070*/  PLOP3.LUT P0, PT, PT, PT, PT, 0x8, 0x0 ;  /* 0x000000000000781c */ /* 0x000fe40003f0e170 */
[----:B------:R3:W-:Y:S01]  /*b080*/  @!P4 SYNCS.ARRIVE.TRANS64.RED.A1T0 RZ, [R86+URZ], RZ ;  /* 0x000000ff56ffc9a7 */ /* 0x0007e2000810043f */
[----:B------:R-:W-:-:S04]  /*b090*/  ISETP.NE.AND P4, PT, R17, 0x2, PT ;  /* 0x000000021100780c */ /* 0x000fc80003f85270 */
[----:B--2---:R-:W-:Y:S02]  /*b0a0*/  SEL R12, RZ, 0x1, P4 ;  /* 0x00000001ff0c7807 */ /* 0x004fe40002000000 */
[----:B------:R-:W-:Y:S02]  /*b0b0*/  SEL R17, R17, RZ, P4 ;  /* 0x000000ff11117207 */ /* 0x000fe40002000000 */
[----:B------:R-:W-:Y:S01]  /*b0c0*/  LOP3.LUT R175, R175, R12, RZ, 0x3c, !PT ;  /* 0x0000000cafaf7212 */ /* 0x000fe200078e3cff */
[----:B---3--:R-:W-:Y:S06]  /*b0d0*/  @P5 BRA `(.L_x_1670) ;  /* 0xffffff7c003c5947 */ /* 0x008fec000383ffff */
.L_x_1560:
[----:B------:R-:W2:Y:S01]  /*b0e0*/  LDC R0, c[0x0][0x448] ;  /* 0x00011200ff007b82 */ /* 0x000ea20000000800 */
[----:B------:R-:W-:Y:S01]  /*b0f0*/  IADD3 R7, R166, 0x1, -R165 ;  /* 0x00000001a6077810 */ /* 0x000fe20007ffe8a5 */
[----:B------:R-:W-:Y:S06]  /*b100*/  BSSY B0, `(.L_x_1671) ;  /* 0x000000d000007945 */ /* 0x000fec0003800000 */
[----:B------:R-:W3:Y:S01]  /*b110*/  LDC.64 R4, c[0x0][0x9e0] ;  /* 0x00027800ff047b82 */ /* 0x000ee20000000a00 */
[----:B--2---:R-:W-:Y:S01]  /*b120*/  ISETP.NE.AND P1, PT, R0, 0x1, PT ;  /* 0x000000010000780c */ /* 0x004fe20003f25270 */
[----:B------:R-:W-:Y:S01]  /*b130*/  VIADD R0, R188, 0x7f ;  /* 0x0000007fbc007836 */ /* 0x000fe20000000000 */
[----:B---3--:R-:W-:-:S11]  /*b140*/  ISETP.GE.AND P2, PT, R5, 0x1, PT ;  /* 0x000000010500780c */ /* 0x008fd60003f46270 */
[----:B------:R-:W2:Y:S08]  /*b150*/  @P1 LDC R3, c[0x0][0x44c] ;  /* 0x00011300ff031b82 */ /* 0x000eb00000000800 */
[----:B------:R-:W3:Y:S01]  /*b160*/  @P1 LDC R6, c[0x0][0x450] ;  /* 0x00011400ff061b82 */ /* 0x000ee20000000800 */
[----:B--2---:R-:W-:-:S05]  /*b170*/  @P1 IMAD.HI.U32 R3, R0, R3, RZ ;  /* 0x0000000300031227 */ /* 0x004fca00078e00ff */
[----:B---3--:R-:W-:-:S05]  /*b180*/  @P1 SHF.R.U32.HI R0, RZ, R6, R3 ;  /* 0x00000006ff001219 */ /* 0x008fca0000011603 */
[----:B------:R-:W-:Y:S01]  /*b190*/  IMAD.IADD R3, R7, 0x1, R0 ;  /* 0x0000000107037824 */ /* 0x000fe200078e0200 */
[----:B------:R-:W-:Y:S06]  /*b1a0*/  @P0 BRA `(.L_x_1672) ;  /* 0x0000000000080947 */ /* 0x000fec0003800000 */
[----:B------:R-:W2:Y:S02]  /*b1b0*/  FENCE.VIEW.ASYNC.G ;  /* 0x00000000000073c6 */ /* 0x000ea40000000100 */
[----:B--2---:R-:W-:Y:S06]  /*b1c0*/  BAR.ARV 0xc, 0x180 ;  /* 0x0306000000007b1d */ /* 0x004fec0000002000 */
.L_x_1672:
[----:B------:R-:W-:Y:S05]  /*b1d0*/  BSYNC B0 ;  /* 0x0000000000007941 */ /* 0x000fea0003800000 */
.L_x_1671:
[----:B------:R-:W-:Y:S01]  /*b1e0*/  IMAD.IADD R4, R3, 0x1, R4 ;  /* 0x0000000103047824 */ /* 0x000fe200078e0204 */
[----:B------:R-:W-:Y:S06]  /*b1f0*/  @!P2 BRA `(.L_x_1673) ;  /* 0x000000000048a947 */ /* 0x000fec0003800000 */
[C---:B------:R-:W-:Y:S01]  /*b200*/  ISETP.GT.AND P0, PT, R3.reuse, RZ, PT ;  /* 0x000000ff0300720c */ /* 0x040fe20003f04270 */
[----:B------:R-:W-:Y:S01]  /*b210*/  BSSY B0, `(.L_x_1674) ;  /* 0x000000e000007945 */ /* 0x000fe20003800000 */
[----:B------:R-:W-:-:S11]  /*b220*/  VIADD R0, R3, 0xffffffff ;  /* 0xffffffff03007836 */ /* 0x000fd60000000000 */
[----:B------:R-:W-:Y:S05]  /*b230*/  @P0 BRA `(.L_x_1675) ;  /* 0x00000000001c0947 */ /* 0x000fea0003800000 */
[----:B------:R-:W-:Y:S02]  /*b240*/  ISETP.NE.AND P0, PT, R5, 0x1, PT ;  /* 0x000000010500780c */ /* 0x000fe40003f05270 */
[----:B------:R-:W-:-:S11]  /*b250*/  IADD3 R3, -R3, RZ, RZ ;  /* 0x000000ff03037210 */ /* 0x000fd60007ffe1ff */
[----:B------:R-:W2:Y:S02]  /*b260*/  @P0 LDC.64 R6, c[0x0][0x9e8] ;  /* 0x00027a00ff060b82 */ /* 0x000ea40000000a00 */
[----:B--2---:R-:W-:-:S05]  /*b270*/  @P0 IMAD.HI.U32 R0, R3, R6, RZ ;  /* 0x0000000603000227 */ /* 0x004fca00078e00ff */
[----:B------:R-:W-:-:S04]  /*b280*/  @P0 SHF.R.U32.HI R3, RZ, R7, R0 ;  /* 0x00000007ff030219 */ /* 0x000fc80000011600 */
[----:B------:R-:W-:Y:S01]  /*b290*/  LOP3.LUT R0, RZ, R3, RZ, 0x33, !PT ;  /* 0x00000003ff007212 */ /* 0x000fe200078e33ff */
[----:B------:R-:W-:Y:S06]  /*b2a0*/  BRA `(.L_x_1676) ;  /* 0x0000000000107947 */ /* 0x000fec0003800000 */
.L_x_1675:
[----:B------:R-:W-:-:S13]  /*b2b0*/  ISETP.NE.AND P0, PT, R5, 0x1, PT ;  /* 0x000000010500780c */ /* 0x000fda0003f05270 */
[----:B------:R-:W2:Y:S02]  /*b2c0*/  @P0 LDC.64 R6, c[0x0][0x9e8] ;  /* 0x00027a00ff060b82 */ /* 0x000ea40000000a00 */
[----:B--2---:R-:W-:-:S05]  /*b2d0*/  @P0 IMAD.HI.U32 R6, R0, R6, RZ ;  /* 0x0000000600060227 */ /* 0x004fca00078e00ff */
[----:B------:R-:W-:-:S07]  /*b2e0*/  @P0 SHF.R.U32.HI R0, RZ, R7, R6 ;  /* 0x00000007ff000219 */ /* 0x000fce0000011606 */
.L_x_1676:
[----:B------:R-:W-:Y:S05]  /*b2f0*/  BSYNC B0 ;  /* 0x0000000000007941 */ /* 0x000fea0003800000 */
.L_x_1674:
[----:B------:R-:W-:-:S05]  /*b300*/  IMAD R3, R0, R5, R5 ;  /* 0x0000000500037224 */ /* 0x000fca00078e0205 */
[----:B------:R-:W-:-:S07]  /*b310*/  VIMNMX R4, R4, R3, PT ;  /* 0x0000000304047248 */ /* 0x000fce0003fe0100 */
.L_x_1673:
[----:B------:R-:W2:Y:S01]  /*b320*/  @P1 LDC R3, c[0x0][0x44c] ;  /* 0x00011300ff031b82 */ /* 0x000ea20000000800 */
[----:B------:R-:W-:Y:S01]  /*b330*/  VIADD R4, R4, 0x5f ;  /* 0x0000005f04047836 */ /* 0x000fe20000000000 */
[----:B------:R-:W-:Y:S01]  /*b340*/  ULDC UR4, c[0x0][0x9dc] ;  /* 0x0002770000047ab9 */ /* 0x000fe20000000800 */
[----:B------:R-:W-:Y:S02]  /*b350*/  IMAD.MOV.U32 R0, RZ, RZ, R188 ;  /* 0x000000ffff007224 */ /* 0x000fe400078e00bc */
[----:B------:R-:W-:-:S03]  /*b360*/  IMAD.HI R4, R4, 0x2aaaaaab, RZ ;  /* 0x2aaaaaab04047827 */ /* 0x000fc600078e02ff */
[----:B------:R-:W3:Y:S01]  /*b370*/  @P1 LDC R7, c[0x0][0x450] ;  /* 0x00011400ff071b82 */ /* 0x000ee20000000800 */
[----:B--2---:R-:W-:Y:S01]  /*b380*/  @P1 IMAD.HI.U32 R6, R188, R3, RZ ;  /* 0x00000003bc061227 */ /* 0x004fe200078e00ff */
[----:B------:R-:W-:-:S04]  /*b390*/  SHF.R.U32.HI R3, RZ, 0x1f, R4 ;  /* 0x0000001fff037819 */ /* 0x000fc80000011604 */
[----:B------:R-:W-:Y:S02]  /*b3a0*/  LEA.HI.SX32 R4, R4, R3, 0x1c ;  /* 0x0000000304047211 */ /* 0x000fe400078fe2ff */
[----:B---3--:R-:W-:Y:S02]  /*b3b0*/  @P1 SHF.R.U32.HI R0, RZ, R7, R6 ;  /* 0x00000007ff001219 */ /* 0x008fe40000011606 */
        /* <DEDUP_REMOVED lines=9> */
[----:B------:R-:W2:Y:S02]  /*b450*/  @P0 LDC.64 R8, c[0x0][0x9e8] ;  /* 0x00027a00ff080b82 */ /* 0x000ea40000000a00 */
[----:B--2---:R-:W-:-:S05]  /*b460*/  @P0 IMAD.HI.U32 R0, R7, R8, RZ ;  /* 0x0000000807000227 */ /* 0x004fca00078e00ff */
[----:B------:R-:W-:-:S04]  /*b470*/  @P0 SHF.R.U32.HI R7, RZ, R9, R0 ;  /* 0x00000009ff070219 */ /* 0x000fc80000011600 */
[----:B------:R-:W-:Y:S01]  /*b480*/  LOP3.LUT R0, RZ, R7, RZ, 0x33, !PT ;  /* 0x00000007ff007212 */ /* 0x000fe200078e33ff */
[----:B------:R-:W-:Y:S06]  /*b490*/  BRA `(.L_x_1680) ;  /* 0x0000000000107947 */ /* 0x000fec0003800000 */
.L_x_1679:
[----:B------:R-:W-:-:S13]  /*b4a0*/  ISETP.NE.AND P0, PT, R5, 0x1, PT ;  /* 0x000000010500780c */ /* 0x000fda0003f05270 */
[----:B------:R-:W2:Y:S02]  /*b4b0*/  @P0 LDC.64 R6, c[0x0][0x9e8] ;  /* 0x00027a00ff060b82 */ /* 0x000ea40000000a00 */
[----:B--2---:R-:W-:-:S05]  /*b4c0*/  @P0 IMAD.HI.U32 R4, R0, R6, RZ ;  /* 0x0000000600040227 */ /* 0x004fca00078e00ff */
[----:B------:R-:W-:-:S07]  /*b4d0*/  @P0 SHF.R.U32.HI R0, RZ, R7, R4 ;  /* 0x00000007ff000219 */ /* 0x000fce0000011604 */
.L_x_1680:
[----:B------:R-:W-:Y:S05]  /*b4e0*/  BSYNC B0 ;  /* 0x0000000000007941 */ /* 0x000fea0003800000 */
.L_x_1678:
[----:B------:R-:W-:-:S05]  /*b4f0*/  IMAD R0, R0, R5, RZ ;  /* 0x0000000500007224 */ /* 0x000fca00078e02ff */
[----:B------:R-:W-:-:S07]  /*b500*/  VIMNMX R3, R3, R0, !PT ;  /* 0x0000000003037248 */ /* 0x000fce0007fe0100 */
.L_x_1677:
[----:B------:R-:W-:Y:S01]  /*b510*/  IMAD.HI R3, R3, 0x2aaaaaab, RZ ;  /* 0x2aaaaaab03037827 */ /* 0x000fe200078e02ff */
[----:B------:R-:W-:Y:S03]  /*b520*/  BSSY B0, `(.L_x_1681) ;  /* 0x0000026000007945 */ /* 0x000fe60003800000 */
[----:B------:R-:W-:Y:S01]  /*b530*/  IMAD.MOV.U32 R72, RZ, RZ, RZ ;  /* 0x000000ffff487224 */ /* 0x000fe200078e00ff */
[----:B------:R-:W-:-:S04]  /*b540*/  SHF.R.U32.HI R0, RZ, 0x1f, R3 ;  /* 0x0000001fff007819 */ /* 0x000fc80000011603 */
[----:B------:R-:W-:-:S04]  /*b550*/  LEA.HI.SX32 R0, R3, R0, 0x1c ;  /* 0x0000000003007211 */ /* 0x000fc800078fe2ff */
[----:B------:R-:W-:-:S04]  /*b560*/  VIMNMX R202, RZ, R0, !PT ;  /* 0x00000000ffca7248 */ /* 0x000fc80007fe0100 */
[----:B------:R-:W-:-:S13]  /*b570*/  ISETP.GT.AND P0, PT, R141, R202, PT ;  /* 0x000000ca8d00720c */ /* 0x000fda0003f04270 */
[----:B------:R-:W-:Y:S05]  /*b580*/  @!P0 BRA `(.L_x_1682) ;  /* 0x00000000007c8947 */ /* 0x000fea0003800000 */
[----:B------:R-:W-:Y:S01]  /*b590*/  ISETP.NE.AND P0, PT, R207, RZ, PT ;  /* 0x000000ffcf00720c */ /* 0x000fe20003f05270 */
[----:B------:R-:W-:-:S03]  /*b5a0*/  ULDC UR4, c[0x0][0x9f0] ;  /* 0x00027c0000047ab9 */ /* 0x000fc60000000800 */
[----:B------:R-:W-:-:S04]  /*b5b0*/  SEL R8, R207, UR4, P0 ;  /* 0x00000004cf087c07 */ /* 0x000fc80008000000 */
[-C--:B------:R-:W-:Y:S02]  /*b5c0*/  IABS R6, R8.reuse ;  /* 0x0000000800067213 */ /* 0x080fe40000000000 */
[----:B------:R-:W-:Y:S02]  /*b5d0*/  IADD3 R0, R8, -0x1, R141 ;  /* 0xffffffff08007810 */ /* 0x000fe40007ffe08d */
[----:B------:R-:W2:Y:S01]  /*b5e0*/  I2F.RP R3, R6 ;  /* 0x0000000600037306 */ /* 0x000ea20000209400 */
[----:B------:R-:W-:Y:S02]  /*b5f0*/  IABS R10, R8 ;  /* 0x00000008000a7213 */ /* 0x000fe40000000000 */
[----:B------:R-:W-:-:S04]  /*b600*/  IADD3 R0, -R202, R0, RZ ;  /* 0x00000000ca007210 */ /* 0x000fc80007ffe1ff */
[----:B------:R-:W-:Y:S02]  /*b610*/  IABS R9, R0 ;  /* 0x0000000000097213 */ /* 0x000fe40000000000 */
[----:B------:R-:W-:-:S04]  /*b620*/  LOP3.LUT R0, R0, R8, RZ, 0x3c, !PT ;  /* 0x0000000800007212 */ /* 0x000fc800078e3cff */
[----:B------:R-:W-:Y:S01]  /*b630*/  ISETP.GE.AND P2, PT, R0, RZ, PT ;  /* 0x000000ff0000720c */ /* 0x000fe20003f46270 */
[----:B--2---:R-:W2:Y:S02]  /*b640*/  MUFU.RCP R3, R3 ;  /* 0x0000000300037308 */ /* 0x004ea40000001000 */
[----:B--2---:R-:W-:Y:S02]  /*b650*/  VIADD R4, R3, 0xffffffe ;  /* 0x0ffffffe03047836 */ /* 0x004fe40000000000 */
[----:B------:R-:W-:-:S04]  /*b660*/  IMAD.MOV R3, RZ, RZ, -R10 ;  /* 0x000000ffff037224 */ /* 0x000fc800078e0a0a */
[----:B------:R2:W3:Y:S02]  /*b670*/  F2I.FTZ.U32.TRUNC.NTZ R5, R4 ;  /* 0x0000000400057305 */ /* 0x0004e4000021f000 */
[----:B--2---:R-:W-:Y:S02]  /*b680*/  IMAD.MOV.U32 R4, RZ, RZ, RZ ;  /* 0x000000ffff047224 */ /* 0x004fe400078e00ff */
[----:B---3--:R-:W-:-:S04]  /*b690*/  IMAD.MOV R7, RZ, RZ, -R5 ;  /* 0x000000ffff077224 */ /* 0x008fc800078e0a05 */
        /* <DEDUP_REMOVED lines=12> */
[----:B------:R-:W-:-:S04]  /*b760*/  @!P1 LOP3.LUT R5, RZ, R8, RZ, 0x33, !PT ;  /* 0x00000008ff059212 */ /* 0x000fc800078e33ff */
[----:B------:R-:W-:-:S07]  /*b770*/  MOV R72, R5 ;  /* 0x0000000500487202 */ /* 0x000fce0000000f00 */
.L_x_1682:
[----:B------:R-:W-:Y:S05]  /*b780*/  BSYNC B0 ;  /* 0x0000000000007941 */ /* 0x000fea0003800000 */
.L_x_1681:
[-C--:B------:R-:W-:Y:S01]  /*b790*/  IMAD R202, R211, R72.reuse, R202 ;  /* 0x00000048d3ca7224 */ /* 0x080fe200078e02ca */
        /* <DEDUP_REMOVED lines=37> */
[----:B------:R-:W2:Y:S04]  /*b9f0*/  LDL R0, [R1+0x4c] ;  /* 0x00004c0001007983 */ /* 0x000ea80000100800 */
[----:B------:R-:W3:Y:S04]  /*ba00*/  LDL R3, [R1+0x48] ;  /* 0x0000480001037983 */ /* 0x000ee80000100800 */
[----:B--2---:R-:W2:Y:S01]  /*ba10*/  SHFL.IDX PT, R0, R0, RZ, 0x1f ;  /* 0x00001fff00007589 */ /* 0x004ea200000e0000 */
[----:B---3--:R-:W-:-:S13]  /*ba20*/  R2UR UR4, R3 ;  /* 0x00000000030472ca */ /* 0x008fda00000e0000 */
[----:B------:R-:W-:Y:S01]  /*ba30*/  ULOP3.LUT UP0, URZ, UR4, 0x1bf, URZ, 0xc0, !UPT ;  /* 0x000001bf043f7892 */ /* 0x000fe2000f80c03f */
[----:B--2---:R-:W-:-:S04]  /*ba40*/  LEA.HI R3, R0, R0, RZ, 0x1 ;  /* 0x0000000000037211 */ /* 0x004fc800078f08ff */
[----:B------:R-:W-:Y:S02]  /*ba50*/  LOP3.LUT R3, R3, 0x1e, RZ, 0xc0, !PT ;  /* 0x0000001e03037812 */ /* 0x000fe400078ec0ff */
[----:B------:R-:W-:-:S03]  /*ba60*/  PLOP3.LUT P0, PT, PT, PT, UP0, 0x80, 0x0 ;  /* 0x000000000000781c */ /* 0x000fc60003f0f008 */
[----:B------:R-:W-:-:S05]  /*ba70*/  IMAD.IADD R3, R0, 0x1, -R3 ;  /* 0x0000000100037824 */ /* 0x000fca00078e0a03 */
        /* <DEDUP_REMOVED lines=8> */
[----:B------:R2:W3:Y:S01]  /*bb00*/  LDC.64 R14, c[0x4][R0] ;  /* 0x01000000000e7b82 */ /* 0x0004e20000000a00 */
[----:B------:R-:W-:Y:S01]  /*bb10*/  IMAD.U32 R5, RZ, RZ, UR5 ;  /* 0x00000005ff057e24 */ /* 0x000fe2000f8e00ff */
[----:B------:R-:W-:Y:S01]  /*bb20*/  ULDC.64 UR4, c[0x4][0x38] ;  /* 0x01000e0000047ab9 */ /* 0x000fe20000000a00 */
[----:B------:R-:W-:Y:S01]  /*bb30*/  IMAD.U32 R6, RZ, RZ, UR6 ;  /* 0x00000006ff067e24 */ /* 0x000fe2000f8e00ff */
[----:B------:R-:W-:Y:S01]  /*bb40*/  MOV R8, 0x70 ;  /* 0x0000007000087802 */ /* 0x000fe20000000f00 */
[----:B------:R-:W-:Y:S02]  /*bb50*/  IMAD.U32 R7, RZ, RZ, UR7 ;  /* 0x00000007ff077e24 */ /* 0x000fe4000f8e00ff */
[----:B------:R-:W-:-:S02]  /*bb60*/  IMAD.U32 R10, RZ, RZ, UR4 ;  /* 0x00000004ff0a7e24 */ /* 0x000fc4000f8e00ff */
[----:B------:R-:W-:Y:S02]  /*bb70*/  IMAD.U32 R11, RZ, RZ, UR5 ;  /* 0x00000005ff0b7e24 */ /* 0x000fe4000f8e00ff */
[----:B------:R-:W-:Y:S02]  /*bb80*/  IMAD.MOV.U32 R12, RZ, RZ, 0x1 ;  /* 0x00000001ff0c7424 */ /* 0x000fe400078e00ff */
[----:B--2---:R-:W-:-:S07]  /*bb90*/  IMAD.MOV.U32 R13, RZ, RZ, RZ ;  /* 0x000000ffff0d7224 */ /* 0x004fce00078e00ff */
[----:B------:R-:W-:-:S07]  /*bba0*/  LEPC R20, `(.L_x_1684) ;  /* 0x000000001014794e */ /* 0x000fce0000000000 */
[----:B01-345:R-:W-:Y:S05]  /*bbb0*/  CALL.ABS.NOINC R14 ;  /* 0x000000000e007343 */ /* 0x03bfea0003c00000 */
.L_x_1684:
[----:B------:R-:W-:Y:S02]  /*bbc0*/  ULDC UR4, c[0x0][0x3f4] ;  /* 0x0000fd0000047ab9 */ /* 0x000fe40000000800 */
[----:B------:R-:W-:-:S13]  /*bbd0*/  ISETP.LT.AND P0, PT, RZ, UR4, PT ;  /* 0x00000004ff007c0c */ /* 0x000fda000bf01270 */
[----:B------:R-:W-:Y:S05]  /*bbe0*/  @P0 BRA `(.L_x_1685) ;  /* 0x00000000003c0947 */ /* 0x000fea0003800000 */
[----:B------:R-:W-:-:S04]  /*bbf0*/  LEA.HI R0, R209, R209, RZ, 0x1 ;  /* 0x000000d1d1007211 */ /* 0x000fc800078f08ff */
[----:B------:R-:W-:-:S05]  /*bc00*/  LOP3.LUT R0, R0, 0xfffffffe, RZ, 0xc0, !PT ;  /* 0xfffffffe00007812 */ /* 0x000fca00078ec0ff */
[----:B------:R-:W-:-:S05]  /*bc10*/  IMAD.IADD R0, R209, 0x1, -R0 ;  /* 0x00000001d1007824 */ /* 0x000fca00078e0a00 */
[----:B------:R-:W-:-:S04]  /*bc20*/  SHF.L.U32 R3, R0, 0x1f, RZ ;  /* 0x0000001f00037819 */ /* 0x000fc800000006ff */
[----:B------:R2:W3:Y:S03]  /*bc30*/  SYNCS.PHASECHK.TRANS64.TRYWAIT P0, [R2+URZ+0x2a800], R3 ;  /* 0x02a80003020075a7 */ /* 0x0004e6000800017f */
[----:B---3--:R-:W-:Y:S05]  /*bc40*/  @!P0 NANOSLEEP.SYNCS 0x989680 ;  /* 0x009896800000895d */ /* 0x008fea0003900000 */
[----:B------:R-:W3:Y:S01]  /*bc50*/  @!P0 SYNCS.PHASECHK.TRANS64 P0, [R2+URZ+0x2a800], R3 ;  /* 0x02a80003020085a7 */ /* 0x000ee2000800007f */
[----:B------:R-:W-:Y:S04]  /*bc60*/  BSSY B0, `(.L_x_1686) ;  /* 0x0000006000007945 */ /* 0x000fe80003800000 */
[----:B---3--:R-:W-:Y:S05]  /*bc70*/  @P0 BRA `(.L_x_1687) ;  /* 0x0000000000100947 */ /* 0x008fea0003800000 */
.L_x_1688:
[----:B---3--:R3:W0:Y:S02]  /*bc80*/  SYNCS.PHASECHK.TRANS64.TRYWAIT P0, [R2+URZ+0x2a800], R3 ;  /* 0x02a80003020075a7 */ /* 0x008624000800017f */
[----:B0-----:R-:W-:Y:S05]  /*bc90*/  @!P0 NANOSLEEP.SYNCS 0x989680 ;  /* 0x009896800000895d */ /* 0x001fea0003900000 */
[----:B------:R-:W0:Y:S02]  /*bca0*/  @!P0 SYNCS.PHASECHK.TRANS64 P0, [R2+URZ+0x2a800], R3 ;  /* 0x02a80003020085a7 */ /* 0x000e24000800007f */
[----:B0-----:R-:W-:Y:S05]  /*bcb0*/  @!P0 BRA `(.L_x_1688) ;  /* 0xfffffffc00f08947 */ /* 0x001fea000383ffff */
.L_x_1687:
[----:B------:R-:W-:Y:S05]  /*bcc0*/  BSYNC B0 ;  /* 0x0000000000007941 */ /* 0x000fea0003800000 */
.L_x_1686:
[----:B------:R-:W-:Y:S05]  /*bcd0*/  BRA `(.L_x_1689) ;  /* 0x0000006c00647947 */ /* 0x000fea0003800000 */
.L_x_1685:
[----:B------:R-:W2:Y:S01]  /*bce0*/  LDL R0, [R1+0x48] ;  /* 0x0000480001007983 */ /* 0x000ea20000100800 */
[----:B------:R-:W-:Y:S01]  /*bcf0*/  ULDC.64 UR6, c[0x0][0x408] ;  /* 0x0001020000067ab9 */ /* 0x000fe20000000a00 */
[----:B--2---:R-:W-:Y:S02]  /*bd00*/  R2UR UR4, R0 ;  /* 0x00000000000472ca */ /* 0x004fe400000e0000 */
[----:B-----5:R-:W-:-:S05]  /*bd10*/  SHF.R.S32.HI R0, RZ, 0x1f, R140 ;  /* 0x0000001fff007819 */ /* 0x020fca000001148c */
[----:B------:R-:W-:-:S04]  /*bd20*/  IMAD R5, R0, UR6, RZ ;  /* 0x0000000600057c24 */ /* 0x000fc8000f8e02ff */
[----:B------:R-:W-:Y:S02]  /*bd30*/  IMAD R5, R140, UR7, R5 ;  /* 0x000000078c057c24 */ /* 0x000fe4000f8e0205 */
[----:B------:R-:W-:-:S03]  /*bd40*/  ULOP3.LUT UP0, URZ, UR4, 0x3ff, URZ, 0xc0, !UPT ;  /* 0x000003ff043f7892 */ /* 0x000fc6000f80c03f */
[----:B------:R-:W-:Y:S02]  /*bd50*/  ULDC.64 UR4, c[0x0][0x3f8] ;  /* 0x0000fe0000047ab9 */ /* 0x000fe40000000a00 */
[----:B------:R-:W-:Y:S01]  /*bd60*/  IMAD R3, R0, UR4, RZ ;  /* 0x0000000400037c24 */ /* 0x000fe2000f8e02ff */
[----:B------:R-:W-:Y:S01]  /*bd70*/  PLOP3.LUT P0, PT, PT, PT, UP0, 0x80, 0x0 ;  /* 0x000000000000781c */ /* 0x000fe20003f0f008 */
[----:B------:R-:W-:-:S04]  /*bd80*/  IMAD.WIDE.U32 R24, R140, UR4, RZ ;  /* 0x000000048c187c25 */ /* 0x000fc8000f8e00ff */
[C---:B------:R-:W-:Y:S02]  /*bd90*/  IMAD R3, R140.reuse, UR5, R3 ;  /* 0x000000058c037c24 */ /* 0x040fe4000f8e0203 */
[----:B------:R-:W-:-:S04]  /*bda0*/  IMAD.WIDE.U32 R140, R140, UR6, RZ ;  /* 0x000000068c8c7c25 */ /* 0x000fc8000f8e00ff */
[----:B------:R-:W-:Y:S02]  /*bdb0*/  IMAD.IADD R27, R3, 0x1, R25 ;  /* 0x00000001031b7824 */ /* 0x000fe400078e0219 */
[----:B----4-:R-:W-:Y:S01]  /*bdc0*/  IMAD.IADD R29, R5, 0x1, R141 ;  /* 0x00000001051d7824 */ /* 0x010fe200078e028d */
[----:B------:R-:W-:Y:S06]  /*bdd0*/  @!P0 BRA `(.L_x_1690) ;  /* 0x0000000000408947 */ /* 0x000fec0003800000 */
[----:B------:R-:W-:Y:S01]  /*bde0*/  MOV R14, 0x0 ;  /* 0x00000000000e7802 */ /* 0x000fe20000000f00 */
[----:B------:R-:W-:Y:S01]  /*bdf0*/  ULDC.64 UR4, c[0x4][0xf0] ;  /* 0x01003c0000047ab9 */ /* 0x000fe20000000a00 */
[----:B------:R-:W-:Y:S01]  /*be00*/  ULDC.64 UR6, c[0x4][0xf8] ;  /* 0x01003e0000067ab9 */ /* 0x000fe20000000a00 */
[----:B------:R-:W-:Y:S01]  /*be10*/  IMAD.U32 R4, RZ, RZ, UR4 ;  /* 0x00000004ff047e24 */ /* 0x000fe2000f8e00ff */
[----:B------:R-:W-:Y:S01]  /*be20*/  MOV R6, UR6 ;  /* 0x0000000600067c02 */ /* 0x000fe20008000f00 */
[----:B------:R-:W-:Y:S01]  /*be30*/  IMAD.U32 R5, RZ, RZ, UR5 ;  /* 0x00000005ff057e24 */ /* 0x000fe2000f8e00ff */
[----:B------:R-:W2:Y:S01]  /*be40*/  LDC.64 R14, c[0x4][R14] ;  /* 0x010000000e0e7b82 */ /* 0x000ea20000000a00 */
[----:B------:R-:W-:Y:S01]  /*be50*/  ULDC.64 UR4, c[0x4][0x88] ;  /* 0x0100220000047ab9 */ /* 0x000fe20000000a00 */
[----:B------:R-:W-:Y:S02]  /*be60*/  IMAD.U32 R7, RZ, RZ, UR7 ;  /* 0x00000007ff077e24 */ /* 0x000fe4000f8e00ff */
[----:B------:R-:W-:-:S02]  /*be70*/  IMAD.U32 R10, RZ, RZ, UR4 ;  /* 0x00000004ff0a7e24 */ /* 0x000fc4000f8e00ff */
[----:B------:R-:W-:Y:S02]  /*be80*/  IMAD.U32 R11, RZ, RZ, UR5 ;  /* 0x00000005ff0b7e24 */ /* 0x000fe4000f8e00ff */
[----:B------:R-:W-:Y:S02]  /*be90*/  IMAD.MOV.U32 R8, RZ, RZ, 0x70 ;  /* 0x00000070ff087424 */ /* 0x000fe400078e00ff */
[----:B------:R-:W-:Y:S02]  /*bea0*/  IMAD.MOV.U32 R12, RZ, RZ, 0x1 ;  /* 0x00000001ff0c7424 */ /* 0x000fe400078e00ff */
[----:B------:R-:W-:-:S07]  /*beb0*/  IMAD.MOV.U32 R13, RZ, RZ, RZ ;  /* 0x000000ffff0d7224 */ /* 0x000fce00078e00ff */
[----:B------:R-:W-:-:S07]  /*bec0*/  LEPC R20, `(.L_x_1690) ;  /* 0x000000001014794e */ /* 0x000fce0000000000 */
[----:B012---:R-:W-:Y:S05]  /*bed0*/  CALL.ABS.NOINC R14 ;  /* 0x000000000e007343 */ /* 0x007fea0003c00000 */
.L_x_1690:
[----:B------:R-:W-:Y:S01]  /*bee0*/  ULDC.U8 UR4, c[0x0][0x410] ;  /* 0x0001040000047ab9 */ /* 0x000fe20000000000 */
[----:B------:R-:W-:Y:S01]  /*bef0*/  BSSY B0, `(.L_x_1691) ;  /* 0x00006af000007945 */ /* 0x000fe20003800000 */
[----:B------:R-:W-:Y:S01]  /*bf00*/  ISETP.NE.AND P0, PT, RZ, UR4, PT ;  /* 0x00000004ff007c0c */ /* 0x000fe2000bf05270 */
[----:B------:R-:W-:-:S12]  /*bf10*/  IMAD.IADD R69, R174, 0x1, R188 ;  /* 0x00000001ae457824 */ /* 0x000fd800078e02bc */
[----:B------:R-:W-:Y:S05]  /*bf20*/  @!P0 BRA `(.L_x_1692) ;  /* 0x0000003400888947 */ /* 0x000fea0003800000 */
[----:B------:R-:W2:Y:S01]  /*bf30*/  LDC R10, c[0x0][0x448] ;  /* 0x00011200ff0a7b82 */ /* 0x000ea20000000800 */
[----:B------:R-:W-:Y:S01]  /*bf40*/  LEA R3, R210, R69, 0x6 ;  /* 0x00000045d2037211 */ /* 0x000fe200078e30ff */
[----:B------:R-:W-:Y:S01]  /*bf50*/  ULDC.64 UR4, c[0x0][0x3f8] ;  /* 0x0000fe0000047ab9 */ /* 0x000fe20000000a00 */
[----:B------:R-:W-:Y:S01]  /*bf60*/  ULDC.64 UR6, c[0x0][0x408] ;  /* 0x0001020000067ab9 */ /* 0x000fe20000000a00 */
[----:B------:R-:W-:Y:S01]  /*bf70*/  IMAD.MOV.U32 R4, RZ, RZ, R24 ;  /* 0x000000ffff047224 */ /* 0x000fe200078e0018 */
[----:B------:R-:W-:Y:S01]  /*bf80*/  SHF.R.S32.HI R80, RZ, 0x1f, R179 ;  /* 0x0000001fff507819 */ /* 0x000fe200000114b3 */
[----:B------:R-:W-:Y:S01]  /*bf90*/  IMAD.MOV.U32 R6, RZ, RZ, R140 ;  /* 0x000000ffff067224 */ /* 0x000fe200078e008c */
[----:B------:R-:W-:Y:S01]  /*bfa0*/  SHF.R.S32.HI R76, RZ, 0x1f, R177 ;  /* 0x0000001fff4c7819 */ /* 0x000fe200000114b1 */
[----:B------:R-:W-:Y:S01]  /*bfb0*/  IMAD.MOV.U32 R7, RZ, RZ, R29 ;  /* 0x000000ffff077224 */ /* 0x000fe200078e001d */
[----:B------:R-:W-:Y:S02]  /*bfc0*/  SHF.R.S32.HI R81, RZ, 0x1f, R178 ;  /* 0x0000001fff517819 */ /* 0x000fe400000114b2 */
[----:B------:R-:W-:-:S02]  /*bfd0*/  SHF.R.S32.HI R77, RZ, 0x1f, R176 ;  /* 0x0000001fff4d7819 */ /* 0x000fc400000114b0 */
[----:B------:R-:W-:Y:S02]  /*bfe0*/  SHF.R.S32.HI R71, RZ, 0x1f, R180 ;  /* 0x0000001fff477819 */ /* 0x000fe400000114b4 */
[----:B--2---:R-:W-:-:S13]  /*bff0*/  ISETP.NE.AND P0, PT, R10, 0x1, PT ;  /* 0x000000010a00780c */ /* 0x004fda0003f05270 */
[----:B------:R-:W2:Y:S08]  /*c000*/  @P0 LDC R0, c[0x0][0x44c] ;  /* 0x00011300ff000b82 */ /* 0x000eb00000000800 */
[----:B------:R-:W3:Y:S01]  /*c010*/  @P0 LDC R5, c[0x0][0x450] ;  /* 0x00011400ff050b82 */ /* 0x000ee20000000800 */
[----:B--2---:R-:W-:-:S05]  /*c020*/  @P0 IMAD.HI.U32 R0, R3, R0, RZ ;  /* 0x0000000003000227 */ /* 0x004fca00078e00ff */
[----:B---3--:R-:W-:Y:S01]  /*c030*/  @P0 SHF.R.U32.HI R3, RZ, R5, R0 ;  /* 0x00000005ff030219 */ /* 0x008fe20000011600 */
[----:B------:R-:W-:-:S03]  /*c040*/  IMAD.MOV.U32 R5, RZ, RZ, R27 ;  /* 0x000000ffff057224 */ /* 0x000fc600078e001b */
[----:B------:R-:W-:Y:S01]  /*c050*/  SHF.R.S32.HI R0, RZ, 0x1f, R3 ;  /* 0x0000001fff007819 */ /* 0x000fe20000011403 */
[----:B------:R-:W-:-:S04]  /*c060*/  IMAD.WIDE.U32 R4, R3, UR4, R4 ;  /* 0x0000000403047c25 */ /* 0x000fc8000f8e0004 */
[C---:B------:R-:W-:Y:S02]  /*c070*/  IMAD R8, R0.reuse, UR4, RZ ;  /* 0x0000000400087c24 */ /* 0x040fe4000f8e02ff */
[----:B------:R-:W-:Y:S02]  /*c080*/  IMAD R0, R0, UR6, RZ ;  /* 0x0000000600007c24 */ /* 0x000fe4000f8e02ff */
[C---:B------:R-:W-:Y:S01]  /*c090*/  IMAD R9, R3.reuse, UR5, R8 ;  /* 0x0000000503097c24 */ /* 0x040fe2000f8e0208 */
[----:B------:R-:W-:Y:S01]  /*c0a0*/  ULDC.64 UR4, c[0x0][0x3e8] ;  /* 0x0000fa0000047ab9 */ /* 0x000fe20000000a00 */
[C---:B------:R-:W-:Y:S01]  /*c0b0*/  IMAD.WIDE.U32 R6, R3.reuse, UR6, R6 ;  /* 0x0000000603067c25 */ /* 0x040fe2000f8e0006 */
[----:B------:R-:W-:Y:S01]  /*c0c0*/  LEA R63, P0, R4, UR4, 0x1 ;  /* 0x00000004043f7c11 */ /* 0x000fe2000f8008ff */
[----:B------:R-:W-:Y:S02]  /*c0d0*/  UMOV UR4, 0xffffffff ;  /* 0xffffffff00047882 */ /* 0x000fe40000000000 */
[----:B------:R-:W-:Y:S01]  /*c0e0*/  IMAD R3, R3, UR7, R0 ;  /* 0x0000000703037c24 */ /* 0x000fe2000f8e0200 */
[----:B------:R-:W-:Y:S01]  /*c0f0*/  ULDC.64 UR6, c[0x0][0x400] ;  /* 0x0001000000067ab9 */ /* 0x000fe20000000a00 */
[----:B------:R-:W-:Y:S01]  /*c100*/  IMAD.IADD R5, R5, 0x1, R9 ;  /* 0x0000000105057824 */ /* 0x000fe200078e0209 */
[----:B------:R-:W-:Y:S01]  /*c110*/  LEA R65, P1, R6, UR6, 0x1 ;  /* 0x0000000606417c11 */ /* 0x000fe2000f8208ff */
[----:B------:R-:W-:-:S03]  /*c120*/  IMAD.IADD R3, R7, 0x1, R3 ;  /* 0x0000000107037824 */ /* 0x000fc600078e0203 */
[----:B------:R-:W-:Y:S02]  /*c130*/  LEA.HI.X R62, R4, UR5, R5, 0x1, P0 ;  /* 0x00000005043e7c11 */ /* 0x000fe400080f0c05 */
[----:B------:R-:W-:Y:S01]  /*c140*/  LEA.HI.X R0, R6, UR7, R3, 0x1, P1 ;  /* 0x0000000706007c11 */ /* 0x000fe200088f0c03 */
[----:B------:R-:W-:Y:S06]  /*c150*/  BRA.DIV UR4, `(.L_x_1693) ;  /* 0x000001ea04447947 */ /* 0x000fec000b800000 */
[----:B------:R2:W3:Y:S04]  /*c160*/  SHFL.IDX PT, R3, R62, RZ, 0x1c1f ;  /* 0x001c1fff3e037589 */ /* 0x0004e800000e0000 */
[----:B------:R2:W4:Y:S04]  /*c170*/  SHFL.IDX PT, R6, R63, RZ, 0x1c1f ;  /* 0x001c1fff3f067589 */ /* 0x00052800000e0000 */
[----:B------:R2:W0:Y:S04]  /*c180*/  SHFL.IDX PT, R9, R0, RZ, 0x1c1f ;  /* 0x001c1fff00097589 */ /* 0x00042800000e0000 */
[----:B------:R2:W0:Y:S02]  /*c190*/  SHFL.IDX PT, R8, R65, RZ, 0x1c1f ;  /* 0x001c1fff41087589 */ /* 0x00042400000e0000 */
.L_x_2029:
[----:B------:R-:W-:Y:S01]  /*c1a0*/  IMAD R67, R165, R10, RZ ;  /* 0x0000000aa5437224 */ /* 0x000fe200078e02ff */
        /* <DEDUP_REMOVED lines=15> */
[----:B------:R-:W-:Y:S01]  /*c2a0*/  ULDC UR4, c[0x0][0x3f4] ;  /* 0x0000fd0000047ab9 */ /* 0x000fe20000000800 */
[----:B------:R-:W-:Y:S02]  /*c2b0*/  CS2R R60, SRZ ;  /* 0x00000000003c7805 */ /* 0x000fe4000001ff00 */
[----:B------:R-:W-:Y:S02]  /*c2c0*/  ISETP.GE.AND P3, PT, R179, UR4, PT ;  /* 0x00000004b3007c0c */ /* 0x000fe4000bf66270 */
[----:B------:R-:W-:Y:S02]  /*c2d0*/  CS2R R58, SRZ ;  /* 0x00000000003a7805 */ /* 0x000fe4000001ff00 */
[----:B------:R-:W-:Y:S02]  /*c2e0*/  ISETP.GE.AND P2, PT, R177, UR4, PT ;  /* 0x00000004b1007c0c */ /* 0x000fe4000bf46270 */
[----:B------:R-:W-:Y:S02]  /*c2f0*/  ISETP.GE.AND P1, PT, R178, UR4, PT ;  /* 0x00000004b2007c0c */ /* 0x000fe4000bf26270 */
[----:B------:R-:W-:-:S02]  /*c300*/  ISETP.GE.AND P0, PT, R176, UR4, PT ;  /* 0x00000004b0007c0c */ /* 0x000fc4000bf06270 */
[----:B------:R-:W-:-:S03]  /*c310*/  ISETP.GE.AND P4, PT, R162, UR4, PT ;  /* 0x00000004a2007c0c */ /* 0x000fc6000bf86270 */
[C---:B------:R-:W-:Y:S01]  /*c320*/  @!P3 IMAD.SHL.U32 R27, R179.reuse, 0x2, RZ ;  /* 0x00000002b31bb824 */ /* 0x040fe200078e00ff */
[----:B------:R-:W-:-:S03]  /*c330*/  @!P3 SHF.L.U64.HI R4, R179, 0x1, R80 ;  /* 0x00000001b304b819 */ /* 0x000fc60000010250 */
[C---:B------:R-:W-:Y:S02]  /*c340*/  @!P2 SHF.L.U32 R21, R177.reuse, 0x1, RZ ;  /* 0x00000001b115a819 */ /* 0x040fe400000006ff */
[----:B------:R-:W-:Y:S01]  /*c350*/  @!P1 IMAD.SHL.U32 R13, R178, 0x2, RZ ;  /* 0x00000002b20d9824 */ /* 0x000fe200078e00ff */
[-C--:B-1--4-:R-:W-:Y:S01]  /*c360*/  @!P3 IADD3 R28, P6, R6, R27.reuse, RZ ;  /* 0x0000001b061cb210 */ /* 0x092fe20007fde0ff */
[----:B------:R-:W-:Y:S01]  /*c370*/  @!P0 IMAD.SHL.U32 R35, R176, 0x2, RZ ;  /* 0x00000002b0238824 */ /* 0x000fe200078e00ff */
[----:B0-----:R-:W-:Y:S01]  /*c380*/  @!P3 IADD3 R26, P5, R8, R27, RZ ;  /* 0x0000001b081ab210 */ /* 0x001fe20007fbe0ff */
[----:B------:R-:W-:Y:S01]  /*c390*/  @!P4 IMAD.MOV.U32 R5, RZ, RZ, R9 ;  /* 0x000000ffff05c224 */ /* 0x000fe200078e0009 */
[----:B------:R-:W-:Y:S01]  /*c3a0*/  @!P2 SHF.L.U64.HI R10, R177, 0x1, R76 ;  /* 0x00000001b10aa819 */ /* 0x000fe2000001024c */
[--C-:B---3--:R-:W-:Y:S01]  /*c3b0*/  @!P3 IMAD.X R29, R3, 0x1, R4.reuse, P6 ;  /* 0x00000001031db824 */ /* 0x108fe200030e0604 */
[-C--:B------:R-:W-:Y:S01]  /*c3c0*/  @!P2 IADD3 R24, P6, R6, R21.reuse, RZ ;  /* 0x000000150618a210 */ /* 0x080fe20007fde0ff */
[----:B------:R-:W-:Y:S01]  /*c3d0*/  @!P3 IMAD.X R27, R9, 0x1, R4, P5 ;  /* 0x00000001091bb824 */ /* 0x000fe200028e0604 */
[----:B------:R-:W-:-:S02]  /*c3e0*/  @!P2 IADD3 R20, P5, R8, R21, RZ ;  /* 0x000000150814a210 */ /* 0x000fc40007fbe0ff */
[----:B------:R-:W-:Y:S01]  /*c3f0*/  @!P1 SHF.L.U64.HI R4, R178, 0x1, R81 ;  /* 0x00000001b2049819 */ /* 0x000fe20000010251 */
[--C-:B------:R-:W-:Y:S01]  /*c400*/  @!P2 IMAD.X R25, R3, 0x1, R10.reuse, P6 ;  /* 0x000000010319a824 */ /* 0x100fe200030e060a */
[-C--:B------:R-:W-:Y:S01]  /*c410*/  @!P1 IADD3 R14, P6, R6, R13.reuse, RZ ;  /* 0x0000000d060e9210 */ /* 0x080fe20007fde0ff */
[----:B------:R-:W-:Y:S01]  /*c420*/  @!P2 IMAD.X R21, R9, 0x1, R10, P5 ;  /* 0x000000010915a824 */ /* 0x000fe200028e060a */
[----:B------:R-:W-:Y:S02]  /*c430*/  ISETP.GE.AND P5, PT, R180, UR4, PT ;  /* 0x00000004b4007c0c */ /* 0x000fe4000bfa6270 */
[----:B------:R-:W-:Y:S01]  /*c440*/  @!P0 SHF.L.U64.HI R36, R176, 0x1, R77 ;  /* 0x00000001b0248819 */ /* 0x000fe2000001024d */
[----:B------:R-:W-:Y:S01]  /*c450*/  @!P1 IMAD.X R15, R3, 0x1, R4, P6 ;  /* 0x00000001030f9824 */ /* 0x000fe200030e0604 */
[----:B------:R-:W-:Y:S02]  /*c460*/  @!P1 IADD3 R12, P6, R8, R13, RZ ;  /* 0x0000000d080c9210 */ /* 0x000fe40007fde0ff */
[----:B------:R-:W-:-:S03]  /*c470*/  @!P4 MOV R7, R3 ;  /* 0x000000030007c202 */ /* 0x000fc60000000f00 */
[----:B------:R-:W-:Y:S01]  /*c480*/  @!P1 IMAD.X R13, R9, 0x1, R4, P6 ;  /* 0x00000001090d9824 */ /* 0x000fe200030e0604 */
[----:B------:R-:W-:Y:S01]  /*c490*/  @!P0 IADD3 R10, P6, R6, R35, RZ ;  /* 0x00000023060a8210 */ /* 0x000fe20007fde0ff */
[----:B------:R-:W-:Y:S02]  /*c4a0*/  @!P4 IMAD.MOV.U32 R4, RZ, RZ, R8 ;  /* 0x000000ffff04c224 */ /* 0x000fe400078e0008 */
[----:B------:R-:W-:-:S04]  /*c4b0*/  @!P4 IMAD.WIDE R32, R162, 0x2, R6 ;  /* 0x00000002a220c825 */ /* 0x000fc800078e0206 */
[----:B------:R-:W-:Y:S01]  /*c4c0*/  @!P4 IMAD.WIDE R30, R162, 0x2, R4 ;  /* 0x00000002a21ec825 */ /* 0x000fe200078e0204 */
[----:B------:R0:W5:Y:S03]  /*c4d0*/  @!P4 LD.E.64 R60, desc[UR60][R32.64] ;  /* 0x0000003c203cc980 */ /* 0x000166000c101b00 */
[--C-:B------:R-:W-:Y:S01]  /*c4e0*/  @!P0 IMAD.X R11, R3, 0x1, R36.reuse, P6 ;  /* 0x00000001030b8824 */ /* 0x100fe200030e0624 */
[----:B------:R-:W-:Y:S01]  /*c4f0*/  @!P0 IADD3 R4, P6, R8, R35, RZ ;  /* 0x0000002308048210 */ /* 0x000fe20007fde0ff */
[C---:B------:R-:W-:Y:S01]  /*c500*/  @!P5 IMAD.SHL.U32 R7, R180.reuse, 0x2, RZ ;  /* 0x00000002b407d824 */ /* 0x040fe200078e00ff */
[----:B------:R0:W5:Y:S01]  /*c510*/  @!P4 LD.E.64 R58, desc[UR60][R30.64] ;  /* 0x0000003c1e3ac980 */ /* 0x000162000c101b00 */
[----:B------:R-:W-:Y:S02]  /*c520*/  @!P5 SHF.L.U64.HI R34, R180, 0x1, R71 ;  /* 0x00000001b422d819 */ /* 0x000fe40000010247 */
[----:B------:R-:W-:Y:S01]  /*c530*/  CS2R R56, SRZ ;  /* 0x0000000000387805 */ /* 0x000fe2000001ff00 */
[----:B------:R-:W-:Y:S01]  /*c540*/  @!P0 IMAD.X R5, R9, 0x1, R36, P6 ;  /* 0x0000000109058824 */ /* 0x000fe200030e0624 */
[----:B------:R-:W-:-:S02]  /*c550*/  @!P5 IADD3 R6, P4, R6, R7, RZ ;  /* 0x000000070606d210 */ /* 0x000fc40007f9e0ff */
[----:B------:R-:W-:Y:S02]  /*c560*/  CS2R R54, SRZ ;  /* 0x0000000000367805 */ /* 0x000fe4000001ff00 */
[----:B------:R-:W-:Y:S02]  /*c570*/  @!P5 IADD3 R8, P6, R8, R7, RZ ;  /* 0x000000070808d210 */ /* 0x000fe40007fde0ff */
        /* <DEDUP_REMOVED lines=8> */
[----:B------:R-:W-:Y:S01]  /*c600*/  @!P5 IMAD.X R7, R3, 0x1, R34, P4 ;  /* 0x000000010307d824 */ /* 0x000fe200020e0622 */
[----:B------:R-:W-:Y:S01]  /*c610*/  @!P5 IADD3.X R9, R9, R34, RZ, P6, !PT ;  /* 0x000000220909d210 */ /* 0x000fe200037fe4ff */
[----:B------:R0:W5:Y:S04]  /*c620*/  @!P3 LD.E.64 R56, desc[UR60][R28.64] ;  /* 0x0000003c1c38b980 */ /* 0x000168000c101b00 */
        /* <DEDUP_REMOVED lines=8> */
[----:B------:R0:W5:Y:S02]  /*c6b0*/  @!P5 LD.E.64 R38, desc[UR60][R8.64] ;  /* 0x0000003c0826d980 */ /* 0x000164000c101b00 */
.L_x_1695:
[----:B------:R-:W-:Y:S05]  /*c6c0*/  BSYNC B1 ;  /* 0x0000000000017941 */ /* 0x000fea0003800000 */
.L_x_1694:
[----:B---3-5:R-:W-:Y:S01]  /*c6d0*/  IMAD.MOV.U32 R3, RZ, RZ, R58 ;  /* 0x000000ffff037224 */ /* 0x028fe200078e003a */
[----:B------:R-:W-:Y:S01]  /*c6e0*/  UMOV UR4, 0xffffffff ;  /* 0xffffffff00047882 */ /* 0x000fe20000000000 */
[----:B0-----:R-:W-:Y:S01]  /*c6f0*/  IMAD.MOV.U32 R4, RZ, RZ, R59 ;  /* 0x000000ffff047224 */ /* 0x001fe200078e003b */
[----:B------:R-:W-:Y:S01]  /*c700*/  CS2R R30, SRZ ;  /* 0x00000000001e7805 */ /* 0x000fe2000001ff00 */
[----:B------:R-:W-:Y:S01]  /*c710*/  IMAD.MOV.U32 R5, RZ, RZ, R54 ;  /* 0x000000ffff057224 */ /* 0x000fe200078e0036 */
[----:B------:R-:W-:Y:S01]  /*c720*/  PRMT R88, R3, 0x7610, R88 ;  /* 0x0000761003587816 */ /* 0x000fe20000000058 */
[----:B----4-:R-:W-:Y:S01]  /*c730*/  IMAD.MOV.U32 R6, RZ, RZ, R55 ;  /* 0x000000ffff067224 */ /* 0x010fe200078e0037 */
[----:B------:R-:W-:Y:S01]  /*c740*/  PRMT R87, R87, 0x5410, R4 ;  /* 0x0000541057577816 */ /* 0x000fe20000000004 */
[----:B------:R-:W-:Y:S01]  /*c750*/  IMAD.MOV.U32 R3, RZ, RZ, R50 ;  /* 0x000000ffff037224 */ /* 0x000fe200078e0032 */
[----:B------:R-:W-:Y:S01]  /*c760*/  PRMT R82, R82, 0x5410, R5 ;  /* 0x0000541052527816 */ /* 0x000fe20000000005 */
[----:B------:R-:W-:Y:S01]  /*c770*/  IMAD.MOV.U32 R4, RZ, RZ, R51 ;  /* 0x000000ffff047224 */ /* 0x000fe200078e0033 */
[----:B------:R-:W-:Y:S01]  /*c780*/  PRMT R83, R6, 0x7610, R83 ;  /* 0x0000761006537816 */ /* 0x000fe20000000053 */
[----:B------:R-:W-:Y:S01]  /*c790*/  IMAD.MOV.U32 R5, RZ, RZ, R46 ;  /* 0x000000ffff057224 */ /* 0x000fe200078e002e */
[----:B------:R-:W-:-:S02]  /*c7a0*/  MOV R6, R47 ;  /* 0x0000002f00067202 */ /* 0x000fc40000000f00 */
[----:B------:R-:W-:Y:S01]  /*c7b0*/  PRMT R79, R4, 0x5410, R3 ;  /* 0x00005410044f7816 */ /* 0x000fe20000000003 */
[----:B------:R-:W-:Y:S01]  /*c7c0*/  IMAD.MOV.U32 R3, RZ, RZ, R42 ;  /* 0x000000ffff037224 */ /* 0x000fe200078e002a */
[----:B------:R-:W-:Y:S01]  /*c7d0*/  PRMT R74, R5, 0x5410, R6 ;  /* 0x00005410054a7816 */ /* 0x000fe20000000006 */
[----:B------:R-:W-:Y:S02]  /*c7e0*/  IMAD.MOV.U32 R4, RZ, RZ, R43 ;  /* 0x000000ffff047224 */ /* 0x000fe400078e002b */
[----:B------:R-:W-:Y:S02]  /*c7f0*/  IMAD.MOV.U32 R5, RZ, RZ, R38 ;  /* 0x000000ffff057224 */ /* 0x000fe400078e0026 */
[----:B------:R-:W-:Y:S01]  /*c800*/  IMAD.MOV.U32 R6, RZ, RZ, R39 ;  /* 0x000000ffff067224 */ /* 0x000fe200078e0027 */
[----:B------:R-:W-:Y:S01]  /*c810*/  PRMT R73, R4, 0x5410, R3 ;  /* 0x0000541004497816 */ /* 0x000fe20000000003 */
[----:B------:R-:W-:Y:S02]  /*c820*/  IMAD.MOV.U32 R3, RZ, RZ, R60 ;  /* 0x000000ffff037224 */ /* 0x000fe400078e003c */
[----:B------:R-:W-:Y:S01]  /*c830*/  IMAD.MOV.U32 R4, RZ, RZ, R61 ;  /* 0x000000ffff047224 */ /* 0x000fe200078e003d */
[----:B------:R-:W-:Y:S01]  /*c840*/  PRMT R66, R6, 0x5410, R5 ;  /* 0x0000541006427816 */ /* 0x000fe20000000005 */
[----:B------:R-:W-:Y:S01]  /*c850*/  IMAD.MOV.U32 R6, RZ, RZ, R57 ;  /* 0x000000ffff067224 */ /* 0x000fe200078e0039 */
[----:B------:R-:W-:-:S02]  /*c860*/  MOV R5, R56 ;  /* 0x0000003800057202 */ /* 0x000fc40000000f00 */
[----:B------:R-:W-:Y:S01]  /*c870*/  PRMT R88, R88, 0x5410, R3 ;  /* 0x0000541058587816 */ /* 0x000fe20000000003 */
[----:B------:R-:W-:Y:S01]  /*c880*/  IMAD.MOV.U32 R3, RZ, RZ, R52 ;  /* 0x000000ffff037224 */ /* 0x000fe200078e0034 */
        /* <DEDUP_REMOVED lines=12> */
[----:B------:R-:W-:-:S05]  /*c950*/  IMAD.MOV.U32 R6, RZ, RZ, R37 ;  /* 0x000000ffff067224 */ /* 0x000fca00078e0025 */
[----:B------:R-:W-:Y:S01]  /*c960*/  PRMT R64, R6, 0x5410, R5 ;  /* 0x0000541006407816 */ /* 0x000fe20000000005 */
[----:B------:R-:W-:Y:S06]  /*c970*/  BRA.DIV UR4, `(.L_x_1696) ;  /* 0x000001e204b07947 */ /* 0x000fec000b800000 */
[----:B--2---:R-:W0:Y:S04]  /*c980*/  SHFL.IDX PT, R62, R62, 0x1, 0x1c1f ;  /* 0x003c1f003e3e7f89 */ /* 0x004e2800000e0000 */
[----:B------:R-:W2:Y:S04]  /*c990*/  SHFL.IDX PT, R63, R63, 0x1, 0x1c1f ;  /* 0x003c1f003f3f7f89 */ /* 0x000ea800000e0000 */
[----:B------:R-:W3:Y:S04]  /*c9a0*/  SHFL.IDX PT, R0, R0, 0x1, 0x1c1f ;  /* 0x003c1f0000007f89 */ /* 0x000ee800000e0000 */
[----:B------:R-:W4:Y:S02]  /*c9b0*/  SHFL.IDX PT, R65, R65, 0x1, 0x1c1f ;  /* 0x003c1f0041417f89 */ /* 0x000f2400000e0000 */
.L_x_2035:
[----:B------:R-:W-:Y:S01]  /*c9c0*/  VIADD R4, R69, 0x40 ;  /* 0x0000004045047836 */ /* 0x000fe20000000000 */
[----:B------:R-:W-:Y:S01]  /*c9d0*/  LOP3.LUT R3, R185, 0x18, R18, 0xf8, !PT ;  /* 0x00000018b9037812 */ /* 0x000fe200078ef812 */
[----:B------:R-:W-:Y:S01]  /*c9e0*/  BSSY B1, `(.L_x_1697) ;  /* 0x0000055000017945 */ /* 0x000fe20003800000 */
[----:B------:R-:W-:Y:S02]  /*c9f0*/  LOP3.LUT P0, RZ, R228, 0x4, RZ, 0xc0, !PT ;  /* 0x00000004e4ff7812 */ /* 0x000fe4000780c0ff */
[----:B------:R-:W-:Y:S02]  /*ca00*/  CS2R R32, SRZ ;  /* 0x0000000000207805 */ /* 0x000fe4000001ff00 */
[----:B------:R-:W-:Y:S02]  /*ca10*/  ISETP.GE.AND P1, PT, R4, R67, PT ;  /* 0x000000430400720c */ /* 0x000fe40003f26270 */
[----:B------:R-:W-:Y:S02]  /*ca20*/  CS2R R26, SRZ ;  /* 0x00000000001a7805 */ /* 0x000fe4000001ff00 */
[----:B------:R-:W-:-:S02]  /*ca30*/  LOP3.LUT R4, R3, R186, RZ, 0x3c, !PT ;  /* 0x000000ba03047212 */ /* 0x000fc400078e3cff */
[----:B------:R-:W-:Y:S02]  /*ca40*/  CS2R R20, SRZ ;  /* 0x0000000000147805 */ /* 0x000fe4000001ff00 */
[----:B------:R-:W-:Y:S02]  /*ca50*/  CS2R R12, SRZ ;  /* 0x00000000000c7805 */ /* 0x000fe4000001ff00 */
[----:B------:R-:W-:Y:S02]  /*ca60*/  CS2R R8, SRZ ;  /* 0x0000000000087805 */ /* 0x000fe4000001ff00 */
[----:B------:R-:W-:Y:S01]  /*ca70*/  CS2R R40, SRZ ;  /* 0x0000000000287805 */ /* 0x000fe2000001ff00 */
[----:B------:R-:W-:Y:S01]  /*ca80*/  IMAD.IADD R3, R187, 0x1, R4 ;  /* 0x00000001bb037824 */ /* 0x000fe200078e0204 */
[----:B------:R-:W-:Y:S02]  /*ca90*/  CS2R R34, SRZ ;  /* 0x0000000000227805 */ /* 0x000fe4000001ff00 */
[----:B-1----:R-:W-:-:S02]  /*caa0*/  CS2R R28, SRZ ;  /* 0x00000000001c7805 */ /* 0x002fc4000001ff00 */
[----:B------:R-:W-:Y:S02]  /*cab0*/  CS2R R24, SRZ ;  /* 0x0000000000187805 */ /* 0x000fe4000001ff00 */
[----:B------:R-:W-:Y:S01]  /*cac0*/  CS2R R14, SRZ ;  /* 0x00000000000e7805 */ /* 0x000fe2000001ff00 */
[----:B------:R-:W-:Y:S01]  /*cad0*/  IMAD R3, R3, 0x2, R2 ;  /* 0x0000000203037824 */ /* 0x000fe200078e0202 */
        /* <DEDUP_REMOVED lines=8> */
[----:B------:R-:W-:-:S05]  /*cb60*/  ISETP.GE.AND P1, PT, R176, UR4, PT ;  /* 0x00000004b0007c0c */ /* 0x000fca000bf26270 */
[C---:B------:R-:W-:Y:S01]  /*cb70*/  @!P4 IMAD.SHL.U32 R24, R179.reuse, 0x2, RZ ;  /* 0x00000002b318c824 */ /* 0x040fe200078e00ff */
[----:B------:R-:W-:-:S03]  /*cb80*/  @!P4 SHF.L.U64.HI R5, R179, 0x1, R80 ;  /* 0x00000001b305c819 */ /* 0x000fc60000010250 */
[----:B------:R-:W-:Y:S02]  /*cb90*/  @!P3 SHF.L.U32 R14, R177, 0x1, RZ ;  /* 0x00000001b10eb819 */ /* 0x000fe400000006ff */
[----:B------:R-:W-:Y:S01]  /*cba0*/  @!P2 IMAD.SHL.U32 R10, R178, 0x2, RZ ;  /* 0x00000002b20aa824 */ /* 0x000fe200078e00ff */
[-C--:B--2---:R-:W-:Y:S01]  /*cbb0*/  @!P4 IADD3 R26, P5, R63, R24.reuse, RZ ;  /* 0x000000183f1ac210 */ /* 0x084fe20007fbe0ff */
[----:B------:R-:W-:Y:S01]  /*cbc0*/  @!P1 IMAD.SHL.U32 R4, R176, 0x2, RZ ;  /* 0x00000002b0049824 */ /* 0x000fe200078e00ff */
[----:B----4-:R-:W-:Y:S02]  /*cbd0*/  @!P4 IADD3 R24, P6, R65, R24, RZ ;  /* 0x000000184118c210 */ /* 0x010fe40007fde0ff */
[----:B------:R-:W-:Y:S01]  /*cbe0*/  @!P3 SHF.L.U64.HI R7, R177, 0x1, R76 ;  /* 0x00000001b107b819 */ /* 0x000fe2000001024c */
[--C-:B0-----:R-:W-:Y:S01]  /*cbf0*/  @!P4 IMAD.X R27, R62, 0x1, R5.reuse, P5 ;  /* 0x000000013e1bc824 */ /* 0x101fe200028e0605 */
[-C--:B------:R-:W-:Y:S01]  /*cc00*/  @!P3 IADD3 R20, P5, R63, R14.reuse, RZ ;  /* 0x0000000e3f14b210 */ /* 0x080fe20007fbe0ff */
[----:B---3--:R-:W-:Y:S01]  /*cc10*/  @!P4 IMAD.X R25, R0, 0x1, R5, P6 ;  /* 0x000000010019c824 */ /* 0x008fe200030e0605 */
[----:B------:R-:W-:-:S02]  /*cc20*/  @!P3 IADD3 R14, P6, R65, R14, RZ ;  /* 0x0000000e410eb210 */ /* 0x000fc40007fde0ff */
[----:B------:R-:W-:Y:S01]  /*cc30*/  @!P2 SHF.L.U64.HI R81, R178, 0x1, R81 ;  /* 0x00000001b251a819 */ /* 0x000fe20000010251 */
[--C-:B------:R-:W-:Y:S01]  /*cc40*/  @!P3 IMAD.X R21, R62, 0x1, R7.reuse, P5 ;  /* 0x000000013e15b824 */ /* 0x100fe200028e0607 */
[-C--:B------:R-:W-:Y:S01]  /*cc50*/  @!P2 IADD3 R12, P5, R63, R10.reuse, RZ ;  /* 0x0000000a3f0ca210 */ /* 0x080fe20007fbe0ff */
[----:B------:R-:W-:Y:S01]  /*cc60*/  @!P3 IMAD.X R15, R0, 0x1, R7, P6 ;  /* 0x00000001000fb824 */ /* 0x000fe200030e0607 */
[----:B------:R-:W-:Y:S02]  /*cc70*/  @!P1 SHF.L.U64.HI R77, R176, 0x1, R77 ;  /* 0x00000001b04d9819 */ /* 0x000fe4000001024d */
[----:B------:R-:W-:Y:S02]  /*cc80*/  @!P2 IADD3.X R13, R62, R81, RZ, P5, !PT ;  /* 0x000000513e0da210 */ /* 0x000fe40002ffe4ff */
[----:B------:R-:W-:Y:S02]  /*cc90*/  @!P2 IADD3 R10, P6, R65, R10, RZ ;  /* 0x0000000a410aa210 */ /* 0x000fe40007fde0ff */
[----:B------:R-:W-:-:S03]  /*cca0*/  @!P1 IADD3 R8, P5, R63, R4, RZ ;  /* 0x000000043f089210 */ /* 0x000fc60007fbe0ff */
[----:B------:R-:W-:Y:S01]  /*ccb0*/  @!P2 IMAD.X R11, R0, 0x1, R81, P6 ;  /* 0x00000001000ba824 */ /* 0x000fe200030e0651 */
[----:B------:R-:W-:Y:S01]  /*ccc0*/  ISETP.GE.AND P6, PT, R162, UR4, PT ;  /* 0x00000004a2007c0c */ /* 0x000fe2000bfc6270 */
[----:B------:R-:W-:Y:S01]  /*ccd0*/  @!P1 IMAD.X R9, R62, 0x1, R77, P5 ;  /* 0x000000013e099824 */ /* 0x000fe200028e064d */
[----:B------:R-:W-:-:S05]  /*cce0*/  @!P1 IADD3 R4, P5, R65, R4, RZ ;  /* 0x0000000441049210 */ /* 0x000fca0007fbe0ff */
[----:B------:R-:W-:Y:S01]  /*ccf0*/  @!P1 IMAD.X R5, R0, 0x1, R77, P5 ;  /* 0x0000000100059824 */ /* 0x000fe200028e064d */
[----:B------:R-:W-:-:S05]  /*cd00*/  ISETP.GE.AND P5, PT, R180, UR4, PT ;  /* 0x00000004b4007c0c */ /* 0x000fca000bfa6270 */
[----:B------:R-:W-:Y:S01]  /*cd10*/  @!P6 MOV R7, R0 ;  /* 0x000000000007e202 */ /* 0x000fe20000000f00 */
[----:B------:R-:W-:Y:S02]  /*cd20*/  @!P6 IMAD.MOV.U32 R28, RZ, RZ, R63 ;  /* 0x000000ffff1ce224 */ /* 0x000fe400078e003f */
[----:B------:R-:W-:Y:S02]  /*cd30*/  @!P6 IMAD.MOV.U32 R29, RZ, RZ, R62 ;  /* 0x000000ffff1de224 */ /* 0x000fe400078e003e */
[----:B------:R-:W-:Y:S02]  /*cd40*/  @!P6 IMAD.MOV.U32 R6, RZ, RZ, R65 ;  /* 0x000000ffff06e224 */ /* 0x000fe400078e0041 */
[----:B------:R-:W-:-:S04]  /*cd50*/  @!P6 IMAD.WIDE R28, R162, 0x2, R28 ;  /* 0x00000002a21ce825 */ /* 0x000fc800078e021c */
[----:B------:R-:W-:Y:S01]  /*cd60*/  @!P6 IMAD.WIDE R6, R162, 0x2, R6 ;  /* 0x00000002a206e825 */ /* 0x000fe200078e0206 */
[----:B------:R0:W5:Y:S03]  /*cd70*/  @!P6 LD.E.64 R40, desc[UR60][R28.64] ;  /* 0x0000003c1c28e980 */ /* 0x000166000c101b00 */
[C---:B------:R-:W-:Y:S01]  /*cd80*/  @!P5 IMAD.SHL.U32 R32, R180.reuse, 0x2, RZ ;  /* 0x00000002b420d824 */ /* 0x040fe200078e00ff */
[----:B------:R1:W5:Y:S01]  /*cd90*/  @!P6 LD.E.64 R30, desc[UR60][R6.64] ;  /* 0x0000003c061ee980 */ /* 0x000362000c101b00 */
[----:B------:R-:W-:Y:S02]  /*cda0*/  @!P5 SHF.L.U64.HI R71, R180, 0x1, R71 ;  /* 0x00000001b447d819 */ /* 0x000fe40000010247 */
[----:B------:R-:W-:Y:S02]  /*cdb0*/  CS2R R34, SRZ ;  /* 0x0000000000227805 */ /* 0x000fe4000001ff00 */
[----:B0-----:R-:W-:-:S04]  /*cdc0*/  CS2R R28, SRZ ;  /* 0x00000000001c7805 */ /* 0x001fc8000001ff00 */
[----:B------:R0:W5:Y:S01]  /*cdd0*/  @!P4 LD.E.64 R34, desc[UR60][R26.64] ;  /* 0x0000003c1a22c980 */ /* 0x000162000c101b00 */
[----:B-1----:R-:W-:-:S03]  /*cde0*/  @!P5 IADD3 R6, P6, R63, R32, RZ ;  /* 0x000000203f06d210 */ /* 0x002fc60007fde0ff */
[----:B------:R1:W5:Y:S02]  /*cdf0*/  @!P3 LD.E.64 R28, desc[UR60][R20.64] ;  /* 0x0000003c141cb980 */ /* 0x000364000c101b00 */
[--C-:B------:R-:W-:Y:S01]  /*ce00*/  @!P5 IMAD.X R7, R62, 0x1, R71.reuse, P6 ;  /* 0x000000013e07d824 */ /* 0x100fe200030e0647 */
[----:B------:R-:W-:Y:S02]  /*ce10*/  @!P5 IADD3 R62, P6, R65, R32, RZ ;  /* 0x00000020413ed210 */ /* 0x000fe40007fde0ff */
[----:B------:R-:W-:Y:S02]  /*ce20*/  CS2R R32, SRZ ;  /* 0x0000000000207805 */ /* 0x000fe4000001ff00 */
[----:B0-----:R-:W-:Y:S02]  /*ce30*/  CS2R R26, SRZ ;  /* 0x00000000001a7805 */ /* 0x001fe4000001ff00 */
[----:B-1----:R-:W-:Y:S02]  /*ce40*/  CS2R R20, SRZ ;  /* 0x0000000000147805 */ /* 0x002fe4000001ff00 */
[----:B------:R0:W5:Y:S04]  /*ce50*/  @!P4 LD.E.64 R32, desc[UR60][R24.64] ;  /* 0x0000003c1820c980 */ /* 0x000168000c101b00 */
[----:B------:R1:W5:Y:S01]  /*ce60*/  @!P3 LD.E.64 R26, desc[UR60][R14.64] ;  /* 0x0000003c0e1ab980 */ /* 0x000362000c101b00 */
[----:B------:R-:W-:-:S03]  /*ce70*/  @!P5 IMAD.X R63, R0, 0x1, R71, P6 ;  /* 0x00000001003fd824 */ /* 0x000fc600030e0647 */
[----:B------:R2:W5:Y:S01]  /*ce80*/  @!P2 LD.E.64 R20, desc[UR60][R10.64] ;  /* 0x0000003c0a14a980 */ /* 0x000562000c101b00 */
[----:B0-----:R-:W-:Y:S02]  /*ce90*/  CS2R R24, SRZ ;  /* 0x0000000000187805 */ /* 0x001fe4000001ff00 */
[----:B-1----:R-:W-:-:S04]  /*cea0*/  CS2R R14, SRZ ;  /* 0x00000000000e7805 */ /* 0x002fc8000001ff00 */
[----:B------:R0:W5:Y:S01]  /*ceb0*/  @!P2 LD.E.64 R24, desc[UR60][R12.64] ;  /* 0x0000003c0c18a980 */ /* 0x000162000c101b00 */
[----:B--2---:R-:W-:-:S03]  /*cec0*/  CS2R R10, SRZ ;  /* 0x00000000000a7805 */ /* 0x004fc6000001ff00 */
[----:B------:R1:W5:Y:S04]  /*ced0*/  @!P1 LD.E.64 R14, desc[UR60][R8.64] ;  /* 0x0000003c080e9980 */ /* 0x000368000c101b00 */
[----:B------:R2:W5:Y:S01]  /*cee0*/  @!P5 LD.E.64 R10, desc[UR60][R6.64] ;  /* 0x0000003c060ad980 */ /* 0x000562000c101b00 */
[----:B0-----:R-:W-:Y:S02]  /*cef0*/  CS2R R12, SRZ ;  /* 0x00000000000c7805 */ /* 0x001fe4000001ff00 */
[----:B-1----:R-:W-:-:S04]  /*cf00*/  CS2R R8, SRZ ;  /* 0x0000000000087805 */ /* 0x002fc8000001ff00 */
[----:B------:R2:W5:Y:S04]  /*cf10*/  @!P1 LD.E.64 R12, desc[UR60][R4.64] ;  /* 0x0000003c040c9980 */ /* 0x000568000c101b00 */
[----:B------:R2:W5:Y:S02]  /*cf20*/  @!P5 LD.E.64 R8, desc[UR60][R62.64] ;  /* 0x0000003c3e08d980 */ /* 0x000564000c101b00 */
.L_x_1698:
[----:B------:R-:W-:Y:S05]  /*cf30*/  BSYNC B1 ;  /* 0x0000000000017941 */ /* 0x000fea0003800000 */
.L_x_1697:
[----:B--2---:R-:W-:Y:S01]  /*cf40*/  LEA.HI R4, R209, R209, RZ, 0x1 ;  /* 0x000000d1d1047211 */ /* 0x004fe200078f08ff */
[----:B-----5:R-:W-:Y:S01]  /*cf50*/  IMAD.MOV.U32 R5, RZ, RZ, R30 ;  /* 0x000000ffff057224 */ /* 0x020fe200078e001e */
[----:B0-----:R-:W-:Y:S01]  /*cf60*/  MOV R62, R20 ;  /* 0x00000014003e7202 */ /* 0x001fe20000000f00 */
[C---:B------:R-:W-:Y:S01]  /*cf70*/  VIADD R6, R3.reuse, 0xc400 ;  /* 0x0000c40003067836 */ /* 0x040fe20000000000 */
[----:B------:R-:W-:Y:S01]  /*cf80*/  LOP3.LUT R4, R4, 0xfffffffe, RZ, 0xc0, !PT ;  /* 0xfffffffe04047812 */ /* 0x000fe200078ec0ff */
[----:B---3--:R-:W-:Y:S01]  /*cf90*/  VIADD R0, R3, 0xc440 ;  /* 0x0000c44003007836 */ /* 0x008fe20000000000 */
[----:B------:R-:W-:Y:S01]  /*cfa0*/  PRMT R85, R5, 0x7610, R85 ;  /* 0x0000761005557816 */ /* 0x000fe20000000055 */
[----:B------:R-:W-:Y:S01]  /*cfb0*/  IMAD.MOV.U32 R5, RZ, RZ, R31 ;  /* 0x000000ffff057224 */ /* 0x000fe200078e001f */
[----:B------:R-:W-:Y:S01]  /*cfc0*/  @P0 IADD3 R0, R6, -0x40, RZ ;  /* 0xffffffc006000810 */ /* 0x000fe20007ffe0ff */
[----:B------:R-:W-:Y:S01]  /*cfd0*/  IMAD.IADD R4, R209, 0x1, -R4 ;  /* 0x00000001d1047824 */ /* 0x000fe200078e0a04 */
[----:B------:R-:W-:Y:S01]  /*cfe0*/  PRMT R71, R71, 0x5410, R62 ;  /* 0x0000541047477816 */ /* 0x000fe2000000003e */
[----:B------:R-:W-:Y:S01]  /*cff0*/  IMAD.MOV.U32 R6, RZ, RZ, R32 ;  /* 0x000000ffff067224 */ /* 0x000fe200078e0020 */
[----:B------:R-:W-:Y:S01]  /*d000*/  PRMT R85, R85, 0x5410, R5 ;  /* 0x0000541055557816 */ /* 0x000fe20000000005 */
[----:B------:R-:W-:Y:S01]  /*d010*/  IMAD.MOV.U32 R7, RZ, RZ, R33 ;  /* 0x000000ffff077224 */ /* 0x000fe200078e0021 */
[----:B------:R-:W-:Y:S01]  /*d020*/  SHF.L.U32 R5, R4, 0x1f, RZ ;  /* 0x0000001f04057819 */ /* 0x000fe200000006ff */
[----:B------:R-:W-:Y:S01]  /*d030*/  IMAD.MOV.U32 R4, RZ, RZ, R21 ;  /* 0x000000ffff047224 */ /* 0x000fe200078e0015 */
[----:B------:R-:W-:Y:S01]  /*d040*/  VIADDMNMX R67, R67, -R188, 0x80, PT ;  /* 0x0000008043437446 */ /* 0x000fe200038009bc */
[----:B------:R-:W-:Y:S01]  /*d050*/  IMAD.MOV.U32 R62, RZ, RZ, R8 ;  /* 0x000000ffff3e7224 */ /* 0x000fe200078e0008 */
[----:B------:R-:W0:Y:S01]  /*d060*/  SYNCS.PHASECHK.TRANS64.TRYWAIT P0, [R2+URZ+0x2a800], R5 ;  /* 0x02a80005020075a7 */ /* 0x000e22000800017f */
[----:B------:R-:W-:Y:S01]  /*d070*/  PRMT R81, R6, 0x5410, R7 ;  /* 0x0000541006517816 */ /* 0x000fe20000000007 */
[----:B------:R-:W-:Y:S01]  /*d080*/  IMAD.MOV.U32 R6, RZ, RZ, R26 ;  /* 0x000000ffff067224 */ /* 0x000fe200078e001a */
[----:B------:R-:W-:Y:S01]  /*d090*/  PRMT R71, R4, 0x7610, R71 ;  /* 0x0000761004477816 */ /* 0x000fe20000000047 */
[----:B------:R-:W-:Y:S01]  /*d0a0*/  IMAD.MOV.U32 R7, RZ, RZ, R27 ;  /* 0x000000ffff077224 */ /* 0x000fe200078e001b */
[----:B------:R-:W-:Y:S01]  /*d0b0*/  BSSY B1, `(.L_x_1699) ;  /* 0x000001b000017945 */ /* 0x000fe20003800000 */
[----:B------:R-:W-:Y:S01]  /*d0c0*/  IMAD.MOV.U32 R4, RZ, RZ, R9 ;  /* 0x000000ffff047224 */ /* 0x000fe200078e0009 */
[----:B------:R-:W-:Y:S01]  /*d0d0*/  ISETP.GE.AND P1, PT, R174, R67, PT ;  /* 0x00000043ae00720c */ /* 0x000fe20003f26270 */
[----:B------:R-:W-:Y:S01]  /*d0e0*/  IMAD.MOV.U32 R63, RZ, RZ, R34 ;  /* 0x000000ffff3f7224 */ /* 0x000fe200078e0022 */
[----:B------:R-:W-:Y:S01]  /*d0f0*/  PRMT R77, R7, 0x5410, R6 ;  /* 0x00005410074d7816 */ /* 0x000fe20000000006 */
[----:B------:R-:W-:Y:S01]  /*d100*/  IMAD.MOV.U32 R6, RZ, RZ, R12 ;  /* 0x000000ffff067224 */ /* 0x000fe200078e000c */
[----:B------:R-:W-:Y:S01]  /*d110*/  PRMT R62, R62, 0x5410, R4 ;  /* 0x000054103e3e7816 */ /* 0x000fe20000000004 */
[----:B------:R-:W-:Y:S01]  /*d120*/  IMAD.MOV.U32 R7, RZ, RZ, R13 ;  /* 0x000000ffff077224 */ /* 0x000fe200078e000d */
[----:B------:R-:W-:Y:S01]  /*d130*/  PRMT R82, R63, 0x7610, R82 ;  /* 0x000076103f527816 */ /* 0x000fe20000000052 */
[----:B------:R-:W-:-:S02]  /*d140*/  IMAD.MOV.U32 R4, RZ, RZ, R35 ;  /* 0x000000ffff047224 */ /* 0x000fc400078e0023 */
[----:B------:R-:W-:Y:S01]  /*d150*/  IMAD.MOV.U32 R63, RZ, RZ, R15 ;  /* 0x000000ffff3f7224 */ /* 0x000fe200078e000f */
[----:B----4-:R-:W-:Y:S01]  /*d160*/  PRMT R65, R6, 0x5410, R7 ;  /* 0x0000541006417816 */ /* 0x010fe20000000007 */
[----:B------:R-:W-:Y:S01]  /*d170*/  IMAD.MOV.U32 R6, RZ, RZ, R40 ;  /* 0x000000ffff067224 */ /* 0x000fe200078e0028 */
[----:B------:R-:W-:Y:S02]  /*d180*/  MOV R7, R41 ;  /* 0x0000002900077202 */ /* 0x000fe40000000f00 */
[----:B------:R-:W-:Y:S01]  /*d190*/  PRMT R84, R84, 0x5410, R4 ;  /* 0x0000541054547816 */ /* 0x000fe20000000004 */
[----:B------:R-:W-:Y:S01]  /*d1a0*/  IMAD.MOV.U32 R4, RZ, RZ, R24 ;  /* 0x000000ffff047224 */ /* 0x000fe200078e0018 */
        /* <DEDUP_REMOVED lines=9> */
[----:B------:R-:W-:Y:S01]  /*d240*/  IMAD.MOV.U32 R6, RZ, RZ, R11 ;  /* 0x000000ffff067224 */ /* 0x000fe200078e000b */
[----:B0-----:R-:W-:Y:S06]  /*d250*/  @!P0 BRA `(.L_x_1700) ;  /* 0x000001d800ec8947 */ /* 0x001fec0003800000 */
.L_x_2036:
[----:B------:R-:W-:Y:S05]  /*d260*/  BSYNC B1 ;  /* 0x0000000000017941 */ /* 0x000fea0003800000 */
.L_x_1699:
[----:B------:R-:W-:Y:S01]  /*d270*/  BSSY B1, `(.L_x_1701) ;  /* 0x0000116000017945 */ /* 0x000fe20003800000 */
[----:B------:R-:W-:-:S03]  /*d280*/  PRMT R63, R4, 0x5410, R6 ;  /* 0x00005410043f7816 */ /* 0x000fc60000000006 */
[----:B------:R-:W-:Y:S05]  /*d290*/  @P1 BRA `(.L_x_1702) ;  /* 0x00000010004c1947 */ /* 0x000fea0003800000 */
[----:B0-----:R-:W0:Y:S01]  /*d2a0*/  LDC R5, c[0x0][0x3f4] ;  /* 0x0000fd00ff057b82 */ /* 0x001e220000000800 */
        /* <DEDUP_REMOVED lines=9> */
[----:B------:R-:W-:Y:S01]  /*d340*/  SHF.R.U32.HI R92, RZ, 0x10, R61 ;  /* 0x00000010ff5c7819 */ /* 0x000fe2000001163d */
[----:B------:R-:W-:Y:S01]  /*d350*/  HADD2.F32 R93, -RZ, R88.H1_H1 ;  /* 0x30000058ff5d7230 */ /* 0x000fe20000004100 */
[--C-:B------:R-:W-:Y:S02]  /*d360*/  SHF.R.U32.HI R94, RZ, 0x10, R59.reuse ;  /* 0x00000010ff5e7819 */ /* 0x100fe4000001163b */
[----:B------:R-:W-:Y:S01]  /*d370*/  SHF.R.U64 R58, R58, 0x10, R59 ;  /* 0x000000103a3a7819 */ /* 0x000fe2000000123b */
[----:B------:R-:W-:Y:S01]  /*d380*/  HADD2.F32 R92, -RZ, R92.H0_H0 ;  /* 0x2000005cff5c7230 */ /* 0x000fe20000004100 */
[----:B------:R-:W-:Y:S01]  /*d390*/  SHF.R.U64 R60, R60, 0x10, R61 ;  /* 0x000000103c3c7819 */ /* 0x000fe2000000123d */
[----:B------:R-:W-:Y:S02]  /*d3a0*/  HADD2.F32 R94, -RZ, R94.H0_H0 ;  /* 0x2000005eff5e7230 */ /* 0x000fe40000004100 */
[----:B------:R-:W-:-:S02]  /*d3b0*/  HADD2.F32 R59, -RZ, R88.H0_H0 ;  /* 0x20000058ff3b7230 */ /* 0x000fc40000004100 */
[--C-:B0-----:R-:W-:Y:S02]  /*d3c0*/  HADD2.F32 R91, -RZ, R7.reuse.H1_H1 ;  /* 0x30000007ff5b7230 */ /* 0x101fe40000004100 */
[----:B------:R-:W-:Y:S02]  /*d3d0*/  HADD2.F32 R89, -RZ, R7.H0_H0 ;  /* 0x20000007ff597230 */ /* 0x000fe40000004100 */
[--C-:B------:R-:W-:Y:S02]  /*d3e0*/  HADD2.F32 R90, -RZ, R4.reuse.H1_H1 ;  /* 0x30000004ff5a7230 */ /* 0x100fe40000004100 */
[C---:B------:R-:W-:Y:S01]  /*d3f0*/  FMUL.FTZ R95, R91.reuse, R92 ;  /* 0x0000005c5b5f7220 */ /* 0x040fe20000410000 */
[----:B------:R-:W-:Y:S01]  /*d400*/  FMUL.FTZ R96, R91, R94 ;  /* 0x0000005e5b607220 */ /* 0x000fe20000410000 */
[----:B------:R-:W-:Y:S02]  /*d410*/  HADD2.F32 R88, -RZ, R4.H0_H0 ;  /* 0x20000004ff587230 */ /* 0x000fe40000004100 */
[----:B------:R-:W-:-:S02]  /*d420*/  HADD2.F32 R7, -RZ, R6.H0_H0 ;  /* 0x20000006ff077230 */ /* 0x000fc40000004100 */
[C---:B------:R-:W-:Y:S01]  /*d430*/  FFMA.FTZ R94, R89.reuse, R94, R95 ;  /* 0x0000005e595e7223 */ /* 0x040fe2000001005f */
[----:B------:R-:W-:Y:S02]  /*d440*/  HADD2.F32 R61, -RZ, R6.H1_H1 ;  /* 0x30000006ff3d7230 */ /* 0x000fe40000004100 */
[C---:B------:R-:W-:Y:S01]  /*d450*/  FMUL.FTZ R91, R90.reuse, R59 ;  /* 0x0000003b5a5b7220 */ /* 0x040fe20000410000 */
[--C-:B------:R-:W-:Y:S02]  /*d460*/  HADD2.F32 R4, -RZ, R5.reuse.H0_H0 ;  /* 0x20000005ff047230 */ /* 0x100fe40000004100 */
[----:B------:R-:W-:Y:S01]  /*d470*/  FMUL.FTZ R95, R90, R93 ;  /* 0x0000005d5a5f7220 */ /* 0x000fe20000410000 */
[----:B------:R-:W-:Y:S02]  /*d480*/  HADD2.F32 R6, -RZ, R5.H1_H1 ;  /* 0x30000005ff067230 */ /* 0x000fe40000004100 */
[----:B------:R-:W-:Y:S01]  /*d490*/  FFMA.FTZ R5, R89, R92, -R96 ;  /* 0x0000005c59057223 */ /* 0x000fe20000010860 */
[----:B------:R-:W-:-:S02]  /*d4a0*/  HADD2.F32 R92, -RZ, R87.H1_H1 ;  /* 0x30000057ff5c7230 */ /* 0x000fc40000004100 */
[C---:B------:R-:W-:Y:S01]  /*d4b0*/  FFMA.FTZ R91, R88.reuse, R93, -R91 ;  /* 0x0000005d585b7223 */ /* 0x040fe2000001085b */
[----:B------:R-:W-:Y:S02]  /*d4c0*/  HADD2.F32 R90, -RZ, R87.H0_H0 ;  /* 0x20000057ff5a7230 */ /* 0x000fe40000004100 */
[----:B------:R-:W-:Y:S01]  /*d4d0*/  FFMA.FTZ R88, R88, R59, R95 ;  /* 0x0000003b58587223 */ /* 0x000fe2000001005f */
[----:B------:R-:W-:Y:S02]  /*d4e0*/  HADD2.F32 R89, -RZ, R58.H0_H0 ;  /* 0x2000003aff597230 */ /* 0x000fe40000004100 */
[C---:B------:R-:W-:Y:S01]  /*d4f0*/  FMUL.FTZ R58, R61.reuse, R92 ;  /* 0x0000005c3d3a7220 */ /* 0x040fe20000410000 */
[----:B------:R-:W-:Y:S02]  /*d500*/  HADD2.F32 R87, -RZ, R60.H0_H0 ;  /* 0x2000003cff577230 */ /* 0x000fe40000004100 */
[-C--:B------:R-:W-:Y:S01]  /*d510*/  FMUL.FTZ R61, R61, R90.reuse ;  /* 0x0000005a3d3d7220 */ /* 0x080fe20000410000 */
[C---:B------:R-:W-:Y:S01]  /*d520*/  FMUL.FTZ R59, R6.reuse, R89 ;  /* 0x00000059063b7220 */ /* 0x040fe20000410000 */
[C---:B------:R-:W-:Y:S01]  /*d530*/  FFMA.FTZ R90, R7.reuse, R90, -R58 ;  /* 0x0000005a075a7223 */ /* 0x040fe2000001083a */
[-C--:B------:R-:W-:Y:S01]  /*d540*/  FMUL.FTZ R6, R6, R87.reuse ;  /* 0x0000005706067220 */ /* 0x080fe20000410000 */
[----:B------:R-:W-:Y:S01]  /*d550*/  FFMA.FTZ R61, R7, R92, R61 ;  /* 0x0000005c073d7223 */ /* 0x000fe2000001003d */
[----:B------:R-:W-:Y:S01]  /*d560*/  FFMA.FTZ R59, R4, R87, -R59 ;  /* 0x00000057043b7223 */ /* 0x000fe2000001083b */
[----:B------:R-:W-:Y:S01]  /*d570*/  F2FP.F16.F32.PACK_AB R7, R94, R5 ;  /* 0x000000055e07723e */ /* 0x000fe200000000ff */
[----:B------:R-:W-:Y:S01]  /*d580*/  FFMA.FTZ R58, R4, R89, R6 ;  /* 0x00000059043a7223 */ /* 0x000fe20000010006 */
[----:B------:R-:W-:-:S02]  /*d590*/  F2FP.F16.F32.PACK_AB R4, R88, R91 ;  /* 0x0000005b5804723e */ /* 0x000fc400000000ff */
[----:B------:R-:W-:Y:S02]  /*d5a0*/  F2FP.F16.F32.PACK_AB R6, R61, R90 ;  /* 0x0000005a3d06723e */ /* 0x000fe400000000ff */
[----:B------:R-:W-:-:S05]  /*d5b0*/  F2FP.F16.F32.PACK_AB R5, R58, R59 ;  /* 0x0000003b3a05723e */ /* 0x000fca00000000ff */
[----:B------:R0:W-:Y:S02]  /*d5c0*/  STS.128 [R3+0xc400], R4 ;  /* 0x00c4000403007388 */ /* 0x0001e40000000c00 */
.L_x_1704:
[----:B------:R-:W-:Y:S05]  /*d5d0*/  BSYNC B2 ;  /* 0x0000000000027941 */ /* 0x000fea0003800000 */
.L_x_1703:
[----:B------:R-:W-:Y:S04]  /*d5e0*/  BSSY B2, `(.L_x_1705) ;  /* 0x000002c000027945 */ /* 0x000fe80003800000 */
[----:B------:R-:W-:Y:S05]  /*d5f0*/  @P1 BRA `(.L_x_1706) ;  /* 0x0000000000a81947 */ /* 0x000fea0003800000 */
[----:B0-----:R-:W0:Y:S01]  /*d600*/  LDS.128 R4, [R0] ;  /* 0x0000000000047984 */ /* 0x001e220000000c00 */
[----:B------:R-:W-:Y:S01]  /*d610*/  SHF.R.U32.HI R59, RZ, 0x10, R57 ;  /* 0x00000010ff3b7819 */ /* 0x000fe20000011639 */
[----:B------:R-:W-:Y:S01]  /*d620*/  HADD2.F32 R58, -RZ, R83.H1_H1 ;  /* 0x30000053ff3a7230 */ /* 0x000fe20000004100 */
[----:B------:R-:W-:Y:S01]  /*d630*/  SHF.R.U32.HI R61, RZ, 0x10, R55 ;  /* 0x00000010ff3d7819 */ /* 0x000fe20000011637 */
[----:B------:R-:W-:Y:S01]  /*d640*/  HADD2.F32 R60, -RZ, R82.H1_H1 ;  /* 0x30000052ff3c7230 */ /* 0x000fe20000004100 */
[----:B------:R-:W-:Y:S01]  /*d650*/  SHF.R.U64 R91, R56, 0x10, R57 ;  /* 0x00000010385b7819 */ /* 0x000fe20000001239 */
[----:B------:R-:W-:Y:S01]  /*d660*/  HADD2.F32 R59, -RZ, R59.H0_H0 ;  /* 0x2000003bff3b7230 */ /* 0x000fe20000004100 */
[----:B------:R-:W-:Y:S01]  /*d670*/  SHF.R.U64 R89, R54, 0x10, R55 ;  /* 0x0000001036597819 */ /* 0x000fe20000001237 */
[----:B------:R-:W-:Y:S02]  /*d680*/  HADD2.F32 R61, -RZ, R61.H0_H0 ;  /* 0x2000003dff3d7230 */ /* 0x000fe40000004100 */
[----:B------:R-:W-:-:S02]  /*d690*/  HADD2.F32 R83, -RZ, R83.H0_H0 ;  /* 0x20000053ff537230 */ /* 0x000fc40000004100 */
[--C-:B0-----:R-:W-:Y:S02]  /*d6a0*/  HADD2.F32 R57, -RZ, R7.reuse.H1_H1 ;  /* 0x30000007ff397230 */ /* 0x101fe40000004100 */
[----:B------:R-:W-:Y:S02]  /*d6b0*/  HADD2.F32 R56, -RZ, R7.H0_H0 ;  /* 0x20000007ff387230 */ /* 0x000fe40000004100 */
[--C-:B------:R-:W-:Y:S02]  /*d6c0*/  HADD2.F32 R7, -RZ, R4.reuse.H0_H0 ;  /* 0x20000004ff077230 */ /* 0x100fe40000004100 */
[C---:B------:R-:W-:Y:S01]  /*d6d0*/  FMUL.FTZ R90, R57.reuse, R59 ;  /* 0x0000003b395a7220 */ /* 0x040fe20000410000 */
[----:B------:R-:W-:Y:S02]  /*d6e0*/  HADD2.F32 R4, -RZ, R4.H1_H1 ;  /* 0x30000004ff047230 */ /* 0x000fe40000004100 */
[----:B------:R-:W-:Y:S01]  /*d6f0*/  FMUL.FTZ R87, R57, R61 ;  /* 0x0000003d39577220 */ /* 0x000fe20000410000 */
[----:B------:R-:W-:-:S02]  /*d700*/  HADD2.F32 R54, -RZ, R6.H0_H0 ;  /* 0x20000006ff367230 */ /* 0x000fc40000004100 */
[----:B------:R-:W-:Y:S01]  /*d710*/  FFMA.FTZ R92, R56, R61, R90 ;  /* 0x0000003d385c7223 */ /* 0x000fe2000001005a */
[----:B------:R-:W-:Y:S02]  /*d720*/  HADD2.F32 R55, -RZ, R6.H1_H1 ;  /* 0x30000006ff377230 */ /* 0x000fe40000004100 */
[----:B------:R-:W-:Y:S01]  /*d730*/  FMUL.FTZ R88, R4, R60 ;  /* 0x0000003c04587220 */ /* 0x000fe20000410000 */
[--C-:B------:R-:W-:Y:S02]  /*d740*/  HADD2.F32 R6, -RZ, R5.reuse.H0_H0 ;  /* 0x20000005ff067230 */ /* 0x100fe40000004100 */
[----:B------:R-:W-:Y:S01]  /*d750*/  FFMA.FTZ R87, R56, R59, -R87 ;  /* 0x0000003b38577223 */ /* 0x000fe20000010857 */
[-C--:B------:R-:W-:Y:S01]  /*d760*/  FMUL.FTZ R90, R4, R58.reuse ;  /* 0x0000003a045a7220 */ /* 0x080fe20000410000 */
[----:B------:R-:W-:Y:S02]  /*d770*/  HADD2.F32 R5, -RZ, R5.H1_H1 ;  /* 0x30000005ff057230 */ /* 0x000fe40000004100 */
[----:B------:R-:W-:Y:S01]  /*d780*/  FFMA.FTZ R88, R7, R58, -R88 ;  /* 0x0000003a07587223 */ /* 0x000fe20000010858 */
[----:B------:R-:W-:-:S02]  /*d790*/  HADD2.F32 R56, -RZ, R84.H0_H0 ;  /* 0x20000054ff387230 */ /* 0x000fc40000004100 */
        /* <DEDUP_REMOVED lines=15> */
[----:B------:R1:W-:Y:S02]  /*d890*/  STS.128 [R0], R4 ;  /* 0x0000000400007388 */ /* 0x0003e40000000c00 */
.L_x_1706:
[----:B------:R-:W-:Y:S05]  /*d8a0*/  BSYNC B2 ;  /* 0x0000000000027941 */ /* 0x000fea0003800000 */
.L_x_1705:
[----:B------:R-:W-:Y:S04]  /*d8b0*/  BSSY B2, `(.L_x_1707) ;  /* 0x000002c000027945 */ /* 0x000fe80003800000 */
[----:B------:R-:W-:Y:S05]  /*d8c0*/  @P2 BRA `(.L_x_1708) ;  /* 0x0000000000a82947 */ /* 0x000fea0003800000 */
[----:B01----:R-:W0:Y:S01]  /*d8d0*/  LDS.128 R4, [R3+0x10400] ;  /* 0x0104000003047984 */ /* 0x003e220000000c00 */
        /* <DEDUP_REMOVED lines=9> */
[----:B------:R-:W-:Y:S02]  /*d970*/  HADD2.F32 R78, -RZ, R78.H0_H0 ;  /* 0x2000004eff4e7230 */ /* 0x000fe40000004100 */
        /* <DEDUP_REMOVED lines=18> */
[CC--:B------:R-:W-:Y:S01]  /*daa0*/  FMUL.FTZ R55, R51.reuse, R79.reuse ;  /* 0x0000004f33377220 */ /* 0x0c0fe20000410000 */
[----:B------:R-:W-:Y:S01]  /*dab0*/  FMUL.FTZ R54, R51, R78 ;  /* 0x0000004e33367220 */ /* 0x000fe20000410000 */
[C---:B------:R-:W-:Y:S01]  /*dac0*/  FMUL.FTZ R7, R5.reuse, R52 ;  /* 0x0000003405077220 */ /* 0x040fe20000410000 */
[----:B------:R-:W-:Y:S01]  /*dad0*/  FMUL.FTZ R51, R5, R4 ;  /* 0x0000000405337220 */ /* 0x000fe20000410000 */
[C---:B------:R-:W-:Y:S01]  /*dae0*/  FFMA.FTZ R55, R50.reuse, R78, -R55 ;  /* 0x0000004e32377223 */ /* 0x040fe20000010837 */
[----:B------:R-:W-:Y:S01]  /*daf0*/  FFMA.FTZ R54, R50, R79, R54 ;  /* 0x0000004f32367223 */ /* 0x000fe20000010036 */
[C---:B------:R-:W-:Y:S01]  /*db00*/  FFMA.FTZ R5, R6.reuse, R4, -R7 ;  /* 0x0000000406057223 */ /* 0x040fe20000010807 */
[----:B------:R-:W-:Y:S01]  /*db10*/  FFMA.FTZ R52, R6, R52, R51 ;  /* 0x0000003406347223 */ /* 0x000fe20000010033 */
[----:B------:R-:W-:-:S02]  /*db20*/  F2FP.F16.F32.PACK_AB R7, R88, R59 ;  /* 0x0000003b5807723e */ /* 0x000fc400000000ff */
[----:B------:R-:W-:Y:S02]  /*db30*/  F2FP.F16.F32.PACK_AB R6, R54, R55 ;  /* 0x000000373606723e */ /* 0x000fe400000000ff */
[----:B------:R-:W-:Y:S02]  /*db40*/  F2FP.F16.F32.PACK_AB R4, R53, R58 ;  /* 0x0000003a3504723e */ /* 0x000fe400000000ff */
[----:B------:R-:W-:-:S05]  /*db50*/  F2FP.F16.F32.PACK_AB R5, R52, R5 ;  /* 0x000000053405723e */ /* 0x000fca00000000ff */
[----:B------:R2:W-:Y:S02]  /*db60*/  STS.128 [R3+0x10400], R4 ;  /* 0x0104000403007388 */ /* 0x0005e40000000c00 */
.L_x_1708:
[----:B------:R-:W-:Y:S05]  /*db70*/  BSYNC B2 ;  /* 0x0000000000027941 */ /* 0x000fea0003800000 */
.L_x_1707:
[----:B------:R-:W-:Y:S04]  /*db80*/  BSSY B2, `(.L_x_1709) ;  /* 0x000002c000027945 */ /* 0x000fe80003800000 */
[----:B------:R-:W-:Y:S05]  /*db90*/  @P3 BRA `(.L_x_1710) ;  /* 0x0000000000a83947 */ /* 0x000fea0003800000 */
[----:B012---:R-:W0:Y:S01]  /*dba0*/  LDS.128 R4, [R0+0x4000] ;  /* 0x0040000000047984 */ /* 0x007e220000000c00 */
[----:B------:R-:W-:Y:S01]  /*dbb0*/  SHF.R.U32.HI R51, RZ, 0x10, R49 ;  /* 0x00000010ff337819 */ /* 0x000fe20000011631 */
[----:B------:R-:W-:Y:S01]  /*dbc0*/  HADD2.F32 R50, -RZ, R75.H0_H0 ;  /* 0x2000004bff327230 */ /* 0x000fe20000004100 */
[----:B------:R-:W-:Y:S01]  /*dbd0*/  SHF.R.U32.HI R53, RZ, 0x10, R47 ;  /* 0x00000010ff357819 */ /* 0x000fe2000001162f */
[--C-:B------:R-:W-:Y:S01]  /*dbe0*/  HADD2.F32 R52, -RZ, R74.reuse.H0_H0 ;  /* 0x2000004aff347230 */ /* 0x100fe20000004100 */
[----:B------:R-:W-:Y:S01]  /*dbf0*/  SHF.R.U64 R59, R48, 0x10, R49 ;  /* 0x00000010303b7819 */ /* 0x000fe20000001231 */
[----:B------:R-:W-:Y:S01]  /*dc00*/  HADD2.F32 R51, -RZ, R51.H0_H0 ;  /* 0x20000033ff337230 */ /* 0x000fe20000004100 */
[----:B------:R-:W-:Y:S01]  /*dc10*/  SHF.R.U64 R57, R46, 0x10, R47 ;  /* 0x000000102e397819 */ /* 0x000fe2000000122f */
[----:B------:R-:W-:Y:S02]  /*dc20*/  HADD2.F32 R53, -RZ, R53.H0_H0 ;  /* 0x20000035ff357230 */ /* 0x000fe40000004100 */
[----:B------:R-:W-:-:S02]  /*dc30*/  HADD2.F32 R74, -RZ, R74.H1_H1 ;  /* 0x3000004aff4a7230 */ /* 0x000fc40000004100 */
[----:B------:R-:W-:Y:S02]  /*dc40*/  HADD2.F32 R75, -RZ, R75.H1_H1 ;  /* 0x3000004bff4b7230 */ /* 0x000fe40000004100 */
        /* <DEDUP_REMOVED lines=19> */
[-C--:B------:R-:W-:Y:S01]  /*dd80*/  FMUL.FTZ R53, R47, R75.reuse ;  /* 0x0000004b2f357220 */ /* 0x080fe20000410000 */
        /* <DEDUP_REMOVED lines=11> */
.L_x_1710:
[----:B------:R-:W-:Y:S05]  /*de40*/  BSYNC B2 ;  /* 0x0000000000027941 */ /* 0x000fea0003800000 */
.L_x_1709:
[----:B------:R-:W-:Y:S04]  /*de50*/  BSSY B2, `(.L_x_1711) ;  /* 0x000002c000027945 */ /* 0x000fe80003800000 */
[----:B------:R-:W-:Y:S05]  /*de60*/  @P4 BRA `(.L_x_1712) ;  /* 0x0000000000a84947 */ /* 0x000fea0003800000 */
[----:B0123--:R-:W0:Y:S01]  /*de70*/  LDS.128 R4, [R3+0x14400] ;  /* 0x0144000003047984 */ /* 0x00fe220000000c00 */
        /* <DEDUP_REMOVED lines=41> */
.L_x_1712:
[----:B------:R-:W-:Y:S05]  /*e110*/  BSYNC B2 ;  /* 0x0000000000027941 */ /* 0x000fea0003800000 */
.L_x_1711:
[----:B------:R-:W-:Y:S05]  /*e120*/  @P5 BRA `(.L_x_1702) ;  /* 0x0000000000a85947 */ /* 0x000fea0003800000 */
[----:B01234-:R-:W0:Y:S01]  /*e130*/  LDS.128 R4, [R0+0x8000] ;  /* 0x0080000000047984 */ /* 0x01fe220000000c00 */
[----:B------:R-:W-:Y:S01]  /*e140*/  SHF.R.U32.HI R43, RZ, 0x10, R37 ;  /* 0x00000010ff2b7819 */ /* 0x000fe20000011625 */
[----:B------:R-:W-:Y:S01]  /*e150*/  HADD2.F32 R42, -RZ, R64.H1_H1 ;  /* 0x30000040ff2a7230 */ /* 0x000fe20000004100 */
[--C-:B------:R-:W-:Y:S01]  /*e160*/  SHF.R.U32.HI R45, RZ, 0x10, R39.reuse ;  /* 0x00000010ff2d7819 */ /* 0x100fe20000011627 */
[--C-:B------:R-:W-:Y:S01]  /*e170*/  HADD2.F32 R44, -RZ, R66.reuse.H1_H1 ;  /* 0x30000042ff2c7230 */ /* 0x100fe20000004100 */
        /* <DEDUP_REMOVED lines=37> */
.L_x_1702:
[----:B------:R-:W-:Y:S05]  /*e3d0*/  BSYNC B1 ;  /* 0x0000000000017941 */ /* 0x000fea0003800000 */
.L_x_1701:
        /* <DEDUP_REMOVED lines=13> */
[--C-:B------:R-:W-:Y:S01]  /*e4b0*/  SHF.R.U64 R47, R40, 0x10, R41.reuse ;  /* 0x00000010282f7819 */ /* 0x100fe20000001229 */
[----:B------:R-:W-:Y:S01]  /*e4c0*/  HADD2.F32 R38, -RZ, R86.H0_H0 ;  /* 0x20000056ff267230 */ /* 0x000fe20000004100 */
[----:B------:R-:W-:Y:S01]  /*e4d0*/  SHF.R.U32.HI R39, RZ, 0x10, R41 ;  /* 0x00000010ff277819 */ /* 0x000fe20000011629 */
[--C-:B------:R-:W-:Y:S01]  /*e4e0*/  HADD2.F32 R40, -RZ, R85.reuse.H0_H0 ;  /* 0x20000055ff287230 */ /* 0x100fe20000004100 */
[--C-:B------:R-:W-:Y:S01]  /*e4f0*/  SHF.R.U32.HI R41, RZ, 0x10, R31.reuse ;  /* 0x00000010ff297819 */ /* 0x100fe2000001161f */
[----:B------:R-:W-:Y:S01]  /*e500*/  HADD2.F32 R85, -RZ, R85.H1_H1 ;  /* 0x30000055ff557230 */ /* 0x000fe20000004100 */
[----:B------:R-:W-:Y:S01]  /*e510*/  SHF.R.U64 R45, R30, 0x10, R31 ;  /* 0x000000101e2d7819 */ /* 0x000fe2000000121f */
[----:B------:R-:W-:Y:S02]  /*e520*/  HADD2.F32 R39, -RZ, R39.H0_H0 ;  /* 0x20000027ff277230 */ /* 0x000fe40000004100 */
[----:B------:R-:W-:-:S02]  /*e530*/  HADD2.F32 R41, -RZ, R41.H0_H0 ;  /* 0x20000029ff297230 */ /* 0x000fc40000004100 */
        /* <DEDUP_REMOVED lines=32> */
.L_x_1715:
[----:B------:R-:W-:Y:S05]  /*e740*/  BSYNC B1 ;  /* 0x0000000000017941 */ /* 0x000fea0003800000 */
.L_x_1714:
[----:B------:R-:W-:Y:S04]  /*e750*/  BSSY B1, `(.L_x_1716) ;  /* 0x000002c000017945 */ /* 0x000fe80003800000 */
[----:B------:R-:W-:Y:S05]  /*e760*/  @P1 BRA `(.L_x_1717) ;  /* 0x0000000000a81947 */ /* 0x000fea0003800000 */
[----:B0-----:R-:W0:Y:S01]  /*e770*/  LDS.128 R4, [R0+0x2000] ;  /* 0x0020000000047984 */ /* 0x001e220000000c00 */
[----:B------:R-:W-:Y:S01]  /*e780*/  SHF.R.U64 R40, R34, 0x10, R35 ;  /* 0x0000001022287819 */ /* 0x000fe20000001223 */
[----:B------:R-:W-:Y:S01]  /*e790*/  HADD2.F32 R82, -RZ, R82.H0_H0 ;  /* 0x20000052ff527230 */ /* 0x000fe20000004100 */
[----:B------:R-:W-:Y:S01]  /*e7a0*/  SHF.R.U32.HI R36, RZ, 0x10, R33 ;  /* 0x00000010ff247819 */ /* 0x000fe20000011621 */
[----:B------:R-:W-:Y:S01]  /*e7b0*/  HADD2.F32 R84, -RZ, R84.H1_H1 ;  /* 0x30000054ff547230 */ /* 0x000fe20000004100 */
[----:B------:R-:W-:Y:S01]  /*e7c0*/  SHF.R.U32.HI R34, RZ, 0x10, R35 ;  /* 0x00000010ff227819 */ /* 0x000fe20000011623 */
[----:B------:R-:W-:Y:S01]  /*e7d0*/  HADD2.F32 R35, -RZ, R81.H0_H0 ;  /* 0x20000051ff237230 */ /* 0x000fe20000004100 */
        /* <DEDUP_REMOVED lines=11> */
[----:B------:R-:W-:Y:S01]  /*e890*/  FFMA.FTZ R37, R32, R34, -R37 ;  /* 0x0000002220257223 */ /* 0x000fe20000010825 */
[----:B------:R-:W-:Y:S02]  /*e8a0*/  HADD2.F32 R31, -RZ, R6.H1_H1 ;  /* 0x30000006ff1f7230 */ /* 0x000fe40000004100 */
[----:B------:R-:W-:Y:S01]  /*e8b0*/  FMUL.FTZ R38, R4, R35 ;  /* 0x0000002304267220 */ /* 0x000fe20000410000 */
[--C-:B------:R-:W-:Y:S02]  /*e8c0*/  HADD2.F32 R6, -RZ, R5.reuse.H0_H0 ;  /* 0x20000005ff067230 */ /* 0x100fe40000004100 */
[----:B------:R-:W-:Y:S01]  /*e8d0*/  FFMA.FTZ R36, R32, R36, R33 ;  /* 0x0000002420247223 */ /* 0x000fe20000010021 */
        /* <DEDUP_REMOVED lines=19> */
.L_x_1717:
[----:B------:R-:W-:Y:S05]  /*ea10*/  BSYNC B1 ;  /* 0x0000000000017941 */ /* 0x000fea0003800000 */
.L_x_1716:
[----:B------:R-:W-:Y:S04]  /*ea20*/  BSSY B1, `(.L_x_1718) ;  /* 0x000002c000017945 */ /* 0x000fe80003800000 */
[----:B------:R-:W-:Y:S05]  /*ea30*/  @P2 BRA `(.L_x_1719) ;  /* 0x0000000000a82947 */ /* 0x000fea0003800000 */
[----:B01----:R-:W0:Y:S01]  /*ea40*/  LDS.128 R4, [R3+0x12400] ;  /* 0x0124000003047984 */ /* 0x003e220000000c00 */
[----:B------:R-:W-:Y:S01]  /*ea50*/  SHF.R.U32.HI R31, RZ, 0x10, R29 ;  /* 0x00000010ff1f7819 */ /* 0x000fe2000001161d */
[----:B------:R-:W-:Y:S01]  /*ea60*/  HADD2.F32 R30, -RZ, R80.H0_H0 ;  /* 0x20000050ff1e7230 */ /* 0x000fe20000004100 */
[----:B------:R-:W-:Y:S01]  /*ea70*/  SHF.R.U32.HI R33, RZ, 0x10, R27 ;  /* 0x00000010ff217819 */ /* 0x000fe2000001161b */
[----:B------:R-:W-:Y:S01]  /*ea80*/  HADD2.F32 R32, -RZ, R77.H1_H1 ;  /* 0x3000004dff207230 */ /* 0x000fe20000004100 */
[----:B------:R-:W-:Y:S01]  /*ea90*/  SHF.R.U64 R39, R28, 0x10, R29 ;  /* 0x000000101c277819 */ /* 0x000fe2000000121d */
        /* <DEDUP_REMOVED lines=36> */
.L_x_1719:
[----:B------:R-:W-:Y:S05]  /*ece0*/  BSYNC B1 ;  /* 0x0000000000017941 */ /* 0x000fea0003800000 */
.L_x_1718:
[----:B------:R-:W-:Y:S04]  /*ecf0*/  BSSY B1, `(.L_x_1720) ;  /* 0x000002c000017945 */ /* 0x000fe80003800000 */
[----:B------:R-:W-:Y:S05]  /*ed00*/  @P3 BRA `(.L_x_1721) ;  /* 0x0000000000a83947 */ /* 0x000fea0003800000 */
[----:B012---:R-:W0:Y:S01]  /*ed10*/  LDS.128 R4, [R0+0x6000] ;  /* 0x0060000000047984 */ /* 0x007e220000000c00 */
        /* <DEDUP_REMOVED lines=41> */
.L_x_1721:
[----:B------:R-:W-:Y:S05]  /*efb0*/  BSYNC B1 ;  /* 0x0000000000017941 */ /* 0x000fea0003800000 */
.L_x_1720:
[----:B------:R-:W-:Y:S04]  /*efc0*/  BSSY B1, `(.L_x_1722) ;  /* 0x000002c000017945 */ /* 0x000fe80003800000 */
[----:B------:R-:W-:Y:S05]  /*efd0*/  @P4 BRA `(.L_x_1723) ;  /* 0x0000000000a84947 */ /* 0x000fea0003800000 */
[----:B0123--:R-:W0:Y:S01]  /*efe0*/  LDS.128 R4, [R3+0x16400] ;  /* 0x0164000003047984 */ /* 0x00fe220000000c00 */
[----:B------:R-:W-:Y:S01]  /*eff0*/  SHF.R.U32.HI R21, RZ, 0x10, R15 ;  /* 0x00000010ff157819 */ /* 0x000fe2000001160f */
[----:B------:R-:W-:Y:S01]  /*f000*/  HADD2.F32 R20, -RZ, R69.H0_H0 ;  /* 0x20000045ff147230 */ /* 0x000fe20000004100 */
[----:B------:R-:W-:Y:S01]  /*f010*/  SHF.R.U32.HI R25, RZ, 0x10, R13 ;  /* 0x00000010ff197819 */ /* 0x000fe2000001160d */
[----:B------:R-:W-:Y:S01]  /*f020*/  HADD2.F32 R24, -RZ, R65.H0_H0 ;  /* 0x20000041ff187230 */ /* 0x000fe20000004100 */
        /* <DEDUP_REMOVED lines=37> */
.L_x_1723:
[----:B------:R-:W-:Y:S05]  /*f280*/  BSYNC B1 ;  /* 0x0000000000017941 */ /* 0x000fea0003800000 */
.L_x_1722:
[----:B------:R-:W-:Y:S05]  /*f290*/  @P5 BRA `(.L_x_1713) ;  /* 0x0000003400d05947 */ /* 0x000fea0003800000 */
[----:B01234-:R-:W0:Y:S01]  /*f2a0*/  LDS.128 R4, [R0+0xa000] ;  /* 0x00a0000000047984 */ /* 0x01fe220000000c00 */
[----:B------:R-:W-:Y:S01]  /*f2b0*/  SHF.R.U32.HI R14, RZ, 0x10, R9 ;  /* 0x00000010ff0e7819 */ /* 0x000fe20000011609 */
[--C-:B------:R-:W-:Y:S01]  /*f2c0*/  HADD2.F32 R13, -RZ, R62.reuse.H0_H0 ;  /* 0x2000003eff0d7230 */ /* 0x100fe20000004100 */
[--C-:B------:R-:W-:Y:S01]  /*f2d0*/  SHF.R.U32.HI R12, RZ, 0x10, R11.reuse ;  /* 0x00000010ff0c7819 */ /* 0x100fe2000001160b */
        /* <DEDUP_REMOVED lines=8> */
[--C-:B------:R-:W-:Y:S02]  /*f360*/  HADD2.F32 R3, -RZ, R4.reuse.H0_H0 ;  /* 0x20000004ff037230 */ /* 0x100fe40000004100 */
[----:B------:R-:W-:Y:S02]  /*f370*/  HADD2.F32 R9, -RZ, R7.H0_H0 ;  /* 0x20000007ff097230 */ /* 0x000fe40000004100 */
[C---:B------:R-:W-:Y:S01]  /*f380*/  FMUL.FTZ R20, R10.reuse, R14 ;  /* 0x0000000e0a147220 */ /* 0x040fe20000410000 */
[----:B------:R-:W-:Y:S02]  /*f390*/  HADD2.F32 R4, -RZ, R4.H1_H1 ;  /* 0x30000004ff047230 */ /* 0x000fe40000004100 */
[----:B------:R-:W-:Y:S01]  /*f3a0*/  FMUL.FTZ R15, R10, R12 ;  /* 0x0000000c0a0f7220 */ /* 0x000fe20000410000 */
[----:B------:R-:W-:-:S02]  /*f3b0*/  HADD2.F32 R7, -RZ, R6.H0_H0 ;  /* 0x20000006ff077230 */ /* 0x000fc40000004100 */
[C---:B------:R-:W-:Y:S01]  /*f3c0*/  FFMA.FTZ R20, R9.reuse, R12, -R20 ;  /* 0x0000000c09147223 */ /* 0x040fe20000010814 */
[----:B------:R-:W-:Y:S02]  /*f3d0*/  HADD2.F32 R8, -RZ, R6.H1_H1 ;  /* 0x30000006ff087230 */ /* 0x000fe40000004100 */
[C---:B------:R-:W-:Y:S01]  /*f3e0*/  FMUL.FTZ R10, R4.reuse, R13 ;  /* 0x0000000d040a7220 */ /* 0x040fe20000410000 */
        /* <DEDUP_REMOVED lines=20> */
[----:B------:R0:W-:Y:S01]  /*f530*/  STS.128 [R0+0xa000], R4 ;  /* 0x00a0000400007388 */ /* 0x0001e20000000c00 */
[----:B------:R-:W-:Y:S05]  /*f540*/  BRA `(.L_x_1713) ;  /* 0x0000003400247947 */ /* 0x000fea0003800000 */
.L_x_1692:
[----:B------:R-:W2:Y:S01]  /*f550*/  LDC R64, c[0x0][0x448] ;  /* 0x00011200ff407b82 */ /* 0x000ea20000000800 */
[----:B------:R-:W-:Y:S01]  /*f560*/  IMAD R3, R210, 0x40, R69 ;  /* 0x00000040d2037824 */ /* 0x000fe200078e0245 */
[----:B------:R-:W-:Y:S01]  /*f570*/  ULDC.64 UR4, c[0x0][0x3f8] ;  /* 0x0000fe0000047ab9 */ /* 0x000fe20000000a00 */
[----:B------:R-:W-:Y:S01]  /*f580*/  ULDC.64 UR6, c[0x0][0x408] ;  /* 0x0001020000067ab9 */ /* 0x000fe20000000a00 */
[----:B------:R-:W-:Y:S02]  /*f590*/  IMAD.MOV.U32 R4, RZ, RZ, R24 ;  /* 0x000000ffff047224 */ /* 0x000fe400078e0018 */
[----:B------:R-:W-:Y:S02]  /*f5a0*/  IMAD.MOV.U32 R6, RZ, RZ, R140 ;  /* 0x000000ffff067224 */ /* 0x000fe400078e008c */
[----:B------:R-:W-:Y:S01]  /*f5b0*/  IMAD.MOV.U32 R7, RZ, RZ, R29 ;  /* 0x000000ffff077224 */ /* 0x000fe200078e001d */
[----:B--2---:R-:W-:-:S13]  /*f5c0*/  ISETP.NE.AND P0, PT, R64, 0x1, PT ;  /* 0x000000014000780c */ /* 0x004fda0003f05270 */
[----:B------:R-:W2:Y:S08]  /*f5d0*/  @P0 LDC R0, c[0x0][0x44c] ;  /* 0x00011300ff000b82 */ /* 0x000eb00000000800 */
[----:B------:R-:W3:Y:S01]  /*f5e0*/  @P0 LDC R5, c[0x0][0x450] ;  /* 0x00011400ff050b82 */ /* 0x000ee20000000800 */
[----:B--2---:R-:W-:-:S05]  /*f5f0*/  @P0 IMAD.HI.U32 R0, R3, R0, RZ ;  /* 0x0000000003000227 */ /* 0x004fca00078e00ff */
[----:B---3--:R-:W-:Y:S02]  /*f600*/  @P0 SHF.R.U32.HI R3, RZ, R5, R0 ;  /* 0x00000005ff030219 */ /* 0x008fe40000011600 */
[----:B------:R-:W-:Y:S02]  /*f610*/  MOV R5, R27 ;  /* 0x0000001b00057202 */ /* 0x000fe40000000f00 */
[----:B------:R-:W-:Y:S01]  /*f620*/  SHF.R.S32.HI R0, RZ, 0x1f, R3 ;  /* 0x0000001fff007819 */ /* 0x000fe20000011403 */
[----:B------:R-:W-:-:S04]  /*f630*/  IMAD.WIDE.U32 R6, R3, UR6, R6 ;  /* 0x0000000603067c25 */ /* 0x000fc8000f8e0006 */
[C---:B------:R-:W-:Y:S02]  /*f640*/  IMAD R8, R0.reuse, UR4, RZ ;  /* 0x0000000400087c24 */ /* 0x040fe4000f8e02ff */
[----:B------:R-:W-:Y:S02]  /*f650*/  IMAD R0, R0, UR6, RZ ;  /* 0x0000000600007c24 */ /* 0x000fe4000f8e02ff */
[----:B------:R-:W-:-:S04]  /*f660*/  IMAD.WIDE.U32 R4, R3, UR4, R4 ;  /* 0x0000000403047c25 */ /* 0x000fc8000f8e0004 */
[C---:B------:R-:W-:Y:S01]  /*f670*/  IMAD R21, R3.reuse, UR5, R8 ;  /* 0x0000000503157c24 */ /* 0x040fe2000f8e0208 */
[----:B------:R-:W-:Y:S01]  /*f680*/  ULDC.64 UR4, c[0x0][0x3e8] ;  /* 0x0000fa0000047ab9 */ /* 0x000fe20000000a00 */
[----:B------:R-:W-:Y:S01]  /*f690*/  IMAD R61, R3, UR7, R0 ;  /* 0x00000007033d7c24 */ /* 0x000fe2000f8e0200 */
[----:B------:R-:W-:Y:S01]  /*f6a0*/  ULDC.64 UR6, c[0x0][0x400] ;  /* 0x0001000000067ab9 */ /* 0x000fe20000000a00 */
[----:B------:R-:W-:Y:S01]  /*f6b0*/  IMAD.IADD R21, R5, 0x1, R21 ;  /* 0x0000000105157824 */ /* 0x000fe200078e0215 */
[----:B------:R-:W-:Y:S01]  /*f6c0*/  LEA R20, P0, R4, UR4, 0x1 ;  /* 0x0000000404147c11 */ /* 0x000fe2000f8008ff */
[----:B------:R-:W-:Y:S01]  /*f6d0*/  IMAD.IADD R61, R7, 0x1, R61 ;  /* 0x00000001073d7824 */ /* 0x000fe200078e023d */
[----:B------:R-:W-:Y:S01]  /*f6e0*/  LEA R62, P1, R6, UR6, 0x1 ;  /* 0x00000006063e7c11 */ /* 0x000fe2000f8208ff */
[----:B------:R-:W-:Y:S01]  /*f6f0*/  UMOV UR4, 0xffffffff ;  /* 0xffffffff00047882 */ /* 0x000fe20000000000 */
[----:B------:R-:W-:Y:S02]  /*f700*/  LEA.HI.X R21, R4, UR5, R21, 0x1, P0 ;  /* 0x0000000504157c11 */ /* 0x000fe400080f0c15 */
[----:B------:R-:W-:Y:S01]  /*f710*/  LEA.HI.X R61, R6, UR7, R61, 0x1, P1 ;  /* 0x00000007063d7c11 */ /* 0x000fe200088f0c3d */
[----:B------:R-:W-:Y:S08]  /*f720*/  BRA.DIV UR4, `(.L_x_1724) ;  /* 0x000001b604cc7947 */ /* 0x000ff0000b800000 */
[----:B------:R2:W3:Y:S04]  /*f730*/  SHFL.IDX PT, R3, R21, RZ, 0x1c1f ;  /* 0x001c1fff15037589 */ /* 0x0004e800000e0000 */
[----:B------:R2:W4:Y:S04]  /*f740*/  SHFL.IDX PT, R0, R20, RZ, 0x1c1f ;  /* 0x001c1fff14007589 */ /* 0x00052800000e0000 */
[----:B------:R2:W0:Y:S04]  /*f750*/  SHFL.IDX PT, R7, R61, RZ, 0x1c1f ;  /* 0x001c1fff3d077589 */ /* 0x00042800000e0000 */
[----:B------:R2:W0:Y:S02]  /*f760*/  SHFL.IDX PT, R14, R62, RZ, 0x1c1f ;  /* 0x001c1fff3e0e7589 */ /* 0x00042400000e0000 */
.L_x_2042:
        /* <DEDUP_REMOVED lines=9> */
[----:B0-----:R-:W-:Y:S02]  /*f800*/  CS2R R32, SRZ ;  /* 0x0000000000207805 */ /* 0x001fe4000001ff00 */
[----:B------:R-:W-:Y:S02]  /*f810*/  CS2R R34, SRZ ;  /* 0x0000000000227805 */ /* 0x000fe4000001ff00 */
[----:B-1----:R-:W-:Y:S02]  /*f820*/  CS2R R28, SRZ ;  /* 0x00000000001c7805 */ /* 0x002fe4000001ff00 */
[----:B------:R-:W-:-:S02]  /*f830*/  CS2R R30, SRZ ;  /* 0x00000000001e7805 */ /* 0x000fc4000001ff00 */
[----:B------:R-:W-:Y:S02]  /*f840*/  CS2R R24, SRZ ;  /* 0x0000000000187805 */ /* 0x000fe4000001ff00 */
[----:B------:R-:W-:Y:S01]  /*f850*/  CS2R R26, SRZ ;  /* 0x00000000001a7805 */ /* 0x000fe2000001ff00 */
[----:B------:R-:W-:Y:S06]  /*f860*/  @P0 BRA `(.L_x_1726) ;  /* 0x0000000000980947 */ /* 0x000fec0003800000 */
[----:B------:R-:W-:Y:S01]  /*f870*/  ULDC UR4, c[0x0][0x3f4] ;  /* 0x0000fd0000047ab9 */ /* 0x000fe20000000800 */
[----:B---3--:R-:W-:Y:S01]  /*f880*/  MOV R9, R3 ;  /* 0x0000000300097202 */ /* 0x008fe20000000f00 */
[----:B----4-:R-:W-:Y:S01]  /*f890*/  IMAD.MOV.U32 R8, RZ, RZ, R0 ;  /* 0x000000ffff087224 */ /* 0x010fe200078e0000 */
[----:B------:R-:W-:Y:S01]  /*f8a0*/  ISETP.GE.AND P2, PT, R18, UR4, PT ;  /* 0x0000000412007c0c */ /* 0x000fe2000bf46270 */
[----:B------:R-:W-:Y:S01]  /*f8b0*/  IMAD.MOV.U32 R24, RZ, RZ, R14 ;  /* 0x000000ffff187224 */ /* 0x000fe200078e000e */
[----:B------:R-:W-:Y:S01]  /*f8c0*/  ISETP.GE.AND P3, PT, R167, UR4, PT ;  /* 0x00000004a7007c0c */ /* 0x000fe2000bf66270 */
[----:B------:R-:W-:Y:S01]  /*f8d0*/  IMAD.MOV.U32 R25, RZ, RZ, R7 ;  /* 0x000000ffff197224 */ /* 0x000fe200078e0007 */
[----:B------:R-:W-:Y:S02]  /*f8e0*/  ISETP.GE.AND P4, PT, R168, UR4, PT ;  /* 0x00000004a8007c0c */ /* 0x000fe4000bf86270 */
[----:B------:R-:W-:Y:S02]  /*f8f0*/  CS2R R28, SRZ ;  /* 0x00000000001c7805 */ /* 0x000fe4000001ff00 */
[----:B------:R-:W-:-:S02]  /*f900*/  CS2R R30, SRZ ;  /* 0x00000000001e7805 */ /* 0x000fc4000001ff00 */
[----:B------:R-:W-:Y:S02]  /*f910*/  CS2R R40, SRZ ;  /* 0x0000000000287805 */ /* 0x000fe4000001ff00 */
[----:B------:R-:W-:Y:S01]  /*f920*/  CS2R R42, SRZ ;  /* 0x00000000002a7805 */ /* 0x000fe2000001ff00 */
[----:B------:R-:W-:Y:S02]  /*f930*/  @!P2 IMAD.SHL.U32 R5, R18, 0x2, RZ ;  /* 0x000000021205a824 */ /* 0x000fe400078e00ff */
[----:B------:R-:W-:Y:S02]  /*f940*/  @!P3 IMAD.SHL.U32 R15, R170, 0x8, RZ ;  /* 0x00000008aa0fb824 */ /* 0x000fe400078e00ff */
[----:B------:R-:W-:Y:S01]  /*f950*/  @!P4 IMAD.SHL.U32 R27, R171, 0x8, RZ ;  /* 0x00000008ab1bc824 */ /* 0x000fe200078e00ff */
[-C--:B------:R-:W-:Y:S01]  /*f960*/  @!P2 IADD3 R4, P0, R0, R5.reuse, RZ ;  /* 0x000000050004a210 */ /* 0x080fe20007f1e0ff */
[----:B------:R-:W-:Y:S01]  /*f970*/  @!P3 IMAD.WIDE R10, R15, 0x2, R8 ;  /* 0x000000020f0ab825 */ /* 0x000fe200078e0208 */
[----:B------:R-:W-:-:S02]  /*f980*/  @!P2 IADD3 R6, P1, R14, R5, RZ ;  /* 0x000000050e06a210 */ /* 0x000fc40007f3e0ff */
[----:B------:R-:W-:Y:S01]  /*f990*/  @!P2 SHF.L.U64.HI R0, R18, 0x1, R19 ;  /* 0x000000011200a819 */ /* 0x000fe20000010213 */
[----:B------:R-:W-:Y:S01]  /*f9a0*/  @!P4 IMAD.WIDE R12, R27, 0x2, R8 ;  /* 0x000000021b0cc825 */ /* 0x000fe200078e0208 */
[----:B------:R-:W-:Y:S02]  /*f9b0*/  CS2R R36, SRZ ;  /* 0x0000000000247805 */ /* 0x000fe4000001ff00 */
[----:B------:R-:W-:Y:S02]  /*f9c0*/  CS2R R38, SRZ ;  /* 0x0000000000267805 */ /* 0x000fe4000001ff00 */
[----:B------:R-:W-:Y:S01]  /*f9d0*/  CS2R R32, SRZ ;  /* 0x0000000000207805 */ /* 0x000fe2000001ff00 */
[----:B------:R-:W-:Y:S01]  /*f9e0*/  @!P3 IMAD.WIDE R14, R15, 0x2, R24 ;  /* 0x000000020f0eb825 */ /* 0x000fe200078e0218 */
[----:B------:R-:W-:Y:S02]  /*f9f0*/  CS2R R34, SRZ ;  /* 0x0000000000227805 */ /* 0x000fe4000001ff00 */
[----:B------:R-:W-:-:S02]  /*fa00*/  CS2R R44, SRZ ;  /* 0x00000000002c7805 */ /* 0x000fc4000001ff00 */
[----:B------:R-:W-:Y:S01]  /*fa10*/  CS2R R46, SRZ ;  /* 0x00000000002e7805 */ /* 0x000fe2000001ff00 */
[----:B------:R-:W-:Y:S01]  /*fa20*/  @!P4 IMAD.WIDE R8, R27, 0x2, R24 ;  /* 0x000000021b08c825 */ /* 0x000fe200078e0218 */
[----:B------:R-:W-:Y:S02]  /*fa30*/  CS2R R24, SRZ ;  /* 0x0000000000187805 */ /* 0x000fe4000001ff00 */
[----:B------:R-:W-:Y:S01]  /*fa40*/  CS2R R26, SRZ ;  /* 0x00000000001a7805 */ /* 0x000fe2000001ff00 */
[----:B------:R0:W5:Y:S01]  /*fa50*/  @!P3 LD.E.128 R28, desc[UR60][R10.64] ;  /* 0x0000003c0a1cb980 */ /* 0x000162000c101d00 */
[--C-:B------:R-:W-:Y:S02]  /*fa60*/  @!P2 IMAD.X R5, R3, 0x1, R0.reuse, P0 ;  /* 0x000000010305a824 */ /* 0x100fe400000e0600 */
[----:B------:R-:W-:Y:S01]  /*fa70*/  @!P2 IMAD.X R7, R7, 0x1, R0, P1 ;  /* 0x000000010707a824 */ /* 0x000fe200008e0600 */
[----:B------:R0:W5:Y:S04]  /*fa80*/  @!P3 LD.E.128 R40, desc[UR60][R14.64] ;  /* 0x0000003c0e28b980 */ /* 0x000168000c101d00 */
[----:B------:R0:W5:Y:S04]  /*fa90*/  @!P4 LD.E.128 R24, desc[UR60][R12.64] ;  /* 0x0000003c0c18c980 */ /* 0x000168000c101d00 */
[----:B------:R0:W5:Y:S04]  /*faa0*/  @!P4 LD.E.128 R36, desc[UR60][R8.64] ;  /* 0x0000003c0824c980 */ /* 0x000168000c101d00 */
[----:B------:R0:W5:Y:S04]  /*fab0*/  @!P2 LD.E.128 R32, desc[UR60][R4.64] ;  /* 0x0000003c0420a980 */ /* 0x000168000c101d00 */
[----:B------:R0:W5:Y:S02]  /*fac0*/  @!P2 LD.E.128 R44, desc[UR60][R6.64] ;  /* 0x0000003c062ca980 */ /* 0x000164000c101d00 */
.L_x_1726:
[----:B------:R-:W-:Y:S05]  /*fad0*/  BSYNC B1 ;  /* 0x0000000000017941 */ /* 0x000fea0003800000 */
.L_x_1725:
[----:B0----5:R-:W-:Y:S01]  /*fae0*/  IMAD.MOV.U32 R4, RZ, RZ, R46 ;  /* 0x000000ffff047224 */ /* 0x021fe200078e002e */
[----:B----4-:R-:W-:Y:S01]  /*faf0*/  MOV R0, R44 ;  /* 0x0000002c00007202 */ /* 0x010fe20000000f00 */
[----:B---3--:R-:W-:Y:S01]  /*fb00*/  IMAD.MOV.U32 R3, RZ, RZ, R45 ;  /* 0x000000ffff037224 */ /* 0x008fe200078e002d */
[----:B------:R-:W-:Y:S01]  /*fb10*/  UMOV UR4, 0xffffffff ;  /* 0xffffffff00047882 */ /* 0x000fe20000000000 */
[----:B------:R-:W-:Y:S01]  /*fb20*/  IMAD.MOV.U32 R5, RZ, RZ, R47 ;  /* 0x000000ffff057224 */ /* 0x000fe200078e002f */
[----:B------:R-:W-:Y:S01]  /*fb30*/  PRMT R92, R4, 0x7610, R92 ;  /* 0x00007610045c7816 */ /* 0x000fe2000000005c */
[----:B------:R-:W-:Y:S01]  /*fb40*/  IMAD.MOV.U32 R4, RZ, RZ, R42 ;  /* 0x000000ffff047224 */ /* 0x000fe200078e002a */
[----:B------:R-:W-:Y:S01]  /*fb50*/  PRMT R93, R93, 0x5410, R0 ;  /* 0x000054105d5d7816 */ /* 0x000fe20000000000 */
[----:B------:R-:W-:Y:S01]  /*fb60*/  IMAD.MOV.U32 R0, RZ, RZ, R40 ;  /* 0x000000ffff007224 */ /* 0x000fe200078e0028 */
[----:B------:R-:W-:Y:S01]  /*fb70*/  PRMT R97, R3, 0x7610, R97 ;  /* 0x0000761003617816 */ /* 0x000fe20000000061 */
[----:B------:R-:W-:Y:S01]  /*fb80*/  IMAD.MOV.U32 R3, RZ, RZ, R41 ;  /* 0x000000ffff037224 */ /* 0x000fe200078e0029 */
[----:B------:R-:W-:-:S02]  /*fb90*/  PRMT R91, R91, 0x5410, R5 ;  /* 0x000054105b5b7816 */ /* 0x000fc40000000005 */
[----:B------:R-:W-:Y:S02]  /*fba0*/  MOV R5, R43 ;  /* 0x0000002b00057202 */ /* 0x000fe40000000f00 */
[----:B------:R-:W-:Y:S01]  /*fbb0*/  PRMT R86, R0, 0x5410, R3 ;  /* 0x0000541000567816 */ /* 0x000fe20000000003 */
[----:B------:R-:W-:Y:S01]  /*fbc0*/  IMAD.MOV.U32 R0, RZ, RZ, R36 ;  /* 0x000000ffff007224 */ /* 0x000fe200078e0024 */
[----:B------:R-:W-:Y:S01]  /*fbd0*/  PRMT R87, R4, 0x5410, R5 ;  /* 0x0000541004577816 */ /* 0x000fe20000000005 */
[----:B------:R-:W-:Y:S02]  /*fbe0*/  IMAD.MOV.U32 R4, RZ, RZ, R38 ;  /* 0x000000ffff047224 */ /* 0x000fe400078e0026 */
[----:B------:R-:W-:Y:S02]  /*fbf0*/  IMAD.MOV.U32 R5, RZ, RZ, R39 ;  /* 0x000000ffff057224 */ /* 0x000fe400078e0027 */
[----:B------:R-:W-:-:S03]  /*fc00*/  IMAD.MOV.U32 R3, RZ, RZ, R37 ;  /* 0x000000ffff037224 */ /* 0x000fc600078e0025 */
        /* <DEDUP_REMOVED lines=17> */
[----:B------:R-:W-:Y:S01]  /*fd20*/  PRMT R88, R0, 0x5410, R3 ;  /* 0x0000541000587816 */ /* 0x000fe20000000003 */
[----:B------:R-:W-:Y:S01]  /*fd30*/  IMAD.MOV.U32 R0, RZ, RZ, R24 ;  /* 0x000000ffff007224 */ /* 0x000fe200078e0018 */
[----:B------:R-:W-:Y:S02]  /*fd40*/  MOV R3, R25 ;  /* 0x0000001900037202 */ /* 0x000fe40000000f00 */
[----:B------:R-:W-:Y:S02]  /*fd50*/  PRMT R79, R4, 0x5410, R5 ;  /* 0x00005410044f7816 */ /* 0x000fe40000000005 */
[----:B------:R-:W-:Y:S02]  /*fd60*/  CS2R R4, SRZ ;  /* 0x0000000000047805 */ /* 0x000fe4000001ff00 */
[----:B------:R-:W-:Y:S01]  /*fd70*/  PRMT R78, R0, 0x5410, R3 ;  /* 0x00005410004e7816 */ /* 0x000fe20000000003 */
[----:B------:R-:W-:Y:S06]  /*fd80*/  BRA.DIV UR4, `(.L_x_1727) ;  /* 0x000001b204a47947 */ /* 0x000fec000b800000 */
[----:B------:R0:W1:Y:S04]  /*fd90*/  SHFL.IDX PT, R0, R21, 0x1, 0x1c1f ;  /* 0x003c1f0015007f89 */ /* 0x00006800000e0000 */
[----:B------:R0:W3:Y:S04]  /*fda0*/  SHFL.IDX PT, R3, R20, 0x1, 0x1c1f ;  /* 0x003c1f0014037f89 */ /* 0x0000e800000e0000 */
[----:B--2---:R-:W2:Y:S04]  /*fdb0*/  SHFL.IDX PT, R61, R61, 0x1, 0x1c1f ;  /* 0x003c1f003d3d7f89 */ /* 0x004ea800000e0000 */
[----:B0-----:R-:W4:Y:S02]  /*fdc0*/  SHFL.IDX PT, R62, R62, 0x1, 0x1c1f ;  /* 0x003c1f003e3e7f89 */ /* 0x001f2400000e0000 */
.L_x_2048:
[----:B------:R-:W-:Y:S01]  /*fdd0*/  VIADD R69, R69, 0x40 ;  /* 0x0000004045457836 */ /* 0x000fe20000000000 */
        /* <DEDUP_REMOVED lines=14> */
[----:B------:R-:W-:Y:S01]  /*fec0*/  ULDC UR4, c[0x0][0x3f4] ;  /* 0x0000fd0000047ab9 */ /* 0x000fe20000000800 */
[----:B---3--:R-:W-:Y:S01]  /*fed0*/  IMAD.MOV.U32 R6, RZ, RZ, R3 ;  /* 0x000000ffff067224 */ /* 0x008fe200078e0003 */
[----:B------:R-:W-:Y:S01]  /*fee0*/  ISETP.GE.AND P2, PT, R18, UR4, PT ;  /* 0x0000000412007c0c */ /* 0x000fe2000bf46270 */
[----:B-1----:R-:W-:Y:S01]  /*fef0*/  IMAD.MOV.U32 R7, RZ, RZ, R0 ;  /* 0x000000ffff077224 */ /* 0x002fe200078e0000 */
[----:B------:R-:W-:Y:S01]  /*ff00*/  ISETP.GE.AND P3, PT, R167, UR4, PT ;  /* 0x00000004a7007c0c */ /* 0x000fe2000bf66270 */
[----:B----4-:R-:W-:Y:S01]  /*ff10*/  IMAD.MOV.U32 R8, RZ, RZ, R62 ;  /* 0x000000ffff087224 */ /* 0x010fe200078e003e */
[----:B------:R-:W-:Y:S01]  /*ff20*/  ISETP.GE.AND P4, PT, R168, UR4, PT ;  /* 0x00000004a8007c0c */ /* 0x000fe2000bf86270 */
[----:B--2---:R-:W-:Y:S01]  /*ff30*/  IMAD.MOV.U32 R9, RZ, RZ, R61 ;  /* 0x000000ffff097224 */ /* 0x004fe200078e003d */
[----:B------:R-:W-:Y:S02]  /*ff40*/  CS2R R52, SRZ ;  /* 0x0000000000347805 */ /* 0x000fe4000001ff00 */
[----:B------:R-:W-:-:S02]  /*ff50*/  CS2R R54, SRZ ;  /* 0x0000000000367805 */ /* 0x000fc4000001ff00 */
[----:B------:R-:W-:Y:S02]  /*ff60*/  CS2R R10, SRZ ;  /* 0x00000000000a7805 */ /* 0x000fe4000001ff00 */
[----:B------:R-:W-:Y:S02]  /*ff70*/  CS2R R56, SRZ ;  /* 0x0000000000387805 */ /* 0x000fe4000001ff00 */
[----:B------:R-:W-:Y:S01]  /*ff80*/  CS2R R58, SRZ ;  /* 0x00000000003a7805 */ /* 0x000fe2000001ff00 */
[----:B------:R-:W-:Y:S01]  /*ff90*/  @!P2 IMAD.SHL.U32 R60, R18, 0x2, RZ ;  /* 0x00000002123ca824 */ /* 0x000fe200078e00ff */
[----:B------:R-:W-:Y:S01]  /*ffa0*/  @!P3 SHF.L.U32 R13, R170, 0x3, RZ ;  /* 0x00000003aa0db819 */ /* 0x000fe200000006ff */
[----:B------:R-:W-:-:S03]  /*ffb0*/  @!P4 IMAD.SHL.U32 R63, R171, 0x8, RZ ;  /* 0x00000008ab3fc824 */ /* 0x000fc600078e00ff */
[-C--:B------:R-:W-:Y:S01]  /*ffc0*/  @!P2 IADD3 R20, P0, R3, R60.reuse, RZ ;  /* 0x0000003c0314a210 */ /* 0x080fe20007f1e0ff */
[----:B------:R-:W-:Y:S01]  /*ffd0*/  @!P3 IMAD.WIDE R4, R13, 0x2, R6 ;  /* 0x000000020d04b825 */ /* 0x000fe200078e0206 */
[----:B------:R-:W-:Y:S02]  /*ffe0*/  @!P2 IADD3 R60, P1, R62, R60, RZ ;  /* 0x0000003c3e3ca210 */ /* 0x000fe40007f3e0ff */
[----:B------:R-:W-:Y:S01]  /*fff0*/  @!P2 SHF.L.U64.HI R3, R18, 0x1, R19 ;  /* 0x000000011203a819 */ /* 0x000fe20000010213 */
[----:B------:R-:W-:Y:S01]  /*10000*/  @!P4 IMAD.WIDE R6, R63, 0x2, R6 ;  /* 0x000000023f06c825 */ /* 0x000fe200078e0206 */
[----:B------:R0:W5:Y:S03]  /*10010*/  @!P3 LD.E.128 R52, desc[UR60][R4.64] ;  /* 0x0000003c0434b980 */ /* 0x000166000c101d00 */
[--C-:B------:R-:W-:Y:S01]  /*10020*/  @!P3 IMAD.WIDE R12, R13, 0x2, R8.reuse ;  /* 0x000000020d0cb825 */ /* 0x100fe200078e0208 */
[----:B------:R1:W5:Y:S03]  /*10030*/  @!P4 LD.E.128 R56, desc[UR60][R6.64] ;  /* 0x0000003c0638c980 */ /* 0x000366000c101d00 */
[----:B------:R-:W-:Y:S01]  /*10040*/  @!P4 IMAD.WIDE R62, R63, 0x2, R8 ;  /* 0x000000023f3ec825 */ /* 0x000fe200078e0208 */
[----:B------:R-:W-:-:S02]  /*10050*/  CS2R R8, SRZ ;  /* 0x0000000000087805 */ /* 0x000fc4000001ff00 */
[----:B------:R-:W-:Y:S02]  /*10060*/  CS2R R14, SRZ ;  /* 0x00000000000e7805 */ /* 0x000fe4000001ff00 */
[----:B------:R-:W-:Y:S02]  /*10070*/  CS2R R48, SRZ ;  /* 0x0000000000307805 */ /* 0x000fe4000001ff00 */
[----:B------:R-:W-:Y:S02]  /*10080*/  CS2R R50, SRZ ;  /* 0x0000000000327805 */ /* 0x000fe4000001ff00 */
[----:B0-----:R-:W-:Y:S01]  /*10090*/  CS2R R4, SRZ ;  /* 0x0000000000047805 */ /* 0x001fe2000001ff00 */
[--C-:B------:R-:W-:Y:S01]  /*100a0*/  @!P2 IMAD.X R21, R0, 0x1, R3.reuse, P0 ;  /* 0x000000010015a824 */ /* 0x100fe200000e0603 */
[----:B------:R0:W5:Y:S01]  /*100b0*/  @!P3 LD.E.128 R8, desc[UR60][R12.64] ;  /* 0x0000003c0c08b980 */ /* 0x000162000c101d00 */
[----:B-1----:R-:W-:Y:S01]  /*100c0*/  CS2R R6, SRZ ;  /* 0x0000000000067805 */ /* 0x002fe2000001ff00 */
[----:B------:R-:W-:-:S02]  /*100d0*/  @!P2 IMAD.X R61, R61, 0x1, R3, P1 ;  /* 0x000000013d3da824 */ /* 0x000fc400008e0603 */
[----:B------:R1:W5:Y:S04]  /*100e0*/  @!P2 LD.E.128 R48, desc[UR60][R20.64] ;  /* 0x0000003c1430a980 */ /* 0x000368000c101d00 */
[----:B------:R1:W5:Y:S01]  /*100f0*/  @!P2 LD.E.128 R4, desc[UR60][R60.64] ;  /* 0x0000003c3c04a980 */ /* 0x000362000c101d00 */
[----:B0-----:R-:W-:-:S06]  /*10100*/  CS2R R12, SRZ ;  /* 0x00000000000c7805 */ /* 0x001fcc000001ff00 */
[----:B------:R1:W5:Y:S02]  /*10110*/  @!P4 LD.E.128 R12, desc[UR60][R62.64] ;  /* 0x0000003c3e0cc980 */ /* 0x000364000c101d00 */
.L_x_1729:
[----:B------:R-:W-:Y:S05]  /*10120*/  BSYNC B1 ;  /* 0x0000000000017941 */ /* 0x000fea0003800000 */
.L_x_1728:
[----:B-1----:R-:W-:Y:S01]  /*10130*/  LEA.HI R0, R209, R209, RZ, 0x1 ;  /* 0x000000d1d1007211 */ /* 0x002fe200078f08ff */
[----:B---3-5:R-:W-:Y:S01]  /*10140*/  IMAD.MOV.U32 R3, RZ, RZ, R4 ;  /* 0x000000ffff037224 */ /* 0x028fe200078e0004 */
[----:B------:R-:W-:Y:S01]  /*10150*/  MOV R20, R5 ;  /* 0x0000000500147202 */ /* 0x000fe20000000f00 */
[----:B------:R-:W-:Y:S01]  /*10160*/  IMAD.MOV.U32 R21, RZ, RZ, R7 ;  /* 0x000000ffff157224 */ /* 0x000fe200078e0007 */
[----:B------:R-:W-:Y:S01]  /*10170*/  LOP3.LUT R0, R0, 0xfffffffe, RZ, 0xc0, !PT ;  /* 0xfffffffe00007812 */ /* 0x000fe200078ec0ff */
[----:B------:R-:W-:Y:S01]  /*10180*/  IMAD.MOV.U32 R60, RZ, RZ, R49 ;  /* 0x000000ffff3c7224 */ /* 0x000fe200078e0031 */
[----:B------:R-:W-:Y:S01]  /*10190*/  PRMT R80, R3, 0x5410, R20 ;  /* 0x0000541003507816 */ /* 0x000fe20000000014 */
[----:B------:R-:W-:Y:S01]  /*101a0*/  IMAD.MOV.U32 R3, RZ, RZ, R6 ;  /* 0x000000ffff037224 */ /* 0x000fe200078e0006 */
[----:B----4-:R-:W-:Y:S01]  /*101b0*/  MOV R62, R50 ;  /* 0x00000032003e7202 */ /* 0x010fe20000000f00 */
[----:B------:R-:W-:Y:S01]  /*101c0*/  IMAD.IADD R0, R209, 0x1, -R0 ;  /* 0x00000001d1007824 */ /* 0x000fe200078e0a00 */
[----:B------:R-:W-:Y:S01]  /*101d0*/  MOV R63, R57 ;  /* 0x00000039003f7202 */ /* 0x000fe20000000f00 */
[----:B------:R-:W-:Y:S01]  /*101e0*/  IMAD.MOV.U32 R20, RZ, RZ, R9 ;  /* 0x000000ffff147224 */ /* 0x000fe200078e0009 */
[----:B------:R-:W-:Y:S01]  /*101f0*/  PRMT R81, R3, 0x5410, R21 ;  /* 0x0000541003517816 */ /* 0x000fe20000000015 */
[----:B------:R-:W-:Y:S01]  /*10200*/  IMAD.MOV.U32 R3, RZ, RZ, R8 ;  /* 0x000000ffff037224 */ /* 0x000fe200078e0008 */
[----:B--2---:R-:W-:Y:S01]  /*10210*/  SHF.L.U32 R61, R0, 0x1f, RZ ;  /* 0x0000001f003d7819 */ /* 0x004fe200000006ff */
[----:B------:R-:W-:Y:S01]  /*10220*/  IMAD.MOV.U32 R21, RZ, RZ, R10 ;  /* 0x000000ffff157224 */ /* 0x000fe200078e000a */
[----:B------:R-:W-:Y:S01]  /*10230*/  MOV R0, R11 ;  /* 0x0000000b00007202 */ /* 0x000fe20000000f00 */
[----:B------:R-:W-:Y:S01]  /*10240*/  BSSY B1, `(.L_x_1730) ;  /* 0x000001e000017945 */ /* 0x000fe20003800000 */
[----:B------:R-:W0:Y:S01]  /*10250*/  SYNCS.PHASECHK.TRANS64.TRYWAIT P0, [R2+URZ+0x2a800], R61 ;  /* 0x02a8003d020075a7 */ /* 0x000e22000800017f */
        /* <DEDUP_REMOVED lines=11> */
[----:B------:R-:W-:-:S03]  /*10310*/  IMAD.MOV.U32 R21, RZ, RZ, R48 ;  /* 0x000000ffff157224 */ /* 0x000fc600078e0030 */
[----:B------:R-:W-:Y:S01]  /*10320*/  PRMT R3, R3, 0x5410, R20 ;  /* 0x0000541003037816 */ /* 0x000fe20000000014 */
[----:B------:R-:W-:Y:S01]  /*10330*/  IMAD.MOV.U32 R20, RZ, RZ, R51 ;  /* 0x000000ffff147224 */ /* 0x000fe200078e0033 */
[----:B------:R-:W-:Y:S01]  /*10340*/  PRMT R82, R21, 0x5410, R60 ;  /* 0x0000541015527816 */ /* 0x000fe2000000003c */
[----:B------:R-:W-:Y:S01]  /*10350*/  IMAD.MOV.U32 R60, RZ, RZ, R52 ;  /* 0x000000ffff3c7224 */ /* 0x000fe200078e0034 */
[----:B------:R-:W-:Y:S02]  /*10360*/  VIADDMNMX R21, R64, -R188, 0x80, PT ;  /* 0x0000008040157446 */ /* 0x000fe400038009bc */
[----:B------:R-:W-:Y:S01]  /*10370*/  PRMT R83, R83, 0x5410, R20 ;  /* 0x0000541053537816 */ /* 0x000fe20000000014 */
[----:B------:R-:W-:Y:S01]  /*10380*/  IMAD.MOV.U32 R20, RZ, RZ, R54 ;  /* 0x000000ffff147224 */ /* 0x000fe200078e0036 */
[----:B------:R-:W-:Y:S01]  /*10390*/  PRMT R73, R60, 0x5410, R62 ;  /* 0x000054103c497816 */ /* 0x000fe2000000003e */
[----:B------:R-:W-:Y:S01]  /*103a0*/  IMAD.MOV.U32 R60, RZ, RZ, R55 ;  /* 0x000000ffff3c7224 */ /* 0x000fe200078e0037 */
[----:B------:R-:W-:Y:S01]  /*103b0*/  ISETP.GE.AND P1, PT, R174, R21, PT ;  /* 0x00000015ae00720c */ /* 0x000fe20003f26270 */
[----:B------:R-:W-:-:S03]  /*103c0*/  IMAD.MOV.U32 R62, RZ, RZ, R56 ;  /* 0x000000ffff3e7224 */ /* 0x000fc600078e0038 */
[----:B------:R-:W-:Y:S01]  /*103d0*/  PRMT R74, R20, 0x5410, R60 ;  /* 0x00005410144a7816 */ /* 0x000fe2000000003c */
[----:B------:R-:W-:Y:S01]  /*103e0*/  IMAD.MOV.U32 R60, RZ, RZ, R58 ;  /* 0x000000ffff3c7224 */ /* 0x000fe200078e003a */
[----:B------:R-:W-:Y:S01]  /*103f0*/  PRMT R20, R62, 0x5410, R63 ;  /* 0x000054103e147816 */ /* 0x000fe2000000003f */
[----:B------:R-:W-:Y:S01]  /*10400*/  IMAD.MOV.U32 R62, RZ, RZ, R59 ;  /* 0x000000ffff3e7224 */ /* 0x000fe200078e003b */
[----:B0-----:R-:W-:Y:S06]  /*10410*/  @!P0 BRA `(.L_x_1731) ;  /* 0x000001ac00748947 */ /* 0x001fec0003800000 */
.L_x_2049:
[----:B------:R-:W-:Y:S05]  /*10420*/  BSYNC B1 ;  /* 0x0000000000017941 */ /* 0x000fea0003800000 */
.L_x_1730:
[----:B------:R-:W-:Y:S01]  /*10430*/  BSSY B1, `(.L_x_1732) ;  /* 0x000012e000017945 */ /* 0x000fe20003800000 */
[----:B------:R-:W-:-:S03]  /*10440*/  PRMT R69, R60, 0x5410, R62 ;  /* 0x000054103c457816 */ /* 0x000fc6000000003e */
[----:B------:R-:W-:Y:S05]  /*10450*/  @P1 BRA `(.L_x_1733) ;  /* 0x0000001000ac1947 */ /* 0x000fea0003800000 */
[----:B------:R-:W1:Y:S01]  /*10460*/  LDC R75, c[0x0][0x3f4] ;  /* 0x0000fd00ff4b7b82 */ /* 0x000e620000000800 */
[----:B------:R-:W-:Y:S01]  /*10470*/  BSSY B2, `(.L_x_1734) ;  /* 0x0000067000027945 */ /* 0x000fe20003800000 */
[-C--:B-1----:R-:W-:Y:S02]  /*10480*/  ISETP.GE.AND P0, PT, R18, R75.reuse, PT ;  /* 0x0000004b1200720c */ /* 0x082fe40003f06270 */
[-C--:B------:R-:W-:Y:S02]  /*10490*/  ISETP.GE.AND P1, PT, R167, R75.reuse, PT ;  /* 0x0000004ba700720c */ /* 0x080fe40003f26270 */
[----:B------:R-:W-:-:S09]  /*104a0*/  ISETP.GE.AND P2, PT, R168, R75, PT ;  /* 0x0000004ba800720c */ /* 0x000fd20003f46270 */
[----:B------:R-:W-:Y:S05]  /*104b0*/  @P0 BRA `(.L_x_1735) ;  /* 0x0000000400880947 */ /* 0x000fea0003800000 */
[----:B------:R-:W-:Y:S01]  /*104c0*/  LEA.HI R62, R75, R210, RZ, 0x1d ;  /* 0x000000d24b3e7211 */ /* 0x000fe200078fe8ff */
[--C-:B------:R-:W-:Y:S01]  /*104d0*/  HADD2.F32 R100, -RZ, R97.reuse.H0_H0 ;  /* 0x20000061ff647230 */ /* 0x100fe20000004100 */
[----:B0-----:R-:W-:Y:S01]  /*104e0*/  LOP3.LUT R61, R185, 0x38, R18, 0xf8, !PT ;  /* 0x00000038b93d7812 */ /* 0x001fe200078ef812 */
[----:B------:R-:W-:Y:S01]  /*104f0*/  HADD2.F32 R104, -RZ, R97.H1_H1 ;  /* 0x30000061ff687230 */ /* 0x000fe20000004100 */
[----:B------:R-:W-:Y:S01]  /*10500*/  SHF.R.S32.HI R63, RZ, 0x1f, R62 ;  /* 0x0000001fff3f7819 */ /* 0x000fe2000001143e */
[----:B------:R-:W-:Y:S01]  /*10510*/  IMAD.SHL.U32 R64, R62, 0x8, RZ ;  /* 0x000000083e407824 */ /* 0x000fe200078e00ff */
[----:B------:R-:W-:Y:S01]  /*10520*/  LOP3.LUT R60, R61, R186, RZ, 0x3c, !PT ;  /* 0x000000ba3d3c7212 */ /* 0x000fe200078e3cff */
[--C-:B------:R-:W-:Y:S01]  /*10530*/  HADD2.F32 R103, -RZ, R91.reuse.H0_H0 ;  /* 0x2000005bff677230 */ /* 0x100fe20000004100 */
[----:B------:R-:W-:Y:S01]  /*10540*/  LEA.HI R62, R63, R62, RZ, 0x3 ;  /* 0x0000003e3f3e7211 */ /* 0x000fe200078f18ff */
[----:B------:R-:W-:Y:S01]  /*10550*/  HADD2.F32 R91, -RZ, R91.H1_H1 ;  /* 0x3000005bff5b7230 */ /* 0x000fe20000004100 */
[----:B------:R-:W-:Y:S01]  /*10560*/  LOP3.LUT R63, R185, 0x38, R64, 0xf8, !PT ;  /* 0x00000038b93f7812 */ /* 0x000fe200078ef840 */
[----:B------:R-:W-:Y:S01]  /*10570*/  IMAD.IADD R61, R187, 0x1, R60 ;  /* 0x00000001bb3d7824 */ /* 0x000fe200078e023c */
[--C-:B------:R-:W-:Y:S01]  /*10580*/  SHF.R.U64 R32, R32, 0x10, R33.reuse ;  /* 0x0000001020207819 */ /* 0x100fe20000001221 */
[----:B------:R-:W-:Y:S01]  /*10590*/  IMAD.SHL.U32 R62, R62, 0x400, RZ ;  /* 0x000004003e3e7824 */ /* 0x000fe200078e00ff */
[----:B------:R-:W-:Y:S01]  /*105a0*/  LOP3.LUT R65, R63, R186, RZ, 0x3c, !PT ;  /* 0x000000ba3f417212 */ /* 0x000fe200078e3cff */
[----:B------:R-:W-:Y:S01]  /*105b0*/  IMAD R84, R61, 0x2, R2 ;  /* 0x000000023d547824 */ /* 0x000fe200078e0202 */
[----:B------:R-:W-:-:S02]  /*105c0*/  SHF.R.U32.HI R90, RZ, 0x10, R33 ;  /* 0x00000010ff5a7819 */ /* 0x000fc40000011621 */
[----:B------:R-:W-:Y:S02]  /*105d0*/  LOP3.LUT R64, R62, 0x7fffe000, RZ, 0xc0, !PT ;  /* 0x7fffe0003e407812 */ /* 0x000fe400078ec0ff */
[----:B------:R-:W0:Y:S01]  /*105e0*/  LDS.128 R60, [R84+0xc400] ;  /* 0x00c40000543c7984 */ /* 0x000e220000000c00 */
[----:B------:R-:W-:Y:S02]  /*105f0*/  SHF.R.U64 R33, R44, 0x10, R45 ;  /* 0x000000102c217819 */ /* 0x000fe4000000122d */
[----:B------:R-:W-:Y:S02]  /*10600*/  IADD3 R65, R65, R64, R187 ;  /* 0x0000004041417210 */ /* 0x000fe40007ffe0bb */
[----:B------:R-:W-:Y:S02]  /*10610*/  SHF.R.U32.HI R44, RZ, 0x10, R45 ;  /* 0x00000010ff2c7819 */ /* 0x000fe4000001162d */
[----:B------:R-:W-:Y:S02]  /*10620*/  LEA R85, R65, R2, 0x1 ;  /* 0x0000000241557211 */ /* 0x000fe400078e08ff */
[--C-:B------:R-:W-:Y:S01]  /*10630*/  SHF.R.U64 R34, R34, 0x10, R35.reuse ;  /* 0x0000001022227819 */ /* 0x100fe20000001223 */
[----:B------:R-:W-:Y:S01]  /*10640*/  HADD2.F32 R102, -RZ, R44.H0_H0 ;  /* 0x2000002cff667230 */ /* 0x000fe20000004100 */
[----:B------:R-:W-:Y:S01]  /*10650*/  SHF.R.U32.HI R45, RZ, 0x10, R35 ;  /* 0x00000010ff2d7819 */ /* 0x000fe20000011623 */
[----:B------:R-:W1:Y:S01]  /*10660*/  LDS.128 R64, [R85+0xc400] ;  /* 0x00c4000055407984 */ /* 0x000e620000000c00 */
[----:B------:R-:W-:-:S02]  /*10670*/  SHF.R.U64 R35, R46, 0x10, R47 ;  /* 0x000000102e237819 */ /* 0x000fc4000000122f */
[----:B------:R-:W-:Y:S01]  /*10680*/  SHF.R.U32.HI R46, RZ, 0x10, R47 ;  /* 0x00000010ff2e7819 */ /* 0x000fe2000001162f */
[--C-:B0-----:R-:W-:Y:S02]  /*10690*/  HADD2.F32 R47, -RZ, R61.reuse.H0_H0 ;  /* 0x2000003dff2f7230 */ /* 0x101fe40000004100 */
[----:B------:R-:W-:Y:S02]  /*106a0*/  HADD2.F32 R61, -RZ, R61.H1_H1 ;  /* 0x3000003dff3d7230 */ /* 0x000fe40000004100 */
[----:B------:R-:W-:Y:S02]  /*106b0*/  HADD2.F32 R94, -RZ, R60.H0_H0 ;  /* 0x2000003cff5e7230 */ /* 0x000fe40000004100 */
[----:B------:R-:W-:Y:S02]  /*106c0*/  HADD2.F32 R95, -RZ, R62.H0_H0 ;  /* 0x2000003eff5f7230 */ /* 0x000fe40000004100 */
[--C-:B------:R-:W-:Y:S02]  /*106d0*/  HADD2.F32 R96, -RZ, R63.reuse.H0_H0 ;  /* 0x2000003fff607230 */ /* 0x100fe40000004100 */
[----:B------:R-:W-:-:S02]  /*106e0*/  HADD2.F32 R63, -RZ, R63.H1_H1 ;  /* 0x3000003fff3f7230 */ /* 0x000fc40000004100 */
[--C-:B-1----:R-:W-:Y:S02]  /*106f0*/  HADD2.F32 R101, -RZ, R65.reuse.H0_H0 ;  /* 0x20000041ff657230 */ /* 0x102fe40000004100 */
[----:B------:R-:W-:Y:S02]  /*10700*/  HADD2.F32 R99, -RZ, R65.H1_H1 ;  /* 0x30000041ff637230 */ /* 0x000fe40000004100 */
[----:B------:R-:W-:Y:S02]  /*10710*/  HADD2.F32 R98, -RZ, R64.H0_H0 ;  /* 0x20000040ff627230 */ /* 0x000fe40000004100 */
[C---:B------:R-:W-:Y:S01]  /*10720*/  FMUL.FTZ R106, R101.reuse, R100 ;  /* 0x00000064656a7220 */ /* 0x040fe20000410000 */
[-C--:B------:R-:W-:Y:S01]  /*10730*/  FMUL.FTZ R108, R101, R104.reuse ;  /* 0x00000068656c7220 */ /* 0x080fe20000410000 */
[----:B------:R-:W-:Y:S02]  /*10740*/  HADD2.F32 R101, -RZ, R93.H1_H1 ;  /* 0x3000005dff657230 */ /* 0x000fe40000004100 */
[----:B------:R-:W-:Y:S01]  /*10750*/  FFMA.FTZ R44, R47, R104, -R106 ;  /* 0x000000682f2c7223 */ /* 0x000fe2000001086a */
[----:B------:R-:W-:-:S02]  /*10760*/  HADD2.F32 R104, -RZ, R90.H0_H0 ;  /* 0x2000005aff687230 */ /* 0x000fc40000004100 */
[----:B------:R-:W-:Y:S01]  /*10770*/  FMUL.FTZ R106, R99, R102 ;  /* 0x00000066636a7220 */ /* 0x000fe20000410000 */
[----:B------:R-:W-:Y:S01]  /*10780*/  FFMA.FTZ R90, R47, R100, R108 ;  /* 0x000000642f5a7223 */ /* 0x000fe2000001006c */
[----:B------:R-:W-:Y:S02]  /*10790*/  HADD2.F32 R65, -RZ, R66.H0_H0 ;  /* 0x20000042ff417230 */ /* 0x000fe40000004100 */
[-C--:B------:R-:W-:Y:S01]  /*107a0*/  FMUL.FTZ R108, R99, R104.reuse ;  /* 0x00000068636c7220 */ /* 0x080fe20000410000 */
[--C-:B------:R-:W-:Y:S02]  /*107b0*/  HADD2.F32 R100, -RZ, R92.reuse.H0_H0 ;  /* 0x2000005cff647230 */ /* 0x100fe40000004100 */
[----:B------:R-:W-:Y:S01]  /*107c0*/  FFMA.FTZ R47, R61, R104, -R106 ;  /* 0x000000683d2f7223 */ /* 0x000fe2000001086a */
[C---:B------:R-:W-:Y:S01]  /*107d0*/  FMUL.FTZ R99, R98.reuse, R101 ;  /* 0x0000006562637220 */ /* 0x040fe20000410000 */
[----:B------:R-:W-:Y:S01]  /*107e0*/  FMUL.FTZ R104, R98, R103 ;  /* 0x0000006762687220 */ /* 0x000fe20000410000 */
[----:B------:R-:W-:-:S02]  /*107f0*/  HADD2.F32 R92, -RZ, R92.H1_H1 ;  /* 0x3000005cff5c7230 */ /* 0x000fc40000004100 */
[----:B------:R-:W-:Y:S01]  /*10800*/  FFMA.FTZ R61, R61, R102, R108 ;  /* 0x000000663d3d7223 */ /* 0x000fe2000001006c */
[C---:B------:R-:W-:Y:S01]  /*10810*/  FMUL.FTZ R102, R65.reuse, R100 ;  /* 0x0000006441667220 */ /* 0x040fe20000410000 */
[----:B------:R-:W-:Y:S02]  /*10820*/  HADD2.F32 R97, -RZ, R67.H0_H0 ;  /* 0x20000043ff617230 */ /* 0x000fe40000004100 */
[C---:B------:R-:W-:Y:S01]  /*10830*/  FFMA.FTZ R98, R94.reuse, R103, -R99 ;  /* 0x000000675e627223 */ /* 0x040fe20000010863 */
[----:B------:R-:W-:Y:S01]  /*10840*/  FFMA.FTZ R94, R94, R101, R104 ;  /* 0x000000655e5e7223 */ /* 0x000fe20000010068 */
[----:B------:R-:W-:Y:S02]  /*10850*/  HADD2.F32 R93, -RZ, R93.H0_H0 ;  /* 0x2000005dff5d7230 */ /* 0x000fe40000004100 */
[-C--:B------:R-:W-:Y:S01]  /*10860*/  FMUL.FTZ R104, R65, R92.reuse ;  /* 0x0000005c41687220 */ /* 0x080fe20000410000 */
[----:B------:R-:W-:Y:S01]  /*10870*/  FFMA.FTZ R65, R95, R92, -R102 ;  /* 0x0000005c5f417223 */ /* 0x000fe20000010866 */
[----:B------:R-:W-:-:S02]  /*10880*/  HADD2.F32 R102, -RZ, R45.H0_H0 ;  /* 0x2000002dff667230 */ /* 0x000fc40000004100 */
[C---:B------:R-:W-:Y:S01]  /*10890*/  FMUL.FTZ R45, R97.reuse, R91 ;  /* 0x0000005b612d7220 */ /* 0x040fe20000410000 */
[----:B------:R-:W-:Y:S02]  /*108a0*/  HADD2.F32 R67, -RZ, R67.H1_H1 ;  /* 0x30000043ff437230 */ /* 0x000fe40000004100 */
[-C--:B------:R-:W-:Y:S01]  /*108b0*/  FMUL.FTZ R106, R97, R93.reuse ;  /* 0x0000005d616a7220 */ /* 0x080fe20000410000 */
[----:B------:R-:W-:Y:S02]  /*108c0*/  HADD2.F32 R92, -RZ, R46.H0_H0 ;  /* 0x2000002eff5c7230 */ /* 0x000fe40000004100 */
[----:B------:R-:W-:Y:S01]  /*108d0*/  FFMA.FTZ R46, R95, R100, R104 ;  /* 0x000000645f2e7223 */ /* 0x000fe20000010068 */
[C---:B------:R-:W-:Y:S01]  /*108e0*/  FFMA.FTZ R45, R96.reuse, R93, -R45 ;  /* 0x0000005d602d7223 */ /* 0x040fe2000001082d */
[----:B------:R-:W-:Y:S01]  /*108f0*/  FFMA.FTZ R96, R96, R91, R106 ;  /* 0x0000005b60607223 */ /* 0x000fe2000001006a */
[C---:B------:R-:W-:Y:S01]  /*10900*/  FMUL.FTZ R104, R67.reuse, R102 ;  /* 0x0000006643687220 */ /* 0x040fe20000410000 */
[----:B------:R-:W-:Y:S01]  /*10910*/  FMUL.FTZ R100, R67, R92 ;  /* 0x0000005c43647220 */ /* 0x000fe20000410000 */
[----:B------:R-:W-:-:S02]  /*10920*/  HADD2.F32 R64, -RZ, R64.H1_H1 ;  /* 0x30000040ff407230 */ /* 0x000fc40000004100 */
[----:B------:R-:W-:Y:S02]  /*10930*/  HADD2.F32 R66, -RZ, R66.H1_H1 ;  /* 0x30000042ff427230 */ /* 0x000fe40000004100 */
[C---:B------:R-:W-:Y:S01]  /*10940*/  FFMA.FTZ R100, R63.reuse, R102, -R100 ;  /* 0x000000663f647223 */ /* 0x040fe20000010864 */
[----:B------:R-:W-:Y:S02]  /*10950*/  HADD2.F32 R67, -RZ, R33.H0_H0 ;  /* 0x20000021ff437230 */ /* 0x000fe40000004100 */
[----:B------:R-:W-:Y:S01]  /*10960*/  FFMA.FTZ R95, R63, R92, R104 ;  /* 0x0000005c3f5f7223 */ /* 0x000fe20000010068 */
[----:B------:R-:W-:Y:S02]  /*10970*/  HADD2.F32 R91, -RZ, R35.H0_H0 ;  /* 0x20000023ff5b7230 */ /* 0x000fe40000004100 */
[----:B------:R-:W-:Y:S02]  /*10980*/  HADD2.F32 R33, -RZ, R32.H0_H0 ;  /* 0x20000020ff217230 */ /* 0x000fe40000004100 */
[----:B------:R-:W-:Y:S01]  /*10990*/  FMUL.FTZ R63, R64, R67 ;  /* 0x00000043403f7220 */ /* 0x000fe20000410000 */
[----:B------:R-:W-:-:S02]  /*109a0*/  HADD2.F32 R35, -RZ, R34.H0_H0 ;  /* 0x20000022ff237230 */ /* 0x000fc40000004100 */
[----:B------:R-:W-:Y:S01]  /*109b0*/  FMUL.FTZ R93, R66, R91 ;  /* 0x0000005b425d7220 */ /* 0x000fe20000410000 */
[----:B------:R-:W-:Y:S02]  /*109c0*/  HADD2.F32 R60, -RZ, R60.H1_H1 ;  /* 0x3000003cff3c7230 */ /* 0x000fe40000004100 */
[----:B------:R-:W-:Y:S01]  /*109d0*/  FMUL.FTZ R64, R64, R33 ;  /* 0x0000002140407220 */ /* 0x000fe20000410000 */
[----:B------:R-:W-:Y:S02]  /*109e0*/  HADD2.F32 R62, -RZ, R62.H1_H1 ;  /* 0x3000003eff3e7230 */ /* 0x000fe40000004100 */
        /* <DEDUP_REMOVED lines=15> */
.L_x_1735:
[----:B------:R-:W-:Y:S05]  /*10ae0*/  BSYNC B2 ;  /* 0x0000000000027941 */ /* 0x000fea0003800000 */
.L_x_1734:
[----:B------:R-:W-:Y:S04]  /*10af0*/  BSSY B2, `(.L_x_1736) ;  /* 0x0000061000027945 */ /* 0x000fe80003800000 */
[----:B------:R-:W-:Y:S05]  /*10b00*/  @P1 BRA `(.L_x_1737) ;  /* 0x00000004007c1947 */ /* 0x000fea0003800000 */
[----:B------:R-:W2:Y:S01]  /*10b10*/  LDL R95, [R1+0x44] ;  /* 0x00004400015f7983 */ /* 0x000ea20000100800 */
[----:B-1----:R-:W-:Y:S01]  /*10b20*/  LEA.HI R32, R75, R170, RZ, 0x1d ;  /* 0x000000aa4b207211 */ /* 0x002fe200078fe8ff */
[----:B------:R-:W-:Y:S01]  /*10b30*/  HADD2.F32 R84, -RZ, R88.H1_H1 ;  /* 0x30000058ff547230 */ /* 0x000fe20000004100 */
[--C-:B------:R-:W-:Y:S01]  /*10b40*/  SHF.R.U64 R28, R28, 0x10, R29.reuse ;  /* 0x000000101c1c7819 */ /* 0x100fe2000000121d */
[--C-:B------:R-:W-:Y:S01]  /*10b50*/  HADD2.F32 R90, -RZ, R86.reuse.H1_H1 ;  /* 0x30000056ff5a7230 */ /* 0x100fe20000004100 */
[----:B------:R-:W-:Y:S01]  /*10b60*/  SHF.R.S32.HI R33, RZ, 0x1f, R32 ;  /* 0x0000001fff217819 */ /* 0x000fe20000011420 */
[----:B------:R-:W-:Y:S01]  /*10b70*/  IMAD.SHL.U32 R34, R32, 0x8, RZ ;  /* 0x0000000820227824 */ /* 0x000fe200078e00ff */
[----:B------:R-:W-:Y:S01]  /*10b80*/  SHF.R.U32.HI R85, RZ, 0x10, R29 ;  /* 0x00000010ff557819 */ /* 0x000fe2000001161d */
[----:B------:R-:W-:Y:S01]  /*10b90*/  HADD2.F32 R86, -RZ, R86.H0_H0 ;  /* 0x20000056ff567230 */ /* 0x000fe20000004100 */
[----:B------:R-:W-:Y:S01]  /*10ba0*/  LEA.HI R32, R33, R32, RZ, 0x3 ;  /* 0x0000002021207211 */ /* 0x000fe200078f18ff */
[----:B------:R-:W-:Y:S01]  /*10bb0*/  HADD2.F32 R88, -RZ, R88.H0_H0 ;  /* 0x20000058ff587230 */ /* 0x000fe20000004100 */
[----:B------:R-:W-:Y:S01]  /*10bc0*/  LOP3.LUT R33, R185, 0x38, R34, 0xf8, !PT ;  /* 0x00000038b9217812 */ /* 0x000fe200078ef822 */
[----:B------:R-:W-:Y:S01]  /*10bd0*/  HADD2.F32 R85, -RZ, R85.H0_H0 ;  /* 0x20000055ff557230 */ /* 0x000fe20000004100 */
[----:B------:R-:W-:Y:S01]  /*10be0*/  SHF.R.U64 R29, R40, 0x10, R41 ;  /* 0x00000010281d7819 */ /* 0x000fe20000001229 */
[----:B------:R-:W-:Y:S01]  /*10bf0*/  IMAD.SHL.U32 R32, R32, 0x400, RZ ;  /* 0x0000040020207824 */ /* 0x000fe200078e00ff */
[----:B------:R-:W-:-:S02]  /*10c00*/  LOP3.LUT R45, R33, R186, RZ, 0x3c, !PT ;  /* 0x000000ba212d7212 */ /* 0x000fc400078e3cff */
[--C-:B------:R-:W-:Y:S02]  /*10c10*/  SHF.R.U64 R30, R30, 0x10, R31.reuse ;  /* 0x000000101e1e7819 */ /* 0x100fe4000000121f */
[----:B------:R-:W-:Y:S02]  /*10c20*/  LOP3.LUT R44, R32, 0x7fffe000, RZ, 0xc0, !PT ;  /* 0x7fffe000202c7812 */ /* 0x000fe400078ec0ff */
[----:B------:R-:W-:Y:S02]  /*10c30*/  SHF.R.U32.HI R40, RZ, 0x10, R31 ;  /* 0x00000010ff287819 */ /* 0x000fe4000001161f */
[----:B------:R-:W-:Y:S02]  /*10c40*/  IADD3 R45, R45, R44, R187 ;  /* 0x0000002c2d2d7210 */ /* 0x000fe40007ffe0bb */
[----:B------:R-:W-:Y:S01]  /*10c50*/  SHF.R.U64 R31, R42, 0x10, R43 ;  /* 0x000000102a1f7819 */ /* 0x000fe2000000122b */
[----:B------:R-:W-:Y:S01]  /*10c60*/  HADD2.F32 R40, -RZ, R40.H0_H0 ;  /* 0x20000028ff287230 */ /* 0x000fe20000004100 */
[----:B------:R-:W-:Y:S01]  /*10c70*/  SHF.R.U32.HI R91, RZ, 0x10, R41 ;  /* 0x00000010ff5b7819 */ /* 0x000fe20000011629 */
[----:B------:R-:W-:Y:S01]  /*10c80*/  IMAD R60, R45, 0x2, R2 ;  /* 0x000000022d3c7824 */ /* 0x000fe200078e0202 */
[----:B------:R-:W-:-:S03]  /*10c90*/  SHF.R.U32.HI R42, RZ, 0x10, R43 ;  /* 0x00000010ff2a7819 */ /* 0x000fc6000001162b */
[----:B------:R-:W-:Y:S01]  /*10ca0*/  HADD2.F32 R91, -RZ, R91.H0_H0 ;  /* 0x2000005bff5b7230 */ /* 0x000fe20000004100 */
[----:B------:R-:W1:Y:S01]  /*10cb0*/  LDS.128 R44, [R60+0xc400] ;  /* 0x00c400003c2c7984 */ /* 0x000e620000000c00 */
[----:B------:R-:W-:Y:S02]  /*10cc0*/  HADD2.F32 R42, -RZ, R42.H0_H0 ;  /* 0x2000002aff2a7230 */ /* 0x000fe40000004100 */
[--C-:B-1----:R-:W-:Y:S02]  /*10cd0*/  HADD2.F32 R43, -RZ, R45.reuse.H0_H0 ;  /* 0x2000002dff2b7230 */ /* 0x102fe40000004100 */
[----:B------:R-:W-:Y:S02]  /*10ce0*/  HADD2.F32 R64, -RZ, R45.H1_H1 ;  /* 0x3000002dff407230 */ /* 0x000fe40000004100 */
[----:B------:R-:W-:Y:S02]  /*10cf0*/  HADD2.F32 R65, -RZ, R44.H0_H0 ;  /* 0x2000002cff417230 */ /* 0x000fe40000004100 */
[C---:B------:R-:W-:Y:S01]  /*10d00*/  FMUL.FTZ R92, R43.reuse, R90 ;  /* 0x0000005a2b5c7220 */ /* 0x040fe20000410000 */
[----:B------:R-:W-:Y:S01]  /*10d10*/  FMUL.FTZ R94, R43, R84 ;  /* 0x000000542b5e7220 */ /* 0x000fe20000410000 */
[----:B------:R-:W-:Y:S01]  /*10d20*/  FMUL.FTZ R93, R64, R91 ;  /* 0x0000005b405d7220 */ /* 0x000fe20000410000 */
[----:B------:R-:W-:-:S02]  /*10d30*/  HADD2.F32 R67, -RZ, R46.H0_H0 ;  /* 0x2000002eff437230 */ /* 0x000fc40000004100 */
[--C-:B------:R-:W-:Y:S02]  /*10d40*/  HADD2.F32 R62, -RZ, R47.reuse.H0_H0 ;  /* 0x2000002fff3e7230 */ /* 0x100fe40000004100 */
[----:B------:R-:W-:Y:S02]  /*10d50*/  HADD2.F32 R47, -RZ, R47.H1_H1 ;  /* 0x3000002fff2f7230 */ /* 0x000fe40000004100 */
[----:B------:R-:W-:Y:S02]  /*10d60*/  HADD2.F32 R44, -RZ, R44.H1_H1 ;  /* 0x3000002cff2c7230 */ /* 0x000fe40000004100 */
[----:B------:R-:W-:Y:S01]  /*10d70*/  HADD2.F32 R46, -RZ, R46.H1_H1 ;  /* 0x3000002eff2e7230 */ /* 0x000fe20000004100 */
[----:B--2---:R-:W1:Y:S02]  /*10d80*/  LDS.128 R32, [R95] ;  /* 0x000000005f207984 */ /* 0x004e640000000c00 */
[--C-:B-1----:R-:W-:Y:S02]  /*10d90*/  HADD2.F32 R63, -RZ, R33.reuse.H0_H0 ;  /* 0x20000021ff3f7230 */ /* 0x102fe40000004100 */
[----:B------:R-:W-:-:S02]  /*10da0*/  HADD2.F32 R66, -RZ, R33.H1_H1 ;  /* 0x30000021ff427230 */ /* 0x000fc40000004100 */
[----:B0-----:R-:W-:Y:S02]  /*10db0*/  HADD2.F32 R61, -RZ, R32.H0_H0 ;  /* 0x20000020ff3d7230 */ /* 0x001fe40000004100 */
[C---:B------:R-:W-:Y:S01]  /*10dc0*/  FFMA.FTZ R43, R63.reuse, R84, -R92 ;  /* 0x000000543f2b7223 */ /* 0x040fe2000001085c */
[----:B------:R-:W-:Y:S01]  /*10dd0*/  FFMA.FTZ R45, R63, R90, R94 ;  /* 0x0000005a3f2d7223 */ /* 0x000fe2000001005e */
[-C--:B------:R-:W-:Y:S01]  /*10de0*/  FMUL.FTZ R63, R64, R85.reuse ;  /* 0x00000055403f7220 */ /* 0x080fe20000410000 */
[C---:B------:R-:W-:Y:S01]  /*10df0*/  FMUL.FTZ R84, R65.reuse, R86 ;  /* 0x0000005641547220 */ /* 0x040fe20000410000 */
[----:B------:R-:W-:Y:S02]  /*10e00*/  HADD2.F32 R90, -RZ, R87.H0_H0 ;  /* 0x20000057ff5a7230 */ /* 0x000fe40000004100 */
[-C--:B------:R-:W-:Y:S01]  /*10e10*/  FMUL.FTZ R65, R65, R88.reuse ;  /* 0x0000005841417220 */ /* 0x080fe20000410000 */
[C---:B------:R-:W-:Y:S01]  /*10e20*/  FFMA.FTZ R64, R66.reuse, R85, -R93 ;  /* 0x0000005542407223 */ /* 0x040fe2000001085d */
[----:B------:R-:W-:Y:S01]  /*10e30*/  FFMA.FTZ R66, R66, R91, R63 ;  /* 0x0000005b42427223 */ /* 0x000fe2000001003f */
[----:B------:R-:W-:Y:S01]  /*10e40*/  FFMA.FTZ R63, R61, R88, -R84 ;  /* 0x000000583d3f7223 */ /* 0x000fe20000010854 */
[----:B------:R-:W-:-:S02]  /*10e50*/  HADD2.F32 R33, -RZ, R34.H0_H0 ;  /* 0x20000022ff217230 */ /* 0x000fc40000004100 */
[----:B------:R-:W-:Y:S01]  /*10e60*/  FFMA.FTZ R61, R61, R86, R65 ;  /* 0x000000563d3d7223 */ /* 0x000fe20000010041 */
[----:B------:R-:W-:Y:S02]  /*10e70*/  HADD2.F32 R84, -RZ, R89.H0_H0 ;  /* 0x20000059ff547230 */ /* 0x000fe40000004100 */
[----:B------:R-:W-:Y:S01]  /*10e80*/  FMUL.FTZ R86, R67, R90 ;  /* 0x0000005a43567220 */ /* 0x000fe20000410000 */
[----:B------:R-:W-:Y:S02]  /*10e90*/  HADD2.F32 R87, -RZ, R87.H1_H1 ;  /* 0x30000057ff577230 */ /* 0x000fe40000004100 */
[----:B------:R-:W-:Y:S01]  /*10ea0*/  FMUL.FTZ R92, R47, R40 ;  /* 0x000000282f5c7220 */ /* 0x000fe20000410000 */
[----:B------:R-:W-:Y:S02]  /*10eb0*/  HADD2.F32 R89, -RZ, R89.H1_H1 ;  /* 0x30000059ff597230 */ /* 0x000fe40000004100 */
[-C--:B------:R-:W-:Y:S01]  /*10ec0*/  FMUL.FTZ R88, R67, R84.reuse ;  /* 0x0000005443587220 */ /* 0x080fe20000410000 */
[----:B------:R-:W-:Y:S01]  /*10ed0*/  FFMA.FTZ R86, R33, R84, -R86 ;  /* 0x0000005421567223 */ /* 0x000fe20000010856 */
[----:B------:R-:W-:-:S02]  /*10ee0*/  HADD2.F32 R41, -RZ, R35.H0_H0 ;  /* 0x20000023ff297230 */ /* 0x000fc40000004100 */
[C---:B------:R-:W-:Y:S01]  /*10ef0*/  FMUL.FTZ R84, R62.reuse, R87 ;  /* 0x000000573e547220 */ /* 0x040fe20000410000 */
[-C--:B------:R-:W-:Y:S01]  /*10f00*/  FMUL.FTZ R62, R62, R89.reuse ;  /* 0x000000593e3e7220 */ /* 0x080fe20000410000 */
[----:B------:R-:W-:Y:S02]  /*10f10*/  HADD2.F32 R35, -RZ, R35.H1_H1 ;  /* 0x30000023ff237230 */ /* 0x000fe40000004100 */
[----:B------:R-:W-:Y:S01]  /*10f20*/  FFMA.FTZ R88, R33, R90, R88 ;  /* 0x0000005a21587223 */ /* 0x000fe20000010058 */
[C---:B------:R-:W-:Y:S01]  /*10f30*/  FFMA.FTZ R84, R41.reuse, R89, -R84 ;  /* 0x0000005929547223 */ /* 0x040fe20000010854 */
[----:B------:R-:W-:Y:S01]  /*10f40*/  FFMA.FTZ R62, R41, R87, R62 ;  /* 0x00000057293e7223 */ /* 0x000fe2000001003e */
[-C--:B------:R-:W-:Y:S01]  /*10f50*/  FMUL.FTZ R90, R47, R42.reuse ;  /* 0x0000002a2f5a7220 */ /* 0x080fe20000410000 */
[----:B------:R-:W-:Y:S02]  /*10f60*/  HADD2.F32 R33, -RZ, R29.H0_H0 ;  /* 0x2000001dff217230 */ /* 0x000fe40000004100 */
[----:B------:R-:W-:Y:S01]  /*10f70*/  FFMA.FTZ R67, R35, R42, R92 ;  /* 0x0000002a23437223 */ /* 0x000fe2000001005c */
[----:B------:R-:W-:-:S02]  /*10f80*/  HADD2.F32 R41, -RZ, R31.H0_H0 ;  /* 0x2000001fff297230 */ /* 0x000fc40000004100 */
[----:B------:R-:W-:Y:S01]  /*10f90*/  FFMA.FTZ R65, R35, R40, -R90 ;  /* 0x0000002823417223 */ /* 0x000fe2000001085a */
[----:B------:R-:W-:Y:S02]  /*10fa0*/  HADD2.F32 R29, -RZ, R28.H0_H0 ;  /* 0x2000001cff1d7230 */ /* 0x000fe40000004100 */
[----:B------:R-:W-:Y:S01]  /*10fb0*/  FMUL.FTZ R35, R44, R33 ;  /* 0x000000212c237220 */ /* 0x000fe20000410000 */
[----:B------:R-:W-:Y:S02]  /*10fc0*/  HADD2.F32 R31, -RZ, R30.H0_H0 ;  /* 0x2000001eff1f7230 */ /* 0x000fe40000004100 */
[----:B------:R-:W-:Y:S01]  /*10fd0*/  FMUL.FTZ R47, R46, R41 ;  /* 0x000000292e2f7220 */ /* 0x000fe20000410000 */
[----:B------:R-:W-:Y:S02]  /*10fe0*/  HADD2.F32 R32, -RZ, R32.H1_H1 ;  /* 0x30000020ff207230 */ /* 0x000fe40000004100 */
[----:B------:R-:W-:Y:S01]  /*10ff0*/  FMUL.FTZ R44, R44, R29 ;  /* 0x0000001d2c2c7220 */ /* 0x000fe20000410000 */
[----:B------:R-:W-:-:S02]  /*11000*/  HADD2.F32 R34, -RZ, R34.H1_H1 ;  /* 0x30000022ff227230 */ /* 0x000fc40000004100 */
[----:B------:R-:W-:Y:S01]  /*11010*/  FMUL.FTZ R46, R46, R31 ;  /* 0x0000001f2e2e7220 */ /* 0x000fe20000410000 */
[C---:B------:R-:W-:Y:S01]  /*11020*/  FFMA.FTZ R28, R32.reuse, R29, -R35 ;  /* 0x0000001d201c7223 */ /* 0x040fe20000010823 */
[----:B------:R-:W-:Y:S01]  /*11030*/  FFMA.FTZ R32, R32, R33, R44 ;  /* 0x0000002120207223 */ /* 0x000fe2000001002c */
[C---:B------:R-:W-:Y:S01]  /*11040*/  FFMA.FTZ R47, R34.reuse, R31, -R47 ;  /* 0x0000001f222f7223 */ /* 0x040fe2000001082f */
[----:B------:R-:W-:Y:S01]  /*11050*/  FFMA.FTZ R41, R34, R41, R46 ;  /* 0x0000002922297223 */ /* 0x000fe2000001002e */
[----:B------:R-:W-:Y:S02]  /*11060*/  F2FP.F16.F32.PACK_AB R31, R65, R84 ;  /* 0x00000054411f723e */ /* 0x000fe400000000ff */
        /* <DEDUP_REMOVED lines=9> */
.L_x_1737:
[----:B------:R-:W-:Y:S05]  /*11100*/  BSYNC B2 ;  /* 0x0000000000027941 */ /* 0x000fea0003800000 */
.L_x_1736:
[----:B------:R-:W-:Y:S05]  /*11110*/  @P2 BRA `(.L_x_1733) ;  /* 0x00000004007c2947 */ /* 0x000fea0003800000 */
[----:B------:R-:W3:Y:S01]  /*11120*/  LDL R67, [R1+0x3c] ;  /* 0x00003c0001437983 */ /* 0x000ee20000100800 */
[----:B------:R-:W-:Y:S01]  /*11130*/  LEA.HI R75, R75, R171, RZ, 0x1d ;  /* 0x000000ab4b4b7211 */ /* 0x000fe200078fe8ff */
[----:B--2---:R-:W-:Y:S01]  /*11140*/  HADD2.F32 R60, -RZ, R77.H0_H0 ;  /* 0x2000004dff3c7230 */ /* 0x004fe20000004100 */
[----:B------:R-:W-:Y:S01]  /*11150*/  SHF.R.U64 R24, R24, 0x10, R25 ;  /* 0x0000001018187819 */ /* 0x000fe20000001219 */
[--C-:B-1----:R-:W-:Y:S01]  /*11160*/  HADD2.F32 R46, -RZ, R78.reuse.H1_H1 ;  /* 0x3000004eff2e7230 */ /* 0x102fe20000004100 */
[----:B------:R-:W-:Y:S01]  /*11170*/  SHF.R.S32.HI R30, RZ, 0x1f, R75 ;  /* 0x0000001fff1e7819 */ /* 0x000fe2000001144b */
[----:B------:R-:W-:Y:S01]  /*11180*/  IMAD.SHL.U32 R28, R75, 0x8, RZ ;  /* 0x000000084b1c7824 */ /* 0x000fe200078e00ff */
[----:B------:R-:W-:Y:S01]  /*11190*/  SHF.R.U32.HI R45, RZ, 0x10, R25 ;  /* 0x00000010ff2d7819 */ /* 0x000fe20000011619 */
[----:B------:R-:W-:Y:S01]  /*111a0*/  HADD2.F32 R78, -RZ, R78.H0_H0 ;  /* 0x2000004eff4e7230 */ /* 0x000fe20000004100 */
[----:B------:R-:W-:Y:S02]  /*111b0*/  LEA.HI R30, R30, R75, RZ, 0x3 ;  /* 0x0000004b1e1e7211 */ /* 0x000fe400078f18ff */
[----:B------:R-:W-:Y:S01]  /*111c0*/  LOP3.LUT R29, R185, 0x38, R28, 0xf8, !PT ;  /* 0x00000038b91d7812 */ /* 0x000fe200078ef81c */
[----:B------:R-:W-:Y:S01]  /*111d0*/  HADD2.F32 R45, -RZ, R45.H0_H0 ;  /* 0x2000002dff2d7230 */ /* 0x000fe20000004100 */
[----:B------:R-:W-:Y:S01]  /*111e0*/  SHF.R.U64 R25, R26, 0x10, R27 ;  /* 0x000000101a197819 */ /* 0x000fe2000000121b */
[----:B------:R-:W-:Y:S01]  /*111f0*/  IMAD.SHL.U32 R30, R30, 0x400, RZ ;  /* 0x000004001e1e7824 */ /* 0x000fe200078e00ff */
[----:B------:R-:W-:-:S02]  /*11200*/  LOP3.LUT R33, R29, R186, RZ, 0x3c, !PT ;  /* 0x000000ba1d217212 */ /* 0x000fc400078e3cff */
[--C-:B------:R-:W-:Y:S01]  /*11210*/  SHF.R.U64 R36, R36, 0x10, R37.reuse ;  /* 0x0000001024247819 */ /* 0x100fe20000001225 */
[----:B------:R-:W-:Y:S01]  /*11220*/  HADD2.F32 R25, -RZ, R25.H0_H0 ;  /* 0x20000019ff197230 */ /* 0x000fe20000004100 */
[----:B------:R-:W-:Y:S02]  /*11230*/  LOP3.LUT R32, R30, 0x7fffe000, RZ, 0xc0, !PT ;  /* 0x7fffe0001e207812 */ /* 0x000fe400078ec0ff */
[----:B------:R-:W-:Y:S02]  /*11240*/  SHF.R.U32.HI R47, RZ, 0x10, R37 ;  /* 0x00000010ff2f7819 */ /* 0x000fe40000011625 */
[----:B------:R-:W-:Y:S02]  /*11250*/  IADD3 R33, R33, R32, R187 ;  /* 0x0000002021217210 */ /* 0x000fe40007ffe0bb */
[----:B------:R-:W-:Y:S01]  /*11260*/  SHF.R.U64 R26, R38, 0x10, R39 ;  /* 0x00000010261a7819 */ /* 0x000fe20000001227 */
[----:B------:R-:W-:Y:S01]  /*11270*/  HADD2.F32 R47, -RZ, R47.H0_H0 ;  /* 0x2000002fff2f7230 */ /* 0x000fe20000004100 */
[----:B------:R-:W-:Y:S01]  /*11280*/  SHF.R.U32.HI R65, RZ, 0x10, R27 ;  /* 0x00000010ff417819 */ /* 0x000fe2000001161b */
[----:B------:R-:W-:Y:S01]  /*11290*/  IMAD R40, R33, 0x2, R2 ;  /* 0x0000000221287824 */ /* 0x000fe200078e0202 */
[----:B------:R-:W-:-:S04]  /*112a0*/  SHF.R.U32.HI R63, RZ, 0x10, R39 ;  /* 0x00000010ff3f7819 */ /* 0x000fc80000011627 */
[----:B------:R-:W1:Y:S02]  /*112b0*/  LDS.128 R32, [R40+0xc400] ;  /* 0x00c4000028207984 */ /* 0x000e640000000c00 */
[----:B-1----:R-:W-:Y:S02]  /*112c0*/  HADD2.F32 R42, -RZ, R33.H1_H1 ;  /* 0x30000021ff2a7230 */ /* 0x002fe40000004100 */
[--C-:B------:R-:W-:Y:S02]  /*112d0*/  HADD2.F32 R43, -RZ, R34.reuse.H0_H0 ;  /* 0x20000022ff2b7230 */ /* 0x100fe40000004100 */
[--C-:B------:R-:W-:Y:S02]  /*112e0*/  HADD2.F32 R44, -RZ, R35.reuse.H0_H0 ;  /* 0x20000023ff2c7230 */ /* 0x100fe40000004100 */
[----:B0-----:R-:W-:Y:S01]  /*112f0*/  FMUL.FTZ R61, R42, R47 ;  /* 0x0000002f2a3d7220 */ /* 0x001fe20000410000 */
[----:B------:R-:W-:Y:S02]  /*11300*/  HADD2.F32 R35, -RZ, R35.H1_H1 ;  /* 0x30000023ff237230 */ /* 0x000fe40000004100 */
[----:B------:R-:W-:Y:S01]  /*11310*/  HADD2.F32 R34, -RZ, R34.H1_H1 ;  /* 0x30000022ff227230 */ /* 0x000fe20000004100 */
[----:B---3--:R-:W0:Y:S02]  /*11320*/  LDS.128 R28, [R67] ;  /* 0x00000000431c7984 */ /* 0x008e240000000c00 */
[----:B0-----:R-:W-:-:S02]  /*11330*/  HADD2.F32 R37, -RZ, R29.H0_H0 ;  /* 0x2000001dff257230 */ /* 0x001fc40000004100 */
[----:B------:R-:W-:Y:S02]  /*11340*/  HADD2.F32 R38, -RZ, R29.H1_H1 ;  /* 0x3000001dff267230 */ /* 0x000fe40000004100 */
[----:B------:R-:W-:Y:S02]  /*11350*/  HADD2.F32 R29, -RZ, R33.H0_H0 ;  /* 0x20000021ff1d7230 */ /* 0x000fe40000004100 */
[----:B------:R-:W-:Y:S02]  /*11360*/  HADD2.F32 R33, -RZ, R32.H0_H0 ;  /* 0x20000020ff217230 */ /* 0x000fe40000004100 */
[----:B------:R-:W-:Y:S02]  /*11370*/  HADD2.F32 R27, -RZ, R28.H0_H0 ;  /* 0x2000001cff1b7230 */ /* 0x000fe40000004100 */
[C---:B------:R-:W-:Y:S01]  /*11380*/  FMUL.FTZ R62, R29.reuse, R60 ;  /* 0x0000003c1d3e7220 */ /* 0x040fe20000410000 */
[----:B------:R-:W-:Y:S01]  /*11390*/  FMUL.FTZ R64, R29, R46 ;  /* 0x0000002e1d407220 */ /* 0x000fe20000410000 */
[----:B------:R-:W-:-:S02]  /*113a0*/  HADD2.F32 R39, -RZ, R30.H0_H0 ;  /* 0x2000001eff277230 */ /* 0x000fc40000004100 */
[C---:B------:R-:W-:Y:S01]  /*113b0*/  FFMA.FTZ R29, R37.reuse, R46, -R62 ;  /* 0x0000002e251d7223 */ /* 0x040fe2000001083e */
[----:B------:R-:W-:Y:S02]  /*113c0*/  HADD2.F32 R46, -RZ, R77.H1_H1 ;  /* 0x3000004dff2e7230 */ /* 0x000fe40000004100 */
[----:B------:R-:W-:Y:S01]  /*113d0*/  FFMA.FTZ R64, R37, R60, R64 ;  /* 0x0000003c25407223 */ /* 0x000fe20000010040 */
[-C--:B------:R-:W-:Y:S01]  /*113e0*/  FMUL.FTZ R37, R42, R45.reuse ;  /* 0x0000002d2a257220 */ /* 0x080fe20000410000 */
[----:B------:R-:W-:Y:S02]  /*113f0*/  HADD2.F32 R42, -RZ, R76.H1_H1 ;  /* 0x3000004cff2a7230 */ /* 0x000fe40000004100 */
[C---:B------:R-:W-:Y:S01]  /*11400*/  FFMA.FTZ R62, R38.reuse, R45, -R61 ;  /* 0x0000002d263e7223 */ /* 0x040fe2000001083d */
[C---:B------:R-:W-:Y:S01]  /*11410*/  FMUL.FTZ R60, R33.reuse, R46 ;  /* 0x0000002e213c7220 */ /* 0x040fe20000410000 */
[----:B------:R-:W-:Y:S01]  /*11420*/  FMUL.FTZ R33, R33, R78 ;  /* 0x0000004e21217220 */ /* 0x000fe20000410000 */
[----:B------:R-:W-:Y:S01]  /*11430*/  FFMA.FTZ R47, R38, R47, R37 ;  /* 0x0000002f262f7223 */ /* 0x000fe20000010025 */
[----:B------:R-:W-:-:S02]  /*11440*/  HADD2.F32 R38, -RZ, R79.H0_H0 ;  /* 0x2000004fff267230 */ /* 0x000fc40000004100 */
[C---:B------:R-:W-:Y:S01]  /*11450*/  FFMA.FTZ R60, R27.reuse, R78, -R60 ;  /* 0x0000004e1b3c7223 */ /* 0x040fe2000001083c */
[----:B------:R-:W-:Y:S01]  /*11460*/  FFMA.FTZ R37, R27, R46, R33 ;  /* 0x0000002e1b257223 */ /* 0x000fe20000010021 */
[C---:B------:R-:W-:Y:S01]  /*11470*/  FMUL.FTZ R46, R43.reuse, R42 ;  /* 0x0000002a2b2e7220 */ /* 0x040fe20000410000 */
[----:B------:R-:W-:Y:S02]  /*11480*/  HADD2.F32 R79, -RZ, R79.H1_H1 ;  /* 0x3000004fff4f7230 */ /* 0x000fe40000004100 */
[-C--:B------:R-:W-:Y:S01]  /*11490*/  FMUL.FTZ R66, R43, R38.reuse ;  /* 0x000000262b427220 */ /* 0x080fe20000410000 */
[----:B------:R-:W-:Y:S02]  /*114a0*/  HADD2.F32 R76, -RZ, R76.H0_H0 ;  /* 0x2000004cff4c7230 */ /* 0x000fe40000004100 */
[----:B------:R-:W-:Y:S01]  /*114b0*/  FFMA.FTZ R43, R39, R38, -R46 ;  /* 0x00000026272b7223 */ /* 0x000fe2000001082e */
[----:B------:R-:W-:Y:S02]  /*114c0*/  HADD2.F32 R46, -RZ, R63.H0_H0 ;  /* 0x2000003fff2e7230 */ /* 0x000fe40000004100 */
[----:B------:R-:W-:Y:S01]  /*114d0*/  FMUL.FTZ R27, R44, R79 ;  /* 0x0000004f2c1b7220 */ /* 0x000fe20000410000 */
[----:B------:R-:W-:-:S02]  /*114e0*/  HADD2.F32 R38, -RZ, R65.H0_H0 ;  /* 0x20000041ff267230 */ /* 0x000fc40000004100 */
[----:B------:R-:W-:Y:S01]  /*114f0*/  FMUL.FTZ R78, R44, R76 ;  /* 0x0000004c2c4e7220 */ /* 0x000fe20000410000 */
[--C-:B------:R-:W-:Y:S02]  /*11500*/  HADD2.F32 R41, -RZ, R31.reuse.H0_H0 ;  /* 0x2000001fff297230 */ /* 0x100fe40000004100 */
[----:B------:R-:W-:Y:S01]  /*11510*/  FFMA.FTZ R66, R39, R42, R66 ;  /* 0x0000002a27427223 */ /* 0x000fe20000010042 */
[----:B------:R-:W-:Y:S02]  /*11520*/  HADD2.F32 R31, -RZ, R31.H1_H1 ;  /* 0x3000001fff1f7230 */ /* 0x000fe40000004100 */
[C---:B------:R-:W-:Y:S01]  /*11530*/  FMUL.FTZ R42, R35.reuse, R46 ;  /* 0x0000002e232a7220 */ /* 0x040fe20000410000 */
[----:B------:R-:W-:Y:S01]  /*11540*/  FMUL.FTZ R44, R35, R38 ;  /* 0x00000026232c7220 */ /* 0x000fe20000410000 */
[----:B------:R-:W-:Y:S02]  /*11550*/  HADD2.F32 R32, -RZ, R32.H1_H1 ;  /* 0x30000020ff207230 */ /* 0x000fe40000004100 */
[----:B------:R-:W-:Y:S01]  /*11560*/  FFMA.FTZ R76, R41, R76, R27 ;  /* 0x0000004c294c7223 */ /* 0x000fe2000001001b */
[----:B------:R-:W-:-:S02]  /*11570*/  HADD2.F32 R33, -RZ, R36.H0_H0 ;  /* 0x20000024ff217230 */ /* 0x000fc40000004100 */
[----:B------:R-:W-:Y:S01]  /*11580*/  FFMA.FTZ R78, R41, R79, -R78 ;  /* 0x0000004f294e7223 */ /* 0x000fe2000001084e */
[----:B------:R-:W-:Y:S02]  /*11590*/  HADD2.F32 R35, -RZ, R26.H0_H0 ;  /* 0x2000001aff237230 */ /* 0x000fe40000004100 */
[C---:B------:R-:W-:Y:S01]  /*115a0*/  FFMA.FTZ R45, R31.reuse, R38, -R42 ;  /* 0x000000261f2d7223 */ /* 0x040fe2000001082a */
[----:B------:R-:W-:Y:S02]  /*115b0*/  HADD2.F32 R27, -RZ, R24.H0_H0 ;  /* 0x20000018ff1b7230 */ /* 0x000fe40000004100 */
[----:B------:R-:W-:Y:S01]  /*115c0*/  FFMA.FTZ R61, R31, R46, R44 ;  /* 0x0000002e1f3d7223 */ /* 0x000fe2000001002c */
[----:B------:R-:W-:Y:S02]  /*115d0*/  HADD2.F32 R28, -RZ, R28.H1_H1 ;  /* 0x3000001cff1c7230 */ /* 0x000fe40000004100 */
[----:B------:R-:W-:Y:S01]  /*115e0*/  FMUL.FTZ R31, R32, R33 ;  /* 0x00000021201f7220 */ /* 0x000fe20000410000 */
[----:B------:R-:W-:-:S02]  /*115f0*/  HADD2.F32 R30, -RZ, R30.H1_H1 ;  /* 0x3000001eff1e7230 */ /* 0x000fc40000004100 */
[----:B------:R-:W-:Y:S01]  /*11600*/  FMUL.FTZ R41, R34, R35 ;  /* 0x0000002322297220 */ /* 0x000fe20000410000 */
[----:B------:R-:W-:Y:S01]  /*11610*/  FMUL.FTZ R32, R32, R27 ;  /* 0x0000001b20207220 */ /* 0x000fe20000410000 */
[----:B------:R-:W-:Y:S01]  /*11620*/  FMUL.FTZ R34, R34, R25 ;  /* 0x0000001922227220 */ /* 0x000fe20000410000 */
[----:B------:R-:W-:Y:S01]  /*11630*/  FFMA.FTZ R39, R28, R27, -R31 ;  /* 0x0000001b1c277223 */ /* 0x000fe2000001081f */
[----:B------:R-:W-:Y:S01]  /*11640*/  FFMA.FTZ R26, R30, R25, -R41 ;  /* 0x000000191e1a7223 */ /* 0x000fe20000010829 */
[----:B------:R-:W-:Y:S01]  /*11650*/  FFMA.FTZ R28, R28, R33, R32 ;  /* 0x000000211c1c7223 */ /* 0x000fe20000010020 */
[----:B------:R-:W-:Y:S01]  /*11660*/  FFMA.FTZ R35, R30, R35, R34 ;  /* 0x000000231e237223 */ /* 0x000fe20000010022 */
[----:B------:R-:W-:Y:S02]  /*11670*/  F2FP.F16.F32.PACK_AB R27, R45, R78 ;  /* 0x0000004e2d1b723e */ /* 0x000fe400000000ff */
[----:B------:R-:W-:Y:S02]  /*11680*/  F2FP.F16.F32.PACK_AB R25, R62, R29 ;  /* 0x0000001d3e19723e */ /* 0x000fe400000000ff */
[----:B------:R-:W-:-:S02]  /*11690*/  F2FP.F16.F32.PACK_AB R24, R39, R60 ;  /* 0x0000003c2718723e */ /* 0x000fc400000000ff */
[----:B------:R-:W-:Y:S02]  /*116a0*/  F2FP.F16.F32.PACK_AB R26, R26, R43 ;  /* 0x0000002b1a1a723e */ /* 0x000fe400000000ff */
[----:B------:R-:W-:Y:S02]  /*116b0*/  F2FP.F16.F32.PACK_AB R31, R61, R76 ;  /* 0x0000004c3d1f723e */ /* 0x000fe400000000ff */
[----:B------:R-:W-:Y:S01]  /*116c0*/  F2FP.F16.F32.PACK_AB R29, R47, R64 ;  /* 0x000000402f1d723e */ /* 0x000fe200000000ff */
[----:B------:R3:W-:Y:S01]  /*116d0*/  STS.128 [R67], R24 ;  /* 0x0000001843007388 */ /* 0x0007e20000000c00 */
[----:B------:R-:W-:Y:S02]  /*116e0*/  F2FP.F16.F32.PACK_AB R28, R28, R37 ;  /* 0x000000251c1c723e */ /* 0x000fe400000000ff */
[----:B------:R-:W-:-:S05]  /*116f0*/  F2FP.F16.F32.PACK_AB R30, R35, R66 ;  /* 0x00000042231e723e */ /* 0x000fca00000000ff */
[----:B------:R3:W-:Y:S02]  /*11700*/  STS.128 [R40+0xc400], R28 ;  /* 0x00c4001c28007388 */ /* 0x0007e40000000c00 */
.L_x_1733:
[----:B------:R-:W-:Y:S05]  /*11710*/  BSYNC B1 ;  /* 0x0000000000017941 */ /* 0x000fea0003800000 */
.L_x_1732:
[----:B---3--:R-:W-:-:S04]  /*11720*/  IADD3 R24, R174, 0x40, RZ ;  /* 0x00000040ae187810 */ /* 0x008fc80007ffe0ff */
[----:B------:R-:W-:-:S13]  /*11730*/  ISETP.GE.AND P0, PT, R24, R21, PT ;  /* 0x000000151800720c */ /* 0x000fda0003f06270 */
[----:B------:R-:W-:Y:S05]  /*11740*/  @P0 BRA `(.L_x_1713) ;  /* 0x0000001000a40947 */ /* 0x000fea0003800000 */
[----:B------:R-:W3:Y:S01]  /*11750*/  LDC R21, c[0x0][0x3f4] ;  /* 0x0000fd00ff157b82 */ /* 0x000ee20000000800 */
[----:B------:R-:W-:Y:S01]  /*11760*/  BSSY B1, `(.L_x_1738) ;  /* 0x0000065000017945 */ /* 0x000fe20003800000 */
[----:B0-----:R-:W-:Y:S02]  /*11770*/  SHF.R.U32.HI R61, RZ, 0x3, R181 ;  /* 0x00000003ff3d7819 */ /* 0x001fe400000116b5 */
[-C--:B---3--:R-:W-:Y:S02]  /*11780*/  ISETP.GE.AND P0, PT, R18, R21.reuse, PT ;  /* 0x000000151200720c */ /* 0x088fe40003f06270 */
[-C--:B------:R-:W-:Y:S02]  /*11790*/  ISETP.GE.AND P1, PT, R167, R21.reuse, PT ;  /* 0x00000015a700720c */ /* 0x080fe40003f26270 */
[----:B------:R-:W-:-:S09]  /*117a0*/  ISETP.GE.AND P2, PT, R168, R21, PT ;  /* 0x00000015a800720c */ /* 0x000fd20003f46270 */
[----:B------:R-:W-:Y:S05]  /*117b0*/  @P0 BRA `(.L_x_1739) ;  /* 0x00000004007c0947 */ /* 0x000fea0003800000 */
[----:B------:R-:W3:Y:S01]  /*117c0*/  LDL R62, [R1+0x40] ;  /* 0x00004000013e7983 */ /* 0x000ee20000100800 */
[----:B------:R-:W-:Y:S01]  /*117d0*/  LEA.HI R24, R21, R210, RZ, 0x1d ;  /* 0x000000d215187211 */ /* 0x000fe200078fe8ff */
[----:B------:R-:W-:Y:S01]  /*117e0*/  HADD2.F32 R38, -RZ, R82.H1_H1 ;  /* 0x30000052ff267230 */ /* 0x000fe20000004100 */
[----:B------:R-:W-:Y:S01]  /*117f0*/  SHF.R.U32.HI R37, RZ, 0x10, R5 ;  /* 0x00000010ff257819 */ /* 0x000fe20000011605 */
[--C-:B------:R-:W-:Y:S01]  /*11800*/  HADD2.F32 R40, -RZ, R80.reuse.H1_H1 ;  /* 0x30000050ff287230 */ /* 0x100fe20000004100 */
[----:B------:R-:W-:Y:S01]  /*11810*/  SHF.R.S32.HI R25, RZ, 0x1f, R24 ;  /* 0x0000001fff197819 */ /* 0x000fe20000011418 */
[----:B------:R-:W-:Y:S01]  /*11820*/  IMAD.SHL.U32 R26, R24, 0x8, RZ ;  /* 0x00000008181a7824 */ /* 0x000fe200078e00ff */
[----:B--2---:R-:W-:Y:S01]  /*11830*/  SHF.R.U64 R60, R48, 0x10, R49 ;  /* 0x00000010303c7819 */ /* 0x004fe20000001231 */
[----:B------:R-:W-:Y:S01]  /*11840*/  HADD2.F32 R37, -RZ, R37.H0_H0 ;  /* 0x20000025ff257230 */ /* 0x000fe20000004100 */
[----:B------:R-:W-:Y:S01]  /*11850*/  LEA.HI R25, R25, R24, RZ, 0x3 ;  /* 0x0000001819197211 */ /* 0x000fe200078f18ff */
[----:B------:R-:W-:Y:S01]  /*11860*/  HADD2.F32 R80, -RZ, R80.H0_H0 ;  /* 0x20000050ff507230 */ /* 0x000fe20000004100 */
[----:B------:R-:W-:Y:S01]  /*11870*/  LOP3.LUT R24, R181, 0x38, R26, 0xf8, !PT ;  /* 0x00000038b5187812 */ /* 0x000fe200078ef81a */
[----:B------:R-:W-:Y:S01]  /*11880*/  HADD2.F32 R82, -RZ, R82.H0_H0 ;  /* 0x20000052ff527230 */ /* 0x000fe20000004100 */
[----:B-1----:R-:W-:Y:S01]  /*11890*/  SHF.R.U64 R47, R4, 0x10, R5 ;  /* 0x00000010042f7819 */ /* 0x002fe20000001205 */
[----:B------:R-:W-:Y:S01]  /*118a0*/  IMAD.SHL.U32 R25, R25, 0x400, RZ ;  /* 0x0000040019197824 */ /* 0x000fe200078e00ff */
[----:B------:R-:W-:-:S02]  /*118b0*/  LOP3.LUT R28, R24, R61, RZ, 0x3c, !PT ;  /* 0x0000003d181c7212 */ /* 0x000fc400078e3cff */
[----:B------:R-:W-:Y:S02]  /*118c0*/  SHF.R.U32.HI R49, RZ, 0x10, R49 ;  /* 0x00000010ff317819 */ /* 0x000fe40000011631 */
[----:B------:R-:W-:Y:S02]  /*118d0*/  LOP3.LUT R29, R25, 0x7fffe000, RZ, 0xc0, !PT ;  /* 0x7fffe000191d7812 */ /* 0x000fe400078ec0ff */
[----:B------:R-:W-:Y:S02]  /*118e0*/  SHF.R.U64 R48, R50, 0x10, R51 ;  /* 0x0000001032307819 */ /* 0x000fe40000001233 */
[----:B------:R-:W-:Y:S02]  /*118f0*/  IADD3 R29, R28, R29, R201 ;  /* 0x0000001d1c1d7210 */ /* 0x000fe40007ffe0c9 */
[----:B------:R-:W-:Y:S02]  /*11900*/  SHF.R.U32.HI R50, RZ, 0x10, R51 ;  /* 0x00000010ff327819 */ /* 0x000fe40000011633 */
[--C-:B------:R-:W-:Y:S01]  /*11910*/  SHF.R.U32.HI R41, RZ, 0x10, R7.reuse ;  /* 0x00000010ff297819 */ /* 0x100fe20000011607 */
[----:B------:R-:W-:Y:S01]  /*11920*/  IMAD R32, R29, 0x2, R2 ;  /* 0x000000021d207824 */ /* 0x000fe200078e0202 */
[----:B------:R-:W-:-:S04]  /*11930*/  SHF.R.U64 R45, R6, 0x10, R7 ;  /* 0x00000010062d7819 */ /* 0x000fc80000001207 */
[----:B------:R-:W0:Y:S02]  /*11940*/  LDS.128 R28, [R32+0xc400] ;  /* 0x00c40000201c7984 */ /* 0x000e240000000c00 */
[--C-:B0-----:R-:W-:Y:S02]  /*11950*/  HADD2.F32 R33, -RZ, R29.reuse.H0_H0 ;  /* 0x2000001dff217230 */ /* 0x101fe40000004100 */
[----:B------:R-:W-:Y:S02]  /*11960*/  HADD2.F32 R34, -RZ, R29.H1_H1 ;  /* 0x3000001dff227230 */ /* 0x000fe40000004100 */
[----:B------:R-:W-:Y:S02]  /*11970*/  HADD2.F32 R29, -RZ, R28.H0_H0 ;  /* 0x2000001cff1d7230 */ /* 0x000fe40000004100 */
[C---:B------:R-:W-:Y:S01]  /*11980*/  FMUL.FTZ R42, R33.reuse, R40 ;  /* 0x00000028212a7220 */ /* 0x040fe20000410000 */
[----:B------:R-:W-:Y:S01]  /*11990*/  FMUL.FTZ R44, R33, R38 ;  /* 0x00000026212c7220 */ /* 0x000fe20000410000 */
[----:B------:R-:W-:-:S02]  /*119a0*/  HADD2.F32 R33, -RZ, R49.H0_H0 ;  /* 0x20000031ff217230 */ /* 0x000fc40000004100 */
[----:B------:R-:W-:Y:S02]  /*119b0*/  HADD2.F32 R35, -RZ, R30.H0_H0 ;  /* 0x2000001eff237230 */ /* 0x000fe40000004100 */
[--C-:B------:R-:W-:Y:S02]  /*119c0*/  HADD2.F32 R36, -RZ, R31.reuse.H0_H0 ;  /* 0x2000001fff247230 */ /* 0x100fe40000004100 */
[----:B------:R-:W-:Y:S02]  /*119d0*/  HADD2.F32 R31, -RZ, R31.H1_H1 ;  /* 0x3000001fff1f7230 */ /* 0x000fe40000004100 */
[----:B------:R-:W-:Y:S02]  /*119e0*/  HADD2.F32 R28, -RZ, R28.H1_H1 ;  /* 0x3000001cff1c7230 */ /* 0x000fe40000004100 */
[----:B------:R-:W-:Y:S01]  /*119f0*/  HADD2.F32 R30, -RZ, R30.H1_H1 ;  /* 0x3000001eff1e7230 */ /* 0x000fe20000004100 */
[----:B---3--:R-:W0:Y:S02]  /*11a00*/  LDS.128 R24, [R62] ;  /* 0x000000003e187984 */ /* 0x008e240000000c00 */
[----:B0-----:R-:W-:-:S02]  /*11a10*/  HADD2.F32 R5, -RZ, R25.H0_H0 ;  /* 0x20000019ff057230 */ /* 0x001fc40000004100 */
[----:B------:R-:W-:Y:S02]  /*11a20*/  HADD2.F32 R25, -RZ, R25.H1_H1 ;  /* 0x30000019ff197230 */ /* 0x000fe40000004100 */
[----:B------:R-:W-:Y:S02]  /*11a30*/  HADD2.F32 R4, -RZ, R24.H0_H0 ;  /* 0x20000018ff047230 */ /* 0x000fe40000004100 */
[C---:B------:R-:W-:Y:S01]  /*11a40*/  FFMA.FTZ R42, R5.reuse, R38, -R42 ;  /* 0x00000026052a7223 */ /* 0x040fe2000001082a */
[----:B------:R-:W-:Y:S01]  /*11a50*/  FFMA.FTZ R44, R5, R40, R44 ;  /* 0x00000028052c7223 */ /* 0x000fe2000001002c */
[C---:B------:R-:W-:Y:S01]  /*11a60*/  FMUL.FTZ R38, R34.reuse, R37 ;  /* 0x0000002522267220 */ /* 0x040fe20000410000 */
[C---:B------:R-:W-:Y:S01]  /*11a70*/  FMUL.FTZ R5, R29.reuse, R80 ;  /* 0x000000501d057220 */ /* 0x040fe20000410000 */
[-C--:B------:R-:W-:Y:S01]  /*11a80*/  FMUL.FTZ R29, R29, R82.reuse ;  /* 0x000000521d1d7220 */ /* 0x080fe20000410000 */
[-C--:B------:R-:W-:Y:S01]  /*11a90*/  FMUL.FTZ R34, R34, R33.reuse ;  /* 0x0000002122227220 */ /* 0x080fe20000410000 */
[----:B------:R-:W-:Y:S01]  /*11aa0*/  FFMA.FTZ R39, R25, R33, -R38 ;  /* 0x0000002119277223 */ /* 0x000fe20000010826 */
[----:B------:R-:W-:Y:S01]  /*11ab0*/  FFMA.FTZ R82, R4, R82, -R5 ;  /* 0x0000005204527223 */ /* 0x000fe20000010805 */
[----:B------:R-:W-:-:S02]  /*11ac0*/  HADD2.F32 R33, -RZ, R81.H0_H0 ;  /* 0x20000051ff217230 */ /* 0x000fc40000004100 */
[----:B------:R-:W-:Y:S01]  /*11ad0*/  FFMA.FTZ R37, R25, R37, R34 ;  /* 0x0000002519257223 */ /* 0x000fe20000010022 */
[--C-:B------:R-:W-:Y:S02]  /*11ae0*/  HADD2.F32 R5, -RZ, R83.reuse.H0_H0 ;  /* 0x20000053ff057230 */ /* 0x100fe40000004100 */
[----:B------:R-:W-:Y:S01]  /*11af0*/  FFMA.FTZ R80, R4, R80, R29 ;  /* 0x0000005004507223 */ /* 0x000fe2000001001d */
[----:B------:R-:W-:Y:S02]  /*11b00*/  HADD2.F32 R83, -RZ, R83.H1_H1 ;  /* 0x30000053ff537230 */ /* 0x000fe40000004100 */
[C---:B------:R-:W-:Y:S01]  /*11b10*/  FMUL.FTZ R25, R35.reuse, R33 ;  /* 0x0000002123197220 */ /* 0x040fe20000410000 */
[----:B------:R-:W-:Y:S02]  /*11b20*/  HADD2.F32 R81, -RZ, R81.H1_H1 ;  /* 0x30000051ff517230 */ /* 0x000fe40000004100 */
[----:B------:R-:W-:Y:S01]  /*11b30*/  FMUL.FTZ R29, R35, R5 ;  /* 0x00000005231d7220 */ /* 0x000fe20000410000 */
[----:B------:R-:W-:-:S02]  /*11b40*/  HADD2.F32 R6, -RZ, R26.H0_H0 ;  /* 0x2000001aff067230 */ /* 0x000fc40000004100 */
[C---:B------:R-:W-:Y:S01]  /*11b50*/  FMUL.FTZ R40, R36.reuse, R83 ;  /* 0x0000005324287220 */ /* 0x040fe20000410000 */
[----:B------:R-:W-:Y:S02]  /*11b60*/  HADD2.F32 R7, -RZ, R27.H0_H0 ;  /* 0x2000001bff077230 */ /* 0x000fe40000004100 */
[----:B------:R-:W-:Y:S01]  /*11b70*/  FMUL.FTZ R38, R36, R81 ;  /* 0x0000005124267220 */ /* 0x000fe20000410000 */
[----:B------:R-:W-:Y:S02]  /*11b80*/  HADD2.F32 R34, -RZ, R41.H0_H0 ;  /* 0x20000029ff227230 */ /* 0x000fe40000004100 */
[C---:B------:R-:W-:Y:S01]  /*11b90*/  FFMA.FTZ R35, R6.reuse, R5, -R25 ;  /* 0x0000000506237223 */ /* 0x040fe20000010819 */
[----:B------:R-:W-:Y:S02]  /*11ba0*/  HADD2.F32 R4, -RZ, R50.H0_H0 ;  /* 0x20000032ff047230 */ /* 0x000fe40000004100 */
[----:B------:R-:W-:Y:S01]  /*11bb0*/  FFMA.FTZ R36, R6, R33, R29 ;  /* 0x0000002106247223 */ /* 0x000fe2000001001d */
[----:B------:R-:W-:-:S02]  /*11bc0*/  HADD2.F32 R27, -RZ, R27.H1_H1 ;  /* 0x3000001bff1b7230 */ /* 0x000fc40000004100 */
[----:B------:R-:W-:Y:S01]  /*11bd0*/  FMUL.FTZ R6, R31, R34 ;  /* 0x000000221f067220 */ /* 0x000fe20000410000 */
[C---:B------:R-:W-:Y:S01]  /*11be0*/  FFMA.FTZ R38, R7.reuse, R83, -R38 ;  /* 0x0000005307267223 */ /* 0x040fe20000010826 */
[----:B------:R-:W-:Y:S01]  /*11bf0*/  FFMA.FTZ R40, R7, R81, R40 ;  /* 0x0000005107287223 */ /* 0x000fe20000010028 */
[-C--:B------:R-:W-:Y:S01]  /*11c00*/  FMUL.FTZ R46, R31, R4.reuse ;  /* 0x000000041f2e7220 */ /* 0x080fe20000410000 */
[----:B------:R-:W-:Y:S02]  /*11c10*/  HADD2.F32 R25, -RZ, R47.H0_H0 ;  /* 0x2000002fff197230 */ /* 0x000fe40000004100 */
[C---:B------:R-:W-:Y:S01]  /*11c20*/  FFMA.FTZ R43, R27.reuse, R4, -R6 ;  /* 0x000000041b2b7223 */ /* 0x040fe20000010806 */
[----:B------:R-:W-:Y:S02]  /*11c30*/  HADD2.F32 R29, -RZ, R45.H0_H0 ;  /* 0x2000002dff1d7230 */ /* 0x000fe40000004100 */
[----:B------:R-:W-:Y:S01]  /*11c40*/  FFMA.FTZ R45, R27, R34, R46 ;  /* 0x000000221b2d7223 */ /* 0x000fe2000001002e */
[----:B------:R-:W-:-:S02]  /*11c50*/  HADD2.F32 R5, -RZ, R60.H0_H0 ;  /* 0x2000003cff057230 */ /* 0x000fc40000004100 */
[----:B------:R-:W-:Y:S01]  /*11c60*/  FMUL.FTZ R27, R28, R25 ;  /* 0x000000191c1b7220 */ /* 0x000fe20000410000 */
[----:B------:R-:W-:Y:S02]  /*11c70*/  HADD2.F32 R7, -RZ, R48.H0_H0 ;  /* 0x20000030ff077230 */ /* 0x000fe40000004100 */
        /* <DEDUP_REMOVED lines=19> */
.L_x_1739:
[----:B------:R-:W-:Y:S05]  /*11db0*/  BSYNC B1 ;  /* 0x0000000000017941 */ /* 0x000fea0003800000 */
.L_x_1738:
[----:B------:R-:W-:Y:S04]  /*11dc0*/  BSSY B1, `(.L_x_1740) ;  /* 0x0000061000017945 */ /* 0x000fe80003800000 */
[----:B------:R-:W-:Y:S05]  /*11dd0*/  @P1 BRA `(.L_x_1741) ;  /* 0x00000004007c1947 */ /* 0x000fea0003800000 */
[----:B-1----:R-:W3:Y:S01]  /*11de0*/  LDL R46, [R1+0x38] ;  /* 0x00003800012e7983 */ /* 0x002ee20000100800 */
[----:B0-----:R-:W-:Y:S01]  /*11df0*/  LEA.HI R4, R21, R170, RZ, 0x1d ;  /* 0x000000aa15047211 */ /* 0x001fe200078fe8ff */
[----:B--2---:R-:W-:Y:S01]  /*11e00*/  HADD2.F32 R33, -RZ, R73.H1_H1 ;  /* 0x30000049ff217230 */ /* 0x004fe20000004100 */
[----:B------:R-:W-:Y:S01]  /*11e10*/  SHF.R.U32.HI R35, RZ, 0x10, R9 ;  /* 0x00000010ff237819 */ /* 0x000fe20000011609 */
[--C-:B------:R-:W-:Y:S01]  /*11e20*/  HADD2.F32 R34, -RZ, R70.reuse.H1_H1 ;  /* 0x30000046ff227230 */ /* 0x100fe20000004100 */
[----:B------:R-:W-:Y:S01]  /*11e30*/  SHF.R.S32.HI R5, RZ, 0x1f, R4 ;  /* 0x0000001fff057819 */ /* 0x000fe20000011404 */
[----:B------:R-:W-:Y:S01]  /*11e40*/  IMAD.SHL.U32 R6, R4, 0x8, RZ ;  /* 0x0000000804067824 */ /* 0x000fe200078e00ff */
[----:B------:R-:W-:Y:S01]  /*11e50*/  SHF.R.U64 R45, R52, 0x10, R53 ;  /* 0x00000010342d7819 */ /* 0x000fe20000001235 */
[----:B------:R-:W-:Y:S01]  /*11e60*/  HADD2.F32 R35, -RZ, R35.H0_H0 ;  /* 0x20000023ff237230 */ /* 0x000fe20000004100 */
[----:B------:R-:W-:Y:S01]  /*11e70*/  LEA.HI R5, R5, R4, RZ, 0x3 ;  /* 0x0000000405057211 */ /* 0x000fe200078f18ff */
[----:B------:R-:W-:Y:S01]  /*11e80*/  HADD2.F32 R70, -RZ, R70.H0_H0 ;  /* 0x20000046ff467230 */ /* 0x000fe20000004100 */
[----:B------:R-:W-:-:S02]  /*11e90*/  LOP3.LUT R4, R181, 0x38, R6, 0xf8, !PT ;  /* 0x00000038b5047812 */ /* 0x000fc400078ef806 */
[----:B------:R-:W-:Y:S01]  /*11ea0*/  SHF.R.U32.HI R52, RZ, 0x10, R53 ;  /* 0x00000010ff347819 */ /* 0x000fe20000011635 */
[----:B------:R-:W-:Y:S01]  /*11eb0*/  IMAD.SHL.U32 R5, R5, 0x400, RZ ;  /* 0x0000040005057824 */ /* 0x000fe200078e00ff */
[----:B------:R-:W-:Y:S02]  /*11ec0*/  LOP3.LUT R24, R4, R61, RZ, 0x3c, !PT ;  /* 0x0000003d04187212 */ /* 0x000fe400078e3cff */
[----:B------:R-:W-:Y:S02]  /*11ed0*/  SHF.R.U64 R43, R8, 0x10, R9 ;  /* 0x00000010082b7819 */ /* 0x000fe40000001209 */
[----:B------:R-:W-:Y:S02]  /*11ee0*/  LOP3.LUT R25, R5, 0x7fffe000, RZ, 0xc0, !PT ;  /* 0x7fffe00005197812 */ /* 0x000fe400078ec0ff */
[----:B------:R-:W-:Y:S02]  /*11ef0*/  SHF.R.U64 R41, R10, 0x10, R11 ;  /* 0x000000100a297819 */ /* 0x000fe4000000120b */
[----:B------:R-:W-:-:S02]  /*11f00*/  IADD3 R25, R24, R25, R201 ;  /* 0x0000001918197210 */ /* 0x000fc40007ffe0c9 */
[----:B------:R-:W-:Y:S02]  /*11f10*/  SHF.R.U32.HI R38, RZ, 0x10, R11 ;  /* 0x00000010ff267819 */ /* 0x000fe4000001160b */
[--C-:B------:R-:W-:Y:S01]  /*11f20*/  SHF.R.U64 R44, R54, 0x10, R55.reuse ;  /* 0x00000010362c7819 */ /* 0x100fe20000001237 */
[----:B------:R-:W-:Y:S01]  /*11f30*/  IMAD R28, R25, 0x2, R2 ;  /* 0x00000002191c7824 */ /* 0x000fe200078e0202 */
[----:B------:R-:W-:-:S04]  /*11f40*/  SHF.R.U32.HI R54, RZ, 0x10, R55 ;  /* 0x00000010ff367819 */ /* 0x000fc80000011637 */
[----:B------:R-:W0:Y:S02]  /*11f50*/  LDS.128 R24, [R28+0xc400] ;  /* 0x00c400001c187984 */ /* 0x000e240000000c00 */
[--C-:B0-----:R-:W-:Y:S02]  /*11f60*/  HADD2.F32 R29, -RZ, R25.reuse.H0_H0 ;  /* 0x20000019ff1d7230 */ /* 0x101fe40000004100 */
[----:B------:R-:W-:Y:S02]  /*11f70*/  HADD2.F32 R30, -RZ, R25.H1_H1 ;  /* 0x30000019ff1e7230 */ /* 0x000fe40000004100 */
[----:B------:R-:W-:Y:S02]  /*11f80*/  HADD2.F32 R25, -RZ, R24.H0_H0 ;  /* 0x20000018ff197230 */ /* 0x000fe40000004100 */
[C---:B------:R-:W-:Y:S01]  /*11f90*/  FMUL.FTZ R37, R29.reuse, R34 ;  /* 0x000000221d257220 */ /* 0x040fe20000410000 */
[----:B------:R-:W-:Y:S01]  /*11fa0*/  FMUL.FTZ R39, R29, R33 ;  /* 0x000000211d277220 */ /* 0x000fe20000410000 */
[----:B------:R-:W-:-:S02]  /*11fb0*/  HADD2.F32 R29, -RZ, R52.H0_H0 ;  /* 0x20000034ff1d7230 */ /* 0x000fc40000004100 */
[----:B------:R-:W-:Y:S01]  /*11fc0*/  FMUL.FTZ R36, R30, R35 ;  /* 0x000000231e247220 */ /* 0x000fe20000410000 */
        /* <DEDUP_REMOVED lines=11> */
[----:B------:R-:W-:Y:S02]  /*12080*/  HADD2.F32 R8, -RZ, R73.H0_H0 ;  /* 0x20000049ff087230 */ /* 0x000fe40000004100 */
[-C--:B------:R-:W-:Y:S01]  /*12090*/  FMUL.FTZ R34, R30, R29.reuse ;  /* 0x0000001d1e227220 */ /* 0x080fe20000410000 */
[----:B------:R-:W-:Y:S01]  /*120a0*/  FMUL.FTZ R30, R25, R70 ;  /* 0x00000046191e7220 */ /* 0x000fe20000410000 */
[----:B------:R-:W-:Y:S01]  /*120b0*/  FFMA.FTZ R36, R9, R29, -R36 ;  /* 0x0000001d09247223 */ /* 0x000fe20000010824 */
[----:B------:R-:W-:-:S02]  /*120c0*/  HADD2.F32 R29, -RZ, R71.H0_H0 ;  /* 0x20000047ff1d7230 */ /* 0x000fc40000004100 */
[-C--:B------:R-:W-:Y:S01]  /*120d0*/  FMUL.FTZ R25, R25, R8.reuse ;  /* 0x0000000819197220 */ /* 0x080fe20000410000 */
[----:B------:R-:W-:Y:S01]  /*120e0*/  FFMA.FTZ R33, R5, R8, -R30 ;  /* 0x0000000805217223 */ /* 0x000fe2000001081e */
[----:B------:R-:W-:Y:S02]  /*120f0*/  HADD2.F32 R8, -RZ, R74.H0_H0 ;  /* 0x2000004aff087230 */ /* 0x000fe40000004100 */
[----:B------:R-:W-:Y:S01]  /*12100*/  FFMA.FTZ R34, R9, R35, R34 ;  /* 0x0000002309227223 */ /* 0x000fe20000010022 */
[----:B------:R-:W-:Y:S02]  /*12110*/  HADD2.F32 R10, -RZ, R6.H0_H0 ;  /* 0x20000006ff0a7230 */ /* 0x000fe40000004100 */
[----:B------:R-:W-:Y:S01]  /*12120*/  FFMA.FTZ R70, R5, R70, R25 ;  /* 0x0000004605467223 */ /* 0x000fe20000010019 */
[----:B------:R-:W-:Y:S02]  /*12130*/  HADD2.F32 R71, -RZ, R71.H1_H1 ;  /* 0x30000047ff477230 */ /* 0x000fe40000004100 */
[----:B------:R-:W-:Y:S01]  /*12140*/  FMUL.FTZ R5, R31, R29 ;  /* 0x0000001d1f057220 */ /* 0x000fe20000410000 */
[----:B------:R-:W-:-:S02]  /*12150*/  HADD2.F32 R74, -RZ, R74.H1_H1 ;  /* 0x3000004aff4a7230 */ /* 0x000fc40000004100 */
[-C--:B------:R-:W-:Y:S01]  /*12160*/  FMUL.FTZ R9, R31, R8.reuse ;  /* 0x000000081f097220 */ /* 0x080fe20000410000 */
[----:B------:R-:W-:Y:S02]  /*12170*/  HADD2.F32 R30, -RZ, R38.H0_H0 ;  /* 0x20000026ff1e7230 */ /* 0x000fe40000004100 */
[----:B------:R-:W-:Y:S01]  /*12180*/  FFMA.FTZ R31, R10, R8, -R5 ;  /* 0x000000080a1f7223 */ /* 0x000fe20000010805 */
[--C-:B------:R-:W-:Y:S02]  /*12190*/  HADD2.F32 R11, -RZ, R7.reuse.H0_H0 ;  /* 0x20000007ff0b7230 */ /* 0x100fe40000004100 */
[C---:B------:R-:W-:Y:S01]  /*121a0*/  FMUL.FTZ R38, R32.reuse, R71 ;  /* 0x0000004720267220 */ /* 0x040fe20000410000 */
[----:B------:R-:W-:Y:S02]  /*121b0*/  HADD2.F32 R8, -RZ, R54.H0_H0 ;  /* 0x20000036ff087230 */ /* 0x000fe40000004100 */
[----:B------:R-:W-:Y:S01]  /*121c0*/  FMUL.FTZ R32, R32, R74 ;  /* 0x0000004a20207220 */ /* 0x000fe20000410000 */
[----:B------:R-:W-:-:S02]  /*121d0*/  HADD2.F32 R7, -RZ, R7.H1_H1 ;  /* 0x30000007ff077230 */ /* 0x000fc40000004100 */
[----:B------:R-:W-:Y:S01]  /*121e0*/  FFMA.FTZ R38, R11, R74, -R38 ;  /* 0x0000004a0b267223 */ /* 0x000fe20000010826 */
[----:B------:R-:W-:Y:S01]  /*121f0*/  FMUL.FTZ R40, R27, R30 ;  /* 0x0000001e1b287220 */ /* 0x000fe20000410000 */
[----:B------:R-:W-:Y:S01]  /*12200*/  FFMA.FTZ R32, R11, R71, R32 ;  /* 0x000000470b207223 */ /* 0x000fe20000010020 */
[-C--:B------:R-:W-:Y:S01]  /*12210*/  FMUL.FTZ R42, R27, R8.reuse ;  /* 0x000000081b2a7220 */ /* 0x080fe20000410000 */
[----:B------:R-:W-:Y:S02]  /*12220*/  HADD2.F32 R11, -RZ, R43.H0_H0 ;  /* 0x2000002bff0b7230 */ /* 0x000fe40000004100 */
[----:B------:R-:W-:Y:S01]  /*12230*/  FFMA.FTZ R10, R10, R29, R9 ;  /* 0x0000001d0a0a7223 */ /* 0x000fe20000010009 */
[----:B------:R-:W-:Y:S02]  /*12240*/  HADD2.F32 R5, -RZ, R45.H0_H0 ;  /* 0x2000002dff057230 */ /* 0x000fe40000004100 */
[----:B------:R-:W-:Y:S01]  /*12250*/  FFMA.FTZ R35, R7, R8, -R40 ;  /* 0x0000000807237223 */ /* 0x000fe20000010828 */
[----:B------:R-:W-:-:S02]  /*12260*/  HADD2.F32 R25, -RZ, R41.H0_H0 ;  /* 0x20000029ff197230 */ /* 0x000fc40000004100 */
[----:B------:R-:W-:Y:S01]  /*12270*/  FFMA.FTZ R41, R7, R30, R42 ;  /* 0x0000001e07297223 */ /* 0x000fe2000001002a */
[----:B------:R-:W-:Y:S02]  /*12280*/  HADD2.F32 R9, -RZ, R44.H0_H0 ;  /* 0x2000002cff097230 */ /* 0x000fe40000004100 */
[C---:B------:R-:W-:Y:S01]  /*12290*/  FMUL.FTZ R7, R24.reuse, R11 ;  /* 0x0000000b18077220 */ /* 0x040fe20000410000 */
[----:B------:R-:W-:Y:S02]  /*122a0*/  HADD2.F32 R4, -RZ, R4.H1_H1 ;  /* 0x30000004ff047230 */ /* 0x000fe40000004100 */
[----:B------:R-:W-:Y:S01]  /*122b0*/  FMUL.FTZ R24, R24, R5 ;  /* 0x0000000518187220 */ /* 0x000fe20000410000 */
[----:B------:R-:W-:Y:S02]  /*122c0*/  HADD2.F32 R6, -RZ, R6.H1_H1 ;  /* 0x30000006ff067230 */ /* 0x000fe40000004100 */
[C---:B------:R-:W-:Y:S01]  /*122d0*/  FMUL.FTZ R29, R26.reuse, R25 ;  /* 0x000000191a1d7220 */ /* 0x040fe20000410000 */
[----:B------:R-:W-:Y:S01]  /*122e0*/  FMUL.FTZ R26, R26, R9 ;  /* 0x000000091a1a7220 */ /* 0x000fe20000410000 */
        /* <DEDUP_REMOVED lines=14> */
.L_x_1741:
[----:B------:R-:W-:Y:S05]  /*123d0*/  BSYNC B1 ;  /* 0x0000000000017941 */ /* 0x000fea0003800000 */
.L_x_1740:
[----:B------:R-:W-:Y:S05]  /*123e0*/  @P2 BRA `(.L_x_1713) ;  /* 0x00000004007c2947 */ /* 0x000fea0003800000 */
[----:B------:R-:W4:Y:S01]  /*123f0*/  LDL R40, [R1+0x34] ;  /* 0x0000340001287983 */ /* 0x000f220000100800 */
[----:B------:R-:W-:Y:S01]  /*12400*/  LEA.HI R21, R21, R171, RZ, 0x1d ;  /* 0x000000ab15157211 */ /* 0x000fe200078fe8ff */
[----:B--2---:R-:W-:Y:S01]  /*12410*/  HADD2.F32 R29, -RZ, R20.H1_H1 ;  /* 0x30000014ff1d7230 */ /* 0x004fe20000004100 */
[----:B------:R-:W-:Y:S01]  /*12420*/  SHF.R.U64 R39, R56, 0x10, R57 ;  /* 0x0000001038277819 */ /* 0x000fe20000001239 */
[--C-:B------:R-:W-:Y:S01]  /*12430*/  HADD2.F32 R31, -RZ, R0.reuse.H1_H1 ;  /* 0x30000000ff1f7230 */ /* 0x100fe20000004100 */
[----:B0--3--:R-:W-:Y:S01]  /*12440*/  SHF.R.S32.HI R6, RZ, 0x1f, R21 ;  /* 0x0000001fff067819 */ /* 0x009fe20000011415 */
[----:B------:R-:W-:Y:S01]  /*12450*/  HADD2.F32 R0, -RZ, R0.H0_H0 ;  /* 0x20000000ff007230 */ /* 0x000fe20000004100 */
[----:B------:R-:W-:Y:S01]  /*12460*/  SHF.L.U32 R4, R21, 0x3, RZ ;  /* 0x0000000315047819 */ /* 0x000fe200000006ff */
[----:B------:R-:W-:Y:S01]  /*12470*/  HADD2.F32 R20, -RZ, R20.H0_H0 ;  /* 0x20000014ff147230 */ /* 0x000fe20000004100 */
[----:B------:R-:W-:Y:S02]  /*12480*/  LEA.HI R6, R6, R21, RZ, 0x3 ;  /* 0x0000001506067211 */ /* 0x000fe400078f18ff */
[----:B------:R-:W-:-:S02]  /*12490*/  LOP3.LUT R4, R181, 0x38, R4, 0xf8, !PT ;  /* 0x00000038b5047812 */ /* 0x000fc400078ef804 */
[----:B------:R-:W-:Y:S01]  /*124a0*/  SHF.R.U32.HI R56, RZ, 0x10, R57 ;  /* 0x00000010ff387819 */ /* 0x000fe20000011639 */
[----:B------:R-:W-:Y:S01]  /*124b0*/  IMAD.SHL.U32 R6, R6, 0x400, RZ ;  /* 0x0000040006067824 */ /* 0x000fe200078e00ff */
[----:B------:R-:W-:Y:S02]  /*124c0*/  LOP3.LUT R8, R4, R61, RZ, 0x3c, !PT ;  /* 0x0000003d04087212 */ /* 0x000fe400078e3cff */
[--C-:B------:R-:W-:Y:S02]  /*124d0*/  SHF.R.U32.HI R28, RZ, 0x10, R13.reuse ;  /* 0x00000010ff1c7819 */ /* 0x100fe4000001160d */
[----:B------:R-:W-:Y:S02]  /*124e0*/  LOP3.LUT R9, R6, 0x7fffe000, RZ, 0xc0, !PT ;  /* 0x7fffe00006097812 */ /* 0x000fe400078ec0ff */
[----:B------:R-:W-:Y:S01]  /*124f0*/  SHF.R.U64 R37, R12, 0x10, R13 ;  /* 0x000000100c257819 */ /* 0x000fe2000000120d */
[----:B------:R-:W-:Y:S01]  /*12500*/  HADD2.F32 R28, -RZ, R28.H0_H0 ;  /* 0x2000001cff1c7230 */ /* 0x000fe20000004100 */
[----:B------:R-:W-:-:S02]  /*12510*/  IADD3 R9, R8, R9, R201 ;  /* 0x0000000908097210 */ /* 0x000fc40007ffe0c9 */
[--C-:B------:R-:W-:Y:S02]  /*12520*/  SHF.R.U64 R38, R58, 0x10, R59.reuse ;  /* 0x000000103a267819 */ /* 0x100fe4000000123b */
[----:B------:R-:W-:Y:S01]  /*12530*/  SHF.R.U32.HI R58, RZ, 0x10, R59 ;  /* 0x00000010ff3a7819 */ /* 0x000fe2000001163b */
[----:B------:R-:W-:Y:S01]  /*12540*/  IMAD R21, R9, 0x2, R2 ;  /* 0x0000000209157824 */ /* 0x000fe200078e0202 */
[--C-:B-1----:R-:W-:Y:S02]  /*12550*/  SHF.R.U32.HI R34, RZ, 0x10, R15.reuse ;  /* 0x00000010ff227819 */ /* 0x102fe4000001160f */
[----:B------:R-:W-:Y:S02]  /*12560*/  SHF.R.U64 R36, R14, 0x10, R15 ;  /* 0x000000100e247819 */ /* 0x000fe4000000120f */
[----:B------:R-:W0:Y:S02]  /*12570*/  LDS.128 R8, [R21+0xc400] ;  /* 0x00c4000015087984 */ /* 0x000e240000000c00 */
[----:B0-----:R-:W-:-:S02]  /*12580*/  HADD2.F32 R24, -RZ, R9.H0_H0 ;  /* 0x20000009ff187230 */ /* 0x001fc40000004100 */
[----:B------:R-:W-:Y:S02]  /*12590*/  HADD2.F32 R25, -RZ, R9.H1_H1 ;  /* 0x30000009ff197230 */ /* 0x000fe40000004100 */
[----:B------:R-:W-:Y:S02]  /*125a0*/  HADD2.F32 R9, -RZ, R8.H0_H0 ;  /* 0x20000008ff097230 */ /* 0x000fe40000004100 */
[C---:B------:R-:W-:Y:S01]  /*125b0*/  FMUL.FTZ R33, R24.reuse, R31 ;  /* 0x0000001f18217220 */ /* 0x040fe20000410000 */
[----:B------:R-:W-:Y:S01]  /*125c0*/  FMUL.FTZ R35, R24, R29 ;  /* 0x0000001d18237220 */ /* 0x000fe20000410000 */
[----:B------:R-:W-:Y:S02]  /*125d0*/  HADD2.F32 R24, -RZ, R56.H0_H0 ;  /* 0x20000038ff187230 */ /* 0x000fe40000004100 */
[----:B------:R-:W-:Y:S01]  /*125e0*/  FMUL.FTZ R30, R25, R28 ;  /* 0x0000001c191e7220 */ /* 0x000fe20000410000 */
[----:B------:R-:W-:Y:S02]  /*125f0*/  HADD2.F32 R27, -RZ, R11.H0_H0 ;  /* 0x2000000bff1b7230 */ /* 0x000fe40000004100 */
[----:B------:R-:W-:-:S02]  /*12600*/  HADD2.F32 R26, -RZ, R10.H0_H0 ;  /* 0x2000000aff1a7230 */ /* 0x000fc40000004100 */
[----:B------:R-:W-:Y:S01]  /*12610*/  FMUL.FTZ R32, R25, R24 ;  /* 0x0000001819207220 */ /* 0x000fe20000410000 */
[----:B------:R-:W-:Y:S02]  /*12620*/  HADD2.F32 R25, -RZ, R3.H0_H0 ;  /* 0x20000003ff197230 */ /* 0x000fe40000004100 */
[----:B------:R-:W-:Y:S02]  /*12630*/  HADD2.F32 R11, -RZ, R11.H1_H1 ;  /* 0x3000000bff0b7230 */ /* 0x000fe40000004100 */
[----:B------:R-:W-:Y:S02]  /*12640*/  HADD2.F32 R8, -RZ, R8.H1_H1 ;  /* 0x30000008ff087230 */ /* 0x000fe40000004100 */
[----:B------:R-:W-:Y:S01]  /*12650*/  HADD2.F32 R10, -RZ, R10.H1_H1 ;  /* 0x3000000aff0a7230 */ /* 0x000fe20000004100 */
[----:B----4-:R-:W0:Y:S02]  /*12660*/  LDS.128 R4, [R40] ;  /* 0x0000000028047984 */ /* 0x010e240000000c00 */
[----:B0-----:R-:W-:-:S02]  /*12670*/  HADD2.F32 R12, -RZ, R5.H0_H0 ;  /* 0x20000005ff0c7230 */ /* 0x001fc40000004100 */
[----:B------:R-:W-:Y:S02]  /*12680*/  HADD2.F32 R13, -RZ, R5.H1_H1 ;  /* 0x30000005ff0d7230 */ /* 0x000fe40000004100 */
[----:B------:R-:W-:Y:S02]  /*12690*/  HADD2.F32 R5, -RZ, R4.H0_H0 ;  /* 0x20000004ff057230 */ /* 0x000fe40000004100 */
[C---:B------:R-:W-:Y:S01]  /*126a0*/  FFMA.FTZ R33, R12.reuse, R29, -R33 ;  /* 0x0000001d0c217223 */ /* 0x040fe20000010821 */
[----:B------:R-:W-:Y:S01]  /*126b0*/  FFMA.FTZ R35, R12, R31, R35 ;  /* 0x0000001f0c237223 */ /* 0x000fe20000010023 */
[----:B------:R-:W-:Y:S01]  /*126c0*/  FMUL.FTZ R12, R9, R0 ;  /* 0x00000000090c7220 */ /* 0x000fe20000410000 */
[C---:B------:R-:W-:Y:S01]  /*126d0*/  FFMA.FTZ R30, R13.reuse, R24, -R30 ;  /* 0x000000180d1e7223 */ /* 0x040fe2000001081e */
[----:B------:R-:W-:Y:S01]  /*126e0*/  FFMA.FTZ R32, R13, R28, R32 ;  /* 0x0000001c0d207223 */ /* 0x000fe20000010020 */
[-C--:B------:R-:W-:Y:S01]  /*126f0*/  FMUL.FTZ R29, R9, R20.reuse ;  /* 0x00000014091d7220 */ /* 0x080fe20000410000 */
[----:B------:R-:W-:Y:S01]  /*12700*/  FFMA.FTZ R13, R5, R20, -R12 ;  /* 0x00000014050d7223 */ /* 0x000fe2000001080c */
[----:B------:R-:W-:-:S02]  /*12710*/  HADD2.F32 R20, -RZ, R3.H1_H1 ;  /* 0x30000003ff147230 */ /* 0x000fc40000004100 */
[----:B------:R-:W-:Y:S02]  /*12720*/  HADD2.F32 R9, -RZ, R69.H0_H0 ;  /* 0x20000045ff097230 */ /* 0x000fe40000004100 */
[----:B------:R-:W-:Y:S01]  /*12730*/  FFMA.FTZ R29, R5, R0, R29 ;  /* 0x00000000051d7223 */ /* 0x000fe2000001001d */
[----:B------:R-:W-:Y:S02]  /*12740*/  HADD2.F32 R15, -RZ, R7.H0_H0 ;  /* 0x20000007ff0f7230 */ /* 0x000fe40000004100 */
[----:B------:R-:W-:Y:S01]  /*12750*/  FMUL.FTZ R28, R27, R20 ;  /* 0x000000141b1c7220 */ /* 0x000fe20000410000 */
[----:B------:R-:W-:Y:S02]  /*12760*/  HADD2.F32 R0, -RZ, R69.H1_H1 ;  /* 0x30000045ff007230 */ /* 0x000fe40000004100 */
[C---:B------:R-:W-:Y:S01]  /*12770*/  FMUL.FTZ R5, R26.reuse, R25 ;  /* 0x000000191a057220 */ /* 0x040fe20000410000 */
[----:B------:R-:W-:Y:S02]  /*12780*/  HADD2.F32 R14, -RZ, R6.H0_H0 ;  /* 0x20000006ff0e7230 */ /* 0x000fe40000004100 */
[----:B------:R-:W-:Y:S01]  /*12790*/  FMUL.FTZ R3, R26, R9 ;  /* 0x000000091a037220 */ /* 0x000fe20000410000 */
[----:B------:R-:W-:-:S02]  /*127a0*/  HADD2.F32 R24, -RZ, R34.H0_H0 ;  /* 0x20000022ff187230 */ /* 0x000fc40000004100 */
[-C--:B------:R-:W-:Y:S01]  /*127b0*/  FMUL.FTZ R27, R27, R0.reuse ;  /* 0x000000001b1b7220 */ /* 0x080fe20000410000 */
[----:B------:R-:W-:Y:S02]  /*127c0*/  HADD2.F32 R12, -RZ, R58.H0_H0 ;  /* 0x2000003aff0c7230 */ /* 0x000fe40000004100 */
[----:B------:R-:W-:Y:S01]  /*127d0*/  FFMA.FTZ R28, R15, R0, -R28 ;  /* 0x000000000f1c7223 */ /* 0x000fe2000001081c */
[----:B------:R-:W-:Y:S02]  /*127e0*/  HADD2.F32 R7, -RZ, R7.H1_H1 ;  /* 0x30000007ff077230 */ /* 0x000fe40000004100 */
[C---:B------:R-:W-:Y:S01]  /*127f0*/  FFMA.FTZ R26, R14.reuse, R9, -R5 ;  /* 0x000000090e1a7223 */ /* 0x040fe20000010805 */
[C---:B------:R-:W-:Y:S01]  /*12800*/  FMUL.FTZ R34, R11.reuse, R24 ;  /* 0x000000180b227220 */ /* 0x040fe20000410000 */
[----:B------:R-:W-:Y:S01]  /*12810*/  FMUL.FTZ R0, R11, R12 ;  /* 0x0000000c0b007220 */ /* 0x000fe20000410000 */
[----:B------:R-:W-:Y:S01]  /*12820*/  FFMA.FTZ R14, R14, R25, R3 ;  /* 0x000000190e0e7223 */ /* 0x000fe20000010003 */
[----:B------:R-:W-:-:S02]  /*12830*/  HADD2.F32 R9, -RZ, R37.H0_H0 ;  /* 0x20000025ff097230 */ /* 0x000fc40000004100 */
[----:B------:R-:W-:Y:S01]  /*12840*/  FFMA.FTZ R27, R15, R20, R27 ;  /* 0x000000140f1b7223 */ /* 0x000fe2000001001b */
[----:B------:R-:W-:Y:S02]  /*12850*/  HADD2.F32 R11, -RZ, R36.H0_H0 ;  /* 0x20000024ff0b7230 */ /* 0x000fe40000004100 */
[C---:B------:R-:W-:Y:S01]  /*12860*/  FFMA.FTZ R25, R7.reuse, R12, -R34 ;  /* 0x0000000c07197223 */ /* 0x040fe20000010822 */
[----:B------:R-:W-:Y:S02]  /*12870*/  HADD2.F32 R3, -RZ, R39.H0_H0 ;  /* 0x20000027ff037230 */ /* 0x000fe40000004100 */
[----:B------:R-:W-:Y:S01]  /*12880*/  FFMA.FTZ R24, R7, R24, R0 ;  /* 0x0000001807187223 */ /* 0x000fe20000010000 */
[----:B------:R-:W-:Y:S02]  /*12890*/  HADD2.F32 R5, -RZ, R38.H0_H0 ;  /* 0x20000026ff057230 */ /* 0x000fe40000004100 */
[----:B------:R-:W-:Y:S01]  /*128a0*/  FMUL.FTZ R7, R8, R9 ;  /* 0x0000000908077220 */ /* 0x000fe20000410000 */
[----:B------:R-:W-:-:S02]  /*128b0*/  HADD2.F32 R4, -RZ, R4.H1_H1 ;  /* 0x30000004ff047230 */ /* 0x000fc40000004100 */
[----:B------:R-:W-:Y:S01]  /*128c0*/  FMUL.FTZ R15, R10, R11 ;  /* 0x0000000b0a0f7220 */ /* 0x000fe20000410000 */
[----:B------:R-:W-:Y:S02]  /*128d0*/  HADD2.F32 R6, -RZ, R6.H1_H1 ;  /* 0x30000006ff067230 */ /* 0x000fe40000004100 */
[----:B------:R-:W-:Y:S01]  /*128e0*/  FMUL.FTZ R8, R8, R3 ;  /* 0x0000000308087220 */ /* 0x000fe20000410000 */
[----:B------:R-:W-:Y:S01]  /*128f0*/  FMUL.FTZ R10, R10, R5 ;  /* 0x000000050a0a7220 */ /* 0x000fe20000410000 */
[----:B------:R-:W-:Y:S01]  /*12900*/  FFMA.FTZ R0, R4, R3, -R7 ;  /* 0x0000000304007223 */ /* 0x000fe20000010807 */
[----:B------:R-:W-:Y:S01]  /*12910*/  F2FP.F16.F32.PACK_AB R7, R25, R28 ;  /* 0x0000001c1907723e */ /* 0x000fe200000000ff */
[----:B------:R-:W-:Y:S01]  /*12920*/  FFMA.FTZ R15, R6, R5, -R15 ;  /* 0x00000005060f7223 */ /* 0x000fe2000001080f */
[----:B------:R-:W-:Y:S01]  /*12930*/  FFMA.FTZ R8, R4, R9, R8 ;  /* 0x0000000904087223 */ /* 0x000fe20000010008 */
[----:B------:R-:W-:Y:S01]  /*12940*/  FFMA.FTZ R3, R6, R11, R10 ;  /* 0x0000000b06037223 */ /* 0x000fe2000001000a */
[----:B------:R-:W-:-:S02]  /*12950*/  F2FP.F16.F32.PACK_AB R5, R30, R33 ;  /* 0x000000211e05723e */ /* 0x000fc400000000ff */
[----:B------:R-:W-:Y:S02]  /*12960*/  F2FP.F16.F32.PACK_AB R4, R0, R13 ;  /* 0x0000000d0004723e */ /* 0x000fe400000000ff */
[----:B------:R-:W-:Y:S02]  /*12970*/  F2FP.F16.F32.PACK_AB R6, R15, R26 ;  /* 0x0000001a0f06723e */ /* 0x000fe400000000ff */
[----:B------:R-:W-:Y:S02]  /*12980*/  F2FP.F16.F32.PACK_AB R11, R24, R27 ;  /* 0x0000001b180b723e */ /* 0x000fe400000000ff */
[----:B------:R-:W-:Y:S01]  /*12990*/  F2FP.F16.F32.PACK_AB R9, R32, R35 ;  /* 0x000000232009723e */ /* 0x000fe200000000ff */
[----:B------:R4:W-:Y:S01]  /*129a0*/  STS.128 [R40], R4 ;  /* 0x0000000428007388 */ /* 0x0009e20000000c00 */
[----:B------:R-:W-:Y:S02]  /*129b0*/  F2FP.F16.F32.PACK_AB R8, R8, R29 ;  /* 0x0000001d0808723e */ /* 0x000fe400000000ff */
[----:B------:R-:W-:-:S05]  /*129c0*/  F2FP.F16.F32.PACK_AB R10, R3, R14 ;  /* 0x0000000e030a723e */ /* 0x000fca00000000ff */
[----:B------:R4:W-:Y:S02]  /*129d0*/  STS.128 [R21+0xc400], R8 ;  /* 0x00c4000815007388 */ /* 0x0009e40000000c00 */
.L_x_1713:
[----:B------:R-:W-:Y:S05]  /*129e0*/  BSYNC B0 ;  /* 0x0000000000007941 */ /* 0x000fea0003800000 */
.L_x_1691:
        /* <DEDUP_REMOVED lines=8> */
.L_x_1689:
[----:B01-3--:R-:W3:Y:S02]  /*12a70*/  LDL R0, [R1+0x30] ;  /* 0x0000300001007983 */ /* 0x00bee40000100800 */
[----:B---3--:R-:W-:-:S13]  /*12a80*/  R2UR UR4, R0 ;  /* 0x00000000000472ca */ /* 0x008fda00000e0000 */
[----:B------:R-:W-:-:S05]  /*12a90*/  IMAD.U32 R0, RZ, RZ, UR4 ;  /* 0x00000004ff007e24 */ /* 0x000fca000f8e00ff */
[----:B------:R-:W-:-:S13]  /*12aa0*/  ISETP.NE.AND P0, PT, R0, 0x3, PT ;  /* 0x000000030000780c */ /* 0x000fda0003f05270 */
[----:B------:R-:W-:Y:S05]  /*12ab0*/  @!P0 BRA `(.L_x_1742) ;  /* 0x0000000000048947 */ /* 0x000fea0003800000 */
[----:B------:R-:W-:Y:S01]  /*12ac0*/  BPT.TRAP 0x1 ;  /* 0x000000040000795c */ /* 0x000fe20000300000 */
.L_x_1742:
[----:B----4-:R-:W-:Y:S01]  /*12ad0*/  IMAD R9, R23, 0x8, R2 ;  /* 0x0000000817097824 */ /* 0x010fe200078e0202 */
[----:B------:R-:W-:-:S04]  /*12ae0*/  SHF.L.U32 R0, R164, 0x1f, RZ ;  /* 0x0000001fa4007819 */ /* 0x000fc800000006ff */
[----:B------:R0:W1:Y:S01]  /*12af0*/  SYNCS.PHASECHK.TRANS64.TRYWAIT P1, [R9+URZ+0x2a830], R0 ;  /* 0x02a83000090075a7 */ /* 0x000062000802017f */
[----:B------:R-:W-:Y:S05]  /*12b00*/  @!P0 BRA `(.L_x_1743) ;  /* 0x0000000000048947 */ /* 0x000fea0003800000 */
[----:B------:R-:W-:Y:S01]  /*12b10*/  BPT.TRAP 0x1 ;  /* 0x000000040000795c */ /* 0x000fe20000300000 */
.L_x_1743:
[----:B-1----:R-:W-:Y:S05]  /*12b20*/  @P1 BRA `(.L_x_1744) ;  /* 0x0000000000081947 */ /* 0x002fea0003800000 */
[----:B------:R-:W1:Y:S02]  /*12b30*/  SYNCS.PHASECHK.TRANS64.TRYWAIT P1, [R9+URZ+0x2a830], R0 ;  /* 0x02a83000090075a7 */ /* 0x000e64000802017f */
[----:B-1----:R-:W-:Y:S05]  /*12b40*/  @!P1 BRA `(.L_x_1745) ;  /* 0x0000018400bc9947 */ /* 0x002fea0003800000 */
.L_x_1744:
[----:B------:R-:W-:Y:S05]  /*12b50*/  WARPSYNC.ALL ;  /* 0x0000000000007948 */ /* 0x000fea0003800000 */
[----:B01----:R-:W-:Y:S01]  /*12b60*/  VIADD R0, R2, 0x18400 ;  /* 0x0001840002007836 */ /* 0x003fe20000000000 */
[----:B------:R-:W-:Y:S01]  /*12b70*/  R2UR UR4, R68 ;  /* 0x00000000440472ca */ /* 0x000fe200000e0000 */
[----:B--2---:R-:W-:Y:S01]  /*12b80*/  IMAD.MOV.U32 R5, RZ, RZ, 0x40000040 ;  /* 0x40000040ff057424 */ /* 0x004fe200078e00ff */
[----:B------:R-:W-:Y:S01]  /*12b90*/  WARPGROUP.ARRIVE ;  /* 0x00000000000079c5 */ /* 0x000fe20000000000 */
[----:B------:R-:W-:Y:S01]  /*12ba0*/  UMOV UR9, 0x40000040 ;  /* 0x4000004000097882 */ /* 0x000fe20000000000 */
[----:B------:R-:W-:Y:S01]  /*12bb0*/  SHF.R.U32.HI R0, RZ, 0x4, R0 ;  /* 0x00000004ff007819 */ /* 0x000fe20000011600 */
[----:B------:R-:W-:Y:S01]  /*12bc0*/  IMAD.MOV.U32 R7, RZ, RZ, 0x40000040 ;  /* 0x40000040ff077424 */ /* 0x000fe200078e00ff */
[----:B------:R-:W-:Y:S01]  /*12bd0*/  R2UR UR11, R5 ;  /* 0x00000000050b72ca */ /* 0x000fe200000e0000 */
[----:B------:R-:W-:Y:S01]  /*12be0*/  IMAD.U32 R11, RZ, RZ, UR9 ;  /* 0x00000009ff0b7e24 */ /* 0x000fe2000f8e00ff */
[----:B------:R-:W-:Y:S01]  /*12bf0*/  LOP3.LUT R0, R0, 0x3fff, RZ, 0xc0, !PT ;  /* 0x00003fff00007812 */ /* 0x000fe200078ec0ff */
[----:B------:R-:W-:Y:S01]  /*12c00*/  UMOV UR57, 0x40000040 ;  /* 0x4000004000397882 */ /* 0x000fe20000000000 */
[----:B------:R-:W-:Y:S01]  /*12c10*/  UMOV UR53, 0x40000040 ;  /* 0x4000004000357882 */ /* 0x000fe20000000000 */
[----:B------:R-:W-:Y:S01]  /*12c20*/  UMOV UR49, 0x40000040 ;  /* 0x4000004000317882 */ /* 0x000fe20000000000 */
[----:B------:R-:W-:Y:S01]  /*12c30*/  LOP3.LUT R8, R0, 0x10000, RZ, 0xfc, !PT ;  /* 0x0001000000087812 */ /* 0x000fe200078efcff */
[----:B------:R-:W-:Y:S01]  /*12c40*/  ULOP3.LUT UR4, UR4, 0x10000, URZ, 0xfc, !UPT ;  /* 0x0001000004047892 */ /* 0x000fe2000f8efc3f */
[----:B------:R-:W-:Y:S01]  /*12c50*/  IMAD.MOV.U32 R5, RZ, RZ, 0x40000040 ;  /* 0x40000040ff057424 */ /* 0x000fe200078e00ff */
[----:B------:R-:W-:Y:S01]  /*12c60*/  UMOV UR45, 0x40000040 ;  /* 0x40000040002d7882 */ /* 0x000fe20000000000 */
[----:B------:R-:W-:Y:S01]  /*12c70*/  UMOV UR41, 0x40000040 ;  /* 0x4000004000297882 */ /* 0x000fe20000000000 */
[----:B------:R-:W-:Y:S01]  /*12c80*/  IMAD R4, R23, 0x900, R8 ;  /* 0x0000090017047824 */ /* 0x000fe200078e0208 */
[----:B------:R-:W-:Y:S01]  /*12c90*/  UIADD3 UR5, UR4, 0x2, URZ ;  /* 0x0000000204057890 */ /* 0x000fe2000fffe03f */
[----:B------:R-:W-:Y:S01]  /*12ca0*/  R2UR UR39, R5 ;  /* 0x00000000052772ca */ /* 0x000fe200000e0000 */
[----:B------:R-:W-:Y:S01]  /*12cb0*/  UMOV UR8, UR4 ;  /* 0x0000000400087c82 */ /* 0x000fe20008000000 */
[C---:B------:R-:W-:Y:S01]  /*12cc0*/  VIADD R6, R4.reuse, 0x2 ;  /* 0x0000000204067836 */ /* 0x040fe20000000000 */
[----:B------:R-:W-:Y:S01]  /*12cd0*/  R2UR UR10, R4 ;  /* 0x00000000040a72ca */ /* 0x000fe200000e0000 */
[----:B------:R-:W-:Y:S01]  /*12ce0*/  UIADD3 UR56, UR4, 0x404, URZ ;  /* 0x0000040404387890 */ /* 0x000fe2000fffe03f */
[----:B------:R-:W-:Y:S01]  /*12cf0*/  MOV R10, UR8 ;  /* 0x00000008000a7c02 */ /* 0x000fe20008000f00 */
[----:B------:R-:W-:-:S02]  /*12d00*/  UIADD3 UR52, UR4, 0x406, URZ ;  /* 0x0000040604347890 */ /* 0x000fc4000fffe03f */
[----:B------:R-:W-:Y:S02]  /*12d10*/  UIADD3 UR48, UR4, 0x800, URZ ;  /* 0x0000080004307890 */ /* 0x000fe4000fffe03f */
[----:B------:R0:W-:Y:S01]  /*12d20*/  STL.64 [R1+0x28], R10 ;  /* 0x0000280a01007387 */ /* 0x0001e20000100a00 */
[----:B------:R-:W-:Y:S02]  /*12d30*/  UIADD3 UR44, UR4, 0x802, URZ ;  /* 0x00000802042c7890 */ /* 0x000fe4000fffe03f */
[----:B------:R-:W-:Y:S02]  /*12d40*/  UIADD3 UR40, UR4, 0x804, URZ ;  /* 0x0000080404287890 */ /* 0x000fe4000fffe03f */
[----:B------:R-:W-:Y:S01]  /*12d50*/  UIADD3 UR36, UR4, 0x806, URZ ;  /* 0x0000080604247890 */ /* 0x000fe2000fffe03f */
        /* <DEDUP_REMOVED lines=8> */
[----:B0-----:R-:W-:Y:S01]  /*12de0*/  IMAD.U32 R10, RZ, RZ, UR8 ;  /* 0x00000008ff0a7e24 */ /* 0x001fe2000f8e00ff */
[----:B------:R-:W-:Y:S01]  /*12df0*/  UMOV UR37, 0x40000040 ;  /* 0x4000004000257882 */ /* 0x000fe20000000000 */
        /* <DEDUP_REMOVED lines=11> */
[----:B------:R-:W-:Y:S02]  /*12eb0*/  IMAD.MOV.U32 R7, RZ, RZ, 0x40000040 ;  /* 0x40000040ff077424 */ /* 0x000fe400078e00ff */
        /* <DEDUP_REMOVED lines=40> */
[----:B------:R-:W-:Y:S01]  /*13140*/  R2UR UR58, R6 ;  /* 0x00000000063a72ca */ /* 0x000fe200000e0000 */
[----:B------:R-:W-:Y:S01]  /*13150*/  VIADD R6, R4, 0x306 ;  /* 0x0000030604067836 */ /* 0x000fe20000000000 */
[----:B------:R-:W-:Y:S01]  /*13160*/  R2UR UR59, R7 ;  /* 0x00000000073b72ca */ /* 0x000fe200000e0000 */
[----:B------:R-:W-:Y:S01]  /*13170*/  IMAD.MOV.U32 R7, RZ, RZ, 0x40000040 ;  /* 0x40000040ff077424 */ /* 0x000fe200078e00ff */
[----:B------:R0:W-:Y:S02]  /*13180*/  STL.64 [R1], R10 ;  /* 0x0000000a01007387 */ /* 0x0001e40000100a00 */
[----:B------:R-:W-:Y:S01]  /*13190*/  R2UR UR54, R6 ;  /* 0x00000000063672ca */ /* 0x000fe200000e0000 */
[----:B------:R-:W-:Y:S01]  /*131a0*/  VIADD R6, R4, 0x600 ;  /* 0x0000060004067836 */ /* 0x000fe20000000000 */
[----:B------:R-:W-:Y:S01]  /*131b0*/  R2UR UR55, R7 ;  /* 0x00000000073772ca */ /* 0x000fe200000e0000 */
[----:B------:R-:W-:-:S03]  /*131c0*/  IMAD.MOV.U32 R7, RZ, RZ, 0x40000040 ;  /* 0x40000040ff077424 */ /* 0x000fc600078e00ff */
[----:B------:R-:W-:Y:S02]  /*131d0*/  R2UR UR50, R6 ;  /* 0x00000000063272ca */ /* 0x000fe400000e0000 */
[----:B------:R-:W-:Y:S01]  /*131e0*/  R2UR UR51, R7 ;  /* 0x00000000073372ca */ /* 0x000fe200000e0000 */
[----:B------:R-:W-:Y:S01]  /*131f0*/  IMAD.MOV.U32 R7, RZ, RZ, 0x40000040 ;  /* 0x40000040ff077424 */ /* 0x000fe200078e00ff */
[----:B------:R-:W-:-:S04]  /*13200*/  IADD3 R6, R4, 0x602, RZ ;  /* 0x0000060204067810 */ /* 0x000fc80007ffe0ff */
[----:B------:R-:W-:Y:S01]  /*13210*/  R2UR UR46, R6 ;  /* 0x00000000062e72ca */ /* 0x000fe200000e0000 */
[C---:B------:R-:W-:Y:S01]  /*13220*/  VIADD R6, R4.reuse, 0x604 ;  /* 0x0000060404067836 */ /* 0x040fe20000000000 */
[----:B------:R-:W-:Y:S01]  /*13230*/  R2UR UR47, R7 ;  /* 0x00000000072f72ca */ /* 0x000fe200000e0000 */
[----:B------:R-:W-:Y:S02]  /*13240*/  IMAD.MOV.U32 R7, RZ, RZ, 0x40000040 ;  /* 0x40000040ff077424 */ /* 0x000fe400078e00ff */
[----:B------:R-:W-:Y:S01]  /*13250*/  VIADD R4, R4, 0x606 ;  /* 0x0000060604047836 */ /* 0x000fe20000000000 */
        /* <DEDUP_REMOVED lines=27> */
.L_x_1746:
[----:B------:R-:W0:Y:S01]  /*13410*/  LDC R225, c[0x0][0x448] ;  /* 0x00011200ffe17b82 */ /* 0x000e220000000800 */
[----:B------:R-:W-:Y:S01]  /*13420*/  IMAD.IADD R3, R203, 0x1, R188 ;  /* 0x00000001cb037824 */ /* 0x000fe200078e02bc */
[----:B------:R-:W-:Y:S01]  /*13430*/  LOP3.LUT R16, R16, 0xffefffff, RZ, 0xc0, !PT ;  /* 0xffefffff10107812 */ /* 0x000fe200078ec0ff */
[----:B------:R-:W-:Y:S01]  /*13440*/  IMAD.MOV.U32 R7, RZ, RZ, -0x60 ;  /* 0xffffffa0ff077424 */ /* 0x000fe200078e00ff */
[----:B------:R-:W-:-:S03]  /*13450*/  ULDC UR4, c[0x0][0x9dc] ;  /* 0x0002770000047ab9 */ /* 0x000fc60000000800 */
[----:B------:R-:W-:Y:S01]  /*13460*/  IMAD R7, R72, R7, 0x61 ;  /* 0x0000006148077424 */ /* 0x000fe200078e0207 */
[----:B------:R-:W1:Y:S03]  /*13470*/  LDC.64 R12, c[0x0][0x9e0] ;  /* 0x00027800ff0c7b82 */ /* 0x000e660000000a00 */
[----:B------:R-:W-:-:S05]  /*13480*/  VIADD R89, R7, 0xffffffff ;  /* 0xffffffff07597836 */ /* 0x000fca0000000000 */
[----:B------:R-:W-:Y:S02]  /*13490*/  IADD3 R10, -R182, R89, RZ ;  /* 0x00000059b60a7210 */ /* 0x000fe40007ffe1ff */
[----:B0-----:R-:W-:-:S13]  /*134a0*/  ISETP.NE.AND P1, PT, R225, 0x1, PT ;  /* 0x00000001e100780c */ /* 0x001fda0003f25270 */
[----:B------:R-:W0:Y:S01]  /*134b0*/  @P1 LDC R0, c[0x0][0x44c] ;  /* 0x00011300ff001b82 */ /* 0x000e220000000800 */
[----:B------:R-:W-:-:S04]  /*134c0*/  @P1 LOP3.LUT R16, R16, 0x100000, RZ, 0xfc, !PT ;  /* 0x0010000010101812 */ /* 0x000fc800078efcff */
[----:B------:R-:W-:-:S03]  /*134d0*/  LOP3.LUT R16, R16, 0xfff7ffff, RZ, 0xc0, !PT ;  /* 0xfff7ffff10107812 */ /* 0x000fc600078ec0ff */
[----:B------:R-:W2:Y:S01]  /*134e0*/  @P1 LDC R5, c[0x0][0x450] ;  /* 0x00011400ff051b82 */ /* 0x000ea20000000800 */
[----:B0-----:R-:W-:-:S05]  /*134f0*/  @P1 IMAD.HI.U32 R0, R3, R0, RZ ;  /* 0x0000000003001227 */ /* 0x001fca00078e00ff */
[----:B--2---:R-:W-:Y:S02]  /*13500*/  @P1 SHF.R.U32.HI R3, RZ, R5, R0 ;  /* 0x00000005ff031219 */ /* 0x004fe40000011600 */
[----:B------:R-:W-:Y:S01]  /*13510*/  IADD3 R5, R9, 0x2a840, RZ ;  /* 0x0002a84009057810 */ /* 0x000fe20007ffe0ff */
[----:B------:R-:W-:Y:S01]  /*13520*/  IMAD.U32 R9, RZ, RZ, UR4 ;  /* 0x00000004ff097e24 */ /* 0x000fe2000f8e00ff */
[----:B-1----:R-:W-:Y:S01]  /*13530*/  ISETP.GE.AND P1, PT, R13, 0x1, PT ;  /* 0x000000010d00780c */ /* 0x002fe20003f26270 */
[----:B------:R-:W0:Y:S01]  /*13540*/  SHFL.IDX PT, R15, R3, RZ, 0x1c1f ;  /* 0x001c1fff030f7589 */ /* 0x000e2200000e0000 */
[----:B------:R-:W-:Y:S02]  /*13550*/  PRMT R5, R172, 0x654, R5 ;  /* 0x00000654ac057816 */ /* 0x000fe40000000005 */
[----:B------:R-:W-:Y:S02]  /*13560*/  IADD3 R0, R166, R7, -R182 ;  /* 0x00000007a6007210 */ /* 0x000fe40007ffe8b6 */
[----:B------:R1:W-:Y:S01]  /*13570*/  SYNCS.ARRIVE.TRANS64.RED.A1T0 RZ, [R5+URZ], RZ ;  /* 0x000000ff05ff79a7 */ /* 0x0003e2000810043f */
[----:B------:R-:W-:-:S02]  /*13580*/  LOP3.LUT R4, RZ, R9, RZ, 0x33, !PT ;  /* 0x00000009ff047212 */ /* 0x000fc400078e33ff */
[----:B------:R-:W-:-:S04]  /*13590*/  IMAD.IADD R11, R0, 0x1, -R165 ;  /* 0x00000001000b7824 */ /* 0x000fc800078e0aa5 */
[C---:B------:R-:W-:Y:S01]  /*135a0*/  IMAD.IADD R87, R11.reuse, 0x1, R12 ;  /* 0x000000010b577824 */ /* 0x040fe200078e020c */
[----:B------:R-:W-:Y:S01]  /*135b0*/  @P1 LOP3.LUT R16, R16, 0x80000, RZ, 0xfc, !PT ;  /* 0x0008000010101812 */ /* 0x000fe200078efcff */
[----:B-1----:R-:W-:Y:S02]  /*135c0*/  IMAD R5, R72, -0x60, R166 ;  /* 0xffffffa048057824 */ /* 0x002fe400078e02a6 */
[----:B------:R-:W-:-:S03]  /*135d0*/  IMAD.IADD R20, R11, 0x1, R4 ;  /* 0x000000010b147824 */ /* 0x000fc600078e0204 */
[----:B------:R-:W-:Y:S01]  /*135e0*/  IADD3 R14, -R182, 0x60, R5 ;  /* 0x00000060b60e7810 */ /* 0x000fe20007ffe105 */
[----:B0-----:R-:W-:-:S03]  /*135f0*/  IMAD.IADD R6, R20, 0x1, R15 ;  /* 0x0000000114067824 */ /* 0x001fc600078e020f */
[----:B------:R-:W-:Y:S01]  /*13600*/  VIADDMNMX R0, R15, R87, R14, PT ;  /* 0x000000570f007246 */ /* 0x000fe2000380010e */
[----:B------:R-:W-:Y:S06]  /*13610*/  @!P1 BRA `(.L_x_1747) ;  /* 0x00000000004c9947 */ /* 0x000fec0003800000 */
[----:B------:R-:W-:Y:S01]  /*13620*/  IADD3 R7, -R165, R166, R15 ;  /* 0x000000a6a5077210 */ /* 0x000fe20007ffe10f */
[----:B------:R-:W-:Y:S03]  /*13630*/  BSSY B0, `(.L_x_1748) ;  /* 0x000000e000007945 */ /* 0x000fe60003800000 */
        /* <DEDUP_REMOVED lines=9> */
.L_x_1749:
[----:B------:R-:W-:-:S13]  /*136d0*/  ISETP.NE.AND P1, PT, R13, 0x1, PT ;  /* 0x000000010d00780c */ /* 0x000fda0003f25270 */
[----:B------:R-:W0:Y:S02]  /*136e0*/  @P1 LDC.64 R4, c[0x0][0x9e8] ;  /* 0x00027a00ff041b82 */ /* 0x000e240000000a00 */
[----:B0-----:R-:W-:-:S05]  /*136f0*/  @P1 IMAD.HI.U32 R4, R7, R4, RZ ;  /* 0x0000000407041227 */ /* 0x001fca00078e00ff */
[----:B------:R-:W-:-:S07]  /*13700*/  @P1 SHF.R.U32.HI R7, RZ, R5, R4 ;  /* 0x00000005ff071219 */ /* 0x000fce0000011604 */
.L_x_1750:
[----:B------:R-:W-:Y:S05]  /*13710*/  BSYNC B0 ;  /* 0x0000000000007941 */ /* 0x000fea0003800000 */
.L_x_1748:
[----:B------:R-:W-:-:S05]  /*13720*/  IMAD R7, R7, R13, R10 ;  /* 0x0000000d07077224 */ /* 0x000fca00078e020a */
[----:B------:R-:W-:Y:S02]  /*13730*/  VIMNMX R6, R6, R7, !PT ;  /* 0x0000000706067248 */ /* 0x000fe40007fe0100 */
[----:B------:R-:W-:-:S07]  /*13740*/  VIADDMNMX R0, R7, R13, R0, PT ;  /* 0x0000000d07007246 */ /* 0x000fce0003800100 */
.L_x_1747:
        /* <DEDUP_REMOVED lines=118> */
[----:B------:R-:W-:-:S13]  /*13eb0*/  ISETP.GE.AND P5, PT, R13, 0x1, PT ;  /* 0x000000010d00780c */ /* 0x000fda0003fa6270 */
[----:B------:R-:W-:Y:S05]  /*13ec0*/  @!P5 BRA `(.L_x_1751) ;  /* 0x00000000004cd947 */ /* 0x000fea0003800000 */
        /* <DEDUP_REMOVED lines=11> */
.L_x_1753:
[----:B------:R-:W-:-:S13]  /*13f80*/  ISETP.NE.AND P5, PT, R13, 0x1, PT ;  /* 0x000000010d00780c */ /* 0x000fda0003fa5270 */
[----:B------:R-:W0:Y:S02]  /*13f90*/  @P5 LDC.64 R4, c[0x0][0x9e8] ;  /* 0x00027a00ff045b82 */ /* 0x000e240000000a00 */
[----:B0-----:R-:W-:-:S05]  /*13fa0*/  @P5 IMAD.HI.U32 R4, R3, R4, RZ ;  /* 0x0000000403045227 */ /* 0x001fca00078e00ff */
[----:B------:R-:W-:-:S07]  /*13fb0*/  @P5 SHF.R.U32.HI R3, RZ, R5, R4 ;  /* 0x00000005ff035219 */ /* 0x000fce0000011604 */
.L_x_1754:
[----:B------:R-:W-:Y:S05]  /*13fc0*/  BSYNC B0 ;  /* 0x0000000000007941 */ /* 0x000fea0003800000 */
.L_x_1752:
[----:B------:R-:W-:-:S05]  /*13fd0*/  IMAD R3, R3, R13, R10 ;  /* 0x0000000d03037224 */ /* 0x000fca00078e020a */
[----:B------:R-:W-:Y:S02]  /*13fe0*/  VIMNMX R6, R6, R3, !PT ;  /* 0x0000000306067248 */ /* 0x000fe40007fe0100 */
[----:B------:R-:W-:-:S07]  /*13ff0*/  VIADDMNMX R0, R3, R13, R0, PT ;  /* 0x0000000d03007246 */ /* 0x000fce0003800100 */
.L_x_1751:
        /* <DEDUP_REMOVED lines=14> */
[----:B------:R-:W-:Y:S02]  /*140e0*/  FSEL R5, R30, -INF , !P6 ;  /* 0xff8000001e057808 */ /* 0x000fe40007000000 */
[----:B------:R-:W-:Y:S02]  /*140f0*/  ISETP.GT.AND P1, PT, R6, 0x10, !P1 ;  /* 0x000000100600780c */ /* 0x000fe40004f24270 */
[----:B------:R-:W-:Y:S02]  /*14100*/  ISETP.NE.AND P6, PT, R78, RZ, PT ;  /* 0x000000ff4e00720c */ /* 0x000fe40003fc5270 */
[----:B------:R-:W-:Y:S02]  /*14110*/  ISETP.LT.OR P1, PT, R0, 0x11, P1 ;  /* 0x000000110000780c */ /* 0x000fe40000f21670 */
[----:B------:R-:W-:-:S02]  /*14120*/  FMNMX.FTZ R4, R81, R4, !PT ;  /* 0x0000000451047209 */ /* 0x000fc40007810000 */
[----:B------:R-:W-:Y:S02]  /*14130*/  FSEL R27, R34, -INF , !P1 ;  /* 0xff800000221b7808 */ /* 0x000fe40004800000 */
[----:B------:R-:W-:Y:S02]  /*14140*/  ISETP.NE.AND P1, PT, R32, RZ, PT ;  /* 0x000000ff2000720c */ /* 0x000fe40003f25270 */
[----:B------:R-:W-:Y:S02]  /*14150*/  FMNMX.FTZ R4, R75, R4, !PT ;  /* 0x000000044b047209 */ /* 0x000fe40007810000 */
        /* <DEDUP_REMOVED lines=22> */
[----:B------:R-:W-:Y:S01]  /*142c0*/  ISETP.NE.AND P1, PT, R40, RZ, PT ;  /* 0x000000ff2800720c */ /* 0x000fe20003f25270 */
[----:B------:R-:W-:Y:S01]  /*142d0*/  IMAD.MOV.U32 R40, RZ, RZ, R188 ;  /* 0x000000ffff287224 */ /* 0x000fe200078e00bc */
        /* <DEDUP_REMOVED lines=21> */
[----:B------:R-:W-:Y:S01]  /*14430*/  FMNMX.FTZ R14, R69, R4, !PT ;  /* 0x00000004450e7209 */ /* 0x000fe20007810000 */
[----:B------:R-:W-:Y:S01]  /*14440*/  IMAD.U32 R4, RZ, RZ, UR4 ;  /* 0x00000004ff047e24 */ /* 0x000fe2000f8e00ff */
[----:B------:R-:W-:-:S02]  /*14450*/  ISETP.GT.AND P1, PT, R6, 0x30, !P1 ;  /* 0x000000300600780c */ /* 0x000fc40004f24270 */
[----:B------:R-:W-:Y:S01]  /*14460*/  ISETP.GT.AND P4, PT, R6, RZ, !P4 ;  /* 0x000000ff0600720c */ /* 0x000fe20006784270 */
[----:B------:R-:W0:Y:S01]  /*14470*/  SHFL.BFLY PT, R3, R14, 0x2, 0x1f ;  /* 0x0c401f000e037f89 */ /* 0x000e2200000e0000 */
[C---:B------:R-:W-:Y:S02]  /*14480*/  ISETP.LT.OR P1, PT, R0.reuse, 0x31, P1 ;  /* 0x000000310000780c */ /* 0x040fe40000f21670 */
[----:B------:R-:W-:Y:S02]  /*14490*/  ISETP.LT.OR P4, PT, R0, 0x1, P4 ;  /* 0x000000010000780c */ /* 0x000fe40002781670 */
[----:B------:R-:W-:Y:S02]  /*144a0*/  FSEL R39, R50, -INF , !P1 ;  /* 0xff80000032277808 */ /* 0x000fe40004800000 */
[----:B------:R-:W-:Y:S02]  /*144b0*/  ISETP.NE.AND P1, PT, R48, RZ, PT ;  /* 0x000000ff3000720c */ /* 0x000fe40003f25270 */
[----:B------:R-:W-:-:S02]  /*144c0*/  FSEL R26, R26, -INF , !P4 ;  /* 0xff8000001a1a7808 */ /* 0x000fc40006000000 */
[----:B------:R-:W-:Y:S02]  /*144d0*/  ISETP.GT.AND P1, PT, R6, 0x31, !P1 ;  /* 0x000000310600780c */ /* 0x000fe40004f24270 */
[----:B------:R-:W-:Y:S02]  /*144e0*/  ISETP.NE.AND P6, PT, R56, RZ, PT ;  /* 0x000000ff3800720c */ /* 0x000fe40003fc5270 */
[----:B------:R-:W-:Y:S02]  /*144f0*/  ISETP.LT.OR P1, PT, R0, 0x32, P1 ;  /* 0x000000320000780c */ /* 0x000fe40000f21670 */
[----:B------:R-:W-:Y:S02]  /*14500*/  ISETP.NE.AND P5, PT, R90, RZ, PT ;  /* 0x000000ff5a00720c */ /* 0x000fe40003fa5270 */
[----:B------:R-:W-:Y:S02]  /*14510*/  FSEL R51, R51, -INF , !P1 ;  /* 0xff80000033337808 */ /* 0x000fe40004800000 */
[----:B------:R-:W-:-:S02]  /*14520*/  ISETP.NE.AND P1, PT, R86, RZ, PT ;  /* 0x000000ff5600720c */ /* 0x000fc40003f25270 */
        /* <DEDUP_REMOVED lines=29> */
[----:B0-----:R-:W-:Y:S02]  /*14700*/  FMNMX.FTZ R3, R20, R3, !PT ;  /* 0x0000000314037209 */ /* 0x001fe40007810000 */
        /* <DEDUP_REMOVED lines=13> */
[-CC-:B------:R-:W-:Y:S01]  /*147e0*/  FFMA.FTZ R154, R79, R4.reuse, -R10.reuse ;  /* 0x000000044f9a7223 */ /* 0x180fe2000001080a */
[----:B------:R-:W-:Y:S01]  /*147f0*/  ISETP.NE.AND P6, PT, R28, RZ, PT ;  /* 0x000000ff1c00720c */ /* 0x000fe20003fc5270 */
[--C-:B------:R-:W-:Y:S01]  /*14800*/  FFMA.FTZ R150, R11, R4, -R10.reuse ;  /* 0x000000040b967223 */ /* 0x100fe2000001080a */
[----:B------:R-:W-:Y:S01]  /*14810*/  FMNMX.FTZ R14, R47, R14, !PT ;  /* 0x0000000e2f0e7209 */ /* 0x000fe20007810000 */
[-CC-:B------:R-:W-:Y:S01]  /*14820*/  FFMA.FTZ R11, R45, R4.reuse, -R10.reuse ;  /* 0x000000042d0b7223 */ /* 0x180fe2000001080a */
[----:B------:R-:W-:Y:S01]  /*14830*/  FSEL R63, R63, -INF , !P1 ;  /* 0xff8000003f3f7808 */ /* 0x000fe20004800000 */
[-CC-:B------:R-:W-:Y:S01]  /*14840*/  FFMA.FTZ R156, R103, R4.reuse, -R10.reuse ;  /* 0x00000004679c7223 */ /* 0x180fe2000001080a */
[----:B------:R-:W-:Y:S01]  /*14850*/  ISETP.GT.AND P1, PT, R6, 0x50, !P6 ;  /* 0x000000500600780c */ /* 0x000fe20007724270 */
[--C-:B------:R-:W-:Y:S01]  /*14860*/  FFMA.FTZ R85, R85, R4, -R10.reuse ;  /* 0x0000000455557223 */ /* 0x100fe2000001080a */
[----:B------:R-:W-:Y:S01]  /*14870*/  FMNMX.FTZ R14, R59, R14, !PT ;  /* 0x0000000e3b0e7209 */ /* 0x000fe20007810000 */
[--C-:B------:R-:W-:Y:S01]  /*14880*/  FFMA.FTZ R158, R83, R4, -R10.reuse ;  /* 0x00000004539e7223 */ /* 0x100fe2000001080a */
[----:B------:R-:W-:Y:S01]  /*14890*/  ISETP.LT.OR P1, PT, R0, 0x51, P1 ;  /* 0x000000510000780c */ /* 0x000fe20000f21670 */
[----:B------:R-:W-:Y:S01]  /*148a0*/  MUFU.EX2 R156, R156 ;  /* 0x0000009c009c7308 */ /* 0x000fe20000000800 */
[----:B------:R-:W-:Y:S01]  /*148b0*/  FMNMX.FTZ R14, R101, R14, !PT ;  /* 0x0000000e650e7209 */ /* 0x000fe20007810000 */
[-CC-:B------:R-:W-:Y:S01]  /*148c0*/  FFMA.FTZ R73, R73, R4.reuse, -R10.reuse ;  /* 0x0000000449497223 */ /* 0x180fe2000001080a */
[----:B------:R-:W-:Y:S01]  /*148d0*/  ISETP.NE.AND P5, PT, R24, RZ, PT ;  /* 0x000000ff1800720c */ /* 0x000fe20003fa5270 */
[-CC-:B------:R-:W-:Y:S01]  /*148e0*/  FFMA.FTZ R152, R81, R4.reuse, -R10.reuse ;  /* 0x0000000451987223 */ /* 0x180fe2000001080a */
[----:B------:R-:W-:Y:S01]  /*148f0*/  ISETP.GT.AND P3, PT, R6, 0x58, !P3 ;  /* 0x000000580600780c */ /* 0x000fe20005f64270 */
[-CC-:B------:R-:W-:Y:S01]  /*14900*/  FFMA.FTZ R144, R29, R4.reuse, -R10.reuse ;  /* 0x000000041d907223 */ /* 0x180fe2000001080a */
[----:B------:R-:W-:Y:S01]  /*14910*/  ISETP.LT.OR P2, PT, R0, 0x52, P2 ;  /* 0x000000520000780c */ /* 0x000fe20001741670 */
[----:B------:R-:W0:Y:S01]  /*14920*/  MUFU.EX2 R85, R85 ;  /* 0x0000005500557308 */ /* 0x000e220000000800 */
[----:B------:R-:W-:Y:S01]  /*14930*/  FSEL R77, R66, -INF , !P1 ;  /* 0xff800000424d7808 */ /* 0x000fe20004800000 */
[--C-:B------:R-:W-:Y:S01]  /*14940*/  FFMA.FTZ R146, R15, R4, -R10.reuse ;  /* 0x000000040f927223 */ /* 0x100fe2000001080a */
[----:B------:R-:W-:Y:S01]  /*14950*/  FMNMX.FTZ R14, R63, R14, !PT ;  /* 0x0000000e3f0e7209 */ /* 0x000fe20007810000 */
[-CC-:B-----5:R-:W-:Y:S01]  /*14960*/  FFMA.FTZ R140, R25, R4.reuse, -R10.reuse ;  /* 0x00000004198c7223 */ /* 0x1a0fe2000001080a */
[----:B------:R-:W-:Y:S01]  /*14970*/  ISETP.GT.AND P4, PT, R6, 0x59, !P5 ;  /* 0x000000590600780c */ /* 0x000fe20006f84270 */
[-CC-:B------:R-:W-:Y:S01]  /*14980*/  FFMA.FTZ R142, R33, R4.reuse, -R10.reuse ;  /* 0x00000004218e7223 */ /* 0x180fe2000001080a */
[C---:B------:R-:W-:Y:S01]  /*14990*/  ISETP.LT.OR P3, PT, R0.reuse, 0x59, P3 ;  /* 0x000000590000780c */ /* 0x040fe20001f61670 */
[----:B------:R-:W1:Y:S01]  /*149a0*/  MUFU.EX2 R158, R158 ;  /* 0x0000009e009e7308 */ /* 0x000e620000000800 */
[----:B------:R-:W-:Y:S01]  /*149b0*/  FSEL R67, R67, -INF , !P2 ;  /* 0xff80000043437808 */ /* 0x000fe20005000000 */
[--C-:B------:R-:W-:Y:S01]  /*149c0*/  FFMA.FTZ R136, R21, R4, -R10.reuse ;  /* 0x0000000415887223 */ /* 0x100fe2000001080a */
[----:B------:R-:W-:Y:S01]  /*149d0*/  FMNMX.FTZ R14, R77, R14, !PT ;  /* 0x0000000e4d0e7209 */ /* 0x000fe20007810000 */
[-CC-:B------:R-:W-:Y:S01]  /*149e0*/  FFMA.FTZ R75, R75, R4.reuse, -R10.reuse ;  /* 0x000000044b4b7223 */ /* 0x180fe2000001080a */
[----:B------:R-:W-:Y:S01]  /*149f0*/  ISETP.LT.OR P4, PT, R0, 0x5a, P4 ;  /* 0x0000005a0000780c */ /* 0x000fe20002781670 */
[--C-:B------:R-:W-:Y:S01]  /*14a00*/  FFMA.FTZ R37, R37, R4, -R10.reuse ;  /* 0x0000000425257223 */ /* 0x100fe2000001080a */
[----:B------:R-:W-:Y:S01]  /*14a10*/  FSEL R79, R70, -INF , !P3 ;  /* 0xff800000464f7808 */ /* 0x000fe20005800000 */
[----:B------:R-:W2:Y:S01]  /*14a20*/  MUFU.EX2 R73, R73 ;  /* 0x0000004900497308 */ /* 0x000ea20000000800 */
        /* <DEDUP_REMOVED lines=12> */
[----:B------:R-:W-:Y:S01]  /*14af0*/  ISETP.NE.AND P5, PT, R225, 0x1, PT ;  /* 0x00000001e100780c */ /* 0x000fe20003fa5270 */
[----:B------:R-:W4:Y:S06]  /*14b00*/  SHFL.BFLY PT, R45, R14, 0x2, 0x1f ;  /* 0x0c401f000e2d7f89 */ /* 0x000f2c00000e0000 */
[----:B------:R-:W3:Y:S06]  /*14b10*/  MUFU.EX2 R75, R75 ;  /* 0x0000004b004b7308 */ /* 0x000eec0000000800 */
[----:B------:R-:W3:Y:S02]  /*14b20*/  @P5 LDC R42, c[0x0][0x450] ;  /* 0x00011400ff2a5b82 */ /* 0x000ee40000000800 */
[----:B------:R-:W3:Y:S08]  /*14b30*/  MUFU.EX2 R154, R154 ;  /* 0x0000009a009a7308 */ /* 0x000ef00000000800 */
[----:B------:R-:W3:Y:S01]  /*14b40*/  MUFU.EX2 R37, R37 ;  /* 0x0000002500257308 */ /* 0x000ee20000000800 */
[----:B----4-:R-:W-:-:S05]  /*14b50*/  FMNMX.FTZ R45, R14, R45, !PT ;  /* 0x0000002d0e2d7209 */ /* 0x010fca0007810000 */
[----:B------:R-:W4:Y:S02]  /*14b60*/  SHFL.BFLY PT, R0, R45, 0x1, 0x1f ;  /* 0x0c201f002d007f89 */ /* 0x000f2400000e0000 */
[----:B------:R-:W-:Y:S08]  /*14b70*/  MUFU.EX2 R148, R148 ;  /* 0x0000009400947308 */ /* 0x000ff00000000800 */
[----:B------:R-:W-:Y:S08]  /*14b80*/  MUFU.EX2 R41, R41 ;  /* 0x0000002900297308 */ /* 0x000ff00000000800 */
[----:B------:R-:W-:Y:S01]  /*14b90*/  MUFU.EX2 R150, R150 ;  /* 0x0000009600967308 */ /* 0x000fe20000000800 */
[----:B----4-:R-:W-:Y:S01]  /*14ba0*/  FMNMX.FTZ R0, R45, R0, !PT ;  /* 0x000000002d007209 */ /* 0x010fe20007810000 */
[----:B------:R-:W-:-:S06]  /*14bb0*/  FFMA.FTZ R45, R69, R4, -R10 ;  /* 0x00000004452d7223 */ /* 0x000fcc000001080a */
[----:B------:R-:W-:Y:S01]  /*14bc0*/  MUFU.EX2 R11, R11 ;  /* 0x0000000b000b7308 */ /* 0x000fe20000000800 */
[C---:B------:R-:W-:Y:S01]  /*14bd0*/  FSETP.NEU.FTZ.AND P1, PT, R0.reuse, -INF , PT ;  /* 0xff8000000000780b */ /* 0x040fe20003f3d000 */
[----:B------:R-:W-:-:S05]  /*14be0*/  FMUL.FTZ R32, R0, R4 ;  /* 0x0000000400207220 */ /* 0x000fca0000410000 */
[----:B------:R-:W-:Y:S01]  /*14bf0*/  FSEL R32, R32, RZ, P1 ;  /* 0x000000ff20207208 */ /* 0x000fe20000800000 */
[----:B------:R-:W-:Y:S04]  /*14c00*/  MUFU.EX2 R144, R144 ;  /* 0x0000009000907308 */ /* 0x000fe80000000800 */
[-CC-:B------:R-:W-:Y:S01]  /*14c10*/  FFMA.FTZ R157, R26, R4.reuse, -R32.reuse ;  /* 0x000000041a9d7223 */ /* 0x180fe20000010820 */
[-CC-:B------:R-:W-:Y:S01]  /*14c20*/  FFMA.FTZ R6, R99, R4.reuse, -R32.reuse ;  /* 0x0000000463067223 */ /* 0x180fe20000010820 */
[-CC-:B------:R-:W-:Y:S01]  /*14c30*/  FFMA.FTZ R159, R5, R4.reuse, -R32.reuse ;  /* 0x00000004059f7223 */ /* 0x180fe20000010820 */
[-CC-:B------:R-:W-:Y:S01]  /*14c40*/  FFMA.FTZ R10, R97, R4.reuse, -R32.reuse ;  /* 0x00000004610a7223 */ /* 0x180fe20000010820 */
[-CC-:B------:R-:W-:Y:S01]  /*14c50*/  FFMA.FTZ R153, R27, R4.reuse, -R32.reuse ;  /* 0x000000041b997223 */ /* 0x180fe20000010820 */
[----:B0-----:R-:W-:Y:S01]  /*14c60*/  FADD.FTZ R5, R156, R85 ;  /* 0x000000559c057221 */ /* 0x001fe20000010000 */
[----:B------:R-:W-:Y:S01]  /*14c70*/  MUFU.EX2 R157, R157 ;  /* 0x0000009d009d7308 */ /* 0x000fe20000000800 */
[-CC-:B------:R-:W-:Y:S01]  /*14c80*/  FFMA.FTZ R14, R95, R4.reuse, -R32.reuse ;  /* 0x000000045f0e7223 */ /* 0x180fe20000010820 */
[-CC-:B------:R-:W-:Y:S01]  /*14c90*/  FFMA.FTZ R155, R87, R4.reuse, -R32.reuse ;  /* 0x00000004579b7223 */ /* 0x180fe20000010820 */
[----:B-1----:R-:W-:Y:S01]  /*14ca0*/  FADD.FTZ R30, R158, R5 ;  /* 0x000000059e1e7221 */ /* 0x002fe20000010000 */
[-CC-:B------:R-:W-:Y:S01]  /*14cb0*/  FFMA.FTZ R20, R93, R4.reuse, -R32.reuse ;  /* 0x000000045d147223 */ /* 0x180fe20000010820 */
[-CC-:B------:R-:W-:Y:S01]  /*14cc0*/  FFMA.FTZ R149, R31, R4.reuse, -R32.reuse ;  /* 0x000000041f957223 */ /* 0x180fe20000010820 */
[-C--:B------:R-:W-:Y:S01]  /*14cd0*/  FFMA.FTZ R24, R91, R4.reuse, -R32 ;  /* 0x000000045b187223 */ /* 0x080fe20000010820 */
[----:B--2---:R-:W-:Y:S01]  /*14ce0*/  FADD.FTZ R5, R73, R30 ;  /* 0x0000001e49057221 */ /* 0x004fe20000010000 */
[----:B------:R-:W0:Y:S01]  /*14cf0*/  MUFU.EX2 R6, R6 ;  /* 0x0000000600067308 */ /* 0x000e220000000800 */
[-CC-:B------:R-:W-:Y:S01]  /*14d00*/  FFMA.FTZ R151, R35, R4.reuse, -R32.reuse ;  /* 0x0000000423977223 */ /* 0x180fe20000010820 */
[-CC-:B------:R-:W-:Y:S01]  /*14d10*/  FFMA.FTZ R26, R89, R4.reuse, -R32.reuse ;  /* 0x00000004591a7223 */ /* 0x180fe20000010820 */
[----:B---3--:R-:W-:Y:S01]  /*14d20*/  FADD.FTZ R30, R152, R5 ;  /* 0x00000005981e7221 */ /* 0x008fe20000010000 */
[-CC-:B------:R-:W-:Y:S01]  /*14d30*/  FFMA.FTZ R145, R39, R4.reuse, -R32.reuse ;  /* 0x0000000427917223 */ /* 0x180fe20000010820 */
[----:B------:R-:W1:Y:S01]  /*14d40*/  @P5 LDC R27, c[0x0][0x44c] ;  /* 0x00011300ff1b5b82 */ /* 0x000e620000000800 */
[-C--:B------:R-:W-:Y:S01]  /*14d50*/  FFMA.FTZ R28, R51, R4.reuse, -R32 ;  /* 0x00000004331c7223 */ /* 0x080fe20000010820 */
[----:B------:R-:W-:Y:S01]  /*14d60*/  FADD.FTZ R7, R75, R30 ;  /* 0x0000001e4b077221 */ /* 0x000fe20000010000 */
[----:B------:R-:W2:Y:S01]  /*14d70*/  MUFU.EX2 R159, R159 ;  /* 0x0000009f009f7308 */ /* 0x000ea20000000800 */
[-CC-:B------:R-:W-:Y:S01]  /*14d80*/  FFMA.FTZ R147, R43, R4.reuse, -R32.reuse ;  /* 0x000000042b937223 */ /* 0x180fe20000010820 */
[-CC-:B------:R-:W-:Y:S01]  /*14d90*/  FFMA.FTZ R30, R55, R4.reuse, -R32.reuse ;  /* 0x00000004371e7223 */ /* 0x180fe20000010820 */
[----:B------:R-:W-:Y:S01]  /*14da0*/  FADD.FTZ R36, R154, R7 ;  /* 0x000000079a247221 */ /* 0x000fe20000010000 */
[-CC-:B------:R-:W-:Y:S01]  /*14db0*/  FFMA.FTZ R141, R47, R4.reuse, -R32.reuse ;  /* 0x000000042f8d7223 */ /* 0x180fe20000010820 */
[-CC-:B------:R-:W-:Y:S01]  /*14dc0*/  FFMA.FTZ R59, R59, R4.reuse, -R32.reuse ;  /* 0x000000043b3b7223 */ /* 0x180fe20000010820 */
[-C--:B------:R-:W-:Y:S01]  /*14dd0*/  FFMA.FTZ R101, R101, R4.reuse, -R32 ;  /* 0x0000000465657223 */ /* 0x080fe20000010820 */
[----:B------:R-:W-:Y:S01]  /*14de0*/  FADD.FTZ R7, R37, R36 ;  /* 0x0000002425077221 */ /* 0x000fe20000010000 */
[----:B------:R-:W3:Y:S01]  /*14df0*/  MUFU.EX2 R10, R10 ;  /* 0x0000000a000a7308 */ /* 0x000ee20000000800 */
[----:B0-----:R-:W-:Y:S01]  /*14e00*/  FADD.FTZ R34, R157, R6 ;  /* 0x000000069d227221 */ /* 0x001fe20000010000 */
[-CC-:B------:R-:W-:Y:S01]  /*14e10*/  FFMA.FTZ R63, R63, R4.reuse, -R32.reuse ;  /* 0x000000043f3f7223 */ /* 0x180fe20000010820 */
[----:B------:R-:W-:Y:S01]  /*14e20*/  FADD.FTZ R36, R148, R7 ;  /* 0x0000000794247221 */ /* 0x000fe20000010000 */
[-CC-:B------:R-:W-:Y:S01]  /*14e30*/  FFMA.FTZ R77, R77, R4.reuse, -R32.reuse ;  /* 0x000000044d4d7223 */ /* 0x180fe20000010820 */
[-CC-:B------:R-:W-:Y:S01]  /*14e40*/  FFMA.FTZ R67, R67, R4.reuse, -R32.reuse ;  /* 0x0000000443437223 */ /* 0x180fe20000010820 */
[-C--:B------:R-:W-:Y:S01]  /*14e50*/  FFMA.FTZ R79, R79, R4.reuse, -R32 ;  /* 0x000000044f4f7223 */ /* 0x080fe20000010820 */
[----:B------:R-:W-:Y:S01]  /*14e60*/  FADD.FTZ R7, R41, R36 ;  /* 0x0000002429077221 */ /* 0x000fe20000010000 */
[----:B------:R-:W0:Y:S01]  /*14e70*/  MUFU.EX2 R153, R153 ;  /* 0x0000009900997308 */ /* 0x000e220000000800 */
[----:B--2---:R-:W-:Y:S01]  /*14e80*/  FADD.FTZ R5, R159, R34 ;  /* 0x000000229f057221 */ /* 0x004fe20000010000 */
[----:B------:R-:W-:Y:S01]  /*14e90*/  FFMA.FTZ R71, R71, R4, -R32 ;  /* 0x0000000447477223 */ /* 0x000fe20000010820 */
[----:B------:R-:W-:Y:S01]  /*14ea0*/  FADD.FTZ R38, R150, R7 ;  /* 0x0000000796267221 */ /* 0x000fe20000010000 */
[----:B------:R-:W-:Y:S01]  /*14eb0*/  F2FP.F16.F32.PACK_AB R157, R6, R157 ;  /* 0x0000009d069d723e */ /* 0x000fe200000000ff */
[----:B-1----:R-:W-:Y:S01]  /*14ec0*/  @P5 IMAD.HI.U32 R27, R188, R27, RZ ;  /* 0x0000001bbc1b5227 */ /* 0x002fe200078e00ff */
[----:B------:R-:W-:-:S03]  /*14ed0*/  F2FP.F16.F32.PACK_AB R156, R85, R156 ;  /* 0x0000009c559c723e */ /* 0x000fc600000000ff */
[----:B------:R-:W-:Y:S01]  /*14ee0*/  FADD.FTZ R7, R11, R38 ;  /* 0x000000260b077221 */ /* 0x000fe20000010000 */
[----:B------:R-:W1:Y:S01]  /*14ef0*/  MUFU.EX2 R14, R14 ;  /* 0x0000000e000e7308 */ /* 0x000e620000000800 */
[----:B---3--:R-:W-:Y:S01]  /*14f00*/  FADD.FTZ R34, R10, R5 ;  /* 0x000000050a227221 */ /* 0x008fe20000010000 */
[----:B------:R-:W-:Y:S01]  /*14f10*/  @P5 SHF.R.U32.HI R40, RZ, R42, R27 ;  /* 0x0000002aff285219 */ /* 0x000fe2000001161b */
[----:B------:R-:W-:Y:S01]  /*14f20*/  FADD.FTZ R38, R144, R7 ;  /* 0x0000000790267221 */ /* 0x000fe20000010000 */
[----:B------:R-:W-:Y:S02]  /*14f30*/  ISETP.GE.AND P5, PT, R13, 0x1, PT ;  /* 0x000000010d00780c */ /* 0x000fe40003fa6270 */
[----:B------:R-:W-:Y:S01]  /*14f40*/  F2FP.F16.F32.PACK_AB R159, R10, R159 ;  /* 0x0000009f0a9f723e */ /* 0x000fe200000000ff */
[----:B------:R-:W-:Y:S01]  /*14f50*/  IMAD.IADD R193, R193, 0x1, R40 ;  /* 0x00000001c1c17824 */ /* 0x000fe200078e0228 */
[----:B------:R-:W2:Y:S01]  /*14f60*/  MUFU.EX2 R155, R155 ;  /* 0x0000009b009b7308 */ /* 0x000ea20000000800 */
[----:B0-----:R-:W-:Y:S01]  /*14f70*/  FADD.FTZ R5, R153, R34 ;  /* 0x0000002299057221 */ /* 0x001fe20000010000 */
[----:B------:R-:W-:Y:S01]  /*14f80*/  F2FP.F16.F32.PACK_AB R158, R73, R158 ;  /* 0x0000009e499e723e */ /* 0x000fe200000000ff */
[----:B------:R-:W-:Y:S01]  /*14f90*/  VIADD R10, R72, 0xfffffffe ;  /* 0xfffffffe480a7836 */ /* 0x000fe20000000000 */
[----:B------:R-:W-:-:S02]  /*14fa0*/  F2FP.F16.F32.PACK_AB R152, R75, R152 ;  /* 0x000000984b98723e */ /* 0x000fc400000000ff */
[----:B------:R-:W-:Y:S02]  /*14fb0*/  F2FP.F16.F32.PACK_AB R154, R37, R154 ;  /* 0x0000009a259a723e */ /* 0x000fe400000000ff */
[----:B------:R-:W0:Y:S01]  /*14fc0*/  MUFU.EX2 R20, R20 ;  /* 0x0000001400147308 */ /* 0x000e220000000800 */
[C---:B-1----:R-:W-:Y:S01]  /*14fd0*/  FADD.FTZ R34, R14.reuse, R5 ;  /* 0x000000050e227221 */ /* 0x042fe20000010000 */
[----:B------:R-:W-:Y:S02]  /*14fe0*/  F2FP.F16.F32.PACK_AB R148, R41, R148 ;  /* 0x000000942994723e */ /* 0x000fe400000000ff */
[----:B------:R-:W-:Y:S02]  /*14ff0*/  F2FP.F16.F32.PACK_AB R150, R11, R150 ;  /* 0x000000960b96723e */ /* 0x000fe400000000ff */
[----:B------:R-:W-:Y:S02]  /*15000*/  F2FP.F16.F32.PACK_AB R153, R14, R153 ;  /* 0x000000990e99723e */ /* 0x000fe400000000ff */
[----:B------:R-:W1:Y:S01]  /*15010*/  MUFU.EX2 R149, R149 ;  /* 0x0000009500957308 */ /* 0x000e620000000800 */
[----:B--2---:R-:W-:Y:S01]  /*15020*/  FADD.FTZ R5, R155, R34 ;  /* 0x000000229b057221 */ /* 0x004fe20000010000 */
[----:B------:R-:W-:-:S06]  /*15030*/  IADD3 R12, R193, R12, RZ ;  /* 0x0000000cc10c7210 */ /* 0x000fcc0007ffe0ff */
[----:B------:R-:W2:Y:S01]  /*15040*/  MUFU.EX2 R24, R24 ;  /* 0x0000001800187308 */ /* 0x000ea20000000800 */
[C---:B0-----:R-:W-:Y:S01]  /*15050*/  FADD.FTZ R36, R20.reuse, R5 ;  /* 0x0000000514247221 */ /* 0x041fe20000010000 */
[----:B------:R-:W-:-:S06]  /*15060*/  F2FP.F16.F32.PACK_AB R155, R20, R155 ;  /* 0x0000009b149b723e */ /* 0x000fcc00000000ff */
        /* <DEDUP_REMOVED lines=11> */
[C---:B--2---:R-:W-:Y:S01]  /*15120*/  FADD.FTZ R36, R26.reuse, R5 ;  /* 0x000000051a247221 */ /* 0x044fe20000010000 */
[----:B------:R-:W-:-:S06]  /*15130*/  F2FP.F16.F32.PACK_AB R151, R26, R151 ;  /* 0x000000971a97723e */ /* 0x000fcc00000000ff */
[----:B------:R-:W2:Y:S01]  /*15140*/  MUFU.EX2 R15, R15 ;  /* 0x0000000f000f7308 */ /* 0x000ea20000000800 */
[----:B0-----:R-:W-:-:S07]  /*15150*/  FADD.FTZ R38, R146, R7 ;  /* 0x0000000792267221 */ /* 0x001fce0000010000 */
[----:B------:R-:W0:Y:S01]  /*15160*/  MUFU.EX2 R28, R28 ;  /* 0x0000001c001c7308 */ /* 0x000e220000000800 */
[----:B-1----:R-:W-:-:S07]  /*15170*/  FADD.FTZ R5, R145, R36 ;  /* 0x0000002491057221 */ /* 0x002fce0000010000 */
[----:B------:R-:W1:Y:S01]  /*15180*/  MUFU.EX2 R140, R140 ;  /* 0x0000008c008c7308 */ /* 0x000e620000000800 */
[C---:B--2---:R-:W-:Y:S01]  /*15190*/  FADD.FTZ R7, R15.reuse, R38 ;  /* 0x000000260f077221 */ /* 0x044fe20000010000 */
[----:B------:R-:W-:-:S06]  /*151a0*/  F2FP.F16.F32.PACK_AB R146, R15, R146 ;  /* 0x000000920f92723e */ /* 0x000fcc00000000ff */
[----:B------:R-:W2:Y:S01]  /*151b0*/  MUFU.EX2 R147, R147 ;  /* 0x0000009300937308 */ /* 0x000ea20000000800 */
[C---:B0-----:R-:W-:Y:S01]  /*151c0*/  FADD.FTZ R36, R28.reuse, R5 ;  /* 0x000000051c247221 */ /* 0x041fe20000010000 */
[----:B------:R-:W-:-:S06]  /*151d0*/  F2FP.F16.F32.PACK_AB R145, R28, R145 ;  /* 0x000000911c91723e */ /* 0x000fcc00000000ff */
[----:B------:R-:W0:Y:S01]  /*151e0*/  MUFU.EX2 R25, R25 ;  /* 0x0000001900197308 */ /* 0x000e220000000800 */
[----:B-1----:R-:W-:-:S07]  /*151f0*/  FADD.FTZ R38, R140, R7 ;  /* 0x000000078c267221 */ /* 0x002fce0000010000 */
[----:B------:R-:W1:Y:S01]  /*15200*/  MUFU.EX2 R30, R30 ;  /* 0x0000001e001e7308 */ /* 0x000e620000000800 */
[----:B--2---:R-:W-:-:S07]  /*15210*/  FADD.FTZ R5, R147, R36 ;  /* 0x0000002493057221 */ /* 0x004fce0000010000 */
[----:B------:R-:W2:Y:S01]  /*15220*/  MUFU.EX2 R142, R142 ;  /* 0x0000008e008e7308 */ /* 0x000ea20000000800 */
[C---:B0-----:R-:W-:Y:S01]  /*15230*/  FADD.FTZ R7, R25.reuse, R38 ;  /* 0x0000002619077221 */ /* 0x041fe20000010000 */
[----:B------:R-:W-:-:S06]  /*15240*/  F2FP.F16.F32.PACK_AB R140, R25, R140 ;  /* 0x0000008c198c723e */ /* 0x000fcc00000000ff */
[----:B------:R-:W0:Y:S01]  /*15250*/  MUFU.EX2 R141, R141 ;  /* 0x0000008d008d7308 */ /* 0x000e220000000800 */
[C---:B-1----:R-:W-:Y:S01]  /*15260*/  FADD.FTZ R38, R30.reuse, R5 ;  /* 0x000000051e267221 */ /* 0x042fe20000010000 */
[----:B------:R-:W-:-:S06]  /*15270*/  F2FP.F16.F32.PACK_AB R147, R30, R147 ;  /* 0x000000931e93723e */ /* 0x000fcc00000000ff */
[----:B------:R-:W1:Y:S01]  /*15280*/  MUFU.EX2 R33, R33 ;  /* 0x0000002100217308 */ /* 0x000e620000000800 */
[----:B--2---:R-:W-:-:S07]  /*15290*/  FADD.FTZ R40, R142, R7 ;  /* 0x000000078e287221 */ /* 0x004fce0000010000 */
        /* <DEDUP_REMOVED lines=26> */
[----:B-1----:R-:W-:Y:S01]  /*15440*/  FADD.FTZ R5, R79, R6 ;  /* 0x000000064f057221 */ /* 0x002fe20000010000 */
[C---:B--2---:R-:W-:Y:S01]  /*15450*/  FADD.FTZ R7, R45.reuse, R42 ;  /* 0x0000002a2d077221 */ /* 0x044fe20000010000 */
[----:B------:R-:W-:Y:S02]  /*15460*/  F2FP.F16.F32.PACK_AB R138, R45, R138 ;  /* 0x0000008a2d8a723e */ /* 0x000fe400000000ff */
[C---:B0-----:R-:W-:Y:S01]  /*15470*/  FADD.FTZ R6, R38.reuse, R5 ;  /* 0x0000000526067221 */ /* 0x041fe20000010000 */
[----:B------:R-:W-:Y:S01]  /*15480*/  F2FP.F16.F32.PACK_AB R139, R38, R79 ;  /* 0x0000004f268b723e */ /* 0x000fe200000000ff */
        /* <DEDUP_REMOVED lines=12> */
.L_x_1757:
[----:B------:R-:W-:-:S13]  /*15550*/  ISETP.NE.AND P1, PT, R13, 0x1, PT ;  /* 0x000000010d00780c */ /* 0x000fda0003f25270 */
[----:B------:R-:W0:Y:S02]  /*15560*/  @P1 LDC.64 R14, c[0x0][0x9e8] ;  /* 0x00027a00ff0e1b82 */ /* 0x000e240000000a00 */
[----:B0-----:R-:W-:-:S05]  /*15570*/  @P1 IMAD.HI.U32 R14, R5, R14, RZ ;  /* 0x0000000e050e1227 */ /* 0x001fca00078e00ff */
[----:B------:R-:W-:-:S07]  /*15580*/  @P1 SHF.R.U32.HI R5, RZ, R15, R14 ;  /* 0x0000000fff051219 */ /* 0x000fce000001160e */
.L_x_1758:
[----:B------:R-:W-:Y:S05]  /*15590*/  BSYNC B0 ;  /* 0x0000000000007941 */ /* 0x000fea0003800000 */
.L_x_1756:
[----:B------:R-:W-:-:S05]  /*155a0*/  IMAD R5, R5, R13, R13 ;  /* 0x0000000d05057224 */ /* 0x000fca00078e020d */
[----:B------:R-:W-:-:S07]  /*155b0*/  VIMNMX R12, R12, R5, PT ;  /* 0x000000050c0c7248 */ /* 0x000fce0003fe0100 */
.L_x_1755:
[----:B------:R-:W-:Y:S01]  /*155c0*/  IMAD.HI R12, R12, 0x2aaaaaab, RZ ;  /* 0x2aaaaaab0c0c7827 */ /* 0x000fe200078e02ff */
[----:B------:R-:W-:Y:S01]  /*155d0*/  ULDC UR39, c[0x0][0x9e4] ;  /* 0x0002790000277ab9 */ /* 0x000fe20000000800 */
[----:B------:R-:W-:Y:S01]  /*155e0*/  ULDC UR38, c[0x0][0x9e4] ;  /* 0x0002790000267ab9 */ /* 0x000fe20000000800 */
[----:B------:R-:W-:Y:S01]  /*155f0*/  ULDC UR50, c[0x0][0x9dc] ;  /* 0x0002770000327ab9 */ /* 0x000fe20000000800 */
[----:B------:R-:W-:Y:S01]  /*15600*/  ULDC UR42, c[0x0][0x9dc] ;  /* 0x00027700002a7ab9 */ /* 0x000fe20000000800 */
[----:B------:R-:W-:Y:S01]  /*15610*/  SHF.R.U32.HI R5, RZ, 0x1f, R12 ;  /* 0x0000001fff057819 */ /* 0x000fe2000001160c */
[----:B------:R-:W-:Y:S01]  /*15620*/  ULDC UR43, c[0x0][0x988] ;  /* 0x00026200002b7ab9 */ /* 0x000fe20000000800 */
[----:B------:R-:W-:Y:S01]  /*15630*/  ULDC UR47, c[0x0][0x988] ;  /* 0x00026200002f7ab9 */ /* 0x000fe20000000800 */
[----:B------:R-:W-:Y:S01]  /*15640*/  ULDC UR46, c[0x0][0x988] ;  /* 0x00026200002e7ab9 */ /* 0x000fe20000000800 */
[----:B------:R-:W-:Y:S01]  /*15650*/  LEA.HI.SX32 R11, R12, R5, 0x1c ;  /* 0x000000050c0b7211 */ /* 0x000fe200078fe2ff */
[----:B------:R-:W-:Y:S01]  /*15660*/  ULDC UR54, c[0x0][0x9e0] ;  /* 0x0002780000367ab9 */ /* 0x000fe20000000800 */
[----:B------:R-:W-:Y:S01]  /*15670*/  ULDC UR51, c[0x0][0x9e0] ;  /* 0x0002780000337ab9 */ /* 0x000fe20000000800 */
[----:B------:R-:W-:Y:S01]  /*15680*/  BSSY B1, `(.L_x_1759) ;  /* 0x0000367000017945 */ /* 0x000fe20003800000 */
[----:B------:R-:W-:Y:S01]  /*15690*/  VIMNMX R11, R202, R11, !PT ;  /* 0x0000000bca0b7248 */ /* 0x000fe20007fe0100 */
[----:B------:R-:W-:Y:S01]  /*156a0*/  IMAD.MOV.U32 R5, RZ, RZ, 0x3f800000 ;  /* 0x3f800000ff057424 */ /* 0x000fe200078e00ff */
[----:B------:R-:W-:Y:S01]  /*156b0*/  CS2R R86, SRZ ;  /* 0x0000000000567805 */ /* 0x000fe2000001ff00 */
[----:B------:R-:W-:Y:S01]  /*156c0*/  IMAD.MOV.U32 R12, RZ, RZ, 0x3f800000 ;  /* 0x3f800000ff0c7424 */ /* 0x000fe200078e00ff */
[----:B------:R-:W-:-:S02]  /*156d0*/  ISETP.GE.AND P1, PT, R10, R11, PT ;  /* 0x0000000b0a00720c */ /* 0x000fc40003f26270 */
        /* <DEDUP_REMOVED lines=32> */
[----:B------:R-:W-:Y:S01]  /*158e0*/  BSSY B0, `(.L_x_1761) ;  /* 0x000033c000007945 */ /* 0x000fe20003800000 */
[----:B------:R-:W-:Y:S02]  /*158f0*/  IMAD.MOV.U32 R5, RZ, RZ, 0x3f800000 ;  /* 0x3f800000ff057424 */ /* 0x000fe400078e00ff */
[----:B------:R-:W-:-:S07]  /*15900*/  IMAD.MOV.U32 R87, RZ, RZ, RZ ;  /* 0x000000ffff577224 */ /* 0x000fce00078e00ff */
.L_x_1782:
[----:B------:R-:W-:-:S04]  /*15910*/  IADD3 R13, R23, 0x1, RZ ;  /* 0x00000001170d7810 */ /* 0x000fc80007ffe0ff */
[----:B------:R-:W-:-:S04]  /*15920*/  ISETP.NE.AND P1, PT, R13, 0x2, PT ;  /* 0x000000020d00780c */ /* 0x000fc80003f25270 */
[----:B------:R-:W-:Y:S02]  /*15930*/  SEL R9, RZ, 0x1, P1 ;  /* 0x00000001ff097807 */ /* 0x000fe40000800000 */
[----:B------:R-:W-:Y:S02]  /*15940*/  SEL R13, R13, RZ, P1 ;  /* 0x000000ff0d0d7207 */ /* 0x000fe40000800000 */
[----:B------:R-:W-:Y:S01]  /*15950*/  LOP3.LUT R20, R164, R9, RZ, 0x3c, !PT ;  /* 0x00000009a4147212 */ /* 0x000fe200078e3cff */
[----:B------:R-:W-:Y:S06]  /*15960*/  @!P0 BRA `(.L_x_1762) ;  /* 0x0000000000048947 */ /* 0x000fec0003800000 */
[----:B------:R-:W-:Y:S01]  /*15970*/  BPT.TRAP 0x1 ;  /* 0x000000040000795c */ /* 0x000fe20000300000 */
.L_x_1762:
[----:B------:R-:W-:Y:S01]  /*15980*/  IMAD R9, R13, 0x8, R2 ;  /* 0x000000080d097824 */ /* 0x000fe200078e0202 */
[----:B------:R-:W-:-:S04]  /*15990*/  SHF.L.U32 R4, R20, 0x1f, RZ ;  /* 0x0000001f14047819 */ /* 0x000fc800000006ff */
[----:B------:R0:W1:Y:S01]  /*159a0*/  SYNCS.PHASECHK.TRANS64.TRYWAIT P1, [R9+URZ+0x2a830], R4 ;  /* 0x02a83004090075a7 */ /* 0x000062000802017f */
[----:B------:R-:W-:Y:S05]  /*159b0*/  @!P0 BRA `(.L_x_1763) ;  /* 0x0000000000048947 */ /* 0x000fea0003800000 */
[----:B------:R-:W-:Y:S01]  /*159c0*/  BPT.TRAP 0x1 ;  /* 0x000000040000795c */ /* 0x000fe20000300000 */
.L_x_1763:
[----:B------:R-:W-:Y:S01]  /*159d0*/  IMAD R94, R13, 0x900, R8 ;  /* 0x000009000d5e7824 */ /* 0x000fe200078e0208 */
[----:B------:R-:W-:Y:S03]  /*159e0*/  BSSY B2, `(.L_x_1764) ;  /* 0x0000006000027945 */ /* 0x000fe60003800000 */
[C---:B------:R-:W-:Y:S02]  /*159f0*/  VIADD R90, R94.reuse, 0x2 ;  /* 0x000000025e5a7836 */ /* 0x040fe40000000000 */
[----:B------:R-:W-:Y:S01]  /*15a00*/  VIADD R93, R94, 0x4 ;  /* 0x000000045e5d7836 */ /* 0x000fe20000000000 */
[----:B-1----:R-:W-:Y:S06]  /*15a10*/  @P1 BRA `(.L_x_1765) ;  /* 0x0000000000081947 */ /* 0x002fec0003800000 */
[----:B------:R-:W1:Y:S02]  /*15a20*/  SYNCS.PHASECHK.TRANS64.TRYWAIT P1, [R9+URZ+0x2a830], R4 ;  /* 0x02a83004090075a7 */ /* 0x000e64000802017f */
[----:B-1----:R-:W-:Y:S05]  /*15a30*/  @!P1 BRA `(.L_x_1766) ;  /* 0x0000015800149947 */ /* 0x002fea0003800000 */
.L_x_1765:
[----:B------:R-:W-:Y:S05]  /*15a40*/  BSYNC B2 ;  /* 0x0000000000027941 */ /* 0x000fea0003800000 */
.L_x_1764:
[----:B------:R-:W2:Y:S01]  /*15a50*/  LDL.64 R96, [R1+0x28] ;  /* 0x0000280001607983 */ /* 0x000ea20000100a00 */
[----:B------:R-:W-:Y:S01]  /*15a60*/  IMAD.MOV.U32 R88, RZ, RZ, R94 ;  /* 0x000000ffff587224 */ /* 0x000fe200078e005e */
[----:B------:R-:W-:Y:S01]  /*15a70*/  MOV R198, UR50 ;  /* 0x0000003200c67c02 */ /* 0x000fe20008000f00 */
[----:B------:R-:W-:Y:S01]  /*15a80*/  IMAD.MOV.U32 R89, RZ, RZ, 0x40000040 ;  /* 0x40000040ff597424 */ /* 0x000fe200078e00ff */
[----:B------:R-:W-:Y:S01]  /*15a90*/  MOV R194, UR46 ;  /* 0x0000002e00c27c02 */ /* 0x000fe20008000f00 */
[----:B------:R-:W-:Y:S01]  /*15aa0*/  VIADD R92, R94, 0x300 ;  /* 0x000003005e5c7836 */ /* 0x000fe20000000000 */
[----:B------:R-:W-:Y:S01]  /*15ab0*/  R2UR UR50, R88 ;  /* 0x00000000583272ca */ /* 0x000fe200000e0000 */
[----:B------:R-:W-:Y:S01]  /*15ac0*/  IMAD.MOV.U32 R88, RZ, RZ, R93 ;  /* 0x000000ffff587224 */ /* 0x000fe200078e005d */
[----:B------:R-:W-:Y:S01]  /*15ad0*/  R2UR UR46, R90 ;  /* 0x000000005a2e72ca */ /* 0x000fe200000e0000 */
[----:B------:R-:W-:Y:S01]  /*15ae0*/  IMAD.MOV.U32 R91, RZ, RZ, 0x40000040 ;  /* 0x40000040ff5b7424 */ /* 0x000fe200078e00ff */
[----:B------:R-:W-:Y:S01]  /*15af0*/  IADD3 R90, R94, 0x6, RZ ;  /* 0x000000065e5a7810 */ /* 0x000fe20007ffe0ff */
[----:B------:R-:W-:Y:S01]  /*15b00*/  IMAD.MOV.U32 R93, RZ, RZ, 0x40000040 ;  /* 0x40000040ff5d7424 */ /* 0x000fe200078e00ff */
[----:B------:R-:W-:Y:S01]  /*15b10*/  MOV R14, UR38 ;  /* 0x00000026000e7c02 */ /* 0x000fe20008000f00 */
[-C--:B------:R-:W-:Y:S01]  /*15b20*/  FMUL.FTZ R24, R24, R12.reuse ;  /* 0x0000000c18187220 */ /* 0x080fe20000410000 */
[----:B------:R-:W-:Y:S01]  /*15b30*/  MOV R190, UR42 ;  /* 0x0000002a00be7c02 */ /* 0x000fe20008000f00 */
[-C--:B------:R-:W-:Y:S01]  /*15b40*/  FMUL.FTZ R25, R25, R12.reuse ;  /* 0x0000000c19197220 */ /* 0x080fe20000410000 */
[----:B------:R-:W-:Y:S01]  /*15b50*/  R2UR UR38, R90 ;  /* 0x000000005a2672ca */ /* 0x000fe200000e0000 */
[----:B------:R-:W-:Y:S01]  /*15b60*/  VIADD R90, R94, 0x304 ;  /* 0x000003045e5a7836 */ /* 0x000fe20000000000 */
[----:B------:R-:W-:Y:S01]  /*15b70*/  R2UR UR42, R88 ;  /* 0x00000000582a72ca */ /* 0x000fe200000e0000 */
[----:B------:R-:W-:Y:S01]  /*15b80*/  VIADD R88, R94, 0x302 ;  /* 0x000003025e587836 */ /* 0x000fe20000000000 */
[----:B------:R-:W-:Y:S01]  /*15b90*/  MOV R197, UR51 ;  /* 0x0000003300c57c02 */ /* 0x000fe20008000f00 */
[-C--:B------:R-:W-:Y:S01]  /*15ba0*/  FMUL.FTZ R28, R28, R12.reuse ;  /* 0x0000000c1c1c7220 */ /* 0x080fe20000410000 */
        /* <DEDUP_REMOVED lines=8> */
[----:B------:R-:W-:Y:S01]  /*15c30*/  MOV R200, UR48 ;  /* 0x0000003000c87c02 */ /* 0x000fe20008000f00 */
        /* <DEDUP_REMOVED lines=8> */
[----:B------:R-:W-:Y:S01]  /*15cc0*/  VIADD R90, R94, 0x606 ;  /* 0x000006065e5a7836 */ /* 0x000fe20000000000 */
[----:B------:R-:W-:Y:S01]  /*15cd0*/  MOV R193, UR47 ;  /* 0x0000002f00c17c02 */ /* 0x000fe20008000f00 */
[-C--:B------:R-:W-:Y:S01]  /*15ce0*/  FMUL.FTZ R40, R40, R12.reuse ;  /* 0x0000000c28287220 */ /* 0x080fe20000410000 */
[----:B------:R-:W-:Y:S01]  /*15cf0*/  MOV R189, UR43 ;  /* 0x0000002b00bd7c02 */ /* 0x000fe20008000f00 */
[-C--:B------:R-:W-:Y:S01]  /*15d00*/  FMUL.FTZ R41, R41, R12.reuse ;  /* 0x0000000c29297220 */ /* 0x080fe20000410000 */
[----:B01----:R-:W-:Y:S01]  /*15d10*/  MOV R4, UR39 ;  /* 0x0000002700047c02 */ /* 0x003fe20008000f00 */
        /* <DEDUP_REMOVED lines=78> */
[----:B------:R-:W-:Y:S02]  /*16200*/  R2UR UR50, R198 ;  /* 0x00000000c63272ca */ /* 0x000fe400000e0000 */
[----:B------:R-:W-:Y:S02]  /*16210*/  R2UR UR49, R199 ;  /* 0x00000000c73172ca */ /* 0x000fe400000e0000 */
[----:B------:R-:W2:Y:S01]  /*16220*/  LDL.64 R198, [R1+0x20] ;  /* 0x0000200001c67983 */ /* 0x000ea20000100a00 */
[----:B------:R-:W-:Y:S01]  /*16230*/  R2UR UR51, R197 ;  /* 0x00000000c53372ca */ /* 0x000fe200000e0000 */
[----:B------:R-:W-:Y:S02]  /*16240*/  WARPGROUP.DEPBAR.LE gsb0, 0x0 ;  /* 0x00008000000079c5 */ /* 0x000fe40000010000 */
[----:B------:R-:W-:Y:S01]  /*16250*/  WARPGROUP.ARRIVE ;  /* 0x00000000000079c5 */ /* 0x000fe20000000000 */
[----:B--2---:R-:W-:-:S02]  /*16260*/  R2UR UR44, R198 ;  /* 0x00000000c62c72ca */ /* 0x004fc400000e0000 */
[----:B------:R-:W-:Y:S02]  /*16270*/  R2UR UR45, R199 ;  /* 0x00000000c72d72ca */ /* 0x000fe400000e0000 */
[----:B------:R-:W2:Y:S11]  /*16280*/  LDL.64 R198, [R1+0x8] ;  /* 0x0000080001c67983 */ /* 0x000eb60000100a00 */
[----:B------:R-:W-:Y:S01]  /*16290*/  HGMMA.64x96x16.F32 R88, gdesc[UR44], R88, gsb0 ;  /* 0x016000002c5879f0 */ /* 0x000fe20008000858 */
[----:B------:R-:W-:-:S02]  /*162a0*/  R2UR UR46, R194 ;  /* 0x00000000c22e72ca */ /* 0x000fc400000e0000 */
[----:B------:R-:W-:Y:S02]  /*162b0*/  R2UR UR45, R195 ;  /* 0x00000000c32d72ca */ /* 0x000fe400000e0000 */
[----:B------:R-:W3:Y:S01]  /*162c0*/  LDL.64 R194, [R1+0x18] ;  /* 0x0000180001c27983 */ /* 0x000ee20000100a00 */
[----:B------:R-:W-:-:S03]  /*162d0*/  R2UR UR44, R196 ;  /* 0x00000000c42c72ca */ /* 0x000fc600000e0000 */
[----:B------:R-:W4:Y:S01]  /*162e0*/  LDL.64 R196, [R1+0x10] ;  /* 0x0000100001c47983 */ /* 0x000f220000100a00 */
[----:B------:R-:W-:Y:S02]  /*162f0*/  WARPGROUP.DEPBAR.LE gsb0, 0x0 ;  /* 0x00008000000079c5 */ /* 0x000fe40000010000 */
[----:B------:R-:W-:Y:S01]  /*16300*/  WARPGROUP.ARRIVE ;  /* 0x00000000000079c5 */ /* 0x000fe20000000000 */
[----:B---3--:R-:W-:Y:S02]  /*16310*/  R2UR UR40, R194 ;  /* 0x00000000c22872ca */ /* 0x008fe400000e0000 */
[----:B------:R-:W-:Y:S02]  /*16320*/  R2UR UR41, R195 ;  /* 0x00000000c32972ca */ /* 0x000fe400000e0000 */
[----:B------:R-:W3:Y:S11]  /*16330*/  LDL.64 R194, [R1] ;  /* 0x0000000001c27983 */ /* 0x000ef60000100a00 */
[----:B------:R-:W-:Y:S01]  /*16340*/  HGMMA.64x96x16.F32 R88, gdesc[UR40], R88, gsb0 ;  /* 0x01600000285879f0 */ /* 0x000fe20008000858 */
[----:B----4-:R-:W-:-:S02]  /*16350*/  R2UR UR36, R196 ;  /* 0x00000000c42472ca */ /* 0x010fc400000e0000 */
[----:B------:R-:W-:Y:S02]  /*16360*/  R2UR UR37, R197 ;  /* 0x00000000c52572ca */ /* 0x000fe400000e0000 */
        /* <DEDUP_REMOVED lines=8> */
[----:B---3--:R-:W-:Y:S02]  /*163f0*/  R2UR UR28, R194 ;  /* 0x00000000c21c72ca */ /* 0x008fe400000e0000 */
[----:B------:R-:W-:Y:S01]  /*16400*/  R2UR UR29, R195 ;  /* 0x00000000c31d72ca */ /* 0x000fe200000e0000 */
[----:B------:R-:W-:Y:S02]  /*16410*/  WARPGROUP.DEPBAR.LE gsb0, 0x0 ;  /* 0x00008000000079c5 */ /* 0x000fe40000010000 */
[----:B------:R-:W-:-:S10]  /*16420*/  WARPGROUP.ARRIVE ;  /* 0x00000000000079c5 */ /* 0x000fd40000000000 */
        /* <DEDUP_REMOVED lines=39> */
[----:B------:R-:W-:Y:S02]  /*166a0*/  R2UR UR39, R4 ;  /* 0x00000000042772ca */ /* 0x000fe400000e0000 */
[----:B------:R-:W-:Y:S01]  /*166b0*/  R2UR UR38, R14 ;  /* 0x000000000e2672ca */ /* 0x000fe200000e0000 */
[----:B------:R-:W-:Y:S02]  /*166c0*/  WARPGROUP.DEPBAR.LE gsb0, 0x0 ;  /* 0x00008000000079c5 */ /* 0x000fe40000010000 */
[----:B------:R-:W-:-:S12]  /*166d0*/  @!P0 BRA `(.L_x_1767) ;  /* 0x0000000000048947 */ /* 0x000fd80003800000 */
[----:B------:R-:W-:Y:S01]  /*166e0*/  BPT.TRAP 0x1 ;  /* 0x000000040000795c */ /* 0x000fe20000300000 */
.L_x_1767:
[----:B------:R-:W-:Y:S01]  /*166f0*/  SHF.L.U32 R4, R164, 0x1f, RZ ;  /* 0x0000001fa4047819 */ /* 0x000fe200000006ff */
[----:B------:R-:W-:-:S04]  /*16700*/  IMAD R21, R23, 0x8, R2 ;  /* 0x0000000817157824 */ /* 0x000fc800078e0202 */
[----:B------:R0:W1:Y:S01]  /*16710*/  SYNCS.PHASECHK.TRANS64.TRYWAIT P1, [R21+URZ+0x2a850], R4 ;  /* 0x02a85004150075a7 */ /* 0x000062000802017f */
[----:B------:R-:W-:Y:S05]  /*16720*/  @!P0 BRA `(.L_x_1768) ;  /* 0x0000000000048947 */ /* 0x000fea0003800000 */
[----:B------:R-:W-:Y:S01]  /*16730*/  BPT.TRAP 0x1 ;  /* 0x000000040000795c */ /* 0x000fe20000300000 */
.L_x_1768:
[----:B------:R-:W-:Y:S04]  /*16740*/  BSSY B2, `(.L_x_1769) ;  /* 0x0000004000027945 */ /* 0x000fe80003800000 */
[----:B-1----:R-:W-:Y:S05]  /*16750*/  @P1 BRA `(.L_x_1770) ;  /* 0x0000000000081947 */ /* 0x002fea0003800000 */
[----:B------:R-:W1:Y:S02]  /*16760*/  SYNCS.PHASECHK.TRANS64.TRYWAIT P1, [R21+URZ+0x2a850], R4 ;  /* 0x02a85004150075a7 */ /* 0x000e64000802017f */
[----:B-1----:R-:W-:Y:S05]  /*16770*/  @!P1 BRA `(.L_x_1771) ;  /* 0x0000014800d89947 */ /* 0x002fea0003800000 */
.L_x_1770:
[----:B------:R-:W-:Y:S05]  /*16780*/  BSYNC B2 ;  /* 0x0000000000027941 */ /* 0x000fea0003800000 */
.L_x_1769:
[----:B01----:R-:W-:Y:S01]  /*16790*/  VIADD R4, R2, 0x400 ;  /* 0x0000040002047836 */ /* 0x003fe20000000000 */
[----:B------:R-:W-:Y:S01]  /*167a0*/  WARPGROUP.ARRIVE ;  /* 0x00000000000079c5 */ /* 0x000fe20000000000 */
[----:B------:R-:W-:Y:S02]  /*167b0*/  IMAD.MOV.U32 R5, RZ, RZ, 0x40000040 ;  /* 0x40000040ff057424 */ /* 0x000fe400078e00ff */
[----:B------:R-:W-:Y:S01]  /*167c0*/  IMAD.MOV.U32 R15, RZ, RZ, 0x40000040 ;  /* 0x40000040ff0f7424 */ /* 0x000fe200078e00ff */
[----:B------:R-:W-:Y:S02]  /*167d0*/  SHF.R.U32.HI R4, RZ, 0x4, R4 ;  /* 0x00000004ff047819 */ /* 0x000fe40000011604 */
[----:B------:R-:W-:Y:S01]  /*167e0*/  R2UR UR7, R5 ;  /* 0x00000000050772ca */ /* 0x000fe200000e0000 */
[----:B------:R-:W-:Y:S01]  /*167f0*/  IMAD.MOV.U32 R5, RZ, RZ, 0x40000040 ;  /* 0x40000040ff057424 */ /* 0x000fe200078e00ff */
[----:B------:R-:W-:-:S04]  /*16800*/  LOP3.LUT R4, R4, 0x3fff, RZ, 0xc0, !PT ;  /* 0x00003fff04047812 */ /* 0x000fc800078ec0ff */
[----:B------:R-:W-:-:S05]  /*16810*/  LOP3.LUT R4, R4, 0x3000000, RZ, 0xfc, !PT ;  /* 0x0300000004047812 */ /* 0x000fca00078efcff */
[----:B------:R-:W-:-:S05]  /*16820*/  IMAD R4, R23, 0x600, R4 ;  /* 0x0000060017047824 */ /* 0x000fca00078e0204 */
[C---:B------:R-:W-:Y:S02]  /*16830*/  R2UR UR6, R4.reuse ;  /* 0x00000000040672ca */ /* 0x040fe400000e0000 */
[----:B------:R-:W-:-:S11]  /*16840*/  IADD3 R14, R4, 0x80, RZ ;  /* 0x00000080040e7810 */ /* 0x000fd60007ffe0ff */
        /* <DEDUP_REMOVED lines=16> */
[C---:B------:R-:W-:Y:S01]  /*16950*/  VIADD R14, R4.reuse, 0x200 ;  /* 0x00000200040e7836 */ /* 0x040fe20000000000 */
[----:B------:R-:W-:Y:S01]  /*16960*/  R2UR UR7, R15 ;  /* 0x000000000f0772ca */ /* 0x000fe200000e0000 */
[----:B------:R-:W-:Y:S01]  /*16970*/  VIADD R4, R4, 0x280 ;  /* 0x0000028004047836 */ /* 0x000fe20000000000 */
[----:B------:R-:W-:Y:S01]  /*16980*/  MOV R15, 0x40000040 ;  /* 0x40000040000f7802 */ /* 0x000fe20000000f00 */
        /* <DEDUP_REMOVED lines=16> */
.L_x_1772:
[----:B------:R-:W-:Y:S01]  /*16a90*/  ISETP.NE.AND P2, PT, R225, 0x1, PT ;  /* 0x00000001e100780c */ /* 0x000fe20003f45270 */
[----:B------:R-:W-:Y:S01]  /*16aa0*/  IMAD.IADD R14, R203, 0x1, R188 ;  /* 0x00000001cb0e7824 */ /* 0x000fe200078e02bc */
[----:B------:R-:W-:Y:S01]  /*16ab0*/  LOP3.LUT P1, RZ, R16, 0x80000, RZ, 0xc0, !PT ;  /* 0x0008000010ff7812 */ /* 0x000fe2000782c0ff */
[----:B------:R-:W-:Y:S02]  /*16ac0*/  VIADD R9, R9, 0x2a840 ;  /* 0x0002a84009097836 */ /* 0x000fe40000000000 */
[----:B------:R-:W-:-:S03]  /*16ad0*/  IMAD R138, R10, -0x60, RZ ;  /* 0xffffffa00a8a7824 */ /* 0x000fc600078e02ff */
[----:B------:R-:W-:Y:S01]  /*16ae0*/  PRMT R9, R172, 0x654, R9 ;  /* 0x00000654ac097816 */ /* 0x000fe20000000009 */
[----:B------:R-:W-:Y:S01]  /*16af0*/  IMAD.IADD R12, R138, 0x1, -R182 ;  /* 0x000000018a0c7824 */ /* 0x000fe200078e0ab6 */
[----:B------:R-:W-:Y:S02]  /*16b00*/  IADD3 R136, -R182, 0x1, R138 ;  /* 0x00000001b6887810 */ /* 0x000fe40007ffe18a */
[----:B------:R0:W-:Y:S02]  /*16b10*/  SYNCS.ARRIVE.TRANS64.RED.A1T0 RZ, [R9+URZ], RZ ;  /* 0x000000ff09ff79a7 */ /* 0x0001e4000810043f */
[----:B------:R-:W-:Y:S01]  /*16b20*/  IADD3 R136, -R165, R136, R166 ;  /* 0x00000088a5887210 */ /* 0x000fe20007ffe1a6 */
[----:B------:R-:W1:Y:S01]  /*16b30*/  @P2 LDC R5, c[0x0][0x44c] ;  /* 0x00011300ff052b82 */ /* 0x000e620000000800 */
[----:B0-----:R-:W-:-:S05]  /*16b40*/  IMAD.U32 R9, RZ, RZ, UR50 ;  /* 0x00000032ff097e24 */ /* 0x001fca000f8e00ff */
[----:B------:R-:W-:Y:S02]  /*16b50*/  LOP3.LUT R137, RZ, R9, RZ, 0x33, !PT ;  /* 0x00000009ff897212 */ /* 0x000fe400078e33ff */
[----:B------:R-:W0:Y:S03]  /*16b60*/  @P2 LDC R4, c[0x0][0x450] ;  /* 0x00011400ff042b82 */ /* 0x000e260000000800 */
[----:B------:R-:W-:Y:S01]  /*16b70*/  IMAD.IADD R137, R137, 0x1, R136 ;  /* 0x0000000189897824 */ /* 0x000fe200078e0288 */
[----:B------:R-:W-:Y:S01]  /*16b80*/  IADD3 R136, R136, UR54, RZ ;  /* 0x0000003688887c10 */ /* 0x000fe2000fffe0ff */
[----:B-1----:R-:W-:-:S05]  /*16b90*/  @P2 IMAD.HI.U32 R5, R14, R5, RZ ;  /* 0x000000050e052227 */ /* 0x002fca00078e00ff */
[----:B0-----:R-:W-:-:S05]  /*16ba0*/  @P2 SHF.R.U32.HI R14, RZ, R4, R5 ;  /* 0x00000004ff0e2219 */ /* 0x001fca0000011605 */
[----:B------:R-:W0:Y:S02]  /*16bb0*/  SHFL.IDX PT, R139, R14, RZ, 0x1c1f ;  /* 0x001c1fff0e8b7589 */ /* 0x000e2400000e0000 */
[--C-:B0-----:R-:W-:Y:S02]  /*16bc0*/  IMAD.IADD R23, R136, 0x1, R139.reuse ;  /* 0x0000000188177824 */ /* 0x101fe400078e028b */
[----:B------:R-:W-:Y:S01]  /*16bd0*/  IMAD.IADD R15, R137, 0x1, R139 ;  /* 0x00000001890f7824 */ /* 0x000fe200078e028b */
[----:B------:R-:W-:Y:S06]  /*16be0*/  @!P1 BRA `(.L_x_1773) ;  /* 0x0000000000549947 */ /* 0x000fec0003800000 */
        /* <DEDUP_REMOVED lines=12> */
.L_x_1775:
[----:B------:R-:W-:-:S05]  /*16cb0*/  IMAD.U32 R140, RZ, RZ, UR39 ;  /* 0x00000027ff8c7e24 */ /* 0x000fca000f8e00ff */
[----:B------:R-:W-:-:S13]  /*16cc0*/  ISETP.NE.AND P1, PT, R140, 0x1, PT ;  /* 0x000000018c00780c */ /* 0x000fda0003f25270 */
[----:B------:R-:W0:Y:S02]  /*16cd0*/  @P1 LDC.64 R4, c[0x0][0x9e8] ;  /* 0x00027a00ff041b82 */ /* 0x000e240000000a00 */
[----:B0-----:R-:W-:-:S05]  /*16ce0*/  @P1 IMAD.HI.U32 R4, R139, R4, RZ ;  /* 0x000000048b041227 */ /* 0x001fca00078e00ff */
[----:B------:R-:W-:-:S07]  /*16cf0*/  @P1 SHF.R.U32.HI R139, RZ, R5, R4 ;  /* 0x00000005ff8b1219 */ /* 0x000fce0000011604 */
.L_x_1776:
[----:B------:R-:W-:Y:S05]  /*16d00*/  BSYNC B2 ;  /* 0x0000000000027941 */ /* 0x000fea0003800000 */
.L_x_1774:
[----:B------:R-:W-:-:S05]  /*16d10*/  IMAD R139, R139, R140, R12 ;  /* 0x0000008c8b8b7224 */ /* 0x000fca00078e020c */
[----:B------:R-:W-:Y:S02]  /*16d20*/  VIADDMNMX R23, R139, R140, R23, PT ;  /* 0x0000008c8b177246 */ /* 0x000fe40003800117 */
[----:B------:R-:W-:-:S07]  /*16d30*/  VIMNMX R15, R15, R139, !PT ;  /* 0x0000008b0f0f7248 */ /* 0x000fce0007fe0100 */
.L_x_1773:
[C---:B------:R-:W-:Y:S01]  /*16d40*/  ISETP.GE.AND P1, PT, R138.reuse, 0x2, PT ;  /* 0x000000028a00780c */ /* 0x040fe20003f26270 */
[----:B------:R-:W0:Y:S01]  /*16d50*/  SHFL.IDX PT, R14, R14, 0x1, 0x1c1f ;  /* 0x003c1f000e0e7f89 */ /* 0x000e2200000e0000 */
[C---:B------:R-:W-:Y:S02]  /*16d60*/  ISETP.GE.AND P2, PT, R138.reuse, 0x9, PT ;  /* 0x000000098a00780c */ /* 0x040fe40003f46270 */
[C---:B------:R-:W-:Y:S02]  /*16d70*/  ISETP.GT.AND P4, PT, R15.reuse, 0x1, !P1 ;  /* 0x000000010f00780c */ /* 0x040fe40004f84270 */
[----:B------:R-:W-:Y:S02]  /*16d80*/  ISETP.GE.AND P5, PT, R138, 0xa, PT ;  /* 0x0000000a8a00780c */ /* 0x000fe40003fa6270 */
[----:B------:R-:W-:Y:S02]  /*16d90*/  ISETP.GT.AND P3, PT, R15, 0x8, !P2 ;  /* 0x000000080f00780c */ /* 0x000fe40005764270 */
[----:B------:R-:W-:-:S02]  /*16da0*/  ISETP.LT.OR P4, PT, R23, 0x2, P4 ;  /* 0x000000021700780c */ /* 0x000fc40002781670 */
[----:B------:R-:W-:Y:S02]  /*16db0*/  ISETP.LT.OR P3, PT, R23, 0x9, P3 ;  /* 0x000000091700780c */ /* 0x000fe40001f61670 */
[----:B------:R-:W-:Y:S02]  /*16dc0*/  FSEL R89, R89, -INF , !P4 ;  /* 0xff80000059597808 */ /* 0x000fe40006000000 */
[----:B------:R-:W-:Y:S02]  /*16dd0*/  ISETP.GE.AND P4, PT, R138, 0x11, PT ;  /* 0x000000118a00780c */ /* 0x000fe40003f86270 */
[----:B------:R-:W-:Y:S02]  /*16de0*/  LOP3.LUT R16, R16, 0xfffffffb, RZ, 0xc0, !PT ;  /* 0xfffffffb10107812 */ /* 0x000fe400078ec0ff */
[----:B------:R-:W-:Y:S02]  /*16df0*/  FSEL R92, R92, -INF , !P3 ;  /* 0xff8000005c5c7808 */ /* 0x000fe40005800000 */
[----:B------:R-:W-:-:S02]  /*16e00*/  ISETP.GT.AND P3, PT, R15, 0x9, !P5 ;  /* 0x000000090f00780c */ /* 0x000fc40006f64270 */
[----:B------:R-:W-:Y:S01]  /*16e10*/  @P5 LOP3.LUT R16, R16, 0x4, RZ, 0xfc, !PT ;  /* 0x0000000410105812 */ /* 0x000fe200078efcff */
[----:B0-----:R-:W-:Y:S01]  /*16e20*/  IMAD.IADD R136, R136, 0x1, R14 ;  /* 0x0000000188887824 */ /* 0x001fe200078e020e */
[----:B------:R-:W-:Y:S02]  /*16e30*/  ISETP.LT.OR P3, PT, R23, 0xa, P3 ;  /* 0x0000000a1700780c */ /* 0x000fe40001f61670 */
[----:B------:R-:W-:Y:S02]  /*16e40*/  LOP3.LUT R16, R16, 0xfffffff7, RZ, 0xc0, !PT ;  /* 0xfffffff710107812 */ /* 0x000fe400078ec0ff */
[----:B------:R-:W-:Y:S02]  /*16e50*/  FSEL R93, R93, -INF , !P3 ;  /* 0xff8000005d5d7808 */ /* 0x000fe40005800000 */
[----:B------:R-:W-:Y:S02]  /*16e60*/  @P4 LOP3.LUT R16, R16, 0x8, RZ, 0xfc, !PT ;  /* 0x0000000810104812 */ /* 0x000fe400078efcff */
[----:B------:R-:W-:-:S02]  /*16e70*/  ISETP.GT.AND P3, PT, R15, 0x10, !P4 ;  /* 0x000000100f00780c */ /* 0x000fc40006764270 */
[----:B------:R-:W-:Y:S02]  /*16e80*/  ISETP.GE.AND P4, PT, R138, 0x12, PT ;  /* 0x000000128a00780c */ /* 0x000fe40003f86270 */
[----:B------:R-:W-:Y:S02]  /*16e90*/  ISETP.LT.OR P3, PT, R23, 0x11, P3 ;  /* 0x000000111700780c */ /* 0x000fe40001f61670 */
[----:B------:R-:W-:Y:S02]  /*16ea0*/  LOP3.LUT R16, R16, 0xffffffef, RZ, 0xc0, !PT ;  /* 0xffffffef10107812 */ /* 0x000fe400078ec0ff */
[----:B------:R-:W-:Y:S02]  /*16eb0*/  FSEL R96, R96, -INF , !P3 ;  /* 0xff80000060607808 */ /* 0x000fe40005800000 */
[----:B------:R-:W-:Y:S02]  /*16ec0*/  ISETP.GT.AND P3, PT, R15, 0x11, !P4 ;  /* 0x000000110f00780c */ /* 0x000fe40006764270 */
[----:B------:R-:W-:-:S02]  /*16ed0*/  IADD3 R137, R137, R14, RZ ;  /* 0x0000000e89897210 */ /* 0x000fc40007ffe0ff */
[----:B------:R-:W-:Y:S02]  /*16ee0*/  ISETP.LT.OR P3, PT, R23, 0x12, P3 ;  /* 0x000000121700780c */ /* 0x000fe40001f61670 */
[----:B------:R-:W-:Y:S02]  /*16ef0*/  @P4 LOP3.LUT R16, R16, 0x10, RZ, 0xfc, !PT ;  /* 0x0000001010104812 */ /* 0x000fe400078efcff */
[----:B------:R-:W-:Y:S02]  /*16f00*/  ISETP.GE.AND P4, PT, R138, 0x19, PT ;  /* 0x000000198a00780c */ /* 0x000fe40003f86270 */
[----:B------:R-:W-:Y:S02]  /*16f10*/  LOP3.LUT R16, R16, 0xfffbffff, RZ, 0xc0, !PT ;  /* 0xfffbffff10107812 */ /* 0x000fe400078ec0ff */
[----:B------:R-:W-:Y:S02]  /*16f20*/  FSEL R97, R97, -INF , !P3 ;  /* 0xff80000061617808 */ /* 0x000fe40005800000 */
[----:B------:R-:W-:-:S04]  /*16f30*/  ISETP.GT.AND P3, PT, R15, 0x18, !P4 ;  /* 0x000000180f00780c */ /* 0x000fc80006764270 */
[----:B------:R-:W-:-:S03]  /*16f40*/  ISETP.LT.OR P3, PT, R23, 0x19, P3 ;  /* 0x000000191700780c */ /* 0x000fc60001f61670 */
        /* <DEDUP_REMOVED lines=68> */
[----:B------:R-:W-:Y:S02]  /*17390*/  FSEL R121, R121, -INF , !P3 ;  /* 0xff80000079797808 */ /* 0x000fe40005800000 */
[----:B------:R-:W-:Y:S02]  /*173a0*/  LOP3.LUT R16, R16, 0xffffffbf, RZ, 0xc0, !PT ;  /* 0xffffffbf10107812 */ /* 0x000fe400078ec0ff */
[----:B------:R-:W-:-:S04]  /*173b0*/  ISETP.GT.AND P3, PT, R15, 0x48, !P4 ;  /* 0x000000480f00780c */ /* 0x000fc80006764270 */
[----:B------:R-:W-:-:S03]  /*173c0*/  ISETP.LT.OR P3, PT, R23, 0x49, P3 ;  /* 0x000000491700780c */ /* 0x000fc60001f61670 */
[----:B------:R-:W-:Y:S02]  /*173d0*/  @P4 LOP3.LUT R16, R16, 0x40, RZ, 0xfc, !PT ;  /* 0x0000004010104812 */ /* 0x000fe400078efcff */
[----:B------:R-:W-:Y:S02]  /*173e0*/  ISETP.GE.AND P4, PT, R138, 0x4a, PT ;  /* 0x0000004a8a00780c */ /* 0x000fe40003f86270 */
[----:B------:R-:W-:Y:S02]  /*173f0*/  FSEL R124, R124, -INF , !P3 ;  /* 0xff8000007c7c7808 */ /* 0x000fe40005800000 */
[----:B------:R-:W-:Y:S02]  /*17400*/  ISETP.GT.AND P3, PT, R15, 0x49, !P4 ;  /* 0x000000490f00780c */ /* 0x000fe40006764270 */
[----:B------:R-:W-:Y:S02]  /*17410*/  LOP3.LUT R16, R16, 0xffffffdf, RZ, 0xc0, !PT ;  /* 0xffffffdf10107812 */ /* 0x000fe400078ec0ff */
[----:B------:R-:W-:-:S04]  /*17420*/  ISETP.LT.OR P3, PT, R23, 0x4a, P3 ;  /* 0x0000004a1700780c */ /* 0x000fc80001f61670 */
[----:B------:R-:W-:Y:S02]  /*17430*/  FSEL R125, R125, -INF , !P3 ;  /* 0xff8000007d7d7808 */ /* 0x000fe40005800000 */
[----:B------:R-:W-:Y:S02]  /*17440*/  ISETP.GE.AND P3, PT, R138, 0x51, PT ;  /* 0x000000518a00780c */ /* 0x000fe40003f66270 */
[----:B------:R-:W-:Y:S02]  /*17450*/  @P4 LOP3.LUT R16, R16, 0x20, RZ, 0xfc, !PT ;  /* 0x0000002010104812 */ /* 0x000fe400078efcff */
[----:B------:R-:W-:Y:S02]  /*17460*/  ISETP.GT.AND P4, PT, R15, 0x50, !P3 ;  /* 0x000000500f00780c */ /* 0x000fe40005f84270 */
[----:B------:R-:W-:Y:S02]  /*17470*/  LOP3.LUT R16, R16, 0xfffffffd, RZ, 0xc0, !PT ;  /* 0xfffffffd10107812 */ /* 0x000fe400078ec0ff */
        /* <DEDUP_REMOVED lines=10> */
[----:B------:R-:W-:-:S13]  /*17520*/  ISETP.GE.AND P6, PT, R138, 0x1, PT ;  /* 0x000000018a00780c */ /* 0x000fda0003fc6270 */
[----:B------:R-:W-:Y:S02]  /*17530*/  @P6 LOP3.LUT R16, R16, 0x2, RZ, 0xfc, !PT ;  /* 0x0000000210106812 */ /* 0x000fe400078efcff */
[----:B------:R-:W-:Y:S02]  /*17540*/  ISETP.GT.AND P6, PT, R15, RZ, !P6 ;  /* 0x000000ff0f00720c */ /* 0x000fe400077c4270 */
[----:B------:R-:W-:Y:S02]  /*17550*/  LOP3.LUT R16, R16, 0xfffffffe, RZ, 0xc0, !PT ;  /* 0xfffffffe10107812 */ /* 0x000fe400078ec0ff */
[----:B------:R-:W-:-:S04]  /*17560*/  ISETP.LT.OR P6, PT, R23, 0x1, P6 ;  /* 0x000000011700780c */ /* 0x000fc800037c1670 */
[----:B------:R-:W-:Y:S02]  /*17570*/  FSEL R88, R88, -INF , !P6 ;  /* 0xff80000058587808 */ /* 0x000fe40007000000 */
[----:B------:R-:W-:-:S13]  /*17580*/  ISETP.GE.AND P6, PT, R138, 0x5a, PT ;  /* 0x0000005a8a00780c */ /* 0x000fda0003fc6270 */
[----:B------:R-:W-:Y:S02]  /*17590*/  @P6 LOP3.LUT R16, R16, 0x1, RZ, 0xfc, !PT ;  /* 0x0000000110106812 */ /* 0x000fe400078efcff */
[----:B------:R-:W-:-:S04]  /*175a0*/  ISETP.GT.AND P6, PT, R15, 0x59, !P6 ;  /* 0x000000590f00780c */ /* 0x000fc800077c4270 */
[----:B------:R-:W-:-:S04]  /*175b0*/  ISETP.LT.OR P6, PT, R23, 0x5a, P6 ;  /* 0x0000005a1700780c */ /* 0x000fc800037c1670 */
[----:B------:R-:W-:Y:S02]  /*175c0*/  FSEL R133, R133, -INF , !P6 ;  /* 0xff80000085857808 */ /* 0x000fe40007000000 */
[----:B------:R-:W-:-:S13]  /*175d0*/  LOP3.LUT P6, RZ, R16, 0x80000, RZ, 0xc0, !PT ;  /* 0x0008000010ff7812 */ /* 0x000fda00078cc0ff */
[----:B------:R-:W-:Y:S05]  /*175e0*/  @!P6 BRA `(.L_x_1777) ;  /* 0x000000000054e947 */ /* 0x000fea0003800000 */
        /* <DEDUP_REMOVED lines=12> */
.L_x_1779:
[----:B------:R-:W-:-:S05]  /*176b0*/  IMAD.U32 R15, RZ, RZ, UR39 ;  /* 0x00000027ff0f7e24 */ /* 0x000fca000f8e00ff */
[----:B------:R-:W-:-:S13]  /*176c0*/  ISETP.NE.AND P6, PT, R15, 0x1, PT ;  /* 0x000000010f00780c */ /* 0x000fda0003fc5270 */
[----:B------:R-:W0:Y:S02]  /*176d0*/  @P6 LDC.64 R4, c[0x0][0x9e8] ;  /* 0x00027a00ff046b82 */ /* 0x000e240000000a00 */
[----:B0-----:R-:W-:-:S05]  /*176e0*/  @P6 IMAD.HI.U32 R4, R14, R4, RZ ;  /* 0x000000040e046227 */ /* 0x001fca00078e00ff */
[----:B------:R-:W-:-:S07]  /*176f0*/  @P6 SHF.R.U32.HI R14, RZ, R5, R4 ;  /* 0x00000005ff0e6219 */ /* 0x000fce0000011604 */
.L_x_1780:
[----:B------:R-:W-:Y:S05]  /*17700*/  BSYNC B2 ;  /* 0x0000000000027941 */ /* 0x000fea0003800000 */
.L_x_1778:
[----:B------:R-:W-:-:S05]  /*17710*/  IMAD R12, R14, R15, R12 ;  /* 0x0000000f0e0c7224 */ /* 0x000fca00078e020c */
[----:B------:R-:W-:Y:S02]  /*17720*/  VIADDMNMX R136, R12, R15, R136, PT ;  /* 0x0000000f0c887246 */ /* 0x000fe40003800188 */
[----:B------:R-:W-:-:S07]  /*17730*/  VIMNMX R137, R137, R12, !PT ;  /* 0x0000000c89897248 */ /* 0x000fce0007fe0100 */
.L_x_1777:
[C---:B------:R-:W-:Y:S02]  /*17740*/  ISETP.GT.AND P1, PT, R137.reuse, 0x1, !P1 ;  /* 0x000000018900780c */ /* 0x040fe40004f24270 */
[----:B------:R-:W-:Y:S02]  /*17750*/  ISETP.GT.AND P2, PT, R137, 0x8, !P2 ;  /* 0x000000088900780c */ /* 0x000fe40005744270 */
[C---:B------:R-:W-:Y:S02]  /*17760*/  ISETP.LT.OR P1, PT, R136.reuse, 0x2, P1 ;  /* 0x000000028800780c */ /* 0x040fe40000f21670 */
[----:B------:R-:W-:Y:S02]  /*17770*/  ISETP.LT.OR P2, PT, R136, 0x9, P2 ;  /* 0x000000098800780c */ /* 0x000fe40001741670 */
[----:B------:R-:W-:Y:S02]  /*17780*/  FSEL R91, R91, -INF , !P1 ;  /* 0xff8000005b5b7808 */ /* 0x000fe40004800000 */
[----:B------:R-:W-:-:S02]  /*17790*/  LOP3.LUT P1, RZ, R16, 0x4, RZ, 0xc0, !PT ;  /* 0x0000000410ff7812 */ /* 0x000fc4000782c0ff */
[----:B------:R-:W-:Y:S02]  /*177a0*/  FSEL R94, R94, -INF , !P2 ;  /* 0xff8000005e5e7808 */ /* 0x000fe40005000000 */
[----:B------:R-:W-:Y:S02]  /*177b0*/  ISETP.GT.AND P1, PT, R137, 0x9, !P1 ;  /* 0x000000098900780c */ /* 0x000fe40004f24270 */
[----:B------:R-:W-:Y:S02]  /*177c0*/  LOP3.LUT P2, RZ, R16, 0x20000, RZ, 0xc0, !PT ;  /* 0x0002000010ff7812 */ /* 0x000fe4000784c0ff */
[----:B------:R-:W-:Y:S02]  /*177d0*/  ISETP.LT.OR P1, PT, R136, 0xa, P1 ;  /* 0x0000000a8800780c */ /* 0x000fe40000f21670 */
[----:B------:R-:W-:Y:S02]  /*177e0*/  LOP3.LUT P6, RZ, R16, 0x10000, RZ, 0xc0, !PT ;  /* 0x0001000010ff7812 */ /* 0x000fe400078cc0ff */
[----:B------:R-:W-:-:S02]  /*177f0*/  FSEL R95, R95, -INF , !P1 ;  /* 0xff8000005f5f7808 */ /* 0x000fc40004800000 */
[----:B------:R-:W-:Y:S02]  /*17800*/  LOP3.LUT P1, RZ, R16, 0x8, RZ, 0xc0, !PT ;  /* 0x0000000810ff7812 */ /* 0x000fe4000782c0ff */
[----:B------:R-:W-:Y:S02]  /*17810*/  FMNMX.FTZ R4, R88, R3, !PT ;  /* 0x0000000358047209 */ /* 0x000fe40007810000 */
[----:B------:R-:W-:Y:S02]  /*17820*/  ISETP.GT.AND P1, PT, R137, 0x10, !P1 ;  /* 0x000000108900780c */ /* 0x000fe40004f24270 */
[----:B------:R-:W-:Y:S02]  /*17830*/  FMNMX.FTZ R5, R89, R4, !PT ;  /* 0x0000000459057209 */ /* 0x000fe40007810000 */
[----:B------:R-:W-:Y:S02]  /*17840*/  ISETP.LT.OR P1, PT, R136, 0x11, P1 ;  /* 0x000000118800780c */ /* 0x000fe40000f21670 */
[----:B------:R-:W-:-:S02]  /*17850*/  FMNMX.FTZ R4, R92, R5, !PT ;  /* 0x000000055c047209 */ /* 0x000fc40007810000 */
[----:B------:R-:W-:Y:S02]  /*17860*/  FSEL R98, R98, -INF , !P1 ;  /* 0xff80000062627808 */ /* 0x000fe40004800000 */
[----:B------:R-:W-:Y:S02]  /*17870*/  LOP3.LUT P1, RZ, R16, 0x10, RZ, 0xc0, !PT ;  /* 0x0000001010ff7812 */ /* 0x000fe4000782c0ff */
[----:B------:R-:W-:Y:S02]  /*17880*/  FMNMX.FTZ R5, R93, R4, !PT ;  /* 0x000000045d057209 */ /* 0x000fe40007810000 */
[----:B------:R-:W-:Y:S02]  /*17890*/  ISETP.GT.AND P1, PT, R137, 0x11, !P1 ;  /* 0x000000118900780c */ /* 0x000fe40004f24270 */
[----:B------:R-:W-:Y:S02]  /*178a0*/  FMNMX.FTZ R4, R96, R5, !PT ;  /* 0x0000000560047209 */ /* 0x000fe40007810000 */
[----:B------:R-:W-:-:S02]  /*178b0*/  ISETP.LT.OR P1, PT, R136, 0x12, P1 ;  /* 0x000000128800780c */ /* 0x000fc40000f21670 */
[----:B------:R-:W-:Y:S02]  /*178c0*/  FMNMX.FTZ R5, R97, R4, !PT ;  /* 0x0000000461057209 */ /* 0x000fe40007810000 */
[----:B------:R-:W-:Y:S02]  /*178d0*/  FSEL R99, R99, -INF , !P1 ;  /* 0xff80000063637808 */ /* 0x000fe40004800000 */
[----:B------:R-:W-:Y:S02]  /*178e0*/  LOP3.LUT P1, RZ, R16, 0x40000, RZ, 0xc0, !PT ;  /* 0x0004000010ff7812 */ /* 0x000fe4000782c0ff */
[----:B------:R-:W-:Y:S02]  /*178f0*/  FMNMX.FTZ R4, R100, R5, !PT ;  /* 0x0000000564047209 */ /* 0x000fe40007810000 */
[----:B------:R-:W-:Y:S02]  /*17900*/  ISETP.GT.AND P1, PT, R137, 0x18, !P1 ;  /* 0x000000188900780c */ /* 0x000fe40004f24270 */
[----:B------:R-:W-:-:S02]  /*17910*/  FMNMX.FTZ R5, R101, R4, !PT ;  /* 0x0000000465057209 */ /* 0x000fc40007810000 */
[----:B------:R-:W-:Y:S02]  /*17920*/  ISETP.LT.OR P1, PT, R136, 0x19, P1 ;  /* 0x000000198800780c */ /* 0x000fe40000f21670 */
[----:B------:R-:W-:Y:S02]  /*17930*/  FMNMX.FTZ R4, R104, R5, !PT ;  /* 0x0000000568047209 */ /* 0x000fe40007810000 */
[----:B------:R-:W-:Y:S02]  /*17940*/  FSEL R102, R102, -INF , !P1 ;  /* 0xff80000066667808 */ /* 0x000fe40004800000 */
[----:B------:R-:W-:Y:S02]  /*17950*/  ISETP.GT.AND P1, PT, R137, 0x19, !P2 ;  /* 0x000000198900780c */ /* 0x000fe40005724270 */
[----:B------:R-:W-:Y:S02]  /*17960*/  LOP3.LUT P2, RZ, R16, 0x40, RZ, 0xc0, !PT ;  /* 0x0000004010ff7812 */ /* 0x000fe4000784c0ff */
[----:B------:R-:W-:-:S02]  /*17970*/  ISETP.LT.OR P1, PT, R136, 0x1a, P1 ;  /* 0x0000001a8800780c */ /* 0x000fc40000f21670 */
[----:B------:R-:W-:Y:S02]  /*17980*/  FMNMX.FTZ R5, R105, R4, !PT ;  /* 0x0000000469057209 */ /* 0x000fe40007810000 */
[----:B------:R-:W-:Y:S02]  /*17990*/  FSEL R103, R103, -INF , !P1 ;  /* 0xff80000067677808 */ /* 0x000fe40004800000 */
[----:B------:R-:W-:Y:S02]  /*179a0*/  ISETP.GT.AND P1, PT, R137, 0x20, !P6 ;  /* 0x000000208900780c */ /* 0x000fe40007724270 */
[----:B------:R-:W-:Y:S02]  /*179b0*/  FMNMX.FTZ R4, R108, R5, !PT ;  /* 0x000000056c047209 */ /* 0x000fe40007810000 */
[----:B------:R-:W-:Y:S02]  /*179c0*/  ISETP.LT.OR P1, PT, R136, 0x21, P1 ;  /* 0x000000218800780c */ /* 0x000fe40000f21670 */
[----:B------:R-:W-:-:S02]  /*179d0*/  LOP3.LUT P6, RZ, R16, 0x20, RZ, 0xc0, !PT ;  /* 0x0000002010ff7812 */ /* 0x000fc400078cc0ff */
        /* <DEDUP_REMOVED lines=15> */
[----:B------:R-:W-:Y:S02]  /*17ad0*/  LOP3.LUT P1, RZ, R16, 0x2000, RZ, 0xc0, !PT ;  /* 0x0000200010ff7812 */ /* 0x000fe4000782c0ff */
[----:B------:R-:W-:Y:S02]  /*17ae0*/  FMNMX.FTZ R5, R121, R4, !PT ;  /* 0x0000000479057209 */ /* 0x000fe40007810000 */
[----:B------:R-:W-:-:S02]  /*17af0*/  ISETP.GT.AND P1, PT, R137, 0x29, !P1 ;  /* 0x000000298900780c */ /* 0x000fc40004f24270 */
[----:B------:R-:W-:Y:S02]  /*17b00*/  FMNMX.FTZ R4, R124, R5, !PT ;  /* 0x000000057c047209 */ /* 0x000fe40007810000 */
[----:B------:R-:W-:Y:S02]  /*17b10*/  ISETP.LT.OR P1, PT, R136, 0x2a, P1 ;  /* 0x0000002a8800780c */ /* 0x000fe40000f21670 */
[----:B------:R-:W-:Y:S02]  /*17b20*/  FMNMX.FTZ R5, R125, R4, !PT ;  /* 0x000000047d057209 */ /* 0x000fe40007810000 */
[----:B------:R-:W-:Y:S02]  /*17b30*/  FSEL R111, R111, -INF , !P1 ;  /* 0xff8000006f6f7808 */ /* 0x000fe40004800000 */
[----:B------:R-:W-:Y:S02]  /*17b40*/  LOP3.LUT P1, RZ, R16, 0x1000, RZ, 0xc0, !PT ;  /* 0x0000100010ff7812 */ /* 0x000fe4000782c0ff */
[----:B------:R-:W-:-:S02]  /*17b50*/  FMNMX.FTZ R4, R128, R5, !PT ;  /* 0x0000000580047209 */ /* 0x000fc40007810000 */
[----:B------:R-:W-:Y:S02]  /*17b60*/  ISETP.GT.AND P1, PT, R137, 0x30, !P1 ;  /* 0x000000308900780c */ /* 0x000fe40004f24270 */
[----:B------:R-:W-:Y:S02]  /*17b70*/  FMNMX.FTZ R5, R129, R4, !PT ;  /* 0x0000000481057209 */ /* 0x000fe40007810000 */
[----:B------:R-:W-:Y:S02]  /*17b80*/  ISETP.LT.OR P1, PT, R136, 0x31, P1 ;  /* 0x000000318800780c */ /* 0x000fe40000f21670 */
[----:B------:R-:W-:Y:S02]  /*17b90*/  FMNMX.FTZ R4, R132, R5, !PT ;  /* 0x0000000584047209 */ /* 0x000fe40007810000 */
[----:B------:R-:W-:Y:S02]  /*17ba0*/  FSEL R114, R114, -INF , !P1 ;  /* 0xff80000072727808 */ /* 0x000fe40004800000 */
[----:B------:R-:W-:-:S02]  /*17bb0*/  LOP3.LUT P1, RZ, R16, 0x800, RZ, 0xc0, !PT ;  /* 0x0000080010ff7812 */ /* 0x000fc4000782c0ff */
[----:B------:R-:W-:Y:S02]  /*17bc0*/  FMNMX.FTZ R4, R133, R4, !PT ;  /* 0x0000000485047209 */ /* 0x000fe40007810000 */
[C---:B------:R-:W-:Y:S02]  /*17bd0*/  ISETP.GT.AND P1, PT, R137.reuse, 0x31, !P1 ;  /* 0x000000318900780c */ /* 0x040fe40004f24270 */
[----:B------:R-:W-:Y:S01]  /*17be0*/  ISETP.GT.AND P3, PT, R137, 0x50, !P3 ;  /* 0x000000508900780c */ /* 0x000fe20005f64270 */
[----:B------:R-:W0:Y:S01]  /*17bf0*/  SHFL.BFLY PT, R5, R4, 0x2, 0x1f ;  /* 0x0c401f0004057f89 */ /* 0x000e2200000e0000 */
[C---:B------:R-:W-:Y:S02]  /*17c00*/  ISETP.LT.OR P1, PT, R136.reuse, 0x32, P1 ;  /* 0x000000328800780c */ /* 0x040fe40000f21670 */
[----:B------:R-:W-:Y:S02]  /*17c10*/  ISETP.LT.OR P3, PT, R136, 0x51, P3 ;  /* 0x000000518800780c */ /* 0x000fe40001f61670 */
[----:B------:R-:W-:-:S02]  /*17c20*/  FSEL R115, R115, -INF , !P1 ;  /* 0xff80000073737808 */ /* 0x000fc40004800000 */
[----:B------:R-:W-:Y:S02]  /*17c30*/  LOP3.LUT P1, RZ, R16, 0x400, RZ, 0xc0, !PT ;  /* 0x0000040010ff7812 */ /* 0x000fe4000782c0ff */
[C---:B------:R-:W-:Y:S02]  /*17c40*/  ISETP.GT.AND P4, PT, R137.reuse, 0x51, !P4 ;  /* 0x000000518900780c */ /* 0x040fe40006784270 */
[C---:B------:R-:W-:Y:S02]  /*17c50*/  ISETP.GT.AND P1, PT, R137.reuse, 0x38, !P1 ;  /* 0x000000388900780c */ /* 0x040fe40004f24270 */
[----:B------:R-:W-:Y:S02]  /*17c60*/  FSEL R130, R130, -INF , !P3 ;  /* 0xff80000082827808 */ /* 0x000fe40005800000 */
[----:B------:R-:W-:Y:S02]  /*17c70*/  ISETP.LT.OR P1, PT, R136, 0x39, P1 ;  /* 0x000000398800780c */ /* 0x000fe40000f21670 */
[----:B------:R-:W-:-:S02]  /*17c80*/  ISETP.GT.AND P5, PT, R137, 0x58, !P5 ;  /* 0x000000588900780c */ /* 0x000fc40006fa4270 */
[----:B------:R-:W-:Y:S02]  /*17c90*/  FSEL R118, R118, -INF , !P1 ;  /* 0xff80000076767808 */ /* 0x000fe40004800000 */
[----:B------:R-:W-:Y:S02]  /*17ca0*/  LOP3.LUT P1, RZ, R16, 0x200, RZ, 0xc0, !PT ;  /* 0x0000020010ff7812 */ /* 0x000fe4000782c0ff */
[----:B------:R-:W-:Y:S02]  /*17cb0*/  ISETP.LT.OR P4, PT, R136, 0x52, P4 ;  /* 0x000000528800780c */ /* 0x000fe40002781670 */
[----:B------:R-:W-:Y:S02]  /*17cc0*/  ISETP.GT.AND P1, PT, R137, 0x39, !P1 ;  /* 0x000000398900780c */ /* 0x000fe40004f24270 */
[----:B0-----:R-:W-:Y:S01]  /*17cd0*/  FMNMX.FTZ R5, R4, R5, !PT ;  /* 0x0000000504057209 */ /* 0x001fe20007810000 */
[----:B------:R-:W-:Y:S01]  /*17ce0*/  IMAD.U32 R4, RZ, RZ, UR47 ;  /* 0x0000002fff047e24 */ /* 0x000fe2000f8e00ff */
[----:B------:R-:W-:-:S02]  /*17cf0*/  ISETP.LT.OR P1, PT, R136, 0x3a, P1 ;  /* 0x0000003a8800780c */ /* 0x000fc40000f21670 */
[----:B------:R-:W-:Y:S01]  /*17d00*/  ISETP.LT.OR P5, PT, R136, 0x59, P5 ;  /* 0x000000598800780c */ /* 0x000fe20002fa1670 */
[----:B------:R-:W0:Y:S01]  /*17d10*/  SHFL.BFLY PT, R14, R5, 0x1, 0x1f ;  /* 0x0c201f00050e7f89 */ /* 0x000e2200000e0000 */
[----:B------:R-:W-:Y:S02]  /*17d20*/  FSEL R119, R119, -INF , !P1 ;  /* 0xff80000077777808 */ /* 0x000fe40004800000 */
[----:B------:R-:W-:Y:S02]  /*17d30*/  LOP3.LUT P1, RZ, R16, 0x100, RZ, 0xc0, !PT ;  /* 0x0000010010ff7812 */ /* 0x000fe4000782c0ff */
[----:B------:R-:W-:Y:S02]  /*17d40*/  FSEL R131, R131, -INF , !P4 ;  /* 0xff80000083837808 */ /* 0x000fe40006000000 */
[----:B------:R-:W-:Y:S02]  /*17d50*/  ISETP.GT.AND P1, PT, R137, 0x40, !P1 ;  /* 0x000000408900780c */ /* 0x000fe40004f24270 */
[----:B------:R-:W-:-:S02]  /*17d60*/  FSEL R134, R134, -INF , !P5 ;  /* 0xff80000086867808 */ /* 0x000fc40006800000 */
[----:B------:R-:W-:-:S04]  /*17d70*/  ISETP.LT.OR P1, PT, R136, 0x41, P1 ;  /* 0x000000418800780c */ /* 0x000fc80000f21670 */
[----:B------:R-:W-:Y:S02]  /*17d80*/  FSEL R122, R122, -INF , !P1 ;  /* 0xff8000007a7a7808 */ /* 0x000fe40004800000 */
[----:B------:R-:W-:-:S04]  /*17d90*/  LOP3.LUT P1, RZ, R16, 0x80, RZ, 0xc0, !PT ;  /* 0x0000008010ff7812 */ /* 0x000fc8000782c0ff */
[----:B------:R-:W-:Y:S02]  /*17da0*/  ISETP.GT.AND P1, PT, R137, 0x41, !P1 ;  /* 0x000000418900780c */ /* 0x000fe40004f24270 */
[----:B0-----:R-:W-:Y:S02]  /*17db0*/  FMNMX.FTZ R14, R5, R14, !PT ;  /* 0x0000000e050e7209 */ /* 0x001fe40007810000 */
[----:B------:R-:W-:-:S03]  /*17dc0*/  ISETP.LT.OR P1, PT, R136, 0x42, P1 ;  /* 0x000000428800780c */ /* 0x000fc60000f21670 */
[----:B------:R-:W-:Y:S01]  /*17dd0*/  FMUL.FTZ R5, R14, R4 ;  /* 0x000000040e057220 */ /* 0x000fe20000410000 */
[----:B------:R-:W-:Y:S02]  /*17de0*/  FSEL R123, R123, -INF , !P1 ;  /* 0xff8000007b7b7808 */ /* 0x000fe40004800000 */
[----:B------:R-:W-:Y:S02]  /*17df0*/  ISETP.GT.AND P1, PT, R137, 0x48, !P2 ;  /* 0x000000488900780c */ /* 0x000fe40005724270 */
[----:B------:R-:W-:Y:S02]  /*17e00*/  LOP3.LUT P2, RZ, R16, 0x2, RZ, 0xc0, !PT ;  /* 0x0000000210ff7812 */ /* 0x000fe4000784c0ff */
[----:B------:R-:W-:-:S04]  /*17e10*/  ISETP.LT.OR P1, PT, R136, 0x49, P1 ;  /* 0x000000498800780c */ /* 0x000fc80000f21670 */
[----:B------:R-:W-:Y:S02]  /*17e20*/  FSEL R126, R126, -INF , !P1 ;  /* 0xff8000007e7e7808 */ /* 0x000fe40004800000 */
[----:B------:R-:W-:Y:S02]  /*17e30*/  ISETP.GT.AND P1, PT, R137, 0x49, !P6 ;  /* 0x000000498900780c */ /* 0x000fe40007724270 */
[----:B------:R-:W-:Y:S02]  /*17e40*/  LOP3.LUT P6, RZ, R16, 0x1, RZ, 0xc0, !PT ;  /* 0x0000000110ff7812 */ /* 0x000fe400078cc0ff */
[----:B------:R-:W-:-:S04]  /*17e50*/  ISETP.LT.OR P1, PT, R136, 0x4a, P1 ;  /* 0x0000004a8800780c */ /* 0x000fc80000f21670 */
[----:B------:R-:W-:Y:S02]  /*17e60*/  FSEL R127, R127, -INF , !P1 ;  /* 0xff8000007f7f7808 */ /* 0x000fe40004800000 */
[C---:B------:R-:W-:Y:S02]  /*17e70*/  ISETP.GT.AND P1, PT, R137.reuse, RZ, !P2 ;  /* 0x000000ff8900720c */ /* 0x040fe40005724270 */
[----:B------:R-:W-:Y:S02]  /*17e80*/  ISETP.GT.AND P2, PT, R137, 0x59, !P6 ;  /* 0x000000598900780c */ /* 0x000fe40007744270 */
[C---:B------:R-:W-:Y:S02]  /*17e90*/  ISETP.LT.OR P1, PT, R136.reuse, 0x1, P1 ;  /* 0x000000018800780c */ /* 0x040fe40000f21670 */
[----:B------:R-:W-:Y:S02]  /*17ea0*/  ISETP.LT.OR P2, PT, R136, 0x5a, P2 ;  /* 0x0000005a8800780c */ /* 0x000fe40001741670 */
[----:B------:R-:W-:-:S02]  /*17eb0*/  FSEL R90, R90, -INF , !P1 ;  /* 0xff8000005a5a7808 */ /* 0x000fc40004800000 */
[----:B------:R-:W-:Y:S02]  /*17ec0*/  FSETP.NEU.FTZ.AND P1, PT, R14, -INF , PT ;  /* 0xff8000000e00780b */ /* 0x000fe40003f3d000 */
[----:B------:R-:W-:Y:S02]  /*17ed0*/  FMNMX.FTZ R12, R90, R0, !PT ;  /* 0x000000005a0c7209 */ /* 0x000fe40007810000 */
[----:B------:R-:W-:Y:S02]  /*17ee0*/  FSEL R135, R135, -INF , !P2 ;  /* 0xff80000087877808 */ /* 0x000fe40005000000 */
[----:B------:R-:W-:Y:S02]  /*17ef0*/  FMNMX.FTZ R12, R91, R12, !PT ;  /* 0x0000000c5b0c7209 */ /* 0x000fe40007810000 */
[----:B------:R-:W-:Y:S02]  /*17f00*/  FSEL R5, R5, RZ, P1 ;  /* 0x000000ff05057208 */ /* 0x000fe40000800000 */
[----:B------:R-:W-:-:S03]  /*17f10*/  FMNMX.FTZ R12, R94, R12, !PT ;  /* 0x0000000c5e0c7209 */ /* 0x000fc60007810000 */
        /* <DEDUP_REMOVED lines=32> */
[----:B------:R-:W-:Y:S01]  /*18120*/  MUFU.EX2 R156, R156 ;  /* 0x0000009c009c7308 */ /* 0x000fe20000000800 */
        /* <DEDUP_REMOVED lines=18> */
[----:B------:R-:W-:-:S05]  /*18250*/  FMNMX.FTZ R12, R135, R12, !PT ;  /* 0x0000000c870c7209 */ /* 0x000fca0007810000 */
[----:B------:R-:W0:Y:S02]  /*18260*/  SHFL.BFLY PT, R92, R12, 0x2, 0x1f ;  /* 0x0c401f000c5c7f89 */ /* 0x000e2400000e0000 */
[----:B------:R-:W-:Y:S08]  /*18270*/  MUFU.EX2 R23, R23 ;  /* 0x0000001700177308 */ /* 0x000ff00000000800 */
[----:B------:R-:W-:Y:S08]  /*18280*/  MUFU.EX2 R148, R148 ;  /* 0x0000009400947308 */ /* 0x000ff00000000800 */
[----:B------:R-:W-:Y:S01]  /*18290*/  MUFU.EX2 R15, R15 ;  /* 0x0000000f000f7308 */ /* 0x000fe20000000800 */
[----:B0-----:R-:W-:-:S07]  /*182a0*/  FMNMX.FTZ R12, R12, R92, !PT ;  /* 0x0000005c0c0c7209 */ /* 0x001fce0007810000 */
[----:B------:R-:W-:Y:S01]  /*182b0*/  MUFU.EX2 R150, R150 ;  /* 0x0000009600967308 */ /* 0x000fe20000000800 */
[----:B------:R-:W0:Y:S07]  /*182c0*/  SHFL.BFLY PT, R92, R12, 0x1, 0x1f ;  /* 0x0c201f000c5c7f89 */ /* 0x000e2e00000e0000 */
[----:B------:R-:W-:Y:S08]  /*182d0*/  MUFU.EX2 R96, R96 ;  /* 0x0000006000607308 */ /* 0x000ff00000000800 */
[----:B------:R-:W-:Y:S08]  /*182e0*/  MUFU.EX2 R144, R144 ;  /* 0x0000009000907308 */ /* 0x000ff00000000800 */
[----:B------:R-:W-:Y:S01]  /*182f0*/  MUFU.EX2 R105, R105 ;  /* 0x0000006900697308 */ /* 0x000fe20000000800 */
[----:B0-----:R-:W-:-:S02]  /*18300*/  FMNMX.FTZ R92, R12, R92, !PT ;  /* 0x0000005c0c5c7209 */ /* 0x001fc40007810000 */
[----:B------:R-:W-:Y:S02]  /*18310*/  FSEL R12, R14, RZ, P1 ;  /* 0x000000ff0e0c7208 */ /* 0x000fe40000800000 */
[C---:B------:R-:W-:Y:S01]  /*18320*/  FSETP.NEU.FTZ.AND P1, PT, R92.reuse, -INF , PT ;  /* 0xff8000005c00780b */ /* 0x040fe20003f3d000 */
[-C--:B------:R-:W-:Y:S02]  /*18330*/  FMUL.FTZ R109, R92, R4.reuse ;  /* 0x000000045c6d7220 */ /* 0x080fe40000410000 */
[----:B------:R-:W-:Y:S01]  /*18340*/  MUFU.EX2 R146, R146 ;  /* 0x0000009200927308 */ /* 0x000fe20000000800 */
[----:B------:R-:W-:Y:S02]  /*18350*/  FADD.FTZ R12, -R12, R3 ;  /* 0x000000030c0c7221 */ /* 0x000fe40000010100 */
[----:B------:R-:W-:Y:S02]  /*18360*/  FSEL R109, R109, RZ, P1 ;  /* 0x000000ff6d6d7208 */ /* 0x000fe40000800000 */
[----:B------:R-:W-:-:S03]  /*18370*/  FMUL.FTZ R12, R12, R4 ;  /* 0x000000040c0c7220 */ /* 0x000fc60000410000 */
        /* <DEDUP_REMOVED lines=9> */
[----:B0-----:R-:W-:Y:S01]  /*18410*/  FSEL R5, R92, RZ, P1 ;  /* 0x000000ff5c057208 */ /* 0x001fe20000800000 */
[-CC-:B------:R-:W-:Y:S01]  /*18420*/  FFMA.FTZ R91, R103, R4.reuse, -R109.reuse ;  /* 0x00000004675b7223 */ /* 0x180fe2000001086d */
[-CC-:B------:R-:W-:Y:S01]  /*18430*/  FFMA.FTZ R149, R106, R4.reuse, -R109.reuse ;  /* 0x000000046a957223 */ /* 0x180fe2000001086d */
[-CC-:B------:R-:W-:Y:S01]  /*18440*/  FFMA.FTZ R90, R107, R4.reuse, -R109.reuse ;  /* 0x000000046b5a7223 */ /* 0x180fe2000001086d */
[-CC-:B------:R-:W-:Y:S01]  /*18450*/  FFMA.FTZ R151, R110, R4.reuse, -R109.reuse ;  /* 0x000000046e977223 */ /* 0x180fe2000001086d */
[----:B------:R-:W-:Y:S01]  /*18460*/  FADD.FTZ R5, -R5, R0 ;  /* 0x0000000005057221 */ /* 0x000fe20000010100 */
[-CC-:B------:R-:W-:Y:S01]  /*18470*/  FFMA.FTZ R106, R111, R4.reuse, -R109.reuse ;  /* 0x000000046f6a7223 */ /* 0x180fe2000001086d */
[----:B------:R-:W-:Y:S01]  /*18480*/  MUFU.EX2 R157, R157 ;  /* 0x0000009d009d7308 */ /* 0x000fe20000000800 */
[-CC-:B------:R-:W-:Y:S01]  /*18490*/  FFMA.FTZ R145, R114, R4.reuse, -R109.reuse ;  /* 0x0000000472917223 */ /* 0x180fe2000001086d */
[-C--:B------:R-:W-:Y:S01]  /*184a0*/  FMUL.FTZ R5, R5, R4.reuse ;  /* 0x0000000405057220 */ /* 0x080fe20000410000 */
[-CC-:B------:R-:W-:Y:S01]  /*184b0*/  FFMA.FTZ R103, R115, R4.reuse, -R109.reuse ;  /* 0x0000000473677223 */ /* 0x180fe2000001086d */
[-CC-:B------:R-:W-:Y:S01]  /*184c0*/  FFMA.FTZ R147, R118, R4.reuse, -R109.reuse ;  /* 0x0000000476937223 */ /* 0x180fe2000001086d */
[-CC-:B------:R-:W-:Y:S01]  /*184d0*/  FFMA.FTZ R102, R119, R4.reuse, -R109.reuse ;  /* 0x0000000477667223 */ /* 0x180fe2000001086d */
[-CC-:B------:R-:W-:Y:S01]  /*184e0*/  FFMA.FTZ R141, R122, R4.reuse, -R109.reuse ;  /* 0x000000047a8d7223 */ /* 0x180fe2000001086d */
[-CC-:B------:R-:W-:Y:S01]  /*184f0*/  FFMA.FTZ R99, R123, R4.reuse, -R109.reuse ;  /* 0x000000047b637223 */ /* 0x180fe2000001086d */
[----:B------:R-:W0:Y:S01]  /*18500*/  MUFU.EX2 R5, R5 ;  /* 0x0000000500057308 */ /* 0x000e220000000800 */
[----:B-1----:R-:W-:Y:S01]  /*18510*/  FFMA.FTZ R7, R12, R7, R156 ;  /* 0x000000070c077223 */ /* 0x002fe2000001009c */
[-CC-:B------:R-:W-:Y:S01]  /*18520*/  FFMA.FTZ R143, R126, R4.reuse, -R109.reuse ;  /* 0x000000047e8f7223 */ /* 0x180fe2000001086d */
[-CC-:B------:R-:W-:Y:S01]  /*18530*/  FFMA.FTZ R98, R127, R4.reuse, -R109.reuse ;  /* 0x000000047f627223 */ /* 0x180fe2000001086d */
[-C--:B------:R-:W-:Y:S01]  /*18540*/  FFMA.FTZ R137, R130, R4.reuse, -R109 ;  /* 0x0000000482897223 */ /* 0x080fe2000001086d */
[----:B------:R-:W-:Y:S01]  /*18550*/  FADD.FTZ R7, R136, R7 ;  /* 0x0000000788077221 */ /* 0x000fe20000010000 */
[-CC-:B------:R-:W-:Y:S01]  /*18560*/  FFMA.FTZ R0, R131, R4.reuse, -R109.reuse ;  /* 0x0000000483007223 */ /* 0x180fe2000001086d */
[-C--:B------:R-:W-:Y:S01]  /*18570*/  FFMA.FTZ R139, R134, R4.reuse, -R109 ;  /* 0x00000004868b7223 */ /* 0x080fe2000001086d */
[----:B------:R-:W1:Y:S01]  /*18580*/  MUFU.EX2 R108, R108 ;  /* 0x0000006c006c7308 */ /* 0x000e620000000800 */
[----:B------:R-:W-:Y:S01]  /*18590*/  FADD.FTZ R7, R158, R7 ;  /* 0x000000079e077221 */ /* 0x000fe20000010000 */
[----:B------:R-:W-:-:S03]  /*185a0*/  FFMA.FTZ R107, R135, R4, -R109 ;  /* 0x00000004876b7223 */ /* 0x000fc6000001086d */
[----:B------:R-:W-:-:S03]  /*185b0*/  FADD.FTZ R7, R89, R7 ;  /* 0x0000000759077221 */ /* 0x000fc60000010000 */
[----:B------:R-:W2:Y:S01]  /*185c0*/  MUFU.EX2 R159, R159 ;  /* 0x0000009f009f7308 */ /* 0x000ea20000000800 */
[----:B0-----:R-:W-:Y:S01]  /*185d0*/  FFMA.FTZ R6, R5, R6, R157 ;  /* 0x0000000605067223 */ /* 0x001fe2000001009d */
[----:B------:R-:W-:-:S04]  /*185e0*/  FADD.FTZ R7, R152, R7 ;  /* 0x0000000798077221 */ /* 0x000fc80000010000 */
[----:B------:R-:W-:Y:S02]  /*185f0*/  FADD.FTZ R7, R88, R7 ;  /* 0x0000000758077221 */ /* 0x000fe40000010000 */
[----:B------:R-:W0:Y:S01]  /*18600*/  MUFU.EX2 R95, R95 ;  /* 0x0000005f005f7308 */ /* 0x000e220000000800 */
[----:B-1----:R-:W-:Y:S01]  /*18610*/  FADD.FTZ R6, R108, R6 ;  /* 0x000000066c067221 */ /* 0x002fe20000010000 */
[----:B------:R-:W-:-:S04]  /*18620*/  FADD.FTZ R7, R154, R7 ;  /* 0x000000079a077221 */ /* 0x000fc80000010000 */
[----:B------:R-:W-:Y:S02]  /*18630*/  FADD.FTZ R7, R23, R7 ;  /* 0x0000000717077221 */ /* 0x000fe40000010000 */
[----:B------:R-:W1:Y:S01]  /*18640*/  MUFU.EX2 R153, R153 ;  /* 0x0000009900997308 */ /* 0x000e620000000800 */
[----:B--2---:R-:W-:Y:S01]  /*18650*/  FADD.FTZ R6, R159, R6 ;  /* 0x000000069f067221 */ /* 0x004fe20000010000 */
[----:B------:R-:W-:-:S04]  /*18660*/  FADD.FTZ R7, R148, R7 ;  /* 0x0000000794077221 */ /* 0x000fc80000010000 */
[----:B------:R-:W-:Y:S02]  /*18670*/  FADD.FTZ R7, R15, R7 ;  /* 0x000000070f077221 */ /* 0x000fe40000010000 */
[----:B------:R-:W2:Y:S01]  /*18680*/  MUFU.EX2 R94, R94 ;  /* 0x0000005e005e7308 */ /* 0x000ea20000000800 */
[----:B0-----:R-:W-:Y:S01]  /*18690*/  FADD.FTZ R6, R95, R6 ;  /* 0x000000065f067221 */ /* 0x001fe20000010000 */
        /* <DEDUP_REMOVED lines=8> */
[----:B------:R-:W-:-:S06]  /*18720*/  FADD.FTZ R7, R146, R7 ;  /* 0x0000000792077221 */ /* 0x000fcc0000010000 */
        /* <DEDUP_REMOVED lines=47> */
[----:B--2---:R-:W-:-:S04]  /*18a20*/  FADD.FTZ R7, R138, R7 ;  /* 0x000000078a077221 */ /* 0x004fc80000010000 */
[----:B------:R-:W-:Y:S01]  /*18a30*/  FADD.FTZ R7, R3, R7 ;  /* 0x0000000703077221 */ /* 0x000fe20000010000 */
[----:B0-----:R-:W-:-:S04]  /*18a40*/  FADD.FTZ R6, R139, R6 ;  /* 0x000000068b067221 */ /* 0x001fc80000010000 */
[----:B-1----:R-:W-:Y:S01]  /*18a50*/  FADD.FTZ R6, R107, R6 ;  /* 0x000000066b067221 */ /* 0x002fe20000010000 */
[----:B------:R-:W-:Y:S06]  /*18a60*/  @!P0 BRA `(.L_x_1781) ;  /* 0x0000000000048947 */ /* 0x000fec0003800000 */
[----:B------:R-:W-:Y:S01]  /*18a70*/  BPT.TRAP 0x1 ;  /* 0x000000040000795c */ /* 0x000fe20000300000 */
.L_x_1781:
[----:B------:R-:W-:Y:S01]  /*18a80*/  ISETP.GT.AND P1, PT, R10, R11, PT ;  /* 0x0000000b0a00720c */ /* 0x000fe20003f24270 */
[----:B------:R-:W-:Y:S01]  /*18a90*/  VIADD R21, R21, 0x2a860 ;  /* 0x0002a86015157836 */ /* 0x000fe20000000000 */
[----:B------:R-:W-:Y:S01]  /*18aa0*/  F2FP.F16.F32.PACK_AB R156, R136, R156 ;  /* 0x0000009c889c723e */ /* 0x000fe200000000ff */
[----:B------:R-:W-:Y:S01]  /*18ab0*/  VIADD R10, R10, 0xffffffff ;  /* 0xffffffff0a0a7836 */ /* 0x000fe20000000000 */
[----:B------:R-:W-:Y:S01]  /*18ac0*/  F2FP.F16.F32.PACK_AB R154, R23, R154 ;  /* 0x0000009a179a723e */ /* 0x000fe200000000ff */
[----:B------:R-:W-:Y:S01]  /*18ad0*/  IMAD.MOV.U32 R164, RZ, RZ, R20 ;  /* 0x000000ffffa47224 */ /* 0x000fe200078e0014 */
[----:B------:R-:W-:Y:S01]  /*18ae0*/  PRMT R21, R172, 0x654, R21 ;  /* 0x00000654ac157816 */ /* 0x000fe20000000015 */
[----:B------:R-:W-:Y:S01]  /*18af0*/  IMAD.MOV.U32 R23, RZ, RZ, R13 ;  /* 0x000000ffff177224 */ /* 0x000fe200078e000d */
[----:B------:R-:W-:Y:S01]  /*18b00*/  F2FP.F16.F32.PACK_AB R137, R0, R137 ;  /* 0x000000890089723e */ /* 0x000fe200000000ff */
[----:B------:R-:W-:Y:S01]  /*18b10*/  IMAD.MOV.U32 R0, RZ, RZ, R92 ;  /* 0x000000ffff007224 */ /* 0x000fe200078e005c */
[----:B------:R0:W-:Y:S01]  /*18b20*/  SYNCS.ARRIVE.TRANS64.RED.A1T0 RZ, [R21+URZ], RZ ;  /* 0x000000ff15ff79a7 */ /* 0x0001e2000810043f */
        /* <DEDUP_REMOVED lines=22> */
[----:B0-----:R-:W-:Y:S06]  /*18c90*/  @P1 BRA `(.L_x_1782) ;  /* 0xffffffcc001c1947 */ /* 0x001fec000383ffff */
[----:B------:R-:W-:Y:S05]  /*18ca0*/  BSYNC B0 ;  /* 0x0000000000007941 */ /* 0x000fea0003800000 */
.L_x_1761:
[----:B------:R-:W-:Y:S02]  /*18cb0*/  IMAD.MOV.U32 R0, RZ, RZ, R92 ;  /* 0x000000ffff007224 */ /* 0x000fe400078e005c */
[----:B------:R-:W-:Y:S02]  /*18cc0*/  IMAD.MOV.U32 R3, RZ, RZ, R14 ;  /* 0x000000ffff037224 */ /* 0x000fe400078e000e */
[----:B------:R-:W-:Y:S02]  /*18cd0*/  IMAD.MOV.U32 R23, RZ, RZ, R13 ;  /* 0x000000ffff177224 */ /* 0x000fe400078e000d */
[----:B------:R-:W-:-:S07]  /*18ce0*/  IMAD.MOV.U32 R164, RZ, RZ, R20 ;  /* 0x000000ffffa47224 */ /* 0x000fce00078e0014 */
.L_x_1760:
[----:B------:R-:W-:Y:S05]  /*18cf0*/  BSYNC B1 ;  /* 0x0000000000017941 */ /* 0x000fea0003800000 */
.L_x_1759:
[----:B------:R-:W0:Y:S01]  /*18d00*/  LDC R227, c[0x0][0x448] ;  /* 0x00011200ffe37b82 */ /* 0x000e220000000800 */
[----:B------:R-:W-:Y:S02]  /*18d10*/  IADD3 R11, R188, 0x7f, RZ ;  /* 0x0000007fbc0b7810 */ /* 0x000fe40007ffe0ff */
[----:B------:R-:W-:Y:S02]  /*18d20*/  LOP3.LUT R16, R16, 0xfff7ffff, RZ, 0xc0, !PT ;  /* 0xfff7ffff10107812 */ /* 0x000fe400078ec0ff */
[----:B------:R-:W-:-:S03]  /*18d30*/  IADD3 R20, R166, 0x1, -R165 ;  /* 0x00000001a6147810 */ /* 0x000fc60007ffe8a5 */
[----:B------:R-:W1:Y:S01]  /*18d40*/  LDC R225, c[0x0][0x9e4] ;  /* 0x00027900ffe17b82 */ /* 0x000e620000000800 */
[----:B0-----:R-:W-:-:S13]  /*18d50*/  ISETP.NE.AND P1, PT, R227, 0x1, PT ;  /* 0x00000001e300780c */ /* 0x001fda0003f25270 */
[----:B------:R-:W0:Y:S01]  /*18d60*/  @P1 LDC R14, c[0x0][0x44c] ;  /* 0x00011300ff0e1b82 */ /* 0x000e220000000800 */
[----:B------:R-:W-:-:S04]  /*18d70*/  @P1 LOP3.LUT R16, R16, 0x80000, RZ, 0xfc, !PT ;  /* 0x0008000010101812 */ /* 0x000fc800078efcff */
[----:B------:R-:W-:-:S03]  /*18d80*/  LOP3.LUT R16, R16, 0xffefffff, RZ, 0xc0, !PT ;  /* 0xffefffff10107812 */ /* 0x000fc600078ec0ff */
[----:B------:R-:W2:Y:S01]  /*18d90*/  @P1 LDC R13, c[0x0][0x450] ;  /* 0x00011400ff0d1b82 */ /* 0x000ea20000000800 */
[----:B0-----:R-:W-:-:S05]  /*18da0*/  @P1 IMAD.HI.U32 R14, R11, R14, RZ ;  /* 0x0000000e0b0e1227 */ /* 0x001fca00078e00ff */
[----:B--2---:R-:W-:Y:S02]  /*18db0*/  @P1 SHF.R.U32.HI R11, RZ, R13, R14 ;  /* 0x0000000dff0b1219 */ /* 0x004fe4000001160e */
[----:B-1----:R-:W-:-:S03]  /*18dc0*/  ISETP.GE.AND P1, PT, R225, 0x1, PT ;  /* 0x00000001e100780c */ /* 0x002fc60003f26270 */
[----:B------:R-:W-:-:S04]  /*18dd0*/  IMAD.IADD R14, R20, 0x1, R11 ;  /* 0x00000001140e7824 */ /* 0x000fc800078e020b */
[----:B------:R-:W-:-:S06]  /*18de0*/  IMAD.IADD R11, R14, 0x1, -R9 ;  /* 0x000000010e0b7824 */ /* 0x000fcc00078e0a09 */
[----:B------:R-:W-:Y:S01]  /*18df0*/  @P1 LOP3.LUT R16, R16, 0x100000, RZ, 0xfc, !PT ;  /* 0x0010000010101812 */ /* 0x000fe200078efcff */
[----:B------:R-:W-:Y:S06]  /*18e00*/  @!P1 BRA `(.L_x_1783) ;  /* 0x0000000000489947 */ /* 0x000fec0003800000 */
[----:B------:R-:W-:Y:S01]  /*18e10*/  IMAD.MOV.U32 R9, RZ, RZ, R14 ;  /* 0x000000ffff097224 */ /* 0x000fe200078e000e */
[----:B------:R-:W-:Y:S04]  /*18e20*/  BSSY B0, `(.L_x_1784) ;  /* 0x000000e000007945 */ /* 0x000fe80003800000 */
        /* <DEDUP_REMOVED lines=9> */
.L_x_1785:
[----:B------:R-:W-:-:S13]  /*18ec0*/  ISETP.NE.AND P1, PT, R225, 0x1, PT ;  /* 0x00000001e100780c */ /* 0x000fda0003f25270 */
[----:B------:R-:W0:Y:S02]  /*18ed0*/  @P1 LDC.64 R14, c[0x0][0x9e8] ;  /* 0x00027a00ff0e1b82 */ /* 0x000e240000000a00 */
[----:B0-----:R-:W-:-:S05]  /*18ee0*/  @P1 IMAD.HI.U32 R14, R9, R14, RZ ;  /* 0x0000000e090e1227 */ /* 0x001fca00078e00ff */
[----:B------:R-:W-:-:S07]  /*18ef0*/  @P1 SHF.R.U32.HI R9, RZ, R15, R14 ;  /* 0x0000000fff091219 */ /* 0x000fce000001160e */
.L_x_1786:
[----:B------:R-:W-:Y:S05]  /*18f00*/  BSYNC B0 ;  /* 0x0000000000007941 */ /* 0x000fea0003800000 */
.L_x_1784:
[----:B------:R-:W-:-:S05]  /*18f10*/  IMAD R14, R9, R225, RZ ;  /* 0x000000e1090e7224 */ /* 0x000fca00078e02ff */
[----:B------:R-:W-:-:S07]  /*18f20*/  VIMNMX R11, R11, R14, !PT ;  /* 0x0000000e0b0b7248 */ /* 0x000fce0007fe0100 */
.L_x_1783:
[----:B------:R-:W-:Y:S01]  /*18f30*/  VIADD R11, R11, 0x5f ;  /* 0x0000005f0b0b7836 */ /* 0x000fe20000000000 */
[----:B------:R-:W-:Y:S03]  /*18f40*/  BSSY B0, `(.L_x_1787) ;  /* 0x000021e000007945 */ /* 0x000fe60003800000 */
[----:B------:R-:W-:-:S05]  /*18f50*/  IMAD.HI R11, R11, 0x2aaaaaab, RZ ;  /* 0x2aaaaaab0b0b7827 */ /* 0x000fca00078e02ff */
[----:B------:R-:W-:-:S04]  /*18f60*/  SHF.R.U32.HI R14, RZ, 0x1f, R11 ;  /* 0x0000001fff0e7819 */ /* 0x000fc8000001160b */
[----:B------:R-:W-:-:S04]  /*18f70*/  LEA.HI.SX32 R9, R11, R14, 0x1c ;  /* 0x0000000e0b097211 */ /* 0x000fc800078fe2ff */
[----:B------:R-:W-:-:S04]  /*18f80*/  VIMNMX R9, R202, R9, !PT ;  /* 0x00000009ca097248 */ /* 0x000fc80007fe0100 */
[----:B------:R-:W-:-:S13]  /*18f90*/  ISETP.GE.AND P1, PT, R10, R9, PT ;  /* 0x000000090a00720c */ /* 0x000fda0003f26270 */
[----:B------:R-:W-:Y:S05]  /*18fa0*/  @!P1 BRA `(.L_x_1788) ;  /* 0x00000020005c9947 */ /* 0x000fea0003800000 */
[----:B------:R-:W-:Y:S01]  /*18fb0*/  BSSY B1, `(.L_x_1788) ;  /* 0x0000216000017945 */ /* 0x000fe20003800000 */
[----:B------:R-:W-:Y:S01]  /*18fc0*/  IMAD.MOV.U32 R11, RZ, RZ, R0 ;  /* 0x000000ffff0b7224 */ /* 0x000fe200078e0000 */
[----:B------:R-:W-:Y:S01]  /*18fd0*/  MOV R14, R164 ;  /* 0x000000a4000e7202 */ /* 0x000fe20000000f00 */
[----:B------:R-:W-:Y:S02]  /*18fe0*/  IMAD.MOV.U32 R13, RZ, RZ, R3 ;  /* 0x000000ffff0d7224 */ /* 0x000fe400078e0003 */
[----:B------:R-:W-:-:S07]  /*18ff0*/  IMAD.MOV.U32 R15, RZ, RZ, R23 ;  /* 0x000000ffff0f7224 */ /* 0x000fce00078e0017 */
.L_x_1801:
[----:B------:R-:W-:-:S04]  /*19000*/  ISETP.NE.AND P1, PT, R15, 0x1, PT ;  /* 0x000000010f00780c */ /* 0x000fc80003f25270 */
[----:B------:R-:W-:-:S04]  /*19010*/  SEL R3, RZ, 0x1, P1 ;  /* 0x00000001ff037807 */ /* 0x000fc80000800000 */
[----:B------:R-:W-:Y:S01]  /*19020*/  LOP3.LUT R164, R14, R3, RZ, 0x3c, !PT ;  /* 0x000000030ea47212 */ /* 0x000fe200078e3cff */
[----:B------:R-:W-:Y:S06]  /*19030*/  @!P0 BRA `(.L_x_1789) ;  /* 0x0000000000048947 */ /* 0x000fec0003800000 */
[----:B------:R-:W-:Y:S01]  /*19040*/  BPT.TRAP 0x1 ;  /* 0x000000040000795c */ /* 0x000fe20000300000 */
.L_x_1789:
[----:B------:R-:W-:Y:S01]  /*19050*/  VIADD R23, R15, 0x1 ;  /* 0x000000010f177836 */ /* 0x000fe20000000000 */
[----:B------:R-:W-:-:S04]  /*19060*/  SHF.L.U32 R3, R164, 0x1f, RZ ;  /* 0x0000001fa4037819 */ /* 0x000fc800000006ff */
[----:B------:R-:W-:-:S04]  /*19070*/  ISETP.NE.AND P1, PT, R23, 0x2, PT ;  /* 0x000000021700780c */ /* 0x000fc80003f25270 */
[----:B------:R-:W-:-:S05]  /*19080*/  SEL R23, R23, RZ, P1 ;  /* 0x000000ff17177207 */ /* 0x000fca0000800000 */
[----:B------:R-:W-:-:S04]  /*19090*/  IMAD R20, R23, 0x8, R2 ;  /* 0x0000000817147824 */ /* 0x000fc800078e0202 */
[----:B------:R0:W1:Y:S01]  /*190a0*/  SYNCS.PHASECHK.TRANS64.TRYWAIT P1, [R20+URZ+0x2a830], R3 ;  /* 0x02a83003140075a7 */ /* 0x000062000802017f */
[----:B------:R-:W-:Y:S05]  /*190b0*/  @!P0 BRA `(.L_x_1790) ;  /* 0x0000000000048947 */ /* 0x000fea0003800000 */
[----:B------:R-:W-:Y:S01]  /*190c0*/  BPT.TRAP 0x1 ;  /* 0x000000040000795c */ /* 0x000fe20000300000 */
.L_x_1790:
[----:B------:R-:W-:Y:S01]  /*190d0*/  IMAD R94, R23, 0x900, R8 ;  /* 0x00000900175e7824 */ /* 0x000fe200078e0208 */
[----:B------:R-:W-:Y:S03]  /*190e0*/  BSSY B2, `(.L_x_1791) ;  /* 0x0000006000027945 */ /* 0x000fe60003800000 */
[C---:B------:R-:W-:Y:S02]  /*190f0*/  VIADD R90, R94.reuse, 0x2 ;  /* 0x000000025e5a7836 */ /* 0x040fe40000000000 */
[----:B------:R-:W-:Y:S01]  /*19100*/  VIADD R93, R94, 0x4 ;  /* 0x000000045e5d7836 */ /* 0x000fe20000000000 */
[----:B-1----:R-:W-:Y:S06]  /*19110*/  @P1 BRA `(.L_x_1792) ;  /* 0x0000000000081947 */ /* 0x002fec0003800000 */
[----:B------:R-:W1:Y:S02]  /*19120*/  SYNCS.PHASECHK.TRANS64.TRYWAIT P1, [R20+URZ+0x2a830], R3 ;  /* 0x02a83003140075a7 */ /* 0x000e64000802017f */
[----:B-1----:R-:W-:Y:S05]  /*19130*/  @!P1 BRA `(.L_x_1793) ;  /* 0x00000120007c9947 */ /* 0x002fea0003800000 */
.L_x_1792:
[----:B------:R-:W-:Y:S05]  /*19140*/  BSYNC B2 ;  /* 0x0000000000027941 */ /* 0x000fea0003800000 */
.L_x_1791:
[----:B------:R-:W2:Y:S01]  /*19150*/  LDL.64 R96, [R1+0x28] ;  /* 0x0000280001607983 */ /* 0x000ea20000100a00 */
[----:B------:R-:W-:Y:S01]  /*19160*/  IMAD.MOV.U32 R88, RZ, RZ, R94 ;  /* 0x000000ffff587224 */ /* 0x000fe200078e005e */
[----:B------:R-:W-:Y:S01]  /*19170*/  MOV R198, UR50 ;  /* 0x0000003200c67c02 */ /* 0x000fe20008000f00 */
[----:B------:R-:W-:Y:S01]  /*19180*/  VIADD R92, R94, 0x300 ;  /* 0x000003005e5c7836 */ /* 0x000fe20000000000 */
[----:B------:R-:W-:Y:S01]  /*19190*/  MOV R194, UR46 ;  /* 0x0000002e00c27c02 */ /* 0x000fe20008000f00 */
[----:B------:R-:W-:Y:S01]  /*191a0*/  IMAD.MOV.U32 R91, RZ, RZ, 0x40000040 ;  /* 0x40000040ff5b7424 */ /* 0x000fe200078e00ff */
[----:B------:R-:W-:Y:S01]  /*191b0*/  R2UR UR50, R88 ;  /* 0x00000000583272ca */ /* 0x000fe200000e0000 */
[----:B------:R-:W-:Y:S01]  /*191c0*/  IMAD.MOV.U32 R88, RZ, RZ, R93 ;  /* 0x000000ffff587224 */ /* 0x000fe200078e005d */
[----:B------:R-:W-:Y:S01]  /*191d0*/  R2UR UR46, R90 ;  /* 0x000000005a2e72ca */ /* 0x000fe200000e0000 */
[----:B------:R-:W-:Y:S01]  /*191e0*/  VIADD R90, R94, 0x6 ;  /* 0x000000065e5a7836 */ /* 0x000fe20000000000 */
[----:B------:R-:W-:Y:S01]  /*191f0*/  MOV R190, UR42 ;  /* 0x0000002a00be7c02 */ /* 0x000fe20008000f00 */
[----:B------:R-:W-:Y:S01]  /*19200*/  IMAD.MOV.U32 R93, RZ, RZ, 0x40000040 ;  /* 0x40000040ff5d7424 */ /* 0x000fe200078e00ff */
[----:B01----:R-:W-:Y:S01]  /*19210*/  MOV R3, UR38 ;  /* 0x0000002600037c02 */ /* 0x003fe20008000f00 */
[-C--:B------:R-:W-:Y:S01]  /*19220*/  FMUL.FTZ R24, R24, R12.reuse ;  /* 0x0000000c18187220 */ /* 0x080fe20000410000 */
[----:B------:R-:W-:Y:S01]  /*19230*/  R2UR UR42, R88 ;  /* 0x00000000582a72ca */ /* 0x000fe200000e0000 */
[----:B------:R-:W-:Y:S01]  /*19240*/  VIADD R88, R94, 0x302 ;  /* 0x000003025e587836 */ /* 0x000fe20000000000 */
[----:B------:R-:W-:Y:S01]  /*19250*/  R2UR UR38, R90 ;  /* 0x000000005a2672ca */ /* 0x000fe200000e0000 */
[-C--:B------:R-:W-:Y:S01]  /*19260*/  FMUL.FTZ R25, R25, R12.reuse ;  /* 0x0000000c19197220 */ /* 0x080fe20000410000 */
[----:B------:R-:W-:Y:S01]  /*19270*/  IADD3 R90, R94, 0x304, RZ ;  /* 0x000003045e5a7810 */ /* 0x000fe20007ffe0ff */
[-C--:B------:R-:W-:Y:S01]  /*19280*/  FMUL.FTZ R28, R28, R12.reuse ;  /* 0x0000000c1c1c7220 */ /* 0x080fe20000410000 */
[----:B------:R-:W-:Y:S01]  /*19290*/  R2UR UR30, R88 ;  /* 0x00000000581e72ca */ /* 0x000fe200000e0000 */
[----:B------:R-:W-:Y:S01]  /*192a0*/  VIADD R88, R94, 0x600 ;  /* 0x000006005e587836 */ /* 0x000fe20000000000 */
[----:B------:R-:W-:Y:S01]  /*192b0*/  R2UR UR26, R90 ;  /* 0x000000005a1a72ca */ /* 0x000fe200000e0000 */
[----:B------:R-:W-:Y:S01]  /*192c0*/  VIADD R90, R94, 0x602 ;  /* 0x000006025e5a7836 */ /* 0x000fe20000000000 */
[----:B------:R-:W-:Y:S01]  /*192d0*/  MOV R89, 0x40000040 ;  /* 0x4000004000597802 */ /* 0x000fe20000000f00 */
[-C--:B------:R-:W-:Y:S01]  /*192e0*/  FMUL.FTZ R29, R29, R12.reuse ;  /* 0x0000000c1d1d7220 */ /* 0x080fe20000410000 */
[----:B------:R-:W-:Y:S01]  /*192f0*/  MOV R197, UR51 ;  /* 0x0000003300c57c02 */ /* 0x000fe20008000f00 */
        /* <DEDUP_REMOVED lines=175> */
.L_x_1794:
[----:B------:R-:W-:Y:S01]  /*19df0*/  SHF.L.U32 R0, R14, 0x1f, RZ ;  /* 0x0000001f0e007819 */ /* 0x000fe200000006ff */
[----:B------:R-:W-:-:S04]  /*19e00*/  IMAD R21, R15, 0x8, R2 ;  /* 0x000000080f157824 */ /* 0x000fc800078e0202 */
[----:B------:R0:W1:Y:S01]  /*19e10*/  SYNCS.PHASECHK.TRANS64.TRYWAIT P1, [R21+URZ+0x2a850], R0 ;  /* 0x02a85000150075a7 */ /* 0x000062000802017f */
[----:B------:R-:W-:Y:S05]  /*19e20*/  @!P0 BRA `(.L_x_1795) ;  /* 0x0000000000048947 */ /* 0x000fea0003800000 */
[----:B------:R-:W-:Y:S01]  /*19e30*/  BPT.TRAP 0x1 ;  /* 0x000000040000795c */ /* 0x000fe20000300000 */
.L_x_1795:
[----:B------:R-:W-:Y:S04]  /*19e40*/  BSSY B2, `(.L_x_1796) ;  /* 0x0000004000027945 */ /* 0x000fe80003800000 */
[----:B-1----:R-:W-:Y:S05]  /*19e50*/  @P1 BRA `(.L_x_1797) ;  /* 0x0000000000081947 */ /* 0x002fea0003800000 */
[----:B------:R-:W1:Y:S02]  /*19e60*/  SYNCS.PHASECHK.TRANS64.TRYWAIT P1, [R21+URZ+0x2a850], R0 ;  /* 0x02a85000150075a7 */ /* 0x000e64000802017f */
[----:B-1----:R-:W-:Y:S05]  /*19e70*/  @!P1 BRA `(.L_x_1798) ;  /* 0x0000011400409947 */ /* 0x002fea0003800000 */
.L_x_1797:
[----:B------:R-:W-:Y:S05]  /*19e80*/  BSYNC B2 ;  /* 0x0000000000027941 */ /* 0x000fea0003800000 */
.L_x_1796:
[----:B01----:R-:W-:Y:S01]  /*19e90*/  IADD3 R0, R2, 0x400, RZ ;  /* 0x0000040002007810 */ /* 0x003fe20007ffe0ff */
[----:B------:R-:W-:Y:S01]  /*19ea0*/  IMAD.MOV.U32 R5, RZ, RZ, 0x40000040 ;  /* 0x40000040ff057424 */ /* 0x000fe200078e00ff */
[----:B------:R-:W-:Y:S02]  /*19eb0*/  WARPGROUP.ARRIVE ;  /* 0x00000000000079c5 */ /* 0x000fe40000000000 */
        /* <DEDUP_REMOVED lines=27> */
[----:B------:R-:W-:Y:S02]  /*1a070*/  IMAD.MOV.U32 R15, RZ, RZ, 0x40000040 ;  /* 0x40000040ff0f7424 */ /* 0x000fe400078e00ff */
[----:B------:R-:W-:Y:S01]  /*1a080*/  VIADD R4, R4, 0x280 ;  /* 0x0000028004047836 */ /* 0x000fe20000000000 */
[----:B------:R-:W-:Y:S02]  /*1a090*/  WARPGROUP.DEPBAR.LE gsb0, 0x0 ;  /* 0x00008000000079c5 */ /* 0x000fe40000010000 */
[----:B------:R-:W-:-:S07]  /*1a0a0*/  WARPGROUP.ARRIVE ;  /* 0x00000000000079c5 */ /* 0x000fce0000000000 */
        /* <DEDUP_REMOVED lines=14> */
.L_x_1799:
        /* <DEDUP_REMOVED lines=54> */
[----:B0-----:R-:W-:Y:S01]  /*1a4f0*/  FMNMX.FTZ R0, R0, R4, !PT ;  /* 0x0000000400007209 */ /* 0x001fe20007810000 */
[----:B------:R-:W-:Y:S01]  /*1a500*/  IMAD.U32 R4, RZ, RZ, UR46 ;  /* 0x0000002eff047e24 */ /* 0x000fe2000f8e00ff */
[----:B-1----:R-:W-:-:S03]  /*1a510*/  FMNMX.FTZ R3, R3, R5, !PT ;  /* 0x0000000503037209 */ /* 0x002fc60007810000 */
[----:B------:R-:W-:Y:S02]  /*1a520*/  FADD.FTZ R5, -R0, R11 ;  /* 0x0000000b00057221 */ /* 0x000fe40000010100 */
[CC--:B------:R-:W-:Y:S01]  /*1a530*/  FMUL.FTZ R11, R3.reuse, R4.reuse ;  /* 0x00000004030b7220 */ /* 0x0c0fe20000410000 */
[----:B------:R-:W-:Y:S01]  /*1a540*/  FADD.FTZ R12, -R3, R13 ;  /* 0x0000000d030c7221 */ /* 0x000fe20000010100 */
[-C--:B------:R-:W-:Y:S02]  /*1a550*/  FMUL.FTZ R5, R5, R4.reuse ;  /* 0x0000000405057220 */ /* 0x080fe40000410000 */
[-CC-:B------:R-:W-:Y:S01]  /*1a560*/  FFMA.FTZ R152, R96, R4.reuse, -R11.reuse ;  /* 0x0000000460987223 */ /* 0x180fe2000001080b */
[-CC-:B------:R-:W-:Y:S01]  /*1a570*/  FFMA.FTZ R96, R101, R4.reuse, -R11.reuse ;  /* 0x0000000465607223 */ /* 0x180fe2000001080b */
[-C--:B------:R-:W-:Y:S01]  /*1a580*/  FMUL.FTZ R101, R0, R4.reuse ;  /* 0x0000000400657220 */ /* 0x080fe20000410000 */
[-C--:B------:R-:W-:Y:S01]  /*1a590*/  FMUL.FTZ R12, R12, R4.reuse ;  /* 0x000000040c0c7220 */ /* 0x080fe20000410000 */
        /* <DEDUP_REMOVED lines=8> */
[-CC-:B------:R-:W-:Y:S01]  /*1a620*/  FFMA.FTZ R137, R93, R4.reuse, -R11.reuse ;  /* 0x000000045d897223 */ /* 0x180fe2000001080b */
[-C--:B------:R-:W-:Y:S01]  /*1a630*/  FFMA.FTZ R93, R105, R4.reuse, -R11 ;  /* 0x00000004695d7223 */ /* 0x080fe2000001080b */
[-CC-:B------:R-:W-:Y:S01]  /*1a640*/  FFMA.FTZ R105, R95, R4.reuse, -R101.reuse ;  /* 0x000000045f697223 */ /* 0x180fe20000010865 */
[-C--:B------:R-:W-:Y:S01]  /*1a650*/  FFMA.FTZ R153, R98, R4.reuse, -R101 ;  /* 0x0000000462997223 */ /* 0x080fe20000010865 */
[-CC-:B------:R-:W-:Y:S01]  /*1a660*/  FFMA.FTZ R148, R104, R4.reuse, -R11.reuse ;  /* 0x0000000468947223 */ /* 0x180fe2000001080b */
        /* <DEDUP_REMOVED lines=42> */
[----:B------:R-:W-:Y:S01]  /*1a910*/  FFMA.FTZ R101, R135, R4, -R101 ;  /* 0x0000000487657223 */ /* 0x000fe20000010865 */
[----:B------:R-:W-:-:S05]  /*1a920*/  VIADD R106, R20, 0x2a840 ;  /* 0x0002a840146a7836 */ /* 0x000fca0000000000 */
[----:B------:R-:W2:Y:S01]  /*1a930*/  MUFU.EX2 R159, R159 ;  /* 0x0000009f009f7308 */ /* 0x000ea20000000800 */
[----:B0-----:R-:W-:Y:S01]  /*1a940*/  FADD.FTZ R6, R108, R6 ;  /* 0x000000066c067221 */ /* 0x001fe20000010000 */
[----:B------:R-:W-:-:S04]  /*1a950*/  PRMT R106, R172, 0x654, R106 ;  /* 0x00000654ac6a7816 */ /* 0x000fc8000000006a */
[----:B------:R0:W-:Y:S02]  /*1a960*/  SYNCS.ARRIVE.TRANS64.RED.A1T0 RZ, [R106+URZ], RZ ;  /* 0x000000ff6aff79a7 */ /* 0x0001e4000810043f */
[----:B------:R-:W3:Y:S01]  /*1a970*/  MUFU.EX2 R137, R137 ;  /* 0x0000008900897308 */ /* 0x000ee20000000800 */
[----:B-1----:R-:W-:-:S07]  /*1a980*/  FADD.FTZ R7, R158, R7 ;  /* 0x000000079e077221 */ /* 0x002fce0000010000 */
[----:B------:R-:W1:Y:S01]  /*1a990*/  MUFU.EX2 R105, R105 ;  /* 0x0000006900697308 */ /* 0x000e620000000800 */
[----:B--2---:R-:W-:-:S07]  /*1a9a0*/  FADD.FTZ R6, R159, R6 ;  /* 0x000000069f067221 */ /* 0x004fce0000010000 */
[----:B------:R-:W2:Y:S01]  /*1a9b0*/  MUFU.EX2 R152, R152 ;  /* 0x0000009800987308 */ /* 0x000ea20000000800 */
[----:B---3--:R-:W-:-:S07]  /*1a9c0*/  FADD.FTZ R7, R137, R7 ;  /* 0x0000000789077221 */ /* 0x008fce0000010000 */
        /* <DEDUP_REMOVED lines=77> */
[----:B---3--:R-:W-:Y:S01]  /*1aea0*/  FADD.FTZ R6, R20, R6 ;  /* 0x0000000614067221 */ /* 0x008fe20000010000 */
[----:B-1----:R-:W-:-:S03]  /*1aeb0*/  FADD.FTZ R7, R11, R7 ;  /* 0x000000070b077221 */ /* 0x002fc60000010000 */
[----:B--2---:R-:W-:Y:S01]  /*1aec0*/  FADD.FTZ R6, R101, R6 ;  /* 0x0000000665067221 */ /* 0x004fe20000010000 */
[----:B0-----:R-:W-:Y:S06]  /*1aed0*/  @!P0 BRA `(.L_x_1800) ;  /* 0x0000000000048947 */ /* 0x001fec0003800000 */
[----:B------:R-:W-:Y:S01]  /*1aee0*/  BPT.TRAP 0x1 ;  /* 0x000000040000795c */ /* 0x000fe20000300000 */
.L_x_1800:
[C---:B------:R-:W-:Y:S01]  /*1aef0*/  ISETP.GT.AND P1, PT, R10.reuse, R9, PT ;  /* 0x000000090a00720c */ /* 0x040fe20003f24270 */
[----:B------:R-:W-:Y:S01]  /*1af00*/  VIADD R10, R10, 0xffffffff ;  /* 0xffffffff0a0a7836 */ /* 0x000fe20000000000 */
[----:B------:R-:W-:Y:S02]  /*1af10*/  IADD3 R21, R21, 0x2a860, RZ ;  /* 0x0002a86015157810 */ /* 0x000fe40007ffe0ff */
[----:B------:R-:W-:Y:S02]  /*1af20*/  F2FP.F16.F32.PACK_AB R156, R139, R156 ;  /* 0x0000009c8b9c723e */ /* 0x000fe400000000ff */
[----:B------:R-:W-:Y:S02]  /*1af30*/  PRMT R21, R172, 0x654, R21 ;  /* 0x00000654ac157816 */ /* 0x000fe40000000015 */
[----:B------:R-:W-:Y:S02]  /*1af40*/  F2FP.F16.F32.PACK_AB R158, R137, R158 ;  /* 0x0000009e899e723e */ /* 0x000fe400000000ff */
[----:B------:R0:W-:Y:S01]  /*1af50*/  SYNCS.ARRIVE.TRANS64.RED.A1T0 RZ, [R21+URZ], RZ ;  /* 0x000000ff15ff79a7 */ /* 0x0001e2000810043f */
[----:B------:R-:W-:Y:S01]  /*1af60*/  F2FP.F16.F32.PACK_AB R140, R15, R140 ;  /* 0x0000008c0f8c723e */ /* 0x000fe200000000ff */
[----:B------:R-:W-:Y:S01]  /*1af70*/  IMAD.MOV.U32 R15, RZ, RZ, R23 ;  /* 0x000000ffff0f7224 */ /* 0x000fe200078e0017 */
[----:B------:R-:W-:Y:S01]  /*1af80*/  F2FP.F16.F32.PACK_AB R142, R14, R142 ;  /* 0x0000008e0e8e723e */ /* 0x000fe200000000ff */
[----:B------:R-:W-:Y:S01]  /*1af90*/  IMAD.MOV.U32 R14, RZ, RZ, R164 ;  /* 0x000000ffff0e7224 */ /* 0x000fe200078e00a4 */
        /* <DEDUP_REMOVED lines=22> */
[----:B0-----:R-:W-:Y:S06]  /*1b100*/  @P1 BRA `(.L_x_1801) ;  /* 0xffffffdc00bc1947 */ /* 0x001fec000383ffff */
[----:B------:R-:W-:Y:S05]  /*1b110*/  BSYNC B1 ;  /* 0x0000000000017941 */ /* 0x000fea0003800000 */
.L_x_1788:
[----:B------:R-:W-:Y:S05]  /*1b120*/  BSYNC B0 ;  /* 0x0000000000007941 */ /* 0x000fea0003800000 */
.L_x_1787:
[----:B------:R-:W-:Y:S01]  /*1b130*/  ISETP.GE.AND P1, PT, R10, R202, PT ;  /* 0x000000ca0a00720c */ /* 0x000fe20003f26270 */
[----:B------:R-:W-:-:S12]  /*1b140*/  BSSY B0, `(.L_x_1802) ;  /* 0x000033f000007945 */ /* 0x000fd80003800000 */
[----:B------:R-:W-:Y:S05]  /*1b150*/  @!P1 BRA `(.L_x_1803) ;  /* 0x0000003000f49947 */ /* 0x000fea0003800000 */
[----:B------:R-:W-:Y:S01]  /*1b160*/  IMAD.MOV.U32 R9, RZ, RZ, R0 ;  /* 0x000000ffff097224 */ /* 0x000fe200078e0000 */
[----:B------:R-:W-:Y:S01]  /*1b170*/  MOV R11, R3 ;  /* 0x00000003000b7202 */ /* 0x000fe20000000f00 */
[----:B------:R-:W-:Y:S02]  /*1b180*/  IMAD.MOV.U32 R13, RZ, RZ, R164 ;  /* 0x000000ffff0d7224 */ /* 0x000fe400078e00a4 */
[----:B------:R-:W-:-:S07]  /*1b190*/  IMAD.MOV.U32 R14, RZ, RZ, R23 ;  /* 0x000000ffff0e7224 */ /* 0x000fce00078e0017 */
.L_x_1824:
[----:B------:R-:W-:-:S04]  /*1b1a0*/  ISETP.NE.AND P1, PT, R14, 0x1, PT ;  /* 0x000000010e00780c */ /* 0x000fc80003f25270 */
[----:B------:R-:W-:-:S04]  /*1b1b0*/  SEL R164, RZ, 0x1, P1 ;  /* 0x00000001ffa47807 */ /* 0x000fc80000800000 */
[----:B------:R-:W-:Y:S01]  /*1b1c0*/  LOP3.LUT R164, R13, R164, RZ, 0x3c, !PT ;  /* 0x000000a40da47212 */ /* 0x000fe200078e3cff */
[----:B------:R-:W-:Y:S06]  /*1b1d0*/  @!P0 BRA `(.L_x_1804) ;  /* 0x0000000000048947 */ /* 0x000fec0003800000 */
[----:B------:R-:W-:Y:S01]  /*1b1e0*/  BPT.TRAP 0x1 ;  /* 0x000000040000795c */ /* 0x000fe20000300000 */
.L_x_1804:
        /* <DEDUP_REMOVED lines=8> */
.L_x_1805:
[----:B------:R-:W-:Y:S01]  /*1b270*/  IMAD R94, R23, 0x900, R8 ;  /* 0x00000900175e7824 */ /* 0x000fe200078e0208 */
[----:B------:R-:W-:Y:S03]  /*1b280*/  BSSY B1, `(.L_x_1806) ;  /* 0x0000006000017945 */ /* 0x000fe60003800000 */
[C---:B------:R-:W-:Y:S02]  /*1b290*/  VIADD R90, R94.reuse, 0x2 ;  /* 0x000000025e5a7836 */ /* 0x040fe40000000000 */
[----:B------:R-:W-:Y:S01]  /*1b2a0*/  VIADD R93, R94, 0x4 ;  /* 0x000000045e5d7836 */ /* 0x000fe20000000000 */
[----:B-1----:R-:W-:Y:S06]  /*1b2b0*/  @P1 BRA `(.L_x_1807) ;  /* 0x0000000000081947 */ /* 0x002fec0003800000 */
[----:B------:R-:W1:Y:S02]  /*1b2c0*/  SYNCS.PHASECHK.TRANS64.TRYWAIT P1, [R0+URZ+0x2a830], R3 ;  /* 0x02a83003000075a7 */ /* 0x000e64000802017f */
[----:B-1----:R-:W-:Y:S05]  /*1b2d0*/  @!P1 BRA `(.L_x_1808) ;  /* 0x00000100003c9947 */ /* 0x002fea0003800000 */
.L_x_1807:
[----:B------:R-:W-:Y:S05]  /*1b2e0*/  BSYNC B1 ;  /* 0x0000000000017941 */ /* 0x000fea0003800000 */
.L_x_1806:
[----:B------:R-:W2:Y:S01]  /*1b2f0*/  LDL.64 R96, [R1+0x28] ;  /* 0x0000280001607983 */ /* 0x000ea20000100a00 */
[----:B------:R-:W-:Y:S01]  /*1b300*/  MOV R88, R94 ;  /* 0x0000005e00587202 */ /* 0x000fe20000000f00 */
[----:B------:R-:W-:Y:S01]  /*1b310*/  IMAD.MOV.U32 R89, RZ, RZ, 0x40000040 ;  /* 0x40000040ff597424 */ /* 0x000fe200078e00ff */
        /* <DEDUP_REMOVED lines=123> */
[----:B------:R-:W-:Y:S02]  /*1bad0*/  WARPGROUP.DEPBAR.LE gsb0, 0x0 ;  /* 0x00008000000079c5 */ /* 0x000fe40000010000 */
[----:B------:R-:W-:Y:S01]  /*1bae0*/  WARPGROUP.ARRIVE ;  /* 0x00000000000079c5 */ /* 0x000fe20000000000 */
[----:B--2---:R-:W-:Y:S02]  /*1baf0*/  R2UR UR44, R196 ;  /* 0x00000000c42c72ca */ /* 0x004fe400000e0000 */
[----:B------:R-:W-:-:S02]  /*1bb00*/  R2UR UR45, R197 ;  /* 0x00000000c52d72ca */ /* 0x000fc400000e0000 */
[----:B------:R-:W-:Y:S01]  /*1bb10*/  R2UR UR49, R198 ;  /* 0x00000000c63172ca */ /* 0x000fe200000e0000 */
[----:B------:R-:W2:Y:S10]  /*1bb20*/  LDL.64 R196, [R1] ;  /* 0x0000000001c47983 */ /* 0x000eb40000100a00 */
[----:B------:R-:W-:Y:S01]  /*1bb30*/  HGMMA.64x96x16.F32 R88, gdesc[UR44], R88, gsb0 ;  /* 0x016000002c5879f0 */ /* 0x000fe20008000858 */
[----:B------:R-:W-:-:S02]  /*1bb40*/  R2UR UR45, R194 ;  /* 0x00000000c22d72ca */ /* 0x000fc400000e0000 */
[----:B------:R-:W-:Y:S02]  /*1bb50*/  R2UR UR44, R195 ;  /* 0x00000000c32c72ca */ /* 0x000fe400000e0000 */
[----:B------:R-:W3:Y:S01]  /*1bb60*/  LDL.64 R194, [R1+0x18] ;  /* 0x0000180001c27983 */ /* 0x000ee20000100a00 */
[----:B------:R-:W-:Y:S02]  /*1bb70*/  R2UR UR47, R192 ;  /* 0x00000000c02f72ca */ /* 0x000fe400000e0000 */
[----:B------:R-:W-:Y:S02]  /*1bb80*/  R2UR UR46, R193 ;  /* 0x00000000c12e72ca */ /* 0x000fe400000e0000 */
[----:B------:R-:W4:Y:S01]  /*1bb90*/  LDL.64 R192, [R1+0x10] ;  /* 0x0000100001c07983 */ /* 0x000f220000100a00 */
[----:B------:R-:W-:-:S03]  /*1bba0*/  R2UR UR48, R199 ;  /* 0x00000000c73072ca */ /* 0x000fc600000e0000 */
[----:B------:R-:W5:Y:S01]  /*1bbb0*/  LDL.64 R198, [R1+0x8] ;  /* 0x0000080001c67983 */ /* 0x000f620000100a00 */
[----:B------:R-:W-:Y:S02]  /*1bbc0*/  WARPGROUP.DEPBAR.LE gsb0, 0x0 ;  /* 0x00008000000079c5 */ /* 0x000fe40000010000 */
[----:B------:R-:W-:Y:S01]  /*1bbd0*/  WARPGROUP.ARRIVE ;  /* 0x00000000000079c5 */ /* 0x000fe20000000000 */
[----:B---3--:R-:W-:Y:S02]  /*1bbe0*/  R2UR UR40, R194 ;  /* 0x00000000c22872ca */ /* 0x008fe400000e0000 */
[----:B------:R-:W-:-:S13]  /*1bbf0*/  R2UR UR41, R195 ;  /* 0x00000000c32972ca */ /* 0x000fda00000e0000 */
[----:B------:R-:W-:Y:S01]  /*1bc00*/  HGMMA.64x96x16.F32 R88, gdesc[UR40], R88, gsb0 ;  /* 0x01600000285879f0 */ /* 0x000fe20008000858 */
[----:B----4-:R-:W-:Y:S02]  /*1bc10*/  R2UR UR36, R192 ;  /* 0x00000000c02472ca */ /* 0x010fe400000e0000 */
[----:B------:R-:W-:Y:S02]  /*1bc20*/  R2UR UR37, R193 ;  /* 0x00000000c12572ca */ /* 0x000fe400000e0000 */
[----:B-----5:R-:W-:Y:S02]  /*1bc30*/  R2UR UR32, R198 ;  /* 0x00000000c62072ca */ /* 0x020fe400000e0000 */
[----:B------:R-:W-:Y:S01]  /*1bc40*/  R2UR UR33, R199 ;  /* 0x00000000c72172ca */ /* 0x000fe200000e0000 */
[----:B------:R-:W-:Y:S02]  /*1bc50*/  WARPGROUP.DEPBAR.LE gsb0, 0x0 ;  /* 0x00008000000079c5 */ /* 0x000fe40000010000 */
[----:B------:R-:W-:-:S06]  /*1bc60*/  WARPGROUP.ARRIVE ;  /* 0x00000000000079c5 */ /* 0x000fcc0000000000 */
        /* <DEDUP_REMOVED lines=48> */
[----:B------:R-:W-:-:S12]  /*1bf70*/  @!P0 BRA `(.L_x_1809) ;  /* 0x0000000000048947 */ /* 0x000fd80003800000 */
[----:B------:R-:W-:Y:S01]  /*1bf80*/  BPT.TRAP 0x1 ;  /* 0x000000040000795c */ /* 0x000fe20000300000 */
.L_x_1809:
[----:B------:R-:W-:Y:S02]  /*1bf90*/  SHF.L.U32 R3, R13, 0x1f, RZ ;  /* 0x0000001f0d037819 */ /* 0x000fe400000006ff */
[----:B------:R-:W-:-:S04]  /*1bfa0*/  LEA R15, R14, R2, 0x3 ;  /* 0x000000020e0f7211 */ /* 0x000fc800078e18ff */
[----:B------:R0:W1:Y:S01]  /*1bfb0*/  SYNCS.PHASECHK.TRANS64.TRYWAIT P1, [R15+URZ+0x2a850], R3 ;  /* 0x02a850030f0075a7 */ /* 0x000062000802017f */
[----:B------:R-:W-:Y:S05]  /*1bfc0*/  @!P0 BRA `(.L_x_1810) ;  /* 0x0000000000048947 */ /* 0x000fea0003800000 */
[----:B------:R-:W-:Y:S01]  /*1bfd0*/  BPT.TRAP 0x1 ;  /* 0x000000040000795c */ /* 0x000fe20000300000 */
.L_x_1810:
[----:B------:R-:W-:Y:S04]  /*1bfe0*/  BSSY B1, `(.L_x_1811) ;  /* 0x0000004000017945 */ /* 0x000fe80003800000 */
[----:B-1----:R-:W-:Y:S05]  /*1bff0*/  @P1 BRA `(.L_x_1812) ;  /* 0x0000000000081947 */ /* 0x002fea0003800000 */
[----:B------:R-:W1:Y:S02]  /*1c000*/  SYNCS.PHASECHK.TRANS64.TRYWAIT P1, [R15+URZ+0x2a850], R3 ;  /* 0x02a850030f0075a7 */ /* 0x000e64000802017f */
[----:B-1----:R-:W-:Y:S05]  /*1c010*/  @!P1 BRA `(.L_x_1813) ;  /* 0x000000f400009947 */ /* 0x002fea0003800000 */
.L_x_1812:
[----:B------:R-:W-:Y:S05]  /*1c020*/  BSYNC B1 ;  /* 0x0000000000017941 */ /* 0x000fea0003800000 */
.L_x_1811:
        /* <DEDUP_REMOVED lines=9> */
[----:B------:R-:W-:-:S04]  /*1c0c0*/  IMAD R4, R14, 0x600, R3 ;  /* 0x000006000e047824 */ /* 0x000fc800078e0203 */
        /* <DEDUP_REMOVED lines=38> */
.L_x_1814:
[----:B------:R-:W-:Y:S01]  /*1c330*/  ISETP.NE.AND P1, PT, R227, 0x1, PT ;  /* 0x00000001e300780c */ /* 0x000fe20003f25270 */
[----:B------:R-:W-:Y:S01]  /*1c340*/  IMAD.IADD R3, R203, 0x1, R188 ;  /* 0x00000001cb037824 */ /* 0x000fe200078e02bc */
[----:B------:R-:W-:Y:S01]  /*1c350*/  ULOP3.LUT UR4, URZ, UR42, URZ, 0x33, !UPT ;  /* 0x0000002a3f047292 */ /* 0x000fe2000f8e333f */
[----:B------:R-:W-:-:S05]  /*1c360*/  IMAD R21, R10, -0x60, RZ ;  /* 0xffffffa00a157824 */ /* 0x000fca00078e02ff */
[----:B------:R-:W-:-:S04]  /*1c370*/  IADD3 R14, -R182, 0x1, R21 ;  /* 0x00000001b60e7810 */ /* 0x000fc80007ffe115 */
[----:B------:R-:W-:Y:S01]  /*1c380*/  IADD3 R14, -R165, R14, R166 ;  /* 0x0000000ea50e7210 */ /* 0x000fe20007ffe1a6 */
[----:B------:R-:W0:Y:S04]  /*1c390*/  @P1 LDC R12, c[0x0][0x44c] ;  /* 0x00011300ff0c1b82 */ /* 0x000e280000000800 */
[C---:B------:R-:W-:Y:S02]  /*1c3a0*/  VIADD R20, R14.reuse, UR51 ;  /* 0x000000330e147c36 */ /* 0x040fe40008000000 */
[----:B------:R-:W-:Y:S02]  /*1c3b0*/  VIADD R14, R14, UR4 ;  /* 0x000000040e0e7c36 */ /* 0x000fe40008000000 */
[----:B------:R-:W1:Y:S01]  /*1c3c0*/  @P1 LDC R4, c[0x0][0x450] ;  /* 0x00011400ff041b82 */ /* 0x000e620000000800 */
[----:B0-----:R-:W-:-:S05]  /*1c3d0*/  @P1 IMAD.HI.U32 R5, R3, R12, RZ ;  /* 0x0000000c03051227 */ /* 0x001fca00078e00ff */
[----:B-1----:R-:W-:Y:S02]  /*1c3e0*/  @P1 SHF.R.U32.HI R3, RZ, R4, R5 ;  /* 0x00000004ff031219 */ /* 0x002fe40000011605 */
[----:B------:R-:W-:Y:S02]  /*1c3f0*/  ISETP.GE.AND P1, PT, R225, 0x1, PT ;  /* 0x00000001e100780c */ /* 0x000fe40003f26270 */
[----:B------:R-:W-:Y:S01]  /*1c400*/  IADD3 R5, R0, 0x2a840, RZ ;  /* 0x0002a84000057810 */ /* 0x000fe20007ffe0ff */
[----:B------:R-:W0:Y:S01]  /*1c410*/  SHFL.IDX PT, R136, R3, RZ, 0x1c1f ;  /* 0x001c1fff03887589 */ /* 0x000e2200000e0000 */
[----:B------:R-:W-:Y:S02]  /*1c420*/  IMAD.IADD R0, R21, 0x1, -R182 ;  /* 0x0000000115007824 */ /* 0x000fe400078e0ab6 */
[----:B------:R-:W-:-:S04]  /*1c430*/  PRMT R5, R172, 0x654, R5 ;  /* 0x00000654ac057816 */ /* 0x000fc80000000005 */
[----:B------:R1:W-:Y:S01]  /*1c440*/  SYNCS.ARRIVE.TRANS64.RED.A1T0 RZ, [R5+URZ], RZ ;  /* 0x000000ff05ff79a7 */ /* 0x0003e2000810043f */
[--C-:B0-----:R-:W-:Y:S02]  /*1c450*/  IMAD.IADD R13, R20, 0x1, R136.reuse ;  /* 0x00000001140d7824 */ /* 0x101fe400078e0288 */
[----:B------:R-:W-:Y:S01]  /*1c460*/  IMAD.IADD R12, R14, 0x1, R136 ;  /* 0x000000010e0c7824 */ /* 0x000fe200078e0288 */
[----:B-1----:R-:W-:Y:S06]  /*1c470*/  @!P1 BRA `(.L_x_1815) ;  /* 0x0000000000549947 */ /* 0x002fec0003800000 */
        /* <DEDUP_REMOVED lines=12> */
.L_x_1817:
[----:B------:R-:W-:-:S04]  /*1c540*/  MOV R137, UR38 ;  /* 0x0000002600897c02 */ /* 0x000fc80008000f00 */
[----:B------:R-:W-:-:S13]  /*1c550*/  ISETP.NE.AND P1, PT, R137, 0x1, PT ;  /* 0x000000018900780c */ /* 0x000fda0003f25270 */
[----:B------:R-:W0:Y:S02]  /*1c560*/  @P1 LDC.64 R4, c[0x0][0x9e8] ;  /* 0x00027a00ff041b82 */ /* 0x000e240000000a00 */
[----:B0-----:R-:W-:-:S05]  /*1c570*/  @P1 IMAD.HI.U32 R4, R136, R4, RZ ;  /* 0x0000000488041227 */ /* 0x001fca00078e00ff */
[----:B------:R-:W-:-:S07]  /*1c580*/  @P1 SHF.R.U32.HI R136, RZ, R5, R4 ;  /* 0x00000005ff881219 */ /* 0x000fce0000011604 */
.L_x_1818:
[----:B------:R-:W-:Y:S05]  /*1c590*/  BSYNC B1 ;  /* 0x0000000000017941 */ /* 0x000fea0003800000 */
.L_x_1816:
[----:B------:R-:W-:-:S05]  /*1c5a0*/  IMAD R136, R136, R137, R0 ;  /* 0x0000008988887224 */ /* 0x000fca00078e0200 */
[----:B------:R-:W-:Y:S02]  /*1c5b0*/  VIADDMNMX R13, R136, R137, R13, PT ;  /* 0x00000089880d7246 */ /* 0x000fe4000380010d */
[----:B------:R-:W-:-:S07]  /*1c5c0*/  VIMNMX R12, R12, R136, !PT ;  /* 0x000000880c0c7248 */ /* 0x000fce0007fe0100 */
.L_x_1815:
        /* <DEDUP_REMOVED lines=14> */
[--C-:B0-----:R-:W-:Y:S01]  /*1c6b0*/  IMAD.IADD R20, R20, 0x1, R3.reuse ;  /* 0x0000000114147824 */ /* 0x101fe200078e0203 */
[----:B------:R-:W-:Y:S01]  /*1c6c0*/  ISETP.LT.OR P3, PT, R13, 0xa, P3 ;  /* 0x0000000a0d00780c */ /* 0x000fe20001f61670 */
[----:B------:R-:W-:Y:S01]  /*1c6d0*/  IMAD.IADD R14, R14, 0x1, R3 ;  /* 0x000000010e0e7824 */ /* 0x000fe200078e0203 */
        /* <DEDUP_REMOVED lines=8> */
[----:B------:R-:W-:-:S04]  /*1c760*/  ISETP.GT.AND P3, PT, R12, 0x11, !P4 ;  /* 0x000000110c00780c */ /* 0x000fc80006764270 */
        /* <DEDUP_REMOVED lines=111> */
[----:B------:R-:W-:-:S13]  /*1ce60*/  ISETP.GE.AND P6, PT, R225, 0x1, PT ;  /* 0x00000001e100780c */ /* 0x000fda0003fc6270 */
        /* <DEDUP_REMOVED lines=13> */
.L_x_1821:
[----:B------:R-:W-:-:S05]  /*1cf40*/  IMAD.U32 R12, RZ, RZ, UR38 ;  /* 0x00000026ff0c7e24 */ /* 0x000fca000f8e00ff */
[----:B------:R-:W-:-:S13]  /*1cf50*/  ISETP.NE.AND P6, PT, R12, 0x1, PT ;  /* 0x000000010c00780c */ /* 0x000fda0003fc5270 */
[----:B------:R-:W0:Y:S02]  /*1cf60*/  @P6 LDC.64 R4, c[0x0][0x9e8] ;  /* 0x00027a00ff046b82 */ /* 0x000e240000000a00 */
[----:B0-----:R-:W-:-:S05]  /*1cf70*/  @P6 IMAD.HI.U32 R4, R3, R4, RZ ;  /* 0x0000000403046227 */ /* 0x001fca00078e00ff */
[----:B------:R-:W-:-:S07]  /*1cf80*/  @P6 SHF.R.U32.HI R3, RZ, R5, R4 ;  /* 0x00000005ff036219 */ /* 0x000fce0000011604 */
.L_x_1822:
[----:B------:R-:W-:Y:S05]  /*1cf90*/  BSYNC B1 ;  /* 0x0000000000017941 */ /* 0x000fea0003800000 */
.L_x_1820:
[----:B------:R-:W-:-:S05]  /*1cfa0*/  IMAD R3, R3, R12, R0 ;  /* 0x0000000c03037224 */ /* 0x000fca00078e0200 */
[----:B------:R-:W-:Y:S02]  /*1cfb0*/  VIADDMNMX R20, R3, R12, R20, PT ;  /* 0x0000000c03147246 */ /* 0x000fe40003800114 */
[----:B------:R-:W-:-:S07]  /*1cfc0*/  VIMNMX R14, R14, R3, !PT ;  /* 0x000000030e0e7248 */ /* 0x000fce0007fe0100 */
.L_x_1819:
[C---:B------:R-:W-:Y:S01]  /*1cfd0*/  ISETP.GT.AND P1, PT, R14.reuse, 0x1, !P1 ;  /* 0x000000010e00780c */ /* 0x040fe20004f24270 */
[----:B------:R-:W-:Y:S01]  /*1cfe0*/  IMAD.U32 R4, RZ, RZ, UR43 ;  /* 0x0000002bff047e24 */ /* 0x000fe2000f8e00ff */
        /* <DEDUP_REMOVED lines=63> */
[C---:B------:R-:W-:Y:S02]  /*1d3e0*/  LOP3.LUT P1, RZ, R16.reuse, 0x1000, RZ, 0xc0, !PT ;  /* 0x0000100010ff7812 */ /* 0x040fe4000782c0ff */
[----:B------:R-:W-:-:S02]  /*1d3f0*/  LOP3.LUT P2, RZ, R16, 0x40, RZ, 0xc0, !PT ;  /* 0x0000004010ff7812 */ /* 0x000fc4000784c0ff */
[----:B------:R-:W-:Y:S02]  /*1d400*/  ISETP.GT.AND P1, PT, R14, 0x30, !P1 ;  /* 0x000000300e00780c */ /* 0x000fe40004f24270 */
[----:B------:R-:W-:Y:S02]  /*1d410*/  FMNMX.FTZ R0, R132, R3, !PT ;  /* 0x0000000384007209 */ /* 0x000fe40007810000 */
[----:B------:R-:W-:Y:S02]  /*1d420*/  ISETP.LT.OR P1, PT, R20, 0x31, P1 ;  /* 0x000000311400780c */ /* 0x000fe40000f21670 */
[----:B------:R-:W-:Y:S02]  /*1d430*/  FMNMX.FTZ R0, R133, R0, !PT ;  /* 0x0000000085007209 */ /* 0x000fe40007810000 */
[----:B------:R-:W-:Y:S02]  /*1d440*/  FSEL R114, R114, -INF , !P1 ;  /* 0xff80000072727808 */ /* 0x000fe40004800000 */
[C---:B------:R-:W-:Y:S01]  /*1d450*/  LOP3.LUT P1, RZ, R16.reuse, 0x800, RZ, 0xc0, !PT ;  /* 0x0000080010ff7812 */ /* 0x040fe2000782c0ff */
[----:B------:R-:W0:Y:S01]  /*1d460*/  SHFL.BFLY PT, R3, R0, 0x2, 0x1f ;  /* 0x0c401f0000037f89 */ /* 0x000e2200000e0000 */
[----:B------:R-:W-:-:S02]  /*1d470*/  LOP3.LUT P6, RZ, R16, 0x20, RZ, 0xc0, !PT ;  /* 0x0000002010ff7812 */ /* 0x000fc400078cc0ff */
[C---:B------:R-:W-:Y:S02]  /*1d480*/  ISETP.GT.AND P1, PT, R14.reuse, 0x31, !P1 ;  /* 0x000000310e00780c */ /* 0x040fe40004f24270 */
[----:B------:R-:W-:Y:S02]  /*1d490*/  ISETP.GT.AND P3, PT, R14, 0x50, !P3 ;  /* 0x000000500e00780c */ /* 0x000fe40005f64270 */
[C---:B------:R-:W-:Y:S02]  /*1d4a0*/  ISETP.LT.OR P1, PT, R20.reuse, 0x32, P1 ;  /* 0x000000321400780c */ /* 0x040fe40000f21670 */
[----:B------:R-:W-:Y:S02]  /*1d4b0*/  ISETP.LT.OR P3, PT, R20, 0x51, P3 ;  /* 0x000000511400780c */ /* 0x000fe40001f61670 */
[----:B------:R-:W-:Y:S02]  /*1d4c0*/  FSEL R115, R115, -INF , !P1 ;  /* 0xff80000073737808 */ /* 0x000fe40004800000 */
[----:B------:R-:W-:-:S02]  /*1d4d0*/  LOP3.LUT P1, RZ, R16, 0x400, RZ, 0xc0, !PT ;  /* 0x0000040010ff7812 */ /* 0x000fc4000782c0ff */
[C---:B------:R-:W-:Y:S02]  /*1d4e0*/  ISETP.GT.AND P4, PT, R14.reuse, 0x51, !P4 ;  /* 0x000000510e00780c */ /* 0x040fe40006784270 */
[----:B------:R-:W-:Y:S02]  /*1d4f0*/  ISETP.GT.AND P1, PT, R14, 0x38, !P1 ;  /* 0x000000380e00780c */ /* 0x000fe40004f24270 */
[----:B------:R-:W-:Y:S02]  /*1d500*/  FSEL R130, R130, -INF , !P3 ;  /* 0xff80000082827808 */ /* 0x000fe40005800000 */
[----:B------:R-:W-:Y:S02]  /*1d510*/  ISETP.LT.OR P1, PT, R20, 0x39, P1 ;  /* 0x000000391400780c */ /* 0x000fe40000f21670 */
[----:B------:R-:W-:Y:S02]  /*1d520*/  ISETP.GT.AND P5, PT, R14, 0x58, !P5 ;  /* 0x000000580e00780c */ /* 0x000fe40006fa4270 */
[----:B------:R-:W-:-:S02]  /*1d530*/  FSEL R118, R118, -INF , !P1 ;  /* 0xff80000076767808 */ /* 0x000fc40004800000 */
[----:B------:R-:W-:Y:S02]  /*1d540*/  LOP3.LUT P1, RZ, R16, 0x200, RZ, 0xc0, !PT ;  /* 0x0000020010ff7812 */ /* 0x000fe4000782c0ff */
[----:B0-----:R-:W-:Y:S02]  /*1d550*/  FMNMX.FTZ R12, R0, R3, !PT ;  /* 0x00000003000c7209 */ /* 0x001fe40007810000 */
[----:B------:R-:W-:Y:S02]  /*1d560*/  ISETP.GT.AND P1, PT, R14, 0x39, !P1 ;  /* 0x000000390e00780c */ /* 0x000fe40004f24270 */
[C---:B------:R-:W-:Y:S01]  /*1d570*/  ISETP.LT.OR P4, PT, R20.reuse, 0x52, P4 ;  /* 0x000000521400780c */ /* 0x040fe20002781670 */
[----:B------:R-:W0:Y:S01]  /*1d580*/  SHFL.BFLY PT, R3, R12, 0x1, 0x1f ;  /* 0x0c201f000c037f89 */ /* 0x000e2200000e0000 */
[C---:B------:R-:W-:Y:S02]  /*1d590*/  ISETP.LT.OR P1, PT, R20.reuse, 0x3a, P1 ;  /* 0x0000003a1400780c */ /* 0x040fe40000f21670 */
[----:B------:R-:W-:-:S02]  /*1d5a0*/  ISETP.LT.OR P5, PT, R20, 0x59, P5 ;  /* 0x000000591400780c */ /* 0x000fc40002fa1670 */
[----:B------:R-:W-:Y:S02]  /*1d5b0*/  FSEL R119, R119, -INF , !P1 ;  /* 0xff80000077777808 */ /* 0x000fe40004800000 */
[----:B------:R-:W-:Y:S02]  /*1d5c0*/  LOP3.LUT P1, RZ, R16, 0x100, RZ, 0xc0, !PT ;  /* 0x0000010010ff7812 */ /* 0x000fe4000782c0ff */
[----:B------:R-:W-:Y:S02]  /*1d5d0*/  FSEL R131, R131, -INF , !P4 ;  /* 0xff80000083837808 */ /* 0x000fe40006000000 */
[----:B------:R-:W-:Y:S02]  /*1d5e0*/  ISETP.GT.AND P1, PT, R14, 0x40, !P1 ;  /* 0x000000400e00780c */ /* 0x000fe40004f24270 */
[----:B------:R-:W-:Y:S02]  /*1d5f0*/  FSEL R134, R134, -INF , !P5 ;  /* 0xff80000086867808 */ /* 0x000fe40006800000 */
[----:B------:R-:W-:-:S04]  /*1d600*/  ISETP.LT.OR P1, PT, R20, 0x41, P1 ;  /* 0x000000411400780c */ /* 0x000fc80000f21670 */
[----:B------:R-:W-:Y:S02]  /*1d610*/  FSEL R122, R122, -INF , !P1 ;  /* 0xff8000007a7a7808 */ /* 0x000fe40004800000 */
[----:B------:R-:W-:Y:S02]  /*1d620*/  LOP3.LUT P1, RZ, R16, 0x80, RZ, 0xc0, !PT ;  /* 0x0000008010ff7812 */ /* 0x000fe4000782c0ff */
[----:B0-----:R-:W-:Y:S02]  /*1d630*/  FMNMX.FTZ R3, R12, R3, !PT ;  /* 0x000000030c037209 */ /* 0x001fe40007810000 */
[----:B------:R-:W-:-:S03]  /*1d640*/  ISETP.GT.AND P1, PT, R14, 0x41, !P1 ;  /* 0x000000410e00780c */ /* 0x000fc60004f24270 */
[----:B------:R-:W-:Y:S01]  /*1d650*/  FMUL.FTZ R5, R3, R4 ;  /* 0x0000000403057220 */ /* 0x000fe20000410000 */
[----:B------:R-:W-:-:S04]  /*1d660*/  ISETP.LT.OR P1, PT, R20, 0x42, P1 ;  /* 0x000000421400780c */ /* 0x000fc80000f21670 */
[----:B------:R-:W-:Y:S02]  /*1d670*/  FSEL R123, R123, -INF , !P1 ;  /* 0xff8000007b7b7808 */ /* 0x000fe40004800000 */
[----:B------:R-:W-:-:S04]  /*1d680*/  ISETP.GT.AND P1, PT, R14, 0x48, !P2 ;  /* 0x000000480e00780c */ /* 0x000fc80005724270 */
[----:B------:R-:W-:-:S04]  /*1d690*/  ISETP.LT.OR P1, PT, R20, 0x49, P1 ;  /* 0x000000491400780c */ /* 0x000fc80000f21670 */
[----:B------:R-:W-:Y:S02]  /*1d6a0*/  FSEL R126, R126, -INF , !P1 ;  /* 0xff8000007e7e7808 */ /* 0x000fe40004800000 */
[----:B------:R-:W-:Y:S02]  /*1d6b0*/  ISETP.GT.AND P1, PT, R14, 0x49, !P6 ;  /* 0x000000490e00780c */ /* 0x000fe40007724270 */
[----:B------:R-:W-:Y:S02]  /*1d6c0*/  LOP3.LUT P6, RZ, R16, 0x2, RZ, 0xc0, !PT ;  /* 0x0000000210ff7812 */ /* 0x000fe400078cc0ff */
[----:B------:R-:W-:-:S04]  /*1d6d0*/  ISETP.LT.OR P1, PT, R20, 0x4a, P1 ;  /* 0x0000004a1400780c */ /* 0x000fc80000f21670 */
[----:B------:R-:W-:Y:S02]  /*1d6e0*/  FSEL R127, R127, -INF , !P1 ;  /* 0xff8000007f7f7808 */ /* 0x000fe40004800000 */
[----:B------:R-:W-:Y:S02]  /*1d6f0*/  ISETP.GT.AND P1, PT, R14, RZ, !P6 ;  /* 0x000000ff0e00720c */ /* 0x000fe40007724270 */
[----:B------:R-:W-:Y:S02]  /*1d700*/  LOP3.LUT P6, RZ, R16, 0x1, RZ, 0xc0, !PT ;  /* 0x0000000110ff7812 */ /* 0x000fe400078cc0ff */
[----:B------:R-:W-:Y:S02]  /*1d710*/  ISETP.LT.OR P1, PT, R20, 0x1, P1 ;  /* 0x000000011400780c */ /* 0x000fe40000f21670 */
[----:B------:R-:W-:Y:S02]  /*1d720*/  ISETP.GT.AND P2, PT, R14, 0x59, !P6 ;  /* 0x000000590e00780c */ /* 0x000fe40007744270 */
[----:B------:R-:W-:-:S02]  /*1d730*/  FSEL R90, R90, -INF , !P1 ;  /* 0xff8000005a5a7808 */ /* 0x000fc40004800000 */
[----:B------:R-:W-:Y:S02]  /*1d740*/  ISETP.LT.OR P2, PT, R20, 0x5a, P2 ;  /* 0x0000005a1400780c */ /* 0x000fe40001741670 */
[----:B------:R-:W-:Y:S02]  /*1d750*/  FMNMX.FTZ R0, R90, R9, !PT ;  /* 0x000000095a007209 */ /* 0x000fe40007810000 */
[----:B------:R-:W-:Y:S02]  /*1d760*/  FSEL R135, R135, -INF , !P2 ;  /* 0xff80000087877808 */ /* 0x000fe40005000000 */
[----:B------:R-:W-:Y:S02]  /*1d770*/  FMNMX.FTZ R0, R91, R0, !PT ;  /* 0x000000005b007209 */ /* 0x000fe40007810000 */
[----:B------:R-:W-:Y:S02]  /*1d780*/  FSETP.NEU.FTZ.AND P1, PT, R3, -INF , PT ;  /* 0xff8000000300780b */ /* 0x000fe40003f3d000 */
[----:B------:R-:W-:-:S02]  /*1d790*/  FMNMX.FTZ R0, R94, R0, !PT ;  /* 0x000000005e007209 */ /* 0x000fc40007810000 */
        /* <DEDUP_REMOVED lines=13> */
[----:B------:R-:W-:Y:S01]  /*1d870*/  FSEL R101, R3, RZ, P1 ;  /* 0x000000ff03657208 */ /* 0x000fe20000800000 */
        /* <DEDUP_REMOVED lines=22> */
[----:B------:R-:W-:Y:S01]  /*1d9e0*/  FADD.FTZ R101, -R101, R11 ;  /* 0x0000000b65657221 */ /* 0x000fe20000010100 */
[----:B------:R-:W-:Y:S02]  /*1d9f0*/  MUFU.EX2 R156, R156 ;  /* 0x0000009c009c7308 */ /* 0x000fe40000000800 */
[----:B------:R-:W-:-:S04]  /*1da00*/  FMNMX.FTZ R0, R115, R0, !PT ;  /* 0x0000000073007209 */ /* 0x000fc80007810000 */
[----:B------:R-:W-:Y:S02]  /*1da10*/  FMNMX.FTZ R0, R118, R0, !PT ;  /* 0x0000000076007209 */ /* 0x000fe40007810000 */
[----:B------:R0:W-:Y:S02]  /*1da20*/  MUFU.EX2 R11, R5 ;  /* 0x00000005000b7308 */ /* 0x0001e40000000800 */
[----:B------:R-:W-:-:S04]  /*1da30*/  FMNMX.FTZ R0, R119, R0, !PT ;  /* 0x0000000077007209 */ /* 0x000fc80007810000 */
[----:B------:R-:W-:Y:S02]  /*1da40*/  FMNMX.FTZ R0, R122, R0, !PT ;  /* 0x000000007a007209 */ /* 0x000fe40007810000 */
[----:B------:R-:W-:Y:S02]  /*1da50*/  MUFU.EX2 R89, R89 ;  /* 0x0000005900597308 */ /* 0x000fe40000000800 */
        /* <DEDUP_REMOVED lines=17> */
[----:B------:R2:W-:Y:S08]  /*1db70*/  MUFU.EX2 R14, R105 ;  /* 0x00000069000e7308 */ /* 0x0005f00000000800 */
        /* <DEDUP_REMOVED lines=11> */
[-C--:B------:R-:W-:Y:S01]  /*1dc30*/  FFMA.FTZ R104, R91, R4.reuse, -R101 ;  /* 0x000000045b687223 */ /* 0x080fe20000010865 */
        /* <DEDUP_REMOVED lines=12> */
[-CC-:B--2---:R-:W-:Y:S01]  /*1dd00*/  FFMA.FTZ R105, R111, R4.reuse, -R101.reuse ;  /* 0x000000046f697223 */ /* 0x184fe20000010865 */
[----:B------:R-:W1:Y:S01]  /*1dd10*/  MUFU.EX2 R5, R5 ;  /* 0x0000000500057308 */ /* 0x000e620000000800 */
[----:B0-----:R-:W-:Y:S01]  /*1dd20*/  FFMA.FTZ R7, R12, R7, R156 ;  /* 0x000000070c077223 */ /* 0x001fe2000001009c */
[-CC-:B------:R-:W-:Y:S01]  /*1dd30*/  FFMA.FTZ R145, R114, R4.reuse, -R101.reuse ;  /* 0x0000000472917223 */ /* 0x180fe20000010865 */
[-CC-:B------:R-:W-:Y:S01]  /*1dd40*/  FFMA.FTZ R103, R115, R4.reuse, -R101.reuse ;  /* 0x0000000473677223 */ /* 0x180fe20000010865 */
[-C--:B------:R-:W-:Y:S01]  /*1dd50*/  FFMA.FTZ R147, R118, R4.reuse, -R101 ;  /* 0x0000000476937223 */ /* 0x080fe20000010865 */
[----:B------:R-:W-:Y:S01]  /*1dd60*/  FADD.FTZ R7, R89, R7 ;  /* 0x0000000759077221 */ /* 0x000fe20000010000 */
[-CC-:B------:R-:W-:Y:S01]  /*1dd70*/  FFMA.FTZ R102, R119, R4.reuse, -R101.reuse ;  /* 0x0000000477667223 */ /* 0x180fe20000010865 */
[-C--:B------:R-:W-:Y:S01]  /*1dd80*/  FFMA.FTZ R141, R122, R4.reuse, -R101 ;  /* 0x000000047a8d7223 */ /* 0x080fe20000010865 */
[----:B------:R-:W0:Y:S01]  /*1dd90*/  MUFU.EX2 R104, R104 ;  /* 0x0000006800687308 */ /* 0x000e220000000800 */
[----:B------:R-:W-:Y:S01]  /*1dda0*/  FADD.FTZ R7, R158, R7 ;  /* 0x000000079e077221 */ /* 0x000fe20000010000 */
[-CC-:B------:R-:W-:Y:S01]  /*1ddb0*/  FFMA.FTZ R99, R123, R4.reuse, -R101.reuse ;  /* 0x000000047b637223 */ /* 0x180fe20000010865 */
[-CC-:B------:R-:W-:Y:S01]  /*1ddc0*/  FFMA.FTZ R143, R126, R4.reuse, -R101.reuse ;  /* 0x000000047e8f7223 */ /* 0x180fe20000010865 */
[-C--:B------:R-:W-:Y:S01]  /*1ddd0*/  FFMA.FTZ R98, R127, R4.reuse, -R101 ;  /* 0x000000047f627223 */ /* 0x080fe20000010865 */
[----:B------:R-:W-:Y:S01]  /*1dde0*/  FADD.FTZ R7, R88, R7 ;  /* 0x0000000758077221 */ /* 0x000fe20000010000 */
[-CC-:B------:R-:W-:Y:S01]  /*1ddf0*/  FFMA.FTZ R137, R130, R4.reuse, -R101.reuse ;  /* 0x0000000482897223 */ /* 0x180fe20000010865 */
[----:B------:R-:W-:Y:S01]  /*1de00*/  FFMA.FTZ R9, R131, R4, -R101 ;  /* 0x0000000483097223 */ /* 0x000fe20000010865 */
[----:B------:R-:W2:Y:S01]  /*1de10*/  MUFU.EX2 R159, R159 ;  /* 0x0000009f009f7308 */ /* 0x000ea20000000800 */
[----:B-1----:R-:W-:Y:S01]  /*1de20*/  FFMA.FTZ R6, R5, R6, R157 ;  /* 0x0000000605067223 */ /* 0x002fe2000001009d */
[----:B------:R-:W-:Y:S01]  /*1de30*/  FADD.FTZ R7, R152, R7 ;  /* 0x0000000798077221 */ /* 0x000fe20000010000 */
[-CC-:B------:R-:W-:Y:S01]  /*1de40*/  FFMA.FTZ R139, R134, R4.reuse, -R101.reuse ;  /* 0x00000004868b7223 */ /* 0x180fe20000010865 */
[----:B------:R-:W-:-:S02]  /*1de50*/  FFMA.FTZ R101, R135, R4, -R101 ;  /* 0x0000000487657223 */ /* 0x000fc40000010865 */
        /* <DEDUP_REMOVED lines=15> */
[----:B------:R-:W-:-:S06]  /*1df50*/  FADD.FTZ R7, R144, R7 ;  /* 0x0000000790077221 */ /* 0x000fcc0000010000 */
        /* <DEDUP_REMOVED lines=53> */
[----:B0-----:R-:W-:-:S04]  /*1e2b0*/  FADD.FTZ R106, R138, R7 ;  /* 0x000000078a6a7221 */ /* 0x001fc80000010000 */
[----:B------:R-:W-:Y:S01]  /*1e2c0*/  FADD.FTZ R7, R11, R106 ;  /* 0x0000006a0b077221 */ /* 0x000fe20000010000 */
[----:B--2---:R-:W-:-:S04]  /*1e2d0*/  FADD.FTZ R6, R139, R6 ;  /* 0x000000068b067221 */ /* 0x004fc80000010000 */
[----:B-1----:R-:W-:Y:S01]  /*1e2e0*/  FADD.FTZ R6, R101, R6 ;  /* 0x0000000665067221 */ /* 0x002fe20000010000 */
[----:B------:R-:W-:Y:S06]  /*1e2f0*/  @!P0 BRA `(.L_x_1823) ;  /* 0x0000000000048947 */ /* 0x000fec0003800000 */
[----:B------:R-:W-:Y:S01]  /*1e300*/  BPT.TRAP 0x1 ;  /* 0x000000040000795c */ /* 0x000fe20000300000 */
.L_x_1823:
[----:B------:R-:W-:Y:S01]  /*1e310*/  ISETP.GT.AND P1, PT, R10, R202, PT ;  /* 0x000000ca0a00720c */ /* 0x000fe20003f24270 */
[----:B------:R-:W-:Y:S01]  /*1e320*/  VIADD R15, R15, 0x2a860 ;  /* 0x0002a8600f0f7836 */ /* 0x000fe20000000000 */
[----:B------:R-:W-:Y:S01]  /*1e330*/  F2FP.F16.F32.PACK_AB R154, R13, R154 ;  /* 0x0000009a0d9a723e */ /* 0x000fe200000000ff */
[----:B------:R-:W-:Y:S01]  /*1e340*/  IMAD.MOV.U32 R13, RZ, RZ, R164 ;  /* 0x000000ffff0d7224 */ /* 0x000fe200078e00a4 */
[----:B------:R-:W-:Y:S01]  /*1e350*/  F2FP.F16.F32.PACK_AB R148, R14, R148 ;  /* 0x000000940e94723e */ /* 0x000fe200000000ff */
[----:B------:R-:W-:Y:S01]  /*1e360*/  IMAD.MOV.U32 R14, RZ, RZ, R23 ;  /* 0x000000ffff0e7224 */ /* 0x000fe200078e0017 */
[----:B------:R-:W-:Y:S02]  /*1e370*/  PRMT R15, R172, 0x654, R15 ;  /* 0x00000654ac0f7816 */ /* 0x000fe4000000000f */
[----:B------:R-:W-:Y:S01]  /*1e380*/  F2FP.F16.F32.PACK_AB R137, R9, R137 ;  /* 0x000000890989723e */ /* 0x000fe200000000ff */
[----:B------:R-:W-:Y:S01]  /*1e390*/  IMAD.MOV.U32 R9, RZ, RZ, R0 ;  /* 0x000000ffff097224 */ /* 0x000fe200078e0000 */
[----:B------:R0:W-:Y:S01]  /*1e3a0*/  SYNCS.ARRIVE.TRANS64.RED.A1T0 RZ, [R15+URZ], RZ ;  /* 0x000000ff0fff79a7 */ /* 0x0001e2000810043f */
        /* <DEDUP_REMOVED lines=22> */
[----:B------:R-:W-:Y:S01]  /*1e510*/  IADD3 R10, R10, -0x1, RZ ;  /* 0xffffffff0a0a7810 */ /* 0x000fe20007ffe0ff */
[----:B0-----:R-:W-:Y:S06]  /*1e520*/  @P1 BRA `(.L_x_1824) ;  /* 0xffffffcc001c1947 */ /* 0x001fec000383ffff */
.L_x_1803:
[----:B------:R-:W-:Y:S05]  /*1e530*/  BSYNC B0 ;  /* 0x0000000000007941 */ /* 0x000fea0003800000 */
.L_x_1802:
        /* <DEDUP_REMOVED lines=67> */
.L_x_1825:
[----:B------:R-:W-:Y:S01]  /*1e970*/  IMAD R5, R23, 0x8, R2 ;  /* 0x0000000817057824 */ /* 0x000fe200078e0202 */
[----:B------:R-:W-:-:S04]  /*1e980*/  SHF.L.U32 R8, R164, 0x1f, RZ ;  /* 0x0000001fa4087819 */ /* 0x000fc800000006ff */
[----:B------:R0:W1:Y:S01]  /*1e990*/  SYNCS.PHASECHK.TRANS64.TRYWAIT P1, [R5+URZ+0x2a850], R8 ;  /* 0x02a85008050075a7 */ /* 0x000062000802017f */
[----:B------:R-:W-:Y:S05]  /*1e9a0*/  @!P0 BRA `(.L_x_1826) ;  /* 0x0000000000048947 */ /* 0x000fea0003800000 */
[----:B------:R-:W-:Y:S01]  /*1e9b0*/  BPT.TRAP 0x1 ;  /* 0x000000040000795c */ /* 0x000fe20000300000 */
.L_x_1826:
        /* <DEDUP_REMOVED lines=9> */
.L_x_1828:
[----:B------:R-:W-:Y:S05]  /*1ea50*/  BSYNC B0 ;  /* 0x0000000000007941 */ /* 0x000fea0003800000 */
.L_x_1827:
[----:B------:R-:W-:Y:S01]  /*1ea60*/  IMAD.MOV.U32 R9, RZ, RZ, 0x40000040 ;  /* 0x40000040ff097424 */ /* 0x000fe200078e00ff */
[----:B01----:R-:W-:Y:S01]  /*1ea70*/  MOV R8, R2 ;  /* 0x0000000200087202 */ /* 0x003fe20000000f00 */
[----:B------:R-:W-:Y:S01]  /*1ea80*/  WARPGROUP.ARRIVE ;  /* 0x00000000000079c5 */ /* 0x000fe20000000000 */
[----:B------:R-:W-:Y:S01]  /*1ea90*/  MOV R20, 0xff800000 ;  /* 0xff80000000147802 */ /* 0x000fe20000000f00 */
[----:B------:R-:W-:Y:S01]  /*1eaa0*/  IMAD.MOV.U32 R21, RZ, RZ, -0x800000 ;  /* 0xff800000ff157424 */ /* 0x000fe200078e00ff */
[----:B------:R-:W-:Y:S01]  /*1eab0*/  R2UR UR6, R8 ;  /* 0x00000000080672ca */ /* 0x000fe200000e0000 */
[----:B------:R-:W-:Y:S01]  /*1eac0*/  VIADD R8, R2, 0x80 ;  /* 0x0000008002087836 */ /* 0x000fe20000000000 */
[----:B------:R-:W-:Y:S01]  /*1ead0*/  R2UR UR7, R9 ;  /* 0x00000000090772ca */ /* 0x000fe200000e0000 */
[----:B------:R-:W-:-:S12]  /*1eae0*/  IMAD.MOV.U32 R9, RZ, RZ, 0x40000040 ;  /* 0x40000040ff097424 */ /* 0x000fd800078e00ff */
        /* <DEDUP_REMOVED lines=36> */
[----:B------:R-:W-:Y:S01]  /*1ed30*/  IMAD.MOV.U32 R6, RZ, RZ, RZ ;  /* 0x000000ffff067224 */ /* 0x000fe200078e00ff */
        /* <DEDUP_REMOVED lines=22> */
.L_x_1830:
        /* <DEDUP_REMOVED lines=71> */
[----:B------:R-:W-:Y:S01]  /*1f310*/  LOP3.LUT R164, R164, R3, RZ, 0x3c, !PT ;  /* 0x00000003a4a47212 */ /* 0x000fe200078e3cff */
[----:B------:R-:W-:Y:S01]  /*1f320*/  VIADD R209, R209, 0x1 ;  /* 0x00000001d1d17836 */ /* 0x000fe20000000000 */
[----:B--2---:R-:W-:-:S07]  /*1f330*/  SEL R23, R23, RZ, P1 ;  /* 0x000000ff17177207 */ /* 0x004fce0000800000 */
.L_x_1683:
[----:B------:R-:W2:Y:S08]  /*1f340*/  S2UR UR4, SR_CgaCtaId ;  /* 0x00000000000479c3 */ /* 0x000eb00000008800 */
[----:B------:R-:W-:Y:S01]  /*1f350*/  BAR.SYNC.DEFER_BLOCKING 0x5, 0x180 ;  /* 0x0146000000007b1d */ /* 0x000fe20000010000 */
[----:B------:R-:W-:-:S05]  /*1f360*/  MOV R3, 0x400 ;  /* 0x0000040000037802 */ /* 0x000fca0000000f00 */
[----:B------:R-:W-:Y:S01]  /*1f370*/  BSSY B0, `(.L_x_1831) ;  /* 0x00002db000007945 */ /* 0x000fe20003800000 */
[----:B--2---:R-:W-:-:S05]  /*1f380*/  IMAD.U32 R172, RZ, RZ, UR4 ;  /* 0x00000004ffac7e24 */ /* 0x004fca000f8e00ff */
[----:B------:R-:W-:-:S05]  /*1f390*/  LEA R2, R172, R3, 0x18 ;  /* 0x00000003ac027211 */ /* 0x000fca00078ec0ff */
[----:B-1--4-:R1:W2:Y:S01]  /*1f3a0*/  LDS.128 R28, [R2+0x2a8d0] ;  /* 0x02a8d000021c7984 */ /* 0x0122a20000000c00 */
[----:B------:R-:W-:Y:S06]  /*1f3b0*/  BAR.ARV 0x4, 0x180 ;  /* 0x0106000000007b1d */ /* 0x000fec0000002000 */
[----:B------:R-:W-:Y:S05]  /*1f3c0*/  @P0 BRA `(.L_x_1832) ;  /* 0x00000020006c0947 */ /* 0x000fea0003800000 */
[----:B------:R-:W3:Y:S01]  /*1f3d0*/  LDL R0, [R1+0x54] ;  /* 0x0000540001007983 */ /* 0x000ee20000100800 */
[----:B------:R-:W-:Y:S01]  /*1f3e0*/  F2FP.F16.F32.PACK_AB R34, R69, R68 ;  /* 0x000000444522723e */ /* 0x000fe200000000ff */
[----:B------:R-:W-:Y:S01]  /*1f3f0*/  ULDC.64 UR6, c[0x0][0xc00] ;  /* 0x0003000000067ab9 */ /* 0x000fe20000000a00 */
[----:B------:R-:W-:Y:S01]  /*1f400*/  ULDC.64 UR4, c[0x0][0xc08] ;  /* 0x0003020000047ab9 */ /* 0x000fe20000000a00 */
[----:B------:R-:W4:Y:S01]  /*1f410*/  S2R R3, SR_SWINHI ;  /* 0x0000000000037919 */ /* 0x000f220000002f00 */
[----:B------:R-:W-:Y:S02]  /*1f420*/  MOV R72, R2 ;  /* 0x0000000200487202 */ /* 0x000fe40000000f00 */
[----:B----4-:R-:W-:Y:S01]  /*1f430*/  MOV R73, R3 ;  /* 0x0000000300497202 */ /* 0x010fe20000000f00 */
[----:B------:R-:W-:Y:S02]  /*1f440*/  BAR.SYNC.DEFER_BLOCKING 0x1, 0x100 ;  /* 0x0044000000007b1d */ /* 0x000fe40000010000 */
[----:B---3--:R-:W-:-:S03]  /*1f450*/  IMAD.WIDE R4, R0, 0x2, R72 ;  /* 0x0000000200047825 */ /* 0x008fc600078e0248 */
[C---:B------:R-:W-:Y:S02]  /*1f460*/  LOP3.LUT R3, R4.reuse, 0x380, RZ, 0xc0, !PT ;  /* 0x0000038004037812 */ /* 0x040fe400078ec0ff */
[C---:B------:R-:W-:Y:S02]  /*1f470*/  IADD3 R7, P6, R4.reuse, 0x20, RZ ;  /* 0x0000002004077810 */ /* 0x040fe40007fde0ff */
[----:B------:R-:W-:Y:S02]  /*1f480*/  SHF.R.U64 R3, R3, 0x3, RZ ;  /* 0x0000000303037819 */ /* 0x000fe400000012ff */
[C---:B------:R-:W-:Y:S01]  /*1f490*/  IADD3 R6, P5, R4.reuse, 0x40, RZ ;  /* 0x0000004004067810 */ /* 0x040fe20007fbe0ff */
[----:B------:R-:W-:Y:S01]  /*1f4a0*/  IMAD.X R9, RZ, RZ, R5, P6 ;  /* 0x000000ffff097224 */ /* 0x000fe200030e0605 */
[C---:B------:R-:W-:Y:S02]  /*1f4b0*/  IADD3 R35, P4, R4.reuse, 0x60, RZ ;  /* 0x0000006004237810 */ /* 0x040fe40007f9e0ff */
[----:B------:R-:W-:-:S02]  /*1f4c0*/  IADD3 R103, P3, R4, 0x4000, RZ ;  /* 0x0000400004677810 */ /* 0x000fc40007f7e0ff */
[C---:B------:R-:W-:Y:S01]  /*1f4d0*/  IADD3 R105, P2, R4.reuse, 0x4020, RZ ;  /* 0x0000402004697810 */ /* 0x040fe20007f5e0ff */
[--C-:B------:R-:W-:Y:S01]  /*1f4e0*/  IMAD.X R13, RZ, RZ, R5.reuse, P4 ;  /* 0x000000ffff0d7224 */ /* 0x100fe200020e0605 */
[C---:B------:R-:W-:Y:S01]  /*1f4f0*/  IADD3 R107, P1, R4.reuse, 0x4040, RZ ;  /* 0x00004040046b7810 */ /* 0x040fe20007f3e0ff */
[--C-:B------:R-:W-:Y:S01]  /*1f500*/  IMAD.X R15, RZ, RZ, R5.reuse, P3 ;  /* 0x000000ffff0f7224 */ /* 0x100fe200018e0605 */
[----:B------:R-:W-:Y:S01]  /*1f510*/  IADD3 R109, P0, R4, 0x4060, RZ ;  /* 0x00004060046d7810 */ /* 0x000fe20007f1e0ff */
[--C-:B------:R-:W-:Y:S01]  /*1f520*/  IMAD.X R25, RZ, RZ, R5.reuse, P2 ;  /* 0x000000ffff197224 */ /* 0x100fe200010e0605 */
[----:B------:R-:W-:Y:S01]  /*1f530*/  LOP3.LUT R0, R7, 0x380, RZ, 0xc0, !PT ;  /* 0x0000038007007812 */ /* 0x000fe200078ec0ff */
[--C-:B------:R-:W-:Y:S01]  /*1f540*/  IMAD.X R27, RZ, RZ, R5.reuse, P1 ;  /* 0x000000ffff1b7224 */ /* 0x100fe200008e0605 */
[----:B------:R-:W-:Y:S01]  /*1f550*/  LOP3.LUT R4, R3, R4, RZ, 0x3c, !PT ;  /* 0x0000000403047212 */ /* 0x000fe200078e3cff */
[----:B0-----:R-:W-:Y:S01]  /*1f560*/  IMAD.X R33, RZ, RZ, R5, P0 ;  /* 0x000000ffff217224 */ /* 0x001fe200000e0605 */
[----:B------:R-:W-:-:S02]  /*1f570*/  LOP3.LUT R3, R6, 0x380, RZ, 0xc0, !PT ;  /* 0x0000038006037812 */ /* 0x000fc400078ec0ff */
[----:B------:R-:W-:Y:S02]  /*1f580*/  SHF.R.U64 R0, R0, 0x3, RZ ;  /* 0x0000000300007819 */ /* 0x000fe400000012ff */
[----:B------:R-:W-:Y:S02]  /*1f590*/  SHF.R.U64 R3, R3, 0x3, RZ ;  /* 0x0000000303037819 */ /* 0x000fe400000012ff */
[----:B------:R-:W-:Y:S02]  /*1f5a0*/  LOP3.LUT R12, R35, 0x380, RZ, 0xc0, !PT ;  /* 0x00000380230c7812 */ /* 0x000fe400078ec0ff */
[----:B------:R-:W-:Y:S02]  /*1f5b0*/  LOP3.LUT R14, R103, 0x380, RZ, 0xc0, !PT ;  /* 0x00000380670e7812 */ /* 0x000fe400078ec0ff */
[----:B------:R-:W-:Y:S02]  /*1f5c0*/  LOP3.LUT R8, R0, R7, RZ, 0x3c, !PT ;  /* 0x0000000700087212 */ /* 0x000fe400078e3cff */
[----:B------:R-:W-:-:S02]  /*1f5d0*/  LOP3.LUT R0, R105, 0x380, RZ, 0xc0, !PT ;  /* 0x0000038069007812 */ /* 0x000fc400078ec0ff */
[----:B------:R-:W-:Y:S02]  /*1f5e0*/  LOP3.LUT R26, R107, 0x380, RZ, 0xc0, !PT ;  /* 0x000003806b1a7812 */ /* 0x000fe400078ec0ff */
[----:B------:R-:W-:Y:S02]  /*1f5f0*/  LOP3.LUT R10, R3, R6, RZ, 0x3c, !PT ;  /* 0x00000006030a7212 */ /* 0x000fe400078e3cff */
[----:B--2---:R-:W-:Y:S02]  /*1f600*/  LOP3.LUT R28, R109, 0x380, RZ, 0xc0, !PT ;  /* 0x000003806d1c7812 */ /* 0x004fe400078ec0ff */
[-C--:B------:R-:W-:Y:S02]  /*1f610*/  IADD3.X R11, RZ, R5.reuse, RZ, P5, !PT ;  /* 0x00000005ff0b7210 */ /* 0x080fe40002ffe4ff */
[----:B------:R-:W-:Y:S02]  /*1f620*/  MOV R3, R4 ;  /* 0x0000000400037202 */ /* 0x000fe40000000f00 */
[----:B------:R-:W-:-:S02]  /*1f630*/  SHF.R.U64 R12, R12, 0x3, RZ ;  /* 0x000000030c0c7819 */ /* 0x000fc400000012ff */
[----:B------:R-:W-:Y:S02]  /*1f640*/  SHF.R.U64 R14, R14, 0x3, RZ ;  /* 0x000000030e0e7819 */ /* 0x000fe400000012ff */
[----:B------:R-:W-:Y:S02]  /*1f650*/  F2FP.F16.F32.PACK_AB R4, R89, R88 ;  /* 0x000000585904723e */ /* 0x000fe400000000ff */
[----:B------:R-:W-:Y:S02]  /*1f660*/  F2FP.F16.F32.PACK_AB R5, R97, R96 ;  /* 0x000000606105723e */ /* 0x000fe400000000ff */
[----:B------:R-:W-:Y:S02]  /*1f670*/  F2FP.F16.F32.PACK_AB R6, R91, R90 ;  /* 0x0000005a5b06723e */ /* 0x000fe400000000ff */
[----:B------:R-:W-:Y:S02]  /*1f680*/  F2FP.F16.F32.PACK_AB R7, R99, R98 ;  /* 0x000000626307723e */ /* 0x000fe400000000ff */
[----:B------:R-:W-:-:S02]  /*1f690*/  SHF.R.U64 R0, R0, 0x3, RZ ;  /* 0x0000000300007819 */ /* 0x000fc400000012ff */
[----:B------:R-:W-:Y:S01]  /*1f6a0*/  SHF.R.U64 R26, R26, 0x3, RZ ;  /* 0x000000031a1a7819 */ /* 0x000fe200000012ff */
[----:B------:R0:W-:Y:S01]  /*1f6b0*/  STSM.16.M88.4 [R3], R4 ;  /* 0x0000000403007844 */ /* 0x0001e20000000200 */
[----:B------:R-:W-:Y:S02]  /*1f6c0*/  SHF.R.U64 R28, R28, 0x3, RZ ;  /* 0x000000031c1c7819 */ /* 0x000fe400000012ff */
[----:B------:R-:W-:Y:S02]  /*1f6d0*/  LOP3.LUT R12, R12, R35, RZ, 0x3c, !PT ;  /* 0x000000230c0c7212 */ /* 0x000fe400078e3cff */
[----:B------:R-:W-:Y:S02]  /*1f6e0*/  LOP3.LUT R14, R14, R103, RZ, 0x3c, !PT ;  /* 0x000000670e0e7212 */ /* 0x000fe400078e3cff */
[----:B------:R-:W-:Y:S01]  /*1f6f0*/  LOP3.LUT R24, R0, R105, RZ, 0x3c, !PT ;  /* 0x0000006900187212 */ /* 0x000fe200078e3cff */
[----:B------:R-:W2:Y:S01]  /*1f700*/  LDC.64 R102, c[0x0][0xc00] ;  /* 0x00030000ff667b82 */ /* 0x000ea20000000a00 */
[----:B------:R-:W-:-:S02]  /*1f710*/  LOP3.LUT R26, R26, R107, RZ, 0x3c, !PT ;  /* 0x0000006b1a1a7212 */ /* 0x000fc400078e3cff */
[----:B------:R-:W-:Y:S02]  /*1f720*/  LOP3.LUT R32, R28, R109, RZ, 0x3c, !PT ;  /* 0x0000006d1c207212 */ /* 0x000fe400078e3cff */
[----:B------:R-:W-:Y:S02]  /*1f730*/  MOV R107, R8 ;  /* 0x00000008006b7202 */ /* 0x000fe40000000f00 */
[----:B------:R-:W-:Y:S02]  /*1f740*/  MOV R106, R10 ;  /* 0x0000000a006a7202 */ /* 0x000fe40000000f00 */
[----:B0-----:R-:W-:Y:S02]  /*1f750*/  F2FP.F16.F32.PACK_AB R4, R93, R92 ;  /* 0x0000005c5d04723e */ /* 0x001fe400000000ff */
[----:B------:R-:W-:Y:S02]  /*1f760*/  F2FP.F16.F32.PACK_AB R5, R101, R100 ;  /* 0x000000646505723e */ /* 0x000fe400000000ff */
[----:B------:R-:W-:-:S02]  /*1f770*/  F2FP.F16.F32.PACK_AB R6, R37, R36 ;  /* 0x000000242506723e */ /* 0x000fc400000000ff */
[----:B------:R-:W-:Y:S02]  /*1f780*/  F2FP.F16.F32.PACK_AB R7, R39, R38 ;  /* 0x000000262707723e */ /* 0x000fe400000000ff */
[----:B------:R-:W-:Y:S02]  /*1f790*/  F2FP.F16.F32.PACK_AB R8, R41, R40 ;  /* 0x000000282908723e */ /* 0x000fe400000000ff */
[----:B------:R-:W-:Y:S01]  /*1f7a0*/  F2FP.F16.F32.PACK_AB R9, R43, R42 ;  /* 0x0000002a2b09723e */ /* 0x000fe200000000ff */
[----:B------:R0:W-:Y:S01]  /*1f7b0*/  STSM.16.M88.4 [R107], R4 ;  /* 0x000000046b007844 */ /* 0x0001e20000000200 */
[----:B------:R-:W-:Y:S02]  /*1f7c0*/  F2FP.F16.F32.PACK_AB R10, R45, R44 ;  /* 0x0000002c2d0a723e */ /* 0x000fe400000000ff */
[----:B------:R-:W-:Y:S02]  /*1f7d0*/  F2FP.F16.F32.PACK_AB R11, R47, R46 ;  /* 0x0000002e2f0b723e */ /* 0x000fe400000000ff */
[----:B------:R-:W-:-:S02]  /*1f7e0*/  MOV R105, R12 ;  /* 0x0000000c00697202 */ /* 0x000fc40000000f00 */
[----:B------:R-:W-:Y:S01]  /*1f7f0*/  MOV R0, R14 ;  /* 0x0000000e00007202 */ /* 0x000fe20000000f00 */
[----:B------:R-:W-:Y:S01]  /*1f800*/  STSM.16.M88.4 [R106], R8 ;  /* 0x000000086a007844 */ /* 0x000fe20000000200 */
[----:B------:R-:W-:Y:S02]  /*1f810*/  MOV R104, R24 ;  /* 0x0000001800687202 */ /* 0x000fe40000000f00 */
[----:B------:R-:W-:Y:S02]  /*1f820*/  MOV R28, R26 ;  /* 0x0000001a001c7202 */ /* 0x000fe40000000f00 */
[----:B------:R-:W-:Y:S02]  /*1f830*/  F2FP.F16.F32.PACK_AB R12, R49, R48 ;  /* 0x00000030310c723e */ /* 0x000fe400000000ff */
        /* <DEDUP_REMOVED lines=9> */
[----:B------:R-:W-:Y:S01]  /*1f8d0*/  F2FP.F16.F32.PACK_AB R32, R65, R64 ;  /* 0x000000404120723e */ /* 0x000fe200000000ff */
[----:B------:R3:W-:Y:S01]  /*1f8e0*/  STSM.16.M88.4 [R0], R24 ;  /* 0x0000001800007844 */ /* 0x0007e20000000200 */
[----:B------:R-:W-:Y:S02]  /*1f8f0*/  F2FP.F16.F32.PACK_AB R33, R67, R66 ;  /* 0x000000424321723e */ /* 0x000fe400000000ff */
[----:B------:R-:W-:Y:S02]  /*1f900*/  F2FP.F16.F32.PACK_AB R35, R71, R70 ;  /* 0x000000464723723e */ /* 0x000fe400000000ff */
[----:B0-----:R-:W-:Y:S02]  /*1f910*/  F2FP.F16.F32.PACK_AB R4, R95, R94 ;  /* 0x0000005e5f04723e */ /* 0x001fe400000000ff */
[----:B------:R-:W-:Y:S01]  /*1f920*/  F2FP.F16.F32.PACK_AB R5, R75, R74 ;  /* 0x0000004a4b05723e */ /* 0x000fe200000000ff */
[----:B------:R-:W-:Y:S01]  /*1f930*/  STSM.16.M88.4 [R104], R32 ;  /* 0x0000002068007844 */ /* 0x000fe20000000200 */
[----:B------:R-:W-:Y:S01]  /*1f940*/  F2FP.F16.F32.PACK_AB R6, R77, R76 ;  /* 0x0000004c4d06723e */ /* 0x000fe200000000ff */
[----:B--2---:R-:W-:Y:S01]  /*1f950*/  IMAD.WIDE R12, R208, 0x4, R102 ;  /* 0x00000004d00c7825 */ /* 0x004fe200078e0266 */
[----:B------:R-:W-:Y:S01]  /*1f960*/  F2FP.F16.F32.PACK_AB R7, R79, R78 ;  /* 0x0000004e4f07723e */ /* 0x000fe200000000ff */
[----:B------:R-:W0:Y:S01]  /*1f970*/  LDC R102, c[0x0][0xbe8] ;  /* 0x0002fa00ff667b82 */ /* 0x000e220000000800 */
[----:B------:R-:W-:-:S02]  /*1f980*/  F2FP.F16.F32.PACK_AB R8, R81, R80 ;  /* 0x000000505108723e */ /* 0x000fc400000000ff */
[----:B------:R-:W-:Y:S01]  /*1f990*/  F2FP.F16.F32.PACK_AB R9, R83, R82 ;  /* 0x000000525309723e */ /* 0x000fe200000000ff */
[----:B------:R2:W-:Y:S01]  /*1f9a0*/  STSM.16.M88.4 [R28], R4 ;  /* 0x000000041c007844 */ /* 0x0005e20000000200 */
[----:B------:R-:W-:Y:S01]  /*1f9b0*/  F2FP.F16.F32.PACK_AB R10, R85, R84 ;  /* 0x00000054550a723e */ /* 0x000fe200000000ff */
[----:B---3--:R-:W-:Y:S01]  /*1f9c0*/  IMAD.MOV.U32 R0, RZ, RZ, RZ ;  /* 0x000000ffff007224 */ /* 0x008fe200078e00ff */
[----:B------:R-:W-:Y:S01]  /*1f9d0*/  F2FP.F16.F32.PACK_AB R11, R87, R86 ;  /* 0x00000056570b723e */ /* 0x000fe200000000ff */
[----:B------:R-:W3:Y:S01]  /*1f9e0*/  LDC.64 R14, c[0x0][0xba8] ;  /* 0x0002ea00ff0e7b82 */ /* 0x000ee20000000a00 */
[----:B------:R-:W-:-:S03]  /*1f9f0*/  ISETP.NE.U32.AND P0, PT, RZ, UR6, PT ;  /* 0x00000006ff007c0c */ /* 0x000fc6000bf05070 */
[----:B------:R4:W-:Y:S04]  /*1fa00*/  STSM.16.M88.4 [R3], R8 ;  /* 0x0000000803007844 */ /* 0x0009e80000000200 */
[----:B------:R-:W-:Y:S01]  /*1fa10*/  BAR.SYNC.DEFER_BLOCKING 0x1, 0x100 ;  /* 0x0044000000007b1d */ /* 0x000fe20000010000 */
[----:B------:R-:W-:-:S13]  /*1fa20*/  ISETP.NE.AND.EX P0, PT, RZ, UR7, PT, P0 ;  /* 0x00000007ff007c0c */ /* 0x000fda000bf05300 */
[----:B------:R-:W3:Y:S01]  /*1fa30*/  @P0 LDG.E R0, desc[UR60][R12.64] ;  /* 0x0000003c0c000981 */ /* 0x000ee2000c1e1900 */
[----:B------:R-:W-:Y:S01]  /*1fa40*/  ISETP.NE.U32.AND P1, PT, RZ, UR4, PT ;  /* 0x00000004ff007c0c */ /* 0x000fe2000bf25070 */
[----:B------:R-:W-:Y:S01]  /*1fa50*/  ULDC UR4, c[0x0][0xa88] ;  /* 0x0002a20000047ab9 */ /* 0x000fe20000000800 */
[C---:B------:R-:W-:Y:S02]  /*1fa60*/  ISETP.NE.AND P2, PT, R207.reuse, RZ, PT ;  /* 0x000000ffcf00720c */ /* 0x040fe40003f45270 */
[----:B------:R-:W-:Y:S01]  /*1fa70*/  MOV R27, UR4 ;  /* 0x00000004001b7c02 */ /* 0x000fe20008000f00 */
[----:B------:R-:W-:Y:S01]  /*1fa80*/  ULDC UR4, c[0x0][0xad4] ;  /* 0x0002b50000047ab9 */ /* 0x000fe20000000800 */
[----:B------:R-:W-:Y:S02]  /*1fa90*/  ISETP.NE.AND.EX P1, PT, RZ, UR5, PT, P1 ;  /* 0x00000005ff007c0c */ /* 0x000fe4000bf25310 */
[----:B------:R-:W-:Y:S01]  /*1faa0*/  SEL R207, R207, UR4, P2 ;  /* 0x00000004cfcf7c07 */ /* 0x000fe20009000000 */
[----:B------:R-:W-:-:S03]  /*1fab0*/  IMAD.MOV.U32 R26, RZ, RZ, 0x9b8 ;  /* 0x000009b8ff1a7424 */ /* 0x000fc600078e00ff */
[----:B------:R-:W-:-:S04]  /*1fac0*/  ISETP.GT.AND P3, PT, R207, 0x1, PT ;  /* 0x00000001cf00780c */ /* 0x000fc80003f64270 */
[----:B------:R-:W-:-:S03]  /*1fad0*/  SEL R26, R26, 0x978, P3 ;  /* 0x000009781a1a7807 */ /* 0x000fc60001800000 */
[----:B--2---:R-:W2:Y:S08]  /*1fae0*/  @P1 LDC.64 R4, c[0x0][0xc08] ;  /* 0x00030200ff041b82 */ /* 0x004eb00000000a00 */
[----:B------:R-:W1:Y:S08]  /*1faf0*/  LDC.64 R6, c[0x0][R26+0x220] ;  /* 0x000088001a067b82 */ /* 0x000e700000000a00 */
[----:B----4-:R-:W4:Y:S01]  /*1fb00*/  LDC.64 R8, c[0x0][R26+0x218] ;  /* 0x000086001a087b82 */ /* 0x010f220000000a00 */
[----:B0-----:R-:W-:-:S07]  /*1fb10*/  ISETP.NE.AND P4, PT, R102, 0x1, PT ;  /* 0x000000016600780c */ /* 0x001fce0003f85270 */
[----:B------:R-:W0:Y:S01]  /*1fb20*/  LDC.64 R10, c[0x0][R26+0x228] ;  /* 0x00008a001a0a7b82 */ /* 0x000e220000000a00 */
[----:B--2---:R-:W-:-:S05]  /*1fb30*/  @P1 IMAD.WIDE R4, R208, 0x4, R4 ;  /* 0x00000004d0041825 */ /* 0x004fca00078e0204 */
[----:B------:R2:W5:Y:S01]  /*1fb40*/  @P1 LDG.E R27, desc[UR60][R4.64] ;  /* 0x0000003c041b1981 */ /* 0x000562000c1e1900 */
[----:B------:R-:W-:Y:S01]  /*1fb50*/  ISETP.NE.U32.AND P2, PT, RZ, UR6, PT ;  /* 0x00000006ff007c0c */ /* 0x000fe2000bf45070 */
[----:B------:R-:W0:Y:S01]  /*1fb60*/  @P4 LDC R28, c[0x0][0xbec] ;  /* 0x0002fb00ff1c4b82 */ /* 0x000e220000000800 */
[----:B------:R-:W-:Y:S02]  /*1fb70*/  SHF.R.S32.HI R24, RZ, 0x1f, R208 ;  /* 0x0000001fff187819 */ /* 0x000fe400000114d0 */
[----:B------:R-:W-:Y:S02]  /*1fb80*/  ISETP.NE.AND.EX P2, PT, RZ, UR7, PT, P2 ;  /* 0x00000007ff007c0c */ /* 0x000fe4000bf45320 */
[----:B------:R-:W-:Y:S02]  /*1fb90*/  SEL R33, R211, RZ, P3 ;  /* 0x000000ffd3217207 */ /* 0x000fe40001800000 */
[----:B------:R-:W-:Y:S01]  /*1fba0*/  SEL R3, R208, RZ, !P2 ;  /* 0x000000ffd0037207 */ /* 0x000fe20005000000 */
[----:B--2---:R-:W2:Y:S01]  /*1fbb0*/  LDC.64 R4, c[0x0][R26+0x210] ;  /* 0x000084001a047b82 */ /* 0x004ea20000000a00 */
[----:B------:R-:W-:-:S07]  /*1fbc0*/  SEL R25, R24, RZ, !P2 ;  /* 0x000000ff18197207 */ /* 0x000fce0005000000 */
[----:B------:R-:W2:Y:S01]  /*1fbd0*/  @P4 LDC R105, c[0x0][0xbf0] ;  /* 0x0002fc00ff694b82 */ /* 0x000ea20000000800 */
[----:B-1----:R-:W-:-:S07]  /*1fbe0*/  IMAD R7, R7, R3, RZ ;  /* 0x0000000307077224 */ /* 0x002fce00078e02ff */
[----:B---3--:R-:W1:Y:S01]  /*1fbf0*/  @!P3 LDC R14, c[0x0][0xb50] ;  /* 0x0002d400ff0ebb82 */ /* 0x008e620000000800 */
[C---:B------:R-:W-:Y:S02]  /*1fc00*/  IMAD R103, R6.reuse, R25, R7 ;  /* 0x0000001906677224 */ /* 0x040fe400078e0207 */
[----:B------:R-:W-:-:S05]  /*1fc10*/  IMAD.WIDE.U32 R6, R6, R3, RZ ;  /* 0x0000000306067225 */ /* 0x000fca00078e00ff */
[----:B------:R-:W3:Y:S01]  /*1fc20*/  @!P3 LDC R15, c[0x0][0xb54] ;  /* 0x0002d500ff0fbb82 */ /* 0x000ee20000000800 */
[-C--:B----4-:R-:W-:Y:S02]  /*1fc30*/  IMAD R35, R9, R169.reuse, RZ ;  /* 0x000000a909237224 */ /* 0x090fe400078e02ff */
[----:B------:R-:W-:-:S04]  /*1fc40*/  IMAD.WIDE.U32 R8, R8, R169, RZ ;  /* 0x000000a908087225 */ /* 0x000fc800078e00ff */
[----:B------:R-:W-:Y:S02]  /*1fc50*/  IMAD.IADD R25, R203, 0x1, R188 ;  /* 0x00000001cb197824 */ /* 0x000fe400078e02bc */
[----:B------:R-:W-:Y:S02]  /*1fc60*/  IMAD.IADD R24, R9, 0x1, R35 ;  /* 0x0000000109187824 */ /* 0x000fe400078e0223 */
[----:B------:R-:W-:Y:S02]  /*1fc70*/  IMAD.IADD R9, R7, 0x1, R103 ;  /* 0x0000000107097824 */ /* 0x000fe400078e0267 */
[----:B------:R-:W-:Y:S02]  /*1fc80*/  IMAD.MOV.U32 R7, RZ, RZ, R25 ;  /* 0x000000ffff077224 */ /* 0x000fe400078e0019 */
[-C--:B0-----:R-:W-:Y:S02]  /*1fc90*/  IMAD R35, R11, R33.reuse, RZ ;  /* 0x000000210b237224 */ /* 0x081fe400078e02ff */
[----:B------:R-:W-:-:S05]  /*1fca0*/  IMAD.WIDE.U32 R10, R10, R33, RZ ;  /* 0x000000210a0a7225 */ /* 0x000fca00078e00ff */
[----:B------:R-:W-:Y:S02]  /*1fcb0*/  IADD3 R35, R11, R35, RZ ;  /* 0x000000230b237210 */ /* 0x000fe40007ffe0ff */
[--C-:B------:R-:W-:Y:S01]  /*1fcc0*/  IADD3 R8, P2, P5, R6, R8, R0.reuse ;  /* 0x0000000806087210 */ /* 0x100fe20007d5e000 */
[----:B------:R-:W-:Y:S01]  /*1fcd0*/  @P4 IMAD.HI.U32 R6, R25, R28, RZ ;  /* 0x0000001c19064227 */ /* 0x000fe200078e00ff */
[----:B------:R-:W-:-:S04]  /*1fce0*/  SHF.R.S32.HI R103, RZ, 0x1f, R0 ;  /* 0x0000001fff677819 */ /* 0x000fc80000011400 */
[----:B--2---:R-:W-:Y:S02]  /*1fcf0*/  @P4 SHF.R.U32.HI R7, RZ, R105, R6 ;  /* 0x00000069ff074219 */ /* 0x004fe40000011606 */
[----:B------:R-:W-:Y:S02]  /*1fd00*/  IADD3.X R9, R9, R24, R103, P2, P5 ;  /* 0x0000001809097210 */ /* 0x000fe400017ea467 */
[----:B------:R-:W-:Y:S01]  /*1fd10*/  IADD3 R10, P2, P5, R7, R8, R10 ;  /* 0x00000008070a7210 */ /* 0x000fe20007d5e00a */
[--C-:B------:R-:W-:Y:S01]  /*1fd20*/  IMAD.MOV R24, RZ, RZ, -R7.reuse ;  /* 0x000000ffff187224 */ /* 0x100fe200078e0a07 */
[----:B------:R-:W-:-:S03]  /*1fd30*/  SHF.R.S32.HI R6, RZ, 0x1f, R7 ;  /* 0x0000001fff067819 */ /* 0x000fc60000011407 */
[----:B------:R-:W-:Y:S01]  /*1fd40*/  IMAD R7, R102, R24, R25 ;  /* 0x0000001866077224 */ /* 0x000fe200078e0219 */
[----:B------:R-:W-:-:S03]  /*1fd50*/  IADD3.X R11, R6, R9, R35, P2, P5 ;  /* 0x00000009060b7210 */ /* 0x000fc600017ea423 */
[-C--:B------:R-:W-:Y:S01]  /*1fd60*/  IMAD R5, R5, R7.reuse, RZ ;  /* 0x0000000705057224 */ /* 0x080fe200078e02ff */
[----:B------:R-:W-:Y:S01]  /*1fd70*/  SHF.R.S32.HI R9, RZ, 0x1f, R7 ;  /* 0x0000001fff097819 */ /* 0x000fe20000011407 */
[----:B------:R-:W-:-:S04]  /*1fd80*/  IMAD.WIDE.U32 R10, R4, R7, R10 ;  /* 0x00000007040a7225 */ /* 0x000fc800078e000a */
[----:B------:R-:W-:Y:S01]  /*1fd90*/  IMAD R5, R4, R9, R5 ;  /* 0x0000000904057224 */ /* 0x000fe200078e0205 */
[----:B-1----:R-:W-:-:S03]  /*1fda0*/  LEA R14, P2, R10, R14, 0x2 ;  /* 0x0000000e0a0e7211 */ /* 0x002fc600078410ff */
[----:B------:R-:W-:-:S05]  /*1fdb0*/  IMAD.IADD R4, R11, 0x1, R5 ;  /* 0x000000010b047824 */ /* 0x000fca00078e0205 */
[----:B---3--:R-:W-:Y:S01]  /*1fdc0*/  LEA.HI.X R15, R10, R15, R4, 0x2, P2 ;  /* 0x0000000f0a0f7211 */ /* 0x008fe200010f1404 */
[----:B------:R-:W-:Y:S06]  /*1fdd0*/  @P1 BRA `(.L_x_1833) ;  /* 0x0000000000101947 */ /* 0x000fec0003800000 */
[----:B------:R-:W-:Y:S05]  /*1fde0*/  @!P0 BRA `(.L_x_1833) ;  /* 0x00000000000c8947 */ /* 0x000fea0003800000 */
[----:B------:R-:W2:Y:S04]  /*1fdf0*/  LDG.E R4, desc[UR60][R12.64] ;  /* 0x0000003c0c047981 */ /* 0x000ea8000c1e1900 */
[----:B-----5:R-:W2:Y:S02]  /*1fe00*/  LDG.E R27, desc[UR60][R12.64+0x4] ;  /* 0x0000043c0c1b7981 */ /* 0x020ea4000c1e1900 */
[----:B--2---:R-:W-:-:S07]  /*1fe10*/  IMAD.IADD R27, R27, 0x1, -R4 ;  /* 0x000000011b1b7824 */ /* 0x004fce00078e0a04 */
.L_x_1833:
[----:B------:R-:W2:Y:S01]  /*1fe20*/  LDL R8, [R1+0x50] ;  /* 0x0000500001087983 */ /* 0x000ea20000100800 */
[----:B-----5:R-:W-:Y:S01]  /*1fe30*/  IMAD R28, R27, R102, RZ ;  /* 0x000000661b1c7224 */ /* 0x020fe200078e02ff */
[----:B------:R-:W-:Y:S02]  /*1fe40*/  LOP3.LUT P0, RZ, R229, 0x3, RZ, 0xc0, !PT ;  /* 0x00000003e5ff7812 */ /* 0x000fe4000780c0ff */
[----:B------:R-:W-:Y:S04]  /*1fe50*/  SHFL.IDX PT, R4, R14, RZ, 0x1c1f ;  /* 0x001c1fff0e047589 */ /* 0x000fe800000e0000 */
[----:B------:R-:W0:Y:S04]  /*1fe60*/  SHFL.IDX PT, R5, R15, RZ, 0x1c1f ;  /* 0x001c1fff0f057589 */ /* 0x000e2800000e0000 */
[----:B------:R-:W-:Y:S04]  /*1fe70*/  SHFL.IDX PT, R6, R14, 0x1, 0x1c1f ;  /* 0x003c1f000e067f89 */ /* 0x000fe800000e0000 */
[----:B------:R-:W1:Y:S01]  /*1fe80*/  SHFL.IDX PT, R7, R15, 0x1, 0x1c1f ;  /* 0x003c1f000f077f89 */ /* 0x000e6200000e0000 */
[----:B--2---:R-:W-:-:S04]  /*1fe90*/  IMAD.IADD R11, R8, 0x1, R188 ;  /* 0x00000001080b7824 */ /* 0x004fc800078e02bc */
[C---:B------:R-:W-:Y:S01]  /*1fea0*/  VIADD R12, R11.reuse, 0x8 ;  /* 0x000000080b0c7836 */ /* 0x040fe20000000000 */
[----:B------:R-:W-:-:S04]  /*1feb0*/  ISETP.GE.OR P1, PT, R11, R28, P0 ;  /* 0x0000001c0b00720c */ /* 0x000fc80000726670 */
[----:B------:R-:W-:-:S09]  /*1fec0*/  ISETP.GE.OR P0, PT, R12, R28, P0 ;  /* 0x0000001c0c00720c */ /* 0x000fd20000706670 */
        /* <DEDUP_REMOVED lines=8> */
[----:B------:R-:W-:Y:S01]  /*1ff50*/  IADD3 R9, P6, R72, 0x1000, RZ ;  /* 0x0000100048097810 */ /* 0x000fe20007fde0ff */
[----:B------:R-:W-:Y:S01]  /*1ff60*/  IMAD R103, R103, UR4, RZ ;  /* 0x0000000467677c24 */ /* 0x000fe2000f8e02ff */
[----:B------:R-:W-:Y:S02]  /*1ff70*/  LEA R49, R206, R226, 0x5 ;  /* 0x000000e2ce317211 */ /* 0x000fe400078e28ff */
[----:B------:R-:W-:Y:S01]  /*1ff80*/  LOP3.LUT R8, R9, 0x380, RZ, 0xc0, !PT ;  /* 0x0000038009087812 */ /* 0x000fe200078ec0ff */
[----:B------:R-:W-:Y:S01]  /*1ff90*/  IMAD R103, R0, UR5, R103 ;  /* 0x0000000500677c24 */ /* 0x000fe2000f8e0267 */
[----:B------:R-:W-:Y:S01]  /*1ffa0*/  IADD3 R13, P5, R72, 0x2000, RZ ;  /* 0x00002000480d7810 */ /* 0x000fe20007fbe0ff */
[----:B------:R-:W-:Y:S01]  /*1ffb0*/  IMAD.WIDE.U32 R20, R0, UR4, RZ ;  /* 0x0000000400147c25 */ /* 0x000fe2000f8e00ff */
[----:B------:R-:W-:Y:S01]  /*1ffc0*/  SHF.R.U64 R8, R8, 0x3, RZ ;  /* 0x0000000308087819 */ /* 0x000fe200000012ff */
[----:B------:R-:W-:Y:S01]  /*1ffd0*/  ULDC.64 UR4, c[0x0][0xae8] ;  /* 0x0002ba0000047ab9 */ /* 0x000fe20000000a00 */
[----:B------:R-:W-:Y:S01]  /*1ffe0*/  IADD3 R25, P3, R72, 0x3000, RZ ;  /* 0x0000300048197810 */ /* 0x000fe20007f7e0ff */
[----:B------:R-:W-:Y:S01]  /*1fff0*/  IMAD.IADD R21, R21, 0x1, R103 ;  /* 0x0000000115157824 */ /* 0x000fe200078e0267 */
[----:B------:R-:W-:Y:S01]  /*20000*/  LOP3.LUT R8, R8, R9, RZ, 0x3c, !PT ;  /* 0x0000000908087212 */ /* 0x000fe200078e3cff */
[----:B------:R-:W-:Y:S01]  /*20010*/  IMAD.IADD R50, R188, 0x1, R49 ;  /* 0x00000001bc327824 */ /* 0x000fe200078e0231 */
[C---:B------:R-:W-:Y:S01]  /*20020*/  IADD3 R33, P2, R72.reuse, 0x4000, RZ ;  /* 0x0000400048217810 */ /* 0x040fe20007f5e0ff */
[----:B------:R-:W-:Y:S01]  /*20030*/  IMAD.X R9, RZ, RZ, R73, P6 ;  /* 0x000000ffff097224 */ /* 0x000fe200030e0649 */
[C---:B------:R-:W-:Y:S01]  /*20040*/  IADD3 R37, P1, R72.reuse, 0x5000, RZ ;  /* 0x0000500048257810 */ /* 0x040fe20007f3e0ff */
[----:B------:R-:W-:Y:S01]  /*20050*/  IMAD.WIDE.U32 R20, R169, UR4, R20 ;  /* 0x00000004a9147c25 */ /* 0x000fe2000f8e0014 */
[----:B------:R-:W-:-:S02]  /*20060*/  IADD3 R41, P0, R72, 0x6000, RZ ;  /* 0x0000600048297810 */ /* 0x000fc40007f1e0ff */
        /* <DEDUP_REMOVED lines=9> */
[----:B------:R-:W-:Y:S01]  /*20100*/  IMAD.MOV.U32 R49, RZ, RZ, R50 ;  /* 0x000000ffff317224 */ /* 0x000fe200078e0032 */
[----:B------:R-:W-:Y:S01]  /*20110*/  LOP3.LUT R36, R37, 0x380, RZ, 0xc0, !PT ;  /* 0x0000038025247812 */ /* 0x000fe200078ec0ff */
[----:B------:R-:W-:Y:S01]  /*20120*/  IMAD.X R45, RZ, RZ, R73, P6 ;  /* 0x000000ffff2d7224 */ /* 0x000fe200030e0649 */
[----:B------:R-:W-:-:S02]  /*20130*/  LOP3.LUT R40, R41, 0x380, RZ, 0xc0, !PT ;  /* 0x0000038029287812 */ /* 0x000fc400078ec0ff */
[----:B------:R-:W-:Y:S02]  /*20140*/  LOP3.LUT R4, R5, 0x380, RZ, 0xc0, !PT ;  /* 0x0000038005047812 */ /* 0x000fe400078ec0ff */
[----:B------:R-:W-:Y:S01]  /*20150*/  LOP3.LUT R7, R72, 0x380, RZ, 0xc0, !PT ;  /* 0x0000038048077812 */ /* 0x000fe200078ec0ff */
[----:B------:R-:W-:Y:S01]  /*20160*/  IMAD R48, R48, UR4, RZ ;  /* 0x0000000430307c24 */ /* 0x000fe2000f8e02ff */
[----:B------:R-:W-:Y:S02]  /*20170*/  SHF.R.U64 R12, R12, 0x3, RZ ;  /* 0x000000030c0c7819 */ /* 0x000fe400000012ff */
[----:B------:R-:W-:Y:S02]  /*20180*/  SHF.R.U64 R24, R24, 0x3, RZ ;  /* 0x0000000318187819 */ /* 0x000fe400000012ff */
[----:B------:R-:W-:Y:S02]  /*20190*/  SHF.R.U64 R32, R32, 0x3, RZ ;  /* 0x0000000320207819 */ /* 0x000fe400000012ff */
[----:B------:R-:W-:-:S02]  /*201a0*/  SHF.R.U64 R36, R36, 0x3, RZ ;  /* 0x0000000324247819 */ /* 0x000fc400000012ff */
[----:B------:R-:W-:Y:S02]  /*201b0*/  SHF.R.U64 R40, R40, 0x3, RZ ;  /* 0x0000000328287819 */ /* 0x000fe400000012ff */
[----:B-1----:R-:W-:Y:S02]  /*201c0*/  @P4 SHF.R.U32.HI R49, RZ, R53, R0 ;  /* 0x00000035ff314219 */ /* 0x002fe40000011600 */
[----:B------:R-:W-:Y:S02]  /*201d0*/  SHF.R.U64 R4, R4, 0x3, RZ ;  /* 0x0000000304047819 */ /* 0x000fe400000012ff */
[----:B------:R-:W-:Y:S01]  /*201e0*/  SHF.R.U64 R7, R7, 0x3, RZ ;  /* 0x0000000307077819 */ /* 0x000fe200000012ff */
[C---:B------:R-:W-:Y:S01]  /*201f0*/  IMAD R51, R3.reuse, UR5, R48 ;  /* 0x0000000503337c24 */ /* 0x040fe2000f8e0230 */
        /* <DEDUP_REMOVED lines=10> */
[----:B------:R-:W-:Y:S01]  /*202a0*/  SHF.R.S32.HI R0, RZ, 0x1f, R49 ;  /* 0x0000001fff007819 */ /* 0x000fe20000011431 */
[----:B------:R-:W-:Y:S01]  /*202b0*/  IMAD.X R41, RZ, RZ, R73, P0 ;  /* 0x000000ffff297224 */ /* 0x000fe200000e0649 */
[----:B------:R-:W-:Y:S01]  /*202c0*/  IADD3.X R13, RZ, R73, RZ, P5, !PT ;  /* 0x00000049ff0d7210 */ /* 0x000fe20002ffe4ff */
[----:B------:R-:W-:Y:S01]  /*202d0*/  IMAD.MOV R3, RZ, RZ, -R49 ;  /* 0x000000ffff037224 */ /* 0x000fe200078e0a31 */
[----:B------:R-:W-:-:S02]  /*202e0*/  LOP3.LUT R44, R4, R5, RZ, 0x3c, !PT ;  /* 0x00000005042c7212 */ /* 0x000fc400078e3cff */
[----:B------:R-:W-:Y:S01]  /*202f0*/  LOP3.LUT R72, R7, R72, RZ, 0x3c, !PT ;  /* 0x0000004807487212 */ /* 0x000fe200078e3cff */
[----:B------:R-:W-:Y:S01]  /*20300*/  IMAD R0, R0, UR4, RZ ;  /* 0x0000000400007c24 */ /* 0x000fe2000f8e02ff */
[----:B------:R-:W5:Y:S01]  /*20310*/  LD.E.128 R12, desc[UR60][R12.64] ;  /* 0x0000003c0c0c7980 */ /* 0x000f62000c101d00 */
[----:B------:R-:W-:Y:S02]  /*20320*/  IMAD R3, R102, R3, R50 ;  /* 0x0000000366037224 */ /* 0x000fe400078e0232 */
[----:B------:R-:W-:Y:S01]  /*20330*/  IMAD.IADD R21, R21, 0x1, R51 ;  /* 0x0000000115157824 */ /* 0x000fe200078e0233 */
        /* <DEDUP_REMOVED lines=18> */
[----:B------:R-:W-:Y:S02]  /*20460*/  IMAD.IADD R53, R226, 0x1, R188 ;  /* 0x00000001e2357824 */ /* 0x000fe400078e02bc */
[C---:B------:R-:W-:Y:S02]  /*20470*/  IMAD R51, R3.reuse, UR5, R0 ;  /* 0x0000000503337c24 */ /* 0x040fe4000f8e0200 */
[----:B------:R-:W-:Y:S01]  /*20480*/  IMAD.WIDE.U32 R20, R3, UR4, R20 ;  /* 0x0000000403147c25 */ /* 0x000fe2000f8e0014 */
[----:B------:R-:W-:Y:S01]  /*20490*/  ISETP.GE.AND P2, PT, R53, R28, PT ;  /* 0x0000001c3500720c */ /* 0x000fe20003f46270 */
[----:B------:R-:W-:Y:S02]  /*204a0*/  ULDC.64 UR4, c[0x0][0xa80] ;  /* 0x0002a00000047ab9 */ /* 0x000fe40000000a00 */
[----:B------:R-:W-:Y:S01]  /*204b0*/  VIADD R0, R2, 0x2a820 ;  /* 0x0002a82002007836 */ /* 0x000fe20000000000 */
[----:B------:R-:W-:Y:S01]  /*204c0*/  LEA R50, P3, R20, UR4, 0x1 ;  /* 0x0000000414327c11 */ /* 0x000fe2000f8608ff */
[----:B------:R-:W-:-:S03]  /*204d0*/  IMAD.IADD R21, R21, 0x1, R51 ;  /* 0x0000000115157824 */ /* 0x000fc600078e0233 */
[----:B------:R-:W-:Y:S02]  /*204e0*/  PRMT R0, RZ, 0x654, R0 ;  /* 0x00000654ff007816 */ /* 0x000fe40000000000 */
[----:B------:R-:W-:Y:S01]  /*204f0*/  LEA.HI.X R51, R20, UR5, R21, 0x1, P3 ;  /* 0x0000000514337c11 */ /* 0x000fe200098f0c15 */
[C---:B------:R-:W-:Y:S01]  /*20500*/  VIADD R3, R53.reuse, 0x40 ;  /* 0x0000004035037836 */ /* 0x040fe20000000000 */
[----:B------:R-:W-:Y:S01]  /*20510*/  IADD3 R49, R53, 0x20, RZ ;  /* 0x0000002035317810 */ /* 0x000fe20007ffe0ff */
[----:B-1----:R0:W1:Y:S01]  /*20520*/  SHFL.IDX PT, R48, R50, RZ, 0x181f ;  /* 0x00181fff32307589 */ /* 0x00206200000e0000 */
[----:B------:R2:W-:Y:S01]  /*20530*/  SYNCS.ARRIVE.TRANS64.RED.A1T0 RZ, [R0+URZ], RZ ;  /* 0x000000ff00ff79a7 */ /* 0x0005e2000810043f */
[----:B------:R-:W-:Y:S01]  /*20540*/  BSSY B1, `(.L_x_1835) ;  /* 0x0000010000017945 */ /* 0x000fe20003800000 */
[-C--:B------:R-:W-:Y:S02]  /*20550*/  ISETP.GE.AND P0, PT, R49, R28.reuse, PT ;  /* 0x0000001c3100720c */ /* 0x080fe40003f06270 */
[----:B------:R-:W-:Y:S01]  /*20560*/  ISETP.GE.AND P1, PT, R3, R28, PT ;  /* 0x0000001c0300720c */ /* 0x000fe20003f26270 */
[----:B--2---:R0:W2:Y:S01]  /*20570*/  SHFL.IDX PT, R0, R51, RZ, 0x181f ;  /* 0x00181fff33007589 */ /* 0x0040a200000e0000 */
[----:B------:R-:W-:-:S02]  /*20580*/  SHF.R.S32.HI R104, RZ, 0x1f, R205 ;  /* 0x0000001fff687819 */ /* 0x000fc400000114cd */
[----:B------:R-:W-:Y:S01]  /*20590*/  SHF.R.S32.HI R105, RZ, 0x1f, R204 ;  /* 0x0000001fff697819 */ /* 0x000fe200000114cc */
[----:B------:R-:W-:Y:S08]  /*205a0*/  @P2 BRA `(.L_x_1836) ;  /* 0x0000000000242947 */ /* 0x000ff00003800000 */
[----:B------:R-:W-:Y:S02]  /*205b0*/  ULDC UR4, c[0x0][0xac8] ;  /* 0x0002b20000047ab9 */ /* 0x000fe40000000800 */
[----:B------:R-:W-:Y:S02]  /*205c0*/  ISETP.GE.AND P2, PT, R204, UR4, PT ;  /* 0x00000004cc007c0c */ /* 0x000fe4000bf46270 */
[----:B------:R-:W-:-:S11]  /*205d0*/  ISETP.GE.AND P3, PT, R205, UR4, PT ;  /* 0x00000004cd007c0c */ /* 0x000fd6000bf66270 */
[CC--:B-1----:R-:W-:Y:S02]  /*205e0*/  @!P2 LEA R20, P4, R204.reuse, R48.reuse, 0x1 ;  /* 0x00000030cc14a211 */ /* 0x0c2fe400078808ff */
[C---:B------:R-:W-:Y:S02]  /*205f0*/  @!P3 LEA R48, P5, R205.reuse, R48, 0x1 ;  /* 0x00000030cd30b211 */ /* 0x040fe400078a08ff */
[-C--:B--2---:R-:W-:Y:S02]  /*20600*/  @!P2 LEA.HI.X R21, R204, R0.reuse, R105, 0x1, P4 ;  /* 0x00000000cc15a211 */ /* 0x084fe400020f0c69 */
[----:B------:R-:W-:-:S03]  /*20610*/  @!P3 LEA.HI.X R49, R205, R0, R104, 0x1, P5 ;  /* 0x00000000cd31b211 */ /* 0x000fc600028f0c68 */
[----:B-----5:R3:W-:Y:S04]  /*20620*/  @!P2 ST.E.128 desc[UR60][R20.64], R4 ;  /* 0x000000041400a985 */ /* 0x0207e8000c101d3c */
[----:B------:R3:W-:Y:S02]  /*20630*/  @!P3 ST.E.128 desc[UR60][R48.64], R32 ;  /* 0x000000203000b985 */ /* 0x0007e4000c101d3c */
.L_x_1836:
[----:B------:R-:W-:Y:S05]  /*20640*/  BSYNC B1 ;  /* 0x0000000000017941 */ /* 0x000fea0003800000 */
.L_x_1835:
[----:B--2---:R2:W4:Y:S01]  /*20650*/  SHFL.IDX PT, R0, R51, 0x1, 0x181f ;  /* 0x00381f0033007f89 */ /* 0x00452200000e0000 */
        /* <DEDUP_REMOVED lines=12> */
.L_x_1838:
[----:B------:R-:W-:Y:S05]  /*20720*/  BSYNC B1 ;  /* 0x0000000000017941 */ /* 0x000fea0003800000 */
.L_x_1837:
        /* <DEDUP_REMOVED lines=13> */
.L_x_1840:
[----:B------:R-:W-:Y:S05]  /*20800*/  BSYNC B1 ;  /* 0x0000000000017941 */ /* 0x000fea0003800000 */
.L_x_1839:
[----:B------:R-:W-:Y:S01]  /*20810*/  VIADD R3, R53, 0x60 ;  /* 0x0000006035037836 */ /* 0x000fe20000000000 */
[----:B0-2-4-:R-:W0:Y:S04]  /*20820*/  SHFL.IDX PT, R51, R51, 0x3, 0x181f ;  /* 0x00781f0033337f89 */ /* 0x015e2800000e0000 */
[----:B------:R-:W-:Y:S01]  /*20830*/  ISETP.GE.AND P0, PT, R3, R28, PT ;  /* 0x0000001c0300720c */ /* 0x000fe20003f06270 */
[----:B------:R-:W2:-:S12]  /*20840*/  SHFL.IDX PT, R50, R50, 0x3, 0x181f ;  /* 0x00781f0032327f89 */ /* 0x000e9800000e0000 */
[----:B------:R-:W-:Y:S05]  /*20850*/  @P0 BRA `(.L_x_1841) ;  /* 0x0000001800300947 */ /* 0x000fea0003800000 */
[----:B------:R-:W-:Y:S02]  /*20860*/  ULDC UR4, c[0x0][0xac8] ;  /* 0x0002b20000047ab9 */ /* 0x000fe40000000800 */
[----:B------:R-:W-:-:S13]  /*20870*/  ISETP.GE.AND P1, PT, R204, UR4, PT ;  /* 0x00000004cc007c0c */ /* 0x000fda000bf26270 */
[----:B--2---:R-:W-:-:S04]  /*20880*/  @!P1 LEA R4, P0, R204, R50, 0x1 ;  /* 0x00000032cc049211 */ /* 0x004fc800078008ff */
        /* <DEDUP_REMOVED lines=8> */
.L_x_1834:
[----:B0-----:R-:W0:Y:S01]  /*20910*/  @P4 LDC R6, c[0x0][0xbec] ;  /* 0x0002fb00ff064b82 */ /* 0x001e220000000800 */
[----:B------:R-:W-:Y:S01]  /*20920*/  ULDC.64 UR4, c[0x0][0xb08] ;  /* 0x0002c20000047ab9 */ /* 0x000fe20000000a00 */
[----:B------:R-:W-:Y:S01]  /*20930*/  ULDC.64 UR6, c[0x0][0xb30] ;  /* 0x0002cc0000067ab9 */ /* 0x000fe20000000a00 */
[----:B------:R-:W-:Y:S01]  /*20940*/  IMAD R103, R103, UR4, RZ ;  /* 0x0000000467677c24 */ /* 0x000fe2000f8e02ff */
[----:B------:R-:W-:Y:S01]  /*20950*/  ISETP.GE.AND P0, PT, R11, R28, PT ;  /* 0x0000001c0b00720c */ /* 0x000fe20003f06270 */
[C---:B------:R-:W-:Y:S01]  /*20960*/  IMAD.WIDE.U32 R4, R0.reuse, UR4, RZ ;  /* 0x0000000400047c25 */ /* 0x040fe2000f8e00ff */
[----:B------:R-:W-:Y:S01]  /*20970*/  BSSY B1, `(.L_x_1842) ;  /* 0x000007a000017945 */ /* 0x000fe20003800000 */
[----:B------:R-:W-:Y:S01]  /*20980*/  SHF.R.S32.HI R24, RZ, 0x1f, R212 ;  /* 0x0000001fff187819 */ /* 0x000fe200000114d4 */
[----:B------:R-:W1:Y:S01]  /*20990*/  @P4 LDC R9, c[0x0][0xbf0] ;  /* 0x0002fc00ff094b82 */ /* 0x000e620000000800 */
[----:B------:R-:W-:Y:S01]  /*209a0*/  IMAD R103, R0, UR5, R103 ;  /* 0x0000000500677c24 */ /* 0x000fe2000f8e0267 */
[----:B------:R-:W-:Y:S01]  /*209b0*/  ULDC.64 UR4, c[0x0][0xb38] ;  /* 0x0002ce0000047ab9 */ /* 0x000fe20000000a00 */
[----:B------:R-:W-:Y:S01]  /*209c0*/  SHF.R.S32.HI R0, RZ, 0x1f, R3 ;  /* 0x0000001fff007819 */ /* 0x000fe20000011403 */
[C---:B------:R-:W-:Y:S01]  /*209d0*/  VIADD R13, R182.reuse, 0x8 ;  /* 0x00000008b60d7836 */ /* 0x040fe20000000000 */
[----:B------:R-:W-:Y:S01]  /*209e0*/  SHF.R.S32.HI R26, RZ, 0x1f, R213 ;  /* 0x0000001fff1a7819 */ /* 0x000fe200000114d5 */
[----:B------:R-:W-:Y:S01]  /*209f0*/  IMAD.IADD R5, R5, 0x1, R103 ;  /* 0x0000000105057824 */ /* 0x000fe200078e0267 */
[----:B------:R-:W-:Y:S01]  /*20a00*/  SHF.R.S32.HI R27, RZ, 0x1f, R214 ;  /* 0x0000001fff1b7819 */ /* 0x000fe200000114d6 */
[----:B------:R-:W-:Y:S01]  /*20a10*/  VIADD R15, R182, 0x10 ;  /* 0x00000010b60f7836 */ /* 0x000fe20000000000 */
[----:B------:R-:W-:Y:S01]  /*20a20*/  SHF.R.S32.HI R14, RZ, 0x1f, R13 ;  /* 0x0000001fff0e7819 */ /* 0x000fe2000001140d */
[----:B------:R-:W-:Y:S01]  /*20a30*/  IMAD.WIDE.U32 R4, R169, UR4, R4 ;  /* 0x00000004a9047c25 */ /* 0x000fe2000f8e0004 */
[----:B------:R-:W-:-:S02]  /*20a40*/  SHF.R.S32.HI R32, RZ, 0x1f, R215 ;  /* 0x0000001fff207819 */ /* 0x000fc400000114d7 */
[----:B------:R-:W-:Y:S01]  /*20a50*/  SHF.R.S32.HI R20, RZ, 0x1f, R15 ;  /* 0x0000001fff147819 */ /* 0x000fe2000001140f */
[----:B------:R-:W-:Y:S01]  /*20a60*/  IMAD R5, R169, UR5, R5 ;  /* 0x00000005a9057c24 */ /* 0x000fe2000f8e0205 */
[----:B------:R-:W-:Y:S01]  /*20a70*/  ULDC.64 UR4, c[0x0][0xb40] ;  /* 0x0002d00000047ab9 */ /* 0x000fe20000000a00 */
[----:B0-----:R-:W-:Y:S01]  /*20a80*/  @P4 IMAD.HI.U32 R6, R25, R6, RZ ;  /* 0x0000000619064227 */ /* 0x001fe200078e00ff */
[----:B------:R-:W-:Y:S02]  /*20a90*/  SHF.R.S32.HI R33, RZ, 0x1f, R216 ;  /* 0x0000001fff217819 */ /* 0x000fe400000114d8 */
[----:B------:R-:W-:Y:S01]  /*20aa0*/  SHF.R.S32.HI R34, RZ, 0x1f, R217 ;  /* 0x0000001fff227819 */ /* 0x000fe200000114d9 */
[----:B------:R-:W-:Y:S01]  /*20ab0*/  IMAD R0, R0, UR4, RZ ;  /* 0x0000000400007c24 */ /* 0x000fe2000f8e02ff */
[----:B------:R-:W-:Y:S01]  /*20ac0*/  SHF.R.S32.HI R35, RZ, 0x1f, R218 ;  /* 0x0000001fff237819 */ /* 0x000fe200000114da */
[----:B------:R-:W-:Y:S01]  /*20ad0*/  IMAD.WIDE.U32 R4, R3, UR4, R4 ;  /* 0x0000000403047c25 */ /* 0x000fe2000f8e0004 */
[----:B------:R-:W-:-:S02]  /*20ae0*/  SHF.R.S32.HI R72, RZ, 0x1f, R219 ;  /* 0x0000001fff487819 */ /* 0x000fc400000114db */
[----:B------:R-:W-:Y:S01]  /*20af0*/  SHF.R.S32.HI R73, RZ, 0x1f, R220 ;  /* 0x0000001fff497819 */ /* 0x000fe200000114dc */
[----:B------:R-:W-:Y:S01]  /*20b00*/  IMAD R7, R3, UR5, R0 ;  /* 0x0000000503077c24 */ /* 0x000fe2000f8e0200 */
[----:B------:R-:W-:Y:S01]  /*20b10*/  ULDC.64 UR4, c[0x0][0xb48] ;  /* 0x0002d20000047ab9 */ /* 0x000fe20000000a00 */
[----:B------:R-:W-:Y:S01]  /*20b20*/  IMAD.MOV.U32 R3, RZ, RZ, R25 ;  /* 0x000000ffff037224 */ /* 0x000fe200078e0019 */
[----:B-1----:R-:W-:Y:S01]  /*20b30*/  @P4 SHF.R.U32.HI R3, RZ, R9, R6 ;  /* 0x00000009ff034219 */ /* 0x002fe20000011606 */
[----:B------:R-:W-:Y:S01]  /*20b40*/  VIADD R6, R2, 0x2a820 ;  /* 0x0002a82002067836 */ /* 0x000fe20000000000 */
[----:B------:R-:W-:Y:S02]  /*20b50*/  IADD3 R5, R5, R7, RZ ;  /* 0x0000000705057210 */ /* 0x000fe40007ffe0ff */
[--C-:B------:R-:W-:Y:S01]  /*20b60*/  SHF.R.S32.HI R0, RZ, 0x1f, R3.reuse ;  /* 0x0000001fff007819 */ /* 0x100fe20000011403 */
[----:B------:R-:W-:Y:S01]  /*20b70*/  IMAD.MOV R7, RZ, RZ, -R3 ;  /* 0x000000ffff077224 */ /* 0x000fe200078e0a03 */
[----:B------:R-:W-:Y:S01]  /*20b80*/  PRMT R6, RZ, 0x654, R6 ;  /* 0x00000654ff067816 */ /* 0x000fe20000000006 */
[----:B------:R-:W-:Y:S01]  /*20b90*/  IMAD.WIDE.U32 R4, R211, UR4, R4 ;  /* 0x00000004d3047c25 */ /* 0x000fe2000f8e0004 */
[----:B------:R-:W-:-:S02]  /*20ba0*/  SHF.R.S32.HI R104, RZ, 0x1f, R221 ;  /* 0x0000001fff687819 */ /* 0x000fc400000114dd */
[----:B------:R0:W-:Y:S01]  /*20bb0*/  SYNCS.ARRIVE.TRANS64.RED.A1T0 RZ, [R6+URZ], RZ ;  /* 0x000000ff06ff79a7 */ /* 0x0001e2000810043f */
[----:B------:R-:W-:Y:S01]  /*20bc0*/  IMAD R7, R102, R7, R25 ;  /* 0x0000000766077224 */ /* 0x000fe200078e0219 */
[----:B------:R-:W-:Y:S01]  /*20bd0*/  SHF.R.S32.HI R105, RZ, 0x1f, R222 ;  /* 0x0000001fff697819 */ /* 0x000fe200000114de */
[----:B------:R-:W-:Y:S01]  /*20be0*/  IMAD R0, R0, UR6, RZ ;  /* 0x0000000600007c24 */ /* 0x000fe2000f8e02ff */
[----:B------:R-:W-:Y:S01]  /*20bf0*/  SHF.R.S32.HI R106, RZ, 0x1f, R223 ;  /* 0x0000001fff6a7819 */ /* 0x000fe200000114df */
[----:B------:R-:W-:Y:S01]  /*20c00*/  IMAD R5, R211, UR5, R5 ;  /* 0x00000005d3057c24 */ /* 0x000fe2000f8e0205 */
[----:B------:R-:W-:Y:S01]  /*20c10*/  ULDC.64 UR4, c[0x0][0xb28] ;  /* 0x0002ca0000047ab9 */ /* 0x000fe20000000a00 */
[C---:B------:R-:W-:Y:S01]  /*20c20*/  IMAD R9, R3.reuse, UR7, R0 ;  /* 0x0000000703097c24 */ /* 0x040fe2000f8e0200 */
[----:B------:R-:W-:Y:S01]  /*20c30*/  SHF.R.S32.HI R0, RZ, 0x1f, R7 ;  /* 0x0000001fff007819 */ /* 0x000fe20000011407 */
[----:B------:R-:W-:Y:S01]  /*20c40*/  IMAD.WIDE.U32 R4, R3, UR6, R4 ;  /* 0x0000000603047c25 */ /* 0x000fe2000f8e0004 */
[----:B------:R-:W-:-:S03]  /*20c50*/  SHF.R.S32.HI R21, RZ, 0x1f, R224 ;  /* 0x0000001fff157819 */ /* 0x000fc600000114e0 */
[----:B------:R-:W-:Y:S02]  /*20c60*/  IMAD R0, R0, UR4, RZ ;  /* 0x0000000400007c24 */ /* 0x000fe4000f8e02ff */
        /* <DEDUP_REMOVED lines=17> */
[-C--:B------:R-:W-:Y:S01]  /*20d80*/  @!P1 LEA R8, P5, R15, R4.reuse, 0x2 ;  /* 0x000000040f089211 */ /* 0x080fe200078a10ff */
        /* <DEDUP_REMOVED lines=56> */
.L_x_1843:
[----:B------:R-:W-:Y:S05]  /*21110*/  BSYNC B1 ;  /* 0x0000000000017941 */ /* 0x000fea0003800000 */
.L_x_1842:
        /* <DEDUP_REMOVED lines=10> */
[-C--:B-1----:R-:W-:Y:S02]  /*211c0*/  @!P1 LEA R8, P5, R13, R4.reuse, 0x2 ;  /* 0x000000040d089211 */ /* 0x082fe400078a10ff */
[-C--:B------:R-:W-:Y:S02]  /*211d0*/  @!P0 LEA R10, P6, R15, R4.reuse, 0x2 ;  /* 0x000000040f0a8211 */ /* 0x080fe400078c10ff */
[-C--:B---3--:R-:W-:Y:S01]  /*211e0*/  @!P1 LEA.HI.X R9, R13, R5.reuse, R14, 0x2, P5 ;  /* 0x000000050d099211 */ /* 0x088fe200028f140e */
[----:B0-----:R-:W-:Y:S01]  /*211f0*/  @!P2 IMAD.WIDE R6, R182, 0x4, R4 ;  /* 0x00000004b606a825 */ /* 0x001fe200078e0204 */
        /* <DEDUP_REMOVED lines=18> */
[-C--:B-1----:R-:W-:Y:S01]  /*21320*/  @!P2 LEA R10, P6, R219, R4.reuse, 0x2 ;  /* 0x00000004db0aa211 */ /* 0x082fe200078c10ff */
[----:B------:R-:W-:Y:S01]  /*21330*/  @!P5 ST.E.64 desc[UR60][R20.64], R46 ;  /* 0x0000002e1400d985 */ /* 0x000fe2000c101b3c */
[----:B------:R-:W-:Y:S02]  /*21340*/  @!P1 LEA R8, P5, R220, R4, 0x2 ;  /* 0x00000004dc089211 */ /* 0x000fe400078a10ff */
        /* <DEDUP_REMOVED lines=35> */
.L_x_1832:
[----:B------:R-:W-:Y:S01]  /*21580*/  ULDC.64 UR4, c[0x0][0xc08] ;  /* 0x0003020000047ab9 */ /* 0x000fe20000000a00 */
[----:B------:R-:W3:Y:S01]  /*21590*/  LDC.64 R4, c[0x0][0xc00] ;  /* 0x00030000ff047b82 */ /* 0x000ee20000000a00 */
[----:B------:R-:W-:Y:S02]  /*215a0*/  ISETP.NE.U32.AND P0, PT, RZ, UR4, PT ;  /* 0x00000004ff007c0c */ /* 0x000fe4000bf05070 */
[----:B------:R-:W-:Y:S02]  /*215b0*/  MOV R3, RZ ;  /* 0x000000ff00037202 */ /* 0x000fe40000000f00 */
[----:B------:R-:W-:Y:S01]  /*215c0*/  ISETP.NE.AND.EX P1, PT, RZ, UR5, PT, P0 ;  /* 0x00000005ff007c0c */ /* 0x000fe2000bf25300 */
[----:B------:R-:W-:Y:S02]  /*215d0*/  ULDC.64 UR4, c[0x0][0xc00] ;  /* 0x0003000000047ab9 */ /* 0x000fe40000000a00 */
[----:B------:R-:W-:-:S04]  /*215e0*/  ISETP.NE.U32.AND P0, PT, RZ, UR4, PT ;  /* 0x00000004ff007c0c */ /* 0x000fc8000bf05070 */
[----:B------:R-:W-:-:S06]  /*215f0*/  ISETP.NE.AND.EX P0, PT, RZ, UR5, PT, P0 ;  /* 0x00000005ff007c0c */ /* 0x000fcc000bf05300 */
[----:B------:R-:W4:Y:S01]  /*21600*/  @P1 LDC.64 R6, c[0x0][0xc08] ;  /* 0x00030200ff061b82 */ /* 0x000f220000000a00 */
[----:B------:R-:W-:Y:S02]  /*21610*/  ULDC UR4, c[0x0][0xa88] ;  /* 0x0002a20000047ab9 */ /* 0x000fe40000000800 */
[----:B------:R-:W-:Y:S02]  /*21620*/  IMAD.U32 R0, RZ, RZ, UR4 ;  /* 0x00000004ff007e24 */ /* 0x000fe4000f8e00ff */
[----:B---3--:R-:W-:-:S05]  /*21630*/  IMAD.WIDE R4, R208, 0x4, R4 ;  /* 0x00000004d0047825 */ /* 0x008fca00078e0204 */
[----:B------:R3:W5:Y:S01]  /*21640*/  @P0 LDG.E R3, desc[UR60][R4.64] ;  /* 0x0000003c04030981 */ /* 0x000762000c1e1900 */
[----:B----4-:R-:W-:-:S05]  /*21650*/  @P1 IMAD.WIDE R6, R208, 0x4, R6 ;  /* 0x00000004d0061825 */ /* 0x010fca00078e0206 */
[----:B------:R3:W5:Y:S01]  /*21660*/  @P1 LDG.E R0, desc[UR60][R6.64] ;  /* 0x0000003c06001981 */ /* 0x000762000c1e1900 */
[----:B------:R-:W-:Y:S02]  /*21670*/  ISETP.NE.AND P2, PT, R207, RZ, PT ;  /* 0x000000ffcf00720c */ /* 0x000fe40003f45270 */
[----:B--2---:R-:W-:Y:S01]  /*21680*/  SHF.R.S32.HI R28, RZ, 0x1f, R208 ;  /* 0x0000001fff1c7819 */ /* 0x004fe200000114d0 */
[----:B0-----:R-:W0:Y:S10]  /*21690*/  S2R R33, SR_TID.X ;  /* 0x0000000000217919 */ /* 0x001e340000002100 */
[----:B------:R-:W2:Y:S01]  /*216a0*/  @!P2 LDC R207, c[0x0][0xad4] ;  /* 0x0002b500ffcfab82 */ /* 0x000ea20000000800 */
[----:B0-----:R-:W-:Y:S01]  /*216b0*/  VIADD R8, R33, 0xffffff80 ;  /* 0xffffff8021087836 */ /* 0x001fe20000000000 */
[----:B--2---:R-:W-:-:S04]  /*216c0*/  ISETP.GT.AND P2, PT, R207, 0x1, PT ;  /* 0x00000001cf00780c */ /* 0x004fc80003f44270 */
[----:B------:R-:W-:Y:S01]  /*216d0*/  ISETP.GT.AND P3, PT, R8, 0x7f, PT ;  /* 0x0000007f0800780c */ /* 0x000fe20003f64270 */
[----:B---3--:R-:W-:-:S12]  /*216e0*/  @P1 BRA `(.L_x_1844) ;  /* 0x0000000000101947 */ /* 0x008fd80003800000 */
[----:B------:R-:W-:Y:S05]  /*216f0*/  @!P0 BRA `(.L_x_1844) ;  /* 0x00000000000c8947 */ /* 0x000fea0003800000 */
[----:B------:R-:W2:Y:S04]  /*21700*/  LDG.E R7, desc[UR60][R4.64] ;  /* 0x0000003c04077981 */ /* 0x000ea8000c1e1900 */
[----:B-----5:R-:W2:Y:S02]  /*21710*/  LDG.E R0, desc[UR60][R4.64+0x4] ;  /* 0x0000043c04007981 */ /* 0x020ea4000c1e1900 */
[----:B--2---:R-:W-:-:S07]  /*21720*/  IMAD.IADD R0, R0, 0x1, -R7 ;  /* 0x0000000100007824 */ /* 0x004fce00078e0a07 */
.L_x_1844:
[----:B------:R-:W-:Y:S01]  /*21730*/  BSSY B1, `(.L_x_1845) ;  /* 0x0000035000017945 */ /* 0x000fe20003800000 */
[----:B------:R-:W-:Y:S02]  /*21740*/  SEL R27, R208, RZ, !P0 ;  /* 0x000000ffd01b7207 */ /* 0x000fe40004000000 */
[----:B------:R-:W-:Y:S02]  /*21750*/  SEL R28, R28, RZ, !P0 ;  /* 0x000000ff1c1c7207 */ /* 0x000fe40004000000 */
[----:B-----5:R-:W-:Y:S01]  /*21760*/  SHF.R.S32.HI R26, RZ, 0x1f, R3 ;  /* 0x0000001fff1a7819 */ /* 0x020fe20000011403 */
[----:B------:R-:W-:Y:S06]  /*21770*/  @P3 BRA `(.L_x_1846) ;  /* 0x0000000000c03947 */ /* 0x000fec0003800000 */
[----:B------:R-:W0:Y:S01]  /*21780*/  LDC R35, c[0x0][0xbe8] ;  /* 0x0002fa00ff237b82 */ /* 0x000e220000000800 */
[----:B------:R-:W-:Y:S01]  /*21790*/  IADD3 R33, R188, -0x80, R33 ;  /* 0xffffff80bc217810 */ /* 0x000fe20007ffe021 */
        /* <DEDUP_REMOVED lines=8> */
[----:B------:R-:W-:Y:S02]  /*21820*/  SEL R24, R24, 0x978, P0 ;  /* 0x0000097818187807 */ /* 0x000fe40000000000 */
[----:B------:R-:W-:-:S03]  /*21830*/  SEL R211, R211, RZ, P0 ;  /* 0x000000ffd3d37207 */ /* 0x000fc60000000000 */
[----:B------:R-:W2:Y:S08]  /*21840*/  LDC.64 R12, c[0x0][R24+0x220] ;  /* 0x00008800180c7b82 */ /* 0x000eb00000000a00 */
[----:B------:R-:W3:Y:S08]  /*21850*/  LDC.64 R10, c[0x0][R24+0x218] ;  /* 0x00008600180a7b82 */ /* 0x000ef00000000a00 */
[----:B------:R-:W4:Y:S08]  /*21860*/  LDC.64 R8, c[0x0][R24+0x228] ;  /* 0x00008a0018087b82 */ /* 0x000f300000000a00 */
[----:B------:R-:W5:Y:S08]  /*21870*/  LDC.64 R6, c[0x0][R24+0x210] ;  /* 0x0000840018067b82 */ /* 0x000f700000000a00 */
[----:B------:R-:W1:Y:S08]  /*21880*/  @P1 LDC R20, c[0x0][0xbec] ;  /* 0x0002fb00ff141b82 */ /* 0x000e700000000800 */
[----:B------:R-:W4:Y:S01]  /*21890*/  @P1 LDC R37, c[0x0][0xbf0] ;  /* 0x0002fc00ff251b82 */ /* 0x000f220000000800 */
[----:B--2---:R-:W-:-:S07]  /*218a0*/  IMAD R13, R13, R27, RZ ;  /* 0x0000001b0d0d7224 */ /* 0x004fce00078e02ff */
[----:B0-----:R-:W0:Y:S01]  /*218b0*/  @!P0 LDC R4, c[0x0][0xb50] ;  /* 0x0002d400ff048b82 */ /* 0x001e220000000800 */
[----:B------:R-:W-:Y:S02]  /*218c0*/  IMAD R13, R12, R28, R13 ;  /* 0x0000001c0c0d7224 */ /* 0x000fe400078e020d */
[----:B-1----:R-:W-:-:S05]  /*218d0*/  @P1 IMAD.HI.U32 R20, R33, R20, RZ ;  /* 0x0000001421141227 */ /* 0x002fca00078e00ff */
[----:B------:R-:W1:Y:S01]  /*218e0*/  @!P0 LDC R5, c[0x0][0xb54] ;  /* 0x0002d500ff058b82 */ /* 0x000e620000000800 */
[-C--:B---3--:R-:W-:Y:S02]  /*218f0*/  IMAD R25, R11, R169.reuse, RZ ;  /* 0x000000a90b197224 */ /* 0x088fe400078e02ff */
[----:B------:R-:W-:Y:S01]  /*21900*/  IMAD.WIDE.U32 R14, R10, R169, RZ ;  /* 0x000000a90a0e7225 */ /* 0x000fe200078e00ff */
[----:B----4-:R-:W-:-:S03]  /*21910*/  @P1 SHF.R.U32.HI R21, RZ, R37, R20 ;  /* 0x00000025ff151219 */ /* 0x010fc60000011614 */
[----:B------:R-:W-:-:S04]  /*21920*/  IMAD.WIDE.U32 R10, R12, R27, RZ ;  /* 0x0000001b0c0a7225 */ /* 0x000fc800078e00ff */
[----:B------:R-:W-:Y:S01]  /*21930*/  IMAD.IADD R12, R11, 0x1, R13 ;  /* 0x000000010b0c7824 */ /* 0x000fe200078e020d */
[----:B------:R-:W-:Y:S01]  /*21940*/  IADD3 R14, P1, P3, R10, R14, R3 ;  /* 0x0000000e0a0e7210 */ /* 0x000fe20007b3e003 */
[----:B------:R-:W-:Y:S01]  /*21950*/  IMAD.IADD R25, R15, 0x1, R25 ;  /* 0x000000010f197824 */ /* 0x000fe200078e0219 */
[----:B------:R-:W-:Y:S01]  /*21960*/  IADD3 R10, -R21, RZ, RZ ;  /* 0x000000ff150a7210 */ /* 0x000fe20007ffe1ff */
[-C--:B------:R-:W-:Y:S02]  /*21970*/  IMAD R13, R9, R211.reuse, RZ ;  /* 0x000000d3090d7224 */ /* 0x080fe400078e02ff */
[----:B------:R-:W-:-:S04]  /*21980*/  IMAD.WIDE.U32 R8, R8, R211, RZ ;  /* 0x000000d308087225 */ /* 0x000fc800078e00ff */
[----:B------:R-:W-:Y:S01]  /*21990*/  IMAD R11, R35, R10, R33 ;  /* 0x0000000a230b7224 */ /* 0x000fe200078e0221 */
[----:B------:R-:W-:Y:S01]  /*219a0*/  IADD3.X R10, R12, R25, R26, P1, P3 ;  /* 0x000000190c0a7210 */ /* 0x000fe20000fe641a */
[----:B------:R-:W-:Y:S01]  /*219b0*/  IMAD.IADD R13, R9, 0x1, R13 ;  /* 0x00000001090d7824 */ /* 0x000fe200078e020d */
[----:B------:R-:W-:Y:S01]  /*219c0*/  IADD3 R8, P0, P1, R21, R14, R8 ;  /* 0x0000000e15087210 */ /* 0x000fe2000791e008 */
[----:B-----5:R-:W-:Y:S01]  /*219d0*/  IMAD R7, R7, R11, RZ ;  /* 0x0000000b07077224 */ /* 0x020fe200078e02ff */
[----:B------:R-:W-:-:S04]  /*219e0*/  SHF.R.S32.HI R21, RZ, 0x1f, R21 ;  /* 0x0000001fff157819 */ /* 0x000fc80000011415 */
[----:B------:R-:W-:Y:S02]  /*219f0*/  IADD3.X R9, R21, R10, R13, P0, P1 ;  /* 0x0000000a15097210 */ /* 0x000fe400007e240d */
[----:B------:R-:W-:-:S05]  /*21a00*/  SHF.R.S32.HI R13, RZ, 0x1f, R11 ;  /* 0x0000001fff0d7819 */ /* 0x000fca000001140b */
[C---:B------:R-:W-:Y:S02]  /*21a10*/  IMAD R13, R6.reuse, R13, R7 ;  /* 0x0000000d060d7224 */ /* 0x040fe400078e0207 */
[----:B------:R-:W-:-:S04]  /*21a20*/  IMAD.WIDE.U32 R6, R6, R11, R8 ;  /* 0x0000000b06067225 */ /* 0x000fc800078e0008 */
[----:B------:R-:W-:Y:S01]  /*21a30*/  IMAD.IADD R7, R7, 0x1, R13 ;  /* 0x0000000107077824 */ /* 0x000fe200078e020d */
[----:B0-----:R-:W-:-:S04]  /*21a40*/  LEA R4, P0, R6, R4, 0x2 ;  /* 0x0000000406047211 */ /* 0x001fc800078010ff */
[----:B-1----:R-:W-:Y:S01]  /*21a50*/  LEA.HI.X R5, R6, R5, R7, 0x2, P0 ;  /* 0x0000000506057211 */ /* 0x002fe200000f1407 */
[----:B------:R-:W-:-:S05]  /*21a60*/  IMAD.MOV.U32 R7, RZ, RZ, -0x800000 ;  /* 0xff800000ff077424 */ /* 0x000fca00078e00ff */
[----:B------:R0:W-:Y:S03]  /*21a70*/  STG.E desc[UR60][R4.64], R7 ;  /* 0x0000000704007986 */ /* 0x0001e6000c10193c */
.L_x_1846:
[----:B------:R-:W-:Y:S05]  /*21a80*/  BSYNC B1 ;  /* 0x0000000000017941 */ /* 0x000fea0003800000 */
.L_x_1845:
[----:B------:R-:W-:Y:S05]  /*21a90*/  @P2 BRA `(.L_x_1841) ;  /* 0x0000000400a02947 */ /* 0x000fea0003800000 */
[----:B------:R-:W2:Y:S01]  /*21aa0*/  LDC R11, c[0x0][0xbe8] ;  /* 0x0002fa00ff0b7b82 */ /* 0x000ea20000000800 */
        /* <DEDUP_REMOVED lines=8> */
[----:B------:R-:W-:-:S03]  /*21b30*/  ULDC.64 UR4, c[0x0][0xae8] ;  /* 0x0002ba0000047ab9 */ /* 0x000fc60000000a00 */
[----:B------:R-:W-:Y:S02]  /*21b40*/  IMAD R3, R206, 0x20, R226 ;  /* 0x00000020ce037824 */ /* 0x000fe400078e02e2 */
[----:B------:R-:W-:Y:S02]  /*21b50*/  IMAD.IADD R5, R5, 0x1, R7 ;  /* 0x0000000105057824 */ /* 0x000fe400078e0207 */
[----:B------:R-:W-:Y:S01]  /*21b60*/  IMAD R7, R28, UR6, RZ ;  /* 0x000000061c077c24 */ /* 0x000fe2000f8e02ff */
[----:B------:R-:W-:Y:S01]  /*21b70*/  IADD3 R9, R188, R3, RZ ;  /* 0x00000003bc097210 */ /* 0x000fe20007ffe0ff */
[----:B------:R-:W-:-:S04]  /*21b80*/  IMAD.WIDE.U32 R4, R169, UR4, R4 ;  /* 0x00000004a9047c25 */ /* 0x000fc8000f8e0004 */
[----:B------:R-:W-:Y:S01]  /*21b90*/  IMAD.MOV.U32 R3, RZ, RZ, R9 ;  /* 0x000000ffff037224 */ /* 0x000fe200078e0009 */
[----:B--2---:R-:W-:Y:S01]  /*21ba0*/  ISETP.NE.AND P0, PT, R11, 0x1, PT ;  /* 0x000000010b00780c */ /* 0x004fe20003f05270 */
[----:B------:R-:W-:Y:S01]  /*21bb0*/  IMAD R5, R169, UR5, R5 ;  /* 0x00000005a9057c24 */ /* 0x000fe2000f8e0205 */
[----:B------:R-:W-:Y:S01]  /*21bc0*/  ULDC.64 UR4, c[0x0][0xae0] ;  /* 0x0002b80000047ab9 */ /* 0x000fe20000000a00 */
[C---:B------:R-:W-:Y:S02]  /*21bd0*/  IMAD R7, R27.reuse, UR7, R7 ;  /* 0x000000071b077c24 */ /* 0x040fe4000f8e0207 */
[----:B------:R-:W-:-:S04]  /*21be0*/  IMAD.WIDE.U32 R4, R27, UR6, R4 ;  /* 0x000000061b047c25 */ /* 0x000fc8000f8e0004 */
[----:B------:R-:W-:Y:S02]  /*21bf0*/  IMAD.IADD R5, R5, 0x1, R7 ;  /* 0x0000000105057824 */ /* 0x000fe400078e0207 */
[----:B------:R-:W-:Y:S02]  /*21c00*/  IMAD.IADD R188, R226, 0x1, R188 ;  /* 0x00000001e2bc7824 */ /* 0x000fe400078e02bc */
[----:B------:R-:W0:Y:S08]  /*21c10*/  @P0 LDC R6, c[0x0][0xbec] ;  /* 0x0002fb00ff060b82 */ /* 0x000e300000000800 */
[----:B------:R-:W2:Y:S01]  /*21c20*/  @P0 LDC R13, c[0x0][0xbf0] ;  /* 0x0002fc00ff0d0b82 */ /* 0x000ea20000000800 */
[----:B0-----:R-:W-:-:S05]  /*21c30*/  @P0 IMAD.HI.U32 R6, R9, R6, RZ ;  /* 0x0000000609060227 */ /* 0x001fca00078e00ff */
[----:B--2---:R-:W-:-:S04]  /*21c40*/  @P0 SHF.R.U32.HI R3, RZ, R13, R6 ;  /* 0x0000000dff030219 */ /* 0x004fc80000011606 */
[--C-:B------:R-:W-:Y:S01]  /*21c50*/  SHF.R.S32.HI R6, RZ, 0x1f, R3.reuse ;  /* 0x0000001fff067819 */ /* 0x100fe20000011403 */
[----:B------:R-:W-:Y:S02]  /*21c60*/  IMAD.MOV R8, RZ, RZ, -R3 ;  /* 0x000000ffff087224 */ /* 0x000fe400078e0a03 */
[----:B------:R-:W-:-:S04]  /*21c70*/  IMAD.WIDE.U32 R4, R3, UR4, R4 ;  /* 0x0000000403047c25 */ /* 0x000fc8000f8e0004 */
[----:B------:R-:W-:Y:S02]  /*21c80*/  IMAD R6, R6, UR4, RZ ;  /* 0x0000000406067c24 */ /* 0x000fe4000f8e02ff */
[----:B------:R-:W-:Y:S02]  /*21c90*/  IMAD R7, R11, R8, R9 ;  /* 0x000000080b077224 */ /* 0x000fe400078e0209 */
[----:B------:R-:W-:Y:S01]  /*21ca0*/  IMAD R9, R3, UR5, R6 ;  /* 0x0000000503097c24 */ /* 0x000fe2000f8e0206 */
[----:B------:R-:W-:Y:S01]  /*21cb0*/  ULDC.64 UR4, c[0x0][0xad8] ;  /* 0x0002b60000047ab9 */ /* 0x000fe20000000a00 */
[----:B------:R-:W-:Y:S01]  /*21cc0*/  IMAD R11, R0, R11, RZ ;  /* 0x0000000b000b7224 */ /* 0x000fe200078e02ff */
[----:B------:R-:W-:Y:S01]  /*21cd0*/  SHF.R.S32.HI R3, RZ, 0x1f, R7 ;  /* 0x0000001fff037819 */ /* 0x000fe20000011407 */
[----:B------:R-:W-:Y:S02]  /*21ce0*/  IMAD.IADD R5, R5, 0x1, R9 ;  /* 0x0000000105057824 */ /* 0x000fe400078e0209 */
[C---:B------:R-:W-:Y:S01]  /*21cf0*/  VIADD R0, R188.reuse, 0x20 ;  /* 0x00000020bc007836 */ /* 0x040fe20000000000 */
[----:B------:R-:W-:Y:S01]  /*21d00*/  ISETP.GE.AND P2, PT, R188, R11, PT ;  /* 0x0000000bbc00720c */ /* 0x000fe20003f46270 */
[----:B------:R-:W-:-:S02]  /*21d10*/  IMAD R6, R3, UR4, RZ ;  /* 0x0000000403067c24 */ /* 0x000fc4000f8e02ff */
        /* <DEDUP_REMOVED lines=9> */
[----:B------:R0:W2:Y:S04]  /*21db0*/  SHFL.IDX PT, R4, R6, RZ, 0x181f ;  /* 0x00181fff06047589 */ /* 0x0000a800000e0000 */
[----:B------:R0:W3:Y:S01]  /*21dc0*/  SHFL.IDX PT, R0, R3, RZ, 0x181f ;  /* 0x00181fff03007589 */ /* 0x0000e200000e0000 */
[----:B------:R-:W-:Y:S05]  /*21dd0*/  @P2 BRA `(.L_x_1848) ;  /* 0x0000000000242947 */ /* 0x000fea0003800000 */
[----:B------:R-:W-:Y:S02]  /*21de0*/  ULDC UR4, c[0x0][0xac8] ;  /* 0x0002b20000047ab9 */ /* 0x000fe40000000800 */
[----:B------:R-:W-:Y:S02]  /*21df0*/  ISETP.GE.AND P4, PT, R204, UR4, PT ;  /* 0x00000004cc007c0c */ /* 0x000fe4000bf86270 */
[----:B------:R-:W-:-:S11]  /*21e00*/  ISETP.GE.AND P5, PT, R205, UR4, PT ;  /* 0x00000004cd007c0c */ /* 0x000fd6000bfa6270 */
[CC--:B--2---:R-:W-:Y:S02]  /*21e10*/  @!P4 LEA R8, P2, R204.reuse, R4.reuse, 0x1 ;  /* 0x00000004cc08c211 */ /* 0x0c4fe400078408ff */
[C---:B------:R-:W-:Y:S02]  /*21e20*/  @!P5 LEA R4, P3, R205.reuse, R4, 0x1 ;  /* 0x00000004cd04d211 */ /* 0x040fe400078608ff */
[-C--:B---3--:R-:W-:Y:S02]  /*21e30*/  @!P4 LEA.HI.X R9, R204, R0.reuse, R12, 0x1, P2 ;  /* 0x00000000cc09c211 */ /* 0x088fe400010f0c0c */
[----:B------:R-:W-:-:S03]  /*21e40*/  @!P5 LEA.HI.X R5, R205, R0, R10, 0x1, P3 ;  /* 0x00000000cd05d211 */ /* 0x000fc600018f0c0a */
[----:B------:R4:W-:Y:S04]  /*21e50*/  @!P4 ST.E.128 desc[UR60][R8.64], RZ ;  /* 0x000000ff0800c985 */ /* 0x0009e8000c101d3c */
[----:B------:R4:W-:Y:S02]  /*21e60*/  @!P5 ST.E.128 desc[UR60][R4.64], RZ ;  /* 0x000000ff0400d985 */ /* 0x0009e4000c101d3c */
.L_x_1848:
[----:B------:R-:W-:Y:S05]  /*21e70*/  BSYNC B1 ;  /* 0x0000000000017941 */ /* 0x000fea0003800000 */
.L_x_1847:
[----:B---3--:R3:W0:Y:S01]  /*21e80*/  SHFL.IDX PT, R0, R3, 0x1, 0x181f ;  /* 0x00381f0003007f89 */ /* 0x00862200000e0000 */
[----:B------:R-:W-:Y:S03]  /*21e90*/  BSSY B1, `(.L_x_1849) ;  /* 0x000000c000017945 */ /* 0x000fe60003800000 */
[----:B--2-4-:R3:W2:Y:S01]  /*21ea0*/  SHFL.IDX PT, R4, R6, 0x1, 0x181f ;  /* 0x00381f0006047f89 */ /* 0x0146a200000e0000 */
[----:B------:R-:W-:Y:S05]  /*21eb0*/  @P1 BRA `(.L_x_1850) ;  /* 0x0000000000241947 */ /* 0x000fea0003800000 */
[----:B------:R-:W-:Y:S02]  /*21ec0*/  ULDC UR4, c[0x0][0xac8] ;  /* 0x0002b20000047ab9 */ /* 0x000fe40000000800 */
[----:B------:R-:W-:Y:S02]  /*21ed0*/  ISETP.GE.AND P3, PT, R204, UR4, PT ;  /* 0x00000004cc007c0c */ /* 0x000fe4000bf66270 */
[----:B------:R-:W-:-:S11]  /*21ee0*/  ISETP.GE.AND P4, PT, R205, UR4, PT ;  /* 0x00000004cd007c0c */ /* 0x000fd6000bf86270 */
[CC--:B--2---:R-:W-:Y:S02]  /*21ef0*/  @!P3 LEA R8, P1, R204.reuse, R4.reuse, 0x1 ;  /* 0x00000004cc08b211 */ /* 0x0c4fe400078208ff */
[C---:B------:R-:W-:Y:S02]  /*21f00*/  @!P4 LEA R4, P2, R205.reuse, R4, 0x1 ;  /* 0x00000004cd04c211 */ /* 0x040fe400078408ff */
[-C--:B0-----:R-:W-:Y:S02]  /*21f10*/  @!P3 LEA.HI.X R9, R204, R0.reuse, R12, 0x1, P1 ;  /* 0x00000000cc09b211 */ /* 0x081fe400008f0c0c */
[----:B------:R-:W-:-:S03]  /*21f20*/  @!P4 LEA.HI.X R5, R205, R0, R10, 0x1, P2 ;  /* 0x00000000cd05c211 */ /* 0x000fc600010f0c0a */
[----:B------:R4:W-:Y:S04]  /*21f30*/  @!P3 ST.E.128 desc[UR60][R8.64], RZ ;  /* 0x000000ff0800b985 */ /* 0x0009e8000c101d3c */
[----:B------:R4:W-:Y:S02]  /*21f40*/  @!P4 ST.E.128 desc[UR60][R4.64], RZ ;  /* 0x000000ff0400c985 */ /* 0x0009e4000c101d3c */
.L_x_1850:
[----:B------:R-:W-:Y:S05]  /*21f50*/  BSYNC B1 ;  /* 0x0000000000017941 */ /* 0x000fea0003800000 */
.L_x_1849:
[----:B0-----:R0:W0:Y:S01]  /*21f60*/  SHFL.IDX PT, R0, R3, 0x2, 0x181f ;  /* 0x00581f0003007f89 */ /* 0x00102200000e0000 */
[----:B------:R-:W-:Y:S03]  /*21f70*/  BSSY B1, `(.L_x_1851) ;  /* 0x000000c000017945 */ /* 0x000fe60003800000 */
[----:B--2-4-:R2:W4:Y:S01]  /*21f80*/  SHFL.IDX PT, R4, R6, 0x2, 0x181f ;  /* 0x00581f0006047f89 */ /* 0x01452200000e0000 */
[----:B------:R-:W-:Y:S05]  /*21f90*/  @P0 BRA `(.L_x_1852) ;  /* 0x0000000000240947 */ /* 0x000fea0003800000 */
[----:B------:R-:W-:Y:S02]  /*21fa0*/  ULDC UR4, c[0x0][0xac8] ;  /* 0x0002b20000047ab9 */ /* 0x000fe40000000800 */
[----:B------:R-:W-:Y:S02]  /*21fb0*/  ISETP.GE.AND P2, PT, R204, UR4, PT ;  /* 0x00000004cc007c0c */ /* 0x000fe4000bf46270 */
[----:B------:R-:W-:-:S11]  /*21fc0*/  ISETP.GE.AND P3, PT, R205, UR4, PT ;  /* 0x00000004cd007c0c */ /* 0x000fd6000bf66270 */
[CC--:B----4-:R-:W-:Y:S02]  /*21fd0*/  @!P2 LEA R8, P0, R204.reuse, R4.reuse, 0x1 ;  /* 0x00000004cc08a211 */ /* 0x0d0fe400078008ff */
[C---:B------:R-:W-:Y:S02]  /*21fe0*/  @!P3 LEA R4, P1, R205.reuse, R4, 0x1 ;  /* 0x00000004cd04b211 */ /* 0x040fe400078208ff */
[-C--:B0-----:R-:W-:Y:S02]  /*21ff0*/  @!P2 LEA.HI.X R9, R204, R0.reuse, R12, 0x1, P0 ;  /* 0x00000000cc09a211 */ /* 0x081fe400000f0c0c */
[----:B------:R-:W-:-:S03]  /*22000*/  @!P3 LEA.HI.X R5, R205, R0, R10, 0x1, P1 ;  /* 0x00000000cd05b211 */ /* 0x000fc600008f0c0a */
[----:B------:R0:W-:Y:S04]  /*22010*/  @!P2 ST.E.128 desc[UR60][R8.64], RZ ;  /* 0x000000ff0800a985 */ /* 0x0001e8000c101d3c */
[----:B------:R0:W-:Y:S02]  /*22020*/  @!P3 ST.E.128 desc[UR60][R4.64], RZ ;  /* 0x000000ff0400b985 */ /* 0x0001e4000c101d3c */
.L_x_1852:
[----:B------:R-:W-:Y:S05]  /*22030*/  BSYNC B1 ;  /* 0x0000000000017941 */ /* 0x000fea0003800000 */
.L_x_1851:
[----:B0-----:R-:W-:Y:S01]  /*22040*/  VIADD R0, R188, 0x60 ;  /* 0x00000060bc007836 */ /* 0x001fe20000000000 */
[----:B---3--:R-:W0:Y:S04]  /*22050*/  SHFL.IDX PT, R3, R3, 0x3, 0x181f ;  /* 0x00781f0003037f89 */ /* 0x008e2800000e0000 */
[----:B------:R-:W-:Y:S01]  /*22060*/  ISETP.GE.AND P0, PT, R0, R11, PT ;  /* 0x0000000b0000720c */ /* 0x000fe20003f06270 */
[----:B----4-:R3:W4:-:S12]  /*22070*/  SHFL.IDX PT, R4, R6, 0x3, 0x181f ;  /* 0x00781f0006047f89 */ /* 0x01071800000e0000 */
[----:B---3--:R-:W-:Y:S05]  /*22080*/  @P0 BRA `(.L_x_1841) ;  /* 0x0000000000240947 */ /* 0x008fea0003800000 */
[----:B------:R-:W-:Y:S02]  /*22090*/  ULDC UR4, c[0x0][0xac8] ;  /* 0x0002b20000047ab9 */ /* 0x000fe40000000800 */
[----:B------:R-:W-:Y:S02]  /*220a0*/  ISETP.GE.AND P2, PT, R204, UR4, PT ;  /* 0x00000004cc007c0c */ /* 0x000fe4000bf46270 */
[----:B------:R-:W-:-:S11]  /*220b0*/  ISETP.GE.AND P3, PT, R205, UR4, PT ;  /* 0x00000004cd007c0c */ /* 0x000fd6000bf66270 */
[CC--:B--2-4-:R-:W-:Y:S02]  /*220c0*/  @!P2 LEA R6, P0, R204.reuse, R4.reuse, 0x1 ;  /* 0x00000004cc06a211 */ /* 0x0d4fe400078008ff */
[C---:B------:R-:W-:Y:S02]  /*220d0*/  @!P3 LEA R4, P1, R205.reuse, R4, 0x1 ;  /* 0x00000004cd04b211 */ /* 0x040fe400078208ff */
[-C--:B0-----:R-:W-:Y:S02]  /*220e0*/  @!P2 LEA.HI.X R7, R204, R3.reuse, R12, 0x1, P0 ;  /* 0x00000003cc07a211 */ /* 0x081fe400000f0c0c */
[----:B------:R-:W-:-:S03]  /*220f0*/  @!P3 LEA.HI.X R5, R205, R3, R10, 0x1, P1 ;  /* 0x00000003cd05b211 */ /* 0x000fc600008f0c0a */
[----:B------:R0:W-:Y:S04]  /*22100*/  @!P2 ST.E.128 desc[UR60][R6.64], RZ ;  /* 0x000000ff0600a985 */ /* 0x0001e8000c101d3c */
[----:B------:R0:W-:Y:S02]  /*22110*/  @!P3 ST.E.128 desc[UR60][R4.64], RZ ;  /* 0x000000ff0400b985 */ /* 0x0001e4000c101d3c */
.L_x_1841:
[----:B------:R-:W-:Y:S05]  /*22120*/  BSYNC B0 ;  /* 0x0000000000007941 */ /* 0x000fea0003800000 */
.L_x_1831:
[----:B------:R-:W-:Y:S02]  /*22130*/  ULDC UR4, c[0x0][0xc3c] ;  /* 0x00030f0000047ab9 */ /* 0x000fe40000000800 */
[----:B------:R-:W-:-:S13]  /*22140*/  ISETP.GE.AND P0, PT, R31, UR4, PT ;  /* 0x000000041f007c0c */ /* 0x000fda000bf06270 */
[----:B------:R-:W-:Y:S05]  /*22150*/  @!P0 BRA `(.L_x_1853) ;  /* 0xfffffdf000d48947 */ /* 0x000fea000383ffff */
[----:B------:R-:W-:Y:S05]  /*22160*/  BRA `(.L_x_1546) ;  /* 0x0000008000207947 */ /* 0x000fea0003800000 */
.L_x_1544:
        /* <DEDUP_REMOVED lines=16> */
.L_x_1854:
        /* <DEDUP_REMOVED lines=27> */
[----:B-1----:R-:W-:-:S04]  /*22420*/  SEL R4, R4, RZ, P3 ;  /* 0x000000ff04047207 */ /* 0x002fc80001800000 */
[----:B------:R-:W-:-:S05]  /*22430*/  IADD3 R4, R11, R4, RZ ;  /* 0x000000040b047210 */ /* 0x000fca0007ffe0ff */
        /* <DEDUP_REMOVED lines=14> */
.L_x_1858:
[----:B------:R-:W0:Y:S01]  /*22520*/  LDC R2, c[0x0][0xc3c] ;  /* 0x00030f00ff027b82 */ /* 0x000e220000000800 */
[----:B------:R-:W-:Y:S01]  /*22530*/  UIADD3 UR4, UR4, 0x1f, URZ ;  /* 0x0000001f04047890 */ /* 0x000fe2000fffe03f */
[----:B------:R-:W-:Y:S02]  /*22540*/  ULDC UR7, c[0x0][0xc3c] ;  /* 0x00030f0000077ab9 */ /* 0x000fe40000000800 */
[----:B------:R-:W-:-:S03]  /*22550*/  IMAD.U32 R27, RZ, RZ, UR7 ;  /* 0x00000007ff1b7e24 */ /* 0x000fc6000f8e00ff */
[----:B0-----:R-:W-:-:S13]  /*22560*/  ISETP.LE.AND P6, PT, R2, UR4, PT ;  /* 0x0000000402007c0c */ /* 0x001fda000bfc3270 */
[----:B------:R-:W-:Y:S05]  /*22570*/  @P6 BRA `(.L_x_1857) ;  /* 0x0000000800a86947 */ /* 0x000fea0003800000 */
[----:B------:R-:W-:Y:S01]  /*22580*/  VIADD R11, R6, UR4 ;  /* 0x00000004060b7c36 */ /* 0x000fe20008000000 */
[----:B------:R-:W-:Y:S01]  /*22590*/  MOV R7, RZ ;  /* 0x000000ff00077202 */ /* 0x000fe20000000f00 */
[----:B------:R-:W-:-:S03]  /*225a0*/  IMAD.MOV.U32 R8, RZ, RZ, RZ ;  /* 0x000000ffff087224 */ /* 0x000fc600078e00ff */
[----:B------:R-:W-:-:S13]  /*225b0*/  ISETP.GE.OR P6, PT, R11, R2, !P0 ;  /* 0x000000020b00720c */ /* 0x000fda00047c6670 */
[----:B------:R-:W0:Y:S08]  /*225c0*/  @!P6 LDC.64 R4, c[0x0][0xc80] ;  /* 0x00032000ff04eb82 */ /* 0x000e300000000a00 */
[----:B------:R-:W1:Y:S01]  /*225d0*/  @!P6 LDC.64 R2, c[0x0][0xc78] ;  /* 0x00031e00ff02eb82 */ /* 0x000e620000000a00 */
[----:B0-----:R-:W-:-:S05]  /*225e0*/  @!P6 IMAD.WIDE R4, R11, 0x4, R4 ;  /* 0x000000040b04e825 */ /* 0x001fca00078e0204 */
[----:B------:R-:W2:Y:S01]  /*225f0*/  @!P6 LDG.E R7, desc[UR60][R4.64] ;  /* 0x0000003c0407e981 */ /* 0x000ea2000c1e1900 */
[----:B-1----:R-:W-:-:S05]  /*22600*/  @!P6 IMAD.WIDE R2, R11, 0x4, R2 ;  /* 0x000000040b02e825 */ /* 0x002fca00078e0202 */
        /* <DEDUP_REMOVED lines=22> */
.L_x_1856:
        /* <DEDUP_REMOVED lines=11> */
[----:B------:R-:W-:-:S05]  /*22820*/  VIADD R3, R27, 0xffffffff ;  /* 0xffffffff1b037836 */ /* 0x000fca0000000000 */
[----:B------:R0:W1:Y:S02]  /*22830*/  SHFL.IDX PT, R24, R2, R3, 0x1f ;  /* 0x00001f0302187589 */ /* 0x00006400000e0000 */
.L_x_1859:
[----:B-1----:R-:W-:Y:S02]  /*22840*/  IMAD R24, R24, UR5, R5 ;  /* 0x0000000518187c24 */ /* 0x002fe4000f8e0205 */
[----:B------:R-:W-:-:S03]  /*22850*/  VIADD R27, R27, UR4 ;  /* 0x000000041b1b7c36 */ /* 0x000fc60008000000 */
[----:B------:R-:W-:Y:S01]  /*22860*/  IADD3 R4, -R24, UR6, RZ ;  /* 0x0000000618047c10 */ /* 0x000fe2000fffe1ff */
[----:B------:R-:W-:Y:S06]  /*22870*/  @!P1 BRA `(.L_x_1860) ;  /* 0x0000000000e89947 */ /* 0x000fec0003800000 */
[-C--:B--2---:R-:W-:Y:S02]  /*22880*/  IABS R12, R7.reuse ;  /* 0x00000007000c7213 */ /* 0x084fe40000000000 */
[----:B------:R-:W-:Y:S02]  /*22890*/  IABS R5, R8 ;  /* 0x0000000800057213 */ /* 0x000fe40000000000 */
[----:B------:R-:W1:Y:S01]  /*228a0*/  I2F.RP R9, R12 ;  /* 0x0000000c00097306 */ /* 0x000e620000209400 */
[----:B------:R-:W-:-:S07]  /*228b0*/  IABS R13, R7 ;  /* 0x00000007000d7213 */ /* 0x000fce0000000000 */
[----:B------:R-:W2:Y:S08]  /*228c0*/  I2F.RP R10, R5 ;  /* 0x00000005000a7306 */ /* 0x000eb00000209400 */
[----:B-1----:R-:W0:Y:S08]  /*228d0*/  MUFU.RCP R9, R9 ;  /* 0x0000000900097308 */ /* 0x002e300000001000 */
[----:B--2---:R-:W-:Y:S01]  /*228e0*/  MUFU.RCP R10, R10 ;  /* 0x0000000a000a7308 */ /* 0x004fe20000001000 */
[----:B0-----:R-:W-:Y:S01]  /*228f0*/  VIADD R2, R9, 0xffffffe ;  /* 0x0ffffffe09027836 */ /* 0x001fe20000000000 */
[----:B------:R-:W-:-:S06]  /*22900*/  IABS R9, R4 ;  /* 0x0000000400097213 */ /* 0x000fcc0000000000 */
[----:B------:R0:W1:Y:S02]  /*22910*/  F2I.FTZ.U32.TRUNC.NTZ R3, R2 ;  /* 0x0000000200037305 */ /* 0x000064000021f000 */
[----:B0-----:R-:W-:Y:S01]  /*22920*/  MOV R2, RZ ;  /* 0x000000ff00027202 */ /* 0x001fe20000000f00 */
        /* <DEDUP_REMOVED lines=14> */
[----:B------:R-:W0:Y:S01]  /*22a10*/  F2I.FTZ.U32.TRUNC.NTZ R3, R11 ;  /* 0x0000000b00037305 */ /* 0x000e22000021f000 */
[----:B------:R-:W-:-:S05]  /*22a20*/  IABS R12, R8 ;  /* 0x00000008000c7213 */ /* 0x000fca0000000000 */
[----:B------:R-:W-:-:S05]  /*22a30*/  IMAD.MOV R12, RZ, RZ, -R12 ;  /* 0x000000ffff0c7224 */ /* 0x000fca00078e0a0c */
[----:B------:R-:W-:-:S04]  /*22a40*/  @P0 VIADD R2, R2, 0x1 ;  /* 0x0000000102020836 */ /* 0x000fc80000000000 */
[----:B------:R-:W-:Y:S01]  /*22a50*/  IMAD.MOV.U32 R13, RZ, RZ, R2 ;  /* 0x000000ffff0d7224 */ /* 0x000fe200078e0002 */
[----:B0-----:R-:W-:-:S03]  /*22a60*/  IADD3 R2, RZ, -R3, RZ ;  /* 0x80000003ff027210 */ /* 0x001fc60007ffe0ff */
[----:B------:R-:W-:Y:S01]  /*22a70*/  @!P2 IMAD.MOV R13, RZ, RZ, -R13 ;  /* 0x000000ffff0da224 */ /* 0x000fe200078e0a0d */
[----:B------:R-:W-:Y:S01]  /*22a80*/  @!P1 LOP3.LUT R13, RZ, R7, RZ, 0x33, !PT ;  /* 0x00000007ff0d9212 */ /* 0x000fe200078e33ff */
[----:B------:R-:W-:Y:S02]  /*22a90*/  IMAD R9, R2, R5, RZ ;  /* 0x0000000502097224 */ /* 0x000fe400078e02ff */
[----:B------:R-:W-:Y:S01]  /*22aa0*/  IMAD.MOV.U32 R2, RZ, RZ, RZ ;  /* 0x000000ffff027224 */ /* 0x000fe200078e00ff */
[----:B------:R-:W-:-:S03]  /*22ab0*/  IABS R10, R13 ;  /* 0x0000000d000a7213 */ /* 0x000fc60000000000 */
[----:B------:R-:W-:-:S04]  /*22ac0*/  IMAD.HI.U32 R2, R3, R9, R2 ;  /* 0x0000000903027227 */ /* 0x000fc800078e0002 */
[----:B------:R-:W-:Y:S02]  /*22ad0*/  IMAD.MOV.U32 R3, RZ, RZ, R10 ;  /* 0x000000ffff037224 */ /* 0x000fe400078e000a */
[----:B------:R-:W-:Y:S02]  /*22ae0*/  IMAD.MOV.U32 R10, RZ, RZ, R12 ;  /* 0x000000ffff0a7224 */ /* 0x000fe400078e000c */
[----:B------:R-:W-:-:S04]  /*22af0*/  IMAD.HI.U32 R2, R2, R3, RZ ;  /* 0x0000000302027227 */ /* 0x000fc800078e00ff */
[----:B------:R-:W-:Y:S01]  /*22b00*/  IMAD R10, R2, R10, R3 ;  /* 0x0000000a020a7224 */ /* 0x000fe200078e0203 */
[----:B------:R-:W-:-:S04]  /*22b10*/  LOP3.LUT R3, R13, R8, RZ, 0x3c, !PT ;  /* 0x000000080d037212 */ /* 0x000fc800078e3cff */
[----:B------:R-:W-:Y:S02]  /*22b20*/  ISETP.GT.U32.AND P1, PT, R5, R10, PT ;  /* 0x0000000a0500720c */ /* 0x000fe40003f24070 */
[----:B------:R-:W-:-:S11]  /*22b30*/  ISETP.GE.AND P2, PT, R3, RZ, PT ;  /* 0x000000ff0300720c */ /* 0x000fd60003f46270 */
[----:B------:R-:W-:Y:S01]  /*22b40*/  @!P1 IMAD.IADD R10, R10, 0x1, -R5 ;  /* 0x000000010a0a9824 */ /* 0x000fe200078e0a05 */
[----:B------:R-:W-:Y:S02]  /*22b50*/  @!P1 IADD3 R2, R2, 0x1, RZ ;  /* 0x0000000102029810 */ /* 0x000fe40007ffe0ff */
[----:B------:R-:W-:Y:S02]  /*22b60*/  ISETP.NE.AND P1, PT, R8, RZ, PT ;  /* 0x000000ff0800720c */ /* 0x000fe40003f25270 */
[----:B------:R-:W-:Y:S01]  /*22b70*/  ISETP.GE.U32.AND P0, PT, R10, R5, PT ;  /* 0x000000050a00720c */ /* 0x000fe20003f06070 */
[----:B------:R-:W-:-:S12]  /*22b80*/  IMAD.MOV R5, RZ, RZ, -R13 ;  /* 0x000000ffff057224 */ /* 0x000fd800078e0a0d */
[----:B------:R-:W-:-:S04]  /*22b90*/  @P0 VIADD R2, R2, 0x1 ;  /* 0x0000000102020836 */ /* 0x000fc80000000000 */
        /* <DEDUP_REMOVED lines=8> */
.L_x_1860:
[----:B0-----:R-:W0:Y:S02]  /*22c20*/  LDC.64 R2, c[0x0][0xc90] ;  /* 0x00032400ff027b82 */ /* 0x001e240000000a00 */
        /* <DEDUP_REMOVED lines=9> */
[----:B0-----:R-:W-:-:S06]  /*22cc0*/  IADD3 R9, R8, 0xffffffe, RZ ;  /* 0x0ffffffe08097810 */ /* 0x001fcc0007ffe0ff */
        /* <DEDUP_REMOVED lines=17> */
[----:B------:R-:W-:Y:S02]  /*22de0*/  IMAD R9, R13, R2, RZ ;  /* 0x000000020d097224 */ /* 0x000fe400078e02ff */
[----:B------:R-:W-:Y:S02]  /*22df0*/  IMAD.MOV R2, RZ, RZ, -R2 ;  /* 0x000000ffff027224 */ /* 0x000fe400078e0a02 */
[----:B------:R-:W-:Y:S02]  /*22e00*/  IMAD.MOV R8, RZ, RZ, -R9 ;  /* 0x000000ffff087224 */ /* 0x000fe400078e0a09 */
[----:B------:R-:W-:Y:S02]  /*22e10*/  IMAD R4, R5, R2, R4 ;  /* 0x0000000205047224 */ /* 0x000fe400078e0204 */
[----:B------:R-:W-:Y:S01]  /*22e20*/  IMAD.MOV.U32 R2, RZ, RZ, RZ ;  /* 0x000000ffff027224 */ /* 0x000fe200078e00ff */
[----:B------:R-:W-:Y:S02]  /*22e30*/  VIADDMNMX R8, R8, UR5, R13, PT ;  /* 0x0000000508087c46 */ /* 0x000fe4000b80010d */
[----:B------:R-:W-:-:S02]  /*22e40*/  IADD3 R9, R9, 0x1000000, R4 ;  /* 0x0100000009097810 */ /* 0x000fc40007ffe004 */
        /* <DEDUP_REMOVED lines=11> */
[----:B------:R-:W-:Y:S01]  /*22f00*/  IMAD.HI.U32 R2, R3, R5, R2 ;  /* 0x0000000503027227 */ /* 0x000fe200078e0002 */
[----:B------:R-:W-:-:S05]  /*22f10*/  IADD3 R3, RZ, -R13, RZ ;  /* 0x8000000dff037210 */ /* 0x000fca0007ffe0ff */
        /* <DEDUP_REMOVED lines=12> */
[----:B------:R-:W-:-:S07]  /*22fe0*/  IMAD R26, R2, R26, R9 ;  /* 0x0000001a021a7224 */ /* 0x000fce00078e0209 */
.L_x_1861:
[----:B------:R-:W-:-:S05]  /*22ff0*/  LOP3.LUT R2, RZ, R2, RZ, 0x33, !PT ;  /* 0x00000002ff027212 */ /* 0x000fca00078e33ff */
[----:B------:R-:W-:Y:S01]  /*23000*/  IMAD.IADD R25, R7, 0x1, R2 ;  /* 0x0000000107197824 */ /* 0x000fe200078e0202 */
[----:B------:R-:W-:Y:S06]  /*23010*/  BRA `(.L_x_1862) ;  /* 0x00000000000c7947 */ /* 0x000fec0003800000 */
.L_x_1857:
[----:B------:R-:W-:Y:S01]  /*23020*/  MOV R25, RZ ;  /* 0x000000ff00197202 */ /* 0x000fe20000000f00 */
[----:B------:R-:W-:Y:S02]  /*23030*/  IMAD.U32 R24, RZ, RZ, UR6 ;  /* 0x00000006ff187e24 */ /* 0x000fe4000f8e00ff */
[----:B------:R-:W-:-:S07]  /*23040*/  IMAD.MOV.U32 R26, RZ, RZ, RZ ;  /* 0x000000ffff1a7224 */ /* 0x000fce00078e00ff */
.L_x_1862:
[----:B------:R-:W-:-:S13]  /*23050*/  ISETP.NE.AND P0, PT, R6, RZ, PT ;  /* 0x000000ff0600720c */ /* 0x000fda0003f05270 */
[----:B------:R-:W0:Y:S01]  /*23060*/  @!P0 S2R R3, SR_CgaCtaId ;  /* 0x0000000000038919 */ /* 0x000e220000008800 */
[----:B------:R-:W-:-:S04]  /*23070*/  @!P0 MOV R2, 0x400 ;  /* 0x0000040000028802 */ /* 0x000fc80000000f00 */
[----:B0-----:R-:W-:-:S05]  /*23080*/  @!P0 LEA R2, R3, R2, 0x18 ;  /* 0x0000000203028211 */ /* 0x001fca00078ec0ff */
[----:B------:R0:W-:Y:S01]  /*23090*/  @!P0 STS.128 [R2+0x2a8d0], R24 ;  /* 0x02a8d01802008388 */ /* 0x0001e20000000c00 */
[----:B------:R-:W-:Y:S06]  /*230a0*/  BAR.ARV 0x5, 0x180 ;  /* 0x0146000000007b1d */ /* 0x000fec0000002000 */
.L_x_1855:
        /* <DEDUP_REMOVED lines=12> */
[----:B------:R-:W-:Y:S01]  /*23170*/  ULDC.64 UR36, c[0x0][0x198] ;  /* 0x0000660000247ab9 */ /* 0x000fe20000000a00 */
[----:B------:R-:W-:Y:S01]  /*23180*/  IMAD.SHL.U32 R34, R4, 0x8, RZ ;  /* 0x0000000804227824 */ /* 0x000fe200078e00ff */
[----:B------:R-:W-:Y:S01]  /*23190*/  ULDC UR38, c[0x0][0xc] ;  /* 0x0000030000267ab9 */ /* 0x000fe20000000800 */
[----:B------:R-:W-:Y:S02]  /*231a0*/  IMAD.MOV.U32 R22, RZ, RZ, RZ ;  /* 0x000000ffff167224 */ /* 0x000fe400078e00ff */
[----:B------:R-:W-:-:S02]  /*231b0*/  IMAD.MOV.U32 R28, RZ, RZ, RZ ;  /* 0x000000ffff1c7224 */ /* 0x000fc400078e00ff */
[----:B------:R-:W-:Y:S01]  /*231c0*/  IMAD.MOV.U32 R30, RZ, RZ, 0x1 ;  /* 0x00000001ff1e7424 */ /* 0x000fe200078e00ff */
[----:B--2---:R-:W-:Y:S01]  /*231d0*/  R2UR UR4, R2 ;  /* 0x00000000020472ca */ /* 0x004fe200000e0000 */
[----:B------:R-:W-:-:S05]  /*231e0*/  IMAD.SHL.U32 R2, R0, 0x8, RZ ;  /* 0x0000000800027824 */ /* 0x000fca00078e00ff */
[C---:B------:R-:W-:Y:S02]  /*231f0*/  LOP3.LUT R3, R2.reuse, 0x1f8, RZ, 0xc0, !PT ;  /* 0x000001f802037812 */ /* 0x040fe400078ec0ff */
[----:B------:R-:W-:Y:S02]  /*23200*/  LOP3.LUT R2, R2, 0x38, RZ, 0xc0, !PT ;  /* 0x0000003802027812 */ /* 0x000fe400078ec0ff */
[----:B------:R-:W-:Y:S02]  /*23210*/  LOP3.LUT R3, R3, 0x38, R0, 0x78, !PT ;  /* 0x0000003803037812 */ /* 0x000fe400078e7800 */
[----:B------:R-:W-:Y:S01]  /*23220*/  SHF.L.U32 R0, R0, 0x4, RZ ;  /* 0x0000000400007819 */ /* 0x000fe200000006ff */
[----:B------:R-:W-:Y:S01]  /*23230*/  ULOP3.LUT UR39, UR4, 0x2, URZ, 0xfc, !UPT ;  /* 0x0000000204277892 */ /* 0x000fe2000f8efc3f */
[----:B------:R-:W-:Y:S02]  /*23240*/  LOP3.LUT R34, R3, 0x200, R34, 0xf8, !PT ;  /* 0x0000020003227812 */ /* 0x000fe400078ef822 */
[----:B------:R-:W-:Y:S01]  /*23250*/  UMOV UR4, 0x400 ;  /* 0x0000040000047882 */ /* 0x000fe20000000000 */
[----:B------:R-:W-:Y:S01]  /*23260*/  SHF.R.U32.HI R3, RZ, 0x3, R4 ;  /* 0x00000003ff037819 */ /* 0x000fe20000011604 */
[----:B0-----:R-:W-:-:S03]  /*23270*/  ULEA UR4, UR5, UR4, 0x18 ;  /* 0x0000000405047291 */ /* 0x001fc6000f8ec03f */
[----:B------:R-:W-:Y:S02]  /*23280*/  LOP3.LUT R4, R3, 0x70, R0, 0xf8, !PT ;  /* 0x0000007003047812 */ /* 0x000fe400078ef800 */
[C---:B------:R-:W-:Y:S01]  /*23290*/  LOP3.LUT R3, R2.reuse, 0x40, RZ, 0xfc, !PT ;  /* 0x0000004002037812 */ /* 0x040fe200078efcff */
[----:B------:R-:W-:Y:S01]  /*232a0*/  IMAD.U32 R17, RZ, RZ, UR4 ;  /* 0x00000004ff117e24 */ /* 0x000fe2000f8e00ff */
[----:B------:R-:W-:-:S03]  /*232b0*/  LOP3.LUT R0, R2, 0x80, RZ, 0xfc, !PT ;  /* 0x0000008002007812 */ /* 0x000fc600078efcff */
[----:B-1----:R-:W-:-:S07]  /*232c0*/  IMAD R36, R34, 0x2, R17 ;  /* 0x0000000222247824 */ /* 0x002fce00078e0211 */
.L_x_1984:
[----:B------:R-:W-:Y:S05]  /*232d0*/  YIELD ;  /* 0x0000000000007946 */ /* 0x000fea0003800000 */
[----:B------:R-:W-:Y:S01]  /*232e0*/  ULDC.64 UR4, c[0x0][0xa28] ;  /* 0x00028a0000047ab9 */ /* 0x000fe20000000a00 */
[----:B------:R-:W-:Y:S01]  /*232f0*/  MOV R11, RZ ;  /* 0x000000ff000b7202 */ /* 0x000fe20000000f00 */
[----:B0-----:R-:W0:Y:S01]  /*23300*/  LDC.64 R4, c[0x0][0xa00] ;  /* 0x00028000ff047b82 */ /* 0x001e220000000a00 */
[----:B------:R-:W-:Y:S01]  /*23310*/  ISETP.NE.U32.AND P0, PT, RZ, UR4, PT ;  /* 0x00000004ff007c0c */ /* 0x000fe2000bf05070 */
[----:B------:R-:W-:-:S03]  /*23320*/  ULDC.64 UR6, c[0x0][0xa10] ;  /* 0x0002840000067ab9 */ /* 0x000fc60000000a00 */
[----:B------:R-:W-:Y:S01]  /*23330*/  ISETP.NE.AND.EX P0, PT, RZ, UR5, PT, P0 ;  /* 0x00000005ff007c0c */ /* 0x000fe2000bf05300 */
[----:B------:R-:W-:-:S12]  /*23340*/  ULDC.64 UR4, c[0x0][0xa18] ;  /* 0x0002860000047ab9 */ /* 0x000fd80000000a00 */
[----:B-1----:R-:W1:Y:S01]  /*23350*/  @P0 LDC.64 R2, c[0x0][0xa28] ;  /* 0x00028a00ff020b82 */ /* 0x002e620000000a00 */
[----:B------:R-:W-:Y:S01]  /*23360*/  ISETP.NE.U32.AND P1, PT, RZ, UR6, PT ;  /* 0x00000006ff007c0c */ /* 0x000fe2000bf25070 */
[----:B-1----:R-:W-:-:S05]  /*23370*/  @P0 IMAD.WIDE R2, R27, 0x4, R2 ;  /* 0x000000041b020825 */ /* 0x002fca00078e0202 */
[----:B------:R1:W2:Y:S01]  /*23380*/  @P0 LDG.E R11, desc[UR60][R2.64] ;  /* 0x0000003c020b0981 */ /* 0x0002a2000c1e1900 */
[----:B------:R-:W-:Y:S01]  /*23390*/  ISETP.NE.U32.AND P0, PT, RZ, UR4, PT ;  /* 0x00000004ff007c0c */ /* 0x000fe2000bf05070 */
[----:B------:R-:W-:Y:S01]  /*233a0*/  IMAD.MOV.U32 R35, RZ, RZ, RZ ;  /* 0x000000ffff237224 */ /* 0x000fe200078e00ff */
[----:B------:R-:W-:Y:S01]  /*233b0*/  ISETP.NE.AND.EX P1, PT, RZ, UR7, PT, P1 ;  /* 0x00000007ff007c0c */ /* 0x000fe2000bf25310 */
[----:B------:R-:W-:Y:S01]  /*233c0*/  IMAD.MOV.U32 R0, RZ, RZ, RZ ;  /* 0x000000ffff007224 */ /* 0x000fe200078e00ff */
[----:B------:R-:W-:Y:S01]  /*233d0*/  ISETP.NE.AND.EX P2, PT, RZ, UR5, PT, P0 ;  /* 0x00000005ff007c0c */ /* 0x000fe2000bf45300 */
[----:B------:R-:W-:Y:S01]  /*233e0*/  ULDC.64 UR4, c[0x0][0xa00] ;  /* 0x0002800000047ab9 */ /* 0x000fe20000000a00 */
[----:B0-----:R-:W-:Y:S01]  /*233f0*/  IMAD.WIDE R4, R27, 0x4, R4 ;  /* 0x000000041b047825 */ /* 0x001fe200078e0204 */
[----:B------:R-:W-:Y:S01]  /*23400*/  ISETP.NE.U32.AND P0, PT, RZ, UR4, PT ;  /* 0x00000004ff007c0c */ /* 0x000fe2000bf05070 */
[----:B-1----:R-:W0:Y:S03]  /*23410*/  LDC.64 R2, c[0x0][0xa10] ;  /* 0x00028400ff027b82 */ /* 0x002e260000000a00 */
[----:B------:R-:W-:-:S06]  /*23420*/  ISETP.NE.AND.EX P0, PT, RZ, UR5, PT, P0 ;  /* 0x00000005ff007c0c */ /* 0x000fcc000bf05300 */
[----:B------:R-:W1:Y:S07]  /*23430*/  @P2 LDC.64 R6, c[0x0][0xa18] ;  /* 0x00028600ff062b82 */ /* 0x000e6e0000000a00 */
[----:B------:R-:W5:Y:S01]  /*23440*/  @P0 LDG.E R35, desc[UR60][R4.64] ;  /* 0x0000003c04230981 */ /* 0x000f62000c1e1900 */
[----:B0-----:R-:W-:-:S05]  /*23450*/  IMAD.WIDE R2, R27, 0x4, R2 ;  /* 0x000000041b027825 */ /* 0x001fca00078e0202 */
[----:B------:R-:W5:Y:S01]  /*23460*/  @P1 LDG.E R0, desc[UR60][R2.64] ;  /* 0x0000003c02001981 */ /* 0x000f62000c1e1900 */
[----:B------:R-:W-:Y:S02]  /*23470*/  ULDC UR4, c[0x0][0x288] ;  /* 0x0000a20000047ab9 */ /* 0x000fe40000000800 */
[----:B------:R-:W-:Y:S01]  /*23480*/  IMAD.U32 R32, RZ, RZ, UR4 ;  /* 0x00000004ff207e24 */ /* 0x000fe2000f8e00ff */
[----:B------:R-:W-:Y:S02]  /*23490*/  ULDC.64 UR4, c[0x0][0x418] ;  /* 0x0001060000047ab9 */ /* 0x000fe40000000a00 */
[----:B------:R-:W-:-:S03]  /*234a0*/  UISETP.NE.U32.AND UP0, UPT, UR4, URZ, UPT ;  /* 0x0000003f0400728c */ /* 0x000fc6000bf05070 */
[----:B------:R-:W-:Y:S01]  /*234b0*/  ULDC UR4, c[0x0][0x424] ;  /* 0x0001090000047ab9 */ /* 0x000fe20000000800 */
[----:B------:R-:W-:Y:S01]  /*234c0*/  UISETP.NE.AND.EX UP0, UPT, UR5, URZ, UPT, UP0 ;  /* 0x0000003f0500728c */ /* 0x000fe2000bf05300 */
[----:B-1----:R-:W-:Y:S02]  /*234d0*/  @P2 IMAD.WIDE R6, R27, 0x4, R6 ;  /* 0x000000041b062825 */ /* 0x002fe400078e0206 */
[----:B------:R-:W-:Y:S01]  /*234e0*/  ULDC UR5, c[0x0][0x2f0] ;  /* 0x0000bc0000057ab9 */ /* 0x000fe20000000800 */
[----:B------:R-:W-:Y:S02]  /*234f0*/  USEL UR4, UR4, 0x1, UP0 ;  /* 0x0000000104047887 */ /* 0x000fe40008000000 */
[----:B------:R0:W5:Y:S02]  /*23500*/  @P2 LDG.E R32, desc[UR60][R6.64] ;  /* 0x0000003c06202981 */ /* 0x000164000c1e1900 */
[----:B------:R-:W-:-:S03]  /*23510*/  UIMAD UR4, UR4, UR5, URZ ;  /* 0x00000005040472a4 */ /* 0x000fc6000f8e023f */
[----:B------:R-:W-:-:S03]  /*23520*/  ULDC UR5, c[0x0][0x348] ;  /* 0x0000d20000057ab9 */ /* 0x000fc60000000800 */
[----:B------:R-:W-:Y:S02]  /*23530*/  IMAD.U32 R10, RZ, RZ, UR4 ;  /* 0x00000004ff0a7e24 */ /* 0x000fe4000f8e00ff */
[----:B0-----:R-:W-:Y:S01]  /*23540*/  IMAD.U32 R7, RZ, RZ, UR5 ;  /* 0x00000005ff077e24 */ /* 0x001fe2000f8e00ff */
[----:B--2---:R0:W-:Y:S01]  /*23550*/  STL [R1+0x4], R11 ;  /* 0x0000040b01007387 */ /* 0x0041e20000100800 */
[----:B---3--:R-:W-:Y:S05]  /*23560*/  @P2 BRA `(.L_x_1864) ;  /* 0x0000000000102947 */ /* 0x008fea0003800000 */
[----:B------:R-:W-:Y:S05]  /*23570*/  @!P0 BRA `(.L_x_1864) ;  /* 0x00000000000c8947 */ /* 0x000fea0003800000 */
[----:B------:R-:W2:Y:S04]  /*23580*/  LDG.E R9, desc[UR60][R4.64] ;  /* 0x0000003c04097981 */ /* 0x000ea8000c1e1900 */
[----:B-----5:R-:W2:Y:S02]  /*23590*/  LDG.E R32, desc[UR60][R4.64+0x4] ;  /* 0x0000043c04207981 */ /* 0x020ea4000c1e1900 */
[----:B--2---:R-:W-:-:S07]  /*235a0*/  IMAD.IADD R32, R32, 0x1, -R9 ;  /* 0x0000000120207824 */ /* 0x004fce00078e0a09 */
.L_x_1864:
[----:B------:R-:W-:Y:S01]  /*235b0*/  ULDC.64 UR4, c[0x0][0xa20] ;  /* 0x0002880000047ab9 */ /* 0x000fe20000000a00 */
[C---:B------:R-:W-:Y:S02]  /*235c0*/  LOP3.LUT R4, R26.reuse, 0xff000000, RZ, 0xc0, !PT ;  /* 0xff0000001a047812 */ /* 0x040fe400078ec0ff */
[----:B------:R-:W-:Y:S02]  /*235d0*/  ISETP.NE.U32.AND P0, PT, RZ, UR4, PT ;  /* 0x00000004ff007c0c */ /* 0x000fe4000bf05070 */
[----:B------:R-:W-:Y:S02]  /*235e0*/  SHF.R.U32.HI R5, RZ, 0x8, R4 ;  /* 0x00000008ff057819 */ /* 0x000fe40000011604 */
[----:B------:R-:W-:Y:S02]  /*235f0*/  ISETP.NE.AND.EX P0, PT, RZ, UR5, PT, P0 ;  /* 0x00000005ff007c0c */ /* 0x000fe4000bf05300 */
[C---:B------:R-:W-:Y:S02]  /*23600*/  LOP3.LUT R6, R26.reuse, 0xff0000, RZ, 0xc0, !PT ;  /* 0x00ff00001a067812 */ /* 0x040fe400078ec0ff */
[----:B------:R-:W-:-:S02]  /*23610*/  LOP3.LUT R26, R26, 0xffff, RZ, 0xc0, !PT ;  /* 0x0000ffff1a1a7812 */ /* 0x000fc400078ec0ff */
[----:B------:R-:W-:-:S07]  /*23620*/  LEA.HI R6, R6, R5, RZ, 0x10 ;  /* 0x0000000506067211 */ /* 0x000fce00078f80ff */
[----:B------:R-:W-:Y:S05]  /*23630*/  @!P0 BRA `(.L_x_1865) ;  /* 0x0000000000108947 */ /* 0x000fea0003800000 */
[----:B------:R-:W1:Y:S02]  /*23640*/  LDC.64 R4, c[0x0][0xa20] ;  /* 0x00028800ff047b82 */ /* 0x000e640000000a00 */
[----:B-1----:R-:W-:-:S05]  /*23650*/  IMAD.WIDE R4, R27, 0x4, R4 ;  /* 0x000000041b047825 */ /* 0x002fca00078e0204 */
[----:B------:R1:W5:Y:S01]  /*23660*/  LDG.E R10, desc[UR60][R4.64] ;  /* 0x0000003c040a7981 */ /* 0x000362000c1e1900 */
[----:B------:R-:W-:Y:S05]  /*23670*/  BRA `(.L_x_1866) ;  /* 0x0000000000247947 */ /* 0x000fea0003800000 */
.L_x_1865:
[----:B------:R-:W-:Y:S02]  /*23680*/  ULDC.64 UR4, c[0x0][0xa08] ;  /* 0x0002820000047ab9 */ /* 0x000fe40000000a00 */
[----:B------:R-:W-:-:S04]  /*23690*/  ISETP.NE.U32.AND P0, PT, RZ, UR4, PT ;  /* 0x00000004ff007c0c */ /* 0x000fc8000bf05070 */
[----:B------:R-:W-:-:S13]  /*236a0*/  ISETP.NE.AND.EX P0, PT, RZ, UR5, PT, P0 ;  /* 0x00000005ff007c0c */ /* 0x000fda000bf05300 */
[----:B------:R-:W-:Y:S05]  /*236b0*/  @!P0 BRA `(.L_x_1866) ;  /* 0x0000000000148947 */ /* 0x000fea0003800000 */
[----:B------:R-:W1:Y:S02]  /*236c0*/  LDC.64 R4, c[0x0][0xa08] ;  /* 0x00028200ff047b82 */ /* 0x000e640000000a00 */
[----:B-1----:R-:W-:-:S05]  /*236d0*/  IMAD.WIDE R4, R27, 0x4, R4 ;  /* 0x000000041b047825 */ /* 0x002fca00078e0204 */
[----:B------:R-:W2:Y:S04]  /*236e0*/  LDG.E R10, desc[UR60][R4.64] ;  /* 0x0000003c040a7981 */ /* 0x000ea8000c1e1900 */
[----:B------:R-:W2:Y:S02]  /*236f0*/  LDG.E R9, desc[UR60][R4.64+0x4] ;  /* 0x0000043c04097981 */ /* 0x000ea4000c1e1900 */
[----:B--2---:R-:W-:-:S07]  /*23700*/  IADD3 R10, -R10, R9, RZ ;  /* 0x000000090a0a7210 */ /* 0x004fce0007ffe1ff */
.L_x_1866:
[----:B-1----:R-:W2:Y:S01]  /*23710*/  @P1 LDG.E R5, desc[UR60][R2.64] ;  /* 0x0000003c02051981 */ /* 0x002ea2000c1e1900 */
[----:B------:R-:W1:Y:S03]  /*23720*/  LDC R8, c[0x0][0x448] ;  /* 0x00011200ff087b82 */ /* 0x000e660000000800 */
[----:B------:R3:W2:Y:S01]  /*23730*/  @P1 LDG.E R4, desc[UR60][R2.64+0x4] ;  /* 0x0000043c02041981 */ /* 0x0006a2000c1e1900 */
[----:B------:R-:W-:Y:S02]  /*23740*/  IMAD.SHL.U32 R25, R25, 0x80, RZ ;  /* 0x0000008019197824 */ /* 0x000fe400078e00ff */
[----:B-----5:R-:W-:Y:S02]  /*23750*/  IMAD.IADD R10, R10, 0x1, -R11 ;  /* 0x000000010a0a7824 */ /* 0x020fe400078e0a0b */
[----:B---3--:R-:W3:Y:S01]  /*23760*/  LDC.64 R2, c[0x0][0x9e0] ;  /* 0x00027800ff027b82 */ /* 0x008ee20000000a00 */
[----:B-1----:R-:W-:-:S13]  /*23770*/  ISETP.NE.AND P2, PT, R8, 0x1, PT ;  /* 0x000000010800780c */ /* 0x002fda0003f45270 */
[----:B------:R-:W1:Y:S01]  /*23780*/  @P2 LDC R8, c[0x0][0x44c] ;  /* 0x00011300ff082b82 */ /* 0x000e620000000800 */
[----:B---3--:R-:W-:-:S07]  /*23790*/  ISETP.GE.AND P3, PT, R3, 0x1, PT ;  /* 0x000000010300780c */ /* 0x008fce0003f66270 */
[----:B------:R-:W3:Y:S01]  /*237a0*/  @P2 LDC R9, c[0x0][0x450] ;  /* 0x00011400ff092b82 */ /* 0x000ee20000000800 */
[----:B--2---:R-:W-:Y:S02]  /*237b0*/  @P1 IMAD.IADD R7, R4, 0x1, -R5 ;  /* 0x0000000104071824 */ /* 0x004fe400078e0a05 */
[----:B------:R-:W-:Y:S02]  /*237c0*/  VIADD R5, R25, 0x7f ;  /* 0x0000007f19057836 */ /* 0x000fe40000000000 */
[----:B------:R-:W-:Y:S02]  /*237d0*/  IMAD.IADD R37, R10, 0x1, R7 ;  /* 0x000000010a257824 */ /* 0x000fe400078e0207 */
[----:B-1----:R-:W-:-:S03]  /*237e0*/  @P2 IMAD.HI.U32 R4, R5, R8, RZ ;  /* 0x0000000805042227 */ /* 0x002fc600078e00ff */
[C---:B------:R-:W-:Y:S02]  /*237f0*/  IADD3 R18, R37.reuse, 0x1, -R32 ;  /* 0x0000000125127810 */ /* 0x040fe40007ffe820 */
[----:B---3--:R-:W-:Y:S01]  /*23800*/  @P2 SHF.R.U32.HI R5, RZ, R9, R4 ;  /* 0x00000009ff052219 */ /* 0x008fe20000011604 */
[----:B------:R-:W-:-:S03]  /*23810*/  VIADD R4, R37, 0x5f ;  /* 0x0000005f25047836 */ /* 0x000fc60000000000 */
[----:B------:R-:W-:Y:S01]  /*23820*/  IADD3 R8, R18, R5, RZ ;  /* 0x0000000512087210 */ /* 0x000fe20007ffe0ff */
[----:B------:R-:W-:-:S04]  /*23830*/  IMAD.HI R4, R4, 0x2aaaaaab, RZ ;  /* 0x2aaaaaab04047827 */ /* 0x000fc800078e02ff */
[----:B------:R-:W-:Y:S01]  /*23840*/  IMAD.IADD R2, R8, 0x1, R2 ;  /* 0x0000000108027824 */ /* 0x000fe200078e0202 */
[----:B------:R-:W-:-:S04]  /*23850*/  SHF.R.U32.HI R19, RZ, 0x1f, R4 ;  /* 0x0000001fff137819 */ /* 0x000fc80000011604 */
[----:B------:R-:W-:Y:S01]  /*23860*/  LEA.HI.SX32 R19, R4, R19, 0x1c ;  /* 0x0000001304137211 */ /* 0x000fe200078fe2ff */
[----:B------:R-:W-:Y:S06]  /*23870*/  @!P3 BRA `(.L_x_1867) ;  /* 0x000000000048b947 */ /* 0x000fec0003800000 */
[C---:B------:R-:W-:Y:S01]  /*23880*/  ISETP.GT.AND P0, PT, R8.reuse, RZ, PT ;  /* 0x000000ff0800720c */ /* 0x040fe20003f04270 */
[----:B------:R-:W-:Y:S01]  /*23890*/  BSSY B0, `(.L_x_1868) ;  /* 0x000000e000007945 */ /* 0x000fe20003800000 */
[----:B------:R-:W-:-:S11]  /*238a0*/  VIADD R9, R8, 0xffffffff ;  /* 0xffffffff08097836 */ /* 0x000fd60000000000 */
[----:B------:R-:W-:Y:S05]  /*238b0*/  @P0 BRA `(.L_x_1869) ;  /* 0x00000000001c0947 */ /* 0x000fea0003800000 */
[----:B------:R-:W-:Y:S01]  /*238c0*/  ISETP.NE.AND P0, PT, R3, 0x1, PT ;  /* 0x000000010300780c */ /* 0x000fe20003f05270 */
[----:B------:R-:W-:-:S12]  /*238d0*/  IMAD.MOV R9, RZ, RZ, -R8 ;  /* 0x000000ffff097224 */ /* 0x000fd800078e0a08 */
[----:B------:R-:W1:Y:S02]  /*238e0*/  @P0 LDC.64 R4, c[0x0][0x9e8] ;  /* 0x00027a00ff040b82 */ /* 0x000e640000000a00 */
[----:B-1----:R-:W-:-:S05]  /*238f0*/  @P0 IMAD.HI.U32 R4, R9, R4, RZ ;  /* 0x0000000409040227 */ /* 0x002fca00078e00ff */
[----:B------:R-:W-:-:S04]  /*23900*/  @P0 SHF.R.U32.HI R9, RZ, R5, R4 ;  /* 0x00000005ff090219 */ /* 0x000fc80000011604 */
[----:B------:R-:W-:Y:S01]  /*23910*/  LOP3.LUT R9, RZ, R9, RZ, 0x33, !PT ;  /* 0x00000009ff097212 */ /* 0x000fe200078e33ff */
[----:B------:R-:W-:Y:S06]  /*23920*/  BRA `(.L_x_1870) ;  /* 0x0000000000107947 */ /* 0x000fec0003800000 */
.L_x_1869:
[----:B------:R-:W-:-:S13]  /*23930*/  ISETP.NE.AND P0, PT, R3, 0x1, PT ;  /* 0x000000010300780c */ /* 0x000fda0003f05270 */
[----:B------:R-:W1:Y:S02]  /*23940*/  @P0 LDC.64 R4, c[0x0][0x9e8] ;  /* 0x00027a00ff040b82 */ /* 0x000e640000000a00 */
[----:B-1----:R-:W-:-:S05]  /*23950*/  @P0 IMAD.HI.U32 R4, R9, R4, RZ ;  /* 0x0000000409040227 */ /* 0x002fca00078e00ff */
[----:B------:R-:W-:-:S07]  /*23960*/  @P0 SHF.R.U32.HI R9, RZ, R5, R4 ;  /* 0x00000005ff090219 */ /* 0x000fce0000011604 */
.L_x_1870:
[----:B------:R-:W-:Y:S05]  /*23970*/  BSYNC B0 ;  /* 0x0000000000007941 */ /* 0x000fea0003800000 */
.L_x_1868:
[----:B------:R-:W-:-:S05]  /*23980*/  IMAD R9, R9, R3, R3 ;  /* 0x0000000309097224 */ /* 0x000fca00078e0203 */
[----:B------:R-:W-:-:S07]  /*23990*/  VIMNMX R2, R2, R9, PT ;  /* 0x0000000902027248 */ /* 0x000fce0003fe0100 */
.L_x_1867:
[----:B------:R-:W1:Y:S01]  /*239a0*/  @P2 LDC R8, c[0x0][0x44c] ;  /* 0x00011300ff082b82 */ /* 0x000e620000000800 */
[----:B------:R-:W-:Y:S01]  /*239b0*/  VIADD R2, R2, 0x5f ;  /* 0x0000005f02027836 */ /* 0x000fe20000000000 */
[----:B------:R-:W-:Y:S01]  /*239c0*/  ULDC UR4, c[0x0][0x9dc] ;  /* 0x0002770000047ab9 */ /* 0x000fe20000000800 */
[----:B------:R-:W-:Y:S02]  /*239d0*/  IMAD.MOV.U32 R5, RZ, RZ, R25 ;  /* 0x000000ffff057224 */ /* 0x000fe400078e0019 */
[----:B------:R-:W-:-:S03]  /*239e0*/  IMAD.HI R2, R2, 0x2aaaaaab, RZ ;  /* 0x2aaaaaab02027827 */ /* 0x000fc600078e02ff */
[----:B------:R-:W2:Y:S01]  /*239f0*/  @P2 LDC R4, c[0x0][0x450] ;  /* 0x00011400ff042b82 */ /* 0x000ea20000000800 */
[----:B-1----:R-:W-:-:S04]  /*23a00*/  @P2 IMAD.HI.U32 R9, R25, R8, RZ ;  /* 0x0000000819092227 */ /* 0x002fc800078e00ff */
[----:B------:R-:W-:Y:S01]  /*23a10*/  IMAD.IADD R8, R37, 0x1, -R32 ;  /* 0x0000000125087824 */ /* 0x000fe200078e0a20 */
[----:B--2---:R-:W-:Y:S02]  /*23a20*/  @P2 SHF.R.U32.HI R5, RZ, R4, R9 ;  /* 0x00000004ff052219 */ /* 0x004fe40000011609 */
[----:B------:R-:W-:-:S04]  /*23a30*/  SHF.R.U32.HI R9, RZ, 0x1f, R2 ;  /* 0x0000001fff097819 */ /* 0x000fc80000011602 */
[----:B------:R-:W-:Y:S02]  /*23a40*/  LEA.HI.SX32 R2, R2, R9, 0x1c ;  /* 0x0000000902027211 */ /* 0x000fe400078fe2ff */
[----:B------:R-:W-:Y:S02]  /*23a50*/  IADD3 R9, R8, R5, RZ ;  /* 0x0000000508097210 */ /* 0x000fe40007ffe0ff */
[----:B0-----:R-:W-:-:S03]  /*23a60*/  VIMNMX R11, R19, R2, PT ;  /* 0x00000002130b7248 */ /* 0x001fc60003fe0100 */
        /* <DEDUP_REMOVED lines=12> */
.L_x_1873:
[----:B------:R-:W-:-:S13]  /*23b30*/  ISETP.NE.AND P0, PT, R3, 0x1, PT ;  /* 0x000000010300780c */ /* 0x000fda0003f05270 */
[----:B------:R-:W0:Y:S02]  /*23b40*/  @P0 LDC.64 R4, c[0x0][0x9e8] ;  /* 0x00027a00ff040b82 */ /* 0x000e240000000a00 */
[----:B0-----:R-:W-:-:S05]  /*23b50*/  @P0 IMAD.HI.U32 R4, R9, R4, RZ ;  /* 0x0000000409040227 */ /* 0x001fca00078e00ff */
[----:B------:R-:W-:-:S07]  /*23b60*/  @P0 SHF.R.U32.HI R9, RZ, R5, R4 ;  /* 0x00000005ff090219 */ /* 0x000fce0000011604 */
.L_x_1874:
[----:B------:R-:W-:Y:S05]  /*23b70*/  BSYNC B0 ;  /* 0x0000000000007941 */ /* 0x000fea0003800000 */
.L_x_1872:
[----:B------:R-:W-:-:S05]  /*23b80*/  IMAD R3, R9, R3, RZ ;  /* 0x0000000309037224 */ /* 0x000fca00078e02ff */
[----:B------:R-:W-:-:S07]  /*23b90*/  VIMNMX R2, R2, R3, !PT ;  /* 0x0000000302027248 */ /* 0x000fce0007fe0100 */
.L_x_1871:
[----:B------:R-:W-:Y:S01]  /*23ba0*/  IMAD.HI R2, R2, 0x2aaaaaab, RZ ;  /* 0x2aaaaaab02027827 */ /* 0x000fe200078e02ff */
[----:B------:R-:W-:Y:S01]  /*23bb0*/  BSSY B0, `(.L_x_1875) ;  /* 0x0000026000007945 */ /* 0x000fe20003800000 */
[----:B------:R-:W-:Y:S02]  /*23bc0*/  LOP3.LUT R9, R6, 0xff, RZ, 0xc0, !PT ;  /* 0x000000ff06097812 */ /* 0x000fe400078ec0ff */
[----:B------:R-:W-:Y:S01]  /*23bd0*/  SHF.R.U32.HI R6, RZ, 0x10, R6 ;  /* 0x00000010ff067819 */ /* 0x000fe20000011606 */
        /* <DEDUP_REMOVED lines=9> */
[----:B------:R-:W-:Y:S02]  /*23c70*/  IABS R13, R5 ;  /* 0x00000005000d7213 */ /* 0x000fe40000000000 */
[----:B------:R-:W-:Y:S02]  /*23c80*/  IADD3 R12, R5, -0x1, R11 ;  /* 0xffffffff050c7810 */ /* 0x000fe40007ffe00b */
[----:B------:R-:W0:Y:S03]  /*23c90*/  I2F.RP R2, R13 ;  /* 0x0000000d00027306 */ /* 0x000e260000209400 */
[----:B------:R-:W-:-:S05]  /*23ca0*/  IMAD.IADD R12, R12, 0x1, -R4 ;  /* 0x000000010c0c7824 */ /* 0x000fca00078e0a04 */
[----:B0-----:R-:W0:Y:S02]  /*23cb0*/  MUFU.RCP R2, R2 ;  /* 0x0000000200027308 */ /* 0x001e240000001000 */
[----:B0-----:R-:W-:-:S06]  /*23cc0*/  VIADD R2, R2, 0xffffffe ;  /* 0x0ffffffe02027836 */ /* 0x001fcc0000000000 */
        /* <DEDUP_REMOVED lines=19> */
[----:B------:R-:W-:-:S07]  /*23e00*/  @!P2 LOP3.LUT R14, RZ, R5, RZ, 0x33, !PT ;  /* 0x00000005ff0ea212 */ /* 0x000fce00078e33ff */
.L_x_1876:
[----:B------:R-:W-:Y:S05]  /*23e10*/  BSYNC B0 ;  /* 0x0000000000007941 */ /* 0x000fea0003800000 */
.L_x_1875:
[-C--:B------:R-:W-:Y:S01]  /*23e20*/  IMAD R3, R9, R14.reuse, R4 ;  /* 0x0000000e09037224 */ /* 0x080fe200078e0204 */
[----:B------:R-:W-:Y:S04]  /*23e30*/  BSSY B0, `(.L_x_1877) ;  /* 0x0000133000007945 */ /* 0x000fe80003800000 */
[C---:B------:R-:W-:Y:S01]  /*23e40*/  VIADDMNMX R11, R3.reuse, R14, R11, PT ;  /* 0x0000000e030b7246 */ /* 0x040fe2000380010b */
[----:B------:R-:W-:-:S04]  /*23e50*/  IMAD R3, R3, 0x60, -R10 ;  /* 0x0000006003037824 */ /* 0x000fc800078e0a0a */
[----:B------:R-:W-:Y:S01]  /*23e60*/  IMAD R2, R11, 0x60, -R10 ;  /* 0x000000600b027824 */ /* 0x000fe200078e0a0a */
[----:B------:R-:W-:-:S04]  /*23e70*/  VIMNMX R3, RZ, R3, !PT ;  /* 0x00000003ff037248 */ /* 0x000fc80007fe0100 */
[----:B------:R-:W-:-:S04]  /*23e80*/  VIMNMX R2, R2, R7, PT ;  /* 0x0000000702027248 */ /* 0x000fc80003fe0100 */
[----:B------:R-:W-:-:S13]  /*23e90*/  ISETP.GT.AND P0, PT, R2, R3, PT ;  /* 0x000000030200720c */ /* 0x000fda0003f04270 */
[----:B------:R-:W-:Y:S02]  /*23ea0*/  @P0 VIADD R4, R2, 0x5f ;  /* 0x0000005f02040836 */ /* 0x000fe40000000000 */
        /* <DEDUP_REMOVED lines=16> */
.L_x_2052:
[----:B-1----:R-:W-:Y:S02]  /*23fb0*/  ISETP.NE.AND P0, PT, R14, RZ, PT ;  /* 0x000000ff0e00720c */ /* 0x002fe40003f05270 */
[----:B------:R-:W-:-:S11]  /*23fc0*/  PLOP3.LUT P6, PT, PT, PT, PT, 0x8, 0x0 ;  /* 0x000000000000781c */ /* 0x000fd60003fce170 */
[----:B------:R-:W-:Y:S05]  /*23fd0*/  @P0 BRA `(.L_x_1880) ;  /* 0x00000000000c0947 */ /* 0x000fea0003800000 */
[----:B------:R-:W-:-:S03]  /*23fe0*/  UMOV UR4, 0xffffffff ;  /* 0xffffffff00047882 */ /* 0x000fc60000000000 */
[----:B------:R-:W-:Y:S05]  /*23ff0*/  BRA.DIV UR4, `(.L_x_1881) ;  /* 0x0000007604647947 */ /* 0x000fea000b800000 */
[----:B------:R-:W-:-:S13]  /*24000*/  ELECT P6, URZ, PT ;  /* 0x00000000003f782f */ /* 0x000fda00038c0000 */
.L_x_1880:
[----:B0-----:R-:W2:Y:S01]  /*24010*/  LDL R3, [R1+0x24] ;  /* 0x0000240001037983 */ /* 0x001ea20000100800 */
[----:B------:R-:W-:Y:S01]  /*24020*/  BSSY B1, `(.L_x_1882) ;  /* 0x0000008000017945 */ /* 0x000fe20003800000 */
[----:B--2---:R-:W-:-:S04]  /*24030*/  IADD3 R3, R3, 0x1, RZ ;  /* 0x0000000103037810 */ /* 0x004fc80007ffe0ff */
[----:B------:R-:W-:-:S04]  /*24040*/  LEA.HI R7, R3, R3, RZ, 0x1 ;  /* 0x0000000303077211 */ /* 0x000fc800078f08ff */
[----:B------:R-:W-:-:S05]  /*24050*/  LOP3.LUT R10, R7, 0xfffffffe, RZ, 0xc0, !PT ;  /* 0xfffffffe070a7812 */ /* 0x000fca00078ec0ff */
[----:B------:R-:W-:-:S05]  /*24060*/  IMAD.IADD R10, R3, 0x1, -R10 ;  /* 0x00000001030a7824 */ /* 0x000fca00078e0a0a */
[----:B------:R-:W-:-:S04]  /*24070*/  SHF.L.U32 R10, R10, 0x1f, RZ ;  /* 0x0000001f0a0a7819 */ /* 0x000fc800000006ff */
[----:B------:R-:W0:Y:S02]  /*24080*/  SYNCS.PHASECHK.TRANS64.TRYWAIT P0, [R17+URZ+0x2a820], R10 ;  /* 0x02a8200a110075a7 */ /* 0x000e24000800017f */
[----:B0-----:R-:W-:Y:S05]  /*24090*/  @!P0 BRA `(.L_x_1883) ;  /* 0x00000074005c8947 */ /* 0x001fea0003800000 */
.L_x_2055:
[----:B------:R-:W-:Y:S05]  /*240a0*/  BSYNC B1 ;  /* 0x0000000000017941 */ /* 0x000fea0003800000 */
.L_x_1882:
        /* <DEDUP_REMOVED lines=10> */
.L_x_2056:
[----:B------:R-:W-:Y:S05]  /*24150*/  BSYNC B2 ;  /* 0x0000000000027941 */ /* 0x000fea0003800000 */
.L_x_1886:
[----:B------:R-:W-:Y:S04]  /*24160*/  BSSY B2, `(.L_x_1888) ;  /* 0x0000009000027945 */ /* 0x000fe80003800000 */
        /* <DEDUP_REMOVED lines=8> */
.L_x_1889:
[----:B------:R-:W-:Y:S05]  /*241f0*/  BSYNC B2 ;  /* 0x0000000000027941 */ /* 0x000fea0003800000 */
.L_x_1888:
[----:B------:R-:W-:Y:S01]  /*24200*/  IMAD.MOV.U32 R20, RZ, RZ, RZ ;  /* 0x000000ffff147224 */ /* 0x000fe200078e00ff */
[----:B------:R-:W-:Y:S01]  /*24210*/  UIADD3 UR4, UP0, UR36, 0x570, URZ ;  /* 0x0000057024047890 */ /* 0x000fe2000ff1e03f */
[----:B0-----:R-:W-:Y:S01]  /*24220*/  IMAD R10, R22, 0x9000, R17 ;  /* 0x00009000160a7824 */ /* 0x001fe200078e0211 */
[----:B------:R-:W-:Y:S01]  /*24230*/  PLOP3.LUT P0, PT, PT, PT, PT, 0x80, 0x0 ;  /* 0x000000000000781c */ /* 0x000fe20003f0f070 */
[----:B------:R-:W-:Y:S01]  /*24240*/  IMAD R7, R2, 0x60, R0 ;  /* 0x0000006002077824 */ /* 0x000fe200078e0200 */
[----:B------:R-:W-:Y:S01]  /*24250*/  R2UR UR10, R20 ;  /* 0x00000000140a72ca */ /* 0x000fe200000e0000 */
[----:B------:R-:W-:Y:S01]  /*24260*/  VIADD R3, R12, 0x2a890 ;  /* 0x0002a8900c037836 */ /* 0x000fe20000000000 */
[----:B------:R-:W-:Y:S01]  /*24270*/  IADD3 R13, R10, 0x18400, RZ ;  /* 0x000184000a0d7810 */ /* 0x000fe20007ffe0ff */
[----:B------:R-:W-:Y:S01]  /*24280*/  VIADD R7, R7, 0xffffffa0 ;  /* 0xffffffa007077836 */ /* 0x000fe20000000000 */
[----:B------:R-:W-:Y:S01]  /*24290*/  UIADD3.X UR5, URZ, UR37, URZ, UP0, !UPT ;  /* 0x000000253f057290 */ /* 0x000fe200087fe43f */
[----:B------:R-:W-:Y:S01]  /*242a0*/  UMOV UR6, 0x0 ;  /* 0x0000000000067882 */ /* 0x000fe20000000000 */
[----:B------:R-:W-:-:S10]  /*242b0*/  UMOV UR7, 0x12f00000 ;  /* 0x12f0000000077882 */ /* 0x000fd40000000000 */
.L_x_1890:
        /* <DEDUP_REMOVED lines=16> */
.L_x_1891:
        /* <DEDUP_REMOVED lines=15> */
.L_x_1892:
        /* <DEDUP_REMOVED lines=13> */
.L_x_2057:
[----:B------:R-:W-:Y:S05]  /*24580*/  BSYNC B2 ;  /* 0x0000000000027941 */ /* 0x000fea0003800000 */
.L_x_1893:
[----:B------:R-:W-:Y:S01]  /*24590*/  BSSY B2, `(.L_x_1895) ;  /* 0x000000b000027945 */ /* 0x000fe20003800000 */
[----:B------:R-:W-:Y:S02]  /*245a0*/  IMAD.MOV.U32 R14, RZ, RZ, 0x0 ;  /* 0x00000000ff0e7424 */ /* 0x000fe400078e00ff */
[----:B------:R-:W-:Y:S01]  /*245b0*/  IMAD.MOV.U32 R15, RZ, RZ, 0x12f00000 ;  /* 0x12f00000ff0f7424 */ /* 0x000fe200078e00ff */
[----:B------:R-:W-:Y:S06]  /*245c0*/  @P1 BRA `(.L_x_1896) ;  /* 0x00000000001c1947 */ /* 0x000fec0003800000 */
[----:B------:R-:W2:Y:S01]  /*245d0*/  S2R R10, SR_TID.X ;  /* 0x00000000000a7919 */ /* 0x000ea20000002100 */
[----:B------:R-:W-:-:S04]  /*245e0*/  IMAD.MOV.U32 R3, RZ, RZ, 0x6000 ;  /* 0x00006000ff037424 */ /* 0x000fc800078e00ff */
[----:B------:R3:W-:Y:S01]  /*245f0*/  SYNCS.ARRIVE.TRANS64 RZ, [R12+URZ+0x2a8b0], R3 ;  /* 0x02a8b0030cff79a7 */ /* 0x0007e2000800003f */
[----:B--2---:R-:W-:-:S04]  /*24600*/  LOP3.LUT R10, R10, 0x1f, RZ, 0xc0, !PT ;  /* 0x0000001f0a0a7812 */ /* 0x004fc800078ec0ff */
[----:B------:R-:W-:-:S13]  /*24610*/  ISETP.NE.AND P0, PT, R10, RZ, PT ;  /* 0x000000ff0a00720c */ /* 0x000fda0003f05270 */
[----:B---3--:R-:W-:Y:S05]  /*24620*/  @!P0 BRA `(.L_x_1896) ;  /* 0x0000000000048947 */ /* 0x008fea0003800000 */
[----:B------:R-:W-:Y:S01]  /*24630*/  BPT.TRAP 0x1 ;  /* 0x000000040000795c */ /* 0x000fe20000300000 */
.L_x_1896:
[----:B------:R-:W-:Y:S05]  /*24640*/  BSYNC B2 ;  /* 0x0000000000027941 */ /* 0x000fea0003800000 */
.L_x_1895:
[----:B------:R-:W-:Y:S01]  /*24650*/  R2UR UR10, R20 ;  /* 0x00000000140a72ca */ /* 0x000fe200000e0000 */
[----:B------:R-:W-:Y:S01]  /*24660*/  IMAD R3, R22, 0x6000, R17 ;  /* 0x0000600016037824 */ /* 0x000fe200078e0211 */
[----:B------:R-:W-:Y:S01]  /*24670*/  R2UR UR6, R14 ;  /* 0x000000000e0672ca */ /* 0x000fe200000e0000 */
[----:B------:R-:W-:Y:S01]  /*24680*/  UIADD3 UR4, UP0, UR36, 0x670, URZ ;  /* 0x0000067024047890 */ /* 0x000fe2000ff1e03f */
[----:B------:R-:W-:Y:S01]  /*24690*/  R2UR UR7, R15 ;  /* 0x000000000f0772ca */ /* 0x000fe200000e0000 */
[----:B------:R-:W-:Y:S01]  /*246a0*/  VIADD R10, R3, 0x400 ;  /* 0x00000400030a7836 */ /* 0x000fe20000000000 */
[----:B------:R-:W-:Y:S01]  /*246b0*/  PLOP3.LUT P0, PT, PT, PT, PT, 0x80, 0x0 ;  /* 0x000000000000781c */ /* 0x000fe20003f0f070 */
[----:B------:R-:W-:Y:S01]  /*246c0*/  UIADD3.X UR5, URZ, UR37, URZ, UP0, !UPT ;  /* 0x000000253f057290 */ /* 0x000fe200087fe43f */
[----:B01----:R-:W-:-:S11]  /*246d0*/  IADD3 R12, R12, 0x2a8b0, RZ ;  /* 0x0002a8b00c0c7810 */ /* 0x003fd60007ffe0ff */
.L_x_1897:
        /* <DEDUP_REMOVED lines=15> */
.L_x_1898:
        /* <DEDUP_REMOVED lines=10> */
.L_x_1885:
[----:B------:R-:W-:Y:S05]  /*24870*/  BSYNC B1 ;  /* 0x0000000000017941 */ /* 0x000fea0003800000 */
.L_x_1884:
        /* <DEDUP_REMOVED lines=9> */
.L_x_1914:
[----:B------:R-:W-:Y:S05]  /*24910*/  YIELD ;  /* 0x0000000000007946 */ /* 0x000fea0003800000 */
[----:B------:R-:W-:Y:S04]  /*24920*/  BSSY B1, `(.L_x_1899) ;  /* 0x000007b000017945 */ /* 0x000fe80003800000 */
[----:B------:R-:W-:Y:S05]  /*24930*/  @!P6 BRA `(.L_x_1900) ;  /* 0x0000000400e4e947 */ /* 0x000fea0003800000 */
[----:B0-----:R-:W-:Y:S01]  /*24940*/  IMAD R10, R22, 0x8, R17 ;  /* 0x00000008160a7824 */ /* 0x001fe200078e0211 */
[----:B------:R-:W-:Y:S01]  /*24950*/  SHF.L.U32 R2, R31, 0x1f, RZ ;  /* 0x0000001f1f027819 */ /* 0x000fe200000006ff */
[----:B------:R-:W0:Y:S01]  /*24960*/  S2R R3, SR_TID.X ;  /* 0x0000000000037919 */ /* 0x000e220000002100 */
[----:B------:R-:W-:Y:S02]  /*24970*/  BSSY B2, `(.L_x_1901) ;  /* 0x0000005000027945 */ /* 0x000fe40003800000 */
[----:B------:R-:W1:Y:S01]  /*24980*/  SYNCS.PHASECHK.TRANS64.TRYWAIT P1, [R10+URZ+0x2a8a0], R2 ;  /* 0x02a8a0020a0075a7 */ /* 0x000e62000802017f */
[----:B0-----:R-:W-:-:S04]  /*24990*/  LOP3.LUT R3, R3, 0x7f, RZ, 0xc0, !PT ;  /* 0x0000007f03037812 */ /* 0x001fc800078ec0ff */
[----:B------:R-:W-:Y:S01]  /*249a0*/  ISETP.NE.AND P2, PT, R3, RZ, PT ;  /* 0x000000ff0300720c */ /* 0x000fe20003f45270 */
[----:B-1----:R-:W-:-:S12]  /*249b0*/  @!P1 BRA `(.L_x_1902) ;  /* 0x0000006c00509947 */ /* 0x002fd80003800000 */
.L_x_2058:
[----:B------:R-:W-:Y:S05]  /*249c0*/  BSYNC B2 ;  /* 0x0000000000027941 */ /* 0x000fea0003800000 */
.L_x_1901:
[----:B------:R-:W-:Y:S04]  /*249d0*/  BSSY B2, `(.L_x_1903) ;  /* 0x0000009000027945 */ /* 0x000fe80003800000 */
[----:B------:R-:W-:Y:S05]  /*249e0*/  @P2 BRA `(.L_x_1904) ;  /* 0x00000000001c2947 */ /* 0x000fea0003800000 */
[----:B------:R-:W1:Y:S01]  /*249f0*/  S2R R7, SR_TID.X ;  /* 0x0000000000077919 */ /* 0x000e620000002100 */
[----:B------:R-:W-:-:S04]  /*24a00*/  IMAD.MOV.U32 R3, RZ, RZ, 0x9000 ;  /* 0x00009000ff037424 */ /* 0x000fc800078e00ff */
[----:B------:R2:W-:Y:S01]  /*24a10*/  SYNCS.ARRIVE.TRANS64 RZ, [R10+URZ+0x2a890], R3 ;  /* 0x02a890030aff79a7 */ /* 0x0005e2000800003f */
[----:B-1----:R-:W-:-:S04]  /*24a20*/  LOP3.LUT R7, R7, 0x1f, RZ, 0xc0, !PT ;  /* 0x0000001f07077812 */ /* 0x002fc800078ec0ff */
[----:B------:R-:W-:-:S13]  /*24a30*/  ISETP.NE.AND P1, PT, R7, RZ, PT ;  /* 0x000000ff0700720c */ /* 0x000fda0003f25270 */
[----:B--2---:R-:W-:Y:S05]  /*24a40*/  @!P1 BRA `(.L_x_1904) ;  /* 0x0000000000049947 */ /* 0x004fea0003800000 */
[----:B------:R-:W-:Y:S01]  /*24a50*/  BPT.TRAP 0x1 ;  /* 0x000000040000795c */ /* 0x000fe20000300000 */
.L_x_1904:
[----:B------:R-:W-:Y:S05]  /*24a60*/  BSYNC B2 ;  /* 0x0000000000027941 */ /* 0x000fea0003800000 */
.L_x_1903:
[----:B------:R-:W-:Y:S01]  /*24a70*/  MOV R15, RZ ;  /* 0x000000ff000f7202 */ /* 0x000fe20000000f00 */
[----:B------:R-:W-:Y:S01]  /*24a80*/  IMAD R3, R22, 0x9000, R17 ;  /* 0x0000900016037824 */ /* 0x000fe200078e0211 */
[----:B------:R-:W-:Y:S01]  /*24a90*/  UIADD3 UR4, UP0, UR36, 0x570, URZ ;  /* 0x0000057024047890 */ /* 0x000fe2000ff1e03f */
[----:B------:R-:W-:Y:S01]  /*24aa0*/  PLOP3.LUT P1, PT, PT, PT, PT, 0x80, 0x0 ;  /* 0x000000000000781c */ /* 0x000fe20003f2f070 */
[----:B------:R-:W-:Y:S01]  /*24ab0*/  IMAD R7, R11, 0x60, R0 ;  /* 0x000000600b077824 */ /* 0x000fe200078e0200 */
[----:B------:R-:W-:Y:S01]  /*24ac0*/  R2UR UR10, R15 ;  /* 0x000000000f0a72ca */ /* 0x000fe200000e0000 */
[----:B------:R-:W-:Y:S01]  /*24ad0*/  VIADD R13, R10, 0x2a890 ;  /* 0x0002a8900a0d7836 */ /* 0x000fe20000000000 */
[----:B------:R-:W-:Y:S01]  /*24ae0*/  UIADD3.X UR5, URZ, UR37, URZ, UP0, !UPT ;  /* 0x000000253f057290 */ /* 0x000fe200087fe43f */
[----:B------:R-:W-:Y:S01]  /*24af0*/  VIADD R12, R3, 0x18400 ;  /* 0x00018400030c7836 */ /* 0x000fe20000000000 */
[----:B------:R-:W-:Y:S01]  /*24b00*/  UMOV UR6, 0x0 ;  /* 0x0000000000067882 */ /* 0x000fe20000000000 */
[----:B------:R-:W-:-:S10]  /*24b10*/  UMOV UR7, 0x12f00000 ;  /* 0x12f0000000077882 */ /* 0x000fd40000000000 */
.L_x_1905:
        /* <DEDUP_REMOVED lines=10> */
[----:B------:R-:W-:Y:S01]  /*24bc0*/  IMAD.MOV.U32 R12, RZ, RZ, 0x40 ;  /* 0x00000040ff0c7424 */ /* 0x000fe200078e00ff */
[----:B------:R-:W-:Y:S01]  /*24bd0*/  PLOP3.LUT P1, PT, PT, PT, PT, 0x80, 0x0 ;  /* 0x000000000000781c */ /* 0x000fe20003f2f070 */
[----:B------:R-:W-:Y:S01]  /*24be0*/  VIADD R14, R3, 0x1b400 ;  /* 0x0001b400030e7836 */ /* 0x000fe20000000000 */
[----:B------:R-:W-:Y:S01]  /*24bf0*/  UMOV UR6, 0x0 ;  /* 0x0000000000067882 */ /* 0x000fe20000000000 */
[----:B------:R-:W-:Y:S01]  /*24c00*/  UMOV UR7, 0x12f00000 ;  /* 0x12f0000000077882 */ /* 0x000fe20000000000 */
[----:B------:R-:W-:-:S15]  /*24c10*/  R2UR UR10, R12 ;  /* 0x000000000c0a72ca */ /* 0x000fde00000e0000 */
.L_x_1906:
        /* <DEDUP_REMOVED lines=10> */
[----:B------:R-:W-:Y:S01]  /*24cc0*/  PLOP3.LUT P1, PT, PT, PT, PT, 0x80, 0x0 ;  /* 0x000000000000781c */ /* 0x000fe20003f2f070 */
[----:B------:R-:W-:Y:S01]  /*24cd0*/  VIADD R3, R3, 0x1e400 ;  /* 0x0001e40003037836 */ /* 0x000fe20000000000 */
[----:B------:R-:W-:Y:S01]  /*24ce0*/  UMOV UR6, 0x0 ;  /* 0x0000000000067882 */ /* 0x000fe20000000000 */
[----:B------:R-:W-:Y:S01]  /*24cf0*/  UMOV UR7, 0x12f00000 ;  /* 0x12f0000000077882 */ /* 0x000fe20000000000 */
[----:B------:R-:W-:-:S09]  /*24d00*/  UMOV UR10, 0x80 ;  /* 0x00000080000a7882 */ /* 0x000fd20000000000 */
.L_x_1907:
        /* <DEDUP_REMOVED lines=10> */
[----:B------:R-:W1:Y:S01]  /*24db0*/  SYNCS.PHASECHK.TRANS64.TRYWAIT P1, [R10+URZ+0x2a8c0], R2 ;  /* 0x02a8c0020a0075a7 */ /* 0x000e62000802017f */
[----:B------:R-:W-:Y:S04]  /*24dc0*/  BSSY B2, `(.L_x_1908) ;  /* 0x0000002000027945 */ /* 0x000fe80003800000 */
[----:B-1----:R-:W-:Y:S05]  /*24dd0*/  @!P1 BRA `(.L_x_1909) ;  /* 0x00000068005c9947 */ /* 0x002fea0003800000 */
.L_x_2059:
[----:B------:R-:W-:Y:S05]  /*24de0*/  BSYNC B2 ;  /* 0x0000000000027941 */ /* 0x000fea0003800000 */
.L_x_1908:
[----:B------:R-:W-:Y:S01]  /*24df0*/  BSSY B2, `(.L_x_1910) ;  /* 0x000000b000027945 */ /* 0x000fe20003800000 */
[----:B01----:R-:W-:Y:S01]  /*24e00*/  IMAD.MOV.U32 R2, RZ, RZ, 0x0 ;  /* 0x00000000ff027424 */ /* 0x003fe200078e00ff */
[----:B------:R-:W-:Y:S02]  /*24e10*/  MOV R3, 0x12f00000 ;  /* 0x12f0000000037802 */ /* 0x000fe40000000f00 */
[----:B------:R-:W-:Y:S05]  /*24e20*/  @P2 BRA `(.L_x_1911) ;  /* 0x00000000001c2947 */ /* 0x000fea0003800000 */
[----:B------:R-:W0:Y:S01]  /*24e30*/  S2R R14, SR_TID.X ;  /* 0x00000000000e7919 */ /* 0x000e220000002100 */
[----:B------:R-:W-:-:S04]  /*24e40*/  IMAD.MOV.U32 R13, RZ, RZ, 0x6000 ;  /* 0x00006000ff0d7424 */ /* 0x000fc800078e00ff */
[----:B------:R1:W-:Y:S01]  /*24e50*/  SYNCS.ARRIVE.TRANS64 RZ, [R10+URZ+0x2a8b0], R13 ;  /* 0x02a8b00d0aff79a7 */ /* 0x0003e2000800003f */
[----:B0-----:R-:W-:-:S04]  /*24e60*/  LOP3.LUT R14, R14, 0x1f, RZ, 0xc0, !PT ;  /* 0x0000001f0e0e7812 */ /* 0x001fc800078ec0ff */
[----:B------:R-:W-:-:S13]  /*24e70*/  ISETP.NE.AND P1, PT, R14, RZ, PT ;  /* 0x000000ff0e00720c */ /* 0x000fda0003f25270 */
[----:B-1----:R-:W-:Y:S05]  /*24e80*/  @!P1 BRA `(.L_x_1911) ;  /* 0x0000000000049947 */ /* 0x002fea0003800000 */
[----:B------:R-:W-:Y:S01]  /*24e90*/  BPT.TRAP 0x1 ;  /* 0x000000040000795c */ /* 0x000fe20000300000 */
.L_x_1911:
[----:B------:R-:W-:Y:S05]  /*24ea0*/  BSYNC B2 ;  /* 0x0000000000027941 */ /* 0x000fea0003800000 */
.L_x_1910:
[----:B------:R-:W-:Y:S01]  /*24eb0*/  R2UR UR10, R15 ;  /* 0x000000000f0a72ca */ /* 0x000fe200000e0000 */
[----:B------:R-:W-:Y:S01]  /*24ec0*/  IMAD R13, R22, 0x6000, R17 ;  /* 0x00006000160d7824 */ /* 0x000fe200078e0211 */
[----:B------:R-:W-:Y:S01]  /*24ed0*/  R2UR UR6, R2 ;  /* 0x00000000020672ca */ /* 0x000fe200000e0000 */
[----:B------:R-:W-:Y:S01]  /*24ee0*/  UIADD3 UR4, UP0, UR36, 0x670, URZ ;  /* 0x0000067024047890 */ /* 0x000fe2000ff1e03f */
[----:B------:R-:W-:Y:S01]  /*24ef0*/  R2UR UR7, R3 ;  /* 0x00000000030772ca */ /* 0x000fe200000e0000 */
[----:B------:R-:W-:Y:S01]  /*24f00*/  VIADD R10, R10, 0x2a8b0 ;  /* 0x0002a8b00a0a7836 */ /* 0x000fe20000000000 */
[----:B------:R-:W-:Y:S01]  /*24f10*/  PLOP3.LUT P1, PT, PT, PT, PT, 0x80, 0x0 ;  /* 0x000000000000781c */ /* 0x000fe20003f2f070 */
[----:B------:R-:W-:Y:S01]  /*24f20*/  VIADD R14, R13, 0x400 ;  /* 0x000004000d0e7836 */ /* 0x000fe20000000000 */
[----:B------:R-:W-:-:S12]  /*24f30*/  UIADD3.X UR5, URZ, UR37, URZ, UP0, !UPT ;  /* 0x000000253f057290 */ /* 0x000fd800087fe43f */
.L_x_1912:
        /* <DEDUP_REMOVED lines=15> */
.L_x_1913:
        /* <DEDUP_REMOVED lines=10> */
.L_x_1900:
[----:B------:R-:W-:Y:S05]  /*250d0*/  BSYNC B1 ;  /* 0x0000000000017941 */ /* 0x000fea0003800000 */
.L_x_1899:
[C---:B------:R-:W-:Y:S01]  /*250e0*/  ISETP.GT.AND P2, PT, R11.reuse, R5, PT ;  /* 0x000000050b00720c */ /* 0x040fe20003f44270 */
[----:B------:R-:W-:Y:S02]  /*250f0*/  VIADD R22, R22, 0x1 ;  /* 0x0000000116167836 */ /* 0x000fe40000000000 */
[----:B------:R-:W-:-:S03]  /*25100*/  VIADD R11, R11, 0xffffffff ;  /* 0xffffffff0b0b7836 */ /* 0x000fc60000000000 */
[----:B------:R-:W-:-:S04]  /*25110*/  ISETP.NE.AND P1, PT, R22, 0x2, PT ;  /* 0x000000021600780c */ /* 0x000fc80003f25270 */
[----:B------:R-:W-:Y:S02]  /*25120*/  SEL R2, RZ, 0x1, P1 ;  /* 0x00000001ff027807 */ /* 0x000fe40000800000 */
[----:B------:R-:W-:Y:S02]  /*25130*/  SEL R22, R22, RZ, P1 ;  /* 0x000000ff16167207 */ /* 0x000fe40000800000 */
[----:B------:R-:W-:Y:S01]  /*25140*/  LOP3.LUT R31, R31, R2, RZ, 0x3c, !PT ;  /* 0x000000021f1f7212 */ /* 0x000fe200078e3cff */
[----:B------:R-:W-:Y:S06]  /*25150*/  @P2 BRA `(.L_x_1914) ;  /* 0xfffffff400ec2947 */ /* 0x000fec000383ffff */
.L_x_1878:
[----:B------:R-:W-:Y:S05]  /*25160*/  BSYNC B0 ;  /* 0x0000000000007941 */ /* 0x000fea0003800000 */
.L_x_1877:
[----:B------:R-:W1:Y:S01]  /*25170*/  LDC R0, c[0x0][0x448] ;  /* 0x00011200ff007b82 */ /* 0x000e620000000800 */
[----:B------:R-:W-:Y:S01]  /*25180*/  IADD3 R5, R25, 0x7f, RZ ;  /* 0x0000007f19057810 */ /* 0x000fe20007ffe0ff */
[----:B------:R-:W-:Y:S06]  /*25190*/  @!P0 WARPSYNC.ALL ;  /* 0x0000000000008948 */ /* 0x000fec0003800000 */
[----:B------:R-:W2:Y:S08]  /*251a0*/  LDC.64 R2, c[0x0][0x9e0] ;  /* 0x00027800ff027b82 */ /* 0x000eb00000000a00 */
[----:B------:R-:W-:Y:S01]  /*251b0*/  @!P0 BAR.SYNC.DEFER_BLOCKING 0xc, 0x180 ;  /* 0x0306000000008b1d */ /* 0x000fe20000010000 */
[----:B-1----:R-:W-:-:S02]  /*251c0*/  ISETP.NE.AND P1, PT, R0, 0x1, PT ;  /* 0x000000010000780c */ /* 0x002fc40003f25270 */
[----:B--2---:R-:W-:-:S11]  /*251d0*/  ISETP.GE.AND P2, PT, R3, 0x1, PT ;  /* 0x000000010300780c */ /* 0x004fd60003f46270 */
[----:B------:R-:W1:Y:S08]  /*251e0*/  @P1 LDC R4, c[0x0][0x44c] ;  /* 0x00011300ff041b82 */ /* 0x000e700000000800 */
[----:B------:R-:W2:Y:S01]  /*251f0*/  @P1 LDC R0, c[0x0][0x450] ;  /* 0x00011400ff001b82 */ /* 0x000ea20000000800 */
[----:B-1----:R-:W-:-:S05]  /*25200*/  @P1 IMAD.HI.U32 R7, R5, R4, RZ ;  /* 0x0000000405071227 */ /* 0x002fca00078e00ff */
[----:B--2---:R-:W-:-:S05]  /*25210*/  @P1 SHF.R.U32.HI R5, RZ, R0, R7 ;  /* 0x00000000ff051219 */ /* 0x004fca0000011607 */
        /* <DEDUP_REMOVED lines=14> */
.L_x_1917:
[----:B------:R-:W-:-:S13]  /*25300*/  ISETP.NE.AND P0, PT, R3, 0x1, PT ;  /* 0x000000010300780c */ /* 0x000fda0003f05270 */
[----:B------:R-:W1:Y:S02]  /*25310*/  @P0 LDC.64 R4, c[0x0][0x9e8] ;  /* 0x00027a00ff040b82 */ /* 0x000e640000000a00 */
[----:B-1----:R-:W-:-:S05]  /*25320*/  @P0 IMAD.HI.U32 R4, R0, R4, RZ ;  /* 0x0000000400040227 */ /* 0x002fca00078e00ff */
[----:B------:R-:W-:-:S07]  /*25330*/  @P0 SHF.R.U32.HI R0, RZ, R5, R4 ;  /* 0x00000005ff000219 */ /* 0x000fce0000011604 */
.L_x_1918:
[----:B------:R-:W-:Y:S05]  /*25340*/  BSYNC B0 ;  /* 0x0000000000007941 */ /* 0x000fea0003800000 */
.L_x_1916:
[----:B------:R-:W-:-:S05]  /*25350*/  IMAD R5, R0, R3, R3 ;  /* 0x0000000300057224 */ /* 0x000fca00078e0203 */
[----:B------:R-:W-:-:S07]  /*25360*/  VIMNMX R2, R2, R5, PT ;  /* 0x0000000502027248 */ /* 0x000fce0003fe0100 */
.L_x_1915:
[----:B------:R-:W1:Y:S01]  /*25370*/  @P1 LDC R0, c[0x0][0x44c] ;  /* 0x00011300ff001b82 */ /* 0x000e620000000800 */
[----:B------:R-:W-:Y:S01]  /*25380*/  VIADD R2, R2, 0x5f ;  /* 0x0000005f02027836 */ /* 0x000fe20000000000 */
[----:B------:R-:W-:Y:S01]  /*25390*/  ULDC UR4, c[0x0][0x9dc] ;  /* 0x0002770000047ab9 */ /* 0x000fe20000000800 */
[----:B------:R-:W-:Y:S02]  /*253a0*/  IMAD.MOV.U32 R5, RZ, RZ, R25 ;  /* 0x000000ffff057224 */ /* 0x000fe400078e0019 */
[----:B------:R-:W-:-:S03]  /*253b0*/  IMAD.HI R2, R2, 0x2aaaaaab, RZ ;  /* 0x2aaaaaab02027827 */ /* 0x000fc600078e02ff */
[----:B------:R-:W2:Y:S01]  /*253c0*/  @P1 LDC R7, c[0x0][0x450] ;  /* 0x00011400ff071b82 */ /* 0x000ea20000000800 */
[----:B-1----:R-:W-:-:S05]  /*253d0*/  @P1 IMAD.HI.U32 R0, R25, R0, RZ ;  /* 0x0000000019001227 */ /* 0x002fca00078e00ff */
[----:B--2---:R-:W-:Y:S02]  /*253e0*/  @P1 SHF.R.U32.HI R5, RZ, R7, R0 ;  /* 0x00000007ff051219 */ /* 0x004fe40000011600 */
[----:B------:R-:W-:Y:S02]  /*253f0*/  SHF.R.U32.HI R7, RZ, 0x1f, R2 ;  /* 0x0000001fff077819 */ /* 0x000fe40000011602 */
[----:B------:R-:W-:Y:S02]  /*25400*/  IADD3 R8, R8, R5, RZ ;  /* 0x0000000508087210 */ /* 0x000fe40007ffe0ff */
[----:B------:R-:W-:-:S03]  /*25410*/  LEA.HI.SX32 R2, R2, R7, 0x1c ;  /* 0x0000000702027211 */ /* 0x000fc600078fe2ff */
[----:B------:R-:W-:Y:S01]  /*25420*/  VIADD R0, R8, -UR4 ;  /* 0x8000000408007c36 */ /* 0x000fe20008000000 */
[----:B------:R-:W-:Y:S01]  /*25430*/  VIMNMX R19, R19, R2, PT ;  /* 0x0000000213137248 */ /* 0x000fe20003fe0100 */
[----:B------:R-:W-:Y:S06]  /*25440*/  @!P2 BRA `(.L_x_1919) ;  /* 0x000000000044a947 */ /* 0x000fec0003800000 */
[----:B------:R-:W-:Y:S01]  /*25450*/  ISETP.GT.AND P0, PT, R8, -0x1, PT ;  /* 0xffffffff0800780c */ /* 0x000fe20003f04270 */
[----:B------:R-:W-:-:S12]  /*25460*/  BSSY B0, `(.L_x_1920) ;  /* 0x000000d000007945 */ /* 0x000fd80003800000 */
[----:B------:R-:W-:Y:S05]  /*25470*/  @P0 BRA `(.L_x_1921) ;  /* 0x00000000001c0947 */ /* 0x000fea0003800000 */
[----:B------:R-:W-:Y:S02]  /*25480*/  ISETP.NE.AND P0, PT, R3, 0x1, PT ;  /* 0x000000010300780c */ /* 0x000fe40003f05270 */
[----:B------:R-:W-:-:S11]  /*25490*/  LOP3.LUT R7, RZ, R8, RZ, 0x33, !PT ;  /* 0x00000008ff077212 */ /* 0x000fd600078e33ff */
[----:B------:R-:W1:Y:S02]  /*254a0*/  @P0 LDC.64 R4, c[0x0][0x9e8] ;  /* 0x00027a00ff040b82 */ /* 0x000e640000000a00 */
[----:B-1----:R-:W-:-:S05]  /*254b0*/  @P0 IMAD.HI.U32 R4, R7, R4, RZ ;  /* 0x0000000407040227 */ /* 0x002fca00078e00ff */
[----:B------:R-:W-:-:S04]  /*254c0*/  @P0 SHF.R.U32.HI R7, RZ, R5, R4 ;  /* 0x00000005ff070219 */ /* 0x000fc80000011604 */
[----:B------:R-:W-:Y:S01]  /*254d0*/  LOP3.LUT R8, RZ, R7, RZ, 0x33, !PT ;  /* 0x00000007ff087212 */ /* 0x000fe200078e33ff */
[----:B------:R-:W-:Y:S06]  /*254e0*/  BRA `(.L_x_1922) ;  /* 0x0000000000107947 */ /* 0x000fec0003800000 */
.L_x_1921:
[----:B------:R-:W-:-:S13]  /*254f0*/  ISETP.NE.AND P0, PT, R3, 0x1, PT ;  /* 0x000000010300780c */ /* 0x000fda0003f05270 */
[----:B------:R-:W1:Y:S02]  /*25500*/  @P0 LDC.64 R4, c[0x0][0x9e8] ;  /* 0x00027a00ff040b82 */ /* 0x000e640000000a00 */
[----:B-1----:R-:W-:-:S05]  /*25510*/  @P0 IMAD.HI.U32 R4, R8, R4, RZ ;  /* 0x0000000408040227 */ /* 0x002fca00078e00ff */
[----:B------:R-:W-:-:S07]  /*25520*/  @P0 SHF.R.U32.HI R8, RZ, R5, R4 ;  /* 0x00000005ff080219 */ /* 0x000fce0000011604 */
.L_x_1922:
[----:B------:R-:W-:Y:S05]  /*25530*/  BSYNC B0 ;  /* 0x0000000000007941 */ /* 0x000fea0003800000 */
.L_x_1920:
[----:B------:R-:W-:-:S05]  /*25540*/  IMAD R3, R8, R3, RZ ;  /* 0x0000000308037224 */ /* 0x000fca00078e02ff */
[----:B------:R-:W-:-:S07]  /*25550*/  VIMNMX R0, R0, R3, !PT ;  /* 0x0000000300007248 */ /* 0x000fce0007fe0100 */
.L_x_1919:
[----:B------:R-:W-:Y:S01]  /*25560*/  ISETP.NE.AND P1, PT, R6, RZ, PT ;  /* 0x000000ff0600720c */ /* 0x000fe20003f25270 */
[----:B------:R-:W-:Y:S01]  /*25570*/  IMAD.HI R0, R0, 0x2aaaaaab, RZ ;  /* 0x2aaaaaab00007827 */ /* 0x000fe200078e02ff */
[----:B------:R-:W-:Y:S03]  /*25580*/  BSSY B0, `(.L_x_1923) ;  /* 0x0000022000007945 */ /* 0x000fe60003800000 */
[----:B------:R-:W-:Y:S01]  /*25590*/  IMAD.MOV.U32 R2, RZ, RZ, RZ ;  /* 0x000000ffff027224 */ /* 0x000fe200078e00ff */
[----:B------:R-:W-:-:S04]  /*255a0*/  SHF.R.U32.HI R3, RZ, 0x1f, R0 ;  /* 0x0000001fff037819 */ /* 0x000fc80000011600 */
[----:B------:R-:W-:-:S03]  /*255b0*/  LEA.HI.SX32 R0, R0, R3, 0x1c ;  /* 0x0000000300007211 */ /* 0x000fc600078fe2ff */
[----:B------:R-:W1:Y:S01]  /*255c0*/  @!P1 LDC R6, c[0x0][0x9f0] ;  /* 0x00027c00ff069b82 */ /* 0x000e620000000800 */
[----:B------:R-:W-:-:S04]  /*255d0*/  VIMNMX R0, RZ, R0, !PT ;  /* 0x00000000ff007248 */ /* 0x000fc80007fe0100 */
[----:B------:R-:W-:-:S13]  /*255e0*/  ISETP.GT.AND P0, PT, R19, R0, PT ;  /* 0x000000001300720c */ /* 0x000fda0003f04270 */
[----:B------:R-:W-:Y:S05]  /*255f0*/  @!P0 BRA `(.L_x_1924) ;  /* 0x0000000000688947 */ /* 0x000fea0003800000 */
[-C--:B-1----:R-:W-:Y:S01]  /*25600*/  IABS R4, R6.reuse ;  /* 0x0000000600047213 */ /* 0x082fe20000000000 */
[----:B------:R-:W-:Y:S01]  /*25610*/  IMAD.MOV.U32 R2, RZ, RZ, RZ ;  /* 0x000000ffff027224 */ /* 0x000fe200078e00ff */
[----:B------:R-:W-:Y:S02]  /*25620*/  IABS R8, R6 ;  /* 0x0000000600087213 */ /* 0x000fe40000000000 */
[----:B------:R-:W1:Y:S08]  /*25630*/  I2F.RP R5, R4 ;  /* 0x0000000400057306 */ /* 0x000e700000209400 */
[----:B-1----:R-:W1:Y:S02]  /*25640*/  MUFU.RCP R5, R5 ;  /* 0x0000000500057308 */ /* 0x002e640000001000 */
[----:B-1----:R-:W-:-:S06]  /*25650*/  VIADD R7, R5, 0xffffffe ;  /* 0x0ffffffe05077836 */ /* 0x002fcc0000000000 */
[----:B------:R1:W2:Y:S02]  /*25660*/  F2I.FTZ.U32.TRUNC.NTZ R3, R7 ;  /* 0x0000000700037305 */ /* 0x0002a4000021f000 */
[----:B-1----:R-:W-:Y:S01]  /*25670*/  IADD3 R7, RZ, -R8, RZ ;  /* 0x80000008ff077210 */ /* 0x002fe20007ffe0ff */
[----:B--2---:R-:W-:-:S04]  /*25680*/  IMAD.MOV R11, RZ, RZ, -R3 ;  /* 0x000000ffff0b7224 */ /* 0x004fc800078e0a03 */
        /* <DEDUP_REMOVED lines=17> */
.L_x_1924:
[----:B------:R-:W-:Y:S05]  /*257a0*/  BSYNC B0 ;  /* 0x0000000000007941 */ /* 0x000fea0003800000 */
.L_x_1923:
[-C--:B------:R-:W-:Y:S01]  /*257b0*/  IMAD R0, R9, R2.reuse, R0 ;  /* 0x0000000209007224 */ /* 0x080fe200078e0200 */
[----:B------:R-:W-:Y:S04]  /*257c0*/  BSSY B7, `(.L_x_1925) ;  /* 0x0000365000077945 */ /* 0x000fe80003800000 */
[----:B------:R-:W-:Y:S01]  /*257d0*/  VIADDMNMX R19, R0, R2, R19, PT ;  /* 0x0000000200137246 */ /* 0x000fe20003800113 */
[----:B------:R2:W-:Y:S03]  /*257e0*/  STL [R1], R0 ;  /* 0x0000000001007387 */ /* 0x0005e60000100800 */
[----:B------:R-:W-:Y:S01]  /*257f0*/  ISETP.GT.AND P0, PT, R19, R0, PT ;  /* 0x000000001300720c */ /* 0x000fe20003f04270 */
[----:B------:R2:W-:-:S12]  /*25800*/  STL [R1+0x20], R19 ;  /* 0x0000201301007387 */ /* 0x0005d80000100800 */
[----:B--2---:R-:W-:Y:S05]  /*25810*/  @P0 BRA `(.L_x_1926) ;  /* 0x0000000000440947 */ /* 0x004fea0003800000 */
[----:B------:R-:W2:Y:S02]  /*25820*/  S2R R3, SR_TID.X ;  /* 0x0000000000037919 */ /* 0x000ea40000002100 */
[----:B--2---:R-:W-:-:S04]  /*25830*/  LOP3.LUT R3, R3, 0x7f, RZ, 0xc0, !PT ;  /* 0x0000007f03037812 */ /* 0x004fc800078ec0ff */
[----:B------:R-:W-:-:S13]  /*25840*/  ISETP.NE.AND P0, PT, R3, RZ, PT ;  /* 0x000000ff0300720c */ /* 0x000fda0003f05270 */
[----:B------:R-:W-:Y:S05]  /*25850*/  @P0 BRA `(.L_x_1927) ;  /* 0x00000034006c0947 */ /* 0x000fea0003800000 */
[----:B------:R-:W2:Y:S01]  /*25860*/  S2R R5, SR_LANEID ;  /* 0x0000000000057919 */ /* 0x000ea20000000000 */
[----:B------:R-:W-:Y:S01]  /*25870*/  VOTEU.ANY UR4, UPT, PT ;  /* 0x0000000000047886 */ /* 0x000fe200038e0100 */
[----:B------:R-:W3:Y:S01]  /*25880*/  LDC.64 R2, c[0x0][0xc60] ;  /* 0x00031800ff027b82 */ /* 0x000ee20000000a00 */
[----:B------:R-:W2:Y:S02]  /*25890*/  FLO.U32 R0, UR4 ;  /* 0x0000000400007d00 */ /* 0x000ea400080e0000 */
[----:B--2---:R-:W-:-:S06]  /*258a0*/  ISETP.EQ.U32.AND P0, PT, R0, R5, PT ;  /* 0x000000050000720c */ /* 0x004fcc0003f02070 */
[----:B------:R-:W3:Y:S07]  /*258b0*/  POPC R5, UR4 ;  /* 0x0000000400057d09 */ /* 0x000eee0008000000 */
[----:B---3--:R-:W2:Y:S01]  /*258c0*/  @P0 ATOMG.E.ADD.STRONG.GPU PT, R3, desc[UR60][R2.64], R5 ;  /* 0x00000005020309a8 */ /* 0x008ea200081ee1fc */
[----:B------:R-:W3:Y:S02]  /*258d0*/  S2R R4, SR_LTMASK ;  /* 0x0000000000047919 */ /* 0x000ee40000003900 */
[----:B---3--:R-:W-:-:S04]  /*258e0*/  LOP3.LUT R4, R4, UR4, RZ, 0xc0, !PT ;  /* 0x0000000404047c12 */ /* 0x008fc8000f8ec0ff */
[----:B------:R-:W3:Y:S01]  /*258f0*/  POPC R7, R4 ;  /* 0x0000000400077309 */ /* 0x000ee20000000000 */
[----:B--2---:R-:W3:Y:S02]  /*25900*/  SHFL.IDX PT, R0, R3, R0, 0x1f ;  /* 0x00001f0003007589 */ /* 0x004ee400000e0000 */
[----:B---3--:R-:W-:Y:S01]  /*25910*/  IADD3 R24, R0, UR38, R7 ;  /* 0x0000002600187c10 */ /* 0x008fe2000fffe007 */
[----:B------:R-:W-:Y:S06]  /*25920*/  BRA `(.L_x_1927) ;  /* 0x0000003400387947 */ /* 0x000fec0003800000 */
.L_x_1926:
        /* <DEDUP_REMOVED lines=9> */
[----:B------:R-:W-:Y:S01]  /*259c0*/  MOV R5, UR7 ;  /* 0x0000000700057c02 */ /* 0x000fe20008000f00 */
[----:B------:R-:W2:Y:S01]  /*259d0*/  LDC.64 R2, c[0x4][R2] ;  /* 0x0100000002027b82 */ /* 0x000ea20000000a00 */
[----:B-1----:R-:W-:Y:S01]  /*259e0*/  IMAD.U32 R6, RZ, RZ, UR8 ;  /* 0x00000008ff067e24 */ /* 0x002fe2000f8e00ff */
[----:B------:R-:W-:Y:S01]  /*259f0*/  MOV R13, RZ ;  /* 0x000000ff000d7202 */ /* 0x000fe20000000f00 */
[----:B------:R-:W-:Y:S02]  /*25a00*/  IMAD.U32 R7, RZ, RZ, UR9 ;  /* 0x00000009ff077e24 */ /* 0x000fe4000f8e00ff */
[----:B0-----:R-:W-:-:S02]  /*25a10*/  IMAD.U32 R10, RZ, RZ, UR4 ;  /* 0x00000004ff0a7e24 */ /* 0x001fc4000f8e00ff */
[----:B------:R-:W-:Y:S02]  /*25a20*/  IMAD.U32 R11, RZ, RZ, UR5 ;  /* 0x00000005ff0b7e24 */ /* 0x000fe4000f8e00ff */
[----:B------:R-:W-:Y:S02]  /*25a30*/  IMAD.MOV.U32 R8, RZ, RZ, 0x70 ;  /* 0x00000070ff087424 */ /* 0x000fe400078e00ff */
[----:B------:R-:W-:-:S07]  /*25a40*/  IMAD.MOV.U32 R12, RZ, RZ, 0x1 ;  /* 0x00000001ff0c7424 */ /* 0x000fce00078e00ff */
[----:B------:R-:W-:-:S07]  /*25a50*/  LEPC R20, `(.L_x_1929) ;  /* 0x000000001014794e */ /* 0x000fce0000000000 */
[----:B--2---:R-:W-:Y:S05]  /*25a60*/  CALL.ABS.NOINC R2 ;  /* 0x0000000002007343 */ /* 0x004fea0003c00000 */
.L_x_1929:
[----:B------:R-:W-:Y:S05]  /*25a70*/  BSYNC B6 ;  /* 0x0000000000067941 */ /* 0x000fea0003800000 */
.L_x_1928:
        /* <DEDUP_REMOVED lines=8> */
[----:B------:R2:W3:Y:S01]  /*25b00*/  LDC.64 R2, c[0x4][R18] ;  /* 0x0100000012027b82 */ /* 0x0004e20000000a00 */
[----:B------:R-:W-:Y:S01]  /*25b10*/  IMAD.U32 R4, RZ, RZ, UR6 ;  /* 0x00000006ff047e24 */ /* 0x000fe2000f8e00ff */
[----:B------:R-:W-:Y:S01]  /*25b20*/  MOV R11, UR5 ;  /* 0x00000005000b7c02 */ /* 0x000fe20008000f00 */
[----:B------:R-:W-:Y:S02]  /*25b30*/  IMAD.U32 R5, RZ, RZ, UR7 ;  /* 0x00000007ff057e24 */ /* 0x000fe4000f8e00ff */
[----:B-1----:R-:W-:Y:S02]  /*25b40*/  IMAD.U32 R6, RZ, RZ, UR8 ;  /* 0x00000008ff067e24 */ /* 0x002fe4000f8e00ff */
[----:B------:R-:W-:-:S02]  /*25b50*/  IMAD.U32 R7, RZ, RZ, UR9 ;  /* 0x00000009ff077e24 */ /* 0x000fc4000f8e00ff */
[----:B0-----:R-:W-:Y:S02]  /*25b60*/  IMAD.U32 R10, RZ, RZ, UR4 ;  /* 0x00000004ff0a7e24 */ /* 0x001fe4000f8e00ff */
[----:B------:R-:W-:Y:S02]  /*25b70*/  IMAD.MOV.U32 R8, RZ, RZ, 0x70 ;  /* 0x00000070ff087424 */ /* 0x000fe400078e00ff */
[----:B------:R-:W-:Y:S02]  /*25b80*/  IMAD.MOV.U32 R12, RZ, RZ, 0x1 ;  /* 0x00000001ff0c7424 */ /* 0x000fe400078e00ff */
[----:B--2---:R-:W-:-:S07]  /*25b90*/  IMAD.MOV.U32 R13, RZ, RZ, RZ ;  /* 0x000000ffff0d7224 */ /* 0x004fce00078e00ff */
[----:B------:R-:W-:-:S07]  /*25ba0*/  LEPC R20, `(.L_x_1932) ;  /* 0x000000001014794e */ /* 0x000fce0000000000 */
[----:B---3--:R-:W-:Y:S05]  /*25bb0*/  CALL.ABS.NOINC R2 ;  /* 0x0000000002007343 */ /* 0x008fea0003c00000 */
.L_x_1932:
[----:B------:R0:W1:Y:S01]  /*25bc0*/  LDC.64 R2, c[0x4][R18] ;  /* 0x0100000012027b82 */ /* 0x0000620000000a00 */
[----:B------:R-:W-:Y:S01]  /*25bd0*/  ULDC.64 UR4, c[0x4][0xf0] ;  /* 0x01003c0000047ab9 */ /* 0x000fe20000000a00 */
[----:B------:R-:W-:Y:S01]  /*25be0*/  ULDC.64 UR6, c[0x4][0xf8] ;  /* 0x01003e0000067ab9 */ /* 0x000fe20000000a00 */
[----:B------:R-:W-:Y:S01]  /*25bf0*/  ULDC.64 UR8, c[0x4][0x80] ;  /* 0x0100200000087ab9 */ /* 0x000fe20000000a00 */
[----:B------:R-:W-:Y:S01]  /*25c00*/  IMAD.U32 R4, RZ, RZ, UR4 ;  /* 0x00000004ff047e24 */ /* 0x000fe2000f8e00ff */
[----:B------:R-:W-:Y:S01]  /*25c10*/  MOV R7, UR7 ;  /* 0x0000000700077c02 */ /* 0x000fe20008000f00 */
        /* <DEDUP_REMOVED lines=9> */
.L_x_1931:
[----:B------:R-:W-:Y:S05]  /*25cb0*/  BSYNC B6 ;  /* 0x0000000000067941 */ /* 0x000fea0003800000 */
.L_x_1930:
[----:B------:R-:W-:Y:S01]  /*25cc0*/  ULDC.64 UR4, c[0x0][0x9f8] ;  /* 0x00027e0000047ab9 */ /* 0x000fe20000000a00 */
[----:B------:R-:W2:Y:S01]  /*25cd0*/  LDL R18, [R1+0x4] ;  /* 0x0000040001127983 */ /* 0x000ea20000100800 */
[----:B------:R-:W-:Y:S01]  /*25ce0*/  ISETP.NE.U32.AND P0, PT, RZ, UR4, PT ;  /* 0x00000004ff007c0c */ /* 0x000fe2000bf05070 */
[----:B------:R-:W-:Y:S01]  /*25cf0*/  IMAD.MOV.U32 R33, RZ, RZ, R27 ;  /* 0x000000ffff217224 */ /* 0x000fe200078e001b */
[----:B------:R-:W3:Y:S01]  /*25d00*/  LDC R0, c[0x0][0x430] ;  /* 0x00010c00ff007b82 */ /* 0x000ee20000000800 */
[----:B------:R-:W4:Y:S01]  /*25d10*/  S2R R20, SR_TID.X ;  /* 0x0000000000147919 */ /* 0x000f220000002100 */
[----:B------:R-:W-:Y:S01]  /*25d20*/  ISETP.NE.AND.EX P0, PT, RZ, UR5, PT, P0 ;  /* 0x00000005ff007c0c */ /* 0x000fe2000bf05300 */
[----:B------:R-:W-:Y:S01]  /*25d30*/  VIADD R23, R19, 0xffffffff ;  /* 0xffffffff13177836 */ /* 0x000fe20000000000 */
[----:B------:R-:W-:-:S11]  /*25d40*/  ULDC UR4, c[0x0][0x320] ;  /* 0x0000c80000047ab9 */ /* 0x000fd60000000800 */
[----:B------:R-:W0:Y:S01]  /*25d50*/  @P0 LDC.64 R2, c[0x0][0x9f8] ;  /* 0x00027e00ff020b82 */ /* 0x000e220000000a00 */
[----:B----4-:R-:W-:Y:S01]  /*25d60*/  LOP3.LUT R20, R20, 0x7f, RZ, 0xc0, !PT ;  /* 0x0000007f14147812 */ /* 0x010fe200078ec0ff */
[----:B0-----:R-:W-:-:S05]  /*25d70*/  @P0 IMAD.WIDE R2, R27, 0x4, R2 ;  /* 0x000000041b020825 */ /* 0x001fca00078e0202 */
[----:B------:R0:W4:Y:S01]  /*25d80*/  @P0 LDG.E R33, desc[UR60][R2.64] ;  /* 0x0000003c02210981 */ /* 0x000122000c1e1900 */
[----:B------:R-:W-:Y:S02]  /*25d90*/  SHF.R.U32.HI R21, RZ, 0x3, R20 ;  /* 0x00000003ff157819 */ /* 0x000fe40000011614 */
[----:B---3--:R-:W-:Y:S01]  /*25da0*/  ISETP.NE.AND P1, PT, R0, 0x1, PT ;  /* 0x000000010000780c */ /* 0x008fe20003f25270 */
[----:B------:R-:W3:Y:S01]  /*25db0*/  S2R R20, SR_TID.X ;  /* 0x0000000000147919 */ /* 0x000ee20000002100 */
[----:B------:R-:W0:Y:S11]  /*25dc0*/  S2R R19, SR_TID.X ;  /* 0x0000000000137919 */ /* 0x000e360000002100 */
[----:B-1----:R-:W1:Y:S08]  /*25dd0*/  @P1 LDC R6, c[0x0][0x434] ;  /* 0x00010d00ff061b82 */ /* 0x002e700000000800 */
[----:B------:R-:W1:Y:S01]  /*25de0*/  @P1 LDC R7, c[0x0][0x438] ;  /* 0x00010e00ff071b82 */ /* 0x000e620000000800 */
[----:B---3--:R-:W-:-:S04]  /*25df0*/  SHF.L.U32 R20, R20, 0x4, RZ ;  /* 0x0000000414147819 */ /* 0x008fc800000006ff */
[----:B------:R-:W-:Y:S01]  /*25e00*/  LOP3.LUT R20, R21, 0x70, R20, 0xf8, !PT ;  /* 0x0000007015147812 */ /* 0x000fe200078ef814 */
[----:B0-----:R-:W-:-:S04]  /*25e10*/  IMAD.SHL.U32 R19, R19, 0x8, RZ ;  /* 0x0000000813137824 */ /* 0x001fc800078e00ff */
[----:B------:R-:W-:Y:S01]  /*25e20*/  IMAD R4, R23, 0x60, R20 ;  /* 0x0000006017047824 */ /* 0x000fe200078e0214 */
[----:B------:R-:W-:-:S04]  /*25e30*/  LOP3.LUT R19, R19, 0x38, RZ, 0xc0, !PT ;  /* 0x0000003813137812 */ /* 0x000fc800078ec0ff */
[----:B------:R-:W-:-:S04]  /*25e40*/  ISETP.GE.AND P0, PT, R4, R37, PT ;  /* 0x000000250400720c */ /* 0x000fc80003f06270 */
[----:B------:R-:W-:Y:S02]  /*25e50*/  ISETP.GT.U32.OR P0, PT, R20, 0x5f, P0 ;  /* 0x0000005f1400780c */ /* 0x000fe40000704470 */
[----:B------:R-:W-:Y:S01]  /*25e60*/  LOP3.LUT R16, R16, 0xfffffff7, RZ, 0xc0, !PT ;  /* 0xfffffff710107812 */ /* 0x000fe200078ec0ff */
[----:B------:R-:W-:Y:S01]  /*25e70*/  UMOV UR5, 0xffffffff ;  /* 0xffffffff00057882 */ /* 0x000fe20000000000 */
[----:B--2---:R-:W-:Y:S01]  /*25e80*/  IMAD.IADD R5, R4, 0x1, R18 ;  /* 0x0000000104057824 */ /* 0x004fe200078e0212 */
[----:B------:R-:W-:-:S03]  /*25e90*/  LOP3.LUT R18, R19, 0x40, RZ, 0xfc, !PT ;  /* 0x0000004013127812 */ /* 0x000fc600078efcff */
[----:B-1----:R-:W-:Y:S01]  /*25ea0*/  @P1 IMAD.HI.U32 R6, R5, R6, RZ ;  /* 0x0000000605061227 */ /* 0x002fe200078e00ff */
[----:B------:R-:W-:-:S03]  /*25eb0*/  ISETP.GE.AND P2, PT, R18, UR4, PT ;  /* 0x0000000412007c0c */ /* 0x000fc6000bf46270 */
[----:B------:R-:W-:Y:S01]  /*25ec0*/  IMAD.MOV.U32 R4, RZ, RZ, R5 ;  /* 0x000000ffff047224 */ /* 0x000fe200078e0005 */
[----:B------:R-:W-:Y:S02]  /*25ed0*/  @P1 SHF.R.U32.HI R4, RZ, R7, R6 ;  /* 0x00000007ff041219 */ /* 0x000fe40000011606 */
[----:B------:R-:W-:Y:S01]  /*25ee0*/  ISETP.GE.AND P1, PT, R19, UR4, PT ;  /* 0x0000000413007c0c */ /* 0x000fe2000bf26270 */
[----:B------:R-:W-:Y:S02]  /*25ef0*/  ULDC UR4, c[0x0][0x2f4] ;  /* 0x0000bd0000047ab9 */ /* 0x000fe40000000800 */
[----:B------:R-:W-:Y:S01]  /*25f00*/  IMAD.MOV R2, RZ, RZ, -R4 ;  /* 0x000000ffff027224 */ /* 0x000fe200078e0a04 */
[----:B------:R-:W-:-:S03]  /*25f10*/  SEL R29, RZ, 0x1, P1 ;  /* 0x00000001ff1d7807 */ /* 0x000fc60000800000 */
[----:B------:R-:W-:Y:S01]  /*25f20*/  IMAD R0, R0, R2, R5 ;  /* 0x0000000200007224 */ /* 0x000fe200078e0205 */
[----:B------:R-:W-:Y:S01]  /*25f30*/  SEL R5, RZ, 0xffffffff, P2 ;  /* 0xffffffffff057807 */ /* 0x000fe20001000000 */
[----:B------:R-:W0:Y:S04]  /*25f40*/  @!P0 LDC.64 R2, c[0x0][0x428] ;  /* 0x00010a00ff028b82 */ /* 0x000e280000000a00 */
[----:B------:R-:W-:Y:S01]  /*25f50*/  IMAD.SHL.U32 R6, R5, 0x2, RZ ;  /* 0x0000000205067824 */ /* 0x000fe200078e00ff */
[----:B------:R-:W-:-:S04]  /*25f60*/  @!P0 SHF.R.S32.HI R5, RZ, 0x1f, R4 ;  /* 0x0000001fff058819 */ /* 0x000fc80000011404 */
[----:B------:R-:W-:Y:S02]  /*25f70*/  LOP3.LUT R29, R6, 0x2, R29, 0xe2, !PT ;  /* 0x00000002061d7812 */ /* 0x000fe400078ee21d */
[----:B----4-:R-:W-:Y:S01]  /*25f80*/  SHF.R.S32.HI R8, RZ, 0x1f, R33 ;  /* 0x0000001fff087819 */ /* 0x010fe20000011421 */
[----:B0-----:R-:W-:-:S04]  /*25f90*/  @!P0 IMAD.WIDE.U32 R4, R33, R2, R4 ;  /* 0x0000000221048225 */ /* 0x001fc800078e0004 */
[----:B------:R-:W-:Y:S01]  /*25fa0*/  @!P0 IMAD R6, R8, R2, RZ ;  /* 0x0000000208068224 */ /* 0x000fe200078e02ff */
[----:B------:R-:W-:Y:S01]  /*25fb0*/  ISETP.GE.AND P2, PT, R19, UR4, PT ;  /* 0x0000000413007c0c */ /* 0x000fe2000bf46270 */
[----:B------:R0:W-:Y:S02]  /*25fc0*/  STL [R1+0x8], R8 ;  /* 0x0000080801007387 */ /* 0x0001e40000100800 */
[----:B------:R-:W-:Y:S02]  /*25fd0*/  @!P0 IMAD R6, R33, R3, R6 ;  /* 0x0000000321068224 */ /* 0x000fe400078e0206 */
[----:B------:R-:W1:Y:S03]  /*25fe0*/  @!P0 LDC.64 R2, c[0x0][0x418] ;  /* 0x00010600ff028b82 */ /* 0x000e660000000a00 */
[----:B------:R-:W-:Y:S01]  /*25ff0*/  @!P0 IADD3 R6, R5, R6, RZ ;  /* 0x0000000605068210 */ /* 0x000fe20007ffe0ff */
[----:B------:R-:W-:Y:S01]  /*26000*/  IMAD.U32 R5, RZ, RZ, UR39 ;  /* 0x00000027ff057e24 */ /* 0x000fe2000f8e00ff */
[----:B-1----:R-:W-:-:S04]  /*26010*/  @!P0 LEA R2, P1, R4, R2, 0x2 ;  /* 0x0000000204028211 */ /* 0x002fc800078210ff */
[----:B------:R-:W-:Y:S01]  /*26020*/  @!P0 LEA.HI.X R3, R4, R3, R6, 0x2, P1 ;  /* 0x0000000304038211 */ /* 0x000fe200008f1406 */
[----:B------:R-:W-:-:S06]  /*26030*/  IMAD.MOV.U32 R4, RZ, RZ, RZ ;  /* 0x000000ffff047224 */ /* 0x000fcc00078e00ff */
[----:B------:R1:W5:Y:S01]  /*26040*/  @!P0 LDG.E R4, desc[UR60][R2.64] ;  /* 0x0000003c02048981 */ /* 0x000362000c1e1900 */
[----:B------:R-:W-:Y:S02]  /*26050*/  ISETP.GT.U32.AND P0, PT, R20, 0x5f, PT ;  /* 0x0000005f1400780c */ /* 0x000fe40003f04070 */
[----:B------:R-:W-:Y:S02]  /*26060*/  ISETP.NE.AND P3, PT, R5, 0x3, PT ;  /* 0x000000030500780c */ /* 0x000fe40003f65270 */
[----:B0-----:R-:W-:Y:S02]  /*26070*/  LOP3.LUT R8, R19, 0x80, RZ, 0xfc, !PT ;  /* 0x0000008013087812 */ /* 0x001fe400078efcff */
[----:B------:R-:W-:-:S07]  /*26080*/  ISETP.GE.AND P1, PT, R18, UR4, PT ;  /* 0x0000000412007c0c */ /* 0x000fce000bf26270 */
[----:B------:R-:W-:Y:S02]  /*26090*/  @P0 LOP3.LUT R16, R16, 0x8, RZ, 0xfc, !PT ;  /* 0x0000000810100812 */ /* 0x000fe400078efcff */
[----:B------:R-:W-:Y:S02]  /*260a0*/  ISETP.GE.AND P0, PT, R8, UR4, PT ;  /* 0x0000000408007c0c */ /* 0x000fe4000bf06270 */
[----:B------:R-:W-:-:S04]  /*260b0*/  LOP3.LUT R16, R16, 0xffffffef, RZ, 0xc0, !PT ;  /* 0xffffffef10107812 */ /* 0x000fc800078ec0ff */
[----:B------:R-:W-:-:S04]  /*260c0*/  @P3 LOP3.LUT R16, R16, 0x10, RZ, 0xfc, !PT ;  /* 0x0000001010103812 */ /* 0x000fc800078efcff */
[----:B------:R-:W-:-:S04]  /*260d0*/  LOP3.LUT R16, R16, 0xfffffffb, RZ, 0xc0, !PT ;  /* 0xfffffffb10107812 */ /* 0x000fc800078ec0ff */
[----:B------:R-:W-:-:S04]  /*260e0*/  @P2 LOP3.LUT R16, R16, 0x4, RZ, 0xfc, !PT ;  /* 0x0000000410102812 */ /* 0x000fc800078efcff */
[----:B------:R-:W-:-:S04]  /*260f0*/  LOP3.LUT R16, R16, 0xfffffffe, RZ, 0xc0, !PT ;  /* 0xfffffffe10107812 */ /* 0x000fc800078ec0ff */
[----:B------:R-:W-:-:S04]  /*26100*/  LOP3.LUT R16, R16, 0xfffffffd, RZ, 0xc0, !PT ;  /* 0xfffffffd10107812 */ /* 0x000fc800078ec0ff */
[----:B------:R-:W-:-:S04]  /*26110*/  @P1 LOP3.LUT R16, R16, 0x2, RZ, 0xfc, !PT ;  /* 0x0000000210101812 */ /* 0x000fc800078efcff */
[----:B------:R-:W-:Y:S01]  /*26120*/  @P0 LOP3.LUT R16, R16, 0x1, RZ, 0xfc, !PT ;  /* 0x0000000110100812 */ /* 0x000fe200078efcff */
[----:B-1----:R-:W-:Y:S06]  /*26130*/  BRA.DIV UR5, `(.L_x_1933) ;  /* 0x0000005605987947 */ /* 0x002fec000b800000 */
.L_x_2062:
[----:B------:R-:W-:Y:S05]  /*26140*/  @!P3 BRA `(.L_x_1934) ;  /* 0x000000000004b947 */ /* 0x000fea0003800000 */
[----:B------:R-:W-:Y:S01]  /*26150*/  BPT.TRAP 0x1 ;  /* 0x000000040000795c */ /* 0x000fe20000300000 */
.L_x_1934:
        /* <DEDUP_REMOVED lines=23> */
.L_x_2063:
[----:B------:R-:W-:Y:S05]  /*262d0*/  BSYNC B0 ;  /* 0x0000000000007941 */ /* 0x000fea0003800000 */
.L_x_1935:
[----:B------:R-:W1:Y:S01]  /*262e0*/  S2R R8, SR_TID.X ;  /* 0x0000000000087919 */ /* 0x000e620000002100 */
[----:B------:R-:W-:Y:S01]  /*262f0*/  ULDC.64 UR4, c[0x0][0x300] ;  /* 0x0000c00000047ab9 */ /* 0x000fe20000000a00 */
[----:B------:R-:W-:Y:S01]  /*26300*/  ULDC.64 UR6, c[0x0][0x2e8] ;  /* 0x0000ba0000067ab9 */ /* 0x000fe20000000a00 */
[----:B------:R-:W-:Y:S01]  /*26310*/  IMAD R5, R5, UR4, RZ ;  /* 0x0000000405057c24 */ /* 0x000fe2000f8e02ff */
[----:B------:R-:W2:Y:S01]  /*26320*/  S2R R9, SR_TID.X ;  /* 0x0000000000097919 */ /* 0x000ea20000002100 */
[----:B0-----:R-:W-:Y:S01]  /*26330*/  IMAD.WIDE.U32 R2, R0, UR4, RZ ;  /* 0x0000000400027c25 */ /* 0x001fe2000f8e00ff */
[C---:B------:R-:W-:Y:S02]  /*26340*/  LOP3.LUT P4, RZ, R16.reuse, 0x4, RZ, 0xc0, !PT ;  /* 0x0000000410ff7812 */ /* 0x040fe4000788c0ff */
[----:B------:R-:W-:Y:S01]  /*26350*/  LOP3.LUT P3, RZ, R16, 0x2, RZ, 0xc0, !PT ;  /* 0x0000000210ff7812 */ /* 0x000fe2000786c0ff */
        /* <DEDUP_REMOVED lines=8> */
[----:B------:R-:W-:Y:S01]  /*263e0*/  IMAD R5, R28, 0x4800, R34 ;  /* 0x000048001c057824 */ /* 0x000fe200078e0222 */
[----:B------:R-:W-:Y:S01]  /*263f0*/  IADD3 R3, R3, R6, RZ ;  /* 0x0000000603037210 */ /* 0x000fe20007ffe0ff */
[----:B------:R-:W-:Y:S02]  /*26400*/  IMAD R6, R23, -0x60, R37 ;  /* 0xffffffa017067824 */ /* 0x000fe400078e0225 */
[----:B------:R-:W-:Y:S01]  /*26410*/  IMAD.WIDE.U32 R2, R26, UR4, R2 ;  /* 0x000000041a027c25 */ /* 0x000fe2000f8e0002 */
[----:B------:R-:W-:Y:S01]  /*26420*/  UMOV UR4, 0xffffffff ;  /* 0xffffffff00047882 */ /* 0x000fe20000000000 */
[----:B-1----:R-:W-:Y:S02]  /*26430*/  LOP3.LUT R8, R8, 0x7f, RZ, 0xc0, !PT ;  /* 0x0000007f08087812 */ /* 0x002fe400078ec0ff */
[----:B------:R-:W-:Y:S01]  /*26440*/  IMAD R0, R26, UR5, R3 ;  /* 0x000000051a007c24 */ /* 0x000fe2000f8e0203 */
[C---:B------:R-:W-:Y:S02]  /*26450*/  LEA R4, P0, R2.reuse, UR6, 0x1 ;  /* 0x0000000602047c11 */ /* 0x040fe4000f8008ff */
[----:B------:R-:W-:Y:S01]  /*26460*/  SHF.R.U32.HI R8, RZ, 0x3, R8 ;  /* 0x00000003ff087819 */ /* 0x000fe20000011608 */
[----:B--2---:R-:W-:Y:S01]  /*26470*/  IMAD.SHL.U32 R9, R9, 0x8, RZ ;  /* 0x0000000809097824 */ /* 0x004fe200078e00ff */
[----:B------:R-:W-:-:S03]  /*26480*/  LEA.HI.X R0, R2, UR7, R0, 0x1, P0 ;  /* 0x0000000702007c11 */ /* 0x000fc600080f0c00 */
[----:B------:R-:W-:Y:S01]  /*26490*/  IMAD.IADD R6, R6, 0x1, -R8 ;  /* 0x0000000106067824 */ /* 0x000fe200078e0a08 */
[----:B------:R-:W-:-:S04]  /*264a0*/  LOP3.LUT R9, R9, 0x38, RZ, 0xc0, !PT ;  /* 0x0000003809097812 */ /* 0x000fc800078ec0ff */
        /* <DEDUP_REMOVED lines=64> */
.L_x_2077:
[----:B------:R-:W-:-:S13]  /*268b0*/  ISETP.GE.AND P0, PT, R6, 0x51, PT ;  /* 0x000000510600780c */ /* 0x000fda0003f06270 */
[----:B-1----:R-:W-:Y:S02]  /*268c0*/  @P0 LEA R2, P1, R9, R2, 0x1 ;  /* 0x0000000209020211 */ /* 0x002fe400078208ff */
[----:B------:R-:W-:-:S03]  /*268d0*/  @P0 LEA R5, R5, R17, 0x1 ;  /* 0x0000001105050211 */ /* 0x000fc600078e08ff */
        /* <DEDUP_REMOVED lines=9> */
.L_x_1938:
        /* <DEDUP_REMOVED lines=10> */
.L_x_1939:
[----:B------:R2:W-:Y:S02]  /*26a10*/  SYNCS.ARRIVE.TRANS64.A1T0 RZ, [R7+URZ+0x2a830], RZ ;  /* 0x02a830ff07ff79a7 */ /* 0x0005e4000810003f */
[----:B------:R-:W-:Y:S05]  /*26a20*/  WARPSYNC.ALL ;  /* 0x0000000000007948 */ /* 0x000fea0003800000 */
[----:B------:R-:W-:Y:S01]  /*26a30*/  ULDC.64 UR4, c[0x0][0xa00] ;  /* 0x0002800000047ab9 */ /* 0x000fe20000000a00 */
[----:B-1----:R-:W-:Y:S01]  /*26a40*/  VIADD R2, R17, 0xc400 ;  /* 0x0000c40011027836 */ /* 0x002fe20000000000 */
[----:B------:R-:W-:Y:S01]  /*26a50*/  BAR.SYNC.DEFER_BLOCKING 0x8, 0x180 ;  /* 0x0206000000007b1d */ /* 0x000fe20000010000 */
[----:B------:R-:W-:Y:S02]  /*26a60*/  ISETP.NE.U32.AND P0, PT, RZ, UR4, PT ;  /* 0x00000004ff007c0c */ /* 0x000fe4000bf05070 */
[----:B------:R-:W-:-:S02]  /*26a70*/  SHF.R.S32.HI R0, RZ, 0x1f, R27 ;  /* 0x0000001fff007819 */ /* 0x000fc4000001141b */
[----:B------:R-:W-:Y:S01]  /*26a80*/  ISETP.NE.AND.EX P0, PT, RZ, UR5, PT, P0 ;  /* 0x00000005ff007c0c */ /* 0x000fe2000bf05300 */
[----:B------:R-:W-:Y:S01]  /*26a90*/  ULDC.64 UR4, c[0x0][0x298] ;  /* 0x0000a60000047ab9 */ /* 0x000fe20000000a00 */
[----:B------:R-:W-:Y:S01]  /*26aa0*/  LOP3.LUT P1, RZ, R2, 0x3ff, RZ, 0xc0, !PT ;  /* 0x000003ff02ff7812 */ /* 0x000fe2000782c0ff */
[----:B------:R-:W-:Y:S01]  /*26ab0*/  BSSY B6, `(.L_x_1940) ;  /* 0x000001c000067945 */ /* 0x000fe20003800000 */
[----:B------:R-:W-:Y:S02]  /*26ac0*/  SEL R0, R0, RZ, !P0 ;  /* 0x000000ff00007207 */ /* 0x000fe40004000000 */
[----:B------:R-:W-:-:S03]  /*26ad0*/  SEL R2, R27, RZ, !P0 ;  /* 0x000000ff1b027207 */ /* 0x000fc60004000000 */
[----:B------:R1:W-:Y:S04]  /*26ae0*/  STL [R1+0x28], R0 ;  /* 0x0000280001007387 */ /* 0x0003e80000100800 */
[----:B------:R3:W-:Y:S01]  /*26af0*/  STL [R1+0x14], R2 ;  /* 0x0000140201007387 */ /* 0x0007e20000100800 */
[----:B-1----:R-:W-:Y:S01]  /*26b00*/  SHF.R.S32.HI R0, RZ, 0x1f, R35 ;  /* 0x0000001fff007819 */ /* 0x002fe20000011423 */
[----:B---3--:R-:W-:-:S04]  /*26b10*/  IMAD.WIDE.U32 R2, R35, UR4, RZ ;  /* 0x0000000423027c25 */ /* 0x008fc8000f8e00ff */
[----:B------:R-:W-:Y:S01]  /*26b20*/  IMAD R0, R0, UR4, RZ ;  /* 0x0000000400007c24 */ /* 0x000fe2000f8e02ff */
[----:B------:R1:W-:Y:S03]  /*26b30*/  STL.64 [R1+0x18], R2 ;  /* 0x0000180201007387 */ /* 0x0003e60000100a00 */
[----:B------:R-:W-:-:S04]  /*26b40*/  IMAD R0, R35, UR5, R0 ;  /* 0x0000000523007c24 */ /* 0x000fc8000f8e0200 */
[----:B------:R-:W-:Y:S01]  /*26b50*/  IMAD.IADD R35, R3, 0x1, R0 ;  /* 0x0000000103237824 */ /* 0x000fe200078e0200 */
[----:B------:R-:W-:Y:S06]  /*26b60*/  @!P1 BRA `(.L_x_1941) ;  /* 0x0000000000409947 */ /* 0x000fec0003800000 */
[----:B-1----:R-:W-:Y:S01]  /*26b70*/  MOV R2, 0x0 ;  /* 0x0000000000027802 */ /* 0x002fe20000000f00 */
[----:B------:R-:W-:Y:S01]  /*26b80*/  ULDC.64 UR4, c[0x4][0xf0] ;  /* 0x01003c0000047ab9 */ /* 0x000fe20000000a00 */
[----:B------:R-:W-:Y:S01]  /*26b90*/  ULDC.64 UR6, c[0x4][0xf8] ;  /* 0x01003e0000067ab9 */ /* 0x000fe20000000a00 */
[----:B------:R-:W-:Y:S01]  /*26ba0*/  ULDC.64 UR8, c[0x4][0x88] ;  /* 0x0100220000087ab9 */ /* 0x000fe20000000a00 */
[----:B0-----:R-:W-:Y:S01]  /*26bb0*/  IMAD.U32 R4, RZ, RZ, UR4 ;  /* 0x00000004ff047e24 */ /* 0x001fe2000f8e00ff */
[----:B------:R-:W-:Y:S01]  /*26bc0*/  MOV R10, UR8 ;  /* 0x00000008000a7c02 */ /* 0x000fe20008000f00 */
[----:B------:R-:W0:Y:S01]  /*26bd0*/  LDC.64 R2, c[0x4][R2] ;  /* 0x0100000002027b82 */ /* 0x000e220000000a00 */
[----:B------:R-:W-:Y:S02]  /*26be0*/  IMAD.U32 R5, RZ, RZ, UR5 ;  /* 0x00000005ff057e24 */ /* 0x000fe4000f8e00ff */
[----:B------:R-:W-:Y:S02]  /*26bf0*/  IMAD.U32 R6, RZ, RZ, UR6 ;  /* 0x00000006ff067e24 */ /* 0x000fe4000f8e00ff */
[----:B--2---:R-:W-:-:S02]  /*26c00*/  IMAD.U32 R7, RZ, RZ, UR7 ;  /* 0x00000007ff077e24 */ /* 0x004fc4000f8e00ff */
[----:B------:R-:W-:Y:S02]  /*26c10*/  IMAD.U32 R11, RZ, RZ, UR9 ;  /* 0x00000009ff0b7e24 */ /* 0x000fe4000f8e00ff */
[----:B------:R-:W-:Y:S02]  /*26c20*/  IMAD.MOV.U32 R8, RZ, RZ, 0x70 ;  /* 0x00000070ff087424 */ /* 0x000fe400078e00ff */
[----:B------:R-:W-:Y:S02]  /*26c30*/  IMAD.MOV.U32 R12, RZ, RZ, 0x1 ;  /* 0x00000001ff0c7424 */ /* 0x000fe400078e00ff */
[----:B------:R-:W-:-:S07]  /*26c40*/  IMAD.MOV.U32 R13, RZ, RZ, RZ ;  /* 0x000000ffff0d7224 */ /* 0x000fce00078e00ff */
[----:B------:R-:W-:-:S07]  /*26c50*/  LEPC R20, `(.L_x_1941) ;  /* 0x000000001014794e */ /* 0x000fce0000000000 */
[----:B0-----:R-:W-:Y:S05]  /*26c60*/  CALL.ABS.NOINC R2 ;  /* 0x0000000002007343 */ /* 0x001fea0003c00000 */
.L_x_1941:
[----:B------:R-:W-:Y:S05]  /*26c70*/  BSYNC B6 ;  /* 0x0000000000067941 */ /* 0x000fea0003800000 */
.L_x_1940:
[----:B------:R-:W3:Y:S01]  /*26c80*/  LDL.LU R20, [R1+0x28] ;  /* 0x0000280001147983 */ /* 0x000ee20000300800 */
[----:B------:R-:W-:Y:S01]  /*26c90*/  ULDC.64 UR4, c[0x0][0x2d8] ;  /* 0x0000b60000047ab9 */ /* 0x000fe20000000a00 */
[----:B--2---:R-:W2:Y:S02]  /*26ca0*/  LDC R7, c[0x0][0x448] ;  /* 0x00011200ff077b82 */ /* 0x004ea40000000800 */
[----:B------:R-:W4:Y:S04]  /*26cb0*/  LDL.LU R21, [R1+0x14] ;  /* 0x0000140001157983 */ /* 0x000f280000300800 */
[----:B-1----:R-:W5:Y:S01]  /*26cc0*/  LDL.LU.64 R2, [R1+0x18] ;  /* 0x0000180001027983 */ /* 0x002f620000300a00 */
[----:B------:R-:W1:Y:S01]  /*26cd0*/  S2R R8, SR_TID.X ;  /* 0x0000000000087919 */ /* 0x000e620000002100 */
[----:B--2---:R-:W-:-:S13]  /*26ce0*/  ISETP.NE.AND P0, PT, R7, 0x1, PT ;  /* 0x000000010700780c */ /* 0x004fda0003f05270 */
[----:B------:R-:W2:Y:S01]  /*26cf0*/  @P0 LDC R6, c[0x0][0x44c] ;  /* 0x00011300ff060b82 */ /* 0x000ea20000000800 */
[----:B-1----:R-:W-:-:S05]  /*26d00*/  IMAD.SHL.U32 R8, R8, 0x8, RZ ;  /* 0x0000000808087824 */ /* 0x002fca00078e00ff */
[----:B------:R-:W-:Y:S01]  /*26d10*/  LOP3.LUT R8, R8, 0x38, RZ, 0xc0, !PT ;  /* 0x0000003808087812 */ /* 0x000fe200078ec0ff */
[----:B-----5:R-:W-:Y:S02]  /*26d20*/  IMAD.MOV.U32 R3, RZ, RZ, R35 ;  /* 0x000000ffff037224 */ /* 0x020fe400078e0023 */
[----:B------:R-:W-:-:S04]  /*26d30*/  IMAD.WIDE.U32 R2, R26, UR4, R2 ;  /* 0x000000041a027c25 */ /* 0x000fc8000f8e0002 */
[----:B------:R-:W-:Y:S01]  /*26d40*/  IMAD R3, R26, UR5, R3 ;  /* 0x000000051a037c24 */ /* 0x000fe2000f8e0203 */
[----:B------:R-:W-:Y:S02]  /*26d50*/  ULDC.64 UR4, c[0x0][0x2e0] ;  /* 0x0000b80000047ab9 */ /* 0x000fe40000000a00 */
[----:B---3--:R-:W-:Y:S02]  /*26d60*/  IMAD R0, R20, UR4, RZ ;  /* 0x0000000414007c24 */ /* 0x008fe4000f8e02ff */
[----:B------:R-:W1:Y:S01]  /*26d70*/  S2R R20, SR_TID.X ;  /* 0x0000000000147919 */ /* 0x000e620000002100 */
[----:B----4-:R-:W-:-:S04]  /*26d80*/  IMAD.WIDE.U32 R2, R21, UR4, R2 ;  /* 0x0000000415027c25 */ /* 0x010fc8000f8e0002 */
[----:B------:R-:W-:Y:S01]  /*26d90*/  IMAD R0, R21, UR5, R0 ;  /* 0x0000000515007c24 */ /* 0x000fe2000f8e0200 */
[----:B------:R-:W-:-:S03]  /*26da0*/  ULDC.64 UR4, c[0x0][0x2d0] ;  /* 0x0000b40000047ab9 */ /* 0x000fc60000000a00 */
[----:B------:R-:W-:Y:S02]  /*26db0*/  IMAD.IADD R3, R3, 0x1, R0 ;  /* 0x0000000103037824 */ /* 0x000fe400078e0200 */
[----:B------:R-:W3:Y:S01]  /*26dc0*/  @P0 LDC R0, c[0x0][0x450] ;  /* 0x00011400ff000b82 */ /* 0x000ee20000000800 */
[----:B-1----:R-:W-:-:S04]  /*26dd0*/  LOP3.LUT R20, R20, 0x7f, RZ, 0xc0, !PT ;  /* 0x0000007f14147812 */ /* 0x002fc800078ec0ff */
[----:B------:R-:W-:Y:S02]  /*26de0*/  SHF.R.U32.HI R21, RZ, 0x3, R20 ;  /* 0x00000003ff157819 */ /* 0x000fe40000011614 */
[----:B------:R-:W1:Y:S02]  /*26df0*/  S2R R20, SR_TID.X ;  /* 0x0000000000147919 */ /* 0x000e640000002100 */
[----:B-1----:R-:W-:-:S04]  /*26e00*/  SHF.L.U32 R20, R20, 0x4, RZ ;  /* 0x0000000414147819 */ /* 0x002fc800000006ff */
[----:B------:R-:W-:Y:S02]  /*26e10*/  LOP3.LUT R20, R21, 0x70, R20, 0xf8, !PT ;  /* 0x0000007015147812 */ /* 0x000fe400078ef814 */
[----:B------:R-:W1:Y:S03]  /*26e20*/  S2R R21, SR_TID.X ;  /* 0x0000000000157919 */ /* 0x000e660000002100 */
[----:B------:R-:W-:Y:S02]  /*26e30*/  IMAD.IADD R5, R20, 0x1, R25 ;  /* 0x0000000114057824 */ /* 0x000fe400078e0219 */
[----:B------:R-:W4:Y:S02]  /*26e40*/  S2R R20, SR_TID.X ;  /* 0x0000000000147919 */ /* 0x000f240000002100 */
[----:B--2---:R-:W-:-:S04]  /*26e50*/  @P0 IMAD.HI.U32 R6, R5, R6, RZ ;  /* 0x0000000605060227 */ /* 0x004fc800078e00ff */
[----:B0-----:R-:W-:Y:S01]  /*26e60*/  IMAD.MOV.U32 R4, RZ, RZ, R5 ;  /* 0x000000ffff047224 */ /* 0x001fe200078e0005 */
[----:B---3--:R-:W-:-:S05]  /*26e70*/  @P0 SHF.R.U32.HI R4, RZ, R0, R6 ;  /* 0x00000000ff040219 */ /* 0x008fca0000011606 */
[----:B------:R-:W-:Y:S02]  /*26e80*/  IMAD.MOV R0, RZ, RZ, -R4 ;  /* 0x000000ffff007224 */ /* 0x000fe400078e0a04 */
[----:B------:R-:W-:-:S04]  /*26e90*/  IMAD.WIDE.U32 R2, R4, UR4, R2 ;  /* 0x0000000404027c25 */ /* 0x000fc8000f8e0002 */
[----:B------:R-:W-:Y:S01]  /*26ea0*/  IMAD R0, R7, R0, R5 ;  /* 0x0000000007007224 */ /* 0x000fe200078e0205 */
[----:B------:R-:W-:-:S05]  /*26eb0*/  SHF.R.S32.HI R5, RZ, 0x1f, R4 ;  /* 0x0000001fff057819 */ /* 0x000fca0000011404 */
[----:B------:R-:W-:Y:S01]  /*26ec0*/  IMAD R5, R5, UR4, RZ ;  /* 0x0000000405057c24 */ /* 0x000fe2000f8e02ff */
[----:B-1----:R-:W-:-:S03]  /*26ed0*/  SHF.L.U32 R21, R21, 0x3, RZ ;  /* 0x0000000315157819 */ /* 0x002fc600000006ff */
[----:B------:R-:W-:Y:S01]  /*26ee0*/  IMAD R5, R4, UR5, R5 ;  /* 0x0000000504057c24 */ /* 0x000fe2000f8e0205 */
[----:B------:R-:W-:Y:S01]  /*26ef0*/  SHF.R.S32.HI R4, RZ, 0x1f, R0 ;  /* 0x0000001fff047819 */ /* 0x000fe20000011400 */
[----:B------:R-:W-:Y:S01]  /*26f00*/  ULDC.64 UR4, c[0x0][0x2c8] ;  /* 0x0000b20000047ab9 */ /* 0x000fe20000000a00 */
[----:B------:R-:W-:Y:S01]  /*26f10*/  LOP3.LUT R21, R21, 0x38, RZ, 0xc0, !PT ;  /* 0x0000003815157812 */ /* 0x000fe200078ec0ff */
[----:B------:R-:W-:Y:S01]  /*26f20*/  IMAD.IADD R3, R3, 0x1, R5 ;  /* 0x0000000103037824 */ /* 0x000fe200078e0205 */
[----:B----4-:R-:W-:Y:S01]  /*26f30*/  LOP3.LUT R20, R20, 0x7f, RZ, 0xc0, !PT ;  /* 0x0000007f14147812 */ /* 0x010fe200078ec0ff */
[----:B------:R-:W-:Y:S01]  /*26f40*/  IMAD R4, R4, UR4, RZ ;  /* 0x0000000404047c24 */ /* 0x000fe2000f8e02ff */
[C---:B------:R-:W-:Y:S01]  /*26f50*/  LOP3.LUT R9, R21.reuse, 0x40, RZ, 0xfc, !PT ;  /* 0x0000004015097812 */ /* 0x040fe200078efcff */
[----:B------:R-:W-:Y:S01]  /*26f60*/  IMAD.WIDE.U32 R2, R0, UR4, R2 ;  /* 0x0000000400027c25 */ /* 0x000fe2000f8e0002 */
[----:B------:R-:W-:-:S03]  /*26f70*/  LOP3.LUT R10, R21, 0x80, RZ, 0xfc, !PT ;  /* 0x00000080150a7812 */ /* 0x000fc600078efcff */
        /* <DEDUP_REMOVED lines=9> */
[----:B------:R-:W-:Y:S02]  /*27010*/  ISETP.GE.AND P0, PT, R10, UR4, PT ;  /* 0x000000040a007c0c */ /* 0x000fe4000bf06270 */
[----:B------:R-:W-:Y:S01]  /*27020*/  SHF.R.U32.HI R9, RZ, 0x3, R20 ;  /* 0x00000003ff097819 */ /* 0x000fe20000011614 */
[----:B------:R-:W-:Y:S10]  /*27030*/  BRA.DIV UR5, `(.L_x_1942) ;  /* 0x0000005205487947 */ /* 0x000ff4000b800000 */
[----:B------:R-:W0:Y:S01]  /*27040*/  SHFL.IDX PT, R3, R0, RZ, 0x181f ;  /* 0x00181fff00037589 */ /* 0x000e2200000e0000 */
[----:B------:R-:W-:Y:S02]  /*27050*/  IMAD R32, R32, R7, RZ ;  /* 0x0000000720207224 */ /* 0x000fe400078e02ff */
[----:B------:R-:W-:Y:S01]  /*27060*/  IMAD.IADD R25, R9, 0x1, R25 ;  /* 0x0000000109197824 */ /* 0x000fe200078e0219 */
[----:B------:R-:W1:Y:S04]  /*27070*/  SHFL.IDX PT, R2, R4, RZ, 0x181f ;  /* 0x00181fff04027589 */ /* 0x000e6800000e0000 */
[----:B------:R-:W-:Y:S01]  /*27080*/  ISETP.GE.AND P1, PT, R25, R32, PT ;  /* 0x000000201900720c */ /* 0x000fe20003f26270 */
[----:B------:R-:W-:-:S12]  /*27090*/  SHFL.IDX PT, R14, R0, 0x7, 0x181f ;  /* 0x00f81f00000e7f89 */ /* 0x000fd800000e0000 */
[----:B0-----:R-:W-:-:S05]  /*270a0*/  @!P1 LEA R5, P4, R8, R3, 0x1 ;  /* 0x0000000308059211 */ /* 0x001fca00078808ff */
[----:B-1----:R-:W-:Y:S02]  /*270b0*/  @!P1 IMAD.X R3, RZ, RZ, R2, P4 ;  /* 0x000000ffff039224 */ /* 0x002fe400020e0602 */
[----:B------:R-:W-:Y:S02]  /*270c0*/  @!P1 IMAD.MOV.U32 R2, RZ, RZ, R5 ;  /* 0x000000ffff029224 */ /* 0x000fe400078e0005 */
[----:B------:R-:W-:-:S03]  /*270d0*/  VIADD R5, R25, 0x10 ;  /* 0x0000001019057836 */ /* 0x000fc60000000000 */
        /* <DEDUP_REMOVED lines=52> */
[----:B------:R-:W-:Y:S02]  /*27420*/  @!P1 IMAD.MOV.U32 R2, RZ, RZ, R5 ;  /* 0x000000ffff029224 */ /* 0x000fe400078e0005 */
        /* <DEDUP_REMOVED lines=9> */
[----:B0-----:R-:W-:-:S05]  /*274c0*/  @!P1 LEA R5, P4, R8, R3, 0x1 ;  /* 0x0000000308059211 */ /* 0x001fca00078808ff */
[----:B-1----:R-:W-:Y:S02]  /*274d0*/  @!P1 IMAD.X R6, RZ, RZ, R2, P4 ;  /* 0x000000ffff069224 */ /* 0x002fe400020e0602 */
[----:B------:R-:W-:Y:S02]  /*274e0*/  @!P1 IMAD.MOV.U32 R2, RZ, RZ, R5 ;  /* 0x000000ffff029224 */ /* 0x000fe400078e0005 */
[----:B------:R-:W-:-:S05]  /*274f0*/  @!P1 IMAD.MOV.U32 R3, RZ, RZ, R6 ;  /* 0x000000ffff039224 */ /* 0x000fca00078e0006 */
[----:B------:R0:W-:Y:S04]  /*27500*/  @!P1 LDGSTS.E.BYPASS.LTC128B.128 [R36+0xf400], desc[UR60][R2.64], !P3 ;  /* 0x0f40000002249fae */ /* 0x0001e8000d901d7c */
[----:B------:R0:W-:Y:S04]  /*27510*/  @!P1 LDGSTS.E.BYPASS.LTC128B.128 [R36+0x13400], desc[UR60][R2.64+0x80], !P2 ;  /* 0x1340008002249fae */ /* 0x0001e8000d101d7c */
[----:B--2---:R0:W-:Y:S02]  /*27520*/  @!P1 LDGSTS.E.BYPASS.LTC128B.128 [R36+0x17400], desc[UR60][R2.64+0x100], !P0 ;  /* 0x1740010002249fae */ /* 0x0041e4000c101d7c */
.L_x_2094:
[----:B------:R-:W-:Y:S01]  /*27530*/  IADD3 R25, R25, 0x70, RZ ;  /* 0x0000007019197810 */ /* 0x000fe20007ffe0ff */
[----:B------:R-:W-:Y:S03]  /*27540*/  BSSY B0, `(.L_x_1943) ;  /* 0x000000b000007945 */ /* 0x000fe60003800000 */
[----:B------:R-:W-:-:S13]  /*27550*/  ISETP.GE.AND P1, PT, R25, R32, PT ;  /* 0x000000201900720c */ /* 0x000fda0003f26270 */
[----:B------:R-:W-:Y:S05]  /*27560*/  @P1 BRA `(.L_x_1944) ;  /* 0x0000000000201947 */ /* 0x000fea0003800000 */
[----:B0-----:R-:W-:-:S05]  /*27570*/  LEA R2, P1, R8, R14, 0x1 ;  /* 0x0000000e08027211 */ /* 0x001fca00078208ff */
[----:B------:R-:W-:-:S05]  /*27580*/  IMAD.X R3, RZ, RZ, R4, P1 ;  /* 0x000000ffff037224 */ /* 0x000fca00008e0604 */
[----:B------:R-:W-:Y:S01]  /*27590*/  @!PT LDS RZ, [RZ] ;  /* 0x00000000fffff984 */ /* 0x000fe20000000800 */
[----:B------:R-:W-:Y:S01]  /*275a0*/  @!PT LDS RZ, [RZ] ;  /* 0x00000000fffff984 */ /* 0x000fe20000000800 */
[----:B------:R-:W-:Y:S01]  /*275b0*/  @!PT LDS RZ, [RZ] ;  /* 0x00000000fffff984 */ /* 0x000fe20000000800 */
[----:B------:R1:W-:Y:S04]  /*275c0*/  LDGSTS.E.BYPASS.LTC128B.128 [R36+0xfc00], desc[UR60][R2.64], !P3 ;  /* 0x0fc0000002247fae */ /* 0x0003e8000d901d7c */
[----:B------:R1:W-:Y:S04]  /*275d0*/  LDGSTS.E.BYPASS.LTC128B.128 [R36+0x13c00], desc[UR60][R2.64+0x80], !P2 ;  /* 0x13c0008002247fae */ /* 0x0003e8000d101d7c */
[----:B------:R1:W-:Y:S02]  /*275e0*/  LDGSTS.E.BYPASS.LTC128B.128 [R36+0x17c00], desc[UR60][R2.64+0x100], !P0 ;  /* 0x17c0010002247fae */ /* 0x0003e4000c101d7c */
.L_x_1944:
[----:B------:R-:W-:Y:S05]  /*275f0*/  BSYNC B0 ;  /* 0x0000000000007941 */ /* 0x000fea0003800000 */
.L_x_1943:
[----:B------:R-:W-:Y:S01]  /*27600*/  NOP ;  /* 0x0000000000007918 */ /* 0x000fe20000000000 */
[----:B------:R-:W-:-:S13]  /*27610*/  PLOP3.LUT P0, PT, PT, PT, PT, 0x80, 0x0 ;  /* 0x000000000000781c */ /* 0x000fda0003f0f070 */
.L_x_1945:
[----:B------:R-:W-:Y:S02]  /*27620*/  PLOP3.LUT P1, PT, P1, P0, PT, 0xa2, 0x0 ;  /* 0x000000000000781c */ /* 0x000fe40000f21472 */
[----:B------:R-:W-:-:S08]  /*27630*/  @P0 R2UR P1, UR4, R17 ;  /* 0x00000000110402ca */ /* 0x000fd00000020000 */
[----:B------:R-:W-:-:S05]  /*27640*/  @P0 PLOP3.LUT P0, PT, P1, PT, PT, 0x80, 0x0 ;  /* 0x000000000000081c */ /* 0x000fca0000f0f070 */
[----:B------:R-:W-:Y:S01]  /*27650*/  @!P1 SYNCS.ARRIVE.TRANS64.RED.A0T1 RZ, [UR4+0x2a800], RZ ;  /* 0x02a800ffffff99a7 */ /* 0x000fe20008200404 */
[----:B------:R-:W-:Y:S07]  /*27660*/  @!P1 ARRIVES.LDGSTSBAR.64.TRANSCNT [UR4+0x2a800] ;  /* 0x02a80000ff0099b0 */ /* 0x000fee0008000a84 */
[----:B------:R-:W-:Y:S05]  /*27670*/  @P0 BRA.U.ANY `(.L_x_1945) ;  /* 0xfffffffd00e80947 */ /* 0x000fea000393ffff */
[----:B01----:R-:W2:Y:S02]  /*27680*/  LDL.LU R2, [R1+0x24] ;  /* 0x0000240001027983 */ /* 0x003ea40000300800 */
[----:B--2---:R-:W-:-:S05]  /*27690*/  VIADD R2, R2, 0x1 ;  /* 0x0000000102027836 */ /* 0x004fca0000000000 */
[----:B------:R-:W-:Y:S01]  /*276a0*/  LEA.HI R0, R2, R2, RZ, 0x1 ;  /* 0x0000000202007211 */ /* 0x000fe200078f08ff */
[----:B------:R0:W-:Y:S03]  /*276b0*/  STL [R1+0x24], R2 ;  /* 0x0000240201007387 */ /* 0x0001e60000100800 */
[----:B------:R-:W-:-:S05]  /*276c0*/  LOP3.LUT R0, R0, 0xfffffffe, RZ, 0xc0, !PT ;  /* 0xfffffffe00007812 */ /* 0x000fca00078ec0ff */
[----:B------:R-:W-:-:S05]  /*276d0*/  IMAD.IADD R0, R2, 0x1, -R0 ;  /* 0x0000000102007824 */ /* 0x000fca00078e0a00 */
[----:B0-----:R-:W-:Y:S01]  /*276e0*/  SHF.L.U32 R2, R0, 0x1f, RZ ;  /* 0x0000001f00027819 */ /* 0x001fe200000006ff */
[----:B------:R-:W-:Y:S01]  /*276f0*/  NOP ;  /* 0x0000000000007918 */ /* 0x000fe20000000000 */
[----:B------:R-:W2:Y:S01]  /*27700*/  LDL.LU R3, [R1+0x20] ;  /* 0x0000200001037983 */ /* 0x000ea20000300800 */
[----:B------:R0:W-:Y:S01]  /*27710*/  SYNCS.ARRIVE.TRANS64.A1T0 RZ, [R17+URZ+0x2a800], RZ ;  /* 0x02a800ff11ff79a7 */ /* 0x0001e2000810003f */
[----:B------:R-:W-:Y:S01]  /*27720*/  BSSY B0, `(.L_x_1946) ;  /* 0x0000004000007945 */ /* 0x000fe20003800000 */
[----:B------:R-:W1:Y:S01]  /*27730*/  SYNCS.PHASECHK.TRANS64.TRYWAIT P0, [R17+URZ+0x2a820], R2 ;  /* 0x02a82002110075a7 */ /* 0x000e62000800017f */
[----:B--2---:R-:W-:Y:S02]  /*27740*/  VIADD R0, R3, 0xfffffffe ;  /* 0xfffffffe03007836 */ /* 0x004fe40000000000 */
[----:B01----:R-:W-:Y:S05]  /*27750*/  @!P0 BRA `(.L_x_1947) ;  /* 0x0000005400388947 */ /* 0x003fea0003800000 */
.L_x_2095:
[----:B------:R-:W-:Y:S05]  /*27760*/  BSYNC B0 ;  /* 0x0000000000007941 */ /* 0x000fea0003800000 */
.L_x_1946:
[----:B------:R-:W2:Y:S01]  /*27770*/  LDL R3, [R1] ;  /* 0x0000000001037983 */ /* 0x000ea20000100800 */
[----:B------:R-:W-:Y:S01]  /*27780*/  BSSY B0, `(.L_x_1948) ;  /* 0x00000f8000007945 */ /* 0x000fe20003800000 */
[----:B--2---:R-:W-:-:S13]  /*27790*/  ISETP.GE.AND P0, PT, R0, R3, PT ;  /* 0x000000030000720c */ /* 0x004fda0003f06270 */
[----:B------:R-:W-:Y:S05]  /*277a0*/  @!P0 BRA `(.L_x_1949) ;  /* 0x0000000c00d48947 */ /* 0x000fea0003800000 */
[----:B------:R-:W-:Y:S01]  /*277b0*/  IMAD.MOV.U32 R10, RZ, RZ, R28 ;  /* 0x000000ffff0a7224 */ /* 0x000fe200078e001c */
[----:B------:R-:W-:Y:S01]  /*277c0*/  MOV R32, R23 ;  /* 0x0000001700207202 */ /* 0x000fe20000000f00 */
[----:B------:R-:W-:-:S07]  /*277d0*/  IMAD.MOV.U32 R20, RZ, RZ, R30 ;  /* 0x000000ffff147224 */ /* 0x000fce00078e001e */
.L_x_1962:
[----:B0-----:R-:W2:Y:S01]  /*277e0*/  LDL R2, [R1+0x4] ;  /* 0x0000040001027983 */ /* 0x001ea20000100800 */
[----:B------:R-:W0:Y:S03]  /*277f0*/  LDC R7, c[0x0][0x430] ;  /* 0x00010c00ff077b82 */ /* 0x000e260000000800 */
[----:B------:R-:W3:Y:S01]  /*27800*/  LDL R8, [R1+0x8] ;  /* 0x0000080001087983 */ /* 0x000ee20000100800 */
[----:B------:R-:W1:Y:S01]  /*27810*/  S2R R3, SR_TID.X ;  /* 0x0000000000037919 */ /* 0x000e620000002100 */
[----:B------:R-:W4:Y:S01]  /*27820*/  S2R R9, SR_TID.X ;  /* 0x0000000000097919 */ /* 0x000f220000002100 */
[----:B0-----:R-:W-:-:S13]  /*27830*/  ISETP.NE.AND P0, PT, R7, 0x1, PT ;  /* 0x000000010700780c */ /* 0x001fda0003f05270 */
[----:B------:R-:W0:Y:S01]  /*27840*/  @P0 LDC R5, c[0x0][0x434] ;  /* 0x00010d00ff050b82 */ /* 0x000e220000000800 */
[----:B-1----:R-:W-:-:S04]  /*27850*/  LOP3.LUT R3, R3, 0x7f, RZ, 0xc0, !PT ;  /* 0x0000007f03037812 */ /* 0x002fc800078ec0ff */
[----:B------:R-:W-:Y:S01]  /*27860*/  SHF.R.U32.HI R3, RZ, 0x3, R3 ;  /* 0x00000003ff037819 */ /* 0x000fe20000011603 */
[----:B----4-:R-:W-:-:S05]  /*27870*/  IMAD.SHL.U32 R9, R9, 0x10, RZ ;  /* 0x0000001009097824 */ /* 0x010fca00078e00ff */
[----:B------:R-:W-:Y:S02]  /*27880*/  LOP3.LUT R9, R3, 0x70, R9, 0xf8, !PT ;  /* 0x0000007003097812 */ /* 0x000fe400078ef809 */
[----:B------:R-:W1:Y:S02]  /*27890*/  @P0 LDC R3, c[0x0][0x438] ;  /* 0x00010e00ff030b82 */ /* 0x000e640000000800 */
[----:B------:R-:W-:Y:S01]  /*278a0*/  ISETP.GT.U32.AND P2, PT, R9, 0x5f, PT ;  /* 0x0000005f0900780c */ /* 0x000fe20003f44070 */
[----:B--2---:R-:W-:-:S04]  /*278b0*/  IMAD R4, R0, 0x60, R2 ;  /* 0x0000006000047824 */ /* 0x004fc800078e0202 */
[----:B------:R-:W-:-:S04]  /*278c0*/  IMAD.IADD R4, R9, 0x1, R4 ;  /* 0x0000000109047824 */ /* 0x000fc800078e0204 */
[----:B0-----:R-:W-:-:S04]  /*278d0*/  @P0 IMAD.HI.U32 R6, R4, R5, RZ ;  /* 0x0000000504060227 */ /* 0x001fc800078e00ff */
[----:B------:R-:W-:Y:S01]  /*278e0*/  IMAD.MOV.U32 R2, RZ, RZ, R4 ;  /* 0x000000ffff027224 */ /* 0x000fe200078e0004 */
[----:B-1----:R-:W-:-:S05]  /*278f0*/  @P0 SHF.R.U32.HI R2, RZ, R3, R6 ;  /* 0x00000003ff020219 */ /* 0x002fca0000011606 */
[----:B------:R-:W-:-:S04]  /*27900*/  IMAD.MOV R3, RZ, RZ, -R2 ;  /* 0x000000ffff037224 */ /* 0x000fc800078e0a02 */
[----:B------:R-:W-:Y:S02]  /*27910*/  IMAD R7, R7, R3, R4 ;  /* 0x0000000307077224 */ /* 0x000fe400078e0204 */
[----:B------:R-:W0:Y:S01]  /*27920*/  @!P2 LDC.64 R4, c[0x0][0x428] ;  /* 0x00010a00ff04ab82 */ /* 0x000e220000000a00 */
[----:B------:R-:W-:-:S03]  /*27930*/  @!P2 SHF.R.S32.HI R3, RZ, 0x1f, R2 ;  /* 0x0000001fff03a819 */ /* 0x000fc60000011402 */
[----:B0-----:R-:W-:-:S04]  /*27940*/  @!P2 IMAD.WIDE.U32 R2, R33, R4, R2 ;  /* 0x000000042102a225 */ /* 0x001fc800078e0002 */
[----:B---3--:R-:W-:-:S04]  /*27950*/  @!P2 IMAD R4, R8, R4, RZ ;  /* 0x000000040804a224 */ /* 0x008fc800078e02ff */
[----:B------:R-:W-:Y:S02]  /*27960*/  @!P2 IMAD R9, R33, R5, R4 ;  /* 0x000000052109a224 */ /* 0x000fe400078e0204 */
[----:B------:R-:W0:Y:S02]  /*27970*/  @!P2 LDC.64 R4, c[0x0][0x418] ;  /* 0x00010600ff04ab82 */ /* 0x000e240000000a00 */
[----:B------:R-:W-:Y:S02]  /*27980*/  @!P2 IMAD.IADD R3, R9, 0x1, R3 ;  /* 0x000000010903a824 */ /* 0x000fe400078e0203 */
[----:B------:R-:W-:Y:S01]  /*27990*/  IMAD.MOV.U32 R6, RZ, RZ, RZ ;  /* 0x000000ffff067224 */ /* 0x000fe200078e00ff */
[----:B0-----:R-:W-:-:S04]  /*279a0*/  @!P2 LEA R4, P0, R2, R4, 0x2 ;  /* 0x000000040204a211 */ /* 0x001fc800078010ff */
[----:B------:R-:W-:-:S05]  /*279b0*/  @!P2 LEA.HI.X R5, R2, R5, R3, 0x2, P0 ;  /* 0x000000050205a211 */ /* 0x000fca00000f1403 */
[----:B------:R0:W5:Y:S01]  /*279c0*/  @!P2 LDG.E R6, desc[UR60][R4.64] ;  /* 0x0000003c0406a981 */ /* 0x000162000c1e1900 */
[----:B------:R-:W-:Y:S02]  /*279d0*/  LOP3.LUT P1, RZ, R16, 0x10, RZ, 0xc0, !PT ;  /* 0x0000001010ff7812 */ /* 0x000fe4000782c0ff */
[----:B------:R-:W-:-:S04]  /*279e0*/  IADD3 R28, R10, 0x1, RZ ;  /* 0x000000010a1c7810 */ /* 0x000fc80007ffe0ff */
[C---:B------:R-:W-:Y:S01]  /*279f0*/  ISETP.NE.AND P0, PT, R28.reuse, 0x2, PT ;  /* 0x000000021c00780c */ /* 0x040fe20003f05270 */
[----:B------:R-:W-:Y:S05]  /*27a00*/  YIELD ;  /* 0x0000000000007946 */ /* 0x000fea0003800000 */
[----:B------:R-:W-:Y:S01]  /*27a10*/  SEL R3, RZ, 0x1, P0 ;  /* 0x00000001ff037807 */ /* 0x000fe20000000000 */
[----:B------:R-:W-:Y:S01]  /*27a20*/  IMAD.MOV.U32 R23, RZ, RZ, R0 ;  /* 0x000000ffff177224 */ /* 0x000fe200078e0000 */
[----:B------:R-:W-:Y:S02]  /*27a30*/  SEL R28, R28, RZ, P0 ;  /* 0x000000ff1c1c7207 */ /* 0x000fe40000000000 */
[----:B------:R-:W-:Y:S01]  /*27a40*/  LOP3.LUT R30, R20, R3, RZ, 0x3c, !PT ;  /* 0x00000003141e7212 */ /* 0x000fe200078e3cff */
[----:B0-----:R-:W-:Y:S06]  /*27a50*/  @!P1 BRA `(.L_x_1950) ;  /* 0x0000000000049947 */ /* 0x001fec0003800000 */
[----:B------:R-:W-:Y:S01]  /*27a60*/  BPT.TRAP 0x1 ;  /* 0x000000040000795c */ /* 0x000fe20000300000 */
.L_x_1950:
[----:B------:R-:W-:Y:S01]  /*27a70*/  IMAD R5, R28, 0x8, R17 ;  /* 0x000000081c057824 */ /* 0x000fe200078e0211 */
[----:B------:R-:W-:Y:S01]  /*27a80*/  SHF.L.U32 R0, R30, 0x1f, RZ ;  /* 0x0000001f1e007819 */ /* 0x000fe200000006ff */
[----:B------:R-:W-:Y:S03]  /*27a90*/  BSSY B1, `(.L_x_1951) ;  /* 0x0000003000017945 */ /* 0x000fe60003800000 */
[----:B------:R-:W0:Y:S02]  /*27aa0*/  SYNCS.PHASECHK.TRANS64.TRYWAIT P0, [R5+URZ+0x2a840], R0 ;  /* 0x02a84000050075a7 */ /* 0x000e24000800017f */
[----:B0-----:R-:W-:Y:S05]  /*27ab0*/  @!P0 BRA `(.L_x_1952) ;  /* 0x0000005000748947 */ /* 0x001fea0003800000 */
.L_x_2096:
[----:B------:R-:W-:Y:S05]  /*27ac0*/  BSYNC B1 ;  /* 0x0000000000017941 */ /* 0x000fea0003800000 */
.L_x_1951:
[----:B------:R-:W-:Y:S01]  /*27ad0*/  SHF.R.S32.HI R21, RZ, 0x1f, R7 ;  /* 0x0000001fff157819 */ /* 0x000fe20000011407 */
[----:B------:R-:W-:Y:S01]  /*27ae0*/  ULDC.64 UR4, c[0x0][0x300] ;  /* 0x0000c00000047ab9 */ /* 0x000fe20000000a00 */
[----:B-----5:R-:W-:Y:S01]  /*27af0*/  SHF.R.S32.HI R25, RZ, 0x1f, R6 ;  /* 0x0000001fff197819 */ /* 0x020fe20000011406 */
[----:B------:R-:W-:Y:S01]  /*27b00*/  IMAD.WIDE.U32 R2, R7, UR4, RZ ;  /* 0x0000000407027c25 */ /* 0x000fe2000f8e00ff */
[----:B------:R-:W-:Y:S01]  /*27b10*/  ULDC.64 UR6, c[0x0][0x2e8] ;  /* 0x0000ba0000067ab9 */ /* 0x000fe20000000a00 */
[C---:B------:R-:W-:Y:S02]  /*27b20*/  LOP3.LUT P3, RZ, R16.reuse, 0x4, RZ, 0xc0, !PT ;  /* 0x0000000410ff7812 */ /* 0x040fe4000786c0ff */
[----:B0-----:R-:W-:Y:S01]  /*27b30*/  IMAD R0, R21, UR4, RZ ;  /* 0x0000000415007c24 */ /* 0x001fe2000f8e02ff */
        /* <DEDUP_REMOVED lines=59> */
.L_x_2110:
[----:B--2---:R-:W-:-:S05]  /*27ef0*/  IADD3 R2, P0, R2, R0, RZ ;  /* 0x0000000002027210 */ /* 0x004fca0007f1e0ff */
        /* <DEDUP_REMOVED lines=9> */
.L_x_1954:
        /* <DEDUP_REMOVED lines=10> */
.L_x_1955:
[----:B------:R2:W-:Y:S01]  /*28030*/  SYNCS.ARRIVE.TRANS64.A1T0 RZ, [R5+URZ+0x2a830], RZ ;  /* 0x02a830ff05ff79a7 */ /* 0x0005e2000810003f */
[----:B------:R-:W-:Y:S05]  /*28040*/  @!P2 BRA `(.L_x_1956) ;  /* 0x000000000004a947 */ /* 0x000fea0003800000 */
[----:B------:R-:W-:Y:S01]  /*28050*/  BPT.TRAP 0x1 ;  /* 0x000000040000795c */ /* 0x000fe20000300000 */
.L_x_1956:
[----:B-1----:R-:W-:Y:S01]  /*28060*/  SHF.L.U32 R2, R20, 0x1f, RZ ;  /* 0x0000001f14027819 */ /* 0x002fe200000006ff */
[----:B------:R-:W-:Y:S01]  /*28070*/  BSSY B1, `(.L_x_1957) ;  /* 0x0000004000017945 */ /* 0x000fe20003800000 */
[----:B--2---:R-:W-:-:S04]  /*28080*/  LEA R5, R10, R17, 0x3 ;  /* 0x000000110a057211 */ /* 0x004fc800078e18ff */
[----:B------:R-:W1:Y:S02]  /*28090*/  SYNCS.PHASECHK.TRANS64.TRYWAIT P0, [R5+URZ+0x2a860], R2 ;  /* 0x02a86002050075a7 */ /* 0x000e64000800017f */
[----:B-1----:R-:W-:Y:S05]  /*280a0*/  @!P0 BRA `(.L_x_1958) ;  /* 0x0000005000e88947 */ /* 0x002fea0003800000 */
.L_x_2111:
[----:B------:R-:W-:Y:S05]  /*280b0*/  BSYNC B1 ;  /* 0x0000000000017941 */ /* 0x000fea0003800000 */
.L_x_1957:
[----:B------:R-:W2:Y:S01]  /*280c0*/  S2R R3, SR_TID.X ;  /* 0x0000000000037919 */ /* 0x000ea20000002100 */
[----:B------:R-:W-:Y:S01]  /*280d0*/  UMOV UR4, 0xffffffff ;  /* 0xffffffff00047882 */ /* 0x000fe20000000000 */
[----:B0-----:R-:W-:Y:S01]  /*280e0*/  IMAD R8, R32, -0x60, R37 ;  /* 0xffffffa020087824 */ /* 0x001fe200078e0225 */
[----:B------:R-:W-:Y:S01]  /*280f0*/  LOP3.LUT P0, RZ, R29, 0x2, RZ, 0xc0, !PT ;  /* 0x000000021dff7812 */ /* 0x000fe2000780c0ff */
[----:B------:R-:W-:Y:S01]  /*28100*/  IMAD R4, R10, 0x3000, R34 ;  /* 0x000030000a047824 */ /* 0x000fe200078e0222 */
[----:B--2---:R-:W-:-:S04]  /*28110*/  LOP3.LUT R3, R3, 0x7f, RZ, 0xc0, !PT ;  /* 0x0000007f03037812 */ /* 0x004fc800078ec0ff */
[----:B------:R-:W-:-:S05]  /*28120*/  SHF.R.U32.HI R3, RZ, 0x3, R3 ;  /* 0x00000003ff037819 */ /* 0x000fca0000011603 */
[----:B------:R-:W-:Y:S01]  /*28130*/  IMAD.IADD R8, R8, 0x1, -R3 ;  /* 0x0000000108087824 */ /* 0x000fe200078e0a03 */
[----:B------:R-:W-:Y:S06]  /*28140*/  BRA.DIV UR4, `(.L_x_1959) ;  /* 0x0000005204d47947 */ /* 0x000fec000b800000 */
[----:B-1----:R-:W0:Y:S01]  /*28150*/  SHFL.IDX PT, R2, R18, RZ, 0x181f ;  /* 0x00181fff12027589 */ /* 0x002e2200000e0000 */
[----:B------:R-:W-:-:S03]  /*28160*/  IMAD R4, R4, 0x2, R17 ;  /* 0x0000000204047824 */ /* 0x000fc600078e0211 */
[----:B------:R-:W1:Y:S01]  /*28170*/  SHFL.IDX PT, R3, R19, RZ, 0x181f ;  /* 0x00181fff13037589 */ /* 0x000e6200000e0000 */
[----:B0-----:R-:W-:-:S05]  /*28180*/  IADD3 R2, P1, R2, R0, RZ ;  /* 0x0000000002027210 */ /* 0x001fca0007f3e0ff */
[----:B-1----:R-:W-:Y:S01]  /*28190*/  IMAD.X R3, RZ, RZ, R3, P1 ;  /* 0x000000ffff037224 */ /* 0x002fe200008e0603 */
        /* <DEDUP_REMOVED lines=33> */
[----:B0-----:R-:W-:-:S04]  /*283b0*/  IADD3 R2, P2, R2, R0, RZ ;  /* 0x0000000002027210 */ /* 0x001fc80007f5e0ff */
[----:B-1----:R-:W-:Y:S02]  /*283c0*/  IADD3.X R3, RZ, R3, RZ, P2, !PT ;  /* 0x00000003ff037210 */ /* 0x002fe400017fe4ff */
[----:B------:R-:W-:-:S13]  /*283d0*/  ISETP.LT.OR P2, PT, R8, 0x41, !P1 ;  /* 0x000000410800780c */ /* 0x000fda0004f41670 */
[----:B------:R-:W-:Y:S01]  /*283e0*/  LDGSTS.E.BYPASS.LTC128B.128 [R4+0x2400], desc[UR60][R2.64], !P2 ;  /* 0x0240000002047fae */ /* 0x000fe2000d101d7c */
[----:B------:R-:W-:-:S13]  /*283f0*/  ISETP.LT.OR P2, PT, R8, 0x41, !P0 ;  /* 0x000000410800780c */ /* 0x000fda0004741670 */
[----:B------:R0:W-:Y:S04]  /*28400*/  LDGSTS.E.BYPASS.LTC128B.128 [R4+0x5400], desc[UR60][R2.64+0x80], !P2 ;  /* 0x0540008002047fae */ /* 0x0001e8000d101d7c */
[----:B0-2---:R0:W1:Y:S02]  /*28410*/  SHFL.IDX PT, R2, R18, 0x5, 0x181f ;  /* 0x00b81f0012027f89 */ /* 0x00506400000e0000 */
.L_x_2125:
[C---:B------:R-:W-:Y:S01]  /*28420*/  ISETP.LT.OR P1, PT, R8.reuse, 0x51, !P1 ;  /* 0x000000510800780c */ /* 0x040fe20004f21670 */
[----:B------:R-:W-:Y:S01]  /*28430*/  ULDC.64 UR4, c[0x0][0x328] ;  /* 0x0000ca0000047ab9 */ /* 0x000fe20000000a00 */
[----:B------:R-:W-:Y:S02]  /*28440*/  ISETP.LT.OR P0, PT, R8, 0x51, !P0 ;  /* 0x000000510800780c */ /* 0x000fe40004701670 */
[----:B-1----:R-:W-:Y:S01]  /*28450*/  IADD3 R2, P2, R2, R0, RZ ;  /* 0x0000000002027210 */ /* 0x002fe20007f5e0ff */
        /* <DEDUP_REMOVED lines=17> */
.L_x_1960:
        /* <DEDUP_REMOVED lines=10> */
.L_x_1961:
[----:B------:R-:W2:Y:S01]  /*28610*/  LDL R0, [R1] ;  /* 0x0000000001007983 */ /* 0x000ea20000100800 */
[----:B------:R-:W-:Y:S01]  /*28620*/  IMAD.MOV.U32 R3, RZ, RZ, R25 ;  /* 0x000000ffff037224 */ /* 0x000fe200078e0019 */
[----:B------:R-:W-:Y:S01]  /*28630*/  ULDC.64 UR4, c[0x0][0x330] ;  /* 0x0000cc0000047ab9 */ /* 0x000fe20000000a00 */
[----:B------:R-:W-:Y:S01]  /*28640*/  ULDC.64 UR6, c[0x0][0x318] ;  /* 0x0000c60000067ab9 */ /* 0x000fe20000000a00 */
[----:B------:R1:W-:Y:S01]  /*28650*/  SYNCS.ARRIVE.TRANS64.A1T0 RZ, [R5+URZ+0x2a850], RZ ;  /* 0x02a850ff05ff79a7 */ /* 0x0003e2000810003f */
[----:B------:R-:W-:Y:S01]  /*28660*/  IMAD.WIDE.U32 R2, R26, UR4, R2 ;  /* 0x000000041a027c25 */ /* 0x000fe2000f8e0002 */
[----:B------:R-:W-:-:S03]  /*28670*/  MOV R20, R30 ;  /* 0x0000001e00147202 */ /* 0x000fc60000000f00 */
[----:B------:R-:W-:Y:S01]  /*28680*/  IMAD R19, R26, UR5, R3 ;  /* 0x000000051a137c24 */ /* 0x000fe2000f8e0203 */
[C---:B0-----:R-:W-:Y:S01]  /*28690*/  LEA R18, P0, R2.reuse, UR6, 0x1 ;  /* 0x0000000602127c11 */ /* 0x041fe2000f8008ff */
[----:B------:R-:W-:Y:S02]  /*286a0*/  IMAD.MOV.U32 R10, RZ, RZ, R28 ;  /* 0x000000ffff0a7224 */ /* 0x000fe400078e001c */
[----:B------:R-:W-:Y:S01]  /*286b0*/  IMAD.MOV.U32 R32, RZ, RZ, R23 ;  /* 0x000000ffff207224 */ /* 0x000fe200078e0017 */
[----:B------:R-:W-:Y:S02]  /*286c0*/  LEA.HI.X R19, R2, UR7, R19, 0x1, P0 ;  /* 0x0000000702137c11 */ /* 0x000fe400080f0c13 */
[C---:B--2---:R-:W-:Y:S01]  /*286d0*/  ISETP.GT.AND P0, PT, R23.reuse, R0, PT ;  /* 0x000000001700720c */ /* 0x044fe20003f04270 */
[----:B------:R-:W-:-:S12]  /*286e0*/  VIADD R0, R23, 0xffffffff ;  /* 0xffffffff17007836 */ /* 0x000fd80000000000 */
[----:B-1----:R-:W-:Y:S05]  /*286f0*/  @P0 BRA `(.L_x_1962) ;  /* 0xfffffff000380947 */ /* 0x002fea000383ffff */
.L_x_1949:
[----:B------:R-:W-:Y:S05]  /*28700*/  BSYNC B0 ;  /* 0x0000000000007941 */ /* 0x000fea0003800000 */
.L_x_1948:
[----:B0-----:R-:W0:Y:S01]  /*28710*/  S2R R2, SR_TID.X ;  /* 0x0000000000027919 */ /* 0x001e220000002100 */
[----:B------:R-:W-:Y:S01]  /*28720*/  BSSY B0, `(.L_x_1963) ;  /* 0x0000010000007945 */ /* 0x000fe20003800000 */
[----:B0-----:R-:W-:-:S04]  /*28730*/  LOP3.LUT R2, R2, 0x7f, RZ, 0xc0, !PT ;  /* 0x0000007f02027812 */ /* 0x001fc800078ec0ff */
[----:B------:R-:W-:-:S13]  /*28740*/  ISETP.NE.AND P0, PT, R2, RZ, PT ;  /* 0x000000ff0200720c */ /* 0x000fda0003f05270 */
[----:B------:R-:W-:Y:S05]  /*28750*/  @P0 BRA `(.L_x_1964) ;  /* 0x0000000000300947 */ /* 0x000fea0003800000 */
[----:B------:R-:W0:Y:S01]  /*28760*/  S2R R5, SR_LANEID ;  /* 0x0000000000057919 */ /* 0x000e220000000000 */
[----:B------:R-:W-:Y:S01]  /*28770*/  VOTEU.ANY UR4, UPT, PT ;  /* 0x0000000000047886 */ /* 0x000fe200038e0100 */
[----:B------:R-:W1:Y:S01]  /*28780*/  LDC.64 R2, c[0x0][0xc60] ;  /* 0x00031800ff027b82 */ /* 0x000e620000000a00 */
[----:B------:R-:W0:Y:S02]  /*28790*/  FLO.U32 R0, UR4 ;  /* 0x0000000400007d00 */ /* 0x000e2400080e0000 */
[----:B0-----:R-:W-:-:S06]  /*287a0*/  ISETP.EQ.U32.AND P0, PT, R0, R5, PT ;  /* 0x000000050000720c */ /* 0x001fcc0003f02070 */
[----:B------:R-:W1:Y:S07]  /*287b0*/  POPC R5, UR4 ;  /* 0x0000000400057d09 */ /* 0x000e6e0008000000 */
[----:B-1----:R-:W2:Y:S01]  /*287c0*/  @P0 ATOMG.E.ADD.STRONG.GPU PT, R3, desc[UR60][R2.64], R5 ;  /* 0x00000005020309a8 */ /* 0x002ea200081ee1fc */
[----:B------:R-:W0:Y:S02]  /*287d0*/  S2R R4, SR_LTMASK ;  /* 0x0000000000047919 */ /* 0x000e240000003900 */
[----:B0-----:R-:W-:-:S04]  /*287e0*/  LOP3.LUT R4, R4, UR4, RZ, 0xc0, !PT ;  /* 0x0000000404047c12 */ /* 0x001fc8000f8ec0ff */
[----:B------:R-:W0:Y:S01]  /*287f0*/  POPC R7, R4 ;  /* 0x0000000400077309 */ /* 0x000e220000000000 */
[----:B--2---:R-:W0:Y:S02]  /*28800*/  SHFL.IDX PT, R0, R3, R0, 0x1f ;  /* 0x00001f0003007589 */ /* 0x004e2400000e0000 */
[----:B0-----:R-:W-:-:S07]  /*28810*/  IADD3 R24, R0, UR38, R7 ;  /* 0x0000002600187c10 */ /* 0x001fce000fffe007 */
.L_x_1964:
[----:B------:R-:W-:Y:S05]  /*28820*/  BSYNC B0 ;  /* 0x0000000000007941 */ /* 0x000fea0003800000 */
.L_x_1963:
[----:B------:R-:W-:-:S13]  /*28830*/  LOP3.LUT P0, RZ, R16, 0x10, RZ, 0xc0, !PT ;  /* 0x0000001010ff7812 */ /* 0x000fda000780c0ff */
[----:B------:R-:W-:Y:S05]  /*28840*/  @!P0 BRA `(.L_x_1965) ;  /* 0x0000000000048947 */ /* 0x000fea0003800000 */
[----:B------:R-:W-:Y:S01]  /*28850*/  BPT.TRAP 0x1 ;  /* 0x000000040000795c */ /* 0x000fe20000300000 */
.L_x_1965:
[----:B------:R-:W-:Y:S01]  /*28860*/  IMAD R0, R28, 0x8, R17 ;  /* 0x000000081c007824 */ /* 0x000fe200078e0211 */
[----:B------:R-:W-:Y:S01]  /*28870*/  SHF.L.U32 R3, R30, 0x1f, RZ ;  /* 0x0000001f1e037819 */ /* 0x000fe200000006ff */
[----:B------:R-:W-:Y:S01]  /*28880*/  BSSY B0, `(.L_x_1966) ;  /* 0x0000004000007945 */ /* 0x000fe20003800000 */
[----:B------:R-:W-:Y:S02]  /*28890*/  IMAD R6, R23, -0x60, R37 ;  /* 0xffffffa017067824 */ /* 0x000fe400078e0225 */
[----:B------:R-:W0:Y:S02]  /*288a0*/  SYNCS.PHASECHK.TRANS64.TRYWAIT P0, [R0+URZ+0x2a860], R3 ;  /* 0x02a86003000075a7 */ /* 0x000e24000800017f */
[----:B0-----:R-:W-:Y:S05]  /*288b0*/  @!P0 BRA `(.L_x_1967) ;  /* 0x0000005000e88947 */ /* 0x001fea0003800000 */
.L_x_2126:
[----:B------:R-:W-:Y:S05]  /*288c0*/  BSYNC B0 ;  /* 0x0000000000007941 */ /* 0x000fea0003800000 */
.L_x_1966:
        /* <DEDUP_REMOVED lines=8> */
[C---:B------:R-:W-:Y:S02]  /*28950*/  LOP3.LUT R2, R29.reuse, 0x1, RZ, 0xc0, !PT ;  /* 0x000000011d027812 */ /* 0x040fe400078ec0ff */
[----:B------:R-:W-:Y:S01]  /*28960*/  LOP3.LUT P0, RZ, R29, 0x2, RZ, 0xc0, !PT ;  /* 0x000000021dff7812 */ /* 0x000fe2000780c0ff */
[----:B------:R-:W2:Y:S01]  /*28970*/  SHFL.IDX PT, R14, R18, RZ, 0x181f ;  /* 0x00181fff120e7589 */ /* 0x000ea200000e0000 */
[----:B------:R-:W-:Y:S02]  /*28980*/  ISETP.NE.U32.AND P1, PT, R2, 0x1, PT ;  /* 0x000000010200780c */ /* 0x000fe40003f25070 */
[C---:B------:R-:W-:Y:S01]  /*28990*/  ISETP.LT.OR P3, PT, R6.reuse, 0x1, !P0 ;  /* 0x000000010600780c */ /* 0x040fe20004761670 */
[----:B0-----:R-:W0:Y:S01]  /*289a0*/  SHFL.IDX PT, R3, R19, RZ, 0x181f ;  /* 0x00181fff13037589 */ /* 0x001e2200000e0000 */
[----:B------:R-:W-:Y:S02]  /*289b0*/  ISETP.LT.OR P2, PT, R6, 0x1, P1 ;  /* 0x000000010600780c */ /* 0x000fe40000f41670 */
[----:B------:R-:W-:Y:S01]  /*289c0*/  LEA R4, R4, R17, 0x1 ;  /* 0x0000001104047211 */ /* 0x000fe200078e08ff */
        /* <DEDUP_REMOVED lines=41> */
.L_x_2140:
        /* <DEDUP_REMOVED lines=11> */
.L_x_1969:
        /* <DEDUP_REMOVED lines=10> */
.L_x_1970:
[----:B------:R2:W-:Y:S01]  /*28db0*/  SYNCS.ARRIVE.TRANS64.A1T0 RZ, [R0+URZ+0x2a850], RZ ;  /* 0x02a850ff00ff79a7 */ /* 0x0005e2000810003f */
[----:B------:R-:W-:-:S05]  /*28dc0*/  VIADD R28, R28, 0x1 ;  /* 0x000000011c1c7836 */ /* 0x000fca0000000000 */
[----:B------:R-:W-:-:S04]  /*28dd0*/  ISETP.NE.AND P0, PT, R28, 0x2, PT ;  /* 0x000000021c00780c */ /* 0x000fc80003f05270 */
[----:B0-----:R-:W-:Y:S02]  /*28de0*/  SEL R3, RZ, 0x1, P0 ;  /* 0x00000001ff037807 */ /* 0x001fe40000000000 */
[----:B------:R-:W-:Y:S02]  /*28df0*/  SEL R28, R28, RZ, P0 ;  /* 0x000000ff1c1c7207 */ /* 0x000fe40000000000 */
[----:B--2---:R-:W-:-:S07]  /*28e00*/  LOP3.LUT R30, R30, R3, RZ, 0x3c, !PT ;  /* 0x000000031e1e7212 */ /* 0x004fce00078e3cff */
.L_x_1927:
[----:B------:R-:W-:Y:S05]  /*28e10*/  BSYNC B7 ;  /* 0x0000000000077941 */ /* 0x000fea0003800000 */
.L_x_1925:
[----:B------:R-:W-:-:S13]  /*28e20*/  LOP3.LUT P0, RZ, R16, 0x20, RZ, 0xc0, !PT ;  /* 0x0000002010ff7812 */ /* 0x000fda000780c0ff */
[----:B------:R-:W-:Y:S05]  /*28e30*/  @!P0 BRA `(.L_x_1971) ;  /* 0x0000000000248947 */ /* 0x000fea0003800000 */
[----:B------:R-:W-:Y:S05]  /*28e40*/  WARPSYNC.ALL ;  /* 0x0000000000007948 */ /* 0x000fea0003800000 */
[----:B------:R-:W2:Y:S08]  /*28e50*/  S2UR UR5, SR_CgaCtaId ;  /* 0x00000000000579c3 */ /* 0x000eb00000008800 */
[----:B------:R-:W-:Y:S06]  /*28e60*/  BAR.SYNC.DEFER_BLOCKING 0x5, 0x180 ;  /* 0x0146000000007b1d */ /* 0x000fec0000010000 */
[----:B------:R-:W-:-:S02]  /*28e70*/  UMOV UR4, 0x400 ;  /* 0x0000040000047882 */ /* 0x000fc40000000000 */
[----:B--2---:R-:W-:-:S06]  /*28e80*/  ULEA UR4, UR5, UR4, 0x18 ;  /* 0x0000000405047291 */ /* 0x004fcc000f8ec03f */
[----:B0-----:R-:W-:-:S05]  /*28e90*/  MOV R17, UR4 ;  /* 0x0000000400117c02 */ /* 0x001fca0008000f00 */
[----:B------:R0:W2:Y:S01]  /*28ea0*/  LDS.128 R24, [R17+0x2a8d0] ;  /* 0x02a8d00011187984 */ /* 0x0000a20000000c00 */
[----:B------:R-:W-:Y:S06]  /*28eb0*/  BAR.ARV 0x4, 0x180 ;  /* 0x0106000000007b1d */ /* 0x000fec0000002000 */
[----:B------:R-:W-:Y:S05]  /*28ec0*/  BRA `(.L_x_1972) ;  /* 0x0000000c00d47947 */ /* 0x000fea0003800000 */
.L_x_1971:
[----:B------:R-:W2:Y:S01]  /*28ed0*/  S2R R8, SR_TID.X ;  /* 0x0000000000087919 */ /* 0x000ea20000002100 */
[----:B------:R-:W-:Y:S01]  /*28ee0*/  UMOV UR4, 0xffffffff ;  /* 0xffffffff00047882 */ /* 0x000fe20000000000 */
[----:B--2---:R-:W-:-:S04]  /*28ef0*/  LOP3.LUT R8, R8, 0x1f, RZ, 0xc0, !PT ;  /* 0x0000001f08087812 */ /* 0x004fc800078ec0ff */
[----:B------:R-:W-:Y:S01]  /*28f00*/  ISETP.NE.AND P0, PT, R8, 0x1f, PT ;  /* 0x0000001f0800780c */ /* 0x000fe20003f05270 */
[----:B------:R-:W-:-:S12]  /*28f10*/  BRA.DIV UR4, `(.L_x_1973) ;  /* 0x0000005604507947 */ /* 0x000fd8000b800000 */
[----:B------:R-:W-:Y:S01]  /*28f20*/  IMAD.IADD R7, R27, 0x1, R8 ;  /* 0x000000011b077824 */ /* 0x000fe200078e0208 */
[----:B------:R-:W-:-:S04]  /*28f30*/  ULDC UR4, c[0x0][0xc3c] ;  /* 0x00030f0000047ab9 */ /* 0x000fc80000000800 */
[----:B------:R-:W-:-:S13]  /*28f40*/  ISETP.GE.OR P1, PT, R7, UR4, !P0 ;  /* 0x0000000407007c0c */ /* 0x000fda000c726670 */
[----:B------:R-:W2:Y:S08]  /*28f50*/  @!P1 LDC.64 R2, c[0x0][0xc80] ;  /* 0x00032000ff029b82 */ /* 0x000eb00000000a00 */
[----:B------:R-:W3:Y:S01]  /*28f60*/  @!P1 LDC.64 R4, c[0x0][0xc78] ;  /* 0x00031e00ff049b82 */ /* 0x000ee20000000a00 */
[----:B--2---:R-:W-:-:S05]  /*28f70*/  @!P1 IMAD.WIDE R2, R7, 0x4, R2 ;  /* 0x0000000407029825 */ /* 0x004fca00078e0202 */
[----:B-1----:R3:W2:Y:S02]  /*28f80*/  @!P1 LDG.E R6, desc[UR60][R2.64] ;  /* 0x0000003c02069981 */ /* 0x0026a4000c1e1900 */
[----:B---3--:R-:W-:-:S05]  /*28f90*/  @!P1 IMAD.WIDE R2, R7, 0x4, R4 ;  /* 0x0000000407029825 */ /* 0x008fca00078e0204 */
[----:B------:R-:W3:Y:S01]  /*28fa0*/  @!P1 LDG.E R5, desc[UR60][R2.64] ;  /* 0x0000003c02059981 */ /* 0x000ee2000c1e1900 */
[----:B------:R-:W-:Y:S01]  /*28fb0*/  IMAD.MOV.U32 R25, RZ, RZ, RZ ;  /* 0x000000ffff197224 */ /* 0x000fe200078e00ff */
[C---:B------:R-:W-:Y:S01]  /*28fc0*/  ISETP.GE.U32.AND P2, PT, R8.reuse, 0x2, PT ;  /* 0x000000020800780c */ /* 0x040fe20003f46070 */
[----:B------:R-:W-:Y:S01]  /*28fd0*/  IMAD.MOV.U32 R4, RZ, RZ, RZ ;  /* 0x000000ffff047224 */ /* 0x000fe200078e00ff */
[C---:B------:R-:W-:Y:S01]  /*28fe0*/  ISETP.GE.U32.AND P3, PT, R8.reuse, 0x4, PT ;  /* 0x000000040800780c */ /* 0x040fe20003f66070 */
[----:B------:R-:W-:Y:S01]  /*28ff0*/  SHFL.IDX PT, R0, R24, RZ, 0x1f ;  /* 0x00001fff18007589 */ /* 0x000fe200000e0000 */
[C---:B------:R-:W-:Y:S02]  /*29000*/  ISETP.GE.U32.AND P4, PT, R8.reuse, 0x8, PT ;  /* 0x000000080800780c */ /* 0x040fe40003f86070 */
[----:B------:R-:W-:Y:S01]  /*29010*/  ISETP.GE.U32.AND P5, PT, R8, 0x10, PT ;  /* 0x000000100800780c */ /* 0x000fe20003fa6070 */
[----:B------:R-:W-:Y:S01]  /*29020*/  SHFL.IDX PT, R7, R24, 0x1, 0x1f ;  /* 0x00201f0018077f89 */ /* 0x000fe200000e0000 */
[----:B--2---:R-:W-:-:S02]  /*29030*/  @!P1 IMAD.MOV.U32 R25, RZ, RZ, R6 ;  /* 0x000000ffff199224 */ /* 0x004fc400078e0006 */
[----:B------:R-:W-:Y:S02]  /*29040*/  IMAD.MOV.U32 R6, RZ, RZ, RZ ;  /* 0x000000ffff067224 */ /* 0x000fe400078e00ff */
[----:B---3--:R-:W-:Y:S01]  /*29050*/  @!P1 IMAD.MOV.U32 R4, RZ, RZ, R5 ;  /* 0x000000ffff049224 */ /* 0x008fe200078e0005 */
[----:B------:R-:W-:-:S03]  /*29060*/  ISETP.NE.AND P1, PT, R8, RZ, PT ;  /* 0x000000ff0800720c */ /* 0x000fc60003f25270 */
[----:B------:R-:W-:-:S05]  /*29070*/  IMAD R13, R4, R25, RZ ;  /* 0x00000019040d7224 */ /* 0x000fca00078e02ff */
        /* <DEDUP_REMOVED lines=15> */
[----:B------:R1:W2:Y:S02]  /*29170*/  SHFL.IDX PT, R14, R2, 0x1f, 0x1f ;  /* 0x03e01f00020e7f89 */ /* 0x0002a400000e0000 */
.L_x_2150:
[----:B------:R-:W-:Y:S02]  /*29180*/  ULDC UR4, c[0x0][0xc38] ;  /* 0x00030e0000047ab9 */ /* 0x000fe40000000800 */
[----:B------:R-:W-:-:S04]  /*29190*/  IMAD.U32 R5, RZ, RZ, UR4 ;  /* 0x00000004ff057e24 */ /* 0x000fc8000f8e00ff */
[----:B--2---:R-:W-:-:S04]  /*291a0*/  IMAD R14, R14, R5, RZ ;  /* 0x000000050e0e7224 */ /* 0x004fc800078e02ff */
[----:B------:R-:W-:-:S05]  /*291b0*/  IMAD.IADD R7, R7, 0x1, R14 ;  /* 0x0000000107077824 */ /* 0x000fca00078e020e */
[----:B------:R-:W-:-:S13]  /*291c0*/  ISETP.GT.AND P6, PT, R7, R0, PT ;  /* 0x000000000700720c */ /* 0x000fda0003fc4270 */
[----:B------:R-:W-:Y:S05]  /*291d0*/  @P6 BRA `(.L_x_1974) ;  /* 0x0000000000a46947 */ /* 0x000fea0003800000 */
.L_x_1977:
[----:B-1----:R-:W1:Y:S01]  /*291e0*/  LDC R2, c[0x0][0xc3c] ;  /* 0x00030f00ff027b82 */ /* 0x002e620000000800 */
[----:B------:R-:W-:-:S04]  /*291f0*/  IADD3 R27, R27, 0x1f, RZ ;  /* 0x0000001f1b1b7810 */ /* 0x000fc80007ffe0ff */
[----:B-1----:R-:W-:-:S13]  /*29200*/  ISETP.GE.AND P6, PT, R27, R2, PT ;  /* 0x000000021b00720c */ /* 0x002fda0003fc6270 */
[----:B------:R-:W-:Y:S05]  /*29210*/  @P6 BRA `(.L_x_1975) ;  /* 0x0000000800bc6947 */ /* 0x000fea0003800000 */
[----:B------:R-:W1:Y:S01]  /*29220*/  S2R R3, SR_TID.X ;  /* 0x0000000000037919 */ /* 0x000e620000002100 */
[----:B------:R-:W-:Y:S01]  /*29230*/  IMAD.MOV.U32 R25, RZ, RZ, RZ ;  /* 0x000000ffff197224 */ /* 0x000fe200078e00ff */
[----:B-1----:R-:W-:-:S05]  /*29240*/  LOP3.LUT R3, R3, 0x1f, RZ, 0xc0, !PT ;  /* 0x0000001f03037812 */ /* 0x002fca00078ec0ff */
[----:B------:R-:W-:-:S05]  /*29250*/  IMAD.IADD R9, R27, 0x1, R3 ;  /* 0x000000011b097824 */ /* 0x000fca00078e0203 */
[----:B------:R-:W-:-:S13]  /*29260*/  ISETP.GE.OR P6, PT, R9, R2, !P0 ;  /* 0x000000020900720c */ /* 0x000fda00047c6670 */
[----:B------:R-:W1:Y:S08]  /*29270*/  @!P6 LDC.64 R2, c[0x0][0xc80] ;  /* 0x00032000ff02eb82 */ /* 0x000e700000000a00 */
[----:B------:R-:W2:Y:S01]  /*29280*/  @!P6 LDC.64 R4, c[0x0][0xc78] ;  /* 0x00031e00ff04eb82 */ /* 0x000ea20000000a00 */
[----:B-1----:R-:W-:-:S05]  /*29290*/  @!P6 IMAD.WIDE R2, R9, 0x4, R2 ;  /* 0x000000040902e825 */ /* 0x002fca00078e0202 */
[----:B------:R2:W3:Y:S02]  /*292a0*/  @!P6 LDG.E R25, desc[UR60][R2.64] ;  /* 0x0000003c0219e981 */ /* 0x0004e4000c1e1900 */
[----:B--2---:R-:W-:-:S04]  /*292b0*/  @!P6 IMAD.WIDE R2, R9, 0x4, R4 ;  /* 0x000000040902e825 */ /* 0x004fc800078e0204 */
[----:B------:R-:W-:-:S06]  /*292c0*/  IMAD.MOV.U32 R4, RZ, RZ, RZ ;  /* 0x000000ffff047224 */ /* 0x000fcc00078e00ff */
[----:B------:R-:W3:Y:S01]  /*292d0*/  @!P6 LDG.E R4, desc[UR60][R2.64] ;  /* 0x0000003c0204e981 */ /* 0x000ee2000c1e1900 */
[----:B------:R-:W-:Y:S01]  /*292e0*/  UMOV UR4, 0xffffffff ;  /* 0xffffffff00047882 */ /* 0x000fe20000000000 */
[----:B---3--:R-:W-:Y:S02]  /*292f0*/  IMAD R13, R4, R25, RZ ;  /* 0x00000019040d7224 */ /* 0x008fe400078e02ff */
[----:B------:R-:W-:Y:S05]  /*29300*/  BRA.DIV UR4, `(.L_x_1976) ;  /* 0x0000005604907947 */ /* 0x000fea000b800000 */
        /* <DEDUP_REMOVED lines=15> */
[----:B------:R1:W2:Y:S02]  /*29400*/  SHFL.IDX PT, R14, R2, 0x1f, 0x1f ;  /* 0x03e01f00020e7f89 */ /* 0x0002a400000e0000 */
.L_x_2158:
[----:B------:R-:W-:Y:S02]  /*29410*/  ULDC UR4, c[0x0][0xc38] ;  /* 0x00030e0000047ab9 */ /* 0x000fe40000000800 */
[----:B------:R-:W-:-:S04]  /*29420*/  IMAD.U32 R5, RZ, RZ, UR4 ;  /* 0x00000004ff057e24 */ /* 0x000fc8000f8e00ff */
[----:B--2---:R-:W-:-:S04]  /*29430*/  IMAD R14, R14, R5, RZ ;  /* 0x000000050e0e7224 */ /* 0x004fc800078e02ff */
[----:B------:R-:W-:-:S05]  /*29440*/  IMAD.IADD R7, R14, 0x1, R7 ;  /* 0x000000010e077824 */ /* 0x000fca00078e0207 */
[----:B------:R-:W-:-:S13]  /*29450*/  ISETP.GT.AND P6, PT, R7, R0, PT ;  /* 0x000000000700720c */ /* 0x000fda0003fc4270 */
[----:B------:R-:W-:Y:S05]  /*29460*/  @!P6 BRA `(.L_x_1977) ;  /* 0xfffffffc005ce947 */ /* 0x000fea000383ffff */
.L_x_1974:
[----:B------:R-:W-:Y:S01]  /*29470*/  IMAD.IADD R7, R7, 0x1, -R14 ;  /* 0x0000000107077824 */ /* 0x000fe200078e0a0e */
[----:B------:R-:W-:-:S03]  /*29480*/  UMOV UR4, 0xffffffff ;  /* 0xffffffff00047882 */ /* 0x000fc60000000000 */
[----:B------:R-:W-:-:S05]  /*29490*/  IMAD R3, R2, R5, R7 ;  /* 0x0000000502037224 */ /* 0x000fca00078e0207 */
[----:B------:R-:W-:Y:S01]  /*294a0*/  ISETP.GT.AND P6, PT, R3, R0, PT ;  /* 0x000000000300720c */ /* 0x000fe20003fc4270 */
[----:B------:R-:W-:-:S12]  /*294b0*/  BRA.DIV UR4, `(.L_x_1978) ;  /* 0x0000005604dc7947 */ /* 0x000fd8000b800000 */
[----:B------:R-:W-:-:S04]  /*294c0*/  VOTE.ANY R3, PT, !P6 ;  /* 0x0000000000037806 */ /* 0x000fc800070e0100 */
[----:B------:R-:W2:Y:S02]  /*294d0*/  POPC R12, R3 ;  /* 0x00000003000c7309 */ /* 0x000ea40000000000 */
[----:B--2---:R2:W3:Y:S01]  /*294e0*/  SHFL.IDX PT, R25, R25, R12, 0x1f ;  /* 0x00001f0c19197589 */ /* 0x0044e200000e0000 */
[----:B------:R-:W-:-:S03]  /*294f0*/  IMAD.IADD R27, R12, 0x1, R27 ;  /* 0x000000010c1b7824 */ /* 0x000fc600078e021b */
[----:B------:R2:W4:Y:S04]  /*29500*/  SHFL.IDX PT, R4, R4, R12, 0x1f ;  /* 0x00001f0c04047589 */ /* 0x00052800000e0000 */
.L_x_2163:
[----:B------:R-:W-:-:S13]  /*29510*/  ISETP.NE.AND P0, PT, R3, RZ, PT ;  /* 0x000000ff0300720c */ /* 0x000fda0003f05270 */
[----:B------:R-:W-:Y:S05]  /*29520*/  @!P0 BRA `(.L_x_1979) ;  /* 0x0000000000108947 */ /* 0x000fea0003800000 */
[----:B------:R-:W-:Y:S01]  /*29530*/  UMOV UR4, 0xffffffff ;  /* 0xffffffff00047882 */ /* 0x000fe20000000000 */
[----:B--2---:R-:W-:Y:S02]  /*29540*/  VIADD R12, R12, 0xffffffff ;  /* 0xffffffff0c0c7836 */ /* 0x004fe40000000000 */
[----:B------:R-:W-:Y:S05]  /*29550*/  BRA.DIV UR4, `(.L_x_1980) ;  /* 0x0000005a04107947 */ /* 0x000fea000b800000 */
[----:B------:R2:W0:Y:S02]  /*29560*/  SHFL.IDX PT, R6, R2, R12, 0x1f ;  /* 0x00001f0c02067589 */ /* 0x00042400000e0000 */
.L_x_1979:
[----:B----4-:R-:W-:Y:S01]  /*29570*/  ISETP.NE.AND P0, PT, R4, 0x1, PT ;  /* 0x000000010400780c */ /* 0x010fe20003f05270 */
[----:B0-----:R-:W-:-:S05]  /*29580*/  IMAD R24, R6, R5, R7 ;  /* 0x0000000506187224 */ /* 0x001fca00078e0207 */
[----:B------:R-:W-:-:S07]  /*29590*/  IADD3 R0, R0, -R24, RZ ;  /* 0x8000001800007210 */ /* 0x000fce0007ffe0ff */
[----:B------:R-:W-:Y:S05]  /*295a0*/  @!P0 BRA `(.L_x_1981) ;  /* 0x0000000000dc8947 */ /* 0x000fea0003800000 */
[-C--:B---3--:R-:W-:Y:S02]  /*295b0*/  IABS R5, R25.reuse ;  /* 0x0000001900057213 */ /* 0x088fe40000000000 */
[----:B------:R-:W-:Y:S02]  /*295c0*/  IABS R6, R4 ;  /* 0x0000000400067213 */ /* 0x000fe40000000000 */
[----:B------:R-:W0:Y:S08]  /*295d0*/  I2F.RP R7, R5 ;  /* 0x0000000500077306 */ /* 0x000e300000209400 */
[----:B------:R-:W3:Y:S08]  /*295e0*/  I2F.RP R8, R6 ;  /* 0x0000000600087306 */ /* 0x000ef00000209400 */
[----:B0-----:R-:W1:Y:S08]  /*295f0*/  MUFU.RCP R7, R7 ;  /* 0x0000000700077308 */ /* 0x001e700000001000 */
[----:B---3--:R-:W-:Y:S01]  /*29600*/  MUFU.RCP R8, R8 ;  /* 0x0000000800087308 */ /* 0x008fe20000001000 */
[----:B-12---:R-:W-:Y:S01]  /*29610*/  VIADD R2, R7, 0xffffffe ;  /* 0x0ffffffe07027836 */ /* 0x006fe20000000000 */
        /* <DEDUP_REMOVED lines=17> */
[----:B------:R-:W-:Y:S01]  /*29730*/  IMAD.MOV.U32 R2, RZ, RZ, RZ ;  /* 0x000000ffff027224 */ /* 0x000fe200078e00ff */
[----:B0-----:R-:W-:-:S05]  /*29740*/  IADD3 R5, RZ, -R3, RZ ;  /* 0x80000003ff057210 */ /* 0x001fca0007ffe0ff */
        /* <DEDUP_REMOVED lines=18> */
[----:B------:R-:W-:-:S13]  /*29870*/  ISETP.GE.U32.AND P0, PT, R3, R6, PT ;  /* 0x000000060300720c */ /* 0x000fda0003f06070 */
[----:B------:R-:W-:-:S04]  /*29880*/  @P0 VIADD R5, R5, 0x1 ;  /* 0x0000000105050836 */ /* 0x000fc80000000000 */
[----:B------:R-:W-:Y:S01]  /*29890*/  @!P2 IMAD.MOV R5, RZ, RZ, -R5 ;  /* 0x000000ffff05a224 */ /* 0x000fe200078e0a05 */
[----:B------:R-:W-:-:S05]  /*298a0*/  @!P1 LOP3.LUT R5, RZ, R4, RZ, 0x33, !PT ;  /* 0x00000004ff059212 */ /* 0x000fca00078e33ff */
[--C-:B------:R-:W-:Y:S02]  /*298b0*/  IMAD.MOV R2, RZ, RZ, -R5.reuse ;  /* 0x000000ffff027224 */ /* 0x100fe400078e0a05 */
[C---:B------:R-:W-:Y:S02]  /*298c0*/  IMAD R5, R4.reuse, 0x1000000, R5 ;  /* 0x0100000004057824 */ /* 0x040fe400078e0205 */
[--C-:B------:R-:W-:Y:S02]  /*298d0*/  IMAD R4, R4, R2, R7.reuse ;  /* 0x0000000204047224 */ /* 0x100fe400078e0207 */
[----:B------:R-:W-:Y:S02]  /*298e0*/  IMAD.MOV R2, RZ, RZ, -R7 ;  /* 0x000000ffff027224 */ /* 0x000fe400078e0a07 */
[----:B------:R-:W-:Y:S02]  /*298f0*/  IMAD R26, R4, 0x10000, R5 ;  /* 0x00010000041a7824 */ /* 0x000fe400078e0205 */
[----:B------:R-:W-:Y:S01]  /*29900*/  IMAD R2, R25, R2, R0 ;  /* 0x0000000219027224 */ /* 0x000fe200078e0200 */
[----:B------:R-:W-:Y:S06]  /*29910*/  BRA `(.L_x_1982) ;  /* 0x0000000000f07947 */ /* 0x000fec0003800000 */
.L_x_1981:
[----:B-12---:R-:W0:Y:S02]  /*29920*/  LDC.64 R2, c[0x0][0xc90] ;  /* 0x00032400ff027b82 */ /* 0x006e240000000a00 */
[----:B0-----:R-:W-:-:S05]  /*29930*/  IMAD.WIDE R2, R27, 0x4, R2 ;  /* 0x000000041b027825 */ /* 0x001fca00078e0202 */
[----:B------:R0:W3:Y:S02]  /*29940*/  LDG.E R6, desc[UR60][R2.64] ;  /* 0x0000003c02067981 */ /* 0x0000e4000c1e1900 */
[----:B0-----:R-:W-:Y:S02]  /*29950*/  IMAD.MOV.U32 R2, RZ, RZ, RZ ;  /* 0x000000ffff027224 */ /* 0x001fe400078e00ff */
[----:B---3--:R-:W-:-:S05]  /*29960*/  IMAD R7, R25, R6, RZ ;  /* 0x0000000619077224 */ /* 0x008fca00078e02ff */
[----:B------:R-:W-:-:S04]  /*29970*/  IABS R4, R7 ;  /* 0x0000000700047213 */ /* 0x000fc80000000000 */
[----:B------:R-:W0:Y:S08]  /*29980*/  I2F.RP R8, R4 ;  /* 0x0000000400087306 */ /* 0x000e300000209400 */
[----:B0-----:R-:W0:Y:S02]  /*29990*/  MUFU.RCP R8, R8 ;  /* 0x0000000800087308 */ /* 0x001e240000001000 */
[----:B0-----:R-:W-:-:S06]  /*299a0*/  IADD3 R9, R8, 0xffffffe, RZ ;  /* 0x0ffffffe08097810 */ /* 0x001fcc0007ffe0ff */
        /* <DEDUP_REMOVED lines=39> */
[-C--:B------:R-:W-:Y:S01]  /*29c20*/  @!P1 IADD3 R3, R3, -R6.reuse, RZ ;  /* 0x8000000603039210 */ /* 0x080fe20007ffe0ff */
        /* <DEDUP_REMOVED lines=11> */
.L_x_1982:
[----:B------:R-:W-:-:S05]  /*29ce0*/  LOP3.LUT R2, RZ, R2, RZ, 0x33, !PT ;  /* 0x00000002ff027212 */ /* 0x000fca00078e33ff */
[----:B------:R-:W-:Y:S01]  /*29cf0*/  IMAD.IADD R25, R25, 0x1, R2 ;  /* 0x0000000119197824 */ /* 0x000fe200078e0202 */
[----:B------:R-:W-:Y:S06]  /*29d00*/  BRA `(.L_x_1983) ;  /* 0x00000000001c7947 */ /* 0x000fec0003800000 */
.L_x_1975:
[----:B------:R-:W-:Y:S01]  /*29d10*/  UMOV UR4, URZ ;  /* 0x0000003f00047c82 */ /* 0x000fe20008000000 */
[----:B------:R-:W-:Y:S01]  /*29d20*/  UMOV UR5, URZ ;  /* 0x0000003f00057c82 */ /* 0x000fe20008000000 */
[----:B------:R-:W-:Y:S01]  /*29d30*/  ULDC UR6, c[0x0][0xc3c] ;  /* 0x00030f0000067ab9 */ /* 0x000fe20000000800 */
[----:B------:R-:W-:Y:S01]  /*29d40*/  IMAD.MOV.U32 R24, RZ, RZ, R0 ;  /* 0x000000ffff187224 */ /* 0x000fe200078e0000 */
[----:B------:R-:W-:Y:S01]  /*29d50*/  MOV R25, UR4 ;  /* 0x0000000400197c02 */ /* 0x000fe20008000f00 */
[----:B------:R-:W-:Y:S02]  /*29d60*/  IMAD.U32 R26, RZ, RZ, UR5 ;  /* 0x00000005ff1a7e24 */ /* 0x000fe4000f8e00ff */
[----:B------:R-:W-:-:S07]  /*29d70*/  IMAD.U32 R27, RZ, RZ, UR6 ;  /* 0x00000006ff1b7e24 */ /* 0x000fce000f8e00ff */
.L_x_1983:
[----:B------:R-:W1:Y:S01]  /*29d80*/  S2R R0, SR_TID.X ;  /* 0x0000000000007919 */ /* 0x000e620000002100 */
[----:B------:R-:W-:Y:S05]  /*29d90*/  WARPSYNC.ALL ;  /* 0x0000000000007948 */ /* 0x000fea0003800000 */
[----:B------:R-:W-:Y:S01]  /*29da0*/  BAR.SYNC.DEFER_BLOCKING 0x4, 0x180 ;  /* 0x0106000000007b1d */ /* 0x000fe20000010000 */
[----:B-1----:R-:W-:-:S04]  /*29db0*/  LOP3.LUT R0, R0, 0x1f, RZ, 0xc0, !PT ;  /* 0x0000001f00007812 */ /* 0x002fc800078ec0ff */
[----:B------:R-:W-:-:S13]  /*29dc0*/  ISETP.NE.AND P0, PT, R0, RZ, PT ;  /* 0x000000ff0000720c */ /* 0x000fda0003f05270 */
[----:B------:R-:W0:Y:S01]  /*29dd0*/  @!P0 S2R R3, SR_CgaCtaId ;  /* 0x0000000000038919 */ /* 0x000e220000008800 */
[----:B------:R-:W-:-:S04]  /*29de0*/  @!P0 MOV R0, 0x400 ;  /* 0x0000040000008802 */ /* 0x000fc80000000f00 */
[----:B0-----:R-:W-:-:S05]  /*29df0*/  @!P0 LEA R17, R3, R0, 0x18 ;  /* 0x0000000003118211 */ /* 0x001fca00078ec0ff */
[----:B------:R3:W-:Y:S01]  /*29e00*/  @!P0 STS.128 [R17+0x2a8d0], R24 ;  /* 0x02a8d01811008388 */ /* 0x0007e20000000c00 */
[----:B------:R-:W-:Y:S06]  /*29e10*/  BAR.ARV 0x5, 0x180 ;  /* 0x0146000000007b1d */ /* 0x000fec0000002000 */
.L_x_1972:
[----:B------:R-:W-:Y:S02]  /*29e20*/  ULDC UR4, c[0x0][0xc3c] ;  /* 0x00030f0000047ab9 */ /* 0x000fe40000000800 */
[----:B--2---:R-:W-:-:S13]  /*29e30*/  ISETP.GE.AND P0, PT, R27, UR4, PT ;  /* 0x000000041b007c0c */ /* 0x004fda000bf06270 */
[----:B------:R-:W-:Y:S05]  /*29e40*/  @!P0 BRA `(.L_x_1984) ;  /* 0xffffff9400208947 */ /* 0x000fea000383ffff */
[----:B------:R-:W-:Y:S05]  /*29e50*/  BSYNC B8 ;  /* 0x0000000000087941 */ /* 0x000fea0003800000 */
.L_x_1863:
[----:B------:R-:W2:Y:S01]  /*29e60*/  LDL.LU R0, [R1+0x24] ;  /* 0x0000240001007983 */ /* 0x000ea20000300800 */
[----:B------:R-:W-:Y:S01]  /*29e70*/  BSSY B0, `(.L_x_1985) ;  /* 0x000000b000007945 */ /* 0x000fe20003800000 */
[----:B------:R-:W4:Y:S01]  /*29e80*/  S2R R5, SR_CgaCtaId ;  /* 0x0000000000057919 */ /* 0x000f220000008800 */
[----:B--2---:R-:W-:-:S05]  /*29e90*/  VIADD R0, R0, 0x1 ;  /* 0x0000000100007836 */ /* 0x004fca0000000000 */
        /* <DEDUP_REMOVED lines=8> */
.L_x_2166:
[----:B------:R-:W-:Y:S05]  /*29f20*/  BSYNC B0 ;  /* 0x0000000000007941 */ /* 0x000fea0003800000 */
.L_x_1985:
[----:B------:R-:W-:-:S03]  /*29f30*/  UMOV UR4, 0xffffffff ;  /* 0xffffffff00047882 */ /* 0x000fc60000000000 */
[----:B------:R-:W-:Y:S05]  /*29f40*/  BRA.DIV UR4, `(.L_x_1987) ;  /* 0x0000004e04d07947 */ /* 0x000fea000b800000 */
[----:B0-----:R-:W0:Y:S02]  /*29f50*/  S2R R0, SR_TID.X ;  /* 0x0000000000007919 */ /* 0x001e240000002100 */
[----:B0-----:R-:W-:-:S04]  /*29f60*/  SHF.R.U32.HI R0, RZ, 0x5, R0 ;  /* 0x00000005ff007819 */ /* 0x001fc80000011600 */
[----:B------:R-:W-:-:S05]  /*29f70*/  LOP3.LUT R0, R0, 0x3, RZ, 0xc0, !PT ;  /* 0x0000000300007812 */ /* 0x000fca00078ec0ff */
[----:B------:R0:W2:Y:S02]  /*29f80*/  SHFL.IDX PT, R14, R0, RZ, 0x1f ;  /* 0x00001fff000e7589 */ /* 0x0000a400000e0000 */
.L_x_2169:
[----:B--2---:R-:W-:-:S13]  /*29f90*/  ISETP.NE.AND P0, PT, R14, RZ, PT ;  /* 0x000000ff0e00720c */ /* 0x004fda0003f05270 */
[----:B------:R-:W-:Y:S05]  /*29fa0*/  @P0 BRA `(.L_x_1546) ;  /* 0x0000000000900947 */ /* 0x000fea0003800000 */
[----:B------:R-:W-:-:S03]  /*29fb0*/  UMOV UR4, 0xffffffff ;  /* 0xffffffff00047882 */ /* 0x000fc60000000000 */
[----:B------:R-:W-:Y:S05]  /*29fc0*/  BRA.DIV UR4, `(.L_x_1988) ;  /* 0x0000004e04e47947 */ /* 0x000fea000b800000 */
[----:B------:R-:W-:-:S13]  /*29fd0*/  ELECT P6, URZ, PT ;  /* 0x00000000003f782f */ /* 0x000fda00038c0000 */
.L_x_2172:
[----:B------:R-:W-:Y:S05]  /*29fe0*/  @!P6 BRA `(.L_x_1546) ;  /* 0x000000000080e947 */ /* 0x000fea0003800000 */
[----:B0-----:R-:W2:Y:S02]  /*29ff0*/  LDL R0, [R1+0x58] ;  /* 0x0000580001007983 */ /* 0x001ea40000100800 */
[----:B--2---:R-:W-:-:S13]  /*2a000*/  R2UR UR4, R0 ;  /* 0x00000000000472ca */ /* 0x004fda00000e0000 */
[----:B------:R-:W-:-:S06]  /*2a010*/  ULOP3.LUT UR4, UR4, 0x2, URZ, 0xfc, !UPT ;  /* 0x0000000204047892 */ /* 0x000fcc000f8efc3f */
[----:B------:R-:W-:-:S05]  /*2a020*/  IMAD.U32 R0, RZ, RZ, UR4 ;  /* 0x00000004ff007e24 */ /* 0x000fca000f8e00ff */
[----:B------:R-:W-:-:S13]  /*2a030*/  ISETP.NE.AND P0, PT, R0, 0x3, PT ;  /* 0x000000030000780c */ /* 0x000fda0003f05270 */
[----:B------:R-:W-:Y:S05]  /*2a040*/  @!P0 BRA `(.L_x_1989) ;  /* 0x0000000000048947 */ /* 0x000fea0003800000 */
[----:B------:R-:W-:Y:S01]  /*2a050*/  BPT.TRAP 0x1 ;  /* 0x000000040000795c */ /* 0x000fe20000300000 */
.L_x_1989:
[----:B------:R-:W-:Y:S01]  /*2a060*/  IMAD R5, R28, 0x8, R7 ;  /* 0x000000081c057824 */ /* 0x000fe200078e0207 */
[----:B------:R-:W-:Y:S02]  /*2a070*/  SHF.L.U32 R0, R30, 0x1f, RZ ;  /* 0x0000001f1e007819 */ /* 0x000fe400000006ff */
[----:B------:R-:W-:Y:S02]  /*2a080*/  IADD3 R28, R28, 0x1, RZ ;  /* 0x000000011c1c7810 */ /* 0x000fe40007ffe0ff */
[----:B------:R-:W0:Y:S02]  /*2a090*/  SYNCS.PHASECHK.TRANS64.TRYWAIT P1, [R5+URZ+0x2a840], R0 ;  /* 0x02a84000050075a7 */ /* 0x000e24000802017f */
[----:B------:R-:W-:-:S04]  /*2a0a0*/  ISETP.NE.AND P2, PT, R28, 0x2, PT ;  /* 0x000000021c00780c */ /* 0x000fc80003f45270 */
[----:B------:R-:W-:Y:S01]  /*2a0b0*/  SEL R3, RZ, 0x1, P2 ;  /* 0x00000001ff037807 */ /* 0x000fe20001000000 */
[----:B0-----:R-:W-:Y:S08]  /*2a0c0*/  @!P1 BRA `(.L_x_1990) ;  /* 0x0000004c00c49947 */ /* 0x001ff00003800000 */
.L_x_2173:
[----:B------:R-:W-:Y:S02]  /*2a0d0*/  SEL R28, R28, RZ, P2 ;  /* 0x000000ff1c1c7207 */ /* 0x000fe40001000000 */
[----:B------:R-:W-:Y:S01]  /*2a0e0*/  LOP3.LUT R2, R30, R3, RZ, 0x3c, !PT ;  /* 0x000000031e027212 */ /* 0x000fe200078e3cff */
[----:B------:R-:W-:Y:S06]  /*2a0f0*/  @!P0 BRA `(.L_x_1991) ;  /* 0x0000000000048947 */ /* 0x000fec0003800000 */
[----:B------:R-:W-:Y:S01]  /*2a100*/  BPT.TRAP 0x1 ;  /* 0x000000040000795c */ /* 0x000fe20000300000 */
.L_x_1991:
[----:B------:R-:W-:Y:S01]  /*2a110*/  IMAD R3, R28, 0x8, R7 ;  /* 0x000000081c037824 */ /* 0x000fe200078e0207 */
[----:B------:R-:W-:-:S04]  /*2a120*/  SHF.L.U32 R2, R2, 0x1f, RZ ;  /* 0x0000001f02027819 */ /* 0x000fc800000006ff */
[----:B------:R-:W2:Y:S02]  /*2a130*/  SYNCS.PHASECHK.TRANS64.TRYWAIT P1, [R3+URZ+0x2a840], R2 ;  /* 0x02a84002030075a7 */ /* 0x000ea4000802017f */
[----:B--2---:R-:W-:Y:S05]  /*2a140*/  @!P1 BRA `(.L_x_1992) ;  /* 0x0000004c00b89947 */ /* 0x004fea0003800000 */
.L_x_2174:
[----:B------:R-:W-:Y:S05]  /*2a150*/  @!P0 BRA `(.L_x_1993) ;  /* 0x0000000000048947 */ /* 0x000fea0003800000 */
[----:B------:R-:W-:Y:S01]  /*2a160*/  BPT.TRAP 0x1 ;  /* 0x000000040000795c */ /* 0x000fe20000300000 */
.L_x_1993:
[----:B------:R-:W4:Y:S02]  /*2a170*/  SYNCS.PHASECHK.TRANS64.TRYWAIT P1, [R5+URZ+0x2a860], R0 ;  /* 0x02a86000050075a7 */ /* 0x000f24000802017f */
[----:B----4-:R-:W-:Y:S05]  /*2a180*/  @!P1 BRA `(.L_x_1994) ;  /* 0x0000004c00bc9947 */ /* 0x010fea0003800000 */
.L_x_2175:
[----:B------:R-:W-:Y:S05]  /*2a190*/  @!P0 BRA `(.L_x_1995) ;  /* 0x0000000000048947 */ /* 0x000fea0003800000 */
[----:B------:R-:W-:Y:S01]  /*2a1a0*/  BPT.TRAP 0x1 ;  /* 0x000000040000795c */ /* 0x000fe20000300000 */
.L_x_1995:
[----:B------:R0:W0:Y:S02]  /*2a1b0*/  SYNCS.PHASECHK.TRANS64.TRYWAIT P0, [R3+URZ+0x2a860], R2 ;  /* 0x02a86002030075a7 */ /* 0x000024000800017f */
[----:B0-----:R-:W-:Y:S05]  /*2a1c0*/  @!P0 NANOSLEEP.SYNCS 0x989680 ;  /* 0x009896800000895d */ /* 0x001fea0003900000 */
[----:B------:R-:W0:Y:S02]  /*2a1d0*/  @!P0 SYNCS.PHASECHK.TRANS64 P0, [R3+URZ+0x2a860], R2 ;  /* 0x02a86002030085a7 */ /* 0x000e24000800007f */
[----:B0-----:R-:W-:Y:S05]  /*2a1e0*/  @!P0 BRA `(.L_x_1995) ;  /* 0xfffffffc00f08947 */ /* 0x001fea000383ffff */
.L_x_1546:
[----:B------:R-:W-:Y:S05]  /*2a1f0*/  BSYNC B9 ;  /* 0x0000000000097941 */ /* 0x000fea0003800000 */
.L_x_1543:
[----:B------:R-:W-:Y:S05]  /*2a200*/  EXIT ;  /* 0x000000000000794d */ /* 0x000fea0003800000 */
.L_x_1574:
[----:B0-----:R0:W1:Y:S02]  /*2a210*/  SYNCS.PHASECHK.TRANS64.TRYWAIT P6, [R86+URZ+0x2a890], R87 ;  /* 0x02a89057560075a7 */ /* 0x00106400080c017f */
[----:B-1----:R-:W-:Y:S05]  /*2a220*/  @!P6 NANOSLEEP.SYNCS 0x989680 ;  /* 0x009896800000e95d */ /* 0x002fea0003900000 */
[----:B------:R-:W1:Y:S02]  /*2a230*/  @!P6 SYNCS.PHASECHK.TRANS64 P6, [R86+URZ+0x2a890], R87 ;  /* 0x02a890575600e5a7 */ /* 0x000e6400080c007f */
[----:B-1----:R-:W-:Y:S05]  /*2a240*/  @!P6 BRA `(.L_x_1574) ;  /* 0xfffffffc00f0e947 */ /* 0x002fea000383ffff */
[----:B------:R-:W-:Y:S05]  /*2a250*/  BRA `(.L_x_1996) ;  /* 0xfffffd9c00107947 */ /* 0x000fea000383ffff */
.L_x_1575:
        /* <DEDUP_REMOVED lines=8> */
.L_x_1998:
[----:B------:R-:W-:Y:S05]  /*2a2e0*/  BSYNC B1 ;  /* 0x0000000000017941 */ /* 0x000fea0003800000 */
.L_x_1997:
[----:B------:R-:W-:Y:S01]  /*2a2f0*/  MOV R13, R117 ;  /* 0x00000075000d7202 */ /* 0x000fe20000000f00 */
[----:B------:R-:W-:Y:S02]  /*2a300*/  IMAD.MOV.U32 R12, RZ, RZ, RZ ;  /* 0x000000ffff0c7224 */ /* 0x000fe400078e00ff */
[----:B------:R-:W-:Y:S02]  /*2a310*/  IMAD.MOV.U32 R11, RZ, RZ, 0x1c1f ;  /* 0x00001c1fff0b7424 */ /* 0x000fe400078e00ff */
[----:B------:R-:W-:Y:S02]  /*2a320*/  IMAD.MOV.U32 R15, RZ, RZ, -0x1 ;  /* 0xffffffffff0f7424 */ /* 0x000fe400078e00ff */
[----:B------:R-:W-:-:S07]  /*2a330*/  IMAD.MOV.U32 R82, RZ, RZ, R14 ;  /* 0x000000ffff527224 */ /* 0x000fce00078e000e */
[----:B------:R-:W-:Y:S05]  /*2a340*/  WARPSYNC.COLLECTIVE R15, `(.L_x_1999) ;  /* 0x000000000f087348 */ /* 0x000fea0003c00000 */
[----:B------:R0:W1:Y:S02]  /*2a350*/  SHFL.IDX P6, R14, R13, R12, R11 ;  /* 0x0000000c0d0e7389 */ /* 0x00006400000c000b */
[----:B01----:R-:W-:Y:S01]  /*2a360*/  ENDCOLLECTIVE ;  /* 0x000000000000791b */ /* 0x003fe20003800000 */
.L_x_1999:
[----:B------:R-:W-:Y:S01]  /*2a370*/  IMAD.MOV.U32 R11, RZ, RZ, R14 ;  /* 0x000000ffff0b7224 */ /* 0x000fe200078e000e */
[----:B------:R-:W-:Y:S06]  /*2a380*/  BRA `(.L_x_2000) ;  /* 0xfffffd9800d87947 */ /* 0x000fec000383ffff */
.L_x_1600:
[----:B------:R-:W-:Y:S01]  /*2a390*/  BSSY B1, `(.L_x_2001) ;  /* 0x0000008000017945 */ /* 0x000fe20003800000 */
[----:B0---4-:R-:W-:Y:S01]  /*2a3a0*/  IMAD.MOV.U32 R13, RZ, RZ, R116 ;  /* 0x000000ffff0d7224 */ /* 0x011fe200078e0074 */
[----:B---3--:R-:W-:Y:S01]  /*2a3b0*/  MOV R11, 0x1c1f ;  /* 0x00001c1f000b7802 */ /* 0x008fe20000000f00 */
[----:B------:R-:W-:Y:S02]  /*2a3c0*/  IMAD.MOV.U32 R12, RZ, RZ, 0x1 ;  /* 0x00000001ff0c7424 */ /* 0x000fe400078e00ff */
[----:B------:R-:W-:-:S07]  /*2a3d0*/  IMAD.MOV.U32 R15, RZ, RZ, -0x1 ;  /* 0xffffffffff0f7424 */ /* 0x000fce00078e00ff */
[----:B-12---:R-:W-:Y:S05]  /*2a3e0*/  WARPSYNC.COLLECTIVE R15, `(.L_x_2002) ;  /* 0x000000000f087348 */ /* 0x006fea0003c00000 */
[----:B------:R0:W3:Y:S02]  /*2a3f0*/  SHFL.IDX P6, R14, R13, R12, R11 ;  /* 0x0000000c0d0e7389 */ /* 0x0000e400000c000b */
[----:B0123--:R-:W-:Y:S01]  /*2a400*/  ENDCOLLECTIVE ;  /* 0x000000000000791b */ /* 0x00ffe20003800000 */
.L_x_2002:
[----:B------:R-:W-:Y:S05]  /*2a410*/  BSYNC B1 ;  /* 0x0000000000017941 */ /* 0x000fea0003800000 */
.L_x_2001:
[----:B------:R-:W-:Y:S02]  /*2a420*/  IMAD.MOV.U32 R13, RZ, RZ, R117 ;  /* 0x000000ffff0d7224 */ /* 0x000fe400078e0075 */
[----:B------:R-:W-:Y:S02]  /*2a430*/  IMAD.MOV.U32 R12, RZ, RZ, 0x1 ;  /* 0x00000001ff0c7424 */ /* 0x000fe400078e00ff */
[----:B------:R-:W-:Y:S02]  /*2a440*/  IMAD.MOV.U32 R11, RZ, RZ, 0x1c1f ;  /* 0x00001c1fff0b7424 */ /* 0x000fe400078e00ff */
[----:B------:R-:W-:Y:S02]  /*2a450*/  IMAD.MOV.U32 R15, RZ, RZ, -0x1 ;  /* 0xffffffffff0f7424 */ /* 0x000fe400078e00ff */
[----:B------:R-:W-:-:S07]  /*2a460*/  IMAD.MOV.U32 R116, RZ, RZ, R14 ;  /* 0x000000ffff747224 */ /* 0x000fce00078e000e */
[----:B------:R-:W-:Y:S05]  /*2a470*/  WARPSYNC.COLLECTIVE R15, `(.L_x_2003) ;  /* 0x000000000f087348 */ /* 0x000fea0003c00000 */
[----:B------:R0:W1:Y:S02]  /*2a480*/  SHFL.IDX P6, R14, R13, R12, R11 ;  /* 0x0000000c0d0e7389 */ /* 0x00006400000c000b */
[----:B01----:R-:W-:Y:S01]  /*2a490*/  ENDCOLLECTIVE ;  /* 0x000000000000791b */ /* 0x003fe20003800000 */
.L_x_2003:
[----:B------:R-:W-:Y:S01]  /*2a4a0*/  MOV R117, R14 ;  /* 0x0000000e00757202 */ /* 0x000fe20000000f00 */
[----:B------:R-:W-:Y:S06]  /*2a4b0*/  BRA `(.L_x_2004) ;  /* 0xfffffdac00fc7947 */ /* 0x000fec000383ffff */
.L_x_1630:
[----:B0-----:R0:W1:Y:S02]  /*2a4c0*/  SYNCS.PHASECHK.TRANS64.TRYWAIT P6, [R86+URZ+0x2a890], R87 ;  /* 0x02a89057560075a7 */ /* 0x00106400080c017f */
[----:B-1----:R-:W-:Y:S05]  /*2a4d0*/  @!P6 NANOSLEEP.SYNCS 0x989680 ;  /* 0x009896800000e95d */ /* 0x002fea0003900000 */
[----:B------:R-:W1:Y:S02]  /*2a4e0*/  @!P6 SYNCS.PHASECHK.TRANS64 P6, [R86+URZ+0x2a890], R87 ;  /* 0x02a890575600e5a7 */ /* 0x000e6400080c007f */
[----:B-1----:R-:W-:Y:S05]  /*2a4f0*/  @!P6 BRA `(.L_x_1630) ;  /* 0xfffffffc00f0e947 */ /* 0x002fea000383ffff */
[----:B------:R-:W-:Y:S05]  /*2a500*/  BRA `(.L_x_2005) ;  /* 0xfffffdcc00e47947 */ /* 0x000fea000383ffff */
.L_x_1631:
        /* <DEDUP_REMOVED lines=8> */
.L_x_2007:
[----:B------:R-:W-:Y:S05]  /*2a590*/  BSYNC B1 ;  /* 0x0000000000017941 */ /* 0x000fea0003800000 */
.L_x_2006:
        /* <DEDUP_REMOVED lines=8> */
.L_x_2008:
[----:B------:R-:W-:Y:S01]  /*2a620*/  IMAD.MOV.U32 R11, RZ, RZ, R14 ;  /* 0x000000ffff0b7224 */ /* 0x000fe200078e000e */
[----:B------:R-:W-:Y:S06]  /*2a630*/  BRA `(.L_x_2009) ;  /* 0xfffffdcc00b47947 */ /* 0x000fec000383ffff */
.L_x_1644:
[----:B------:R-:W-:Y:S01]  /*2a640*/  BSSY B1, `(.L_x_2010) ;  /* 0x0000008000017945 */ /* 0x000fe20003800000 */
[----:B--234-:R-:W-:Y:S01]  /*2a650*/  IMAD.MOV.U32 R13, RZ, RZ, R116 ;  /* 0x000000ffff0d7224 */ /* 0x01cfe200078e0074 */
[----:B------:R-:W-:Y:S01]  /*2a660*/  MOV R15, 0xffffffff ;  /* 0xffffffff000f7802 */ /* 0x000fe20000000f00 */
[----:B------:R-:W-:Y:S02]  /*2a670*/  IMAD.MOV.U32 R12, RZ, RZ, 0x1 ;  /* 0x00000001ff0c7424 */ /* 0x000fe400078e00ff */
[----:B------:R-:W-:-:S07]  /*2a680*/  IMAD.MOV.U32 R11, RZ, RZ, 0x1c1f ;  /* 0x00001c1fff0b7424 */ /* 0x000fce00078e00ff */
[----:B01----:R-:W-:Y:S05]  /*2a690*/  WARPSYNC.COLLECTIVE R15, `(.L_x_2011) ;  /* 0x000000000f087348 */ /* 0x003fea0003c00000 */
[----:B------:R2:W3:Y:S02]  /*2a6a0*/  SHFL.IDX P6, R14, R13, R12, R11 ;  /* 0x0000000c0d0e7389 */ /* 0x0004e400000c000b */
[----:B0123--:R-:W-:Y:S01]  /*2a6b0*/  ENDCOLLECTIVE ;  /* 0x000000000000791b */ /* 0x00ffe20003800000 */
.L_x_2011:
[----:B------:R-:W-:Y:S05]  /*2a6c0*/  BSYNC B1 ;  /* 0x0000000000017941 */ /* 0x000fea0003800000 */
.L_x_2010:
        /* <DEDUP_REMOVED lines=8> */
.L_x_2012:
[----:B------:R-:W-:Y:S01]  /*2a750*/  IMAD.MOV.U32 R117, RZ, RZ, R14 ;  /* 0x000000ffff757224 */ /* 0x000fe200078e000e */
[----:B------:R-:W-:Y:S06]  /*2a760*/  BRA `(.L_x_2013) ;  /* 0xfffffde400247947 */ /* 0x000fec000383ffff */
.L_x_1657:
[----:B0-----:R0:W1:Y:S02]  /*2a770*/  SYNCS.PHASECHK.TRANS64.TRYWAIT P4, [R86+URZ+0x2a890], R87 ;  /* 0x02a89057560075a7 */ /* 0x001064000808017f */
[----:B-1----:R-:W-:Y:S05]  /*2a780*/  @!P4 NANOSLEEP.SYNCS 0x989680 ;  /* 0x009896800000c95d */ /* 0x002fea0003900000 */
[----:B------:R-:W1:Y:S02]  /*2a790*/  @!P4 SYNCS.PHASECHK.TRANS64 P4, [R86+URZ+0x2a890], R87 ;  /* 0x02a890575600c5a7 */ /* 0x000e64000808007f */
[----:B-1----:R-:W-:Y:S05]  /*2a7a0*/  @!P4 BRA `(.L_x_1657) ;  /* 0xfffffffc00f0c947 */ /* 0x002fea000383ffff */
[----:B------:R-:W-:Y:S05]  /*2a7b0*/  BRA `(.L_x_2014) ;  /* 0xfffffdf800dc7947 */ /* 0x000fea000383ffff */
.L_x_1658:
[----:B------:R-:W-:Y:S01]  /*2a7c0*/  BSSY B1, `(.L_x_2015) ;  /* 0x0000008000017945 */ /* 0x000fe20003800000 */
[----:B------:R-:W-:Y:S01]  /*2a7d0*/  MOV R13, R33 ;  /* 0x00000021000d7202 */ /* 0x000fe20000000f00 */
[----:B------:R-:W-:Y:S02]  /*2a7e0*/  IMAD.MOV.U32 R12, RZ, RZ, RZ ;  /* 0x000000ffff0c7224 */ /* 0x000fe400078e00ff */
[----:B------:R-:W-:Y:S02]  /*2a7f0*/  IMAD.MOV.U32 R11, RZ, RZ, 0x1c1f ;  /* 0x00001c1fff0b7424 */ /* 0x000fe400078e00ff */
[----:B------:R-:W-:-:S07]  /*2a800*/  IMAD.MOV.U32 R15, RZ, RZ, -0x1 ;  /* 0xffffffffff0f7424 */ /* 0x000fce00078e00ff */
[----:B0-----:R-:W-:Y:S05]  /*2a810*/  WARPSYNC.COLLECTIVE R15, `(.L_x_2016) ;  /* 0x000000000f087348 */ /* 0x001fea0003c00000 */
[----:B------:R1:W2:Y:S02]  /*2a820*/  SHFL.IDX P6, R14, R13, R12, R11 ;  /* 0x0000000c0d0e7389 */ /* 0x0002a400000c000b */
[----:B012---:R-:W-:Y:S01]  /*2a830*/  ENDCOLLECTIVE ;  /* 0x000000000000791b */ /* 0x007fe20003800000 */
.L_x_2016:
[----:B------:R-:W-:Y:S05]  /*2a840*/  BSYNC B1 ;  /* 0x0000000000017941 */ /* 0x000fea0003800000 */
.L_x_2015:
[----:B------:R-:W-:Y:S01]  /*2a850*/  IMAD.MOV.U32 R13, RZ, RZ, R32 ;  /* 0x000000ffff0d7224 */ /* 0x000fe200078e0020 */
[----:B------:R-:W-:Y:S01]  /*2a860*/  MOV R11, 0x1c1f ;  /* 0x00001c1f000b7802 */ /* 0x000fe20000000f00 */
[----:B------:R-:W-:Y:S02]  /*2a870*/  IMAD.MOV.U32 R12, RZ, RZ, RZ ;  /* 0x000000ffff0c7224 */ /* 0x000fe400078e00ff */
[----:B------:R-:W-:Y:S02]  /*2a880*/  IMAD.MOV.U32 R15, RZ, RZ, -0x1 ;  /* 0xffffffffff0f7424 */ /* 0x000fe400078e00ff */
[----:B------:R-:W-:-:S07]  /*2a890*/  IMAD.MOV.U32 R35, RZ, RZ, R14 ;  /* 0x000000ffff237224 */ /* 0x000fce00078e000e */
[----:B------:R-:W-:Y:S05]  /*2a8a0*/  WARPSYNC.COLLECTIVE R15, `(.L_x_2017) ;  /* 0x000000000f087348 */ /* 0x000fea0003c00000 */
[----:B------:R0:W1:Y:S02]  /*2a8b0*/  SHFL.IDX P6, R14, R13, R12, R11 ;  /* 0x0000000c0d0e7389 */ /* 0x00006400000c000b */
[----:B01----:R-:W-:Y:S01]  /*2a8c0*/  ENDCOLLECTIVE ;  /* 0x000000000000791b */ /* 0x003fe20003800000 */
.L_x_2017:
[----:B------:R-:W-:Y:S01]  /*2a8d0*/  IMAD.MOV.U32 R34, RZ, RZ, R14 ;  /* 0x000000ffff227224 */ /* 0x000fe200078e000e */
[----:B------:R-:W-:Y:S06]  /*2a8e0*/  BRA `(.L_x_2018) ;  /* 0xfffffdf800f87947 */ /* 0x000fec000383ffff */
.L_x_1661:
[----:B------:R-:W-:Y:S01]  /*2a8f0*/  BSSY B1, `(.L_x_2019) ;  /* 0x0000008000017945 */ /* 0x000fe20003800000 */
[----:B----4-:R-:W-:Y:S02]  /*2a900*/  IMAD.MOV.U32 R13, RZ, RZ, R33 ;  /* 0x000000ffff0d7224 */ /* 0x010fe400078e0021 */
[----:B------:R-:W-:Y:S02]  /*2a910*/  IMAD.MOV.U32 R12, RZ, RZ, 0x1 ;  /* 0x00000001ff0c7424 */ /* 0x000fe400078e00ff */
[----:B------:R-:W-:Y:S02]  /*2a920*/  IMAD.MOV.U32 R11, RZ, RZ, 0x1c1f ;  /* 0x00001c1fff0b7424 */ /* 0x000fe400078e00ff */
[----:B------:R-:W-:-:S07]  /*2a930*/  IMAD.MOV.U32 R15, RZ, RZ, -0x1 ;  /* 0xffffffffff0f7424 */ /* 0x000fce00078e00ff */
[----:B0123--:R-:W-:Y:S05]  /*2a940*/  WARPSYNC.COLLECTIVE R15, `(.L_x_2020) ;  /* 0x000000000f087348 */ /* 0x00ffea0003c00000 */
[----:B------:R4:W0:Y:S02]  /*2a950*/  SHFL.IDX P6, R14, R13, R12, R11 ;  /* 0x0000000c0d0e7389 */ /* 0x00082400000c000b */
[----:B01234-:R-:W-:Y:S01]  /*2a960*/  ENDCOLLECTIVE ;  /* 0x000000000000791b */ /* 0x01ffe20003800000 */
.L_x_2020:
[----:B------:R-:W-:Y:S05]  /*2a970*/  BSYNC B1 ;  /* 0x0000000000017941 */ /* 0x000fea0003800000 */
.L_x_2019:
[----:B------:R-:W-:Y:S01]  /*2a980*/  IMAD.MOV.U32 R13, RZ, RZ, R32 ;  /* 0x000000ffff0d7224 */ /* 0x000fe200078e0020 */
[----:B------:R-:W-:Y:S01]  /*2a990*/  MOV R33, R14 ;  /* 0x0000000e00217202 */ /* 0x000fe20000000f00 */
[----:B------:R-:W-:Y:S02]  /*2a9a0*/  IMAD.MOV.U32 R12, RZ, RZ, 0x1 ;  /* 0x00000001ff0c7424 */ /* 0x000fe400078e00ff */
[----:B------:R-:W-:Y:S02]  /*2a9b0*/  IMAD.MOV.U32 R11, RZ, RZ, 0x1c1f ;  /* 0x00001c1fff0b7424 */ /* 0x000fe400078e00ff */
[----:B------:R-:W-:-:S07]  /*2a9c0*/  IMAD.MOV.U32 R15, RZ, RZ, -0x1 ;  /* 0xffffffffff0f7424 */ /* 0x000fce00078e00ff */
[----:B------:R-:W-:Y:S05]  /*2a9d0*/  WARPSYNC.COLLECTIVE R15, `(.L_x_2021) ;  /* 0x000000000f087348 */ /* 0x000fea0003c00000 */
[----:B------:R0:W1:Y:S02]  /*2a9e0*/  SHFL.IDX P6, R14, R13, R12, R11 ;  /* 0x0000000c0d0e7389 */ /* 0x00006400000c000b */
[----:B01----:R-:W-:Y:S01]  /*2a9f0*/  ENDCOLLECTIVE ;  /* 0x000000000000791b */ /* 0x003fe20003800000 */
.L_x_2021:
[----:B------:R-:W-:Y:S01]  /*2aa00*/  IMAD.MOV.U32 R32, RZ, RZ, R14 ;  /* 0x000000ffff207224 */ /* 0x000fe200078e000e */
[----:B------:R-:W-:Y:S06]  /*2aa10*/  BRA `(.L_x_2022) ;  /* 0xfffffdfc00547947 */ /* 0x000fec000383ffff */
.L_x_1665:
[----:B---3--:R3:W0:Y:S02]  /*2aa20*/  SYNCS.PHASECHK.TRANS64.TRYWAIT P0, [R86+URZ+0x2a8b0], R87 ;  /* 0x02a8b057560075a7 */ /* 0x008624000800017f */
[----:B0-----:R-:W-:Y:S05]  /*2aa30*/  @!P0 NANOSLEEP.SYNCS 0x989680 ;  /* 0x009896800000895d */ /* 0x001fea0003900000 */
[----:B------:R-:W0:Y:S02]  /*2aa40*/  @!P0 SYNCS.PHASECHK.TRANS64 P0, [R86+URZ+0x2a8b0], R87 ;  /* 0x02a8b057560085a7 */ /* 0x000e24000800007f */
[----:B0-----:R-:W-:Y:S05]  /*2aa50*/  @!P0 BRA `(.L_x_1665) ;  /* 0xfffffffc00f08947 */ /* 0x001fea000383ffff */
[----:B------:R-:W-:Y:S05]  /*2aa60*/  BRA `(.L_x_2023) ;  /* 0xfffffe00002c7947 */ /* 0x000fea000383ffff */
.L_x_1693:
        /* <DEDUP_REMOVED lines=8> */
.L_x_2025:
[----:B------:R-:W-:Y:S05]  /*2aaf0*/  BSYNC B1 ;  /* 0x0000000000017941 */ /* 0x000fea0003800000 */
.L_x_2024:
[----:B------:R-:W-:Y:S01]  /*2ab00*/  IMAD.MOV.U32 R13, RZ, RZ, R63 ;  /* 0x000000ffff0d7224 */ /* 0x000fe200078e003f */
[----:B------:R-:W-:Y:S01]  /*2ab10*/  MOV R15, 0xffffffff ;  /* 0xffffffff000f7802 */ /* 0x000fe20000000f00 */
[----:B------:R-:W-:Y:S02]  /*2ab20*/  IMAD.MOV.U32 R12, RZ, RZ, RZ ;  /* 0x000000ffff0c7224 */ /* 0x000fe400078e00ff */
[----:B------:R-:W-:Y:S02]  /*2ab30*/  IMAD.MOV.U32 R11, RZ, RZ, 0x1c1f ;  /* 0x00001c1fff0b7424 */ /* 0x000fe400078e00ff */
[----:B------:R-:W-:-:S07]  /*2ab40*/  IMAD.MOV.U32 R3, RZ, RZ, R14 ;  /* 0x000000ffff037224 */ /* 0x000fce00078e000e */
[----:B------:R-:W-:Y:S05]  /*2ab50*/  WARPSYNC.COLLECTIVE R15, `(.L_x_2026) ;  /* 0x000000000f087348 */ /* 0x000fea0003c00000 */
[----:B------:R0:W1:Y:S02]  /*2ab60*/  SHFL.IDX P6, R14, R13, R12, R11 ;  /* 0x0000000c0d0e7389 */ /* 0x00006400000c000b */
[----:B01----:R-:W-:Y:S01]  /*2ab70*/  ENDCOLLECTIVE ;  /* 0x000000000000791b */ /* 0x003fe20003800000 */
.L_x_2026:
[----:B------:R-:W-:Y:S02]  /*2ab80*/  IMAD.MOV.U32 R13, RZ, RZ, R0 ;  /* 0x000000ffff0d7224 */ /* 0x000fe400078e0000 */
[----:B------:R-:W-:-:S07]  /*2ab90*/  IMAD.MOV.U32 R6, RZ, RZ, R14 ;  /* 0x000000ffff067224 */ /* 0x000fce00078e000e */
[----:B------:R-:W-:Y:S05]  /*2aba0*/  WARPSYNC.COLLECTIVE R15, `(.L_x_2027) ;  /* 0x000000000f087348 */ /* 0x000fea0003c00000 */
[----:B------:R0:W1:Y:S02]  /*2abb0*/  SHFL.IDX P6, R14, R13, R12, R11 ;  /* 0x0000000c0d0e7389 */ /* 0x00006400000c000b */
[----:B01----:R-:W-:Y:S01]  /*2abc0*/  ENDCOLLECTIVE ;  /* 0x000000000000791b */ /* 0x003fe20003800000 */
.L_x_2027:
[----:B------:R-:W-:Y:S02]  /*2abd0*/  IMAD.MOV.U32 R13, RZ, RZ, R65 ;  /* 0x000000ffff0d7224 */ /* 0x000fe400078e0041 */
[----:B------:R-:W-:-:S07]  /*2abe0*/  IMAD.MOV.U32 R9, RZ, RZ, R14 ;  /* 0x000000ffff097224 */ /* 0x000fce00078e000e */
[----:B------:R-:W-:Y:S05]  /*2abf0*/  WARPSYNC.COLLECTIVE R15, `(.L_x_2028) ;  /* 0x000000000f087348 */ /* 0x000fea0003c00000 */
[----:B------:R0:W1:Y:S02]  /*2ac00*/  SHFL.IDX P6, R14, R13, R12, R11 ;  /* 0x0000000c0d0e7389 */ /* 0x00006400000c000b */
[----:B01----:R-:W-:Y:S01]  /*2ac10*/  ENDCOLLECTIVE ;  /* 0x000000000000791b */ /* 0x003fe20003800000 */
.L_x_2028:
[----:B------:R-:W-:Y:S01]  /*2ac20*/  IMAD.MOV.U32 R8, RZ, RZ, R14 ;  /* 0x000000ffff087224 */ /* 0x000fe200078e000e */
[----:B------:R-:W-:Y:S06]  /*2ac30*/  BRA `(.L_x_2029) ;  /* 0xfffffe1400587947 */ /* 0x000fec000383ffff */
.L_x_1696:
[----:B------:R-:W-:Y:S01]  /*2ac40*/  BSSY B1, `(.L_x_2030) ;  /* 0x0000008000017945 */ /* 0x000fe20003800000 */
[----:B------:R-:W-:Y:S01]  /*2ac50*/  IMAD.MOV.U32 R13, RZ, RZ, R62 ;  /* 0x000000ffff0d7224 */ /* 0x000fe200078e003e */
[----:B------:R-:W-:Y:S01]  /*2ac60*/  MOV R12, 0x1 ;  /* 0x00000001000c7802 */ /* 0x000fe20000000f00 */
[----:B------:R-:W-:Y:S02]  /*2ac70*/  IMAD.MOV.U32 R11, RZ, RZ, 0x1c1f ;  /* 0x00001c1fff0b7424 */ /* 0x000fe400078e00ff */
[----:B------:R-:W-:-:S07]  /*2ac80*/  IMAD.MOV.U32 R15, RZ, RZ, -0x1 ;  /* 0xffffffffff0f7424 */ /* 0x000fce00078e00ff */
[----:B-12---:R-:W-:Y:S05]  /*2ac90*/  WARPSYNC.COLLECTIVE R15, `(.L_x_2031) ;  /* 0x000000000f087348 */ /* 0x006fea0003c00000 */
[----:B------:R0:W3:Y:S02]  /*2aca0*/  SHFL.IDX P6, R14, R13, R12, R11 ;  /* 0x0000000c0d0e7389 */ /* 0x0000e400000c000b */
[----:B0123--:R-:W-:Y:S01]  /*2acb0*/  ENDCOLLECTIVE ;  /* 0x000000000000791b */ /* 0x00ffe20003800000 */
.L_x_2031:
[----:B------:R-:W-:Y:S05]  /*2acc0*/  BSYNC B1 ;  /* 0x0000000000017941 */ /* 0x000fea0003800000 */
.L_x_2030:
[----:B------:R-:W-:Y:S01]  /*2acd0*/  IMAD.MOV.U32 R13, RZ, RZ, R63 ;  /* 0x000000ffff0d7224 */ /* 0x000fe200078e003f */
[----:B------:R-:W-:Y:S01]  /*2ace0*/  MOV R15, 0xffffffff ;  /* 0xffffffff000f7802 */ /* 0x000fe20000000f00 */
[----:B------:R-:W-:Y:S02]  /*2acf0*/  IMAD.MOV.U32 R12, RZ, RZ, 0x1 ;  /* 0x00000001ff0c7424 */ /* 0x000fe400078e00ff */
[----:B------:R-:W-:Y:S02]  /*2ad00*/  IMAD.MOV.U32 R11, RZ, RZ, 0x1c1f ;  /* 0x00001c1fff0b7424 */ /* 0x000fe400078e00ff */
[----:B------:R-:W-:-:S07]  /*2ad10*/  IMAD.MOV.U32 R62, RZ, RZ, R14 ;  /* 0x000000ffff3e7224 */ /* 0x000fce00078e000e */
[----:B------:R-:W-:Y:S05]  /*2ad20*/  WARPSYNC.COLLECTIVE R15, `(.L_x_2032) ;  /* 0x000000000f087348 */ /* 0x000fea0003c00000 */
[----:B------:R0:W1:Y:S02]  /*2ad30*/  SHFL.IDX P6, R14, R13, R12, R11 ;  /* 0x0000000c0d0e7389 */ /* 0x00006400000c000b */
[----:B01----:R-:W-:Y:S01]  /*2ad40*/  ENDCOLLECTIVE ;  /* 0x000000000000791b */ /* 0x003fe20003800000 */
.L_x_2032:
[----:B------:R-:W-:Y:S02]  /*2ad50*/  IMAD.MOV.U32 R13, RZ, RZ, R0 ;  /* 0x000000ffff0d7224 */ /* 0x000fe400078e0000 */
[----:B------:R-:W-:-:S07]  /*2ad60*/  IMAD.MOV.U32 R63, RZ, RZ, R14 ;  /* 0x000000ffff3f7224 */ /* 0x000fce00078e000e */
[----:B------:R-:W-:Y:S05]  /*2ad70*/  WARPSYNC.COLLECTIVE R15, `(.L_x_2033) ;  /* 0x000000000f087348 */ /* 0x000fea0003c00000 */
[----:B------:R0:W1:Y:S02]  /*2ad80*/  SHFL.IDX P6, R14, R13, R12, R11 ;  /* 0x0000000c0d0e7389 */ /* 0x00006400000c000b */
[----:B01----:R-:W-:Y:S01]  /*2ad90*/  ENDCOLLECTIVE ;  /* 0x000000000000791b */ /* 0x003fe20003800000 */
.L_x_2033:
[----:B------:R-:W-:Y:S02]  /*2ada0*/  IMAD.MOV.U32 R13, RZ, RZ, R65 ;  /* 0x000000ffff0d7224 */ /* 0x000fe400078e0041 */
[----:B------:R-:W-:-:S07]  /*2adb0*/  IMAD.MOV.U32 R0, RZ, RZ, R14 ;  /* 0x000000ffff007224 */ /* 0x000fce00078e000e */
[----:B------:R-:W-:Y:S05]  /*2adc0*/  WARPSYNC.COLLECTIVE R15, `(.L_x_2034) ;  /* 0x000000000f087348 */ /* 0x000fea0003c00000 */
[----:B------:R0:W1:Y:S02]  /*2add0*/  SHFL.IDX P6, R14, R13, R12, R11 ;  /* 0x0000000c0d0e7389 */ /* 0x00006400000c000b */
[----:B01----:R-:W-:Y:S01]  /*2ade0*/  ENDCOLLECTIVE ;  /* 0x000000000000791b */ /* 0x003fe20003800000 */
.L_x_2034:
[----:B------:R-:W-:Y:S01]  /*2adf0*/  IMAD.MOV.U32 R65, RZ, RZ, R14 ;  /* 0x000000ffff417224 */ /* 0x000fe200078e000e */
[----:B------:R-:W-:Y:S06]  /*2ae00*/  BRA `(.L_x_2035) ;  /* 0xfffffe1800ec7947 */ /* 0x000fec000383ffff */
.L_x_1700:
[----:B0-----:R0:W1:Y:S02]  /*2ae10*/  SYNCS.PHASECHK.TRANS64.TRYWAIT P0, [R2+URZ+0x2a800], R5 ;  /* 0x02a80005020075a7 */ /* 0x001064000800017f */
[----:B-1----:R-:W-:Y:S05]  /*2ae20*/  @!P0 NANOSLEEP.SYNCS 0x989680 ;  /* 0x009896800000895d */ /* 0x002fea0003900000 */
[----:B------:R-:W1:Y:S02]  /*2ae30*/  @!P0 SYNCS.PHASECHK.TRANS64 P0, [R2+URZ+0x2a800], R5 ;  /* 0x02a80005020085a7 */ /* 0x000e64000800007f */
[----:B-1----:R-:W-:Y:S05]  /*2ae40*/  @!P0 BRA `(.L_x_1700) ;  /* 0xfffffffc00f08947 */ /* 0x002fea000383ffff */
[----:B------:R-:W-:Y:S05]  /*2ae50*/  BRA `(.L_x_2036) ;  /* 0xfffffe2400007947 */ /* 0x000fea000383ffff */
.L_x_1724:
        /* <DEDUP_REMOVED lines=8> */
.L_x_2038:
[----:B------:R-:W-:Y:S05]  /*2aee0*/  BSYNC B1 ;  /* 0x0000000000017941 */ /* 0x000fea0003800000 */
.L_x_2037:
        /* <DEDUP_REMOVED lines=8> */
.L_x_2039:
[----:B------:R-:W-:Y:S02]  /*2af70*/  IMAD.MOV.U32 R13, RZ, RZ, R61 ;  /* 0x000000ffff0d7224 */ /* 0x000fe400078e003d */
[----:B------:R-:W-:-:S07]  /*2af80*/  IMAD.MOV.U32 R0, RZ, RZ, R14 ;  /* 0x000000ffff007224 */ /* 0x000fce00078e000e */
[----:B------:R-:W-:Y:S05]  /*2af90*/  WARPSYNC.COLLECTIVE R15, `(.L_x_2040) ;  /* 0x000000000f087348 */ /* 0x000fea0003c00000 */
[----:B------:R0:W1:Y:S02]  /*2afa0*/  SHFL.IDX P6, R14, R13, R12, R11 ;  /* 0x0000000c0d0e7389 */ /* 0x00006400000c000b */
[----:B01----:R-:W-:Y:S01]  /*2afb0*/  ENDCOLLECTIVE ;  /* 0x000000000000791b */ /* 0x003fe20003800000 */
.L_x_2040:
[----:B------:R-:W-:Y:S02]  /*2afc0*/  IMAD.MOV.U32 R13, RZ, RZ, R62 ;  /* 0x000000ffff0d7224 */ /* 0x000fe400078e003e */
[----:B------:R-:W-:-:S07]  /*2afd0*/  IMAD.MOV.U32 R7, RZ, RZ, R14 ;  /* 0x000000ffff077224 */ /* 0x000fce00078e000e */
[----:B------:R-:W-:Y:S05]  /*2afe0*/  WARPSYNC.COLLECTIVE R15, `(.L_x_2041) ;  /* 0x000000000f087348 */ /* 0x000fea0003c00000 */
[----:B------:R0:W1:Y:S02]  /*2aff0*/  SHFL.IDX P6, R14, R13, R12, R11 ;  /* 0x0000000c0d0e7389 */ /* 0x00006400000c000b */
[----:B01----:R-:W-:Y:S01]  /*2b000*/  ENDCOLLECTIVE ;  /* 0x000000000000791b */ /* 0x003fe20003800000 */
.L_x_2041:
[----:B------:R-:W-:Y:S05]  /*2b010*/  BRA `(.L_x_2042) ;  /* 0xfffffe4400d47947 */ /* 0x000fea000383ffff */
.L_x_1727:
[----:B------:R-:W-:Y:S01]  /*2b020*/  BSSY B1, `(.L_x_2043) ;  /* 0x0000008000017945 */ /* 0x000fe20003800000 */
[----:B------:R-:W-:Y:S01]  /*2b030*/  IMAD.MOV.U32 R13, RZ, RZ, R21 ;  /* 0x000000ffff0d7224 */ /* 0x000fe200078e0015 */
[----:B------:R-:W-:Y:S01]  /*2b040*/  MOV R11, 0x1c1f ;  /* 0x00001c1f000b7802 */ /* 0x000fe20000000f00 */
[----:B------:R-:W-:Y:S02]  /*2b050*/  IMAD.MOV.U32 R12, RZ, RZ, 0x1 ;  /* 0x00000001ff0c7424 */ /* 0x000fe400078e00ff */
[----:B------:R-:W-:-:S07]  /*2b060*/  IMAD.MOV.U32 R15, RZ, RZ, -0x1 ;  /* 0xffffffffff0f7424 */ /* 0x000fce00078e00ff */
[----:B--2---:R-:W-:Y:S05]  /*2b070*/  WARPSYNC.COLLECTIVE R15, `(.L_x_2044) ;  /* 0x000000000f087348 */ /* 0x004fea0003c00000 */
[----:B------:R0:W1:Y:S02]  /*2b080*/  SHFL.IDX P6, R14, R13, R12, R11 ;  /* 0x0000000c0d0e7389 */ /* 0x00006400000c000b */
[----:B012---:R-:W-:Y:S01]  /*2b090*/  ENDCOLLECTIVE ;  /* 0x000000000000791b */ /* 0x007fe20003800000 */
.L_x_2044:
[----:B------:R-:W-:Y:S05]  /*2b0a0*/  BSYNC B1 ;  /* 0x0000000000017941 */ /* 0x000fea0003800000 */
.L_x_2043:
        /* <DEDUP_REMOVED lines=8> */
.L_x_2045:
[----:B------:R-:W-:Y:S01]  /*2b130*/  IMAD.MOV.U32 R13, RZ, RZ, R61 ;  /* 0x000000ffff0d7224 */ /* 0x000fe200078e003d */
[----:B------:R-:W-:-:S07]  /*2b140*/  MOV R3, R14 ;  /* 0x0000000e00037202 */ /* 0x000fce0000000f00 */
[----:B------:R-:W-:Y:S05]  /*2b150*/  WARPSYNC.COLLECTIVE R15, `(.L_x_2046) ;  /* 0x000000000f087348 */ /* 0x000fea0003c00000 */
[----:B------:R0:W1:Y:S02]  /*2b160*/  SHFL.IDX P6, R14, R13, R12, R11 ;  /* 0x0000000c0d0e7389 */ /* 0x00006400000c000b */
[----:B01----:R-:W-:Y:S01]  /*2b170*/  ENDCOLLECTIVE ;  /* 0x000000000000791b */ /* 0x003fe20003800000 */
.L_x_2046:
[----:B------:R-:W-:Y:S02]  /*2b180*/  IMAD.MOV.U32 R13, RZ, RZ, R62 ;  /* 0x000000ffff0d7224 */ /* 0x000fe400078e003e */
[----:B------:R-:W-:-:S07]  /*2b190*/  IMAD.MOV.U32 R61, RZ, RZ, R14 ;  /* 0x000000ffff3d7224 */ /* 0x000fce00078e000e */
[----:B------:R-:W-:Y:S05]  /*2b1a0*/  WARPSYNC.COLLECTIVE R15, `(.L_x_2047) ;  /* 0x000000000f087348 */ /* 0x000fea0003c00000 */
[----:B------:R0:W1:Y:S02]  /*2b1b0*/  SHFL.IDX P6, R14, R13, R12, R11 ;  /* 0x0000000c0d0e7389 */ /* 0x00006400000c000b */
[----:B01----:R-:W-:Y:S01]  /*2b1c0*/  ENDCOLLECTIVE ;  /* 0x000000000000791b */ /* 0x003fe20003800000 */
.L_x_2047:
[----:B------:R-:W-:Y:S01]  /*2b1d0*/  IMAD.MOV.U32 R62, RZ, RZ, R14 ;  /* 0x000000ffff3e7224 */ /* 0x000fe200078e000e */
[----:B------:R-:W-:Y:S06]  /*2b1e0*/  BRA `(.L_x_2048) ;  /* 0xfffffe4800f87947 */ /* 0x000fec000383ffff */
.L_x_1731:
[----:B0-----:R0:W1:Y:S02]  /*2b1f0*/  SYNCS.PHASECHK.TRANS64.TRYWAIT P0, [R2+URZ+0x2a800], R61 ;  /* 0x02a8003d020075a7 */ /* 0x001064000800017f */
[----:B-1----:R-:W-:Y:S05]  /*2b200*/  @!P0 NANOSLEEP.SYNCS 0x989680 ;  /* 0x009896800000895d */ /* 0x002fea0003900000 */
[----:B------:R-:W1:Y:S02]  /*2b210*/  @!P0 SYNCS.PHASECHK.TRANS64 P0, [R2+URZ+0x2a800], R61 ;  /* 0x02a8003d020085a7 */ /* 0x000e64000800007f */
[----:B-1----:R-:W-:Y:S05]  /*2b220*/  @!P0 BRA `(.L_x_1731) ;  /* 0xfffffffc00f08947 */ /* 0x002fea000383ffff */
[----:B------:R-:W-:Y:S05]  /*2b230*/  BRA `(.L_x_2049) ;  /* 0xfffffe5000787947 */ /* 0x000fea000383ffff */
.L_x_1745:
[----:B-1----:R1:W3:Y:S02]  /*2b240*/  SYNCS.PHASECHK.TRANS64.TRYWAIT P1, [R9+URZ+0x2a830], R0 ;  /* 0x02a83000090075a7 */ /* 0x0022e4000802017f */
[----:B---3--:R-:W-:Y:S05]  /*2b250*/  @!P1 NANOSLEEP.SYNCS 0x989680 ;  /* 0x009896800000995d */ /* 0x008fea0003900000 */
[----:B------:R-:W3:Y:S02]  /*2b260*/  @!P1 SYNCS.PHASECHK.TRANS64 P1, [R9+URZ+0x2a830], R0 ;  /* 0x02a83000090095a7 */ /* 0x000ee4000802007f */
[----:B---3--:R-:W-:Y:S05]  /*2b270*/  @!P1 BRA `(.L_x_1745) ;  /* 0xfffffffc00f09947 */ /* 0x008fea000383ffff */
[----:B------:R-:W-:Y:S05]  /*2b280*/  BRA `(.L_x_1744) ;  /* 0xfffffe7800307947 */ /* 0x000fea000383ffff */
.L_x_1766:
[----:B-1----:R1:W2:Y:S02]  /*2b290*/  SYNCS.PHASECHK.TRANS64.TRYWAIT P1, [R9+URZ+0x2a830], R4 ;  /* 0x02a83004090075a7 */ /* 0x0022a4000802017f */
[----:B--2---:R-:W-:Y:S05]  /*2b2a0*/  @!P1 NANOSLEEP.SYNCS 0x989680 ;  /* 0x009896800000995d */ /* 0x004fea0003900000 */
[----:B------:R-:W2:Y:S02]  /*2b2b0*/  @!P1 SYNCS.PHASECHK.TRANS64 P1, [R9+URZ+0x2a830], R4 ;  /* 0x02a83004090095a7 */ /* 0x000ea4000802007f */
[----:B--2---:R-:W-:Y:S05]  /*2b2c0*/  @!P1 BRA `(.L_x_1766) ;  /* 0xfffffffc00f09947 */ /* 0x004fea000383ffff */
[----:B------:R-:W-:Y:S05]  /*2b2d0*/  BRA `(.L_x_1765) ;  /* 0xfffffea400d87947 */ /* 0x000fea000383ffff */
.L_x_1771:
[----:B-1----:R1:W2:Y:S02]  /*2b2e0*/  SYNCS.PHASECHK.TRANS64.TRYWAIT P1, [R21+URZ+0x2a850], R4 ;  /* 0x02a85004150075a7 */ /* 0x0022a4000802017f */
[----:B--2---:R-:W-:Y:S05]  /*2b2f0*/  @!P1 NANOSLEEP.SYNCS 0x989680 ;  /* 0x009896800000995d */ /* 0x004fea0003900000 */
[----:B------:R-:W2:Y:S02]  /*2b300*/  @!P1 SYNCS.PHASECHK.TRANS64 P1, [R21+URZ+0x2a850], R4 ;  /* 0x02a85004150095a7 */ /* 0x000ea4000802007f */
[----:B--2---:R-:W-:Y:S05]  /*2b310*/  @!P1 BRA `(.L_x_1771) ;  /* 0xfffffffc00f09947 */ /* 0x004fea000383ffff */
[----:B------:R-:W-:Y:S05]  /*2b320*/  BRA `(.L_x_1770) ;  /* 0xfffffeb400147947 */ /* 0x000fea000383ffff */
.L_x_1793:
[----:B-1----:R1:W2:Y:S02]  /*2b330*/  SYNCS.PHASECHK.TRANS64.TRYWAIT P1, [R20+URZ+0x2a830], R3 ;  /* 0x02a83003140075a7 */ /* 0x0022a4000802017f */
[----:B--2---:R-:W-:Y:S05]  /*2b340*/  @!P1 NANOSLEEP.SYNCS 0x989680 ;  /* 0x009896800000995d */ /* 0x004fea0003900000 */
[----:B------:R-:W2:Y:S02]  /*2b350*/  @!P1 SYNCS.PHASECHK.TRANS64 P1, [R20+URZ+0x2a830], R3 ;  /* 0x02a83003140095a7 */ /* 0x000ea4000802007f */
[----:B--2---:R-:W-:Y:S05]  /*2b360*/  @!P1 BRA `(.L_x_1793) ;  /* 0xfffffffc00f09947 */ /* 0x004fea000383ffff */
[----:B------:R-:W-:Y:S05]  /*2b370*/  BRA `(.L_x_1792) ;  /* 0xfffffedc00707947 */ /* 0x000fea000383ffff */
.L_x_1798:
[----:B-1----:R1:W2:Y:S02]  /*2b380*/  SYNCS.PHASECHK.TRANS64.TRYWAIT P1, [R21+URZ+0x2a850], R0 ;  /* 0x02a85000150075a7 */ /* 0x0022a4000802017f */
[----:B--2---:R-:W-:Y:S05]  /*2b390*/  @!P1 NANOSLEEP.SYNCS 0x989680 ;  /* 0x009896800000995d */ /* 0x004fea0003900000 */
[----:B------:R-:W2:Y:S02]  /*2b3a0*/  @!P1 SYNCS.PHASECHK.TRANS64 P1, [R21+URZ+0x2a850], R0 ;  /* 0x02a85000150095a7 */ /* 0x000ea4000802007f */
[----:B--2---:R-:W-:Y:S05]  /*2b3b0*/  @!P1 BRA `(.L_x_1798) ;  /* 0xfffffffc00f09947 */ /* 0x004fea000383ffff */
[----:B------:R-:W-:Y:S05]  /*2b3c0*/  BRA `(.L_x_1797) ;  /* 0xfffffee800ac7947 */ /* 0x000fea000383ffff */
.L_x_1808:
[----:B-1----:R1:W2:Y:S02]  /*2b3d0*/  SYNCS.PHASECHK.TRANS64.TRYWAIT P1, [R0+URZ+0x2a830], R3 ;  /* 0x02a83003000075a7 */ /* 0x0022a4000802017f */
[----:B--2---:R-:W-:Y:S05]  /*2b3e0*/  @!P1 NANOSLEEP.SYNCS 0x989680 ;  /* 0x009896800000995d */ /* 0x004fea0003900000 */
[----:B------:R-:W2:Y:S02]  /*2b3f0*/  @!P1 SYNCS.PHASECHK.TRANS64 P1, [R0+URZ+0x2a830], R3 ;  /* 0x02a83003000095a7 */ /* 0x000ea4000802007f */
[----:B--2---:R-:W-:Y:S05]  /*2b400*/  @!P1 BRA `(.L_x_1808) ;  /* 0xfffffffc00f09947 */ /* 0x004fea000383ffff */
[----:B------:R-:W-:Y:S05]  /*2b410*/  BRA `(.L_x_1807) ;  /* 0xfffffefc00b07947 */ /* 0x000fea000383ffff */
.L_x_1813:
[----:B-1----:R1:W2:Y:S02]  /*2b420*/  SYNCS.PHASECHK.TRANS64.TRYWAIT P1, [R15+URZ+0x2a850], R3 ;  /* 0x02a850030f0075a7 */ /* 0x0022a4000802017f */
[----:B--2---:R-:W-:Y:S05]  /*2b430*/  @!P1 NANOSLEEP.SYNCS 0x989680 ;  /* 0x009896800000995d */ /* 0x004fea0003900000 */
[----:B------:R-:W2:Y:S02]  /*2b440*/  @!P1 SYNCS.PHASECHK.TRANS64 P1, [R15+URZ+0x2a850], R3 ;  /* 0x02a850030f0095a7 */ /* 0x000ea4000802007f */
[----:B--2---:R-:W-:Y:S05]  /*2b450*/  @!P1 BRA `(.L_x_1813) ;  /* 0xfffffffc00f09947 */ /* 0x004fea000383ffff */
[----:B------:R-:W-:Y:S05]  /*2b460*/  BRA `(.L_x_1812) ;  /* 0xffffff0800ec7947 */ /* 0x000fea000383ffff */
.L_x_1829:
[----:B-1----:R1:W2:Y:S02]  /*2b470*/  SYNCS.PHASECHK.TRANS64.TRYWAIT P1, [R5+URZ+0x2a850], R8 ;  /* 0x02a85008050075a7 */ /* 0x0022a4000802017f */
[----:B--2---:R-:W-:Y:S05]  /*2b480*/  @!P1 NANOSLEEP.SYNCS 0x989680 ;  /* 0x009896800000995d */ /* 0x004fea0003900000 */
[----:B------:R-:W2:Y:S02]  /*2b490*/  @!P1 SYNCS.PHASECHK.TRANS64 P1, [R5+URZ+0x2a850], R8 ;  /* 0x02a85008050095a7 */ /* 0x000ea4000802007f */
[----:B--2---:R-:W-:Y:S05]  /*2b4a0*/  @!P1 BRA `(.L_x_1829) ;  /* 0xfffffffc00f09947 */ /* 0x004fea000383ffff */
[----:B------:R-:W-:Y:S05]  /*2b4b0*/  BRA `(.L_x_1828) ;  /* 0xffffff3400647947 */ /* 0x000fea000383ffff */
.L_x_1879:
[----:B------:R-:W0:Y:S01]  /*2b4c0*/  S2R R12, SR_TID.X ;  /* 0x00000000000c7919 */ /* 0x000e220000002100 */
[----:B------:R-:W-:Y:S01]  /*2b4d0*/  BSSY B1, `(.L_x_2050) ;  /* 0x000000a000017945 */ /* 0x000fe20003800000 */
[----:B------:R-:W-:Y:S01]  /*2b4e0*/  MOV R11, 0x1f ;  /* 0x0000001f000b7802 */ /* 0x000fe20000000f00 */
[----:B------:R-:W-:Y:S01]  /*2b4f0*/  IMAD.MOV.U32 R15, RZ, RZ, -0x1 ;  /* 0xffffffffff0f7424 */ /* 0x000fe200078e00ff */
[----:B0-----:R-:W-:-:S04]  /*2b500*/  SHF.R.U32.HI R12, RZ, 0x5, R12 ;  /* 0x00000005ff0c7819 */ /* 0x001fc8000001160c */
[----:B------:R-:W-:-:S05]  /*2b510*/  LOP3.LUT R12, R12, 0x3, RZ, 0xc0, !PT ;  /* 0x000000030c0c7812 */ /* 0x000fca00078ec0ff */
[----:B------:R-:W-:Y:S02]  /*2b520*/  IMAD.MOV.U32 R13, RZ, RZ, R12 ;  /* 0x000000ffff0d7224 */ /* 0x000fe400078e000c */
[----:B------:R-:W-:-:S07]  /*2b530*/  IMAD.MOV.U32 R12, RZ, RZ, RZ ;  /* 0x000000ffff0c7224 */ /* 0x000fce00078e00ff */
[----:B------:R-:W-:Y:S05]  /*2b540*/  WARPSYNC.COLLECTIVE R15, `(.L_x_2051) ;  /* 0x000000000f087348 */ /* 0x000fea0003c00000 */
[----:B------:R0:W1:Y:S02]  /*2b550*/  SHFL.IDX P6, R14, R13, R12, R11 ;  /* 0x0000000c0d0e7389 */ /* 0x00006400000c000b */
[----:B01----:R-:W-:Y:S01]  /*2b560*/  ENDCOLLECTIVE ;  /* 0x000000000000791b */ /* 0x003fe20003800000 */
.L_x_2051:
[----:B------:R-:W-:Y:S05]  /*2b570*/  BSYNC B1 ;  /* 0x0000000000017941 */ /* 0x000fea0003800000 */
.L_x_2050:
[----:B------:R-:W-:Y:S05]  /*2b580*/  BRA `(.L_x_2052) ;  /* 0xffffff8800887947 */ /* 0x000fea000383ffff */
.L_x_1881:
[----:B------:R-:W-:Y:S01]  /*2b590*/  BSSY B1, `(.L_x_2053) ;  /* 0x0000006000017945 */ /* 0x000fe20003800000 */
[----:B------:R-:W-:-:S07]  /*2b5a0*/  IMAD.MOV.U32 R15, RZ, RZ, -0x1 ;  /* 0xffffffffff0f7424 */ /* 0x000fce00078e00ff */
[----:B0-----:R-:W-:Y:S05]  /*2b5b0*/  WARPSYNC.COLLECTIVE R15, `(.L_x_2054) ;  /* 0x000000000f0c7348 */ /* 0x001fea0003c00000 */
[----:B------:R-:W-:Y:S02]  /*2b5c0*/  ELECT P6, UR62, PT ;  /* 0x00000000003e782f */ /* 0x000fe400038c0000 */
[----:B------:R-:W-:Y:S01]  /*2b5d0*/  MOV R14, UR62 ;  /* 0x0000003e000e7c02 */ /* 0x000fe20008000f00 */
[----:B0-----:R-:W-:Y:S10]  /*2b5e0*/  ENDCOLLECTIVE ;  /* 0x000000000000791b */ /* 0x001ff40003800000 */
.L_x_2054:
[----:B------:R-:W-:Y:S05]  /*2b5f0*/  BSYNC B1 ;  /* 0x0000000000017941 */ /* 0x000fea0003800000 */
.L_x_2053:
[----:B------:R-:W-:Y:S05]  /*2b600*/  BRA `(.L_x_1880) ;  /* 0xffffff8800807947 */ /* 0x000fea000383ffff */
.L_x_1883:
[----:B0-----:R0:W1:Y:S02]  /*2b610*/  SYNCS.PHASECHK.TRANS64.TRYWAIT P0, [R17+URZ+0x2a820], R10 ;  /* 0x02a8200a110075a7 */ /* 0x001064000800017f */
[----:B-1----:R-:W-:Y:S05]  /*2b620*/  @!P0 NANOSLEEP.SYNCS 0x989680 ;  /* 0x009896800000895d */ /* 0x002fea0003900000 */
[----:B------:R-:W1:Y:S02]  /*2b630*/  @!P0 SYNCS.PHASECHK.TRANS64 P0, [R17+URZ+0x2a820], R10 ;  /* 0x02a8200a110085a7 */ /* 0x000e64000800007f */
[----:B-1----:R-:W-:Y:S05]  /*2b640*/  @!P0 BRA `(.L_x_1883) ;  /* 0xfffffffc00f08947 */ /* 0x002fea000383ffff */
[----:B------:R-:W-:Y:S05]  /*2b650*/  BRA `(.L_x_2055) ;  /* 0xffffff8800907947 */ /* 0x000fea000383ffff */
.L_x_1887:
[----:B-1----:R1:W2:Y:S02]  /*2b660*/  SYNCS.PHASECHK.TRANS64.TRYWAIT P0, [R12+URZ+0x2a8a0], R11 ;  /* 0x02a8a00b0c0075a7 */ /* 0x0022a4000800017f */
[----:B--2---:R-:W-:Y:S05]  /*2b670*/  @!P0 NANOSLEEP.SYNCS 0x989680 ;  /* 0x009896800000895d */ /* 0x004fea0003900000 */
[----:B------:R-:W2:Y:S02]  /*2b680*/  @!P0 SYNCS.PHASECHK.TRANS64 P0, [R12+URZ+0x2a8a0], R11 ;  /* 0x02a8a00b0c0085a7 */ /* 0x000ea4000800007f */
[----:B--2---:R-:W-:Y:S05]  /*2b690*/  @!P0 BRA `(.L_x_1887) ;  /* 0xfffffffc00f08947 */ /* 0x004fea000383ffff */
[----:B------:R-:W-:Y:S05]  /*2b6a0*/  BRA `(.L_x_2056) ;  /* 0xffffff8800a87947 */ /* 0x000fea000383ffff */
.L_x_1894:
[----:B0-----:R0:W2:Y:S02]  /*2b6b0*/  SYNCS.PHASECHK.TRANS64.TRYWAIT P0, [R12+URZ+0x2a8c0], R11 ;  /* 0x02a8c00b0c0075a7 */ /* 0x0010a4000800017f */
[----:B--2---:R-:W-:Y:S05]  /*2b6c0*/  @!P0 NANOSLEEP.SYNCS 0x989680 ;  /* 0x009896800000895d */ /* 0x004fea0003900000 */
[----:B------:R-:W2:Y:S02]  /*2b6d0*/  @!P0 SYNCS.PHASECHK.TRANS64 P0, [R12+URZ+0x2a8c0], R11 ;  /* 0x02a8c00b0c0085a7 */ /* 0x000ea4000800007f */
[----:B--2---:R-:W-:Y:S05]  /*2b6e0*/  @!P0 BRA `(.L_x_1894) ;  /* 0xfffffffc00f08947 */ /* 0x004fea000383ffff */
[----:B------:R-:W-:Y:S05]  /*2b6f0*/  BRA `(.L_x_2057) ;  /* 0xffffff8c00a07947 */ /* 0x000fea000383ffff */
.L_x_1902:
[----:B0-----:R0:W1:Y:S02]  /*2b700*/  SYNCS.PHASECHK.TRANS64.TRYWAIT P1, [R10+URZ+0x2a8a0], R2 ;  /* 0x02a8a0020a0075a7 */ /* 0x001064000802017f */
[----:B-1----:R-:W-:Y:S05]  /*2b710*/  @!P1 NANOSLEEP.SYNCS 0x989680 ;  /* 0x009896800000995d */ /* 0x002fea0003900000 */
[----:B------:R-:W1:Y:S02]  /*2b720*/  @!P1 SYNCS.PHASECHK.TRANS64 P1, [R10+URZ+0x2a8a0], R2 ;  /* 0x02a8a0020a0095a7 */ /* 0x000e64000802007f */
[----:B-1----:R-:W-:Y:S05]  /*2b730*/  @!P1 BRA `(.L_x_1902) ;  /* 0xfffffffc00f09947 */ /* 0x002fea000383ffff */
[----:B------:R-:W-:Y:S05]  /*2b740*/  BRA `(.L_x_2058) ;  /* 0xffffff90009c7947 */ /* 0x000fea000383ffff */
.L_x_1909:
[----:B-1----:R1:W2:Y:S02]  /*2b750*/  SYNCS.PHASECHK.TRANS64.TRYWAIT P1, [R10+URZ+0x2a8c0], R2 ;  /* 0x02a8c0020a0075a7 */ /* 0x0022a4000802017f */
[----:B--2---:R-:W-:Y:S05]  /*2b760*/  @!P1 NANOSLEEP.SYNCS 0x989680 ;  /* 0x009896800000995d */ /* 0x004fea0003900000 */
[----:B------:R-:W2:Y:S02]  /*2b770*/  @!P1 SYNCS.PHASECHK.TRANS64 P1, [R10+URZ+0x2a8c0], R2 ;  /* 0x02a8c0020a0095a7 */ /* 0x000ea4000802007f */
[----:B--2---:R-:W-:Y:S05]  /*2b780*/  @!P1 BRA `(.L_x_1909) ;  /* 0xfffffffc00f09947 */ /* 0x004fea000383ffff */
[----:B------:R-:W-:Y:S05]  /*2b790*/  BRA `(.L_x_2059) ;  /* 0xffffff9400907947 */ /* 0x000fea000383ffff */
.L_x_1933:
        /* <DEDUP_REMOVED lines=11> */
.L_x_2061:
[----:B------:R-:W-:Y:S05]  /*2b850*/  BSYNC B0 ;  /* 0x0000000000007941 */ /* 0x000fea0003800000 */
.L_x_2060:
[----:B------:R-:W-:Y:S05]  /*2b860*/  BRA `(.L_x_2062) ;  /* 0xffffffa800347947 */ /* 0x000fea000383ffff */
.L_x_1936:
[----:B0-----:R0:W1:Y:S02]  /*2b870*/  SYNCS.PHASECHK.TRANS64.TRYWAIT P0, [R7+URZ+0x2a840], R2 ;  /* 0x02a84002070075a7 */ /* 0x001064000800017f */
[----:B-1----:R-:W-:Y:S05]  /*2b880*/  @!P0 NANOSLEEP.SYNCS 0x989680 ;  /* 0x009896800000895d */ /* 0x002fea0003900000 */
[----:B------:R-:W1:Y:S02]  /*2b890*/  @!P0 SYNCS.PHASECHK.TRANS64 P0, [R7+URZ+0x2a840], R2 ;  /* 0x02a84002070085a7 */ /* 0x000e64000800007f */
[----:B-1----:R-:W-:Y:S05]  /*2b8a0*/  @!P0 BRA `(.L_x_1936) ;  /* 0xfffffffc00f08947 */ /* 0x002fea000383ffff */
[----:B------:R-:W-:Y:S05]  /*2b8b0*/  BRA `(.L_x_2063) ;  /* 0xffffffa800847947 */ /* 0x000fea000383ffff */
.L_x_1937:
        /* <DEDUP_REMOVED lines=8> */
.L_x_2065:
[----:B------:R-:W-:Y:S05]  /*2b940*/  BSYNC B0 ;  /* 0x0000000000007941 */ /* 0x000fea0003800000 */
.L_x_2064:
        /* <DEDUP_REMOVED lines=9> */
.L_x_2066:
[----:B------:R-:W-:Y:S02]  /*2b9e0*/  IMAD.MOV.U32 R13, RZ, RZ, R0 ;  /* 0x000000ffff0d7224 */ /* 0x000fe400078e0000 */
[----:B------:R-:W-:Y:S02]  /*2b9f0*/  IMAD.MOV.U32 R12, RZ, RZ, 0x1 ;  /* 0x00000001ff0c7424 */ /* 0x000fe400078e00ff */
[----:B------:R-:W-:-:S07]  /*2ba00*/  IMAD.MOV.U32 R3, RZ, RZ, R14 ;  /* 0x000000ffff037224 */ /* 0x000fce00078e000e */
[----:B------:R-:W-:Y:S05]  /*2ba10*/  WARPSYNC.COLLECTIVE R15, `(.L_x_2067) ;  /* 0x000000000f087348 */ /* 0x000fea0003c00000 */
[----:B------:R0:W1:Y:S02]  /*2ba20*/  SHFL.IDX P6, R14, R13, R12, R11 ;  /* 0x0000000c0d0e7389 */ /* 0x00006400000c000b */
[----:B01----:R-:W-:Y:S01]  /*2ba30*/  ENDCOLLECTIVE ;  /* 0x000000000000791b */ /* 0x003fe20003800000 */
.L_x_2067:
        /* <DEDUP_REMOVED lines=13> */
[----:B0-----:R-:W-:Y:S01]  /*2bb10*/  MOV R2, R14 ;  /* 0x0000000e00027202 */ /* 0x001fe20000000f00 */
[----:B------:R-:W-:-:S07]  /*2bb20*/  @P1 IMAD R8, R5, 0x2, R17 ;  /* 0x0000000205081824 */ /* 0x000fce00078e0211 */
[----:B------:R-:W-:Y:S05]  /*2bb30*/  WARPSYNC.COLLECTIVE R15, `(.L_x_2068) ;  /* 0x000000000f087348 */ /* 0x000fea0003c00000 */
[----:B------:R0:W1:Y:S02]  /*2bb40*/  SHFL.IDX P6, R14, R13, R12, R11 ;  /* 0x0000000c0d0e7389 */ /* 0x00006400000c000b */
[----:B01----:R-:W-:Y:S01]  /*2bb50*/  ENDCOLLECTIVE ;  /* 0x000000000000791b */ /* 0x003fe20003800000 */
.L_x_2068:
[----:B------:R-:W-:Y:S02]  /*2bb60*/  IMAD.MOV.U32 R13, RZ, RZ, R0 ;  /* 0x000000ffff0d7224 */ /* 0x000fe400078e0000 */
[----:B------:R-:W-:Y:S02]  /*2bb70*/  IMAD.MOV.U32 R12, RZ, RZ, 0x2 ;  /* 0x00000002ff0c7424 */ /* 0x000fe400078e00ff */
[----:B------:R-:W-:-:S07]  /*2bb80*/  IMAD.MOV.U32 R3, RZ, RZ, R14 ;  /* 0x000000ffff037224 */ /* 0x000fce00078e000e */
[----:B------:R-:W-:Y:S05]  /*2bb90*/  WARPSYNC.COLLECTIVE R15, `(.L_x_2069) ;  /* 0x000000000f087348 */ /* 0x000fea0003c00000 */
[----:B------:R0:W1:Y:S02]  /*2bba0*/  SHFL.IDX P6, R14, R13, R12, R11 ;  /* 0x0000000c0d0e7389 */ /* 0x00006400000c000b */
[----:B01----:R-:W-:Y:S01]  /*2bbb0*/  ENDCOLLECTIVE ;  /* 0x000000000000791b */ /* 0x003fe20003800000 */
.L_x_2069:
        /* <DEDUP_REMOVED lines=17> */
.L_x_2070:
[----:B------:R-:W-:Y:S02]  /*2bcd0*/  @P1 IMAD R8, R5, 0x2, R17 ;  /* 0x0000000205081824 */ /* 0x000fe400078e0211 */
[----:B------:R-:W-:Y:S02]  /*2bce0*/  IMAD.MOV.U32 R13, RZ, RZ, R0 ;  /* 0x000000ffff0d7224 */ /* 0x000fe400078e0000 */
[----:B------:R-:W-:Y:S02]  /*2bcf0*/  IMAD.MOV.U32 R12, RZ, RZ, 0x3 ;  /* 0x00000003ff0c7424 */ /* 0x000fe400078e00ff */
[----:B------:R-:W-:-:S07]  /*2bd00*/  IMAD.MOV.U32 R3, RZ, RZ, R14 ;  /* 0x000000ffff037224 */ /* 0x000fce00078e000e */
[----:B------:R-:W-:Y:S05]  /*2bd10*/  WARPSYNC.COLLECTIVE R15, `(.L_x_2071) ;  /* 0x000000000f087348 */ /* 0x000fea0003c00000 */
[----:B------:R0:W1:Y:S02]  /*2bd20*/  SHFL.IDX P6, R14, R13, R12, R11 ;  /* 0x0000000c0d0e7389 */ /* 0x00006400000c000b */
[----:B01----:R-:W-:Y:S01]  /*2bd30*/  ENDCOLLECTIVE ;  /* 0x000000000000791b */ /* 0x003fe20003800000 */
.L_x_2071:
        /* <DEDUP_REMOVED lines=17> */
.L_x_2072:
[----:B------:R-:W-:Y:S02]  /*2be50*/  @P1 IMAD R8, R5, 0x2, R17 ;  /* 0x0000000205081824 */ /* 0x000fe400078e0211 */
[----:B------:R-:W-:Y:S02]  /*2be60*/  IMAD.MOV.U32 R13, RZ, RZ, R0 ;  /* 0x000000ffff0d7224 */ /* 0x000fe400078e0000 */
[----:B------:R-:W-:Y:S02]  /*2be70*/  IMAD.MOV.U32 R12, RZ, RZ, 0x4 ;  /* 0x00000004ff0c7424 */ /* 0x000fe400078e00ff */
[----:B------:R-:W-:-:S07]  /*2be80*/  IMAD.MOV.U32 R3, RZ, RZ, R14 ;  /* 0x000000ffff037224 */ /* 0x000fce00078e000e */
[----:B------:R-:W-:Y:S05]  /*2be90*/  WARPSYNC.COLLECTIVE R15, `(.L_x_2073) ;  /* 0x000000000f087348 */ /* 0x000fea0003c00000 */
[----:B------:R0:W1:Y:S02]  /*2bea0*/  SHFL.IDX P6, R14, R13, R12, R11 ;  /* 0x0000000c0d0e7389 */ /* 0x00006400000c000b */
[----:B01----:R-:W-:Y:S01]  /*2beb0*/  ENDCOLLECTIVE ;  /* 0x000000000000791b */ /* 0x003fe20003800000 */
.L_x_2073:
        /* <DEDUP_REMOVED lines=17> */
.L_x_2074:
[----:B------:R-:W-:Y:S02]  /*2bfd0*/  @P1 IMAD R8, R5, 0x2, R17 ;  /* 0x0000000205081824 */ /* 0x000fe400078e0211 */
[----:B------:R-:W-:Y:S02]  /*2bfe0*/  IMAD.MOV.U32 R13, RZ, RZ, R0 ;  /* 0x000000ffff0d7224 */ /* 0x000fe400078e0000 */
[----:B------:R-:W-:Y:S02]  /*2bff0*/  IMAD.MOV.U32 R12, RZ, RZ, 0x5 ;  /* 0x00000005ff0c7424 */ /* 0x000fe400078e00ff */
[----:B------:R-:W-:-:S07]  /*2c000*/  IMAD.MOV.U32 R3, RZ, RZ, R14 ;  /* 0x000000ffff037224 */ /* 0x000fce00078e000e */
[----:B------:R-:W-:Y:S05]  /*2c010*/  WARPSYNC.COLLECTIVE R15, `(.L_x_2075) ;  /* 0x000000000f087348 */ /* 0x000fea0003c00000 */
[----:B------:R0:W1:Y:S02]  /*2c020*/  SHFL.IDX P6, R14, R13, R12, R11 ;  /* 0x0000000c0d0e7389 */ /* 0x00006400000c000b */
[----:B01----:R-:W-:Y:S01]  /*2c030*/  ENDCOLLECTIVE ;  /* 0x000000000000791b */ /* 0x003fe20003800000 */
.L_x_2075:
[----:B------:R-:W-:-:S05]  /*2c040*/  @P1 LEA R3, P0, R9, R3, 0x1 ;  /* 0x0000000309031211 */ /* 0x000fca00078008ff */
[----:B------:R-:W-:-:S05]  /*2c050*/  @P1 IMAD.X R2, RZ, RZ, R2, P0 ;  /* 0x000000ffff021224 */ /* 0x000fca00000e0602 */
[----:B------:R-:W-:Y:S01]  /*2c060*/  @P1 LOP3.LUT R3, R3, R2, RZ, 0x3c, !PT ;  /* 0x0000000203031212 */ /* 0x000fe200078e3cff */
[----:B------:R-:W-:-:S03]  /*2c070*/  IMAD.MOV.U32 R13, RZ, RZ, R4 ;  /* 0x000000ffff0d7224 */ /* 0x000fc600078e0004 */
[----:B------:R-:W-:-:S04]  /*2c080*/  @P1 LOP3.LUT R2, R3, R2, RZ, 0x3c, !PT ;  /* 0x0000000203021212 */ /* 0x000fc800078e3cff */
[----:B------:R-:W-:Y:S02]  /*2c090*/  @P1 LOP3.LUT R3, R3, R2, RZ, 0x3c, !PT ;  /* 0x0000000203031212 */ /* 0x000fe400078e3cff */
[----:B------:R-:W-:-:S07]  /*2c0a0*/  MOV R0, R14 ;  /* 0x0000000e00007202 */ /* 0x000fce0000000f00 */
[----:B------:R-:W-:Y:S05]  /*2c0b0*/  WARPSYNC.COLLECTIVE R15, `(.L_x_2076) ;  /* 0x000000000f087348 */ /* 0x000fea0003c00000 */
[----:B------:R0:W1:Y:S02]  /*2c0c0*/  SHFL.IDX P6, R14, R13, R12, R11 ;  /* 0x0000000c0d0e7389 */ /* 0x00006400000c000b */
[----:B01----:R-:W-:Y:S01]  /*2c0d0*/  ENDCOLLECTIVE ;  /* 0x000000000000791b */ /* 0x003fe20003800000 */
.L_x_2076:
        /* <DEDUP_REMOVED lines=8> */
.L_x_1942:
        /* <DEDUP_REMOVED lines=9> */
.L_x_2078:
[----:B------:R-:W-:Y:S01]  /*2c1f0*/  ISETP.GE.AND P1, PT, R25, R32, PT ;  /* 0x000000201900720c */ /* 0x000fe20003f26270 */
[----:B------:R-:W-:Y:S01]  /*2c200*/  IMAD.MOV.U32 R13, RZ, RZ, R0 ;  /* 0x000000ffff0d7224 */ /* 0x000fe200078e0000 */
[----:B------:R-:W-:-:S11]  /*2c210*/  MOV R2, R14 ;  /* 0x0000000e00027202 */ /* 0x000fd60000000f00 */
[----:B------:R-:W-:Y:S05]  /*2c220*/  WARPSYNC.COLLECTIVE R15, `(.L_x_2079) ;  /* 0x000000000f087348 */ /* 0x000fea0003c00000 */
[----:B------:R0:W1:Y:S02]  /*2c230*/  SHFL.IDX P6, R14, R13, R12, R11 ;  /* 0x0000000c0d0e7389 */ /* 0x00006400000c000b */
[----:B01----:R-:W-:Y:S01]  /*2c240*/  ENDCOLLECTIVE ;  /* 0x000000000000791b */ /* 0x003fe20003800000 */
.L_x_2079:
[----:B------:R-:W-:Y:S01]  /*2c250*/  MOV R13, R4 ;  /* 0x00000004000d7202 */ /* 0x000fe20000000f00 */
[----:B------:R-:W-:Y:S02]  /*2c260*/  IMAD.MOV.U32 R12, RZ, RZ, 0x1 ;  /* 0x00000001ff0c7424 */ /* 0x000fe400078e00ff */
[----:B------:R-:W-:-:S07]  /*2c270*/  IMAD.MOV.U32 R3, RZ, RZ, R14 ;  /* 0x000000ffff037224 */ /* 0x000fce00078e000e */
[----:B------:R-:W-:Y:S05]  /*2c280*/  WARPSYNC.COLLECTIVE R15, `(.L_x_2080) ;  /* 0x000000000f087348 */ /* 0x000fea0003c00000 */
[----:B------:R0:W1:Y:S02]  /*2c290*/  SHFL.IDX P6, R14, R13, R12, R11 ;  /* 0x0000000c0d0e7389 */ /* 0x00006400000c000b */
[----:B01----:R-:W-:Y:S01]  /*2c2a0*/  ENDCOLLECTIVE ;  /* 0x000000000000791b */ /* 0x003fe20003800000 */
.L_x_2080:
[----:B------:R-:W-:-:S05]  /*2c2b0*/  @!P1 LEA R5, P4, R8, R3, 0x1 ;  /* 0x0000000308059211 */ /* 0x000fca00078808ff */
[----:B------:R-:W-:Y:S02]  /*2c2c0*/  @!P1 IMAD.X R3, RZ, RZ, R2, P4 ;  /* 0x000000ffff039224 */ /* 0x000fe400020e0602 */
[----:B------:R-:W-:Y:S02]  /*2c2d0*/  @!P1 IMAD.MOV.U32 R2, RZ, RZ, R5 ;  /* 0x000000ffff029224 */ /* 0x000fe400078e0005 */
[----:B------:R-:W-:Y:S02]  /*2c2e0*/  VIADD R5, R25, 0x10 ;  /* 0x0000001019057836 */ /* 0x000fe40000000000 */
[----:B------:R-:W-:Y:S01]  /*2c2f0*/  IMAD.MOV.U32 R13, RZ, RZ, R0 ;  /* 0x000000ffff0d7224 */ /* 0x000fe200078e0000 */
        /* <DEDUP_REMOVED lines=11> */
.L_x_2081:
[----:B------:R-:W-:Y:S02]  /*2c3b0*/  IMAD.MOV.U32 R13, RZ, RZ, R4 ;  /* 0x000000ffff0d7224 */ /* 0x000fe400078e0004 */
[----:B------:R-:W-:Y:S02]  /*2c3c0*/  IMAD.MOV.U32 R12, RZ, RZ, 0x2 ;  /* 0x00000002ff0c7424 */ /* 0x000fe400078e00ff */
[----:B------:R-:W-:-:S07]  /*2c3d0*/  IMAD.MOV.U32 R3, RZ, RZ, R14 ;  /* 0x000000ffff037224 */ /* 0x000fce00078e000e */
[----:B------:R-:W-:Y:S05]  /*2c3e0*/  WARPSYNC.COLLECTIVE R15, `(.L_x_2082) ;  /* 0x000000000f087348 */ /* 0x000fea0003c00000 */
[----:B------:R0:W1:Y:S02]  /*2c3f0*/  SHFL.IDX P6, R14, R13, R12, R11 ;  /* 0x0000000c0d0e7389 */ /* 0x00006400000c000b */
[----:B01----:R-:W-:Y:S01]  /*2c400*/  ENDCOLLECTIVE ;  /* 0x000000000000791b */ /* 0x003fe20003800000 */
.L_x_2082:
[----:B------:R-:W-:-:S05]  /*2c410*/  @!P1 LEA R5, P4, R8, R3, 0x1 ;  /* 0x0000000308059211 */ /* 0x000fca00078808ff */
[----:B------:R-:W-:Y:S02]  /*2c420*/  @!P1 IMAD.X R6, RZ, RZ, R2, P4 ;  /* 0x000000ffff069224 */ /* 0x000fe400020e0602 */
        /* <DEDUP_REMOVED lines=15> */
.L_x_2083:
[----:B------:R-:W-:Y:S02]  /*2c520*/  IMAD.MOV.U32 R13, RZ, RZ, R4 ;  /* 0x000000ffff0d7224 */ /* 0x000fe400078e0004 */
[----:B------:R-:W-:Y:S02]  /*2c530*/  IMAD.MOV.U32 R12, RZ, RZ, 0x3 ;  /* 0x00000003ff0c7424 */ /* 0x000fe400078e00ff */
[----:B------:R-:W-:-:S07]  /*2c540*/  IMAD.MOV.U32 R3, RZ, RZ, R14 ;  /* 0x000000ffff037224 */ /* 0x000fce00078e000e */
[----:B------:R-:W-:Y:S05]  /*2c550*/  WARPSYNC.COLLECTIVE R15, `(.L_x_2084) ;  /* 0x000000000f087348 */ /* 0x000fea0003c00000 */
[----:B------:R0:W1:Y:S02]  /*2c560*/  SHFL.IDX P6, R14, R13, R12, R11 ;  /* 0x0000000c0d0e7389 */ /* 0x00006400000c000b */
[----:B01----:R-:W-:Y:S01]  /*2c570*/  ENDCOLLECTIVE ;  /* 0x000000000000791b */ /* 0x003fe20003800000 */
.L_x_2084:
[----:B------:R-:W-:-:S04]  /*2c580*/  @!P1 LEA R5, P4, R8, R3, 0x1 ;  /* 0x0000000308059211 */ /* 0x000fc800078808ff */
[----:B------:R-:W-:Y:S01]  /*2c590*/  @!P1 IADD3.X R6, RZ, R2, RZ, P4, !PT ;  /* 0x00000002ff069210 */ /* 0x000fe200027fe4ff */
[----:B------:R-:W-:Y:S02]  /*2c5a0*/  @!P1 IMAD.MOV.U32 R2, RZ, RZ, R5 ;  /* 0x000000ffff029224 */ /* 0x000fe400078e0005 */
[----:B------:R-:W-:Y:S02]  /*2c5b0*/  VIADD R5, R25, 0x30 ;  /* 0x0000003019057836 */ /* 0x000fe40000000000 */
        /* <DEDUP_REMOVED lines=13> */
.L_x_2085:
[----:B------:R-:W-:Y:S01]  /*2c690*/  IMAD.MOV.U32 R13, RZ, RZ, R4 ;  /* 0x000000ffff0d7224 */ /* 0x000fe200078e0004 */
[----:B------:R-:W-:Y:S01]  /*2c6a0*/  MOV R12, 0x4 ;  /* 0x00000004000c7802 */ /* 0x000fe20000000f00 */
[----:B------:R-:W-:-:S07]  /*2c6b0*/  IMAD.MOV.U32 R3, RZ, RZ, R14 ;  /* 0x000000ffff037224 */ /* 0x000fce00078e000e */
[----:B------:R-:W-:Y:S05]  /*2c6c0*/  WARPSYNC.COLLECTIVE R15, `(.L_x_2086) ;  /* 0x000000000f087348 */ /* 0x000fea0003c00000 */
[----:B------:R0:W1:Y:S02]  /*2c6d0*/  SHFL.IDX P6, R14, R13, R12, R11 ;  /* 0x0000000c0d0e7389 */ /* 0x00006400000c000b */
[----:B01----:R-:W-:Y:S01]  /*2c6e0*/  ENDCOLLECTIVE ;  /* 0x000000000000791b */ /* 0x003fe20003800000 */
.L_x_2086:
[----:B------:R-:W-:-:S05]  /*2c6f0*/  @!P1 LEA R5, P4, R8, R3, 0x1 ;  /* 0x0000000308059211 */ /* 0x000fca00078808ff */
[----:B------:R-:W-:Y:S02]  /*2c700*/  @!P1 IMAD.X R6, RZ, RZ, R2, P4 ;  /* 0x000000ffff069224 */ /* 0x000fe400020e0602 */
[----:B------:R-:W-:Y:S02]  /*2c710*/  @!P1 IMAD.MOV.U32 R2, RZ, RZ, R5 ;  /* 0x000000ffff029224 */ /* 0x000fe400078e0005 */
[----:B------:R-:W-:Y:S02]  /*2c720*/  @!P1 IMAD.MOV.U32 R3, RZ, RZ, R6 ;  /* 0x000000ffff039224 */ /* 0x000fe400078e0006 */
[----:B------:R-:W-:Y:S02]  /*2c730*/  IMAD.MOV.U32 R13, RZ, RZ, R0 ;  /* 0x000000ffff0d7224 */ /* 0x000fe400078e0000 */
[----:B------:R-:W-:Y:S01]  /*2c740*/  VIADD R5, R25, 0x40 ;  /* 0x0000004019057836 */ /* 0x000fe20000000000 */
        /* <DEDUP_REMOVED lines=11> */
.L_x_2087:
[----:B------:R-:W-:Y:S02]  /*2c800*/  IMAD.MOV.U32 R13, RZ, RZ, R4 ;  /* 0x000000ffff0d7224 */ /* 0x000fe400078e0004 */
[----:B------:R-:W-:Y:S02]  /*2c810*/  IMAD.MOV.U32 R12, RZ, RZ, 0x5 ;  /* 0x00000005ff0c7424 */ /* 0x000fe400078e00ff */
[----:B------:R-:W-:-:S07]  /*2c820*/  IMAD.MOV.U32 R3, RZ, RZ, R14 ;  /* 0x000000ffff037224 */ /* 0x000fce00078e000e */
[----:B------:R-:W-:Y:S05]  /*2c830*/  WARPSYNC.COLLECTIVE R15, `(.L_x_2088) ;  /* 0x000000000f087348 */ /* 0x000fea0003c00000 */
[----:B------:R0:W1:Y:S02]  /*2c840*/  SHFL.IDX P6, R14, R13, R12, R11 ;  /* 0x0000000c0d0e7389 */ /* 0x00006400000c000b */
[----:B01----:R-:W-:Y:S01]  /*2c850*/  ENDCOLLECTIVE ;  /* 0x000000000000791b */ /* 0x003fe20003800000 */
.L_x_2088:
[----:B------:R-:W-:-:S05]  /*2c860*/  @!P1 LEA R5, P4, R8, R3, 0x1 ;  /* 0x0000000308059211 */ /* 0x000fca00078808ff */
[----:B------:R-:W-:Y:S02]  /*2c870*/  @!P1 IMAD.X R6, RZ, RZ, R2, P4 ;  /* 0x000000ffff069224 */ /* 0x000fe400020e0602 */
[----:B------:R-:W-:Y:S01]  /*2c880*/  @!P1 IMAD.MOV.U32 R2, RZ, RZ, R5 ;  /* 0x000000ffff029224 */ /* 0x000fe200078e0005 */
[----:B------:R-:W-:Y:S01]  /*2c890*/  IADD3 R5, R25, 0x50, RZ ;  /* 0x0000005019057810 */ /* 0x000fe20007ffe0ff */
        /* <DEDUP_REMOVED lines=13> */
.L_x_2089:
[----:B------:R-:W-:Y:S02]  /*2c970*/  IMAD.MOV.U32 R13, RZ, RZ, R4 ;  /* 0x000000ffff0d7224 */ /* 0x000fe400078e0004 */
[----:B------:R-:W-:Y:S02]  /*2c980*/  IMAD.MOV.U32 R12, RZ, RZ, 0x6 ;  /* 0x00000006ff0c7424 */ /* 0x000fe400078e00ff */
[----:B------:R-:W-:-:S07]  /*2c990*/  IMAD.MOV.U32 R3, RZ, RZ, R14 ;  /* 0x000000ffff037224 */ /* 0x000fce00078e000e */
[----:B------:R-:W-:Y:S05]  /*2c9a0*/  WARPSYNC.COLLECTIVE R15, `(.L_x_2090) ;  /* 0x000000000f087348 */ /* 0x000fea0003c00000 */
[----:B------:R0:W1:Y:S02]  /*2c9b0*/  SHFL.IDX P6, R14, R13, R12, R11 ;  /* 0x0000000c0d0e7389 */ /* 0x00006400000c000b */
[----:B01----:R-:W-:Y:S01]  /*2c9c0*/  ENDCOLLECTIVE ;  /* 0x000000000000791b */ /* 0x003fe20003800000 */
.L_x_2090:
[----:B------:R-:W-:-:S05]  /*2c9d0*/  @!P1 LEA R5, P4, R8, R3, 0x1 ;  /* 0x0000000308059211 */ /* 0x000fca00078808ff */
[----:B------:R-:W-:Y:S01]  /*2c9e0*/  @!P1 IMAD.X R6, RZ, RZ, R2, P4 ;  /* 0x000000ffff069224 */ /* 0x000fe200020e0602 */
[----:B------:R-:W-:Y:S01]  /*2c9f0*/  @!P1 MOV R2, R5 ;  /* 0x0000000500029202 */ /* 0x000fe20000000f00 */
[----:B------:R-:W-:Y:S02]  /*2ca00*/  VIADD R5, R25, 0x60 ;  /* 0x0000006019057836 */ /* 0x000fe40000000000 */
        /* <DEDUP_REMOVED lines=13> */
.L_x_2091:
[----:B------:R-:W-:Y:S02]  /*2cae0*/  IMAD.MOV.U32 R13, RZ, RZ, R4 ;  /* 0x000000ffff0d7224 */ /* 0x000fe400078e0004 */
[----:B------:R-:W-:Y:S01]  /*2caf0*/  IMAD.MOV.U32 R12, RZ, RZ, 0x7 ;  /* 0x00000007ff0c7424 */ /* 0x000fe200078e00ff */
[----:B------:R-:W-:-:S07]  /*2cb00*/  MOV R3, R14 ;  /* 0x0000000e00037202 */ /* 0x000fce0000000f00 */
[----:B------:R-:W-:Y:S05]  /*2cb10*/  WARPSYNC.COLLECTIVE R15, `(.L_x_2092) ;  /* 0x000000000f087348 */ /* 0x000fea0003c00000 */
[----:B------:R0:W1:Y:S02]  /*2cb20*/  SHFL.IDX P6, R14, R13, R12, R11 ;  /* 0x0000000c0d0e7389 */ /* 0x00006400000c000b */
[----:B01----:R-:W-:Y:S01]  /*2cb30*/  ENDCOLLECTIVE ;  /* 0x000000000000791b */ /* 0x003fe20003800000 */
.L_x_2092:
[----:B------:R-:W-:-:S05]  /*2cb40*/  @!P1 LEA R5, P4, R8, R3, 0x1 ;  /* 0x0000000308059211 */ /* 0x000fca00078808ff */
[----:B------:R-:W-:Y:S02]  /*2cb50*/  @!P1 IMAD.X R6, RZ, RZ, R2, P4 ;  /* 0x000000ffff069224 */ /* 0x000fe400020e0602 */
[----:B------:R-:W-:Y:S02]  /*2cb60*/  @!P1 IMAD.MOV.U32 R2, RZ, RZ, R5 ;  /* 0x000000ffff029224 */ /* 0x000fe400078e0005 */
[----:B------:R-:W-:Y:S01]  /*2cb70*/  @!P1 IMAD.MOV.U32 R3, RZ, RZ, R6 ;  /* 0x000000ffff039224 */ /* 0x000fe200078e0006 */
[----:B------:R-:W-:-:S04]  /*2cb80*/  MOV R13, R0 ;  /* 0x00000000000d7202 */ /* 0x000fc80000000f00 */
        /* <DEDUP_REMOVED lines=10> */
.L_x_2093:
[----:B------:R-:W-:Y:S05]  /*2cc30*/  BRA `(.L_x_2094) ;  /* 0xffffffa8003c7947 */ /* 0x000fea000383ffff */
.L_x_1947:
[----:B0-----:R0:W1:Y:S02]  /*2cc40*/  SYNCS.PHASECHK.TRANS64.TRYWAIT P0, [R17+URZ+0x2a820], R2 ;  /* 0x02a82002110075a7 */ /* 0x001064000800017f */
[----:B-1----:R-:W-:Y:S05]  /*2cc50*/  @!P0 NANOSLEEP.SYNCS 0x989680 ;  /* 0x009896800000895d */ /* 0x002fea0003900000 */
[----:B------:R-:W1:Y:S02]  /*2cc60*/  @!P0 SYNCS.PHASECHK.TRANS64 P0, [R17+URZ+0x2a820], R2 ;  /* 0x02a82002110085a7 */ /* 0x000e64000800007f */
[----:B-1----:R-:W-:Y:S05]  /*2cc70*/  @!P0 BRA `(.L_x_1947) ;  /* 0xfffffffc00f08947 */ /* 0x002fea000383ffff */
[----:B------:R-:W-:Y:S05]  /*2cc80*/  BRA `(.L_x_2095) ;  /* 0xffffffa800b47947 */ /* 0x000fea000383ffff */
.L_x_1952:
[----:B0-----:R0:W1:Y:S02]  /*2cc90*/  SYNCS.PHASECHK.TRANS64.TRYWAIT P0, [R5+URZ+0x2a840], R0 ;  /* 0x02a84000050075a7 */ /* 0x001064000800017f */
[----:B-1----:R-:W-:Y:S05]  /*2cca0*/  @!P0 NANOSLEEP.SYNCS 0x989680 ;  /* 0x009896800000895d */ /* 0x002fea0003900000 */
[----:B------:R-:W1:Y:S02]  /*2ccb0*/  @!P0 SYNCS.PHASECHK.TRANS64 P0, [R5+URZ+0x2a840], R0 ;  /* 0x02a84000050085a7 */ /* 0x000e64000800007f */
[----:B-1----:R-:W-:Y:S05]  /*2ccc0*/  @!P0 BRA `(.L_x_1952) ;  /* 0xfffffffc00f08947 */ /* 0x002fea000383ffff */
[----:B------:R-:W-:Y:S05]  /*2ccd0*/  BRA `(.L_x_2096) ;  /* 0xffffffac00787947 */ /* 0x000fea000383ffff */
.L_x_1953:
        /* <DEDUP_REMOVED lines=8> */
.L_x_2098:
[----:B------:R-:W-:Y:S05]  /*2cd60*/  BSYNC B1 ;  /* 0x0000000000017941 */ /* 0x000fea0003800000 */
.L_x_2097:
[----:B------:R-:W0:Y:S01]  /*2cd70*/  S2R R35, SR_TID.X ;  /* 0x0000000000237919 */ /* 0x000e220000002100 */
[----:B------:R-:W-:Y:S01]  /*2cd80*/  IMAD.MOV.U32 R13, RZ, RZ, R9 ;  /* 0x000000ffff0d7224 */ /* 0x000fe200078e0009 */
[----:B------:R-:W-:Y:S01]  /*2cd90*/  MOV R12, RZ ;  /* 0x000000ff000c7202 */ /* 0x000fe20000000f00 */
[----:B------:R-:W-:Y:S01]  /*2cda0*/  IMAD.MOV.U32 R11, RZ, RZ, 0x181f ;  /* 0x0000181fff0b7424 */ /* 0x000fe200078e00ff */
[----:B------:R-:W-:Y:S01]  /*2cdb0*/  LEA R4, R4, R17, 0x1 ;  /* 0x0000001104047211 */ /* 0x000fe200078e08ff */
[----:B------:R-:W-:Y:S02]  /*2cdc0*/  IMAD.MOV.U32 R15, RZ, RZ, -0x1 ;  /* 0xffffffffff0f7424 */ /* 0x000fe400078e00ff */
[----:B------:R-:W-:-:S07]  /*2cdd0*/  IMAD.MOV.U32 R3, RZ, RZ, R14 ;  /* 0x000000ffff037224 */ /* 0x000fce00078e000e */
[----:B0-----:R-:W-:Y:S05]  /*2cde0*/  WARPSYNC.COLLECTIVE R15, `(.L_x_2099) ;  /* 0x000000000f087348 */ /* 0x001fea0003c00000 */
[----:B------:R1:W2:Y:S02]  /*2cdf0*/  SHFL.IDX P6, R14, R13, R12, R11 ;  /* 0x0000000c0d0e7389 */ /* 0x0002a400000c000b */
[----:B012---:R-:W-:Y:S01]  /*2ce00*/  ENDCOLLECTIVE ;  /* 0x000000000000791b */ /* 0x007fe20003800000 */
.L_x_2099:
[----:B------:R-:W-:Y:S02]  /*2ce10*/  IMAD.MOV.U32 R13, RZ, RZ, R8 ;  /* 0x000000ffff0d7224 */ /* 0x000fe400078e0008 */
[----:B------:R-:W-:Y:S02]  /*2ce20*/  IMAD.MOV.U32 R12, RZ, RZ, 0x1 ;  /* 0x00000001ff0c7424 */ /* 0x000fe400078e00ff */
[----:B------:R-:W-:Y:S02]  /*2ce30*/  IMAD.SHL.U32 R35, R35, 0x8, RZ ;  /* 0x0000000823237824 */ /* 0x000fe400078e00ff */
[----:B------:R-:W-:-:S07]  /*2ce40*/  IMAD.MOV.U32 R2, RZ, RZ, R14 ;  /* 0x000000ffff027224 */ /* 0x000fce00078e000e */
[----:B------:R-:W-:Y:S05]  /*2ce50*/  WARPSYNC.COLLECTIVE R15, `(.L_x_2100) ;  /* 0x000000000f087348 */ /* 0x000fea0003c00000 */
[----:B------:R0:W1:Y:S02]  /*2ce60*/  SHFL.IDX P6, R14, R13, R12, R11 ;  /* 0x0000000c0d0e7389 */ /* 0x00006400000c000b */
[----:B01----:R-:W-:Y:S01]  /*2ce70*/  ENDCOLLECTIVE ;  /* 0x000000000000791b */ /* 0x003fe20003800000 */
.L_x_2100:
[----:B------:R-:W-:-:S05]  /*2ce80*/  LOP3.LUT R35, R35, 0x38, RZ, 0xc0, !PT ;  /* 0x0000003823237812 */ /* 0x000fca00078ec0ff */
[----:B------:R-:W-:-:S05]  /*2ce90*/  IMAD.SHL.U32 R0, R35, 0x2, RZ ;  /* 0x0000000223007824 */ /* 0x000fca00078e00ff */
[----:B------:R-:W-:Y:S01]  /*2cea0*/  IADD3 R2, P0, R2, R0, RZ ;  /* 0x0000000002027210 */ /* 0x000fe20007f1e0ff */
[----:B------:R-:W-:-:S04]  /*2ceb0*/  IMAD.MOV.U32 R13, RZ, RZ, R9 ;  /* 0x000000ffff0d7224 */ /* 0x000fc800078e0009 */
[----:B------:R-:W-:-:S05]  /*2cec0*/  IMAD.X R3, RZ, RZ, R3, P0 ;  /* 0x000000ffff037224 */ /* 0x000fca00000e0603 */
        /* <DEDUP_REMOVED lines=10> */
.L_x_2101:
[----:B------:R-:W-:Y:S01]  /*2cf70*/  MOV R13, R8 ;  /* 0x00000008000d7202 */ /* 0x000fe20000000f00 */
[----:B------:R-:W-:Y:S02]  /*2cf80*/  IMAD.MOV.U32 R12, RZ, RZ, 0x2 ;  /* 0x00000002ff0c7424 */ /* 0x000fe400078e00ff */
[----:B------:R-:W-:-:S07]  /*2cf90*/  IMAD.MOV.U32 R2, RZ, RZ, R14 ;  /* 0x000000ffff027224 */ /* 0x000fce00078e000e */
[----:B------:R-:W-:Y:S05]  /*2cfa0*/  WARPSYNC.COLLECTIVE R15, `(.L_x_2102) ;  /* 0x000000000f087348 */ /* 0x000fea0003c00000 */
[----:B------:R0:W1:Y:S02]  /*2cfb0*/  SHFL.IDX P6, R14, R13, R12, R11 ;  /* 0x0000000c0d0e7389 */ /* 0x00006400000c000b */
[----:B01----:R-:W-:Y:S01]  /*2cfc0*/  ENDCOLLECTIVE ;  /* 0x000000000000791b */ /* 0x003fe20003800000 */
.L_x_2102:
        /* <DEDUP_REMOVED lines=13> */
.L_x_2103:
[----:B------:R-:W-:Y:S01]  /*2d0a0*/  IMAD.MOV.U32 R13, RZ, RZ, R8 ;  /* 0x000000ffff0d7224 */ /* 0x000fe200078e0008 */
[----:B------:R-:W-:Y:S01]  /*2d0b0*/  MOV R12, 0x3 ;  /* 0x00000003000c7802 */ /* 0x000fe20000000f00 */
[----:B------:R-:W-:-:S07]  /*2d0c0*/  IMAD.MOV.U32 R2, RZ, RZ, R14 ;  /* 0x000000ffff027224 */ /* 0x000fce00078e000e */
[----:B------:R-:W-:Y:S05]  /*2d0d0*/  WARPSYNC.COLLECTIVE R15, `(.L_x_2104) ;  /* 0x000000000f087348 */ /* 0x000fea0003c00000 */
[----:B------:R0:W1:Y:S02]  /*2d0e0*/  SHFL.IDX P6, R14, R13, R12, R11 ;  /* 0x0000000c0d0e7389 */ /* 0x00006400000c000b */
[----:B01----:R-:W-:Y:S01]  /*2d0f0*/  ENDCOLLECTIVE ;  /* 0x000000000000791b */ /* 0x003fe20003800000 */
.L_x_2104:
        /* <DEDUP_REMOVED lines=13> */
.L_x_2105:
[----:B------:R-:W-:Y:S02]  /*2d1d0*/  IMAD.MOV.U32 R13, RZ, RZ, R8 ;  /* 0x000000ffff0d7224 */ /* 0x000fe400078e0008 */
[----:B------:R-:W-:Y:S02]  /*2d1e0*/  IMAD.MOV.U32 R12, RZ, RZ, 0x4 ;  /* 0x00000004ff0c7424 */ /* 0x000fe400078e00ff */
[----:B------:R-:W-:-:S07]  /*2d1f0*/  IMAD.MOV.U32 R2, RZ, RZ, R14 ;  /* 0x000000ffff027224 */ /* 0x000fce00078e000e */
[----:B------:R-:W-:Y:S05]  /*2d200*/  WARPSYNC.COLLECTIVE R15, `(.L_x_2106) ;  /* 0x000000000f087348 */ /* 0x000fea0003c00000 */
[----:B------:R0:W1:Y:S02]  /*2d210*/  SHFL.IDX P6, R14, R13, R12, R11 ;  /* 0x0000000c0d0e7389 */ /* 0x00006400000c000b */
[----:B01----:R-:W-:Y:S01]  /*2d220*/  ENDCOLLECTIVE ;  /* 0x000000000000791b */ /* 0x003fe20003800000 */
.L_x_2106:
        /* <DEDUP_REMOVED lines=13> */
.L_x_2107:
[----:B------:R-:W-:Y:S02]  /*2d300*/  IMAD.MOV.U32 R13, RZ, RZ, R8 ;  /* 0x000000ffff0d7224 */ /* 0x000fe400078e0008 */
[----:B------:R-:W-:Y:S02]  /*2d310*/  IMAD.MOV.U32 R12, RZ, RZ, 0x5 ;  /* 0x00000005ff0c7424 */ /* 0x000fe400078e00ff */
[----:B------:R-:W-:-:S07]  /*2d320*/  IMAD.MOV.U32 R2, RZ, RZ, R14 ;  /* 0x000000ffff027224 */ /* 0x000fce00078e000e */
[----:B------:R-:W-:Y:S05]  /*2d330*/  WARPSYNC.COLLECTIVE R15, `(.L_x_2108) ;  /* 0x000000000f087348 */ /* 0x000fea0003c00000 */
[----:B------:R0:W1:Y:S02]  /*2d340*/  SHFL.IDX P6, R14, R13, R12, R11 ;  /* 0x0000000c0d0e7389 */ /* 0x00006400000c000b */
[----:B01----:R-:W-:Y:S01]  /*2d350*/  ENDCOLLECTIVE ;  /* 0x000000000000791b */ /* 0x003fe20003800000 */
.L_x_2108:
[----:B------:R-:W-:-:S05]  /*2d360*/  IADD3 R2, P0, R2, R0, RZ ;  /* 0x0000000002027210 */ /* 0x000fca0007f1e0ff */
[----:B------:R-:W-:-:S05]  /*2d370*/  IMAD.X R3, RZ, RZ, R35, P0 ;  /* 0x000000ffff037224 */ /* 0x000fca00000e0623 */
        /* <DEDUP_REMOVED lines=11> */
.L_x_2109:
[----:B------:R-:W-:Y:S01]  /*2d430*/  IMAD.MOV.U32 R2, RZ, RZ, R14 ;  /* 0x000000ffff027224 */ /* 0x000fe200078e000e */
[----:B------:R-:W-:Y:S06]  /*2d440*/  BRA `(.L_x_2110) ;  /* 0xffffffa800a87947 */ /* 0x000fec000383ffff */
.L_x_1958:
[----:B-1----:R1:W2:Y:S02]  /*2d450*/  SYNCS.PHASECHK.TRANS64.TRYWAIT P0, [R5+URZ+0x2a860], R2 ;  /* 0x02a86002050075a7 */ /* 0x0022a4000800017f */
[----:B--2---:R-:W-:Y:S05]  /*2d460*/  @!P0 NANOSLEEP.SYNCS 0x989680 ;  /* 0x009896800000895d */ /* 0x004fea0003900000 */
[----:B------:R-:W2:Y:S02]  /*2d470*/  @!P0 SYNCS.PHASECHK.TRANS64 P0, [R5+URZ+0x2a860], R2 ;  /* 0x02a86002050085a7 */ /* 0x000ea4000800007f */
[----:B--2---:R-:W-:Y:S05]  /*2d480*/  @!P0 BRA `(.L_x_1958) ;  /* 0xfffffffc00f08947 */ /* 0x004fea000383ffff */
[----:B------:R-:W-:Y:S05]  /*2d490*/  BRA `(.L_x_2111) ;  /* 0xffffffac00047947 */ /* 0x000fea000383ffff */
.L_x_1959:
[----:B------:R-:W-:Y:S01]  /*2d4a0*/  BSSY B1, `(.L_x_2112) ;  /* 0x0000008000017945 */ /* 0x000fe20003800000 */
[----:B------:R-:W-:Y:S02]  /*2d4b0*/  IMAD.MOV.U32 R13, RZ, RZ, R19 ;  /* 0x000000ffff0d7224 */ /* 0x000fe400078e0013 */
[----:B------:R-:W-:Y:S02]  /*2d4c0*/  IMAD.MOV.U32 R12, RZ, RZ, RZ ;  /* 0x000000ffff0c7224 */ /* 0x000fe400078e00ff */
[----:B------:R-:W-:Y:S02]  /*2d4d0*/  IMAD.MOV.U32 R11, RZ, RZ, 0x181f ;  /* 0x0000181fff0b7424 */ /* 0x000fe400078e00ff */
[----:B------:R-:W-:-:S07]  /*2d4e0*/  IMAD.MOV.U32 R15, RZ, RZ, -0x1 ;  /* 0xffffffffff0f7424 */ /* 0x000fce00078e00ff */
[----:B-1----:R-:W-:Y:S05]  /*2d4f0*/  WARPSYNC.COLLECTIVE R15, `(.L_x_2113) ;  /* 0x000000000f087348 */ /* 0x002fea0003c00000 */
[----:B------:R0:W2:Y:S02]  /*2d500*/  SHFL.IDX P6, R14, R13, R12, R11 ;  /* 0x0000000c0d0e7389 */ /* 0x0000a400000c000b */
[----:B012---:R-:W-:Y:S01]  /*2d510*/  ENDCOLLECTIVE ;  /* 0x000000000000791b */ /* 0x007fe20003800000 */
.L_x_2113:
[----:B------:R-:W-:Y:S05]  /*2d520*/  BSYNC B1 ;  /* 0x0000000000017941 */ /* 0x000fea0003800000 */
.L_x_2112:
[----:B------:R-:W-:Y:S01]  /*2d530*/  MOV R13, R18 ;  /* 0x00000012000d7202 */ /* 0x000fe20000000f00 */
        /* <DEDUP_REMOVED lines=8> */
.L_x_2114:
[----:B------:R-:W-:Y:S01]  /*2d5c0*/  MOV R13, R19 ;  /* 0x00000013000d7202 */ /* 0x000fe20000000f00 */
[----:B------:R-:W-:Y:S02]  /*2d5d0*/  IMAD.MOV.U32 R12, RZ, RZ, 0x1 ;  /* 0x00000001ff0c7424 */ /* 0x000fe400078e00ff */
[----:B------:R-:W-:-:S07]  /*2d5e0*/  IMAD.MOV.U32 R2, RZ, RZ, R14 ;  /* 0x000000ffff027224 */ /* 0x000fce00078e000e */
[----:B------:R-:W-:Y:S05]  /*2d5f0*/  WARPSYNC.COLLECTIVE R15, `(.L_x_2115) ;  /* 0x000000000f087348 */ /* 0x000fea0003c00000 */
[----:B------:R0:W1:Y:S02]  /*2d600*/  SHFL.IDX P6, R14, R13, R12, R11 ;  /* 0x0000000c0d0e7389 */ /* 0x00006400000c000b */
[----:B01----:R-:W-:Y:S01]  /*2d610*/  ENDCOLLECTIVE ;  /* 0x000000000000791b */ /* 0x003fe20003800000 */
.L_x_2115:
        /* <DEDUP_REMOVED lines=15> */
.L_x_2116:
[----:B------:R-:W-:Y:S01]  /*2d710*/  IMAD.MOV.U32 R13, RZ, RZ, R19 ;  /* 0x000000ffff0d7224 */ /* 0x000fe200078e0013 */
[----:B------:R-:W-:Y:S01]  /*2d720*/  MOV R12, 0x2 ;  /* 0x00000002000c7802 */ /* 0x000fe20000000f00 */
[----:B------:R-:W-:-:S07]  /*2d730*/  IMAD.MOV.U32 R2, RZ, RZ, R14 ;  /* 0x000000ffff027224 */ /* 0x000fce00078e000e */
[----:B------:R-:W-:Y:S05]  /*2d740*/  WARPSYNC.COLLECTIVE R15, `(.L_x_2117) ;  /* 0x000000000f087348 */ /* 0x000fea0003c00000 */
[----:B------:R0:W1:Y:S02]  /*2d750*/  SHFL.IDX P6, R14, R13, R12, R11 ;  /* 0x0000000c0d0e7389 */ /* 0x00006400000c000b */
[----:B01----:R-:W-:Y:S01]  /*2d760*/  ENDCOLLECTIVE ;  /* 0x000000000000791b */ /* 0x003fe20003800000 */
.L_x_2117:
        /* <DEDUP_REMOVED lines=14> */
.L_x_2118:
[----:B------:R-:W-:Y:S02]  /*2d850*/  IMAD.MOV.U32 R13, RZ, RZ, R19 ;  /* 0x000000ffff0d7224 */ /* 0x000fe400078e0013 */
[----:B------:R-:W-:Y:S02]  /*2d860*/  IMAD.MOV.U32 R12, RZ, RZ, 0x3 ;  /* 0x00000003ff0c7424 */ /* 0x000fe400078e00ff */
[----:B------:R-:W-:-:S07]  /*2d870*/  IMAD.MOV.U32 R2, RZ, RZ, R14 ;  /* 0x000000ffff027224 */ /* 0x000fce00078e000e */
[----:B------:R-:W-:Y:S05]  /*2d880*/  WARPSYNC.COLLECTIVE R15, `(.L_x_2119) ;  /* 0x000000000f087348 */ /* 0x000fea0003c00000 */
[----:B------:R0:W1:Y:S02]  /*2d890*/  SHFL.IDX P6, R14, R13, R12, R11 ;  /* 0x0000000c0d0e7389 */ /* 0x00006400000c000b */
[----:B01----:R-:W-:Y:S01]  /*2d8a0*/  ENDCOLLECTIVE ;  /* 0x000000000000791b */ /* 0x003fe20003800000 */
.L_x_2119:
        /* <DEDUP_REMOVED lines=14> */
.L_x_2120:
[----:B------:R-:W-:Y:S02]  /*2d990*/  IMAD.MOV.U32 R13, RZ, RZ, R19 ;  /* 0x000000ffff0d7224 */ /* 0x000fe400078e0013 */
[----:B------:R-:W-:Y:S02]  /*2d9a0*/  IMAD.MOV.U32 R12, RZ, RZ, 0x4 ;  /* 0x00000004ff0c7424 */ /* 0x000fe400078e00ff */
[----:B------:R-:W-:-:S07]  /*2d9b0*/  IMAD.MOV.U32 R2, RZ, RZ, R14 ;  /* 0x000000ffff027224 */ /* 0x000fce00078e000e */
[----:B------:R-:W-:Y:S05]  /*2d9c0*/  WARPSYNC.COLLECTIVE R15, `(.L_x_2121) ;  /* 0x000000000f087348 */ /* 0x000fea0003c00000 */
[----:B------:R0:W1:Y:S02]  /*2d9d0*/  SHFL.IDX P6, R14, R13, R12, R11 ;  /* 0x0000000c0d0e7389 */ /* 0x00006400000c000b */
[----:B01----:R-:W-:Y:S01]  /*2d9e0*/  ENDCOLLECTIVE ;  /* 0x000000000000791b */ /* 0x003fe20003800000 */
.L_x_2121:
[----:B------:R-:W-:-:S05]  /*2d9f0*/  IADD3 R2, P2, R2, R0, RZ ;  /* 0x0000000002027210 */ /* 0x000fca0007f5e0ff */
[----:B------:R-:W-:Y:S01]  /*2da00*/  IMAD.X R3, RZ, RZ, R3, P2 ;  /* 0x000000ffff037224 */ /* 0x000fe200010e0603 */
[----:B------:R-:W-:Y:S02]  /*2da10*/  ISETP.LT.OR P2, PT, R8, 0x31, !P1 ;  /* 0x000000310800780c */ /* 0x000fe40004f41670 */
[----:B------:R-:W-:-:S11]  /*2da20*/  MOV R13, R18 ;  /* 0x00000012000d7202 */ /* 0x000fd60000000f00 */
        /* <DEDUP_REMOVED lines=10> */
.L_x_2122:
[----:B------:R-:W-:Y:S02]  /*2dad0*/  IMAD.MOV.U32 R13, RZ, RZ, R19 ;  /* 0x000000ffff0d7224 */ /* 0x000fe400078e0013 */
[----:B------:R-:W-:Y:S02]  /*2dae0*/  IMAD.MOV.U32 R12, RZ, RZ, 0x5 ;  /* 0x00000005ff0c7424 */ /* 0x000fe400078e00ff */
[----:B------:R-:W-:-:S07]  /*2daf0*/  IMAD.MOV.U32 R2, RZ, RZ, R14 ;  /* 0x000000ffff027224 */ /* 0x000fce00078e000e */
[----:B------:R-:W-:Y:S05]  /*2db00*/  WARPSYNC.COLLECTIVE R15, `(.L_x_2123) ;  /* 0x000000000f087348 */ /* 0x000fea0003c00000 */
[----:B------:R0:W1:Y:S02]  /*2db10*/  SHFL.IDX P6, R14, R13, R12, R11 ;  /* 0x0000000c0d0e7389 */ /* 0x00006400000c000b */
[----:B01----:R-:W-:Y:S01]  /*2db20*/  ENDCOLLECTIVE ;  /* 0x000000000000791b */ /* 0x003fe20003800000 */
.L_x_2123:
        /* <DEDUP_REMOVED lines=13> */
.L_x_2124:
[----:B------:R-:W-:Y:S01]  /*2dc00*/  @!PT LDS RZ, [RZ] ;  /* 0x00000000fffff984 */ /* 0x000fe20000000800 */
[----:B------:R-:W-:Y:S01]  /*2dc10*/  @!PT LDS RZ, [RZ] ;  /* 0x00000000fffff984 */ /* 0x000fe20000000800 */
[----:B------:R-:W-:Y:S01]  /*2dc20*/  @!PT LDS RZ, [RZ] ;  /* 0x00000000fffff984 */ /* 0x000fe20000000800 */
[----:B------:R0:W-:Y:S02]  /*2dc30*/  LDGSTS.E.BYPASS.LTC128B.128 [R4+0x5400], desc[UR60][R2.64+0x80], !P2 ;  /* 0x0540008002047fae */ /* 0x0001e4000d101d7c */
[----:B0-----:R-:W-:Y:S01]  /*2dc40*/  MOV R2, R14 ;  /* 0x0000000e00027202 */ /* 0x001fe20000000f00 */
[----:B------:R-:W-:Y:S06]  /*2dc50*/  BRA `(.L_x_2125) ;  /* 0xffffffa400f07947 */ /* 0x000fec000383ffff */
.L_x_1967:
[----:B0-----:R0:W1:Y:S02]  /*2dc60*/  SYNCS.PHASECHK.TRANS64.TRYWAIT P0, [R0+URZ+0x2a860], R3 ;  /* 0x02a86003000075a7 */ /* 0x001064000800017f */
[----:B-1----:R-:W-:Y:S05]  /*2dc70*/  @!P0 NANOSLEEP.SYNCS 0x989680 ;  /* 0x009896800000895d */ /* 0x002fea0003900000 */
[----:B------:R-:W1:Y:S02]  /*2dc80*/  @!P0 SYNCS.PHASECHK.TRANS64 P0, [R0+URZ+0x2a860], R3 ;  /* 0x02a86003000085a7 */ /* 0x000e64000800007f */
[----:B-1----:R-:W-:Y:S05]  /*2dc90*/  @!P0 BRA `(.L_x_1967) ;  /* 0xfffffffc00f08947 */ /* 0x002fea000383ffff */
[----:B------:R-:W-:Y:S05]  /*2dca0*/  BRA `(.L_x_2126) ;  /* 0xffffffac00047947 */ /* 0x000fea000383ffff */
.L_x_1968:
        /* <DEDUP_REMOVED lines=8> */
.L_x_2128:
[----:B------:R-:W-:Y:S05]  /*2dd30*/  BSYNC B0 ;  /* 0x0000000000007941 */ /* 0x000fea0003800000 */
.L_x_2127:
[----:B------:R-:W0:Y:S01]  /*2dd40*/  S2R R5, SR_TID.X ;  /* 0x0000000000057919 */ /* 0x000e220000002100 */
[----:B------:R-:W-:Y:S01]  /*2dd50*/  IMAD.MOV.U32 R13, RZ, RZ, R18 ;  /* 0x000000ffff0d7224 */ /* 0x000fe200078e0012 */
[----:B------:R-:W-:Y:S01]  /*2dd60*/  MOV R12, RZ ;  /* 0x000000ff000c7202 */ /* 0x000fe20000000f00 */
[----:B------:R-:W-:Y:S01]  /*2dd70*/  IMAD.MOV.U32 R11, RZ, RZ, 0x181f ;  /* 0x0000181fff0b7424 */ /* 0x000fe200078e00ff */
[C---:B------:R-:W-:Y:S01]  /*2dd80*/  LOP3.LUT R2, R29.reuse, 0x1, RZ, 0xc0, !PT ;  /* 0x000000011d027812 */ /* 0x040fe200078ec0ff */
[----:B------:R-:W-:Y:S01]  /*2dd90*/  IMAD.MOV.U32 R15, RZ, RZ, -0x1 ;  /* 0xffffffffff0f7424 */ /* 0x000fe200078e00ff */
[----:B------:R-:W-:Y:S01]  /*2dda0*/  LOP3.LUT P0, RZ, R29, 0x2, RZ, 0xc0, !PT ;  /* 0x000000021dff7812 */ /* 0x000fe2000780c0ff */
[----:B------:R-:W-:Y:S01]  /*2ddb0*/  IMAD.MOV.U32 R3, RZ, RZ, R14 ;  /* 0x000000ffff037224 */ /* 0x000fe200078e000e */
[----:B------:R-:W-:Y:S01]  /*2ddc0*/  ISETP.NE.U32.AND P1, PT, R2, 0x1, PT ;  /* 0x000000010200780c */ /* 0x000fe20003f25070 */
[----:B------:R-:W-:-:S12]  /*2ddd0*/  IMAD R4, R4, 0x2, R17 ;  /* 0x0000000204047824 */ /* 0x000fd800078e0211 */
[----:B0-----:R-:W-:Y:S05]  /*2dde0*/  WARPSYNC.COLLECTIVE R15, `(.L_x_2129) ;  /* 0x000000000f087348 */ /* 0x001fea0003c00000 */
[----:B------:R1:W2:Y:S02]  /*2ddf0*/  SHFL.IDX P6, R14, R13, R12, R11 ;  /* 0x0000000c0d0e7389 */ /* 0x0002a400000c000b */
[----:B012---:R-:W-:Y:S01]  /*2de00*/  ENDCOLLECTIVE ;  /* 0x000000000000791b */ /* 0x007fe20003800000 */
.L_x_2129:
[C---:B------:R-:W-:Y:S02]  /*2de10*/  ISETP.LT.OR P4, PT, R6.reuse, 0x1, !P0 ;  /* 0x000000010600780c */ /* 0x040fe40004781670 */
[----:B------:R-:W-:Y:S02]  /*2de20*/  ISETP.LT.OR P3, PT, R6, 0x1, P1 ;  /* 0x000000010600780c */ /* 0x000fe40000f61670 */
[----:B------:R-:W-:Y:S01]  /*2de30*/  MOV R13, R19 ;  /* 0x00000013000d7202 */ /* 0x000fe20000000f00 */
[----:B------:R-:W-:Y:S02]  /*2de40*/  IMAD.MOV.U32 R12, RZ, RZ, 0x1 ;  /* 0x00000001ff0c7424 */ /* 0x000fe400078e00ff */
[----:B------:R-:W-:-:S05]  /*2de50*/  IMAD.SHL.U32 R5, R5, 0x8, RZ ;  /* 0x0000000805057824 */ /* 0x000fca00078e00ff */
[----:B------:R-:W-:-:S05]  /*2de60*/  LOP3.LUT R5, R5, 0x38, RZ, 0xc0, !PT ;  /* 0x0000003805057812 */ /* 0x000fca00078ec0ff */
[----:B------:R-:W-:-:S05]  /*2de70*/  IMAD.SHL.U32 R5, R5, 0x2, RZ ;  /* 0x0000000205057824 */ /* 0x000fca00078e00ff */
[----:B------:R-:W-:-:S13]  /*2de80*/  IADD3 R2, P2, R14, R5, RZ ;  /* 0x000000050e027210 */ /* 0x000fda0007f5e0ff */
[----:B------:R-:W-:Y:S05]  /*2de90*/  WARPSYNC.COLLECTIVE R15, `(.L_x_2130) ;  /* 0x000000000f087348 */ /* 0x000fea0003c00000 */
[----:B------:R0:W1:Y:S02]  /*2dea0*/  SHFL.IDX P6, R14, R13, R12, R11 ;  /* 0x0000000c0d0e7389 */ /* 0x00006400000c000b */
[----:B01----:R-:W-:Y:S01]  /*2deb0*/  ENDCOLLECTIVE ;  /* 0x000000000000791b */ /* 0x003fe20003800000 */
.L_x_2130:
        /* <DEDUP_REMOVED lines=13> */
.L_x_2131:
[----:B------:R-:W-:Y:S02]  /*2df90*/  IMAD.MOV.U32 R13, RZ, RZ, R19 ;  /* 0x000000ffff0d7224 */ /* 0x000fe400078e0013 */
[----:B------:R-:W-:Y:S01]  /*2dfa0*/  IMAD.MOV.U32 R12, RZ, RZ, 0x2 ;  /* 0x00000002ff0c7424 */ /* 0x000fe200078e00ff */
[----:B------:R-:W-:-:S13]  /*2dfb0*/  IADD3 R2, P2, R14, R5, RZ ;  /* 0x000000050e027210 */ /* 0x000fda0007f5e0ff */
[----:B------:R-:W-:Y:S05]  /*2dfc0*/  WARPSYNC.COLLECTIVE R15, `(.L_x_2132) ;  /* 0x000000000f087348 */ /* 0x000fea0003c00000 */
[----:B------:R0:W1:Y:S02]  /*2dfd0*/  SHFL.IDX P6, R14, R13, R12, R11 ;  /* 0x0000000c0d0e7389 */ /* 0x00006400000c000b */
[----:B01----:R-:W-:Y:S01]  /*2dfe0*/  ENDCOLLECTIVE ;  /* 0x000000000000791b */ /* 0x003fe20003800000 */
.L_x_2132:
        /* <DEDUP_REMOVED lines=13> */
.L_x_2133:
[----:B------:R-:W-:Y:S02]  /*2e0c0*/  IMAD.MOV.U32 R13, RZ, RZ, R19 ;  /* 0x000000ffff0d7224 */ /* 0x000fe400078e0013 */
[----:B------:R-:W-:Y:S02]  /*2e0d0*/  IMAD.MOV.U32 R12, RZ, RZ, 0x3 ;  /* 0x00000003ff0c7424 */ /* 0x000fe400078e00ff */
[----:B------:R-:W-:-:S07]  /*2e0e0*/  IMAD.MOV.U32 R10, RZ, RZ, R14 ;  /* 0x000000ffff0a7224 */ /* 0x000fce00078e000e */
[----:B------:R-:W-:Y:S05]  /*2e0f0*/  WARPSYNC.COLLECTIVE R15, `(.L_x_2134) ;  /* 0x000000000f087348 */ /* 0x000fea0003c00000 */
[----:B------:R0:W1:Y:S02]  /*2e100*/  SHFL.IDX P6, R14, R13, R12, R11 ;  /* 0x0000000c0d0e7389 */ /* 0x00006400000c000b */
[----:B01----:R-:W-:Y:S01]  /*2e110*/  ENDCOLLECTIVE ;  /* 0x000000000000791b */ /* 0x003fe20003800000 */
.L_x_2134:
[----:B------:R-:W-:-:S05]  /*2e120*/  IADD3 R2, P2, R10, R5, RZ ;  /* 0x000000050a027210 */ /* 0x000fca0007f5e0ff */
[----:B------:R-:W-:-:S05]  /*2e130*/  IMAD.X R3, RZ, RZ, R7, P2 ;  /* 0x000000ffff037224 */ /* 0x000fca00010e0607 */
[----:B------:R-:W-:Y:S01]  /*2e140*/  @!PT LDS RZ, [RZ] ;  /* 0x00000000fffff984 */ /* 0x000fe20000000800 */
[----:B------:R-:W-:Y:S01]  /*2e150*/  @!PT LDS RZ, [RZ] ;  /* 0x00000000fffff984 */ /* 0x000fe20000000800 */
[----:B------:R-:W-:Y:S01]  /*2e160*/  @!PT LDS RZ, [RZ] ;  /* 0x00000000fffff984 */ /* 0x000fe20000000800 */
[----:B------:R0:W-:Y:S01]  /*2e170*/  LDGSTS.E.BYPASS.LTC128B.128 [R4+0x1400], desc[UR60][R2.64], !P3 ;  /* 0x0140000002047fae */ /* 0x0001e2000d901d7c */
[----:B------:R-:W-:Y:S02]  /*2e180*/  MOV R13, R18 ;  /* 0x00000012000d7202 */ /* 0x000fe40000000f00 */
[C---:B------:R-:W-:Y:S01]  /*2e190*/  ISETP.LT.OR P3, PT, R6.reuse, 0x31, P1 ;  /* 0x000000310600780c */ /* 0x040fe20000f61670 */
[----:B------:R0:W-:Y:S01]  /*2e1a0*/  LDGSTS.E.BYPASS.LTC128B.128 [R4+0x4400], desc[UR60][R2.64+0x80], !P4 ;  /* 0x0440008002047fae */ /* 0x0001e2000e101d7c */
[----:B------:R-:W-:Y:S01]  /*2e1b0*/  ISETP.LT.OR P4, PT, R6, 0x31, !P0 ;  /* 0x000000310600780c */ /* 0x000fe20004781670 */
[----:B------:R-:W-:-:S12]  /*2e1c0*/  IMAD.MOV.U32 R8, RZ, RZ, R14 ;  /* 0x000000ffff087224 */ /* 0x000fd800078e000e */
[----:B0-----:R-:W-:Y:S05]  /*2e1d0*/  WARPSYNC.COLLECTIVE R15, `(.L_x_2135) ;  /* 0x000000000f087348 */ /* 0x001fea0003c00000 */
[----:B------:R1:W2:Y:S02]  /*2e1e0*/  SHFL.IDX P6, R14, R13, R12, R11 ;  /* 0x0000000c0d0e7389 */ /* 0x0002a400000c000b */
[----:B012---:R-:W-:Y:S01]  /*2e1f0*/  ENDCOLLECTIVE ;  /* 0x000000000000791b */ /* 0x007fe20003800000 */
.L_x_2135:
[----:B------:R-:W-:Y:S02]  /*2e200*/  IMAD.MOV.U32 R13, RZ, RZ, R19 ;  /* 0x000000ffff0d7224 */ /* 0x000fe400078e0013 */
[----:B------:R-:W-:Y:S01]  /*2e210*/  IMAD.MOV.U32 R12, RZ, RZ, 0x4 ;  /* 0x00000004ff0c7424 */ /* 0x000fe200078e00ff */
[----:B------:R-:W-:-:S13]  /*2e220*/  IADD3 R2, P2, R14, R5, RZ ;  /* 0x000000050e027210 */ /* 0x000fda0007f5e0ff */
[----:B------:R-:W-:Y:S05]  /*2e230*/  WARPSYNC.COLLECTIVE R15, `(.L_x_2136) ;  /* 0x000000000f087348 */ /* 0x000fea0003c00000 */
[----:B------:R0:W1:Y:S02]  /*2e240*/  SHFL.IDX P6, R14, R13, R12, R11 ;  /* 0x0000000c0d0e7389 */ /* 0x00006400000c000b */
[----:B01----:R-:W-:Y:S01]  /*2e250*/  ENDCOLLECTIVE ;  /* 0x000000000000791b */ /* 0x003fe20003800000 */
.L_x_2136:
        /* <DEDUP_REMOVED lines=13> */
.L_x_2137:
[----:B------:R-:W-:Y:S02]  /*2e330*/  IMAD.MOV.U32 R13, RZ, RZ, R19 ;  /* 0x000000ffff0d7224 */ /* 0x000fe400078e0013 */
[----:B------:R-:W-:Y:S02]  /*2e340*/  IMAD.MOV.U32 R12, RZ, RZ, 0x5 ;  /* 0x00000005ff0c7424 */ /* 0x000fe400078e00ff */
[----:B------:R-:W-:-:S07]  /*2e350*/  IMAD.MOV.U32 R10, RZ, RZ, R14 ;  /* 0x000000ffff0a7224 */ /* 0x000fce00078e000e */
[----:B------:R-:W-:Y:S05]  /*2e360*/  WARPSYNC.COLLECTIVE R15, `(.L_x_2138) ;  /* 0x000000000f087348 */ /* 0x000fea0003c00000 */
[----:B------:R0:W1:Y:S02]  /*2e370*/  SHFL.IDX P6, R14, R13, R12, R11 ;  /* 0x0000000c0d0e7389 */ /* 0x00006400000c000b */
[----:B01----:R-:W-:Y:S01]  /*2e380*/  ENDCOLLECTIVE ;  /* 0x000000000000791b */ /* 0x003fe20003800000 */
.L_x_2138:
[----:B------:R-:W-:-:S04]  /*2e390*/  IADD3 R2, P2, R10, R5, RZ ;  /* 0x000000050a027210 */ /* 0x000fc80007f5e0ff */
[----:B------:R-:W-:-:S05]  /*2e3a0*/  IADD3.X R3, RZ, R7, RZ, P2, !PT ;  /* 0x00000007ff037210 */ /* 0x000fca00017fe4ff */
        /* <DEDUP_REMOVED lines=10> */
.L_x_2139:
[----:B------:R-:W-:Y:S05]  /*2e450*/  BRA `(.L_x_2140) ;  /* 0xffffffa800007947 */ /* 0x000fea000383ffff */
.L_x_1973:
[----:B------:R-:W-:Y:S01]  /*2e460*/  BSSY B0, `(.L_x_2141) ;  /* 0x0000008000007945 */ /* 0x000fe20003800000 */
[----:B------:R-:W-:Y:S01]  /*2e470*/  IMAD.MOV.U32 R13, RZ, RZ, R24 ;  /* 0x000000ffff0d7224 */ /* 0x000fe200078e0018 */
[----:B------:R-:W-:Y:S01]  /*2e480*/  MOV R11, 0x1f ;  /* 0x0000001f000b7802 */ /* 0x000fe20000000f00 */
[----:B------:R-:W-:Y:S02]  /*2e490*/  IMAD.MOV.U32 R12, RZ, RZ, RZ ;  /* 0x000000ffff0c7224 */ /* 0x000fe400078e00ff */
[----:B------:R-:W-:-:S07]  /*2e4a0*/  IMAD.MOV.U32 R15, RZ, RZ, -0x1 ;  /* 0xffffffffff0f7424 */ /* 0x000fce00078e00ff */
[----:B01----:R-:W-:Y:S05]  /*2e4b0*/  WARPSYNC.COLLECTIVE R15, `(.L_x_2142) ;  /* 0x000000000f087348 */ /* 0x003fea0003c00000 */
[----:B------:R2:W3:Y:S02]  /*2e4c0*/  SHFL.IDX P6, R14, R13, R12, R11 ;  /* 0x0000000c0d0e7389 */ /* 0x0004e400000c000b */
[----:B0123--:R-:W-:Y:S01]  /*2e4d0*/  ENDCOLLECTIVE ;  /* 0x000000000000791b */ /* 0x00ffe20003800000 */
.L_x_2142:
[----:B------:R-:W-:Y:S05]  /*2e4e0*/  BSYNC B0 ;  /* 0x0000000000007941 */ /* 0x000fea0003800000 */
.L_x_2141:
        /* <DEDUP_REMOVED lines=9> */
.L_x_2143:
[----:B------:R-:W-:Y:S02]  /*2e580*/  ULDC UR4, c[0x0][0xc3c] ;  /* 0x00030f0000047ab9 */ /* 0x000fe40000000800 */
[----:B------:R-:W-:-:S13]  /*2e590*/  ISETP.GE.OR P1, PT, R9, UR4, !P0 ;  /* 0x0000000409007c0c */ /* 0x000fda000c726670 */
[----:B------:R-:W0:Y:S08]  /*2e5a0*/  @!P1 LDC.64 R2, c[0x0][0xc80] ;  /* 0x00032000ff029b82 */ /* 0x000e300000000a00 */
[----:B------:R-:W1:Y:S01]  /*2e5b0*/  @!P1 LDC.64 R4, c[0x0][0xc78] ;  /* 0x00031e00ff049b82 */ /* 0x000e620000000a00 */
[----:B------:R-:W-:Y:S01]  /*2e5c0*/  IMAD.MOV.U32 R25, RZ, RZ, RZ ;  /* 0x000000ffff197224 */ /* 0x000fe200078e00ff */
[----:B------:R-:W-:Y:S01]  /*2e5d0*/  MOV R7, R14 ;  /* 0x0000000e00077202 */ /* 0x000fe20000000f00 */
        /* <DEDUP_REMOVED lines=9> */
[----:B------:R-:W-:Y:S01]  /*2e670*/  ISETP.GE.U32.AND P5, PT, R8, 0x10, PT ;  /* 0x000000100800780c */ /* 0x000fe20003fa6070 */
[----:B--2---:R-:W-:Y:S02]  /*2e680*/  @!P1 IMAD.MOV.U32 R25, RZ, RZ, R6 ;  /* 0x000000ffff199224 */ /* 0x004fe400078e0006 */
[----:B------:R-:W-:-:S02]  /*2e690*/  IMAD.MOV.U32 R6, RZ, RZ, RZ ;  /* 0x000000ffff067224 */ /* 0x000fc400078e00ff */
[----:B---3--:R-:W-:Y:S01]  /*2e6a0*/  @!P1 IMAD.MOV.U32 R4, RZ, RZ, R5 ;  /* 0x000000ffff049224 */ /* 0x008fe200078e0005 */
[----:B------:R-:W-:-:S03]  /*2e6b0*/  ISETP.NE.AND P1, PT, R8, RZ, PT ;  /* 0x000000ff0800720c */ /* 0x000fc60003f25270 */
[----:B------:R-:W-:-:S10]  /*2e6c0*/  IMAD R13, R4, R25, RZ ;  /* 0x00000019040d7224 */ /* 0x000fd400078e02ff */
[----:B------:R-:W-:Y:S05]  /*2e6d0*/  WARPSYNC.COLLECTIVE R15, `(.L_x_2144) ;  /* 0x000000000f087348 */ /* 0x000fea0003c00000 */
[----:B------:R0:W1:Y:S02]  /*2e6e0*/  SHFL.UP P6, R14, R13, R12, R11 ;  /* 0x0400000c0d0e7389 */ /* 0x00006400000c000b */
[----:B01----:R-:W-:Y:S01]  /*2e6f0*/  ENDCOLLECTIVE ;  /* 0x000000000000791b */ /* 0x003fe20003800000 */
.L_x_2144:
[----:B------:R-:W-:Y:S01]  /*2e700*/  IMAD.MOV.U32 R12, RZ, RZ, 0x2 ;  /* 0x00000002ff0c7424 */ /* 0x000fe200078e00ff */
[----:B------:R-:W-:-:S04]  /*2e710*/  SEL R14, R14, RZ, P1 ;  /* 0x000000ff0e0e7207 */ /* 0x000fc80000800000 */
[----:B------:R-:W-:-:S05]  /*2e720*/  IADD3 R5, R13, R14, RZ ;  /* 0x0000000e0d057210 */ /* 0x000fca0007ffe0ff */
[----:B------:R-:W-:-:S07]  /*2e730*/  IMAD.MOV.U32 R13, RZ, RZ, R5 ;  /* 0x000000ffff0d7224 */ /* 0x000fce00078e0005 */
[----:B------:R-:W-:Y:S05]  /*2e740*/  WARPSYNC.COLLECTIVE R15, `(.L_x_2145) ;  /* 0x000000000f087348 */ /* 0x000fea0003c00000 */
[----:B------:R0:W1:Y:S02]  /*2e750*/  SHFL.UP P6, R14, R13, R12, R11 ;  /* 0x0400000c0d0e7389 */ /* 0x00006400000c000b */
[----:B01----:R-:W-:Y:S01]  /*2e760*/  ENDCOLLECTIVE ;  /* 0x000000000000791b */ /* 0x003fe20003800000 */
.L_x_2145:
[----:B------:R-:W-:Y:S01]  /*2e770*/  IMAD.MOV.U32 R12, RZ, RZ, 0x4 ;  /* 0x00000004ff0c7424 */ /* 0x000fe200078e00ff */
[----:B------:R-:W-:-:S05]  /*2e780*/  SEL R2, R14, RZ, P2 ;  /* 0x000000ff0e027207 */ /* 0x000fca0001000000 */
[----:B------:R-:W-:-:S04]  /*2e790*/  IMAD.IADD R2, R5, 0x1, R2 ;  /* 0x0000000105027824 */ /* 0x000fc800078e0202 */
[----:B------:R-:W-:-:S07]  /*2e7a0*/  IMAD.MOV.U32 R13, RZ, RZ, R2 ;  /* 0x000000ffff0d7224 */ /* 0x000fce00078e0002 */
[----:B------:R-:W-:Y:S05]  /*2e7b0*/  WARPSYNC.COLLECTIVE R15, `(.L_x_2146) ;  /* 0x000000000f087348 */ /* 0x000fea0003c00000 */
[----:B------:R0:W1:Y:S02]  /*2e7c0*/  SHFL.UP P6, R14, R13, R12, R11 ;  /* 0x0400000c0d0e7389 */ /* 0x00006400000c000b */
[----:B01----:R-:W-:Y:S01]  /*2e7d0*/  ENDCOLLECTIVE ;  /* 0x000000000000791b */ /* 0x003fe20003800000 */
.L_x_2146:
[----:B------:R-:W-:Y:S01]  /*2e7e0*/  IMAD.MOV.U32 R12, RZ, RZ, 0x8 ;  /* 0x00000008ff0c7424 */ /* 0x000fe200078e00ff */
[----:B------:R-:W-:-:S05]  /*2e7f0*/  SEL R3, R14, RZ, P3 ;  /* 0x000000ff0e037207 */ /* 0x000fca0001800000 */
[----:B------:R-:W-:-:S05]  /*2e800*/  IMAD.IADD R3, R2, 0x1, R3 ;  /* 0x0000000102037824 */ /* 0x000fca00078e0203 */
[----:B------:R-:W-:-:S07]  /*2e810*/  MOV R13, R3 ;  /* 0x00000003000d7202 */ /* 0x000fce0000000f00 */
[----:B------:R-:W-:Y:S05]  /*2e820*/  WARPSYNC.COLLECTIVE R15, `(.L_x_2147) ;  /* 0x000000000f087348 */ /* 0x000fea0003c00000 */
[----:B------:R0:W1:Y:S02]  /*2e830*/  SHFL.UP P6, R14, R13, R12, R11 ;  /* 0x0400000c0d0e7389 */ /* 0x00006400000c000b */
[----:B01----:R-:W-:Y:S01]  /*2e840*/  ENDCOLLECTIVE ;  /* 0x000000000000791b */ /* 0x003fe20003800000 */
.L_x_2147:
[----:B------:R-:W-:Y:S01]  /*2e850*/  IMAD.MOV.U32 R12, RZ, RZ, 0x10 ;  /* 0x00000010ff0c7424 */ /* 0x000fe200078e00ff */
[----:B------:R-:W-:-:S05]  /*2e860*/  SEL R14, R14, RZ, P4 ;  /* 0x000000ff0e0e7207 */ /* 0x000fca0002000000 */
[----:B------:R-:W-:-:S04]  /*2e870*/  IMAD.IADD R5, R3, 0x1, R14 ;  /* 0x0000000103057824 */ /* 0x000fc800078e020e */
[----:B------:R-:W-:-:S07]  /*2e880*/  IMAD.MOV.U32 R13, RZ, RZ, R5 ;  /* 0x000000ffff0d7224 */ /* 0x000fce00078e0005 */
[----:B------:R-:W-:Y:S05]  /*2e890*/  WARPSYNC.COLLECTIVE R15, `(.L_x_2148) ;  /* 0x000000000f087348 */ /* 0x000fea0003c00000 */
[----:B------:R0:W1:Y:S02]  /*2e8a0*/  SHFL.UP P6, R14, R13, R12, R11 ;  /* 0x0400000c0d0e7389 */ /* 0x00006400000c000b */
[----:B01----:R-:W-:Y:S01]  /*2e8b0*/  ENDCOLLECTIVE ;  /* 0x000000000000791b */ /* 0x003fe20003800000 */
.L_x_2148:
[----:B------:R-:W-:Y:S01]  /*2e8c0*/  MOV R12, 0x1f ;  /* 0x0000001f000c7802 */ /* 0x000fe20000000f00 */
[----:B------:R-:W-:Y:S01]  /*2e8d0*/  IMAD.MOV.U32 R11, RZ, RZ, 0x1f ;  /* 0x0000001fff0b7424 */ /* 0x000fe200078e00ff */
[----:B------:R-:W-:-:S05]  /*2e8e0*/  SEL R2, R14, RZ, P5 ;  /* 0x000000ff0e027207 */ /* 0x000fca0002800000 */
[----:B------:R-:W-:-:S04]  /*2e8f0*/  IMAD.IADD R2, R5, 0x1, R2 ;  /* 0x0000000105027824 */ /* 0x000fc800078e0202 */
[----:B------:R-:W-:-:S07]  /*2e900*/  IMAD.MOV.U32 R13, RZ, RZ, R2 ;  /* 0x000000ffff0d7224 */ /* 0x000fce00078e0002 */
[----:B------:R-:W-:Y:S05]  /*2e910*/  WARPSYNC.COLLECTIVE R15, `(.L_x_2149) ;  /* 0x000000000f087348 */ /* 0x000fea0003c00000 */
[----:B------:R0:W1:Y:S02]  /*2e920*/  SHFL.IDX P6, R14, R13, R12, R11 ;  /* 0x0000000c0d0e7389 */ /* 0x00006400000c000b */
[----:B01----:R-:W-:Y:S01]  /*2e930*/  ENDCOLLECTIVE ;  /* 0x000000000000791b */ /* 0x003fe20003800000 */
.L_x_2149:
[----:B------:R-:W-:Y:S05]  /*2e940*/  BRA `(.L_x_2150) ;  /* 0xffffffa8000c7947 */ /* 0x000fea000383ffff */
.L_x_1976:
[----:B------:R-:W-:Y:S01]  /*2e950*/  BSSY B0, `(.L_x_2151) ;  /* 0x0000007000007945 */ /* 0x000fe20003800000 */
[----:B------:R-:W-:Y:S02]  /*2e960*/  IMAD.MOV.U32 R12, RZ, RZ, 0x1 ;  /* 0x00000001ff0c7424 */ /* 0x000fe400078e00ff */
[----:B------:R-:W-:Y:S02]  /*2e970*/  IMAD.MOV.U32 R11, RZ, RZ, RZ ;  /* 0x000000ffff0b7224 */ /* 0x000fe400078e00ff */
[----:B------:R-:W-:-:S07]  /*2e980*/  IMAD.MOV.U32 R15, RZ, RZ, -0x1 ;  /* 0xffffffffff0f7424 */ /* 0x000fce00078e00ff */
[----:B0-----:R-:W-:Y:S05]  /*2e990*/  WARPSYNC.COLLECTIVE R15, `(.L_x_2152) ;  /* 0x000000000f087348 */ /* 0x001fea0003c00000 */
[----:B------:R1:W2:Y:S02]  /*2e9a0*/  SHFL.UP P6, R14, R13, R12, R11 ;  /* 0x0400000c0d0e7389 */ /* 0x0002a400000c000b */
[----:B012---:R-:W-:Y:S01]  /*2e9b0*/  ENDCOLLECTIVE ;  /* 0x000000000000791b */ /* 0x007fe20003800000 */
.L_x_2152:
[----:B------:R-:W-:Y:S05]  /*2e9c0*/  BSYNC B0 ;  /* 0x0000000000007941 */ /* 0x000fea0003800000 */
.L_x_2151:
[----:B------:R-:W-:Y:S01]  /*2e9d0*/  SEL R14, R14, RZ, P1 ;  /* 0x000000ff0e0e7207 */ /* 0x000fe20000800000 */
[----:B------:R-:W-:Y:S01]  /*2e9e0*/  IMAD.MOV.U32 R11, RZ, RZ, RZ ;  /* 0x000000ffff0b7224 */ /* 0x000fe200078e00ff */
[----:B------:R-:W-:Y:S01]  /*2e9f0*/  MOV R12, 0x2 ;  /* 0x00000002000c7802 */ /* 0x000fe20000000f00 */
[----:B------:R-:W-:Y:S02]  /*2ea00*/  IMAD.MOV.U32 R15, RZ, RZ, -0x1 ;  /* 0xffffffffff0f7424 */ /* 0x000fe400078e00ff */
[----:B------:R-:W-:-:S07]  /*2ea10*/  IMAD.IADD R13, R13, 0x1, R14 ;  /* 0x000000010d0d7824 */ /* 0x000fce00078e020e */
[----:B------:R-:W-:Y:S05]  /*2ea20*/  WARPSYNC.COLLECTIVE R15, `(.L_x_2153) ;  /* 0x000000000f087348 */ /* 0x000fea0003c00000 */
[----:B------:R0:W1:Y:S02]  /*2ea30*/  SHFL.UP P6, R14, R13, R12, R11 ;  /* 0x0400000c0d0e7389 */ /* 0x00006400000c000b */
[----:B01----:R-:W-:Y:S01]  /*2ea40*/  ENDCOLLECTIVE ;  /* 0x000000000000791b */ /* 0x003fe20003800000 */
.L_x_2153:
[----:B------:R-:W-:Y:S01]  /*2ea50*/  IMAD.MOV.U32 R12, RZ, RZ, 0x4 ;  /* 0x00000004ff0c7424 */ /* 0x000fe200078e00ff */
[----:B------:R-:W-:-:S05]  /*2ea60*/  SEL R2, R14, RZ, P2 ;  /* 0x000000ff0e027207 */ /* 0x000fca0001000000 */
[----:B------:R-:W-:-:S04]  /*2ea70*/  IMAD.IADD R2, R13, 0x1, R2 ;  /* 0x000000010d027824 */ /* 0x000fc800078e0202 */
[----:B------:R-:W-:-:S07]  /*2ea80*/  IMAD.MOV.U32 R13, RZ, RZ, R2 ;  /* 0x000000ffff0d7224 */ /* 0x000fce00078e0002 */
[----:B------:R-:W-:Y:S05]  /*2ea90*/  WARPSYNC.COLLECTIVE R15, `(.L_x_2154) ;  /* 0x000000000f087348 */ /* 0x000fea0003c00000 */
[----:B------:R0:W1:Y:S02]  /*2eaa0*/  SHFL.UP P6, R14, R13, R12, R11 ;  /* 0x0400000c0d0e7389 */ /* 0x00006400000c000b */
[----:B01----:R-:W-:Y:S01]  /*2eab0*/  ENDCOLLECTIVE ;  /* 0x000000000000791b */ /* 0x003fe20003800000 */
.L_x_2154:
[----:B------:R-:W-:Y:S01]  /*2eac0*/  IMAD.MOV.U32 R12, RZ, RZ, 0x8 ;  /* 0x00000008ff0c7424 */ /* 0x000fe200078e00ff */
[----:B------:R-:W-:-:S05]  /*2ead0*/  SEL R3, R14, RZ, P3 ;  /* 0x000000ff0e037207 */ /* 0x000fca0001800000 */
[----:B------:R-:W-:-:S05]  /*2eae0*/  IMAD.IADD R3, R2, 0x1, R3 ;  /* 0x0000000102037824 */ /* 0x000fca00078e0203 */
[----:B------:R-:W-:-:S07]  /*2eaf0*/  MOV R13, R3 ;  /* 0x00000003000d7202 */ /* 0x000fce0000000f00 */
[----:B------:R-:W-:Y:S05]  /*2eb00*/  WARPSYNC.COLLECTIVE R15, `(.L_x_2155) ;  /* 0x000000000f087348 */ /* 0x000fea0003c00000 */
[----:B------:R0:W1:Y:S02]  /*2eb10*/  SHFL.UP P6, R14, R13, R12, R11 ;  /* 0x0400000c0d0e7389 */ /* 0x00006400000c000b */
[----:B01----:R-:W-:Y:S01]  /*2eb20*/  ENDCOLLECTIVE ;  /* 0x000000000000791b */ /* 0x003fe20003800000 */
.L_x_2155:
[----:B------:R-:W-:Y:S01]  /*2eb30*/  IMAD.MOV.U32 R12, RZ, RZ, 0x10 ;  /* 0x00000010ff0c7424 */ /* 0x000fe200078e00ff */
[----:B------:R-:W-:-:S05]  /*2eb40*/  SEL R14, R14, RZ, P4 ;  /* 0x000000ff0e0e7207 */ /* 0x000fca0002000000 */
[----:B------:R-:W-:-:S04]  /*2eb50*/  IMAD.IADD R5, R3, 0x1, R14 ;  /* 0x0000000103057824 */ /* 0x000fc800078e020e */
[----:B------:R-:W-:-:S07]  /*2eb60*/  IMAD.MOV.U32 R13, RZ, RZ, R5 ;  /* 0x000000ffff0d7224 */ /* 0x000fce00078e0005 */
[----:B------:R-:W-:Y:S05]  /*2eb70*/  WARPSYNC.COLLECTIVE R15, `(.L_x_2156) ;  /* 0x000000000f087348 */ /* 0x000fea0003c00000 */
[----:B------:R0:W1:Y:S02]  /*2eb80*/  SHFL.UP P6, R14, R13, R12, R11 ;  /* 0x0400000c0d0e7389 */ /* 0x00006400000c000b */
[----:B01----:R-:W-:Y:S01]  /*2eb90*/  ENDCOLLECTIVE ;  /* 0x000000000000791b */ /* 0x003fe20003800000 */
.L_x_2156:
        /* <DEDUP_REMOVED lines=8> */
.L_x_2157:
[----:B------:R-:W-:Y:S05]  /*2ec20*/  BRA `(.L_x_2158) ;  /* 0xffffffa400f87947 */ /* 0x000fea000383ffff */
.L_x_1978:
[----:B------:R-:W-:Y:S01]  /*2ec30*/  BSSY B0, `(.L_x_2159) ;  /* 0x0000006000007945 */ /* 0x000fe20003800000 */
[----:B------:R-:W-:Y:S01]  /*2ec40*/  PLOP3.LUT P6, PT, P6, PT, PT, 0x8, 0x0 ;  /* 0x000000000000781c */ /* 0x000fe200037ce170 */
[----:B------:R-:W-:-:S12]  /*2ec50*/  IMAD.MOV.U32 R15, RZ, RZ, -0x1 ;  /* 0xffffffffff0f7424 */ /* 0x000fd800078e00ff */
[----:B01----:R-:W-:Y:S05]  /*2ec60*/  WARPSYNC.COLLECTIVE R15, `(.L_x_2160) ;  /* 0x000000000f087348 */ /* 0x003fea0003c00000 */
[----:B------:R-:W-:Y:S01]  /*2ec70*/  VOTE.ANY R14, PT, P6 ;  /* 0x00000000000e7806 */ /* 0x000fe200030e0100 */
[----:B01----:R-:W-:Y:S06]  /*2ec80*/  ENDCOLLECTIVE ;  /* 0x000000000000791b */ /* 0x003fec0003800000 */
.L_x_2160:
[----:B------:R-:W-:Y:S05]  /*2ec90*/  BSYNC B0 ;  /* 0x0000000000007941 */ /* 0x000fea0003800000 */
.L_x_2159:
        /* <DEDUP_REMOVED lines=8> */
.L_x_2161:
[----:B------:R-:W-:Y:S02]  /*2ed20*/  IMAD.IADD R27, R12, 0x1, R27 ;  /* 0x000000010c1b7824 */ /* 0x000fe400078e021b */
[----:B------:R-:W-:Y:S01]  /*2ed30*/  IMAD.MOV.U32 R13, RZ, RZ, R4 ;  /* 0x000000ffff0d7224 */ /* 0x000fe200078e0004 */
[----:B------:R-:W-:-:S07]  /*2ed40*/  MOV R25, R14 ;  /* 0x0000000e00197202 */ /* 0x000fce0000000f00 */
[----:B------:R-:W-:Y:S05]  /*2ed50*/  WARPSYNC.COLLECTIVE R15, `(.L_x_2162) ;  /* 0x000000000f087348 */ /* 0x000fea0003c00000 */
[----:B------:R0:W1:Y:S02]  /*2ed60*/  SHFL.IDX P6, R14, R13, R12, R11 ;  /* 0x0000000c0d0e7389 */ /* 0x00006400000c000b */
[----:B01----:R-:W-:Y:S01]  /*2ed70*/  ENDCOLLECTIVE ;  /* 0x000000000000791b */ /* 0x003fe20003800000 */
.L_x_2162:
[----:B------:R-:W-:Y:S01]  /*2ed80*/  IMAD.MOV.U32 R4, RZ, RZ, R14 ;  /* 0x000000ffff047224 */ /* 0x000fe200078e000e */
[----:B------:R-:W-:Y:S06]  /*2ed90*/  BRA `(.L_x_2163) ;  /* 0xffffffa400dc7947 */ /* 0x000fec000383ffff */
.L_x_1980:
[----:B------:R-:W-:Y:S01]  /*2eda0*/  BSSY B0, `(.L_x_2164) ;  /* 0x0000007000007945 */ /* 0x000fe20003800000 */
[----:B------:R-:W-:Y:S02]  /*2edb0*/  IMAD.MOV.U32 R13, RZ, RZ, R2 ;  /* 0x000000ffff0d7224 */ /* 0x000fe400078e0002 */
[----:B------:R-:W-:Y:S02]  /*2edc0*/  IMAD.MOV.U32 R11, RZ, RZ, 0x1f ;  /* 0x0000001fff0b7424 */ /* 0x000fe400078e00ff */
[----:B------:R-:W-:-:S07]  /*2edd0*/  IMAD.MOV.U32 R15, RZ, RZ, -0x1 ;  /* 0xffffffffff0f7424 */ /* 0x000fce00078e00ff */
[----:B01-34-:R-:W-:Y:S05]  /*2ede0*/  WARPSYNC.COLLECTIVE R15, `(.L_x_2165) ;  /* 0x000000000f087348 */ /* 0x01bfea0003c00000 */
[----:B------:R2:W0:Y:S02]  /*2edf0*/  SHFL.IDX P6, R14, R13, R12, R11 ;  /* 0x0000000c0d0e7389 */ /* 0x00042400000c000b */
[----:B01234-:R-:W-:Y:S01]  /*2ee00*/  ENDCOLLECTIVE ;  /* 0x000000000000791b */ /* 0x01ffe20003800000 */
.L_x_2165:
[----:B------:R-:W-:Y:S05]  /*2ee10*/  BSYNC B0 ;  /* 0x0000000000007941 */ /* 0x000fea0003800000 */
.L_x_2164:
[----:B------:R-:W-:Y:S01]  /*2ee20*/  MOV R6, R14 ;  /* 0x0000000e00067202 */ /* 0x000fe20000000f00 */
[----:B------:R-:W-:Y:S06]  /*2ee30*/  BRA `(.L_x_1979) ;  /* 0xffffffa400cc7947 */ /* 0x000fec000383ffff */
.L_x_1986:
[----:B0-----:R0:W2:Y:S02]  /*2ee40*/  SYNCS.PHASECHK.TRANS64.TRYWAIT P0, [R7+URZ+0x2a820], R0 ;  /* 0x02a82000070075a7 */ /* 0x0010a4000800017f */
[----:B--2---:R-:W-:Y:S05]  /*2ee50*/  @!P0 NANOSLEEP.SYNCS 0x989680 ;  /* 0x009896800000895d */ /* 0x004fea0003900000 */
[----:B------:R-:W2:Y:S02]  /*2ee60*/  @!P0 SYNCS.PHASECHK.TRANS64 P0, [R7+URZ+0x2a820], R0 ;  /* 0x02a82000070085a7 */ /* 0x000ea4000800007f */
[----:B--2---:R-:W-:Y:S05]  /*2ee70*/  @!P0 BRA `(.L_x_1986) ;  /* 0xfffffffc00f08947 */ /* 0x004fea000383ffff */
[----:B------:R-:W-:Y:S05]  /*2ee80*/  BRA `(.L_x_2166) ;  /* 0xffffffb000247947 */ /* 0x000fea000383ffff */
.L_x_1987:
[----:B------:R-:W2:Y:S01]  /*2ee90*/  S2R R2, SR_TID.X ;  /* 0x0000000000027919 */ /* 0x000ea20000002100 */
[----:B------:R-:W-:Y:S01]  /*2eea0*/  BSSY B0, `(.L_x_2167) ;  /* 0x000000a000007945 */ /* 0x000fe20003800000 */
[----:B------:R-:W-:Y:S02]  /*2eeb0*/  IMAD.MOV.U32 R12, RZ, RZ, RZ ;  /* 0x000000ffff0c7224 */ /* 0x000fe400078e00ff */
[----:B------:R-:W-:Y:S02]  /*2eec0*/  IMAD.MOV.U32 R11, RZ, RZ, 0x1f ;  /* 0x0000001fff0b7424 */ /* 0x000fe400078e00ff */
[----:B------:R-:W-:Y:S01]  /*2eed0*/  IMAD.MOV.U32 R15, RZ, RZ, -0x1 ;  /* 0xffffffffff0f7424 */ /* 0x000fe200078e00ff */
[----:B--2---:R-:W-:-:S04]  /*2eee0*/  SHF.R.U32.HI R2, RZ, 0x5, R2 ;  /* 0x00000005ff027819 */ /* 0x004fc80000011602 */
[----:B------:R-:W-:-:S05]  /*2eef0*/  LOP3.LUT R2, R2, 0x3, RZ, 0xc0, !PT ;  /* 0x0000000302027812 */ /* 0x000fca00078ec0ff */
[----:B------:R-:W-:-:S07]  /*2ef00*/  IMAD.MOV.U32 R13, RZ, RZ, R2 ;  /* 0x000000ffff0d7224 */ /* 0x000fce00078e0002 */
[----:B01-3--:R-:W-:Y:S05]  /*2ef10*/  WARPSYNC.COLLECTIVE R15, `(.L_x_2168) ;  /* 0x000000000f087348 */ /* 0x00bfea0003c00000 */
[----:B------:R2:W4:Y:S02]  /*2ef20*/  SHFL.IDX P6, R14, R13, R12, R11 ;  /* 0x0000000c0d0e7389 */ /* 0x00052400000c000b */
[----:B01234-:R-:W-:Y:S01]  /*2ef30*/  ENDCOLLECTIVE ;  /* 0x000000000000791b */ /* 0x01ffe20003800000 */
.L_x_2168:
[----:B------:R-:W-:Y:S05]  /*2ef40*/  BSYNC B0 ;  /* 0x0000000000007941 */ /* 0x000fea0003800000 */
.L_x_2167:
[----:B------:R-:W-:Y:S05]  /*2ef50*/  BRA `(.L_x_2169) ;  /* 0xffffffb0000c7947 */ /* 0x000fea000383ffff */
.L_x_1988:
[----:B------:R-:W-:Y:S01]  /*2ef60*/  BSSY B0, `(.L_x_2170) ;  /* 0x0000006000007945 */ /* 0x000fe20003800000 */
[----:B------:R-:W-:-:S07]  /*2ef70*/  IMAD.MOV.U32 R15, RZ, RZ, -0x1 ;  /* 0xffffffffff0f7424 */ /* 0x000fce00078e00ff */
[----:B01-3--:R-:W-:Y:S05]  /*2ef80*/  WARPSYNC.COLLECTIVE R15, `(.L_x_2171) ;  /* 0x000000000f0c7348 */ /* 0x00bfea0003c00000 */
[----:B------:R-:W-:Y:S02]  /*2ef90*/  ELECT P6, UR62, PT ;  /* 0x00000000003e782f */ /* 0x000fe400038c0000 */
[----:B------:R-:W-:Y:S01]  /*2efa0*/  MOV R14, UR62 ;  /* 0x0000003e000e7c02 */ /* 0x000fe20008000f00 */
[----:B01-3--:R-:W-:Y:S10]  /*2efb0*/  ENDCOLLECTIVE ;  /* 0x000000000000791b */ /* 0x00bff40003800000 */
.L_x_2171:
[----:B------:R-:W-:Y:S05]  /*2efc0*/  BSYNC B0 ;  /* 0x0000000000007941 */ /* 0x000fea0003800000 */
.L_x_2170:
[----:B------:R-:W-:Y:S05]  /*2efd0*/  BRA `(.L_x_2172) ;  /* 0xffffffb000007947 */ /* 0x000fea000383ffff */
.L_x_1990:
[----:B0-----:R0:W2:Y:S02]  /*2efe0*/  SYNCS.PHASECHK.TRANS64.TRYWAIT P1, [R5+URZ+0x2a840], R0 ;  /* 0x02a84000050075a7 */ /* 0x0010a4000802017f */
[----:B--2---:R-:W-:Y:S05]  /*2eff0*/  @!P1 NANOSLEEP.SYNCS 0x989680 ;  /* 0x009896800000995d */ /* 0x004fea0003900000 */
[----:B------:R-:W2:Y:S02]  /*2f000*/  @!P1 SYNCS.PHASECHK.TRANS64 P1, [R5+URZ+0x2a840], R0 ;  /* 0x02a84000050095a7 */ /* 0x000ea4000802007f */
[----:B--2---:R-:W-:Y:S05]  /*2f010*/  @!P1 BRA `(.L_x_1990) ;  /* 0xfffffffc00f09947 */ /* 0x004fea000383ffff */
[----:B------:R-:W-:Y:S05]  /*2f020*/  BRA `(.L_x_2173) ;  /* 0xffffffb000287947 */ /* 0x000fea000383ffff */
.L_x_1992:
[----:B--2---:R2:W4:Y:S02]  /*2f030*/  SYNCS.PHASECHK.TRANS64.TRYWAIT P1, [R3+URZ+0x2a840], R2 ;  /* 0x02a84002030075a7 */ /* 0x004524000802017f */
[----:B----4-:R-:W-:Y:S05]  /*2f040*/  @!P1 NANOSLEEP.SYNCS 0x989680 ;  /* 0x009896800000995d */ /* 0x010fea0003900000 */
[----:B------:R-:W4:Y:S02]  /*2f050*/  @!P1 SYNCS.PHASECHK.TRANS64 P1, [R3+URZ+0x2a840], R2 ;  /* 0x02a84002030095a7 */ /* 0x000f24000802007f */
[----:B----4-:R-:W-:Y:S05]  /*2f060*/  @!P1 BRA `(.L_x_1992) ;  /* 0xfffffffc00f09947 */ /* 0x010fea000383ffff */
[----:B------:R-:W-:Y:S05]  /*2f070*/  BRA `(.L_x_2174) ;  /* 0xffffffb000347947 */ /* 0x000fea000383ffff */
.L_x_1994:
[----:B----4-:R4:W0:Y:S02]  /*2f080*/  SYNCS.PHASECHK.TRANS64.TRYWAIT P1, [R5+URZ+0x2a860], R0 ;  /* 0x02a86000050075a7 */ /* 0x010824000802017f */
[----:B0-----:R-:W-:Y:S05]  /*2f090*/  @!P1 NANOSLEEP.SYNCS 0x989680 ;  /* 0x009896800000995d */ /* 0x001fea0003900000 */
[----:B------:R-:W0:Y:S02]  /*2f0a0*/  @!P1 SYNCS.PHASECHK.TRANS64 P1, [R5+URZ+0x2a860], R0 ;  /* 0x02a86000050095a7 */ /* 0x000e24000802007f */
[----:B0-----:R-:W-:Y:S05]  /*2f0b0*/  @!P1 BRA `(.L_x_1994) ;  /* 0xfffffffc00f09947 */ /* 0x001fea000383ffff */
[----:B------:R-:W-:Y:S05]  /*2f0c0*/  BRA `(.L_x_2175) ;  /* 0xffffffb000307947 */ /* 0x000fea000383ffff */
.L_x_2176:
        /* <DEDUP_REMOVED lines=11> */
.L_x_15635:


//--------------------- .text._ZN7cutlass13device_kernelIN5flash11enable_sm90INS1_16FlashAttnFwdSm90INS1_25CollectiveMainloopFwdSm90ILi2EN4cute5tupleIJNS5_1CILi1EEES8_S8_EEENS6_IJNS7_ILi128EEENS7_ILi96EEENS7_ILi192EEEEEELi128ENS_6half_tEfNS_4arch4Sm90ELb1ELb0ELb0ELb0ELb1ELb0ELb0ELb1ELb1ELb1ELb1ELb0EEENS1_21CollectiveEpilogueFwdINS6_IJSA_SA_SB_EEES9_SE_SG_Li256ELb0ELb1ELb1ELb0EEENS1_19SingleTileSchedulerILb0ELb1ELb1ELi128EEEEEEEEEvNT_6ParamsE --------------------------
	.section	.text._ZN7cutlass13device_kernelIN5flash11enable_sm90INS1_16FlashAttnFwdSm90INS1_25CollectiveMainloopFwdSm90ILi2EN4cute5tupleIJNS5_1CILi1EEES8_S8_EEENS6_IJNS7_ILi128EEENS7_ILi96EEENS7_ILi192EEEEEELi128ENS_6half_tEfNS_4arch4Sm90ELb1ELb0ELb0ELb0ELb1ELb0ELb0ELb1ELb1ELb1ELb1ELb0EEENS1_21CollectiveEpilogueFwdINS6_IJSA_SA_SB_EEES9_SE_SG_Li256ELb0ELb1ELb1ELb0EEENS1_19SingleTileSchedulerILb0ELb1ELb1ELi128EEEEEEEEEvNT_6ParamsE,"ax",@progbits
	.align	128
.text._ZN7cutlass13device_kernelIN5flash11enable_sm90INS1_16FlashAttnFwdSm90INS1_25CollectiveMainloopFwdSm90ILi2EN4cute5tupleIJNS5_1CILi1EEES8_S8_EEENS6_IJNS7_ILi128EEENS7_ILi96EEENS7_ILi192EEEEEELi128ENS_6half_tEfNS_4arch4Sm90ELb1ELb0ELb0ELb0ELb1ELb0ELb0ELb1ELb1ELb1ELb1ELb0EEENS1_21CollectiveEpilogueFwdINS6_IJSA_SA_SB_EEES9_SE_SG_Li256ELb0ELb1ELb1ELb0EEENS1_19SingleTileSchedulerILb0ELb1ELb1ELi128EEEEEEEEEvNT_6ParamsE:
        .type           _ZN7cutlass13device_kernelIN5flash11enable_sm90INS1_16FlashAttnFwdSm90INS1_25CollectiveMainloopFwdSm90ILi2EN4cute5tupleIJNS5_1CILi1EEES8_S8_EEENS6_IJNS7_ILi128EEENS7_ILi96EEENS7_ILi192EEEEEELi128ENS_6half_tEfNS_4arch4Sm90ELb1ELb0ELb0ELb0ELb1ELb0ELb0ELb1ELb1ELb1ELb1ELb0EEENS1_21CollectiveEpilogueFwdINS6_IJSA_SA_SB_EEES9_SE_SG_Li256ELb0ELb1ELb1ELb0EEENS1_19SingleTileSchedulerILb0ELb1ELb1ELi128EEEEEEEEEvNT_6ParamsE,@function
        .size           _ZN7cutlass13device_kernelIN5flash11enable_sm90INS1_16FlashAttnFwdSm90INS1_25CollectiveMainloopFwdSm90ILi2EN4cute5tupleIJNS5_1CILi1EEES8_S8_EEENS6_IJNS7_ILi128EEENS7_ILi96EEENS7_ILi192EEEEEELi128ENS_6half_tEfNS_4arch4Sm90ELb1ELb0ELb0ELb0ELb1ELb0ELb0ELb1ELb1ELb1ELb1ELb0EEENS1_21CollectiveEpilogueFwdINS6_IJSA_SA_SB_EEES9_SE_SG_Li256ELb0ELb1ELb1ELb0EEENS1_19SingleTileSchedulerILb0ELb1ELb1ELi128EEEEEEEEEvNT_6ParamsE,(.L_x_15636 - _ZN7cutlass13device_kernelIN5flash11enable_sm90INS1_16FlashAttnFwdSm90INS1_25CollectiveMainloopFwdSm90ILi2EN4cute5tupleIJNS5_1CILi1EEES8_S8_EEENS6_IJNS7_ILi128EEENS7_ILi96EEENS7_ILi192EEEEEELi128ENS_6half_tEfNS_4arch4Sm90ELb1ELb0ELb0ELb0ELb1ELb0ELb0ELb1ELb1ELb1ELb1ELb0EEENS1_21CollectiveEpilogueFwdINS6_IJSA_SA_SB_EEES9_SE_SG_Li256ELb0ELb1ELb1ELb0EEENS1_19SingleTileSchedulerILb0ELb1ELb1ELi128EEEEEEEEEvNT_6ParamsE)
        .other          _ZN7cutlass13device_kernelIN5flash11enable_sm90INS1_16FlashAttnFwdSm90INS1_25CollectiveMainloopFwdSm90ILi2EN4cute5tupleIJNS5_1CILi1EEES8_S8_EEENS6_IJNS7_ILi128EEENS7_ILi96EEENS7_ILi192EEEEEELi128ENS_6half_tEfNS_4arch4Sm90ELb1ELb0ELb0ELb0ELb1ELb0ELb0ELb1ELb1ELb1ELb1ELb0EEENS1_21CollectiveEpilogueFwdINS6_IJSA_SA_SB_EEES9_SE_SG_Li256ELb0ELb1ELb1ELb0EEENS1_19SingleTileSchedulerILb0ELb1ELb1ELi128EEEEEEEEEvNT_6ParamsE,@"STO_CUDA_ENTRY STV_DEFAULT"
_ZN7cutlass13device_kernelIN5flash11enable_sm90INS1_16FlashAttnFwdSm90INS1_25CollectiveMainloopFwdSm90ILi2EN4cute5tupleIJNS5_1CILi1EEES8_S8_EEENS6_IJNS7_ILi128EEENS7_ILi96EEENS7_ILi192EEEEEELi128ENS_6half_tEfNS_4arch4Sm90ELb1ELb0ELb0ELb0ELb1ELb0ELb0ELb1ELb1ELb1ELb1ELb0EEENS1_21CollectiveEpilogueFwdINS6_IJSA_SA_SB_EEES9_SE_SG_Li256ELb0ELb1ELb1ELb0EEENS1_19SingleTileSchedulerILb0ELb1ELb1ELi128EEEEEEEEEvNT_6ParamsE:
        /* <DEDUP_REMOVED lines=44> */
.L_x_2177:
        /* <DEDUP_REMOVED lines=22> */
.L_x_2178:
        /* <DEDUP_REMOVED lines=18> */
.L_x_2179:
        /* <DEDUP_REMOVED lines=22> */
.L_x_2180:
        /* <DEDUP_REMOVED lines=23> */
.L_x_2181:
        /* <DEDUP_REMOVED lines=8> */
[----:B------:R-:W-:-:S10]  /*0890*/  IMAD.U32 R2, RZ, RZ, UR4 ;  /* 0x00000004ff027e24 */ /* 0x000fd4000f8e00ff */
[----:B------:R-:W-:Y:S05]  /*08a0*/  @!P0 BRA `(.L_x_2183) ;  /* 0x0000008c00f08947 */ /* 0x000fea0003800000 */
.L_x_2184:
        /* <DEDUP_REMOVED lines=18> */
[----:B------:R-:W0:Y:S01]  /*09d0*/  S2UR UR42, SR_CTAID.X ;  /* 0x00000000002a79c3 */ /* 0x000e220000002500 */
[----:B------:R-:W-:Y:S01]  /*09e0*/  ULDC UR4, c[0x0][0x448] ;  /* 0x0001120000047ab9 */ /* 0x000fe20000000800 */
[----:B------:R-:W-:Y:S01]  /*09f0*/  SHF.R.U32.HI R6, RZ, 0x10, R17 ;  /* 0x00000010ff067819 */ /* 0x000fe20000011611 */
[----:B------:R-:W-:Y:S01]  /*0a00*/  UISETP.NE.AND UP0, UPT, UR4, 0x1, UPT ;  /* 0x000000010400788c */ /* 0x000fe2000bf05270 */
[----:B------:R-:W-:Y:S02]  /*0a10*/  LOP3.LUT R17, R17, 0xffff, RZ, 0xc0, !PT ;  /* 0x0000ffff11117812 */ /* 0x000fe400078ec0ff */
[----:B------:R-:W-:Y:S01]  /*0a20*/  MOV R22, RZ ;  /* 0x000000ff00167202 */ /* 0x000fe20000000f00 */
[----:B------:R-:W-:Y:S01]  /*0a30*/  UP2UR UR60, UPR, URZ, 0x1 ;  /* 0x000000013f3c7883 */ /* 0x000fe20008000000 */
[----:B------:R-:W1:Y:S06]  /*0a40*/  LDC.64 R4, c[0x0][0x418] ;  /* 0x00010600ff047b82 */ /* 0x000e6c0000000a00 */
[----:B------:R-:W-:Y:S01]  /*0a50*/  @UP0 ULDC UR5, c[0x0][0x44c] ;  /* 0x0001130000050ab9 */ /* 0x000fe20000000800 */
[----:B------:R-:W-:Y:S01]  /*0a60*/  @UP0 ULDC UR7, c[0x0][0x450] ;  /* 0x0001140000070ab9 */ /* 0x000fe20000000800 */
[----:B------:R-:W2:Y:S08]  /*0a70*/  LDC R3, c[0x0][0x288] ;  /* 0x0000a200ff037b82 */ /* 0x000eb00000000800 */
[----:B------:R-:W3:Y:S01]  /*0a80*/  LDC R18, c[0x0][0x424] ;  /* 0x00010900ff127b82 */ /* 0x000ee20000000800 */
[----:B0-----:R-:W-:-:S04]  /*0a90*/  USHF.L.U32 UR42, UR42, 0x7, URZ ;  /* 0x000000072a2a7899 */ /* 0x001fc8000800063f */
[----:B------:R-:W-:Y:S02]  /*0aa0*/  @UP0 UIADD3 UR4, UR42, 0x7f, URZ ;  /* 0x0000007f2a040890 */ /* 0x000fe4000fffe03f */
[----:B------:R-:W-:Y:S01]  /*0ab0*/  UIADD3 UR6, UR42, 0x7f, URZ ;  /* 0x0000007f2a067890 */ /* 0x000fe2000fffe03f */
[----:B------:R-:W0:Y:S01]  /*0ac0*/  LDC R7, c[0x0][0x2f0] ;  /* 0x0000bc00ff077b82 */ /* 0x000e220000000800 */
[----:B-1----:R-:W-:Y:S01]  /*0ad0*/  ISETP.NE.U32.AND P0, PT, R4, RZ, PT ;  /* 0x000000ff0400720c */ /* 0x002fe20003f05070 */
[----:B------:R-:W-:-:S03]  /*0ae0*/  UIMAD.WIDE.U32 UR4, UR4, UR5, URZ ;  /* 0x00000005040472a5 */ /* 0x000fc6000f8e003f */
[----:B------:R-:W-:Y:S01]  /*0af0*/  ISETP.NE.AND.EX P0, PT, R5, RZ, PT, P0 ;  /* 0x000000ff0500720c */ /* 0x000fe20003f05300 */
[----:B------:R-:W-:Y:S01]  /*0b00*/  @UP0 USHF.R.U32.HI UR6, URZ, UR7, UR5 ;  /* 0x000000073f060299 */ /* 0x000fe20008011605 */
[----:B--2---:R-:W-:Y:S02]  /*0b10*/  IADD3 R3, -R3, 0x60, RZ ;  /* 0x0000006003037810 */ /* 0x004fe40007ffe1ff */
[----:B---3--:R-:W-:Y:S02]  /*0b20*/  SEL R18, R18, 0x1, P0 ;  /* 0x0000000112127807 */ /* 0x008fe40000000000 */
[----:B------:R-:W-:-:S03]  /*0b30*/  ISETP.NE.AND P0, PT, R6, RZ, PT ;  /* 0x000000ff0600720c */ /* 0x000fc60003f05270 */
[CC--:B0-----:R-:W-:Y:S02]  /*0b40*/  IMAD R3, R18.reuse, R7.reuse, R3 ;  /* 0x0000000712037224 */ /* 0x0c1fe400078e0203 */
[----:B------:R-:W-:Y:S02]  /*0b50*/  IMAD R0, R18, R7, 0x5f ;  /* 0x0000005f12007424 */ /* 0x000fe400078e0207 */
[----:B------:R-:W-:Y:S02]  /*0b60*/  VIADD R3, R3, UR6 ;  /* 0x0000000603037c36 */ /* 0x000fe40008000000 */
[----:B------:R-:W-:-:S04]  /*0b70*/  IMAD.HI R0, R0, 0x2aaaaaab, RZ ;  /* 0x2aaaaaab00007827 */ /* 0x000fc800078e02ff */
[----:B------:R-:W0:Y:S01]  /*0b80*/  @!P0 LDC R6, c[0x0][0x9f0] ;  /* 0x00027c00ff068b82 */ /* 0x000e220000000800 */
[----:B------:R-:W-:Y:S01]  /*0b90*/  IMAD.HI R4, R3, 0x2aaaaaab, RZ ;  /* 0x2aaaaaab03047827 */ /* 0x000fe200078e02ff */
[----:B------:R-:W-:-:S04]  /*0ba0*/  SHF.R.U32.HI R3, RZ, 0x1f, R0 ;  /* 0x0000001fff037819 */ /* 0x000fc80000011600 */
[----:B------:R-:W-:Y:S02]  /*0bb0*/  SHF.R.U32.HI R5, RZ, 0x1f, R4 ;  /* 0x0000001fff057819 */ /* 0x000fe40000011604 */
[----:B------:R-:W-:Y:S02]  /*0bc0*/  LEA.HI.SX32 R3, R0, R3, 0x1c ;  /* 0x0000000300037211 */ /* 0x000fe400078fe2ff */
[----:B------:R-:W-:-:S04]  /*0bd0*/  LEA.HI.SX32 R4, R4, R5, 0x1c ;  /* 0x0000000504047211 */ /* 0x000fc800078fe2ff */
[----:B------:R-:W-:-:S04]  /*0be0*/  VIMNMX R13, R3, R4, PT ;  /* 0x00000004030d7248 */ /* 0x000fc80003fe0100 */
[----:B------:R-:W-:-:S13]  /*0bf0*/  ISETP.GE.AND P1, PT, R13, 0x1, PT ;  /* 0x000000010d00780c */ /* 0x000fda0003f26270 */
[----:B------:R-:W-:Y:S05]  /*0c00*/  @!P1 BRA `(.L_x_2186) ;  /* 0x00000000006c9947 */ /* 0x000fea0003800000 */
[-C--:B0-----:R-:W-:Y:S02]  /*0c10*/  IABS R9, R6.reuse ;  /* 0x0000000600097213 */ /* 0x081fe40000000000 */
[----:B------:R-:W-:Y:S02]  /*0c20*/  IABS R10, R6 ;  /* 0x00000006000a7213 */ /* 0x000fe40000000000 */
[----:B------:R-:W0:Y:S01]  /*0c30*/  I2F.RP R0, R9 ;  /* 0x0000000900007306 */ /* 0x000e220000209400 */
[----:B------:R-:W-:Y:S02]  /*0c40*/  IADD3 R3, R6, -0x1, R13 ;  /* 0xffffffff06037810 */ /* 0x000fe40007ffe00d */
[----:B------:R-:W-:-:S05]  /*0c50*/  IMAD.MOV R10, RZ, RZ, -R10 ;  /* 0x000000ffff0a7224 */ /* 0x000fca00078e0a0a */
[----:B0-----:R-:W0:Y:S02]  /*0c60*/  MUFU.RCP R0, R0 ;  /* 0x0000000000007308 */ /* 0x001e240000001000 */
[----:B0-----:R-:W-:Y:S01]  /*0c70*/  VIADD R4, R0, 0xffffffe ;  /* 0x0ffffffe00047836 */ /* 0x001fe20000000000 */
[----:B------:R-:W-:Y:S02]  /*0c80*/  IABS R0, R3 ;  /* 0x0000000300007213 */ /* 0x000fe40000000000 */
[----:B------:R-:W-:-:S03]  /*0c90*/  LOP3.LUT R3, R3, R6, RZ, 0x3c, !PT ;  /* 0x0000000603037212 */ /* 0x000fc600078e3cff */
[----:B------:R0:W1:Y:S01]  /*0ca0*/  F2I.FTZ.U32.TRUNC.NTZ R5, R4 ;  /* 0x0000000400057305 */ /* 0x000062000021f000 */
[----:B------:R-:W-:Y:S01]  /*0cb0*/  ISETP.GE.AND P2, PT, R3, RZ, PT ;  /* 0x000000ff0300720c */ /* 0x000fe20003f46270 */
[----:B0-----:R-:W-:Y:S02]  /*0cc0*/  IMAD.MOV.U32 R4, RZ, RZ, RZ ;  /* 0x000000ffff047224 */ /* 0x001fe400078e00ff */
[----:B-1----:R-:W-:-:S04]  /*0cd0*/  IMAD.MOV R8, RZ, RZ, -R5 ;  /* 0x000000ffff087224 */ /* 0x002fc800078e0a05 */
[----:B------:R-:W-:-:S04]  /*0ce0*/  IMAD R11, R8, R9, RZ ;  /* 0x00000009080b7224 */ /* 0x000fc800078e02ff */
[----:B------:R-:W-:Y:S01]  /*0cf0*/  IMAD.HI.U32 R5, R5, R11, R4 ;  /* 0x0000000b05057227 */ /* 0x000fe200078e0004 */
[----:B------:R-:W-:-:S05]  /*0d00*/  MOV R4, R10 ;  /* 0x0000000a00047202 */ /* 0x000fca0000000f00 */
        /* <DEDUP_REMOVED lines=11> */
.L_x_2186:
[-C--:B------:R-:W-:Y:S01]  /*0dc0*/  IMAD R17, R17, R22.reuse, RZ ;  /* 0x0000001611117224 */ /* 0x080fe200078e02ff */
[----:B------:R-:W-:Y:S01]  /*0dd0*/  PLOP3.LUT P0, PT, PT, PT, PT, 0x80, 0x0 ;  /* 0x000000000000781c */ /* 0x000fe20003f0f070 */
[----:B------:R-:W-:Y:S01]  /*0de0*/  VIADD R23, R19, 0xffffff80 ;  /* 0xffffff8013177836 */ /* 0x000fe20000000000 */
[----:B------:R-:W-:Y:S01]  /*0df0*/  CS2R R86, SRZ ;  /* 0x0000000000567805 */ /* 0x000fe2000001ff00 */
[----:B------:R-:W-:Y:S01]  /*0e00*/  IMAD.MOV.U32 R0, RZ, RZ, RZ ;  /* 0x000000ffff007224 */ /* 0x000fe200078e00ff */
[----:B------:R-:W-:Y:S01]  /*0e10*/  VIADDMNMX R22, R17, R22, R13, PT ;  /* 0x0000001611167246 */ /* 0x000fe2000380010d */
[----:B------:R-:W-:Y:S01]  /*0e20*/  IMAD.MOV.U32 R3, RZ, RZ, RZ ;  /* 0x000000ffff037224 */ /* 0x000fe200078e00ff */
[----:B------:R-:W-:Y:S02]  /*0e30*/  CS2R R84, SRZ ;  /* 0x0000000000547805 */ /* 0x000fe4000001ff00 */
[----:B------:R-:W-:Y:S02]  /*0e40*/  CS2R R82, SRZ ;  /* 0x0000000000527805 */ /* 0x000fe4000001ff00 */
[----:B------:R-:W-:-:S02]  /*0e50*/  ISETP.GT.AND P1, PT, R22, R17, PT ;  /* 0x000000111600720c */ /* 0x000fc40003f24270 */
        /* <DEDUP_REMOVED lines=29> */
[----:B------:R-:W-:Y:S01]  /*1030*/  IMAD R19, R18, R7, RZ ;  /* 0x0000000712137224 */ /* 0x000fe200078e02ff */
[----:B------:R-:W-:Y:S06]  /*1040*/  @!P1 BRA `(.L_x_2187) ;  /* 0x0000006c00ec9947 */ /* 0x000fec0003800000 */
[----:B------:R-:W-:Y:S01]  /*1050*/  SHF.R.S32.HI R72, RZ, 0x1f, R23 ;  /* 0x0000001fff487819 */ /* 0x000fe20000011417 */
[----:B------:R-:W1:Y:S01]  /*1060*/  S2UR UR6, SR_CgaCtaId ;  /* 0x00000000000679c3 */ /* 0x000e620000008800 */
[----:B------:R-:W-:Y:S02]  /*1070*/  UMOV UR38, 0x400 ;  /* 0x0000040000267882 */ /* 0x000fe40000000000 */
[----:B------:R-:W-:-:S04]  /*1080*/  LEA.HI R73, R72, R23, RZ, 0x7 ;  /* 0x0000001748497211 */ /* 0x000fc800078f38ff */
[----:B------:R-:W-:-:S05]  /*1090*/  SHF.R.S32.HI R74, RZ, 0x7, R73 ;  /* 0x00000007ff4a7819 */ /* 0x000fca0000011449 */
[----:B------:R-:W2:Y:S01]  /*10a0*/  SHFL.IDX PT, R0, R74, RZ, 0x1f ;  /* 0x00001fff4a007589 */ /* 0x000ea200000e0000 */
[----:B-1----:R-:W-:-:S04]  /*10b0*/  ULEA UR38, UR6, UR38, 0x18 ;  /* 0x0000002606267291 */ /* 0x002fc8000f8ec03f */
[----:B------:R-:W-:-:S04]  /*10c0*/  UIADD3 UR6, UR38, 0xc400, URZ ;  /* 0x0000c40026067890 */ /* 0x000fc8000fffe03f */
[----:B------:R-:W-:Y:S01]  /*10d0*/  ULOP3.LUT UP0, URZ, UR6, 0x1bf, URZ, 0xc0, !UPT ;  /* 0x000001bf063f7892 */ /* 0x000fe2000f80c03f */
[----:B--2---:R-:W-:-:S05]  /*10e0*/  R2UR UR4, R0 ;  /* 0x00000000000472ca */ /* 0x004fca00000e0000 */
        /* <DEDUP_REMOVED lines=12> */
[----:B------:R1:W2:Y:S01]  /*11b0*/  LDC.64 R14, c[0x4][R0] ;  /* 0x01000000000e7b82 */ /* 0x0002a20000000a00 */
[----:B------:R-:W-:Y:S01]  /*11c0*/  MOV R5, UR5 ;  /* 0x0000000500057c02 */ /* 0x000fe20008000f00 */
[----:B------:R-:W-:Y:S01]  /*11d0*/  ULDC.64 UR4, c[0x4][0xf8] ;  /* 0x01003e0000047ab9 */ /* 0x000fe20000000a00 */
[----:B------:R-:W-:Y:S01]  /*11e0*/  IMAD.U32 R10, RZ, RZ, UR6 ;  /* 0x00000006ff0a7e24 */ /* 0x000fe2000f8e00ff */
[----:B------:R-:W-:Y:S01]  /*11f0*/  MOV R8, 0x70 ;  /* 0x0000007000087802 */ /* 0x000fe20000000f00 */
[----:B0-----:R-:W-:Y:S02]  /*1200*/  IMAD.U32 R6, RZ, RZ, UR4 ;  /* 0x00000004ff067e24 */ /* 0x001fe4000f8e00ff */
[----:B------:R-:W-:-:S02]  /*1210*/  IMAD.U32 R7, RZ, RZ, UR5 ;  /* 0x00000005ff077e24 */ /* 0x000fc4000f8e00ff */
[----:B------:R-:W-:Y:S02]  /*1220*/  IMAD.U32 R11, RZ, RZ, UR7 ;  /* 0x00000007ff0b7e24 */ /* 0x000fe4000f8e00ff */
[----:B------:R-:W-:Y:S02]  /*1230*/  IMAD.MOV.U32 R12, RZ, RZ, 0x1 ;  /* 0x00000001ff0c7424 */ /* 0x000fe400078e00ff */
[----:B-1----:R-:W-:-:S07]  /*1240*/  IMAD.MOV.U32 R13, RZ, RZ, RZ ;  /* 0x000000ffff0d7224 */ /* 0x002fce00078e00ff */
[----:B------:R-:W-:-:S07]  /*1250*/  LEPC R20, `(.L_x_2188) ;  /* 0x000000001014794e */ /* 0x000fce0000000000 */
[----:B--2---:R-:W-:Y:S05]  /*1260*/  CALL.ABS.NOINC R14 ;  /* 0x000000000e007343 */ /* 0x004fea0003c00000 */
.L_x_2188:
[----:B------:R-:W-:-:S04]  /*1270*/  SHF.L.U32 R0, RZ, 0x1f, RZ ;  /* 0x0000001fff007819 */ /* 0x000fc800000006ff */
[----:B------:R-:W1:Y:S02]  /*1280*/  SYNCS.PHASECHK.TRANS64.TRYWAIT P0, [UR38+0x2a800], R0 ;  /* 0x02a80000ff0075a7 */ /* 0x000e640008000166 */
[----:B-1----:R-:W-:Y:S05]  /*1290*/  @!P0 BRA `(.L_x_2189) ;  /* 0x000000c000288947 */ /* 0x002fea0003800000 */
.L_x_2274:
[----:B------:R-:W-:-:S13]  /*12a0*/  R2UR UR4, R2 ;  /* 0x00000000020472ca */ /* 0x000fda00000e0000 */
[----:B------:R-:W-:-:S06]  /*12b0*/  ULOP3.LUT UR4, UR4, 0x1, URZ, 0xfc, !UPT ;  /* 0x0000000104047892 */ /* 0x000fcc000f8efc3f */
[----:B-1----:R-:W-:-:S05]  /*12c0*/  IMAD.U32 R3, RZ, RZ, UR4 ;  /* 0x00000004ff037e24 */ /* 0x002fca000f8e00ff */
[----:B------:R-:W-:-:S13]  /*12d0*/  ISETP.NE.AND P0, PT, R3, 0x3, PT ;  /* 0x000000030300780c */ /* 0x000fda0003f05270 */
[----:B------:R-:W-:Y:S05]  /*12e0*/  @!P0 BRA `(.L_x_2190) ;  /* 0x0000000000048947 */ /* 0x000fea0003800000 */
[----:B------:R-:W-:Y:S01]  /*12f0*/  BPT.TRAP 0x1 ;  /* 0x000000040000795c */ /* 0x000fe20000300000 */
.L_x_2190:
[----:B------:R1:W2:Y:S01]  /*1300*/  SYNCS.PHASECHK.TRANS64.TRYWAIT P1, [UR38+0x2a830], R0 ;  /* 0x02a83000ff0075a7 */ /* 0x0002a20008020166 */
[----:B------:R-:W-:Y:S05]  /*1310*/  @!P0 BRA `(.L_x_2191) ;  /* 0x0000000000048947 */ /* 0x000fea0003800000 */
[----:B------:R-:W-:Y:S01]  /*1320*/  BPT.TRAP 0x1 ;  /* 0x000000040000795c */ /* 0x000fe20000300000 */
.L_x_2191:
[----:B------:R-:W-:-:S05]  /*1330*/  IMAD.U32 R12, RZ, RZ, UR39 ;  /* 0x00000027ff0c7e24 */ /* 0x000fca000f8e00ff */
[----:B------:R-:W-:Y:S01]  /*1340*/  LOP3.LUT R12, R12, 0x10000, RZ, 0xfc, !PT ;  /* 0x000100000c0c7812 */ /* 0x000fe200078efcff */
[----:B--2---:R-:W-:Y:S06]  /*1350*/  @P1 BRA `(.L_x_2192) ;  /* 0x0000000000081947 */ /* 0x004fec0003800000 */
[----:B------:R-:W2:Y:S02]  /*1360*/  SYNCS.PHASECHK.TRANS64.TRYWAIT P1, [UR38+0x2a830], R0 ;  /* 0x02a83000ff0075a7 */ /* 0x000ea40008020166 */
[----:B--2---:R-:W-:Y:S05]  /*1370*/  @!P1 BRA `(.L_x_2193) ;  /* 0x000000c000089947 */ /* 0x004fea0003800000 */
.L_x_2192:
[----:B------:R-:W-:Y:S05]  /*1380*/  WARPSYNC.ALL ;  /* 0x0000000000007948 */ /* 0x000fea0003800000 */
[----:B------:R-:W-:Y:S01]  /*1390*/  MOV R13, 0x40000040 ;  /* 0x40000040000d7802 */ /* 0x000fe20000000f00 */
[----:B------:R-:W-:Y:S01]  /*13a0*/  UIADD3 UR4, UR38, 0x18400, URZ ;  /* 0x0001840026047890 */ /* 0x000fe2000fffe03f */
[----:B------:R-:W-:Y:S01]  /*13b0*/  R2UR UR8, R12 ;  /* 0x000000000c0872ca */ /* 0x000fe200000e0000 */
[----:B------:R-:W-:Y:S01]  /*13c0*/  WARPGROUP.ARRIVE ;  /* 0x00000000000079c5 */ /* 0x000fe20000000000 */
[----:B------:R-:W-:Y:S01]  /*13d0*/  R2UR UR9, R13 ;  /* 0x000000000d0972ca */ /* 0x000fe200000e0000 */
[----:B------:R-:W-:-:S04]  /*13e0*/  USHF.R.U32.HI UR4, URZ, 0x4, UR4 ;  /* 0x000000043f047899 */ /* 0x000fc80008011604 */
[----:B------:R-:W3:Y:S01]  /*13f0*/  S2UR UR61, SR_CgaCtaId ;  /* 0x00000000003d79c3 */ /* 0x000ee20000008800 */
[----:B------:R-:W-:Y:S01]  /*1400*/  UMOV UR11, 0x40000040 ;  /* 0x40000040000b7882 */ /* 0x000fe20000000000 */
[----:B------:R-:W-:Y:S01]  /*1410*/  UMOV UR7, 0x40000040 ;  /* 0x4000004000077882 */ /* 0x000fe20000000000 */
[----:B------:R-:W-:Y:S01]  /*1420*/  ULOP3.LUT UR4, UR4, 0x3fff, URZ, 0xc0, !UPT ;  /* 0x00003fff04047892 */ /* 0x000fe2000f8ec03f */
[----:B------:R-:W-:Y:S01]  /*1430*/  UMOV UR13, 0x40000040 ;  /* 0x40000040000d7882 */ /* 0x000fe20000000000 */
[----:B------:R-:W-:Y:S02]  /*1440*/  UMOV UR15, 0x40000040 ;  /* 0x40000040000f7882 */ /* 0x000fe40000000000 */
[----:B------:R-:W-:Y:S01]  /*1450*/  ULOP3.LUT UR39, UR4, 0x10000, URZ, 0xfc, !UPT ;  /* 0x0001000004277892 */ /* 0x000fe2000f8efc3f */
[----:B------:R-:W-:Y:S01]  /*1460*/  UMOV UR17, 0x40000040 ;  /* 0x4000004000117882 */ /* 0x000fe20000000000 */
[----:B------:R-:W-:Y:S02]  /*1470*/  UMOV UR19, 0x40000040 ;  /* 0x4000004000137882 */ /* 0x000fe40000000000 */
[----:B------:R-:W-:-:S02]  /*1480*/  UIADD3 UR6, UR39, 0x2, URZ ;  /* 0x0000000227067890 */ /* 0x000fc4000fffe03f */
[----:B------:R-:W-:Y:S02]  /*1490*/  UIADD3 UR14, UR39, 0x4, URZ ;  /* 0x00000004270e7890 */ /* 0x000fe4000fffe03f */
[----:B------:R-:W-:Y:S01]  /*14a0*/  UMOV UR10, UR39 ;  /* 0x00000027000a7c82 */ /* 0x000fe20008000000 */
[----:B------:R-:W-:Y:S01]  /*14b0*/  UIADD3 UR18, UR39, 0x6, URZ ;  /* 0x0000000627127890 */ /* 0x000fe2000fffe03f */
[----:B------:R-:W-:Y:S01]  /*14c0*/  HGMMA.64x96x16.F32 R24, gdesc[UR8], RZ, !UPT, gsb0 ;  /* 0x01600000081879f0 */ /* 0x000fe2000c0008ff */
[----:B------:R-:W-:Y:S01]  /*14d0*/  R2UR UR10, R12 ;  /* 0x000000000c0a72ca */ /* 0x000fe200000e0000 */
[----:B------:R-:W-:Y:S01]  /*14e0*/  UMOV UR9, 0x40000040 ;  /* 0x4000004000097882 */ /* 0x000fe20000000000 */
[----:B------:R-:W-:Y:S01]  /*14f0*/  UIADD3 UR22, UR39, 0x300, URZ ;  /* 0x0000030027167890 */ /* 0x000fe2000fffe03f */
[----:B------:R-:W-:Y:S01]  /*1500*/  UMOV UR5, UR9 ;  /* 0x0000000900057c82 */ /* 0x000fe20008000000 */
[----:B------:R-:W-:Y:S01]  /*1510*/  UMOV UR21, 0x40000040 ;  /* 0x4000004000157882 */ /* 0x000fe20000000000 */
[----:B------:R-:W-:Y:S01]  /*1520*/  UMOV UR23, 0x40000040 ;  /* 0x4000004000177882 */ /* 0x000fe20000000000 */
[----:B------:R-:W-:Y:S01]  /*1530*/  UIADD3 UR26, UR39, 0x302, URZ ;  /* 0x00000302271a7890 */ /* 0x000fe2000fffe03f */
[----:B------:R-:W-:Y:S01]  /*1540*/  UMOV UR25, 0x40000040 ;  /* 0x4000004000197882 */ /* 0x000fe20000000000 */
[----:B------:R-:W-:Y:S01]  /*1550*/  UMOV UR27, 0x40000040 ;  /* 0x40000040001b7882 */ /* 0x000fe20000000000 */
[----:B------:R-:W-:-:S04]  /*1560*/  UIADD3 UR30, UR39, 0x304, URZ ;  /* 0x00000304271e7890 */ /* 0x000fc8000fffe03f */
[----:B------:R-:W-:Y:S02]  /*1570*/  UIADD3 UR8, UR10, 0x2, URZ ;  /* 0x000000020a087890 */ /* 0x000fe4000fffe03f */
[----:B------:R-:W-:Y:S02]  /*1580*/  UIADD3 UR12, UR10, 0x4, URZ ;  /* 0x000000040a0c7890 */ /* 0x000fe4000fffe03f */
[----:B------:R-:W-:Y:S02]  /*1590*/  UIADD3 UR16, UR10, 0x6, URZ ;  /* 0x000000060a107890 */ /* 0x000fe4000fffe03f */
[----:B------:R-:W-:Y:S01]  /*15a0*/  UIADD3 UR20, UR10, 0x400, URZ ;  /* 0x000004000a147890 */ /* 0x000fe2000fffe03f */
[----:B------:R-:W-:Y:S01]  /*15b0*/  UMOV UR4, UR8 ;  /* 0x0000000800047c82 */ /* 0x000fe20008000000 */
        /* <DEDUP_REMOVED lines=8> */
[----:B------:R-:W-:Y:S01]  /*1640*/  UIADD3 UR40, UR10, 0x800, URZ ;  /* 0x000008000a287890 */ /* 0x000fe2000fffe03f */
[----:B------:R-:W-:Y:S01]  /*1650*/  UMOV UR41, 0x40000040 ;  /* 0x4000004000297882 */ /* 0x000fe20000000000 */
[----:B------:R-:W-:Y:S01]  /*1660*/  UIADD3 UR44, UR10, 0x802, URZ ;  /* 0x000008020a2c7890 */ /* 0x000fe2000fffe03f */
[----:B------:R-:W-:Y:S01]  /*1670*/  UMOV UR45, 0x40000040 ;  /* 0x40000040002d7882 */ /* 0x000fe20000000000 */
[----:B------:R-:W-:Y:S01]  /*1680*/  UIADD3 UR48, UR10, 0x804, URZ ;  /* 0x000008040a307890 */ /* 0x000fe2000fffe03f */
[----:B------:R-:W-:Y:S01]  /*1690*/  UMOV UR49, 0x40000040 ;  /* 0x4000004000317882 */ /* 0x000fe20000000000 */
[----:B------:R-:W-:Y:S01]  /*16a0*/  UIADD3 UR52, UR10, 0x806, URZ ;  /* 0x000008060a347890 */ /* 0x000fe2000fffe03f */
[----:B------:R-:W-:Y:S01]  /*16b0*/  UMOV UR53, 0x40000040 ;  /* 0x4000004000357882 */ /* 0x000fe20000000000 */
        /* <DEDUP_REMOVED lines=50> */
[----:B---3--:R-:W-:Y:S05]  /*19e0*/  @!P0 BRA `(.L_x_2194) ;  /* 0x0000000000048947 */ /* 0x008fea0003800000 */
[----:B------:R-:W-:Y:S01]  /*19f0*/  BPT.TRAP 0x1 ;  /* 0x000000040000795c */ /* 0x000fe20000300000 */
.L_x_2194:
[----:B-12---:R-:W-:Y:S01]  /*1a00*/  LOP3.LUT R0, R73, 0xffffff80, RZ, 0xc0, !PT ;  /* 0xffffff8049007812 */ /* 0x006fe200078ec0ff */
[----:B------:R-:W-:Y:S01]  /*1a10*/  UISETP.NE.AND UP0, UPT, UR60, URZ, UPT ;  /* 0x0000003f3c00728c */ /* 0x000fe2000bf05270 */
[----:B------:R-:W-:Y:S01]  /*1a20*/  LEA.HI R72, R72, R23, RZ, 0x2 ;  /* 0x0000001748487211 */ /* 0x000fe200078f10ff */
[----:B------:R-:W-:Y:S01]  /*1a30*/  IMAD.MOV.U32 R15, RZ, RZ, -0x60 ;  /* 0xffffffa0ff0f7424 */ /* 0x000fe200078e00ff */
[----:B0-----:R-:W-:Y:S01]  /*1a40*/  LEA.HI R6, R74, R74, RZ, 0x1 ;  /* 0x0000004a4a067211 */ /* 0x001fe200078f08ff */
[C---:B------:R-:W-:Y:S01]  /*1a50*/  IMAD.IADD R11, R23.reuse, 0x1, -R0 ;  /* 0x00000001170b7824 */ /* 0x040fe200078e0a00 */
[----:B------:R-:W-:Y:S02]  /*1a60*/  LOP3.LUT R72, R72, 0xfffffffc, RZ, 0xc0, !PT ;  /* 0xfffffffc48487812 */ /* 0x000fe400078ec0ff */
[----:B------:R-:W-:Y:S02]  /*1a70*/  LOP3.LUT R7, R6, 0x3fffffe, RZ, 0xc0, !PT ;  /* 0x03fffffe06077812 */ /* 0x000fe400078ec0ff */
[----:B------:R-:W-:Y:S01]  /*1a80*/  SHF.R.S32.HI R0, RZ, 0x1f, R11 ;  /* 0x0000001fff007819 */ /* 0x000fe2000001140b */
[----:B------:R-:W-:Y:S01]  /*1a90*/  IMAD.IADD R72, R23, 0x1, -R72 ;  /* 0x0000000117487824 */ /* 0x000fe200078e0a48 */
[----:B------:R-:W-:Y:S01]  /*1aa0*/  PLOP3.LUT P1, PT, PT, PT, UP0, 0x80, 0x0 ;  /* 0x000000000000781c */ /* 0x000fe20003f2f008 */
[----:B------:R-:W-:Y:S01]  /*1ab0*/  IMAD.IADD R7, R74, 0x1, -R7 ;  /* 0x000000014a077824 */ /* 0x000fe200078e0a07 */
[CC--:B------:R-:W-:Y:S01]  /*1ac0*/  LEA.HI R3, R0.reuse, R11.reuse, RZ, 0x2 ;  /* 0x0000000b00037211 */ /* 0x0c0fe200078f10ff */
[----:B------:R-:W-:Y:S01]  /*1ad0*/  @UP0 ULDC UR4, c[0x0][0x44c] ;  /* 0x0001130000040ab9 */ /* 0x000fe20000000800 */
[----:B------:R-:W-:Y:S01]  /*1ae0*/  LEA.HI R4, R0, R11, RZ, 0x5 ;  /* 0x0000000b00047211 */ /* 0x000fe200078f28ff */
[----:B------:R-:W-:Y:S01]  /*1af0*/  @UP0 ULDC UR6, c[0x0][0x450] ;  /* 0x0001140000060ab9 */ /* 0x000fe20000000800 */
[----:B------:R-:W-:-:S02]  /*1b00*/  SHF.R.S32.HI R0, RZ, 0x2, R3 ;  /* 0x00000002ff007819 */ /* 0x000fc40000011403 */
[----:B------:R-:W-:Y:S02]  /*1b10*/  SHF.R.S32.HI R5, RZ, 0x1f, R3 ;  /* 0x0000001fff057819 */ /* 0x000fe40000011403 */
[----:B------:R-:W-:Y:S02]  /*1b20*/  SHF.R.S32.HI R4, RZ, 0x5, R4 ;  /* 0x00000005ff047819 */ /* 0x000fe40000011404 */
[----:B------:R-:W-:Y:S02]  /*1b30*/  LEA.HI R5, R5, R0, RZ, 0x3 ;  /* 0x0000000005057211 */ /* 0x000fe400078f18ff */
[----:B------:R-:W-:Y:S02]  /*1b40*/  LEA.HI R6, R72, R72, RZ, 0x1 ;  /* 0x0000004848067211 */ /* 0x000fe400078f08ff */
[----:B------:R-:W-:Y:S02]  /*1b50*/  LEA R4, R4, UR42, 0x4 ;  /* 0x0000002a04047c11 */ /* 0x000fe4000f8e20ff */
[----:B------:R-:W-:-:S02]  /*1b60*/  LOP3.LUT R5, R5, 0xfffffff8, RZ, 0xc0, !PT ;  /* 0xfffffff805057812 */ /* 0x000fc400078ec0ff */
[----:B------:R-:W-:Y:S01]  /*1b70*/  LOP3.LUT R9, R6, 0x1ffffffe, RZ, 0xc0, !PT ;  /* 0x1ffffffe06097812 */ /* 0x000fe200078ec0ff */
[----:B------:R-:W-:Y:S01]  /*1b80*/  IMAD R6, R22, R15, 0x61 ;  /* 0x0000006116067424 */ /* 0x000fe200078e020f */
[----:B------:R-:W-:Y:S02]  /*1b90*/  IADD3 R4, R4, R0, -R5 ;  /* 0x0000000004047210 */ /* 0x000fe40007ffe805 */
[----:B------:R-:W-:Y:S01]  /*1ba0*/  PLOP3.LUT P2, PT, PT, PT, UP0, 0x80, 0x0 ;  /* 0x000000000000781c */ /* 0x000fe20003f4f008 */
[----:B------:R-:W-:Y:S01]  /*1bb0*/  IMAD.IADD R9, R72, 0x1, -R9 ;  /* 0x0000000148097824 */ /* 0x000fe200078e0a09 */
[----:B------:R-:W-:-:S05]  /*1bc0*/  LEA R4, R7, R4, 0x6 ;  /* 0x0000000407047211 */ /* 0x000fca00078e30ff */
[----:B------:R-:W-:Y:S01]  /*1bd0*/  IMAD R9, R9, 0x8, R4 ;  /* 0x0000000809097824 */ /* 0x000fe200078e0204 */
[----:B------:R-:W-:Y:S01]  /*1be0*/  LOP3.LUT R4, R3, 0x7ffffffc, RZ, 0xc0, !PT ;  /* 0x7ffffffc03047812 */ /* 0x000fe200078ec0ff */
[----:B------:R-:W-:Y:S02]  /*1bf0*/  IMAD R3, R22, -0x60, R19 ;  /* 0xffffffa016037824 */ /* 0x000fe400078e0213 */
[----:B------:R-:W-:Y:S01]  /*1c00*/  @P1 IMAD.HI.U32 R0, R9, UR4, RZ ;  /* 0x0000000409001c27 */ /* 0x000fe2000f8e00ff */
[----:B------:R-:W-:-:S03]  /*1c10*/  @UP0 ULDC UR4, c[0x0][0x450] ;  /* 0x0001140000040ab9 */ /* 0x000fc60000000800 */
[----:B------:R-:W-:Y:S01]  /*1c20*/  IMAD.MOV.U32 R5, RZ, RZ, R9 ;  /* 0x000000ffff057224 */ /* 0x000fe200078e0009 */
[----:B------:R-:W-:Y:S01]  /*1c30*/  @P2 SHF.R.U32.HI R5, RZ, UR4, R0 ;  /* 0x00000004ff052c19 */ /* 0x000fe20008011600 */
[----:B------:R-:W-:Y:S01]  /*1c40*/  IMAD.IADD R11, R11, 0x1, -R4 ;  /* 0x000000010b0b7824 */ /* 0x000fe200078e0a04 */
[----:B------:R-:W0:Y:S01]  /*1c50*/  LDC R0, c[0x0][0x288] ;  /* 0x0000a200ff007b82 */ /* 0x000e220000000800 */
[----:B------:R-:W-:Y:S01]  /*1c60*/  IADD3 R4, R3, 0x60, RZ ;  /* 0x0000006003047810 */ /* 0x000fe20007ffe0ff */
[----:B------:R-:W-:Y:S01]  /*1c70*/  ULDC UR4, c[0x0][0x988] ;  /* 0x0002620000047ab9 */ /* 0x000fe20000000800 */
[----:B------:R-:W1:Y:S01]  /*1c80*/  SHFL.IDX PT, R7, R5, 0x1, 0x1c1f ;  /* 0x003c1f0005077f89 */ /* 0x000e6200000e0000 */
[C---:B------:R-:W-:Y:S02]  /*1c90*/  IMAD R6, R11.reuse, -0x2, R6 ;  /* 0xfffffffe0b067824 */ /* 0x040fe400078e0206 */
[----:B------:R-:W-:Y:S01]  /*1ca0*/  IMAD R4, R11, -0x2, R4 ;  /* 0xfffffffe0b047824 */ /* 0x000fe200078e0204 */
[----:B------:R-:W2:Y:S02]  /*1cb0*/  SHFL.IDX PT, R5, R5, RZ, 0x1c1f ;  /* 0x001c1fff05057589 */ /* 0x000ea400000e0000 */
[----:B0-----:R-:W-:-:S04]  /*1cc0*/  IADD3 R3, R6, -R0, R19 ;  /* 0x8000000006037210 */ /* 0x001fc80007ffe013 */
[-CC-:B-1----:R-:W-:Y:S02]  /*1cd0*/  VIADDMNMX R7, R7, R3.reuse, R4.reuse, PT ;  /* 0x0000000307077246 */ /* 0x182fe40003800104 */
[----:B--2---:R-:W-:Y:S01]  /*1ce0*/  VIADDMNMX R3, R5, R3, R4, PT ;  /* 0x0000000305037246 */ /* 0x004fe20003800104 */
[----:B------:R-:W-:Y:S01]  /*1cf0*/  IMAD.U32 R5, RZ, RZ, UR4 ;  /* 0x00000004ff057e24 */ /* 0x000fe2000f8e00ff */
[C---:B------:R-:W-:Y:S01]  /*1d00*/  ISETP.GT.AND P1, PT, R7.reuse, RZ, PT ;  /* 0x000000ff0700720c */ /* 0x040fe20003f24270 */
[----:B------:R-:W-:Y:S01]  /*1d10*/  @UP0 ULDC UR4, c[0x0][0x44c] ;  /* 0x0001130000040ab9 */ /* 0x000fe20000000800 */
[C---:B------:R-:W-:Y:S01]  /*1d20*/  ISETP.GT.AND P2, PT, R7.reuse, 0x1, PT ;  /* 0x000000010700780c */ /* 0x040fe20003f44270 */
[----:B------:R-:W-:Y:S01]  /*1d30*/  UIMAD.WIDE.U32 UR4, UR42, UR4, URZ ;  /* 0x000000042a0472a5 */ /* 0x000fe2000f8e003f */
[----:B------:R-:W-:Y:S01]  /*1d40*/  ISETP.GT.AND P3, PT, R7, 0x8, PT ;  /* 0x000000080700780c */ /* 0x000fe20003f64270 */
[----:B------:R-:W-:Y:S01]  /*1d50*/  UIADD3 UR4, UR38, 0x2a840, URZ ;  /* 0x0002a84026047890 */ /* 0x000fe2000fffe03f */
[----:B------:R-:W-:Y:S01]  /*1d60*/  FSEL R26, R26, -INF , P1 ;  /* 0xff8000001a1a7808 */ /* 0x000fe20000800000 */
[----:B------:R-:W-:Y:S01]  /*1d70*/  @UP0 USHF.R.U32.HI UR42, URZ, UR6, UR5 ;  /* 0x000000063f2a0299 */ /* 0x000fe20008011605 */
[----:B------:R-:W-:Y:S01]  /*1d80*/  FSEL R27, R27, -INF , P2 ;  /* 0xff8000001b1b7808 */ /* 0x000fe20001000000 */
[----:B------:R-:W-:Y:S01]  /*1d90*/  UPRMT UR4, UR61, 0x654, UR4 ;  /* 0x000006543d047896 */ /* 0x000fe20008000004 */
[----:B------:R-:W-:-:S02]  /*1da0*/  ISETP.GT.AND P1, PT, R7, 0x9, PT ;  /* 0x000000090700780c */ /* 0x000fc40003f24270 */
[----:B------:R-:W-:Y:S02]  /*1db0*/  FSEL R30, R30, -INF , P3 ;  /* 0xff8000001e1e7808 */ /* 0x000fe40001800000 */
[----:B------:R-:W-:Y:S02]  /*1dc0*/  FMNMX.FTZ R15, R26, R27, !PT ;  /* 0x0000001b1a0f7209 */ /* 0x000fe40007810000 */
[----:B------:R-:W-:Y:S02]  /*1dd0*/  ISETP.GT.AND P2, PT, R7, 0x10, PT ;  /* 0x000000100700780c */ /* 0x000fe40003f44270 */
[----:B------:R-:W-:Y:S01]  /*1de0*/  FSEL R10, R31, -INF , P1 ;  /* 0xff8000001f0a7808 */ /* 0x000fe20000800000 */
[----:B------:R-:W-:Y:S01]  /*1df0*/  SYNCS.ARRIVE.TRANS64.RED.A1T0 RZ, [UR4], RZ ;  /* 0x000000ffffff79a7 */ /* 0x000fe20008100404 */
[----:B------:R-:W-:Y:S01]  /*1e00*/  FMNMX.FTZ R15, R30, R15, !PT ;  /* 0x0000000f1e0f7209 */ /* 0x000fe20007810000 */
[----:B------:R-:W-:Y:S01]  /*1e10*/  UMOV UR4, URZ ;  /* 0x0000003f00047c82 */ /* 0x000fe20008000000 */
        /* <DEDUP_REMOVED lines=58> */
[----:B------:R-:W-:Y:S02]  /*21c0*/  FMNMX.FTZ R15, R70, R15, !PT ;  /* 0x0000000f460f7209 */ /* 0x000fe40007810000 */
[----:B------:R-:W-:Y:S02]  /*21d0*/  ISETP.GT.AND P1, PT, R3, RZ, PT ;  /* 0x000000ff0300720c */ /* 0x000fe40003f24270 */
[----:B------:R-:W-:-:S02]  /*21e0*/  FMNMX.FTZ R15, R100, R15, !PT ;  /* 0x0000000f640f7209 */ /* 0x000fc40007810000 */
[C---:B------:R-:W-:Y:S02]  /*21f0*/  ISETP.GT.AND P2, PT, R3.reuse, 0x1, PT ;  /* 0x000000010300780c */ /* 0x040fe40003f44270 */
[----:B------:R-:W-:Y:S01]  /*2200*/  ISETP.GT.AND P3, PT, R3, 0x8, PT ;  /* 0x000000080300780c */ /* 0x000fe20003f64270 */
[----:B------:R-:W0:Y:S01]  /*2210*/  SHFL.BFLY PT, R6, R15, 0x2, 0x1f ;  /* 0x0c401f000f067f89 */ /* 0x000e2200000e0000 */
[----:B------:R-:W-:Y:S02]  /*2220*/  FSEL R24, R24, -INF , P1 ;  /* 0xff80000018187808 */ /* 0x000fe40000800000 */
[----:B------:R-:W-:Y:S02]  /*2230*/  FSEL R25, R25, -INF , P2 ;  /* 0xff80000019197808 */ /* 0x000fe40001000000 */
[----:B------:R-:W-:Y:S02]  /*2240*/  ISETP.GT.AND P1, PT, R3, 0x9, PT ;  /* 0x000000090300780c */ /* 0x000fe40003f24270 */
[----:B------:R-:W-:-:S02]  /*2250*/  FSEL R28, R28, -INF , P3 ;  /* 0xff8000001c1c7808 */ /* 0x000fc40001800000 */
[----:B------:R-:W-:Y:S02]  /*2260*/  ISETP.GT.AND P2, PT, R3, 0x10, PT ;  /* 0x000000100300780c */ /* 0x000fe40003f44270 */
[----:B------:R-:W-:Y:S02]  /*2270*/  FSEL R4, R29, -INF , P1 ;  /* 0xff8000001d047808 */ /* 0x000fe40000800000 */
[C---:B------:R-:W-:Y:S02]  /*2280*/  ISETP.GT.AND P1, PT, R3.reuse, 0x11, PT ;  /* 0x000000110300780c */ /* 0x040fe40003f24270 */
[----:B------:R-:W-:Y:S02]  /*2290*/  FSEL R32, R32, -INF , P2 ;  /* 0xff80000020207808 */ /* 0x000fe40001000000 */
[----:B------:R-:W-:Y:S02]  /*22a0*/  ISETP.GT.AND P3, PT, R3, 0x18, PT ;  /* 0x000000180300780c */ /* 0x000fe40003f64270 */
[----:B------:R-:W-:-:S02]  /*22b0*/  IADD3 R0, -R0, UR42, R19 ;  /* 0x0000002a00007c10 */ /* 0x000fc4000fffe113 */
[----:B------:R-:W-:Y:S02]  /*22c0*/  FSEL R36, R36, -INF , P3 ;  /* 0xff80000024247808 */ /* 0x000fe40001800000 */
[----:B0-----:R-:W-:-:S05]  /*22d0*/  FMNMX.FTZ R6, R15, R6, !PT ;  /* 0x000000060f067209 */ /* 0x001fca0007810000 */
[----:B------:R-:W0:Y:S02]  /*22e0*/  SHFL.BFLY PT, R7, R6, 0x1, 0x1f ;  /* 0x0c201f0006077f89 */ /* 0x000e2400000e0000 */
[----:B0-----:R-:W-:Y:S02]  /*22f0*/  FMNMX.FTZ R8, R6, R7, !PT ;  /* 0x0000000706087209 */ /* 0x001fe40007810000 */
[----:B------:R-:W-:Y:S02]  /*2300*/  FMNMX.FTZ R7, R24, R25, !PT ;  /* 0x0000001918077209 */ /* 0x000fe40007810000 */
[----:B------:R-:W-:Y:S01]  /*2310*/  FSEL R6, R33, -INF , P1 ;  /* 0xff80000021067808 */ /* 0x000fe20000800000 */
[----:B------:R-:W-:Y:S01]  /*2320*/  FMUL.FTZ R14, R8, R5 ;  /* 0x00000005080e7220 */ /* 0x000fe20000410000 */
[----:B------:R-:W-:Y:S02]  /*2330*/  FMNMX.FTZ R7, R28, R7, !PT ;  /* 0x000000071c077209 */ /* 0x000fe40007810000 */
[----:B------:R-:W-:-:S02]  /*2340*/  FSETP.NEU.FTZ.AND P2, PT, R8, -INF , PT ;  /* 0xff8000000800780b */ /* 0x000fc40003f5d000 */
[----:B------:R-:W-:Y:S02]  /*2350*/  FMNMX.FTZ R7, R4, R7, !PT ;  /* 0x0000000704077209 */ /* 0x000fe40007810000 */
[C---:B------:R-:W-:Y:S02]  /*2360*/  ISETP.GT.AND P1, PT, R3.reuse, 0x19, PT ;  /* 0x000000190300780c */ /* 0x040fe40003f24270 */
[----:B------:R-:W-:Y:S02]  /*2370*/  FMNMX.FTZ R7, R32, R7, !PT ;  /* 0x0000000720077209 */ /* 0x000fe40007810000 */
[----:B------:R-:W-:Y:S02]  /*2380*/  FSEL R31, R14, RZ, P2 ;  /* 0x000000ff0e1f7208 */ /* 0x000fe40001000000 */
[----:B------:R-:W-:Y:S02]  /*2390*/  FMNMX.FTZ R7, R6, R7, !PT ;  /* 0x0000000706077209 */ /* 0x000fe40007810000 */
[----:B------:R-:W-:Y:S01]  /*23a0*/  ISETP.GT.AND P2, PT, R3, 0x20, PT ;  /* 0x000000200300780c */ /* 0x000fe20003f44270 */
[-CC-:B------:R-:W-:Y:S01]  /*23b0*/  FFMA.FTZ R26, R26, R5.reuse, -R31.reuse ;  /* 0x000000051a1a7223 */ /* 0x180fe2000001081f */
[----:B------:R-:W-:Y:S01]  /*23c0*/  FSEL R14, R37, -INF , P1 ;  /* 0xff800000250e7808 */ /* 0x000fe20000800000 */
[--C-:B------:R-:W-:Y:S01]  /*23d0*/  FFMA.FTZ R15, R30, R5, -R31.reuse ;  /* 0x000000051e0f7223 */ /* 0x100fe2000001081f */
[----:B------:R-:W-:Y:S01]  /*23e0*/  FMNMX.FTZ R7, R36, R7, !PT ;  /* 0x0000000724077209 */ /* 0x000fe20007810000 */
[----:B------:R0:W-:Y:S01]  /*23f0*/  MUFU.EX2 R157, R26 ;  /* 0x0000001a009d7308 */ /* 0x0001e20000000800 */
[----:B------:R-:W-:Y:S01]  /*2400*/  ISETP.GT.AND P1, PT, R3, 0x21, PT ;  /* 0x000000210300780c */ /* 0x000fe20003f24270 */
[-CC-:B------:R-:W-:Y:S01]  /*2410*/  FFMA.FTZ R10, R10, R5.reuse, -R31.reuse ;  /* 0x000000050a0a7223 */ /* 0x180fe2000001081f */
[----:B------:R-:W-:Y:S01]  /*2420*/  FSEL R40, R40, -INF , P2 ;  /* 0xff80000028287808 */ /* 0x000fe20001000000 */
[--C-:B------:R-:W-:Y:S01]  /*2430*/  FFMA.FTZ R27, R27, R5, -R31.reuse ;  /* 0x000000051b1b7223 */ /* 0x100fe2000001081f */
[----:B------:R-:W-:Y:S01]  /*2440*/  FMNMX.FTZ R7, R14, R7, !PT ;  /* 0x000000070e077209 */ /* 0x000fe20007810000 */
[-CC-:B------:R-:W-:Y:S01]  /*2450*/  FFMA.FTZ R72, R72, R5.reuse, -R31.reuse ;  /* 0x0000000548487223 */ /* 0x180fe2000001081f */
[----:B------:R-:W-:Y:S01]  /*2460*/  ISETP.GT.AND P2, PT, R3, 0x28, PT ;  /* 0x000000280300780c */ /* 0x000fe20003f44270 */
[----:B------:R-:W-:Y:S01]  /*2470*/  MUFU.EX2 R104, R10 ;  /* 0x0000000a00687308 */ /* 0x000fe20000000800 */
[----:B------:R-:W-:Y:S01]  /*2480*/  FSEL R20, R41, -INF , P1 ;  /* 0xff80000029147808 */ /* 0x000fe20000800000 */
[--C-:B------:R-:W-:Y:S01]  /*2490*/  FFMA.FTZ R74, R74, R5, -R31.reuse ;  /* 0x000000054a4a7223 */ /* 0x100fe2000001081f */
[----:B------:R-:W-:Y:S01]  /*24a0*/  FMNMX.FTZ R7, R40, R7, !PT ;  /* 0x0000000728077209 */ /* 0x000fe20007810000 */
[-CC-:B------:R-:W-:Y:S01]  /*24b0*/  FFMA.FTZ R76, R76, R5.reuse, -R31.reuse ;  /* 0x000000054c4c7223 */ /* 0x180fe2000001081f */
[C---:B------:R-:W-:Y:S01]  /*24c0*/  ISETP.GT.AND P1, PT, R3.reuse, 0x29, PT ;  /* 0x000000290300780c */ /* 0x040fe20003f24270 */
[--C-:B------:R-:W-:Y:S01]  /*24d0*/  FFMA.FTZ R78, R78, R5, -R31.reuse ;  /* 0x000000054e4e7223 */ /* 0x100fe2000001081f */
[----:B------:R-:W-:Y:S01]  /*24e0*/  FSEL R44, R44, -INF , P2 ;  /* 0xff8000002c2c7808 */ /* 0x000fe20001000000 */
[----:B------:R-:W-:Y:S01]  /*24f0*/  MUFU.EX2 R102, R27 ;  /* 0x0000001b00667308 */ /* 0x000fe20000000800 */
[----:B------:R-:W-:Y:S01]  /*2500*/  FMNMX.FTZ R7, R20, R7, !PT ;  /* 0x0000000714077209 */ /* 0x000fe20007810000 */
[-CC-:B------:R-:W-:Y:S01]  /*2510*/  FFMA.FTZ R80, R80, R5.reuse, -R31.reuse ;  /* 0x0000000550507223 */ /* 0x180fe2000001081f */
[----:B------:R-:W-:Y:S01]  /*2520*/  ISETP.GT.AND P2, PT, R3, 0x30, PT ;  /* 0x000000300300780c */ /* 0x000fe20003f44270 */
[-CC-:B------:R-:W-:Y:S01]  /*2530*/  FFMA.FTZ R82, R82, R5.reuse, -R31.reuse ;  /* 0x0000000552527223 */ /* 0x180fe2000001081f */
[----:B0-----:R-:W-:Y:S01]  /*2540*/  FSEL R26, R45, -INF , P1 ;  /* 0xff8000002d1a7808 */ /* 0x001fe20000800000 */
[--C-:B------:R-:W-:Y:S01]  /*2550*/  FFMA.FTZ R84, R84, R5, -R31.reuse ;  /* 0x0000000554547223 */ /* 0x100fe2000001081f */
[----:B------:R-:W-:Y:S01]  /*2560*/  FMNMX.FTZ R7, R44, R7, !PT ;  /* 0x000000072c077209 */ /* 0x000fe20007810000 */
[----:B------:R-:W-:Y:S01]  /*2570*/  MUFU.EX2 R159, R15 ;  /* 0x0000000f009f7308 */ /* 0x000fe20000000800 */
[C---:B------:R-:W-:Y:S01]  /*2580*/  ISETP.GT.AND P1, PT, R3.reuse, 0x31, PT ;  /* 0x000000310300780c */ /* 0x040fe20003f24270 */
        /* <DEDUP_REMOVED lines=14> */
[----:B------:R0:W-:Y:S01]  /*2670*/  MUFU.EX2 R153, R74 ;  /* 0x0000004a00997308 */ /* 0x0001e20000000800 */
[----:B------:R-:W-:Y:S01]  /*2680*/  FMNMX.FTZ R7, R30, R7, !PT ;  /* 0x000000071e077209 */ /* 0x000fe20007810000 */
[-CC-:B------:R-:W-:Y:S01]  /*2690*/  FFMA.FTZ R94, R94, R5.reuse, -R31.reuse ;  /* 0x000000055e5e7223 */ /* 0x180fe2000001081f */
[----:B------:R-:W-:Y:S01]  /*26a0*/  ISETP.GT.AND P2, PT, R3, 0x40, PT ;  /* 0x000000400300780c */ /* 0x000fe20003f44270 */
[-CC-:B------:R-:W-:Y:S01]  /*26b0*/  FFMA.FTZ R62, R62, R5.reuse, -R31.reuse ;  /* 0x000000053e3e7223 */ /* 0x180fe2000001081f */
[----:B------:R-:W-:Y:S01]  /*26c0*/  FSEL R34, R53, -INF , P1 ;  /* 0xff80000035227808 */ /* 0x000fe20000800000 */
        /* <DEDUP_REMOVED lines=10> */
[----:B------:R1:W-:Y:S01]  /*2770*/  MUFU.EX2 R155, R78 ;  /* 0x0000004e009b7308 */ /* 0x0003e20000000800 */
[----:B------:R-:W-:Y:S01]  /*2780*/  FSEL R38, R57, -INF , P1 ;  /* 0xff80000039267808 */ /* 0x000fe20000800000 */
[----:B------:R-:W-:Y:S01]  /*2790*/  FFMA.FTZ R100, R100, R5, -R31 ;  /* 0x0000000564647223 */ /* 0x000fe2000001081f */
[----:B------:R-:W-:-:S02]  /*27a0*/  FMNMX.FTZ R7, R56, R7, !PT ;  /* 0x0000000738077209 */ /* 0x000fc40007810000 */
[----:B0-----:R-:W-:Y:S02]  /*27b0*/  CS2R R74, SRZ ;  /* 0x00000000004a7805 */ /* 0x001fe4000001ff00 */
[C---:B------:R-:W-:Y:S02]  /*27c0*/  ISETP.GT.AND P1, PT, R3.reuse, 0x49, PT ;  /* 0x000000490300780c */ /* 0x040fe40003f24270 */
[----:B------:R-:W-:Y:S01]  /*27d0*/  FSEL R60, R60, -INF , P2 ;  /* 0xff8000003c3c7808 */ /* 0x000fe20001000000 */
[----:B------:R-:W-:Y:S01]  /*27e0*/  MUFU.EX2 R80, R80 ;  /* 0x0000005000507308 */ /* 0x000fe20000000800 */
[----:B------:R-:W-:Y:S02]  /*27f0*/  FMNMX.FTZ R7, R38, R7, !PT ;  /* 0x0000000726077209 */ /* 0x000fe40007810000 */
[----:B-1----:R-:W-:Y:S02]  /*2800*/  CS2R R78, SRZ ;  /* 0x00000000004e7805 */ /* 0x002fe4000001ff00 */
[----:B------:R-:W-:-:S02]  /*2810*/  ISETP.GT.AND P2, PT, R3, 0x50, PT ;  /* 0x000000500300780c */ /* 0x000fc40003f44270 */
[----:B------:R-:W-:Y:S02]  /*2820*/  FSEL R42, R61, -INF , P1 ;  /* 0xff8000003d2a7808 */ /* 0x000fe40000800000 */
[----:B------:R-:W-:Y:S01]  /*2830*/  FMNMX.FTZ R7, R60, R7, !PT ;  /* 0x000000073c077209 */ /* 0x000fe20007810000 */
[----:B------:R0:W-:Y:S01]  /*2840*/  MUFU.EX2 R149, R82 ;  /* 0x0000005200957308 */ /* 0x0001e20000000800 */
[C---:B------:R-:W-:Y:S02]  /*2850*/  ISETP.GT.AND P1, PT, R3.reuse, 0x51, PT ;  /* 0x000000510300780c */ /* 0x040fe40003f24270 */
[----:B------:R-:W-:Y:S02]  /*2860*/  FSEL R64, R64, -INF , P2 ;  /* 0xff80000040407808 */ /* 0x000fe40001000000 */
[----:B------:R-:W-:Y:S02]  /*2870*/  FMNMX.FTZ R7, R42, R7, !PT ;  /* 0x000000072a077209 */ /* 0x000fe40007810000 */
[----:B------:R-:W-:Y:S01]  /*2880*/  ISETP.GT.AND P2, PT, R3, 0x58, PT ;  /* 0x000000580300780c */ /* 0x000fe20003f44270 */
[----:B------:R-:W-:Y:S01]  /*2890*/  MUFU.EX2 R84, R84 ;  /* 0x0000005400547308 */ /* 0x000fe20000000800 */
[----:B------:R-:W-:-:S02]  /*28a0*/  FSEL R46, R65, -INF , P1 ;  /* 0xff800000412e7808 */ /* 0x000fc40000800000 */
[----:B0-----:R-:W-:Y:S02]  /*28b0*/  CS2R R82, SRZ ;  /* 0x0000000000527805 */ /* 0x001fe4000001ff00 */
[----:B------:R-:W-:Y:S02]  /*28c0*/  FMNMX.FTZ R7, R64, R7, !PT ;  /* 0x0000000740077209 */ /* 0x000fe40007810000 */
[----:B------:R-:W-:Y:S02]  /*28d0*/  ISETP.GT.AND P1, PT, R3, 0x59, PT ;  /* 0x000000590300780c */ /* 0x000fe40003f24270 */
[----:B------:R-:W-:Y:S01]  /*28e0*/  FSEL R68, R68, -INF , P2 ;  /* 0xff80000044447808 */ /* 0x000fe20001000000 */
[----:B------:R0:W-:Y:S01]  /*28f0*/  MUFU.EX2 R151, R86 ;  /* 0x0000005600977308 */ /* 0x0001e20000000800 */
[----:B------:R-:W-:Y:S02]  /*2900*/  FMNMX.FTZ R7, R46, R7, !PT ;  /* 0x000000072e077209 */ /* 0x000fe40007810000 */
[----:B------:R-:W-:-:S02]  /*2910*/  FSEL R50, R69, -INF , P1 ;  /* 0xff80000045327808 */ /* 0x000fc40000800000 */
[----:B------:R-:W-:-:S03]  /*2920*/  FMNMX.FTZ R7, R68, R7, !PT ;  /* 0x0000000744077209 */ /* 0x000fc60007810000 */
[----:B------:R-:W-:Y:S01]  /*2930*/  MUFU.EX2 R88, R88 ;  /* 0x0000005800587308 */ /* 0x000fe20000000800 */
[----:B------:R-:W-:Y:S02]  /*2940*/  FMNMX.FTZ R7, R50, R7, !PT ;  /* 0x0000000732077209 */ /* 0x000fe40007810000 */
[----:B0-----:R-:W-:-:S03]  /*2950*/  CS2R R86, SRZ ;  /* 0x0000000000567805 */ /* 0x001fc6000001ff00 */
        /* <DEDUP_REMOVED lines=10> */
[----:B0-----:R-:W-:-:S04]  /*2a00*/  FMNMX.FTZ R10, R3, R10, !PT ;  /* 0x0000000a030a7209 */ /* 0x001fc80007810000 */
        /* <DEDUP_REMOVED lines=31> */
[----:B------:R-:W-:-:S05]  /*2c00*/  FFMA.FTZ R50, R50, R5, -R3 ;  /* 0x0000000532327223 */ /* 0x000fca0000010803 */
[----:B------:R1:W2:Y:S01]  /*2c10*/  MUFU.EX2 R7, R4 ;  /* 0x0000000400077308 */ /* 0x0002a20000000800 */
[----:B0-----:R-:W-:Y:S01]  /*2c20*/  FADD.FTZ R33, R24, R25 ;  /* 0x0000001918217221 */ /* 0x001fe20000010000 */
[----:B------:R-:W-:Y:S02]  /*2c30*/  F2FP.F16.F32.PACK_AB R156, R25, R24 ;  /* 0x00000018199c723e */ /* 0x000fe400000000ff */
[----:B------:R-:W-:-:S04]  /*2c40*/  CS2R R24, SRZ ;  /* 0x0000000000187805 */ /* 0x000fc8000001ff00 */
[----:B------:R-:W0:Y:S01]  /*2c50*/  MUFU.EX2 R32, R32 ;  /* 0x0000002000207308 */ /* 0x000e220000000800 */
[----:B-1----:R-:W-:-:S07]  /*2c60*/  FADD.FTZ R4, R28, R33 ;  /* 0x000000211c047221 */ /* 0x002fce0000010000 */
[----:B------:R1:W3:Y:S01]  /*2c70*/  MUFU.EX2 R15, R6 ;  /* 0x00000006000f7308 */ /* 0x0002e20000000800 */
[C---:B--2---:R-:W-:Y:S01]  /*2c80*/  FADD.FTZ R35, R7.reuse, R4 ;  /* 0x0000000407237221 */ /* 0x044fe20000010000 */
[----:B------:R-:W-:-:S06]  /*2c90*/  F2FP.F16.F32.PACK_AB R158, R7, R28 ;  /* 0x0000001c079e723e */ /* 0x000fcc00000000ff */
[----:B------:R-:W2:Y:S01]  /*2ca0*/  MUFU.EX2 R36, R36 ;  /* 0x0000002400247308 */ /* 0x000ea20000000800 */
[----:B-1----:R-:W-:-:S04]  /*2cb0*/  IMAD.HI R6, R0, 0x2aaaaaab, RZ ;  /* 0x2aaaaaab00067827 */ /* 0x002fc800078e02ff */
[----:B------:R-:W-:Y:S01]  /*2cc0*/  FADD.FTZ R0, R157, R102 ;  /* 0x000000669d007221 */ /* 0x000fe20000010000 */
[----:B------:R-:W-:-:S03]  /*2cd0*/  F2FP.F16.F32.PACK_AB R157, R102, R157 ;  /* 0x0000009d669d723e */ /* 0x000fc600000000ff */
[----:B------:R-:W-:Y:S01]  /*2ce0*/  FADD.FTZ R33, R159, R0 ;  /* 0x000000009f217221 */ /* 0x000fe20000010000 */
[----:B0-----:R-:W-:Y:S01]  /*2cf0*/  FADD.FTZ R0, R32, R35 ;  /* 0x0000002320007221 */ /* 0x001fe20000010000 */
[----:B------:R0:W1:Y:S01]  /*2d00*/  MUFU.EX2 R21, R14 ;  /* 0x0000000e00157308 */ /* 0x0000620000000800 */
[----:B------:R-:W-:Y:S01]  /*2d10*/  SHF.R.U32.HI R37, RZ, 0x1f, R6 ;  /* 0x0000001fff257819 */ /* 0x000fe20000011606 */
[C---:B------:R-:W-:Y:S01]  /*2d20*/  FADD.FTZ R33, R104.reuse, R33 ;  /* 0x0000002168217221 */ /* 0x040fe20000010000 */
[C---:B---3--:R-:W-:Y:S02]  /*2d30*/  F2FP.F16.F32.PACK_AB R152, R15.reuse, R32 ;  /* 0x000000200f98723e */ /* 0x048fe400000000ff */
[----:B------:R-:W-:Y:S01]  /*2d40*/  F2FP.F16.F32.PACK_AB R159, R104, R159 ;  /* 0x0000009f689f723e */ /* 0x000fe200000000ff */
[----:B------:R-:W-:Y:S01]  /*2d50*/  FADD.FTZ R4, R72, R33 ;  /* 0x0000002148047221 */ /* 0x000fe20000010000 */
[----:B------:R-:W-:Y:S01]  /*2d60*/  FADD.FTZ R33, R15, R0 ;  /* 0x000000000f217221 */ /* 0x000fe20000010000 */
[----:B------:R-:W3:Y:S01]  /*2d70*/  MUFU.EX2 R40, R40 ;  /* 0x0000002800287308 */ /* 0x000ee20000000800 */
[----:B0-----:R-:W-:Y:S01]  /*2d80*/  LEA.HI.SX32 R14, R6, R37, 0x1c ;  /* 0x00000025060e7211 */ /* 0x001fe200078fe2ff */
[C---:B------:R-:W-:Y:S01]  /*2d90*/  FADD.FTZ R35, R153.reuse, R4 ;  /* 0x0000000499237221 */ /* 0x040fe20000010000 */
[----:B--2---:R-:W-:Y:S01]  /*2da0*/  FADD.FTZ R0, R36, R33 ;  /* 0x0000002124007221 */ /* 0x004fe20000010000 */
[----:B------:R-:W-:Y:S01]  /*2db0*/  F2FP.F16.F32.PACK_AB R153, R153, R72 ;  /* 0x000000489999723e */ /* 0x000fe200000000ff */
[----:B------:R-:W-:-:S02]  /*2dc0*/  IMAD.MOV.U32 R6, RZ, RZ, 0x3f800000 ;  /* 0x3f800000ff067424 */ /* 0x000fc400078e00ff */
[----:B------:R-:W-:Y:S01]  /*2dd0*/  FADD.FTZ R4, R76, R35 ;  /* 0x000000234c047221 */ /* 0x000fe20000010000 */
[----:B------:R-:W-:Y:S01]  /*2de0*/  CS2R R72, SRZ ;  /* 0x0000000000487805 */ /* 0x000fe2000001ff00 */
[----:B------:R0:W2:Y:S01]  /*2df0*/  MUFU.EX2 R23, R20 ;  /* 0x0000001400177308 */ /* 0x0000a20000000800 */
[----:B-1----:R-:W-:Y:S01]  /*2e00*/  FADD.FTZ R33, R21, R0 ;  /* 0x0000000015217221 */ /* 0x002fe20000010000 */
[----:B------:R-:W-:Y:S01]  /*2e10*/  FADD.FTZ R35, R155, R4 ;  /* 0x000000049b237221 */ /* 0x000fe20000010000 */
[----:B------:R-:W-:Y:S02]  /*2e20*/  F2FP.F16.F32.PACK_AB R154, R21, R36 ;  /* 0x00000024159a723e */ /* 0x000fe400000000ff */
[----:B------:R-:W-:Y:S01]  /*2e30*/  F2FP.F16.F32.PACK_AB R155, R155, R76 ;  /* 0x0000004c9b9b723e */ /* 0x000fe200000000ff */
[----:B------:R-:W-:Y:S01]  /*2e40*/  FADD.FTZ R4, R80, R35 ;  /* 0x0000002350047221 */ /* 0x000fe20000010000 */
[----:B------:R-:W-:Y:S01]  /*2e50*/  CS2R R76, SRZ ;  /* 0x00000000004c7805 */ /* 0x000fe2000001ff00 */
[----:B------:R-:W1:Y:S01]  /*2e60*/  MUFU.EX2 R44, R44 ;  /* 0x0000002c002c7308 */ /* 0x000e620000000800 */
[----:B---3--:R-:W-:Y:S01]  /*2e70*/  FADD.FTZ R0, R40, R33 ;  /* 0x0000002128007221 */ /* 0x008fe20000010000 */
[C---:B------:R-:W-:Y:S01]  /*2e80*/  FADD.FTZ R35, R149.reuse, R4 ;  /* 0x0000000495237221 */ /* 0x040fe20000010000 */
[----:B0-----:R-:W-:Y:S01]  /*2e90*/  VIADD R20, R22, 0xfffffffe ;  /* 0xfffffffe16147836 */ /* 0x001fe20000000000 */
[----:B------:R-:W-:-:S02]  /*2ea0*/  F2FP.F16.F32.PACK_AB R149, R149, R80 ;  /* 0x000000509595723e */ /* 0x000fc400000000ff */
[----:B------:R-:W-:Y:S01]  /*2eb0*/  CS2R R80, SRZ ;  /* 0x0000000000507805 */ /* 0x000fe2000001ff00 */
[----:B------:R-:W-:Y:S01]  /*2ec0*/  FADD.FTZ R4, R84, R35 ;  /* 0x0000002354047221 */ /* 0x000fe20000010000 */
[----:B------:R-:W0:Y:S01]  /*2ed0*/  MUFU.EX2 R27, R26 ;  /* 0x0000001a001b7308 */ /* 0x000e220000000800 */
[----:B--2---:R-:W-:Y:S02]  /*2ee0*/  FADD.FTZ R33, R23, R0 ;  /* 0x0000000017217221 */ /* 0x004fe40000010000 */
[C---:B------:R-:W-:Y:S01]  /*2ef0*/  FADD.FTZ R35, R151.reuse, R4 ;  /* 0x0000000497237221 */ /* 0x040fe20000010000 */
[----:B------:R-:W-:Y:S02]  /*2f00*/  F2FP.F16.F32.PACK_AB R151, R151, R84 ;  /* 0x000000549797723e */ /* 0x000fe400000000ff */
[----:B------:R-:W-:Y:S02]  /*2f10*/  CS2R R84, SRZ ;  /* 0x0000000000547805 */ /* 0x000fe4000001ff00 */
[----:B------:R-:W-:Y:S01]  /*2f20*/  F2FP.F16.F32.PACK_AB R148, R23, R40 ;  /* 0x000000281794723e */ /* 0x000fe200000000ff */
[----:B------:R-:W-:Y:S01]  /*2f30*/  FADD.FTZ R4, R88, R35 ;  /* 0x0000002358047221 */ /* 0x000fe20000010000 */
[----:B------:R-:W-:Y:S01]  /*2f40*/  CS2R R40, SRZ ;  /* 0x0000000000287805 */ /* 0x000fe2000001ff00 */
[----:B------:R-:W2:Y:S01]  /*2f50*/  MUFU.EX2 R48, R48 ;  /* 0x0000003000307308 */ /* 0x000ea20000000800 */
[----:B-1----:R-:W-:Y:S01]  /*2f60*/  FADD.FTZ R0, R44, R33 ;  /* 0x000000212c007221 */ /* 0x002fe20000010000 */
[C---:B------:R-:W-:Y:S01]  /*2f70*/  FADD.FTZ R37, R145.reuse, R4 ;  /* 0x0000000491257221 */ /* 0x040fe20000010000 */
[----:B------:R-:W-:-:S03]  /*2f80*/  F2FP.F16.F32.PACK_AB R145, R145, R88 ;  /* 0x000000589191723e */ /* 0x000fc600000000ff */
[----:B------:R-:W-:Y:S01]  /*2f90*/  FADD.FTZ R4, R54, R37 ;  /* 0x0000002536047221 */ /* 0x000fe20000010000 */
[----:B------:R-:W-:Y:S01]  /*2fa0*/  CS2R R36, SRZ ;  /* 0x0000000000247805 */ /* 0x000fe2000001ff00 */
[----:B------:R-:W1:Y:S01]  /*2fb0*/  MUFU.EX2 R29, R30 ;  /* 0x0000001e001d7308 */ /* 0x000e620000000800 */
[----:B0-----:R-:W-:Y:S01]  /*2fc0*/  FADD.FTZ R33, R27, R0 ;  /* 0x000000001b217221 */ /* 0x001fe20000010000 */
[----:B------:R-:W-:Y:S01]  /*2fd0*/  FADD.FTZ R15, R147, R4 ;  /* 0x00000004930f7221 */ /* 0x000fe20000010000 */
[----:B------:R-:W-:Y:S02]  /*2fe0*/  F2FP.F16.F32.PACK_AB R150, R27, R44 ;  /* 0x0000002c1b96723e */ /* 0x000fe400000000ff */
[----:B------:R-:W-:Y:S02]  /*2ff0*/  CS2R R44, SRZ ;  /* 0x00000000002c7805 */ /* 0x000fe4000001ff00 */
[----:B------:R-:W-:Y:S01]  /*3000*/  F2FP.F16.F32.PACK_AB R147, R147, R54 ;  /* 0x000000369393723e */ /* 0x000fe200000000ff */
[----:B------:R-:W-:Y:S01]  /*3010*/  FADD.FTZ R4, R58, R15 ;  /* 0x0000000f3a047221 */ /* 0x000fe20000010000 */
[----:B------:R-:W-:Y:S01]  /*3020*/  CS2R R54, SRZ ;  /* 0x0000000000367805 */ /* 0x000fe2000001ff00 */
[----:B------:R-:W0:Y:S01]  /*3030*/  MUFU.EX2 R52, R52 ;  /* 0x0000003400347308 */ /* 0x000e220000000800 */
[----:B--2---:R-:W-:Y:S01]  /*3040*/  FADD.FTZ R0, R48, R33 ;  /* 0x0000002130007221 */ /* 0x004fe20000010000 */
[C---:B------:R-:W-:Y:S01]  /*3050*/  FADD.FTZ R21, R141.reuse, R4 ;  /* 0x000000048d157221 */ /* 0x040fe20000010000 */
[----:B------:R-:W-:-:S02]  /*3060*/  F2FP.F16.F32.PACK_AB R141, R141, R58 ;  /* 0x0000003a8d8d723e */ /* 0x000fc400000000ff */
[----:B------:R-:W-:Y:S02]  /*3070*/  CS2R R58, SRZ ;  /* 0x00000000003a7805 */ /* 0x000fe4000001ff00 */
[----:B------:R-:W-:Y:S01]  /*3080*/  CS2R R26, SRZ ;  /* 0x00000000001a7805 */ /* 0x000fe2000001ff00 */
[----:B------:R-:W-:Y:S01]  /*3090*/  FADD.FTZ R4, R62, R21 ;  /* 0x000000153e047221 */ /* 0x000fe20000010000 */
[----:B------:R2:W3:Y:S01]  /*30a0*/  MUFU.EX2 R19, R34 ;  /* 0x0000002200137308 */ /* 0x0004e20000000800 */
[C---:B-1----:R-:W-:Y:S01]  /*30b0*/  FADD.FTZ R35, R29.reuse, R0 ;  /* 0x000000001d237221 */ /* 0x042fe20000010000 */
[----:B------:R-:W-:Y:S02]  /*30c0*/  F2FP.F16.F32.PACK_AB R144, R29, R48 ;  /* 0x000000301d90723e */ /* 0x000fe400000000ff */
[----:B------:R-:W-:Y:S02]  /*30d0*/  CS2R R48, SRZ ;  /* 0x0000000000307805 */ /* 0x000fe4000001ff00 */
[----:B------:R-:W-:-:S02]  /*30e0*/  CS2R R28, SRZ ;  /* 0x00000000001c7805 */ /* 0x000fc4000001ff00 */
[----:B------:R-:W1:Y:S01]  /*30f0*/  MUFU.EX2 R56, R56 ;  /* 0x0000003800387308 */ /* 0x000e620000000800 */
[----:B0-----:R-:W-:Y:S01]  /*3100*/  FADD.FTZ R0, R52, R35 ;  /* 0x0000002334007221 */ /* 0x001fe20000010000 */
[----:B--2---:R-:W-:-:S06]  /*3110*/  CS2R R34, SRZ ;  /* 0x0000000000227805 */ /* 0x004fcc000001ff00 */
[----:B------:R0:W2:Y:S01]  /*3120*/  MUFU.EX2 R31, R38 ;  /* 0x00000026001f7308 */ /* 0x0000a20000000800 */
[C---:B---3--:R-:W-:Y:S01]  /*3130*/  FADD.FTZ R7, R19.reuse, R0 ;  /* 0x0000000013077221 */ /* 0x048fe20000010000 */
[----:B------:R-:W-:Y:S01]  /*3140*/  F2FP.F16.F32.PACK_AB R146, R19, R52 ;  /* 0x000000341392723e */ /* 0x000fe200000000ff */
[C---:B------:R-:W-:Y:S01]  /*3150*/  FADD.FTZ R19, R143.reuse, R4 ;  /* 0x000000048f137221 */ /* 0x040fe20000010000 */
[----:B------:R-:W-:Y:S02]  /*3160*/  F2FP.F16.F32.PACK_AB R143, R143, R62 ;  /* 0x0000003e8f8f723e */ /* 0x000fe400000000ff */
[----:B------:R-:W-:Y:S02]  /*3170*/  CS2R R62, SRZ ;  /* 0x00000000003e7805 */ /* 0x000fe4000001ff00 */
[----:B------:R-:W-:Y:S01]  /*3180*/  CS2R R52, SRZ ;  /* 0x0000000000347805 */ /* 0x000fe2000001ff00 */
[----:B------:R-:W-:Y:S01]  /*3190*/  FADD.FTZ R4, R66, R19 ;  /* 0x0000001342047221 */ /* 0x000fe20000010000 */
[----:B------:R-:W3:Y:S01]  /*31a0*/  MUFU.EX2 R60, R60 ;  /* 0x0000003c003c7308 */ /* 0x000ee20000000800 */
[----:B-1----:R-:W-:Y:S01]  /*31b0*/  FADD.FTZ R0, R56, R7 ;  /* 0x0000000738007221 */ /* 0x002fe20000010000 */
[----:B0-----:R-:W-:-:S06]  /*31c0*/  CS2R R38, SRZ ;  /* 0x0000000000267805 */ /* 0x001fcc000001ff00 */
[----:B------:R0:W1:Y:S01]  /*31d0*/  MUFU.EX2 R3, R42 ;  /* 0x0000002a00037308 */ /* 0x0000620000000800 */
[C---:B--2---:R-:W-:Y:S01]  /*31e0*/  FADD.FTZ R15, R31.reuse, R0 ;  /* 0x000000001f0f7221 */ /* 0x044fe20000010000 */
[----:B------:R-:W-:Y:S02]  /*31f0*/  F2FP.F16.F32.PACK_AB R140, R31, R56 ;  /* 0x000000381f8c723e */ /* 0x000fe400000000ff */
[----:B------:R-:W-:Y:S02]  /*3200*/  CS2R R56, SRZ ;  /* 0x0000000000387805 */ /* 0x000fe4000001ff00 */
[----:B------:R-:W-:Y:S02]  /*3210*/  CS2R R30, SRZ ;  /* 0x00000000001e7805 */ /* 0x000fe4000001ff00 */
[----:B------:R-:W2:Y:S01]  /*3220*/  MUFU.EX2 R64, R64 ;  /* 0x0000004000407308 */ /* 0x000ea20000000800 */
[----:B---3--:R-:W-:Y:S01]  /*3230*/  FADD.FTZ R0, R60, R15 ;  /* 0x0000000f3c007221 */ /* 0x008fe20000010000 */
[----:B0-----:R-:W-:-:S06]  /*3240*/  CS2R R42, SRZ ;  /* 0x00000000002a7805 */ /* 0x001fcc000001ff00 */
[----:B------:R0:W3:Y:S01]  /*3250*/  MUFU.EX2 R33, R46 ;  /* 0x0000002e00217308 */ /* 0x0000e20000000800 */
[C---:B-1----:R-:W-:Y:S01]  /*3260*/  FADD.FTZ R15, R3.reuse, R0 ;  /* 0x00000000030f7221 */ /* 0x042fe20000010000 */
[----:B------:R-:W-:Y:S01]  /*3270*/  F2FP.F16.F32.PACK_AB R142, R3, R60 ;  /* 0x0000003c038e723e */ /* 0x000fe200000000ff */
[C---:B------:R-:W-:Y:S01]  /*3280*/  FADD.FTZ R3, R137.reuse, R4 ;  /* 0x0000000489037221 */ /* 0x040fe20000010000 */
[----:B------:R-:W-:Y:S02]  /*3290*/  F2FP.F16.F32.PACK_AB R137, R137, R66 ;  /* 0x000000428989723e */ /* 0x000fe400000000ff */
[----:B------:R-:W-:Y:S02]  /*32a0*/  CS2R R66, SRZ ;  /* 0x0000000000427805 */ /* 0x000fe4000001ff00 */
[----:B------:R-:W-:Y:S01]  /*32b0*/  CS2R R60, SRZ ;  /* 0x00000000003c7805 */ /* 0x000fe2000001ff00 */
[----:B------:R-:W1:Y:S01]  /*32c0*/  MUFU.EX2 R68, R68 ;  /* 0x0000004400447308 */ /* 0x000e620000000800 */
[----:B--2---:R-:W-:Y:S01]  /*32d0*/  FADD.FTZ R0, R64, R15 ;  /* 0x0000000f40007221 */ /* 0x004fe20000010000 */
[----:B0-----:R-:W-:-:S06]  /*32e0*/  CS2R R46, SRZ ;  /* 0x00000000002e7805 */ /* 0x001fcc000001ff00 */
[----:B------:R-:W0:Y:S01]  /*32f0*/  MUFU.EX2 R70, R70 ;  /* 0x0000004600467308 */ /* 0x000e220000000800 */
[C---:B---3--:R-:W-:Y:S01]  /*3300*/  FADD.FTZ R15, R33.reuse, R0 ;  /* 0x00000000210f7221 */ /* 0x048fe20000010000 */
[----:B------:R-:W-:Y:S02]  /*3310*/  F2FP.F16.F32.PACK_AB R136, R33, R64 ;  /* 0x000000402188723e */ /* 0x000fe400000000ff */
[----:B------:R-:W-:Y:S02]  /*3320*/  CS2R R64, SRZ ;  /* 0x0000000000407805 */ /* 0x000fe4000001ff00 */
[----:B------:R-:W-:Y:S02]  /*3330*/  CS2R R32, SRZ ;  /* 0x0000000000207805 */ /* 0x000fe4000001ff00 */
[----:B------:R-:W2:Y:S01]  /*3340*/  MUFU.EX2 R139, R100 ;  /* 0x00000064008b7308 */ /* 0x000ea20000000800 */
[----:B-1----:R-:W-:Y:S01]  /*3350*/  FADD.FTZ R4, R68, R15 ;  /* 0x0000000f44047221 */ /* 0x002fe20000010000 */
[----:B------:R-:W-:-:S04]  /*3360*/  VIMNMX R15, R17, R14, !PT ;  /* 0x0000000e110f7248 */ /* 0x000fc80007fe0100 */
[----:B------:R-:W-:Y:S02]  /*3370*/  ISETP.GE.AND P1, PT, R20, R15, PT ;  /* 0x0000000f1400720c */ /* 0x000fe40003f26270 */
[----:B------:R1:W3:Y:S01]  /*3380*/  MUFU.EX2 R7, R50 ;  /* 0x0000003200077308 */ /* 0x0002e20000000800 */
[----:B0-----:R-:W-:-:S04]  /*3390*/  FADD.FTZ R0, R70, R3 ;  /* 0x0000000346007221 */ /* 0x001fc80000010000 */
[C---:B--2---:R-:W-:Y:S01]  /*33a0*/  FADD.FTZ R3, R139.reuse, R0 ;  /* 0x000000008b037221 */ /* 0x044fe20000010000 */
[----:B------:R-:W-:Y:S02]  /*33b0*/  F2FP.F16.F32.PACK_AB R139, R139, R70 ;  /* 0x000000468b8b723e */ /* 0x000fe400000000ff */
[----:B------:R-:W-:Y:S02]  /*33c0*/  CS2R R70, SRZ ;  /* 0x0000000000467805 */ /* 0x000fe4000001ff00 */
[----:B------:R-:W-:Y:S02]  /*33d0*/  MOV R0, RZ ;  /* 0x000000ff00007202 */ /* 0x000fe40000000f00 */
[----:B-1----:R-:W-:Y:S01]  /*33e0*/  CS2R R50, SRZ ;  /* 0x0000000000327805 */ /* 0x002fe2000001ff00 */
[C---:B---3--:R-:W-:Y:S01]  /*33f0*/  FADD.FTZ R4, R7.reuse, R4 ;  /* 0x0000000407047221 */ /* 0x048fe20000010000 */
[----:B------:R-:W-:Y:S01]  /*3400*/  F2FP.F16.F32.PACK_AB R138, R7, R68 ;  /* 0x00000044078a723e */ /* 0x000fe200000000ff */
[----:B------:R-:W-:Y:S01]  /*3410*/  IMAD.MOV.U32 R7, RZ, RZ, 0x3f800000 ;  /* 0x3f800000ff077424 */ /* 0x000fe200078e00ff */
[----:B------:R-:W-:Y:S01]  /*3420*/  CS2R R68, SRZ ;  /* 0x0000000000447805 */ /* 0x000fe2000001ff00 */
[----:B------:R-:W-:Y:S06]  /*3430*/  @!P1 BRA `(.L_x_2195) ;  /* 0x0000002000cc9947 */ /* 0x000fec0003800000 */
[----:B------:R-:W-:Y:S01]  /*3440*/  IMAD.MOV.U32 R14, RZ, RZ, R8 ;  /* 0x000000ffff0e7224 */ /* 0x000fe200078e0008 */
[----:B------:R-:W-:Y:S01]  /*3450*/  MOV R87, RZ ;  /* 0x000000ff00577202 */ /* 0x000fe20000000f00 */
[----:B------:R-:W-:Y:S01]  /*3460*/  IMAD.MOV.U32 R19, RZ, RZ, R10 ;  /* 0x000000ffff137224 */ /* 0x000fe200078e000a */
[----:B------:R-:W-:Y:S01]  /*3470*/  UMOV UR5, URZ ;  /* 0x0000003f00057c82 */ /* 0x000fe20008000000 */
[----:B------:R-:W-:Y:S01]  /*3480*/  IMAD.MOV.U32 R21, RZ, RZ, RZ ;  /* 0x000000ffff157224 */ /* 0x000fe200078e00ff */
[----:B------:R-:W-:Y:S01]  /*3490*/  ULDC UR6, c[0x0][0x288] ;  /* 0x0000a20000067ab9 */ /* 0x000fe20000000800 */
[----:B------:R-:W-:-:S07]  /*34a0*/  IMAD.MOV.U32 R6, RZ, RZ, 0x3f800000 ;  /* 0x3f800000ff067424 */ /* 0x000fce00078e00ff */
.L_x_2206:
[----:B------:R-:W-:-:S04]  /*34b0*/  UISETP.NE.AND UP0, UPT, UR5, 0x1, UPT ;  /* 0x000000010500788c */ /* 0x000fc8000bf05270 */
[----:B------:R-:W-:-:S06]  /*34c0*/  USEL UR4, URZ, 0x1, UP0 ;  /* 0x000000013f047887 */ /* 0x000fcc0008000000 */
[----:B------:R-:W-:Y:S01]  /*34d0*/  LOP3.LUT R0, R21, UR4, RZ, 0x3c, !PT ;  /* 0x0000000415007c12 */ /* 0x000fe2000f8e3cff */
[----:B------:R-:W-:Y:S06]  /*34e0*/  @!P0 BRA `(.L_x_2196) ;  /* 0x0000000000048947 */ /* 0x000fec0003800000 */
[----:B------:R-:W-:Y:S01]  /*34f0*/  BPT.TRAP 0x1 ;  /* 0x000000040000795c */ /* 0x000fe20000300000 */
.L_x_2196:
        /* <DEDUP_REMOVED lines=8> */
.L_x_2197:
[----:B-1----:R-:W-:Y:S05]  /*3580*/  @P1 BRA `(.L_x_2198) ;  /* 0x0000000000081947 */ /* 0x002fea0003800000 */
[----:B------:R-:W1:Y:S02]  /*3590*/  SYNCS.PHASECHK.TRANS64.TRYWAIT P1, [UR7+0x2a830], R5 ;  /* 0x02a83005ff0075a7 */ /* 0x000e640008020147 */
[----:B-1----:R-:W-:Y:S05]  /*35a0*/  @!P1 BRA `(.L_x_2199) ;  /* 0x0000009c00949947 */ /* 0x002fea0003800000 */
.L_x_2198:
        /* <DEDUP_REMOVED lines=129> */
.L_x_2200:
[----:B------:R-:W-:Y:S01]  /*3dc0*/  ULEA UR10, UR5, UR38, 0x3 ;  /* 0x00000026050a7291 */ /* 0x000fe2000f8e183f */
[----:B01----:R-:W-:-:S08]  /*3dd0*/  SHF.L.U32 R5, R21, 0x1f, RZ ;  /* 0x0000001f15057819 */ /* 0x003fd000000006ff */
[----:B------:R0:W1:Y:S01]  /*3de0*/  SYNCS.PHASECHK.TRANS64.TRYWAIT P1, [UR10+0x2a850], R5 ;  /* 0x02a85005ff0075a7 */ /* 0x000062000802014a */
[----:B------:R-:W-:Y:S05]  /*3df0*/  @!P0 BRA `(.L_x_2201) ;  /* 0x0000000000048947 */ /* 0x000fea0003800000 */
[----:B------:R-:W-:Y:S01]  /*3e00*/  BPT.TRAP 0x1 ;  /* 0x000000040000795c */ /* 0x000fe20000300000 */
.L_x_2201:
[----:B-1----:R-:W-:Y:S05]  /*3e10*/  @P1 BRA `(.L_x_2202) ;  /* 0x0000000000081947 */ /* 0x002fea0003800000 */
[----:B------:R-:W1:Y:S02]  /*3e20*/  SYNCS.PHASECHK.TRANS64.TRYWAIT P1, [UR10+0x2a850], R5 ;  /* 0x02a85005ff0075a7 */ /* 0x000e64000802014a */
[----:B-1----:R-:W-:Y:S05]  /*3e30*/  @!P1 BRA `(.L_x_2203) ;  /* 0x0000009400889947 */ /* 0x002fea0003800000 */
.L_x_2202:
[----:B------:R-:W-:Y:S01]  /*3e40*/  UIADD3 UR11, UR38, 0x400, URZ ;  /* 0x00000400260b7890 */ /* 0x000fe2000fffe03f */
[----:B------:R-:W-:Y:S01]  /*3e50*/  WARPGROUP.ARRIVE ;  /* 0x00000000000079c5 */ /* 0x000fe20000000000 */
[----:B------:R-:W-:Y:S01]  /*3e60*/  UMOV UR15, 0x40000040 ;  /* 0x40000040000f7882 */ /* 0x000fe20000000000 */
[----:B------:R-:W-:Y:S01]  /*3e70*/  UMOV UR19, 0x40000040 ;  /* 0x4000004000137882 */ /* 0x000fe20000000000 */
[----:B------:R-:W-:-:S04]  /*3e80*/  USHF.R.U32.HI UR11, URZ, 0x4, UR11 ;  /* 0x000000043f0b7899 */ /* 0x000fc8000801160b */
[----:B------:R-:W-:-:S04]  /*3e90*/  ULOP3.LUT UR11, UR11, 0x3fff, URZ, 0xc0, !UPT ;  /* 0x00003fff0b0b7892 */ /* 0x000fc8000f8ec03f */
[----:B------:R-:W-:-:S04]  /*3ea0*/  ULOP3.LUT UR11, UR11, 0x3000000, URZ, 0xfc, !UPT ;  /* 0x030000000b0b7892 */ /* 0x000fc8000f8efc3f */
[----:B------:R-:W-:-:S04]  /*3eb0*/  UIMAD UR14, UR5, 0x600, UR11 ;  /* 0x00000600050e78a4 */ /* 0x000fc8000f8e020b */
[----:B------:R-:W-:-:S05]  /*3ec0*/  UIADD3 UR18, UR14, 0x80, URZ ;  /* 0x000000800e127890 */ /* 0x000fca000fffe03f */
[----:B------:R-:W-:Y:S01]  /*3ed0*/  HGMMA.64x128x16.F32 R24, R156, gdesc[UR12].tnspB, R24, gsb0 ;  /* 0x41e0000c9c187df0 */ /* 0x000fe20008000818 */
[----:B------:R-:W-:Y:S02]  /*3ee0*/  UMOV UR15, 0x40000040 ;  /* 0x40000040000f7882 */ /* 0x000fe40000000000 */
        /* <DEDUP_REMOVED lines=18> */
[----:B------:R-:W-:Y:S03]  /*4010*/  HGMMA.64x128x16.F32 R24, R140, gdesc[UR16].tnspB, R24, gsb0 ;  /* 0x41e000108c187df0 */ /* 0x000fe60008000818 */
[----:B------:R-:W-:Y:S02]  /*4020*/  WARPGROUP.DEPBAR.LE gsb0, 0x0 ;  /* 0x00008000000079c5 */ /* 0x000fe40000010000 */
[----:B------:R-:W-:-:S07]  /*4030*/  WARPGROUP.ARRIVE ;  /* 0x00000000000079c5 */ /* 0x000fce0000000000 */
[----:B------:R-:W-:Y:S03]  /*4040*/  HGMMA.64x128x16.F32 R24, R136, gdesc[UR12].tnspB, R24, gsb0 ;  /* 0x41e0000c88187df0 */ /* 0x000fe60008000818 */
[----:B------:R-:W-:Y:S02]  /*4050*/  WARPGROUP.DEPBAR.LE gsb0, 0x0 ;  /* 0x00008000000079c5 */ /* 0x000fe40000010000 */
[----:B------:R-:W-:Y:S05]  /*4060*/  @!P0 BRA `(.L_x_2204) ;  /* 0x0000000000048947 */ /* 0x000fea0003800000 */
[----:B------:R-:W-:Y:S01]  /*4070*/  BPT.TRAP 0x1 ;  /* 0x000000040000795c */ /* 0x000fe20000300000 */
.L_x_2204:
[----:B------:R-:W-:Y:S01]  /*4080*/  UISETP.NE.AND UP0, UPT, UR60, URZ, UPT ;  /* 0x0000003f3c00728c */ /* 0x000fe2000bf05270 */
[----:B------:R-:W-:Y:S01]  /*4090*/  IMAD.MOV.U32 R7, RZ, RZ, R9 ;  /* 0x000000ffff077224 */ /* 0x000fe200078e0009 */
[----:B------:R-:W-:Y:S01]  /*40a0*/  ULDC UR11, c[0x0][0x2f0] ;  /* 0x0000bc00000b7ab9 */ /* 0x000fe20000000800 */
[----:B------:R-:W-:-:S03]  /*40b0*/  UIADD3 UR7, UR7, 0x2a840, URZ ;  /* 0x0002a84007077890 */ /* 0x000fc6000fffe03f */
[----:B------:R-:W-:Y:S01]  /*40c0*/  PLOP3.LUT P1, PT, PT, PT, UP0, 0x80, 0x0 ;  /* 0x000000000000781c */ /* 0x000fe20003f2f008 */
[----:B------:R-:W-:Y:S01]  /*40d0*/  UPRMT UR7, UR61, 0x654, UR7 ;  /* 0x000006543d077896 */ /* 0x000fe20008000007 */
[----:B------:R-:W-:-:S03]  /*40e0*/  PLOP3.LUT P2, PT, PT, PT, UP0, 0x80, 0x0 ;  /* 0x000000000000781c */ /* 0x000fc60003f4f008 */
[----:B------:R-:W-:-:S05]  /*40f0*/  @UP0 ULDC UR5, c[0x0][0x44c] ;  /* 0x0001130000050ab9 */ /* 0x000fca0000000800 */
[----:B------:R-:W-:Y:S03]  /*4100*/  SYNCS.ARRIVE.TRANS64.RED.A1T0 RZ, [UR7], RZ ;  /* 0x000000ffffff79a7 */ /* 0x000fe60008100407 */
[----:B01----:R-:W-:Y:S01]  /*4110*/  @P1 IMAD.HI.U32 R5, R9, UR5, RZ ;  /* 0x0000000509051c27 */ /* 0x003fe2000f8e00ff */
[----:B------:R-:W-:-:S04]  /*4120*/  @UP0 ULDC UR5, c[0x0][0x450] ;  /* 0x0001140000050ab9 */ /* 0x000fc80000000800 */
[----:B------:R-:W-:Y:S01]  /*4130*/  @P2 SHF.R.U32.HI R7, RZ, UR5, R5 ;  /* 0x00000005ff072c19 */ /* 0x000fe20008011605 */
[----:B------:R-:W-:-:S04]  /*4140*/  IMAD.MOV.U32 R5, RZ, RZ, -0x60 ;  /* 0xffffffa0ff057424 */ /* 0x000fc800078e00ff */
[----:B------:R-:W0:Y:S01]  /*4150*/  SHFL.IDX PT, R21, R7, RZ, 0x1c1f ;  /* 0x001c1fff07157589 */ /* 0x000e2200000e0000 */
[----:B------:R-:W-:-:S03]  /*4160*/  IMAD R6, R20, R5, 0x1 ;  /* 0x0000000114067424 */ /* 0x000fc600078e0205 */
[----:B------:R-:W1:Y:S01]  /*4170*/  SHFL.IDX PT, R7, R7, 0x1, 0x1c1f ;  /* 0x003c1f0007077f89 */ /* 0x000e6200000e0000 */
[----:B------:R-:W-:-:S04]  /*4180*/  IMAD R5, R11, -0x2, R6 ;  /* 0xfffffffe0b057824 */ /* 0x000fc800078e0206 */
[----:B------:R-:W-:-:S05]  /*4190*/  IMAD R10, R18, UR11, R5 ;  /* 0x0000000b120a7c24 */ /* 0x000fca000f8e0205 */
[----:B0-----:R-:W-:-:S04]  /*41a0*/  IADD3 R21, R21, -UR6, R10 ;  /* 0x8000000615157c10 */ /* 0x001fc8000fffe00a */
[C---:B------:R-:W-:Y:S02]  /*41b0*/  ISETP.GT.AND P1, PT, R21.reuse, RZ, PT ;  /* 0x000000ff1500720c */ /* 0x040fe40003f24270 */
[C---:B------:R-:W-:Y:S02]  /*41c0*/  ISETP.GT.AND P2, PT, R21.reuse, 0x1, PT ;  /* 0x000000011500780c */ /* 0x040fe40003f44270 */
[----:B------:R-:W-:Y:S02]  /*41d0*/  FSEL R140, R88, -INF , P1 ;  /* 0xff800000588c7808 */ /* 0x000fe40000800000 */
[----:B------:R-:W-:Y:S02]  /*41e0*/  ISETP.GT.AND P1, PT, R21, 0x8, PT ;  /* 0x000000081500780c */ /* 0x000fe40003f24270 */
[----:B------:R-:W-:Y:S02]  /*41f0*/  FSEL R142, R89, -INF , P2 ;  /* 0xff800000598e7808 */ /* 0x000fe40001000000 */
[----:B------:R-:W-:-:S02]  /*4200*/  FMNMX.FTZ R5, R140, R19, !PT ;  /* 0x000000138c057209 */ /* 0x000fc40007810000 */
[C---:B------:R-:W-:Y:S02]  /*4210*/  ISETP.GT.AND P2, PT, R21.reuse, 0x9, PT ;  /* 0x000000091500780c */ /* 0x040fe40003f44270 */
[----:B------:R-:W-:Y:S02]  /*4220*/  FSEL R144, R92, -INF , P1 ;  /* 0xff8000005c907808 */ /* 0x000fe40000800000 */
[----:B------:R-:W-:Y:S02]  /*4230*/  FMNMX.FTZ R5, R142, R5, !PT ;  /* 0x000000058e057209 */ /* 0x000fe40007810000 */
        /* <DEDUP_REMOVED lines=61> */
[----:B------:R-:W-:Y:S02]  /*4610*/  FMNMX.FTZ R5, R132, R5, !PT ;  /* 0x0000000584057209 */ /* 0x000fe40007810000 */
[----:B-1----:R-:W-:-:S02]  /*4620*/  IADD3 R93, R7, -UR6, R10 ;  /* 0x80000006075d7c10 */ /* 0x002fc4000fffe00a */
[----:B------:R-:W-:Y:S02]  /*4630*/  FMNMX.FTZ R21, R104, R5, !PT ;  /* 0x0000000568157209 */ /* 0x000fe40007810000 */
[----:B------:R-:W0:Y:S01]  /*4640*/  LDC R5, c[0x0][0x988] ;  /* 0x00026200ff057b82 */ /* 0x000e220000000800 */
[C---:B------:R-:W-:Y:S02]  /*4650*/  ISETP.GT.AND P1, PT, R93.reuse, RZ, PT ;  /* 0x000000ff5d00720c */ /* 0x040fe40003f24270 */
[----:B------:R-:W1:Y:S01]  /*4660*/  SHFL.BFLY PT, R136, R21, 0x2, 0x1f ;  /* 0x0c401f0015887f89 */ /* 0x000e6200000e0000 */
[C---:B------:R-:W-:Y:S02]  /*4670*/  ISETP.GT.AND P2, PT, R93.reuse, 0x1, PT ;  /* 0x000000015d00780c */ /* 0x040fe40003f44270 */
[----:B------:R-:W-:Y:S02]  /*4680*/  FSEL R90, R90, -INF , P1 ;  /* 0xff8000005a5a7808 */ /* 0x000fe40000800000 */
[----:B------:R-:W-:-:S02]  /*4690*/  ISETP.GT.AND P3, PT, R93, 0x8, PT ;  /* 0x000000085d00780c */ /* 0x000fc40003f64270 */
[----:B------:R-:W-:Y:S02]  /*46a0*/  FMNMX.FTZ R7, R90, R14, !PT ;  /* 0x0000000e5a077209 */ /* 0x000fe40007810000 */
[----:B------:R-:W-:Y:S02]  /*46b0*/  ISETP.GT.AND P4, PT, R93, 0x9, PT ;  /* 0x000000095d00780c */ /* 0x000fe40003f84270 */
[----:B------:R-:W-:Y:S02]  /*46c0*/  FSEL R94, R94, -INF , P3 ;  /* 0xff8000005e5e7808 */ /* 0x000fe40001800000 */
[----:B------:R-:W-:Y:S02]  /*46d0*/  FSEL R138, R95, -INF , P4 ;  /* 0xff8000005f8a7808 */ /* 0x000fe40002000000 */
[----:B------:R-:W-:Y:S02]  /*46e0*/  ISETP.GT.AND P3, PT, R93, 0x11, PT ;  /* 0x000000115d00780c */ /* 0x000fe40003f64270 */
[----:B-1----:R-:W-:-:S05]  /*46f0*/  FMNMX.FTZ R23, R21, R136, !PT ;  /* 0x0000008815177209 */ /* 0x002fca0007810000 */
[----:B------:R-:W1:Y:S02]  /*4700*/  SHFL.BFLY PT, R136, R23, 0x1, 0x1f ;  /* 0x0c201f0017887f89 */ /* 0x000e6400000e0000 */
[----:B-1----:R-:W-:Y:S02]  /*4710*/  FMNMX.FTZ R10, R23, R136, !PT ;  /* 0x00000088170a7209 */ /* 0x002fe40007810000 */
[----:B------:R-:W-:Y:S02]  /*4720*/  FSEL R136, R91, -INF , P2 ;  /* 0xff8000005b887808 */ /* 0x000fe40001000000 */
[C---:B------:R-:W-:Y:S01]  /*4730*/  FSETP.NEU.FTZ.AND P1, PT, R10.reuse, -INF , PT ;  /* 0xff8000000a00780b */ /* 0x040fe20003f3d000 */
[----:B0-----:R-:W-:Y:S01]  /*4740*/  FMUL.FTZ R21, R10, R5 ;  /* 0x000000050a157220 */ /* 0x001fe20000410000 */
[----:B------:R-:W-:Y:S02]  /*4750*/  FMNMX.FTZ R7, R136, R7, !PT ;  /* 0x0000000788077209 */ /* 0x000fe40007810000 */
[----:B------:R-:W-:-:S02]  /*4760*/  ISETP.GT.AND P2, PT, R93, 0x10, PT ;  /* 0x000000105d00780c */ /* 0x000fc40003f44270 */
[----:B------:R-:W-:Y:S02]  /*4770*/  FMNMX.FTZ R7, R94, R7, !PT ;  /* 0x000000075e077209 */ /* 0x000fe40007810000 */
[----:B------:R-:W-:Y:S02]  /*4780*/  FSEL R109, R21, RZ, P1 ;  /* 0x000000ff156d7208 */ /* 0x000fe40000800000 */
[----:B------:R-:W-:Y:S02]  /*4790*/  FSEL R98, R98, -INF , P2 ;  /* 0xff80000062627808 */ /* 0x000fe40001000000 */
[----:B------:R-:W-:Y:S01]  /*47a0*/  FMNMX.FTZ R7, R138, R7, !PT ;  /* 0x000000078a077209 */ /* 0x000fe20007810000 */
[-CC-:B------:R-:W-:Y:S01]  /*47b0*/  FFMA.FTZ R156, R140, R5.reuse, -R109.reuse ;  /* 0x000000058c9c7223 */ /* 0x180fe2000001086d */
[----:B------:R-:W-:Y:S01]  /*47c0*/  ISETP.GT.AND P2, PT, R93, 0x18, PT ;  /* 0x000000185d00780c */ /* 0x000fe20003f44270 */
[-CC-:B------:R-:W-:Y:S01]  /*47d0*/  FFMA.FTZ R95, R6, R5.reuse, -R109.reuse ;  /* 0x00000005065f7223 */ /* 0x180fe2000001086d */
[----:B------:R-:W-:Y:S01]  /*47e0*/  FSEL R140, R99, -INF , P3 ;  /* 0xff800000638c7808 */ /* 0x000fe20001800000 */
[--C-:B------:R-:W-:Y:S01]  /*47f0*/  FFMA.FTZ R97, R8, R5, -R109.reuse ;  /* 0x0000000508617223 */ /* 0x100fe2000001086d */
[----:B------:R-:W-:Y:S01]  /*4800*/  FMNMX.FTZ R7, R98, R7, !PT ;  /* 0x0000000762077209 */ /* 0x000fe20007810000 */
[-CC-:B------:R-:W-:Y:S01]  /*4810*/  FFMA.FTZ R21, R142, R5.reuse, -R109.reuse ;  /* 0x000000058e157223 */ /* 0x180fe2000001086d */
[C---:B------:R-:W-:Y:S01]  /*4820*/  ISETP.GT.AND P3, PT, R93.reuse, 0x19, PT ;  /* 0x000000195d00780c */ /* 0x040fe20003f64270 */
[-CC-:B------:R-:W-:Y:S01]  /*4830*/  FFMA.FTZ R158, R144, R5.reuse, -R109.reuse ;  /* 0x00000005909e7223 */ /* 0x180fe2000001086d */
[----:B------:R-:W-:Y:S01]  /*4840*/  FSEL R160, R102, -INF , P2 ;  /* 0xff80000066a07808 */ /* 0x000fe20001000000 */
[--C-:B------:R-:W-:Y:S01]  /*4850*/  FFMA.FTZ R23, R146, R5, -R109.reuse ;  /* 0x0000000592177223 */ /* 0x100fe2000001086d */
        /* <DEDUP_REMOVED lines=32> */
[----:B------:R-:W-:Y:S01]  /*4a60*/  ISETP.GT.AND P3, PT, R93, 0x31, PT ;  /* 0x000000315d00780c */ /* 0x000fe20003f64270 */
[----:B------:R-:W-:Y:S01]  /*4a70*/  FFMA.FTZ R107, R104, R5, -R109 ;  /* 0x00000005686b7223 */ /* 0x000fe2000001086d */
[----:B------:R-:W-:Y:S01]  /*4a80*/  FSEL R166, R114, -INF , P2 ;  /* 0xff80000072a67808 */ /* 0x000fe20001000000 */
[----:B------:R-:W-:Y:S01]  /*4a90*/  MUFU.EX2 R156, R156 ;  /* 0x0000009c009c7308 */ /* 0x000fe20000000800 */
[----:B------:R-:W-:-:S02]  /*4aa0*/  FMNMX.FTZ R7, R110, R7, !PT ;  /* 0x000000076e077209 */ /* 0x000fc40007810000 */
[----:B------:R-:W-:Y:S02]  /*4ab0*/  ISETP.GT.AND P2, PT, R93, 0x38, PT ;  /* 0x000000385d00780c */ /* 0x000fe40003f44270 */
[----:B------:R-:W-:Y:S02]  /*4ac0*/  FSEL R172, R115, -INF , P3 ;  /* 0xff80000073ac7808 */ /* 0x000fe40001800000 */
[----:B------:R-:W-:Y:S01]  /*4ad0*/  FMNMX.FTZ R7, R166, R7, !PT ;  /* 0x00000007a6077209 */ /* 0x000fe20007810000 */
[----:B------:R-:W-:Y:S01]  /*4ae0*/  MUFU.EX2 R21, R21 ;  /* 0x0000001500157308 */ /* 0x000fe20000000800 */
[----:B------:R-:W-:Y:S02]  /*4af0*/  ISETP.GT.AND P3, PT, R93, 0x39, PT ;  /* 0x000000395d00780c */ /* 0x000fe40003f64270 */
[----:B------:R-:W-:Y:S02]  /*4b00*/  FSEL R174, R118, -INF , P2 ;  /* 0xff80000076ae7808 */ /* 0x000fe40001000000 */
[----:B------:R-:W-:-:S02]  /*4b10*/  FMNMX.FTZ R7, R172, R7, !PT ;  /* 0x00000007ac077209 */ /* 0x000fc40007810000 */
[----:B------:R-:W-:Y:S01]  /*4b20*/  ISETP.GT.AND P2, PT, R93, 0x40, PT ;  /* 0x000000405d00780c */ /* 0x000fe20003f44270 */
[----:B------:R-:W-:Y:S01]  /*4b30*/  MUFU.EX2 R158, R158 ;  /* 0x0000009e009e7308 */ /* 0x000fe20000000800 */
[----:B------:R-:W-:Y:S02]  /*4b40*/  FSEL R118, R119, -INF , P3 ;  /* 0xff80000077767808 */ /* 0x000fe40001800000 */
[----:B------:R-:W-:Y:S02]  /*4b50*/  FMNMX.FTZ R7, R174, R7, !PT ;  /* 0x00000007ae077209 */ /* 0x000fe40007810000 */
[----:B------:R-:W-:Y:S02]  /*4b60*/  ISETP.GT.AND P3, PT, R93, 0x41, PT ;  /* 0x000000415d00780c */ /* 0x000fe40003f64270 */
        /* <DEDUP_REMOVED lines=22> */
[----:B------:R-:W-:Y:S01]  /*4cd0*/  ISETP.GT.AND P3, PT, R93, 0x59, PT ;  /* 0x000000595d00780c */ /* 0x000fe20003f64270 */
[----:B------:R-:W-:Y:S01]  /*4ce0*/  FFMA.FTZ R93, R22, R5, -R109 ;  /* 0x00000005165d7223 */ /* 0x000fe2000001086d */
[----:B------:R-:W-:Y:S02]  /*4cf0*/  FSEL R134, R134, -INF , P2 ;  /* 0xff80000086867808 */ /* 0x000fe40001000000 */
[----:B------:R-:W-:-:S02]  /*4d00*/  FMNMX.FTZ R7, R106, R7, !PT ;  /* 0x000000076a077209 */ /* 0x000fc40007810000 */
[----:B------:R-:W-:Y:S01]  /*4d10*/  FSEL R22, R135, -INF , P3 ;  /* 0xff80000087167808 */ /* 0x000fe20001800000 */
[----:B------:R-:W-:Y:S01]  /*4d20*/  MUFU.EX2 R148, R148 ;  /* 0x0000009400947308 */ /* 0x000fe20000000800 */
[----:B------:R-:W-:-:S04]  /*4d30*/  FMNMX.FTZ R7, R134, R7, !PT ;  /* 0x0000000786077209 */ /* 0x000fc80007810000 */
[----:B------:R-:W-:-:S03]  /*4d40*/  FMNMX.FTZ R7, R22, R7, !PT ;  /* 0x0000000716077209 */ /* 0x000fc60007810000 */
[----:B------:R-:W-:Y:S02]  /*4d50*/  MUFU.EX2 R93, R93 ;  /* 0x0000005d005d7308 */ /* 0x000fe40000000800 */
[----:B------:R-:W0:Y:S06]  /*4d60*/  SHFL.BFLY PT, R6, R7, 0x2, 0x1f ;  /* 0x0c401f0007067f89 */ /* 0x000e2c00000e0000 */
        /* <DEDUP_REMOVED lines=13> */
[----:B------:R-:W-:Y:S02]  /*4e40*/  FSEL R109, R6, RZ, P2 ;  /* 0x000000ff066d7208 */ /* 0x000fe40001000000 */
[----:B------:R-:W-:-:S03]  /*4e50*/  FSEL R6, R10, RZ, P1 ;  /* 0x000000ff0a067208 */ /* 0x000fc60000800000 */
[-CC-:B------:R-:W-:Y:S01]  /*4e60*/  FFMA.FTZ R157, R90, R5.reuse, -R109.reuse ;  /* 0x000000055a9d7223 */ /* 0x180fe2000001086d */
[-C--:B------:R-:W-:Y:S01]  /*4e70*/  FFMA.FTZ R90, R136, R5.reuse, -R109 ;  /* 0x00000005885a7223 */ /* 0x080fe2000001086d */
[----:B------:R-:W-:Y:S01]  /*4e80*/  FADD.FTZ R6, -R6, R19 ;  /* 0x0000001306067221 */ /* 0x000fe20000010100 */
[----:B------:R-:W-:Y:S01]  /*4e90*/  FSEL R19, R8, RZ, P2 ;  /* 0x000000ff08137208 */ /* 0x000fe20001000000 */
[-CC-:B------:R-:W-:Y:S01]  /*4ea0*/  FFMA.FTZ R159, R94, R5.reuse, -R109.reuse ;  /* 0x000000055e9f7223 */ /* 0x180fe2000001086d */
[-CC-:B------:R-:W-:Y:S01]  /*4eb0*/  FFMA.FTZ R138, R138, R5.reuse, -R109.reuse ;  /* 0x000000058a8a7223 */ /* 0x180fe2000001086d */
[-C--:B------:R-:W-:Y:S01]  /*4ec0*/  FMUL.FTZ R7, R6, R5.reuse ;  /* 0x0000000506077220 */ /* 0x080fe20000410000 */
[----:B------:R-:W-:Y:S01]  /*4ed0*/  MUFU.EX2 R157, R157 ;  /* 0x0000009d009d7308 */ /* 0x000fe20000000800 */
[----:B------:R-:W-:Y:S01]  /*4ee0*/  FADD.FTZ R6, -R19, R14 ;  /* 0x0000000e13067221 */ /* 0x000fe20000010100 */
[-CC-:B------:R-:W-:Y:S01]  /*4ef0*/  FFMA.FTZ R98, R98, R5.reuse, -R109.reuse ;  /* 0x0000000562627223 */ /* 0x180fe2000001086d */
[-CC-:B------:R-:W-:Y:S01]  /*4f00*/  FFMA.FTZ R140, R140, R5.reuse, -R109.reuse ;  /* 0x000000058c8c7223 */ /* 0x180fe2000001086d */
[-CC-:B------:R-:W-:Y:S01]  /*4f10*/  FFMA.FTZ R160, R160, R5.reuse, -R109.reuse ;  /* 0x00000005a0a07223 */ /* 0x180fe2000001086d */
[-C--:B------:R-:W-:Y:S01]  /*4f20*/  FMUL.FTZ R6, R6, R5.reuse ;  /* 0x0000000506067220 */ /* 0x080fe20000410000 */
        /* <DEDUP_REMOVED lines=14> */
[-CC-:B------:R-:W-:Y:S01]  /*5010*/  FFMA.FTZ R102, R102, R5.reuse, -R109.reuse ;  /* 0x0000000566667223 */ /* 0x180fe2000001086d */
[-CC-:B------:R-:W-:Y:S01]  /*5020*/  FFMA.FTZ R130, R130, R5.reuse, -R109.reuse ;  /* 0x0000000582827223 */ /* 0x180fe2000001086d */
[-CC-:B------:R-:W-:Y:S01]  /*5030*/  FFMA.FTZ R106, R106, R5.reuse, -R109.reuse ;  /* 0x000000056a6a7223 */ /* 0x180fe2000001086d */
[-CC-:B------:R-:W-:Y:S01]  /*5040*/  FFMA.FTZ R134, R134, R5.reuse, -R109.reuse ;  /* 0x0000000586867223 */ /* 0x180fe2000001086d */
[----:B------:R-:W2:Y:S01]  /*5050*/  MUFU.EX2 R90, R90 ;  /* 0x0000005a005a7308 */ /* 0x000ea20000000800 */
[----:B0-----:R-:W-:Y:S01]  /*5060*/  FFMA.FTZ R4, R7, R4, R156 ;  /* 0x0000000407047223 */ /* 0x001fe2000001009c */
[----:B------:R-:W-:-:S03]  /*5070*/  FFMA.FTZ R22, R22, R5, -R109 ;  /* 0x0000000516167223 */ /* 0x000fc6000001086d */
[----:B------:R-:W-:-:S03]  /*5080*/  FADD.FTZ R19, R21, R4 ;  /* 0x0000000415137221 */ /* 0x000fc60000010000 */
[----:B------:R-:W0:Y:S01]  /*5090*/  MUFU.EX2 R159, R159 ;  /* 0x0000009f009f7308 */ /* 0x000e220000000800 */
[----:B-1----:R-:W-:Y:S01]  /*50a0*/  FFMA.FTZ R3, R6, R3, R157 ;  /* 0x0000000306037223 */ /* 0x002fe2000001009d */
[----:B------:R-:W-:-:S06]  /*50b0*/  FADD.FTZ R14, R158, R19 ;  /* 0x000000139e0e7221 */ /* 0x000fcc0000010000 */
        /* <DEDUP_REMOVED lines=30> */
[----:B------:R-:W-:-:S06]  /*52a0*/  FADD.FTZ R3, R101, R14 ;  /* 0x0000000e65037221 */ /* 0x000fcc0000010000 */
        /* <DEDUP_REMOVED lines=42> */
.L_x_2205:
        /* <DEDUP_REMOVED lines=32> */
[----:B------:R-:W-:Y:S01]  /*5750*/  MOV R19, R10 ;  /* 0x0000000a00137202 */ /* 0x000fe20000000f00 */
[----:B------:R-:W-:Y:S06]  /*5760*/  @P1 BRA `(.L_x_2206) ;  /* 0xffffffdc00501947 */ /* 0x000fec000383ffff */
.L_x_2195:
[----:B------:R-:W-:-:S13]  /*5770*/  ISETP.GE.AND P1, PT, R20, R17, PT ;  /* 0x000000111400720c */ /* 0x000fda0003f26270 */
[----:B------:R-:W-:Y:S05]  /*5780*/  @!P1 BRA `(.L_x_2207) ;  /* 0x0000001800e89947 */ /* 0x000fea0003800000 */
[----:B------:R-:W-:Y:S01]  /*5790*/  IMAD.MOV.U32 R9, RZ, RZ, R8 ;  /* 0x000000ffff097224 */ /* 0x000fe200078e0008 */
[----:B------:R-:W-:Y:S01]  /*57a0*/  UMOV UR6, UR4 ;  /* 0x0000000400067c82 */ /* 0x000fe20008000000 */
[----:B------:R-:W-:Y:S02]  /*57b0*/  IMAD.MOV.U32 R11, RZ, RZ, R10 ;  /* 0x000000ffff0b7224 */ /* 0x000fe400078e000a */
[----:B------:R-:W-:-:S07]  /*57c0*/  IMAD.MOV.U32 R14, RZ, RZ, R0 ;  /* 0x000000ffff0e7224 */ /* 0x000fce00078e0000 */
.L_x_2218:
[----:B------:R-:W-:-:S04]  /*57d0*/  UIADD3 UR4, UR6, 0x1, URZ ;  /* 0x0000000106047890 */ /* 0x000fc8000fffe03f */
[----:B------:R-:W-:-:S04]  /*57e0*/  UISETP.NE.AND UP0, UPT, UR4, 0x2, UPT ;  /* 0x000000020400788c */ /* 0x000fc8000bf05270 */
[----:B------:R-:W-:Y:S02]  /*57f0*/  USEL UR5, URZ, 0x1, UP0 ;  /* 0x000000013f057887 */ /* 0x000fe40008000000 */
[----:B------:R-:W-:-:S04]  /*5800*/  USEL UR4, UR4, URZ, UP0 ;  /* 0x0000003f04047287 */ /* 0x000fc80008000000 */
[----:B------:R-:W-:Y:S01]  /*5810*/  LOP3.LUT R0, R14, UR5, RZ, 0x3c, !PT ;  /* 0x000000050e007c12 */ /* 0x000fe2000f8e3cff */
[----:B------:R-:W-:Y:S07]  /*5820*/  @!P0 BRA `(.L_x_2208) ;  /* 0x0000000000048947 */ /* 0x000fee0003800000 */
[----:B------:R-:W-:Y:S01]  /*5830*/  BPT.TRAP 0x1 ;  /* 0x000000040000795c */ /* 0x000fe20000300000 */
.L_x_2208:
[----:B------:R-:W-:Y:S01]  /*5840*/  ULEA UR7, UR4, UR38, 0x3 ;  /* 0x0000002604077291 */ /* 0x000fe2000f8e183f */
[----:B------:R-:W-:-:S08]  /*5850*/  SHF.L.U32 R5, R0, 0x1f, RZ ;  /* 0x0000001f00057819 */ /* 0x000fd000000006ff */
[----:B------:R0:W1:Y:S01]  /*5860*/  SYNCS.PHASECHK.TRANS64.TRYWAIT P1, [UR7+0x2a830], R5 ;  /* 0x02a83005ff0075a7 */ /* 0x0000620008020147 */
[----:B------:R-:W-:Y:S05]  /*5870*/  @!P0 BRA `(.L_x_2209) ;  /* 0x0000000000048947 */ /* 0x000fea0003800000 */
[----:B------:R-:W-:Y:S01]  /*5880*/  BPT.TRAP 0x1 ;  /* 0x000000040000795c */ /* 0x000fe20000300000 */
.L_x_2209:
[----:B-1----:R-:W-:Y:S05]  /*5890*/  @P1 BRA `(.L_x_2210) ;  /* 0x0000000000081947 */ /* 0x002fea0003800000 */
[----:B------:R-:W1:Y:S02]  /*58a0*/  SYNCS.PHASECHK.TRANS64.TRYWAIT P1, [UR7+0x2a830], R5 ;  /* 0x02a83005ff0075a7 */ /* 0x000e640008020147 */
[----:B-1----:R-:W-:Y:S05]  /*58b0*/  @!P1 BRA `(.L_x_2211) ;  /* 0x0000007c00009947 */ /* 0x002fea0003800000 */
.L_x_2210:
        /* <DEDUP_REMOVED lines=129> */
.L_x_2212:
[----:B------:R-:W-:Y:S01]  /*60d0*/  ULEA UR5, UR6, UR38, 0x3 ;  /* 0x0000002606057291 */ /* 0x000fe2000f8e183f */
[----:B01----:R-:W-:-:S08]  /*60e0*/  SHF.L.U32 R5, R14, 0x1f, RZ ;  /* 0x0000001f0e057819 */ /* 0x003fd000000006ff */
[----:B------:R0:W1:Y:S01]  /*60f0*/  SYNCS.PHASECHK.TRANS64.TRYWAIT P1, [UR5+0x2a850], R5 ;  /* 0x02a85005ff0075a7 */ /* 0x0000620008020145 */
[----:B------:R-:W-:Y:S05]  /*6100*/  @!P0 BRA `(.L_x_2213) ;  /* 0x0000000000048947 */ /* 0x000fea0003800000 */
[----:B------:R-:W-:Y:S01]  /*6110*/  BPT.TRAP 0x1 ;  /* 0x000000040000795c */ /* 0x000fe20000300000 */
.L_x_2213:
[----:B-1----:R-:W-:Y:S05]  /*6120*/  @P1 BRA `(.L_x_2214) ;  /* 0x0000000000081947 */ /* 0x002fea0003800000 */
[----:B------:R-:W1:Y:S02]  /*6130*/  SYNCS.PHASECHK.TRANS64.TRYWAIT P1, [UR5+0x2a850], R5 ;  /* 0x02a85005ff0075a7 */ /* 0x000e640008020145 */
[----:B-1----:R-:W-:Y:S05]  /*6140*/  @!P1 BRA `(.L_x_2215) ;  /* 0x0000007000f49947 */ /* 0x002fea0003800000 */
.L_x_2214:
        /* <DEDUP_REMOVED lines=38> */
.L_x_2216:
        /* <DEDUP_REMOVED lines=54> */
[----:B------:R-:W0:Y:S01]  /*6710*/  LDC R5, c[0x0][0x988] ;  /* 0x00026200ff057b82 */ /* 0x000e220000000800 */
[----:B-1----:R-:W-:Y:S02]  /*6720*/  FMNMX.FTZ R18, R7, R8, !PT ;  /* 0x0000000807127209 */ /* 0x002fe40007810000 */
[----:B------:R-:W1:Y:S04]  /*6730*/  SHFL.BFLY PT, R15, R14, 0x1, 0x1f ;  /* 0x0c201f000e0f7f89 */ /* 0x000e6800000e0000 */
[----:B------:R-:W2:Y:S01]  /*6740*/  SHFL.BFLY PT, R19, R18, 0x1, 0x1f ;  /* 0x0c201f0012137f89 */ /* 0x000ea200000e0000 */
[----:B-1----:R-:W-:-:S02]  /*6750*/  FMNMX.FTZ R10, R14, R15, !PT ;  /* 0x0000000f0e0a7209 */ /* 0x002fc40007810000 */
[----:B--2---:R-:W-:-:S03]  /*6760*/  FMNMX.FTZ R8, R18, R19, !PT ;  /* 0x0000001312087209 */ /* 0x004fc60007810000 */
[CC--:B0-----:R-:W-:Y:S01]  /*6770*/  FMUL.FTZ R160, R10.reuse, R5.reuse ;  /* 0x000000050aa07220 */ /* 0x0c1fe20000410000 */
[----:B------:R-:W-:Y:S01]  /*6780*/  FADD.FTZ R22, -R10, R11 ;  /* 0x0000000b0a167221 */ /* 0x000fe20000010100 */
[C---:B------:R-:W-:Y:S01]  /*6790*/  FADD.FTZ R6, -R8.reuse, R9 ;  /* 0x0000000908067221 */ /* 0x040fe20000010100 */
[-C--:B------:R-:W-:Y:S01]  /*67a0*/  FMUL.FTZ R14, R8, R5.reuse ;  /* 0x00000005080e7220 */ /* 0x080fe20000410000 */
[-C--:B------:R-:W-:Y:S01]  /*67b0*/  FFMA.FTZ R156, R88, R5.reuse, -R160 ;  /* 0x00000005589c7223 */ /* 0x080fe200000108a0 */
[-C--:B------:R-:W-:Y:S01]  /*67c0*/  FMUL.FTZ R22, R22, R5.reuse ;  /* 0x0000000516167220 */ /* 0x080fe20000410000 */
        /* <DEDUP_REMOVED lines=43> */
[----:B------:R2:W0:Y:S01]  /*6a80*/  MUFU.EX2 R18, R91 ;  /* 0x0000005b00127308 */ /* 0x0004220000000800 */
        /* <DEDUP_REMOVED lines=12> */
[-C--:B------:R-:W-:Y:S01]  /*6b50*/  FFMA.FTZ R109, R133, R5.reuse, -R160 ;  /* 0x00000005856d7223 */ /* 0x080fe200000108a0 */
[----:B------:R-:W-:-:S02]  /*6b60*/  FFMA.FTZ R14, R135, R5, -R14 ;  /* 0x00000005870e7223 */ /* 0x000fc4000001080e */
        /* <DEDUP_REMOVED lines=90> */
.L_x_2217:
[----:B------:R-:W-:Y:S01]  /*7110*/  UIADD3 UR5, UR5, 0x2a860, URZ ;  /* 0x0002a86005057890 */ /* 0x000fe2000fffe03f */
[----:B------:R-:W-:Y:S01]  /*7120*/  ISETP.GT.AND P1, PT, R20, R17, PT ;  /* 0x000000111400720c */ /* 0x000fe20003f24270 */
[----:B------:R-:W-:Y:S01]  /*7130*/  UMOV UR6, UR4 ;  /* 0x0000000400067c82 */ /* 0x000fe20008000000 */
[----:B------:R-:W-:Y:S01]  /*7140*/  F2FP.F16.F32.PACK_AB R156, R9, R156 ;  /* 0x0000009c099c723e */ /* 0x000fe200000000ff */
[----:B------:R-:W-:Y:S01]  /*7150*/  UPRMT UR5, UR61, 0x654, UR5 ;  /* 0x000006543d057896 */ /* 0x000fe20008000005 */
[----:B------:R-:W-:Y:S01]  /*7160*/  F2FP.F16.F32.PACK_AB R158, R11, R158 ;  /* 0x0000009e0b9e723e */ /* 0x000fe200000000ff */
[----:B------:R-:W-:Y:S01]  /*7170*/  IMAD.MOV.U32 R9, RZ, RZ, R8 ;  /* 0x000000ffff097224 */ /* 0x000fe200078e0008 */
        /* <DEDUP_REMOVED lines=26> */
[----:B------:R-:W-:Y:S06]  /*7320*/  @P1 BRA `(.L_x_2218) ;  /* 0xffffffe400281947 */ /* 0x000fec000383ffff */
.L_x_2207:
        /* <DEDUP_REMOVED lines=67> */
.L_x_2219:
[----:B------:R-:W-:Y:S01]  /*7760*/  ULEA UR5, UR4, UR38, 0x3 ;  /* 0x0000002604057291 */ /* 0x000fe2000f8e183f */
[----:B------:R-:W-:-:S08]  /*7770*/  SHF.L.U32 R0, R0, 0x1f, RZ ;  /* 0x0000001f00007819 */ /* 0x000fd000000006ff */
[----:B------:R0:W1:Y:S01]  /*7780*/  SYNCS.PHASECHK.TRANS64.TRYWAIT P1, [UR5+0x2a850], R0 ;  /* 0x02a85000ff0075a7 */ /* 0x0000620008020145 */
[----:B------:R-:W-:Y:S05]  /*7790*/  @!P0 BRA `(.L_x_2220) ;  /* 0x0000000000048947 */ /* 0x000fea0003800000 */
[----:B------:R-:W-:Y:S01]  /*77a0*/  BPT.TRAP 0x1 ;  /* 0x000000040000795c */ /* 0x000fe20000300000 */
.L_x_2220:
[----:B-1----:R-:W-:Y:S05]  /*77b0*/  @P1 BRA `(.L_x_2221) ;  /* 0x0000000000081947 */ /* 0x002fea0003800000 */
[----:B------:R-:W1:Y:S02]  /*77c0*/  SYNCS.PHASECHK.TRANS64.TRYWAIT P1, [UR5+0x2a850], R0 ;  /* 0x02a85000ff0075a7 */ /* 0x000e640008020145 */
[----:B-1----:R-:W-:Y:S05]  /*77d0*/  @!P1 BRA `(.L_x_2222) ;  /* 0x0000005c00689947 */ /* 0x002fea0003800000 */
.L_x_2221:
[----:B------:R-:W-:Y:S01]  /*77e0*/  UIADD3 UR38, UR38, 0x400, URZ ;  /* 0x0000040026267890 */ /* 0x000fe2000fffe03f */
[----:B------:R-:W-:Y:S01]  /*77f0*/  WARPGROUP.ARRIVE ;  /* 0x00000000000079c5 */ /* 0x000fe20000000000 */
[----:B------:R-:W-:Y:S01]  /*7800*/  UMOV UR7, 0x40000040 ;  /* 0x4000004000077882 */ /* 0x000fe20000000000 */
[----:B-1----:R-:W1:Y:S01]  /*7810*/  SHFL.BFLY PT, R7, R4, 0x2, 0x1f ;  /* 0x0c401f0004077f89 */ /* 0x002e6200000e0000 */
[----:B------:R-:W-:Y:S01]  /*7820*/  USHF.R.U32.HI UR38, URZ, 0x4, UR38 ;  /* 0x000000043f267899 */ /* 0x000fe20008011626 */
[----:B------:R-:W-:Y:S02]  /*7830*/  MOV R11, RZ ;  /* 0x000000ff000b7202 */ /* 0x000fe40000000f00 */
        /* <DEDUP_REMOVED lines=56> */
.L_x_2223:
        /* <DEDUP_REMOVED lines=68> */
.L_x_2187:
[----:B------:R-:W-:Y:S05]  /*8000*/  @P0 BRA `(.L_x_2224) ;  /* 0x0000001400340947 */ /* 0x000fea0003800000 */
[----:B------:R-:W1:Y:S01]  /*8010*/  S2R R4, SR_TID.X ;  /* 0x0000000000047919 */ /* 0x000e620000002100 */
[----:B------:R-:W2:Y:S01]  /*8020*/  LDC R18, c[0x0][0xbe8] ;  /* 0x0002fa00ff127b82 */ /* 0x000ea20000000800 */
[----:B------:R-:W-:Y:S01]  /*8030*/  ULDC.64 UR4, c[0x0][0xbd0] ;  /* 0x0002f40000047ab9 */ /* 0x000fe20000000a00 */
[----:B------:R-:W-:Y:S01]  /*8040*/  ULDC.64 UR6, c[0x0][0xb38] ;  /* 0x0002ce0000067ab9 */ /* 0x000fe20000000a00 */
[----:B------:R-:W3:Y:S01]  /*8050*/  S2R R19, SR_CTAID.X ;  /* 0x0000000000137919 */ /* 0x000ee20000002500 */
[----:B------:R-:W-:Y:S04]  /*8060*/  BSSY B0, `(.L_x_2225) ;  /* 0x00000e3000007945 */ /* 0x000fe80003800000 */
[----:B------:R-:W4:Y:S08]  /*8070*/  S2UR UR9, SR_CTAID.Z ;  /* 0x00000000000979c3 */ /* 0x000f300000002700 */
[----:B------:R-:W5:Y:S08]  /*8080*/  LDC.64 R20, c[0x0][0xbd8] ;  /* 0x0002f600ff147b82 */ /* 0x000f700000000a00 */
[----:B------:R-:W-:Y:S01]  /*8090*/  BAR.SYNC.DEFER_BLOCKING 0x1, 0x100 ;  /* 0x0044000000007b1d */ /* 0x000fe20000010000 */
[----:B--2---:R-:W-:-:S07]  /*80a0*/  ISETP.NE.AND P0, PT, R18, 0x1, PT ;  /* 0x000000011200780c */ /* 0x004fce0003f05270 */
[----:B------:R-:W2:Y:S01]  /*80b0*/  S2UR UR8, SR_CTAID.Y ;  /* 0x00000000000879c3 */ /* 0x000ea20000002600 */
[----:B-1----:R-:W-:-:S07]  /*80c0*/  VIADD R4, R4, 0xffffff80 ;  /* 0xffffff8004047836 */ /* 0x002fce0000000000 */
[----:B------:R-:W2:Y:S01]  /*80d0*/  LDC R17, c[0x0][0xc50] ;  /* 0x00031400ff117b82 */ /* 0x000ea20000000800 */
[----:B------:R-:W-:-:S04]  /*80e0*/  SHF.R.S32.HI R5, RZ, 0x1f, R4 ;  /* 0x0000001fff057819 */ /* 0x000fc80000011404 */
[----:B0-----:R-:W-:-:S03]  /*80f0*/  LEA.HI R6, R5, R4, RZ, 0x7 ;  /* 0x0000000405067211 */ /* 0x001fc600078f38ff */
[----:B------:R-:W0:Y:S01]  /*8100*/  @P0 LDC R12, c[0x0][0xbec] ;  /* 0x0002fb00ff0c0b82 */ /* 0x000e220000000800 */
[----:B------:R-:W-:Y:S02]  /*8110*/  LEA.HI R5, R5, R4, RZ, 0x2 ;  /* 0x0000000405057211 */ /* 0x000fe400078f10ff */
[----:B------:R-:W-:Y:S02]  /*8120*/  LOP3.LUT R7, R6, 0xffffff80, RZ, 0xc0, !PT ;  /* 0xffffff8006077812 */ /* 0x000fe400078ec0ff */
[----:B------:R-:W-:-:S03]  /*8130*/  LOP3.LUT R11, R5, 0xfffffffc, RZ, 0xc0, !PT ;  /* 0xfffffffc050b7812 */ /* 0x000fc600078ec0ff */
[C---:B------:R-:W-:Y:S01]  /*8140*/  IMAD.IADD R88, R4.reuse, 0x1, -R7 ;  /* 0x0000000104587824 */ /* 0x040fe200078e0a07 */
[----:B------:R-:W-:Y:S01]  /*8150*/  IADD3 R11, R4, -R11, RZ ;  /* 0x8000000b040b7210 */ /* 0x000fe20007ffe0ff */
[----:B------:R-:W1:Y:S03]  /*8160*/  LDC.64 R22, c[0x0][0xb40] ;  /* 0x0002d000ff167b82 */ /* 0x000e660000000a00 */
[----:B------:R-:W-:-:S04]  /*8170*/  SHF.R.S32.HI R9, RZ, 0x1f, R88 ;  /* 0x0000001fff097819 */ /* 0x000fc80000011458 */
[CC--:B------:R-:W-:Y:S01]  /*8180*/  LEA.HI R89, R9.reuse, R88.reuse, RZ, 0x2 ;  /* 0x0000005809597211 */ /* 0x0c0fe200078f10ff */
[----:B------:R-:W1:Y:S01]  /*8190*/  @P0 LDC R90, c[0x0][0xbec] ;  /* 0x0002fb00ff5a0b82 */ /* 0x000e620000000800 */
[----:B------:R-:W-:Y:S02]  /*81a0*/  LEA.HI R9, R9, R88, RZ, 0x5 ;  /* 0x0000005809097211 */ /* 0x000fe400078f28ff */
[--C-:B------:R-:W-:Y:S02]  /*81b0*/  SHF.R.S32.HI R8, RZ, 0x2, R89.reuse ;  /* 0x00000002ff087819 */ /* 0x100fe40000011459 */
[----:B------:R-:W-:Y:S02]  /*81c0*/  SHF.R.S32.HI R7, RZ, 0x1f, R89 ;  /* 0x0000001fff077819 */ /* 0x000fe40000011459 */
[----:B------:R-:W-:Y:S01]  /*81d0*/  LOP3.LUT R89, R89, 0x7ffffffc, RZ, 0xc0, !PT ;  /* 0x7ffffffc59597812 */ /* 0x000fe200078ec0ff */
[----:B------:R-:W1:Y:S01]  /*81e0*/  @P0 LDC R15, c[0x0][0xbf0] ;  /* 0x0002fc00ff0f0b82 */ /* 0x000e620000000800 */
[----:B------:R-:W-:-:S04]  /*81f0*/  LEA.HI R7, R7, R8, RZ, 0x3 ;  /* 0x0000000807077211 */ /* 0x000fc800078f18ff */
[----:B------:R-:W-:Y:S02]  /*8200*/  LOP3.LUT R5, R7, 0xfffffff8, RZ, 0xc0, !PT ;  /* 0xfffffff807057812 */ /* 0x000fe400078ec0ff */
[----:B------:R-:W-:Y:S01]  /*8210*/  SHF.R.S32.HI R7, RZ, 0x7, R6 ;  /* 0x00000007ff077819 */ /* 0x000fe20000011406 */
[----:B------:R-:W1:Y:S02]  /*8220*/  @P0 LDC R91, c[0x0][0xbf0] ;  /* 0x0002fc00ff5b0b82 */ /* 0x000e640000000800 */
[----:B------:R-:W-:Y:S01]  /*8230*/  IMAD.IADD R5, R8, 0x1, -R5 ;  /* 0x0000000108057824 */ /* 0x000fe200078e0a05 */
[----:B------:R-:W-:Y:S02]  /*8240*/  LEA.HI R8, R11, R11, RZ, 0x1 ;  /* 0x0000000b0b087211 */ /* 0x000fe400078f08ff */
[----:B------:R-:W-:Y:S02]  /*8250*/  LEA.HI R4, R6, R7, RZ, 0x1 ;  /* 0x0000000706047211 */ /* 0x000fe400078f08ff */
[----:B------:R-:W-:-:S02]  /*8260*/  LOP3.LUT R8, R8, 0x1ffffffe, RZ, 0xc0, !PT ;  /* 0x1ffffffe08087812 */ /* 0x000fc400078ec0ff */
[----:B------:R-:W-:Y:S02]  /*8270*/  LOP3.LUT R4, R4, 0x3fffffe, RZ, 0xc0, !PT ;  /* 0x03fffffe04047812 */ /* 0x000fe400078ec0ff */
[----:B------:R-:W-:Y:S01]  /*8280*/  SHF.R.S32.HI R6, RZ, 0x5, R9 ;  /* 0x00000005ff067819 */ /* 0x000fe20000011409 */
[----:B------:R-:W-:Y:S01]  /*8290*/  IMAD.IADD R13, R11, 0x1, -R8 ;  /* 0x000000010b0d7824 */ /* 0x000fe200078e0a08 */
[----:B------:R-:W-:Y:S01]  /*82a0*/  SHF.R.S32.HI R11, RZ, 0x1f, R16 ;  /* 0x0000001fff0b7819 */ /* 0x000fe20000011410 */
[----:B------:R-:W-:Y:S02]  /*82b0*/  IMAD.IADD R4, R7, 0x1, -R4 ;  /* 0x0000000107047824 */ /* 0x000fe400078e0a04 */
[----:B------:R-:W-:Y:S02]  /*82c0*/  IMAD R5, R6, 0x10, R5 ;  /* 0x0000001006057824 */ /* 0x000fe400078e0205 */
[C---:B------:R-:W-:Y:S02]  /*82d0*/  IMAD R7, R11.reuse, UR4, RZ ;  /* 0x000000040b077c24 */ /* 0x040fe4000f8e02ff */
[----:B------:R-:W-:Y:S01]  /*82e0*/  IMAD R11, R11, UR6, RZ ;  /* 0x000000060b0b7c24 */ /* 0x000fe2000f8e02ff */
[----:B------:R-:W-:Y:S01]  /*82f0*/  LEA R8, R4, R5, 0x6 ;  /* 0x0000000504087211 */ /* 0x000fe200078e30ff */
[----:B------:R-:W-:Y:S01]  /*8300*/  IMAD.WIDE.U32 R4, R16, UR4, RZ ;  /* 0x0000000410047c25 */ /* 0x000fe2000f8e00ff */
[----:B----4-:R-:W-:-:S03]  /*8310*/  USHF.R.S32.HI UR4, URZ, 0x1f, UR9 ;  /* 0x0000001f3f047899 */ /* 0x010fc60008011409 */
[C---:B------:R-:W-:Y:S02]  /*8320*/  IMAD R9, R16.reuse, UR5, R7 ;  /* 0x0000000510097c24 */ /* 0x040fe4000f8e0207 */
[----:B------:R-:W-:-:S04]  /*8330*/  IMAD.WIDE.U32 R6, R16, UR6, RZ ;  /* 0x0000000610067c25 */ /* 0x000fc8000f8e00ff */
[----:B------:R-:W-:Y:S02]  /*8340*/  IMAD.IADD R5, R5, 0x1, R9 ;  /* 0x0000000105057824 */ /* 0x000fe400078e0209 */
[C---:B------:R-:W-:Y:S01]  /*8350*/  IMAD R11, R16.reuse, UR7, R11 ;  /* 0x00000007100b7c24 */ /* 0x040fe2000f8e020b */
[----:B------:R-:W-:Y:S01]  /*8360*/  IADD3 R16, -R16, RZ, RZ ;  /* 0x000000ff10107210 */ /* 0x000fe20007ffe1ff */
[----:B------:R-:W-:Y:S01]  /*8370*/  IMAD R9, R13, 0x8, R8 ;  /* 0x000000080d097824 */ /* 0x000fe200078e0208 */
[----:B------:R-:W-:Y:S01]  /*8380*/  ULDC.64 UR6, c[0x0][0xb48] ;  /* 0x0002d20000067ab9 */ /* 0x000fe20000000a00 */
[----:B-----5:R-:W-:Y:S02]  /*8390*/  IMAD R10, R20, UR4, RZ ;  /* 0x00000004140a7c24 */ /* 0x020fe4000f8e02ff */
[----:B---3--:R-:W-:Y:S02]  /*83a0*/  IMAD R9, R19, 0x80, R9 ;  /* 0x0000008013097824 */ /* 0x008fe400078e0209 */
[----:B------:R-:W-:-:S02]  /*83b0*/  IMAD R13, R21, UR9, R10 ;  /* 0x00000009150d7c24 */ /* 0x000fc4000f8e020a */
[----:B--2---:R-:W-:Y:S02]  /*83c0*/  IMAD R21, R17, R16, UR8 ;  /* 0x0000000811157e24 */ /* 0x004fe4000f8e0210 */
[----:B------:R-:W-:-:S03]  /*83d0*/  IMAD.WIDE.U32 R4, R20, UR9, R4 ;  /* 0x0000000914047c25 */ /* 0x000fc6000f8e0004 */
[----:B------:R-:W-:Y:S01]  /*83e0*/  SHF.R.S32.HI R14, RZ, 0x1f, R21 ;  /* 0x0000001fff0e7819 */ /* 0x000fe20000011415 */
[----:B0-----:R-:W-:-:S04]  /*83f0*/  @P0 IMAD.HI.U32 R10, R9, R12, RZ ;  /* 0x0000000c090a0227 */ /* 0x001fc800078e00ff */
[----:B------:R-:W-:Y:S02]  /*8400*/  IMAD.IADD R7, R7, 0x1, R11 ;  /* 0x0000000107077824 */ /* 0x000fe400078e020b */
[----:B------:R-:W-:Y:S02]  /*8410*/  IMAD.IADD R5, R5, 0x1, R13 ;  /* 0x0000000105057824 */ /* 0x000fe400078e020d */
[----:B-1----:R-:W-:Y:S01]  /*8420*/  IMAD R12, R22, UR4, RZ ;  /* 0x00000004160c7c24 */ /* 0x002fe2000f8e02ff */
[----:B------:R-:W-:Y:S01]  /*8430*/  ULDC.64 UR4, c[0x0][0xbe0] ;  /* 0x0002f80000047ab9 */ /* 0x000fe20000000a00 */
[----:B------:R-:W-:-:S04]  /*8440*/  @P0 IMAD.HI.U32 R90, R9, R90, RZ ;  /* 0x0000005a095a0227 */ /* 0x000fc800078e00ff */
[----:B------:R-:W-:Y:S01]  /*8450*/  IMAD.MOV.U32 R11, RZ, RZ, R9 ;  /* 0x000000ffff0b7224 */ /* 0x000fe200078e0009 */
[----:B------:R-:W-:Y:S01]  /*8460*/  @P0 SHF.R.U32.HI R11, RZ, R15, R10 ;  /* 0x0000000fff0b0219 */ /* 0x000fe2000001160a */
[----:B------:R-:W-:Y:S02]  /*8470*/  IMAD R15, R23, UR9, R12 ;  /* 0x00000009170f7c24 */ /* 0x000fe4000f8e020c */
[----:B------:R-:W-:Y:S01]  /*8480*/  IMAD.WIDE.U32 R6, R22, UR9, R6 ;  /* 0x0000000916067c25 */ /* 0x000fe2000f8e0006 */
[----:B------:R-:W-:-:S03]  /*8490*/  ULDC.64 UR8, c[0x0][0xb28] ;  /* 0x0002ca0000087ab9 */ /* 0x000fc60000000a00 */
[----:B------:R-:W-:-:S04]  /*84a0*/  IMAD.WIDE.U32 R4, R21, UR4, R4 ;  /* 0x0000000415047c25 */ /* 0x000fc8000f8e0004 */
[----:B------:R-:W-:Y:S01]  /*84b0*/  IMAD.MOV.U32 R13, RZ, RZ, R9 ;  /* 0x000000ffff0d7224 */ /* 0x000fe200078e0009 */
[----:B------:R-:W-:Y:S01]  /*84c0*/  @P0 SHF.R.U32.HI R13, RZ, R91, R90 ;  /* 0x0000005bff0d0219 */ /* 0x000fe2000001165a */
[C---:B------:R-:W-:Y:S01]  /*84d0*/  IMAD R10, R14.reuse, UR4, RZ ;  /* 0x000000040e0a7c24 */ /* 0x040fe2000f8e02ff */
[----:B------:R-:W-:Y:S01]  /*84e0*/  IADD3 R4, P0, R11, R4, RZ ;  /* 0x000000040b047210 */ /* 0x000fe20007f1e0ff */
[----:B------:R-:W-:Y:S01]  /*84f0*/  IMAD.IADD R7, R7, 0x1, R15 ;  /* 0x0000000107077824 */ /* 0x000fe200078e020f */
[----:B------:R-:W-:Y:S01]  /*8500*/  SHF.R.S32.HI R15, RZ, 0x1f, R11 ;  /* 0x0000001fff0f7819 */ /* 0x000fe2000001140b */
[----:B------:R-:W-:Y:S01]  /*8510*/  IMAD R14, R14, UR6, RZ ;  /* 0x000000060e0e7c24 */ /* 0x000fe2000f8e02ff */
[----:B------:R-:W-:Y:S01]  /*8520*/  IADD3 R11, -R11, RZ, RZ ;  /* 0x000000ff0b0b7210 */ /* 0x000fe20007ffe1ff */
[C---:B------:R-:W-:Y:S01]  /*8530*/  IMAD R12, R21.reuse, UR5, R10 ;  /* 0x00000005150c7c24 */ /* 0x040fe2000f8e020a */
[--C-:B------:R-:W-:Y:S01]  /*8540*/  SHF.R.S32.HI R10, RZ, 0x1f, R13.reuse ;  /* 0x0000001fff0a7819 */ /* 0x100fe2000001140d */
[----:B------:R-:W-:Y:S01]  /*8550*/  IMAD R17, R21, UR7, R14 ;  /* 0x0000000715117c24 */ /* 0x000fe2000f8e020e */
[----:B------:R-:W-:Y:S01]  /*8560*/  ULDC.64 UR4, c[0x0][0xb30] ;  /* 0x0002cc0000047ab9 */ /* 0x000fe20000000a00 */
[----:B------:R-:W-:Y:S01]  /*8570*/  IMAD.MOV R14, RZ, RZ, -R13 ;  /* 0x000000ffff0e7224 */ /* 0x000fe200078e0a0d */
[----:B------:R-:W-:Y:S01]  /*8580*/  IADD3.X R5, R15, R5, R12, P0, !PT ;  /* 0x000000050f057210 */ /* 0x000fe200007fe40c */
[----:B------:R-:W-:-:S02]  /*8590*/  IMAD R10, R10, UR4, RZ ;  /* 0x000000040a0a7c24 */ /* 0x000fc4000f8e02ff */
[----:B------:R-:W-:Y:S02]  /*85a0*/  IMAD R11, R18, R11, R9 ;  /* 0x0000000b120b7224 */ /* 0x000fe400078e0209 */
[----:B------:R-:W-:Y:S01]  /*85b0*/  IMAD.WIDE.U32 R6, R21, UR6, R6 ;  /* 0x0000000615067c25 */ /* 0x000fe2000f8e0006 */
[----:B------:R-:W-:-:S03]  /*85c0*/  ULDC.64 UR6, c[0x0][0xbc8] ;  /* 0x0002f20000067ab9 */ /* 0x000fc60000000a00 */
        /* <DEDUP_REMOVED lines=52> */
[----:B------:R-:W-:Y:S01]  /*8910*/  VIADD R9, R21, 0x28 ;  /* 0x0000002815097836 */ /* 0x000fe20000000000 */
[----:B------:R-:W-:Y:S01]  /*8920*/  ISETP.GE.AND P0, PT, R3, UR4, PT ;  /* 0x0000000403007c0c */ /* 0x000fe2000bf06270 */
[C---:B------:R-:W-:Y:S01]  /*8930*/  VIADD R10, R21.reuse, 0x30 ;  /* 0x00000030150a7836 */ /* 0x040fe20000000000 */
        /* <DEDUP_REMOVED lines=13> */
[----:B------:R-:W-:Y:S01]  /*8a10*/  @!P0 LOP3.LUT R3, R3, 0xfffffffe, RZ, 0xc0, !PT ;  /* 0xfffffffe03038812 */ /* 0x000fe200078ec0ff */
[--C-:B------:R-:W-:Y:S01]  /*8a20*/  @!P3 IMAD.WIDE R6, R7, 0x4, R16.reuse ;  /* 0x000000040706b825 */ /* 0x100fe200078e0210 */
[----:B------:R-:W-:Y:S02]  /*8a30*/  ISETP.GE.AND P2, PT, R0, UR4, PT ;  /* 0x0000000400007c0c */ /* 0x000fe4000bf46270 */
[----:B------:R-:W-:Y:S02]  /*8a40*/  @!P1 LEA.HI R8, R8, R8, RZ, 0x1 ;  /* 0x0000000808089211 */ /* 0x000fe400078f08ff */
[----:B------:R1:W-:Y:S01]  /*8a50*/  @!P3 ST.E.64 desc[UR36][R6.64], R28 ;  /* 0x0000001c0600b985 */ /* 0x0003e2000c101b24 */
[----:B------:R-:W-:Y:S01]  /*8a60*/  ISETP.GE.AND P3, PT, R9, UR4, PT ;  /* 0x0000000409007c0c */ /* 0x000fe2000bf66270 */
[----:B0-----:R-:W-:Y:S01]  /*8a70*/  @!P0 IMAD.WIDE R4, R3, 0x4, R16 ;  /* 0x0000000403048825 */ /* 0x001fe200078e0210 */
[----:B------:R-:W-:Y:S02]  /*8a80*/  @!P4 LEA.HI R10, R10, R10, RZ, 0x1 ;  /* 0x0000000a0a0ac211 */ /* 0x000fe400078f08ff */
[----:B------:R-:W-:-:S02]  /*8a90*/  @!P6 LEA.HI R12, R12, R12, RZ, 0x1 ;  /* 0x0000000c0c0ce211 */ /* 0x000fc400078f08ff */
[----:B------:R0:W-:Y:S01]  /*8aa0*/  @!P0 ST.E.64 desc[UR36][R4.64], R32 ;  /* 0x0000002004008985 */ /* 0x0001e2000c101b24 */
[----:B------:R-:W-:Y:S02]  /*8ab0*/  IADD3 R15, R21, 0x60, RZ ;  /* 0x00000060150f7810 */ /* 0x000fe40007ffe0ff */
[----:B------:R-:W-:-:S04]  /*8ac0*/  @!P2 LEA.HI R0, R0, R0, RZ, 0x1 ;  /* 0x000000000000a211 */ /* 0x000fc800078f08ff */
[----:B------:R-:W-:Y:S02]  /*8ad0*/  @!P3 LEA.HI R3, R9, R9, RZ, 0x1 ;  /* 0x000000090903b211 */ /* 0x000fe400078f08ff */
[----:B-1----:R-:W-:Y:S02]  /*8ae0*/  @!P1 LOP3.LUT R7, R8, 0xfffffffe, RZ, 0xc0, !PT ;  /* 0xfffffffe08079812 */ /* 0x002fe400078ec0ff */
[----:B------:R-:W-:Y:S02]  /*8af0*/  @!P2 LOP3.LUT R9, R0, 0xfffffffe, RZ, 0xc0, !PT ;  /* 0xfffffffe0009a812 */ /* 0x000fe400078ec0ff */
[----:B------:R-:W-:Y:S01]  /*8b00*/  @!P3 LOP3.LUT R3, R3, 0xfffffffe, RZ, 0xc0, !PT ;  /* 0xfffffffe0303b812 */ /* 0x000fe200078ec0ff */
[--C-:B------:R-:W-:Y:S01]  /*8b10*/  @!P1 IMAD.WIDE R6, R7, 0x4, R16.reuse ;  /* 0x0000000407069825 */ /* 0x100fe200078e0210 */
[----:B------:R-:W-:Y:S02]  /*8b20*/  @!P5 LEA.HI R0, R11, R11, RZ, 0x1 ;  /* 0x0000000b0b00d211 */ /* 0x000fe400078f08ff */
[----:B------:R-:W-:Y:S01]  /*8b30*/  @!P4 LOP3.LUT R11, R10, 0xfffffffe, RZ, 0xc0, !PT ;  /* 0xfffffffe0a0bc812 */ /* 0x000fe200078ec0ff */
[--C-:B0-----:R-:W-:Y:S01]  /*8b40*/  @!P3 IMAD.WIDE R4, R3, 0x4, R16.reuse ;  /* 0x000000040304b825 */ /* 0x101fe200078e0210 */
[----:B------:R-:W-:Y:S01]  /*8b50*/  @!P5 LOP3.LUT R13, R0, 0xfffffffe, RZ, 0xc0, !PT ;  /* 0xfffffffe000dd812 */ /* 0x000fe200078ec0ff */
[----:B------:R0:W-:Y:S01]  /*8b60*/  @!P1 ST.E.64 desc[UR36][R6.64], R36 ;  /* 0x0000002406009985 */ /* 0x0001e2000c101b24 */
[----:B------:R-:W-:Y:S01]  /*8b70*/  @!P6 LOP3.LUT R3, R12, 0xfffffffe, RZ, 0xc0, !PT ;  /* 0xfffffffe0c03e812 */ /* 0x000fe200078ec0ff */
[----:B------:R-:W-:-:S04]  /*8b80*/  @!P2 IMAD.WIDE R8, R9, 0x4, R16 ;  /* 0x000000040908a825 */ /* 0x000fc800078e0210 */
[----:B------:R-:W-:Y:S01]  /*8b90*/  VIADD R0, R21, 0x48 ;  /* 0x0000004815007836 */ /* 0x000fe20000000000 */
[----:B------:R-:W-:Y:S01]  /*8ba0*/  @!P2 ST.E.64 desc[UR36][R8.64], R40 ;  /* 0x000000280800a985 */ /* 0x000fe2000c101b24 */
[----:B------:R-:W-:-:S03]  /*8bb0*/  ISETP.GE.AND P2, PT, R14, UR4, PT ;  /* 0x000000040e007c0c */ /* 0x000fc6000bf46270 */
[----:B------:R1:W-:Y:S01]  /*8bc0*/  @!P3 ST.E.64 desc[UR36][R4.64], R44 ;  /* 0x0000002c0400b985 */ /* 0x0003e2000c101b24 */
[----:B------:R-:W-:Y:S01]  /*8bd0*/  ISETP.GE.AND P0, PT, R0, UR4, PT ;  /* 0x0000000400007c0c */ /* 0x000fe2000bf06270 */
[----:B0-----:R-:W-:Y:S01]  /*8be0*/  @!P4 IMAD.WIDE R6, R11, 0x4, R16 ;  /* 0x000000040b06c825 */ /* 0x001fe200078e0210 */
[----:B------:R-:W-:-:S03]  /*8bf0*/  ISETP.GE.AND P3, PT, R15, UR4, PT ;  /* 0x000000040f007c0c */ /* 0x000fc6000bf66270 */
[--C-:B------:R-:W-:Y:S01]  /*8c00*/  @!P5 IMAD.WIDE R10, R13, 0x4, R16.reuse ;  /* 0x000000040d0ad825 */ /* 0x100fe200078e0210 */
[----:B------:R-:W-:Y:S03]  /*8c10*/  @!P4 ST.E.64 desc[UR36][R6.64], R48 ;  /* 0x000000300600c985 */ /* 0x000fe6000c101b24 */
[----:B------:R-:W-:Y:S01]  /*8c20*/  @!P2 LEA.HI R14, R14, R14, RZ, 0x1 ;  /* 0x0000000e0e0ea211 */ /* 0x000fe200078f08ff */
[----:B------:R-:W-:Y:S01]  /*8c30*/  @!P6 IMAD.WIDE R12, R3, 0x4, R16 ;  /* 0x00000004030ce825 */ /* 0x000fe200078e0210 */
[----:B------:R0:W-:Y:S02]  /*8c40*/  @!P5 ST.E.64 desc[UR36][R10.64], R52 ;  /* 0x000000340a00d985 */ /* 0x0001e4000c101b24 */
[----:B------:R-:W-:Y:S01]  /*8c50*/  @!P0 LEA.HI R0, R0, R0, RZ, 0x1 ;  /* 0x0000000000008211 */ /* 0x000fe200078f08ff */
[C---:B------:R-:W-:Y:S01]  /*8c60*/  VIADD R3, R21.reuse, 0x50 ;  /* 0x0000005015037836 */ /* 0x040fe20000000000 */
[----:B------:R2:W-:Y:S01]  /*8c70*/  @!P6 ST.E.64 desc[UR36][R12.64], R56 ;  /* 0x000000380c00e985 */ /* 0x0005e2000c101b24 */
[----:B-1----:R-:W-:Y:S01]  /*8c80*/  VIADD R5, R21, 0x78 ;  /* 0x0000007815057836 */ /* 0x002fe20000000000 */
[----:B------:R-:W-:Y:S01]  /*8c90*/  @!P3 LEA.HI R15, R15, R15, RZ, 0x1 ;  /* 0x0000000f0f0fb211 */ /* 0x000fe200078f08ff */
[----:B------:R-:W-:Y:S01]  /*8ca0*/  VIADD R8, R21, 0x68 ;  /* 0x0000006815087836 */ /* 0x000fe20000000000 */
[----:B------:R-:W-:Y:S01]  /*8cb0*/  ISETP.GE.AND P1, PT, R3, UR4, PT ;  /* 0x0000000403007c0c */ /* 0x000fe2000bf26270 */
[----:B------:R-:W-:Y:S01]  /*8cc0*/  VIADD R9, R21, 0x70 ;  /* 0x0000007015097836 */ /* 0x000fe20000000000 */
[----:B------:R-:W-:-:S02]  /*8cd0*/  ISETP.GE.AND P6, PT, R5, UR4, PT ;  /* 0x0000000405007c0c */ /* 0x000fc4000bfc6270 */
[----:B------:R-:W-:Y:S02]  /*8ce0*/  ISETP.GE.AND P4, PT, R8, UR4, PT ;  /* 0x0000000408007c0c */ /* 0x000fe4000bf86270 */
[----:B------:R-:W-:Y:S02]  /*8cf0*/  ISETP.GE.AND P5, PT, R9, UR4, PT ;  /* 0x0000000409007c0c */ /* 0x000fe4000bfa6270 */
[----:B0-----:R-:W-:-:S05]  /*8d00*/  @!P3 LOP3.LUT R11, R15, 0xfffffffe, RZ, 0xc0, !PT ;  /* 0xfffffffe0f0bb812 */ /* 0x001fca00078ec0ff */
[----:B------:R-:W-:Y:S01]  /*8d10*/  @!P1 LEA.HI R3, R3, R3, RZ, 0x1 ;  /* 0x0000000303039211 */ /* 0x000fe200078f08ff */
[----:B------:R-:W-:Y:S01]  /*8d20*/  @!P3 IMAD.WIDE R10, R11, 0x4, R16 ;  /* 0x000000040b0ab825 */ /* 0x000fe200078e0210 */
[----:B------:R-:W-:Y:S02]  /*8d30*/  @!P6 LEA.HI R6, R5, R5, RZ, 0x1 ;  /* 0x000000050506e211 */ /* 0x000fe400078f08ff */
[----:B------:R-:W-:Y:S02]  /*8d40*/  @!P4 LEA.HI R8, R8, R8, RZ, 0x1 ;  /* 0x000000080808c211 */ /* 0x000fe400078f08ff */
[----:B------:R-:W-:Y:S02]  /*8d50*/  @!P5 LEA.HI R4, R9, R9, RZ, 0x1 ;  /* 0x000000090904d211 */ /* 0x000fe400078f08ff */
[----:B------:R-:W-:Y:S02]  /*8d60*/  @!P0 LOP3.LUT R5, R0, 0xfffffffe, RZ, 0xc0, !PT ;  /* 0xfffffffe00058812 */ /* 0x000fe400078ec0ff */
[----:B------:R-:W-:-:S02]  /*8d70*/  @!P1 LOP3.LUT R3, R3, 0xfffffffe, RZ, 0xc0, !PT ;  /* 0xfffffffe03039812 */ /* 0x000fc400078ec0ff */
[----:B------:R-:W-:Y:S02]  /*8d80*/  @!P2 LOP3.LUT R9, R14, 0xfffffffe, RZ, 0xc0, !PT ;  /* 0xfffffffe0e09a812 */ /* 0x000fe400078ec0ff */
[----:B--2---:R-:W-:Y:S02]  /*8d90*/  @!P4 LOP3.LUT R13, R8, 0xfffffffe, RZ, 0xc0, !PT ;  /* 0xfffffffe080dc812 */ /* 0x004fe400078ec0ff */
        /* <DEDUP_REMOVED lines=15> */
.L_x_2226:
[----:B------:R-:W-:Y:S05]  /*8e90*/  BSYNC B0 ;  /* 0x0000000000007941 */ /* 0x000fea0003800000 */
.L_x_2225:
        /* <DEDUP_REMOVED lines=10> */
[----:B------:R-:W-:Y:S01]  /*8f40*/  VIADD R9, R21, 0x20 ;  /* 0x0000002015097836 */ /* 0x000fe20000000000 */
[----:B------:R-:W-:Y:S01]  /*8f50*/  ISETP.GE.AND P6, PT, R3, UR4, PT ;  /* 0x0000000403007c0c */ /* 0x000fe2000bfc6270 */
[C---:B------:R-:W-:Y:S01]  /*8f60*/  VIADD R11, R21.reuse, 0x30 ;  /* 0x00000030150b7836 */ /* 0x040fe20000000000 */
[C---:B------:R-:W-:Y:S01]  /*8f70*/  IADD3 R10, R21.reuse, 0x28, RZ ;  /* 0x00000028150a7810 */ /* 0x040fe20007ffe0ff */
[----:B------:R-:W-:Y:S01]  /*8f80*/  VIADD R12, R21, 0x38 ;  /* 0x00000038150c7836 */ /* 0x000fe20000000000 */
[----:B------:R-:W-:Y:S01]  /*8f90*/  ISETP.GE.AND P4, PT, R9, UR4, PT ;  /* 0x0000000409007c0c */ /* 0x000fe2000bf86270 */
[C---:B---3--:R-:W-:Y:S01]  /*8fa0*/  VIADD R16, R21.reuse, 0x40 ;  /* 0x0000004015107836 */ /* 0x048fe20000000000 */
[----:B------:R-:W-:Y:S01]  /*8fb0*/  ISETP.GE.AND P3, PT, R10, UR4, PT ;  /* 0x000000040a007c0c */ /* 0x000fe2000bf66270 */
[----:B0-----:R-:W-:Y:S01]  /*8fc0*/  VIADD R20, R21, 0x70 ;  /* 0x0000007015147836 */ /* 0x001fe20000000000 */
        /* <DEDUP_REMOVED lines=10> */
[----:B------:R-:W-:Y:S01]  /*9070*/  @!P3 LEA.HI R10, R10, R10, RZ, 0x1 ;  /* 0x0000000a0a0ab211 */ /* 0x000fe200078f08ff */
[--C-:B------:R-:W-:Y:S01]  /*9080*/  @!P6 IMAD.WIDE R6, R7, 0x4, R14.reuse ;  /* 0x000000040706e825 */ /* 0x100fe200078e020e */
[----:B------:R-:W-:Y:S02]  /*9090*/  @!P2 LEA.HI R0, R11, R11, RZ, 0x1 ;  /* 0x0000000b0b00a211 */ /* 0x000fe400078f08ff */
[----:B------:R-:W-:Y:S01]  /*90a0*/  @!P0 LEA.HI R8, R8, R8, RZ, 0x1 ;  /* 0x0000000808088211 */ /* 0x000fe200078f08ff */
[----:B0-----:R-:W-:Y:S01]  /*90b0*/  @!P5 IMAD.WIDE R4, R3, 0x4, R14 ;  /* 0x000000040304d825 */ /* 0x001fe200078e020e */
[----:B------:R-:W-:Y:S02]  /*90c0*/  @!P1 LEA.HI R12, R12, R12, RZ, 0x1 ;  /* 0x0000000c0c0c9211 */ /* 0x000fe400078f08ff */
[----:B------:R-:W-:Y:S02]  /*90d0*/  @!P0 LOP3.LUT R3, R8, 0xfffffffe, RZ, 0xc0, !PT ;  /* 0xfffffffe08038812 */ /* 0x000fe400078ec0ff */
[----:B------:R-:W-:Y:S01]  /*90e0*/  @!P4 LOP3.LUT R9, R9, 0xfffffffe, RZ, 0xc0, !PT ;  /* 0xfffffffe0909c812 */ /* 0x000fe200078ec0ff */
[----:B------:R0:W-:Y:S01]  /*90f0*/  @!P5 ST.E.64 desc[UR36][R4.64], R30 ;  /* 0x0000001e0400d985 */ /* 0x0001e2000c101b24 */
[----:B------:R-:W-:-:S02]  /*9100*/  @!P3 LOP3.LUT R11, R10, 0xfffffffe, RZ, 0xc0, !PT ;  /* 0xfffffffe0a0bb812 */ /* 0x000fc400078ec0ff */
[----:B------:R-:W-:Y:S01]  /*9110*/  @!P2 LOP3.LUT R13, R0, 0xfffffffe, RZ, 0xc0, !PT ;  /* 0xfffffffe000da812 */ /* 0x000fe200078ec0ff */
[----:B------:R1:W-:Y:S01]  /*9120*/  @!P6 ST.E.64 desc[UR36][R6.64], R34 ;  /* 0x000000220600e985 */ /* 0x0003e2000c101b24 */
[----:B----4-:R-:W-:Y:S01]  /*9130*/  @!P1 LOP3.LUT R17, R12, 0xfffffffe, RZ, 0xc0, !PT ;  /* 0xfffffffe0c119812 */ /* 0x010fe200078ec0ff */
[C---:B------:R-:W-:Y:S01]  /*9140*/  VIADD R0, R21.reuse, 0x50 ;  /* 0x0000005015007836 */ /* 0x040fe20000000000 */
[C---:B------:R-:W-:Y:S02]  /*9150*/  IADD3 R18, R21.reuse, 0x48, RZ ;  /* 0x0000004815127810 */ /* 0x040fe40007ffe0ff */
[----:B------:R-:W-:Y:S02]  /*9160*/  ISETP.GE.AND P5, PT, R16, UR4, PT ;  /* 0x0000000410007c0c */ /* 0x000fe4000bfa6270 */
[----:B------:R-:W-:Y:S02]  /*9170*/  ISETP.GE.AND P6, PT, R18, UR4, PT ;  /* 0x0000000412007c0c */ /* 0x000fe4000bfc6270 */
[----:B------:R-:W-:Y:S01]  /*9180*/  IADD3 R19, R21, 0x68, RZ ;  /* 0x0000006815137810 */ /* 0x000fe20007ffe0ff */
        /* <DEDUP_REMOVED lines=9> */
[----:B------:R-:W-:-:S02]  /*9220*/  ISETP.GE.AND P3, PT, R19, UR4, PT ;  /* 0x0000000413007c0c */ /* 0x000fc4000bf66270 */
[----:B------:R-:W-:Y:S01]  /*9230*/  @!P1 IMAD.WIDE R12, R17, 0x4, R14 ;  /* 0x00000004110c9825 */ /* 0x000fe200078e020e */
[----:B------:R3:W-:Y:S01]  /*9240*/  @!P2 ST.E.64 desc[UR36][R10.64], R50 ;  /* 0x000000320a00a985 */ /* 0x0007e2000c101b24 */
[----:B------:R-:W-:Y:S02]  /*9250*/  @!P5 LEA.HI R16, R16, R16, RZ, 0x1 ;  /* 0x000000101010d211 */ /* 0x000fe400078f08ff */
[C---:B------:R-:W-:Y:S01]  /*9260*/  VIADD R3, R21.reuse, 0x58 ;  /* 0x0000005815037836 */ /* 0x040fe20000000000 */
[----:B------:R4:W-:Y:S01]  /*9270*/  @!P1 ST.E.64 desc[UR36][R12.64], R54 ;  /* 0x000000360c009985 */ /* 0x0009e2000c101b24 */
[C---:B------:R-:W-:Y:S01]  /*9280*/  VIADD R17, R21.reuse, 0x60 ;  /* 0x0000006015117836 */ /* 0x040fe20000000000 */
[----:B------:R-:W-:Y:S01]  /*9290*/  @!P6 LEA.HI R18, R18, R18, RZ, 0x1 ;  /* 0x000000121212e211 */ /* 0x000fe200078f08ff */
        /* <DEDUP_REMOVED lines=10> */
[----:B--2---:R-:W-:Y:S01]  /*9340*/  @!P1 LEA.HI R8, R3, R3, RZ, 0x1 ;  /* 0x0000000303089211 */ /* 0x004fe200078f08ff */
[----:B------:R0:W-:Y:S01]  /*9350*/  @!P5 ST.E.64 desc[UR36][R4.64], R58 ;  /* 0x0000003a0400d985 */ /* 0x0001e2000c101b24 */
[----:B------:R-:W-:-:S02]  /*9360*/  @!P2 LEA.HI R17, R17, R17, RZ, 0x1 ;  /* 0x000000111111a211 */ /* 0x000fc400078f08ff */
[----:B------:R-:W-:Y:S01]  /*9370*/  @!P0 LOP3.LUT R3, R0, 0xfffffffe, RZ, 0xc0, !PT ;  /* 0xfffffffe00038812 */ /* 0x000fe200078ec0ff */
[----:B------:R1:W-:Y:S01]  /*9380*/  @!P6 ST.E.64 desc[UR36][R6.64], R62 ;  /* 0x0000003e0600e985 */ /* 0x0003e2000c101b24 */
[----:B------:R-:W-:Y:S02]  /*9390*/  @!P1 LOP3.LUT R9, R8, 0xfffffffe, RZ, 0xc0, !PT ;  /* 0xfffffffe08099812 */ /* 0x000fe400078ec0ff */
[----:B------:R-:W-:Y:S02]  /*93a0*/  @!P2 LOP3.LUT R17, R17, 0xfffffffe, RZ, 0xc0, !PT ;  /* 0xfffffffe1111a812 */ /* 0x000fe400078ec0ff */
[----:B---3--:R-:W-:Y:S02]  /*93b0*/  @!P3 LOP3.LUT R11, R19, 0xfffffffe, RZ, 0xc0, !PT ;  /* 0xfffffffe130bb812 */ /* 0x008fe400078ec0ff */
        /* <DEDUP_REMOVED lines=18> */
.L_x_2224:
[----:B------:R-:W1:Y:S02]  /*94e0*/  S2R R0, SR_TID.X ;  /* 0x0000000000007919 */ /* 0x000e640000002100 */
[----:B-1----:R-:W-:-:S05]  /*94f0*/  VIADD R3, R0, 0xffffff80 ;  /* 0xffffff8000037836 */ /* 0x002fca0000000000 */
[----:B------:R-:W-:-:S13]  /*9500*/  ISETP.GT.AND P0, PT, R3, 0x7f, PT ;  /* 0x0000007f0300780c */ /* 0x000fda0003f04270 */
[----:B------:R-:W-:Y:S05]  /*9510*/  @P0 BRA `(.L_x_2185) ;  /* 0x0000003c00800947 */ /* 0x000fea0003800000 */
[----:B------:R-:W1:Y:S01]  /*9520*/  S2R R3, SR_CTAID.X ;  /* 0x0000000000037919 */ /* 0x000e620000002500 */
[----:B------:R-:W2:Y:S01]  /*9530*/  LDC R8, c[0x0][0xbe8] ;  /* 0x0002fa00ff087b82 */ /* 0x000ea20000000800 */
[----:B------:R-:W-:Y:S01]  /*9540*/  ULDC UR4, c[0x0][0xa88] ;  /* 0x0002a20000047ab9 */ /* 0x000fe20000000800 */
[----:B-1----:R-:W-:Y:S01]  /*9550*/  LEA R0, R3, R0, 0x7 ;  /* 0x0000000003007211 */ /* 0x002fe200078e38ff */
[----:B--2---:R-:W-:-:S04]  /*9560*/  IMAD R3, R8, UR4, RZ ;  /* 0x0000000408037c24 */ /* 0x004fc8000f8e02ff */
[----:B------:R-:W-:-:S05]  /*9570*/  VIADD R0, R0, 0xffffff80 ;  /* 0xffffff8000007836 */ /* 0x000fca0000000000 */
[----:B------:R-:W-:-:S13]  /*9580*/  ISETP.GE.AND P0, PT, R0, R3, PT ;  /* 0x000000030000720c */ /* 0x000fda0003f06270 */
[----:B------:R-:W-:Y:S05]  /*9590*/  @P0 BRA `(.L_x_2185) ;  /* 0x0000003c00600947 */ /* 0x000fea0003800000 */
[----:B------:R-:W-:Y:S01]  /*95a0*/  ISETP.NE.AND P0, PT, R8, 0x1, PT ;  /* 0x000000010800780c */ /* 0x000fe20003f05270 */
[----:B------:R-:W1:Y:S01]  /*95b0*/  S2UR UR4, SR_CTAID.Z ;  /* 0x00000000000479c3 */ /* 0x000e620000002700 */
[----:B------:R-:W-:Y:S01]  /*95c0*/  SHF.R.S32.HI R3, RZ, 0x1f, R16 ;  /* 0x0000001fff037819 */ /* 0x000fe20000011410 */
[----:B------:R-:W-:Y:S02]  /*95d0*/  ULDC.64 UR6, c[0x0][0xbd0] ;  /* 0x0002f40000067ab9 */ /* 0x000fe40000000a00 */
[----:B------:R-:W-:-:S04]  /*95e0*/  IMAD.WIDE.U32 R4, R16, UR6, RZ ;  /* 0x0000000610047c25 */ /* 0x000fc8000f8e00ff */
[----:B------:R-:W2:Y:S01]  /*95f0*/  LDC.64 R12, c[0x0][0xbd8] ;  /* 0x0002f600ff0c7b82 */ /* 0x000ea20000000a00 */
[----:B------:R-:W-:-:S04]  /*9600*/  IMAD R3, R3, UR6, RZ ;  /* 0x0000000603037c24 */ /* 0x000fc8000f8e02ff */
[----:B------:R-:W-:Y:S02]  /*9610*/  IMAD R3, R16, UR7, R3 ;  /* 0x0000000710037c24 */ /* 0x000fe4000f8e0203 */
[----:B------:R-:W-:Y:S01]  /*9620*/  IMAD.MOV R16, RZ, RZ, -R16 ;  /* 0x000000ffff107224 */ /* 0x000fe200078e0a10 */
[----:B------:R-:W0:Y:S01]  /*9630*/  @P0 LDC R9, c[0x0][0xbec] ;  /* 0x0002fb00ff090b82 */ /* 0x000e220000000800 */
[----:B------:R-:W-:Y:S01]  /*9640*/  IMAD.IADD R5, R5, 0x1, R3 ;  /* 0x0000000105057824 */ /* 0x000fe200078e0203 */
[----:B------:R-:W-:-:S06]  /*9650*/  MOV R3, R0 ;  /* 0x0000000000037202 */ /* 0x000fcc0000000f00 */
[----:B------:R-:W3:Y:S01]  /*9660*/  S2UR UR8, SR_CTAID.Y ;  /* 0x00000000000879c3 */ /* 0x000ee20000002600 */
[----:B-1----:R-:W-:-:S07]  /*9670*/  USHF.R.S32.HI UR5, URZ, 0x1f, UR4 ;  /* 0x0000001f3f057899 */ /* 0x002fce0008011404 */
[----:B------:R-:W3:Y:S01]  /*9680*/  LDC R7, c[0x0][0xc50] ;  /* 0x00031400ff077b82 */ /* 0x000ee20000000800 */
[C---:B--2---:R-:W-:Y:S02]  /*9690*/  IMAD R10, R12.reuse, UR5, RZ ;  /* 0x000000050c0a7c24 */ /* 0x044fe4000f8e02ff */
[----:B------:R-:W-:-:S04]  /*96a0*/  IMAD.WIDE.U32 R4, R12, UR4, R4 ;  /* 0x000000040c047c25 */ /* 0x000fc8000f8e0004 */
[----:B------:R-:W-:Y:S01]  /*96b0*/  IMAD R13, R13, UR4, R10 ;  /* 0x000000040d0d7c24 */ /* 0x000fe2000f8e020a */
[----:B------:R-:W1:Y:S01]  /*96c0*/  @P0 LDC R11, c[0x0][0xbf0] ;  /* 0x0002fc00ff0b0b82 */ /* 0x000e620000000800 */
[----:B0-----:R-:W-:Y:S01]  /*96d0*/  @P0 IMAD.HI.U32 R6, R0, R9, RZ ;  /* 0x0000000900060227 */ /* 0x001fe200078e00ff */
[----:B------:R-:W-:-:S03]  /*96e0*/  ULDC.64 UR4, c[0x0][0xbe0] ;  /* 0x0002f80000047ab9 */ /* 0x000fc60000000a00 */
[----:B------:R-:W-:Y:S02]  /*96f0*/  IMAD.IADD R5, R13, 0x1, R5 ;  /* 0x000000010d057824 */ /* 0x000fe400078e0205 */
[----:B---3--:R-:W-:-:S04]  /*9700*/  IMAD R9, R7, R16, UR8 ;  /* 0x0000000807097e24 */ /* 0x008fc8000f8e0210 */
[----:B------:R-:W-:Y:S01]  /*9710*/  IMAD.WIDE.U32 R4, R9, UR4, R4 ;  /* 0x0000000409047c25 */ /* 0x000fe2000f8e0004 */
[----:B-1----:R-:W-:Y:S02]  /*9720*/  @P0 SHF.R.U32.HI R3, RZ, R11, R6 ;  /* 0x0000000bff030219 */ /* 0x002fe40000011606 */
[----:B------:R-:W-:Y:S02]  /*9730*/  SHF.R.S32.HI R6, RZ, 0x1f, R9 ;  /* 0x0000001fff067819 */ /* 0x000fe40000011409 */
[----:B------:R-:W-:Y:S01]  /*9740*/  IADD3 R4, P0, R3, R4, RZ ;  /* 0x0000000403047210 */ /* 0x000fe20007f1e0ff */
[----:B------:R-:W-:Y:S02]  /*9750*/  IMAD.MOV R7, RZ, RZ, -R3 ;  /* 0x000000ffff077224 */ /* 0x000fe400078e0a03 */
[----:B------:R-:W-:Y:S02]  /*9760*/  IMAD R6, R6, UR4, RZ ;  /* 0x0000000406067c24 */ /* 0x000fe4000f8e02ff */
[----:B------:R-:W-:-:S02]  /*9770*/  IMAD R7, R8, R7, R0 ;  /* 0x0000000708077224 */ /* 0x000fc400078e0200 */
[----:B------:R-:W-:Y:S01]  /*9780*/  IMAD R6, R9, UR5, R6 ;  /* 0x0000000509067c24 */ /* 0x000fe2000f8e0206 */
[----:B------:R-:W-:Y:S01]  /*9790*/  SHF.R.S32.HI R9, RZ, 0x1f, R3 ;  /* 0x0000001fff097819 */ /* 0x000fe20000011403 */
[----:B------:R-:W-:Y:S01]  /*97a0*/  ULDC.64 UR4, c[0x0][0xbc8] ;  /* 0x0002f20000047ab9 */ /* 0x000fe20000000a00 */
        /* <DEDUP_REMOVED lines=8> */
[----:B------:R-:W-:Y:S02]  /*9830*/  LEA.HI.X R7, R4, UR5, R3, 0x2, P0 ;  /* 0x0000000504077c11 */ /* 0x000fe400080f1403 */
[----:B------:R-:W-:-:S05]  /*9840*/  MOV R3, 0xff800000 ;  /* 0xff80000000037802 */ /* 0x000fca0000000f00 */
[----:B------:R1:W-:Y:S01]  /*9850*/  STG.E desc[UR36][R6.64], R3 ;  /* 0x0000000306007986 */ /* 0x0003e2000c101924 */
[----:B------:R-:W-:Y:S05]  /*9860*/  BRA `(.L_x_2185) ;  /* 0x0000003800ac7947 */ /* 0x000fea0003800000 */
.L_x_2183:
        /* <DEDUP_REMOVED lines=18> */
.L_x_2227:
[----:B------:R-:W-:Y:S01]  /*9990*/  ULDC UR44, c[0x0][0xc50] ;  /* 0x00031400002c7ab9 */ /* 0x000fe20000000800 */
[----:B------:R-:W-:Y:S01]  /*99a0*/  UMOV UR41, UR6 ;  /* 0x0000000600297c82 */ /* 0x000fe20008000000 */
[----:B------:R-:W-:-:S11]  /*99b0*/  UISETP.NE.AND UP0, UPT, UR44, 0x1, UPT ;  /* 0x000000012c00788c */ /* 0x000fd6000bf05270 */
[----:B------:R-:W-:Y:S01]  /*99c0*/  @UP0 ULDC UR4, c[0x0][0xc54] ;  /* 0x0003150000040ab9 */ /* 0x000fe20000000800 */
[----:B------:R-:W-:Y:S01]  /*99d0*/  @UP0 ULDC UR7, c[0x0][0xc58] ;  /* 0x0003160000070ab9 */ /* 0x000fe20000000800 */
[----:B------:R-:W-:-:S04]  /*99e0*/  UIMAD.WIDE.U32 UR4, UR6, UR4, URZ ;  /* 0x00000004060472a5 */ /* 0x000fc8000f8e003f */
[----:B------:R-:W-:-:S12]  /*99f0*/  @UP0 USHF.R.U32.HI UR41, URZ, UR7, UR5 ;  /* 0x000000073f290299 */ /* 0x000fd80008011605 */
.L_x_2228:
        /* <DEDUP_REMOVED lines=8> */
[----:B------:R-:W-:Y:S01]  /*9a80*/  ULDC UR4, c[0x0][0x448] ;  /* 0x0001120000047ab9 */ /* 0x000fe20000000800 */
[----:B------:R-:W-:Y:S01]  /*9a90*/  ULDC UR7, c[0x0][0x2f0] ;  /* 0x0000bc0000077ab9 */ /* 0x000fe20000000800 */
[----:B------:R-:W-:-:S05]  /*9aa0*/  MOV R30, RZ ;  /* 0x000000ff001e7202 */ /* 0x000fca0000000f00 */
[----:B------:R-:W1:Y:S01]  /*9ab0*/  S2UR UR48, SR_CTAID.X ;  /* 0x00000000003079c3 */ /* 0x000e620000002500 */
[----:B------:R-:W-:Y:S01]  /*9ac0*/  UISETP.NE.AND UP1, UPT, UR4, 0x1, UPT ;  /* 0x000000010400788c */ /* 0x000fe2000bf25270 */
[----:B------:R-:W-:Y:S02]  /*9ad0*/  ULDC UR8, c[0x0][0x288] ;  /* 0x0000a20000087ab9 */ /* 0x000fe40000000800 */
[----:B------:R-:W-:Y:S02]  /*9ae0*/  ULDC.64 UR4, c[0x0][0x418] ;  /* 0x0001060000047ab9 */ /* 0x000fe40000000a00 */
[----:B------:R-:W-:-:S03]  /*9af0*/  UISETP.NE.U32.AND UP0, UPT, UR4, URZ, UPT ;  /* 0x0000003f0400728c */ /* 0x000fc6000bf05070 */
[----:B------:R-:W-:Y:S01]  /*9b00*/  ULDC UR4, c[0x0][0x424] ;  /* 0x0001090000047ab9 */ /* 0x000fe20000000800 */
[----:B------:R-:W-:-:S03]  /*9b10*/  UISETP.NE.AND.EX UP0, UPT, UR5, URZ, UPT, UP0 ;  /* 0x0000003f0500728c */ /* 0x000fc6000bf05300 */
[----:B------:R-:W-:Y:S01]  /*9b20*/  @UP1 ULDC UR5, c[0x0][0x44c] ;  /* 0x0001130000051ab9 */ /* 0x000fe20000000800 */
[----:B0-----:R-:W-:Y:S01]  /*9b30*/  ISETP.NE.U32.AND P0, PT, R4, RZ, PT ;  /* 0x000000ff0400720c */ /* 0x001fe20003f05070 */
[----:B------:R-:W-:-:S03]  /*9b40*/  USEL UR42, UR4, 0x1, UP0 ;  /* 0x00000001042a7887 */ /* 0x000fc60008000000 */
[----:B------:R-:W-:Y:S01]  /*9b50*/  ISETP.NE.AND.EX P0, PT, R5, RZ, PT, P0 ;  /* 0x000000ff0500720c */ /* 0x000fe20003f05300 */
[----:B-1----:R-:W-:Y:S02]  /*9b60*/  ULEA UR6, UR48, 0x7f, 0x7 ;  /* 0x0000007f30067891 */ /* 0x002fe4000f8e383f */
[----:B------:R-:W-:Y:S02]  /*9b70*/  UIMAD UR42, UR42, UR7, URZ ;  /* 0x000000072a2a72a4 */ /* 0x000fe4000f8e023f */
[----:B------:R-:W-:Y:S01]  /*9b80*/  UIMAD.WIDE.U32 UR4, UR6, UR5, URZ ;  /* 0x00000005060472a5 */ /* 0x000fe2000f8e003f */
[----:B------:R-:W-:-:S03]  /*9b90*/  @UP1 ULDC UR7, c[0x0][0x450] ;  /* 0x0001140000071ab9 */ /* 0x000fc60000000800 */
[----:B------:R-:W-:-:S04]  /*9ba0*/  @UP1 USHF.R.U32.HI UR6, URZ, UR7, UR5 ;  /* 0x000000073f061299 */ /* 0x000fc80008011605 */
[----:B------:R-:W0:Y:S01]  /*9bb0*/  @P0 LDC.64 R4, c[0x0][0xa28] ;  /* 0x00028a00ff040b82 */ /* 0x000e220000000a00 */
[----:B------:R-:W-:Y:S02]  /*9bc0*/  UIADD3 UR5, UR42, 0x60, -UR8 ;  /* 0x000000602a057890 */ /* 0x000fe4000fffe808 */
[----:B------:R-:W-:Y:S02]  /*9bd0*/  UIADD3 UR4, UR42, 0x5f, URZ ;  /* 0x0000005f2a047890 */ /* 0x000fe4000fffe03f */
[----:B------:R-:W-:Y:S02]  /*9be0*/  UIADD3 UR6, UR5, UR6, URZ ;  /* 0x0000000605067290 */ /* 0x000fe4000fffe03f */
[----:B------:R-:W-:Y:S02]  /*9bf0*/  UIMAD.WIDE UR4, UR4, 0x2aaaaaab, URZ ;  /* 0x2aaaaaab040478a5 */ /* 0x000fe4000f8e023f */
[----:B------:R-:W-:Y:S02]  /*9c00*/  UIMAD.WIDE UR6, UR6, 0x2aaaaaab, URZ ;  /* 0x2aaaaaab060678a5 */ /* 0x000fe4000f8e023f */
[----:B------:R-:W-:-:S02]  /*9c10*/  USHF.R.U32.HI UR43, URZ, 0x1f, UR5 ;  /* 0x0000001f3f2b7899 */ /* 0x000fc40008011605 */
[----:B------:R-:W-:Y:S02]  /*9c20*/  USHF.R.U32.HI UR45, URZ, 0x1f, UR7 ;  /* 0x0000001f3f2d7899 */ /* 0x000fe40008011607 */
[----:B------:R-:W-:Y:S02]  /*9c30*/  ULEA.HI.SX32 UR43, UR5, UR43, 0x1c ;  /* 0x0000002b052b7291 */ /* 0x000fe4000f8fe23f */
[----:B------:R-:W-:-:S04]  /*9c40*/  ULEA.HI.SX32 UR45, UR7, UR45, 0x1c ;  /* 0x0000002d072d7291 */ /* 0x000fc8000f8fe23f */
[----:B------:R-:W-:Y:S02]  /*9c50*/  UISETP.LT.AND UP0, UPT, UR43, UR45, UPT ;  /* 0x0000002d2b00728c */ /* 0x000fe4000bf01270 */
[----:B------:R-:W-:Y:S01]  /*9c60*/  UP2UR UR49, UPR, URZ, 0x2 ;  /* 0x000000023f317883 */ /* 0x000fe20008000000 */
[----:B0-----:R-:W-:Y:S01]  /*9c70*/  @P0 IMAD.WIDE R4, R31, 0x4, R4 ;  /* 0x000000041f040825 */ /* 0x001fe200078e0204 */
[----:B------:R-:W-:-:S04]  /*9c80*/  USEL UR11, UR43, UR45, UP0 ;  /* 0x0000002d2b0b7287 */ /* 0x000fc80008000000 */
[----:B------:R-:W-:Y:S01]  /*9c90*/  UISETP.GE.AND UP1, UPT, UR11, 0x1, UPT ;  /* 0x000000010b00788c */ /* 0x000fe2000bf26270 */
[----:B------:R0:W5:Y:S01]  /*9ca0*/  @P0 LDG.E R30, desc[UR36][R4.64] ;  /* 0x00000024041e0981 */ /* 0x000162000c1e1900 */
[----:B------:R-:W-:Y:S02]  /*9cb0*/  USHF.R.U32.HI UR9, URZ, 0x10, UR44 ;  /* 0x000000103f097899 */ /* 0x000fe4000801162c */
[----:B------:R-:W-:Y:S02]  /*9cc0*/  ULOP3.LUT UR44, UR44, 0xffff, URZ, 0xc0, !UPT ;  /* 0x0000ffff2c2c7892 */ /* 0x000fe4000f8ec03f */
[----:B------:R-:W-:Y:S01]  /*9cd0*/  PLOP3.LUT P0, PT, PT, PT, UP1, 0x80, 0x0 ;  /* 0x000000000000781c */ /* 0x000fe20003f0f018 */
[----:B------:R-:W-:Y:S01]  /*9ce0*/  UISETP.NE.AND UP0, UPT, UR9, URZ, UPT ;  /* 0x0000003f0900728c */ /* 0x000fe2000bf05270 */
[----:B------:R-:W-:-:S10]  /*9cf0*/  UMOV UR40, URZ ;  /* 0x0000003f00287c82 */ /* 0x000fd40008000000 */
[----:B------:R-:W-:Y:S01]  /*9d00*/  @!UP0 ULDC UR9, c[0x0][0x9f0] ;  /* 0x00027c0000098ab9 */ /* 0x000fe20000000800 */
[----:B0-----:R-:W-:Y:S05]  /*9d10*/  @!P0 BRA `(.L_x_2230) ;  /* 0x0000000000788947 */ /* 0x001fea0003800000 */
[----:B------:R-:W-:Y:S01]  /*9d20*/  IABS R0, UR9 ;  /* 0x0000000900007c13 */ /* 0x000fe20008000000 */
[----:B------:R-:W-:Y:S02]  /*9d30*/  UIADD3 UR6, UR9, -0x1, UR11 ;  /* 0xffffffff09067890 */ /* 0x000fe4000fffe00b */
[----:B------:R-:W-:Y:S01]  /*9d40*/  IABS R5, UR9 ;  /* 0x0000000900057c13 */ /* 0x000fe20008000000 */
[----:B------:R-:W-:Y:S01]  /*9d50*/  UMOV UR4, URZ ;  /* 0x0000003f00047c82 */ /* 0x000fe20008000000 */
        /* <DEDUP_REMOVED lines=26> */
.L_x_2230:
[----:B------:R-:W-:Y:S02]  /*9f00*/  UIMAD UR50, UR44, UR40, URZ ;  /* 0x000000282c3272a4 */ /* 0x000fe4000f8e023f */
[----:B------:R-:W-:Y:S02]  /*9f10*/  IMAD.U32 R3, RZ, RZ, UR40 ;  /* 0x00000028ff037e24 */ /* 0x000fe4000f8e00ff */
[----:B------:R-:W-:Y:S02]  /*9f20*/  IMAD.MOV.U32 R10, RZ, RZ, 0x1 ;  /* 0x00000001ff0a7424 */ /* 0x000fe400078e00ff */
[----:B------:R-:W-:-:S04]  /*9f30*/  MOV R0, UR50 ;  /* 0x0000003200007c02 */ /* 0x000fc80008000f00 */
        /* <DEDUP_REMOVED lines=18> */
[----:B------:R-:W-:Y:S01]  /*a060*/  ULDC.64 UR4, c[0x4][0x70] ;  /* 0x01001c0000047ab9 */ /* 0x000fe20000000a00 */
[----:B------:R-:W0:Y:S01]  /*a070*/  LDC.64 R14, c[0x4][R14] ;  /* 0x010000000e0e7b82 */ /* 0x000e220000000a00 */
[----:B------:R-:W-:Y:S01]  /*a080*/  IMAD.U32 R6, RZ, RZ, UR6 ;  /* 0x00000006ff067e24 */ /* 0x000fe2000f8e00ff */
[----:B------:R-:W-:Y:S01]  /*a090*/  MOV R11, UR5 ;  /* 0x00000005000b7c02 */ /* 0x000fe20008000f00 */
[----:B------:R-:W-:Y:S02]  /*a0a0*/  IMAD.U32 R7, RZ, RZ, UR7 ;  /* 0x00000007ff077e24 */ /* 0x000fe4000f8e00ff */
[----:B------:R-:W-:-:S02]  /*a0b0*/  IMAD.U32 R10, RZ, RZ, UR4 ;  /* 0x00000004ff0a7e24 */ /* 0x000fc4000f8e00ff */
[----:B------:R-:W-:Y:S02]  /*a0c0*/  IMAD.MOV.U32 R8, RZ, RZ, 0x70 ;  /* 0x00000070ff087424 */ /* 0x000fe400078e00ff */
[----:B------:R-:W-:Y:S02]  /*a0d0*/  IMAD.MOV.U32 R12, RZ, RZ, 0x1 ;  /* 0x00000001ff0c7424 */ /* 0x000fe400078e00ff */
[----:B------:R-:W-:-:S07]  /*a0e0*/  IMAD.MOV.U32 R13, RZ, RZ, RZ ;  /* 0x000000ffff0d7224 */ /* 0x000fce00078e00ff */
[----:B------:R-:W-:-:S07]  /*a0f0*/  LEPC R20, `(.L_x_2231) ;  /* 0x000000001014794e */ /* 0x000fce0000000000 */
[----:B0----5:R-:W-:Y:S05]  /*a100*/  CALL.ABS.NOINC R14 ;  /* 0x000000000e007343 */ /* 0x021fea0003c00000 */
.L_x_2231:
[----:B------:R-:W-:-:S04]  /*a110*/  UIADD3 UR4, UR46, 0x400, URZ ;  /* 0x000004002e047890 */ /* 0x000fc8000fffe03f */
[----:B------:R-:W-:-:S06]  /*a120*/  ULOP3.LUT UP0, URZ, UR4, 0x3ff, URZ, 0xc0, !UPT ;  /* 0x000003ff043f7892 */ /* 0x000fcc000f80c03f */
[----:B------:R-:W-:-:S13]  /*a130*/  PLOP3.LUT P0, PT, PT, PT, UP0, 0x80, 0x0 ;  /* 0x000000000000781c */ /* 0x000fda0003f0f008 */
[----:B------:R-:W-:Y:S05]  /*a140*/  @!P0 BRA `(.L_x_2232) ;  /* 0x00000000007c8947 */ /* 0x000fea0003800000 */
[----:B------:R-:W-:Y:S01]  /*a150*/  MOV R17, 0x0 ;  /* 0x0000000000117802 */ /* 0x000fe20000000f00 */
[----:B------:R-:W-:Y:S01]  /*a160*/  ULDC.64 UR4, c[0x4][0xf0] ;  /* 0x01003c0000047ab9 */ /* 0x000fe20000000a00 */
[----:B------:R-:W-:Y:S01]  /*a170*/  ULDC.64 UR6, c[0x4][0xf8] ;  /* 0x01003e0000067ab9 */ /* 0x000fe20000000a00 */
[----:B------:R-:W-:Y:S01]  /*a180*/  MOV R4, UR4 ;  /* 0x0000000400047c02 */ /* 0x000fe20008000f00 */
[----:B------:R0:W1:Y:S01]  /*a190*/  LDC.64 R14, c[0x4][R17] ;  /* 0x01000000110e7b82 */ /* 0x0000620000000a00 */
[----:B------:R-:W-:Y:S01]  /*a1a0*/  IMAD.U32 R5, RZ, RZ, UR5 ;  /* 0x00000005ff057e24 */ /* 0x000fe2000f8e00ff */
[----:B------:R-:W-:Y:S01]  /*a1b0*/  ULDC.64 UR4, c[0x4][0x78] ;  /* 0x01001e0000047ab9 */ /* 0x000fe20000000a00 */
        /* <DEDUP_REMOVED lines=8> */
[----:B-1---5:R-:W-:Y:S05]  /*a240*/  CALL.ABS.NOINC R14 ;  /* 0x000000000e007343 */ /* 0x022fea0003c00000 */
.L_x_2233:
        /* <DEDUP_REMOVED lines=8> */
[----:B------:R-:W-:Y:S01]  /*a2d0*/  MOV R12, 0x1 ;  /* 0x00000001000c7802 */ /* 0x000fe20000000f00 */
[----:B------:R-:W-:Y:S02]  /*a2e0*/  IMAD.U32 R10, RZ, RZ, UR4 ;  /* 0x00000004ff0a7e24 */ /* 0x000fe4000f8e00ff */
[----:B------:R-:W-:-:S02]  /*a2f0*/  IMAD.U32 R11, RZ, RZ, UR5 ;  /* 0x00000005ff0b7e24 */ /* 0x000fc4000f8e00ff */
[----:B------:R-:W-:Y:S02]  /*a300*/  IMAD.MOV.U32 R8, RZ, RZ, 0x70 ;  /* 0x00000070ff087424 */ /* 0x000fe400078e00ff */
[----:B0-----:R-:W-:-:S07]  /*a310*/  IMAD.MOV.U32 R13, RZ, RZ, RZ ;  /* 0x000000ffff0d7224 */ /* 0x001fce00078e00ff */
[----:B------:R-:W-:-:S07]  /*a320*/  LEPC R20, `(.L_x_2232) ;  /* 0x000000001014794e */ /* 0x000fce0000000000 */
[----:B-1----:R-:W-:Y:S05]  /*a330*/  CALL.ABS.NOINC R14 ;  /* 0x000000000e007343 */ /* 0x002fea0003c00000 */
.L_x_2232:
        /* <DEDUP_REMOVED lines=17> */
[----:B------:R-:W-:Y:S02]  /*a450*/  LOP3.LUT R24, R27, 0x80, RZ, 0xfc, !PT ;  /* 0x000000801b187812 */ /* 0x000fe400078efcff */
        /* <DEDUP_REMOVED lines=12> */
.L_x_2276:
[----:B------:R-:W-:Y:S01]  /*a520*/  UIADD3 UR4, UR51, -0x1, URZ ;  /* 0xffffffff33047890 */ /* 0x000fe2000fffe03f */
[----:B------:R-:W-:Y:S02]  /*a530*/  SHF.R.U32.HI R23, RZ, 0x3, R7 ;  /* 0x00000003ff177819 */ /* 0x000fe40000011607 */
[----:B------:R-:W-:Y:S02]  /*a540*/  ISETP.NE.AND P2, PT, R28, 0x1, PT ;  /* 0x000000011c00780c */ /* 0x000fe40003f45270 */
[----:B------:R-:W-:Y:S01]  /*a550*/  LOP3.LUT R22, R26, R23, RZ, 0xfc, !PT ;  /* 0x000000171a167212 */ /* 0x000fe200078efcff */
[----:B------:R-:W-:Y:S01]  /*a560*/  IMAD.U32 R13, RZ, RZ, UR4 ;  /* 0x00000004ff0d7e24 */ /* 0x000fe2000f8e00ff */
[----:B-----5:R-:W-:Y:S02]  /*a570*/  SHF.R.S32.HI R33, RZ, 0x1f, R29 ;  /* 0x0000001fff217819 */ /* 0x020fe4000001141d */
[----:B------:R-:W-:Y:S01]  /*a580*/  LOP3.LUT R36, R36, 0xffffffdf, RZ, 0xc0, !PT ;  /* 0xffffffdf24247812 */ /* 0x000fe200078ec0ff */
[----:B------:R-:W-:Y:S01]  /*a590*/  IMAD R13, R13, 0x60, R22 ;  /* 0x000000600d0d7824 */ /* 0x000fe200078e0216 */
[----:B------:R-:W-:-:S04]  /*a5a0*/  R2UR UR5, R2 ;  /* 0x00000000020572ca */ /* 0x000fc800000e0000 */
[C---:B------:R-:W-:Y:S01]  /*a5b0*/  ISETP.GE.AND P1, PT, R13.reuse, UR42, PT ;  /* 0x0000002a0d007c0c */ /* 0x040fe2000bf26270 */
[----:B------:R-:W0:Y:S01]  /*a5c0*/  @P2 LDC R0, c[0x0][0x434] ;  /* 0x00010d00ff002b82 */ /* 0x000e220000000800 */
[----:B------:R-:W-:Y:S01]  /*a5d0*/  IMAD.IADD R13, R13, 0x1, R30 ;  /* 0x000000010d0d7824 */ /* 0x000fe200078e021e */
[----:B------:R-:W-:Y:S02]  /*a5e0*/  @P2 LOP3.LUT R36, R36, 0x20, RZ, 0xfc, !PT ;  /* 0x0000002024242812 */ /* 0x000fe400078efcff */
[----:B------:R-:W-:Y:S01]  /*a5f0*/  ISETP.GT.U32.OR P1, PT, R22, 0x5f, P1 ;  /* 0x0000005f1600780c */ /* 0x000fe20000f24470 */
[----:B------:R-:W-:-:S03]  /*a600*/  IMAD.MOV.U32 R10, RZ, RZ, R13 ;  /* 0x000000ffff0a7224 */ /* 0x000fc600078e000d */
[----:B------:R-:W1:Y:S09]  /*a610*/  @P2 LDC R3, c[0x0][0x438] ;  /* 0x00010e00ff032b82 */ /* 0x000e720000000800 */
[----:B------:R-:W2:Y:S01]  /*a620*/  @!P1 LDC.64 R4, c[0x0][0x428] ;  /* 0x00010a00ff049b82 */ /* 0x000ea20000000a00 */
[----:B0-----:R-:W-:-:S07]  /*a630*/  @P2 IMAD.HI.U32 R0, R13, R0, RZ ;  /* 0x000000000d002227 */ /* 0x001fce00078e00ff */
[----:B------:R-:W0:Y:S01]  /*a640*/  @!P1 LDC.64 R8, c[0x0][0x418] ;  /* 0x00010600ff089b82 */ /* 0x000e220000000a00 */
[----:B-1----:R-:W-:-:S04]  /*a650*/  @P2 SHF.R.U32.HI R10, RZ, R3, R0 ;  /* 0x00000003ff0a2219 */ /* 0x002fc80000011600 */
[----:B------:R-:W-:Y:S01]  /*a660*/  @!P1 SHF.R.S32.HI R11, RZ, 0x1f, R10 ;  /* 0x0000001fff0b9819 */ /* 0x000fe2000001140a */
[----:B--2---:R-:W-:-:S04]  /*a670*/  @!P1 IMAD R0, R33, R4, RZ ;  /* 0x0000000421009224 */ /* 0x004fc800078e02ff */
[C---:B------:R-:W-:Y:S02]  /*a680*/  @!P1 IMAD R3, R29.reuse, R5, R0 ;  /* 0x000000051d039224 */ /* 0x040fe400078e0200 */
[----:B------:R-:W-:-:S05]  /*a690*/  @!P1 IMAD.WIDE.U32 R4, R29, R4, R10 ;  /* 0x000000041d049225 */ /* 0x000fca00078e000a */
[----:B------:R-:W-:Y:S01]  /*a6a0*/  @!P1 IADD3 R0, R5, R3, RZ ;  /* 0x0000000305009210 */ /* 0x000fe20007ffe0ff */
[----:B------:R-:W-:Y:S01]  /*a6b0*/  IMAD.MOV.U32 R3, RZ, RZ, RZ ;  /* 0x000000ffff037224 */ /* 0x000fe200078e00ff */
[----:B0-----:R-:W-:-:S04]  /*a6c0*/  @!P1 LEA R8, P2, R4, R8, 0x2 ;  /* 0x0000000804089211 */ /* 0x001fc800078410ff */
[----:B------:R-:W-:-:S05]  /*a6d0*/  @!P1 LEA.HI.X R9, R4, R9, R0, 0x2, P2 ;  /* 0x0000000904099211 */ /* 0x000fca00010f1400 */
[----:B------:R0:W5:Y:S01]  /*a6e0*/  @!P1 LDG.E R3, desc[UR36][R8.64] ;  /* 0x0000002408039981 */ /* 0x000162000c1e1900 */
[----:B------:R-:W-:Y:S01]  /*a6f0*/  ULOP3.LUT UR5, UR5, 0x2, URZ, 0xfc, !UPT ;  /* 0x0000000205057892 */ /* 0x000fe2000f8efc3f */
[----:B------:R-:W-:Y:S01]  /*a700*/  SEL R0, RZ, 0xffffffff, P0 ;  /* 0xffffffffff007807 */ /* 0x000fe20000000000 */
[----:B------:R-:W-:Y:S01]  /*a710*/  IMAD.U32 R34, RZ, RZ, UR41 ;  /* 0x00000029ff227e24 */ /* 0x000fe2000f8e00ff */
[----:B------:R-:W-:Y:S01]  /*a720*/  ISETP.GT.U32.AND P0, PT, R22, 0x5f, PT ;  /* 0x0000005f1600780c */ /* 0x000fe20003f04070 */
[----:B------:R-:W-:Y:S01]  /*a730*/  IMAD.MOV R10, RZ, RZ, -R10 ;  /* 0x000000ffff0a7224 */ /* 0x000fe200078e0a0a */
[----:B------:R-:W-:Y:S01]  /*a740*/  LOP3.LUT R36, R36, 0xffffffef, RZ, 0xc0, !PT ;  /* 0xffffffef24247812 */ /* 0x000fe200078ec0ff */
[----:B------:R-:W-:Y:S01]  /*a750*/  IMAD.U32 R4, RZ, RZ, UR5 ;  /* 0x00000005ff047e24 */ /* 0x000fe2000f8e00ff */
[----:B------:R-:W-:Y:S01]  /*a760*/  SEL R32, RZ, 0x1, P3 ;  /* 0x00000001ff207807 */ /* 0x000fe20001800000 */
[----:B------:R-:W-:Y:S01]  /*a770*/  IMAD.U32 R35, RZ, RZ, UR4 ;  /* 0x00000004ff237e24 */ /* 0x000fe2000f8e00ff */
[----:B------:R-:W-:Y:S01]  /*a780*/  SHF.L.U32 R5, R0, 0x1, RZ ;  /* 0x0000000100057819 */ /* 0x000fe200000006ff */
[----:B------:R-:W-:Y:S01]  /*a790*/  IMAD R10, R28, R10, R13 ;  /* 0x0000000a1c0a7224 */ /* 0x000fe200078e020d */
[----:B------:R-:W-:-:S02]  /*a7a0*/  ISETP.NE.AND P4, PT, R4, 0x3, PT ;  /* 0x000000030400780c */ /* 0x000fc40003f85270 */
[----:B------:R-:W-:Y:S02]  /*a7b0*/  LOP3.LUT R32, R5, 0x2, R32, 0xe2, !PT ;  /* 0x0000000205207812 */ /* 0x000fe400078ee220 */
[----:B------:R-:W-:-:S09]  /*a7c0*/  SHF.R.S32.HI R34, RZ, 0x1f, R34 ;  /* 0x0000001fff227819 */ /* 0x000fd20000011422 */
[----:B------:R-:W-:-:S04]  /*a7d0*/  @P4 LOP3.LUT R36, R36, 0x10, RZ, 0xfc, !PT ;  /* 0x0000001024244812 */ /* 0x000fc800078efcff */
[----:B------:R-:W-:-:S04]  /*a7e0*/  LOP3.LUT R36, R36, 0xfffffff7, RZ, 0xc0, !PT ;  /* 0xfffffff724247812 */ /* 0x000fc800078ec0ff */
[----:B------:R-:W-:Y:S01]  /*a7f0*/  @P0 LOP3.LUT R36, R36, 0x8, RZ, 0xfc, !PT ;  /* 0x0000000824240812 */ /* 0x000fe200078efcff */
[----:B0-----:R-:W-:Y:S06]  /*a800*/  @!P4 BRA `(.L_x_2235) ;  /* 0x000000000004c947 */ /* 0x001fec0003800000 */
[----:B------:R-:W-:Y:S01]  /*a810*/  BPT.TRAP 0x1 ;  /* 0x000000040000795c */ /* 0x000fe20000300000 */
.L_x_2235:
[----:B------:R-:W-:Y:S01]  /*a820*/  SHF.R.S32.HI R8, RZ, 0x1f, R10 ;  /* 0x0000001fff087819 */ /* 0x000fe2000001140a */
[----:B------:R-:W-:Y:S01]  /*a830*/  ULDC.64 UR4, c[0x0][0x328] ;  /* 0x0000ca0000047ab9 */ /* 0x000fe20000000a00 */
[----:B-----5:R-:W-:Y:S02]  /*a840*/  SHF.R.S32.HI R0, RZ, 0x1f, R3 ;  /* 0x0000001fff007819 */ /* 0x020fe40000011403 */
[----:B------:R-:W-:Y:S01]  /*a850*/  R2UR UR6, R34 ;  /* 0x00000000220672ca */ /* 0x000fe200000e0000 */
[----:B------:R-:W-:-:S04]  /*a860*/  IMAD R5, R8, UR4, RZ ;  /* 0x0000000408057c24 */ /* 0x000fc8000f8e02ff */
[C---:B------:R-:W-:Y:S02]  /*a870*/  IMAD R9, R10.reuse, UR5, R5 ;  /* 0x000000050a097c24 */ /* 0x040fe4000f8e0205 */
        /* <DEDUP_REMOVED lines=20> */
.L_x_2277:
[----:B------:R-:W-:Y:S01]  /*a9c0*/  ULDC.64 UR4, c[0x0][0x300] ;  /* 0x0000c00000047ab9 */ /* 0x000fe20000000a00 */
[----:B------:R-:W-:Y:S01]  /*a9d0*/  R2UR UR6, R34 ;  /* 0x00000000220672ca */ /* 0x000fe200000e0000 */
[----:B0-----:R-:W-:Y:S01]  /*a9e0*/  IMAD R5, R8, UR4, RZ ;  /* 0x0000000408057c24 */ /* 0x001fe2000f8e02ff */
[----:B------:R-:W-:Y:S01]  /*a9f0*/  MOV R8, 0xffffffa0 ;  /* 0xffffffa000087802 */ /* 0x000fe20000000f00 */
[----:B------:R-:W-:Y:S01]  /*aa00*/  IMAD.SHL.U32 R37, R7, 0x8, RZ ;  /* 0x0000000807257824 */ /* 0x000fe200078e00ff */
[----:B------:R-:W-:Y:S01]  /*aa10*/  LOP3.LUT P3, RZ, R36, 0x4, RZ, 0xc0, !PT ;  /* 0x0000000424ff7812 */ /* 0x000fe2000786c0ff */
[----:B------:R-:W-:Y:S01]  /*aa20*/  IMAD R9, R10, UR5, R5 ;  /* 0x000000050a097c24 */ /* 0x000fe2000f8e0205 */
[----:B------:R-:W-:Y:S01]  /*aa30*/  LOP3.LUT P2, RZ, R36, 0x2, RZ, 0xc0, !PT ;  /* 0x0000000224ff7812 */ /* 0x000fe2000784c0ff */
[----:B------:R-:W-:Y:S01]  /*aa40*/  IMAD.WIDE.U32 R4, R10, UR4, RZ ;  /* 0x000000040a047c25 */ /* 0x000fe2000f8e00ff */
[----:B------:R-:W-:Y:S01]  /*aa50*/  ULDC.64 UR4, c[0x0][0x310] ;  /* 0x0000c40000047ab9 */ /* 0x000fe20000000a00 */
[----:B------:R-:W-:-:S02]  /*aa60*/  LOP3.LUT P1, RZ, R36, 0x1, RZ, 0xc0, !PT ;  /* 0x0000000124ff7812 */ /* 0x000fc4000782c0ff */
[----:B------:R-:W-:Y:S01]  /*aa70*/  IMAD R0, R0, UR4, RZ ;  /* 0x0000000400007c24 */ /* 0x000fe2000f8e02ff */
[----:B------:R-:W-:Y:S01]  /*aa80*/  IADD3 R5, R5, R9, RZ ;  /* 0x0000000905057210 */ /* 0x000fe20007ffe0ff */
[----:B------:R-:W-:Y:S02]  /*aa90*/  IMAD R8, R35, R8, UR42 ;  /* 0x0000002a23087e24 */ /* 0x000fe4000f8e0208 */
[C---:B------:R-:W-:Y:S02]  /*aaa0*/  IMAD R9, R3.reuse, UR5, R0 ;  /* 0x0000000503097c24 */ /* 0x040fe4000f8e0200 */
[----:B------:R-:W-:Y:S01]  /*aab0*/  IMAD.WIDE.U32 R4, R3, UR4, R4 ;  /* 0x0000000403047c25 */ /* 0x000fe2000f8e0004 */
[----:B------:R-:W-:-:S03]  /*aac0*/  ULDC.64 UR4, c[0x0][0x308] ;  /* 0x0000c20000047ab9 */ /* 0x000fc60000000a00 */
[----:B------:R-:W-:Y:S01]  /*aad0*/  IMAD.U32 R3, RZ, RZ, UR4 ;  /* 0x00000004ff037e24 */ /* 0x000fe2000f8e00ff */
[----:B------:R-:W-:Y:S01]  /*aae0*/  UIMAD UR4, UR6, UR4, URZ ;  /* 0x00000004060472a4 */ /* 0x000fe2000f8e023f */
[----:B------:R-:W-:Y:S02]  /*aaf0*/  IMAD.IADD R5, R5, 0x1, R9 ;  /* 0x0000000105057824 */ /* 0x000fe400078e0209 */
[----:B------:R-:W-:Y:S01]  /*ab00*/  ULDC.64 UR6, c[0x0][0x2e8] ;  /* 0x0000ba0000067ab9 */ /* 0x000fe20000000a00 */
[----:B------:R-:W-:Y:S02]  /*ab10*/  UIMAD UR4, UR41, UR5, UR4 ;  /* 0x00000005290472a4 */ /* 0x000fe4000f8e0204 */
[----:B------:R-:W-:-:S04]  /*ab20*/  IMAD.WIDE.U32 R4, R3, UR41, R4 ;  /* 0x0000002903047c25 */ /* 0x000fc8000f8e0004 */
[----:B------:R-:W-:Y:S01]  /*ab30*/  VIADD R3, R5, UR4 ;  /* 0x0000000405037c36 */ /* 0x000fe20008000000 */
[----:B------:R-:W-:Y:S01]  /*ab40*/  LEA R0, P0, R4, UR6, 0x1 ;  /* 0x0000000604007c11 */ /* 0x000fe2000f8008ff */
[----:B------:R-:W-:Y:S01]  /*ab50*/  UMOV UR4, 0xffffffff ;  /* 0xffffffff00047882 */ /* 0x000fe20000000000 */
[----:B------:R-:W-:Y:S02]  /*ab60*/  LOP3.LUT R5, R6, 0x1c0, RZ, 0xc0, !PT ;  /* 0x000001c006057812 */ /* 0x000fe400078ec0ff */
[----:B------:R-:W-:Y:S02]  /*ab70*/  LEA.HI.X R3, R4, UR7, R3, 0x1, P0 ;  /* 0x0000000704037c11 */ /* 0x000fe400080f0c03 */
[----:B------:R-:W-:Y:S01]  /*ab80*/  LOP3.LUT R4, R5, 0x38, R6, 0xf8, !PT ;  /* 0x0000003805047812 */ /* 0x000fe200078ef806 */
[----:B------:R-:W-:-:S03]  /*ab90*/  IMAD.IADD R6, R8, 0x1, -R23 ;  /* 0x0000000108067824 */ /* 0x000fc600078e0a17 */
[----:B------:R-:W-:Y:S02]  /*aba0*/  LOP3.LUT R4, R4, 0x38, R19, 0x78, !PT ;  /* 0x0000003804047812 */ /* 0x000fe400078e7813 */
[----:B------:R-:W-:Y:S02]  /*abb0*/  ISETP.GE.AND P0, PT, R6, 0x1, PT ;  /* 0x000000010600780c */ /* 0x000fe40003f06270 */
[----:B------:R-:W-:Y:S01]  /*abc0*/  LOP3.LUT R37, R4, 0x200, R37, 0xf8, !PT ;  /* 0x0000020004257812 */ /* 0x000fe200078ef825 */
[----:B------:R-:W-:Y:S10]  /*abd0*/  BRA.DIV UR4, `(.L_x_2237) ;  /* 0x0000002a04b87947 */ /* 0x000ff4000b800000 */
[----:B------:R-:W-:Y:S01]  /*abe0*/  SHFL.IDX PT, R5, R3, RZ, 0x181f ;  /* 0x00181fff03057589 */ /* 0x000fe200000e0000 */
[----:B------:R-:W-:-:S03]  /*abf0*/  @P0 LEA R19, R37, UR46, 0x1 ;  /* 0x0000002e25130c11 */ /* 0x000fc6000f8e08ff */
[----:B------:R-:W0:Y:S04]  /*ac00*/  SHFL.IDX PT, R4, R0, RZ, 0x181f ;  /* 0x00181fff00047589 */ /* 0x000e2800000e0000 */
[----:B------:R-:W1:Y:S04]  /*ac10*/  SHFL.IDX PT, R7, R3, 0x1, 0x181f ;  /* 0x00381f0003077f89 */ /* 0x000e6800000e0000 */
[----:B------:R-:W2:Y:S04]  /*ac20*/  SHFL.IDX PT, R14, R0, 0x1, 0x181f ;  /* 0x00381f00000e7f89 */ /* 0x000ea800000e0000 */
[----:B------:R-:W-:Y:S04]  /*ac30*/  SHFL.IDX PT, R10, R3, 0x2, 0x181f ;  /* 0x00581f00030a7f89 */ /* 0x000fe800000e0000 */
[----:B------:R-:W3:Y:S01]  /*ac40*/  SHFL.IDX PT, R21, R0, 0x2, 0x181f ;  /* 0x00581f0000157f89 */ /* 0x000ee200000e0000 */
[----:B0-----:R-:W-:-:S05]  /*ac50*/  @P0 IMAD.WIDE.U32 R4, R27, 0x2, R4 ;  /* 0x000000021b040825 */ /* 0x001fca00078e0004 */
[----:B------:R-:W-:Y:S04]  /*ac60*/  @P0 LDGSTS.E.BYPASS.LTC128B.128 [R19+0x18400], desc[UR36][R4.64], !P3 ;  /* 0x1840000004130fae */ /* 0x000fe8000d901d64 */
[----:B------:R-:W-:Y:S04]  /*ac70*/  @P0 LDGSTS.E.BYPASS.LTC128B.128 [R19+0x1b400], desc[UR36][R4.64+0x80], !P2 ;  /* 0x1b40008004130fae */ /* 0x000fe8000d101d64 */
[----:B------:R1:W-:Y:S01]  /*ac80*/  @P0 LDGSTS.E.BYPASS.LTC128B.128 [R19+0x1e400], desc[UR36][R4.64+0x100], !P1 ;  /* 0x1e40010004130fae */ /* 0x0003e2000c901d64 */
[----:B------:R-:W-:Y:S02]  /*ac90*/  ISETP.GE.AND P0, PT, R6, 0x11, PT ;  /* 0x000000110600780c */ /* 0x000fe40003f06270 */
[----:B-1----:R-:W-:Y:S01]  /*aca0*/  MOV R5, R7 ;  /* 0x0000000700057202 */ /* 0x002fe20000000f00 */
[----:B--2---:R-:W-:-:S10]  /*acb0*/  IMAD.MOV.U32 R4, RZ, RZ, R14 ;  /* 0x000000ffff047224 */ /* 0x004fd400078e000e */
[----:B------:R-:W-:Y:S01]  /*acc0*/  @P0 LEA R20, R37, UR46, 0x1 ;  /* 0x0000002e25140c11 */ /* 0x000fe2000f8e08ff */
[----:B------:R-:W0:Y:S01]  /*acd0*/  SHFL.IDX PT, R7, R3, 0x3, 0x181f ;  /* 0x00781f0003077f89 */ /* 0x000e2200000e0000 */
[----:B------:R-:W-:-:S03]  /*ace0*/  @P0 IMAD.WIDE.U32 R8, R27, 0x2, R4 ;  /* 0x000000021b080825 */ /* 0x000fc600078e0004 */
[----:B------:R-:W1:Y:S01]  /*acf0*/  SHFL.IDX PT, R14, R0, 0x3, 0x181f ;  /* 0x00781f00000e7f89 */ /* 0x000e6200000e0000 */
[----:B---3--:R-:W-:-:S03]  /*ad00*/  IMAD.MOV.U32 R4, RZ, RZ, R21 ;  /* 0x000000ffff047224 */ /* 0x008fc600078e0015 */
[----:B------:R-:W-:Y:S01]  /*ad10*/  @P0 LDGSTS.E.BYPASS.LTC128B.128 [R20+0x18c00], desc[UR36][R8.64], !P3 ;  /* 0x18c0000008140fae */ /* 0x000fe2000d901d64 */
[----:B------:R-:W-:-:S03]  /*ad20*/  IMAD.MOV.U32 R5, RZ, RZ, R10 ;  /* 0x000000ffff057224 */ /* 0x000fc600078e000a */
[----:B------:R-:W-:Y:S04]  /*ad30*/  @P0 LDGSTS.E.BYPASS.LTC128B.128 [R20+0x1bc00], desc[UR36][R8.64+0x80], !P2 ;  /* 0x1bc0008008140fae */ /* 0x000fe8000d101d64 */
[----:B------:R-:W-:Y:S01]  /*ad40*/  @P0 LDGSTS.E.BYPASS.LTC128B.128 [R20+0x1ec00], desc[UR36][R8.64+0x100], !P1 ;  /* 0x1ec0010008140fae */ /* 0x000fe2000c901d64 */
[----:B------:R-:W-:-:S03]  /*ad50*/  ISETP.GE.AND P0, PT, R6, 0x21, PT ;  /* 0x000000210600780c */ /* 0x000fc60003f06270 */
[----:B------:R-:W-:Y:S04]  /*ad60*/  SHFL.IDX PT, R10, R3, 0x4, 0x181f ;  /* 0x00981f00030a7f89 */ /* 0x000fe800000e0000 */
[----:B------:R-:W2:Y:S04]  /*ad70*/  SHFL.IDX PT, R19, R0, 0x4, 0x181f ;  /* 0x00981f0000137f89 */ /* 0x000ea800000e0000 */
[----:B------:R-:W3:Y:S02]  /*ad80*/  SHFL.IDX PT, R3, R3, 0x5, 0x181f ;  /* 0x00b81f0003037f89 */ /* 0x000ee400000e0000 */
[----:B------:R-:W-:Y:S01]  /*ad90*/  @P0 IMAD.WIDE.U32 R4, R27, 0x2, R4 ;  /* 0x000000021b040825 */ /* 0x000fe200078e0004 */
[----:B------:R-:W-:-:S05]  /*ada0*/  @P0 LEA R21, R37, UR46, 0x1 ;  /* 0x0000002e25150c11 */ /* 0x000fca000f8e08ff */
[----:B------:R-:W-:Y:S04]  /*adb0*/  @P0 LDGSTS.E.BYPASS.LTC128B.128 [R21+0x19400], desc[UR36][R4.64], !P3 ;  /* 0x1940000004150fae */ /* 0x000fe8000d901d64 */
[----:B------:R-:W-:Y:S04]  /*adc0*/  @P0 LDGSTS.E.BYPASS.LTC128B.128 [R21+0x1c400], desc[UR36][R4.64+0x80], !P2 ;  /* 0x1c40008004150fae */ /* 0x000fe8000d101d64 */
[----:B------:R0:W-:Y:S01]  /*add0*/  @P0 LDGSTS.E.BYPASS.LTC128B.128 [R21+0x1f400], desc[UR36][R4.64+0x100], !P1 ;  /* 0x1f40010004150fae */ /* 0x0001e2000c901d64 */
[----:B------:R-:W-:Y:S02]  /*ade0*/  ISETP.GE.AND P0, PT, R6, 0x31, PT ;  /* 0x000000310600780c */ /* 0x000fe40003f06270 */
[----:B0-----:R-:W-:Y:S01]  /*adf0*/  MOV R5, R7 ;  /* 0x0000000700057202 */ /* 0x001fe20000000f00 */
[----:B-1----:R-:W-:-:S10]  /*ae00*/  IMAD.MOV.U32 R4, RZ, RZ, R14 ;  /* 0x000000ffff047224 */ /* 0x002fd400078e000e */
[----:B------:R-:W-:Y:S01]  /*ae10*/  @P0 LEA R7, R37, UR46, 0x1 ;  /* 0x0000002e25070c11 */ /* 0x000fe2000f8e08ff */
[----:B------:R0:W1:Y:S01]  /*ae20*/  SHFL.IDX PT, R14, R0, 0x5, 0x181f ;  /* 0x00b81f00000e7f89 */ /* 0x00006200000e0000 */
[----:B------:R-:W-:-:S04]  /*ae30*/  @P0 IMAD.WIDE.U32 R8, R27, 0x2, R4 ;  /* 0x000000021b080825 */ /* 0x000fc800078e0004 */
[----:B--2---:R-:W-:Y:S01]  /*ae40*/  IMAD.MOV.U32 R4, RZ, RZ, R19 ;  /* 0x000000ffff047224 */ /* 0x004fe200078e0013 */
[----:B------:R0:W-:Y:S01]  /*ae50*/  @P0 LDGSTS.E.BYPASS.LTC128B.128 [R7+0x19c00], desc[UR36][R8.64], !P3 ;  /* 0x19c0000008070fae */ /* 0x0001e2000d901d64 */
[----:B------:R-:W-:-:S03]  /*ae60*/  IMAD.MOV.U32 R5, RZ, RZ, R10 ;  /* 0x000000ffff057224 */ /* 0x000fc600078e000a */
        /* <DEDUP_REMOVED lines=8> */
.L_x_2291:
        /* <DEDUP_REMOVED lines=18> */
.L_x_2238:
        /* <DEDUP_REMOVED lines=22> */
[----:B------:R-:W-:Y:S01]  /*b170*/  MOV R12, 0x1 ;  /* 0x00000001000c7802 */ /* 0x000fe20000000f00 */
[----:B------:R-:W-:Y:S02]  /*b180*/  IMAD.U32 R6, RZ, RZ, UR8 ;  /* 0x00000008ff067e24 */ /* 0x000fe4000f8e00ff */
[----:B------:R-:W-:-:S02]  /*b190*/  IMAD.U32 R10, RZ, RZ, UR4 ;  /* 0x00000004ff0a7e24 */ /* 0x000fc4000f8e00ff */
[----:B------:R-:W-:Y:S02]  /*b1a0*/  IMAD.U32 R11, RZ, RZ, UR5 ;  /* 0x00000005ff0b7e24 */ /* 0x000fe4000f8e00ff */
[----:B------:R-:W-:Y:S02]  /*b1b0*/  IMAD.MOV.U32 R8, RZ, RZ, 0x70 ;  /* 0x00000070ff087424 */ /* 0x000fe400078e00ff */
[----:B------:R-:W-:-:S07]  /*b1c0*/  IMAD.MOV.U32 R13, RZ, RZ, RZ ;  /* 0x000000ffff0d7224 */ /* 0x000fce00078e00ff */
[----:B------:R-:W-:-:S07]  /*b1d0*/  LEPC R20, `(.L_x_2239) ;  /* 0x000000001014794e */ /* 0x000fce0000000000 */
[----:B0-----:R-:W-:Y:S05]  /*b1e0*/  CALL.ABS.NOINC R14 ;  /* 0x000000000e007343 */ /* 0x001fea0003c00000 */
.L_x_2239:
[----:B------:R-:W-:Y:S01]  /*b1f0*/  UISETP.NE.AND UP0, UPT, UR49, URZ, UPT ;  /* 0x0000003f3100728c */ /* 0x000fe2000bf05270 */
[----:B------:R-:W-:Y:S01]  /*b200*/  IMAD.U32 R3, RZ, RZ, UR48 ;  /* 0x00000030ff037e24 */ /* 0x000fe2000f8e00ff */
[----:B------:R-:W0:Y:S01]  /*b210*/  LDC R8, c[0x0][0x448] ;  /* 0x00011200ff087b82 */ /* 0x000e220000000800 */
[----:B------:R-:W-:Y:S01]  /*b220*/  IMAD.U32 R4, RZ, RZ, UR38 ;  /* 0x00000026ff047e24 */ /* 0x000fe2000f8e00ff */
[----:B------:R-:W-:Y:S01]  /*b230*/  MOV R7, UR47 ;  /* 0x0000002f00077c02 */ /* 0x000fe20008000f00 */
[----:B------:R-:W-:Y:S01]  /*b240*/  IMAD R3, R3, 0x80, R22 ;  /* 0x0000008003037824 */ /* 0x000fe200078e0216 */
[----:B------:R-:W-:Y:S01]  /*b250*/  PLOP3.LUT P0, PT, PT, PT, UP0, 0x80, 0x0 ;  /* 0x000000000000781c */ /* 0x000fe20003f0f008 */
[----:B------:R-:W-:Y:S01]  /*b260*/  IMAD.MOV.U32 R6, RZ, RZ, R4 ;  /* 0x000000ffff067224 */ /* 0x000fe200078e0004 */
[----:B------:R-:W-:Y:S01]  /*b270*/  ULDC.64 UR4, c[0x0][0x2e0] ;  /* 0x0000b80000047ab9 */ /* 0x000fe20000000a00 */
[----:B------:R-:W-:Y:S01]  /*b280*/  IMAD.U32 R5, RZ, RZ, UR39 ;  /* 0x00000027ff057e24 */ /* 0x000fe2000f8e00ff */
[----:B------:R-:W-:Y:S01]  /*b290*/  MOV R9, R3 ;  /* 0x0000000300097202 */ /* 0x000fe20000000f00 */
[----:B------:R-:W-:Y:S01]  /*b2a0*/  @UP0 ULDC UR6, c[0x0][0x44c] ;  /* 0x0001130000060ab9 */ /* 0x000fe20000000800 */
[----:B------:R-:W-:-:S02]  /*b2b0*/  IMAD R0, R19, UR4, RZ ;  /* 0x0000000413007c24 */ /* 0x000fc4000f8e02ff */
[----:B------:R-:W-:Y:S01]  /*b2c0*/  IMAD.WIDE.U32 R6, R31, UR4, R6 ;  /* 0x000000041f067c25 */ /* 0x000fe2000f8e0006 */
[----:B------:R-:W-:-:S03]  /*b2d0*/  @UP0 ULDC UR4, c[0x0][0x450] ;  /* 0x0001140000040ab9 */ /* 0x000fc60000000800 */
[----:B------:R-:W-:Y:S02]  /*b2e0*/  IMAD R5, R31, UR5, R0 ;  /* 0x000000051f057c24 */ /* 0x000fe4000f8e0200 */
[----:B------:R-:W-:Y:S01]  /*b2f0*/  @P0 IMAD.HI.U32 R10, R3, UR6, RZ ;  /* 0x00000006030a0c27 */ /* 0x000fe2000f8e00ff */
[----:B------:R-:W-:-:S03]  /*b300*/  PLOP3.LUT P0, PT, PT, PT, UP0, 0x80, 0x0 ;  /* 0x000000000000781c */ /* 0x000fc60003f0f008 */
[----:B------:R-:W-:-:S10]  /*b310*/  IMAD.IADD R7, R7, 0x1, R5 ;  /* 0x0000000107077824 */ /* 0x000fd400078e0205 */
        /* <DEDUP_REMOVED lines=16> */
[----:B------:R-:W-:Y:S01]  /*b420*/  ULDC UR4, c[0x0][0x2b8] ;  /* 0x0000ae0000047ab9 */ /* 0x000fe20000000800 */
[----:B------:R-:W-:Y:S02]  /*b430*/  IADD3 R5, R5, R7, RZ ;  /* 0x0000000705057210 */ /* 0x000fe40007ffe0ff */
[----:B------:R-:W-:Y:S02]  /*b440*/  ISETP.GE.AND P2, PT, R25, UR4, PT ;  /* 0x0000000419007c0c */ /* 0x000fe4000bf46270 */
[----:B------:R-:W-:Y:S01]  /*b450*/  LEA.HI.X R0, R4, UR5, R5, 0x1, P0 ;  /* 0x0000000504007c11 */ /* 0x000fe200080f0c05 */
[----:B------:R-:W-:Y:S01]  /*b460*/  UMOV UR5, 0xffffffff ;  /* 0xffffffff00057882 */ /* 0x000fe20000000000 */
[----:B------:R-:W-:-:S02]  /*b470*/  ISETP.GE.AND P0, PT, R24, UR4, PT ;  /* 0x0000000418007c0c */ /* 0x000fc4000bf06270 */
[----:B------:R-:W-:Y:S01]  /*b480*/  ISETP.GE.AND P3, PT, R27, UR4, PT ;  /* 0x000000041b007c0c */ /* 0x000fe2000bf66270 */
[----:B------:R-:W-:-:S12]  /*b490*/  BRA.DIV UR5, `(.L_x_2240) ;  /* 0x0000002a05747947 */ /* 0x000fd8000b800000 */
[----:B------:R-:W-:Y:S01]  /*b4a0*/  SHFL.IDX PT, R5, R0, RZ, 0x181f ;  /* 0x00181fff00057589 */ /* 0x000fe200000e0000 */
[----:B------:R-:W-:Y:S01]  /*b4b0*/  IMAD.U32 R10, RZ, RZ, UR48 ;  /* 0x00000030ff0a7e24 */ /* 0x000fe2000f8e00ff */
[----:B------:R-:W-:Y:S02]  /*b4c0*/  ULDC UR4, c[0x0][0x288] ;  /* 0x0000a20000047ab9 */ /* 0x000fe40000000800 */
[----:B------:R-:W0:Y:S01]  /*b4d0*/  SHFL.IDX PT, R4, R3, RZ, 0x181f ;  /* 0x00181fff03047589 */ /* 0x000e2200000e0000 */
[----:B------:R-:W-:Y:S02]  /*b4e0*/  IMAD R6, R8, UR4, RZ ;  /* 0x0000000408067c24 */ /* 0x000fe4000f8e02ff */
[----:B------:R-:W-:Y:S01]  /*b4f0*/  IMAD R7, R10, 0x80, R23 ;  /* 0x000000800a077824 */ /* 0x000fe200078e0217 */
[----:B------:R-:W-:Y:S03]  /*b500*/  SHFL.IDX PT, R8, R0, 0x1, 0x181f ;  /* 0x00381f0000087f89 */ /* 0x000fe600000e0000 */
[C---:B------:R-:W-:Y:S01]  /*b510*/  VIADD R9, R7.reuse, 0x10 ;  /* 0x0000001007097836 */ /* 0x040fe20000000000 */
[C---:B------:R-:W-:Y:S01]  /*b520*/  ISETP.GE.AND P1, PT, R7.reuse, R6, PT ;  /* 0x000000060700720c */ /* 0x040fe20003f26270 */
[----:B------:R-:W1:Y:S01]  /*b530*/  SHFL.IDX PT, R14, R3, 0x1, 0x181f ;  /* 0x00381f00030e7f89 */ /* 0x000e6200000e0000 */
[----:B------:R-:W-:-:S11]  /*b540*/  VIADD R11, R7, 0x20 ;  /* 0x00000020070b7836 */ /* 0x000fd60000000000 */
[----:B------:R-:W-:Y:S01]  /*b550*/  @!P1 LEA R19, R37, UR46, 0x1 ;  /* 0x0000002e25139c11 */ /* 0x000fe2000f8e08ff */
[----:B0-----:R-:W-:-:S05]  /*b560*/  @!P1 IMAD.WIDE.U32 R4, R27, 0x2, R4 ;  /* 0x000000021b049825 */ /* 0x001fca00078e0004 */
[----:B------:R-:W-:Y:S04]  /*b570*/  @!P1 LDGSTS.E.BYPASS.LTC128B.128 [R19+0xc400], desc[UR36][R4.64], !P3 ;  /* 0x0c40000004139fae */ /* 0x000fe8000d901d64 */
[----:B------:R-:W-:Y:S04]  /*b580*/  @!P1 LDGSTS.E.BYPASS.LTC128B.128 [R19+0x10400], desc[UR36][R4.64+0x80], !P2 ;  /* 0x1040008004139fae */ /* 0x000fe8000d101d64 */
[----:B------:R1:W-:Y:S01]  /*b590*/  @!P1 LDGSTS.E.BYPASS.LTC128B.128 [R19+0x14400], desc[UR36][R4.64+0x100], !P0 ;  /* 0x1440010004139fae */ /* 0x0003e2000c101d64 */
[----:B------:R-:W-:Y:S02]  /*b5a0*/  ISETP.GE.AND P1, PT, R9, R6, PT ;  /* 0x000000060900720c */ /* 0x000fe40003f26270 */
[----:B-1----:R-:W-:Y:S01]  /*b5b0*/  MOV R4, R14 ;  /* 0x0000000e00047202 */ /* 0x002fe20000000f00 */
[----:B------:R-:W-:-:S10]  /*b5c0*/  IMAD.MOV.U32 R5, RZ, RZ, R8 ;  /* 0x000000ffff057224 */ /* 0x000fd400078e0008 */
[----:B------:R-:W-:Y:S01]  /*b5d0*/  @!P1 LEA R21, R37, UR46, 0x1 ;  /* 0x0000002e25159c11 */ /* 0x000fe2000f8e08ff */
[----:B------:R-:W-:Y:S01]  /*b5e0*/  SHFL.IDX PT, R14, R3, 0x3, 0x181f ;  /* 0x00781f00030e7f89 */ /* 0x000fe200000e0000 */
[----:B------:R-:W-:-:S03]  /*b5f0*/  @!P1 IMAD.WIDE.U32 R8, R27, 0x2, R4 ;  /* 0x000000021b089825 */ /* 0x000fc600078e0004 */
[----:B------:R-:W-:Y:S04]  /*b600*/  SHFL.IDX PT, R5, R0, 0x2, 0x181f ;  /* 0x00581f0000057f89 */ /* 0x000fe800000e0000 */
[----:B------:R-:W0:Y:S04]  /*b610*/  SHFL.IDX PT, R4, R3, 0x2, 0x181f ;  /* 0x00581f0003047f89 */ /* 0x000e2800000e0000 */
[----:B------:R-:W-:Y:S04]  /*b620*/  @!P1 LDGSTS.E.BYPASS.LTC128B.128 [R21+0xcc00], desc[UR36][R8.64], !P3 ;  /* 0x0cc0000008159fae */ /* 0x000fe8000d901d64 */
[----:B------:R-:W-:Y:S04]  /*b630*/  @!P1 LDGSTS.E.BYPASS.LTC128B.128 [R21+0x10c00], desc[UR36][R8.64+0x80], !P2 ;  /* 0x10c0008008159fae */ /* 0x000fe8000d101d64 */
[----:B------:R1:W-:Y:S01]  /*b640*/  @!P1 LDGSTS.E.BYPASS.LTC128B.128 [R21+0x14c00], desc[UR36][R8.64+0x100], !P0 ;  /* 0x14c0010008159fae */ /* 0x0003e2000c101d64 */
[----:B------:R-:W-:Y:S01]  /*b650*/  ISETP.GE.AND P1, PT, R11, R6, PT ;  /* 0x000000060b00720c */ /* 0x000fe20003f26270 */
[----:B------:R-:W-:-:S02]  /*b660*/  VIADD R11, R7, 0x40 ;  /* 0x00000040070b7836 */ /* 0x000fc40000000000 */
[----:B-1----:R-:W1:Y:S01]  /*b670*/  SHFL.IDX PT, R8, R0, 0x3, 0x181f ;  /* 0x00781f0000087f89 */ /* 0x002e6200000e0000 */
[----:B------:R-:W-:-:S09]  /*b680*/  VIADD R9, R7, 0x30 ;  /* 0x0000003007097836 */ /* 0x000fd20000000000 */
[----:B------:R-:W-:Y:S01]  /*b690*/  @!P1 LEA R19, R37, UR46, 0x1 ;  /* 0x0000002e25139c11 */ /* 0x000fe2000f8e08ff */
[----:B0-----:R-:W-:-:S05]  /*b6a0*/  @!P1 IMAD.WIDE.U32 R4, R27, 0x2, R4 ;  /* 0x000000021b049825 */ /* 0x001fca00078e0004 */
[----:B------:R-:W-:Y:S04]  /*b6b0*/  @!P1 LDGSTS.E.BYPASS.LTC128B.128 [R19+0xd400], desc[UR36][R4.64], !P3 ;  /* 0x0d40000004139fae */ /* 0x000fe8000d901d64 */
[----:B------:R-:W-:Y:S04]  /*b6c0*/  @!P1 LDGSTS.E.BYPASS.LTC128B.128 [R19+0x11400], desc[UR36][R4.64+0x80], !P2 ;  /* 0x1140008004139fae */ /* 0x000fe8000d101d64 */
[----:B------:R0:W-:Y:S01]  /*b6d0*/  @!P1 LDGSTS.E.BYPASS.LTC128B.128 [R19+0x15400], desc[UR36][R4.64+0x100], !P0 ;  /* 0x1540010004139fae */ /* 0x0001e2000c101d64 */
[----:B------:R-:W-:Y:S02]  /*b6e0*/  ISETP.GE.AND P1, PT, R9, R6, PT ;  /* 0x000000060900720c */ /* 0x000fe40003f26270 */
[----:B0-----:R-:W-:Y:S01]  /*b6f0*/  MOV R4, R14 ;  /* 0x0000000e00047202 */ /* 0x001fe20000000f00 */
[----:B-1----:R-:W-:-:S10]  /*b700*/  IMAD.MOV.U32 R5, RZ, RZ, R8 ;  /* 0x000000ffff057224 */ /* 0x002fd400078e0008 */
        /* <DEDUP_REMOVED lines=35> */
.L_x_2308:
[----:B------:R-:W-:Y:S01]  /*b940*/  VIADD R7, R7, 0x70 ;  /* 0x0000007007077836 */ /* 0x000fe20000000000 */
[----:B------:R-:W-:Y:S01]  /*b950*/  BSSY B0, `(.L_x_2241) ;  /* 0x000000d000007945 */ /* 0x000fe20003800000 */
[----:B-1----:R-:W-:Y:S01]  /*b960*/  MOV R4, R14 ;  /* 0x0000000e00047202 */ /* 0x002fe20000000f00 */
[----:B--2---:R-:W-:Y:S02]  /*b970*/  IMAD.MOV.U32 R5, RZ, RZ, R8 ;  /* 0x000000ffff057224 */ /* 0x004fe400078e0008 */
        /* <DEDUP_REMOVED lines=10> */
.L_x_2242:
[----:B------:R-:W-:Y:S05]  /*ba20*/  BSYNC B0 ;  /* 0x0000000000007941 */ /* 0x000fea0003800000 */
.L_x_2241:
        /* <DEDUP_REMOVED lines=9> */
.L_x_2309:
        /* <DEDUP_REMOVED lines=8> */
[----:B------:R-:W-:Y:S01]  /*bb40*/  ULOP3.LUT UR5, URZ, UR45, URZ, 0x33, !UPT ;  /* 0x0000002d3f057292 */ /* 0x000fe2000f8e333f */
[----:B------:R-:W-:Y:S01]  /*bb50*/  IADD3 R26, R26, R30, R23 ;  /* 0x0000001e1a1a7210 */ /* 0x000fe20007ffe017 */
[----:B------:R-:W-:Y:S01]  /*bb60*/  UIMAD UR4, UR4, UR40, URZ ;  /* 0x00000028040472a4 */ /* 0x000fe2000f8e023f */
[----:B------:R-:W-:Y:S01]  /*bb70*/  IADD3 R5, -R23, UR42, RZ ;  /* 0x0000002a17057c10 */ /* 0x000fe2000fffe1ff */
[----:B------:R-:W-:Y:S01]  /*bb80*/  BSSY B0, `(.L_x_2244) ;  /* 0x00000f0000007945 */ /* 0x000fe20003800000 */
[----:B------:R-:W-:Y:S01]  /*bb90*/  IMAD.SHL.U32 R20, R27, 0x2, RZ ;  /* 0x000000021b147824 */ /* 0x000fe200078e00ff */
[----:B------:R-:W-:Y:S01]  /*bba0*/  MOV R10, RZ ;  /* 0x000000ff000a7202 */ /* 0x000fe20000000f00 */
[----:B------:R-:W-:Y:S01]  /*bbb0*/  VIADD R7, R26, 0xfffffee0 ;  /* 0xfffffee01a077836 */ /* 0x000fe20000000000 */
[----:B------:R-:W-:Y:S01]  /*bbc0*/  LOP3.LUT R3, RZ, UR4, RZ, 0x33, !PT ;  /* 0x00000004ff037c12 */ /* 0x000fe2000f8e33ff */
[----:B------:R-:W-:-:S03]  /*bbd0*/  IMAD.MOV.U32 R19, RZ, RZ, 0x1 ;  /* 0x00000001ff137424 */ /* 0x000fc600078e00ff */
[----:B------:R-:W-:-:S04]  /*bbe0*/  VIMNMX3 R0, R0, UR5, R3, !PT ;  /* 0x0000000500007c0f */ /* 0x000fc8000f800103 */
[C---:B------:R-:W-:Y:S01]  /*bbf0*/  IADD3 R35, -R0.reuse, -0x2, RZ ;  /* 0xfffffffe00237810 */ /* 0x040fe20007ffe1ff */
[C---:B------:R-:W-:Y:S02]  /*bc00*/  IMAD R5, R0.reuse, 0x60, R5 ;  /* 0x0000006000057824 */ /* 0x040fe400078e0205 */
[----:B------:R-:W-:Y:S02]  /*bc10*/  IMAD R7, R0, -0x60, R7 ;  /* 0xffffffa000077824 */ /* 0x000fe400078e0207 */
[----:B------:R-:W-:-:S07]  /*bc20*/  VIADD R6, R5, 0xc0 ;  /* 0x000000c005067836 */ /* 0x000fce0000000000 */
.L_x_2257:
[----:B------:R-:W-:Y:S01]  /*bc30*/  ISETP.NE.AND P0, PT, R28, 0x1, PT ;  /* 0x000000011c00780c */ /* 0x000fe20003f05270 */
[----:B------:R-:W-:Y:S01]  /*bc40*/  IMAD.MOV.U32 R30, RZ, RZ, RZ ;  /* 0x000000ffff1e7224 */ /* 0x000fe200078e00ff */
[----:B------:R-:W-:Y:S02]  /*bc50*/  ISETP.GT.U32.AND P2, PT, R22, 0x5f, PT ;  /* 0x0000005f1600780c */ /* 0x000fe40003f44070 */
[----:B------:R-:W-:-:S09]  /*bc60*/  LOP3.LUT P1, RZ, R36, 0x10, RZ, 0xc0, !PT ;  /* 0x0000001024ff7812 */ /* 0x000fd2000782c0ff */
[----:B------:R-:W0:Y:S08]  /*bc70*/  @P0 LDC R0, c[0x0][0x434] ;  /* 0x00010d00ff000b82 */ /* 0x000e300000000800 */
[----:B-1----:R-:W1:Y:S08]  /*bc80*/  @P0 LDC R12, c[0x0][0x438] ;  /* 0x00010e00ff0c0b82 */ /* 0x002e700000000800 */
[----:B------:R-:W2:Y:S08]  /*bc90*/  @!P2 LDC.64 R4, c[0x0][0x428] ;  /* 0x00010a00ff04ab82 */ /* 0x000eb00000000a00 */
[----:B------:R-:W3:Y:S01]  /*bca0*/  @!P2 LDC.64 R8, c[0x0][0x418] ;  /* 0x00010600ff08ab82 */ /* 0x000ee20000000a00 */
[----:B0-----:R-:W-:-:S04]  /*bcb0*/  @P0 IMAD.HI.U32 R3, R7, R0, RZ ;  /* 0x0000000007030227 */ /* 0x001fc800078e00ff */
[----:B------:R-:W-:Y:S01]  /*bcc0*/  IMAD.MOV.U32 R0, RZ, RZ, R7 ;  /* 0x000000ffff007224 */ /* 0x000fe200078e0007 */
[----:B-1----:R-:W-:-:S04]  /*bcd0*/  @P0 SHF.R.U32.HI R0, RZ, R12, R3 ;  /* 0x0000000cff000219 */ /* 0x002fc80000011603 */
[----:B------:R-:W-:Y:S01]  /*bce0*/  @!P2 SHF.R.S32.HI R13, RZ, 0x1f, R0 ;  /* 0x0000001fff0da819 */ /* 0x000fe20000011400 */
[----:B--2---:R-:W-:-:S04]  /*bcf0*/  @!P2 IMAD R12, R33, R4, RZ ;  /* 0x00000004210ca224 */ /* 0x004fc800078e02ff */
[----:B------:R-:W-:Y:S02]  /*bd00*/  @!P2 IMAD R3, R29, R5, R12 ;  /* 0x000000051d03a224 */ /* 0x000fe400078e020c */
[----:B------:R-:W-:-:S04]  /*bd10*/  @!P2 IMAD.MOV.U32 R12, RZ, RZ, R0 ;  /* 0x000000ffff0ca224 */ /* 0x000fc800078e0000 */
[----:B------:R-:W-:-:S05]  /*bd20*/  @!P2 IMAD.WIDE.U32 R12, R29, R4, R12 ;  /* 0x000000041d0ca225 */ /* 0x000fca00078e000c */
[----:B------:R-:W-:Y:S02]  /*bd30*/  @!P2 IADD3 R3, R3, R13, RZ ;  /* 0x0000000d0303a210 */ /* 0x000fe40007ffe0ff */
[----:B---3--:R-:W-:-:S04]  /*bd40*/  @!P2 LEA R4, P0, R12, R8, 0x2 ;  /* 0x000000080c04a211 */ /* 0x008fc800078010ff */
        /* <DEDUP_REMOVED lines=9> */
.L_x_2245:
[----:B------:R-:W-:Y:S01]  /*bde0*/  LEA R26, R8, UR46, 0x3 ;  /* 0x0000002e081a7c11 */ /* 0x000fe2000f8e18ff */
[----:B------:R-:W-:Y:S01]  /*bdf0*/  BSSY B1, `(.L_x_2246) ;  /* 0x0000004000017945 */ /* 0x000fe20003800000 */
[----:B------:R-:W-:-:S04]  /*be00*/  SHF.L.U32 R3, R9, 0x1f, RZ ;  /* 0x0000001f09037819 */ /* 0x000fc800000006ff */
[----:B------:R-:W0:Y:S02]  /*be10*/  SYNCS.PHASECHK.TRANS64.TRYWAIT P0, [R26+URZ+0x2a840], R3 ;  /* 0x02a840031a0075a7 */ /* 0x000e24000800017f */
[----:B0-----:R-:W-:Y:S05]  /*be20*/  @!P0 BRA `(.L_x_2247) ;  /* 0x0000002800c08947 */ /* 0x001fea0003800000 */
.L_x_2310:
[----:B------:R-:W-:Y:S05]  /*be30*/  BSYNC B1 ;  /* 0x0000000000017941 */ /* 0x000fea0003800000 */
.L_x_2246:
[----:B------:R-:W-:Y:S01]  /*be40*/  ULDC UR4, c[0x0][0x430] ;  /* 0x00010c0000047ab9 */ /* 0x000fe20000000800 */
[----:B-----5:R-:W-:Y:S01]  /*be50*/  SHF.R.S32.HI R21, RZ, 0x1f, R30 ;  /* 0x0000001fff157819 */ /* 0x020fe2000001141e */
[----:B------:R-:W-:Y:S01]  /*be60*/  UIADD3 UR4, -UR4, URZ, URZ ;  /* 0x0000003f04047290 */ /* 0x000fe2000fffe13f */
[----:B------:R-:W-:Y:S02]  /*be70*/  R2UR UR6, R34 ;  /* 0x00000000220672ca */ /* 0x000fe400000e0000 */
[C---:B------:R-:W-:Y:S02]  /*be80*/  LOP3.LUT P3, RZ, R36.reuse, 0x4, RZ, 0xc0, !PT ;  /* 0x0000000424ff7812 */ /* 0x040fe4000786c0ff */
[----:B------:R-:W-:Y:S01]  /*be90*/  LOP3.LUT P2, RZ, R36, 0x2, RZ, 0xc0, !PT ;  /* 0x0000000224ff7812 */ /* 0x000fe2000784c0ff */
[----:B------:R-:W-:Y:S01]  /*bea0*/  IMAD R25, R0, UR4, R7 ;  /* 0x0000000400197c24 */ /* 0x000fe2000f8e0207 */
[----:B------:R-:W-:Y:S01]  /*beb0*/  ULDC.64 UR4, c[0x0][0x300] ;  /* 0x0000c00000047ab9 */ /* 0x000fe20000000a00 */
[----:B------:R-:W-:-:S02]  /*bec0*/  LOP3.LUT P1, RZ, R36, 0x1, RZ, 0xc0, !PT ;  /* 0x0000000124ff7812 */ /* 0x000fc4000782c0ff */
[----:B------:R-:W-:Y:S01]  /*bed0*/  IMAD.WIDE.U32 R4, R25, UR4, RZ ;  /* 0x0000000419047c25 */ /* 0x000fe2000f8e00ff */
[----:B------:R-:W-:-:S05]  /*bee0*/  SHF.R.S32.HI R24, RZ, 0x1f, R25 ;  /* 0x0000001fff187819 */ /* 0x000fca0000011419 */
[----:B------:R-:W-:-:S04]  /*bef0*/  IMAD R0, R24, UR4, RZ ;  /* 0x0000000418007c24 */ /* 0x000fc8000f8e02ff */
[----:B0-----:R-:W-:Y:S01]  /*bf00*/  IMAD R3, R25, UR5, R0 ;  /* 0x0000000519037c24 */ /* 0x001fe2000f8e0200 */
        /* <DEDUP_REMOVED lines=16> */
[----:B------:R-:W-:Y:S01]  /*c010*/  IMAD R5, R8, 0x4800, R37 ;  /* 0x0000480008057824 */ /* 0x000fe200078e0225 */
[----:B------:R-:W-:Y:S06]  /*c020*/  BRA.DIV UR4, `(.L_x_2248) ;  /* 0x0000002a04547947 */ /* 0x000fec000b800000 */
[----:B------:R-:W0:Y:S01]  /*c030*/  SHFL.IDX PT, R14, R3, RZ, 0x181f ;  /* 0x00181fff030e7589 */ /* 0x000e2200000e0000 */
[----:B------:R-:W-:-:S03]  /*c040*/  LEA R5, R5, UR46, 0x1 ;  /* 0x0000002e05057c11 */ /* 0x000fc6000f8e08ff */
[----:B------:R-:W1:Y:S04]  /*c050*/  SHFL.IDX PT, R4, R0, RZ, 0x181f ;  /* 0x00181fff00047589 */ /* 0x000e6800000e0000 */
[----:B------:R-:W-:Y:S04]  /*c060*/  SHFL.IDX PT, R11, R3, 0x2, 0x181f ;  /* 0x00581f00030b7f89 */ /* 0x000fe800000e0000 */
[----:B------:R-:W-:Y:S01]  /*c070*/  SHFL.IDX PT, R31, R0, 0x2, 0x181f ;  /* 0x00581f00001f7f89 */ /* 0x000fe200000e0000 */
[----:B0-----:R-:W-:-:S03]  /*c080*/  IADD3 R12, P0, R14, R20, RZ ;  /* 0x000000140e0c7210 */ /* 0x001fc60007f1e0ff */
[----:B------:R-:W0:Y:S02]  /*c090*/  SHFL.IDX PT, R14, R3, 0x1, 0x181f ;  /* 0x00381f00030e7f89 */ /* 0x000e2400000e0000 */
[----:B-1----:R-:W-:Y:S02]  /*c0a0*/  IMAD.X R13, RZ, RZ, R4, P0 ;  /* 0x000000ffff0d7224 */ /* 0x002fe400000e0604 */
[----:B------:R-:W1:Y:S04]  /*c0b0*/  SHFL.IDX PT, R4, R0, 0x1, 0x181f ;  /* 0x00381f0000047f89 */ /* 0x000e6800000e0000 */
[----:B------:R-:W-:Y:S04]  /*c0c0*/  LDGSTS.E.BYPASS.LTC128B.128 [R5+0x18400], desc[UR36][R12.64], !P3 ;  /* 0x184000000c057fae */ /* 0x000fe8000d901d64 */
[----:B------:R-:W-:Y:S04]  /*c0d0*/  LDGSTS.E.BYPASS.LTC128B.128 [R5+0x1b400], desc[UR36][R12.64+0x80], !P2 ;  /* 0x1b4000800c057fae */ /* 0x000fe8000d101d64 */
[----:B------:R-:W-:Y:S01]  /*c0e0*/  LDGSTS.E.BYPASS.LTC128B.128 [R5+0x1e400], desc[UR36][R12.64+0x100], !P1 ;  /* 0x1e4001000c057fae */ /* 0x000fe2000c901d64 */
[----:B0-----:R-:W-:-:S04]  /*c0f0*/  IADD3 R14, P0, R14, R20, RZ ;  /* 0x000000140e0e7210 */ /* 0x001fc80007f1e0ff */
[----:B-1----:R-:W-:Y:S02]  /*c100*/  IADD3.X R15, RZ, R4, RZ, P0, !PT ;  /* 0x00000004ff0f7210 */ /* 0x002fe400007fe4ff */
[----:B------:R-:W-:Y:S04]  /*c110*/  SHFL.IDX PT, R4, R0, 0x4, 0x181f ;  /* 0x00981f0000047f89 */ /* 0x000fe800000e0000 */
[----:B------:R-:W-:Y:S04]  /*c120*/  LDGSTS.E.BYPASS.LTC128B.128 [R5+0x18c00], desc[UR36][R14.64], !P3 ;  /* 0x18c000000e057fae */ /* 0x000fe8000d901d64 */
[----:B------:R-:W-:Y:S04]  /*c130*/  LDGSTS.E.BYPASS.LTC128B.128 [R5+0x1bc00], desc[UR36][R14.64+0x80], !P2 ;  /* 0x1bc000800e057fae */ /* 0x000fe8000d101d64 */
[----:B------:R0:W-:Y:S02]  /*c140*/  LDGSTS.E.BYPASS.LTC128B.128 [R5+0x1ec00], desc[UR36][R14.64+0x100], !P1 ;  /* 0x1ec001000e057fae */ /* 0x0001e4000c901d64 */
[----:B0-----:R-:W-:-:S02]  /*c150*/  IADD3 R14, P0, R11, R20, RZ ;  /* 0x000000140b0e7210 */ /* 0x001fc40007f1e0ff */
[----:B------:R-:W0:Y:S03]  /*c160*/  SHFL.IDX PT, R11, R3, 0x3, 0x181f ;  /* 0x00781f00030b7f89 */ /* 0x000e2600000e0000 */
[----:B------:R-:W-:Y:S02]  /*c170*/  IMAD.X R15, RZ, RZ, R31, P0 ;  /* 0x000000ffff0f7224 */ /* 0x000fe400000e061f */
[----:B------:R-:W1:Y:S04]  /*c180*/  SHFL.IDX PT, R31, R0, 0x3, 0x181f ;  /* 0x00781f00001f7f89 */ /* 0x000e6800000e0000 */
[----:B------:R-:W-:Y:S04]  /*c190*/  LDGSTS.E.BYPASS.LTC128B.128 [R5+0x19400], desc[UR36][R14.64], !P3 ;  /* 0x194000000e057fae */ /* 0x000fe8000d901d64 */
[----:B------:R-:W-:Y:S04]  /*c1a0*/  LDGSTS.E.BYPASS.LTC128B.128 [R5+0x1c400], desc[UR36][R14.64+0x80], !P2 ;  /* 0x1c4000800e057fae */ /* 0x000fe8000d101d64 */
[----:B------:R2:W-:Y:S04]  /*c1b0*/  LDGSTS.E.BYPASS.LTC128B.128 [R5+0x1f400], desc[UR36][R14.64+0x100], !P1 ;  /* 0x1f4001000e057fae */ /* 0x0005e8000c901d64 */
[----:B------:R-:W-:Y:S01]  /*c1c0*/  SHFL.IDX PT, R0, R0, 0x5, 0x181f ;  /* 0x00b81f0000007f89 */ /* 0x000fe200000e0000 */
[----:B0-----:R-:W-:-:S03]  /*c1d0*/  IADD3 R12, P0, R11, R20, RZ ;  /* 0x000000140b0c7210 */ /* 0x001fc60007f1e0ff */
[----:B--2---:R-:W0:Y:S02]  /*c1e0*/  SHFL.IDX PT, R14, R3, 0x4, 0x181f ;  /* 0x00981f00030e7f89 */ /* 0x004e2400000e0000 */
[----:B-1----:R-:W-:Y:S02]  /*c1f0*/  IMAD.X R13, RZ, RZ, R31, P0 ;  /* 0x000000ffff0d7224 */ /* 0x002fe400000e061f */
[----:B------:R-:W1:Y:S04]  /*c200*/  SHFL.IDX PT, R3, R3, 0x5, 0x181f ;  /* 0x00b81f0003037f89 */ /* 0x000e6800000e0000 */
[----:B------:R2:W-:Y:S04]  /*c210*/  LDGSTS.E.BYPASS.LTC128B.128 [R5+0x19c00], desc[UR36][R12.64], !P3 ;  /* 0x19c000000c057fae */ /* 0x0005e8000d901d64 */
[----:B------:R2:W-:Y:S04]  /*c220*/  LDGSTS.E.BYPASS.LTC128B.128 [R5+0x1cc00], desc[UR36][R12.64+0x80], !P2 ;  /* 0x1cc000800c057fae */ /* 0x0005e8000d101d64 */
[----:B------:R2:W-:Y:S01]  /*c230*/  LDGSTS.E.BYPASS.LTC128B.128 [R5+0x1fc00], desc[UR36][R12.64+0x100], !P1 ;  /* 0x1fc001000c057fae */ /* 0x0005e2000c901d64 */
[----:B0-----:R-:W-:-:S05]  /*c240*/  IADD3 R14, P0, R14, R20, RZ ;  /* 0x000000140e0e7210 */ /* 0x001fca0007f1e0ff */
[----:B------:R-:W-:-:S05]  /*c250*/  IMAD.X R15, RZ, RZ, R4, P0 ;  /* 0x000000ffff0f7224 */ /* 0x000fca00000e0604 */
[----:B------:R2:W-:Y:S04]  /*c260*/  LDGSTS.E.BYPASS.LTC128B.128 [R5+0x1a400], desc[UR36][R14.64], !P3 ;  /* 0x1a4000000e057fae */ /* 0x0005e8000d901d64 */
[----:B------:R2:W-:Y:S04]  /*c270*/  LDGSTS.E.BYPASS.LTC128B.128 [R5+0x1d400], desc[UR36][R14.64+0x80], !P2 ;  /* 0x1d4000800e057fae */ /* 0x0005e8000d101d64 */
[----:B-1----:R2:W-:Y:S02]  /*c280*/  LDGSTS.E.BYPASS.LTC128B.128 [R5+0x20400], desc[UR36][R14.64+0x100], !P1 ;  /* 0x204001000e057fae */ /* 0x0025e4000c901d64 */
.L_x_2324:
        /* <DEDUP_REMOVED lines=10> */
.L_x_2249:
        /* <DEDUP_REMOVED lines=10> */
.L_x_2250:
[----:B------:R1:W-:Y:S01]  /*c3d0*/  SYNCS.ARRIVE.TRANS64.A1T0 RZ, [R26+URZ+0x2a830], RZ ;  /* 0x02a830ff1aff79a7 */ /* 0x0003e2000810003f */
[----:B------:R-:W-:Y:S05]  /*c3e0*/  @!P2 BRA `(.L_x_2251) ;  /* 0x000000000004a947 */ /* 0x000fea0003800000 */
[----:B------:R-:W-:Y:S01]  /*c3f0*/  BPT.TRAP 0x1 ;  /* 0x000000040000795c */ /* 0x000fe20000300000 */
.L_x_2251:
[----:B------:R-:W-:Y:S01]  /*c400*/  SHF.L.U32 R3, R19, 0x1f, RZ ;  /* 0x0000001f13037819 */ /* 0x000fe200000006ff */
[----:B------:R-:W-:Y:S01]  /*c410*/  BSSY B1, `(.L_x_2252) ;  /* 0x0000004000017945 */ /* 0x000fe20003800000 */
[----:B------:R-:W-:-:S04]  /*c420*/  LEA R0, R10, UR46, 0x3 ;  /* 0x0000002e0a007c11 */ /* 0x000fc8000f8e18ff */
[----:B------:R-:W2:Y:S02]  /*c430*/  SYNCS.PHASECHK.TRANS64.TRYWAIT P0, [R0+URZ+0x2a860], R3 ;  /* 0x02a86003000075a7 */ /* 0x000ea4000800017f */
[----:B--2---:R-:W-:Y:S05]  /*c440*/  @!P0 BRA `(.L_x_2253) ;  /* 0x0000002c00288947 */ /* 0x004fea0003800000 */
.L_x_2325:
[----:B------:R-:W-:Y:S05]  /*c450*/  BSYNC B1 ;  /* 0x0000000000017941 */ /* 0x000fea0003800000 */
.L_x_2252:
[----:B------:R-:W-:Y:S01]  /*c460*/  UMOV UR4, 0xffffffff ;  /* 0xffffffff00047882 */ /* 0x000fe20000000000 */
[----:B------:R-:W-:Y:S01]  /*c470*/  LOP3.LUT P0, RZ, R32, 0x2, RZ, 0xc0, !PT ;  /* 0x0000000220ff7812 */ /* 0x000fe2000780c0ff */
[----:B------:R-:W-:Y:S01]  /*c480*/  IMAD R10, R10, 0x3000, R37 ;  /* 0x000030000a0a7824 */ /* 0x000fe200078e0225 */
[----:B------:R-:W-:Y:S11]  /*c490*/  BRA.DIV UR4, `(.L_x_2254) ;  /* 0x0000002e04287947 */ /* 0x000ff6000b800000 */
[----:B------:R-:W3:Y:S04]  /*c4a0*/  SHFL.IDX PT, R14, R17, RZ, 0x181f ;  /* 0x00181fff110e7589 */ /* 0x000ee800000e0000 */
[----:B--2---:R-:W0:Y:S04]  /*c4b0*/  SHFL.IDX PT, R3, R18, RZ, 0x181f ;  /* 0x00181fff12037589 */ /* 0x004e2800000e0000 */
[----:B------:R-:W-:Y:S01]  /*c4c0*/  SHFL.IDX PT, R19, R18, 0x1, 0x181f ;  /* 0x00381f0012137f89 */ /* 0x000fe200000e0000 */
[----:B---3--:R-:W-:-:S03]  /*c4d0*/  IADD3 R4, P1, R14, R20, RZ ;  /* 0x000000140e047210 */ /* 0x008fc60007f3e0ff */
[----:B------:R-:W2:Y:S02]  /*c4e0*/  SHFL.IDX PT, R14, R17, 0x1, 0x181f ;  /* 0x00381f00110e7f89 */ /* 0x000ea400000e0000 */
[----:B0-----:R-:W-:Y:S01]  /*c4f0*/  IMAD.X R5, RZ, RZ, R3, P1 ;  /* 0x000000ffff057224 */ /* 0x001fe200008e0603 */
[----:B------:R-:W-:Y:S02]  /*c500*/  LOP3.LUT P1, RZ, R32, 0x1, RZ, 0xc0, !PT ;  /* 0x0000000120ff7812 */ /* 0x000fe4000782c0ff */
[----:B------:R-:W-:Y:S02]  /*c510*/  LEA R3, R10, UR46, 0x1 ;  /* 0x0000002e0a037c11 */ /* 0x000fe4000f8e08ff */
[----:B------:R-:W-:-:S13]  /*c520*/  ISETP.LT.OR P2, PT, R6, 0x1, !P1 ;  /* 0x000000010600780c */ /* 0x000fda0004f41670 */
[----:B------:R-:W-:Y:S01]  /*c530*/  LDGSTS.E.BYPASS.LTC128B.128 [R3+0x400], desc[UR36][R4.64], !P2 ;  /* 0x0040000004037fae */ /* 0x000fe2000d101d64 */
[----:B------:R-:W-:-:S13]  /*c540*/  ISETP.LT.OR P2, PT, R6, 0x1, !P0 ;  /* 0x000000010600780c */ /* 0x000fda0004741670 */
[----:B------:R0:W-:Y:S01]  /*c550*/  LDGSTS.E.BYPASS.LTC128B.128 [R3+0x3400], desc[UR36][R4.64+0x80], !P2 ;  /* 0x0340008004037fae */ /* 0x0001e2000d101d64 */
[----:B--2---:R-:W-:-:S03]  /*c560*/  IADD3 R10, P2, R14, R20, RZ ;  /* 0x000000140e0a7210 */ /* 0x004fc60007f5e0ff */
[----:B------:R-:W0:Y:S02]  /*c570*/  SHFL.IDX PT, R14, R17, 0x2, 0x181f ;  /* 0x00581f00110e7f89 */ /* 0x000e2400000e0000 */
[----:B------:R-:W-:Y:S01]  /*c580*/  IMAD.X R11, RZ, RZ, R19, P2 ;  /* 0x000000ffff0b7224 */ /* 0x000fe200010e0613 */
[----:B------:R-:W-:Y:S01]  /*c590*/  ISETP.LT.OR P2, PT, R6, 0x11, !P1 ;  /* 0x000000110600780c */ /* 0x000fe20004f41670 */
[----:B------:R-:W2:-:S12]  /*c5a0*/  SHFL.IDX PT, R19, R18, 0x2, 0x181f ;  /* 0x00581f0012137f89 */ /* 0x000e9800000e0000 */
[----:B------:R-:W-:Y:S01]  /*c5b0*/  LDGSTS.E.BYPASS.LTC128B.128 [R3+0xc00], desc[UR36][R10.64], !P2 ;  /* 0x00c000000a037fae */ /* 0x000fe2000d101d64 */
[----:B------:R-:W-:-:S13]  /*c5c0*/  ISETP.LT.OR P2, PT, R6, 0x11, !P0 ;  /* 0x000000110600780c */ /* 0x000fda0004741670 */
[----:B------:R3:W-:Y:S01]  /*c5d0*/  LDGSTS.E.BYPASS.LTC128B.128 [R3+0x3c00], desc[UR36][R10.64+0x80], !P2 ;  /* 0x03c000800a037fae */ /* 0x0007e2000d101d64 */
[----:B0-----:R-:W-:-:S03]  /*c5e0*/  IADD3 R4, P2, R14, R20, RZ ;  /* 0x000000140e047210 */ /* 0x001fc60007f5e0ff */
[----:B------:R-:W3:Y:S02]  /*c5f0*/  SHFL.IDX PT, R14, R17, 0x3, 0x181f ;  /* 0x00781f00110e7f89 */ /* 0x000ee400000e0000 */
[----:B--2---:R-:W-:Y:S01]  /*c600*/  IMAD.X R5, RZ, RZ, R19, P2 ;  /* 0x000000ffff057224 */ /* 0x004fe200010e0613 */
[----:B------:R-:W-:Y:S01]  /*c610*/  ISETP.LT.OR P2, PT, R6, 0x21, !P1 ;  /* 0x000000210600780c */ /* 0x000fe20004f41670 */
[----:B------:R-:W0:-:S12]  /*c620*/  SHFL.IDX PT, R19, R18, 0x3, 0x181f ;  /* 0x00781f0012137f89 */ /* 0x000e1800000e0000 */
[----:B------:R-:W-:Y:S01]  /*c630*/  LDGSTS.E.BYPASS.LTC128B.128 [R3+0x1400], desc[UR36][R4.64], !P2 ;  /* 0x0140000004037fae */ /* 0x000fe2000d101d64 */
[----:B------:R-:W-:-:S13]  /*c640*/  ISETP.LT.OR P2, PT, R6, 0x21, !P0 ;  /* 0x000000210600780c */ /* 0x000fda0004741670 */
[----:B------:R2:W-:Y:S01]  /*c650*/  LDGSTS.E.BYPASS.LTC128B.128 [R3+0x4400], desc[UR36][R4.64+0x80], !P2 ;  /* 0x0440008004037fae */ /* 0x0005e2000d101d64 */
[----:B---3--:R-:W-:-:S03]  /*c660*/  IADD3 R10, P2, R14, R20, RZ ;  /* 0x000000140e0a7210 */ /* 0x008fc60007f5e0ff */
[----:B------:R-:W2:Y:S01]  /*c670*/  SHFL.IDX PT, R14, R17, 0x4, 0x181f ;  /* 0x00981f00110e7f89 */ /* 0x000ea200000e0000 */
[----:B0-----:R-:W-:Y:S02]  /*c680*/  IADD3.X R11, RZ, R19, RZ, P2, !PT ;  /* 0x00000013ff0b7210 */ /* 0x001fe400017fe4ff */
[----:B------:R-:W-:Y:S01]  /*c690*/  ISETP.LT.OR P2, PT, R6, 0x31, !P1 ;  /* 0x000000310600780c */ /* 0x000fe20004f41670 */
[----:B------:R-:W0:-:S12]  /*c6a0*/  SHFL.IDX PT, R19, R18, 0x4, 0x181f ;  /* 0x00981f0012137f89 */ /* 0x000e1800000e0000 */
[----:B------:R3:W-:Y:S01]  /*c6b0*/  LDGSTS.E.BYPASS.LTC128B.128 [R3+0x1c00], desc[UR36][R10.64], !P2 ;  /* 0x01c000000a037fae */ /* 0x0007e2000d101d64 */
[----:B------:R-:W-:-:S13]  /*c6c0*/  ISETP.LT.OR P2, PT, R6, 0x31, !P0 ;  /* 0x000000310600780c */ /* 0x000fda0004741670 */
[----:B------:R3:W-:Y:S01]  /*c6d0*/  LDGSTS.E.BYPASS.LTC128B.128 [R3+0x4c00], desc[UR36][R10.64+0x80], !P2 ;  /* 0x04c000800a037fae */ /* 0x0007e2000d101d64 */
[----:B--2---:R-:W-:-:S03]  /*c6e0*/  IADD3 R4, P2, R14, R20, RZ ;  /* 0x000000140e047210 */ /* 0x004fc60007f5e0ff */
[----:B------:R3:W2:Y:S02]  /*c6f0*/  SHFL.IDX PT, R14, R17, 0x5, 0x181f ;  /* 0x00b81f00110e7f89 */ /* 0x0006a400000e0000 */
[----:B0-----:R-:W-:Y:S01]  /*c700*/  IMAD.X R5, RZ, RZ, R19, P2 ;  /* 0x000000ffff057224 */ /* 0x001fe200010e0613 */
[----:B------:R-:W-:Y:S01]  /*c710*/  ISETP.LT.OR P2, PT, R6, 0x41, !P1 ;  /* 0x000000410600780c */ /* 0x000fe20004f41670 */
[----:B------:R3:W4:-:S12]  /*c720*/  SHFL.IDX PT, R19, R18, 0x5, 0x181f ;  /* 0x00b81f0012137f89 */ /* 0x00071800000e0000 */
[----:B------:R3:W-:Y:S01]  /*c730*/  LDGSTS.E.BYPASS.LTC128B.128 [R3+0x2400], desc[UR36][R4.64], !P2 ;  /* 0x0240000004037fae */ /* 0x0007e2000d101d64 */
[----:B------:R-:W-:-:S13]  /*c740*/  ISETP.LT.OR P2, PT, R6, 0x41, !P0 ;  /* 0x000000410600780c */ /* 0x000fda0004741670 */
[----:B--2-4-:R3:W-:Y:S02]  /*c750*/  LDGSTS.E.BYPASS.LTC128B.128 [R3+0x5400], desc[UR36][R4.64+0x80], !P2 ;  /* 0x0540008004037fae */ /* 0x0147e4000d101d64 */
.L_x_2339:
[C---:B------:R-:W-:Y:S01]  /*c760*/  ISETP.LT.OR P1, PT, R6.reuse, 0x51, !P1 ;  /* 0x000000510600780c */ /* 0x040fe20004f21670 */
[----:B------:R-:W-:Y:S01]  /*c770*/  ULDC.64 UR4, c[0x0][0x328] ;  /* 0x0000ca0000047ab9 */ /* 0x000fe20000000a00 */
[----:B------:R-:W-:Y:S01]  /*c780*/  ISETP.LT.OR P0, PT, R6, 0x51, !P0 ;  /* 0x000000510600780c */ /* 0x000fe20004701670 */
[----:B------:R-:W-:Y:S01]  /*c790*/  IMAD R24, R24, UR4, RZ ;  /* 0x0000000418187c24 */ /* 0x000fe2000f8e02ff */
[----:B0--3--:R-:W-:Y:S01]  /*c7a0*/  IADD3 R4, P2, R14, R20, RZ ;  /* 0x000000140e047210 */ /* 0x009fe20007f5e0ff */
[----:B------:R-:W-:-:S04]  /*c7b0*/  IMAD.WIDE.U32 R10, R25, UR4, RZ ;  /* 0x00000004190a7c25 */ /* 0x000fc8000f8e00ff */
[----:B------:R-:W-:Y:S02]  /*c7c0*/  IMAD.X R5, RZ, RZ, R19, P2 ;  /* 0x000000ffff057224 */ /* 0x000fe400010e0613 */
[----:B------:R-:W-:Y:S01]  /*c7d0*/  IMAD R13, R25, UR5, R24 ;  /* 0x00000005190d7c24 */ /* 0x000fe2000f8e0218 */
[----:B------:R-:W-:Y:S02]  /*c7e0*/  ULDC.64 UR4, c[0x0][0x338] ;  /* 0x0000ce0000047ab9 */ /* 0x000fe40000000a00 */
[----:B------:R-:W-:Y:S01]  /*c7f0*/  @!PT LDS RZ, [RZ] ;  /* 0x00000000fffff984 */ /* 0x000fe20000000800 */
[----:B------:R-:W-:Y:S01]  /*c800*/  @!PT LDS RZ, [RZ] ;  /* 0x00000000fffff984 */ /* 0x000fe20000000800 */
[----:B------:R-:W-:Y:S01]  /*c810*/  @!PT LDS RZ, [RZ] ;  /* 0x00000000fffff984 */ /* 0x000fe20000000800 */
[----:B------:R0:W-:Y:S01]  /*c820*/  LDGSTS.E.BYPASS.LTC128B.128 [R3+0x2c00], desc[UR36][R4.64], !P1 ;  /* 0x02c0000004037fae */ /* 0x0001e2000c901d64 */
[----:B------:R-:W-:Y:S02]  /*c830*/  IMAD.IADD R11, R11, 0x1, R13 ;  /* 0x000000010b0b7824 */ /* 0x000fe400078e020d */
[----:B------:R-:W-:Y:S01]  /*c840*/  IMAD R21, R21, UR4, RZ ;  /* 0x0000000415157c24 */ /* 0x000fe2000f8e02ff */
[----:B------:R0:W-:Y:S01]  /*c850*/  LDGSTS.E.BYPASS.LTC128B.128 [R3+0x5c00], desc[UR36][R4.64+0x80], !P0 ;  /* 0x05c0008004037fae */ /* 0x0001e2000c101d64 */
[----:B------:R-:W-:Y:S01]  /*c860*/  IMAD.WIDE.U32 R10, R30, UR4, R10 ;  /* 0x000000041e0a7c25 */ /* 0x000fe2000f8e000a */
[----:B------:R-:W-:Y:S01]  /*c870*/  PLOP3.LUT P0, PT, PT, PT, PT, 0x80, 0x0 ;  /* 0x000000000000781c */ /* 0x000fe20003f0f070 */
[----:B------:R-:W-:-:S02]  /*c880*/  NOP ;  /* 0x0000000000007918 */ /* 0x000fc40000000000 */
[----:B------:R-:W-:-:S05]  /*c890*/  IMAD R21, R30, UR5, R21 ;  /* 0x000000051e157c24 */ /* 0x000fca000f8e0215 */
[----:B------:R-:W-:-:S07]  /*c8a0*/  IADD3 R21, R11, R21, RZ ;  /* 0x000000150b157210 */ /* 0x000fce0007ffe0ff */
.L_x_2255:
        /* <DEDUP_REMOVED lines=10> */
.L_x_2256:
[----:B------:R-:W-:Y:S01]  /*c950*/  R2UR UR4, R34 ;  /* 0x00000000220472ca */ /* 0x000fe200000e0000 */
[----:B------:R-:W-:Y:S01]  /*c960*/  ULDC.64 UR6, c[0x0][0x330] ;  /* 0x0000cc0000067ab9 */ /* 0x000fe20000000a00 */
[----:B------:R-:W-:Y:S01]  /*c970*/  IMAD.MOV.U32 R11, RZ, RZ, R21 ;  /* 0x000000ffff0b7224 */ /* 0x000fe200078e0015 */
[----:B------:R-:W-:Y:S01]  /*c980*/  IADD3 R35, R35, -0x1, RZ ;  /* 0xffffffff23237810 */ /* 0x000fe20007ffe0ff */
[----:B0-----:R-:W-:Y:S01]  /*c990*/  IMAD.U32 R3, RZ, RZ, UR6 ;  /* 0x00000006ff037e24 */ /* 0x001fe2000f8e00ff */
[----:B------:R0:W-:Y:S01]  /*c9a0*/  SYNCS.ARRIVE.TRANS64.A1T0 RZ, [R0+URZ+0x2a850], RZ ;  /* 0x02a850ff00ff79a7 */ /* 0x0001e2000810003f */
[----:B------:R-:W-:Y:S02]  /*c9b0*/  VIADD R6, R6, 0x60 ;  /* 0x0000006006067836 */ /* 0x000fe40000000000 */
[----:B------:R-:W-:-:S04]  /*c9c0*/  IMAD.WIDE.U32 R10, R3, UR41, R10 ;  /* 0x00000029030a7c25 */ /* 0x000fc8000f8e000a */
[----:B------:R-:W-:Y:S01]  /*c9d0*/  VIADD R7, R7, 0xffffffa0 ;  /* 0xffffffa007077836 */ /* 0x000fe20000000000 */
[----:B------:R-:W-:Y:S01]  /*c9e0*/  UIMAD UR4, UR4, UR6, URZ ;  /* 0x00000006040472a4 */ /* 0x000fe2000f8e023f */
[----:B------:R-:W-:-:S03]  /*c9f0*/  IMAD.MOV.U32 R19, RZ, RZ, R9 ;  /* 0x000000ffff137224 */ /* 0x000fc600078e0009 */
[----:B------:R-:W-:-:S03]  /*ca00*/  UIMAD UR4, UR41, UR7, UR4 ;  /* 0x00000007290472a4 */ /* 0x000fc6000f8e0204 */
[----:B------:R-:W-:Y:S02]  /*ca10*/  ULDC.64 UR6, c[0x0][0x318] ;  /* 0x0000c60000067ab9 */ /* 0x000fe40000000a00 */
[----:B------:R-:W-:Y:S01]  /*ca20*/  LEA R17, P0, R10, UR6, 0x1 ;  /* 0x000000060a117c11 */ /* 0x000fe2000f8008ff */
[----:B------:R-:W-:-:S05]  /*ca30*/  VIADD R3, R11, UR4 ;  /* 0x000000040b037c36 */ /* 0x000fca0008000000 */
[----:B------:R-:W-:Y:S02]  /*ca40*/  LEA.HI.X R18, R10, UR7, R3, 0x1, P0 ;  /* 0x000000070a127c11 */ /* 0x000fe400080f0c03 */
[----:B------:R-:W-:Y:S02]  /*ca50*/  ISETP.GT.AND P0, PT, R35, UR50, PT ;  /* 0x0000003223007c0c */ /* 0x000fe4000bf04270 */
[----:B------:R-:W-:-:S11]  /*ca60*/  MOV R10, R8 ;  /* 0x00000008000a7202 */ /* 0x000fd60000000f00 */
[----:B0-----:R-:W-:Y:S05]  /*ca70*/  @P0 BRA `(.L_x_2257) ;  /* 0xfffffff0006c0947 */ /* 0x001fea000383ffff */
[----:B------:R-:W-:Y:S05]  /*ca80*/  BSYNC B0 ;  /* 0x0000000000007941 */ /* 0x000fea0003800000 */
.L_x_2244:
[----:B------:R-:W-:-:S13]  /*ca90*/  LOP3.LUT P0, RZ, R36, 0x10, RZ, 0xc0, !PT ;  /* 0x0000001024ff7812 */ /* 0x000fda000780c0ff */
[----:B------:R-:W-:Y:S05]  /*caa0*/  @!P0 BRA `(.L_x_2258) ;  /* 0x0000000000048947 */ /* 0x000fea0003800000 */
[----:B------:R-:W-:Y:S01]  /*cab0*/  BPT.TRAP 0x1 ;  /* 0x000000040000795c */ /* 0x000fe20000300000 */
.L_x_2258:
        /* <DEDUP_REMOVED lines=9> */
.L_x_2340:
[----:B------:R-:W-:Y:S05]  /*cb50*/  BSYNC B0 ;  /* 0x0000000000007941 */ /* 0x000fea0003800000 */
.L_x_2259:
[----:B------:R-:W-:-:S03]  /*cb60*/  UMOV UR4, 0xffffffff ;  /* 0xffffffff00047882 */ /* 0x000fc60000000000 */
[----:B------:R-:W-:Y:S05]  /*cb70*/  BRA.DIV UR4, `(.L_x_2261) ;  /* 0x0000002e048c7947 */ /* 0x000fea000b800000 */
[----:B------:R-:W-:Y:S01]  /*cb80*/  SHFL.IDX PT, R5, R18, RZ, 0x181f ;  /* 0x00181fff12057589 */ /* 0x000fe200000e0000 */
[C---:B0-----:R-:W-:Y:S02]  /*cb90*/  LOP3.LUT R3, R32.reuse, 0x1, RZ, 0xc0, !PT ;  /* 0x0000000120037812 */ /* 0x041fe400078ec0ff */
[----:B------:R-:W-:Y:S01]  /*cba0*/  LOP3.LUT P0, RZ, R32, 0x2, RZ, 0xc0, !PT ;  /* 0x0000000220ff7812 */ /* 0x000fe2000780c0ff */
[----:B------:R-:W0:Y:S01]  /*cbb0*/  SHFL.IDX PT, R4, R17, RZ, 0x181f ;  /* 0x00181fff11047589 */ /* 0x000e2200000e0000 */
[----:B------:R-:W-:Y:S02]  /*cbc0*/  ISETP.NE.U32.AND P1, PT, R3, 0x1, PT ;  /* 0x000000010300780c */ /* 0x000fe40003f25070 */
[C---:B------:R-:W-:Y:S01]  /*cbd0*/  ISETP.LT.OR P3, PT, R23.reuse, 0x1, !P0 ;  /* 0x000000011700780c */ /* 0x040fe20004761670 */
[----:B------:R-:W2:Y:S01]  /*cbe0*/  SHFL.IDX PT, R6, R18, 0x1, 0x181f ;  /* 0x00381f0012067f89 */ /* 0x000ea200000e0000 */
[----:B------:R-:W-:Y:S02]  /*cbf0*/  ISETP.LT.OR P2, PT, R23, 0x1, P1 ;  /* 0x000000011700780c */ /* 0x000fe40000f41670 */
[----:B------:R-:W-:Y:S01]  /*cc00*/  LEA R3, R37, UR46, 0x1 ;  /* 0x0000002e25037c11 */ /* 0x000fe2000f8e08ff */
[----:B------:R-:W3:Y:S01]  /*cc10*/  SHFL.IDX PT, R14, R17, 0x1, 0x181f ;  /* 0x00381f00110e7f89 */ /* 0x000ee200000e0000 */
[----:B------:R-:W-:-:S02]  /*cc20*/  ISETP.LT.OR P4, PT, R23, 0x11, P1 ;  /* 0x000000111700780c */ /* 0x000fc40000f81670 */
[----:B------:R-:W-:Y:S01]  /*cc30*/  ISETP.LT.OR P5, PT, R23, 0x11, !P0 ;  /* 0x000000111700780c */ /* 0x000fe200047a1670 */
[----:B------:R-:W4:Y:S04]  /*cc40*/  SHFL.IDX PT, R20, R18, 0x2, 0x181f ;  /* 0x00581f0012147f89 */ /* 0x000f2800000e0000 */
[----:B------:R-:W5:Y:S04]  /*cc50*/  SHFL.IDX PT, R10, R17, 0x2, 0x181f ;  /* 0x00581f00110a7f89 */ /* 0x000f6800000e0000 */
[----:B------:R-:W1:Y:S04]  /*cc60*/  SHFL.IDX PT, R22, R17, 0x3, 0x181f ;  /* 0x00781f0011167f89 */ /* 0x000e6800000e0000 */
[----:B------:R-:W-:Y:S01]  /*cc70*/  SHFL.IDX PT, R19, R18, 0x4, 0x181f ;  /* 0x00981f0012137f89 */ /* 0x000fe200000e0000 */
[----:B0-----:R-:W-:-:S03]  /*cc80*/  IMAD.WIDE.U32 R4, R27, 0x2, R4 ;  /* 0x000000021b047825 */ /* 0x001fc600078e0004 */
[----:B------:R-:W0:Y:S01]  /*cc90*/  SHFL.IDX PT, R24, R17, 0x4, 0x181f ;  /* 0x00981f0011187f89 */ /* 0x000e2200000e0000 */
[----:B--2---:R-:W-:-:S03]  /*cca0*/  MOV R13, R6 ;  /* 0x00000006000d7202 */ /* 0x004fc60000000f00 */
[----:B------:R-:W2:Y:S01]  /*ccb0*/  SHFL.IDX PT, R7, R18, 0x3, 0x181f ;  /* 0x00781f0012077f89 */ /* 0x000ea200000e0000 */
[----:B---3--:R-:W-:-:S03]  /*ccc0*/  IMAD.MOV.U32 R12, RZ, RZ, R14 ;  /* 0x000000ffff0c7224 */ /* 0x008fc600078e000e */
[----:B------:R-:W-:Y:S01]  /*ccd0*/  LDGSTS.E.BYPASS.LTC128B.128 [R3+0x400], desc[UR36][R4.64], !P2 ;  /* 0x0040000004037fae */ /* 0x000fe2000d101d64 */
[C---:B------:R-:W-:Y:S01]  /*cce0*/  ISETP.LT.OR P2, PT, R23.reuse, 0x21, P1 ;  /* 0x000000211700780c */ /* 0x040fe20000f41670 */
[----:B----4-:R-:W-:Y:S02]  /*ccf0*/  IMAD.MOV.U32 R11, RZ, RZ, R20 ;  /* 0x000000ffff0b7224 */ /* 0x010fe400078e0014 */
[----:B------:R0:W-:Y:S01]  /*cd00*/  LDGSTS.E.BYPASS.LTC128B.128 [R3+0x3400], desc[UR36][R4.64+0x80], !P3 ;  /* 0x0340008004037fae */ /* 0x0001e2000d901d64 */
[----:B------:R-:W-:Y:S01]  /*cd10*/  ISETP.LT.OR P3, PT, R23, 0x21, !P0 ;  /* 0x000000211700780c */ /* 0x000fe20004761670 */
[C---:B------:R-:W-:Y:S02]  /*cd20*/  IMAD.WIDE.U32 R12, R27.reuse, 0x2, R12 ;  /* 0x000000021b0c7825 */ /* 0x040fe400078e000c */
[----:B------:R-:W3:Y:S02]  /*cd30*/  SHFL.IDX PT, R18, R18, 0x5, 0x181f ;  /* 0x00b81f0012127f89 */ /* 0x000ee400000e0000 */
[----:B-----5:R-:W-:-:S02]  /*cd40*/  IMAD.WIDE.U32 R10, R27, 0x2, R10 ;  /* 0x000000021b0a7825 */ /* 0x020fc400078e000a */
[----:B------:R-:W-:Y:S01]  /*cd50*/  LDGSTS.E.BYPASS.LTC128B.128 [R3+0xc00], desc[UR36][R12.64], !P4 ;  /* 0x00c000000c037fae */ /* 0x000fe2000e101d64 */
[C---:B------:R-:W-:Y:S01]  /*cd60*/  ISETP.LT.OR P4, PT, R23.reuse, 0x31, P1 ;  /* 0x000000311700780c */ /* 0x040fe20000f81670 */
[----:B-1----:R-:W-:Y:S02]  /*cd70*/  IMAD.MOV.U32 R6, RZ, RZ, R22 ;  /* 0x000000ffff067224 */ /* 0x002fe400078e0016 */
[----:B------:R-:W-:Y:S01]  /*cd80*/  LDGSTS.E.BYPASS.LTC128B.128 [R3+0x3c00], desc[UR36][R12.64+0x80], !P5 ;  /* 0x03c000800c037fae */ /* 0x000fe2000e901d64 */
[C---:B------:R-:W-:Y:S01]  /*cd90*/  ISETP.LT.OR P5, PT, R23.reuse, 0x31, !P0 ;  /* 0x000000311700780c */ /* 0x040fe200047a1670 */
[----:B0-----:R-:W-:Y:S01]  /*cda0*/  IMAD.MOV.U32 R4, RZ, RZ, R24 ;  /* 0x000000ffff047224 */ /* 0x001fe200078e0018 */
[----:B------:R-:W-:Y:S01]  /*cdb0*/  MOV R5, R19 ;  /* 0x0000001300057202 */ /* 0x000fe20000000f00 */
[----:B------:R-:W-:Y:S01]  /*cdc0*/  LDGSTS.E.BYPASS.LTC128B.128 [R3+0x1400], desc[UR36][R10.64], !P2 ;  /* 0x014000000a037fae */ /* 0x000fe2000d101d64 */
[----:B------:R-:W-:Y:S01]  /*cdd0*/  ISETP.LT.OR P2, PT, R23, 0x41, P1 ;  /* 0x000000411700780c */ /* 0x000fe20000f41670 */
[----:B--2---:R-:W-:-:S02]  /*cde0*/  IMAD.WIDE.U32 R6, R27, 0x2, R6 ;  /* 0x000000021b067825 */ /* 0x004fc400078e0006 */
[----:B------:R0:W-:Y:S01]  /*cdf0*/  LDGSTS.E.BYPASS.LTC128B.128 [R3+0x4400], desc[UR36][R10.64+0x80], !P3 ;  /* 0x044000800a037fae */ /* 0x0001e2000d901d64 */
[----:B------:R-:W-:Y:S01]  /*ce00*/  ISETP.LT.OR P3, PT, R23, 0x41, !P0 ;  /* 0x000000411700780c */ /* 0x000fe20004761670 */
[----:B------:R-:W-:Y:S02]  /*ce10*/  IMAD.WIDE.U32 R4, R27, 0x2, R4 ;  /* 0x000000021b047825 */ /* 0x000fe400078e0004 */
[----:B------:R1:W-:Y:S04]  /*ce20*/  LDGSTS.E.BYPASS.LTC128B.128 [R3+0x1c00], desc[UR36][R6.64], !P4 ;  /* 0x01c0000006037fae */ /* 0x0003e8000e101d64 */
[----:B------:R1:W-:Y:S04]  /*ce30*/  LDGSTS.E.BYPASS.LTC128B.128 [R3+0x4c00], desc[UR36][R6.64+0x80], !P5 ;  /* 0x04c0008006037fae */ /* 0x0003e8000e901d64 */
[----:B------:R1:W-:Y:S01]  /*ce40*/  LDGSTS.E.BYPASS.LTC128B.128 [R3+0x2400], desc[UR36][R4.64], !P2 ;  /* 0x0240000004037fae */ /* 0x0003e2000d101d64 */
[----:B0-----:R-:W-:-:S03]  /*ce50*/  IMAD.MOV.U32 R10, RZ, RZ, RZ ;  /* 0x000000ffff0a7224 */ /* 0x001fc600078e00ff */
[----:B------:R1:W0:Y:S04]  /*ce60*/  SHFL.IDX PT, R14, R17, 0x5, 0x181f ;  /* 0x00b81f00110e7f89 */ /* 0x00022800000e0000 */
[----:B---3--:R1:W-:Y:S02]  /*ce70*/  LDGSTS.E.BYPASS.LTC128B.128 [R3+0x5400], desc[UR36][R4.64+0x80], !P3 ;  /* 0x0540008004037fae */ /* 0x0083e4000d901d64 */
.L_x_2354:
[C---:B------:R-:W-:Y:S01]  /*ce80*/  ISETP.LT.OR P1, PT, R23.reuse, 0x51, P1 ;  /* 0x000000511700780c */ /* 0x040fe20000f21670 */
[----:B01----:R-:W-:Y:S01]  /*ce90*/  IMAD.MOV.U32 R4, RZ, RZ, R14 ;  /* 0x000000ffff047224 */ /* 0x003fe200078e000e */
        /* <DEDUP_REMOVED lines=10> */
.L_x_2262:
        /* <DEDUP_REMOVED lines=10> */
.L_x_2263:
[----:B------:R1:W-:Y:S02]  /*cfe0*/  SYNCS.ARRIVE.TRANS64.A1T0 RZ, [R0+URZ+0x2a850], RZ ;  /* 0x02a850ff00ff79a7 */ /* 0x0003e4000810003f */
[----:B-1----:R-:W-:-:S04]  /*cff0*/  IADD3 R0, R8, 0x1, RZ ;  /* 0x0000000108007810 */ /* 0x002fc80007ffe0ff */
[----:B------:R-:W-:-:S04]  /*d000*/  ISETP.NE.AND P0, PT, R0, 0x2, PT ;  /* 0x000000020000780c */ /* 0x000fc80003f05270 */
[----:B0-----:R-:W-:Y:S02]  /*d010*/  SEL R4, RZ, 0x1, P0 ;  /* 0x00000001ff047807 */ /* 0x001fe40000000000 */
[----:B------:R-:W-:Y:S02]  /*d020*/  SEL R0, R0, RZ, P0 ;  /* 0x000000ff00007207 */ /* 0x000fe40000000000 */
[----:B------:R-:W-:-:S07]  /*d030*/  LOP3.LUT R9, R9, R4, RZ, 0x3c, !PT ;  /* 0x0000000409097212 */ /* 0x000fce00078e3cff */
.L_x_2229:
[----:B------:R-:W0:Y:S01]  /*d040*/  S2R R4, SR_CgaCtaId ;  /* 0x0000000000047919 */ /* 0x000e220000008800 */
[----:B------:R-:W-:Y:S02]  /*d050*/  MOV R3, 0x400 ;  /* 0x0000040000037802 */ /* 0x000fe40000000f00 */
[----:B------:R-:W-:Y:S02]  /*d060*/  SHF.L.U32 R10, R10, 0x1f, RZ ;  /* 0x0000001f0a0a7819 */ /* 0x000fe400000006ff */
[----:B0-----:R-:W-:-:S04]  /*d070*/  LEA R5, R4, R3, 0x18 ;  /* 0x0000000304057211 */ /* 0x001fc800078ec0ff */
[----:B------:R-:W0:Y:S02]  /*d080*/  SYNCS.PHASECHK.TRANS64.TRYWAIT P0, [R5+URZ+0x2a820], R10 ;  /* 0x02a8200a050075a7 */ /* 0x000e24000800017f */
[----:B0-----:R-:W-:Y:S05]  /*d090*/  @!P0 BRA `(.L_x_2264) ;  /* 0x0000003000388947 */ /* 0x001fea0003800000 */
.L_x_2355:
[----:B------:R-:W-:-:S03]  /*d0a0*/  UMOV UR4, 0xffffffff ;  /* 0xffffffff00047882 */ /* 0x000fc60000000000 */
[----:B------:R-:W-:Y:S05]  /*d0b0*/  BRA.DIV UR4, `(.L_x_2265) ;  /* 0x0000003204447947 */ /* 0x000fea000b800000 */
[----:B------:R1:W2:Y:S02]  /*d0c0*/  SHFL.IDX PT, R14, R16, RZ, 0x1f ;  /* 0x00001fff100e7589 */ /* 0x0002a400000e0000 */
.L_x_2358:
[----:B--2---:R-:W-:-:S13]  /*d0d0*/  ISETP.NE.AND P0, PT, R14, RZ, PT ;  /* 0x000000ff0e00720c */ /* 0x004fda0003f05270 */
[----:B------:R-:W-:Y:S05]  /*d0e0*/  @P0 BRA `(.L_x_2185) ;  /* 0x00000000008c0947 */ /* 0x000fea0003800000 */
[----:B------:R-:W-:-:S03]  /*d0f0*/  UMOV UR4, 0xffffffff ;  /* 0xffffffff00047882 */ /* 0x000fc60000000000 */
[----:B------:R-:W-:Y:S05]  /*d100*/  BRA.DIV UR4, `(.L_x_2266) ;  /* 0x0000003204587947 */ /* 0x000fea000b800000 */
[----:B------:R-:W-:-:S13]  /*d110*/  ELECT P6, URZ, PT ;  /* 0x00000000003f782f */ /* 0x000fda00038c0000 */
.L_x_2361:
[----:B------:R-:W-:Y:S05]  /*d120*/  @!P6 BRA `(.L_x_2185) ;  /* 0x00000000007ce947 */ /* 0x000fea0003800000 */
[----:B------:R-:W-:-:S13]  /*d130*/  R2UR UR4, R2 ;  /* 0x00000000020472ca */ /* 0x000fda00000e0000 */
[----:B------:R-:W-:-:S06]  /*d140*/  ULOP3.LUT UR4, UR4, 0x2, URZ, 0xfc, !UPT ;  /* 0x0000000204047892 */ /* 0x000fcc000f8efc3f */
[----:B------:R-:W-:-:S05]  /*d150*/  IMAD.U32 R3, RZ, RZ, UR4 ;  /* 0x00000004ff037e24 */ /* 0x000fca000f8e00ff */
[----:B------:R-:W-:-:S13]  /*d160*/  ISETP.NE.AND P0, PT, R3, 0x3, PT ;  /* 0x000000030300780c */ /* 0x000fda0003f05270 */
[----:B------:R-:W-:Y:S05]  /*d170*/  @!P0 BRA `(.L_x_2267) ;  /* 0x0000000000048947 */ /* 0x000fea0003800000 */
[----:B------:R-:W-:Y:S01]  /*d180*/  BPT.TRAP 0x1 ;  /* 0x000000040000795c */ /* 0x000fe20000300000 */
.L_x_2267:
[C---:B------:R-:W-:Y:S01]  /*d190*/  IMAD R6, R0.reuse, 0x8, R5 ;  /* 0x0000000800067824 */ /* 0x040fe200078e0205 */
[----:B------:R-:W-:Y:S01]  /*d1a0*/  SHF.L.U32 R3, R9, 0x1f, RZ ;  /* 0x0000001f09037819 */ /* 0x000fe200000006ff */
[----:B------:R-:W-:-:S03]  /*d1b0*/  VIADD R0, R0, 0x1 ;  /* 0x0000000100007836 */ /* 0x000fc60000000000 */
[----:B------:R-:W2:Y:S02]  /*d1c0*/  SYNCS.PHASECHK.TRANS64.TRYWAIT P1, [R6+URZ+0x2a840], R3 ;  /* 0x02a84003060075a7 */ /* 0x000ea4000802017f */
[----:B------:R-:W-:-:S04]  /*d1d0*/  ISETP.NE.AND P2, PT, R0, 0x2, PT ;  /* 0x000000020000780c */ /* 0x000fc80003f45270 */
[----:B------:R-:W-:Y:S01]  /*d1e0*/  SEL R4, RZ, 0x1, P2 ;  /* 0x00000001ff047807 */ /* 0x000fe20001000000 */
[----:B--2---:R-:W-:Y:S08]  /*d1f0*/  @!P1 BRA `(.L_x_2268) ;  /* 0x00000030003c9947 */ /* 0x004ff00003800000 */
.L_x_2362:
[----:B------:R-:W-:Y:S02]  /*d200*/  SEL R0, R0, RZ, P2 ;  /* 0x000000ff00007207 */ /* 0x000fe40001000000 */
[----:B------:R-:W-:Y:S01]  /*d210*/  LOP3.LUT R4, R9, R4, RZ, 0x3c, !PT ;  /* 0x0000000409047212 */ /* 0x000fe200078e3cff */
[----:B------:R-:W-:Y:S06]  /*d220*/  @!P0 BRA `(.L_x_2269) ;  /* 0x0000000000048947 */ /* 0x000fec0003800000 */
[----:B------:R-:W-:Y:S01]  /*d230*/  BPT.TRAP 0x1 ;  /* 0x000000040000795c */ /* 0x000fe20000300000 */
.L_x_2269:
[----:B0-----:R-:W-:Y:S02]  /*d240*/  LEA R5, R0, R5, 0x3 ;  /* 0x0000000500057211 */ /* 0x001fe400078e18ff */
[----:B------:R-:W-:-:S04]  /*d250*/  SHF.L.U32 R0, R4, 0x1f, RZ ;  /* 0x0000001f04007819 */ /* 0x000fc800000006ff */
[----:B------:R-:W0:Y:S02]  /*d260*/  SYNCS.PHASECHK.TRANS64.TRYWAIT P1, [R5+URZ+0x2a840], R0 ;  /* 0x02a84000050075a7 */ /* 0x000e24000802017f */
[----:B0-----:R-:W-:Y:S05]  /*d270*/  @!P1 BRA `(.L_x_2270) ;  /* 0x0000003000309947 */ /* 0x001fea0003800000 */
.L_x_2363:
[----:B------:R-:W-:Y:S05]  /*d280*/  @!P0 BRA `(.L_x_2271) ;  /* 0x0000000000048947 */ /* 0x000fea0003800000 */
[----:B------:R-:W-:Y:S01]  /*d290*/  BPT.TRAP 0x1 ;  /* 0x000000040000795c */ /* 0x000fe20000300000 */
.L_x_2271:
[----:B------:R-:W3:Y:S02]  /*d2a0*/  SYNCS.PHASECHK.TRANS64.TRYWAIT P1, [R6+URZ+0x2a860], R3 ;  /* 0x02a86003060075a7 */ /* 0x000ee4000802017f */
[----:B---3--:R-:W-:Y:S05]  /*d2b0*/  @!P1 BRA `(.L_x_2272) ;  /* 0x0000003000349947 */ /* 0x008fea0003800000 */
.L_x_2364:
[----:B------:R-:W-:Y:S05]  /*d2c0*/  @!P0 BRA `(.L_x_2273) ;  /* 0x0000000000048947 */ /* 0x000fea0003800000 */
[----:B------:R-:W-:Y:S01]  /*d2d0*/  BPT.TRAP 0x1 ;  /* 0x000000040000795c */ /* 0x000fe20000300000 */
.L_x_2273:
[----:B----4-:R4:W0:Y:S02]  /*d2e0*/  SYNCS.PHASECHK.TRANS64.TRYWAIT P0, [R5+URZ+0x2a860], R0 ;  /* 0x02a86000050075a7 */ /* 0x010824000800017f */
[----:B0-----:R-:W-:Y:S05]  /*d2f0*/  @!P0 NANOSLEEP.SYNCS 0x989680 ;  /* 0x009896800000895d */ /* 0x001fea0003900000 */
[----:B------:R-:W0:Y:S02]  /*d300*/  @!P0 SYNCS.PHASECHK.TRANS64 P0, [R5+URZ+0x2a860], R0 ;  /* 0x02a86000050085a7 */ /* 0x000e24000800007f */
[----:B0-----:R-:W-:Y:S05]  /*d310*/  @!P0 BRA `(.L_x_2273) ;  /* 0xfffffffc00f08947 */ /* 0x001fea000383ffff */
.L_x_2185:
[----:B------:R-:W-:Y:S05]  /*d320*/  BSYNC B6 ;  /* 0x0000000000067941 */ /* 0x000fea0003800000 */
.L_x_2182:
[----:B------:R-:W-:Y:S05]  /*d330*/  EXIT ;  /* 0x000000000000794d */ /* 0x000fea0003800000 */
.L_x_2189:
[----:B-1----:R-:W-:-:S04]  /*d340*/  IMAD.U32 R3, RZ, RZ, UR38 ;  /* 0x00000026ff037e24 */ /* 0x002fc8000f8e00ff */
[----:B------:R1:W2:Y:S03]  /*d350*/  SYNCS.PHASECHK.TRANS64.TRYWAIT P0, [R3+URZ+0x2a800], R0 ;  /* 0x02a80000030075a7 */ /* 0x0002a6000800017f */
[----:B--2---:R-:W-:Y:S05]  /*d360*/  @!P0 NANOSLEEP.SYNCS 0x989680 ;  /* 0x009896800000895d */ /* 0x004fea0003900000 */
[----:B------:R-:W2:Y:S02]  /*d370*/  @!P0 SYNCS.PHASECHK.TRANS64 P0, [R3+URZ+0x2a800], R0 ;  /* 0x02a80000030085a7 */ /* 0x000ea4000800007f */
[----:B--2---:R-:W-:Y:S05]  /*d380*/  @!P0 BRA `(.L_x_2189) ;  /* 0xfffffffc00ec8947 */ /* 0x004fea000383ffff */
[----:B------:R-:W-:Y:S05]  /*d390*/  BRA `(.L_x_2274) ;  /* 0xffffff3c00c07947 */ /* 0x000fea000383ffff */
.L_x_2193:
[----:B--2---:R-:W-:-:S04]  /*d3a0*/  IMAD.U32 R3, RZ, RZ, UR38 ;  /* 0x00000026ff037e24 */ /* 0x004fc8000f8e00ff */
[----:B------:R2:W3:Y:S03]  /*d3b0*/  SYNCS.PHASECHK.TRANS64.TRYWAIT P1, [R3+URZ+0x2a830], R0 ;  /* 0x02a83000030075a7 */ /* 0x0004e6000802017f */
[----:B---3--:R-:W-:Y:S05]  /*d3c0*/  @!P1 NANOSLEEP.SYNCS 0x989680 ;  /* 0x009896800000995d */ /* 0x008fea0003900000 */
[----:B------:R-:W3:Y:S02]  /*d3d0*/  @!P1 SYNCS.PHASECHK.TRANS64 P1, [R3+URZ+0x2a830], R0 ;  /* 0x02a83000030095a7 */ /* 0x000ee4000802007f */
[----:B---3--:R-:W-:Y:S05]  /*d3e0*/  @!P1 BRA `(.L_x_2193) ;  /* 0xfffffffc00ec9947 */ /* 0x008fea000383ffff */
[----:B------:R-:W-:Y:S05]  /*d3f0*/  BRA `(.L_x_2192) ;  /* 0xffffff3c00e07947 */ /* 0x000fea000383ffff */
.L_x_2199:
[----:B-1----:R-:W-:-:S04]  /*d400*/  IMAD.U32 R8, RZ, RZ, UR7 ;  /* 0x00000007ff087e24 */ /* 0x002fc8000f8e00ff */
[----:B------:R1:W2:Y:S03]  /*d410*/  SYNCS.PHASECHK.TRANS64.TRYWAIT P1, [R8+URZ+0x2a830], R5 ;  /* 0x02a83005080075a7 */ /* 0x0002a6000802017f */
[----:B--2---:R-:W-:Y:S05]  /*d420*/  @!P1 NANOSLEEP.SYNCS 0x989680 ;  /* 0x009896800000995d */ /* 0x004fea0003900000 */
[----:B------:R-:W2:Y:S02]  /*d430*/  @!P1 SYNCS.PHASECHK.TRANS64 P1, [R8+URZ+0x2a830], R5 ;  /* 0x02a83005080095a7 */ /* 0x000ea4000802007f */
[----:B--2---:R-:W-:Y:S05]  /*d440*/  @!P1 BRA `(.L_x_2199) ;  /* 0xfffffffc00ec9947 */ /* 0x004fea000383ffff */
[----:B------:R-:W-:Y:S05]  /*d450*/  BRA `(.L_x_2198) ;  /* 0xffffff6000547947 */ /* 0x000fea000383ffff */
.L_x_2203:
[----:B-1----:R-:W-:-:S04]  /*d460*/  MOV R6, UR10 ;  /* 0x0000000a00067c02 */ /* 0x002fc80008000f00 */
[----:B------:R1:W2:Y:S03]  /*d470*/  SYNCS.PHASECHK.TRANS64.TRYWAIT P1, [R6+URZ+0x2a850], R5 ;  /* 0x02a85005060075a7 */ /* 0x0002a6000802017f */
[----:B--2---:R-:W-:Y:S05]  /*d480*/  @!P1 NANOSLEEP.SYNCS 0x989680 ;  /* 0x009896800000995d */ /* 0x004fea0003900000 */
[----:B------:R-:W2:Y:S02]  /*d490*/  @!P1 SYNCS.PHASECHK.TRANS64 P1, [R6+URZ+0x2a850], R5 ;  /* 0x02a85005060095a7 */ /* 0x000ea4000802007f */
[----:B--2---:R-:W-:Y:S05]  /*d4a0*/  @!P1 BRA `(.L_x_2203) ;  /* 0xfffffffc00ec9947 */ /* 0x004fea000383ffff */
[----:B------:R-:W-:Y:S05]  /*d4b0*/  BRA `(.L_x_2202) ;  /* 0xffffff6800607947 */ /* 0x000fea000383ffff */
.L_x_2211:
[----:B-1----:R-:W-:-:S04]  /*d4c0*/  IMAD.U32 R8, RZ, RZ, UR7 ;  /* 0x00000007ff087e24 */ /* 0x002fc8000f8e00ff */
[----:B------:R1:W2:Y:S03]  /*d4d0*/  SYNCS.PHASECHK.TRANS64.TRYWAIT P1, [R8+URZ+0x2a830], R5 ;  /* 0x02a83005080075a7 */ /* 0x0002a6000802017f */
[----:B--2---:R-:W-:Y:S05]  /*d4e0*/  @!P1 NANOSLEEP.SYNCS 0x989680 ;  /* 0x009896800000995d */ /* 0x004fea0003900000 */
[----:B------:R-:W2:Y:S02]  /*d4f0*/  @!P1 SYNCS.PHASECHK.TRANS64 P1, [R8+URZ+0x2a830], R5 ;  /* 0x02a83005080095a7 */ /* 0x000ea4000802007f */
[----:B--2---:R-:W-:Y:S05]  /*d500*/  @!P1 BRA `(.L_x_2211) ;  /* 0xfffffffc00ec9947 */ /* 0x004fea000383ffff */
[----:B------:R-:W-:Y:S05]  /*d510*/  BRA `(.L_x_2210) ;  /* 0xffffff8000e87947 */ /* 0x000fea000383ffff */
.L_x_2215:
[----:B-1----:R-:W-:-:S04]  /*d520*/  IMAD.U32 R6, RZ, RZ, UR5 ;  /* 0x00000005ff067e24 */ /* 0x002fc8000f8e00ff */
[----:B------:R1:W2:Y:S03]  /*d530*/  SYNCS.PHASECHK.TRANS64.TRYWAIT P1, [R6+URZ+0x2a850], R5 ;  /* 0x02a85005060075a7 */ /* 0x0002a6000802017f */
[----:B--2---:R-:W-:Y:S05]  /*d540*/  @!P1 NANOSLEEP.SYNCS 0x989680 ;  /* 0x009896800000995d */ /* 0x004fea0003900000 */
[----:B------:R-:W2:Y:S02]  /*d550*/  @!P1 SYNCS.PHASECHK.TRANS64 P1, [R6+URZ+0x2a850], R5 ;  /* 0x02a85005060095a7 */ /* 0x000ea4000802007f */
[----:B--2---:R-:W-:Y:S05]  /*d560*/  @!P1 BRA `(.L_x_2215) ;  /* 0xfffffffc00ec9947 */ /* 0x004fea000383ffff */
[----:B------:R-:W-:Y:S05]  /*d570*/  BRA `(.L_x_2214) ;  /* 0xffffff8800f47947 */ /* 0x000fea000383ffff */
.L_x_2222:
[----:B-1----:R-:W-:-:S04]  /*d580*/  IMAD.U32 R7, RZ, RZ, UR5 ;  /* 0x00000005ff077e24 */ /* 0x002fc8000f8e00ff */
[----:B------:R1:W2:Y:S03]  /*d590*/  SYNCS.PHASECHK.TRANS64.TRYWAIT P1, [R7+URZ+0x2a850], R0 ;  /* 0x02a85000070075a7 */ /* 0x0002a6000802017f */
[----:B--2---:R-:W-:Y:S05]  /*d5a0*/  @!P1 NANOSLEEP.SYNCS 0x989680 ;  /* 0x009896800000995d */ /* 0x004fea0003900000 */
[----:B------:R-:W2:Y:S02]  /*d5b0*/  @!P1 SYNCS.PHASECHK.TRANS64 P1, [R7+URZ+0x2a850], R0 ;  /* 0x02a85000070095a7 */ /* 0x000ea4000802007f */
[----:B--2---:R-:W-:Y:S05]  /*d5c0*/  @!P1 BRA `(.L_x_2222) ;  /* 0xfffffffc00ec9947 */ /* 0x004fea000383ffff */
[----:B------:R-:W-:Y:S05]  /*d5d0*/  BRA `(.L_x_2221) ;  /* 0xffffffa000807947 */ /* 0x000fea000383ffff */
.L_x_2234:
[----:B------:R-:W-:Y:S01]  /*d5e0*/  MOV R13, R16 ;  /* 0x00000010000d7202 */ /* 0x000fe20000000f00 */
[----:B------:R-:W-:Y:S02]  /*d5f0*/  IMAD.MOV.U32 R12, RZ, RZ, RZ ;  /* 0x000000ffff0c7224 */ /* 0x000fe400078e00ff */
[----:B------:R-:W-:Y:S02]  /*d600*/  IMAD.MOV.U32 R11, RZ, RZ, 0x1f ;  /* 0x0000001fff0b7424 */ /* 0x000fe400078e00ff */
[----:B------:R-:W-:-:S07]  /*d610*/  IMAD.MOV.U32 R15, RZ, RZ, -0x1 ;  /* 0xffffffffff0f7424 */ /* 0x000fce00078e00ff */
[----:B-----5:R-:W-:Y:S05]  /*d620*/  WARPSYNC.COLLECTIVE R15, `(.L_x_2275) ;  /* 0x000000000f087348 */ /* 0x020fea0003c00000 */
[----:B------:R0:W1:Y:S02]  /*d630*/  SHFL.IDX P6, R14, R13, R12, R11 ;  /* 0x0000000c0d0e7389 */ /* 0x00006400000c000b */
[----:B01---5:R-:W-:Y:S01]  /*d640*/  ENDCOLLECTIVE ;  /* 0x000000000000791b */ /* 0x023fe20003800000 */
.L_x_2275:
[----:B------:R-:W-:Y:S05]  /*d650*/  BRA `(.L_x_2276) ;  /* 0xffffffcc00b07947 */ /* 0x000fea000383ffff */
.L_x_2236:
[----:B0-----:R-:W-:-:S04]  /*d660*/  MOV R5, UR46 ;  /* 0x0000002e00057c02 */ /* 0x001fc80008000f00 */
[----:B------:R0:W1:Y:S03]  /*d670*/  SYNCS.PHASECHK.TRANS64.TRYWAIT P0, [R5+URZ+0x2a840], R4 ;  /* 0x02a84004050075a7 */ /* 0x000066000800017f */
[----:B-1----:R-:W-:Y:S05]  /*d680*/  @!P0 NANOSLEEP.SYNCS 0x989680 ;  /* 0x009896800000895d */ /* 0x002fea0003900000 */
[----:B------:R-:W1:Y:S02]  /*d690*/  @!P0 SYNCS.PHASECHK.TRANS64 P0, [R5+URZ+0x2a840], R4 ;  /* 0x02a84004050085a7 */ /* 0x000e64000800007f */
[----:B-1----:R-:W-:Y:S05]  /*d6a0*/  @!P0 BRA `(.L_x_2236) ;  /* 0xfffffffc00ec8947 */ /* 0x002fea000383ffff */
[----:B------:R-:W-:Y:S05]  /*d6b0*/  BRA `(.L_x_2277) ;  /* 0xffffffd000c07947 */ /* 0x000fea000383ffff */
.L_x_2237:
[----:B------:R-:W-:Y:S01]  /*d6c0*/  BSSY B0, `(.L_x_2278) ;  /* 0x0000008000007945 */ /* 0x000fe20003800000 */
[----:B------:R-:W-:Y:S01]  /*d6d0*/  IMAD.MOV.U32 R13, RZ, RZ, R3 ;  /* 0x000000ffff0d7224 */ /* 0x000fe200078e0003 */
[----:B------:R-:W-:Y:S01]  /*d6e0*/  MOV R15, 0xffffffff ;  /* 0xffffffff000f7802 */ /* 0x000fe20000000f00 */
[----:B------:R-:W-:Y:S02]  /*d6f0*/  IMAD.MOV.U32 R12, RZ, RZ, RZ ;  /* 0x000000ffff0c7224 */ /* 0x000fe400078e00ff */
[----:B------:R-:W-:-:S07]  /*d700*/  IMAD.MOV.U32 R11, RZ, RZ, 0x181f ;  /* 0x0000181fff0b7424 */ /* 0x000fce00078e00ff */
[----:B------:R-:W-:Y:S05]  /*d710*/  WARPSYNC.COLLECTIVE R15, `(.L_x_2279) ;  /* 0x000000000f087348 */ /* 0x000fea0003c00000 */
[----:B------:R0:W1:Y:S02]  /*d720*/  SHFL.IDX P6, R14, R13, R12, R11 ;  /* 0x0000000c0d0e7389 */ /* 0x00006400000c000b */
[----:B01----:R-:W-:Y:S01]  /*d730*/  ENDCOLLECTIVE ;  /* 0x000000000000791b */ /* 0x003fe20003800000 */
.L_x_2279:
[----:B------:R-:W-:Y:S05]  /*d740*/  BSYNC B0 ;  /* 0x0000000000007941 */ /* 0x000fea0003800000 */
.L_x_2278:
[----:B------:R-:W-:Y:S01]  /*d750*/  IMAD.MOV.U32 R13, RZ, RZ, R0 ;  /* 0x000000ffff0d7224 */ /* 0x000fe200078e0000 */
[----:B------:R-:W-:Y:S01]  /*d760*/  MOV R11, 0x181f ;  /* 0x0000181f000b7802 */ /* 0x000fe20000000f00 */
[----:B------:R-:W-:Y:S01]  /*d770*/  IMAD.MOV.U32 R12, RZ, RZ, RZ ;  /* 0x000000ffff0c7224 */ /* 0x000fe200078e00ff */
[----:B------:R-:W-:Y:S01]  /*d780*/  @P0 LEA R19, R37, UR46, 0x1 ;  /* 0x0000002e25130c11 */ /* 0x000fe2000f8e08ff */
[----:B------:R-:W-:Y:S02]  /*d790*/  IMAD.MOV.U32 R15, RZ, RZ, -0x1 ;  /* 0xffffffffff0f7424 */ /* 0x000fe400078e00ff */
[----:B------:R-:W-:-:S07]  /*d7a0*/  IMAD.MOV.U32 R5, RZ, RZ, R14 ;  /* 0x000000ffff057224 */ /* 0x000fce00078e000e */
[----:B------:R-:W-:Y:S05]  /*d7b0*/  WARPSYNC.COLLECTIVE R15, `(.L_x_2280) ;  /* 0x000000000f087348 */ /* 0x000fea0003c00000 */
[----:B------:R0:W1:Y:S02]  /*d7c0*/  SHFL.IDX P6, R14, R13, R12, R11 ;  /* 0x0000000c0d0e7389 */ /* 0x00006400000c000b */
[----:B01----:R-:W-:Y:S01]  /*d7d0*/  ENDCOLLECTIVE ;  /* 0x000000000000791b */ /* 0x003fe20003800000 */
.L_x_2280:
[----:B------:R-:W-:Y:S01]  /*d7e0*/  IMAD.MOV.U32 R13, RZ, RZ, R3 ;  /* 0x000000ffff0d7224 */ /* 0x000fe200078e0003 */
[----:B------:R-:W-:Y:S01]  /*d7f0*/  MOV R12, 0x1 ;  /* 0x00000001000c7802 */ /* 0x000fe20000000f00 */
[----:B------:R-:W-:-:S07]  /*d800*/  IMAD.MOV.U32 R4, RZ, RZ, R14 ;  /* 0x000000ffff047224 */ /* 0x000fce00078e000e */
[----:B------:R-:W-:Y:S05]  /*d810*/  WARPSYNC.COLLECTIVE R15, `(.L_x_2281) ;  /* 0x000000000f087348 */ /* 0x000fea0003c00000 */
[----:B------:R0:W1:Y:S02]  /*d820*/  SHFL.IDX P6, R14, R13, R12, R11 ;  /* 0x0000000c0d0e7389 */ /* 0x00006400000c000b */
[----:B01----:R-:W-:Y:S01]  /*d830*/  ENDCOLLECTIVE ;  /* 0x000000000000791b */ /* 0x003fe20003800000 */
.L_x_2281:
        /* <DEDUP_REMOVED lines=13> */
.L_x_2282:
[----:B------:R-:W-:Y:S02]  /*d910*/  MOV R5, R7 ;  /* 0x0000000700057202 */ /* 0x000fe40000000f00 */
[----:B------:R-:W-:Y:S01]  /*d920*/  @P0 LEA R20, R37, UR46, 0x1 ;  /* 0x0000002e25140c11 */ /* 0x000fe2000f8e08ff */
[----:B------:R-:W-:Y:S02]  /*d930*/  IMAD.MOV.U32 R13, RZ, RZ, R3 ;  /* 0x000000ffff0d7224 */ /* 0x000fe400078e0003 */
[----:B------:R-:W-:Y:S02]  /*d940*/  IMAD.MOV.U32 R12, RZ, RZ, 0x2 ;  /* 0x00000002ff0c7424 */ /* 0x000fe400078e00ff */
[----:B------:R-:W-:-:S07]  /*d950*/  IMAD.MOV.U32 R4, RZ, RZ, R14 ;  /* 0x000000ffff047224 */ /* 0x000fce00078e000e */
[----:B------:R-:W-:Y:S05]  /*d960*/  WARPSYNC.COLLECTIVE R15, `(.L_x_2283) ;  /* 0x000000000f087348 */ /* 0x000fea0003c00000 */
[----:B------:R0:W1:Y:S02]  /*d970*/  SHFL.IDX P6, R14, R13, R12, R11 ;  /* 0x0000000c0d0e7389 */ /* 0x00006400000c000b */
[----:B01----:R-:W-:Y:S01]  /*d980*/  ENDCOLLECTIVE ;  /* 0x000000000000791b */ /* 0x003fe20003800000 */
.L_x_2283:
        /* <DEDUP_REMOVED lines=13> */
.L_x_2284:
[----:B------:R-:W-:Y:S01]  /*da60*/  IMAD.MOV.U32 R5, RZ, RZ, R10 ;  /* 0x000000ffff057224 */ /* 0x000fe200078e000a */
[----:B------:R-:W-:Y:S01]  /*da70*/  MOV R13, R3 ;  /* 0x00000003000d7202 */ /* 0x000fe20000000f00 */
[----:B------:R-:W-:Y:S02]  /*da80*/  IMAD.MOV.U32 R12, RZ, RZ, 0x3 ;  /* 0x00000003ff0c7424 */ /* 0x000fe400078e00ff */
[----:B------:R-:W-:-:S07]  /*da90*/  IMAD.MOV.U32 R21, RZ, RZ, R14 ;  /* 0x000000ffff157224 */ /* 0x000fce00078e000e */
[----:B------:R-:W-:Y:S05]  /*daa0*/  WARPSYNC.COLLECTIVE R15, `(.L_x_2285) ;  /* 0x000000000f087348 */ /* 0x000fea0003c00000 */
[----:B------:R0:W1:Y:S02]  /*dab0*/  SHFL.IDX P6, R14, R13, R12, R11 ;  /* 0x0000000c0d0e7389 */ /* 0x00006400000c000b */
[----:B01----:R-:W-:Y:S01]  /*dac0*/  ENDCOLLECTIVE ;  /* 0x000000000000791b */ /* 0x003fe20003800000 */
.L_x_2285:
[----:B------:R-:W-:Y:S01]  /*dad0*/  IMAD.MOV.U32 R4, RZ, RZ, R21 ;  /* 0x000000ffff047224 */ /* 0x000fe200078e0015 */
[----:B------:R-:W-:-:S03]  /*dae0*/  @P0 LEA R21, R37, UR46, 0x1 ;  /* 0x0000002e25150c11 */ /* 0x000fc6000f8e08ff */
        /* <DEDUP_REMOVED lines=13> */
.L_x_2286:
[----:B------:R-:W-:Y:S01]  /*dbc0*/  IMAD.MOV.U32 R5, RZ, RZ, R7 ;  /* 0x000000ffff057224 */ /* 0x000fe200078e0007 */
[----:B------:R-:W-:Y:S01]  /*dbd0*/  @P0 LEA R7, R37, UR46, 0x1 ;  /* 0x0000002e25070c11 */ /* 0x000fe2000f8e08ff */
[----:B------:R-:W-:Y:S02]  /*dbe0*/  IMAD.MOV.U32 R13, RZ, RZ, R3 ;  /* 0x000000ffff0d7224 */ /* 0x000fe400078e0003 */
[----:B------:R-:W-:Y:S01]  /*dbf0*/  IMAD.MOV.U32 R12, RZ, RZ, 0x4 ;  /* 0x00000004ff0c7424 */ /* 0x000fe200078e00ff */
[----:B------:R-:W-:-:S07]  /*dc00*/  MOV R4, R14 ;  /* 0x0000000e00047202 */ /* 0x000fce0000000f00 */
[----:B------:R-:W-:Y:S05]  /*dc10*/  WARPSYNC.COLLECTIVE R15, `(.L_x_2287) ;  /* 0x000000000f087348 */ /* 0x000fea0003c00000 */
[----:B------:R0:W1:Y:S02]  /*dc20*/  SHFL.IDX P6, R14, R13, R12, R11 ;  /* 0x0000000c0d0e7389 */ /* 0x00006400000c000b */
[----:B01----:R-:W-:Y:S01]  /*dc30*/  ENDCOLLECTIVE ;  /* 0x000000000000791b */ /* 0x003fe20003800000 */
.L_x_2287:
        /* <DEDUP_REMOVED lines=8> */
[----:B------:R-:W-:Y:S02]  /*dcc0*/  ISETP.GE.AND P0, PT, R6, 0x41, PT ;  /* 0x000000410600780c */ /* 0x000fe40003f06270 */
[----:B------:R-:W-:-:S11]  /*dcd0*/  MOV R10, R14 ;  /* 0x0000000e000a7202 */ /* 0x000fd60000000f00 */
[----:B0-----:R-:W-:Y:S05]  /*dce0*/  WARPSYNC.COLLECTIVE R15, `(.L_x_2288) ;  /* 0x000000000f087348 */ /* 0x001fea0003c00000 */
[----:B------:R1:W2:Y:S02]  /*dcf0*/  SHFL.IDX P6, R14, R13, R12, R11 ;  /* 0x0000000c0d0e7389 */ /* 0x0002a400000c000b */
[----:B012---:R-:W-:Y:S01]  /*dd00*/  ENDCOLLECTIVE ;  /* 0x000000000000791b */ /* 0x007fe20003800000 */
.L_x_2288:
[----:B------:R-:W-:Y:S01]  /*dd10*/  MOV R5, R10 ;  /* 0x0000000a00057202 */ /* 0x000fe20000000f00 */
[----:B------:R-:W-:Y:S02]  /*dd20*/  IMAD.MOV.U32 R13, RZ, RZ, R3 ;  /* 0x000000ffff0d7224 */ /* 0x000fe400078e0003 */
[----:B------:R-:W-:Y:S02]  /*dd30*/  IMAD.MOV.U32 R12, RZ, RZ, 0x5 ;  /* 0x00000005ff0c7424 */ /* 0x000fe400078e00ff */
[----:B------:R-:W-:-:S07]  /*dd40*/  IMAD.MOV.U32 R19, RZ, RZ, R14 ;  /* 0x000000ffff137224 */ /* 0x000fce00078e000e */
[----:B------:R-:W-:Y:S05]  /*dd50*/  WARPSYNC.COLLECTIVE R15, `(.L_x_2289) ;  /* 0x000000000f087348 */ /* 0x000fea0003c00000 */
[----:B------:R0:W1:Y:S02]  /*dd60*/  SHFL.IDX P6, R14, R13, R12, R11 ;  /* 0x0000000c0d0e7389 */ /* 0x00006400000c000b */
[----:B01----:R-:W-:Y:S01]  /*dd70*/  ENDCOLLECTIVE ;  /* 0x000000000000791b */ /* 0x003fe20003800000 */
.L_x_2289:
[----:B------:R-:W-:Y:S01]  /*dd80*/  IMAD.MOV.U32 R4, RZ, RZ, R19 ;  /* 0x000000ffff047224 */ /* 0x000fe200078e0013 */
[----:B------:R-:W-:-:S03]  /*dd90*/  @P0 LEA R19, R37, UR46, 0x1 ;  /* 0x0000002e25130c11 */ /* 0x000fc6000f8e08ff */
        /* <DEDUP_REMOVED lines=8> */
[----:B------:R-:W-:-:S07]  /*de20*/  IMAD.MOV.U32 R3, RZ, RZ, R14 ;  /* 0x000000ffff037224 */ /* 0x000fce00078e000e */
[----:B0-----:R-:W-:Y:S05]  /*de30*/  WARPSYNC.COLLECTIVE R15, `(.L_x_2290) ;  /* 0x000000000f087348 */ /* 0x001fea0003c00000 */
[----:B------:R1:W2:Y:S02]  /*de40*/  SHFL.IDX P6, R14, R13, R12, R11 ;  /* 0x0000000c0d0e7389 */ /* 0x0002a400000c000b */
[----:B012---:R-:W-:Y:S01]  /*de50*/  ENDCOLLECTIVE ;  /* 0x000000000000791b */ /* 0x007fe20003800000 */
.L_x_2290:
[----:B------:R-:W-:Y:S05]  /*de60*/  BRA `(.L_x_2291) ;  /* 0xffffffd000207947 */ /* 0x000fea000383ffff */
.L_x_2240:
[----:B------:R-:W-:Y:S01]  /*de70*/  IMAD.MOV.U32 R13, RZ, RZ, R0 ;  /* 0x000000ffff0d7224 */ /* 0x000fe200078e0000 */
[----:B------:R-:W-:Y:S01]  /*de80*/  MOV R15, 0xffffffff ;  /* 0xffffffff000f7802 */ /* 0x000fe20000000f00 */
[----:B------:R-:W-:Y:S01]  /*de90*/  IMAD.MOV.U32 R12, RZ, RZ, RZ ;  /* 0x000000ffff0c7224 */ /* 0x000fe200078e00ff */
[----:B------:R-:W-:Y:S01]  /*dea0*/  MOV R10, UR48 ;  /* 0x00000030000a7c02 */ /* 0x000fe20008000f00 */
[----:B------:R-:W-:-:S04]  /*deb0*/  IMAD.MOV.U32 R11, RZ, RZ, 0x181f ;  /* 0x0000181fff0b7424 */ /* 0x000fc800078e00ff */
[----:B------:R-:W-:-:S07]  /*dec0*/  IMAD R7, R10, 0x80, R23 ;  /* 0x000000800a077824 */ /* 0x000fce00078e0217 */
[----:B------:R-:W-:Y:S05]  /*ded0*/  WARPSYNC.COLLECTIVE R15, `(.L_x_2292) ;  /* 0x000000000f087348 */ /* 0x000fea0003c00000 */
[----:B------:R0:W1:Y:S02]  /*dee0*/  SHFL.IDX P6, R14, R13, R12, R11 ;  /* 0x0000000c0d0e7389 */ /* 0x00006400000c000b */
[----:B01----:R-:W-:Y:S01]  /*def0*/  ENDCOLLECTIVE ;  /* 0x000000000000791b */ /* 0x003fe20003800000 */
.L_x_2292:
[----:B------:R-:W-:Y:S02]  /*df00*/  VIADD R9, R7, 0x10 ;  /* 0x0000001007097836 */ /* 0x000fe40000000000 */
[----:B------:R-:W-:Y:S02]  /*df10*/  IMAD.MOV.U32 R13, RZ, RZ, R3 ;  /* 0x000000ffff0d7224 */ /* 0x000fe400078e0003 */
[----:B------:R-:W-:-:S07]  /*df20*/  IMAD.MOV.U32 R5, RZ, RZ, R14 ;  /* 0x000000ffff057224 */ /* 0x000fce00078e000e */
[----:B------:R-:W-:Y:S05]  /*df30*/  WARPSYNC.COLLECTIVE R15, `(.L_x_2293) ;  /* 0x000000000f087348 */ /* 0x000fea0003c00000 */
[----:B------:R0:W1:Y:S02]  /*df40*/  SHFL.IDX P6, R14, R13, R12, R11 ;  /* 0x0000000c0d0e7389 */ /* 0x00006400000c000b */
[----:B01----:R-:W-:Y:S01]  /*df50*/  ENDCOLLECTIVE ;  /* 0x000000000000791b */ /* 0x003fe20003800000 */
.L_x_2293:
[----:B------:R-:W-:Y:S02]  /*df60*/  ULDC UR4, c[0x0][0x288] ;  /* 0x0000a20000047ab9 */ /* 0x000fe40000000800 */
[----:B------:R-:W-:-:S05]  /*df70*/  IMAD R6, R8, UR4, RZ ;  /* 0x0000000408067c24 */ /* 0x000fca000f8e02ff */
[----:B------:R-:W-:Y:S01]  /*df80*/  ISETP.GE.AND P1, PT, R7, R6, PT ;  /* 0x000000060700720c */ /* 0x000fe20003f26270 */
[----:B------:R-:W-:Y:S01]  /*df90*/  IMAD.MOV.U32 R13, RZ, RZ, R0 ;  /* 0x000000ffff0d7224 */ /* 0x000fe200078e0000 */
[----:B------:R-:W-:-:S11]  /*dfa0*/  MOV R12, 0x1 ;  /* 0x00000001000c7802 */ /* 0x000fd60000000f00 */
[----:B------:R-:W-:Y:S01]  /*dfb0*/  @!P1 LEA R19, R37, UR46, 0x1 ;  /* 0x0000002e25139c11 */ /* 0x000fe2000f8e08ff */
[----:B------:R-:W-:-:S07]  /*dfc0*/  IMAD.MOV.U32 R4, RZ, RZ, R14 ;  /* 0x000000ffff047224 */ /* 0x000fce00078e000e */
[----:B------:R-:W-:Y:S05]  /*dfd0*/  WARPSYNC.COLLECTIVE R15, `(.L_x_2294) ;  /* 0x000000000f087348 */ /* 0x000fea0003c00000 */
[----:B------:R0:W1:Y:S02]  /*dfe0*/  SHFL.IDX P6, R14, R13, R12, R11 ;  /* 0x0000000c0d0e7389 */ /* 0x00006400000c000b */
[----:B01----:R-:W-:Y:S01]  /*dff0*/  ENDCOLLECTIVE ;  /* 0x000000000000791b */ /* 0x003fe20003800000 */
.L_x_2294:
        /* <DEDUP_REMOVED lines=13> */
.L_x_2295:
[----:B------:R-:W-:Y:S02]  /*e0d0*/  MOV R5, R8 ;  /* 0x0000000800057202 */ /* 0x000fe40000000f00 */
[----:B------:R-:W-:Y:S01]  /*e0e0*/  @!P1 LEA R21, R37, UR46, 0x1 ;  /* 0x0000002e25159c11 */ /* 0x000fe2000f8e08ff */
[----:B------:R-:W-:Y:S02]  /*e0f0*/  IMAD.MOV.U32 R13, RZ, RZ, R0 ;  /* 0x000000ffff0d7224 */ /* 0x000fe400078e0000 */
[----:B------:R-:W-:Y:S02]  /*e100*/  IMAD.MOV.U32 R12, RZ, RZ, 0x2 ;  /* 0x00000002ff0c7424 */ /* 0x000fe400078e00ff */
[----:B------:R-:W-:-:S07]  /*e110*/  IMAD.MOV.U32 R4, RZ, RZ, R14 ;  /* 0x000000ffff047224 */ /* 0x000fce00078e000e */
[----:B------:R-:W-:Y:S05]  /*e120*/  WARPSYNC.COLLECTIVE R15, `(.L_x_2296) ;  /* 0x000000000f087348 */ /* 0x000fea0003c00000 */
[----:B------:R0:W1:Y:S02]  /*e130*/  SHFL.IDX P6, R14, R13, R12, R11 ;  /* 0x0000000c0d0e7389 */ /* 0x00006400000c000b */
[----:B01----:R-:W-:Y:S01]  /*e140*/  ENDCOLLECTIVE ;  /* 0x000000000000791b */ /* 0x003fe20003800000 */
.L_x_2296:
[----:B------:R-:W-:-:S04]  /*e150*/  @!P1 IMAD.WIDE.U32 R8, R27, 0x2, R4 ;  /* 0x000000021b089825 */ /* 0x000fc800078e0004 */
[----:B------:R-:W-:Y:S01]  /*e160*/  VIADD R5, R7, 0x20 ;  /* 0x0000002007057836 */ /* 0x000fe20000000000 */
        /* <DEDUP_REMOVED lines=12> */
.L_x_2297:
[----:B------:R-:W-:Y:S01]  /*e230*/  VIADD R9, R7, 0x30 ;  /* 0x0000003007097836 */ /* 0x000fe20000000000 */
[----:B------:R-:W-:Y:S02]  /*e240*/  @!P1 LEA R19, R37, UR46, 0x1 ;  /* 0x0000002e25139c11 */ /* 0x000fe4000f8e08ff */
[----:B------:R-:W-:Y:S01]  /*e250*/  MOV R13, R0 ;  /* 0x00000000000d7202 */ /* 0x000fe20000000f00 */
[----:B------:R-:W-:Y:S02]  /*e260*/  IMAD.MOV.U32 R12, RZ, RZ, 0x3 ;  /* 0x00000003ff0c7424 */ /* 0x000fe400078e00ff */
[----:B------:R-:W-:-:S07]  /*e270*/  IMAD.MOV.U32 R4, RZ, RZ, R14 ;  /* 0x000000ffff047224 */ /* 0x000fce00078e000e */
[----:B------:R-:W-:Y:S05]  /*e280*/  WARPSYNC.COLLECTIVE R15, `(.L_x_2298) ;  /* 0x000000000f087348 */ /* 0x000fea0003c00000 */
[----:B------:R0:W1:Y:S02]  /*e290*/  SHFL.IDX P6, R14, R13, R12, R11 ;  /* 0x0000000c0d0e7389 */ /* 0x00006400000c000b */
[----:B01----:R-:W-:Y:S01]  /*e2a0*/  ENDCOLLECTIVE ;  /* 0x000000000000791b */ /* 0x003fe20003800000 */
.L_x_2298:
        /* <DEDUP_REMOVED lines=13> */
.L_x_2299:
[----:B------:R-:W-:Y:S01]  /*e380*/  IMAD.MOV.U32 R5, RZ, RZ, R8 ;  /* 0x000000ffff057224 */ /* 0x000fe200078e0008 */
[----:B------:R-:W-:Y:S01]  /*e390*/  @!P1 LEA R21, R37, UR46, 0x1 ;  /* 0x0000002e25159c11 */ /* 0x000fe2000f8e08ff */
[----:B------:R-:W-:Y:S01]  /*e3a0*/  IMAD.MOV.U32 R13, RZ, RZ, R0 ;  /* 0x000000ffff0d7224 */ /* 0x000fe200078e0000 */
[----:B------:R-:W-:Y:S02]  /*e3b0*/  MOV R12, 0x4 ;  /* 0x00000004000c7802 */ /* 0x000fe40000000f00 */
[----:B------:R-:W-:-:S07]  /*e3c0*/  MOV R4, R14 ;  /* 0x0000000e00047202 */ /* 0x000fce0000000f00 */
[----:B------:R-:W-:Y:S05]  /*e3d0*/  WARPSYNC.COLLECTIVE R15, `(.L_x_2300) ;  /* 0x000000000f087348 */ /* 0x000fea0003c00000 */
[----:B------:R0:W1:Y:S02]  /*e3e0*/  SHFL.IDX P6, R14, R13, R12, R11 ;  /* 0x0000000c0d0e7389 */ /* 0x00006400000c000b */
[----:B01----:R-:W-:Y:S01]  /*e3f0*/  ENDCOLLECTIVE ;  /* 0x000000000000791b */ /* 0x003fe20003800000 */
.L_x_2300:
        /* <DEDUP_REMOVED lines=14> */
.L_x_2301:
        /* <DEDUP_REMOVED lines=8> */
.L_x_2302:
        /* <DEDUP_REMOVED lines=8> */
[----:B------:R-:W-:Y:S01]  /*e5e0*/  ISETP.GE.AND P1, PT, R9, R6, PT ;  /* 0x000000060900720c */ /* 0x000fe20003f26270 */
[----:B------:R-:W-:-:S12]  /*e5f0*/  IMAD.MOV.U32 R8, RZ, RZ, R14 ;  /* 0x000000ffff087224 */ /* 0x000fd800078e000e */
[----:B0-----:R-:W-:Y:S05]  /*e600*/  WARPSYNC.COLLECTIVE R15, `(.L_x_2303) ;  /* 0x000000000f087348 */ /* 0x001fea0003c00000 */
[----:B------:R1:W2:Y:S02]  /*e610*/  SHFL.IDX P6, R14, R13, R12, R11 ;  /* 0x0000000c0d0e7389 */ /* 0x0002a400000c000b */
[----:B012---:R-:W-:Y:S01]  /*e620*/  ENDCOLLECTIVE ;  /* 0x000000000000791b */ /* 0x007fe20003800000 */
.L_x_2303:
[----:B------:R-:W-:Y:S01]  /*e630*/  IMAD.MOV.U32 R5, RZ, RZ, R8 ;  /* 0x000000ffff057224 */ /* 0x000fe200078e0008 */
[----:B------:R-:W-:Y:S02]  /*e640*/  @!P1 LEA R21, R37, UR46, 0x1 ;  /* 0x0000002e25159c11 */ /* 0x000fe4000f8e08ff */
[----:B------:R-:W-:Y:S01]  /*e650*/  MOV R13, R0 ;  /* 0x00000000000d7202 */ /* 0x000fe20000000f00 */
[----:B------:R-:W-:Y:S02]  /*e660*/  IMAD.MOV.U32 R12, RZ, RZ, 0x6 ;  /* 0x00000006ff0c7424 */ /* 0x000fe400078e00ff */
[----:B------:R-:W-:-:S07]  /*e670*/  IMAD.MOV.U32 R4, RZ, RZ, R14 ;  /* 0x000000ffff047224 */ /* 0x000fce00078e000e */
[----:B------:R-:W-:Y:S05]  /*e680*/  WARPSYNC.COLLECTIVE R15, `(.L_x_2304) ;  /* 0x000000000f087348 */ /* 0x000fea0003c00000 */
[----:B------:R0:W1:Y:S02]  /*e690*/  SHFL.IDX P6, R14, R13, R12, R11 ;  /* 0x0000000c0d0e7389 */ /* 0x00006400000c000b */
[----:B01----:R-:W-:Y:S01]  /*e6a0*/  ENDCOLLECTIVE ;  /* 0x000000000000791b */ /* 0x003fe20003800000 */
.L_x_2304:
        /* <DEDUP_REMOVED lines=14> */
.L_x_2305:
[----:B------:R-:W-:Y:S01]  /*e790*/  @!P1 LEA R19, R37, UR46, 0x1 ;  /* 0x0000002e25139c11 */ /* 0x000fe2000f8e08ff */
[----:B------:R-:W-:Y:S02]  /*e7a0*/  IMAD.MOV.U32 R13, RZ, RZ, R0 ;  /* 0x000000ffff0d7224 */ /* 0x000fe400078e0000 */
[----:B------:R-:W-:Y:S01]  /*e7b0*/  IMAD.MOV.U32 R12, RZ, RZ, 0x7 ;  /* 0x00000007ff0c7424 */ /* 0x000fe200078e00ff */
[----:B------:R-:W-:-:S07]  /*e7c0*/  MOV R4, R14 ;  /* 0x0000000e00047202 */ /* 0x000fce0000000f00 */
[----:B------:R-:W-:Y:S05]  /*e7d0*/  WARPSYNC.COLLECTIVE R15, `(.L_x_2306) ;  /* 0x000000000f087348 */ /* 0x000fea0003c00000 */
[----:B------:R0:W1:Y:S02]  /*e7e0*/  SHFL.IDX P6, R14, R13, R12, R11 ;  /* 0x0000000c0d0e7389 */ /* 0x00006400000c000b */
[----:B01----:R-:W-:Y:S01]  /*e7f0*/  ENDCOLLECTIVE ;  /* 0x000000000000791b */ /* 0x003fe20003800000 */
.L_x_2306:
        /* <DEDUP_REMOVED lines=12> */
.L_x_2307:
[----:B------:R-:W-:Y:S05]  /*e8c0*/  BRA `(.L_x_2308) ;  /* 0xffffffd0001c7947 */ /* 0x000fea000383ffff */
.L_x_2243:
[----:B0-----:R-:W-:-:S04]  /*e8d0*/  IMAD.U32 R3, RZ, RZ, UR46 ;  /* 0x0000002eff037e24 */ /* 0x001fc8000f8e00ff */
[----:B------:R0:W1:Y:S03]  /*e8e0*/  SYNCS.PHASECHK.TRANS64.TRYWAIT P0, [R3+URZ+0x2a820], R0 ;  /* 0x02a82000030075a7 */ /* 0x000066000800017f */
[----:B-1----:R-:W-:Y:S05]  /*e8f0*/  @!P0 NANOSLEEP.SYNCS 0x989680 ;  /* 0x009896800000895d */ /* 0x002fea0003900000 */
[----:B------:R-:W1:Y:S02]  /*e900*/  @!P0 SYNCS.PHASECHK.TRANS64 P0, [R3+URZ+0x2a820], R0 ;  /* 0x02a82000030085a7 */ /* 0x000e64000800007f */
[----:B-1----:R-:W-:Y:S05]  /*e910*/  @!P0 BRA `(.L_x_2243) ;  /* 0xfffffffc00ec8947 */ /* 0x002fea000383ffff */
[----:B------:R-:W-:Y:S05]  /*e920*/  BRA `(.L_x_2309) ;  /* 0xffffffd000647947 */ /* 0x000fea000383ffff */
.L_x_2247:
[----:B0-----:R0:W1:Y:S02]  /*e930*/  SYNCS.PHASECHK.TRANS64.TRYWAIT P0, [R26+URZ+0x2a840], R3 ;  /* 0x02a840031a0075a7 */ /* 0x001064000800017f */
[----:B-1----:R-:W-:Y:S05]  /*e940*/  @!P0 NANOSLEEP.SYNCS 0x989680 ;  /* 0x009896800000895d */ /* 0x002fea0003900000 */
[----:B------:R-:W1:Y:S02]  /*e950*/  @!P0 SYNCS.PHASECHK.TRANS64 P0, [R26+URZ+0x2a840], R3 ;  /* 0x02a840031a0085a7 */ /* 0x000e64000800007f */
[----:B-1----:R-:W-:Y:S05]  /*e960*/  @!P0 BRA `(.L_x_2247) ;  /* 0xfffffffc00f08947 */ /* 0x002fea000383ffff */
[----:B------:R-:W-:Y:S05]  /*e970*/  BRA `(.L_x_2310) ;  /* 0xffffffd4002c7947 */ /* 0x000fea000383ffff */
.L_x_2248:
[----:B------:R-:W-:Y:S01]  /*e980*/  BSSY B1, `(.L_x_2311) ;  /* 0x0000008000017945 */ /* 0x000fe20003800000 */
[----:B------:R-:W-:Y:S01]  /*e990*/  IMAD.MOV.U32 R13, RZ, RZ, R0 ;  /* 0x000000ffff0d7224 */ /* 0x000fe200078e0000 */
[----:B------:R-:W-:Y:S01]  /*e9a0*/  MOV R11, 0x181f ;  /* 0x0000181f000b7802 */ /* 0x000fe20000000f00 */
[----:B------:R-:W-:Y:S02]  /*e9b0*/  IMAD.MOV.U32 R12, RZ, RZ, RZ ;  /* 0x000000ffff0c7224 */ /* 0x000fe400078e00ff */
[----:B------:R-:W-:-:S07]  /*e9c0*/  IMAD.MOV.U32 R15, RZ, RZ, -0x1 ;  /* 0xffffffffff0f7424 */ /* 0x000fce00078e00ff */
[----:B------:R-:W-:Y:S05]  /*e9d0*/  WARPSYNC.COLLECTIVE R15, `(.L_x_2312) ;  /* 0x000000000f087348 */ /* 0x000fea0003c00000 */
[----:B------:R0:W1:Y:S02]  /*e9e0*/  SHFL.IDX P6, R14, R13, R12, R11 ;  /* 0x0000000c0d0e7389 */ /* 0x00006400000c000b */
[----:B01----:R-:W-:Y:S01]  /*e9f0*/  ENDCOLLECTIVE ;  /* 0x000000000000791b */ /* 0x003fe20003800000 */
.L_x_2312:
[----:B------:R-:W-:Y:S05]  /*ea00*/  BSYNC B1 ;  /* 0x0000000000017941 */ /* 0x000fea0003800000 */
.L_x_2311:
[----:B------:R-:W-:Y:S01]  /*ea10*/  IMAD.MOV.U32 R13, RZ, RZ, R3 ;  /* 0x000000ffff0d7224 */ /* 0x000fe200078e0003 */
[----:B------:R-:W-:Y:S01]  /*ea20*/  MOV R12, RZ ;  /* 0x000000ff000c7202 */ /* 0x000fe20000000f00 */
[----:B------:R-:W-:Y:S01]  /*ea30*/  IMAD.MOV.U32 R11, RZ, RZ, 0x181f ;  /* 0x0000181fff0b7424 */ /* 0x000fe200078e00ff */
[----:B------:R-:W-:Y:S01]  /*ea40*/  LEA R5, R5, UR46, 0x1 ;  /* 0x0000002e05057c11 */ /* 0x000fe2000f8e08ff */
[----:B------:R-:W-:Y:S02]  /*ea50*/  IMAD.MOV.U32 R15, RZ, RZ, -0x1 ;  /* 0xffffffffff0f7424 */ /* 0x000fe400078e00ff */
[----:B------:R-:W-:-:S07]  /*ea60*/  IMAD.MOV.U32 R4, RZ, RZ, R14 ;  /* 0x000000ffff047224 */ /* 0x000fce00078e000e */
[----:B------:R-:W-:Y:S05]  /*ea70*/  WARPSYNC.COLLECTIVE R15, `(.L_x_2313) ;  /* 0x000000000f087348 */ /* 0x000fea0003c00000 */
[----:B------:R0:W1:Y:S02]  /*ea80*/  SHFL.IDX P6, R14, R13, R12, R11 ;  /* 0x0000000c0d0e7389 */ /* 0x00006400000c000b */
[----:B01----:R-:W-:Y:S01]  /*ea90*/  ENDCOLLECTIVE ;  /* 0x000000000000791b */ /* 0x003fe20003800000 */
.L_x_2313:
[----:B------:R-:W-:Y:S01]  /*eaa0*/  MOV R13, R0 ;  /* 0x00000000000d7202 */ /* 0x000fe20000000f00 */
[----:B------:R-:W-:Y:S01]  /*eab0*/  IMAD.MOV.U32 R12, RZ, RZ, 0x1 ;  /* 0x00000001ff0c7424 */ /* 0x000fe200078e00ff */
[----:B------:R-:W-:-:S05]  /*eac0*/  IADD3 R14, P0, R14, R20, RZ ;  /* 0x000000140e0e7210 */ /* 0x000fca0007f1e0ff */
[----:B------:R-:W-:-:S05]  /*ead0*/  IMAD.X R15, RZ, RZ, R4, P0 ;  /* 0x000000ffff0f7224 */ /* 0x000fca00000e0604 */
[----:B------:R-:W-:Y:S01]  /*eae0*/  @!PT LDS RZ, [RZ] ;  /* 0x00000000fffff984 */ /* 0x000fe20000000800 */
[----:B------:R-:W-:Y:S01]  /*eaf0*/  @!PT LDS RZ, [RZ] ;  /* 0x00000000fffff984 */ /* 0x000fe20000000800 */
[----:B------:R-:W-:Y:S01]  /*eb00*/  @!PT LDS RZ, [RZ] ;  /* 0x00000000fffff984 */ /* 0x000fe20000000800 */
[----:B------:R-:W-:Y:S04]  /*eb10*/  LDGSTS.E.BYPASS.LTC128B.128 [R5+0x18400], desc[UR36][R14.64], !P3 ;  /* 0x184000000e057fae */ /* 0x000fe8000d901d64 */
[----:B------:R-:W-:Y:S04]  /*eb20*/  LDGSTS.E.BYPASS.LTC128B.128 [R5+0x1b400], desc[UR36][R14.64+0x80], !P2 ;  /* 0x1b4000800e057fae */ /* 0x000fe8000d101d64 */
[----:B------:R0:W-:Y:S02]  /*eb30*/  LDGSTS.E.BYPASS.LTC128B.128 [R5+0x1e400], desc[UR36][R14.64+0x100], !P1 ;  /* 0x1e4001000e057fae */ /* 0x0001e4000c901d64 */
[----:B0-----:R-:W-:-:S07]  /*eb40*/  IMAD.MOV.U32 R15, RZ, RZ, -0x1 ;  /* 0xffffffffff0f7424 */ /* 0x001fce00078e00ff */
[----:B------:R-:W-:Y:S05]  /*eb50*/  WARPSYNC.COLLECTIVE R15, `(.L_x_2314) ;  /* 0x000000000f087348 */ /* 0x000fea0003c00000 */
[----:B------:R0:W1:Y:S02]  /*eb60*/  SHFL.IDX P6, R14, R13, R12, R11 ;  /* 0x0000000c0d0e7389 */ /* 0x00006400000c000b */
[----:B01----:R-:W-:Y:S01]  /*eb70*/  ENDCOLLECTIVE ;  /* 0x000000000000791b */ /* 0x003fe20003800000 */
.L_x_2314:
[----:B------:R-:W-:Y:S01]  /*eb80*/  MOV R13, R3 ;  /* 0x00000003000d7202 */ /* 0x000fe20000000f00 */
[----:B------:R-:W-:-:S07]  /*eb90*/  IMAD.MOV.U32 R4, RZ, RZ, R14 ;  /* 0x000000ffff047224 */ /* 0x000fce00078e000e */
[----:B------:R-:W-:Y:S05]  /*eba0*/  WARPSYNC.COLLECTIVE R15, `(.L_x_2315) ;  /* 0x000000000f087348 */ /* 0x000fea0003c00000 */
[----:B------:R0:W1:Y:S02]  /*ebb0*/  SHFL.IDX P6, R14, R13, R12, R11 ;  /* 0x0000000c0d0e7389 */ /* 0x00006400000c000b */
[----:B01----:R-:W-:Y:S01]  /*ebc0*/  ENDCOLLECTIVE ;  /* 0x000000000000791b */ /* 0x003fe20003800000 */
.L_x_2315:
[----:B------:R-:W-:Y:S02]  /*ebd0*/  IMAD.MOV.U32 R13, RZ, RZ, R0 ;  /* 0x000000ffff0d7224 */ /* 0x000fe400078e0000 */
        /* <DEDUP_REMOVED lines=9> */
[----:B0-----:R-:W-:-:S07]  /*ec70*/  MOV R15, 0xffffffff ;  /* 0xffffffff000f7802 */ /* 0x001fce0000000f00 */
[----:B------:R-:W-:Y:S05]  /*ec80*/  WARPSYNC.COLLECTIVE R15, `(.L_x_2316) ;  /* 0x000000000f087348 */ /* 0x000fea0003c00000 */
[----:B------:R0:W1:Y:S02]  /*ec90*/  SHFL.IDX P6, R14, R13, R12, R11 ;  /* 0x0000000c0d0e7389 */ /* 0x00006400000c000b */
[----:B01----:R-:W-:Y:S01]  /*eca0*/  ENDCOLLECTIVE ;  /* 0x000000000000791b */ /* 0x003fe20003800000 */
.L_x_2316:
[----:B------:R-:W-:Y:S02]  /*ecb0*/  IMAD.MOV.U32 R13, RZ, RZ, R3 ;  /* 0x000000ffff0d7224 */ /* 0x000fe400078e0003 */
[----:B------:R-:W-:-:S07]  /*ecc0*/  IMAD.MOV.U32 R31, RZ, RZ, R14 ;  /* 0x000000ffff1f7224 */ /* 0x000fce00078e000e */
[----:B------:R-:W-:Y:S05]  /*ecd0*/  WARPSYNC.COLLECTIVE R15, `(.L_x_2317) ;  /* 0x000000000f087348 */ /* 0x000fea0003c00000 */
[----:B------:R0:W1:Y:S02]  /*ece0*/  SHFL.IDX P6, R14, R13, R12, R11 ;  /* 0x0000000c0d0e7389 */ /* 0x00006400000c000b */
[----:B01----:R-:W-:Y:S01]  /*ecf0*/  ENDCOLLECTIVE ;  /* 0x000000000000791b */ /* 0x003fe20003800000 */
.L_x_2317:
[----:B------:R-:W-:Y:S02]  /*ed00*/  IMAD.MOV.U32 R13, RZ, RZ, R0 ;  /* 0x000000ffff0d7224 */ /* 0x000fe400078e0000 */
[----:B------:R-:W-:Y:S02]  /*ed10*/  IMAD.MOV.U32 R12, RZ, RZ, 0x3 ;  /* 0x00000003ff0c7424 */ /* 0x000fe400078e00ff */
[----:B------:R-:W-:-:S05]  /*ed20*/  IMAD.MOV.U32 R11, RZ, RZ, R14 ;  /* 0x000000ffff0b7224 */ /* 0x000fca00078e000e */
[----:B------:R-:W-:Y:S01]  /*ed30*/  IADD3 R14, P0, R11, R20, RZ ;  /* 0x000000140b0e7210 */ /* 0x000fe20007f1e0ff */
[----:B------:R-:W-:-:S03]  /*ed40*/  IMAD.MOV.U32 R11, RZ, RZ, 0x181f ;  /* 0x0000181fff0b7424 */ /* 0x000fc600078e00ff */
[----:B------:R-:W-:-:S05]  /*ed50*/  IADD3.X R15, RZ, R31, RZ, P0, !PT ;  /* 0x0000001fff0f7210 */ /* 0x000fca00007fe4ff */
        /* <DEDUP_REMOVED lines=10> */
.L_x_2318:
[----:B------:R-:W-:Y:S02]  /*ee00*/  IMAD.MOV.U32 R13, RZ, RZ, R3 ;  /* 0x000000ffff0d7224 */ /* 0x000fe400078e0003 */
[----:B------:R-:W-:-:S07]  /*ee10*/  IMAD.MOV.U32 R31, RZ, RZ, R14 ;  /* 0x000000ffff1f7224 */ /* 0x000fce00078e000e */
[----:B------:R-:W-:Y:S05]  /*ee20*/  WARPSYNC.COLLECTIVE R15, `(.L_x_2319) ;  /* 0x000000000f087348 */ /* 0x000fea0003c00000 */
[----:B------:R0:W1:Y:S02]  /*ee30*/  SHFL.IDX P6, R14, R13, R12, R11 ;  /* 0x0000000c0d0e7389 */ /* 0x00006400000c000b */
[----:B01----:R-:W-:Y:S01]  /*ee40*/  ENDCOLLECTIVE ;  /* 0x000000000000791b */ /* 0x003fe20003800000 */
.L_x_2319:
        /* <DEDUP_REMOVED lines=16> */
.L_x_2320:
[----:B------:R-:W-:Y:S02]  /*ef50*/  IMAD.MOV.U32 R13, RZ, RZ, R3 ;  /* 0x000000ffff0d7224 */ /* 0x000fe400078e0003 */
[----:B------:R-:W-:-:S07]  /*ef60*/  IMAD.MOV.U32 R4, RZ, RZ, R14 ;  /* 0x000000ffff047224 */ /* 0x000fce00078e000e */
[----:B------:R-:W-:Y:S05]  /*ef70*/  WARPSYNC.COLLECTIVE R15, `(.L_x_2321) ;  /* 0x000000000f087348 */ /* 0x000fea0003c00000 */
[----:B------:R0:W1:Y:S02]  /*ef80*/  SHFL.IDX P6, R14, R13, R12, R11 ;  /* 0x0000000c0d0e7389 */ /* 0x00006400000c000b */
[----:B01----:R-:W-:Y:S01]  /*ef90*/  ENDCOLLECTIVE ;  /* 0x000000000000791b */ /* 0x003fe20003800000 */
.L_x_2321:
        /* <DEDUP_REMOVED lines=14> */
.L_x_2322:
[----:B------:R-:W-:Y:S01]  /*f080*/  MOV R13, R3 ;  /* 0x00000003000d7202 */ /* 0x000fe20000000f00 */
[----:B------:R-:W-:-:S07]  /*f090*/  IMAD.MOV.U32 R0, RZ, RZ, R14 ;  /* 0x000000ffff007224 */ /* 0x000fce00078e000e */
[----:B------:R-:W-:Y:S05]  /*f0a0*/  WARPSYNC.COLLECTIVE R15, `(.L_x_2323) ;  /* 0x000000000f087348 */ /* 0x000fea0003c00000 */
[----:B------:R0:W1:Y:S02]  /*f0b0*/  SHFL.IDX P6, R14, R13, R12, R11 ;  /* 0x0000000c0d0e7389 */ /* 0x00006400000c000b */
[----:B01----:R-:W-:Y:S01]  /*f0c0*/  ENDCOLLECTIVE ;  /* 0x000000000000791b */ /* 0x003fe20003800000 */
.L_x_2323:
[----:B------:R-:W-:Y:S01]  /*f0d0*/  IMAD.MOV.U32 R3, RZ, RZ, R14 ;  /* 0x000000ffff037224 */ /* 0x000fe200078e000e */
[----:B------:R-:W-:Y:S06]  /*f0e0*/  BRA `(.L_x_2324) ;  /* 0xffffffd000687947 */ /* 0x000fec000383ffff */
.L_x_2253:
[----:B--2---:R2:W3:Y:S02]  /*f0f0*/  SYNCS.PHASECHK.TRANS64.TRYWAIT P0, [R0+URZ+0x2a860], R3 ;  /* 0x02a86003000075a7 */ /* 0x0044e4000800017f */
[----:B---3--:R-:W-:Y:S05]  /*f100*/  @!P0 NANOSLEEP.SYNCS 0x989680 ;  /* 0x009896800000895d */ /* 0x008fea0003900000 */
[----:B------:R-:W3:Y:S02]  /*f110*/  @!P0 SYNCS.PHASECHK.TRANS64 P0, [R0+URZ+0x2a860], R3 ;  /* 0x02a86003000085a7 */ /* 0x000ee4000800007f */
[----:B---3--:R-:W-:Y:S05]  /*f120*/  @!P0 BRA `(.L_x_2253) ;  /* 0xfffffffc00f08947 */ /* 0x008fea000383ffff */
[----:B------:R-:W-:Y:S05]  /*f130*/  BRA `(.L_x_2325) ;  /* 0xffffffd000c47947 */ /* 0x000fea000383ffff */
.L_x_2254:
[----:B------:R-:W-:Y:S01]  /*f140*/  BSSY B1, `(.L_x_2326) ;  /* 0x0000008000017945 */ /* 0x000fe20003800000 */
[----:B0-----:R-:W-:Y:S01]  /*f150*/  IMAD.MOV.U32 R13, RZ, RZ, R18 ;  /* 0x000000ffff0d7224 */ /* 0x001fe200078e0012 */
[----:B------:R-:W-:Y:S01]  /*f160*/  MOV R11, 0x181f ;  /* 0x0000181f000b7802 */ /* 0x000fe20000000f00 */
[----:B------:R-:W-:Y:S02]  /*f170*/  IMAD.MOV.U32 R12, RZ, RZ, RZ ;  /* 0x000000ffff0c7224 */ /* 0x000fe400078e00ff */
[----:B------:R-:W-:-:S07]  /*f180*/  IMAD.MOV.U32 R15, RZ, RZ, -0x1 ;  /* 0xffffffffff0f7424 */ /* 0x000fce00078e00ff */
[----:B-12---:R-:W-:Y:S05]  /*f190*/  WARPSYNC.COLLECTIVE R15, `(.L_x_2327) ;  /* 0x000000000f087348 */ /* 0x006fea0003c00000 */
[----:B------:R0:W3:Y:S02]  /*f1a0*/  SHFL.IDX P6, R14, R13, R12, R11 ;  /* 0x0000000c0d0e7389 */ /* 0x0000e400000c000b */
[----:B0123--:R-:W-:Y:S01]  /*f1b0*/  ENDCOLLECTIVE ;  /* 0x000000000000791b */ /* 0x00ffe20003800000 */
.L_x_2327:
[----:B------:R-:W-:Y:S05]  /*f1c0*/  BSYNC B1 ;  /* 0x0000000000017941 */ /* 0x000fea0003800000 */
.L_x_2326:
        /* <DEDUP_REMOVED lines=8> */
.L_x_2328:
[----:B------:R-:W-:Y:S01]  /*f250*/  MOV R13, R18 ;  /* 0x00000012000d7202 */ /* 0x000fe20000000f00 */
[----:B------:R-:W-:Y:S01]  /*f260*/  IMAD.MOV.U32 R12, RZ, RZ, 0x1 ;  /* 0x00000001ff0c7424 */ /* 0x000fe200078e00ff */
[----:B------:R-:W-:-:S13]  /*f270*/  IADD3 R4, P1, R14, R20, RZ ;  /* 0x000000140e047210 */ /* 0x000fda0007f3e0ff */
[----:B------:R-:W-:Y:S05]  /*f280*/  WARPSYNC.COLLECTIVE R15, `(.L_x_2329) ;  /* 0x000000000f087348 */ /* 0x000fea0003c00000 */
[----:B------:R0:W1:Y:S02]  /*f290*/  SHFL.IDX P6, R14, R13, R12, R11 ;  /* 0x0000000c0d0e7389 */ /* 0x00006400000c000b */
[----:B01----:R-:W-:Y:S01]  /*f2a0*/  ENDCOLLECTIVE ;  /* 0x000000000000791b */ /* 0x003fe20003800000 */
.L_x_2329:
[----:B------:R-:W-:Y:S01]  /*f2b0*/  IMAD.X R5, RZ, RZ, R3, P1 ;  /* 0x000000ffff057224 */ /* 0x000fe200008e0603 */
[----:B------:R-:W-:Y:S02]  /*f2c0*/  LOP3.LUT P1, RZ, R32, 0x1, RZ, 0xc0, !PT ;  /* 0x0000000120ff7812 */ /* 0x000fe4000782c0ff */
[----:B------:R-:W-:Y:S02]  /*f2d0*/  LEA R3, R10, UR46, 0x1 ;  /* 0x0000002e0a037c11 */ /* 0x000fe4000f8e08ff */
        /* <DEDUP_REMOVED lines=11> */
.L_x_2330:
        /* <DEDUP_REMOVED lines=10> */
.L_x_2331:
[----:B------:R-:W-:Y:S02]  /*f430*/  IADD3.X R5, RZ, R19, RZ, P2, !PT ;  /* 0x00000013ff057210 */ /* 0x000fe400017fe4ff */
        /* <DEDUP_REMOVED lines=11> */
.L_x_2332:
        /* <DEDUP_REMOVED lines=10> */
.L_x_2333:
        /* <DEDUP_REMOVED lines=12> */
.L_x_2334:
        /* <DEDUP_REMOVED lines=10> */
.L_x_2335:
        /* <DEDUP_REMOVED lines=12> */
.L_x_2336:
        /* <DEDUP_REMOVED lines=10> */
.L_x_2337:
        /* <DEDUP_REMOVED lines=12> */
.L_x_2338:
[----:B------:R-:W-:Y:S01]  /*f910*/  @!PT LDS RZ, [RZ] ;  /* 0x00000000fffff984 */ /* 0x000fe20000000800 */
[----:B------:R-:W-:Y:S01]  /*f920*/  @!PT LDS RZ, [RZ] ;  /* 0x00000000fffff984 */ /* 0x000fe20000000800 */
[----:B------:R-:W-:Y:S01]  /*f930*/  @!PT LDS RZ, [RZ] ;  /* 0x00000000fffff984 */ /* 0x000fe20000000800 */
[----:B------:R0:W-:Y:S01]  /*f940*/  LDGSTS.E.BYPASS.LTC128B.128 [R3+0x5400], desc[UR36][R4.64+0x80], !P2 ;  /* 0x0540008004037fae */ /* 0x0001e2000d101d64 */
[----:B------:R-:W-:Y:S05]  /*f950*/  BRA `(.L_x_2339) ;  /* 0xffffffcc00807947 */ /* 0x000fea000383ffff */
.L_x_2260:
[----:B0-----:R0:W2:Y:S02]  /*f960*/  SYNCS.PHASECHK.TRANS64.TRYWAIT P0, [R0+URZ+0x2a860], R3 ;  /* 0x02a86003000075a7 */ /* 0x0010a4000800017f */
[----:B--2---:R-:W-:Y:S05]  /*f970*/  @!P0 NANOSLEEP.SYNCS 0x989680 ;  /* 0x009896800000895d */ /* 0x004fea0003900000 */
[----:B------:R-:W2:Y:S02]  /*f980*/  @!P0 SYNCS.PHASECHK.TRANS64 P0, [R0+URZ+0x2a860], R3 ;  /* 0x02a86003000085a7 */ /* 0x000ea4000800007f */
[----:B--2---:R-:W-:Y:S05]  /*f990*/  @!P0 BRA `(.L_x_2260) ;  /* 0xfffffffc00f08947 */ /* 0x004fea000383ffff */
[----:B------:R-:W-:Y:S05]  /*f9a0*/  BRA `(.L_x_2340) ;  /* 0xffffffd000687947 */ /* 0x000fea000383ffff */
.L_x_2261:
[----:B------:R-:W-:Y:S01]  /*f9b0*/  BSSY B0, `(.L_x_2341) ;  /* 0x0000008000007945 */ /* 0x000fe20003800000 */
[----:B------:R-:W-:Y:S01]  /*f9c0*/  MOV R13, R18 ;  /* 0x00000012000d7202 */ /* 0x000fe20000000f00 */
[----:B------:R-:W-:Y:S02]  /*f9d0*/  IMAD.MOV.U32 R12, RZ, RZ, RZ ;  /* 0x000000ffff0c7224 */ /* 0x000fe400078e00ff */
[----:B------:R-:W-:Y:S02]  /*f9e0*/  IMAD.MOV.U32 R11, RZ, RZ, 0x181f ;  /* 0x0000181fff0b7424 */ /* 0x000fe400078e00ff */
[----:B------:R-:W-:-:S07]  /*f9f0*/  IMAD.MOV.U32 R15, RZ, RZ, -0x1 ;  /* 0xffffffffff0f7424 */ /* 0x000fce00078e00ff */
[----:B01----:R-:W-:Y:S05]  /*fa00*/  WARPSYNC.COLLECTIVE R15, `(.L_x_2342) ;  /* 0x000000000f087348 */ /* 0x003fea0003c00000 */
[----:B------:R2:W3:Y:S02]  /*fa10*/  SHFL.IDX P6, R14, R13, R12, R11 ;  /* 0x0000000c0d0e7389 */ /* 0x0004e400000c000b */
[----:B0123--:R-:W-:Y:S01]  /*fa20*/  ENDCOLLECTIVE ;  /* 0x000000000000791b */ /* 0x00ffe20003800000 */
.L_x_2342:
[----:B------:R-:W-:Y:S05]  /*fa30*/  BSYNC B0 ;  /* 0x0000000000007941 */ /* 0x000fea0003800000 */
.L_x_2341:
[----:B------:R-:W-:Y:S01]  /*fa40*/  IMAD.MOV.U32 R13, RZ, RZ, R17 ;  /* 0x000000ffff0d7224 */ /* 0x000fe200078e0011 */
[----:B------:R-:W-:Y:S01]  /*fa50*/  MOV R15, 0xffffffff ;  /* 0xffffffff000f7802 */ /* 0x000fe20000000f00 */
[----:B------:R-:W-:Y:S01]  /*fa60*/  IMAD.MOV.U32 R12, RZ, RZ, RZ ;  /* 0x000000ffff0c7224 */ /* 0x000fe200078e00ff */
[----:B------:R-:W-:Y:S01]  /*fa70*/  MOV R5, R14 ;  /* 0x0000000e00057202 */ /* 0x000fe20000000f00 */
[----:B------:R-:W-:Y:S01]  /*fa80*/  IMAD.MOV.U32 R11, RZ, RZ, 0x181f ;  /* 0x0000181fff0b7424 */ /* 0x000fe200078e00ff */
[C---:B------:R-:W-:Y:S02]  /*fa90*/  LOP3.LUT R3, R32.reuse, 0x1, RZ, 0xc0, !PT ;  /* 0x0000000120037812 */ /* 0x040fe400078ec0ff */
[----:B------:R-:W-:-:S13]  /*faa0*/  LOP3.LUT P0, RZ, R32, 0x2, RZ, 0xc0, !PT ;  /* 0x0000000220ff7812 */ /* 0x000fda000780c0ff */
[----:B------:R-:W-:Y:S05]  /*fab0*/  WARPSYNC.COLLECTIVE R15, `(.L_x_2343) ;  /* 0x000000000f087348 */ /* 0x000fea0003c00000 */
[----:B------:R0:W1:Y:S02]  /*fac0*/  SHFL.IDX P6, R14, R13, R12, R11 ;  /* 0x0000000c0d0e7389 */ /* 0x00006400000c000b */
[----:B01----:R-:W-:Y:S01]  /*fad0*/  ENDCOLLECTIVE ;  /* 0x000000000000791b */ /* 0x003fe20003800000 */
.L_x_2343:
[----:B------:R-:W-:Y:S02]  /*fae0*/  ISETP.NE.U32.AND P1, PT, R3, 0x1, PT ;  /* 0x000000010300780c */ /* 0x000fe40003f25070 */
[C---:B------:R-:W-:Y:S02]  /*faf0*/  ISETP.LT.OR P3, PT, R23.reuse, 0x1, !P0 ;  /* 0x000000011700780c */ /* 0x040fe40004761670 */
[----:B------:R-:W-:Y:S02]  /*fb00*/  ISETP.LT.OR P2, PT, R23, 0x1, P1 ;  /* 0x000000011700780c */ /* 0x000fe40000f41670 */
[----:B------:R-:W-:Y:S01]  /*fb10*/  LEA R3, R37, UR46, 0x1 ;  /* 0x0000002e25037c11 */ /* 0x000fe2000f8e08ff */
[----:B------:R-:W-:Y:S02]  /*fb20*/  IMAD.MOV.U32 R13, RZ, RZ, R18 ;  /* 0x000000ffff0d7224 */ /* 0x000fe400078e0012 */
[----:B------:R-:W-:Y:S02]  /*fb30*/  IMAD.MOV.U32 R12, RZ, RZ, 0x1 ;  /* 0x00000001ff0c7424 */ /* 0x000fe400078e00ff */
[----:B------:R-:W-:-:S07]  /*fb40*/  IMAD.MOV.U32 R4, RZ, RZ, R14 ;  /* 0x000000ffff047224 */ /* 0x000fce00078e000e */
[----:B------:R-:W-:Y:S05]  /*fb50*/  WARPSYNC.COLLECTIVE R15, `(.L_x_2344) ;  /* 0x000000000f087348 */ /* 0x000fea0003c00000 */
[----:B------:R0:W1:Y:S02]  /*fb60*/  SHFL.IDX P6, R14, R13, R12, R11 ;  /* 0x0000000c0d0e7389 */ /* 0x00006400000c000b */
[----:B01----:R-:W-:Y:S01]  /*fb70*/  ENDCOLLECTIVE ;  /* 0x000000000000791b */ /* 0x003fe20003800000 */
.L_x_2344:
        /* <DEDUP_REMOVED lines=13> */
.L_x_2345:
[----:B------:R-:W-:Y:S01]  /*fc50*/  IMAD.MOV.U32 R5, RZ, RZ, R6 ;  /* 0x000000ffff057224 */ /* 0x000fe200078e0006 */
[----:B------:R-:W-:Y:S01]  /*fc60*/  MOV R13, R18 ;  /* 0x00000012000d7202 */ /* 0x000fe20000000f00 */
[----:B------:R-:W-:Y:S02]  /*fc70*/  IMAD.MOV.U32 R12, RZ, RZ, 0x2 ;  /* 0x00000002ff0c7424 */ /* 0x000fe400078e00ff */
[----:B------:R-:W-:-:S07]  /*fc80*/  IMAD.MOV.U32 R4, RZ, RZ, R14 ;  /* 0x000000ffff047224 */ /* 0x000fce00078e000e */
[----:B------:R-:W-:Y:S05]  /*fc90*/  WARPSYNC.COLLECTIVE R15, `(.L_x_2346) ;  /* 0x000000000f087348 */ /* 0x000fea0003c00000 */
[----:B------:R0:W1:Y:S02]  /*fca0*/  SHFL.IDX P6, R14, R13, R12, R11 ;  /* 0x0000000c0d0e7389 */ /* 0x00006400000c000b */
[----:B01----:R-:W-:Y:S01]  /*fcb0*/  ENDCOLLECTIVE ;  /* 0x000000000000791b */ /* 0x003fe20003800000 */
.L_x_2346:
        /* <DEDUP_REMOVED lines=13> */
.L_x_2347:
[----:B------:R-:W-:Y:S02]  /*fd90*/  IMAD.MOV.U32 R5, RZ, RZ, R20 ;  /* 0x000000ffff057224 */ /* 0x000fe400078e0014 */
[----:B------:R-:W-:Y:S01]  /*fda0*/  IMAD.MOV.U32 R13, RZ, RZ, R18 ;  /* 0x000000ffff0d7224 */ /* 0x000fe200078e0012 */
[----:B------:R-:W-:Y:S02]  /*fdb0*/  MOV R12, 0x3 ;  /* 0x00000003000c7802 */ /* 0x000fe40000000f00 */
[----:B------:R-:W-:-:S07]  /*fdc0*/  MOV R10, R14 ;  /* 0x0000000e000a7202 */ /* 0x000fce0000000f00 */
[----:B------:R-:W-:Y:S05]  /*fdd0*/  WARPSYNC.COLLECTIVE R15, `(.L_x_2348) ;  /* 0x000000000f087348 */ /* 0x000fea0003c00000 */
[----:B------:R0:W1:Y:S02]  /*fde0*/  SHFL.IDX P6, R14, R13, R12, R11 ;  /* 0x0000000c0d0e7389 */ /* 0x00006400000c000b */
[----:B01----:R-:W-:Y:S01]  /*fdf0*/  ENDCOLLECTIVE ;  /* 0x000000000000791b */ /* 0x003fe20003800000 */
.L_x_2348:
[----:B------:R-:W-:Y:S02]  /*fe00*/  IMAD.MOV.U32 R4, RZ, RZ, R10 ;  /* 0x000000ffff047224 */ /* 0x000fe400078e000a */
[----:B------:R-:W-:Y:S02]  /*fe10*/  IMAD.MOV.U32 R10, RZ, RZ, RZ ;  /* 0x000000ffff0a7224 */ /* 0x000fe400078e00ff */
        /* <DEDUP_REMOVED lines=13> */
.L_x_2349:
[----:B------:R-:W-:Y:S02]  /*fef0*/  IMAD.MOV.U32 R5, RZ, RZ, R7 ;  /* 0x000000ffff057224 */ /* 0x000fe400078e0007 */
[----:B------:R-:W-:Y:S02]  /*ff00*/  IMAD.MOV.U32 R13, RZ, RZ, R18 ;  /* 0x000000ffff0d7224 */ /* 0x000fe400078e0012 */
[----:B------:R-:W-:Y:S02]  /*ff10*/  IMAD.MOV.U32 R12, RZ, RZ, 0x4 ;  /* 0x00000004ff0c7424 */ /* 0x000fe400078e00ff */
[----:B------:R-:W-:-:S07]  /*ff20*/  IMAD.MOV.U32 R22, RZ, RZ, R14 ;  /* 0x000000ffff167224 */ /* 0x000fce00078e000e */
[----:B------:R-:W-:Y:S05]  /*ff30*/  WARPSYNC.COLLECTIVE R15, `(.L_x_2350) ;  /* 0x000000000f087348 */ /* 0x000fea0003c00000 */
[----:B------:R0:W1:Y:S02]  /*ff40*/  SHFL.IDX P6, R14, R13, R12, R11 ;  /* 0x0000000c0d0e7389 */ /* 0x00006400000c000b */
[----:B01----:R-:W-:Y:S01]  /*ff50*/  ENDCOLLECTIVE ;  /* 0x000000000000791b */ /* 0x003fe20003800000 */
.L_x_2350:
        /* <DEDUP_REMOVED lines=9> */
[----:B------:R-:W-:Y:S02]  /*fff0*/  ISETP.LT.OR P3, PT, R23, 0x41, !P0 ;  /* 0x000000411700780c */ /* 0x000fe40004761670 */
[----:B------:R-:W-:-:S11]  /*10000*/  MOV R19, R14 ;  /* 0x0000000e00137202 */ /* 0x000fd60000000f00 */
[----:B0-----:R-:W-:Y:S05]  /*10010*/  WARPSYNC.COLLECTIVE R15, `(.L_x_2351) ;  /* 0x000000000f087348 */ /* 0x001fea0003c00000 */
[----:B------:R1:W2:Y:S02]  /*10020*/  SHFL.IDX P6, R14, R13, R12, R11 ;  /* 0x0000000c0d0e7389 */ /* 0x0002a400000c000b */
[----:B012---:R-:W-:Y:S01]  /*10030*/  ENDCOLLECTIVE ;  /* 0x000000000000791b */ /* 0x007fe20003800000 */
.L_x_2351:
[----:B------:R-:W-:Y:S01]  /*10040*/  MOV R5, R19 ;  /* 0x0000001300057202 */ /* 0x000fe20000000f00 */
[----:B------:R-:W-:Y:S02]  /*10050*/  IMAD.MOV.U32 R13, RZ, RZ, R18 ;  /* 0x000000ffff0d7224 */ /* 0x000fe400078e0012 */
[----:B------:R-:W-:Y:S02]  /*10060*/  IMAD.MOV.U32 R12, RZ, RZ, 0x5 ;  /* 0x00000005ff0c7424 */ /* 0x000fe400078e00ff */
[----:B------:R-:W-:-:S07]  /*10070*/  IMAD.MOV.U32 R24, RZ, RZ, R14 ;  /* 0x000000ffff187224 */ /* 0x000fce00078e000e */
[----:B------:R-:W-:Y:S05]  /*10080*/  WARPSYNC.COLLECTIVE R15, `(.L_x_2352) ;  /* 0x000000000f087348 */ /* 0x000fea0003c00000 */
[----:B------:R0:W1:Y:S02]  /*10090*/  SHFL.IDX P6, R14, R13, R12, R11 ;  /* 0x0000000c0d0e7389 */ /* 0x00006400000c000b */
[----:B01----:R-:W-:Y:S01]  /*100a0*/  ENDCOLLECTIVE ;  /* 0x000000000000791b */ /* 0x003fe20003800000 */
.L_x_2352:
[----:B------:R-:W-:-:S04]  /*100b0*/  IMAD.MOV.U32 R4, RZ, RZ, R24 ;  /* 0x000000ffff047224 */ /* 0x000fc800078e0018 */
[----:B------:R-:W-:-:S05]  /*100c0*/  IMAD.WIDE.U32 R4, R27, 0x2, R4 ;  /* 0x000000021b047825 */ /* 0x000fca00078e0004 */
[----:B------:R-:W-:Y:S01]  /*100d0*/  @!PT LDS RZ, [RZ] ;  /* 0x00000000fffff984 */ /* 0x000fe20000000800 */
[----:B------:R-:W-:Y:S01]  /*100e0*/  @!PT LDS RZ, [RZ] ;  /* 0x00000000fffff984 */ /* 0x000fe20000000800 */
[----:B------:R-:W-:Y:S01]  /*100f0*/  @!PT LDS RZ, [RZ] ;  /* 0x00000000fffff984 */ /* 0x000fe20000000800 */
[----:B------:R0:W-:Y:S01]  /*10100*/  LDGSTS.E.BYPASS.LTC128B.128 [R3+0x2400], desc[UR36][R4.64], !P2 ;  /* 0x0240000004037fae */ /* 0x0001e2000d101d64 */
[----:B------:R-:W-:-:S03]  /*10110*/  MOV R13, R17 ;  /* 0x00000011000d7202 */ /* 0x000fc60000000f00 */
[----:B------:R0:W-:Y:S01]  /*10120*/  LDGSTS.E.BYPASS.LTC128B.128 [R3+0x5400], desc[UR36][R4.64+0x80], !P3 ;  /* 0x0540008004037fae */ /* 0x0001e2000d901d64 */
[----:B------:R-:W-:-:S07]  /*10130*/  IMAD.MOV.U32 R18, RZ, RZ, R14 ;  /* 0x000000ffff127224 */ /* 0x000fce00078e000e */
[----:B0-----:R-:W-:Y:S05]  /*10140*/  WARPSYNC.COLLECTIVE R15, `(.L_x_2353) ;  /* 0x000000000f087348 */ /* 0x001fea0003c00000 */
[----:B------:R1:W2:Y:S02]  /*10150*/  SHFL.IDX P6, R14, R13, R12, R11 ;  /* 0x0000000c0d0e7389 */ /* 0x0002a400000c000b */
[----:B012---:R-:W-:Y:S01]  /*10160*/  ENDCOLLECTIVE ;  /* 0x000000000000791b */ /* 0x007fe20003800000 */
.L_x_2353:
[----:B------:R-:W-:Y:S05]  /*10170*/  BRA `(.L_x_2354) ;  /* 0xffffffcc00407947 */ /* 0x000fea000383ffff */
.L_x_2264:
[----:B0-----:R0:W1:Y:S02]  /*10180*/  SYNCS.PHASECHK.TRANS64.TRYWAIT P0, [R5+URZ+0x2a820], R10 ;  /* 0x02a8200a050075a7 */ /* 0x001064000800017f */
[----:B-1----:R-:W-:Y:S05]  /*10190*/  @!P0 NANOSLEEP.SYNCS 0x989680 ;  /* 0x009896800000895d */ /* 0x002fea0003900000 */
[----:B------:R-:W1:Y:S02]  /*101a0*/  @!P0 SYNCS.PHASECHK.TRANS64 P0, [R5+URZ+0x2a820], R10 ;  /* 0x02a8200a050085a7 */ /* 0x000e64000800007f */
[----:B-1----:R-:W-:Y:S05]  /*101b0*/  @!P0 BRA `(.L_x_2264) ;  /* 0xfffffffc00f08947 */ /* 0x002fea000383ffff */
[----:B------:R-:W-:Y:S05]  /*101c0*/  BRA `(.L_x_2355) ;  /* 0xffffffcc00b47947 */ /* 0x000fea000383ffff */
.L_x_2265:
[----:B------:R-:W-:Y:S01]  /*101d0*/  BSSY B0, `(.L_x_2356) ;  /* 0x0000008000007945 */ /* 0x000fe20003800000 */
[----:B------:R-:W-:Y:S01]  /*101e0*/  IMAD.MOV.U32 R13, RZ, RZ, R16 ;  /* 0x000000ffff0d7224 */ /* 0x000fe200078e0010 */
[----:B------:R-:W-:Y:S01]  /*101f0*/  MOV R11, 0x1f ;  /* 0x0000001f000b7802 */ /* 0x000fe20000000f00 */
[----:B------:R-:W-:Y:S02]  /*10200*/  IMAD.MOV.U32 R12, RZ, RZ, RZ ;  /* 0x000000ffff0c7224 */ /* 0x000fe400078e00ff */
[----:B------:R-:W-:-:S07]  /*10210*/  IMAD.MOV.U32 R15, RZ, RZ, -0x1 ;  /* 0xffffffffff0f7424 */ /* 0x000fce00078e00ff */
[----:B0----5:R-:W-:Y:S05]  /*10220*/  WARPSYNC.COLLECTIVE R15, `(.L_x_2357) ;  /* 0x000000000f087348 */ /* 0x021fea0003c00000 */
[----:B------:R1:W2:Y:S02]  /*10230*/  SHFL.IDX P6, R14, R13, R12, R11 ;  /* 0x0000000c0d0e7389 */ /* 0x0002a400000c000b */
[----:B012--5:R-:W-:Y:S01]  /*10240*/  ENDCOLLECTIVE ;  /* 0x000000000000791b */ /* 0x027fe20003800000 */
.L_x_2357:
[----:B------:R-:W-:Y:S05]  /*10250*/  BSYNC B0 ;  /* 0x0000000000007941 */ /* 0x000fea0003800000 */
.L_x_2356:
[----:B------:R-:W-:Y:S05]  /*10260*/  BRA `(.L_x_2358) ;  /* 0xffffffcc00987947 */ /* 0x000fea000383ffff */
.L_x_2266:
[----:B------:R-:W-:Y:S01]  /*10270*/  BSSY B0, `(.L_x_2359) ;  /* 0x0000006000007945 */ /* 0x000fe20003800000 */
[----:B------:R-:W-:-:S07]  /*10280*/  IMAD.MOV.U32 R15, RZ, RZ, -0x1 ;  /* 0xffffffffff0f7424 */ /* 0x000fce00078e00ff */
[----:B01---5:R-:W-:Y:S05]  /*10290*/  WARPSYNC.COLLECTIVE R15, `(.L_x_2360) ;  /* 0x000000000f0c7348 */ /* 0x023fea0003c00000 */
[----:B------:R-:W-:Y:S02]  /*102a0*/  ELECT P6, UR62, PT ;  /* 0x00000000003e782f */ /* 0x000fe400038c0000 */
[----:B------:R-:W-:Y:S01]  /*102b0*/  MOV R14, UR62 ;  /* 0x0000003e000e7c02 */ /* 0x000fe20008000f00 */
[----:B01---5:R-:W-:Y:S10]  /*102c0*/  ENDCOLLECTIVE ;  /* 0x000000000000791b */ /* 0x023ff40003800000 */
.L_x_2360:
[----:B------:R-:W-:Y:S05]  /*102d0*/  BSYNC B0 ;  /* 0x0000000000007941 */ /* 0x000fea0003800000 */
.L_x_2359:
[----:B------:R-:W-:Y:S05]  /*102e0*/  BRA `(.L_x_2361) ;  /* 0xffffffcc008c7947 */ /* 0x000fea000383ffff */
.L_x_2268:
[----:B--2---:R2:W3:Y:S02]  /*102f0*/  SYNCS.PHASECHK.TRANS64.TRYWAIT P1, [R6+URZ+0x2a840], R3 ;  /* 0x02a84003060075a7 */ /* 0x0044e4000802017f */
[----:B---3--:R-:W-:Y:S05]  /*10300*/  @!P1 NANOSLEEP.SYNCS 0x989680 ;  /* 0x009896800000995d */ /* 0x008fea0003900000 */
[----:B------:R-:W3:Y:S02]  /*10310*/  @!P1 SYNCS.PHASECHK.TRANS64 P1, [R6+URZ+0x2a840], R3 ;  /* 0x02a84003060095a7 */ /* 0x000ee4000802007f */
[----:B---3--:R-:W-:Y:S05]  /*10320*/  @!P1 BRA `(.L_x_2268) ;  /* 0xfffffffc00f09947 */ /* 0x008fea000383ffff */
[----:B------:R-:W-:Y:S05]  /*10330*/  BRA `(.L_x_2362) ;  /* 0xffffffcc00b07947 */ /* 0x000fea000383ffff */
.L_x_2270:
[----:B0-----:R0:W3:Y:S02]  /*10340*/  SYNCS.PHASECHK.TRANS64.TRYWAIT P1, [R5+URZ+0x2a840], R0 ;  /* 0x02a84000050075a7 */ /* 0x0010e4000802017f */
[----:B---3--:R-:W-:Y:S05]  /*10350*/  @!P1 NANOSLEEP.SYNCS 0x989680 ;  /* 0x009896800000995d */ /* 0x008fea0003900000 */
[----:B------:R-:W3:Y:S02]  /*10360*/  @!P1 SYNCS.PHASECHK.TRANS64 P1, [R5+URZ+0x2a840], R0 ;  /* 0x02a84000050095a7 */ /* 0x000ee4000802007f */
[----:B---3--:R-:W-:Y:S05]  /*10370*/  @!P1 BRA `(.L_x_2270) ;  /* 0xfffffffc00f09947 */ /* 0x008fea000383ffff */
[----:B------:R-:W-:Y:S05]  /*10380*/  BRA `(.L_x_2363) ;  /* 0xffffffcc00bc7947 */ /* 0x000fea000383ffff */
.L_x_2272:
[----:B---3--:R3:W4:Y:S02]  /*10390*/  SYNCS.PHASECHK.TRANS64.TRYWAIT P1, [R6+URZ+0x2a860], R3 ;  /* 0x02a86003060075a7 */ /* 0x008724000802017f */
[----:B----4-:R-:W-:Y:S05]  /*103a0*/  @!P1 NANOSLEEP.SYNCS 0x989680 ;  /* 0x009896800000995d */ /* 0x010fea0003900000 */
[----:B------:R-:W4:Y:S02]  /*103b0*/  @!P1 SYNCS.PHASECHK.TRANS64 P1, [R6+URZ+0x2a860], R3 ;  /* 0x02a86003060095a7 */ /* 0x000f24000802007f */
[----:B----4-:R-:W-:Y:S05]  /*103c0*/  @!P1 BRA `(.L_x_2272) ;  /* 0xfffffffc00f09947 */ /* 0x010fea000383ffff */
[----:B------:R-:W-:Y:S05]  /*103d0*/  BRA `(.L_x_2364) ;  /* 0xffffffcc00b87947 */ /* 0x000fea000383ffff */
.L_x_2365:
        /* <DEDUP_REMOVED lines=10> */
.L_x_15636:


//--------------------- .text._ZN7cutlass13device_kernelIN5flash11enable_sm90INS1_16FlashAttnFwdSm90INS1_25CollectiveMainloopFwdSm90ILi2EN4cute5tupleIJNS5_1CILi1EEES8_S8_EEENS6_IJNS7_ILi128EEENS7_ILi96EEENS7_ILi192EEEEEELi128ENS_6half_tEfNS_4arch4Sm90ELb1ELb0ELb0ELb1ELb1ELb0ELb0ELb1ELb1ELb1ELb1ELb0EEENS1_21CollectiveEpilogueFwdINS6_IJSA_SA_SB_EEES9_SE_SG_Li256ELb1ELb1ELb1ELb0EEENS1_36VarlenDynamicPersistentTileSchedulerILi128ELi96ELi256ELi128ELb1ELb1ELb1ELb1ELb1ELb1EEEEEEEEEvNT_6ParamsE --------------------------
	.section	.text._ZN7cutlass13device_kernelIN5flash11enable_sm90INS1_16FlashAttnFwdSm90INS1_25CollectiveMainloopFwdSm90ILi2EN4cute5tupleIJNS5_1CILi1EEES8_S8_EEENS6_IJNS7_ILi128EEENS7_ILi96EEENS7_ILi192EEEEEELi128ENS_6half_tEfNS_4arch4Sm90ELb1ELb0ELb0ELb1ELb1ELb0ELb0ELb1ELb1ELb1ELb1ELb0EEENS1_21CollectiveEpilogueFwdINS6_IJSA_SA_SB_EEES9_SE_SG_Li256ELb1ELb1ELb1ELb0EEENS1_36VarlenDynamicPersistentTileSchedulerILi128ELi96ELi256ELi128ELb1ELb1ELb1ELb1ELb1ELb1EEEEEEEEEvNT_6ParamsE,"ax",@progbits
	.align	128
.text._ZN7cutlass13device_kernelIN5flash11enable_sm90INS1_16FlashAttnFwdSm90INS1_25CollectiveMainloopFwdSm90ILi2EN4cute5tupleIJNS5_1CILi1EEES8_S8_EEENS6_IJNS7_ILi128EEENS7_ILi96EEENS7_ILi192EEEEEELi128ENS_6half_tEfNS_4arch4Sm90ELb1ELb0ELb0ELb1ELb1ELb0ELb0ELb1ELb1ELb1ELb1ELb0EEENS1_21CollectiveEpilogueFwdINS6_IJSA_SA_SB_EEES9_SE_SG_Li256ELb1ELb1ELb1ELb0EEENS1_36VarlenDynamicPersistentTileSchedulerILi128ELi96ELi256ELi128ELb1ELb1ELb1ELb1ELb1ELb1EEEEEEEEEvNT_6ParamsE:
        .type           _ZN7cutlass13device_kernelIN5flash11enable_sm90INS1_16FlashAttnFwdSm90INS1_25CollectiveMainloopFwdSm90ILi2EN4cute5tupleIJNS5_1CILi1EEES8_S8_EEENS6_IJNS7_ILi128EEENS7_ILi96EEENS7_ILi192EEEEEELi128ENS_6half_tEfNS_4arch4Sm90ELb1ELb0ELb0ELb1ELb1ELb0ELb0ELb1ELb1ELb1ELb1ELb0EEENS1_21CollectiveEpilogueFwdINS6_IJSA_SA_SB_EEES9_SE_SG_Li256ELb1ELb1ELb1ELb0EEENS1_36VarlenDynamicPersistentTileSchedulerILi128ELi96ELi256ELi128ELb1ELb1ELb1ELb1ELb1ELb1EEEEEEEEEvNT_6ParamsE,@function
        .size           _ZN7cutlass13device_kernelIN5flash11enable_sm90INS1_16FlashAttnFwdSm90INS1_25CollectiveMainloopFwdSm90ILi2EN4cute5tupleIJNS5_1CILi1EEES8_S8_EEENS6_IJNS7_ILi128EEENS7_ILi96EEENS7_ILi192EEEEEELi128ENS_6half_tEfNS_4arch4Sm90ELb1ELb0ELb0ELb1ELb1ELb0ELb0ELb1ELb1ELb1ELb1ELb0EEENS1_21CollectiveEpilogueFwdINS6_IJSA_SA_SB_EEES9_SE_SG_Li256ELb1ELb1ELb1ELb0EEENS1_36VarlenDynamicPersistentTileSchedulerILi128ELi96ELi256ELi128ELb1ELb1ELb1ELb1ELb1ELb1EEEEEEEEEvNT_6ParamsE,(.L_x_15637 - _ZN7cutlass13device_kernelIN5flash11enable_sm90INS1_16FlashAttnFwdSm90INS1_25CollectiveMainloopFwdSm90ILi2EN4cute5tupleIJNS5_1CILi1EEES8_S8_EEENS6_IJNS7_ILi128EEENS7_ILi96EEENS7_ILi192EEEEEELi128ENS_6half_tEfNS_4arch4Sm90ELb1ELb0ELb0ELb1ELb1ELb0ELb0ELb1ELb1ELb1ELb1ELb0EEENS1_21CollectiveEpilogueFwdINS6_IJSA_SA_SB_EEES9_SE_SG_Li256ELb1ELb1ELb1ELb0EEENS1_36VarlenDynamicPersistentTileSchedulerILi128ELi96ELi256ELi128ELb1ELb1ELb1ELb1ELb1ELb1EEEEEEEEEvNT_6ParamsE)
        .other          _ZN7cutlass13device_kernelIN5flash11enable_sm90INS1_16FlashAttnFwdSm90INS1_25CollectiveMainloopFwdSm90ILi2EN4cute5tupleIJNS5_1CILi1EEES8_S8_EEENS6_IJNS7_ILi128EEENS7_ILi96EEENS7_ILi192EEEEEELi128ENS_6half_tEfNS_4arch4Sm90ELb1ELb0ELb0ELb1ELb1ELb0ELb0ELb1ELb1ELb1ELb1ELb0EEENS1_21CollectiveEpilogueFwdINS6_IJSA_SA_SB_EEES9_SE_SG_Li256ELb1ELb1ELb1ELb0EEENS1_36VarlenDynamicPersistentTileSchedulerILi128ELi96ELi256ELi128ELb1ELb1ELb1ELb1ELb1ELb1EEEEEEEEEvNT_6ParamsE,@"STO_CUDA_ENTRY STV_DEFAULT"
_ZN7cutlass13device_kernelIN5flash11enable_sm90INS1_16FlashAttnFwdSm90INS1_25CollectiveMainloopFwdSm90ILi2EN4cute5tupleIJNS5_1CILi1EEES8_S8_EEENS6_IJNS7_ILi128EEENS7_ILi96EEENS7_ILi192EEEEEELi128ENS_6half_tEfNS_4arch4Sm90ELb1ELb0ELb0ELb1ELb1ELb0ELb0ELb1ELb1ELb1ELb1ELb0EEENS1_21CollectiveEpilogueFwdINS6_IJSA_SA_SB_EEES9_SE_SG_Li256ELb1ELb1ELb1ELb0EEENS1_36VarlenDynamicPersistentTileSchedulerILi128ELi96ELi256ELi128ELb1ELb1ELb1ELb1ELb1ELb1EEEEEEEEEvNT_6ParamsE:
        /* <DEDUP_REMOVED lines=45> */
.L_x_2366:
        /* <DEDUP_REMOVED lines=22> */
.L_x_2367:
        /* <DEDUP_REMOVED lines=18> */
.L_x_2368:
        /* <DEDUP_REMOVED lines=22> */
.L_x_2369:
        /* <DEDUP_REMOVED lines=23> */
.L_x_2370:
        /* <DEDUP_REMOVED lines=10> */
.L_x_2372:
        /* <DEDUP_REMOVED lines=23> */
[----:B------:R-:W-:Y:S02]  /*0a30*/  LEA.HI R0, R3, R204, RZ, 0x4 ;  /* 0x000000cc03007211 */ /* 0x000fe400078f20ff */
[----:B------:R-:W-:Y:S02]  /*0a40*/  LOP3.LUT R7, R5, 0xffffff80, RZ, 0xc0, !PT ;  /* 0xffffff8005077812 */ /* 0x000fe400078ec0ff */
[----:B------:R-:W-:Y:S02]  /*0a50*/  SHF.R.S32.HI R9, RZ, 0x4, R0 ;  /* 0x00000004ff097819 */ /* 0x000fe40000011400 */
[----:B------:R-:W-:Y:S01]  /*0a60*/  SHF.R.S32.HI R198, RZ, 0x7, R5 ;  /* 0x00000007ffc67819 */ /* 0x000fe20000011405 */
[----:B------:R-:W-:Y:S01]  /*0a70*/  IMAD.IADD R182, R204, 0x1, -R7 ;  /* 0x00000001ccb67824 */ /* 0x000fe200078e0a07 */
[----:B------:R-:W-:-:S02]  /*0a80*/  LOP3.LUT R7, R0, 0x3fffff0, RZ, 0xc0, !PT ;  /* 0x03fffff000077812 */ /* 0x000fc400078ec0ff */
[----:B------:R-:W-:Y:S02]  /*0a90*/  LEA.HI R0, R0, R9, RZ, 0x1 ;  /* 0x0000000900007211 */ /* 0x000fe400078f08ff */
[----:B------:R-:W-:Y:S01]  /*0aa0*/  SHF.R.S32.HI R11, RZ, 0x1f, R182 ;  /* 0x0000001fff0b7819 */ /* 0x000fe200000114b6 */
[----:B------:R-:W-:Y:S01]  /*0ab0*/  IMAD.IADD R7, R204, 0x1, -R7 ;  /* 0x00000001cc077824 */ /* 0x000fe200078e0a07 */
[----:B------:R-:W-:Y:S02]  /*0ac0*/  LOP3.LUT R0, R0, 0x1ffffffe, RZ, 0xc0, !PT ;  /* 0x1ffffffe00007812 */ /* 0x000fe400078ec0ff */
[----:B------:R-:W-:Y:S02]  /*0ad0*/  LEA.HI R4, R11, R182, RZ, 0x2 ;  /* 0x000000b60b047211 */ /* 0x000fe400078f10ff */
[----:B------:R-:W-:Y:S01]  /*0ae0*/  LEA.HI R5, R5, R198, RZ, 0x1 ;  /* 0x000000c605057211 */ /* 0x000fe200078f08ff */
[----:B------:R-:W-:Y:S01]  /*0af0*/  IMAD.IADD R0, R9, 0x1, -R0 ;  /* 0x0000000109007824 */ /* 0x000fe200078e0a00 */
[----:B------:R-:W-:-:S02]  /*0b00*/  SHF.R.S32.HI R6, RZ, 0x2, R4 ;  /* 0x00000002ff067819 */ /* 0x000fc40000011404 */
[----:B------:R-:W-:Y:S02]  /*0b10*/  SHF.R.S32.HI R13, RZ, 0x1f, R4 ;  /* 0x0000001fff0d7819 */ /* 0x000fe40000011404 */
[----:B------:R-:W-:Y:S02]  /*0b20*/  LEA.HI R11, R11, R182, RZ, 0x5 ;  /* 0x000000b60b0b7211 */ /* 0x000fe400078f28ff */
[----:B------:R-:W-:Y:S02]  /*0b30*/  LEA.HI R13, R13, R6, RZ, 0x3 ;  /* 0x000000060d0d7211 */ /* 0x000fe400078f18ff */
[----:B------:R-:W-:Y:S02]  /*0b40*/  SHF.R.S32.HI R11, RZ, 0x5, R11 ;  /* 0x00000005ff0b7819 */ /* 0x000fe4000001140b */
[----:B------:R-:W-:-:S05]  /*0b50*/  LOP3.LUT R13, R13, 0xfffffff8, RZ, 0xc0, !PT ;  /* 0xfffffff80d0d7812 */ /* 0x000fca00078ec0ff */
[----:B------:R-:W-:-:S04]  /*0b60*/  IMAD.IADD R6, R6, 0x1, -R13 ;  /* 0x0000000106067824 */ /* 0x000fc800078e0a0d */
[----:B------:R-:W-:Y:S01]  /*0b70*/  IMAD R6, R11, 0x10, R6 ;  /* 0x000000100b067824 */ /* 0x000fe200078e0206 */
[----:B--2---:R-:W-:Y:S02]  /*0b80*/  R2UR UR4, R2 ;  /* 0x00000000020472ca */ /* 0x004fe400000e0000 */
[----:B------:R-:W-:-:S05]  /*0b90*/  LEA.HI R2, R3, R204, RZ, 0x5 ;  /* 0x000000cc03027211 */ /* 0x000fca00078f28ff */
[----:B------:R-:W-:-:S05]  /*0ba0*/  IMAD.SHL.U32 R2, R2, 0x20, RZ ;  /* 0x0000002002027824 */ /* 0x000fca00078e00ff */
[----:B------:R-:W-:Y:S01]  /*0bb0*/  LOP3.LUT R2, R2, 0xfffffc00, RZ, 0xc0, !PT ;  /* 0xfffffc0002027812 */ /* 0x000fe200078ec0ff */
[----:B------:R-:W-:-:S03]  /*0bc0*/  ULOP3.LUT UR7, UR4, 0x1, URZ, 0xfc, !UPT ;  /* 0x0000000104077892 */ /* 0x000fc6000f8efc3f */
[----:B------:R-:W-:Y:S01]  /*0bd0*/  UMOV UR4, URZ ;  /* 0x0000003f00047c82 */ /* 0x000fe20008000000 */
[----:B------:R-:W-:Y:S01]  /*0be0*/  IMAD R7, R7, 0x40, R2 ;  /* 0x0000004007077824 */ /* 0x000fe200078e0202 */
[CC--:B------:R-:W-:Y:S01]  /*0bf0*/  LEA.HI R2, R3.reuse, R204.reuse, RZ, 0x2 ;  /* 0x000000cc03027211 */ /* 0x0c0fe200078f10ff */
[----:B------:R-:W-:Y:S01]  /*0c00*/  IMAD.U32 R201, RZ, RZ, UR7 ;  /* 0x00000007ffc97e24 */ /* 0x000fe2000f8e00ff */
[----:B------:R-:W-:Y:S01]  /*0c10*/  LEA.HI R3, R3, R204, RZ, 0x3 ;  /* 0x000000cc03037211 */ /* 0x000fe200078f18ff */
[----:B------:R-:W-:Y:S01]  /*0c20*/  IMAD R200, R0, 0x8, R7 ;  /* 0x0000000800c87824 */ /* 0x000fe200078e0207 */
[----:B------:R-:W-:Y:S01]  /*0c30*/  LOP3.LUT R7, R5, 0x3fffffe, RZ, 0xc0, !PT ;  /* 0x03fffffe05077812 */ /* 0x000fe200078ec0ff */
[----:B------:R-:W-:Y:S01]  /*0c40*/  IMAD.U32 R181, RZ, RZ, UR4 ;  /* 0x00000004ffb57e24 */ /* 0x000fe2000f8e00ff */
[----:B------:R-:W-:Y:S02]  /*0c50*/  LOP3.LUT R5, R3, 0xfffffff8, RZ, 0xc0, !PT ;  /* 0xfffffff803057812 */ /* 0x000fe400078ec0ff */
[----:B------:R-:W-:Y:S01]  /*0c60*/  LOP3.LUT R9, R2, 0xfffffffc, RZ, 0xc0, !PT ;  /* 0xfffffffc02097812 */ /* 0x000fe200078ec0ff */
[----:B------:R-:W-:Y:S01]  /*0c70*/  IMAD.IADD R7, R198, 0x1, -R7 ;  /* 0x00000001c6077824 */ /* 0x000fe200078e0a07 */
[----:B------:R-:W-:Y:S01]  /*0c80*/  SHF.R.S32.HI R180, RZ, 0x3, R3 ;  /* 0x00000003ffb47819 */ /* 0x000fe20000011403 */
[----:B------:R-:W-:Y:S01]  /*0c90*/  IMAD.IADD R22, R204, 0x1, -R5 ;  /* 0x00000001cc167824 */ /* 0x000fe200078e0a05 */
[----:B------:R-:W-:Y:S01]  /*0ca0*/  LOP3.LUT R5, R4, 0x7ffffffc, RZ, 0xc0, !PT ;  /* 0x7ffffffc04057812 */ /* 0x000fe200078ec0ff */
[----:B------:R-:W-:-:S02]  /*0cb0*/  IMAD.IADD R9, R204, 0x1, -R9 ;  /* 0x00000001cc097824 */ /* 0x000fc400078e0a09 */
[----:B------:R-:W-:Y:S02]  /*0cc0*/  IMAD.SHL.U32 R16, R22, 0x8, RZ ;  /* 0x0000000816107824 */ /* 0x000fe400078e00ff */
[----:B------:R-:W-:Y:S01]  /*0cd0*/  IMAD.IADD R5, R182, 0x1, -R5 ;  /* 0x00000001b6057824 */ /* 0x000fe200078e0a05 */
[----:B------:R-:W-:Y:S01]  /*0ce0*/  LEA.HI R0, R9, R9, RZ, 0x1 ;  /* 0x0000000909007211 */ /* 0x000fe200078f08ff */
[----:B------:R-:W-:Y:S01]  /*0cf0*/  VIADD R19, R16, 0x40 ;  /* 0x0000004010137836 */ /* 0x000fe20000000000 */
[----:B------:R-:W-:Y:S01]  /*0d00*/  SHF.R.S32.HI R203, RZ, 0x1f, R16 ;  /* 0x0000001fffcb7819 */ /* 0x000fe20000011410 */
[----:B------:R-:W-:Y:S01]  /*0d10*/  IMAD.SHL.U32 R17, R5, 0x2, RZ ;  /* 0x0000000205117824 */ /* 0x000fe200078e00ff */
[----:B------:R-:W-:Y:S01]  /*0d20*/  LOP3.LUT R0, R0, 0x1ffffffe, RZ, 0xc0, !PT ;  /* 0x1ffffffe00007812 */ /* 0x000fe200078ec0ff */
[----:B------:R-:W-:Y:S01]  /*0d30*/  IMAD R199, R7, 0x40, R6 ;  /* 0x0000004007c77824 */ /* 0x000fe200078e0206 */
[----:B------:R-:W-:Y:S01]  /*0d40*/  SHF.R.S32.HI R202, RZ, 0x1f, R19 ;  /* 0x0000001fffca7819 */ /* 0x000fe20000011413 */
[C---:B------:R-:W-:Y:S01]  /*0d50*/  VIADD R177, R17.reuse, 0x8 ;  /* 0x0000000811b17836 */ /* 0x040fe20000000000 */
[C---:B------:R-:W-:Y:S01]  /*0d60*/  IADD3 R175, R17.reuse, 0x18, RZ ;  /* 0x0000001811af7810 */ /* 0x040fe20007ffe0ff */
[----:B------:R-:W-:-:S02]  /*0d70*/  VIADD R176, R17, 0x10 ;  /* 0x0000001011b07836 */ /* 0x000fc40000000000 */
        /* <DEDUP_REMOVED lines=25> */
[----:B------:R-:W-:-:S02]  /*0f10*/  SHF.R.S32.HI R185, RZ, 0x1f, R164 ;  /* 0x0000001fffb97819 */ /* 0x000fc400000114a4 */
[----:B------:R-:W-:Y:S01]  /*0f20*/  SHF.R.S32.HI R184, RZ, 0x1f, R163 ;  /* 0x0000001fffb87819 */ /* 0x000fe200000114a3 */
[----:B------:R-:W-:Y:S01]  /*0f30*/  IMAD R18, R0, 0x8, R199 ;  /* 0x0000000800127824 */ /* 0x000fe200078e02c7 */
[----:B------:R-:W-:-:S07]  /*0f40*/  SHF.R.S32.HI R183, RZ, 0x1f, R162 ;  /* 0x0000001fffb77819 */ /* 0x000fce00000114a2 */
.L_x_2436:
[----:B01-34-:R-:W0:Y:S01]  /*0f50*/  LDC.64 R2, c[0x0][0xc88] ;  /* 0x00032200ff027b82 */ /* 0x01be220000000a00 */
[----:B------:R-:W-:Y:S01]  /*0f60*/  ULDC.64 UR8, c[0x0][0xa28] ;  /* 0x00028a0000087ab9 */ /* 0x000fe20000000a00 */
[----:B------:R-:W-:Y:S01]  /*0f70*/  ULDC.64 UR10, c[0x0][0xa18] ;  /* 0x00028600000a7ab9 */ /* 0x000fe20000000a00 */
[----:B0-----:R-:W-:-:S06]  /*0f80*/  IMAD.WIDE R2, R27, 0x4, R2 ;  /* 0x000000041b027825 */ /* 0x001fcc00078e0202 */
[----:B--2---:R-:W2:Y:S01]  /*0f90*/  LDG.E R2, desc[UR36][R2.64] ;  /* 0x0000002402027981 */ /* 0x004ea2000c1e1900 */
        /* <DEDUP_REMOVED lines=8> */
[----:B------:R-:W-:Y:S01]  /*1020*/  IMAD.U32 R161, RZ, RZ, UR4 ;  /* 0x00000004ffa17e24 */ /* 0x000fe2000f8e00ff */
        /* <DEDUP_REMOVED lines=9> */
[----:B------:R-:W-:Y:S01]  /*10c0*/  ULDC UR4, c[0x0][0x424] ;  /* 0x0001090000047ab9 */ /* 0x000fe20000000800 */
[----:B------:R-:W-:Y:S01]  /*10d0*/  ULDC UR7, c[0x0][0x2f0] ;  /* 0x0000bc0000077ab9 */ /* 0x000fe20000000800 */
[----:B------:R-:W-:Y:S01]  /*10e0*/  IMAD.U32 R5, RZ, RZ, UR11 ;  /* 0x0000000bff057e24 */ /* 0x000fe2000f8e00ff */
[----:B------:R-:W2:Y:S01]  /*10f0*/  @P0 LDG.E R2, desc[UR36][R2.64] ;  /* 0x0000002402020981 */ /* 0x000ea2000c1e1900 */
[----:B------:R-:W-:Y:S01]  /*1100*/  UISETP.NE.U32.AND UP0, UPT, UR8, URZ, UPT ;  /* 0x0000003f0800728c */ /* 0x000fe2000bf05070 */
[----:B------:R-:W-:Y:S02]  /*1110*/  ULDC.64 UR10, c[0x0][0xa20] ;  /* 0x00028800000a7ab9 */ /* 0x000fe40000000a00 */
[----:B------:R-:W3:Y:S01]  /*1120*/  @P2 LDG.E R4, desc[UR36][R4.64] ;  /* 0x0000002404042981 */ /* 0x000ee2000c1e1900 */
[----:B------:R-:W-:Y:S01]  /*1130*/  UISETP.NE.AND.EX UP0, UPT, UR9, URZ, UPT, UP0 ;  /* 0x0000003f0900728c */ /* 0x000fe2000bf05300 */
[----:B------:R-:W-:Y:S01]  /*1140*/  ISETP.NE.U32.AND P1, PT, RZ, UR10, PT ;  /* 0x0000000aff007c0c */ /* 0x000fe2000bf25070 */
[----:B------:R-:W-:-:S02]  /*1150*/  ULOP3.LUT UR8, UR5, 0xffff, URZ, 0xc0, !UPT ;  /* 0x0000ffff05087892 */ /* 0x000fc4000f8ec03f */
[----:B------:R-:W-:Y:S01]  /*1160*/  USEL UR4, UR4, 0x1, UP0 ;  /* 0x0000000104047887 */ /* 0x000fe20008000000 */
[----:B------:R-:W-:Y:S01]  /*1170*/  ISETP.NE.AND.EX P1, PT, RZ, UR11, PT, P1 ;  /* 0x0000000bff007c0c */ /* 0x000fe2000bf25310 */
[----:B------:R-:W-:Y:S02]  /*1180*/  UMOV UR60, URZ ;  /* 0x0000003f003c7c82 */ /* 0x000fe40008000000 */
[----:B------:R-:W-:Y:S01]  /*1190*/  IMAD.U32 R178, RZ, RZ, UR8 ;  /* 0x00000008ffb27e24 */ /* 0x000fe2000f8e00ff */
[----:B------:R-:W-:Y:S01]  /*11a0*/  UIMAD UR4, UR4, UR7, URZ ;  /* 0x00000007040472a4 */ /* 0x000fe2000f8e023f */
[----:B--2---:R-:W-:Y:S02]  /*11b0*/  @P0 R2UR UR60, R2 ;  /* 0x00000000023c02ca */ /* 0x004fe400000e0000 */
[----:B---3--:R-:W-:Y:S01]  /*11c0*/  @P2 R2UR UR42, R4 ;  /* 0x00000000042a22ca */ /* 0x008fe200000e0000 */
[----:B-----5:R-:W-:-:S14]  /*11d0*/  @P2 BRA `(.L_x_2373) ;  /* 0x00000000003c2947 */ /* 0x020fdc0003800000 */
[----:B------:R-:W-:Y:S01]  /*11e0*/  ULDC.64 UR8, c[0x0][0xa00] ;  /* 0x0002800000087ab9 */ /* 0x000fe20000000a00 */
[----:B------:R-:W-:Y:S01]  /*11f0*/  ULDC UR42, c[0x0][0x288] ;  /* 0x0000a200002a7ab9 */ /* 0x000fe20000000800 */
[----:B------:R-:W-:-:S04]  /*1200*/  ISETP.NE.U32.AND P0, PT, RZ, UR8, PT ;  /* 0x00000008ff007c0c */ /* 0x000fc8000bf05070 */
[----:B------:R-:W-:-:S13]  /*1210*/  ISETP.NE.AND.EX P0, PT, RZ, UR9, PT, P0 ;  /* 0x00000009ff007c0c */ /* 0x000fda000bf05300 */
[----:B------:R-:W-:Y:S05]  /*1220*/  @!P0 BRA `(.L_x_2373) ;  /* 0x0000000000288947 */ /* 0x000fea0003800000 */
[----:B------:R-:W-:Y:S01]  /*1230*/  R2UR UR7, R161 ;  /* 0x00000000a10772ca */ /* 0x000fe200000e0000 */
[----:B------:R-:W-:-:S12]  /*1240*/  ULDC.64 UR8, c[0x0][0xa00] ;  /* 0x0002800000087ab9 */ /* 0x000fd80000000a00 */
        /* <DEDUP_REMOVED lines=8> */
.L_x_2373:
[----:B------:R-:W-:Y:S05]  /*12d0*/  @!P1 BRA `(.L_x_2374) ;  /* 0x0000000000249947 */ /* 0x000fea0003800000 */
[----:B------:R-:W-:Y:S02]  /*12e0*/  R2UR UR7, R161 ;  /* 0x00000000a10772ca */ /* 0x000fe400000e0000 */
[----:B------:R-:W-:-:S11]  /*12f0*/  R2UR UR8, R179 ;  /* 0x00000000b30872ca */ /* 0x000fd600000e0000 */
[----:B------:R-:W-:-:S04]  /*1300*/  ULEA UR4, UP0, UR7, UR10, 0x2 ;  /* 0x0000000a07047291 */ /* 0x000fc8000f80103f */
[----:B------:R-:W-:Y:S02]  /*1310*/  ULEA.HI.X UR7, UR7, UR11, UR8, 0x2, UP0 ;  /* 0x0000000b07077291 */ /* 0x000fe400080f1408 */
[----:B------:R-:W-:-:S04]  /*1320*/  IMAD.U32 R2, RZ, RZ, UR4 ;  /* 0x00000004ff027e24 */ /* 0x000fc8000f8e00ff */
[----:B------:R-:W-:-:S05]  /*1330*/  IMAD.U32 R3, RZ, RZ, UR7 ;  /* 0x00000007ff037e24 */ /* 0x000fca000f8e00ff */
[----:B------:R-:W2:Y:S02]  /*1340*/  LDG.E R2, desc[UR36][R2.64] ;  /* 0x0000002402027981 */ /* 0x000ea4000c1e1900 */
[----:B--2---:R-:W-:Y:S01]  /*1350*/  R2UR UR4, R2 ;  /* 0x00000000020472ca */ /* 0x004fe200000e0000 */
[----:B------:R-:W-:-:S14]  /*1360*/  BRA `(.L_x_2375) ;  /* 0x0000000000387947 */ /* 0x000fdc0003800000 */
.L_x_2374:
[----:B------:R-:W-:Y:S02]  /*1370*/  ULDC.64 UR8, c[0x0][0xa08] ;  /* 0x0002820000087ab9 */ /* 0x000fe40000000a00 */
[----:B------:R-:W-:-:S04]  /*1380*/  ISETP.NE.U32.AND P0, PT, RZ, UR8, PT ;  /* 0x00000008ff007c0c */ /* 0x000fc8000bf05070 */
[----:B------:R-:W-:-:S13]  /*1390*/  ISETP.NE.AND.EX P0, PT, RZ, UR9, PT, P0 ;  /* 0x00000009ff007c0c */ /* 0x000fda000bf05300 */
[----:B------:R-:W-:Y:S05]  /*13a0*/  @!P0 BRA `(.L_x_2375) ;  /* 0x0000000000288947 */ /* 0x000fea0003800000 */
[----:B------:R-:W-:Y:S01]  /*13b0*/  R2UR UR4, R161 ;  /* 0x00000000a10472ca */ /* 0x000fe200000e0000 */
[----:B------:R-:W-:-:S12]  /*13c0*/  ULDC.64 UR8, c[0x0][0xa08] ;  /* 0x0002820000087ab9 */ /* 0x000fd80000000a00 */
[----:B------:R-:W-:-:S06]  /*13d0*/  UIMAD.WIDE UR8, UR4, 0x4, UR8 ;  /* 0x00000004040878a5 */ /* 0x000fcc000f8e0208 */
[----:B------:R-:W-:Y:S01]  /*13e0*/  MOV R2, UR8 ;  /* 0x0000000800027c02 */ /* 0x000fe20008000f00 */
[----:B------:R-:W-:-:S05]  /*13f0*/  IMAD.U32 R3, RZ, RZ, UR9 ;  /* 0x00000009ff037e24 */ /* 0x000fca000f8e00ff */
[----:B------:R-:W2:Y:S04]  /*1400*/  LDG.E R4, desc[UR36][R2.64] ;  /* 0x0000002402047981 */ /* 0x000ea8000c1e1900 */
[----:B------:R-:W3:Y:S01]  /*1410*/  LDG.E R0, desc[UR36][R2.64+0x4] ;  /* 0x0000042402007981 */ /* 0x000ee2000c1e1900 */
[----:B--2---:R-:W-:Y:S02]  /*1420*/  R2UR UR4, R4 ;  /* 0x00000000040472ca */ /* 0x004fe400000e0000 */
[----:B---3--:R-:W-:-:S13]  /*1430*/  R2UR UR7, R0 ;  /* 0x00000000000772ca */ /* 0x008fda00000e0000 */
[----:B------:R-:W-:-:S12]  /*1440*/  UIADD3 UR4, -UR4, UR7, URZ ;  /* 0x0000000704047290 */ /* 0x000fd8000fffe13f */
.L_x_2375:
[----:B------:R-:W-:Y:S01]  /*1450*/  ULDC UR7, c[0x0][0x448] ;  /* 0x0001120000077ab9 */ /* 0x000fe20000000800 */
[----:B------:R-:W-:Y:S02]  /*1460*/  USHF.L.U32 UR43, UR6, 0x7, URZ ;  /* 0x00000007062b7899 */ /* 0x000fe4000800063f */
[----:B------:R-:W-:Y:S02]  /*1470*/  UISETP.NE.AND UP0, UPT, UR7, 0x1, UPT ;  /* 0x000000010700788c */ /* 0x000fe4000bf05270 */
[----:B------:R-:W-:Y:S02]  /*1480*/  UIADD3 UR8, UR43, 0x7f, URZ ;  /* 0x0000007f2b087890 */ /* 0x000fe4000fffe03f */
[----:B------:R-:W-:Y:S02]  /*1490*/  UIADD3 UR60, -UR60, UR4, URZ ;  /* 0x000000043c3c7290 */ /* 0x000fe4000fffe13f */
[----:B------:R-:W-:-:S05]  /*14a0*/  UP2UR UR4, UPR, URZ, 0x1 ;  /* 0x000000013f047883 */ /* 0x000fca0008000000 */
[----:B------:R-:W-:Y:S01]  /*14b0*/  @UP0 ULDC UR6, c[0x0][0x44c] ;  /* 0x0001130000060ab9 */ /* 0x000fe20000000800 */
[----:B------:R-:W-:Y:S01]  /*14c0*/  @UP0 ULDC UR9, c[0x0][0x450] ;  /* 0x0001140000090ab9 */ /* 0x000fe20000000800 */
[----:B------:R-:W-:Y:S01]  /*14d0*/  UIMAD.WIDE.U32 UR6, UR8, UR6, URZ ;  /* 0x00000006080672a5 */ /* 0x000fe2000f8e003f */
[----:B------:R-:W-:Y:S01]  /*14e0*/  IMAD.U32 R170, RZ, RZ, UR4 ;  /* 0x00000004ffaa7e24 */ /* 0x000fe2000f8e00ff */
[----:B------:R-:W-:Y:S02]  /*14f0*/  UIADD3 UR4, UR60, 0x60, -UR42 ;  /* 0x000000603c047890 */ /* 0x000fe4000fffe82a */
[----:B------:R-:W-:Y:S02]  /*1500*/  @UP0 USHF.R.U32.HI UR8, URZ, UR9, UR7 ;  /* 0x000000093f080299 */ /* 0x000fe40008011607 */
[----:B------:R-:W-:Y:S02]  /*1510*/  UIADD3 UR6, UR60, 0x5f, URZ ;  /* 0x0000005f3c067890 */ /* 0x000fe4000fffe03f */
[----:B------:R-:W-:-:S02]  /*1520*/  UIADD3 UR8, UR4, UR8, URZ ;  /* 0x0000000804087290 */ /* 0x000fc4000fffe03f */
[----:B------:R-:W-:Y:S02]  /*1530*/  UIMAD.WIDE UR6, UR6, 0x2aaaaaab, URZ ;  /* 0x2aaaaaab060678a5 */ /* 0x000fe4000f8e023f */
[----:B------:R-:W-:Y:S02]  /*1540*/  UIMAD.WIDE UR8, UR8, 0x2aaaaaab, URZ ;  /* 0x2aaaaaab080878a5 */ /* 0x000fe4000f8e023f */
[----:B------:R-:W-:Y:S02]  /*1550*/  USHF.R.U32.HI UR4, URZ, 0x1f, UR7 ;  /* 0x0000001f3f047899 */ /* 0x000fe40008011607 */
[----:B------:R-:W-:Y:S02]  /*1560*/  USHF.R.U32.HI UR6, URZ, 0x1f, UR9 ;  /* 0x0000001f3f067899 */ /* 0x000fe40008011609 */
[----:B------:R-:W-:Y:S02]  /*1570*/  ULEA.HI.SX32 UR7, UR7, UR4, 0x1c ;  /* 0x0000000407077291 */ /* 0x000fe4000f8fe23f */
[----:B------:R-:W-:-:S02]  /*1580*/  ULEA.HI.SX32 UR6, UR9, UR6, 0x1c ;  /* 0x0000000609067291 */ /* 0x000fc4000f8fe23f */
[----:B------:R-:W-:Y:S02]  /*1590*/  ULOP3.LUT UR4, UR5, 0xff000000, URZ, 0xc0, !UPT ;  /* 0xff00000005047892 */ /* 0x000fe4000f8ec03f */
[----:B------:R-:W-:Y:S02]  /*15a0*/  UISETP.LT.AND UP0, UPT, UR7, UR6, UPT ;  /* 0x000000060700728c */ /* 0x000fe4000bf01270 */
[----:B------:R-:W-:Y:S02]  /*15b0*/  ULOP3.LUT UR5, UR5, 0xff0000, URZ, 0xc0, !UPT ;  /* 0x00ff000005057892 */ /* 0x000fe4000f8ec03f */
[----:B------:R-:W-:Y:S02]  /*15c0*/  USEL UR9, UR7, UR6, UP0 ;  /* 0x0000000607097287 */ /* 0x000fe40008000000 */
[----:B------:R-:W-:Y:S02]  /*15d0*/  USHF.R.U32.HI UR4, URZ, 0x8, UR4 ;  /* 0x000000083f047899 */ /* 0x000fe40008011604 */
[----:B------:R-:W-:-:S02]  /*15e0*/  UISETP.GE.AND UP0, UPT, UR9, 0x1, UPT ;  /* 0x000000010900788c */ /* 0x000fc4000bf06270 */
[----:B------:R-:W-:-:S03]  /*15f0*/  ULEA.HI UR5, UR5, UR4, URZ, 0x10 ;  /* 0x0000000405057291 */ /* 0x000fc6000f8f803f */
[----:B------:R-:W-:Y:S01]  /*1600*/  UMOV UR4, URZ ;  /* 0x0000003f00047c82 */ /* 0x000fe20008000000 */
[----:B------:R-:W-:Y:S01]  /*1610*/  PLOP3.LUT P0, PT, PT, PT, UP0, 0x80, 0x0 ;  /* 0x000000000000781c */ /* 0x000fe20003f0f008 */
[----:B------:R-:W-:Y:S02]  /*1620*/  ULOP3.LUT UR6, UR5, 0xff, URZ, 0xc0, !UPT ;  /* 0x000000ff05067892 */ /* 0x000fe4000f8ec03f */
[----:B------:R-:W-:-:S04]  /*1630*/  USHF.R.U32.HI UR5, URZ, 0x10, UR5 ;  /* 0x000000103f057899 */ /* 0x000fc80008011605 */
[----:B------:R-:W-:Y:S02]  /*1640*/  IMAD.U32 R160, RZ, RZ, UR6 ;  /* 0x00000006ffa07e24 */ /* 0x000fe4000f8e00ff */
[----:B------:R-:W-:-:S04]  /*1650*/  IMAD.U32 R23, RZ, RZ, UR5 ;  /* 0x00000005ff177e24 */ /* 0x000fc8000f8e00ff */
[----:B------:R-:W-:Y:S05]  /*1660*/  @!P0 BRA `(.L_x_2376) ;  /* 0x0000000000948947 */ /* 0x000fea0003800000 */
        /* <DEDUP_REMOVED lines=37> */
.L_x_2376:
[----:B------:R-:W-:Y:S01]  /*18c0*/  R2UR UR5, R160 ;  /* 0x00000000a00572ca */ /* 0x000fe200000e0000 */
[----:B------:R-:W-:Y:S01]  /*18d0*/  IMAD.U32 R0, RZ, RZ, UR9 ;  /* 0x00000009ff007e24 */ /* 0x000fe2000f8e00ff */
[----:B------:R-:W-:Y:S01]  /*18e0*/  PLOP3.LUT P0, PT, PT, PT, PT, 0x80, 0x0 ;  /* 0x000000000000781c */ /* 0x000fe20003f0f070 */
[----:B------:R-:W-:Y:S01]  /*18f0*/  IMAD.U32 R3, RZ, RZ, UR4 ;  /* 0x00000004ff037e24 */ /* 0x000fe2000f8e00ff */
[----:B------:R-:W-:Y:S01]  /*1900*/  CS2R R86, SRZ ;  /* 0x0000000000567805 */ /* 0x000fe2000001ff00 */
[----:B------:R-:W-:Y:S01]  /*1910*/  IMAD.MOV.U32 R96, RZ, RZ, RZ ;  /* 0x000000ffff607224 */ /* 0x000fe200078e00ff */
[----:B------:R-:W-:Y:S02]  /*1920*/  CS2R R84, SRZ ;  /* 0x0000000000547805 */ /* 0x000fe4000001ff00 */
[----:B------:R-:W-:Y:S02]  /*1930*/  CS2R R82, SRZ ;  /* 0x0000000000527805 */ /* 0x000fe4000001ff00 */
[----:B------:R-:W-:-:S02]  /*1940*/  CS2R R80, SRZ ;  /* 0x0000000000507805 */ /* 0x000fc4000001ff00 */
[----:B------:R-:W-:Y:S02]  /*1950*/  CS2R R78, SRZ ;  /* 0x00000000004e7805 */ /* 0x000fe4000001ff00 */
[----:B------:R-:W-:Y:S02]  /*1960*/  CS2R R76, SRZ ;  /* 0x00000000004c7805 */ /* 0x000fe4000001ff00 */
[----:B------:R-:W-:Y:S02]  /*1970*/  CS2R R74, SRZ ;  /* 0x00000000004a7805 */ /* 0x000fe4000001ff00 */
[----:B------:R-:W-:Y:S01]  /*1980*/  CS2R R72, SRZ ;  /* 0x0000000000487805 */ /* 0x000fe2000001ff00 */
[----:B------:R-:W-:Y:S01]  /*1990*/  UIMAD UR61, UR5, UR4, URZ ;  /* 0x00000004053d72a4 */ /* 0x000fe2000f8e023f */
[----:B------:R-:W-:Y:S02]  /*19a0*/  CS2R R70, SRZ ;  /* 0x0000000000467805 */ /* 0x000fe4000001ff00 */
[----:B------:R-:W-:-:S02]  /*19b0*/  CS2R R68, SRZ ;  /* 0x0000000000447805 */ /* 0x000fc4000001ff00 */
[----:B------:R-:W-:Y:S02]  /*19c0*/  CS2R R66, SRZ ;  /* 0x0000000000427805 */ /* 0x000fe4000001ff00 */
[----:B------:R-:W-:Y:S02]  /*19d0*/  CS2R R64, SRZ ;  /* 0x0000000000407805 */ /* 0x000fe4000001ff00 */
[----:B------:R-:W-:Y:S02]  /*19e0*/  CS2R R62, SRZ ;  /* 0x00000000003e7805 */ /* 0x000fe4000001ff00 */
[----:B------:R-:W-:Y:S01]  /*19f0*/  VIADDMNMX R3, R3, UR61, R0, PT ;  /* 0x0000003d03037c46 */ /* 0x000fe2000b800100 */
[----:B------:R-:W-:Y:S01]  /*1a00*/  IMAD.MOV.U32 R0, RZ, RZ, RZ ;  /* 0x000000ffff007224 */ /* 0x000fe200078e00ff */
[----:B------:R-:W-:Y:S02]  /*1a10*/  CS2R R60, SRZ ;  /* 0x00000000003c7805 */ /* 0x000fe4000001ff00 */
[----:B------:R-:W-:-:S02]  /*1a20*/  CS2R R58, SRZ ;  /* 0x00000000003a7805 */ /* 0x000fc4000001ff00 */
[----:B------:R-:W-:Y:S02]  /*1a30*/  R2UR UR5, R3 ;  /* 0x00000000030572ca */ /* 0x000fe400000e0000 */
        /* <DEDUP_REMOVED lines=12> */
[----:B------:R-:W-:Y:S02]  /*1b00*/  UISETP.GT.AND UP0, UPT, UR5, UR61, UPT ;  /* 0x0000003d0500728c */ /* 0x000fe4000bf04270 */
[----:B------:R-:W-:Y:S01]  /*1b10*/  IMAD.U32 R97, RZ, RZ, UR5 ;  /* 0x00000005ff617e24 */ /* 0x000fe2000f8e00ff */
[----:B------:R-:W-:Y:S02]  /*1b20*/  CS2R R88, SRZ ;  /* 0x0000000000587805 */ /* 0x000fe4000001ff00 */
[----:B------:R-:W-:Y:S02]  /*1b30*/  CS2R R92, SRZ ;  /* 0x00000000005c7805 */ /* 0x000fe4000001ff00 */
[----:B------:R-:W-:Y:S02]  /*1b40*/  CS2R R20, SRZ ;  /* 0x0000000000147805 */ /* 0x000fe4000001ff00 */
[----:B------:R-:W-:-:S02]  /*1b50*/  CS2R R90, SRZ ;  /* 0x00000000005a7805 */ /* 0x000fc4000001ff00 */
[----:B------:R-:W-:Y:S02]  /*1b60*/  PLOP3.LUT P1, PT, PT, PT, UP0, 0x80, 0x0 ;  /* 0x000000000000781c */ /* 0x000fe40003f2f008 */
[----:B------:R-:W-:-:S11]  /*1b70*/  CS2R R2, SRZ ;  /* 0x0000000000027805 */ /* 0x000fd6000001ff00 */
        /* <DEDUP_REMOVED lines=32> */
.L_x_2378:
[----:B------:R-:W-:Y:S02]  /*1d80*/  R2UR UR6, R181 ;  /* 0x00000000b50672ca */ /* 0x000fe400000e0000 */
[----:B------:R-:W-:-:S11]  /*1d90*/  R2UR UR5, R201 ;  /* 0x00000000c90572ca */ /* 0x000fd600000e0000 */
[----:B------:R-:W-:Y:S02]  /*1da0*/  ULEA.HI UR4, UR6, UR6, URZ, 0x1 ;  /* 0x0000000606047291 */ /* 0x000fe4000f8f083f */
[----:B------:R-:W-:Y:S02]  /*1db0*/  MOV R2, UR5 ;  /* 0x0000000500027c02 */ /* 0x000fe40008000f00 */
[----:B------:R-:W-:Y:S02]  /*1dc0*/  ULOP3.LUT UR4, UR4, 0xfffffffe, URZ, 0xc0, !UPT ;  /* 0xfffffffe04047892 */ /* 0x000fe4000f8ec03f */
[----:B------:R-:W-:Y:S02]  /*1dd0*/  ISETP.NE.AND P0, PT, R2, 0x3, PT ;  /* 0x000000030200780c */ /* 0x000fe40003f05270 */
[----:B------:R-:W-:-:S06]  /*1de0*/  UIADD3 UR4, UR6, -UR4, URZ ;  /* 0x8000000406047290 */ /* 0x000fcc000fffe03f */
[----:B------:R-:W-:-:S05]  /*1df0*/  IMAD.U32 R0, RZ, RZ, UR4 ;  /* 0x00000004ff007e24 */ /* 0x000fca000f8e00ff */
[----:B------:R-:W-:-:S04]  /*1e00*/  SHF.L.U32 R0, R0, 0x1f, RZ ;  /* 0x0000001f00007819 */ /* 0x000fc800000006ff */
[----:B------:R-:W0:Y:S02]  /*1e10*/  SYNCS.PHASECHK.TRANS64.TRYWAIT P1, [UR40+0x2a800], R0 ;  /* 0x02a80000ff0075a7 */ /* 0x000e240008020168 */
[----:B0-----:R-:W-:Y:S05]  /*1e20*/  @!P1 BRA `(.L_x_2379) ;  /* 0x0000010000889947 */ /* 0x001fea0003800000 */
.L_x_2525:
[----:B------:R-:W-:Y:S05]  /*1e30*/  @!P0 BRA `(.L_x_2380) ;  /* 0x0000000000048947 */ /* 0x000fea0003800000 */
[----:B------:R-:W-:Y:S01]  /*1e40*/  BPT.TRAP 0x1 ;  /* 0x000000040000795c */ /* 0x000fe20000300000 */
.L_x_2380:
[----:B0-----:R-:W-:Y:S02]  /*1e50*/  IMAD.U32 R0, RZ, RZ, UR39 ;  /* 0x00000027ff007e24 */ /* 0x001fe4000f8e00ff */
[----:B------:R-:W-:-:S03]  /*1e60*/  IMAD.U32 R3, RZ, RZ, UR38 ;  /* 0x00000026ff037e24 */ /* 0x000fc6000f8e00ff */
[----:B------:R-:W-:Y:S02]  /*1e70*/  LEA R0, R0, UR40, 0x3 ;  /* 0x0000002800007c11 */ /* 0x000fe4000f8e18ff */
[----:B------:R-:W-:-:S04]  /*1e80*/  SHF.L.U32 R3, R3, 0x1f, RZ ;  /* 0x0000001f03037819 */ /* 0x000fc800000006ff */
[----:B------:R0:W1:Y:S01]  /*1e90*/  SYNCS.PHASECHK.TRANS64.TRYWAIT P1, [R0+URZ+0x2a830], R3 ;  /* 0x02a83003000075a7 */ /* 0x000062000802017f */
[----:B------:R-:W-:Y:S05]  /*1ea0*/  @!P0 BRA `(.L_x_2381) ;  /* 0x0000000000048947 */ /* 0x000fea0003800000 */
[----:B------:R-:W-:Y:S01]  /*1eb0*/  BPT.TRAP 0x1 ;  /* 0x000000040000795c */ /* 0x000fe20000300000 */
.L_x_2381:
[----:B-1----:R-:W-:Y:S05]  /*1ec0*/  @P1 BRA `(.L_x_2382) ;  /* 0x0000000000081947 */ /* 0x002fea0003800000 */
[----:B------:R-:W1:Y:S02]  /*1ed0*/  SYNCS.PHASECHK.TRANS64.TRYWAIT P1, [R0+URZ+0x2a830], R3 ;  /* 0x02a83003000075a7 */ /* 0x000e64000802017f */
[----:B-1----:R-:W-:Y:S05]  /*1ee0*/  @!P1 BRA `(.L_x_2383) ;  /* 0x0000010000709947 */ /* 0x002fea0003800000 */
.L_x_2382:
        /* <DEDUP_REMOVED lines=13> */
[----:B------:R-:W-:Y:S02]  /*1fc0*/  ULOP3.LUT UR4, UR44, 0x10000, URZ, 0xfc, !UPT ;  /* 0x000100002c047892 */ /* 0x000fe4000f8efc3f */
[----:B------:R-:W-:Y:S02]  /*1fd0*/  UIMAD UR5, UR39, 0x900, UR41 ;  /* 0x00000900270578a4 */ /* 0x000fe4000f8e0229 */
[----:B------:R-:W-:Y:S02]  /*1fe0*/  UIADD3 UR6, UR4, 0x2, URZ ;  /* 0x0000000204067890 */ /* 0x000fe4000fffe03f */
[----:B------:R-:W-:Y:S01]  /*1ff0*/  UIADD3 UR7, UR5, 0x2, URZ ;  /* 0x0000000205077890 */ /* 0x000fe2000fffe03f */
[----:B------:R-:W-:Y:S02]  /*2000*/  UMOV UR8, UR4 ;  /* 0x0000000400087c82 */ /* 0x000fe40008000000 */
[----:B------:R-:W-:Y:S01]  /*2010*/  UMOV UR10, UR5 ;  /* 0x00000005000a7c82 */ /* 0x000fe20008000000 */
[----:B------:R-:W-:Y:S01]  /*2020*/  IMAD.U32 R6, RZ, RZ, UR8 ;  /* 0x00000008ff067e24 */ /* 0x000fe2000f8e00ff */
[----:B------:R-:W-:Y:S01]  /*2030*/  HGMMA.64x96x16.F32 R24, gdesc[UR8], RZ, !UPT, gsb0 ;  /* 0x01600000081879f0 */ /* 0x000fe2000c0008ff */
[----:B------:R-:W-:Y:S01]  /*2040*/  UMOV UR8, UR6 ;  /* 0x0000000600087c82 */ /* 0x000fe20008000000 */
[----:B------:R-:W-:Y:S01]  /*2050*/  UMOV UR9, 0x40000040 ;  /* 0x4000004000097882 */ /* 0x000fe20000000000 */
[----:B------:R-:W-:Y:S01]  /*2060*/  UMOV UR10, UR7 ;  /* 0x00000007000a7c82 */ /* 0x000fe20008000000 */
[----:B------:R-:W-:Y:S01]  /*2070*/  UMOV UR11, 0x40000040 ;  /* 0x40000040000b7882 */ /* 0x000fe20000000000 */
[----:B------:R-:W-:Y:S01]  /*2080*/  UIADD3 UR56, UR4, 0x4, URZ ;  /* 0x0000000404387890 */ /* 0x000fe2000fffe03f */
[----:B------:R-:W-:Y:S01]  /*2090*/  IMAD.U32 R2, RZ, RZ, UR8 ;  /* 0x00000008ff027e24 */ /* 0x000fe2000f8e00ff */
[----:B------:R-:W-:Y:S01]  /*20a0*/  UIADD3 UR58, UR5, 0x4, URZ ;  /* 0x00000004053a7890 */ /* 0x000fe2000fffe03f */
[----:B01----:R-:W-:Y:S01]  /*20b0*/  IMAD.U32 R3, RZ, RZ, UR9 ;  /* 0x00000009ff037e24 */ /* 0x003fe2000f8e00ff */
        /* <DEDUP_REMOVED lines=70> */
.L_x_2384:
[----:B------:R-:W-:Y:S01]  /*2520*/  R2UR UR4, R170 ;  /* 0x00000000aa0472ca */ /* 0x000fe200000e0000 */
[----:B------:R-:W-:Y:S01]  /*2530*/  VIADD R4, R18, UR43 ;  /* 0x0000002b12047c36 */ /* 0x000fe20008000000 */
[----:B------:R-:W-:Y:S01]  /*2540*/  R2UR UR6, R97 ;  /* 0x00000000610672ca */ /* 0x000fe200000e0000 */
[----:B------:R-:W-:Y:S01]  /*2550*/  IMAD.U32 R11, RZ, RZ, UR42 ;  /* 0x0000002aff0b7e24 */ /* 0x000fe2000f8e00ff */
[----:B------:R-:W-:Y:S01]  /*2560*/  ULDC UR14, c[0x0][0x988] ;  /* 0x00026200000e7ab9 */ /* 0x000fe20000000800 */
[----:B------:R-:W-:Y:S01]  /*2570*/  R2UR UR10, R0 ;  /* 0x00000000000a72ca */ /* 0x000fe200000e0000 */
[----:B------:R-:W0:Y:S07]  /*2580*/  S2UR UR15, SR_CgaCtaId ;  /* 0x00000000000f79c3 */ /* 0x000e2e0000008800 */
[----:B------:R-:W-:-:S02]  /*2590*/  UISETP.NE.AND UP0, UPT, UR4, URZ, UPT ;  /* 0x0000003f0400728c */ /* 0x000fc4000bf05270 */
[----:B------:R-:W-:-:S04]  /*25a0*/  UIMAD UR5, UR6, -0x60, UR60 ;  /* 0xffffffa0060578a4 */ /* 0x000fc8000f8e023c */
[----:B------:R-:W-:Y:S02]  /*25b0*/  PLOP3.LUT P1, PT, PT, PT, UP0, 0x80, 0x0 ;  /* 0x000000000000781c */ /* 0x000fe40003f2f008 */
[----:B------:R-:W-:Y:S01]  /*25c0*/  PLOP3.LUT P2, PT, PT, PT, UP0, 0x80, 0x0 ;  /* 0x000000000000781c */ /* 0x000fe20003f4f008 */
[----:B------:R-:W-:Y:S01]  /*25d0*/  IMAD.U32 R10, RZ, RZ, UR5 ;  /* 0x00000005ff0a7e24 */ /* 0x000fe2000f8e00ff */
[----:B------:R-:W-:Y:S01]  /*25e0*/  UMOV UR5, UR43 ;  /* 0x0000002b00057c82 */ /* 0x000fe20008000000 */
[----:B------:R-:W-:Y:S01]  /*25f0*/  @UP0 ULDC UR4, c[0x0][0x44c] ;  /* 0x0001130000040ab9 */ /* 0x000fe20000000800 */
[----:B------:R-:W-:-:S07]  /*2600*/  @UP0 ULDC UR11, c[0x0][0x450] ;  /* 0x00011400000b0ab9 */ /* 0x000fce0000000800 */
[----:B------:R-:W-:Y:S01]  /*2610*/  @P1 IMAD.HI.U32 R5, R4, UR4, RZ ;  /* 0x0000000404051c27 */ /* 0x000fe2000f8e00ff */
[----:B------:R-:W-:-:S04]  /*2620*/  @UP0 ULDC UR4, c[0x0][0x450] ;  /* 0x0001140000040ab9 */ /* 0x000fc80000000800 */
[----:B------:R-:W-:Y:S01]  /*2630*/  @P2 SHF.R.U32.HI R4, RZ, UR4, R5 ;  /* 0x00000004ff042c19 */ /* 0x000fe20008011605 */
[----:B------:R-:W-:Y:S01]  /*2640*/  UIMAD UR4, UR6, -0x60, URZ ;  /* 0xffffffa0060478a4 */ /* 0x000fe2000f8e023f */
[----:B------:R-:W-:-:S03]  /*2650*/  IADD3 R5, -R17, 0x60, R10 ;  /* 0x0000006011057810 */ /* 0x000fc60007ffe10a */
[----:B------:R-:W1:Y:S02]  /*2660*/  SHFL.IDX PT, R9, R4, 0x1, 0x1c1f ;  /* 0x003c1f0004097f89 */ /* 0x000e6400000e0000 */
[----:B------:R-:W-:Y:S01]  /*2670*/  IMAD.U32 R8, RZ, RZ, UR4 ;  /* 0x00000004ff087e24 */ /* 0x000fe2000f8e00ff */
[----:B------:R-:W-:Y:S01]  /*2680*/  UIADD3 UR4, UR6, -0x2, URZ ;  /* 0xfffffffe06047890 */ /* 0x000fe2000fffe03f */
[----:B------:R-:W-:Y:S02]  /*2690*/  SHFL.IDX PT, R4, R4, RZ, 0x1c1f ;  /* 0x001c1fff04047589 */ /* 0x000fe400000e0000 */
[----:B------:R-:W-:Y:S01]  /*26a0*/  @UP0 ULDC UR6, c[0x0][0x44c] ;  /* 0x0001130000060ab9 */ /* 0x000fe20000000800 */
[----:B------:R-:W-:Y:S01]  /*26b0*/  IADD3 R8, -R17, 0x61, R8 ;  /* 0x0000006111087810 */ /* 0x000fe20007ffe108 */
[----:B------:R-:W-:-:S03]  /*26c0*/  UIMAD.WIDE.U32 UR6, UR43, UR6, URZ ;  /* 0x000000062b0672a5 */ /* 0x000fc6000f8e003f */
[----:B------:R-:W-:Y:S01]  /*26d0*/  IADD3 R8, -R11, UR60, R8 ;  /* 0x0000003c0b087c10 */ /* 0x000fe2000fffe108 */
[----:B------:R-:W-:-:S04]  /*26e0*/  @UP0 USHF.R.U32.HI UR5, URZ, UR11, UR7 ;  /* 0x0000000b3f050299 */ /* 0x000fc80008011607 */
[----:B------:R-:W-:Y:S02]  /*26f0*/  UIADD3 UR6, UR5, UR60, -UR42 ;  /* 0x0000003c05067290 */ /* 0x000fe4000fffe82a */
[----:B------:R-:W-:Y:S02]  /*2700*/  UIADD3 UR5, UR10, 0x2a840, URZ ;  /* 0x0002a8400a057890 */ /* 0x000fe4000fffe03f */
[----:B------:R-:W-:Y:S02]  /*2710*/  UIMAD.WIDE UR6, UR6, 0x2aaaaaab, URZ ;  /* 0x2aaaaaab060678a5 */ /* 0x000fe4000f8e023f */
[----:B0-----:R-:W-:Y:S01]  /*2720*/  UPRMT UR5, UR15, 0x654, UR5 ;  /* 0x000006540f057896 */ /* 0x001fe20008000005 */
[----:B-1----:R-:W-:Y:S01]  /*2730*/  VIADDMNMX R9, R9, R8, R5, PT ;  /* 0x0000000809097246 */ /* 0x002fe20003800105 */
[----:B------:R-:W-:-:S03]  /*2740*/  USHF.R.U32.HI UR6, URZ, 0x1f, UR7 ;  /* 0x0000001f3f067899 */ /* 0x000fc60008011607 */
[C---:B------:R-:W-:Y:S01]  /*2750*/  ISETP.GT.AND P1, PT, R9.reuse, RZ, PT ;  /* 0x000000ff0900720c */ /* 0x040fe20003f24270 */
[----:B------:R-:W-:Y:S01]  /*2760*/  ULEA.HI.SX32 UR6, UR7, UR6, 0x1c ;  /* 0x0000000607067291 */ /* 0x000fe2000f8fe23f */
[C---:B------:R-:W-:Y:S02]  /*2770*/  ISETP.GT.AND P2, PT, R9.reuse, 0x1, PT ;  /* 0x000000010900780c */ /* 0x040fe40003f44270 */
[----:B------:R-:W-:Y:S01]  /*2780*/  SYNCS.ARRIVE.TRANS64.RED.A1T0 RZ, [UR5], RZ ;  /* 0x000000ffffff79a7 */ /* 0x000fe20008100405 */
[----:B------:R-:W-:Y:S01]  /*2790*/  ISETP.GT.AND P3, PT, R9, 0x8, PT ;  /* 0x000000080900780c */ /* 0x000fe20003f64270 */
[----:B------:R-:W-:Y:S01]  /*27a0*/  UISETP.LT.AND UP0, UPT, UR61, UR6, UPT ;  /* 0x000000063d00728c */ /* 0x000fe2000bf01270 */
[----:B------:R-:W-:Y:S02]  /*27b0*/  FSEL R13, R26, -INF , P1 ;  /* 0xff8000001a0d7808 */ /* 0x000fe40000800000 */
[----:B------:R-:W-:Y:S01]  /*27c0*/  FSEL R27, R27, -INF , P2 ;  /* 0xff8000001b1b7808 */ /* 0x000fe20001000000 */
[----:B------:R-:W-:Y:S01]  /*27d0*/  USEL UR11, UR61, UR6, !UP0 ;  /* 0x000000063d0b7287 */ /* 0x000fe2000c000000 */
[----:B------:R-:W-:-:S02]  /*27e0*/  ISETP.GT.AND P1, PT, R9, 0x9, PT ;  /* 0x000000090900780c */ /* 0x000fc40003f24270 */
[----:B------:R-:W-:Y:S01]  /*27f0*/  FSEL R15, R30, -INF , P3 ;  /* 0xff8000001e0f7808 */ /* 0x000fe20001800000 */
[----:B------:R-:W-:Y:S01]  /*2800*/  UISETP.GE.AND UP0, UPT, UR4, UR11, UPT ;  /* 0x0000000b0400728c */ /* 0x000fe2000bf06270 */
        /* <DEDUP_REMOVED lines=62> */
[----:B------:R-:W-:-:S04]  /*2bf0*/  FMNMX.FTZ R10, R89, R10, !PT ;  /* 0x0000000a590a7209 */ /* 0x000fc80007810000 */
[----:B------:R-:W-:-:S05]  /*2c00*/  FMNMX.FTZ R10, R71, R10, !PT ;  /* 0x0000000a470a7209 */ /* 0x000fca0007810000 */
[----:B------:R-:W0:Y:S02]  /*2c10*/  SHFL.BFLY PT, R9, R10, 0x2, 0x1f ;  /* 0x0c401f000a097f89 */ /* 0x000e2400000e0000 */
[----:B0-----:R-:W-:Y:S02]  /*2c20*/  FMNMX.FTZ R12, R10, R9, !PT ;  /* 0x000000090a0c7209 */ /* 0x001fe40007810000 */
[----:B------:R-:W-:-:S03]  /*2c30*/  VIADDMNMX R9, R4, R8, R5, PT ;  /* 0x0000000804097246 */ /* 0x000fc60003800105 */
[----:B------:R-:W0:Y:S01]  /*2c40*/  SHFL.BFLY PT, R91, R12, 0x1, 0x1f ;  /* 0x0c201f000c5b7f89 */ /* 0x000e2200000e0000 */
        /* <DEDUP_REMOVED lines=12> */
[----:B0-----:R-:W-:Y:S02]  /*2d10*/  FMNMX.FTZ R5, R12, R91, !PT ;  /* 0x0000005b0c057209 */ /* 0x001fe40007810000 */
[----:B------:R-:W-:Y:S02]  /*2d20*/  FSEL R32, R32, -INF , P2 ;  /* 0xff80000020207808 */ /* 0x000fe40001000000 */
[----:B------:R-:W-:Y:S01]  /*2d30*/  FMNMX.FTZ R25, R29, R4, !PT ;  /* 0x000000041d197209 */ /* 0x000fe20007810000 */
[----:B------:R-:W-:Y:S01]  /*2d40*/  FMUL.FTZ R8, R5, UR14 ;  /* 0x0000000e05087c20 */ /* 0x000fe20008410000 */
[----:B------:R-:W-:Y:S02]  /*2d50*/  ISETP.GT.AND P3, PT, R9, 0x18, PT ;  /* 0x000000180900780c */ /* 0x000fe40003f64270 */
[----:B------:R-:W-:Y:S02]  /*2d60*/  FSEL R33, R33, -INF , P1 ;  /* 0xff80000021217808 */ /* 0x000fe40000800000 */
[----:B------:R-:W-:-:S02]  /*2d70*/  FMNMX.FTZ R4, R32, R25, !PT ;  /* 0x0000001920047209 */ /* 0x000fc40007810000 */
[----:B------:R-:W-:Y:S02]  /*2d80*/  FSETP.NEU.FTZ.AND P2, PT, R5, -INF , PT ;  /* 0xff8000000500780b */ /* 0x000fe40003f5d000 */
[----:B------:R-:W-:Y:S02]  /*2d90*/  ISETP.GT.AND P1, PT, R9, 0x19, PT ;  /* 0x000000190900780c */ /* 0x000fe40003f24270 */
[----:B------:R-:W-:Y:S02]  /*2da0*/  FSEL R36, R36, -INF , P3 ;  /* 0xff80000024247808 */ /* 0x000fe40001800000 */
[----:B------:R-:W-:Y:S02]  /*2db0*/  FMNMX.FTZ R25, R33, R4, !PT ;  /* 0x0000000421197209 */ /* 0x000fe40007810000 */
[----:B------:R-:W-:Y:S02]  /*2dc0*/  FSEL R8, R8, RZ, P2 ;  /* 0x000000ff08087208 */ /* 0x000fe40001000000 */
[----:B------:R-:W-:-:S02]  /*2dd0*/  ISETP.GT.AND P2, PT, R9, 0x20, PT ;  /* 0x000000200900780c */ /* 0x000fc40003f44270 */
[----:B------:R-:W-:Y:S01]  /*2de0*/  FSEL R37, R37, -INF , P1 ;  /* 0xff80000025257808 */ /* 0x000fe20000800000 */
[--C-:B------:R-:W-:Y:S01]  /*2df0*/  FFMA.FTZ R157, R13, UR14, -R8.reuse ;  /* 0x0000000e0d9d7c23 */ /* 0x100fe20008010808 */
[----:B------:R-:W-:Y:S01]  /*2e00*/  FMNMX.FTZ R4, R36, R25, !PT ;  /* 0x0000001924047209 */ /* 0x000fe20007810000 */
[--C-:B------:R-:W-:Y:S01]  /*2e10*/  FFMA.FTZ R10, R27, UR14, -R8.reuse ;  /* 0x0000000e1b0a7c23 */ /* 0x100fe20008010808 */
[----:B------:R-:W-:Y:S01]  /*2e20*/  ISETP.GT.AND P1, PT, R9, 0x21, PT ;  /* 0x000000210900780c */ /* 0x000fe20003f24270 */
[--C-:B------:R-:W-:Y:S01]  /*2e30*/  FFMA.FTZ R159, R15, UR14, -R8.reuse ;  /* 0x0000000e0f9f7c23 */ /* 0x100fe20008010808 */
[----:B------:R-:W-:Y:S01]  /*2e40*/  FSEL R40, R40, -INF , P2 ;  /* 0xff80000028287808 */ /* 0x000fe20001000000 */
[----:B------:R-:W-:Y:S01]  /*2e50*/  MUFU.EX2 R157, R157 ;  /* 0x0000009d009d7308 */ /* 0x000fe20000000800 */
[----:B------:R-:W-:Y:S01]  /*2e60*/  FMNMX.FTZ R13, R37, R4, !PT ;  /* 0x00000004250d7209 */ /* 0x000fe20007810000 */
[--C-:B------:R-:W-:Y:S01]  /*2e70*/  FFMA.FTZ R12, R31, UR14, -R8.reuse ;  /* 0x0000000e1f0c7c23 */ /* 0x100fe20008010808 */
[----:B------:R-:W-:Y:S01]  /*2e80*/  ISETP.GT.AND P2, PT, R9, 0x28, PT ;  /* 0x000000280900780c */ /* 0x000fe20003f44270 */
[--C-:B------:R-:W-:Y:S01]  /*2e90*/  FFMA.FTZ R153, R21, UR14, -R8.reuse ;  /* 0x0000000e15997c23 */ /* 0x100fe20008010808 */
[----:B------:R-:W-:Y:S01]  /*2ea0*/  FSEL R41, R41, -INF , P1 ;  /* 0xff80000029297808 */ /* 0x000fe20000800000 */
[--C-:B------:R-:W-:Y:S01]  /*2eb0*/  FFMA.FTZ R35, R35, UR14, -R8.reuse ;  /* 0x0000000e23237c23 */ /* 0x100fe20008010808 */
[----:B------:R-:W-:Y:S01]  /*2ec0*/  FMNMX.FTZ R4, R40, R13, !PT ;  /* 0x0000000d28047209 */ /* 0x000fe20007810000 */
[----:B------:R-:W0:Y:S01]  /*2ed0*/  MUFU.EX2 R10, R10 ;  /* 0x0000000a000a7308 */ /* 0x000e220000000800 */
[----:B------:R-:W-:Y:S01]  /*2ee0*/  ISETP.GT.AND P1, PT, R9, 0x29, PT ;  /* 0x000000290900780c */ /* 0x000fe20003f24270 */
[--C-:B------:R-:W-:Y:S01]  /*2ef0*/  FFMA.FTZ R73, R73, UR14, -R8.reuse ;  /* 0x0000000e49497c23 */ /* 0x100fe20008010808 */
[----:B------:R-:W-:Y:S01]  /*2f00*/  FSEL R44, R44, -INF , P2 ;  /* 0xff8000002c2c7808 */ /* 0x000fe20001000000 */
[--C-:B------:R-:W-:Y:S01]  /*2f10*/  FFMA.FTZ R39, R39, UR14, -R8.reuse ;  /* 0x0000000e27277c23 */ /* 0x100fe20008010808 */
[----:B------:R-:W-:Y:S01]  /*2f20*/  FMNMX.FTZ R13, R41, R4, !PT ;  /* 0x00000004290d7209 */ /* 0x000fe20007810000 */
[--C-:B------:R-:W-:Y:S01]  /*2f30*/  FFMA.FTZ R75, R75, UR14, -R8.reuse ;  /* 0x0000000e4b4b7c23 */ /* 0x100fe20008010808 */
[----:B------:R-:W-:Y:S01]  /*2f40*/  ISETP.GT.AND P2, PT, R9, 0x30, PT ;  /* 0x000000300900780c */ /* 0x000fe20003f44270 */
[----:B------:R-:W-:Y:S01]  /*2f50*/  MUFU.EX2 R159, R159 ;  /* 0x0000009f009f7308 */ /* 0x000fe20000000800 */
[----:B------:R-:W-:Y:S01]  /*2f60*/  FSEL R45, R45, -INF , P1 ;  /* 0xff8000002d2d7808 */ /* 0x000fe20000800000 */
[--C-:B------:R-:W-:Y:S01]  /*2f70*/  FFMA.FTZ R43, R43, UR14, -R8.reuse ;  /* 0x0000000e2b2b7c23 */ /* 0x100fe20008010808 */
[----:B------:R-:W-:Y:S01]  /*2f80*/  FMNMX.FTZ R4, R44, R13, !PT ;  /* 0x0000000d2c047209 */ /* 0x000fe20007810000 */
[--C-:B------:R-:W-:Y:S01]  /*2f90*/  FFMA.FTZ R77, R77, UR14, -R8.reuse ;  /* 0x0000000e4d4d7c23 */ /* 0x100fe20008010808 */
[----:B------:R-:W-:Y:S01]  /*2fa0*/  ISETP.GT.AND P1, PT, R9, 0x31, PT ;  /* 0x000000310900780c */ /* 0x000fe20003f24270 */
[----:B------:R-:W-:Y:S01]  /*2fb0*/  FFMA.FTZ R47, R47, UR14, -R8 ;  /* 0x0000000e2f2f7c23 */ /* 0x000fe20008010808 */
[----:B------:R-:W-:Y:S01]  /*2fc0*/  FSEL R48, R48, -INF , P2 ;  /* 0xff80000030307808 */ /* 0x000fe20001000000 */
[----:B------:R-:W-:Y:S01]  /*2fd0*/  MUFU.EX2 R12, R12 ;  /* 0x0000000c000c7308 */ /* 0x000fe20000000800 */
[----:B------:R-:W-:Y:S01]  /*2fe0*/  FMNMX.FTZ R13, R45, R4, !PT ;  /* 0x000000042d0d7209 */ /* 0x000fe20007810000 */
[----:B0-----:R-:W-:Y:S01]  /*2ff0*/  FADD.FTZ R54, R157, R10 ;  /* 0x0000000a9d367221 */ /* 0x001fe20000010000 */
[----:B------:R-:W-:Y:S01]  /*3000*/  ISETP.GT.AND P2, PT, R9, 0x38, PT ;  /* 0x000000380900780c */ /* 0x000fe20003f44270 */
[--C-:B------:R-:W-:Y:S01]  /*3010*/  FFMA.FTZ R145, R79, UR14, -R8.reuse ;  /* 0x0000000e4f917c23 */ /* 0x100fe20008010808 */
[----:B------:R-:W-:Y:S01]  /*3020*/  FSEL R49, R49, -INF , P1 ;  /* 0xff80000031317808 */ /* 0x000fe20000800000 */
[--C-:B------:R-:W-:Y:S01]  /*3030*/  FFMA.FTZ R14, R51, UR14, -R8.reuse ;  /* 0x0000000e330e7c23 */ /* 0x100fe20008010808 */
[----:B------:R-:W-:Y:S01]  /*3040*/  FMNMX.FTZ R4, R48, R13, !PT ;  /* 0x0000000d30047209 */ /* 0x000fe20007810000 */
[----:B------:R-:W-:Y:S01]  /*3050*/  MUFU.EX2 R153, R153 ;  /* 0x0000009900997308 */ /* 0x000fe20000000800 */
        /* <DEDUP_REMOVED lines=25> */
[----:B------:R-:W-:Y:S01]  /*31f0*/  FFMA.FTZ R8, R71, UR14, -R8 ;  /* 0x0000000e47087c23 */ /* 0x000fe20008010808 */
[----:B------:R-:W-:-:S02]  /*3200*/  FSEL R60, R60, -INF , P2 ;  /* 0xff8000003c3c7808 */ /* 0x000fc40001000000 */
[----:B------:R-:W-:Y:S02]  /*3210*/  CS2R R86, SRZ ;  /* 0x0000000000567805 */ /* 0x000fe4000001ff00 */
[----:B------:R-:W-:Y:S02]  /*3220*/  FMNMX.FTZ R13, R57, R4, !PT ;  /* 0x00000004390d7209 */ /* 0x000fe40007810000 */
[----:B------:R-:W-:Y:S02]  /*3230*/  CS2R R84, SRZ ;  /* 0x0000000000547805 */ /* 0x000fe4000001ff00 */
[----:B------:R-:W-:Y:S01]  /*3240*/  ISETP.GT.AND P2, PT, R9, 0x50, PT ;  /* 0x000000500900780c */ /* 0x000fe20003f44270 */
[----:B------:R-:W-:Y:S01]  /*3250*/  MUFU.EX2 R75, R75 ;  /* 0x0000004b004b7308 */ /* 0x000fe20000000800 */
[----:B------:R-:W-:Y:S02]  /*3260*/  FSEL R61, R61, -INF , P1 ;  /* 0xff8000003d3d7808 */ /* 0x000fe40000800000 */
[----:B------:R-:W-:-:S02]  /*3270*/  CS2R R82, SRZ ;  /* 0x0000000000527805 */ /* 0x000fc4000001ff00 */
[----:B------:R-:W-:Y:S02]  /*3280*/  FMNMX.FTZ R4, R60, R13, !PT ;  /* 0x0000000d3c047209 */ /* 0x000fe40007810000 */
[----:B------:R-:W-:Y:S02]  /*3290*/  CS2R R80, SRZ ;  /* 0x0000000000507805 */ /* 0x000fe4000001ff00 */
[----:B------:R-:W-:Y:S02]  /*32a0*/  ISETP.GT.AND P1, PT, R9, 0x51, PT ;  /* 0x000000510900780c */ /* 0x000fe40003f24270 */
[----:B------:R-:W-:Y:S02]  /*32b0*/  CS2R R78, SRZ ;  /* 0x00000000004e7805 */ /* 0x000fe4000001ff00 */
[----:B------:R-:W-:Y:S01]  /*32c0*/  FSEL R64, R64, -INF , P2 ;  /* 0xff80000040407808 */ /* 0x000fe20001000000 */
[----:B------:R-:W1:Y:S01]  /*32d0*/  MUFU.EX2 R42, R43 ;  /* 0x0000002b002a7308 */ /* 0x000e620000000800 */
[----:B------:R-:W-:-:S02]  /*32e0*/  FMNMX.FTZ R13, R61, R4, !PT ;  /* 0x000000043d0d7209 */ /* 0x000fc40007810000 */
[----:B------:R-:W-:Y:S02]  /*32f0*/  CS2R R70, SRZ ;  /* 0x0000000000467805 */ /* 0x000fe4000001ff00 */
[----:B------:R-:W-:Y:S02]  /*3300*/  ISETP.GT.AND P2, PT, R9, 0x58, PT ;  /* 0x000000580900780c */ /* 0x000fe40003f44270 */
[----:B------:R-:W-:Y:S02]  /*3310*/  CS2R R62, SRZ ;  /* 0x00000000003e7805 */ /* 0x000fe4000001ff00 */
[----:B------:R-:W-:Y:S02]  /*3320*/  FSEL R65, R65, -INF , P1 ;  /* 0xff80000041417808 */ /* 0x000fe40000800000 */
[----:B------:R-:W-:Y:S01]  /*3330*/  FMNMX.FTZ R4, R64, R13, !PT ;  /* 0x0000000d40047209 */ /* 0x000fe20007810000 */
[----:B------:R-:W-:Y:S01]  /*3340*/  MUFU.EX2 R77, R77 ;  /* 0x0000004d004d7308 */ /* 0x000fe20000000800 */
[----:B------:R-:W-:-:S02]  /*3350*/  ISETP.GT.AND P1, PT, R9, 0x59, PT ;  /* 0x000000590900780c */ /* 0x000fc40003f24270 */
[----:B------:R-:W-:Y:S02]  /*3360*/  FSEL R68, R68, -INF , P2 ;  /* 0xff80000044447808 */ /* 0x000fe40001000000 */
[----:B------:R-:W-:Y:S02]  /*3370*/  FMNMX.FTZ R9, R65, R4, !PT ;  /* 0x0000000441097209 */ /* 0x000fe40007810000 */
[----:B------:R-:W-:Y:S01]  /*3380*/  FSEL R69, R69, -INF , P1 ;  /* 0xff80000045457808 */ /* 0x000fe20000800000 */
[----:B------:R-:W2:Y:S01]  /*3390*/  MUFU.EX2 R46, R47 ;  /* 0x0000002f002e7308 */ /* 0x000ea20000000800 */
[----:B------:R-:W-:Y:S02]  /*33a0*/  FMNMX.FTZ R4, R68, R9, !PT ;  /* 0x0000000944047209 */ /* 0x000fe40007810000 */
[----:B------:R-:W-:Y:S02]  /*33b0*/  F2FP.F16.F32.PACK_AB R157, R10, R157 ;  /* 0x0000009d0a9d723e */ /* 0x000fe400000000ff */
[----:B------:R-:W-:-:S02]  /*33c0*/  FMNMX.FTZ R4, R69, R4, !PT ;  /* 0x0000000445047209 */ /* 0x000fc40007810000 */
[----:B0-----:R-:W-:Y:S01]  /*33d0*/  F2FP.F16.F32.PACK_AB R155, R38, R73 ;  /* 0x00000049269b723e */ /* 0x001fe200000000ff */
[----:B------:R-:W-:Y:S01]  /*33e0*/  MUFU.EX2 R145, R145 ;  /* 0x0000009100917308 */ /* 0x000fe20000000800 */
[----:B-1----:R-:W-:Y:S01]  /*33f0*/  F2FP.F16.F32.PACK_AB R149, R42, R75 ;  /* 0x0000004b2a95723e */ /* 0x002fe200000000ff */
[----:B------:R-:W0:Y:S06]  /*3400*/  SHFL.BFLY PT, R9, R4, 0x2, 0x1f ;  /* 0x0c401f0004097f89 */ /* 0x000e2c00000e0000 */
[----:B------:R-:W-:Y:S01]  /*3410*/  MUFU.EX2 R14, R14 ;  /* 0x0000000e000e7308 */ /* 0x000fe20000000800 */
[----:B--2---:R-:W-:-:S07]  /*3420*/  F2FP.F16.F32.PACK_AB R151, R46, R77 ;  /* 0x0000004d2e97723e */ /* 0x004fce00000000ff */
        /* <DEDUP_REMOVED lines=10> */
[----:B------:R-:W-:-:S06]  /*34d0*/  FMUL.FTZ R9, R4, UR14 ;  /* 0x0000000e04097c20 */ /* 0x000fcc0008410000 */
[----:B------:R-:W-:Y:S01]  /*34e0*/  MUFU.EX2 R137, R137 ;  /* 0x0000008900897308 */ /* 0x000fe20000000800 */
[----:B------:R-:W-:Y:S02]  /*34f0*/  FSEL R9, R9, RZ, P1 ;  /* 0x000000ff09097208 */ /* 0x000fe40000800000 */
[----:B------:R-:W-:-:S03]  /*3500*/  PLOP3.LUT P1, PT, PT, PT, UP0, 0x80, 0x0 ;  /* 0x000000000000781c */ /* 0x000fc60003f2f008 */
[--C-:B------:R-:W-:Y:S01]  /*3510*/  FFMA.FTZ R11, R11, UR14, -R9.reuse ;  /* 0x0000000e0b0b7c23 */ /* 0x100fe20008010809 */
[--C-:B------:R-:W-:Y:S01]  /*3520*/  FFMA.FTZ R30, R30, UR14, -R9.reuse ;  /* 0x0000000e1e1e7c23 */ /* 0x100fe20008010809 */
[--C-:B------:R-:W-:Y:S01]  /*3530*/  FFMA.FTZ R28, R28, UR14, -R9.reuse ;  /* 0x0000000e1c1c7c23 */ /* 0x100fe20008010809 */
[--C-:B------:R-:W-:Y:S01]  /*3540*/  FFMA.FTZ R29, R29, UR14, -R9.reuse ;  /* 0x0000000e1d1d7c23 */ /* 0x100fe20008010809 */
[--C-:B------:R-:W-:Y:S01]  /*3550*/  FFMA.FTZ R32, R32, UR14, -R9.reuse ;  /* 0x0000000e20207c23 */ /* 0x100fe20008010809 */
[--C-:B------:R-:W-:Y:S01]  /*3560*/  FFMA.FTZ R33, R33, UR14, -R9.reuse ;  /* 0x0000000e21217c23 */ /* 0x100fe20008010809 */
[----:B------:R-:W-:Y:S01]  /*3570*/  MUFU.EX2 R11, R11 ;  /* 0x0000000b000b7308 */ /* 0x000fe20000000800 */
[--C-:B------:R-:W-:Y:S01]  /*3580*/  FFMA.FTZ R36, R36, UR14, -R9.reuse ;  /* 0x0000000e24247c23 */ /* 0x100fe20008010809 */
[--C-:B------:R-:W-:Y:S01]  /*3590*/  FFMA.FTZ R37, R37, UR14, -R9.reuse ;  /* 0x0000000e25257c23 */ /* 0x100fe20008010809 */
[--C-:B------:R-:W-:Y:S01]  /*35a0*/  FFMA.FTZ R40, R40, UR14, -R9.reuse ;  /* 0x0000000e28287c23 */ /* 0x100fe20008010809 */
[--C-:B------:R-:W-:Y:S01]  /*35b0*/  FFMA.FTZ R41, R41, UR14, -R9.reuse ;  /* 0x0000000e29297c23 */ /* 0x100fe20008010809 */
[--C-:B------:R-:W-:Y:S01]  /*35c0*/  FFMA.FTZ R44, R44, UR14, -R9.reuse ;  /* 0x0000000e2c2c7c23 */ /* 0x100fe20008010809 */
[--C-:B------:R-:W-:Y:S01]  /*35d0*/  FFMA.FTZ R45, R45, UR14, -R9.reuse ;  /* 0x0000000e2d2d7c23 */ /* 0x100fe20008010809 */
[--C-:B------:R-:W-:Y:S01]  /*35e0*/  FFMA.FTZ R48, R48, UR14, -R9.reuse ;  /* 0x0000000e30307c23 */ /* 0x100fe20008010809 */
[----:B------:R-:W0:Y:S01]  /*35f0*/  MUFU.EX2 R30, R30 ;  /* 0x0000001e001e7308 */ /* 0x000e220000000800 */
[--C-:B------:R-:W-:Y:S01]  /*3600*/  FFMA.FTZ R49, R49, UR14, -R9.reuse ;  /* 0x0000000e31317c23 */ /* 0x100fe20008010809 */
[--C-:B------:R-:W-:Y:S01]  /*3610*/  FFMA.FTZ R52, R52, UR14, -R9.reuse ;  /* 0x0000000e34347c23 */ /* 0x100fe20008010809 */
[--C-:B------:R-:W-:Y:S01]  /*3620*/  FFMA.FTZ R53, R53, UR14, -R9.reuse ;  /* 0x0000000e35357c23 */ /* 0x100fe20008010809 */
[--C-:B------:R-:W-:Y:S01]  /*3630*/  FFMA.FTZ R56, R56, UR14, -R9.reuse ;  /* 0x0000000e38387c23 */ /* 0x100fe20008010809 */
[--C-:B------:R-:W-:Y:S01]  /*3640*/  FFMA.FTZ R57, R57, UR14, -R9.reuse ;  /* 0x0000000e39397c23 */ /* 0x100fe20008010809 */
[--C-:B------:R-:W-:Y:S01]  /*3650*/  FFMA.FTZ R60, R60, UR14, -R9.reuse ;  /* 0x0000000e3c3c7c23 */ /* 0x100fe20008010809 */
[--C-:B------:R-:W-:Y:S01]  /*3660*/  FFMA.FTZ R61, R61, UR14, -R9.reuse ;  /* 0x0000000e3d3d7c23 */ /* 0x100fe20008010809 */
[----:B------:R-:W1:Y:S01]  /*3670*/  MUFU.EX2 R28, R28 ;  /* 0x0000001c001c7308 */ /* 0x000e620000000800 */
[--C-:B------:R-:W-:Y:S01]  /*3680*/  FFMA.FTZ R64, R64, UR14, -R9.reuse ;  /* 0x0000000e40407c23 */ /* 0x100fe20008010809 */
[--C-:B------:R-:W-:Y:S01]  /*3690*/  FFMA.FTZ R65, R65, UR14, -R9.reuse ;  /* 0x0000000e41417c23 */ /* 0x100fe20008010809 */
[--C-:B------:R-:W-:Y:S01]  /*36a0*/  FFMA.FTZ R68, R68, UR14, -R9.reuse ;  /* 0x0000000e44447c23 */ /* 0x100fe20008010809 */
[----:B------:R-:W-:-:S04]  /*36b0*/  FFMA.FTZ R9, R69, UR14, -R9 ;  /* 0x0000000e45097c23 */ /* 0x000fc80008010809 */
[----:B------:R-:W2:Y:S01]  /*36c0*/  MUFU.EX2 R29, R29 ;  /* 0x0000001d001d7308 */ /* 0x000ea20000000800 */
[----:B0-----:R-:W-:Y:S01]  /*36d0*/  FADD.FTZ R13, R11, R30 ;  /* 0x0000001e0b0d7221 */ /* 0x001fe20000010000 */
[----:B------:R-:W-:Y:S02]  /*36e0*/  F2FP.F16.F32.PACK_AB R156, R30, R11 ;  /* 0x0000000b1e9c723e */ /* 0x000fe400000000ff */
[----:B------:R-:W-:-:S04]  /*36f0*/  CS2R R30, SRZ ;  /* 0x00000000001e7805 */ /* 0x000fc8000001ff00 */
[----:B------:R-:W0:Y:S01]  /*3700*/  MUFU.EX2 R32, R32 ;  /* 0x0000002000207308 */ /* 0x000e220000000800 */
[----:B-1----:R-:W-:Y:S01]  /*3710*/  FADD.FTZ R58, R28, R13 ;  /* 0x0000000d1c3a7221 */ /* 0x002fe20000010000 */
[----:B------:R-:W-:Y:S01]  /*3720*/  FADD.FTZ R13, R159, R54 ;  /* 0x000000369f0d7221 */ /* 0x000fe20000010000 */
[----:B------:R-:W-:-:S03]  /*3730*/  F2FP.F16.F32.PACK_AB R159, R12, R159 ;  /* 0x0000009f0c9f723e */ /* 0x000fc600000000ff */
[----:B------:R-:W-:Y:S02]  /*3740*/  FADD.FTZ R54, R12, R13 ;  /* 0x0000000d0c367221 */ /* 0x000fe40000010000 */
[----:B------:R-:W1:Y:S01]  /*3750*/  MUFU.EX2 R33, R33 ;  /* 0x0000002100217308 */ /* 0x000e620000000800 */
[----:B--2---:R-:W-:Y:S01]  /*3760*/  FADD.FTZ R15, R29, R58 ;  /* 0x0000003a1d0f7221 */ /* 0x004fe20000010000 */
[----:B------:R-:W-:Y:S01]  /*3770*/  FADD.FTZ R13, R153, R54 ;  /* 0x00000036990d7221 */ /* 0x000fe20000010000 */
[----:B------:R-:W-:Y:S02]  /*3780*/  F2FP.F16.F32.PACK_AB R153, R34, R153 ;  /* 0x000000992299723e */ /* 0x000fe400000000ff */
[----:B------:R-:W-:Y:S02]  /*3790*/  CS2R R58, SRZ ;  /* 0x00000000003a7805 */ /* 0x000fe4000001ff00 */
[----:B------:R-:W-:Y:S02]  /*37a0*/  F2FP.F16.F32.PACK_AB R158, R29, R28 ;  /* 0x0000001c1d9e723e */ /* 0x000fe400000000ff */
[----:B------:R-:W-:Y:S01]  /*37b0*/  CS2R R28, SRZ ;  /* 0x00000000001c7805 */ /* 0x000fe2000001ff00 */
[----:B------:R-:W2:Y:S01]  /*37c0*/  MUFU.EX2 R36, R36 ;  /* 0x0000002400247308 */ /* 0x000ea20000000800 */
[----:B0-----:R-:W-:-:S07]  /*37d0*/  FADD.FTZ R0, R32, R15 ;  /* 0x0000000f20007221 */ /* 0x001fce0000010000 */
[----:B------:R-:W0:Y:S01]  /*37e0*/  MUFU.EX2 R37, R37 ;  /* 0x0000002500257308 */ /* 0x000e220000000800 */
[C---:B-1----:R-:W-:Y:S01]  /*37f0*/  FADD.FTZ R15, R33.reuse, R0 ;  /* 0x00000000210f7221 */ /* 0x042fe20000010000 */
[----:B------:R-:W-:Y:S01]  /*3800*/  FADD.FTZ R0, R34, R13 ;  /* 0x0000000d22007221 */ /* 0x000fe20000010000 */
[----:B------:R-:W-:Y:S02]  /*3810*/  F2FP.F16.F32.PACK_AB R152, R33, R32 ;  /* 0x000000202198723e */ /* 0x000fe400000000ff */
[----:B------:R-:W-:Y:S02]  /*3820*/  CS2R R34, SRZ ;  /* 0x0000000000227805 */ /* 0x000fe4000001ff00 */
[----:B------:R-:W-:Y:S01]  /*3830*/  CS2R R32, SRZ ;  /* 0x0000000000207805 */ /* 0x000fe2000001ff00 */
[----:B------:R-:W-:Y:S01]  /*3840*/  FADD.FTZ R13, R73, R0 ;  /* 0x00000000490d7221 */ /* 0x000fe20000010000 */
[----:B------:R-:W-:Y:S01]  /*3850*/  CS2R R72, SRZ ;  /* 0x0000000000487805 */ /* 0x000fe2000001ff00 */
[----:B------:R-:W1:Y:S01]  /*3860*/  MUFU.EX2 R40, R40 ;  /* 0x0000002800287308 */ /* 0x000e620000000800 */
[----:B--2---:R-:W-:Y:S01]  /*3870*/  FADD.FTZ R54, R36, R15 ;  /* 0x0000000f24367221 */ /* 0x004fe20000010000 */
[----:B------:R-:W-:Y:S01]  /*3880*/  FADD.FTZ R0, R38, R13 ;  /* 0x0000000d26007221 */ /* 0x000fe20000010000 */
[----:B------:R-:W-:-:S03]  /*3890*/  CS2R R38, SRZ ;  /* 0x0000000000267805 */ /* 0x000fc6000001ff00 */
[----:B------:R-:W-:Y:S01]  /*38a0*/  FADD.FTZ R13, R75, R0 ;  /* 0x000000004b0d7221 */ /* 0x000fe20000010000 */
[----:B------:R-:W-:Y:S01]  /*38b0*/  CS2R R74, SRZ ;  /* 0x00000000004a7805 */ /* 0x000fe2000001ff00 */
[----:B------:R-:W2:Y:S01]  /*38c0*/  MUFU.EX2 R41, R41 ;  /* 0x0000002900297308 */ /* 0x000ea20000000800 */
[C---:B0-----:R-:W-:Y:S01]  /*38d0*/  FADD.FTZ R15, R37.reuse, R54 ;  /* 0x00000036250f7221 */ /* 0x041fe20000010000 */
[----:B------:R-:W-:Y:S01]  /*38e0*/  FADD.FTZ R0, R42, R13 ;  /* 0x0000000d2a007221 */ /* 0x000fe20000010000 */
[----:B------:R-:W-:Y:S02]  /*38f0*/  F2FP.F16.F32.PACK_AB R154, R37, R36 ;  /* 0x00000024259a723e */ /* 0x000fe400000000ff */
[----:B------:R-:W-:Y:S02]  /*3900*/  CS2R R42, SRZ ;  /* 0x00000000002a7805 */ /* 0x000fe4000001ff00 */
[----:B------:R-:W-:Y:S01]  /*3910*/  CS2R R36, SRZ ;  /* 0x0000000000247805 */ /* 0x000fe2000001ff00 */
[----:B------:R-:W-:Y:S01]  /*3920*/  FADD.FTZ R13, R77, R0 ;  /* 0x000000004d0d7221 */ /* 0x000fe20000010000 */
[----:B------:R-:W-:Y:S01]  /*3930*/  CS2R R76, SRZ ;  /* 0x00000000004c7805 */ /* 0x000fe2000001ff00 */
[----:B------:R-:W0:Y:S01]  /*3940*/  MUFU.EX2 R44, R44 ;  /* 0x0000002c002c7308 */ /* 0x000e220000000800 */
[----:B-1----:R-:W-:Y:S01]  /*3950*/  FADD.FTZ R54, R40, R15 ;  /* 0x0000000f28367221 */ /* 0x002fe20000010000 */
[----:B------:R-:W-:Y:S01]  /*3960*/  FADD.FTZ R0, R46, R13 ;  /* 0x0000000d2e007221 */ /* 0x000fe20000010000 */
[----:B------:R-:W-:-:S03]  /*3970*/  CS2R R46, SRZ ;  /* 0x00000000002e7805 */ /* 0x000fc6000001ff00 */
[----:B------:R-:W-:Y:S01]  /*3980*/  FADD.FTZ R13, R145, R0 ;  /* 0x00000000910d7221 */ /* 0x000fe20000010000 */
[C---:B------:R-:W-:Y:S01]  /*3990*/  F2FP.F16.F32.PACK_AB R145, R14.reuse, R145 ;  /* 0x000000910e91723e */ /* 0x040fe200000000ff */
[----:B------:R-:W1:Y:S01]  /*39a0*/  MUFU.EX2 R45, R45 ;  /* 0x0000002d002d7308 */ /* 0x000e620000000800 */
[C---:B--2---:R-:W-:Y:S01]  /*39b0*/  FADD.FTZ R15, R41.reuse, R54 ;  /* 0x00000036290f7221 */ /* 0x044fe20000010000 */
[----:B------:R-:W-:Y:S01]  /*39c0*/  FADD.FTZ R0, R14, R13 ;  /* 0x0000000d0e007221 */ /* 0x000fe20000010000 */
[----:B------:R-:W-:Y:S02]  /*39d0*/  F2FP.F16.F32.PACK_AB R148, R41, R40 ;  /* 0x000000282994723e */ /* 0x000fe400000000ff */
[----:B------:R-:W-:Y:S02]  /*39e0*/  CS2R R54, SRZ ;  /* 0x0000000000367805 */ /* 0x000fe4000001ff00 */
[----:B------:R-:W-:Y:S01]  /*39f0*/  CS2R R40, SRZ ;  /* 0x0000000000287805 */ /* 0x000fe2000001ff00 */
[----:B------:R-:W-:Y:S01]  /*3a00*/  FADD.FTZ R11, R147, R0 ;  /* 0x00000000930b7221 */ /* 0x000fe20000010000 */
[----:B------:R-:W-:Y:S01]  /*3a10*/  F2FP.F16.F32.PACK_AB R147, R20, R147 ;  /* 0x000000931493723e */ /* 0x000fe200000000ff */
[----:B------:R-:W2:Y:S01]  /*3a20*/  MUFU.EX2 R48, R48 ;  /* 0x0000003000307308 */ /* 0x000ea20000000800 */
[----:B0-----:R-:W-:Y:S01]  /*3a30*/  FADD.FTZ R10, R44, R15 ;  /* 0x0000000f2c0a7221 */ /* 0x001fe20000010000 */
[----:B------:R-:W-:-:S06]  /*3a40*/  FADD.FTZ R0, R20, R11 ;  /* 0x0000000b14007221 */ /* 0x000fcc0000010000 */
[----:B------:R-:W0:Y:S01]  /*3a50*/  MUFU.EX2 R49, R49 ;  /* 0x0000003100317308 */ /* 0x000e220000000800 */
[C---:B-1----:R-:W-:Y:S01]  /*3a60*/  FADD.FTZ R15, R45.reuse, R10 ;  /* 0x0000000a2d0f7221 */ /* 0x042fe20000010000 */
[----:B------:R-:W-:Y:S02]  /*3a70*/  F2FP.F16.F32.PACK_AB R150, R45, R44 ;  /* 0x0000002c2d96723e */ /* 0x000fe400000000ff */
[----:B------:R-:W-:-:S04]  /*3a80*/  CS2R R44, SRZ ;  /* 0x00000000002c7805 */ /* 0x000fc8000001ff00 */
[----:B------:R-:W1:Y:S01]  /*3a90*/  MUFU.EX2 R52, R52 ;  /* 0x0000003400347308 */ /* 0x000e620000000800 */
[----:B--2---:R-:W-:-:S07]  /*3aa0*/  FADD.FTZ R10, R48, R15 ;  /* 0x0000000f300a7221 */ /* 0x004fce0000010000 */
[----:B------:R-:W2:Y:S01]  /*3ab0*/  MUFU.EX2 R53, R53 ;  /* 0x0000003500357308 */ /* 0x000ea20000000800 */
[C---:B0-----:R-:W-:Y:S01]  /*3ac0*/  FADD.FTZ R15, R49.reuse, R10 ;  /* 0x0000000a310f7221 */ /* 0x041fe20000010000 */
[----:B------:R-:W-:Y:S02]  /*3ad0*/  F2FP.F16.F32.PACK_AB R144, R49, R48 ;  /* 0x000000303190723e */ /* 0x000fe400000000ff */
[----:B------:R-:W-:-:S04]  /*3ae0*/  CS2R R48, SRZ ;  /* 0x0000000000307805 */ /* 0x000fc8000001ff00 */
[----:B------:R-:W0:Y:S01]  /*3af0*/  MUFU.EX2 R56, R56 ;  /* 0x0000003800387308 */ /* 0x000e220000000800 */
[----:B-1----:R-:W-:-:S07]  /*3b00*/  FADD.FTZ R10, R52, R15 ;  /* 0x0000000f340a7221 */ /* 0x002fce0000010000 */
[----:B------:R-:W1:Y:S01]  /*3b10*/  MUFU.EX2 R57, R57 ;  /* 0x0000003900397308 */ /* 0x000e620000000800 */
[C---:B--2---:R-:W-:Y:S01]  /*3b20*/  FADD.FTZ R13, R53.reuse, R10 ;  /* 0x0000000a350d7221 */ /* 0x044fe20000010000 */
[----:B------:R-:W-:Y:S02]  /*3b30*/  F2FP.F16.F32.PACK_AB R146, R53, R52 ;  /* 0x000000343592723e */ /* 0x000fe400000000ff */
[----:B------:R-:W-:-:S04]  /*3b40*/  CS2R R52, SRZ ;  /* 0x0000000000347805 */ /* 0x000fc8000001ff00 */
[----:B------:R-:W2:Y:S01]  /*3b50*/  MUFU.EX2 R60, R60 ;  /* 0x0000003c003c7308 */ /* 0x000ea20000000800 */
[----:B0-----:R-:W-:Y:S01]  /*3b60*/  FADD.FTZ R10, R56, R13 ;  /* 0x0000000d380a7221 */ /* 0x001fe20000010000 */
[----:B------:R-:W-:Y:S01]  /*3b70*/  FADD.FTZ R13, R141, R0 ;  /* 0x000000008d0d7221 */ /* 0x000fe20000010000 */
[----:B------:R-:W-:-:S03]  /*3b80*/  F2FP.F16.F32.PACK_AB R141, R24, R141 ;  /* 0x0000008d188d723e */ /* 0x000fc600000000ff */
[----:B------:R-:W-:Y:S01]  /*3b90*/  FADD.FTZ R0, R24, R13 ;  /* 0x0000000d18007221 */ /* 0x000fe20000010000 */
[----:B------:R-:W-:Y:S01]  /*3ba0*/  CS2R R24, SRZ ;  /* 0x0000000000187805 */ /* 0x000fe2000001ff00 */
[----:B------:R-:W0:Y:S01]  /*3bb0*/  MUFU.EX2 R61, R61 ;  /* 0x0000003d003d7308 */ /* 0x000e220000000800 */
[----:B-1----:R-:W-:Y:S01]  /*3bc0*/  FADD.FTZ R15, R57, R10 ;  /* 0x0000000a390f7221 */ /* 0x002fe20000010000 */
[----:B------:R-:W-:Y:S01]  /*3bd0*/  FADD.FTZ R13, R143, R0 ;  /* 0x000000008f0d7221 */ /* 0x000fe20000010000 */
[----:B------:R-:W-:Y:S02]  /*3be0*/  F2FP.F16.F32.PACK_AB R140, R57, R56 ;  /* 0x00000038398c723e */ /* 0x000fe400000000ff */
[----:B------:R-:W-:Y:S02]  /*3bf0*/  CS2R R56, SRZ ;  /* 0x0000000000387805 */ /* 0x000fe4000001ff00 */
[----:B------:R-:W-:Y:S01]  /*3c00*/  F2FP.F16.F32.PACK_AB R143, R26, R143 ;  /* 0x0000008f1a8f723e */ /* 0x000fe200000000ff */
[----:B------:R-:W1:Y:S01]  /*3c10*/  MUFU.EX2 R64, R64 ;  /* 0x0000004000407308 */ /* 0x000e620000000800 */
[----:B--2---:R-:W-:-:S07]  /*3c20*/  FADD.FTZ R10, R60, R15 ;  /* 0x0000000f3c0a7221 */ /* 0x004fce0000010000 */
[----:B------:R-:W2:Y:S01]  /*3c30*/  MUFU.EX2 R65, R65 ;  /* 0x0000004100417308 */ /* 0x000ea20000000800 */
[C---:B0-----:R-:W-:Y:S01]  /*3c40*/  FADD.FTZ R15, R61.reuse, R10 ;  /* 0x0000000a3d0f7221 */ /* 0x041fe20000010000 */
[----:B------:R-:W-:Y:S01]  /*3c50*/  FADD.FTZ R10, R26, R13 ;  /* 0x0000000d1a0a7221 */ /* 0x000fe20000010000 */
[----:B------:R-:W-:Y:S02]  /*3c60*/  F2FP.F16.F32.PACK_AB R142, R61, R60 ;  /* 0x0000003c3d8e723e */ /* 0x000fe400000000ff */
[----:B------:R-:W-:Y:S02]  /*3c70*/  CS2R R60, SRZ ;  /* 0x00000000003c7805 */ /* 0x000fe4000001ff00 */
[----:B------:R-:W-:Y:S01]  /*3c80*/  CS2R R26, SRZ ;  /* 0x00000000001a7805 */ /* 0x000fe2000001ff00 */
[----:B------:R0:W3:Y:S01]  /*3c90*/  MUFU.EX2 R50, R67 ;  /* 0x0000004300327308 */ /* 0x0000e20000000800 */
[----:B-1----:R-:W-:-:S07]  /*3ca0*/  FADD.FTZ R12, R64, R15 ;  /* 0x0000000f400c7221 */ /* 0x002fce0000010000 */
[----:B------:R-:W1:Y:S01]  /*3cb0*/  MUFU.EX2 R68, R68 ;  /* 0x0000004400447308 */ /* 0x000e620000000800 */
[C---:B--2---:R-:W-:Y:S01]  /*3cc0*/  FADD.FTZ R13, R65.reuse, R12 ;  /* 0x0000000c410d7221 */ /* 0x044fe20000010000 */
[----:B------:R-:W-:Y:S02]  /*3cd0*/  F2FP.F16.F32.PACK_AB R136, R65, R64 ;  /* 0x000000404188723e */ /* 0x000fe400000000ff */
[----:B0-----:R-:W-:Y:S02]  /*3ce0*/  CS2R R66, SRZ ;  /* 0x0000000000427805 */ /* 0x001fe4000001ff00 */
[----:B------:R-:W-:Y:S02]  /*3cf0*/  CS2R R64, SRZ ;  /* 0x0000000000407805 */ /* 0x000fe4000001ff00 */
[----:B------:R-:W0:Y:S08]  /*3d00*/  MUFU.EX2 R89, R89 ;  /* 0x0000005900597308 */ /* 0x000e300000000800 */
[----:B------:R2:W4:Y:S08]  /*3d10*/  MUFU.EX2 R11, R9 ;  /* 0x00000009000b7308 */ /* 0x0005300000000800 */
[----:B------:R1:W5:Y:S01]  /*3d20*/  MUFU.EX2 R0, R8 ;  /* 0x0000000800007308 */ /* 0x0003620000000800 */
[----:B--2---:R-:W-:Y:S01]  /*3d30*/  FADD.FTZ R9, R137, R10 ;  /* 0x0000000a89097221 */ /* 0x004fe20000010000 */
[----:B---3--:R-:W-:-:S03]  /*3d40*/  F2FP.F16.F32.PACK_AB R137, R50, R137 ;  /* 0x000000893289723e */ /* 0x008fc600000000ff */
[----:B------:R-:W-:Y:S01]  /*3d50*/  FADD.FTZ R10, R50, R9 ;  /* 0x00000009320a7221 */ /* 0x000fe20000010000 */
[----:B------:R-:W-:Y:S01]  /*3d60*/  CS2R R50, SRZ ;  /* 0x0000000000327805 */ /* 0x000fe2000001ff00 */
[----:B-1----:R-:W-:Y:S02]  /*3d70*/  FADD.FTZ R8, R68, R13 ;  /* 0x0000000d44087221 */ /* 0x002fe40000010000 */
[----:B0-----:R-:W-:Y:S01]  /*3d80*/  FADD.FTZ R13, R89, R10 ;  /* 0x0000000a590d7221 */ /* 0x001fe20000010000 */
[C---:B----4-:R-:W-:Y:S01]  /*3d90*/  F2FP.F16.F32.PACK_AB R138, R11.reuse, R68 ;  /* 0x000000440b8a723e */ /* 0x050fe200000000ff */
[----:B------:R-:W-:Y:S02]  /*3da0*/  IMAD.MOV.U32 R10, RZ, RZ, 0x3f800000 ;  /* 0x3f800000ff0a7424 */ /* 0x000fe400078e00ff */
[----:B------:R-:W-:Y:S01]  /*3db0*/  FADD.FTZ R9, R11, R8 ;  /* 0x000000080b097221 */ /* 0x000fe20000010000 */
[----:B------:R-:W-:Y:S01]  /*3dc0*/  CS2R R68, SRZ ;  /* 0x0000000000447805 */ /* 0x000fe2000001ff00 */
[C---:B-----5:R-:W-:Y:S01]  /*3dd0*/  FADD.FTZ R8, R0.reuse, R13 ;  /* 0x0000000d00087221 */ /* 0x060fe20000010000 */
[----:B------:R-:W-:Y:S01]  /*3de0*/  F2FP.F16.F32.PACK_AB R139, R0, R89 ;  /* 0x00000059008b723e */ /* 0x000fe200000000ff */
[----:B------:R-:W-:Y:S01]  /*3df0*/  IMAD.MOV.U32 R0, RZ, RZ, 0x3f800000 ;  /* 0x3f800000ff007424 */ /* 0x000fe200078e00ff */
[----:B------:R-:W-:Y:S06]  /*3e00*/  @!P1 BRA `(.L_x_2385) ;  /* 0x0000002400209947 */ /* 0x000fec0003800000 */
[----:B------:R-:W-:Y:S01]  /*3e10*/  IMAD.MOV.U32 R11, RZ, RZ, R5 ;  /* 0x000000ffff0b7224 */ /* 0x000fe200078e0005 */
[----:B------:R-:W-:Y:S01]  /*3e20*/  UMOV UR5, UR38 ;  /* 0x0000002600057c82 */ /* 0x000fe20008000000 */
[----:B------:R-:W-:Y:S01]  /*3e30*/  IMAD.MOV.U32 R12, RZ, RZ, R4 ;  /* 0x000000ffff0c7224 */ /* 0x000fe200078e0004 */
[----:B------:R-:W-:Y:S01]  /*3e40*/  UMOV UR6, UR39 ;  /* 0x0000002700067c82 */ /* 0x000fe20008000000 */
[----:B------:R-:W-:Y:S01]  /*3e50*/  IMAD.MOV.U32 R0, RZ, RZ, 0x3f800000 ;  /* 0x3f800000ff007424 */ /* 0x000fe200078e00ff */
[----:B------:R-:W-:Y:S01]  /*3e60*/  ULDC UR34, c[0x0][0x988] ;  /* 0x0002620000227ab9 */ /* 0x000fe20000000800 */
[----:B------:R-:W-:-:S07]  /*3e70*/  IMAD.MOV.U32 R87, RZ, RZ, RZ ;  /* 0x000000ffff577224 */ /* 0x000fce00078e00ff */
.L_x_2396:
[----:B------:R-:W-:-:S04]  /*3e80*/  UISETP.NE.AND UP0, UPT, UR6, 0x1, UPT ;  /* 0x000000010600788c */ /* 0x000fc8000bf05270 */
[----:B------:R-:W-:-:S04]  /*3e90*/  USEL UR38, URZ, 0x1, UP0 ;  /* 0x000000013f267887 */ /* 0x000fc80008000000 */
[----:B------:R-:W-:Y:S01]  /*3ea0*/  ULOP3.LUT UR38, UR5, UR38, URZ, 0x3c, !UPT ;  /* 0x0000002605267292 */ /* 0x000fe2000f8e3c3f */
[----:B------:R-:W-:Y:S11]  /*3eb0*/  @!P0 BRA `(.L_x_2386) ;  /* 0x0000000000048947 */ /* 0x000ff60003800000 */
[----:B------:R-:W-:Y:S01]  /*3ec0*/  BPT.TRAP 0x1 ;  /* 0x000000040000795c */ /* 0x000fe20000300000 */
.L_x_2386:
        /* <DEDUP_REMOVED lines=9> */
.L_x_2387:
[----:B-1----:R-:W-:Y:S05]  /*3f60*/  @P1 BRA `(.L_x_2388) ;  /* 0x0000000000081947 */ /* 0x002fea0003800000 */
[----:B------:R-:W1:Y:S02]  /*3f70*/  SYNCS.PHASECHK.TRANS64.TRYWAIT P1, [UR7+0x2a830], R4 ;  /* 0x02a83004ff0075a7 */ /* 0x000e640008020147 */
[----:B-1----:R-:W-:Y:S05]  /*3f80*/  @!P1 BRA `(.L_x_2389) ;  /* 0x000000e0005c9947 */ /* 0x002fea0003800000 */
.L_x_2388:
        /* <DEDUP_REMOVED lines=143> */
.L_x_2390:
[----:B------:R-:W-:Y:S01]  /*4880*/  ULEA UR10, UR6, UR40, 0x3 ;  /* 0x00000028060a7291 */ /* 0x000fe2000f8e183f */
[----:B------:R-:W-:-:S05]  /*4890*/  IMAD.U32 R0, RZ, RZ, UR5 ;  /* 0x00000005ff007e24 */ /* 0x000fca000f8e00ff */
[----:B------:R-:W-:-:S04]  /*48a0*/  SHF.L.U32 R0, R0, 0x1f, RZ ;  /* 0x0000001f00007819 */ /* 0x000fc800000006ff */
[----:B------:R2:W3:Y:S01]  /*48b0*/  SYNCS.PHASECHK.TRANS64.TRYWAIT P1, [UR10+0x2a850], R0 ;  /* 0x02a85000ff0075a7 */ /* 0x0004e2000802014a */
[----:B------:R-:W-:Y:S05]  /*48c0*/  @!P0 BRA `(.L_x_2391) ;  /* 0x0000000000048947 */ /* 0x000fea0003800000 */
[----:B------:R-:W-:Y:S01]  /*48d0*/  BPT.TRAP 0x1 ;  /* 0x000000040000795c */ /* 0x000fe20000300000 */
.L_x_2391:
[----:B---3--:R-:W-:Y:S05]  /*48e0*/  @P1 BRA `(.L_x_2392) ;  /* 0x0000000000081947 */ /* 0x008fea0003800000 */
[----:B------:R-:W3:Y:S02]  /*48f0*/  SYNCS.PHASECHK.TRANS64.TRYWAIT P1, [UR10+0x2a850], R0 ;  /* 0x02a85000ff0075a7 */ /* 0x000ee4000802014a */
[----:B---3--:R-:W-:Y:S05]  /*4900*/  @!P1 BRA `(.L_x_2393) ;  /* 0x000000d800149947 */ /* 0x008fea0003800000 */
.L_x_2392:
        /* <DEDUP_REMOVED lines=37> */
.L_x_2394:
[----:B------:R-:W-:Y:S01]  /*4b60*/  R2UR UR5, R170 ;  /* 0x00000000aa0572ca */ /* 0x000fe200000e0000 */
[----:B-12---:R-:W-:Y:S01]  /*4b70*/  VIADD R0, R18, UR43 ;  /* 0x0000002b12007c36 */ /* 0x006fe20008000000 */
[----:B------:R-:W-:Y:S01]  /*4b80*/  UMOV UR14, UR34 ;  /* 0x00000022000e7c82 */ /* 0x000fe20008000000 */
[----:B------:R-:W-:Y:S01]  /*4b90*/  IMAD.U32 R13, RZ, RZ, UR42 ;  /* 0x0000002aff0d7e24 */ /* 0x000fe2000f8e00ff */
[----:B------:R-:W1:Y:S01]  /*4ba0*/  S2UR UR6, SR_CgaCtaId ;  /* 0x00000000000679c3 */ /* 0x000e620000008800 */
[----:B------:R-:W-:-:S08]  /*4bb0*/  UIADD3 UR7, UR7, 0x2a840, URZ ;  /* 0x0002a84007077890 */ /* 0x000fd0000fffe03f */
[----:B------:R-:W-:-:S06]  /*4bc0*/  UISETP.NE.AND UP0, UPT, UR5, URZ, UPT ;  /* 0x0000003f0500728c */ /* 0x000fcc000bf05270 */
[----:B------:R-:W-:Y:S02]  /*4bd0*/  PLOP3.LUT P1, PT, PT, PT, UP0, 0x80, 0x0 ;  /* 0x000000000000781c */ /* 0x000fe40003f2f008 */
[----:B------:R-:W-:-:S03]  /*4be0*/  PLOP3.LUT P2, PT, PT, PT, UP0, 0x80, 0x0 ;  /* 0x000000000000781c */ /* 0x000fc60003f4f008 */
[----:B------:R-:W-:Y:S01]  /*4bf0*/  @UP0 ULDC UR5, c[0x0][0x44c] ;  /* 0x0001130000050ab9 */ /* 0x000fe20000000800 */
[----:B-1----:R-:W-:-:S07]  /*4c00*/  UPRMT UR7, UR6, 0x654, UR7 ;  /* 0x0000065406077896 */ /* 0x002fce0008000007 */
[----:B0-----:R-:W-:Y:S01]  /*4c10*/  @P1 IMAD.HI.U32 R4, R0, UR5, RZ ;  /* 0x0000000500041c27 */ /* 0x001fe2000f8e00ff */
[----:B------:R-:W-:-:S04]  /*4c20*/  @UP0 ULDC UR5, c[0x0][0x450] ;  /* 0x0001140000050ab9 */ /* 0x000fc80000000800 */
[----:B------:R-:W-:Y:S01]  /*4c30*/  @P2 SHF.R.U32.HI R0, RZ, UR5, R4 ;  /* 0x00000005ff002c19 */ /* 0x000fe20008011604 */
[----:B------:R-:W-:Y:S01]  /*4c40*/  UIMAD UR5, UR4, -0x60, URZ ;  /* 0xffffffa0040578a4 */ /* 0x000fe2000f8e023f */
[----:B------:R-:W-:Y:S03]  /*4c50*/  SYNCS.ARRIVE.TRANS64.RED.A1T0 RZ, [UR7], RZ ;  /* 0x000000ffffff79a7 */ /* 0x000fe60008100407 */
[----:B------:R-:W0:Y:S02]  /*4c60*/  SHFL.IDX PT, R5, R0, RZ, 0x1c1f ;  /* 0x001c1fff00057589 */ /* 0x000e2400000e0000 */
[----:B------:R-:W-:-:S05]  /*4c70*/  IMAD.U32 R4, RZ, RZ, UR5 ;  /* 0x00000005ff047e24 */ /* 0x000fca000f8e00ff */
[----:B------:R-:W-:-:S04]  /*4c80*/  IADD3 R4, -R17, 0x1, R4 ;  /* 0x0000000111047810 */ /* 0x000fc80007ffe104 */
[----:B------:R-:W-:-:S05]  /*4c90*/  IADD3 R4, -R13, UR60, R4 ;  /* 0x0000003c0d047c10 */ /* 0x000fca000fffe104 */
[----:B0-----:R-:W-:-:S05]  /*4ca0*/  IMAD.IADD R10, R4, 0x1, R5 ;  /* 0x00000001040a7824 */ /* 0x001fca00078e0205 */
[C---:B------:R-:W-:Y:S02]  /*4cb0*/  ISETP.GT.AND P1, PT, R10.reuse, RZ, PT ;  /* 0x000000ff0a00720c */ /* 0x040fe40003f24270 */
[----:B------:R-:W-:Y:S02]  /*4cc0*/  ISETP.GT.AND P2, PT, R10, 0x1, PT ;  /* 0x000000010a00780c */ /* 0x000fe40003f44270 */
[----:B------:R-:W-:Y:S02]  /*4cd0*/  FSEL R13, R88, -INF , P1 ;  /* 0xff800000580d7808 */ /* 0x000fe40000800000 */
[----:B------:R-:W-:Y:S02]  /*4ce0*/  ISETP.GT.AND P1, PT, R10, 0x8, PT ;  /* 0x000000080a00780c */ /* 0x000fe40003f24270 */
[----:B------:R-:W-:Y:S02]  /*4cf0*/  FSEL R89, R89, -INF , P2 ;  /* 0xff80000059597808 */ /* 0x000fe40001000000 */
[----:B------:R-:W-:-:S02]  /*4d00*/  FMNMX.FTZ R14, R13, R12, !PT ;  /* 0x0000000c0d0e7209 */ /* 0x000fc40007810000 */
        /* <DEDUP_REMOVED lines=65> */
[----:B------:R-:W0:Y:S02]  /*5120*/  SHFL.IDX PT, R15, R0, 0x1, 0x1c1f ;  /* 0x003c1f00000f7f89 */ /* 0x000e2400000e0000 */
[----:B------:R-:W-:-:S05]  /*5130*/  FMNMX.FTZ R14, R133, R10, !PT ;  /* 0x0000000a850e7209 */ /* 0x000fca0007810000 */
[----:B------:R-:W1:Y:S01]  /*5140*/  SHFL.BFLY PT, R21, R14, 0x2, 0x1f ;  /* 0x0c401f000e157f89 */ /* 0x000e6200000e0000 */
[----:B0-----:R-:W-:-:S05]  /*5150*/  IMAD.IADD R10, R4, 0x1, R15 ;  /* 0x00000001040a7824 */ /* 0x001fca00078e020f */
[----:B------:R-:W-:Y:S02]  /*5160*/  ISETP.GT.AND P1, PT, R10, RZ, PT ;  /* 0x000000ff0a00720c */ /* 0x000fe40003f24270 */
[----:B-1----:R-:W-:Y:S02]  /*5170*/  FMNMX.FTZ R21, R14, R21, !PT ;  /* 0x000000150e157209 */ /* 0x002fe40007810000 */
[----:B------:R-:W-:Y:S02]  /*5180*/  ISETP.GT.AND P2, PT, R10, 0x1, PT ;  /* 0x000000010a00780c */ /* 0x000fe40003f44270 */
[----:B------:R-:W-:Y:S01]  /*5190*/  FSEL R90, R90, -INF , P1 ;  /* 0xff8000005a5a7808 */ /* 0x000fe20000800000 */
[----:B------:R-:W0:Y:S01]  /*51a0*/  SHFL.BFLY PT, R20, R21, 0x1, 0x1f ;  /* 0x0c201f0015147f89 */ /* 0x000e2200000e0000 */
[----:B------:R-:W-:Y:S02]  /*51b0*/  ISETP.GT.AND P3, PT, R10, 0x8, PT ;  /* 0x000000080a00780c */ /* 0x000fe40003f64270 */
[----:B------:R-:W-:-:S02]  /*51c0*/  FSEL R91, R91, -INF , P2 ;  /* 0xff8000005b5b7808 */ /* 0x000fc40001000000 */
[----:B------:R-:W-:Y:S02]  /*51d0*/  FMNMX.FTZ R0, R90, R11, !PT ;  /* 0x0000000b5a007209 */ /* 0x000fe40007810000 */
[----:B------:R-:W-:Y:S02]  /*51e0*/  ISETP.GT.AND P4, PT, R10, 0x9, PT ;  /* 0x000000090a00780c */ /* 0x000fe40003f84270 */
[----:B------:R-:W-:Y:S02]  /*51f0*/  FSEL R94, R94, -INF , P3 ;  /* 0xff8000005e5e7808 */ /* 0x000fe40001800000 */
[----:B------:R-:W-:Y:S02]  /*5200*/  FMNMX.FTZ R15, R91, R0, !PT ;  /* 0x000000005b0f7209 */ /* 0x000fe40007810000 */
[----:B------:R-:W-:Y:S02]  /*5210*/  ISETP.GT.AND P2, PT, R10, 0x10, PT ;  /* 0x000000100a00780c */ /* 0x000fe40003f44270 */
[----:B------:R-:W-:-:S02]  /*5220*/  FSEL R95, R95, -INF , P4 ;  /* 0xff8000005f5f7808 */ /* 0x000fc40002000000 */
[----:B------:R-:W-:Y:S02]  /*5230*/  ISETP.GT.AND P3, PT, R10, 0x11, PT ;  /* 0x000000110a00780c */ /* 0x000fe40003f64270 */
[----:B------:R-:W-:Y:S02]  /*5240*/  FSEL R98, R98, -INF , P2 ;  /* 0xff80000062627808 */ /* 0x000fe40001000000 */
[C---:B------:R-:W-:Y:S02]  /*5250*/  ISETP.GT.AND P2, PT, R10.reuse, 0x18, PT ;  /* 0x000000180a00780c */ /* 0x040fe40003f44270 */
[----:B------:R-:W-:Y:S02]  /*5260*/  FSEL R99, R99, -INF , P3 ;  /* 0xff80000063637808 */ /* 0x000fe40001800000 */
[----:B0-----:R-:W-:Y:S02]  /*5270*/  FMNMX.FTZ R4, R21, R20, !PT ;  /* 0x0000001415047209 */ /* 0x001fe40007810000 */
[----:B------:R-:W-:-:S02]  /*5280*/  ISETP.GT.AND P3, PT, R10, 0x19, PT ;  /* 0x000000190a00780c */ /* 0x000fc40003f64270 */
[C---:B------:R-:W-:Y:S01]  /*5290*/  FSETP.NEU.FTZ.AND P1, PT, R4.reuse, -INF , PT ;  /* 0xff8000000400780b */ /* 0x040fe20003f3d000 */
[----:B------:R-:W-:Y:S01]  /*52a0*/  FMUL.FTZ R14, R4, UR14 ;  /* 0x0000000e040e7c20 */ /* 0x000fe20008410000 */
[----:B------:R-:W-:Y:S02]  /*52b0*/  FSEL R102, R102, -INF , P2 ;  /* 0xff80000066667808 */ /* 0x000fe40001000000 */
[----:B------:R-:W-:Y:S02]  /*52c0*/  ISETP.GT.AND P2, PT, R10, 0x20, PT ;  /* 0x000000200a00780c */ /* 0x000fe40003f44270 */
[----:B------:R-:W-:Y:S02]  /*52d0*/  FSEL R0, R14, RZ, P1 ;  /* 0x000000ff0e007208 */ /* 0x000fe40000800000 */
[----:B------:R-:W-:Y:S02]  /*52e0*/  FMNMX.FTZ R14, R94, R15, !PT ;  /* 0x0000000f5e0e7209 */ /* 0x000fe40007810000 */
[----:B------:R-:W-:Y:S01]  /*52f0*/  FSEL R103, R103, -INF , P3 ;  /* 0xff80000067677808 */ /* 0x000fe20001800000 */
[--C-:B------:R-:W-:Y:S01]  /*5300*/  FFMA.FTZ R158, R5, UR14, -R0.reuse ;  /* 0x0000000e059e7c23 */ /* 0x100fe20008010800 */
[----:B------:R-:W-:Y:S01]  /*5310*/  FMNMX.FTZ R15, R95, R14, !PT ;  /* 0x0000000e5f0f7209 */ /* 0x000fe20007810000 */
[--C-:B------:R-:W-:Y:S01]  /*5320*/  FFMA.FTZ R156, R89, UR14, -R0.reuse ;  /* 0x0000000e599c7c23 */ /* 0x100fe20008010800 */
[----:B------:R-:W-:Y:S01]  /*5330*/  ISETP.GT.AND P3, PT, R10, 0x21, PT ;  /* 0x000000210a00780c */ /* 0x000fe20003f64270 */
[--C-:B------:R-:W-:Y:S01]  /*5340*/  FFMA.FTZ R21, R97, UR14, -R0.reuse ;  /* 0x0000000e61157c23 */ /* 0x100fe20008010800 */
[----:B------:R-:W-:Y:S01]  /*5350*/  FMNMX.FTZ R14, R98, R15, !PT ;  /* 0x0000000f620e7209 */ /* 0x000fe20007810000 */
[--C-:B------:R-:W-:Y:S01]  /*5360*/  FFMA.FTZ R89, R101, UR14, -R0.reuse ;  /* 0x0000000e65597c23 */ /* 0x100fe20008010800 */
        /* <DEDUP_REMOVED lines=73> */
[----:B------:R-:W-:Y:S02]  /*5800*/  FSEL R135, R135, -INF , P3 ;  /* 0xff80000087877808 */ /* 0x000fe40001800000 */
        /* <DEDUP_REMOVED lines=15> */
[C---:B------:R-:W-:Y:S02]  /*5900*/  FMUL.FTZ R14, R5.reuse, UR14 ;  /* 0x0000000e050e7c20 */ /* 0x040fe40008410000 */
[----:B------:R-:W-:Y:S01]  /*5910*/  MUFU.EX2 R105, R105 ;  /* 0x0000006900697308 */ /* 0x000fe20000000800 */
[----:B------:R-:W-:Y:S02]  /*5920*/  FSEL R0, R5, RZ, P2 ;  /* 0x000000ff05007208 */ /* 0x000fe40001000000 */
[----:B------:R-:W-:-:S03]  /*5930*/  FSEL R14, R14, RZ, P2 ;  /* 0x000000ff0e0e7208 */ /* 0x000fc60001000000 */
[----:B------:R-:W-:Y:S02]  /*5940*/  FADD.FTZ R0, -R0, R11 ;  /* 0x0000000b00007221 */ /* 0x000fe40000010100 */
[----:B------:R-:W-:Y:S01]  /*5950*/  MUFU.EX2 R140, R140 ;  /* 0x0000008c008c7308 */ /* 0x000fe20000000800 */
[--C-:B------:R-:W-:Y:S01]  /*5960*/  FFMA.FTZ R20, R91, UR14, -R14.reuse ;  /* 0x0000000e5b147c23 */ /* 0x100fe2000801080e */
[----:B------:R-:W-:Y:S01]  /*5970*/  FSEL R91, R4, RZ, P1 ;  /* 0x000000ff045b7208 */ /* 0x000fe20000800000 */
[--C-:B------:R-:W-:Y:S01]  /*5980*/  FFMA.FTZ R157, R90, UR14, -R14.reuse ;  /* 0x0000000e5a9d7c23 */ /* 0x100fe2000801080e */
[----:B------:R-:W-:Y:S01]  /*5990*/  FMUL.FTZ R0, R0, UR14 ;  /* 0x0000000e00007c20 */ /* 0x000fe20008410000 */
[--C-:B------:R-:W-:Y:S01]  /*59a0*/  FFMA.FTZ R159, R94, UR14, -R14.reuse ;  /* 0x0000000e5e9f7c23 */ /* 0x100fe2000801080e */
[----:B------:R-:W-:Y:S01]  /*59b0*/  FFMA.FTZ R88, R95, UR14, -R14 ;  /* 0x0000000e5f587c23 */ /* 0x000fe2000801080e */
[----:B------:R-:W-:Y:S01]  /*59c0*/  FADD.FTZ R91, -R91, R12 ;  /* 0x0000000c5b5b7221 */ /* 0x000fe20000010100 */
[----:B------:R-:W-:Y:S01]  /*59d0*/  MUFU.EX2 R20, R20 ;  /* 0x0000001400147308 */ /* 0x000fe20000000800 */
[--C-:B------:R-:W-:Y:S01]  /*59e0*/  FFMA.FTZ R153, R98, UR14, -R14.reuse ;  /* 0x0000000e62997c23 */ /* 0x100fe2000801080e */
[--C-:B------:R-:W-:Y:S01]  /*59f0*/  FFMA.FTZ R90, R99, UR14, -R14.reuse ;  /* 0x0000000e635a7c23 */ /* 0x100fe2000801080e */
[----:B------:R-:W-:Y:S01]  /*5a00*/  FMUL.FTZ R91, R91, UR14 ;  /* 0x0000000e5b5b7c20 */ /* 0x000fe20008410000 */
        /* <DEDUP_REMOVED lines=17> */
[----:B------:R-:W-:-:S03]  /*5b20*/  FFMA.FTZ R134, R134, UR14, -R14 ;  /* 0x0000000e86867c23 */ /* 0x000fc6000801080e */
[----:B------:R-:W1:Y:S01]  /*5b30*/  MUFU.EX2 R0, R0 ;  /* 0x0000000000007308 */ /* 0x000e620000000800 */
[----:B0-----:R-:W-:-:S04]  /*5b40*/  FFMA.FTZ R9, R10, R9, R13 ;  /* 0x000000090a097223 */ /* 0x001fc8000001000d */
[----:B------:R-:W-:-:S03]  /*5b50*/  FADD.FTZ R9, R156, R9 ;  /* 0x000000099c097221 */ /* 0x000fc60000010000 */
[----:B------:R-:W0:Y:S01]  /*5b60*/  MUFU.EX2 R159, R159 ;  /* 0x0000009f009f7308 */ /* 0x000e220000000800 */
[----:B------:R-:W-:-:S07]  /*5b70*/  FADD.FTZ R100, R158, R9 ;  /* 0x000000099e647221 */ /* 0x000fce0000010000 */
[----:B------:R-:W2:Y:S01]  /*5b80*/  MUFU.EX2 R88, R88 ;  /* 0x0000005800587308 */ /* 0x000ea20000000800 */
[----:B-1----:R-:W-:-:S04]  /*5b90*/  FFMA.FTZ R11, R0, R8, R157 ;  /* 0x00000008000b7223 */ /* 0x002fc8000001009d */
[----:B------:R-:W-:Y:S01]  /*5ba0*/  FADD.FTZ R8, R20, R11 ;  /* 0x0000000b14087221 */ /* 0x000fe20000010000 */
[----:B------:R-:W-:Y:S02]  /*5bb0*/  FADD.FTZ R11, R15, R100 ;  /* 0x000000640f0b7221 */ /* 0x000fe40000010000 */
[----:B------:R-:W1:Y:S01]  /*5bc0*/  MUFU.EX2 R153, R153 ;  /* 0x0000009900997308 */ /* 0x000e620000000800 */
[----:B0-----:R-:W-:Y:S01]  /*5bd0*/  FADD.FTZ R9, R159, R8 ;  /* 0x000000089f097221 */ /* 0x001fe20000010000 */
[----:B------:R-:W-:-:S04]  /*5be0*/  FADD.FTZ R100, R152, R11 ;  /* 0x0000000b98647221 */ /* 0x000fc80000010000 */
[----:B------:R-:W-:Y:S01]  /*5bf0*/  FADD.FTZ R11, R21, R100 ;  /* 0x00000064150b7221 */ /* 0x000fe20000010000 */
[--C-:B------:R-:W-:Y:S01]  /*5c00*/  FFMA.FTZ R100, R123, UR14, -R14.reuse ;  /* 0x0000000e7b647c23 */ /* 0x100fe2000801080e */
[----:B------:R-:W0:Y:S01]  /*5c10*/  MUFU.EX2 R90, R90 ;  /* 0x0000005a005a7308 */ /* 0x000e220000000800 */
[----:B--2---:R-:W-:Y:S01]  /*5c20*/  FADD.FTZ R8, R88, R9 ;  /* 0x0000000958087221 */ /* 0x004fe20000010000 */
[----:B------:R-:W-:Y:S01]  /*5c30*/  FADD.FTZ R102, R154, R11 ;  /* 0x0000000b9a667221 */ /* 0x000fe20000010000 */
[----:B------:R-:W-:-:S03]  /*5c40*/  FFMA.FTZ R14, R135, UR14, -R14 ;  /* 0x0000000e870e7c23 */ /* 0x000fc6000801080e */
        /* <DEDUP_REMOVED lines=64> */
.L_x_2395:
[----:B------:R-:W0:Y:S01]  /*6050*/  S2UR UR5, SR_CgaCtaId ;  /* 0x00000000000579c3 */ /* 0x000e220000008800 */
[----:B------:R-:W-:Y:S01]  /*6060*/  UISETP.GT.AND UP0, UPT, UR4, UR11, UPT ;  /* 0x0000000b0400728c */ /* 0x000fe2000bf04270 */
[----:B------:R-:W-:Y:S01]  /*6070*/  F2FP.F16.F32.PACK_AB R151, R12, R151 ;  /* 0x000000970c97723e */ /* 0x000fe200000000ff */
[----:B------:R-:W-:Y:S01]  /*6080*/  UIADD3 UR10, UR10, 0x2a860, URZ ;  /* 0x0002a8600a0a7890 */ /* 0x000fe2000fffe03f */
[----:B------:R-:W-:Y:S01]  /*6090*/  F2FP.F16.F32.PACK_AB R156, R156, R13 ;  /* 0x0000000d9c9c723e */ /* 0x000fe200000000ff */
[----:B------:R-:W-:Y:S01]  /*60a0*/  UIADD3 UR4, UR4, -0x1, URZ ;  /* 0xffffffff04047890 */ /* 0x000fe2000fffe03f */
[----:B------:R-:W-:Y:S01]  /*60b0*/  F2FP.F16.F32.PACK_AB R157, R20, R157 ;  /* 0x0000009d149d723e */ /* 0x000fe200000000ff */
[----:B------:R-:W-:Y:S01]  /*60c0*/  UMOV UR6, UR39 ;  /* 0x0000002700067c82 */ /* 0x000fe20008000000 */
[----:B------:R-:W-:Y:S01]  /*60d0*/  PLOP3.LUT P1, PT, PT, PT, UP0, 0x80, 0x0 ;  /* 0x000000000000781c */ /* 0x000fe20003f2f008 */
        /* <DEDUP_REMOVED lines=27> */
.L_x_2385:
[----:B------:R-:W-:-:S06]  /*6290*/  UISETP.GE.AND UP0, UPT, UR4, UR61, UPT ;  /* 0x0000003d0400728c */ /* 0x000fcc000bf06270 */
[----:B------:R-:W-:-:S13]  /*62a0*/  PLOP3.LUT P1, PT, PT, PT, UP0, 0x80, 0x0 ;  /* 0x000000000000781c */ /* 0x000fda0003f2f008 */
[----:B------:R-:W-:Y:S05]  /*62b0*/  @!P1 BRA `(.L_x_2397) ;  /* 0x0000001c003c9947 */ /* 0x000fea0003800000 */
[----:B------:R-:W-:Y:S01]  /*62c0*/  IMAD.MOV.U32 R12, RZ, RZ, R5 ;  /* 0x000000ffff0c7224 */ /* 0x000fe200078e0005 */
[----:B------:R-:W-:Y:S01]  /*62d0*/  UMOV UR5, UR38 ;  /* 0x0000002600057c82 */ /* 0x000fe20008000000 */
[----:B------:R-:W-:Y:S01]  /*62e0*/  IMAD.MOV.U32 R11, RZ, RZ, R4 ;  /* 0x000000ffff0b7224 */ /* 0x000fe200078e0004 */
[----:B------:R-:W-:Y:S01]  /*62f0*/  UMOV UR6, UR39 ;  /* 0x0000002700067c82 */ /* 0x000fe20008000000 */
[----:B------:R-:W-:-:S05]  /*6300*/  ULDC UR11, c[0x0][0x988] ;  /* 0x00026200000b7ab9 */ /* 0x000fca0000000800 */
.L_x_2408:
[----:B------:R-:W-:-:S04]  /*6310*/  UIADD3 UR10, UR6, 0x1, URZ ;  /* 0x00000001060a7890 */ /* 0x000fc8000fffe03f */
[----:B------:R-:W-:-:S04]  /*6320*/  UISETP.NE.AND UP0, UPT, UR10, 0x2, UPT ;  /* 0x000000020a00788c */ /* 0x000fc8000bf05270 */
[----:B------:R-:W-:Y:S02]  /*6330*/  USEL UR10, UR10, URZ, UP0 ;  /* 0x0000003f0a0a7287 */ /* 0x000fe40008000000 */
[----:B------:R-:W-:-:S04]  /*6340*/  USEL UR38, URZ, 0x1, UP0 ;  /* 0x000000013f267887 */ /* 0x000fc80008000000 */
[----:B------:R-:W-:Y:S01]  /*6350*/  ULOP3.LUT UR38, UR5, UR38, URZ, 0x3c, !UPT ;  /* 0x0000002605267292 */ /* 0x000fe2000f8e3c3f */
[----:B------:R-:W-:Y:S01]  /*6360*/  UMOV UR39, UR10 ;  /* 0x0000000a00277c82 */ /* 0x000fe20008000000 */
[----:B------:R-:W-:Y:S10]  /*6370*/  @!P0 BRA `(.L_x_2398) ;  /* 0x0000000000048947 */ /* 0x000ff40003800000 */
[----:B------:R-:W-:Y:S01]  /*6380*/  BPT.TRAP 0x1 ;  /* 0x000000040000795c */ /* 0x000fe20000300000 */
.L_x_2398:
[----:B------:R-:W-:Y:S01]  /*6390*/  ULEA UR7, UR39, UR40, 0x3 ;  /* 0x0000002827077291 */ /* 0x000fe2000f8e183f */
[----:B------:R-:W-:-:S05]  /*63a0*/  IMAD.U32 R4, RZ, RZ, UR38 ;  /* 0x00000026ff047e24 */ /* 0x000fca000f8e00ff */
[----:B------:R-:W-:-:S04]  /*63b0*/  SHF.L.U32 R4, R4, 0x1f, RZ ;  /* 0x0000001f04047819 */ /* 0x000fc800000006ff */
[----:B------:R0:W1:Y:S01]  /*63c0*/  SYNCS.PHASECHK.TRANS64.TRYWAIT P1, [UR7+0x2a830], R4 ;  /* 0x02a83004ff0075a7 */ /* 0x0000620008020147 */
[----:B------:R-:W-:Y:S05]  /*63d0*/  @!P0 BRA `(.L_x_2399) ;  /* 0x0000000000048947 */ /* 0x000fea0003800000 */
[----:B------:R-:W-:Y:S01]  /*63e0*/  BPT.TRAP 0x1 ;  /* 0x000000040000795c */ /* 0x000fe20000300000 */
.L_x_2399:
[----:B-1----:R-:W-:Y:S05]  /*63f0*/  @P1 BRA `(.L_x_2400) ;  /* 0x0000000000081947 */ /* 0x002fea0003800000 */
[----:B------:R-:W1:Y:S02]  /*6400*/  SYNCS.PHASECHK.TRANS64.TRYWAIT P1, [UR7+0x2a830], R4 ;  /* 0x02a83004ff0075a7 */ /* 0x000e640008020147 */
[----:B-1----:R-:W-:Y:S05]  /*6410*/  @!P1 BRA `(.L_x_2401) ;  /* 0x000000bc00689947 */ /* 0x002fea0003800000 */
.L_x_2400:
        /* <DEDUP_REMOVED lines=143> */
.L_x_2402:
[----:B------:R-:W-:Y:S01]  /*6d10*/  ULEA UR15, UR6, UR40, 0x3 ;  /* 0x00000028060f7291 */ /* 0x000fe2000f8e183f */
[----:B------:R-:W-:-:S05]  /*6d20*/  IMAD.U32 R0, RZ, RZ, UR5 ;  /* 0x00000005ff007e24 */ /* 0x000fca000f8e00ff */
[----:B------:R-:W-:-:S04]  /*6d30*/  SHF.L.U32 R0, R0, 0x1f, RZ ;  /* 0x0000001f00007819 */ /* 0x000fc800000006ff */
[----:B------:R2:W3:Y:S01]  /*6d40*/  SYNCS.PHASECHK.TRANS64.TRYWAIT P1, [UR15+0x2a850], R0 ;  /* 0x02a85000ff0075a7 */ /* 0x0004e2000802014f */
[----:B------:R-:W-:Y:S05]  /*6d50*/  @!P0 BRA `(.L_x_2403) ;  /* 0x0000000000048947 */ /* 0x000fea0003800000 */
[----:B------:R-:W-:Y:S01]  /*6d60*/  BPT.TRAP 0x1 ;  /* 0x000000040000795c */ /* 0x000fe20000300000 */
.L_x_2403:
[----:B---3--:R-:W-:Y:S05]  /*6d70*/  @P1 BRA `(.L_x_2404) ;  /* 0x0000000000081947 */ /* 0x008fea0003800000 */
[----:B------:R-:W3:Y:S02]  /*6d80*/  SYNCS.PHASECHK.TRANS64.TRYWAIT P1, [UR15+0x2a850], R0 ;  /* 0x02a85000ff0075a7 */ /* 0x000ee4000802014f */
[----:B---3--:R-:W-:Y:S05]  /*6d90*/  @!P1 BRA `(.L_x_2405) ;  /* 0x000000b400209947 */ /* 0x008fea0003800000 */
.L_x_2404:
        /* <DEDUP_REMOVED lines=37> */
.L_x_2406:
[----:B01----:R-:W-:Y:S01]  /*6ff0*/  FMNMX.FTZ R4, R90, R12, !PT ;  /* 0x0000000c5a047209 */ /* 0x003fe20007810000 */
[----:B------:R-:W-:Y:S01]  /*7000*/  UMOV UR14, UR11 ;  /* 0x0000000b000e7c82 */ /* 0x000fe20008000000 */
[----:B--2---:R-:W-:Y:S01]  /*7010*/  FMNMX.FTZ R0, R88, R11, !PT ;  /* 0x0000000b58007209 */ /* 0x004fe20007810000 */
[----:B------:R-:W0:Y:S01]  /*7020*/  S2UR UR6, SR_CgaCtaId ;  /* 0x00000000000679c3 */ /* 0x000e220000008800 */
[----:B------:R-:W-:Y:S01]  /*7030*/  FMNMX.FTZ R13, R91, R4, !PT ;  /* 0x000000045b0d7209 */ /* 0x000fe20007810000 */
[----:B------:R-:W-:Y:S01]  /*7040*/  ULEA UR5, UR10, UR40, 0x3 ;  /* 0x000000280a057291 */ /* 0x000fe2000f8e183f */
[----:B------:R-:W-:Y:S02]  /*7050*/  FMNMX.FTZ R5, R89, R0, !PT ;  /* 0x0000000059057209 */ /* 0x000fe40007810000 */
[----:B------:R-:W-:Y:S01]  /*7060*/  FMNMX.FTZ R4, R94, R13, !PT ;  /* 0x0000000d5e047209 */ /* 0x000fe20007810000 */
[----:B------:R-:W-:Y:S01]  /*7070*/  UIADD3 UR5, UR5, 0x2a840, URZ ;  /* 0x0002a84005057890 */ /* 0x000fe2000fffe03f */
        /* <DEDUP_REMOVED lines=8> */
[----:B------:R-:W-:Y:S01]  /*7100*/  FMNMX.FTZ R0, R100, R5, !PT ;  /* 0x0000000564007209 */ /* 0x000fe20007810000 */
[----:B0-----:R-:W-:Y:S01]  /*7110*/  UPRMT UR5, UR6, 0x654, UR5 ;  /* 0x0000065406057896 */ /* 0x001fe20008000005 */
[----:B------:R-:W-:Y:S02]  /*7120*/  FMNMX.FTZ R13, R103, R4, !PT ;  /* 0x00000004670d7209 */ /* 0x000fe40007810000 */
[----:B------:R-:W-:Y:S02]  /*7130*/  FMNMX.FTZ R5, R101, R0, !PT ;  /* 0x0000000065057209 */ /* 0x000fe40007810000 */
[----:B------:R-:W-:Y:S02]  /*7140*/  FMNMX.FTZ R4, R106, R13, !PT ;  /* 0x0000000d6a047209 */ /* 0x000fe40007810000 */
[----:B------:R-:W-:-:S02]  /*7150*/  FMNMX.FTZ R0, R104, R5, !PT ;  /* 0x0000000568007209 */ /* 0x000fc40007810000 */
[----:B------:R-:W-:Y:S01]  /*7160*/  FMNMX.FTZ R13, R107, R4, !PT ;  /* 0x000000046b0d7209 */ /* 0x000fe20007810000 */
[----:B------:R-:W-:Y:S01]  /*7170*/  SYNCS.ARRIVE.TRANS64.RED.A1T0 RZ, [UR5], RZ ;  /* 0x000000ffffff79a7 */ /* 0x000fe20008100405 */
        /* <DEDUP_REMOVED lines=36> */
[----:B-1----:R-:W-:-:S03]  /*73c0*/  FMNMX.FTZ R4, R13, R4, !PT ;  /* 0x000000040d047209 */ /* 0x002fc60007810000 */
[----:B------:R-:W-:Y:S02]  /*73d0*/  FADD.FTZ R0, -R5, R12 ;  /* 0x0000000c05007221 */ /* 0x000fe40000010100 */
[C---:B------:R-:W-:Y:S01]  /*73e0*/  FMUL.FTZ R12, R4.reuse, UR14 ;  /* 0x0000000e040c7c20 */ /* 0x040fe20008410000 */
[----:B------:R-:W-:Y:S01]  /*73f0*/  FADD.FTZ R11, -R4, R11 ;  /* 0x0000000b040b7221 */ /* 0x000fe20000010100 */
[----:B------:R-:W-:Y:S02]  /*7400*/  FMUL.FTZ R0, R0, UR14 ;  /* 0x0000000e00007c20 */ /* 0x000fe40008410000 */
[--C-:B------:R-:W-:Y:S01]  /*7410*/  FFMA.FTZ R156, R89, UR14, -R12.reuse ;  /* 0x0000000e599c7c23 */ /* 0x100fe2000801080c */
[--C-:B------:R-:W-:Y:S01]  /*7420*/  FFMA.FTZ R13, R93, UR14, -R12.reuse ;  /* 0x0000000e5d0d7c23 */ /* 0x100fe2000801080c */
[--C-:B------:R-:W-:Y:S01]  /*7430*/  FFMA.FTZ R15, R97, UR14, -R12.reuse ;  /* 0x0000000e610f7c23 */ /* 0x100fe2000801080c */
[--C-:B------:R-:W-:Y:S01]  /*7440*/  FFMA.FTZ R21, R101, UR14, -R12.reuse ;  /* 0x0000000e65157c23 */ /* 0x100fe2000801080c */
[----:B------:R-:W-:Y:S01]  /*7450*/  FMUL.FTZ R14, R11, UR14 ;  /* 0x0000000e0b0e7c20 */ /* 0x000fe20008410000 */
[--C-:B------:R-:W-:Y:S01]  /*7460*/  FFMA.FTZ R89, R105, UR14, -R12.reuse ;  /* 0x0000000e69597c23 */ /* 0x100fe2000801080c */
        /* <DEDUP_REMOVED lines=18> */
[----:B------:R-:W-:Y:S01]  /*7590*/  FFMA.FTZ R117, R133, UR14, -R12 ;  /* 0x0000000e85757c23 */ /* 0x000fe2000801080c */
[----:B------:R-:W-:Y:S01]  /*75a0*/  FMUL.FTZ R12, R5, UR14 ;  /* 0x0000000e050c7c20 */ /* 0x000fe20008410000 */
[----:B------:R0:W-:Y:S03]  /*75b0*/  MUFU.EX2 R10, R14 ;  /* 0x0000000e000a7308 */ /* 0x0001e60000000800 */
[--C-:B------:R-:W-:Y:S01]  /*75c0*/  FFMA.FTZ R157, R90, UR14, -R12.reuse ;  /* 0x0000000e5a9d7c23 */ /* 0x100fe2000801080c */
[--C-:B------:R-:W-:Y:S01]  /*75d0*/  FFMA.FTZ R159, R94, UR14, -R12.reuse ;  /* 0x0000000e5e9f7c23 */ /* 0x100fe2000801080c */
[--C-:B------:R-:W-:Y:S01]  /*75e0*/  FFMA.FTZ R20, R95, UR14, -R12.reuse ;  /* 0x0000000e5f147c23 */ /* 0x100fe2000801080c */
[--C-:B------:R-:W-:Y:S01]  /*75f0*/  FFMA.FTZ R153, R98, UR14, -R12.reuse ;  /* 0x0000000e62997c23 */ /* 0x100fe2000801080c */
[--C-:B------:R-:W-:Y:S01]  /*7600*/  FFMA.FTZ R88, R99, UR14, -R12.reuse ;  /* 0x0000000e63587c23 */ /* 0x100fe2000801080c */
[----:B------:R-:W1:Y:S01]  /*7610*/  MUFU.EX2 R11, R11 ;  /* 0x0000000b000b7308 */ /* 0x000e620000000800 */
[--C-:B0-----:R-:W-:Y:S01]  /*7620*/  FFMA.FTZ R14, R91, UR14, -R12.reuse ;  /* 0x0000000e5b0e7c23 */ /* 0x101fe2000801080c */
        /* <DEDUP_REMOVED lines=15> */
[----:B-1----:R-:W-:Y:S01]  /*7720*/  FFMA.FTZ R9, R10, R9, R11 ;  /* 0x000000090a097223 */ /* 0x002fe2000001000b */
[--C-:B------:R-:W-:Y:S01]  /*7730*/  FFMA.FTZ R130, R130, UR14, -R12.reuse ;  /* 0x0000000e82827c23 */ /* 0x100fe2000801080c */
[--C-:B------:R-:W-:Y:S01]  /*7740*/  FFMA.FTZ R131, R131, UR14, -R12.reuse ;  /* 0x0000000e83837c23 */ /* 0x100fe2000801080c */
[----:B------:R-:W-:-:S04]  /*7750*/  FFMA.FTZ R134, R134, UR14, -R12 ;  /* 0x0000000e86867c23 */ /* 0x000fc8000801080c */
[----:B------:R-:W1:Y:S08]  /*7760*/  MUFU.EX2 R156, R156 ;  /* 0x0000009c009c7308 */ /* 0x000e700000000800 */
[----:B------:R-:W2:Y:S01]  /*7770*/  MUFU.EX2 R14, R14 ;  /* 0x0000000e000e7308 */ /* 0x000ea20000000800 */
[----:B0-----:R-:W-:-:S07]  /*7780*/  FFMA.FTZ R91, R0, R8, R157 ;  /* 0x00000008005b7223 */ /* 0x001fce000001009d */
        /* <DEDUP_REMOVED lines=18> */
[--C-:B------:R-:W-:Y:S01]  /*78b0*/  FFMA.FTZ R100, R123, UR14, -R12.reuse ;  /* 0x0000000e7b647c23 */ /* 0x100fe2000801080c */
[----:B------:R-:W-:-:S05]  /*78c0*/  FFMA.FTZ R12, R135, UR14, -R12 ;  /* 0x0000000e870c7c23 */ /* 0x000fca000801080c */
        /* <DEDUP_REMOVED lines=74> */
.L_x_2407:
        /* <DEDUP_REMOVED lines=36> */
.L_x_2397:
        /* <DEDUP_REMOVED lines=67> */
.L_x_2409:
[----:B------:R-:W-:Y:S01]  /*83e0*/  ULEA UR5, UR39, UR40, 0x3 ;  /* 0x0000002827057291 */ /* 0x000fe2000f8e183f */
[----:B------:R-:W-:-:S05]  /*83f0*/  IMAD.U32 R0, RZ, RZ, UR38 ;  /* 0x00000026ff007e24 */ /* 0x000fca000f8e00ff */
[----:B------:R-:W-:-:S04]  /*8400*/  SHF.L.U32 R0, R0, 0x1f, RZ ;  /* 0x0000001f00007819 */ /* 0x000fc800000006ff */
[----:B------:R0:W1:Y:S01]  /*8410*/  SYNCS.PHASECHK.TRANS64.TRYWAIT P1, [UR5+0x2a850], R0 ;  /* 0x02a85000ff0075a7 */ /* 0x0000620008020145 */
[----:B------:R-:W-:Y:S05]  /*8420*/  @!P0 BRA `(.L_x_2410) ;  /* 0x0000000000048947 */ /* 0x000fea0003800000 */
[----:B------:R-:W-:Y:S01]  /*8430*/  BPT.TRAP 0x1 ;  /* 0x000000040000795c */ /* 0x000fe20000300000 */
.L_x_2410:
[----:B-1----:R-:W-:Y:S05]  /*8440*/  @P1 BRA `(.L_x_2411) ;  /* 0x0000000000081947 */ /* 0x002fea0003800000 */
[----:B------:R-:W1:Y:S02]  /*8450*/  SYNCS.PHASECHK.TRANS64.TRYWAIT P1, [UR5+0x2a850], R0 ;  /* 0x02a85000ff0075a7 */ /* 0x000e640008020145 */
[----:B-1----:R-:W-:Y:S05]  /*8460*/  @!P1 BRA `(.L_x_2412) ;  /* 0x0000009c00849947 */ /* 0x002fea0003800000 */
.L_x_2411:
[----:B------:R-:W-:Y:S01]  /*8470*/  UIADD3 UR40, UR40, 0x400, URZ ;  /* 0x0000040028287890 */ /* 0x000fe2000fffe03f */
[----:B------:R-:W-:Y:S01]  /*8480*/  WARPGROUP.ARRIVE ;  /* 0x00000000000079c5 */ /* 0x000fe20000000000 */
[----:B------:R-:W-:Y:S01]  /*8490*/  UMOV UR7, 0x40000040 ;  /* 0x4000004000077882 */ /* 0x000fe20000000000 */
[----:B01----:R-:W0:Y:S01]  /*84a0*/  SHFL.BFLY PT, R0, R9, 0x2, 0x1f ;  /* 0x0c401f0009007f89 */ /* 0x003e2200000e0000 */
[----:B------:R-:W-:Y:S01]  /*84b0*/  USHF.R.U32.HI UR40, URZ, 0x4, UR40 ;  /* 0x000000043f287899 */ /* 0x000fe20008011628 */
[----:B------:R-:W-:Y:S02]  /*84c0*/  IMAD.MOV.U32 R6, RZ, RZ, RZ ;  /* 0x000000ffff067224 */ /* 0x000fe400078e00ff */
[----:B------:R-:W1:Y:S01]  /*84d0*/  SHFL.BFLY PT, R3, R8, 0x2, 0x1f ;  /* 0x0c401f0008037f89 */ /* 0x000e6200000e0000 */
[----:B------:R-:W-:Y:S01]  /*84e0*/  ULOP3.LUT UR40, UR40, 0x3fff, URZ, 0xc0, !UPT ;  /* 0x00003fff28287892 */ /* 0x000fe2000f8ec03f */
[----:B------:R-:W-:Y:S02]  /*84f0*/  IMAD.U32 R13, RZ, RZ, UR14 ;  /* 0x0000000eff0d7e24 */ /* 0x000fe4000f8e00ff */
[----:B------:R-:W-:Y:S01]  /*8500*/  IMAD.MOV.U32 R96, RZ, RZ, -0x800000 ;  /* 0xff800000ff607424 */ /* 0x000fe200078e00ff */
[----:B------:R-:W-:-:S04]  /*8510*/  ULOP3.LUT UR4, UR40, 0x3000000, URZ, 0xfc, !UPT ;  /* 0x0300000028047892 */ /* 0x000fc8000f8efc3f */
[----:B------:R-:W-:-:S07]  /*8520*/  UIMAD UR4, UR39, 0x600, UR4 ;  /* 0x00000600270478a4 */ /* 0x000fce000f8e0204 */
[----:B------:R-:W-:Y:S02]  /*8530*/  UMOV UR6, UR4 ;  /* 0x0000000400067c82 */ /* 0x000fe40008000000 */
[----:B------:R-:W-:Y:S01]  /*8540*/  HGMMA.64x128x16.F32 R24, R156, gdesc[UR4].tnspB, R24, gsb0 ;  /* 0x41e000049c187df0 */ /* 0x000fe20008000818 */
[----:B------:R-:W-:Y:S01]  /*8550*/  UIADD3 UR6, UR4, 0x80, URZ ;  /* 0x0000008004067890 */ /* 0x000fe2000fffe03f */
[----:B0-----:R-:W-:Y:S01]  /*8560*/  FADD.FTZ R0, R0, R9 ;  /* 0x0000000900007221 */ /* 0x001fe20000010000 */
[----:B------:R-:W-:Y:S01]  /*8570*/  UMOV UR7, 0x40000040 ;  /* 0x4000004000077882 */ /* 0x000fe20000000000 */
[----:B-1----:R-:W-:Y:S01]  /*8580*/  FADD.FTZ R2, R3, R8 ;  /* 0x0000000803027221 */ /* 0x002fe20000010000 */
[----:B------:R-:W-:Y:S02]  /*8590*/  IMAD.MOV.U32 R8, RZ, RZ, RZ ;  /* 0x000000ffff087224 */ /* 0x000fe400078e00ff */
[----:B------:R-:W0:Y:S04]  /*85a0*/  SHFL.BFLY PT, R3, R0, 0x1, 0x1f ;  /* 0x0c201f0000037f89 */ /* 0x000e2800000e0000 */
[----:B------:R-:W1:Y:S01]  /*85b0*/  SHFL.BFLY PT, R7, R2, 0x1, 0x1f ;  /* 0x0c201f0002077f89 */ /* 0x000e6200000e0000 */
[----:B0-----:R-:W-:Y:S01]  /*85c0*/  FADD.FTZ R11, R0, R3 ;  /* 0x00000003000b7221 */ /* 0x001fe20000010000 */
[----:B------:R-:W-:-:S02]  /*85d0*/  IMAD.U32 R3, RZ, RZ, UR14 ;  /* 0x0000000eff037e24 */ /* 0x000fc4000f8e00ff */
[----:B------:R-:W-:Y:S02]  /*85e0*/  IMAD.MOV.U32 R0, RZ, RZ, -0x800000 ;  /* 0xff800000ff007424 */ /* 0x000fe400078e00ff */
[----:B-1----:R-:W-:Y:S01]  /*85f0*/  FADD.FTZ R12, R2, R7 ;  /* 0x00000007020c7221 */ /* 0x002fe20000010000 */
[----:B------:R-:W-:-:S04]  /*8600*/  FSETP.NE.FTZ.AND P1, PT, R11, RZ, PT ;  /* 0x000000ff0b00720b */ /* 0x000fc80003f35000 */
[----:B------:R-:W-:-:S09]  /*8610*/  FSETP.NE.FTZ.AND P2, PT, R12, RZ, PT ;  /* 0x000000ff0c00720b */ /* 0x000fd20003f55000 */
[----:B------:R-:W0:Y:S01]  /*8620*/  @P1 MUFU.LG2 R7, R11 ;  /* 0x0000000b00071308 */ /* 0x000e220000000c00 */
[----:B------:R-:W-:-:S03]  /*8630*/  @P1 FMUL.FTZ R3, R3, 0.69314718246459960938 ;  /* 0x3f31721803031820 */ /* 0x000fc60000410000 */
[----:B------:R-:W-:-:S04]  /*8640*/  @P2 FMUL.FTZ R13, R13, 0.69314718246459960938 ;  /* 0x3f3172180d0d2820 */ /* 0x000fc80000410000 */
        /* <DEDUP_REMOVED lines=31> */
[----:B0-23--:R-:W-:Y:S05]  /*8840*/  @!P0 BRA `(.L_x_2413) ;  /* 0x0000000000048947 */ /* 0x00dfea0003800000 */
[----:B------:R-:W-:Y:S01]  /*8850*/  BPT.TRAP 0x1 ;  /* 0x000000040000795c */ /* 0x000fe20000300000 */
.L_x_2413:
        /* <DEDUP_REMOVED lines=77> */
.L_x_2377:
        /* <DEDUP_REMOVED lines=12> */
[----:B------:R-:W-:Y:S01]  /*8df0*/  ULDC.64 UR10, c[0x0][0xc00] ;  /* 0x00030000000a7ab9 */ /* 0x000fe20000000a00 */
[----:B------:R-:W-:Y:S01]  /*8e00*/  R2UR UR7, R161 ;  /* 0x00000000a10772ca */ /* 0x000fe200000e0000 */
[----:B------:R-:W-:Y:S01]  /*8e10*/  ULDC.64 UR8, c[0x0][0xc00] ;  /* 0x0003000000087ab9 */ /* 0x000fe20000000a00 */
[----:B------:R-:W-:Y:S02]  /*8e20*/  R2UR UR12, R179 ;  /* 0x00000000b30c72ca */ /* 0x000fe400000e0000 */
[----:B------:R-:W-:Y:S02]  /*8e30*/  R2UR UR13, R160 ;  /* 0x00000000a00d72ca */ /* 0x000fe400000e0000 */
[----:B------:R-:W-:-:S07]  /*8e40*/  R2UR UR19, R178 ;  /* 0x00000000b21372ca */ /* 0x000fce00000e0000 */
        /* <DEDUP_REMOVED lines=26> */
[----:B------:R-:W-:Y:S02]  /*8ff0*/  LOP3.LUT R30, R7, R8, RZ, 0x3c, !PT ;  /* 0x00000008071e7212 */ /* 0x000fe400078e3cff */
[----:B------:R-:W-:Y:S02]  /*9000*/  SHF.R.U64 R6, R6, 0x3, RZ ;  /* 0x0000000306067819 */ /* 0x000fe400000012ff */
[----:B------:R-:W-:-:S02]  /*9010*/  SHF.R.U64 R10, R10, 0x3, RZ ;  /* 0x000000030a0a7819 */ /* 0x000fc400000012ff */
[----:B------:R-:W-:Y:S02]  /*9020*/  LOP3.LUT R8, R101, 0x380, RZ, 0xc0, !PT ;  /* 0x0000038065087812 */ /* 0x000fe400078ec0ff */
[----:B------:R-:W-:Y:S02]  /*9030*/  SHF.R.U64 R12, R12, 0x3, RZ ;  /* 0x000000030c0c7819 */ /* 0x000fe400000012ff */
[----:B------:R-:W-:Y:S02]  /*9040*/  LOP3.LUT R32, R6, R23, RZ, 0x3c, !PT ;  /* 0x0000001706207212 */ /* 0x000fe400078e3cff */
[----:B------:R-:W-:Y:S02]  /*9050*/  LOP3.LUT R28, R10, R35, RZ, 0x3c, !PT ;  /* 0x000000230a1c7212 */ /* 0x000fe400078e3cff */
[----:B------:R-:W-:Y:S02]  /*9060*/  SHF.R.U64 R8, R8, 0x3, RZ ;  /* 0x0000000308087819 */ /* 0x000fe400000012ff */
[----:B------:R-:W-:-:S02]  /*9070*/  LOP3.LUT R10, R103, 0x380, RZ, 0xc0, !PT ;  /* 0x00000380670a7812 */ /* 0x000fc400078ec0ff */
[----:B------:R-:W-:Y:S02]  /*9080*/  LOP3.LUT R23, R34, 0x380, RZ, 0xc0, !PT ;  /* 0x0000038022177812 */ /* 0x000fe400078ec0ff */
[----:B------:R-:W-:Y:S02]  /*9090*/  LOP3.LUT R14, R12, R99, RZ, 0x3c, !PT ;  /* 0x000000630c0e7212 */ /* 0x000fe400078e3cff */
[----:B------:R-:W-:Y:S02]  /*90a0*/  LOP3.LUT R12, R8, R101, RZ, 0x3c, !PT ;  /* 0x00000065080c7212 */ /* 0x000fe400078e3cff */
[----:B------:R-:W-:Y:S02]  /*90b0*/  SHF.R.U64 R10, R10, 0x3, RZ ;  /* 0x000000030a0a7819 */ /* 0x000fe400000012ff */
[----:B------:R-:W-:Y:S02]  /*90c0*/  SHF.R.U64 R23, R23, 0x3, RZ ;  /* 0x0000000317177819 */ /* 0x000fe400000012ff */
[----:B------:R-:W-:-:S02]  /*90d0*/  MOV R26, R4 ;  /* 0x00000004001a7202 */ /* 0x000fc40000000f00 */
[----:B------:R-:W-:Y:S02]  /*90e0*/  F2FP.F16.F32.PACK_AB R4, R3, R2 ;  /* 0x000000020304723e */ /* 0x000fe400000000ff */
[----:B------:R-:W-:Y:S02]  /*90f0*/  F2FP.F16.F32.PACK_AB R5, R91, R90 ;  /* 0x0000005a5b05723e */ /* 0x000fe400000000ff */
[----:B------:R-:W-:Y:S02]  /*9100*/  F2FP.F16.F32.PACK_AB R6, R21, R20 ;  /* 0x000000141506723e */ /* 0x000fe400000000ff */
[----:B------:R-:W-:Y:S01]  /*9110*/  F2FP.F16.F32.PACK_AB R7, R93, R92 ;  /* 0x0000005c5d07723e */ /* 0x000fe200000000ff */
[----:B------:R-:W-:Y:S01]  /*9120*/  BAR.SYNC.DEFER_BLOCKING 0x1, 0x100 ;  /* 0x0044000000007b1d */ /* 0x000fe20000010000 */
[----:B------:R-:W-:Y:S02]  /*9130*/  MOV R99, R14 ;  /* 0x0000000e00637202 */ /* 0x000fe40000000f00 */
[----:B------:R-:W-:-:S02]  /*9140*/  MOV R98, R12 ;  /* 0x0000000c00627202 */ /* 0x000fc40000000f00 */
[----:B------:R-:W-:Y:S02]  /*9150*/  LOP3.LUT R10, R10, R103, RZ, 0x3c, !PT ;  /* 0x000000670a0a7212 */ /* 0x000fe400078e3cff */
[----:B------:R-:W-:Y:S02]  /*9160*/  LOP3.LUT R8, R23, R34, RZ, 0x3c, !PT ;  /* 0x0000002217087212 */ /* 0x000fe400078e3cff */
[----:B------:R-:W-:Y:S02]  /*9170*/  MOV R102, R32 ;  /* 0x0000002000667202 */ /* 0x000fe40000000f00 */
[----:B------:R-:W-:Y:S02]  /*9180*/  MOV R101, R30 ;  /* 0x0000001e00657202 */ /* 0x000fe40000000f00 */
[----:B------:R-:W-:Y:S02]  /*9190*/  MOV R100, R28 ;  /* 0x0000001c00647202 */ /* 0x000fe40000000f00 */
[----:B------:R-:W-:-:S02]  /*91a0*/  F2FP.F16.F32.PACK_AB R12, R89, R88 ;  /* 0x00000058590c723e */ /* 0x000fc400000000ff */
[----:B------:R-:W-:Y:S02]  /*91b0*/  F2FP.F16.F32.PACK_AB R13, R95, R94 ;  /* 0x0000005e5f0d723e */ /* 0x000fe400000000ff */
[----:B------:R-:W-:Y:S02]  /*91c0*/  F2FP.F16.F32.PACK_AB R14, R37, R36 ;  /* 0x00000024250e723e */ /* 0x000fe400000000ff */
[----:B------:R-:W-:Y:S02]  /*91d0*/  F2FP.F16.F32.PACK_AB R15, R39, R38 ;  /* 0x00000026270f723e */ /* 0x000fe400000000ff */
[----:B------:R-:W-:Y:S01]  /*91e0*/  F2FP.F16.F32.PACK_AB R28, R41, R40 ;  /* 0x00000028291c723e */ /* 0x000fe200000000ff */
[----:B------:R0:W-:Y:S01]  /*91f0*/  STSM.16.M88.4 [R26], R4 ;  /* 0x000000041a007844 */ /* 0x0001e20000000200 */
[----:B------:R-:W-:Y:S02]  /*9200*/  F2FP.F16.F32.PACK_AB R29, R43, R42 ;  /* 0x0000002a2b1d723e */ /* 0x000fe400000000ff */
[----:B------:R-:W-:Y:S01]  /*9210*/  F2FP.F16.F32.PACK_AB R30, R45, R44 ;  /* 0x0000002c2d1e723e */ /* 0x000fe200000000ff */
[----:B------:R-:W-:Y:S01]  /*9220*/  STSM.16.M88.4 [R102], R12 ;  /* 0x0000000c66007844 */ /* 0x000fe20000000200 */
        /* <DEDUP_REMOVED lines=37> */
[----:B------:R-:W-:Y:S01]  /*9480*/  UISETP.NE.U32.AND UP0, UPT, UR8, URZ, UPT ;  /* 0x0000003f0800728c */ /* 0x000fe2000bf05070 */
[----:B------:R-:W-:-:S03]  /*9490*/  ULDC UR4, c[0x0][0xa88] ;  /* 0x0002a20000047ab9 */ /* 0x000fc60000000800 */
[----:B------:R-:W-:Y:S01]  /*94a0*/  UISETP.NE.AND.EX UP0, UPT, UR9, URZ, UPT, UP0 ;  /* 0x0000003f0900728c */ /* 0x000fe2000bf05300 */
[----:B------:R-:W-:Y:S01]  /*94b0*/  IMAD.U32 R23, RZ, RZ, UR4 ;  /* 0x00000004ff177e24 */ /* 0x000fe2000f8e00ff */
[----:B------:R-:W-:-:S04]  /*94c0*/  ULDC UR4, c[0x0][0xad4] ;  /* 0x0002b50000047ab9 */ /* 0x000fc80000000800 */
[----:B------:R-:W-:Y:S02]  /*94d0*/  PLOP3.LUT P4, PT, PT, PT, UP0, 0x80, 0x0 ;  /* 0x000000000000781c */ /* 0x000fe40003f8f008 */
[----:B0-----:R-:W-:-:S03]  /*94e0*/  ISETP.NE.AND P1, PT, R26, 0x1, PT ;  /* 0x000000011a00780c */ /* 0x001fc60003f25270 */
[----:B------:R-:W-:-:S04]  /*94f0*/  @UP0 ULEA UR8, UP1, UR7, UR8, 0x2 ;  /* 0x0000000807080291 */ /* 0x000fc8000f82103f */
[----:B------:R-:W-:Y:S02]  /*9500*/  @UP0 ULEA.HI.X UR9, UR7, UR9, UR12, 0x2, UP1 ;  /* 0x0000000907090291 */ /* 0x000fe400088f140c */
[----:B------:R-:W-:Y:S01]  /*9510*/  UISETP.NE.AND UP0, UPT, UR14, URZ, UPT ;  /* 0x0000003f0e00728c */ /* 0x000fe2000bf05270 */
[----:B------:R-:W-:-:S03]  /*9520*/  MOV R4, UR8 ;  /* 0x0000000800047c02 */ /* 0x000fc60008000f00 */
[----:B------:R-:W0:Y:S01]  /*9530*/  @P1 LDC R6, c[0x0][0xbec] ;  /* 0x0002fb00ff061b82 */ /* 0x000e220000000800 */
[----:B------:R-:W-:Y:S01]  /*9540*/  USEL UR4, UR14, UR4, UP0 ;  /* 0x000000040e047287 */ /* 0x000fe20008000000 */
[----:B------:R-:W-:Y:S01]  /*9550*/  IMAD.U32 R5, RZ, RZ, UR9 ;  /* 0x00000009ff057e24 */ /* 0x000fe2000f8e00ff */
[----:B------:R-:W-:Y:S02]  /*9560*/  UMOV UR18, 0x9b8 ;  /* 0x000009b800127882 */ /* 0x000fe40000000000 */
[----:B------:R-:W-:-:S03]  /*9570*/  UISETP.GT.AND UP1, UPT, UR4, 0x1, UPT ;  /* 0x000000010400788c */ /* 0x000fc6000bf24270 */
[----:B------:R-:W1:Y:S01]  /*9580*/  @P1 LDC R9, c[0x0][0xbf0] ;  /* 0x0002fc00ff091b82 */ /* 0x000e620000000800 */
[----:B------:R-:W-:Y:S01]  /*9590*/  USEL UR18, UR18, 0x978, UP1 ;  /* 0x0000097812127887 */ /* 0x000fe20008800000 */
[----:B------:R-:W-:Y:S01]  /*95a0*/  VIADD R11, R18, UR43 ;  /* 0x0000002b120b7c36 */ /* 0x000fe20008000000 */
[----:B------:R-:W-:Y:S01]  /*95b0*/  UISETP.NE.U32.AND UP0, UPT, UR10, URZ, UPT ;  /* 0x0000003f0a00728c */ /* 0x000fe2000bf05070 */
[----:B------:R0:W5:Y:S01]  /*95c0*/  @P4 LDG.E R23, desc[UR36][R4.64] ;  /* 0x0000002404174981 */ /* 0x000162000c1e1900 */
[----:B------:R-:W-:Y:S01]  /*95d0*/  UMOV UR4, URZ ;  /* 0x0000003f00047c82 */ /* 0x000fe20008000000 */
[----:B------:R-:W-:Y:S01]  /*95e0*/  USEL UR16, UR13, URZ, UP1 ;  /* 0x0000003f0d107287 */ /* 0x000fe20008800000 */
[----:B------:R-:W-:Y:S01]  /*95f0*/  IMAD.MOV.U32 R7, RZ, RZ, R11 ;  /* 0x000000ffff077224 */ /* 0x000fe200078e000b */
[----:B------:R-:W-:-:S04]  /*9600*/  UISETP.NE.AND.EX UP0, UPT, UR11, URZ, UPT, UP0 ;  /* 0x0000003f0b00728c */ /* 0x000fc8000bf05300 */
[----:B------:R-:W-:Y:S01]  /*9610*/  USEL UR7, UR7, URZ, !UP0 ;  /* 0x0000003f07077287 */ /* 0x000fe2000c000000 */
[----:B------:R-:W-:Y:S01]  /*9620*/  ULDC.64 UR10, c[0x0][UR18+0x220] ;  /* 0x00008800120a7abb */ /* 0x000fe20008000a00 */
[----:B------:R-:W-:Y:S01]  /*9630*/  USEL UR17, UR12, URZ, !UP0 ;  /* 0x0000003f0c117287 */ /* 0x000fe2000c000000 */
[----:B0-----:R-:W-:Y:S01]  /*9640*/  @P1 IMAD.HI.U32 R4, R11, R6, RZ ;  /* 0x000000060b041227 */ /* 0x001fe200078e00ff */
[----:B------:R-:W-:Y:S01]  /*9650*/  ULDC.64 UR8, c[0x0][UR18+0x218] ;  /* 0x0000860012087abb */ /* 0x000fe20008000a00 */
[----:B------:R-:W-:Y:S01]  /*9660*/  UIMAD UR11, UR11, UR7, URZ ;  /* 0x000000070b0b72a4 */ /* 0x000fe2000f8e023f */
[----:B------:R-:W-:Y:S01]  /*9670*/  ULDC.64 UR12, c[0x0][UR18+0x228] ;  /* 0x00008a00120c7abb */ /* 0x000fe20008000a00 */
[----:B------:R-:W-:Y:S02]  /*9680*/  UIMAD.WIDE.U32 UR14, UR8, UR19, URZ ;  /* 0x00000013080e72a5 */ /* 0x000fe4000f8e003f */
[----:B------:R-:W-:Y:S01]  /*9690*/  UIMAD UR19, UR9, UR19, URZ ;  /* 0x00000013091372a4 */ /* 0x000fe2000f8e023f */
[----:B-1----:R-:W-:Y:S01]  /*96a0*/  @P1 SHF.R.U32.HI R7, RZ, R9, R4 ;  /* 0x00000009ff071219 */ /* 0x002fe20000011604 */
[----:B------:R-:W-:-:S02]  /*96b0*/  UIMAD.WIDE.U32 UR20, UR12, UR16, URZ ;  /* 0x000000100c1472a5 */ /* 0x000fc4000f8e003f */
[----:B------:R-:W-:Y:S02]  /*96c0*/  UIMAD.WIDE.U32 UR8, UR10, UR7, URZ ;  /* 0x000000070a0872a5 */ /* 0x000fe4000f8e003f */
[----:B------:R-:W-:Y:S01]  /*96d0*/  UIMAD UR12, UR13, UR16, URZ ;  /* 0x000000100d0c72a4 */ /* 0x000fe2000f8e023f */
[----:B------:R-:W-:Y:S01]  /*96e0*/  IMAD.MOV R9, RZ, RZ, -R7 ;  /* 0x000000ffff097224 */ /* 0x000fe200078e0a07 */
[----:B------:R-:W-:Y:S01]  /*96f0*/  UIMAD UR11, UR10, UR17, UR11 ;  /* 0x000000110a0b72a4 */ /* 0x000fe2000f8e020b */
[----:B------:R-:W-:Y:S01]  /*9700*/  IMAD.U32 R4, RZ, RZ, UR20 ;  /* 0x00000014ff047e24 */ /* 0x000fe2000f8e00ff */
[----:B------:R-:W-:Y:S02]  /*9710*/  UIADD3 UR12, UR21, UR12, URZ ;  /* 0x0000000c150c7290 */ /* 0x000fe4000fffe03f */
[----:B------:R-:W-:Y:S01]  /*9720*/  IMAD.U32 R5, RZ, RZ, UR21 ;  /* 0x00000015ff057e24 */ /* 0x000fe2000f8e00ff */
[----:B------:R-:W-:Y:S01]  /*9730*/  UIADD3 UR10, UR9, UR11, URZ ;  /* 0x0000000b090a7290 */ /* 0x000fe2000fffe03f */
[----:B------:R-:W-:Y:S01]  /*9740*/  IMAD R9, R26, R9, R11 ;  /* 0x000000091a097224 */ /* 0x000fe200078e020b */
[----:B------:R-:W-:Y:S01]  /*9750*/  UIADD3 UR19, UR15, UR19, URZ ;  /* 0x000000130f137290 */ /* 0x000fe2000fffe03f */
[----:B------:R-:W-:Y:S01]  /*9760*/  SHF.R.S32.HI R5, RZ, 0x1f, R7 ;  /* 0x0000001fff057819 */ /* 0x000fe20000011407 */
[----:B------:R-:W-:Y:S01]  /*9770*/  IMAD.U32 R8, RZ, RZ, UR12 ;  /* 0x0000000cff087e24 */ /* 0x000fe2000f8e00ff */
[----:B------:R-:W-:Y:S01]  /*9780*/  ULDC.64 UR12, c[0x0][0xba8] ;  /* 0x0002ea00000c7ab9 */ /* 0x000fe20000000a00 */
[----:B------:R-:W-:Y:S01]  /*9790*/  SHF.R.S32.HI R6, RZ, 0x1f, R9 ;  /* 0x0000001fff067819 */ /* 0x000fe20000011409 */
[----:B------:R-:W-:Y:S01]  /*97a0*/  @!UP1 ULDC UR12, c[0x0][0xb50] ;  /* 0x0002d400000c9ab9 */ /* 0x000fe20000000800 */
[----:B------:R-:W-:Y:S01]  /*97b0*/  @!UP1 ULDC UR13, c[0x0][0xb54] ;  /* 0x0002d500000d9ab9 */ /* 0x000fe20000000800 */
[----:B--2---:R-:W-:-:S13]  /*97c0*/  @P0 R2UR UR4, R34 ;  /* 0x00000000220402ca */ /* 0x004fda00000e0000 */
[----:B------:R-:W-:Y:S02]  /*97d0*/  UIADD3 UR14, UP0, UP2, UR8, UR14, UR4 ;  /* 0x0000000e080e7290 */ /* 0x000fe4000fa1e004 */
[----:B------:R-:W-:Y:S01]  /*97e0*/  USHF.R.S32.HI UR11, URZ, 0x1f, UR4 ;  /* 0x0000001f3f0b7899 */ /* 0x000fe20008011404 */
[----:B------:R-:W-:-:S03]  /*97f0*/  ULDC.64 UR8, c[0x0][UR18+0x210] ;  /* 0x0000840012087abb */ /* 0x000fc60008000a00 */
[----:B------:R-:W-:Y:S01]  /*9800*/  UIADD3.X UR10, UR10, UR19, UR11, UP0, UP2 ;  /* 0x000000130a0a7290 */ /* 0x000fe200087e440b */
[----:B------:R-:W-:Y:S01]  /*9810*/  IADD3 R4, P2, P3, R7, UR14, R4 ;  /* 0x0000000e07047c10 */ /* 0x000fe2000fb5e004 */
[----:B------:R-:W-:-:S04]  /*9820*/  IMAD R7, R9, UR9, RZ ;  /* 0x0000000909077c24 */ /* 0x000fc8000f8e02ff */
[----:B------:R-:W-:Y:S01]  /*9830*/  IADD3.X R5, R5, UR10, R8, P2, P3 ;  /* 0x0000000a05057c10 */ /* 0x000fe200097e6408 */
[----:B------:R-:W-:Y:S02]  /*9840*/  IMAD R7, R6, UR8, R7 ;  /* 0x0000000806077c24 */ /* 0x000fe4000f8e0207 */
        /* <DEDUP_REMOVED lines=9> */
.L_x_2416:
[----:B------:R-:W-:Y:S01]  /*98e0*/  SHFL.IDX PT, R4, R9, RZ, 0x1c1f ;  /* 0x001c1fff09047589 */ /* 0x000fe200000e0000 */
[----:B------:R-:W-:Y:S01]  /*98f0*/  VIADD R12, R199, UR43 ;  /* 0x0000002bc70c7c36 */ /* 0x000fe20008000000 */
[----:B------:R-:W-:Y:S01]  /*9900*/  LOP3.LUT P0, RZ, R182, 0x3, RZ, 0xc0, !PT ;  /* 0x00000003b6ff7812 */ /* 0x000fe2000780c0ff */
[----:B-----5:R-:W-:Y:S01]  /*9910*/  IMAD R23, R23, R26, RZ ;  /* 0x0000001a17177224 */ /* 0x020fe200078e02ff */
[----:B------:R-:W0:Y:S01]  /*9920*/  SHFL.IDX PT, R5, R10, RZ, 0x1c1f ;  /* 0x001c1fff0a057589 */ /* 0x000e2200000e0000 */
[C---:B------:R-:W-:Y:S01]  /*9930*/  VIADD R8, R12.reuse, 0x8 ;  /* 0x000000080c087836 */ /* 0x040fe20000000000 */
[----:B------:R-:W-:Y:S02]  /*9940*/  PLOP3.LUT P3, PT, PT, PT, UP1, 0x80, 0x0 ;  /* 0x000000000000781c */ /* 0x000fe40003f6f018 */
[----:B------:R-:W-:Y:S01]  /*9950*/  SHFL.IDX PT, R6, R9, 0x1, 0x1c1f ;  /* 0x003c1f0009067f89 */ /* 0x000fe200000e0000 */
[-C--:B------:R-:W-:Y:S02]  /*9960*/  ISETP.GE.OR P2, PT, R12, R23.reuse, P0 ;  /* 0x000000170c00720c */ /* 0x080fe40000746670 */
[-C--:B------:R-:W-:Y:S01]  /*9970*/  ISETP.GE.OR P0, PT, R8, R23.reuse, P0 ;  /* 0x000000170800720c */ /* 0x080fe20000706670 */
[----:B------:R-:W1:Y:S10]  /*9980*/  SHFL.IDX PT, R7, R10, 0x1, 0x1c1f ;  /* 0x003c1f000a077f89 */ /* 0x000e7400000e0000 */
[----:B0-----:R0:W-:Y:S01]  /*9990*/  @!P2 ST.E desc[UR36][R4.64], R96 ;  /* 0x000000600400a985 */ /* 0x0011e2000c101924 */
[----:B------:R-:W-:-:S03]  /*99a0*/  ISETP.GE.AND P2, PT, R12, R23, PT ;  /* 0x000000170c00720c */ /* 0x000fc60003f46270 */
[----:B-1----:R0:W-:Y:S01]  /*99b0*/  @!P0 ST.E desc[UR36][R6.64], R0 ;  /* 0x0000000006008985 */ /* 0x0021e2000c101924 */
[----:B------:R-:W-:Y:S01]  /*99c0*/  ISETP.GE.AND P0, PT, R8, R23, PT ;  /* 0x000000170800720c */ /* 0x000fe20003f06270 */
[----:B------:R-:W-:-:S12]  /*99d0*/  @P3 BRA `(.L_x_2417) ;  /* 0x00000008008c3947 */ /* 0x000fd80003800000 */
[----:B------:R-:W-:Y:S01]  /*99e0*/  IMAD R3, R180, 0x40, R16 ;  /* 0x00000040b4037824 */ /* 0x000fe200078e0210 */
[----:B------:R-:W-:Y:S01]  /*99f0*/  ULDC.64 UR12, c[0x0][0xaa0] ;  /* 0x0002a800000c7ab9 */ /* 0x000fe20000000a00 */
[----:B------:R-:W-:Y:S02]  /*9a00*/  R2UR UR14, R178 ;  /* 0x00000000b20e72ca */ /* 0x000fe400000e0000 */
[----:B------:R-:W-:-:S03]  /*9a10*/  IMAD.WIDE R24, R3, 0x2, R24 ;  /* 0x0000000203187825 */ /* 0x000fc600078e0218 */
[C---:B------:R-:W-:Y:S02]  /*9a20*/  IADD3 R9, P6, R24.reuse, 0x1000, RZ ;  /* 0x0000100018097810 */ /* 0x040fe40007fde0ff */
[C---:B------:R-:W-:Y:S02]  /*9a30*/  IADD3 R13, P5, R24.reuse, 0x2000, RZ ;  /* 0x00002000180d7810 */ /* 0x040fe40007fbe0ff */
[----:B------:R-:W-:Y:S02]  /*9a40*/  LOP3.LUT R8, R9, 0x380, RZ, 0xc0, !PT ;  /* 0x0000038009087812 */ /* 0x000fe400078ec0ff */
[----:B------:R-:W-:Y:S02]  /*9a50*/  IADD3 R29, P4, R24, 0x3000, RZ ;  /* 0x00003000181d7810 */ /* 0x000fe40007f9e0ff */
[----:B------:R-:W-:Y:S02]  /*9a60*/  SHF.R.U64 R8, R8, 0x3, RZ ;  /* 0x0000000308087819 */ /* 0x000fe400000012ff */
[----:B------:R-:W-:-:S02]  /*9a70*/  IADD3 R33, P3, R24, 0x4000, RZ ;  /* 0x0000400018217810 */ /* 0x000fc40007f7e0ff */
[----:B------:R-:W-:Y:S01]  /*9a80*/  LOP3.LUT R8, R8, R9, RZ, 0x3c, !PT ;  /* 0x0000000908087212 */ /* 0x000fe200078e3cff */
[--C-:B------:R-:W-:Y:S01]  /*9a90*/  IMAD.X R9, RZ, RZ, R25.reuse, P6 ;  /* 0x000000ffff097224 */ /* 0x100fe200030e0619 */
[C---:B------:R-:W-:Y:S02]  /*9aa0*/  IADD3 R3, P6, R24.reuse, 0x7000, RZ ;  /* 0x0000700018037810 */ /* 0x040fe40007fde0ff */
[C---:B------:R-:W-:Y:S02]  /*9ab0*/  IADD3 R37, P2, R24.reuse, 0x5000, RZ ;  /* 0x0000500018257810 */ /* 0x040fe40007f5e0ff */
[C---:B------:R-:W-:Y:S01]  /*9ac0*/  IADD3 R41, P0, R24.reuse, 0x6000, RZ ;  /* 0x0000600018297810 */ /* 0x040fe20007f1e0ff */
[----:B------:R-:W-:Y:S01]  /*9ad0*/  IMAD.X R45, RZ, RZ, R25, P6 ;  /* 0x000000ffff2d7224 */ /* 0x000fe200030e0619 */
[----:B0-----:R-:W-:Y:S01]  /*9ae0*/  LOP3.LUT R5, R24, 0x380, RZ, 0xc0, !PT ;  /* 0x0000038018057812 */ /* 0x001fe200078ec0ff */
[----:B------:R-:W-:Y:S01]  /*9af0*/  UIMAD UR10, UR11, UR12, URZ ;  /* 0x0000000c0b0a72a4 */ /* 0x000fe2000f8e023f */
[----:B------:R-:W-:Y:S01]  /*9b00*/  LOP3.LUT R0, R3, 0x380, RZ, 0xc0, !PT ;  /* 0x0000038003007812 */ /* 0x000fe200078ec0ff */
[----:B------:R-:W-:Y:S01]  /*9b10*/  UIMAD.WIDE.U32 UR8, UR4, UR12, URZ ;  /* 0x0000000c040872a5 */ /* 0x000fe2000f8e003f */
[----:B------:R-:W-:Y:S01]  /*9b20*/  LOP3.LUT R12, R13, 0x380, RZ, 0xc0, !PT ;  /* 0x000003800d0c7812 */ /* 0x000fe200078ec0ff */
[----:B------:R-:W5:Y:S01]  /*9b30*/  LD.E.128 R8, desc[UR36][R8.64] ;  /* 0x0000002408087980 */ /* 0x000f62000c101d00 */
[----:B------:R-:W-:-:S02]  /*9b40*/  LOP3.LUT R28, R29, 0x380, RZ, 0xc0, !PT ;  /* 0x000003801d1c7812 */ /* 0x000fc400078ec0ff */
[----:B------:R-:W-:Y:S02]  /*9b50*/  LOP3.LUT R32, R33, 0x380, RZ, 0xc0, !PT ;  /* 0x0000038021207812 */ /* 0x000fe400078ec0ff */
[----:B------:R-:W-:Y:S02]  /*9b60*/  LOP3.LUT R36, R37, 0x380, RZ, 0xc0, !PT ;  /* 0x0000038025247812 */ /* 0x000fe400078ec0ff */
[----:B------:R-:W-:Y:S02]  /*9b70*/  LOP3.LUT R40, R41, 0x380, RZ, 0xc0, !PT ;  /* 0x0000038029287812 */ /* 0x000fe400078ec0ff */
[----:B------:R-:W-:Y:S02]  /*9b80*/  SHF.R.U64 R5, R5, 0x3, RZ ;  /* 0x0000000305057819 */ /* 0x000fe400000012ff */
[----:B------:R-:W-:Y:S02]  /*9b90*/  SHF.R.U64 R0, R0, 0x3, RZ ;  /* 0x0000000300007819 */ /* 0x000fe400000012ff */
[----:B------:R-:W-:-:S02]  /*9ba0*/  SHF.R.U64 R12, R12, 0x3, RZ ;  /* 0x000000030c0c7819 */ /* 0x000fc400000012ff */
[----:B------:R-:W-:Y:S02]  /*9bb0*/  SHF.R.U64 R28, R28, 0x3, RZ ;  /* 0x000000031c1c7819 */ /* 0x000fe400000012ff */
[----:B------:R-:W-:Y:S02]  /*9bc0*/  SHF.R.U64 R32, R32, 0x3, RZ ;  /* 0x0000000320207819 */ /* 0x000fe400000012ff */
[----:B------:R-:W-:Y:S02]  /*9bd0*/  SHF.R.U64 R36, R36, 0x3, RZ ;  /* 0x0000000324247819 */ /* 0x000fe400000012ff */
[----:B------:R-:W-:Y:S02]  /*9be0*/  SHF.R.U64 R40, R40, 0x3, RZ ;  /* 0x0000000328287819 */ /* 0x000fe400000012ff */
[----:B------:R-:W-:Y:S02]  /*9bf0*/  LOP3.LUT R24, R5, R24, RZ, 0x3c, !PT ;  /* 0x0000001805187212 */ /* 0x000fe400078e3cff */
[----:B------:R-:W-:-:S02]  /*9c00*/  LOP3.LUT R44, R0, R3, RZ, 0x3c, !PT ;  /* 0x00000003002c7212 */ /* 0x000fc400078e3cff */
[----:B------:R-:W0:Y:S01]  /*9c10*/  @P1 LDC R3, c[0x0][0xbec] ;  /* 0x0002fb00ff031b82 */ /* 0x000e220000000800 */
        /* <DEDUP_REMOVED lines=10> */
[----:B------:R1:W5:Y:S01]  /*9cc0*/  LD.E.128 R4, desc[UR36][R24.64] ;  /* 0x0000002418047980 */ /* 0x000362000c101d00 */
[----:B------:R-:W-:Y:S01]  /*9cd0*/  UIMAD UR10, UR4, UR13, UR10 ;  /* 0x0000000d040a72a4 */ /* 0x000fe2000f8e020a */
[----:B------:R-:W-:-:S02]  /*9ce0*/  IMAD R0, R22, 0x20, R180 ;  /* 0x0000002016007824 */ /* 0x000fc400078e02b4 */
[----:B------:R-:W5:Y:S04]  /*9cf0*/  LD.E.128 R12, desc[UR36][R12.64] ;  /* 0x000000240c0c7980 */ /* 0x000f68000c101d00 */
[----:B------:R-:W5:Y:S01]  /*9d00*/  LD.E.128 R28, desc[UR36][R28.64] ;  /* 0x000000241c1c7980 */ /* 0x000f62000c101d00 */
[----:B-1----:R-:W1:Y:S01]  /*9d10*/  @P1 LDC R25, c[0x0][0xbf0] ;  /* 0x0002fc00ff191b82 */ /* 0x002e620000000800 */
[----:B------:R-:W-:Y:S02]  /*9d20*/  UIADD3 UR9, UR9, UR10, URZ ;  /* 0x0000000a09097290 */ /* 0x000fe4000fffe03f */
[----:B------:R-:W5:Y:S01]  /*9d30*/  LD.E.128 R32, desc[UR36][R32.64] ;  /* 0x0000002420207980 */ /* 0x000f62000c101d00 */
[----:B------:R-:W-:Y:S01]  /*9d40*/  ULDC.64 UR10, c[0x0][0xae8] ;  /* 0x0002ba00000a7ab9 */ /* 0x000fe20000000a00 */
[----:B------:R-:W-:Y:S01]  /*9d50*/  VIADD R20, R0, UR43 ;  /* 0x0000002b00147c36 */ /* 0x000fe20008000000 */
[----:B------:R-:W-:Y:S01]  /*9d60*/  UIMAD.WIDE.U32 UR8, UR14, UR10, UR8 ;  /* 0x0000000a0e0872a5 */ /* 0x000fe2000f8e0008 */
[----:B------:R-:W5:Y:S01]  /*9d70*/  LD.E.128 R36, desc[UR36][R36.64] ;  /* 0x0000002424247980 */ /* 0x000f62000c101d00 */
[----:B------:R-:W-:Y:S01]  /*9d80*/  USHF.R.S32.HI UR4, URZ, 0x1f, UR7 ;  /* 0x0000001f3f047899 */ /* 0x000fe20008011407 */
[----:B0-----:R-:W-:Y:S01]  /*9d90*/  @P1 IMAD.HI.U32 R0, R20, R3, RZ ;  /* 0x0000000314001227 */ /* 0x001fe200078e00ff */
[----:B------:R-:W-:Y:S01]  /*9da0*/  UIMAD UR9, UR14, UR11, UR9 ;  /* 0x0000000b0e0972a4 */ /* 0x000fe2000f8e0209 */
[----:B------:R-:W5:Y:S02]  /*9db0*/  LD.E.128 R40, desc[UR36][R40.64] ;  /* 0x0000002428287980 */ /* 0x000f64000c101d00 */
[----:B------:R-:W-:-:S02]  /*9dc0*/  ULDC.64 UR10, c[0x0][0xaf0] ;  /* 0x0002bc00000a7ab9 */ /* 0x000fc40000000a00 */
[----:B------:R-:W-:Y:S01]  /*9dd0*/  UIMAD UR4, UR4, UR10, URZ ;  /* 0x0000000a040472a4 */ /* 0x000fe2000f8e023f */
[----:B------:R-:W-:Y:S01]  /*9de0*/  IMAD.MOV.U32 R21, RZ, RZ, R20 ;  /* 0x000000ffff157224 */ /* 0x000fe200078e0014 */
[----:B------:R-:W-:Y:S01]  /*9df0*/  UIMAD.WIDE.U32 UR8, UR7, UR10, UR8 ;  /* 0x0000000a070872a5 */ /* 0x000fe2000f8e0008 */
[----:B------:R-:W5:Y:S01]  /*9e00*/  LD.E.128 R44, desc[UR36][R44.64] ;  /* 0x000000242c2c7980 */ /* 0x000f62000c101d00 */
[----:B------:R-:W-:-:S03]  /*9e10*/  UIMAD UR4, UR7, UR11, UR4 ;  /* 0x0000000b070472a4 */ /* 0x000fc6000f8e0204 */
[----:B------:R-:W-:Y:S01]  /*9e20*/  ULDC.64 UR10, c[0x0][0xae0] ;  /* 0x0002b800000a7ab9 */ /* 0x000fe20000000a00 */
[----:B-1----:R-:W-:Y:S01]  /*9e30*/  @P1 SHF.R.U32.HI R21, RZ, R25, R0 ;  /* 0x00000019ff151219 */ /* 0x002fe20000011600 */
[----:B------:R-:W-:Y:S02]  /*9e40*/  UIADD3 UR4, UR9, UR4, URZ ;  /* 0x0000000409047290 */ /* 0x000fe4000fffe03f */
[----:B------:R-:W-:Y:S01]  /*9e50*/  MOV R3, UR9 ;  /* 0x0000000900037c02 */ /* 0x000fe20008000f00 */
[----:B------:R-:W-:Y:S01]  /*9e60*/  IMAD.U32 R2, RZ, RZ, UR8 ;  /* 0x00000008ff027e24 */ /* 0x000fe2000f8e00ff */
[--C-:B------:R-:W-:Y:S01]  /*9e70*/  SHF.R.S32.HI R0, RZ, 0x1f, R21.reuse ;  /* 0x0000001fff007819 */ /* 0x100fe20000011415 */
[----:B------:R-:W-:Y:S01]  /*9e80*/  IMAD.MOV R25, RZ, RZ, -R21 ;  /* 0x000000ffff197224 */ /* 0x000fe200078e0a15 */
[----:B------:R-:W-:Y:S01]  /*9e90*/  @!PT LDS RZ, [RZ] ;  /* 0x00000000fffff984 */ /* 0x000fe20000000800 */
[----:B------:R-:W-:Y:S01]  /*9ea0*/  @!PT LDS RZ, [RZ] ;  /* 0x00000000fffff984 */ /* 0x000fe20000000800 */
[----:B------:R-:W-:Y:S01]  /*9eb0*/  @!PT LDS RZ, [RZ] ;  /* 0x00000000fffff984 */ /* 0x000fe20000000800 */
[----:B------:R-:W-:Y:S01]  /*9ec0*/  @!PT LDS RZ, [RZ] ;  /* 0x00000000fffff984 */ /* 0x000fe20000000800 */
[----:B------:R0:W-:Y:S06]  /*9ed0*/  MEMBAR.ALL.CTA ;  /* 0x0000000000007992 */ /* 0x0001ec0000008000 */
[----:B0-----:R-:W0:Y:S01]  /*9ee0*/  FENCE.VIEW.ASYNC.S ;  /* 0x00000000000073c6 */ /* 0x001e220000000000 */
[----:B------:R-:W-:Y:S01]  /*9ef0*/  IMAD.U32 R3, RZ, RZ, UR4 ;  /* 0x00000004ff037e24 */ /* 0x000fe2000f8e00ff */
[----:B------:R-:W-:Y:S01]  /*9f00*/  ULDC.64 UR8, c[0x0][0xad8] ;  /* 0x0002b60000087ab9 */ /* 0x000fe20000000a00 */
[----:B------:R-:W-:-:S02]  /*9f10*/  IMAD R0, R0, UR10, RZ ;  /* 0x0000000a00007c24 */ /* 0x000fc4000f8e02ff */
[----:B------:R-:W-:Y:S02]  /*9f20*/  IMAD R25, R26, R25, R20 ;  /* 0x000000191a197224 */ /* 0x000fe400078e0214 */
[C---:B------:R-:W-:Y:S02]  /*9f30*/  IMAD R49, R21.reuse, UR11, R0 ;  /* 0x0000000b15317c24 */ /* 0x040fe4000f8e0200 */
[----:B------:R-:W-:Y:S01]  /*9f40*/  IMAD.WIDE.U32 R2, R21, UR10, R2 ;  /* 0x0000000a15027c25 */ /* 0x000fe2000f8e0002 */
[----:B------:R-:W-:-:S03]  /*9f50*/  SHF.R.S32.HI R0, RZ, 0x1f, R25 ;  /* 0x0000001fff007819 */ /* 0x000fc60000011419 */
        /* <DEDUP_REMOVED lines=8> */
[----:B------:R-:W-:Y:S01]  /*9fe0*/  LEA R24, P3, R2, UR8, 0x1 ;  /* 0x0000000802187c11 */ /* 0x000fe2000f8608ff */
        /* <DEDUP_REMOVED lines=21> */
.L_x_2419:
[----:B------:R-:W-:Y:S05]  /*a140*/  BSYNC B1 ;  /* 0x0000000000017941 */ /* 0x000fea0003800000 */
.L_x_2418:
        /* <DEDUP_REMOVED lines=13> */
.L_x_2421:
[----:B------:R-:W-:Y:S05]  /*a220*/  BSYNC B1 ;  /* 0x0000000000017941 */ /* 0x000fea0003800000 */
.L_x_2420:
        /* <DEDUP_REMOVED lines=13> */
.L_x_2423:
[----:B------:R-:W-:Y:S05]  /*a300*/  BSYNC B1 ;  /* 0x0000000000017941 */ /* 0x000fea0003800000 */
.L_x_2422:
[----:B0-----:R-:W-:Y:S01]  /*a310*/  VIADD R0, R26, 0x60 ;  /* 0x000000601a007836 */ /* 0x001fe20000000000 */
[----:B--2-4-:R-:W4:Y:S04]  /*a320*/  SHFL.IDX PT, R25, R25, 0x3, 0x181f ;  /* 0x00781f0019197f89 */ /* 0x014f2800000e0000 */
[----:B------:R-:W-:Y:S01]  /*a330*/  ISETP.GE.AND P0, PT, R0, R23, PT ;  /* 0x000000170000720c */ /* 0x000fe20003f06270 */
[----:B------:R-:W0:-:S12]  /*a340*/  SHFL.IDX PT, R24, R24, 0x3, 0x181f ;  /* 0x00781f0018187f89 */ /* 0x000e1800000e0000 */
        /* <DEDUP_REMOVED lines=12> */
.L_x_2417:
        /* <DEDUP_REMOVED lines=12> */
[----:B------:R-:W-:Y:S01]  /*a4d0*/  BSSY B1, `(.L_x_2425) ;  /* 0x0000067000017945 */ /* 0x000fe20003800000 */
[----:B------:R-:W-:Y:S01]  /*a4e0*/  ULDC.64 UR10, c[0x0][0xb38] ;  /* 0x0002ce00000a7ab9 */ /* 0x000fe20000000a00 */
[----:B------:R-:W-:Y:S01]  /*a4f0*/  PRMT R97, RZ, 0x654, R97 ;  /* 0x00000654ff617816 */ /* 0x000fe20000000061 */
[----:B------:R-:W-:-:S04]  /*a500*/  UIMAD.WIDE.U32 UR8, UR15, UR10, UR8 ;  /* 0x0000000a0f0872a5 */ /* 0x000fc8000f8e0008 */
[----:B------:R-:W-:Y:S01]  /*a510*/  UIMAD UR9, UR15, UR11, UR9 ;  /* 0x0000000b0f0972a4 */ /* 0x000fe2000f8e0209 */
[----:B------:R2:W-:Y:S02]  /*a520*/  SYNCS.ARRIVE.TRANS64.RED.A1T0 RZ, [R97+URZ], RZ ;  /* 0x000000ff61ff79a7 */ /* 0x0005e4000810043f */
[----:B------:R-:W-:Y:S02]  /*a530*/  ULDC.64 UR10, c[0x0][0xb40] ;  /* 0x0002d000000a7ab9 */ /* 0x000fe40000000a00 */
[----:B------:R-:W-:Y:S02]  /*a540*/  UIMAD UR4, UR4, UR10, URZ ;  /* 0x0000000a040472a4 */ /* 0x000fe4000f8e023f */
[----:B------:R-:W-:Y:S01]  /*a550*/  UIMAD.WIDE.U32 UR8, UR7, UR10, UR8 ;  /* 0x0000000a070872a5 */ /* 0x000fe2000f8e0008 */
[----:B0-----:R-:W-:Y:S01]  /*a560*/  @P1 IMAD.HI.U32 R0, R11, R0, RZ ;  /* 0x000000000b001227 */ /* 0x001fe200078e00ff */
[----:B------:R-:W-:-:S03]  /*a570*/  UIMAD UR4, UR7, UR11, UR4 ;  /* 0x0000000b070472a4 */ /* 0x000fc6000f8e0204 */
        /* <DEDUP_REMOVED lines=33> */
[-C--:B0-----:R-:W-:Y:S02]  /*a790*/  @!P3 LEA R8, P5, R177, R6.reuse, 0x2 ;  /* 0x00000006b108b211 */ /* 0x081fe400078a10ff */
        /* <DEDUP_REMOVED lines=58> */
.L_x_2426:
[----:B------:R-:W-:Y:S05]  /*ab40*/  BSYNC B1 ;  /* 0x0000000000017941 */ /* 0x000fea0003800000 */
.L_x_2425:
        /* <DEDUP_REMOVED lines=10> */
[CC--:B------:R-:W-:Y:S02]  /*abf0*/  @!P0 LEA R8, P6, R176.reuse, R4.reuse, 0x2 ;  /* 0x00000004b0088211 */ /* 0x0c0fe400078c10ff */
        /* <DEDUP_REMOVED lines=19> */
[CC--:B0-----:R-:W-:Y:S02]  /*ad30*/  @!P0 LEA R2, P4, R172.reuse, R4.reuse, 0x2 ;  /* 0x00000004ac028211 */ /* 0x0c1fe400078810ff */
        /* <DEDUP_REMOVED lines=38> */
.L_x_2415:
[----:B------:R-:W-:Y:S01]  /*afa0*/  R2UR UR4, R161 ;  /* 0x00000000a10472ca */ /* 0x000fe200000e0000 */
[----:B------:R-:W-:Y:S01]  /*afb0*/  ULDC.64 UR8, c[0x0][0xc00] ;  /* 0x0003000000087ab9 */ /* 0x000fe20000000a00 */
[----:B------:R-:W-:Y:S01]  /*afc0*/  R2UR UR10, R179 ;  /* 0x00000000b30a72ca */ /* 0x000fe200000e0000 */
[----:B------:R-:W-:Y:S01]  /*afd0*/  UISETP.NE.U32.AND UP0, UPT, UR8, URZ, UPT ;  /* 0x0000003f0800728c */ /* 0x000fe2000bf05070 */
[----:B------:R-:W-:-:S03]  /*afe0*/  R2UR UR7, R23 ;  /* 0x00000000170772ca */ /* 0x000fc600000e0000 */
[----:B------:R-:W-:-:S03]  /*aff0*/  UISETP.NE.AND.EX UP0, UPT, UR9, URZ, UPT, UP0 ;  /* 0x0000003f0900728c */ /* 0x000fc6000bf05300 */
[----:B------:R-:W-:-:S03]  /*b000*/  ULDC.64 UR8, c[0x0][0xc00] ;  /* 0x0003000000087ab9 */ /* 0x000fc60000000a00 */
        /* <DEDUP_REMOVED lines=28> */
.L_x_2427:
[----:B------:R-:W-:Y:S01]  /*b1d0*/  R2UR UR7, R161 ;  /* 0x00000000a10772ca */ /* 0x000fe200000e0000 */
[----:B------:R-:W-:Y:S01]  /*b1e0*/  BSSY B1, `(.L_x_2428) ;  /* 0x000003d000017945 */ /* 0x000fe20003800000 */
[----:B------:R-:W-:-:S11]  /*b1f0*/  R2UR UR8, R179 ;  /* 0x00000000b30872ca */ /* 0x000fd600000e0000 */
[----:B------:R-:W-:Y:S02]  /*b200*/  USEL UR7, UR7, URZ, !UP0 ;  /* 0x0000003f07077287 */ /* 0x000fe4000c000000 */
[----:B------:R-:W-:Y:S01]  /*b210*/  USEL UR10, UR8, URZ, !UP0 ;  /* 0x0000003f080a7287 */ /* 0x000fe2000c000000 */
[----:B------:R-:W-:Y:S11]  /*b220*/  @P0 BRA `(.L_x_2429) ;  /* 0x0000000000e00947 */ /* 0x000ff60003800000 */
[----:B------:R-:W0:Y:S01]  /*b230*/  S2R R3, SR_TID.X ;  /* 0x0000000000037919 */ /* 0x000e220000002100 */
[----:B------:R-:W1:Y:S01]  /*b240*/  LDC R9, c[0x0][0xbe8] ;  /* 0x0002fa00ff097b82 */ /* 0x000e620000000800 */
[----:B------:R-:W-:Y:S02]  /*b250*/  IMAD.U32 R4, RZ, RZ, UR43 ;  /* 0x0000002bff047e24 */ /* 0x000fe4000f8e00ff */
[----:B-1---5:R-:W-:-:S03]  /*b260*/  IMAD R2, R0, R9, RZ ;  /* 0x0000000900027224 */ /* 0x022fc600078e02ff */
[----:B0-----:R-:W-:-:S04]  /*b270*/  IADD3 R4, R4, -0x80, R3 ;  /* 0xffffff8004047810 */ /* 0x001fc80007ffe003 */
[----:B------:R-:W-:-:S13]  /*b280*/  ISETP.GE.AND P0, PT, R4, R2, PT ;  /* 0x000000020400720c */ /* 0x000fda0003f06270 */
[----:B------:R-:W-:Y:S05]  /*b290*/  @P0 BRA `(.L_x_2429) ;  /* 0x0000000000c40947 */ /* 0x000fea0003800000 */
[----:B------:R-:W-:Y:S01]  /*b2a0*/  ISETP.NE.AND P0, PT, R9, 0x1, PT ;  /* 0x000000010900780c */ /* 0x000fe20003f05270 */
[----:B------:R-:W-:Y:S01]  /*b2b0*/  UMOV UR18, 0x9b8 ;  /* 0x000009b800127882 */ /* 0x000fe20000000000 */
[----:B------:R-:W-:Y:S02]  /*b2c0*/  R2UR UR9, R23 ;  /* 0x00000000170972ca */ /* 0x000fe400000e0000 */
[----:B------:R-:W-:Y:S02]  /*b2d0*/  R2UR UR8, R160 ;  /* 0x00000000a00872ca */ /* 0x000fe400000e0000 */
[----:B------:R-:W-:Y:S02]  /*b2e0*/  R2UR UR19, R178 ;  /* 0x00000000b21372ca */ /* 0x000fe400000e0000 */
[----:B------:R-:W-:-:S05]  /*b2f0*/  MOV R5, R4 ;  /* 0x0000000400057202 */ /* 0x000fca0000000f00 */
        /* <DEDUP_REMOVED lines=8> */
[----:B------:R-:W-:Y:S02]  /*b380*/  UIMAD.WIDE.U32 UR16, UR8, UR19, URZ ;  /* 0x00000013081072a5 */ /* 0x000fe4000f8e003f */
[----:B------:R-:W-:Y:S01]  /*b390*/  UIMAD UR13, UR13, UR7, URZ ;  /* 0x000000070d0d72a4 */ /* 0x000fe2000f8e023f */
[----:B0-----:R-:W-:Y:S01]  /*b3a0*/  @P0 IMAD.HI.U32 R2, R4, R3, RZ ;  /* 0x0000000304020227 */ /* 0x001fe200078e00ff */
[----:B------:R-:W-:Y:S02]  /*b3b0*/  UIMAD UR19, UR9, UR19, URZ ;  /* 0x00000013091372a4 */ /* 0x000fe4000f8e023f */
[----:B------:R-:W-:Y:S02]  /*b3c0*/  UIMAD.WIDE.U32 UR8, UR12, UR7, URZ ;  /* 0x000000070c0872a5 */ /* 0x000fe4000f8e003f */
[----:B------:R-:W-:-:S02]  /*b3d0*/  UIMAD.WIDE.U32 UR22, UR14, UR11, URZ ;  /* 0x0000000b0e1672a5 */ /* 0x000fc4000f8e003f */
[----:B------:R-:W-:Y:S01]  /*b3e0*/  UIMAD UR11, UR15, UR11, URZ ;  /* 0x0000000b0f0b72a4 */ /* 0x000fe2000f8e023f */
[----:B-1----:R-:W-:Y:S01]  /*b3f0*/  @P0 SHF.R.U32.HI R5, RZ, R7, R2 ;  /* 0x00000007ff050219 */ /* 0x002fe20000011602 */
[----:B------:R-:W-:Y:S02]  /*b400*/  UIMAD UR13, UR12, UR10, UR13 ;  /* 0x0000000a0c0d72a4 */ /* 0x000fe4000f8e020d */
[----:B------:R-:W-:Y:S01]  /*b410*/  UIADD3 UR16, UP1, UP2, UR8, UR16, UR4 ;  /* 0x0000001008107290 */ /* 0x000fe2000fa3e004 */
[----:B------:R-:W-:Y:S01]  /*b420*/  IMAD.U32 R2, RZ, RZ, UR22 ;  /* 0x00000016ff027e24 */ /* 0x000fe2000f8e00ff */
[----:B------:R-:W-:Y:S01]  /*b430*/  UIADD3 UR8, UR23, UR11, URZ ;  /* 0x0000000b17087290 */ /* 0x000fe2000fffe03f */
[--C-:B------:R-:W-:Y:S01]  /*b440*/  IMAD.MOV R7, RZ, RZ, -R5.reuse ;  /* 0x000000ffff077224 */ /* 0x100fe200078e0a05 */
[----:B------:R-:W-:Y:S01]  /*b450*/  UIADD3 UR19, UR17, UR19, URZ ;  /* 0x0000001311137290 */ /* 0x000fe2000fffe03f */
[----:B------:R-:W-:Y:S01]  /*b460*/  IMAD.U32 R3, RZ, RZ, UR23 ;  /* 0x00000017ff037e24 */ /* 0x000fe2000f8e00ff */
[----:B------:R-:W-:Y:S01]  /*b470*/  UIADD3 UR11, UR9, UR13, URZ ;  /* 0x0000000d090b7290 */ /* 0x000fe2000fffe03f */
[----:B------:R-:W-:Y:S01]  /*b480*/  IMAD R7, R9, R7, R4 ;  /* 0x0000000709077224 */ /* 0x000fe200078e0204 */
[----:B------:R-:W-:Y:S01]  /*b490*/  IADD3 R2, P0, P1, R5, UR16, R2 ;  /* 0x0000001005027c10 */ /* 0x000fe2000f91e002 */
[----:B------:R-:W-:Y:S01]  /*b4a0*/  IMAD.U32 R6, RZ, RZ, UR8 ;  /* 0x00000008ff067e24 */ /* 0x000fe2000f8e00ff */
[----:B------:R-:W-:Y:S01]  /*b4b0*/  UIADD3.X UR11, UR11, UR19, UR20, UP1, UP2 ;  /* 0x000000130b0b7290 */ /* 0x000fe20008fe4414 */
[----:B------:R-:W-:Y:S01]  /*b4c0*/  SHF.R.S32.HI R5, RZ, 0x1f, R5 ;  /* 0x0000001fff057819 */ /* 0x000fe20000011405 */
[----:B------:R-:W-:Y:S01]  /*b4d0*/  ULDC.64 UR8, c[0x0][UR18+0x210] ;  /* 0x0000840012087abb */ /* 0x000fe20008000a00 */
[----:B------:R-:W-:Y:S01]  /*b4e0*/  SHF.R.S32.HI R4, RZ, 0x1f, R7 ;  /* 0x0000001fff047819 */ /* 0x000fe20000011407 */
[----:B------:R-:W-:Y:S01]  /*b4f0*/  IMAD R9, R7, UR9, RZ ;  /* 0x0000000907097c24 */ /* 0x000fe2000f8e02ff */
[----:B------:R-:W-:Y:S01]  /*b500*/  ULDC.64 UR12, c[0x0][0xba8] ;  /* 0x0002ea00000c7ab9 */ /* 0x000fe20000000a00 */
[----:B------:R-:W-:Y:S01]  /*b510*/  IADD3.X R3, R5, UR11, R6, P0, P1 ;  /* 0x0000000b05037c10 */ /* 0x000fe200087e2406 */
[----:B------:R-:W-:Y:S01]  /*b520*/  @!UP0 ULDC UR12, c[0x0][0xb50] ;  /* 0x0002d400000c8ab9 */ /* 0x000fe20000000800 */
[----:B------:R-:W-:Y:S01]  /*b530*/  IMAD R9, R4, UR8, R9 ;  /* 0x0000000804097c24 */ /* 0x000fe2000f8e0209 */
[----:B------:R-:W-:Y:S01]  /*b540*/  @!UP0 ULDC UR13, c[0x0][0xb54] ;  /* 0x0002d500000d8ab9 */ /* 0x000fe20000000800 */
[----:B------:R-:W-:-:S04]  /*b550*/  IMAD.WIDE.U32 R2, R7, UR8, R2 ;  /* 0x0000000807027c25 */ /* 0x000fc8000f8e0002 */
[----:B------:R-:W-:Y:S01]  /*b560*/  IMAD.IADD R3, R3, 0x1, R9 ;  /* 0x0000000103037824 */ /* 0x000fe200078e0209 */
[----:B------:R-:W-:-:S04]  /*b570*/  LEA R4, P0, R2, UR12, 0x2 ;  /* 0x0000000c02047c11 */ /* 0x000fc8000f8010ff */
[----:B------:R-:W-:Y:S01]  /*b580*/  LEA.HI.X R5, R2, UR13, R3, 0x2, P0 ;  /* 0x0000000d02057c11 */ /* 0x000fe200080f1403 */
[----:B------:R-:W-:-:S05]  /*b590*/  IMAD.MOV.U32 R3, RZ, RZ, -0x800000 ;  /* 0xff800000ff037424 */ /* 0x000fca00078e00ff */
[----:B------:R0:W-:Y:S03]  /*b5a0*/  STG.E desc[UR36][R4.64], R3 ;  /* 0x0000000304007986 */ /* 0x0001e6000c101924 */
.L_x_2429:
[----:B------:R-:W-:Y:S05]  /*b5b0*/  BSYNC B1 ;  /* 0x0000000000017941 */ /* 0x000fea0003800000 */
.L_x_2428:
[----:B------:R-:W-:-:S13]  /*b5c0*/  R2UR UR8, R23 ;  /* 0x00000000170872ca */ /* 0x000fda00000e0000 */
[----:B------:R-:W-:-:S06]  /*b5d0*/  UISETP.GT.AND UP0, UPT, UR8, 0x1, UPT ;  /* 0x000000010800788c */ /* 0x000fcc000bf04270 */
[----:B------:R-:W-:-:S13]  /*b5e0*/  PLOP3.LUT P0, PT, PT, PT, UP0, 0x80, 0x0 ;  /* 0x000000000000781c */ /* 0x000fda0003f0f008 */
[----:B------:R-:W-:Y:S05]  /*b5f0*/  @P0 BRA `(.L_x_2424) ;  /* 0x0000000400a80947 */ /* 0x000fea0003800000 */
[----:B------:R-:W1:Y:S01]  /*b600*/  LDC R11, c[0x0][0xbe8] ;  /* 0x0002fa00ff0b7b82 */ /* 0x000e620000000800 */
[----:B------:R-:W-:Y:S01]  /*b610*/  ULDC.64 UR12, c[0x0][0xaa0] ;  /* 0x0002a800000c7ab9 */ /* 0x000fe20000000a00 */
[----:B------:R-:W-:Y:S01]  /*b620*/  R2UR UR14, R178 ;  /* 0x00000000b20e72ca */ /* 0x000fe200000e0000 */
[----:B------:R-:W-:Y:S01]  /*b630*/  UIMAD UR11, UR20, UR12, URZ ;  /* 0x0000000c140b72a4 */ /* 0x000fe2000f8e023f */
[----:B------:R-:W-:Y:S01]  /*b640*/  IMAD R2, R22, 0x20, R180 ;  /* 0x0000002016027824 */ /* 0x000fe200078e02b4 */
[----:B------:R-:W-:Y:S01]  /*b650*/  UIMAD.WIDE.U32 UR8, UR4, UR12, URZ ;  /* 0x0000000c040872a5 */ /* 0x000fe2000f8e003f */
[----:B------:R-:W-:Y:S01]  /*b660*/  BSSY B1, `(.L_x_2430) ;  /* 0x0000039000017945 */ /* 0x000fe20003800000 */
[----:B------:R-:W-:Y:S01]  /*b670*/  UIMAD UR11, UR4, UR13, UR11 ;  /* 0x0000000d040b72a4 */ /* 0x000fe2000f8e020b */
[----:B------:R-:W-:Y:S02]  /*b680*/  VIADD R6, R2, UR43 ;  /* 0x0000002b02067c36 */ /* 0x000fe40008000000 */
[----:B------:R-:W-:Y:S01]  /*b690*/  ULDC.64 UR12, c[0x0][0xae8] ;  /* 0x0002ba00000c7ab9 */ /* 0x000fe20000000a00 */
[----:B------:R-:W-:Y:S01]  /*b6a0*/  UIADD3 UR9, UR9, UR11, URZ ;  /* 0x0000000b09097290 */ /* 0x000fe2000fffe03f */
[----:B0-----:R-:W-:-:S03]  /*b6b0*/  IMAD.MOV.U32 R5, RZ, RZ, R6 ;  /* 0x000000ffff057224 */ /* 0x001fc600078e0006 */
[----:B------:R-:W-:-:S04]  /*b6c0*/  UIMAD.WIDE.U32 UR8, UR14, UR12, UR8 ;  /* 0x0000000c0e0872a5 */ /* 0x000fc8000f8e0008 */
[----:B------:R-:W-:-:S03]  /*b6d0*/  UIMAD UR9, UR14, UR13, UR9 ;  /* 0x0000000d0e0972a4 */ /* 0x000fc6000f8e0209 */
[----:B------:R-:W-:Y:S01]  /*b6e0*/  ULDC.64 UR12, c[0x0][0xaf0] ;  /* 0x0002bc00000c7ab9 */ /* 0x000fe20000000a00 */
[----:B-1----:R-:W-:Y:S01]  /*b6f0*/  ISETP.NE.AND P0, PT, R11, 0x1, PT ;  /* 0x000000010b00780c */ /* 0x002fe20003f05270 */
[----:B------:R-:W-:Y:S02]  /*b700*/  UIMAD UR10, UR10, UR12, URZ ;  /* 0x0000000c0a0a72a4 */ /* 0x000fe4000f8e023f */
[----:B------:R-:W-:Y:S02]  /*b710*/  UIMAD.WIDE.U32 UR8, UR7, UR12, UR8 ;  /* 0x0000000c070872a5 */ /* 0x000fe4000f8e0008 */
[----:B------:R-:W-:-:S03]  /*b720*/  UIMAD UR4, UR7, UR13, UR10 ;  /* 0x0000000d070472a4 */ /* 0x000fc6000f8e020a */
[----:B------:R-:W-:Y:S01]  /*b730*/  ULDC.64 UR10, c[0x0][0xae0] ;  /* 0x0002b800000a7ab9 */ /* 0x000fe20000000a00 */
[----:B------:R-:W-:-:S04]  /*b740*/  UIADD3 UR4, UR9, UR4, URZ ;  /* 0x0000000409047290 */ /* 0x000fc8000fffe03f */
        /* <DEDUP_REMOVED lines=18> */
[----:B-----5:R-:W-:Y:S02]  /*b870*/  IMAD R11, R0, R11, RZ ;  /* 0x0000000b000b7224 */ /* 0x020fe400078e02ff */
[C---:B------:R-:W-:Y:S02]  /*b880*/  IMAD R5, R7.reuse, UR9, R4 ;  /* 0x0000000907057c24 */ /* 0x040fe4000f8e0204 */
[----:B------:R-:W-:Y:S01]  /*b890*/  IMAD.WIDE.U32 R2, R7, UR8, R2 ;  /* 0x0000000807027c25 */ /* 0x000fe2000f8e0002 */
[----:B------:R-:W-:Y:S01]  /*b8a0*/  ISETP.GE.AND P2, PT, R6, R11, PT ;  /* 0x0000000b0600720c */ /* 0x000fe20003f46270 */
[----:B------:R-:W-:-:S02]  /*b8b0*/  ULDC.64 UR8, c[0x0][0xa80] ;  /* 0x0002a00000087ab9 */ /* 0x000fc40000000a00 */
[----:B------:R-:W-:Y:S01]  /*b8c0*/  VIADD R0, R6, 0x20 ;  /* 0x0000002006007836 */ /* 0x000fe20000000000 */
[----:B------:R-:W-:Y:S01]  /*b8d0*/  LEA R4, P3, R2, UR8, 0x1 ;  /* 0x0000000802047c11 */ /* 0x000fe2000f8608ff */
[----:B------:R-:W-:-:S03]  /*b8e0*/  IMAD.IADD R3, R3, 0x1, R5 ;  /* 0x0000000103037824 */ /* 0x000fc600078e0205 */
[-C--:B------:R-:W-:Y:S01]  /*b8f0*/  ISETP.GE.AND P1, PT, R0, R11.reuse, PT ;  /* 0x0000000b0000720c */ /* 0x080fe20003f26270 */
[----:B------:R-:W-:Y:S01]  /*b900*/  VIADD R0, R6, 0x40 ;  /* 0x0000004006007836 */ /* 0x000fe20000000000 */
[----:B------:R-:W-:Y:S02]  /*b910*/  LEA.HI.X R5, R2, UR9, R3, 0x1, P3 ;  /* 0x0000000902057c11 */ /* 0x000fe400098f0c03 */
[----:B------:R0:W1:Y:S02]  /*b920*/  SHFL.IDX PT, R2, R4, RZ, 0x181f ;  /* 0x00181fff04027589 */ /* 0x00006400000e0000 */
[----:B------:R-:W-:Y:S02]  /*b930*/  ISETP.GE.AND P0, PT, R0, R11, PT ;  /* 0x0000000b0000720c */ /* 0x000fe40003f06270 */
[----:B------:R0:W2:Y:S01]  /*b940*/  SHFL.IDX PT, R0, R5, RZ, 0x181f ;  /* 0x00181fff05007589 */ /* 0x0000a200000e0000 */
[----:B------:R-:W-:Y:S10]  /*b950*/  @P2 BRA `(.L_x_2431) ;  /* 0x0000000000242947 */ /* 0x000ff40003800000 */
[----:B------:R-:W-:Y:S02]  /*b960*/  ULDC UR4, c[0x0][0xac8] ;  /* 0x0002b20000047ab9 */ /* 0x000fe40000000800 */
[----:B------:R-:W-:Y:S02]  /*b970*/  ISETP.GE.AND P4, PT, R16, UR4, PT ;  /* 0x0000000410007c0c */ /* 0x000fe4000bf86270 */
[----:B------:R-:W-:-:S11]  /*b980*/  ISETP.GE.AND P5, PT, R19, UR4, PT ;  /* 0x0000000413007c0c */ /* 0x000fd6000bfa6270 */
[CC--:B-1----:R-:W-:Y:S02]  /*b990*/  @!P4 LEA R8, P2, R16.reuse, R2.reuse, 0x1 ;  /* 0x000000021008c211 */ /* 0x0c2fe400078408ff */
[C---:B------:R-:W-:Y:S02]  /*b9a0*/  @!P5 LEA R2, P3, R19.reuse, R2, 0x1 ;  /* 0x000000021302d211 */ /* 0x040fe400078608ff */
[-C--:B--2---:R-:W-:Y:S02]  /*b9b0*/  @!P4 LEA.HI.X R9, R16, R0.reuse, R203, 0x1, P2 ;  /* 0x000000001009c211 */ /* 0x084fe400010f0ccb */
[----:B------:R-:W-:-:S03]  /*b9c0*/  @!P5 LEA.HI.X R3, R19, R0, R202, 0x1, P3 ;  /* 0x000000001303d211 */ /* 0x000fc600018f0cca */
[----:B------:R3:W-:Y:S04]  /*b9d0*/  @!P4 ST.E.128 desc[UR36][R8.64], RZ ;  /* 0x000000ff0800c985 */ /* 0x0007e8000c101d24 */
[----:B------:R3:W-:Y:S02]  /*b9e0*/  @!P5 ST.E.128 desc[UR36][R2.64], RZ ;  /* 0x000000ff0200d985 */ /* 0x0007e4000c101d24 */
.L_x_2431:
[----:B------:R-:W-:Y:S05]  /*b9f0*/  BSYNC B1 ;  /* 0x0000000000017941 */ /* 0x000fea0003800000 */
.L_x_2430:
[----:B--2---:R2:W4:Y:S01]  /*ba00*/  SHFL.IDX PT, R0, R5, 0x1, 0x181f ;  /* 0x00381f0005007f89 */ /* 0x00452200000e0000 */
[----:B------:R-:W-:Y:S03]  /*ba10*/  BSSY B1, `(.L_x_2432) ;  /* 0x000000c000017945 */ /* 0x000fe60003800000 */
[----:B-1-3--:R2:W1:Y:S01]  /*ba20*/  SHFL.IDX PT, R2, R4, 0x1, 0x181f ;  /* 0x00381f0004027f89 */ /* 0x00a46200000e0000 */
[----:B------:R-:W-:Y:S05]  /*ba30*/  @P1 BRA `(.L_x_2433) ;  /* 0x0000000000241947 */ /* 0x000fea0003800000 */
[----:B------:R-:W-:Y:S02]  /*ba40*/  ULDC UR4, c[0x0][0xac8] ;  /* 0x0002b20000047ab9 */ /* 0x000fe40000000800 */
[----:B------:R-:W-:Y:S02]  /*ba50*/  ISETP.GE.AND P3, PT, R16, UR4, PT ;  /* 0x0000000410007c0c */ /* 0x000fe4000bf66270 */
[----:B------:R-:W-:-:S11]  /*ba60*/  ISETP.GE.AND P4, PT, R19, UR4, PT ;  /* 0x0000000413007c0c */ /* 0x000fd6000bf86270 */
[CC--:B-1----:R-:W-:Y:S02]  /*ba70*/  @!P3 LEA R8, P1, R16.reuse, R2.reuse, 0x1 ;  /* 0x000000021008b211 */ /* 0x0c2fe400078208ff */
[C---:B------:R-:W-:Y:S02]  /*ba80*/  @!P4 LEA R2, P2, R19.reuse, R2, 0x1 ;  /* 0x000000021302c211 */ /* 0x040fe400078408ff */
[-C--:B----4-:R-:W-:Y:S02]  /*ba90*/  @!P3 LEA.HI.X R9, R16, R0.reuse, R203, 0x1, P1 ;  /* 0x000000001009b211 */ /* 0x090fe400008f0ccb */
[----:B------:R-:W-:-:S03]  /*baa0*/  @!P4 LEA.HI.X R3, R19, R0, R202, 0x1, P2 ;  /* 0x000000001303c211 */ /* 0x000fc600010f0cca */
[----:B------:R3:W-:Y:S04]  /*bab0*/  @!P3 ST.E.128 desc[UR36][R8.64], RZ ;  /* 0x000000ff0800b985 */ /* 0x0007e8000c101d24 */
[----:B------:R3:W-:Y:S02]  /*bac0*/  @!P4 ST.E.128 desc[UR36][R2.64], RZ ;  /* 0x000000ff0200c985 */ /* 0x0007e4000c101d24 */
.L_x_2433:
[----:B------:R-:W-:Y:S05]  /*bad0*/  BSYNC B1 ;  /* 0x0000000000017941 */ /* 0x000fea0003800000 */
.L_x_2432:
[----:B----4-:R4:W0:Y:S01]  /*bae0*/  SHFL.IDX PT, R0, R5, 0x2, 0x181f ;  /* 0x00581f0005007f89 */ /* 0x01082200000e0000 */
        /* <DEDUP_REMOVED lines=8> */
[-C--:B0-----:R-:W-:Y:S02]  /*bb70*/  @!P2 LEA.HI.X R9, R16, R0.reuse, R203, 0x1, P0 ;  /* 0x000000001009a211 */ /* 0x081fe400000f0ccb */
[----:B------:R-:W-:-:S03]  /*bb80*/  @!P3 LEA.HI.X R3, R19, R0, R202, 0x1, P1 ;  /* 0x000000001303b211 */ /* 0x000fc600008f0cca */
[----:B------:R3:W-:Y:S04]  /*bb90*/  @!P2 ST.E.128 desc[UR36][R8.64], RZ ;  /* 0x000000ff0800a985 */ /* 0x0007e8000c101d24 */
[----:B------:R3:W-:Y:S02]  /*bba0*/  @!P3 ST.E.128 desc[UR36][R2.64], RZ ;  /* 0x000000ff0200b985 */ /* 0x0007e4000c101d24 */
.L_x_2435:
[----:B------:R-:W-:Y:S05]  /*bbb0*/  BSYNC B1 ;  /* 0x0000000000017941 */ /* 0x000fea0003800000 */
.L_x_2434:
[----:B0-----:R-:W-:Y:S01]  /*bbc0*/  VIADD R0, R6, 0x60 ;  /* 0x0000006006007836 */ /* 0x001fe20000000000 */
[----:B--2-4-:R-:W2:Y:S04]  /*bbd0*/  SHFL.IDX PT, R5, R5, 0x3, 0x181f ;  /* 0x00781f0005057f89 */ /* 0x014ea800000e0000 */
[----:B------:R-:W-:Y:S01]  /*bbe0*/  ISETP.GE.AND P0, PT, R0, R11, PT ;  /* 0x0000000b0000720c */ /* 0x000fe20003f06270 */
[----:B-1-3--:R1:W3:-:S12]  /*bbf0*/  SHFL.IDX PT, R2, R4, 0x3, 0x181f ;  /* 0x00781f0004027f89 */ /* 0x00a2d800000e0000 */
[----:B-1----:R-:W-:Y:S05]  /*bc00*/  @P0 BRA `(.L_x_2424) ;  /* 0x0000000000240947 */ /* 0x002fea0003800000 */
[----:B------:R-:W-:Y:S02]  /*bc10*/  ULDC UR4, c[0x0][0xac8] ;  /* 0x0002b20000047ab9 */ /* 0x000fe40000000800 */
[----:B------:R-:W-:Y:S02]  /*bc20*/  ISETP.GE.AND P2, PT, R16, UR4, PT ;  /* 0x0000000410007c0c */ /* 0x000fe4000bf46270 */
[----:B------:R-:W-:-:S11]  /*bc30*/  ISETP.GE.AND P3, PT, R19, UR4, PT ;  /* 0x0000000413007c0c */ /* 0x000fd6000bf66270 */
[CC--:B---3--:R-:W-:Y:S02]  /*bc40*/  @!P2 LEA R6, P0, R16.reuse, R2.reuse, 0x1 ;  /* 0x000000021006a211 */ /* 0x0c8fe400078008ff */
[C---:B------:R-:W-:Y:S02]  /*bc50*/  @!P3 LEA R2, P1, R19.reuse, R2, 0x1 ;  /* 0x000000021302b211 */ /* 0x040fe400078208ff */
[-C--:B--2---:R-:W-:Y:S02]  /*bc60*/  @!P2 LEA.HI.X R7, R16, R5.reuse, R203, 0x1, P0 ;  /* 0x000000051007a211 */ /* 0x084fe400000f0ccb */
[----:B------:R-:W-:-:S03]  /*bc70*/  @!P3 LEA.HI.X R3, R19, R5, R202, 0x1, P1 ;  /* 0x000000051303b211 */ /* 0x000fc600008f0cca */
[----:B------:R1:W-:Y:S04]  /*bc80*/  @!P2 ST.E.128 desc[UR36][R6.64], RZ ;  /* 0x000000ff0600a985 */ /* 0x0003e8000c101d24 */
[----:B------:R1:W-:Y:S02]  /*bc90*/  @!P3 ST.E.128 desc[UR36][R2.64], RZ ;  /* 0x000000ff0200b985 */ /* 0x0003e4000c101d24 */
.L_x_2424:
[----:B------:R-:W-:Y:S05]  /*bca0*/  BSYNC B0 ;  /* 0x0000000000007941 */ /* 0x000fea0003800000 */
.L_x_2414:
[----:B------:R-:W-:Y:S02]  /*bcb0*/  ULDC UR4, c[0x0][0xc3c] ;  /* 0x00030f0000047ab9 */ /* 0x000fe40000000800 */
[----:B------:R-:W-:-:S13]  /*bcc0*/  ISETP.GE.AND P0, PT, R27, UR4, PT ;  /* 0x000000041b007c0c */ /* 0x000fda000bf06270 */
[----:B------:R-:W-:Y:S05]  /*bcd0*/  @!P0 BRA `(.L_x_2436) ;  /* 0xffffff50009c8947 */ /* 0x000fea000383ffff */
[----:B------:R-:W-:Y:S05]  /*bce0*/  EXIT ;  /* 0x000000000000794d */ /* 0x000fea0003800000 */
.L_x_2371:
        /* <DEDUP_REMOVED lines=16> */
.L_x_2437:
        /* <DEDUP_REMOVED lines=44> */
.L_x_2441:
[----:B------:R-:W0:Y:S01]  /*c0b0*/  LDC R0, c[0x0][0xc3c] ;  /* 0x00030f00ff007b82 */ /* 0x000e220000000800 */
[----:B------:R-:W-:-:S06]  /*c0c0*/  UIADD3 UR4, UR4, 0x1f, URZ ;  /* 0x0000001f04047890 */ /* 0x000fcc000fffe03f */
[----:B0-----:R-:W-:-:S13]  /*c0d0*/  ISETP.LE.AND P6, PT, R0, UR4, PT ;  /* 0x0000000400007c0c */ /* 0x001fda000bfc3270 */
[----:B------:R-:W-:Y:S05]  /*c0e0*/  @P6 BRA `(.L_x_2440) ;  /* 0x0000000800a86947 */ /* 0x000fea0003800000 */
[----:B------:R-:W-:-:S05]  /*c0f0*/  VIADD R9, R7, UR4 ;  /* 0x0000000407097c36 */ /* 0x000fca0008000000 */
        /* <DEDUP_REMOVED lines=30> */
.L_x_2439:
        /* <DEDUP_REMOVED lines=13> */
.L_x_2442:
        /* <DEDUP_REMOVED lines=30> */
[----:B------:R-:W-:-:S02]  /*c590*/  @P0 VIADD R2, R2, 0x1 ;  /* 0x0000000102020836 */ /* 0x000fc40000000000 */
[----:B0-----:R-:W-:-:S03]  /*c5a0*/  IMAD.MOV R11, RZ, RZ, -R3 ;  /* 0x000000ffff0b7224 */ /* 0x001fc600078e0a03 */
[----:B------:R-:W-:Y:S02]  /*c5b0*/  MOV R8, R2 ;  /* 0x0000000200087202 */ /* 0x000fe40000000f00 */
[----:B------:R-:W-:Y:S01]  /*c5c0*/  IABS R2, R9 ;  /* 0x0000000900027213 */ /* 0x000fe20000000000 */
[----:B------:R-:W-:Y:S02]  /*c5d0*/  IMAD R11, R11, R4, RZ ;  /* 0x000000040b0b7224 */ /* 0x000fe400078e02ff */
[----:B------:R-:W-:Y:S01]  /*c5e0*/  @!P2 IMAD.MOV R8, RZ, RZ, -R8 ;  /* 0x000000ffff08a224 */ /* 0x000fe200078e0a08 */
[----:B------:R-:W-:Y:S01]  /*c5f0*/  @!P1 LOP3.LUT R8, RZ, R0, RZ, 0x33, !PT ;  /* 0x00000000ff089212 */ /* 0x000fe200078e33ff */
[----:B------:R-:W-:Y:S02]  /*c600*/  IMAD.MOV R10, RZ, RZ, -R2 ;  /* 0x000000ffff0a7224 */ /* 0x000fe400078e0a02 */
[----:B------:R-:W-:Y:S01]  /*c610*/  IMAD.MOV.U32 R2, RZ, RZ, RZ ;  /* 0x000000ffff027224 */ /* 0x000fe200078e00ff */
[----:B------:R-:W-:-:S03]  /*c620*/  IABS R6, R8 ;  /* 0x0000000800067213 */ /* 0x000fc60000000000 */
        /* <DEDUP_REMOVED lines=22> */
.L_x_2443:
        /* <DEDUP_REMOVED lines=28> */
[----:B------:R-:W-:Y:S01]  /*c950*/  IMAD R13, R11, R2, RZ ;  /* 0x000000020b0d7224 */ /* 0x000fe200078e02ff */
[----:B------:R-:W-:-:S03]  /*c960*/  IADD3 R2, -R2, RZ, RZ ;  /* 0x000000ff02027210 */ /* 0x000fc60007ffe1ff */
        /* <DEDUP_REMOVED lines=31> */
.L_x_2444:
[----:B------:R-:W-:-:S05]  /*cb60*/  LOP3.LUT R17, RZ, R2, RZ, 0x33, !PT ;  /* 0x00000002ff117212 */ /* 0x000fca00078e33ff */
[----:B------:R-:W-:Y:S01]  /*cb70*/  IMAD.IADD R17, R0, 0x1, R17 ;  /* 0x0000000100117824 */ /* 0x000fe200078e0211 */
[----:B------:R-:W-:Y:S06]  /*cb80*/  BRA `(.L_x_2445) ;  /* 0x0000000000147947 */ /* 0x000fec0003800000 */
.L_x_2440:
[----:B------:R-:W-:Y:S01]  /*cb90*/  ULDC UR4, c[0x0][0xc3c] ;  /* 0x00030f0000047ab9 */ /* 0x000fe20000000800 */
[----:B------:R-:W-:Y:S02]  /*cba0*/  IMAD.MOV.U32 R17, RZ, RZ, RZ ;  /* 0x000000ffff117224 */ /* 0x000fe400078e00ff */
[----:B------:R-:W-:Y:S02]  /*cbb0*/  IMAD.U32 R16, RZ, RZ, UR6 ;  /* 0x00000006ff107e24 */ /* 0x000fe4000f8e00ff */
[----:B------:R-:W-:Y:S02]  /*cbc0*/  IMAD.MOV.U32 R18, RZ, RZ, RZ ;  /* 0x000000ffff127224 */ /* 0x000fe400078e00ff */
[----:B------:R-:W-:-:S07]  /*cbd0*/  IMAD.U32 R19, RZ, RZ, UR4 ;  /* 0x00000004ff137e24 */ /* 0x000fce000f8e00ff */
.L_x_2445:
[----:B------:R-:W-:-:S13]  /*cbe0*/  ISETP.NE.AND P0, PT, R7, RZ, PT ;  /* 0x000000ff0700720c */ /* 0x000fda0003f05270 */
[----:B------:R-:W0:Y:S01]  /*cbf0*/  @!P0 S2R R3, SR_CgaCtaId ;  /* 0x0000000000038919 */ /* 0x000e220000008800 */
[----:B------:R-:W-:-:S04]  /*cc00*/  @!P0 MOV R0, 0x400 ;  /* 0x0000040000008802 */ /* 0x000fc80000000f00 */
[----:B0-----:R-:W-:-:S05]  /*cc10*/  @!P0 LEA R0, R3, R0, 0x18 ;  /* 0x0000000003008211 */ /* 0x001fca00078ec0ff */
[----:B------:R1:W-:Y:S01]  /*cc20*/  @!P0 STS.128 [R0+0x2a8d0], R16 ;  /* 0x02a8d01000008388 */ /* 0x0003e20000000c00 */
[----:B------:R-:W-:Y:S06]  /*cc30*/  BAR.ARV 0x5, 0x180 ;  /* 0x0146000000007b1d */ /* 0x000fec0000002000 */
.L_x_2438:
        /* <DEDUP_REMOVED lines=14> */
[C---:B-1----:R-:W-:Y:S02]  /*cd20*/  LOP3.LUT R4, R5.reuse, 0x7f, RZ, 0xc0, !PT ;  /* 0x0000007f05047812 */ /* 0x042fe400078ec0ff */
[----:B--2---:R-:W-:Y:S01]  /*cd30*/  R2UR UR4, R0 ;  /* 0x00000000000472ca */ /* 0x004fe200000e0000 */
[----:B------:R-:W-:-:S05]  /*cd40*/  IMAD.SHL.U32 R0, R5, 0x8, RZ ;  /* 0x0000000805007824 */ /* 0x000fca00078e00ff */
        /* <DEDUP_REMOVED lines=14> */
.L_x_2511:
[----:B0-----:R-:W0:Y:S02]  /*ce30*/  LDC.64 R30, c[0x0][0xc88] ;  /* 0x00032200ff1e7b82 */ /* 0x001e240000000a00 */
[----:B0-----:R-:W-:-:S06]  /*ce40*/  IMAD.WIDE R30, R19, 0x4, R30 ;  /* 0x00000004131e7825 */ /* 0x001fcc00078e021e */
[----:B------:R-:W2:Y:S01]  /*ce50*/  LDG.E R30, desc[UR36][R30.64] ;  /* 0x000000241e1e7981 */ /* 0x000ea2000c1e1900 */
        /* <DEDUP_REMOVED lines=8> */
[C---:B------:R-:W-:Y:S02]  /*cee0*/  @P0 LEA R2, P1, R30.reuse, UR4, 0x2 ;  /* 0x000000041e020c11 */ /* 0x040fe4000f8210ff */
[C---:B------:R-:W-:Y:S01]  /*cef0*/  SHF.L.U32 R24, R30.reuse, 0x2, RZ ;  /* 0x000000021e187819 */ /* 0x040fe200000006ff */
[----:B------:R0:W-:Y:S01]  /*cf00*/  STL [R1+0x8], R0 ;  /* 0x0000080001007387 */ /* 0x0001e20000100800 */
[----:B------:R-:W-:Y:S01]  /*cf10*/  @P0 LEA.HI.X R3, R30, UR5, R0, 0x2, P1 ;  /* 0x000000051e030c11 */ /* 0x000fe200088f1400 */
[----:B------:R-:W-:-:S04]  /*cf20*/  ULDC.64 UR4, c[0x0][0xa00] ;  /* 0x0002800000047ab9 */ /* 0x000fc80000000a00 */
[----:B-1----:R1:W5:Y:S01]  /*cf30*/  @P0 LDG.E R37, desc[UR36][R2.64] ;  /* 0x0000002402250981 */ /* 0x002362000c1e1900 */
[----:B------:R-:W-:Y:S02]  /*cf40*/  ISETP.NE.U32.AND P0, PT, RZ, UR4, PT ;  /* 0x00000004ff007c0c */ /* 0x000fe4000bf05070 */
[----:B------:R-:W-:Y:S02]  /*cf50*/  SHF.L.U64.HI R25, R30, 0x2, R0 ;  /* 0x000000021e197819 */ /* 0x000fe40000010200 */
[----:B------:R-:W-:Y:S02]  /*cf60*/  ISETP.NE.AND.EX P2, PT, RZ, UR5, PT, P0 ;  /* 0x00000005ff007c0c */ /* 0x000fe4000bf45300 */
[----:B------:R-:W-:Y:S02]  /*cf70*/  ISETP.NE.U32.AND P0, PT, RZ, UR6, PT ;  /* 0x00000006ff007c0c */ /* 0x000fe4000bf05070 */
[----:B------:R-:W-:Y:S02]  /*cf80*/  LOP3.LUT R23, R23, 0xffffffbf, RZ, 0xc0, !PT ;  /* 0xffffffbf17177812 */ /* 0x000fe400078ec0ff */
[----:B------:R-:W-:-:S02]  /*cf90*/  ISETP.NE.AND.EX P0, PT, RZ, UR7, PT, P0 ;  /* 0x00000007ff007c0c */ /* 0x000fc4000bf05300 */
[----:B-1----:R-:W-:-:S04]  /*cfa0*/  IADD3 R2, P1, R24, UR4, RZ ;  /* 0x0000000418027c10 */ /* 0x002fc8000ff3e0ff */
[----:B------:R-:W-:Y:S01]  /*cfb0*/  IADD3.X R3, R25, UR5, RZ, P1, !PT ;  /* 0x0000000519037c10 */ /* 0x000fe20008ffe4ff */
[----:B------:R-:W-:Y:S01]  /*cfc0*/  ULDC.64 UR4, c[0x0][0x418] ;  /* 0x0001060000047ab9 */ /* 0x000fe20000000a00 */
[----:B------:R-:W-:-:S03]  /*cfd0*/  @P2 LOP3.LUT R23, R23, 0x40, RZ, 0xfc, !PT ;  /* 0x0000004017172812 */ /* 0x000fc600078efcff */
[----:B------:R1:W5:Y:S02]  /*cfe0*/  @P2 LDG.E R35, desc[UR36][R2.64] ;  /* 0x0000002402232981 */ /* 0x000364000c1e1900 */
        /* <DEDUP_REMOVED lines=18> */
[----:B--2---:R-:W-:-:S05]  /*d110*/  IMAD.IADD R0, R0, 0x1, -R5 ;  /* 0x0000000100007824 */ /* 0x004fca00078e0a05 */
[----:B------:R2:W-:Y:S02]  /*d120*/  STL [R1+0x4], R0 ;  /* 0x0000040001007387 */ /* 0x0005e40000100800 */
.L_x_2447:
        /* <DEDUP_REMOVED lines=9> */
.L_x_2448:
        /* <DEDUP_REMOVED lines=9> */
.L_x_2449:
[----:B------:R-:W4:Y:S01]  /*d250*/  LDL R4, [R1+0x4] ;  /* 0x0000040001047983 */ /* 0x000f220000100800 */
[----:B012---:R-:W0:Y:S01]  /*d260*/  LDC R0, c[0x0][0x448] ;  /* 0x00011200ff007b82 */ /* 0x007e220000000800 */
[----:B-----5:R-:W-:Y:S01]  /*d270*/  IMAD.IADD R34, R34, 0x1, -R37 ;  /* 0x0000000122227824 */ /* 0x020fe200078e0a25 */
[----:B------:R-:W-:Y:S01]  /*d280*/  LOP3.LUT R23, R23, 0xffffff7f, RZ, 0xc0, !PT ;  /* 0xffffff7f17177812 */ /* 0x000fe200078ec0ff */
[----:B------:R-:W-:Y:S01]  /*d290*/  BSSY B0, `(.L_x_2450) ;  /* 0x0000038000007945 */ /* 0x000fe20003800000 */
[----:B0-----:R-:W-:Y:S01]  /*d2a0*/  ISETP.NE.AND P0, PT, R0, 0x1, PT ;  /* 0x000000010000780c */ /* 0x001fe20003f05270 */
[----:B------:R-:W-:-:S04]  /*d2b0*/  IMAD.SHL.U32 R0, R17, 0x80, RZ ;  /* 0x0000008011007824 */ /* 0x000fc800078e00ff */
[----:B------:R-:W-:-:S08]  /*d2c0*/  VIADD R0, R0, 0x7f ;  /* 0x0000007f00007836 */ /* 0x000fd00000000000 */
[----:B---3--:R-:W0:Y:S01]  /*d2d0*/  @P0 LDC R3, c[0x0][0x44c] ;  /* 0x00011300ff030b82 */ /* 0x008e220000000800 */
[----:B------:R-:W-:-:S07]  /*d2e0*/  @P0 LOP3.LUT R23, R23, 0x80, RZ, 0xfc, !PT ;  /* 0x0000008017170812 */ /* 0x000fce00078efcff */
[----:B------:R-:W1:Y:S01]  /*d2f0*/  @P0 LDC R5, c[0x0][0x450] ;  /* 0x00011400ff050b82 */ /* 0x000e620000000800 */
[----:B0-----:R-:W-:-:S05]  /*d300*/  @P0 IMAD.HI.U32 R2, R0, R3, RZ ;  /* 0x0000000300020227 */ /* 0x001fca00078e00ff */
[----:B-1----:R-:W-:Y:S01]  /*d310*/  @P0 SHF.R.U32.HI R0, RZ, R5, R2 ;  /* 0x00000005ff000219 */ /* 0x002fe20000011602 */
[----:B------:R-:W-:-:S04]  /*d320*/  VIADD R2, R34, 0x5f ;  /* 0x0000005f22027836 */ /* 0x000fc80000000000 */
[----:B------:R-:W-:Y:S01]  /*d330*/  IMAD.HI R2, R2, 0x2aaaaaab, RZ ;  /* 0x2aaaaaab02027827 */ /* 0x000fe200078e02ff */
[----:B----4-:R-:W-:-:S05]  /*d340*/  IADD3 R3, R34, 0x60, -R4 ;  /* 0x0000006022037810 */ /* 0x010fca0007ffe804 */
[----:B------:R-:W-:Y:S01]  /*d350*/  IMAD.IADD R0, R3, 0x1, R0 ;  /* 0x0000000103007824 */ /* 0x000fe200078e0200 */
[----:B------:R-:W-:-:S03]  /*d360*/  SHF.R.U32.HI R3, RZ, 0x1f, R2 ;  /* 0x0000001fff037819 */ /* 0x000fc60000011602 */
[----:B------:R-:W-:Y:S01]  /*d370*/  IMAD.HI R4, R0, 0x2aaaaaab, RZ ;  /* 0x2aaaaaab00047827 */ /* 0x000fe200078e02ff */
[----:B------:R-:W-:Y:S02]  /*d380*/  LEA.HI.SX32 R0, R2, R3, 0x1c ;  /* 0x0000000302007211 */ /* 0x000fe400078fe2ff */
[----:B------:R-:W-:Y:S02]  /*d390*/  LOP3.LUT R2, R18, 0xff000000, RZ, 0xc0, !PT ;  /* 0xff00000012027812 */ /* 0x000fe400078ec0ff */
[----:B------:R-:W-:Y:S02]  /*d3a0*/  SHF.R.U32.HI R3, RZ, 0x1f, R4 ;  /* 0x0000001fff037819 */ /* 0x000fe40000011604 */
[----:B------:R-:W-:Y:S02]  /*d3b0*/  SHF.R.U32.HI R2, RZ, 0x8, R2 ;  /* 0x00000008ff027819 */ /* 0x000fe40000011602 */
[----:B------:R-:W-:-:S04]  /*d3c0*/  LEA.HI.SX32 R3, R4, R3, 0x1c ;  /* 0x0000000304037211 */ /* 0x000fc800078fe2ff */
[----:B------:R-:W-:Y:S02]  /*d3d0*/  VIMNMX R0, R0, R3, PT ;  /* 0x0000000300007248 */ /* 0x000fe40003fe0100 */
[----:B------:R-:W-:Y:S02]  /*d3e0*/  LOP3.LUT R3, R18, 0xff0000, RZ, 0xc0, !PT ;  /* 0x00ff000012037812 */ /* 0x000fe400078ec0ff */
[----:B------:R-:W-:Y:S02]  /*d3f0*/  ISETP.GE.AND P0, PT, R0, 0x1, PT ;  /* 0x000000010000780c */ /* 0x000fe40003f06270 */
[----:B------:R-:W-:Y:S01]  /*d400*/  LEA.HI R2, R3, R2, RZ, 0x10 ;  /* 0x0000000203027211 */ /* 0x000fe200078f80ff */
[----:B------:R-:W-:-:S03]  /*d410*/  IMAD.MOV.U32 R3, RZ, RZ, RZ ;  /* 0x000000ffff037224 */ /* 0x000fc600078e00ff */
[----:B------:R-:W-:-:S07]  /*d420*/  LOP3.LUT R36, R2, 0xff, RZ, 0xc0, !PT ;  /* 0x000000ff02247812 */ /* 0x000fce00078ec0ff */
[----:B------:R-:W-:Y:S05]  /*d430*/  @!P0 BRA `(.L_x_2451) ;  /* 0x0000000000748947 */ /* 0x000fea0003800000 */
[----:B------:R-:W-:-:S04]  /*d440*/  SHF.R.U32.HI R4, RZ, 0x10, R2 ;  /* 0x00000010ff047819 */ /* 0x000fc80000011602 */
[----:B------:R-:W-:-:S13]  /*d450*/  ISETP.NE.AND P0, PT, R4, RZ, PT ;  /* 0x000000ff0400720c */ /* 0x000fda0003f05270 */
[----:B------:R-:W0:Y:S02]  /*d460*/  @!P0 LDC R4, c[0x0][0x9f0] ;  /* 0x00027c00ff048b82 */ /* 0x000e240000000800 */
[-C--:B0-----:R-:W-:Y:S02]  /*d470*/  IABS R6, R4.reuse ;  /* 0x0000000400067213 */ /* 0x081fe40000000000 */
[----:B------:R-:W-:Y:S02]  /*d480*/  IADD3 R5, R4, -0x1, R0 ;  /* 0xffffffff04057810 */ /* 0x000fe40007ffe000 */
[----:B------:R-:W0:Y:S02]  /*d490*/  I2F.RP R8, R6 ;  /* 0x0000000600087306 */ /* 0x000e240000209400 */
[----:B------:R-:W-:-:S04]  /*d4a0*/  LOP3.LUT R2, R5, R4, RZ, 0x3c, !PT ;  /* 0x0000000405027212 */ /* 0x000fc800078e3cff */
[----:B------:R-:W-:Y:S02]  /*d4b0*/  ISETP.GE.AND P2, PT, R2, RZ, PT ;  /* 0x000000ff0200720c */ /* 0x000fe40003f46270 */
[----:B0-----:R-:W0:Y:S02]  /*d4c0*/  MUFU.RCP R8, R8 ;  /* 0x0000000800087308 */ /* 0x001e240000001000 */
[----:B0-----:R-:W-:-:S06]  /*d4d0*/  VIADD R3, R8, 0xffffffe ;  /* 0x0ffffffe08037836 */ /* 0x001fcc0000000000 */
[----:B------:R-:W0:Y:S02]  /*d4e0*/  F2I.FTZ.U32.TRUNC.NTZ R3, R3 ;  /* 0x0000000300037305 */ /* 0x000e24000021f000 */
[----:B0-----:R-:W-:-:S04]  /*d4f0*/  IMAD.MOV R2, RZ, RZ, -R3 ;  /* 0x000000ffff027224 */ /* 0x001fc800078e0a03 */
[----:B------:R-:W-:Y:S02]  /*d500*/  IMAD R7, R2, R6, RZ ;  /* 0x0000000602077224 */ /* 0x000fe400078e02ff */
[----:B------:R-:W-:-:S04]  /*d510*/  IMAD.MOV.U32 R2, RZ, RZ, RZ ;  /* 0x000000ffff027224 */ /* 0x000fc800078e00ff */
        /* <DEDUP_REMOVED lines=10> */
[----:B------:R-:W-:-:S13]  /*d5c0*/  ISETP.GE.U32.AND P0, PT, R3, R6, PT ;  /* 0x000000060300720c */ /* 0x000fda0003f06070 */
[----:B------:R-:W-:-:S04]  /*d5d0*/  @P0 VIADD R7, R7, 0x1 ;  /* 0x0000000107070836 */ /* 0x000fc80000000000 */
[----:B------:R-:W-:-:S04]  /*d5e0*/  IMAD.MOV.U32 R3, RZ, RZ, R7 ;  /* 0x000000ffff037224 */ /* 0x000fc800078e0007 */
[----:B------:R-:W-:Y:S01]  /*d5f0*/  @!P2 IMAD.MOV R3, RZ, RZ, -R3 ;  /* 0x000000ffff03a224 */ /* 0x000fe200078e0a03 */
[----:B------:R-:W-:-:S07]  /*d600*/  @!P1 LOP3.LUT R3, RZ, R4, RZ, 0x33, !PT ;  /* 0x00000004ff039212 */ /* 0x000fce00078e33ff */
.L_x_2451:
[----:B------:R-:W-:Y:S05]  /*d610*/  BSYNC B0 ;  /* 0x0000000000007941 */ /* 0x000fea0003800000 */
.L_x_2450:
        /* <DEDUP_REMOVED lines=23> */
.L_x_2453:
        /* <DEDUP_REMOVED lines=12> */
[----:B------:R-:W-:Y:S02]  /*d850*/  IMAD.U32 R7, RZ, RZ, UR9 ;  /* 0x00000009ff077e24 */ /* 0x000fe4000f8e00ff */
[----:B------:R-:W-:-:S02]  /*d860*/  IMAD.U32 R10, RZ, RZ, UR4 ;  /* 0x00000004ff0a7e24 */ /* 0x000fc4000f8e00ff */
[----:B------:R-:W-:Y:S02]  /*d870*/  IMAD.U32 R11, RZ, RZ, UR5 ;  /* 0x00000005ff0b7e24 */ /* 0x000fe4000f8e00ff */
[----:B------:R-:W-:Y:S02]  /*d880*/  IMAD.MOV.U32 R8, RZ, RZ, 0x70 ;  /* 0x00000070ff087424 */ /* 0x000fe400078e00ff */
[----:B------:R-:W-:Y:S02]  /*d890*/  IMAD.MOV.U32 R12, RZ, RZ, 0x1 ;  /* 0x00000001ff0c7424 */ /* 0x000fe400078e00ff */
[----:B------:R-:W-:-:S07]  /*d8a0*/  IMAD.MOV.U32 R13, RZ, RZ, RZ ;  /* 0x000000ffff0d7224 */ /* 0x000fce00078e00ff */
[----:B------:R-:W-:-:S07]  /*d8b0*/  LEPC R20, `(.L_x_2456) ;  /* 0x000000001014794e */ /* 0x000fce0000000000 */
[----:B0-----:R-:W-:Y:S05]  /*d8c0*/  CALL.ABS.NOINC R2 ;  /* 0x0000000002007343 */ /* 0x001fea0003c00000 */
.L_x_2456:
[----:B------:R-:W-:Y:S05]  /*d8d0*/  BSYNC B6 ;  /* 0x0000000000067941 */ /* 0x000fea0003800000 */
.L_x_2455:
        /* <DEDUP_REMOVED lines=20> */
.L_x_2459:
[----:B------:R0:W1:Y:S01]  /*da20*/  LDC.64 R2, c[0x4][R26] ;  /* 0x010000001a027b82 */ /* 0x0000620000000a00 */
[----:B------:R-:W-:Y:S01]  /*da30*/  ULDC.64 UR6, c[0x4][0xf0] ;  /* 0x01003c0000067ab9 */ /* 0x000fe20000000a00 */
[----:B------:R-:W-:Y:S01]  /*da40*/  ULDC.64 UR8, c[0x4][0xf8] ;  /* 0x01003e0000087ab9 */ /* 0x000fe20000000a00 */
[----:B------:R-:W-:Y:S01]  /*da50*/  ULDC.64 UR4, c[0x4][0x80] ;  /* 0x0100200000047ab9 */ /* 0x000fe20000000a00 */
        /* <DEDUP_REMOVED lines=11> */
.L_x_2458:
[----:B------:R-:W-:Y:S05]  /*db10*/  BSYNC B6 ;  /* 0x0000000000067941 */ /* 0x000fea0003800000 */
.L_x_2457:
[----:B------:R-:W-:Y:S01]  /*db20*/  ULDC.64 UR4, c[0x0][0x9f8] ;  /* 0x00027e0000047ab9 */ /* 0x000fe20000000a00 */
[----:B------:R-:W0:Y:S01]  /*db30*/  S2R R2, SR_TID.X ;  /* 0x0000000000027919 */ /* 0x000e220000002100 */
[----:B------:R-:W-:Y:S01]  /*db40*/  ISETP.NE.U32.AND P0, PT, RZ, UR4, PT ;  /* 0x00000004ff007c0c */ /* 0x000fe2000bf05070 */
[----:B------:R-:W1:Y:S03]  /*db50*/  LDC R5, c[0x0][0x430] ;  /* 0x00010c00ff057b82 */ /* 0x000e660000000800 */
[----:B------:R-:W-:-:S13]  /*db60*/  ISETP.NE.AND.EX P0, PT, RZ, UR5, PT, P0 ;  /* 0x00000005ff007c0c */ /* 0x000fda000bf05300 */
[----:B------:R-:W-:Y:S01]  /*db70*/  @P0 IADD3 R24, P1, R24, UR4, RZ ;  /* 0x0000000418180c10 */ /* 0x000fe2000ff3e0ff */
[----:B------:R-:W2:Y:S01]  /*db80*/  S2R R21, SR_TID.X ;  /* 0x0000000000157919 */ /* 0x000ea20000002100 */
[----:B------:R-:W-:Y:S01]  /*db90*/  LOP3.LUT R23, R23, 0xffffffdf, RZ, 0xc0, !PT ;  /* 0xffffffdf17177812 */ /* 0x000fe200078ec0ff */
[----:B------:R-:W-:Y:S01]  /*dba0*/  ULDC UR4, c[0x0][0x320] ;  /* 0x0000c80000047ab9 */ /* 0x000fe20000000800 */
[----:B------:R-:W-:-:S05]  /*dbb0*/  @P0 IADD3.X R25, R25, UR5, RZ, P1, !PT ;  /* 0x0000000519190c10 */ /* 0x000fca0008ffe4ff */
[----:B------:R3:W4:Y:S01]  /*dbc0*/  @P0 LDG.E R31, desc[UR36][R24.64] ;  /* 0x00000024181f0981 */ /* 0x000722000c1e1900 */
[----:B-1----:R-:W-:Y:S01]  /*dbd0*/  ISETP.NE.AND P2, PT, R5, 0x1, PT ;  /* 0x000000010500780c */ /* 0x002fe20003f45270 */
[----:B------:R-:W1:Y:S01]  /*dbe0*/  S2R R26, SR_TID.X ;  /* 0x00000000001a7919 */ /* 0x000e620000002100 */
[----:B0-----:R-:W-:-:S04]  /*dbf0*/  LOP3.LUT R2, R2, 0x7f, RZ, 0xc0, !PT ;  /* 0x0000007f02027812 */ /* 0x001fc800078ec0ff */
[----:B------:R-:W-:Y:S01]  /*dc00*/  SHF.R.U32.HI R2, RZ, 0x3, R2 ;  /* 0x00000003ff027819 */ /* 0x000fe20000011602 */
[----:B---3--:R-:W-:-:S06]  /*dc10*/  VIADD R25, R29, 0xffffffff ;  /* 0xffffffff1d197836 */ /* 0x008fcc0000000000 */
[----:B------:R-:W0:Y:S01]  /*dc20*/  @P2 LDC R3, c[0x0][0x434] ;  /* 0x00010d00ff032b82 */ /* 0x000e220000000800 */
[----:B------:R-:W-:Y:S01]  /*dc30*/  @P2 LOP3.LUT R23, R23, 0x20, RZ, 0xfc, !PT ;  /* 0x0000002017172812 */ /* 0x000fe200078efcff */
[----:B--2---:R-:W-:-:S05]  /*dc40*/  IMAD.SHL.U32 R20, R21, 0x10, RZ ;  /* 0x0000001015147824 */ /* 0x004fca00078e00ff */
[----:B------:R-:W-:Y:S02]  /*dc50*/  LOP3.LUT R20, R2, 0x70, R20, 0xf8, !PT ;  /* 0x0000007002147812 */ /* 0x000fe400078ef814 */
[----:B------:R-:W2:Y:S03]  /*dc60*/  @P2 LDC R2, c[0x0][0x438] ;  /* 0x00010e00ff022b82 */ /* 0x000ea60000000800 */
[----:B------:R-:W-:Y:S02]  /*dc70*/  IMAD R4, R25, 0x60, R20 ;  /* 0x0000006019047824 */ /* 0x000fe400078e0214 */
[----:B-1----:R-:W-:Y:S02]  /*dc80*/  IMAD.SHL.U32 R9, R26, 0x8, RZ ;  /* 0x000000081a097824 */ /* 0x002fe400078e00ff */
[C---:B------:R-:W-:Y:S01]  /*dc90*/  IMAD.IADD R0, R4.reuse, 0x1, R37 ;  /* 0x0000000104007824 */ /* 0x040fe200078e0225 */
[----:B------:R-:W-:-:S02]  /*dca0*/  ISETP.GE.AND P0, PT, R4, R34, PT ;  /* 0x000000220400720c */ /* 0x000fc40003f06270 */
[----:B------:R-:W-:Y:S01]  /*dcb0*/  LOP3.LUT R9, R9, 0x38, RZ, 0xc0, !PT ;  /* 0x0000003809097812 */ /* 0x000fe200078ec0ff */
[----:B0-----:R-:W-:Y:S01]  /*dcc0*/  @P2 IMAD.HI.U32 R3, R0, R3, RZ ;  /* 0x0000000300032227 */ /* 0x001fe200078e00ff */
[----:B------:R-:W-:Y:S02]  /*dcd0*/  ISETP.GT.U32.OR P0, PT, R20, 0x5f, P0 ;  /* 0x0000005f1400780c */ /* 0x000fe40000704470 */
[C---:B------:R-:W-:Y:S01]  /*dce0*/  LOP3.LUT R8, R9.reuse, 0x40, RZ, 0xfc, !PT ;  /* 0x0000004009087812 */ /* 0x040fe200078efcff */
[----:B------:R-:W-:Y:S01]  /*dcf0*/  IMAD.MOV.U32 R4, RZ, RZ, R0 ;  /* 0x000000ffff047224 */ /* 0x000fe200078e0000 */
[----:B------:R-:W-:Y:S02]  /*dd00*/  ISETP.GE.AND P1, PT, R9, UR4, PT ;  /* 0x0000000409007c0c */ /* 0x000fe4000bf26270 */
[----:B--2---:R-:W-:Y:S02]  /*dd10*/  @P2 SHF.R.U32.HI R4, RZ, R2, R3 ;  /* 0x00000002ff042219 */ /* 0x004fe40000011603 */
[----:B------:R-:W-:Y:S01]  /*dd20*/  ISETP.GE.AND P2, PT, R8, UR4, PT ;  /* 0x0000000408007c0c */ /* 0x000fe2000bf46270 */
[----:B------:R-:W-:-:S02]  /*dd30*/  ULDC UR4, c[0x0][0x2f4] ;  /* 0x0000bd0000047ab9 */ /* 0x000fc40000000800 */
[----:B------:R-:W-:Y:S01]  /*dd40*/  IMAD.MOV R3, RZ, RZ, -R4 ;  /* 0x000000ffff037224 */ /* 0x000fe200078e0a04 */
[----:B------:R-:W-:-:S03]  /*dd50*/  SEL R29, RZ, 0xffffffff, P2 ;  /* 0xffffffffff1d7807 */ /* 0x000fc60001000000 */
[----:B------:R-:W-:Y:S01]  /*dd60*/  IMAD R0, R5, R3, R0 ;  /* 0x0000000305007224 */ /* 0x000fe200078e0200 */
[----:B------:R-:W-:Y:S01]  /*dd70*/  SEL R5, RZ, 0x1, P1 ;  /* 0x00000001ff057807 */ /* 0x000fe20000800000 */
[----:B------:R-:W0:Y:S01]  /*dd80*/  @!P0 LDC.64 R2, c[0x0][0x428] ;  /* 0x00010a00ff028b82 */ /* 0x000e220000000a00 */
[----:B------:R-:W-:-:S05]  /*dd90*/  IMAD.SHL.U32 R29, R29, 0x2, RZ ;  /* 0x000000021d1d7824 */ /* 0x000fca00078e00ff */
[----:B------:R-:W-:Y:S02]  /*dda0*/  LOP3.LUT R29, R29, 0x2, R5, 0xe2, !PT ;  /* 0x000000021d1d7812 */ /* 0x000fe400078ee205 */
[----:B------:R-:W-:Y:S02]  /*ddb0*/  @!P0 SHF.R.S32.HI R5, RZ, 0x1f, R4 ;  /* 0x0000001fff058819 */ /* 0x000fe40000011404 */
[----:B------:R-:W-:Y:S02]  /*ddc0*/  ISETP.GE.AND P2, PT, R9, UR4, PT ;  /* 0x0000000409007c0c */ /* 0x000fe4000bf46270 */
[----:B------:R-:W-:Y:S02]  /*ddd0*/  LOP3.LUT R23, R23, 0xfffffffb, RZ, 0xc0, !PT ;  /* 0xfffffffb17177812 */ /* 0x000fe400078ec0ff */
[----:B------:R-:W-:-:S09]  /*dde0*/  LOP3.LUT R7, R9, 0x80, RZ, 0xfc, !PT ;  /* 0x0000008009077812 */ /* 0x000fd200078efcff */
[----:B------:R-:W-:-:S04]  /*ddf0*/  @P2 LOP3.LUT R23, R23, 0x4, RZ, 0xfc, !PT ;  /* 0x0000000417172812 */ /* 0x000fc800078efcff */
[----:B------:R-:W-:Y:S01]  /*de00*/  LOP3.LUT R23, R23, 0xfffffffd, RZ, 0xc0, !PT ;  /* 0xfffffffd17177812 */ /* 0x000fe200078ec0ff */
[----:B------:R-:W-:Y:S01]  /*de10*/  UMOV UR5, 0xffffffff ;  /* 0xffffffff00057882 */ /* 0x000fe20000000000 */
[----:B------:R-:W-:Y:S02]  /*de20*/  LOP3.LUT R26, R18, 0xffff, RZ, 0xc0, !PT ;  /* 0x0000ffff121a7812 */ /* 0x000fe400078ec0ff */
[----:B----4-:R-:W-:Y:S01]  /*de30*/  SHF.R.S32.HI R6, RZ, 0x1f, R31 ;  /* 0x0000001fff067819 */ /* 0x010fe2000001141f */
[----:B0-----:R-:W-:-:S04]  /*de40*/  @!P0 IMAD.WIDE.U32 R4, R31, R2, R4 ;  /* 0x000000021f048225 */ /* 0x001fc800078e0004 */
[----:B------:R0:W-:Y:S02]  /*de50*/  STL [R1], R6 ;  /* 0x0000000601007387 */ /* 0x0001e40000100800 */
[----:B0-----:R-:W-:-:S04]  /*de60*/  @!P0 IMAD R6, R6, R2, RZ ;  /* 0x0000000206068224 */ /* 0x001fc800078e02ff */
[----:B------:R-:W-:Y:S02]  /*de70*/  @!P0 IMAD R6, R31, R3, R6 ;  /* 0x000000031f068224 */ /* 0x000fe400078e0206 */
[----:B------:R-:W0:Y:S02]  /*de80*/  @!P0 LDC.64 R2, c[0x0][0x418] ;  /* 0x00010600ff028b82 */ /* 0x000e240000000a00 */
[----:B------:R-:W-:Y:S01]  /*de90*/  @!P0 IMAD.IADD R6, R5, 0x1, R6 ;  /* 0x0000000105068824 */ /* 0x000fe200078e0206 */
[----:B0-----:R-:W-:-:S04]  /*dea0*/  @!P0 LEA R2, P1, R4, R2, 0x2 ;  /* 0x0000000204028211 */ /* 0x001fc800078210ff */
[----:B------:R-:W-:Y:S01]  /*deb0*/  @!P0 LEA.HI.X R3, R4, R3, R6, 0x2, P1 ;  /* 0x0000000304038211 */ /* 0x000fe200008f1406 */
[----:B------:R-:W-:Y:S01]  /*dec0*/  IMAD.MOV.U32 R4, RZ, RZ, RZ ;  /* 0x000000ffff047224 */ /* 0x000fe200078e00ff */
[----:B------:R-:W-:-:S05]  /*ded0*/  ISETP.GE.AND P1, PT, R8, UR4, PT ;  /* 0x0000000408007c0c */ /* 0x000fca000bf26270 */
[----:B------:R0:W5:Y:S01]  /*dee0*/  @!P0 LDG.E R4, desc[UR36][R2.64] ;  /* 0x0000002402048981 */ /* 0x000162000c1e1900 */
[----:B------:R-:W-:-:S07]  /*def0*/  ISETP.GE.AND P0, PT, R7, UR4, PT ;  /* 0x0000000407007c0c */ /* 0x000fce000bf06270 */
[----:B------:R-:W-:Y:S01]  /*df00*/  @P1 LOP3.LUT R23, R23, 0x2, RZ, 0xfc, !PT ;  /* 0x0000000217171812 */ /* 0x000fe200078efcff */
[----:B0-----:R-:W-:-:S03]  /*df10*/  IMAD.U32 R2, RZ, RZ, UR38 ;  /* 0x00000026ff027e24 */ /* 0x001fc6000f8e00ff */
[----:B------:R-:W-:-:S04]  /*df20*/  LOP3.LUT R23, R23, 0xfffffffe, RZ, 0xc0, !PT ;  /* 0xfffffffe17177812 */ /* 0x000fc800078ec0ff */
[----:B------:R-:W-:Y:S01]  /*df30*/  @P0 LOP3.LUT R23, R23, 0x1, RZ, 0xfc, !PT ;  /* 0x0000000117170812 */ /* 0x000fe200078efcff */
[----:B------:R-:W-:Y:S06]  /*df40*/  BRA.DIV UR5, `(.L_x_2460) ;  /* 0x0000004205e47947 */ /* 0x000fec000b800000 */
.L_x_2528:
        /* <DEDUP_REMOVED lines=8> */
.L_x_2461:
[----:B------:R-:W-:Y:S01]  /*dfd0*/  SHF.R.S32.HI R5, RZ, 0x1f, R0 ;  /* 0x0000001fff057819 */ /* 0x000fe20000011400 */
[----:B------:R-:W-:Y:S01]  /*dfe0*/  ULDC.64 UR4, c[0x0][0x328] ;  /* 0x0000ca0000047ab9 */ /* 0x000fe20000000a00 */
[----:B------:R-:W-:Y:S01]  /*dff0*/  ULDC.64 UR6, c[0x0][0x318] ;  /* 0x0000c60000067ab9 */ /* 0x000fe20000000a00 */
[----:B------:R-:W-:Y:S01]  /*e000*/  IMAD.WIDE.U32 R2, R0, UR4, RZ ;  /* 0x0000000400027c25 */ /* 0x000fe2000f8e00ff */
        /* <DEDUP_REMOVED lines=19> */
.L_x_2529:
[----:B------:R-:W-:Y:S05]  /*e140*/  BSYNC B0 ;  /* 0x0000000000007941 */ /* 0x000fea0003800000 */
.L_x_2462:
        /* <DEDUP_REMOVED lines=93> */
.L_x_2543:
        /* <DEDUP_REMOVED lines=12> */
.L_x_2465:
        /* <DEDUP_REMOVED lines=10> */
.L_x_2466:
        /* <DEDUP_REMOVED lines=35> */
.L_x_2468:
[----:B------:R-:W-:Y:S05]  /*eab0*/  BSYNC B6 ;  /* 0x0000000000067941 */ /* 0x000fea0003800000 */
.L_x_2467:
[----:B------:R-:W3:Y:S01]  /*eac0*/  LDL.LU R2, [R1+0x18] ;  /* 0x0000180001027983 */ /* 0x000ee20000300800 */
[----:B------:R-:W-:Y:S01]  /*ead0*/  ULDC.64 UR6, c[0x0][0x2e0] ;  /* 0x0000b80000067ab9 */ /* 0x000fe20000000a00 */
[----:B------:R-:W-:Y:S01]  /*eae0*/  IMAD.MOV.U32 R3, RZ, RZ, R35 ;  /* 0x000000ffff037224 */ /* 0x000fe200078e0023 */
[----:B------:R-:W-:Y:S01]  /*eaf0*/  ULDC.64 UR4, c[0x0][0x2d8] ;  /* 0x0000b60000047ab9 */ /* 0x000fe20000000a00 */
[----:B------:R-:W4:Y:S04]  /*eb00*/  LDL.LU.64 R20, [R1+0x8] ;  /* 0x0000080001147983 */ /* 0x000f280000300a00 */
[----:B------:R0:W5:Y:S01]  /*eb10*/  LDL R10, [R1+0x4] ;  /* 0x00000400010a7983 */ /* 0x0001620000100800 */
[----:B------:R-:W1:Y:S02]  /*eb20*/  S2R R11, SR_TID.X ;  /* 0x00000000000b7919 */ /* 0x000e640000002100 */
[----:B-1----:R-:W-:-:S05]  /*eb30*/  IMAD.SHL.U32 R8, R11, 0x8, RZ ;  /* 0x000000080b087824 */ /* 0x002fca00078e00ff */
[----:B------:R-:W-:Y:S01]  /*eb40*/  LOP3.LUT R8, R8, 0x38, RZ, 0xc0, !PT ;  /* 0x0000003808087812 */ /* 0x000fe200078ec0ff */
[----:B---3--:R-:W-:Y:S02]  /*eb50*/  IMAD.MOV.U32 R0, RZ, RZ, R2 ;  /* 0x000000ffff007224 */ /* 0x008fe400078e0002 */
[----:B----4-:R-:W-:Y:S01]  /*eb60*/  IMAD.MOV.U32 R2, RZ, RZ, R20 ;  /* 0x000000ffff027224 */ /* 0x010fe200078e0014 */
[----:B------:R-:W1:Y:S01]  /*eb70*/  S2R R21, SR_TID.X ;  /* 0x0000000000157919 */ /* 0x000e620000002100 */
[----:B------:R-:W3:Y:S01]  /*eb80*/  LDC R20, c[0x0][0x448] ;  /* 0x00011200ff147b82 */ /* 0x000ee20000000800 */
[----:B------:R-:W-:Y:S02]  /*eb90*/  IMAD R4, R0, UR6, RZ ;  /* 0x0000000600047c24 */ /* 0x000fe4000f8e02ff */
[----:B------:R-:W-:-:S04]  /*eba0*/  IMAD.WIDE.U32 R2, R26, UR4, R2 ;  /* 0x000000041a027c25 */ /* 0x000fc8000f8e0002 */
[----:B------:R-:W-:Y:S01]  /*ebb0*/  IMAD R3, R26, UR5, R3 ;  /* 0x000000051a037c24 */ /* 0x000fe2000f8e0203 */
[----:B------:R-:W-:Y:S01]  /*ebc0*/  ULDC.64 UR4, c[0x0][0x2d0] ;  /* 0x0000b40000047ab9 */ /* 0x000fe20000000a00 */
[C---:B------:R-:W-:Y:S02]  /*ebd0*/  IMAD R4, R30.reuse, UR7, R4 ;  /* 0x000000071e047c24 */ /* 0x040fe4000f8e0204 */
[----:B------:R-:W-:Y:S01]  /*ebe0*/  IMAD.WIDE.U32 R2, R30, UR6, R2 ;  /* 0x000000061e027c25 */ /* 0x000fe2000f8e0002 */
[----:B---3--:R-:W-:Y:S02]  /*ebf0*/  ISETP.NE.AND P6, PT, R20, 0x1, PT ;  /* 0x000000011400780c */ /* 0x008fe40003fc5270 */
[----:B------:R-:W3:Y:S01]  /*ec00*/  S2R R20, SR_TID.X ;  /* 0x0000000000147919 */ /* 0x000ee20000002100 */
[----:B-1----:R-:W-:-:S04]  /*ec10*/  LOP3.LUT R21, R21, 0x7f, RZ, 0xc0, !PT ;  /* 0x0000007f15157812 */ /* 0x002fc800078ec0ff */
[----:B------:R-:W-:-:S06]  /*ec20*/  SHF.R.U32.HI R21, RZ, 0x3, R21 ;  /* 0x00000003ff157819 */ /* 0x000fcc0000011615 */
[----:B--2---:R-:W1:Y:S08]  /*ec30*/  @P6 LDC R7, c[0x0][0x44c] ;  /* 0x00011300ff076b82 */ /* 0x004e700000000800 */
[----:B------:R-:W2:Y:S01]  /*ec40*/  @P6 LDC R6, c[0x0][0x450] ;  /* 0x00011400ff066b82 */ /* 0x000ea20000000800 */
[----:B---3--:R-:W-:-:S05]  /*ec50*/  IMAD.SHL.U32 R20, R20, 0x10, RZ ;  /* 0x0000001014147824 */ /* 0x008fca00078e00ff */
[----:B------:R-:W-:-:S05]  /*ec60*/  LOP3.LUT R20, R21, 0x70, R20, 0xf8, !PT ;  /* 0x0000007015147812 */ /* 0x000fca00078ef814 */
[----:B------:R-:W-:-:S04]  /*ec70*/  IMAD R5, R17, 0x80, R20 ;  /* 0x0000008011057824 */ /* 0x000fc800078e0214 */
[----:B-1----:R-:W-:Y:S01]  /*ec80*/  @P6 IMAD.HI.U32 R7, R5, R7, RZ ;  /* 0x0000000705076227 */ /* 0x002fe200078e00ff */
[----:B------:R-:W-:-:S04]  /*ec90*/  MOV R0, R5 ;  /* 0x0000000500007202 */ /* 0x000fc80000000f00 */
[----:B--2---:R-:W-:Y:S02]  /*eca0*/  @P6 SHF.R.U32.HI R0, RZ, R6, R7 ;  /* 0x00000006ff006219 */ /* 0x004fe40000011607 */
[----:B------:R-:W1:Y:S01]  /*ecb0*/  LDC R6, c[0x0][0x448] ;  /* 0x00011200ff067b82 */ /* 0x000e620000000800 */
[----:B------:R-:W-:Y:S02]  /*ecc0*/  IMAD.IADD R3, R3, 0x1, R4 ;  /* 0x0000000103037824 */ /* 0x000fe400078e0204 */
[----:B------:R-:W-:Y:S02]  /*ecd0*/  IMAD.MOV R4, RZ, RZ, -R0 ;  /* 0x000000ffff047224 */ /* 0x000fe400078e0a00 */
[----:B------:R-:W-:-:S04]  /*ece0*/  IMAD.WIDE.U32 R2, R0, UR4, R2 ;  /* 0x0000000400027c25 */ /* 0x000fc8000f8e0002 */
[----:B-1----:R-:W-:Y:S01]  /*ecf0*/  IMAD R4, R6, R4, R5 ;  /* 0x0000000406047224 */ /* 0x002fe200078e0205 */
[----:B------:R-:W-:-:S05]  /*ed00*/  SHF.R.S32.HI R5, RZ, 0x1f, R0 ;  /* 0x0000001fff057819 */ /* 0x000fca0000011400 */
        /* <DEDUP_REMOVED lines=23> */
[----:B0-----:R-:W-:Y:S10]  /*ee80*/  BRA.DIV UR5, `(.L_x_2469) ;  /* 0x0000003e05807947 */ /* 0x001ff4000b800000 */
[----:B------:R-:W0:Y:S01]  /*ee90*/  SHFL.IDX PT, R14, R0, RZ, 0x181f ;  /* 0x00181fff000e7589 */ /* 0x000e2200000e0000 */
[----:B-----5:R-:W-:Y:S02]  /*eea0*/  IMAD R5, R10, R6, RZ ;  /* 0x000000060a057224 */ /* 0x020fe400078e02ff */
[----:B------:R-:W-:Y:S01]  /*eeb0*/  IMAD R17, R17, 0x80, R9 ;  /* 0x0000008011117824 */ /* 0x000fe200078e0209 */
        /* <DEDUP_REMOVED lines=10> */
[----:B------:R-:W-:Y:S01]  /*ef60*/  ISETP.GE.AND P1, PT, R6, R5, PT ;  /* 0x000000050600720c */ /* 0x000fe20003f26270 */
[----:B------:R-:W-:-:S02]  /*ef70*/  VIADD R6, R17, 0x20 ;  /* 0x0000002011067836 */ /* 0x000fc40000000000 */
[----:B-1----:R-:W1:Y:S10]  /*ef80*/  SHFL.IDX PT, R2, R4, 0x1, 0x181f ;  /* 0x00381f0004027f89 */ /* 0x002e7400000e0000 */
[----:B0-----:R-:W-:-:S05]  /*ef90*/  @!P1 LEA R14, P4, R8, R14, 0x1 ;  /* 0x0000000e080e9211 */ /* 0x001fca00078808ff */
[----:B-1----:R-:W-:Y:S02]  /*efa0*/  @!P1 IMAD.X R7, RZ, RZ, R2, P4 ;  /* 0x000000ffff079224 */ /* 0x002fe400020e0602 */
[----:B------:R-:W-:Y:S02]  /*efb0*/  @!P1 IMAD.MOV.U32 R2, RZ, RZ, R14 ;  /* 0x000000ffff029224 */ /* 0x000fe400078e000e */
[----:B------:R-:W-:Y:S01]  /*efc0*/  @!P1 IMAD.MOV.U32 R3, RZ, RZ, R7 ;  /* 0x000000ffff039224 */ /* 0x000fe200078e0007 */
        /* <DEDUP_REMOVED lines=30> */
[----:B-1----:R-:W-:Y:S01]  /*f1b0*/  @!P1 IMAD.X R7, RZ, RZ, R2, P4 ;  /* 0x000000ffff079224 */ /* 0x002fe200020e0602 */
[----:B------:R-:W-:Y:S02]  /*f1c0*/  @!P1 MOV R2, R14 ;  /* 0x0000000e00029202 */ /* 0x000fe40000000f00 */
[----:B------:R-:W0:Y:S01]  /*f1d0*/  SHFL.IDX PT, R14, R0, 0x5, 0x181f ;  /* 0x00b81f00000e7f89 */ /* 0x000e2200000e0000 */
[----:B------:R-:W-:-:S05]  /*f1e0*/  @!P1 IMAD.MOV.U32 R3, RZ, RZ, R7 ;  /* 0x000000ffff039224 */ /* 0x000fca00078e0007 */
        /* <DEDUP_REMOVED lines=25> */
.L_x_2560:
        /* <DEDUP_REMOVED lines=12> */
.L_x_2471:
[----:B------:R-:W-:Y:S05]  /*f440*/  BSYNC B0 ;  /* 0x0000000000007941 */ /* 0x000fea0003800000 */
.L_x_2470:
[----:B------:R-:W-:Y:S01]  /*f450*/  NOP ;  /* 0x0000000000007918 */ /* 0x000fe20000000000 */
[----:B------:R-:W-:-:S13]  /*f460*/  PLOP3.LUT P0, PT, PT, PT, PT, 0x80, 0x0 ;  /* 0x000000000000781c */ /* 0x000fda0003f0f070 */
.L_x_2472:
        /* <DEDUP_REMOVED lines=20> */
.L_x_2561:
[----:B------:R-:W-:Y:S05]  /*f5b0*/  BSYNC B0 ;  /* 0x0000000000007941 */ /* 0x000fea0003800000 */
.L_x_2473:
[----:B------:R-:W-:Y:S01]  /*f5c0*/  ISETP.GE.AND P0, PT, R0, R36, PT ;  /* 0x000000240000720c */ /* 0x000fe20003f06270 */
[----:B------:R-:W-:-:S12]  /*f5d0*/  BSSY B0, `(.L_x_2475) ;  /* 0x00000f6000007945 */ /* 0x000fd80003800000 */
[----:B------:R-:W-:Y:S05]  /*f5e0*/  @!P0 BRA `(.L_x_2476) ;  /* 0x0000000c00d08947 */ /* 0x000fea0003800000 */
[----:B------:R-:W-:Y:S02]  /*f5f0*/  IMAD.MOV.U32 R10, RZ, RZ, R27 ;  /* 0x000000ffff0a7224 */ /* 0x000fe400078e001b */
[----:B------:R-:W-:Y:S02]  /*f600*/  IMAD.MOV.U32 R17, RZ, RZ, R28 ;  /* 0x000000ffff117224 */ /* 0x000fe400078e001c */
[----:B------:R-:W-:-:S07]  /*f610*/  IMAD.MOV.U32 R30, RZ, RZ, R25 ;  /* 0x000000ffff1e7224 */ /* 0x000fce00078e0019 */
.L_x_2489:
        /* <DEDUP_REMOVED lines=26> */
[----:B------:R-:W-:Y:S02]  /*f7c0*/  @!P2 LEA.HI.X R5, R2, R5, R8, 0x2, P0 ;  /* 0x000000050205a211 */ /* 0x000fe400000f1408 */
[----:B------:R-:W-:-:S06]  /*f7d0*/  MOV R8, RZ ;  /* 0x000000ff00087202 */ /* 0x000fcc0000000f00 */
        /* <DEDUP_REMOVED lines=14> */
.L_x_2477:
[----:B------:R-:W-:Y:S01]  /*f8c0*/  IMAD R6, R27, 0x8, R22 ;  /* 0x000000081b067824 */ /* 0x000fe200078e0216 */
[----:B------:R-:W-:Y:S01]  /*f8d0*/  SHF.L.U32 R3, R28, 0x1f, RZ ;  /* 0x0000001f1c037819 */ /* 0x000fe200000006ff */
[----:B------:R-:W-:Y:S03]  /*f8e0*/  BSSY B1, `(.L_x_2478) ;  /* 0x0000003000017945 */ /* 0x000fe60003800000 */
[----:B------:R-:W0:Y:S02]  /*f8f0*/  SYNCS.PHASECHK.TRANS64.TRYWAIT P0, [R6+URZ+0x2a840], R3 ;  /* 0x02a84003060075a7 */ /* 0x000e24000800017f */
[----:B0-----:R-:W-:Y:S05]  /*f900*/  @!P0 BRA `(.L_x_2479) ;  /* 0x0000003c00908947 */ /* 0x001fea0003800000 */
.L_x_2562:
[----:B------:R-:W-:Y:S05]  /*f910*/  BSYNC B1 ;  /* 0x0000000000017941 */ /* 0x000fea0003800000 */
.L_x_2478:
        /* <DEDUP_REMOVED lines=30> */
[----:B------:R-:W-:-:S05]  /*fb00*/  LOP3.LUT R11, R11, 0x38, RZ, 0xc0, !PT ;  /* 0x000000380b0b7812 */ /* 0x000fca00078ec0ff */
[----:B------:R-:W-:-:S05]  /*fb10*/  IMAD.SHL.U32 R0, R11, 0x2, RZ ;  /* 0x000000020b007824 */ /* 0x000fca00078e00ff */
        /* <DEDUP_REMOVED lines=34> */
.L_x_2576:
        /* <DEDUP_REMOVED lines=10> */
.L_x_2481:
        /* <DEDUP_REMOVED lines=10> */
.L_x_2482:
[----:B------:R3:W-:Y:S01]  /*fe80*/  SYNCS.ARRIVE.TRANS64.A1T0 RZ, [R6+URZ+0x2a830], RZ ;  /* 0x02a830ff06ff79a7 */ /* 0x0007e2000810003f */
[----:B------:R-:W-:Y:S05]  /*fe90*/  @!P2 BRA `(.L_x_2483) ;  /* 0x000000000004a947 */ /* 0x000fea0003800000 */
[----:B------:R-:W-:Y:S01]  /*fea0*/  BPT.TRAP 0x1 ;  /* 0x000000040000795c */ /* 0x000fe20000300000 */
.L_x_2483:
[----:B-1----:R-:W-:Y:S01]  /*feb0*/  SHF.L.U32 R2, R17, 0x1f, RZ ;  /* 0x0000001f11027819 */ /* 0x002fe200000006ff */
[----:B------:R-:W-:Y:S01]  /*fec0*/  IMAD R4, R10, 0x8, R22 ;  /* 0x000000080a047824 */ /* 0x000fe200078e0216 */
[----:B------:R-:W-:Y:S03]  /*fed0*/  BSSY B1, `(.L_x_2484) ;  /* 0x0000003000017945 */ /* 0x000fe60003800000 */
[----:B------:R-:W1:Y:S02]  /*fee0*/  SYNCS.PHASECHK.TRANS64.TRYWAIT P0, [R4+URZ+0x2a860], R2 ;  /* 0x02a86002040075a7 */ /* 0x000e64000800017f */
[----:B-1----:R-:W-:Y:S05]  /*fef0*/  @!P0 BRA `(.L_x_2485) ;  /* 0x0000004000048947 */ /* 0x002fea0003800000 */
.L_x_2577:
[----:B------:R-:W-:Y:S05]  /*ff00*/  BSYNC B1 ;  /* 0x0000000000017941 */ /* 0x000fea0003800000 */
.L_x_2484:
        /* <DEDUP_REMOVED lines=53> */
.L_x_2591:
        /* <DEDUP_REMOVED lines=21> */
.L_x_2487:
        /* <DEDUP_REMOVED lines=10> */
.L_x_2488:
        /* <DEDUP_REMOVED lines=14> */
.L_x_2476:
[----:B------:R-:W-:Y:S05]  /*10530*/  BSYNC B0 ;  /* 0x0000000000007941 */ /* 0x000fea0003800000 */
.L_x_2475:
        /* <DEDUP_REMOVED lines=17> */
.L_x_2491:
[----:B------:R-:W-:Y:S05]  /*10650*/  BSYNC B0 ;  /* 0x0000000000007941 */ /* 0x000fea0003800000 */
.L_x_2490:
[----:B------:R-:W-:-:S13]  /*10660*/  LOP3.LUT P0, RZ, R23, 0x10, RZ, 0xc0, !PT ;  /* 0x0000001017ff7812 */ /* 0x000fda000780c0ff */
[----:B------:R-:W-:Y:S05]  /*10670*/  @!P0 BRA `(.L_x_2492) ;  /* 0x0000000000048947 */ /* 0x000fea0003800000 */
[----:B------:R-:W-:Y:S01]  /*10680*/  BPT.TRAP 0x1 ;  /* 0x000000040000795c */ /* 0x000fe20000300000 */
.L_x_2492:
[----:B------:R-:W-:Y:S01]  /*10690*/  IMAD R0, R27, 0x8, R22 ;  /* 0x000000081b007824 */ /* 0x000fe200078e0216 */
[----:B0-----:R-:W-:Y:S01]  /*106a0*/  SHF.L.U32 R3, R28, 0x1f, RZ ;  /* 0x0000001f1c037819 */ /* 0x001fe200000006ff */
[----:B------:R-:W-:Y:S01]  /*106b0*/  BSSY B0, `(.L_x_2493) ;  /* 0x0000004000007945 */ /* 0x000fe20003800000 */
[----:B------:R-:W-:Y:S02]  /*106c0*/  IMAD R6, R25, -0x60, R34 ;  /* 0xffffffa019067824 */ /* 0x000fe400078e0222 */
[----:B------:R-:W0:Y:S02]  /*106d0*/  SYNCS.PHASECHK.TRANS64.TRYWAIT P0, [R0+URZ+0x2a860], R3 ;  /* 0x02a86003000075a7 */ /* 0x000e24000800017f */
[----:B0-----:R-:W-:Y:S05]  /*106e0*/  @!P0 BRA `(.L_x_2494) ;  /* 0x0000004000088947 */ /* 0x001fea0003800000 */
.L_x_2592:
[----:B------:R-:W-:Y:S05]  /*106f0*/  BSYNC B0 ;  /* 0x0000000000007941 */ /* 0x000fea0003800000 */
.L_x_2493:
        /* <DEDUP_REMOVED lines=57> */
.L_x_2606:
        /* <DEDUP_REMOVED lines=11> */
.L_x_2496:
        /* <DEDUP_REMOVED lines=10> */
.L_x_2497:
[----:B------:R1:W-:Y:S01]  /*10be0*/  SYNCS.ARRIVE.TRANS64.A1T0 RZ, [R0+URZ+0x2a850], RZ ;  /* 0x02a850ff00ff79a7 */ /* 0x0003e2000810003f */
[----:B------:R-:W-:-:S05]  /*10bf0*/  VIADD R27, R27, 0x1 ;  /* 0x000000011b1b7836 */ /* 0x000fca0000000000 */
[----:B------:R-:W-:-:S04]  /*10c00*/  ISETP.NE.AND P0, PT, R27, 0x2, PT ;  /* 0x000000021b00780c */ /* 0x000fc80003f05270 */
[----:B0-----:R-:W-:Y:S02]  /*10c10*/  SEL R3, RZ, 0x1, P0 ;  /* 0x00000001ff037807 */ /* 0x001fe40000000000 */
[----:B------:R-:W-:Y:S02]  /*10c20*/  SEL R27, R27, RZ, P0 ;  /* 0x000000ff1b1b7207 */ /* 0x000fe40000000000 */
[----:B-1----:R-:W-:-:S07]  /*10c30*/  LOP3.LUT R28, R28, R3, RZ, 0x3c, !PT ;  /* 0x000000031c1c7212 */ /* 0x002fce00078e3cff */
.L_x_2454:
[----:B------:R-:W-:Y:S05]  /*10c40*/  BSYNC B7 ;  /* 0x0000000000077941 */ /* 0x000fea0003800000 */
.L_x_2452:
        /* <DEDUP_REMOVED lines=8> */
[----:B------:R1:W2:Y:S01]  /*10cd0*/  LDS.128 R16, [R22+0x2a8d0] ;  /* 0x02a8d00016107984 */ /* 0x0002a20000000c00 */
[----:B------:R-:W-:Y:S06]  /*10ce0*/  BAR.ARV 0x4, 0x180 ;  /* 0x0106000000007b1d */ /* 0x000fec0000002000 */
[----:B------:R-:W-:Y:S05]  /*10cf0*/  BRA `(.L_x_2499) ;  /* 0x0000000c00d47947 */ /* 0x000fea0003800000 */
.L_x_2498:
        /* <DEDUP_REMOVED lines=22> */
[----:B--2---:R-:W-:Y:S01]  /*10e60*/  @!P1 MOV R8, R2 ;  /* 0x0000000200089202 */ /* 0x004fe20000000f00 */
        /* <DEDUP_REMOVED lines=20> */
.L_x_2616:
[----:B------:R-:W-:Y:S02]  /*10fb0*/  ULDC UR4, c[0x0][0xc38] ;  /* 0x00030e0000047ab9 */ /* 0x000fe40000000800 */
[----:B------:R-:W-:-:S04]  /*10fc0*/  IMAD.U32 R5, RZ, RZ, UR4 ;  /* 0x00000004ff057e24 */ /* 0x000fc8000f8e00ff */
[----:B-1----:R-:W-:-:S04]  /*10fd0*/  IMAD R14, R14, R5, RZ ;  /* 0x000000050e0e7224 */ /* 0x002fc800078e02ff */
[----:B------:R-:W-:-:S05]  /*10fe0*/  IMAD.IADD R7, R7, 0x1, R14 ;  /* 0x0000000107077824 */ /* 0x000fca00078e020e */
[----:B------:R-:W-:-:S13]  /*10ff0*/  ISETP.GT.AND P6, PT, R7, R0, PT ;  /* 0x000000000700720c */ /* 0x000fda0003fc4270 */
[----:B------:R-:W-:Y:S05]  /*11000*/  @P6 BRA `(.L_x_2501) ;  /* 0x0000000000a46947 */ /* 0x000fea0003800000 */
.L_x_2504:
        /* <DEDUP_REMOVED lines=35> */
.L_x_2624:
[----:B------:R-:W-:Y:S02]  /*11240*/  ULDC UR4, c[0x0][0xc38] ;  /* 0x00030e0000047ab9 */ /* 0x000fe40000000800 */
[----:B------:R-:W-:-:S04]  /*11250*/  IMAD.U32 R5, RZ, RZ, UR4 ;  /* 0x00000004ff057e24 */ /* 0x000fc8000f8e00ff */
[----:B-1----:R-:W-:-:S04]  /*11260*/  IMAD R14, R14, R5, RZ ;  /* 0x000000050e0e7224 */ /* 0x002fc800078e02ff */
[----:B------:R-:W-:-:S05]  /*11270*/  IMAD.IADD R7, R14, 0x1, R7 ;  /* 0x000000010e077824 */ /* 0x000fca00078e0207 */
[----:B------:R-:W-:-:S13]  /*11280*/  ISETP.GT.AND P6, PT, R7, R0, PT ;  /* 0x000000000700720c */ /* 0x000fda0003fc4270 */
[----:B------:R-:W-:Y:S05]  /*11290*/  @!P6 BRA `(.L_x_2504) ;  /* 0xfffffffc005ce947 */ /* 0x000fea000383ffff */
.L_x_2501:
        /* <DEDUP_REMOVED lines=10> */
.L_x_2629:
[----:B------:R-:W-:-:S13]  /*11340*/  ISETP.NE.AND P0, PT, R3, RZ, PT ;  /* 0x000000ff0300720c */ /* 0x000fda0003f05270 */
[----:B------:R-:W-:Y:S05]  /*11350*/  @!P0 BRA `(.L_x_2506) ;  /* 0x0000000000108947 */ /* 0x000fea0003800000 */
[----:B------:R-:W-:Y:S01]  /*11360*/  UMOV UR4, 0xffffffff ;  /* 0xffffffff00047882 */ /* 0x000fe20000000000 */
[----:B-1----:R-:W-:Y:S02]  /*11370*/  VIADD R12, R12, 0xffffffff ;  /* 0xffffffff0c0c7836 */ /* 0x002fe40000000000 */
[----:B------:R-:W-:Y:S05]  /*11380*/  BRA.DIV UR4, `(.L_x_2507) ;  /* 0x0000004604307947 */ /* 0x000fea000b800000 */
[----:B------:R4:W1:Y:S02]  /*11390*/  SHFL.IDX PT, R6, R2, R12, 0x1f ;  /* 0x00001f0c02067589 */ /* 0x00086400000e0000 */
.L_x_2506:
[----:B---3--:R-:W-:Y:S01]  /*113a0*/  ISETP.NE.AND P0, PT, R8, 0x1, PT ;  /* 0x000000010800780c */ /* 0x008fe20003f05270 */
[----:B-1----:R-:W-:-:S04]  /*113b0*/  IMAD R16, R6, R5, R7 ;  /* 0x0000000506107224 */ /* 0x002fc800078e0207 */
[----:B------:R-:W-:-:S08]  /*113c0*/  IMAD.IADD R0, R0, 0x1, -R16 ;  /* 0x0000000100007824 */ /* 0x000fd000078e0a10 */
[----:B------:R-:W-:Y:S05]  /*113d0*/  @!P0 BRA `(.L_x_2508) ;  /* 0x0000000000dc8947 */ /* 0x000fea0003800000 */
[----:B--2---:R-:W-:Y:S02]  /*113e0*/  IABS R5, R17 ;  /* 0x0000001100057213 */ /* 0x004fe40000000000 */
[----:B------:R-:W-:Y:S02]  /*113f0*/  IABS R4, R8 ;  /* 0x0000000800047213 */ /* 0x000fe40000000000 */
[----:B------:R-:W1:Y:S08]  /*11400*/  I2F.RP R6, R5 ;  /* 0x0000000500067306 */ /* 0x000e700000209400 */
[----:B------:R-:W2:Y:S08]  /*11410*/  I2F.RP R7, R4 ;  /* 0x0000000400077306 */ /* 0x000eb00000209400 */
[----:B-1----:R-:W0:Y:S08]  /*11420*/  MUFU.RCP R6, R6 ;  /* 0x0000000600067308 */ /* 0x002e300000001000 */
[----:B--2---:R-:W-:Y:S01]  /*11430*/  MUFU.RCP R7, R7 ;  /* 0x0000000700077308 */ /* 0x004fe20000001000 */
[----:B0---4-:R-:W-:-:S02]  /*11440*/  IADD3 R2, R6, 0xffffffe, RZ ;  /* 0x0ffffffe06027810 */ /* 0x011fc40007ffe0ff */
[----:B------:R-:W-:-:S05]  /*11450*/  IABS R6, R17 ;  /* 0x0000001100067213 */ /* 0x000fca0000000000 */
        /* <DEDUP_REMOVED lines=47> */
.L_x_2508:
        /* <DEDUP_REMOVED lines=60> */
.L_x_2509:
[----:B------:R-:W-:-:S05]  /*11b10*/  LOP3.LUT R2, RZ, R2, RZ, 0x33, !PT ;  /* 0x00000002ff027212 */ /* 0x000fca00078e33ff */
[----:B------:R-:W-:Y:S01]  /*11b20*/  IMAD.IADD R17, R17, 0x1, R2 ;  /* 0x0000000111117824 */ /* 0x000fe200078e0202 */
[----:B------:R-:W-:Y:S06]  /*11b30*/  BRA `(.L_x_2510) ;  /* 0x00000000001c7947 */ /* 0x000fec0003800000 */
.L_x_2502:
[----:B------:R-:W-:Y:S01]  /*11b40*/  UMOV UR4, URZ ;  /* 0x0000003f00047c82 */ /* 0x000fe20008000000 */
[----:B------:R-:W-:Y:S01]  /*11b50*/  UMOV UR5, URZ ;  /* 0x0000003f00057c82 */ /* 0x000fe20008000000 */
[----:B------:R-:W-:Y:S01]  /*11b60*/  ULDC UR6, c[0x0][0xc3c] ;  /* 0x00030f0000067ab9 */ /* 0x000fe20000000800 */
[----:B------:R-:W-:Y:S02]  /*11b70*/  IMAD.MOV.U32 R16, RZ, RZ, R0 ;  /* 0x000000ffff107224 */ /* 0x000fe400078e0000 */
[----:B------:R-:W-:Y:S02]  /*11b80*/  IMAD.U32 R17, RZ, RZ, UR4 ;  /* 0x00000004ff117e24 */ /* 0x000fe4000f8e00ff */
[----:B------:R-:W-:Y:S02]  /*11b90*/  IMAD.U32 R18, RZ, RZ, UR5 ;  /* 0x00000005ff127e24 */ /* 0x000fe4000f8e00ff */
[----:B------:R-:W-:-:S07]  /*11ba0*/  IMAD.U32 R19, RZ, RZ, UR6 ;  /* 0x00000006ff137e24 */ /* 0x000fce000f8e00ff */
.L_x_2510:
        /* <DEDUP_REMOVED lines=10> */
.L_x_2499:
[----:B------:R-:W-:Y:S02]  /*11c50*/  ULDC UR4, c[0x0][0xc3c] ;  /* 0x00030f0000047ab9 */ /* 0x000fe40000000800 */
[----:B--2---:R-:W-:-:S13]  /*11c60*/  ISETP.GE.AND P0, PT, R19, UR4, PT ;  /* 0x0000000413007c0c */ /* 0x004fda000bf06270 */
[----:B------:R-:W-:Y:S05]  /*11c70*/  @!P0 BRA `(.L_x_2511) ;  /* 0xffffffb0006c8947 */ /* 0x000fea000383ffff */
[----:B------:R-:W-:Y:S05]  /*11c80*/  BSYNC B8 ;  /* 0x0000000000087941 */ /* 0x000fea0003800000 */
.L_x_2446:
[----:B-1----:R-:W2:Y:S01]  /*11c90*/  LDL.LU R0, [R1+0x14] ;  /* 0x0000140001007983 */ /* 0x002ea20000300800 */
[----:B------:R-:W-:Y:S01]  /*11ca0*/  BSSY B0, `(.L_x_2512) ;  /* 0x000000b000007945 */ /* 0x000fe20003800000 */
[----:B------:R-:W1:Y:S01]  /*11cb0*/  S2R R5, SR_CgaCtaId ;  /* 0x0000000000057919 */ /* 0x000e620000008800 */
[----:B--2---:R-:W-:-:S05]  /*11cc0*/  VIADD R0, R0, 0x1 ;  /* 0x0000000100007836 */ /* 0x004fca0000000000 */
        /* <DEDUP_REMOVED lines=8> */
.L_x_2632:
[----:B------:R-:W-:Y:S05]  /*11d50*/  BSYNC B0 ;  /* 0x0000000000007941 */ /* 0x000fea0003800000 */
.L_x_2512:
[----:B------:R-:W-:-:S03]  /*11d60*/  UMOV UR4, 0xffffffff ;  /* 0xffffffff00047882 */ /* 0x000fc60000000000 */
[----:B------:R-:W-:Y:S05]  /*11d70*/  BRA.DIV UR4, `(.L_x_2514) ;  /* 0x0000003a04f07947 */ /* 0x000fea000b800000 */
[----:B-1----:R-:W1:Y:S02]  /*11d80*/  S2R R0, SR_TID.X ;  /* 0x0000000000007919 */ /* 0x002e640000002100 */
[----:B-1----:R-:W-:-:S04]  /*11d90*/  SHF.R.U32.HI R0, RZ, 0x5, R0 ;  /* 0x00000005ff007819 */ /* 0x002fc80000011600 */
[----:B------:R-:W-:-:S05]  /*11da0*/  LOP3.LUT R0, R0, 0x3, RZ, 0xc0, !PT ;  /* 0x0000000300007812 */ /* 0x000fca00078ec0ff */
[----:B------:R1:W2:Y:S02]  /*11db0*/  SHFL.IDX PT, R14, R0, RZ, 0x1f ;  /* 0x00001fff000e7589 */ /* 0x0002a400000e0000 */
.L_x_2635:
[----:B--2---:R-:W-:Y:S01]  /*11dc0*/  ISETP.NE.AND P0, PT, R14, RZ, PT ;  /* 0x000000ff0e00720c */ /* 0x004fe20003f05270 */
[----:B------:R-:W-:-:S12]  /*11dd0*/  BSSY B0, `(.L_x_2515) ;  /* 0x0000026000007945 */ /* 0x000fd80003800000 */
[----:B------:R-:W-:Y:S05]  /*11de0*/  @P0 BRA `(.L_x_2516) ;  /* 0x0000000000900947 */ /* 0x000fea0003800000 */
[----:B------:R-:W-:-:S03]  /*11df0*/  UMOV UR4, 0xffffffff ;  /* 0xffffffff00047882 */ /* 0x000fc60000000000 */
[----:B------:R-:W-:Y:S05]  /*11e00*/  BRA.DIV UR4, `(.L_x_2517) ;  /* 0x0000003e04007947 */ /* 0x000fea000b800000 */
[----:B------:R-:W-:-:S13]  /*11e10*/  ELECT P6, URZ, PT ;  /* 0x00000000003f782f */ /* 0x000fda00038c0000 */
.L_x_2638:
[----:B------:R-:W-:Y:S05]  /*11e20*/  @!P6 BRA `(.L_x_2516) ;  /* 0x000000000080e947 */ /* 0x000fea0003800000 */
[----:B-1----:R-:W2:Y:S02]  /*11e30*/  LDL R0, [R1+0x1c] ;  /* 0x00001c0001007983 */ /* 0x002ea40000100800 */
[----:B--2---:R-:W-:-:S13]  /*11e40*/  R2UR UR4, R0 ;  /* 0x00000000000472ca */ /* 0x004fda00000e0000 */
[----:B------:R-:W-:-:S06]  /*11e50*/  ULOP3.LUT UR4, UR4, 0x2, URZ, 0xfc, !UPT ;  /* 0x0000000204047892 */ /* 0x000fcc000f8efc3f */
[----:B------:R-:W-:-:S05]  /*11e60*/  IMAD.U32 R0, RZ, RZ, UR4 ;  /* 0x00000004ff007e24 */ /* 0x000fca000f8e00ff */
[----:B------:R-:W-:-:S13]  /*11e70*/  ISETP.NE.AND P0, PT, R0, 0x3, PT ;  /* 0x000000030000780c */ /* 0x000fda0003f05270 */
[----:B------:R-:W-:Y:S05]  /*11e80*/  @!P0 BRA `(.L_x_2518) ;  /* 0x0000000000048947 */ /* 0x000fea0003800000 */
[----:B------:R-:W-:Y:S01]  /*11e90*/  BPT.TRAP 0x1 ;  /* 0x000000040000795c */ /* 0x000fe20000300000 */
.L_x_2518:
[C---:B------:R-:W-:Y:S01]  /*11ea0*/  IMAD R5, R27.reuse, 0x8, R4 ;  /* 0x000000081b057824 */ /* 0x040fe200078e0204 */
[----:B------:R-:W-:Y:S02]  /*11eb0*/  SHF.L.U32 R0, R28, 0x1f, RZ ;  /* 0x0000001f1c007819 */ /* 0x000fe400000006ff */
[----:B------:R-:W-:Y:S02]  /*11ec0*/  IADD3 R27, R27, 0x1, RZ ;  /* 0x000000011b1b7810 */ /* 0x000fe40007ffe0ff */
[----:B------:R-:W1:Y:S02]  /*11ed0*/  SYNCS.PHASECHK.TRANS64.TRYWAIT P1, [R5+URZ+0x2a840], R0 ;  /* 0x02a84000050075a7 */ /* 0x000e64000802017f */
[----:B------:R-:W-:-:S04]  /*11ee0*/  ISETP.NE.AND P2, PT, R27, 0x2, PT ;  /* 0x000000021b00780c */ /* 0x000fc80003f45270 */
[----:B------:R-:W-:Y:S01]  /*11ef0*/  SEL R3, RZ, 0x1, P2 ;  /* 0x00000001ff037807 */ /* 0x000fe20001000000 */
[----:B-1----:R-:W-:Y:S08]  /*11f00*/  @!P1 BRA `(.L_x_2519) ;  /* 0x0000003800e09947 */ /* 0x002ff00003800000 */
.L_x_2639:
[----:B------:R-:W-:Y:S02]  /*11f10*/  SEL R27, R27, RZ, P2 ;  /* 0x000000ff1b1b7207 */ /* 0x000fe40001000000 */
[----:B------:R-:W-:Y:S01]  /*11f20*/  LOP3.LUT R2, R28, R3, RZ, 0x3c, !PT ;  /* 0x000000031c027212 */ /* 0x000fe200078e3cff */
[----:B------:R-:W-:Y:S06]  /*11f30*/  @!P0 BRA `(.L_x_2520) ;  /* 0x0000000000048947 */ /* 0x000fec0003800000 */
[----:B------:R-:W-:Y:S01]  /*11f40*/  BPT.TRAP 0x1 ;  /* 0x000000040000795c */ /* 0x000fe20000300000 */
.L_x_2520:
[----:B------:R-:W-:Y:S01]  /*11f50*/  IMAD R27, R27, 0x8, R4 ;  /* 0x000000081b1b7824 */ /* 0x000fe200078e0204 */
[----:B------:R-:W-:-:S04]  /*11f60*/  SHF.L.U32 R2, R2, 0x1f, RZ ;  /* 0x0000001f02027819 */ /* 0x000fc800000006ff */
[----:B------:R-:W2:Y:S02]  /*11f70*/  SYNCS.PHASECHK.TRANS64.TRYWAIT P1, [R27+URZ+0x2a840], R2 ;  /* 0x02a840021b0075a7 */ /* 0x000ea4000802017f */
[----:B--2---:R-:W-:Y:S05]  /*11f80*/  @!P1 BRA `(.L_x_2521) ;  /* 0x0000003800d49947 */ /* 0x004fea0003800000 */
.L_x_2640:
[----:B------:R-:W-:Y:S05]  /*11f90*/  @!P0 BRA `(.L_x_2522) ;  /* 0x0000000000048947 */ /* 0x000fea0003800000 */
[----:B------:R-:W-:Y:S01]  /*11fa0*/  BPT.TRAP 0x1 ;  /* 0x000000040000795c */ /* 0x000fe20000300000 */
.L_x_2522:
[----:B------:R-:W3:Y:S02]  /*11fb0*/  SYNCS.PHASECHK.TRANS64.TRYWAIT P1, [R5+URZ+0x2a860], R0 ;  /* 0x02a86000050075a7 */ /* 0x000ee4000802017f */
[----:B---3--:R-:W-:Y:S05]  /*11fc0*/  @!P1 BRA `(.L_x_2523) ;  /* 0x0000003800d89947 */ /* 0x008fea0003800000 */
.L_x_2641:
[----:B------:R-:W-:Y:S05]  /*11fd0*/  @!P0 BRA `(.L_x_2524) ;  /* 0x0000000000048947 */ /* 0x000fea0003800000 */
[----:B------:R-:W-:Y:S01]  /*11fe0*/  BPT.TRAP 0x1 ;  /* 0x000000040000795c */ /* 0x000fe20000300000 */
.L_x_2524:
[----:B----4-:R4:W0:Y:S02]  /*11ff0*/  SYNCS.PHASECHK.TRANS64.TRYWAIT P0, [R27+URZ+0x2a860], R2 ;  /* 0x02a860021b0075a7 */ /* 0x010824000800017f */
[----:B0-----:R-:W-:Y:S05]  /*12000*/  @!P0 NANOSLEEP.SYNCS 0x989680 ;  /* 0x009896800000895d */ /* 0x001fea0003900000 */
[----:B------:R-:W0:Y:S02]  /*12010*/  @!P0 SYNCS.PHASECHK.TRANS64 P0, [R27+URZ+0x2a860], R2 ;  /* 0x02a860021b0085a7 */ /* 0x000e24000800007f */
[----:B0-----:R-:W-:Y:S05]  /*12020*/  @!P0 BRA `(.L_x_2524) ;  /* 0xfffffffc00f08947 */ /* 0x001fea000383ffff */
.L_x_2516:
[----:B------:R-:W-:Y:S05]  /*12030*/  BSYNC B0 ;  /* 0x0000000000007941 */ /* 0x000fea0003800000 */
.L_x_2515:
[----:B------:R-:W-:Y:S05]  /*12040*/  EXIT ;  /* 0x000000000000794d */ /* 0x000fea0003800000 */
.L_x_2379:
[----:B0-----:R-:W-:-:S04]  /*12050*/  IMAD.U32 R3, RZ, RZ, UR40 ;  /* 0x00000028ff037e24 */ /* 0x001fc8000f8e00ff */
[----:B------:R0:W1:Y:S03]  /*12060*/  SYNCS.PHASECHK.TRANS64.TRYWAIT P1, [R3+URZ+0x2a800], R0 ;  /* 0x02a80000030075a7 */ /* 0x000066000802017f */
[----:B-1----:R-:W-:Y:S05]  /*12070*/  @!P1 NANOSLEEP.SYNCS 0x989680 ;  /* 0x009896800000995d */ /* 0x002fea0003900000 */
[----:B------:R-:W1:Y:S02]  /*12080*/  @!P1 SYNCS.PHASECHK.TRANS64 P1, [R3+URZ+0x2a800], R0 ;  /* 0x02a80000030095a7 */ /* 0x000e64000802007f */
[----:B-1----:R-:W-:Y:S05]  /*12090*/  @!P1 BRA `(.L_x_2379) ;  /* 0xfffffffc00ec9947 */ /* 0x002fea000383ffff */
[----:B------:R-:W-:Y:S05]  /*120a0*/  BRA `(.L_x_2525) ;  /* 0xfffffefc00607947 */ /* 0x000fea000383ffff */
.L_x_2383:
[----:B-1----:R1:W2:Y:S02]  /*120b0*/  SYNCS.PHASECHK.TRANS64.TRYWAIT P1, [R0+URZ+0x2a830], R3 ;  /* 0x02a83003000075a7 */ /* 0x0022a4000802017f */
[----:B--2---:R-:W-:Y:S05]  /*120c0*/  @!P1 NANOSLEEP.SYNCS 0x989680 ;  /* 0x009896800000995d */ /* 0x004fea0003900000 */
[----:B------:R-:W2:Y:S02]  /*120d0*/  @!P1 SYNCS.PHASECHK.TRANS64 P1, [R0+URZ+0x2a830], R3 ;  /* 0x02a83003000095a7 */ /* 0x000ea4000802007f */
[----:B--2---:R-:W-:Y:S05]  /*120e0*/  @!P1 BRA `(.L_x_2383) ;  /* 0xfffffffc00f09947 */ /* 0x004fea000383ffff */
[----:B------:R-:W-:Y:S05]  /*120f0*/  BRA `(.L_x_2382) ;  /* 0xfffffefc007c7947 */ /* 0x000fea000383ffff */
.L_x_2389:
[----:B-1----:R-:W-:-:S04]  /*12100*/  IMAD.U32 R5, RZ, RZ, UR7 ;  /* 0x00000007ff057e24 */ /* 0x002fc8000f8e00ff */
[----:B------:R1:W2:Y:S03]  /*12110*/  SYNCS.PHASECHK.TRANS64.TRYWAIT P1, [R5+URZ+0x2a830], R4 ;  /* 0x02a83004050075a7 */ /* 0x0002a6000802017f */
[----:B--2---:R-:W-:Y:S05]  /*12120*/  @!P1 NANOSLEEP.SYNCS 0x989680 ;  /* 0x009896800000995d */ /* 0x004fea0003900000 */
[----:B------:R-:W2:Y:S02]  /*12130*/  @!P1 SYNCS.PHASECHK.TRANS64 P1, [R5+URZ+0x2a830], R4 ;  /* 0x02a83004050095a7 */ /* 0x000ea4000802007f */
[----:B--2---:R-:W-:Y:S05]  /*12140*/  @!P1 BRA `(.L_x_2389) ;  /* 0xfffffffc00ec9947 */ /* 0x004fea000383ffff */
[----:B------:R-:W-:Y:S05]  /*12150*/  BRA `(.L_x_2388) ;  /* 0xffffff1c008c7947 */ /* 0x000fea000383ffff */
.L_x_2393:
[----:B-1----:R-:W-:-:S04]  /*12160*/  IMAD.U32 R5, RZ, RZ, UR10 ;  /* 0x0000000aff057e24 */ /* 0x002fc8000f8e00ff */
[----:B------:R1:W3:Y:S03]  /*12170*/  SYNCS.PHASECHK.TRANS64.TRYWAIT P1, [R5+URZ+0x2a850], R0 ;  /* 0x02a85000050075a7 */ /* 0x0002e6000802017f */
[----:B---3--:R-:W-:Y:S05]  /*12180*/  @!P1 NANOSLEEP.SYNCS 0x989680 ;  /* 0x009896800000995d */ /* 0x008fea0003900000 */
[----:B------:R-:W3:Y:S02]  /*12190*/  @!P1 SYNCS.PHASECHK.TRANS64 P1, [R5+URZ+0x2a850], R0 ;  /* 0x02a85000050095a7 */ /* 0x000ee4000802007f */
[----:B---3--:R-:W-:Y:S05]  /*121a0*/  @!P1 BRA `(.L_x_2393) ;  /* 0xfffffffc00ec9947 */ /* 0x008fea000383ffff */
[----:B------:R-:W-:Y:S05]  /*121b0*/  BRA `(.L_x_2392) ;  /* 0xffffff2400d47947 */ /* 0x000fea000383ffff */
.L_x_2401:
[----:B-1----:R-:W-:-:S04]  /*121c0*/  IMAD.U32 R5, RZ, RZ, UR7 ;  /* 0x00000007ff057e24 */ /* 0x002fc8000f8e00ff */
[----:B------:R1:W2:Y:S03]  /*121d0*/  SYNCS.PHASECHK.TRANS64.TRYWAIT P1, [R5+URZ+0x2a830], R4 ;  /* 0x02a83004050075a7 */ /* 0x0002a6000802017f */
[----:B--2---:R-:W-:Y:S05]  /*121e0*/  @!P1 NANOSLEEP.SYNCS 0x989680 ;  /* 0x009896800000995d */ /* 0x004fea0003900000 */
[----:B------:R-:W2:Y:S02]  /*121f0*/  @!P1 SYNCS.PHASECHK.TRANS64 P1, [R5+URZ+0x2a830], R4 ;  /* 0x02a83004050095a7 */ /* 0x000ea4000802007f */
[----:B--2---:R-:W-:Y:S05]  /*12200*/  @!P1 BRA `(.L_x_2401) ;  /* 0xfffffffc00ec9947 */ /* 0x004fea000383ffff */
[----:B------:R-:W-:Y:S05]  /*12210*/  BRA `(.L_x_2400) ;  /* 0xffffff4000807947 */ /* 0x000fea000383ffff */
.L_x_2405:
[----:B-1----:R-:W-:-:S04]  /*12220*/  IMAD.U32 R5, RZ, RZ, UR15 ;  /* 0x0000000fff057e24 */ /* 0x002fc8000f8e00ff */
[----:B------:R1:W3:Y:S03]  /*12230*/  SYNCS.PHASECHK.TRANS64.TRYWAIT P1, [R5+URZ+0x2a850], R0 ;  /* 0x02a85000050075a7 */ /* 0x0002e6000802017f */
[----:B---3--:R-:W-:Y:S05]  /*12240*/  @!P1 NANOSLEEP.SYNCS 0x989680 ;  /* 0x009896800000995d */ /* 0x008fea0003900000 */
[----:B------:R-:W3:Y:S02]  /*12250*/  @!P1 SYNCS.PHASECHK.TRANS64 P1, [R5+URZ+0x2a850], R0 ;  /* 0x02a85000050095a7 */ /* 0x000ee4000802007f */
[----:B---3--:R-:W-:Y:S05]  /*12260*/  @!P1 BRA `(.L_x_2405) ;  /* 0xfffffffc00ec9947 */ /* 0x008fea000383ffff */
[----:B------:R-:W-:Y:S05]  /*12270*/  BRA `(.L_x_2404) ;  /* 0xffffff4800c87947 */ /* 0x000fea000383ffff */
.L_x_2412:
[----:B-1----:R-:W-:-:S04]  /*12280*/  IMAD.U32 R3, RZ, RZ, UR5 ;  /* 0x00000005ff037e24 */ /* 0x002fc8000f8e00ff */
[----:B------:R1:W2:Y:S03]  /*12290*/  SYNCS.PHASECHK.TRANS64.TRYWAIT P1, [R3+URZ+0x2a850], R0 ;  /* 0x02a85000030075a7 */ /* 0x0002a6000802017f */
[----:B--2---:R-:W-:Y:S05]  /*122a0*/  @!P1 NANOSLEEP.SYNCS 0x989680 ;  /* 0x009896800000995d */ /* 0x004fea0003900000 */
[----:B------:R-:W2:Y:S02]  /*122b0*/  @!P1 SYNCS.PHASECHK.TRANS64 P1, [R3+URZ+0x2a850], R0 ;  /* 0x02a85000030095a7 */ /* 0x000ea4000802007f */
[----:B--2---:R-:W-:Y:S05]  /*122c0*/  @!P1 BRA `(.L_x_2412) ;  /* 0xfffffffc00ec9947 */ /* 0x004fea000383ffff */
[----:B------:R-:W-:Y:S05]  /*122d0*/  BRA `(.L_x_2411) ;  /* 0xffffff6000647947 */ /* 0x000fea000383ffff */
.L_x_2460:
[----:B------:R-:W-:Y:S01]  /*122e0*/  SHF.R.U32.HI R7, RZ, 0x5, R21 ;  /* 0x00000005ff077819 */ /* 0x000fe20000011615 */
[----:B------:R-:W-:Y:S01]  /*122f0*/  BSSY B0, `(.L_x_2526) ;  /* 0x0000009000007945 */ /* 0x000fe20003800000 */
[----:B------:R-:W-:Y:S02]  /*12300*/  IMAD.MOV.U32 R12, RZ, RZ, RZ ;  /* 0x000000ffff0c7224 */ /* 0x000fe400078e00ff */
[----:B------:R-:W-:Y:S01]  /*12310*/  LOP3.LUT R7, R7, 0x3, RZ, 0xc0, !PT ;  /* 0x0000000307077812 */ /* 0x000fe200078ec0ff */
[----:B------:R-:W-:Y:S02]  /*12320*/  IMAD.MOV.U32 R11, RZ, RZ, 0x1f ;  /* 0x0000001fff0b7424 */ /* 0x000fe400078e00ff */
[----:B------:R-:W-:Y:S02]  /*12330*/  IMAD.MOV.U32 R15, RZ, RZ, -0x1 ;  /* 0xffffffffff0f7424 */ /* 0x000fe400078e00ff */
[----:B------:R-:W-:-:S07]  /*12340*/  IMAD.MOV.U32 R13, RZ, RZ, R7 ;  /* 0x000000ffff0d7224 */ /* 0x000fce00078e0007 */
[----:B-----5:R-:W-:Y:S05]  /*12350*/  WARPSYNC.COLLECTIVE R15, `(.L_x_2527) ;  /* 0x000000000f087348 */ /* 0x020fea0003c00000 */
[----:B------:R0:W1:Y:S02]  /*12360*/  SHFL.IDX P6, R14, R13, R12, R11 ;  /* 0x0000000c0d0e7389 */ /* 0x00006400000c000b */
[----:B01---5:R-:W-:Y:S01]  /*12370*/  ENDCOLLECTIVE ;  /* 0x000000000000791b */ /* 0x023fe20003800000 */
.L_x_2527:
[----:B------:R-:W-:Y:S05]  /*12380*/  BSYNC B0 ;  /* 0x0000000000007941 */ /* 0x000fea0003800000 */
.L_x_2526:
[----:B------:R-:W-:Y:S05]  /*12390*/  BRA `(.L_x_2528) ;  /* 0xffffffb800ec7947 */ /* 0x000fea000383ffff */
.L_x_2463:
[----:B0-----:R0:W1:Y:S02]  /*123a0*/  SYNCS.PHASECHK.TRANS64.TRYWAIT P0, [R7+URZ+0x2a840], R2 ;  /* 0x02a84002070075a7 */ /* 0x001064000800017f */
[----:B-1----:R-:W-:Y:S05]  /*123b0*/  @!P0 NANOSLEEP.SYNCS 0x989680 ;  /* 0x009896800000895d */ /* 0x002fea0003900000 */
[----:B------:R-:W1:Y:S02]  /*123c0*/  @!P0 SYNCS.PHASECHK.TRANS64 P0, [R7+URZ+0x2a840], R2 ;  /* 0x02a84002070085a7 */ /* 0x000e64000800007f */
[----:B-1----:R-:W-:Y:S05]  /*123d0*/  @!P0 BRA `(.L_x_2463) ;  /* 0xfffffffc00f08947 */ /* 0x002fea000383ffff */
[----:B------:R-:W-:Y:S05]  /*123e0*/  BRA `(.L_x_2529) ;  /* 0xffffffbc00547947 */ /* 0x000fea000383ffff */
.L_x_2464:
        /* <DEDUP_REMOVED lines=8> */
.L_x_2531:
[----:B------:R-:W-:Y:S05]  /*12470*/  BSYNC B0 ;  /* 0x0000000000007941 */ /* 0x000fea0003800000 */
.L_x_2530:
        /* <DEDUP_REMOVED lines=9> */
.L_x_2532:
[----:B------:R-:W-:Y:S01]  /*12510*/  MOV R13, R0 ;  /* 0x00000000000d7202 */ /* 0x000fe20000000f00 */
[----:B------:R-:W-:Y:S02]  /*12520*/  IMAD.MOV.U32 R12, RZ, RZ, 0x1 ;  /* 0x00000001ff0c7424 */ /* 0x000fe400078e00ff */
[----:B------:R-:W-:-:S07]  /*12530*/  IMAD.MOV.U32 R3, RZ, RZ, R14 ;  /* 0x000000ffff037224 */ /* 0x000fce00078e000e */
[----:B------:R-:W-:Y:S05]  /*12540*/  WARPSYNC.COLLECTIVE R15, `(.L_x_2533) ;  /* 0x000000000f087348 */ /* 0x000fea0003c00000 */
[----:B------:R0:W1:Y:S02]  /*12550*/  SHFL.IDX P6, R14, R13, R12, R11 ;  /* 0x0000000c0d0e7389 */ /* 0x00006400000c000b */
[----:B01----:R-:W-:Y:S01]  /*12560*/  ENDCOLLECTIVE ;  /* 0x000000000000791b */ /* 0x003fe20003800000 */
.L_x_2533:
        /* <DEDUP_REMOVED lines=17> */
.L_x_2534:
[----:B------:R-:W-:Y:S02]  /*12680*/  @P1 IMAD R8, R5, 0x2, R22 ;  /* 0x0000000205081824 */ /* 0x000fe400078e0216 */
[----:B------:R-:W-:Y:S02]  /*12690*/  IMAD.MOV.U32 R13, RZ, RZ, R0 ;  /* 0x000000ffff0d7224 */ /* 0x000fe400078e0000 */
[----:B------:R-:W-:Y:S02]  /*126a0*/  IMAD.MOV.U32 R12, RZ, RZ, 0x2 ;  /* 0x00000002ff0c7424 */ /* 0x000fe400078e00ff */
[----:B------:R-:W-:-:S07]  /*126b0*/  IMAD.MOV.U32 R3, RZ, RZ, R14 ;  /* 0x000000ffff037224 */ /* 0x000fce00078e000e */
[----:B------:R-:W-:Y:S05]  /*126c0*/  WARPSYNC.COLLECTIVE R15, `(.L_x_2535) ;  /* 0x000000000f087348 */ /* 0x000fea0003c00000 */
[----:B------:R0:W1:Y:S02]  /*126d0*/  SHFL.IDX P6, R14, R13, R12, R11 ;  /* 0x0000000c0d0e7389 */ /* 0x00006400000c000b */
[----:B01----:R-:W-:Y:S01]  /*126e0*/  ENDCOLLECTIVE ;  /* 0x000000000000791b */ /* 0x003fe20003800000 */
.L_x_2535:
        /* <DEDUP_REMOVED lines=17> */
.L_x_2536:
[----:B------:R-:W-:Y:S02]  /*12800*/  @P1 IMAD R8, R5, 0x2, R22 ;  /* 0x0000000205081824 */ /* 0x000fe400078e0216 */
[----:B------:R-:W-:Y:S02]  /*12810*/  IMAD.MOV.U32 R13, RZ, RZ, R0 ;  /* 0x000000ffff0d7224 */ /* 0x000fe400078e0000 */
[----:B------:R-:W-:Y:S02]  /*12820*/  IMAD.MOV.U32 R12, RZ, RZ, 0x3 ;  /* 0x00000003ff0c7424 */ /* 0x000fe400078e00ff */
[----:B------:R-:W-:-:S07]  /*12830*/  IMAD.MOV.U32 R3, RZ, RZ, R14 ;  /* 0x000000ffff037224 */ /* 0x000fce00078e000e */
[----:B------:R-:W-:Y:S05]  /*12840*/  WARPSYNC.COLLECTIVE R15, `(.L_x_2537) ;  /* 0x000000000f087348 */ /* 0x000fea0003c00000 */
[----:B------:R0:W1:Y:S02]  /*12850*/  SHFL.IDX P6, R14, R13, R12, R11 ;  /* 0x0000000c0d0e7389 */ /* 0x00006400000c000b */
[----:B01----:R-:W-:Y:S01]  /*12860*/  ENDCOLLECTIVE ;  /* 0x000000000000791b */ /* 0x003fe20003800000 */
.L_x_2537:
        /* <DEDUP_REMOVED lines=17> */
.L_x_2538:
[----:B------:R-:W-:Y:S02]  /*12980*/  @P1 IMAD R8, R5, 0x2, R22 ;  /* 0x0000000205081824 */ /* 0x000fe400078e0216 */
[----:B------:R-:W-:Y:S02]  /*12990*/  IMAD.MOV.U32 R13, RZ, RZ, R0 ;  /* 0x000000ffff0d7224 */ /* 0x000fe400078e0000 */
[----:B------:R-:W-:Y:S02]  /*129a0*/  IMAD.MOV.U32 R12, RZ, RZ, 0x4 ;  /* 0x00000004ff0c7424 */ /* 0x000fe400078e00ff */
[----:B------:R-:W-:-:S07]  /*129b0*/  IMAD.MOV.U32 R3, RZ, RZ, R14 ;  /* 0x000000ffff037224 */ /* 0x000fce00078e000e */
[----:B------:R-:W-:Y:S05]  /*129c0*/  WARPSYNC.COLLECTIVE R15, `(.L_x_2539) ;  /* 0x000000000f087348 */ /* 0x000fea0003c00000 */
[----:B------:R0:W1:Y:S02]  /*129d0*/  SHFL.IDX P6, R14, R13, R12, R11 ;  /* 0x0000000c0d0e7389 */ /* 0x00006400000c000b */
[----:B01----:R-:W-:Y:S01]  /*129e0*/  ENDCOLLECTIVE ;  /* 0x000000000000791b */ /* 0x003fe20003800000 */
.L_x_2539:
        /* <DEDUP_REMOVED lines=17> */
.L_x_2540:
[----:B------:R-:W-:Y:S02]  /*12b00*/  @P1 IMAD R8, R5, 0x2, R22 ;  /* 0x0000000205081824 */ /* 0x000fe400078e0216 */
[----:B------:R-:W-:Y:S02]  /*12b10*/  IMAD.MOV.U32 R13, RZ, RZ, R0 ;  /* 0x000000ffff0d7224 */ /* 0x000fe400078e0000 */
[----:B------:R-:W-:Y:S02]  /*12b20*/  IMAD.MOV.U32 R12, RZ, RZ, 0x5 ;  /* 0x00000005ff0c7424 */ /* 0x000fe400078e00ff */
[----:B------:R-:W-:-:S07]  /*12b30*/  IMAD.MOV.U32 R3, RZ, RZ, R14 ;  /* 0x000000ffff037224 */ /* 0x000fce00078e000e */
[----:B------:R-:W-:Y:S05]  /*12b40*/  WARPSYNC.COLLECTIVE R15, `(.L_x_2541) ;  /* 0x000000000f087348 */ /* 0x000fea0003c00000 */
[----:B------:R0:W1:Y:S02]  /*12b50*/  SHFL.IDX P6, R14, R13, R12, R11 ;  /* 0x0000000c0d0e7389 */ /* 0x00006400000c000b */
[----:B01----:R-:W-:Y:S01]  /*12b60*/  ENDCOLLECTIVE ;  /* 0x000000000000791b */ /* 0x003fe20003800000 */
.L_x_2541:
        /* <DEDUP_REMOVED lines=10> */
.L_x_2542:
        /* <DEDUP_REMOVED lines=8> */
.L_x_2469:
[----:B------:R-:W-:Y:S02]  /*12c90*/  IMAD.MOV.U32 R13, RZ, RZ, R4 ;  /* 0x000000ffff0d7224 */ /* 0x000fe400078e0004 */
[----:B------:R-:W-:Y:S02]  /*12ca0*/  IMAD.MOV.U32 R12, RZ, RZ, RZ ;  /* 0x000000ffff0c7224 */ /* 0x000fe400078e00ff */
[----:B------:R-:W-:Y:S02]  /*12cb0*/  IMAD.MOV.U32 R11, RZ, RZ, 0x181f ;  /* 0x0000181fff0b7424 */ /* 0x000fe400078e00ff */
[----:B------:R-:W-:Y:S02]  /*12cc0*/  IMAD.MOV.U32 R15, RZ, RZ, -0x1 ;  /* 0xffffffffff0f7424 */ /* 0x000fe400078e00ff */
[----:B-----5:R-:W-:Y:S02]  /*12cd0*/  IMAD R5, R10, R6, RZ ;  /* 0x000000060a057224 */ /* 0x020fe400078e02ff */
[----:B------:R-:W-:-:S07]  /*12ce0*/  IMAD R17, R17, 0x80, R9 ;  /* 0x0000008011117824 */ /* 0x000fce00078e0209 */
[----:B------:R-:W-:Y:S05]  /*12cf0*/  WARPSYNC.COLLECTIVE R15, `(.L_x_2544) ;  /* 0x000000000f087348 */ /* 0x000fea0003c00000 */
[----:B------:R0:W1:Y:S02]  /*12d00*/  SHFL.IDX P6, R14, R13, R12, R11 ;  /* 0x0000000c0d0e7389 */ /* 0x00006400000c000b */
[----:B01----:R-:W-:Y:S01]  /*12d10*/  ENDCOLLECTIVE ;  /* 0x000000000000791b */ /* 0x003fe20003800000 */
.L_x_2544:
[C---:B------:R-:W-:Y:S01]  /*12d20*/  VIADD R6, R17.reuse, 0x10 ;  /* 0x0000001011067836 */ /* 0x040fe20000000000 */
[----:B------:R-:W-:Y:S01]  /*12d30*/  ISETP.GE.AND P1, PT, R17, R5, PT ;  /* 0x000000051100720c */ /* 0x000fe20003f26270 */
[----:B------:R-:W-:Y:S02]  /*12d40*/  IMAD.MOV.U32 R13, RZ, RZ, R0 ;  /* 0x000000ffff0d7224 */ /* 0x000fe400078e0000 */
[----:B------:R-:W-:-:S10]  /*12d50*/  IMAD.MOV.U32 R2, RZ, RZ, R14 ;  /* 0x000000ffff027224 */ /* 0x000fd400078e000e */
[----:B------:R-:W-:Y:S05]  /*12d60*/  WARPSYNC.COLLECTIVE R15, `(.L_x_2545) ;  /* 0x000000000f087348 */ /* 0x000fea0003c00000 */
[----:B------:R0:W1:Y:S02]  /*12d70*/  SHFL.IDX P6, R14, R13, R12, R11 ;  /* 0x0000000c0d0e7389 */ /* 0x00006400000c000b */
[----:B01----:R-:W-:Y:S01]  /*12d80*/  ENDCOLLECTIVE ;  /* 0x000000000000791b */ /* 0x003fe20003800000 */
.L_x_2545:
        /* <DEDUP_REMOVED lines=8> */
.L_x_2546:
        /* <DEDUP_REMOVED lines=8> */
[----:B------:R-:W-:Y:S02]  /*12e90*/  VIADD R6, R17, 0x20 ;  /* 0x0000002011067836 */ /* 0x000fe40000000000 */
[----:B0-----:R-:W-:-:S08]  /*12ea0*/  IMAD.MOV.U32 R2, RZ, RZ, R14 ;  /* 0x000000ffff027224 */ /* 0x001fd000078e000e */
[----:B------:R-:W-:Y:S05]  /*12eb0*/  WARPSYNC.COLLECTIVE R15, `(.L_x_2547) ;  /* 0x000000000f087348 */ /* 0x000fea0003c00000 */
[----:B------:R0:W1:Y:S02]  /*12ec0*/  SHFL.IDX P6, R14, R13, R12, R11 ;  /* 0x0000000c0d0e7389 */ /* 0x00006400000c000b */
[----:B01----:R-:W-:Y:S01]  /*12ed0*/  ENDCOLLECTIVE ;  /* 0x000000000000791b */ /* 0x003fe20003800000 */
.L_x_2547:
        /* <DEDUP_REMOVED lines=8> */
.L_x_2548:
[----:B------:R-:W-:-:S05]  /*12f60*/  @!P1 IMAD.MOV.U32 R3, RZ, RZ, R7 ;  /* 0x000000ffff039224 */ /* 0x000fca00078e0007 */
        /* <DEDUP_REMOVED lines=8> */
[----:B------:R-:W-:Y:S02]  /*12ff0*/  VIADD R6, R17, 0x30 ;  /* 0x0000003011067836 */ /* 0x000fe40000000000 */
[----:B0-----:R-:W-:-:S10]  /*13000*/  IMAD.MOV.U32 R2, RZ, RZ, R14 ;  /* 0x000000ffff027224 */ /* 0x001fd400078e000e */
[----:B------:R-:W-:Y:S05]  /*13010*/  WARPSYNC.COLLECTIVE R15, `(.L_x_2549) ;  /* 0x000000000f087348 */ /* 0x000fea0003c00000 */
[----:B------:R0:W1:Y:S02]  /*13020*/  SHFL.IDX P6, R14, R13, R12, R11 ;  /* 0x0000000c0d0e7389 */ /* 0x00006400000c000b */
[----:B01----:R-:W-:Y:S01]  /*13030*/  ENDCOLLECTIVE ;  /* 0x000000000000791b */ /* 0x003fe20003800000 */
.L_x_2549:
        /* <DEDUP_REMOVED lines=8> */
.L_x_2550:
        /* <DEDUP_REMOVED lines=14> */
.L_x_2551:
        /* <DEDUP_REMOVED lines=8> */
.L_x_2552:
        /* <DEDUP_REMOVED lines=14> */
.L_x_2553:
        /* <DEDUP_REMOVED lines=8> */
.L_x_2554:
        /* <DEDUP_REMOVED lines=14> */
.L_x_2555:
        /* <DEDUP_REMOVED lines=8> */
.L_x_2556:
        /* <DEDUP_REMOVED lines=13> */
.L_x_2557:
        /* <DEDUP_REMOVED lines=8> */
.L_x_2558:
        /* <DEDUP_REMOVED lines=12> */
.L_x_2559:
[----:B------:R-:W-:Y:S05]  /*136f0*/  BRA `(.L_x_2560) ;  /* 0xffffffbc00207947 */ /* 0x000fea000383ffff */
.L_x_2474:
[----:B0-----:R0:W1:Y:S02]  /*13700*/  SYNCS.PHASECHK.TRANS64.TRYWAIT P0, [R22+URZ+0x2a820], R3 ;  /* 0x02a82003160075a7 */ /* 0x001064000800017f */
[----:B-1----:R-:W-:Y:S05]  /*13710*/  @!P0 NANOSLEEP.SYNCS 0x989680 ;  /* 0x009896800000895d */ /* 0x002fea0003900000 */
[----:B------:R-:W1:Y:S02]  /*13720*/  @!P0 SYNCS.PHASECHK.TRANS64 P0, [R22+URZ+0x2a820], R3 ;  /* 0x02a82003160085a7 */ /* 0x000e64000800007f */
[----:B-1----:R-:W-:Y:S05]  /*13730*/  @!P0 BRA `(.L_x_2474) ;  /* 0xfffffffc00f08947 */ /* 0x002fea000383ffff */
[----:B------:R-:W-:Y:S05]  /*13740*/  BRA `(.L_x_2561) ;  /* 0xffffffbc00987947 */ /* 0x000fea000383ffff */
.L_x_2479:
[----:B0-----:R0:W1:Y:S02]  /*13750*/  SYNCS.PHASECHK.TRANS64.TRYWAIT P0, [R6+URZ+0x2a840], R3 ;  /* 0x02a84003060075a7 */ /* 0x001064000800017f */
[----:B-1----:R-:W-:Y:S05]  /*13760*/  @!P0 NANOSLEEP.SYNCS 0x989680 ;  /* 0x009896800000895d */ /* 0x002fea0003900000 */
[----:B------:R-:W1:Y:S02]  /*13770*/  @!P0 SYNCS.PHASECHK.TRANS64 P0, [R6+URZ+0x2a840], R3 ;  /* 0x02a84003060085a7 */ /* 0x000e64000800007f */
[----:B-1----:R-:W-:Y:S05]  /*13780*/  @!P0 BRA `(.L_x_2479) ;  /* 0xfffffffc00f08947 */ /* 0x002fea000383ffff */
[----:B------:R-:W-:Y:S05]  /*13790*/  BRA `(.L_x_2562) ;  /* 0xffffffc0005c7947 */ /* 0x000fea000383ffff */
.L_x_2480:
        /* <DEDUP_REMOVED lines=8> */
.L_x_2564:
[----:B------:R-:W-:Y:S05]  /*13820*/  BSYNC B1 ;  /* 0x0000000000017941 */ /* 0x000fea0003800000 */
.L_x_2563:
        /* <DEDUP_REMOVED lines=10> */
.L_x_2565:
        /* <DEDUP_REMOVED lines=8> */
.L_x_2566:
        /* <DEDUP_REMOVED lines=14> */
.L_x_2567:
[----:B------:R-:W-:Y:S02]  /*13a30*/  IMAD.MOV.U32 R13, RZ, RZ, R5 ;  /* 0x000000ffff0d7224 */ /* 0x000fe400078e0005 */
[----:B------:R-:W-:Y:S02]  /*13a40*/  IMAD.MOV.U32 R12, RZ, RZ, 0x2 ;  /* 0x00000002ff0c7424 */ /* 0x000fe400078e00ff */
[----:B------:R-:W-:-:S07]  /*13a50*/  IMAD.MOV.U32 R2, RZ, RZ, R14 ;  /* 0x000000ffff027224 */ /* 0x000fce00078e000e */
[----:B------:R-:W-:Y:S05]  /*13a60*/  WARPSYNC.COLLECTIVE R15, `(.L_x_2568) ;  /* 0x000000000f087348 */ /* 0x000fea0003c00000 */
[----:B------:R0:W1:Y:S02]  /*13a70*/  SHFL.IDX P6, R14, R13, R12, R11 ;  /* 0x0000000c0d0e7389 */ /* 0x00006400000c000b */
[----:B01----:R-:W-:Y:S01]  /*13a80*/  ENDCOLLECTIVE ;  /* 0x000000000000791b */ /* 0x003fe20003800000 */
.L_x_2568:
        /* <DEDUP_REMOVED lines=13> */
.L_x_2569:
[----:B------:R-:W-:Y:S01]  /*13b60*/  MOV R13, R5 ;  /* 0x00000005000d7202 */ /* 0x000fe20000000f00 */
[----:B------:R-:W-:Y:S02]  /*13b70*/  IMAD.MOV.U32 R12, RZ, RZ, 0x3 ;  /* 0x00000003ff0c7424 */ /* 0x000fe400078e00ff */
[----:B------:R-:W-:-:S07]  /*13b80*/  IMAD.MOV.U32 R2, RZ, RZ, R14 ;  /* 0x000000ffff027224 */ /* 0x000fce00078e000e */
[----:B------:R-:W-:Y:S05]  /*13b90*/  WARPSYNC.COLLECTIVE R15, `(.L_x_2570) ;  /* 0x000000000f087348 */ /* 0x000fea0003c00000 */
[----:B------:R0:W1:Y:S02]  /*13ba0*/  SHFL.IDX P6, R14, R13, R12, R11 ;  /* 0x0000000c0d0e7389 */ /* 0x00006400000c000b */
[----:B01----:R-:W-:Y:S01]  /*13bb0*/  ENDCOLLECTIVE ;  /* 0x000000000000791b */ /* 0x003fe20003800000 */
.L_x_2570:
        /* <DEDUP_REMOVED lines=13> */
.L_x_2571:
[----:B------:R-:W-:Y:S02]  /*13c90*/  IMAD.MOV.U32 R13, RZ, RZ, R5 ;  /* 0x000000ffff0d7224 */ /* 0x000fe400078e0005 */
[----:B------:R-:W-:Y:S02]  /*13ca0*/  IMAD.MOV.U32 R12, RZ, RZ, 0x4 ;  /* 0x00000004ff0c7424 */ /* 0x000fe400078e00ff */
[----:B------:R-:W-:-:S07]  /*13cb0*/  IMAD.MOV.U32 R2, RZ, RZ, R14 ;  /* 0x000000ffff027224 */ /* 0x000fce00078e000e */
[----:B------:R-:W-:Y:S05]  /*13cc0*/  WARPSYNC.COLLECTIVE R15, `(.L_x_2572) ;  /* 0x000000000f087348 */ /* 0x000fea0003c00000 */
[----:B------:R0:W1:Y:S02]  /*13cd0*/  SHFL.IDX P6, R14, R13, R12, R11 ;  /* 0x0000000c0d0e7389 */ /* 0x00006400000c000b */
[----:B01----:R-:W-:Y:S01]  /*13ce0*/  ENDCOLLECTIVE ;  /* 0x000000000000791b */ /* 0x003fe20003800000 */
.L_x_2572:
        /* <DEDUP_REMOVED lines=13> */
.L_x_2573:
[----:B------:R-:W-:Y:S02]  /*13dc0*/  IMAD.MOV.U32 R13, RZ, RZ, R5 ;  /* 0x000000ffff0d7224 */ /* 0x000fe400078e0005 */
[----:B------:R-:W-:Y:S02]  /*13dd0*/  IMAD.MOV.U32 R12, RZ, RZ, 0x5 ;  /* 0x00000005ff0c7424 */ /* 0x000fe400078e00ff */
[----:B------:R-:W-:-:S07]  /*13de0*/  IMAD.MOV.U32 R2, RZ, RZ, R14 ;  /* 0x000000ffff027224 */ /* 0x000fce00078e000e */
[----:B------:R-:W-:Y:S05]  /*13df0*/  WARPSYNC.COLLECTIVE R15, `(.L_x_2574) ;  /* 0x000000000f087348 */ /* 0x000fea0003c00000 */
[----:B------:R0:W1:Y:S02]  /*13e00*/  SHFL.IDX P6, R14, R13, R12, R11 ;  /* 0x0000000c0d0e7389 */ /* 0x00006400000c000b */
[----:B01----:R-:W-:Y:S01]  /*13e10*/  ENDCOLLECTIVE ;  /* 0x000000000000791b */ /* 0x003fe20003800000 */
.L_x_2574:
        /* <DEDUP_REMOVED lines=13> */
.L_x_2575:
[----:B------:R-:W-:Y:S01]  /*13ef0*/  IMAD.MOV.U32 R2, RZ, RZ, R14 ;  /* 0x000000ffff027224 */ /* 0x000fe200078e000e */
[----:B------:R-:W-:Y:S06]  /*13f00*/  BRA `(.L_x_2576) ;  /* 0xffffffbc008c7947 */ /* 0x000fec000383ffff */
.L_x_2485:
[----:B-1----:R1:W4:Y:S02]  /*13f10*/  SYNCS.PHASECHK.TRANS64.TRYWAIT P0, [R4+URZ+0x2a860], R2 ;  /* 0x02a86002040075a7 */ /* 0x002324000800017f */
[----:B----4-:R-:W-:Y:S05]  /*13f20*/  @!P0 NANOSLEEP.SYNCS 0x989680 ;  /* 0x009896800000895d */ /* 0x010fea0003900000 */
[----:B------:R-:W4:Y:S02]  /*13f30*/  @!P0 SYNCS.PHASECHK.TRANS64 P0, [R4+URZ+0x2a860], R2 ;  /* 0x02a86002040085a7 */ /* 0x000f24000800007f */
[----:B----4-:R-:W-:Y:S05]  /*13f40*/  @!P0 BRA `(.L_x_2485) ;  /* 0xfffffffc00f08947 */ /* 0x010fea000383ffff */
[----:B------:R-:W-:Y:S05]  /*13f50*/  BRA `(.L_x_2577) ;  /* 0xffffffbc00e87947 */ /* 0x000fea000383ffff */
.L_x_2486:
        /* <DEDUP_REMOVED lines=8> */
.L_x_2579:
[----:B------:R-:W-:Y:S05]  /*13fe0*/  BSYNC B1 ;  /* 0x0000000000017941 */ /* 0x000fea0003800000 */
.L_x_2578:
[----:B------:R-:W-:Y:S01]  /*13ff0*/  IMAD.MOV.U32 R13, RZ, RZ, R18 ;  /* 0x000000ffff0d7224 */ /* 0x000fe200078e0012 */
[----:B------:R-:W-:Y:S01]  /*14000*/  MOV R11, 0x181f ;  /* 0x0000181f000b7802 */ /* 0x000fe20000000f00 */
[----:B------:R-:W-:Y:S02]  /*14010*/  IMAD.MOV.U32 R12, RZ, RZ, RZ ;  /* 0x000000ffff0c7224 */ /* 0x000fe400078e00ff */
[----:B------:R-:W-:Y:S02]  /*14020*/  IMAD.MOV.U32 R15, RZ, RZ, -0x1 ;  /* 0xffffffffff0f7424 */ /* 0x000fe400078e00ff */
[----:B------:R-:W-:Y:S02]  /*14030*/  IMAD.MOV.U32 R3, RZ, RZ, R14 ;  /* 0x000000ffff037224 */ /* 0x000fe400078e000e */
[----:B------:R-:W-:-:S07]  /*14040*/  IMAD R5, R5, 0x2, R22 ;  /* 0x0000000205057824 */ /* 0x000fce00078e0216 */
[----:B------:R-:W-:Y:S05]  /*14050*/  WARPSYNC.COLLECTIVE R15, `(.L_x_2580) ;  /* 0x000000000f087348 */ /* 0x000fea0003c00000 */
[----:B------:R0:W1:Y:S02]  /*14060*/  SHFL.IDX P6, R14, R13, R12, R11 ;  /* 0x0000000c0d0e7389 */ /* 0x00006400000c000b */
[----:B01----:R-:W-:Y:S01]  /*14070*/  ENDCOLLECTIVE ;  /* 0x000000000000791b */ /* 0x003fe20003800000 */
.L_x_2580:
[----:B------:R-:W-:Y:S02]  /*14080*/  IMAD.MOV.U32 R13, RZ, RZ, R24 ;  /* 0x000000ffff0d7224 */ /* 0x000fe400078e0018 */
[----:B------:R-:W-:Y:S02]  /*14090*/  IMAD.MOV.U32 R12, RZ, RZ, 0x1 ;  /* 0x00000001ff0c7424 */ /* 0x000fe400078e00ff */
[----:B------:R-:W-:-:S07]  /*140a0*/  IMAD.MOV.U32 R2, RZ, RZ, R14 ;  /* 0x000000ffff027224 */ /* 0x000fce00078e000e */
[----:B------:R-:W-:Y:S05]  /*140b0*/  WARPSYNC.COLLECTIVE R15, `(.L_x_2581) ;  /* 0x000000000f087348 */ /* 0x000fea0003c00000 */
[----:B------:R0:W1:Y:S02]  /*140c0*/  SHFL.IDX P6, R14, R13, R12, R11 ;  /* 0x0000000c0d0e7389 */ /* 0x00006400000c000b */
[----:B01----:R-:W-:Y:S01]  /*140d0*/  ENDCOLLECTIVE ;  /* 0x000000000000791b */ /* 0x003fe20003800000 */
.L_x_2581:
        /* <DEDUP_REMOVED lines=15> */
.L_x_2582:
[----:B------:R-:W-:Y:S02]  /*141d0*/  IMAD.MOV.U32 R13, RZ, RZ, R24 ;  /* 0x000000ffff0d7224 */ /* 0x000fe400078e0018 */
[----:B------:R-:W-:Y:S02]  /*141e0*/  IMAD.MOV.U32 R12, RZ, RZ, 0x2 ;  /* 0x00000002ff0c7424 */ /* 0x000fe400078e00ff */
[----:B------:R-:W-:-:S07]  /*141f0*/  IMAD.MOV.U32 R2, RZ, RZ, R14 ;  /* 0x000000ffff027224 */ /* 0x000fce00078e000e */
[----:B------:R-:W-:Y:S05]  /*14200*/  WARPSYNC.COLLECTIVE R15, `(.L_x_2583) ;  /* 0x000000000f087348 */ /* 0x000fea0003c00000 */
[----:B------:R0:W1:Y:S02]  /*14210*/  SHFL.IDX P6, R14, R13, R12, R11 ;  /* 0x0000000c0d0e7389 */ /* 0x00006400000c000b */
[----:B01----:R-:W-:Y:S01]  /*14220*/  ENDCOLLECTIVE ;  /* 0x000000000000791b */ /* 0x003fe20003800000 */
.L_x_2583:
        /* <DEDUP_REMOVED lines=14> */
.L_x_2584:
[----:B------:R-:W-:Y:S02]  /*14310*/  IMAD.MOV.U32 R13, RZ, RZ, R24 ;  /* 0x000000ffff0d7224 */ /* 0x000fe400078e0018 */
[----:B------:R-:W-:Y:S02]  /*14320*/  IMAD.MOV.U32 R12, RZ, RZ, 0x3 ;  /* 0x00000003ff0c7424 */ /* 0x000fe400078e00ff */
[----:B------:R-:W-:-:S07]  /*14330*/  IMAD.MOV.U32 R2, RZ, RZ, R14 ;  /* 0x000000ffff027224 */ /* 0x000fce00078e000e */
[----:B------:R-:W-:Y:S05]  /*14340*/  WARPSYNC.COLLECTIVE R15, `(.L_x_2585) ;  /* 0x000000000f087348 */ /* 0x000fea0003c00000 */
[----:B------:R0:W1:Y:S02]  /*14350*/  SHFL.IDX P6, R14, R13, R12, R11 ;  /* 0x0000000c0d0e7389 */ /* 0x00006400000c000b */
[----:B01----:R-:W-:Y:S01]  /*14360*/  ENDCOLLECTIVE ;  /* 0x000000000000791b */ /* 0x003fe20003800000 */
.L_x_2585:
        /* <DEDUP_REMOVED lines=14> */
.L_x_2586:
[----:B------:R-:W-:Y:S01]  /*14450*/  IMAD.MOV.U32 R13, RZ, RZ, R24 ;  /* 0x000000ffff0d7224 */ /* 0x000fe200078e0018 */
[----:B------:R-:W-:Y:S01]  /*14460*/  MOV R12, 0x4 ;  /* 0x00000004000c7802 */ /* 0x000fe20000000f00 */
[----:B------:R-:W-:-:S07]  /*14470*/  IMAD.MOV.U32 R2, RZ, RZ, R14 ;  /* 0x000000ffff027224 */ /* 0x000fce00078e000e */
[----:B------:R-:W-:Y:S05]  /*14480*/  WARPSYNC.COLLECTIVE R15, `(.L_x_2587) ;  /* 0x000000000f087348 */ /* 0x000fea0003c00000 */
[----:B------:R0:W1:Y:S02]  /*14490*/  SHFL.IDX P6, R14, R13, R12, R11 ;  /* 0x0000000c0d0e7389 */ /* 0x00006400000c000b */
[----:B01----:R-:W-:Y:S01]  /*144a0*/  ENDCOLLECTIVE ;  /* 0x000000000000791b */ /* 0x003fe20003800000 */
.L_x_2587:
        /* <DEDUP_REMOVED lines=14> */
.L_x_2588:
[----:B------:R-:W-:Y:S02]  /*14590*/  IMAD.MOV.U32 R13, RZ, RZ, R24 ;  /* 0x000000ffff0d7224 */ /* 0x000fe400078e0018 */
[----:B------:R-:W-:Y:S02]  /*145a0*/  IMAD.MOV.U32 R12, RZ, RZ, 0x5 ;  /* 0x00000005ff0c7424 */ /* 0x000fe400078e00ff */
[----:B------:R-:W-:-:S07]  /*145b0*/  IMAD.MOV.U32 R2, RZ, RZ, R14 ;  /* 0x000000ffff027224 */ /* 0x000fce00078e000e */
[----:B------:R-:W-:Y:S05]  /*145c0*/  WARPSYNC.COLLECTIVE R15, `(.L_x_2589) ;  /* 0x000000000f087348 */ /* 0x000fea0003c00000 */
[----:B------:R0:W1:Y:S02]  /*145d0*/  SHFL.IDX P6, R14, R13, R12, R11 ;  /* 0x0000000c0d0e7389 */ /* 0x00006400000c000b */
[----:B01----:R-:W-:Y:S01]  /*145e0*/  ENDCOLLECTIVE ;  /* 0x000000000000791b */ /* 0x003fe20003800000 */
.L_x_2589:
        /* <DEDUP_REMOVED lines=13> */
.L_x_2590:
[----:B------:R-:W-:Y:S01]  /*146c0*/  @!PT LDS RZ, [RZ] ;  /* 0x00000000fffff984 */ /* 0x000fe20000000800 */
[----:B------:R-:W-:Y:S01]  /*146d0*/  @!PT LDS RZ, [RZ] ;  /* 0x00000000fffff984 */ /* 0x000fe20000000800 */
[----:B------:R-:W-:Y:S01]  /*146e0*/  @!PT LDS RZ, [RZ] ;  /* 0x00000000fffff984 */ /* 0x000fe20000000800 */
[----:B------:R1:W-:Y:S01]  /*146f0*/  LDGSTS.E.BYPASS.LTC128B.128 [R5+0x5400], desc[UR36][R2.64+0x80], !P2 ;  /* 0x0540008002057fae */ /* 0x0003e2000d101d64 */
[----:B------:R-:W-:Y:S05]  /*14700*/  BRA `(.L_x_2591) ;  /* 0xffffffb800d47947 */ /* 0x000fea000383ffff */
.L_x_2494:
[----:B0-----:R0:W1:Y:S02]  /*14710*/  SYNCS.PHASECHK.TRANS64.TRYWAIT P0, [R0+URZ+0x2a860], R3 ;  /* 0x02a86003000075a7 */ /* 0x001064000800017f */
[----:B-1----:R-:W-:Y:S05]  /*14720*/  @!P0 NANOSLEEP.SYNCS 0x989680 ;  /* 0x009896800000895d */ /* 0x002fea0003900000 */
[----:B------:R-:W1:Y:S02]  /*14730*/  @!P0 SYNCS.PHASECHK.TRANS64 P0, [R0+URZ+0x2a860], R3 ;  /* 0x02a86003000085a7 */ /* 0x000e64000800007f */
[----:B-1----:R-:W-:Y:S05]  /*14740*/  @!P0 BRA `(.L_x_2494) ;  /* 0xfffffffc00f08947 */ /* 0x002fea000383ffff */
[----:B------:R-:W-:Y:S05]  /*14750*/  BRA `(.L_x_2592) ;  /* 0xffffffbc00e47947 */ /* 0x000fea000383ffff */
.L_x_2495:
        /* <DEDUP_REMOVED lines=8> */
.L_x_2594:
[----:B------:R-:W-:Y:S05]  /*147e0*/  BSYNC B0 ;  /* 0x0000000000007941 */ /* 0x000fea0003800000 */
.L_x_2593:
        /* <DEDUP_REMOVED lines=14> */
.L_x_2595:
        /* <DEDUP_REMOVED lines=10> */
.L_x_2596:
        /* <DEDUP_REMOVED lines=13> */
.L_x_2597:
[----:B------:R-:W-:Y:S02]  /*14a40*/  IMAD.MOV.U32 R13, RZ, RZ, R24 ;  /* 0x000000ffff0d7224 */ /* 0x000fe400078e0018 */
[----:B------:R-:W-:Y:S01]  /*14a50*/  IMAD.MOV.U32 R12, RZ, RZ, 0x2 ;  /* 0x00000002ff0c7424 */ /* 0x000fe200078e00ff */
[----:B------:R-:W-:-:S13]  /*14a60*/  IADD3 R2, P2, R14, R5, RZ ;  /* 0x000000050e027210 */ /* 0x000fda0007f5e0ff */
[----:B------:R-:W-:Y:S05]  /*14a70*/  WARPSYNC.COLLECTIVE R15, `(.L_x_2598) ;  /* 0x000000000f087348 */ /* 0x000fea0003c00000 */
[----:B------:R0:W1:Y:S02]  /*14a80*/  SHFL.IDX P6, R14, R13, R12, R11 ;  /* 0x0000000c0d0e7389 */ /* 0x00006400000c000b */
[----:B01----:R-:W-:Y:S01]  /*14a90*/  ENDCOLLECTIVE ;  /* 0x000000000000791b */ /* 0x003fe20003800000 */
.L_x_2598:
        /* <DEDUP_REMOVED lines=13> */
.L_x_2599:
[----:B------:R-:W-:Y:S02]  /*14b70*/  IMAD.MOV.U32 R13, RZ, RZ, R24 ;  /* 0x000000ffff0d7224 */ /* 0x000fe400078e0018 */
[----:B------:R-:W-:Y:S02]  /*14b80*/  IMAD.MOV.U32 R12, RZ, RZ, 0x3 ;  /* 0x00000003ff0c7424 */ /* 0x000fe400078e00ff */
[----:B------:R-:W-:-:S07]  /*14b90*/  IMAD.MOV.U32 R10, RZ, RZ, R14 ;  /* 0x000000ffff0a7224 */ /* 0x000fce00078e000e */
[----:B------:R-:W-:Y:S05]  /*14ba0*/  WARPSYNC.COLLECTIVE R15, `(.L_x_2600) ;  /* 0x000000000f087348 */ /* 0x000fea0003c00000 */
[----:B------:R0:W1:Y:S02]  /*14bb0*/  SHFL.IDX P6, R14, R13, R12, R11 ;  /* 0x0000000c0d0e7389 */ /* 0x00006400000c000b */
[----:B01----:R-:W-:Y:S01]  /*14bc0*/  ENDCOLLECTIVE ;  /* 0x000000000000791b */ /* 0x003fe20003800000 */
.L_x_2600:
        /* <DEDUP_REMOVED lines=14> */
.L_x_2601:
[----:B------:R-:W-:Y:S02]  /*14cb0*/  IMAD.MOV.U32 R13, RZ, RZ, R24 ;  /* 0x000000ffff0d7224 */ /* 0x000fe400078e0018 */
[----:B------:R-:W-:Y:S01]  /*14cc0*/  IMAD.MOV.U32 R12, RZ, RZ, 0x4 ;  /* 0x00000004ff0c7424 */ /* 0x000fe200078e00ff */
[----:B------:R-:W-:-:S13]  /*14cd0*/  IADD3 R2, P2, R14, R5, RZ ;  /* 0x000000050e027210 */ /* 0x000fda0007f5e0ff */
[----:B------:R-:W-:Y:S05]  /*14ce0*/  WARPSYNC.COLLECTIVE R15, `(.L_x_2602) ;  /* 0x000000000f087348 */ /* 0x000fea0003c00000 */
[----:B------:R0:W1:Y:S02]  /*14cf0*/  SHFL.IDX P6, R14, R13, R12, R11 ;  /* 0x0000000c0d0e7389 */ /* 0x00006400000c000b */
[----:B01----:R-:W-:Y:S01]  /*14d00*/  ENDCOLLECTIVE ;  /* 0x000000000000791b */ /* 0x003fe20003800000 */
.L_x_2602:
        /* <DEDUP_REMOVED lines=13> */
.L_x_2603:
[----:B------:R-:W-:Y:S02]  /*14de0*/  IMAD.MOV.U32 R13, RZ, RZ, R24 ;  /* 0x000000ffff0d7224 */ /* 0x000fe400078e0018 */
[----:B------:R-:W-:Y:S02]  /*14df0*/  IMAD.MOV.U32 R12, RZ, RZ, 0x5 ;  /* 0x00000005ff0c7424 */ /* 0x000fe400078e00ff */
[----:B------:R-:W-:-:S07]  /*14e00*/  IMAD.MOV.U32 R10, RZ, RZ, R14 ;  /* 0x000000ffff0a7224 */ /* 0x000fce00078e000e */
[----:B------:R-:W-:Y:S05]  /*14e10*/  WARPSYNC.COLLECTIVE R15, `(.L_x_2604) ;  /* 0x000000000f087348 */ /* 0x000fea0003c00000 */
[----:B------:R0:W1:Y:S02]  /*14e20*/  SHFL.IDX P6, R14, R13, R12, R11 ;  /* 0x0000000c0d0e7389 */ /* 0x00006400000c000b */
[----:B01----:R-:W-:Y:S01]  /*14e30*/  ENDCOLLECTIVE ;  /* 0x000000000000791b */ /* 0x003fe20003800000 */
.L_x_2604:
        /* <DEDUP_REMOVED lines=12> */
.L_x_2605:
[----:B------:R-:W-:Y:S05]  /*14f00*/  BRA `(.L_x_2606) ;  /* 0xffffffb800e07947 */ /* 0x000fea000383ffff */
.L_x_2500:
        /* <DEDUP_REMOVED lines=8> */
.L_x_2608:
[----:B------:R-:W-:Y:S05]  /*14f90*/  BSYNC B0 ;  /* 0x0000000000007941 */ /* 0x000fea0003800000 */
.L_x_2607:
        /* <DEDUP_REMOVED lines=9> */
.L_x_2609:
        /* <DEDUP_REMOVED lines=23> */
.L_x_2610:
[----:B------:R-:W-:Y:S01]  /*151a0*/  IMAD.MOV.U32 R12, RZ, RZ, 0x2 ;  /* 0x00000002ff0c7424 */ /* 0x000fe200078e00ff */
[----:B------:R-:W-:-:S05]  /*151b0*/  SEL R6, R14, RZ, P1 ;  /* 0x000000ff0e067207 */ /* 0x000fca0000800000 */
[----:B------:R-:W-:-:S04]  /*151c0*/  IMAD.IADD R6, R13, 0x1, R6 ;  /* 0x000000010d067824 */ /* 0x000fc800078e0206 */
[----:B------:R-:W-:-:S07]  /*151d0*/  IMAD.MOV.U32 R13, RZ, RZ, R6 ;  /* 0x000000ffff0d7224 */ /* 0x000fce00078e0006 */
[----:B------:R-:W-:Y:S05]  /*151e0*/  WARPSYNC.COLLECTIVE R15, `(.L_x_2611) ;  /* 0x000000000f087348 */ /* 0x000fea0003c00000 */
[----:B------:R0:W1:Y:S02]  /*151f0*/  SHFL.UP P6, R14, R13, R12, R11 ;  /* 0x0400000c0d0e7389 */ /* 0x00006400000c000b */
[----:B01----:R-:W-:Y:S01]  /*15200*/  ENDCOLLECTIVE ;  /* 0x000000000000791b */ /* 0x003fe20003800000 */
.L_x_2611:
        /* <DEDUP_REMOVED lines=8> */
.L_x_2612:
[----:B------:R-:W-:Y:S02]  /*15290*/  MOV R12, 0x8 ;  /* 0x00000008000c7802 */ /* 0x000fe40000000f00 */
[----:B------:R-:W-:-:S05]  /*152a0*/  SEL R3, R14, RZ, P3 ;  /* 0x000000ff0e037207 */ /* 0x000fca0001800000 */
[----:B------:R-:W-:-:S04]  /*152b0*/  IMAD.IADD R3, R2, 0x1, R3 ;  /* 0x0000000102037824 */ /* 0x000fc800078e0203 */
[----:B------:R-:W-:-:S07]  /*152c0*/  IMAD.MOV.U32 R13, RZ, RZ, R3 ;  /* 0x000000ffff0d7224 */ /* 0x000fce00078e0003 */
[----:B------:R-:W-:Y:S05]  /*152d0*/  WARPSYNC.COLLECTIVE R15, `(.L_x_2613) ;  /* 0x000000000f087348 */ /* 0x000fea0003c00000 */
[----:B------:R0:W1:Y:S02]  /*152e0*/  SHFL.UP P6, R14, R13, R12, R11 ;  /* 0x0400000c0d0e7389 */ /* 0x00006400000c000b */
[----:B01----:R-:W-:Y:S01]  /*152f0*/  ENDCOLLECTIVE ;  /* 0x000000000000791b */ /* 0x003fe20003800000 */
.L_x_2613:
[----:B------:R-:W-:Y:S01]  /*15300*/  IMAD.MOV.U32 R12, RZ, RZ, 0x10 ;  /* 0x00000010ff0c7424 */ /* 0x000fe200078e00ff */
[----:B------:R-:W-:-:S05]  /*15310*/  SEL R4, R14, RZ, P4 ;  /* 0x000000ff0e047207 */ /* 0x000fca0002000000 */
[----:B------:R-:W-:-:S04]  /*15320*/  IMAD.IADD R4, R3, 0x1, R4 ;  /* 0x0000000103047824 */ /* 0x000fc800078e0204 */
[----:B------:R-:W-:-:S07]  /*15330*/  IMAD.MOV.U32 R13, RZ, RZ, R4 ;  /* 0x000000ffff0d7224 */ /* 0x000fce00078e0004 */
[----:B------:R-:W-:Y:S05]  /*15340*/  WARPSYNC.COLLECTIVE R15, `(.L_x_2614) ;  /* 0x000000000f087348 */ /* 0x000fea0003c00000 */
[----:B------:R0:W1:Y:S02]  /*15350*/  SHFL.UP P6, R14, R13, R12, R11 ;  /* 0x0400000c0d0e7389 */ /* 0x00006400000c000b */
[----:B01----:R-:W-:Y:S01]  /*15360*/  ENDCOLLECTIVE ;  /* 0x000000000000791b */ /* 0x003fe20003800000 */
.L_x_2614:
        /* <DEDUP_REMOVED lines=8> */
.L_x_2615:
[----:B------:R-:W-:Y:S05]  /*153f0*/  BRA `(.L_x_2616) ;  /* 0xffffffb800ec7947 */ /* 0x000fea000383ffff */
.L_x_2503:
[----:B------:R-:W-:Y:S01]  /*15400*/  BSSY B0, `(.L_x_2617) ;  /* 0x0000007000007945 */ /* 0x000fe20003800000 */
[----:B------:R-:W-:Y:S02]  /*15410*/  IMAD.MOV.U32 R12, RZ, RZ, 0x1 ;  /* 0x00000001ff0c7424 */ /* 0x000fe400078e00ff */
[----:B------:R-:W-:Y:S02]  /*15420*/  IMAD.MOV.U32 R11, RZ, RZ, RZ ;  /* 0x000000ffff0b7224 */ /* 0x000fe400078e00ff */
[----:B------:R-:W-:-:S07]  /*15430*/  IMAD.MOV.U32 R15, RZ, RZ, -0x1 ;  /* 0xffffffffff0f7424 */ /* 0x000fce00078e00ff */
[----:B------:R-:W-:Y:S05]  /*15440*/  WARPSYNC.COLLECTIVE R15, `(.L_x_2618) ;  /* 0x000000000f087348 */ /* 0x000fea0003c00000 */
[----:B------:R0:W1:Y:S02]  /*15450*/  SHFL.UP P6, R14, R13, R12, R11 ;  /* 0x0400000c0d0e7389 */ /* 0x00006400000c000b */
[----:B01----:R-:W-:Y:S01]  /*15460*/  ENDCOLLECTIVE ;  /* 0x000000000000791b */ /* 0x003fe20003800000 */
.L_x_2618:
[----:B------:R-:W-:Y:S05]  /*15470*/  BSYNC B0 ;  /* 0x0000000000007941 */ /* 0x000fea0003800000 */
.L_x_2617:
        /* <DEDUP_REMOVED lines=8> */
.L_x_2619:
[----:B------:R-:W-:Y:S01]  /*15500*/  IMAD.MOV.U32 R12, RZ, RZ, 0x4 ;  /* 0x00000004ff0c7424 */ /* 0x000fe200078e00ff */
[----:B------:R-:W-:-:S05]  /*15510*/  SEL R2, R14, RZ, P2 ;  /* 0x000000ff0e027207 */ /* 0x000fca0001000000 */
[----:B------:R-:W-:-:S04]  /*15520*/  IMAD.IADD R2, R13, 0x1, R2 ;  /* 0x000000010d027824 */ /* 0x000fc800078e0202 */
[----:B------:R-:W-:-:S07]  /*15530*/  IMAD.MOV.U32 R13, RZ, RZ, R2 ;  /* 0x000000ffff0d7224 */ /* 0x000fce00078e0002 */
[----:B------:R-:W-:Y:S05]  /*15540*/  WARPSYNC.COLLECTIVE R15, `(.L_x_2620) ;  /* 0x000000000f087348 */ /* 0x000fea0003c00000 */
[----:B------:R0:W1:Y:S02]  /*15550*/  SHFL.UP P6, R14, R13, R12, R11 ;  /* 0x0400000c0d0e7389 */ /* 0x00006400000c000b */
[----:B01----:R-:W-:Y:S01]  /*15560*/  ENDCOLLECTIVE ;  /* 0x000000000000791b */ /* 0x003fe20003800000 */
.L_x_2620:
[----:B------:R-:W-:Y:S01]  /*15570*/  IMAD.MOV.U32 R12, RZ, RZ, 0x8 ;  /* 0x00000008ff0c7424 */ /* 0x000fe200078e00ff */
[----:B------:R-:W-:-:S05]  /*15580*/  SEL R3, R14, RZ, P3 ;  /* 0x000000ff0e037207 */ /* 0x000fca0001800000 */
[----:B------:R-:W-:-:S04]  /*15590*/  IMAD.IADD R3, R2, 0x1, R3 ;  /* 0x0000000102037824 */ /* 0x000fc800078e0203 */
[----:B------:R-:W-:-:S07]  /*155a0*/  IMAD.MOV.U32 R13, RZ, RZ, R3 ;  /* 0x000000ffff0d7224 */ /* 0x000fce00078e0003 */
[----:B------:R-:W-:Y:S05]  /*155b0*/  WARPSYNC.COLLECTIVE R15, `(.L_x_2621) ;  /* 0x000000000f087348 */ /* 0x000fea0003c00000 */
[----:B------:R0:W1:Y:S02]  /*155c0*/  SHFL.UP P6, R14, R13, R12, R11 ;  /* 0x0400000c0d0e7389 */ /* 0x00006400000c000b */
[----:B01----:R-:W-:Y:S01]  /*155d0*/  ENDCOLLECTIVE ;  /* 0x000000000000791b */ /* 0x003fe20003800000 */
.L_x_2621:
[----:B------:R-:W-:Y:S02]  /*155e0*/  MOV R12, 0x10 ;  /* 0x00000010000c7802 */ /* 0x000fe40000000f00 */
[----:B------:R-:W-:-:S05]  /*155f0*/  SEL R4, R14, RZ, P4 ;  /* 0x000000ff0e047207 */ /* 0x000fca0002000000 */
[----:B------:R-:W-:-:S04]  /*15600*/  IMAD.IADD R4, R3, 0x1, R4 ;  /* 0x0000000103047824 */ /* 0x000fc800078e0204 */
[----:B------:R-:W-:-:S07]  /*15610*/  IMAD.MOV.U32 R13, RZ, RZ, R4 ;  /* 0x000000ffff0d7224 */ /* 0x000fce00078e0004 */
[----:B------:R-:W-:Y:S05]  /*15620*/  WARPSYNC.COLLECTIVE R15, `(.L_x_2622) ;  /* 0x000000000f087348 */ /* 0x000fea0003c00000 */
[----:B------:R0:W1:Y:S02]  /*15630*/  SHFL.UP P6, R14, R13, R12, R11 ;  /* 0x0400000c0d0e7389 */ /* 0x00006400000c000b */
[----:B01----:R-:W-:Y:S01]  /*15640*/  ENDCOLLECTIVE ;  /* 0x000000000000791b */ /* 0x003fe20003800000 */
.L_x_2622:
        /* <DEDUP_REMOVED lines=8> */
.L_x_2623:
[----:B------:R-:W-:Y:S05]  /*156d0*/  BRA `(.L_x_2624) ;  /* 0xffffffb800d87947 */ /* 0x000fea000383ffff */
.L_x_2505:
[----:B------:R-:W-:Y:S01]  /*156e0*/  BSSY B0, `(.L_x_2625) ;  /* 0x0000006000007945 */ /* 0x000fe20003800000 */
[----:B------:R-:W-:Y:S01]  /*156f0*/  PLOP3.LUT P6, PT, P6, PT, PT, 0x8, 0x0 ;  /* 0x000000000000781c */ /* 0x000fe200037ce170 */
[----:B------:R-:W-:-:S12]  /*15700*/  IMAD.MOV.U32 R15, RZ, RZ, -0x1 ;  /* 0xffffffffff0f7424 */ /* 0x000fd800078e00ff */
[----:B0-----:R-:W-:Y:S05]  /*15710*/  WARPSYNC.COLLECTIVE R15, `(.L_x_2626) ;  /* 0x000000000f087348 */ /* 0x001fea0003c00000 */
[----:B------:R-:W-:Y:S01]  /*15720*/  VOTE.ANY R14, PT, P6 ;  /* 0x00000000000e7806 */ /* 0x000fe200030e0100 */
[----:B0-----:R-:W-:Y:S06]  /*15730*/  ENDCOLLECTIVE ;  /* 0x000000000000791b */ /* 0x001fec0003800000 */
.L_x_2626:
[----:B------:R-:W-:Y:S05]  /*15740*/  BSYNC B0 ;  /* 0x0000000000007941 */ /* 0x000fea0003800000 */
.L_x_2625:
        /* <DEDUP_REMOVED lines=8> */
.L_x_2627:
[----:B------:R-:W-:Y:S02]  /*157d0*/  IMAD.IADD R19, R12, 0x1, R19 ;  /* 0x000000010c137824 */ /* 0x000fe400078e0213 */
[----:B------:R-:W-:Y:S02]  /*157e0*/  IMAD.MOV.U32 R13, RZ, RZ, R8 ;  /* 0x000000ffff0d7224 */ /* 0x000fe400078e0008 */
[----:B------:R-:W-:-:S07]  /*157f0*/  IMAD.MOV.U32 R17, RZ, RZ, R14 ;  /* 0x000000ffff117224 */ /* 0x000fce00078e000e */
[----:B------:R-:W-:Y:S05]  /*15800*/  WARPSYNC.COLLECTIVE R15, `(.L_x_2628) ;  /* 0x000000000f087348 */ /* 0x000fea0003c00000 */
[----:B------:R0:W1:Y:S02]  /*15810*/  SHFL.IDX P6, R14, R13, R12, R11 ;  /* 0x0000000c0d0e7389 */ /* 0x00006400000c000b */
[----:B01----:R-:W-:Y:S01]  /*15820*/  ENDCOLLECTIVE ;  /* 0x000000000000791b */ /* 0x003fe20003800000 */
.L_x_2628:
[----:B------:R-:W-:Y:S01]  /*15830*/  IMAD.MOV.U32 R8, RZ, RZ, R14 ;  /* 0x000000ffff087224 */ /* 0x000fe200078e000e */
[----:B------:R-:W-:Y:S06]  /*15840*/  BRA `(.L_x_2629) ;  /* 0xffffffb800bc7947 */ /* 0x000fec000383ffff */
.L_x_2507:
[----:B------:R-:W-:Y:S01]  /*15850*/  BSSY B0, `(.L_x_2630) ;  /* 0x0000007000007945 */ /* 0x000fe20003800000 */
[----:B------:R-:W-:Y:S02]  /*15860*/  IMAD.MOV.U32 R13, RZ, RZ, R2 ;  /* 0x000000ffff0d7224 */ /* 0x000fe400078e0002 */
[----:B------:R-:W-:Y:S02]  /*15870*/  IMAD.MOV.U32 R11, RZ, RZ, 0x1f ;  /* 0x0000001fff0b7424 */ /* 0x000fe400078e00ff */
[----:B------:R-:W-:-:S07]  /*15880*/  IMAD.MOV.U32 R15, RZ, RZ, -0x1 ;  /* 0xffffffffff0f7424 */ /* 0x000fce00078e00ff */
[----:B0-23--:R-:W-:Y:S05]  /*15890*/  WARPSYNC.COLLECTIVE R15, `(.L_x_2631) ;  /* 0x000000000f087348 */ /* 0x00dfea0003c00000 */
[----:B------:R1:W4:Y:S02]  /*158a0*/  SHFL.IDX P6, R14, R13, R12, R11 ;  /* 0x0000000c0d0e7389 */ /* 0x00032400000c000b */
[----:B01234-:R-:W-:Y:S01]  /*158b0*/  ENDCOLLECTIVE ;  /* 0x000000000000791b */ /* 0x01ffe20003800000 */
.L_x_2631:
[----:B------:R-:W-:Y:S05]  /*158c0*/  BSYNC B0 ;  /* 0x0000000000007941 */ /* 0x000fea0003800000 */
.L_x_2630:
[----:B------:R-:W-:Y:S01]  /*158d0*/  IMAD.MOV.U32 R6, RZ, RZ, R14 ;  /* 0x000000ffff067224 */ /* 0x000fe200078e000e */
[----:B------:R-:W-:Y:S06]  /*158e0*/  BRA `(.L_x_2506) ;  /* 0xffffffb800ac7947 */ /* 0x000fec000383ffff */
.L_x_2513:
[----:B-1----:R1:W2:Y:S02]  /*158f0*/  SYNCS.PHASECHK.TRANS64.TRYWAIT P0, [R4+URZ+0x2a820], R0 ;  /* 0x02a82000040075a7 */ /* 0x0022a4000800017f */
[----:B--2---:R-:W-:Y:S05]  /*15900*/  @!P0 NANOSLEEP.SYNCS 0x989680 ;  /* 0x009896800000895d */ /* 0x004fea0003900000 */
[----:B------:R-:W2:Y:S02]  /*15910*/  @!P0 SYNCS.PHASECHK.TRANS64 P0, [R4+URZ+0x2a820], R0 ;  /* 0x02a82000040085a7 */ /* 0x000ea4000800007f */
[----:B--2---:R-:W-:Y:S05]  /*15920*/  @!P0 BRA `(.L_x_2513) ;  /* 0xfffffffc00f08947 */ /* 0x004fea000383ffff */
[----:B------:R-:W-:Y:S05]  /*15930*/  BRA `(.L_x_2632) ;  /* 0xffffffc400047947 */ /* 0x000fea000383ffff */
.L_x_2514:
        /* <DEDUP_REMOVED lines=8> */
[----:B01----:R-:W-:Y:S05]  /*159c0*/  WARPSYNC.COLLECTIVE R15, `(.L_x_2634) ;  /* 0x000000000f087348 */ /* 0x003fea0003c00000 */
[----:B------:R2:W3:Y:S02]  /*159d0*/  SHFL.IDX P6, R14, R13, R12, R11 ;  /* 0x0000000c0d0e7389 */ /* 0x0004e400000c000b */
[----:B0123--:R-:W-:Y:S01]  /*159e0*/  ENDCOLLECTIVE ;  /* 0x000000000000791b */ /* 0x00ffe20003800000 */
.L_x_2634:
[----:B------:R-:W-:Y:S05]  /*159f0*/  BSYNC B0 ;  /* 0x0000000000007941 */ /* 0x000fea0003800000 */
.L_x_2633:
[----:B------:R-:W-:Y:S05]  /*15a00*/  BRA `(.L_x_2635) ;  /* 0xffffffc000ec7947 */ /* 0x000fea000383ffff */
.L_x_2517:
[----:B------:R-:W-:Y:S01]  /*15a10*/  BSSY B1, `(.L_x_2636) ;  /* 0x0000006000017945 */ /* 0x000fe20003800000 */
[----:B------:R-:W-:-:S07]  /*15a20*/  IMAD.MOV.U32 R15, RZ, RZ, -0x1 ;  /* 0xffffffffff0f7424 */ /* 0x000fce00078e00ff */
[----:B01----:R-:W-:Y:S05]  /*15a30*/  WARPSYNC.COLLECTIVE R15, `(.L_x_2637) ;  /* 0x000000000f0c7348 */ /* 0x003fea0003c00000 */
[----:B------:R-:W-:Y:S02]  /*15a40*/  ELECT P6, UR62, PT ;  /* 0x00000000003e782f */ /* 0x000fe400038c0000 */
[----:B------:R-:W-:Y:S01]  /*15a50*/  MOV R14, UR62 ;  /* 0x0000003e000e7c02 */ /* 0x000fe20008000f00 */
[----:B01----:R-:W-:Y:S10]  /*15a60*/  ENDCOLLECTIVE ;  /* 0x000000000000791b */ /* 0x003ff40003800000 */
.L_x_2637:
[----:B------:R-:W-:Y:S05]  /*15a70*/  BSYNC B1 ;  /* 0x0000000000017941 */ /* 0x000fea0003800000 */
.L_x_2636:
[----:B------:R-:W-:Y:S05]  /*15a80*/  BRA `(.L_x_2638) ;  /* 0xffffffc000e47947 */ /* 0x000fea000383ffff */
.L_x_2519:
[----:B-1----:R1:W2:Y:S02]  /*15a90*/  SYNCS.PHASECHK.TRANS64.TRYWAIT P1, [R5+URZ+0x2a840], R0 ;  /* 0x02a84000050075a7 */ /* 0x0022a4000802017f */
[----:B--2---:R-:W-:Y:S05]  /*15aa0*/  @!P1 NANOSLEEP.SYNCS 0x989680 ;  /* 0x009896800000995d */ /* 0x004fea0003900000 */
[----:B------:R-:W2:Y:S02]  /*15ab0*/  @!P1 SYNCS.PHASECHK.TRANS64 P1, [R5+URZ+0x2a840], R0 ;  /* 0x02a84000050095a7 */ /* 0x000ea4000802007f */
[----:B--2---:R-:W-:Y:S05]  /*15ac0*/  @!P1 BRA `(.L_x_2519) ;  /* 0xfffffffc00f09947 */ /* 0x004fea000383ffff */
[----:B------:R-:W-:Y:S05]  /*15ad0*/  BRA `(.L_x_2639) ;  /* 0xffffffc4000c7947 */ /* 0x000fea000383ffff */
.L_x_2521:
[----:B--2---:R2:W3:Y:S02]  /*15ae0*/  SYNCS.PHASECHK.TRANS64.TRYWAIT P1, [R27+URZ+0x2a840], R2 ;  /* 0x02a840021b0075a7 */ /* 0x0044e4000802017f */
[----:B---3--:R-:W-:Y:S05]  /*15af0*/  @!P1 NANOSLEEP.SYNCS 0x989680 ;  /* 0x009896800000995d */ /* 0x008fea0003900000 */
[----:B------:R-:W3:Y:S02]  /*15b00*/  @!P1 SYNCS.PHASECHK.TRANS64 P1, [R27+URZ+0x2a840], R2 ;  /* 0x02a840021b0095a7 */ /* 0x000ee4000802007f */
[----:B---3--:R-:W-:Y:S05]  /*15b10*/  @!P1 BRA `(.L_x_2521) ;  /* 0xfffffffc00f09947 */ /* 0x008fea000383ffff */
[----:B------:R-:W-:Y:S05]  /*15b20*/  BRA `(.L_x_2640) ;  /* 0xffffffc400187947 */ /* 0x000fea000383ffff */
.L_x_2523:
[----:B---3--:R3:W4:Y:S02]  /*15b30*/  SYNCS.PHASECHK.TRANS64.TRYWAIT P1, [R5+URZ+0x2a860], R0 ;  /* 0x02a86000050075a7 */ /* 0x008724000802017f */
[----:B----4-:R-:W-:Y:S05]  /*15b40*/  @!P1 NANOSLEEP.SYNCS 0x989680 ;  /* 0x009896800000995d */ /* 0x010fea0003900000 */
[----:B------:R-:W4:Y:S02]  /*15b50*/  @!P1 SYNCS.PHASECHK.TRANS64 P1, [R5+URZ+0x2a860], R0 ;  /* 0x02a86000050095a7 */ /* 0x000f24000802007f */
[----:B----4-:R-:W-:Y:S05]  /*15b60*/  @!P1 BRA `(.L_x_2523) ;  /* 0xfffffffc00f09947 */ /* 0x010fea000383ffff */
[----:B------:R-:W-:Y:S05]  /*15b70*/  BRA `(.L_x_2641) ;  /* 0xffffffc400147947 */ /* 0x000fea000383ffff */
.L_x_2642:
        /* <DEDUP_REMOVED lines=16> */
.L_x_15637:


//--------------------- .text._ZN7cutlass13device_kernelIN5flash11enable_sm90INS1_16FlashAttnFwdSm90INS1_25CollectiveMainloopFwdSm90ILi2EN4cute5tupleIJNS5_1CILi1EEES8_S8_EEENS6_IJNS7_ILi128EEENS7_ILi96EEENS7_ILi192EEEEEELi128ENS_6half_tEfNS_4arch4Sm90ELb1ELb0ELb0ELb1ELb1ELb1ELb0ELb1ELb1ELb1ELb1ELb0EEENS1_21CollectiveEpilogueFwdINS6_IJSA_SA_SB_EEES9_SE_SG_Li256ELb1ELb1ELb1ELb0EEENS1_36VarlenDynamicPersistentTileSchedulerILi128ELi96ELi256ELi128ELb1ELb1ELb1ELb1ELb1ELb1EEEEEEEEEvNT_6ParamsE --------------------------
	.section	.text._ZN7cutlass13device_kernelIN5flash11enable_sm90INS1_16FlashAttnFwdSm90INS1_25CollectiveMainloopFwdSm90ILi2EN4cute5tupleIJNS5_1CILi1EEES8_S8_EEENS6_IJNS7_ILi128EEENS7_ILi96EEENS7_ILi192EEEEEELi128ENS_6half_tEfNS_4arch4Sm90ELb1ELb0ELb0ELb1ELb1ELb1ELb0ELb1ELb1ELb1ELb1ELb0EEENS1_21CollectiveEpilogueFwdINS6_IJSA_SA_SB_EEES9_SE_SG_Li256ELb1ELb1ELb1ELb0EEENS1_36VarlenDynamicPersistentTileSchedulerILi128ELi96ELi256ELi128ELb1ELb1ELb1ELb1ELb1ELb1EEEEEEEEEvNT_6ParamsE,"ax",@progbits
	.align	128
.text._ZN7cutlass13device_kernelIN5flash11enable_sm90INS1_16FlashAttnFwdSm90INS1_25CollectiveMainloopFwdSm90ILi2EN4cute5tupleIJNS5_1CILi1EEES8_S8_EEENS6_IJNS7_ILi128EEENS7_ILi96EEENS7_ILi192EEEEEELi128ENS_6half_tEfNS_4arch4Sm90ELb1ELb0ELb0ELb1ELb1ELb1ELb0ELb1ELb1ELb1ELb1ELb0EEENS1_21CollectiveEpilogueFwdINS6_IJSA_SA_SB_EEES9_SE_SG_Li256ELb1ELb1ELb1ELb0EEENS1_36VarlenDynamicPersistentTileSchedulerILi128ELi96ELi256ELi128ELb1ELb1ELb1ELb1ELb1ELb1EEEEEEEEEvNT_6ParamsE:
        .type           _ZN7cutlass13device_kernelIN5flash11enable_sm90INS1_16FlashAttnFwdSm90INS1_25CollectiveMainloopFwdSm90ILi2EN4cute5tupleIJNS5_1CILi1EEES8_S8_EEENS6_IJNS7_ILi128EEENS7_ILi96EEENS7_ILi192EEEEEELi128ENS_6half_tEfNS_4arch4Sm90ELb1ELb0ELb0ELb1ELb1ELb1ELb0ELb1ELb1ELb1ELb1ELb0EEENS1_21CollectiveEpilogueFwdINS6_IJSA_SA_SB_EEES9_SE_SG_Li256ELb1ELb1ELb1ELb0EEENS1_36VarlenDynamicPersistentTileSchedulerILi128ELi96ELi256ELi128ELb1ELb1ELb1ELb1ELb1ELb1EEEEEEEEEvNT_6ParamsE,@function
        .size           _ZN7cutlass13device_kernelIN5flash11enable_sm90INS1_16FlashAttnFwdSm90INS1_25CollectiveMainloopFwdSm90ILi2EN4cute5tupleIJNS5_1CILi1EEES8_S8_EEENS6_IJNS7_ILi128EEENS7_ILi96EEENS7_ILi192EEEEEELi128ENS_6half_tEfNS_4arch4Sm90ELb1ELb0ELb0ELb1ELb1ELb1ELb0ELb1ELb1ELb1ELb1ELb0EEENS1_21CollectiveEpilogueFwdINS6_IJSA_SA_SB_EEES9_SE_SG_Li256ELb1ELb1ELb1ELb0EEENS1_36VarlenDynamicPersistentTileSchedulerILi128ELi96ELi256ELi128ELb1ELb1ELb1ELb1ELb1ELb1EEEEEEEEEvNT_6ParamsE,(.L_x_15638 - _ZN7cutlass13device_kernelIN5flash11enable_sm90INS1_16FlashAttnFwdSm90INS1_25CollectiveMainloopFwdSm90ILi2EN4cute5tupleIJNS5_1CILi1EEES8_S8_EEENS6_IJNS7_ILi128EEENS7_ILi96EEENS7_ILi192EEEEEELi128ENS_6half_tEfNS_4arch4Sm90ELb1ELb0ELb0ELb1ELb1ELb1ELb0ELb1ELb1ELb1ELb1ELb0EEENS1_21CollectiveEpilogueFwdINS6_IJSA_SA_SB_EEES9_SE_SG_Li256ELb1ELb1ELb1ELb0EEENS1_36VarlenDynamicPersistentTileSchedulerILi128ELi96ELi256ELi128ELb1ELb1ELb1ELb1ELb1ELb1EEEEEEEEEvNT_6ParamsE)
        .other          _ZN7cutlass13device_kernelIN5flash11enable_sm90INS1_16FlashAttnFwdSm90INS1_25CollectiveMainloopFwdSm90ILi2EN4cute5tupleIJNS5_1CILi1EEES8_S8_EEENS6_IJNS7_ILi128EEENS7_ILi96EEENS7_ILi192EEEEEELi128ENS_6half_tEfNS_4arch4Sm90ELb1ELb0ELb0ELb1ELb1ELb1ELb0ELb1ELb1ELb1ELb1ELb0EEENS1_21CollectiveEpilogueFwdINS6_IJSA_SA_SB_EEES9_SE_SG_Li256ELb1ELb1ELb1ELb0EEENS1_36VarlenDynamicPersistentTileSchedulerILi128ELi96ELi256ELi128ELb1ELb1ELb1ELb1ELb1ELb1EEEEEEEEEvNT_6ParamsE,@"STO_CUDA_ENTRY STV_DEFAULT"
_ZN7cutlass13device_kernelIN5flash11enable_sm90INS1_16FlashAttnFwdSm90INS1_25CollectiveMainloopFwdSm90ILi2EN4cute5tupleIJNS5_1CILi1EEES8_S8_EEENS6_IJNS7_ILi128EEENS7_ILi96EEENS7_ILi192EEEEEELi128ENS_6half_tEfNS_4arch4Sm90ELb1ELb0ELb0ELb1ELb1ELb1ELb0ELb1ELb1ELb1ELb1ELb0EEENS1_21CollectiveEpilogueFwdINS6_IJSA_SA_SB_EEES9_SE_SG_Li256ELb1ELb1ELb1ELb0EEENS1_36VarlenDynamicPersistentTileSchedulerILi128ELi96ELi256ELi128ELb1ELb1ELb1ELb1ELb1ELb1EEEEEEEEEvNT_6ParamsE:
        /* <DEDUP_REMOVED lines=18> */
.L_x_2644:
[----:B------:R-:W-:Y:S05]  /*0120*/  BSYNC B0 ;  /* 0x0000000000007941 */ /* 0x000fea0003800000 */
.L_x_2643:
        /* <DEDUP_REMOVED lines=41> */
.L_x_2645:
        /* <DEDUP_REMOVED lines=22> */
.L_x_2646:
        /* <DEDUP_REMOVED lines=18> */
.L_x_2647:
        /* <DEDUP_REMOVED lines=22> */
.L_x_2648:
        /* <DEDUP_REMOVED lines=22> */
.L_x_2649:
[----:B------:R-:W-:Y:S01]  /*0900*/  PLOP3.LUT P0, PT, PT, PT, UP0, 0x80, 0x0 ;  /* 0x000000000000781c */ /* 0x000fe20003f0f008 */
[----:B------:R-:W-:Y:S01]  /*0910*/  UMOV UR60, 0x1 ;  /* 0x00000001003c7882 */ /* 0x000fe20000000000 */
[----:B------:R-:W-:Y:S01]  /*0920*/  NOP ;  /* 0x0000000000007918 */ /* 0x000fe20000000000 */
[----:B------:R-:W-:Y:S01]  /*0930*/  USEL UR60, UR60, 0x2, !UP0 ;  /* 0x000000023c3c7887 */ /* 0x000fe2000c000000 */
[----:B------:R-:W-:Y:S01]  /*0940*/  BSSY B9, `(.L_x_2650) ;  /* 0x00023d3000097945 */ /* 0x000fe20003800000 */
[----:B012-4-:R-:W-:Y:S08]  /*0950*/  BAR.SYNC.DEFER_BLOCKING 0x0 ;  /* 0x0000000000007b1d */ /* 0x017ff00000010000 */
[----:B------:R-:W-:Y:S05]  /*0960*/  @!P0 BRA `(.L_x_2651) ;  /* 0x000001c0003c8947 */ /* 0x000fea0003800000 */
.L_x_2652:
        /* <DEDUP_REMOVED lines=15> */
[----:B------:R-:W-:Y:S01]  /*0a60*/  VIADD R0, R0, 0xffffff80 ;  /* 0xffffff8000007836 */ /* 0x000fe20000000000 */
[----:B------:R-:W-:Y:S01]  /*0a70*/  R2UR UR61, R2 ;  /* 0x00000000023d72ca */ /* 0x000fe200000e0000 */
[----:B------:R-:W-:Y:S01]  /*0a80*/  ULOP3.LUT UR4, UR60, 0x1, URZ, 0xfc, !UPT ;  /* 0x000000013c047892 */ /* 0x000fe2000f8efc3f */
[----:B------:R-:W-:Y:S01]  /*0a90*/  IMAD.MOV.U32 R198, RZ, RZ, RZ ;  /* 0x000000ffffc67224 */ /* 0x000fe200078e00ff */
[----:B------:R-:W-:Y:S01]  /*0aa0*/  MOV R18, RZ ;  /* 0x000000ff00127202 */ /* 0x000fe20000000f00 */
[----:B------:R-:W-:Y:S01]  /*0ab0*/  IMAD.MOV.U32 R171, RZ, RZ, RZ ;  /* 0x000000ffffab7224 */ /* 0x000fe200078e00ff */
[----:B------:R-:W-:Y:S01]  /*0ac0*/  SHF.R.S32.HI R3, RZ, 0x1f, R0 ;  /* 0x0000001fff037819 */ /* 0x000fe20000011400 */
[----:B------:R-:W-:Y:S01]  /*0ad0*/  IMAD.MOV.U32 R168, RZ, RZ, RZ ;  /* 0x000000ffffa87224 */ /* 0x000fe200078e00ff */
[----:B------:R-:W-:Y:S02]  /*0ae0*/  MOV R162, RZ ;  /* 0x000000ff00a27202 */ /* 0x000fe40000000f00 */
[----:B------:R-:W-:-:S02]  /*0af0*/  LEA.HI R4, R3, R0, RZ, 0x7 ;  /* 0x0000000003047211 */ /* 0x000fc400078f38ff */
[CC--:B------:R-:W-:Y:S02]  /*0b00*/  LEA.HI R5, R3.reuse, R0.reuse, RZ, 0x4 ;  /* 0x0000000003057211 */ /* 0x0c0fe400078f20ff */
[----:B------:R-:W-:Y:S01]  /*0b10*/  LOP3.LUT R225, R4, 0xffffff80, RZ, 0xc0, !PT ;  /* 0xffffff8004e17812 */ /* 0x000fe200078ec0ff */
[----:B------:R-:W-:Y:S01]  /*0b20*/  UIADD3 UR61, UR61, 0xc400, URZ ;  /* 0x0000c4003d3d7890 */ /* 0x000fe2000fffe03f */
[----:B------:R-:W-:Y:S02]  /*0b30*/  SHF.R.S32.HI R6, RZ, 0x4, R5 ;  /* 0x00000004ff067819 */ /* 0x000fe40000011405 */
[----:B------:R-:W-:Y:S02]  /*0b40*/  IADD3 R225, R0, -R225, RZ ;  /* 0x800000e100e17210 */ /* 0x000fe40007ffe0ff */
[----:B------:R-:W-:Y:S02]  /*0b50*/  LEA.HI R221, R3, R0, RZ, 0x3 ;  /* 0x0000000003dd7211 */ /* 0x000fe400078f18ff */
[----:B------:R-:W-:-:S02]  /*0b60*/  SHF.R.S32.HI R8, RZ, 0x1f, R225 ;  /* 0x0000001fff087819 */ /* 0x000fc400000114e1 */
[----:B------:R-:W-:Y:S02]  /*0b70*/  SHF.R.S32.HI R12, RZ, 0x7, R4 ;  /* 0x00000007ff0c7819 */ /* 0x000fe40000011404 */
[CC--:B------:R-:W-:Y:S02]  /*0b80*/  LEA.HI R9, R8.reuse, R225.reuse, RZ, 0x2 ;  /* 0x000000e108097211 */ /* 0x0c0fe400078f10ff */
[----:B------:R-:W-:Y:S01]  /*0b90*/  LEA.HI R8, R8, R225, RZ, 0x5 ;  /* 0x000000e108087211 */ /* 0x000fe200078f28ff */
[----:B------:R0:W-:Y:S01]  /*0ba0*/  STL [R1+0x4c], R12 ;  /* 0x00004c0c01007387 */ /* 0x0001e20000100800 */
[--C-:B------:R-:W-:Y:S02]  /*0bb0*/  SHF.R.S32.HI R10, RZ, 0x2, R9.reuse ;  /* 0x00000002ff0a7819 */ /* 0x100fe40000011409 */
[----:B------:R-:W-:Y:S02]  /*0bc0*/  SHF.R.S32.HI R7, RZ, 0x1f, R9 ;  /* 0x0000001fff077819 */ /* 0x000fe40000011409 */
[----:B------:R-:W-:-:S02]  /*0bd0*/  SHF.R.S32.HI R8, RZ, 0x5, R8 ;  /* 0x00000005ff087819 */ /* 0x000fc40000011408 */
[----:B------:R-:W-:Y:S02]  /*0be0*/  LEA.HI R11, R7, R10, RZ, 0x3 ;  /* 0x0000000a070b7211 */ /* 0x000fe400078f18ff */
[----:B------:R-:W-:Y:S02]  /*0bf0*/  LEA.HI R7, R5, R6, RZ, 0x1 ;  /* 0x0000000605077211 */ /* 0x000fe400078f08ff */
[----:B------:R-:W-:Y:S02]  /*0c00*/  LOP3.LUT R11, R11, 0xfffffff8, RZ, 0xc0, !PT ;  /* 0xfffffff80b0b7812 */ /* 0x000fe400078ec0ff */
[----:B------:R-:W-:Y:S02]  /*0c10*/  LOP3.LUT R7, R7, 0x1ffffffe, RZ, 0xc0, !PT ;  /* 0x1ffffffe07077812 */ /* 0x000fe400078ec0ff */
[----:B------:R-:W-:Y:S01]  /*0c20*/  LOP3.LUT R5, R5, 0x3fffff0, RZ, 0xc0, !PT ;  /* 0x03fffff005057812 */ /* 0x000fe200078ec0ff */
[----:B------:R-:W-:Y:S01]  /*0c30*/  IMAD.IADD R11, R10, 0x1, -R11 ;  /* 0x000000010a0b7824 */ /* 0x000fe200078e0a0b */
[----:B------:R-:W-:Y:S01]  /*0c40*/  LEA.HI R4, R4, R12, RZ, 0x1 ;  /* 0x0000000c04047211 */ /* 0x000fe200078f08ff */
[----:B------:R-:W-:Y:S01]  /*0c50*/  IMAD.IADD R7, R6, 0x1, -R7 ;  /* 0x0000000106077824 */ /* 0x000fe200078e0a07 */
[CC--:B------:R-:W-:Y:S01]  /*0c60*/  LEA.HI R6, R3.reuse, R0.reuse, RZ, 0x5 ;  /* 0x0000000003067211 */ /* 0x0c0fe200078f28ff */
[----:B------:R-:W-:Y:S01]  /*0c70*/  IMAD R11, R8, 0x10, R11 ;  /* 0x00000010080b7824 */ /* 0x000fe200078e020b */
[----:B------:R-:W-:-:S02]  /*0c80*/  LEA.HI R8, R3, R0, RZ, 0x2 ;  /* 0x0000000003087211 */ /* 0x000fc400078f10ff */
[----:B------:R-:W-:Y:S02]  /*0c90*/  SHF.R.S32.HI R6, RZ, 0x5, R6 ;  /* 0x00000005ff067819 */ /* 0x000fe40000011406 */
[----:B------:R-:W-:Y:S02]  /*0ca0*/  LOP3.LUT R199, R8, 0xfffffffc, RZ, 0xc0, !PT ;  /* 0xfffffffc08c77812 */ /* 0x000fe400078ec0ff */
[--C-:B------:R-:W-:Y:S02]  /*0cb0*/  SHF.R.S32.HI R170, RZ, 0x2, R8.reuse ;  /* 0x00000002ffaa7819 */ /* 0x100fe40000011408 */
[C---:B------:R-:W-:Y:S02]  /*0cc0*/  IADD3 R199, R0.reuse, -R199, RZ ;  /* 0x800000c700c77210 */ /* 0x040fe40007ffe0ff */
[----:B------:R-:W-:Y:S02]  /*0cd0*/  SHF.R.S32.HI R3, RZ, 0x1f, R8 ;  /* 0x0000001fff037819 */ /* 0x000fe40000011408 */
[----:B------:R-:W-:Y:S01]  /*0ce0*/  IADD3 R5, R0, -R5, RZ ;  /* 0x8000000500057210 */ /* 0x000fe20007ffe0ff */
[----:B------:R-:W-:Y:S01]  /*0cf0*/  IMAD.SHL.U32 R160, R199, 0x4, RZ ;  /* 0x00000004c7a07824 */ /* 0x000fe200078e00ff */
[----:B------:R-:W-:Y:S01]  /*0d00*/  LEA.HI R3, R3, R170, RZ, 0x3 ;  /* 0x000000aa03037211 */ /* 0x000fe200078f18ff */
[----:B------:R-:W-:Y:S01]  /*0d10*/  IMAD.SHL.U32 R16, R199, 0x8, RZ ;  /* 0x00000008c7107824 */ /* 0x000fe200078e00ff */
[----:B------:R-:W-:Y:S01]  /*0d20*/  LOP3.LUT R193, R221, 0xfffffff8, RZ, 0xc0, !PT ;  /* 0xfffffff8ddc17812 */ /* 0x000fe200078ec0ff */
[----:B------:R-:W-:Y:S01]  /*0d30*/  VIADD R172, R160, 0x40 ;  /* 0x00000040a0ac7836 */ /* 0x000fe20000000000 */
[----:B------:R-:W-:Y:S01]  /*0d40*/  LOP3.LUT R3, R3, 0xfffffff8, RZ, 0xc0, !PT ;  /* 0xfffffff803037812 */ /* 0x000fe200078ec0ff */
[----:B------:R-:W-:Y:S01]  /*0d50*/  IMAD R8, R6, 0x10, R5 ;  /* 0x0000001006087824 */ /* 0x000fe200078e0205 */
[----:B------:R-:W-:Y:S01]  /*0d60*/  LOP3.LUT R4, R4, 0x3fffffe, RZ, 0xc0, !PT ;  /* 0x03fffffe04047812 */ /* 0x000fe200078ec0ff */
[----:B------:R-:W-:Y:S01]  /*0d70*/  VIADD R5, R170, 0x40 ;  /* 0x00000040aa057836 */ /* 0x000fe20000000000 */
[C---:B------:R-:W-:Y:S01]  /*0d80*/  IADD3 R173, R160.reuse, 0x20, RZ ;  /* 0x00000020a0ad7810 */ /* 0x040fe20007ffe0ff */
[----:B------:R-:W-:Y:S01]  /*0d90*/  IMAD.IADD R164, R160, 0x1, R172 ;  /* 0x00000001a0a47824 */ /* 0x000fe200078e02ac */
[----:B------:R-:W-:Y:S01]  /*0da0*/  SHF.L.U32 R183, R6, 0x9, RZ ;  /* 0x0000000906b77819 */ /* 0x000fe200000006ff */
[----:B------:R-:W-:Y:S01]  /*0db0*/  IMAD.IADD R224, R170, 0x1, -R3 ;  /* 0x00000001aae07824 */ /* 0x000fe200078e0a03 */
[----:B------:R-:W-:Y:S01]  /*0dc0*/  IADD3 R22, R16, 0x80, RZ ;  /* 0x0000008010167810 */ /* 0x000fe20007ffe0ff */
[----:B------:R-:W-:Y:S01]  /*0dd0*/  IMAD.IADD R4, R12, 0x1, -R4 ;  /* 0x000000010c047824 */ /* 0x000fe200078e0a04 */
[----:B------:R-:W-:Y:S01]  /*0de0*/  SHF.R.S32.HI R3, RZ, 0x1f, R164 ;  /* 0x0000001fff037819 */ /* 0x000fe200000114a4 */
[----:B------:R-:W-:Y:S01]  /*0df0*/  IMAD.IADD R193, R0, 0x1, -R193 ;  /* 0x0000000100c17824 */ /* 0x000fe200078e0ac1 */
[----:B------:R-:W-:Y:S01]  /*0e00*/  SHF.R.S32.HI R0, RZ, 0x1f, R5 ;  /* 0x0000001fff007819 */ /* 0x000fe20000011405 */
[----:B------:R-:W-:Y:S01]  /*0e10*/  IMAD.SHL.U32 R177, R5, 0x40, RZ ;  /* 0x0000004005b17824 */ /* 0x000fe200078e00ff */
[----:B------:R-:W-:Y:S01]  /*0e20*/  SHF.L.U32 R181, R224, 0x6, RZ ;  /* 0x00000006e0b57819 */ /* 0x000fe200000006ff */
[----:B------:R-:W-:Y:S01]  /*0e30*/  IMAD R21, R4, 0x40, R11 ;  /* 0x0000004004157824 */ /* 0x000fe200078e020b */
[----:B------:R-:W-:Y:S01]  /*0e40*/  LEA.HI R0, R0, R5, RZ, 0x3 ;  /* 0x0000000500007211 */ /* 0x000fe200078f18ff */
[----:B------:R-:W-:Y:S01]  /*0e50*/  IMAD R20, R8, 0x8, R7 ;  /* 0x0000000808147824 */ /* 0x000fe200078e0207 */
[-C--:B------:R-:W-:Y:S01]  /*0e60*/  LEA.HI R4, R3, R164.reuse, RZ, 0x6 ;  /* 0x000000a403047211 */ /* 0x080fe200078f30ff */
[----:B------:R-:W-:Y:S01]  /*0e70*/  IMAD.IADD R163, R160, 0x1, R173 ;  /* 0x00000001a0a37824 */ /* 0x000fe200078e02ad */
[----:B------:R-:W-:Y:S01]  /*0e80*/  LOP3.LUT R177, R177, 0x1c0, RZ, 0xc0, !PT ;  /* 0x000001c0b1b17812 */ /* 0x000fe200078ec0ff */
[----:B------:R-:W-:Y:S01]  /*0e90*/  IMAD.SHL.U32 R184, R0, 0x40, RZ ;  /* 0x0000004000b87824 */ /* 0x000fe200078e00ff */
[----:B------:R-:W-:Y:S01]  /*0ea0*/  LOP3.LUT R181, R181, 0x1c0, RZ, 0xc0, !PT ;  /* 0x000001c0b5b57812 */ /* 0x000fe200078ec0ff */
[----:B------:R-:W-:Y:S01]  /*0eb0*/  IMAD.SHL.U32 R4, R4, 0x80, RZ ;  /* 0x0000008004047824 */ /* 0x000fe200078e00ff */
[----:B------:R-:W-:Y:S01]  /*0ec0*/  LEA.HI R8, R3, R164, RZ, 0x3 ;  /* 0x000000a403087211 */ /* 0x000fe200078f18ff */
[----:B------:R-:W-:Y:S01]  /*0ed0*/  IMAD.SHL.U32 R189, R193, 0x8, RZ ;  /* 0x00000008c1bd7824 */ /* 0x000fe200078e00ff */
[----:B------:R-:W-:Y:S01]  /*0ee0*/  SHF.R.U32.HI R24, RZ, 0x3, R177 ;  /* 0x00000003ff187819 */ /* 0x000fe200000116b1 */
[----:B------:R-:W-:Y:S01]  /*0ef0*/  STL [R1+0x54], R21 ;  /* 0x0000541501007387 */ /* 0x000fe20000100800 */
[----:B------:R-:W-:Y:S01]  /*0f00*/  SHF.R.U32.HI R182, RZ, 0x3, R181 ;  /* 0x00000003ffb67819 */ /* 0x000fe200000116b5 */
[----:B------:R-:W-:Y:S01]  /*0f10*/  VIADD R192, R189, 0x40 ;  /* 0x00000040bdc07836 */ /* 0x000fe20000000000 */
[--C-:B------:R-:W-:Y:S01]  /*0f20*/  LOP3.LUT R5, R181, 0x38, R8.reuse, 0xf8, !PT ;  /* 0x00000038b5057812 */ /* 0x100fe200078ef808 */
[C---:B------:R-:W-:Y:S01]  /*0f30*/  VIADD R19, R16.reuse, 0x60 ;  /* 0x0000006010137836 */ /* 0x040fe20000000000 */
[----:B------:R-:W-:Y:S01]  /*0f40*/  LOP3.LUT R10, R177, 0x38, R8, 0xf8, !PT ;  /* 0x00000038b10a7812 */ /* 0x000fe200078ef808 */
[----:B------:R-:W-:Y:S01]  /*0f50*/  VIADD R23, R16, 0xa0 ;  /* 0x000000a010177836 */ /* 0x000fe20000000000 */
[----:B------:R-:W-:Y:S01]  /*0f60*/  SHF.R.S32.HI R0, RZ, 0x1f, R163 ;  /* 0x0000001fff007819 */ /* 0x000fe200000114a3 */
[----:B------:R-:W-:Y:S01]  /*0f70*/  VIADD R176, R160, 0x50 ;  /* 0x00000050a0b07836 */ /* 0x000fe20000000000 */
[----:B------:R-:W-:Y:S01]  /*0f80*/  LOP3.LUT R184, R184, 0xfffffe00, RZ, 0xc0, !PT ;  /* 0xfffffe00b8b87812 */ /* 0x000fe200078ec0ff */
[----:B------:R-:W-:Y:S01]  /*0f90*/  VIADD R175, R160, 0x10 ;  /* 0x00000010a0af7836 */ /* 0x000fe20000000000 */
[----:B------:R-:W-:-:S02]  /*0fa0*/  LOP3.LUT R4, R4, 0xffffe000, RZ, 0xc0, !PT ;  /* 0xffffe00004047812 */ /* 0x000fc400078ec0ff */
[----:B------:R-:W-:Y:S02]  /*0fb0*/  LOP3.LUT R5, R5, R182, RZ, 0x3c, !PT ;  /* 0x000000b605057212 */ /* 0x000fe400078e3cff */
[----:B------:R-:W-:Y:S02]  /*0fc0*/  LOP3.LUT R17, R10, R24, RZ, 0x3c, !PT ;  /* 0x000000180a117212 */ /* 0x000fe400078e3cff */
[CC--:B------:R-:W-:Y:S02]  /*0fd0*/  LEA.HI R166, R0.reuse, R163.reuse, RZ, 0x3 ;  /* 0x000000a300a67211 */ /* 0x0c0fe400078f18ff */
[-C--:B------:R-:W-:Y:S02]  /*0fe0*/  IADD3 R10, R5, R4.reuse, R183 ;  /* 0x00000004050a7210 */ /* 0x080fe40007ffe0b7 */
[----:B0-----:R-:W-:Y:S02]  /*0ff0*/  IADD3 R12, R17, R4, R184 ;  /* 0x00000004110c7210 */ /* 0x001fe40007ffe0b8 */
[----:B------:R-:W-:-:S02]  /*1000*/  LEA.HI R0, R0, R163, RZ, 0x6 ;  /* 0x000000a300007211 */ /* 0x000fc400078f30ff */
[----:B------:R-:W-:Y:S02]  /*1010*/  SHF.R.S32.HI R4, RZ, 0x1f, R189 ;  /* 0x0000001fff047819 */ /* 0x000fe400000114bd */
[----:B------:R-:W-:Y:S01]  /*1020*/  LOP3.LUT R4, R9, 0x7ffffffc, RZ, 0xc0, !PT ;  /* 0x7ffffffc09047812 */ /* 0x000fe200078ec0ff */
[----:B------:R-:W-:Y:S01]  /*1030*/  IMAD.SHL.U32 R0, R0, 0x80, RZ ;  /* 0x0000008000007824 */ /* 0x000fe200078e00ff */
[----:B------:R-:W-:Y:S02]  /*1040*/  LOP3.LUT R3, R181, 0x38, R166, 0xf8, !PT ;  /* 0x00000038b5037812 */ /* 0x000fe400078ef8a6 */
[----:B------:R-:W-:Y:S01]  /*1050*/  LOP3.LUT R9, R177, 0x38, R16, 0xf8, !PT ;  /* 0x00000038b1097812 */ /* 0x000fe200078ef810 */
[----:B------:R-:W-:Y:S01]  /*1060*/  IMAD.IADD R4, R225, 0x1, -R4 ;  /* 0x00000001e1047824 */ /* 0x000fe200078e0a04 */
[----:B------:R-:W-:Y:S02]  /*1070*/  LOP3.LUT R0, R0, 0xffffe000, RZ, 0xc0, !PT ;  /* 0xffffe00000007812 */ /* 0x000fe400078ec0ff */
[----:B------:R-:W-:Y:S01]  /*1080*/  LOP3.LUT R3, R3, R182, RZ, 0x3c, !PT ;  /* 0x000000b603037212 */ /* 0x000fe200078e3cff */
[----:B------:R-:W-:Y:S01]  /*1090*/  IMAD.SHL.U32 R190, R4, 0x2, RZ ;  /* 0x0000000204be7824 */ /* 0x000fe200078e00ff */
[----:B------:R-:W-:-:S02]  /*10a0*/  LOP3.LUT R6, R177, 0x38, R166, 0xf8, !PT ;  /* 0x00000038b1067812 */ /* 0x000fc400078ef8a6 */
[----:B------:R-:W-:Y:S01]  /*10b0*/  LOP3.LUT R9, R184, R9, R24, 0xf6, !PT ;  /* 0x00000009b8097212 */ /* 0x000fe200078ef618 */
[C---:B------:R-:W-:Y:S01]  /*10c0*/  VIADD R217, R190.reuse, 0x10 ;  /* 0x00000010bed97836 */ /* 0x040fe20000000000 */
[----:B------:R-:W-:Y:S01]  /*10d0*/  MOV R5, R13 ;  /* 0x0000000d00057202 */ /* 0x000fe20000000f00 */
[C---:B------:R-:W-:Y:S01]  /*10e0*/  VIADD R212, R190.reuse, 0x28 ;  /* 0x00000028bed47836 */ /* 0x040fe20000000000 */
[----:B------:R-:W-:Y:S01]  /*10f0*/  SHF.R.S32.HI R13, RZ, 0x1f, R192 ;  /* 0x0000001fff0d7819 */ /* 0x000fe200000114c0 */
[C---:B------:R-:W-:Y:S01]  /*1100*/  VIADD R209, R190.reuse, 0x40 ;  /* 0x00000040bed17836 */ /* 0x040fe20000000000 */
[----:B------:R-:W-:Y:S01]  /*1110*/  IADD3 R3, R3, R0, R183 ;  /* 0x0000000003037210 */ /* 0x000fe20007ffe0b7 */
[----:B------:R-:W-:Y:S01]  /*1120*/  VIADD R211, R190, 0x30 ;  /* 0x00000030bed37836 */ /* 0x000fe20000000000 */
[----:B------:R-:W-:Y:S01]  /*1130*/  SHF.L.U32 R13, R20, 0x3, RZ ;  /* 0x00000003140d7819 */ /* 0x000fe200000006ff */
[----:B------:R-:W-:Y:S01]  /*1140*/  VIADD R208, R190, 0x48 ;  /* 0x00000048bed07836 */ /* 0x000fe20000000000 */
[----:B------:R-:W-:Y:S01]  /*1150*/  LOP3.LUT R7, R6, R24, RZ, 0x3c, !PT ;  /* 0x0000001806077212 */ /* 0x000fe200078e3cff */
[C---:B------:R-:W-:Y:S01]  /*1160*/  VIADD R205, R190.reuse, 0x60 ;  /* 0x00000060becd7836 */ /* 0x040fe20000000000 */
[----:B------:R-:W-:Y:S01]  /*1170*/  LEA R4, R9, UR61, 0x1 ;  /* 0x0000003d09047c11 */ /* 0x000fe2000f8e08ff */
[----:B------:R-:W-:Y:S01]  /*1180*/  STL [R1+0x58], R13 ;  /* 0x0000580d01007387 */ /* 0x000fe20000100800 */
[C---:B------:R-:W-:Y:S01]  /*1190*/  IADD3 R216, R190.reuse, 0x18, RZ ;  /* 0x00000018bed87810 */ /* 0x040fe20007ffe0ff */
[C---:B------:R-:W-:Y:S01]  /*11a0*/  VIADD R213, R190.reuse, 0x20 ;  /* 0x00000020bed57836 */ /* 0x040fe20000000000 */
[----:B------:R-:W-:Y:S01]  /*11b0*/  SHF.R.S32.HI R167, RZ, 0x3, R8 ;  /* 0x00000003ffa77819 */ /* 0x000fe20000011408 */
[----:B------:R0:W-:Y:S01]  /*11c0*/  STL [R1+0x44], R4 ;  /* 0x0000440401007387 */ /* 0x0001e20000100800 */
[C---:B------:R-:W-:Y:S01]  /*11d0*/  IADD3 R206, R190.reuse, 0x58, RZ ;  /* 0x00000058bece7810 */ /* 0x040fe20007ffe0ff */
[C---:B------:R-:W-:Y:S01]  /*11e0*/  VIADD R207, R190.reuse, 0x50 ;  /* 0x00000050becf7836 */ /* 0x040fe20000000000 */
[----:B------:R-:W-:Y:S01]  /*11f0*/  LEA R3, R3, UR61, 0x1 ;  /* 0x0000003d03037c11 */ /* 0x000fe2000f8e08ff */
[C---:B------:R-:W-:Y:S01]  /*1200*/  VIADD R204, R190.reuse, 0x68 ;  /* 0x00000068becc7836 */ /* 0x040fe20000000000 */
[----:B------:R-:W-:Y:S01]  /*1210*/  IADD3 R11, R7, R0, R184 ;  /* 0x00000000070b7210 */ /* 0x000fe20007ffe0b8 */
[----:B------:R-:W-:Y:S01]  /*1220*/  IMAD.U32 R0, RZ, RZ, UR4 ;  /* 0x00000004ff007e24 */ /* 0x000fe2000f8e00ff */
[----:B------:R-:W-:Y:S01]  /*1230*/  SHF.R.S32.HI R8, RZ, 0x1f, R217 ;  /* 0x0000001fff087819 */ /* 0x000fe200000114d9 */
[----:B------:R1:W-:Y:S01]  /*1240*/  STL [R1+0x48], R3 ;  /* 0x0000480301007387 */ /* 0x0003e20000100800 */
[----:B------:R-:W-:Y:S01]  /*1250*/  SHF.R.S32.HI R8, RZ, 0x1f, R212 ;  /* 0x0000001fff087819 */ /* 0x000fe200000114d4 */
[C---:B------:R-:W-:Y:S01]  /*1260*/  VIADD R203, R190.reuse, 0x70 ;  /* 0x00000070becb7836 */ /* 0x040fe20000000000 */
[----:B0-----:R-:W-:Y:S01]  /*1270*/  SHF.R.S32.HI R4, RZ, 0x1f, R216 ;  /* 0x0000001fff047819 */ /* 0x001fe200000114d8 */
[----:B------:R-:W-:Y:S01]  /*1280*/  IMAD.MOV.U32 R6, RZ, RZ, R14 ;  /* 0x000000ffff067224 */ /* 0x000fe200078e000e */
[----:B------:R-:W-:Y:S01]  /*1290*/  SHF.R.S32.HI R8, RZ, 0x1f, R209 ;  /* 0x0000001fff087819 */ /* 0x000fe200000114d1 */
[----:B------:R-:W-:Y:S01]  /*12a0*/  IMAD.MOV.U32 R7, RZ, RZ, R15 ;  /* 0x000000ffff077224 */ /* 0x000fe200078e000f */
[----:B------:R-:W-:Y:S01]  /*12b0*/  SHF.R.S32.HI R4, RZ, 0x1f, R211 ;  /* 0x0000001fff047819 */ /* 0x000fe200000114d3 */
[----:B------:R-:W-:Y:S01]  /*12c0*/  VIADD R201, R190, 0x8 ;  /* 0x00000008bec97836 */ /* 0x000fe20000000000 */
[----:B------:R-:W-:-:S02]  /*12d0*/  SHF.R.S32.HI R8, RZ, 0x1f, R206 ;  /* 0x0000001fff087819 */ /* 0x000fc400000114ce */
[----:B------:R-:W-:Y:S02]  /*12e0*/  SHF.R.S32.HI R4, RZ, 0x1f, R208 ;  /* 0x0000001fff047819 */ /* 0x000fe400000114d0 */
[----:B------:R-:W-:Y:S02]  /*12f0*/  LEA R8, R11, UR61, 0x1 ;  /* 0x0000003d0b087c11 */ /* 0x000fe4000f8e08ff */
[----:B------:R-:W-:Y:S02]  /*1300*/  SHF.R.S32.HI R4, RZ, 0x1f, R205 ;  /* 0x0000001fff047819 */ /* 0x000fe400000114cd */
[----:B-1----:R-:W-:Y:S01]  /*1310*/  LEA R3, R12, UR61, 0x1 ;  /* 0x0000003d0c037c11 */ /* 0x002fe2000f8e08ff */
[----:B------:R0:W-:Y:S01]  /*1320*/  STL [R1+0x3c], R8 ;  /* 0x00003c0801007387 */ /* 0x0001e20000100800 */
[----:B------:R-:W-:Y:S02]  /*1330*/  LEA R4, R10, UR61, 0x1 ;  /* 0x0000003d0a047c11 */ /* 0x000fe4000f8e08ff */
[----:B------:R-:W-:Y:S01]  /*1340*/  LEA.HI R0, R199, R199, RZ, 0x1 ;  /* 0x000000c7c7007211 */ /* 0x000fe200078f08ff */
[----:B------:R0:W-:Y:S01]  /*1350*/  STL [R1+0x34], R3 ;  /* 0x0000340301007387 */ /* 0x0001e20000100800 */
[----:B------:R-:W-:-:S02]  /*1360*/  IADD3 R210, R190, 0x38, RZ ;  /* 0x00000038bed27810 */ /* 0x000fc40007ffe0ff */
[----:B------:R-:W-:Y:S01]  /*1370*/  LOP3.LUT R0, R0, 0x1ffffffe, RZ, 0xc0, !PT ;  /* 0x1ffffffe00007812 */ /* 0x000fe200078ec0ff */
[----:B------:R0:W-:Y:S01]  /*1380*/  STL [R1+0x40], R4 ;  /* 0x0000400401007387 */ /* 0x0001e20000100800 */
[----:B------:R-:W-:Y:S02]  /*1390*/  IADD3 R202, R190, 0x78, RZ ;  /* 0x00000078beca7810 */ /* 0x000fe40007ffe0ff */
[----:B------:R-:W-:Y:S01]  /*13a0*/  SHF.R.S32.HI R9, RZ, 0x1f, R213 ;  /* 0x0000001fff097819 */ /* 0x000fe200000114d5 */
[----:B------:R-:W-:Y:S01]  /*13b0*/  IMAD.IADD R0, R199, 0x1, -R0 ;  /* 0x00000001c7007824 */ /* 0x000fe200078e0a00 */
[----:B------:R-:W-:Y:S02]  /*13c0*/  SHF.R.S32.HI R9, RZ, 0x1f, R210 ;  /* 0x0000001fff097819 */ /* 0x000fe400000114d2 */
[----:B------:R-:W-:Y:S01]  /*13d0*/  SHF.R.S32.HI R221, RZ, 0x3, R221 ;  /* 0x00000003ffdd7819 */ /* 0x000fe200000114dd */
[----:B------:R-:W-:Y:S01]  /*13e0*/  IMAD R191, R0, 0x8, R21 ;  /* 0x0000000800bf7824 */ /* 0x000fe200078e0215 */
[----:B------:R-:W-:-:S02]  /*13f0*/  SHF.R.S32.HI R17, RZ, 0x1f, R16 ;  /* 0x0000001fff117819 */ /* 0x000fc40000011410 */
[----:B------:R-:W-:Y:S02]  /*1400*/  IADD3 R174, R160, 0x30, RZ ;  /* 0x00000030a0ae7810 */ /* 0x000fe40007ffe0ff */
[----:B------:R-:W-:Y:S02]  /*1410*/  SHF.R.S32.HI R169, RZ, 0x1f, R19 ;  /* 0x0000001fffa97819 */ /* 0x000fe40000011413 */
[----:B------:R-:W-:Y:S02]  /*1420*/  SHF.R.S32.HI R180, RZ, 0x1f, R22 ;  /* 0x0000001fffb47819 */ /* 0x000fe40000011416 */
[----:B------:R-:W-:Y:S02]  /*1430*/  SHF.R.S32.HI R179, RZ, 0x1f, R23 ;  /* 0x0000001fffb37819 */ /* 0x000fe40000011417 */
[----:B------:R-:W-:Y:S02]  /*1440*/  SHF.R.S32.HI R223, RZ, 0x1f, R176 ;  /* 0x0000001fffdf7819 */ /* 0x000fe400000114b0 */
[----:B------:R-:W-:-:S02]  /*1450*/  SHF.R.S32.HI R166, RZ, 0x3, R166 ;  /* 0x00000003ffa67819 */ /* 0x000fc400000114a6 */
[----:B------:R-:W-:Y:S02]  /*1460*/  SHF.R.S32.HI R9, RZ, 0x1f, R207 ;  /* 0x0000001fff097819 */ /* 0x000fe400000114cf */
[----:B------:R-:W-:Y:S02]  /*1470*/  SHF.R.S32.HI R229, RZ, 0x1f, R204 ;  /* 0x0000001fffe57819 */ /* 0x000fe400000114cc */
[----:B------:R-:W-:Y:S02]  /*1480*/  SHF.R.S32.HI R228, RZ, 0x1f, R203 ;  /* 0x0000001fffe47819 */ /* 0x000fe400000114cb */
[----:B0-----:R-:W-:-:S07]  /*1490*/  SHF.R.S32.HI R226, RZ, 0x1f, R202 ;  /* 0x0000001fffe27819 */ /* 0x001fce00000114ca */
.L_x_2896:
[----:B01-34-:R-:W0:Y:S01]  /*14a0*/  LDC.64 R8, c[0x0][0xc88] ;  /* 0x00032200ff087b82 */ /* 0x01be220000000a00 */
[----:B------:R-:W-:Y:S01]  /*14b0*/  ULDC.64 UR10, c[0x0][0x208] ;  /* 0x00008200000a7ab9 */ /* 0x000fe20000000a00 */
[----:B------:R-:W-:Y:S01]  /*14c0*/  ULDC.64 UR4, c[0x0][0xa28] ;  /* 0x00028a0000047ab9 */ /* 0x000fe20000000a00 */
[----:B------:R-:W-:Y:S01]  /*14d0*/  ULDC.64 UR8, c[0x0][0xa18] ;  /* 0x0002860000087ab9 */ /* 0x000fe20000000a00 */
[----:B------:R-:W-:Y:S01]  /*14e0*/  ULDC.64 UR6, c[0x0][0xa08] ;  /* 0x0002820000067ab9 */ /* 0x000fe20000000a00 */
[----:B0-----:R-:W-:-:S05]  /*14f0*/  IMAD.WIDE R8, R7, 0x4, R8 ;  /* 0x0000000407087825 */ /* 0x001fca00078e0208 */
[----:B--2---:R-:W2:Y:S01]  /*1500*/  LDG.E R195, desc[UR10][R8.64] ;  /* 0x0000000a08c37981 */ /* 0x004ea2000c1e1900 */
        /* <DEDUP_REMOVED lines=8> */
[C---:B------:R-:W-:Y:S02]  /*1590*/  LOP3.LUT R3, R6.reuse, 0xff000000, RZ, 0xc0, !PT ;  /* 0xff00000006037812 */ /* 0x040fe400078ec0ff */
[C---:B------:R-:W-:Y:S02]  /*15a0*/  LOP3.LUT R0, R6.reuse, 0xff0000, RZ, 0xc0, !PT ;  /* 0x00ff000006007812 */ /* 0x040fe400078ec0ff */
[----:B------:R-:W-:Y:S02]  /*15b0*/  SHF.R.U32.HI R3, RZ, 0x8, R3 ;  /* 0x00000008ff037819 */ /* 0x000fe40000011603 */
[----:B------:R-:W-:Y:S02]  /*15c0*/  LOP3.LUT R165, R6, 0xffff, RZ, 0xc0, !PT ;  /* 0x0000ffff06a57812 */ /* 0x000fe400078ec0ff */
[----:B------:R-:W-:-:S02]  /*15d0*/  LEA.HI R194, R0, R3, RZ, 0x10 ;  /* 0x0000000300c27211 */ /* 0x000fc400078f80ff */
[----:B--2---:R-:W-:Y:S01]  /*15e0*/  SHF.R.S32.HI R220, RZ, 0x1f, R195 ;  /* 0x0000001fffdc7819 */ /* 0x004fe200000114c3 */
[C---:B------:R-:W-:Y:S01]  /*15f0*/  IMAD.SHL.U32 R196, R195.reuse, 0x4, RZ ;  /* 0x00000004c3c47824 */ /* 0x040fe200078e00ff */
[C---:B------:R-:W-:Y:S01]  /*1600*/  @P2 LEA R8, P3, R195.reuse, UR4, 0x2 ;  /* 0x00000004c3082c11 */ /* 0x040fe2000f8610ff */
[----:B------:R-:W-:Y:S01]  /*1610*/  ULDC UR4, c[0x0][0x288] ;  /* 0x0000a20000047ab9 */ /* 0x000fe20000000800 */
[C-C-:B------:R-:W-:Y:S01]  /*1620*/  SHF.L.U64.HI R197, R195.reuse, 0x2, R220.reuse ;  /* 0x00000002c3c57819 */ /* 0x140fe200000102dc */
[----:B------:R-:W-:Y:S01]  /*1630*/  IMAD.U32 R187, RZ, RZ, UR4 ;  /* 0x00000004ffbb7e24 */ /* 0x000fe2000f8e00ff */
[----:B------:R-:W-:Y:S01]  /*1640*/  @P2 LEA.HI.X R9, R195, UR5, R220, 0x2, P3 ;  /* 0x00000005c3092c11 */ /* 0x000fe200098f14dc */
[----:B------:R-:W-:Y:S01]  /*1650*/  ULDC.64 UR4, c[0x0][0x418] ;  /* 0x0001060000047ab9 */ /* 0x000fe20000000a00 */
[C---:B------:R-:W-:Y:S01]  /*1660*/  IADD3 R12, P4, R196.reuse, UR6, RZ ;  /* 0x00000006c40c7c10 */ /* 0x040fe2000ff9e0ff */
[----:B------:R-:W-:Y:S02]  /*1670*/  UISETP.NE.U32.AND UP0, UPT, UR4, URZ, UPT ;  /* 0x0000003f0400728c */ /* 0x000fe4000bf05070 */
[----:B------:R0:W5:Y:S01]  /*1680*/  @P2 LDG.E R4, desc[UR10][R8.64] ;  /* 0x0000000a08042981 */ /* 0x000162000c1e1900 */
[----:B------:R-:W-:Y:S01]  /*1690*/  @P1 IADD3 R10, P2, R196, UR8, RZ ;  /* 0x00000008c40a1c10 */ /* 0x000fe2000ff5e0ff */
[----:B------:R-:W-:Y:S01]  /*16a0*/  UISETP.NE.AND.EX UP0, UPT, UR5, URZ, UPT, UP0 ;  /* 0x0000003f0500728c */ /* 0x000fe2000bf05300 */
[C---:B------:R-:W-:Y:S01]  /*16b0*/  IADD3.X R13, R197.reuse, UR7, RZ, P4, !PT ;  /* 0x00000007c50d7c10 */ /* 0x040fe2000a7fe4ff */
[----:B------:R-:W-:Y:S01]  /*16c0*/  ULDC UR4, c[0x0][0x424] ;  /* 0x0001090000047ab9 */ /* 0x000fe20000000800 */
[----:B------:R-:W-:Y:S01]  /*16d0*/  @P1 IADD3.X R11, R197, UR9, RZ, P2, !PT ;  /* 0x00000009c50b1c10 */ /* 0x000fe200097fe4ff */
[----:B------:R-:W-:Y:S01]  /*16e0*/  ULDC.64 UR8, c[0x0][0xa20] ;  /* 0x0002880000087ab9 */ /* 0x000fe20000000a00 */
[----:B------:R-:W-:Y:S01]  /*16f0*/  USEL UR4, UR4, 0x1, UP0 ;  /* 0x0000000104047887 */ /* 0x000fe20008000000 */
[----:B------:R-:W-:Y:S01]  /*1700*/  ISETP.NE.U32.AND P2, PT, RZ, UR8, PT ;  /* 0x00000008ff007c0c */ /* 0x000fe2000bf45070 */
[----:B------:R-:W-:Y:S01]  /*1710*/  ULDC UR5, c[0x0][0x2f0] ;  /* 0x0000bc0000057ab9 */ /* 0x000fe20000000800 */
[----:B------:R0:W5:Y:S01]  /*1720*/  @P0 LDG.E R128, desc[UR10][R12.64] ;  /* 0x0000000a0c800981 */ /* 0x000162000c1e1900 */
[----:B------:R-:W-:Y:S01]  /*1730*/  UIMAD UR4, UR4, UR5, URZ ;  /* 0x00000005040472a4 */ /* 0x000fe2000f8e023f */
[----:B------:R-:W-:-:S02]  /*1740*/  ISETP.NE.AND.EX P2, PT, RZ, UR9, PT, P2 ;  /* 0x00000009ff007c0c */ /* 0x000fc4000bf45320 */
[----:B------:R0:W5:Y:S01]  /*1750*/  @P1 LDG.E R187, desc[UR10][R10.64] ;  /* 0x0000000a0abb1981 */ /* 0x000162000c1e1900 */
[----:B------:R-:W-:Y:S01]  /*1760*/  ULDC UR5, c[0x0][0x348] ;  /* 0x0000d20000057ab9 */ /* 0x000fe20000000800 */
[----:B------:R-:W-:Y:S09]  /*1770*/  @P1 BRA `(.L_x_2654) ;  /* 0x0000000000281947 */ /* 0x000ff20003800000 */
[----:B------:R-:W-:Y:S02]  /*1780*/  ULDC.64 UR6, c[0x0][0xa00] ;  /* 0x0002800000067ab9 */ /* 0x000fe40000000a00 */
[----:B------:R-:W-:-:S04]  /*1790*/  ISETP.NE.U32.AND P1, PT, RZ, UR6, PT ;  /* 0x00000006ff007c0c */ /* 0x000fc8000bf25070 */
[----:B------:R-:W-:-:S13]  /*17a0*/  ISETP.NE.AND.EX P1, PT, RZ, UR7, PT, P1 ;  /* 0x00000007ff007c0c */ /* 0x000fda000bf25310 */
[----:B------:R-:W-:Y:S05]  /*17b0*/  @!P1 BRA `(.L_x_2654) ;  /* 0x0000000000189947 */ /* 0x000fea0003800000 */
[----:B------:R-:W1:Y:S01]  /*17c0*/  LDC.64 R6, c[0x0][0xa00] ;  /* 0x00028000ff067b82 */ /* 0x000e620000000a00 */
[----:B------:R-:W-:Y:S01]  /*17d0*/  ULDC.64 UR6, c[0x0][0x208] ;  /* 0x0000820000067ab9 */ /* 0x000fe20000000a00 */
[----:B-1----:R-:W-:-:S05]  /*17e0*/  IMAD.WIDE R6, R195, 0x4, R6 ;  /* 0x00000004c3067825 */ /* 0x002fca00078e0206 */
[----:B-----5:R-:W2:Y:S04]  /*17f0*/  LDG.E R187, desc[UR6][R6.64] ;  /* 0x0000000606bb7981 */ /* 0x020ea8000c1e1900 */
[----:B------:R-:W2:Y:S02]  /*1800*/  LDG.E R0, desc[UR6][R6.64+0x4] ;  /* 0x0000040606007981 */ /* 0x000ea4000c1e1900 */
[----:B--2---:R-:W-:-:S07]  /*1810*/  IMAD.IADD R187, R0, 0x1, -R187 ;  /* 0x0000000100bb7824 */ /* 0x004fce00078e0abb */
.L_x_2654:
[----:B------:R-:W-:Y:S01]  /*1820*/  IMAD.U32 R25, RZ, RZ, UR5 ;  /* 0x00000005ff197e24 */ /* 0x000fe2000f8e00ff */
[----:B------:R-:W-:Y:S01]  /*1830*/  MOV R27, UR4 ;  /* 0x00000004001b7c02 */ /* 0x000fe20008000f00 */
[----:B------:R-:W-:Y:S06]  /*1840*/  @!P2 BRA `(.L_x_2655) ;  /* 0x000000000014a947 */ /* 0x000fec0003800000 */
[----:B------:R-:W-:Y:S01]  /*1850*/  IADD3 R6, P0, R196, UR8, RZ ;  /* 0x00000008c4067c10 */ /* 0x000fe2000ff1e0ff */
[----:B------:R-:W-:-:S03]  /*1860*/  ULDC.64 UR4, c[0x0][0x208] ;  /* 0x0000820000047ab9 */ /* 0x000fc60000000a00 */
[----:B------:R-:W-:-:S05]  /*1870*/  IADD3.X R7, R197, UR9, RZ, P0, !PT ;  /* 0x00000009c5077c10 */ /* 0x000fca00087fe4ff */
[----:B------:R1:W5:Y:S01]  /*1880*/  LDG.E R27, desc[UR4][R6.64] ;  /* 0x00000004061b7981 */ /* 0x000362000c1e1900 */
[----:B------:R-:W-:Y:S05]  /*1890*/  BRA `(.L_x_2656) ;  /* 0x0000000000147947 */ /* 0x000fea0003800000 */
.L_x_2655:
[----:B------:R-:W-:Y:S05]  /*18a0*/  @!P0 BRA `(.L_x_2656) ;  /* 0x0000000000108947 */ /* 0x000fea0003800000 */
[----:B------:R-:W-:Y:S02]  /*18b0*/  ULDC.64 UR4, c[0x0][0x208] ;  /* 0x0000820000047ab9 */ /* 0x000fe40000000a00 */
[----:B------:R-:W2:Y:S04]  /*18c0*/  LDG.E R0, desc[UR4][R12.64] ;  /* 0x000000040c007981 */ /* 0x000ea8000c1e1900 */
[----:B------:R-:W2:Y:S02]  /*18d0*/  LDG.E R27, desc[UR4][R12.64+0x4] ;  /* 0x000004040c1b7981 */ /* 0x000ea4000c1e1900 */
[----:B--2---:R-:W-:-:S07]  /*18e0*/  IMAD.IADD R27, R27, 0x1, -R0 ;  /* 0x000000011b1b7824 */ /* 0x004fce00078e0a00 */
.L_x_2656:
[----:B------:R-:W-:Y:S01]  /*18f0*/  ULDC.64 UR4, c[0x0][0xa10] ;  /* 0x0002840000047ab9 */ /* 0x000fe20000000a00 */
[----:B------:R-:W-:Y:S01]  /*1900*/  ULDC.64 UR6, c[0x0][0x208] ;  /* 0x0000820000067ab9 */ /* 0x000fe20000000a00 */
[----:B------:R-:W-:Y:S01]  /*1910*/  ISETP.NE.U32.AND P0, PT, RZ, UR4, PT ;  /* 0x00000004ff007c0c */ /* 0x000fe2000bf05070 */
[----:B0-----:R-:W0:Y:S03]  /*1920*/  LDC R10, c[0x0][0x448] ;  /* 0x00011200ff0a7b82 */ /* 0x001e260000000800 */
[----:B------:R-:W-:Y:S01]  /*1930*/  ISETP.NE.AND.EX P0, PT, RZ, UR5, PT, P0 ;  /* 0x00000005ff007c0c */ /* 0x000fe2000bf05300 */
[----:B------:R-:W-:-:S12]  /*1940*/  ULDC.64 UR4, c[0x0][0xa30] ;  /* 0x00028c0000047ab9 */ /* 0x000fd80000000a00 */
[----:B-1----:R-:W1:Y:S02]  /*1950*/  @P0 LDC.64 R6, c[0x0][0xa10] ;  /* 0x00028400ff060b82 */ /* 0x002e640000000a00 */
[----:B-1----:R-:W-:-:S05]  /*1960*/  @P0 IMAD.WIDE R6, R195, 0x4, R6 ;  /* 0x00000004c3060825 */ /* 0x002fca00078e0206 */
[----:B------:R-:W2:Y:S04]  /*1970*/  @P0 LDG.E R0, desc[UR6][R6.64] ;  /* 0x0000000606000981 */ /* 0x000ea8000c1e1900 */
[----:B------:R1:W2:Y:S01]  /*1980*/  @P0 LDG.E R3, desc[UR6][R6.64+0x4] ;  /* 0x0000040606030981 */ /* 0x0002a2000c1e1900 */
[----:B------:R-:W-:Y:S01]  /*1990*/  ISETP.NE.U32.AND P1, PT, RZ, UR4, PT ;  /* 0x00000004ff007c0c */ /* 0x000fe2000bf25070 */
[----:B-----5:R-:W-:-:S03]  /*19a0*/  IMAD.MOV.U32 R140, RZ, RZ, R27 ;  /* 0x000000ffff8c7224 */ /* 0x020fc600078e001b */
[----:B------:R-:W-:-:S13]  /*19b0*/  ISETP.NE.AND.EX P1, PT, RZ, UR5, PT, P1 ;  /* 0x00000005ff007c0c */ /* 0x000fda000bf25310 */
[----:B------:R-:W-:-:S04]  /*19c0*/  @P1 IADD3 R8, P2, R196, UR4, RZ ;  /* 0x00000004c4081c10 */ /* 0x000fc8000ff5e0ff */
[----:B------:R-:W-:-:S05]  /*19d0*/  @P1 IADD3.X R9, R197, UR5, RZ, P2, !PT ;  /* 0x00000005c5091c10 */ /* 0x000fca00097fe4ff */
[----:B------:R3:W5:Y:S01]  /*19e0*/  @P1 LDG.E R140, desc[UR6][R8.64] ;  /* 0x00000006088c1981 */ /* 0x000762000c1e1900 */
[----:B0-----:R-:W-:Y:S01]  /*19f0*/  ISETP.NE.AND P1, PT, R10, 0x1, PT ;  /* 0x000000010a00780c */ /* 0x001fe20003f25270 */
[----:B------:R-:W-:Y:S01]  /*1a00*/  IMAD.SHL.U32 R186, R5, 0x80, RZ ;  /* 0x0000008005ba7824 */ /* 0x000fe200078e00ff */
[----:B------:R-:W-:Y:S01]  /*1a10*/  BSSY B0, `(.L_x_2657) ;  /* 0x0000035000007945 */ /* 0x000fe20003800000 */
[----:B------:R-:W-:Y:S01]  /*1a20*/  IMAD.IADD R12, R27, 0x1, -R4 ;  /* 0x000000011b0c7824 */ /* 0x000fe200078e0a04 */
[----:B------:R-:W-:Y:S02]  /*1a30*/  LOP3.LUT R200, R194, 0xff, RZ, 0xc0, !PT ;  /* 0x000000ffc2c87812 */ /* 0x000fe400078ec0ff */
[----:B------:R-:W-:Y:S02]  /*1a40*/  IADD3 R5, R186, 0x7f, RZ ;  /* 0x0000007fba057810 */ /* 0x000fe40007ffe0ff */
[----:B------:R-:W-:-:S05]  /*1a50*/  SHF.R.U32.HI R194, RZ, 0x10, R194 ;  /* 0x00000010ffc27819 */ /* 0x000fca00000116c2 */
[----:B------:R-:W0:Y:S08]  /*1a60*/  @P1 LDC R10, c[0x0][0x44c] ;  /* 0x00011300ff0a1b82 */ /* 0x000e300000000800 */
[----:B-1----:R-:W1:Y:S01]  /*1a70*/  @P1 LDC R7, c[0x0][0x450] ;  /* 0x00011400ff071b82 */ /* 0x002e620000000800 */
[----:B--2---:R-:W-:Y:S02]  /*1a80*/  @P0 IMAD.IADD R25, R3, 0x1, -R0 ;  /* 0x0000000103190824 */ /* 0x004fe400078e0a00 */
[----:B0-----:R-:W-:-:S04]  /*1a90*/  @P1 IMAD.HI.U32 R0, R5, R10, RZ ;  /* 0x0000000a05001227 */ /* 0x001fc800078e00ff */
[----:B------:R-:W-:Y:S01]  /*1aa0*/  IMAD.IADD R188, R12, 0x1, R25 ;  /* 0x000000010cbc7824 */ /* 0x000fe200078e0219 */
[----:B-1----:R-:W-:Y:S01]  /*1ab0*/  @P1 SHF.R.U32.HI R5, RZ, R7, R0 ;  /* 0x00000007ff051219 */ /* 0x002fe20000011600 */
[----:B------:R-:W-:-:S03]  /*1ac0*/  IMAD.MOV.U32 R3, RZ, RZ, RZ ;  /* 0x000000ffff037224 */ /* 0x000fc600078e00ff */
[C---:B------:R-:W-:Y:S02]  /*1ad0*/  IADD3 R218, R188.reuse, 0x60, -R187 ;  /* 0x00000060bcda7810 */ /* 0x040fe40007ffe8bb */
[----:B------:R-:W-:-:S03]  /*1ae0*/  IADD3 R0, R188, 0x5f, RZ ;  /* 0x0000005fbc007810 */ /* 0x000fc60007ffe0ff */
[----:B------:R-:W-:Y:S02]  /*1af0*/  IMAD.IADD R5, R218, 0x1, R5 ;  /* 0x00000001da057824 */ /* 0x000fe400078e0205 */
[----:B------:R-:W-:-:S04]  /*1b00*/  IMAD.HI R0, R0, 0x2aaaaaab, RZ ;  /* 0x2aaaaaab00007827 */ /* 0x000fc800078e02ff */
[----:B------:R-:W-:Y:S01]  /*1b10*/  IMAD.HI R5, R5, 0x2aaaaaab, RZ ;  /* 0x2aaaaaab05057827 */ /* 0x000fe200078e02ff */
[----:B------:R-:W-:-:S04]  /*1b20*/  SHF.R.U32.HI R219, RZ, 0x1f, R0 ;  /* 0x0000001fffdb7819 */ /* 0x000fc80000011600 */
[----:B------:R-:W-:Y:S02]  /*1b30*/  SHF.R.U32.HI R4, RZ, 0x1f, R5 ;  /* 0x0000001fff047819 */ /* 0x000fe40000011605 */
[----:B------:R-:W-:Y:S02]  /*1b40*/  LEA.HI.SX32 R219, R0, R219, 0x1c ;  /* 0x000000db00db7211 */ /* 0x000fe400078fe2ff */
[----:B------:R-:W-:-:S04]  /*1b50*/  LEA.HI.SX32 R4, R5, R4, 0x1c ;  /* 0x0000000405047211 */ /* 0x000fc800078fe2ff */
[----:B---3--:R-:W-:-:S04]  /*1b60*/  VIMNMX R9, R219, R4, PT ;  /* 0x00000004db097248 */ /* 0x008fc80003fe0100 */
[----:B------:R-:W-:-:S13]  /*1b70*/  ISETP.GE.AND P0, PT, R9, 0x1, PT ;  /* 0x000000010900780c */ /* 0x000fda0003f06270 */
        /* <DEDUP_REMOVED lines=27> */
[----:B------:R-:W-:-:S04]  /*1d30*/  IMAD.MOV.U32 R3, RZ, RZ, R5 ;  /* 0x000000ffff037224 */ /* 0x000fc800078e0005 */
[----:B------:R-:W-:Y:S01]  /*1d40*/  @!P2 IMAD.MOV R3, RZ, RZ, -R3 ;  /* 0x000000ffff03a224 */ /* 0x000fe200078e0a03 */
[----:B------:R-:W-:-:S07]  /*1d50*/  @!P1 LOP3.LUT R3, RZ, R10, RZ, 0x33, !PT ;  /* 0x0000000aff039212 */ /* 0x000fce00078e33ff */
.L_x_2658:
[----:B------:R-:W-:Y:S05]  /*1d60*/  BSYNC B0 ;  /* 0x0000000000007941 */ /* 0x000fea0003800000 */
.L_x_2657:
[----:B------:R-:W-:-:S05]  /*1d70*/  IMAD R0, R200, R3, RZ ;  /* 0x00000003c8007224 */ /* 0x000fca00078e02ff */
        /* <DEDUP_REMOVED lines=9> */
[----:B------:R-:W-:-:S05]  /*1e10*/  @P0 IADD3 R0, R3, 0x5f, RZ ;  /* 0x0000005f03000810 */ /* 0x000fca0007ffe0ff */
        /* <DEDUP_REMOVED lines=26> */
.L_x_2661:
[----:B------:R-:W-:Y:S05]  /*1fc0*/  BSYNC B6 ;  /* 0x0000000000067941 */ /* 0x000fea0003800000 */
.L_x_2660:
[----:B------:R-:W-:Y:S01]  /*1fd0*/  IADD3 R120, R2, 0x400, RZ ;  /* 0x0000040002787810 */ /* 0x000fe20007ffe0ff */
[----:B------:R-:W-:Y:S03]  /*1fe0*/  BSSY B6, `(.L_x_2662) ;  /* 0x0000013000067945 */ /* 0x000fe60003800000 */
[----:B------:R-:W-:-:S13]  /*1ff0*/  LOP3.LUT P0, RZ, R120, 0x3ff, RZ, 0xc0, !PT ;  /* 0x000003ff78ff7812 */ /* 0x000fda000780c0ff */
        /* <DEDUP_REMOVED lines=10> */
[----:B------:R-:W-:Y:S01]  /*20a0*/  MOV R12, 0x1 ;  /* 0x00000001000c7802 */ /* 0x000fe20000000f00 */
[----:B------:R-:W-:-:S02]  /*20b0*/  IMAD.U32 R10, RZ, RZ, UR4 ;  /* 0x00000004ff0a7e24 */ /* 0x000fc4000f8e00ff */
[----:B------:R-:W-:Y:S02]  /*20c0*/  IMAD.U32 R11, RZ, RZ, UR5 ;  /* 0x00000005ff0b7e24 */ /* 0x000fe4000f8e00ff */
[----:B------:R-:W-:Y:S02]  /*20d0*/  IMAD.MOV.U32 R8, RZ, RZ, 0x70 ;  /* 0x00000070ff087424 */ /* 0x000fe400078e00ff */
[----:B------:R-:W-:-:S07]  /*20e0*/  IMAD.MOV.U32 R13, RZ, RZ, RZ ;  /* 0x000000ffff0d7224 */ /* 0x000fce00078e00ff */
[----:B------:R-:W-:-:S07]  /*20f0*/  LEPC R20, `(.L_x_2663) ;  /* 0x000000001014794e */ /* 0x000fce0000000000 */
[----:B0----5:R-:W-:Y:S05]  /*2100*/  CALL.ABS.NOINC R14 ;  /* 0x000000000e007343 */ /* 0x021fea0003c00000 */
.L_x_2663:
[----:B------:R-:W-:Y:S05]  /*2110*/  BSYNC B6 ;  /* 0x0000000000067941 */ /* 0x000fea0003800000 */
.L_x_2662:
[----:B------:R-:W-:Y:S01]  /*2120*/  ULDC.64 UR4, c[0x0][0x9f8] ;  /* 0x00027e0000047ab9 */ /* 0x000fe20000000a00 */
[----:B------:R-:W-:Y:S01]  /*2130*/  IMAD.MOV.U32 R100, RZ, RZ, R195 ;  /* 0x000000ffff647224 */ /* 0x000fe200078e00c3 */
[----:B------:R-:W-:Y:S01]  /*2140*/  ISETP.NE.U32.AND P0, PT, RZ, UR4, PT ;  /* 0x00000004ff007c0c */ /* 0x000fe2000bf05070 */
[----:B------:R-:W-:Y:S01]  /*2150*/  ULDC.64 UR6, c[0x0][0x208] ;  /* 0x0000820000067ab9 */ /* 0x000fe20000000a00 */
[----:B------:R-:W0:Y:S02]  /*2160*/  LDC.64 R92, c[0x0][0x3f8] ;  /* 0x0000fe00ff5c7b82 */ /* 0x000e240000000a00 */
[----:B------:R-:W-:-:S06]  /*2170*/  ISETP.NE.AND.EX P0, PT, RZ, UR5, PT, P0 ;  /* 0x00000005ff007c0c */ /* 0x000fcc000bf05300 */
[----:B------:R-:W1:Y:S07]  /*2180*/  LDC R13, c[0x0][0x3f4] ;  /* 0x0000fd00ff0d7b82 */ /* 0x000e6e0000000800 */
[----:B------:R-:W-:Y:S01]  /*2190*/  @P0 IADD3 R4, P1, R196, UR4, RZ ;  /* 0x00000004c4040c10 */ /* 0x000fe2000ff3e0ff */
[----:B------:R-:W-:Y:S01]  /*21a0*/  ULDC UR4, c[0x0][0x2f4] ;  /* 0x0000bd0000047ab9 */ /* 0x000fe20000000800 */
[----:B------:R-:W2:Y:S02]  /*21b0*/  LDC.64 R86, c[0x0][0x408] ;  /* 0x00010200ff567b82 */ /* 0x000ea40000000a00 */
[----:B------:R-:W-:Y:S01]  /*21c0*/  @P0 IADD3.X R5, R197, UR5, RZ, P1, !PT ;  /* 0x00000005c5050c10 */ /* 0x000fe20008ffe4ff */
[----:B------:R-:W-:-:S04]  /*21d0*/  ULDC UR5, c[0x0][0x320] ;  /* 0x0000c80000057ab9 */ /* 0x000fc80000000800 */
[----:B------:R3:W4:Y:S01]  /*21e0*/  @P0 LDG.E R100, desc[UR6][R4.64] ;  /* 0x0000000604640981 */ /* 0x000722000c1e1900 */
[----:B------:R-:W-:Y:S01]  /*21f0*/  ISETP.GE.AND P1, PT, R163, UR4, PT ;  /* 0x00000004a3007c0c */ /* 0x000fe2000bf26270 */
[----:B0-----:R-:W-:Y:S01]  /*2200*/  IMAD.WIDE.U32 R94, R170, R92, R16 ;  /* 0x0000005caa5e7225 */ /* 0x001fe200078e0010 */
[----:B------:R-:W-:Y:S01]  /*2210*/  ISETP.GE.AND P0, PT, R16, UR4, PT ;  /* 0x0000000410007c0c */ /* 0x000fe2000bf06270 */
[----:B------:R-:W0:Y:S01]  /*2220*/  S2R R222, SR_TID.X ;  /* 0x0000000000de7919 */ /* 0x000e220000002100 */
[----:B------:R-:W-:Y:S01]  /*2230*/  SEL R3, RZ, 0xffffffff, P1 ;  /* 0xffffffffff037807 */ /* 0x000fe20000800000 */
[----:B------:R-:W-:Y:S01]  /*2240*/  IMAD.MOV.U32 R126, RZ, RZ, 0x20 ;  /* 0x00000020ff7e7424 */ /* 0x000fe200078e00ff */
[----:B------:R-:W-:Y:S01]  /*2250*/  SEL R0, RZ, 0x1, P0 ;  /* 0x00000001ff007807 */ /* 0x000fe20000000000 */
[----:B------:R-:W-:Y:S01]  /*2260*/  IMAD R129, R93, 0x60, RZ ;  /* 0x000000605d817824 */ /* 0x000fe200078e02ff */
[----:B------:R-:W-:Y:S01]  /*2270*/  ISETP.GE.AND P0, PT, R163, UR5, PT ;  /* 0x00000005a3007c0c */ /* 0x000fe2000bf06270 */
[----:B------:R-:W-:Y:S01]  /*2280*/  IMAD.SHL.U32 R3, R3, 0x2, RZ ;  /* 0x0000000203037824 */ /* 0x000fe200078e00ff */
[----:B------:R-:W-:Y:S01]  /*2290*/  ISETP.GE.AND P1, PT, R19, UR4, PT ;  /* 0x0000000413007c0c */ /* 0x000fe2000bf26270 */
[----:B------:R-:W-:Y:S01]  /*22a0*/  IMAD.SHL.U32 R106, R92, 0x40, RZ ;  /* 0x000000405c6a7824 */ /* 0x000fe200078e00ff */
[----:B------:R-:W-:Y:S01]  /*22b0*/  SHF.R.S32.HI R9, RZ, 0x1f, R170 ;  /* 0x0000001fff097819 */ /* 0x000fe200000114aa */
[----:B------:R-:W-:Y:S01]  /*22c0*/  IMAD.IADD R128, R128, 0x1, R27 ;  /* 0x0000000180807824 */ /* 0x000fe200078e021b */
[----:B------:R-:W-:Y:S01]  /*22d0*/  LOP3.LUT R0, R3, 0x2, R0, 0xe2, !PT ;  /* 0x0000000203007812 */ /* 0x000fe200078ee200 */
[----:B------:R-:W-:Y:S01]  /*22e0*/  IMAD R112, R199, 0x40, R170 ;  /* 0x00000040c7707824 */ /* 0x000fe200078e02aa */
[----:B------:R-:W-:Y:S01]  /*22f0*/  SEL R3, RZ, 0xffffffff, P0 ;  /* 0xffffffffff037807 */ /* 0x000fe20000000000 */
[----:B--2---:R-:W-:Y:S01]  /*2300*/  IMAD.WIDE.U32 R88, R170, R86, R16 ;  /* 0x00000056aa587225 */ /* 0x004fe200078e0010 */
[----:B------:R-:W-:-:S02]  /*2310*/  ISETP.GE.AND P0, PT, R164, UR4, PT ;  /* 0x00000004a4007c0c */ /* 0x000fc4000bf06270 */
[----:B------:R-:W-:Y:S01]  /*2320*/  SHF.L.U32 R6, R3, 0x1, RZ ;  /* 0x0000000103067819 */ /* 0x000fe200000006ff */
[----:B-1----:R-:W-:Y:S01]  /*2330*/  IMAD.SHL.U32 R124, R13, 0x2, RZ ;  /* 0x000000020d7c7824 */ /* 0x002fe200078e00ff */
[----:B------:R-:W-:Y:S02]  /*2340*/  SEL R3, RZ, 0x4, P0 ;  /* 0x00000004ff037807 */ /* 0x000fe40000000000 */
[----:B---3--:R-:W-:Y:S02]  /*2350*/  SEL R4, RZ, 0x8, P1 ;  /* 0x00000008ff047807 */ /* 0x008fe40000800000 */
[----:B------:R-:W-:Y:S02]  /*2360*/  ISETP.GE.AND P2, PT, R16, UR5, PT ;  /* 0x0000000510007c0c */ /* 0x000fe4000bf46270 */
[--C-:B------:R-:W-:Y:S02]  /*2370*/  SHF.R.S32.HI R161, RZ, 0x1f, R160.reuse ;  /* 0x0000001fffa17819 */ /* 0x100fe400000114a0 */
[----:B------:R-:W-:Y:S01]  /*2380*/  LOP3.LUT R0, R4, R0, R3, 0xfe, !PT ;  /* 0x0000000004007212 */ /* 0x000fe200078efe03 */
[-C--:B------:R-:W-:Y:S01]  /*2390*/  IMAD R3, R9, R92.reuse, RZ ;  /* 0x0000005c09037224 */ /* 0x080fe200078e02ff */
[----:B------:R-:W-:Y:S01]  /*23a0*/  SEL R5, RZ, 0x1, P2 ;  /* 0x00000001ff057807 */ /* 0x000fe20001000000 */
[----:B------:R-:W-:Y:S01]  /*23b0*/  IMAD.WIDE.U32 R96, R170, R92, R160 ;  /* 0x0000005caa607225 */ /* 0x000fe200078e00a0 */
[----:B------:R-:W-:-:S02]  /*23c0*/  ISETP.GE.AND P1, PT, R164, UR5, PT ;  /* 0x00000005a4007c0c */ /* 0x000fc4000bf26270 */
        /* <DEDUP_REMOVED lines=14> */
[----:B-----5:R-:W-:Y:S01]  /*24b0*/  IMAD.WIDE.U32 R96, R140, R92, R96 ;  /* 0x0000005c8c607225 */ /* 0x020fe200078e0060 */
        /* <DEDUP_REMOVED lines=11> */
[----:B------:R-:W-:Y:S01]  /*2570*/  IMAD.WIDE.U32 R88, R140, R86, R88 ;  /* 0x000000568c587225 */ /* 0x000fe200078e0058 */
[CC--:B------:R-:W-:Y:S02]  /*2580*/  LEA.HI R6, R0.reuse, R3.reuse, RZ, 0x3 ;  /* 0x0000000300067211 */ /* 0x0c0fe400078f18ff */
[----:B------:R-:W-:Y:S01]  /*2590*/  LEA.HI R0, R0, R3, RZ, 0x6 ;  /* 0x0000000300007211 */ /* 0x000fe200078f30ff */
[----:B------:R-:W-:Y:S01]  /*25a0*/  IMAD.WIDE.U32 R94, R140, R92, R94 ;  /* 0x0000005c8c5e7225 */ /* 0x000fe200078e005e */
[CC--:B------:R-:W-:Y:S02]  /*25b0*/  LEA.HI R3, R8.reuse, R5.reuse, RZ, 0x6 ;  /* 0x0000000508037211 */ /* 0x0c0fe400078f30ff */
[----:B------:R-:W-:Y:S02]  /*25c0*/  LEA.HI R12, R8, R5, RZ, 0x3 ;  /* 0x00000005080c7211 */ /* 0x000fe400078f18ff */
[----:B------:R-:W-:-:S02]  /*25d0*/  SHF.R.S32.HI R0, RZ, 0x6, R0 ;  /* 0x00000006ff007819 */ /* 0x000fc40000011400 */
[----:B------:R-:W-:Y:S02]  /*25e0*/  IADD3 R11, R164, R9, RZ ;  /* 0x00000009a40b7210 */ /* 0x000fe40007ffe0ff */
[----:B------:R-:W-:Y:S01]  /*25f0*/  SHF.R.S32.HI R8, RZ, 0x6, R3 ;  /* 0x00000006ff087819 */ /* 0x000fe20000011403 */
[C---:B------:R-:W-:Y:S01]  /*2600*/  IMAD R139, R0.reuse, 0x1800, R183 ;  /* 0x00001800008b7824 */ /* 0x040fe200078e02b7 */
[----:B------:R-:W-:Y:S01]  /*2610*/  LOP3.LUT R3, R181, 0x38, R6, 0xf8, !PT ;  /* 0x00000038b5037812 */ /* 0x000fe200078ef806 */
[--C-:B------:R-:W-:Y:S01]  /*2620*/  IMAD R137, R0, 0x1800, R184.reuse ;  /* 0x0000180000897824 */ /* 0x100fe200078e02b8 */
[----:B------:R-:W-:Y:S01]  /*2630*/  SHF.R.S32.HI R14, RZ, 0x1f, R11 ;  /* 0x0000001fff0e7819 */ /* 0x000fe2000001140b */
[C---:B------:R-:W-:Y:S01]  /*2640*/  IMAD R138, R8.reuse, 0x1800, R183 ;  /* 0x00001800088a7824 */ /* 0x040fe200078e02b7 */
[----:B------:R-:W-:Y:S01]  /*2650*/  LOP3.LUT R0, R3, R182, RZ, 0x3c, !PT ;  /* 0x000000b603007212 */ /* 0x000fe200078e3cff */
[----:B------:R-:W-:Y:S01]  /*2660*/  IMAD R133, R8, 0x1800, R184 ;  /* 0x0000180008857824 */ /* 0x000fe200078e02b8 */
[----:B------:R-:W-:-:S02]  /*2670*/  LOP3.LUT R9, R177, 0x38, R6, 0xf8, !PT ;  /* 0x00000038b1097812 */ /* 0x000fc400078ef806 */
[----:B------:R-:W-:Y:S01]  /*2680*/  SHF.R.U32.HI R21, RZ, 0x3, R177 ;  /* 0x00000003ff157819 */ /* 0x000fe200000116b1 */
[----:B------:R-:W-:Y:S01]  /*2690*/  IMAD.IADD R139, R139, 0x1, R0 ;  /* 0x000000018b8b7824 */ /* 0x000fe200078e0200 */
[C---:B------:R-:W-:Y:S02]  /*26a0*/  LEA.HI R20, R14.reuse, R11, RZ, 0x3 ;  /* 0x0000000b0e147211 */ /* 0x040fe400078f18ff */
[--C-:B------:R-:W-:Y:S02]  /*26b0*/  LOP3.LUT R5, R181, 0x38, R12.reuse, 0xf8, !PT ;  /* 0x00000038b5057812 */ /* 0x100fe400078ef80c */
[----:B------:R-:W-:Y:S02]  /*26c0*/  LOP3.LUT R10, R9, R21, RZ, 0x3c, !PT ;  /* 0x00000015090a7212 */ /* 0x000fe400078e3cff */
[----:B------:R-:W-:Y:S02]  /*26d0*/  LEA.HI R11, R14, R11, RZ, 0x6 ;  /* 0x0000000b0e0b7211 */ /* 0x000fe400078f30ff */
[----:B------:R-:W-:Y:S01]  /*26e0*/  LOP3.LUT R0, R177, 0x38, R12, 0xf8, !PT ;  /* 0x00000038b1007812 */ /* 0x000fe200078ef80c */
[----:B------:R-:W-:Y:S01]  /*26f0*/  IMAD.IADD R137, R137, 0x1, R10 ;  /* 0x0000000189897824 */ /* 0x000fe200078e020a */
[----:B------:R-:W-:-:S02]  /*2700*/  LOP3.LUT R5, R5, R182, RZ, 0x3c, !PT ;  /* 0x000000b605057212 */ /* 0x000fc400078e3cff */
[----:B------:R-:W-:Y:S02]  /*2710*/  SHF.R.S32.HI R9, RZ, 0x1f, R140 ;  /* 0x0000001fff097819 */ /* 0x000fe4000001148c */
[--C-:B------:R-:W-:Y:S01]  /*2720*/  LOP3.LUT R3, R181, 0x38, R20.reuse, 0xf8, !PT ;  /* 0x00000038b5037812 */ /* 0x100fe200078ef814 */
[----:B------:R-:W-:Y:S01]  /*2730*/  IMAD.IADD R138, R138, 0x1, R5 ;  /* 0x000000018a8a7824 */ /* 0x000fe200078e0205 */
[----:B------:R-:W-:Y:S02]  /*2740*/  SHF.R.S32.HI R11, RZ, 0x6, R11 ;  /* 0x00000006ff0b7819 */ /* 0x000fe4000001140b */
[-C--:B------:R-:W-:Y:S02]  /*2750*/  LOP3.LUT R8, R0, R21.reuse, RZ, 0x3c, !PT ;  /* 0x0000001500087212 */ /* 0x080fe400078e3cff */
[----:B------:R-:W-:Y:S01]  /*2760*/  LOP3.LUT R0, R3, R182, RZ, 0x3c, !PT ;  /* 0x000000b603007212 */ /* 0x000fe200078e3cff */
[----:B------:R-:W-:Y:S01]  /*2770*/  IMAD R3, R9, R92, RZ ;  /* 0x0000005c09037224 */ /* 0x000fe200078e02ff */
[----:B------:R-:W-:Y:S01]  /*2780*/  LOP3.LUT R5, R177, 0x38, R20, 0xf8, !PT ;  /* 0x00000038b1057812 */ /* 0x000fe200078ef814 */
[----:B------:R-:W-:Y:S01]  /*2790*/  IMAD R135, R11, 0x1800, R183 ;  /* 0x000018000b877824 */ /* 0x000fe200078e02b7 */
[----:B------:R-:W-:Y:S01]  /*27a0*/  ISETP.GE.AND P4, PT, R19, UR5, PT ;  /* 0x0000000513007c0c */ /* 0x000fe2000bf86270 */
[----:B------:R-:W-:Y:S01]  /*27b0*/  IMAD R132, R11, 0x1800, R184 ;  /* 0x000018000b847824 */ /* 0x000fe200078e02b8 */
[----:B------:R-:W-:Y:S01]  /*27c0*/  LOP3.LUT R5, R5, R21, RZ, 0x3c, !PT ;  /* 0x0000001505057212 */ /* 0x000fe200078e3cff */
[----:B------:R-:W-:Y:S01]  /*27d0*/  IMAD R11, R140, R93, R3 ;  /* 0x0000005d8c0b7224 */ /* 0x000fe200078e0203 */
[----:B------:R-:W-:Y:S01]  /*27e0*/  LOP3.LUT R3, R181, 0x18, R16, 0xf8, !PT ;  /* 0x00000018b5037812 */ /* 0x000fe200078ef810 */
[----:B------:R-:W-:Y:S01]  /*27f0*/  IMAD R9, R9, R86, RZ ;  /* 0x0000005609097224 */ /* 0x000fe200078e02ff */
[----:B------:R-:W-:Y:S01]  /*2800*/  ISETP.GE.AND P0, PT, R23, UR4, PT ;  /* 0x0000000417007c0c */ /* 0x000fe2000bf06270 */
[----:B------:R-:W-:Y:S01]  /*2810*/  IMAD.IADD R135, R135, 0x1, R0 ;  /* 0x0000000187877824 */ /* 0x000fe200078e0200 */
[----:B------:R-:W-:Y:S01]  /*2820*/  LOP3.LUT R0, R3, R182, RZ, 0x3c, !PT ;  /* 0x000000b603007212 */ /* 0x000fe200078e3cff */
[----:B------:R-:W-:Y:S01]  /*2830*/  IMAD.IADD R132, R132, 0x1, R5 ;  /* 0x0000000184847824 */ /* 0x000fe200078e0205 */
[----:B------:R-:W-:Y:S01]  /*2840*/  SEL R3, RZ, 0x8, P4 ;  /* 0x00000008ff037807 */ /* 0x000fe20002000000 */
[----:B------:R-:W-:Y:S01]  /*2850*/  IMAD R5, R87, 0x60, RZ ;  /* 0x0000006057057824 */ /* 0x000fe200078e02ff */
[----:B------:R-:W-:Y:S01]  /*2860*/  IADD3 R133, R133, R8, RZ ;  /* 0x0000000885857210 */ /* 0x000fe20007ffe0ff */
[----:B------:R-:W-:Y:S01]  /*2870*/  IMAD R9, R140, R87, R9 ;  /* 0x000000578c097224 */ /* 0x000fe200078e0209 */
[C---:B------:R-:W-:Y:S01]  /*2880*/  SHF.L.U64.HI R107, R86.reuse, 0x6, R87 ;  /* 0x00000006566b7819 */ /* 0x040fe20000010257 */
[----:B------:R-:W-:Y:S01]  /*2890*/  IMAD.IADD R102, R11, 0x1, R95 ;  /* 0x000000010b667824 */ /* 0x000fe200078e025f */
[C---:B------:R-:W-:Y:S01]  /*28a0*/  SHF.L.U32 R108, R86.reuse, 0x6, RZ ;  /* 0x00000006566c7819 */ /* 0x040fe200000006ff */
[----:B------:R-:W-:Y:S01]  /*28b0*/  IMAD.WIDE.U32 R86, R86, 0x60, RZ ;  /* 0x0000006056567825 */ /* 0x000fe200078e00ff */
[----:B------:R-:W-:-:S02]  /*28c0*/  LOP3.LUT P5, RZ, R224, 0x4, RZ, 0xc0, !PT ;  /* 0x00000004e0ff7812 */ /* 0x000fc400078ac0ff */
[----:B------:R-:W-:Y:S01]  /*28d0*/  SEL R8, RZ, 0x20, P0 ;  /* 0x00000020ff087807 */ /* 0x000fe20000000000 */
[----:B------:R-:W-:Y:S01]  /*28e0*/  IMAD.IADD R130, R87, 0x1, R5 ;  /* 0x0000000157827824 */ /* 0x000fe200078e0205 */
[C---:B------:R-:W-:Y:S01]  /*28f0*/  LOP3.LUT R10, R4.reuse, R3, RZ, 0xfc, !PT ;  /* 0x00000003040a7212 */ /* 0x040fe200078efcff */
[----:B------:R-:W-:Y:S01]  /*2900*/  IMAD.IADD R103, R91, 0x1, R9 ;  /* 0x000000015b677824 */ /* 0x000fe200078e0209 */
[----:B------:R-:W-:Y:S01]  /*2910*/  LOP3.LUT R3, R4, 0x1, RZ, 0xc0, !PT ;  /* 0x0000000104037812 */ /* 0x000fe200078ec0ff */
[----:B------:R-:W-:Y:S01]  /*2920*/  IMAD.IADD R101, R9, 0x1, R89 ;  /* 0x0000000109657824 */ /* 0x000fe200078e0259 */
[C---:B------:R-:W-:Y:S01]  /*2930*/  SHF.L.U64.HI R105, R92.reuse, 0x6, R93 ;  /* 0x000000065c697819 */ /* 0x040fe2000001025d */
[----:B------:R-:W-:Y:S01]  /*2940*/  IMAD.WIDE.U32 R92, R92, 0x60, RZ ;  /* 0x000000605c5c7825 */ /* 0x000fe200078e00ff */
[----:B------:R-:W-:Y:S02]  /*2950*/  SEL R126, R126, 0xffffffe0, !P5 ;  /* 0xffffffe07e7e7807 */ /* 0x000fe40006800000 */
[----:B------:R-:W-:Y:S01]  /*2960*/  IADD3 R0, R183, R0, RZ ;  /* 0x00000000b7007210 */ /* 0x000fe20007ffe0ff */
[----:B------:R-:W-:Y:S01]  /*2970*/  IMAD.IADD R129, R93, 0x1, R129 ;  /* 0x000000015d817824 */ /* 0x000fe200078e0281 */
[----:B------:R-:W-:-:S02]  /*2980*/  SHF.R.S32.HI R115, RZ, 0x3, R6 ;  /* 0x00000003ff737819 */ /* 0x000fc40000011406 */
[----:B------:R-:W-:Y:S01]  /*2990*/  LOP3.LUT R4, R6, 0xfffffff8, RZ, 0xc0, !PT ;  /* 0xfffffff806047812 */ /* 0x000fe200078ec0ff */
[----:B------:R-:W-:Y:S01]  /*29a0*/  IMAD.IADD R131, R126, 0x1, R0 ;  /* 0x000000017e837824 */ /* 0x000fe200078e0200 */
[----:B------:R-:W-:Y:S02]  /*29b0*/  LOP3.LUT R26, R7, R8, RZ, 0xfc, !PT ;  /* 0x00000008071a7212 */ /* 0x000fe400078efcff */
[----:B------:R-:W-:Y:S02]  /*29c0*/  LOP3.LUT R5, R12, 0xfffffff8, RZ, 0xc0, !PT ;  /* 0xfffffff80c057812 */ /* 0x000fe400078ec0ff */
[----:B------:R-:W-:Y:S02]  /*29d0*/  LOP3.LUT R6, R20, 0xfffffff8, RZ, 0xc0, !PT ;  /* 0xfffffff814067812 */ /* 0x000fe400078ec0ff */
[----:B------:R-:W-:Y:S02]  /*29e0*/  SHF.R.S32.HI R113, RZ, 0x3, R20 ;  /* 0x00000003ff717819 */ /* 0x000fe40000011414 */
[----:B------:R-:W-:-:S02]  /*29f0*/  LOP3.LUT R8, R10, 0x2, RZ, 0xc0, !PT ;  /* 0x000000020a087812 */ /* 0x000fc400078ec0ff */
[----:B------:R-:W-:Y:S02]  /*2a00*/  LOP3.LUT R9, R10, 0x4, RZ, 0xc0, !PT ;  /* 0x000000040a097812 */ /* 0x000fe400078ec0ff */
[C---:B------:R-:W-:Y:S02]  /*2a10*/  LOP3.LUT R20, R26.reuse, 0x2, RZ, 0xc0, !PT ;  /* 0x000000021a147812 */ /* 0x040fe400078ec0ff */
[C---:B------:R-:W-:Y:S02]  /*2a20*/  LOP3.LUT R21, R26.reuse, 0x4, RZ, 0xc0, !PT ;  /* 0x000000041a157812 */ /* 0x040fe400078ec0ff */
[C---:B------:R-:W-:Y:S02]  /*2a30*/  LOP3.LUT R99, R26.reuse, 0x8, RZ, 0xc0, !PT ;  /* 0x000000081a637812 */ /* 0x040fe400078ec0ff */
[----:B------:R-:W-:Y:S02]  /*2a40*/  LOP3.LUT R98, R26, 0x10, RZ, 0xc0, !PT ;  /* 0x000000101a627812 */ /* 0x000fe400078ec0ff */
[----:B0-----:R-:W-:-:S02]  /*2a50*/  LEA.HI R222, R222, 0x8, RZ, 0x19 ;  /* 0x00000008dede7811 */ /* 0x001fc400078fc8ff */
[----:B------:R-:W-:Y:S02]  /*2a60*/  IADD3 R104, R97, R11, RZ ;  /* 0x0000000b61687210 */ /* 0x000fe40007ffe0ff */
[----:B------:R-:W-:Y:S02]  /*2a70*/  SHF.R.S32.HI R114, RZ, 0x3, R12 ;  /* 0x00000003ff727819 */ /* 0x000fe4000001140c */
[----:B------:R-:W-:Y:S02]  /*2a80*/  LOP3.LUT R7, R7, 0x1, RZ, 0xc0, !PT ;  /* 0x0000000107077812 */ /* 0x000fe400078ec0ff */
[----:B------:R-:W-:Y:S02]  /*2a90*/  LOP3.LUT R10, R10, 0x8, RZ, 0xc0, !PT ;  /* 0x000000080a0a7812 */ /* 0x000fe400078ec0ff */
[----:B------:R-:W-:Y:S02]  /*2aa0*/  SHF.R.S32.HI R111, RZ, 0x1f, R4 ;  /* 0x0000001fff6f7819 */ /* 0x000fe40000011404 */
[----:B------:R-:W-:-:S02]  /*2ab0*/  SHF.R.S32.HI R110, RZ, 0x1f, R5 ;  /* 0x0000001fff6e7819 */ /* 0x000fc40000011405 */
[----:B------:R-:W-:Y:S02]  /*2ac0*/  SHF.R.S32.HI R109, RZ, 0x1f, R6 ;  /* 0x0000001fff6d7819 */ /* 0x000fe40000011406 */
[----:B------:R-:W-:Y:S02]  /*2ad0*/  LOP3.LUT R26, R26, 0x20, RZ, 0xc0, !PT ;  /* 0x000000201a1a7812 */ /* 0x000fe400078ec0ff */
[----:B----4-:R-:W-:-:S07]  /*2ae0*/  SHF.R.S32.HI R127, RZ, 0x1f, R100 ;  /* 0x0000001fff7f7819 */ /* 0x010fce0000011464 */
.L_x_2769:
[----:B0-----:R-:W0:Y:S01]  /*2af0*/  LDC R80, c[0x0][0x430] ;  /* 0x00010c00ff507b82 */ /* 0x001e220000000800 */
[----:B------:R-:W-:Y:S01]  /*2b00*/  IADD3 R24, R24, -0x1, RZ ;  /* 0xffffffff18187810 */ /* 0x000fe20007ffe0ff */
[----:B------:R-:W-:Y:S01]  /*2b10*/  ULDC.64 UR4, c[0x0][0x208] ;  /* 0x0000820000047ab9 */ /* 0x000fe20000000a00 */
[----:B------:R-:W-:-:S03]  /*2b20*/  MOV R27, RZ ;  /* 0x000000ff001b7202 */ /* 0x000fc60000000f00 */
[----:B------:R-:W-:Y:S02]  /*2b30*/  IMAD R12, R24, 0x60, R112 ;  /* 0x00000060180c7824 */ /* 0x000fe400078e0270 */
[----:B-1----:R-:W1:Y:S02]  /*2b40*/  LDC R123, c[0x0][0x3f4] ;  /* 0x0000fd00ff7b7b82 */ /* 0x002e640000000800 */
[----:B------:R-:W-:Y:S01]  /*2b50*/  IMAD.IADD R32, R128, 0x1, R12 ;  /* 0x0000000180207824 */ /* 0x000fe200078e020c */
[----:B------:R-:W-:-:S03]  /*2b60*/  ISETP.GE.AND P0, PT, R12, R25, PT ;  /* 0x000000190c00720c */ /* 0x000fc60003f06270 */
[----:B------:R-:W-:Y:S01]  /*2b70*/  IMAD.MOV.U32 R28, RZ, RZ, R32 ;  /* 0x000000ffff1c7224 */ /* 0x000fe200078e0020 */
[----:B------:R-:W-:Y:S02]  /*2b80*/  ISETP.GT.OR P0, PT, R112, 0x5f, P0 ;  /* 0x0000005f7000780c */ /* 0x000fe40000704670 */
[----:B0-----:R-:W-:-:S11]  /*2b90*/  ISETP.NE.AND P4, PT, R80, 0x1, PT ;  /* 0x000000015000780c */ /* 0x001fd60003f85270 */
        /* <DEDUP_REMOVED lines=37> */
[----:B------:R-:W-:Y:S01]  /*2df0*/  IMAD R14, R82, UR4, RZ ;  /* 0x00000004520e7c24 */ /* 0x000fe2000f8e02ff */
[----:B------:R-:W-:Y:S02]  /*2e00*/  IADD3 R13, R13, R11, RZ ;  /* 0x0000000b0d0d7210 */ /* 0x000fe40007ffe0ff */
[----:B------:R-:W-:Y:S01]  /*2e10*/  VIMNMX R83, R83, 0x60, PT ;  /* 0x0000006053537848 */ /* 0x000fe20003fe0100 */
[C---:B------:R-:W-:Y:S02]  /*2e20*/  IMAD R11, R27.reuse, UR5, R14 ;  /* 0x000000051b0b7c24 */ /* 0x040fe4000f8e020e */
[----:B------:R-:W-:Y:S01]  /*2e30*/  IMAD.WIDE.U32 R12, R27, UR4, R12 ;  /* 0x000000041b0c7c25 */ /* 0x000fe2000f8e000c */
[----:B------:R-:W-:-:S03]  /*2e40*/  ULDC.64 UR4, c[0x0][0x308] ;  /* 0x0000c20000047ab9 */ /* 0x000fc60000000a00 */
[----:B------:R-:W-:Y:S01]  /*2e50*/  IMAD.IADD R13, R13, 0x1, R11 ;  /* 0x000000010d0d7824 */ /* 0x000fe200078e020b */
[----:B------:R-:W-:Y:S01]  /*2e60*/  SHF.R.S32.HI R11, RZ, 0x1f, R24 ;  /* 0x0000001fff0b7819 */ /* 0x000fe20000011418 */
[----:B------:R-:W-:Y:S02]  /*2e70*/  IMAD R14, R129, R24, RZ ;  /* 0x00000018810e7224 */ /* 0x000fe400078e02ff */
        /* <DEDUP_REMOVED lines=32> */
[----:B------:R-:W-:Y:S02]  /*3080*/  IADD3.X R34, R11, R104, RZ, P5, !PT ;  /* 0x000000680b227210 */ /* 0x000fe40002ffe4ff */
[----:B------:R-:W-:Y:S02]  /*3090*/  CS2R R74, SRZ ;  /* 0x00000000004a7805 */ /* 0x000fe4000001ff00 */
[----:B------:R-:W-:Y:S01]  /*30a0*/  LEA R32, P5, R33, UR4, 0x1 ;  /* 0x0000000421207c11 */ /* 0x000fe2000f8a08ff */
[----:B------:R-:W-:Y:S01]  /*30b0*/  IMAD.X R36, R78, 0x1, R103, P0 ;  /* 0x000000014e247824 */ /* 0x000fe200000e0667 */
[----:B------:R-:W-:-:S02]  /*30c0*/  ISETP.GE.AND P0, PT, R160, R123, PT ;  /* 0x0000007ba000720c */ /* 0x000fc40003f06270 */
[----:B------:R-:W-:Y:S02]  /*30d0*/  CS2R R70, SRZ ;  /* 0x0000000000467805 */ /* 0x000fe4000001ff00 */
[----:B------:R-:W-:Y:S02]  /*30e0*/  LEA.HI.X R33, R33, UR5, R34, 0x1, P5 ;  /* 0x0000000521217c11 */ /* 0x000fe4000a8f0c22 */
[----:B------:R-:W-:Y:S02]  /*30f0*/  CS2R R76, SRZ ;  /* 0x00000000004c7805 */ /* 0x000fe4000001ff00 */
[C---:B------:R-:W-:Y:S02]  /*3100*/  LEA R34, P5, R35.reuse, UR6, 0x1 ;  /* 0x0000000623227c11 */ /* 0x040fe4000f8a08ff */
[----:B------:R-:W-:Y:S01]  /*3110*/  CS2R R72, SRZ ;  /* 0x0000000000487805 */ /* 0x000fe2000001ff00 */
[----:B------:R-:W-:Y:S01]  /*3120*/  ULDC.64 UR8, c[0x0][0x208] ;  /* 0x0000820000087ab9 */ /* 0x000fe20000000a00 */
[----:B------:R-:W-:-:S02]  /*3130*/  LEA.HI.X R35, R35, UR7, R36, 0x1, P5 ;  /* 0x0000000723237c11 */ /* 0x000fc4000a8f0c24 */
        /* <DEDUP_REMOVED lines=25> */
.L_x_2668:
[----:B------:R-:W-:Y:S05]  /*32d0*/  BSYNC B1 ;  /* 0x0000000000017941 */ /* 0x000fea0003800000 */
.L_x_2667:
        /* <DEDUP_REMOVED lines=21> */
[----:B------:R-:W-:Y:S01]  /*3430*/  IADD3 R13, P0, P6, R90, R12, R108 ;  /* 0x0000000c5a0d7210 */ /* 0x000fe20007e1e06c */
[----:B------:R-:W-:-:S03]  /*3440*/  ULDC.64 UR8, c[0x0][0x208] ;  /* 0x0000820000087ab9 */ /* 0x000fc60000000a00 */
        /* <DEDUP_REMOVED lines=33> */
.L_x_2670:
[----:B------:R-:W-:Y:S05]  /*3660*/  BSYNC B1 ;  /* 0x0000000000017941 */ /* 0x000fea0003800000 */
.L_x_2669:
[----:B0----5:R-:W-:Y:S01]  /*3670*/  IMAD.MOV.U32 R12, RZ, RZ, R54 ;  /* 0x000000ffff0c7224 */ /* 0x021fe200078e0036 */
[----:B------:R-:W-:Y:S01]  /*3680*/  MOV R11, R55 ;  /* 0x00000037000b7202 */ /* 0x000fe20000000f00 */
[----:B------:R-:W-:Y:S01]  /*3690*/  ULOP3.LUT UR4, UR60, 0x1, URZ, 0xfc, !UPT ;  /* 0x000000013c047892 */ /* 0x000fe2000f8efc3f */
[----:B------:R-:W-:Y:S02]  /*36a0*/  IMAD.MOV.U32 R14, RZ, RZ, R58 ;  /* 0x000000ffff0e7224 */ /* 0x000fe400078e003a */
[----:B------:R-:W-:Y:S01]  /*36b0*/  PRMT R151, R12, 0x5410, R11 ;  /* 0x000054100c977816 */ /* 0x000fe2000000000b */
[----:B------:R-:W-:Y:S01]  /*36c0*/  IMAD.MOV.U32 R12, RZ, RZ, R62 ;  /* 0x000000ffff0c7224 */ /* 0x000fe200078e003e */
[----:B------:R-:W-:Y:S01]  /*36d0*/  MOV R11, R63 ;  /* 0x0000003f000b7202 */ /* 0x000fe20000000f00 */
[----:B------:R-:W-:Y:S01]  /*36e0*/  UISETP.NE.AND UP0, UPT, UR4, 0x3, UPT ;  /* 0x000000030400788c */ /* 0x000fe2000bf05270 */
[----:B------:R-:W-:Y:S02]  /*36f0*/  IMAD.MOV.U32 R13, RZ, RZ, R59 ;  /* 0x000000ffff0d7224 */ /* 0x000fe400078e003b */
[----:B------:R-:W-:Y:S01]  /*3700*/  PRMT R156, R12, 0x7610, R156 ;  /* 0x000076100c9c7816 */ /* 0x000fe2000000009c */
[----:B------:R-:W-:Y:S01]  /*3710*/  IMAD.MOV.U32 R12, RZ, RZ, R67 ;  /* 0x000000ffff0c7224 */ /* 0x000fe200078e0043 */
[----:B------:R-:W-:Y:S01]  /*3720*/  PRMT R155, R11, 0x7610, R155 ;  /* 0x000076100b9b7816 */ /* 0x000fe2000000009b */
[----:B------:R-:W-:Y:S01]  /*3730*/  IMAD.MOV.U32 R11, RZ, RZ, R66 ;  /* 0x000000ffff0b7224 */ /* 0x000fe200078e0042 */
[----:B------:R-:W-:-:S02]  /*3740*/  PLOP3.LUT P0, PT, PT, PT, UP0, 0x80, 0x0 ;  /* 0x000000000000781c */ /* 0x000fc40003f0f008 */
[----:B------:R-:W-:Y:S01]  /*3750*/  PRMT R153, R13, 0x5410, R14 ;  /* 0x000054100d997816 */ /* 0x000fe2000000000e */
[----:B------:R-:W-:Y:S01]  /*3760*/  IMAD.MOV.U32 R13, RZ, RZ, R70 ;  /* 0x000000ffff0d7224 */ /* 0x000fe200078e0046 */
[----:B------:R-:W-:Y:S01]  /*3770*/  PRMT R157, R12, 0x5410, R11 ;  /* 0x000054100c9d7816 */ /* 0x000fe2000000000b */
[----:B------:R-:W-:Y:S01]  /*3780*/  IMAD.MOV.U32 R11, RZ, RZ, R74 ;  /* 0x000000ffff0b7224 */ /* 0x000fe200078e004a */
[----:B------:R-:W-:Y:S01]  /*3790*/  MOV R14, R71 ;  /* 0x00000047000e7202 */ /* 0x000fe20000000f00 */
[----:B------:R-:W-:-:S03]  /*37a0*/  IMAD.MOV.U32 R12, RZ, RZ, R75 ;  /* 0x000000ffff0c7224 */ /* 0x000fc600078e004b */
        /* <DEDUP_REMOVED lines=62> */
.L_x_2671:
[----:B------:R-:W-:Y:S01]  /*3b90*/  IMAD R84, R18, 0x8, R2 ;  /* 0x0000000812547824 */ /* 0x000fe200078e0202 */
[----:B------:R-:W-:Y:S01]  /*3ba0*/  SHF.L.U32 R85, R171, 0x1f, RZ ;  /* 0x0000001fab557819 */ /* 0x000fe200000006ff */
[----:B------:R-:W-:Y:S03]  /*3bb0*/  BSSY B1, `(.L_x_2672) ;  /* 0x0000003000017945 */ /* 0x000fe60003800000 */
[----:B------:R-:W0:Y:S02]  /*3bc0*/  SYNCS.PHASECHK.TRANS64.TRYWAIT P6, [R84+URZ+0x2a890], R85 ;  /* 0x02a89055540075a7 */ /* 0x000e2400080c017f */
[----:B0-----:R-:W-:Y:S05]  /*3bd0*/  @!P6 BRA `(.L_x_2673) ;  /* 0x0000020800ace947 */ /* 0x001fea0003800000 */
.L_x_3023:
[----:B------:R-:W-:Y:S05]  /*3be0*/  BSYNC B1 ;  /* 0x0000000000017941 */ /* 0x000fea0003800000 */
.L_x_2672:
[----:B------:R-:W-:-:S03]  /*3bf0*/  UMOV UR4, 0xffffffff ;  /* 0xffffffff00047882 */ /* 0x000fc60000000000 */
[----:B------:R-:W-:Y:S05]  /*3c00*/  BRA.DIV UR4, `(.L_x_2674) ;  /* 0x0000020a04b47947 */ /* 0x000fea000b800000 */
[----:B------:R1:W2:Y:S04]  /*3c10*/  SHFL.IDX PT, R78, R118, RZ, 0x1c1f ;  /* 0x001c1fff764e7589 */ /* 0x0002a800000e0000 */
[----:B------:R1:W3:Y:S02]  /*3c20*/  SHFL.IDX PT, R11, R119, RZ, 0x1c1f ;  /* 0x001c1fff770b7589 */ /* 0x0002e400000e0000 */
.L_x_3027:
        /* <DEDUP_REMOVED lines=10> */
[----:B------:R-:W-:Y:S02]  /*3cd0*/  SHF.R.U32.HI R74, RZ, 0x10, R75 ;  /* 0x00000010ff4a7819 */ /* 0x000fe4000001164b */
[--C-:B------:R-:W-:Y:S01]  /*3ce0*/  SHF.R.U64 R145, R76, 0x10, R77.reuse ;  /* 0x000000104c917819 */ /* 0x100fe2000000124d */
[----:B------:R-:W-:Y:S01]  /*3cf0*/  HADD2.F32 R144, -RZ, R144.H0_H0 ;  /* 0x20000090ff907230 */ /* 0x000fe20000004100 */
[----:B0-----:R-:W-:Y:S02]  /*3d00*/  MOV R75, R13 ;  /* 0x0000000d004b7202 */ /* 0x001fe40000000f00 */
        /* <DEDUP_REMOVED lines=38> */
.L_x_2680:
[----:B------:R-:W-:Y:S05]  /*3f70*/  BSYNC B3 ;  /* 0x0000000000037941 */ /* 0x000fea0003800000 */
.L_x_2679:
[----:B---3--:R-:W-:Y:S01]  /*3f80*/  LEA R74, P4, R16, R11, 0x1 ;  /* 0x0000000b104a7211 */ /* 0x008fe200078808ff */
[----:B------:R-:W-:-:S03]  /*3f90*/  ULDC.64 UR4, c[0x0][0x208] ;  /* 0x0000820000047ab9 */ /* 0x000fc60000000a00 */
[----:B--2---:R-:W-:-:S05]  /*3fa0*/  LEA.HI.X R75, R16, R78, R17, 0x1, P4 ;  /* 0x0000004e104b7211 */ /* 0x004fca00020f0c11 */
[----:B0-----:R4:W-:Y:S04]  /*3fb0*/  ST.E.128 desc[UR4][R74.64], R12 ;  /* 0x0000000c4a007985 */ /* 0x0019e8000c101d04 */
.L_x_2678:
[----:B------:R-:W-:Y:S05]  /*3fc0*/  BSYNC B2 ;  /* 0x0000000000027941 */ /* 0x000fea0003800000 */
.L_x_2677:
        /* <DEDUP_REMOVED lines=50> */
.L_x_2684:
[----:B------:R-:W-:Y:S05]  /*42f0*/  BSYNC B3 ;  /* 0x0000000000037941 */ /* 0x000fea0003800000 */
.L_x_2683:
[----:B--2---:R-:W-:Y:S01]  /*4300*/  MOV R71, R78 ;  /* 0x0000004e00477202 */ /* 0x004fe20000000f00 */
[----:B------:R-:W-:Y:S01]  /*4310*/  IMAD.SHL.U32 R72, R166, 0x8, RZ ;  /* 0x00000008a6487824 */ /* 0x000fe200078e00ff */
[----:B------:R-:W-:Y:S01]  /*4320*/  ULDC.64 UR4, c[0x0][0x208] ;  /* 0x0000820000047ab9 */ /* 0x000fe20000000a00 */
[----:B---3--:R-:W-:-:S04]  /*4330*/  IMAD.MOV.U32 R70, RZ, RZ, R11 ;  /* 0x000000ffff467224 */ /* 0x008fc800078e000b */
[----:B------:R-:W-:-:S05]  /*4340*/  IMAD.WIDE R70, R72, 0x2, R70 ;  /* 0x0000000248467825 */ /* 0x000fca00078e0246 */
[----:B0-----:R0:W-:Y:S02]  /*4350*/  ST.E.128 desc[UR4][R70.64], R12 ;  /* 0x0000000c46007985 */ /* 0x0011e4000c101d04 */
.L_x_2682:
[----:B------:R-:W-:Y:S05]  /*4360*/  BSYNC B2 ;  /* 0x0000000000027941 */ /* 0x000fea0003800000 */
.L_x_2681:
        /* <DEDUP_REMOVED lines=50> */
.L_x_2688:
[----:B------:R-:W-:Y:S05]  /*4690*/  BSYNC B3 ;  /* 0x0000000000037941 */ /* 0x000fea0003800000 */
.L_x_2687:
[----:B------:R-:W-:Y:S01]  /*46a0*/  SHF.L.U32 R68, R167, 0x3, RZ ;  /* 0x00000003a7447819 */ /* 0x000fe200000006ff */
[----:B---3--:R-:W-:Y:S01]  /*46b0*/  IMAD.MOV.U32 R66, RZ, RZ, R11 ;  /* 0x000000ffff427224 */ /* 0x008fe200078e000b */
[----:B------:R-:W-:Y:S01]  /*46c0*/  ULDC.64 UR4, c[0x0][0x208] ;  /* 0x0000820000047ab9 */ /* 0x000fe20000000a00 */
[----:B--2---:R-:W-:Y:S02]  /*46d0*/  IMAD.MOV.U32 R67, RZ, RZ, R78 ;  /* 0x000000ffff437224 */ /* 0x004fe400078e004e */
[----:B------:R-:W-:-:S05]  /*46e0*/  IMAD.WIDE R66, R68, 0x2, R66 ;  /* 0x0000000244427825 */ /* 0x000fca00078e0242 */
[----:B----4-:R0:W-:Y:S02]  /*46f0*/  ST.E.128 desc[UR4][R66.64], R12 ;  /* 0x0000000c42007985 */ /* 0x0101e4000c101d04 */
.L_x_2686:
[----:B------:R-:W-:Y:S05]  /*4700*/  BSYNC B2 ;  /* 0x0000000000027941 */ /* 0x000fea0003800000 */
.L_x_2685:
        /* <DEDUP_REMOVED lines=50> */
.L_x_2692:
[----:B------:R-:W-:Y:S05]  /*4a30*/  BSYNC B3 ;  /* 0x0000000000037941 */ /* 0x000fea0003800000 */
.L_x_2691:
[----:B---3--:R-:W-:Y:S01]  /*4a40*/  LEA R62, P4, R19, R11, 0x1 ;  /* 0x0000000b133e7211 */ /* 0x008fe200078808ff */
[----:B------:R-:W-:-:S03]  /*4a50*/  ULDC.64 UR4, c[0x0][0x208] ;  /* 0x0000820000047ab9 */ /* 0x000fc60000000a00 */
[----:B--2---:R-:W-:-:S05]  /*4a60*/  LEA.HI.X R63, R19, R78, R169, 0x1, P4 ;  /* 0x0000004e133f7211 */ /* 0x004fca00020f0ca9 */
[----:B----4-:R0:W-:Y:S04]  /*4a70*/  ST.E.128 desc[UR4][R62.64], R12 ;  /* 0x0000000c3e007985 */ /* 0x0101e8000c101d04 */
.L_x_2690:
[----:B------:R-:W-:Y:S05]  /*4a80*/  BSYNC B2 ;  /* 0x0000000000027941 */ /* 0x000fea0003800000 */
.L_x_2689:
        /* <DEDUP_REMOVED lines=12> */
[----:B------:R-:W-:Y:S01]  /*4b50*/  SHF.R.U32.HI R59, RZ, 0x10, R59 ;  /* 0x00000010ff3b7819 */ /* 0x000fe2000001163b */
[----:B------:R-:W-:Y:S02]  /*4b60*/  HADD2.F32 R60, -RZ, R60.H0_H0 ;  /* 0x2000003cff3c7230 */ /* 0x000fe40000004100 */
[--C-:B------:R-:W-:Y:S02]  /*4b70*/  HADD2.F32 R13, -RZ, R61.reuse.H1_H1 ;  /* 0x3000003dff0d7230 */ /* 0x100fe40000004100 */
[----:B------:R-:W-:-:S02]  /*4b80*/  HADD2.F32 R61, -RZ, R61.H0_H0 ;  /* 0x2000003dff3d7230 */ /* 0x000fc40000004100 */
[----:B------:R-:W-:Y:S02]  /*4b90*/  HADD2.F32 R58, -RZ, R58.H0_H0 ;  /* 0x2000003aff3a7230 */ /* 0x000fe40000004100 */
[-C--:B------:R-:W-:Y:S01]  /*4ba0*/  FMUL.FTZ R63, R13, R62.reuse ;  /* 0x0000003e0d3f7220 */ /* 0x080fe20000410000 */
[----:B------:R-:W-:Y:S02]  /*4bb0*/  HADD2.F32 R59, -RZ, R59.H0_H0 ;  /* 0x2000003bff3b7230 */ /* 0x000fe40000004100 */
[C---:B------:R-:W-:Y:S01]  /*4bc0*/  FMUL.FTZ R62, R61.reuse, R62 ;  /* 0x0000003e3d3e7220 */ /* 0x040fe20000410000 */
[----:B------:R-:W-:-:S03]  /*4bd0*/  FFMA.FTZ R63, R61, R58, -R63 ;  /* 0x0000003a3d3f7223 */ /* 0x000fc6000001083f */
[----:B------:R-:W-:Y:S01]  /*4be0*/  FFMA.FTZ R62, R13, R58, R62 ;  /* 0x0000003a0d3e7223 */ /* 0x000fe2000001003e */
[--C-:B------:R-:W-:Y:S02]  /*4bf0*/  HADD2.F32 R13, -RZ, R15.reuse.H1_H1 ;  /* 0x3000000fff0d7230 */ /* 0x100fe40000004100 */
[----:B------:R-:W-:Y:S02]  /*4c00*/  HADD2.F32 R15, -RZ, R15.H0_H0 ;  /* 0x2000000fff0f7230 */ /* 0x000fe40000004100 */
[----:B------:R-:W-:Y:S01]  /*4c10*/  F2FP.F16.F32.PACK_AB R62, R62, R63 ;  /* 0x0000003f3e3e723e */ /* 0x000fe200000000ff */
[-C--:B------:R-:W-:Y:S02]  /*4c20*/  FMUL.FTZ R58, R13, R60.reuse ;  /* 0x0000003c0d3a7220 */ /* 0x080fe40000410000 */
[C---:B------:R-:W-:Y:S02]  /*4c30*/  FMUL.FTZ R60, R15.reuse, R60 ;  /* 0x0000003c0f3c7220 */ /* 0x040fe40000410000 */
[----:B------:R-:W-:Y:S01]  /*4c40*/  FFMA.FTZ R58, R15, R59, -R58 ;  /* 0x0000003b0f3a7223 */ /* 0x000fe2000001083a */
[----:B------:R-:W-:-:S02]  /*4c50*/  HADD2.F32 R15, -RZ, R154.H1_H1 ;  /* 0x3000009aff0f7230 */ /* 0x000fc40000004100 */
[----:B------:R-:W-:Y:S01]  /*4c60*/  FFMA.FTZ R60, R13, R59, R60 ;  /* 0x0000003b0d3c7223 */ /* 0x000fe2000001003c */
[--C-:B------:R-:W-:Y:S02]  /*4c70*/  HADD2.F32 R13, -RZ, R12.reuse.H0_H0 ;  /* 0x2000000cff0d7230 */ /* 0x100fe40000004100 */
[----:B------:R-:W-:Y:S02]  /*4c80*/  HADD2.F32 R12, -RZ, R12.H1_H1 ;  /* 0x3000000cff0c7230 */ /* 0x000fe40000004100 */
[--C-:B------:R-:W-:Y:S01]  /*4c90*/  HADD2.F32 R59, -RZ, R153.reuse.H1_H1 ;  /* 0x30000099ff3b7230 */ /* 0x100fe20000004100 */
[----:B------:R-:W-:Y:S01]  /*4ca0*/  F2FP.F16.F32.PACK_AB R58, R60, R58 ;  /* 0x0000003a3c3a723e */ /* 0x000fe200000000ff */
[----:B------:R-:W-:Y:S02]  /*4cb0*/  HADD2.F32 R154, -RZ, R154.H0_H0 ;  /* 0x2000009aff9a7230 */ /* 0x000fe40000004100 */
[-C--:B------:R-:W-:Y:S01]  /*4cc0*/  FMUL.FTZ R61, R12, R15.reuse ;  /* 0x0000000f0c3d7220 */ /* 0x080fe20000410000 */
[----:B------:R-:W-:Y:S01]  /*4cd0*/  FMUL.FTZ R15, R13, R15 ;  /* 0x0000000f0d0f7220 */ /* 0x000fe20000410000 */
[----:B------:R-:W-:-:S02]  /*4ce0*/  HADD2.F32 R153, -RZ, R153.H0_H0 ;  /* 0x20000099ff997230 */ /* 0x000fc40000004100 */
        /* <DEDUP_REMOVED lines=14> */
.L_x_2696:
[----:B------:R-:W-:Y:S05]  /*4dd0*/  BSYNC B3 ;  /* 0x0000000000037941 */ /* 0x000fea0003800000 */
.L_x_2695:
[----:B---3--:R-:W-:Y:S01]  /*4de0*/  LEA R58, P4, R22, R11, 0x1 ;  /* 0x0000000b163a7211 */ /* 0x008fe200078808ff */
[----:B------:R-:W-:-:S03]  /*4df0*/  ULDC.64 UR4, c[0x0][0x208] ;  /* 0x0000820000047ab9 */ /* 0x000fc60000000a00 */
[----:B--2---:R-:W-:-:S05]  /*4e00*/  LEA.HI.X R59, R22, R78, R180, 0x1, P4 ;  /* 0x0000004e163b7211 */ /* 0x004fca00020f0cb4 */
[----:B----4-:R0:W-:Y:S04]  /*4e10*/  ST.E.128 desc[UR4][R58.64], R12 ;  /* 0x0000000c3a007985 */ /* 0x0101e8000c101d04 */
.L_x_2694:
[----:B------:R-:W-:Y:S05]  /*4e20*/  BSYNC B2 ;  /* 0x0000000000027941 */ /* 0x000fea0003800000 */
.L_x_2693:
[----:B------:R-:W-:-:S13]  /*4e30*/  ISETP.NE.AND P4, PT, R26, RZ, PT ;  /* 0x000000ff1a00720c */ /* 0x000fda0003f85270 */
        /* <DEDUP_REMOVED lines=45> */
[----:B------:R-:W-:Y:S01]  /*5110*/  MOV R12, R15 ;  /* 0x0000000f000c7202 */ /* 0x000fe20000000f00 */
[----:B------:R-:W-:-:S03]  /*5120*/  IMAD.MOV.U32 R15, RZ, RZ, R55 ;  /* 0x000000ffff0f7224 */ /* 0x000fc600078e0037 */
[----:B------:R-:W-:Y:S01]  /*5130*/  F2FP.F16.F32.PACK_AB R152, R152, R13 ;  /* 0x0000000d9898723e */ /* 0x000fe200000000ff */
[----:B------:R-:W-:-:S04]  /*5140*/  IMAD.MOV.U32 R13, RZ, RZ, R58 ;  /* 0x000000ffff0d7224 */ /* 0x000fc800078e003a */
[----:B------:R-:W-:-:S07]  /*5150*/  IMAD.MOV.U32 R14, RZ, RZ, R152 ;  /* 0x000000ffff0e7224 */ /* 0x000fce00078e0098 */
.L_x_2698:
[----:B------:R-:W-:Y:S05]  /*5160*/  BSYNC B2 ;  /* 0x0000000000027941 */ /* 0x000fea0003800000 */
.L_x_2697:
[----:B---3--:R-:W-:Y:S01]  /*5170*/  LEA R54, P4, R23, R11, 0x1 ;  /* 0x0000000b17367211 */ /* 0x008fe200078808ff */
[----:B------:R-:W-:-:S03]  /*5180*/  ULDC.64 UR4, c[0x0][0x208] ;  /* 0x0000820000047ab9 */ /* 0x000fc60000000a00 */
[----:B--2---:R-:W-:-:S05]  /*5190*/  LEA.HI.X R55, R23, R78, R179, 0x1, P4 ;  /* 0x0000004e17377211 */ /* 0x004fca00020f0cb3 */
[----:B----4-:R0:W-:Y:S04]  /*51a0*/  ST.E.128 desc[UR4][R54.64], R12 ;  /* 0x0000000c36007985 */ /* 0x0101e8000c101d04 */
.L_x_2676:
[----:B------:R-:W-:Y:S05]  /*51b0*/  BSYNC B1 ;  /* 0x0000000000017941 */ /* 0x000fea0003800000 */
.L_x_2675:
[----:B------:R-:W-:-:S03]  /*51c0*/  UMOV UR4, 0xffffffff ;  /* 0xffffffff00047882 */ /* 0x000fc60000000000 */
[----:B------:R-:W-:Y:S05]  /*51d0*/  BRA.DIV UR4, `(.L_x_2699) ;  /* 0x000001f6048c7947 */ /* 0x000fea000b800000 */
[----:B-1----:R-:W1:Y:S04]  /*51e0*/  SHFL.IDX PT, R118, R118, 0x1, 0x1c1f ;  /* 0x003c1f0076767f89 */ /* 0x002e6800000e0000 */
[----:B------:R-:W0:Y:S02]  /*51f0*/  SHFL.IDX PT, R119, R119, 0x1, 0x1c1f ;  /* 0x003c1f0077777f89 */ /* 0x000e2400000e0000 */
.L_x_3031:
        /* <DEDUP_REMOVED lines=10> */
[----:B------:R-:W-:Y:S02]  /*52a0*/  SHF.R.U64 R56, R52, 0x10, R53 ;  /* 0x0000001034387819 */ /* 0x000fe40000001235 */
[----:B----4-:R-:W-:Y:S02]  /*52b0*/  MOV R52, R13 ;  /* 0x0000000d00347202 */ /* 0x010fe40000000f00 */
[----:B------:R-:W-:Y:S01]  /*52c0*/  SHF.R.U64 R13, R50, 0x10, R51 ;  /* 0x00000010320d7819 */ /* 0x000fe20000001233 */
[----:B------:R-:W-:Y:S01]  /*52d0*/  HADD2.F32 R56, -RZ, R56.H0_H0 ;  /* 0x20000038ff387230 */ /* 0x000fe20000004100 */
[----:B------:R-:W-:Y:S01]  /*52e0*/  SHF.R.U32.HI R53, RZ, 0x10, R53 ;  /* 0x00000010ff357819 */ /* 0x000fe20000011635 */
        /* <DEDUP_REMOVED lines=35> */
[----:B------:R-:W-:-:S03]  /*5520*/  FFMA.FTZ R15, R14, R149, -R15 ;  /* 0x000000950e0f7223 */ /* 0x000fc6000001080f */
[----:B------:R-:W-:Y:S01]  /*5530*/  FFMA.FTZ R150, R13, R149, R150 ;  /* 0x000000950d967223 */ /* 0x000fe20000010096 */
[----:B------:R-:W-:Y:S01]  /*5540*/  IMAD.MOV.U32 R12, RZ, RZ, R11 ;  /* 0x000000ffff0c7224 */ /* 0x000fe200078e000b */
[----:B------:R-:W-:-:S03]  /*5550*/  MOV R13, R52 ;  /* 0x00000034000d7202 */ /* 0x000fc60000000f00 */
[----:B------:R-:W-:-:S05]  /*5560*/  F2FP.F16.F32.PACK_AB R15, R150, R15 ;  /* 0x0000000f960f723e */ /* 0x000fca00000000ff */
[----:B------:R-:W-:Y:S02]  /*5570*/  IMAD.MOV.U32 R14, RZ, RZ, R15 ;  /* 0x000000ffff0e7224 */ /* 0x000fe400078e000f */
[----:B------:R-:W-:-:S07]  /*5580*/  IMAD.MOV.U32 R15, RZ, RZ, R51 ;  /* 0x000000ffff0f7224 */ /* 0x000fce00078e0033 */
.L_x_2704:
[----:B------:R-:W-:Y:S05]  /*5590*/  BSYNC B2 ;  /* 0x0000000000027941 */ /* 0x000fea0003800000 */
.L_x_2703:
[----:B------:R-:W-:Y:S02]  /*55a0*/  ULDC.64 UR4, c[0x0][0x208] ;  /* 0x0000820000047ab9 */ /* 0x000fe40000000a00 */
[----:B----4-:R0:W-:Y:S03]  /*55b0*/  ST.E.128 desc[UR4][R54.64], R12 ;  /* 0x0000000c36007985 */ /* 0x0101e6000c101d04 */
.L_x_2702:
[----:B------:R-:W-:Y:S05]  /*55c0*/  BSYNC B1 ;  /* 0x0000000000017941 */ /* 0x000fea0003800000 */
.L_x_2701:
        /* <DEDUP_REMOVED lines=32> */
[----:B------:R-:W-:Y:S01]  /*57d0*/  HADD2.F32 R13, -RZ, R148.H0_H0 ;  /* 0x20000094ff0d7230 */ /* 0x000fe20000004100 */
        /* <DEDUP_REMOVED lines=19> */
.L_x_2708:
[----:B------:R-:W-:Y:S05]  /*5910*/  BSYNC B2 ;  /* 0x0000000000027941 */ /* 0x000fea0003800000 */
.L_x_2707:
[----:B------:R-:W-:Y:S02]  /*5920*/  ULDC.64 UR4, c[0x0][0x208] ;  /* 0x0000820000047ab9 */ /* 0x000fe40000000a00 */
[----:B----4-:R0:W-:Y:S03]  /*5930*/  ST.E.128 desc[UR4][R50.64], R12 ;  /* 0x0000000c32007985 */ /* 0x0101e6000c101d04 */
.L_x_2706:
[----:B------:R-:W-:Y:S05]  /*5940*/  BSYNC B1 ;  /* 0x0000000000017941 */ /* 0x000fea0003800000 */
.L_x_2705:
        /* <DEDUP_REMOVED lines=12> */
[--C-:B----4-:R-:W-:Y:S01]  /*5a10*/  HADD2.F32 R50, -RZ, R15.reuse.H0_H0 ;  /* 0x2000000fff327230 */ /* 0x110fe20000004100 */
[----:B------:R-:W-:Y:S01]  /*5a20*/  SHF.R.U32.HI R42, RZ, 0x10, R43 ;  /* 0x00000010ff2a7819 */ /* 0x000fe2000001162b */
[----:B------:R-:W-:Y:S01]  /*5a30*/  IMAD.MOV.U32 R43, RZ, RZ, R13 ;  /* 0x000000ffff2b7224 */ /* 0x000fe200078e000d */
[--C-:B------:R-:W-:Y:S01]  /*5a40*/  SHF.R.U64 R52, R44, 0x10, R45.reuse ;  /* 0x000000102c347819 */ /* 0x100fe2000000122d */
[----:B------:R-:W-:Y:S01]  /*5a50*/  HADD2.F32 R44, -RZ, R15.H1_H1 ;  /* 0x3000000fff2c7230 */ /* 0x000fe20000004100 */
[----:B------:R-:W-:Y:S01]  /*5a60*/  SHF.R.U32.HI R11, RZ, 0x10, R45 ;  /* 0x00000010ff0b7819 */ /* 0x000fe2000001162d */
[----:B------:R-:W-:Y:S02]  /*5a70*/  HADD2.F32 R48, -RZ, R48.H0_H0 ;  /* 0x20000030ff307230 */ /* 0x000fe40000004100 */
[----:B------:R-:W-:Y:S02]  /*5a80*/  HADD2.F32 R52, -RZ, R52.H0_H0 ;  /* 0x20000034ff347230 */ /* 0x000fe40000004100 */
[----:B------:R-:W-:-:S02]  /*5a90*/  HADD2.F32 R13, -RZ, R43.H1_H1 ;  /* 0x3000002bff0d7230 */ /* 0x000fc40000004100 */
[----:B------:R-:W-:Y:S02]  /*5aa0*/  HADD2.F32 R43, -RZ, R43.H0_H0 ;  /* 0x2000002bff2b7230 */ /* 0x000fe40000004100 */
[----:B------:R-:W-:Y:S02]  /*5ab0*/  HADD2.F32 R11, -RZ, R11.H0_H0 ;  /* 0x2000000bff0b7230 */ /* 0x000fe40000004100 */
[----:B------:R-:W-:Y:S02]  /*5ac0*/  HADD2.F32 R15, -RZ, R42.H0_H0 ;  /* 0x2000002aff0f7230 */ /* 0x000fe40000004100 */
[-C--:B------:R-:W-:Y:S01]  /*5ad0*/  FMUL.FTZ R42, R13, R52.reuse ;  /* 0x000000340d2a7220 */ /* 0x080fe20000410000 */
[C---:B------:R-:W-:Y:S01]  /*5ae0*/  FMUL.FTZ R52, R43.reuse, R52 ;  /* 0x000000342b347220 */ /* 0x040fe20000410000 */
[-C--:B------:R-:W-:Y:S01]  /*5af0*/  FMUL.FTZ R45, R44, R11.reuse ;  /* 0x0000000b2c2d7220 */ /* 0x080fe20000410000 */
[C---:B------:R-:W-:Y:S01]  /*5b00*/  FMUL.FTZ R49, R50.reuse, R11 ;  /* 0x0000000b32317220 */ /* 0x040fe20000410000 */
[-C--:B------:R-:W-:Y:S01]  /*5b10*/  FFMA.FTZ R11, R43, R48.reuse, -R42 ;  /* 0x000000302b0b7223 */ /* 0x080fe2000001082a */
[----:B------:R-:W-:Y:S01]  /*5b20*/  FFMA.FTZ R42, R13, R48, R52 ;  /* 0x000000300d2a7223 */ /* 0x000fe20000010034 */
[----:B------:R-:W-:Y:S01]  /*5b30*/  FFMA.FTZ R13, R50, R15, -R45 ;  /* 0x0000000f320d7223 */ /* 0x000fe2000001082d */
[----:B------:R-:W-:-:S02]  /*5b40*/  HADD2.F32 R45, -RZ, R143.H0_H0 ;  /* 0x2000008fff2d7230 */ /* 0x000fc40000004100 */
[----:B------:R-:W-:Y:S01]  /*5b50*/  FFMA.FTZ R44, R44, R15, R49 ;  /* 0x0000000f2c2c7223 */ /* 0x000fe20000010031 */
[--C-:B------:R-:W-:Y:S01]  /*5b60*/  HADD2.F32 R48, -RZ, R12.reuse.H1_H1 ;  /* 0x3000000cff307230 */ /* 0x100fe20000004100 */
[----:B------:R-:W-:Y:S01]  /*5b70*/  F2FP.F16.F32.PACK_AB R11, R42, R11 ;  /* 0x0000000b2a0b723e */ /* 0x000fe200000000ff */
[----:B------:R-:W-:Y:S02]  /*5b80*/  HADD2.F32 R50, -RZ, R12.H0_H0 ;  /* 0x2000000cff327230 */ /* 0x000fe40000004100 */
        /* <DEDUP_REMOVED lines=10> */
[----:B------:R-:W-:Y:S01]  /*5c30*/  FMUL.FTZ R143, R14, R143 ;  /* 0x0000008f0e8f7220 */ /* 0x000fe20000410000 */
[----:B------:R-:W-:Y:S01]  /*5c40*/  F2FP.F16.F32.PACK_AB R15, R44, R13 ;  /* 0x0000000d2c0f723e */ /* 0x000fe200000000ff */
[----:B------:R-:W-:Y:S01]  /*5c50*/  FFMA.FTZ R51, R14, R43, -R51 ;  /* 0x0000002b0e337223 */ /* 0x000fe20000010833 */
[----:B------:R-:W-:Y:S01]  /*5c60*/  MOV R13, R11 ;  /* 0x0000000b000d7202 */ /* 0x000fe20000000f00 */
[----:B------:R-:W-:Y:S01]  /*5c70*/  FFMA.FTZ R12, R12, R43, R143 ;  /* 0x0000002b0c0c7223 */ /* 0x000fe2000001008f */
[----:B------:R-:W-:-:S04]  /*5c80*/  F2FP.F16.F32.PACK_AB R48, R48, R49 ;  /* 0x000000313030723e */ /* 0x000fc800000000ff */
[----:B------:R-:W-:Y:S01]  /*5c90*/  F2FP.F16.F32.PACK_AB R14, R12, R51 ;  /* 0x000000330c0e723e */ /* 0x000fe200000000ff */
[----:B------:R-:W-:-:S07]  /*5ca0*/  IMAD.MOV.U32 R12, RZ, RZ, R48 ;  /* 0x000000ffff0c7224 */ /* 0x000fce00078e0030 */
.L_x_2712:
[----:B------:R-:W-:Y:S05]  /*5cb0*/  BSYNC B2 ;  /* 0x0000000000027941 */ /* 0x000fea0003800000 */
.L_x_2711:
[----:B------:R-:W-:Y:S02]  /*5cc0*/  ULDC.64 UR4, c[0x0][0x208] ;  /* 0x0000820000047ab9 */ /* 0x000fe40000000a00 */
[----:B----4-:R0:W-:Y:S03]  /*5cd0*/  ST.E.128 desc[UR4][R46.64], R12 ;  /* 0x0000000c2e007985 */ /* 0x0101e6000c101d04 */
.L_x_2710:
[----:B------:R-:W-:Y:S05]  /*5ce0*/  BSYNC B1 ;  /* 0x0000000000017941 */ /* 0x000fea0003800000 */
.L_x_2709:
        /* <DEDUP_REMOVED lines=9> */
[--C-:B---3--:R-:W-:Y:S02]  /*5d80*/  SHF.R.U64 R11, R40, 0x10, R41.reuse ;  /* 0x00000010280b7819 */ /* 0x108fe40000001229 */
[----:B------:R-:W-:Y:S02]  /*5d90*/  SHF.R.U32.HI R46, RZ, 0x10, R41 ;  /* 0x00000010ff2e7819 */ /* 0x000fe40000011629 */
[--C-:B------:R-:W-:Y:S01]  /*5da0*/  SHF.R.U64 R45, R38, 0x10, R39.reuse ;  /* 0x00000010262d7819 */ /* 0x100fe20000001227 */
[----:B----4-:R-:W-:Y:S01]  /*5db0*/  IMAD.MOV.U32 R38, RZ, RZ, R12 ;  /* 0x000000ffff267224 */ /* 0x010fe200078e000c */
[----:B------:R-:W-:Y:S01]  /*5dc0*/  SHF.R.U32.HI R44, RZ, 0x10, R39 ;  /* 0x00000010ff2c7819 */ /* 0x000fe20000011627 */
[----:B------:R-:W-:Y:S02]  /*5dd0*/  HADD2.F32 R41, -RZ, R11.H0_H0 ;  /* 0x2000000bff297230 */ /* 0x000fe40000004100 */
[----:B------:R-:W-:Y:S02]  /*5de0*/  HADD2.F32 R46, -RZ, R46.H0_H0 ;  /* 0x2000002eff2e7230 */ /* 0x000fe40000004100 */
[----:B------:R-:W-:-:S02]  /*5df0*/  HADD2.F32 R12, -RZ, R13.H1_H1 ;  /* 0x3000000dff0c7230 */ /* 0x000fc40000004100 */
[----:B------:R-:W-:Y:S02]  /*5e00*/  HADD2.F32 R11, -RZ, R13.H0_H0 ;  /* 0x2000000dff0b7230 */ /* 0x000fe40000004100 */
[--C-:B------:R-:W-:Y:S02]  /*5e10*/  HADD2.F32 R39, -RZ, R15.reuse.H1_H1 ;  /* 0x3000000fff277230 */ /* 0x100fe40000004100 */
[-C--:B------:R-:W-:Y:S01]  /*5e20*/  FMUL.FTZ R48, R12, R41.reuse ;  /* 0x000000290c307220 */ /* 0x080fe20000410000 */
[----:B------:R-:W-:Y:S02]  /*5e30*/  HADD2.F32 R13, -RZ, R15.H0_H0 ;  /* 0x2000000fff0d7230 */ /* 0x000fe40000004100 */
[----:B------:R-:W-:Y:S01]  /*5e40*/  FMUL.FTZ R41, R11, R41 ;  /* 0x000000290b297220 */ /* 0x000fe20000410000 */
[----:B------:R-:W-:Y:S02]  /*5e50*/  HADD2.F32 R40, -RZ, R45.H0_H0 ;  /* 0x2000002dff287230 */ /* 0x000fe40000004100 */
[----:B------:R-:W-:Y:S01]  /*5e60*/  FMUL.FTZ R50, R39, R46 ;  /* 0x0000002e27327220 */ /* 0x000fe20000410000 */
[----:B------:R-:W-:-:S02]  /*5e70*/  HADD2.F32 R44, -RZ, R44.H0_H0 ;  /* 0x2000002cff2c7230 */ /* 0x000fc40000004100 */
[----:B------:R-:W-:Y:S01]  /*5e80*/  FMUL.FTZ R46, R13, R46 ;  /* 0x0000002e0d2e7220 */ /* 0x000fe20000410000 */
[--C-:B------:R-:W-:Y:S02]  /*5e90*/  HADD2.F32 R15, -RZ, R38.reuse.H1_H1 ;  /* 0x30000026ff0f7230 */ /* 0x100fe40000004100 */
[-C--:B------:R-:W-:Y:S01]  /*5ea0*/  FFMA.FTZ R11, R11, R40.reuse, -R48 ;  /* 0x000000280b0b7223 */ /* 0x080fe20000010830 */
[----:B------:R-:W-:Y:S01]  /*5eb0*/  FFMA.FTZ R12, R12, R40, R41 ;  /* 0x000000280c0c7223 */ /* 0x000fe20000010029 */
[-C--:B------:R-:W-:Y:S01]  /*5ec0*/  FFMA.FTZ R48, R39, R44.reuse, R46 ;  /* 0x0000002c27307223 */ /* 0x080fe2000001002e */
[----:B------:R-:W-:Y:S02]  /*5ed0*/  HADD2.F32 R41, -RZ, R141.H0_H0 ;  /* 0x2000008dff297230 */ /* 0x000fe40000004100 */
[----:B------:R-:W-:Y:S01]  /*5ee0*/  FFMA.FTZ R13, R13, R44, -R50 ;  /* 0x0000002c0d0d7223 */ /* 0x000fe20000010832 */
[----:B------:R-:W-:Y:S01]  /*5ef0*/  HADD2.F32 R38, -RZ, R38.H0_H0 ;  /* 0x20000026ff267230 */ /* 0x000fe20000004100 */
[----:B------:R-:W-:Y:S01]  /*5f00*/  F2FP.F16.F32.PACK_AB R11, R12, R11 ;  /* 0x0000000b0c0b723e */ /* 0x000fe200000000ff */
[----:B------:R-:W-:-:S02]  /*5f10*/  HADD2.F32 R39, -RZ, R14.H1_H1 ;  /* 0x3000000eff277230 */ /* 0x000fc40000004100 */
[-C--:B------:R-:W-:Y:S01]  /*5f20*/  FMUL.FTZ R45, R15, R41.reuse ;  /* 0x000000290f2d7220 */ /* 0x080fe20000410000 */
[----:B------:R-:W-:Y:S02]  /*5f30*/  HADD2.F32 R141, -RZ, R141.H1_H1 ;  /* 0x3000008dff8d7230 */ /* 0x000fe40000004100 */
[----:B------:R-:W-:Y:S01]  /*5f40*/  FMUL.FTZ R44, R38, R41 ;  /* 0x00000029262c7220 */ /* 0x000fe20000410000 */
[----:B------:R-:W-:Y:S02]  /*5f50*/  HADD2.F32 R14, -RZ, R14.H0_H0 ;  /* 0x2000000eff0e7230 */ /* 0x000fe40000004100 */
        /* <DEDUP_REMOVED lines=12> */
.L_x_2716:
[----:B------:R-:W-:Y:S05]  /*6020*/  BSYNC B2 ;  /* 0x0000000000027941 */ /* 0x000fea0003800000 */
.L_x_2715:
[----:B------:R-:W-:Y:S02]  /*6030*/  ULDC.64 UR4, c[0x0][0x208] ;  /* 0x0000820000047ab9 */ /* 0x000fe40000000a00 */
[----:B----4-:R0:W-:Y:S03]  /*6040*/  ST.E.128 desc[UR4][R42.64], R12 ;  /* 0x0000000c2a007985 */ /* 0x0101e6000c101d04 */
.L_x_2714:
[----:B------:R-:W-:Y:S05]  /*6050*/  BSYNC B1 ;  /* 0x0000000000017941 */ /* 0x000fea0003800000 */
.L_x_2713:
        /* <DEDUP_REMOVED lines=25> */
[----:B------:R-:W-:Y:S01]  /*61f0*/  FFMA.FTZ R37, R11, R34, R40 ;  /* 0x000000220b257223 */ /* 0x000fe20000010028 */
[----:B------:R-:W-:Y:S02]  /*6200*/  HADD2.F32 R11, -RZ, R12.H1_H1 ;  /* 0x3000000cff0b7230 */ /* 0x000fe40000004100 */
[----:B------:R-:W-:Y:S01]  /*6210*/  FFMA.FTZ R41, R29, R36, R42 ;  /* 0x000000241d297223 */ /* 0x000fe2000001002a */
[----:B------:R-:W-:Y:S01]  /*6220*/  FFMA.FTZ R44, R13, R34, -R44 ;  /* 0x000000220d2c7223 */ /* 0x000fe2000001082c */
[----:B------:R-:W-:-:S02]  /*6230*/  HADD2.F32 R29, -RZ, R134.H0_H0 ;  /* 0x20000086ff1d7230 */ /* 0x000fc40000004100 */
[----:B------:R-:W-:Y:S01]  /*6240*/  FFMA.FTZ R46, R15, R36, -R46 ;  /* 0x000000240f2e7223 */ /* 0x000fe2000001082e */
[----:B------:R-:W-:Y:S02]  /*6250*/  HADD2.F32 R12, -RZ, R12.H0_H0 ;  /* 0x2000000cff0c7230 */ /* 0x000fe40000004100 */
[----:B------:R-:W-:Y:S02]  /*6260*/  HADD2.F32 R134, -RZ, R134.H1_H1 ;  /* 0x30000086ff867230 */ /* 0x000fe40000004100 */
[-C--:B------:R-:W-:Y:S01]  /*6270*/  FMUL.FTZ R35, R11, R29.reuse ;  /* 0x0000001d0b237220 */ /* 0x080fe20000410000 */
[--C-:B------:R-:W-:Y:S02]  /*6280*/  HADD2.F32 R13, -RZ, R14.reuse.H1_H1 ;  /* 0x3000000eff0d7230 */ /* 0x100fe40000004100 */
[----:B------:R-:W-:Y:S01]  /*6290*/  FMUL.FTZ R34, R12, R29 ;  /* 0x0000001d0c227220 */ /* 0x000fe20000410000 */
[----:B------:R-:W-:Y:S02]  /*62a0*/  HADD2.F32 R14, -RZ, R14.H0_H0 ;  /* 0x2000000eff0e7230 */ /* 0x000fe40000004100 */
        /* <DEDUP_REMOVED lines=8> */
[----:B------:R-:W-:Y:S02]  /*6330*/  F2FP.F16.F32.PACK_AB R13, R37, R44 ;  /* 0x0000002c250d723e */ /* 0x000fe400000000ff */
[----:B------:R-:W-:-:S02]  /*6340*/  F2FP.F16.F32.PACK_AB R15, R41, R46 ;  /* 0x0000002e290f723e */ /* 0x000fc400000000ff */
[----:B------:R-:W-:Y:S02]  /*6350*/  F2FP.F16.F32.PACK_AB R12, R34, R35 ;  /* 0x00000023220c723e */ /* 0x000fe400000000ff */
[----:B------:R-:W-:-:S07]  /*6360*/  F2FP.F16.F32.PACK_AB R14, R134, R29 ;  /* 0x0000001d860e723e */ /* 0x000fce00000000ff */
.L_x_2720:
[----:B------:R-:W-:Y:S05]  /*6370*/  BSYNC B2 ;  /* 0x0000000000027941 */ /* 0x000fea0003800000 */
.L_x_2719:
[----:B------:R-:W-:Y:S02]  /*6380*/  ULDC.64 UR4, c[0x0][0x208] ;  /* 0x0000820000047ab9 */ /* 0x000fe40000000a00 */
[----:B----4-:R0:W-:Y:S03]  /*6390*/  ST.E.128 desc[UR4][R38.64], R12 ;  /* 0x0000000c26007985 */ /* 0x0101e6000c101d04 */
.L_x_2718:
[----:B------:R-:W-:Y:S05]  /*63a0*/  BSYNC B1 ;  /* 0x0000000000017941 */ /* 0x000fea0003800000 */
.L_x_2717:
        /* <DEDUP_REMOVED lines=48> */
.L_x_2722:
[----:B------:R-:W-:Y:S05]  /*66b0*/  BSYNC B1 ;  /* 0x0000000000017941 */ /* 0x000fea0003800000 */
.L_x_2721:
[----:B------:R-:W-:Y:S02]  /*66c0*/  ULDC.64 UR4, c[0x0][0x208] ;  /* 0x0000820000047ab9 */ /* 0x000fe40000000a00 */
[----:B----4-:R0:W-:Y:S01]  /*66d0*/  ST.E.128 desc[UR4][R34.64], R12 ;  /* 0x0000000c22007985 */ /* 0x0101e2000c101d04 */
[----:B------:R-:W-:Y:S05]  /*66e0*/  BRA `(.L_x_2700) ;  /* 0x00000040007c7947 */ /* 0x000fea0003800000 */
.L_x_2666:
        /* <DEDUP_REMOVED lines=24> */
[----:B------:R-:W-:Y:S01]  /*6870*/  CS2R R48, SRZ ;  /* 0x0000000000307805 */ /* 0x000fe2000001ff00 */
[----:B------:R-:W-:Y:S01]  /*6880*/  ULDC.64 UR6, c[0x0][0x208] ;  /* 0x0000820000067ab9 */ /* 0x000fe20000000a00 */
[----:B------:R-:W-:Y:S01]  /*6890*/  LEA.HI.X R53, R29, UR5, R30, 0x1, P0 ;  /* 0x000000051d357c11 */ /* 0x000fe200080f0c1e */
[----:B------:R-:W-:Y:S01]  /*68a0*/  ULDC.64 UR4, c[0x0][0x400] ;  /* 0x0001000000047ab9 */ /* 0x000fe20000000a00 */
[----:B------:R-:W-:Y:S02]  /*68b0*/  ISETP.GE.AND P0, PT, R16, R123, PT ;  /* 0x0000007b1000720c */ /* 0x000fe40003f06270 */
[----:B------:R-:W-:Y:S02]  /*68c0*/  IADD3.X R29, R78, R101, RZ, P5, !PT ;  /* 0x000000654e1d7210 */ /* 0x000fe40002ffe4ff */
[----:B------:R-:W-:-:S04]  /*68d0*/  LEA R56, P5, R28, UR4, 0x1 ;  /* 0x000000041c387c11 */ /* 0x000fc8000f8a08ff */
[----:B------:R-:W-:Y:S02]  /*68e0*/  LEA.HI.X R57, R28, UR5, R29, 0x1, P5 ;  /* 0x000000051c397c11 */ /* 0x000fe4000a8f0c1d */
[----:B------:R-:W-:-:S03]  /*68f0*/  ISETP.GE.AND P5, PT, R163, R123, PT ;  /* 0x0000007ba300720c */ /* 0x000fc60003fa6270 */
        /* <DEDUP_REMOVED lines=15> */
.L_x_2724:
[----:B------:R-:W-:Y:S05]  /*69f0*/  BSYNC B1 ;  /* 0x0000000000017941 */ /* 0x000fea0003800000 */
.L_x_2723:
        /* <DEDUP_REMOVED lines=24> */
[----:B------:R-:W-:Y:S01]  /*6b80*/  CS2R R72, SRZ ;  /* 0x0000000000487805 */ /* 0x000fe2000001ff00 */
[----:B------:R-:W-:Y:S01]  /*6b90*/  ULDC.64 UR8, c[0x0][0x208] ;  /* 0x0000820000087ab9 */ /* 0x000fe20000000a00 */
        /* <DEDUP_REMOVED lines=22> */
.L_x_2726:
[----:B------:R-:W-:Y:S05]  /*6d00*/  BSYNC B1 ;  /* 0x0000000000017941 */ /* 0x000fea0003800000 */
.L_x_2725:
[----:B0-----:R-:W-:Y:S01]  /*6d10*/  IMAD.MOV.U32 R13, RZ, RZ, R31 ;  /* 0x000000ffff0d7224 */ /* 0x001fe200078e001f */
[----:B------:R-:W-:Y:S01]  /*6d20*/  MOV R12, R28 ;  /* 0x0000001c000c7202 */ /* 0x000fe20000000f00 */
[----:B------:R-:W-:Y:S01]  /*6d30*/  IMAD.MOV.U32 R11, RZ, RZ, R29 ;  /* 0x000000ffff0b7224 */ /* 0x000fe200078e001d */
[----:B------:R-:W-:Y:S01]  /*6d40*/  ULOP3.LUT UR4, UR60, 0x1, URZ, 0xfc, !UPT ;  /* 0x000000013c047892 */ /* 0x000fe2000f8efc3f */
[----:B------:R-:W-:Y:S01]  /*6d50*/  IMAD.MOV.U32 R14, RZ, RZ, R34 ;  /* 0x000000ffff0e7224 */ /* 0x000fe200078e0022 */
[----:B------:R-:W-:Y:S01]  /*6d60*/  PRMT R159, R76, 0x5410, R13 ;  /* 0x000054104c9f7816 */ /* 0x000fe2000000000d */
[----:B------:R-:W-:Y:S01]  /*6d70*/  IMAD.MOV.U32 R13, RZ, RZ, R35 ;  /* 0x000000ffff0d7224 */ /* 0x000fe200078e0023 */
[----:B------:R-:W-:Y:S01]  /*6d80*/  PRMT R185, R12, 0x5410, R11 ;  /* 0x000054100cb97816 */ /* 0x000fe2000000000b */
[----:B------:R-:W-:Y:S01]  /*6d90*/  IMAD.MOV.U32 R11, RZ, RZ, R33 ;  /* 0x000000ffff0b7224 */ /* 0x000fe200078e0021 */
[----:B------:R-:W-:Y:S01]  /*6da0*/  MOV R12, R32 ;  /* 0x00000020000c7202 */ /* 0x000fe20000000f00 */
[----:B------:R-:W-:Y:S01]  /*6db0*/  UISETP.NE.AND UP0, UPT, UR4, 0x3, UPT ;  /* 0x000000030400788c */ /* 0x000fe2000bf05270 */
[----:B------:R0:W-:Y:S01]  /*6dc0*/  STL.S16 [R1+0x38], R13 ;  /* 0x0000380d01007387 */ /* 0x0001e20000100600 */
[----:B------:R-:W-:Y:S01]  /*6dd0*/  PRMT R227, R14, 0x7610, R227 ;  /* 0x000076100ee37816 */ /* 0x000fe200000000e3 */
[----:B------:R-:W-:-:S02]  /*6de0*/  IMAD.MOV.U32 R14, RZ, RZ, R37 ;  /* 0x000000ffff0e7224 */ /* 0x000fc400078e0025 */
[----:B------:R1:W-:Y:S01]  /*6df0*/  STL.S16 [R1+0x30], R12 ;  /* 0x0000300c01007387 */ /* 0x0003e20000100600 */
[----:B------:R-:W-:Y:S02]  /*6e00*/  PLOP3.LUT P0, PT, PT, PT, UP0, 0x80, 0x0 ;  /* 0x000000000000781c */ /* 0x000fe40003f0f008 */
[----:B------:R-:W-:Y:S01]  /*6e10*/  PRMT R152, R14, 0x7610, R152 ;  /* 0x000076100e987816 */ /* 0x000fe20000000098 */
[----:B------:R2:W-:Y:S01]  /*6e20*/  STL.S16 [R1+0x50], R11 ;  /* 0x0000500b01007387 */ /* 0x0005e20000100600 */
[----:B0-----:R-:W-:Y:S01]  /*6e30*/  MOV R13, R36 ;  /* 0x00000024000d7202 */ /* 0x001fe20000000f00 */
[----:B-1----:R-:W-:Y:S02]  /*6e40*/  IMAD.MOV.U32 R12, RZ, RZ, R39 ;  /* 0x000000ffff0c7224 */ /* 0x002fe400078e0027 */
[----:B--2---:R-:W-:-:S05]  /*6e50*/  IMAD.MOV.U32 R11, RZ, RZ, R38 ;  /* 0x000000ffff0b7224 */ /* 0x004fca00078e0026 */
[----:B------:R0:W-:Y:S04]  /*6e60*/  STL.S16 [R1+0x52], R11 ;  /* 0x0000520b01007387 */ /* 0x0001e80000100600 */
[----:B------:R1:W-:Y:S04]  /*6e70*/  STL.S16 [R1+0x5c], R12 ;  /* 0x00005c0c01007387 */ /* 0x0003e80000100600 */
[----:B------:R-:W-:Y:S01]  /*6e80*/  STL.S16 [R1+0x5e], R13 ;  /* 0x00005e0d01007387 */ /* 0x000fe20000100600 */
[----:B0-----:R-:W-:Y:S02]  /*6e90*/  IMAD.MOV.U32 R11, RZ, RZ, R43 ;  /* 0x000000ffff0b7224 */ /* 0x001fe400078e002b */
[----:B-1----:R-:W-:-:S05]  /*6ea0*/  IMAD.MOV.U32 R12, RZ, RZ, R42 ;  /* 0x000000ffff0c7224 */ /* 0x002fca00078e002a */
[----:B------:R-:W-:Y:S01]  /*6eb0*/  PRMT R214, R12, 0x5410, R11 ;  /* 0x000054100cd67816 */ /* 0x000fe2000000000b */
[----:B------:R-:W-:Y:S01]  /*6ec0*/  IMAD.MOV.U32 R11, RZ, RZ, R41 ;  /* 0x000000ffff0b7224 */ /* 0x000fe200078e0029 */
[----:B------:R-:W-:-:S04]  /*6ed0*/  MOV R12, R40 ;  /* 0x00000028000c7202 */ /* 0x000fc80000000f00 */
[----:B------:R-:W-:Y:S01]  /*6ee0*/  PRMT R215, R12, 0x5410, R11 ;  /* 0x000054100cd77816 */ /* 0x000fe2000000000b */
[----:B------:R-:W-:Y:S02]  /*6ef0*/  IMAD.MOV.U32 R12, RZ, RZ, R46 ;  /* 0x000000ffff0c7224 */ /* 0x000fe400078e002e */
[----:B------:R-:W-:-:S03]  /*6f00*/  IMAD.MOV.U32 R11, RZ, RZ, R47 ;  /* 0x000000ffff0b7224 */ /* 0x000fc600078e002f */
[----:B------:R-:W-:Y:S02]  /*6f10*/  PRMT R227, R227, 0x5410, R12 ;  /* 0x00005410e3e37816 */ /* 0x000fe4000000000c */
[----:B------:R0:W-:Y:S01]  /*6f20*/  STL.S16 [R1+0x3a], R11 ;  /* 0x00003a0b01007387 */ /* 0x0001e20000100600 */
[----:B------:R-:W-:-:S05]  /*6f30*/  MOV R12, R44 ;  /* 0x0000002c000c7202 */ /* 0x000fca0000000f00 */
[----:B------:R1:W-:Y:S01]  /*6f40*/  STL.S16 [R1+0x32], R12 ;  /* 0x0000320c01007387 */ /* 0x0003e20000100600 */
[----:B0-----:R-:W-:-:S05]  /*6f50*/  IMAD.MOV.U32 R11, RZ, RZ, R45 ;  /* 0x000000ffff0b7224 */ /* 0x001fca00078e002d */
        /* <DEDUP_REMOVED lines=9> */
[----:B-----5:R-:W-:Y:S02]  /*6ff0*/  IMAD.MOV.U32 R12, RZ, RZ, R54 ;  /* 0x000000ffff0c7224 */ /* 0x020fe400078e0036 */
[----:B0-----:R-:W-:-:S05]  /*7000*/  IMAD.MOV.U32 R11, RZ, RZ, R55 ;  /* 0x000000ffff0b7224 */ /* 0x001fca00078e0037 */
        /* <DEDUP_REMOVED lines=39> */
.L_x_2727:
[----:B------:R-:W-:Y:S01]  /*7280*/  IMAD R84, R18, 0x8, R2 ;  /* 0x0000000812547824 */ /* 0x000fe200078e0202 */
[----:B------:R-:W-:Y:S01]  /*7290*/  SHF.L.U32 R85, R171, 0x1f, RZ ;  /* 0x0000001fab557819 */ /* 0x000fe200000006ff */
[----:B------:R-:W-:Y:S03]  /*72a0*/  BSSY B1, `(.L_x_2728) ;  /* 0x0000003000017945 */ /* 0x000fe60003800000 */
[----:B------:R-:W0:Y:S02]  /*72b0*/  SYNCS.PHASECHK.TRANS64.TRYWAIT P6, [R84+URZ+0x2a890], R85 ;  /* 0x02a89055540075a7 */ /* 0x000e2400080c017f */
[----:B0-----:R-:W-:Y:S05]  /*72c0*/  @!P6 BRA `(.L_x_2729) ;  /* 0x000001d4009ce947 */ /* 0x001fea0003800000 */
.L_x_3032:
[----:B------:R-:W-:Y:S05]  /*72d0*/  BSYNC B1 ;  /* 0x0000000000017941 */ /* 0x000fea0003800000 */
.L_x_2728:
[----:B------:R-:W1:Y:S01]  /*72e0*/  LDC R134, c[0x0][0x2f4] ;  /* 0x0000bd00ff867b82 */ /* 0x000e620000000800 */
[----:B------:R-:W-:Y:S01]  /*72f0*/  UMOV UR4, 0xffffffff ;  /* 0xffffffff00047882 */ /* 0x000fe20000000000 */
[----:B-1----:R-:W-:Y:S02]  /*7300*/  IMAD.IADD R136, R134, 0x1, -R124 ;  /* 0x0000000186887824 */ /* 0x002fe400078e0a7c */
[----:B------:R-:W-:Y:S05]  /*7310*/  BRA.DIV UR4, `(.L_x_2730) ;  /* 0x000001d6049c7947 */ /* 0x000fea000b800000 */
[----:B------:R1:W2:Y:S04]  /*7320*/  SHFL.IDX PT, R117, R118, RZ, 0x1c1f ;  /* 0x001c1fff76757589 */ /* 0x0002a800000e0000 */
[----:B------:R1:W3:Y:S02]  /*7330*/  SHFL.IDX PT, R11, R119, RZ, 0x1c1f ;  /* 0x001c1fff770b7589 */ /* 0x0002e400000e0000 */
.L_x_3036:
[----:B------:R-:W-:Y:S04]  /*7340*/  BSSY B1, `(.L_x_2731) ;  /* 0x0000179000017945 */ /* 0x000fe80003800000 */
[----:B------:R-:W-:Y:S05]  /*7350*/  @P4 BRA `(.L_x_2732) ;  /* 0x0000001400dc4947 */ /* 0x000fea0003800000 */
[----:B------:R-:W-:Y:S01]  /*7360*/  ISETP.NE.AND P4, PT, R7, RZ, PT ;  /* 0x000000ff0700720c */ /* 0x000fe20003f85270 */
[----:B------:R-:W-:Y:S01]  /*7370*/  BSSY B2, `(.L_x_2733) ;  /* 0x000007f000027945 */ /* 0x000fe20003800000 */
[----:B---3--:R-:W-:-:S11]  /*7380*/  MOV R116, R11 ;  /* 0x0000000b00747202 */ /* 0x008fd60000000f00 */
        /* <DEDUP_REMOVED lines=22> */
[----:B---3--:R-:W-:Y:S02]  /*74f0*/  IMAD.MOV.U32 R150, RZ, RZ, R77 ;  /* 0x000000ffff967224 */ /* 0x008fe400078e004d */
[----:B----4-:R-:W-:Y:S02]  /*7500*/  IMAD.MOV.U32 R149, RZ, RZ, R13 ;  /* 0x000000ffff957224 */ /* 0x010fe400078e000d */
[----:B------:R-:W-:Y:S02]  /*7510*/  HADD2.F32 R151, -RZ, R151.H0_H0 ;  /* 0x20000097ff977230 */ /* 0x000fe40000004100 */
[----:B------:R-:W-:Y:S02]  /*7520*/  HADD2.F32 R13, -RZ, R150.H0_H0 ;  /* 0x20000096ff0d7230 */ /* 0x000fe40000004100 */
[----:B------:R-:W-:Y:S02]  /*7530*/  HADD2.F32 R153, -RZ, R149.H0_H0 ;  /* 0x20000095ff997230 */ /* 0x000fe40000004100 */
[----:B------:R-:W-:-:S02]  /*7540*/  HADD2.F32 R152, -RZ, R152.H0_H0 ;  /* 0x20000098ff987230 */ /* 0x000fc40000004100 */
        /* <DEDUP_REMOVED lines=27> */
[----:B------:R-:W4:Y:S01]  /*7700*/  LDL.LU.S16 R150, [R1+0x5e] ;  /* 0x00005e0001967983 */ /* 0x000f220000300600 */
        /* <DEDUP_REMOVED lines=25> */
[----:B------:R-:W3:Y:S01]  /*78a0*/  LDL.S16 R149, [R1+0x62] ;  /* 0x0000620001957983 */ /* 0x000ee20000100600 */
[C---:B------:R-:W-:Y:S02]  /*78b0*/  FMUL.FTZ R49, R12.reuse, R49 ;  /* 0x000000310c317220 */ /* 0x040fe40000410000 */
[-C--:B------:R-:W-:Y:S02]  /*78c0*/  FFMA.FTZ R12, R12, R36.reuse, -R50 ;  /* 0x000000240c0c7223 */ /* 0x080fe40000010832 */
[----:B------:R-:W4:Y:S01]  /*78d0*/  LDL.S16 R50, [R1+0x52] ;  /* 0x0000520001327983 */ /* 0x000f220000100600 */
        /* <DEDUP_REMOVED lines=12> */
[----:B------:R-:W-:Y:S01]  /*79a0*/  F2FP.F16.F32.PACK_AB R12, R12, R150 ;  /* 0x000000960c0c723e */ /* 0x000fe200000000ff */
[----:B------:R-:W-:-:S02]  /*79b0*/  IMAD.MOV.U32 R15, RZ, RZ, R79 ;  /* 0x000000ffff0f7224 */ /* 0x000fc400078e004f */
[----:B------:R-:W-:Y:S02]  /*79c0*/  IMAD.MOV.U32 R13, RZ, RZ, R48 ;  /* 0x000000ffff0d7224 */ /* 0x000fe400078e0030 */
[----:B------:R-:W-:Y:S02]  /*79d0*/  IMAD.MOV.U32 R77, RZ, RZ, R37 ;  /* 0x000000ffff4d7224 */ /* 0x000fe400078e0025 */
        /* <DEDUP_REMOVED lines=14> */
[----:B------:R-:W-:Y:S01]  /*7ac0*/  IMAD.MOV.U32 R14, RZ, RZ, R49 ;  /* 0x000000ffff0e7224 */ /* 0x000fe200078e0031 */
[----:B------:R-:W-:-:S07]  /*7ad0*/  MOV R78, R39 ;  /* 0x00000027004e7202 */ /* 0x000fce0000000f00 */
.L_x_2736:
[----:B------:R-:W-:Y:S05]  /*7ae0*/  BSYNC B3 ;  /* 0x0000000000037941 */ /* 0x000fea0003800000 */
.L_x_2735:
[----:B------:R-:W-:Y:S01]  /*7af0*/  LEA R36, P4, R4, R11, 0x1 ;  /* 0x0000000b04247211 */ /* 0x000fe200078808ff */
[----:B------:R-:W-:-:S03]  /*7b00*/  ULDC.64 UR4, c[0x0][0x208] ;  /* 0x0000820000047ab9 */ /* 0x000fc60000000a00 */
[----:B--2---:R-:W-:Y:S02]  /*7b10*/  LEA.HI.X R37, R4, R117, R111, 0x1, P4 ;  /* 0x0000007504257211 */ /* 0x004fe400020f0c6f */
[----:B------:R-:W-:-:S03]  /*7b20*/  ISETP.GE.AND P4, PT, R148, R134, PT ;  /* 0x000000869400720c */ /* 0x000fc60003f86270 */
[----:B----4-:R2:W-:Y:S10]  /*7b30*/  ST.E.128 desc[UR4][R36.64], R12 ;  /* 0x0000000c24007985 */ /* 0x0105f4000c101d04 */
[----:B--2---:R-:W-:-:S05]  /*7b40*/  @!P4 IMAD.WIDE R12, R148, 0x2, R116 ;  /* 0x00000002940cc825 */ /* 0x004fca00078e0274 */
[----:B---3--:R3:W-:Y:S02]  /*7b50*/  @!P4 ST.E.128 desc[UR4][R12.64], R76 ;  /* 0x0000004c0c00c985 */ /* 0x0087e4000c101d04 */
.L_x_2734:
[----:B------:R-:W-:Y:S05]  /*7b60*/  BSYNC B2 ;  /* 0x0000000000027941 */ /* 0x000fea0003800000 */
.L_x_2733:
        /* <DEDUP_REMOVED lines=24> */
[----:B------:R-:W5:Y:S04]  /*7cf0*/  LDL.LU.S16 R49, [R1+0x60] ;  /* 0x0000600001317983 */ /* 0x000f680000300600 */
        /* <DEDUP_REMOVED lines=92> */
[----:B------:R-:W-:-:S02]  /*82c0*/  IMAD.MOV.U32 R38, RZ, RZ, R35 ;  /* 0x000000ffff267224 */ /* 0x000fc400078e0023 */
[----:B------:R-:W-:-:S07]  /*82d0*/  IMAD.MOV.U32 R39, RZ, RZ, R51 ;  /* 0x000000ffff277224 */ /* 0x000fce00078e0033 */
.L_x_2740:
[----:B------:R-:W-:Y:S05]  /*82e0*/  BSYNC B3 ;  /* 0x0000000000037941 */ /* 0x000fea0003800000 */
.L_x_2739:
[----:B------:R-:W-:Y:S01]  /*82f0*/  LEA R32, P4, R5, R11, 0x1 ;  /* 0x0000000b05207211 */ /* 0x000fe200078808ff */
[----:B------:R-:W-:-:S03]  /*8300*/  ULDC.64 UR4, c[0x0][0x208] ;  /* 0x0000820000047ab9 */ /* 0x000fc60000000a00 */
[----:B--2---:R-:W-:Y:S02]  /*8310*/  LEA.HI.X R33, R5, R117, R110, 0x1, P4 ;  /* 0x0000007505217211 */ /* 0x004fe400020f0c6e */
[----:B------:R-:W-:-:S03]  /*8320*/  ISETP.GE.AND P4, PT, R48, R134, PT ;  /* 0x000000863000720c */ /* 0x000fc60003f86270 */
[----:B----4-:R2:W-:Y:S10]  /*8330*/  ST.E.128 desc[UR4][R32.64], R12 ;  /* 0x0000000c20007985 */ /* 0x0105f4000c101d04 */
[----:B--2---:R-:W-:-:S05]  /*8340*/  @!P4 IMAD.WIDE R12, R48, 0x2, R116 ;  /* 0x00000002300cc825 */ /* 0x004fca00078e0274 */
[----:B---3--:R4:W-:Y:S02]  /*8350*/  @!P4 ST.E.128 desc[UR4][R12.64], R36 ;  /* 0x000000240c00c985 */ /* 0x0089e4000c101d04 */
.L_x_2738:
[----:B------:R-:W-:Y:S05]  /*8360*/  BSYNC B2 ;  /* 0x0000000000027941 */ /* 0x000fea0003800000 */
.L_x_2737:
        /* <DEDUP_REMOVED lines=84> */
[----:B------:R-:W-:Y:S01]  /*88b0*/  MOV R15, R39 ;  /* 0x00000027000f7202 */ /* 0x000fe20000000f00 */
        /* <DEDUP_REMOVED lines=22> */
[----:B------:R-:W-:Y:S01]  /*8a20*/  MOV R12, R33 ;  /* 0x00000021000c7202 */ /* 0x000fe20000000f00 */
[----:B------:R-:W-:Y:S02]  /*8a30*/  IMAD.MOV.U32 R33, RZ, RZ, R37 ;  /* 0x000000ffff217224 */ /* 0x000fe400078e0025 */
[----:B------:R-:W-:-:S07]  /*8a40*/  IMAD.MOV.U32 R34, RZ, RZ, R31 ;  /* 0x000000ffff227224 */ /* 0x000fce00078e001f */
.L_x_2742:
[----:B------:R-:W-:Y:S05]  /*8a50*/  BSYNC B2 ;  /* 0x0000000000027941 */ /* 0x000fea0003800000 */
.L_x_2741:
[----:B------:R-:W-:Y:S01]  /*8a60*/  LEA R28, P4, R6, R11, 0x1 ;  /* 0x0000000b061c7211 */ /* 0x000fe200078808ff */
[----:B------:R-:W-:-:S03]  /*8a70*/  ULDC.64 UR4, c[0x0][0x208] ;  /* 0x0000820000047ab9 */ /* 0x000fc60000000a00 */
[----:B--2---:R-:W-:Y:S02]  /*8a80*/  LEA.HI.X R29, R6, R117, R109, 0x1, P4 ;  /* 0x00000075061d7211 */ /* 0x004fe400020f0c6d */
[----:B------:R-:W-:-:S03]  /*8a90*/  ISETP.GE.AND P4, PT, R36, R134, PT ;  /* 0x000000862400720c */ /* 0x000fc60003f86270 */
[----:B----4-:R2:W-:Y:S10]  /*8aa0*/  ST.E.128 desc[UR4][R28.64], R12 ;  /* 0x0000000c1c007985 */ /* 0x0105f4000c101d04 */
[----:B------:R-:W-:-:S05]  /*8ab0*/  @!P4 IMAD.WIDE R116, R36, 0x2, R116 ;  /* 0x000000022474c825 */ /* 0x000fca00078e0274 */
[----:B---3--:R2:W-:Y:S02]  /*8ac0*/  @!P4 ST.E.128 desc[UR4][R116.64], R32 ;  /* 0x000000207400c985 */ /* 0x0085e4000c101d04 */
.L_x_2732:
[----:B------:R-:W-:Y:S05]  /*8ad0*/  BSYNC B1 ;  /* 0x0000000000017941 */ /* 0x000fea0003800000 */
.L_x_2731:
[----:B------:R-:W-:-:S03]  /*8ae0*/  UMOV UR4, 0xffffffff ;  /* 0xffffffff00047882 */ /* 0x000fc60000000000 */
[----:B------:R-:W-:Y:S05]  /*8af0*/  BRA.DIV UR4, `(.L_x_2743) ;  /* 0x000001be04f07947 */ /* 0x000fea000b800000 */
[----:B-1----:R-:W1:Y:S04]  /*8b00*/  SHFL.IDX PT, R118, R118, 0x1, 0x1c1f ;  /* 0x003c1f0076767f89 */ /* 0x002e6800000e0000 */
[----:B------:R-:W0:Y:S02]  /*8b10*/  SHFL.IDX PT, R119, R119, 0x1, 0x1c1f ;  /* 0x003c1f0077777f89 */ /* 0x000e2400000e0000 */
.L_x_3040:
[----:B------:R-:W-:Y:S05]  /*8b20*/  @P5 BRA `(.L_x_2700) ;  /* 0x0000001c006c5947 */ /* 0x000fea0003800000 */
[----:B------:R-:W-:Y:S01]  /*8b30*/  ISETP.NE.AND P4, PT, R7, RZ, PT ;  /* 0x000000ff0700720c */ /* 0x000fe20003f85270 */
[----:B------:R-:W-:Y:S01]  /*8b40*/  BSSY B1, `(.L_x_2744) ;  /* 0x000007a000017945 */ /* 0x000fe20003800000 */
[----:B0-2---:R-:W-:Y:S02]  /*8b50*/  IMAD.MOV.U32 R32, RZ, RZ, R119 ;  /* 0x000000ffff207224 */ /* 0x005fe400078e0077 */
[----:B-1----:R-:W-:-:S09]  /*8b60*/  IMAD.MOV.U32 R33, RZ, RZ, R118 ;  /* 0x000000ffff217224 */ /* 0x002fd200078e0076 */
        /* <DEDUP_REMOVED lines=15> */
[----:B------:R-:W-:Y:S02]  /*8c60*/  IMAD.IADD R11, R12, 0x1, R11 ;  /* 0x000000010c0b7824 */ /* 0x000fe400078e020b */
[C---:B------:R-:W-:Y:S02]  /*8c70*/  IMAD R12, R18.reuse, 0x4800, R137 ;  /* 0x00004800120c7824 */ /* 0x040fe400078e0289 */
[----:B------:R-:W-:Y:S02]  /*8c80*/  IMAD R28, R18, 0x4800, R11 ;  /* 0x00004800121c7824 */ /* 0x000fe400078e020b */
[--C-:B------:R-:W-:Y:S02]  /*8c90*/  IMAD R12, R12, 0x2, R2.reuse ;  /* 0x000000020c0c7824 */ /* 0x100fe400078e0202 */
[----:B------:R-:W-:-:S04]  /*8ca0*/  IMAD R28, R28, 0x2, R2 ;  /* 0x000000021c1c7824 */ /* 0x000fc800078e0202 */
[----:B------:R-:W0:Y:S04]  /*8cb0*/  LDS.128 R12, [R12+0x18400] ;  /* 0x018400000c0c7984 */ /* 0x000e280000000c00 */
[----:B------:R-:W1:Y:S01]  /*8cc0*/  LDS.128 R28, [R28+0x18400] ;  /* 0x018400001c1c7984 */ /* 0x000e620000000c00 */
[----:B------:R-:W-:Y:S05]  /*8cd0*/  @P4 BRA `(.L_x_2747) ;  /* 0x0000000400604947 */ /* 0x000fea0003800000 */
[----:B0-----:R-:W-:Y:S01]  /*8ce0*/  MOV R11, R13 ;  /* 0x0000000d000b7202 */ /* 0x001fe20000000f00 */
        /* <DEDUP_REMOVED lines=15> */
[----:B------:R-:W-:Y:S01]  /*8de0*/  HADD2.F32 R13, -RZ, R29.H1_H1 ;  /* 0x3000001dff0d7230 */ /* 0x000fe20000004100 */
[----:B------:R-:W-:Y:S01]  /*8df0*/  SHF.R.U64 R62, R62, 0x10, R63 ;  /* 0x000000103e3e7819 */ /* 0x000fe2000000123f */
        /* <DEDUP_REMOVED lines=65> */
[----:B------:R-:W-:Y:S01]  /*9210*/  F2FP.F16.F32.PACK_AB R74, R74, R157 ;  /* 0x0000009d4a4a723e */ /* 0x000fe200000000ff */
[----:B------:R-:W-:Y:S01]  /*9220*/  IMAD.MOV.U32 R13, RZ, RZ, R29 ;  /* 0x000000ffff0d7224 */ /* 0x000fe200078e001d */
[----:B------:R-:W-:Y:S01]  /*9230*/  MOV R28, R72 ;  /* 0x00000048001c7202 */ /* 0x000fe20000000f00 */
[----:B------:R-:W-:Y:S02]  /*9240*/  IMAD.MOV.U32 R29, RZ, RZ, R11 ;  /* 0x000000ffff1d7224 */ /* 0x000fe400078e000b */
[----:B------:R-:W-:-:S07]  /*9250*/  IMAD.MOV.U32 R30, RZ, RZ, R74 ;  /* 0x000000ffff1e7224 */ /* 0x000fce00078e004a */
.L_x_2747:
[----:B------:R-:W-:Y:S05]  /*9260*/  BSYNC B2 ;  /* 0x0000000000027941 */ /* 0x000fea0003800000 */
.L_x_2746:
[----:B------:R-:W-:Y:S01]  /*9270*/  ISETP.GE.AND P5, PT, R36, R134, PT ;  /* 0x000000862400720c */ /* 0x000fe20003fa6270 */
[----:B------:R-:W-:Y:S01]  /*9280*/  ULDC.64 UR4, c[0x0][0x208] ;  /* 0x0000820000047ab9 */ /* 0x000fe20000000a00 */
[----:B------:R-:W-:-:S04]  /*9290*/  LEA R34, P4, R4, R119, 0x1 ;  /* 0x0000007704227211 */ /* 0x000fc800078808ff */
[----:B------:R-:W-:-:S05]  /*92a0*/  LEA.HI.X R35, R4, R118, R111, 0x1, P4 ;  /* 0x0000007604237211 */ /* 0x000fca00020f0c6f */
[----:B0-----:R0:W-:Y:S02]  /*92b0*/  ST.E.128 desc[UR4][R34.64], R12 ;  /* 0x0000000c22007985 */ /* 0x0011e4000c101d04 */
[----:B------:R-:W-:-:S05]  /*92c0*/  @!P5 IMAD.WIDE R36, R36, 0x2, R32 ;  /* 0x000000022424d825 */ /* 0x000fca00078e0220 */
[----:B-1----:R0:W-:Y:S02]  /*92d0*/  @!P5 ST.E.128 desc[UR4][R36.64], R28 ;  /* 0x0000001c2400d985 */ /* 0x0021e4000c101d04 */
.L_x_2745:
[----:B------:R-:W-:Y:S05]  /*92e0*/  BSYNC B1 ;  /* 0x0000000000017941 */ /* 0x000fea0003800000 */
.L_x_2744:
[----:B------:R-:W-:Y:S01]  /*92f0*/  ISETP.NE.AND P4, PT, R20, RZ, PT ;  /* 0x000000ff1400720c */ /* 0x000fe20003f85270 */
[----:B------:R-:W-:-:S12]  /*9300*/  BSSY B1, `(.L_x_2748) ;  /* 0x0000071000017945 */ /* 0x000fd80003800000 */
[----:B------:R-:W-:Y:S05]  /*9310*/  @!P4 BRA `(.L_x_2749) ;  /* 0x0000000400bcc947 */ /* 0x000fea0003800000 */
[----:B---3--:R-:W-:Y:S01]  /*9320*/  SEL R11, R124, R136, !P2 ;  /* 0x000000887c0b7207 */ /* 0x008fe20005000000 */
[----:B------:R-:W-:Y:S01]  /*9330*/  BSSY B2, `(.L_x_2750) ;  /* 0x000006a000027945 */ /* 0x000fe20003800000 */
[----:B0-----:R-:W-:Y:S02]  /*9340*/  SHF.R.U32.HI R14, RZ, 0x3, R177 ;  /* 0x00000003ff0e7819 */ /* 0x001fe400000116b1 */
[----:B----4-:R-:W-:Y:S02]  /*9350*/  SHF.R.S32.HI R12, RZ, 0x1f, R11 ;  /* 0x0000001fff0c7819 */ /* 0x010fe4000001140b */
[C---:B------:R-:W-:Y:S02]  /*9360*/  LEA R34, P5, R5.reuse, R119, 0x1 ;  /* 0x0000007705227211 */ /* 0x040fe400078a08ff */
[----:B------:R-:W-:Y:S02]  /*9370*/  LEA.HI R11, R12, R11, RZ, 0x4 ;  /* 0x0000000b0c0b7211 */ /* 0x000fe400078f20ff */
[----:B------:R-:W-:-:S02]  /*9380*/  LEA.HI.X R35, R5, R118, R110, 0x1, P5 ;  /* 0x0000007605237211 */ /* 0x000fc400028f0c6e */
[----:B------:R-:W-:Y:S02]  /*9390*/  LEA.HI.SX32 R11, R11, R114, 0x1c ;  /* 0x000000720b0b7211 */ /* 0x000fe400078fe2ff */
[----:B------:R-:W-:Y:S02]  /*93a0*/  ISETP.GE.AND P5, PT, R163, R123, PT ;  /* 0x0000007ba300720c */ /* 0x000fe40003fa6270 */
[----:B------:R-:W-:Y:S02]  /*93b0*/  SHF.R.S32.HI R12, RZ, 0x1f, R11 ;  /* 0x0000001fff0c7819 */ /* 0x000fe4000001140b */
[----:B------:R-:W-:Y:S02]  /*93c0*/  SHF.L.U32 R37, R11, 0x3, RZ ;  /* 0x000000030b257819 */ /* 0x000fe400000006ff */
[----:B------:R-:W-:Y:S02]  /*93d0*/  LEA.HI R12, R12, R11, RZ, 0x3 ;  /* 0x0000000b0c0c7211 */ /* 0x000fe400078f18ff */
[----:B------:R-:W-:-:S02]  /*93e0*/  LOP3.LUT R11, R177, 0x38, R37, 0xf8, !PT ;  /* 0x00000038b10b7812 */ /* 0x000fc400078ef825 */
[----:B------:R-:W-:Y:S02]  /*93f0*/  SHF.R.S32.HI R13, RZ, 0x3, R12 ;  /* 0x00000003ff0d7819 */ /* 0x000fe4000001140c */
[----:B------:R-:W-:Y:S02]  /*9400*/  LOP3.LUT R11, R11, R14, RZ, 0x3c, !PT ;  /* 0x0000000e0b0b7212 */ /* 0x000fe400078e3cff */
[----:B------:R-:W-:Y:S01]  /*9410*/  ISETP.GE.AND P4, PT, R37, R134, PT ;  /* 0x000000862500720c */ /* 0x000fe20003f86270 */
[----:B------:R-:W-:-:S04]  /*9420*/  IMAD R12, R13, 0x1800, R184 ;  /* 0x000018000d0c7824 */ /* 0x000fc800078e02b8 */
[----:B------:R-:W-:Y:S02]  /*9430*/  IMAD.IADD R13, R12, 0x1, R11 ;  /* 0x000000010c0d7824 */ /* 0x000fe400078e020b */
[C---:B------:R-:W-:Y:S02]  /*9440*/  IMAD R11, R18.reuse, 0x4800, R133 ;  /* 0x00004800120b7824 */ /* 0x040fe400078e0285 */
[----:B------:R-:W-:Y:S02]  /*9450*/  IMAD R13, R18, 0x4800, R13 ;  /* 0x00004800120d7824 */ /* 0x000fe400078e020d */
[--C-:B------:R-:W-:Y:S02]  /*9460*/  IMAD R11, R11, 0x2, R2.reuse ;  /* 0x000000020b0b7824 */ /* 0x100fe400078e0202 */
[----:B------:R-:W-:Y:S02]  /*9470*/  IMAD R28, R13, 0x2, R2 ;  /* 0x000000020d1c7824 */ /* 0x000fe400078e0202 */
[----:B------:R-:W-:Y:S01]  /*9480*/  @!P4 IMAD.WIDE R36, R37, 0x2, R32 ;  /* 0x000000022524c825 */ /* 0x000fe200078e0220 */
[----:B------:R0:W1:Y:S04]  /*9490*/  LDS.128 R12, [R11+0x18400] ;  /* 0x018400000b0c7984 */ /* 0x0000680000000c00 */
[----:B------:R-:W2:Y:S01]  /*94a0*/  LDS.128 R28, [R28+0x18400] ;  /* 0x018400001c1c7984 */ /* 0x000ea20000000c00 */
[----:B------:R-:W-:Y:S05]  /*94b0*/  @P5 BRA `(.L_x_2751) ;  /* 0x0000000400445947 */ /* 0x000fea0003800000 */
[--C-:B------:R-:W-:Y:S01]  /*94c0*/  SHF.R.U64 R38, R68, 0x10, R69.reuse ;  /* 0x0000001044267819 */ /* 0x100fe20000001245 */
[----:B------:R-:W-:Y:S01]  /*94d0*/  HADD2.F32 R41, -RZ, R154.H1_H1 ;  /* 0x3000009aff297230 */ /* 0x000fe20000004100 */
[----:B------:R-:W-:Y:S01]  /*94e0*/  SHF.R.U32.HI R68, RZ, 0x10, R69 ;  /* 0x00000010ff447819 */ /* 0x000fe20000011645 */
[----:B--2---:R-:W-:Y:S01]  /*94f0*/  HADD2.F32 R42, -RZ, R29.H0_H0 ;  /* 0x2000001dff2a7230 */ /* 0x004fe20000004100 */
[--C-:B0-----:R-:W-:Y:S01]  /*9500*/  SHF.R.U64 R11, R56, 0x10, R57.reuse ;  /* 0x00000010380b7819 */ /* 0x101fe20000001239 */
[----:B------:R-:W-:Y:S01]  /*9510*/  HADD2.F32 R43, -RZ, R146.H1_H1 ;  /* 0x30000092ff2b7230 */ /* 0x000fe20000004100 */
[----:B------:R-:W-:Y:S01]  /*9520*/  SHF.R.U32.HI R56, RZ, 0x10, R57 ;  /* 0x00000010ff387819 */ /* 0x000fe20000011639 */
[----:B-1----:R-:W-:Y:S01]  /*9530*/  HADD2.F32 R44, -RZ, R13.H0_H0 ;  /* 0x2000000dff2c7230 */ /* 0x002fe20000004100 */
[----:B------:R-:W-:Y:S01]  /*9540*/  SHF.R.U64 R40, R70, 0x10, R71 ;  /* 0x0000001046287819 */ /* 0x000fe20000001247 */
[----:B------:R-:W-:Y:S02]  /*9550*/  HADD2.F32 R45, -RZ, R29.H1_H1 ;  /* 0x3000001dff2d7230 */ /* 0x000fe40000004100 */
[----:B------:R-:W-:Y:S01]  /*9560*/  FMUL.FTZ R29, R42, R41 ;  /* 0x000000292a1d7220 */ /* 0x000fe20000410000 */
[----:B------:R-:W-:-:S02]  /*9570*/  HADD2.F32 R68, -RZ, R68.H0_H0 ;  /* 0x20000044ff447230 */ /* 0x000fc40000004100 */
[C---:B------:R-:W-:Y:S01]  /*9580*/  FMUL.FTZ R41, R44.reuse, R41 ;  /* 0x000000292c297220 */ /* 0x040fe20000410000 */
[----:B------:R-:W-:Y:S02]  /*9590*/  HADD2.F32 R13, -RZ, R13.H1_H1 ;  /* 0x3000000dff0d7230 */ /* 0x000fe40000004100 */
[-C--:B------:R-:W-:Y:S01]  /*95a0*/  FFMA.FTZ R29, R44, R43.reuse, -R29 ;  /* 0x0000002b2c1d7223 */ /* 0x080fe2000001081d */
[----:B------:R-:W-:Y:S02]  /*95b0*/  HADD2.F32 R56, -RZ, R56.H0_H0 ;  /* 0x20000038ff387230 */ /* 0x000fe40000004100 */
[-C--:B------:R-:W-:Y:S01]  /*95c0*/  FMUL.FTZ R44, R45, R68.reuse ;  /* 0x000000442d2c7220 */ /* 0x080fe20000410000 */
[----:B------:R-:W-:Y:S01]  /*95d0*/  SHF.R.U32.HI R70, RZ, 0x10, R71 ;  /* 0x00000010ff467819 */ /* 0x000fe20000011647 */
[----:B------:R-:W-:Y:S01]  /*95e0*/  FMUL.FTZ R68, R13, R68 ;  /* 0x000000440d447220 */ /* 0x000fe20000410000 */
[----:B------:R-:W-:Y:S01]  /*95f0*/  FFMA.FTZ R41, R42, R43, R41 ;  /* 0x0000002b2a297223 */ /* 0x000fe20000010029 */
[----:B------:R-:W-:Y:S01]  /*9600*/  SHF.R.U64 R39, R58, 0x10, R59 ;  /* 0x000000103a277819 */ /* 0x000fe2000000123b */
[----:B------:R-:W-:-:S02]  /*9610*/  HADD2.F32 R43, -RZ, R31.H0_H0 ;  /* 0x2000001fff2b7230 */ /* 0x000fc40000004100 */
[-C--:B------:R-:W-:Y:S01]  /*9620*/  FFMA.FTZ R68, R45, R56.reuse, R68 ;  /* 0x000000382d447223 */ /* 0x080fe20000010044 */
[----:B------:R-:W-:Y:S01]  /*9630*/  HADD2.F32 R45, -RZ, R31.H1_H1 ;  /* 0x3000001fff2d7230 */ /* 0x000fe20000004100 */
[----:B------:R-:W-:Y:S01]  /*9640*/  SHF.R.U32.HI R58, RZ, 0x10, R59 ;  /* 0x00000010ff3a7819 */ /* 0x000fe2000001163b */
[----:B------:R-:W-:Y:S02]  /*9650*/  HADD2.F32 R42, -RZ, R147.H1_H1 ;  /* 0x30000093ff2a7230 */ /* 0x000fe40000004100 */
[----:B------:R-:W-:Y:S01]  /*9660*/  FFMA.FTZ R44, R13, R56, -R44 ;  /* 0x000000380d2c7223 */ /* 0x000fe2000001082c */
[--C-:B------:R-:W-:Y:S02]  /*9670*/  HADD2.F32 R31, -RZ, R15.reuse.H0_H0 ;  /* 0x2000000fff1f7230 */ /* 0x100fe40000004100 */
[----:B------:R-:W-:Y:S02]  /*9680*/  HADD2.F32 R70, -RZ, R70.H0_H0 ;  /* 0x20000046ff467230 */ /* 0x000fe40000004100 */
[----:B------:R-:W-:Y:S01]  /*9690*/  FMUL.FTZ R46, R43, R42 ;  /* 0x0000002a2b2e7220 */ /* 0x000fe20000410000 */
[----:B------:R-:W-:-:S02]  /*96a0*/  HADD2.F32 R15, -RZ, R15.H1_H1 ;  /* 0x3000000fff0f7230 */ /* 0x000fc40000004100 */
[----:B------:R-:W-:Y:S01]  /*96b0*/  FMUL.FTZ R47, R31, R42 ;  /* 0x0000002a1f2f7220 */ /* 0x000fe20000410000 */
[----:B------:R-:W-:Y:S02]  /*96c0*/  HADD2.F32 R58, -RZ, R58.H0_H0 ;  /* 0x2000003aff3a7230 */ /* 0x000fe40000004100 */
[-C--:B------:R-:W-:Y:S01]  /*96d0*/  FMUL.FTZ R42, R45, R70.reuse ;  /* 0x000000462d2a7220 */ /* 0x080fe20000410000 */
[----:B------:R-:W-:Y:S02]  /*96e0*/  HADD2.F32 R13, -RZ, R145.H1_H1 ;  /* 0x30000091ff0d7230 */ /* 0x000fe40000004100 */
[C---:B------:R-:W-:Y:S01]  /*96f0*/  FMUL.FTZ R70, R15.reuse, R70 ;  /* 0x000000460f467220 */ /* 0x040fe20000410000 */
[----:B------:R-:W-:Y:S02]  /*9700*/  HADD2.F32 R38, -RZ, R38.H0_H0 ;  /* 0x20000026ff267230 */ /* 0x000fe40000004100 */
[----:B------:R-:W-:Y:S01]  /*9710*/  FFMA.FTZ R42, R15, R58, -R42 ;  /* 0x0000003a0f2a7223 */ /* 0x000fe2000001082a */
[----:B------:R-:W-:-:S02]  /*9720*/  HADD2.F32 R15, -RZ, R28.H0_H0 ;  /* 0x2000001cff0f7230 */ /* 0x000fc40000004100 */
[-C--:B------:R-:W-:Y:S01]  /*9730*/  FFMA.FTZ R46, R31, R13.reuse, -R46 ;  /* 0x0000000d1f2e7223 */ /* 0x080fe2000001082e */
[----:B------:R-:W-:Y:S01]  /*9740*/  FFMA.FTZ R47, R43, R13, R47 ;  /* 0x0000000d2b2f7223 */ /* 0x000fe2000001002f */
[----:B------:R-:W-:Y:S02]  /*9750*/  HADD2.F32 R13, -RZ, R12.H0_H0 ;  /* 0x2000000cff0d7230 */ /* 0x000fe40000004100 */
[----:B------:R-:W-:Y:S01]  /*9760*/  FFMA.FTZ R70, R45, R58, R70 ;  /* 0x0000003a2d467223 */ /* 0x000fe20000010046 */
[----:B------:R-:W-:Y:S02]  /*9770*/  HADD2.F32 R28, -RZ, R28.H1_H1 ;  /* 0x3000001cff1c7230 */ /* 0x000fe40000004100 */
[----:B------:R-:W-:Y:S02]  /*9780*/  HADD2.F32 R154, -RZ, R154.H0_H0 ;  /* 0x2000009aff9a7230 */ /* 0x000fe40000004100 */
[----:B------:R-:W-:Y:S02]  /*9790*/  HADD2.F32 R12, -RZ, R12.H1_H1 ;  /* 0x3000000cff0c7230 */ /* 0x000fe40000004100 */
[----:B------:R-:W-:Y:S01]  /*97a0*/  FMUL.FTZ R43, R28, R38 ;  /* 0x000000261c2b7220 */ /* 0x000fe20000410000 */
[----:B------:R-:W-:-:S02]  /*97b0*/  HADD2.F32 R31, -RZ, R11.H0_H0 ;  /* 0x2000000bff1f7230 */ /* 0x000fc40000004100 */
[----:B------:R-:W-:Y:S01]  /*97c0*/  FMUL.FTZ R11, R15, R154 ;  /* 0x0000009a0f0b7220 */ /* 0x000fe20000410000 */
[----:B------:R-:W-:Y:S02]  /*97d0*/  HADD2.F32 R146, -RZ, R146.H0_H0 ;  /* 0x20000092ff927230 */ /* 0x000fe40000004100 */
[C---:B------:R-:W-:Y:S01]  /*97e0*/  FMUL.FTZ R38, R12.reuse, R38 ;  /* 0x000000260c267220 */ /* 0x040fe20000410000 */
[C---:B------:R-:W-:Y:S01]  /*97f0*/  FMUL.FTZ R154, R13.reuse, R154 ;  /* 0x0000009a0d9a7220 */ /* 0x040fe20000410000 */
[-C--:B------:R-:W-:Y:S01]  /*9800*/  FFMA.FTZ R12, R12, R31.reuse, -R43 ;  /* 0x0000001f0c0c7223 */ /* 0x080fe2000001082b */
[----:B------:R-:W-:Y:S02]  /*9810*/  HADD2.F32 R147, -RZ, R147.H0_H0 ;  /* 0x20000093ff937230 */ /* 0x000fe40000004100 */
[-C--:B------:R-:W-:Y:S01]  /*9820*/  FFMA.FTZ R11, R13, R146.reuse, -R11 ;  /* 0x000000920d0b7223 */ /* 0x080fe2000001080b */
[----:B------:R-:W-:Y:S01]  /*9830*/  FFMA.FTZ R31, R28, R31, R38 ;  /* 0x0000001f1c1f7223 */ /* 0x000fe20000010026 */
[----:B------:R-:W-:Y:S01]  /*9840*/  FFMA.FTZ R154, R15, R146, R154 ;  /* 0x000000920f9a7223 */ /* 0x000fe2000001009a */
[----:B------:R-:W-:Y:S01]  /*9850*/  HADD2.F32 R40, -RZ, R40.H0_H0 ;  /* 0x20000028ff287230 */ /* 0x000fe20000004100 */
[----:B------:R-:W-:Y:S01]  /*9860*/  F2FP.F16.F32.PACK_AB R47, R70, R47 ;  /* 0x0000002f462f723e */ /* 0x000fe200000000ff */
[--C-:B------:R-:W-:Y:S01]  /*9870*/  HADD2.F32 R38, -RZ, R30.reuse.H0_H0 ;  /* 0x2000001eff267230 */ /* 0x100fe20000004100 */
[----:B------:R-:W-:Y:S01]  /*9880*/  F2FP.F16.F32.PACK_AB R12, R12, R11 ;  /* 0x0000000b0c0c723e */ /* 0x000fe200000000ff */
[----:B------:R-:W-:-:S02]  /*9890*/  HADD2.F32 R13, -RZ, R30.H1_H1 ;  /* 0x3000001eff0d7230 */ /* 0x000fc40000004100 */
[--C-:B------:R-:W-:Y:S02]  /*98a0*/  HADD2.F32 R28, -RZ, R14.reuse.H0_H0 ;  /* 0x2000000eff1c7230 */ /* 0x100fe40000004100 */
[----:B------:R-:W-:Y:S02]  /*98b0*/  HADD2.F32 R15, -RZ, R14.H1_H1 ;  /* 0x3000000eff0f7230 */ /* 0x000fe40000004100 */
[-C--:B------:R-:W-:Y:S01]  /*98c0*/  FMUL.FTZ R30, R13, R40.reuse ;  /* 0x000000280d1e7220 */ /* 0x080fe20000410000 */
[----:B------:R-:W-:Y:S02]  /*98d0*/  HADD2.F32 R145, -RZ, R145.H0_H0 ;  /* 0x20000091ff917230 */ /* 0x000fe40000004100 */
[----:B------:R-:W-:Y:S02]  /*98e0*/  HADD2.F32 R14, -RZ, R39.H0_H0 ;  /* 0x20000027ff0e7230 */ /* 0x000fe40000004100 */
[-C--:B------:R-:W-:Y:S01]  /*98f0*/  FMUL.FTZ R39, R38, R147.reuse ;  /* 0x0000009326277220 */ /* 0x080fe20000410000 */
[----:B------:R-:W-:Y:S01]  /*9900*/  FMUL.FTZ R147, R28, R147 ;  /* 0x000000931c937220 */ /* 0x000fe20000410000 */
[----:B------:R-:W-:-:S02]  /*9910*/  FMUL.FTZ R40, R15, R40 ;  /* 0x000000280f287220 */ /* 0x000fc40000410000 */
[-C--:B------:R-:W-:Y:S01]  /*9920*/  FFMA.FTZ R39, R28, R145.reuse, -R39 ;  /* 0x000000911c277223 */ /* 0x080fe20000010827 */
[-C--:B------:R-:W-:Y:S01]  /*9930*/  FFMA.FTZ R30, R15, R14.reuse, -R30 ;  /* 0x0000000e0f1e7223 */ /* 0x080fe2000001081e */
[----:B------:R-:W-:Y:S01]  /*9940*/  FFMA.FTZ R147, R38, R145, R147 ;  /* 0x0000009126937223 */ /* 0x000fe20000010093 */
[----:B------:R-:W-:Y:S01]  /*9950*/  FFMA.FTZ R40, R13, R14, R40 ;  /* 0x0000000e0d287223 */ /* 0x000fe20000010028 */
[----:B------:R-:W-:Y:S02]  /*9960*/  F2FP.F16.F32.PACK_AB R13, R44, R29 ;  /* 0x0000001d2c0d723e */ /* 0x000fe400000000ff */
[----:B------:R-:W-:Y:S02]  /*9970*/  F2FP.F16.F32.PACK_AB R28, R31, R154 ;  /* 0x0000009a1f1c723e */ /* 0x000fe400000000ff */
[----:B------:R-:W-:Y:S02]  /*9980*/  F2FP.F16.F32.PACK_AB R14, R30, R39 ;  /* 0x000000271e0e723e */ /* 0x000fe400000000ff */
[----:B------:R-:W-:-:S02]  /*9990*/  F2FP.F16.F32.PACK_AB R15, R42, R46 ;  /* 0x0000002e2a0f723e */ /* 0x000fc400000000ff */
[----:B------:R-:W-:Y:S02]  /*99a0*/  F2FP.F16.F32.PACK_AB R29, R68, R41 ;  /* 0x00000029441d723e */ /* 0x000fe400000000ff */
[----:B------:R-:W-:Y:S02]  /*99b0*/  F2FP.F16.F32.PACK_AB R30, R40, R147 ;  /* 0x00000093281e723e */ /* 0x000fe400000000ff */
[----:B------:R-:W-:-:S07]  /*99c0*/  MOV R31, R47 ;  /* 0x0000002f001f7202 */ /* 0x000fce0000000f00 */
.L_x_2751:
[----:B------:R-:W-:Y:S05]  /*99d0*/  BSYNC B2 ;  /* 0x0000000000027941 */ /* 0x000fea0003800000 */
.L_x_2750:
[----:B------:R-:W-:Y:S02]  /*99e0*/  ULDC.64 UR4, c[0x0][0x208] ;  /* 0x0000820000047ab9 */ /* 0x000fe40000000a00 */
[----:B-1----:R1:W-:Y:S04]  /*99f0*/  ST.E.128 desc[UR4][R34.64], R12 ;  /* 0x0000000c22007985 */ /* 0x0023e8000c101d04 */
[----:B--2---:R1:W-:Y:S02]  /*9a00*/  @!P4 ST.E.128 desc[UR4][R36.64], R28 ;  /* 0x0000001c2400c985 */ /* 0x0043e4000c101d04 */
.L_x_2749:
[----:B------:R-:W-:Y:S05]  /*9a10*/  BSYNC B1 ;  /* 0x0000000000017941 */ /* 0x000fea0003800000 */
.L_x_2748:
[----:B------:R-:W-:-:S13]  /*9a20*/  ISETP.NE.AND P4, PT, R21, RZ, PT ;  /* 0x000000ff1500720c */ /* 0x000fda0003f85270 */
[----:B------:R-:W-:Y:S05]  /*9a30*/  @!P4 BRA `(.L_x_2700) ;  /* 0x0000000c00a8c947 */ /* 0x000fea0003800000 */
[----:B------:R-:W-:Y:S01]  /*9a40*/  SEL R136, R124, R136, !P1 ;  /* 0x000000887c887207 */ /* 0x000fe20004800000 */
[----:B------:R-:W-:Y:S01]  /*9a50*/  BSSY B1, `(.L_x_2752) ;  /* 0x000006a000017945 */ /* 0x000fe20003800000 */
[----:B01----:R-:W-:Y:S02]  /*9a60*/  SHF.R.U32.HI R14, RZ, 0x3, R177 ;  /* 0x00000003ff0e7819 */ /* 0x003fe400000116b1 */
[----:B---3--:R-:W-:Y:S02]  /*9a70*/  SHF.R.S32.HI R11, RZ, 0x1f, R136 ;  /* 0x0000001fff0b7819 */ /* 0x008fe40000011488 */
[----:B------:R-:W-:Y:S02]  /*9a80*/  ISETP.GE.AND P5, PT, R164, R123, PT ;  /* 0x0000007ba400720c */ /* 0x000fe40003fa6270 */
[----:B------:R-:W-:Y:S02]  /*9a90*/  LEA.HI R136, R11, R136, RZ, 0x4 ;  /* 0x000000880b887211 */ /* 0x000fe400078f20ff */
[----:B------:R-:W-:-:S02]  /*9aa0*/  LEA R34, P4, R6, R119, 0x1 ;  /* 0x0000007706227211 */ /* 0x000fc400078808ff */
[----:B------:R-:W-:Y:S02]  /*9ab0*/  LEA.HI.SX32 R136, R136, R113, 0x1c ;  /* 0x0000007188887211 */ /* 0x000fe400078fe2ff */
[----:B------:R-:W-:Y:S02]  /*9ac0*/  LEA.HI.X R35, R6, R118, R109, 0x1, P4 ;  /* 0x0000007606237211 */ /* 0x000fe400020f0c6d */
[----:B------:R-:W-:-:S04]  /*9ad0*/  SHF.R.S32.HI R11, RZ, 0x1f, R136 ;  /* 0x0000001fff0b7819 */ /* 0x000fc80000011488 */
[----:B----4-:R-:W-:Y:S01]  /*9ae0*/  LEA.HI R12, R11, R136, RZ, 0x3 ;  /* 0x000000880b0c7211 */ /* 0x010fe200078f18ff */
[----:B------:R-:W-:-:S03]  /*9af0*/  IMAD.SHL.U32 R11, R136, 0x8, RZ ;  /* 0x00000008880b7824 */ /* 0x000fc600078e00ff */
[----:B------:R-:W-:Y:S02]  /*9b00*/  SHF.R.S32.HI R13, RZ, 0x3, R12 ;  /* 0x00000003ff0d7819 */ /* 0x000fe4000001140c */
[----:B------:R-:W-:-:S03]  /*9b10*/  LOP3.LUT R12, R177, 0x38, R11, 0xf8, !PT ;  /* 0x00000038b10c7812 */ /* 0x000fc600078ef80b */
[----:B------:R-:W-:Y:S01]  /*9b20*/  IMAD R13, R13, 0x1800, R184 ;  /* 0x000018000d0d7824 */ /* 0x000fe200078e02b8 */
[----:B------:R-:W-:-:S05]  /*9b30*/  LOP3.LUT R12, R12, R14, RZ, 0x3c, !PT ;  /* 0x0000000e0c0c7212 */ /* 0x000fca00078e3cff */
[----:B------:R-:W-:Y:S02]  /*9b40*/  IMAD.IADD R15, R13, 0x1, R12 ;  /* 0x000000010d0f7824 */ /* 0x000fe400078e020c */
[C---:B------:R-:W-:Y:S02]  /*9b50*/  IMAD R13, R18.reuse, 0x4800, R132 ;  /* 0x00004800120d7824 */ /* 0x040fe400078e0284 */
[----:B------:R-:W-:Y:S02]  /*9b60*/  IMAD R15, R18, 0x4800, R15 ;  /* 0x00004800120f7824 */ /* 0x000fe400078e020f */
[----:B------:R-:W-:-:S03]  /*9b70*/  IMAD R13, R13, 0x2, R2 ;  /* 0x000000020d0d7824 */ /* 0x000fc600078e0202 */
[----:B------:R-:W-:-:S03]  /*9b80*/  LEA R28, R15, R2, 0x1 ;  /* 0x000000020f1c7211 */ /* 0x000fc600078e08ff */
[----:B------:R-:W0:Y:S04]  /*9b90*/  LDS.128 R12, [R13+0x18400] ;  /* 0x018400000d0c7984 */ /* 0x000e280000000c00 */
[----:B------:R-:W1:Y:S01]  /*9ba0*/  LDS.128 R28, [R28+0x18400] ;  /* 0x018400001c1c7984 */ /* 0x000e620000000c00 */
[----:B------:R-:W-:Y:S05]  /*9bb0*/  @P5 BRA `(.L_x_2753) ;  /* 0x00000004004c5947 */ /* 0x000fea0003800000 */
[----:B------:R-:W-:Y:S01]  /*9bc0*/  SHF.R.U32.HI R45, RZ, 0x10, R65 ;  /* 0x00000010ff2d7819 */ /* 0x000fe20000011641 */
[----:B-1----:R-:W-:Y:S01]  /*9bd0*/  IMAD.MOV.U32 R40, RZ, RZ, R29 ;  /* 0x000000ffff287224 */ /* 0x002fe200078e001d */
[----:B------:R-:W-:Y:S01]  /*9be0*/  SHF.R.U64 R36, R52, 0x10, R53 ;  /* 0x0000001034247819 */ /* 0x000fe20000001235 */
[----:B0-----:R-:W-:Y:S01]  /*9bf0*/  IMAD.MOV.U32 R29, RZ, RZ, R15 ;  /* 0x000000ffff1d7224 */ /* 0x001fe200078e000f */
[----:B------:R-:W-:Y:S01]  /*9c00*/  SHF.R.U32.HI R52, RZ, 0x10, R53 ;  /* 0x00000010ff347819 */ /* 0x000fe20000011635 */
[----:B------:R-:W-:Y:S01]  /*9c10*/  HADD2.F32 R46, -RZ, R144.H1_H1 ;  /* 0x30000090ff2e7230 */ /* 0x000fe20000004100 */
[--C-:B------:R-:W-:Y:S01]  /*9c20*/  SHF.R.U64 R39, R66, 0x10, R67.reuse ;  /* 0x0000001042277819 */ /* 0x100fe20000001243 */
[--C-:B------:R-:W-:Y:S01]  /*9c30*/  HADD2.F32 R41, -RZ, R40.reuse.H0_H0 ;  /* 0x20000028ff297230 */ /* 0x100fe20000004100 */
[----:B------:R-:W-:Y:S01]  /*9c40*/  SHF.R.U32.HI R66, RZ, 0x10, R67 ;  /* 0x00000010ff427819 */ /* 0x000fe20000011643 */
[----:B------:R-:W-:Y:S01]  /*9c50*/  HADD2.F32 R42, -RZ, R40.H1_H1 ;  /* 0x30000028ff2a7230 */ /* 0x000fe20000004100 */
[----:B------:R-:W-:Y:S01]  /*9c60*/  SHF.R.U64 R37, R54, 0x10, R55 ;  /* 0x0000001036257819 */ /* 0x000fe20000001237 */
[----:B------:R-:W-:-:S02]  /*9c70*/  HADD2.F32 R45, -RZ, R45.H0_H0 ;  /* 0x2000002dff2d7230 */ /* 0x000fc40000004100 */
[-C--:B------:R-:W-:Y:S01]  /*9c80*/  FMUL.FTZ R48, R41, R46.reuse ;  /* 0x0000002e29307220 */ /* 0x080fe20000410000 */
[--C-:B------:R-:W-:Y:S01]  /*9c90*/  HADD2.F32 R15, -RZ, R13.reuse.H0_H0 ;  /* 0x2000000dff0f7230 */ /* 0x100fe20000004100 */
[----:B------:R-:W-:Y:S01]  /*9ca0*/  SHF.R.U32.HI R54, RZ, 0x10, R55 ;  /* 0x00000010ff367819 */ /* 0x000fe20000011637 */
[----:B------:R-:W-:Y:S02]  /*9cb0*/  HADD2.F32 R40, -RZ, R13.H1_H1 ;  /* 0x3000000dff287230 */ /* 0x000fe40000004100 */
[-C--:B------:R-:W-:Y:S01]  /*9cc0*/  FMUL.FTZ R47, R42, R45.reuse ;  /* 0x0000002d2a2f7220 */ /* 0x080fe20000410000 */
[----:B------:R-:W-:Y:S02]  /*9cd0*/  HADD2.F32 R44, -RZ, R142.H1_H1 ;  /* 0x3000008eff2c7230 */ /* 0x000fe40000004100 */
[----:B------:R-:W-:Y:S01]  /*9ce0*/  FMUL.FTZ R46, R15, R46 ;  /* 0x0000002e0f2e7220 */ /* 0x000fe20000410000 */
[----:B------:R-:W-:Y:S02]  /*9cf0*/  HADD2.F32 R43, -RZ, R52.H0_H0 ;  /* 0x20000034ff2b7230 */ /* 0x000fe40000004100 */
[----:B------:R-:W-:Y:S01]  /*9d00*/  FMUL.FTZ R45, R40, R45 ;  /* 0x0000002d282d7220 */ /* 0x000fe20000410000 */
[----:B------:R-:W-:-:S02]  /*9d10*/  HADD2.F32 R50, -RZ, R143.H1_H1 ;  /* 0x3000008fff327230 */ /* 0x000fc40000004100 */
[-C--:B------:R-:W-:Y:S01]  /*9d20*/  FFMA.FTZ R13, R15, R44.reuse, -R48 ;  /* 0x0000002c0f0d7223 */ /* 0x080fe20000010830 */
[----:B------:R-:W-:Y:S01]  /*9d30*/  FFMA.FTZ R15, R41, R44, R46 ;  /* 0x0000002c290f7223 */ /* 0x000fe2000001002e */
[-C--:B------:R-:W-:Y:S01]  /*9d40*/  FFMA.FTZ R42, R42, R43.reuse, R45 ;  /* 0x0000002b2a2a7223 */ /* 0x080fe2000001002d */
[--C-:B------:R-:W-:Y:S02]  /*9d50*/  HADD2.F32 R41, -RZ, R31.reuse.H0_H0 ;  /* 0x2000001fff297230 */ /* 0x100fe40000004100 */
[----:B------:R-:W-:Y:S01]  /*9d60*/  FFMA.FTZ R40, R40, R43, -R47 ;  /* 0x0000002b28287223 */ /* 0x000fe2000001082f */
[----:B------:R-:W-:Y:S01]  /*9d70*/  HADD2.F32 R46, -RZ, R31.H1_H1 ;  /* 0x3000001fff2e7230 */ /* 0x000fe20000004100 */
[----:B------:R-:W-:Y:S01]  /*9d80*/  SHF.R.U64 R38, R64, 0x10, R65 ;  /* 0x0000001040267819 */ /* 0x000fe20000001241 */
[----:B------:R-:W-:Y:S02]  /*9d90*/  HADD2.F32 R45, -RZ, R66.H0_H0 ;  /* 0x20000042ff2d7230 */ /* 0x000fe40000004100 */
[----:B------:R-:W-:Y:S01]  /*9da0*/  FMUL.FTZ R52, R41, R50 ;  /* 0x0000003229347220 */ /* 0x000fe20000410000 */
[--C-:B------:R-:W-:Y:S01]  /*9db0*/  HADD2.F32 R31, -RZ, R29.reuse.H0_H0 ;  /* 0x2000001dff1f7230 */ /* 0x100fe20000004100 */
[----:B------:R-:W-:Y:S01]  /*9dc0*/  F2FP.F16.F32.PACK_AB R13, R40, R13 ;  /* 0x0000000d280d723e */ /* 0x000fe200000000ff */
[----:B------:R-:W-:-:S02]  /*9dd0*/  HADD2.F32 R44, -RZ, R29.H1_H1 ;  /* 0x3000001dff2c7230 */ /* 0x000fc40000004100 */
[-C--:B------:R-:W-:Y:S01]  /*9de0*/  FMUL.FTZ R47, R46, R45.reuse ;  /* 0x0000002d2e2f7220 */ /* 0x080fe20000410000 */
[----:B------:R-:W-:Y:S02]  /*9df0*/  HADD2.F32 R48, -RZ, R141.H1_H1 ;  /* 0x3000008dff307230 */ /* 0x000fe40000004100 */
[C---:B------:R-:W-:Y:S01]  /*9e00*/  FMUL.FTZ R50, R31.reuse, R50 ;  /* 0x000000321f327220 */ /* 0x040fe20000410000 */
[----:B------:R-:W-:Y:S02]  /*9e10*/  HADD2.F32 R43, -RZ, R54.H0_H0 ;  /* 0x20000036ff2b7230 */ /* 0x000fe40000004100 */
[C---:B------:R-:W-:Y:S01]  /*9e20*/  FMUL.FTZ R45, R44.reuse, R45 ;  /* 0x0000002d2c2d7220 */ /* 0x040fe20000410000 */
[----:B------:R-:W-:Y:S02]  /*9e30*/  HADD2.F32 R36, -RZ, R36.H0_H0 ;  /* 0x20000024ff247230 */ /* 0x000fe40000004100 */
[-C--:B------:R-:W-:Y:S01]  /*9e40*/  FFMA.FTZ R29, R31, R48.reuse, -R52 ;  /* 0x000000301f1d7223 */ /* 0x080fe20000010834 */
[----:B------:R-:W-:Y:S01]  /*9e50*/  FFMA.FTZ R31, R41, R48, R50 ;  /* 0x00000030291f7223 */ /* 0x000fe20000010032 */
[-C--:B------:R-:W-:Y:S01]  /*9e60*/  FFMA.FTZ R44, R44, R43.reuse, -R47 ;  /* 0x0000002b2c2c7223 */ /* 0x080fe2000001082f */
[----:B------:R-:W-:Y:S01]  /*9e70*/  FFMA.FTZ R46, R46, R43, R45 ;  /* 0x0000002b2e2e7223 */ /* 0x000fe2000001002d */
[----:B------:R-:W-:-:S02]  /*9e80*/  HADD2.F32 R41, -RZ, R28.H0_H0 ;  /* 0x2000001cff297230 */ /* 0x000fc40000004100 */
[----:B------:R-:W-:Y:S01]  /*9e90*/  HADD2.F32 R43, -RZ, R28.H1_H1 ;  /* 0x3000001cff2b7230 */ /* 0x000fe20000004100 */
[----:B------:R-:W-:Y:S01]  /*9ea0*/  F2FP.F16.F32.PACK_AB R44, R44, R29 ;  /* 0x0000001d2c2c723e */ /* 0x000fe200000000ff */
[----:B------:R-:W-:Y:S01]  /*9eb0*/  HADD2.F32 R45, -RZ, R38.H0_H0 ;  /* 0x20000026ff2d7230 */ /* 0x000fe20000004100 */
[----:B------:R-:W-:Y:S01]  /*9ec0*/  F2FP.F16.F32.PACK_AB R29, R42, R15 ;  /* 0x0000000f2a1d723e */ /* 0x000fe200000000ff */
[----:B------:R-:W-:Y:S01]  /*9ed0*/  HADD2.F32 R28, -RZ, R12.H1_H1 ;  /* 0x3000000cff1c7230 */ /* 0x000fe20000004100 */
[----:B------:R-:W-:Y:S01]  /*9ee0*/  F2FP.F16.F32.PACK_AB R31, R46, R31 ;  /* 0x0000001f2e1f723e */ /* 0x000fe200000000ff */
[----:B------:R-:W-:Y:S02]  /*9ef0*/  HADD2.F32 R144, -RZ, R144.H0_H0 ;  /* 0x20000090ff907230 */ /* 0x000fe40000004100 */
[-C--:B------:R-:W-:Y:S01]  /*9f00*/  FMUL.FTZ R49, R43, R45.reuse ;  /* 0x0000002d2b317220 */ /* 0x080fe20000410000 */
[----:B------:R-:W-:Y:S02]  /*9f10*/  HADD2.F32 R38, -RZ, R12.H0_H0 ;  /* 0x2000000cff267230 */ /* 0x000fe40000004100 */
[----:B------:R-:W-:Y:S01]  /*9f20*/  FMUL.FTZ R48, R28, R45 ;  /* 0x0000002d1c307220 */ /* 0x000fe20000410000 */
[----:B------:R-:W-:-:S02]  /*9f30*/  HADD2.F32 R142, -RZ, R142.H0_H0 ;  /* 0x2000008eff8e7230 */ /* 0x000fc40000004100 */
[----:B------:R-:W-:Y:S01]  /*9f40*/  FFMA.FTZ R49, R28, R36, -R49 ;  /* 0x000000241c317223 */ /* 0x000fe20000010831 */
[----:B------:R-:W-:Y:S01]  /*9f50*/  FMUL.FTZ R47, R41, R144 ;  /* 0x00000090292f7220 */ /* 0x000fe20000410000 */
[----:B------:R-:W-:Y:S01]  /*9f60*/  FFMA.FTZ R43, R43, R36, R48 ;  /* 0x000000242b2b7223 */ /* 0x000fe20000010030 */
[----:B------:R-:W-:Y:S02]  /*9f70*/  HADD2.F32 R36, -RZ, R30.H0_H0 ;  /* 0x2000001eff247230 */ /* 0x000fe40000004100 */
[C---:B------:R-:W-:Y:S01]  /*9f80*/  FMUL.FTZ R144, R38.reuse, R144 ;  /* 0x0000009026907220 */ /* 0x040fe20000410000 */
[----:B------:R-:W-:Y:S02]  /*9f90*/  HADD2.F32 R143, -RZ, R143.H0_H0 ;  /* 0x2000008fff8f7230 */ /* 0x000fe40000004100 */
[-C--:B------:R-:W-:Y:S01]  /*9fa0*/  FFMA.FTZ R12, R38, R142.reuse, -R47 ;  /* 0x0000008e260c7223 */ /* 0x080fe2000001082f */
[----:B------:R-:W-:Y:S02]  /*9fb0*/  HADD2.F32 R39, -RZ, R39.H0_H0 ;  /* 0x20000027ff277230 */ /* 0x000fe40000004100 */
[----:B------:R-:W-:Y:S01]  /*9fc0*/  FFMA.FTZ R144, R41, R142, R144 ;  /* 0x0000008e29907223 */ /* 0x000fe20000010090 */
[----:B------:R-:W-:-:S02]  /*9fd0*/  HADD2.F32 R28, -RZ, R14.H0_H0 ;  /* 0x2000000eff1c7230 */ /* 0x000fc40000004100 */
[-C--:B------:R-:W-:Y:S01]  /*9fe0*/  FMUL.FTZ R41, R36, R143.reuse ;  /* 0x0000008f24297220 */ /* 0x080fe20000410000 */
[----:B------:R-:W-:Y:S01]  /*9ff0*/  HADD2.F32 R30, -RZ, R30.H1_H1 ;  /* 0x3000001eff1e7230 */ /* 0x000fe20000004100 */
[----:B------:R-:W-:Y:S01]  /*a000*/  F2FP.F16.F32.PACK_AB R12, R49, R12 ;  /* 0x0000000c310c723e */ /* 0x000fe200000000ff */
[----:B------:R-:W-:Y:S02]  /*a010*/  HADD2.F32 R14, -RZ, R14.H1_H1 ;  /* 0x3000000eff0e7230 */ /* 0x000fe40000004100 */
[----:B------:R-:W-:Y:S01]  /*a020*/  FMUL.FTZ R143, R28, R143 ;  /* 0x0000008f1c8f7220 */ /* 0x000fe20000410000 */
[----:B------:R-:W-:Y:S02]  /*a030*/  HADD2.F32 R141, -RZ, R141.H0_H0 ;  /* 0x2000008dff8d7230 */ /* 0x000fe40000004100 */
[-C--:B------:R-:W-:Y:S01]  /*a040*/  FMUL.FTZ R45, R30, R39.reuse ;  /* 0x000000271e2d7220 */ /* 0x080fe20000410000 */
[----:B------:R-:W-:Y:S02]  /*a050*/  HADD2.F32 R37, -RZ, R37.H0_H0 ;  /* 0x20000025ff257230 */ /* 0x000fe40000004100 */
[----:B------:R-:W-:Y:S01]  /*a060*/  FMUL.FTZ R39, R14, R39 ;  /* 0x000000270e277220 */ /* 0x000fe20000410000 */
[----:B------:R-:W-:-:S02]  /*a070*/  IMAD.MOV.U32 R15, RZ, RZ, R44 ;  /* 0x000000ffff0f7224 */ /* 0x000fc400078e002c */
[-C--:B------:R-:W-:Y:S01]  /*a080*/  FFMA.FTZ R41, R28, R141.reuse, -R41 ;  /* 0x0000008d1c297223 */ /* 0x080fe20000010829 */
[----:B------:R-:W-:Y:S01]  /*a090*/  FFMA.FTZ R143, R36, R141, R143 ;  /* 0x0000008d248f7223 */ /* 0x000fe2000001008f */
[-C--:B------:R-:W-:Y:S01]  /*a0a0*/  FFMA.FTZ R14, R14, R37.reuse, -R45 ;  /* 0x000000250e0e7223 */ /* 0x080fe2000001082d */
[----:B------:R-:W-:Y:S01]  /*a0b0*/  FFMA.FTZ R30, R30, R37, R39 ;  /* 0x000000251e1e7223 */ /* 0x000fe20000010027 */
[----:B------:R-:W-:-:S03]  /*a0c0*/  F2FP.F16.F32.PACK_AB R28, R43, R144 ;  /* 0x000000902b1c723e */ /* 0x000fc600000000ff */
[----:B------:R-:W-:Y:S02]  /*a0d0*/  F2FP.F16.F32.PACK_AB R14, R14, R41 ;  /* 0x000000290e0e723e */ /* 0x000fe400000000ff */
[----:B------:R-:W-:-:S07]  /*a0e0*/  F2FP.F16.F32.PACK_AB R30, R30, R143 ;  /* 0x0000008f1e1e723e */ /* 0x000fce00000000ff */
.L_x_2753:
[----:B------:R-:W-:Y:S05]  /*a0f0*/  BSYNC B1 ;  /* 0x0000000000017941 */ /* 0x000fea0003800000 */
.L_x_2752:
[----:B------:R-:W-:Y:S01]  /*a100*/  ISETP.GE.AND P4, PT, R11, R134, PT ;  /* 0x000000860b00720c */ /* 0x000fe20003f86270 */
[----:B------:R-:W-:Y:S02]  /*a110*/  ULDC.64 UR4, c[0x0][0x208] ;  /* 0x0000820000047ab9 */ /* 0x000fe40000000a00 */
[----:B0-----:R0:W-:Y:S10]  /*a120*/  ST.E.128 desc[UR4][R34.64], R12 ;  /* 0x0000000c22007985 */ /* 0x0011f4000c101d04 */
[----:B------:R-:W-:Y:S05]  /*a130*/  @P4 BRA `(.L_x_2700) ;  /* 0x0000000400e84947 */ /* 0x000fea0003800000 */
[----:B------:R-:W-:Y:S01]  /*a140*/  IMAD.WIDE R32, R11, 0x2, R32 ;  /* 0x000000020b207825 */ /* 0x000fe200078e0220 */
[----:B------:R-:W-:-:S04]  /*a150*/  ULDC.64 UR4, c[0x0][0x208] ;  /* 0x0000820000047ab9 */ /* 0x000fc80000000a00 */
[----:B-1----:R1:W-:Y:S01]  /*a160*/  ST.E.128 desc[UR4][R32.64], R28 ;  /* 0x0000001c20007985 */ /* 0x0023e2000c101d04 */
[----:B------:R-:W-:Y:S05]  /*a170*/  BRA `(.L_x_2700) ;  /* 0x0000000400d87947 */ /* 0x000fea0003800000 */
.L_x_2665:
[----:B------:R-:W-:-:S04]  /*a180*/  ULOP3.LUT UR4, UR60, 0x1, URZ, 0xfc, !UPT ;  /* 0x000000013c047892 */ /* 0x000fc8000f8efc3f */
[----:B------:R-:W-:-:S06]  /*a190*/  UISETP.NE.AND UP0, UPT, UR4, 0x3, UPT ;  /* 0x000000030400788c */ /* 0x000fcc000bf05270 */
[----:B------:R-:W-:-:S13]  /*a1a0*/  PLOP3.LUT P0, PT, PT, PT, UP0, 0x80, 0x0 ;  /* 0x000000000000781c */ /* 0x000fda0003f0f008 */
[----:B------:R-:W-:Y:S05]  /*a1b0*/  @!P0 BRA `(.L_x_2754) ;  /* 0x0000000000048947 */ /* 0x000fea0003800000 */
[----:B------:R-:W-:Y:S01]  /*a1c0*/  BPT.TRAP 0x1 ;  /* 0x000000040000795c */ /* 0x000fe20000300000 */
.L_x_2754:
[----:B------:R-:W-:Y:S01]  /*a1d0*/  LEA R84, R18, R2, 0x3 ;  /* 0x0000000212547211 */ /* 0x000fe200078e18ff */
[----:B------:R-:W-:Y:S01]  /*a1e0*/  BSSY B1, `(.L_x_2755) ;  /* 0x0000005000017945 */ /* 0x000fe20003800000 */
[----:B------:R-:W-:Y:S02]  /*a1f0*/  SHF.L.U32 R85, R171, 0x1f, RZ ;  /* 0x0000001fab557819 */ /* 0x000fe400000006ff */
[----:B------:R-:W-:Y:S02]  /*a200*/  SHF.R.S32.HI R81, RZ, 0x1f, R80 ;  /* 0x0000001fff517819 */ /* 0x000fe40000011450 */
[----:B------:R-:W0:Y:S02]  /*a210*/  SYNCS.PHASECHK.TRANS64.TRYWAIT P4, [R84+URZ+0x2a890], R85 ;  /* 0x02a89055540075a7 */ /* 0x000e24000808017f */
[----:B0-----:R-:W-:Y:S05]  /*a220*/  @!P4 BRA `(.L_x_2756) ;  /* 0x000001a80070c947 */ /* 0x001fea0003800000 */
.L_x_3041:
[----:B------:R-:W-:Y:S05]  /*a230*/  BSYNC B1 ;  /* 0x0000000000017941 */ /* 0x000fea0003800000 */
.L_x_2755:
        /* <DEDUP_REMOVED lines=25> */
.L_x_3045:
[----:B------:R-:W-:Y:S04]  /*a3d0*/  BSSY B1, `(.L_x_2758) ;  /* 0x0000026000017945 */ /* 0x000fe80003800000 */
[----:B------:R-:W-:Y:S05]  /*a3e0*/  @!P4 BRA `(.L_x_2759) ;  /* 0x000000000090c947 */ /* 0x000fea0003800000 */
[----:B------:R-:W-:Y:S01]  /*a3f0*/  ULDC UR4, c[0x0][0x2f4] ;  /* 0x0000bd0000047ab9 */ /* 0x000fe20000000800 */
[----:B------:R-:W-:Y:S01]  /*a400*/  ULDC.64 UR6, c[0x0][0x208] ;  /* 0x0000820000067ab9 */ /* 0x000fe20000000a00 */
[----:B------:R-:W-:-:S13]  /*a410*/  ISETP.GE.AND P4, PT, R16, UR4, PT ;  /* 0x0000000410007c0c */ /* 0x000fda000bf86270 */
[----:B------:R-:W4:Y:S01]  /*a420*/  @!P4 LDS.128 R12, [R29] ;  /* 0x000000001d0cc984 */ /* 0x000f220000000c00 */
[----:B---3--:R-:W-:-:S04]  /*a430*/  @!P4 LEA R30, P5, R16, R37, 0x1 ;  /* 0x00000025101ec211 */ /* 0x008fc800078a08ff */
[----:B--2---:R-:W-:Y:S02]  /*a440*/  @!P4 LEA.HI.X R31, R16, R34, R17, 0x1, P5 ;  /* 0x00000022101fc211 */ /* 0x004fe400028f0c11 */
[----:B------:R-:W-:-:S13]  /*a450*/  ISETP.GE.AND P5, PT, R163, UR4, PT ;  /* 0x00000004a3007c0c */ /* 0x000fda000bfa6270 */
[----:B------:R-:W-:Y:S01]  /*a460*/  @!P5 SHF.L.U32 R11, R166, 0x3, RZ ;  /* 0x00000003a60bd819 */ /* 0x000fe200000006ff */
        /* <DEDUP_REMOVED lines=28> */
.L_x_2759:
[----:B------:R-:W-:Y:S05]  /*a630*/  BSYNC B1 ;  /* 0x0000000000017941 */ /* 0x000fea0003800000 */
.L_x_2758:
[----:B------:R-:W-:-:S03]  /*a640*/  UMOV UR4, 0xffffffff ;  /* 0xffffffff00047882 */ /* 0x000fc60000000000 */
[----:B------:R-:W-:Y:S05]  /*a650*/  BRA.DIV UR4, `(.L_x_2760) ;  /* 0x000001a604c47947 */ /* 0x000fea000b800000 */
[----:B--2---:R2:W0:Y:S04]  /*a660*/  SHFL.IDX PT, R34, R33, 0x1, 0x1c1f ;  /* 0x003c1f0021227f89 */ /* 0x00442800000e0000 */
[----:B---3--:R2:W3:Y:S02]  /*a670*/  SHFL.IDX PT, R37, R32, 0x1, 0x1c1f ;  /* 0x003c1f0020257f89 */ /* 0x0084e400000e0000 */
.L_x_3049:
[----:B------:R-:W-:-:S13]  /*a680*/  ISETP.GE.AND P4, PT, R35, 0x41, PT ;  /* 0x000000412300780c */ /* 0x000fda0003f86270 */
[----:B------:R-:W-:Y:S05]  /*a690*/  @!P4 BRA `(.L_x_2700) ;  /* 0x000000000090c947 */ /* 0x000fea0003800000 */
[----:B------:R-:W-:Y:S01]  /*a6a0*/  ULDC UR4, c[0x0][0x2f4] ;  /* 0x0000bd0000047ab9 */ /* 0x000fe20000000800 */
[----:B------:R-:W-:Y:S01]  /*a6b0*/  ULDC.64 UR6, c[0x0][0x208] ;  /* 0x0000820000067ab9 */ /* 0x000fe20000000a00 */
[----:B------:R-:W-:-:S13]  /*a6c0*/  ISETP.GE.AND P4, PT, R16, UR4, PT ;  /* 0x0000000410007c0c */ /* 0x000fda000bf86270 */
[----:B----4-:R-:W4:Y:S01]  /*a6d0*/  @!P4 LDS.128 R12, [R29+0x2000] ;  /* 0x002000001d0cc984 */ /* 0x010f220000000c00 */
[----:B---3--:R-:W-:-:S04]  /*a6e0*/  @!P4 LEA R30, P5, R16, R37, 0x1 ;  /* 0x00000025101ec211 */ /* 0x008fc800078a08ff */
[----:B0-----:R-:W-:Y:S02]  /*a6f0*/  @!P4 LEA.HI.X R31, R16, R34, R17, 0x1, P5 ;  /* 0x00000022101fc211 */ /* 0x001fe400028f0c11 */
[----:B------:R-:W-:-:S13]  /*a700*/  ISETP.GE.AND P5, PT, R163, UR4, PT ;  /* 0x00000004a3007c0c */ /* 0x000fda000bfa6270 */
[----:B------:R-:W-:Y:S01]  /*a710*/  @!P5 IMAD.SHL.U32 R11, R166, 0x8, RZ ;  /* 0x00000008a60bd824 */ /* 0x000fe200078e00ff */
[----:B----4-:R0:W-:Y:S01]  /*a720*/  @!P4 ST.E.128 desc[UR6][R30.64], R12 ;  /* 0x0000000c1e00c985 */ /* 0x0101e2000c101d06 */
[----:B------:R-:W-:-:S03]  /*a730*/  ISETP.GE.AND P4, PT, R164, UR4, PT ;  /* 0x00000004a4007c0c */ /* 0x000fc6000bf86270 */
[----:B------:R-:W3:Y:S01]  /*a740*/  @!P5 LDS.128 R12, [R28+0x2000] ;  /* 0x002000001c0cd984 */ /* 0x000ee20000000c00 */
[----:B0-----:R-:W-:Y:S01]  /*a750*/  @!P5 MOV R31, R34 ;  /* 0x00000022001fd202 */ /* 0x001fe20000000f00 */
[----:B------:R-:W-:-:S04]  /*a760*/  @!P5 IMAD.MOV.U32 R30, RZ, RZ, R37 ;  /* 0x000000ffff1ed224 */ /* 0x000fc800078e0025 */
[----:B------:R-:W-:-:S04]  /*a770*/  @!P5 IMAD.WIDE R30, R11, 0x2, R30 ;  /* 0x000000020b1ed825 */ /* 0x000fc800078e021e */
[----:B------:R-:W-:Y:S01]  /*a780*/  @!P4 IMAD.SHL.U32 R11, R167, 0x8, RZ ;  /* 0x00000008a70bc824 */ /* 0x000fe200078e00ff */
[----:B---3--:R0:W-:Y:S01]  /*a790*/  @!P5 ST.E.128 desc[UR6][R30.64], R12 ;  /* 0x0000000c1e00d985 */ /* 0x0081e2000c101d06 */
[----:B------:R-:W-:-:S03]  /*a7a0*/  ISETP.GE.AND P5, PT, R19, UR4, PT ;  /* 0x0000000413007c0c */ /* 0x000fc6000bfa6270 */
[----:B------:R-:W3:Y:S01]  /*a7b0*/  @!P4 LDS.128 R12, [R29+0x5000] ;  /* 0x005000001d0cc984 */ /* 0x000ee20000000c00 */
[----:B0-----:R-:W-:Y:S02]  /*a7c0*/  @!P4 IMAD.MOV.U32 R30, RZ, RZ, R37 ;  /* 0x000000ffff1ec224 */ /* 0x001fe400078e0025 */
[----:B------:R-:W-:Y:S02]  /*a7d0*/  @!P4 IMAD.MOV.U32 R31, RZ, RZ, R34 ;  /* 0x000000ffff1fc224 */ /* 0x000fe400078e0022 */
[----:B------:R-:W-:-:S05]  /*a7e0*/  @!P4 IMAD.WIDE R30, R11, 0x2, R30 ;  /* 0x000000020b1ec825 */ /* 0x000fca00078e021e */
[----:B---3--:R0:W-:Y:S04]  /*a7f0*/  @!P4 ST.E.128 desc[UR6][R30.64], R12 ;  /* 0x0000000c1e00c985 */ /* 0x0081e8000c101d06 */
[----:B------:R-:W3:Y:S01]  /*a800*/  @!P5 LDS.128 R12, [R28+0x5000] ;  /* 0x005000001c0cd984 */ /* 0x000ee20000000c00 */
[----:B0-----:R-:W-:-:S04]  /*a810*/  @!P5 LEA R30, P4, R19, R37, 0x1 ;  /* 0x00000025131ed211 */ /* 0x001fc800078808ff */
[----:B------:R-:W-:Y:S02]  /*a820*/  @!P5 LEA.HI.X R31, R19, R34, R169, 0x1, P4 ;  /* 0x00000022131fd211 */ /* 0x000fe400020f0ca9 */
[----:B------:R-:W-:-:S03]  /*a830*/  ISETP.GE.AND P4, PT, R22, UR4, PT ;  /* 0x0000000416007c0c */ /* 0x000fc6000bf86270 */
[----:B---3--:R0:W-:Y:S10]  /*a840*/  @!P5 ST.E.128 desc[UR6][R30.64], R12 ;  /* 0x0000000c1e00d985 */ /* 0x0081f4000c101d06 */
[----:B------:R-:W3:Y:S01]  /*a850*/  @!P4 LDS.128 R12, [R29+0x8000] ;  /* 0x008000001d0cc984 */ /* 0x000ee20000000c00 */
[----:B0-----:R-:W-:-:S04]  /*a860*/  @!P4 LEA R30, P5, R22, R37, 0x1 ;  /* 0x00000025161ec211 */ /* 0x001fc800078a08ff */
[----:B------:R-:W-:Y:S02]  /*a870*/  @!P4 LEA.HI.X R31, R22, R34, R180, 0x1, P5 ;  /* 0x00000022161fc211 */ /* 0x000fe400028f0cb4 */
[----:B------:R-:W-:-:S03]  /*a880*/  ISETP.GE.AND P5, PT, R23, UR4, PT ;  /* 0x0000000417007c0c */ /* 0x000fc6000bfa6270 */
[----:B---3--:R-:W-:Y:S10]  /*a890*/  @!P4 ST.E.128 desc[UR6][R30.64], R12 ;  /* 0x0000000c1e00c985 */ /* 0x008ff4000c101d06 */
[----:B------:R0:W3:Y:S02]  /*a8a0*/  @!P5 LDS.128 R12, [R28+0x8000] ;  /* 0x008000001c0cd984 */ /* 0x0000e40000000c00 */
[----:B0-----:R-:W-:-:S04]  /*a8b0*/  @!P5 LEA R28, P4, R23, R37, 0x1 ;  /* 0x00000025171cd211 */ /* 0x001fc800078808ff */
[----:B------:R-:W-:-:S05]  /*a8c0*/  @!P5 LEA.HI.X R29, R23, R34, R179, 0x1, P4 ;  /* 0x00000022171dd211 */ /* 0x000fca00020f0cb3 */
[----:B---3--:R0:W-:Y:S04]  /*a8d0*/  @!P5 ST.E.128 desc[UR6][R28.64], R12 ;  /* 0x0000000c1c00d985 */ /* 0x0081e8000c101d06 */
.L_x_2700:
[----:B------:R-:W-:Y:S05]  /*a8e0*/  BSYNC B0 ;  /* 0x0000000000007941 */ /* 0x000fea0003800000 */
.L_x_2664:
        /* <DEDUP_REMOVED lines=12> */
[----:B------:R-:W-:-:S04]  /*a9b0*/  @!P4 IADD3 R11, R84, 0x2a8a0, RZ ;  /* 0x0002a8a0540bc810 */ /* 0x000fc80007ffe0ff */
[----:B------:R-:W-:-:S04]  /*a9c0*/  @!P4 PRMT R11, RZ, 0x654, R11 ;  /* 0x00000654ff0bc816 */ /* 0x000fc8000000000b */
[----:B------:R0:W-:Y:S01]  /*a9d0*/  @!P4 SYNCS.ARRIVE.TRANS64.RED.A1T0 RZ, [R11+URZ], RZ ;  /* 0x000000ff0bffc9a7 */ /* 0x0001e2000810043f */
[----:B------:R-:W-:Y:S05]  /*a9e0*/  @!P0 BRA `(.L_x_2762) ;  /* 0x0000000000048947 */ /* 0x000fea0003800000 */
[----:B------:R-:W-:Y:S01]  /*a9f0*/  BPT.TRAP 0x1 ;  /* 0x000000040000795c */ /* 0x000fe20000300000 */
.L_x_2762:
[----:B------:R-:W-:Y:S05]  /*aa00*/  BSYNC B0 ;  /* 0x0000000000007941 */ /* 0x000fea0003800000 */
.L_x_2761:
[----:B------:R-:W3:Y:S01]  /*aa10*/  SYNCS.PHASECHK.TRANS64.TRYWAIT P0, [R84+URZ+0x2a8b0], R85 ;  /* 0x02a8b055540075a7 */ /* 0x000ee2000800017f */
[----:B------:R-:W-:Y:S04]  /*aa20*/  BSSY B0, `(.L_x_2763) ;  /* 0x0000002000007945 */ /* 0x000fe80003800000 */
[----:B---3--:R-:W-:Y:S05]  /*aa30*/  @!P0 BRA `(.L_x_2764) ;  /* 0x000001a400188947 */ /* 0x008fea0003800000 */
.L_x_3050:
[----:B------:R-:W-:Y:S05]  /*aa40*/  BSYNC B0 ;  /* 0x0000000000007941 */ /* 0x000fea0003800000 */
.L_x_2763:
        /* <DEDUP_REMOVED lines=10> */
[----:B------:R-:W-:Y:S02]  /*aaf0*/  IMAD.IADD R13, R13, 0x1, R81 ;  /* 0x000000010d0d7824 */ /* 0x000fe400078e0251 */
[C---:B0-----:R-:W-:Y:S02]  /*ab00*/  IMAD R11, R27.reuse, UR5, R82 ;  /* 0x000000051b0b7c24 */ /* 0x041fe4000f8e0252 */
[----:B------:R-:W-:Y:S01]  /*ab10*/  IMAD.WIDE.U32 R12, R27, UR4, R12 ;  /* 0x000000041b0c7c25 */ /* 0x000fe2000f8e000c */
[----:B------:R-:W-:-:S03]  /*ab20*/  ULDC.64 UR4, c[0x0][0x330] ;  /* 0x0000cc0000047ab9 */ /* 0x000fc60000000a00 */
[----:B------:R-:W-:Y:S02]  /*ab30*/  IMAD.IADD R13, R13, 0x1, R11 ;  /* 0x000000010d0d7824 */ /* 0x000fe400078e020b */
[----:B------:R-:W-:Y:S02]  /*ab40*/  IMAD R11, R18, 0x3000, R0 ;  /* 0x00003000120b7824 */ /* 0x000fe400078e0200 */
[----:B------:R-:W-:-:S04]  /*ab50*/  IMAD.WIDE.U32 R12, R165, UR4, R12 ;  /* 0x00000004a50c7c25 */ /* 0x000fc8000f8e000c */
[----:B------:R-:W-:Y:S01]  /*ab60*/  IMAD R15, R165, UR5, R13 ;  /* 0x00000005a50f7c24 */ /* 0x000fe2000f8e020d */
[----:B------:R-:W-:Y:S02]  /*ab70*/  LEA R27, P5, R12, UR6, 0x1 ;  /* 0x000000060c1b7c11 */ /* 0x000fe4000f8a08ff */
[----:B------:R-:W-:Y:S01]  /*ab80*/  IADD3 R13, R126, R11, RZ ;  /* 0x0000000b7e0d7210 */ /* 0x000fe20007ffe0ff */
[--C-:B------:R-:W-:Y:S01]  /*ab90*/  IMAD R11, R11, 0x2, R120.reuse ;  /* 0x000000020b0b7824 */ /* 0x100fe200078e0278 */
[----:B------:R-:W-:Y:S01]  /*aba0*/  LEA.HI.X R32, R12, UR7, R15, 0x1, P5 ;  /* 0x000000070c207c11 */ /* 0x000fe2000a8f0c0f */
[----:B------:R0:W1:Y:S02]  /*abb0*/  SHFL.IDX PT, R28, R27, RZ, 0x1c1f ;  /* 0x001c1fff1b1c7589 */ /* 0x00006400000e0000 */
[----:B------:R-:W-:Y:S02]  /*abc0*/  IMAD R33, R13, 0x2, R120 ;  /* 0x000000020d217824 */ /* 0x000fe400078e0278 */
[----:B------:R0:W2:Y:S01]  /*abd0*/  SHFL.IDX PT, R29, R32, RZ, 0x1c1f ;  /* 0x001c1fff201d7589 */ /* 0x0000a200000e0000 */
[----:B------:R-:W-:Y:S05]  /*abe0*/  @!P0 BRA `(.L_x_2766) ;  /* 0x0000000000548947 */ /* 0x000fea0003800000 */
[----:B------:R-:W-:Y:S01]  /*abf0*/  ISETP.NE.AND P5, PT, R3, RZ, PT ;  /* 0x000000ff0300720c */ /* 0x000fe20003fa5270 */
[----:B------:R-:W-:-:S12]  /*ac00*/  ULDC.64 UR4, c[0x0][0x208] ;  /* 0x0000820000047ab9 */ /* 0x000fd80000000a00 */
        /* <DEDUP_REMOVED lines=9> */
[----:B------:R-:W-:Y:S01]  /*aca0*/  @P5 SHF.L.U32 R35, R167, 0x3, RZ ;  /* 0x00000003a7235819 */ /* 0x000fe200000006ff */
        /* <DEDUP_REMOVED lines=9> */
.L_x_2766:
[----:B------:R-:W-:Y:S05]  /*ad40*/  BSYNC B0 ;  /* 0x0000000000007941 */ /* 0x000fea0003800000 */
.L_x_2765:
[----:B------:R-:W-:Y:S01]  /*ad50*/  ISETP.GE.AND P0, PT, R83, 0x41, PT ;  /* 0x000000415300780c */ /* 0x000fe20003f06270 */
[----:B--2-4-:R2:W4:Y:S01]  /*ad60*/  SHFL.IDX PT, R29, R32, 0x1, 0x1c1f ;  /* 0x003c1f00201d7f89 */ /* 0x01452200000e0000 */
[----:B------:R-:W-:Y:S03]  /*ad70*/  BSSY B0, `(.L_x_2767) ;  /* 0x0000018000007945 */ /* 0x000fe60003800000 */
[----:B-1----:R2:W1:Y:S08]  /*ad80*/  SHFL.IDX PT, R28, R27, 0x1, 0x1c1f ;  /* 0x003c1f001b1c7f89 */ /* 0x00247000000e0000 */
[----:B--2---:R-:W-:Y:S05]  /*ad90*/  @!P0 BRA `(.L_x_2768) ;  /* 0x0000000000548947 */ /* 0x004fea0003800000 */
[----:B------:R-:W-:Y:S01]  /*ada0*/  ISETP.NE.AND P5, PT, R3, RZ, PT ;  /* 0x000000ff0300720c */ /* 0x000fe20003fa5270 */
[----:B------:R-:W-:-:S12]  /*adb0*/  ULDC.64 UR4, c[0x0][0x208] ;  /* 0x0000820000047ab9 */ /* 0x000fd80000000a00 */
[----:B------:R-:W2:Y:S01]  /*adc0*/  @P5 LDS.128 R12, [R11+0x2000] ;  /* 0x002000000b0c5984 */ /* 0x000ea20000000c00 */
[----:B-1----:R-:W-:-:S04]  /*add0*/  @P5 LEA R30, P0, R16, R28, 0x1 ;  /* 0x0000001c101e5211 */ /* 0x002fc800078008ff */
[----:B----4-:R-:W-:Y:S02]  /*ade0*/  @P5 LEA.HI.X R31, R16, R29, R17, 0x1, P0 ;  /* 0x0000001d101f5211 */ /* 0x010fe400000f0c11 */
[----:B------:R-:W-:-:S13]  /*adf0*/  ISETP.NE.AND P0, PT, R8, RZ, PT ;  /* 0x000000ff0800720c */ /* 0x000fda0003f05270 */
[----:B0-----:R-:W-:Y:S01]  /*ae00*/  @P0 IMAD.SHL.U32 R27, R166, 0x8, RZ ;  /* 0x00000008a61b0824 */ /* 0x001fe200078e00ff */
        /* <DEDUP_REMOVED lines=14> */
.L_x_2768:
[----:B------:R-:W-:Y:S05]  /*aef0*/  BSYNC B0 ;  /* 0x0000000000007941 */ /* 0x000fea0003800000 */
.L_x_2767:
        /* <DEDUP_REMOVED lines=8> */
[----:B------:R-:W-:-:S03]  /*af80*/  ISETP.NE.AND P5, PT, R122, RZ, PT ;  /* 0x000000ff7a00720c */ /* 0x000fc60003fa5270 */
[----:B------:R-:W-:Y:S02]  /*af90*/  @!P4 PRMT R84, RZ, 0x654, R84 ;  /* 0x00000654ff54c816 */ /* 0x000fe40000000054 */
[----:B------:R-:W-:Y:S02]  /*afa0*/  IADD3 R18, R18, 0x1, RZ ;  /* 0x0000000112127810 */ /* 0x000fe40007ffe0ff */
[----:B------:R-:W-:Y:S01]  /*afb0*/  PLOP3.LUT P0, PT, PT, PT, PT, 0x8, 0x0 ;  /* 0x000000000000781c */ /* 0x000fe20003f0e170 */
[----:B------:R3:W-:Y:S01]  /*afc0*/  @!P4 SYNCS.ARRIVE.TRANS64.RED.A1T0 RZ, [R84+URZ], RZ ;  /* 0x000000ff54ffc9a7 */ /* 0x0007e2000810043f */
[----:B------:R-:W-:-:S04]  /*afd0*/  ISETP.NE.AND P4, PT, R18, 0x2, PT ;  /* 0x000000021200780c */ /* 0x000fc80003f85270 */
[----:B--2---:R-:W-:Y:S02]  /*afe0*/  SEL R12, RZ, 0x1, P4 ;  /* 0x00000001ff0c7807 */ /* 0x004fe40002000000 */
[----:B------:R-:W-:Y:S02]  /*aff0*/  SEL R18, R18, RZ, P4 ;  /* 0x000000ff12127207 */ /* 0x000fe40002000000 */
[----:B------:R-:W-:Y:S01]  /*b000*/  LOP3.LUT R171, R171, R12, RZ, 0x3c, !PT ;  /* 0x0000000cabab7212 */ /* 0x000fe200078e3cff */
[----:B---3--:R-:W-:Y:S06]  /*b010*/  @P5 BRA `(.L_x_2769) ;  /* 0xffffff7800b45947 */ /* 0x008fec000383ffff */
.L_x_2659:
[----:B------:R-:W2:Y:S01]  /*b020*/  LDC R0, c[0x0][0x448] ;  /* 0x00011200ff007b82 */ /* 0x000ea20000000800 */
[----:B------:R-:W-:Y:S01]  /*b030*/  VIADD R3, R186, 0x7f ;  /* 0x0000007fba037836 */ /* 0x000fe20000000000 */
[----:B------:R-:W-:Y:S01]  /*b040*/  BSSY B0, `(.L_x_2770) ;  /* 0x0000010000007945 */ /* 0x000fe20003800000 */
[----:B------:R-:W-:Y:S01]  /*b050*/  IMAD.MOV.U32 R72, RZ, RZ, RZ ;  /* 0x000000ffff487224 */ /* 0x000fe200078e00ff */
[----:B--2---:R-:W-:-:S13]  /*b060*/  ISETP.NE.AND P1, PT, R0, 0x1, PT ;  /* 0x000000010000780c */ /* 0x004fda0003f25270 */
[----:B------:R-:W2:Y:S08]  /*b070*/  @P1 LDC R0, c[0x0][0x44c] ;  /* 0x00011300ff001b82 */ /* 0x000eb00000000800 */
[----:B------:R-:W3:Y:S01]  /*b080*/  @P1 LDC R5, c[0x0][0x450] ;  /* 0x00011400ff051b82 */ /* 0x000ee20000000800 */
[----:B--2---:R-:W-:-:S05]  /*b090*/  @P1 IMAD.HI.U32 R0, R3, R0, RZ ;  /* 0x0000000003001227 */ /* 0x004fca00078e00ff */
[----:B---3--:R-:W-:-:S05]  /*b0a0*/  @P1 SHF.R.U32.HI R3, RZ, R5, R0 ;  /* 0x00000005ff031219 */ /* 0x008fca0000011600 */
[----:B------:R-:W-:-:S04]  /*b0b0*/  IMAD.IADD R3, R218, 0x1, R3 ;  /* 0x00000001da037824 */ /* 0x000fc800078e0203 */
[----:B------:R-:W-:-:S05]  /*b0c0*/  IMAD.HI R3, R3, 0x2aaaaaab, RZ ;  /* 0x2aaaaaab03037827 */ /* 0x000fca00078e02ff */
[----:B------:R-:W-:-:S04]  /*b0d0*/  SHF.R.U32.HI R0, RZ, 0x1f, R3 ;  /* 0x0000001fff007819 */ /* 0x000fc80000011603 */
[----:B------:R-:W-:-:S04]  /*b0e0*/  LEA.HI.SX32 R0, R3, R0, 0x1c ;  /* 0x0000000003007211 */ /* 0x000fc800078fe2ff */
[----:B------:R-:W-:-:S04]  /*b0f0*/  VIMNMX R219, R219, R0, PT ;  /* 0x00000000dbdb7248 */ /* 0x000fc80003fe0100 */
[----:B------:R-:W-:Y:S01]  /*b100*/  ISETP.GE.AND P1, PT, R219, 0x1, PT ;  /* 0x00000001db00780c */ /* 0x000fe20003f26270 */
[----:B------:R-:W-:-:S12]  /*b110*/  @P0 BRA `(.L_x_2771) ;  /* 0x0000000000080947 */ /* 0x000fd80003800000 */
[----:B------:R-:W2:Y:S02]  /*b120*/  FENCE.VIEW.ASYNC.G ;  /* 0x00000000000073c6 */ /* 0x000ea40000000100 */
[----:B--2---:R-:W-:Y:S06]  /*b130*/  BAR.ARV 0xc, 0x180 ;  /* 0x0306000000007b1d */ /* 0x004fec0000002000 */
.L_x_2771:
[----:B------:R-:W-:Y:S05]  /*b140*/  BSYNC B0 ;  /* 0x0000000000007941 */ /* 0x000fea0003800000 */
.L_x_2770:
[----:B------:R-:W-:Y:S04]  /*b150*/  BSSY B0, `(.L_x_2772) ;  /* 0x000001f000007945 */ /* 0x000fe80003800000 */
[----:B------:R-:W-:Y:S05]  /*b160*/  @!P1 BRA `(.L_x_2773) ;  /* 0x0000000000749947 */ /* 0x000fea0003800000 */
[----:B------:R-:W-:Y:S01]  /*b170*/  ISETP.NE.AND P0, PT, R194, RZ, PT ;  /* 0x000000ffc200720c */ /* 0x000fe20003f05270 */
[----:B------:R-:W-:-:S03]  /*b180*/  ULDC UR4, c[0x0][0x9f0] ;  /* 0x00027c0000047ab9 */ /* 0x000fc60000000800 */
[----:B------:R-:W-:-:S04]  /*b190*/  SEL R9, R194, UR4, P0 ;  /* 0x00000004c2097c07 */ /* 0x000fc80008000000 */
[-C--:B------:R-:W-:Y:S02]  /*b1a0*/  IABS R6, R9.reuse ;  /* 0x0000000900067213 */ /* 0x080fe40000000000 */
[----:B------:R-:W-:Y:S02]  /*b1b0*/  IADD3 R0, R9, -0x1, R219 ;  /* 0xffffffff09007810 */ /* 0x000fe40007ffe0db */
[----:B------:R-:W2:Y:S01]  /*b1c0*/  I2F.RP R3, R6 ;  /* 0x0000000600037306 */ /* 0x000ea20000209400 */
[-C--:B------:R-:W-:Y:S02]  /*b1d0*/  IABS R10, R9.reuse ;  /* 0x00000009000a7213 */ /* 0x080fe40000000000 */
[----:B------:R-:W-:Y:S02]  /*b1e0*/  IABS R8, R0 ;  /* 0x0000000000087213 */ /* 0x000fe40000000000 */
[----:B------:R-:W-:-:S04]  /*b1f0*/  LOP3.LUT R0, R0, R9, RZ, 0x3c, !PT ;  /* 0x0000000900007212 */ /* 0x000fc800078e3cff */
[----:B------:R-:W-:Y:S01]  /*b200*/  ISETP.GE.AND P2, PT, R0, RZ, PT ;  /* 0x000000ff0000720c */ /* 0x000fe20003f46270 */
[----:B--2---:R-:W2:Y:S02]  /*b210*/  MUFU.RCP R3, R3 ;  /* 0x0000000300037308 */ /* 0x004ea40000001000 */
[----:B--2---:R-:W-:Y:S01]  /*b220*/  IADD3 R4, R3, 0xffffffe, RZ ;  /* 0x0ffffffe03047810 */ /* 0x004fe20007ffe0ff */
[----:B------:R-:W-:-:S05]  /*b230*/  IMAD.MOV R3, RZ, RZ, -R10 ;  /* 0x000000ffff037224 */ /* 0x000fca00078e0a0a */
[----:B------:R2:W3:Y:S02]  /*b240*/  F2I.FTZ.U32.TRUNC.NTZ R5, R4 ;  /* 0x0000000400057305 */ /* 0x0004e4000021f000 */
[----:B--2---:R-:W-:Y:S02]  /*b250*/  IMAD.MOV.U32 R4, RZ, RZ, RZ ;  /* 0x000000ffff047224 */ /* 0x004fe400078e00ff */
[----:B---3--:R-:W-:-:S04]  /*b260*/  IMAD.MOV R7, RZ, RZ, -R5 ;  /* 0x000000ffff077224 */ /* 0x008fc800078e0a05 */
        /* <DEDUP_REMOVED lines=9> */
[----:B------:R-:W-:-:S04]  /*b300*/  @P0 VIADD R5, R5, 0x1 ;  /* 0x0000000105050836 */ /* 0x000fc80000000000 */
[----:B------:R-:W-:Y:S01]  /*b310*/  @!P2 IMAD.MOV R5, RZ, RZ, -R5 ;  /* 0x000000ffff05a224 */ /* 0x000fe200078e0a05 */
[----:B------:R-:W-:-:S04]  /*b320*/  @!P1 LOP3.LUT R5, RZ, R9, RZ, 0x33, !PT ;  /* 0x00000009ff059212 */ /* 0x000fc800078e33ff */
[----:B------:R-:W-:-:S07]  /*b330*/  MOV R72, R5 ;  /* 0x0000000500487202 */ /* 0x000fce0000000f00 */
.L_x_2773:
[----:B------:R-:W-:Y:S05]  /*b340*/  BSYNC B0 ;  /* 0x0000000000007941 */ /* 0x000fea0003800000 */
.L_x_2772:
        /* <DEDUP_REMOVED lines=41> */
[----:B--2---:R-:W2:Y:S02]  /*b5e0*/  SHFL.IDX PT, R0, R0, RZ, 0x1f ;  /* 0x00001fff00007589 */ /* 0x004ea400000e0000 */
[----:B--2---:R-:W-:-:S04]  /*b5f0*/  LEA.HI R3, R0, R0, RZ, 0x1 ;  /* 0x0000000000037211 */ /* 0x004fc800078f08ff */
[----:B------:R-:W-:-:S05]  /*b600*/  LOP3.LUT R3, R3, 0x1e, RZ, 0xc0, !PT ;  /* 0x0000001e03037812 */ /* 0x000fca00078ec0ff */
        /* <DEDUP_REMOVED lines=20> */
[----:B012-45:R-:W-:Y:S05]  /*b750*/  CALL.ABS.NOINC R14 ;  /* 0x000000000e007343 */ /* 0x037fea0003c00000 */
.L_x_2775:
        /* <DEDUP_REMOVED lines=12> */
.L_x_2779:
[----:B---3--:R3:W0:Y:S02]  /*b820*/  SYNCS.PHASECHK.TRANS64.TRYWAIT P0, [R2+URZ+0x2a800], R3 ;  /* 0x02a80003020075a7 */ /* 0x008624000800017f */
[----:B0-----:R-:W-:Y:S05]  /*b830*/  @!P0 NANOSLEEP.SYNCS 0x989680 ;  /* 0x009896800000895d */ /* 0x001fea0003900000 */
[----:B------:R-:W0:Y:S02]  /*b840*/  @!P0 SYNCS.PHASECHK.TRANS64 P0, [R2+URZ+0x2a800], R3 ;  /* 0x02a80003020085a7 */ /* 0x000e24000800007f */
[----:B0-----:R-:W-:Y:S05]  /*b850*/  @!P0 BRA `(.L_x_2779) ;  /* 0xfffffffc00f08947 */ /* 0x001fea000383ffff */
.L_x_2778:
[----:B------:R-:W-:Y:S05]  /*b860*/  BSYNC B0 ;  /* 0x0000000000007941 */ /* 0x000fea0003800000 */
.L_x_2777:
[----:B------:R-:W-:Y:S05]  /*b870*/  BRA `(.L_x_2780) ;  /* 0x0000006c005c7947 */ /* 0x000fea0003800000 */
.L_x_2776:
[----:B------:R-:W-:Y:S01]  /*b880*/  ULOP3.LUT UP0, URZ, UR61, 0x3ff, URZ, 0xc0, !UPT ;  /* 0x000003ff3d3f7892 */ /* 0x000fe2000f80c03f */
[----:B-----5:R-:W-:Y:S01]  /*b890*/  SHF.R.S32.HI R0, RZ, 0x1f, R140 ;  /* 0x0000001fff007819 */ /* 0x020fe2000001148c */
[----:B------:R-:W-:Y:S01]  /*b8a0*/  ULDC.64 UR4, c[0x0][0x3f8] ;  /* 0x0000fe0000047ab9 */ /* 0x000fe20000000a00 */
[----:B------:R-:W-:Y:S01]  /*b8b0*/  ULDC.64 UR6, c[0x0][0x408] ;  /* 0x0001020000067ab9 */ /* 0x000fe20000000a00 */
[----:B------:R-:W-:Y:S02]  /*b8c0*/  IMAD.WIDE.U32 R24, R140, UR4, RZ ;  /* 0x000000048c187c25 */ /* 0x000fe4000f8e00ff */
[----:B------:R-:W-:Y:S02]  /*b8d0*/  PLOP3.LUT P0, PT, PT, PT, UP0, 0x80, 0x0 ;  /* 0x000000000000781c */ /* 0x000fe40003f0f008 */
[C---:B------:R-:W-:Y:S02]  /*b8e0*/  IMAD R3, R0.reuse, UR4, RZ ;  /* 0x0000000400037c24 */ /* 0x040fe4000f8e02ff */
[----:B------:R-:W-:-:S02]  /*b8f0*/  IMAD R5, R0, UR6, RZ ;  /* 0x0000000600057c24 */ /* 0x000fc4000f8e02ff */
[C---:B------:R-:W-:Y:S02]  /*b900*/  IMAD R3, R140.reuse, UR5, R3 ;  /* 0x000000058c037c24 */ /* 0x040fe4000f8e0203 */
[C---:B------:R-:W-:Y:S02]  /*b910*/  IMAD R5, R140.reuse, UR7, R5 ;  /* 0x000000078c057c24 */ /* 0x040fe4000f8e0205 */
[----:B------:R-:W-:Y:S01]  /*b920*/  IMAD.WIDE.U32 R140, R140, UR6, RZ ;  /* 0x000000068c8c7c25 */ /* 0x000fe2000f8e00ff */
[----:B------:R-:W-:-:S03]  /*b930*/  IADD3 R49, R3, R25, RZ ;  /* 0x0000001903317210 */ /* 0x000fc60007ffe0ff */
[----:B0-----:R-:W-:Y:S01]  /*b940*/  IMAD.IADD R27, R5, 0x1, R141 ;  /* 0x00000001051b7824 */ /* 0x001fe200078e028d */
[----:B------:R-:W-:Y:S06]  /*b950*/  @!P0 BRA `(.L_x_2781) ;  /* 0x0000000000408947 */ /* 0x000fec0003800000 */
        /* <DEDUP_REMOVED lines=15> */
[----:B01--4-:R-:W-:Y:S05]  /*ba50*/  CALL.ABS.NOINC R14 ;  /* 0x000000000e007343 */ /* 0x013fea0003c00000 */
.L_x_2781:
[----:B------:R-:W-:Y:S01]  /*ba60*/  ULDC.U8 UR4, c[0x0][0x410] ;  /* 0x0001040000047ab9 */ /* 0x000fe20000000000 */
[----:B------:R-:W-:Y:S01]  /*ba70*/  BSSY B0, `(.L_x_2782) ;  /* 0x00006af000007945 */ /* 0x000fe20003800000 */
[----:B------:R-:W-:Y:S01]  /*ba80*/  ISETP.NE.AND P0, PT, RZ, UR4, PT ;  /* 0x00000004ff007c0c */ /* 0x000fe2000bf05270 */
[----:B------:R-:W-:-:S12]  /*ba90*/  IMAD.IADD R64, R170, 0x1, R186 ;  /* 0x00000001aa407824 */ /* 0x000fd800078e02ba */
[----:B------:R-:W-:Y:S05]  /*baa0*/  @!P0 BRA `(.L_x_2783) ;  /* 0x00000034008c8947 */ /* 0x000fea0003800000 */
[----:B------:R-:W0:Y:S01]  /*bab0*/  LDC R10, c[0x0][0x448] ;  /* 0x00011200ff0a7b82 */ /* 0x000e220000000800 */
[----:B------:R-:W-:Y:S01]  /*bac0*/  LEA R3, R199, R64, 0x6 ;  /* 0x00000040c7037211 */ /* 0x000fe200078e30ff */
[----:B------:R-:W-:Y:S01]  /*bad0*/  ULDC.64 UR4, c[0x0][0x3f8] ;  /* 0x0000fe0000047ab9 */ /* 0x000fe20000000a00 */
[----:B------:R-:W-:Y:S01]  /*bae0*/  ULDC.64 UR6, c[0x0][0x408] ;  /* 0x0001020000067ab9 */ /* 0x000fe20000000a00 */
[----:B------:R-:W-:Y:S01]  /*baf0*/  MOV R7, R27 ;  /* 0x0000001b00077202 */ /* 0x000fe20000000f00 */
[----:B------:R-:W-:Y:S01]  /*bb00*/  IMAD.MOV.U32 R4, RZ, RZ, R24 ;  /* 0x000000ffff047224 */ /* 0x000fe200078e0018 */
[----:B------:R-:W-:Y:S01]  /*bb10*/  SHF.R.S32.HI R78, RZ, 0x1f, R175 ;  /* 0x0000001fff4e7819 */ /* 0x000fe200000114af */
[----:B------:R-:W-:Y:S01]  /*bb20*/  IMAD.MOV.U32 R6, RZ, RZ, R140 ;  /* 0x000000ffff067224 */ /* 0x000fe200078e008c */
[----:B------:R-:W-:Y:S02]  /*bb30*/  SHF.R.S32.HI R74, RZ, 0x1f, R173 ;  /* 0x0000001fff4a7819 */ /* 0x000fe400000114ad */
[----:B------:R-:W-:-:S02]  /*bb40*/  SHF.R.S32.HI R73, RZ, 0x1f, R172 ;  /* 0x0000001fff497819 */ /* 0x000fc400000114ac */
[----:B------:R-:W-:Y:S02]  /*bb50*/  SHF.R.S32.HI R77, RZ, 0x1f, R174 ;  /* 0x0000001fff4d7819 */ /* 0x000fe400000114ae */
[----:B0-----:R-:W-:-:S13]  /*bb60*/  ISETP.NE.AND P0, PT, R10, 0x1, PT ;  /* 0x000000010a00780c */ /* 0x001fda0003f05270 */
[----:B------:R-:W0:Y:S08]  /*bb70*/  @P0 LDC R0, c[0x0][0x44c] ;  /* 0x00011300ff000b82 */ /* 0x000e300000000800 */
[----:B------:R-:W2:Y:S01]  /*bb80*/  @P0 LDC R5, c[0x0][0x450] ;  /* 0x00011400ff050b82 */ /* 0x000ea20000000800 */
[----:B0-----:R-:W-:-:S05]  /*bb90*/  @P0 IMAD.HI.U32 R0, R3, R0, RZ ;  /* 0x0000000003000227 */ /* 0x001fca00078e00ff */
[----:B--2---:R-:W-:Y:S01]  /*bba0*/  @P0 SHF.R.U32.HI R3, RZ, R5, R0 ;  /* 0x00000005ff030219 */ /* 0x004fe20000011600 */
        /* <DEDUP_REMOVED lines=18> */
[----:B------:R0:W2:Y:S04]  /*bcd0*/  SHFL.IDX PT, R3, R0, RZ, 0x1c1f ;  /* 0x001c1fff00037589 */ /* 0x0000a800000e0000 */
[----:B------:R0:W3:Y:S04]  /*bce0*/  SHFL.IDX PT, R6, R65, RZ, 0x1c1f ;  /* 0x001c1fff41067589 */ /* 0x0000e800000e0000 */
[----:B------:R0:W0:Y:S04]  /*bcf0*/  SHFL.IDX PT, R9, R63, RZ, 0x1c1f ;  /* 0x001c1fff3f097589 */ /* 0x00002800000e0000 */
[----:B------:R0:W0:Y:S02]  /*bd00*/  SHFL.IDX PT, R8, R62, RZ, 0x1c1f ;  /* 0x001c1fff3e087589 */ /* 0x00002400000e0000 */
.L_x_3056:
        /* <DEDUP_REMOVED lines=20> */
[----:B------:R-:W-:Y:S01]  /*be50*/  ISETP.GE.AND P2, PT, R173, UR4, PT ;  /* 0x00000004ad007c0c */ /* 0x000fe2000bf46270 */
[----:B------:R-:W-:Y:S01]  /*be60*/  ULDC.64 UR6, c[0x0][0x208] ;  /* 0x0000820000067ab9 */ /* 0x000fe20000000a00 */
[----:B------:R-:W-:Y:S02]  /*be70*/  ISETP.GE.AND P1, PT, R174, UR4, PT ;  /* 0x00000004ae007c0c */ /* 0x000fe4000bf26270 */
[----:B------:R-:W-:-:S02]  /*be80*/  ISETP.GE.AND P4, PT, R160, UR4, PT ;  /* 0x00000004a0007c0c */ /* 0x000fc4000bf86270 */
[----:B------:R-:W-:-:S03]  /*be90*/  ISETP.GE.AND P0, PT, R172, UR4, PT ;  /* 0x00000004ac007c0c */ /* 0x000fc6000bf06270 */
[C---:B------:R-:W-:Y:S01]  /*bea0*/  @!P3 IMAD.SHL.U32 R27, R175.reuse, 0x2, RZ ;  /* 0x00000002af1bb824 */ /* 0x040fe200078e00ff */
[----:B------:R-:W-:-:S03]  /*beb0*/  @!P3 SHF.L.U64.HI R10, R175, 0x1, R78 ;  /* 0x00000001af0ab819 */ /* 0x000fc6000001024e */
[C---:B------:R-:W-:Y:S02]  /*bec0*/  @!P2 SHF.L.U32 R21, R173.reuse, 0x1, RZ ;  /* 0x00000001ad15a819 */ /* 0x040fe400000006ff */
[----:B------:R-:W-:Y:S01]  /*bed0*/  @!P1 IMAD.SHL.U32 R13, R174, 0x2, RZ ;  /* 0x00000002ae0d9824 */ /* 0x000fe200078e00ff */
[-C--:B-1-3--:R-:W-:Y:S01]  /*bee0*/  @!P3 IADD3 R28, P6, R6, R27.reuse, RZ ;  /* 0x0000001b061cb210 */ /* 0x08afe20007fde0ff */
[----:B--2---:R-:W-:Y:S01]  /*bef0*/  @!P4 IMAD.MOV.U32 R5, RZ, RZ, R3 ;  /* 0x000000ffff05c224 */ /* 0x004fe200078e0003 */
[----:B0-----:R-:W-:Y:S01]  /*bf00*/  @!P3 IADD3 R26, P5, R8, R27, RZ ;  /* 0x0000001b081ab210 */ /* 0x001fe20007fbe0ff */
[----:B------:R-:W-:Y:S01]  /*bf10*/  @!P0 IMAD.SHL.U32 R7, R172, 0x2, RZ ;  /* 0x00000002ac078824 */ /* 0x000fe200078e00ff */
[----:B------:R-:W-:Y:S01]  /*bf20*/  @!P2 SHF.L.U64.HI R4, R173, 0x1, R74 ;  /* 0x00000001ad04a819 */ /* 0x000fe2000001024a */
[--C-:B----4-:R-:W-:Y:S01]  /*bf30*/  @!P3 IMAD.X R29, R3, 0x1, R10.reuse, P6 ;  /* 0x00000001031db824 */ /* 0x110fe200030e060a */
[-C--:B------:R-:W-:Y:S01]  /*bf40*/  @!P2 IADD3 R24, P6, R6, R21.reuse, RZ ;  /* 0x000000150618a210 */ /* 0x080fe20007fde0ff */
[----:B------:R-:W-:Y:S01]  /*bf50*/  @!P3 IMAD.X R27, R9, 0x1, R10, P5 ;  /* 0x00000001091bb824 */ /* 0x000fe200028e060a */
[----:B------:R-:W-:-:S02]  /*bf60*/  @!P2 IADD3 R20, P5, R8, R21, RZ ;  /* 0x000000150814a210 */ /* 0x000fc40007fbe0ff */
[----:B------:R-:W-:Y:S02]  /*bf70*/  @!P2 IADD3.X R25, R3, R4, RZ, P6, !PT ;  /* 0x000000040319a210 */ /* 0x000fe400037fe4ff */
[----:B------:R-:W-:Y:S01]  /*bf80*/  @!P1 SHF.L.U64.HI R10, R174, 0x1, R77 ;  /* 0x00000001ae0a9819 */ /* 0x000fe2000001024d */
[----:B------:R-:W-:Y:S01]  /*bf90*/  @!P2 IMAD.X R21, R9, 0x1, R4, P5 ;  /* 0x000000010915a824 */ /* 0x000fe200028e0604 */
[-C--:B------:R-:W-:Y:S02]  /*bfa0*/  @!P1 IADD3 R14, P6, R6, R13.reuse, RZ ;  /* 0x0000000d060e9210 */ /* 0x080fe40007fde0ff */
[----:B------:R-:W-:Y:S02]  /*bfb0*/  ISETP.GE.AND P5, PT, R176, UR4, PT ;  /* 0x00000004b0007c0c */ /* 0x000fe4000bfa6270 */
[----:B------:R-:W-:Y:S01]  /*bfc0*/  @!P4 MOV R4, R6 ;  /* 0x000000060004c202 */ /* 0x000fe20000000f00 */
[----:B------:R-:W-:Y:S01]  /*bfd0*/  @!P1 IMAD.X R15, R3, 0x1, R10, P6 ;  /* 0x00000001030f9824 */ /* 0x000fe200030e060a */
[----:B------:R-:W-:-:S02]  /*bfe0*/  @!P1 IADD3 R12, P6, R8, R13, RZ ;  /* 0x0000000d080c9210 */ /* 0x000fc40007fde0ff */
[----:B------:R-:W-:Y:S01]  /*bff0*/  @!P0 SHF.L.U64.HI R36, R172, 0x1, R73 ;  /* 0x00000001ac248819 */ /* 0x000fe20000010249 */
[----:B------:R-:W-:Y:S01]  /*c000*/  @!P4 IMAD.WIDE R32, R160, 0x2, R4 ;  /* 0x00000002a020c825 */ /* 0x000fe200078e0204 */
[----:B------:R-:W-:-:S03]  /*c010*/  @!P4 MOV R5, R9 ;  /* 0x000000090005c202 */ /* 0x000fc60000000f00 */
[----:B------:R-:W-:Y:S01]  /*c020*/  @!P1 IMAD.X R13, R9, 0x1, R10, P6 ;  /* 0x00000001090d9824 */ /* 0x000fe200030e060a */
[----:B------:R-:W-:Y:S01]  /*c030*/  @!P0 IADD3 R10, P6, R6, R7, RZ ;  /* 0x00000007060a8210 */ /* 0x000fe20007fde0ff */
[----:B------:R-:W-:Y:S01]  /*c040*/  @!P4 IMAD.MOV.U32 R4, RZ, RZ, R8 ;  /* 0x000000ffff04c224 */ /* 0x000fe200078e0008 */
[----:B------:R0:W5:Y:S03]  /*c050*/  @!P4 LD.E.64 R60, desc[UR6][R32.64] ;  /* 0x00000006203cc980 */ /* 0x000166000c101b00 */
[----:B------:R-:W-:-:S04]  /*c060*/  @!P4 IMAD.WIDE R30, R160, 0x2, R4 ;  /* 0x00000002a01ec825 */ /* 0x000fc800078e0204 */
[--C-:B------:R-:W-:Y:S01]  /*c070*/  @!P0 IMAD.X R11, R3, 0x1, R36.reuse, P6 ;  /* 0x00000001030b8824 */ /* 0x100fe200030e0624 */
[----:B------:R-:W-:Y:S01]  /*c080*/  @!P0 IADD3 R4, P6, R8, R7, RZ ;  /* 0x0000000708048210 */ /* 0x000fe20007fde0ff */
[C---:B------:R-:W-:Y:S01]  /*c090*/  @!P5 IMAD.SHL.U32 R7, R176.reuse, 0x2, RZ ;  /* 0x00000002b007d824 */ /* 0x040fe200078e00ff */
[----:B------:R0:W5:Y:S01]  /*c0a0*/  @!P4 LD.E.64 R58, desc[UR6][R30.64] ;  /* 0x000000061e3ac980 */ /* 0x000162000c101b00 */
[----:B------:R-:W-:Y:S02]  /*c0b0*/  @!P5 SHF.L.U64.HI R34, R176, 0x1, R223 ;  /* 0x00000001b022d819 */ /* 0x000fe400000102df */
[----:B------:R-:W-:Y:S01]  /*c0c0*/  @!P0 IMAD.X R5, R9, 0x1, R36, P6 ;  /* 0x0000000109058824 */ /* 0x000fe200030e0624 */
[-C--:B------:R-:W-:Y:S02]  /*c0d0*/  @!P5 IADD3 R8, P6, R8, R7.reuse, RZ ;  /* 0x000000070808d210 */ /* 0x080fe40007fde0ff */
[----:B------:R-:W-:Y:S02]  /*c0e0*/  @!P5 IADD3 R6, P4, R6, R7, RZ ;  /* 0x000000070606d210 */ /* 0x000fe40007f9e0ff */
        /* <DEDUP_REMOVED lines=10> */
[----:B------:R-:W-:Y:S01]  /*c190*/  @!P5 IADD3.X R7, R3, R34, RZ, P4, !PT ;  /* 0x000000220307d210 */ /* 0x000fe200027fe4ff */
[----:B------:R-:W-:Y:S01]  /*c1a0*/  @!P5 IMAD.X R9, R9, 0x1, R34, P6 ;  /* 0x000000010909d824 */ /* 0x000fe200030e0622 */
        /* <DEDUP_REMOVED lines=10> */
.L_x_2786:
[----:B------:R-:W-:Y:S05]  /*c250*/  BSYNC B1 ;  /* 0x0000000000017941 */ /* 0x000fea0003800000 */
.L_x_2785:
[----:B--2--5:R-:W-:Y:S01]  /*c260*/  IMAD.MOV.U32 R3, RZ, RZ, R58 ;  /* 0x000000ffff037224 */ /* 0x024fe200078e003a */
[----:B0-----:R-:W-:Y:S01]  /*c270*/  MOV R5, R54 ;  /* 0x0000003600057202 */ /* 0x001fe20000000f00 */
[----:B------:R-:W-:Y:S01]  /*c280*/  IMAD.MOV.U32 R4, RZ, RZ, R59 ;  /* 0x000000ffff047224 */ /* 0x000fe200078e003b */
[----:B------:R-:W-:Y:S01]  /*c290*/  UMOV UR4, 0xffffffff ;  /* 0xffffffff00047882 */ /* 0x000fe20000000000 */
[----:B---3--:R-:W-:Y:S01]  /*c2a0*/  IMAD.MOV.U32 R6, RZ, RZ, R55 ;  /* 0x000000ffff067224 */ /* 0x008fe200078e0037 */
[----:B------:R-:W-:Y:S01]  /*c2b0*/  PRMT R88, R3, 0x7610, R88 ;  /* 0x0000761003587816 */ /* 0x000fe20000000058 */
[----:B------:R-:W-:Y:S01]  /*c2c0*/  IMAD.MOV.U32 R3, RZ, RZ, R50 ;  /* 0x000000ffff037224 */ /* 0x000fe200078e0032 */
[----:B------:R-:W-:Y:S01]  /*c2d0*/  PRMT R87, R87, 0x5410, R4 ;  /* 0x0000541057577816 */ /* 0x000fe20000000004 */
[----:B------:R-:W-:Y:S01]  /*c2e0*/  IMAD.MOV.U32 R4, RZ, RZ, R51 ;  /* 0x000000ffff047224 */ /* 0x000fe200078e0033 */
[----:B------:R-:W-:Y:S01]  /*c2f0*/  PRMT R83, R5, 0x5410, R6 ;  /* 0x0000541005537816 */ /* 0x000fe20000000006 */
[----:B------:R-:W-:Y:S01]  /*c300*/  IMAD.MOV.U32 R6, RZ, RZ, R47 ;  /* 0x000000ffff067224 */ /* 0x000fe200078e002f */
[----:B------:R-:W-:-:S02]  /*c310*/  MOV R5, R46 ;  /* 0x0000002e00057202 */ /* 0x000fc40000000f00 */
[----:B------:R-:W-:Y:S02]  /*c320*/  CS2R R30, SRZ ;  /* 0x00000000001e7805 */ /* 0x000fe4000001ff00 */
[----:B------:R-:W-:Y:S01]  /*c330*/  PRMT R79, R3, 0x5410, R4 ;  /* 0x00005410034f7816 */ /* 0x000fe20000000004 */
[----:B------:R-:W-:Y:S01]  /*c340*/  IMAD.MOV.U32 R3, RZ, RZ, R42 ;  /* 0x000000ffff037224 */ /* 0x000fe200078e002a */
[----:B------:R-:W-:Y:S01]  /*c350*/  PRMT R75, R5, 0x5410, R6 ;  /* 0x00005410054b7816 */ /* 0x000fe20000000006 */
[----:B------:R-:W-:Y:S01]  /*c360*/  IMAD.MOV.U32 R4, RZ, RZ, R43 ;  /* 0x000000ffff047224 */ /* 0x000fe200078e002b */
[----:B------:R-:W-:Y:S01]  /*c370*/  MOV R5, R38 ;  /* 0x0000002600057202 */ /* 0x000fe20000000f00 */
        /* <DEDUP_REMOVED lines=22> */
[----:B------:R-:W-:Y:S06]  /*c4e0*/  BRA.DIV UR4, `(.L_x_2787) ;  /* 0x0000018a04f47947 */ /* 0x000fec000b800000 */
[----:B------:R-:W0:Y:S04]  /*c4f0*/  SHFL.IDX PT, R0, R0, 0x1, 0x1c1f ;  /* 0x003c1f0000007f89 */ /* 0x000e2800000e0000 */
[----:B------:R-:W2:Y:S04]  /*c500*/  SHFL.IDX PT, R65, R65, 0x1, 0x1c1f ;  /* 0x003c1f0041417f89 */ /* 0x000ea800000e0000 */
[----:B------:R-:W3:Y:S04]  /*c510*/  SHFL.IDX PT, R63, R63, 0x1, 0x1c1f ;  /* 0x003c1f003f3f7f89 */ /* 0x000ee800000e0000 */
[----:B------:R-:W0:Y:S02]  /*c520*/  SHFL.IDX PT, R62, R62, 0x1, 0x1c1f ;  /* 0x003c1f003e3e7f89 */ /* 0x000e2400000e0000 */
.L_x_3062:
        /* <DEDUP_REMOVED lines=14> */
[----:B-1--4-:R-:W-:-:S02]  /*c610*/  CS2R R28, SRZ ;  /* 0x00000000001c7805 */ /* 0x012fc4000001ff00 */
[----:B------:R-:W-:Y:S02]  /*c620*/  CS2R R24, SRZ ;  /* 0x0000000000187805 */ /* 0x000fe4000001ff00 */
[----:B------:R-:W-:Y:S02]  /*c630*/  CS2R R14, SRZ ;  /* 0x00000000000e7805 */ /* 0x000fe4000001ff00 */
[----:B------:R-:W-:Y:S02]  /*c640*/  LEA R3, R3, R2, 0x1 ;  /* 0x0000000203037211 */ /* 0x000fe400078e08ff */
        /* <DEDUP_REMOVED lines=9> */
[----:B------:R-:W-:-:S05]  /*c6e0*/  ISETP.GE.AND P1, PT, R172, UR4, PT ;  /* 0x00000004ac007c0c */ /* 0x000fca000bf26270 */
[C---:B------:R-:W-:Y:S01]  /*c6f0*/  @!P4 IMAD.SHL.U32 R24, R175.reuse, 0x2, RZ ;  /* 0x00000002af18c824 */ /* 0x040fe200078e00ff */
[----:B------:R-:W-:-:S03]  /*c700*/  @!P4 SHF.L.U64.HI R78, R175, 0x1, R78 ;  /* 0x00000001af4ec819 */ /* 0x000fc6000001024e */
[C---:B------:R-:W-:Y:S01]  /*c710*/  @!P3 IMAD.SHL.U32 R14, R173.reuse, 0x2, RZ ;  /* 0x00000002ad0eb824 */ /* 0x040fe200078e00ff */
[----:B------:R-:W-:Y:S02]  /*c720*/  @!P3 SHF.L.U64.HI R74, R173, 0x1, R74 ;  /* 0x00000001ad4ab819 */ /* 0x000fe4000001024a */
[CC--:B--2---:R-:W-:Y:S01]  /*c730*/  @!P4 IADD3 R26, P5, R65.reuse, R24.reuse, RZ ;  /* 0x00000018411ac210 */ /* 0x0c4fe20007fbe0ff */
[----:B------:R-:W-:Y:S01]  /*c740*/  @!P1 IMAD.SHL.U32 R4, R172, 0x2, RZ ;  /* 0x00000002ac049824 */ /* 0x000fe200078e00ff */
[----:B0-----:R-:W-:Y:S02]  /*c750*/  @!P4 IADD3 R24, P6, R62, R24, RZ ;  /* 0x000000183e18c210 */ /* 0x001fe40007fde0ff */
[----:B------:R-:W-:Y:S01]  /*c760*/  @!P2 SHF.L.U32 R10, R174, 0x1, RZ ;  /* 0x00000001ae0aa819 */ /* 0x000fe200000006ff */
[--C-:B------:R-:W-:Y:S01]  /*c770*/  @!P4 IMAD.X R27, R0, 0x1, R78.reuse, P5 ;  /* 0x00000001001bc824 */ /* 0x100fe200028e064e */
[----:B------:R-:W-:Y:S01]  /*c780*/  @!P3 IADD3 R20, P5, R65, R14, RZ ;  /* 0x0000000e4114b210 */ /* 0x000fe20007fbe0ff */
[----:B---3--:R-:W-:Y:S01]  /*c790*/  @!P4 IMAD.X R25, R63, 0x1, R78, P6 ;  /* 0x000000013f19c824 */ /* 0x008fe200030e064e */
[----:B------:R-:W-:-:S02]  /*c7a0*/  @!P2 SHF.L.U64.HI R77, R174, 0x1, R77 ;  /* 0x00000001ae4da819 */ /* 0x000fc4000001024d */
[----:B------:R-:W-:Y:S01]  /*c7b0*/  @!P3 IADD3 R14, P6, R62, R14, RZ ;  /* 0x0000000e3e0eb210 */ /* 0x000fe20007fde0ff */
[----:B------:R-:W-:Y:S01]  /*c7c0*/  @!P3 IMAD.X R21, R0, 0x1, R74, P5 ;  /* 0x000000010015b824 */ /* 0x000fe200028e064a */
[----:B------:R-:W-:Y:S02]  /*c7d0*/  @!P2 IADD3 R12, P5, R65, R10, RZ ;  /* 0x0000000a410ca210 */ /* 0x000fe40007fbe0ff */
[----:B------:R-:W-:Y:S02]  /*c7e0*/  @!P3 IADD3.X R15, R63, R74, RZ, P6, !PT ;  /* 0x0000004a3f0fb210 */ /* 0x000fe400037fe4ff */
[----:B------:R-:W-:Y:S01]  /*c7f0*/  @!P2 IADD3 R10, P6, R62, R10, RZ ;  /* 0x0000000a3e0aa210 */ /* 0x000fe20007fde0ff */
[----:B------:R-:W-:Y:S01]  /*c800*/  @!P2 IMAD.X R13, R0, 0x1, R77, P5 ;  /* 0x00000001000da824 */ /* 0x000fe200028e064d */
[----:B------:R-:W-:Y:S02]  /*c810*/  @!P1 SHF.L.U64.HI R73, R172, 0x1, R73 ;  /* 0x00000001ac499819 */ /* 0x000fe40000010249 */
[----:B------:R-:W-:Y:S01]  /*c820*/  @!P1 IADD3 R8, P5, R65, R4, RZ ;  /* 0x0000000441089210 */ /* 0x000fe20007fbe0ff */
[----:B------:R-:W-:Y:S01]  /*c830*/  @!P2 IMAD.X R11, R63, 0x1, R77, P6 ;  /* 0x000000013f0ba824 */ /* 0x000fe200030e064d */
[----:B------:R-:W-:-:S03]  /*c840*/  ISETP.GE.AND P6, PT, R160, UR4, PT ;  /* 0x00000004a0007c0c */ /* 0x000fc6000bfc6270 */
[----:B------:R-:W-:Y:S01]  /*c850*/  @!P1 IMAD.X R9, R0, 0x1, R73, P5 ;  /* 0x0000000100099824 */ /* 0x000fe200028e0649 */
[----:B------:R-:W-:-:S04]  /*c860*/  @!P1 IADD3 R4, P5, R62, R4, RZ ;  /* 0x000000043e049210 */ /* 0x000fc80007fbe0ff */
[----:B------:R-:W-:Y:S02]  /*c870*/  @!P1 IADD3.X R5, R63, R73, RZ, P5, !PT ;  /* 0x000000493f059210 */ /* 0x000fe40002ffe4ff */
[----:B------:R-:W-:-:S03]  /*c880*/  ISETP.GE.AND P5, PT, R176, UR4, PT ;  /* 0x00000004b0007c0c */ /* 0x000fc6000bfa6270 */
        /* <DEDUP_REMOVED lines=15> */
[----:B------:R-:W-:Y:S01]  /*c980*/  @!P5 IMAD.X R7, R0, 0x1, R32, P6 ;  /* 0x000000010007d824 */ /* 0x000fe200030e0620 */
[----:B------:R-:W-:Y:S02]  /*c990*/  @!P5 IADD3 R62, P6, R62, R33, RZ ;  /* 0x000000213e3ed210 */ /* 0x000fe40007fde0ff */
[----:B0-----:R-:W-:-:S03]  /*c9a0*/  CS2R R26, SRZ ;  /* 0x00000000001a7805 */ /* 0x001fc6000001ff00 */
[----:B------:R-:W-:Y:S01]  /*c9b0*/  @!P5 IMAD.X R63, R63, 0x1, R32, P6 ;  /* 0x000000013f3fd824 */ /* 0x000fe200030e0620 */
[----:B------:R-:W-:Y:S02]  /*c9c0*/  CS2R R32, SRZ ;  /* 0x0000000000207805 */ /* 0x000fe4000001ff00 */
[----:B-1----:R-:W-:Y:S01]  /*c9d0*/  CS2R R20, SRZ ;  /* 0x0000000000147805 */ /* 0x002fe2000001ff00 */
[----:B------:R0:W5:Y:S04]  /*c9e0*/  @!P3 LD.E.64 R26, desc[UR6][R14.64] ;  /* 0x000000060e1ab980 */ /* 0x000168000c101b00 */
[----:B------:R1:W5:Y:S04]  /*c9f0*/  @!P4 LD.E.64 R32, desc[UR6][R24.64] ;  /* 0x000000061820c980 */ /* 0x000368000c101b00 */
[----:B------:R2:W5:Y:S01]  /*ca00*/  @!P2 LD.E.64 R20, desc[UR6][R10.64] ;  /* 0x000000060a14a980 */ /* 0x000562000c101b00 */
[----:B0-----:R-:W-:-:S02]  /*ca10*/  CS2R R14, SRZ ;  /* 0x00000000000e7805 */ /* 0x001fc4000001ff00 */
        /* <DEDUP_REMOVED lines=9> */
.L_x_2789:
[----:B------:R-:W-:Y:S05]  /*cab0*/  BSYNC B1 ;  /* 0x0000000000017941 */ /* 0x000fea0003800000 */
.L_x_2788:
[----:B----45:R-:W-:Y:S01]  /*cac0*/  IMAD.MOV.U32 R5, RZ, RZ, R30 ;  /* 0x000000ffff057224 */ /* 0x030fe200078e001e */
[----:B------:R-:W-:Y:S01]  /*cad0*/  LEA.HI R4, R198, R198, RZ, 0x1 ;  /* 0x000000c6c6047211 */ /* 0x000fe200078f08ff */
[C---:B0-----:R-:W-:Y:S01]  /*cae0*/  VIADD R0, R3.reuse, 0xc440 ;  /* 0x0000c44003007836 */ /* 0x041fe20000000000 */
[----:B------:R-:W-:Y:S01]  /*caf0*/  IADD3 R6, R3, 0xc400, RZ ;  /* 0x0000c40003067810 */ /* 0x000fe20007ffe0ff */
[----:B------:R-:W-:Y:S01]  /*cb00*/  IMAD.MOV.U32 R7, RZ, RZ, R32 ;  /* 0x000000ffff077224 */ /* 0x000fe200078e0020 */
[----:B------:R-:W-:Y:S01]  /*cb10*/  PRMT R85, R5, 0x7610, R85 ;  /* 0x0000761005557816 */ /* 0x000fe20000000055 */
[----:B------:R-:W-:Y:S01]  /*cb20*/  IMAD.MOV.U32 R62, RZ, RZ, R33 ;  /* 0x000000ffff3e7224 */ /* 0x000fe200078e0021 */
[----:B------:R-:W-:Y:S01]  /*cb30*/  LOP3.LUT R5, R4, 0xfffffffe, RZ, 0xc0, !PT ;  /* 0xfffffffe04057812 */ /* 0x000fe200078ec0ff */
[----:B------:R-:W-:Y:S01]  /*cb40*/  @P0 VIADD R0, R6, 0xffffffc0 ;  /* 0xffffffc006000836 */ /* 0x000fe20000000000 */
[----:B------:R-:W-:Y:S01]  /*cb50*/  MOV R6, R31 ;  /* 0x0000001f00067202 */ /* 0x000fe20000000f00 */
[----:B---3--:R-:W-:Y:S01]  /*cb60*/  IMAD.MOV.U32 R63, RZ, RZ, R34 ;  /* 0x000000ffff3f7224 */ /* 0x008fe200078e0022 */
[----:B------:R-:W-:Y:S01]  /*cb70*/  PRMT R81, R7, 0x5410, R62 ;  /* 0x0000541007517816 */ /* 0x000fe2000000003e */
[----:B------:R-:W-:Y:S01]  /*cb80*/  IMAD.IADD R5, R198, 0x1, -R5 ;  /* 0x00000001c6057824 */ /* 0x000fe200078e0a05 */
[----:B------:R-:W-:Y:S01]  /*cb90*/  PRMT R85, R85, 0x5410, R6 ;  /* 0x0000541055557816 */ /* 0x000fe20000000006 */
[----:B------:R-:W-:Y:S01]  /*cba0*/  IMAD.MOV.U32 R6, RZ, RZ, R27 ;  /* 0x000000ffff067224 */ /* 0x000fe200078e001b */
[----:B------:R-:W-:Y:S01]  /*cbb0*/  MOV R4, R26 ;  /* 0x0000001a00047202 */ /* 0x000fe20000000f00 */
[----:B------:R-:W-:Y:S01]  /*cbc0*/  IMAD.MOV.U32 R7, RZ, RZ, R20 ;  /* 0x000000ffff077224 */ /* 0x000fe200078e0014 */
[----:B------:R-:W-:Y:S01]  /*cbd0*/  SHF.L.U32 R5, R5, 0x1f, RZ ;  /* 0x0000001f05057819 */ /* 0x000fe200000006ff */
[----:B------:R-:W-:Y:S01]  /*cbe0*/  IMAD.MOV.U32 R62, RZ, RZ, R8 ;  /* 0x000000ffff3e7224 */ /* 0x000fe200078e0008 */
[----:B------:R-:W-:Y:S01]  /*cbf0*/  PRMT R77, R6, 0x5410, R4 ;  /* 0x00005410064d7816 */ /* 0x000fe20000000004 */
[----:B------:R-:W-:Y:S01]  /*cc00*/  IMAD.MOV.U32 R4, RZ, RZ, R21 ;  /* 0x000000ffff047224 */ /* 0x000fe200078e0015 */
[----:B------:R-:W0:Y:S01]  /*cc10*/  SYNCS.PHASECHK.TRANS64.TRYWAIT P0, [R2+URZ+0x2a800], R5 ;  /* 0x02a80005020075a7 */ /* 0x000e22000800017f */
[----:B------:R-:W-:Y:S01]  /*cc20*/  PRMT R73, R73, 0x5410, R7 ;  /* 0x0000541049497816 */ /* 0x000fe20000000007 */
[----:B------:R-:W-:Y:S01]  /*cc30*/  IMAD.MOV.U32 R7, RZ, RZ, R13 ;  /* 0x000000ffff077224 */ /* 0x000fe200078e000d */
[----:B------:R-:W-:Y:S01]  /*cc40*/  MOV R6, R12 ;  /* 0x0000000c00067202 */ /* 0x000fe20000000f00 */
[----:B------:R-:W-:Y:S01]  /*cc50*/  BSSY B1, `(.L_x_2790) ;  /* 0x000001a000017945 */ /* 0x000fe20003800000 */
        /* <DEDUP_REMOVED lines=9> */
[----:B------:R-:W-:Y:S01]  /*ccf0*/  IMAD.MOV.U32 R7, RZ, RZ, R29 ;  /* 0x000000ffff077224 */ /* 0x000fe200078e001d */
[----:B------:R-:W-:Y:S01]  /*cd00*/  PRMT R82, R63, 0x7610, R82 ;  /* 0x000076103f527816 */ /* 0x000fe20000000052 */
[----:B------:R-:W-:Y:S01]  /*cd10*/  IMAD.MOV.U32 R63, RZ, RZ, R15 ;  /* 0x000000ffff3f7224 */ /* 0x000fe200078e000f */
[----:B------:R-:W-:Y:S02]  /*cd20*/  MOV R6, R28 ;  /* 0x0000001c00067202 */ /* 0x000fe40000000f00 */
[----:B------:R-:W-:Y:S01]  /*cd30*/  PRMT R82, R82, 0x5410, R4 ;  /* 0x0000541052527816 */ /* 0x000fe20000000004 */
[----:B------:R-:W-:Y:S01]  /*cd40*/  IMAD.MOV.U32 R4, RZ, RZ, R24 ;  /* 0x000000ffff047224 */ /* 0x000fe200078e0018 */
[----:B------:R-:W-:Y:S01]  /*cd50*/  PRMT R78, R6, 0x5410, R7 ;  /* 0x00005410064e7816 */ /* 0x000fe20000000007 */
[----:B------:R-:W-:Y:S01]  /*cd60*/  IMAD.MOV.U32 R6, RZ, RZ, R25 ;  /* 0x000000ffff067224 */ /* 0x000fe200078e0019 */
[----:B------:R-:W-:-:S02]  /*cd70*/  VIADDMNMX R67, R67, -R186, 0x80, PT ;  /* 0x0000008043437446 */ /* 0x000fc400038009ba */
[----:B------:R-:W-:Y:S02]  /*cd80*/  MOV R7, R14 ;  /* 0x0000000e00077202 */ /* 0x000fe40000000f00 */
[----:B------:R-:W-:Y:S01]  /*cd90*/  PRMT R74, R4, 0x5410, R6 ;  /* 0x00005410044a7816 */ /* 0x000fe20000000006 */
[----:B------:R-:W-:Y:S01]  /*cda0*/  IMAD.MOV.U32 R4, RZ, RZ, R10 ;  /* 0x000000ffff047224 */ /* 0x000fe200078e000a */
[----:B------:R-:W-:Y:S01]  /*cdb0*/  ISETP.GE.AND P1, PT, R170, R67, PT ;  /* 0x00000043aa00720c */ /* 0x000fe20003f26270 */
[----:B------:R-:W-:Y:S01]  /*cdc0*/  IMAD.MOV.U32 R6, RZ, RZ, R11 ;  /* 0x000000ffff067224 */ /* 0x000fe200078e000b */
[----:B--2---:R-:W-:Y:S01]  /*cdd0*/  PRMT R65, R7, 0x5410, R63 ;  /* 0x0000541007417816 */ /* 0x004fe2000000003f */
[----:B0-----:R-:W-:Y:S10]  /*cde0*/  @!P0 BRA `(.L_x_2791) ;  /* 0x0000018400288947 */ /* 0x001ff40003800000 */
.L_x_3063:
[----:B------:R-:W-:Y:S05]  /*cdf0*/  BSYNC B1 ;  /* 0x0000000000017941 */ /* 0x000fea0003800000 */
.L_x_2790:
        /* <DEDUP_REMOVED lines=13> */
[--C-:B------:R-:W-:Y:S01]  /*ced0*/  SHF.R.U32.HI R94, RZ, 0x10, R59.reuse ;  /* 0x00000010ff5e7819 */ /* 0x100fe2000001163b */
[----:B------:R-:W-:Y:S01]  /*cee0*/  HADD2.F32 R91, -RZ, R91.H0_H0 ;  /* 0x2000005bff5b7230 */ /* 0x000fe20000004100 */
[----:B------:R-:W-:Y:S01]  /*cef0*/  SHF.R.U64 R58, R58, 0x10, R59 ;  /* 0x000000103a3a7819 */ /* 0x000fe2000000123b */
[----:B------:R-:W-:Y:S01]  /*cf00*/  HADD2.F32 R59, -RZ, R88.H0_H0 ;  /* 0x20000058ff3b7230 */ /* 0x000fe20000004100 */
[--C-:B------:R-:W-:Y:S01]  /*cf10*/  SHF.R.U32.HI R93, RZ, 0x10, R61.reuse ;  /* 0x00000010ff5d7819 */ /* 0x100fe2000001163d */
[----:B------:R-:W-:Y:S01]  /*cf20*/  HADD2.F32 R94, -RZ, R94.H0_H0 ;  /* 0x2000005eff5e7230 */ /* 0x000fe20000004100 */
[----:B------:R-:W-:Y:S01]  /*cf30*/  SHF.R.U64 R60, R60, 0x10, R61 ;  /* 0x000000103c3c7819 */ /* 0x000fe2000000123d */
[----:B------:R-:W-:Y:S02]  /*cf40*/  HADD2.F32 R58, -RZ, R58.H0_H0 ;  /* 0x2000003aff3a7230 */ /* 0x000fe40000004100 */
[----:B------:R-:W-:-:S02]  /*cf50*/  HADD2.F32 R93, -RZ, R93.H0_H0 ;  /* 0x2000005dff5d7230 */ /* 0x000fc40000004100 */
[----:B------:R-:W-:Y:S02]  /*cf60*/  HADD2.F32 R60, -RZ, R60.H0_H0 ;  /* 0x2000003cff3c7230 */ /* 0x000fe40000004100 */
[--C-:B0-----:R-:W-:Y:S02]  /*cf70*/  HADD2.F32 R88, -RZ, R7.reuse.H0_H0 ;  /* 0x20000007ff587230 */ /* 0x101fe40000004100 */
[----:B------:R-:W-:Y:S02]  /*cf80*/  HADD2.F32 R7, -RZ, R7.H1_H1 ;  /* 0x30000007ff077230 */ /* 0x000fe40000004100 */
[--C-:B------:R-:W-:Y:S02]  /*cf90*/  HADD2.F32 R92, -RZ, R4.reuse.H1_H1 ;  /* 0x30000004ff5c7230 */ /* 0x100fe40000004100 */
[----:B------:R-:W-:Y:S02]  /*cfa0*/  HADD2.F32 R90, -RZ, R4.H0_H0 ;  /* 0x20000004ff5a7230 */ /* 0x000fe40000004100 */
[----:B------:R-:W-:Y:S01]  /*cfb0*/  FMUL.FTZ R95, R7, R94 ;  /* 0x0000005e075f7220 */ /* 0x000fe20000410000 */
[----:B------:R-:W-:-:S02]  /*cfc0*/  HADD2.F32 R4, -RZ, R6.H0_H0 ;  /* 0x20000006ff047230 */ /* 0x000fc40000004100 */
[-C--:B------:R-:W-:Y:S01]  /*cfd0*/  FMUL.FTZ R97, R7, R93.reuse ;  /* 0x0000005d07617220 */ /* 0x080fe20000410000 */
[----:B------:R-:W-:Y:S02]  /*cfe0*/  HADD2.F32 R61, -RZ, R6.H1_H1 ;  /* 0x30000006ff3d7230 */ /* 0x000fe40000004100 */
[----:B------:R-:W-:Y:S01]  /*cff0*/  FFMA.FTZ R7, R88, R93, -R95 ;  /* 0x0000005d58077223 */ /* 0x000fe2000001085f */
[--C-:B------:R-:W-:Y:S02]  /*d000*/  HADD2.F32 R6, -RZ, R5.reuse.H0_H0 ;  /* 0x20000005ff067230 */ /* 0x100fe40000004100 */
[C---:B------:R-:W-:Y:S01]  /*d010*/  FMUL.FTZ R93, R92.reuse, R91 ;  /* 0x0000005b5c5d7220 */ /* 0x040fe20000410000 */
[----:B------:R-:W-:Y:S02]  /*d020*/  HADD2.F32 R89, -RZ, R5.H1_H1 ;  /* 0x30000005ff597230 */ /* 0x000fe40000004100 */
[----:B------:R-:W-:Y:S01]  /*d030*/  FMUL.FTZ R5, R92, R59 ;  /* 0x0000003b5c057220 */ /* 0x000fe20000410000 */
[----:B------:R-:W-:-:S03]  /*d040*/  FFMA.FTZ R88, R88, R94, R97 ;  /* 0x0000005e58587223 */ /* 0x000fc60000010061 */
[C---:B------:R-:W-:Y:S01]  /*d050*/  FFMA.FTZ R5, R90.reuse, R91, -R5 ;  /* 0x0000005b5a057223 */ /* 0x040fe20000010805 */
[--C-:B------:R-:W-:Y:S02]  /*d060*/  HADD2.F32 R91, -RZ, R87.reuse.H1_H1 ;  /* 0x30000057ff5b7230 */ /* 0x100fe40000004100 */
[----:B------:R-:W-:Y:S01]  /*d070*/  FFMA.FTZ R90, R90, R59, R93 ;  /* 0x0000003b5a5a7223 */ /* 0x000fe2000001005d */
[----:B------:R-:W-:Y:S02]  /*d080*/  HADD2.F32 R87, -RZ, R87.H0_H0 ;  /* 0x20000057ff577230 */ /* 0x000fe40000004100 */
[C---:B------:R-:W-:Y:S01]  /*d090*/  FMUL.FTZ R59, R89.reuse, R58 ;  /* 0x0000003a593b7220 */ /* 0x040fe20000410000 */
[-C--:B------:R-:W-:Y:S01]  /*d0a0*/  FMUL.FTZ R89, R89, R60.reuse ;  /* 0x0000003c59597220 */ /* 0x080fe20000410000 */
[C---:B------:R-:W-:Y:S01]  /*d0b0*/  FMUL.FTZ R93, R61.reuse, R91 ;  /* 0x0000005b3d5d7220 */ /* 0x040fe20000410000 */
[----:B------:R-:W-:Y:S01]  /*d0c0*/  F2FP.F16.F32.PACK_AB R7, R88, R7 ;  /* 0x000000075807723e */ /* 0x000fe200000000ff */
[-C--:B------:R-:W-:Y:S01]  /*d0d0*/  FMUL.FTZ R92, R61, R87.reuse ;  /* 0x000000573d5c7220 */ /* 0x080fe20000410000 */
[----:B------:R-:W-:Y:S01]  /*d0e0*/  FFMA.FTZ R59, R6, R60, -R59 ;  /* 0x0000003c063b7223 */ /* 0x000fe2000001083b */
[----:B------:R-:W-:Y:S01]  /*d0f0*/  FFMA.FTZ R93, R4, R87, -R93 ;  /* 0x00000057045d7223 */ /* 0x000fe2000001085d */
[----:B------:R-:W-:Y:S01]  /*d100*/  FFMA.FTZ R58, R6, R58, R89 ;  /* 0x0000003a063a7223 */ /* 0x000fe20000010059 */
[----:B------:R-:W-:Y:S01]  /*d110*/  FFMA.FTZ R92, R4, R91, R92 ;  /* 0x0000005b045c7223 */ /* 0x000fe2000001005c */
[----:B------:R-:W-:-:S03]  /*d120*/  F2FP.F16.F32.PACK_AB R4, R90, R5 ;  /* 0x000000055a04723e */ /* 0x000fc600000000ff */
[----:B------:R-:W-:Y:S02]  /*d130*/  F2FP.F16.F32.PACK_AB R5, R58, R59 ;  /* 0x0000003b3a05723e */ /* 0x000fe400000000ff */
[----:B------:R-:W-:-:S05]  /*d140*/  F2FP.F16.F32.PACK_AB R6, R92, R93 ;  /* 0x0000005d5c06723e */ /* 0x000fca00000000ff */
[----:B------:R0:W-:Y:S02]  /*d150*/  STS.128 [R3+0xc400], R4 ;  /* 0x00c4000403007388 */ /* 0x0001e40000000c00 */
.L_x_2795:
[----:B------:R-:W-:Y:S05]  /*d160*/  BSYNC B2 ;  /* 0x0000000000027941 */ /* 0x000fea0003800000 */
.L_x_2794:
[----:B------:R-:W-:Y:S04]  /*d170*/  BSSY B2, `(.L_x_2796) ;  /* 0x000002c000027945 */ /* 0x000fe80003800000 */
[----:B------:R-:W-:Y:S05]  /*d180*/  @P1 BRA `(.L_x_2797) ;  /* 0x0000000000a81947 */ /* 0x000fea0003800000 */
[----:B0-----:R-:W0:Y:S01]  /*d190*/  LDS.128 R4, [R0] ;  /* 0x0000000000047984 */ /* 0x001e220000000c00 */
[----:B------:R-:W-:Y:S01]  /*d1a0*/  SHF.R.U32.HI R87, RZ, 0x10, R55 ;  /* 0x00000010ff577819 */ /* 0x000fe20000011637 */
[----:B------:R-:W-:Y:S01]  /*d1b0*/  HADD2.F32 R59, -RZ, R84.H0_H0 ;  /* 0x20000054ff3b7230 */ /* 0x000fe20000004100 */
[--C-:B------:R-:W-:Y:S01]  /*d1c0*/  SHF.R.U32.HI R60, RZ, 0x10, R57.reuse ;  /* 0x00000010ff3c7819 */ /* 0x100fe20000011639 */
[----:B------:R-:W-:Y:S01]  /*d1d0*/  HADD2.F32 R61, -RZ, R83.H0_H0 ;  /* 0x20000053ff3d7230 */ /* 0x000fe20000004100 */
[----:B------:R-:W-:Y:S01]  /*d1e0*/  SHF.R.U64 R56, R56, 0x10, R57 ;  /* 0x0000001038387819 */ /* 0x000fe20000001239 */
[----:B------:R-:W-:Y:S01]  /*d1f0*/  HADD2.F32 R87, -RZ, R87.H0_H0 ;  /* 0x20000057ff577230 */ /* 0x000fe20000004100 */
[----:B------:R-:W-:Y:S01]  /*d200*/  SHF.R.U64 R89, R54, 0x10, R55 ;  /* 0x0000001036597819 */ /* 0x000fe20000001237 */
[----:B------:R-:W-:Y:S02]  /*d210*/  HADD2.F32 R60, -RZ, R60.H0_H0 ;  /* 0x2000003cff3c7230 */ /* 0x000fe40000004100 */
[----:B------:R-:W-:-:S02]  /*d220*/  HADD2.F32 R83, -RZ, R83.H1_H1 ;  /* 0x30000053ff537230 */ /* 0x000fc40000004100 */
[----:B------:R-:W-:Y:S02]  /*d230*/  HADD2.F32 R84, -RZ, R84.H1_H1 ;  /* 0x30000054ff547230 */ /* 0x000fe40000004100 */
[----:B------:R-:W-:Y:S02]  /*d240*/  HADD2.F32 R56, -RZ, R56.H0_H0 ;  /* 0x20000038ff387230 */ /* 0x000fe40000004100 */
[--C-:B0-----:R-:W-:Y:S02]  /*d250*/  HADD2.F32 R58, -RZ, R7.reuse.H1_H1 ;  /* 0x30000007ff3a7230 */ /* 0x101fe40000004100 */
[----:B------:R-:W-:Y:S02]  /*d260*/  HADD2.F32 R57, -RZ, R7.H0_H0 ;  /* 0x20000007ff397230 */ /* 0x000fe40000004100 */
[--C-:B------:R-:W-:Y:S02]  /*d270*/  HADD2.F32 R7, -RZ, R4.reuse.H0_H0 ;  /* 0x20000004ff077230 */ /* 0x100fe40000004100 */
[----:B------:R-:W-:Y:S01]  /*d280*/  FMUL.FTZ R88, R58, R87 ;  /* 0x000000573a587220 */ /* 0x000fe20000410000 */
[----:B------:R-:W-:-:S02]  /*d290*/  HADD2.F32 R4, -RZ, R4.H1_H1 ;  /* 0x30000004ff047230 */ /* 0x000fc40000004100 */
[-C--:B------:R-:W-:Y:S01]  /*d2a0*/  FMUL.FTZ R90, R58, R60.reuse ;  /* 0x0000003c3a5a7220 */ /* 0x080fe20000410000 */
[--C-:B------:R-:W-:Y:S02]  /*d2b0*/  HADD2.F32 R54, -RZ, R6.reuse.H0_H0 ;  /* 0x20000006ff367230 */ /* 0x100fe40000004100 */
[----:B------:R-:W-:Y:S01]  /*d2c0*/  FFMA.FTZ R88, R57, R60, -R88 ;  /* 0x0000003c39587223 */ /* 0x000fe20000010858 */
[----:B------:R-:W-:Y:S02]  /*d2d0*/  HADD2.F32 R55, -RZ, R6.H1_H1 ;  /* 0x30000006ff377230 */ /* 0x000fe40000004100 */
[C---:B------:R-:W-:Y:S01]  /*d2e0*/  FMUL.FTZ R58, R4.reuse, R61 ;  /* 0x0000003d043a7220 */ /* 0x040fe20000410000 */
[--C-:B------:R-:W-:Y:S02]  /*d2f0*/  HADD2.F32 R6, -RZ, R5.reuse.H0_H0 ;  /* 0x20000005ff067230 */ /* 0x100fe40000004100 */
[----:B------:R-:W-:Y:S01]  /*d300*/  FMUL.FTZ R60, R4, R59 ;  /* 0x0000003b043c7220 */ /* 0x000fe20000410000 */
[----:B------:R-:W-:-:S02]  /*d310*/  HADD2.F32 R5, -RZ, R5.H1_H1 ;  /* 0x30000005ff057230 */ /* 0x000fc40000004100 */
[----:B------:R-:W-:Y:S01]  /*d320*/  FFMA.FTZ R87, R57, R87, R90 ;  /* 0x0000005739577223 */ /* 0x000fe2000001005a */
[----:B------:R-:W-:Y:S02]  /*d330*/  HADD2.F32 R4, -RZ, R89.H0_H0 ;  /* 0x20000059ff047230 */ /* 0x000fe40000004100 */
[C---:B------:R-:W-:Y:S01]  /*d340*/  FFMA.FTZ R61, R7.reuse, R61, R60 ;  /* 0x0000003d073d7223 */ /* 0x040fe2000001003c */
[----:B------:R-:W-:Y:S01]  /*d350*/  FFMA.FTZ R58, R7, R59, -R58 ;  /* 0x0000003b073a7223 */ /* 0x000fe2000001083a */
        /* <DEDUP_REMOVED lines=12> */
[----:B------:R1:W-:Y:S02]  /*d420*/  STS.128 [R0], R4 ;  /* 0x0000000400007388 */ /* 0x0003e40000000c00 */
.L_x_2797:
[----:B------:R-:W-:Y:S05]  /*d430*/  BSYNC B2 ;  /* 0x0000000000027941 */ /* 0x000fea0003800000 */
.L_x_2796:
[----:B------:R-:W-:Y:S04]  /*d440*/  BSSY B2, `(.L_x_2798) ;  /* 0x000002c000027945 */ /* 0x000fe80003800000 */
[----:B------:R-:W-:Y:S05]  /*d450*/  @P2 BRA `(.L_x_2799) ;  /* 0x0000000000a82947 */ /* 0x000fea0003800000 */
[----:B01----:R-:W0:Y:S01]  /*d460*/  LDS.128 R4, [R3+0x10400] ;  /* 0x0104000003047984 */ /* 0x003e220000000c00 */
        /* <DEDUP_REMOVED lines=41> */
.L_x_2799:
[----:B------:R-:W-:Y:S05]  /*d700*/  BSYNC B2 ;  /* 0x0000000000027941 */ /* 0x000fea0003800000 */
.L_x_2798:
[----:B------:R-:W-:Y:S04]  /*d710*/  BSSY B2, `(.L_x_2800) ;  /* 0x000002c000027945 */ /* 0x000fe80003800000 */
[----:B------:R-:W-:Y:S05]  /*d720*/  @P3 BRA `(.L_x_2801) ;  /* 0x0000000000a83947 */ /* 0x000fea0003800000 */
[----:B012---:R-:W0:Y:S01]  /*d730*/  LDS.128 R4, [R0+0x4000] ;  /* 0x0040000000047984 */ /* 0x007e220000000c00 */
        /* <DEDUP_REMOVED lines=41> */
.L_x_2801:
[----:B------:R-:W-:Y:S05]  /*d9d0*/  BSYNC B2 ;  /* 0x0000000000027941 */ /* 0x000fea0003800000 */
.L_x_2800:
[----:B------:R-:W-:Y:S04]  /*d9e0*/  BSSY B2, `(.L_x_2802) ;  /* 0x000002c000027945 */ /* 0x000fe80003800000 */
[----:B------:R-:W-:Y:S05]  /*d9f0*/  @P4 BRA `(.L_x_2803) ;  /* 0x0000000000a84947 */ /* 0x000fea0003800000 */
[----:B0123--:R-:W0:Y:S01]  /*da00*/  LDS.128 R4, [R3+0x14400] ;  /* 0x0144000003047984 */ /* 0x00fe220000000c00 */
        /* <DEDUP_REMOVED lines=41> */
.L_x_2803:
[----:B------:R-:W-:Y:S05]  /*dca0*/  BSYNC B2 ;  /* 0x0000000000027941 */ /* 0x000fea0003800000 */
.L_x_2802:
[----:B------:R-:W-:Y:S05]  /*dcb0*/  @P5 BRA `(.L_x_2793) ;  /* 0x0000000000a85947 */ /* 0x000fea0003800000 */
[----:B01234-:R-:W0:Y:S01]  /*dcc0*/  LDS.128 R4, [R0+0x8000] ;  /* 0x0080000000047984 */ /* 0x01fe220000000c00 */
[----:B------:R-:W-:Y:S01]  /*dcd0*/  SHF.R.U32.HI R43, RZ, 0x10, R37 ;  /* 0x00000010ff2b7819 */ /* 0x000fe20000011625 */
[----:B------:R-:W-:Y:S01]  /*dce0*/  HADD2.F32 R42, -RZ, R69.H0_H0 ;  /* 0x20000045ff2a7230 */ /* 0x000fe20000004100 */
[--C-:B------:R-:W-:Y:S01]  /*dcf0*/  SHF.R.U32.HI R45, RZ, 0x10, R39.reuse ;  /* 0x00000010ff2d7819 */ /* 0x100fe20000011627 */
        /* <DEDUP_REMOVED lines=38> */
.L_x_2793:
[----:B------:R-:W-:Y:S05]  /*df60*/  BSYNC B1 ;  /* 0x0000000000017941 */ /* 0x000fea0003800000 */
.L_x_2792:
[----:B01234-:R-:W-:-:S04]  /*df70*/  IADD3 R4, R170, 0x40, RZ ;  /* 0x00000040aa047810 */ /* 0x01ffc80007ffe0ff */
        /* <DEDUP_REMOVED lines=53> */
.L_x_2806:
[----:B------:R-:W-:Y:S05]  /*e2d0*/  BSYNC B1 ;  /* 0x0000000000017941 */ /* 0x000fea0003800000 */
.L_x_2805:
[----:B------:R-:W-:Y:S04]  /*e2e0*/  BSSY B1, `(.L_x_2807) ;  /* 0x000002c000017945 */ /* 0x000fe80003800000 */
[----:B------:R-:W-:Y:S05]  /*e2f0*/  @P1 BRA `(.L_x_2808) ;  /* 0x0000000000a81947 */ /* 0x000fea0003800000 */
[----:B0-----:R-:W0:Y:S01]  /*e300*/  LDS.128 R4, [R0+0x2000] ;  /* 0x0020000000047984 */ /* 0x001e220000000c00 */
        /* <DEDUP_REMOVED lines=41> */
.L_x_2808:
[----:B------:R-:W-:Y:S05]  /*e5a0*/  BSYNC B1 ;  /* 0x0000000000017941 */ /* 0x000fea0003800000 */
.L_x_2807:
        /* <DEDUP_REMOVED lines=44> */
.L_x_2810:
[----:B------:R-:W-:Y:S05]  /*e870*/  BSYNC B1 ;  /* 0x0000000000017941 */ /* 0x000fea0003800000 */
.L_x_2809:
        /* <DEDUP_REMOVED lines=44> */
.L_x_2812:
[----:B------:R-:W-:Y:S05]  /*eb40*/  BSYNC B1 ;  /* 0x0000000000017941 */ /* 0x000fea0003800000 */
.L_x_2811:
[----:B------:R-:W-:Y:S04]  /*eb50*/  BSSY B1, `(.L_x_2813) ;  /* 0x000002c000017945 */ /* 0x000fe80003800000 */
[----:B------:R-:W-:Y:S05]  /*eb60*/  @P4 BRA `(.L_x_2814) ;  /* 0x0000000000a84947 */ /* 0x000fea0003800000 */
[----:B0123--:R-:W0:Y:S01]  /*eb70*/  LDS.128 R4, [R3+0x16400] ;  /* 0x0164000003047984 */ /* 0x00fe220000000c00 */
[----:B------:R-:W-:Y:S01]  /*eb80*/  SHF.R.U32.HI R21, RZ, 0x10, R15 ;  /* 0x00000010ff157819 */ /* 0x000fe2000001160f */
[----:B------:R-:W-:Y:S01]  /*eb90*/  HADD2.F32 R20, -RZ, R65.H0_H0 ;  /* 0x20000041ff147230 */ /* 0x000fe20000004100 */
[----:B------:R-:W-:Y:S01]  /*eba0*/  SHF.R.U32.HI R25, RZ, 0x10, R13 ;  /* 0x00000010ff197819 */ /* 0x000fe2000001160d */
[--C-:B------:R-:W-:Y:S01]  /*ebb0*/  HADD2.F32 R24, -RZ, R64.reuse.H1_H1 ;  /* 0x30000040ff187230 */ /* 0x100fe20000004100 */
        /* <DEDUP_REMOVED lines=37> */
.L_x_2814:
[----:B------:R-:W-:Y:S05]  /*ee10*/  BSYNC B1 ;  /* 0x0000000000017941 */ /* 0x000fea0003800000 */
.L_x_2813:
[----:B------:R-:W-:Y:S05]  /*ee20*/  @P5 BRA `(.L_x_2804) ;  /* 0x0000003400cc5947 */ /* 0x000fea0003800000 */
[----:B01234-:R-:W0:Y:S01]  /*ee30*/  LDS.128 R4, [R0+0xa000] ;  /* 0x00a0000000047984 */ /* 0x01fe220000000c00 */
[----:B------:R-:W-:Y:S01]  /*ee40*/  SHF.R.U32.HI R14, RZ, 0x10, R9 ;  /* 0x00000010ff0e7819 */ /* 0x000fe20000011609 */
[--C-:B------:R-:W-:Y:S01]  /*ee50*/  HADD2.F32 R13, -RZ, R62.reuse.H1_H1 ;  /* 0x3000003eff0d7230 */ /* 0x100fe20000004100 */
[--C-:B------:R-:W-:Y:S01]  /*ee60*/  SHF.R.U32.HI R12, RZ, 0x10, R11.reuse ;  /* 0x00000010ff0c7819 */ /* 0x100fe2000001160b */
[----:B------:R-:W-:Y:S01]  /*ee70*/  HADD2.F32 R62, -RZ, R62.H0_H0 ;  /* 0x2000003eff3e7230 */ /* 0x000fe20000004100 */
        /* <DEDUP_REMOVED lines=38> */
.L_x_2783:
[----:B------:R-:W0:Y:S01]  /*f0e0*/  LDC R8, c[0x0][0x448] ;  /* 0x00011200ff087b82 */ /* 0x000e220000000800 */
[----:B------:R-:W-:Y:S01]  /*f0f0*/  IMAD R3, R199, 0x40, R64 ;  /* 0x00000040c7037824 */ /* 0x000fe200078e0240 */
[----:B------:R-:W-:Y:S01]  /*f100*/  ULDC.64 UR4, c[0x0][0x3f8] ;  /* 0x0000fe0000047ab9 */ /* 0x000fe20000000a00 */
[----:B------:R-:W-:Y:S01]  /*f110*/  ULDC.64 UR6, c[0x0][0x408] ;  /* 0x0001020000067ab9 */ /* 0x000fe20000000a00 */
[----:B------:R-:W-:Y:S02]  /*f120*/  IMAD.MOV.U32 R48, RZ, RZ, R24 ;  /* 0x000000ffff307224 */ /* 0x000fe400078e0018 */
[----:B------:R-:W-:Y:S01]  /*f130*/  IMAD.MOV.U32 R4, RZ, RZ, R140 ;  /* 0x000000ffff047224 */ /* 0x000fe200078e008c */
[----:B0-----:R-:W-:-:S13]  /*f140*/  ISETP.NE.AND P0, PT, R8, 0x1, PT ;  /* 0x000000010800780c */ /* 0x001fda0003f05270 */
[----:B------:R-:W0:Y:S08]  /*f150*/  @P0 LDC R0, c[0x0][0x44c] ;  /* 0x00011300ff000b82 */ /* 0x000e300000000800 */
[----:B------:R-:W2:Y:S01]  /*f160*/  @P0 LDC R5, c[0x0][0x450] ;  /* 0x00011400ff050b82 */ /* 0x000ea20000000800 */
[----:B0-----:R-:W-:-:S05]  /*f170*/  @P0 IMAD.HI.U32 R0, R3, R0, RZ ;  /* 0x0000000003000227 */ /* 0x001fca00078e00ff */
[----:B--2---:R-:W-:Y:S02]  /*f180*/  @P0 SHF.R.U32.HI R3, RZ, R5, R0 ;  /* 0x00000005ff030219 */ /* 0x004fe40000011600 */
[----:B------:R-:W-:Y:S02]  /*f190*/  MOV R5, R27 ;  /* 0x0000001b00057202 */ /* 0x000fe40000000f00 */
[----:B------:R-:W-:Y:S01]  /*f1a0*/  SHF.R.S32.HI R0, RZ, 0x1f, R3 ;  /* 0x0000001fff007819 */ /* 0x000fe20000011403 */
[----:B------:R-:W-:-:S04]  /*f1b0*/  IMAD.WIDE.U32 R48, R3, UR4, R48 ;  /* 0x0000000403307c25 */ /* 0x000fc8000f8e0030 */
[C---:B------:R-:W-:Y:S02]  /*f1c0*/  IMAD R6, R0.reuse, UR4, RZ ;  /* 0x0000000400067c24 */ /* 0x040fe4000f8e02ff */
[----:B------:R-:W-:Y:S02]  /*f1d0*/  IMAD R0, R0, UR6, RZ ;  /* 0x0000000600007c24 */ /* 0x000fe4000f8e02ff */
[C---:B------:R-:W-:Y:S01]  /*f1e0*/  IMAD R7, R3.reuse, UR5, R6 ;  /* 0x0000000503077c24 */ /* 0x040fe2000f8e0206 */
[----:B------:R-:W-:Y:S01]  /*f1f0*/  ULDC.64 UR4, c[0x0][0x3e8] ;  /* 0x0000fa0000047ab9 */ /* 0x000fe20000000a00 */
[----:B------:R-:W-:-:S04]  /*f200*/  IMAD.WIDE.U32 R4, R3, UR6, R4 ;  /* 0x0000000603047c25 */ /* 0x000fc8000f8e0004 */
        /* <DEDUP_REMOVED lines=10> */
[----:B------:R0:W2:Y:S04]  /*f2b0*/  SHFL.IDX PT, R5, R48, RZ, 0x1c1f ;  /* 0x001c1fff30057589 */ /* 0x0000a800000e0000 */
[----:B------:R0:W3:Y:S04]  /*f2c0*/  SHFL.IDX PT, R4, R3, RZ, 0x1c1f ;  /* 0x001c1fff03047589 */ /* 0x0000e800000e0000 */
[----:B------:R0:W0:Y:S04]  /*f2d0*/  SHFL.IDX PT, R7, R61, RZ, 0x1c1f ;  /* 0x001c1fff3d077589 */ /* 0x00002800000e0000 */
[----:B------:R0:W0:Y:S02]  /*f2e0*/  SHFL.IDX PT, R14, R0, RZ, 0x1c1f ;  /* 0x001c1fff000e7589 */ /* 0x00002400000e0000 */
.L_x_3069:
        /* <DEDUP_REMOVED lines=11> */
[----:B-1--4-:R-:W-:Y:S02]  /*f3a0*/  CS2R R28, SRZ ;  /* 0x00000000001c7805 */ /* 0x012fe4000001ff00 */
[----:B------:R-:W-:-:S02]  /*f3b0*/  CS2R R30, SRZ ;  /* 0x00000000001e7805 */ /* 0x000fc4000001ff00 */
[----:B------:R-:W-:Y:S02]  /*f3c0*/  CS2R R24, SRZ ;  /* 0x0000000000187805 */ /* 0x000fe4000001ff00 */
[----:B------:R-:W-:Y:S01]  /*f3d0*/  CS2R R26, SRZ ;  /* 0x00000000001a7805 */ /* 0x000fe2000001ff00 */
[----:B------:R-:W-:Y:S06]  /*f3e0*/  @P0 BRA `(.L_x_2817) ;  /* 0x00000000009c0947 */ /* 0x000fec0003800000 */
[----:B------:R-:W-:Y:S01]  /*f3f0*/  ULDC UR4, c[0x0][0x3f4] ;  /* 0x0000fd0000047ab9 */ /* 0x000fe20000000800 */
[----:B---3--:R-:W-:Y:S01]  /*f400*/  MOV R8, R4 ;  /* 0x0000000400087202 */ /* 0x008fe20000000f00 */
[----:B--2---:R-:W-:Y:S01]  /*f410*/  IMAD.MOV.U32 R9, RZ, RZ, R5 ;  /* 0x000000ffff097224 */ /* 0x004fe200078e0005 */
[----:B------:R-:W-:Y:S01]  /*f420*/  ISETP.GE.AND P2, PT, R16, UR4, PT ;  /* 0x0000000410007c0c */ /* 0x000fe2000bf46270 */
[----:B0-----:R-:W-:Y:S01]  /*f430*/  IMAD.MOV.U32 R21, RZ, RZ, R7 ;  /* 0x000000ffff157224 */ /* 0x001fe200078e0007 */
[----:B------:R-:W-:Y:S02]  /*f440*/  ISETP.GE.AND P3, PT, R163, UR4, PT ;  /* 0x00000004a3007c0c */ /* 0x000fe4000bf66270 */
[----:B------:R-:W-:Y:S02]  /*f450*/  CS2R R28, SRZ ;  /* 0x00000000001c7805 */ /* 0x000fe4000001ff00 */
[----:B------:R-:W-:Y:S02]  /*f460*/  ISETP.GE.AND P4, PT, R164, UR4, PT ;  /* 0x00000004a4007c0c */ /* 0x000fe4000bf86270 */
[----:B------:R-:W-:-:S02]  /*f470*/  CS2R R30, SRZ ;  /* 0x00000000001e7805 */ /* 0x000fc4000001ff00 */
[----:B------:R-:W-:Y:S02]  /*f480*/  MOV R20, R14 ;  /* 0x0000000e00147202 */ /* 0x000fe40000000f00 */
[----:B------:R-:W-:Y:S02]  /*f490*/  CS2R R40, SRZ ;  /* 0x0000000000287805 */ /* 0x000fe4000001ff00 */
[----:B------:R-:W-:Y:S02]  /*f4a0*/  CS2R R42, SRZ ;  /* 0x00000000002a7805 */ /* 0x000fe4000001ff00 */
[----:B------:R-:W-:Y:S01]  /*f4b0*/  CS2R R26, SRZ ;  /* 0x00000000001a7805 */ /* 0x000fe2000001ff00 */
[----:B------:R-:W-:Y:S01]  /*f4c0*/  ULDC.64 UR6, c[0x0][0x208] ;  /* 0x0000820000067ab9 */ /* 0x000fe20000000a00 */
[----:B------:R-:W-:Y:S02]  /*f4d0*/  @!P2 IMAD.SHL.U32 R11, R16, 0x2, RZ ;  /* 0x00000002100ba824 */ /* 0x000fe400078e00ff */
[----:B------:R-:W-:-:S02]  /*f4e0*/  @!P3 IMAD.SHL.U32 R15, R166, 0x8, RZ ;  /* 0x00000008a60fb824 */ /* 0x000fc400078e00ff */
[----:B------:R-:W-:Y:S01]  /*f4f0*/  @!P4 IMAD.SHL.U32 R25, R167, 0x8, RZ ;  /* 0x00000008a719c824 */ /* 0x000fe200078e00ff */
[-C--:B------:R-:W-:Y:S02]  /*f500*/  @!P2 IADD3 R4, P0, R4, R11.reuse, RZ ;  /* 0x0000000b0404a210 */ /* 0x080fe40007f1e0ff */
[----:B------:R-:W-:Y:S01]  /*f510*/  @!P2 IADD3 R6, P1, R14, R11, RZ ;  /* 0x0000000b0e06a210 */ /* 0x000fe20007f3e0ff */
[----:B------:R-:W-:-:S04]  /*f520*/  @!P3 IMAD.WIDE R10, R15, 0x2, R8 ;  /* 0x000000020f0ab825 */ /* 0x000fc800078e0208 */
[----:B------:R-:W-:Y:S01]  /*f530*/  @!P4 IMAD.WIDE R12, R25, 0x2, R8 ;  /* 0x00000002190cc825 */ /* 0x000fe200078e0208 */
[----:B------:R-:W-:Y:S02]  /*f540*/  CS2R R36, SRZ ;  /* 0x0000000000247805 */ /* 0x000fe4000001ff00 */
[----:B------:R-:W-:Y:S02]  /*f550*/  CS2R R38, SRZ ;  /* 0x0000000000267805 */ /* 0x000fe4000001ff00 */
[----:B------:R-:W-:Y:S01]  /*f560*/  CS2R R32, SRZ ;  /* 0x0000000000207805 */ /* 0x000fe2000001ff00 */
[--C-:B------:R-:W-:Y:S01]  /*f570*/  @!P3 IMAD.WIDE R14, R15, 0x2, R20.reuse ;  /* 0x000000020f0eb825 */ /* 0x100fe200078e0214 */
[----:B------:R-:W-:Y:S02]  /*f580*/  CS2R R34, SRZ ;  /* 0x0000000000227805 */ /* 0x000fe4000001ff00 */
[----:B------:R-:W-:Y:S02]  /*f590*/  CS2R R44, SRZ ;  /* 0x00000000002c7805 */ /* 0x000fe4000001ff00 */
[----:B------:R-:W-:Y:S01]  /*f5a0*/  CS2R R46, SRZ ;  /* 0x00000000002e7805 */ /* 0x000fe2000001ff00 */
[----:B------:R-:W-:Y:S01]  /*f5b0*/  @!P4 IMAD.WIDE R8, R25, 0x2, R20 ;  /* 0x000000021908c825 */ /* 0x000fe200078e0214 */
[----:B------:R-:W-:-:S02]  /*f5c0*/  @!P2 SHF.L.U64.HI R20, R16, 0x1, R17 ;  /* 0x000000011014a819 */ /* 0x000fc40000010211 */
[----:B------:R-:W-:Y:S01]  /*f5d0*/  CS2R R24, SRZ ;  /* 0x0000000000187805 */ /* 0x000fe2000001ff00 */
[----:B------:R1:W5:Y:S02]  /*f5e0*/  @!P3 LD.E.128 R28, desc[UR6][R10.64] ;  /* 0x000000060a1cb980 */ /* 0x000364000c101d00 */
[--C-:B------:R-:W-:Y:S02]  /*f5f0*/  @!P2 IMAD.X R5, R5, 0x1, R20.reuse, P0 ;  /* 0x000000010505a824 */ /* 0x100fe400000e0614 */
[----:B------:R1:W5:Y:S01]  /*f600*/  @!P3 LD.E.128 R40, desc[UR6][R14.64] ;  /* 0x000000060e28b980 */ /* 0x000362000c101d00 */
[----:B------:R-:W-:-:S03]  /*f610*/  @!P2 IMAD.X R7, R7, 0x1, R20, P1 ;  /* 0x000000010707a824 */ /* 0x000fc600008e0614 */
[----:B------:R1:W5:Y:S04]  /*f620*/  @!P4 LD.E.128 R24, desc[UR6][R12.64] ;  /* 0x000000060c18c980 */ /* 0x000368000c101d00 */
[----:B------:R1:W5:Y:S04]  /*f630*/  @!P4 LD.E.128 R36, desc[UR6][R8.64] ;  /* 0x000000060824c980 */ /* 0x000368000c101d00 */
[----:B------:R1:W5:Y:S04]  /*f640*/  @!P2 LD.E.128 R32, desc[UR6][R4.64] ;  /* 0x000000060420a980 */ /* 0x000368000c101d00 */
[----:B------:R1:W5:Y:S02]  /*f650*/  @!P2 LD.E.128 R44, desc[UR6][R6.64] ;  /* 0x00000006062ca980 */ /* 0x000364000c101d00 */
.L_x_2817:
[----:B------:R-:W-:Y:S05]  /*f660*/  BSYNC B1 ;  /* 0x0000000000017941 */ /* 0x000fea0003800000 */
.L_x_2816:
[----:B-12--5:R-:W-:Y:S01]  /*f670*/  IMAD.MOV.U32 R5, RZ, RZ, R45 ;  /* 0x000000ffff057224 */ /* 0x026fe200078e002d */
[----:B---3--:R-:W-:Y:S01]  /*f680*/  MOV R4, R44 ;  /* 0x0000002c00047202 */ /* 0x008fe20000000f00 */
[----:B------:R-:W-:Y:S01]  /*f690*/  IMAD.MOV.U32 R6, RZ, RZ, R46 ;  /* 0x000000ffff067224 */ /* 0x000fe200078e002e */
[----:B------:R-:W-:Y:S01]  /*f6a0*/  UMOV UR4, 0xffffffff ;  /* 0xffffffff00047882 */ /* 0x000fe20000000000 */
[----:B0-----:R-:W-:Y:S01]  /*f6b0*/  IMAD.MOV.U32 R7, RZ, RZ, R47 ;  /* 0x000000ffff077224 */ /* 0x001fe200078e002f */
[----:B------:R-:W-:Y:S01]  /*f6c0*/  PRMT R95, R5, 0x7610, R95 ;  /* 0x00007610055f7816 */ /* 0x000fe2000000005f */
[----:B------:R-:W-:Y:S01]  /*f6d0*/  IMAD.MOV.U32 R5, RZ, RZ, R41 ;  /* 0x000000ffff057224 */ /* 0x000fe200078e0029 */
[----:B------:R-:W-:Y:S02]  /*f6e0*/  PRMT R99, R99, 0x5410, R4 ;  /* 0x0000541063637816 */ /* 0x000fe40000000004 */
        /* <DEDUP_REMOVED lines=22> */
[----:B------:R-:W-:-:S04]  /*f850*/  MOV R4, R28 ;  /* 0x0000001c00047202 */ /* 0x000fc80000000f00 */
[----:B------:R-:W-:Y:S01]  /*f860*/  PRMT R88, R4, 0x5410, R5 ;  /* 0x0000541004587816 */ /* 0x000fe20000000005 */
[----:B------:R-:W-:Y:S01]  /*f870*/  IMAD.MOV.U32 R5, RZ, RZ, R25 ;  /* 0x000000ffff057224 */ /* 0x000fe200078e0019 */
[----:B------:R-:W-:Y:S01]  /*f880*/  PRMT R89, R6, 0x5410, R7 ;  /* 0x0000541006597816 */ /* 0x000fe20000000007 */
[----:B------:R-:W-:Y:S01]  /*f890*/  IMAD.MOV.U32 R6, RZ, RZ, R26 ;  /* 0x000000ffff067224 */ /* 0x000fe200078e001a */
[----:B------:R-:W-:Y:S01]  /*f8a0*/  MOV R4, R24 ;  /* 0x0000001800047202 */ /* 0x000fe20000000f00 */
[----:B------:R-:W-:-:S03]  /*f8b0*/  IMAD.MOV.U32 R7, RZ, RZ, R27 ;  /* 0x000000ffff077224 */ /* 0x000fc600078e001b */
[----:B------:R-:W-:Y:S02]  /*f8c0*/  PRMT R78, R4, 0x5410, R5 ;  /* 0x00005410044e7816 */ /* 0x000fe40000000005 */
[----:B------:R-:W-:Y:S02]  /*f8d0*/  CS2R R4, SRZ ;  /* 0x0000000000047805 */ /* 0x000fe4000001ff00 */
[----:B------:R-:W-:Y:S01]  /*f8e0*/  PRMT R79, R6, 0x5410, R7 ;  /* 0x00005410064f7816 */ /* 0x000fe20000000007 */
[----:B------:R-:W-:Y:S06]  /*f8f0*/  BRA.DIV UR4, `(.L_x_2818) ;  /* 0x0000015a04e87947 */ /* 0x000fec000b800000 */
[----:B------:R0:W1:Y:S04]  /*f900*/  SHFL.IDX PT, R21, R48, 0x1, 0x1c1f ;  /* 0x003c1f0030157f89 */ /* 0x00006800000e0000 */
[----:B------:R0:W2:Y:S04]  /*f910*/  SHFL.IDX PT, R20, R3, 0x1, 0x1c1f ;  /* 0x003c1f0003147f89 */ /* 0x0000a800000e0000 */
[----:B------:R-:W3:Y:S04]  /*f920*/  SHFL.IDX PT, R61, R61, 0x1, 0x1c1f ;  /* 0x003c1f003d3d7f89 */ /* 0x000ee800000e0000 */
[----:B0-----:R-:W4:Y:S02]  /*f930*/  SHFL.IDX PT, R0, R0, 0x1, 0x1c1f ;  /* 0x003c1f0000007f89 */ /* 0x001f2400000e0000 */
.L_x_3075:
[----:B------:R-:W-:Y:S01]  /*f940*/  IADD3 R64, R64, 0x40, RZ ;  /* 0x0000004040407810 */ /* 0x000fe20007ffe0ff */
[----:B------:R-:W-:Y:S01]  /*f950*/  BSSY B1, `(.L_x_2819) ;  /* 0x0000035000017945 */ /* 0x000fe20003800000 */
[----:B------:R-:W-:Y:S02]  /*f960*/  CS2R R6, SRZ ;  /* 0x0000000000067805 */ /* 0x000fe4000001ff00 */
[----:B------:R-:W-:Y:S02]  /*f970*/  CS2R R8, SRZ ;  /* 0x0000000000087805 */ /* 0x000fe4000001ff00 */
[----:B------:R-:W-:Y:S02]  /*f980*/  ISETP.GE.AND P0, PT, R64, R65, PT ;  /* 0x000000414000720c */ /* 0x000fe40003f06270 */
        /* <DEDUP_REMOVED lines=11> */
[----:B--2---:R-:W-:Y:S01]  /*fa40*/  IMAD.MOV.U32 R6, RZ, RZ, R20 ;  /* 0x000000ffff067224 */ /* 0x004fe200078e0014 */
[----:B------:R-:W-:Y:S01]  /*fa50*/  ISETP.GE.AND P3, PT, R163, UR4, PT ;  /* 0x00000004a3007c0c */ /* 0x000fe2000bf66270 */
[----:B-1----:R-:W-:Y:S01]  /*fa60*/  IMAD.MOV.U32 R7, RZ, RZ, R21 ;  /* 0x000000ffff077224 */ /* 0x002fe200078e0015 */
[----:B------:R-:W-:Y:S01]  /*fa70*/  ISETP.GE.AND P4, PT, R164, UR4, PT ;  /* 0x00000004a4007c0c */ /* 0x000fe2000bf86270 */
[----:B----4-:R-:W-:Y:S01]  /*fa80*/  IMAD.MOV.U32 R8, RZ, RZ, R0 ;  /* 0x000000ffff087224 */ /* 0x010fe200078e0000 */
[----:B------:R-:W-:Y:S01]  /*fa90*/  ISETP.GE.AND P2, PT, R16, UR4, PT ;  /* 0x0000000410007c0c */ /* 0x000fe2000bf46270 */
[----:B---3--:R-:W-:Y:S01]  /*faa0*/  IMAD.MOV.U32 R9, RZ, RZ, R61 ;  /* 0x000000ffff097224 */ /* 0x008fe200078e003d */
[----:B------:R-:W-:Y:S02]  /*fab0*/  CS2R R52, SRZ ;  /* 0x0000000000347805 */ /* 0x000fe4000001ff00 */
[----:B------:R-:W-:-:S02]  /*fac0*/  CS2R R54, SRZ ;  /* 0x0000000000367805 */ /* 0x000fc4000001ff00 */
[----:B------:R-:W-:Y:S02]  /*fad0*/  CS2R R10, SRZ ;  /* 0x00000000000a7805 */ /* 0x000fe4000001ff00 */
[----:B------:R-:W-:Y:S02]  /*fae0*/  CS2R R56, SRZ ;  /* 0x0000000000387805 */ /* 0x000fe4000001ff00 */
[----:B------:R-:W-:Y:S01]  /*faf0*/  CS2R R58, SRZ ;  /* 0x00000000003a7805 */ /* 0x000fe2000001ff00 */
[----:B------:R-:W-:Y:S01]  /*fb00*/  ULDC.64 UR6, c[0x0][0x208] ;  /* 0x0000820000067ab9 */ /* 0x000fe20000000a00 */
[----:B------:R-:W-:Y:S01]  /*fb10*/  @!P3 SHF.L.U32 R13, R166, 0x3, RZ ;  /* 0x00000003a60db819 */ /* 0x000fe200000006ff */
[----:B------:R-:W-:Y:S02]  /*fb20*/  @!P4 IMAD.SHL.U32 R63, R167, 0x8, RZ ;  /* 0x00000008a73fc824 */ /* 0x000fe400078e00ff */
[----:B------:R-:W-:Y:S02]  /*fb30*/  @!P2 IMAD.SHL.U32 R3, R16, 0x2, RZ ;  /* 0x000000021003a824 */ /* 0x000fe400078e00ff */
[----:B------:R-:W-:-:S03]  /*fb40*/  @!P3 IMAD.WIDE R4, R13, 0x2, R6 ;  /* 0x000000020d04b825 */ /* 0x000fc600078e0206 */
[-C--:B------:R-:W-:Y:S01]  /*fb50*/  @!P2 IADD3 R60, P1, R0, R3.reuse, RZ ;  /* 0x00000003003ca210 */ /* 0x080fe20007f3e0ff */
[----:B------:R-:W-:Y:S01]  /*fb60*/  @!P4 IMAD.WIDE R6, R63, 0x2, R6 ;  /* 0x000000023f06c825 */ /* 0x000fe200078e0206 */
[----:B------:R-:W-:Y:S01]  /*fb70*/  @!P2 SHF.L.U64.HI R0, R16, 0x1, R17 ;  /* 0x000000011000a819 */ /* 0x000fe20000010211 */
[----:B------:R0:W5:Y:S01]  /*fb80*/  @!P3 LD.E.128 R52, desc[UR6][R4.64] ;  /* 0x000000060434b980 */ /* 0x000162000c101d00 */
[----:B------:R-:W-:Y:S01]  /*fb90*/  @!P2 IADD3 R20, P0, R20, R3, RZ ;  /* 0x000000031414a210 */ /* 0x000fe20007f1e0ff */
[--C-:B------:R-:W-:Y:S01]  /*fba0*/  @!P3 IMAD.WIDE R12, R13, 0x2, R8.reuse ;  /* 0x000000020d0cb825 */ /* 0x100fe200078e0208 */
[----:B------:R-:W-:Y:S01]  /*fbb0*/  CS2R R14, SRZ ;  /* 0x00000000000e7805 */ /* 0x000fe2000001ff00 */
[----:B------:R1:W5:Y:S01]  /*fbc0*/  @!P4 LD.E.128 R56, desc[UR6][R6.64] ;  /* 0x000000060638c980 */ /* 0x000362000c101d00 */
[----:B------:R-:W-:Y:S01]  /*fbd0*/  CS2R R48, SRZ ;  /* 0x0000000000307805 */ /* 0x000fe2000001ff00 */
[----:B------:R-:W-:Y:S01]  /*fbe0*/  @!P4 IMAD.WIDE R62, R63, 0x2, R8 ;  /* 0x000000023f3ec825 */ /* 0x000fe200078e0208 */
[----:B------:R-:W-:-:S02]  /*fbf0*/  CS2R R8, SRZ ;  /* 0x0000000000087805 */ /* 0x000fc4000001ff00 */
[----:B------:R-:W-:Y:S02]  /*fc00*/  CS2R R50, SRZ ;  /* 0x0000000000327805 */ /* 0x000fe4000001ff00 */
[----:B------:R-:W-:Y:S02]  /*fc10*/  @!P2 IADD3.X R21, R21, R0, RZ, P0, !PT ;  /* 0x000000001515a210 */ /* 0x000fe400007fe4ff */
[----:B0-----:R-:W-:Y:S01]  /*fc20*/  CS2R R4, SRZ ;  /* 0x0000000000047805 */ /* 0x001fe2000001ff00 */
[----:B------:R-:W-:Y:S01]  /*fc30*/  @!P2 IMAD.X R61, R61, 0x1, R0, P1 ;  /* 0x000000013d3da824 */ /* 0x000fe200008e0600 */
[----:B------:R0:W5:Y:S01]  /*fc40*/  @!P3 LD.E.128 R8, desc[UR6][R12.64] ;  /* 0x000000060c08b980 */ /* 0x000162000c101d00 */
[----:B-1----:R-:W-:-:S03]  /*fc50*/  CS2R R6, SRZ ;  /* 0x0000000000067805 */ /* 0x002fc6000001ff00 */
[----:B------:R1:W5:Y:S04]  /*fc60*/  @!P2 LD.E.128 R48, desc[UR6][R20.64] ;  /* 0x000000061430a980 */ /* 0x000368000c101d00 */
[----:B------:R1:W5:Y:S01]  /*fc70*/  @!P2 LD.E.128 R4, desc[UR6][R60.64] ;  /* 0x000000063c04a980 */ /* 0x000362000c101d00 */
[----:B0-----:R-:W-:-:S06]  /*fc80*/  CS2R R12, SRZ ;  /* 0x00000000000c7805 */ /* 0x001fcc000001ff00 */
[----:B------:R1:W5:Y:S02]  /*fc90*/  @!P4 LD.E.128 R12, desc[UR6][R62.64] ;  /* 0x000000063e0cc980 */ /* 0x000364000c101d00 */
.L_x_2820:
[----:B------:R-:W-:Y:S05]  /*fca0*/  BSYNC B1 ;  /* 0x0000000000017941 */ /* 0x000fea0003800000 */
.L_x_2819:
[----:B-----5:R-:W-:Y:S01]  /*fcb0*/  IMAD.MOV.U32 R3, RZ, RZ, R4 ;  /* 0x000000ffff037224 */ /* 0x020fe200078e0004 */
[----:B----4-:R-:W-:Y:S01]  /*fcc0*/  LEA.HI R0, R198, R198, RZ, 0x1 ;  /* 0x000000c6c6007211 */ /* 0x010fe200078f08ff */
[----:B-12---:R-:W-:Y:S01]  /*fcd0*/  IMAD.MOV.U32 R20, RZ, RZ, R5 ;  /* 0x000000ffff147224 */ /* 0x006fe200078e0005 */
[----:B------:R-:W-:Y:S01]  /*fce0*/  MOV R21, R6 ;  /* 0x0000000600157202 */ /* 0x000fe20000000f00 */
[----:B------:R-:W-:Y:S01]  /*fcf0*/  IMAD.MOV.U32 R60, RZ, RZ, R7 ;  /* 0x000000ffff3c7224 */ /* 0x000fe200078e0007 */
[----:B------:R-:W-:Y:S01]  /*fd00*/  MOV R63, R57 ;  /* 0x00000039003f7202 */ /* 0x000fe20000000f00 */
[----:B------:R-:W-:Y:S01]  /*fd10*/  IMAD.MOV.U32 R62, RZ, RZ, R50 ;  /* 0x000000ffff3e7224 */ /* 0x000fe200078e0032 */
[----:B------:R-:W-:Y:S01]  /*fd20*/  PRMT R82, R3, 0x5410, R20 ;  /* 0x0000541003527816 */ /* 0x000fe20000000014 */
[----:B------:R-:W-:Y:S01]  /*fd30*/  BSSY B1, `(.L_x_2821) ;  /* 0x0000027000017945 */ /* 0x000fe20003800000 */
[----:B------:R-:W-:Y:S01]  /*fd40*/  LOP3.LUT R3, R0, 0xfffffffe, RZ, 0xc0, !PT ;  /* 0xfffffffe00037812 */ /* 0x000fe200078ec0ff */
[----:B------:R-:W-:Y:S01]  /*fd50*/  IMAD.MOV.U32 R0, RZ, RZ, R8 ;  /* 0x000000ffff007224 */ /* 0x000fe200078e0008 */
[----:B------:R-:W-:Y:S01]  /*fd60*/  PRMT R83, R21, 0x5410, R60 ;  /* 0x0000541015537816 */ /* 0x000fe2000000003c */
[----:B------:R-:W-:Y:S01]  /*fd70*/  IMAD.MOV.U32 R21, RZ, RZ, R10 ;  /* 0x000000ffff157224 */ /* 0x000fe200078e000a */
[----:B------:R-:W-:Y:S01]  /*fd80*/  MOV R20, R9 ;  /* 0x0000000900147202 */ /* 0x000fe20000000f00 */
[----:B------:R-:W-:Y:S01]  /*fd90*/  IMAD.IADD R3, R198, 0x1, -R3 ;  /* 0x00000001c6037824 */ /* 0x000fe200078e0a03 */
[----:B------:R-:W-:-:S02]  /*fda0*/  MOV R60, R49 ;  /* 0x00000031003c7202 */ /* 0x000fc40000000f00 */
[----:B------:R-:W-:Y:S01]  /*fdb0*/  PRMT R71, R0, 0x5410, R20 ;  /* 0x0000541000477816 */ /* 0x000fe20000000014 */
[----:B------:R-:W-:Y:S01]  /*fdc0*/  IMAD.MOV.U32 R0, RZ, RZ, R11 ;  /* 0x000000ffff007224 */ /* 0x000fe200078e000b */
[----:B---3--:R-:W-:Y:S01]  /*fdd0*/  SHF.L.U32 R61, R3, 0x1f, RZ ;  /* 0x0000001f033d7819 */ /* 0x008fe200000006ff */
[----:B------:R-:W-:Y:S01]  /*fde0*/  IMAD.MOV.U32 R3, RZ, RZ, R12 ;  /* 0x000000ffff037224 */ /* 0x000fe200078e000c */
[----:B------:R-:W-:Y:S01]  /*fdf0*/  PRMT R73, R21, 0x7610, R73 ;  /* 0x0000761015497816 */ /* 0x000fe20000000049 */
[----:B------:R-:W-:Y:S01]  /*fe00*/  IMAD.MOV.U32 R21, RZ, RZ, R14 ;  /* 0x000000ffff157224 */ /* 0x000fe200078e000e */
[----:B------:R-:W0:Y:S01]  /*fe10*/  SYNCS.PHASECHK.TRANS64.TRYWAIT P0, [R2+URZ+0x2a800], R61 ;  /* 0x02a8003d020075a7 */ /* 0x000e22000800017f */
[----:B------:R-:W-:Y:S02]  /*fe20*/  MOV R20, R13 ;  /* 0x0000000d00147202 */ /* 0x000fe40000000f00 */
[----:B------:R-:W-:Y:S02]  /*fe30*/  PRMT R73, R73, 0x5410, R0 ;  /* 0x0000541049497816 */ /* 0x000fe40000000000 */
[--C-:B------:R-:W-:Y:S01]  /*fe40*/  PRMT R0, R3, 0x5410, R20.reuse ;  /* 0x0000541003007816 */ /* 0x100fe20000000014 */
        /* <DEDUP_REMOVED lines=21> */
.L_x_3076:
[----:B------:R-:W-:Y:S05]  /*ffa0*/  BSYNC B1 ;  /* 0x0000000000017941 */ /* 0x000fea0003800000 */
.L_x_2821:
        /* <DEDUP_REMOVED lines=16> */
[--C-:B------:R-:W-:Y:S01]  /*100b0*/  HADD2.F32 R104, -RZ, R98.reuse.H1_H1 ;  /* 0x30000062ff687230 */ /* 0x100fe20000004100 */
[----:B------:R-:W-:Y:S01]  /*100c0*/  LEA.HI R62, R63, R62, RZ, 0x3 ;  /* 0x0000003e3f3e7211 */ /* 0x000fe200078f18ff */
[----:B------:R-:W-:Y:S01]  /*100d0*/  HADD2.F32 R98, -RZ, R98.H0_H0 ;  /* 0x20000062ff627230 */ /* 0x000fe20000004100 */
[----:B------:R-:W-:-:S02]  /*100e0*/  LOP3.LUT R63, R181, 0x38, R64, 0xf8, !PT ;  /* 0x00000038b53f7812 */ /* 0x000fc400078ef840 */
[----:B------:R-:W-:Y:S01]  /*100f0*/  IADD3 R61, R183, R60, RZ ;  /* 0x0000003cb73d7210 */ /* 0x000fe20007ffe0ff */
[----:B------:R-:W-:Y:S01]  /*10100*/  IMAD.SHL.U32 R62, R62, 0x400, RZ ;  /* 0x000004003e3e7824 */ /* 0x000fe200078e00ff */
[----:B------:R-:W-:Y:S02]  /*10110*/  LOP3.LUT R65, R63, R182, RZ, 0x3c, !PT ;  /* 0x000000b63f417212 */ /* 0x000fe400078e3cff */
[--C-:B------:R-:W-:Y:S01]  /*10120*/  SHF.R.U64 R44, R44, 0x10, R45.reuse ;  /* 0x000000102c2c7819 */ /* 0x100fe2000000122d */
[--C-:B------:R-:W-:Y:S01]  /*10130*/  IMAD R80, R61, 0x2, R2.reuse ;  /* 0x000000023d507824 */ /* 0x100fe200078e0202 */
[----:B------:R-:W-:Y:S02]  /*10140*/  LOP3.LUT R64, R62, 0x7fffe000, RZ, 0xc0, !PT ;  /* 0x7fffe0003e407812 */ /* 0x000fe400078ec0ff */
[----:B------:R-:W-:Y:S02]  /*10150*/  SHF.R.U32.HI R45, RZ, 0x10, R45 ;  /* 0x00000010ff2d7819 */ /* 0x000fe4000001162d */
[----:B------:R-:W-:Y:S01]  /*10160*/  IADD3 R65, R65, R64, R183 ;  /* 0x0000004041417210 */ /* 0x000fe20007ffe0b7 */
[----:B------:R-:W0:Y:S01]  /*10170*/  LDS.128 R60, [R80+0xc400] ;  /* 0x00c40000503c7984 */ /* 0x000e220000000c00 */
[--C-:B------:R-:W-:Y:S01]  /*10180*/  SHF.R.U64 R34, R34, 0x10, R35.reuse ;  /* 0x0000001022227819 */ /* 0x100fe20000001223 */
[----:B------:R-:W-:Y:S01]  /*10190*/  HADD2.F32 R45, -RZ, R45.H0_H0 ;  /* 0x2000002dff2d7230 */ /* 0x000fe20000004100 */
[----:B------:R-:W-:Y:S01]  /*101a0*/  SHF.R.U32.HI R90, RZ, 0x10, R35 ;  /* 0x00000010ff5a7819 */ /* 0x000fe20000011623 */
[----:B------:R-:W-:Y:S01]  /*101b0*/  IMAD R81, R65, 0x2, R2 ;  /* 0x0000000241517824 */ /* 0x000fe200078e0202 */
[----:B------:R-:W-:-:S02]  /*101c0*/  SHF.R.U64 R32, R32, 0x10, R33 ;  /* 0x0000001020207819 */ /* 0x000fc40000001221 */
[----:B------:R-:W-:Y:S01]  /*101d0*/  SHF.R.U64 R35, R46, 0x10, R47 ;  /* 0x000000102e237819 */ /* 0x000fe2000000122f */
[----:B------:R-:W-:Y:S01]  /*101e0*/  HADD2.F32 R90, -RZ, R90.H0_H0 ;  /* 0x2000005aff5a7230 */ /* 0x000fe20000004100 */
[----:B------:R-:W1:Y:S01]  /*101f0*/  LDS.128 R64, [R81+0xc400] ;  /* 0x00c4000051407984 */ /* 0x000e620000000c00 */
[----:B------:R-:W-:Y:S02]  /*10200*/  SHF.R.U32.HI R33, RZ, 0x10, R33 ;  /* 0x00000010ff217819 */ /* 0x000fe40000011621 */
[----:B------:R-:W-:-:S03]  /*10210*/  SHF.R.U32.HI R47, RZ, 0x10, R47 ;  /* 0x00000010ff2f7819 */ /* 0x000fc6000001162f */
[----:B------:R-:W-:Y:S02]  /*10220*/  HADD2.F32 R33, -RZ, R33.H0_H0 ;  /* 0x20000021ff217230 */ /* 0x000fe40000004100 */
[--C-:B0-----:R-:W-:Y:S02]  /*10230*/  HADD2.F32 R93, -RZ, R63.reuse.H0_H0 ;  /* 0x2000003fff5d7230 */ /* 0x101fe40000004100 */
[----:B------:R-:W-:Y:S02]  /*10240*/  HADD2.F32 R94, -RZ, R63.H1_H1 ;  /* 0x3000003fff5e7230 */ /* 0x000fe40000004100 */
[--C-:B------:R-:W-:Y:S02]  /*10250*/  HADD2.F32 R46, -RZ, R61.reuse.H0_H0 ;  /* 0x2000003dff2e7230 */ /* 0x100fe40000004100 */
[----:B------:R-:W-:Y:S02]  /*10260*/  HADD2.F32 R91, -RZ, R61.H1_H1 ;  /* 0x3000003dff5b7230 */ /* 0x000fe40000004100 */
[----:B------:R-:W-:-:S02]  /*10270*/  HADD2.F32 R61, -RZ, R60.H0_H0 ;  /* 0x2000003cff3d7230 */ /* 0x000fc40000004100 */
[--C-:B-1----:R-:W-:Y:S02]  /*10280*/  HADD2.F32 R63, -RZ, R65.reuse.H0_H0 ;  /* 0x20000041ff3f7230 */ /* 0x102fe40000004100 */
[----:B------:R-:W-:Y:S02]  /*10290*/  HADD2.F32 R100, -RZ, R65.H1_H1 ;  /* 0x30000041ff647230 */ /* 0x000fe40000004100 */
[----:B------:R-:W-:Y:S02]  /*102a0*/  HADD2.F32 R65, -RZ, R64.H0_H0 ;  /* 0x20000040ff417230 */ /* 0x000fe40000004100 */
[C---:B------:R-:W-:Y:S01]  /*102b0*/  FMUL.FTZ R103, R63.reuse, R95 ;  /* 0x0000005f3f677220 */ /* 0x040fe20000410000 */
[-C--:B------:R-:W-:Y:S01]  /*102c0*/  FMUL.FTZ R63, R63, R96.reuse ;  /* 0x000000603f3f7220 */ /* 0x080fe20000410000 */
[C---:B------:R-:W-:Y:S01]  /*102d0*/  FMUL.FTZ R106, R100.reuse, R45 ;  /* 0x0000002d646a7220 */ /* 0x040fe20000410000 */
[----:B------:R-:W-:Y:S01]  /*102e0*/  FMUL.FTZ R100, R100, R33 ;  /* 0x0000002164647220 */ /* 0x000fe20000410000 */
[----:B------:R-:W-:Y:S01]  /*102f0*/  FFMA.FTZ R103, R46, R96, -R103 ;  /* 0x000000602e677223 */ /* 0x000fe20000010867 */
[----:B------:R-:W-:-:S02]  /*10300*/  HADD2.F32 R96, -RZ, R99.H1_H1 ;  /* 0x30000063ff607230 */ /* 0x000fc40000004100 */
[----:B------:R-:W-:Y:S01]  /*10310*/  FFMA.FTZ R63, R46, R95, R63 ;  /* 0x0000005f2e3f7223 */ /* 0x000fe2000001003f */
[----:B------:R-:W-:Y:S01]  /*10320*/  FFMA.FTZ R46, R91, R33, -R106 ;  /* 0x000000215b2e7223 */ /* 0x000fe2000001086a */
[----:B------:R-:W-:Y:S02]  /*10330*/  HADD2.F32 R33, -RZ, R97.H0_H0 ;  /* 0x20000061ff217230 */ /* 0x000fe40000004100 */
[C---:B------:R-:W-:Y:S01]  /*10340*/  FMUL.FTZ R95, R65.reuse, R104 ;  /* 0x00000068415f7220 */ /* 0x040fe20000410000 */
[----:B------:R-:W-:Y:S01]  /*10350*/  FMUL.FTZ R106, R65, R96 ;  /* 0x00000060416a7220 */ /* 0x000fe20000410000 */
[----:B------:R-:W-:Y:S02]  /*10360*/  HADD2.F32 R102, -RZ, R67.H0_H0 ;  /* 0x20000043ff667230 */ /* 0x000fe40000004100 */
[----:B------:R-:W-:Y:S01]  /*10370*/  FFMA.FTZ R100, R91, R45, R100 ;  /* 0x0000002d5b647223 */ /* 0x000fe20000010064 */
[----:B------:R-:W-:Y:S02]  /*10380*/  HADD2.F32 R97, -RZ, R97.H1_H1 ;  /* 0x30000061ff617230 */ /* 0x000fe40000004100 */
[----:B------:R-:W-:Y:S01]  /*10390*/  FFMA.FTZ R65, R61, R104, -R106 ;  /* 0x000000683d417223 */ /* 0x000fe2000001086a */
[----:B------:R-:W-:-:S02]  /*103a0*/  HADD2.F32 R101, -RZ, R66.H0_H0 ;  /* 0x20000042ff657230 */ /* 0x000fc40000004100 */
[----:B------:R-:W-:Y:S01]  /*103b0*/  FFMA.FTZ R61, R61, R96, R95 ;  /* 0x000000603d3d7223 */ /* 0x000fe2000001005f */
[----:B------:R-:W-:Y:S02]  /*103c0*/  HADD2.F32 R99, -RZ, R99.H0_H0 ;  /* 0x20000063ff637230 */ /* 0x000fe40000004100 */
[C---:B------:R-:W-:Y:S01]  /*103d0*/  FMUL.FTZ R96, R102.reuse, R97 ;  /* 0x0000006166607220 */ /* 0x040fe20000410000 */
[----:B------:R-:W-:Y:S02]  /*103e0*/  HADD2.F32 R67, -RZ, R67.H1_H1 ;  /* 0x30000043ff437230 */ /* 0x000fe40000004100 */
[----:B------:R-:W-:Y:S01]  /*103f0*/  FMUL.FTZ R91, R101, R33 ;  /* 0x00000021655b7220 */ /* 0x000fe20000410000 */
[----:B------:R-:W-:Y:S02]  /*10400*/  HADD2.F32 R45, -RZ, R47.H0_H0 ;  /* 0x2000002fff2d7230 */ /* 0x000fe40000004100 */
[----:B------:R-:W-:Y:S01]  /*10410*/  FMUL.FTZ R102, R102, R99 ;  /* 0x0000006366667220 */ /* 0x000fe20000410000 */
[----:B------:R-:W-:-:S02]  /*10420*/  HADD2.F32 R92, -RZ, R62.H0_H0 ;  /* 0x2000003eff5c7230 */ /* 0x000fc40000004100 */
[-C--:B------:R-:W-:Y:S01]  /*10430*/  FMUL.FTZ R101, R101, R98.reuse ;  /* 0x0000006265657220 */ /* 0x080fe20000410000 */
[----:B------:R-:W-:Y:S02]  /*10440*/  HADD2.F32 R64, -RZ, R64.H1_H1 ;  /* 0x30000040ff407230 */ /* 0x000fe40000004100 */
[----:B------:R-:W-:Y:S01]  /*10450*/  FMUL.FTZ R95, R67, R45 ;  /* 0x0000002d435f7220 */ /* 0x000fe20000410000 */
[----:B------:R-:W-:Y:S01]  /*10460*/  FFMA.FTZ R47, R93, R97, R102 ;  /* 0x000000615d2f7223 */ /* 0x000fe20000010066 */
[C---:B------:R-:W-:Y:S01]  /*10470*/  FFMA.FTZ R91, R92.reuse, R98, -R91 ;  /* 0x000000625c5b7223 */ /* 0x040fe2000001085b */
[----:B------:R-:W-:Y:S01]  /*10480*/  FFMA.FTZ R92, R92, R33, R101 ;  /* 0x000000215c5c7223 */ /* 0x000fe20000010065 */
[-C--:B------:R-:W-:Y:S01]  /*10490*/  FMUL.FTZ R97, R67, R90.reuse ;  /* 0x0000005a43617220 */ /* 0x080fe20000410000 */
[----:B------:R-:W-:Y:S01]  /*104a0*/  FFMA.FTZ R33, R93, R99, -R96 ;  /* 0x000000635d217223 */ /* 0x000fe20000010860 */
[----:B------:R-:W-:Y:S01]  /*104b0*/  FFMA.FTZ R90, R94, R90, -R95 ;  /* 0x0000005a5e5a7223 */ /* 0x000fe2000001085f */
[----:B------:R-:W-:-:S02]  /*104c0*/  HADD2.F32 R66, -RZ, R66.H1_H1 ;  /* 0x30000042ff427230 */ /* 0x000fc40000004100 */
[----:B------:R-:W-:Y:S01]  /*104d0*/  FFMA.FTZ R94, R94, R45, R97 ;  /* 0x0000002d5e5e7223 */ /* 0x000fe20000010061 */
[----:B------:R-:W-:Y:S02]  /*104e0*/  HADD2.F32 R93, -RZ, R44.H0_H0 ;  /* 0x2000002cff5d7230 */ /* 0x000fe40000004100 */
[----:B------:R-:W-:Y:S02]  /*104f0*/  HADD2.F32 R95, -RZ, R35.H0_H0 ;  /* 0x20000023ff5f7230 */ /* 0x000fe40000004100 */
[----:B------:R-:W-:Y:S02]  /*10500*/  HADD2.F32 R67, -RZ, R32.H0_H0 ;  /* 0x20000020ff437230 */ /* 0x000fe40000004100 */
[----:B------:R-:W-:Y:S01]  /*10510*/  FMUL.FTZ R45, R64, R93 ;  /* 0x0000005d402d7220 */ /* 0x000fe20000410000 */
[----:B------:R-:W-:Y:S02]  /*10520*/  HADD2.F32 R35, -RZ, R34.H0_H0 ;  /* 0x20000022ff237230 */ /* 0x000fe40000004100 */
[----:B------:R-:W-:Y:S01]  /*10530*/  FMUL.FTZ R97, R66, R95 ;  /* 0x0000005f42617220 */ /* 0x000fe20000410000 */
[----:B------:R-:W-:-:S02]  /*10540*/  HADD2.F32 R60, -RZ, R60.H1_H1 ;  /* 0x3000003cff3c7230 */ /* 0x000fc40000004100 */
[----:B------:R-:W-:Y:S01]  /*10550*/  FMUL.FTZ R64, R64, R67 ;  /* 0x0000004340407220 */ /* 0x000fe20000410000 */
[----:B------:R-:W-:Y:S02]  /*10560*/  HADD2.F32 R62, -RZ, R62.H1_H1 ;  /* 0x3000003eff3e7230 */ /* 0x000fe40000004100 */
[----:B------:R-:W-:Y:S01]  /*10570*/  FMUL.FTZ R66, R66, R35 ;  /* 0x0000002342427220 */ /* 0x000fe20000410000 */
[----:B------:R-:W-:Y:S01]  /*10580*/  F2FP.F16.F32.PACK_AB R47, R94, R47 ;  /* 0x0000002f5e2f723e */ /* 0x000fe200000000ff */
[C---:B------:R-:W-:Y:S01]  /*10590*/  FFMA.FTZ R32, R60.reuse, R67, -R45 ;  /* 0x000000433c207223 */ /* 0x040fe2000001082d */
[----:B------:R-:W-:Y:S01]  /*105a0*/  FFMA.FTZ R44, R60, R93, R64 ;  /* 0x0000005d3c2c7223 */ /* 0x000fe20000010040 */
[C---:B------:R-:W-:Y:S01]  /*105b0*/  FFMA.FTZ R34, R62.reuse, R35, -R97 ;  /* 0x000000233e227223 */ /* 0x040fe20000010861 */
[----:B------:R-:W-:Y:S01]  /*105c0*/  FFMA.FTZ R95, R62, R95, R66 ;  /* 0x0000005f3e5f7223 */ /* 0x000fe20000010042 */
[----:B------:R-:W-:Y:S02]  /*105d0*/  F2FP.F16.F32.PACK_AB R35, R90, R33 ;  /* 0x000000215a23723e */ /* 0x000fe400000000ff */
[----:B------:R-:W-:-:S02]  /*105e0*/  F2FP.F16.F32.PACK_AB R33, R46, R103 ;  /* 0x000000672e21723e */ /* 0x000fc400000000ff */
[----:B------:R-:W-:Y:S02]  /*105f0*/  F2FP.F16.F32.PACK_AB R32, R32, R65 ;  /* 0x000000412020723e */ /* 0x000fe400000000ff */
[----:B------:R-:W-:Y:S02]  /*10600*/  F2FP.F16.F32.PACK_AB R34, R34, R91 ;  /* 0x0000005b2222723e */ /* 0x000fe400000000ff */
[----:B------:R-:W-:Y:S02]  /*10610*/  F2FP.F16.F32.PACK_AB R45, R100, R63 ;  /* 0x0000003f642d723e */ /* 0x000fe400000000ff */
[----:B------:R-:W-:Y:S01]  /*10620*/  F2FP.F16.F32.PACK_AB R44, R44, R61 ;  /* 0x0000003d2c2c723e */ /* 0x000fe200000000ff */
[----:B------:R1:W-:Y:S01]  /*10630*/  STS.128 [R80+0xc400], R32 ;  /* 0x00c4002050007388 */ /* 0x0003e20000000c00 */
[----:B------:R-:W-:-:S05]  /*10640*/  F2FP.F16.F32.PACK_AB R46, R95, R92 ;  /* 0x0000005c5f2e723e */ /* 0x000fca00000000ff */
[----:B------:R1:W-:Y:S02]  /*10650*/  STS.128 [R81+0xc400], R44 ;  /* 0x00c4002c51007388 */ /* 0x0003e40000000c00 */
.L_x_2826:
[----:B------:R-:W-:Y:S05]  /*10660*/  BSYNC B2 ;  /* 0x0000000000027941 */ /* 0x000fea0003800000 */
.L_x_2825:
[----:B------:R-:W-:Y:S04]  /*10670*/  BSSY B2, `(.L_x_2827) ;  /* 0x0000061000027945 */ /* 0x000fe80003800000 */
[----:B------:R-:W-:Y:S05]  /*10680*/  @P1 BRA `(.L_x_2828) ;  /* 0x00000004007c1947 */ /* 0x000fea0003800000 */
[----:B------:R-:W2:Y:S01]  /*10690*/  LDL R93, [R1+0x48] ;  /* 0x00004800015d7983 */ /* 0x000ea20000100800 */
[----:B-1----:R-:W-:Y:S01]  /*106a0*/  LEA.HI R32, R70, R166, RZ, 0x1d ;  /* 0x000000a646207211 */ /* 0x002fe200078fe8ff */
[----:B------:R-:W-:Y:S01]  /*106b0*/  HADD2.F32 R90, -RZ, R86.H1_H1 ;  /* 0x30000056ff5a7230 */ /* 0x000fe20000004100 */
[----:B------:R-:W-:Y:S01]  /*106c0*/  SHF.R.U64 R28, R28, 0x10, R29 ;  /* 0x000000101c1c7819 */ /* 0x000fe2000000121d */
[----:B------:R-:W-:Y:S01]  /*106d0*/  HADD2.F32 R80, -RZ, R88.H1_H1 ;  /* 0x30000058ff507230 */ /* 0x000fe20000004100 */
[----:B------:R-:W-:Y:S01]  /*106e0*/  SHF.R.S32.HI R33, RZ, 0x1f, R32 ;  /* 0x0000001fff217819 */ /* 0x000fe20000011420 */
        /* <DEDUP_REMOVED lines=15> */
[----:B------:R-:W-:Y:S01]  /*107e0*/  SHF.R.U32.HI R42, RZ, 0x10, R43 ;  /* 0x00000010ff2a7819 */ /* 0x000fe2000001162b */
[----:B------:R-:W-:Y:S01]  /*107f0*/  HADD2.F32 R40, -RZ, R40.H0_H0 ;  /* 0x20000028ff287230 */ /* 0x000fe20000004100 */
[----:B------:R-:W-:Y:S02]  /*10800*/  SHF.R.U32.HI R81, RZ, 0x10, R41 ;  /* 0x00000010ff517819 */ /* 0x000fe40000011629 */
[----:B------:R-:W1:Y:S01]  /*10810*/  LDS.128 R44, [R60+0xc400] ;  /* 0x00c400003c2c7984 */ /* 0x000e620000000c00 */
[----:B------:R-:W-:Y:S02]  /*10820*/  HADD2.F32 R42, -RZ, R42.H0_H0 ;  /* 0x2000002aff2a7230 */ /* 0x000fe40000004100 */
[----:B------:R-:W-:-:S02]  /*10830*/  HADD2.F32 R81, -RZ, R81.H0_H0 ;  /* 0x20000051ff517230 */ /* 0x000fc40000004100 */
[--C-:B-1----:R-:W-:Y:S02]  /*10840*/  HADD2.F32 R43, -RZ, R45.reuse.H0_H0 ;  /* 0x2000002dff2b7230 */ /* 0x102fe40000004100 */
[----:B------:R-:W-:Y:S02]  /*10850*/  HADD2.F32 R66, -RZ, R45.H1_H1 ;  /* 0x3000002dff427230 */ /* 0x000fe40000004100 */
[----:B------:R-:W-:Y:S02]  /*10860*/  HADD2.F32 R67, -RZ, R44.H0_H0 ;  /* 0x2000002cff437230 */ /* 0x000fe40000004100 */
[C---:B------:R-:W-:Y:S01]  /*10870*/  FMUL.FTZ R92, R43.reuse, R90 ;  /* 0x0000005a2b5c7220 */ /* 0x040fe20000410000 */
[----:B------:R-:W-:Y:S01]  /*10880*/  FMUL.FTZ R94, R43, R80 ;  /* 0x000000502b5e7220 */ /* 0x000fe20000410000 */
[----:B------:R-:W-:Y:S02]  /*10890*/  HADD2.F32 R64, -RZ, R46.H0_H0 ;  /* 0x2000002eff407230 */ /* 0x000fe40000004100 */
[----:B------:R-:W-:-:S02]  /*108a0*/  HADD2.F32 R62, -RZ, R47.H0_H0 ;  /* 0x2000002fff3e7230 */ /* 0x000fc40000004100 */
[----:B------:R-:W-:Y:S02]  /*108b0*/  HADD2.F32 R47, -RZ, R47.H1_H1 ;  /* 0x3000002fff2f7230 */ /* 0x000fe40000004100 */
[----:B------:R-:W-:Y:S02]  /*108c0*/  HADD2.F32 R44, -RZ, R44.H1_H1 ;  /* 0x3000002cff2c7230 */ /* 0x000fe40000004100 */
[----:B------:R-:W-:Y:S01]  /*108d0*/  HADD2.F32 R46, -RZ, R46.H1_H1 ;  /* 0x3000002eff2e7230 */ /* 0x000fe20000004100 */
[----:B--2---:R-:W1:Y:S02]  /*108e0*/  LDS.128 R32, [R93] ;  /* 0x000000005d207984 */ /* 0x004e640000000c00 */
[--C-:B-1----:R-:W-:Y:S02]  /*108f0*/  HADD2.F32 R65, -RZ, R33.reuse.H0_H0 ;  /* 0x20000021ff417230 */ /* 0x102fe40000004100 */
[----:B------:R-:W-:Y:S02]  /*10900*/  HADD2.F32 R63, -RZ, R33.H1_H1 ;  /* 0x30000021ff3f7230 */ /* 0x000fe40000004100 */
[----:B0-----:R-:W-:-:S02]  /*10910*/  HADD2.F32 R61, -RZ, R32.H0_H0 ;  /* 0x20000020ff3d7230 */ /* 0x001fc40000004100 */
[C---:B------:R-:W-:Y:S01]  /*10920*/  FFMA.FTZ R43, R65.reuse, R80, -R92 ;  /* 0x00000050412b7223 */ /* 0x040fe2000001085c */
[----:B------:R-:W-:Y:S02]  /*10930*/  HADD2.F32 R80, -RZ, R91.H0_H0 ;  /* 0x2000005bff507230 */ /* 0x000fe40000004100 */
[CC--:B------:R-:W-:Y:S01]  /*10940*/  FMUL.FTZ R92, R66.reuse, R81.reuse ;  /* 0x00000051425c7220 */ /* 0x0c0fe20000410000 */
[----:B------:R-:W-:Y:S01]  /*10950*/  FFMA.FTZ R45, R65, R90, R94 ;  /* 0x0000005a412d7223 */ /* 0x000fe2000001005e */
[----:B------:R-:W-:Y:S02]  /*10960*/  HADD2.F32 R90, -RZ, R87.H0_H0 ;  /* 0x20000057ff5a7230 */ /* 0x000fe40000004100 */
[-C--:B------:R-:W-:Y:S01]  /*10970*/  FMUL.FTZ R94, R66, R80.reuse ;  /* 0x00000050425e7220 */ /* 0x080fe20000410000 */
[----:B------:R-:W-:Y:S01]  /*10980*/  FFMA.FTZ R66, R63, R80, -R92 ;  /* 0x000000503f427223 */ /* 0x000fe2000001085c */
[C---:B------:R-:W-:Y:S01]  /*10990*/  FMUL.FTZ R92, R67.reuse, R86 ;  /* 0x00000056435c7220 */ /* 0x040fe20000410000 */
[----:B------:R-:W-:Y:S01]  /*109a0*/  FMUL.FTZ R67, R67, R88 ;  /* 0x0000005843437220 */ /* 0x000fe20000410000 */
[----:B------:R-:W-:Y:S01]  /*109b0*/  FFMA.FTZ R80, R63, R81, R94 ;  /* 0x000000513f507223 */ /* 0x000fe2000001005e */
[----:B------:R-:W-:-:S02]  /*109c0*/  HADD2.F32 R65, -RZ, R89.H0_H0 ;  /* 0x20000059ff417230 */ /* 0x000fc40000004100 */
[C---:B------:R-:W-:Y:S01]  /*109d0*/  FFMA.FTZ R63, R61.reuse, R88, -R92 ;  /* 0x000000583d3f7223 */ /* 0x040fe2000001085c */
[----:B------:R-:W-:Y:S02]  /*109e0*/  HADD2.F32 R33, -RZ, R34.H0_H0 ;  /* 0x20000022ff217230 */ /* 0x000fe40000004100 */
[----:B------:R-:W-:Y:S01]  /*109f0*/  FFMA.FTZ R61, R61, R86, R67 ;  /* 0x000000563d3d7223 */ /* 0x000fe20000010043 */
[C---:B------:R-:W-:Y:S01]  /*10a00*/  FMUL.FTZ R86, R64.reuse, R90 ;  /* 0x0000005a40567220 */ /* 0x040fe20000410000 */
[----:B------:R-:W-:Y:S02]  /*10a10*/  HADD2.F32 R87, -RZ, R87.H1_H1 ;  /* 0x30000057ff577230 */ /* 0x000fe40000004100 */
[-C--:B------:R-:W-:Y:S01]  /*10a20*/  FMUL.FTZ R88, R64, R65.reuse ;  /* 0x0000004140587220 */ /* 0x080fe20000410000 */
[----:B------:R-:W-:Y:S02]  /*10a30*/  HADD2.F32 R89, -RZ, R89.H1_H1 ;  /* 0x30000059ff597230 */ /* 0x000fe40000004100 */
[----:B------:R-:W-:Y:S01]  /*10a40*/  FFMA.FTZ R64, R33, R65, -R86 ;  /* 0x0000004121407223 */ /* 0x000fe20000010856 */
[----:B------:R-:W-:-:S02]  /*10a50*/  HADD2.F32 R41, -RZ, R35.H0_H0 ;  /* 0x20000023ff297230 */ /* 0x000fc40000004100 */
[C---:B------:R-:W-:Y:S01]  /*10a60*/  FMUL.FTZ R86, R62.reuse, R87 ;  /* 0x000000573e567220 */ /* 0x040fe20000410000 */
[----:B------:R-:W-:Y:S02]  /*10a70*/  HADD2.F32 R35, -RZ, R35.H1_H1 ;  /* 0x30000023ff237230 */ /* 0x000fe40000004100 */
[-C--:B------:R-:W-:Y:S01]  /*10a80*/  FMUL.FTZ R62, R62, R89.reuse ;  /* 0x000000593e3e7220 */ /* 0x080fe20000410000 */
[----:B------:R-:W-:Y:S01]  /*10a90*/  FFMA.FTZ R88, R33, R90, R88 ;  /* 0x0000005a21587223 */ /* 0x000fe20000010058 */
[----:B------:R-:W-:Y:S01]  /*10aa0*/  FFMA.FTZ R86, R41, R89, -R86 ;  /* 0x0000005929567223 */ /* 0x000fe20000010856 */
[----:B------:R-:W-:Y:S01]  /*10ab0*/  FMUL.FTZ R90, R47, R42 ;  /* 0x0000002a2f5a7220 */ /* 0x000fe20000410000 */
[----:B------:R-:W-:Y:S01]  /*10ac0*/  FFMA.FTZ R62, R41, R87, R62 ;  /* 0x00000057293e7223 */ /* 0x000fe2000001003e */
[-C--:B------:R-:W-:Y:S01]  /*10ad0*/  FMUL.FTZ R92, R47, R40.reuse ;  /* 0x000000282f5c7220 */ /* 0x080fe20000410000 */
[----:B------:R-:W-:Y:S02]  /*10ae0*/  HADD2.F32 R33, -RZ, R29.H0_H0 ;  /* 0x2000001dff217230 */ /* 0x000fe40000004100 */
[----:B------:R-:W-:Y:S01]  /*10af0*/  FFMA.FTZ R65, R35, R40, -R90 ;  /* 0x0000002823417223 */ /* 0x000fe2000001085a */
[----:B------:R-:W-:-:S02]  /*10b00*/  HADD2.F32 R41, -RZ, R31.H0_H0 ;  /* 0x2000001fff297230 */ /* 0x000fc40000004100 */
[----:B------:R-:W-:Y:S01]  /*10b10*/  FFMA.FTZ R67, R35, R42, R92 ;  /* 0x0000002a23437223 */ /* 0x000fe2000001005c */
        /* <DEDUP_REMOVED lines=22> */
.L_x_2828:
[----:B------:R-:W-:Y:S05]  /*10c80*/  BSYNC B2 ;  /* 0x0000000000027941 */ /* 0x000fea0003800000 */
.L_x_2827:
[----:B------:R-:W-:Y:S05]  /*10c90*/  @P2 BRA `(.L_x_2824) ;  /* 0x00000004007c2947 */ /* 0x000fea0003800000 */
[----:B------:R-:W3:Y:S01]  /*10ca0*/  LDL R67, [R1+0x40] ;  /* 0x0000400001437983 */ /* 0x000ee20000100800 */
[----:B------:R-:W-:Y:S01]  /*10cb0*/  LEA.HI R70, R70, R167, RZ, 0x1d ;  /* 0x000000a746467211 */ /* 0x000fe200078fe8ff */
[----:B-1----:R-:W-:Y:S01]  /*10cc0*/  HADD2.F32 R47, -RZ, R76.H1_H1 ;  /* 0x3000004cff2f7230 */ /* 0x002fe20000004100 */
[--C-:B------:R-:W-:Y:S01]  /*10cd0*/  SHF.R.U64 R24, R24, 0x10, R25.reuse ;  /* 0x0000001018187819 */ /* 0x100fe20000001219 */
[----:B------:R-:W-:Y:S01]  /*10ce0*/  HADD2.F32 R46, -RZ, R78.H1_H1 ;  /* 0x3000004eff2e7230 */ /* 0x000fe20000004100 */
[----:B--2---:R-:W-:Y:S01]  /*10cf0*/  SHF.R.S32.HI R29, RZ, 0x1f, R70 ;  /* 0x0000001fff1d7819 */ /* 0x004fe20000011446 */
[----:B------:R-:W-:Y:S01]  /*10d00*/  IMAD.SHL.U32 R28, R70, 0x8, RZ ;  /* 0x00000008461c7824 */ /* 0x000fe200078e00ff */
[----:B------:R-:W-:Y:S01]  /*10d10*/  SHF.R.U32.HI R62, RZ, 0x10, R25 ;  /* 0x00000010ff3e7819 */ /* 0x000fe20000011619 */
[----:B------:R-:W-:Y:S01]  /*10d20*/  HADD2.F32 R76, -RZ, R76.H0_H0 ;  /* 0x2000004cff4c7230 */ /* 0x000fe20000004100 */
[----:B------:R-:W-:Y:S01]  /*10d30*/  LEA.HI R70, R29, R70, RZ, 0x3 ;  /* 0x000000461d467211 */ /* 0x000fe200078f18ff */
[----:B------:R-:W-:Y:S01]  /*10d40*/  HADD2.F32 R78, -RZ, R78.H0_H0 ;  /* 0x2000004eff4e7230 */ /* 0x000fe20000004100 */
[----:B------:R-:W-:Y:S01]  /*10d50*/  LOP3.LUT R29, R181, 0x38, R28, 0xf8, !PT ;  /* 0x00000038b51d7812 */ /* 0x000fe200078ef81c */
[----:B------:R-:W-:Y:S01]  /*10d60*/  HADD2.F32 R24, -RZ, R24.H0_H0 ;  /* 0x20000018ff187230 */ /* 0x000fe20000004100 */
[----:B------:R-:W-:-:S02]  /*10d70*/  SHF.L.U32 R70, R70, 0xa, RZ ;  /* 0x0000000a46467819 */ /* 0x000fc400000006ff */
[----:B------:R-:W-:Y:S02]  /*10d80*/  LOP3.LUT R32, R29, R182, RZ, 0x3c, !PT ;  /* 0x000000b61d207212 */ /* 0x000fe400078e3cff */
[----:B------:R-:W-:Y:S02]  /*10d90*/  LOP3.LUT R70, R70, 0x7fffe000, RZ, 0xc0, !PT ;  /* 0x7fffe00046467812 */ /* 0x000fe400078ec0ff */
[----:B------:R-:W-:Y:S02]  /*10da0*/  SHF.R.U64 R25, R26, 0x10, R27 ;  /* 0x000000101a197819 */ /* 0x000fe4000000121b */
[----:B------:R-:W-:Y:S02]  /*10db0*/  IADD3 R33, R32, R70, R183 ;  /* 0x0000004620217210 */ /* 0x000fe40007ffe0b7 */
[--C-:B------:R-:W-:Y:S01]  /*10dc0*/  SHF.R.U64 R26, R38, 0x10, R39.reuse ;  /* 0x00000010261a7819 */ /* 0x100fe20000001227 */
[----:B------:R-:W-:Y:S01]  /*10dd0*/  HADD2.F32 R25, -RZ, R25.H0_H0 ;  /* 0x20000019ff197230 */ /* 0x000fe20000004100 */
[----:B------:R-:W-:Y:S01]  /*10de0*/  SHF.R.U32.HI R65, RZ, 0x10, R39 ;  /* 0x00000010ff417819 */ /* 0x000fe20000011627 */
[----:B------:R-:W-:Y:S01]  /*10df0*/  IMAD R40, R33, 0x2, R2 ;  /* 0x0000000221287824 */ /* 0x000fe200078e0202 */
[----:B------:R-:W-:-:S02]  /*10e00*/  SHF.R.U32.HI R60, RZ, 0x10, R37 ;  /* 0x00000010ff3c7819 */ /* 0x000fc40000011625 */
[----:B------:R-:W-:Y:S02]  /*10e10*/  SHF.R.U32.HI R66, RZ, 0x10, R27 ;  /* 0x00000010ff427819 */ /* 0x000fe4000001161b */
[----:B------:R-:W1:Y:S01]  /*10e20*/  LDS.128 R32, [R40+0xc400] ;  /* 0x00c4000028207984 */ /* 0x000e620000000c00 */
[----:B------:R-:W-:Y:S01]  /*10e30*/  HADD2.F32 R60, -RZ, R60.H0_H0 ;  /* 0x2000003cff3c7230 */ /* 0x000fe20000004100 */
[----:B------:R-:W-:-:S05]  /*10e40*/  SHF.R.U64 R36, R36, 0x10, R37 ;  /* 0x0000001024247819 */ /* 0x000fca0000001225 */
[----:B------:R-:W-:Y:S02]  /*10e50*/  HADD2.F32 R36, -RZ, R36.H0_H0 ;  /* 0x20000024ff247230 */ /* 0x000fe40000004100 */
[----:B-1----:R-:W-:Y:S02]  /*10e60*/  HADD2.F32 R43, -RZ, R33.H1_H1 ;  /* 0x30000021ff2b7230 */ /* 0x002fe40000004100 */
[----:B------:R-:W-:Y:S02]  /*10e70*/  HADD2.F32 R27, -RZ, R32.H1_H1 ;  /* 0x30000020ff1b7230 */ /* 0x000fe40000004100 */
[----:B------:R-:W-:Y:S02]  /*10e80*/  HADD2.F32 R44, -RZ, R34.H0_H0 ;  /* 0x20000022ff2c7230 */ /* 0x000fe40000004100 */
[--C-:B------:R-:W-:Y:S02]  /*10e90*/  HADD2.F32 R45, -RZ, R35.reuse.H0_H0 ;  /* 0x20000023ff2d7230 */ /* 0x100fe40000004100 */
[----:B------:R-:W-:-:S02]  /*10ea0*/  HADD2.F32 R35, -RZ, R35.H1_H1 ;  /* 0x30000023ff237230 */ /* 0x000fc40000004100 */
[----:B------:R-:W-:Y:S01]  /*10eb0*/  HADD2.F32 R34, -RZ, R34.H1_H1 ;  /* 0x30000022ff227230 */ /* 0x000fe20000004100 */
[----:B---3--:R-:W1:Y:S02]  /*10ec0*/  LDS.128 R28, [R67] ;  /* 0x00000000431c7984 */ /* 0x008e640000000c00 */
[--C-:B-1----:R-:W-:Y:S02]  /*10ed0*/  HADD2.F32 R38, -RZ, R29.reuse.H0_H0 ;  /* 0x2000001dff267230 */ /* 0x102fe40000004100 */
[----:B------:R-:W-:Y:S02]  /*10ee0*/  HADD2.F32 R39, -RZ, R29.H1_H1 ;  /* 0x3000001dff277230 */ /* 0x000fe40000004100 */
[----:B------:R-:W-:Y:S02]  /*10ef0*/  HADD2.F32 R29, -RZ, R33.H0_H0 ;  /* 0x20000021ff1d7230 */ /* 0x000fe40000004100 */
[----:B------:R-:W-:Y:S02]  /*10f00*/  HADD2.F32 R33, -RZ, R32.H0_H0 ;  /* 0x20000020ff217230 */ /* 0x000fe40000004100 */
[----:B------:R-:W-:-:S02]  /*10f10*/  HADD2.F32 R37, -RZ, R28.H0_H0 ;  /* 0x2000001cff257230 */ /* 0x000fc40000004100 */
[CC--:B0-----:R-:W-:Y:S01]  /*10f20*/  FMUL.FTZ R61, R29.reuse, R47.reuse ;  /* 0x0000002f1d3d7220 */ /* 0x0c1fe20000410000 */
[-C--:B------:R-:W-:Y:S01]  /*10f30*/  FMUL.FTZ R63, R29, R46.reuse ;  /* 0x0000002e1d3f7220 */ /* 0x080fe20000410000 */
[----:B------:R-:W-:Y:S02]  /*10f40*/  HADD2.F32 R41, -RZ, R30.H0_H0 ;  /* 0x2000001eff297230 */ /* 0x000fe40000004100 */
[C---:B------:R-:W-:Y:S01]  /*10f50*/  FFMA.FTZ R29, R38.reuse, R46, -R61 ;  /* 0x0000002e261d7223 */ /* 0x040fe2000001083d */
[----:B------:R-:W-:Y:S02]  /*10f60*/  HADD2.F32 R46, -RZ, R62.H0_H0 ;  /* 0x2000003eff2e7230 */ /* 0x000fe40000004100 */
[----:B------:R-:W-:Y:S01]  /*10f70*/  FMUL.FTZ R62, R43, R60 ;  /* 0x0000003c2b3e7220 */ /* 0x000fe20000410000 */
[----:B------:R-:W-:Y:S01]  /*10f80*/  FFMA.FTZ R32, R38, R47, R63 ;  /* 0x0000002f26207223 */ /* 0x000fe2000001003f */
[C---:B------:R-:W-:Y:S01]  /*10f90*/  FMUL.FTZ R38, R33.reuse, R76 ;  /* 0x0000004c21267220 */ /* 0x040fe20000410000 */
[----:B------:R-:W-:Y:S01]  /*10fa0*/  FMUL.FTZ R47, R33, R78 ;  /* 0x0000004e212f7220 */ /* 0x000fe20000410000 */
[----:B------:R-:W-:Y:S01]  /*10fb0*/  FMUL.FTZ R64, R43, R46 ;  /* 0x0000002e2b407220 */ /* 0x000fe20000410000 */
[----:B------:R-:W-:-:S02]  /*10fc0*/  HADD2.F32 R43, -RZ, R77.H0_H0 ;  /* 0x2000004dff2b7230 */ /* 0x000fc40000004100 */
[----:B------:R-:W-:Y:S01]  /*10fd0*/  FFMA.FTZ R78, R37, R78, -R38 ;  /* 0x0000004e254e7223 */ /* 0x000fe20000010826 */
[--C-:B------:R-:W-:Y:S02]  /*10fe0*/  HADD2.F32 R33, -RZ, R79.reuse.H0_H0 ;  /* 0x2000004fff217230 */ /* 0x100fe40000004100 */
[----:B------:R-:W-:Y:S01]  /*10ff0*/  FFMA.FTZ R62, R39, R46, -R62 ;  /* 0x0000002e273e7223 */ /* 0x000fe2000001083e */
[----:B------:R-:W-:Y:S02]  /*11000*/  HADD2.F32 R79, -RZ, R79.H1_H1 ;  /* 0x3000004fff4f7230 */ /* 0x000fe40000004100 */
[----:B------:R-:W-:Y:S01]  /*11010*/  FMUL.FTZ R38, R44, R43 ;  /* 0x0000002b2c267220 */ /* 0x000fe20000410000 */
[----:B------:R-:W-:Y:S02]  /*11020*/  HADD2.F32 R77, -RZ, R77.H1_H1 ;  /* 0x3000004dff4d7230 */ /* 0x000fe40000004100 */
[----:B------:R-:W-:Y:S01]  /*11030*/  FFMA.FTZ R47, R37, R76, R47 ;  /* 0x0000004c252f7223 */ /* 0x000fe2000001002f */
[----:B------:R-:W-:-:S02]  /*11040*/  HADD2.F32 R42, -RZ, R31.H0_H0 ;  /* 0x2000001fff2a7230 */ /* 0x000fc40000004100 */
[----:B------:R-:W-:Y:S01]  /*11050*/  FFMA.FTZ R39, R39, R60, R64 ;  /* 0x0000003c27277223 */ /* 0x000fe20000010040 */
[-C--:B------:R-:W-:Y:S01]  /*11060*/  FMUL.FTZ R46, R44, R33.reuse ;  /* 0x000000212c2e7220 */ /* 0x080fe20000410000 */
[----:B------:R-:W-:Y:S01]  /*11070*/  FFMA.FTZ R37, R41, R33, -R38 ;  /* 0x0000002129257223 */ /* 0x000fe20000010826 */
[----:B------:R-:W-:Y:S02]  /*11080*/  HADD2.F32 R44, -RZ, R65.H0_H0 ;  /* 0x20000041ff2c7230 */ /* 0x000fe40000004100 */
[C---:B------:R-:W-:Y:S01]  /*11090*/  FMUL.FTZ R33, R45.reuse, R77 ;  /* 0x0000004d2d217220 */ /* 0x040fe20000410000 */
[----:B------:R-:W-:Y:S02]  /*110a0*/  HADD2.F32 R38, -RZ, R66.H0_H0 ;  /* 0x20000042ff267230 */ /* 0x000fe40000004100 */
[-C--:B------:R-:W-:Y:S01]  /*110b0*/  FMUL.FTZ R60, R45, R79.reuse ;  /* 0x0000004f2d3c7220 */ /* 0x080fe20000410000 */
[----:B------:R-:W-:Y:S02]  /*110c0*/  HADD2.F32 R31, -RZ, R31.H1_H1 ;  /* 0x3000001fff1f7230 */ /* 0x000fe40000004100 */
[C---:B------:R-:W-:Y:S01]  /*110d0*/  FFMA.FTZ R79, R42.reuse, R79, -R33 ;  /* 0x0000004f2a4f7223 */ /* 0x040fe20000010821 */
[C---:B------:R-:W-:Y:S01]  /*110e0*/  FMUL.FTZ R64, R35.reuse, R44 ;  /* 0x0000002c23407220 */ /* 0x040fe20000410000 */
[----:B------:R-:W-:Y:S01]  /*110f0*/  FFMA.FTZ R60, R42, R77, R60 ;  /* 0x0000004d2a3c7223 */ /* 0x000fe2000001003c */
[----:B------:R-:W-:Y:S01]  /*11100*/  FMUL.FTZ R42, R35, R38 ;  /* 0x00000026232a7220 */ /* 0x000fe20000410000 */
[----:B------:R-:W-:-:S02]  /*11110*/  HADD2.F32 R33, -RZ, R26.H0_H0 ;  /* 0x2000001aff217230 */ /* 0x000fc40000004100 */
[----:B------:R-:W-:Y:S01]  /*11120*/  FFMA.FTZ R46, R41, R43, R46 ;  /* 0x0000002b292e7223 */ /* 0x000fe2000001002e */
[----:B------:R-:W-:Y:S02]  /*11130*/  HADD2.F32 R28, -RZ, R28.H1_H1 ;  /* 0x3000001cff1c7230 */ /* 0x000fe40000004100 */
[C---:B------:R-:W-:Y:S01]  /*11140*/  FFMA.FTZ R64, R31.reuse, R38, -R64 ;  /* 0x000000261f407223 */ /* 0x040fe20000010840 */
[----:B------:R-:W-:Y:S02]  /*11150*/  HADD2.F32 R30, -RZ, R30.H1_H1 ;  /* 0x3000001eff1e7230 */ /* 0x000fe40000004100 */
[----:B------:R-:W-:Y:S01]  /*11160*/  FFMA.FTZ R43, R31, R44, R42 ;  /* 0x0000002c1f2b7223 */ /* 0x000fe2000001002a */
[C---:B------:R-:W-:Y:S01]  /*11170*/  FMUL.FTZ R31, R27.reuse, R36 ;  /* 0x000000241b1f7220 */ /* 0x040fe20000410000 */
[C---:B------:R-:W-:Y:S01]  /*11180*/  FMUL.FTZ R41, R34.reuse, R33 ;  /* 0x0000002122297220 */ /* 0x040fe20000410000 */
[-C--:B------:R-:W-:Y:S01]  /*11190*/  FMUL.FTZ R27, R27, R24.reuse ;  /* 0x000000181b1b7220 */ /* 0x080fe20000410000 */
[-C--:B------:R-:W-:Y:S01]  /*111a0*/  FMUL.FTZ R34, R34, R25.reuse ;  /* 0x0000001922227220 */ /* 0x080fe20000410000 */
[----:B------:R-:W-:Y:S01]  /*111b0*/  FFMA.FTZ R35, R28, R24, -R31 ;  /* 0x000000181c237223 */ /* 0x000fe2000001081f */
[----:B------:R-:W-:Y:S01]  /*111c0*/  FFMA.FTZ R26, R30, R25, -R41 ;  /* 0x000000191e1a7223 */ /* 0x000fe20000010829 */
        /* <DEDUP_REMOVED lines=12> */
.L_x_2824:
[----:B------:R-:W-:Y:S05]  /*11290*/  BSYNC B1 ;  /* 0x0000000000017941 */ /* 0x000fea0003800000 */
.L_x_2823:
[----:B---3--:R-:W-:-:S05]  /*112a0*/  VIADD R24, R170, 0x40 ;  /* 0x00000040aa187836 */ /* 0x008fca0000000000 */
        /* <DEDUP_REMOVED lines=25> */
[----:B-1----:R-:W-:Y:S02]  /*11440*/  SHF.R.U64 R47, R4, 0x10, R5 ;  /* 0x00000010042f7819 */ /* 0x002fe40000001205 */
[----:B------:R-:W-:Y:S02]  /*11450*/  IADD3 R29, R29, R28, R184 ;  /* 0x0000001c1d1d7210 */ /* 0x000fe40007ffe0b8 */
[----:B------:R-:W-:Y:S02]  /*11460*/  SHF.R.U32.HI R49, RZ, 0x10, R49 ;  /* 0x00000010ff317819 */ /* 0x000fe40000011631 */
[--C-:B------:R-:W-:Y:S01]  /*11470*/  SHF.R.U64 R48, R50, 0x10, R51.reuse ;  /* 0x0000001032307819 */ /* 0x100fe20000001233 */
[----:B------:R-:W-:Y:S01]  /*11480*/  IMAD R32, R29, 0x2, R2 ;  /* 0x000000021d207824 */ /* 0x000fe200078e0202 */
[----:B------:R-:W-:-:S02]  /*11490*/  SHF.R.U32.HI R50, RZ, 0x10, R51 ;  /* 0x00000010ff327819 */ /* 0x000fc40000011633 */
[--C-:B------:R-:W-:Y:S02]  /*114a0*/  SHF.R.U32.HI R41, RZ, 0x10, R7.reuse ;  /* 0x00000010ff297819 */ /* 0x100fe40000011607 */
[----:B------:R-:W0:Y:S01]  /*114b0*/  LDS.128 R28, [R32+0xc400] ;  /* 0x00c40000201c7984 */ /* 0x000e220000000c00 */
[----:B------:R-:W-:Y:S01]  /*114c0*/  SHF.R.U64 R45, R6, 0x10, R7 ;  /* 0x00000010062d7819 */ /* 0x000fe20000001207 */
        /* <DEDUP_REMOVED lines=70> */
.L_x_2830:
[----:B------:R-:W-:Y:S05]  /*11930*/  BSYNC B1 ;  /* 0x0000000000017941 */ /* 0x000fea0003800000 */
.L_x_2829:
        /* <DEDUP_REMOVED lines=9> */
[--C-:B------:R-:W-:Y:S01]  /*119d0*/  SHF.R.U64 R46, R52, 0x10, R53.reuse ;  /* 0x00000010342e7819 */ /* 0x100fe20000001235 */
[----:B------:R-:W-:Y:S01]  /*119e0*/  HADD2.F32 R36, -RZ, R36.H0_H0 ;  /* 0x20000024ff247230 */ /* 0x000fe20000004100 */
[----:B------:R-:W-:Y:S01]  /*119f0*/  LEA.HI R5, R5, R4, RZ, 0x3 ;  /* 0x0000000405057211 */ /* 0x000fe200078f18ff */
[----:B------:R-:W-:Y:S01]  /*11a00*/  HADD2.F32 R34, -RZ, R71.H0_H0 ;  /* 0x20000047ff227230 */ /* 0x000fe20000004100 */
[----:B------:R-:W-:Y:S01]  /*11a10*/  LOP3.LUT R4, R177, 0x38, R6, 0xf8, !PT ;  /* 0x00000038b1047812 */ /* 0x000fe200078ef806 */
[----:B------:R-:W-:Y:S01]  /*11a20*/  HADD2.F32 R74, -RZ, R74.H0_H0 ;  /* 0x2000004aff4a7230 */ /* 0x000fe20000004100 */
[----:B------:R-:W-:Y:S01]  /*11a30*/  SHF.R.U32.HI R52, RZ, 0x10, R53 ;  /* 0x00000010ff347819 */ /* 0x000fe20000011635 */
[----:B------:R-:W-:Y:S01]  /*11a40*/  IMAD.SHL.U32 R5, R5, 0x400, RZ ;  /* 0x0000040005057824 */ /* 0x000fe200078e00ff */
[----:B------:R-:W-:-:S02]  /*11a50*/  LOP3.LUT R25, R4, R61, RZ, 0x3c, !PT ;  /* 0x0000003d04197212 */ /* 0x000fc400078e3cff */
[----:B------:R-:W-:Y:S02]  /*11a60*/  SHF.R.U64 R43, R8, 0x10, R9 ;  /* 0x00000010082b7819 */ /* 0x000fe40000001209 */
[----:B------:R-:W-:Y:S02]  /*11a70*/  LOP3.LUT R24, R5, 0x7fffe000, RZ, 0xc0, !PT ;  /* 0x7fffe00005187812 */ /* 0x000fe400078ec0ff */
[--C-:B------:R-:W-:Y:S02]  /*11a80*/  SHF.R.U64 R41, R10, 0x10, R11.reuse ;  /* 0x000000100a297819 */ /* 0x100fe4000000120b */
[----:B------:R-:W-:Y:S02]  /*11a90*/  IADD3 R25, R25, R24, R184 ;  /* 0x0000001819197210 */ /* 0x000fe40007ffe0b8 */
[----:B------:R-:W-:Y:S02]  /*11aa0*/  SHF.R.U32.HI R40, RZ, 0x10, R11 ;  /* 0x00000010ff287819 */ /* 0x000fe4000001160b */
[----:B------:R-:W-:-:S02]  /*11ab0*/  LEA R28, R25, R2, 0x1 ;  /* 0x00000002191c7211 */ /* 0x000fc400078e08ff */
[--C-:B------:R-:W-:Y:S02]  /*11ac0*/  SHF.R.U64 R45, R54, 0x10, R55.reuse ;  /* 0x00000010362d7819 */ /* 0x100fe40000001237 */
[----:B------:R-:W-:Y:S01]  /*11ad0*/  SHF.R.U32.HI R54, RZ, 0x10, R55 ;  /* 0x00000010ff367819 */ /* 0x000fe20000011637 */
        /* <DEDUP_REMOVED lines=8> */
[----:B------:R-:W-:Y:S02]  /*11b60*/  HADD2.F32 R31, -RZ, R26.H0_H0 ;  /* 0x2000001aff1f7230 */ /* 0x000fe40000004100 */
[--C-:B------:R-:W-:Y:S02]  /*11b70*/  HADD2.F32 R32, -RZ, R27.reuse.H0_H0 ;  /* 0x2000001bff207230 */ /* 0x100fe40000004100 */
[----:B------:R-:W-:Y:S01]  /*11b80*/  FMUL.FTZ R30, R30, R29 ;  /* 0x0000001d1e1e7220 */ /* 0x000fe20000410000 */
        /* <DEDUP_REMOVED lines=9> */
[----:B------:R-:W-:Y:S01]  /*11c20*/  FMUL.FTZ R8, R25, R34 ;  /* 0x0000002219087220 */ /* 0x000fe20000410000 */
[----:B------:R-:W-:Y:S01]  /*11c30*/  FFMA.FTZ R38, R9, R29, -R38 ;  /* 0x0000001d09267223 */ /* 0x000fe20000010826 */
[----:B------:R-:W-:Y:S02]  /*11c40*/  HADD2.F32 R29, -RZ, R73.H0_H0 ;  /* 0x20000049ff1d7230 */ /* 0x000fe40000004100 */
[-C--:B------:R-:W-:Y:S01]  /*11c50*/  FMUL.FTZ R25, R25, R74.reuse ;  /* 0x0000004a19197220 */ /* 0x080fe20000410000 */
[----:B------:R-:W-:Y:S01]  /*11c60*/  FFMA.FTZ R74, R5, R74, -R8 ;  /* 0x0000004a054a7223 */ /* 0x000fe20000010808 */
[----:B------:R-:W-:-:S02]  /*11c70*/  HADD2.F32 R8, -RZ, R75.H0_H0 ;  /* 0x2000004bff087230 */ /* 0x000fc40000004100 */
[----:B------:R-:W-:Y:S01]  /*11c80*/  FFMA.FTZ R36, R9, R36, R30 ;  /* 0x0000002409247223 */ /* 0x000fe2000001001e */
[----:B------:R-:W-:Y:S02]  /*11c90*/  HADD2.F32 R10, -RZ, R6.H0_H0 ;  /* 0x20000006ff0a7230 */ /* 0x000fe40000004100 */
[----:B------:R-:W-:Y:S01]  /*11ca0*/  FFMA.FTZ R34, R5, R34, R25 ;  /* 0x0000002205227223 */ /* 0x000fe20000010019 */
[----:B------:R-:W-:Y:S02]  /*11cb0*/  HADD2.F32 R73, -RZ, R73.H1_H1 ;  /* 0x30000049ff497230 */ /* 0x000fe40000004100 */
[C---:B------:R-:W-:Y:S01]  /*11cc0*/  FMUL.FTZ R5, R31.reuse, R29 ;  /* 0x0000001d1f057220 */ /* 0x040fe20000410000 */
[----:B------:R-:W-:Y:S02]  /*11cd0*/  HADD2.F32 R75, -RZ, R75.H1_H1 ;  /* 0x3000004bff4b7230 */ /* 0x000fe40000004100 */
[----:B------:R-:W-:Y:S01]  /*11ce0*/  FMUL.FTZ R9, R31, R8 ;  /* 0x000000081f097220 */ /* 0x000fe20000410000 */
[----:B------:R-:W-:-:S02]  /*11cf0*/  HADD2.F32 R30, -RZ, R40.H0_H0 ;  /* 0x20000028ff1e7230 */ /* 0x000fc40000004100 */
[----:B------:R-:W-:Y:S01]  /*11d00*/  FFMA.FTZ R31, R10, R8, -R5 ;  /* 0x000000080a1f7223 */ /* 0x000fe20000010805 */
[--C-:B------:R-:W-:Y:S02]  /*11d10*/  HADD2.F32 R11, -RZ, R7.reuse.H0_H0 ;  /* 0x20000007ff0b7230 */ /* 0x100fe40000004100 */
[C---:B------:R-:W-:Y:S01]  /*11d20*/  FMUL.FTZ R40, R32.reuse, R73 ;  /* 0x0000004920287220 */ /* 0x040fe20000410000 */
[----:B------:R-:W-:Y:S02]  /*11d30*/  HADD2.F32 R8, -RZ, R54.H0_H0 ;  /* 0x20000036ff087230 */ /* 0x000fe40000004100 */
[-C--:B------:R-:W-:Y:S01]  /*11d40*/  FMUL.FTZ R32, R32, R75.reuse ;  /* 0x0000004b20207220 */ /* 0x080fe20000410000 */
[----:B------:R-:W-:Y:S02]  /*11d50*/  HADD2.F32 R7, -RZ, R7.H1_H1 ;  /* 0x30000007ff077230 */ /* 0x000fe40000004100 */
[----:B------:R-:W-:Y:S01]  /*11d60*/  FFMA.FTZ R40, R11, R75, -R40 ;  /* 0x0000004b0b287223 */ /* 0x000fe20000010828 */
[----:B------:R-:W-:Y:S01]  /*11d70*/  FMUL.FTZ R42, R27, R30 ;  /* 0x0000001e1b2a7220 */ /* 0x000fe20000410000 */
[----:B------:R-:W-:Y:S01]  /*11d80*/  FFMA.FTZ R32, R11, R73, R32 ;  /* 0x000000490b207223 */ /* 0x000fe20000010020 */
[----:B------:R-:W-:Y:S01]  /*11d90*/  FMUL.FTZ R44, R27, R8 ;  /* 0x000000081b2c7220 */ /* 0x000fe20000410000 */
        /* <DEDUP_REMOVED lines=27> */
.L_x_2832:
[----:B------:R-:W-:Y:S05]  /*11f50*/  BSYNC B1 ;  /* 0x0000000000017941 */ /* 0x000fea0003800000 */
.L_x_2831:
[----:B------:R-:W-:Y:S05]  /*11f60*/  @P2 BRA `(.L_x_2804) ;  /* 0x00000004007c2947 */ /* 0x000fea0003800000 */
[----:B------:R-:W4:Y:S01]  /*11f70*/  LDL R41, [R1+0x34] ;  /* 0x0000340001297983 */ /* 0x000f220000100800 */
[----:B------:R-:W-:Y:S01]  /*11f80*/  LEA.HI R3, R3, R167, RZ, 0x1d ;  /* 0x000000a703037211 */ /* 0x000fe200078fe8ff */
[--C-:B--2---:R-:W-:Y:S01]  /*11f90*/  HADD2.F32 R29, -RZ, R21.reuse.H1_H1 ;  /* 0x30000015ff1d7230 */ /* 0x104fe20000004100 */
[----:B------:R-:W-:Y:S01]  /*11fa0*/  SHF.R.U64 R40, R56, 0x10, R57 ;  /* 0x0000001038287819 */ /* 0x000fe20000001239 */
[--C-:B------:R-:W-:Y:S01]  /*11fb0*/  HADD2.F32 R31, -RZ, R0.reuse.H1_H1 ;  /* 0x30000000ff1f7230 */ /* 0x100fe20000004100 */
[----:B0--3--:R-:W-:Y:S01]  /*11fc0*/  SHF.R.S32.HI R6, RZ, 0x1f, R3 ;  /* 0x0000001fff067819 */ /* 0x009fe20000011403 */
[----:B------:R-:W-:Y:S01]  /*11fd0*/  IMAD.SHL.U32 R4, R3, 0x8, RZ ;  /* 0x0000000803047824 */ /* 0x000fe200078e00ff */
[----:B------:R-:W-:Y:S01]  /*11fe0*/  SHF.R.U32.HI R30, RZ, 0x10, R13 ;  /* 0x00000010ff1e7819 */ /* 0x000fe2000001160d */
[----:B------:R-:W-:Y:S01]  /*11ff0*/  HADD2.F32 R28, -RZ, R0.H0_H0 ;  /* 0x20000000ff1c7230 */ /* 0x000fe20000004100 */
[----:B------:R-:W-:Y:S01]  /*12000*/  LEA.HI R6, R6, R3, RZ, 0x3 ;  /* 0x0000000306067211 */ /* 0x000fe200078f18ff */
[----:B------:R-:W-:Y:S01]  /*12010*/  HADD2.F32 R0, -RZ, R21.H0_H0 ;  /* 0x20000015ff007230 */ /* 0x000fe20000004100 */
[----:B------:R-:W-:Y:S01]  /*12020*/  LOP3.LUT R3, R177, 0x38, R4, 0xf8, !PT ;  /* 0x00000038b1037812 */ /* 0x000fe200078ef804 */
[----:B------:R-:W-:Y:S01]  /*12030*/  HADD2.F32 R30, -RZ, R30.H0_H0 ;  /* 0x2000001eff1e7230 */ /* 0x000fe20000004100 */
[----:B------:R-:W-:Y:S01]  /*12040*/  SHF.R.U32.HI R56, RZ, 0x10, R57 ;  /* 0x00000010ff387819 */ /* 0x000fe20000011639 */
[----:B------:R-:W-:Y:S01]  /*12050*/  IMAD.SHL.U32 R6, R6, 0x400, RZ ;  /* 0x0000040006067824 */ /* 0x000fe200078e00ff */
[----:B------:R-:W-:Y:S01]  /*12060*/  LOP3.LUT R3, R3, R61, RZ, 0x3c, !PT ;  /* 0x0000003d03037212 */ /* 0x000fe200078e3cff */
[--C-:B------:R-:W-:Y:S01]  /*12070*/  HADD2.F32 R21, -RZ, R20.reuse.H0_H0 ;  /* 0x20000014ff157230 */ /* 0x100fe20000004100 */
[----:B------:R-:W-:Y:S01]  /*12080*/  SHF.R.U64 R38, R12, 0x10, R13 ;  /* 0x000000100c267819 */ /* 0x000fe2000000120d */
[----:B------:R-:W-:Y:S01]  /*12090*/  HADD2.F32 R20, -RZ, R20.H1_H1 ;  /* 0x30000014ff147230 */ /* 0x000fe20000004100 */
[----:B------:R-:W-:-:S02]  /*120a0*/  LOP3.LUT R8, R6, 0x7fffe000, RZ, 0xc0, !PT ;  /* 0x7fffe00006087812 */ /* 0x000fc400078ec0ff */
[--C-:B------:R-:W-:Y:S02]  /*120b0*/  SHF.R.U64 R39, R58, 0x10, R59.reuse ;  /* 0x000000103a277819 */ /* 0x100fe4000000123b */
        /* <DEDUP_REMOVED lines=9> */
[C---:B-1----:R-:W-:Y:S01]  /*12150*/  FMUL.FTZ R33, R24.reuse, R31 ;  /* 0x0000001f18217220 */ /* 0x042fe20000410000 */
        /* <DEDUP_REMOVED lines=15> */
[C---:B------:R-:W-:Y:S01]  /*12250*/  FMUL.FTZ R12, R9.reuse, R28 ;  /* 0x0000001c090c7220 */ /* 0x040fe20000410000 */
[----:B------:R-:W-:Y:S01]  /*12260*/  FMUL.FTZ R29, R9, R0 ;  /* 0x00000000091d7220 */ /* 0x000fe20000410000 */
[----:B------:R-:W-:Y:S02]  /*12270*/  HADD2.F32 R9, -RZ, R69.H0_H0 ;  /* 0x20000045ff097230 */ /* 0x000fe40000004100 */
[----:B------:R-:W-:Y:S01]  /*12280*/  FFMA.FTZ R32, R13, R24, -R32 ;  /* 0x000000180d207223 */ /* 0x000fe20000010820 */
[----:B------:R-:W-:Y:S01]  /*12290*/  FFMA.FTZ R25, R5, R0, -R12 ;  /* 0x0000000005197223 */ /* 0x000fe2000001080c */
[----:B------:R-:W-:-:S02]  /*122a0*/  HADD2.F32 R14, -RZ, R6.H0_H0 ;  /* 0x20000006ff0e7230 */ /* 0x000fc40000004100 */
[----:B------:R-:W-:Y:S01]  /*122b0*/  FFMA.FTZ R29, R5, R28, R29 ;  /* 0x0000001c051d7223 */ /* 0x000fe2000001001d */
[----:B------:R-:W-:Y:S02]  /*122c0*/  HADD2.F32 R15, -RZ, R7.H0_H0 ;  /* 0x20000007ff0f7230 */ /* 0x000fe40000004100 */
[----:B------:R-:W-:Y:S01]  /*122d0*/  FFMA.FTZ R34, R13, R30, R34 ;  /* 0x0000001e0d227223 */ /* 0x000fe20000010022 */
[----:B------:R-:W-:Y:S02]  /*122e0*/  HADD2.F32 R0, -RZ, R69.H1_H1 ;  /* 0x30000045ff007230 */ /* 0x000fe40000004100 */
[----:B------:R-:W-:Y:S01]  /*122f0*/  FMUL.FTZ R5, R26, R21 ;  /* 0x000000151a057220 */ /* 0x000fe20000410000 */
[----:B------:R-:W-:Y:S02]  /*12300*/  HADD2.F32 R24, -RZ, R36.H0_H0 ;  /* 0x20000024ff187230 */ /* 0x000fe40000004100 */
[----:B------:R-:W-:Y:S01]  /*12310*/  FMUL.FTZ R28, R27, R20 ;  /* 0x000000141b1c7220 */ /* 0x000fe20000410000 */
[----:B------:R-:W-:-:S02]  /*12320*/  HADD2.F32 R12, -RZ, R58.H0_H0 ;  /* 0x2000003aff0c7230 */ /* 0x000fc40000004100 */
[-C--:B------:R-:W-:Y:S01]  /*12330*/  FMUL.FTZ R13, R26, R9.reuse ;  /* 0x000000091a0d7220 */ /* 0x080fe20000410000 */
[C---:B------:R-:W-:Y:S01]  /*12340*/  FFMA.FTZ R26, R14.reuse, R9, -R5 ;  /* 0x000000090e1a7223 */ /* 0x040fe20000010805 */
[-C--:B------:R-:W-:Y:S01]  /*12350*/  FMUL.FTZ R27, R27, R0.reuse ;  /* 0x000000001b1b7220 */ /* 0x080fe20000410000 */
[----:B------:R-:W-:Y:S01]  /*12360*/  FFMA.FTZ R28, R15, R0, -R28 ;  /* 0x000000000f1c7223 */ /* 0x000fe2000001081c */
[----:B------:R-:W-:Y:S02]  /*12370*/  HADD2.F32 R7, -RZ, R7.H1_H1 ;  /* 0x30000007ff077230 */ /* 0x000fe40000004100 */
[----:B------:R-:W-:Y:S01]  /*12380*/  FFMA.FTZ R14, R14, R21, R13 ;  /* 0x000000150e0e7223 */ /* 0x000fe2000001000d */
[C---:B------:R-:W-:Y:S01]  /*12390*/  FMUL.FTZ R30, R11.reuse, R24 ;  /* 0x000000180b1e7220 */ /* 0x040fe20000410000 */
[----:B------:R-:W-:Y:S01]  /*123a0*/  FMUL.FTZ R0, R11, R12 ;  /* 0x0000000c0b007220 */ /* 0x000fe20000410000 */
[----:B------:R-:W-:Y:S02]  /*123b0*/  HADD2.F32 R11, -RZ, R38.H0_H0 ;  /* 0x20000026ff0b7230 */ /* 0x000fe40000004100 */
[----:B------:R-:W-:Y:S01]  /*123c0*/  FFMA.FTZ R27, R15, R20, R27 ;  /* 0x000000140f1b7223 */ /* 0x000fe2000001001b */
[----:B------:R-:W-:-:S02]  /*123d0*/  HADD2.F32 R13, -RZ, R37.H0_H0 ;  /* 0x20000025ff0d7230 */ /* 0x000fc40000004100 */
[C---:B------:R-:W-:Y:S01]  /*123e0*/  FFMA.FTZ R21, R7.reuse, R12, -R30 ;  /* 0x0000000c07157223 */ /* 0x040fe2000001081e */
[----:B------:R-:W-:Y:S02]  /*123f0*/  HADD2.F32 R5, -RZ, R40.H0_H0 ;  /* 0x20000028ff057230 */ /* 0x000fe40000004100 */
[----:B------:R-:W-:Y:S01]  /*12400*/  FFMA.FTZ R24, R7, R24, R0 ;  /* 0x0000001807187223 */ /* 0x000fe20000010000 */
[----:B------:R-:W-:Y:S02]  /*12410*/  HADD2.F32 R9, -RZ, R39.H0_H0 ;  /* 0x20000027ff097230 */ /* 0x000fe40000004100 */
[----:B------:R-:W-:Y:S01]  /*12420*/  FMUL.FTZ R7, R8, R11 ;  /* 0x0000000b08077220 */ /* 0x000fe20000410000 */
[----:B------:R-:W-:Y:S02]  /*12430*/  HADD2.F32 R4, -RZ, R4.H1_H1 ;  /* 0x30000004ff047230 */ /* 0x000fe40000004100 */
[----:B------:R-:W-:Y:S01]  /*12440*/  FMUL.FTZ R15, R10, R13 ;  /* 0x0000000d0a0f7220 */ /* 0x000fe20000410000 */
[----:B------:R-:W-:-:S02]  /*12450*/  HADD2.F32 R6, -RZ, R6.H1_H1 ;  /* 0x30000006ff067230 */ /* 0x000fc40000004100 */
[----:B------:R-:W-:Y:S01]  /*12460*/  FMUL.FTZ R8, R8, R5 ;  /* 0x0000000508087220 */ /* 0x000fe20000410000 */
[----:B------:R-:W-:Y:S01]  /*12470*/  FMUL.FTZ R10, R10, R9 ;  /* 0x000000090a0a7220 */ /* 0x000fe20000410000 */
[----:B------:R-:W-:Y:S01]  /*12480*/  FFMA.FTZ R0, R4, R5, -R7 ;  /* 0x0000000504007223 */ /* 0x000fe20000010807 */
[----:B------:R-:W-:Y:S01]  /*12490*/  F2FP.F16.F32.PACK_AB R7, R21, R28 ;  /* 0x0000001c1507723e */ /* 0x000fe200000000ff */
[----:B------:R-:W-:Y:S01]  /*124a0*/  FFMA.FTZ R15, R6, R9, -R15 ;  /* 0x00000009060f7223 */ /* 0x000fe2000001080f */
        /* <DEDUP_REMOVED lines=11> */
.L_x_2804:
[----:B------:R-:W-:Y:S05]  /*12560*/  BSYNC B0 ;  /* 0x0000000000007941 */ /* 0x000fea0003800000 */
.L_x_2782:
        /* <DEDUP_REMOVED lines=8> */
.L_x_2780:
[----:B------:R-:W-:-:S06]  /*125f0*/  ULOP3.LUT UR4, UR60, 0x1, URZ, 0xfc, !UPT ;  /* 0x000000013c047892 */ /* 0x000fcc000f8efc3f */
[----:B01-3--:R-:W-:-:S04]  /*12600*/  MOV R0, UR4 ;  /* 0x0000000400007c02 */ /* 0x00bfc80008000f00 */
[----:B------:R-:W-:-:S13]  /*12610*/  ISETP.NE.AND P0, PT, R0, 0x3, PT ;  /* 0x000000030000780c */ /* 0x000fda0003f05270 */
[----:B------:R-:W-:Y:S05]  /*12620*/  @!P0 BRA `(.L_x_2833) ;  /* 0x0000000000048947 */ /* 0x000fea0003800000 */
[----:B------:R-:W-:Y:S01]  /*12630*/  BPT.TRAP 0x1 ;  /* 0x000000040000795c */ /* 0x000fe20000300000 */
.L_x_2833:
[----:B----4-:R-:W-:Y:S01]  /*12640*/  IMAD R9, R162, 0x8, R2 ;  /* 0x00000008a2097824 */ /* 0x010fe200078e0202 */
[----:B------:R-:W-:-:S04]  /*12650*/  SHF.L.U32 R0, R168, 0x1f, RZ ;  /* 0x0000001fa8007819 */ /* 0x000fc800000006ff */
[----:B------:R0:W1:Y:S01]  /*12660*/  SYNCS.PHASECHK.TRANS64.TRYWAIT P1, [R9+URZ+0x2a830], R0 ;  /* 0x02a83000090075a7 */ /* 0x000062000802017f */
[----:B------:R-:W-:Y:S05]  /*12670*/  @!P0 BRA `(.L_x_2834) ;  /* 0x0000000000048947 */ /* 0x000fea0003800000 */
[----:B------:R-:W-:Y:S01]  /*12680*/  BPT.TRAP 0x1 ;  /* 0x000000040000795c */ /* 0x000fe20000300000 */
.L_x_2834:
[----:B-1----:R-:W-:Y:S05]  /*12690*/  @P1 BRA `(.L_x_2835) ;  /* 0x0000000000081947 */ /* 0x002fea0003800000 */
[----:B------:R-:W1:Y:S02]  /*126a0*/  SYNCS.PHASECHK.TRANS64.TRYWAIT P1, [R9+URZ+0x2a830], R0 ;  /* 0x02a83000090075a7 */ /* 0x000e64000802017f */
[----:B-1----:R-:W-:Y:S05]  /*126b0*/  @!P1 BRA `(.L_x_2836) ;  /* 0x0000013000009947 */ /* 0x002fea0003800000 */
.L_x_2835:
[----:B------:R-:W-:Y:S05]  /*126c0*/  WARPSYNC.ALL ;  /* 0x0000000000007948 */ /* 0x000fea0003800000 */
[----:B01----:R-:W-:Y:S01]  /*126d0*/  VIADD R0, R2, 0x18400 ;  /* 0x0001840002007836 */ /* 0x003fe20000000000 */
[----:B------:R-:W-:Y:S01]  /*126e0*/  R2UR UR4, R68 ;  /* 0x00000000440472ca */ /* 0x000fe200000e0000 */
[----:B--2---:R-:W-:Y:S01]  /*126f0*/  IMAD.MOV.U32 R5, RZ, RZ, 0x40000040 ;  /* 0x40000040ff057424 */ /* 0x004fe200078e00ff */
[----:B------:R-:W-:Y:S01]  /*12700*/  WARPGROUP.ARRIVE ;  /* 0x00000000000079c5 */ /* 0x000fe20000000000 */
[----:B------:R-:W-:Y:S01]  /*12710*/  UMOV UR9, 0x40000040 ;  /* 0x4000004000097882 */ /* 0x000fe20000000000 */
[----:B------:R-:W-:Y:S01]  /*12720*/  SHF.R.U32.HI R0, RZ, 0x4, R0 ;  /* 0x00000004ff007819 */ /* 0x000fe20000011600 */
[----:B------:R-:W-:Y:S01]  /*12730*/  IMAD.U32 R11, RZ, RZ, UR9 ;  /* 0x00000009ff0b7e24 */ /* 0x000fe2000f8e00ff */
[----:B------:R-:W-:Y:S01]  /*12740*/  R2UR UR11, R5 ;  /* 0x00000000050b72ca */ /* 0x000fe200000e0000 */
[----:B------:R-:W-:Y:S01]  /*12750*/  UMOV UR57, 0x40000040 ;  /* 0x4000004000397882 */ /* 0x000fe20000000000 */
[----:B------:R-:W-:Y:S01]  /*12760*/  LOP3.LUT R0, R0, 0x3fff, RZ, 0xc0, !PT ;  /* 0x00003fff00007812 */ /* 0x000fe200078ec0ff */
[----:B------:R-:W-:Y:S01]  /*12770*/  UMOV UR53, 0x40000040 ;  /* 0x4000004000357882 */ /* 0x000fe20000000000 */
[----:B------:R-:W-:Y:S01]  /*12780*/  MOV R7, 0x40000040 ;  /* 0x4000004000077802 */ /* 0x000fe20000000f00 */
[----:B------:R-:W-:Y:S01]  /*12790*/  UMOV UR49, 0x40000040 ;  /* 0x4000004000317882 */ /* 0x000fe20000000000 */
[----:B------:R-:W-:Y:S01]  /*127a0*/  LOP3.LUT R8, R0, 0x10000, RZ, 0xfc, !PT ;  /* 0x0001000000087812 */ /* 0x000fe200078efcff */
[----:B------:R-:W-:Y:S01]  /*127b0*/  ULOP3.LUT UR4, UR4, 0x10000, URZ, 0xfc, !UPT ;  /* 0x0001000004047892 */ /* 0x000fe2000f8efc3f */
[----:B------:R-:W-:Y:S01]  /*127c0*/  MOV R5, 0x40000040 ;  /* 0x4000004000057802 */ /* 0x000fe20000000f00 */
        /* <DEDUP_REMOVED lines=21> */
[----:B------:R-:W-:Y:S01]  /*12920*/  IMAD.MOV.U32 R7, RZ, RZ, 0x40000040 ;  /* 0x40000040ff077424 */ /* 0x000fe200078e00ff */
[----:B------:R-:W-:Y:S01]  /*12930*/  IADD3 R6, R4, 0x4, RZ ;  /* 0x0000000404067810 */ /* 0x000fe20007ffe0ff */
        /* <DEDUP_REMOVED lines=65> */
[----:B------:R-:W-:Y:S01]  /*12d50*/  VIADD R6, R4, 0x602 ;  /* 0x0000060204067836 */ /* 0x000fe20000000000 */
[----:B------:R-:W-:Y:S01]  /*12d60*/  R2UR UR51, R7 ;  /* 0x00000000073372ca */ /* 0x000fe200000e0000 */
[----:B------:R-:W-:-:S03]  /*12d70*/  IMAD.MOV.U32 R7, RZ, RZ, 0x40000040 ;  /* 0x40000040ff077424 */ /* 0x000fc600078e00ff */
[----:B------:R-:W-:Y:S02]  /*12d80*/  R2UR UR46, R6 ;  /* 0x00000000062e72ca */ /* 0x000fe400000e0000 */
[----:B------:R-:W-:Y:S01]  /*12d90*/  R2UR UR47, R7 ;  /* 0x00000000072f72ca */ /* 0x000fe200000e0000 */
[----:B------:R-:W-:Y:S01]  /*12da0*/  IMAD.MOV.U32 R7, RZ, RZ, 0x40000040 ;  /* 0x40000040ff077424 */ /* 0x000fe200078e00ff */
[C---:B------:R-:W-:Y:S01]  /*12db0*/  IADD3 R6, R4.reuse, 0x604, RZ ;  /* 0x0000060404067810 */ /* 0x040fe20007ffe0ff */
[----:B------:R-:W-:-:S03]  /*12dc0*/  VIADD R4, R4, 0x606 ;  /* 0x0000060604047836 */ /* 0x000fc60000000000 */
[----:B------:R-:W-:Y:S02]  /*12dd0*/  R2UR UR42, R6 ;  /* 0x00000000062a72ca */ /* 0x000fe400000e0000 */
[----:B------:R-:W-:Y:S02]  /*12de0*/  R2UR UR43, R7 ;  /* 0x00000000072b72ca */ /* 0x000fe400000e0000 */
[----:B------:R-:W-:Y:S01]  /*12df0*/  R2UR UR38, R4 ;  /* 0x00000000042672ca */ /* 0x000fe200000e0000 */
        /* <DEDUP_REMOVED lines=24> */
.L_x_2837:
[----:B------:R-:W0:Y:S01]  /*12f80*/  LDC R0, c[0x0][0x448] ;  /* 0x00011200ff007b82 */ /* 0x000e220000000800 */
[----:B------:R-:W-:Y:S01]  /*12f90*/  IMAD R5, R72, -0x60, R188 ;  /* 0xffffffa048057824 */ /* 0x000fe200078e02bc */
[----:B------:R-:W-:Y:S01]  /*12fa0*/  ULDC UR4, c[0x0][0x988] ;  /* 0x0002620000047ab9 */ /* 0x000fe20000000800 */
[----:B------:R-:W-:Y:S01]  /*12fb0*/  IADD3 R9, R9, 0x2a840, RZ ;  /* 0x0002a84009097810 */ /* 0x000fe20007ffe0ff */
[----:B------:R-:W-:Y:S02]  /*12fc0*/  BSSY B0, `(.L_x_2838) ;  /* 0x00003e8000007945 */ /* 0x000fe40003800000 */
[----:B------:R-:W-:Y:S02]  /*12fd0*/  IADD3 R5, -R190, 0x60, R5 ;  /* 0x00000060be057810 */ /* 0x000fe40007ffe105 */
[----:B------:R-:W-:-:S04]  /*12fe0*/  PRMT R9, R178, 0x654, R9 ;  /* 0x00000654b2097816 */ /* 0x000fc80000000009 */
[----:B------:R1:W-:Y:S01]  /*12ff0*/  SYNCS.ARRIVE.TRANS64.RED.A1T0 RZ, [R9+URZ], RZ ;  /* 0x000000ff09ff79a7 */ /* 0x0003e2000810043f */
[----:B0-----:R-:W-:Y:S01]  /*13000*/  ISETP.NE.AND P1, PT, R0, 0x1, PT ;  /* 0x000000010000780c */ /* 0x001fe20003f25270 */
[----:B------:R-:W-:-:S12]  /*13010*/  IMAD.IADD R0, R191, 0x1, R186 ;  /* 0x00000001bf007824 */ /* 0x000fd800078e02ba */
[----:B------:R-:W0:Y:S08]  /*13020*/  @P1 LDC R3, c[0x0][0x44c] ;  /* 0x00011300ff031b82 */ /* 0x000e300000000800 */
[----:B------:R-:W2:Y:S01]  /*13030*/  @P1 LDC R4, c[0x0][0x450] ;  /* 0x00011400ff041b82 */ /* 0x000ea20000000800 */
[----:B0-----:R-:W-:-:S05]  /*13040*/  @P1 IMAD.HI.U32 R3, R0, R3, RZ ;  /* 0x0000000300031227 */ /* 0x001fca00078e00ff */
[----:B--2---:R-:W-:Y:S01]  /*13050*/  @P1 SHF.R.U32.HI R0, RZ, R4, R3 ;  /* 0x00000004ff001219 */ /* 0x004fe20000011603 */
[----:B------:R-:W-:-:S04]  /*13060*/  IMAD R3, R72, -0x60, RZ ;  /* 0xffffffa048037824 */ /* 0x000fc800078e02ff */
[----:B------:R-:W0:Y:S01]  /*13070*/  SHFL.IDX PT, R4, R0, 0x1, 0x1c1f ;  /* 0x003c1f0000047f89 */ /* 0x000e2200000e0000 */
[----:B------:R-:W-:-:S03]  /*13080*/  IADD3 R3, -R190, 0x61, R3 ;  /* 0x00000061be037810 */ /* 0x000fc60007ffe103 */
[----:B------:R-:W2:Y:S01]  /*13090*/  SHFL.IDX PT, R0, R0, RZ, 0x1c1f ;  /* 0x001c1fff00007589 */ /* 0x000ea200000e0000 */
[----:B------:R-:W-:-:S04]  /*130a0*/  IADD3 R84, -R187, R3, R188 ;  /* 0x00000003bb547210 */ /* 0x000fc80007ffe1bc */
[----:B0-----:R-:W-:-:S04]  /*130b0*/  VIADDMNMX R3, R4, R84, R5, PT ;  /* 0x0000005404037246 */ /* 0x001fc80003800105 */
        /* <DEDUP_REMOVED lines=70> */
[----:B--2---:R-:W-:Y:S01]  /*13520*/  VIADDMNMX R84, R0, R84, R5, PT ;  /* 0x0000005400547246 */ /* 0x004fe20003800105 */
[----:B------:R-:W-:Y:S01]  /*13530*/  IMAD.U32 R0, RZ, RZ, UR4 ;  /* 0x00000004ff007e24 */ /* 0x000fe2000f8e00ff */
[----:B------:R-:W-:-:S02]  /*13540*/  FMNMX.FTZ R86, R71, R86, !PT ;  /* 0x0000005647567209 */ /* 0x000fc40007810000 */
[C---:B------:R-:W-:Y:S02]  /*13550*/  ISETP.GT.AND P2, PT, R84.reuse, RZ, PT ;  /* 0x000000ff5400720c */ /* 0x040fe40003f44270 */
[C---:B------:R-:W-:Y:S01]  /*13560*/  ISETP.GT.AND P3, PT, R84.reuse, 0x1, PT ;  /* 0x000000015400780c */ /* 0x040fe20003f64270 */
[----:B------:R-:W0:Y:S01]  /*13570*/  SHFL.BFLY PT, R3, R86, 0x2, 0x1f ;  /* 0x0c401f0056037f89 */ /* 0x000e2200000e0000 */
[----:B------:R-:W-:Y:S02]  /*13580*/  ISETP.GT.AND P4, PT, R84, 0x8, PT ;  /* 0x000000085400780c */ /* 0x000fe40003f84270 */
[----:B------:R-:W-:Y:S02]  /*13590*/  FSEL R7, R24, -INF , P2 ;  /* 0xff80000018077808 */ /* 0x000fe40001000000 */
[----:B------:R-:W-:Y:S02]  /*135a0*/  FSEL R25, R25, -INF , P3 ;  /* 0xff80000019197808 */ /* 0x000fe40001800000 */
[----:B------:R-:W-:-:S02]  /*135b0*/  ISETP.GT.AND P2, PT, R84, 0x9, PT ;  /* 0x000000095400780c */ /* 0x000fc40003f44270 */
[----:B------:R-:W-:Y:S02]  /*135c0*/  FSEL R11, R28, -INF , P4 ;  /* 0xff8000001c0b7808 */ /* 0x000fe40002000000 */
[----:B------:R-:W-:Y:S02]  /*135d0*/  FMNMX.FTZ R24, R7, R25, !PT ;  /* 0x0000001907187209 */ /* 0x000fe40007810000 */
[C---:B------:R-:W-:Y:S02]  /*135e0*/  ISETP.GT.AND P3, PT, R84.reuse, 0x10, PT ;  /* 0x000000105400780c */ /* 0x040fe40003f64270 */
[----:B------:R-:W-:Y:S02]  /*135f0*/  FSEL R29, R29, -INF , P2 ;  /* 0xff8000001d1d7808 */ /* 0x000fe40001000000 */
[----:B------:R-:W-:Y:S02]  /*13600*/  FMNMX.FTZ R24, R11, R24, !PT ;  /* 0x000000180b187209 */ /* 0x000fe40007810000 */
[----:B------:R-:W-:-:S02]  /*13610*/  ISETP.GT.AND P2, PT, R84, 0x11, PT ;  /* 0x000000115400780c */ /* 0x000fc40003f44270 */
[----:B------:R-:W-:Y:S02]  /*13620*/  FMNMX.FTZ R24, R29, R24, !PT ;  /* 0x000000181d187209 */ /* 0x000fe40007810000 */
[----:B------:R-:W-:Y:S02]  /*13630*/  ISETP.GT.AND P4, PT, R84, 0x18, PT ;  /* 0x000000185400780c */ /* 0x000fe40003f84270 */
[----:B0-----:R-:W-:Y:S02]  /*13640*/  FMNMX.FTZ R13, R86, R3, !PT ;  /* 0x00000003560d7209 */ /* 0x001fe40007810000 */
[----:B------:R-:W-:Y:S02]  /*13650*/  CS2R R86, SRZ ;  /* 0x0000000000567805 */ /* 0x000fe4000001ff00 */
[----:B------:R-:W-:Y:S02]  /*13660*/  FSEL R33, R33, -INF , P2 ;  /* 0xff80000021217808 */ /* 0x000fe40001000000 */
[----:B------:R-:W-:Y:S01]  /*13670*/  ISETP.GT.AND P2, PT, R84, 0x19, PT ;  /* 0x000000195400780c */ /* 0x000fe20003f44270 */
[----:B------:R-:W0:Y:S01]  /*13680*/  SHFL.BFLY PT, R88, R13, 0x1, 0x1f ;  /* 0x0c201f000d587f89 */ /* 0x000e2200000e0000 */
[----:B------:R-:W-:-:S02]  /*13690*/  FSEL R15, R36, -INF , P4 ;  /* 0xff800000240f7808 */ /* 0x000fc40002000000 */
[----:B------:R-:W-:Y:S02]  /*136a0*/  FSEL R37, R37, -INF , P2 ;  /* 0xff80000025257808 */ /* 0x000fe40001000000 */
[----:B------:R-:W-:-:S04]  /*136b0*/  ISETP.GT.AND P2, PT, R84, 0x21, PT ;  /* 0x000000215400780c */ /* 0x000fc80003f44270 */
[----:B------:R-:W-:Y:S02]  /*136c0*/  FSEL R41, R41, -INF , P2 ;  /* 0xff80000029297808 */ /* 0x000fe40001000000 */
[----:B------:R-:W-:-:S04]  /*136d0*/  ISETP.GT.AND P2, PT, R84, 0x29, PT ;  /* 0x000000295400780c */ /* 0x000fc80003f44270 */
[----:B------:R-:W-:Y:S02]  /*136e0*/  FSEL R45, R45, -INF , P2 ;  /* 0xff8000002d2d7808 */ /* 0x000fe40001000000 */
[----:B------:R-:W-:-:S04]  /*136f0*/  ISETP.GT.AND P2, PT, R84, 0x31, PT ;  /* 0x000000315400780c */ /* 0x000fc80003f44270 */
[----:B------:R-:W-:Y:S02]  /*13700*/  FSEL R49, R49, -INF , P2 ;  /* 0xff80000031317808 */ /* 0x000fe40001000000 */
[----:B------:R-:W-:Y:S02]  /*13710*/  ISETP.GT.AND P2, PT, R84, 0x39, PT ;  /* 0x000000395400780c */ /* 0x000fe40003f44270 */
[----:B0-----:R-:W-:Y:S02]  /*13720*/  FMNMX.FTZ R3, R13, R88, !PT ;  /* 0x000000580d037209 */ /* 0x001fe40007810000 */
[----:B------:R-:W-:Y:S02]  /*13730*/  FSEL R13, R32, -INF , P3 ;  /* 0xff800000200d7808 */ /* 0x000fe40001800000 */
[C---:B------:R-:W-:Y:S01]  /*13740*/  FSETP.NEU.FTZ.AND P3, PT, R3.reuse, -INF , PT ;  /* 0xff8000000300780b */ /* 0x040fe20003f7d000 */
[----:B------:R-:W-:Y:S01]  /*13750*/  FMUL.FTZ R5, R3, R0 ;  /* 0x0000000003057220 */ /* 0x000fe20000410000 */
[----:B------:R-:W-:-:S02]  /*13760*/  FMNMX.FTZ R24, R13, R24, !PT ;  /* 0x000000180d187209 */ /* 0x000fc40007810000 */
[----:B------:R-:W-:Y:S02]  /*13770*/  FSEL R53, R53, -INF , P2 ;  /* 0xff80000035357808 */ /* 0x000fe40001000000 */
[----:B------:R-:W-:Y:S02]  /*13780*/  FMNMX.FTZ R24, R33, R24, !PT ;  /* 0x0000001821187209 */ /* 0x000fe40007810000 */
[----:B------:R-:W-:Y:S02]  /*13790*/  FSEL R5, R5, RZ, P3 ;  /* 0x000000ff05057208 */ /* 0x000fe40001800000 */
[----:B------:R-:W-:Y:S02]  /*137a0*/  ISETP.GT.AND P3, PT, R84, 0x20, PT ;  /* 0x000000205400780c */ /* 0x000fe40003f64270 */
[----:B------:R-:W-:Y:S01]  /*137b0*/  FMNMX.FTZ R24, R15, R24, !PT ;  /* 0x000000180f187209 */ /* 0x000fe20007810000 */
[-CC-:B------:R-:W-:Y:S01]  /*137c0*/  FFMA.FTZ R32, R30, R0.reuse, -R5.reuse ;  /* 0x000000001e207223 */ /* 0x180fe20000010805 */
[----:B------:R-:W-:Y:S01]  /*137d0*/  FSEL R21, R40, -INF , P3 ;  /* 0xff80000028157808 */ /* 0x000fe20001800000 */
[--C-:B------:R-:W-:Y:S01]  /*137e0*/  FFMA.FTZ R157, R82, R0, -R5.reuse ;  /* 0x00000000529d7223 */ /* 0x100fe20000010805 */
[----:B------:R-:W-:Y:S01]  /*137f0*/  FMNMX.FTZ R24, R37, R24, !PT ;  /* 0x0000001825187209 */ /* 0x000fe20007810000 */
[----:B------:R-:W0:Y:S01]  /*13800*/  @P1 LDC R40, c[0x0][0x450] ;  /* 0x00011400ff281b82 */ /* 0x000e220000000800 */
[----:B------:R-:W-:Y:S01]  /*13810*/  ISETP.GT.AND P3, PT, R84, 0x28, PT ;  /* 0x000000285400780c */ /* 0x000fe20003f64270 */
[--C-:B------:R-:W-:Y:S01]  /*13820*/  FFMA.FTZ R80, R80, R0, -R5.reuse ;  /* 0x0000000050507223 */ /* 0x100fe20000010805 */
[----:B------:R-:W-:Y:S01]  /*13830*/  FMNMX.FTZ R28, R21, R24, !PT ;  /* 0x00000018151c7209 */ /* 0x000fe20007810000 */
[--C-:B------:R-:W-:Y:S01]  /*13840*/  FFMA.FTZ R159, R78, R0, -R5.reuse ;  /* 0x000000004e9f7223 */ /* 0x100fe20000010805 */
[----:B------:R-:W-:Y:S01]  /*13850*/  FSEL R27, R44, -INF , P3 ;  /* 0xff8000002c1b7808 */ /* 0x000fe20001800000 */
[----:B------:R-:W-:Y:S01]  /*13860*/  MUFU.EX2 R157, R157 ;  /* 0x0000009d009d7308 */ /* 0x000fe20000000800 */
[----:B------:R-:W-:Y:S01]  /*13870*/  FMNMX.FTZ R28, R41, R28, !PT ;  /* 0x0000001c291c7209 */ /* 0x000fe20007810000 */
[-CC-:B------:R-:W-:Y:S01]  /*13880*/  FFMA.FTZ R153, R34, R0.reuse, -R5.reuse ;  /* 0x0000000022997223 */ /* 0x180fe20000010805 */
[----:B------:R-:W-:Y:S01]  /*13890*/  ISETP.GT.AND P3, PT, R84, 0x30, PT ;  /* 0x000000305400780c */ /* 0x000fe20003f64270 */
[--C-:B------:R-:W-:Y:S01]  /*138a0*/  FFMA.FTZ R10, R10, R0, -R5.reuse ;  /* 0x000000000a0a7223 */ /* 0x100fe20000010805 */
[----:B------:R-:W-:Y:S01]  /*138b0*/  FMNMX.FTZ R28, R27, R28, !PT ;  /* 0x0000001c1b1c7209 */ /* 0x000fe20007810000 */
[--C-:B------:R-:W-:Y:S01]  /*138c0*/  FFMA.FTZ R155, R38, R0, -R5.reuse ;  /* 0x00000000269b7223 */ /* 0x100fe20000010805 */
[----:B------:R-:W-:Y:S01]  /*138d0*/  FSEL R31, R48, -INF , P3 ;  /* 0xff800000301f7808 */ /* 0x000fe20001800000 */
[----:B------:R-:W2:Y:S01]  /*138e0*/  MUFU.EX2 R24, R80 ;  /* 0x0000005000187308 */ /* 0x000ea20000000800 */
[----:B------:R-:W-:Y:S01]  /*138f0*/  FMNMX.FTZ R28, R45, R28, !PT ;  /* 0x0000001c2d1c7209 */ /* 0x000fe20007810000 */
[-CC-:B------:R-:W-:Y:S01]  /*13900*/  FFMA.FTZ R6, R6, R0.reuse, -R5.reuse ;  /* 0x0000000006067223 */ /* 0x180fe20000010805 */
[----:B------:R-:W-:Y:S01]  /*13910*/  ISETP.GT.AND P3, PT, R84, 0x38, PT ;  /* 0x000000385400780c */ /* 0x000fe20003f64270 */
[--C-:B------:R-:W-:Y:S01]  /*13920*/  FFMA.FTZ R149, R42, R0, -R5.reuse ;  /* 0x000000002a957223 */ /* 0x100fe20000010805 */
[----:B------:R-:W-:Y:S01]  /*13930*/  FMNMX.FTZ R30, R31, R28, !PT ;  /* 0x0000001c1f1e7209 */ /* 0x000fe20007810000 */
[--C-:B------:R-:W-:Y:S01]  /*13940*/  FFMA.FTZ R151, R46, R0, -R5.reuse ;  /* 0x000000002e977223 */ /* 0x100fe20000010805 */
[----:B------:R-:W-:Y:S01]  /*13950*/  FSEL R35, R52, -INF , P3 ;  /* 0xff80000034237808 */ /* 0x000fe20001800000 */
[----:B------:R3:W-:Y:S01]  /*13960*/  MUFU.EX2 R28, R32 ;  /* 0x00000020001c7308 */ /* 0x0007e20000000800 */
[----:B------:R-:W-:Y:S01]  /*13970*/  FMNMX.FTZ R30, R49, R30, !PT ;  /* 0x0000001e311e7209 */ /* 0x000fe20007810000 */
[-CC-:B------:R-:W-:Y:S01]  /*13980*/  FFMA.FTZ R145, R50, R0.reuse, -R5.reuse ;  /* 0x0000000032917223 */ /* 0x180fe20000010805 */
[----:B------:R-:W-:Y:S01]  /*13990*/  ISETP.GT.AND P3, PT, R84, 0x40, PT ;  /* 0x000000405400780c */ /* 0x000fe20003f64270 */
[--C-:B------:R-:W-:Y:S01]  /*139a0*/  FFMA.FTZ R34, R14, R0, -R5.reuse ;  /* 0x000000000e227223 */ /* 0x100fe20000010805 */
[----:B------:R-:W-:Y:S01]  /*139b0*/  FMNMX.FTZ R30, R35, R30, !PT ;  /* 0x0000001e231e7209 */ /* 0x000fe20007810000 */
[-CC-:B------:R-:W-:Y:S01]  /*139c0*/  FFMA.FTZ R147, R54, R0.reuse, -R5.reuse ;  /* 0x0000000036937223 */ /* 0x180fe20000010805 */
[----:B------:R-:W-:Y:S01]  /*139d0*/  ISETP.GT.AND P2, PT, R84, 0x41, PT ;  /* 0x000000415400780c */ /* 0x000fe20003f44270 */
[----:B------:R-:W4:Y:S01]  /*139e0*/  MUFU.EX2 R159, R159 ;  /* 0x0000009f009f7308 */ /* 0x000f220000000800 */
[----:B------:R-:W-:Y:S01]  /*139f0*/  FSEL R39, R56, -INF , P3 ;  /* 0xff80000038277808 */ /* 0x000fe20001800000 */
[--C-:B---3--:R-:W-:Y:S01]  /*13a00*/  FFMA.FTZ R32, R12, R0, -R5.reuse ;  /* 0x000000000c207223 */ /* 0x108fe20000010805 */
[----:B------:R-:W-:Y:S01]  /*13a10*/  FMNMX.FTZ R30, R53, R30, !PT ;  /* 0x0000001e351e7209 */ /* 0x000fe20007810000 */
[----:B--2---:R-:W-:Y:S01]  /*13a20*/  FADD.FTZ R38, R157, R24 ;  /* 0x000000189d267221 */ /* 0x004fe20000010000 */
[----:B------:R-:W-:Y:S01]  /*13a30*/  ISETP.GT.AND P3, PT, R84, 0x48, PT ;  /* 0x000000485400780c */ /* 0x000fe20003f64270 */
[--C-:B------:R-:W-:Y:S01]  /*13a40*/  FFMA.FTZ R141, R58, R0, -R5.reuse ;  /* 0x000000003a8d7223 */ /* 0x100fe20000010805 */
[----:B------:R-:W-:Y:S01]  /*13a50*/  FSEL R57, R57, -INF , P2 ;  /* 0xff80000039397808 */ /* 0x000fe20001000000 */
[----:B------:R-:W2:Y:S01]  /*13a60*/  MUFU.EX2 R153, R153 ;  /* 0x0000009900997308 */ /* 0x000ea20000000800 */
        /* <DEDUP_REMOVED lines=8> */
[----:B------:R-:W-:Y:S01]  /*13af0*/  ISETP.GT.AND P3, PT, R84, 0x50, PT ;  /* 0x000000505400780c */ /* 0x000fe20003f64270 */
[-CC-:B------:R-:W-:Y:S01]  /*13b00*/  FFMA.FTZ R20, R20, R0.reuse, -R5.reuse ;  /* 0x0000000014147223 */ /* 0x180fe20000010805 */
[----:B------:R-:W-:Y:S01]  /*13b10*/  FSEL R61, R61, -INF , P2 ;  /* 0xff8000003d3d7808 */ /* 0x000fe20001000000 */
[----:B------:R-:W-:Y:S01]  /*13b20*/  FFMA.FTZ R139, R70, R0, -R5 ;  /* 0x00000000468b7223 */ /* 0x000fe20000010805 */
[----:B------:R-:W-:-:S02]  /*13b30*/  FMNMX.FTZ R30, R43, R30, !PT ;  /* 0x0000001e2b1e7209 */ /* 0x000fc40007810000 */
[----:B------:R-:W-:Y:S02]  /*13b40*/  CS2R R82, SRZ ;  /* 0x0000000000527805 */ /* 0x000fe4000001ff00 */
[----:B------:R-:W-:Y:S01]  /*13b50*/  ISETP.GT.AND P2, PT, R84, 0x51, PT ;  /* 0x000000515400780c */ /* 0x000fe20003f44270 */
[----:B------:R-:W-:Y:S01]  /*13b60*/  MUFU.EX2 R155, R155 ;  /* 0x0000009b009b7308 */ /* 0x000fe20000000800 */
[----:B------:R-:W-:Y:S02]  /*13b70*/  FSEL R47, R64, -INF , P3 ;  /* 0xff800000402f7808 */ /* 0x000fe40001800000 */
[----:B------:R-:W-:Y:S02]  /*13b80*/  CS2R R80, SRZ ;  /* 0x0000000000507805 */ /* 0x000fe4000001ff00 */
[----:B------:R-:W-:Y:S02]  /*13b90*/  FMNMX.FTZ R30, R61, R30, !PT ;  /* 0x0000001e3d1e7209 */ /* 0x000fe40007810000 */
[----:B------:R-:W-:-:S02]  /*13ba0*/  CS2R R78, SRZ ;  /* 0x00000000004e7805 */ /* 0x000fc4000001ff00 */
[C---:B------:R-:W-:Y:S02]  /*13bb0*/  ISETP.GT.AND P3, PT, R84.reuse, 0x58, PT ;  /* 0x000000585400780c */ /* 0x040fe40003f64270 */
[----:B------:R-:W-:Y:S02]  /*13bc0*/  CS2R R76, SRZ ;  /* 0x00000000004c7805 */ /* 0x000fe4000001ff00 */
[----:B------:R-:W-:Y:S01]  /*13bd0*/  FSEL R65, R65, -INF , P2 ;  /* 0xff80000041417808 */ /* 0x000fe20001000000 */
[----:B------:R-:W-:Y:S01]  /*13be0*/  MUFU.EX2 R6, R6 ;  /* 0x0000000600067308 */ /* 0x000fe20000000800 */
[----:B------:R-:W-:Y:S02]  /*13bf0*/  FMNMX.FTZ R30, R47, R30, !PT ;  /* 0x0000001e2f1e7209 */ /* 0x000fe40007810000 */
[----:B------:R-:W-:Y:S02]  /*13c00*/  CS2R R66, SRZ ;  /* 0x0000000000427805 */ /* 0x000fe4000001ff00 */
[----:B------:R-:W-:-:S02]  /*13c10*/  ISETP.GT.AND P2, PT, R84, 0x59, PT ;  /* 0x000000595400780c */ /* 0x000fc40003f44270 */
[----:B------:R-:W-:Y:S02]  /*13c20*/  CS2R R84, SRZ ;  /* 0x0000000000547805 */ /* 0x000fe4000001ff00 */
[----:B------:R-:W-:Y:S02]  /*13c30*/  FSEL R51, R68, -INF , P3 ;  /* 0xff80000044337808 */ /* 0x000fe40001800000 */
[----:B------:R-:W-:Y:S02]  /*13c40*/  CS2R R62, SRZ ;  /* 0x00000000003e7805 */ /* 0x000fe4000001ff00 */
[----:B------:R-:W-:Y:S01]  /*13c50*/  FMNMX.FTZ R30, R65, R30, !PT ;  /* 0x0000001e411e7209 */ /* 0x000fe20007810000 */
[----:B------:R-:W-:Y:S01]  /*13c60*/  MUFU.EX2 R149, R149 ;  /* 0x0000009500957308 */ /* 0x000fe20000000800 */
[----:B------:R-:W-:Y:S02]  /*13c70*/  FSEL R69, R69, -INF , P2 ;  /* 0xff80000045457808 */ /* 0x000fe40001000000 */
[----:B------:R-:W-:-:S02]  /*13c80*/  CS2R R58, SRZ ;  /* 0x00000000003a7805 */ /* 0x000fc4000001ff00 */
[----:B------:R-:W-:Y:S02]  /*13c90*/  FMNMX.FTZ R30, R51, R30, !PT ;  /* 0x0000001e331e7209 */ /* 0x000fe40007810000 */
[----:B------:R-:W-:Y:S02]  /*13ca0*/  F2FP.F16.F32.PACK_AB R157, R24, R157 ;  /* 0x0000009d189d723e */ /* 0x000fe400000000ff */
[----:B------:R-:W-:Y:S01]  /*13cb0*/  FMNMX.FTZ R36, R69, R30, !PT ;  /* 0x0000001e45247209 */ /* 0x000fe20007810000 */
[-CC-:B------:R-:W-:Y:S01]  /*13cc0*/  FFMA.FTZ R30, R4, R0.reuse, -R5.reuse ;  /* 0x00000000041e7223 */ /* 0x180fe20000010805 */
[----:B------:R-:W-:Y:S03]  /*13cd0*/  MUFU.EX2 R151, R151 ;  /* 0x0000009700977308 */ /* 0x000fe60000000800 */
[----:B------:R-:W3:Y:S05]  /*13ce0*/  SHFL.BFLY PT, R55, R36, 0x2, 0x1f ;  /* 0x0c401f0024377f89 */ /* 0x000eea00000e0000 */
[----:B------:R-:W-:Y:S08]  /*13cf0*/  MUFU.EX2 R30, R30 ;  /* 0x0000001e001e7308 */ /* 0x000ff00000000800 */
[----:B------:R-:W-:Y:S08]  /*13d00*/  MUFU.EX2 R32, R32 ;  /* 0x0000002000207308 */ /* 0x000ff00000000800 */
[----:B------:R-:W-:Y:S01]  /*13d10*/  MUFU.EX2 R145, R145 ;  /* 0x0000009100917308 */ /* 0x000fe20000000800 */
[----:B---3--:R-:W-:Y:S01]  /*13d20*/  FMNMX.FTZ R55, R36, R55, !PT ;  /* 0x0000003724377209 */ /* 0x008fe20007810000 */
[-CC-:B------:R-:W-:Y:S01]  /*13d30*/  FFMA.FTZ R36, R26, R0.reuse, -R5.reuse ;  /* 0x000000001a247223 */ /* 0x180fe20000010805 */
[-CC-:B------:R-:W-:Y:S01]  /*13d40*/  FFMA.FTZ R26, R74, R0.reuse, -R5.reuse ;  /* 0x000000004a1a7223 */ /* 0x180fe20000010805 */
[----:B------:R-:W-:Y:S01]  /*13d50*/  FFMA.FTZ R5, R71, R0, -R5 ;  /* 0x0000000047057223 */ /* 0x000fe20000010805 */
[----:B------:R-:W-:Y:S01]  /*13d60*/  CS2R R74, SRZ ;  /* 0x00000000004a7805 */ /* 0x000fe2000001ff00 */
[----:B------:R-:W3:Y:S02]  /*13d70*/  SHFL.BFLY PT, R4, R55, 0x1, 0x1f ;  /* 0x0c201f0037047f89 */ /* 0x000ee400000e0000 */
[----:B------:R-:W-:Y:S01]  /*13d80*/  MUFU.EX2 R34, R34 ;  /* 0x0000002200227308 */ /* 0x000fe20000000800 */
[----:B------:R-:W-:-:S07]  /*13d90*/  CS2R R70, SRZ ;  /* 0x0000000000467805 */ /* 0x000fce000001ff00 */
[----:B------:R-:W-:Y:S08]  /*13da0*/  MUFU.EX2 R147, R147 ;  /* 0x0000009300937308 */ /* 0x000ff00000000800 */
[----:B------:R-:W-:Y:S01]  /*13db0*/  MUFU.EX2 R36, R36 ;  /* 0x0000002400247308 */ /* 0x000fe20000000800 */
[----:B---3--:R-:W-:-:S07]  /*13dc0*/  FMNMX.FTZ R4, R55, R4, !PT ;  /* 0x0000000437047209 */ /* 0x008fce0007810000 */
[----:B------:R-:W-:Y:S01]  /*13dd0*/  MUFU.EX2 R141, R141 ;  /* 0x0000008d008d7308 */ /* 0x000fe20000000800 */
[----:B------:R-:W-:Y:S02]  /*13de0*/  CS2R R54, SRZ ;  /* 0x0000000000367805 */ /* 0x000fe4000001ff00 */
[C---:B------:R-:W-:Y:S01]  /*13df0*/  FSETP.NEU.FTZ.AND P2, PT, R4.reuse, -INF , PT ;  /* 0xff8000000400780b */ /* 0x040fe20003f5d000 */
[----:B------:R-:W-:-:S04]  /*13e00*/  FMUL.FTZ R12, R4, R0 ;  /* 0x00000000040c7220 */ /* 0x000fc80000410000 */
[----:B------:R-:W-:Y:S01]  /*13e10*/  MUFU.EX2 R14, R14 ;  /* 0x0000000e000e7308 */ /* 0x000fe20000000800 */
[----:B------:R-:W-:-:S05]  /*13e20*/  FSEL R12, R12, RZ, P2 ;  /* 0x000000ff0c0c7208 */ /* 0x000fca0001000000 */
[-CC-:B------:R-:W-:Y:S01]  /*13e30*/  FFMA.FTZ R158, R11, R0.reuse, -R12.reuse ;  /* 0x000000000b9e7223 */ /* 0x180fe2000001080c */
[-CC-:B------:R-:W-:Y:S01]  /*13e40*/  FFMA.FTZ R11, R29, R0.reuse, -R12.reuse ;  /* 0x000000001d0b7223 */ /* 0x180fe2000001080c */
[-CC-:B------:R-:W-:Y:S01]  /*13e50*/  FFMA.FTZ R156, R7, R0.reuse, -R12.reuse ;  /* 0x00000000079c7223 */ /* 0x180fe2000001080c */
[----:B------:R-:W3:Y:S01]  /*13e60*/  @P1 LDC R29, c[0x0][0x44c] ;  /* 0x00011300ff1d1b82 */ /* 0x000ee20000000800 */
[-CC-:B------:R-:W-:Y:S01]  /*13e70*/  FFMA.FTZ R7, R25, R0.reuse, -R12.reuse ;  /* 0x0000000019077223 */ /* 0x180fe2000001080c */
[-CC-:B------:R-:W-:Y:S01]  /*13e80*/  FFMA.FTZ R152, R13, R0.reuse, -R12.reuse ;  /* 0x000000000d987223 */ /* 0x180fe2000001080c */
[----:B------:R-:W-:Y:S01]  /*13e90*/  MUFU.EX2 R158, R158 ;  /* 0x0000009e009e7308 */ /* 0x000fe20000000800 */
[-CC-:B------:R-:W-:Y:S01]  /*13ea0*/  FFMA.FTZ R13, R33, R0.reuse, -R12.reuse ;  /* 0x00000000210d7223 */ /* 0x180fe2000001080c */
[-C--:B------:R-:W-:Y:S01]  /*13eb0*/  FFMA.FTZ R154, R15, R0.reuse, -R12 ;  /* 0x000000000f9a7223 */ /* 0x080fe2000001080c */
[----:B------:R-:W-:Y:S02]  /*13ec0*/  IMAD.MOV.U32 R33, RZ, RZ, R186 ;  /* 0x000000ffff217224 */ /* 0x000fe400078e00ba */
[-CC-:B------:R-:W-:Y:S01]  /*13ed0*/  FFMA.FTZ R15, R37, R0.reuse, -R12.reuse ;  /* 0x00000000250f7223 */ /* 0x180fe2000001080c */
[-C--:B------:R-:W-:Y:S01]  /*13ee0*/  FFMA.FTZ R144, R31, R0.reuse, -R12 ;  /* 0x000000001f907223 */ /* 0x080fe2000001080c */
[----:B----4-:R-:W-:Y:S01]  /*13ef0*/  FADD.FTZ R31, R159, R38 ;  /* 0x000000269f1f7221 */ /* 0x010fe20000010000 */
[-CC-:B------:R-:W-:Y:S01]  /*13f00*/  FFMA.FTZ R148, R21, R0.reuse, -R12.reuse ;  /* 0x0000000015947223 */ /* 0x180fe2000001080c */
[----:B------:R-:W-:Y:S01]  /*13f10*/  MUFU.EX2 R156, R156 ;  /* 0x0000009c009c7308 */ /* 0x000fe20000000800 */
[-CC-:B------:R-:W-:Y:S01]  /*13f20*/  FFMA.FTZ R21, R41, R0.reuse, -R12.reuse ;  /* 0x0000000029157223 */ /* 0x180fe2000001080c */
[-CC-:B------:R-:W-:Y:S01]  /*13f30*/  FFMA.FTZ R150, R27, R0.reuse, -R12.reuse ;  /* 0x000000001b967223 */ /* 0x180fe2000001080c */
[-CC-:B------:R-:W-:Y:S01]  /*13f40*/  FFMA.FTZ R25, R45, R0.reuse, -R12.reuse ;  /* 0x000000002d197223 */ /* 0x180fe2000001080c */
[-CC-:B------:R-:W-:Y:S01]  /*13f50*/  FFMA.FTZ R27, R49, R0.reuse, -R12.reuse ;  /* 0x00000000311b7223 */ /* 0x180fe2000001080c */
[-CC-:B------:R-:W-:Y:S01]  /*13f60*/  FFMA.FTZ R146, R35, R0.reuse, -R12.reuse ;  /* 0x0000000023927223 */ /* 0x180fe2000001080c */
[-CC-:B-1----:R-:W-:Y:S01]  /*13f70*/  FFMA.FTZ R9, R53, R0.reuse, -R12.reuse ;  /* 0x0000000035097223 */ /* 0x182fe2000001080c */
[-CC-:B-----5:R-:W-:Y:S01]  /*13f80*/  FFMA.FTZ R140, R39, R0.reuse, -R12.reuse ;  /* 0x00000000278c7223 */ /* 0x1a0fe2000001080c */
[----:B------:R-:W1:Y:S01]  /*13f90*/  MUFU.EX2 R7, R7 ;  /* 0x0000000700077308 */ /* 0x000e620000000800 */
[-CC-:B------:R-:W-:Y:S01]  /*13fa0*/  FFMA.FTZ R57, R57, R0.reuse, -R12.reuse ;  /* 0x0000000039397223 */ /* 0x180fe2000001080c */
[-CC-:B------:R-:W-:Y:S01]  /*13fb0*/  FFMA.FTZ R43, R43, R0.reuse, -R12.reuse ;  /* 0x000000002b2b7223 */ /* 0x180fe2000001080c */
[-CC-:B------:R-:W-:Y:S01]  /*13fc0*/  FFMA.FTZ R61, R61, R0.reuse, -R12.reuse ;  /* 0x000000003d3d7223 */ /* 0x180fe2000001080c */
[----:B------:R-:W-:Y:S01]  /*13fd0*/  FFMA.FTZ R47, R47, R0, -R12 ;  /* 0x000000002f2f7223 */ /* 0x000fe2000001080c */
[----:B---3--:R-:W-:-:S04]  /*13fe0*/  @P1 IMAD.HI.U32 R29, R186, R29, RZ ;  /* 0x0000001dba1d1227 */ /* 0x008fc800078e00ff */
[-CC-:B------:R-:W-:Y:S01]  /*13ff0*/  FFMA.FTZ R65, R65, R0.reuse, -R12.reuse ;  /* 0x0000000041417223 */ /* 0x180fe2000001080c */
[-CC-:B------:R-:W-:Y:S01]  /*14000*/  FFMA.FTZ R51, R51, R0.reuse, -R12.reuse ;  /* 0x0000000033337223 */ /* 0x180fe2000001080c */
[----:B------:R-:W3:Y:S01]  /*14010*/  MUFU.EX2 R11, R11 ;  /* 0x0000000b000b7308 */ /* 0x000ee20000000800 */
[----:B------:R-:W-:Y:S01]  /*14020*/  FFMA.FTZ R69, R69, R0, -R12 ;  /* 0x0000000045457223 */ /* 0x000fe2000001080c */
[----:B0-----:R-:W-:Y:S01]  /*14030*/  @P1 SHF.R.U32.HI R33, RZ, R40, R29 ;  /* 0x00000028ff211219 */ /* 0x001fe2000001161d */
[C---:B------:R-:W-:Y:S01]  /*14040*/  FADD.FTZ R40, R28.reuse, R31 ;  /* 0x0000001f1c287221 */ /* 0x040fe20000010000 */
[----:B------:R-:W-:Y:S02]  /*14050*/  F2FP.F16.F32.PACK_AB R159, R28, R159 ;  /* 0x0000009f1c9f723e */ /* 0x000fe400000000ff */
[----:B------:R-:W-:Y:S02]  /*14060*/  CS2R R52, SRZ ;  /* 0x0000000000347805 */ /* 0x000fe4000001ff00 */
[----:B------:R-:W-:Y:S01]  /*14070*/  IADD3 R33, R33, R188, -R187 ;  /* 0x000000bc21217210 */ /* 0x000fe20007ffe8bb */
[----:B--2---:R-:W-:Y:S01]  /*14080*/  FADD.FTZ R31, R153, R40 ;  /* 0x00000028991f7221 */ /* 0x004fe20000010000 */
[----:B------:R-:W0:Y:S01]  /*14090*/  MUFU.EX2 R152, R152 ;  /* 0x0000009800987308 */ /* 0x000e220000000800 */
[----:B-1----:R-:W-:Y:S01]  /*140a0*/  FADD.FTZ R29, R156, R7 ;  /* 0x000000079c1d7221 */ /* 0x002fe20000010000 */
[C---:B------:R-:W-:Y:S01]  /*140b0*/  F2FP.F16.F32.PACK_AB R153, R10.reuse, R153 ;  /* 0x000000990a99723e */ /* 0x040fe200000000ff */
[----:B------:R-:W-:Y:S01]  /*140c0*/  FADD.FTZ R40, R10, R31 ;  /* 0x0000001f0a287221 */ /* 0x000fe20000010000 */
[----:B------:R-:W-:-:S04]  /*140d0*/  IMAD.HI R33, R33, 0x2aaaaaab, RZ ;  /* 0x2aaaaaab21217827 */ /* 0x000fc800078e02ff */
[----:B------:R-:W-:Y:S01]  /*140e0*/  FADD.FTZ R38, R158, R29 ;  /* 0x0000001d9e267221 */ /* 0x000fe20000010000 */
[----:B------:R-:W-:Y:S01]  /*140f0*/  F2FP.F16.F32.PACK_AB R156, R7, R156 ;  /* 0x0000009c079c723e */ /* 0x000fe200000000ff */
[----:B------:R-:W-:Y:S01]  /*14100*/  FADD.FTZ R31, R155, R40 ;  /* 0x000000289b1f7221 */ /* 0x000fe20000010000 */
[----:B------:R-:W1:Y:S01]  /*14110*/  MUFU.EX2 R13, R13 ;  /* 0x0000000d000d7308 */ /* 0x000e620000000800 */
[C---:B---3--:R-:W-:Y:S01]  /*14120*/  FADD.FTZ R29, R11.reuse, R38 ;  /* 0x000000260b1d7221 */ /* 0x048fe20000010000 */
[C---:B------:R-:W-:Y:S01]  /*14130*/  F2FP.F16.F32.PACK_AB R155, R6.reuse, R155 ;  /* 0x0000009b069b723e */ /* 0x040fe200000000ff */
[----:B------:R-:W-:Y:S01]  /*14140*/  FADD.FTZ R40, R6, R31 ;  /* 0x0000001f06287221 */ /* 0x000fe20000010000 */
[----:B------:R-:W-:Y:S02]  /*14150*/  F2FP.F16.F32.PACK_AB R158, R11, R158 ;  /* 0x0000009e0b9e723e */ /* 0x000fe400000000ff */
[----:B------:R-:W-:Y:S02]  /*14160*/  CS2R R48, SRZ ;  /* 0x0000000000307805 */ /* 0x000fe4000001ff00 */
[----:B------:R-:W-:Y:S01]  /*14170*/  CS2R R44, SRZ ;  /* 0x00000000002c7805 */ /* 0x000fe2000001ff00 */
[----:B------:R-:W-:Y:S01]  /*14180*/  FADD.FTZ R31, R149, R40 ;  /* 0x00000028951f7221 */ /* 0x000fe20000010000 */
[----:B------:R-:W2:Y:S01]  /*14190*/  MUFU.EX2 R154, R154 ;  /* 0x0000009a009a7308 */ /* 0x000ea20000000800 */
[----:B0-----:R-:W-:Y:S01]  /*141a0*/  FADD.FTZ R38, R152, R29 ;  /* 0x0000001d98267221 */ /* 0x001fe20000010000 */
[----:B------:R-:W-:Y:S01]  /*141b0*/  SHF.R.U32.HI R40, RZ, 0x1f, R33 ;  /* 0x0000001fff287819 */ /* 0x000fe20000011621 */
[C---:B------:R-:W-:Y:S01]  /*141c0*/  FADD.FTZ R12, R30.reuse, R31 ;  /* 0x0000001f1e0c7221 */ /* 0x040fe20000010000 */
[----:B------:R-:W-:-:S03]  /*141d0*/  F2FP.F16.F32.PACK_AB R149, R30, R149 ;  /* 0x000000951e95723e */ /* 0x000fc600000000ff */
[----:B------:R-:W-:Y:S01]  /*141e0*/  FADD.FTZ R31, R151, R12 ;  /* 0x0000000c971f7221 */ /* 0x000fe20000010000 */
[----:B------:R-:W0:Y:S01]  /*141f0*/  MUFU.EX2 R15, R15 ;  /* 0x0000000f000f7308 */ /* 0x000e220000000800 */
[----:B-1----:R-:W-:Y:S01]  /*14200*/  FADD.FTZ R29, R13, R38 ;  /* 0x000000260d1d7221 */ /* 0x002fe20000010000 */
[----:B------:R-:W-:Y:S01]  /*14210*/  LEA.HI.SX32 R12, R33, R40, 0x1c ;  /* 0x00000028210c7211 */ /* 0x000fe200078fe2ff */
[C---:B------:R-:W-:Y:S01]  /*14220*/  FADD.FTZ R24, R32.reuse, R31 ;  /* 0x0000001f20187221 */ /* 0x040fe20000010000 */
[----:B------:R-:W-:Y:S02]  /*14230*/  F2FP.F16.F32.PACK_AB R151, R32, R151 ;  /* 0x000000972097723e */ /* 0x000fe400000000ff */
[----:B------:R-:W-:Y:S02]  /*14240*/  CS2R R40, SRZ ;  /* 0x0000000000287805 */ /* 0x000fe4000001ff00 */
[----:B------:R-:W-:Y:S01]  /*14250*/  VIMNMX R12, R185, R12, !PT ;  /* 0x0000000cb90c7248 */ /* 0x000fe20007fe0100 */
[----:B------:R-:W-:Y:S01]  /*14260*/  FADD.FTZ R31, R145, R24 ;  /* 0x00000018911f7221 */ /* 0x000fe20000010000 */
[----:B------:R-:W1:Y:S01]  /*14270*/  MUFU.EX2 R148, R148 ;  /* 0x0000009400947308 */ /* 0x000e620000000800 */
[----:B--2---:R-:W-:Y:S01]  /*14280*/  FADD.FTZ R38, R154, R29 ;  /* 0x0000001d9a267221 */ /* 0x004fe20000010000 */
[C---:B------:R-:W-:Y:S01]  /*14290*/  F2FP.F16.F32.PACK_AB R145, R34.reuse, R145 ;  /* 0x000000912291723e */ /* 0x040fe200000000ff */
[----:B------:R-:W-:Y:S01]  /*142a0*/  FADD.FTZ R6, R34, R31 ;  /* 0x0000001f22067221 */ /* 0x000fe20000010000 */
[----:B------:R-:W-:-:S02]  /*142b0*/  F2FP.F16.F32.PACK_AB R152, R13, R152 ;  /* 0x000000980d98723e */ /* 0x000fc400000000ff */
[----:B------:R-:W-:Y:S02]  /*142c0*/  CS2R R34, SRZ ;  /* 0x0000000000227805 */ /* 0x000fe4000001ff00 */
[----:B------:R-:W-:Y:S01]  /*142d0*/  CS2R R32, SRZ ;  /* 0x0000000000207805 */ /* 0x000fe2000001ff00 */
[----:B------:R-:W-:Y:S01]  /*142e0*/  FADD.FTZ R31, R147, R6 ;  /* 0x00000006931f7221 */ /* 0x000fe20000010000 */
[----:B------:R-:W2:Y:S01]  /*142f0*/  MUFU.EX2 R21, R21 ;  /* 0x0000001500157308 */ /* 0x000ea20000000800 */
[C---:B0-----:R-:W-:Y:S01]  /*14300*/  FADD.FTZ R29, R15.reuse, R38 ;  /* 0x000000260f1d7221 */ /* 0x041fe20000010000 */
[----:B------:R-:W-:Y:S01]  /*14310*/  F2FP.F16.F32.PACK_AB R154, R15, R154 ;  /* 0x0000009a0f9a723e */ /* 0x000fe200000000ff */
[----:B------:R-:W-:Y:S01]  /*14320*/  VIADD R15, R72, 0xfffffffe ;  /* 0xfffffffe480f7836 */ /* 0x000fe20000000000 */
[----:B------:R-:W-:Y:S02]  /*14330*/  F2FP.F16.F32.PACK_AB R147, R36, R147 ;  /* 0x000000932493723e */ /* 0x000fe400000000ff */
[----:B------:R-:W-:-:S02]  /*14340*/  CS2R R72, SRZ ;  /* 0x0000000000487805 */ /* 0x000fc4000001ff00 */
[----:B------:R-:W0:Y:S01]  /*14350*/  MUFU.EX2 R150, R150 ;  /* 0x0000009600967308 */ /* 0x000e220000000800 */
[----:B-1----:R-:W-:Y:S01]  /*14360*/  FADD.FTZ R38, R148, R29 ;  /* 0x0000001d94267221 */ /* 0x002fe20000010000 */
[----:B------:R-:W-:-:S06]  /*14370*/  ISETP.GE.AND P2, PT, R15, R12, PT ;  /* 0x0000000c0f00720c */ /* 0x000fcc0003f46270 */
[----:B------:R-:W1:Y:S01]  /*14380*/  MUFU.EX2 R25, R25 ;  /* 0x0000001900197308 */ /* 0x000e620000000800 */
[C---:B--2---:R-:W-:Y:S01]  /*14390*/  FADD.FTZ R29, R21.reuse, R38 ;  /* 0x00000026151d7221 */ /* 0x044fe20000010000 */
[----:B------:R-:W-:-:S06]  /*143a0*/  F2FP.F16.F32.PACK_AB R148, R21, R148 ;  /* 0x000000941594723e */ /* 0x000fcc00000000ff */
[----:B------:R-:W2:Y:S01]  /*143b0*/  MUFU.EX2 R144, R144 ;  /* 0x0000009000907308 */ /* 0x000ea20000000800 */
[----:B0-----:R-:W-:-:S07]  /*143c0*/  FADD.FTZ R38, R150, R29 ;  /* 0x0000001d96267221 */ /* 0x001fce0000010000 */
        /* <DEDUP_REMOVED lines=12> */
[----:B------:R-:W-:Y:S01]  /*14490*/  FADD.FTZ R7, R141, R10 ;  /* 0x0000000a8d077221 */ /* 0x000fe20000010000 */
[----:B------:R-:W-:Y:S01]  /*144a0*/  F2FP.F16.F32.PACK_AB R141, R14, R141 ;  /* 0x0000008d0e8d723e */ /* 0x000fe200000000ff */
[----:B------:R-:W0:Y:S01]  /*144b0*/  MUFU.EX2 R140, R140 ;  /* 0x0000008c008c7308 */ /* 0x000e220000000800 */
[----:B-1----:R-:W-:Y:S01]  /*144c0*/  FADD.FTZ R6, R146, R29 ;  /* 0x0000001d92067221 */ /* 0x002fe20000010000 */
[----:B------:R-:W-:-:S06]  /*144d0*/  FADD.FTZ R10, R14, R7 ;  /* 0x000000070e0a7221 */ /* 0x000fcc0000010000 */
[----:B------:R-:W1:Y:S01]  /*144e0*/  MUFU.EX2 R57, R57 ;  /* 0x0000003900397308 */ /* 0x000e620000000800 */
[C---:B--2---:R-:W-:Y:S01]  /*144f0*/  FADD.FTZ R29, R9.reuse, R6 ;  /* 0x00000006091d7221 */ /* 0x044fe20000010000 */
[----:B------:R-:W-:-:S06]  /*14500*/  F2FP.F16.F32.PACK_AB R146, R9, R146 ;  /* 0x000000920992723e */ /* 0x000fcc00000000ff */
[----:B------:R-:W2:Y:S01]  /*14510*/  MUFU.EX2 R43, R43 ;  /* 0x0000002b002b7308 */ /* 0x000ea20000000800 */
[----:B0-----:R-:W-:Y:S01]  /*14520*/  FADD.FTZ R6, R140, R29 ;  /* 0x0000001d8c067221 */ /* 0x001fe20000010000 */
[----:B------:R-:W-:-:S06]  /*14530*/  CS2R R28, SRZ ;  /* 0x00000000001c7805 */ /* 0x000fcc000001ff00 */
[----:B------:R-:W0:Y:S01]  /*14540*/  MUFU.EX2 R143, R143 ;  /* 0x0000008f008f7308 */ /* 0x000e220000000800 */
[C---:B-1----:R-:W-:Y:S01]  /*14550*/  FADD.FTZ R6, R57.reuse, R6 ;  /* 0x0000000639067221 */ /* 0x042fe20000010000 */
[----:B------:R-:W-:Y:S02]  /*14560*/  F2FP.F16.F32.PACK_AB R140, R57, R140 ;  /* 0x0000008c398c723e */ /* 0x000fe400000000ff */
[----:B------:R-:W-:-:S04]  /*14570*/  CS2R R56, SRZ ;  /* 0x0000000000387805 */ /* 0x000fc8000001ff00 */
[----:B------:R1:W3:Y:S01]  /*14580*/  MUFU.EX2 R142, R61 ;  /* 0x0000003d008e7308 */ /* 0x0002e20000000800 */
[----:B--2---:R-:W-:-:S07]  /*14590*/  FADD.FTZ R7, R43, R6 ;  /* 0x000000062b077221 */ /* 0x004fce0000010000 */
[----:B------:R-:W2:Y:S01]  /*145a0*/  MUFU.EX2 R26, R26 ;  /* 0x0000001a001a7308 */ /* 0x000ea20000000800 */
[----:B0-----:R-:W-:Y:S01]  /*145b0*/  FADD.FTZ R11, R143, R10 ;  /* 0x0000000a8f0b7221 */ /* 0x001fe20000010000 */
[----:B-1----:R-:W-:-:S06]  /*145c0*/  CS2R R60, SRZ ;  /* 0x00000000003c7805 */ /* 0x002fcc000001ff00 */
[----:B------:R-:W0:Y:S01]  /*145d0*/  MUFU.EX2 R47, R47 ;  /* 0x0000002f002f7308 */ /* 0x000e220000000800 */
[C---:B---3--:R-:W-:Y:S01]  /*145e0*/  FADD.FTZ R6, R142.reuse, R7 ;  /* 0x000000078e067221 */ /* 0x048fe20000010000 */
[----:B------:R-:W-:Y:S02]  /*145f0*/  F2FP.F16.F32.PACK_AB R142, R142, R43 ;  /* 0x0000002b8e8e723e */ /* 0x000fe400000000ff */
[----:B------:R-:W-:-:S04]  /*14600*/  CS2R R42, SRZ ;  /* 0x00000000002a7805 */ /* 0x000fc8000001ff00 */
[----:B------:R-:W1:Y:S01]  /*14610*/  MUFU.EX2 R137, R137 ;  /* 0x0000008900897308 */ /* 0x000e620000000800 */
[C---:B--2---:R-:W-:Y:S01]  /*14620*/  FADD.FTZ R24, R26.reuse, R11 ;  /* 0x0000000b1a187221 */ /* 0x044fe20000010000 */
[----:B------:R-:W-:Y:S02]  /*14630*/  F2FP.F16.F32.PACK_AB R143, R26, R143 ;  /* 0x0000008f1a8f723e */ /* 0x000fe400000000ff */
[----:B------:R-:W-:-:S04]  /*14640*/  CS2R R26, SRZ ;  /* 0x00000000001a7805 */ /* 0x000fc8000001ff00 */
[----:B------:R2:W3:Y:S01]  /*14650*/  MUFU.EX2 R136, R65 ;  /* 0x0000004100887308 */ /* 0x0004e20000000800 */
[----:B0-----:R-:W-:-:S07]  /*14660*/  FADD.FTZ R7, R47, R6 ;  /* 0x000000062f077221 */ /* 0x001fce0000010000 */
[----:B------:R-:W0:Y:S01]  /*14670*/  MUFU.EX2 R20, R20 ;  /* 0x0000001400147308 */ /* 0x000e220000000800 */
[----:B-1----:R-:W-:Y:S01]  /*14680*/  FADD.FTZ R9, R137, R24 ;  /* 0x0000001889097221 */ /* 0x002fe20000010000 */
[----:B--2---:R-:W-:Y:S02]  /*14690*/  CS2R R64, SRZ ;  /* 0x0000000000407805 */ /* 0x004fe4000001ff00 */
[----:B------:R-:W-:-:S04]  /*146a0*/  CS2R R24, SRZ ;  /* 0x0000000000187805 */ /* 0x000fc8000001ff00 */
[----:B------:R-:W1:Y:S01]  /*146b0*/  MUFU.EX2 R51, R51 ;  /* 0x0000003300337308 */ /* 0x000e620000000800 */
[C---:B---3--:R-:W-:Y:S01]  /*146c0*/  FADD.FTZ R6, R136.reuse, R7 ;  /* 0x0000000788067221 */ /* 0x048fe20000010000 */
[----:B------:R-:W-:Y:S02]  /*146d0*/  F2FP.F16.F32.PACK_AB R136, R136, R47 ;  /* 0x0000002f8888723e */ /* 0x000fe400000000ff */
[----:B------:R-:W-:-:S04]  /*146e0*/  CS2R R46, SRZ ;  /* 0x00000000002e7805 */ /* 0x000fc8000001ff00 */
[----:B------:R-:W2:Y:S01]  /*146f0*/  MUFU.EX2 R139, R139 ;  /* 0x0000008b008b7308 */ /* 0x000ea20000000800 */
[C---:B0-----:R-:W-:Y:S01]  /*14700*/  FADD.FTZ R14, R20.reuse, R9 ;  /* 0x00000009140e7221 */ /* 0x041fe20000010000 */
[----:B------:R-:W-:-:S06]  /*14710*/  F2FP.F16.F32.PACK_AB R137, R20, R137 ;  /* 0x000000891489723e */ /* 0x000fcc00000000ff */
[----:B------:R0:W3:Y:S01]  /*14720*/  MUFU.EX2 R138, R69 ;  /* 0x00000045008a7308 */ /* 0x0000e20000000800 */
[----:B-1----:R-:W-:-:S07]  /*14730*/  FADD.FTZ R7, R51, R6 ;  /* 0x0000000633077221 */ /* 0x002fce0000010000 */
[----:B------:R2:W1:Y:S01]  /*14740*/  MUFU.EX2 R10, R5 ;  /* 0x00000005000a7308 */ /* 0x0004620000000800 */
[----:B0-----:R-:W-:Y:S01]  /*14750*/  CS2R R68, SRZ ;  /* 0x0000000000447805 */ /* 0x001fe2000001ff00 */
[----:B--2---:R-:W-:Y:S01]  /*14760*/  FADD.FTZ R5, R139, R14 ;  /* 0x0000000e8b057221 */ /* 0x004fe20000010000 */
[C---:B---3--:R-:W-:Y:S01]  /*14770*/  FADD.FTZ R7, R138.reuse, R7 ;  /* 0x000000078a077221 */ /* 0x048fe20000010000 */
[----:B------:R-:W-:Y:S02]  /*14780*/  F2FP.F16.F32.PACK_AB R138, R138, R51 ;  /* 0x000000338a8a723e */ /* 0x000fe400000000ff */
[----:B------:R-:W-:Y:S01]  /*14790*/  CS2R R50, SRZ ;  /* 0x0000000000327805 */ /* 0x000fe2000001ff00 */
[C---:B-1----:R-:W-:Y:S01]  /*147a0*/  FADD.FTZ R6, R10.reuse, R5 ;  /* 0x000000050a067221 */ /* 0x042fe20000010000 */
[----:B------:R-:W-:Y:S01]  /*147b0*/  F2FP.F16.F32.PACK_AB R139, R10, R139 ;  /* 0x0000008b0a8b723e */ /* 0x000fe200000000ff */
[----:B------:R-:W-:Y:S01]  /*147c0*/  IMAD.MOV.U32 R10, RZ, RZ, 0x3f800000 ;  /* 0x3f800000ff0a7424 */ /* 0x000fe200078e00ff */
[----:B------:R-:W-:Y:S01]  /*147d0*/  MOV R5, 0x3f800000 ;  /* 0x3f80000000057802 */ /* 0x000fe20000000f00 */
[----:B------:R-:W-:Y:S06]  /*147e0*/  @!P2 BRA `(.L_x_2839) ;  /* 0x000000240094a947 */ /* 0x000fec0003800000 */
[----:B------:R-:W-:Y:S01]  /*147f0*/  BSSY B1, `(.L_x_2839) ;  /* 0x0000264000017945 */ /* 0x000fe20003800000 */
[----:B------:R-:W-:Y:S01]  /*14800*/  IMAD.MOV.U32 R13, RZ, RZ, R3 ;  /* 0x000000ffff0d7224 */ /* 0x000fe200078e0003 */
[----:B------:R-:W-:Y:S01]  /*14810*/  MOV R14, R4 ;  /* 0x00000004000e7202 */ /* 0x000fe20000000f00 */
[----:B------:R-:W-:Y:S01]  /*14820*/  IMAD.MOV.U32 R11, RZ, RZ, R168 ;  /* 0x000000ffff0b7224 */ /* 0x000fe200078e00a8 */
[----:B------:R-:W-:Y:S01]  /*14830*/  MOV R5, 0x3f800000 ;  /* 0x3f80000000057802 */ /* 0x000fe20000000f00 */
[----:B------:R-:W-:Y:S02]  /*14840*/  IMAD.MOV.U32 R20, RZ, RZ, R162 ;  /* 0x000000ffff147224 */ /* 0x000fe400078e00a2 */
[----:B------:R-:W-:-:S07]  /*14850*/  IMAD.MOV.U32 R87, RZ, RZ, RZ ;  /* 0x000000ffff577224 */ /* 0x000fce00078e00ff */
.L_x_2852:
[----:B------:R-:W-:-:S04]  /*14860*/  ISETP.NE.AND P2, PT, R20, 0x1, PT ;  /* 0x000000011400780c */ /* 0x000fc80003f45270 */
[----:B------:R-:W-:-:S04]  /*14870*/  SEL R168, RZ, 0x1, P2 ;  /* 0x00000001ffa87807 */ /* 0x000fc80001000000 */
[----:B------:R-:W-:Y:S01]  /*14880*/  LOP3.LUT R168, R11, R168, RZ, 0x3c, !PT ;  /* 0x000000a80ba87212 */ /* 0x000fe200078e3cff */
[----:B------:R-:W-:Y:S06]  /*14890*/  @!P0 BRA `(.L_x_2840) ;  /* 0x0000000000048947 */ /* 0x000fec0003800000 */
[----:B------:R-:W-:Y:S01]  /*148a0*/  BPT.TRAP 0x1 ;  /* 0x000000040000795c */ /* 0x000fe20000300000 */
.L_x_2840:
[----:B------:R-:W-:Y:S01]  /*148b0*/  VIADD R162, R20, 0x1 ;  /* 0x0000000114a27836 */ /* 0x000fe20000000000 */
[----:B------:R-:W-:-:S04]  /*148c0*/  SHF.L.U32 R4, R168, 0x1f, RZ ;  /* 0x0000001fa8047819 */ /* 0x000fc800000006ff */
[----:B------:R-:W-:-:S04]  /*148d0*/  ISETP.NE.AND P2, PT, R162, 0x2, PT ;  /* 0x00000002a200780c */ /* 0x000fc80003f45270 */
[----:B------:R-:W-:-:S04]  /*148e0*/  SEL R162, R162, RZ, P2 ;  /* 0x000000ffa2a27207 */ /* 0x000fc80001000000 */
[----:B------:R-:W-:-:S04]  /*148f0*/  LEA R9, R162, R2, 0x3 ;  /* 0x00000002a2097211 */ /* 0x000fc800078e18ff */
[----:B------:R0:W1:Y:S01]  /*14900*/  SYNCS.PHASECHK.TRANS64.TRYWAIT P2, [R9+URZ+0x2a830], R4 ;  /* 0x02a83004090075a7 */ /* 0x000062000804017f */
[----:B------:R-:W-:Y:S05]  /*14910*/  @!P0 BRA `(.L_x_2841) ;  /* 0x0000000000048947 */ /* 0x000fea0003800000 */
[----:B------:R-:W-:Y:S01]  /*14920*/  BPT.TRAP 0x1 ;  /* 0x000000040000795c */ /* 0x000fe20000300000 */
.L_x_2841:
[----:B------:R-:W-:Y:S01]  /*14930*/  IMAD R0, R162, 0x900, R8 ;  /* 0x00000900a2007824 */ /* 0x000fe200078e0208 */
[----:B------:R-:W-:Y:S03]  /*14940*/  BSSY B2, `(.L_x_2842) ;  /* 0x0000006000027945 */ /* 0x000fe60003800000 */
[C---:B------:R-:W-:Y:S02]  /*14950*/  VIADD R3, R0.reuse, 0x2 ;  /* 0x0000000200037836 */ /* 0x040fe40000000000 */
[----:B------:R-:W-:Y:S01]  /*14960*/  VIADD R21, R0, 0x4 ;  /* 0x0000000400157836 */ /* 0x000fe20000000000 */
[----:B-1----:R-:W-:Y:S06]  /*14970*/  @P2 BRA `(.L_x_2843) ;  /* 0x0000000000082947 */ /* 0x002fec0003800000 */
[----:B------:R-:W1:Y:S02]  /*14980*/  SYNCS.PHASECHK.TRANS64.TRYWAIT P2, [R9+URZ+0x2a830], R4 ;  /* 0x02a83004090075a7 */ /* 0x000e64000804017f */
[----:B-1----:R-:W-:Y:S05]  /*14990*/  @!P2 BRA `(.L_x_2844) ;  /* 0x0000010c005ca947 */ /* 0x002fea0003800000 */
.L_x_2843:
[----:B------:R-:W-:Y:S05]  /*149a0*/  BSYNC B2 ;  /* 0x0000000000027941 */ /* 0x000fea0003800000 */
.L_x_2842:
[----:B------:R-:W2:Y:S04]  /*149b0*/  LDL.64 R94, [R1+0x28] ;  /* 0x00002800015e7983 */ /* 0x000ea80000100a00 */
[----:B------:R0:W-:Y:S04]  /*149c0*/  STL.64 [R1+0x78], R8 ;  /* 0x0000780801007387 */ /* 0x0001e80000100a00 */
[----:B01----:R-:W3:Y:S04]  /*149d0*/  LDL.64 R8, [R1+0x20] ;  /* 0x0000200001087983 */ /* 0x003ee80000100a00 */
[----:B------:R0:W-:Y:S01]  /*149e0*/  STL.64 [R1+0x70], R6 ;  /* 0x0000700601007387 */ /* 0x0001e20000100a00 */
[----:B------:R-:W-:Y:S01]  /*149f0*/  MOV R88, R0 ;  /* 0x0000000000587202 */ /* 0x000fe20000000f00 */
[----:B------:R-:W-:-:S02]  /*14a00*/  VIADD R90, R0, 0x6 ;  /* 0x00000006005a7836 */ /* 0x000fc40000000000 */
[-C--:B------:R-:W-:Y:S01]  /*14a10*/  FMUL.FTZ R26, R26, R5.reuse ;  /* 0x000000051a1a7220 */ /* 0x080fe20000410000 */
[----:B------:R-:W-:Y:S02]  /*14a20*/  IMAD.MOV.U32 R89, RZ, RZ, 0x40000040 ;  /* 0x40000040ff597424 */ /* 0x000fe400078e00ff */
[-C--:B------:R-:W-:Y:S01]  /*14a30*/  FMUL.FTZ R27, R27, R5.reuse ;  /* 0x000000051b1b7220 */ /* 0x080fe20000410000 */
[----:B------:R-:W-:Y:S02]  /*14a40*/  VIADD R92, R0, 0x304 ;  /* 0x00000304005c7836 */ /* 0x000fe40000000000 */
[-C--:B------:R-:W-:Y:S01]  /*14a50*/  FMUL.FTZ R30, R30, R5.reuse ;  /* 0x000000051e1e7220 */ /* 0x080fe20000410000 */
[-C--:B------:R-:W-:Y:S01]  /*14a60*/  FMUL.FTZ R31, R31, R5.reuse ;  /* 0x000000051f1f7220 */ /* 0x080fe20000410000 */
[-C--:B------:R-:W-:Y:S01]  /*14a70*/  FMUL.FTZ R34, R34, R5.reuse ;  /* 0x0000000522227220 */ /* 0x080fe20000410000 */
[-C--:B------:R-:W-:Y:S01]  /*14a80*/  FMUL.FTZ R35, R35, R5.reuse ;  /* 0x0000000523237220 */ /* 0x080fe20000410000 */
[----:B------:R-:W-:Y:S01]  /*14a90*/  FMUL.FTZ R38, R38, R5 ;  /* 0x0000000526267220 */ /* 0x000fe20000410000 */
[----:B0-----:R-:W4:Y:S01]  /*14aa0*/  LDL.64 R6, [R1+0x18] ;  /* 0x0000180001067983 */ /* 0x001f220000100a00 */
[----:B------:R-:W-:-:S02]  /*14ab0*/  R2UR UR26, R88 ;  /* 0x00000000581a72ca */ /* 0x000fc400000e0000 */
[----:B------:R-:W-:Y:S01]  /*14ac0*/  MOV R88, R3 ;  /* 0x0000000300587202 */ /* 0x000fe20000000f00 */
[-C--:B------:R-:W-:Y:S01]  /*14ad0*/  FMUL.FTZ R39, R39, R5.reuse ;  /* 0x0000000527277220 */ /* 0x080fe20000410000 */
[-C--:B------:R-:W-:Y:S01]  /*14ae0*/  FMUL.FTZ R42, R42, R5.reuse ;  /* 0x000000052a2a7220 */ /* 0x080fe20000410000 */
[-C--:B------:R-:W-:Y:S01]  /*14af0*/  FMUL.FTZ R43, R43, R5.reuse ;  /* 0x000000052b2b7220 */ /* 0x080fe20000410000 */
[----:B------:R-:W-:Y:S01]  /*14b00*/  R2UR UR22, R88 ;  /* 0x00000000581672ca */ /* 0x000fe200000e0000 */
[----:B------:R-:W-:Y:S01]  /*14b10*/  IMAD.MOV.U32 R88, RZ, RZ, R21 ;  /* 0x000000ffff587224 */ /* 0x000fe200078e0015 */
[----:B------:R-:W-:Y:S01]  /*14b20*/  R2UR UR14, R90 ;  /* 0x000000005a0e72ca */ /* 0x000fe200000e0000 */
[----:B------:R-:W-:Y:S02]  /*14b30*/  VIADD R90, R0, 0x302 ;  /* 0x00000302005a7836 */ /* 0x000fe40000000000 */
[-C--:B------:R-:W-:Y:S01]  /*14b40*/  FMUL.FTZ R46, R46, R5.reuse ;  /* 0x000000052e2e7220 */ /* 0x080fe20000410000 */
[----:B------:R-:W-:Y:S01]  /*14b50*/  FMUL.FTZ R47, R47, R5 ;  /* 0x000000052f2f7220 */ /* 0x000fe20000410000 */
[----:B------:R-:W-:Y:S01]  /*14b60*/  R2UR UR18, R88 ;  /* 0x00000000581272ca */ /* 0x000fe200000e0000 */
[----:B------:R-:W-:Y:S01]  /*14b70*/  VIADD R88, R0, 0x300 ;  /* 0x0000030000587836 */ /* 0x000fe20000000000 */
[----:B------:R-:W-:Y:S01]  /*14b80*/  R2UR UR6, R90 ;  /* 0x000000005a0672ca */ /* 0x000fe200000e0000 */
[----:B------:R-:W-:-:S02]  /*14b90*/  VIADD R90, R0, 0x600 ;  /* 0x00000600005a7836 */ /* 0x000fc40000000000 */
[-C--:B------:R-:W-:Y:S01]  /*14ba0*/  FMUL.FTZ R50, R50, R5.reuse ;  /* 0x0000000532327220 */ /* 0x080fe20000410000 */
[-C--:B------:R-:W-:Y:S01]  /*14bb0*/  FMUL.FTZ R51, R51, R5.reuse ;  /* 0x0000000533337220 */ /* 0x080fe20000410000 */
[----:B------:R-:W-:Y:S01]  /*14bc0*/  R2UR UR10, R88 ;  /* 0x00000000580a72ca */ /* 0x000fe200000e0000 */
[-C--:B------:R-:W-:Y:S01]  /*14bd0*/  FMUL.FTZ R54, R54, R5.reuse ;  /* 0x0000000536367220 */ /* 0x080fe20000410000 */
[----:B------:R-:W-:Y:S01]  /*14be0*/  IADD3 R88, R0, 0x306, RZ ;  /* 0x0000030600587810 */ /* 0x000fe20007ffe0ff */
        /* <DEDUP_REMOVED lines=17> */
[----:B------:R-:W-:Y:S01]  /*14d00*/  MOV R91, 0x40000040 ;  /* 0x40000040005b7802 */ /* 0x000fe20000000f00 */
[----:B------:R-:W4:Y:S01]  /*14d10*/  LDL.64 R4, [R1+0x10] ;  /* 0x0000100001047983 */ /* 0x000f220000100a00 */
[C---:B------:R-:W-:Y:S01]  /*14d20*/  R2UR UR27, R89.reuse ;  /* 0x00000000591b72ca */ /* 0x040fe200000e0000 */
[----:B------:R-:W-:Y:S01]  /*14d30*/  IMAD.MOV.U32 R93, RZ, RZ, 0x40000040 ;  /* 0x40000040ff5d7424 */ /* 0x000fe200078e00ff */
[----:B------:R-:W-:Y:S01]  /*14d40*/  R2UR UR58, R92 ;  /* 0x000000005c3a72ca */ /* 0x000fe200000e0000 */
[----:B------:R-:W4:Y:S01]  /*14d50*/  LDL.64 R218, [R1+0x8] ;  /* 0x0000080001da7983 */ /* 0x000f220000100a00 */
[----:B------:R-:W-:Y:S01]  /*14d60*/  R2UR UR54, R88 ;  /* 0x00000000583672ca */ /* 0x000fe200000e0000 */
[----:B------:R-:W-:Y:S01]  /*14d70*/  VIADD R88, R0, 0x604 ;  /* 0x0000060400587836 */ /* 0x000fe20000000000 */
[----:B------:R-:W-:Y:S01]  /*14d80*/  R2UR UR50, R90 ;  /* 0x000000005a3272ca */ /* 0x000fe200000e0000 */
[C---:B------:R-:W-:Y:S01]  /*14d90*/  VIADD R90, R0.reuse, 0x606 ;  /* 0x00000606005a7836 */ /* 0x040fe20000000000 */
[----:B------:R-:W-:Y:S01]  /*14da0*/  IADD3 R92, R0, 0x602, RZ ;  /* 0x00000602005c7810 */ /* 0x000fe20007ffe0ff */
[----:B------:R-:W4:Y:S01]  /*14db0*/  LDL.64 R214, [R1] ;  /* 0x0000000001d67983 */ /* 0x000f220000100a00 */
[C---:B------:R-:W-:Y:S01]  /*14dc0*/  R2UR UR23, R89.reuse ;  /* 0x00000000591772ca */ /* 0x040fe200000e0000 */
        /* <DEDUP_REMOVED lines=55> */
[----:B----4-:R-:W-:Y:S02]  /*15140*/  R2UR UR16, R6 ;  /* 0x00000000061072ca */ /* 0x010fe400000e0000 */
[----:B------:R-:W-:Y:S02]  /*15150*/  R2UR UR17, R7 ;  /* 0x00000000071172ca */ /* 0x000fe400000e0000 */
[----:B------:R-:W-:Y:S01]  /*15160*/  R2UR UR12, R4 ;  /* 0x00000000040c72ca */ /* 0x000fe200000e0000 */
[----:B------:R0:W5:Y:S01]  /*15170*/  LDL.LU.64 R6, [R1+0x70] ;  /* 0x0000700001067983 */ /* 0x0001620000300a00 */
[----:B------:R-:W-:Y:S01]  /*15180*/  R2UR UR13, R5 ;  /* 0x00000000050d72ca */ /* 0x000fe200000e0000 */
[----:B------:R-:W-:Y:S02]  /*15190*/  WARPGROUP.DEPBAR.LE gsb0, 0x0 ;  /* 0x00008000000079c5 */ /* 0x000fe40000010000 */
[----:B------:R-:W-:-:S06]  /*151a0*/  WARPGROUP.ARRIVE ;  /* 0x00000000000079c5 */ /* 0x000fcc0000000000 */
[----:B------:R-:W-:Y:S01]  /*151b0*/  HGMMA.64x96x16.F32 R88, gdesc[UR16], R88, gsb0 ;  /* 0x01600000105879f0 */ /* 0x000fe20008000858 */
[----:B------:R-:W-:Y:S02]  /*151c0*/  R2UR UR8, R218 ;  /* 0x00000000da0872ca */ /* 0x000fe400000e0000 */
        /* <DEDUP_REMOVED lines=33> */
.L_x_2845:
[----:B------:R-:W-:Y:S02]  /*153e0*/  SHF.L.U32 R0, R11, 0x1f, RZ ;  /* 0x0000001f0b007819 */ /* 0x000fe400000006ff */
[----:B------:R-:W-:-:S04]  /*153f0*/  LEA R21, R20, R2, 0x3 ;  /* 0x0000000214157211 */ /* 0x000fc800078e18ff */
[----:B------:R0:W1:Y:S01]  /*15400*/  SYNCS.PHASECHK.TRANS64.TRYWAIT P2, [R21+URZ+0x2a850], R0 ;  /* 0x02a85000150075a7 */ /* 0x000062000804017f */
[----:B------:R-:W-:Y:S05]  /*15410*/  @!P0 BRA `(.L_x_2846) ;  /* 0x0000000000048947 */ /* 0x000fea0003800000 */
[----:B------:R-:W-:Y:S01]  /*15420*/  BPT.TRAP 0x1 ;  /* 0x000000040000795c */ /* 0x000fe20000300000 */
.L_x_2846:
[----:B------:R-:W-:Y:S04]  /*15430*/  BSSY B2, `(.L_x_2847) ;  /* 0x0000004000027945 */ /* 0x000fe80003800000 */
[----:B-1----:R-:W-:Y:S05]  /*15440*/  @P2 BRA `(.L_x_2848) ;  /* 0x0000000000082947 */ /* 0x002fea0003800000 */
[----:B------:R-:W1:Y:S02]  /*15450*/  SYNCS.PHASECHK.TRANS64.TRYWAIT P2, [R21+URZ+0x2a850], R0 ;  /* 0x02a85000150075a7 */ /* 0x000e64000804017f */
[----:B-1----:R-:W-:Y:S05]  /*15460*/  @!P2 BRA `(.L_x_2849) ;  /* 0x0000010000bca947 */ /* 0x002fea0003800000 */
.L_x_2848:
[----:B------:R-:W-:Y:S05]  /*15470*/  BSYNC B2 ;  /* 0x0000000000027941 */ /* 0x000fea0003800000 */
.L_x_2847:
[----:B01----:R-:W-:Y:S01]  /*15480*/  VIADD R0, R2, 0x400 ;  /* 0x0000040002007836 */ /* 0x003fe20000000000 */
[----:B------:R-:W-:Y:S01]  /*15490*/  WARPGROUP.ARRIVE ;  /* 0x00000000000079c5 */ /* 0x000fe20000000000 */
[----:B------:R-:W-:Y:S02]  /*154a0*/  IMAD.MOV.U32 R5, RZ, RZ, 0x40000040 ;  /* 0x40000040ff057424 */ /* 0x000fe400078e00ff */
[----:B------:R-:W-:Y:S01]  /*154b0*/  IMAD.MOV.U32 R11, RZ, RZ, 0x40000040 ;  /* 0x40000040ff0b7424 */ /* 0x000fe200078e00ff */
[----:B------:R-:W-:Y:S02]  /*154c0*/  SHF.R.U32.HI R0, RZ, 0x4, R0 ;  /* 0x00000004ff007819 */ /* 0x000fe40000011600 */
[----:B------:R-:W-:Y:S02]  /*154d0*/  R2UR UR7, R5 ;  /* 0x00000000050772ca */ /* 0x000fe400000e0000 */
[----:B------:R-:W-:Y:S02]  /*154e0*/  LOP3.LUT R0, R0, 0x3fff, RZ, 0xc0, !PT ;  /* 0x00003fff00007812 */ /* 0x000fe400078ec0ff */
[----:B------:R-:W-:-:S02]  /*154f0*/  MOV R5, 0x40000040 ;  /* 0x4000004000057802 */ /* 0x000fc40000000f00 */
[----:B------:R-:W-:-:S05]  /*15500*/  LOP3.LUT R0, R0, 0x3000000, RZ, 0xfc, !PT ;  /* 0x0300000000007812 */ /* 0x000fca00078efcff */
[----:B------:R-:W-:-:S05]  /*15510*/  IMAD R4, R20, 0x600, R0 ;  /* 0x0000060014047824 */ /* 0x000fca00078e0200 */
[C---:B------:R-:W-:Y:S02]  /*15520*/  R2UR UR6, R4.reuse ;  /* 0x00000000040672ca */ /* 0x040fe400000e0000 */
[----:B------:R-:W-:-:S11]  /*15530*/  IADD3 R10, R4, 0x80, RZ ;  /* 0x00000080040a7810 */ /* 0x000fd60007ffe0ff */
        /* <DEDUP_REMOVED lines=18> */
[C---:B------:R-:W-:Y:S01]  /*15660*/  IADD3 R10, R4.reuse, 0x200, RZ ;  /* 0x00000200040a7810 */ /* 0x040fe20007ffe0ff */
        /* <DEDUP_REMOVED lines=17> */
.L_x_2850:
[----:B------:R-:W0:Y:S01]  /*15780*/  @P1 LDC R4, c[0x0][0x44c] ;  /* 0x00011300ff041b82 */ /* 0x000e220000000800 */
[----:B------:R-:W-:Y:S01]  /*15790*/  IMAD.IADD R3, R191, 0x1, R186 ;  /* 0x00000001bf037824 */ /* 0x000fe200078e02ba */
[----:B------:R-:W-:Y:S01]  /*157a0*/  ULDC UR4, c[0x0][0x988] ;  /* 0x0002620000047ab9 */ /* 0x000fe20000000800 */
[----:B-----5:R-:W-:-:S05]  /*157b0*/  VIADD R9, R9, 0x2a840 ;  /* 0x0002a84009097836 */ /* 0x020fca0000000000 */
[----:B------:R-:W1:Y:S01]  /*157c0*/  @P1 LDC R0, c[0x0][0x450] ;  /* 0x00011400ff001b82 */ /* 0x000e620000000800 */
[----:B------:R-:W-:-:S04]  /*157d0*/  PRMT R9, R178, 0x654, R9 ;  /* 0x00000654b2097816 */ /* 0x000fc80000000009 */
[----:B------:R2:W-:Y:S01]  /*157e0*/  SYNCS.ARRIVE.TRANS64.RED.A1T0 RZ, [R9+URZ], RZ ;  /* 0x000000ff09ff79a7 */ /* 0x0005e2000810043f */
[----:B0-----:R-:W-:-:S05]  /*157f0*/  @P1 IMAD.HI.U32 R4, R3, R4, RZ ;  /* 0x0000000403041227 */ /* 0x001fca00078e00ff */
[----:B-1----:R-:W-:Y:S01]  /*15800*/  @P1 SHF.R.U32.HI R3, RZ, R0, R4 ;  /* 0x00000000ff031219 */ /* 0x002fe20000011604 */
[----:B------:R-:W-:-:S04]  /*15810*/  IMAD R0, R15, -0x60, RZ ;  /* 0xffffffa00f007824 */ /* 0x000fc800078e02ff */
[----:B------:R-:W0:Y:S01]  /*15820*/  SHFL.IDX PT, R4, R3, RZ, 0x1c1f ;  /* 0x001c1fff03047589 */ /* 0x000e2200000e0000 */
[----:B------:R-:W-:-:S03]  /*15830*/  IADD3 R0, -R190, 0x1, R0 ;  /* 0x00000001be007810 */ /* 0x000fc60007ffe100 */
[----:B------:R-:W1:Y:S01]  /*15840*/  SHFL.IDX PT, R3, R3, 0x1, 0x1c1f ;  /* 0x003c1f0003037f89 */ /* 0x000e6200000e0000 */
[----:B------:R-:W-:-:S05]  /*15850*/  IADD3 R0, -R187, R0, R188 ;  /* 0x00000000bb007210 */ /* 0x000fca0007ffe1bc */
[C---:B0-----:R-:W-:Y:S01]  /*15860*/  IMAD.IADD R4, R0.reuse, 0x1, R4 ;  /* 0x0000000100047824 */ /* 0x041fe200078e0204 */
[----:B-1----:R-:W-:Y:S01]  /*15870*/  IADD3 R3, R0, R3, RZ ;  /* 0x0000000300037210 */ /* 0x002fe20007ffe0ff */
[----:B------:R-:W-:-:S03]  /*15880*/  IMAD.U32 R0, RZ, RZ, UR4 ;  /* 0x00000004ff007e24 */ /* 0x000fc6000f8e00ff */
[C---:B------:R-:W-:Y:S02]  /*15890*/  ISETP.GT.AND P2, PT, R4.reuse, RZ, PT ;  /* 0x000000ff0400720c */ /* 0x040fe40003f44270 */
[----:B------:R-:W-:Y:S02]  /*158a0*/  ISETP.GT.AND P3, PT, R4, 0x1, PT ;  /* 0x000000010400780c */ /* 0x000fe40003f64270 */
[----:B------:R-:W-:Y:S02]  /*158b0*/  FSEL R88, R88, -INF , P2 ;  /* 0xff80000058587808 */ /* 0x000fe40001000000 */
[----:B------:R-:W-:Y:S02]  /*158c0*/  ISETP.GT.AND P2, PT, R4, 0x8, PT ;  /* 0x000000080400780c */ /* 0x000fe40003f44270 */
[----:B------:R-:W-:Y:S02]  /*158d0*/  FSEL R89, R89, -INF , P3 ;  /* 0xff80000059597808 */ /* 0x000fe40001800000 */
[----:B------:R-:W-:-:S02]  /*158e0*/  FSEL R92, R92, -INF , P2 ;  /* 0xff8000005c5c7808 */ /* 0x000fc40001000000 */
[C---:B------:R-:W-:Y:S02]  /*158f0*/  ISETP.GT.AND P3, PT, R4.reuse, 0x9, PT ;  /* 0x000000090400780c */ /* 0x040fe40003f64270 */
[----:B------:R-:W-:Y:S02]  /*15900*/  ISETP.GT.AND P2, PT, R4, 0x10, PT ;  /* 0x000000100400780c */ /* 0x000fe40003f44270 */
[----:B------:R-:W-:Y:S02]  /*15910*/  FSEL R93, R93, -INF , P3 ;  /* 0xff8000005d5d7808 */ /* 0x000fe40001800000 */
[----:B------:R-:W-:Y:S02]  /*15920*/  FSEL R96, R96, -INF , P2 ;  /* 0xff80000060607808 */ /* 0x000fe40001000000 */
[C---:B------:R-:W-:Y:S02]  /*15930*/  ISETP.GT.AND P3, PT, R4.reuse, 0x11, PT ;  /* 0x000000110400780c */ /* 0x040fe40003f64270 */
[----:B------:R-:W-:-:S02]  /*15940*/  ISETP.GT.AND P2, PT, R4, 0x18, PT ;  /* 0x000000180400780c */ /* 0x000fc40003f44270 */
[----:B------:R-:W-:Y:S02]  /*15950*/  FSEL R97, R97, -INF , P3 ;  /* 0xff80000061617808 */ /* 0x000fe40001800000 */
[----:B------:R-:W-:Y:S02]  /*15960*/  FSEL R100, R100, -INF , P2 ;  /* 0xff80000064647808 */ /* 0x000fe40001000000 */
[C---:B------:R-:W-:Y:S02]  /*15970*/  ISETP.GT.AND P3, PT, R4.reuse, 0x19, PT ;  /* 0x000000190400780c */ /* 0x040fe40003f64270 */
        /* <DEDUP_REMOVED lines=12> */
[C---:B------:R-:W-:Y:S02]  /*15a40*/  ISETP.GT.AND P2, PT, R4.reuse, 0x38, PT ;  /* 0x000000380400780c */ /* 0x040fe40003f44270 */
[C---:B------:R-:W-:Y:S02]  /*15a50*/  ISETP.GT.AND P4, PT, R4.reuse, 0x40, PT ;  /* 0x000000400400780c */ /* 0x040fe40003f84270 */
[----:B------:R-:W-:-:S02]  /*15a60*/  ISETP.GT.AND P6, PT, R4, 0x41, PT ;  /* 0x000000410400780c */ /* 0x000fc40003fc4270 */
[----:B------:R-:W-:Y:S02]  /*15a70*/  ISETP.GT.AND P5, PT, R4, 0x48, PT ;  /* 0x000000480400780c */ /* 0x000fe40003fa4270 */
[----:B------:R-:W-:Y:S02]  /*15a80*/  FSEL R113, R113, -INF , P3 ;  /* 0xff80000071717808 */ /* 0x000fe40001800000 */
[----:B------:R-:W-:Y:S02]  /*15a90*/  FSEL R116, R116, -INF , P2 ;  /* 0xff80000074747808 */ /* 0x000fe40001000000 */
[----:B------:R-:W-:Y:S02]  /*15aa0*/  FSEL R120, R120, -INF , P4 ;  /* 0xff80000078787808 */ /* 0x000fe40002000000 */
[----:B------:R-:W-:Y:S02]  /*15ab0*/  FSEL R121, R121, -INF , P6 ;  /* 0xff80000079797808 */ /* 0x000fe40003000000 */
[----:B------:R-:W-:-:S02]  /*15ac0*/  FSEL R124, R124, -INF , P5 ;  /* 0xff8000007c7c7808 */ /* 0x000fc40002800000 */
[C---:B------:R-:W-:Y:S02]  /*15ad0*/  ISETP.GT.AND P3, PT, R4.reuse, 0x39, PT ;  /* 0x000000390400780c */ /* 0x040fe40003f64270 */
[C---:B------:R-:W-:Y:S02]  /*15ae0*/  ISETP.GT.AND P2, PT, R4.reuse, 0x49, PT ;  /* 0x000000490400780c */ /* 0x040fe40003f44270 */
[C---:B------:R-:W-:Y:S02]  /*15af0*/  ISETP.GT.AND P4, PT, R4.reuse, 0x50, PT ;  /* 0x000000500400780c */ /* 0x040fe40003f84270 */
[C---:B------:R-:W-:Y:S02]  /*15b00*/  ISETP.GT.AND P6, PT, R4.reuse, 0x58, PT ;  /* 0x000000580400780c */ /* 0x040fe40003fc4270 */
[----:B------:R-:W-:Y:S02]  /*15b10*/  ISETP.GT.AND P5, PT, R4, 0x59, PT ;  /* 0x000000590400780c */ /* 0x000fe40003fa4270 */
[----:B------:R-:W-:-:S02]  /*15b20*/  FSEL R117, R117, -INF , P3 ;  /* 0xff80000075757808 */ /* 0x000fc40001800000 */
[----:B------:R-:W-:Y:S02]  /*15b30*/  FSEL R125, R125, -INF , P2 ;  /* 0xff8000007d7d7808 */ /* 0x000fe40001000000 */
[----:B------:R-:W-:Y:S02]  /*15b40*/  FSEL R128, R128, -INF , P4 ;  /* 0xff80000080807808 */ /* 0x000fe40002000000 */
[----:B------:R-:W-:Y:S02]  /*15b50*/  FSEL R132, R132, -INF , P6 ;  /* 0xff80000084847808 */ /* 0x000fe40003000000 */
[----:B------:R-:W-:Y:S02]  /*15b60*/  FSEL R133, R133, -INF , P5 ;  /* 0xff80000085857808 */ /* 0x000fe40002800000 */
[----:B------:R-:W-:Y:S02]  /*15b70*/  ISETP.GT.AND P3, PT, R4, 0x51, PT ;  /* 0x000000510400780c */ /* 0x000fe40003f64270 */
[----:B------:R-:W-:-:S02]  /*15b80*/  ISETP.GT.AND P5, PT, R3, RZ, PT ;  /* 0x000000ff0300720c */ /* 0x000fc40003fa4270 */
[C---:B------:R-:W-:Y:S02]  /*15b90*/  ISETP.GT.AND P4, PT, R3.reuse, 0x8, PT ;  /* 0x000000080300780c */ /* 0x040fe40003f84270 */
[C---:B------:R-:W-:Y:S02]  /*15ba0*/  ISETP.GT.AND P2, PT, R3.reuse, 0x9, PT ;  /* 0x000000090300780c */ /* 0x040fe40003f44270 */
[----:B------:R-:W-:Y:S02]  /*15bb0*/  ISETP.GT.AND P6, PT, R3, 0x10, PT ;  /* 0x000000100300780c */ /* 0x000fe40003fc4270 */
[----:B------:R-:W-:Y:S02]  /*15bc0*/  FSEL R129, R129, -INF , P3 ;  /* 0xff80000081817808 */ /* 0x000fe40001800000 */
[----:B------:R-:W-:Y:S02]  /*15bd0*/  FSEL R90, R90, -INF , P5 ;  /* 0xff8000005a5a7808 */ /* 0x000fe40002800000 */
[----:B------:R-:W-:-:S02]  /*15be0*/  FSEL R94, R94, -INF , P4 ;  /* 0xff8000005e5e7808 */ /* 0x000fc40002000000 */
[----:B------:R-:W-:Y:S02]  /*15bf0*/  FSEL R95, R95, -INF , P2 ;  /* 0xff8000005f5f7808 */ /* 0x000fe40001000000 */
[----:B------:R-:W-:Y:S02]  /*15c00*/  FSEL R98, R98, -INF , P6 ;  /* 0xff80000062627808 */ /* 0x000fe40003000000 */
[C---:B------:R-:W-:Y:S02]  /*15c10*/  ISETP.GT.AND P3, PT, R3.reuse, 0x1, PT ;  /* 0x000000010300780c */ /* 0x040fe40003f64270 */
[C---:B------:R-:W-:Y:S02]  /*15c20*/  ISETP.GT.AND P5, PT, R3.reuse, 0x11, PT ;  /* 0x000000110300780c */ /* 0x040fe40003fa4270 */
[C---:B------:R-:W-:Y:S02]  /*15c30*/  ISETP.GT.AND P4, PT, R3.reuse, 0x19, PT ;  /* 0x000000190300780c */ /* 0x040fe40003f84270 */
[----:B------:R-:W-:-:S02]  /*15c40*/  ISETP.GT.AND P2, PT, R3, 0x20, PT ;  /* 0x000000200300780c */ /* 0x000fc40003f44270 */
[----:B------:R-:W-:Y:S02]  /*15c50*/  ISETP.GT.AND P6, PT, R3, 0x21, PT ;  /* 0x000000210300780c */ /* 0x000fe40003fc4270 */
[----:B------:R-:W-:Y:S02]  /*15c60*/  FMNMX.FTZ R5, R88, R14, !PT ;  /* 0x0000000e58057209 */ /* 0x000fe40007810000 */
[----:B------:R-:W-:Y:S02]  /*15c70*/  FSEL R91, R91, -INF , P3 ;  /* 0xff8000005b5b7808 */ /* 0x000fe40001800000 */
[----:B------:R-:W-:Y:S02]  /*15c80*/  FSEL R99, R99, -INF , P5 ;  /* 0xff80000063637808 */ /* 0x000fe40002800000 */
[----:B------:R-:W-:Y:S02]  /*15c90*/  FSEL R103, R103, -INF , P4 ;  /* 0xff80000067677808 */ /* 0x000fe40002000000 */
[----:B------:R-:W-:-:S02]  /*15ca0*/  FSEL R106, R106, -INF , P2 ;  /* 0xff8000006a6a7808 */ /* 0x000fc40001000000 */
[----:B------:R-:W-:Y:S02]  /*15cb0*/  FSEL R107, R107, -INF , P6 ;  /* 0xff8000006b6b7808 */ /* 0x000fe40003000000 */
[C---:B------:R-:W-:Y:S02]  /*15cc0*/  ISETP.GT.AND P3, PT, R3.reuse, 0x18, PT ;  /* 0x000000180300780c */ /* 0x040fe40003f64270 */
[C---:B------:R-:W-:Y:S02]  /*15cd0*/  ISETP.GT.AND P5, PT, R3.reuse, 0x28, PT ;  /* 0x000000280300780c */ /* 0x040fe40003fa4270 */
[C---:B------:R-:W-:Y:S02]  /*15ce0*/  ISETP.GT.AND P4, PT, R3.reuse, 0x30, PT ;  /* 0x000000300300780c */ /* 0x040fe40003f84270 */
[C---:B------:R-:W-:Y:S02]  /*15cf0*/  ISETP.GT.AND P2, PT, R3.reuse, 0x31, PT ;  /* 0x000000310300780c */ /* 0x040fe40003f44270 */
[----:B------:R-:W-:-:S02]  /*15d00*/  ISETP.GT.AND P6, PT, R3, 0x38, PT ;  /* 0x000000380300780c */ /* 0x000fc40003fc4270 */
[----:B------:R-:W-:Y:S02]  /*15d10*/  FMNMX.FTZ R5, R89, R5, !PT ;  /* 0x0000000559057209 */ /* 0x000fe40007810000 */
        /* <DEDUP_REMOVED lines=10> */
[----:B------:R-:W-:-:S02]  /*15dc0*/  FMNMX.FTZ R5, R92, R5, !PT ;  /* 0x000000055c057209 */ /* 0x000fc40007810000 */
[----:B------:R-:W-:Y:S02]  /*15dd0*/  FSEL R111, R111, -INF , P3 ;  /* 0xff8000006f6f7808 */ /* 0x000fe40001800000 */
[----:B------:R-:W-:Y:S02]  /*15de0*/  FSEL R119, R119, -INF , P5 ;  /* 0xff80000077777808 */ /* 0x000fe40002800000 */
[----:B------:R-:W-:Y:S02]  /*15df0*/  FSEL R123, R123, -INF , P4 ;  /* 0xff8000007b7b7808 */ /* 0x000fe40002000000 */
[----:B------:R-:W-:Y:S02]  /*15e00*/  FSEL R126, R126, -INF , P2 ;  /* 0xff8000007e7e7808 */ /* 0x000fe40001000000 */
[----:B------:R-:W-:Y:S02]  /*15e10*/  FSEL R127, R127, -INF , P6 ;  /* 0xff8000007f7f7808 */ /* 0x000fe40003000000 */
[----:B------:R-:W-:-:S02]  /*15e20*/  ISETP.GT.AND P3, PT, R3, 0x40, PT ;  /* 0x000000400300780c */ /* 0x000fc40003f64270 */
[C---:B------:R-:W-:Y:S02]  /*15e30*/  ISETP.GT.AND P5, PT, R3.reuse, 0x50, PT ;  /* 0x000000500300780c */ /* 0x040fe40003fa4270 */
[C---:B------:R-:W-:Y:S02]  /*15e40*/  ISETP.GT.AND P4, PT, R3.reuse, 0x51, PT ;  /* 0x000000510300780c */ /* 0x040fe40003f84270 */
[C---:B------:R-:W-:Y:S02]  /*15e50*/  ISETP.GT.AND P2, PT, R3.reuse, 0x58, PT ;  /* 0x000000580300780c */ /* 0x040fe40003f44270 */
[----:B------:R-:W-:Y:S02]  /*15e60*/  ISETP.GT.AND P6, PT, R3, 0x59, PT ;  /* 0x000000590300780c */ /* 0x000fe40003fc4270 */
        /* <DEDUP_REMOVED lines=31> */
[----:B------:R-:W-:-:S02]  /*16060*/  FSEL R122, R122, -INF , P3 ;  /* 0xff8000007a7a7808 */ /* 0x000fc40001800000 */
        /* <DEDUP_REMOVED lines=8> */
[----:B------:R-:W-:Y:S02]  /*160f0*/  FSEL R130, R130, -INF , P5 ;  /* 0xff80000082827808 */ /* 0x000fe40002800000 */
[----:B------:R-:W-:Y:S02]  /*16100*/  FMNMX.FTZ R3, R127, R3, !PT ;  /* 0x000000037f037209 */ /* 0x000fe40007810000 */
[----:B------:R-:W-:Y:S02]  /*16110*/  FMNMX.FTZ R4, R133, R4, !PT ;  /* 0x0000000485047209 */ /* 0x000fe40007810000 */
[----:B------:R-:W-:-:S02]  /*16120*/  FSEL R131, R131, -INF , P4 ;  /* 0xff80000083837808 */ /* 0x000fc40002000000 */
[----:B------:R-:W-:Y:S01]  /*16130*/  FMNMX.FTZ R3, R130, R3, !PT ;  /* 0x0000000382037209 */ /* 0x000fe20007810000 */
[----:B------:R-:W0:Y:S01]  /*16140*/  SHFL.BFLY PT, R5, R4, 0x2, 0x1f ;  /* 0x0c401f0004057f89 */ /* 0x000e2200000e0000 */
[----:B------:R-:W-:Y:S02]  /*16150*/  FSEL R134, R134, -INF , P2 ;  /* 0xff80000086867808 */ /* 0x000fe40001000000 */
[----:B------:R-:W-:Y:S02]  /*16160*/  FMNMX.FTZ R3, R131, R3, !PT ;  /* 0x0000000383037209 */ /* 0x000fe40007810000 */
[----:B------:R-:W-:Y:S02]  /*16170*/  FSEL R135, R135, -INF , P6 ;  /* 0xff80000087877808 */ /* 0x000fe40003000000 */
[----:B------:R-:W-:-:S04]  /*16180*/  FMNMX.FTZ R3, R134, R3, !PT ;  /* 0x0000000386037209 */ /* 0x000fc80007810000 */
[----:B------:R-:W-:-:S05]  /*16190*/  FMNMX.FTZ R3, R135, R3, !PT ;  /* 0x0000000387037209 */ /* 0x000fca0007810000 */
[----:B------:R-:W1:Y:S01]  /*161a0*/  SHFL.BFLY PT, R10, R3, 0x2, 0x1f ;  /* 0x0c401f00030a7f89 */ /* 0x000e6200000e0000 */
[----:B0-----:R-:W-:-:S05]  /*161b0*/  FMNMX.FTZ R4, R4, R5, !PT ;  /* 0x0000000504047209 */ /* 0x001fca0007810000 */
[----:B------:R-:W0:Y:S01]  /*161c0*/  SHFL.BFLY PT, R5, R4, 0x1, 0x1f ;  /* 0x0c201f0004057f89 */ /* 0x000e2200000e0000 */
[----:B-1----:R-:W-:-:S05]  /*161d0*/  FMNMX.FTZ R3, R3, R10, !PT ;  /* 0x0000000a03037209 */ /* 0x002fca0007810000 */
[----:B------:R-:W1:Y:S01]  /*161e0*/  SHFL.BFLY PT, R10, R3, 0x1, 0x1f ;  /* 0x0c201f00030a7f89 */ /* 0x000e6200000e0000 */
[----:B0-----:R-:W-:-:S04]  /*161f0*/  FMNMX.FTZ R4, R4, R5, !PT ;  /* 0x0000000504047209 */ /* 0x001fc80007810000 */
[C---:B------:R-:W-:Y:S01]  /*16200*/  FSETP.NEU.FTZ.AND P3, PT, R4.reuse, -INF , PT ;  /* 0xff8000000400780b */ /* 0x040fe20003f7d000 */
[----:B------:R-:W-:-:S05]  /*16210*/  FMUL.FTZ R5, R4, R0 ;  /* 0x0000000004057220 */ /* 0x000fca0000410000 */
[----:B------:R-:W-:-:S05]  /*16220*/  FSEL R5, R5, RZ, P3 ;  /* 0x000000ff05057208 */ /* 0x000fca0001800000 */
[--C-:B------:R-:W-:Y:S01]  /*16230*/  FFMA.FTZ R156, R88, R0, -R5.reuse ;  /* 0x00000000589c7223 */ /* 0x100fe20000010805 */
[----:B-1----:R-:W-:Y:S01]  /*16240*/  FMNMX.FTZ R3, R3, R10, !PT ;  /* 0x0000000a03037209 */ /* 0x002fe20007810000 */
        /* <DEDUP_REMOVED lines=9> */
[----:B------:R-:W-:Y:S01]  /*162e0*/  FSETP.NEU.FTZ.AND P2, PT, R3, -INF , PT ;  /* 0xff8000000300780b */ /* 0x000fe20003f5d000 */
        /* <DEDUP_REMOVED lines=13> */
[-C--:B------:R-:W-:Y:S01]  /*163c0*/  FFMA.FTZ R105, R133, R0.reuse, -R5 ;  /* 0x0000000085697223 */ /* 0x080fe20000010805 */
[C---:B------:R-:W-:Y:S01]  /*163d0*/  FMUL.FTZ R109, R3.reuse, R0 ;  /* 0x00000000036d7220 */ /* 0x040fe20000410000 */
[----:B------:R-:W-:Y:S01]  /*163e0*/  FSEL R5, R4, RZ, P3 ;  /* 0x000000ff04057208 */ /* 0x000fe20001800000 */
[----:B------:R-:W-:Y:S01]  /*163f0*/  MUFU.EX2 R156, R156 ;  /* 0x0000009c009c7308 */ /* 0x000fe20000000800 */
[----:B------:R-:W-:-:S02]  /*16400*/  FSEL R10, R3, RZ, P2 ;  /* 0x000000ff030a7208 */ /* 0x000fc40001000000 */
[----:B------:R-:W-:Y:S01]  /*16410*/  FSEL R109, R109, RZ, P2 ;  /* 0x000000ff6d6d7208 */ /* 0x000fe20001000000 */
[----:B------:R-:W-:Y:S02]  /*16420*/  FADD.FTZ R5, -R5, R14 ;  /* 0x0000000e05057221 */ /* 0x000fe40000010100 */
[----:B------:R-:W-:Y:S02]  /*16430*/  FADD.FTZ R13, -R10, R13 ;  /* 0x0000000d0a0d7221 */ /* 0x000fe40000010100 */
[-CC-:B------:R-:W-:Y:S01]  /*16440*/  FFMA.FTZ R157, R90, R0.reuse, -R109.reuse ;  /* 0x000000005a9d7223 */ /* 0x180fe2000001086d */
[-C--:B------:R-:W-:Y:S01]  /*16450*/  FMUL.FTZ R5, R5, R0.reuse ;  /* 0x0000000005057220 */ /* 0x080fe20000410000 */
        /* <DEDUP_REMOVED lines=19> */
[----:B------:R1:W3:Y:S01]  /*16590*/  MUFU.EX2 R5, R13 ;  /* 0x0000000d00057308 */ /* 0x0002e20000000800 */
[----:B0-----:R-:W-:Y:S01]  /*165a0*/  FFMA.FTZ R7, R10, R7, R156 ;  /* 0x000000070a077223 */ /* 0x001fe2000001009c */
[-CC-:B------:R-:W-:Y:S01]  /*165b0*/  FFMA.FTZ R102, R123, R0.reuse, -R109.reuse ;  /* 0x000000007b667223 */ /* 0x180fe2000001086d */
[-CC-:B------:R-:W-:Y:S01]  /*165c0*/  FFMA.FTZ R143, R126, R0.reuse, -R109.reuse ;  /* 0x000000007e8f7223 */ /* 0x180fe2000001086d */
[-CC-:B------:R-:W-:Y:S01]  /*165d0*/  FFMA.FTZ R98, R127, R0.reuse, -R109.reuse ;  /* 0x000000007f627223 */ /* 0x180fe2000001086d */
[-CC-:B------:R-:W-:Y:S01]  /*165e0*/  FFMA.FTZ R137, R130, R0.reuse, -R109.reuse ;  /* 0x0000000082897223 */ /* 0x180fe2000001086d */
[-CC-:B------:R-:W-:Y:S01]  /*165f0*/  FFMA.FTZ R139, R134, R0.reuse, -R109.reuse ;  /* 0x00000000868b7223 */ /* 0x180fe2000001086d */
[-CC-:B--2---:R-:W-:Y:S01]  /*16600*/  FFMA.FTZ R9, R135, R0.reuse, -R109.reuse ;  /* 0x0000000087097223 */ /* 0x184fe2000001086d */
[----:B------:R-:W0:Y:S01]  /*16610*/  MUFU.EX2 R89, R89 ;  /* 0x0000005900597308 */ /* 0x000e220000000800 */
[----:B-1----:R-:W-:-:S07]  /*16620*/  FFMA.FTZ R13, R131, R0, -R109 ;  /* 0x00000000830d7223 */ /* 0x002fce000001086d */
[----:B------:R-:W1:Y:S01]  /*16630*/  MUFU.EX2 R108, R108 ;  /* 0x0000006c006c7308 */ /* 0x000e620000000800 */
[----:B---3--:R-:W-:-:S07]  /*16640*/  FFMA.FTZ R6, R5, R6, R157 ;  /* 0x0000000605067223 */ /* 0x008fce000001009d */
        /* <DEDUP_REMOVED lines=92> */
.L_x_2851:
[C---:B------:R-:W-:Y:S01]  /*16c10*/  ISETP.GT.AND P2, PT, R15.reuse, R12, PT ;  /* 0x0000000c0f00720c */ /* 0x040fe20003f44270 */
[----:B------:R-:W-:Y:S01]  /*16c20*/  VIADD R15, R15, 0xffffffff ;  /* 0xffffffff0f0f7836 */ /* 0x000fe20000000000 */
[----:B------:R-:W-:Y:S02]  /*16c30*/  IADD3 R21, R21, 0x2a860, RZ ;  /* 0x0002a86015157810 */ /* 0x000fe40007ffe0ff */
[----:B------:R-:W-:Y:S01]  /*16c40*/  F2FP.F16.F32.PACK_AB R152, R20, R152 ;  /* 0x000000981498723e */ /* 0x000fe200000000ff */
[----:B------:R-:W-:Y:S01]  /*16c50*/  IMAD.MOV.U32 R20, RZ, RZ, R162 ;  /* 0x000000ffff147224 */ /* 0x000fe200078e00a2 */
        /* <DEDUP_REMOVED lines=27> */
[----:B------:R-:W-:Y:S01]  /*16e10*/  MOV R14, R4 ;  /* 0x00000004000e7202 */ /* 0x000fe20000000f00 */
[----:B0-----:R-:W-:Y:S06]  /*16e20*/  @P2 BRA `(.L_x_2852) ;  /* 0xffffffd8008c2947 */ /* 0x001fec000383ffff */
[----:B------:R-:W-:Y:S05]  /*16e30*/  BSYNC B1 ;  /* 0x0000000000017941 */ /* 0x000fea0003800000 */
.L_x_2839:
[----:B------:R-:W-:Y:S05]  /*16e40*/  BSYNC B0 ;  /* 0x0000000000007941 */ /* 0x000fea0003800000 */
.L_x_2838:
[----:B------:R-:W-:Y:S01]  /*16e50*/  ISETP.GE.AND P1, PT, R15, R185, PT ;  /* 0x000000b90f00720c */ /* 0x000fe20003f26270 */
[----:B------:R-:W-:-:S12]  /*16e60*/  BSSY B0, `(.L_x_2853) ;  /* 0x00001f0000007945 */ /* 0x000fd80003800000 */
[----:B------:R-:W-:Y:S05]  /*16e70*/  @!P1 BRA `(.L_x_2854) ;  /* 0x0000001c00b89947 */ /* 0x000fea0003800000 */
[----:B------:R-:W-:Y:S01]  /*16e80*/  MOV R9, R3 ;  /* 0x0000000300097202 */ /* 0x000fe20000000f00 */
[----:B------:R-:W-:Y:S01]  /*16e90*/  IMAD.MOV.U32 R12, RZ, RZ, R4 ;  /* 0x000000ffff0c7224 */ /* 0x000fe200078e0004 */
[----:B------:R-:W-:Y:S01]  /*16ea0*/  MOV R14, R162 ;  /* 0x000000a2000e7202 */ /* 0x000fe20000000f00 */
[----:B------:R-:W-:-:S07]  /*16eb0*/  IMAD.MOV.U32 R11, RZ, RZ, R168 ;  /* 0x000000ffff0b7224 */ /* 0x000fce00078e00a8 */
.L_x_2867:
[----:B------:R-:W-:-:S05]  /*16ec0*/  VIADD R13, R14, 0x1 ;  /* 0x000000010e0d7836 */ /* 0x000fca0000000000 */
[----:B------:R-:W-:-:S04]  /*16ed0*/  ISETP.NE.AND P1, PT, R13, 0x2, PT ;  /* 0x000000020d00780c */ /* 0x000fc80003f25270 */
[----:B------:R-:W-:Y:S02]  /*16ee0*/  SEL R13, R13, RZ, P1 ;  /* 0x000000ff0d0d7207 */ /* 0x000fe40000800000 */
[----:B------:R-:W-:-:S03]  /*16ef0*/  SEL R168, RZ, 0x1, P1 ;  /* 0x00000001ffa87807 */ /* 0x000fc60000800000 */
[----:B------:R-:W-:Y:S01]  /*16f00*/  IMAD.MOV.U32 R162, RZ, RZ, R13 ;  /* 0x000000ffffa27224 */ /* 0x000fe200078e000d */
[----:B------:R-:W-:Y:S01]  /*16f10*/  LOP3.LUT R168, R11, R168, RZ, 0x3c, !PT ;  /* 0x000000a80ba87212 */ /* 0x000fe200078e3cff */
[----:B------:R-:W-:Y:S06]  /*16f20*/  @!P0 BRA `(.L_x_2855) ;  /* 0x0000000000048947 */ /* 0x000fec0003800000 */
[----:B------:R-:W-:Y:S01]  /*16f30*/  BPT.TRAP 0x1 ;  /* 0x000000040000795c */ /* 0x000fe20000300000 */
.L_x_2855:
[----:B------:R-:W-:Y:S02]  /*16f40*/  LEA R3, R162, R2, 0x3 ;  /* 0x00000002a2037211 */ /* 0x000fe400078e18ff */
[----:B------:R-:W-:-:S04]  /*16f50*/  SHF.L.U32 R4, R168, 0x1f, RZ ;  /* 0x0000001fa8047819 */ /* 0x000fc800000006ff */
[----:B------:R0:W1:Y:S01]  /*16f60*/  SYNCS.PHASECHK.TRANS64.TRYWAIT P1, [R3+URZ+0x2a830], R4 ;  /* 0x02a83004030075a7 */ /* 0x000062000802017f */
[----:B------:R-:W-:Y:S05]  /*16f70*/  @!P0 BRA `(.L_x_2856) ;  /* 0x0000000000048947 */ /* 0x000fea0003800000 */
[----:B------:R-:W-:Y:S01]  /*16f80*/  BPT.TRAP 0x1 ;  /* 0x000000040000795c */ /* 0x000fe20000300000 */
.L_x_2856:
[----:B------:R-:W-:Y:S01]  /*16f90*/  IMAD R0, R162, 0x900, R8 ;  /* 0x00000900a2007824 */ /* 0x000fe200078e0208 */
[----:B------:R-:W-:Y:S03]  /*16fa0*/  BSSY B1, `(.L_x_2857) ;  /* 0x0000006000017945 */ /* 0x000fe60003800000 */
[C---:B------:R-:W-:Y:S02]  /*16fb0*/  VIADD R89, R0.reuse, 0x2 ;  /* 0x0000000200597836 */ /* 0x040fe40000000000 */
[----:B------:R-:W-:Y:S01]  /*16fc0*/  VIADD R90, R0, 0x4 ;  /* 0x00000004005a7836 */ /* 0x000fe20000000000 */
[----:B-1----:R-:W-:Y:S06]  /*16fd0*/  @P1 BRA `(.L_x_2858) ;  /* 0x0000000000081947 */ /* 0x002fec0003800000 */
[----:B------:R-:W1:Y:S02]  /*16fe0*/  SYNCS.PHASECHK.TRANS64.TRYWAIT P1, [R3+URZ+0x2a830], R4 ;  /* 0x02a83004030075a7 */ /* 0x000e64000802017f */
[----:B-1----:R-:W-:Y:S05]  /*16ff0*/  @!P1 BRA `(.L_x_2859) ;  /* 0x000000e400ec9947 */ /* 0x002fea0003800000 */
.L_x_2858:
[----:B------:R-:W-:Y:S05]  /*17000*/  BSYNC B1 ;  /* 0x0000000000017941 */ /* 0x000fea0003800000 */
.L_x_2857:
[----:B------:R-:W2:Y:S04]  /*17010*/  LDL.64 R92, [R1+0x28] ;  /* 0x00002800015c7983 */ /* 0x000ea80000100a00 */
[----:B------:R0:W-:Y:S01]  /*17020*/  STL [R1+0x68], R2 ;  /* 0x0000680201007387 */ /* 0x0001e20000100800 */
        /* <DEDUP_REMOVED lines=9> */
[----:B01----:R-:W3:Y:S01]  /*170c0*/  LDL.64 R2, [R1+0x20] ;  /* 0x0000200001027983 */ /* 0x003ee20000100a00 */
        /* <DEDUP_REMOVED lines=23> */
[----:B------:R-:W-:Y:S01]  /*17240*/  MOV R20, R0 ;  /* 0x0000000000147202 */ /* 0x000fe20000000f00 */
[----:B------:R-:W4:Y:S03]  /*17250*/  LDL.64 R4, [R1+0x18] ;  /* 0x0000180001047983 */ /* 0x000f260000100a00 */
[----:B------:R-:W-:Y:S01]  /*17260*/  R2UR UR26, R20 ;  /* 0x00000000141a72ca */ /* 0x000fe200000e0000 */
[----:B------:R-:W-:Y:S01]  /*17270*/  VIADD R88, R0, 0x6 ;  /* 0x0000000600587836 */ /* 0x000fe20000000000 */
[----:B------:R-:W-:Y:S01]  /*17280*/  MOV R20, R89 ;  /* 0x0000005900147202 */ /* 0x000fe20000000f00 */
[----:B------:R-:W-:Y:S01]  /*17290*/  IMAD.MOV.U32 R21, RZ, RZ, 0x40000040 ;  /* 0x40000040ff157424 */ /* 0x000fe200078e00ff */
[----:B------:R-:W4:Y:S02]  /*172a0*/  LDL.64 R218, [R1+0x8] ;  /* 0x0000080001da7983 */ /* 0x000f240000100a00 */
[----:B------:R-:W-:Y:S01]  /*172b0*/  R2UR UR22, R20 ;  /* 0x00000000141672ca */ /* 0x000fe200000e0000 */
[----:B------:R-:W-:Y:S01]  /*172c0*/  IMAD.MOV.U32 R20, RZ, RZ, R90 ;  /* 0x000000ffff147224 */ /* 0x000fe200078e005a */
[----:B------:R-:W4:Y:S01]  /*172d0*/  LDL.64 R214, [R1] ;  /* 0x0000000001d67983 */ /* 0x000f220000100a00 */
[----:B------:R-:W-:Y:S01]  /*172e0*/  R2UR UR14, R88 ;  /* 0x00000000580e72ca */ /* 0x000fe200000e0000 */
[C---:B------:R-:W-:Y:S01]  /*172f0*/  VIADD R88, R0.reuse, 0x302 ;  /* 0x0000030200587836 */ /* 0x040fe20000000000 */
[C---:B------:R-:W-:Y:S01]  /*17300*/  R2UR UR27, R21.reuse ;  /* 0x00000000151b72ca */ /* 0x040fe200000e0000 */
[----:B------:R-:W-:Y:S01]  /*17310*/  VIADD R90, R0, 0x304 ;  /* 0x00000304005a7836 */ /* 0x000fe20000000000 */
[----:B------:R-:W-:Y:S01]  /*17320*/  R2UR UR18, R20 ;  /* 0x00000000141272ca */ /* 0x000fe200000e0000 */
[----:B------:R-:W-:Y:S01]  /*17330*/  VIADD R20, R0, 0x300 ;  /* 0x0000030000147836 */ /* 0x000fe20000000000 */
[----:B------:R-:W-:Y:S01]  /*17340*/  R2UR UR6, R88 ;  /* 0x00000000580672ca */ /* 0x000fe200000e0000 */
[----:B------:R-:W-:Y:S01]  /*17350*/  VIADD R88, R0, 0x600 ;  /* 0x0000060000587836 */ /* 0x000fe20000000000 */
[----:B------:R-:W-:Y:S01]  /*17360*/  R2UR UR23, R21 ;  /* 0x00000000151772ca */ /* 0x000fe200000e0000 */
[----:B------:R-:W-:Y:S01]  /*17370*/  IMAD.MOV.U32 R91, RZ, RZ, 0x40000040 ;  /* 0x40000040ff5b7424 */ /* 0x000fe200078e00ff */
[----:B------:R-:W-:-:S02]  /*17380*/  R2UR UR10, R20 ;  /* 0x00000000140a72ca */ /* 0x000fc400000e0000 */
[----:B------:R-:W-:Y:S02]  /*17390*/  IADD3 R20, R0, 0x306, RZ ;  /* 0x0000030600147810 */ /* 0x000fe40007ffe0ff */
[C---:B------:R-:W-:Y:S02]  /*173a0*/  R2UR UR19, R21.reuse ;  /* 0x00000000151372ca */ /* 0x040fe400000e0000 */
[----:B------:R-:W-:Y:S01]  /*173b0*/  R2UR UR54, R20 ;  /* 0x00000000143672ca */ /* 0x000fe200000e0000 */
[----:B------:R-:W-:Y:S01]  /*173c0*/  VIADD R20, R0, 0x604 ;  /* 0x0000060400147836 */ /* 0x000fe20000000000 */
[C---:B------:R-:W-:Y:S02]  /*173d0*/  R2UR UR11, R21.reuse ;  /* 0x00000000150b72ca */ /* 0x040fe400000e0000 */
[----:B------:R-:W-:Y:S02]  /*173e0*/  R2UR UR55, R21 ;  /* 0x00000000153772ca */ /* 0x000fe400000e0000 */
[----:B------:R-:W-:-:S02]  /*173f0*/  R2UR UR42, R20 ;  /* 0x00000000142a72ca */ /* 0x000fc400000e0000 */
[----:B------:R-:W-:Y:S02]  /*17400*/  R2UR UR43, R21 ;  /* 0x00000000152b72ca */ /* 0x000fe400000e0000 */
[----:B------:R-:W4:Y:S01]  /*17410*/  LDL.64 R20, [R1+0x10] ;  /* 0x0000100001147983 */ /* 0x000f220000100a00 */
[----:B------:R-:W-:Y:S02]  /*17420*/  R2UR UR58, R90 ;  /* 0x000000005a3a72ca */ /* 0x000fe400000e0000 */
[----:B------:R-:W-:Y:S01]  /*17430*/  R2UR UR50, R88 ;  /* 0x00000000583272ca */ /* 0x000fe200000e0000 */
[C---:B------:R-:W-:Y:S01]  /*17440*/  VIADD R88, R0.reuse, 0x606 ;  /* 0x0000060600587836 */ /* 0x040fe20000000000 */
[----:B------:R-:W-:Y:S02]  /*17450*/  MOV R89, 0x40000040 ;  /* 0x4000004000597802 */ /* 0x000fe40000000f00 */
[----:B------:R-:W-:Y:S02]  /*17460*/  IADD3 R90, R0, 0x602, RZ ;  /* 0x00000602005a7810 */ /* 0x000fe40007ffe0ff */
[----:B------:R-:W-:-:S02]  /*17470*/  R2UR UR15, R89 ;  /* 0x00000000590f72ca */ /* 0x000fc400000e0000 */
[----:B------:R-:W-:Y:S02]  /*17480*/  R2UR UR7, R89 ;  /* 0x00000000590772ca */ /* 0x000fe400000e0000 */
[----:B------:R-:W-:Y:S02]  /*17490*/  R2UR UR59, R91 ;  /* 0x000000005b3b72ca */ /* 0x000fe400000e0000 */
[----:B------:R-:W-:Y:S02]  /*174a0*/  R2UR UR51, R89 ;  /* 0x00000000593372ca */ /* 0x000fe400000e0000 */
[----:B------:R-:W-:Y:S02]  /*174b0*/  R2UR UR46, R90 ;  /* 0x000000005a2e72ca */ /* 0x000fe400000e0000 */
[----:B------:R-:W-:Y:S02]  /*174c0*/  R2UR UR47, R91 ;  /* 0x000000005b2f72ca */ /* 0x000fe400000e0000 */
[----:B------:R-:W-:-:S02]  /*174d0*/  R2UR UR38, R88 ;  /* 0x00000000582672ca */ /* 0x000fc400000e0000 */
[----:B------:R-:W-:Y:S02]  /*174e0*/  R2UR UR39, R89 ;  /* 0x00000000592772ca */ /* 0x000fe400000e0000 */
[----:B--2---:R-:W-:Y:S02]  /*174f0*/  R2UR UR24, R92 ;  /* 0x000000005c1872ca */ /* 0x004fe400000e0000 */
[----:B------:R-:W-:Y:S02]  /*17500*/  R2UR UR25, R93 ;  /* 0x000000005d1972ca */ /* 0x000fe400000e0000 */
[----:B------:R-:W-:-:S11]  /*17510*/  WARPGROUP.ARRIVE ;  /* 0x00000000000079c5 */ /* 0x000fd60000000000 */
[----:B------:R-:W-:Y:S01]  /*17520*/  HGMMA.64x96x16.F32 R88, gdesc[UR24], RZ, !UPT, gsb0 ;  /* 0x01600000185879f0 */ /* 0x000fe2000c0008ff */
[----:B---3--:R-:W-:Y:S02]  /*17530*/  R2UR UR20, R2 ;  /* 0x00000000021472ca */ /* 0x008fe400000e0000 */
[----:B------:R-:W-:Y:S01]  /*17540*/  R2UR UR21, R3 ;  /* 0x00000000031572ca */ /* 0x000fe200000e0000 */
[----:B------:R0:W5:Y:S01]  /*17550*/  LDL.LU R2, [R1+0x68] ;  /* 0x0000680001027983 */ /* 0x0001620000300800 */
[----:B------:R-:W-:Y:S02]  /*17560*/  WARPGROUP.DEPBAR.LE gsb0, 0x0 ;  /* 0x00008000000079c5 */ /* 0x000fe40000010000 */
[----:B------:R-:W-:-:S09]  /*17570*/  WARPGROUP.ARRIVE ;  /* 0x00000000000079c5 */ /* 0x000fd20000000000 */
[----:B------:R-:W-:Y:S01]  /*17580*/  HGMMA.64x96x16.F32 R88, gdesc[UR20], R88, gsb0 ;  /* 0x01600000145879f0 */ /* 0x000fe20008000858 */
[----:B----4-:R-:W-:Y:S02]  /*17590*/  R2UR UR16, R4 ;  /* 0x00000000041072ca */ /* 0x010fe400000e0000 */
[----:B------:R-:W-:Y:S02]  /*175a0*/  R2UR UR17, R5 ;  /* 0x00000000051172ca */ /* 0x000fe400000e0000 */
        /* <DEDUP_REMOVED lines=69> */
[----:B0-----:R-:W-:Y:S05]  /*17a00*/  @!P0 BRA `(.L_x_2860) ;  /* 0x0000000000048947 */ /* 0x001fea0003800000 */
[----:B------:R-:W-:Y:S01]  /*17a10*/  BPT.TRAP 0x1 ;  /* 0x000000040000795c */ /* 0x000fe20000300000 */
.L_x_2860:
[----:B------:R-:W-:Y:S02]  /*17a20*/  SHF.L.U32 R0, R11, 0x1f, RZ ;  /* 0x0000001f0b007819 */ /* 0x000fe400000006ff */
[----:B-----5:R-:W-:-:S04]  /*17a30*/  LEA R20, R14, R2, 0x3 ;  /* 0x000000020e147211 */ /* 0x020fc800078e18ff */
[----:B------:R0:W1:Y:S01]  /*17a40*/  SYNCS.PHASECHK.TRANS64.TRYWAIT P1, [R20+URZ+0x2a850], R0 ;  /* 0x02a85000140075a7 */ /* 0x000062000802017f */
[----:B------:R-:W-:Y:S05]  /*17a50*/  @!P0 BRA `(.L_x_2861) ;  /* 0x0000000000048947 */ /* 0x000fea0003800000 */
[----:B------:R-:W-:Y:S01]  /*17a60*/  BPT.TRAP 0x1 ;  /* 0x000000040000795c */ /* 0x000fe20000300000 */
.L_x_2861:
[----:B------:R-:W-:Y:S04]  /*17a70*/  BSSY B1, `(.L_x_2862) ;  /* 0x0000004000017945 */ /* 0x000fe80003800000 */
[----:B-1----:R-:W-:Y:S05]  /*17a80*/  @P1 BRA `(.L_x_2863) ;  /* 0x0000000000081947 */ /* 0x002fea0003800000 */
[----:B------:R-:W1:Y:S02]  /*17a90*/  SYNCS.PHASECHK.TRANS64.TRYWAIT P1, [R20+URZ+0x2a850], R0 ;  /* 0x02a85000140075a7 */ /* 0x000e64000802017f */
[----:B-1----:R-:W-:Y:S05]  /*17aa0*/  @!P1 BRA `(.L_x_2864) ;  /* 0x000000dc00549947 */ /* 0x002fea0003800000 */
.L_x_2863:
[----:B------:R-:W-:Y:S05]  /*17ab0*/  BSYNC B1 ;  /* 0x0000000000017941 */ /* 0x000fea0003800000 */
.L_x_2862:
        /* <DEDUP_REMOVED lines=48> */
.L_x_2865:
[----:B------:R-:W-:Y:S01]  /*17dc0*/  FMNMX.FTZ R0, R88, R12, !PT ;  /* 0x0000000c58007209 */ /* 0x000fe20007810000 */
[----:B------:R-:W-:Y:S01]  /*17dd0*/  ULDC UR4, c[0x0][0x988] ;  /* 0x0002620000047ab9 */ /* 0x000fe20000000800 */
[----:B------:R-:W-:Y:S02]  /*17de0*/  IMAD R13, R13, 0x8, R2 ;  /* 0x000000080d0d7824 */ /* 0x000fe400078e0202 */
[----:B------:R-:W-:Y:S02]  /*17df0*/  FMNMX.FTZ R3, R89, R0, !PT ;  /* 0x0000000059037209 */ /* 0x000fe40007810000 */
[----:B------:R-:W-:-:S04]  /*17e00*/  FMNMX.FTZ R0, R90, R9, !PT ;  /* 0x000000095a007209 */ /* 0x000fc80007810000 */
        /* <DEDUP_REMOVED lines=53> */
[----:B------:R-:W-:Y:S01]  /*18160*/  FADD.FTZ R5, -R4, R12 ;  /* 0x0000000c04057221 */ /* 0x000fe20000010100 */
[----:B------:R-:W-:-:S04]  /*18170*/  IMAD.U32 R0, RZ, RZ, UR4 ;  /* 0x00000004ff007e24 */ /* 0x000fc8000f8e00ff */
[-C--:B------:R-:W-:Y:S01]  /*18180*/  FMUL.FTZ R10, R5, R0.reuse ;  /* 0x00000000050a7220 */ /* 0x080fe20000410000 */
[----:B------:R-:W-:Y:S01]  /*18190*/  FADD.FTZ R5, -R3, R9 ;  /* 0x0000000903057221 */ /* 0x000fe20000010100 */
[----:B------:R-:W-:-:S03]  /*181a0*/  FMUL.FTZ R9, R4, R0 ;  /* 0x0000000004097220 */ /* 0x000fc60000410000 */
[-C--:B------:R-:W-:Y:S01]  /*181b0*/  FMUL.FTZ R5, R5, R0.reuse ;  /* 0x0000000005057220 */ /* 0x080fe20000410000 */
[-CC-:B------:R-:W-:Y:S01]  /*181c0*/  FFMA.FTZ R152, R96, R0.reuse, -R9.reuse ;  /* 0x0000000060987223 */ /* 0x180fe20000010809 */
[-CC-:B------:R-:W-:Y:S01]  /*181d0*/  FFMA.FTZ R96, R97, R0.reuse, -R9.reuse ;  /* 0x0000000061607223 */ /* 0x180fe20000010809 */
[-C--:B------:R-:W-:Y:S01]  /*181e0*/  FMUL.FTZ R97, R3, R0.reuse ;  /* 0x0000000003617220 */ /* 0x080fe20000410000 */
[-CC-:B------:R-:W-:Y:S01]  /*181f0*/  FFMA.FTZ R156, R88, R0.reuse, -R9.reuse ;  /* 0x00000000589c7223 */ /* 0x180fe20000010809 */
[-CC-:B------:R-:W-:Y:S01]  /*18200*/  FFMA.FTZ R139, R89, R0.reuse, -R9.reuse ;  /* 0x00000000598b7223 */ /* 0x180fe20000010809 */
[-C--:B------:R-:W-:Y:S01]  /*18210*/  FFMA.FTZ R154, R100, R0.reuse, -R9 ;  /* 0x00000000649a7223 */ /* 0x080fe20000010809 */
[-CC-:B------:R-:W-:Y:S01]  /*18220*/  FFMA.FTZ R157, R90, R0.reuse, -R97.reuse ;  /* 0x000000005a9d7223 */ /* 0x180fe20000010861 */
[-C--:B------:R-:W-:Y:S01]  /*18230*/  FFMA.FTZ R100, R91, R0.reuse, -R97 ;  /* 0x000000005b647223 */ /* 0x080fe20000010861 */
[----:B------:R-:W-:Y:S01]  /*18240*/  MUFU.EX2 R10, R10 ;  /* 0x0000000a000a7308 */ /* 0x000fe20000000800 */
[-C--:B------:R-:W-:Y:S01]  /*18250*/  FFMA.FTZ R158, R92, R0.reuse, -R9 ;  /* 0x000000005c9e7223 */ /* 0x080fe20000010809 */
[-C--:B------:R-:W-:Y:S01]  /*18260*/  FFMA.FTZ R159, R94, R0.reuse, -R97 ;  /* 0x000000005e9f7223 */ /* 0x080fe20000010861 */
[-C--:B------:R-:W-:Y:S01]  /*18270*/  FFMA.FTZ R137, R93, R0.reuse, -R9 ;  /* 0x000000005d897223 */ /* 0x080fe20000010809 */
[-CC-:B------:R-:W-:Y:S01]  /*18280*/  FFMA.FTZ R95, R95, R0.reuse, -R97.reuse ;  /* 0x000000005f5f7223 */ /* 0x180fe20000010861 */
[-CC-:B------:R-:W-:Y:S01]  /*18290*/  FFMA.FTZ R153, R98, R0.reuse, -R97.reuse ;  /* 0x0000000062997223 */ /* 0x180fe20000010861 */
[----:B------:R-:W-:Y:S01]  /*182a0*/  IADD3 R98, R13, 0x2a840, RZ ;  /* 0x0002a8400d627810 */ /* 0x000fe20007ffe0ff */
[-CC-:B------:R-:W-:Y:S01]  /*182b0*/  FFMA.FTZ R94, R99, R0.reuse, -R97.reuse ;  /* 0x00000000635e7223 */ /* 0x180fe20000010861 */
[----:B------:R-:W0:Y:S01]  /*182c0*/  MUFU.EX2 R156, R156 ;  /* 0x0000009c009c7308 */ /* 0x000e220000000800 */
[-C--:B------:R-:W-:Y:S01]  /*182d0*/  FFMA.FTZ R149, R106, R0.reuse, -R97 ;  /* 0x000000006a957223 */ /* 0x080fe20000010861 */
[----:B------:R-:W-:Y:S01]  /*182e0*/  PRMT R98, R178, 0x654, R98 ;  /* 0x00000654b2627816 */ /* 0x000fe20000000062 */
[-CC-:B------:R-:W-:Y:S01]  /*182f0*/  FFMA.FTZ R93, R101, R0.reuse, -R9.reuse ;  /* 0x00000000655d7223 */ /* 0x180fe20000010809 */
[-CC-:B------:R-:W-:Y:S01]  /*18300*/  FFMA.FTZ R148, R104, R0.reuse, -R9.reuse ;  /* 0x0000000068947223 */ /* 0x180fe20000010809 */
[-C--:B------:R-:W-:Y:S01]  /*18310*/  FFMA.FTZ R92, R105, R0.reuse, -R9 ;  /* 0x00000000695c7223 */ /* 0x080fe20000010809 */
[-CC-:B------:R-:W-:Y:S01]  /*18320*/  FFMA.FTZ R155, R102, R0.reuse, -R97.reuse ;  /* 0x00000000669b7223 */ /* 0x180fe20000010861 */
[-CC-:B------:R-:W-:Y:S01]  /*18330*/  FFMA.FTZ R91, R103, R0.reuse, -R97.reuse ;  /* 0x00000000675b7223 */ /* 0x180fe20000010861 */
[----:B------:R-:W-:Y:S01]  /*18340*/  MUFU.EX2 R5, R5 ;  /* 0x0000000500057308 */ /* 0x000fe20000000800 */
[----:B------:R1:W-:Y:S01]  /*18350*/  SYNCS.ARRIVE.TRANS64.RED.A1T0 RZ, [R98+URZ], RZ ;  /* 0x000000ff62ff79a7 */ /* 0x0003e2000810043f */
        /* <DEDUP_REMOVED lines=17> */
[-C--:B-1----:R-:W-:Y:S01]  /*18470*/  FFMA.FTZ R98, R135, R0.reuse, -R97 ;  /* 0x0000000087627223 */ /* 0x082fe20000010861 */
[-CC-:B------:R-:W-:Y:S01]  /*18480*/  FFMA.FTZ R150, R108, R0.reuse, -R9.reuse ;  /* 0x000000006c967223 */ /* 0x180fe20000010809 */
[-CC-:B------:R-:W-:Y:S01]  /*18490*/  FFMA.FTZ R89, R109, R0.reuse, -R9.reuse ;  /* 0x000000006d597223 */ /* 0x180fe20000010809 */
[-CC-:B------:R-:W-:Y:S01]  /*184a0*/  FFMA.FTZ R144, R112, R0.reuse, -R9.reuse ;  /* 0x0000000070907223 */ /* 0x180fe20000010809 */
[----:B------:R-:W-:Y:S01]  /*184b0*/  FFMA.FTZ R88, R113, R0, -R9 ;  /* 0x0000000071587223 */ /* 0x000fe20000010809 */
[----:B------:R-:W1:Y:S01]  /*184c0*/  MUFU.EX2 R100, R100 ;  /* 0x0000006400647308 */ /* 0x000e620000000800 */
[----:B--2---:R-:W-:Y:S01]  /*184d0*/  FFMA.FTZ R7, R5, R6, R157 ;  /* 0x0000000605077223 */ /* 0x004fe2000001009d */
[-CC-:B------:R-:W-:Y:S01]  /*184e0*/  FFMA.FTZ R146, R116, R0.reuse, -R9.reuse ;  /* 0x0000000074927223 */ /* 0x180fe20000010809 */
[-CC-:B------:R-:W-:Y:S01]  /*184f0*/  FFMA.FTZ R21, R117, R0.reuse, -R9.reuse ;  /* 0x0000000075157223 */ /* 0x180fe20000010809 */
[-CC-:B------:R-:W-:Y:S01]  /*18500*/  FFMA.FTZ R140, R120, R0.reuse, -R9.reuse ;  /* 0x00000000788c7223 */ /* 0x180fe20000010809 */
[-CC-:B------:R-:W-:Y:S01]  /*18510*/  FFMA.FTZ R14, R121, R0.reuse, -R9.reuse ;  /* 0x00000000790e7223 */ /* 0x180fe20000010809 */
[-CC-:B------:R-:W-:Y:S01]  /*18520*/  FFMA.FTZ R142, R124, R0.reuse, -R9.reuse ;  /* 0x000000007c8e7223 */ /* 0x180fe20000010809 */
[-CC-:B------:R-:W-:Y:S01]  /*18530*/  FFMA.FTZ R12, R125, R0.reuse, -R9.reuse ;  /* 0x000000007d0c7223 */ /* 0x180fe20000010809 */
[----:B------:R-:W2:Y:S01]  /*18540*/  MUFU.EX2 R158, R158 ;  /* 0x0000009e009e7308 */ /* 0x000ea20000000800 */
[----:B0-----:R-:W-:Y:S01]  /*18550*/  FADD.FTZ R97, R139, R106 ;  /* 0x0000006a8b617221 */ /* 0x001fe20000010000 */
[-CC-:B------:R-:W-:Y:S01]  /*18560*/  FFMA.FTZ R136, R128, R0.reuse, -R9.reuse ;  /* 0x0000000080887223 */ /* 0x180fe20000010809 */
[-CC-:B------:R-:W-:Y:S01]  /*18570*/  FFMA.FTZ R11, R129, R0.reuse, -R9.reuse ;  /* 0x00000000810b7223 */ /* 0x180fe20000010809 */
[-CC-:B------:R-:W-:Y:S01]  /*18580*/  FFMA.FTZ R138, R132, R0.reuse, -R9.reuse ;  /* 0x00000000848a7223 */ /* 0x180fe20000010809 */
[----:B------:R-:W-:-:S03]  /*18590*/  FFMA.FTZ R9, R133, R0, -R9 ;  /* 0x0000000085097223 */ /* 0x000fc60000010809 */
        /* <DEDUP_REMOVED lines=90> */
.L_x_2866:
[----:B------:R-:W-:Y:S01]  /*18b40*/  ISETP.GT.AND P1, PT, R15, R185, PT ;  /* 0x000000b90f00720c */ /* 0x000fe20003f24270 */
[----:B------:R-:W-:Y:S01]  /*18b50*/  VIADD R107, R20, 0x2a860 ;  /* 0x0002a860146b7836 */ /* 0x000fe20000000000 */
[----:B------:R-:W-:Y:S01]  /*18b60*/  F2FP.F16.F32.PACK_AB R156, R139, R156 ;  /* 0x0000009c8b9c723e */ /* 0x000fe200000000ff */
[----:B------:R-:W-:Y:S01]  /*18b70*/  VIADD R15, R15, 0xffffffff ;  /* 0xffffffff0f0f7836 */ /* 0x000fe20000000000 */
        /* <DEDUP_REMOVED lines=27> */
[----:B------:R-:W-:Y:S02]  /*18d30*/  MOV R9, R3 ;  /* 0x0000000300097202 */ /* 0x000fe40000000f00 */
[----:B------:R-:W-:Y:S01]  /*18d40*/  MOV R14, R162 ;  /* 0x000000a2000e7202 */ /* 0x000fe20000000f00 */
[----:B0-----:R-:W-:Y:S06]  /*18d50*/  @P1 BRA `(.L_x_2867) ;  /* 0xffffffe000581947 */ /* 0x001fec000383ffff */
.L_x_2854:
[----:B------:R-:W-:Y:S05]  /*18d60*/  BSYNC B0 ;  /* 0x0000000000007941 */ /* 0x000fea0003800000 */
.L_x_2853:
        /* <DEDUP_REMOVED lines=67> */
.L_x_2868:
[----:B------:R-:W-:Y:S01]  /*191a0*/  IMAD R5, R162, 0x8, R2 ;  /* 0x00000008a2057824 */ /* 0x000fe200078e0202 */
[----:B------:R-:W-:-:S04]  /*191b0*/  SHF.L.U32 R8, R168, 0x1f, RZ ;  /* 0x0000001fa8087819 */ /* 0x000fc800000006ff */
[----:B------:R0:W1:Y:S01]  /*191c0*/  SYNCS.PHASECHK.TRANS64.TRYWAIT P1, [R5+URZ+0x2a850], R8 ;  /* 0x02a85008050075a7 */ /* 0x000062000802017f */
[----:B------:R-:W-:Y:S05]  /*191d0*/  @!P0 BRA `(.L_x_2869) ;  /* 0x0000000000048947 */ /* 0x000fea0003800000 */
[----:B------:R-:W-:Y:S01]  /*191e0*/  BPT.TRAP 0x1 ;  /* 0x000000040000795c */ /* 0x000fe20000300000 */
.L_x_2869:
        /* <DEDUP_REMOVED lines=9> */
.L_x_2871:
[----:B------:R-:W-:Y:S05]  /*19280*/  BSYNC B0 ;  /* 0x0000000000007941 */ /* 0x000fea0003800000 */
.L_x_2870:
[----:B------:R-:W-:Y:S01]  /*19290*/  IMAD.MOV.U32 R9, RZ, RZ, 0x40000040 ;  /* 0x40000040ff097424 */ /* 0x000fe200078e00ff */
[----:B01----:R-:W-:Y:S01]  /*192a0*/  MOV R8, R2 ;  /* 0x0000000200087202 */ /* 0x003fe20000000f00 */
        /* <DEDUP_REMOVED lines=66> */
.L_x_2873:
        /* <DEDUP_REMOVED lines=73> */
[----:B--2---:R-:W-:-:S07]  /*19b60*/  SEL R162, R162, RZ, P1 ;  /* 0x000000ffa2a27207 */ /* 0x004fce0000800000 */
.L_x_2774:
[----:B------:R-:W2:Y:S08]  /*19b70*/  S2UR UR4, SR_CgaCtaId ;  /* 0x00000000000479c3 */ /* 0x000eb00000008800 */
[----:B------:R-:W-:Y:S01]  /*19b80*/  BAR.SYNC.DEFER_BLOCKING 0x5, 0x180 ;  /* 0x0146000000007b1d */ /* 0x000fe20000010000 */
[----:B------:R-:W-:-:S05]  /*19b90*/  MOV R3, 0x400 ;  /* 0x0000040000037802 */ /* 0x000fca0000000f00 */
[----:B------:R-:W-:Y:S01]  /*19ba0*/  BSSY B0, `(.L_x_2874) ;  /* 0x00002e7000007945 */ /* 0x000fe20003800000 */
[----:B--2---:R-:W-:-:S05]  /*19bb0*/  IMAD.U32 R178, RZ, RZ, UR4 ;  /* 0x00000004ffb27e24 */ /* 0x004fca000f8e00ff */
[----:B------:R-:W-:-:S05]  /*19bc0*/  LEA R2, R178, R3, 0x18 ;  /* 0x00000003b2027211 */ /* 0x000fca00078ec0ff */
[----:B------:R2:W3:Y:S01]  /*19bd0*/  LDS.128 R4, [R2+0x2a8d0] ;  /* 0x02a8d00002047984 */ /* 0x0004e20000000c00 */
[----:B------:R-:W-:Y:S06]  /*19be0*/  BAR.ARV 0x4, 0x180 ;  /* 0x0106000000007b1d */ /* 0x000fec0000002000 */
[----:B------:R-:W-:Y:S05]  /*19bf0*/  @P0 BRA `(.L_x_2875) ;  /* 0x0000002000840947 */ /* 0x000fea0003800000 */
[----:B------:R-:W4:Y:S01]  /*19c00*/  LDL R0, [R1+0x58] ;  /* 0x0000580001007983 */ /* 0x000f220000100800 */
[----:B------:R-:W-:Y:S01]  /*19c10*/  F2FP.F16.F32.PACK_AB R34, R69, R68 ;  /* 0x000000444522723e */ /* 0x000fe200000000ff */
[----:B------:R-:W-:Y:S01]  /*19c20*/  ULDC.64 UR6, c[0x0][0xc00] ;  /* 0x0003000000067ab9 */ /* 0x000fe20000000a00 */
[----:B------:R-:W-:Y:S01]  /*19c30*/  F2FP.F16.F32.PACK_AB R36, R97, R96 ;  /* 0x000000606124723e */ /* 0x000fe200000000ff */
[----:B------:R-:W0:Y:S01]  /*19c40*/  S2R R3, SR_SWINHI ;  /* 0x0000000000037919 */ /* 0x000e220000002f00 */
[----:B------:R-:W-:Y:S01]  /*19c50*/  ULDC.64 UR8, c[0x0][0x208] ;  /* 0x0000820000087ab9 */ /* 0x000fe20000000a00 */
[----:B------:R-:W-:Y:S01]  /*19c60*/  ULDC.64 UR4, c[0x0][0xc08] ;  /* 0x0003020000047ab9 */ /* 0x000fe20000000a00 */
[----:B------:R-:W-:Y:S02]  /*19c70*/  MOV R72, R2 ;  /* 0x0000000200487202 */ /* 0x000fe40000000f00 */
[----:B0-----:R-:W-:Y:S01]  /*19c80*/  MOV R73, R3 ;  /* 0x0000000300497202 */ /* 0x001fe20000000f00 */
[----:B------:R-:W-:Y:S02]  /*19c90*/  BAR.SYNC.DEFER_BLOCKING 0x1, 0x100 ;  /* 0x0044000000007b1d */ /* 0x000fe40000010000 */
[----:B----4-:R-:W-:-:S03]  /*19ca0*/  IMAD.WIDE R12, R0, 0x2, R72 ;  /* 0x00000002000c7825 */ /* 0x010fc600078e0248 */
[C---:B------:R-:W-:Y:S02]  /*19cb0*/  LOP3.LUT R3, R12.reuse, 0x380, RZ, 0xc0, !PT ;  /* 0x000003800c037812 */ /* 0x040fe400078ec0ff */
[C---:B------:R-:W-:Y:S02]  /*19cc0*/  IADD3 R15, P6, R12.reuse, 0x20, RZ ;  /* 0x000000200c0f7810 */ /* 0x040fe40007fde0ff */
[----:B------:R-:W-:Y:S02]  /*19cd0*/  SHF.R.U64 R3, R3, 0x3, RZ ;  /* 0x0000000303037819 */ /* 0x000fe400000012ff */
[C---:B---3--:R-:W-:Y:S01]  /*19ce0*/  IADD3 R4, P5, R12.reuse, 0x40, RZ ;  /* 0x000000400c047810 */ /* 0x048fe20007fbe0ff */
[----:B------:R-:W-:Y:S01]  /*19cf0*/  IMAD.X R9, RZ, RZ, R13, P6 ;  /* 0x000000ffff097224 */ /* 0x000fe200030e060d */
[C---:B------:R-:W-:Y:S02]  /*19d00*/  IADD3 R35, P4, R12.reuse, 0x60, RZ ;  /* 0x000000600c237810 */ /* 0x040fe40007f9e0ff */
[----:B------:R-:W-:-:S02]  /*19d10*/  IADD3 R37, P3, R12, 0x4000, RZ ;  /* 0x000040000c257810 */ /* 0x000fc40007f7e0ff */
[C---:B------:R-:W-:Y:S01]  /*19d20*/  IADD3 R39, P2, R12.reuse, 0x4020, RZ ;  /* 0x000040200c277810 */ /* 0x040fe20007f5e0ff */
[--C-:B------:R-:W-:Y:S01]  /*19d30*/  IMAD.X R25, RZ, RZ, R13.reuse, P4 ;  /* 0x000000ffff197224 */ /* 0x100fe200020e060d */
[C---:B------:R-:W-:Y:S01]  /*19d40*/  IADD3 R30, P1, R12.reuse, 0x4040, RZ ;  /* 0x000040400c1e7810 */ /* 0x040fe20007f3e0ff */
[--C-:B------:R-:W-:Y:S01]  /*19d50*/  IMAD.X R27, RZ, RZ, R13.reuse, P3 ;  /* 0x000000ffff1b7224 */ /* 0x100fe200018e060d */
[----:B------:R-:W-:Y:S02]  /*19d60*/  IADD3 R107, P0, R12, 0x4060, RZ ;  /* 0x000040600c6b7810 */ /* 0x000fe40007f1e0ff */
[----:B------:R-:W-:Y:S01]  /*19d70*/  LOP3.LUT R12, R3, R12, RZ, 0x3c, !PT ;  /* 0x0000000c030c7212 */ /* 0x000fe200078e3cff */
[--C-:B------:R-:W-:Y:S01]  /*19d80*/  IMAD.X R31, RZ, RZ, R13.reuse, P1 ;  /* 0x000000ffff1f7224 */ /* 0x100fe200008e060d */
[----:B------:R-:W-:Y:S01]  /*19d90*/  LOP3.LUT R0, R15, 0x380, RZ, 0xc0, !PT ;  /* 0x000003800f007812 */ /* 0x000fe200078ec0ff */
[----:B------:R-:W-:Y:S01]  /*19da0*/  IMAD.X R33, RZ, RZ, R13, P0 ;  /* 0x000000ffff217224 */ /* 0x000fe200000e060d */
        /* <DEDUP_REMOVED lines=8> */
[----:B------:R-:W-:Y:S02]  /*19e30*/  LOP3.LUT R0, R39, 0x380, RZ, 0xc0, !PT ;  /* 0x0000038027007812 */ /* 0x000fe400078ec0ff */
[----:B------:R-:W-:Y:S02]  /*19e40*/  SHF.R.U64 R26, R26, 0x3, RZ ;  /* 0x000000031a1a7819 */ /* 0x000fe400000012ff */
[----:B------:R-:W-:Y:S02]  /*19e50*/  LOP3.LUT R3, R30, 0x380, RZ, 0xc0, !PT ;  /* 0x000003801e037812 */ /* 0x000fe400078ec0ff */
[-C--:B------:R-:W-:Y:S02]  /*19e60*/  IADD3.X R11, RZ, R13.reuse, RZ, P5, !PT ;  /* 0x0000000dff0b7210 */ /* 0x080fe40002ffe4ff */
[----:B------:R-:W-:-:S02]  /*19e70*/  IADD3.X R29, RZ, R13, RZ, P2, !PT ;  /* 0x0000000dff1d7210 */ /* 0x000fc400017fe4ff */
[----:B------:R-:W-:Y:S02]  /*19e80*/  LOP3.LUT R24, R14, R35, RZ, 0x3c, !PT ;  /* 0x000000230e187212 */ /* 0x000fe400078e3cff */
[----:B------:R-:W-:Y:S02]  /*19e90*/  MOV R4, R12 ;  /* 0x0000000c00047202 */ /* 0x000fe40000000f00 */
[----:B------:R-:W-:Y:S02]  /*19ea0*/  LOP3.LUT R32, R107, 0x380, RZ, 0xc0, !PT ;  /* 0x000003806b207812 */ /* 0x000fe400078ec0ff */
[----:B------:R-:W-:Y:S02]  /*19eb0*/  F2FP.F16.F32.PACK_AB R12, R89, R88 ;  /* 0x00000058590c723e */ /* 0x000fe400000000ff */
[----:B------:R-:W-:Y:S02]  /*19ec0*/  F2FP.F16.F32.PACK_AB R13, R99, R98 ;  /* 0x00000062630d723e */ /* 0x000fe400000000ff */
[----:B------:R-:W-:-:S02]  /*19ed0*/  F2FP.F16.F32.PACK_AB R14, R91, R90 ;  /* 0x0000005a5b0e723e */ /* 0x000fc400000000ff */
[----:B------:R-:W-:Y:S02]  /*19ee0*/  F2FP.F16.F32.PACK_AB R15, R101, R100 ;  /* 0x00000064650f723e */ /* 0x000fe400000000ff */
[----:B------:R-:W-:Y:S02]  /*19ef0*/  SHF.R.U64 R0, R0, 0x3, RZ ;  /* 0x0000000300007819 */ /* 0x000fe400000012ff */
[----:B------:R-:W-:Y:S01]  /*19f00*/  LOP3.LUT R26, R26, R37, RZ, 0x3c, !PT ;  /* 0x000000251a1a7212 */ /* 0x000fe200078e3cff */
[----:B------:R0:W-:Y:S01]  /*19f10*/  STSM.16.M88.4 [R4], R12 ;  /* 0x0000000c04007844 */ /* 0x0001e20000000200 */
[----:B------:R-:W-:Y:S02]  /*19f20*/  SHF.R.U64 R3, R3, 0x3, RZ ;  /* 0x0000000303037819 */ /* 0x000fe400000012ff */
[----:B------:R-:W-:Y:S02]  /*19f30*/  SHF.R.U64 R32, R32, 0x3, RZ ;  /* 0x0000000320207819 */ /* 0x000fe400000012ff */
[----:B------:R-:W-:-:S02]  /*19f40*/  MOV R37, R8 ;  /* 0x0000000800257202 */ /* 0x000fc40000000f00 */
[----:B------:R-:W-:Y:S02]  /*19f50*/  MOV R38, R10 ;  /* 0x0000000a00267202 */ /* 0x000fe40000000f00 */
[----:B-1----:R-:W-:Y:S02]  /*19f60*/  LOP3.LUT R28, R0, R39, RZ, 0x3c, !PT ;  /* 0x00000027001c7212 */ /* 0x002fe400078e3cff */
[----:B------:R-:W-:Y:S02]  /*19f70*/  F2FP.F16.F32.PACK_AB R8, R93, R92 ;  /* 0x0000005c5d08723e */ /* 0x000fe400000000ff */
[----:B------:R-:W-:Y:S02]  /*19f80*/  F2FP.F16.F32.PACK_AB R9, R103, R102 ;  /* 0x000000666709723e */ /* 0x000fe400000000ff */
[----:B------:R-:W-:Y:S02]  /*19f90*/  F2FP.F16.F32.PACK_AB R10, R95, R94 ;  /* 0x0000005e5f0a723e */ /* 0x000fe400000000ff */
[----:B------:R-:W-:-:S02]  /*19fa0*/  F2FP.F16.F32.PACK_AB R11, R105, R104 ;  /* 0x00000068690b723e */ /* 0x000fc400000000ff */
[----:B------:R-:W-:Y:S02]  /*19fb0*/  LOP3.LUT R30, R3, R30, RZ, 0x3c, !PT ;  /* 0x0000001e031e7212 */ /* 0x000fe400078e3cff */
[----:B------:R-:W-:Y:S01]  /*19fc0*/  MOV R39, R24 ;  /* 0x0000001800277202 */ /* 0x000fe20000000f00 */
[----:B------:R-:W-:Y:S01]  /*19fd0*/  STSM.16.M88.4 [R37], R8 ;  /* 0x0000000825007844 */ /* 0x000fe20000000200 */
[----:B------:R-:W-:Y:S02]  /*19fe0*/  MOV R0, R26 ;  /* 0x0000001a00007202 */ /* 0x000fe40000000f00 */
[----:B0-----:R-:W-:Y:S02]  /*19ff0*/  F2FP.F16.F32.PACK_AB R12, R41, R40 ;  /* 0x00000028290c723e */ /* 0x001fe400000000ff */
[----:B------:R-:W-:Y:S02]  /*1a000*/  F2FP.F16.F32.PACK_AB R13, R43, R42 ;  /* 0x0000002a2b0d723e */ /* 0x000fe400000000ff */
[----:B------:R-:W-:-:S02]  /*1a010*/  F2FP.F16.F32.PACK_AB R14, R45, R44 ;  /* 0x0000002c2d0e723e */ /* 0x000fc400000000ff */
[----:B------:R-:W-:Y:S02]  /*1a020*/  F2FP.F16.F32.PACK_AB R15, R47, R46 ;  /* 0x0000002e2f0f723e */ /* 0x000fe400000000ff */
[----:B------:R-:W-:Y:S02]  /*1a030*/  LOP3.LUT R32, R32, R107, RZ, 0x3c, !PT ;  /* 0x0000006b20207212 */ /* 0x000fe400078e3cff */
[----:B------:R-:W-:Y:S01]  /*1a040*/  F2FP.F16.F32.PACK_AB R24, R49, R48 ;  /* 0x000000303118723e */ /* 0x000fe200000000ff */
[----:B------:R-:W-:Y:S01]  /*1a050*/  STSM.16.M88.4 [R38], R12 ;  /* 0x0000000c26007844 */ /* 0x000fe20000000200 */
[----:B------:R-:W-:Y:S02]  /*1a060*/  F2FP.F16.F32.PACK_AB R25, R51, R50 ;  /* 0x000000323319723e */ /* 0x000fe400000000ff */
[----:B------:R-:W-:Y:S02]  /*1a070*/  F2FP.F16.F32.PACK_AB R26, R53, R52 ;  /* 0x00000034351a723e */ /* 0x000fe400000000ff */
[----:B------:R-:W-:-:S02]  /*1a080*/  F2FP.F16.F32.PACK_AB R27, R55, R54 ;  /* 0x00000036371b723e */ /* 0x000fc400000000ff */
[----:B------:R-:W-:Y:S02]  /*1a090*/  MOV R3, R28 ;  /* 0x0000001c00037202 */ /* 0x000fe40000000f00 */
[----:B------:R-:W-:Y:S01]  /*1a0a0*/  MOV R106, R30 ;  /* 0x0000001e006a7202 */ /* 0x000fe20000000f00 */
[----:B------:R0:W-:Y:S01]  /*1a0b0*/  STSM.16.M88.4 [R39], R24 ;  /* 0x0000001827007844 */ /* 0x0001e20000000200 */
[----:B------:R-:W-:Y:S02]  /*1a0c0*/  F2FP.F16.F32.PACK_AB R28, R57, R56 ;  /* 0x00000038391c723e */ /* 0x000fe400000000ff */
[----:B------:R-:W-:Y:S02]  /*1a0d0*/  F2FP.F16.F32.PACK_AB R29, R59, R58 ;  /* 0x0000003a3b1d723e */ /* 0x000fe400000000ff */
[----:B------:R-:W-:Y:S02]  /*1a0e0*/  F2FP.F16.F32.PACK_AB R30, R61, R60 ;  /* 0x0000003c3d1e723e */ /* 0x000fe400000000ff */
[----:B------:R-:W-:-:S02]  /*1a0f0*/  F2FP.F16.F32.PACK_AB R31, R63, R62 ;  /* 0x0000003e3f1f723e */ /* 0x000fc400000000ff */
[----:B------:R-:W-:Y:S02]  /*1a100*/  MOV R4, R32 ;  /* 0x0000002000047202 */ /* 0x000fe40000000f00 */
[----:B------:R-:W-:Y:S01]  /*1a110*/  F2FP.F16.F32.PACK_AB R32, R65, R64 ;  /* 0x000000404120723e */ /* 0x000fe200000000ff */
[----:B------:R1:W-:Y:S01]  /*1a120*/  STSM.16.M88.4 [R0], R28 ;  /* 0x0000001c00007844 */ /* 0x0003e20000000200 */
[----:B------:R-:W-:Y:S02]  /*1a130*/  F2FP.F16.F32.PACK_AB R33, R67, R66 ;  /* 0x000000424321723e */ /* 0x000fe400000000ff */
[----:B------:R-:W-:Y:S01]  /*1a140*/  F2FP.F16.F32.PACK_AB R35, R71, R70 ;  /* 0x000000464723723e */ /* 0x000fe200000000ff */
[----:B0-----:R-:W0:Y:S01]  /*1a150*/  LDC.64 R26, c[0x0][0xba8] ;  /* 0x0002ea00ff1a7b82 */ /* 0x001e220000000a00 */
        /* <DEDUP_REMOVED lines=9> */
[----:B------:R-:W-:Y:S02]  /*1a1f0*/  ISETP.NE.U32.AND P0, PT, RZ, UR6, PT ;  /* 0x00000006ff007c0c */ /* 0x000fe4000bf05070 */
[----:B------:R-:W-:Y:S01]  /*1a200*/  IADD3 R12, P1, R196, UR6, RZ ;  /* 0x00000006c40c7c10 */ /* 0x000fe2000ff3e0ff */
[----:B------:R3:W-:Y:S01]  /*1a210*/  STSM.16.M88.4 [R4], R8 ;  /* 0x0000000804007844 */ /* 0x0007e20000000200 */
[----:B------:R-:W-:Y:S01]  /*1a220*/  BAR.SYNC.DEFER_BLOCKING 0x1, 0x100 ;  /* 0x0044000000007b1d */ /* 0x000fe20000010000 */
[----:B------:R-:W-:-:S02]  /*1a230*/  ISETP.NE.AND.EX P0, PT, RZ, UR7, PT, P0 ;  /* 0x00000007ff007c0c */ /* 0x000fc4000bf05300 */
[----:B-1----:R-:W-:Y:S02]  /*1a240*/  MOV R0, RZ ;  /* 0x000000ff00007202 */ /* 0x002fe40000000f00 */
[----:B------:R-:W-:Y:S01]  /*1a250*/  IADD3.X R13, R197, UR7, RZ, P1, !PT ;  /* 0x00000007c50d7c10 */ /* 0x000fe20008ffe4ff */
[----:B------:R-:W-:Y:S02]  /*1a260*/  IMAD.MOV.U32 R28, RZ, RZ, 0x9b8 ;  /* 0x000009b8ff1c7424 */ /* 0x000fe400078e00ff */
[----:B---3--:R-:W1:Y:S06]  /*1a270*/  LDC R4, c[0x0][0xbe8] ;  /* 0x0002fa00ff047b82 */ /* 0x008e6c0000000800 */
[----:B------:R-:W3:Y:S01]  /*1a280*/  @P0 LDG.E R0, desc[UR8][R12.64] ;  /* 0x000000080c000981 */ /* 0x000ee2000c1e1900 */
[----:B------:R-:W-:-:S04]  /*1a290*/  ISETP.NE.U32.AND P1, PT, RZ, UR4, PT ;  /* 0x00000004ff007c0c */ /* 0x000fc8000bf25070 */
[----:B------:R-:W-:-:S13]  /*1a2a0*/  ISETP.NE.AND.EX P1, PT, RZ, UR5, PT, P1 ;  /* 0x00000005ff007c0c */ /* 0x000fda000bf25310 */
[----:B------:R-:W-:Y:S01]  /*1a2b0*/  @P1 IADD3 R196, P2, R196, UR4, RZ ;  /* 0x00000004c4c41c10 */ /* 0x000fe2000ff5e0ff */
[----:B------:R-:W-:Y:S02]  /*1a2c0*/  ULDC UR4, c[0x0][0xa88] ;  /* 0x0002a20000047ab9 */ /* 0x000fe40000000800 */
[----:B------:R-:W-:Y:S01]  /*1a2d0*/  IMAD.U32 R3, RZ, RZ, UR4 ;  /* 0x00000004ff037e24 */ /* 0x000fe2000f8e00ff */
[----:B------:R-:W-:Y:S01]  /*1a2e0*/  @P1 IADD3.X R197, R197, UR5, RZ, P2, !PT ;  /* 0x00000005c5c51c10 */ /* 0x000fe200097fe4ff */
[----:B------:R-:W-:Y:S01]  /*1a2f0*/  ULDC UR4, c[0x0][0xad4] ;  /* 0x0002b50000047ab9 */ /* 0x000fe20000000800 */
[----:B------:R-:W-:Y:S02]  /*1a300*/  ISETP.NE.AND P2, PT, R194, RZ, PT ;  /* 0x000000ffc200720c */ /* 0x000fe40003f45270 */
[----:B-1----:R-:W-:Y:S01]  /*1a310*/  ISETP.NE.AND P4, PT, R4, 0x1, PT ;  /* 0x000000010400780c */ /* 0x002fe20003f85270 */
[----:B------:R1:W5:Y:S01]  /*1a320*/  @P1 LDG.E R3, desc[UR8][R196.64] ;  /* 0x00000008c4031981 */ /* 0x000362000c1e1900 */
[----:B------:R-:W-:-:S02]  /*1a330*/  SEL R194, R194, UR4, P2 ;  /* 0x00000004c2c27c07 */ /* 0x000fc40009000000 */
[----:B------:R-:W-:Y:S02]  /*1a340*/  ISETP.NE.U32.AND P2, PT, RZ, UR6, PT ;  /* 0x00000006ff007c0c */ /* 0x000fe4000bf45070 */
[----:B------:R-:W-:Y:S02]  /*1a350*/  ISETP.GT.AND P3, PT, R194, 0x1, PT ;  /* 0x00000001c200780c */ /* 0x000fe40003f64270 */
[----:B------:R-:W-:Y:S02]  /*1a360*/  ISETP.NE.AND.EX P2, PT, RZ, UR7, PT, P2 ;  /* 0x00000007ff007c0c */ /* 0x000fe4000bf45320 */
[----:B------:R-:W-:Y:S02]  /*1a370*/  SEL R28, R28, 0x978, P3 ;  /* 0x000009781c1c7807 */ /* 0x000fe40001800000 */
[----:B------:R-:W-:Y:S01]  /*1a380*/  SEL R195, R195, RZ, !P2 ;  /* 0x000000ffc3c37207 */ /* 0x000fe20005000000 */
[----:B------:R-:W4:Y:S01]  /*1a390*/  @P4 LDC R30, c[0x0][0xbec] ;  /* 0x0002fb00ff1e4b82 */ /* 0x000f220000000800 */
[----:B------:R-:W-:-:S02]  /*1a3a0*/  SEL R29, R220, RZ, !P2 ;  /* 0x000000ffdc1d7207 */ /* 0x000fc40005000000 */
[----:B------:R-:W-:-:S05]  /*1a3b0*/  SEL R31, R200, RZ, P3 ;  /* 0x000000ffc81f7207 */ /* 0x000fca0001800000 */
[----:B------:R-:W2:Y:S08]  /*1a3c0*/  LDC.64 R10, c[0x0][R28+0x220] ;  /* 0x000088001c0a7b82 */ /* 0x000eb00000000a00 */
[----:B------:R-:W1:Y:S08]  /*1a3d0*/  LDC.64 R14, c[0x0][R28+0x218] ;  /* 0x000086001c0e7b82 */ /* 0x000e700000000a00 */
[----:B------:R-:W4:Y:S08]  /*1a3e0*/  LDC.64 R24, c[0x0][R28+0x228] ;  /* 0x00008a001c187b82 */ /* 0x000f300000000a00 */
[----:B------:R3:W3:Y:S08]  /*1a3f0*/  LDC.64 R8, c[0x0][R28+0x210] ;  /* 0x000084001c087b82 */ /* 0x0006f00000000a00 */
[----:B------:R-:W3:Y:S08]  /*1a400*/  @P4 LDC R37, c[0x0][0xbf0] ;  /* 0x0002fc00ff254b82 */ /* 0x000ef00000000800 */
[----:B0-----:R-:W0:Y:S01]  /*1a410*/  @!P3 LDC R26, c[0x0][0xb50] ;  /* 0x0002d400ff1abb82 */ /* 0x001e220000000800 */
[----:B--2---:R-:W-:-:S07]  /*1a420*/  IMAD R11, R11, R195, RZ ;  /* 0x000000c30b0b7224 */ /* 0x004fce00078e02ff */
[----:B------:R-:W2:Y:S01]  /*1a430*/  @!P3 LDC R27, c[0x0][0xb54] ;  /* 0x0002d500ff1bbb82 */ /* 0x000ea20000000800 */
[C---:B------:R-:W-:Y:S01]  /*1a440*/  IMAD R35, R10.reuse, R29, R11 ;  /* 0x0000001d0a237224 */ /* 0x040fe200078e020b */
[----:B------:R-:W-:Y:S01]  /*1a450*/  IADD3 R29, R191, R186, RZ ;  /* 0x000000babf1d7210 */ /* 0x000fe20007ffe0ff */
[----:B------:R-:W-:-:S04]  /*1a460*/  IMAD.WIDE.U32 R10, R10, R195, RZ ;  /* 0x000000c30a0a7225 */ /* 0x000fc800078e00ff */
[-C--:B-1----:R-:W-:Y:S02]  /*1a470*/  IMAD R33, R15, R165.reuse, RZ ;  /* 0x000000a50f217224 */ /* 0x082fe400078e02ff */
[----:B------:R-:W-:-:S04]  /*1a480*/  IMAD.WIDE.U32 R14, R14, R165, RZ ;  /* 0x000000a50e0e7225 */ /* 0x000fc800078e00ff */
[----:B------:R-:W-:Y:S01]  /*1a490*/  IMAD.IADD R35, R11, 0x1, R35 ;  /* 0x000000010b237824 */ /* 0x000fe200078e0223 */
[----:B------:R-:W-:Y:S01]  /*1a4a0*/  MOV R11, R29 ;  /* 0x0000001d000b7202 */ /* 0x000fe20000000f00 */
[----:B------:R-:W-:Y:S02]  /*1a4b0*/  IMAD.IADD R15, R15, 0x1, R33 ;  /* 0x000000010f0f7824 */ /* 0x000fe400078e0221 */
[-C--:B----4-:R-:W-:Y:S02]  /*1a4c0*/  IMAD R33, R25, R31.reuse, RZ ;  /* 0x0000001f19217224 */ /* 0x090fe400078e02ff */
[----:B------:R-:W-:-:S04]  /*1a4d0*/  IMAD.WIDE.U32 R24, R24, R31, RZ ;  /* 0x0000001f18187225 */ /* 0x000fc800078e00ff */
[----:B------:R-:W-:Y:S01]  /*1a4e0*/  IMAD.IADD R33, R25, 0x1, R33 ;  /* 0x0000000119217824 */ /* 0x000fe200078e0221 */
[--C-:B---3--:R-:W-:Y:S01]  /*1a4f0*/  IADD3 R14, P2, P5, R10, R14, R0.reuse ;  /* 0x0000000e0a0e7210 */ /* 0x108fe20007d5e000 */
[----:B------:R-:W-:Y:S01]  /*1a500*/  @P4 IMAD.HI.U32 R10, R29, R30, RZ ;  /* 0x0000001e1d0a4227 */ /* 0x000fe200078e00ff */
[----:B------:R-:W-:-:S04]  /*1a510*/  SHF.R.S32.HI R106, RZ, 0x1f, R0 ;  /* 0x0000001fff6a7819 */ /* 0x000fc80000011400 */
[----:B------:R-:W-:Y:S02]  /*1a520*/  @P4 SHF.R.U32.HI R11, RZ, R37, R10 ;  /* 0x00000025ff0b4219 */ /* 0x000fe4000001160a */
        /* <DEDUP_REMOVED lines=15> */
[----:B------:R-:W-:Y:S02]  /*1a620*/  ULDC.64 UR4, c[0x0][0x208] ;  /* 0x0000820000047ab9 */ /* 0x000fe40000000a00 */
[----:B------:R-:W2:Y:S04]  /*1a630*/  LDG.E R8, desc[UR4][R12.64] ;  /* 0x000000040c087981 */ /* 0x000ea8000c1e1900 */
[----:B-----5:R-:W2:Y:S02]  /*1a640*/  LDG.E R3, desc[UR4][R12.64+0x4] ;  /* 0x000004040c037981 */ /* 0x020ea4000c1e1900 */
[----:B--2---:R-:W-:-:S07]  /*1a650*/  IMAD.IADD R3, R3, 0x1, -R8 ;  /* 0x0000000103037824 */ /* 0x004fce00078e0a08 */
.L_x_2876:
[----:B------:R-:W2:Y:S01]  /*1a660*/  LDL R12, [R1+0x54] ;  /* 0x00005400010c7983 */ /* 0x000ea20000100800 */
[----:B-----5:R-:W-:Y:S01]  /*1a670*/  IMAD R3, R3, R4, RZ ;  /* 0x0000000403037224 */ /* 0x020fe200078e02ff */
[----:B------:R-:W-:Y:S01]  /*1a680*/  LOP3.LUT P0, RZ, R225, 0x3, RZ, 0xc0, !PT ;  /* 0x00000003e1ff7812 */ /* 0x000fe2000780c0ff */
[----:B------:R-:W-:Y:S01]  /*1a690*/  ULDC.64 UR4, c[0x0][0x208] ;  /* 0x0000820000047ab9 */ /* 0x000fe20000000a00 */
[----:B------:R-:W-:Y:S04]  /*1a6a0*/  SHFL.IDX PT, R8, R26, RZ, 0x1c1f ;  /* 0x001c1fff1a087589 */ /* 0x000fe800000e0000 */
[----:B------:R-:W0:Y:S04]  /*1a6b0*/  SHFL.IDX PT, R9, R27, RZ, 0x1c1f ;  /* 0x001c1fff1b097589 */ /* 0x000e2800000e0000 */
[----:B------:R-:W-:Y:S04]  /*1a6c0*/  SHFL.IDX PT, R10, R26, 0x1, 0x1c1f ;  /* 0x003c1f001a0a7f89 */ /* 0x000fe800000e0000 */
[----:B------:R-:W1:Y:S01]  /*1a6d0*/  SHFL.IDX PT, R11, R27, 0x1, 0x1c1f ;  /* 0x003c1f001b0b7f89 */ /* 0x000e6200000e0000 */
[----:B--2---:R-:W-:-:S05]  /*1a6e0*/  IMAD.IADD R12, R12, 0x1, R186 ;  /* 0x000000010c0c7824 */ /* 0x004fca00078e02ba */
[C---:B------:R-:W-:Y:S02]  /*1a6f0*/  IADD3 R24, R12.reuse, 0x8, RZ ;  /* 0x000000080c187810 */ /* 0x040fe40007ffe0ff */
[-C--:B------:R-:W-:Y:S02]  /*1a700*/  ISETP.GE.OR P1, PT, R12, R3.reuse, P0 ;  /* 0x000000030c00720c */ /* 0x080fe40000726670 */
[----:B------:R-:W-:-:S11]  /*1a710*/  ISETP.GE.OR P0, PT, R24, R3, P0 ;  /* 0x000000031800720c */ /* 0x000fd60000706670 */
[----:B0-----:R0:W-:Y:S04]  /*1a720*/  @!P1 ST.E desc[UR4][R8.64], R20 ;  /* 0x0000001408009985 */ /* 0x0011e8000c101904 */
[----:B-1----:R0:W-:Y:S01]  /*1a730*/  @!P0 ST.E desc[UR4][R10.64], R21 ;  /* 0x000000150a008985 */ /* 0x0021e2000c101904 */
[----:B------:R-:W-:Y:S05]  /*1a740*/  @P3 BRA `(.L_x_2877) ;  /* 0x00000008009c3947 */ /* 0x000fea0003800000 */
[----:B0-----:R-:W-:Y:S01]  /*1a750*/  IMAD R9, R221, 0x40, R189 ;  /* 0x00000040dd097824 */ /* 0x001fe200078e02bd */
[----:B------:R-:W-:Y:S01]  /*1a760*/  ULDC.64 UR4, c[0x0][0x208] ;  /* 0x0000820000047ab9 */ /* 0x000fe20000000a00 */
[----:B------:R-:W0:Y:S02]  /*1a770*/  @P4 LDC R51, c[0x0][0xbec] ;  /* 0x0002fb00ff334b82 */ /* 0x000e240000000800 */
[----:B------:R-:W-:-:S03]  /*1a780*/  IMAD.WIDE R72, R9, 0x2, R72 ;  /* 0x0000000209487825 */ /* 0x000fc600078e0248 */
[----:B------:R-:W-:-:S03]  /*1a790*/  IADD3 R13, P6, R72, 0x1000, RZ ;  /* 0x00001000480d7810 */ /* 0x000fc60007fde0ff */
[----:B------:R-:W1:Y:S01]  /*1a7a0*/  @P4 LDC R53, c[0x0][0xbf0] ;  /* 0x0002fc00ff354b82 */ /* 0x000e620000000800 */
[C---:B------:R-:W-:Y:S02]  /*1a7b0*/  IADD3 R25, P5, R72.reuse, 0x2000, RZ ;  /* 0x0000200048197810 */ /* 0x040fe40007fbe0ff */
[----:B------:R-:W-:Y:S02]  /*1a7c0*/  LOP3.LUT R12, R13, 0x380, RZ, 0xc0, !PT ;  /* 0x000003800d0c7812 */ /* 0x000fe400078ec0ff */
[----:B------:R-:W-:Y:S02]  /*1a7d0*/  IADD3 R29, P3, R72, 0x3000, RZ ;  /* 0x00003000481d7810 */ /* 0x000fe40007f7e0ff */
[----:B------:R-:W-:Y:S02]  /*1a7e0*/  SHF.R.U64 R12, R12, 0x3, RZ ;  /* 0x000000030c0c7819 */ /* 0x000fe400000012ff */
[----:B------:R-:W-:Y:S02]  /*1a7f0*/  IADD3 R33, P2, R72, 0x4000, RZ ;  /* 0x0000400048217810 */ /* 0x000fe40007f5e0ff */
[----:B------:R-:W-:Y:S01]  /*1a800*/  LOP3.LUT R12, R12, R13, RZ, 0x3c, !PT ;  /* 0x0000000d0c0c7212 */ /* 0x000fe200078e3cff */
[----:B------:R-:W-:Y:S01]  /*1a810*/  IMAD.X R13, RZ, RZ, R73, P6 ;  /* 0x000000ffff0d7224 */ /* 0x000fe200030e0649 */
[----:B------:R-:W-:-:S02]  /*1a820*/  IADD3 R37, P1, R72, 0x5000, RZ ;  /* 0x0000500048257810 */ /* 0x000fc40007f3e0ff */
[C---:B------:R-:W-:Y:S02]  /*1a830*/  IADD3 R41, P0, R72.reuse, 0x6000, RZ ;  /* 0x0000600048297810 */ /* 0x040fe40007f1e0ff */
[----:B------:R-:W-:Y:S01]  /*1a840*/  IADD3 R9, P6, R72, 0x7000, RZ ;  /* 0x0000700048097810 */ /* 0x000fe20007fde0ff */
[----:B------:R-:W5:Y:S01]  /*1a850*/  LD.E.128 R12, desc[UR4][R12.64] ;  /* 0x000000040c0c7980 */ /* 0x000f62000c101d00 */
[----:B------:R-:W-:Y:S02]  /*1a860*/  LOP3.LUT R24, R25, 0x380, RZ, 0xc0, !PT ;  /* 0x0000038019187812 */ /* 0x000fe400078ec0ff */
[----:B------:R-:W-:Y:S01]  /*1a870*/  LOP3.LUT R28, R29, 0x380, RZ, 0xc0, !PT ;  /* 0x000003801d1c7812 */ /* 0x000fe200078ec0ff */
[----:B------:R-:W-:Y:S01]  /*1a880*/  IMAD.X R45, RZ, RZ, R73, P6 ;  /* 0x000000ffff2d7224 */ /* 0x000fe200030e0649 */
[----:B------:R-:W-:Y:S02]  /*1a890*/  LOP3.LUT R32, R33, 0x380, RZ, 0xc0, !PT ;  /* 0x0000038021207812 */ /* 0x000fe400078ec0ff */
        /* <DEDUP_REMOVED lines=12> */
[----:B------:R-:W-:Y:S01]  /*1a960*/  LOP3.LUT R28, R28, R29, RZ, 0x3c, !PT ;  /* 0x0000001d1c1c7212 */ /* 0x000fe200078e3cff */
[--C-:B------:R-:W-:Y:S01]  /*1a970*/  IMAD.X R29, RZ, RZ, R73.reuse, P3 ;  /* 0x000000ffff1d7224 */ /* 0x100fe200018e0649 */
[----:B------:R-:W-:Y:S01]  /*1a980*/  LOP3.LUT R32, R32, R33, RZ, 0x3c, !PT ;  /* 0x0000002120207212 */ /* 0x000fe200078e3cff */
[----:B------:R-:W-:Y:S01]  /*1a990*/  IMAD.X R33, RZ, RZ, R73, P2 ;  /* 0x000000ffff217224 */ /* 0x000fe200010e0649 */
[----:B------:R-:W-:-:S02]  /*1a9a0*/  LOP3.LUT R36, R36, R37, RZ, 0x3c, !PT ;  /* 0x0000002524247212 */ /* 0x000fc400078e3cff */
[----:B------:R-:W-:Y:S01]  /*1a9b0*/  LOP3.LUT R40, R40, R41, RZ, 0x3c, !PT ;  /* 0x0000002928287212 */ /* 0x000fe200078e3cff */
[----:B------:R-:W-:Y:S01]  /*1a9c0*/  IMAD.X R41, RZ, RZ, R73, P0 ;  /* 0x000000ffff297224 */ /* 0x000fe200000e0649 */
[-C--:B------:R-:W-:Y:S01]  /*1a9d0*/  IADD3.X R25, RZ, R73.reuse, RZ, P5, !PT ;  /* 0x00000049ff197210 */ /* 0x080fe20002ffe4ff */
[----:B------:R-:W5:Y:S01]  /*1a9e0*/  LD.E.128 R28, desc[UR4][R28.64] ;  /* 0x000000041c1c7980 */ /* 0x000f62000c101d00 */
[----:B------:R-:W-:Y:S02]  /*1a9f0*/  IADD3.X R37, RZ, R73, RZ, P1, !PT ;  /* 0x00000049ff257210 */ /* 0x000fe40000ffe4ff */
[----:B------:R-:W-:Y:S01]  /*1aa00*/  LOP3.LUT R44, R8, R9, RZ, 0x3c, !PT ;  /* 0x00000009082c7212 */ /* 0x000fe200078e3cff */
[----:B------:R-:W5:Y:S01]  /*1aa10*/  LD.E.128 R32, desc[UR4][R32.64] ;  /* 0x0000000420207980 */ /* 0x000f62000c101d00 */
[----:B------:R-:W-:-:S03]  /*1aa20*/  LOP3.LUT R72, R11, R72, RZ, 0x3c, !PT ;  /* 0x000000480b487212 */ /* 0x000fc600078e3cff */
[----:B------:R-:W5:Y:S04]  /*1aa30*/  LD.E.128 R24, desc[UR4][R24.64] ;  /* 0x0000000418187980 */ /* 0x000f68000c101d00 */
[----:B------:R2:W5:Y:S04]  /*1aa40*/  LD.E.128 R8, desc[UR4][R72.64] ;  /* 0x0000000448087980 */ /* 0x000568000c101d00 */
[----:B------:R-:W5:Y:S04]  /*1aa50*/  LD.E.128 R36, desc[UR4][R36.64] ;  /* 0x0000000424247980 */ /* 0x000f68000c101d00 */
[----:B------:R-:W5:Y:S04]  /*1aa60*/  LD.E.128 R40, desc[UR4][R40.64] ;  /* 0x0000000428287980 */ /* 0x000f68000c101d00 */
[----:B------:R-:W5:Y:S01]  /*1aa70*/  LD.E.128 R44, desc[UR4][R44.64] ;  /* 0x000000042c2c7980 */ /* 0x000f62000c101d00 */
[----:B------:R-:W-:-:S02]  /*1aa80*/  ULDC.64 UR4, c[0x0][0xaa0] ;  /* 0x0002a80000047ab9 */ /* 0x000fc40000000a00 */
[----:B------:R-:W-:Y:S01]  /*1aa90*/  IMAD R21, R106, UR4, RZ ;  /* 0x000000046a157c24 */ /* 0x000fe2000f8e02ff */
[----:B------:R-:W-:Y:S01]  /*1aaa0*/  SHF.R.S32.HI R48, RZ, 0x1f, R195 ;  /* 0x0000001fff307819 */ /* 0x000fe200000114c3 */
[----:B------:R-:W-:Y:S01]  /*1aab0*/  @!PT LDS RZ, [RZ] ;  /* 0x00000000fffff984 */ /* 0x000fe20000000800 */
[----:B------:R-:W-:Y:S01]  /*1aac0*/  @!PT LDS RZ, [RZ] ;  /* 0x00000000fffff984 */ /* 0x000fe20000000800 */
[----:B------:R-:W-:Y:S01]  /*1aad0*/  @!PT LDS RZ, [RZ] ;  /* 0x00000000fffff984 */ /* 0x000fe20000000800 */
[----:B------:R-:W-:Y:S01]  /*1aae0*/  @!PT LDS RZ, [RZ] ;  /* 0x00000000fffff984 */ /* 0x000fe20000000800 */
[----:B------:R3:W-:Y:S06]  /*1aaf0*/  MEMBAR.ALL.CTA ;  /* 0x0000000000007992 */ /* 0x0007ec0000008000 */
[----:B---3--:R-:W3:Y:S01]  /*1ab00*/  FENCE.VIEW.ASYNC.S ;  /* 0x00000000000073c6 */ /* 0x008ee20000000000 */
[C---:B------:R-:W-:Y:S02]  /*1ab10*/  IMAD R49, R0.reuse, UR5, R21 ;  /* 0x0000000500317c24 */ /* 0x040fe4000f8e0215 */
[----:B------:R-:W-:Y:S01]  /*1ab20*/  IMAD.WIDE.U32 R20, R0, UR4, RZ ;  /* 0x0000000400147c25 */ /* 0x000fe2000f8e00ff */
[----:B------:R-:W-:-:S04]  /*1ab30*/  ULDC.64 UR4, c[0x0][0xae8] ;  /* 0x0002ba0000047ab9 */ /* 0x000fc80000000a00 */
[----:B------:R-:W-:Y:S01]  /*1ab40*/  IADD3 R21, R21, R49, RZ ;  /* 0x0000003115157210 */ /* 0x000fe20007ffe0ff */
[----:B------:R-:W-:-:S04]  /*1ab50*/  IMAD R49, R193, 0x20, R221 ;  /* 0x00000020c1317824 */ /* 0x000fc800078e02dd */
[----:B------:R-:W-:Y:S02]  /*1ab60*/  IMAD.IADD R50, R186, 0x1, R49 ;  /* 0x00000001ba327824 */ /* 0x000fe400078e0231 */
[----:B------:R-:W-:-:S04]  /*1ab70*/  IMAD.WIDE.U32 R20, R165, UR4, R20 ;  /* 0x00000004a5147c25 */ /* 0x000fc8000f8e0014 */
[----:B0-----:R-:W-:Y:S01]  /*1ab80*/  @P4 IMAD.HI.U32 R0, R50, R51, RZ ;  /* 0x0000003332004227 */ /* 0x001fe200078e00ff */
[----:B------:R-:W-:-:S03]  /*1ab90*/  MOV R49, R50 ;  /* 0x0000003200317202 */ /* 0x000fc60000000f00 */
[----:B------:R-:W-:Y:S01]  /*1aba0*/  IMAD R21, R165, UR5, R21 ;  /* 0x00000005a5157c24 */ /* 0x000fe2000f8e0215 */
[----:B------:R-:W-:Y:S01]  /*1abb0*/  ULDC.64 UR4, c[0x0][0xaf0] ;  /* 0x0002bc0000047ab9 */ /* 0x000fe20000000a00 */
[----:B-1----:R-:W-:Y:S01]  /*1abc0*/  @P4 SHF.R.U32.HI R49, RZ, R53, R0 ;  /* 0x00000035ff314219 */ /* 0x002fe20000011600 */
[----:B------:R-:W-:Y:S02]  /*1abd0*/  IMAD R48, R48, UR4, RZ ;  /* 0x0000000430307c24 */ /* 0x000fe4000f8e02ff */
[----:B------:R-:W-:Y:S01]  /*1abe0*/  IMAD.WIDE.U32 R20, R195, UR4, R20 ;  /* 0x00000004c3147c25 */ /* 0x000fe2000f8e0014 */
[----:B------:R-:W-:-:S03]  /*1abf0*/  SHF.R.S32.HI R0, RZ, 0x1f, R49 ;  /* 0x0000001fff007819 */ /* 0x000fc60000011431 */
[----:B------:R-:W-:Y:S01]  /*1ac00*/  IMAD R51, R195, UR5, R48 ;  /* 0x00000005c3337c24 */ /* 0x000fe2000f8e0230 */
[----:B------:R-:W-:Y:S01]  /*1ac10*/  ULDC.64 UR4, c[0x0][0xae0] ;  /* 0x0002b80000047ab9 */ /* 0x000fe20000000a00 */
[----:B------:R-:W-:Y:S02]  /*1ac20*/  IMAD.MOV R53, RZ, RZ, -R49 ;  /* 0x000000ffff357224 */ /* 0x000fe400078e0a31 */
[----:B------:R-:W-:Y:S02]  /*1ac30*/  IMAD.IADD R21, R21, 0x1, R51 ;  /* 0x0000000115157824 */ /* 0x000fe400078e0233 */
[----:B------:R-:W-:Y:S02]  /*1ac40*/  IMAD R0, R0, UR4, RZ ;  /* 0x0000000400007c24 */ /* 0x000fe4000f8e02ff */
[----:B------:R-:W-:Y:S02]  /*1ac50*/  IMAD R51, R4, R53, R50 ;  /* 0x0000003504337224 */ /* 0x000fe400078e0232 */
[----:B------:R-:W-:Y:S01]  /*1ac60*/  IMAD R53, R49, UR5, R0 ;  /* 0x0000000531357c24 */ /* 0x000fe2000f8e0200 */
[----:B------:R-:W-:Y:S01]  /*1ac70*/  IADD3 R186, R221, R186, RZ ;  /* 0x000000baddba7210 */ /* 0x000fe20007ffe0ff */
[----:B------:R-:W-:Y:S01]  /*1ac80*/  IMAD.WIDE.U32 R20, R49, UR4, R20 ;  /* 0x0000000431147c25 */ /* 0x000fe2000f8e0014 */
[----:B------:R-:W-:Y:S01]  /*1ac90*/  SHF.R.S32.HI R0, RZ, 0x1f, R51 ;  /* 0x0000001fff007819 */ /* 0x000fe20000011433 */
[----:B------:R-:W-:-:S02]  /*1aca0*/  ULDC.64 UR4, c[0x0][0xad8] ;  /* 0x0002b60000047ab9 */ /* 0x000fc40000000a00 */
[----:B------:R-:W-:Y:S02]  /*1acb0*/  IMAD.IADD R21, R21, 0x1, R53 ;  /* 0x0000000115157824 */ /* 0x000fe400078e0235 */
[----:B------:R-:W-:Y:S02]  /*1acc0*/  IMAD R4, R0, UR4, RZ ;  /* 0x0000000400047c24 */ /* 0x000fe4000f8e02ff */
[C---:B------:R-:W-:Y:S02]  /*1acd0*/  VIADD R0, R186.reuse, 0x20 ;  /* 0x00000020ba007836 */ /* 0x040fe40000000000 */
[C---:B------:R-:W-:Y:S02]  /*1ace0*/  IMAD R49, R51.reuse, UR5, R4 ;  /* 0x0000000533317c24 */ /* 0x040fe4000f8e0204 */
[----:B------:R-:W-:Y:S01]  /*1acf0*/  IMAD.WIDE.U32 R20, R51, UR4, R20 ;  /* 0x0000000433147c25 */ /* 0x000fe2000f8e0014 */
[-C--:B------:R-:W-:Y:S01]  /*1ad00*/  ISETP.GE.AND P2, PT, R186, R3.reuse, PT ;  /* 0x00000003ba00720c */ /* 0x080fe20003f46270 */
[----:B------:R-:W-:Y:S01]  /*1ad10*/  ULDC.64 UR4, c[0x0][0xa80] ;  /* 0x0002a00000047ab9 */ /* 0x000fe20000000a00 */
[----:B------:R-:W-:Y:S01]  /*1ad20*/  ISETP.GE.AND P0, PT, R0, R3, PT ;  /* 0x000000030000720c */ /* 0x000fe20003f06270 */
[----:B------:R-:W-:Y:S01]  /*1ad30*/  VIADD R4, R186, 0x40 ;  /* 0x00000040ba047836 */ /* 0x000fe20000000000 */
[----:B------:R-:W-:Y:S01]  /*1ad40*/  IADD3 R0, R2, 0x2a820, RZ ;  /* 0x0002a82002007810 */ /* 0x000fe20007ffe0ff */
[----:B------:R-:W-:Y:S01]  /*1ad50*/  IMAD.IADD R21, R21, 0x1, R49 ;  /* 0x0000000115157824 */ /* 0x000fe200078e0231 */
[----:B------:R-:W-:-:S02]  /*1ad60*/  LEA R50, P3, R20, UR4, 0x1 ;  /* 0x0000000414327c11 */ /* 0x000fc4000f8608ff */
[----:B------:R-:W-:Y:S02]  /*1ad70*/  ISETP.GE.AND P1, PT, R4, R3, PT ;  /* 0x000000030400720c */ /* 0x000fe40003f26270 */
[----:B------:R-:W-:Y:S02]  /*1ad80*/  PRMT R0, RZ, 0x654, R0 ;  /* 0x00000654ff007816 */ /* 0x000fe40000000000 */
[----:B------:R-:W-:Y:S01]  /*1ad90*/  LEA.HI.X R4, R20, UR5, R21, 0x1, P3 ;  /* 0x0000000514047c11 */ /* 0x000fe200098f0c15 */
[----:B---3--:R2:W0:Y:S01]  /*1ada0*/  SHFL.IDX PT, R48, R50, RZ, 0x181f ;  /* 0x00181fff32307589 */ /* 0x00842200000e0000 */
[----:B------:R1:W-:Y:S01]  /*1adb0*/  SYNCS.ARRIVE.TRANS64.RED.A1T0 RZ, [R0+URZ], RZ ;  /* 0x000000ff00ff79a7 */ /* 0x0003e2000810043f */
[----:B------:R-:W-:Y:S01]  /*1adc0*/  BSSY B1, `(.L_x_2878) ;  /* 0x000000f000017945 */ /* 0x000fe20003800000 */
[----:B------:R-:W-:Y:S02]  /*1add0*/  SHF.R.S32.HI R107, RZ, 0x1f, R192 ;  /* 0x0000001fff6b7819 */ /* 0x000fe400000114c0 */
[----:B------:R-:W-:Y:S01]  /*1ade0*/  SHF.R.S32.HI R108, RZ, 0x1f, R189 ;  /* 0x0000001fff6c7819 */ /* 0x000fe200000114bd */
[----:B-1----:R2:W1:Y:S01]  /*1adf0*/  SHFL.IDX PT, R0, R4, RZ, 0x181f ;  /* 0x00181fff04007589 */ /* 0x00246200000e0000 */
[----:B------:R-:W-:Y:S05]  /*1ae00*/  @P2 BRA `(.L_x_2879) ;  /* 0x0000000000282947 */ /* 0x000fea0003800000 */
[----:B------:R-:W-:Y:S01]  /*1ae10*/  ULDC UR4, c[0x0][0xac8] ;  /* 0x0002b20000047ab9 */ /* 0x000fe20000000800 */
[----:B------:R-:W-:Y:S01]  /*1ae20*/  ULDC.64 UR6, c[0x0][0x208] ;  /* 0x0000820000067ab9 */ /* 0x000fe20000000a00 */
[----:B------:R-:W-:Y:S02]  /*1ae30*/  ISETP.GE.AND P2, PT, R189, UR4, PT ;  /* 0x00000004bd007c0c */ /* 0x000fe4000bf46270 */
[----:B------:R-:W-:-:S11]  /*1ae40*/  ISETP.GE.AND P3, PT, R192, UR4, PT ;  /* 0x00000004c0007c0c */ /* 0x000fd6000bf66270 */
[CC--:B0-----:R-:W-:Y:S02]  /*1ae50*/  @!P2 LEA R20, P4, R189.reuse, R48.reuse, 0x1 ;  /* 0x00000030bd14a211 */ /* 0x0c1fe400078808ff */
[C---:B------:R-:W-:Y:S02]  /*1ae60*/  @!P3 LEA R48, P5, R192.reuse, R48, 0x1 ;  /* 0x00000030c030b211 */ /* 0x040fe400078a08ff */
[-C--:B-1----:R-:W-:Y:S02]  /*1ae70*/  @!P2 LEA.HI.X R21, R189, R0.reuse, R108, 0x1, P4 ;  /* 0x00000000bd15a211 */ /* 0x082fe400020f0c6c */
[----:B------:R-:W-:-:S03]  /*1ae80*/  @!P3 LEA.HI.X R49, R192, R0, R107, 0x1, P5 ;  /* 0x00000000c031b211 */ /* 0x000fc600028f0c6b */
[----:B-----5:R3:W-:Y:S04]  /*1ae90*/  @!P2 ST.E.128 desc[UR6][R20.64], R8 ;  /* 0x000000081400a985 */ /* 0x0207e8000c101d06 */
[----:B------:R3:W-:Y:S02]  /*1aea0*/  @!P3 ST.E.128 desc[UR6][R48.64], R32 ;  /* 0x000000203000b985 */ /* 0x0007e4000c101d06 */
.L_x_2879:
[----:B------:R-:W-:Y:S05]  /*1aeb0*/  BSYNC B1 ;  /* 0x0000000000017941 */ /* 0x000fea0003800000 */
.L_x_2878:
[----:B-1----:R1:W4:Y:S01]  /*1aec0*/  SHFL.IDX PT, R0, R4, 0x1, 0x181f ;  /* 0x00381f0004007f89 */ /* 0x00232200000e0000 */
[----:B------:R-:W-:Y:S03]  /*1aed0*/  BSSY B1, `(.L_x_2880) ;  /* 0x000000d000017945 */ /* 0x000fe60003800000 */
[----:B---3-5:R1:W3:Y:S01]  /*1aee0*/  SHFL.IDX PT, R10, R50, 0x1, 0x181f ;  /* 0x00381f00320a7f89 */ /* 0x0282e200000e0000 */
[----:B------:R-:W-:Y:S05]  /*1aef0*/  @P0 BRA `(.L_x_2881) ;  /* 0x0000000000280947 */ /* 0x000fea0003800000 */
[----:B------:R-:W-:Y:S01]  /*1af00*/  ULDC UR4, c[0x0][0xac8] ;  /* 0x0002b20000047ab9 */ /* 0x000fe20000000800 */
[----:B------:R-:W-:Y:S01]  /*1af10*/  ULDC.64 UR6, c[0x0][0x208] ;  /* 0x0000820000067ab9 */ /* 0x000fe20000000a00 */
        /* <DEDUP_REMOVED lines=8> */
.L_x_2881:
[----:B------:R-:W-:Y:S05]  /*1afa0*/  BSYNC B1 ;  /* 0x0000000000017941 */ /* 0x000fea0003800000 */
.L_x_2880:
[----:B----4-:R4:W0:Y:S01]  /*1afb0*/  SHFL.IDX PT, R0, R4, 0x2, 0x181f ;  /* 0x00581f0004007f89 */ /* 0x01082200000e0000 */
[----:B------:R-:W-:Y:S03]  /*1afc0*/  BSSY B1, `(.L_x_2882) ;  /* 0x000000d000017945 */ /* 0x000fe60003800000 */
[----:B---3--:R4:W3:Y:S01]  /*1afd0*/  SHFL.IDX PT, R10, R50, 0x2, 0x181f ;  /* 0x00581f00320a7f89 */ /* 0x0088e200000e0000 */
[----:B------:R-:W-:Y:S05]  /*1afe0*/  @P1 BRA `(.L_x_2883) ;  /* 0x0000000000281947 */ /* 0x000fea0003800000 */
[----:B------:R-:W-:Y:S01]  /*1aff0*/  ULDC UR4, c[0x0][0xac8] ;  /* 0x0002b20000047ab9 */ /* 0x000fe20000000800 */
[----:B------:R-:W-:Y:S01]  /*1b000*/  ULDC.64 UR6, c[0x0][0x208] ;  /* 0x0000820000067ab9 */ /* 0x000fe20000000a00 */
        /* <DEDUP_REMOVED lines=8> */
.L_x_2883:
[----:B------:R-:W-:Y:S05]  /*1b090*/  BSYNC B1 ;  /* 0x0000000000017941 */ /* 0x000fea0003800000 */
.L_x_2882:
[----:B0-----:R-:W-:Y:S01]  /*1b0a0*/  IADD3 R0, R186, 0x60, RZ ;  /* 0x00000060ba007810 */ /* 0x001fe20007ffe0ff */
[----:B-12-4-:R-:W0:Y:S03]  /*1b0b0*/  SHFL.IDX PT, R4, R4, 0x3, 0x181f ;  /* 0x00781f0004047f89 */ /* 0x016e2600000e0000 */
[----:B------:R-:W-:Y:S01]  /*1b0c0*/  ISETP.GE.AND P0, PT, R0, R3, PT ;  /* 0x000000030000720c */ /* 0x000fe20003f06270 */
[----:B------:R-:W1:-:S12]  /*1b0d0*/  SHFL.IDX PT, R50, R50, 0x3, 0x181f ;  /* 0x00781f0032327f89 */ /* 0x000e5800000e0000 */
[----:B------:R-:W-:Y:S05]  /*1b0e0*/  @P0 BRA `(.L_x_2884) ;  /* 0x0000001800480947 */ /* 0x000fea0003800000 */
[----:B------:R-:W-:Y:S01]  /*1b0f0*/  ULDC UR4, c[0x0][0xac8] ;  /* 0x0002b20000047ab9 */ /* 0x000fe20000000800 */
[----:B------:R-:W-:Y:S01]  /*1b100*/  ULDC.64 UR6, c[0x0][0x208] ;  /* 0x0000820000067ab9 */ /* 0x000fe20000000a00 */
[----:B------:R-:W-:-:S13]  /*1b110*/  ISETP.GE.AND P1, PT, R189, UR4, PT ;  /* 0x00000004bd007c0c */ /* 0x000fda000bf26270 */
[----:B-1----:R-:W-:-:S04]  /*1b120*/  @!P1 LEA R8, P0, R189, R50, 0x1 ;  /* 0x00000032bd089211 */ /* 0x002fc800078008ff */
[----:B0-----:R-:W-:Y:S02]  /*1b130*/  @!P1 LEA.HI.X R9, R189, R4, R108, 0x1, P0 ;  /* 0x00000004bd099211 */ /* 0x001fe400000f0c6c */
[----:B------:R-:W-:-:S03]  /*1b140*/  ISETP.GE.AND P0, PT, R192, UR4, PT ;  /* 0x00000004c0007c0c */ /* 0x000fc6000bf06270 */
[----:B------:R0:W-:Y:S10]  /*1b150*/  @!P1 ST.E.128 desc[UR6][R8.64], R28 ;  /* 0x0000001c08009985 */ /* 0x0001f4000c101d06 */
[----:B------:R-:W-:Y:S05]  /*1b160*/  @P0 BRA `(.L_x_2884) ;  /* 0x0000001800280947 */ /* 0x000fea0003800000 */
[----:B0-----:R-:W-:Y:S01]  /*1b170*/  LEA R8, P0, R192, R50, 0x1 ;  /* 0x00000032c0087211 */ /* 0x001fe200078008ff */
[----:B------:R-:W-:-:S03]  /*1b180*/  ULDC.64 UR4, c[0x0][0x208] ;  /* 0x0000820000047ab9 */ /* 0x000fc60000000a00 */
[----:B------:R-:W-:-:S05]  /*1b190*/  LEA.HI.X R9, R192, R4, R107, 0x1, P0 ;  /* 0x00000004c0097211 */ /* 0x000fca00000f0c6b */
[----:B------:R0:W-:Y:S01]  /*1b1a0*/  ST.E.128 desc[UR4][R8.64], R44 ;  /* 0x0000002c08007985 */ /* 0x0001e2000c101d04 */
[----:B------:R-:W-:Y:S05]  /*1b1b0*/  BRA `(.L_x_2884) ;  /* 0x0000001800147947 */ /* 0x000fea0003800000 */
.L_x_2877:
        /* <DEDUP_REMOVED lines=11> */
[----:B------:R-:W-:-:S02]  /*1b270*/  SHF.R.S32.HI R0, RZ, 0x1f, R195 ;  /* 0x0000001fff007819 */ /* 0x000fc400000114c3 */
[----:B------:R-:W-:Y:S01]  /*1b280*/  IMAD.IADD R9, R9, 0x1, R11 ;  /* 0x0000000109097824 */ /* 0x000fe200078e020b */
[----:B------:R-:W-:Y:S01]  /*1b290*/  SHF.R.S32.HI R28, RZ, 0x1f, R205 ;  /* 0x0000001fff1c7819 */ /* 0x000fe200000114cd */
[----:B------:R-:W-:Y:S01]  /*1b2a0*/  IMAD.MOV.U32 R11, RZ, RZ, R29 ;  /* 0x000000ffff0b7224 */ /* 0x000fe200078e001d */
        /* <DEDUP_REMOVED lines=15> */
[----:B-1----:R-:W-:Y:S01]  /*1b3a0*/  @P4 SHF.R.U32.HI R11, RZ, R15, R10 ;  /* 0x0000000fff0b4219 */ /* 0x002fe2000001160a */
[----:B------:R-:W-:Y:S01]  /*1b3b0*/  ULDC.64 UR4, c[0x0][0xb48] ;  /* 0x0002d20000047ab9 */ /* 0x000fe20000000a00 */
[----:B------:R-:W-:Y:S02]  /*1b3c0*/  SHF.R.S32.HI R26, RZ, 0x1f, R216 ;  /* 0x0000001fff1a7819 */ /* 0x000fe400000114d8 */
[----:B------:R-:W-:Y:S01]  /*1b3d0*/  IADD3 R9, R9, R13, RZ ;  /* 0x0000000d09097210 */ /* 0x000fe20007ffe0ff */
[--C-:B------:R-:W-:Y:S01]  /*1b3e0*/  IMAD.MOV R13, RZ, RZ, -R11.reuse ;  /* 0x000000ffff0d7224 */ /* 0x100fe200078e0a0b */
[----:B------:R-:W-:-:S02]  /*1b3f0*/  SHF.R.S32.HI R0, RZ, 0x1f, R11 ;  /* 0x0000001fff007819 */ /* 0x000fc4000001140b */
[----:B------:R-:W-:Y:S01]  /*1b400*/  SHF.R.S32.HI R21, RZ, 0x1f, R217 ;  /* 0x0000001fff157819 */ /* 0x000fe200000114d9 */
[----:B------:R-:W-:-:S04]  /*1b410*/  IMAD.WIDE.U32 R8, R200, UR4, R8 ;  /* 0x00000004c8087c25 */ /* 0x000fc8000f8e0008 */
[----:B------:R-:W-:Y:S01]  /*1b420*/  IMAD R13, R4, R13, R29 ;  /* 0x0000000d040d7224 */ /* 0x000fe200078e021d */
[----:B------:R-:W-:Y:S01]  /*1b430*/  IADD3 R4, R2, 0x2a820, RZ ;  /* 0x0002a82002047810 */ /* 0x000fe20007ffe0ff */
[----:B------:R-:W-:Y:S02]  /*1b440*/  IMAD R0, R0, UR6, RZ ;  /* 0x0000000600007c24 */ /* 0x000fe4000f8e02ff */
[----:B------:R-:W-:Y:S01]  /*1b450*/  IMAD R9, R200, UR5, R9 ;  /* 0x00000005c8097c24 */ /* 0x000fe2000f8e0209 */
[----:B------:R-:W-:Y:S01]  /*1b460*/  ULDC.64 UR4, c[0x0][0xb28] ;  /* 0x0002ca0000047ab9 */ /* 0x000fe20000000a00 */
[C---:B------:R-:W-:Y:S01]  /*1b470*/  IMAD R15, R11.reuse, UR7, R0 ;  /* 0x000000070b0f7c24 */ /* 0x040fe2000f8e0200 */
[----:B------:R-:W-:Y:S01]  /*1b480*/  SHF.R.S32.HI R0, RZ, 0x1f, R13 ;  /* 0x0000001fff007819 */ /* 0x000fe2000001140d */
[----:B------:R-:W-:Y:S01]  /*1b490*/  IMAD.WIDE.U32 R8, R11, UR6, R8 ;  /* 0x000000060b087c25 */ /* 0x000fe2000f8e0008 */
[----:B------:R-:W-:-:S03]  /*1b4a0*/  PRMT R10, RZ, 0x654, R4 ;  /* 0x00000654ff0a7816 */ /* 0x000fc60000000004 */
[----:B------:R-:W-:Y:S01]  /*1b4b0*/  IMAD R0, R0, UR4, RZ ;  /* 0x0000000400007c24 */ /* 0x000fe2000f8e02ff */
[----:B------:R0:W-:Y:S01]  /*1b4c0*/  SYNCS.ARRIVE.TRANS64.RED.A1T0 RZ, [R10+URZ], RZ ;  /* 0x000000ff0aff79a7 */ /* 0x0001e2000810043f */
        /* <DEDUP_REMOVED lines=10> */
[----:B------:R-:W-:Y:S01]  /*1b570*/  ULDC UR4, c[0x0][0xac8] ;  /* 0x0002b20000047ab9 */ /* 0x000fe20000000800 */
[----:B------:R-:W-:Y:S01]  /*1b580*/  ULDC.64 UR6, c[0x0][0x208] ;  /* 0x0000820000067ab9 */ /* 0x000fe20000000a00 */
        /* <DEDUP_REMOVED lines=63> */
.L_x_2886:
[----:B------:R-:W-:Y:S05]  /*1b980*/  BSYNC B1 ;  /* 0x0000000000017941 */ /* 0x000fea0003800000 */
.L_x_2885:
[----:B------:R-:W-:Y:S01]  /*1b990*/  ISETP.GE.AND P0, PT, R24, R3, PT ;  /* 0x000000031800720c */ /* 0x000fe20003f06270 */
[----:B--23--:R2:W3:Y:S04]  /*1b9a0*/  SHFL.IDX PT, R9, R4, 0x1, 0x1c1f ;  /* 0x003c1f0004097f89 */ /* 0x00c4e800000e0000 */
[----:B-1----:R2:W1:Y:S08]  /*1b9b0*/  SHFL.IDX PT, R8, R0, 0x1, 0x1c1f ;  /* 0x003c1f0000087f89 */ /* 0x00247000000e0000 */
[----:B--2---:R-:W-:Y:S05]  /*1b9c0*/  @P0 BRA `(.L_x_2884) ;  /* 0x0000001000100947 */ /* 0x004fea0003800000 */
[----:B------:R-:W-:Y:S01]  /*1b9d0*/  ULDC UR4, c[0x0][0xac8] ;  /* 0x0002b20000047ab9 */ /* 0x000fe20000000800 */
[----:B------:R-:W-:Y:S01]  /*1b9e0*/  ULDC.64 UR6, c[0x0][0x208] ;  /* 0x0000820000067ab9 */ /* 0x000fe20000000a00 */
        /* <DEDUP_REMOVED lines=31> */
[----:B------:R-:W-:Y:S02]  /*1bbe0*/  ISETP.GE.AND P4, PT, R207, UR4, PT ;  /* 0x00000004cf007c0c */ /* 0x000fe4000bf86270 */
[-C--:B------:R-:W-:Y:S01]  /*1bbf0*/  @!P1 LEA.HI.X R13, R210, R9.reuse, R34, 0x2, P5 ;  /* 0x00000009d20d9211 */ /* 0x080fe200028f1422 */
[----:B------:R-:W-:Y:S01]  /*1bc00*/  @!P0 ST.E.64 desc[UR6][R10.64], R50 ;  /* 0x000000320a008985 */ /* 0x000fe2000c101b06 */
[----:B------:R-:W-:Y:S02]  /*1bc10*/  @!P2 LEA.HI.X R15, R209, R9, R33, 0x2, P6 ;  /* 0x00000009d10fa211 */ /* 0x000fe400030f1421 */
[----:B------:R-:W-:Y:S01]  /*1bc20*/  ISETP.GE.AND P0, PT, R204, UR4, PT ;  /* 0x00000004cc007c0c */ /* 0x000fe2000bf06270 */
[----:B------:R0:W-:Y:S01]  /*1bc30*/  @!P1 ST.E.64 desc[UR6][R12.64], R54 ;  /* 0x000000360c009985 */ /* 0x0001e2000c101b06 */
[----:B------:R-:W-:Y:S02]  /*1bc40*/  ISETP.GE.AND P1, PT, R205, UR4, PT ;  /* 0x00000004cd007c0c */ /* 0x000fe4000bf26270 */
[----:B--2---:R-:W-:Y:S01]  /*1bc50*/  @!P3 LEA R20, P5, R208, R8, 0x2 ;  /* 0x00000008d014b211 */ /* 0x004fe200078a10ff */
[----:B------:R1:W-:Y:S01]  /*1bc60*/  @!P2 ST.E.64 desc[UR6][R14.64], R58 ;  /* 0x0000003a0e00a985 */ /* 0x0003e2000c101b06 */
[----:B------:R-:W-:-:S02]  /*1bc70*/  ISETP.GE.AND P2, PT, R206, UR4, PT ;  /* 0x00000004ce007c0c */ /* 0x000fc4000bf46270 */
[CC--:B---3--:R-:W-:Y:S02]  /*1bc80*/  @!P4 LEA R24, P6, R207.reuse, R8.reuse, 0x2 ;  /* 0x00000008cf18c211 */ /* 0x0c8fe400078c10ff */
[-C--:B------:R-:W-:Y:S02]  /*1bc90*/  @!P3 LEA.HI.X R21, R208, R9.reuse, R32, 0x2, P5 ;  /* 0x00000009d015b211 */ /* 0x080fe400028f1420 */
[----:B------:R-:W-:Y:S02]  /*1bca0*/  @!P4 LEA.HI.X R25, R207, R9, R31, 0x2, P6 ;  /* 0x00000009cf19c211 */ /* 0x000fe400030f141f */
[----:B------:R-:W-:Y:S01]  /*1bcb0*/  ISETP.GE.AND P5, PT, R203, UR4, PT ;  /* 0x00000004cb007c0c */ /* 0x000fe2000bfa6270 */
[----:B------:R2:W-:Y:S01]  /*1bcc0*/  @!P3 ST.E.64 desc[UR6][R20.64], R62 ;  /* 0x0000003e1400b985 */ /* 0x0005e2000c101b06 */
[----:B0-----:R-:W-:-:S03]  /*1bcd0*/  @!P1 LEA R12, P6, R205, R8, 0x2 ;  /* 0x00000008cd0c9211 */ /* 0x001fc600078c10ff */
[-C--:B------:R-:W-:Y:S01]  /*1bce0*/  @!P2 LEA R10, P3, R206, R8.reuse, 0x2 ;  /* 0x00000008ce0aa211 */ /* 0x080fe200078610ff */
[----:B------:R2:W-:Y:S01]  /*1bcf0*/  @!P4 ST.E.64 desc[UR6][R24.64], R66 ;  /* 0x000000421800c985 */ /* 0x0005e2000c101b06 */
[-C--:B-1----:R-:W-:Y:S02]  /*1bd00*/  @!P0 LEA R14, P4, R204, R8.reuse, 0x2 ;  /* 0x00000008cc0e8211 */ /* 0x082fe400078810ff */
[-C--:B------:R-:W-:Y:S02]  /*1bd10*/  @!P2 LEA.HI.X R11, R206, R9.reuse, R30, 0x2, P3 ;  /* 0x00000009ce0ba211 */ /* 0x080fe400018f141e */
[-C--:B------:R-:W-:Y:S02]  /*1bd20*/  @!P1 LEA.HI.X R13, R205, R9.reuse, R28, 0x2, P6 ;  /* 0x00000009cd0d9211 */ /* 0x080fe400030f141c */
[----:B------:R-:W-:Y:S01]  /*1bd30*/  @!P0 LEA.HI.X R15, R204, R9, R229, 0x2, P4 ;  /* 0x00000009cc0f8211 */ /* 0x000fe200020f14e5 */
[----:B------:R2:W-:Y:S01]  /*1bd40*/  @!P2 ST.E.64 desc[UR6][R10.64], R70 ;  /* 0x000000460a00a985 */ /* 0x0005e2000c101b06 */
[----:B------:R-:W-:-:S03]  /*1bd50*/  @!P5 LEA R26, P3, R203, R8, 0x2 ;  /* 0x00000008cb1ad211 */ /* 0x000fc600078610ff */
[----:B------:R2:W-:Y:S01]  /*1bd60*/  @!P1 ST.E.64 desc[UR6][R12.64], R74 ;  /* 0x0000004a0c009985 */ /* 0x0005e2000c101b06 */
[----:B------:R-:W-:-:S03]  /*1bd70*/  @!P5 LEA.HI.X R27, R203, R9, R228, 0x2, P3 ;  /* 0x00000009cb1bd211 */ /* 0x000fc600018f14e4 */
[----:B------:R2:W-:Y:S01]  /*1bd80*/  @!P0 ST.E.64 desc[UR6][R14.64], R78 ;  /* 0x0000004e0e008985 */ /* 0x0005e2000c101b06 */
[----:B------:R-:W-:-:S03]  /*1bd90*/  ISETP.GE.AND P0, PT, R202, UR4, PT ;  /* 0x00000004ca007c0c */ /* 0x000fc6000bf06270 */
[----:B------:R2:W-:Y:S10]  /*1bda0*/  @!P5 ST.E.64 desc[UR6][R26.64], R82 ;  /* 0x000000521a00d985 */ /* 0x0005f4000c101b06 */
[----:B------:R-:W-:Y:S05]  /*1bdb0*/  @P0 BRA `(.L_x_2884) ;  /* 0x0000000c00140947 */ /* 0x000fea0003800000 */
[----:B------:R-:W-:Y:S01]  /*1bdc0*/  LEA R8, P0, R202, R8, 0x2 ;  /* 0x00000008ca087211 */ /* 0x000fe200078010ff */
[----:B------:R-:W-:-:S03]  /*1bdd0*/  ULDC.64 UR4, c[0x0][0x208] ;  /* 0x0000820000047ab9 */ /* 0x000fc60000000a00 */
[----:B------:R-:W-:-:S05]  /*1bde0*/  LEA.HI.X R9, R202, R9, R226, 0x2, P0 ;  /* 0x00000009ca097211 */ /* 0x000fca00000f14e2 */
[----:B------:R4:W-:Y:S01]  /*1bdf0*/  ST.E.64 desc[UR4][R8.64], R86 ;  /* 0x0000005608007985 */ /* 0x0009e2000c101b04 */
[----:B------:R-:W-:Y:S05]  /*1be00*/  BRA `(.L_x_2884) ;  /* 0x0000000c00007947 */ /* 0x000fea0003800000 */
.L_x_2875:
[----:B------:R-:W-:Y:S01]  /*1be10*/  ULDC.64 UR6, c[0x0][0xc08] ;  /* 0x0003020000067ab9 */ /* 0x000fe20000000a00 */
[----:B------:R-:W-:Y:S01]  /*1be20*/  ULDC.64 UR4, c[0x0][0xc00] ;  /* 0x0003000000047ab9 */ /* 0x000fe20000000a00 */
[----:B------:R-:W-:Y:S01]  /*1be30*/  ISETP.NE.U32.AND P1, PT, RZ, UR6, PT ;  /* 0x00000006ff007c0c */ /* 0x000fe2000bf25070 */
[----:B------:R-:W-:Y:S01]  /*1be40*/  IMAD.MOV.U32 R3, RZ, RZ, RZ ;  /* 0x000000ffff037224 */ /* 0x000fe200078e00ff */
[----:B------:R-:W-:Y:S01]  /*1be50*/  IADD3 R8, P2, R196, UR4, RZ ;  /* 0x00000004c4087c10 */ /* 0x000fe2000ff5e0ff */
[----:B------:R-:W-:Y:S01]  /*1be60*/  ULDC.64 UR8, c[0x0][0x208] ;  /* 0x0000820000087ab9 */ /* 0x000fe20000000a00 */
[----:B------:R-:W-:Y:S02]  /*1be70*/  ISETP.NE.AND.EX P1, PT, RZ, UR7, PT, P1 ;  /* 0x00000007ff007c0c */ /* 0x000fe4000bf25310 */
[----:B------:R-:W-:Y:S01]  /*1be80*/  IADD3.X R9, R197, UR5, RZ, P2, !PT ;  /* 0x00000005c5097c10 */ /* 0x000fe200097fe4ff */
[----:B------:R-:W3:Y:S01]  /*1be90*/  S2R R33, SR_TID.X ;  /* 0x0000000000217919 */ /* 0x000ee20000002100 */
[----:B------:R-:W-:-:S04]  /*1bea0*/  ISETP.NE.U32.AND P0, PT, RZ, UR4, PT ;  /* 0x00000004ff007c0c */ /* 0x000fc8000bf05070 */
[----:B------:R-:W-:-:S05]  /*1beb0*/  ISETP.NE.AND.EX P0, PT, RZ, UR5, PT, P0 ;  /* 0x00000005ff007c0c */ /* 0x000fca000bf05300 */
[----:B------:R-:W-:-:S04]  /*1bec0*/  @P1 IADD3 R196, P2, R196, UR6, RZ ;  /* 0x00000006c4c41c10 */ /* 0x000fc8000ff5e0ff */
[----:B------:R-:W-:Y:S02]  /*1bed0*/  @P1 IADD3.X R197, R197, UR7, RZ, P2, !PT ;  /* 0x00000007c5c51c10 */ /* 0x000fe400097fe4ff */
[----:B------:R-:W-:Y:S01]  /*1bee0*/  ISETP.NE.AND P2, PT, R194, RZ, PT ;  /* 0x000000ffc200720c */ /* 0x000fe20003f45270 */
[----:B------:R-:W-:Y:S01]  /*1bef0*/  ULDC UR4, c[0x0][0xa88] ;  /* 0x0002a20000047ab9 */ /* 0x000fe20000000800 */
[----:B------:R0:W5:Y:S01]  /*1bf00*/  @P0 LDG.E R3, desc[UR8][R8.64] ;  /* 0x0000000808030981 */ /* 0x000162000c1e1900 */
[----:B------:R-:W-:-:S06]  /*1bf10*/  MOV R0, UR4 ;  /* 0x0000000400007c02 */ /* 0x000fcc0008000f00 */
[----:B------:R0:W5:Y:S04]  /*1bf20*/  @P1 LDG.E R0, desc[UR8][R196.64] ;  /* 0x00000008c4001981 */ /* 0x000168000c1e1900 */
[----:B------:R-:W1:Y:S01]  /*1bf30*/  @!P2 LDC R194, c[0x0][0xad4] ;  /* 0x0002b500ffc2ab82 */ /* 0x000e620000000800 */
[----:B---3--:R-:W-:-:S05]  /*1bf40*/  VIADD R4, R33, 0xffffff80 ;  /* 0xffffff8021047836 */ /* 0x008fca0000000000 */
[----:B------:R-:W-:Y:S02]  /*1bf50*/  ISETP.GT.AND P3, PT, R4, 0x7f, PT ;  /* 0x0000007f0400780c */ /* 0x000fe40003f64270 */
[----:B-1----:R-:W-:Y:S01]  /*1bf60*/  ISETP.GT.AND P2, PT, R194, 0x1, PT ;  /* 0x00000001c200780c */ /* 0x002fe20003f44270 */
[----:B0-----:R-:W-:-:S12]  /*1bf70*/  @P1 BRA `(.L_x_2887) ;  /* 0x0000000000141947 */ /* 0x001fd80003800000 */
[----:B------:R-:W-:Y:S05]  /*1bf80*/  @!P0 BRA `(.L_x_2887) ;  /* 0x0000000000108947 */ /* 0x000fea0003800000 */
[----:B------:R-:W-:Y:S02]  /*1bf90*/  ULDC.64 UR4, c[0x0][0x208] ;  /* 0x0000820000047ab9 */ /* 0x000fe40000000a00 */
[----:B------:R-:W3:Y:S04]  /*1bfa0*/  LDG.E R11, desc[UR4][R8.64] ;  /* 0x00000004080b7981 */ /* 0x000ee8000c1e1900 */
[----:B-----5:R-:W3:Y:S02]  /*1bfb0*/  LDG.E R0, desc[UR4][R8.64+0x4] ;  /* 0x0000040408007981 */ /* 0x020ee4000c1e1900 */
[----:B---3--:R-:W-:-:S07]  /*1bfc0*/  IMAD.IADD R0, R0, 0x1, -R11 ;  /* 0x0000000100007824 */ /* 0x008fce00078e0a0b */
.L_x_2887:
        /* <DEDUP_REMOVED lines=10> */
[----:B------:R-:W-:Y:S01]  /*1c070*/  ISETP.GT.AND P0, PT, R194, 0x1, PT ;  /* 0x00000001c200780c */ /* 0x000fe20003f04270 */
[----:B------:R-:W0:Y:S01]  /*1c080*/  LDC.64 R8, c[0x0][0xba8] ;  /* 0x0002ea00ff087b82 */ /* 0x000e220000000a00 */
[----:B------:R-:W-:Y:S01]  /*1c090*/  MOV R26, 0x9b8 ;  /* 0x000009b8001a7802 */ /* 0x000fe20000000f00 */
[----:B------:R-:W-:Y:S01]  /*1c0a0*/  IMAD.MOV.U32 R27, RZ, RZ, R33 ;  /* 0x000000ffff1b7224 */ /* 0x000fe200078e0021 */
[----:B------:R-:W-:Y:S01]  /*1c0b0*/  ISETP.NE.AND P1, PT, R35, 0x1, PT ;  /* 0x000000012300780c */ /* 0x000fe20003f25270 */
[----:B------:R-:W-:Y:S01]  /*1c0c0*/  ULDC.64 UR4, c[0x0][0x208] ;  /* 0x0000820000047ab9 */ /* 0x000fe20000000a00 */
[----:B------:R-:W-:-:S04]  /*1c0d0*/  SEL R26, R26, 0x978, P0 ;  /* 0x000009781a1a7807 */ /* 0x000fc80000000000 */
[----:B------:R-:W1:Y:S08]  /*1c0e0*/  LDC.64 R20, c[0x0][R26+0x220] ;  /* 0x000088001a147b82 */ /* 0x000e700000000a00 */
[----:B------:R-:W4:Y:S08]  /*1c0f0*/  LDC.64 R24, c[0x0][R26+0x218] ;  /* 0x000086001a187b82 */ /* 0x000f300000000a00 */
[----:B------:R-:W3:Y:S08]  /*1c100*/  LDC.64 R12, c[0x0][R26+0x228] ;  /* 0x00008a001a0c7b82 */ /* 0x000ef00000000a00 */
[----:B------:R-:W5:Y:S08]  /*1c110*/  @P1 LDC R4, c[0x0][0xbec] ;  /* 0x0002fb00ff041b82 */ /* 0x000f700000000800 */
[----:B------:R-:W2:Y:S08]  /*1c120*/  LDC.64 R10, c[0x0][R26+0x210] ;  /* 0x000084001a0a7b82 */ /* 0x000eb00000000a00 */
[----:B------:R-:W3:Y:S01]  /*1c130*/  @P1 LDC R31, c[0x0][0xbf0] ;  /* 0x0002fc00ff1f1b82 */ /* 0x000ee20000000800 */
[----:B-----5:R-:W-:-:S07]  /*1c140*/  @P1 IMAD.HI.U32 R4, R33, R4, RZ ;  /* 0x0000000421041227 */ /* 0x020fce00078e00ff */
[----:B0-----:R-:W0:Y:S01]  /*1c150*/  @!P0 LDC R8, c[0x0][0xb50] ;  /* 0x0002d400ff088b82 */ /* 0x001e220000000800 */
[-C--:B-1----:R-:W-:Y:S02]  /*1c160*/  IMAD R21, R21, R195.reuse, RZ ;  /* 0x000000c315157224 */ /* 0x082fe400078e02ff */
[----:B------:R-:W-:-:S05]  /*1c170*/  IMAD.WIDE.U32 R14, R20, R195, RZ ;  /* 0x000000c3140e7225 */ /* 0x000fca00078e00ff */
[----:B------:R-:W1:Y:S01]  /*1c180*/  @!P0 LDC R9, c[0x0][0xb54] ;  /* 0x0002d500ff098b82 */ /* 0x000e620000000800 */
[-C--:B----4-:R-:W-:Y:S02]  /*1c190*/  IMAD R29, R25, R165.reuse, RZ ;  /* 0x000000a5191d7224 */ /* 0x090fe400078e02ff */
[----:B------:R-:W-:Y:S01]  /*1c1a0*/  IMAD.WIDE.U32 R24, R24, R165, RZ ;  /* 0x000000a518187225 */ /* 0x000fe200078e00ff */
[----:B---3--:R-:W-:-:S03]  /*1c1b0*/  @P1 SHF.R.U32.HI R27, RZ, R31, R4 ;  /* 0x0000001fff1b1219 */ /* 0x008fc60000011604 */
[----:B------:R-:W-:Y:S01]  /*1c1c0*/  IMAD R31, R20, R220, R21 ;  /* 0x000000dc141f7224 */ /* 0x000fe200078e0215 */
[----:B------:R-:W-:Y:S01]  /*1c1d0*/  SEL R21, R200, RZ, P0 ;  /* 0x000000ffc8157207 */ /* 0x000fe20000000000 */
[----:B------:R-:W-:Y:S01]  /*1c1e0*/  IMAD.IADD R29, R25, 0x1, R29 ;  /* 0x00000001191d7824 */ /* 0x000fe200078e021d */
[----:B------:R-:W-:Y:S01]  /*1c1f0*/  IADD3 R4, -R27, RZ, RZ ;  /* 0x000000ff1b047210 */ /* 0x000fe20007ffe1ff */
[----:B------:R-:W-:Y:S01]  /*1c200*/  IMAD.IADD R31, R15, 0x1, R31 ;  /* 0x000000010f1f7824 */ /* 0x000fe200078e021f */
[----:B------:R-:W-:Y:S01]  /*1c210*/  IADD3 R24, P1, P3, R14, R24, R3 ;  /* 0x000000180e187210 */ /* 0x000fe20007b3e003 */
[-C--:B------:R-:W-:Y:S02]  /*1c220*/  IMAD R25, R13, R21.reuse, RZ ;  /* 0x000000150d197224 */ /* 0x080fe400078e02ff */
[----:B------:R-:W-:-:S04]  /*1c230*/  IMAD.WIDE.U32 R12, R12, R21, RZ ;  /* 0x000000150c0c7225 */ /* 0x000fc800078e00ff */
[----:B------:R-:W-:Y:S01]  /*1c240*/  IMAD R15, R35, R4, R33 ;  /* 0x00000004230f7224 */ /* 0x000fe200078e0221 */
[----:B------:R-:W-:Y:S01]  /*1c250*/  IADD3.X R4, R31, R29, R28, P1, P3 ;  /* 0x0000001d1f047210 */ /* 0x000fe20000fe641c */
[----:B------:R-:W-:Y:S01]  /*1c260*/  IMAD.IADD R25, R13, 0x1, R25 ;  /* 0x000000010d197824 */ /* 0x000fe200078e0219 */
[----:B------:R-:W-:Y:S02]  /*1c270*/  IADD3 R12, P0, P1, R27, R24, R12 ;  /* 0x000000181b0c7210 */ /* 0x000fe4000791e00c */
[----:B------:R-:W-:Y:S02]  /*1c280*/  SHF.R.S32.HI R27, RZ, 0x1f, R27 ;  /* 0x0000001fff1b7819 */ /* 0x000fe4000001141b */
[----:B------:R-:W-:Y:S02]  /*1c290*/  SHF.R.S32.HI R21, RZ, 0x1f, R15 ;  /* 0x0000001fff157819 */ /* 0x000fe4000001140f */
[----:B------:R-:W-:Y:S01]  /*1c2a0*/  IADD3.X R13, R27, R4, R25, P0, P1 ;  /* 0x000000041b0d7210 */ /* 0x000fe200007e2419 */
[----:B--2---:R-:W-:-:S04]  /*1c2b0*/  IMAD R4, R11, R15, RZ ;  /* 0x0000000f0b047224 */ /* 0x004fc800078e02ff */
[C---:B------:R-:W-:Y:S02]  /*1c2c0*/  IMAD R21, R10.reuse, R21, R4 ;  /* 0x000000150a157224 */ /* 0x040fe400078e0204 */
[----:B------:R-:W-:-:S05]  /*1c2d0*/  IMAD.WIDE.U32 R10, R10, R15, R12 ;  /* 0x0000000f0a0a7225 */ /* 0x000fca00078e000c */
[----:B------:R-:W-:Y:S01]  /*1c2e0*/  IADD3 R4, R11, R21, RZ ;  /* 0x000000150b047210 */ /* 0x000fe20007ffe0ff */
[----:B------:R-:W-:Y:S01]  /*1c2f0*/  IMAD.MOV.U32 R11, RZ, RZ, -0x800000 ;  /* 0xff800000ff0b7424 */ /* 0x000fe200078e00ff */
[----:B0-----:R-:W-:-:S04]  /*1c300*/  LEA R8, P0, R10, R8, 0x2 ;  /* 0x000000080a087211 */ /* 0x001fc800078010ff */
[----:B-1----:R-:W-:-:S05]  /*1c310*/  LEA.HI.X R9, R10, R9, R4, 0x2, P0 ;  /* 0x000000090a097211 */ /* 0x002fca00000f1404 */
[----:B------:R0:W-:Y:S04]  /*1c320*/  STG.E desc[UR4][R8.64], R11 ;  /* 0x0000000b08007986 */ /* 0x0001e8000c101904 */
.L_x_2889:
[----:B------:R-:W-:Y:S05]  /*1c330*/  BSYNC B1 ;  /* 0x0000000000017941 */ /* 0x000fea0003800000 */
.L_x_2888:
[----:B------:R-:W-:Y:S05]  /*1c340*/  @P2 BRA `(.L_x_2884) ;  /* 0x0000000400b02947 */ /* 0x000fea0003800000 */
[----:B------:R-:W1:Y:S01]  /*1c350*/  LDC R15, c[0x0][0xbe8] ;  /* 0x0002fa00ff0f7b82 */ /* 0x000e620000000800 */
[----:B------:R-:W-:Y:S01]  /*1c360*/  ULDC.64 UR4, c[0x0][0xaa0] ;  /* 0x0002a80000047ab9 */ /* 0x000fe20000000a00 */
[----:B------:R-:W-:Y:S01]  /*1c370*/  ULDC.64 UR6, c[0x0][0xaf0] ;  /* 0x0002bc0000067ab9 */ /* 0x000fe20000000a00 */
[----:B------:R-:W-:Y:S01]  /*1c380*/  IMAD R4, R28, UR4, RZ ;  /* 0x000000041c047c24 */ /* 0x000fe2000f8e02ff */
[----:B------:R-:W-:Y:S01]  /*1c390*/  BSSY B1, `(.L_x_2890) ;  /* 0x000003a000017945 */ /* 0x000fe20003800000 */
[C---:B0-----:R-:W-:Y:S01]  /*1c3a0*/  IMAD.WIDE.U32 R8, R3.reuse, UR4, RZ ;  /* 0x0000000403087c25 */ /* 0x041fe2000f8e00ff */
[----:B------:R-:W-:Y:S02]  /*1c3b0*/  SHF.R.S32.HI R12, RZ, 0x1f, R192 ;  /* 0x0000001fff0c7819 */ /* 0x000fe400000114c0 */
[----:B------:R-:W-:Y:S01]  /*1c3c0*/  SHF.R.S32.HI R14, RZ, 0x1f, R189 ;  /* 0x0000001fff0e7819 */ /* 0x000fe200000114bd */
[----:B------:R-:W-:Y:S01]  /*1c3d0*/  IMAD R11, R3, UR5, R4 ;  /* 0x00000005030b7c24 */ /* 0x000fe2000f8e0204 */
[----:B------:R-:W-:Y:S01]  /*1c3e0*/  ULDC.64 UR4, c[0x0][0xae8] ;  /* 0x0002ba0000047ab9 */ /* 0x000fe20000000a00 */
[----:B------:R-:W-:-:S03]  /*1c3f0*/  IMAD R3, R193, 0x20, R221 ;  /* 0x00000020c1037824 */ /* 0x000fc600078e02dd */
[----:B------:R-:W-:Y:S01]  /*1c400*/  IADD3 R9, R9, R11, RZ ;  /* 0x0000000b09097210 */ /* 0x000fe20007ffe0ff */
[----:B------:R-:W-:Y:S01]  /*1c410*/  IMAD.IADD R13, R186, 0x1, R3 ;  /* 0x00000001ba0d7824 */ /* 0x000fe200078e0203 */
[----:B------:R-:W-:Y:S01]  /*1c420*/  IADD3 R186, R221, R186, RZ ;  /* 0x000000baddba7210 */ /* 0x000fe20007ffe0ff */
[----:B------:R-:W-:-:S04]  /*1c430*/  IMAD.WIDE.U32 R8, R165, UR4, R8 ;  /* 0x00000004a5087c25 */ /* 0x000fc8000f8e0008 */
[----:B------:R-:W-:Y:S01]  /*1c440*/  IMAD.MOV.U32 R3, RZ, RZ, R13 ;  /* 0x000000ffff037224 */ /* 0x000fe200078e000d */
[----:B-1----:R-:W-:Y:S01]  /*1c450*/  ISETP.NE.AND P0, PT, R15, 0x1, PT ;  /* 0x000000010f00780c */ /* 0x002fe20003f05270 */
[----:B------:R-:W-:Y:S01]  /*1c460*/  IMAD R9, R165, UR5, R9 ;  /* 0x00000005a5097c24 */ /* 0x000fe2000f8e0209 */
[----:B------:R-:W-:Y:S01]  /*1c470*/  ULDC.64 UR4, c[0x0][0xae0] ;  /* 0x0002b80000047ab9 */ /* 0x000fe20000000a00 */
[----:B------:R-:W-:-:S10]  /*1c480*/  IMAD.WIDE.U32 R8, R195, UR6, R8 ;  /* 0x00000006c3087c25 */ /* 0x000fd4000f8e0008 */
[----:B------:R-:W0:Y:S08]  /*1c490*/  @P0 LDC R10, c[0x0][0xbec] ;  /* 0x0002fb00ff0a0b82 */ /* 0x000e300000000800 */
[----:B------:R-:W1:Y:S01]  /*1c4a0*/  @P0 LDC R21, c[0x0][0xbf0] ;  /* 0x0002fc00ff150b82 */ /* 0x000e620000000800 */
[----:B0-----:R-:W-:-:S04]  /*1c4b0*/  @P0 IMAD.HI.U32 R4, R13, R10, RZ ;  /* 0x0000000a0d040227 */ /* 0x001fc800078e00ff */
[----:B------:R-:W-:Y:S01]  /*1c4c0*/  IMAD R10, R220, UR6, RZ ;  /* 0x00000006dc0a7c24 */ /* 0x000fe2000f8e02ff */
[----:B-1----:R-:W-:-:S03]  /*1c4d0*/  @P0 SHF.R.U32.HI R3, RZ, R21, R4 ;  /* 0x00000015ff030219 */ /* 0x002fc60000011604 */
[----:B------:R-:W-:Y:S01]  /*1c4e0*/  IMAD R11, R195, UR7, R10 ;  /* 0x00000007c30b7c24 */ /* 0x000fe2000f8e020a */
[----:B------:R-:W-:-:S03]  /*1c4f0*/  SHF.R.S32.HI R4, RZ, 0x1f, R3 ;  /* 0x0000001fff047819 */ /* 0x000fc60000011403 */
[----:B------:R-:W-:Y:S01]  /*1c500*/  IMAD.IADD R9, R9, 0x1, R11 ;  /* 0x0000000109097824 */ /* 0x000fe200078e020b */
[----:B------:R-:W-:Y:S01]  /*1c510*/  IADD3 R10, -R3, RZ, RZ ;  /* 0x000000ff030a7210 */ /* 0x000fe20007ffe1ff */
[----:B------:R-:W-:-:S04]  /*1c520*/  IMAD R4, R4, UR4, RZ ;  /* 0x0000000404047c24 */ /* 0x000fc8000f8e02ff */
[----:B------:R-:W-:Y:S02]  /*1c530*/  IMAD R11, R15, R10, R13 ;  /* 0x0000000a0f0b7224 */ /* 0x000fe400078e020d */
[C---:B------:R-:W-:Y:S02]  /*1c540*/  IMAD R13, R3.reuse, UR5, R4 ;  /* 0x00000005030d7c24 */ /* 0x040fe4000f8e0204 */
[----:B------:R-:W-:Y:S01]  /*1c550*/  IMAD.WIDE.U32 R8, R3, UR4, R8 ;  /* 0x0000000403087c25 */ /* 0x000fe2000f8e0008 */
[----:B------:R-:W-:Y:S01]  /*1c560*/  SHF.R.S32.HI R3, RZ, 0x1f, R11 ;  /* 0x0000001fff037819 */ /* 0x000fe2000001140b */
[----:B------:R-:W-:Y:S02]  /*1c570*/  ULDC.64 UR4, c[0x0][0xad8] ;  /* 0x0002b60000047ab9 */ /* 0x000fe40000000a00 */
[----:B------:R-:W-:Y:S02]  /*1c580*/  IMAD.IADD R9, R9, 0x1, R13 ;  /* 0x0000000109097824 */ /* 0x000fe400078e020d */
[----:B------:R-:W-:-:S02]  /*1c590*/  IMAD R4, R3, UR4, RZ ;  /* 0x0000000403047c24 */ /* 0x000fc4000f8e02ff */
[----:B------:R-:W-:Y:S02]  /*1c5a0*/  IMAD R15, R0, R15, RZ ;  /* 0x0000000f000f7224 */ /* 0x000fe400078e02ff */
[C---:B------:R-:W-:Y:S02]  /*1c5b0*/  IMAD R3, R11.reuse, UR5, R4 ;  /* 0x000000050b037c24 */ /* 0x040fe4000f8e0204 */
[----:B------:R-:W-:Y:S01]  /*1c5c0*/  IMAD.WIDE.U32 R8, R11, UR4, R8 ;  /* 0x000000040b087c25 */ /* 0x000fe2000f8e0008 */
[C---:B------:R-:W-:Y:S01]  /*1c5d0*/  ISETP.GE.AND P2, PT, R186.reuse, R15, PT ;  /* 0x0000000fba00720c */ /* 0x040fe20003f46270 */
[----:B------:R-:W-:Y:S02]  /*1c5e0*/  ULDC.64 UR4, c[0x0][0xa80] ;  /* 0x0002a00000047ab9 */ /* 0x000fe40000000a00 */
[----:B------:R-:W-:Y:S01]  /*1c5f0*/  VIADD R0, R186, 0x20 ;  /* 0x00000020ba007836 */ /* 0x000fe20000000000 */
[----:B------:R-:W-:Y:S02]  /*1c600*/  IADD3 R3, R9, R3, RZ ;  /* 0x0000000309037210 */ /* 0x000fe40007ffe0ff */
[----:B------:R-:W-:-:S02]  /*1c610*/  LEA R4, P3, R8, UR4, 0x1 ;  /* 0x0000000408047c11 */ /* 0x000fc4000f8608ff */
[-C--:B------:R-:W-:Y:S01]  /*1c620*/  ISETP.GE.AND P1, PT, R0, R15.reuse, PT ;  /* 0x0000000f0000720c */ /* 0x080fe20003f26270 */
[----:B------:R-:W-:Y:S01]  /*1c630*/  VIADD R0, R186, 0x40 ;  /* 0x00000040ba007836 */ /* 0x000fe20000000000 */
[----:B------:R-:W-:Y:S02]  /*1c640*/  LEA.HI.X R3, R8, UR5, R3, 0x1, P3 ;  /* 0x0000000508037c11 */ /* 0x000fe400098f0c03 */
[----:B------:R0:W1:Y:S02]  /*1c650*/  SHFL.IDX PT, R8, R4, RZ, 0x181f ;  /* 0x00181fff04087589 */ /* 0x00006400000e0000 */
[----:B------:R-:W-:Y:S02]  /*1c660*/  ISETP.GE.AND P0, PT, R0, R15, PT ;  /* 0x0000000f0000720c */ /* 0x000fe40003f06270 */
[----:B------:R0:W3:Y:S01]  /*1c670*/  SHFL.IDX PT, R0, R3, RZ, 0x181f ;  /* 0x00181fff03007589 */ /* 0x0000e200000e0000 */
[----:B------:R-:W-:Y:S10]  /*1c680*/  @P2 BRA `(.L_x_2891) ;  /* 0x0000000000282947 */ /* 0x000ff40003800000 */
[----:B------:R-:W-:Y:S01]  /*1c690*/  ULDC UR4, c[0x0][0xac8] ;  /* 0x0002b20000047ab9 */ /* 0x000fe20000000800 */
[----:B------:R-:W-:Y:S01]  /*1c6a0*/  ULDC.64 UR6, c[0x0][0x208] ;  /* 0x0000820000067ab9 */ /* 0x000fe20000000a00 */
[----:B------:R-:W-:Y:S02]  /*1c6b0*/  ISETP.GE.AND P4, PT, R189, UR4, PT ;  /* 0x00000004bd007c0c */ /* 0x000fe4000bf86270 */
[----:B------:R-:W-:-:S11]  /*1c6c0*/  ISETP.GE.AND P5, PT, R192, UR4, PT ;  /* 0x00000004c0007c0c */ /* 0x000fd6000bfa6270 */
[CC--:B-1----:R-:W-:Y:S02]  /*1c6d0*/  @!P4 LEA R10, P2, R189.reuse, R8.reuse, 0x1 ;  /* 0x00000008bd0ac211 */ /* 0x0c2fe400078408ff */
[C---:B------:R-:W-:Y:S02]  /*1c6e0*/  @!P5 LEA R8, P3, R192.reuse, R8, 0x1 ;  /* 0x00000008c008d211 */ /* 0x040fe400078608ff */
[-C--:B---3--:R-:W-:Y:S02]  /*1c6f0*/  @!P4 LEA.HI.X R11, R189, R0.reuse, R14, 0x1, P2 ;  /* 0x00000000bd0bc211 */ /* 0x088fe400010f0c0e */
[----:B------:R-:W-:-:S03]  /*1c700*/  @!P5 LEA.HI.X R9, R192, R0, R12, 0x1, P3 ;  /* 0x00000000c009d211 */ /* 0x000fc600018f0c0c */
[----:B------:R1:W-:Y:S04]  /*1c710*/  @!P4 ST.E.128 desc[UR6][R10.64], RZ ;  /* 0x000000ff0a00c985 */ /* 0x0003e8000c101d06 */
[----:B------:R1:W-:Y:S02]  /*1c720*/  @!P5 ST.E.128 desc[UR6][R8.64], RZ ;  /* 0x000000ff0800d985 */ /* 0x0003e4000c101d06 */
.L_x_2891:
[----:B------:R-:W-:Y:S05]  /*1c730*/  BSYNC B1 ;  /* 0x0000000000017941 */ /* 0x000fea0003800000 */
.L_x_2890:
[----:B---3--:R3:W0:Y:S01]  /*1c740*/  SHFL.IDX PT, R0, R3, 0x1, 0x181f ;  /* 0x00381f0003007f89 */ /* 0x00862200000e0000 */
[----:B------:R-:W-:Y:S03]  /*1c750*/  BSSY B1, `(.L_x_2892) ;  /* 0x000000d000017945 */ /* 0x000fe60003800000 */
[----:B-1----:R3:W1:Y:S01]  /*1c760*/  SHFL.IDX PT, R8, R4, 0x1, 0x181f ;  /* 0x00381f0004087f89 */ /* 0x00266200000e0000 */
[----:B------:R-:W-:Y:S05]  /*1c770*/  @P1 BRA `(.L_x_2893) ;  /* 0x0000000000281947 */ /* 0x000fea0003800000 */
[----:B------:R-:W-:Y:S01]  /*1c780*/  ULDC UR4, c[0x0][0xac8] ;  /* 0x0002b20000047ab9 */ /* 0x000fe20000000800 */
[----:B------:R-:W-:Y:S01]  /*1c790*/  ULDC.64 UR6, c[0x0][0x208] ;  /* 0x0000820000067ab9 */ /* 0x000fe20000000a00 */
        /* <DEDUP_REMOVED lines=8> */
.L_x_2893:
[----:B------:R-:W-:Y:S05]  /*1c820*/  BSYNC B1 ;  /* 0x0000000000017941 */ /* 0x000fea0003800000 */
.L_x_2892:
[----:B0-----:R0:W0:Y:S01]  /*1c830*/  SHFL.IDX PT, R0, R3, 0x2, 0x181f ;  /* 0x00581f0003007f89 */ /* 0x00102200000e0000 */
[----:B------:R-:W-:Y:S03]  /*1c840*/  BSSY B1, `(.L_x_2894) ;  /* 0x000000d000017945 */ /* 0x000fe60003800000 */
[----:B-1----:R1:W0:Y:S01]  /*1c850*/  SHFL.IDX PT, R8, R4, 0x2, 0x181f ;  /* 0x00581f0004087f89 */ /* 0x00222200000e0000 */
[----:B------:R-:W-:Y:S05]  /*1c860*/  @P0 BRA `(.L_x_2895) ;  /* 0x0000000000280947 */ /* 0x000fea0003800000 */
[----:B------:R-:W-:Y:S01]  /*1c870*/  ULDC UR4, c[0x0][0xac8] ;  /* 0x0002b20000047ab9 */ /* 0x000fe20000000800 */
[----:B------:R-:W-:Y:S01]  /*1c880*/  ULDC.64 UR6, c[0x0][0x208] ;  /* 0x0000820000067ab9 */ /* 0x000fe20000000a00 */
        /* <DEDUP_REMOVED lines=8> */
.L_x_2895:
[----:B------:R-:W-:Y:S05]  /*1c910*/  BSYNC B1 ;  /* 0x0000000000017941 */ /* 0x000fea0003800000 */
.L_x_2894:
[----:B0-----:R-:W-:Y:S01]  /*1c920*/  VIADD R0, R186, 0x60 ;  /* 0x00000060ba007836 */ /* 0x001fe20000000000 */
[----:B---3--:R-:W0:Y:S04]  /*1c930*/  SHFL.IDX PT, R3, R3, 0x3, 0x181f ;  /* 0x00781f0003037f89 */ /* 0x008e2800000e0000 */
[----:B------:R-:W-:Y:S01]  /*1c940*/  ISETP.GE.AND P0, PT, R0, R15, PT ;  /* 0x0000000f0000720c */ /* 0x000fe20003f06270 */
[----:B-1----:R-:W1:-:S12]  /*1c950*/  SHFL.IDX PT, R4, R4, 0x3, 0x181f ;  /* 0x00781f0004047f89 */ /* 0x002e5800000e0000 */
        /* <DEDUP_REMOVED lines=11> */
.L_x_2884:
[----:B------:R-:W-:Y:S05]  /*1ca10*/  BSYNC B0 ;  /* 0x0000000000007941 */ /* 0x000fea0003800000 */
.L_x_2874:
[----:B------:R-:W-:Y:S02]  /*1ca20*/  ULDC UR4, c[0x0][0xc3c] ;  /* 0x00030f0000047ab9 */ /* 0x000fe40000000800 */
[----:B------:R-:W-:-:S13]  /*1ca30*/  ISETP.GE.AND P0, PT, R7, UR4, PT ;  /* 0x0000000407007c0c */ /* 0x000fda000bf06270 */
[----:B------:R-:W-:Y:S05]  /*1ca40*/  @!P0 BRA `(.L_x_2896) ;  /* 0xfffffe4800948947 */ /* 0x000fea000383ffff */
[----:B------:R-:W-:Y:S05]  /*1ca50*/  BRA `(.L_x_2653) ;  /* 0x0000007c00047947 */ /* 0x000fea0003800000 */
.L_x_2651:
[----:B------:R-:W-:-:S08]  /*1ca60*/  NOP ;  /* 0x0000000000007918 */ /* 0x000fd00000000000 */
[----:B------:R-:W0:-:S00]  /*1ca70*/  USETMAXREG.DEALLOC.CTAPOOL 0x28 ;  /* 0x00000028000079c8 */ /* 0x000e0000080e0500 */
        /* <DEDUP_REMOVED lines=14> */
.L_x_2897:
[----:B------:R-:W-:Y:S01]  /*1cb60*/  LOP3.LUT R7, R0, 0x1f, RZ, 0xc0, !PT ;  /* 0x0000001f00077812 */ /* 0x000fe200078ec0ff */
[----:B------:R-:W-:Y:S01]  /*1cb70*/  ULDC UR4, c[0x0][0xc3c] ;  /* 0x00030f0000047ab9 */ /* 0x000fe20000000800 */
[----:B------:R-:W-:Y:S01]  /*1cb80*/  MOV R9, RZ ;  /* 0x000000ff00097202 */ /* 0x000fe20000000f00 */
[----:B------:R-:W-:Y:S01]  /*1cb90*/  ULDC.64 UR6, c[0x0][0x208] ;  /* 0x0000820000067ab9 */ /* 0x000fe20000000a00 */
[----:B------:R-:W-:Y:S01]  /*1cba0*/  ISETP.NE.AND P0, PT, R7, 0x1f, PT ;  /* 0x0000001f0700780c */ /* 0x000fe20003f05270 */
[----:B------:R-:W-:-:S03]  /*1cbb0*/  ULDC UR5, c[0x0][0xc38] ;  /* 0x00030e0000057ab9 */ /* 0x000fc60000000800 */
[----:B------:R-:W-:-:S13]  /*1cbc0*/  ISETP.GE.OR P1, PT, R7, UR4, !P0 ;  /* 0x0000000407007c0c */ /* 0x000fda000c726670 */
[----:B------:R-:W0:Y:S08]  /*1cbd0*/  @!P1 LDC.64 R4, c[0x0][0xc80] ;  /* 0x00032000ff049b82 */ /* 0x000e300000000a00 */
[----:B------:R-:W1:Y:S01]  /*1cbe0*/  @!P1 LDC.64 R2, c[0x0][0xc78] ;  /* 0x00031e00ff029b82 */ /* 0x000e620000000a00 */
[----:B0-----:R-:W-:-:S05]  /*1cbf0*/  @!P1 IMAD.WIDE.U32 R4, R7, 0x4, R4 ;  /* 0x0000000407049825 */ /* 0x001fca00078e0004 */
[----:B------:R-:W2:Y:S01]  /*1cc00*/  @!P1 LDG.E R6, desc[UR6][R4.64] ;  /* 0x0000000604069981 */ /* 0x000ea2000c1e1900 */
[----:B-1----:R-:W-:-:S05]  /*1cc10*/  @!P1 IMAD.WIDE.U32 R2, R7, 0x4, R2 ;  /* 0x0000000407029825 */ /* 0x002fca00078e0002 */
[----:B------:R-:W2:Y:S01]  /*1cc20*/  @!P1 LDG.E R9, desc[UR6][R2.64] ;  /* 0x0000000602099981 */ /* 0x000ea2000c1e1900 */
[C---:B------:R-:W-:Y:S02]  /*1cc30*/  ISETP.NE.AND P1, PT, R7.reuse, RZ, PT ;  /* 0x000000ff0700720c */ /* 0x040fe40003f25270 */
[C---:B------:R-:W-:Y:S02]  /*1cc40*/  ISETP.GE.U32.AND P2, PT, R7.reuse, 0x2, PT ;  /* 0x000000020700780c */ /* 0x040fe40003f46070 */
[C---:B------:R-:W-:Y:S02]  /*1cc50*/  ISETP.GE.U32.AND P3, PT, R7.reuse, 0x4, PT ;  /* 0x000000040700780c */ /* 0x040fe40003f66070 */
[C---:B------:R-:W-:Y:S02]  /*1cc60*/  ISETP.GE.U32.AND P4, PT, R7.reuse, 0x8, PT ;  /* 0x000000080700780c */ /* 0x040fe40003f86070 */
[----:B------:R-:W-:Y:S01]  /*1cc70*/  ISETP.GE.U32.AND P5, PT, R7, 0x10, PT ;  /* 0x000000100700780c */ /* 0x000fe20003fa6070 */
[----:B------:R-:W0:Y:S01]  /*1cc80*/  S2UR UR6, SR_CTAID.X ;  /* 0x00000000000679c3 */ /* 0x000e220000002500 */
[----:B------:R-:W-:Y:S01]  /*1cc90*/  UMOV UR4, URZ ;  /* 0x0000003f00047c82 */ /* 0x000fe20008000000 */
[----:B--2---:R-:W-:-:S05]  /*1cca0*/  IMAD R8, R6, R9, RZ ;  /* 0x0000000906087224 */ /* 0x004fca00078e02ff */
        /* <DEDUP_REMOVED lines=17> */
[----:B0-----:R-:W-:Y:S02]  /*1cdc0*/  ISETP.GT.AND P6, PT, R8, UR6, PT ;  /* 0x0000000608007c0c */ /* 0x001fe4000bfc4270 */
[----:B------:R-:W-:-:S11]  /*1cdd0*/  MOV R3, R8 ;  /* 0x0000000800037202 */ /* 0x000fd60000000f00 */
[----:B------:R-:W-:Y:S05]  /*1cde0*/  @P6 BRA `(.L_x_2899) ;  /* 0x0000000000a46947 */ /* 0x000fea0003800000 */
[----:B------:R-:W-:Y:S01]  /*1cdf0*/  IMAD.MOV.U32 R8, RZ, RZ, R3 ;  /* 0x000000ffff087224 */ /* 0x000fe200078e0003 */
[----:B------:R-:W-:Y:S01]  /*1ce00*/  UMOV UR4, URZ ;  /* 0x0000003f00047c82 */ /* 0x000fe20008000000 */
[----:B------:R-:W-:-:S05]  /*1ce10*/  ULDC UR5, c[0x0][0xc38] ;  /* 0x00030e0000057ab9 */ /* 0x000fca0000000800 */
.L_x_2901:
[----:B------:R-:W0:Y:S01]  /*1ce20*/  LDC R2, c[0x0][0xc3c] ;  /* 0x00030f00ff027b82 */ /* 0x000e220000000800 */
[----:B------:R-:W-:Y:S01]  /*1ce30*/  UIADD3 UR4, UR4, 0x1f, URZ ;  /* 0x0000001f04047890 */ /* 0x000fe2000fffe03f */
[----:B------:R-:W-:Y:S02]  /*1ce40*/  ULDC UR7, c[0x0][0xc3c] ;  /* 0x00030f0000077ab9 */ /* 0x000fe40000000800 */
[----:B------:R-:W-:-:S03]  /*1ce50*/  IMAD.U32 R19, RZ, RZ, UR7 ;  /* 0x00000007ff137e24 */ /* 0x000fc6000f8e00ff */
[----:B0-----:R-:W-:-:S13]  /*1ce60*/  ISETP.LE.AND P6, PT, R2, UR4, PT ;  /* 0x0000000402007c0c */ /* 0x001fda000bfc3270 */
[----:B------:R-:W-:Y:S05]  /*1ce70*/  @P6 BRA `(.L_x_2900) ;  /* 0x0000000800b06947 */ /* 0x000fea0003800000 */
[----:B------:R-:W-:Y:S01]  /*1ce80*/  IADD3 R9, R7, UR4, RZ ;  /* 0x0000000407097c10 */ /* 0x000fe2000fffe0ff */
[----:B------:R-:W-:Y:S01]  /*1ce90*/  IMAD.MOV.U32 R6, RZ, RZ, RZ ;  /* 0x000000ffff067224 */ /* 0x000fe200078e00ff */
[----:B------:R-:W-:Y:S02]  /*1cea0*/  ULDC.64 UR8, c[0x0][0x208] ;  /* 0x0000820000087ab9 */ /* 0x000fe40000000a00 */
        /* <DEDUP_REMOVED lines=29> */
.L_x_2899:
[----:B------:R-:W-:Y:S01]  /*1d080*/  IADD3 R3, -R3, R8, RZ ;  /* 0x0000000803037210 */ /* 0x000fe20007ffe1ff */
[----:B------:R-:W-:-:S04]  /*1d090*/  IMAD.MOV.U32 R16, RZ, RZ, RZ ;  /* 0x000000ffff107224 */ /* 0x000fc800078e00ff */
        /* <DEDUP_REMOVED lines=11> */
.L_x_2902:
[----:B-1----:R-:W-:Y:S01]  /*1d150*/  IMAD R16, R16, UR5, R3 ;  /* 0x0000000510107c24 */ /* 0x002fe2000f8e0203 */
[----:B------:R-:W-:-:S04]  /*1d160*/  IADD3 R19, R19, UR4, RZ ;  /* 0x0000000413137c10 */ /* 0x000fc8000fffe0ff */
        /* <DEDUP_REMOVED lines=19> */
[----:B------:R-:W-:Y:S02]  /*1d2a0*/  IADD3 R11, R10, 0xffffffe, RZ ;  /* 0x0ffffffe0a0b7810 */ /* 0x000fe40007ffe0ff */
[----:B------:R-:W-:Y:S02]  /*1d2b0*/  LOP3.LUT R8, R5, R6, RZ, 0x3c, !PT ;  /* 0x0000000605087212 */ /* 0x000fe400078e3cff */
        /* <DEDUP_REMOVED lines=13> */
[----:B------:R-:W-:Y:S02]  /*1d390*/  @!P1 LOP3.LUT R10, RZ, R6, RZ, 0x33, !PT ;  /* 0x00000006ff0a9212 */ /* 0x000fe400078e33ff */
[----:B------:R-:W-:Y:S01]  /*1d3a0*/  IADD3 R12, RZ, -R2, RZ ;  /* 0x80000002ff0c7210 */ /* 0x000fe20007ffe0ff */
[----:B------:R-:W-:Y:S01]  /*1d3b0*/  IMAD.MOV.U32 R2, RZ, RZ, RZ ;  /* 0x000000ffff027224 */ /* 0x000fe200078e00ff */
[----:B------:R-:W-:-:S03]  /*1d3c0*/  IABS R8, R10 ;  /* 0x0000000a00087213 */ /* 0x000fc60000000000 */
[----:B------:R-:W-:-:S04]  /*1d3d0*/  IMAD.HI.U32 R2, R3, R11, R2 ;  /* 0x0000000b03027227 */ /* 0x000fc800078e0002 */
[----:B------:R-:W-:Y:S01]  /*1d3e0*/  IMAD.MOV.U32 R3, RZ, RZ, R8 ;  /* 0x000000ffff037224 */ /* 0x000fe200078e0008 */
[----:B------:R-:W-:-:S03]  /*1d3f0*/  MOV R8, R12 ;  /* 0x0000000c00087202 */ /* 0x000fc60000000f00 */
        /* <DEDUP_REMOVED lines=9> */
[----:B------:R-:W-:-:S05]  /*1d490*/  IADD3 R3, -R10, RZ, RZ ;  /* 0x000000ff0a037210 */ /* 0x000fca0007ffe1ff */
[----:B------:R-:W-:-:S06]  /*1d4a0*/  @P0 IADD3 R2, R2, 0x1, RZ ;  /* 0x0000000102020810 */ /* 0x000fcc0007ffe0ff */
        /* <DEDUP_REMOVED lines=8> */
.L_x_2903:
[----:B------:R-:W0:Y:S01]  /*1d530*/  LDC.64 R2, c[0x0][0xc90] ;  /* 0x00032400ff027b82 */ /* 0x000e220000000a00 */
[----:B------:R-:W-:Y:S01]  /*1d540*/  ULDC.64 UR6, c[0x0][0x208] ;  /* 0x0000820000067ab9 */ /* 0x000fe20000000a00 */
        /* <DEDUP_REMOVED lines=24> */
[----:B------:R-:W-:-:S06]  /*1d6d0*/  @P0 IADD3 R2, R2, 0x1, RZ ;  /* 0x0000000102020810 */ /* 0x000fcc0007ffe0ff */
        /* <DEDUP_REMOVED lines=13> */
[----:B0-----:R-:W-:-:S06]  /*1d7b0*/  IADD3 R3, R8, 0xffffffe, RZ ;  /* 0x0ffffffe08037810 */ /* 0x001fcc0007ffe0ff */
[----:B------:R-:W0:Y:S02]  /*1d7c0*/  F2I.FTZ.U32.TRUNC.NTZ R3, R3 ;  /* 0x0000000300037305 */ /* 0x000e24000021f000 */
[----:B0-----:R-:W-:-:S05]  /*1d7d0*/  IMAD.MOV R9, RZ, RZ, -R3 ;  /* 0x000000ffff097224 */ /* 0x001fca00078e0a03 */
[----:B------:R-:W-:Y:S02]  /*1d7e0*/  MOV R5, R9 ;  /* 0x0000000900057202 */ /* 0x000fe40000000f00 */
[----:B------:R-:W-:-:S03]  /*1d7f0*/  IABS R9, R4 ;  /* 0x0000000400097213 */ /* 0x000fc60000000000 */
[----:B------:R-:W-:-:S04]  /*1d800*/  IMAD R5, R5, R10, RZ ;  /* 0x0000000a05057224 */ /* 0x000fc800078e02ff */
[----:B------:R-:W-:-:S04]  /*1d810*/  IMAD.HI.U32 R2, R3, R5, R2 ;  /* 0x0000000503027227 */ /* 0x000fc800078e0002 */
        /* <DEDUP_REMOVED lines=12> */
[----:B------:R-:W-:Y:S02]  /*1d8e0*/  @!P2 IADD3 R2, -R2, RZ, RZ ;  /* 0x000000ff0202a210 */ /* 0x000fe40007ffe1ff */
[----:B------:R-:W-:-:S05]  /*1d8f0*/  @!P1 LOP3.LUT R2, RZ, R13, RZ, 0x33, !PT ;  /* 0x0000000dff029212 */ /* 0x000fca00078e33ff */
[----:B------:R-:W-:-:S07]  /*1d900*/  IMAD R18, R2, R18, R3 ;  /* 0x0000001202127224 */ /* 0x000fce00078e0203 */
.L_x_2904:
[----:B------:R-:W-:-:S05]  /*1d910*/  LOP3.LUT R17, RZ, R2, RZ, 0x33, !PT ;  /* 0x00000002ff117212 */ /* 0x000fca00078e33ff */
[----:B------:R-:W-:Y:S01]  /*1d920*/  IMAD.IADD R17, R6, 0x1, R17 ;  /* 0x0000000106117824 */ /* 0x000fe200078e0211 */
[----:B------:R-:W-:Y:S06]  /*1d930*/  BRA `(.L_x_2905) ;  /* 0x00000000000c7947 */ /* 0x000fec0003800000 */
.L_x_2900:
[----:B------:R-:W-:Y:S01]  /*1d940*/  MOV R17, RZ ;  /* 0x000000ff00117202 */ /* 0x000fe20000000f00 */
[----:B------:R-:W-:Y:S02]  /*1d950*/  IMAD.U32 R16, RZ, RZ, UR6 ;  /* 0x00000006ff107e24 */ /* 0x000fe4000f8e00ff */
[----:B------:R-:W-:-:S07]  /*1d960*/  IMAD.MOV.U32 R18, RZ, RZ, RZ ;  /* 0x000000ffff127224 */ /* 0x000fce00078e00ff */
.L_x_2905:
[----:B------:R-:W-:-:S13]  /*1d970*/  ISETP.NE.AND P0, PT, R7, RZ, PT ;  /* 0x000000ff0700720c */ /* 0x000fda0003f05270 */
[----:B------:R-:W0:Y:S01]  /*1d980*/  @!P0 S2R R3, SR_CgaCtaId ;  /* 0x0000000000038919 */ /* 0x000e220000008800 */
[----:B------:R-:W-:-:S04]  /*1d990*/  @!P0 MOV R2, 0x400 ;  /* 0x0000040000028802 */ /* 0x000fc80000000f00 */
[----:B0-----:R-:W-:-:S05]  /*1d9a0*/  @!P0 LEA R2, R3, R2, 0x18 ;  /* 0x0000000203028211 */ /* 0x001fca00078ec0ff */
[----:B------:R1:W-:Y:S01]  /*1d9b0*/  @!P0 STS.128 [R2+0x2a8d0], R16 ;  /* 0x02a8d01002008388 */ /* 0x0003e20000000c00 */
[----:B------:R-:W-:Y:S06]  /*1d9c0*/  BAR.ARV 0x5, 0x180 ;  /* 0x0146000000007b1d */ /* 0x000fec0000002000 */
.L_x_2898:
[----:B------:R2:W-:Y:S01]  /*1d9d0*/  STL [R1+0x24], RZ ;  /* 0x000024ff01007387 */ /* 0x0005e20000100800 */
[----:B------:R-:W-:Y:S01]  /*1d9e0*/  ULDC UR4, c[0x0][0xc3c] ;  /* 0x00030f0000047ab9 */ /* 0x000fe20000000800 */
[----:B------:R-:W-:Y:S01]  /*1d9f0*/  MOV R29, 0x1 ;  /* 0x00000001001d7802 */ /* 0x000fe20000000f00 */
[----:B------:R-:W-:Y:S01]  /*1da00*/  IMAD.MOV.U32 R28, RZ, RZ, RZ ;  /* 0x000000ffff1c7224 */ /* 0x000fe200078e00ff */
[----:B0-----:R-:W-:-:S13]  /*1da10*/  ISETP.GE.AND P0, PT, R19, UR4, PT ;  /* 0x0000000413007c0c */ /* 0x001fda000bf06270 */
[----:B--2---:R-:W-:Y:S05]  /*1da20*/  @P0 BRA `(.L_x_2906) ;  /* 0x0000006800340947 */ /* 0x004fea0003800000 */
[----:B------:R-:W0:Y:S01]  /*1da30*/  S2UR UR5, SR_CgaCtaId ;  /* 0x00000000000579c3 */ /* 0x000e220000008800 */
[----:B------:R2:W-:Y:S01]  /*1da40*/  STL [R1+0x24], RZ ;  /* 0x000024ff01007387 */ /* 0x0005e20000100800 */
[C---:B-1----:R-:W-:Y:S01]  /*1da50*/  IMAD.SHL.U32 R2, R0.reuse, 0x8, RZ ;  /* 0x0000000800027824 */ /* 0x042fe200078e00ff */
[----:B------:R-:W-:Y:S01]  /*1da60*/  LOP3.LUT R4, R0, 0x7f, RZ, 0xc0, !PT ;  /* 0x0000007f00047812 */ /* 0x000fe200078ec0ff */
[----:B------:R-:W-:Y:S01]  /*1da70*/  UMOV UR4, 0x400 ;  /* 0x0000040000047882 */ /* 0x000fe20000000000 */
[----:B------:R-:W-:Y:S01]  /*1da80*/  BSSY B8, `(.L_x_2906) ;  /* 0x0000687000087945 */ /* 0x000fe20003800000 */
[----:B------:R-:W-:Y:S01]  /*1da90*/  IMAD.MOV.U32 R31, RZ, RZ, 0x1 ;  /* 0x00000001ff1f7424 */ /* 0x000fe200078e00ff */
[----:B------:R-:W-:Y:S01]  /*1daa0*/  LOP3.LUT R3, R2, 0x1f8, RZ, 0xc0, !PT ;  /* 0x000001f802037812 */ /* 0x000fe200078ec0ff */
[----:B------:R-:W-:Y:S01]  /*1dab0*/  IMAD.MOV.U32 R28, RZ, RZ, RZ ;  /* 0x000000ffff1c7224 */ /* 0x000fe200078e00ff */
[----:B------:R-:W-:Y:S01]  /*1dac0*/  SHF.L.U32 R34, R4, 0x3, RZ ;  /* 0x0000000304227819 */ /* 0x000fe200000006ff */
[----:B------:R-:W-:Y:S01]  /*1dad0*/  IMAD.MOV.U32 R29, RZ, RZ, 0x1 ;  /* 0x00000001ff1d7424 */ /* 0x000fe200078e00ff */
[----:B------:R-:W-:Y:S01]  /*1dae0*/  LOP3.LUT R3, R3, 0x38, R0, 0x78, !PT ;  /* 0x0000003803037812 */ /* 0x000fe200078e7800 */
[----:B------:R-:W-:Y:S01]  /*1daf0*/  IMAD.SHL.U32 R0, R0, 0x10, RZ ;  /* 0x0000001000007824 */ /* 0x000fe200078e00ff */
[----:B------:R-:W-:Y:S01]  /*1db00*/  LOP3.LUT R2, R2, 0x38, RZ, 0xc0, !PT ;  /* 0x0000003802027812 */ /* 0x000fe200078ec0ff */
[----:B------:R-:W-:Y:S01]  /*1db10*/  ULOP3.LUT UR37, UR60, 0x2, URZ, 0xfc, !UPT ;  /* 0x000000023c257892 */ /* 0x000fe2000f8efc3f */
[----:B------:R-:W-:Y:S01]  /*1db20*/  LOP3.LUT R34, R3, 0x200, R34, 0xf8, !PT ;  /* 0x0000020003227812 */ /* 0x000fe200078ef822 */
[----:B------:R-:W-:Y:S01]  /*1db30*/  ULDC.64 UR38, c[0x0][0x198] ;  /* 0x0000660000267ab9 */ /* 0x000fe20000000a00 */
[----:B------:R-:W-:Y:S01]  /*1db40*/  SHF.R.U32.HI R3, RZ, 0x3, R4 ;  /* 0x00000003ff037819 */ /* 0x000fe20000011604 */
[----:B------:R-:W-:Y:S01]  /*1db50*/  ULDC UR36, c[0x0][0xc] ;  /* 0x0000030000247ab9 */ /* 0x000fe20000000800 */
[----:B------:R-:W-:-:S02]  /*1db60*/  MOV R25, RZ ;  /* 0x000000ff00197202 */ /* 0x000fc40000000f00 */
[----:B------:R-:W-:Y:S02]  /*1db70*/  LOP3.LUT R4, R3, 0x70, R0, 0xf8, !PT ;  /* 0x0000007003047812 */ /* 0x000fe400078ef800 */
[C---:B------:R-:W-:Y:S01]  /*1db80*/  LOP3.LUT R3, R2.reuse, 0x40, RZ, 0xfc, !PT ;  /* 0x0000004002037812 */ /* 0x040fe200078efcff */
[----:B0-----:R-:W-:Y:S01]  /*1db90*/  ULEA UR4, UR5, UR4, 0x18 ;  /* 0x0000000405047291 */ /* 0x001fe2000f8ec03f */
[----:B------:R-:W-:-:S05]  /*1dba0*/  LOP3.LUT R0, R2, 0x80, RZ, 0xfc, !PT ;  /* 0x0000008002007812 */ /* 0x000fca00078efcff */
[----:B------:R-:W-:-:S05]  /*1dbb0*/  MOV R22, UR4 ;  /* 0x0000000400167c02 */ /* 0x000fca0008000f00 */
[----:B--2---:R-:W-:-:S07]  /*1dbc0*/  IMAD R36, R34, 0x2, R22 ;  /* 0x0000000222247824 */ /* 0x004fce00078e0216 */
.L_x_3011:
[----:B0-----:R-:W0:Y:S01]  /*1dbd0*/  LDC.64 R32, c[0x0][0xc88] ;  /* 0x00032200ff207b82 */ /* 0x001e220000000a00 */
[----:B------:R-:W-:Y:S01]  /*1dbe0*/  ULDC.64 UR4, c[0x0][0x208] ;  /* 0x0000820000047ab9 */ /* 0x000fe20000000a00 */
[----:B0-----:R-:W-:-:S06]  /*1dbf0*/  IMAD.WIDE R32, R19, 0x4, R32 ;  /* 0x0000000413207825 */ /* 0x001fcc00078e0220 */
[----:B------:R-:W2:Y:S01]  /*1dc00*/  LDG.E R32, desc[UR4][R32.64] ;  /* 0x0000000420207981 */ /* 0x000ea2000c1e1900 */
[----:B------:R-:W-:Y:S05]  /*1dc10*/  YIELD ;  /* 0x0000000000007946 */ /* 0x000fea0003800000 */
[----:B------:R-:W-:Y:S01]  /*1dc20*/  ULDC.64 UR4, c[0x0][0xa28] ;  /* 0x00028a0000047ab9 */ /* 0x000fe20000000a00 */
[----:B------:R-:W-:Y:S01]  /*1dc30*/  ULDC.64 UR8, c[0x0][0xa18] ;  /* 0x0002860000087ab9 */ /* 0x000fe20000000a00 */
[----:B------:R-:W-:Y:S01]  /*1dc40*/  ISETP.NE.U32.AND P0, PT, RZ, UR4, PT ;  /* 0x00000004ff007c0c */ /* 0x000fe2000bf05070 */
[----:B------:R-:W-:Y:S01]  /*1dc50*/  IMAD.MOV.U32 R13, RZ, RZ, RZ ;  /* 0x000000ffff0d7224 */ /* 0x000fe200078e00ff */
[----:B------:R-:W-:Y:S01]  /*1dc60*/  ULDC.64 UR10, c[0x0][0x208] ;  /* 0x00008200000a7ab9 */ /* 0x000fe20000000a00 */
[----:B------:R-:W-:Y:S01]  /*1dc70*/  ULDC.64 UR6, c[0x0][0xa10] ;  /* 0x0002840000067ab9 */ /* 0x000fe20000000a00 */
[----:B------:R-:W-:-:S02]  /*1dc80*/  ISETP.NE.AND.EX P0, PT, RZ, UR5, PT, P0 ;  /* 0x00000005ff007c0c */ /* 0x000fc4000bf05300 */
[----:B------:R-:W-:-:S04]  /*1dc90*/  ISETP.NE.U32.AND P2, PT, RZ, UR8, PT ;  /* 0x00000008ff007c0c */ /* 0x000fc8000bf45070 */
[----:B------:R-:W-:Y:S02]  /*1dca0*/  ISETP.NE.AND.EX P2, PT, RZ, UR9, PT, P2 ;  /* 0x00000009ff007c0c */ /* 0x000fe4000bf45320 */
[----:B--2---:R-:W-:-:S05]  /*1dcb0*/  SHF.R.S32.HI R0, RZ, 0x1f, R32 ;  /* 0x0000001fff007819 */ /* 0x004fca0000011420 */
[C---:B------:R-:W-:Y:S02]  /*1dcc0*/  @P0 LEA R2, P1, R32.reuse, UR4, 0x2 ;  /* 0x0000000420020c11 */ /* 0x040fe4000f8210ff */
[C---:B------:R-:W-:Y:S01]  /*1dcd0*/  SHF.L.U32 R23, R32.reuse, 0x2, RZ ;  /* 0x0000000220177819 */ /* 0x040fe200000006ff */
[----:B------:R0:W-:Y:S01]  /*1dce0*/  STL [R1+0x18], R0 ;  /* 0x0000180001007387 */ /* 0x0001e20000100800 */
[C-C-:B------:R-:W-:Y:S01]  /*1dcf0*/  @P0 LEA.HI.X R3, R32.reuse, UR5, R0.reuse, 0x2, P1 ;  /* 0x0000000520030c11 */ /* 0x140fe200088f1400 */
[----:B------:R-:W-:Y:S01]  /*1dd00*/  ULDC.64 UR4, c[0x0][0xa00] ;  /* 0x0002800000047ab9 */ /* 0x000fe20000000a00 */
[----:B------:R-:W-:-:S03]  /*1dd10*/  SHF.L.U64.HI R24, R32, 0x2, R0 ;  /* 0x0000000220187819 */ /* 0x000fc60000010200 */
[----:B-1----:R1:W2:Y:S01]  /*1dd20*/  @P0 LDG.E R13, desc[UR10][R2.64] ;  /* 0x0000000a020d0981 */ /* 0x0022a2000c1e1900 */
[----:B------:R-:W-:Y:S01]  /*1dd30*/  ISETP.NE.U32.AND P0, PT, RZ, UR4, PT ;  /* 0x00000004ff007c0c */ /* 0x000fe2000bf05070 */
[----:B------:R-:W-:Y:S01]  /*1dd40*/  IMAD.MOV.U32 R35, RZ, RZ, RZ ;  /* 0x000000ffff237224 */ /* 0x000fe200078e00ff */
[----:B------:R-:W-:Y:S01]  /*1dd50*/  ISETP.NE.U32.AND P1, PT, RZ, UR6, PT ;  /* 0x00000006ff007c0c */ /* 0x000fe2000bf25070 */
[----:B0-----:R-:W-:Y:S01]  /*1dd60*/  IMAD.MOV.U32 R0, RZ, RZ, RZ ;  /* 0x000000ffff007224 */ /* 0x001fe200078e00ff */
[----:B------:R-:W-:Y:S02]  /*1dd70*/  ISETP.NE.AND.EX P0, PT, RZ, UR5, PT, P0 ;  /* 0x00000005ff007c0c */ /* 0x000fe4000bf05300 */
[----:B------:R-:W-:Y:S02]  /*1dd80*/  ISETP.NE.AND.EX P1, PT, RZ, UR7, PT, P1 ;  /* 0x00000007ff007c0c */ /* 0x000fe4000bf25310 */
[C---:B------:R-:W-:Y:S02]  /*1dd90*/  IADD3 R4, P4, R23.reuse, UR6, RZ ;  /* 0x0000000617047c10 */ /* 0x040fe4000ff9e0ff */
[----:B-1----:R-:W-:Y:S01]  /*1dda0*/  IADD3 R2, P3, R23, UR4, RZ ;  /* 0x0000000417027c10 */ /* 0x002fe2000ff7e0ff */
[----:B------:R-:W-:Y:S01]  /*1ddb0*/  ULDC UR4, c[0x0][0x288] ;  /* 0x0000a20000047ab9 */ /* 0x000fe20000000800 */
[----:B------:R-:W-:-:S02]  /*1ddc0*/  IADD3.X R5, R24, UR7, RZ, P4, !PT ;  /* 0x0000000718057c10 */ /* 0x000fc4000a7fe4ff */
[C---:B------:R-:W-:Y:S02]  /*1ddd0*/  IADD3.X R3, R24.reuse, UR5, RZ, P3, !PT ;  /* 0x0000000518037c10 */ /* 0x040fe40009ffe4ff */
[----:B------:R-:W-:Y:S02]  /*1dde0*/  @P2 IADD3 R6, P3, R23, UR8, RZ ;  /* 0x0000000817062c10 */ /* 0x000fe4000ff7e0ff */
[----:B------:R-:W-:Y:S01]  /*1ddf0*/  MOV R8, UR4 ;  /* 0x0000000400087c02 */ /* 0x000fe20008000f00 */
[----:B------:R-:W-:Y:S01]  /*1de00*/  ULDC.64 UR4, c[0x0][0x418] ;  /* 0x0001060000047ab9 */ /* 0x000fe20000000a00 */
[----:B------:R-:W-:Y:S01]  /*1de10*/  @P2 IADD3.X R7, R24, UR9, RZ, P3, !PT ;  /* 0x0000000918072c10 */ /* 0x000fe20009ffe4ff */
[----:B------:R-:W5:Y:S04]  /*1de20*/  @P0 LDG.E R35, desc[UR10][R2.64] ;  /* 0x0000000a02230981 */ /* 0x000f68000c1e1900 */
[----:B---3--:R0:W3:Y:S01]  /*1de30*/  @P2 LDG.E R8, desc[UR10][R6.64] ;  /* 0x0000000a06082981 */ /* 0x0080e2000c1e1900 */
[----:B------:R-:W-:-:S03]  /*1de40*/  UISETP.NE.U32.AND UP0, UPT, UR4, URZ, UPT ;  /* 0x0000003f0400728c */ /* 0x000fc6000bf05070 */
[----:B------:R-:W-:Y:S01]  /*1de50*/  ULDC UR4, c[0x0][0x424] ;  /* 0x0001090000047ab9 */ /* 0x000fe20000000800 */
[----:B------:R-:W-:Y:S01]  /*1de60*/  UISETP.NE.AND.EX UP0, UPT, UR5, URZ, UPT, UP0 ;  /* 0x0000003f0500728c */ /* 0x000fe2000bf05300 */
[----:B------:R1:W5:Y:S02]  /*1de70*/  @P1 LDG.E R0, desc[UR10][R4.64] ;  /* 0x0000000a04001981 */ /* 0x000364000c1e1900 */
[----:B------:R-:W-:Y:S01]  /*1de80*/  ULDC UR5, c[0x0][0x2f0] ;  /* 0x0000bc0000057ab9 */ /* 0x000fe20000000800 */
[----:B------:R-:W-:-:S04]  /*1de90*/  USEL UR4, UR4, 0x1, UP0 ;  /* 0x0000000104047887 */ /* 0x000fc80008000000 */
[----:B------:R-:W-:-:S03]  /*1dea0*/  UIMAD UR4, UR4, UR5, URZ ;  /* 0x00000005040472a4 */ /* 0x000fc6000f8e023f */
[----:B------:R-:W-:Y:S02]  /*1deb0*/  ULDC UR5, c[0x0][0x348] ;  /* 0x0000d20000057ab9 */ /* 0x000fe40000000800 */
[----:B0-----:R-:W-:Y:S01]  /*1dec0*/  IMAD.U32 R6, RZ, RZ, UR5 ;  /* 0x00000005ff067e24 */ /* 0x001fe2000f8e00ff */
[----:B------:R-:W-:Y:S01]  /*1ded0*/  MOV R10, UR4 ;  /* 0x00000004000a7c02 */ /* 0x000fe20008000f00 */
[----:B---3--:R1:W-:Y:S04]  /*1dee0*/  STL [R1+0x10], R8 ;  /* 0x0000100801007387 */ /* 0x0083e80000100800 */
[----:B--2---:R1:W-:Y:S01]  /*1def0*/  STL [R1+0x4], R13 ;  /* 0x0000040d01007387 */ /* 0x0043e20000100800 */
[----:B------:R-:W-:Y:S01]  /*1df00*/  IMAD.MOV.U32 R12, RZ, RZ, R8 ;  /* 0x000000ffff0c7224 */ /* 0x000fe200078e0008 */
[----:B------:R-:W-:Y:S06]  /*1df10*/  @P2 BRA `(.L_x_2907) ;  /* 0x0000000000182947 */ /* 0x000fec0003800000 */
[----:B------:R-:W-:Y:S05]  /*1df20*/  @!P0 BRA `(.L_x_2907) ;  /* 0x0000000000148947 */ /* 0x000fea0003800000 */
[----:B------:R-:W-:Y:S02]  /*1df30*/  ULDC.64 UR4, c[0x0][0x208] ;  /* 0x0000820000047ab9 */ /* 0x000fe40000000a00 */
[----:B-1----:R-:W2:Y:S04]  /*1df40*/  LDG.E R8, desc[UR4][R2.64] ;  /* 0x0000000402087981 */ /* 0x002ea8000c1e1900 */
[----:B------:R-:W2:Y:S02]  /*1df50*/  LDG.E R7, desc[UR4][R2.64+0x4] ;  /* 0x0000040402077981 */ /* 0x000ea4000c1e1900 */
[----:B--2---:R-:W-:-:S05]  /*1df60*/  IMAD.IADD R12, R7, 0x1, -R8 ;  /* 0x00000001070c7824 */ /* 0x004fca00078e0a08 */
[----:B------:R0:W-:Y:S02]  /*1df70*/  STL [R1+0x10], R12 ;  /* 0x0000100c01007387 */ /* 0x0001e40000100800 */
.L_x_2907:
[----:B------:R-:W-:Y:S01]  /*1df80*/  ULDC.64 UR4, c[0x0][0xa20] ;  /* 0x0002880000047ab9 */ /* 0x000fe20000000a00 */
[C---:B------:R-:W-:Y:S01]  /*1df90*/  LOP3.LUT R2, R18.reuse, 0xff000000, RZ, 0xc0, !PT ;  /* 0xff00000012027812 */ /* 0x040fe200078ec0ff */
        /* <DEDUP_REMOVED lines=8> */
[----:B------:R-:W-:Y:S01]  /*1e020*/  IADD3 R2, P0, R23, UR4, RZ ;  /* 0x0000000417027c10 */ /* 0x000fe2000ff1e0ff */
[----:B------:R-:W-:-:S03]  /*1e030*/  ULDC.64 UR6, c[0x0][0x208] ;  /* 0x0000820000067ab9 */ /* 0x000fc60000000a00 */
[----:B------:R-:W-:-:S05]  /*1e040*/  IADD3.X R3, R24, UR5, RZ, P0, !PT ;  /* 0x0000000518037c10 */ /* 0x000fca00087fe4ff */
[----:B------:R2:W5:Y:S01]  /*1e050*/  LDG.E R10, desc[UR6][R2.64] ;  /* 0x00000006020a7981 */ /* 0x000562000c1e1900 */
[----:B------:R-:W-:Y:S05]  /*1e060*/  BRA `(.L_x_2909) ;  /* 0x0000000000287947 */ /* 0x000fea0003800000 */
.L_x_2908:
[----:B------:R-:W-:Y:S02]  /*1e070*/  ULDC.64 UR4, c[0x0][0xa08] ;  /* 0x0002820000047ab9 */ /* 0x000fe40000000a00 */
[----:B------:R-:W-:-:S04]  /*1e080*/  ISETP.NE.U32.AND P0, PT, RZ, UR4, PT ;  /* 0x00000004ff007c0c */ /* 0x000fc8000bf05070 */
[----:B------:R-:W-:-:S13]  /*1e090*/  ISETP.NE.AND.EX P0, PT, RZ, UR5, PT, P0 ;  /* 0x00000005ff007c0c */ /* 0x000fda000bf05300 */
[----:B------:R-:W-:Y:S05]  /*1e0a0*/  @!P0 BRA `(.L_x_2909) ;  /* 0x0000000000188947 */ /* 0x000fea0003800000 */
[----:B------:R-:W2:Y:S01]  /*1e0b0*/  LDC.64 R2, c[0x0][0xa08] ;  /* 0x00028200ff027b82 */ /* 0x000ea20000000a00 */
[----:B------:R-:W-:Y:S01]  /*1e0c0*/  ULDC.64 UR4, c[0x0][0x208] ;  /* 0x0000820000047ab9 */ /* 0x000fe20000000a00 */
[----:B--2---:R-:W-:-:S05]  /*1e0d0*/  IMAD.WIDE R2, R33, 0x4, R2 ;  /* 0x0000000421027825 */ /* 0x004fca00078e0202 */
[----:B------:R-:W2:Y:S04]  /*1e0e0*/  LDG.E R10, desc[UR4][R2.64] ;  /* 0x00000004020a7981 */ /* 0x000ea8000c1e1900 */
[----:B------:R-:W2:Y:S02]  /*1e0f0*/  LDG.E R7, desc[UR4][R2.64+0x4] ;  /* 0x0000040402077981 */ /* 0x000ea4000c1e1900 */
[----:B--2---:R-:W-:-:S07]  /*1e100*/  IADD3 R10, -R10, R7, RZ ;  /* 0x000000070a0a7210 */ /* 0x004fce0007ffe1ff */
.L_x_2909:
[----:B------:R-:W-:Y:S01]  /*1e110*/  ULDC.64 UR4, c[0x0][0x208] ;  /* 0x0000820000047ab9 */ /* 0x000fe20000000a00 */
[----:B--2---:R-:W2:Y:S01]  /*1e120*/  LDC R3, c[0x0][0x448] ;  /* 0x00011200ff037b82 */ /* 0x004ea20000000800 */
[----:B------:R-:W3:Y:S04]  /*1e130*/  @P1 LDG.E R2, desc[UR4][R4.64] ;  /* 0x0000000404021981 */ /* 0x000ee8000c1e1900 */
[----:B------:R1:W3:Y:S01]  /*1e140*/  @P1 LDG.E R11, desc[UR4][R4.64+0x4] ;  /* 0x00000404040b1981 */ /* 0x0002e2000c1e1900 */
[----:B-----5:R-:W-:Y:S01]  /*1e150*/  IMAD.IADD R10, R10, 0x1, -R13 ;  /* 0x000000010a0a7824 */ /* 0x020fe200078e0a0d */
[----:B------:R-:W-:Y:S01]  /*1e160*/  BSSY B0, `(.L_x_2910) ;  /* 0x0000035000007945 */ /* 0x000fe20003800000 */
[----:B------:R-:W-:Y:S01]  /*1e170*/  IMAD.MOV.U32 R14, RZ, RZ, RZ ;  /* 0x000000ffff0e7224 */ /* 0x000fe200078e00ff */
[----:B-1----:R-:W-:-:S02]  /*1e180*/  LOP3.LUT R4, R9, 0xff, RZ, 0xc0, !PT ;  /* 0x000000ff09047812 */ /* 0x002fc400078ec0ff */
[----:B------:R-:W-:Y:S02]  /*1e190*/  SHF.R.U32.HI R5, RZ, 0x10, R9 ;  /* 0x00000010ff057819 */ /* 0x000fe40000011609 */
[----:B--2---:R-:W-:-:S13]  /*1e1a0*/  ISETP.NE.AND P0, PT, R3, 0x1, PT ;  /* 0x000000010300780c */ /* 0x004fda0003f05270 */
[----:B------:R-:W1:Y:S08]  /*1e1b0*/  @P0 LDC R7, c[0x0][0x44c] ;  /* 0x00011300ff070b82 */ /* 0x000e700000000800 */
[----:B------:R-:W2:Y:S01]  /*1e1c0*/  @P0 LDC R3, c[0x0][0x450] ;  /* 0x00011400ff030b82 */ /* 0x000ea20000000800 */
[----:B---3--:R-:W-:Y:S02]  /*1e1d0*/  @P1 IMAD.IADD R6, R11, 0x1, -R2 ;  /* 0x000000010b061824 */ /* 0x008fe400078e0a02 */
[----:B------:R-:W-:-:S02]  /*1e1e0*/  IMAD.SHL.U32 R2, R17, 0x80, RZ ;  /* 0x0000008011027824 */ /* 0x000fc400078e00ff */
[----:B------:R-:W-:-:S03]  /*1e1f0*/  IMAD.IADD R37, R10, 0x1, R6 ;  /* 0x000000010a257824 */ /* 0x000fc600078e0206 */
[----:B------:R-:W-:-:S05]  /*1e200*/  IADD3 R2, R2, 0x7f, RZ ;  /* 0x0000007f02027810 */ /* 0x000fca0007ffe0ff */
[----:B-1----:R-:W-:Y:S01]  /*1e210*/  @P0 IMAD.HI.U32 R8, R2, R7, RZ ;  /* 0x0000000702080227 */ /* 0x002fe200078e00ff */
[----:B------:R-:W-:-:S04]  /*1e220*/  IADD3 R7, R37, 0x5f, RZ ;  /* 0x0000005f25077810 */ /* 0x000fc80007ffe0ff */
[----:B--2---:R-:W-:Y:S01]  /*1e230*/  @P0 SHF.R.U32.HI R2, RZ, R3, R8 ;  /* 0x00000003ff020219 */ /* 0x004fe20000011608 */
[----:B------:R-:W-:Y:S01]  /*1e240*/  IMAD.HI R7, R7, 0x2aaaaaab, RZ ;  /* 0x2aaaaaab07077827 */ /* 0x000fe200078e02ff */
[----:B------:R-:W-:-:S04]  /*1e250*/  IADD3 R8, R37, 0x60, -R12 ;  /* 0x0000006025087810 */ /* 0x000fc80007ffe80c */
[----:B------:R-:W-:Y:S01]  /*1e260*/  SHF.R.U32.HI R3, RZ, 0x1f, R7 ;  /* 0x0000001fff037819 */ /* 0x000fe20000011607 */
[----:B------:R-:W-:-:S03]  /*1e270*/  IMAD.IADD R2, R8, 0x1, R2 ;  /* 0x0000000108027824 */ /* 0x000fc600078e0202 */
[----:B------:R-:W-:Y:S01]  /*1e280*/  LEA.HI.SX32 R7, R7, R3, 0x1c ;  /* 0x0000000307077211 */ /* 0x000fe200078fe2ff */
[----:B------:R-:W-:-:S05]  /*1e290*/  IMAD.HI R2, R2, 0x2aaaaaab, RZ ;  /* 0x2aaaaaab02027827 */ /* 0x000fca00078e02ff */
[----:B------:R-:W-:-:S04]  /*1e2a0*/  SHF.R.U32.HI R3, RZ, 0x1f, R2 ;  /* 0x0000001fff037819 */ /* 0x000fc80000011602 */
[----:B------:R-:W-:-:S04]  /*1e2b0*/  LEA.HI.SX32 R2, R2, R3, 0x1c ;  /* 0x0000000302027211 */ /* 0x000fc800078fe2ff */
[----:B------:R-:W-:-:S04]  /*1e2c0*/  VIMNMX R11, R7, R2, PT ;  /* 0x00000002070b7248 */ /* 0x000fc80003fe0100 */
[----:B------:R-:W-:-:S13]  /*1e2d0*/  ISETP.GE.AND P0, PT, R11, 0x1, PT ;  /* 0x000000010b00780c */ /* 0x000fda0003f06270 */
[----:B------:R-:W-:Y:S05]  /*1e2e0*/  @!P0 BRA `(.L_x_2911) ;  /* 0x0000000000708947 */ /* 0x000fea0003800000 */
[----:B------:R-:W-:Y:S01]  /*1e2f0*/  ISETP.NE.AND P0, PT, R5, RZ, PT ;  /* 0x000000ff0500720c */ /* 0x000fe20003f05270 */
[----:B------:R-:W-:-:S03]  /*1e300*/  ULDC UR4, c[0x0][0x9f0] ;  /* 0x00027c0000047ab9 */ /* 0x000fc60000000800 */
[----:B------:R-:W-:-:S04]  /*1e310*/  SEL R9, R5, UR4, P0 ;  /* 0x0000000405097c07 */ /* 0x000fc80008000000 */
[----:B------:R-:W-:Y:S02]  /*1e320*/  IABS R13, R9 ;  /* 0x00000009000d7213 */ /* 0x000fe40000000000 */
[----:B0-----:R-:W-:Y:S02]  /*1e330*/  IADD3 R12, R9, -0x1, R11 ;  /* 0xffffffff090c7810 */ /* 0x001fe40007ffe00b */
        /* <DEDUP_REMOVED lines=22> */
[----:B------:R-:W-:-:S07]  /*1e4a0*/  @!P2 LOP3.LUT R14, RZ, R9, RZ, 0x33, !PT ;  /* 0x00000009ff0ea212 */ /* 0x000fce00078e33ff */
.L_x_2911:
[----:B------:R-:W-:Y:S05]  /*1e4b0*/  BSYNC B0 ;  /* 0x0000000000007941 */ /* 0x000fea0003800000 */
.L_x_2910:
[-C--:B------:R-:W-:Y:S01]  /*1e4c0*/  IMAD R2, R4, R14.reuse, RZ ;  /* 0x0000000e04027224 */ /* 0x080fe200078e02ff */
[----:B------:R-:W-:Y:S04]  /*1e4d0*/  BSSY B0, `(.L_x_2912) ;  /* 0x0000133000007945 */ /* 0x000fe80003800000 */
[C---:B------:R-:W-:Y:S01]  /*1e4e0*/  VIADDMNMX R11, R2.reuse, R14, R11, PT ;  /* 0x0000000e020b7246 */ /* 0x040fe2000380010b */
[----:B------:R-:W-:-:S04]  /*1e4f0*/  IMAD R2, R2, 0x60, -R10 ;  /* 0x0000006002027824 */ /* 0x000fc800078e0a0a */
[----:B------:R-:W-:Y:S01]  /*1e500*/  IMAD R11, R11, 0x60, -R10 ;  /* 0x000000600b0b7824 */ /* 0x000fe200078e0a0a */
[----:B------:R-:W-:-:S04]  /*1e510*/  VIMNMX R2, RZ, R2, !PT ;  /* 0x00000002ff027248 */ /* 0x000fc80007fe0100 */
[----:B------:R-:W-:-:S04]  /*1e520*/  VIMNMX R11, R11, R6, PT ;  /* 0x000000060b0b7248 */ /* 0x000fc80003fe0100 */
[----:B------:R-:W-:Y:S01]  /*1e530*/  ISETP.GT.AND P0, PT, R11, R2, PT ;  /* 0x000000020b00720c */ /* 0x000fe20003f04270 */
[----:B------:R-:W-:-:S05]  /*1e540*/  IMAD.WIDE.U32 R2, R2, -0x55555555, RZ ;  /* 0xaaaaaaab02027825 */ /* 0x000fca00078e00ff */
[----:B------:R-:W-:-:S04]  /*1e550*/  SHF.R.U32.HI R6, RZ, 0x6, R3 ;  /* 0x00000006ff067819 */ /* 0x000fc80000011603 */
[----:B------:R-:W-:-:S03]  /*1e560*/  MOV R3, R6 ;  /* 0x0000000600037202 */ /* 0x000fc60000000f00 */
[----:B------:R-:W-:-:S04]  /*1e570*/  @P0 VIADD R9, R11, 0x5f ;  /* 0x0000005f0b090836 */ /* 0x000fc80000000000 */
[----:B------:R-:W-:-:S05]  /*1e580*/  @P0 IMAD.HI R9, R9, 0x2aaaaaab, RZ ;  /* 0x2aaaaaab09090827 */ /* 0x000fca00078e02ff */
[----:B------:R-:W-:-:S04]  /*1e590*/  @P0 SHF.R.U32.HI R2, RZ, 0x1f, R9 ;  /* 0x0000001fff020819 */ /* 0x000fc80000011609 */
[----:B------:R-:W-:Y:S02]  /*1e5a0*/  @P0 LEA.HI.SX32 R3, R9, R2, 0x1c ;  /* 0x0000000209030211 */ /* 0x000fe400078fe2ff */
[----:B------:R-:W-:Y:S02]  /*1e5b0*/  PLOP3.LUT P0, PT, PT, PT, PT, 0x80, 0x0 ;  /* 0x000000000000781c */ /* 0x000fe40003f0f070 */
[----:B------:R-:W-:-:S13]  /*1e5c0*/  ISETP.GT.AND P2, PT, R3, R6, PT ;  /* 0x000000060300720c */ /* 0x000fda0003f44270 */
[----:B------:R-:W-:Y:S05]  /*1e5d0*/  @!P2 BRA `(.L_x_2913) ;  /* 0x000000100088a947 */ /* 0x000fea0003800000 */
[----:B------:R-:W-:Y:S01]  /*1e5e0*/  UMOV UR4, 0xffffffff ;  /* 0xffffffff00047882 */ /* 0x000fe20000000000 */
[----:B------:R-:W-:Y:S02]  /*1e5f0*/  SEL R2, R33, RZ, !P1 ;  /* 0x000000ff21027207 */ /* 0x000fe40004800000 */
[----:B------:R-:W-:Y:S05]  /*1e600*/  BRA.DIV UR4, `(.L_x_2914) ;  /* 0x0000007204a47947 */ /* 0x000fea000b800000 */
[----:B------:R-:W1:Y:S02]  /*1e610*/  S2R R9, SR_TID.X ;  /* 0x0000000000097919 */ /* 0x000e640000002100 */
[----:B-1----:R-:W-:-:S04]  /*1e620*/  SHF.R.U32.HI R9, RZ, 0x5, R9 ;  /* 0x00000005ff097819 */ /* 0x002fc80000011609 */
[----:B------:R-:W-:-:S05]  /*1e630*/  LOP3.LUT R9, R9, 0x3, RZ, 0xc0, !PT ;  /* 0x0000000309097812 */ /* 0x000fca00078ec0ff */
[----:B------:R1:W2:Y:S02]  /*1e640*/  SHFL.IDX PT, R14, R9, RZ, 0x1f ;  /* 0x00001fff090e7589 */ /* 0x0002a400000e0000 */
.L_x_3079:
[----:B--2---:R-:W-:Y:S02]  /*1e650*/  ISETP.NE.AND P0, PT, R14, RZ, PT ;  /* 0x000000ff0e00720c */ /* 0x004fe40003f05270 */
[----:B------:R-:W-:-:S11]  /*1e660*/  PLOP3.LUT P6, PT, PT, PT, PT, 0x8, 0x0 ;  /* 0x000000000000781c */ /* 0x000fd60003fce170 */
[----:B------:R-:W-:Y:S05]  /*1e670*/  @P0 BRA `(.L_x_2915) ;  /* 0x00000000000c0947 */ /* 0x000fea0003800000 */
[----:B------:R-:W-:-:S03]  /*1e680*/  UMOV UR4, 0xffffffff ;  /* 0xffffffff00047882 */ /* 0x000fc60000000000 */
[----:B------:R-:W-:Y:S05]  /*1e690*/  BRA.DIV UR4, `(.L_x_2916) ;  /* 0x0000007204b47947 */ /* 0x000fea000b800000 */
[----:B------:R-:W-:-:S13]  /*1e6a0*/  ELECT P6, URZ, PT ;  /* 0x00000000003f782f */ /* 0x000fda00038c0000 */
.L_x_2915:
[----:B-1----:R-:W2:Y:S01]  /*1e6b0*/  LDL R9, [R1+0x24] ;  /* 0x0000240001097983 */ /* 0x002ea20000100800 */
[----:B------:R-:W-:Y:S01]  /*1e6c0*/  BSSY B1, `(.L_x_2917) ;  /* 0x0000008000017945 */ /* 0x000fe20003800000 */
[----:B--2---:R-:W-:-:S05]  /*1e6d0*/  VIADD R9, R9, 0x1 ;  /* 0x0000000109097836 */ /* 0x004fca0000000000 */
[----:B------:R-:W-:-:S04]  /*1e6e0*/  LEA.HI R10, R9, R9, RZ, 0x1 ;  /* 0x00000009090a7211 */ /* 0x000fc800078f08ff */
[----:B------:R-:W-:-:S05]  /*1e6f0*/  LOP3.LUT R10, R10, 0xfffffffe, RZ, 0xc0, !PT ;  /* 0xfffffffe0a0a7812 */ /* 0x000fca00078ec0ff */
[----:B------:R-:W-:-:S05]  /*1e700*/  IMAD.IADD R9, R9, 0x1, -R10 ;  /* 0x0000000109097824 */ /* 0x000fca00078e0a0a */
[----:B------:R-:W-:-:S04]  /*1e710*/  SHF.L.U32 R9, R9, 0x1f, RZ ;  /* 0x0000001f09097819 */ /* 0x000fc800000006ff */
[----:B------:R-:W1:Y:S02]  /*1e720*/  SYNCS.PHASECHK.TRANS64.TRYWAIT P0, [R22+URZ+0x2a820], R9 ;  /* 0x02a82009160075a7 */ /* 0x000e64000800017f */
[----:B-1----:R-:W-:Y:S05]  /*1e730*/  @!P0 BRA `(.L_x_2918) ;  /* 0x0000007000ac8947 */ /* 0x002fea0003800000 */
.L_x_3082:
[----:B------:R-:W-:Y:S05]  /*1e740*/  BSYNC B1 ;  /* 0x0000000000017941 */ /* 0x000fea0003800000 */
.L_x_2917:
[----:B------:R-:W-:Y:S04]  /*1e750*/  BSSY B1, `(.L_x_2919) ;  /* 0x000007c000017945 */ /* 0x000fe80003800000 */
[----:B------:R-:W-:Y:S05]  /*1e760*/  @!P6 BRA `(.L_x_2920) ;  /* 0x0000000400e8e947 */ /* 0x000fea0003800000 */
[----:B------:R-:W-:Y:S01]  /*1e770*/  LEA R13, R25, R22, 0x3 ;  /* 0x00000016190d7211 */ /* 0x000fe200078e18ff */
[----:B------:R-:W2:Y:S01]  /*1e780*/  S2R R10, SR_TID.X ;  /* 0x00000000000a7919 */ /* 0x000ea20000002100 */
[----:B0-----:R-:W-:Y:S01]  /*1e790*/  SHF.L.U32 R12, R31, 0x1f, RZ ;  /* 0x0000001f1f0c7819 */ /* 0x001fe200000006ff */
[----:B------:R-:W-:Y:S03]  /*1e7a0*/  BSSY B2, `(.L_x_2921) ;  /* 0x0000005000027945 */ /* 0x000fe60003800000 */
[----:B------:R-:W0:Y:S01]  /*1e7b0*/  SYNCS.PHASECHK.TRANS64.TRYWAIT P0, [R13+URZ+0x2a8a0], R12 ;  /* 0x02a8a00c0d0075a7 */ /* 0x000e22000800017f */
[----:B--2---:R-:W-:-:S04]  /*1e7c0*/  LOP3.LUT R10, R10, 0x7f, RZ, 0xc0, !PT ;  /* 0x0000007f0a0a7812 */ /* 0x004fc800078ec0ff */
[----:B------:R-:W-:Y:S01]  /*1e7d0*/  ISETP.NE.AND P1, PT, R10, RZ, PT ;  /* 0x000000ff0a00720c */ /* 0x000fe20003f25270 */
[----:B0-----:R-:W-:-:S12]  /*1e7e0*/  @!P0 BRA `(.L_x_2922) ;  /* 0x0000007000948947 */ /* 0x001fd80003800000 */
.L_x_3083:
[----:B------:R-:W-:Y:S05]  /*1e7f0*/  BSYNC B2 ;  /* 0x0000000000027941 */ /* 0x000fea0003800000 */
.L_x_2921:
[----:B------:R-:W-:Y:S04]  /*1e800*/  BSSY B2, `(.L_x_2923) ;  /* 0x0000009000027945 */ /* 0x000fe80003800000 */
[----:B------:R-:W-:Y:S05]  /*1e810*/  @P1 BRA `(.L_x_2924) ;  /* 0x00000000001c1947 */ /* 0x000fea0003800000 */
[----:B------:R-:W2:Y:S01]  /*1e820*/  S2R R10, SR_TID.X ;  /* 0x00000000000a7919 */ /* 0x000ea20000002100 */
[----:B-1----:R-:W-:-:S04]  /*1e830*/  IMAD.MOV.U32 R9, RZ, RZ, 0x9000 ;  /* 0x00009000ff097424 */ /* 0x002fc800078e00ff */
[----:B------:R3:W-:Y:S01]  /*1e840*/  SYNCS.ARRIVE.TRANS64 RZ, [R13+URZ+0x2a890], R9 ;  /* 0x02a890090dff79a7 */ /* 0x0007e2000800003f */
[----:B--2---:R-:W-:-:S04]  /*1e850*/  LOP3.LUT R10, R10, 0x1f, RZ, 0xc0, !PT ;  /* 0x0000001f0a0a7812 */ /* 0x004fc800078ec0ff */
[----:B------:R-:W-:-:S13]  /*1e860*/  ISETP.NE.AND P0, PT, R10, RZ, PT ;  /* 0x000000ff0a00720c */ /* 0x000fda0003f05270 */
[----:B---3--:R-:W-:Y:S05]  /*1e870*/  @!P0 BRA `(.L_x_2924) ;  /* 0x0000000000048947 */ /* 0x008fea0003800000 */
[----:B------:R-:W-:Y:S01]  /*1e880*/  BPT.TRAP 0x1 ;  /* 0x000000040000795c */ /* 0x000fe20000300000 */
.L_x_2924:
[----:B------:R-:W-:Y:S05]  /*1e890*/  BSYNC B2 ;  /* 0x0000000000027941 */ /* 0x000fea0003800000 */
.L_x_2923:
[----:B------:R-:W-:Y:S01]  /*1e8a0*/  IMAD.MOV.U32 R20, RZ, RZ, RZ ;  /* 0x000000ffff147224 */ /* 0x000fe200078e00ff */
[----:B------:R-:W-:Y:S01]  /*1e8b0*/  UIADD3 UR4, UP0, UR38, 0x570, URZ ;  /* 0x0000057026047890 */ /* 0x000fe2000ff1e03f */
[----:B------:R-:W-:Y:S01]  /*1e8c0*/  IMAD R10, R3, 0x60, R0 ;  /* 0x00000060030a7824 */ /* 0x000fe200078e0200 */
[----:B------:R-:W-:Y:S01]  /*1e8d0*/  PLOP3.LUT P0, PT, PT, PT, PT, 0x80, 0x0 ;  /* 0x000000000000781c */ /* 0x000fe20003f0f070 */
[----:B------:R-:W-:Y:S01]  /*1e8e0*/  IMAD R11, R25, 0x9000, R22 ;  /* 0x00009000190b7824 */ /* 0x000fe200078e0216 */
[----:B------:R-:W-:Y:S01]  /*1e8f0*/  R2UR UR10, R20 ;  /* 0x00000000140a72ca */ /* 0x000fe200000e0000 */
[----:B-1----:R-:W-:Y:S01]  /*1e900*/  VIADD R9, R13, 0x2a890 ;  /* 0x0002a8900d097836 */ /* 0x002fe20000000000 */
[----:B------:R-:W-:Y:S01]  /*1e910*/  IADD3 R10, R10, -0x60, RZ ;  /* 0xffffffa00a0a7810 */ /* 0x000fe20007ffe0ff */
[----:B------:R-:W-:Y:S01]  /*1e920*/  VIADD R14, R11, 0x18400 ;  /* 0x000184000b0e7836 */ /* 0x000fe20000000000 */
[----:B------:R-:W-:Y:S01]  /*1e930*/  UIADD3.X UR5, URZ, UR39, URZ, UP0, !UPT ;  /* 0x000000273f057290 */ /* 0x000fe200087fe43f */
[----:B------:R-:W-:Y:S01]  /*1e940*/  UMOV UR6, 0x0 ;  /* 0x0000000000067882 */ /* 0x000fe20000000000 */
[----:B------:R-:W-:-:S10]  /*1e950*/  UMOV UR7, 0x12f00000 ;  /* 0x12f0000000077882 */ /* 0x000fd40000000000 */
.L_x_2925:
        /* <DEDUP_REMOVED lines=10> */
[----:B------:R-:W-:Y:S01]  /*1ea00*/  MOV R21, 0x40 ;  /* 0x0000004000157802 */ /* 0x000fe20000000f00 */
[----:B------:R-:W-:Y:S01]  /*1ea10*/  VIADD R14, R11, 0x1b400 ;  /* 0x0001b4000b0e7836 */ /* 0x000fe20000000000 */
[----:B------:R-:W-:Y:S01]  /*1ea20*/  PLOP3.LUT P0, PT, PT, PT, PT, 0x80, 0x0 ;  /* 0x000000000000781c */ /* 0x000fe20003f0f070 */
[----:B------:R-:W-:Y:S01]  /*1ea30*/  UMOV UR6, 0x0 ;  /* 0x0000000000067882 */ /* 0x000fe20000000000 */
[----:B------:R-:W-:Y:S01]  /*1ea40*/  R2UR UR10, R21 ;  /* 0x00000000150a72ca */ /* 0x000fe200000e0000 */
[----:B------:R-:W-:-:S14]  /*1ea50*/  UMOV UR7, 0x12f00000 ;  /* 0x12f0000000077882 */ /* 0x000fdc0000000000 */
.L_x_2926:
        /* <DEDUP_REMOVED lines=15> */
.L_x_2927:
        /* <DEDUP_REMOVED lines=13> */
.L_x_3084:
[----:B------:R-:W-:Y:S05]  /*1ec20*/  BSYNC B2 ;  /* 0x0000000000027941 */ /* 0x000fea0003800000 */
.L_x_2928:
[----:B------:R-:W-:Y:S01]  /*1ec30*/  BSSY B2, `(.L_x_2930) ;  /* 0x000000b000027945 */ /* 0x000fe20003800000 */
[----:B------:R-:W-:Y:S01]  /*1ec40*/  MOV R14, 0x0 ;  /* 0x00000000000e7802 */ /* 0x000fe20000000f00 */
[----:B------:R-:W-:Y:S02]  /*1ec50*/  IMAD.MOV.U32 R15, RZ, RZ, 0x12f00000 ;  /* 0x12f00000ff0f7424 */ /* 0x000fe400078e00ff */
        /* <DEDUP_REMOVED lines=8> */
.L_x_2931:
[----:B------:R-:W-:Y:S05]  /*1ece0*/  BSYNC B2 ;  /* 0x0000000000027941 */ /* 0x000fea0003800000 */
.L_x_2930:
        /* <DEDUP_REMOVED lines=9> */
.L_x_2932:
        /* <DEDUP_REMOVED lines=15> */
.L_x_2933:
        /* <DEDUP_REMOVED lines=9> */
[----:B--2---:R-:W-:Y:S05]  /*1ef00*/  @P0 BRA.U.ANY `(.L_x_2933) ;  /* 0xfffffffd00d80947 */ /* 0x004fea000393ffff */
.L_x_2920:
[----:B------:R-:W-:Y:S05]  /*1ef10*/  BSYNC B1 ;  /* 0x0000000000017941 */ /* 0x000fea0003800000 */
.L_x_2919:
[----:B------:R-:W-:Y:S01]  /*1ef20*/  VIADD R13, R3, 0xfffffffe ;  /* 0xfffffffe030d7836 */ /* 0x000fe20000000000 */
[----:B------:R-:W-:Y:S02]  /*1ef30*/  IADD3 R25, R25, 0x1, RZ ;  /* 0x0000000119197810 */ /* 0x000fe40007ffe0ff */
[----:B------:R-:W-:Y:S02]  /*1ef40*/  PLOP3.LUT P0, PT, PT, PT, PT, 0x8, 0x0 ;  /* 0x000000000000781c */ /* 0x000fe40003f0e170 */
[----:B------:R-:W-:Y:S02]  /*1ef50*/  ISETP.GE.AND P2, PT, R13, R6, PT ;  /* 0x000000060d00720c */ /* 0x000fe40003f46270 */
[----:B------:R-:W-:-:S04]  /*1ef60*/  ISETP.NE.AND P1, PT, R25, 0x2, PT ;  /* 0x000000021900780c */ /* 0x000fc80003f25270 */
[----:B------:R-:W-:Y:S02]  /*1ef70*/  SEL R3, RZ, 0x1, P1 ;  /* 0x00000001ff037807 */ /* 0x000fe40000800000 */
[----:B------:R-:W-:Y:S02]  /*1ef80*/  SEL R25, R25, RZ, P1 ;  /* 0x000000ff19197207 */ /* 0x000fe40000800000 */
[----:B------:R-:W-:-:S03]  /*1ef90*/  LOP3.LUT R31, R31, R3, RZ, 0x3c, !PT ;  /* 0x000000031f1f7212 */ /* 0x000fc600078e3cff */
[----:B------:R-:W-:Y:S05]  /*1efa0*/  @!P2 BRA `(.L_x_2913) ;  /* 0x000000080014a947 */ /* 0x000fea0003800000 */
.L_x_2949:
[----:B------:R-:W-:Y:S05]  /*1efb0*/  YIELD ;  /* 0x0000000000007946 */ /* 0x000fea0003800000 */
[----:B------:R-:W-:Y:S04]  /*1efc0*/  BSSY B1, `(.L_x_2934) ;  /* 0x000007b000017945 */ /* 0x000fe80003800000 */
[----:B------:R-:W-:Y:S05]  /*1efd0*/  @!P6 BRA `(.L_x_2935) ;  /* 0x0000000400e4e947 */ /* 0x000fea0003800000 */
[----:B0-----:R-:W-:Y:S01]  /*1efe0*/  IMAD R12, R25, 0x8, R22 ;  /* 0x00000008190c7824 */ /* 0x001fe200078e0216 */
[----:B------:R-:W-:Y:S01]  /*1eff0*/  SHF.L.U32 R11, R31, 0x1f, RZ ;  /* 0x0000001f1f0b7819 */ /* 0x000fe200000006ff */
[----:B------:R-:W0:Y:S01]  /*1f000*/  S2R R3, SR_TID.X ;  /* 0x0000000000037919 */ /* 0x000e220000002100 */
[----:B------:R-:W-:Y:S02]  /*1f010*/  BSSY B2, `(.L_x_2936) ;  /* 0x0000005000027945 */ /* 0x000fe40003800000 */
[----:B------:R-:W2:Y:S01]  /*1f020*/  SYNCS.PHASECHK.TRANS64.TRYWAIT P1, [R12+URZ+0x2a8a0], R11 ;  /* 0x02a8a00b0c0075a7 */ /* 0x000ea2000802017f */
[----:B0-----:R-:W-:-:S04]  /*1f030*/  LOP3.LUT R3, R3, 0x7f, RZ, 0xc0, !PT ;  /* 0x0000007f03037812 */ /* 0x001fc800078ec0ff */
[----:B------:R-:W-:Y:S01]  /*1f040*/  ISETP.NE.AND P2, PT, R3, RZ, PT ;  /* 0x000000ff0300720c */ /* 0x000fe20003f45270 */
[----:B--2---:R-:W-:-:S12]  /*1f050*/  @!P1 BRA `(.L_x_2937) ;  /* 0x0000006800a09947 */ /* 0x004fd80003800000 */
.L_x_3085:
[----:B------:R-:W-:Y:S05]  /*1f060*/  BSYNC B2 ;  /* 0x0000000000027941 */ /* 0x000fea0003800000 */
.L_x_2936:
[----:B------:R-:W-:Y:S04]  /*1f070*/  BSSY B2, `(.L_x_2938) ;  /* 0x0000009000027945 */ /* 0x000fe80003800000 */
[----:B------:R-:W-:Y:S05]  /*1f080*/  @P2 BRA `(.L_x_2939) ;  /* 0x00000000001c2947 */ /* 0x000fea0003800000 */
[----:B-1----:R-:W1:Y:S01]  /*1f090*/  S2R R9, SR_TID.X ;  /* 0x0000000000097919 */ /* 0x002e620000002100 */
[----:B------:R-:W-:-:S04]  /*1f0a0*/  MOV R3, 0x9000 ;  /* 0x0000900000037802 */ /* 0x000fc80000000f00 */
[----:B------:R2:W-:Y:S01]  /*1f0b0*/  SYNCS.ARRIVE.TRANS64 RZ, [R12+URZ+0x2a890], R3 ;  /* 0x02a890030cff79a7 */ /* 0x0005e2000800003f */
[----:B-1----:R-:W-:-:S04]  /*1f0c0*/  LOP3.LUT R9, R9, 0x1f, RZ, 0xc0, !PT ;  /* 0x0000001f09097812 */ /* 0x002fc800078ec0ff */
[----:B------:R-:W-:-:S13]  /*1f0d0*/  ISETP.NE.AND P1, PT, R9, RZ, PT ;  /* 0x000000ff0900720c */ /* 0x000fda0003f25270 */
[----:B--2---:R-:W-:Y:S05]  /*1f0e0*/  @!P1 BRA `(.L_x_2939) ;  /* 0x0000000000049947 */ /* 0x004fea0003800000 */
[----:B------:R-:W-:Y:S01]  /*1f0f0*/  BPT.TRAP 0x1 ;  /* 0x000000040000795c */ /* 0x000fe20000300000 */
.L_x_2939:
[----:B------:R-:W-:Y:S05]  /*1f100*/  BSYNC B2 ;  /* 0x0000000000027941 */ /* 0x000fea0003800000 */
.L_x_2938:
[----:B------:R-:W-:Y:S01]  /*1f110*/  IMAD.MOV.U32 R20, RZ, RZ, RZ ;  /* 0x000000ffff147224 */ /* 0x000fe200078e00ff */
[----:B------:R-:W-:Y:S01]  /*1f120*/  UIADD3 UR4, UP0, UR38, 0x570, URZ ;  /* 0x0000057026047890 */ /* 0x000fe2000ff1e03f */
[----:B------:R-:W-:Y:S01]  /*1f130*/  IMAD R10, R25, 0x9000, R22 ;  /* 0x00009000190a7824 */ /* 0x000fe200078e0216 */
[----:B------:R-:W-:Y:S01]  /*1f140*/  PLOP3.LUT P1, PT, PT, PT, PT, 0x80, 0x0 ;  /* 0x000000000000781c */ /* 0x000fe20003f2f070 */
[----:B-1----:R-:W-:Y:S01]  /*1f150*/  IMAD R9, R13, 0x60, R0 ;  /* 0x000000600d097824 */ /* 0x002fe200078e0200 */
[----:B------:R-:W-:Y:S01]  /*1f160*/  R2UR UR10, R20 ;  /* 0x00000000140a72ca */ /* 0x000fe200000e0000 */
[----:B------:R-:W-:Y:S01]  /*1f170*/  VIADD R3, R12, 0x2a890 ;  /* 0x0002a8900c037836 */ /* 0x000fe20000000000 */
[----:B------:R-:W-:Y:S01]  /*1f180*/  IADD3 R14, R10, 0x18400, RZ ;  /* 0x000184000a0e7810 */ /* 0x000fe20007ffe0ff */
[----:B------:R-:W-:Y:S01]  /*1f190*/  UIADD3.X UR5, URZ, UR39, URZ, UP0, !UPT ;  /* 0x000000273f057290 */ /* 0x000fe200087fe43f */
[----:B------:R-:W-:Y:S01]  /*1f1a0*/  UMOV UR6, 0x0 ;  /* 0x0000000000067882 */ /* 0x000fe20000000000 */
[----:B------:R-:W-:-:S10]  /*1f1b0*/  UMOV UR7, 0x12f00000 ;  /* 0x12f0000000077882 */ /* 0x000fd40000000000 */
.L_x_2940:
        /* <DEDUP_REMOVED lines=16> */
.L_x_2941:
        /* <DEDUP_REMOVED lines=11> */
[----:B------:R-:W-:Y:S01]  /*1f370*/  UMOV UR6, 0x0 ;  /* 0x0000000000067882 */ /* 0x000fe20000000000 */
[----:B------:R-:W-:Y:S01]  /*1f380*/  IADD3 R10, R10, 0x1e400, RZ ;  /* 0x0001e4000a0a7810 */ /* 0x000fe20007ffe0ff */
[----:B------:R-:W-:Y:S01]  /*1f390*/  UMOV UR7, 0x12f00000 ;  /* 0x12f0000000077882 */ /* 0x000fe20000000000 */
[----:B------:R-:W-:-:S09]  /*1f3a0*/  UMOV UR10, 0x80 ;  /* 0x00000080000a7882 */ /* 0x000fd20000000000 */
.L_x_2942:
        /* <DEDUP_REMOVED lines=13> */
.L_x_3086:
[----:B------:R-:W-:Y:S05]  /*1f480*/  BSYNC B2 ;  /* 0x0000000000027941 */ /* 0x000fea0003800000 */
.L_x_2943:
        /* <DEDUP_REMOVED lines=11> */
.L_x_2946:
[----:B------:R-:W-:Y:S05]  /*1f540*/  BSYNC B2 ;  /* 0x0000000000027941 */ /* 0x000fea0003800000 */
.L_x_2945:
        /* <DEDUP_REMOVED lines=9> */
.L_x_2947:
        /* <DEDUP_REMOVED lines=15> */
.L_x_2948:
        /* <DEDUP_REMOVED lines=10> */
.L_x_2935:
[----:B------:R-:W-:Y:S05]  /*1f770*/  BSYNC B1 ;  /* 0x0000000000017941 */ /* 0x000fea0003800000 */
.L_x_2934:
[----:B------:R-:W-:Y:S01]  /*1f780*/  ISETP.GT.AND P2, PT, R13, R6, PT ;  /* 0x000000060d00720c */ /* 0x000fe20003f44270 */
[----:B------:R-:W-:Y:S02]  /*1f790*/  VIADD R25, R25, 0x1 ;  /* 0x0000000119197836 */ /* 0x000fe40000000000 */
[----:B------:R-:W-:-:S03]  /*1f7a0*/  VIADD R13, R13, 0xffffffff ;  /* 0xffffffff0d0d7836 */ /* 0x000fc60000000000 */
[----:B------:R-:W-:-:S04]  /*1f7b0*/  ISETP.NE.AND P1, PT, R25, 0x2, PT ;  /* 0x000000021900780c */ /* 0x000fc80003f25270 */
[----:B------:R-:W-:Y:S02]  /*1f7c0*/  SEL R3, RZ, 0x1, P1 ;  /* 0x00000001ff037807 */ /* 0x000fe40000800000 */
[----:B------:R-:W-:Y:S02]  /*1f7d0*/  SEL R25, R25, RZ, P1 ;  /* 0x000000ff19197207 */ /* 0x000fe40000800000 */
[----:B------:R-:W-:Y:S01]  /*1f7e0*/  LOP3.LUT R31, R31, R3, RZ, 0x3c, !PT ;  /* 0x000000031f1f7212 */ /* 0x000fe200078e3cff */
[----:B------:R-:W-:Y:S06]  /*1f7f0*/  @P2 BRA `(.L_x_2949) ;  /* 0xfffffff400ec2947 */ /* 0x000fec000383ffff */
.L_x_2913:
[----:B------:R-:W-:Y:S05]  /*1f800*/  BSYNC B0 ;  /* 0x0000000000007941 */ /* 0x000fea0003800000 */
.L_x_2912:
[----:B------:R-:W2:Y:S01]  /*1f810*/  LDC R0, c[0x0][0x448] ;  /* 0x00011200ff007b82 */ /* 0x000ea20000000800 */
[----:B------:R-:W-:Y:S01]  /*1f820*/  LEA R2, R17, 0x7f, 0x7 ;  /* 0x0000007f11027811 */ /* 0x000fe200078e38ff */
[----:B------:R-:W-:Y:S06]  /*1f830*/  @!P0 WARPSYNC.ALL ;  /* 0x0000000000008948 */ /* 0x000fec0003800000 */
[----:B------:R-:W-:Y:S01]  /*1f840*/  @!P0 BAR.SYNC.DEFER_BLOCKING 0xc, 0x180 ;  /* 0x0306000000008b1d */ /* 0x000fe20000010000 */
[----:B------:R-:W-:-:S05]  /*1f850*/  ISETP.NE.AND P2, PT, R5, RZ, PT ;  /* 0x000000ff0500720c */ /* 0x000fca0003f45270 */
[----:B------:R-:W-:Y:S08]  /*1f860*/  BSSY B0, `(.L_x_2950) ;  /* 0x0000029000007945 */ /* 0x000ff00003800000 */
[----:B------:R-:W3:Y:S01]  /*1f870*/  @!P2 LDC R5, c[0x0][0x9f0] ;  /* 0x00027c00ff05ab82 */ /* 0x000ee20000000800 */
[----:B--2---:R-:W-:-:S13]  /*1f880*/  ISETP.NE.AND P1, PT, R0, 0x1, PT ;  /* 0x000000010000780c */ /* 0x004fda0003f25270 */
[----:B-1----:R-:W1:Y:S08]  /*1f890*/  @P1 LDC R9, c[0x0][0x44c] ;  /* 0x00011300ff091b82 */ /* 0x002e700000000800 */
[----:B------:R-:W2:Y:S01]  /*1f8a0*/  @P1 LDC R3, c[0x0][0x450] ;  /* 0x00011400ff031b82 */ /* 0x000ea20000000800 */
[----:B-1----:R-:W-:-:S05]  /*1f8b0*/  @P1 IMAD.HI.U32 R0, R2, R9, RZ ;  /* 0x0000000902001227 */ /* 0x002fca00078e00ff */
[----:B--2---:R-:W-:Y:S01]  /*1f8c0*/  @P1 SHF.R.U32.HI R2, RZ, R3, R0 ;  /* 0x00000003ff021219 */ /* 0x004fe20000011600 */
[----:B------:R-:W-:-:S03]  /*1f8d0*/  IMAD.MOV.U32 R0, RZ, RZ, RZ ;  /* 0x000000ffff007224 */ /* 0x000fc600078e00ff */
[----:B------:R-:W-:-:S05]  /*1f8e0*/  IADD3 R2, R8, R2, RZ ;  /* 0x0000000208027210 */ /* 0x000fca0007ffe0ff */
[----:B------:R-:W-:-:S05]  /*1f8f0*/  IMAD.HI R2, R2, 0x2aaaaaab, RZ ;  /* 0x2aaaaaab02027827 */ /* 0x000fca00078e02ff */
[----:B------:R-:W-:-:S04]  /*1f900*/  SHF.R.U32.HI R3, RZ, 0x1f, R2 ;  /* 0x0000001fff037819 */ /* 0x000fc80000011602 */
[----:B------:R-:W-:-:S04]  /*1f910*/  LEA.HI.SX32 R2, R2, R3, 0x1c ;  /* 0x0000000302027211 */ /* 0x000fc800078fe2ff */
[----:B------:R-:W-:-:S04]  /*1f920*/  VIMNMX R7, R7, R2, PT ;  /* 0x0000000207077248 */ /* 0x000fc80003fe0100 */
[----:B------:R-:W-:-:S13]  /*1f930*/  ISETP.GE.AND P1, PT, R7, 0x1, PT ;  /* 0x000000010700780c */ /* 0x000fda0003f26270 */
[----:B---3--:R-:W-:Y:S05]  /*1f940*/  @!P1 BRA `(.L_x_2951) ;  /* 0x0000000000689947 */ /* 0x008fea0003800000 */
[-C--:B------:R-:W-:Y:S01]  /*1f950*/  IABS R0, R5.reuse ;  /* 0x0000000500007213 */ /* 0x080fe20000000000 */
[----:B------:R-:W-:Y:S01]  /*1f960*/  IMAD.MOV.U32 R2, RZ, RZ, RZ ;  /* 0x000000ffff027224 */ /* 0x000fe200078e00ff */
[----:B------:R-:W-:Y:S02]  /*1f970*/  IABS R8, R5 ;  /* 0x0000000500087213 */ /* 0x000fe40000000000 */
[----:B------:R-:W1:Y:S03]  /*1f980*/  I2F.RP R9, R0 ;  /* 0x0000000000097306 */ /* 0x000e660000209400 */
[----:B------:R-:W-:-:S05]  /*1f990*/  IMAD.MOV R8, RZ, RZ, -R8 ;  /* 0x000000ffff087224 */ /* 0x000fca00078e0a08 */
[----:B-1----:R-:W1:Y:S02]  /*1f9a0*/  MUFU.RCP R9, R9 ;  /* 0x0000000900097308 */ /* 0x002e640000001000 */
[----:B-1----:R-:W-:-:S06]  /*1f9b0*/  VIADD R10, R9, 0xffffffe ;  /* 0x0ffffffe090a7836 */ /* 0x002fcc0000000000 */
[----:B------:R-:W1:Y:S02]  /*1f9c0*/  F2I.FTZ.U32.TRUNC.NTZ R3, R10 ;  /* 0x0000000a00037305 */ /* 0x000e64000021f000 */
[----:B-1----:R-:W-:-:S05]  /*1f9d0*/  IADD3 R11, RZ, -R3, RZ ;  /* 0x80000003ff0b7210 */ /* 0x002fca0007ffe0ff */
[----:B------:R-:W-:-:S04]  /*1f9e0*/  IMAD R11, R11, R0, RZ ;  /* 0x000000000b0b7224 */ /* 0x000fc800078e02ff */
[----:B------:R-:W-:Y:S01]  /*1f9f0*/  IMAD.HI.U32 R6, R3, R11, R2 ;  /* 0x0000000b03067227 */ /* 0x000fe200078e0002 */
[----:B------:R-:W-:-:S04]  /*1fa00*/  IADD3 R3, R5, -0x1, R7 ;  /* 0xffffffff05037810 */ /* 0x000fc80007ffe007 */
[----:B------:R-:W-:Y:S02]  /*1fa10*/  IABS R2, R3 ;  /* 0x0000000300027213 */ /* 0x000fe40000000000 */
[----:B------:R-:W-:-:S03]  /*1fa20*/  LOP3.LUT R3, R3, R5, RZ, 0x3c, !PT ;  /* 0x0000000503037212 */ /* 0x000fc600078e3cff */
        /* <DEDUP_REMOVED lines=12> */
.L_x_2951:
[----:B------:R-:W-:Y:S05]  /*1faf0*/  BSYNC B0 ;  /* 0x0000000000007941 */ /* 0x000fea0003800000 */
.L_x_2950:
[-C--:B------:R-:W-:Y:S01]  /*1fb00*/  IMAD R2, R4, R0.reuse, RZ ;  /* 0x0000000004027224 */ /* 0x080fe200078e02ff */
[----:B------:R-:W-:Y:S04]  /*1fb10*/  BSSY B7, `(.L_x_2952) ;  /* 0x0000377000077945 */ /* 0x000fe80003800000 */
[----:B------:R-:W-:Y:S01]  /*1fb20*/  VIADDMNMX R30, R2, R0, R7, PT ;  /* 0x00000000021e7246 */ /* 0x000fe20003800107 */
[----:B------:R1:W-:Y:S03]  /*1fb30*/  STL [R1], R2 ;  /* 0x0000000201007387 */ /* 0x0003e60000100800 */
        /* <DEDUP_REMOVED lines=10> */
[----:B------:R-:W1:Y:S01]  /*1fbe0*/  FLO.U32 R0, UR4 ;  /* 0x0000000400007d00 */ /* 0x000e6200080e0000 */
[----:B------:R-:W-:Y:S01]  /*1fbf0*/  ULDC.64 UR6, c[0x0][0x208] ;  /* 0x0000820000067ab9 */ /* 0x000fe20000000a00 */
[----:B-1----:R-:W-:-:S06]  /*1fc00*/  ISETP.EQ.U32.AND P0, PT, R0, R5, PT ;  /* 0x000000050000720c */ /* 0x002fcc0003f02070 */
[----:B------:R-:W2:Y:S07]  /*1fc10*/  POPC R5, UR4 ;  /* 0x0000000400057d09 */ /* 0x000eae0008000000 */
[----:B--2---:R-:W2:Y:S01]  /*1fc20*/  @P0 ATOMG.E.ADD.STRONG.GPU PT, R3, desc[UR6][R2.64], R5 ;  /* 0x00000005020309a8 */ /* 0x004ea200081ee1c6 */
[----:B------:R-:W1:Y:S02]  /*1fc30*/  S2R R4, SR_LTMASK ;  /* 0x0000000000047919 */ /* 0x000e640000003900 */
[----:B-1----:R-:W-:-:S04]  /*1fc40*/  LOP3.LUT R4, R4, UR4, RZ, 0xc0, !PT ;  /* 0x0000000404047c12 */ /* 0x002fc8000f8ec0ff */
[----:B------:R-:W1:Y:S01]  /*1fc50*/  POPC R7, R4 ;  /* 0x0000000400077309 */ /* 0x000e620000000000 */
[----:B--2---:R-:W1:Y:S02]  /*1fc60*/  SHFL.IDX PT, R0, R3, R0, 0x1f ;  /* 0x00001f0003007589 */ /* 0x004e6400000e0000 */
[----:B-1----:R-:W-:Y:S01]  /*1fc70*/  IADD3 R16, R0, UR36, R7 ;  /* 0x0000002400107c10 */ /* 0x002fe2000fffe007 */
[----:B------:R-:W-:Y:S06]  /*1fc80*/  BRA `(.L_x_2954) ;  /* 0x00000034007c7947 */ /* 0x000fec0003800000 */
.L_x_2953:
        /* <DEDUP_REMOVED lines=12> */
[----:B------:R-:W-:Y:S01]  /*1fd50*/  MOV R7, UR9 ;  /* 0x0000000900077c02 */ /* 0x000fe20008000f00 */
[----:B------:R-:W-:Y:S01]  /*1fd60*/  IMAD.U32 R10, RZ, RZ, UR4 ;  /* 0x00000004ff0a7e24 */ /* 0x000fe2000f8e00ff */
[----:B------:R-:W-:Y:S01]  /*1fd70*/  MOV R8, 0x70 ;  /* 0x0000007000087802 */ /* 0x000fe20000000f00 */
[----:B------:R-:W-:-:S02]  /*1fd80*/  IMAD.U32 R11, RZ, RZ, UR5 ;  /* 0x00000005ff0b7e24 */ /* 0x000fc4000f8e00ff */
[----:B0-----:R-:W-:Y:S02]  /*1fd90*/  IMAD.MOV.U32 R12, RZ, RZ, 0x1 ;  /* 0x00000001ff0c7424 */ /* 0x001fe400078e00ff */
[----:B------:R-:W-:-:S07]  /*1fda0*/  IMAD.MOV.U32 R13, RZ, RZ, RZ ;  /* 0x000000ffff0d7224 */ /* 0x000fce00078e00ff */
[----:B------:R-:W-:-:S07]  /*1fdb0*/  LEPC R20, `(.L_x_2956) ;  /* 0x000000001014794e */ /* 0x000fce0000000000 */
[----:B-1----:R-:W-:Y:S05]  /*1fdc0*/  CALL.ABS.NOINC R2 ;  /* 0x0000000002007343 */ /* 0x002fea0003c00000 */
.L_x_2956:
[----:B------:R-:W-:Y:S05]  /*1fdd0*/  BSYNC B6 ;  /* 0x0000000000067941 */ /* 0x000fea0003800000 */
.L_x_2955:
        /* <DEDUP_REMOVED lines=17> */
[----:B01----:R-:W-:-:S07]  /*1fef0*/  IMAD.MOV.U32 R12, RZ, RZ, 0x1 ;  /* 0x00000001ff0c7424 */ /* 0x003fce00078e00ff */
[----:B------:R-:W-:-:S07]  /*1ff00*/  LEPC R20, `(.L_x_2959) ;  /* 0x000000001014794e */ /* 0x000fce0000000000 */
[----:B--2---:R-:W-:Y:S05]  /*1ff10*/  CALL.ABS.NOINC R2 ;  /* 0x0000000002007343 */ /* 0x004fea0003c00000 */
.L_x_2959:
        /* <DEDUP_REMOVED lines=15> */
.L_x_2958:
[----:B------:R-:W-:Y:S05]  /*20010*/  BSYNC B6 ;  /* 0x0000000000067941 */ /* 0x000fea0003800000 */
.L_x_2957:
[----:B------:R-:W2:Y:S01]  /*20020*/  LDL R20, [R1+0x4] ;  /* 0x0000040001147983 */ /* 0x000ea20000100800 */
[----:B------:R-:W-:Y:S01]  /*20030*/  ULDC.64 UR4, c[0x0][0x9f8] ;  /* 0x00027e0000047ab9 */ /* 0x000fe20000000a00 */
[----:B------:R-:W-:Y:S01]  /*20040*/  ULDC.64 UR6, c[0x0][0x208] ;  /* 0x0000820000067ab9 */ /* 0x000fe20000000a00 */
[----:B------:R-:W-:Y:S01]  /*20050*/  ISETP.NE.U32.AND P0, PT, RZ, UR4, PT ;  /* 0x00000004ff007c0c */ /* 0x000fe2000bf05070 */
[----:B------:R-:W1:Y:S01]  /*20060*/  S2R R21, SR_TID.X ;  /* 0x0000000000157919 */ /* 0x000e620000002100 */
[----:B------:R-:W3:Y:S02]  /*20070*/  LDC R0, c[0x0][0x430] ;  /* 0x00010c00ff007b82 */ /* 0x000ee40000000800 */
[----:B------:R-:W-:-:S13]  /*20080*/  ISETP.NE.AND.EX P0, PT, RZ, UR5, PT, P0 ;  /* 0x00000005ff007c0c */ /* 0x000fda000bf05300 */
[----:B------:R-:W-:Y:S01]  /*20090*/  @P0 IADD3 R2, P1, R23, UR4, RZ ;  /* 0x0000000417020c10 */ /* 0x000fe2000ff3e0ff */
[----:B------:R-:W4:Y:S01]  /*200a0*/  S2R R9, SR_TID.X ;  /* 0x0000000000097919 */ /* 0x000f220000002100 */
[----:B------:R-:W-:Y:S01]  /*200b0*/  VIADD R26, R30, 0xffffffff ;  /* 0xffffffff1e1a7836 */ /* 0x000fe20000000000 */
[----:B------:R-:W-:Y:S01]  /*200c0*/  ULDC UR4, c[0x0][0x320] ;  /* 0x0000c80000047ab9 */ /* 0x000fe20000000800 */
[----:B------:R-:W-:-:S05]  /*200d0*/  @P0 IADD3.X R3, R24, UR5, RZ, P1, !PT ;  /* 0x0000000518030c10 */ /* 0x000fca0008ffe4ff */
[----:B------:R0:W2:Y:S01]  /*200e0*/  @P0 LDG.E R33, desc[UR6][R2.64] ;  /* 0x0000000602210981 */ /* 0x0000a2000c1e1900 */
[----:B---3--:R-:W-:Y:S02]  /*200f0*/  ISETP.NE.AND P1, PT, R0, 0x1, PT ;  /* 0x000000010000780c */ /* 0x008fe40003f25270 */
[----:B-1----:R-:W-:-:S04]  /*20100*/  LOP3.LUT R21, R21, 0x7f, RZ, 0xc0, !PT ;  /* 0x0000007f15157812 */ /* 0x002fc800078ec0ff */
[----:B------:R-:W-:-:S07]  /*20110*/  SHF.R.U32.HI R21, RZ, 0x3, R21 ;  /* 0x00000003ff157819 */ /* 0x000fce0000011615 */
[----:B------:R-:W1:Y:S08]  /*20120*/  @P1 LDC R8, c[0x0][0x434] ;  /* 0x00010d00ff081b82 */ /* 0x000e700000000800 */
[----:B------:R-:W3:Y:S01]  /*20130*/  @P1 LDC R6, c[0x0][0x438] ;  /* 0x00010e00ff061b82 */ /* 0x000ee20000000800 */
[----:B----4-:R-:W-:-:S05]  /*20140*/  IMAD.SHL.U32 R9, R9, 0x10, RZ ;  /* 0x0000001009097824 */ /* 0x010fca00078e00ff */
[----:B------:R-:W-:Y:S02]  /*20150*/  LOP3.LUT R9, R21, 0x70, R9, 0xf8, !PT ;  /* 0x0000007015097812 */ /* 0x000fe400078ef809 */
[----:B------:R-:W4:Y:S03]  /*20160*/  S2R R21, SR_TID.X ;  /* 0x0000000000157919 */ /* 0x000f260000002100 */
[----:B------:R-:W-:-:S05]  /*20170*/  IMAD R4, R26, 0x60, R9 ;  /* 0x000000601a047824 */ /* 0x000fca00078e0209 */
[----:B------:R-:W-:-:S04]  /*20180*/  ISETP.GE.AND P0, PT, R4, R37, PT ;  /* 0x000000250400720c */ /* 0x000fc80003f06270 */
[----:B------:R-:W-:Y:S01]  /*20190*/  ISETP.GT.U32.OR P0, PT, R9, 0x5f, P0 ;  /* 0x0000005f0900780c */ /* 0x000fe20000704470 */
[----:B----4-:R-:W-:-:S05]  /*201a0*/  IMAD.SHL.U32 R21, R21, 0x8, RZ ;  /* 0x0000000815157824 */ /* 0x010fca00078e00ff */
[----:B------:R-:W-:Y:S02]  /*201b0*/  LOP3.LUT R21, R21, 0x38, RZ, 0xc0, !PT ;  /* 0x0000003815157812 */ /* 0x000fe400078ec0ff */
[----:B------:R-:W-:Y:S01]  /*201c0*/  LOP3.LUT R27, R27, 0xfffffff7, RZ, 0xc0, !PT ;  /* 0xfffffff71b1b7812 */ /* 0x000fe200078ec0ff */
[----:B------:R-:W-:Y:S01]  /*201d0*/  UMOV UR5, 0xffffffff ;  /* 0xffffffff00057882 */ /* 0x000fe20000000000 */
[----:B--2---:R-:W-:-:S05]  /*201e0*/  IADD3 R5, R4, R20, RZ ;  /* 0x0000001404057210 */ /* 0x004fca0007ffe0ff */
[----:B-1----:R-:W-:-:S04]  /*201f0*/  @P1 IMAD.HI.U32 R7, R5, R8, RZ ;  /* 0x0000000805071227 */ /* 0x002fc800078e00ff */
[----:B------:R-:W-:Y:S01]  /*20200*/  IMAD.MOV.U32 R4, RZ, RZ, R5 ;  /* 0x000000ffff047224 */ /* 0x000fe200078e0005 */
[----:B---3--:R-:W-:-:S04]  /*20210*/  @P1 SHF.R.U32.HI R4, RZ, R6, R7 ;  /* 0x00000006ff041219 */ /* 0x008fc80000011607 */
[----:B0-----:R-:W-:-:S05]  /*20220*/  IADD3 R2, -R4, RZ, RZ ;  /* 0x000000ff04027210 */ /* 0x001fca0007ffe1ff */
[----:B------:R-:W-:Y:S02]  /*20230*/  IMAD R0, R0, R2, R5 ;  /* 0x0000000200007224 */ /* 0x000fe400078e0205 */
[----:B------:R-:W0:Y:S01]  /*20240*/  @!P0 LDC.64 R2, c[0x0][0x428] ;  /* 0x00010a00ff028b82 */ /* 0x000e220000000a00 */
[----:B------:R-:W-:-:S04]  /*20250*/  LOP3.LUT R20, R21, 0x40, RZ, 0xfc, !PT ;  /* 0x0000004015147812 */ /* 0x000fc800078efcff */
[----:B------:R-:W-:Y:S02]  /*20260*/  ISETP.GE.AND P2, PT, R20, UR4, PT ;  /* 0x0000000414007c0c */ /* 0x000fe4000bf46270 */
[----:B------:R-:W-:Y:S02]  /*20270*/  ISETP.GE.AND P1, PT, R21, UR4, PT ;  /* 0x0000000415007c0c */ /* 0x000fe4000bf26270 */
[----:B------:R-:W-:Y:S01]  /*20280*/  SHF.R.S32.HI R10, RZ, 0x1f, R33 ;  /* 0x0000001fff0a7819 */ /* 0x000fe20000011421 */
[----:B------:R-:W-:Y:S01]  /*20290*/  IMAD.U32 R7, RZ, RZ, UR37 ;  /* 0x00000025ff077e24 */ /* 0x000fe2000f8e00ff */
[----:B------:R-:W-:Y:S01]  /*202a0*/  SEL R5, RZ, 0xffffffff, P2 ;  /* 0xffffffffff057807 */ /* 0x000fe20001000000 */
[----:B------:R-:W-:Y:S01]  /*202b0*/  ULDC UR4, c[0x0][0x2f4] ;  /* 0x0000bd0000047ab9 */ /* 0x000fe20000000800 */
[----:B------:R-:W-:-:S03]  /*202c0*/  SEL R30, RZ, 0x1, P1 ;  /* 0x00000001ff1e7807 */ /* 0x000fc60000800000 */
[----:B------:R-:W-:-:S05]  /*202d0*/  IMAD.SHL.U32 R5, R5, 0x2, RZ ;  /* 0x0000000205057824 */ /* 0x000fca00078e00ff */
[----:B------:R-:W-:Y:S02]  /*202e0*/  LOP3.LUT R30, R5, 0x2, R30, 0xe2, !PT ;  /* 0x00000002051e7812 */ /* 0x000fe400078ee21e */
[--C-:B------:R-:W-:Y:S01]  /*202f0*/  @!P0 SHF.R.S32.HI R5, RZ, 0x1f, R4.reuse ;  /* 0x0000001fff058819 */ /* 0x100fe20000011404 */
        /* <DEDUP_REMOVED lines=11> */
[----:B------:R-:W-:-:S11]  /*203b0*/  ISETP.GE.AND P2, PT, R21, UR4, PT ;  /* 0x0000000415007c0c */ /* 0x000fd6000bf46270 */
[----:B------:R-:W-:-:S04]  /*203c0*/  @P0 LOP3.LUT R27, R27, 0x8, RZ, 0xfc, !PT ;  /* 0x000000081b1b0812 */ /* 0x000fc800078efcff */
[----:B------:R-:W-:-:S04]  /*203d0*/  LOP3.LUT R27, R27, 0xffffffef, RZ, 0xc0, !PT ;  /* 0xffffffef1b1b7812 */ /* 0x000fc800078ec0ff */
[----:B------:R-:W-:Y:S01]  /*203e0*/  @P3 LOP3.LUT R27, R27, 0x10, RZ, 0xfc, !PT ;  /* 0x000000101b1b3812 */ /* 0x000fe200078efcff */
[----:B------:R0:W-:Y:S03]  /*203f0*/  STL [R1+0x8], R10 ;  /* 0x0000080a01007387 */ /* 0x0001e60000100800 */
[----:B------:R-:W-:Y:S02]  /*20400*/  LOP3.LUT R27, R27, 0xfffffffb, RZ, 0xc0, !PT ;  /* 0xfffffffb1b1b7812 */ /* 0x000fe400078ec0ff */
[----:B------:R-:W-:Y:S02]  /*20410*/  LOP3.LUT R9, R21, 0x80, RZ, 0xfc, !PT ;  /* 0x0000008015097812 */ /* 0x000fe400078efcff */
[----:B------:R-:W-:Y:S02]  /*20420*/  ISETP.GE.AND P1, PT, R20, UR4, PT ;  /* 0x0000000414007c0c */ /* 0x000fe4000bf26270 */
[----:B------:R-:W-:-:S02]  /*20430*/  @P2 LOP3.LUT R27, R27, 0x4, RZ, 0xfc, !PT ;  /* 0x000000041b1b2812 */ /* 0x000fc400078efcff */
[----:B------:R-:W-:Y:S02]  /*20440*/  ISETP.GE.AND P0, PT, R9, UR4, PT ;  /* 0x0000000409007c0c */ /* 0x000fe4000bf06270 */
[----:B------:R-:W-:-:S04]  /*20450*/  LOP3.LUT R27, R27, 0xfffffffe, RZ, 0xc0, !PT ;  /* 0xfffffffe1b1b7812 */ /* 0x000fc800078ec0ff */
[----:B------:R-:W-:-:S04]  /*20460*/  LOP3.LUT R27, R27, 0xfffffffd, RZ, 0xc0, !PT ;  /* 0xfffffffd1b1b7812 */ /* 0x000fc800078ec0ff */
[----:B------:R-:W-:-:S04]  /*20470*/  @P1 LOP3.LUT R27, R27, 0x2, RZ, 0xfc, !PT ;  /* 0x000000021b1b1812 */ /* 0x000fc800078efcff */
[----:B------:R-:W-:Y:S01]  /*20480*/  @P0 LOP3.LUT R27, R27, 0x1, RZ, 0xfc, !PT ;  /* 0x000000011b1b0812 */ /* 0x000fe200078efcff */
[----:B0-----:R-:W-:Y:S06]  /*20490*/  BRA.DIV UR5, `(.L_x_2960) ;  /* 0x0000005605b87947 */ /* 0x001fec000b800000 */
.L_x_3089:
[----:B------:R-:W-:Y:S05]  /*204a0*/  @!P3 BRA `(.L_x_2961) ;  /* 0x000000000004b947 */ /* 0x000fea0003800000 */
[----:B------:R-:W-:Y:S01]  /*204b0*/  BPT.TRAP 0x1 ;  /* 0x000000040000795c */ /* 0x000fe20000300000 */
.L_x_2961:
        /* <DEDUP_REMOVED lines=23> */
.L_x_3090:
[----:B------:R-:W-:Y:S05]  /*20630*/  BSYNC B0 ;  /* 0x0000000000007941 */ /* 0x000fea0003800000 */
.L_x_2962:
        /* <DEDUP_REMOVED lines=32> */
[----:B------:R-:W-:Y:S01]  /*20840*/  @P0 IMAD R8, R5, 0x2, R22 ;  /* 0x0000000205080824 */ /* 0x000fe200078e0216 */
[----:B------:R-:W-:Y:S02]  /*20850*/  ULDC.64 UR4, c[0x0][0x208] ;  /* 0x0000820000047ab9 */ /* 0x000fe40000000a00 */
        /* <DEDUP_REMOVED lines=60> */
.L_x_3104:
[----:B------:R-:W-:Y:S01]  /*20c20*/  ISETP.GE.AND P0, PT, R6, 0x51, PT ;  /* 0x000000510600780c */ /* 0x000fe20003f06270 */
[----:B------:R-:W-:-:S12]  /*20c30*/  ULDC.64 UR4, c[0x0][0x208] ;  /* 0x0000820000047ab9 */ /* 0x000fd80000000a00 */
        /* <DEDUP_REMOVED lines=11> */
.L_x_2965:
[----:B------:R-:W-:Y:S02]  /*20cf0*/  PLOP3.LUT P1, PT, P1, P0, PT, 0xa2, 0x0 ;  /* 0x000000000000781c */ /* 0x000fe40000f21472 */
[----:B------:R-:W-:-:S08]  /*20d00*/  @P0 R2UR P1, UR4, R7 ;  /* 0x00000000070402ca */ /* 0x000fd00000020000 */
[----:B------:R-:W-:-:S05]  /*20d10*/  @P0 PLOP3.LUT P0, PT, P1, PT, PT, 0x80, 0x0 ;  /* 0x000000000000081c */ /* 0x000fca0000f0f070 */
[----:B------:R-:W-:Y:S01]  /*20d20*/  @!P1 SYNCS.ARRIVE.TRANS64.RED.A0T1 RZ, [UR4+0x2a830], RZ ;  /* 0x02a830ffffff99a7 */ /* 0x000fe20008200404 */
[----:B------:R-:W-:Y:S07]  /*20d30*/  @!P1 ARRIVES.LDGSTSBAR.64.TRANSCNT [UR4+0x2a830] ;  /* 0x02a83000ff0099b0 */ /* 0x000fee0008000a84 */
[----:B------:R-:W-:Y:S05]  /*20d40*/  @P0 BRA.U.ANY `(.L_x_2965) ;  /* 0xfffffffd00e80947 */ /* 0x000fea000393ffff */
[----:B------:R-:W-:Y:S01]  /*20d50*/  NOP ;  /* 0x0000000000007918 */ /* 0x000fe20000000000 */
[----:B------:R-:W-:-:S04]  /*20d60*/  MOV R0, UR37 ;  /* 0x0000002500007c02 */ /* 0x000fc80008000f00 */
[----:B------:R-:W-:-:S13]  /*20d70*/  ISETP.NE.AND P2, PT, R0, 0x3, PT ;  /* 0x000000030000780c */ /* 0x000fda0003f45270 */
[----:B------:R-:W-:Y:S05]  /*20d80*/  @!P2 BRA `(.L_x_2966) ;  /* 0x000000000004a947 */ /* 0x000fea0003800000 */
[----:B------:R-:W-:Y:S01]  /*20d90*/  BPT.TRAP 0x1 ;  /* 0x000000040000795c */ /* 0x000fe20000300000 */
.L_x_2966:
        /* <DEDUP_REMOVED lines=8> */
[----:B------:R-:W-:-:S02]  /*20e20*/  SHF.R.S32.HI R0, RZ, 0x1f, R35 ;  /* 0x0000001fff007819 */ /* 0x000fc40000011423 */
[----:B------:R-:W-:Y:S01]  /*20e30*/  ISETP.NE.AND.EX P0, PT, RZ, UR7, PT, P0 ;  /* 0x00000007ff007c0c */ /* 0x000fe2000bf05300 */
[----:B------:R-:W-:Y:S01]  /*20e40*/  VIADD R2, R22, 0xc400 ;  /* 0x0000c40016027836 */ /* 0x000fe20000000000 */
[----:B------:R-:W-:Y:S01]  /*20e50*/  BSSY B6, `(.L_x_2967) ;  /* 0x000001a000067945 */ /* 0x000fe20003800000 */
[----:B------:R-:W-:Y:S01]  /*20e60*/  IMAD R0, R0, UR4, RZ ;  /* 0x0000000400007c24 */ /* 0x000fe2000f8e02ff */
[----:B------:R-:W-:-:S03]  /*20e70*/  SEL R32, R32, RZ, !P0 ;  /* 0x000000ff20207207 */ /* 0x000fc60004000000 */
        /* <DEDUP_REMOVED lines=11> */
[----:B0-----:R-:W-:Y:S01]  /*20f30*/  MOV R4, UR4 ;  /* 0x0000000400047c02 */ /* 0x001fe20008000f00 */
[----:B------:R-:W-:Y:S01]  /*20f40*/  IMAD.U32 R5, RZ, RZ, UR5 ;  /* 0x00000005ff057e24 */ /* 0x000fe2000f8e00ff */
[----:B------:R-:W0:Y:S01]  /*20f50*/  LDC.64 R2, c[0x4][R2] ;  /* 0x0100000002027b82 */ /* 0x000e220000000a00 */
[----:B------:R-:W-:Y:S01]  /*20f60*/  IMAD.U32 R6, RZ, RZ, UR6 ;  /* 0x00000006ff067e24 */ /* 0x000fe2000f8e00ff */
[----:B-1----:R-:W-:Y:S01]  /*20f70*/  MOV R7, UR7 ;  /* 0x0000000700077c02 */ /* 0x002fe20008000f00 */
[----:B------:R-:W-:Y:S01]  /*20f80*/  IMAD.U32 R10, RZ, RZ, UR8 ;  /* 0x00000008ff0a7e24 */ /* 0x000fe2000f8e00ff */
[----:B------:R-:W-:Y:S01]  /*20f90*/  MOV R8, 0x70 ;  /* 0x0000007000087802 */ /* 0x000fe20000000f00 */
[----:B------:R-:W-:-:S02]  /*20fa0*/  IMAD.U32 R11, RZ, RZ, UR9 ;  /* 0x00000009ff0b7e24 */ /* 0x000fc4000f8e00ff */
[----:B------:R-:W-:Y:S02]  /*20fb0*/  IMAD.MOV.U32 R12, RZ, RZ, 0x1 ;  /* 0x00000001ff0c7424 */ /* 0x000fe400078e00ff */
[----:B------:R-:W-:-:S07]  /*20fc0*/  IMAD.MOV.U32 R13, RZ, RZ, RZ ;  /* 0x000000ffff0d7224 */ /* 0x000fce00078e00ff */
[----:B------:R-:W-:-:S07]  /*20fd0*/  LEPC R20, `(.L_x_2968) ;  /* 0x000000001014794e */ /* 0x000fce0000000000 */
[----:B0-----:R-:W-:Y:S05]  /*20fe0*/  CALL.ABS.NOINC R2 ;  /* 0x0000000002007343 */ /* 0x001fea0003c00000 */
.L_x_2968:
[----:B------:R-:W-:Y:S05]  /*20ff0*/  BSYNC B6 ;  /* 0x0000000000067941 */ /* 0x000fea0003800000 */
.L_x_2967:
[----:B------:R-:W2:Y:S01]  /*21000*/  LDL.LU R20, [R1+0x28] ;  /* 0x0000280001147983 */ /* 0x000ea20000300800 */
[----:B------:R-:W-:Y:S01]  /*21010*/  ULDC.64 UR4, c[0x0][0x2d8] ;  /* 0x0000b60000047ab9 */ /* 0x000fe20000000a00 */
[----:B-1----:R-:W1:Y:S02]  /*21020*/  LDC R7, c[0x0][0x448] ;  /* 0x00011200ff077b82 */ /* 0x002e640000000800 */
[----:B0-----:R-:W3:Y:S04]  /*21030*/  LDL.LU.64 R2, [R1+0x18] ;  /* 0x0000180001027983 */ /* 0x001ee80000300a00 */
[----:B------:R0:W5:Y:S01]  /*21040*/  LDL R10, [R1+0x10] ;  /* 0x00001000010a7983 */ /* 0x0001620000100800 */
[----:B-1----:R-:W-:-:S13]  /*21050*/  ISETP.NE.AND P0, PT, R7, 0x1, PT ;  /* 0x000000010700780c */ /* 0x002fda0003f05270 */
[----:B------:R-:W1:Y:S01]  /*21060*/  @P0 LDC R6, c[0x0][0x44c] ;  /* 0x00011300ff060b82 */ /* 0x000e620000000800 */
[----:B------:R-:W4:Y:S02]  /*21070*/  S2R R8, SR_TID.X ;  /* 0x0000000000087919 */ /* 0x000f240000002100 */
[----:B----4-:R-:W-:-:S05]  /*21080*/  IMAD.SHL.U32 R8, R8, 0x8, RZ ;  /* 0x0000000808087824 */ /* 0x010fca00078e00ff */
[----:B------:R-:W-:Y:S02]  /*21090*/  LOP3.LUT R8, R8, 0x38, RZ, 0xc0, !PT ;  /* 0x0000003808087812 */ /* 0x000fe400078ec0ff */
[----:B---3--:R-:W-:-:S03]  /*210a0*/  MOV R3, R35 ;  /* 0x0000002300037202 */ /* 0x008fc60000000f00 */
[----:B------:R-:W-:-:S04]  /*210b0*/  IMAD.WIDE.U32 R2, R18, UR4, R2 ;  /* 0x0000000412027c25 */ /* 0x000fc8000f8e0002 */
[----:B------:R-:W-:Y:S01]  /*210c0*/  IMAD R3, R18, UR5, R3 ;  /* 0x0000000512037c24 */ /* 0x000fe2000f8e0203 */
[----:B------:R-:W-:Y:S02]  /*210d0*/  ULDC.64 UR4, c[0x0][0x2e0] ;  /* 0x0000b80000047ab9 */ /* 0x000fe40000000a00 */
[----:B--2---:R-:W-:Y:S02]  /*210e0*/  IMAD R5, R20, UR4, RZ ;  /* 0x0000000414057c24 */ /* 0x004fe4000f8e02ff */
[----:B------:R-:W2:Y:S01]  /*210f0*/  S2R R20, SR_TID.X ;  /* 0x0000000000147919 */ /* 0x000ea20000002100 */
[----:B------:R-:W-:-:S04]  /*21100*/  IMAD.WIDE.U32 R2, R32, UR4, R2 ;  /* 0x0000000420027c25 */ /* 0x000fc8000f8e0002 */
[----:B------:R-:W-:Y:S01]  /*21110*/  IMAD R0, R32, UR5, R5 ;  /* 0x0000000520007c24 */ /* 0x000fe2000f8e0205 */
[----:B------:R-:W-:-:S03]  /*21120*/  ULDC.64 UR4, c[0x0][0x2d0] ;  /* 0x0000b40000047ab9 */ /* 0x000fc60000000a00 */
[----:B------:R-:W-:Y:S02]  /*21130*/  IMAD.IADD R3, R3, 0x1, R0 ;  /* 0x0000000103037824 */ /* 0x000fe400078e0200 */
[----:B------:R-:W3:Y:S01]  /*21140*/  @P0 LDC R0, c[0x0][0x450] ;  /* 0x00011400ff000b82 */ /* 0x000ee20000000800 */
[----:B--2---:R-:W-:-:S04]  /*21150*/  LOP3.LUT R20, R20, 0x7f, RZ, 0xc0, !PT ;  /* 0x0000007f14147812 */ /* 0x004fc800078ec0ff */
[----:B------:R-:W-:Y:S02]  /*21160*/  SHF.R.U32.HI R21, RZ, 0x3, R20 ;  /* 0x00000003ff157819 */ /* 0x000fe40000011614 */
[----:B------:R-:W2:Y:S02]  /*21170*/  S2R R20, SR_TID.X ;  /* 0x0000000000147919 */ /* 0x000ea40000002100 */
[----:B--2---:R-:W-:-:S05]  /*21180*/  IMAD.SHL.U32 R20, R20, 0x10, RZ ;  /* 0x0000001014147824 */ /* 0x004fca00078e00ff */
[----:B------:R-:W-:-:S04]  /*21190*/  LOP3.LUT R20, R21, 0x70, R20, 0xf8, !PT ;  /* 0x0000007015147812 */ /* 0x000fc800078ef814 */
[----:B------:R-:W-:Y:S01]  /*211a0*/  LEA R5, R17, R20, 0x7 ;  /* 0x0000001411057211 */ /* 0x000fe200078e38ff */
[----:B------:R-:W2:Y:S04]  /*211b0*/  S2R R21, SR_TID.X ;  /* 0x0000000000157919 */ /* 0x000ea80000002100 */
[----:B-1----:R-:W-:-:S04]  /*211c0*/  @P0 IMAD.HI.U32 R6, R5, R6, RZ ;  /* 0x0000000605060227 */ /* 0x002fc800078e00ff */
[----:B------:R-:W-:Y:S01]  /*211d0*/  IMAD.MOV.U32 R4, RZ, RZ, R5 ;  /* 0x000000ffff047224 */ /* 0x000fe200078e0005 */
        /* <DEDUP_REMOVED lines=9> */
[----:B------:R-:W-:-:S03]  /*21270*/  ULDC.64 UR4, c[0x0][0x2c8] ;  /* 0x0000b20000047ab9 */ /* 0x000fc60000000a00 */
[----:B------:R-:W-:Y:S01]  /*21280*/  IADD3 R3, R3, R5, RZ ;  /* 0x0000000503037210 */ /* 0x000fe20007ffe0ff */
[----:B------:R-:W-:Y:S01]  /*21290*/  IMAD R4, R4, UR4, RZ ;  /* 0x0000000404047c24 */ /* 0x000fe2000f8e02ff */
[----:B--2---:R-:W-:Y:S01]  /*212a0*/  SHF.L.U32 R21, R21, 0x3, RZ ;  /* 0x0000000315157819 */ /* 0x004fe200000006ff */
[----:B------:R-:W-:-:S04]  /*212b0*/  IMAD.WIDE.U32 R2, R0, UR4, R2 ;  /* 0x0000000400027c25 */ /* 0x000fc8000f8e0002 */
[----:B------:R-:W-:Y:S01]  /*212c0*/  IMAD R5, R0, UR5, R4 ;  /* 0x0000000500057c24 */ /* 0x000fe2000f8e0204 */
[----:B------:R-:W-:Y:S01]  /*212d0*/  ULDC.64 UR4, c[0x0][0x280] ;  /* 0x0000a00000047ab9 */ /* 0x000fe20000000a00 */
[----:B------:R-:W-:Y:S02]  /*212e0*/  LOP3.LUT R21, R21, 0x38, RZ, 0xc0, !PT ;  /* 0x0000003815157812 */ /* 0x000fe400078ec0ff */
[----:B------:R-:W-:Y:S01]  /*212f0*/  IMAD.IADD R4, R3, 0x1, R5 ;  /* 0x0000000103047824 */ /* 0x000fe200078e0205 */
[C---:B------:R-:W-:Y:S01]  /*21300*/  LEA R0, P0, R2.reuse, UR4, 0x1 ;  /* 0x0000000402007c11 */ /* 0x040fe2000f8008ff */
[----:B------:R-:W-:Y:S01]  /*21310*/  ULDC UR4, c[0x0][0x2b8] ;  /* 0x0000ae0000047ab9 */ /* 0x000fe20000000800 */
[C---:B------:R-:W-:Y:S02]  /*21320*/  LOP3.LUT R9, R21.reuse, 0x40, RZ, 0xfc, !PT ;  /* 0x0000004015097812 */ /* 0x040fe400078efcff */
[----:B------:R-:W-:Y:S02]  /*21330*/  LOP3.LUT R11, R21, 0x80, RZ, 0xfc, !PT ;  /* 0x00000080150b7812 */ /* 0x000fe400078efcff */
[----:B------:R-:W-:Y:S01]  /*21340*/  LEA.HI.X R4, R2, UR5, R4, 0x1, P0 ;  /* 0x0000000502047c11 */ /* 0x000fe200080f0c04 */
[----:B------:R-:W-:Y:S01]  /*21350*/  UMOV UR5, 0xffffffff ;  /* 0xffffffff00057882 */ /* 0x000fe20000000000 */
[----:B-1----:R-:W-:-:S02]  /*21360*/  LOP3.LUT R20, R20, 0x7f, RZ, 0xc0, !PT ;  /* 0x0000007f14147812 */ /* 0x002fc400078ec0ff */
[----:B------:R-:W-:Y:S02]  /*21370*/  ISETP.GE.AND P3, PT, R8, UR4, PT ;  /* 0x0000000408007c0c */ /* 0x000fe4000bf66270 */
[----:B------:R-:W-:Y:S02]  /*21380*/  ISETP.GE.AND P0, PT, R9, UR4, PT ;  /* 0x0000000409007c0c */ /* 0x000fe4000bf06270 */
[----:B------:R-:W-:Y:S02]  /*21390*/  ISETP.GE.AND P1, PT, R11, UR4, PT ;  /* 0x000000040b007c0c */ /* 0x000fe4000bf26270 */
[----:B------:R-:W-:Y:S01]  /*213a0*/  SHF.R.U32.HI R9, RZ, 0x3, R20 ;  /* 0x00000003ff097819 */ /* 0x000fe20000011614 */
[----:B0-----:R-:W-:Y:S10]  /*213b0*/  BRA.DIV UR5, `(.L_x_2969) ;  /* 0x0000005205747947 */ /* 0x001ff4000b800000 */
[----:B------:R-:W0:Y:S01]  /*213c0*/  SHFL.IDX PT, R3, R0, RZ, 0x181f ;  /* 0x00181fff00037589 */ /* 0x000e2200000e0000 */
[----:B-----5:R-:W-:Y:S01]  /*213d0*/  IMAD R5, R10, R7, RZ ;  /* 0x000000070a057224 */ /* 0x020fe200078e02ff */
[----:B------:R-:W-:Y:S01]  /*213e0*/  ULDC.64 UR4, c[0x0][0x208] ;  /* 0x0000820000047ab9 */ /* 0x000fe20000000a00 */
[----:B------:R-:W-:Y:S01]  /*213f0*/  IMAD R17, R17, 0x80, R9 ;  /* 0x0000008011117824 */ /* 0x000fe200078e0209 */
[----:B------:R-:W1:Y:S04]  /*21400*/  SHFL.IDX PT, R2, R4, RZ, 0x181f ;  /* 0x00181fff04027589 */ /* 0x000e6800000e0000 */
[----:B------:R-:W-:Y:S01]  /*21410*/  ISETP.GE.AND P2, PT, R17, R5, PT ;  /* 0x000000051100720c */ /* 0x000fe20003f46270 */
[----:B------:R-:W-:-:S12]  /*21420*/  SHFL.IDX PT, R14, R0, 0x7, 0x181f ;  /* 0x00f81f00000e7f89 */ /* 0x000fd800000e0000 */
[----:B0-----:R-:W-:-:S05]  /*21430*/  @!P2 LEA R6, P4, R8, R3, 0x1 ;  /* 0x000000030806a211 */ /* 0x001fca00078808ff */
[----:B-1----:R-:W-:Y:S01]  /*21440*/  @!P2 IMAD.X R3, RZ, RZ, R2, P4 ;  /* 0x000000ffff03a224 */ /* 0x002fe200020e0602 */
[----:B------:R-:W-:Y:S01]  /*21450*/  @!P2 MOV R2, R6 ;  /* 0x000000060002a202 */ /* 0x000fe20000000f00 */
[----:B------:R-:W-:-:S04]  /*21460*/  VIADD R6, R17, 0x10 ;  /* 0x0000001011067836 */ /* 0x000fc80000000000 */
        /* <DEDUP_REMOVED lines=64> */
[----:B------:R-:W-:-:S03]  /*21870*/  @!P2 IMAD.MOV.U32 R2, RZ, RZ, R6 ;  /* 0x000000ffff02a224 */ /* 0x000fc600078e0006 */
[----:B------:R-:W-:-:S05]  /*21880*/  @!P2 MOV R3, R7 ;  /* 0x000000070003a202 */ /* 0x000fca0000000f00 */
[----:B------:R0:W-:Y:S04]  /*21890*/  @!P2 LDGSTS.E.BYPASS.LTC128B.128 [R36+0xf400], desc[UR4][R2.64], !P3 ;  /* 0x0f4000000224afae */ /* 0x0001e8000d901d44 */
[----:B------:R0:W-:Y:S04]  /*218a0*/  @!P2 LDGSTS.E.BYPASS.LTC128B.128 [R36+0x13400], desc[UR4][R2.64+0x80], !P0 ;  /* 0x134000800224afae */ /* 0x0001e8000c101d44 */
[----:B--2---:R0:W-:Y:S02]  /*218b0*/  @!P2 LDGSTS.E.BYPASS.LTC128B.128 [R36+0x17400], desc[UR4][R2.64+0x100], !P1 ;  /* 0x174001000224afae */ /* 0x0041e4000c901d44 */
.L_x_3121:
[----:B------:R-:W-:Y:S01]  /*218c0*/  VIADD R0, R17, 0x70 ;  /* 0x0000007011007836 */ /* 0x000fe20000000000 */
[----:B------:R-:W-:Y:S04]  /*218d0*/  BSSY B0, `(.L_x_2970) ;  /* 0x000000c000007945 */ /* 0x000fe80003800000 */
[----:B------:R-:W-:-:S13]  /*218e0*/  ISETP.GE.AND P2, PT, R0, R5, PT ;  /* 0x000000050000720c */ /* 0x000fda0003f46270 */
[----:B------:R-:W-:Y:S05]  /*218f0*/  @P2 BRA `(.L_x_2971) ;  /* 0x0000000000242947 */ /* 0x000fea0003800000 */
[----:B0-----:R-:W-:Y:S01]  /*21900*/  LEA R2, P2, R8, R14, 0x1 ;  /* 0x0000000e08027211 */ /* 0x001fe200078408ff */
[----:B------:R-:W-:-:S04]  /*21910*/  ULDC.64 UR4, c[0x0][0x208] ;  /* 0x0000820000047ab9 */ /* 0x000fc80000000a00 */
[----:B------:R-:W-:-:S05]  /*21920*/  IMAD.X R3, RZ, RZ, R4, P2 ;  /* 0x000000ffff037224 */ /* 0x000fca00010e0604 */
[----:B------:R-:W-:Y:S01]  /*21930*/  @!PT LDS RZ, [RZ] ;  /* 0x00000000fffff984 */ /* 0x000fe20000000800 */
[----:B------:R-:W-:Y:S01]  /*21940*/  @!PT LDS RZ, [RZ] ;  /* 0x00000000fffff984 */ /* 0x000fe20000000800 */
[----:B------:R-:W-:Y:S01]  /*21950*/  @!PT LDS RZ, [RZ] ;  /* 0x00000000fffff984 */ /* 0x000fe20000000800 */
[----:B------:R1:W-:Y:S04]  /*21960*/  LDGSTS.E.BYPASS.LTC128B.128 [R36+0xfc00], desc[UR4][R2.64], !P3 ;  /* 0x0fc0000002247fae */ /* 0x0003e8000d901d44 */
[----:B------:R1:W-:Y:S04]  /*21970*/  LDGSTS.E.BYPASS.LTC128B.128 [R36+0x13c00], desc[UR4][R2.64+0x80], !P0 ;  /* 0x13c0008002247fae */ /* 0x0003e8000c101d44 */
[----:B------:R1:W-:Y:S02]  /*21980*/  LDGSTS.E.BYPASS.LTC128B.128 [R36+0x17c00], desc[UR4][R2.64+0x100], !P1 ;  /* 0x17c0010002247fae */ /* 0x0003e4000c901d44 */
.L_x_2971:
[----:B------:R-:W-:Y:S05]  /*21990*/  BSYNC B0 ;  /* 0x0000000000007941 */ /* 0x000fea0003800000 */
.L_x_2970:
[----:B------:R-:W-:Y:S01]  /*219a0*/  NOP ;  /* 0x0000000000007918 */ /* 0x000fe20000000000 */
[----:B------:R-:W-:-:S13]  /*219b0*/  PLOP3.LUT P0, PT, PT, PT, PT, 0x80, 0x0 ;  /* 0x000000000000781c */ /* 0x000fda0003f0f070 */
.L_x_2972:
[----:B------:R-:W-:Y:S02]  /*219c0*/  PLOP3.LUT P1, PT, P1, P0, PT, 0xa2, 0x0 ;  /* 0x000000000000781c */ /* 0x000fe40000f21472 */
[----:B------:R-:W-:-:S08]  /*219d0*/  @P0 R2UR P1, UR4, R22 ;  /* 0x00000000160402ca */ /* 0x000fd00000020000 */
[----:B------:R-:W-:-:S05]  /*219e0*/  @P0 PLOP3.LUT P0, PT, P1, PT, PT, 0x80, 0x0 ;  /* 0x000000000000081c */ /* 0x000fca0000f0f070 */
[----:B------:R-:W-:Y:S01]  /*219f0*/  @!P1 SYNCS.ARRIVE.TRANS64.RED.A0T1 RZ, [UR4+0x2a800], RZ ;  /* 0x02a800ffffff99a7 */ /* 0x000fe20008200404 */
[----:B------:R-:W-:Y:S07]  /*21a00*/  @!P1 ARRIVES.LDGSTSBAR.64.TRANSCNT [UR4+0x2a800] ;  /* 0x02a80000ff0099b0 */ /* 0x000fee0008000a84 */
[----:B------:R-:W-:Y:S05]  /*21a10*/  @P0 BRA.U.ANY `(.L_x_2972) ;  /* 0xfffffffd00e80947 */ /* 0x000fea000393ffff */
[----:B01----:R-:W2:Y:S02]  /*21a20*/  LDL.LU R2, [R1+0x24] ;  /* 0x0000240001027983 */ /* 0x003ea40000300800 */
[----:B--2---:R-:W-:-:S04]  /*21a30*/  IADD3 R2, R2, 0x1, RZ ;  /* 0x0000000102027810 */ /* 0x004fc80007ffe0ff */
[----:B------:R-:W-:Y:S01]  /*21a40*/  LEA.HI R0, R2, R2, RZ, 0x1 ;  /* 0x0000000202007211 */ /* 0x000fe200078f08ff */
[----:B------:R0:W-:Y:S03]  /*21a50*/  STL [R1+0x24], R2 ;  /* 0x0000240201007387 */ /* 0x0001e60000100800 */
[----:B------:R-:W-:-:S05]  /*21a60*/  LOP3.LUT R0, R0, 0xfffffffe, RZ, 0xc0, !PT ;  /* 0xfffffffe00007812 */ /* 0x000fca00078ec0ff */
[----:B------:R-:W-:-:S05]  /*21a70*/  IMAD.IADD R0, R2, 0x1, -R0 ;  /* 0x0000000102007824 */ /* 0x000fca00078e0a00 */
        /* <DEDUP_REMOVED lines=8> */
.L_x_3122:
[----:B------:R-:W-:Y:S05]  /*21b00*/  BSYNC B0 ;  /* 0x0000000000007941 */ /* 0x000fea0003800000 */
.L_x_2973:
[----:B------:R-:W2:Y:S01]  /*21b10*/  LDL R2, [R1] ;  /* 0x0000000001027983 */ /* 0x000ea20000100800 */
[----:B------:R-:W-:Y:S01]  /*21b20*/  BSSY B0, `(.L_x_2975) ;  /* 0x0000100000007945 */ /* 0x000fe20003800000 */
[----:B--2---:R-:W-:-:S13]  /*21b30*/  ISETP.GE.AND P0, PT, R0, R2, PT ;  /* 0x000000020000720c */ /* 0x004fda0003f06270 */
[----:B------:R-:W-:Y:S05]  /*21b40*/  @!P0 BRA `(.L_x_2976) ;  /* 0x0000000c00f48947 */ /* 0x000fea0003800000 */
[----:B------:R-:W-:Y:S01]  /*21b50*/  MOV R10, R28 ;  /* 0x0000001c000a7202 */ /* 0x000fe20000000f00 */
[----:B------:R-:W-:Y:S02]  /*21b60*/  IMAD.MOV.U32 R17, RZ, RZ, R29 ;  /* 0x000000ffff117224 */ /* 0x000fe400078e001d */
[----:B------:R-:W-:-:S07]  /*21b70*/  IMAD.MOV.U32 R32, RZ, RZ, R26 ;  /* 0x000000ffff207224 */ /* 0x000fce00078e001a */
.L_x_2989:
[----:B------:R-:W2:Y:S01]  /*21b80*/  LDL R2, [R1+0x4] ;  /* 0x0000040001027983 */ /* 0x000ea20000100800 */
[----:B------:R-:W1:Y:S03]  /*21b90*/  LDC R8, c[0x0][0x430] ;  /* 0x00010c00ff087b82 */ /* 0x000e660000000800 */
[----:B------:R-:W3:Y:S01]  /*21ba0*/  LDL R6, [R1+0x8] ;  /* 0x0000080001067983 */ /* 0x000ee20000100800 */
[----:B0-----:R-:W0:Y:S01]  /*21bb0*/  S2R R3, SR_TID.X ;  /* 0x0000000000037919 */ /* 0x001e220000002100 */
[----:B------:R-:W4:Y:S01]  /*21bc0*/  S2R R7, SR_TID.X ;  /* 0x0000000000077919 */ /* 0x000f220000002100 */
[----:B-1----:R-:W-:-:S13]  /*21bd0*/  ISETP.NE.AND P0, PT, R8, 0x1, PT ;  /* 0x000000010800780c */ /* 0x002fda0003f05270 */
[----:B------:R-:W1:Y:S01]  /*21be0*/  @P0 LDC R4, c[0x0][0x434] ;  /* 0x00010d00ff040b82 */ /* 0x000e620000000800 */
[----:B0-----:R-:W-:-:S04]  /*21bf0*/  LOP3.LUT R3, R3, 0x7f, RZ, 0xc0, !PT ;  /* 0x0000007f03037812 */ /* 0x001fc800078ec0ff */
[----:B------:R-:W-:Y:S02]  /*21c00*/  SHF.R.U32.HI R3, RZ, 0x3, R3 ;  /* 0x00000003ff037819 */ /* 0x000fe40000011603 */
[----:B----4-:R-:W-:-:S04]  /*21c10*/  SHF.L.U32 R7, R7, 0x4, RZ ;  /* 0x0000000407077819 */ /* 0x010fc800000006ff */
[----:B------:R-:W-:Y:S02]  /*21c20*/  LOP3.LUT R7, R3, 0x70, R7, 0xf8, !PT ;  /* 0x0000007003077812 */ /* 0x000fe400078ef807 */
[----:B------:R-:W0:Y:S02]  /*21c30*/  @P0 LDC R3, c[0x0][0x438] ;  /* 0x00010e00ff030b82 */ /* 0x000e240000000800 */
[----:B------:R-:W-:Y:S01]  /*21c40*/  ISETP.GT.U32.AND P1, PT, R7, 0x5f, PT ;  /* 0x0000005f0700780c */ /* 0x000fe20003f24070 */
[----:B------:R-:W-:Y:S01]  /*21c50*/  ULDC.64 UR4, c[0x0][0x208] ;  /* 0x0000820000047ab9 */ /* 0x000fe20000000a00 */
[----:B------:R-:W-:Y:S01]  /*21c60*/  IADD3 R28, R10, 0x1, RZ ;  /* 0x000000010a1c7810 */ /* 0x000fe20007ffe0ff */
[----:B------:R-:W-:Y:S02]  /*21c70*/  IMAD.MOV.U32 R26, RZ, RZ, R0 ;  /* 0x000000ffff1a7224 */ /* 0x000fe400078e0000 */
[----:B--2---:R-:W-:-:S04]  /*21c80*/  IMAD R5, R0, 0x60, R2 ;  /* 0x0000006000057824 */ /* 0x004fc800078e0202 */
[----:B------:R-:W-:-:S04]  /*21c90*/  IMAD.IADD R5, R7, 0x1, R5 ;  /* 0x0000000107057824 */ /* 0x000fc800078e0205 */
[----:B-1----:R-:W-:-:S04]  /*21ca0*/  @P0 IMAD.HI.U32 R4, R5, R4, RZ ;  /* 0x0000000405040227 */ /* 0x002fc800078e00ff */
[----:B------:R-:W-:Y:S01]  /*21cb0*/  IMAD.MOV.U32 R2, RZ, RZ, R5 ;  /* 0x000000ffff027224 */ /* 0x000fe200078e0005 */
[----:B0-----:R-:W-:-:S04]  /*21cc0*/  @P0 SHF.R.U32.HI R2, RZ, R3, R4 ;  /* 0x00000003ff020219 */ /* 0x001fc80000011604 */
[----:B------:R-:W-:-:S05]  /*21cd0*/  IADD3 R3, -R2, RZ, RZ ;  /* 0x000000ff02037210 */ /* 0x000fca0007ffe1ff */
        /* <DEDUP_REMOVED lines=8> */
[----:B------:R-:W-:Y:S02]  /*21d60*/  IMAD.MOV.U32 R7, RZ, RZ, RZ ;  /* 0x000000ffff077224 */ /* 0x000fe400078e00ff */
[----:B------:R-:W-:Y:S01]  /*21d70*/  IMAD.U32 R6, RZ, RZ, UR37 ;  /* 0x00000025ff067e24 */ /* 0x000fe2000f8e00ff */
[----:B0-----:R-:W-:-:S04]  /*21d80*/  @!P1 LEA R4, P0, R2, R4, 0x2 ;  /* 0x0000000402049211 */ /* 0x001fc800078010ff */
[----:B------:R-:W-:-:S05]  /*21d90*/  @!P1 LEA.HI.X R5, R2, R5, R3, 0x2, P0 ;  /* 0x0000000502059211 */ /* 0x000fca00000f1403 */
[----:B------:R0:W5:Y:S01]  /*21da0*/  @!P1 LDG.E R7, desc[UR4][R4.64] ;  /* 0x0000000404079981 */ /* 0x000162000c1e1900 */
[----:B------:R-:W-:Y:S02]  /*21db0*/  ISETP.NE.AND P1, PT, R6, 0x3, PT ;  /* 0x000000030600780c */ /* 0x000fe40003f25270 */
[C---:B------:R-:W-:Y:S01]  /*21dc0*/  ISETP.NE.AND P0, PT, R28.reuse, 0x2, PT ;  /* 0x000000021c00780c */ /* 0x040fe20003f05270 */
[----:B------:R-:W-:Y:S05]  /*21dd0*/  YIELD ;  /* 0x0000000000007946 */ /* 0x000fea0003800000 */
[----:B------:R-:W-:Y:S02]  /*21de0*/  SEL R2, RZ, 0x1, P0 ;  /* 0x00000001ff027807 */ /* 0x000fe40000000000 */
[----:B------:R-:W-:-:S02]  /*21df0*/  SEL R28, R28, RZ, P0 ;  /* 0x000000ff1c1c7207 */ /* 0x000fc40000000000 */
[----:B------:R-:W-:Y:S01]  /*21e00*/  LOP3.LUT R29, R17, R2, RZ, 0x3c, !PT ;  /* 0x00000002111d7212 */ /* 0x000fe200078e3cff */
[----:B0-----:R-:W-:Y:S06]  /*21e10*/  @!P1 BRA `(.L_x_2977) ;  /* 0x0000000000049947 */ /* 0x001fec0003800000 */
[----:B------:R-:W-:Y:S01]  /*21e20*/  BPT.TRAP 0x1 ;  /* 0x000000040000795c */ /* 0x000fe20000300000 */
.L_x_2977:
[----:B------:R-:W-:Y:S01]  /*21e30*/  LEA R6, R28, R22, 0x3 ;  /* 0x000000161c067211 */ /* 0x000fe200078e18ff */
[----:B------:R-:W-:Y:S01]  /*21e40*/  BSSY B1, `(.L_x_2978) ;  /* 0x0000004000017945 */ /* 0x000fe20003800000 */
[----:B------:R-:W-:-:S04]  /*21e50*/  SHF.L.U32 R3, R29, 0x1f, RZ ;  /* 0x0000001f1d037819 */ /* 0x000fc800000006ff */
[----:B------:R-:W0:Y:S02]  /*21e60*/  SYNCS.PHASECHK.TRANS64.TRYWAIT P0, [R6+URZ+0x2a840], R3 ;  /* 0x02a84003060075a7 */ /* 0x000e24000800017f */
[----:B0-----:R-:W-:Y:S05]  /*21e70*/  @!P0 BRA `(.L_x_2979) ;  /* 0x0000005000ac8947 */ /* 0x001fea0003800000 */
.L_x_3123:
[----:B------:R-:W-:Y:S05]  /*21e80*/  BSYNC B1 ;  /* 0x0000000000017941 */ /* 0x000fea0003800000 */
.L_x_2978:
[----:B------:R-:W-:Y:S01]  /*21e90*/  SHF.R.S32.HI R20, RZ, 0x1f, R8 ;  /* 0x0000001fff147819 */ /* 0x000fe20000011408 */
[----:B------:R-:W-:Y:S01]  /*21ea0*/  ULDC.64 UR4, c[0x0][0x300] ;  /* 0x0000c00000047ab9 */ /* 0x000fe20000000a00 */
[----:B-----5:R-:W-:Y:S01]  /*21eb0*/  SHF.R.S32.HI R21, RZ, 0x1f, R7 ;  /* 0x0000001fff157819 */ /* 0x020fe20000011407 */
[----:B0-----:R-:W-:Y:S01]  /*21ec0*/  IMAD.WIDE.U32 R2, R8, UR4, RZ ;  /* 0x0000000408027c25 */ /* 0x001fe2000f8e00ff */
[----:B------:R-:W-:Y:S01]  /*21ed0*/  ULDC.64 UR6, c[0x0][0x2e8] ;  /* 0x0000ba0000067ab9 */ /* 0x000fe20000000a00 */
[C---:B------:R-:W-:Y:S02]  /*21ee0*/  LOP3.LUT P3, RZ, R27.reuse, 0x4, RZ, 0xc0, !PT ;  /* 0x000000041bff7812 */ /* 0x040fe4000786c0ff */
        /* <DEDUP_REMOVED lines=19> */
[----:B------:R-:W-:Y:S01]  /*22020*/  LEA R4, R4, R22, 0x1 ;  /* 0x0000001604047211 */ /* 0x000fe200078e08ff */
[----:B------:R-:W-:Y:S01]  /*22030*/  ULDC.64 UR4, c[0x0][0x208] ;  /* 0x0000820000047ab9 */ /* 0x000fe20000000a00 */
[----:B------:R-:W1:Y:S04]  /*22040*/  SHFL.IDX PT, R2, R9, RZ, 0x181f ;  /* 0x00181fff09027589 */ /* 0x000e6800000e0000 */
[----:B------:R-:W2:Y:S04]  /*22050*/  SHFL.IDX PT, R3, R5, RZ, 0x181f ;  /* 0x00181fff05037589 */ /* 0x000ea800000e0000 */
[----:B------:R-:W-:Y:S01]  /*22060*/  SHFL.IDX PT, R35, R5, 0x2, 0x181f ;  /* 0x00581f0005237f89 */ /* 0x000fe200000e0000 */
[----:B0-----:R-:W-:-:S04]  /*22070*/  SHF.L.U32 R11, R11, 0x3, RZ ;  /* 0x000000030b0b7819 */ /* 0x001fc800000006ff */
[----:B------:R-:W-:-:S05]  /*22080*/  LOP3.LUT R11, R11, 0x38, RZ, 0xc0, !PT ;  /* 0x000000380b0b7812 */ /* 0x000fca00078ec0ff */
[----:B------:R-:W-:-:S05]  /*22090*/  IMAD.SHL.U32 R0, R11, 0x2, RZ ;  /* 0x000000020b007824 */ /* 0x000fca00078e00ff */
[----:B-1----:R-:W-:-:S05]  /*220a0*/  IADD3 R2, P0, R2, R0, RZ ;  /* 0x0000000002027210 */ /* 0x002fca0007f1e0ff */
[----:B--2---:R-:W-:-:S05]  /*220b0*/  IMAD.X R3, RZ, RZ, R3, P0 ;  /* 0x000000ffff037224 */ /* 0x004fca00000e0603 */
        /* <DEDUP_REMOVED lines=32> */
.L_x_3137:
[----:B--2---:R-:W-:Y:S01]  /*222c0*/  IADD3 R2, P0, R2, R0, RZ ;  /* 0x0000000002027210 */ /* 0x004fe20007f1e0ff */
[----:B------:R-:W-:-:S04]  /*222d0*/  ULDC.64 UR4, c[0x0][0x208] ;  /* 0x0000820000047ab9 */ /* 0x000fc80000000a00 */
        /* <DEDUP_REMOVED lines=9> */
.L_x_2981:
[----:B------:R-:W-:Y:S02]  /*22370*/  PLOP3.LUT P1, PT, P1, P0, PT, 0xa2, 0x0 ;  /* 0x000000000000781c */ /* 0x000fe40000f21472 */
[----:B------:R-:W-:-:S08]  /*22380*/  @P0 R2UR P1, UR4, R6 ;  /* 0x00000000060402ca */ /* 0x000fd00000020000 */
[----:B------:R-:W-:-:S05]  /*22390*/  @P0 PLOP3.LUT P0, PT, P1, PT, PT, 0x80, 0x0 ;  /* 0x000000000000081c */ /* 0x000fca0000f0f070 */
[----:B------:R-:W-:Y:S01]  /*223a0*/  @!P1 SYNCS.ARRIVE.TRANS64.RED.A0T1 RZ, [UR4+0x2a830], RZ ;  /* 0x02a830ffffff99a7 */ /* 0x000fe20008200404 */
[----:B------:R-:W-:Y:S07]  /*223b0*/  @!P1 ARRIVES.LDGSTSBAR.64.TRANSCNT [UR4+0x2a830] ;  /* 0x02a83000ff0099b0 */ /* 0x000fee0008000a84 */
[----:B------:R-:W-:Y:S05]  /*223c0*/  @P0 BRA.U.ANY `(.L_x_2981) ;  /* 0xfffffffd00e80947 */ /* 0x000fea000393ffff */
[----:B------:R-:W-:Y:S01]  /*223d0*/  NOP ;  /* 0x0000000000007918 */ /* 0x000fe20000000000 */
[----:B-1----:R-:W-:-:S04]  /*223e0*/  MOV R2, UR37 ;  /* 0x0000002500027c02 */ /* 0x002fc80008000f00 */
[----:B------:R-:W-:-:S13]  /*223f0*/  ISETP.NE.AND P2, PT, R2, 0x3, PT ;  /* 0x000000030200780c */ /* 0x000fda0003f45270 */
[----:B------:R-:W-:Y:S05]  /*22400*/  @!P2 BRA `(.L_x_2982) ;  /* 0x000000000004a947 */ /* 0x000fea0003800000 */
[----:B------:R-:W-:Y:S01]  /*22410*/  BPT.TRAP 0x1 ;  /* 0x000000040000795c */ /* 0x000fe20000300000 */
.L_x_2982:
[----:B------:R1:W-:Y:S01]  /*22420*/  SYNCS.ARRIVE.TRANS64.A1T0 RZ, [R6+URZ+0x2a830], RZ ;  /* 0x02a830ff06ff79a7 */ /* 0x0003e2000810003f */
[----:B------:R-:W-:Y:S05]  /*22430*/  @!P2 BRA `(.L_x_2983) ;  /* 0x000000000004a947 */ /* 0x000fea0003800000 */
[----:B------:R-:W-:Y:S01]  /*22440*/  BPT.TRAP 0x1 ;  /* 0x000000040000795c */ /* 0x000fe20000300000 */
.L_x_2983:
[----:B------:R-:W-:Y:S01]  /*22450*/  SHF.L.U32 R2, R17, 0x1f, RZ ;  /* 0x0000001f11027819 */ /* 0x000fe200000006ff */
[----:B------:R-:W-:Y:S01]  /*22460*/  IMAD R4, R10, 0x8, R22 ;  /* 0x000000080a047824 */ /* 0x000fe200078e0216 */
[----:B------:R-:W-:Y:S03]  /*22470*/  BSSY B1, `(.L_x_2984) ;  /* 0x0000003000017945 */ /* 0x000fe60003800000 */
[----:B------:R-:W2:Y:S02]  /*22480*/  SYNCS.PHASECHK.TRANS64.TRYWAIT P0, [R4+URZ+0x2a860], R2 ;  /* 0x02a86002040075a7 */ /* 0x000ea4000800017f */
[----:B--2---:R-:W-:Y:S05]  /*22490*/  @!P0 BRA `(.L_x_2985) ;  /* 0x0000005400288947 */ /* 0x004fea0003800000 */
.L_x_3138:
[----:B------:R-:W-:Y:S05]  /*224a0*/  BSYNC B1 ;  /* 0x0000000000017941 */ /* 0x000fea0003800000 */
.L_x_2984:
[----:B------:R-:W3:Y:S01]  /*224b0*/  S2R R3, SR_TID.X ;  /* 0x0000000000037919 */ /* 0x000ee20000002100 */
[----:B------:R-:W-:Y:S01]  /*224c0*/  UMOV UR4, 0xffffffff ;  /* 0xffffffff00047882 */ /* 0x000fe20000000000 */
[----:B-1----:R-:W-:Y:S01]  /*224d0*/  IMAD R6, R32, -0x60, R37 ;  /* 0xffffffa020067824 */ /* 0x002fe200078e0225 */
[----:B------:R-:W-:Y:S01]  /*224e0*/  LOP3.LUT P0, RZ, R30, 0x2, RZ, 0xc0, !PT ;  /* 0x000000021eff7812 */ /* 0x000fe2000780c0ff */
[----:B0-----:R-:W-:Y:S01]  /*224f0*/  IMAD R5, R10, 0x3000, R34 ;  /* 0x000030000a057824 */ /* 0x001fe200078e0222 */
[----:B---3--:R-:W-:-:S04]  /*22500*/  LOP3.LUT R3, R3, 0x7f, RZ, 0xc0, !PT ;  /* 0x0000007f03037812 */ /* 0x008fc800078ec0ff */
[----:B------:R-:W-:-:S05]  /*22510*/  SHF.R.U32.HI R3, RZ, 0x3, R3 ;  /* 0x00000003ff037819 */ /* 0x000fca0000011603 */
[----:B------:R-:W-:Y:S01]  /*22520*/  IMAD.IADD R6, R6, 0x1, -R3 ;  /* 0x0000000106067824 */ /* 0x000fe200078e0a03 */
[----:B------:R-:W-:Y:S06]  /*22530*/  BRA.DIV UR4, `(.L_x_2986) ;  /* 0x0000005604147947 */ /* 0x000fec000b800000 */
[----:B--2---:R-:W0:Y:S01]  /*22540*/  SHFL.IDX PT, R2, R23, RZ, 0x181f ;  /* 0x00181fff17027589 */ /* 0x004e2200000e0000 */
[----:B------:R-:W-:Y:S01]  /*22550*/  IMAD R5, R5, 0x2, R22 ;  /* 0x0000000205057824 */ /* 0x000fe200078e0216 */
[----:B------:R-:W-:Y:S02]  /*22560*/  ULDC.64 UR4, c[0x0][0x208] ;  /* 0x0000820000047ab9 */ /* 0x000fe40000000a00 */
        /* <DEDUP_REMOVED lines=43> */
.L_x_3152:
[C---:B------:R-:W-:Y:S01]  /*22820*/  ISETP.LT.OR P1, PT, R6.reuse, 0x51, !P1 ;  /* 0x000000510600780c */ /* 0x040fe20004f21670 */
[----:B------:R-:W-:Y:S01]  /*22830*/  ULDC.64 UR4, c[0x0][0x208] ;  /* 0x0000820000047ab9 */ /* 0x000fe20000000a00 */
[----:B------:R-:W-:Y:S02]  /*22840*/  ISETP.LT.OR P0, PT, R6, 0x51, !P0 ;  /* 0x000000510600780c */ /* 0x000fe40004701670 */
[----:B-1----:R-:W-:-:S04]  /*22850*/  IADD3 R2, P2, R2, R0, RZ ;  /* 0x0000000002027210 */ /* 0x002fc80007f5e0ff */
[----:B------:R-:W-:-:S05]  /*22860*/  IADD3.X R3, RZ, R24, RZ, P2, !PT ;  /* 0x00000018ff037210 */ /* 0x000fca00017fe4ff */
[----:B------:R-:W-:Y:S01]  /*22870*/  @!PT LDS RZ, [RZ] ;  /* 0x00000000fffff984 */ /* 0x000fe20000000800 */
[----:B------:R-:W-:Y:S01]  /*22880*/  @!PT LDS RZ, [RZ] ;  /* 0x00000000fffff984 */ /* 0x000fe20000000800 */
[----:B------:R-:W-:Y:S01]  /*22890*/  @!PT LDS RZ, [RZ] ;  /* 0x00000000fffff984 */ /* 0x000fe20000000800 */
[----:B------:R-:W-:Y:S04]  /*228a0*/  LDGSTS.E.BYPASS.LTC128B.128 [R5+0x2c00], desc[UR4][R2.64], !P1 ;  /* 0x02c0000002057fae */ /* 0x000fe8000c901d44 */
[----:B------:R1:W-:Y:S01]  /*228b0*/  LDGSTS.E.BYPASS.LTC128B.128 [R5+0x5c00], desc[UR4][R2.64+0x80], !P0 ;  /* 0x05c0008002057fae */ /* 0x0003e2000c101d44 */
[----:B------:R-:W-:Y:S01]  /*228c0*/  ULDC.64 UR4, c[0x0][0x328] ;  /* 0x0000ca0000047ab9 */ /* 0x000fe20000000a00 */
[----:B------:R-:W-:Y:S01]  /*228d0*/  PLOP3.LUT P0, PT, PT, PT, PT, 0x80, 0x0 ;  /* 0x000000000000781c */ /* 0x000fe20003f0f070 */
[----:B------:R-:W-:Y:S01]  /*228e0*/  IMAD R9, R20, UR4, RZ ;  /* 0x0000000414097c24 */ /* 0x000fe2000f8e02ff */
[----:B------:R-:W-:-:S03]  /*228f0*/  NOP ;  /* 0x0000000000007918 */ /* 0x000fc60000000000 */
[C---:B------:R-:W-:Y:S02]  /*22900*/  IMAD R9, R8.reuse, UR5, R9 ;  /* 0x0000000508097c24 */ /* 0x040fe4000f8e0209 */
[----:B-1----:R-:W-:Y:S01]  /*22910*/  IMAD.WIDE.U32 R2, R8, UR4, RZ ;  /* 0x0000000408027c25 */ /* 0x002fe2000f8e00ff */
[----:B------:R-:W-:-:S03]  /*22920*/  ULDC.64 UR4, c[0x0][0x338] ;  /* 0x0000ce0000047ab9 */ /* 0x000fc60000000a00 */
[----:B------:R-:W-:Y:S02]  /*22930*/  IMAD.IADD R3, R3, 0x1, R9 ;  /* 0x0000000103037824 */ /* 0x000fe400078e0209 */
[----:B------:R-:W-:Y:S02]  /*22940*/  IMAD R0, R21, UR4, RZ ;  /* 0x0000000415007c24 */ /* 0x000fe4000f8e02ff */
[----:B------:R-:W-:-:S04]  /*22950*/  IMAD.WIDE.U32 R2, R7, UR4, R2 ;  /* 0x0000000407027c25 */ /* 0x000fc8000f8e0002 */
[----:B------:R-:W-:-:S04]  /*22960*/  IMAD R9, R7, UR5, R0 ;  /* 0x0000000507097c24 */ /* 0x000fc8000f8e0200 */
[----:B------:R-:W-:-:S07]  /*22970*/  IMAD.IADD R9, R3, 0x1, R9 ;  /* 0x0000000103097824 */ /* 0x000fce00078e0209 */
.L_x_2987:
        /* <DEDUP_REMOVED lines=11> */
.L_x_2988:
        /* <DEDUP_REMOVED lines=15> */
.L_x_2976:
[----:B------:R-:W-:Y:S05]  /*22b20*/  BSYNC B0 ;  /* 0x0000000000007941 */ /* 0x000fea0003800000 */
.L_x_2975:
        /* <DEDUP_REMOVED lines=8> */
[----:B------:R-:W1:Y:S01]  /*22bb0*/  FLO.U32 R0, UR4 ;  /* 0x0000000400007d00 */ /* 0x000e6200080e0000 */
[----:B------:R-:W-:Y:S01]  /*22bc0*/  ULDC.64 UR6, c[0x0][0x208] ;  /* 0x0000820000067ab9 */ /* 0x000fe20000000a00 */
        /* <DEDUP_REMOVED lines=8> */
.L_x_2991:
[----:B------:R-:W-:Y:S05]  /*22c50*/  BSYNC B0 ;  /* 0x0000000000007941 */ /* 0x000fea0003800000 */
.L_x_2990:
[----:B------:R-:W-:-:S04]  /*22c60*/  MOV R0, UR37 ;  /* 0x0000002500007c02 */ /* 0x000fc80008000f00 */
[----:B------:R-:W-:-:S13]  /*22c70*/  ISETP.NE.AND P0, PT, R0, 0x3, PT ;  /* 0x000000030000780c */ /* 0x000fda0003f05270 */
[----:B------:R-:W-:Y:S05]  /*22c80*/  @!P0 BRA `(.L_x_2992) ;  /* 0x0000000000048947 */ /* 0x000fea0003800000 */
[----:B------:R-:W-:Y:S01]  /*22c90*/  BPT.TRAP 0x1 ;  /* 0x000000040000795c */ /* 0x000fe20000300000 */
.L_x_2992:
[----:B------:R-:W-:Y:S01]  /*22ca0*/  IMAD R0, R28, 0x8, R22 ;  /* 0x000000081c007824 */ /* 0x000fe200078e0216 */
[----:B0-----:R-:W-:Y:S01]  /*22cb0*/  SHF.L.U32 R3, R29, 0x1f, RZ ;  /* 0x0000001f1d037819 */ /* 0x001fe200000006ff */
[----:B------:R-:W-:Y:S01]  /*22cc0*/  BSSY B0, `(.L_x_2993) ;  /* 0x0000004000007945 */ /* 0x000fe20003800000 */
[----:B------:R-:W-:Y:S02]  /*22cd0*/  IMAD R6, R26, -0x60, R37 ;  /* 0xffffffa01a067824 */ /* 0x000fe400078e0225 */
[----:B------:R-:W0:Y:S02]  /*22ce0*/  SYNCS.PHASECHK.TRANS64.TRYWAIT P0, [R0+URZ+0x2a860], R3 ;  /* 0x02a86003000075a7 */ /* 0x000e24000800017f */
[----:B0-----:R-:W-:Y:S05]  /*22cf0*/  @!P0 BRA `(.L_x_2994) ;  /* 0x00000054001c8947 */ /* 0x001fea0003800000 */
.L_x_3153:
[----:B------:R-:W-:Y:S05]  /*22d00*/  BSYNC B0 ;  /* 0x0000000000007941 */ /* 0x000fea0003800000 */
.L_x_2993:
        /* <DEDUP_REMOVED lines=8> */
[C---:B------:R-:W-:Y:S01]  /*22d90*/  LOP3.LUT R2, R30.reuse, 0x1, RZ, 0xc0, !PT ;  /* 0x000000011e027812 */ /* 0x040fe200078ec0ff */
[----:B------:R-:W-:Y:S01]  /*22da0*/  ULDC.64 UR4, c[0x0][0x208] ;  /* 0x0000820000047ab9 */ /* 0x000fe20000000a00 */
        /* <DEDUP_REMOVED lines=9> */
[----:B-1----:R-:W-:-:S04]  /*22e40*/  SHF.L.U32 R7, R7, 0x3, RZ ;  /* 0x0000000307077819 */ /* 0x002fc800000006ff */
        /* <DEDUP_REMOVED lines=28> */
[----:B------:R0:W0:Y:S01]  /*23010*/  SHFL.IDX PT, R14, R23, 0x5, 0x181f ;  /* 0x00b81f00170e7f89 */ /* 0x00002200000e0000 */
[----:B-1----:R-:W-:-:S05]  /*23020*/  IADD3.X R3, RZ, R8, RZ, P4, !PT ;  /* 0x00000008ff037210 */ /* 0x002fca00027fe4ff */
        /* <DEDUP_REMOVED lines=8> */
.L_x_3167:
[C---:B------:R-:W-:Y:S01]  /*230b0*/  ISETP.LT.OR P1, PT, R6.reuse, 0x51, P1 ;  /* 0x000000510600780c */ /* 0x040fe20000f21670 */
[----:B------:R-:W-:Y:S01]  /*230c0*/  ULDC.64 UR4, c[0x0][0x208] ;  /* 0x0000820000047ab9 */ /* 0x000fe20000000a00 */
        /* <DEDUP_REMOVED lines=10> */
.L_x_2996:
[----:B------:R-:W-:Y:S02]  /*23170*/  PLOP3.LUT P1, PT, P1, P0, PT, 0xa2, 0x0 ;  /* 0x000000000000781c */ /* 0x000fe40000f21472 */
[----:B------:R-:W-:-:S08]  /*23180*/  @P0 R2UR P1, UR4, R0 ;  /* 0x00000000000402ca */ /* 0x000fd00000020000 */
[----:B------:R-:W-:-:S05]  /*23190*/  @P0 PLOP3.LUT P0, PT, P1, PT, PT, 0x80, 0x0 ;  /* 0x000000000000081c */ /* 0x000fca0000f0f070 */
[----:B------:R-:W-:Y:S01]  /*231a0*/  @!P1 SYNCS.ARRIVE.TRANS64.RED.A0T1 RZ, [UR4+0x2a850], RZ ;  /* 0x02a850ffffff99a7 */ /* 0x000fe20008200404 */
[----:B------:R-:W-:Y:S07]  /*231b0*/  @!P1 ARRIVES.LDGSTSBAR.64.TRANSCNT [UR4+0x2a850] ;  /* 0x02a85000ff0099b0 */ /* 0x000fee0008000a84 */
[----:B------:R-:W-:Y:S05]  /*231c0*/  @P0 BRA.U.ANY `(.L_x_2996) ;  /* 0xfffffffd00e80947 */ /* 0x000fea000393ffff */
[----:B------:R-:W-:Y:S01]  /*231d0*/  NOP ;  /* 0x0000000000007918 */ /* 0x000fe20000000000 */
[----:B0-----:R-:W-:-:S04]  /*231e0*/  MOV R2, UR37 ;  /* 0x0000002500027c02 */ /* 0x001fc80008000f00 */
[----:B------:R-:W-:-:S13]  /*231f0*/  ISETP.NE.AND P2, PT, R2, 0x3, PT ;  /* 0x000000030200780c */ /* 0x000fda0003f45270 */
[----:B------:R-:W-:Y:S05]  /*23200*/  @!P2 BRA `(.L_x_2997) ;  /* 0x000000000004a947 */ /* 0x000fea0003800000 */
[----:B------:R-:W-:Y:S01]  /*23210*/  BPT.TRAP 0x1 ;  /* 0x000000040000795c */ /* 0x000fe20000300000 */
.L_x_2997:
[----:B------:R-:W-:Y:S01]  /*23220*/  VIADD R28, R28, 0x1 ;  /* 0x000000011c1c7836 */ /* 0x000fe20000000000 */
[----:B------:R0:W-:Y:S04]  /*23230*/  SYNCS.ARRIVE.TRANS64.A1T0 RZ, [R0+URZ+0x2a850], RZ ;  /* 0x02a850ff00ff79a7 */ /* 0x0001e8000810003f */
[----:B------:R-:W-:-:S04]  /*23240*/  ISETP.NE.AND P0, PT, R28, 0x2, PT ;  /* 0x000000021c00780c */ /* 0x000fc80003f05270 */
[----:B0-----:R-:W-:Y:S02]  /*23250*/  SEL R0, RZ, 0x1, P0 ;  /* 0x00000001ff007807 */ /* 0x001fe40000000000 */
[----:B------:R-:W-:Y:S02]  /*23260*/  SEL R28, R28, RZ, P0 ;  /* 0x000000ff1c1c7207 */ /* 0x000fe40000000000 */
[----:B------:R-:W-:-:S07]  /*23270*/  LOP3.LUT R29, R29, R0, RZ, 0x3c, !PT ;  /* 0x000000001d1d7212 */ /* 0x000fce00078e3cff */
.L_x_2954:
[----:B------:R-:W-:Y:S05]  /*23280*/  BSYNC B7 ;  /* 0x0000000000077941 */ /* 0x000fea0003800000 */
.L_x_2952:
[----:B------:R-:W-:-:S13]  /*23290*/  LOP3.LUT P0, RZ, R27, 0x20, RZ, 0xc0, !PT ;  /* 0x000000201bff7812 */ /* 0x000fda000780c0ff */
[----:B------:R-:W-:Y:S05]  /*232a0*/  @!P0 BRA `(.L_x_2998) ;  /* 0x0000000000248947 */ /* 0x000fea0003800000 */
[----:B------:R-:W-:Y:S05]  /*232b0*/  WARPSYNC.ALL ;  /* 0x0000000000007948 */ /* 0x000fea0003800000 */
[----:B------:R-:W1:Y:S08]  /*232c0*/  S2UR UR5, SR_CgaCtaId ;  /* 0x00000000000579c3 */ /* 0x000e700000008800 */
[----:B------:R-:W-:Y:S06]  /*232d0*/  BAR.SYNC.DEFER_BLOCKING 0x5, 0x180 ;  /* 0x0146000000007b1d */ /* 0x000fec0000010000 */
[----:B------:R-:W-:-:S02]  /*232e0*/  UMOV UR4, 0x400 ;  /* 0x0000040000047882 */ /* 0x000fc40000000000 */
[----:B-1----:R-:W-:-:S06]  /*232f0*/  ULEA UR4, UR5, UR4, 0x18 ;  /* 0x0000000405047291 */ /* 0x002fcc000f8ec03f */
[----:B------:R-:W-:-:S05]  /*23300*/  IMAD.U32 R22, RZ, RZ, UR4 ;  /* 0x00000004ff167e24 */ /* 0x000fca000f8e00ff */
[----:B------:R1:W2:Y:S01]  /*23310*/  LDS.128 R16, [R22+0x2a8d0] ;  /* 0x02a8d00016107984 */ /* 0x0002a20000000c00 */
[----:B------:R-:W-:Y:S06]  /*23320*/  BAR.ARV 0x4, 0x180 ;  /* 0x0106000000007b1d */ /* 0x000fec0000002000 */
[----:B------:R-:W-:Y:S05]  /*23330*/  BRA `(.L_x_2999) ;  /* 0x0000000c00e07947 */ /* 0x000fea0003800000 */
.L_x_2998:
[----:B------:R-:W1:Y:S01]  /*23340*/  S2R R8, SR_TID.X ;  /* 0x0000000000087919 */ /* 0x000e620000002100 */
[----:B------:R-:W-:Y:S01]  /*23350*/  UMOV UR4, 0xffffffff ;  /* 0xffffffff00047882 */ /* 0x000fe20000000000 */
[----:B-1----:R-:W-:-:S04]  /*23360*/  LOP3.LUT R8, R8, 0x1f, RZ, 0xc0, !PT ;  /* 0x0000001f08087812 */ /* 0x002fc800078ec0ff */
[----:B------:R-:W-:Y:S01]  /*23370*/  ISETP.NE.AND P0, PT, R8, 0x1f, PT ;  /* 0x0000001f0800780c */ /* 0x000fe20003f05270 */
[----:B------:R-:W-:-:S12]  /*23380*/  BRA.DIV UR4, `(.L_x_3000) ;  /* 0x00000056048c7947 */ /* 0x000fd8000b800000 */
[----:B------:R-:W-:Y:S01]  /*23390*/  IADD3 R7, R19, R8, RZ ;  /* 0x0000000813077210 */ /* 0x000fe20007ffe0ff */
[----:B------:R-:W-:Y:S01]  /*233a0*/  ULDC UR4, c[0x0][0xc3c] ;  /* 0x00030f0000047ab9 */ /* 0x000fe20000000800 */
[----:B------:R-:W-:Y:S02]  /*233b0*/  ULDC.64 UR6, c[0x0][0x208] ;  /* 0x0000820000067ab9 */ /* 0x000fe40000000a00 */
[----:B------:R-:W-:-:S13]  /*233c0*/  ISETP.GE.OR P1, PT, R7, UR4, !P0 ;  /* 0x0000000407007c0c */ /* 0x000fda000c726670 */
[----:B------:R-:W1:Y:S08]  /*233d0*/  @!P1 LDC.64 R2, c[0x0][0xc80] ;  /* 0x00032000ff029b82 */ /* 0x000e700000000a00 */
[----:B------:R-:W2:Y:S01]  /*233e0*/  @!P1 LDC.64 R4, c[0x0][0xc78] ;  /* 0x00031e00ff049b82 */ /* 0x000ea20000000a00 */
[----:B-1----:R-:W-:-:S05]  /*233f0*/  @!P1 IMAD.WIDE R2, R7, 0x4, R2 ;  /* 0x0000000407029825 */ /* 0x002fca00078e0202 */
[----:B------:R2:W3:Y:S02]  /*23400*/  @!P1 LDG.E R6, desc[UR6][R2.64] ;  /* 0x0000000602069981 */ /* 0x0004e4000c1e1900 */
[----:B--2---:R-:W-:-:S05]  /*23410*/  @!P1 IMAD.WIDE R2, R7, 0x4, R4 ;  /* 0x0000000407029825 */ /* 0x004fca00078e0204 */
[----:B------:R-:W2:Y:S01]  /*23420*/  @!P1 LDG.E R5, desc[UR6][R2.64] ;  /* 0x0000000602059981 */ /* 0x000ea2000c1e1900 */
        /* <DEDUP_REMOVED lines=8> */
[----:B---3--:R-:W-:-:S02]  /*234b0*/  @!P1 IMAD.MOV.U32 R17, RZ, RZ, R6 ;  /* 0x000000ffff119224 */ /* 0x008fc400078e0006 */
[----:B------:R-:W-:Y:S02]  /*234c0*/  IMAD.MOV.U32 R6, RZ, RZ, RZ ;  /* 0x000000ffff067224 */ /* 0x000fe400078e00ff */
[----:B--2---:R-:W-:Y:S01]  /*234d0*/  @!P1 IMAD.MOV.U32 R4, RZ, RZ, R5 ;  /* 0x000000ffff049224 */ /* 0x004fe200078e0005 */
        /* <DEDUP_REMOVED lines=17> */
[----:B------:R1:W2:Y:S02]  /*235f0*/  SHFL.IDX PT, R14, R2, 0x1f, 0x1f ;  /* 0x03e01f00020e7f89 */ /* 0x0002a400000e0000 */
.L_x_3177:
[----:B------:R-:W-:Y:S02]  /*23600*/  ULDC UR4, c[0x0][0xc38] ;  /* 0x00030e0000047ab9 */ /* 0x000fe40000000800 */
[----:B------:R-:W-:-:S04]  /*23610*/  IMAD.U32 R5, RZ, RZ, UR4 ;  /* 0x00000004ff057e24 */ /* 0x000fc8000f8e00ff */
[----:B--2---:R-:W-:-:S05]  /*23620*/  IMAD R14, R14, R5, RZ ;  /* 0x000000050e0e7224 */ /* 0x004fca00078e02ff */
[----:B------:R-:W-:-:S04]  /*23630*/  IADD3 R7, R7, R14, RZ ;  /* 0x0000000e07077210 */ /* 0x000fc80007ffe0ff */
[----:B------:R-:W-:-:S13]  /*23640*/  ISETP.GT.AND P6, PT, R7, R0, PT ;  /* 0x000000000700720c */ /* 0x000fda0003fc4270 */
[----:B------:R-:W-:Y:S05]  /*23650*/  @P6 BRA `(.L_x_3001) ;  /* 0x0000000000a86947 */ /* 0x000fea0003800000 */
.L_x_3004:
[----:B-1----:R-:W1:Y:S01]  /*23660*/  LDC R2, c[0x0][0xc3c] ;  /* 0x00030f00ff027b82 */ /* 0x002e620000000800 */
[----:B------:R-:W-:-:S05]  /*23670*/  VIADD R19, R19, 0x1f ;  /* 0x0000001f13137836 */ /* 0x000fca0000000000 */
[----:B-1----:R-:W-:-:S13]  /*23680*/  ISETP.GE.AND P6, PT, R19, R2, PT ;  /* 0x000000021300720c */ /* 0x002fda0003fc6270 */
[----:B------:R-:W-:Y:S05]  /*23690*/  @P6 BRA `(.L_x_3002) ;  /* 0x0000000800c46947 */ /* 0x000fea0003800000 */
[----:B------:R-:W1:Y:S01]  /*236a0*/  S2R R3, SR_TID.X ;  /* 0x0000000000037919 */ /* 0x000e620000002100 */
[----:B------:R-:W-:Y:S01]  /*236b0*/  MOV R17, RZ ;  /* 0x000000ff00117202 */ /* 0x000fe20000000f00 */
[----:B------:R-:W-:Y:S01]  /*236c0*/  ULDC.64 UR4, c[0x0][0x208] ;  /* 0x0000820000047ab9 */ /* 0x000fe20000000a00 */
        /* <DEDUP_REMOVED lines=29> */
.L_x_3185:
[----:B------:R-:W-:Y:S02]  /*238a0*/  ULDC UR4, c[0x0][0xc38] ;  /* 0x00030e0000047ab9 */ /* 0x000fe40000000800 */
[----:B------:R-:W-:-:S04]  /*238b0*/  IMAD.U32 R5, RZ, RZ, UR4 ;  /* 0x00000004ff057e24 */ /* 0x000fc8000f8e00ff */
[----:B--2---:R-:W-:-:S04]  /*238c0*/  IMAD R14, R14, R5, RZ ;  /* 0x000000050e0e7224 */ /* 0x004fc800078e02ff */
[----:B------:R-:W-:-:S05]  /*238d0*/  IMAD.IADD R7, R14, 0x1, R7 ;  /* 0x000000010e077824 */ /* 0x000fca00078e0207 */
[----:B------:R-:W-:-:S13]  /*238e0*/  ISETP.GT.AND P6, PT, R7, R0, PT ;  /* 0x000000000700720c */ /* 0x000fda0003fc4270 */
[----:B------:R-:W-:Y:S05]  /*238f0*/  @!P6 BRA `(.L_x_3004) ;  /* 0xfffffffc0058e947 */ /* 0x000fea000383ffff */
.L_x_3001:
[----:B------:R-:W-:Y:S01]  /*23900*/  IADD3 R7, -R14, R7, RZ ;  /* 0x000000070e077210 */ /* 0x000fe20007ffe1ff */
[----:B------:R-:W-:-:S04]  /*23910*/  UMOV UR4, 0xffffffff ;  /* 0xffffffff00047882 */ /* 0x000fc80000000000 */
[----:B------:R-:W-:-:S05]  /*23920*/  IMAD R3, R2, R5, R7 ;  /* 0x0000000502037224 */ /* 0x000fca00078e0207 */
[----:B------:R-:W-:Y:S01]  /*23930*/  ISETP.GT.AND P6, PT, R3, R0, PT ;  /* 0x000000000300720c */ /* 0x000fe20003fc4270 */
[----:B------:R-:W-:-:S12]  /*23940*/  BRA.DIV UR4, `(.L_x_3005) ;  /* 0x0000005a04147947 */ /* 0x000fd8000b800000 */
[----:B------:R-:W-:-:S04]  /*23950*/  VOTE.ANY R3, PT, !P6 ;  /* 0x0000000000037806 */ /* 0x000fc800070e0100 */
[----:B0-----:R-:W0:Y:S02]  /*23960*/  POPC R12, R3 ;  /* 0x00000003000c7309 */ /* 0x001e240000000000 */
[----:B0-----:R0:W2:Y:S01]  /*23970*/  SHFL.IDX PT, R17, R17, R12, 0x1f ;  /* 0x00001f0c11117589 */ /* 0x0010a200000e0000 */
[----:B------:R-:W-:-:S03]  /*23980*/  IMAD.IADD R19, R12, 0x1, R19 ;  /* 0x000000010c137824 */ /* 0x000fc600078e0213 */
[----:B------:R0:W3:Y:S04]  /*23990*/  SHFL.IDX PT, R4, R4, R12, 0x1f ;  /* 0x00001f0c04047589 */ /* 0x0000e800000e0000 */
.L_x_3190:
[----:B------:R-:W-:-:S13]  /*239a0*/  ISETP.NE.AND P0, PT, R3, RZ, PT ;  /* 0x000000ff0300720c */ /* 0x000fda0003f05270 */
[----:B------:R-:W-:Y:S05]  /*239b0*/  @!P0 BRA `(.L_x_3006) ;  /* 0x0000000000108947 */ /* 0x000fea0003800000 */
[----:B------:R-:W-:Y:S01]  /*239c0*/  UMOV UR4, 0xffffffff ;  /* 0xffffffff00047882 */ /* 0x000fe20000000000 */
[----:B0-----:R-:W-:Y:S02]  /*239d0*/  VIADD R12, R12, 0xffffffff ;  /* 0xffffffff0c0c7836 */ /* 0x001fe40000000000 */
[----:B------:R-:W-:Y:S05]  /*239e0*/  BRA.DIV UR4, `(.L_x_3007) ;  /* 0x0000005a04487947 */ /* 0x000fea000b800000 */
[----:B------:R4:W0:Y:S02]  /*239f0*/  SHFL.IDX PT, R6, R2, R12, 0x1f ;  /* 0x00001f0c02067589 */ /* 0x00082400000e0000 */
.L_x_3006:
[----:B---3--:R-:W-:Y:S01]  /*23a00*/  ISETP.NE.AND P0, PT, R4, 0x1, PT ;  /* 0x000000010400780c */ /* 0x008fe20003f05270 */
[----:B0-----:R-:W-:-:S05]  /*23a10*/  IMAD R16, R6, R5, R7 ;  /* 0x0000000506107224 */ /* 0x001fca00078e0207 */
[----:B------:R-:W-:-:S07]  /*23a20*/  IADD3 R0, R0, -R16, RZ ;  /* 0x8000001000007210 */ /* 0x000fce0007ffe0ff */
[----:B------:R-:W-:Y:S05]  /*23a30*/  @!P0 BRA `(.L_x_3008) ;  /* 0x0000000000dc8947 */ /* 0x000fea0003800000 */
[-C--:B--2---:R-:W-:Y:S02]  /*23a40*/  IABS R6, R17.reuse ;  /* 0x0000001100067213 */ /* 0x084fe40000000000 */
[----:B------:R-:W-:Y:S02]  /*23a50*/  IABS R5, R4 ;  /* 0x0000000400057213 */ /* 0x000fe40000000000 */
[----:B------:R-:W0:Y:S08]  /*23a60*/  I2F.RP R7, R6 ;  /* 0x0000000600077306 */ /* 0x000e300000209400 */
[----:B------:R-:W2:Y:S08]  /*23a70*/  I2F.RP R8, R5 ;  /* 0x0000000500087306 */ /* 0x000eb00000209400 */
[----:B0-----:R-:W1:Y:S08]  /*23a80*/  MUFU.RCP R7, R7 ;  /* 0x0000000700077308 */ /* 0x001e700000001000 */
[----:B--2---:R-:W-:Y:S01]  /*23a90*/  MUFU.RCP R8, R8 ;  /* 0x0000000800087308 */ /* 0x004fe20000001000 */
[----:B-1--4-:R-:W-:Y:S01]  /*23aa0*/  VIADD R2, R7, 0xffffffe ;  /* 0x0ffffffe07027836 */ /* 0x012fe20000000000 */
[----:B------:R-:W-:-:S06]  /*23ab0*/  IABS R7, R17 ;  /* 0x0000001100077213 */ /* 0x000fcc0000000000 */
[----:B------:R0:W1:Y:S02]  /*23ac0*/  F2I.FTZ.U32.TRUNC.NTZ R3, R2 ;  /* 0x0000000200037305 */ /* 0x000064000021f000 */
[----:B0-----:R-:W-:Y:S01]  /*23ad0*/  MOV R2, RZ ;  /* 0x000000ff00027202 */ /* 0x001fe20000000f00 */
[----:B-1----:R-:W-:-:S04]  /*23ae0*/  IMAD.MOV R9, RZ, RZ, -R3 ;  /* 0x000000ffff097224 */ /* 0x002fc800078e0a03 */
[----:B------:R-:W-:-:S04]  /*23af0*/  IMAD R9, R9, R6, RZ ;  /* 0x0000000609097224 */ /* 0x000fc800078e02ff */
[----:B------:R-:W-:Y:S01]  /*23b00*/  IMAD.HI.U32 R3, R3, R9, R2 ;  /* 0x0000000903037227 */ /* 0x000fe200078e0002 */
[----:B------:R-:W-:-:S03]  /*23b10*/  IABS R2, R0 ;  /* 0x0000000000027213 */ /* 0x000fc60000000000 */
[----:B------:R-:W-:Y:S02]  /*23b20*/  IMAD.MOV R9, RZ, RZ, -R7 ;  /* 0x000000ffff097224 */ /* 0x000fe400078e0a07 */
[----:B------:R-:W-:-:S04]  /*23b30*/  IMAD.HI.U32 R7, R3, R2, RZ ;  /* 0x0000000203077227 */ /* 0x000fc800078e00ff */
[----:B------:R-:W-:Y:S02]  /*23b40*/  VIADD R3, R8, 0xffffffe ;  /* 0x0ffffffe08037836 */ /* 0x000fe40000000000 */
[----:B------:R-:W-:-:S04]  /*23b50*/  IMAD R9, R7, R9, R2 ;  /* 0x0000000907097224 */ /* 0x000fc800078e0202 */
[----:B------:R-:W0:Y:S01]  /*23b60*/  F2I.FTZ.U32.TRUNC.NTZ R3, R3 ;  /* 0x0000000300037305 */ /* 0x000e22000021f000 */
[----:B------:R-:W-:-:S13]  /*23b70*/  ISETP.GT.U32.AND P1, PT, R6, R9, PT ;  /* 0x000000090600720c */ /* 0x000fda0003f24070 */
[-C--:B------:R-:W-:Y:S01]  /*23b80*/  @!P1 IADD3 R9, R9, -R6.reuse, RZ ;  /* 0x8000000609099210 */ /* 0x080fe20007ffe0ff */
[----:B0-----:R-:W-:Y:S01]  /*23b90*/  IMAD.MOV R2, RZ, RZ, -R3 ;  /* 0x000000ffff027224 */ /* 0x001fe200078e0a03 */
[----:B------:R-:W-:Y:S02]  /*23ba0*/  @!P1 IADD3 R7, R7, 0x1, RZ ;  /* 0x0000000107079810 */ /* 0x000fe40007ffe0ff */
        /* <DEDUP_REMOVED lines=8> */
[----:B------:R-:W-:-:S04]  /*23c30*/  IABS R2, R4 ;  /* 0x0000000400027213 */ /* 0x000fc80000000000 */
[----:B------:R-:W-:-:S07]  /*23c40*/  IADD3 R2, RZ, -R2, RZ ;  /* 0x80000002ff027210 */ /* 0x000fce0007ffe0ff */
[----:B------:R-:W-:Y:S01]  /*23c50*/  @!P2 IMAD.MOV R7, RZ, RZ, -R7 ;  /* 0x000000ffff07a224 */ /* 0x000fe200078e0a07 */
[----:B------:R-:W-:-:S04]  /*23c60*/  @!P1 LOP3.LUT R7, RZ, R17, RZ, 0x33, !PT ;  /* 0x00000011ff079212 */ /* 0x000fc800078e33ff */
[----:B------:R-:W-:-:S05]  /*23c70*/  IABS R3, R7 ;  /* 0x0000000700037213 */ /* 0x000fca0000000000 */
        /* <DEDUP_REMOVED lines=9> */
[----:B------:R-:W-:-:S04]  /*23d10*/  IMAD.MOV R2, RZ, RZ, -R7 ;  /* 0x000000ffff027224 */ /* 0x000fc800078e0a07 */
[----:B------:R-:W-:Y:S02]  /*23d20*/  IMAD R2, R17, R2, R0 ;  /* 0x0000000211027224 */ /* 0x000fe400078e0200 */
[----:B------:R-:W-:-:S06]  /*23d30*/  @P0 IADD3 R6, R6, 0x1, RZ ;  /* 0x0000000106060810 */ /* 0x000fcc0007ffe0ff */
[----:B------:R-:W-:Y:S01]  /*23d40*/  @!P2 IMAD.MOV R6, RZ, RZ, -R6 ;  /* 0x000000ffff06a224 */ /* 0x000fe200078e0a06 */
[----:B------:R-:W-:-:S04]  /*23d50*/  @!P1 LOP3.LUT R6, RZ, R4, RZ, 0x33, !PT ;  /* 0x00000004ff069212 */ /* 0x000fc800078e33ff */
[----:B------:R-:W-:Y:S01]  /*23d60*/  LEA R3, R4, R6, 0x18 ;  /* 0x0000000604037211 */ /* 0x000fe200078ec0ff */
[----:B------:R-:W-:-:S04]  /*23d70*/  IMAD.MOV R5, RZ, RZ, -R6 ;  /* 0x000000ffff057224 */ /* 0x000fc800078e0a06 */
[----:B------:R-:W-:-:S04]  /*23d80*/  IMAD R4, R4, R5, R7 ;  /* 0x0000000504047224 */ /* 0x000fc800078e0207 */
[----:B------:R-:W-:Y:S01]  /*23d90*/  IMAD R18, R4, 0x10000, R3 ;  /* 0x0001000004127824 */ /* 0x000fe200078e0203 */
[----:B------:R-:W-:Y:S06]  /*23da0*/  BRA `(.L_x_3009) ;  /* 0x0000000000f47947 */ /* 0x000fec0003800000 */
.L_x_3008:
[----:B-1--4-:R-:W0:Y:S01]  /*23db0*/  LDC.64 R2, c[0x0][0xc90] ;  /* 0x00032400ff027b82 */ /* 0x012e220000000a00 */
[----:B------:R-:W-:Y:S01]  /*23dc0*/  ULDC.64 UR4, c[0x0][0x208] ;  /* 0x0000820000047ab9 */ /* 0x000fe20000000a00 */
[----:B0-----:R-:W-:-:S05]  /*23dd0*/  IMAD.WIDE R2, R19, 0x4, R2 ;  /* 0x0000000413027825 */ /* 0x001fca00078e0202 */
[----:B------:R0:W2:Y:S02]  /*23de0*/  LDG.E R6, desc[UR4][R2.64] ;  /* 0x0000000402067981 */ /* 0x0000a4000c1e1900 */
[----:B0-----:R-:W-:Y:S02]  /*23df0*/  IMAD.MOV.U32 R2, RZ, RZ, RZ ;  /* 0x000000ffff027224 */ /* 0x001fe400078e00ff */
[----:B--2---:R-:W-:-:S05]  /*23e00*/  IMAD R7, R17, R6, RZ ;  /* 0x0000000611077224 */ /* 0x004fca00078e02ff */
        /* <DEDUP_REMOVED lines=26> */
[----:B------:R-:W-:Y:S01]  /*23fb0*/  IMAD R0, R7, R2, R0 ;  /* 0x0000000207007224 */ /* 0x000fe200078e0200 */
[----:B------:R-:W-:Y:S02]  /*23fc0*/  MOV R2, RZ ;  /* 0x000000ff00027202 */ /* 0x000fe40000000f00 */
[----:B------:R-:W-:-:S04]  /*23fd0*/  VIADDMNMX R5, R3, R5, R6, PT ;  /* 0x0000000503057246 */ /* 0x000fc80003800106 */
[----:B------:R-:W-:-:S04]  /*23fe0*/  IABS R6, R5 ;  /* 0x0000000500067213 */ /* 0x000fc80000000000 */
[----:B------:R-:W0:Y:S08]  /*23ff0*/  I2F.RP R8, R6 ;  /* 0x0000000600087306 */ /* 0x000e300000209400 */
[----:B0-----:R-:W0:Y:S02]  /*24000*/  MUFU.RCP R8, R8 ;  /* 0x0000000800087308 */ /* 0x001e240000001000 */
[----:B0-----:R-:W-:-:S02]  /*24010*/  IADD3 R3, R8, 0xffffffe, RZ ;  /* 0x0ffffffe08037810 */ /* 0x001fc40007ffe0ff */
[----:B------:R-:W-:-:S04]  /*24020*/  IABS R8, R5 ;  /* 0x0000000500087213 */ /* 0x000fc80000000000 */
        /* <DEDUP_REMOVED lines=9> */
[----:B------:R-:W-:Y:S01]  /*240c0*/  @!P1 IMAD.IADD R3, R3, 0x1, -R6 ;  /* 0x0000000103039824 */ /* 0x000fe200078e0a06 */
[----:B------:R-:W-:Y:S02]  /*240d0*/  @!P1 IADD3 R2, R2, 0x1, RZ ;  /* 0x0000000102029810 */ /* 0x000fe40007ffe0ff */
[----:B------:R-:W-:Y:S02]  /*240e0*/  ISETP.NE.AND P1, PT, R5, RZ, PT ;  /* 0x000000ff0500720c */ /* 0x000fe40003f25270 */
[----:B------:R-:W-:Y:S02]  /*240f0*/  ISETP.GE.U32.AND P0, PT, R3, R6, PT ;  /* 0x000000060300720c */ /* 0x000fe40003f06070 */
[----:B------:R-:W-:-:S04]  /*24100*/  LOP3.LUT R3, R0, R5, RZ, 0x3c, !PT ;  /* 0x0000000500037212 */ /* 0x000fc800078e3cff */
[----:B------:R-:W-:Y:S02]  /*24110*/  ISETP.GE.AND P2, PT, R3, RZ, PT ;  /* 0x000000ff0300720c */ /* 0x000fe40003f46270 */
[----:B------:R-:W-:-:S05]  /*24120*/  IADD3 R3, R4, 0x1000000, R0 ;  /* 0x0100000004037810 */ /* 0x000fca0007ffe000 */
[----:B------:R-:W-:-:S06]  /*24130*/  @P0 VIADD R2, R2, 0x1 ;  /* 0x0000000102020836 */ /* 0x000fcc0000000000 */
[----:B------:R-:W-:Y:S01]  /*24140*/  @!P2 IMAD.MOV R2, RZ, RZ, -R2 ;  /* 0x000000ffff02a224 */ /* 0x000fe200078e0a02 */
[----:B------:R-:W-:Y:S02]  /*24150*/  @!P1 LOP3.LUT R2, RZ, R5, RZ, 0x33, !PT ;  /* 0x00000005ff029212 */ /* 0x000fe400078e33ff */
[----:B------:R-:W-:-:S05]  /*24160*/  IADD3 R5, -R5, RZ, RZ ;  /* 0x000000ff05057210 */ /* 0x000fca0007ffe1ff */
[----:B------:R-:W-:-:S07]  /*24170*/  IMAD R18, R2, R5, R3 ;  /* 0x0000000502127224 */ /* 0x000fce00078e0203 */
.L_x_3009:
[----:B------:R-:W-:-:S05]  /*24180*/  LOP3.LUT R2, RZ, R2, RZ, 0x33, !PT ;  /* 0x00000002ff027212 */ /* 0x000fca00078e33ff */
[----:B------:R-:W-:Y:S01]  /*24190*/  IMAD.IADD R17, R17, 0x1, R2 ;  /* 0x0000000111117824 */ /* 0x000fe200078e0202 */
[----:B------:R-:W-:Y:S06]  /*241a0*/  BRA `(.L_x_3010) ;  /* 0x00000000001c7947 */ /* 0x000fec0003800000 */
.L_x_3002:
[----:B------:R-:W-:Y:S01]  /*241b0*/  UMOV UR4, URZ ;  /* 0x0000003f00047c82 */ /* 0x000fe20008000000 */
[----:B------:R-:W-:Y:S01]  /*241c0*/  UMOV UR5, URZ ;  /* 0x0000003f00057c82 */ /* 0x000fe20008000000 */
[----:B------:R-:W-:Y:S01]  /*241d0*/  ULDC UR6, c[0x0][0xc3c] ;  /* 0x00030f0000067ab9 */ /* 0x000fe20000000800 */
[----:B------:R-:W-:Y:S01]  /*241e0*/  IMAD.MOV.U32 R16, RZ, RZ, R0 ;  /* 0x000000ffff107224 */ /* 0x000fe200078e0000 */
[----:B------:R-:W-:Y:S01]  /*241f0*/  MOV R17, UR4 ;  /* 0x0000000400117c02 */ /* 0x000fe20008000f00 */
[----:B------:R-:W-:Y:S02]  /*24200*/  IMAD.U32 R18, RZ, RZ, UR5 ;  /* 0x00000005ff127e24 */ /* 0x000fe4000f8e00ff */
[----:B------:R-:W-:-:S07]  /*24210*/  IMAD.U32 R19, RZ, RZ, UR6 ;  /* 0x00000006ff137e24 */ /* 0x000fce000f8e00ff */
.L_x_3010:
[----:B------:R-:W1:Y:S01]  /*24220*/  S2R R0, SR_TID.X ;  /* 0x0000000000007919 */ /* 0x000e620000002100 */
[----:B------:R-:W-:Y:S05]  /*24230*/  WARPSYNC.ALL ;  /* 0x0000000000007948 */ /* 0x000fea0003800000 */
[----:B------:R-:W-:Y:S01]  /*24240*/  BAR.SYNC.DEFER_BLOCKING 0x4, 0x180 ;  /* 0x0106000000007b1d */ /* 0x000fe20000010000 */
[----:B-1----:R-:W-:-:S04]  /*24250*/  LOP3.LUT R0, R0, 0x1f, RZ, 0xc0, !PT ;  /* 0x0000001f00007812 */ /* 0x002fc800078ec0ff */
[----:B------:R-:W-:-:S13]  /*24260*/  ISETP.NE.AND P0, PT, R0, RZ, PT ;  /* 0x000000ff0000720c */ /* 0x000fda0003f05270 */
[----:B------:R-:W1:Y:S01]  /*24270*/  @!P0 S2R R3, SR_CgaCtaId ;  /* 0x0000000000038919 */ /* 0x000e620000008800 */
[----:B------:R-:W-:-:S04]  /*24280*/  @!P0 MOV R0, 0x400 ;  /* 0x0000040000008802 */ /* 0x000fc80000000f00 */
[----:B-1----:R-:W-:-:S05]  /*24290*/  @!P0 LEA R22, R3, R0, 0x18 ;  /* 0x0000000003168211 */ /* 0x002fca00078ec0ff */
[----:B------:R3:W-:Y:S01]  /*242a0*/  @!P0 STS.128 [R22+0x2a8d0], R16 ;  /* 0x02a8d01016008388 */ /* 0x0007e20000000c00 */
[----:B------:R-:W-:Y:S06]  /*242b0*/  BAR.ARV 0x5, 0x180 ;  /* 0x0146000000007b1d */ /* 0x000fec0000002000 */
.L_x_2999:
[----:B------:R-:W-:Y:S02]  /*242c0*/  ULDC UR4, c[0x0][0xc3c] ;  /* 0x00030f0000047ab9 */ /* 0x000fe40000000800 */
[----:B--2---:R-:W-:-:S13]  /*242d0*/  ISETP.GE.AND P0, PT, R19, UR4, PT ;  /* 0x0000000413007c0c */ /* 0x004fda000bf06270 */
[----:B------:R-:W-:Y:S05]  /*242e0*/  @!P0 BRA `(.L_x_3011) ;  /* 0xffffff9800388947 */ /* 0x000fea000383ffff */
[----:B------:R-:W-:Y:S05]  /*242f0*/  BSYNC B8 ;  /* 0x0000000000087941 */ /* 0x000fea0003800000 */
.L_x_2906:
[----:B------:R-:W2:Y:S01]  /*24300*/  LDL.LU R0, [R1+0x24] ;  /* 0x0000240001007983 */ /* 0x000ea20000300800 */
[----:B------:R-:W-:Y:S01]  /*24310*/  BSSY B0, `(.L_x_3012) ;  /* 0x000000b000007945 */ /* 0x000fe20003800000 */
[----:B------:R-:W4:Y:S01]  /*24320*/  S2R R5, SR_CgaCtaId ;  /* 0x0000000000057919 */ /* 0x000f220000008800 */
[----:B--2---:R-:W-:-:S04]  /*24330*/  IADD3 R0, R0, 0x1, RZ ;  /* 0x0000000100007810 */ /* 0x004fc80007ffe0ff */
[----:B-1----:R-:W-:-:S04]  /*24340*/  LEA.HI R2, R0, R0, RZ, 0x1 ;  /* 0x0000000000027211 */ /* 0x002fc800078f08ff */
[----:B------:R-:W-:Y:S02]  /*24350*/  LOP3.LUT R3, R2, 0xfffffffe, RZ, 0xc0, !PT ;  /* 0xfffffffe02037812 */ /* 0x000fe400078ec0ff */
[----:B------:R-:W-:-:S03]  /*24360*/  MOV R2, 0x400 ;  /* 0x0000040000027802 */ /* 0x000fc60000000f00 */
[----:B------:R-:W-:Y:S01]  /*24370*/  IMAD.IADD R0, R0, 0x1, -R3 ;  /* 0x0000000100007824 */ /* 0x000fe200078e0a03 */
[----:B----4-:R-:W-:-:S04]  /*24380*/  LEA R5, R5, R2, 0x18 ;  /* 0x0000000205057211 */ /* 0x010fc800078ec0ff */
[----:B------:R-:W-:-:S04]  /*24390*/  SHF.L.U32 R0, R0, 0x1f, RZ ;  /* 0x0000001f00007819 */ /* 0x000fc800000006ff */
[----:B------:R-:W1:Y:S02]  /*243a0*/  SYNCS.PHASECHK.TRANS64.TRYWAIT P0, [R5+URZ+0x2a820], R0 ;  /* 0x02a82000050075a7 */ /* 0x000e64000800017f */
[----:B-1----:R-:W-:Y:S05]  /*243b0*/  @!P0 BRA `(.L_x_3013) ;  /* 0x0000004c00fc8947 */ /* 0x002fea0003800000 */
.L_x_3193:
[----:B------:R-:W-:Y:S05]  /*243c0*/  BSYNC B0 ;  /* 0x0000000000007941 */ /* 0x000fea0003800000 */
.L_x_3012:
[----:B------:R-:W-:-:S03]  /*243d0*/  UMOV UR4, 0xffffffff ;  /* 0xffffffff00047882 */ /* 0x000fc60000000000 */
[----:B------:R-:W-:Y:S05]  /*243e0*/  BRA.DIV UR4, `(.L_x_3014) ;  /* 0x0000005204047947 */ /* 0x000fea000b800000 */
[----:B-1----:R-:W1:Y:S02]  /*243f0*/  S2R R0, SR_TID.X ;  /* 0x0000000000007919 */ /* 0x002e640000002100 */
[----:B-1----:R-:W-:-:S04]  /*24400*/  SHF.R.U32.HI R0, RZ, 0x5, R0 ;  /* 0x00000005ff007819 */ /* 0x002fc80000011600 */
[----:B------:R-:W-:-:S05]  /*24410*/  LOP3.LUT R0, R0, 0x3, RZ, 0xc0, !PT ;  /* 0x0000000300007812 */ /* 0x000fca00078ec0ff */
[----:B------:R1:W2:Y:S02]  /*24420*/  SHFL.IDX PT, R14, R0, RZ, 0x1f ;  /* 0x00001fff000e7589 */ /* 0x0002a400000e0000 */
.L_x_3196:
[----:B--2---:R-:W-:-:S13]  /*24430*/  ISETP.NE.AND P0, PT, R14, RZ, PT ;  /* 0x000000ff0e00720c */ /* 0x004fda0003f05270 */
[----:B------:R-:W-:Y:S05]  /*24440*/  @P0 BRA `(.L_x_2653) ;  /* 0x0000000000880947 */ /* 0x000fea0003800000 */
[----:B------:R-:W-:-:S03]  /*24450*/  UMOV UR4, 0xffffffff ;  /* 0xffffffff00047882 */ /* 0x000fc60000000000 */
[----:B------:R-:W-:Y:S05]  /*24460*/  BRA.DIV UR4, `(.L_x_3015) ;  /* 0x0000005204187947 */ /* 0x000fea000b800000 */
[----:B------:R-:W-:-:S13]  /*24470*/  ELECT P6, URZ, PT ;  /* 0x00000000003f782f */ /* 0x000fda00038c0000 */
.L_x_3199:
[----:B------:R-:W-:Y:S05]  /*24480*/  @!P6 BRA `(.L_x_2653) ;  /* 0x000000000078e947 */ /* 0x000fea0003800000 */
[----:B------:R-:W-:-:S06]  /*24490*/  ULOP3.LUT UR4, UR60, 0x2, URZ, 0xfc, !UPT ;  /* 0x000000023c047892 */ /* 0x000fcc000f8efc3f */
[----:B-1----:R-:W-:-:S05]  /*244a0*/  IMAD.U32 R0, RZ, RZ, UR4 ;  /* 0x00000004ff007e24 */ /* 0x002fca000f8e00ff */
[----:B------:R-:W-:-:S13]  /*244b0*/  ISETP.NE.AND P0, PT, R0, 0x3, PT ;  /* 0x000000030000780c */ /* 0x000fda0003f05270 */
[----:B------:R-:W-:Y:S05]  /*244c0*/  @!P0 BRA `(.L_x_3016) ;  /* 0x0000000000048947 */ /* 0x000fea0003800000 */
[----:B------:R-:W-:Y:S01]  /*244d0*/  BPT.TRAP 0x1 ;  /* 0x000000040000795c */ /* 0x000fe20000300000 */
.L_x_3016:
[C---:B------:R-:W-:Y:S01]  /*244e0*/  LEA R3, R28.reuse, R5, 0x3 ;  /* 0x000000051c037211 */ /* 0x040fe200078e18ff */
[----:B------:R-:W-:Y:S01]  /*244f0*/  VIADD R28, R28, 0x1 ;  /* 0x000000011c1c7836 */ /* 0x000fe20000000000 */
[----:B------:R-:W-:-:S04]  /*24500*/  SHF.L.U32 R2, R29, 0x1f, RZ ;  /* 0x0000001f1d027819 */ /* 0x000fc800000006ff */
[----:B------:R-:W1:Y:S01]  /*24510*/  SYNCS.PHASECHK.TRANS64.TRYWAIT P1, [R3+URZ+0x2a840], R2 ;  /* 0x02a84002030075a7 */ /* 0x000e62000802017f */
[----:B------:R-:W-:-:S04]  /*24520*/  ISETP.NE.AND P2, PT, R28, 0x2, PT ;  /* 0x000000021c00780c */ /* 0x000fc80003f45270 */
[----:B------:R-:W-:Y:S01]  /*24530*/  SEL R0, RZ, 0x1, P2 ;  /* 0x00000001ff007807 */ /* 0x000fe20001000000 */
[----:B-1----:R-:W-:Y:S08]  /*24540*/  @!P1 BRA `(.L_x_3017) ;  /* 0x0000005000009947 */ /* 0x002ff00003800000 */
.L_x_3200:
[----:B------:R-:W-:Y:S02]  /*24550*/  SEL R28, R28, RZ, P2 ;  /* 0x000000ff1c1c7207 */ /* 0x000fe40001000000 */
[----:B------:R-:W-:Y:S01]  /*24560*/  LOP3.LUT R0, R29, R0, RZ, 0x3c, !PT ;  /* 0x000000001d007212 */ /* 0x000fe200078e3cff */
[----:B------:R-:W-:Y:S06]  /*24570*/  @!P0 BRA `(.L_x_3018) ;  /* 0x0000000000048947 */ /* 0x000fec0003800000 */
[----:B------:R-:W-:Y:S01]  /*24580*/  BPT.TRAP 0x1 ;  /* 0x000000040000795c */ /* 0x000fe20000300000 */
.L_x_3018:
[----:B------:R-:W-:Y:S01]  /*24590*/  IMAD R5, R28, 0x8, R5 ;  /* 0x000000081c057824 */ /* 0x000fe200078e0205 */
[----:B------:R-:W-:-:S04]  /*245a0*/  SHF.L.U32 R0, R0, 0x1f, RZ ;  /* 0x0000001f00007819 */ /* 0x000fc800000006ff */
[----:B------:R-:W2:Y:S02]  /*245b0*/  SYNCS.PHASECHK.TRANS64.TRYWAIT P1, [R5+URZ+0x2a840], R0 ;  /* 0x02a84000050075a7 */ /* 0x000ea4000802017f */
[----:B--2---:R-:W-:Y:S05]  /*245c0*/  @!P1 BRA `(.L_x_3019) ;  /* 0x0000004c00f49947 */ /* 0x004fea0003800000 */
.L_x_3201:
[----:B------:R-:W-:Y:S05]  /*245d0*/  @!P0 BRA `(.L_x_3020) ;  /* 0x0000000000048947 */ /* 0x000fea0003800000 */
[----:B------:R-:W-:Y:S01]  /*245e0*/  BPT.TRAP 0x1 ;  /* 0x000000040000795c */ /* 0x000fe20000300000 */
.L_x_3020:
[----:B------:R-:W4:Y:S02]  /*245f0*/  SYNCS.PHASECHK.TRANS64.TRYWAIT P1, [R3+URZ+0x2a860], R2 ;  /* 0x02a86002030075a7 */ /* 0x000f24000802017f */
[----:B----4-:R-:W-:Y:S05]  /*24600*/  @!P1 BRA `(.L_x_3021) ;  /* 0x0000004c00f89947 */ /* 0x010fea0003800000 */
.L_x_3202:
[----:B------:R-:W-:Y:S05]  /*24610*/  @!P0 BRA `(.L_x_3022) ;  /* 0x0000000000048947 */ /* 0x000fea0003800000 */
[----:B------:R-:W-:Y:S01]  /*24620*/  BPT.TRAP 0x1 ;  /* 0x000000040000795c */ /* 0x000fe20000300000 */
.L_x_3022:
[----:B------:R0:W0:Y:S02]  /*24630*/  SYNCS.PHASECHK.TRANS64.TRYWAIT P0, [R5+URZ+0x2a860], R0 ;  /* 0x02a86000050075a7 */ /* 0x000024000800017f */
[----:B0-----:R-:W-:Y:S05]  /*24640*/  @!P0 NANOSLEEP.SYNCS 0x989680 ;  /* 0x009896800000895d */ /* 0x001fea0003900000 */
[----:B------:R-:W0:Y:S02]  /*24650*/  @!P0 SYNCS.PHASECHK.TRANS64 P0, [R5+URZ+0x2a860], R0 ;  /* 0x02a86000050085a7 */ /* 0x000e24000800007f */
[----:B0-----:R-:W-:Y:S05]  /*24660*/  @!P0 BRA `(.L_x_3022) ;  /* 0xfffffffc00f08947 */ /* 0x001fea000383ffff */
.L_x_2653:
[----:B------:R-:W-:Y:S05]  /*24670*/  BSYNC B9 ;  /* 0x0000000000097941 */ /* 0x000fea0003800000 */
.L_x_2650:
[----:B------:R-:W-:Y:S05]  /*24680*/  EXIT ;  /* 0x000000000000794d */ /* 0x000fea0003800000 */
.L_x_2673:
[----:B0-----:R0:W1:Y:S02]  /*24690*/  SYNCS.PHASECHK.TRANS64.TRYWAIT P6, [R84+URZ+0x2a890], R85 ;  /* 0x02a89055540075a7 */ /* 0x00106400080c017f */
[----:B-1----:R-:W-:Y:S05]  /*246a0*/  @!P6 NANOSLEEP.SYNCS 0x989680 ;  /* 0x009896800000e95d */ /* 0x002fea0003900000 */
[----:B------:R-:W1:Y:S02]  /*246b0*/  @!P6 SYNCS.PHASECHK.TRANS64 P6, [R84+URZ+0x2a890], R85 ;  /* 0x02a890555400e5a7 */ /* 0x000e6400080c007f */
[----:B-1----:R-:W-:Y:S05]  /*246c0*/  @!P6 BRA `(.L_x_2673) ;  /* 0xfffffffc00f0e947 */ /* 0x002fea000383ffff */
[----:B------:R-:W-:Y:S05]  /*246d0*/  BRA `(.L_x_3023) ;  /* 0xfffffdf400407947 */ /* 0x000fea000383ffff */
.L_x_2674:
        /* <DEDUP_REMOVED lines=8> */
.L_x_3025:
[----:B------:R-:W-:Y:S05]  /*24760*/  BSYNC B1 ;  /* 0x0000000000017941 */ /* 0x000fea0003800000 */
.L_x_3024:
        /* <DEDUP_REMOVED lines=8> */
.L_x_3026:
[----:B------:R-:W-:Y:S01]  /*247f0*/  MOV R11, R14 ;  /* 0x0000000e000b7202 */ /* 0x000fe20000000f00 */
[----:B------:R-:W-:Y:S06]  /*24800*/  BRA `(.L_x_3027) ;  /* 0xfffffdf400087947 */ /* 0x000fec000383ffff */
.L_x_2699:
        /* <DEDUP_REMOVED lines=8> */
.L_x_3029:
[----:B------:R-:W-:Y:S05]  /*24890*/  BSYNC B1 ;  /* 0x0000000000017941 */ /* 0x000fea0003800000 */
.L_x_3028:
        /* <DEDUP_REMOVED lines=8> */
.L_x_3030:
[----:B------:R-:W-:Y:S01]  /*24920*/  IMAD.MOV.U32 R119, RZ, RZ, R14 ;  /* 0x000000ffff777224 */ /* 0x000fe200078e000e */
[----:B------:R-:W-:Y:S06]  /*24930*/  BRA `(.L_x_3031) ;  /* 0xfffffe0800307947 */ /* 0x000fec000383ffff */
.L_x_2729:
[----:B0-----:R0:W1:Y:S02]  /*24940*/  SYNCS.PHASECHK.TRANS64.TRYWAIT P6, [R84+URZ+0x2a890], R85 ;  /* 0x02a89055540075a7 */ /* 0x00106400080c017f */
[----:B-1----:R-:W-:Y:S05]  /*24950*/  @!P6 NANOSLEEP.SYNCS 0x989680 ;  /* 0x009896800000e95d */ /* 0x002fea0003900000 */
[----:B------:R-:W1:Y:S02]  /*24960*/  @!P6 SYNCS.PHASECHK.TRANS64 P6, [R84+URZ+0x2a890], R85 ;  /* 0x02a890555400e5a7 */ /* 0x000e6400080c007f */
[----:B-1----:R-:W-:Y:S05]  /*24970*/  @!P6 BRA `(.L_x_2729) ;  /* 0xfffffffc00f0e947 */ /* 0x002fea000383ffff */
[----:B------:R-:W-:Y:S05]  /*24980*/  BRA `(.L_x_3032) ;  /* 0xfffffe2800507947 */ /* 0x000fea000383ffff */
.L_x_2730:
[----:B------:R-:W-:Y:S01]  /*24990*/  BSSY B1, `(.L_x_3033) ;  /* 0x0000008000017945 */ /* 0x000fe20003800000 */
[----:B------:R-:W-:Y:S01]  /*249a0*/  IMAD.MOV.U32 R13, RZ, RZ, R118 ;  /* 0x000000ffff0d7224 */ /* 0x000fe200078e0076 */
[----:B------:R-:W-:Y:S01]  /*249b0*/  MOV R12, RZ ;  /* 0x000000ff000c7202 */ /* 0x000fe20000000f00 */
[----:B------:R-:W-:Y:S02]  /*249c0*/  IMAD.MOV.U32 R11, RZ, RZ, 0x1c1f ;  /* 0x00001c1fff0b7424 */ /* 0x000fe400078e00ff */
[----:B------:R-:W-:-:S07]  /*249d0*/  IMAD.MOV.U32 R15, RZ, RZ, -0x1 ;  /* 0xffffffffff0f7424 */ /* 0x000fce00078e00ff */
[----:B0-----:R-:W-:Y:S05]  /*249e0*/  WARPSYNC.COLLECTIVE R15, `(.L_x_3034) ;  /* 0x000000000f087348 */ /* 0x001fea0003c00000 */
[----:B------:R1:W2:Y:S02]  /*249f0*/  SHFL.IDX P6, R14, R13, R12, R11 ;  /* 0x0000000c0d0e7389 */ /* 0x0002a400000c000b */
[----:B012---:R-:W-:Y:S01]  /*24a00*/  ENDCOLLECTIVE ;  /* 0x000000000000791b */ /* 0x007fe20003800000 */
.L_x_3034:
[----:B------:R-:W-:Y:S05]  /*24a10*/  BSYNC B1 ;  /* 0x0000000000017941 */ /* 0x000fea0003800000 */
.L_x_3033:
        /* <DEDUP_REMOVED lines=8> */
.L_x_3035:
[----:B------:R-:W-:Y:S01]  /*24aa0*/  IMAD.MOV.U32 R11, RZ, RZ, R14 ;  /* 0x000000ffff0b7224 */ /* 0x000fe200078e000e */
[----:B------:R-:W-:Y:S06]  /*24ab0*/  BRA `(.L_x_3036) ;  /* 0xfffffe2800207947 */ /* 0x000fec000383ffff */
.L_x_2743:
[----:B------:R-:W-:Y:S01]  /*24ac0*/  BSSY B1, `(.L_x_3037) ;  /* 0x0000008000017945 */ /* 0x000fe20003800000 */
[----:B--234-:R-:W-:Y:S01]  /*24ad0*/  MOV R13, R118 ;  /* 0x00000076000d7202 */ /* 0x01cfe20000000f00 */
[----:B------:R-:W-:Y:S01]  /*24ae0*/  IMAD.MOV.U32 R12, RZ, RZ, 0x1 ;  /* 0x00000001ff0c7424 */ /* 0x000fe200078e00ff */
[----:B------:R-:W-:Y:S01]  /*24af0*/  MOV R15, 0xffffffff ;  /* 0xffffffff000f7802 */ /* 0x000fe20000000f00 */
[----:B------:R-:W-:-:S07]  /*24b00*/  IMAD.MOV.U32 R11, RZ, RZ, 0x1c1f ;  /* 0x00001c1fff0b7424 */ /* 0x000fce00078e00ff */
[----:B01----:R-:W-:Y:S05]  /*24b10*/  WARPSYNC.COLLECTIVE R15, `(.L_x_3038) ;  /* 0x000000000f087348 */ /* 0x003fea0003c00000 */
[----:B------:R2:W3:Y:S02]  /*24b20*/  SHFL.IDX P6, R14, R13, R12, R11 ;  /* 0x0000000c0d0e7389 */ /* 0x0004e400000c000b */
[----:B0123--:R-:W-:Y:S01]  /*24b30*/  ENDCOLLECTIVE ;  /* 0x000000000000791b */ /* 0x00ffe20003800000 */
.L_x_3038:
[----:B------:R-:W-:Y:S05]  /*24b40*/  BSYNC B1 ;  /* 0x0000000000017941 */ /* 0x000fea0003800000 */
.L_x_3037:
        /* <DEDUP_REMOVED lines=8> */
.L_x_3039:
[----:B------:R-:W-:Y:S01]  /*24bd0*/  MOV R119, R14 ;  /* 0x0000000e00777202 */ /* 0x000fe20000000f00 */
[----:B------:R-:W-:Y:S06]  /*24be0*/  BRA `(.L_x_3040) ;  /* 0xfffffe3c00cc7947 */ /* 0x000fec000383ffff */
.L_x_2756:
[----:B0-----:R0:W1:Y:S02]  /*24bf0*/  SYNCS.PHASECHK.TRANS64.TRYWAIT P4, [R84+URZ+0x2a890], R85 ;  /* 0x02a89055540075a7 */ /* 0x001064000808017f */
[----:B-1----:R-:W-:Y:S05]  /*24c00*/  @!P4 NANOSLEEP.SYNCS 0x989680 ;  /* 0x009896800000c95d */ /* 0x002fea0003900000 */
[----:B------:R-:W1:Y:S02]  /*24c10*/  @!P4 SYNCS.PHASECHK.TRANS64 P4, [R84+URZ+0x2a890], R85 ;  /* 0x02a890555400c5a7 */ /* 0x000e64000808007f */
[----:B-1----:R-:W-:Y:S05]  /*24c20*/  @!P4 BRA `(.L_x_2756) ;  /* 0xfffffffc00f0c947 */ /* 0x002fea000383ffff */
[----:B------:R-:W-:Y:S05]  /*24c30*/  BRA `(.L_x_3041) ;  /* 0xfffffe54007c7947 */ /* 0x000fea000383ffff */
.L_x_2757:
        /* <DEDUP_REMOVED lines=8> */
.L_x_3043:
[----:B------:R-:W-:Y:S05]  /*24cc0*/  BSYNC B1 ;  /* 0x0000000000017941 */ /* 0x000fea0003800000 */
.L_x_3042:
        /* <DEDUP_REMOVED lines=8> */
.L_x_3044:
[----:B------:R-:W-:Y:S01]  /*24d50*/  IMAD.MOV.U32 R37, RZ, RZ, R14 ;  /* 0x000000ffff257224 */ /* 0x000fe200078e000e */
[----:B------:R-:W-:Y:S06]  /*24d60*/  BRA `(.L_x_3045) ;  /* 0xfffffe5400987947 */ /* 0x000fec000383ffff */
.L_x_2760:
[----:B------:R-:W-:Y:S01]  /*24d70*/  BSSY B1, `(.L_x_3046) ;  /* 0x0000008000017945 */ /* 0x000fe20003800000 */
[----:B----4-:R-:W-:Y:S01]  /*24d80*/  IMAD.MOV.U32 R13, RZ, RZ, R33 ;  /* 0x000000ffff0d7224 */ /* 0x010fe200078e0021 */
[----:B------:R-:W-:Y:S01]  /*24d90*/  MOV R12, 0x1 ;  /* 0x00000001000c7802 */ /* 0x000fe20000000f00 */
[----:B------:R-:W-:Y:S02]  /*24da0*/  IMAD.MOV.U32 R11, RZ, RZ, 0x1c1f ;  /* 0x00001c1fff0b7424 */ /* 0x000fe400078e00ff */
[----:B------:R-:W-:-:S07]  /*24db0*/  IMAD.MOV.U32 R15, RZ, RZ, -0x1 ;  /* 0xffffffffff0f7424 */ /* 0x000fce00078e00ff */
[----:B0123--:R-:W-:Y:S05]  /*24dc0*/  WARPSYNC.COLLECTIVE R15, `(.L_x_3047) ;  /* 0x000000000f087348 */ /* 0x00ffea0003c00000 */
[----:B------:R4:W0:Y:S02]  /*24dd0*/  SHFL.IDX P6, R14, R13, R12, R11 ;  /* 0x0000000c0d0e7389 */ /* 0x00082400000c000b */
[----:B01234-:R-:W-:Y:S01]  /*24de0*/  ENDCOLLECTIVE ;  /* 0x000000000000791b */ /* 0x01ffe20003800000 */
.L_x_3047:
[----:B------:R-:W-:Y:S05]  /*24df0*/  BSYNC B1 ;  /* 0x0000000000017941 */ /* 0x000fea0003800000 */
.L_x_3046:
        /* <DEDUP_REMOVED lines=8> */
.L_x_3048:
[----:B------:R-:W-:Y:S01]  /*24e80*/  IMAD.MOV.U32 R37, RZ, RZ, R14 ;  /* 0x000000ffff257224 */ /* 0x000fe200078e000e */
[----:B------:R-:W-:Y:S06]  /*24e90*/  BRA `(.L_x_3049) ;  /* 0xfffffe5400f87947 */ /* 0x000fec000383ffff */
.L_x_2764:
[----:B---3--:R3:W0:Y:S02]  /*24ea0*/  SYNCS.PHASECHK.TRANS64.TRYWAIT P0, [R84+URZ+0x2a8b0], R85 ;  /* 0x02a8b055540075a7 */ /* 0x008624000800017f */
[----:B0-----:R-:W-:Y:S05]  /*24eb0*/  @!P0 NANOSLEEP.SYNCS 0x989680 ;  /* 0x009896800000895d */ /* 0x001fea0003900000 */
[----:B------:R-:W0:Y:S02]  /*24ec0*/  @!P0 SYNCS.PHASECHK.TRANS64 P0, [R84+URZ+0x2a8b0], R85 ;  /* 0x02a8b055540085a7 */ /* 0x000e24000800007f */
[----:B0-----:R-:W-:Y:S05]  /*24ed0*/  @!P0 BRA `(.L_x_2764) ;  /* 0xfffffffc00f08947 */ /* 0x001fea000383ffff */
[----:B------:R-:W-:Y:S05]  /*24ee0*/  BRA `(.L_x_3050) ;  /* 0xfffffe5800d47947 */ /* 0x000fea000383ffff */
.L_x_2784:
[----:B------:R-:W-:Y:S01]  /*24ef0*/  BSSY B1, `(.L_x_3051) ;  /* 0x0000008000017945 */ /* 0x000fe20003800000 */
[----:B------:R-:W-:Y:S01]  /*24f00*/  MOV R13, R0 ;  /* 0x00000000000d7202 */ /* 0x000fe20000000f00 */
[----:B------:R-:W-:Y:S01]  /*24f10*/  IMAD.MOV.U32 R12, RZ, RZ, RZ ;  /* 0x000000ffff0c7224 */ /* 0x000fe200078e00ff */
[----:B------:R-:W-:Y:S01]  /*24f20*/  MOV R15, 0xffffffff ;  /* 0xffffffff000f7802 */ /* 0x000fe20000000f00 */
[----:B------:R-:W-:-:S07]  /*24f30*/  IMAD.MOV.U32 R11, RZ, RZ, 0x1c1f ;  /* 0x00001c1fff0b7424 */ /* 0x000fce00078e00ff */
[----:B-1--4-:R-:W-:Y:S05]  /*24f40*/  WARPSYNC.COLLECTIVE R15, `(.L_x_3052) ;  /* 0x000000000f087348 */ /* 0x012fea0003c00000 */
[----:B------:R0:W2:Y:S02]  /*24f50*/  SHFL.IDX P6, R14, R13, R12, R11 ;  /* 0x0000000c0d0e7389 */ /* 0x0000a400000c000b */
[----:B012-4-:R-:W-:Y:S01]  /*24f60*/  ENDCOLLECTIVE ;  /* 0x000000000000791b */ /* 0x017fe20003800000 */
.L_x_3052:
[----:B------:R-:W-:Y:S05]  /*24f70*/  BSYNC B1 ;  /* 0x0000000000017941 */ /* 0x000fea0003800000 */
.L_x_3051:
        /* <DEDUP_REMOVED lines=8> */
.L_x_3053:
[----:B------:R-:W-:Y:S01]  /*25000*/  IMAD.MOV.U32 R13, RZ, RZ, R63 ;  /* 0x000000ffff0d7224 */ /* 0x000fe200078e003f */
[----:B------:R-:W-:-:S07]  /*25010*/  MOV R6, R14 ;  /* 0x0000000e00067202 */ /* 0x000fce0000000f00 */
[----:B------:R-:W-:Y:S05]  /*25020*/  WARPSYNC.COLLECTIVE R15, `(.L_x_3054) ;  /* 0x000000000f087348 */ /* 0x000fea0003c00000 */
[----:B------:R0:W1:Y:S02]  /*25030*/  SHFL.IDX P6, R14, R13, R12, R11 ;  /* 0x0000000c0d0e7389 */ /* 0x00006400000c000b */
[----:B01----:R-:W-:Y:S01]  /*25040*/  ENDCOLLECTIVE ;  /* 0x000000000000791b */ /* 0x003fe20003800000 */
.L_x_3054:
[----:B------:R-:W-:Y:S01]  /*25050*/  MOV R13, R62 ;  /* 0x0000003e000d7202 */ /* 0x000fe20000000f00 */
[----:B------:R-:W-:-:S07]  /*25060*/  IMAD.MOV.U32 R9, RZ, RZ, R14 ;  /* 0x000000ffff097224 */ /* 0x000fce00078e000e */
[----:B------:R-:W-:Y:S05]  /*25070*/  WARPSYNC.COLLECTIVE R15, `(.L_x_3055) ;  /* 0x000000000f087348 */ /* 0x000fea0003c00000 */
[----:B------:R0:W1:Y:S02]  /*25080*/  SHFL.IDX P6, R14, R13, R12, R11 ;  /* 0x0000000c0d0e7389 */ /* 0x00006400000c000b */
[----:B01----:R-:W-:Y:S01]  /*25090*/  ENDCOLLECTIVE ;  /* 0x000000000000791b */ /* 0x003fe20003800000 */
.L_x_3055:
[----:B------:R-:W-:Y:S01]  /*250a0*/  IMAD.MOV.U32 R8, RZ, RZ, R14 ;  /* 0x000000ffff087224 */ /* 0x000fe200078e000e */
[----:B------:R-:W-:Y:S06]  /*250b0*/  BRA `(.L_x_3056) ;  /* 0xfffffe6c00147947 */ /* 0x000fec000383ffff */
.L_x_2787:
[----:B------:R-:W-:Y:S01]  /*250c0*/  BSSY B1, `(.L_x_3057) ;  /* 0x0000008000017945 */ /* 0x000fe20003800000 */
[----:B------:R-:W-:Y:S01]  /*250d0*/  IMAD.MOV.U32 R13, RZ, RZ, R0 ;  /* 0x000000ffff0d7224 */ /* 0x000fe200078e0000 */
[----:B------:R-:W-:Y:S01]  /*250e0*/  MOV R12, 0x1 ;  /* 0x00000001000c7802 */ /* 0x000fe20000000f00 */
[----:B------:R-:W-:Y:S02]  /*250f0*/  IMAD.MOV.U32 R11, RZ, RZ, 0x1c1f ;  /* 0x00001c1fff0b7424 */ /* 0x000fe400078e00ff */
[----:B------:R-:W-:-:S07]  /*25100*/  IMAD.MOV.U32 R15, RZ, RZ, -0x1 ;  /* 0xffffffffff0f7424 */ /* 0x000fce00078e00ff */
[----:B-1--4-:R-:W-:Y:S05]  /*25110*/  WARPSYNC.COLLECTIVE R15, `(.L_x_3058) ;  /* 0x000000000f087348 */ /* 0x012fea0003c00000 */
[----:B------:R0:W2:Y:S02]  /*25120*/  SHFL.IDX P6, R14, R13, R12, R11 ;  /* 0x0000000c0d0e7389 */ /* 0x0000a400000c000b */
[----:B012-4-:R-:W-:Y:S01]  /*25130*/  ENDCOLLECTIVE ;  /* 0x000000000000791b */ /* 0x017fe20003800000 */
.L_x_3058:
[----:B------:R-:W-:Y:S05]  /*25140*/  BSYNC B1 ;  /* 0x0000000000017941 */ /* 0x000fea0003800000 */
.L_x_3057:
        /* <DEDUP_REMOVED lines=8> */
.L_x_3059:
[----:B------:R-:W-:Y:S01]  /*251d0*/  MOV R13, R63 ;  /* 0x0000003f000d7202 */ /* 0x000fe20000000f00 */
[----:B------:R-:W-:-:S07]  /*251e0*/  IMAD.MOV.U32 R65, RZ, RZ, R14 ;  /* 0x000000ffff417224 */ /* 0x000fce00078e000e */
[----:B------:R-:W-:Y:S05]  /*251f0*/  WARPSYNC.COLLECTIVE R15, `(.L_x_3060) ;  /* 0x000000000f087348 */ /* 0x000fea0003c00000 */
[----:B------:R0:W1:Y:S02]  /*25200*/  SHFL.IDX P6, R14, R13, R12, R11 ;  /* 0x0000000c0d0e7389 */ /* 0x00006400000c000b */
[----:B01----:R-:W-:Y:S01]  /*25210*/  ENDCOLLECTIVE ;  /* 0x000000000000791b */ /* 0x003fe20003800000 */
.L_x_3060:
[----:B------:R-:W-:Y:S02]  /*25220*/  IMAD.MOV.U32 R13, RZ, RZ, R62 ;  /* 0x000000ffff0d7224 */ /* 0x000fe400078e003e */
[----:B------:R-:W-:-:S07]  /*25230*/  IMAD.MOV.U32 R63, RZ, RZ, R14 ;  /* 0x000000ffff3f7224 */ /* 0x000fce00078e000e */
[----:B------:R-:W-:Y:S05]  /*25240*/  WARPSYNC.COLLECTIVE R15, `(.L_x_3061) ;  /* 0x000000000f087348 */ /* 0x000fea0003c00000 */
[----:B------:R0:W1:Y:S02]  /*25250*/  SHFL.IDX P6, R14, R13, R12, R11 ;  /* 0x0000000c0d0e7389 */ /* 0x00006400000c000b */
[----:B01----:R-:W-:Y:S01]  /*25260*/  ENDCOLLECTIVE ;  /* 0x000000000000791b */ /* 0x003fe20003800000 */
.L_x_3061:
[----:B------:R-:W-:Y:S01]  /*25270*/  MOV R62, R14 ;  /* 0x0000000e003e7202 */ /* 0x000fe20000000f00 */
[----:B------:R-:W-:Y:S06]  /*25280*/  BRA `(.L_x_3062) ;  /* 0xfffffe7000a87947 */ /* 0x000fec000383ffff */
.L_x_2791:
[----:B0-----:R0:W1:Y:S02]  /*25290*/  SYNCS.PHASECHK.TRANS64.TRYWAIT P0, [R2+URZ+0x2a800], R5 ;  /* 0x02a80005020075a7 */ /* 0x001064000800017f */
[----:B-1----:R-:W-:Y:S05]  /*252a0*/  @!P0 NANOSLEEP.SYNCS 0x989680 ;  /* 0x009896800000895d */ /* 0x002fea0003900000 */
[----:B------:R-:W1:Y:S02]  /*252b0*/  @!P0 SYNCS.PHASECHK.TRANS64 P0, [R2+URZ+0x2a800], R5 ;  /* 0x02a80005020085a7 */ /* 0x000e64000800007f */
[----:B-1----:R-:W-:Y:S05]  /*252c0*/  @!P0 BRA `(.L_x_2791) ;  /* 0xfffffffc00f08947 */ /* 0x002fea000383ffff */
[----:B------:R-:W-:Y:S05]  /*252d0*/  BRA `(.L_x_3063) ;  /* 0xfffffe7800c47947 */ /* 0x000fea000383ffff */
.L_x_2815:
[----:B------:R-:W-:Y:S01]  /*252e0*/  BSSY B1, `(.L_x_3064) ;  /* 0x0000008000017945 */ /* 0x000fe20003800000 */
[----:B------:R-:W-:Y:S01]  /*252f0*/  IMAD.MOV.U32 R13, RZ, RZ, R48 ;  /* 0x000000ffff0d7224 */ /* 0x000fe200078e0030 */
[----:B------:R-:W-:Y:S01]  /*25300*/  MOV R11, 0x1c1f ;  /* 0x00001c1f000b7802 */ /* 0x000fe20000000f00 */
[----:B------:R-:W-:Y:S02]  /*25310*/  IMAD.MOV.U32 R12, RZ, RZ, RZ ;  /* 0x000000ffff0c7224 */ /* 0x000fe400078e00ff */
[----:B------:R-:W-:-:S07]  /*25320*/  IMAD.MOV.U32 R15, RZ, RZ, -0x1 ;  /* 0xffffffffff0f7424 */ /* 0x000fce00078e00ff */
[----:B-1--4-:R-:W-:Y:S05]  /*25330*/  WARPSYNC.COLLECTIVE R15, `(.L_x_3065) ;  /* 0x000000000f087348 */ /* 0x012fea0003c00000 */
[----:B------:R0:W2:Y:S02]  /*25340*/  SHFL.IDX P6, R14, R13, R12, R11 ;  /* 0x0000000c0d0e7389 */ /* 0x0000a400000c000b */
[----:B012-4-:R-:W-:Y:S01]  /*25350*/  ENDCOLLECTIVE ;  /* 0x000000000000791b */ /* 0x017fe20003800000 */
.L_x_3065:
[----:B------:R-:W-:Y:S05]  /*25360*/  BSYNC B1 ;  /* 0x0000000000017941 */ /* 0x000fea0003800000 */
.L_x_3064:
        /* <DEDUP_REMOVED lines=8> */
.L_x_3066:
[----:B------:R-:W-:Y:S02]  /*253f0*/  IMAD.MOV.U32 R13, RZ, RZ, R61 ;  /* 0x000000ffff0d7224 */ /* 0x000fe400078e003d */
[----:B------:R-:W-:-:S07]  /*25400*/  IMAD.MOV.U32 R4, RZ, RZ, R14 ;  /* 0x000000ffff047224 */ /* 0x000fce00078e000e */
[----:B------:R-:W-:Y:S05]  /*25410*/  WARPSYNC.COLLECTIVE R15, `(.L_x_3067) ;  /* 0x000000000f087348 */ /* 0x000fea0003c00000 */
[----:B------:R0:W1:Y:S02]  /*25420*/  SHFL.IDX P6, R14, R13, R12, R11 ;  /* 0x0000000c0d0e7389 */ /* 0x00006400000c000b */
[----:B01----:R-:W-:Y:S01]  /*25430*/  ENDCOLLECTIVE ;  /* 0x000000000000791b */ /* 0x003fe20003800000 */
.L_x_3067:
[----:B------:R-:W-:Y:S01]  /*25440*/  IMAD.MOV.U32 R13, RZ, RZ, R0 ;  /* 0x000000ffff0d7224 */ /* 0x000fe200078e0000 */
[----:B------:R-:W-:-:S07]  /*25450*/  MOV R7, R14 ;  /* 0x0000000e00077202 */ /* 0x000fce0000000f00 */
[----:B------:R-:W-:Y:S05]  /*25460*/  WARPSYNC.COLLECTIVE R15, `(.L_x_3068) ;  /* 0x000000000f087348 */ /* 0x000fea0003c00000 */
[----:B------:R0:W1:Y:S02]  /*25470*/  SHFL.IDX P6, R14, R13, R12, R11 ;  /* 0x0000000c0d0e7389 */ /* 0x00006400000c000b */
[----:B01----:R-:W-:Y:S01]  /*25480*/  ENDCOLLECTIVE ;  /* 0x000000000000791b */ /* 0x003fe20003800000 */
.L_x_3068:
[----:B------:R-:W-:Y:S05]  /*25490*/  BRA `(.L_x_3069) ;  /* 0xfffffe9c00947947 */ /* 0x000fea000383ffff */
.L_x_2818:
[----:B------:R-:W-:Y:S01]  /*254a0*/  BSSY B1, `(.L_x_3070) ;  /* 0x0000008000017945 */ /* 0x000fe20003800000 */
[----:B------:R-:W-:Y:S01]  /*254b0*/  IMAD.MOV.U32 R13, RZ, RZ, R48 ;  /* 0x000000ffff0d7224 */ /* 0x000fe200078e0030 */
[----:B------:R-:W-:Y:S01]  /*254c0*/  MOV R12, 0x1 ;  /* 0x00000001000c7802 */ /* 0x000fe20000000f00 */
[----:B------:R-:W-:Y:S02]  /*254d0*/  IMAD.MOV.U32 R11, RZ, RZ, 0x1c1f ;  /* 0x00001c1fff0b7424 */ /* 0x000fe400078e00ff */
[----:B------:R-:W-:-:S07]  /*254e0*/  IMAD.MOV.U32 R15, RZ, RZ, -0x1 ;  /* 0xffffffffff0f7424 */ /* 0x000fce00078e00ff */
[----:B------:R-:W-:Y:S05]  /*254f0*/  WARPSYNC.COLLECTIVE R15, `(.L_x_3071) ;  /* 0x000000000f087348 */ /* 0x000fea0003c00000 */
[----:B------:R0:W1:Y:S02]  /*25500*/  SHFL.IDX P6, R14, R13, R12, R11 ;  /* 0x0000000c0d0e7389 */ /* 0x00006400000c000b */
[----:B01----:R-:W-:Y:S01]  /*25510*/  ENDCOLLECTIVE ;  /* 0x000000000000791b */ /* 0x003fe20003800000 */
.L_x_3071:
[----:B------:R-:W-:Y:S05]  /*25520*/  BSYNC B1 ;  /* 0x0000000000017941 */ /* 0x000fea0003800000 */
.L_x_3070:
        /* <DEDUP_REMOVED lines=8> */
.L_x_3072:
[----:B------:R-:W-:Y:S01]  /*255b0*/  MOV R13, R61 ;  /* 0x0000003d000d7202 */ /* 0x000fe20000000f00 */
[----:B------:R-:W-:-:S07]  /*255c0*/  IMAD.MOV.U32 R20, RZ, RZ, R14 ;  /* 0x000000ffff147224 */ /* 0x000fce00078e000e */
[----:B------:R-:W-:Y:S05]  /*255d0*/  WARPSYNC.COLLECTIVE R15, `(.L_x_3073) ;  /* 0x000000000f087348 */ /* 0x000fea0003c00000 */
[----:B------:R0:W1:Y:S02]  /*255e0*/  SHFL.IDX P6, R14, R13, R12, R11 ;  /* 0x0000000c0d0e7389 */ /* 0x00006400000c000b */
[----:B01----:R-:W-:Y:S01]  /*255f0*/  ENDCOLLECTIVE ;  /* 0x000000000000791b */ /* 0x003fe20003800000 */
.L_x_3073:
[----:B------:R-:W-:Y:S02]  /*25600*/  IMAD.MOV.U32 R13, RZ, RZ, R0 ;  /* 0x000000ffff0d7224 */ /* 0x000fe400078e0000 */
[----:B------:R-:W-:-:S07]  /*25610*/  IMAD.MOV.U32 R61, RZ, RZ, R14 ;  /* 0x000000ffff3d7224 */ /* 0x000fce00078e000e */
[----:B------:R-:W-:Y:S05]  /*25620*/  WARPSYNC.COLLECTIVE R15, `(.L_x_3074) ;  /* 0x000000000f087348 */ /* 0x000fea0003c00000 */
[----:B------:R0:W1:Y:S02]  /*25630*/  SHFL.IDX P6, R14, R13, R12, R11 ;  /* 0x0000000c0d0e7389 */ /* 0x00006400000c000b */
[----:B01----:R-:W-:Y:S01]  /*25640*/  ENDCOLLECTIVE ;  /* 0x000000000000791b */ /* 0x003fe20003800000 */
.L_x_3074:
[----:B------:R-:W-:Y:S01]  /*25650*/  MOV R0, R14 ;  /* 0x0000000e00007202 */ /* 0x000fe20000000f00 */
[----:B------:R-:W-:Y:S06]  /*25660*/  BRA `(.L_x_3075) ;  /* 0xfffffea000b47947 */ /* 0x000fec000383ffff */
.L_x_2822:
[----:B0-----:R0:W1:Y:S02]  /*25670*/  SYNCS.PHASECHK.TRANS64.TRYWAIT P0, [R2+URZ+0x2a800], R61 ;  /* 0x02a8003d020075a7 */ /* 0x001064000800017f */
[----:B-1----:R-:W-:Y:S05]  /*25680*/  @!P0 NANOSLEEP.SYNCS 0x989680 ;  /* 0x009896800000895d */ /* 0x002fea0003900000 */
[----:B------:R-:W1:Y:S02]  /*25690*/  @!P0 SYNCS.PHASECHK.TRANS64 P0, [R2+URZ+0x2a800], R61 ;  /* 0x02a8003d020085a7 */ /* 0x000e64000800007f */
[----:B-1----:R-:W-:Y:S05]  /*256a0*/  @!P0 BRA `(.L_x_2822) ;  /* 0xfffffffc00f08947 */ /* 0x002fea000383ffff */
[----:B------:R-:W-:Y:S05]  /*256b0*/  BRA `(.L_x_3076) ;  /* 0xfffffea800387947 */ /* 0x000fea000383ffff */
.L_x_2836:
[----:B-1----:R1:W3:Y:S02]  /*256c0*/  SYNCS.PHASECHK.TRANS64.TRYWAIT P1, [R9+URZ+0x2a830], R0 ;  /* 0x02a83000090075a7 */ /* 0x0022e4000802017f */
[----:B---3--:R-:W-:Y:S05]  /*256d0*/  @!P1 NANOSLEEP.SYNCS 0x989680 ;  /* 0x009896800000995d */ /* 0x008fea0003900000 */
[----:B------:R-:W3:Y:S02]  /*256e0*/  @!P1 SYNCS.PHASECHK.TRANS64 P1, [R9+URZ+0x2a830], R0 ;  /* 0x02a83000090095a7 */ /* 0x000ee4000802007f */
[----:B---3--:R-:W-:Y:S05]  /*256f0*/  @!P1 BRA `(.L_x_2836) ;  /* 0xfffffffc00f09947 */ /* 0x008fea000383ffff */
[----:B------:R-:W-:Y:S05]  /*25700*/  BRA `(.L_x_2835) ;  /* 0xfffffecc00ec7947 */ /* 0x000fea000383ffff */
.L_x_2844:
[----:B-1----:R1:W2:Y:S02]  /*25710*/  SYNCS.PHASECHK.TRANS64.TRYWAIT P2, [R9+URZ+0x2a830], R4 ;  /* 0x02a83004090075a7 */ /* 0x0022a4000804017f */
[----:B--2---:R-:W-:Y:S05]  /*25720*/  @!P2 NANOSLEEP.SYNCS 0x989680 ;  /* 0x009896800000a95d */ /* 0x004fea0003900000 */
[----:B------:R-:W2:Y:S02]  /*25730*/  @!P2 SYNCS.PHASECHK.TRANS64 P2, [R9+URZ+0x2a830], R4 ;  /* 0x02a830040900a5a7 */ /* 0x000ea4000804007f */
[----:B--2---:R-:W-:Y:S05]  /*25740*/  @!P2 BRA `(.L_x_2844) ;  /* 0xfffffffc00f0a947 */ /* 0x004fea000383ffff */
[----:B------:R-:W-:Y:S05]  /*25750*/  BRA `(.L_x_2843) ;  /* 0xfffffef000907947 */ /* 0x000fea000383ffff */
.L_x_2849:
[----:B-1----:R1:W2:Y:S02]  /*25760*/  SYNCS.PHASECHK.TRANS64.TRYWAIT P2, [R21+URZ+0x2a850], R0 ;  /* 0x02a85000150075a7 */ /* 0x0022a4000804017f */
[----:B--2---:R-:W-:Y:S05]  /*25770*/  @!P2 NANOSLEEP.SYNCS 0x989680 ;  /* 0x009896800000a95d */ /* 0x004fea0003900000 */
[----:B------:R-:W2:Y:S02]  /*25780*/  @!P2 SYNCS.PHASECHK.TRANS64 P2, [R21+URZ+0x2a850], R0 ;  /* 0x02a850001500a5a7 */ /* 0x000ea4000804007f */
[----:B--2---:R-:W-:Y:S05]  /*25790*/  @!P2 BRA `(.L_x_2849) ;  /* 0xfffffffc00f0a947 */ /* 0x004fea000383ffff */
[----:B------:R-:W-:Y:S05]  /*257a0*/  BRA `(.L_x_2848) ;  /* 0xfffffefc00307947 */ /* 0x000fea000383ffff */
.L_x_2859:
[----:B-1----:R1:W2:Y:S02]  /*257b0*/  SYNCS.PHASECHK.TRANS64.TRYWAIT P1, [R3+URZ+0x2a830], R4 ;  /* 0x02a83004030075a7 */ /* 0x0022a4000802017f */
[----:B--2---:R-:W-:Y:S05]  /*257c0*/  @!P1 NANOSLEEP.SYNCS 0x989680 ;  /* 0x009896800000995d */ /* 0x004fea0003900000 */
[----:B------:R-:W2:Y:S02]  /*257d0*/  @!P1 SYNCS.PHASECHK.TRANS64 P1, [R3+URZ+0x2a830], R4 ;  /* 0x02a83004030095a7 */ /* 0x000ea4000802007f */
[----:B--2---:R-:W-:Y:S05]  /*257e0*/  @!P1 BRA `(.L_x_2859) ;  /* 0xfffffffc00f09947 */ /* 0x004fea000383ffff */
[----:B------:R-:W-:Y:S05]  /*257f0*/  BRA `(.L_x_2858) ;  /* 0xffffff1800007947 */ /* 0x000fea000383ffff */
.L_x_2864:
[----:B-1----:R1:W2:Y:S02]  /*25800*/  SYNCS.PHASECHK.TRANS64.TRYWAIT P1, [R20+URZ+0x2a850], R0 ;  /* 0x02a85000140075a7 */ /* 0x0022a4000802017f */
[----:B--2---:R-:W-:Y:S05]  /*25810*/  @!P1 NANOSLEEP.SYNCS 0x989680 ;  /* 0x009896800000995d */ /* 0x004fea0003900000 */
[----:B------:R-:W2:Y:S02]  /*25820*/  @!P1 SYNCS.PHASECHK.TRANS64 P1, [R20+URZ+0x2a850], R0 ;  /* 0x02a85000140095a7 */ /* 0x000ea4000802007f */
[----:B--2---:R-:W-:Y:S05]  /*25830*/  @!P1 BRA `(.L_x_2864) ;  /* 0xfffffffc00f09947 */ /* 0x004fea000383ffff */
[----:B------:R-:W-:Y:S05]  /*25840*/  BRA `(.L_x_2863) ;  /* 0xffffff2000987947 */ /* 0x000fea000383ffff */
.L_x_2872:
[----:B-1----:R1:W2:Y:S02]  /*25850*/  SYNCS.PHASECHK.TRANS64.TRYWAIT P1, [R5+URZ+0x2a850], R8 ;  /* 0x02a85008050075a7 */ /* 0x0022a4000802017f */
[----:B--2---:R-:W-:Y:S05]  /*25860*/  @!P1 NANOSLEEP.SYNCS 0x989680 ;  /* 0x009896800000995d */ /* 0x004fea0003900000 */
[----:B------:R-:W2:Y:S02]  /*25870*/  @!P1 SYNCS.PHASECHK.TRANS64 P1, [R5+URZ+0x2a850], R8 ;  /* 0x02a85008050095a7 */ /* 0x000ea4000802007f */
[----:B--2---:R-:W-:Y:S05]  /*25880*/  @!P1 BRA `(.L_x_2872) ;  /* 0xfffffffc00f09947 */ /* 0x004fea000383ffff */
[----:B------:R-:W-:Y:S05]  /*25890*/  BRA `(.L_x_2871) ;  /* 0xffffff3800787947 */ /* 0x000fea000383ffff */
.L_x_2914:
[----:B0-----:R-:W0:Y:S01]  /*258a0*/  S2R R12, SR_TID.X ;  /* 0x00000000000c7919 */ /* 0x001e220000002100 */
        /* <DEDUP_REMOVED lines=10> */
.L_x_3078:
[----:B------:R-:W-:Y:S05]  /*25950*/  BSYNC B1 ;  /* 0x0000000000017941 */ /* 0x000fea0003800000 */
.L_x_3077:
[----:B------:R-:W-:Y:S05]  /*25960*/  BRA `(.L_x_3079) ;  /* 0xffffff8c00387947 */ /* 0x000fea000383ffff */
.L_x_2916:
[----:B------:R-:W-:Y:S01]  /*25970*/  BSSY B1, `(.L_x_3080) ;  /* 0x0000006000017945 */ /* 0x000fe20003800000 */
[----:B------:R-:W-:-:S07]  /*25980*/  IMAD.MOV.U32 R15, RZ, RZ, -0x1 ;  /* 0xffffffffff0f7424 */ /* 0x000fce00078e00ff */
[----:B01----:R-:W-:Y:S05]  /*25990*/  WARPSYNC.COLLECTIVE R15, `(.L_x_3081) ;  /* 0x000000000f0c7348 */ /* 0x003fea0003c00000 */
[----:B------:R-:W-:Y:S02]  /*259a0*/  ELECT P6, UR62, PT ;  /* 0x00000000003e782f */ /* 0x000fe400038c0000 */
[----:B------:R-:W-:Y:S01]  /*259b0*/  MOV R14, UR62 ;  /* 0x0000003e000e7c02 */ /* 0x000fe20008000f00 */
[----:B01----:R-:W-:Y:S10]  /*259c0*/  ENDCOLLECTIVE ;  /* 0x000000000000791b */ /* 0x003ff40003800000 */
.L_x_3081:
[----:B------:R-:W-:Y:S05]  /*259d0*/  BSYNC B1 ;  /* 0x0000000000017941 */ /* 0x000fea0003800000 */
.L_x_3080:
[----:B------:R-:W-:Y:S05]  /*259e0*/  BRA `(.L_x_2915) ;  /* 0xffffff8c00307947 */ /* 0x000fea000383ffff */
.L_x_2918:
[----:B-1----:R1:W2:Y:S02]  /*259f0*/  SYNCS.PHASECHK.TRANS64.TRYWAIT P0, [R22+URZ+0x2a820], R9 ;  /* 0x02a82009160075a7 */ /* 0x0022a4000800017f */
[----:B--2---:R-:W-:Y:S05]  /*25a00*/  @!P0 NANOSLEEP.SYNCS 0x989680 ;  /* 0x009896800000895d */ /* 0x004fea0003900000 */
[----:B------:R-:W2:Y:S02]  /*25a10*/  @!P0 SYNCS.PHASECHK.TRANS64 P0, [R22+URZ+0x2a820], R9 ;  /* 0x02a82009160085a7 */ /* 0x000ea4000800007f */
[----:B--2---:R-:W-:Y:S05]  /*25a20*/  @!P0 BRA `(.L_x_2918) ;  /* 0xfffffffc00f08947 */ /* 0x004fea000383ffff */
[----:B------:R-:W-:Y:S05]  /*25a30*/  BRA `(.L_x_3082) ;  /* 0xffffff8c00407947 */ /* 0x000fea000383ffff */
.L_x_2922:
[----:B0-----:R0:W2:Y:S02]  /*25a40*/  SYNCS.PHASECHK.TRANS64.TRYWAIT P0, [R13+URZ+0x2a8a0], R12 ;  /* 0x02a8a00c0d0075a7 */ /* 0x0010a4000800017f */
[----:B--2---:R-:W-:Y:S05]  /*25a50*/  @!P0 NANOSLEEP.SYNCS 0x989680 ;  /* 0x009896800000895d */ /* 0x004fea0003900000 */
[----:B------:R-:W2:Y:S02]  /*25a60*/  @!P0 SYNCS.PHASECHK.TRANS64 P0, [R13+URZ+0x2a8a0], R12 ;  /* 0x02a8a00c0d0085a7 */ /* 0x000ea4000800007f */
[----:B--2---:R-:W-:Y:S05]  /*25a70*/  @!P0 BRA `(.L_x_2922) ;  /* 0xfffffffc00f08947 */ /* 0x004fea000383ffff */
[----:B------:R-:W-:Y:S05]  /*25a80*/  BRA `(.L_x_3083) ;  /* 0xffffff8c00587947 */ /* 0x000fea000383ffff */
.L_x_2929:
[----:B-1----:R1:W2:Y:S02]  /*25a90*/  SYNCS.PHASECHK.TRANS64.TRYWAIT P0, [R13+URZ+0x2a8c0], R12 ;  /* 0x02a8c00c0d0075a7 */ /* 0x0022a4000800017f */
[----:B--2---:R-:W-:Y:S05]  /*25aa0*/  @!P0 NANOSLEEP.SYNCS 0x989680 ;  /* 0x009896800000895d */ /* 0x004fea0003900000 */
[----:B------:R-:W2:Y:S02]  /*25ab0*/  @!P0 SYNCS.PHASECHK.TRANS64 P0, [R13+URZ+0x2a8c0], R12 ;  /* 0x02a8c00c0d0085a7 */ /* 0x000ea4000800007f */
[----:B--2---:R-:W-:Y:S05]  /*25ac0*/  @!P0 BRA `(.L_x_2929) ;  /* 0xfffffffc00f08947 */ /* 0x004fea000383ffff */
[----:B------:R-:W-:Y:S05]  /*25ad0*/  BRA `(.L_x_3084) ;  /* 0xffffff9000507947 */ /* 0x000fea000383ffff */
.L_x_2937:
[----:B0-----:R0:W2:Y:S02]  /*25ae0*/  SYNCS.PHASECHK.TRANS64.TRYWAIT P1, [R12+URZ+0x2a8a0], R11 ;  /* 0x02a8a00b0c0075a7 */ /* 0x0010a4000802017f */
[----:B--2---:R-:W-:Y:S05]  /*25af0*/  @!P1 NANOSLEEP.SYNCS 0x989680 ;  /* 0x009896800000995d */ /* 0x004fea0003900000 */
[----:B------:R-:W2:Y:S02]  /*25b00*/  @!P1 SYNCS.PHASECHK.TRANS64 P1, [R12+URZ+0x2a8a0], R11 ;  /* 0x02a8a00b0c0095a7 */ /* 0x000ea4000802007f */
[----:B--2---:R-:W-:Y:S05]  /*25b10*/  @!P1 BRA `(.L_x_2937) ;  /* 0xfffffffc00f09947 */ /* 0x004fea000383ffff */
[----:B------:R-:W-:Y:S05]  /*25b20*/  BRA `(.L_x_3085) ;  /* 0xffffff94004c7947 */ /* 0x000fea000383ffff */
.L_x_2944:
[----:B-1----:R1:W2:Y:S02]  /*25b30*/  SYNCS.PHASECHK.TRANS64.TRYWAIT P1, [R12+URZ+0x2a8c0], R11 ;  /* 0x02a8c00b0c0075a7 */ /* 0x0022a4000802017f */
[----:B--2---:R-:W-:Y:S05]  /*25b40*/  @!P1 NANOSLEEP.SYNCS 0x989680 ;  /* 0x009896800000995d */ /* 0x004fea0003900000 */
[----:B------:R-:W2:Y:S02]  /*25b50*/  @!P1 SYNCS.PHASECHK.TRANS64 P1, [R12+URZ+0x2a8c0], R11 ;  /* 0x02a8c00b0c0095a7 */ /* 0x000ea4000802007f */
[----:B--2---:R-:W-:Y:S05]  /*25b60*/  @!P1 BRA `(.L_x_2944) ;  /* 0xfffffffc00f09947 */ /* 0x004fea000383ffff */
[----:B------:R-:W-:Y:S05]  /*25b70*/  BRA `(.L_x_3086) ;  /* 0xffffff9800407947 */ /* 0x000fea000383ffff */
.L_x_2960:
[----:B------:R-:W0:Y:S01]  /*25b80*/  S2R R9, SR_TID.X ;  /* 0x0000000000097919 */ /* 0x000e220000002100 */
[----:B------:R-:W-:Y:S01]  /*25b90*/  BSSY B0, `(.L_x_3087) ;  /* 0x000000a000007945 */ /* 0x000fe20003800000 */
[----:B------:R-:W-:Y:S01]  /*25ba0*/  IMAD.MOV.U32 R12, RZ, RZ, RZ ;  /* 0x000000ffff0c7224 */ /* 0x000fe200078e00ff */
[----:B------:R-:W-:Y:S01]  /*25bb0*/  MOV R15, 0xffffffff ;  /* 0xffffffff000f7802 */ /* 0x000fe20000000f00 */
[----:B------:R-:W-:Y:S01]  /*25bc0*/  IMAD.MOV.U32 R11, RZ, RZ, 0x1f ;  /* 0x0000001fff0b7424 */ /* 0x000fe200078e00ff */
[----:B0-----:R-:W-:-:S04]  /*25bd0*/  SHF.R.U32.HI R9, RZ, 0x5, R9 ;  /* 0x00000005ff097819 */ /* 0x001fc80000011609 */
[----:B------:R-:W-:-:S04]  /*25be0*/  LOP3.LUT R9, R9, 0x3, RZ, 0xc0, !PT ;  /* 0x0000000309097812 */ /* 0x000fc800078ec0ff */
[----:B------:R-:W-:-:S07]  /*25bf0*/  MOV R13, R9 ;  /* 0x00000009000d7202 */ /* 0x000fce0000000f00 */
[----:B-----5:R-:W-:Y:S05]  /*25c00*/  WARPSYNC.COLLECTIVE R15, `(.L_x_3088) ;  /* 0x000000000f087348 */ /* 0x020fea0003c00000 */
[----:B------:R0:W1:Y:S02]  /*25c10*/  SHFL.IDX P6, R14, R13, R12, R11 ;  /* 0x0000000c0d0e7389 */ /* 0x00006400000c000b */
[----:B01---5:R-:W-:Y:S01]  /*25c20*/  ENDCOLLECTIVE ;  /* 0x000000000000791b */ /* 0x023fe20003800000 */
.L_x_3088:
[----:B------:R-:W-:Y:S05]  /*25c30*/  BSYNC B0 ;  /* 0x0000000000007941 */ /* 0x000fea0003800000 */
.L_x_3087:
[----:B------:R-:W-:Y:S05]  /*25c40*/  BRA `(.L_x_3089) ;  /* 0xffffffa800147947 */ /* 0x000fea000383ffff */
.L_x_2963:
[----:B0-----:R0:W1:Y:S02]  /*25c50*/  SYNCS.PHASECHK.TRANS64.TRYWAIT P0, [R7+URZ+0x2a840], R2 ;  /* 0x02a84002070075a7 */ /* 0x001064000800017f */
[----:B-1----:R-:W-:Y:S05]  /*25c60*/  @!P0 NANOSLEEP.SYNCS 0x989680 ;  /* 0x009896800000895d */ /* 0x002fea0003900000 */
[----:B------:R-:W1:Y:S02]  /*25c70*/  @!P0 SYNCS.PHASECHK.TRANS64 P0, [R7+URZ+0x2a840], R2 ;  /* 0x02a84002070085a7 */ /* 0x000e64000800007f */
[----:B-1----:R-:W-:Y:S05]  /*25c80*/  @!P0 BRA `(.L_x_2963) ;  /* 0xfffffffc00f08947 */ /* 0x002fea000383ffff */
[----:B------:R-:W-:Y:S05]  /*25c90*/  BRA `(.L_x_3090) ;  /* 0xffffffa800647947 */ /* 0x000fea000383ffff */
.L_x_2964:
        /* <DEDUP_REMOVED lines=8> */
.L_x_3092:
[----:B------:R-:W-:Y:S05]  /*25d20*/  BSYNC B0 ;  /* 0x0000000000007941 */ /* 0x000fea0003800000 */
.L_x_3091:
[----:B------:R-:W-:Y:S01]  /*25d30*/  MOV R13, R4 ;  /* 0x00000004000d7202 */ /* 0x000fe20000000f00 */
[----:B------:R-:W-:Y:S01]  /*25d40*/  IMAD.MOV.U32 R12, RZ, RZ, RZ ;  /* 0x000000ffff0c7224 */ /* 0x000fe200078e00ff */
[----:B------:R-:W-:Y:S01]  /*25d50*/  MOV R15, 0xffffffff ;  /* 0xffffffff000f7802 */ /* 0x000fe20000000f00 */
[----:B------:R-:W-:Y:S01]  /*25d60*/  IMAD.MOV.U32 R11, RZ, RZ, 0x181f ;  /* 0x0000181fff0b7424 */ /* 0x000fe200078e00ff */
[----:B------:R-:W-:Y:S01]  /*25d70*/  @P0 LEA R8, R5, R22, 0x1 ;  /* 0x0000001605080211 */ /* 0x000fe200078e08ff */
[----:B------:R-:W-:-:S07]  /*25d80*/  IMAD.MOV.U32 R2, RZ, RZ, R14 ;  /* 0x000000ffff027224 */ /* 0x000fce00078e000e */
[----:B------:R-:W-:Y:S05]  /*25d90*/  WARPSYNC.COLLECTIVE R15, `(.L_x_3093) ;  /* 0x000000000f087348 */ /* 0x000fea0003c00000 */
[----:B------:R0:W1:Y:S02]  /*25da0*/  SHFL.IDX P6, R14, R13, R12, R11 ;  /* 0x0000000c0d0e7389 */ /* 0x00006400000c000b */
[----:B01----:R-:W-:Y:S01]  /*25db0*/  ENDCOLLECTIVE ;  /* 0x000000000000791b */ /* 0x003fe20003800000 */
.L_x_3093:
[----:B------:R-:W-:Y:S01]  /*25dc0*/  ULDC.64 UR4, c[0x0][0x208] ;  /* 0x0000820000047ab9 */ /* 0x000fe20000000a00 */
[----:B------:R-:W-:Y:S02]  /*25dd0*/  IMAD.MOV.U32 R13, RZ, RZ, R0 ;  /* 0x000000ffff0d7224 */ /* 0x000fe400078e0000 */
[----:B------:R-:W-:Y:S02]  /*25de0*/  IMAD.MOV.U32 R12, RZ, RZ, 0x1 ;  /* 0x00000001ff0c7424 */ /* 0x000fe400078e00ff */
[----:B------:R-:W-:-:S05]  /*25df0*/  IMAD.MOV.U32 R3, RZ, RZ, R14 ;  /* 0x000000ffff037224 */ /* 0x000fca00078e000e */
[----:B------:R-:W-:-:S05]  /*25e00*/  @P0 LEA R3, P1, R9, R3, 0x1 ;  /* 0x0000000309030211 */ /* 0x000fca00078208ff */
[----:B------:R-:W-:Y:S01]  /*25e10*/  @P0 IMAD.X R2, RZ, RZ, R2, P1 ;  /* 0x000000ffff020224 */ /* 0x000fe200008e0602 */
[----:B------:R-:W-:-:S04]  /*25e20*/  ISETP.GE.AND P1, PT, R6, 0x11, PT ;  /* 0x000000110600780c */ /* 0x000fc80003f26270 */
[----:B------:R-:W-:-:S04]  /*25e30*/  @P0 LOP3.LUT R3, R3, R2, RZ, 0x3c, !PT ;  /* 0x0000000203030212 */ /* 0x000fc800078e3cff */
[----:B------:R-:W-:-:S04]  /*25e40*/  @P0 LOP3.LUT R2, R3, R2, RZ, 0x3c, !PT ;  /* 0x0000000203020212 */ /* 0x000fc800078e3cff */
[----:B------:R-:W-:-:S05]  /*25e50*/  @P0 LOP3.LUT R3, R3, R2, RZ, 0x3c, !PT ;  /* 0x0000000203030212 */ /* 0x000fca00078e3cff */
[----:B------:R-:W-:Y:S01]  /*25e60*/  @!PT LDS RZ, [RZ] ;  /* 0x00000000fffff984 */ /* 0x000fe20000000800 */
[----:B------:R-:W-:Y:S01]  /*25e70*/  @!PT LDS RZ, [RZ] ;  /* 0x00000000fffff984 */ /* 0x000fe20000000800 */
[----:B------:R-:W-:Y:S01]  /*25e80*/  @!PT LDS RZ, [RZ] ;  /* 0x00000000fffff984 */ /* 0x000fe20000000800 */
[----:B------:R0:W-:Y:S04]  /*25e90*/  @P0 LDGSTS.E.BYPASS.LTC128B.128 [R8+0x18400], desc[UR4][R2.64], !P4 ;  /* 0x1840000002080fae */ /* 0x0001e8000e101d44 */
[----:B------:R0:W-:Y:S04]  /*25ea0*/  @P0 LDGSTS.E.BYPASS.LTC128B.128 [R8+0x1b400], desc[UR4][R2.64+0x80], !P3 ;  /* 0x1b40008002080fae */ /* 0x0001e8000d901d44 */
[----:B------:R0:W-:Y:S02]  /*25eb0*/  @P0 LDGSTS.E.BYPASS.LTC128B.128 [R8+0x1e400], desc[UR4][R2.64+0x100], !P2 ;  /* 0x1e40010002080fae */ /* 0x0001e4000d101d44 */
[----:B0-----:R-:W-:Y:S05]  /*25ec0*/  WARPSYNC.COLLECTIVE R15, `(.L_x_3094) ;  /* 0x000000000f087348 */ /* 0x001fea0003c00000 */
[----:B------:R1:W2:Y:S02]  /*25ed0*/  SHFL.IDX P6, R14, R13, R12, R11 ;  /* 0x0000000c0d0e7389 */ /* 0x0002a400000c000b */
[----:B012---:R-:W-:Y:S01]  /*25ee0*/  ENDCOLLECTIVE ;  /* 0x000000000000791b */ /* 0x007fe20003800000 */
.L_x_3094:
[----:B------:R-:W-:Y:S02]  /*25ef0*/  @P1 IMAD R8, R5, 0x2, R22 ;  /* 0x0000000205081824 */ /* 0x000fe400078e0216 */
[----:B------:R-:W-:Y:S01]  /*25f00*/  IMAD.MOV.U32 R13, RZ, RZ, R4 ;  /* 0x000000ffff0d7224 */ /* 0x000fe200078e0004 */
[----:B------:R-:W-:-:S07]  /*25f10*/  MOV R2, R14 ;  /* 0x0000000e00027202 */ /* 0x000fce0000000f00 */
[----:B------:R-:W-:Y:S05]  /*25f20*/  WARPSYNC.COLLECTIVE R15, `(.L_x_3095) ;  /* 0x000000000f087348 */ /* 0x000fea0003c00000 */
[----:B------:R0:W1:Y:S02]  /*25f30*/  SHFL.IDX P6, R14, R13, R12, R11 ;  /* 0x0000000c0d0e7389 */ /* 0x00006400000c000b */
[----:B01----:R-:W-:Y:S01]  /*25f40*/  ENDCOLLECTIVE ;  /* 0x000000000000791b */ /* 0x003fe20003800000 */
.L_x_3095:
[----:B------:R-:W-:Y:S01]  /*25f50*/  ULDC.64 UR4, c[0x0][0x208] ;  /* 0x0000820000047ab9 */ /* 0x000fe20000000a00 */
[----:B------:R-:W-:Y:S01]  /*25f60*/  IMAD.MOV.U32 R13, RZ, RZ, R0 ;  /* 0x000000ffff0d7224 */ /* 0x000fe200078e0000 */
[----:B------:R-:W-:Y:S01]  /*25f70*/  MOV R12, 0x2 ;  /* 0x00000002000c7802 */ /* 0x000fe20000000f00 */
[----:B------:R-:W-:-:S05]  /*25f80*/  IMAD.MOV.U32 R3, RZ, RZ, R14 ;  /* 0x000000ffff037224 */ /* 0x000fca00078e000e */
[----:B------:R-:W-:-:S04]  /*25f90*/  @P1 LEA R3, P0, R9, R3, 0x1 ;  /* 0x0000000309031211 */ /* 0x000fc800078008ff */
[----:B------:R-:W-:-:S04]  /*25fa0*/  @P1 IADD3.X R2, RZ, R2, RZ, P0, !PT ;  /* 0x00000002ff021210 */ /* 0x000fc800007fe4ff */
        /* <DEDUP_REMOVED lines=8> */
[----:B------:R0:W-:Y:S01]  /*26030*/  @P1 LDGSTS.E.BYPASS.LTC128B.128 [R8+0x1ec00], desc[UR4][R2.64+0x100], !P2 ;  /* 0x1ec0010002081fae */ /* 0x0001e2000d101d44 */
[----:B------:R-:W-:-:S13]  /*26040*/  ISETP.GE.AND P1, PT, R6, 0x21, PT ;  /* 0x000000210600780c */ /* 0x000fda0003f26270 */
[----:B0-----:R-:W-:Y:S05]  /*26050*/  WARPSYNC.COLLECTIVE R15, `(.L_x_3096) ;  /* 0x000000000f087348 */ /* 0x001fea0003c00000 */
[----:B------:R1:W2:Y:S02]  /*26060*/  SHFL.IDX P6, R14, R13, R12, R11 ;  /* 0x0000000c0d0e7389 */ /* 0x0002a400000c000b */
[----:B012---:R-:W-:Y:S01]  /*26070*/  ENDCOLLECTIVE ;  /* 0x000000000000791b */ /* 0x007fe20003800000 */
.L_x_3096:
[----:B------:R-:W-:Y:S02]  /*26080*/  @P1 IMAD R8, R5, 0x2, R22 ;  /* 0x0000000205081824 */ /* 0x000fe400078e0216 */
[----:B------:R-:W-:Y:S02]  /*26090*/  IMAD.MOV.U32 R13, RZ, RZ, R4 ;  /* 0x000000ffff0d7224 */ /* 0x000fe400078e0004 */
[----:B------:R-:W-:-:S07]  /*260a0*/  IMAD.MOV.U32 R2, RZ, RZ, R14 ;  /* 0x000000ffff027224 */ /* 0x000fce00078e000e */
[----:B------:R-:W-:Y:S05]  /*260b0*/  WARPSYNC.COLLECTIVE R15, `(.L_x_3097) ;  /* 0x000000000f087348 */ /* 0x000fea0003c00000 */
[----:B------:R0:W1:Y:S02]  /*260c0*/  SHFL.IDX P6, R14, R13, R12, R11 ;  /* 0x0000000c0d0e7389 */ /* 0x00006400000c000b */
[----:B01----:R-:W-:Y:S01]  /*260d0*/  ENDCOLLECTIVE ;  /* 0x000000000000791b */ /* 0x003fe20003800000 */
.L_x_3097:
[----:B------:R-:W-:Y:S01]  /*260e0*/  ULDC.64 UR4, c[0x0][0x208] ;  /* 0x0000820000047ab9 */ /* 0x000fe20000000a00 */
[----:B------:R-:W-:Y:S01]  /*260f0*/  MOV R13, R0 ;  /* 0x00000000000d7202 */ /* 0x000fe20000000f00 */
[----:B------:R-:W-:Y:S01]  /*26100*/  IMAD.MOV.U32 R12, RZ, RZ, 0x3 ;  /* 0x00000003ff0c7424 */ /* 0x000fe200078e00ff */
[----:B------:R-:W-:-:S04]  /*26110*/  MOV R3, R14 ;  /* 0x0000000e00037202 */ /* 0x000fc80000000f00 */
[----:B------:R-:W-:-:S05]  /*26120*/  @P1 LEA R3, P0, R9, R3, 0x1 ;  /* 0x0000000309031211 */ /* 0x000fca00078008ff */
[----:B------:R-:W-:-:S05]  /*26130*/  @P1 IMAD.X R2, RZ, RZ, R2, P0 ;  /* 0x000000ffff021224 */ /* 0x000fca00000e0602 */
        /* <DEDUP_REMOVED lines=13> */
.L_x_3098:
[----:B------:R-:W-:Y:S02]  /*26210*/  @P1 LEA R8, R5, R22, 0x1 ;  /* 0x0000001605081211 */ /* 0x000fe400078e08ff */
[----:B------:R-:W-:Y:S01]  /*26220*/  MOV R13, R4 ;  /* 0x00000004000d7202 */ /* 0x000fe20000000f00 */
[----:B------:R-:W-:-:S07]  /*26230*/  IMAD.MOV.U32 R2, RZ, RZ, R14 ;  /* 0x000000ffff027224 */ /* 0x000fce00078e000e */
[----:B------:R-:W-:Y:S05]  /*26240*/  WARPSYNC.COLLECTIVE R15, `(.L_x_3099) ;  /* 0x000000000f087348 */ /* 0x000fea0003c00000 */
[----:B------:R0:W1:Y:S02]  /*26250*/  SHFL.IDX P6, R14, R13, R12, R11 ;  /* 0x0000000c0d0e7389 */ /* 0x00006400000c000b */
[----:B01----:R-:W-:Y:S01]  /*26260*/  ENDCOLLECTIVE ;  /* 0x000000000000791b */ /* 0x003fe20003800000 */
.L_x_3099:
[----:B------:R-:W-:Y:S01]  /*26270*/  ULDC.64 UR4, c[0x0][0x208] ;  /* 0x0000820000047ab9 */ /* 0x000fe20000000a00 */
[----:B------:R-:W-:Y:S02]  /*26280*/  IMAD.MOV.U32 R13, RZ, RZ, R0 ;  /* 0x000000ffff0d7224 */ /* 0x000fe400078e0000 */
[----:B------:R-:W-:Y:S02]  /*26290*/  IMAD.MOV.U32 R12, RZ, RZ, 0x4 ;  /* 0x00000004ff0c7424 */ /* 0x000fe400078e00ff */
[----:B------:R-:W-:-:S05]  /*262a0*/  IMAD.MOV.U32 R3, RZ, RZ, R14 ;  /* 0x000000ffff037224 */ /* 0x000fca00078e000e */
        /* <DEDUP_REMOVED lines=15> */
.L_x_3100:
[----:B------:R-:W-:Y:S02]  /*263a0*/  @P1 IMAD R8, R5, 0x2, R22 ;  /* 0x0000000205081824 */ /* 0x000fe400078e0216 */
[----:B------:R-:W-:Y:S01]  /*263b0*/  IMAD.MOV.U32 R13, RZ, RZ, R4 ;  /* 0x000000ffff0d7224 */ /* 0x000fe200078e0004 */
[----:B------:R-:W-:-:S07]  /*263c0*/  MOV R2, R14 ;  /* 0x0000000e00027202 */ /* 0x000fce0000000f00 */
[----:B------:R-:W-:Y:S05]  /*263d0*/  WARPSYNC.COLLECTIVE R15, `(.L_x_3101) ;  /* 0x000000000f087348 */ /* 0x000fea0003c00000 */
[----:B------:R0:W1:Y:S02]  /*263e0*/  SHFL.IDX P6, R14, R13, R12, R11 ;  /* 0x0000000c0d0e7389 */ /* 0x00006400000c000b */
[----:B01----:R-:W-:Y:S01]  /*263f0*/  ENDCOLLECTIVE ;  /* 0x000000000000791b */ /* 0x003fe20003800000 */
.L_x_3101:
        /* <DEDUP_REMOVED lines=18> */
.L_x_3102:
[----:B------:R-:W-:Y:S02]  /*26520*/  IMAD.MOV.U32 R13, RZ, RZ, R4 ;  /* 0x000000ffff0d7224 */ /* 0x000fe400078e0004 */
[----:B------:R-:W-:-:S07]  /*26530*/  IMAD.MOV.U32 R0, RZ, RZ, R14 ;  /* 0x000000ffff007224 */ /* 0x000fce00078e000e */
[----:B------:R-:W-:Y:S05]  /*26540*/  WARPSYNC.COLLECTIVE R15, `(.L_x_3103) ;  /* 0x000000000f087348 */ /* 0x000fea0003c00000 */
[----:B------:R0:W1:Y:S02]  /*26550*/  SHFL.IDX P6, R14, R13, R12, R11 ;  /* 0x0000000c0d0e7389 */ /* 0x00006400000c000b */
[----:B01----:R-:W-:Y:S01]  /*26560*/  ENDCOLLECTIVE ;  /* 0x000000000000791b */ /* 0x003fe20003800000 */
.L_x_3103:
[----:B------:R-:W-:Y:S01]  /*26570*/  MOV R2, R14 ;  /* 0x0000000e00027202 */ /* 0x000fe20000000f00 */
[----:B------:R-:W-:Y:S06]  /*26580*/  BRA `(.L_x_3104) ;  /* 0xffffffa400a47947 */ /* 0x000fec000383ffff */
.L_x_2969:
[----:B------:R-:W-:Y:S01]  /*26590*/  IMAD.MOV.U32 R13, RZ, RZ, R4 ;  /* 0x000000ffff0d7224 */ /* 0x000fe200078e0004 */
[----:B------:R-:W-:Y:S01]  /*265a0*/  MOV R11, 0x181f ;  /* 0x0000181f000b7802 */ /* 0x000fe20000000f00 */
[----:B------:R-:W-:Y:S02]  /*265b0*/  IMAD.MOV.U32 R12, RZ, RZ, RZ ;  /* 0x000000ffff0c7224 */ /* 0x000fe400078e00ff */
[----:B------:R-:W-:Y:S02]  /*265c0*/  IMAD.MOV.U32 R15, RZ, RZ, -0x1 ;  /* 0xffffffffff0f7424 */ /* 0x000fe400078e00ff */
[----:B-----5:R-:W-:Y:S02]  /*265d0*/  IMAD R5, R10, R7, RZ ;  /* 0x000000070a057224 */ /* 0x020fe400078e02ff */
[----:B------:R-:W-:-:S07]  /*265e0*/  IMAD R17, R17, 0x80, R9 ;  /* 0x0000008011117824 */ /* 0x000fce00078e0209 */
[----:B------:R-:W-:Y:S05]  /*265f0*/  WARPSYNC.COLLECTIVE R15, `(.L_x_3105) ;  /* 0x000000000f087348 */ /* 0x000fea0003c00000 */
[----:B------:R0:W1:Y:S02]  /*26600*/  SHFL.IDX P6, R14, R13, R12, R11 ;  /* 0x0000000c0d0e7389 */ /* 0x00006400000c000b */
[----:B01----:R-:W-:Y:S01]  /*26610*/  ENDCOLLECTIVE ;  /* 0x000000000000791b */ /* 0x003fe20003800000 */
.L_x_3105:
[----:B------:R-:W-:Y:S02]  /*26620*/  ISETP.GE.AND P2, PT, R17, R5, PT ;  /* 0x000000051100720c */ /* 0x000fe40003f46270 */
[----:B------:R-:W-:Y:S01]  /*26630*/  MOV R13, R0 ;  /* 0x00000000000d7202 */ /* 0x000fe20000000f00 */
[----:B------:R-:W-:-:S10]  /*26640*/  IMAD.MOV.U32 R2, RZ, RZ, R14 ;  /* 0x000000ffff027224 */ /* 0x000fd400078e000e */
[----:B------:R-:W-:Y:S05]  /*26650*/  WARPSYNC.COLLECTIVE R15, `(.L_x_3106) ;  /* 0x000000000f087348 */ /* 0x000fea0003c00000 */
[----:B------:R0:W1:Y:S02]  /*26660*/  SHFL.IDX P6, R14, R13, R12, R11 ;  /* 0x0000000c0d0e7389 */ /* 0x00006400000c000b */
[----:B01----:R-:W-:Y:S01]  /*26670*/  ENDCOLLECTIVE ;  /* 0x000000000000791b */ /* 0x003fe20003800000 */
.L_x_3106:
[----:B------:R-:W-:Y:S01]  /*26680*/  ULDC.64 UR4, c[0x0][0x208] ;  /* 0x0000820000047ab9 */ /* 0x000fe20000000a00 */
[----:B------:R-:W-:Y:S01]  /*26690*/  MOV R13, R4 ;  /* 0x00000004000d7202 */ /* 0x000fe20000000f00 */
[----:B------:R-:W-:Y:S02]  /*266a0*/  IMAD.MOV.U32 R12, RZ, RZ, 0x1 ;  /* 0x00000001ff0c7424 */ /* 0x000fe400078e00ff */
[----:B------:R-:W-:-:S05]  /*266b0*/  IMAD.MOV.U32 R3, RZ, RZ, R14 ;  /* 0x000000ffff037224 */ /* 0x000fca00078e000e */
[----:B------:R-:W-:-:S04]  /*266c0*/  @!P2 LEA R6, P4, R8, R3, 0x1 ;  /* 0x000000030806a211 */ /* 0x000fc800078808ff */
[----:B------:R-:W-:Y:S01]  /*266d0*/  @!P2 IADD3.X R3, RZ, R2, RZ, P4, !PT ;  /* 0x00000002ff03a210 */ /* 0x000fe200027fe4ff */
[----:B------:R-:W-:Y:S02]  /*266e0*/  @!P2 IMAD.MOV.U32 R2, RZ, RZ, R6 ;  /* 0x000000ffff02a224 */ /* 0x000fe400078e0006 */
[----:B------:R-:W-:-:S03]  /*266f0*/  VIADD R6, R17, 0x10 ;  /* 0x0000001011067836 */ /* 0x000fc60000000000 */
[----:B------:R-:W-:Y:S01]  /*26700*/  @!PT LDS RZ, [RZ] ;  /* 0x00000000fffff984 */ /* 0x000fe20000000800 */
[----:B------:R-:W-:Y:S01]  /*26710*/  @!PT LDS RZ, [RZ] ;  /* 0x00000000fffff984 */ /* 0x000fe20000000800 */
[----:B------:R-:W-:Y:S01]  /*26720*/  @!PT LDS RZ, [RZ] ;  /* 0x00000000fffff984 */ /* 0x000fe20000000800 */
[----:B------:R0:W-:Y:S04]  /*26730*/  @!P2 LDGSTS.E.BYPASS.LTC128B.128 [R36+0xc400], desc[UR4][R2.64], !P3 ;  /* 0x0c4000000224afae */ /* 0x0001e8000d901d44 */
[----:B------:R0:W-:Y:S04]  /*26740*/  @!P2 LDGSTS.E.BYPASS.LTC128B.128 [R36+0x10400], desc[UR4][R2.64+0x80], !P0 ;  /* 0x104000800224afae */ /* 0x0001e8000c101d44 */
[----:B------:R0:W-:Y:S01]  /*26750*/  @!P2 LDGSTS.E.BYPASS.LTC128B.128 [R36+0x14400], desc[UR4][R2.64+0x100], !P1 ;  /* 0x144001000224afae */ /* 0x0001e2000c901d44 */
[----:B------:R-:W-:-:S13]  /*26760*/  ISETP.GE.AND P2, PT, R6, R5, PT ;  /* 0x000000050600720c */ /* 0x000fda0003f46270 */
[----:B0-----:R-:W-:Y:S05]  /*26770*/  WARPSYNC.COLLECTIVE R15, `(.L_x_3107) ;  /* 0x000000000f087348 */ /* 0x001fea0003c00000 */
[----:B------:R1:W2:Y:S02]  /*26780*/  SHFL.IDX P6, R14, R13, R12, R11 ;  /* 0x0000000c0d0e7389 */ /* 0x0002a400000c000b */
[----:B012---:R-:W-:Y:S01]  /*26790*/  ENDCOLLECTIVE ;  /* 0x000000000000791b */ /* 0x007fe20003800000 */
.L_x_3107:
[----:B------:R-:W-:Y:S01]  /*267a0*/  MOV R13, R0 ;  /* 0x00000000000d7202 */ /* 0x000fe20000000f00 */
[----:B------:R-:W-:-:S07]  /*267b0*/  IMAD.MOV.U32 R2, RZ, RZ, R14 ;  /* 0x000000ffff027224 */ /* 0x000fce00078e000e */
[----:B------:R-:W-:Y:S05]  /*267c0*/  WARPSYNC.COLLECTIVE R15, `(.L_x_3108) ;  /* 0x000000000f087348 */ /* 0x000fea0003c00000 */
[----:B------:R0:W1:Y:S02]  /*267d0*/  SHFL.IDX P6, R14, R13, R12, R11 ;  /* 0x0000000c0d0e7389 */ /* 0x00006400000c000b */
[----:B01----:R-:W-:Y:S01]  /*267e0*/  ENDCOLLECTIVE ;  /* 0x000000000000791b */ /* 0x003fe20003800000 */
.L_x_3108:
[----:B------:R-:W-:Y:S01]  /*267f0*/  ULDC.64 UR4, c[0x0][0x208] ;  /* 0x0000820000047ab9 */ /* 0x000fe20000000a00 */
[----:B------:R-:W-:Y:S01]  /*26800*/  MOV R13, R4 ;  /* 0x00000004000d7202 */ /* 0x000fe20000000f00 */
[----:B------:R-:W-:Y:S02]  /*26810*/  IMAD.MOV.U32 R12, RZ, RZ, 0x2 ;  /* 0x00000002ff0c7424 */ /* 0x000fe400078e00ff */
[----:B------:R-:W-:-:S05]  /*26820*/  IMAD.MOV.U32 R3, RZ, RZ, R14 ;  /* 0x000000ffff037224 */ /* 0x000fca00078e000e */
[----:B------:R-:W-:-:S05]  /*26830*/  @!P2 LEA R6, P4, R8, R3, 0x1 ;  /* 0x000000030806a211 */ /* 0x000fca00078808ff */
[----:B------:R-:W-:Y:S01]  /*26840*/  @!P2 IMAD.X R7, RZ, RZ, R2, P4 ;  /* 0x000000ffff07a224 */ /* 0x000fe200020e0602 */
[----:B------:R-:W-:Y:S01]  /*26850*/  @!P2 MOV R2, R6 ;  /* 0x000000060002a202 */ /* 0x000fe20000000f00 */
[----:B------:R-:W-:Y:S02]  /*26860*/  VIADD R6, R17, 0x20 ;  /* 0x0000002011067836 */ /* 0x000fe40000000000 */
[----:B------:R-:W-:-:S05]  /*26870*/  @!P2 IMAD.MOV.U32 R3, RZ, RZ, R7 ;  /* 0x000000ffff03a224 */ /* 0x000fca00078e0007 */
        /* <DEDUP_REMOVED lines=10> */
.L_x_3109:
[----:B------:R-:W-:Y:S01]  /*26920*/  MOV R13, R0 ;  /* 0x00000000000d7202 */ /* 0x000fe20000000f00 */
[----:B------:R-:W-:-:S07]  /*26930*/  IMAD.MOV.U32 R2, RZ, RZ, R14 ;  /* 0x000000ffff027224 */ /* 0x000fce00078e000e */
[----:B------:R-:W-:Y:S05]  /*26940*/  WARPSYNC.COLLECTIVE R15, `(.L_x_3110) ;  /* 0x000000000f087348 */ /* 0x000fea0003c00000 */
[----:B------:R0:W1:Y:S02]  /*26950*/  SHFL.IDX P6, R14, R13, R12, R11 ;  /* 0x0000000c0d0e7389 */ /* 0x00006400000c000b */
[----:B01----:R-:W-:Y:S01]  /*26960*/  ENDCOLLECTIVE ;  /* 0x000000000000791b */ /* 0x003fe20003800000 */
.L_x_3110:
        /* <DEDUP_REMOVED lines=19> */
.L_x_3111:
[----:B------:R-:W-:Y:S01]  /*26aa0*/  MOV R13, R0 ;  /* 0x00000000000d7202 */ /* 0x000fe20000000f00 */
[----:B------:R-:W-:-:S07]  /*26ab0*/  IMAD.MOV.U32 R2, RZ, RZ, R14 ;  /* 0x000000ffff027224 */ /* 0x000fce00078e000e */
[----:B------:R-:W-:Y:S05]  /*26ac0*/  WARPSYNC.COLLECTIVE R15, `(.L_x_3112) ;  /* 0x000000000f087348 */ /* 0x000fea0003c00000 */
[----:B------:R0:W1:Y:S02]  /*26ad0*/  SHFL.IDX P6, R14, R13, R12, R11 ;  /* 0x0000000c0d0e7389 */ /* 0x00006400000c000b */
[----:B01----:R-:W-:Y:S01]  /*26ae0*/  ENDCOLLECTIVE ;  /* 0x000000000000791b */ /* 0x003fe20003800000 */
.L_x_3112:
        /* <DEDUP_REMOVED lines=19> */
.L_x_3113:
[----:B------:R-:W-:Y:S01]  /*26c20*/  MOV R13, R0 ;  /* 0x00000000000d7202 */ /* 0x000fe20000000f00 */
[----:B------:R-:W-:-:S07]  /*26c30*/  IMAD.MOV.U32 R2, RZ, RZ, R14 ;  /* 0x000000ffff027224 */ /* 0x000fce00078e000e */
[----:B------:R-:W-:Y:S05]  /*26c40*/  WARPSYNC.COLLECTIVE R15, `(.L_x_3114) ;  /* 0x000000000f087348 */ /* 0x000fea0003c00000 */
[----:B------:R0:W1:Y:S02]  /*26c50*/  SHFL.IDX P6, R14, R13, R12, R11 ;  /* 0x0000000c0d0e7389 */ /* 0x00006400000c000b */
[----:B01----:R-:W-:Y:S01]  /*26c60*/  ENDCOLLECTIVE ;  /* 0x000000000000791b */ /* 0x003fe20003800000 */
.L_x_3114:
        /* <DEDUP_REMOVED lines=19> */
.L_x_3115:
[----:B------:R-:W-:Y:S01]  /*26da0*/  MOV R13, R0 ;  /* 0x00000000000d7202 */ /* 0x000fe20000000f00 */
[----:B------:R-:W-:-:S07]  /*26db0*/  IMAD.MOV.U32 R2, RZ, RZ, R14 ;  /* 0x000000ffff027224 */ /* 0x000fce00078e000e */
[----:B------:R-:W-:Y:S05]  /*26dc0*/  WARPSYNC.COLLECTIVE R15, `(.L_x_3116) ;  /* 0x000000000f087348 */ /* 0x000fea0003c00000 */
[----:B------:R0:W1:Y:S02]  /*26dd0*/  SHFL.IDX P6, R14, R13, R12, R11 ;  /* 0x0000000c0d0e7389 */ /* 0x00006400000c000b */
[----:B01----:R-:W-:Y:S01]  /*26de0*/  ENDCOLLECTIVE ;  /* 0x000000000000791b */ /* 0x003fe20003800000 */
.L_x_3116:
        /* <DEDUP_REMOVED lines=19> */
.L_x_3117:
[----:B------:R-:W-:Y:S01]  /*26f20*/  MOV R13, R0 ;  /* 0x00000000000d7202 */ /* 0x000fe20000000f00 */
[----:B------:R-:W-:-:S07]  /*26f30*/  IMAD.MOV.U32 R2, RZ, RZ, R14 ;  /* 0x000000ffff027224 */ /* 0x000fce00078e000e */
[----:B------:R-:W-:Y:S05]  /*26f40*/  WARPSYNC.COLLECTIVE R15, `(.L_x_3118) ;  /* 0x000000000f087348 */ /* 0x000fea0003c00000 */
[----:B------:R0:W1:Y:S02]  /*26f50*/  SHFL.IDX P6, R14, R13, R12, R11 ;  /* 0x0000000c0d0e7389 */ /* 0x00006400000c000b */
[----:B01----:R-:W-:Y:S01]  /*26f60*/  ENDCOLLECTIVE ;  /* 0x000000000000791b */ /* 0x003fe20003800000 */
.L_x_3118:
[----:B------:R-:W-:Y:S01]  /*26f70*/  ULDC.64 UR4, c[0x0][0x208] ;  /* 0x0000820000047ab9 */ /* 0x000fe20000000a00 */
[----:B------:R-:W-:Y:S01]  /*26f80*/  IMAD.MOV.U32 R13, RZ, RZ, R4 ;  /* 0x000000ffff0d7224 */ /* 0x000fe200078e0004 */
[----:B------:R-:W-:Y:S01]  /*26f90*/  MOV R12, 0x7 ;  /* 0x00000007000c7802 */ /* 0x000fe20000000f00 */
[----:B------:R-:W-:-:S05]  /*26fa0*/  IMAD.MOV.U32 R3, RZ, RZ, R14 ;  /* 0x000000ffff037224 */ /* 0x000fca00078e000e */
[----:B------:R-:W-:-:S05]  /*26fb0*/  @!P2 LEA R6, P4, R8, R3, 0x1 ;  /* 0x000000030806a211 */ /* 0x000fca00078808ff */
[----:B------:R-:W-:Y:S01]  /*26fc0*/  @!P2 IMAD.X R7, RZ, RZ, R2, P4 ;  /* 0x000000ffff07a224 */ /* 0x000fe200020e0602 */
[----:B------:R-:W-:-:S03]  /*26fd0*/  @!P2 MOV R2, R6 ;  /* 0x000000060002a202 */ /* 0x000fc60000000f00 */
[----:B------:R-:W-:-:S05]  /*26fe0*/  @!P2 IMAD.MOV.U32 R3, RZ, RZ, R7 ;  /* 0x000000ffff03a224 */ /* 0x000fca00078e0007 */
[----:B------:R-:W-:Y:S01]  /*26ff0*/  @!PT LDS RZ, [RZ] ;  /* 0x00000000fffff984 */ /* 0x000fe20000000800 */
[----:B------:R-:W-:Y:S01]  /*27000*/  @!PT LDS RZ, [RZ] ;  /* 0x00000000fffff984 */ /* 0x000fe20000000800 */
[----:B------:R-:W-:Y:S01]  /*27010*/  @!PT LDS RZ, [RZ] ;  /* 0x00000000fffff984 */ /* 0x000fe20000000800 */
[----:B------:R0:W-:Y:S04]  /*27020*/  @!P2 LDGSTS.E.BYPASS.LTC128B.128 [R36+0xf400], desc[UR4][R2.64], !P3 ;  /* 0x0f4000000224afae */ /* 0x0001e8000d901d44 */
[----:B------:R0:W-:Y:S04]  /*27030*/  @!P2 LDGSTS.E.BYPASS.LTC128B.128 [R36+0x13400], desc[UR4][R2.64+0x80], !P0 ;  /* 0x134000800224afae */ /* 0x0001e8000c101d44 */
[----:B------:R0:W-:Y:S02]  /*27040*/  @!P2 LDGSTS.E.BYPASS.LTC128B.128 [R36+0x17400], desc[UR4][R2.64+0x100], !P1 ;  /* 0x174001000224afae */ /* 0x0001e4000c901d44 */
[----:B0-----:R-:W-:Y:S05]  /*27050*/  WARPSYNC.COLLECTIVE R15, `(.L_x_3119) ;  /* 0x000000000f087348 */ /* 0x001fea0003c00000 */
[----:B------:R1:W2:Y:S02]  /*27060*/  SHFL.IDX P6, R14, R13, R12, R11 ;  /* 0x0000000c0d0e7389 */ /* 0x0002a400000c000b */
[----:B012---:R-:W-:Y:S01]  /*27070*/  ENDCOLLECTIVE ;  /* 0x000000000000791b */ /* 0x007fe20003800000 */
.L_x_3119:
[----:B------:R-:W-:Y:S02]  /*27080*/  IMAD.MOV.U32 R13, RZ, RZ, R0 ;  /* 0x000000ffff0d7224 */ /* 0x000fe400078e0000 */
[----:B------:R-:W-:-:S07]  /*27090*/  IMAD.MOV.U32 R4, RZ, RZ, R14 ;  /* 0x000000ffff047224 */ /* 0x000fce00078e000e */
[----:B------:R-:W-:Y:S05]  /*270a0*/  WARPSYNC.COLLECTIVE R15, `(.L_x_3120) ;  /* 0x000000000f087348 */ /* 0x000fea0003c00000 */
[----:B------:R0:W1:Y:S02]  /*270b0*/  SHFL.IDX P6, R14, R13, R12, R11 ;  /* 0x0000000c0d0e7389 */ /* 0x00006400000c000b */
[----:B01----:R-:W-:Y:S01]  /*270c0*/  ENDCOLLECTIVE ;  /* 0x000000000000791b */ /* 0x003fe20003800000 */
.L_x_3120:
[----:B------:R-:W-:Y:S05]  /*270d0*/  BRA `(.L_x_3121) ;  /* 0xffffffa400f87947 */ /* 0x000fea000383ffff */
.L_x_2974:
[----:B0-----:R0:W1:Y:S02]  /*270e0*/  SYNCS.PHASECHK.TRANS64.TRYWAIT P0, [R22+URZ+0x2a820], R3 ;  /* 0x02a82003160075a7 */ /* 0x001064000800017f */
[----:B-1----:R-:W-:Y:S05]  /*270f0*/  @!P0 NANOSLEEP.SYNCS 0x989680 ;  /* 0x009896800000895d */ /* 0x002fea0003900000 */
[----:B------:R-:W1:Y:S02]  /*27100*/  @!P0 SYNCS.PHASECHK.TRANS64 P0, [R22+URZ+0x2a820], R3 ;  /* 0x02a82003160085a7 */ /* 0x000e64000800007f */
[----:B-1----:R-:W-:Y:S05]  /*27110*/  @!P0 BRA `(.L_x_2974) ;  /* 0xfffffffc00f08947 */ /* 0x002fea000383ffff */
[----:B------:R-:W-:Y:S05]  /*27120*/  BRA `(.L_x_3122) ;  /* 0xffffffa800747947 */ /* 0x000fea000383ffff */
.L_x_2979:
[----:B0-----:R0:W1:Y:S02]  /*27130*/  SYNCS.PHASECHK.TRANS64.TRYWAIT P0, [R6+URZ+0x2a840], R3 ;  /* 0x02a84003060075a7 */ /* 0x001064000800017f */
[----:B-1----:R-:W-:Y:S05]  /*27140*/  @!P0 NANOSLEEP.SYNCS 0x989680 ;  /* 0x009896800000895d */ /* 0x002fea0003900000 */
[----:B------:R-:W1:Y:S02]  /*27150*/  @!P0 SYNCS.PHASECHK.TRANS64 P0, [R6+URZ+0x2a840], R3 ;  /* 0x02a84003060085a7 */ /* 0x000e64000800007f */
[----:B-1----:R-:W-:Y:S05]  /*27160*/  @!P0 BRA `(.L_x_2979) ;  /* 0xfffffffc00f08947 */ /* 0x002fea000383ffff */
[----:B------:R-:W-:Y:S05]  /*27170*/  BRA `(.L_x_3123) ;  /* 0xffffffac00407947 */ /* 0x000fea000383ffff */
.L_x_2980:
[----:B------:R-:W-:Y:S01]  /*27180*/  BSSY B1, `(.L_x_3124) ;  /* 0x0000008000017945 */ /* 0x000fe20003800000 */
[----:B------:R-:W-:Y:S01]  /*27190*/  MOV R13, R5 ;  /* 0x00000005000d7202 */ /* 0x000fe20000000f00 */
[----:B------:R-:W-:Y:S01]  /*271a0*/  IMAD.MOV.U32 R12, RZ, RZ, RZ ;  /* 0x000000ffff0c7224 */ /* 0x000fe200078e00ff */
[----:B------:R-:W-:Y:S01]  /*271b0*/  MOV R15, 0xffffffff ;  /* 0xffffffff000f7802 */ /* 0x000fe20000000f00 */
[----:B------:R-:W-:-:S07]  /*271c0*/  IMAD.MOV.U32 R11, RZ, RZ, 0x181f ;  /* 0x0000181fff0b7424 */ /* 0x000fce00078e00ff */
[----:B------:R-:W-:Y:S05]  /*271d0*/  WARPSYNC.COLLECTIVE R15, `(.L_x_3125) ;  /* 0x000000000f087348 */ /* 0x000fea0003c00000 */
[----:B------:R0:W1:Y:S02]  /*271e0*/  SHFL.IDX P6, R14, R13, R12, R11 ;  /* 0x0000000c0d0e7389 */ /* 0x00006400000c000b */
[----:B01----:R-:W-:Y:S01]  /*271f0*/  ENDCOLLECTIVE ;  /* 0x000000000000791b */ /* 0x003fe20003800000 */
.L_x_3125:
[----:B------:R-:W-:Y:S05]  /*27200*/  BSYNC B1 ;  /* 0x0000000000017941 */ /* 0x000fea0003800000 */
.L_x_3124:
[----:B------:R-:W0:Y:S01]  /*27210*/  S2R R35, SR_TID.X ;  /* 0x0000000000237919 */ /* 0x000e220000002100 */
[----:B------:R-:W-:Y:S01]  /*27220*/  IMAD.MOV.U32 R13, RZ, RZ, R9 ;  /* 0x000000ffff0d7224 */ /* 0x000fe200078e0009 */
[----:B------:R-:W-:Y:S01]  /*27230*/  MOV R12, RZ ;  /* 0x000000ff000c7202 */ /* 0x000fe20000000f00 */
[----:B------:R-:W-:Y:S01]  /*27240*/  IMAD.MOV.U32 R11, RZ, RZ, 0x181f ;  /* 0x0000181fff0b7424 */ /* 0x000fe200078e00ff */
[----:B------:R-:W-:Y:S01]  /*27250*/  MOV R15, 0xffffffff ;  /* 0xffffffff000f7802 */ /* 0x000fe20000000f00 */
[----:B------:R-:W-:Y:S02]  /*27260*/  IMAD.MOV.U32 R3, RZ, RZ, R14 ;  /* 0x000000ffff037224 */ /* 0x000fe400078e000e */
[----:B------:R-:W-:-:S07]  /*27270*/  IMAD R4, R4, 0x2, R22 ;  /* 0x0000000204047824 */ /* 0x000fce00078e0216 */
[----:B0-----:R-:W-:Y:S05]  /*27280*/  WARPSYNC.COLLECTIVE R15, `(.L_x_3126) ;  /* 0x000000000f087348 */ /* 0x001fea0003c00000 */
[----:B------:R1:W2:Y:S02]  /*27290*/  SHFL.IDX P6, R14, R13, R12, R11 ;  /* 0x0000000c0d0e7389 */ /* 0x0002a400000c000b */
[----:B012---:R-:W-:Y:S01]  /*272a0*/  ENDCOLLECTIVE ;  /* 0x000000000000791b */ /* 0x007fe20003800000 */
.L_x_3126:
[----:B------:R-:W-:Y:S01]  /*272b0*/  ULDC.64 UR4, c[0x0][0x208] ;  /* 0x0000820000047ab9 */ /* 0x000fe20000000a00 */
[----:B------:R-:W-:Y:S01]  /*272c0*/  IMAD.MOV.U32 R13, RZ, RZ, R5 ;  /* 0x000000ffff0d7224 */ /* 0x000fe200078e0005 */
[----:B------:R-:W-:Y:S01]  /*272d0*/  MOV R12, 0x1 ;  /* 0x00000001000c7802 */ /* 0x000fe20000000f00 */
[----:B------:R-:W-:Y:S02]  /*272e0*/  IMAD.SHL.U32 R35, R35, 0x8, RZ ;  /* 0x0000000823237824 */ /* 0x000fe400078e00ff */
[----:B------:R-:W-:-:S03]  /*272f0*/  IMAD.MOV.U32 R2, RZ, RZ, R14 ;  /* 0x000000ffff027224 */ /* 0x000fc600078e000e */
[----:B------:R-:W-:-:S05]  /*27300*/  LOP3.LUT R35, R35, 0x38, RZ, 0xc0, !PT ;  /* 0x0000003823237812 */ /* 0x000fca00078ec0ff */
[----:B------:R-:W-:-:S05]  /*27310*/  IMAD.SHL.U32 R0, R35, 0x2, RZ ;  /* 0x0000000223007824 */ /* 0x000fca00078e00ff */
[----:B------:R-:W-:-:S04]  /*27320*/  IADD3 R2, P0, R2, R0, RZ ;  /* 0x0000000002027210 */ /* 0x000fc80007f1e0ff */
[----:B------:R-:W-:-:S05]  /*27330*/  IADD3.X R3, RZ, R3, RZ, P0, !PT ;  /* 0x00000003ff037210 */ /* 0x000fca00007fe4ff */
[----:B------:R-:W-:Y:S01]  /*27340*/  @!PT LDS RZ, [RZ] ;  /* 0x00000000fffff984 */ /* 0x000fe20000000800 */
[----:B------:R-:W-:Y:S01]  /*27350*/  @!PT LDS RZ, [RZ] ;  /* 0x00000000fffff984 */ /* 0x000fe20000000800 */
[----:B------:R-:W-:Y:S01]  /*27360*/  @!PT LDS RZ, [RZ] ;  /* 0x00000000fffff984 */ /* 0x000fe20000000800 */
[----:B------:R0:W-:Y:S04]  /*27370*/  LDGSTS.E.BYPASS.LTC128B.128 [R4+0x18400], desc[UR4][R2.64], !P3 ;  /* 0x1840000002047fae */ /* 0x0001e8000d901d44 */
[----:B------:R0:W-:Y:S04]  /*27380*/  LDGSTS.E.BYPASS.LTC128B.128 [R4+0x1b400], desc[UR4][R2.64+0x80], !P2 ;  /* 0x1b40008002047fae */ /* 0x0001e8000d101d44 */
[----:B------:R0:W-:Y:S02]  /*27390*/  LDGSTS.E.BYPASS.LTC128B.128 [R4+0x1e400], desc[UR4][R2.64+0x100], !P1 ;  /* 0x1e40010002047fae */ /* 0x0001e4000c901d44 */
[----:B0-----:R-:W-:Y:S05]  /*273a0*/  WARPSYNC.COLLECTIVE R15, `(.L_x_3127) ;  /* 0x000000000f087348 */ /* 0x001fea0003c00000 */
[----:B------:R1:W2:Y:S02]  /*273b0*/  SHFL.IDX P6, R14, R13, R12, R11 ;  /* 0x0000000c0d0e7389 */ /* 0x0002a400000c000b */
[----:B012---:R-:W-:Y:S01]  /*273c0*/  ENDCOLLECTIVE ;  /* 0x000000000000791b */ /* 0x007fe20003800000 */
.L_x_3127:
[----:B------:R-:W-:Y:S02]  /*273d0*/  IMAD.MOV.U32 R13, RZ, RZ, R9 ;  /* 0x000000ffff0d7224 */ /* 0x000fe400078e0009 */
[----:B------:R-:W-:-:S07]  /*273e0*/  IMAD.MOV.U32 R3, RZ, RZ, R14 ;  /* 0x000000ffff037224 */ /* 0x000fce00078e000e */
[----:B------:R-:W-:Y:S05]  /*273f0*/  WARPSYNC.COLLECTIVE R15, `(.L_x_3128) ;  /* 0x000000000f087348 */ /* 0x000fea0003c00000 */
[----:B------:R0:W1:Y:S02]  /*27400*/  SHFL.IDX P6, R14, R13, R12, R11 ;  /* 0x0000000c0d0e7389 */ /* 0x00006400000c000b */
[----:B01----:R-:W-:Y:S01]  /*27410*/  ENDCOLLECTIVE ;  /* 0x000000000000791b */ /* 0x003fe20003800000 */
.L_x_3128:
[----:B------:R-:W-:Y:S01]  /*27420*/  ULDC.64 UR4, c[0x0][0x208] ;  /* 0x0000820000047ab9 */ /* 0x000fe20000000a00 */
[----:B------:R-:W-:Y:S01]  /*27430*/  IMAD.MOV.U32 R13, RZ, RZ, R5 ;  /* 0x000000ffff0d7224 */ /* 0x000fe200078e0005 */
[----:B------:R-:W-:Y:S02]  /*27440*/  MOV R12, 0x2 ;  /* 0x00000002000c7802 */ /* 0x000fe40000000f00 */
[----:B------:R-:W-:-:S04]  /*27450*/  MOV R2, R14 ;  /* 0x0000000e00027202 */ /* 0x000fc80000000f00 */
[----:B------:R-:W-:-:S05]  /*27460*/  IADD3 R2, P0, R2, R0, RZ ;  /* 0x0000000002027210 */ /* 0x000fca0007f1e0ff */
[----:B------:R-:W-:-:S05]  /*27470*/  IMAD.X R3, RZ, RZ, R3, P0 ;  /* 0x000000ffff037224 */ /* 0x000fca00000e0603 */
        /* <DEDUP_REMOVED lines=9> */
.L_x_3129:
[----:B------:R-:W-:Y:S02]  /*27510*/  IMAD.MOV.U32 R13, RZ, RZ, R9 ;  /* 0x000000ffff0d7224 */ /* 0x000fe400078e0009 */
[----:B------:R-:W-:-:S07]  /*27520*/  IMAD.MOV.U32 R35, RZ, RZ, R14 ;  /* 0x000000ffff237224 */ /* 0x000fce00078e000e */
[----:B------:R-:W-:Y:S05]  /*27530*/  WARPSYNC.COLLECTIVE R15, `(.L_x_3130) ;  /* 0x000000000f087348 */ /* 0x000fea0003c00000 */
[----:B------:R0:W1:Y:S02]  /*27540*/  SHFL.IDX P6, R14, R13, R12, R11 ;  /* 0x0000000c0d0e7389 */ /* 0x00006400000c000b */
[----:B01----:R-:W-:Y:S01]  /*27550*/  ENDCOLLECTIVE ;  /* 0x000000000000791b */ /* 0x003fe20003800000 */
.L_x_3130:
        /* <DEDUP_REMOVED lines=15> */
.L_x_3131:
[----:B------:R-:W-:Y:S02]  /*27650*/  IMAD.MOV.U32 R13, RZ, RZ, R9 ;  /* 0x000000ffff0d7224 */ /* 0x000fe400078e0009 */
[----:B------:R-:W-:-:S07]  /*27660*/  IMAD.MOV.U32 R35, RZ, RZ, R14 ;  /* 0x000000ffff237224 */ /* 0x000fce00078e000e */
[----:B------:R-:W-:Y:S05]  /*27670*/  WARPSYNC.COLLECTIVE R15, `(.L_x_3132) ;  /* 0x000000000f087348 */ /* 0x000fea0003c00000 */
[----:B------:R0:W1:Y:S02]  /*27680*/  SHFL.IDX P6, R14, R13, R12, R11 ;  /* 0x0000000c0d0e7389 */ /* 0x00006400000c000b */
[----:B01----:R-:W-:Y:S01]  /*27690*/  ENDCOLLECTIVE ;  /* 0x000000000000791b */ /* 0x003fe20003800000 */
.L_x_3132:
        /* <DEDUP_REMOVED lines=15> */
.L_x_3133:
[----:B------:R-:W-:Y:S02]  /*27790*/  IMAD.MOV.U32 R13, RZ, RZ, R9 ;  /* 0x000000ffff0d7224 */ /* 0x000fe400078e0009 */
[----:B------:R-:W-:-:S07]  /*277a0*/  IMAD.MOV.U32 R35, RZ, RZ, R14 ;  /* 0x000000ffff237224 */ /* 0x000fce00078e000e */
[----:B------:R-:W-:Y:S05]  /*277b0*/  WARPSYNC.COLLECTIVE R15, `(.L_x_3134) ;  /* 0x000000000f087348 */ /* 0x000fea0003c00000 */
[----:B------:R0:W1:Y:S02]  /*277c0*/  SHFL.IDX P6, R14, R13, R12, R11 ;  /* 0x0000000c0d0e7389 */ /* 0x00006400000c000b */
[----:B01----:R-:W-:Y:S01]  /*277d0*/  ENDCOLLECTIVE ;  /* 0x000000000000791b */ /* 0x003fe20003800000 */
.L_x_3134:
        /* <DEDUP_REMOVED lines=15> */
.L_x_3135:
[----:B------:R-:W-:Y:S02]  /*278d0*/  IMAD.MOV.U32 R13, RZ, RZ, R9 ;  /* 0x000000ffff0d7224 */ /* 0x000fe400078e0009 */
[----:B------:R-:W-:-:S07]  /*278e0*/  IMAD.MOV.U32 R35, RZ, RZ, R14 ;  /* 0x000000ffff237224 */ /* 0x000fce00078e000e */
[----:B------:R-:W-:Y:S05]  /*278f0*/  WARPSYNC.COLLECTIVE R15, `(.L_x_3136) ;  /* 0x000000000f087348 */ /* 0x000fea0003c00000 */
[----:B------:R0:W1:Y:S02]  /*27900*/  SHFL.IDX P6, R14, R13, R12, R11 ;  /* 0x0000000c0d0e7389 */ /* 0x00006400000c000b */
[----:B01----:R-:W-:Y:S01]  /*27910*/  ENDCOLLECTIVE ;  /* 0x000000000000791b */ /* 0x003fe20003800000 */
.L_x_3136:
[----:B------:R-:W-:Y:S01]  /*27920*/  MOV R2, R14 ;  /* 0x0000000e00027202 */ /* 0x000fe20000000f00 */
[----:B------:R-:W-:Y:S06]  /*27930*/  BRA `(.L_x_3137) ;  /* 0xffffffa800607947 */ /* 0x000fec000383ffff */
.L_x_2985:
[----:B--2---:R2:W3:Y:S02]  /*27940*/  SYNCS.PHASECHK.TRANS64.TRYWAIT P0, [R4+URZ+0x2a860], R2 ;  /* 0x02a86002040075a7 */ /* 0x0044e4000800017f */
[----:B---3--:R-:W-:Y:S05]  /*27950*/  @!P0 NANOSLEEP.SYNCS 0x989680 ;  /* 0x009896800000895d */ /* 0x008fea0003900000 */
[----:B------:R-:W3:Y:S02]  /*27960*/  @!P0 SYNCS.PHASECHK.TRANS64 P0, [R4+URZ+0x2a860], R2 ;  /* 0x02a86002040085a7 */ /* 0x000ee4000800007f */
[----:B---3--:R-:W-:Y:S05]  /*27970*/  @!P0 BRA `(.L_x_2985) ;  /* 0xfffffffc00f08947 */ /* 0x008fea000383ffff */
[----:B------:R-:W-:Y:S05]  /*27980*/  BRA `(.L_x_3138) ;  /* 0xffffffa800c47947 */ /* 0x000fea000383ffff */
.L_x_2986:
[----:B------:R-:W-:Y:S01]  /*27990*/  BSSY B1, `(.L_x_3139) ;  /* 0x0000008000017945 */ /* 0x000fe20003800000 */
[----:B------:R-:W-:Y:S01]  /*279a0*/  IMAD.MOV.U32 R13, RZ, RZ, R24 ;  /* 0x000000ffff0d7224 */ /* 0x000fe200078e0018 */
[----:B------:R-:W-:Y:S01]  /*279b0*/  MOV R11, 0x181f ;  /* 0x0000181f000b7802 */ /* 0x000fe20000000f00 */
[----:B------:R-:W-:Y:S02]  /*279c0*/  IMAD.MOV.U32 R12, RZ, RZ, RZ ;  /* 0x000000ffff0c7224 */ /* 0x000fe400078e00ff */
[----:B------:R-:W-:-:S07]  /*279d0*/  IMAD.MOV.U32 R15, RZ, RZ, -0x1 ;  /* 0xffffffffff0f7424 */ /* 0x000fce00078e00ff */
[----:B--2---:R-:W-:Y:S05]  /*279e0*/  WARPSYNC.COLLECTIVE R15, `(.L_x_3140) ;  /* 0x000000000f087348 */ /* 0x004fea0003c00000 */
[----:B------:R0:W1:Y:S02]  /*279f0*/  SHFL.IDX P6, R14, R13, R12, R11 ;  /* 0x0000000c0d0e7389 */ /* 0x00006400000c000b */
[----:B012---:R-:W-:Y:S01]  /*27a00*/  ENDCOLLECTIVE ;  /* 0x000000000000791b */ /* 0x007fe20003800000 */
.L_x_3140:
[----:B------:R-:W-:Y:S05]  /*27a10*/  BSYNC B1 ;  /* 0x0000000000017941 */ /* 0x000fea0003800000 */
.L_x_3139:
[----:B------:R-:W-:Y:S01]  /*27a20*/  MOV R13, R23 ;  /* 0x00000017000d7202 */ /* 0x000fe20000000f00 */
[----:B------:R-:W-:Y:S01]  /*27a30*/  IMAD.MOV.U32 R12, RZ, RZ, RZ ;  /* 0x000000ffff0c7224 */ /* 0x000fe200078e00ff */
[----:B------:R-:W-:Y:S01]  /*27a40*/  MOV R15, 0xffffffff ;  /* 0xffffffff000f7802 */ /* 0x000fe20000000f00 */
[----:B------:R-:W-:Y:S01]  /*27a50*/  IMAD.MOV.U32 R11, RZ, RZ, 0x181f ;  /* 0x0000181fff0b7424 */ /* 0x000fe200078e00ff */
[----:B------:R-:W-:Y:S01]  /*27a60*/  LEA R5, R5, R22, 0x1 ;  /* 0x0000001605057211 */ /* 0x000fe200078e08ff */
[----:B------:R-:W-:-:S07]  /*27a70*/  IMAD.MOV.U32 R3, RZ, RZ, R14 ;  /* 0x000000ffff037224 */ /* 0x000fce00078e000e */
[----:B------:R-:W-:Y:S05]  /*27a80*/  WARPSYNC.COLLECTIVE R15, `(.L_x_3141) ;  /* 0x000000000f087348 */ /* 0x000fea0003c00000 */
[----:B------:R0:W1:Y:S02]  /*27a90*/  SHFL.IDX P6, R14, R13, R12, R11 ;  /* 0x0000000c0d0e7389 */ /* 0x00006400000c000b */
[----:B01----:R-:W-:Y:S01]  /*27aa0*/  ENDCOLLECTIVE ;  /* 0x000000000000791b */ /* 0x003fe20003800000 */
.L_x_3141:
[----:B------:R-:W-:Y:S01]  /*27ab0*/  ULDC.64 UR4, c[0x0][0x208] ;  /* 0x0000820000047ab9 */ /* 0x000fe20000000a00 */
[----:B------:R-:W-:Y:S02]  /*27ac0*/  IMAD.MOV.U32 R13, RZ, RZ, R24 ;  /* 0x000000ffff0d7224 */ /* 0x000fe400078e0018 */
[----:B------:R-:W-:Y:S02]  /*27ad0*/  IMAD.MOV.U32 R12, RZ, RZ, 0x1 ;  /* 0x00000001ff0c7424 */ /* 0x000fe400078e00ff */
[----:B------:R-:W-:-:S05]  /*27ae0*/  IMAD.MOV.U32 R2, RZ, RZ, R14 ;  /* 0x000000ffff027224 */ /* 0x000fca00078e000e */
[----:B------:R-:W-:-:S05]  /*27af0*/  IADD3 R2, P1, R2, R0, RZ ;  /* 0x0000000002027210 */ /* 0x000fca0007f3e0ff */
[----:B------:R-:W-:Y:S01]  /*27b00*/  IMAD.X R3, RZ, RZ, R3, P1 ;  /* 0x000000ffff037224 */ /* 0x000fe200008e0603 */
[----:B------:R-:W-:-:S04]  /*27b10*/  LOP3.LUT P1, RZ, R30, 0x1, RZ, 0xc0, !PT ;  /* 0x000000011eff7812 */ /* 0x000fc8000782c0ff */
[----:B------:R-:W-:-:S13]  /*27b20*/  ISETP.LT.OR P2, PT, R6, 0x1, !P1 ;  /* 0x000000010600780c */ /* 0x000fda0004f41670 */
[----:B------:R-:W-:Y:S01]  /*27b30*/  @!PT LDS RZ, [RZ] ;  /* 0x00000000fffff984 */ /* 0x000fe20000000800 */
[----:B------:R-:W-:Y:S01]  /*27b40*/  @!PT LDS RZ, [RZ] ;  /* 0x00000000fffff984 */ /* 0x000fe20000000800 */
[----:B------:R-:W-:Y:S01]  /*27b50*/  @!PT LDS RZ, [RZ] ;  /* 0x00000000fffff984 */ /* 0x000fe20000000800 */
[----:B------:R0:W-:Y:S01]  /*27b60*/  LDGSTS.E.BYPASS.LTC128B.128 [R5+0x400], desc[UR4][R2.64], !P2 ;  /* 0x0040000002057fae */ /* 0x0001e2000d101d44 */
[----:B------:R-:W-:-:S13]  /*27b70*/  ISETP.LT.OR P2, PT, R6, 0x1, !P0 ;  /* 0x000000010600780c */ /* 0x000fda0004741670 */
[----:B------:R0:W-:Y:S02]  /*27b80*/  LDGSTS.E.BYPASS.LTC128B.128 [R5+0x3400], desc[UR4][R2.64+0x80], !P2 ;  /* 0x0340008002057fae */ /* 0x0001e4000d101d44 */
[----:B0-----:R-:W-:Y:S05]  /*27b90*/  WARPSYNC.COLLECTIVE R15, `(.L_x_3142) ;  /* 0x000000000f087348 */ /* 0x001fea0003c00000 */
[----:B------:R1:W2:Y:S02]  /*27ba0*/  SHFL.IDX P6, R14, R13, R12, R11 ;  /* 0x0000000c0d0e7389 */ /* 0x0002a400000c000b */
[----:B012---:R-:W-:Y:S01]  /*27bb0*/  ENDCOLLECTIVE ;  /* 0x000000000000791b */ /* 0x007fe20003800000 */
.L_x_3142:
[----:B------:R-:W-:Y:S01]  /*27bc0*/  IMAD.MOV.U32 R13, RZ, RZ, R23 ;  /* 0x000000ffff0d7224 */ /* 0x000fe200078e0017 */
[----:B------:R-:W-:-:S07]  /*27bd0*/  MOV R3, R14 ;  /* 0x0000000e00037202 */ /* 0x000fce0000000f00 */
[----:B------:R-:W-:Y:S05]  /*27be0*/  WARPSYNC.COLLECTIVE R15, `(.L_x_3143) ;  /* 0x000000000f087348 */ /* 0x000fea0003c00000 */
[----:B------:R0:W1:Y:S02]  /*27bf0*/  SHFL.IDX P6, R14, R13, R12, R11 ;  /* 0x0000000c0d0e7389 */ /* 0x00006400000c000b */
[----:B01----:R-:W-:Y:S01]  /*27c00*/  ENDCOLLECTIVE ;  /* 0x000000000000791b */ /* 0x003fe20003800000 */
.L_x_3143:
[----:B------:R-:W-:Y:S01]  /*27c10*/  ULDC.64 UR4, c[0x0][0x208] ;  /* 0x0000820000047ab9 */ /* 0x000fe20000000a00 */
[----:B------:R-:W-:Y:S02]  /*27c20*/  IMAD.MOV.U32 R13, RZ, RZ, R24 ;  /* 0x000000ffff0d7224 */ /* 0x000fe400078e0018 */
[----:B------:R-:W-:Y:S02]  /*27c30*/  IMAD.MOV.U32 R12, RZ, RZ, 0x2 ;  /* 0x00000002ff0c7424 */ /* 0x000fe400078e00ff */
[----:B------:R-:W-:-:S05]  /*27c40*/  IMAD.MOV.U32 R2, RZ, RZ, R14 ;  /* 0x000000ffff027224 */ /* 0x000fca00078e000e */
[----:B------:R-:W-:-:S04]  /*27c50*/  IADD3 R2, P2, R2, R0, RZ ;  /* 0x0000000002027210 */ /* 0x000fc80007f5e0ff */
[----:B------:R-:W-:Y:S02]  /*27c60*/  IADD3.X R3, RZ, R3, RZ, P2, !PT ;  /* 0x00000003ff037210 */ /* 0x000fe400017fe4ff */
        /* <DEDUP_REMOVED lines=10> */
.L_x_3144:
[----:B------:R-:W-:Y:S01]  /*27d10*/  IMAD.MOV.U32 R13, RZ, RZ, R23 ;  /* 0x000000ffff0d7224 */ /* 0x000fe200078e0017 */
[----:B------:R-:W-:-:S07]  /*27d20*/  MOV R3, R14 ;  /* 0x0000000e00037202 */ /* 0x000fce0000000f00 */
[----:B------:R-:W-:Y:S05]  /*27d30*/  WARPSYNC.COLLECTIVE R15, `(.L_x_3145) ;  /* 0x000000000f087348 */ /* 0x000fea0003c00000 */
[----:B------:R0:W1:Y:S02]  /*27d40*/  SHFL.IDX P6, R14, R13, R12, R11 ;  /* 0x0000000c0d0e7389 */ /* 0x00006400000c000b */
[----:B01----:R-:W-:Y:S01]  /*27d50*/  ENDCOLLECTIVE ;  /* 0x000000000000791b */ /* 0x003fe20003800000 */
.L_x_3145:
        /* <DEDUP_REMOVED lines=16> */
.L_x_3146:
[----:B------:R-:W-:Y:S01]  /*27e60*/  IMAD.MOV.U32 R13, RZ, RZ, R23 ;  /* 0x000000ffff0d7224 */ /* 0x000fe200078e0017 */
[----:B------:R-:W-:-:S07]  /*27e70*/  MOV R3, R14 ;  /* 0x0000000e00037202 */ /* 0x000fce0000000f00 */
[----:B------:R-:W-:Y:S05]  /*27e80*/  WARPSYNC.COLLECTIVE R15, `(.L_x_3147) ;  /* 0x000000000f087348 */ /* 0x000fea0003c00000 */
[----:B------:R0:W1:Y:S02]  /*27e90*/  SHFL.IDX P6, R14, R13, R12, R11 ;  /* 0x0000000c0d0e7389 */ /* 0x00006400000c000b */
[----:B01----:R-:W-:Y:S01]  /*27ea0*/  ENDCOLLECTIVE ;  /* 0x000000000000791b */ /* 0x003fe20003800000 */
.L_x_3147:
        /* <DEDUP_REMOVED lines=16> */
.L_x_3148:
[----:B------:R-:W-:Y:S01]  /*27fb0*/  IMAD.MOV.U32 R13, RZ, RZ, R23 ;  /* 0x000000ffff0d7224 */ /* 0x000fe200078e0017 */
[----:B------:R-:W-:-:S07]  /*27fc0*/  MOV R3, R14 ;  /* 0x0000000e00037202 */ /* 0x000fce0000000f00 */
[----:B------:R-:W-:Y:S05]  /*27fd0*/  WARPSYNC.COLLECTIVE R15, `(.L_x_3149) ;  /* 0x000000000f087348 */ /* 0x000fea0003c00000 */
[----:B------:R0:W1:Y:S02]  /*27fe0*/  SHFL.IDX P6, R14, R13, R12, R11 ;  /* 0x0000000c0d0e7389 */ /* 0x00006400000c000b */
[----:B01----:R-:W-:Y:S01]  /*27ff0*/  ENDCOLLECTIVE ;  /* 0x000000000000791b */ /* 0x003fe20003800000 */
.L_x_3149:
        /* <DEDUP_REMOVED lines=16> */
.L_x_3150:
[----:B------:R-:W-:Y:S01]  /*28100*/  IMAD.MOV.U32 R13, RZ, RZ, R23 ;  /* 0x000000ffff0d7224 */ /* 0x000fe200078e0017 */
[----:B------:R-:W-:-:S07]  /*28110*/  MOV R24, R14 ;  /* 0x0000000e00187202 */ /* 0x000fce0000000f00 */
[----:B------:R-:W-:Y:S05]  /*28120*/  WARPSYNC.COLLECTIVE R15, `(.L_x_3151) ;  /* 0x000000000f087348 */ /* 0x000fea0003c00000 */
[----:B------:R0:W1:Y:S02]  /*28130*/  SHFL.IDX P6, R14, R13, R12, R11 ;  /* 0x0000000c0d0e7389 */ /* 0x00006400000c000b */
[----:B01----:R-:W-:Y:S01]  /*28140*/  ENDCOLLECTIVE ;  /* 0x000000000000791b */ /* 0x003fe20003800000 */
.L_x_3151:
[----:B------:R-:W-:Y:S01]  /*28150*/  IMAD.MOV.U32 R2, RZ, RZ, R14 ;  /* 0x000000ffff027224 */ /* 0x000fe200078e000e */
[----:B------:R-:W-:Y:S06]  /*28160*/  BRA `(.L_x_3152) ;  /* 0xffffffa400ac7947 */ /* 0x000fec000383ffff */
.L_x_2994:
[----:B0-----:R0:W1:Y:S02]  /*28170*/  SYNCS.PHASECHK.TRANS64.TRYWAIT P0, [R0+URZ+0x2a860], R3 ;  /* 0x02a86003000075a7 */ /* 0x001064000800017f */
[----:B-1----:R-:W-:Y:S05]  /*28180*/  @!P0 NANOSLEEP.SYNCS 0x989680 ;  /* 0x009896800000895d */ /* 0x002fea0003900000 */
[----:B------:R-:W1:Y:S02]  /*28190*/  @!P0 SYNCS.PHASECHK.TRANS64 P0, [R0+URZ+0x2a860], R3 ;  /* 0x02a86003000085a7 */ /* 0x000e64000800007f */
[----:B-1----:R-:W-:Y:S05]  /*281a0*/  @!P0 BRA `(.L_x_2994) ;  /* 0xfffffffc00f08947 */ /* 0x002fea000383ffff */
[----:B------:R-:W-:Y:S05]  /*281b0*/  BRA `(.L_x_3153) ;  /* 0xffffffa800d07947 */ /* 0x000fea000383ffff */
.L_x_2995:
        /* <DEDUP_REMOVED lines=8> */
.L_x_3155:
[----:B------:R-:W-:Y:S05]  /*28240*/  BSYNC B0 ;  /* 0x0000000000007941 */ /* 0x000fea0003800000 */
.L_x_3154:
        /* <DEDUP_REMOVED lines=9> */
[----:B0-----:R-:W-:Y:S05]  /*282e0*/  WARPSYNC.COLLECTIVE R15, `(.L_x_3156) ;  /* 0x000000000f087348 */ /* 0x001fea0003c00000 */
[----:B------:R1:W2:Y:S02]  /*282f0*/  SHFL.IDX P6, R14, R13, R12, R11 ;  /* 0x0000000c0d0e7389 */ /* 0x0002a400000c000b */
[----:B012---:R-:W-:Y:S01]  /*28300*/  ENDCOLLECTIVE ;  /* 0x000000000000791b */ /* 0x007fe20003800000 */
.L_x_3156:
[C---:B------:R-:W-:Y:S01]  /*28310*/  ISETP.LT.OR P4, PT, R6.reuse, 0x1, !P0 ;  /* 0x000000010600780c */ /* 0x040fe20004781670 */
[----:B------:R-:W-:Y:S01]  /*28320*/  ULDC.64 UR4, c[0x0][0x208] ;  /* 0x0000820000047ab9 */ /* 0x000fe20000000a00 */
[----:B------:R-:W-:Y:S02]  /*28330*/  ISETP.LT.OR P3, PT, R6, 0x1, P1 ;  /* 0x000000010600780c */ /* 0x000fe40000f61670 */
[----:B------:R-:W-:Y:S01]  /*28340*/  LEA R4, R4, R22, 0x1 ;  /* 0x0000001604047211 */ /* 0x000fe200078e08ff */
[----:B------:R-:W-:Y:S02]  /*28350*/  IMAD.MOV.U32 R13, RZ, RZ, R24 ;  /* 0x000000ffff0d7224 */ /* 0x000fe400078e0018 */
[----:B------:R-:W-:Y:S01]  /*28360*/  IMAD.MOV.U32 R12, RZ, RZ, 0x1 ;  /* 0x00000001ff0c7424 */ /* 0x000fe200078e00ff */
[----:B------:R-:W-:-:S04]  /*28370*/  SHF.L.U32 R5, R5, 0x3, RZ ;  /* 0x0000000305057819 */ /* 0x000fc800000006ff */
[----:B------:R-:W-:-:S05]  /*28380*/  LOP3.LUT R5, R5, 0x38, RZ, 0xc0, !PT ;  /* 0x0000003805057812 */ /* 0x000fca00078ec0ff */
[----:B------:R-:W-:-:S05]  /*28390*/  IMAD.SHL.U32 R5, R5, 0x2, RZ ;  /* 0x0000000205057824 */ /* 0x000fca00078e00ff */
[----:B------:R-:W-:-:S05]  /*283a0*/  IADD3 R2, P2, R14, R5, RZ ;  /* 0x000000050e027210 */ /* 0x000fca0007f5e0ff */
[----:B------:R-:W-:-:S05]  /*283b0*/  IMAD.X R3, RZ, RZ, R3, P2 ;  /* 0x000000ffff037224 */ /* 0x000fca00010e0603 */
[----:B------:R-:W-:Y:S01]  /*283c0*/  @!PT LDS RZ, [RZ] ;  /* 0x00000000fffff984 */ /* 0x000fe20000000800 */
[----:B------:R-:W-:Y:S01]  /*283d0*/  @!PT LDS RZ, [RZ] ;  /* 0x00000000fffff984 */ /* 0x000fe20000000800 */
[----:B------:R-:W-:Y:S01]  /*283e0*/  @!PT LDS RZ, [RZ] ;  /* 0x00000000fffff984 */ /* 0x000fe20000000800 */
[----:B------:R0:W-:Y:S01]  /*283f0*/  LDGSTS.E.BYPASS.LTC128B.128 [R4+0x400], desc[UR4][R2.64], !P3 ;  /* 0x0040000002047fae */ /* 0x0001e2000d901d44 */
[----:B------:R-:W-:-:S03]  /*28400*/  ISETP.LT.OR P3, PT, R6, 0x11, P1 ;  /* 0x000000110600780c */ /* 0x000fc60000f61670 */
[----:B------:R0:W-:Y:S01]  /*28410*/  LDGSTS.E.BYPASS.LTC128B.128 [R4+0x3400], desc[UR4][R2.64+0x80], !P4 ;  /* 0x0340008002047fae */ /* 0x0001e2000e101d44 */
[----:B------:R-:W-:-:S13]  /*28420*/  ISETP.LT.OR P4, PT, R6, 0x11, !P0 ;  /* 0x000000110600780c */ /* 0x000fda0004781670 */
[----:B0-----:R-:W-:Y:S05]  /*28430*/  WARPSYNC.COLLECTIVE R15, `(.L_x_3157) ;  /* 0x000000000f087348 */ /* 0x001fea0003c00000 */
[----:B------:R1:W2:Y:S02]  /*28440*/  SHFL.IDX P6, R14, R13, R12, R11 ;  /* 0x0000000c0d0e7389 */ /* 0x0002a400000c000b */
[----:B012---:R-:W-:Y:S01]  /*28450*/  ENDCOLLECTIVE ;  /* 0x000000000000791b */ /* 0x007fe20003800000 */
.L_x_3157:
[----:B------:R-:W-:Y:S01]  /*28460*/  IMAD.MOV.U32 R13, RZ, RZ, R23 ;  /* 0x000000ffff0d7224 */ /* 0x000fe200078e0017 */
[----:B------:R-:W-:-:S07]  /*28470*/  MOV R8, R14 ;  /* 0x0000000e00087202 */ /* 0x000fce0000000f00 */
[----:B------:R-:W-:Y:S05]  /*28480*/  WARPSYNC.COLLECTIVE R15, `(.L_x_3158) ;  /* 0x000000000f087348 */ /* 0x000fea0003c00000 */
[----:B------:R0:W1:Y:S02]  /*28490*/  SHFL.IDX P6, R14, R13, R12, R11 ;  /* 0x0000000c0d0e7389 */ /* 0x00006400000c000b */
[----:B01----:R-:W-:Y:S01]  /*284a0*/  ENDCOLLECTIVE ;  /* 0x000000000000791b */ /* 0x003fe20003800000 */
.L_x_3158:
[----:B------:R-:W-:Y:S01]  /*284b0*/  ULDC.64 UR4, c[0x0][0x208] ;  /* 0x0000820000047ab9 */ /* 0x000fe20000000a00 */
[----:B------:R-:W-:Y:S01]  /*284c0*/  MOV R13, R24 ;  /* 0x00000018000d7202 */ /* 0x000fe20000000f00 */
[----:B------:R-:W-:Y:S01]  /*284d0*/  IMAD.MOV.U32 R12, RZ, RZ, 0x2 ;  /* 0x00000002ff0c7424 */ /* 0x000fe200078e00ff */
        /* <DEDUP_REMOVED lines=12> */
.L_x_3159:
[----:B------:R-:W-:Y:S01]  /*285a0*/  MOV R13, R23 ;  /* 0x00000017000d7202 */ /* 0x000fe20000000f00 */
[----:B------:R-:W-:-:S07]  /*285b0*/  IMAD.MOV.U32 R7, RZ, RZ, R14 ;  /* 0x000000ffff077224 */ /* 0x000fce00078e000e */
[----:B------:R-:W-:Y:S05]  /*285c0*/  WARPSYNC.COLLECTIVE R15, `(.L_x_3160) ;  /* 0x000000000f087348 */ /* 0x000fea0003c00000 */
[----:B------:R0:W1:Y:S02]  /*285d0*/  SHFL.IDX P6, R14, R13, R12, R11 ;  /* 0x0000000c0d0e7389 */ /* 0x00006400000c000b */
[----:B01----:R-:W-:Y:S01]  /*285e0*/  ENDCOLLECTIVE ;  /* 0x000000000000791b */ /* 0x003fe20003800000 */
.L_x_3160:
[----:B------:R-:W-:Y:S01]  /*285f0*/  ULDC.64 UR4, c[0x0][0x208] ;  /* 0x0000820000047ab9 */ /* 0x000fe20000000a00 */
[----:B------:R-:W-:Y:S01]  /*28600*/  MOV R13, R24 ;  /* 0x00000018000d7202 */ /* 0x000fe20000000f00 */
[----:B------:R-:W-:Y:S02]  /*28610*/  IMAD.MOV.U32 R12, RZ, RZ, 0x3 ;  /* 0x00000003ff0c7424 */ /* 0x000fe400078e00ff */
[----:B------:R-:W-:-:S05]  /*28620*/  IMAD.MOV.U32 R10, RZ, RZ, R14 ;  /* 0x000000ffff0a7224 */ /* 0x000fca00078e000e */
        /* <DEDUP_REMOVED lines=12> */
.L_x_3161:
[----:B------:R-:W-:Y:S01]  /*286f0*/  MOV R13, R23 ;  /* 0x00000017000d7202 */ /* 0x000fe20000000f00 */
[----:B------:R-:W-:-:S07]  /*28700*/  IMAD.MOV.U32 R8, RZ, RZ, R14 ;  /* 0x000000ffff087224 */ /* 0x000fce00078e000e */
[----:B------:R-:W-:Y:S05]  /*28710*/  WARPSYNC.COLLECTIVE R15, `(.L_x_3162) ;  /* 0x000000000f087348 */ /* 0x000fea0003c00000 */
[----:B------:R0:W1:Y:S02]  /*28720*/  SHFL.IDX P6, R14, R13, R12, R11 ;  /* 0x0000000c0d0e7389 */ /* 0x00006400000c000b */
[----:B01----:R-:W-:Y:S01]  /*28730*/  ENDCOLLECTIVE ;  /* 0x000000000000791b */ /* 0x003fe20003800000 */
.L_x_3162:
[----:B------:R-:W-:Y:S01]  /*28740*/  ULDC.64 UR4, c[0x0][0x208] ;  /* 0x0000820000047ab9 */ /* 0x000fe20000000a00 */
[----:B------:R-:W-:Y:S01]  /*28750*/  IMAD.MOV.U32 R13, RZ, RZ, R24 ;  /* 0x000000ffff0d7224 */ /* 0x000fe200078e0018 */
[----:B------:R-:W-:Y:S02]  /*28760*/  MOV R12, 0x4 ;  /* 0x00000004000c7802 */ /* 0x000fe40000000f00 */
        /* <DEDUP_REMOVED lines=12> */
.L_x_3163:
[----:B------:R-:W-:Y:S02]  /*28830*/  IMAD.MOV.U32 R13, RZ, RZ, R23 ;  /* 0x000000ffff0d7224 */ /* 0x000fe400078e0017 */
[----:B------:R-:W-:-:S07]  /*28840*/  IMAD.MOV.U32 R7, RZ, RZ, R14 ;  /* 0x000000ffff077224 */ /* 0x000fce00078e000e */
[----:B------:R-:W-:Y:S05]  /*28850*/  WARPSYNC.COLLECTIVE R15, `(.L_x_3164) ;  /* 0x000000000f087348 */ /* 0x000fea0003c00000 */
[----:B------:R0:W1:Y:S02]  /*28860*/  SHFL.IDX P6, R14, R13, R12, R11 ;  /* 0x0000000c0d0e7389 */ /* 0x00006400000c000b */
[----:B01----:R-:W-:Y:S01]  /*28870*/  ENDCOLLECTIVE ;  /* 0x000000000000791b */ /* 0x003fe20003800000 */
.L_x_3164:
        /* <DEDUP_REMOVED lines=10> */
[----:B------:R0:W-:Y:S02]  /*28920*/  LDGSTS.E.BYPASS.LTC128B.128 [R4+0x5400], desc[UR4][R2.64+0x80], !P4 ;  /* 0x0540008002047fae */ /* 0x0001e4000e101d44 */
[----:B0-----:R-:W-:Y:S05]  /*28930*/  WARPSYNC.COLLECTIVE R15, `(.L_x_3165) ;  /* 0x000000000f087348 */ /* 0x001fea0003c00000 */
[----:B------:R1:W2:Y:S02]  /*28940*/  SHFL.IDX P6, R14, R13, R12, R11 ;  /* 0x0000000c0d0e7389 */ /* 0x0002a400000c000b */
[----:B012---:R-:W-:Y:S01]  /*28950*/  ENDCOLLECTIVE ;  /* 0x000000000000791b */ /* 0x007fe20003800000 */
.L_x_3165:
[----:B------:R-:W-:Y:S02]  /*28960*/  IMAD.MOV.U32 R13, RZ, RZ, R23 ;  /* 0x000000ffff0d7224 */ /* 0x000fe400078e0017 */
[----:B------:R-:W-:-:S07]  /*28970*/  IMAD.MOV.U32 R24, RZ, RZ, R14 ;  /* 0x000000ffff187224 */ /* 0x000fce00078e000e */
[----:B------:R-:W-:Y:S05]  /*28980*/  WARPSYNC.COLLECTIVE R15, `(.L_x_3166) ;  /* 0x000000000f087348 */ /* 0x000fea0003c00000 */
[----:B------:R0:W1:Y:S02]  /*28990*/  SHFL.IDX P6, R14, R13, R12, R11 ;  /* 0x0000000c0d0e7389 */ /* 0x00006400000c000b */
[----:B01----:R-:W-:Y:S01]  /*289a0*/  ENDCOLLECTIVE ;  /* 0x000000000000791b */ /* 0x003fe20003800000 */
.L_x_3166:
[----:B------:R-:W-:Y:S05]  /*289b0*/  BRA `(.L_x_3167) ;  /* 0xffffffa400bc7947 */ /* 0x000fea000383ffff */
.L_x_3000:
[----:B------:R-:W-:Y:S01]  /*289c0*/  BSSY B0, `(.L_x_3168) ;  /* 0x0000008000007945 */ /* 0x000fe20003800000 */
[----:B------:R-:W-:Y:S01]  /*289d0*/  MOV R13, R16 ;  /* 0x00000010000d7202 */ /* 0x000fe20000000f00 */
[----:B0-----:R-:W-:Y:S01]  /*289e0*/  IMAD.MOV.U32 R12, RZ, RZ, RZ ;  /* 0x000000ffff0c7224 */ /* 0x001fe200078e00ff */
[----:B------:R-:W-:Y:S01]  /*289f0*/  MOV R15, 0xffffffff ;  /* 0xffffffff000f7802 */ /* 0x000fe20000000f00 */
[----:B------:R-:W-:-:S07]  /*28a00*/  IMAD.MOV.U32 R11, RZ, RZ, 0x1f ;  /* 0x0000001fff0b7424 */ /* 0x000fce00078e00ff */
[----:B------:R-:W-:Y:S05]  /*28a10*/  WARPSYNC.COLLECTIVE R15, `(.L_x_3169) ;  /* 0x000000000f087348 */ /* 0x000fea0003c00000 */
[----:B------:R0:W1:Y:S02]  /*28a20*/  SHFL.IDX P6, R14, R13, R12, R11 ;  /* 0x0000000c0d0e7389 */ /* 0x00006400000c000b */
[----:B01----:R-:W-:Y:S01]  /*28a30*/  ENDCOLLECTIVE ;  /* 0x000000000000791b */ /* 0x003fe20003800000 */
.L_x_3169:
[----:B------:R-:W-:Y:S05]  /*28a40*/  BSYNC B0 ;  /* 0x0000000000007941 */ /* 0x000fea0003800000 */
.L_x_3168:
[----:B------:R-:W-:Y:S01]  /*28a50*/  IMAD.MOV.U32 R13, RZ, RZ, R16 ;  /* 0x000000ffff0d7224 */ /* 0x000fe200078e0010 */
[----:B------:R-:W-:Y:S01]  /*28a60*/  MOV R12, 0x1 ;  /* 0x00000001000c7802 */ /* 0x000fe20000000f00 */
[----:B------:R-:W-:Y:S02]  /*28a70*/  IMAD.MOV.U32 R11, RZ, RZ, 0x1f ;  /* 0x0000001fff0b7424 */ /* 0x000fe400078e00ff */
[----:B------:R-:W-:Y:S02]  /*28a80*/  IMAD.MOV.U32 R15, RZ, RZ, -0x1 ;  /* 0xffffffffff0f7424 */ /* 0x000fe400078e00ff */
[----:B------:R-:W-:Y:S02]  /*28a90*/  IMAD.IADD R9, R19, 0x1, R8 ;  /* 0x0000000113097824 */ /* 0x000fe400078e0208 */
[----:B------:R-:W-:-:S07]  /*28aa0*/  IMAD.MOV.U32 R0, RZ, RZ, R14 ;  /* 0x000000ffff007224 */ /* 0x000fce00078e000e */
[----:B------:R-:W-:Y:S05]  /*28ab0*/  WARPSYNC.COLLECTIVE R15, `(.L_x_3170) ;  /* 0x000000000f087348 */ /* 0x000fea0003c00000 */
[----:B------:R0:W1:Y:S02]  /*28ac0*/  SHFL.IDX P6, R14, R13, R12, R11 ;  /* 0x0000000c0d0e7389 */ /* 0x00006400000c000b */
[----:B01----:R-:W-:Y:S01]  /*28ad0*/  ENDCOLLECTIVE ;  /* 0x000000000000791b */ /* 0x003fe20003800000 */
.L_x_3170:
[----:B------:R-:W-:Y:S01]  /*28ae0*/  ULDC UR4, c[0x0][0xc3c] ;  /* 0x00030f0000047ab9 */ /* 0x000fe20000000800 */
[----:B------:R-:W-:Y:S01]  /*28af0*/  ULDC.64 UR6, c[0x0][0x208] ;  /* 0x0000820000067ab9 */ /* 0x000fe20000000a00 */
[----:B------:R-:W-:-:S13]  /*28b00*/  ISETP.GE.OR P1, PT, R9, UR4, !P0 ;  /* 0x0000000409007c0c */ /* 0x000fda000c726670 */
[----:B------:R-:W0:Y:S08]  /*28b10*/  @!P1 LDC.64 R2, c[0x0][0xc80] ;  /* 0x00032000ff029b82 */ /* 0x000e300000000a00 */
[----:B------:R-:W1:Y:S01]  /*28b20*/  @!P1 LDC.64 R4, c[0x0][0xc78] ;  /* 0x00031e00ff049b82 */ /* 0x000e620000000a00 */
[----:B------:R-:W-:Y:S01]  /*28b30*/  IMAD.MOV.U32 R17, RZ, RZ, RZ ;  /* 0x000000ffff117224 */ /* 0x000fe200078e00ff */
[----:B------:R-:W-:-:S02]  /*28b40*/  MOV R11, RZ ;  /* 0x000000ff000b7202 */ /* 0x000fc40000000f00 */
[----:B------:R-:W-:Y:S01]  /*28b50*/  MOV R7, R14 ;  /* 0x0000000e00077202 */ /* 0x000fe20000000f00 */
[----:B0-----:R-:W-:-:S05]  /*28b60*/  @!P1 IMAD.WIDE R2, R9, 0x4, R2 ;  /* 0x0000000409029825 */ /* 0x001fca00078e0202 */
[----:B------:R1:W2:Y:S02]  /*28b70*/  @!P1 LDG.E R6, desc[UR6][R2.64] ;  /* 0x0000000602069981 */ /* 0x0002a4000c1e1900 */
[----:B-1----:R-:W-:-:S05]  /*28b80*/  @!P1 IMAD.WIDE R2, R9, 0x4, R4 ;  /* 0x0000000409029825 */ /* 0x002fca00078e0204 */
[----:B------:R-:W3:Y:S01]  /*28b90*/  @!P1 LDG.E R5, desc[UR6][R2.64] ;  /* 0x0000000602059981 */ /* 0x000ee2000c1e1900 */
[----:B------:R-:W-:Y:S01]  /*28ba0*/  IMAD.MOV.U32 R4, RZ, RZ, RZ ;  /* 0x000000ffff047224 */ /* 0x000fe200078e00ff */
[C---:B------:R-:W-:Y:S02]  /*28bb0*/  ISETP.GE.U32.AND P2, PT, R8.reuse, 0x2, PT ;  /* 0x000000020800780c */ /* 0x040fe40003f46070 */
[C---:B------:R-:W-:Y:S02]  /*28bc0*/  ISETP.GE.U32.AND P3, PT, R8.reuse, 0x4, PT ;  /* 0x000000040800780c */ /* 0x040fe40003f66070 */
[C---:B------:R-:W-:Y:S02]  /*28bd0*/  ISETP.GE.U32.AND P4, PT, R8.reuse, 0x8, PT ;  /* 0x000000080800780c */ /* 0x040fe40003f86070 */
[----:B------:R-:W-:Y:S02]  /*28be0*/  ISETP.GE.U32.AND P5, PT, R8, 0x10, PT ;  /* 0x000000100800780c */ /* 0x000fe40003fa6070 */
[----:B--2---:R-:W-:Y:S01]  /*28bf0*/  @!P1 MOV R17, R6 ;  /* 0x0000000600119202 */ /* 0x004fe20000000f00 */
[----:B------:R-:W-:-:S02]  /*28c00*/  IMAD.MOV.U32 R6, RZ, RZ, RZ ;  /* 0x000000ffff067224 */ /* 0x000fc400078e00ff */
[----:B---3--:R-:W-:Y:S01]  /*28c10*/  @!P1 IMAD.MOV.U32 R4, RZ, RZ, R5 ;  /* 0x000000ffff049224 */ /* 0x008fe200078e0005 */
[----:B------:R-:W-:-:S03]  /*28c20*/  ISETP.NE.AND P1, PT, R8, RZ, PT ;  /* 0x000000ff0800720c */ /* 0x000fc60003f25270 */
[----:B------:R-:W-:-:S10]  /*28c30*/  IMAD R13, R4, R17, RZ ;  /* 0x00000011040d7224 */ /* 0x000fd400078e02ff */
[----:B------:R-:W-:Y:S05]  /*28c40*/  WARPSYNC.COLLECTIVE R15, `(.L_x_3171) ;  /* 0x000000000f087348 */ /* 0x000fea0003c00000 */
[----:B------:R0:W1:Y:S02]  /*28c50*/  SHFL.UP P6, R14, R13, R12, R11 ;  /* 0x0400000c0d0e7389 */ /* 0x00006400000c000b */
[----:B01----:R-:W-:Y:S01]  /*28c60*/  ENDCOLLECTIVE ;  /* 0x000000000000791b */ /* 0x003fe20003800000 */
.L_x_3171:
[----:B------:R-:W-:Y:S02]  /*28c70*/  MOV R12, 0x2 ;  /* 0x00000002000c7802 */ /* 0x000fe40000000f00 */
[----:B------:R-:W-:-:S05]  /*28c80*/  SEL R14, R14, RZ, P1 ;  /* 0x000000ff0e0e7207 */ /* 0x000fca0000800000 */
[----:B------:R-:W-:-:S04]  /*28c90*/  IMAD.IADD R5, R13, 0x1, R14 ;  /* 0x000000010d057824 */ /* 0x000fc800078e020e */
[----:B------:R-:W-:-:S07]  /*28ca0*/  IMAD.MOV.U32 R13, RZ, RZ, R5 ;  /* 0x000000ffff0d7224 */ /* 0x000fce00078e0005 */
[----:B------:R-:W-:Y:S05]  /*28cb0*/  WARPSYNC.COLLECTIVE R15, `(.L_x_3172) ;  /* 0x000000000f087348 */ /* 0x000fea0003c00000 */
[----:B------:R0:W1:Y:S02]  /*28cc0*/  SHFL.UP P6, R14, R13, R12, R11 ;  /* 0x0400000c0d0e7389 */ /* 0x00006400000c000b */
[----:B01----:R-:W-:Y:S01]  /*28cd0*/  ENDCOLLECTIVE ;  /* 0x000000000000791b */ /* 0x003fe20003800000 */
.L_x_3172:
[----:B------:R-:W-:Y:S02]  /*28ce0*/  MOV R12, 0x4 ;  /* 0x00000004000c7802 */ /* 0x000fe40000000f00 */
[----:B------:R-:W-:-:S05]  /*28cf0*/  SEL R2, R14, RZ, P2 ;  /* 0x000000ff0e027207 */ /* 0x000fca0001000000 */
[----:B------:R-:W-:-:S04]  /*28d00*/  IMAD.IADD R2, R5, 0x1, R2 ;  /* 0x0000000105027824 */ /* 0x000fc800078e0202 */
[----:B------:R-:W-:-:S07]  /*28d10*/  IMAD.MOV.U32 R13, RZ, RZ, R2 ;  /* 0x000000ffff0d7224 */ /* 0x000fce00078e0002 */
[----:B------:R-:W-:Y:S05]  /*28d20*/  WARPSYNC.COLLECTIVE R15, `(.L_x_3173) ;  /* 0x000000000f087348 */ /* 0x000fea0003c00000 */
[----:B------:R0:W1:Y:S02]  /*28d30*/  SHFL.UP P6, R14, R13, R12, R11 ;  /* 0x0400000c0d0e7389 */ /* 0x00006400000c000b */
[----:B01----:R-:W-:Y:S01]  /*28d40*/  ENDCOLLECTIVE ;  /* 0x000000000000791b */ /* 0x003fe20003800000 */
.L_x_3173:
[----:B------:R-:W-:Y:S02]  /*28d50*/  MOV R12, 0x8 ;  /* 0x00000008000c7802 */ /* 0x000fe40000000f00 */
[----:B------:R-:W-:-:S05]  /*28d60*/  SEL R3, R14, RZ, P3 ;  /* 0x000000ff0e037207 */ /* 0x000fca0001800000 */
[----:B------:R-:W-:-:S04]  /*28d70*/  IMAD.IADD R3, R2, 0x1, R3 ;  /* 0x0000000102037824 */ /* 0x000fc800078e0203 */
[----:B------:R-:W-:-:S07]  /*28d80*/  IMAD.MOV.U32 R13, RZ, RZ, R3 ;  /* 0x000000ffff0d7224 */ /* 0x000fce00078e0003 */
[----:B------:R-:W-:Y:S05]  /*28d90*/  WARPSYNC.COLLECTIVE R15, `(.L_x_3174) ;  /* 0x000000000f087348 */ /* 0x000fea0003c00000 */
[----:B------:R0:W1:Y:S02]  /*28da0*/  SHFL.UP P6, R14, R13, R12, R11 ;  /* 0x0400000c0d0e7389 */ /* 0x00006400000c000b */
[----:B01----:R-:W-:Y:S01]  /*28db0*/  ENDCOLLECTIVE ;  /* 0x000000000000791b */ /* 0x003fe20003800000 */
.L_x_3174:
[----:B------:R-:W-:Y:S02]  /*28dc0*/  MOV R12, 0x10 ;  /* 0x00000010000c7802 */ /* 0x000fe40000000f00 */
[----:B------:R-:W-:-:S05]  /*28dd0*/  SEL R14, R14, RZ, P4 ;  /* 0x000000ff0e0e7207 */ /* 0x000fca0002000000 */
[----:B------:R-:W-:-:S04]  /*28de0*/  IMAD.IADD R5, R3, 0x1, R14 ;  /* 0x0000000103057824 */ /* 0x000fc800078e020e */
[----:B------:R-:W-:-:S07]  /*28df0*/  IMAD.MOV.U32 R13, RZ, RZ, R5 ;  /* 0x000000ffff0d7224 */ /* 0x000fce00078e0005 */
[----:B------:R-:W-:Y:S05]  /*28e00*/  WARPSYNC.COLLECTIVE R15, `(.L_x_3175) ;  /* 0x000000000f087348 */ /* 0x000fea0003c00000 */
[----:B------:R0:W1:Y:S02]  /*28e10*/  SHFL.UP P6, R14, R13, R12, R11 ;  /* 0x0400000c0d0e7389 */ /* 0x00006400000c000b */
[----:B01----:R-:W-:Y:S01]  /*28e20*/  ENDCOLLECTIVE ;  /* 0x000000000000791b */ /* 0x003fe20003800000 */
.L_x_3175:
        /* <DEDUP_REMOVED lines=8> */
.L_x_3176:
[----:B------:R-:W-:Y:S05]  /*28eb0*/  BRA `(.L_x_3177) ;  /* 0xffffffa400d07947 */ /* 0x000fea000383ffff */
.L_x_3003:
[----:B------:R-:W-:Y:S01]  /*28ec0*/  BSSY B0, `(.L_x_3178) ;  /* 0x0000007000007945 */ /* 0x000fe20003800000 */
[----:B0-----:R-:W-:Y:S01]  /*28ed0*/  MOV R12, 0x1 ;  /* 0x00000001000c7802 */ /* 0x001fe20000000f00 */
[----:B------:R-:W-:Y:S02]  /*28ee0*/  IMAD.MOV.U32 R11, RZ, RZ, RZ ;  /* 0x000000ffff0b7224 */ /* 0x000fe400078e00ff */
[----:B------:R-:W-:-:S07]  /*28ef0*/  IMAD.MOV.U32 R15, RZ, RZ, -0x1 ;  /* 0xffffffffff0f7424 */ /* 0x000fce00078e00ff */
[----:B------:R-:W-:Y:S05]  /*28f00*/  WARPSYNC.COLLECTIVE R15, `(.L_x_3179) ;  /* 0x000000000f087348 */ /* 0x000fea0003c00000 */
[----:B------:R0:W1:Y:S02]  /*28f10*/  SHFL.UP P6, R14, R13, R12, R11 ;  /* 0x0400000c0d0e7389 */ /* 0x00006400000c000b */
[----:B01----:R-:W-:Y:S01]  /*28f20*/  ENDCOLLECTIVE ;  /* 0x000000000000791b */ /* 0x003fe20003800000 */
.L_x_3179:
[----:B------:R-:W-:Y:S05]  /*28f30*/  BSYNC B0 ;  /* 0x0000000000007941 */ /* 0x000fea0003800000 */
.L_x_3178:
[----:B------:R-:W-:Y:S01]  /*28f40*/  SEL R14, R14, RZ, P1 ;  /* 0x000000ff0e0e7207 */ /* 0x000fe20000800000 */
[----:B------:R-:W-:Y:S01]  /*28f50*/  IMAD.MOV.U32 R12, RZ, RZ, 0x2 ;  /* 0x00000002ff0c7424 */ /* 0x000fe200078e00ff */
[----:B------:R-:W-:Y:S01]  /*28f60*/  MOV R15, 0xffffffff ;  /* 0xffffffff000f7802 */ /* 0x000fe20000000f00 */
[----:B------:R-:W-:Y:S01]  /*28f70*/  IMAD.MOV.U32 R11, RZ, RZ, RZ ;  /* 0x000000ffff0b7224 */ /* 0x000fe200078e00ff */
[----:B------:R-:W-:-:S07]  /*28f80*/  IADD3 R13, R13, R14, RZ ;  /* 0x0000000e0d0d7210 */ /* 0x000fce0007ffe0ff */
[----:B------:R-:W-:Y:S05]  /*28f90*/  WARPSYNC.COLLECTIVE R15, `(.L_x_3180) ;  /* 0x000000000f087348 */ /* 0x000fea0003c00000 */
[----:B------:R0:W1:Y:S02]  /*28fa0*/  SHFL.UP P6, R14, R13, R12, R11 ;  /* 0x0400000c0d0e7389 */ /* 0x00006400000c000b */
[----:B01----:R-:W-:Y:S01]  /*28fb0*/  ENDCOLLECTIVE ;  /* 0x000000000000791b */ /* 0x003fe20003800000 */
.L_x_3180:
[----:B------:R-:W-:Y:S02]  /*28fc0*/  MOV R12, 0x4 ;  /* 0x00000004000c7802 */ /* 0x000fe40000000f00 */
[----:B------:R-:W-:-:S05]  /*28fd0*/  SEL R2, R14, RZ, P2 ;  /* 0x000000ff0e027207 */ /* 0x000fca0001000000 */
[----:B------:R-:W-:-:S04]  /*28fe0*/  IMAD.IADD R2, R13, 0x1, R2 ;  /* 0x000000010d027824 */ /* 0x000fc800078e0202 */
[----:B------:R-:W-:-:S07]  /*28ff0*/  IMAD.MOV.U32 R13, RZ, RZ, R2 ;  /* 0x000000ffff0d7224 */ /* 0x000fce00078e0002 */
[----:B------:R-:W-:Y:S05]  /*29000*/  WARPSYNC.COLLECTIVE R15, `(.L_x_3181) ;  /* 0x000000000f087348 */ /* 0x000fea0003c00000 */
[----:B------:R0:W1:Y:S02]  /*29010*/  SHFL.UP P6, R14, R13, R12, R11 ;  /* 0x0400000c0d0e7389 */ /* 0x00006400000c000b */
[----:B01----:R-:W-:Y:S01]  /*29020*/  ENDCOLLECTIVE ;  /* 0x000000000000791b */ /* 0x003fe20003800000 */
.L_x_3181:
[----:B------:R-:W-:Y:S02]  /*29030*/  MOV R12, 0x8 ;  /* 0x00000008000c7802 */ /* 0x000fe40000000f00 */
[----:B------:R-:W-:-:S05]  /*29040*/  SEL R3, R14, RZ, P3 ;  /* 0x000000ff0e037207 */ /* 0x000fca0001800000 */
[----:B------:R-:W-:-:S04]  /*29050*/  IMAD.IADD R3, R2, 0x1, R3 ;  /* 0x0000000102037824 */ /* 0x000fc800078e0203 */
[----:B------:R-:W-:-:S07]  /*29060*/  IMAD.MOV.U32 R13, RZ, RZ, R3 ;  /* 0x000000ffff0d7224 */ /* 0x000fce00078e0003 */
[----:B------:R-:W-:Y:S05]  /*29070*/  WARPSYNC.COLLECTIVE R15, `(.L_x_3182) ;  /* 0x000000000f087348 */ /* 0x000fea0003c00000 */
[----:B------:R0:W1:Y:S02]  /*29080*/  SHFL.UP P6, R14, R13, R12, R11 ;  /* 0x0400000c0d0e7389 */ /* 0x00006400000c000b */
[----:B01----:R-:W-:Y:S01]  /*29090*/  ENDCOLLECTIVE ;  /* 0x000000000000791b */ /* 0x003fe20003800000 */
.L_x_3182:
[----:B------:R-:W-:Y:S02]  /*290a0*/  MOV R12, 0x10 ;  /* 0x00000010000c7802 */ /* 0x000fe40000000f00 */
[----:B------:R-:W-:-:S05]  /*290b0*/  SEL R14, R14, RZ, P4 ;  /* 0x000000ff0e0e7207 */ /* 0x000fca0002000000 */
[----:B------:R-:W-:-:S04]  /*290c0*/  IMAD.IADD R5, R3, 0x1, R14 ;  /* 0x0000000103057824 */ /* 0x000fc800078e020e */
[----:B------:R-:W-:-:S07]  /*290d0*/  IMAD.MOV.U32 R13, RZ, RZ, R5 ;  /* 0x000000ffff0d7224 */ /* 0x000fce00078e0005 */
[----:B------:R-:W-:Y:S05]  /*290e0*/  WARPSYNC.COLLECTIVE R15, `(.L_x_3183) ;  /* 0x000000000f087348 */ /* 0x000fea0003c00000 */
[----:B------:R0:W1:Y:S02]  /*290f0*/  SHFL.UP P6, R14, R13, R12, R11 ;  /* 0x0400000c0d0e7389 */ /* 0x00006400000c000b */
[----:B01----:R-:W-:Y:S01]  /*29100*/  ENDCOLLECTIVE ;  /* 0x000000000000791b */ /* 0x003fe20003800000 */
.L_x_3183:
        /* <DEDUP_REMOVED lines=8> */
.L_x_3184:
[----:B------:R-:W-:Y:S05]  /*29190*/  BRA `(.L_x_3185) ;  /* 0xffffffa400c07947 */ /* 0x000fea000383ffff */
.L_x_3005:
[----:B------:R-:W-:Y:S01]  /*291a0*/  BSSY B0, `(.L_x_3186) ;  /* 0x0000006000007945 */ /* 0x000fe20003800000 */
[----:B------:R-:W-:Y:S01]  /*291b0*/  PLOP3.LUT P6, PT, P6, PT, PT, 0x8, 0x0 ;  /* 0x000000000000781c */ /* 0x000fe200037ce170 */
[----:B------:R-:W-:-:S12]  /*291c0*/  IMAD.MOV.U32 R15, RZ, RZ, -0x1 ;  /* 0xffffffffff0f7424 */ /* 0x000fd800078e00ff */
[----:B01----:R-:W-:Y:S05]  /*291d0*/  WARPSYNC.COLLECTIVE R15, `(.L_x_3187) ;  /* 0x000000000f087348 */ /* 0x003fea0003c00000 */
[----:B------:R-:W-:Y:S01]  /*291e0*/  VOTE.ANY R14, PT, P6 ;  /* 0x00000000000e7806 */ /* 0x000fe200030e0100 */
[----:B01----:R-:W-:Y:S06]  /*291f0*/  ENDCOLLECTIVE ;  /* 0x000000000000791b */ /* 0x003fec0003800000 */
.L_x_3187:
[----:B------:R-:W-:Y:S05]  /*29200*/  BSYNC B0 ;  /* 0x0000000000007941 */ /* 0x000fea0003800000 */
.L_x_3186:
[----:B------:R-:W-:Y:S01]  /*29210*/  MOV R3, R14 ;  /* 0x0000000e00037202 */ /* 0x000fe20000000f00 */
[----:B------:R-:W-:Y:S01]  /*29220*/  IMAD.MOV.U32 R13, RZ, RZ, R17 ;  /* 0x000000ffff0d7224 */ /* 0x000fe200078e0011 */
[----:B------:R-:W-:Y:S01]  /*29230*/  MOV R15, 0xffffffff ;  /* 0xffffffff000f7802 */ /* 0x000fe20000000f00 */
[----:B------:R-:W-:Y:S01]  /*29240*/  IMAD.MOV.U32 R11, RZ, RZ, 0x1f ;  /* 0x0000001fff0b7424 */ /* 0x000fe200078e00ff */
[----:B------:R0:W1:Y:S06]  /*29250*/  POPC R12, R3 ;  /* 0x00000003000c7309 */ /* 0x00006c0000000000 */
[----:B01----:R-:W-:Y:S05]  /*29260*/  WARPSYNC.COLLECTIVE R15, `(.L_x_3188) ;  /* 0x000000000f087348 */ /* 0x003fea0003c00000 */
[----:B-1----:R1:W2:Y:S02]  /*29270*/  SHFL.IDX P6, R14, R13, R12, R11 ;  /* 0x0000000c0d0e7389 */ /* 0x0022a400000c000b */
[----:B012---:R-:W-:Y:S01]  /*29280*/  ENDCOLLECTIVE ;  /* 0x000000000000791b */ /* 0x007fe20003800000 */
.L_x_3188:
[----:B------:R-:W-:Y:S02]  /*29290*/  IMAD.IADD R19, R12, 0x1, R19 ;  /* 0x000000010c137824 */ /* 0x000fe400078e0213 */
[----:B------:R-:W-:Y:S02]  /*292a0*/  IMAD.MOV.U32 R13, RZ, RZ, R4 ;  /* 0x000000ffff0d7224 */ /* 0x000fe400078e0004 */
[----:B------:R-:W-:-:S07]  /*292b0*/  IMAD.MOV.U32 R17, RZ, RZ, R14 ;  /* 0x000000ffff117224 */ /* 0x000fce00078e000e */
[----:B------:R-:W-:Y:S05]  /*292c0*/  WARPSYNC.COLLECTIVE R15, `(.L_x_3189) ;  /* 0x000000000f087348 */ /* 0x000fea0003c00000 */
[----:B------:R0:W1:Y:S02]  /*292d0*/  SHFL.IDX P6, R14, R13, R12, R11 ;  /* 0x0000000c0d0e7389 */ /* 0x00006400000c000b */
[----:B01----:R-:W-:Y:S01]  /*292e0*/  ENDCOLLECTIVE ;  /* 0x000000000000791b */ /* 0x003fe20003800000 */
.L_x_3189:
[----:B------:R-:W-:Y:S01]  /*292f0*/  MOV R4, R14 ;  /* 0x0000000e00047202 */ /* 0x000fe20000000f00 */
[----:B------:R-:W-:Y:S06]  /*29300*/  BRA `(.L_x_3190) ;  /* 0xffffffa400a47947 */ /* 0x000fec000383ffff */
.L_x_3007:
[----:B------:R-:W-:Y:S01]  /*29310*/  BSSY B0, `(.L_x_3191) ;  /* 0x0000007000007945 */ /* 0x000fe20003800000 */
[----:B------:R-:W-:Y:S01]  /*29320*/  IMAD.MOV.U32 R13, RZ, RZ, R2 ;  /* 0x000000ffff0d7224 */ /* 0x000fe200078e0002 */
[----:B------:R-:W-:Y:S01]  /*29330*/  MOV R11, 0x1f ;  /* 0x0000001f000b7802 */ /* 0x000fe20000000f00 */
[----:B------:R-:W-:-:S07]  /*29340*/  IMAD.MOV.U32 R15, RZ, RZ, -0x1 ;  /* 0xffffffffff0f7424 */ /* 0x000fce00078e00ff */
[----:B-123--:R-:W-:Y:S05]  /*29350*/  WARPSYNC.COLLECTIVE R15, `(.L_x_3192) ;  /* 0x000000000f087348 */ /* 0x00efea0003c00000 */
[----:B------:R0:W4:Y:S02]  /*29360*/  SHFL.IDX P6, R14, R13, R12, R11 ;  /* 0x0000000c0d0e7389 */ /* 0x00012400000c000b */
[----:B01234-:R-:W-:Y:S01]  /*29370*/  ENDCOLLECTIVE ;  /* 0x000000000000791b */ /* 0x01ffe20003800000 */
.L_x_3192:
[----:B------:R-:W-:Y:S05]  /*29380*/  BSYNC B0 ;  /* 0x0000000000007941 */ /* 0x000fea0003800000 */
.L_x_3191:
[----:B------:R-:W-:Y:S01]  /*29390*/  IMAD.MOV.U32 R6, RZ, RZ, R14 ;  /* 0x000000ffff067224 */ /* 0x000fe200078e000e */
[----:B------:R-:W-:Y:S06]  /*293a0*/  BRA `(.L_x_3006) ;  /* 0xffffffa400947947 */ /* 0x000fec000383ffff */
.L_x_3013:
[----:B-1----:R1:W2:Y:S02]  /*293b0*/  SYNCS.PHASECHK.TRANS64.TRYWAIT P0, [R5+URZ+0x2a820], R0 ;  /* 0x02a82000050075a7 */ /* 0x0022a4000800017f */
[----:B--2---:R-:W-:Y:S05]  /*293c0*/  @!P0 NANOSLEEP.SYNCS 0x989680 ;  /* 0x009896800000895d */ /* 0x004fea0003900000 */
[----:B------:R-:W2:Y:S02]  /*293d0*/  @!P0 SYNCS.PHASECHK.TRANS64 P0, [R5+URZ+0x2a820], R0 ;  /* 0x02a82000050085a7 */ /* 0x000ea4000800007f */
[----:B--2---:R-:W-:Y:S05]  /*293e0*/  @!P0 BRA `(.L_x_3013) ;  /* 0xfffffffc00f08947 */ /* 0x004fea000383ffff */
[----:B------:R-:W-:Y:S05]  /*293f0*/  BRA `(.L_x_3193) ;  /* 0xffffffac00f07947 */ /* 0x000fea000383ffff */
.L_x_3014:
[----:B------:R-:W2:Y:S01]  /*29400*/  S2R R2, SR_TID.X ;  /* 0x0000000000027919 */ /* 0x000ea20000002100 */
[----:B------:R-:W-:Y:S01]  /*29410*/  BSSY B0, `(.L_x_3194) ;  /* 0x000000a000007945 */ /* 0x000fe20003800000 */
[----:B0-----:R-:W-:Y:S01]  /*29420*/  IMAD.MOV.U32 R12, RZ, RZ, RZ ;  /* 0x000000ffff0c7224 */ /* 0x001fe200078e00ff */
[----:B------:R-:W-:Y:S01]  /*29430*/  MOV R15, 0xffffffff ;  /* 0xffffffff000f7802 */ /* 0x000fe20000000f00 */
[----:B------:R-:W-:Y:S01]  /*29440*/  IMAD.MOV.U32 R11, RZ, RZ, 0x1f ;  /* 0x0000001fff0b7424 */ /* 0x000fe200078e00ff */
[----:B--2---:R-:W-:-:S04]  /*29450*/  SHF.R.U32.HI R2, RZ, 0x5, R2 ;  /* 0x00000005ff027819 */ /* 0x004fc80000011602 */
[----:B------:R-:W-:-:S04]  /*29460*/  LOP3.LUT R2, R2, 0x3, RZ, 0xc0, !PT ;  /* 0x0000000302027812 */ /* 0x000fc800078ec0ff */
[----:B------:R-:W-:-:S07]  /*29470*/  MOV R13, R2 ;  /* 0x00000002000d7202 */ /* 0x000fce0000000f00 */
[----:B-1-3--:R-:W-:Y:S05]  /*29480*/  WARPSYNC.COLLECTIVE R15, `(.L_x_3195) ;  /* 0x000000000f087348 */ /* 0x00afea0003c00000 */
[----:B------:R0:W2:Y:S02]  /*29490*/  SHFL.IDX P6, R14, R13, R12, R11 ;  /* 0x0000000c0d0e7389 */ /* 0x0000a400000c000b */
[----:B0123--:R-:W-:Y:S01]  /*294a0*/  ENDCOLLECTIVE ;  /* 0x000000000000791b */ /* 0x00ffe20003800000 */
.L_x_3195:
[----:B------:R-:W-:Y:S05]  /*294b0*/  BSYNC B0 ;  /* 0x0000000000007941 */ /* 0x000fea0003800000 */
.L_x_3194:
[----:B------:R-:W-:Y:S05]  /*294c0*/  BRA `(.L_x_3196) ;  /* 0xffffffac00d87947 */ /* 0x000fea000383ffff */
.L_x_3015:
[----:B------:R-:W-:Y:S01]  /*294d0*/  BSSY B0, `(.L_x_3197) ;  /* 0x0000006000007945 */ /* 0x000fe20003800000 */
[----:B------:R-:W-:-:S07]  /*294e0*/  IMAD.MOV.U32 R15, RZ, RZ, -0x1 ;  /* 0xffffffffff0f7424 */ /* 0x000fce00078e00ff */
[----:B01-3--:R-:W-:Y:S05]  /*294f0*/  WARPSYNC.COLLECTIVE R15, `(.L_x_3198) ;  /* 0x000000000f0c7348 */ /* 0x00bfea0003c00000 */
[----:B------:R-:W-:Y:S02]  /*29500*/  ELECT P6, UR62, PT ;  /* 0x00000000003e782f */ /* 0x000fe400038c0000 */
[----:B------:R-:W-:Y:S01]  /*29510*/  MOV R14, UR62 ;  /* 0x0000003e000e7c02 */ /* 0x000fe20008000f00 */
[----:B01-3--:R-:W-:Y:S10]  /*29520*/  ENDCOLLECTIVE ;  /* 0x000000000000791b */ /* 0x00bff40003800000 */
.L_x_3198:
[----:B------:R-:W-:Y:S05]  /*29530*/  BSYNC B0 ;  /* 0x0000000000007941 */ /* 0x000fea0003800000 */
.L_x_3197:
[----:B------:R-:W-:Y:S05]  /*29540*/  BRA `(.L_x_3199) ;  /* 0xffffffac00cc7947 */ /* 0x000fea000383ffff */
.L_x_3017:
[----:B-1----:R1:W2:Y:S02]  /*29550*/  SYNCS.PHASECHK.TRANS64.TRYWAIT P1, [R3+URZ+0x2a840], R2 ;  /* 0x02a84002030075a7 */ /* 0x0022a4000802017f */
[----:B--2---:R-:W-:Y:S05]  /*29560*/  @!P1 NANOSLEEP.SYNCS 0x989680 ;  /* 0x009896800000995d */ /* 0x004fea0003900000 */
[----:B------:R-:W2:Y:S02]  /*29570*/  @!P1 SYNCS.PHASECHK.TRANS64 P1, [R3+URZ+0x2a840], R2 ;  /* 0x02a84002030095a7 */ /* 0x000ea4000802007f */
[----:B--2---:R-:W-:Y:S05]  /*29580*/  @!P1 BRA `(.L_x_3017) ;  /* 0xfffffffc00f09947 */ /* 0x004fea000383ffff */
[----:B------:R-:W-:Y:S05]  /*29590*/  BRA `(.L_x_3200) ;  /* 0xffffffac00ec7947 */ /* 0x000fea000383ffff */
.L_x_3019:
[----:B--2---:R2:W4:Y:S02]  /*295a0*/  SYNCS.PHASECHK.TRANS64.TRYWAIT P1, [R5+URZ+0x2a840], R0 ;  /* 0x02a84000050075a7 */ /* 0x004524000802017f */
[----:B----4-:R-:W-:Y:S05]  /*295b0*/  @!P1 NANOSLEEP.SYNCS 0x989680 ;  /* 0x009896800000995d */ /* 0x010fea0003900000 */
[----:B------:R-:W4:Y:S02]  /*295c0*/  @!P1 SYNCS.PHASECHK.TRANS64 P1, [R5+URZ+0x2a840], R0 ;  /* 0x02a84000050095a7 */ /* 0x000f24000802007f */
[----:B----4-:R-:W-:Y:S05]  /*295d0*/  @!P1 BRA `(.L_x_3019) ;  /* 0xfffffffc00f09947 */ /* 0x010fea000383ffff */
[----:B------:R-:W-:Y:S05]  /*295e0*/  BRA `(.L_x_3201) ;  /* 0xffffffac00f87947 */ /* 0x000fea000383ffff */
.L_x_3021:
[----:B----4-:R4:W0:Y:S02]  /*295f0*/  SYNCS.PHASECHK.TRANS64.TRYWAIT P1, [R3+URZ+0x2a860], R2 ;  /* 0x02a86002030075a7 */ /* 0x010824000802017f */
[----:B0-----:R-:W-:Y:S05]  /*29600*/  @!P1 NANOSLEEP.SYNCS 0x989680 ;  /* 0x009896800000995d */ /* 0x001fea0003900000 */
[----:B------:R-:W0:Y:S02]  /*29610*/  @!P1 SYNCS.PHASECHK.TRANS64 P1, [R3+URZ+0x2a860], R2 ;  /* 0x02a86002030095a7 */ /* 0x000e24000802007f */
[----:B0-----:R-:W-:Y:S05]  /*29620*/  @!P1 BRA `(.L_x_3021) ;  /* 0xfffffffc00f09947 */ /* 0x001fea000383ffff */
[----:B------:R-:W-:Y:S05]  /*29630*/  BRA `(.L_x_3202) ;  /* 0xffffffac00f47947 */ /* 0x000fea000383ffff */
.L_x_3203:
        /* <DEDUP_REMOVED lines=12> */
.L_x_15638:


//--------------------- .text._ZN7cutlass13device_kernelIN5flash11enable_sm90INS1_16FlashAttnFwdSm90INS1_25CollectiveMainloopFwdSm90ILi2EN4cute5tupleIJNS5_1CILi1EEES8_S8_EEENS6_IJNS7_ILi64EEESA_SA_EEELi512ENS_6half_tEfNS_4arch4Sm90ELb0ELb0ELb0ELb0ELb1ELb0ELb0ELb0ELb0ELb1ELb1ELb0EEENS1_21CollectiveEpilogueFwdINS6_IJSA_NS7_ILi512EEESA_EEES9_SC_SE_Li256ELb0ELb1ELb1ELb0EEENS1_19SingleTileSchedulerILb0ELb1ELb1ELi64EEEEEEEEEvNT_6ParamsE --------------------------
	.section	.text._ZN7cutlass13device_kernelIN5flash11enable_sm90INS1_16FlashAttnFwdSm90INS1_25CollectiveMainloopFwdSm90ILi2EN4cute5tupleIJNS5_1CILi1EEES8_S8_EEENS6_IJNS7_ILi64EEESA_SA_EEELi512ENS_6half_tEfNS_4arch4Sm90ELb0ELb0ELb0ELb0ELb1ELb0ELb0ELb0ELb0ELb1ELb1ELb0EEENS1_21CollectiveEpilogueFwdINS6_IJSA_NS7_ILi512EEESA_EEES9_SC_SE_Li256ELb0ELb1ELb1ELb0EEENS1_19SingleTileSchedulerILb0ELb1ELb1ELi64EEEEEEEEEvNT_6ParamsE,"ax",@progbits
	.align	128
.text._ZN7cutlass13device_kernelIN5flash11enable_sm90INS1_16FlashAttnFwdSm90INS1_25CollectiveMainloopFwdSm90ILi2EN4cute5tupleIJNS5_1CILi1EEES8_S8_EEENS6_IJNS7_ILi64EEESA_SA_EEELi512ENS_6half_tEfNS_4arch4Sm90ELb0ELb0ELb0ELb0ELb1ELb0ELb0ELb0ELb0ELb1ELb1ELb0EEENS1_21CollectiveEpilogueFwdINS6_IJSA_NS7_ILi512EEESA_EEES9_SC_SE_Li256ELb0ELb1ELb1ELb0EEENS1_19SingleTileSchedulerILb0ELb1ELb1ELi64EEEEEEEEEvNT_6ParamsE:
        .type           _ZN7cutlass13device_kernelIN5flash11enable_sm90INS1_16FlashAttnFwdSm90INS1_25CollectiveMainloopFwdSm90ILi2EN4cute5tupleIJNS5_1CILi1EEES8_S8_EEENS6_IJNS7_ILi64EEESA_SA_EEELi512ENS_6half_tEfNS_4arch4Sm90ELb0ELb0ELb0ELb0ELb1ELb0ELb0ELb0ELb0ELb1ELb1ELb0EEENS1_21CollectiveEpilogueFwdINS6_IJSA_NS7_ILi512EEESA_EEES9_SC_SE_Li256ELb0ELb1ELb1ELb0EEENS1_19SingleTileSchedulerILb0ELb1ELb1ELi64EEEEEEEEEvNT_6ParamsE,@function
        .size           _ZN7cutlass13device_kernelIN5flash11enable_sm90INS1_16FlashAttnFwdSm90INS1_25CollectiveMainloopFwdSm90ILi2EN4cute5tupleIJNS5_1CILi1EEES8_S8_EEENS6_IJNS7_ILi64EEESA_SA_EEELi512ENS_6half_tEfNS_4arch4Sm90ELb0ELb0ELb0ELb0ELb1ELb0ELb0ELb0ELb0ELb1ELb1ELb0EEENS1_21CollectiveEpilogueFwdINS6_IJSA_NS7_ILi512EEESA_EEES9_SC_SE_Li256ELb0ELb1ELb1ELb0EEENS1_19SingleTileSchedulerILb0ELb1ELb1ELi64EEEEEEEEEvNT_6ParamsE,(.L_x_15639 - _ZN7cutlass13device_kernelIN5flash11enable_sm90INS1_16FlashAttnFwdSm90INS1_25CollectiveMainloopFwdSm90ILi2EN4cute5tupleIJNS5_1CILi1EEES8_S8_EEENS6_IJNS7_ILi64EEESA_SA_EEELi512ENS_6half_tEfNS_4arch4Sm90ELb0ELb0ELb0ELb0ELb1ELb0ELb0ELb0ELb0ELb1ELb1ELb0EEENS1_21CollectiveEpilogueFwdINS6_IJSA_NS7_ILi512EEESA_EEES9_SC_SE_Li256ELb0ELb1ELb1ELb0EEENS1_19SingleTileSchedulerILb0ELb1ELb1ELi64EEEEEEEEEvNT_6ParamsE)
        .other          _ZN7cutlass13device_kernelIN5flash11enable_sm90INS1_16FlashAttnFwdSm90INS1_25CollectiveMainloopFwdSm90ILi2EN4cute5tupleIJNS5_1CILi1EEES8_S8_EEENS6_IJNS7_ILi64EEESA_SA_EEELi512ENS_6half_tEfNS_4arch4Sm90ELb0ELb0ELb0ELb0ELb1ELb0ELb0ELb0ELb0ELb1ELb1ELb0EEENS1_21CollectiveEpilogueFwdINS6_IJSA_NS7_ILi512EEESA_EEES9_SC_SE_Li256ELb0ELb1ELb1ELb0EEENS1_19SingleTileSchedulerILb0ELb1ELb1ELi64EEEEEEEEEvNT_6ParamsE,@"STO_CUDA_ENTRY STV_DEFAULT"
_ZN7cutlass13device_kernelIN5flash11enable_sm90INS1_16FlashAttnFwdSm90INS1_25CollectiveMainloopFwdSm90ILi2EN4cute5tupleIJNS5_1CILi1EEES8_S8_EEENS6_IJNS7_ILi64EEESA_SA_EEELi512ENS_6half_tEfNS_4arch4Sm90ELb0ELb0ELb0ELb0ELb1ELb0ELb0ELb0ELb0ELb1ELb1ELb0EEENS1_21CollectiveEpilogueFwdINS6_IJSA_NS7_ILi512EEESA_EEES9_SC_SE_Li256ELb0ELb1ELb1ELb0EEENS1_19SingleTileSchedulerILb0ELb1ELb1ELi64EEEEEEEEEvNT_6ParamsE:
        /* <DEDUP_REMOVED lines=35> */
[----:B0-----:R0:W1:Y:S01]  /*0230*/  SYNCS.EXCH.64 URZ, [UR6+0x28c30], UR4 ;  /* 0x028c3004063f75b2 */ /* 0x0010620008000100 */
[----:B------:R0:W2:Y:S01]  /*0240*/  SYNCS.EXCH.64 URZ, [UR6+0x28c40], UR4 ;  /* 0x028c4004063f75b2 */ /* 0x0000a20008000100 */
[----:B------:R0:W0:Y:S01]  /*0250*/  SYNCS.EXCH.64 URZ, [UR6+0x28c38], UR4 ;  /* 0x028c3804063f75b2 */ /* 0x0000220008000100 */
[----:B------:R0:W0:Y:S01]  /*0260*/  SYNCS.EXCH.64 URZ, [UR6+0x28c48], UR4 ;  /* 0x028c4804063f75b2 */ /* 0x0000220008000100 */
[----:B------:R-:W-:Y:S01]  /*0270*/  NOP ;  /* 0x0000000000007918 */ /* 0x000fe20000000000 */
.L_x_3204:
        /* <DEDUP_REMOVED lines=22> */
.L_x_3205:
        /* <DEDUP_REMOVED lines=18> */
.L_x_3206:
        /* <DEDUP_REMOVED lines=22> */
.L_x_3207:
        /* <DEDUP_REMOVED lines=23> */
.L_x_3208:
        /* <DEDUP_REMOVED lines=9> */
.L_x_3211:
[----:B------:R-:W-:-:S08]  /*0860*/  NOP ;  /* 0x0000000000007918 */ /* 0x000fd00000000000 */
[----:B------:R-:W0:Y:S02]  /*0870*/  USETMAXREG.TRY_ALLOC.CTAPOOL UP0, 0xe8 ;  /* 0x000000e8000079c8 */ /* 0x000e240008000600 */
[----:B0-----:R-:W-:-:S13]  /*0880*/  PLOP3.LUT P0, PT, PT, PT, UP0, 0x80, 0x0 ;  /* 0x000000000000781c */ /* 0x001fda0003f0f008 */
[----:B------:R-:W-:Y:S05]  /*0890*/  @!P0 BRA `(.L_x_3211) ;  /* 0xfffffffc00f08947 */ /* 0x000fea000383ffff */
[----:B------:R-:W-:Y:S01]  /*08a0*/  LOP3.LUT R0, R30, 0xffffff80, RZ, 0xc0, !PT ;  /* 0xffffff801e007812 */ /* 0x000fe200078ec0ff */
[----:B------:R-:W0:Y:S01]  /*08b0*/  S2UR UR6, SR_CTAID.Y ;  /* 0x00000000000679c3 */ /* 0x000e220000002600 */
[----:B------:R-:W-:Y:S02]  /*08c0*/  ULDC UR7, c[0x0][0xc50] ;  /* 0x0003140000077ab9 */ /* 0x000fe40000000800 */
[----:B------:R-:W-:Y:S01]  /*08d0*/  ISETP.NE.AND P0, PT, R0, 0x80, PT ;  /* 0x000000800000780c */ /* 0x000fe20003f05270 */
[----:B------:R-:W-:-:S04]  /*08e0*/  UISETP.NE.AND UP0, UPT, UR7, 0x1, UPT ;  /* 0x000000010700788c */ /* 0x000fc8000bf05270 */
[----:B------:R-:W1:Y:S07]  /*08f0*/  S2UR UR8, SR_CTAID.Z ;  /* 0x00000000000879c3 */ /* 0x000e6e0000002700 */
[----:B------:R-:W-:Y:S01]  /*0900*/  @UP0 ULDC UR4, c[0x0][0xc54] ;  /* 0x0003150000040ab9 */ /* 0x000fe20000000800 */
[----:B------:R-:W-:Y:S06]  /*0910*/  @!P0 BAR.ARV 0x8, 0x100 ;  /* 0x0204000000008b1d */ /* 0x000fec0000002000 */
[----:B------:R-:W-:Y:S01]  /*0920*/  ISETP.GE.U32.AND P0, PT, R30, 0x100, PT ;  /* 0x000001001e00780c */ /* 0x000fe20003f06070 */
[----:B------:R-:W-:Y:S01]  /*0930*/  @UP0 ULDC UR10, c[0x0][0xc58] ;  /* 0x00031600000a0ab9 */ /* 0x000fe20000000800 */
[----:B0-----:R-:W-:-:S02]  /*0940*/  UIMAD.WIDE.U32 UR4, UR6, UR4, URZ ;  /* 0x00000004060472a5 */ /* 0x001fc4000f8e003f */
[----:B------:R-:W-:Y:S02]  /*0950*/  UMOV UR38, UR6 ;  /* 0x0000000600267c82 */ /* 0x000fe40008000000 */
[----:B------:R-:W-:-:S04]  /*0960*/  @UP0 USHF.R.U32.HI UR38, URZ, UR10, UR5 ;  /* 0x0000000a3f260299 */ /* 0x000fc80008011605 */
[----:B------:R-:W-:-:S03]  /*0970*/  UIADD3 UR4, -UR38, URZ, URZ ;  /* 0x0000003f26047290 */ /* 0x000fc6000fffe13f */
[----:B------:R-:W-:Y:S06]  /*0980*/  @P0 BAR.ARV 0xf, 0x100 ;  /* 0x03c4000000000b1d */ /* 0x000fec0000002000 */
[----:B-1----:R-:W-:Y:S01]  /*0990*/  ISETP.LE.AND P0, PT, RZ, UR8, PT ;  /* 0x00000008ff007c0c */ /* 0x002fe2000bf03270 */
[----:B------:R-:W-:-:S12]  /*09a0*/  UIMAD UR7, UR7, UR4, UR6 ;  /* 0x00000004070772a4 */ /* 0x000fd8000f8e0206 */
[----:B------:R-:W-:Y:S05]  /*09b0*/  @!P0 BRA `(.L_x_3212) ;  /* 0x000000c000c88947 */ /* 0x000fea0003800000 */
[----:B------:R-:W-:Y:S01]  /*09c0*/  ULDC.64 UR4, c[0x0][0x418] ;  /* 0x0001060000047ab9 */ /* 0x000fe20000000a00 */
[----:B------:R-:W-:Y:S01]  /*09d0*/  ULDC UR43, c[0x0][0x424] ;  /* 0x00010900002b7ab9 */ /* 0x000fe20000000800 */
[----:B------:R-:W-:Y:S01]  /*09e0*/  UISETP.NE.U32.AND UP0, UPT, UR4, URZ, UPT ;  /* 0x0000003f0400728c */ /* 0x000fe2000bf05070 */
[----:B------:R-:W0:Y:S01]  /*09f0*/  S2UR UR42, SR_CgaCtaId ;  /* 0x00000000002a79c3 */ /* 0x000e220000008800 */
[----:B------:R-:W-:Y:S01]  /*0a00*/  UISETP.NE.AND UP1, UPT, UR9, 0x1, UPT ;  /* 0x000000010900788c */ /* 0x000fe2000bf25270 */
[----:B------:R-:W-:Y:S01]  /*0a10*/  VIADD R16, R30, 0xffffff80 ;  /* 0xffffff801e107836 */ /* 0x000fe20000000000 */
[----:B------:R-:W-:Y:S01]  /*0a20*/  UISETP.NE.AND.EX UP0, UPT, UR5, URZ, UPT, UP0 ;  /* 0x0000003f0500728c */ /* 0x000fe2000bf05300 */
[----:B------:R-:W-:Y:S01]  /*0a30*/  ULDC UR4, c[0x0][0x2f0] ;  /* 0x0000bc0000047ab9 */ /* 0x000fe20000000800 */
[----:B------:R-:W-:Y:S02]  /*0a40*/  USHF.R.U32.HI UR11, URZ, 0x10, UR7 ;  /* 0x000000103f0b7899 */ /* 0x000fe40008011607 */
[----:B------:R-:W-:Y:S01]  /*0a50*/  PLOP3.LUT P0, PT, PT, PT, UP1, 0x80, 0x0 ;  /* 0x000000000000781c */ /* 0x000fe20003f0f018 */
[----:B------:R-:W-:-:S02]  /*0a60*/  USEL UR43, UR43, 0x1, UP0 ;  /* 0x000000012b2b7887 */ /* 0x000fc40008000000 */
[----:B------:R-:W-:Y:S02]  /*0a70*/  UISETP.NE.AND UP0, UPT, UR11, URZ, UPT ;  /* 0x0000003f0b00728c */ /* 0x000fe4000bf05270 */
[----:B------:R-:W-:Y:S02]  /*0a80*/  UIMAD UR43, UR43, UR4, URZ ;  /* 0x000000042b2b72a4 */ /* 0x000fe4000f8e023f */
[----:B------:R-:W-:Y:S02]  /*0a90*/  ULOP3.LUT UR7, UR7, 0xffff, URZ, 0xc0, !UPT ;  /* 0x0000ffff07077892 */ /* 0x000fe4000f8ec03f */
[----:B------:R-:W-:-:S04]  /*0aa0*/  UIADD3 UR4, UR43, 0x3f, URZ ;  /* 0x0000003f2b047890 */ /* 0x000fc8000fffe03f */
[----:B------:R-:W-:Y:S01]  /*0ab0*/  USHF.R.S32.HI UR5, URZ, 0x1f, UR4 ;  /* 0x0000001f3f057899 */ /* 0x000fe20008011404 */
[----:B------:R-:W-:-:S03]  /*0ac0*/  @!UP0 ULDC UR11, c[0x0][0x9f0] ;  /* 0x00027c00000b8ab9 */ /* 0x000fc60000000800 */
[----:B------:R-:W-:-:S04]  /*0ad0*/  ULEA.HI UR5, UR5, UR4, URZ, 0x6 ;  /* 0x0000000405057291 */ /* 0x000fc8000f8f303f */
[----:B------:R-:W-:Y:S01]  /*0ae0*/  USHF.R.S32.HI UR6, URZ, 0x6, UR5 ;  /* 0x000000063f067899 */ /* 0x000fe20008011405 */
[----:B0-----:R-:W-:Y:S11]  /*0af0*/  @!P0 BRA `(.L_x_3213) ;  /* 0x0000001c00ec8947 */ /* 0x001ff60003800000 */
[----:B------:R-:W-:Y:S01]  /*0b00*/  UISETP.GE.AND UP0, UPT, UR43, 0x1, UPT ;  /* 0x000000012b00788c */ /* 0x000fe2000bf06270 */
[----:B------:R-:W-:Y:S02]  /*0b10*/  PLOP3.LUT P0, PT, PT, PT, PT, 0x80, 0x0 ;  /* 0x000000000000781c */ /* 0x000fe40003f0f070 */
[----:B------:R-:W-:Y:S01]  /*0b20*/  CS2R R2, SRZ ;  /* 0x0000000000027805 */ /* 0x000fe2000001ff00 */
[----:B------:R-:W-:Y:S01]  /*0b30*/  IMAD.MOV.U32 R4, RZ, RZ, RZ ;  /* 0x000000ffff047224 */ /* 0x000fe200078e00ff */
[----:B------:R-:W-:Y:S02]  /*0b40*/  CS2R R150, SRZ ;  /* 0x0000000000967805 */ /* 0x000fe4000001ff00 */
[----:B------:R-:W-:Y:S02]  /*0b50*/  CS2R R148, SRZ ;  /* 0x0000000000947805 */ /* 0x000fe4000001ff00 */
[----:B------:R-:W-:Y:S02]  /*0b60*/  PLOP3.LUT P1, PT, PT, PT, UP0, 0x80, 0x0 ;  /* 0x000000000000781c */ /* 0x000fe40003f2f008 */
        /* <DEDUP_REMOVED lines=55> */
[----:B------:R-:W-:Y:S01]  /*0ee0*/  IMAD.MOV.U32 R37, RZ, RZ, RZ ;  /* 0x000000ffff257224 */ /* 0x000fe200078e00ff */
[----:B------:R-:W-:Y:S06]  /*0ef0*/  @!P1 BRA `(.L_x_3214) ;  /* 0x0000000000749947 */ /* 0x000fec0003800000 */
[----:B------:R-:W-:Y:S01]  /*0f00*/  MOV R5, UR11 ;  /* 0x0000000b00057c02 */ /* 0x000fe20008000f00 */
[----:B------:R-:W-:-:S03]  /*0f10*/  UIADD3 UR4, UR6, -0x1, UR11 ;  /* 0xffffffff06047890 */ /* 0x000fc6000fffe00b */
[-C--:B------:R-:W-:Y:S02]  /*0f20*/  IABS R3, R5.reuse ;  /* 0x0000000500037213 */ /* 0x080fe40000000000 */
[----:B------:R-:W-:Y:S01]  /*0f30*/  IABS R9, R5 ;  /* 0x0000000500097213 */ /* 0x000fe20000000000 */
[----:B------:R-:W-:Y:S01]  /*0f40*/  IMAD.U32 R8, RZ, RZ, UR4 ;  /* 0x00000004ff087e24 */ /* 0x000fe2000f8e00ff */
[----:B------:R-:W0:Y:S01]  /*0f50*/  I2F.RP R0, R3 ;  /* 0x0000000300007306 */ /* 0x000e220000209400 */
[----:B------:R-:W-:Y:S01]  /*0f60*/  ULOP3.LUT UR4, UR4, UR11, URZ, 0x3c, !UPT ;  /* 0x0000000b04047292 */ /* 0x000fe2000f8e3c3f */
[----:B------:R-:W-:-:S05]  /*0f70*/  IADD3 R9, RZ, -R9, RZ ;  /* 0x80000009ff097210 */ /* 0x000fca0007ffe0ff */
[----:B------:R-:W-:Y:S01]  /*0f80*/  ISETP.LE.AND P3, PT, RZ, UR4, PT ;  /* 0x00000004ff007c0c */ /* 0x000fe2000bf63270 */
[----:B0-----:R-:W0:Y:S02]  /*0f90*/  MUFU.RCP R0, R0 ;  /* 0x0000000000007308 */ /* 0x001e240000001000 */
[----:B0-----:R-:W-:Y:S01]  /*0fa0*/  VIADD R6, R0, 0xffffffe ;  /* 0x0ffffffe00067836 */ /* 0x001fe20000000000 */
[----:B------:R-:W-:-:S05]  /*0fb0*/  IABS R0, R8 ;  /* 0x0000000800007213 */ /* 0x000fca0000000000 */
[----:B------:R0:W1:Y:S02]  /*0fc0*/  F2I.FTZ.U32.TRUNC.NTZ R7, R6 ;  /* 0x0000000600077305 */ /* 0x000064000021f000 */
[----:B0-----:R-:W-:Y:S02]  /*0fd0*/  IMAD.MOV.U32 R6, RZ, RZ, RZ ;  /* 0x000000ffff067224 */ /* 0x001fe400078e00ff */
[----:B-1----:R-:W-:-:S04]  /*0fe0*/  IMAD.MOV R10, RZ, RZ, -R7 ;  /* 0x000000ffff0a7224 */ /* 0x002fc800078e0a07 */
[----:B------:R-:W-:-:S04]  /*0ff0*/  IMAD R5, R10, R3, RZ ;  /* 0x000000030a057224 */ /* 0x000fc800078e02ff */
[----:B------:R-:W-:-:S04]  /*1000*/  IMAD.HI.U32 R7, R7, R5, R6 ;  /* 0x0000000507077227 */ /* 0x000fc800078e0006 */
[----:B------:R-:W-:Y:S02]  /*1010*/  IMAD.MOV.U32 R5, RZ, RZ, R9 ;  /* 0x000000ffff057224 */ /* 0x000fe400078e0009 */
[----:B------:R-:W-:-:S04]  /*1020*/  IMAD.HI.U32 R7, R7, R0, RZ ;  /* 0x0000000007077227 */ /* 0x000fc800078e00ff */
[----:B------:R-:W-:-:S05]  /*1030*/  IMAD R0, R7, R5, R0 ;  /* 0x0000000507007224 */ /* 0x000fca00078e0200 */
[----:B------:R-:W-:-:S13]  /*1040*/  ISETP.GT.U32.AND P2, PT, R3, R0, PT ;  /* 0x000000000300720c */ /* 0x000fda0003f44070 */
[----:B------:R-:W-:Y:S01]  /*1050*/  @!P2 IMAD.IADD R0, R0, 0x1, -R3 ;  /* 0x000000010000a824 */ /* 0x000fe200078e0a03 */
[----:B------:R-:W-:Y:S02]  /*1060*/  @!P2 IADD3 R7, R7, 0x1, RZ ;  /* 0x000000010707a810 */ /* 0x000fe40007ffe0ff */
[----:B------:R-:W-:Y:S02]  /*1070*/  ISETP.NE.AND P2, PT, RZ, UR11, PT ;  /* 0x0000000bff007c0c */ /* 0x000fe4000bf45270 */
[----:B------:R-:W-:-:S13]  /*1080*/  ISETP.GE.U32.AND P1, PT, R0, R3, PT ;  /* 0x000000030000720c */ /* 0x000fda0003f26070 */
[----:B------:R-:W-:-:S04]  /*1090*/  @P1 VIADD R7, R7, 0x1 ;  /* 0x0000000107071836 */ /* 0x000fc80000000000 */
[----:B------:R-:W-:-:S04]  /*10a0*/  IMAD.MOV.U32 R3, RZ, RZ, R7 ;  /* 0x000000ffff037224 */ /* 0x000fc800078e0007 */
[----:B------:R-:W-:Y:S01]  /*10b0*/  @!P3 IMAD.MOV R3, RZ, RZ, -R3 ;  /* 0x000000ffff03b224 */ /* 0x000fe200078e0a03 */
[----:B------:R-:W-:-:S07]  /*10c0*/  @!P2 LOP3.LUT R3, RZ, UR11, RZ, 0x33, !PT ;  /* 0x0000000bff03ac12 */ /* 0x000fce000f8e33ff */
.L_x_3214:
[----:B------:R-:W-:Y:S01]  /*10d0*/  IMAD R0, R3, UR7, RZ ;  /* 0x0000000703007c24 */ /* 0x000fe2000f8e02ff */
[----:B------:R-:W-:Y:S02]  /*10e0*/  MOV R36, RZ ;  /* 0x000000ff00247202 */ /* 0x000fe40000000f00 */
[----:B------:R-:W-:Y:S02]  /*10f0*/  CS2R R34, SRZ ;  /* 0x0000000000227805 */ /* 0x000fe4000001ff00 */
[----:B------:R-:W-:Y:S02]  /*1100*/  CS2R R32, SRZ ;  /* 0x0000000000207805 */ /* 0x000fe4000001ff00 */
[----:B------:R-:W-:Y:S02]  /*1110*/  CS2R R30, SRZ ;  /* 0x00000000001e7805 */ /* 0x000fe4000001ff00 */
[----:B------:R-:W-:Y:S02]  /*1120*/  VIADDMNMX R3, R0, R3, UR6, PT ;  /* 0x0000000600037e46 */ /* 0x000fe4000b800103 */
[----:B------:R-:W-:-:S02]  /*1130*/  CS2R R28, SRZ ;  /* 0x00000000001c7805 */ /* 0x000fc4000001ff00 */
[----:B------:R-:W-:Y:S02]  /*1140*/  CS2R R26, SRZ ;  /* 0x00000000001a7805 */ /* 0x000fe4000001ff00 */
[----:B------:R-:W-:Y:S02]  /*1150*/  CS2R R24, SRZ ;  /* 0x0000000000187805 */ /* 0x000fe4000001ff00 */
[----:B------:R-:W-:-:S13]  /*1160*/  ISETP.GT.AND P1, PT, R3, R0, PT ;  /* 0x000000000300720c */ /* 0x000fda0003f24270 */
[----:B------:R-:W-:Y:S05]  /*1170*/  @!P1 BRA `(.L_x_3215) ;  /* 0x0000005c00249947 */ /* 0x000fea0003800000 */
[----:B------:R-:W-:Y:S01]  /*1180*/  SHF.R.S32.HI R5, RZ, 0x1f, R16 ;  /* 0x0000001fff057819 */ /* 0x000fe20000011410 */
[----:B------:R-:W-:-:S03]  /*1190*/  UMOV UR7, 0x400 ;  /* 0x0000040000077882 */ /* 0x000fc60000000000 */
[----:B------:R-:W-:-:S04]  /*11a0*/  LEA.HI R5, R5, R16, RZ, 0x7 ;  /* 0x0000001005057211 */ /* 0x000fc800078f38ff */
[----:B------:R-:W-:Y:S02]  /*11b0*/  SHF.R.S32.HI R2, RZ, 0x7, R5 ;  /* 0x00000007ff027819 */ /* 0x000fe40000011405 */
[----:B------:R-:W-:-:S04]  /*11c0*/  LOP3.LUT R5, R5, 0xffffff80, RZ, 0xc0, !PT ;  /* 0xffffff8005057812 */ /* 0x000fc800078ec0ff */
[----:B------:R-:W0:Y:S01]  /*11d0*/  SHFL.IDX PT, R2, R2, RZ, 0x1f ;  /* 0x00001fff02027589 */ /* 0x000e2200000e0000 */
[----:B------:R-:W-:-:S05]  /*11e0*/  IMAD.IADD R5, R16, 0x1, -R5 ;  /* 0x0000000110057824 */ /* 0x000fca00078e0a05 */
[----:B------:R-:W-:-:S04]  /*11f0*/  SHF.R.S32.HI R4, RZ, 0x1f, R5 ;  /* 0x0000001fff047819 */ /* 0x000fc80000011405 */
[CC--:B------:R-:W-:Y:S02]  /*1200*/  LEA.HI R6, R4.reuse, R5.reuse, RZ, 0x2 ;  /* 0x0000000504067211 */ /* 0x0c0fe400078f10ff */
[----:B------:R-:W-:Y:S02]  /*1210*/  LEA.HI R4, R4, R5, RZ, 0x5 ;  /* 0x0000000504047211 */ /* 0x000fe400078f28ff */
[----:B------:R-:W-:Y:S02]  /*1220*/  SHF.R.S32.HI R7, RZ, 0x1f, R6 ;  /* 0x0000001fff077819 */ /* 0x000fe40000011406 */
[----:B------:R-:W-:Y:S02]  /*1230*/  SHF.R.S32.HI R4, RZ, 0x5, R4 ;  /* 0x00000005ff047819 */ /* 0x000fe40000011404 */
[----:B0-----:R-:W-:Y:S02]  /*1240*/  R2UR UR4, R2 ;  /* 0x00000000020472ca */ /* 0x001fe400000e0000 */
[----:B------:R-:W-:-:S04]  /*1250*/  SHF.R.S32.HI R2, RZ, 0x2, R6 ;  /* 0x00000002ff027819 */ /* 0x000fc80000011406 */
[----:B------:R-:W-:-:S04]  /*1260*/  LEA.HI R7, R7, R2, RZ, 0x3 ;  /* 0x0000000207077211 */ /* 0x000fc800078f18ff */
[----:B------:R-:W-:-:S03]  /*1270*/  LOP3.LUT R7, R7, 0xfffffff8, RZ, 0xc0, !PT ;  /* 0xfffffff807077812 */ /* 0x000fc600078ec0ff */
[----:B------:R-:W-:Y:S02]  /*1280*/  ULEA.HI UR5, UR4, UR4, URZ, 0x1 ;  /* 0x0000000404057291 */ /* 0x000fe4000f8f083f */
[----:B------:R-:W-:Y:S02]  /*1290*/  IMAD.IADD R7, R2, 0x1, -R7 ;  /* 0x0000000102077824 */ /* 0x000fe400078e0a07 */
[----:B------:R-:W-:Y:S02]  /*12a0*/  ULOP3.LUT UR6, UR5, 0x1fffe, URZ, 0xc0, !UPT ;  /* 0x0001fffe05067892 */ /* 0x000fe4000f8ec03f */
[----:B------:R-:W-:Y:S01]  /*12b0*/  ULEA UR5, UR42, UR7, 0x18 ;  /* 0x000000072a057291 */ /* 0x000fe2000f8ec03f */
[----:B------:R-:W-:Y:S01]  /*12c0*/  IMAD R4, R4, 0x10, R7 ;  /* 0x0000001004047824 */ /* 0x000fe200078e0207 */
[----:B------:R-:W-:Y:S02]  /*12d0*/  UIADD3 UR6, UR4, -UR6, URZ ;  /* 0x8000000604067290 */ /* 0x000fe4000fffe03f */
[----:B------:R-:W-:-:S02]  /*12e0*/  ULOP3.LUT UR4, UR39, 0x1, URZ, 0xfc, !UPT ;  /* 0x0000000127047892 */ /* 0x000fc4000f8efc3f */
[----:B------:R-:W-:Y:S02]  /*12f0*/  ULEA UR6, UR6, UR5, 0xf ;  /* 0x0000000506067291 */ /* 0x000fe4000f8e783f */
[----:B------:R-:W-:Y:S02]  /*1300*/  UISETP.NE.AND UP0, UPT, UR4, 0x3, UPT ;  /* 0x000000030400788c */ /* 0x000fe4000bf05270 */
[----:B------:R-:W-:-:S04]  /*1310*/  UIADD3 UR6, UR6, 0x400, URZ ;  /* 0x0000040006067890 */ /* 0x000fc8000fffe03f */
[----:B------:R-:W-:Y:S01]  /*1320*/  PLOP3.LUT P0, PT, PT, PT, UP0, 0x80, 0x0 ;  /* 0x000000000000781c */ /* 0x000fe20003f0f008 */
[----:B------:R-:W-:-:S04]  /*1330*/  USHF.R.U32.HI UR6, URZ, 0x4, UR6 ;  /* 0x000000043f067899 */ /* 0x000fc80008011606 */
[----:B------:R-:W-:-:S04]  /*1340*/  ULOP3.LUT UR6, UR6, 0x3fff, URZ, 0xc0, !UPT ;  /* 0x00003fff06067892 */ /* 0x000fc8000f8ec03f */
[----:B------:R-:W-:-:S04]  /*1350*/  ULOP3.LUT UR6, UR6, 0x2000000, URZ, 0xfc, !UPT ;  /* 0x0200000006067892 */ /* 0x000fc8000f8efc3f */
[----:B------:R-:W-:Y:S08]  /*1360*/  @!P0 BRA `(.L_x_3216) ;  /* 0x0000000000048947 */ /* 0x000ff00003800000 */
[----:B------:R-:W-:Y:S01]  /*1370*/  BPT.TRAP 0x1 ;  /* 0x000000040000795c */ /* 0x000fe20000300000 */
.L_x_3216:
[----:B------:R-:W-:-:S04]  /*1380*/  SHF.L.U32 R2, RZ, 0x1f, RZ ;  /* 0x0000001fff027819 */ /* 0x000fc800000006ff */
[----:B------:R-:W0:Y:S02]  /*1390*/  SYNCS.PHASECHK.TRANS64.TRYWAIT P1, [UR5+0x28c50], R2 ;  /* 0x028c5002ff0075a7 */ /* 0x000e240008020145 */
[----:B0-----:R-:W-:Y:S05]  /*13a0*/  @!P1 BRA `(.L_x_3217) ;  /* 0x000000b800549947 */ /* 0x001fea0003800000 */
.L_x_3301:
[----:B------:R-:W-:Y:S01]  /*13b0*/  BAR.SYNC.DEFER_BLOCKING 0xe, 0x100 ;  /* 0x0384000000007b1d */ /* 0x000fe20000010000 */
[----:B------:R-:W-:Y:S02]  /*13c0*/  UIADD3 UR4, UR5, 0x26800, URZ ;  /* 0x0002680005047890 */ /* 0x000fe4000fffe03f */
[----:B------:R-:W-:Y:S02]  /*13d0*/  UIADD3 UR14, UR6, 0x80, URZ ;  /* 0x00000080060e7890 */ /* 0x000fe4000fffe03f */
[----:B------:R-:W-:Y:S01]  /*13e0*/  USHF.R.U32.HI UR4, URZ, 0x4, UR4 ;  /* 0x000000043f047899 */ /* 0x000fe20008011604 */
[----:B------:R-:W-:Y:S01]  /*13f0*/  UMOV UR9, 0x40000040 ;  /* 0x4000004000097882 */ /* 0x000fe20000000000 */
[----:B------:R-:W-:Y:S02]  /*1400*/  UMOV UR10, UR6 ;  /* 0x00000006000a7c82 */ /* 0x000fe40008000000 */
[----:B------:R-:W-:Y:S01]  /*1410*/  ULOP3.LUT UR4, UR4, 0x3fff, URZ, 0xc0, !UPT ;  /* 0x00003fff04047892 */ /* 0x000fe2000f8ec03f */
[----:B------:R-:W-:Y:S01]  /*1420*/  UMOV UR11, 0x40000040 ;  /* 0x40000040000b7882 */ /* 0x000fe20000000000 */
[----:B------:R-:W-:-:S02]  /*1430*/  UMOV UR13, 0x40000040 ;  /* 0x40000040000d7882 */ /* 0x000fc40000000000 */
[----:B------:R-:W-:Y:S01]  /*1440*/  ULOP3.LUT UR4, UR4, 0x10000, URZ, 0xfc, !UPT ;  /* 0x0001000004047892 */ /* 0x000fe2000f8efc3f */
[----:B------:R-:W-:Y:S01]  /*1450*/  UMOV UR15, 0x40000040 ;  /* 0x40000040000f7882 */ /* 0x000fe20000000000 */
[----:B------:R-:W-:Y:S02]  /*1460*/  UIADD3 UR18, UR6, 0x100, URZ ;  /* 0x0000010006127890 */ /* 0x000fe4000fffe03f */
[----:B------:R-:W-:-:S03]  /*1470*/  UIADD3 UR12, UR4, 0x2, URZ ;  /* 0x00000002040c7890 */ /* 0x000fc6000fffe03f */
[----:B------:R-:W-:Y:S01]  /*1480*/  UMOV UR8, UR4 ;  /* 0x0000000400087c82 */ /* 0x000fe20008000000 */
[----:B------:R-:W-:Y:S01]  /*1490*/  UIADD3 UR16, UR4, 0x4, URZ ;  /* 0x0000000404107890 */ /* 0x000fe2000fffe03f */
[----:B------:R-:W-:Y:S01]  /*14a0*/  UMOV UR17, 0x40000040 ;  /* 0x4000004000117882 */ /* 0x000fe20000000000 */
[----:B------:R-:W-:Y:S01]  /*14b0*/  WARPGROUP.ARRIVE ;  /* 0x00000000000079c5 */ /* 0x000fe20000000000 */
[----:B------:R-:W-:Y:S01]  /*14c0*/  UMOV UR19, 0x40000040 ;  /* 0x4000004000137882 */ /* 0x000fe20000000000 */
[----:B------:R-:W-:Y:S02]  /*14d0*/  UIADD3 UR20, UR4, 0x6, URZ ;  /* 0x0000000604147890 */ /* 0x000fe4000fffe03f */
[----:B------:R-:W-:Y:S02]  /*14e0*/  UIADD3 UR22, UR6, 0x180, URZ ;  /* 0x0000018006167890 */ /* 0x000fe4000fffe03f */
[----:B------:R-:W-:Y:S01]  /*14f0*/  HGMMA.64x256x16.F32 R24, gdesc[UR8].tnspB, RZ, !UPT, gsb0 ;  /* 0x43e00000081879f0 */ /* 0x000fe2000c0008ff */
[----:B------:R-:W-:Y:S01]  /*1500*/  UMOV UR21, 0x40000040 ;  /* 0x4000004000157882 */ /* 0x000fe20000000000 */
[----:B------:R-:W-:Y:S01]  /*1510*/  UMOV UR23, 0x40000040 ;  /* 0x4000004000177882 */ /* 0x000fe20000000000 */
[----:B------:R-:W-:-:S02]  /*1520*/  WARPGROUP.DEPBAR.LE gsb0, 0x0 ;  /* 0x00008000000079c5 */ /* 0x000fc40000010000 */
[----:B------:R-:W-:-:S15]  /*1530*/  WARPGROUP.ARRIVE ;  /* 0x00000000000079c5 */ /* 0x000fde0000000000 */
[----:B------:R-:W-:-:S08]  /*1540*/  NOP ;  /* 0x0000000000007918 */ /* 0x000fd00000000000 */
[----:B------:R-:W-:Y:S03]  /*1550*/  HGMMA.64x256x16.F32 R24, gdesc[UR12].tnspB, R24, gsb0 ;  /* 0x43e000000c1879f0 */ /* 0x000fe60008000818 */
[----:B------:R-:W-:Y:S02]  /*1560*/  WARPGROUP.DEPBAR.LE gsb0, 0x0 ;  /* 0x00008000000079c5 */ /* 0x000fe40000010000 */
        /* <DEDUP_REMOVED lines=8> */
[----:B------:R-:W-:Y:S06]  /*15f0*/  BAR.ARV 0xf, 0x100 ;  /* 0x03c4000000007b1d */ /* 0x000fec0000002000 */
[----:B------:R-:W-:Y:S05]  /*1600*/  @!P0 BRA `(.L_x_3218) ;  /* 0x0000000000048947 */ /* 0x000fea0003800000 */
[----:B------:R-:W-:Y:S01]  /*1610*/  BPT.TRAP 0x1 ;  /* 0x000000040000795c */ /* 0x000fe20000300000 */
.L_x_3218:
[----:B------:R-:W-:Y:S01]  /*1620*/  IADD3 R3, R3, -0x2, RZ ;  /* 0xfffffffe03037810 */ /* 0x000fe20007ffe0ff */
[----:B------:R-:W-:-:S03]  /*1630*/  UIADD3 UR4, UR5, 0x28c60, URZ ;  /* 0x00028c6005047890 */ /* 0x000fc6000fffe03f */
[----:B------:R-:W-:Y:S01]  /*1640*/  ISETP.GE.AND P1, PT, R3, R0, PT ;  /* 0x000000000300720c */ /* 0x000fe20003f26270 */
[----:B------:R-:W-:-:S09]  /*1650*/  UPRMT UR4, UR42, 0x654, UR4 ;  /* 0x000006542a047896 */ /* 0x000fd20008000004 */
[----:B------:R-:W-:Y:S01]  /*1660*/  SYNCS.ARRIVE.TRANS64.RED.A1T0 RZ, [UR4], RZ ;  /* 0x000000ffffff79a7 */ /* 0x000fe20008100404 */
[----:B------:R-:W-:Y:S02]  /*1670*/  UMOV UR4, URZ ;  /* 0x0000003f00047c82 */ /* 0x000fe40008000000 */
[----:B------:R-:W-:Y:S05]  /*1680*/  @!P1 BRA `(.L_x_3219) ;  /* 0x0000000800e09947 */ /* 0x000fea0003800000 */
[----:B------:R-:W-:Y:S01]  /*1690*/  IMAD.MOV.U32 R7, RZ, RZ, RZ ;  /* 0x000000ffff077224 */ /* 0x000fe200078e00ff */
[----:B------:R-:W-:-:S06]  /*16a0*/  UMOV UR4, URZ ;  /* 0x0000003f00047c82 */ /* 0x000fcc0008000000 */
.L_x_3225:
[----:B------:R-:W-:Y:S01]  /*16b0*/  BAR.SYNC.DEFER_BLOCKING 0xe, 0x100 ;  /* 0x0384000000007b1d */ /* 0x000fe20000010000 */
[----:B01----:R-:W-:Y:S01]  /*16c0*/  IMAD.U32 R5, RZ, RZ, UR4 ;  /* 0x00000004ff057e24 */ /* 0x003fe2000f8e00ff */
[----:B------:R-:W-:Y:S01]  /*16d0*/  UIADD3 UR4, UR4, 0x1, URZ ;  /* 0x0000000104047890 */ /* 0x000fe2000fffe03f */
[----:B------:R-:W-:Y:S02]  /*16e0*/  ISETP.GT.AND P2, PT, R3, R0, PT ;  /* 0x000000000300720c */ /* 0x000fe40003f44270 */
[----:B------:R-:W-:Y:S01]  /*16f0*/  IMAD R2, R5, 0x40, R4 ;  /* 0x0000004005027824 */ /* 0x000fe200078e0204 */
[----:B------:R-:W-:Y:S01]  /*1700*/  UISETP.NE.AND UP0, UPT, UR4, 0x2, UPT ;  /* 0x000000020400788c */ /* 0x000fe2000bf05270 */
[----:B------:R-:W-:-:S03]  /*1710*/  IADD3 R3, R3, -0x1, RZ ;  /* 0xffffffff03037810 */ /* 0x000fc60007ffe0ff */
[----:B------:R-:W-:Y:S01]  /*1720*/  LEA R2, R2, UR5, 0x2 ;  /* 0x0000000502027c11 */ /* 0x000fe2000f8e10ff */
[----:B------:R-:W-:Y:S02]  /*1730*/  USEL UR7, URZ, 0x1, UP0 ;  /* 0x000000013f077887 */ /* 0x000fe40008000000 */
[----:B------:R-:W-:-:S04]  /*1740*/  USEL UR4, UR4, URZ, UP0 ;  /* 0x0000003f04047287 */ /* 0x000fc80008000000 */
[----:B------:R-:W-:Y:S01]  /*1750*/  LOP3.LUT R7, R7, UR7, RZ, 0x3c, !PT ;  /* 0x0000000707077c12 */ /* 0x000fe2000f8e3cff */
[----:B------:R-:W0:Y:S04]  /*1760*/  LDS R5, [R2+0x28800] ;  /* 0x0288000002057984 */ /* 0x000e280000000800 */
[----:B------:R-:W1:Y:S01]  /*1770*/  LDS R6, [R2+0x28820] ;  /* 0x0288200002067984 */ /* 0x000e620000000800 */
        /* <DEDUP_REMOVED lines=64> */
[-C--:B-1----:R-:W-:Y:S01]  /*1b80*/  FMUL.FTZ R26, R26, R6.reuse ;  /* 0x000000061a1a7220 */ /* 0x082fe20000410000 */
        /* <DEDUP_REMOVED lines=65> */
.L_x_3220:
[----:B------:R-:W-:Y:S01]  /*1fa0*/  ULEA UR7, UR4, UR5, 0x3 ;  /* 0x0000000504077291 */ /* 0x000fe2000f8e183f */
[----:B------:R-:W-:-:S08]  /*1fb0*/  SHF.L.U32 R2, R7, 0x1f, RZ ;  /* 0x0000001f07027819 */ /* 0x000fd000000006ff */
[----:B------:R0:W1:Y:S01]  /*1fc0*/  SYNCS.PHASECHK.TRANS64.TRYWAIT P1, [UR7+0x28c50], R2 ;  /* 0x028c5002ff0075a7 */ /* 0x0000620008020147 */
[----:B------:R-:W-:Y:S05]  /*1fd0*/  @!P0 BRA `(.L_x_3221) ;  /* 0x0000000000048947 */ /* 0x000fea0003800000 */
[----:B------:R-:W-:Y:S01]  /*1fe0*/  BPT.TRAP 0x1 ;  /* 0x000000040000795c */ /* 0x000fe20000300000 */
.L_x_3221:
[----:B-1----:R-:W-:Y:S05]  /*1ff0*/  @P1 BRA `(.L_x_3222) ;  /* 0x0000000000081947 */ /* 0x002fea0003800000 */
[----:B------:R-:W1:Y:S02]  /*2000*/  SYNCS.PHASECHK.TRANS64.TRYWAIT P1, [UR7+0x28c50], R2 ;  /* 0x028c5002ff0075a7 */ /* 0x000e640008020147 */
[----:B-1----:R-:W-:Y:S05]  /*2010*/  @!P1 BRA `(.L_x_3223) ;  /* 0x000000ac00509947 */ /* 0x002fea0003800000 */
.L_x_3222:
[----:B------:R-:W-:Y:S01]  /*2020*/  ULEA UR10, UR4, UR6, 0xc ;  /* 0x00000006040a7291 */ /* 0x000fe2000f8e603f */
[----:B------:R-:W-:Y:S01]  /*2030*/  WARPGROUP.ARRIVE ;  /* 0x00000000000079c5 */ /* 0x000fe20000000000 */
[----:B------:R-:W-:Y:S01]  /*2040*/  UMOV UR11, 0x40000040 ;  /* 0x40000040000b7882 */ /* 0x000fe20000000000 */
[----:B------:R-:W-:Y:S01]  /*2050*/  UMOV UR15, 0x40000040 ;  /* 0x40000040000f7882 */ /* 0x000fe20000000000 */
[----:B------:R-:W-:Y:S02]  /*2060*/  UIADD3 UR14, UR10, 0x80, URZ ;  /* 0x000000800a0e7890 */ /* 0x000fe4000fffe03f */
[----:B------:R-:W-:Y:S01]  /*2070*/  UIADD3 UR18, UR10, 0x100, URZ ;  /* 0x000001000a127890 */ /* 0x000fe2000fffe03f */
[----:B------:R-:W-:Y:S02]  /*2080*/  UMOV UR19, 0x40000040 ;  /* 0x4000004000137882 */ /* 0x000fe40000000000 */
[----:B------:R-:W-:Y:S01]  /*2090*/  HGMMA.64x256x16.F32 R24, gdesc[UR8].tnspB, R24, gsb0 ;  /* 0x43e00000081879f0 */ /* 0x000fe20008000818 */
[----:B------:R-:W-:Y:S01]  /*20a0*/  UIADD3 UR22, UR10, 0x180, URZ ;  /* 0x000001800a167890 */ /* 0x000fe2000fffe03f */
        /* <DEDUP_REMOVED lines=17> */
.L_x_3224:
[----:B------:R-:W-:-:S04]  /*21c0*/  UIADD3 UR7, UR7, 0x28c60, URZ ;  /* 0x00028c6007077890 */ /* 0x000fc8000fffe03f */
[----:B------:R-:W-:-:S09]  /*21d0*/  UPRMT UR7, UR42, 0x654, UR7 ;  /* 0x000006542a077896 */ /* 0x000fd20008000007 */
[----:B------:R-:W-:Y:S01]  /*21e0*/  SYNCS.ARRIVE.TRANS64.RED.A1T0 RZ, [UR7], RZ ;  /* 0x000000ffffff79a7 */ /* 0x000fe20008100407 */
[----:B------:R-:W-:Y:S05]  /*21f0*/  @P2 BRA `(.L_x_3225) ;  /* 0xfffffff4002c2947 */ /* 0x000fea000383ffff */
[----:B------:R-:W-:-:S12]  /*2200*/  USHF.L.U32 UR4, UR4, 0x6, URZ ;  /* 0x0000000604047899 */ /* 0x000fd8000800063f */
.L_x_3219:
[----:B------:R-:W-:Y:S01]  /*2210*/  BAR.SYNC.DEFER_BLOCKING 0xe, 0x100 ;  /* 0x0384000000007b1d */ /* 0x000fe20000010000 */
[----:B------:R-:W-:Y:S01]  /*2220*/  VIADD R4, R4, UR4 ;  /* 0x0000000404047c36 */ /* 0x000fe20008000000 */
[----:B------:R-:W-:-:S04]  /*2230*/  PLOP3.LUT P0, PT, PT, PT, PT, 0x8, 0x0 ;  /* 0x000000000000781c */ /* 0x000fc80003f0e170 */
[----:B------:R-:W-:-:S05]  /*2240*/  LEA R4, R4, UR5, 0x2 ;  /* 0x0000000504047c11 */ /* 0x000fca000f8e10ff */
[----:B01----:R-:W0:Y:S04]  /*2250*/  LDS R2, [R4+0x28800] ;  /* 0x0288000004027984 */ /* 0x003e280000000800 */
[----:B------:R1:W2:Y:S02]  /*2260*/  LDS R0, [R4+0x28820] ;  /* 0x0288200004007984 */ /* 0x0002a40000000800 */
[----:B-1----:R-:W-:Y:S02]  /*2270*/  IMAD.MOV.U32 R4, RZ, RZ, RZ ;  /* 0x000000ffff047224 */ /* 0x002fe400078e00ff */
        /* <DEDUP_REMOVED lines=64> */
[-C--:B--2---:R-:W-:Y:S01]  /*2680*/  FMUL.FTZ R26, R26, R0.reuse ;  /* 0x000000001a1a7220 */ /* 0x084fe20000410000 */
        /* <DEDUP_REMOVED lines=63> */
[----:B------:R-:W-:Y:S01]  /*2a80*/  IMAD.MOV.U32 R2, RZ, RZ, RZ ;  /* 0x000000ffff027224 */ /* 0x000fe200078e00ff */
[----:B------:R-:W-:Y:S06]  /*2a90*/  BAR.ARV 0xf, 0x100 ;  /* 0x03c4000000007b1d */ /* 0x000fec0000002000 */
[----:B------:R-:W-:Y:S05]  /*2aa0*/  BRA `(.L_x_3215) ;  /* 0x0000004000d87947 */ /* 0x000fea0003800000 */
.L_x_3213:
[----:B------:R-:W-:Y:S01]  /*2ab0*/  UISETP.GE.AND UP0, UPT, UR43, 0x1, UPT ;  /* 0x000000012b00788c */ /* 0x000fe2000bf06270 */
[----:B------:R-:W-:-:S05]  /*2ac0*/  UMOV UR4, URZ ;  /* 0x0000003f00047c82 */ /* 0x000fca0008000000 */
[----:B------:R-:W-:-:S13]  /*2ad0*/  PLOP3.LUT P0, PT, PT, PT, UP0, 0x80, 0x0 ;  /* 0x000000000000781c */ /* 0x000fda0003f0f008 */
[----:B------:R-:W-:Y:S05]  /*2ae0*/  @!P0 BRA `(.L_x_3226) ;  /* 0x0000000000848947 */ /* 0x000fea0003800000 */
[----:B------:R-:W-:Y:S01]  /*2af0*/  MOV R3, UR11 ;  /* 0x0000000b00037c02 */ /* 0x000fe20008000f00 */
[----:B------:R-:W-:Y:S01]  /*2b00*/  UIADD3 UR8, UR6, -0x1, UR11 ;  /* 0xffffffff06087890 */ /* 0x000fe2000fffe00b */
[----:B------:R-:W-:Y:S02]  /*2b10*/  UMOV UR4, URZ ;  /* 0x0000003f00047c82 */ /* 0x000fe40008000000 */
[-C--:B------:R-:W-:Y:S02]  /*2b20*/  IABS R0, R3.reuse ;  /* 0x0000000300007213 */ /* 0x080fe40000000000 */
[----:B------:R-:W-:Y:S01]  /*2b30*/  IABS R5, R3 ;  /* 0x0000000300057213 */ /* 0x000fe20000000000 */
[----:B------:R-:W-:Y:S01]  /*2b40*/  IMAD.U32 R4, RZ, RZ, UR8 ;  /* 0x00000008ff047e24 */ /* 0x000fe2000f8e00ff */
[----:B------:R-:W-:Y:S01]  /*2b50*/  R2UR UR12, R0 ;  /* 0x00000000000c72ca */ /* 0x000fe200000e0000 */
[----:B------:R-:W-:-:S03]  /*2b60*/  ULOP3.LUT UR8, UR8, UR11, URZ, 0x3c, !UPT ;  /* 0x0000000b08087292 */ /* 0x000fc6000f8e3c3f */
[----:B------:R-:W-:-:S05]  /*2b70*/  IABS R4, R4 ;  /* 0x0000000400047213 */ /* 0x000fca0000000000 */
[----:B------:R-:W-:-:S04]  /*2b80*/  IMAD.MOV.U32 R3, RZ, RZ, R4 ;  /* 0x000000ffff037224 */ /* 0x000fc800078e0004 */
[----:B------:R-:W0:Y:S01]  /*2b90*/  I2F.RP R0, UR12 ;  /* 0x0000000c00007d06 */ /* 0x000e220008209400 */
[----:B------:R-:W-:-:S07]  /*2ba0*/  R2UR UR10, R3 ;  /* 0x00000000030a72ca */ /* 0x000fce00000e0000 */
[----:B0-----:R-:W0:Y:S02]  /*2bb0*/  MUFU.RCP R0, R0 ;  /* 0x0000000000007308 */ /* 0x001e240000001000 */
[----:B0-----:R-:W-:Y:S01]  /*2bc0*/  VIADD R2, R0, 0xffffffe ;  /* 0x0ffffffe00027836 */ /* 0x001fe20000000000 */
[----:B------:R-:W-:-:S05]  /*2bd0*/  IADD3 R0, RZ, -R5, RZ ;  /* 0x80000005ff007210 */ /* 0x000fca0007ffe0ff */
        /* <DEDUP_REMOVED lines=18> */
.L_x_3226:
[----:B------:R-:W-:Y:S01]  /*2d00*/  UIMAD UR40, UR7, UR4, URZ ;  /* 0x00000004072872a4 */ /* 0x000fe2000f8e023f */
[----:B------:R-:W-:Y:S01]  /*2d10*/  IMAD.U32 R0, RZ, RZ, UR6 ;  /* 0x00000006ff007e24 */ /* 0x000fe2000f8e00ff */
[----:B------:R-:W-:Y:S01]  /*2d20*/  PLOP3.LUT P0, PT, PT, PT, PT, 0x80, 0x0 ;  /* 0x000000000000781c */ /* 0x000fe20003f0f070 */
[----:B------:R-:W-:Y:S01]  /*2d30*/  IMAD.U32 R3, RZ, RZ, UR4 ;  /* 0x00000004ff037e24 */ /* 0x000fe2000f8e00ff */
[----:B------:R-:W-:Y:S01]  /*2d40*/  MOV R4, RZ ;  /* 0x000000ff00047202 */ /* 0x000fe20000000f00 */
[----:B------:R-:W-:Y:S01]  /*2d50*/  IMAD.MOV.U32 R2, RZ, RZ, RZ ;  /* 0x000000ffff027224 */ /* 0x000fe200078e00ff */
[----:B------:R-:W-:Y:S02]  /*2d60*/  CS2R R150, SRZ ;  /* 0x0000000000967805 */ /* 0x000fe4000001ff00 */
[----:B------:R-:W-:Y:S02]  /*2d70*/  CS2R R148, SRZ ;  /* 0x0000000000947805 */ /* 0x000fe4000001ff00 */
[----:B------:R-:W-:-:S02]  /*2d80*/  VIADDMNMX R0, R3, UR40, R0, PT ;  /* 0x0000002803007c46 */ /* 0x000fc4000b800100 */
[----:B------:R-:W-:Y:S02]  /*2d90*/  CS2R R146, SRZ ;  /* 0x0000000000927805 */ /* 0x000fe4000001ff00 */
[----:B------:R-:W-:Y:S02]  /*2da0*/  CS2R R144, SRZ ;  /* 0x0000000000907805 */ /* 0x000fe4000001ff00 */
[----:B------:R-:W-:Y:S02]  /*2db0*/  CS2R R142, SRZ ;  /* 0x00000000008e7805 */ /* 0x000fe4000001ff00 */
[----:B------:R-:W-:Y:S02]  /*2dc0*/  R2UR UR44, R0 ;  /* 0x00000000002c72ca */ /* 0x000fe400000e0000 */
        /* <DEDUP_REMOVED lines=12> */
[----:B------:R-:W-:Y:S01]  /*2e90*/  UISETP.GT.AND UP0, UPT, UR44, UR40, UPT ;  /* 0x000000282c00728c */ /* 0x000fe2000bf04270 */
[----:B------:R-:W-:Y:S02]  /*2ea0*/  CS2R R116, SRZ ;  /* 0x0000000000747805 */ /* 0x000fe4000001ff00 */
[----:B------:R-:W-:-:S02]  /*2eb0*/  CS2R R114, SRZ ;  /* 0x0000000000727805 */ /* 0x000fc4000001ff00 */
[----:B------:R-:W-:Y:S02]  /*2ec0*/  CS2R R112, SRZ ;  /* 0x0000000000707805 */ /* 0x000fe4000001ff00 */
[----:B------:R-:W-:Y:S02]  /*2ed0*/  CS2R R110, SRZ ;  /* 0x00000000006e7805 */ /* 0x000fe4000001ff00 */
[----:B------:R-:W-:Y:S02]  /*2ee0*/  CS2R R108, SRZ ;  /* 0x00000000006c7805 */ /* 0x000fe4000001ff00 */
[----:B------:R-:W-:Y:S02]  /*2ef0*/  PLOP3.LUT P1, PT, PT, PT, UP0, 0x80, 0x0 ;  /* 0x000000000000781c */ /* 0x000fe40003f2f008 */
        /* <DEDUP_REMOVED lines=43> */
[----:B------:R-:W-:Y:S01]  /*31b0*/  SHF.R.S32.HI R17, RZ, 0x1f, R16 ;  /* 0x0000001fff117819 */ /* 0x000fe20000011410 */
[----:B------:R-:W-:Y:S02]  /*31c0*/  UMOV UR41, 0x400 ;  /* 0x0000040000297882 */ /* 0x000fe40000000000 */
[----:B------:R-:W-:Y:S01]  /*31d0*/  ULEA UR41, UR42, UR41, 0x18 ;  /* 0x000000292a297291 */ /* 0x000fe2000f8ec03f */
[----:B------:R-:W-:-:S04]  /*31e0*/  LEA.HI R18, R17, R16, RZ, 0x7 ;  /* 0x0000001011127211 */ /* 0x000fc800078f38ff */
[----:B------:R-:W-:-:S05]  /*31f0*/  SHF.R.S32.HI R19, RZ, 0x7, R18 ;  /* 0x00000007ff137819 */ /* 0x000fca0000011412 */
[----:B------:R-:W0:Y:S02]  /*3200*/  SHFL.IDX PT, R0, R19, RZ, 0x1f ;  /* 0x00001fff13007589 */ /* 0x000e2400000e0000 */
[----:B0-----:R-:W-:-:S13]  /*3210*/  R2UR UR4, R0 ;  /* 0x00000000000472ca */ /* 0x001fda00000e0000 */
[----:B------:R-:W-:-:S04]  /*3220*/  ULEA.HI UR5, UR4, UR4, URZ, 0x1 ;  /* 0x0000000404057291 */ /* 0x000fc8000f8f083f */
[----:B------:R-:W-:-:S04]  /*3230*/  ULOP3.LUT UR5, UR5, 0x1fffe, URZ, 0xc0, !UPT ;  /* 0x0001fffe05057892 */ /* 0x000fc8000f8ec03f */
[----:B------:R-:W-:Y:S02]  /*3240*/  UIADD3 UR5, UR4, -UR5, URZ ;  /* 0x8000000504057290 */ /* 0x000fe4000fffe03f */
[----:B------:R-:W-:Y:S02]  /*3250*/  UIADD3 UR4, UR41, 0x26800, URZ ;  /* 0x0002680029047890 */ /* 0x000fe4000fffe03f */
[----:B------:R-:W-:Y:S02]  /*3260*/  ULEA UR5, UR5, UR41, 0xf ;  /* 0x0000002905057291 */ /* 0x000fe4000f8e783f */
[----:B------:R-:W-:Y:S02]  /*3270*/  ULOP3.LUT UP0, URZ, UR4, 0x3ff, URZ, 0xc0, !UPT ;  /* 0x000003ff043f7892 */ /* 0x000fe4000f80c03f */
[----:B------:R-:W-:-:S04]  /*3280*/  UIADD3 UR5, UR5, 0x400, URZ ;  /* 0x0000040005057890 */ /* 0x000fc8000fffe03f */
[----:B------:R-:W-:Y:S01]  /*3290*/  PLOP3.LUT P0, PT, PT, PT, UP0, 0x80, 0x0 ;  /* 0x000000000000781c */ /* 0x000fe20003f0f008 */
[----:B------:R-:W-:-:S04]  /*32a0*/  USHF.R.U32.HI UR5, URZ, 0x4, UR5 ;  /* 0x000000043f057899 */ /* 0x000fc80008011605 */
[----:B------:R-:W-:-:S08]  /*32b0*/  ULOP3.LUT UR45, UR5, 0x3fff, URZ, 0xc0, !UPT ;  /* 0x00003fff052d7892 */ /* 0x000fd0000f8ec03f */
        /* <DEDUP_REMOVED lines=17> */
.L_x_3227:
[----:B------:R-:W-:Y:S02]  /*33d0*/  SHF.L.U32 R9, RZ, 0x1f, RZ ;  /* 0x0000001fff097819 */ /* 0x000fe400000006ff */
[----:B------:R-:W-:Y:S02]  /*33e0*/  LOP3.LUT R3, R18, 0xffffff80, RZ, 0xc0, !PT ;  /* 0xffffff8012037812 */ /* 0x000fe400078ec0ff */
[----:B------:R-:W0:Y:S01]  /*33f0*/  SYNCS.PHASECHK.TRANS64.TRYWAIT P0, [UR41+0x28c00], R9 ;  /* 0x028c0009ff0075a7 */ /* 0x000e220008000169 */
[----:B------:R-:W-:Y:S02]  /*3400*/  LEA.HI R0, R19, R19, RZ, 0x1 ;  /* 0x0000001313007211 */ /* 0x000fe400078f08ff */
[----:B------:R-:W-:Y:S02]  /*3410*/  IMAD.IADD R3, R16, 0x1, -R3 ;  /* 0x0000000110037824 */ /* 0x000fe400078e0a03 */
[----:B------:R-:W-:-:S03]  /*3420*/  LOP3.LUT R2, R0, 0xfffffe, RZ, 0xc0, !PT ;  /* 0x00fffffe00027812 */ /* 0x000fc600078ec0ff */
[----:B------:R-:W-:-:S04]  /*3430*/  SHF.R.S32.HI R4, RZ, 0x1f, R3 ;  /* 0x0000001fff047819 */ /* 0x000fc80000011403 */
[----:B------:R-:W-:-:S04]  /*3440*/  LEA.HI R5, R4, R3, RZ, 0x2 ;  /* 0x0000000304057211 */ /* 0x000fc800078f10ff */
[--C-:B------:R-:W-:Y:S02]  /*3450*/  SHF.R.S32.HI R6, RZ, 0x2, R5.reuse ;  /* 0x00000002ff067819 */ /* 0x100fe40000011405 */
[----:B------:R-:W-:Y:S01]  /*3460*/  SHF.R.S32.HI R7, RZ, 0x1f, R5 ;  /* 0x0000001fff077819 */ /* 0x000fe20000011405 */
[----:B0-----:R-:W-:Y:S06]  /*3470*/  @!P0 BRA `(.L_x_3228) ;  /* 0x0000009800508947 */ /* 0x001fec0003800000 */
.L_x_3302:
[----:B------:R-:W-:Y:S01]  /*3480*/  ULOP3.LUT UR4, UR39, 0x1, URZ, 0xfc, !UPT ;  /* 0x0000000127047892 */ /* 0x000fe2000f8efc3f */
[----:B0-----:R-:W-:Y:S01]  /*3490*/  LOP3.LUT R0, R5, 0x7ffffffc, RZ, 0xc0, !PT ;  /* 0x7ffffffc05007812 */ /* 0x001fe200078ec0ff */
[----:B------:R-:W-:Y:S01]  /*34a0*/  IMAD.IADD R2, R19, 0x1, -R2 ;  /* 0x0000000113027824 */ /* 0x000fe200078e0a02 */
[----:B------:R-:W-:Y:S02]  /*34b0*/  LEA.HI R7, R7, R6, RZ, 0x3 ;  /* 0x0000000607077211 */ /* 0x000fe400078f18ff */
[----:B------:R-:W-:Y:S01]  /*34c0*/  LEA.HI R4, R4, R3, RZ, 0x5 ;  /* 0x0000000304047211 */ /* 0x000fe200078f28ff */
[----:B------:R-:W-:Y:S01]  /*34d0*/  IMAD.IADD R0, R3, 0x1, -R0 ;  /* 0x0000000103007824 */ /* 0x000fe200078e0a00 */
[----:B------:R-:W-:Y:S02]  /*34e0*/  MOV R5, UR4 ;  /* 0x0000000400057c02 */ /* 0x000fe40008000f00 */
[----:B------:R-:W-:Y:S01]  /*34f0*/  LOP3.LUT R7, R7, 0xfffffff8, RZ, 0xc0, !PT ;  /* 0xfffffff807077812 */ /* 0x000fe200078ec0ff */
[----:B------:R-:W-:Y:S01]  /*3500*/  IMAD.SHL.U32 R3, R0, 0x2, RZ ;  /* 0x0000000200037824 */ /* 0x000fe200078e00ff */
[----:B------:R-:W-:-:S02]  /*3510*/  ISETP.NE.AND P0, PT, R5, 0x3, PT ;  /* 0x000000030500780c */ /* 0x000fc40003f05270 */
[----:B------:R-:W-:Y:S01]  /*3520*/  SHF.R.S32.HI R4, RZ, 0x5, R4 ;  /* 0x00000005ff047819 */ /* 0x000fe20000011404 */
[----:B------:R-:W-:Y:S01]  /*3530*/  IMAD.IADD R7, R6, 0x1, -R7 ;  /* 0x0000000106077824 */ /* 0x000fe200078e0a07 */
[----:B------:R-:W-:-:S03]  /*3540*/  LEA R0, R2, R3, 0x8 ;  /* 0x0000000302007211 */ /* 0x000fc600078e40ff */
[----:B------:R-:W-:-:S06]  /*3550*/  IMAD R2, R4, 0x10, R7 ;  /* 0x0000001004027824 */ /* 0x000fcc00078e0207 */
[----:B------:R-:W-:Y:S05]  /*3560*/  @!P0 BRA `(.L_x_3229) ;  /* 0x0000000000048947 */ /* 0x000fea0003800000 */
[----:B------:R-:W-:Y:S01]  /*3570*/  BPT.TRAP 0x1 ;  /* 0x000000040000795c */ /* 0x000fe20000300000 */
.L_x_3229:
[----:B------:R0:W1:Y:S01]  /*3580*/  SYNCS.PHASECHK.TRANS64.TRYWAIT P1, [UR41+0x28c30], R9 ;  /* 0x028c3009ff0075a7 */ /* 0x0000620008020169 */
[----:B------:R-:W-:Y:S05]  /*3590*/  @!P0 BRA `(.L_x_3230) ;  /* 0x0000000000048947 */ /* 0x000fea0003800000 */
[----:B------:R-:W-:Y:S01]  /*35a0*/  BPT.TRAP 0x1 ;  /* 0x000000040000795c */ /* 0x000fe20000300000 */
.L_x_3230:
[----:B-1----:R-:W-:Y:S05]  /*35b0*/  @P1 BRA `(.L_x_3231) ;  /* 0x0000000000081947 */ /* 0x002fea0003800000 */
[----:B------:R-:W1:Y:S02]  /*35c0*/  SYNCS.PHASECHK.TRANS64.TRYWAIT P1, [UR41+0x28c30], R9 ;  /* 0x028c3009ff0075a7 */ /* 0x000e640008020169 */
[----:B-1----:R-:W-:Y:S05]  /*35d0*/  @!P1 BRA `(.L_x_3232) ;  /* 0x0000009800109947 */ /* 0x002fea0003800000 */
.L_x_3231:
[----:B------:R-:W-:Y:S05]  /*35e0*/  WARPSYNC.ALL ;  /* 0x0000000000007948 */ /* 0x000fea0003800000 */
[----:B------:R-:W-:Y:S01]  /*35f0*/  UIADD3 UR4, UR41, 0x20400, URZ ;  /* 0x0002040029047890 */ /* 0x000fe2000fffe03f */
[----:B------:R-:W-:Y:S01]  /*3600*/  WARPGROUP.ARRIVE ;  /* 0x00000000000079c5 */ /* 0x000fe20000000000 */
[----:B------:R-:W-:Y:S02]  /*3610*/  UIADD3 UR5, UR41, 0x22400, URZ ;  /* 0x0002240029057890 */ /* 0x000fe4000fffe03f */
[----:B------:R-:W-:Y:S02]  /*3620*/  USHF.R.U32.HI UR4, URZ, 0x4, UR4 ;  /* 0x000000043f047899 */ /* 0x000fe40008011604 */
[----:B------:R-:W-:-:S02]  /*3630*/  USHF.R.U32.HI UR5, URZ, 0x4, UR5 ;  /* 0x000000043f057899 */ /* 0x000fc40008011605 */
[----:B------:R-:W-:Y:S02]  /*3640*/  ULOP3.LUT UR4, UR4, 0x3fff, URZ, 0xc0, !UPT ;  /* 0x00003fff04047892 */ /* 0x000fe4000f8ec03f */
[----:B------:R-:W-:Y:S02]  /*3650*/  ULOP3.LUT UR5, UR5, 0x3fff, URZ, 0xc0, !UPT ;  /* 0x00003fff05057892 */ /* 0x000fe4000f8ec03f */
[----:B------:R-:W-:Y:S02]  /*3660*/  ULOP3.LUT UR8, UR4, 0x10000, URZ, 0xfc, !UPT ;  /* 0x0001000004087892 */ /* 0x000fe4000f8efc3f */
[----:B------:R-:W-:Y:S01]  /*3670*/  ULOP3.LUT UR6, UR5, 0x10000, URZ, 0xfc, !UPT ;  /* 0x0001000005067892 */ /* 0x000fe2000f8efc3f */
[----:B------:R-:W-:Y:S01]  /*3680*/  UMOV UR9, 0x40000040 ;  /* 0x4000004000097882 */ /* 0x000fe20000000000 */
[----:B------:R-:W-:Y:S01]  /*3690*/  UMOV UR7, 0x40000040 ;  /* 0x4000004000077882 */ /* 0x000fe20000000000 */
[----:B------:R-:W-:Y:S02]  /*36a0*/  UMOV UR5, UR9 ;  /* 0x0000000900057c82 */ /* 0x000fe40008000000 */
[----:B------:R-:W-:Y:S01]  /*36b0*/  UMOV UR4, UR8 ;  /* 0x0000000800047c82 */ /* 0x000fe20008000000 */
[----:B------:R-:W-:-:S02]  /*36c0*/  UIADD3 UR12, UR8, 0x2, URZ ;  /* 0x00000002080c7890 */ /* 0x000fc4000fffe03f */
[----:B------:R-:W-:Y:S02]  /*36d0*/  UIADD3 UR14, UR6, 0x2, URZ ;  /* 0x00000002060e7890 */ /* 0x000fe4000fffe03f */
[----:B------:R-:W-:Y:S01]  /*36e0*/  HGMMA.64x64x16.F32 R24, gdesc[UR4], RZ, !UPT, gsb0 ;  /* 0x00e00000041879f0 */ /* 0x000fe2000c0008ff */
        /* <DEDUP_REMOVED lines=10> */
[----:B------:R-:W-:Y:S02]  /*3790*/  WARPGROUP.DEPBAR.LE gsb0, 0x0 ;  /* 0x00008000000079c5 */ /* 0x000fe40000010000 */
[----:B------:R-:W-:-:S06]  /*37a0*/  WARPGROUP.ARRIVE ;  /* 0x00000000000079c5 */ /* 0x000fcc0000000000 */
[----:B------:R-:W-:Y:S03]  /*37b0*/  HGMMA.64x64x16.F32 R24, gdesc[UR12], R24, gsb0 ;  /* 0x00e000000c1879f0 */ /* 0x000fe60008000818 */
[----:B------:R-:W-:Y:S02]  /*37c0*/  WARPGROUP.DEPBAR.LE gsb0, 0x0 ;  /* 0x00008000000079c5 */ /* 0x000fe40000010000 */
[----:B------:R-:W-:-:S06]  /*37d0*/  WARPGROUP.ARRIVE ;  /* 0x00000000000079c5 */ /* 0x000fcc0000000000 */
[----:B------:R-:W-:Y:S03]  /*37e0*/  HGMMA.64x64x16.F32 R24, gdesc[UR16], R24, gsb0 ;  /* 0x00e00000101879f0 */ /* 0x000fe60008000818 */
[----:B------:R-:W-:Y:S02]  /*37f0*/  WARPGROUP.DEPBAR.LE gsb0, 0x0 ;  /* 0x00008000000079c5 */ /* 0x000fe40000010000 */
[----:B------:R-:W-:-:S06]  /*3800*/  WARPGROUP.ARRIVE ;  /* 0x00000000000079c5 */ /* 0x000fcc0000000000 */
[----:B------:R-:W-:Y:S03]  /*3810*/  HGMMA.64x64x16.F32 R24, gdesc[UR20], R24, gsb0 ;  /* 0x00e00000141879f0 */ /* 0x000fe60008000818 */
[----:B------:R-:W-:Y:S02]  /*3820*/  WARPGROUP.DEPBAR.LE gsb0, 0x0 ;  /* 0x00008000000079c5 */ /* 0x000fe40000010000 */
[----:B------:R-:W-:Y:S05]  /*3830*/  @!P0 BRA `(.L_x_3233) ;  /* 0x0000000000048947 */ /* 0x000fea0003800000 */
[----:B------:R-:W-:Y:S01]  /*3840*/  BPT.TRAP 0x1 ;  /* 0x000000040000795c */ /* 0x000fe20000300000 */
.L_x_3233:
[----:B------:R-:W-:Y:S01]  /*3850*/  UIMAD UR43, UR44, -0x40, UR43 ;  /* 0xffffffc02c2b78a4 */ /* 0x000fe2000f8e022b */
[----:B------:R-:W-:Y:S01]  /*3860*/  ULDC UR11, c[0x0][0x988] ;  /* 0x00026200000b7ab9 */ /* 0x000fe20000000800 */
[----:B------:R-:W-:-:S04]  /*3870*/  UIADD3 UR4, UR41, 0x28c40, URZ ;  /* 0x00028c4029047890 */ /* 0x000fc8000fffe03f */
[----:B-1----:R-:W-:Y:S01]  /*3880*/  IMAD.U32 R4, RZ, RZ, UR43 ;  /* 0x0000002bff047e24 */ /* 0x002fe2000f8e00ff */
[----:B------:R-:W-:-:S04]  /*3890*/  UPRMT UR4, UR42, 0x654, UR4 ;  /* 0x000006542a047896 */ /* 0x000fc80008000004 */
[----:B------:R-:W-:-:S04]  /*38a0*/  IADD3 R3, -R3, 0x40, R4 ;  /* 0x0000004003037810 */ /* 0x000fc80007ffe104 */
[C---:B------:R-:W-:Y:S01]  /*38b0*/  ISETP.GT.AND P5, PT, R3.reuse, RZ, PT ;  /* 0x000000ff0300720c */ /* 0x040fe20003fa4270 */
[----:B------:R-:W-:Y:S01]  /*38c0*/  SYNCS.ARRIVE.TRANS64.RED.A1T0 RZ, [UR4], RZ ;  /* 0x000000ffffff79a7 */ /* 0x000fe20008100404 */
[----:B------:R-:W-:Y:S01]  /*38d0*/  BAR.SYNC.DEFER_BLOCKING 0xf, 0x100 ;  /* 0x03c4000000007b1d */ /* 0x000fe20000010000 */
        /* <DEDUP_REMOVED lines=54> */
[----:B------:R-:W-:Y:S02]  /*3c40*/  FMNMX.FTZ R4, R52, R3, !PT ;  /* 0x0000000334047209 */ /* 0x000fe40007810000 */
[----:B------:R-:W-:Y:S02]  /*3c50*/  FSEL R46, R46, -INF , P1 ;  /* 0xff8000002e2e7808 */ /* 0x000fe40000800000 */
[----:B------:R-:W-:Y:S02]  /*3c60*/  FMNMX.FTZ R6, R53, R4, !PT ;  /* 0x0000000435067209 */ /* 0x000fe40007810000 */
[----:B------:R-:W-:Y:S02]  /*3c70*/  FSEL R47, R47, -INF , P6 ;  /* 0xff8000002f2f7808 */ /* 0x000fe40003000000 */
[----:B------:R-:W-:Y:S01]  /*3c80*/  FSEL R50, R50, -INF , P5 ;  /* 0xff80000032327808 */ /* 0x000fe20002800000 */
[----:B------:R-:W1:Y:S01]  /*3c90*/  SHFL.BFLY PT, R3, R6, 0x2, 0x1f ;  /* 0x0c401f0006037f89 */ /* 0x000e6200000e0000 */
[----:B------:R-:W-:-:S02]  /*3ca0*/  FSEL R51, R51, -INF , P4 ;  /* 0xff80000033337808 */ /* 0x000fc40002000000 */
[----:B------:R-:W-:Y:S02]  /*3cb0*/  FSEL R54, R54, -INF , P3 ;  /* 0xff80000036367808 */ /* 0x000fe40001800000 */
[----:B------:R-:W-:Y:S02]  /*3cc0*/  FSEL R55, R55, -INF , P2 ;  /* 0xff80000037377808 */ /* 0x000fe40001000000 */
[----:B-1----:R-:W-:Y:S02]  /*3cd0*/  FMNMX.FTZ R7, R6, R3, !PT ;  /* 0x0000000306077209 */ /* 0x002fe40007810000 */
[----:B------:R-:W-:-:S03]  /*3ce0*/  FMNMX.FTZ R3, R26, R27, !PT ;  /* 0x0000001b1a037209 */ /* 0x000fc60007810000 */
[----:B------:R-:W1:Y:S01]  /*3cf0*/  SHFL.BFLY PT, R8, R7, 0x1, 0x1f ;  /* 0x0c201f0007087f89 */ /* 0x000e6200000e0000 */
[----:B------:R-:W-:-:S04]  /*3d00*/  FMNMX.FTZ R4, R30, R3, !PT ;  /* 0x000000031e047209 */ /* 0x000fc80007810000 */
[----:B------:R-:W-:-:S04]  /*3d10*/  FMNMX.FTZ R3, R31, R4, !PT ;  /* 0x000000041f037209 */ /* 0x000fc80007810000 */
[----:B------:R-:W-:-:S04]  /*3d20*/  FMNMX.FTZ R4, R34, R3, !PT ;  /* 0x0000000322047209 */ /* 0x000fc80007810000 */
[----:B------:R-:W-:-:S04]  /*3d30*/  FMNMX.FTZ R3, R35, R4, !PT ;  /* 0x0000000423037209 */ /* 0x000fc80007810000 */
[----:B------:R-:W-:-:S04]  /*3d40*/  FMNMX.FTZ R4, R38, R3, !PT ;  /* 0x0000000326047209 */ /* 0x000fc80007810000 */
[----:B------:R-:W-:Y:S02]  /*3d50*/  FMNMX.FTZ R5, R39, R4, !PT ;  /* 0x0000000427057209 */ /* 0x000fe40007810000 */
[----:B-1----:R-:W-:Y:S02]  /*3d60*/  FMNMX.FTZ R3, R7, R8, !PT ;  /* 0x0000000807037209 */ /* 0x002fe40007810000 */
[----:B------:R-:W-:Y:S02]  /*3d70*/  FMNMX.FTZ R4, R42, R5, !PT ;  /* 0x000000052a047209 */ /* 0x000fe40007810000 */
[C---:B------:R-:W-:Y:S01]  /*3d80*/  FSETP.NEU.FTZ.AND P1, PT, R3.reuse, -INF , PT ;  /* 0xff8000000300780b */ /* 0x040fe20003f3d000 */
[----:B------:R-:W-:Y:S01]  /*3d90*/  FMUL.FTZ R6, R3, UR11 ;  /* 0x0000000b03067c20 */ /* 0x000fe20008410000 */
[----:B------:R-:W-:-:S04]  /*3da0*/  FMNMX.FTZ R5, R43, R4, !PT ;  /* 0x000000042b057209 */ /* 0x000fc80007810000 */
[----:B------:R-:W-:Y:S02]  /*3db0*/  FMNMX.FTZ R4, R46, R5, !PT ;  /* 0x000000052e047209 */ /* 0x000fe40007810000 */
[----:B------:R-:W-:Y:S02]  /*3dc0*/  FSEL R7, R6, RZ, P1 ;  /* 0x000000ff06077208 */ /* 0x000fe40000800000 */
[----:B------:R-:W-:-:S03]  /*3dd0*/  FMNMX.FTZ R5, R47, R4, !PT ;  /* 0x000000042f057209 */ /* 0x000fc60007810000 */
[--C-:B------:R-:W-:Y:S01]  /*3de0*/  FFMA.FTZ R24, R24, UR11, -R7.reuse ;  /* 0x0000000b18187c23 */ /* 0x100fe20008010807 */
[----:B------:R-:W-:Y:S01]  /*3df0*/  FMNMX.FTZ R4, R50, R5, !PT ;  /* 0x0000000532047209 */ /* 0x000fe20007810000 */
[--C-:B------:R-:W-:Y:S01]  /*3e00*/  FFMA.FTZ R25, R25, UR11, -R7.reuse ;  /* 0x0000000b19197c23 */ /* 0x100fe20008010807 */
[--C-:B------:R-:W-:Y:S01]  /*3e10*/  FFMA.FTZ R28, R28, UR11, -R7.reuse ;  /* 0x0000000b1c1c7c23 */ /* 0x100fe20008010807 */
        /* <DEDUP_REMOVED lines=13> */
[--C-:B------:R-:W-:Y:S01]  /*3ef0*/  FFMA.FTZ R49, R49, UR11, -R7.reuse ;  /* 0x0000000b31317c23 */ /* 0x100fe20008010807 */
[----:B------:R-:W1:Y:S01]  /*3f00*/  SHFL.BFLY PT, R5, R4, 0x2, 0x1f ;  /* 0x0c401f0004057f89 */ /* 0x000e6200000e0000 */
[--C-:B------:R-:W-:Y:S01]  /*3f10*/  FFMA.FTZ R52, R52, UR11, -R7.reuse ;  /* 0x0000000b34347c23 */ /* 0x100fe20008010807 */
[----:B------:R-:W-:Y:S01]  /*3f20*/  FFMA.FTZ R7, R53, UR11, -R7 ;  /* 0x0000000b35077c23 */ /* 0x000fe20008010807 */
[----:B------:R-:W-:Y:S08]  /*3f30*/  MUFU.EX2 R24, R24 ;  /* 0x0000001800187308 */ /* 0x000ff00000000800 */
[----:B------:R-:W-:Y:S08]  /*3f40*/  MUFU.EX2 R11, R7 ;  /* 0x00000007000b7308 */ /* 0x000ff00000000800 */
[----:B------:R-:W2:Y:S01]  /*3f50*/  MUFU.EX2 R25, R25 ;  /* 0x0000001900197308 */ /* 0x000ea20000000800 */
[----:B-1----:R-:W-:-:S07]  /*3f60*/  FMNMX.FTZ R6, R4, R5, !PT ;  /* 0x0000000504067209 */ /* 0x002fce0007810000 */
[----:B------:R-:W-:Y:S01]  /*3f70*/  MUFU.EX2 R28, R28 ;  /* 0x0000001c001c7308 */ /* 0x000fe20000000800 */
[----:B------:R-:W1:Y:S07]  /*3f80*/  SHFL.BFLY PT, R5, R6, 0x1, 0x1f ;  /* 0x0c201f0006057f89 */ /* 0x000e6e00000e0000 */
[----:B------:R-:W3:Y:S01]  /*3f90*/  MUFU.EX2 R29, R29 ;  /* 0x0000001d001d7308 */ /* 0x000ee20000000800 */
[----:B--2---:R-:W-:-:S07]  /*3fa0*/  F2FP.F16.F32.PACK_AB R152, R25, R24 ;  /* 0x000000181998723e */ /* 0x004fce00000000ff */
[----:B------:R-:W-:Y:S08]  /*3fb0*/  MUFU.EX2 R32, R32 ;  /* 0x0000002000207308 */ /* 0x000ff00000000800 */
[----:B------:R-:W-:Y:S01]  /*3fc0*/  MUFU.EX2 R33, R33 ;  /* 0x0000002100217308 */ /* 0x000fe20000000800 */
[----:B---3--:R-:W-:Y:S02]  /*3fd0*/  F2FP.F16.F32.PACK_AB R154, R29, R28 ;  /* 0x0000001c1d9a723e */ /* 0x008fe400000000ff */
[----:B-1----:R-:W-:-:S04]  /*3fe0*/  FMNMX.FTZ R5, R6, R5, !PT ;  /* 0x0000000506057209 */ /* 0x002fc80007810000 */
[C---:B------:R-:W-:Y:S01]  /*3ff0*/  FSETP.NEU.FTZ.AND P1, PT, R5.reuse, -INF , PT ;  /* 0xff8000000500780b */ /* 0x040fe20003f3d000 */
[----:B------:R-:W-:Y:S01]  /*4000*/  FMUL.FTZ R4, R5, UR11 ;  /* 0x0000000b05047c20 */ /* 0x000fe20008410000 */
[----:B------:R-:W-:Y:S04]  /*4010*/  MUFU.EX2 R36, R36 ;  /* 0x0000002400247308 */ /* 0x000fe80000000800 */
[----:B------:R-:W-:Y:S02]  /*4020*/  FSEL R10, R4, RZ, P1 ;  /* 0x000000ff040a7208 */ /* 0x000fe40000800000 */
[-C--:B------:R-:W-:Y:S02]  /*4030*/  LEA.HI R4, R17, R16.reuse, RZ, 0x4 ;  /* 0x0000001011047211 */ /* 0x080fe400078f20ff */
[----:B------:R-:W-:Y:S01]  /*4040*/  MUFU.EX2 R37, R37 ;  /* 0x0000002500257308 */ /* 0x000fe20000000800 */
[--C-:B------:R-:W-:Y:S01]  /*4050*/  FFMA.FTZ R26, R26, UR11, -R10.reuse ;  /* 0x0000000b1a1a7c23 */ /* 0x100fe2000801080a */
[----:B------:R-:W-:Y:S01]  /*4060*/  LOP3.LUT R7, R4, 0xfffffff0, RZ, 0xc0, !PT ;  /* 0xfffffff004077812 */ /* 0x000fe200078ec0ff */
[--C-:B------:R-:W-:Y:S01]  /*4070*/  FFMA.FTZ R27, R27, UR11, -R10.reuse ;  /* 0x0000000b1b1b7c23 */ /* 0x100fe2000801080a */
[--C-:B------:R-:W-:Y:S01]  /*4080*/  FFMA.FTZ R30, R30, UR11, -R10.reuse ;  /* 0x0000000b1e1e7c23 */ /* 0x100fe2000801080a */
[--C-:B------:R-:W-:Y:S01]  /*4090*/  FFMA.FTZ R31, R31, UR11, -R10.reuse ;  /* 0x0000000b1f1f7c23 */ /* 0x100fe2000801080a */
[--C-:B------:R-:W-:Y:S01]  /*40a0*/  FFMA.FTZ R34, R34, UR11, -R10.reuse ;  /* 0x0000000b22227c23 */ /* 0x100fe2000801080a */
[----:B------:R-:W-:Y:S01]  /*40b0*/  IMAD.IADD R7, R16, 0x1, -R7 ;  /* 0x0000000110077824 */ /* 0x000fe200078e0a07 */
[----:B------:R-:W-:Y:S01]  /*40c0*/  MUFU.EX2 R26, R26 ;  /* 0x0000001a001a7308 */ /* 0x000fe20000000800 */
[----:B------:R-:W-:Y:S01]  /*40d0*/  LEA.HI R16, R17, R16, RZ, 0x5 ;  /* 0x0000001011107211 */ /* 0x000fe200078f28ff */
[--C-:B------:R-:W-:Y:S01]  /*40e0*/  FFMA.FTZ R35, R35, UR11, -R10.reuse ;  /* 0x0000000b23237c23 */ /* 0x100fe2000801080a */
[--C-:B------:R-:W-:Y:S01]  /*40f0*/  FFMA.FTZ R38, R38, UR11, -R10.reuse ;  /* 0x0000000b26267c23 */ /* 0x100fe2000801080a */
[----:B------:R-:W-:Y:S01]  /*4100*/  SHF.R.S32.HI R6, RZ, 0x1f, R7 ;  /* 0x0000001fff067819 */ /* 0x000fe20000011407 */
[----:B------:R-:W-:Y:S01]  /*4110*/  FFMA.FTZ R39, R39, UR11, -R10 ;  /* 0x0000000b27277c23 */ /* 0x000fe2000801080a */
[----:B------:R-:W-:-:S02]  /*4120*/  IMAD.SHL.U32 R16, R16, 0x20, RZ ;  /* 0x0000002010107824 */ /* 0x000fc400078e00ff */
[--C-:B------:R-:W-:Y:S01]  /*4130*/  FFMA.FTZ R42, R42, UR11, -R10.reuse ;  /* 0x0000000b2a2a7c23 */ /* 0x100fe2000801080a */
[----:B------:R-:W-:Y:S01]  /*4140*/  LEA.HI R6, R6, R7, RZ, 0x3 ;  /* 0x0000000706067211 */ /* 0x000fe200078f18ff */
[----:B------:R-:W1:Y:S01]  /*4150*/  MUFU.EX2 R27, R27 ;  /* 0x0000001b001b7308 */ /* 0x000e620000000800 */
[--C-:B------:R-:W-:Y:S01]  /*4160*/  FFMA.FTZ R43, R43, UR11, -R10.reuse ;  /* 0x0000000b2b2b7c23 */ /* 0x100fe2000801080a */
[----:B------:R-:W-:Y:S01]  /*4170*/  LOP3.LUT R13, R16, 0x7ffffc00, RZ, 0xc0, !PT ;  /* 0x7ffffc00100d7812 */ /* 0x000fe200078ec0ff */
[--C-:B------:R-:W-:Y:S01]  /*4180*/  FFMA.FTZ R46, R46, UR11, -R10.reuse ;  /* 0x0000000b2e2e7c23 */ /* 0x100fe2000801080a */
[C---:B------:R-:W-:Y:S01]  /*4190*/  LOP3.LUT R8, R6.reuse, 0xfffffff8, RZ, 0xc0, !PT ;  /* 0xfffffff806087812 */ /* 0x040fe200078ec0ff */
[--C-:B------:R-:W-:Y:S01]  /*41a0*/  FFMA.FTZ R47, R47, UR11, -R10.reuse ;  /* 0x0000000b2f2f7c23 */ /* 0x100fe2000801080a */
[----:B------:R-:W-:Y:S01]  /*41b0*/  SHF.L.U32 R6, R6, 0x6, RZ ;  /* 0x0000000606067819 */ /* 0x000fe200000006ff */
[----:B------:R-:W-:Y:S01]  /*41c0*/  FFMA.FTZ R50, R50, UR11, -R10 ;  /* 0x0000000b32327c23 */ /* 0x000fe2000801080a */
[----:B------:R-:W-:Y:S01]  /*41d0*/  IADD3 R8, R7, -R8, RZ ;  /* 0x8000000807087210 */ /* 0x000fe20007ffe0ff */
[----:B------:R-:W-:Y:S01]  /*41e0*/  MUFU.EX2 R30, R30 ;  /* 0x0000001e001e7308 */ /* 0x000fe20000000800 */
[----:B------:R-:W-:Y:S01]  /*41f0*/  SHF.R.S32.HI R7, RZ, 0x4, R4 ;  /* 0x00000004ff077819 */ /* 0x000fe20000011404 */
[--C-:B------:R-:W-:Y:S01]  /*4200*/  FFMA.FTZ R51, R51, UR11, -R10.reuse ;  /* 0x0000000b33337c23 */ /* 0x100fe2000801080a */
[----:B------:R-:W-:Y:S01]  /*4210*/  LOP3.LUT R6, R6, 0x7ffffe00, RZ, 0xc0, !PT ;  /* 0x7ffffe0006067812 */ /* 0x000fe200078ec0ff */
[C---:B------:R-:W-:Y:S01]  /*4220*/  IMAD.SHL.U32 R4, R8.reuse, 0x40, RZ ;  /* 0x0000004008047824 */ /* 0x040fe200078e00ff */
[C---:B------:R-:W-:Y:S01]  /*4230*/  LOP3.LUT P1, RZ, R8.reuse, 0x2, RZ, 0xc0, !PT ;  /* 0x0000000208ff7812 */ /* 0x040fe2000782c0ff */
[----:B------:R-:W-:Y:S01]  /*4240*/  IMAD.SHL.U32 R7, R7, 0x8, RZ ;  /* 0x0000000807077824 */ /* 0x000fe200078e00ff */
[----:B------:R-:W-:Y:S01]  /*4250*/  LOP3.LUT P2, RZ, R8, 0x4, RZ, 0xc0, !PT ;  /* 0x0000000408ff7812 */ /* 0x000fe2000784c0ff */
[----:B------:R-:W2:Y:S01]  /*4260*/  MUFU.EX2 R31, R31 ;  /* 0x0000001f001f7308 */ /* 0x000ea20000000800 */
[----:B------:R-:W-:Y:S01]  /*4270*/  LOP3.LUT R4, R4, 0x1c0, RZ, 0xc0, !PT ;  /* 0x000001c004047812 */ /* 0x000fe200078ec0ff */
[--C-:B------:R-:W-:Y:S01]  /*4280*/  FFMA.FTZ R54, R54, UR11, -R10.reuse ;  /* 0x0000000b36367c23 */ /* 0x100fe2000801080a */
[----:B------:R-:W-:Y:S01]  /*4290*/  FFMA.FTZ R10, R55, UR11, -R10 ;  /* 0x0000000b370a7c23 */ /* 0x000fe2000801080a */
[----:B-1----:R-:W-:-:S02]  /*42a0*/  F2FP.F16.F32.PACK_AB R153, R27, R26 ;  /* 0x0000001a1b99723e */ /* 0x002fc400000000ff */
[----:B------:R-:W-:Y:S02]  /*42b0*/  LOP3.LUT R7, R4, 0x8, R7, 0xf8, !PT ;  /* 0x0000000804077812 */ /* 0x000fe400078ef807 */
[----:B------:R-:W-:Y:S01]  /*42c0*/  SHF.R.U32.HI R4, RZ, 0x3, R4 ;  /* 0x00000003ff047819 */ /* 0x000fe20000011604 */
[----:B------:R-:W-:Y:S01]  /*42d0*/  MUFU.EX2 R34, R34 ;  /* 0x0000002200227308 */ /* 0x000fe20000000800 */
[----:B------:R-:W-:Y:S02]  /*42e0*/  F2FP.F16.F32.PACK_AB R156, R33, R32 ;  /* 0x00000020219c723e */ /* 0x000fe400000000ff */
[----:B------:R-:W-:Y:S01]  /*42f0*/  LOP3.LUT R12, R7, R4, RZ, 0x3c, !PT ;  /* 0x00000004070c7212 */ /* 0x000fe200078e3cff */
[----:B------:R-:W-:Y:S01]  /*4300*/  FADD.FTZ R7, R24, R25 ;  /* 0x0000001918077221 */ /* 0x000fe20000010000 */
[----:B------:R-:W-:Y:S02]  /*4310*/  F2FP.F16.F32.PACK_AB R158, R37, R36 ;  /* 0x00000024259e723e */ /* 0x000fe400000000ff */
[----:B------:R-:W-:Y:S01]  /*4320*/  IADD3 R8, R12, R6, R13 ;  /* 0x000000060c087210 */ /* 0x000fe20007ffe00d */
[----:B------:R-:W-:Y:S01]  /*4330*/  FADD.FTZ R4, R28, R7 ;  /* 0x000000071c047221 */ /* 0x000fe20000010000 */
[----:B------:R-:W1:Y:S01]  /*4340*/  MUFU.EX2 R35, R35 ;  /* 0x0000002300237308 */ /* 0x000e620000000800 */
[----:B------:R-:W-:Y:S01]  /*4350*/  IMAD.MOV.U32 R12, RZ, RZ, 0x20 ;  /* 0x00000020ff0c7424 */ /* 0x000fe200078e00ff */
[----:B------:R-:W-:Y:S01]  /*4360*/  LEA R8, R8, UR41, 0x1 ;  /* 0x0000002908087c11 */ /* 0x000fe2000f8e08ff */
[----:B------:R-:W-:Y:S01]  /*4370*/  FADD.FTZ R7, R29, R4 ;  /* 0x000000041d077221 */ /* 0x000fe20000010000 */
[----:B--2---:R-:W-:-:S02]  /*4380*/  F2FP.F16.F32.PACK_AB R155, R31, R30 ;  /* 0x0000001e1f9b723e */ /* 0x004fc400000000ff */
[----:B------:R-:W-:Y:S01]  /*4390*/  SEL R12, R12, 0xffffffe0, !P1 ;  /* 0xffffffe00c0c7807 */ /* 0x000fe20004800000 */
[----:B------:R-:W-:Y:S01]  /*43a0*/  FADD.FTZ R4, R32, R7 ;  /* 0x0000000720047221 */ /* 0x000fe20000010000 */
[----:B------:R-:W-:Y:S01]  /*43b0*/  FADD.FTZ R7, R26, R27 ;  /* 0x0000001b1a077221 */ /* 0x000fe20000010000 */
[----:B------:R-:W2:Y:S01]  /*43c0*/  MUFU.EX2 R40, R40 ;  /* 0x0000002800287308 */ /* 0x000ea20000000800 */
[----:B------:R3:W-:Y:S01]  /*43d0*/  STSM.16.M88.4 [R8+0x26800], R152 ;  /* 0x0268009808007844 */ /* 0x0007e20000000200 */
[----:B------:R-:W-:Y:S01]  /*43e0*/  FADD.FTZ R13, R33, R4 ;  /* 0x00000004210d7221 */ /* 0x000fe20000010000 */
[----:B------:R-:W-:-:S03]  /*43f0*/  FADD.FTZ R4, R30, R7 ;  /* 0x000000071e047221 */ /* 0x000fc60000010000 */
[----:B------:R-:W-:Y:S01]  /*4400*/  FADD.FTZ R6, R36, R13 ;  /* 0x0000000d24067221 */ /* 0x000fe20000010000 */
[----:B------:R-:W-:Y:S01]  /*4410*/  FADD.FTZ R7, R31, R4 ;  /* 0x000000041f077221 */ /* 0x000fe20000010000 */
[----:B------:R-:W4:Y:S01]  /*4420*/  MUFU.EX2 R38, R38 ;  /* 0x0000002600267308 */ /* 0x000f220000000800 */
[----:B-1----:R-:W-:Y:S01]  /*4430*/  F2FP.F16.F32.PACK_AB R157, R35, R34 ;  /* 0x00000022239d723e */ /* 0x002fe200000000ff */
[----:B------:R-:W-:Y:S01]  /*4440*/  FADD.FTZ R13, R37, R6 ;  /* 0x00000006250d7221 */ /* 0x000fe20000010000 */
[----:B------:R-:W-:-:S04]  /*4450*/  FADD.FTZ R4, R34, R7 ;  /* 0x0000000722047221 */ /* 0x000fc80000010000 */
[----:B------:R-:W-:Y:S01]  /*4460*/  FADD.FTZ R7, R35, R4 ;  /* 0x0000000423077221 */ /* 0x000fe20000010000 */
[----:B------:R-:W1:Y:S01]  /*4470*/  MUFU.EX2 R41, R41 ;  /* 0x0000002900297308 */ /* 0x000e620000000800 */
[----:B--2---:R-:W-:-:S07]  /*4480*/  FADD.FTZ R6, R40, R13 ;  /* 0x0000000d28067221 */ /* 0x004fce0000010000 */
[----:B------:R-:W2:Y:S01]  /*4490*/  MUFU.EX2 R39, R39 ;  /* 0x0000002700277308 */ /* 0x000ea20000000800 */
[----:B----4-:R-:W-:Y:S01]  /*44a0*/  FADD.FTZ R4, R38, R7 ;  /* 0x0000000726047221 */ /* 0x010fe20000010000 */
[----:B------:R-:W-:-:S06]  /*44b0*/  VIADD R7, R8, 0x26840 ;  /* 0x0002684008077836 */ /* 0x000fcc0000000000 */
[----:B------:R-:W4:Y:S01]  /*44c0*/  MUFU.EX2 R42, R42 ;  /* 0x0000002a002a7308 */ /* 0x000f220000000800 */
[C---:B-1----:R-:W-:Y:S01]  /*44d0*/  FADD.FTZ R17, R41.reuse, R6 ;  /* 0x0000000629117221 */ /* 0x042fe20000010000 */
[----:B------:R-:W-:Y:S01]  /*44e0*/  VIADD R6, R8, 0x26800 ;  /* 0x0002680008067836 */ /* 0x000fe20000000000 */
[----:B------:R-:W-:-:S04]  /*44f0*/  F2FP.F16.F32.PACK_AB R160, R41, R40 ;  /* 0x0000002829a0723e */ /* 0x000fc800000000ff */
[C---:B------:R-:W-:Y:S01]  /*4500*/  @P2 IADD3 R7, R6.reuse, -0x40, RZ ;  /* 0xffffffc006072810 */ /* 0x040fe20007ffe0ff */
[----:B------:R-:W1:Y:S01]  /*4510*/  MUFU.EX2 R43, R43 ;  /* 0x0000002b002b7308 */ /* 0x000e620000000800 */
[C---:B--2---:R-:W-:Y:S01]  /*4520*/  FADD.FTZ R15, R39.reuse, R4 ;  /* 0x00000004270f7221 */ /* 0x044fe20000010000 */
[----:B------:R-:W-:Y:S01]  /*4530*/  IMAD.IADD R6, R6, 0x1, R12 ;  /* 0x0000000106067824 */ /* 0x000fe200078e020c */
[----:B------:R-:W-:-:S05]  /*4540*/  F2FP.F16.F32.PACK_AB R159, R39, R38 ;  /* 0x00000026279f723e */ /* 0x000fca00000000ff */
[----:B------:R-:W2:Y:S01]  /*4550*/  MUFU.EX2 R44, R44 ;  /* 0x0000002c002c7308 */ /* 0x000ea20000000800 */
[----:B----4-:R-:W-:Y:S01]  /*4560*/  FADD.FTZ R4, R42, R15 ;  /* 0x0000000f2a047221 */ /* 0x010fe20000010000 */
[----:B------:R3:W-:Y:S06]  /*4570*/  STSM.16.M88.4 [R6], R156 ;  /* 0x0000009c06007844 */ /* 0x0007ec0000000200 */
[----:B------:R-:W-:Y:S01]  /*4580*/  MUFU.EX2 R46, R46 ;  /* 0x0000002e002e7308 */ /* 0x000fe20000000800 */
[C---:B-1----:R-:W-:Y:S01]  /*4590*/  FADD.FTZ R15, R43.reuse, R4 ;  /* 0x000000042b0f7221 */ /* 0x042fe20000010000 */
[----:B------:R-:W-:Y:S01]  /*45a0*/  IMAD.IADD R4, R12, 0x1, R7 ;  /* 0x000000010c047824 */ /* 0x000fe200078e0207 */
[----:B------:R-:W-:-:S05]  /*45b0*/  F2FP.F16.F32.PACK_AB R161, R43, R42 ;  /* 0x0000002a2ba1723e */ /* 0x000fca00000000ff */
[----:B------:R-:W1:Y:S01]  /*45c0*/  MUFU.EX2 R45, R45 ;  /* 0x0000002d002d7308 */ /* 0x000e620000000800 */
[----:B--2---:R-:W-:-:S07]  /*45d0*/  FADD.FTZ R12, R44, R17 ;  /* 0x000000112c0c7221 */ /* 0x004fce0000010000 */
[----:B------:R-:W2:Y:S08]  /*45e0*/  MUFU.EX2 R47, R47 ;  /* 0x0000002f002f7308 */ /* 0x000eb00000000800 */
[----:B------:R-:W-:Y:S01]  /*45f0*/  MUFU.EX2 R48, R48 ;  /* 0x0000003000307308 */ /* 0x000fe20000000800 */
[C---:B-1----:R-:W-:Y:S01]  /*4600*/  F2FP.F16.F32.PACK_AB R162, R45.reuse, R44 ;  /* 0x0000002c2da2723e */ /* 0x042fe200000000ff */
[----:B------:R-:W-:-:S06]  /*4610*/  FADD.FTZ R45, R45, R12 ;  /* 0x0000000c2d2d7221 */ /* 0x000fcc0000010000 */
[----:B------:R-:W1:Y:S01]  /*4620*/  MUFU.EX2 R49, R49 ;  /* 0x0000003100317308 */ /* 0x000e620000000800 */
[----:B--2---:R-:W-:-:S05]  /*4630*/  F2FP.F16.F32.PACK_AB R163, R47, R46 ;  /* 0x0000002e2fa3723e */ /* 0x004fca00000000ff */
[----:B------:R3:W-:Y:S02]  /*4640*/  STSM.16.M88.4 [R7], R160 ;  /* 0x000000a007007844 */ /* 0x0007e40000000200 */
[----:B------:R-:W-:Y:S08]  /*4650*/  MUFU.EX2 R50, R50 ;  /* 0x0000003200327308 */ /* 0x000ff00000000800 */
[----:B------:R-:W2:Y:S01]  /*4660*/  MUFU.EX2 R51, R51 ;  /* 0x0000003300337308 */ /* 0x000ea20000000800 */
[----:B-1----:R-:W-:Y:S01]  /*4670*/  F2FP.F16.F32.PACK_AB R164, R49, R48 ;  /* 0x0000003031a4723e */ /* 0x002fe200000000ff */
[----:B------:R-:W-:-:S04]  /*4680*/  FADD.FTZ R48, R48, R45 ;  /* 0x0000002d30307221 */ /* 0x000fc80000010000 */
[----:B------:R-:W-:Y:S02]  /*4690*/  FADD.FTZ R49, R49, R48 ;  /* 0x0000003031317221 */ /* 0x000fe40000010000 */
[----:B------:R-:W1:Y:S08]  /*46a0*/  MUFU.EX2 R52, R52 ;  /* 0x0000003400347308 */ /* 0x000e700000000800 */
[----:B------:R-:W-:Y:S01]  /*46b0*/  MUFU.EX2 R54, R54 ;  /* 0x0000003600367308 */ /* 0x000fe20000000800 */
[----:B--2---:R-:W-:-:S07]  /*46c0*/  F2FP.F16.F32.PACK_AB R165, R51, R50 ;  /* 0x0000003233a5723e */ /* 0x004fce00000000ff */
[----:B------:R2:W4:Y:S01]  /*46d0*/  MUFU.EX2 R13, R10 ;  /* 0x0000000a000d7308 */ /* 0x0005220000000800 */
[----:B-1----:R-:W-:Y:S01]  /*46e0*/  F2FP.F16.F32.PACK_AB R166, R11, R52 ;  /* 0x000000340ba6723e */ /* 0x002fe200000000ff */
[----:B--2---:R-:W-:-:S04]  /*46f0*/  FADD.FTZ R10, R46, R15 ;  /* 0x0000000f2e0a7221 */ /* 0x004fc80000010000 */
[----:B------:R-:W-:Y:S01]  /*4700*/  FADD.FTZ R47, R47, R10 ;  /* 0x0000000a2f2f7221 */ /* 0x000fe20000010000 */
[----:B------:R-:W-:-:S03]  /*4710*/  FADD.FTZ R10, R52, R49 ;  /* 0x00000031340a7221 */ /* 0x000fc60000010000 */
[----:B------:R-:W-:Y:S01]  /*4720*/  FADD.FTZ R50, R50, R47 ;  /* 0x0000002f32327221 */ /* 0x000fe20000010000 */
[----:B----4-:R-:W-:Y:S01]  /*4730*/  F2FP.F16.F32.PACK_AB R167, R13, R54 ;  /* 0x000000360da7723e */ /* 0x010fe200000000ff */
[----:B------:R-:W-:Y:S02]  /*4740*/  FADD.FTZ R10, R11, R10 ;  /* 0x0000000a0b0a7221 */ /* 0x000fe40000010000 */
[----:B------:R-:W-:Y:S02]  /*4750*/  FADD.FTZ R51, R51, R50 ;  /* 0x0000003233337221 */ /* 0x000fe40000010000 */
[----:B------:R3:W-:Y:S02]  /*4760*/  STSM.16.M88.4 [R4], R164 ;  /* 0x000000a404007844 */ /* 0x0007e40000000200 */
[----:B------:R-:W-:-:S04]  /*4770*/  FADD.FTZ R54, R54, R51 ;  /* 0x0000003336367221 */ /* 0x000fc80000010000 */
[----:B------:R-:W-:Y:S01]  /*4780*/  FADD.FTZ R11, R13, R54 ;  /* 0x000000360d0b7221 */ /* 0x000fe20000010000 */
[----:B------:R-:W-:Y:S06]  /*4790*/  @!P0 BRA `(.L_x_3234) ;  /* 0x0000000000048947 */ /* 0x000fec0003800000 */
[----:B------:R-:W-:Y:S01]  /*47a0*/  BPT.TRAP 0x1 ;  /* 0x000000040000795c */ /* 0x000fe20000300000 */
.L_x_3234:
[----:B------:R1:W2:Y:S01]  /*47b0*/  SYNCS.PHASECHK.TRANS64.TRYWAIT P1, [UR41+0x28c50], R9 ;  /* 0x028c5009ff0075a7 */ /* 0x0002a20008020169 */
[----:B------:R-:W-:Y:S05]  /*47c0*/  @!P0 BRA `(.L_x_3235) ;  /* 0x0000000000048947 */ /* 0x000fea0003800000 */
[----:B------:R-:W-:Y:S01]  /*47d0*/  BPT.TRAP 0x1 ;  /* 0x000000040000795c */ /* 0x000fe20000300000 */
.L_x_3235:
[----:B------:R-:W-:Y:S01]  /*47e0*/  ULOP3.LUT UR24, UR45, 0x2000000, URZ, 0xfc, !UPT ;  /* 0x020000002d187892 */ /* 0x000fe2000f8efc3f */
[----:B--2---:R-:W-:Y:S11]  /*47f0*/  @P1 BRA `(.L_x_3236) ;  /* 0x0000000000081947 */ /* 0x004ff60003800000 */
[----:B------:R-:W2:Y:S02]  /*4800*/  SYNCS.PHASECHK.TRANS64.TRYWAIT P1, [UR41+0x28c50], R9 ;  /* 0x028c5009ff0075a7 */ /* 0x000ea40008020169 */
[----:B--2---:R-:W-:Y:S05]  /*4810*/  @!P1 BRA `(.L_x_3237) ;  /* 0x0000008400989947 */ /* 0x004fea0003800000 */
.L_x_3236:
[----:B------:R-:W-:Y:S01]  /*4820*/  WARPGROUP.ARRIVE ;  /* 0x00000000000079c5 */ /* 0x000fe20000000000 */
[----:B------:R-:W-:Y:S01]  /*4830*/  UMOV UR14, UR24 ;  /* 0x00000018000e7c82 */ /* 0x000fe20008000000 */
[----:B------:R-:W-:Y:S01]  /*4840*/  UMOV UR15, 0x40000040 ;  /* 0x40000040000f7882 */ /* 0x000fe20000000000 */
[----:B------:R-:W-:-:S03]  /*4850*/  UIADD3 UR4, UR24, 0x80, URZ ;  /* 0x0000008018047890 */ /* 0x000fc6000fffe03f */
[----:B------:R-:W-:Y:S01]  /*4860*/  HGMMA.64x256x16.F32 R24, R152, gdesc[UR12].tnspB, RZ, !UPT, gsb0 ;  /* 0x43e0000c98187df0 */ /* 0x000fe2000c0008ff */
[----:B------:R-:W-:-:S03]  /*4870*/  UMOV UR15, 0x40000040 ;  /* 0x40000040000f7882 */ /* 0x000fc60000000000 */
[----:B------:R-:W-:Y:S01]  /*4880*/  UMOV UR14, UR4 ;  /* 0x00000004000e7c82 */ /* 0x000fe20008000000 */
[----:B------:R-:W-:Y:S01]  /*4890*/  UIADD3 UR4, UR24, 0x100, URZ ;  /* 0x0000010018047890 */ /* 0x000fe2000fffe03f */
[----:B------:R-:W-:Y:S02]  /*48a0*/  WARPGROUP.DEPBAR.LE gsb0, 0x0 ;  /* 0x00008000000079c5 */ /* 0x000fe40000010000 */
[----:B------:R-:W-:-:S15]  /*48b0*/  WARPGROUP.ARRIVE ;  /* 0x00000000000079c5 */ /* 0x000fde0000000000 */
[----:B------:R-:W-:-:S05]  /*48c0*/  NOP ;  /* 0x0000000000007918 */ /* 0x000fca0000000000 */
[----:B------:R-:W-:Y:S01]  /*48d0*/  HGMMA.64x256x16.F32 R24, R156, gdesc[UR12].tnspB, R24, gsb0 ;  /* 0x43e0000c9c187df0 */ /* 0x000fe20008000818 */
[----:B------:R-:W-:Y:S01]  /*48e0*/  UMOV UR14, UR4 ;  /* 0x00000004000e7c82 */ /* 0x000fe20008000000 */
[----:B------:R-:W-:Y:S01]  /*48f0*/  UMOV UR15, 0x40000040 ;  /* 0x40000040000f7882 */ /* 0x000fe20000000000 */
[----:B------:R-:W-:Y:S01]  /*4900*/  UIADD3 UR4, UR24, 0x180, URZ ;  /* 0x0000018018047890 */ /* 0x000fe2000fffe03f */
[----:B------:R-:W-:Y:S02]  /*4910*/  WARPGROUP.DEPBAR.LE gsb0, 0x0 ;  /* 0x00008000000079c5 */ /* 0x000fe40000010000 */
[----:B------:R-:W-:-:S15]  /*4920*/  WARPGROUP.ARRIVE ;  /* 0x00000000000079c5 */ /* 0x000fde0000000000 */
[----:B------:R-:W-:-:S07]  /*4930*/  NOP ;  /* 0x0000000000007918 */ /* 0x000fce0000000000 */
[----:B------:R-:W-:Y:S01]  /*4940*/  HGMMA.64x256x16.F32 R24, R160, gdesc[UR12].tnspB, R24, gsb0 ;  /* 0x43e0000ca0187df0 */ /* 0x000fe20008000818 */
[----:B------:R-:W-:Y:S01]  /*4950*/  UMOV UR14, UR4 ;  /* 0x00000004000e7c82 */ /* 0x000fe20008000000 */
[----:B------:R-:W-:Y:S01]  /*4960*/  UMOV UR15, 0x40000040 ;  /* 0x40000040000f7882 */ /* 0x000fe20000000000 */
[----:B------:R-:W-:Y:S01]  /*4970*/  UMOV UR4, URZ ;  /* 0x0000003f00047c82 */ /* 0x000fe20008000000 */
[----:B------:R-:W-:Y:S02]  /*4980*/  WARPGROUP.DEPBAR.LE gsb0, 0x0 ;  /* 0x00008000000079c5 */ /* 0x000fe40000010000 */
[----:B------:R-:W-:-:S15]  /*4990*/  WARPGROUP.ARRIVE ;  /* 0x00000000000079c5 */ /* 0x000fde0000000000 */
[----:B------:R-:W-:-:S07]  /*49a0*/  NOP ;  /* 0x0000000000007918 */ /* 0x000fce0000000000 */
[----:B------:R-:W-:Y:S03]  /*49b0*/  HGMMA.64x256x16.F32 R24, R164, gdesc[UR12].tnspB, R24, gsb0 ;  /* 0x43e0000ca4187df0 */ /* 0x000fe60008000818 */
[----:B------:R-:W-:Y:S02]  /*49c0*/  WARPGROUP.DEPBAR.LE gsb0, 0x0 ;  /* 0x00008000000079c5 */ /* 0x000fe40000010000 */
[----:B------:R-:W-:Y:S01]  /*49d0*/  @!PT LDS RZ, [RZ] ;  /* 0x00000000fffff984 */ /* 0x000fe20000000800 */
[----:B------:R-:W-:Y:S01]  /*49e0*/  @!PT LDS RZ, [RZ] ;  /* 0x00000000fffff984 */ /* 0x000fe20000000800 */
[----:B------:R-:W-:Y:S01]  /*49f0*/  @!PT LDS RZ, [RZ] ;  /* 0x00000000fffff984 */ /* 0x000fe20000000800 */
[----:B------:R-:W-:Y:S01]  /*4a00*/  @!PT LDS RZ, [RZ] ;  /* 0x00000000fffff984 */ /* 0x000fe20000000800 */
[----:B------:R4:W-:Y:S06]  /*4a10*/  MEMBAR.ALL.CTA ;  /* 0x0000000000007992 */ /* 0x0009ec0000008000 */
[----:B----4-:R-:W4:Y:S02]  /*4a20*/  FENCE.VIEW.ASYNC.S ;  /* 0x00000000000073c6 */ /* 0x010f240000000000 */
[----:B----4-:R-:W-:Y:S01]  /*4a30*/  NOP ;  /* 0x0000000000007918 */ /* 0x010fe20000000000 */
[----:B------:R-:W-:Y:S06]  /*4a40*/  BAR.ARV 0xe, 0x100 ;  /* 0x0384000000007b1d */ /* 0x000fec0000002000 */
[----:B------:R-:W-:Y:S05]  /*4a50*/  @!P0 BRA `(.L_x_3238) ;  /* 0x0000000000048947 */ /* 0x000fea0003800000 */
[----:B------:R-:W-:Y:S01]  /*4a60*/  BPT.TRAP 0x1 ;  /* 0x000000040000795c */ /* 0x000fe20000300000 */
.L_x_3238:
[----:B------:R-:W-:Y:S02]  /*4a70*/  UIADD3 UR44, UR44, -0x2, URZ ;  /* 0xfffffffe2c2c7890 */ /* 0x000fe4000fffe03f */
[----:B------:R-:W-:Y:S02]  /*4a80*/  UIADD3 UR5, UR41, 0x28c60, URZ ;  /* 0x00028c6029057890 */ /* 0x000fe4000fffe03f */
[----:B------:R-:W-:Y:S02]  /*4a90*/  UISETP.GE.AND UP0, UPT, UR44, UR40, UPT ;  /* 0x000000282c00728c */ /* 0x000fe4000bf06270 */
[----:B------:R-:W-:-:S04]  /*4aa0*/  UPRMT UR5, UR42, 0x654, UR5 ;  /* 0x000006542a057896 */ /* 0x000fc80008000005 */
[----:B------:R-:W-:-:S05]  /*4ab0*/  PLOP3.LUT P1, PT, PT, PT, UP0, 0x80, 0x0 ;  /* 0x000000000000781c */ /* 0x000fca0003f2f008 */
[----:B------:R-:W-:Y:S08]  /*4ac0*/  SYNCS.ARRIVE.TRANS64.RED.A1T0 RZ, [UR5], RZ ;  /* 0x000000ffffff79a7 */ /* 0x000ff00008100405 */
[----:B------:R-:W-:Y:S05]  /*4ad0*/  @!P1 BRA `(.L_x_3239) ;  /* 0x0000001800409947 */ /* 0x000fea0003800000 */
[----:B------:R-:W-:Y:S01]  /*4ae0*/  UMOV UR4, URZ ;  /* 0x0000003f00047c82 */ /* 0x000fe20008000000 */
[----:B------:R-:W-:Y:S01]  /*4af0*/  UMOV UR5, URZ ;  /* 0x0000003f00057c82 */ /* 0x000fe20008000000 */
[----:B------:R-:W-:-:S05]  /*4b00*/  ULDC UR27, c[0x0][0x988] ;  /* 0x00026200001b7ab9 */ /* 0x000fca0000000800 */
.L_x_3250:
[----:B------:R-:W-:Y:S01]  /*4b10*/  UIADD3 UR7, UR5, 0x1, URZ ;  /* 0x0000000105077890 */ /* 0x000fe2000fffe03f */
[----:B012---:R-:W-:Y:S01]  /*4b20*/  IMAD.U32 R9, RZ, RZ, UR44 ;  /* 0x0000002cff097e24 */ /* 0x007fe2000f8e00ff */
[----:B------:R-:W-:Y:S02]  /*4b30*/  UIADD3 UR44, UR44, -0x1, URZ ;  /* 0xffffffff2c2c7890 */ /* 0x000fe4000fffe03f */
[----:B------:R-:W-:Y:S02]  /*4b40*/  UISETP.NE.AND UP0, UPT, UR7, 0x2, UPT ;  /* 0x000000020700788c */ /* 0x000fe4000bf05270 */
[----:B------:R-:W-:Y:S02]  /*4b50*/  ISETP.GT.AND P1, PT, R9, UR40, PT ;  /* 0x0000002809007c0c */ /* 0x000fe4000bf24270 */
[----:B------:R-:W-:Y:S02]  /*4b60*/  USEL UR10, URZ, 0x1, UP0 ;  /* 0x000000013f0a7887 */ /* 0x000fe40008000000 */
[----:B------:R-:W-:-:S02]  /*4b70*/  USEL UR25, UR7, URZ, UP0 ;  /* 0x0000003f07197287 */ /* 0x000fc40008000000 */
[----:B------:R-:W-:Y:S01]  /*4b80*/  ULOP3.LUT UR4, UR4, UR10, URZ, 0x3c, !UPT ;  /* 0x0000000a04047292 */ /* 0x000fe2000f8e3c3f */
[----:B------:R-:W-:Y:S11]  /*4b90*/  @!P0 BRA `(.L_x_3240) ;  /* 0x0000000000048947 */ /* 0x000ff60003800000 */
[----:B------:R-:W-:Y:S01]  /*4ba0*/  BPT.TRAP 0x1 ;  /* 0x000000040000795c */ /* 0x000fe20000300000 */
.L_x_3240:
[----:B------:R-:W-:Y:S01]  /*4bb0*/  ULEA UR26, UR25, UR41, 0x3 ;  /* 0x00000029191a7291 */ /* 0x000fe2000f8e183f */
[----:B------:R-:W-:-:S04]  /*4bc0*/  MOV R9, UR4 ;  /* 0x0000000400097c02 */ /* 0x000fc80008000f00 */
[----:B------:R-:W-:-:S04]  /*4bd0*/  SHF.L.U32 R9, R9, 0x1f, RZ ;  /* 0x0000001f09097819 */ /* 0x000fc800000006ff */
[----:B------:R0:W1:Y:S01]  /*4be0*/  SYNCS.PHASECHK.TRANS64.TRYWAIT P2, [UR26+0x28c30], R9 ;  /* 0x028c3009ff0075a7 */ /* 0x000062000804015a */
[----:B------:R-:W-:Y:S05]  /*4bf0*/  @!P0 BRA `(.L_x_3241) ;  /* 0x0000000000048947 */ /* 0x000fea0003800000 */
[----:B------:R-:W-:Y:S01]  /*4c00*/  BPT.TRAP 0x1 ;  /* 0x000000040000795c */ /* 0x000fe20000300000 */
.L_x_3241:
[----:B-1----:R-:W-:Y:S05]  /*4c10*/  @P2 BRA `(.L_x_3242) ;  /* 0x0000000000082947 */ /* 0x002fea0003800000 */
[----:B------:R-:W1:Y:S02]  /*4c20*/  SYNCS.PHASECHK.TRANS64.TRYWAIT P2, [UR26+0x28c30], R9 ;  /* 0x028c3009ff0075a7 */ /* 0x000e64000804015a */
[----:B-1----:R-:W-:Y:S05]  /*4c30*/  @!P2 BRA `(.L_x_3243) ;  /* 0x0000008000a8a947 */ /* 0x002fea0003800000 */
.L_x_3242:
[----:B------:R-:W-:Y:S01]  /*4c40*/  ULEA UR10, UR25, UR6, 0x9 ;  /* 0x00000006190a7291 */ /* 0x000fe2000f8e483f */
[----:B---3--:R-:W-:Y:S01]  /*4c50*/  WARPGROUP.ARRIVE ;  /* 0x00000000000079c5 */ /* 0x008fe20000000000 */
[----:B------:R-:W-:Y:S01]  /*4c60*/  UMOV UR11, 0x40000040 ;  /* 0x40000040000b7882 */ /* 0x000fe20000000000 */
[----:B------:R-:W-:Y:S01]  /*4c70*/  UMOV UR15, 0x40000040 ;  /* 0x40000040000f7882 */ /* 0x000fe20000000000 */
[----:B------:R-:W-:Y:S02]  /*4c80*/  UIADD3 UR14, UR10, 0x2, URZ ;  /* 0x000000020a0e7890 */ /* 0x000fe4000fffe03f */
[----:B------:R-:W-:Y:S01]  /*4c90*/  UIADD3 UR18, UR10, 0x4, URZ ;  /* 0x000000040a127890 */ /* 0x000fe2000fffe03f */
[----:B------:R-:W-:Y:S02]  /*4ca0*/  UMOV UR19, 0x40000040 ;  /* 0x4000004000137882 */ /* 0x000fe40000000000 */
[----:B------:R-:W-:Y:S01]  /*4cb0*/  HGMMA.64x64x16.F32 R152, gdesc[UR8], RZ, !UPT, gsb0 ;  /* 0x00e00000089879f0 */ /* 0x000fe2000c0008ff */
[----:B------:R-:W-:Y:S01]  /*4cc0*/  UIADD3 UR22, UR10, 0x6, URZ ;  /* 0x000000060a167890 */ /* 0x000fe2000fffe03f */
[----:B------:R-:W-:Y:S01]  /*4cd0*/  UMOV UR23, 0x40000040 ;  /* 0x4000004000177882 */ /* 0x000fe20000000000 */
[----:B------:R-:W-:-:S02]  /*4ce0*/  WARPGROUP.DEPBAR.LE gsb0, 0x0 ;  /* 0x00008000000079c5 */ /* 0x000fc40000010000 */
        /* <DEDUP_REMOVED lines=11> */
.L_x_3244:
[----:B-1----:R-:W-:Y:S01]  /*4da0*/  FMNMX.FTZ R12, R152, R3, !PT ;  /* 0x00000003980c7209 */ /* 0x002fe20007810000 */
[----:B------:R-:W-:Y:S01]  /*4db0*/  UMOV UR11, UR27 ;  /* 0x0000001b000b7c82 */ /* 0x000fe20008000000 */
[----:B------:R-:W-:Y:S01]  /*4dc0*/  ISETP.NE.AND P2, PT, R0, RZ, PT ;  /* 0x000000ff0000720c */ /* 0x000fe20003f45270 */
[----:B------:R-:W-:Y:S01]  /*4dd0*/  UIADD3 UR7, UR26, 0x28c40, URZ ;  /* 0x00028c401a077890 */ /* 0x000fe2000fffe03f */
[----:B------:R-:W-:-:S03]  /*4de0*/  FMNMX.FTZ R13, R153, R12, !PT ;  /* 0x0000000c990d7209 */ /* 0x000fc60007810000 */
[----:B------:R-:W-:Y:S01]  /*4df0*/  UPRMT UR7, UR42, 0x654, UR7 ;  /* 0x000006542a077896 */ /* 0x000fe20008000007 */
[----:B------:R-:W-:-:S04]  /*4e00*/  FMNMX.FTZ R12, R156, R13, !PT ;  /* 0x0000000d9c0c7209 */ /* 0x000fc80007810000 */
[----:B------:R-:W-:-:S04]  /*4e10*/  FMNMX.FTZ R13, R157, R12, !PT ;  /* 0x0000000c9d0d7209 */ /* 0x000fc80007810000 */
[----:B------:R-:W-:Y:S01]  /*4e20*/  FMNMX.FTZ R12, R160, R13, !PT ;  /* 0x0000000da00c7209 */ /* 0x000fe20007810000 */
[----:B------:R-:W-:Y:S03]  /*4e30*/  SYNCS.ARRIVE.TRANS64.RED.A1T0 RZ, [UR7], RZ ;  /* 0x000000ffffff79a7 */ /* 0x000fe60008100407 */
[----:B------:R-:W-:-:S04]  /*4e40*/  FMNMX.FTZ R13, R161, R12, !PT ;  /* 0x0000000ca10d7209 */ /* 0x000fc80007810000 */
        /* <DEDUP_REMOVED lines=9> */
[----:B------:R-:W-:-:S05]  /*4ee0*/  FMNMX.FTZ R15, R181, R12, !PT ;  /* 0x0000000cb50f7209 */ /* 0x000fca0007810000 */
[----:B------:R-:W1:Y:S02]  /*4ef0*/  SHFL.BFLY PT, R12, R15, 0x2, 0x1f ;  /* 0x0c401f000f0c7f89 */ /* 0x000e6400000e0000 */
        /* <DEDUP_REMOVED lines=10> */
[----:B------:R-:W-:-:S03]  /*4fa0*/  FMNMX.FTZ R13, R167, R14, !PT ;  /* 0x0000000ea70d7209 */ /* 0x000fc60007810000 */
[----:B------:R-:W-:Y:S01]  /*4fb0*/  FMUL.FTZ R184, R12, UR11 ;  /* 0x0000000b0cb87c20 */ /* 0x000fe20008410000 */
[----:B------:R-:W-:Y:S01]  /*4fc0*/  FMNMX.FTZ R14, R170, R13, !PT ;  /* 0x0000000daa0e7209 */ /* 0x000fe20007810000 */
[----:B------:R-:W-:Y:S02]  /*4fd0*/  FADD.FTZ R3, -R12, R3 ;  /* 0x000000030c037221 */ /* 0x000fe40000010100 */
[--C-:B------:R-:W-:Y:S01]  /*4fe0*/  FFMA.FTZ R152, R152, UR11, -R184.reuse ;  /* 0x0000000b98987c23 */ /* 0x100fe200080108b8 */
[----:B------:R-:W-:Y:S01]  /*4ff0*/  FMNMX.FTZ R13, R171, R14, !PT ;  /* 0x0000000eab0d7209 */ /* 0x000fe20007810000 */
[----:B------:R-:W-:Y:S01]  /*5000*/  FMUL.FTZ R3, R3, UR11 ;  /* 0x0000000b03037c20 */ /* 0x000fe20008410000 */
[--C-:B------:R-:W-:Y:S01]  /*5010*/  FFMA.FTZ R19, R156, UR11, -R184.reuse ;  /* 0x0000000b9c137c23 */ /* 0x100fe200080108b8 */
[--C-:B------:R-:W-:Y:S01]  /*5020*/  FFMA.FTZ R156, R160, UR11, -R184.reuse ;  /* 0x0000000ba09c7c23 */ /* 0x100fe200080108b8 */
[----:B------:R-:W-:Y:S01]  /*5030*/  FMNMX.FTZ R14, R174, R13, !PT ;  /* 0x0000000dae0e7209 */ /* 0x000fe20007810000 */
[--C-:B------:R-:W-:Y:S01]  /*5040*/  FFMA.FTZ R13, R153, UR11, -R184.reuse ;  /* 0x0000000b990d7c23 */ /* 0x100fe200080108b8 */
[----:B------:R-:W-:Y:S01]  /*5050*/  MUFU.EX2 R152, R152 ;  /* 0x0000009800987308 */ /* 0x000fe20000000800 */
[--C-:B------:R-:W-:Y:S01]  /*5060*/  FFMA.FTZ R17, R161, UR11, -R184.reuse ;  /* 0x0000000ba1117c23 */ /* 0x100fe200080108b8 */
[----:B------:R-:W-:Y:S01]  /*5070*/  FMNMX.FTZ R15, R175, R14, !PT ;  /* 0x0000000eaf0f7209 */ /* 0x000fe20007810000 */
[--C-:B------:R-:W-:Y:S01]  /*5080*/  FFMA.FTZ R160, R168, UR11, -R184.reuse ;  /* 0x0000000ba8a07c23 */ /* 0x100fe200080108b8 */
[--C-:B------:R-:W-:Y:S01]  /*5090*/  FFMA.FTZ R23, R173, UR11, -R184.reuse ;  /* 0x0000000bad177c23 */ /* 0x100fe200080108b8 */
[--C-:B------:R-:W-:Y:S01]  /*50a0*/  FFMA.FTZ R180, R180, UR11, -R184.reuse ;  /* 0x0000000bb4b47c23 */ /* 0x100fe200080108b8 */
[----:B------:R-:W-:Y:S01]  /*50b0*/  FMNMX.FTZ R14, R178, R15, !PT ;  /* 0x0000000fb20e7209 */ /* 0x000fe20007810000 */
[----:B------:R-:W-:Y:S01]  /*50c0*/  FFMA.FTZ R181, R181, UR11, -R184 ;  /* 0x0000000bb5b57c23 */ /* 0x000fe200080108b8 */
[----:B------:R-:W1:Y:S02]  /*50d0*/  MUFU.EX2 R3, R3 ;  /* 0x0000000300037308 */ /* 0x000e640000000800 */
[----:B------:R-:W-:-:S04]  /*50e0*/  FMNMX.FTZ R15, R179, R14, !PT ;  /* 0x0000000eb30f7209 */ /* 0x000fc80007810000 */
[----:B------:R-:W-:Y:S01]  /*50f0*/  FMNMX.FTZ R16, R182, R15, !PT ;  /* 0x0000000fb6107209 */ /* 0x000fe20007810000 */
[--C-:B------:R-:W-:Y:S01]  /*5100*/  FFMA.FTZ R15, R157, UR11, -R184.reuse ;  /* 0x0000000b9d0f7c23 */ /* 0x100fe200080108b8 */
[----:B------:R-:W2:Y:S02]  /*5110*/  MUFU.EX2 R13, R13 ;  /* 0x0000000d000d7308 */ /* 0x000ea40000000800 */
[----:B------:R-:W-:Y:S01]  /*5120*/  FMNMX.FTZ R18, R183, R16, !PT ;  /* 0x00000010b7127209 */ /* 0x000fe20007810000 */
[--C-:B------:R-:W-:Y:S01]  /*5130*/  FFMA.FTZ R16, R164, UR11, -R184.reuse ;  /* 0x0000000ba4107c23 */ /* 0x100fe200080108b8 */
[----:B------:R-:W-:-:S03]  /*5140*/  FFMA.FTZ R164, R176, UR11, -R184 ;  /* 0x0000000bb0a47c23 */ /* 0x000fc600080108b8 */
[----:B------:R-:W3:Y:S01]  /*5150*/  SHFL.BFLY PT, R21, R18, 0x2, 0x1f ;  /* 0x0c401f0012157f89 */ /* 0x000ee200000e0000 */
[----:B------:R4:W-:Y:S01]  /*5160*/  MUFU.EX2 R14, R19 ;  /* 0x00000013000e7308 */ /* 0x0009e20000000800 */
[----:B-1----:R-:W-:Y:S01]  /*5170*/  FFMA.FTZ R10, R3, R10, R152 ;  /* 0x0000000a030a7223 */ /* 0x002fe20000010098 */
[-C--:B------:R-:W-:Y:S01]  /*5180*/  FMUL.FTZ R24, R24, R3.reuse ;  /* 0x0000000318187220 */ /* 0x080fe20000410000 */
[-C--:B------:R-:W-:Y:S01]  /*5190*/  FMUL.FTZ R25, R25, R3.reuse ;  /* 0x0000000319197220 */ /* 0x080fe20000410000 */
[-C--:B------:R-:W-:Y:S01]  /*51a0*/  FMUL.FTZ R28, R28, R3.reuse ;  /* 0x000000031c1c7220 */ /* 0x080fe20000410000 */
[-C--:B------:R-:W-:Y:S01]  /*51b0*/  FMUL.FTZ R29, R29, R3.reuse ;  /* 0x000000031d1d7220 */ /* 0x080fe20000410000 */
[-C--:B------:R-:W-:Y:S01]  /*51c0*/  FMUL.FTZ R32, R32, R3.reuse ;  /* 0x0000000320207220 */ /* 0x080fe20000410000 */
[-C--:B------:R-:W-:Y:S01]  /*51d0*/  FMUL.FTZ R33, R33, R3.reuse ;  /* 0x0000000321217220 */ /* 0x080fe20000410000 */
[----:B------:R-:W-:Y:S01]  /*51e0*/  MUFU.EX2 R15, R15 ;  /* 0x0000000f000f7308 */ /* 0x000fe20000000800 */
[--C-:B----4-:R-:W-:Y:S01]  /*51f0*/  FFMA.FTZ R19, R165, UR11, -R184.reuse ;  /* 0x0000000ba5137c23 */ /* 0x110fe200080108b8 */
[----:B--2---:R-:W-:Y:S01]  /*5200*/  F2FP.F16.F32.PACK_AB R152, R13, R152 ;  /* 0x000000980d98723e */ /* 0x004fe200000000ff */
[--C-:B------:R-:W-:Y:S01]  /*5210*/  FFMA.FTZ R165, R177, UR11, -R184.reuse ;  /* 0x0000000bb1a57c23 */ /* 0x100fe200080108b8 */
[-C--:B------:R-:W-:Y:S01]  /*5220*/  FMUL.FTZ R36, R36, R3.reuse ;  /* 0x0000000324247220 */ /* 0x080fe20000410000 */
[-C--:B------:R-:W-:Y:S01]  /*5230*/  FMUL.FTZ R37, R37, R3.reuse ;  /* 0x0000000325257220 */ /* 0x080fe20000410000 */
[-C--:B------:R-:W-:Y:S01]  /*5240*/  FMUL.FTZ R40, R40, R3.reuse ;  /* 0x0000000328287220 */ /* 0x080fe20000410000 */
[-C--:B------:R-:W-:Y:S01]  /*5250*/  FMUL.FTZ R41, R41, R3.reuse ;  /* 0x0000000329297220 */ /* 0x080fe20000410000 */
[----:B------:R-:W-:Y:S01]  /*5260*/  MUFU.EX2 R156, R156 ;  /* 0x0000009c009c7308 */ /* 0x000fe20000000800 */
[-C--:B------:R-:W-:Y:S01]  /*5270*/  FMUL.FTZ R44, R44, R3.reuse ;  /* 0x000000032c2c7220 */ /* 0x080fe20000410000 */
[-C--:B------:R-:W-:Y:S01]  /*5280*/  FMUL.FTZ R45, R45, R3.reuse ;  /* 0x000000032d2d7220 */ /* 0x080fe20000410000 */
[-C--:B------:R-:W-:Y:S01]  /*5290*/  FMUL.FTZ R48, R48, R3.reuse ;  /* 0x0000000330307220 */ /* 0x080fe20000410000 */
[-C--:B------:R-:W-:Y:S01]  /*52a0*/  FMUL.FTZ R49, R49, R3.reuse ;  /* 0x0000000331317220 */ /* 0x080fe20000410000 */
[-C--:B------:R-:W-:Y:S01]  /*52b0*/  FMUL.FTZ R52, R52, R3.reuse ;  /* 0x0000000334347220 */ /* 0x080fe20000410000 */
[----:B------:R-:W-:Y:S01]  /*52c0*/  FMUL.FTZ R53, R53, R3 ;  /* 0x0000000335357220 */ /* 0x000fe20000410000 */
[----:B---3--:R-:W-:Y:S01]  /*52d0*/  FMNMX.FTZ R22, R18, R21, !PT ;  /* 0x0000001512167209 */ /* 0x008fe20007810000 */
[--C-:B------:R-:W-:Y:S01]  /*52e0*/  FFMA.FTZ R18, R172, UR11, -R184.reuse ;  /* 0x0000000bac127c23 */ /* 0x100fe200080108b8 */
[----:B------:R-:W-:Y:S01]  /*52f0*/  MUFU.EX2 R17, R17 ;  /* 0x0000001100117308 */ /* 0x000fe20000000800 */
[----:B------:R-:W-:Y:S01]  /*5300*/  FFMA.FTZ R21, R169, UR11, -R184 ;  /* 0x0000000ba9157c23 */ /* 0x000fe200080108b8 */
[-C--:B------:R-:W-:Y:S01]  /*5310*/  FMUL.FTZ R56, R56, R3.reuse ;  /* 0x0000000338387220 */ /* 0x080fe20000410000 */
[----:B------:R-:W1:Y:S01]  /*5320*/  SHFL.BFLY PT, R153, R22, 0x1, 0x1f ;  /* 0x0c201f0016997f89 */ /* 0x000e6200000e0000 */
        /* <DEDUP_REMOVED lines=22> */
[----:B------:R-:W-:Y:S01]  /*5490*/  FMUL.FTZ R96, R96, R3 ;  /* 0x0000000360607220 */ /* 0x000fe20000410000 */
[----:B-1----:R-:W-:Y:S01]  /*54a0*/  FMNMX.FTZ R20, R22, R153, !PT ;  /* 0x0000009916147209 */ /* 0x002fe20007810000 */
[-C--:B------:R-:W-:Y:S01]  /*54b0*/  FMUL.FTZ R97, R97, R3.reuse ;  /* 0x0000000361617220 */ /* 0x080fe20000410000 */
[-C--:B------:R-:W-:Y:S01]  /*54c0*/  FMUL.FTZ R100, R100, R3.reuse ;  /* 0x0000000364647220 */ /* 0x080fe20000410000 */
[-C--:B------:R-:W-:Y:S01]  /*54d0*/  FMUL.FTZ R101, R101, R3.reuse ;  /* 0x0000000365657220 */ /* 0x080fe20000410000 */
[-C--:B------:R-:W-:Y:S01]  /*54e0*/  FMUL.FTZ R104, R104, R3.reuse ;  /* 0x0000000368687220 */ /* 0x080fe20000410000 */
[C---:B------:R-:W-:Y:S01]  /*54f0*/  FADD.FTZ R153, -R20.reuse, R5 ;  /* 0x0000000514997221 */ /* 0x040fe20000010100 */
[----:B------:R-:W-:Y:S01]  /*5500*/  FMUL.FTZ R157, R20, UR11 ;  /* 0x0000000b149d7c20 */ /* 0x000fe20008410000 */
[----:B------:R-:W-:Y:S01]  /*5510*/  MUFU.EX2 R21, R21 ;  /* 0x0000001500157308 */ /* 0x000fe20000000800 */
[----:B------:R-:W-:Y:S01]  /*5520*/  FMUL.FTZ R105, R105, R3 ;  /* 0x0000000369697220 */ /* 0x000fe20000410000 */
[----:B------:R-:W-:Y:S01]  /*5530*/  FMUL.FTZ R153, R153, UR11 ;  /* 0x0000000b99997c20 */ /* 0x000fe20008410000 */
[--C-:B------:R-:W-:Y:S01]  /*5540*/  FFMA.FTZ R154, R154, UR11, -R157.reuse ;  /* 0x0000000b9a9a7c23 */ /* 0x100fe2000801089d */
[--C-:B------:R-:W-:Y:S01]  /*5550*/  FFMA.FTZ R155, R155, UR11, -R157.reuse ;  /* 0x0000000b9b9b7c23 */ /* 0x100fe2000801089d */
[--C-:B------:R-:W-:Y:S01]  /*5560*/  FFMA.FTZ R158, R158, UR11, -R157.reuse ;  /* 0x0000000b9e9e7c23 */ /* 0x100fe2000801089d */
[--C-:B------:R-:W-:Y:S01]  /*5570*/  FFMA.FTZ R159, R159, UR11, -R157.reuse ;  /* 0x0000000b9f9f7c23 */ /* 0x100fe2000801089d */
[--C-:B------:R-:W-:Y:S01]  /*5580*/  FFMA.FTZ R162, R162, UR11, -R157.reuse ;  /* 0x0000000ba2a27c23 */ /* 0x100fe2000801089d */
[----:B------:R1:W-:Y:S01]  /*5590*/  MUFU.EX2 R168, R153 ;  /* 0x0000009900a87308 */ /* 0x0003e20000000800 */
[--C-:B------:R-:W-:Y:S01]  /*55a0*/  FFMA.FTZ R163, R163, UR11, -R157.reuse ;  /* 0x0000000ba3a37c23 */ /* 0x100fe2000801089d */
[--C-:B------:R-:W-:Y:S01]  /*55b0*/  FFMA.FTZ R166, R166, UR11, -R157.reuse ;  /* 0x0000000ba6a67c23 */ /* 0x100fe2000801089d */
[--C-:B------:R-:W-:Y:S01]  /*55c0*/  FFMA.FTZ R167, R167, UR11, -R157.reuse ;  /* 0x0000000ba7a77c23 */ /* 0x100fe2000801089d */
[--C-:B------:R-:W-:Y:S01]  /*55d0*/  FFMA.FTZ R170, R170, UR11, -R157.reuse ;  /* 0x0000000baaaa7c23 */ /* 0x100fe2000801089d */
[--C-:B------:R-:W-:Y:S01]  /*55e0*/  FFMA.FTZ R171, R171, UR11, -R157.reuse ;  /* 0x0000000babab7c23 */ /* 0x100fe2000801089d */
[--C-:B------:R-:W-:Y:S01]  /*55f0*/  FFMA.FTZ R174, R174, UR11, -R157.reuse ;  /* 0x0000000baeae7c23 */ /* 0x100fe2000801089d */
[----:B------:R-:W-:Y:S01]  /*5600*/  FFMA.FTZ R175, R175, UR11, -R157 ;  /* 0x0000000bafaf7c23 */ /* 0x000fe2000801089d */
[----:B------:R-:W2:Y:S01]  /*5610*/  MUFU.EX2 R161, R154 ;  /* 0x0000009a00a17308 */ /* 0x000ea20000000800 */
[----:B-1----:R-:W-:-:S02]  /*5620*/  IMAD.U32 R153, RZ, RZ, UR5 ;  /* 0x00000005ff997e24 */ /* 0x002fc4000f8e00ff */
[--C-:B------:R-:W-:Y:S01]  /*5630*/  FFMA.FTZ R178, R178, UR11, -R157.reuse ;  /* 0x0000000bb2b27c23 */ /* 0x100fe2000801089d */
[--C-:B------:R-:W-:Y:S01]  /*5640*/  FFMA.FTZ R179, R179, UR11, -R157.reuse ;  /* 0x0000000bb3b37c23 */ /* 0x100fe2000801089d */
[--C-:B------:R-:W-:Y:S01]  /*5650*/  FFMA.FTZ R182, R182, UR11, -R157.reuse ;  /* 0x0000000bb6b67c23 */ /* 0x100fe2000801089d */
[----:B------:R-:W-:Y:S02]  /*5660*/  @!P2 IMAD R153, R153, 0x40, R2 ;  /* 0x000000409999a824 */ /* 0x000fe400078e0202 */
[----:B------:R-:W-:Y:S01]  /*5670*/  FFMA.FTZ R183, R183, UR11, -R157 ;  /* 0x0000000bb7b77c23 */ /* 0x000fe2000801089d */
[-C--:B------:R-:W-:Y:S01]  /*5680*/  FMUL.FTZ R108, R108, R3.reuse ;  /* 0x000000036c6c7220 */ /* 0x080fe20000410000 */
[----:B------:R1:W3:Y:S01]  /*5690*/  MUFU.EX2 R172, R155 ;  /* 0x0000009b00ac7308 */ /* 0x0002e20000000800 */
[-C--:B------:R-:W-:Y:S01]  /*56a0*/  FMUL.FTZ R109, R109, R3.reuse ;  /* 0x000000036d6d7220 */ /* 0x080fe20000410000 */
[-C--:B------:R-:W-:Y:S01]  /*56b0*/  FMUL.FTZ R112, R112, R3.reuse ;  /* 0x0000000370707220 */ /* 0x080fe20000410000 */
[-C--:B------:R-:W-:Y:S01]  /*56c0*/  FMUL.FTZ R113, R113, R3.reuse ;  /* 0x0000000371717220 */ /* 0x080fe20000410000 */
[-C--:B------:R-:W-:Y:S01]  /*56d0*/  FMUL.FTZ R116, R116, R3.reuse ;  /* 0x0000000374747220 */ /* 0x080fe20000410000 */
[-C--:B------:R-:W-:Y:S01]  /*56e0*/  FMUL.FTZ R117, R117, R3.reuse ;  /* 0x0000000375757220 */ /* 0x080fe20000410000 */
[-C--:B------:R-:W-:Y:S01]  /*56f0*/  FMUL.FTZ R120, R120, R3.reuse ;  /* 0x0000000378787220 */ /* 0x080fe20000410000 */
[----:B------:R-:W-:Y:S01]  /*5700*/  FMUL.FTZ R121, R121, R3 ;  /* 0x0000000379797220 */ /* 0x000fe20000410000 */
[----:B------:R-:W4:Y:S01]  /*5710*/  MUFU.EX2 R158, R158 ;  /* 0x0000009e009e7308 */ /* 0x000f220000000800 */
[----:B--2---:R-:W-:Y:S01]  /*5720*/  FFMA.FTZ R11, R168, R11, R161 ;  /* 0x0000000ba80b7223 */ /* 0x004fe200000100a1 */
[----:B-1----:R-:W-:Y:S01]  /*5730*/  FADD.FTZ R155, R13, R10 ;  /* 0x0000000a0d9b7221 */ /* 0x002fe20000010000 */
[-C--:B------:R-:W-:Y:S01]  /*5740*/  FMUL.FTZ R124, R124, R3.reuse ;  /* 0x000000037c7c7220 */ /* 0x080fe20000410000 */
[-C--:B------:R-:W-:Y:S01]  /*5750*/  FMUL.FTZ R125, R125, R3.reuse ;  /* 0x000000037d7d7220 */ /* 0x080fe20000410000 */
[-C--:B------:R-:W-:Y:S01]  /*5760*/  FMUL.FTZ R128, R128, R3.reuse ;  /* 0x0000000380807220 */ /* 0x080fe20000410000 */
[----:B------:R-:W-:Y:S01]  /*5770*/  FADD.FTZ R10, R14, R155 ;  /* 0x0000009b0e0a7221 */ /* 0x000fe20000010000 */
[-C--:B------:R-:W-:Y:S01]  /*5780*/  FMUL.FTZ R129, R129, R3.reuse ;  /* 0x0000000381817220 */ /* 0x080fe20000410000 */
[----:B------:R-:W1:Y:S01]  /*5790*/  MUFU.EX2 R159, R159 ;  /* 0x0000009f009f7308 */ /* 0x000e620000000800 */
[----:B---3--:R-:W-:Y:S01]  /*57a0*/  FADD.FTZ R11, R172, R11 ;  /* 0x0000000bac0b7221 */ /* 0x008fe20000010000 */
[-C--:B------:R-:W-:Y:S01]  /*57b0*/  FMUL.FTZ R132, R132, R3.reuse ;  /* 0x0000000384847220 */ /* 0x080fe20000410000 */
[-C--:B------:R-:W-:Y:S01]  /*57c0*/  FMUL.FTZ R133, R133, R3.reuse ;  /* 0x0000000385857220 */ /* 0x080fe20000410000 */
[-C--:B------:R-:W-:Y:S01]  /*57d0*/  FMUL.FTZ R136, R136, R3.reuse ;  /* 0x0000000388887220 */ /* 0x080fe20000410000 */
[-C--:B------:R-:W-:Y:S01]  /*57e0*/  FMUL.FTZ R137, R137, R3.reuse ;  /* 0x0000000389897220 */ /* 0x080fe20000410000 */
[-C--:B------:R-:W-:Y:S01]  /*57f0*/  FMUL.FTZ R140, R140, R3.reuse ;  /* 0x000000038c8c7220 */ /* 0x080fe20000410000 */
[-C--:B------:R-:W-:Y:S01]  /*5800*/  FMUL.FTZ R141, R141, R3.reuse ;  /* 0x000000038d8d7220 */ /* 0x080fe20000410000 */
[----:B------:R-:W2:Y:S01]  /*5810*/  MUFU.EX2 R162, R162 ;  /* 0x000000a200a27308 */ /* 0x000ea20000000800 */
[----:B----4-:R-:W-:Y:S01]  /*5820*/  FADD.FTZ R154, R158, R11 ;  /* 0x0000000b9e9a7221 */ /* 0x010fe20000010000 */
[----:B------:R-:W-:Y:S01]  /*5830*/  FADD.FTZ R11, R15, R10 ;  /* 0x0000000a0f0b7221 */ /* 0x000fe20000010000 */
[----:B------:R-:W-:Y:S01]  /*5840*/  @!P2 LEA R10, R153, UR41, 0x2 ;  /* 0x00000029990aac11 */ /* 0x000fe2000f8e10ff */
[-C--:B------:R-:W-:Y:S01]  /*5850*/  FMUL.FTZ R144, R144, R3.reuse ;  /* 0x0000000390907220 */ /* 0x080fe20000410000 */
[-C--:B------:R-:W-:Y:S01]  /*5860*/  FMUL.FTZ R145, R145, R3.reuse ;  /* 0x0000000391917220 */ /* 0x080fe20000410000 */
[-C--:B------:R-:W-:Y:S01]  /*5870*/  FMUL.FTZ R148, R148, R3.reuse ;  /* 0x0000000394947220 */ /* 0x080fe20000410000 */
[----:B------:R-:W-:Y:S01]  /*5880*/  FMUL.FTZ R149, R149, R3 ;  /* 0x0000000395957220 */ /* 0x000fe20000410000 */
[----:B------:R-:W3:Y:S01]  /*5890*/  MUFU.EX2 R163, R163 ;  /* 0x000000a300a37308 */ /* 0x000ee20000000800 */
[----:B-1----:R-:W-:Y:S01]  /*58a0*/  FADD.FTZ R155, R159, R154 ;  /* 0x0000009a9f9b7221 */ /* 0x002fe20000010000 */
[----:B------:R-:W-:Y:S01]  /*58b0*/  FADD.FTZ R154, R156, R11 ;  /* 0x0000000b9c9a7221 */ /* 0x000fe20000010000 */
[----:B------:R-:W-:Y:S01]  /*58c0*/  @!P2 STS [R10+0x28800], R3 ;  /* 0x028800030a00a388 */ /* 0x000fe20000000800 */
[C---:B------:R-:W-:Y:S01]  /*58d0*/  F2FP.F16.F32.PACK_AB R156, R17.reuse, R156 ;  /* 0x0000009c119c723e */ /* 0x040fe200000000ff */
[----:B------:R-:W-:Y:S01]  /*58e0*/  FMUL.FTZ R26, R26, R168 ;  /* 0x000000a81a1a7220 */ /* 0x000fe20000410000 */
[----:B------:R-:W-:Y:S01]  /*58f0*/  FADD.FTZ R11, R17, R154 ;  /* 0x0000009a110b7221 */ /* 0x000fe20000010000 */
[----:B------:R1:W-:Y:S01]  /*5900*/  @!P2 STS [R10+0x28820], R168 ;  /* 0x028820a80a00a388 */ /* 0x0003e20000000800 */
[----:B------:R-:W4:Y:S01]  /*5910*/  MUFU.EX2 R166, R166 ;  /* 0x000000a600a67308 */ /* 0x000f220000000800 */
[----:B--2---:R-:W-:Y:S01]  /*5920*/  FADD.FTZ R176, R162, R155 ;  /* 0x0000009ba2b07221 */ /* 0x004fe20000010000 */
[----:B------:R-:W-:Y:S01]  /*5930*/  FADD.FTZ R154, R16, R11 ;  /* 0x0000000b109a7221 */ /* 0x000fe20000010000 */
[----:B------:R-:W-:Y:S01]  /*5940*/  F2FP.F16.F32.PACK_AB R155, R159, R158 ;  /* 0x0000009e9f9b723e */ /* 0x000fe200000000ff */
[----:B------:R-:W-:Y:S01]  /*5950*/  FMUL.FTZ R27, R27, R168 ;  /* 0x000000a81b1b7220 */ /* 0x000fe20000410000 */
[C---:B------:R-:W-:Y:S01]  /*5960*/  F2FP.F16.F32.PACK_AB R158, R19.reuse, R16 ;  /* 0x00000010139e723e */ /* 0x040fe200000000ff */
[----:B------:R-:W-:Y:S01]  /*5970*/  FADD.FTZ R11, R19, R154 ;  /* 0x0000009a130b7221 */ /* 0x000fe20000010000 */
[----:B------:R-:W-:Y:S01]  /*5980*/  F2FP.F16.F32.PACK_AB R154, R15, R14 ;  /* 0x0000000e0f9a723e */ /* 0x000fe200000000ff */
[----:B------:R-:W2:Y:S01]  /*5990*/  MUFU.EX2 R167, R167 ;  /* 0x000000a700a77308 */ /* 0x000ea20000000800 */
[C---:B---3--:R-:W-:Y:S01]  /*59a0*/  FADD.FTZ R153, R163.reuse, R176 ;  /* 0x000000b0a3997221 */ /* 0x048fe20000010000 */
[----:B------:R-:W-:Y:S01]  /*59b0*/  FADD.FTZ R14, R160, R11 ;  /* 0x0000000ba00e7221 */ /* 0x000fe20000010000 */
[----:B------:R-:W-:Y:S01]  /*59c0*/  F2FP.F16.F32.PACK_AB R157, R163, R162 ;  /* 0x000000a2a39d723e */ /* 0x000fe200000000ff */
[----:B------:R-:W-:Y:S01]  /*59d0*/  FMUL.FTZ R30, R30, R168 ;  /* 0x000000a81e1e7220 */ /* 0x000fe20000410000 */
[C---:B------:R-:W-:Y:S01]  /*59e0*/  F2FP.F16.F32.PACK_AB R160, R21.reuse, R160 ;  /* 0x000000a015a0723e */ /* 0x040fe200000000ff */
[----:B------:R-:W-:Y:S01]  /*59f0*/  FADD.FTZ R11, R21, R14 ;  /* 0x0000000e150b7221 */ /* 0x000fe20000010000 */
[-C--:B------:R-:W-:Y:S01]  /*5a00*/  FMUL.FTZ R31, R31, R168.reuse ;  /* 0x000000a81f1f7220 */ /* 0x080fe20000410000 */
[----:B------:R-:W3:Y:S01]  /*5a10*/  MUFU.EX2 R170, R170 ;  /* 0x000000aa00aa7308 */ /* 0x000ee20000000800 */
[----:B----4-:R-:W-:Y:S01]  /*5a20*/  FADD.FTZ R176, R166, R153 ;  /* 0x00000099a6b07221 */ /* 0x010fe20000010000 */
[----:B------:R-:W-:Y:S01]  /*5a30*/  F2FP.F16.F32.PACK_AB R153, R172, R161 ;  /* 0x000000a1ac99723e */ /* 0x000fe200000000ff */
[----:B------:R-:W-:Y:S01]  /*5a40*/  BAR.SYNC.DEFER_BLOCKING 0xf, 0x100 ;  /* 0x03c4000000007b1d */ /* 0x000fe20000010000 */
[-C--:B------:R-:W-:Y:S01]  /*5a50*/  FMUL.FTZ R34, R34, R168.reuse ;  /* 0x000000a822227220 */ /* 0x080fe20000410000 */
[-C--:B------:R-:W-:Y:S01]  /*5a60*/  FMUL.FTZ R35, R35, R168.reuse ;  /* 0x000000a823237220 */ /* 0x080fe20000410000 */
[-C--:B------:R-:W-:Y:S01]  /*5a70*/  FMUL.FTZ R38, R38, R168.reuse ;  /* 0x000000a826267220 */ /* 0x080fe20000410000 */
[-C--:B------:R-:W-:Y:S01]  /*5a80*/  FMUL.FTZ R39, R39, R168.reuse ;  /* 0x000000a827277220 */ /* 0x080fe20000410000 */
[----:B------:R-:W-:Y:S01]  /*5a90*/  FMUL.FTZ R42, R42, R168 ;  /* 0x000000a82a2a7220 */ /* 0x000fe20000410000 */
[----:B------:R-:W4:Y:S01]  /*5aa0*/  MUFU.EX2 R171, R171 ;  /* 0x000000ab00ab7308 */ /* 0x000f220000000800 */
[C---:B--2---:R-:W-:Y:S01]  /*5ab0*/  FADD.FTZ R13, R167.reuse, R176 ;  /* 0x000000b0a70d7221 */ /* 0x044fe20000010000 */
[----:B------:R-:W-:Y:S01]  /*5ac0*/  F2FP.F16.F32.PACK_AB R159, R167, R166 ;  /* 0x000000a6a79f723e */ /* 0x000fe200000000ff */
[-C--:B------:R-:W-:Y:S01]  /*5ad0*/  FMUL.FTZ R43, R43, R168.reuse ;  /* 0x000000a82b2b7220 */ /* 0x080fe20000410000 */
[-C--:B------:R-:W-:Y:S01]  /*5ae0*/  FMUL.FTZ R46, R46, R168.reuse ;  /* 0x000000a82e2e7220 */ /* 0x080fe20000410000 */
[-C--:B------:R-:W-:Y:S01]  /*5af0*/  FMUL.FTZ R47, R47, R168.reuse ;  /* 0x000000a82f2f7220 */ /* 0x080fe20000410000 */
[-C--:B------:R-:W-:Y:S01]  /*5b00*/  FMUL.FTZ R50, R50, R168.reuse ;  /* 0x000000a832327220 */ /* 0x080fe20000410000 */
        /* <DEDUP_REMOVED lines=8> */
[----:B------:R-:W-:Y:S01]  /*5b90*/  FMUL.FTZ R63, R63, R168 ;  /* 0x000000a83f3f7220 */ /* 0x000fe20000410000 */
[----:B------:R-:W2:Y:S01]  /*5ba0*/  MUFU.EX2 R174, R174 ;  /* 0x000000ae00ae7308 */ /* 0x000ea20000000800 */
[C---:B----4-:R-:W-:Y:S01]  /*5bb0*/  FADD.FTZ R13, R171.reuse, R172 ;  /* 0x000000acab0d7221 */ /* 0x050fe20000010000 */
[----:B------:R-:W-:Y:S01]  /*5bc0*/  F2FP.F16.F32.PACK_AB R161, R171, R170 ;  /* 0x000000aaaba1723e */ /* 0x000fe200000000ff */
[----:B------:R3:W-:Y:S01]  /*5bd0*/  STSM.16.M88.4 [R8+0x26800], R152 ;  /* 0x0268009808007844 */ /* 0x0007e20000000200 */
[-C--:B------:R-:W-:Y:S01]  /*5be0*/  FMUL.FTZ R66, R66, R168.reuse ;  /* 0x000000a842427220 */ /* 0x080fe20000410000 */
[-C--:B------:R-:W-:Y:S01]  /*5bf0*/  FMUL.FTZ R67, R67, R168.reuse ;  /* 0x000000a843437220 */ /* 0x080fe20000410000 */
[-C--:B------:R-:W-:Y:S01]  /*5c00*/  FMUL.FTZ R70, R70, R168.reuse ;  /* 0x000000a846467220 */ /* 0x080fe20000410000 */
[----:B------:R3:W-:Y:S01]  /*5c10*/  STSM.16.M88.4 [R6], R156 ;  /* 0x0000009c06007844 */ /* 0x0007e20000000200 */
[----:B------:R-:W4:Y:S01]  /*5c20*/  MUFU.EX2 R23, R23 ;  /* 0x0000001700177308 */ /* 0x000f220000000800 */
[----:B-1----:R-:W-:Y:S01]  /*5c30*/  FADD.FTZ R10, R18, R11 ;  /* 0x0000000b120a7221 */ /* 0x002fe20000010000 */
[-C--:B------:R-:W-:Y:S01]  /*5c40*/  FMUL.FTZ R71, R71, R168.reuse ;  /* 0x000000a847477220 */ /* 0x080fe20000410000 */
[-C--:B------:R-:W-:Y:S01]  /*5c50*/  FMUL.FTZ R74, R74, R168.reuse ;  /* 0x000000a84a4a7220 */ /* 0x080fe20000410000 */
[-C--:B------:R-:W-:Y:S01]  /*5c60*/  FMUL.FTZ R75, R75, R168.reuse ;  /* 0x000000a84b4b7220 */ /* 0x080fe20000410000 */
[-C--:B------:R-:W-:Y:S01]  /*5c70*/  FMUL.FTZ R78, R78, R168.reuse ;  /* 0x000000a84e4e7220 */ /* 0x080fe20000410000 */
[-C--:B------:R-:W-:Y:S01]  /*5c80*/  FMUL.FTZ R79, R79, R168.reuse ;  /* 0x000000a84f4f7220 */ /* 0x080fe20000410000 */
[-C--:B------:R-:W-:Y:S01]  /*5c90*/  FMUL.FTZ R82, R82, R168.reuse ;  /* 0x000000a852527220 */ /* 0x080fe20000410000 */
[----:B------:R-:W1:Y:S01]  /*5ca0*/  MUFU.EX2 R175, R175 ;  /* 0x000000af00af7308 */ /* 0x000e620000000800 */
[----:B--2---:R-:W-:Y:S01]  /*5cb0*/  FADD.FTZ R14, R174, R13 ;  /* 0x0000000dae0e7221 */ /* 0x004fe20000010000 */
        /* <DEDUP_REMOVED lines=9> */
[-C--:B------:R-:W-:Y:S01]  /*5d50*/  FMUL.FTZ R95, R95, R168.reuse ;  /* 0x000000a85f5f7220 */ /* 0x080fe20000410000 */
[-C--:B------:R-:W-:Y:S01]  /*5d60*/  FMUL.FTZ R98, R98, R168.reuse ;  /* 0x000000a862627220 */ /* 0x080fe20000410000 */
[-C--:B------:R-:W-:Y:S01]  /*5d70*/  FMUL.FTZ R99, R99, R168.reuse ;  /* 0x000000a863637220 */ /* 0x080fe20000410000 */
[-C--:B------:R-:W-:Y:S01]  /*5d80*/  FMUL.FTZ R102, R102, R168.reuse ;  /* 0x000000a866667220 */ /* 0x080fe20000410000 */
[----:B------:R-:W-:Y:S01]  /*5d90*/  FMUL.FTZ R103, R103, R168 ;  /* 0x000000a867677220 */ /* 0x000fe20000410000 */
[----:B------:R-:W4:Y:S01]  /*5da0*/  MUFU.EX2 R178, R178 ;  /* 0x000000b200b27308 */ /* 0x000f220000000800 */
[C---:B-1----:R-:W-:Y:S01]  /*5db0*/  FADD.FTZ R13, R175.reuse, R14 ;  /* 0x0000000eaf0d7221 */ /* 0x042fe20000010000 */
[----:B------:R-:W-:Y:S01]  /*5dc0*/  F2FP.F16.F32.PACK_AB R163, R175, R174 ;  /* 0x000000aeafa3723e */ /* 0x000fe200000000ff */
[-C--:B------:R-:W-:Y:S01]  /*5dd0*/  FMUL.FTZ R106, R106, R168.reuse ;  /* 0x000000a86a6a7220 */ /* 0x080fe20000410000 */
[-C--:B------:R-:W-:Y:S01]  /*5de0*/  FMUL.FTZ R107, R107, R168.reuse ;  /* 0x000000a86b6b7220 */ /* 0x080fe20000410000 */
[-C--:B------:R-:W-:Y:S01]  /*5df0*/  FMUL.FTZ R110, R110, R168.reuse ;  /* 0x000000a86e6e7220 */ /* 0x080fe20000410000 */
[-C--:B------:R-:W-:Y:S01]  /*5e00*/  FMUL.FTZ R111, R111, R168.reuse ;  /* 0x000000a86f6f7220 */ /* 0x080fe20000410000 */
[----:B------:R3:W-:Y:S01]  /*5e10*/  STSM.16.M88.4 [R7], R160 ;  /* 0x000000a007007844 */ /* 0x0007e20000000200 */
[----:B------:R-:W1:Y:S01]  /*5e20*/  MUFU.EX2 R165, R165 ;  /* 0x000000a500a57308 */ /* 0x000e620000000800 */
[----:B--2---:R-:W-:Y:S01]  /*5e30*/  FADD.FTZ R10, R164, R11 ;  /* 0x0000000ba40a7221 */ /* 0x004fe20000010000 */
        /* <DEDUP_REMOVED lines=8> */
[-C--:B------:R-:W-:Y:S01]  /*5ec0*/  FMUL.FTZ R126, R126, R168.reuse ;  /* 0x000000a87e7e7220 */ /* 0x080fe20000410000 */
        /* <DEDUP_REMOVED lines=17> */
[----:B------:R-:W-:-:S04]  /*5fe0*/  FMUL.FTZ R151, R151, R168 ;  /* 0x000000a897977220 */ /* 0x000fc80000410000 */
[----:B------:R-:W2:Y:S01]  /*5ff0*/  MUFU.EX2 R182, R182 ;  /* 0x000000b600b67308 */ /* 0x000ea20000000800 */
[C---:B----4-:R-:W-:Y:S01]  /*6000*/  F2FP.F16.F32.PACK_AB R166, R5.reuse, R22 ;  /* 0x0000001605a6723e */ /* 0x050fe200000000ff */
[----:B------:R-:W-:-:S06]  /*6010*/  FADD.FTZ R10, R5, R10 ;  /* 0x0000000a050a7221 */ /* 0x000fcc0000010000 */
[----:B------:R-:W4:Y:S01]  /*6020*/  MUFU.EX2 R183, R183 ;  /* 0x000000b700b77308 */ /* 0x000f220000000800 */
[C---:B-1----:R-:W-:Y:S01]  /*6030*/  FADD.FTZ R13, R179.reuse, R14 ;  /* 0x0000000eb30d7221 */ /* 0x042fe20000010000 */
[----:B------:R-:W-:-:S03]  /*6040*/  F2FP.F16.F32.PACK_AB R165, R179, R178 ;  /* 0x000000b2b3a5723e */ /* 0x000fc600000000ff */
[----:B--2---:R-:W-:Y:S01]  /*6050*/  FADD.FTZ R14, R182, R13 ;  /* 0x0000000db60e7221 */ /* 0x004fe20000010000 */
[----:B----4-:R-:W-:-:S03]  /*6060*/  F2FP.F16.F32.PACK_AB R167, R183, R182 ;  /* 0x000000b6b7a7723e */ /* 0x010fc600000000ff */
[----:B------:R-:W-:Y:S02]  /*6070*/  FADD.FTZ R11, R183, R14 ;  /* 0x0000000eb70b7221 */ /* 0x000fe40000010000 */
[----:B------:R3:W-:Y:S01]  /*6080*/  STSM.16.M88.4 [R4], R164 ;  /* 0x000000a404007844 */ /* 0x0007e20000000200 */
[----:B------:R-:W-:Y:S05]  /*6090*/  @!P0 BRA `(.L_x_3245) ;  /* 0x0000000000048947 */ /* 0x000fea0003800000 */
[----:B------:R-:W-:Y:S01]  /*60a0*/  BPT.TRAP 0x1 ;  /* 0x000000040000795c */ /* 0x000fe20000300000 */
.L_x_3245:
[----:B------:R1:W2:Y:S01]  /*60b0*/  SYNCS.PHASECHK.TRANS64.TRYWAIT P2, [UR26+0x28c50], R9 ;  /* 0x028c5009ff0075a7 */ /* 0x0002a2000804015a */
[----:B------:R-:W-:Y:S05]  /*60c0*/  @!P0 BRA `(.L_x_3246) ;  /* 0x0000000000048947 */ /* 0x000fea0003800000 */
[----:B------:R-:W-:Y:S01]  /*60d0*/  BPT.TRAP 0x1 ;  /* 0x000000040000795c */ /* 0x000fe20000300000 */
.L_x_3246:
[----:B--2---:R-:W-:Y:S05]  /*60e0*/  @P2 BRA `(.L_x_3247) ;  /* 0x0000000000082947 */ /* 0x004fea0003800000 */
[----:B------:R-:W2:Y:S02]  /*60f0*/  SYNCS.PHASECHK.TRANS64.TRYWAIT P2, [UR26+0x28c50], R9 ;  /* 0x028c5009ff0075a7 */ /* 0x000ea4000804015a */
[----:B--2---:R-:W-:Y:S05]  /*6100*/  @!P2 BRA `(.L_x_3248) ;  /* 0x0000006c008ca947 */ /* 0x004fea0003800000 */
.L_x_3247:
[----:B------:R-:W-:Y:S01]  /*6110*/  ULEA UR10, UR25, UR24, 0xc ;  /* 0x00000018190a7291 */ /* 0x000fe2000f8e603f */
[----:B------:R-:W-:Y:S01]  /*6120*/  WARPGROUP.ARRIVE ;  /* 0x00000000000079c5 */ /* 0x000fe20000000000 */
[----:B------:R-:W-:-:S05]  /*6130*/  UMOV UR15, 0x40000040 ;  /* 0x40000040000f7882 */ /* 0x000fca0000000000 */
[----:B------:R-:W-:Y:S02]  /*6140*/  UMOV UR14, UR10 ;  /* 0x0000000a000e7c82 */ /* 0x000fe40008000000 */
[----:B------:R-:W-:Y:S01]  /*6150*/  HGMMA.64x256x16.F32 R24, R152, gdesc[UR12].tnspB, R24, gsb0 ;  /* 0x43e0000c98187df0 */ /* 0x000fe20008000818 */
[----:B------:R-:W-:Y:S01]  /*6160*/  UIADD3 UR14, UR10, 0x80, URZ ;  /* 0x000000800a0e7890 */ /* 0x000fe2000fffe03f */
[----:B------:R-:W-:Y:S01]  /*6170*/  UMOV UR15, 0x40000040 ;  /* 0x40000040000f7882 */ /* 0x000fe20000000000 */
[----:B------:R-:W-:Y:S02]  /*6180*/  WARPGROUP.DEPBAR.LE gsb0, 0x0 ;  /* 0x00008000000079c5 */ /* 0x000fe40000010000 */
[----:B------:R-:W-:-:S15]  /*6190*/  WARPGROUP.ARRIVE ;  /* 0x00000000000079c5 */ /* 0x000fde0000000000 */
[----:B------:R-:W-:-:S08]  /*61a0*/  NOP ;  /* 0x0000000000007918 */ /* 0x000fd00000000000 */
[----:B------:R-:W-:Y:S01]  /*61b0*/  HGMMA.64x256x16.F32 R24, R156, gdesc[UR12].tnspB, R24, gsb0 ;  /* 0x43e0000c9c187df0 */ /* 0x000fe20008000818 */
[----:B------:R-:W-:Y:S01]  /*61c0*/  UIADD3 UR14, UR10, 0x100, URZ ;  /* 0x000001000a0e7890 */ /* 0x000fe2000fffe03f */
        /* <DEDUP_REMOVED lines=8> */
[----:B------:R-:W-:Y:S02]  /*6250*/  WARPGROUP.DEPBAR.LE gsb0, 0x0 ;  /* 0x00008000000079c5 */ /* 0x000fe40000010000 */
[----:B------:R-:W-:-:S15]  /*6260*/  WARPGROUP.ARRIVE ;  /* 0x00000000000079c5 */ /* 0x000fde0000000000 */
[----:B------:R-:W-:-:S08]  /*6270*/  NOP ;  /* 0x0000000000007918 */ /* 0x000fd00000000000 */
        /* <DEDUP_REMOVED lines=12> */
.L_x_3249:
[----:B------:R-:W-:Y:S01]  /*6340*/  UIADD3 UR5, UR26, 0x28c60, URZ ;  /* 0x00028c601a057890 */ /* 0x000fe2000fffe03f */
[----:B------:R-:W-:Y:S01]  /*6350*/  IMAD.MOV.U32 R5, RZ, RZ, R20 ;  /* 0x000000ffff057224 */ /* 0x000fe200078e0014 */
[----:B------:R-:W-:Y:S02]  /*6360*/  MOV R3, R12 ;  /* 0x0000000c00037202 */ /* 0x000fe40000000f00 */
[----:B------:R-:W-:-:S09]  /*6370*/  UPRMT UR5, UR42, 0x654, UR5 ;  /* 0x000006542a057896 */ /* 0x000fd20008000005 */
[----:B------:R-:W-:Y:S01]  /*6380*/  SYNCS.ARRIVE.TRANS64.RED.A1T0 RZ, [UR5], RZ ;  /* 0x000000ffffff79a7 */ /* 0x000fe20008100405 */
[----:B------:R-:W-:Y:S01]  /*6390*/  UMOV UR5, UR25 ;  /* 0x0000001900057c82 */ /* 0x000fe20008000000 */
[----:B------:R-:W-:Y:S05]  /*63a0*/  @P1 BRA `(.L_x_3250) ;  /* 0xffffffe400d81947 */ /* 0x000fea000383ffff */
[----:B------:R-:W-:Y:S01]  /*63b0*/  IMAD.MOV.U32 R5, RZ, RZ, R20 ;  /* 0x000000ffff057224 */ /* 0x000fe200078e0014 */
[----:B------:R-:W-:Y:S01]  /*63c0*/  USHF.L.U32 UR4, UR25, 0x6, URZ ;  /* 0x0000000619047899 */ /* 0x000fe2000800063f */
[----:B------:R-:W-:-:S11]  /*63d0*/  IMAD.MOV.U32 R3, RZ, RZ, R12 ;  /* 0x000000ffff037224 */ /* 0x000fd600078e000c */
.L_x_3239:
[----:B---3--:R-:W3:Y:S01]  /*63e0*/  SHFL.BFLY PT, R7, R10, 0x2, 0x1f ;  /* 0x0c401f000a077f89 */ /* 0x008ee200000e0000 */
[----:B------:R-:W-:Y:S08]  /*63f0*/  BAR.ARV 0x8, 0x100 ;  /* 0x0204000000007b1d */ /* 0x000ff00000002000 */
[----:B------:R-:W-:Y:S01]  /*6400*/  BAR.SYNC.DEFER_BLOCKING 0xf, 0x100 ;  /* 0x03c4000000007b1d */ /* 0x000fe20000010000 */
[----:B------:R-:W-:-:S02]  /*6410*/  ISETP.NE.AND P0, PT, R0, RZ, PT ;  /* 0x000000ff0000720c */ /* 0x000fc40003f05270 */
[----:B------:R-:W-:-:S03]  /*6420*/  MOV R0, RZ ;  /* 0x000000ff00007202 */ /* 0x000fc60000000f00 */
[----:B------:R-:W4:Y:S01]  /*6430*/  SHFL.BFLY PT, R6, R11, 0x2, 0x1f ;  /* 0x0c401f000b067f89 */ /* 0x000f2200000e0000 */
[----:B---3--:R-:W-:-:S05]  /*6440*/  FADD.FTZ R7, R7, R10 ;  /* 0x0000000a07077221 */ /* 0x008fca0000010000 */
[----:B------:R-:W3:Y:S01]  /*6450*/  SHFL.BFLY PT, R4, R7, 0x1, 0x1f ;  /* 0x0c201f0007047f89 */ /* 0x000ee200000e0000 */
[----:B----4-:R-:W-:-:S05]  /*6460*/  FADD.FTZ R6, R6, R11 ;  /* 0x0000000b06067221 */ /* 0x010fca0000010000 */
[----:B012---:R-:W0:Y:S01]  /*6470*/  SHFL.BFLY PT, R9, R6, 0x1, 0x1f ;  /* 0x0c201f0006097f89 */ /* 0x007e2200000e0000 */
[----:B---3--:R-:W-:Y:S01]  /*6480*/  FADD.FTZ R12, R7, R4 ;  /* 0x00000004070c7221 */ /* 0x008fe20000010000 */
[----:B------:R-:W-:-:S04]  /*6490*/  IMAD.MOV.U32 R4, RZ, RZ, RZ ;  /* 0x000000ffff047224 */ /* 0x000fc800078e00ff */
[----:B------:R-:W-:-:S13]  /*64a0*/  FSETP.NE.FTZ.AND P1, PT, R12, RZ, PT ;  /* 0x000000ff0c00720b */ /* 0x000fda0003f35000 */
[----:B------:R-:W1:Y:S01]  /*64b0*/  @P1 MUFU.RCP R4, R12 ;  /* 0x0000000c00041308 */ /* 0x000e620000001000 */
[----:B0-----:R-:W-:Y:S01]  /*64c0*/  FADD.FTZ R13, R6, R9 ;  /* 0x00000009060d7221 */ /* 0x001fe20000010000 */
[----:B------:R-:W-:Y:S02]  /*64d0*/  VIADD R9, R2, UR4 ;  /* 0x0000000402097c36 */ /* 0x000fe40008000000 */
[----:B------:R-:W-:Y:S02]  /*64e0*/  IMAD.U32 R6, RZ, RZ, UR11 ;  /* 0x0000000bff067e24 */ /* 0x000fe4000f8e00ff */
[----:B------:R-:W-:Y:S02]  /*64f0*/  FSETP.NE.FTZ.AND P2, PT, R13, RZ, PT ;  /* 0x000000ff0d00720b */ /* 0x000fe40003f55000 */
[----:B------:R-:W0:Y:S01]  /*6500*/  @P1 MUFU.LG2 R7, R12 ;  /* 0x0000000c00071308 */ /* 0x000e220000000c00 */
[----:B------:R-:W-:Y:S01]  /*6510*/  @!P0 LEA R9, R9, UR41, 0x2 ;  /* 0x0000002909098c11 */ /* 0x000fe2000f8e10ff */
[----:B------:R-:W-:Y:S01]  /*6520*/  @P1 FMUL.FTZ R6, R6, 0.69314718246459960938 ;  /* 0x3f31721806061820 */ /* 0x000fe20000410000 */
[----:B------:R-:W-:-:S03]  /*6530*/  IMAD.MOV.U32 R2, RZ, RZ, -0x800000 ;  /* 0xff800000ff027424 */ /* 0x000fc600078e00ff */
[----:B-1----:R-:W-:Y:S01]  /*6540*/  @!P0 STS [R9+0x28800], R4 ;  /* 0x0288000409008388 */ /* 0x002fe20000000800 */
[-C--:B------:R-:W-:Y:S01]  /*6550*/  FMUL.FTZ R24, R24, R4.reuse ;  /* 0x0000000418187220 */ /* 0x080fe20000410000 */
[----:B------:R-:W-:-:S03]  /*6560*/  FMUL.FTZ R25, R25, R4 ;  /* 0x0000000419197220 */ /* 0x000fc60000410000 */
[----:B------:R-:W1:Y:S01]  /*6570*/  @P2 MUFU.RCP R0, R13 ;  /* 0x0000000d00002308 */ /* 0x000e620000001000 */
[-C--:B------:R-:W-:Y:S01]  /*6580*/  FMUL.FTZ R28, R28, R4.reuse ;  /* 0x000000041c1c7220 */ /* 0x080fe20000410000 */
[-C--:B------:R-:W-:Y:S01]  /*6590*/  FMUL.FTZ R29, R29, R4.reuse ;  /* 0x000000041d1d7220 */ /* 0x080fe20000410000 */
[-C--:B------:R-:W-:Y:S01]  /*65a0*/  FMUL.FTZ R32, R32, R4.reuse ;  /* 0x0000000420207220 */ /* 0x080fe20000410000 */
[-C--:B------:R-:W-:Y:S01]  /*65b0*/  FMUL.FTZ R33, R33, R4.reuse ;  /* 0x0000000421217220 */ /* 0x080fe20000410000 */
[----:B0-----:R-:W-:Y:S01]  /*65c0*/  @P1 FMUL.FTZ R7, R7, 0.69314718246459960938 ;  /* 0x3f31721807071820 */ /* 0x001fe20000410000 */
[-C--:B------:R-:W-:Y:S01]  /*65d0*/  FMUL.FTZ R36, R36, R4.reuse ;  /* 0x0000000424247220 */ /* 0x080fe20000410000 */
[-C--:B------:R-:W-:Y:S01]  /*65e0*/  FMUL.FTZ R37, R37, R4.reuse ;  /* 0x0000000425257220 */ /* 0x080fe20000410000 */
[----:B------:R-:W0:Y:S01]  /*65f0*/  @P2 MUFU.LG2 R8, R13 ;  /* 0x0000000d00082308 */ /* 0x000e220000000c00 */
        /* <DEDUP_REMOVED lines=8> */
[----:B-1----:R1:W-:Y:S01]  /*6680*/  @!P0 STS [R9+0x28820], R0 ;  /* 0x0288200009008388 */ /* 0x0023e20000000800 */
[-C--:B------:R-:W-:Y:S01]  /*6690*/  FMUL.FTZ R56, R56, R4.reuse ;  /* 0x0000000438387220 */ /* 0x080fe20000410000 */
[-C--:B------:R-:W-:Y:S01]  /*66a0*/  FMUL.FTZ R57, R57, R4.reuse ;  /* 0x0000000439397220 */ /* 0x080fe20000410000 */
[-C--:B------:R-:W-:Y:S01]  /*66b0*/  FMUL.FTZ R60, R60, R4.reuse ;  /* 0x000000043c3c7220 */ /* 0x080fe20000410000 */
[-C--:B------:R-:W-:Y:S01]  /*66c0*/  FMUL.FTZ R61, R61, R4.reuse ;  /* 0x000000043d3d7220 */ /* 0x080fe20000410000 */
[-C--:B------:R-:W-:Y:S01]  /*66d0*/  FMUL.FTZ R64, R64, R4.reuse ;  /* 0x0000000440407220 */ /* 0x080fe20000410000 */
[-C--:B------:R-:W-:Y:S01]  /*66e0*/  FMUL.FTZ R65, R65, R4.reuse ;  /* 0x0000000441417220 */ /* 0x080fe20000410000 */
[-C--:B------:R-:W-:Y:S01]  /*66f0*/  FMUL.FTZ R68, R68, R4.reuse ;  /* 0x0000000444447220 */ /* 0x080fe20000410000 */
[----:B0-----:R-:W-:Y:S01]  /*6700*/  @P2 FMUL.FTZ R8, R8, 0.69314718246459960938 ;  /* 0x3f31721808082820 */ /* 0x001fe20000410000 */
[----:B------:R-:W-:Y:S01]  /*6710*/  FMUL.FTZ R69, R69, R4 ;  /* 0x0000000445457220 */ /* 0x000fe20000410000 */
[----:B-1----:R-:W-:-:S02]  /*6720*/  IMAD.U32 R9, RZ, RZ, UR11 ;  /* 0x0000000bff097e24 */ /* 0x002fc4000f8e00ff */
[-C--:B------:R-:W-:Y:S01]  /*6730*/  FMUL.FTZ R72, R72, R4.reuse ;  /* 0x0000000448487220 */ /* 0x080fe20000410000 */
[-C--:B------:R-:W-:Y:S01]  /*6740*/  FMUL.FTZ R73, R73, R4.reuse ;  /* 0x0000000449497220 */ /* 0x080fe20000410000 */
[-C--:B------:R-:W-:Y:S01]  /*6750*/  FMUL.FTZ R76, R76, R4.reuse ;  /* 0x000000044c4c7220 */ /* 0x080fe20000410000 */
[----:B------:R-:W-:Y:S01]  /*6760*/  @P2 FMUL.FTZ R9, R9, 0.69314718246459960938 ;  /* 0x3f31721809092820 */ /* 0x000fe20000410000 */
        /* <DEDUP_REMOVED lines=38> */
[-C--:B------:R-:W-:Y:S01]  /*69d0*/  FMUL.FTZ R26, R26, R0.reuse ;  /* 0x000000001a1a7220 */ /* 0x080fe20000410000 */
        /* <DEDUP_REMOVED lines=64> */
[----:B------:R-:W-:Y:S01]  /*6de0*/  @P1 FFMA.FTZ R4, R6, R3, R7 ;  /* 0x0000000306041223 */ /* 0x000fe20000010007 */
[----:B------:R-:W-:Y:S01]  /*6df0*/  @P2 FFMA.FTZ R2, R9, R5, R8 ;  /* 0x0000000509022223 */ /* 0x000fe20000010008 */
[----:B------:R-:W-:Y:S06]  /*6e00*/  BAR.ARV 0xe, 0x100 ;  /* 0x0384000000007b1d */ /* 0x000fec0000002000 */
.L_x_3215:
[----:B------:R-:W-:Y:S05]  /*6e10*/  @P0 BRA `(.L_x_3251) ;  /* 0x0000002000f80947 */ /* 0x000fea0003800000 */
[----:B------:R-:W0:Y:S01]  /*6e20*/  S2R R0, SR_TID.X ;  /* 0x0000000000007919 */ /* 0x000e220000002100 */
[----:B------:R-:W1:Y:S01]  /*6e30*/  S2UR UR5, SR_CgaCtaId ;  /* 0x00000000000579c3 */ /* 0x000e620000008800 */
[----:B------:R-:W-:Y:S01]  /*6e40*/  UMOV UR4, 0x400 ;  /* 0x0000040000047882 */ /* 0x000fe20000000000 */
[----:B------:R-:W-:-:S06]  /*6e50*/  IMAD R3, RZ, RZ, -UR38 ;  /* 0x80000026ff037e24 */ /* 0x000fcc000f8e02ff */
[----:B------:R-:W-:Y:S08]  /*6e60*/  BAR.SYNC.DEFER_BLOCKING 0x1, 0x100 ;  /* 0x0044000000007b1d */ /* 0x000ff00000010000 */
[----:B------:R-:W2:Y:S08]  /*6e70*/  S2UR UR6, SR_CTAID.Y ;  /* 0x00000000000679c3 */ /* 0x000eb00000002600 */
[----:B------:R-:W2:Y:S01]  /*6e80*/  LDC R10, c[0x0][0xc50] ;  /* 0x00031400ff0a7b82 */ /* 0x000ea20000000800 */
[----:B-1----:R-:W-:-:S07]  /*6e90*/  ULEA UR4, UR5, UR4, 0x18 ;  /* 0x0000000405047291 */ /* 0x002fce000f8ec03f */
[----:B------:R-:W1:Y:S01]  /*6ea0*/  LDC R6, c[0x0][0xbe8] ;  /* 0x0002fa00ff067b82 */ /* 0x000e620000000800 */
[----:B------:R-:W-:Y:S01]  /*6eb0*/  UIADD3 UR4, UR4, 0x28c20, URZ ;  /* 0x00028c2004047890 */ /* 0x000fe2000fffe03f */
[----:B0-----:R-:W-:-:S03]  /*6ec0*/  VIADD R22, R0, 0xffffff80 ;  /* 0xffffff8000167836 */ /* 0x001fc60000000000 */
[----:B------:R-:W-:Y:S02]  /*6ed0*/  UPRMT UR4, URZ, 0x654, UR4 ;  /* 0x000006543f047896 */ /* 0x000fe40008000004 */
[----:B------:R-:W-:-:S04]  /*6ee0*/  SHF.R.S32.HI R19, RZ, 0x1f, R22 ;  /* 0x0000001fff137819 */ /* 0x000fc80000011416 */
[----:B------:R-:W-:Y:S01]  /*6ef0*/  LEA.HI R9, R19, R22, RZ, 0x7 ;  /* 0x0000001613097211 */ /* 0x000fe200078f38ff */
[----:B--2---:R-:W-:Y:S01]  /*6f00*/  IMAD R3, R10, R3, UR6 ;  /* 0x000000060a037e24 */ /* 0x004fe2000f8e0203 */
[----:B------:R-:W-:Y:S01]  /*6f10*/  USHF.R.S32.HI UR6, URZ, 0x1f, UR38 ;  /* 0x0000001f3f067899 */ /* 0x000fe20008011426 */
[----:B------:R-:W-:Y:S01]  /*6f20*/  SYNCS.ARRIVE.TRANS64.RED.A1T0 RZ, [UR4], RZ ;  /* 0x000000ffffff79a7 */ /* 0x000fe20008100404 */
[----:B------:R-:W-:Y:S02]  /*6f30*/  SHF.R.S32.HI R0, RZ, 0x7, R9 ;  /* 0x00000007ff007819 */ /* 0x000fe40000011409 */
[----:B------:R-:W-:-:S03]  /*6f40*/  LOP3.LUT R5, R9, 0xffffff80, RZ, 0xc0, !PT ;  /* 0xffffff8009057812 */ /* 0x000fc600078ec0ff */
[----:B------:R-:W0:Y:S01]  /*6f50*/  SHFL.IDX PT, R7, R0, RZ, 0x1f ;  /* 0x00001fff00077589 */ /* 0x000e2200000e0000 */
[----:B------:R-:W-:Y:S02]  /*6f60*/  IADD3 R8, R22, -R5, RZ ;  /* 0x8000000516087210 */ /* 0x000fe40007ffe0ff */
[----:B-1----:R-:W-:Y:S02]  /*6f70*/  ISETP.NE.AND P1, PT, R6, 0x1, PT ;  /* 0x000000010600780c */ /* 0x002fe40003f25270 */
[----:B------:R-:W-:Y:S02]  /*6f80*/  SHF.R.S32.HI R155, RZ, 0x1f, R8 ;  /* 0x0000001fff9b7819 */ /* 0x000fe40000011408 */
[----:B------:R-:W-:Y:S02]  /*6f90*/  SHF.R.S32.HI R5, RZ, 0x1f, R3 ;  /* 0x0000001fff057819 */ /* 0x000fe40000011403 */
[----:B0-----:R-:W-:Y:S02]  /*6fa0*/  ISETP.NE.AND P0, PT, R7, RZ, PT ;  /* 0x000000ff0700720c */ /* 0x001fe40003f05270 */
[----:B------:R-:W-:-:S04]  /*6fb0*/  LEA.HI R7, R155, R8, RZ, 0x2 ;  /* 0x000000089b077211 */ /* 0x000fc800078f10ff */
[----:B------:R-:W-:-:S07]  /*6fc0*/  SHF.R.S32.HI R154, RZ, 0x2, R7 ;  /* 0x00000002ff9a7819 */ /* 0x000fce0000011407 */
[----:B------:R-:W-:Y:S05]  /*6fd0*/  @P0 BRA `(.L_x_3252) ;  /* 0x0000000400440947 */ /* 0x000fea0003800000 */
[----:B------:R-:W0:Y:S01]  /*6fe0*/  LDC R18, c[0x0][0xbe8] ;  /* 0x0002fa00ff127b82 */ /* 0x000e220000000800 */
[----:B------:R-:W-:Y:S01]  /*6ff0*/  LOP3.LUT R9, R9, 0xffffff80, RZ, 0xc0, !PT ;  /* 0xffffff8009097812 */ /* 0x000fe200078ec0ff */
[----:B------:R-:W1:Y:S01]  /*7000*/  S2R R14, SR_CTAID.X ;  /* 0x00000000000e7919 */ /* 0x000e620000002500 */
[----:B------:R-:W-:Y:S02]  /*7010*/  ULDC.64 UR4, c[0x0][0xbd0] ;  /* 0x0002f40000047ab9 */ /* 0x000fe40000000a00 */
[----:B------:R-:W-:Y:S01]  /*7020*/  UIMAD.WIDE.U32 UR8, UR38, UR4, URZ ;  /* 0x00000004260872a5 */ /* 0x000fe2000f8e003f */
[----:B------:R-:W-:Y:S01]  /*7030*/  IMAD.IADD R23, R22, 0x1, -R9 ;  /* 0x0000000116177824 */ /* 0x000fe200078e0a09 */
[----:B------:R-:W-:Y:S01]  /*7040*/  LEA.HI R9, R19, R22, RZ, 0x2 ;  /* 0x0000001613097211 */ /* 0x000fe200078f10ff */
[----:B------:R-:W2:Y:S01]  /*7050*/  S2UR UR7, SR_CTAID.Z ;  /* 0x00000000000779c3 */ /* 0x000ea20000002700 */
[----:B------:R-:W-:Y:S02]  /*7060*/  UIMAD UR4, UR6, UR4, URZ ;  /* 0x00000004060472a4 */ /* 0x000fe4000f8e023f */
[----:B------:R-:W-:-:S02]  /*7070*/  SHF.R.S32.HI R12, RZ, 0x1f, R23 ;  /* 0x0000001fff0c7819 */ /* 0x000fc40000011417 */
[----:B------:R-:W-:Y:S01]  /*7080*/  LOP3.LUT R9, R9, 0xfffffffc, RZ, 0xc0, !PT ;  /* 0xfffffffc09097812 */ /* 0x000fe200078ec0ff */
[----:B------:R-:W-:Y:S01]  /*7090*/  UIMAD UR4, UR38, UR5, UR4 ;  /* 0x00000005260472a4 */ /* 0x000fe2000f8e0204 */
[CC--:B------:R-:W-:Y:S01]  /*70a0*/  LEA.HI R152, R12.reuse, R23.reuse, RZ, 0x2 ;  /* 0x000000170c987211 */ /* 0x0c0fe200078f10ff */
[----:B------:R-:W3:Y:S01]  /*70b0*/  LDC.64 R20, c[0x0][0xbd8] ;  /* 0x0002f600ff147b82 */ /* 0x000ee20000000a00 */
[----:B------:R-:W-:Y:S01]  /*70c0*/  LEA.HI R12, R12, R23, RZ, 0x5 ;  /* 0x000000170c0c7211 */ /* 0x000fe200078f28ff */
[----:B------:R-:W-:Y:S01]  /*70d0*/  IMAD.IADD R9, R22, 0x1, -R9 ;  /* 0x0000000116097824 */ /* 0x000fe200078e0a09 */
[--C-:B------:R-:W-:Y:S01]  /*70e0*/  SHF.R.S32.HI R10, RZ, 0x2, R152.reuse ;  /* 0x00000002ff0a7819 */ /* 0x100fe20000011498 */
[----:B------:R-:W-:Y:S01]  /*70f0*/  UIADD3 UR4, UR9, UR4, URZ ;  /* 0x0000000409047290 */ /* 0x000fe2000fffe03f */
[----:B------:R-:W-:Y:S02]  /*7100*/  SHF.R.S32.HI R11, RZ, 0x1f, R152 ;  /* 0x0000001fff0b7819 */ /* 0x000fe40000011498 */
[----:B------:R-:W-:-:S02]  /*7110*/  SHF.R.S32.HI R12, RZ, 0x5, R12 ;  /* 0x00000005ff0c7819 */ /* 0x000fc4000001140c */
[----:B0-----:R-:W-:Y:S02]  /*7120*/  ISETP.NE.AND P0, PT, R18, 0x1, PT ;  /* 0x000000011200780c */ /* 0x001fe40003f05270 */
[----:B------:R-:W-:Y:S02]  /*7130*/  LEA.HI R11, R11, R10, RZ, 0x3 ;  /* 0x0000000a0b0b7211 */ /* 0x000fe400078f18ff */
[----:B------:R-:W-:Y:S02]  /*7140*/  LOP3.LUT R152, R152, 0x7ffffffc, RZ, 0xc0, !PT ;  /* 0x7ffffffc98987812 */ /* 0x000fe400078ec0ff */
[----:B------:R-:W-:Y:S01]  /*7150*/  LOP3.LUT R11, R11, 0xfffffff8, RZ, 0xc0, !PT ;  /* 0xfffffff80b0b7812 */ /* 0x000fe200078ec0ff */
[----:B--2---:R-:W-:Y:S01]  /*7160*/  USHF.R.S32.HI UR5, URZ, 0x1f, UR7 ;  /* 0x0000001f3f057899 */ /* 0x004fe20008011407 */
[----:B------:R-:W-:-:S03]  /*7170*/  IADD3 R152, -R152, R23, RZ ;  /* 0x0000001798987210 */ /* 0x000fc60007ffe1ff */
[----:B------:R-:W-:Y:S01]  /*7180*/  IMAD.IADD R11, R10, 0x1, -R11 ;  /* 0x000000010a0b7824 */ /* 0x000fe200078e0a0b */
[C---:B------:R-:W-:Y:S01]  /*7190*/  LEA.HI R10, R9.reuse, R9, RZ, 0x1 ;  /* 0x00000009090a7211 */ /* 0x040fe200078f08ff */
[----:B------:R-:W0:Y:S01]  /*71a0*/  @P0 LDC R16, c[0x0][0xbec] ;  /* 0x0002fb00ff100b82 */ /* 0x000e220000000800 */
[----:B------:R-:W-:Y:S02]  /*71b0*/  IMAD.SHL.U32 R152, R152, 0x2, RZ ;  /* 0x0000000298987824 */ /* 0x000fe400078e00ff */
[----:B------:R-:W-:Y:S01]  /*71c0*/  LOP3.LUT R10, R10, 0x1ffffffe, RZ, 0xc0, !PT ;  /* 0x1ffffffe0a0a7812 */ /* 0x000fe200078ec0ff */
[----:B------:R-:W-:Y:S02]  /*71d0*/  IMAD R153, R12, 0x10, R11 ;  /* 0x000000100c997824 */ /* 0x000fe400078e020b */
[----:B---3--:R-:W-:Y:S01]  /*71e0*/  IMAD R12, R20, UR5, RZ ;  /* 0x00000005140c7c24 */ /* 0x008fe2000f8e02ff */
[----:B------:R-:W-:Y:S01]  /*71f0*/  IADD3 R9, R9, -R10, RZ ;  /* 0x8000000a09097210 */ /* 0x000fe20007ffe0ff */
[----:B------:R-:W2:Y:S01]  /*7200*/  @P0 LDC R17, c[0x0][0xbf0] ;  /* 0x0002fc00ff110b82 */ /* 0x000ea20000000800 */
[----:B------:R-:W-:-:S02]  /*7210*/  IMAD.U32 R11, RZ, RZ, UR9 ;  /* 0x00000009ff0b7e24 */ /* 0x000fc4000f8e00ff */
[----:B------:R-:W-:Y:S01]  /*7220*/  LEA R9, R9, R153, 0x3 ;  /* 0x0000009909097211 */ /* 0x000fe200078e18ff */
[----:B------:R-:W-:Y:S02]  /*7230*/  IMAD.U32 R10, RZ, RZ, UR8 ;  /* 0x00000008ff0a7e24 */ /* 0x000fe4000f8e00ff */
[----:B------:R-:W-:Y:S01]  /*7240*/  IMAD.U32 R11, RZ, RZ, UR4 ;  /* 0x00000004ff0b7e24 */ /* 0x000fe2000f8e00ff */
[----:B------:R-:W-:Y:S01]  /*7250*/  ULDC.64 UR4, c[0x0][0xbe0] ;  /* 0x0002f80000047ab9 */ /* 0x000fe20000000a00 */
[----:B-1----:R-:W-:Y:S02]  /*7260*/  IMAD R9, R14, 0x40, R9 ;  /* 0x000000400e097824 */ /* 0x002fe400078e0209 */
[----:B------:R-:W-:Y:S02]  /*7270*/  IMAD R15, R21, UR7, R12 ;  /* 0x00000007150f7c24 */ /* 0x000fe4000f8e020c */
[----:B------:R-:W-:-:S04]  /*7280*/  IMAD.WIDE.U32 R10, R20, UR7, R10 ;  /* 0x00000007140a7c25 */ /* 0x000fc8000f8e000a */
[----:B0-----:R-:W-:Y:S01]  /*7290*/  @P0 IMAD.HI.U32 R12, R9, R16, RZ ;  /* 0x00000010090c0227 */ /* 0x001fe200078e00ff */
[----:B------:R-:W-:-:S03]  /*72a0*/  IADD3 R11, R11, R15, RZ ;  /* 0x0000000f0b0b7210 */ /* 0x000fc60007ffe0ff */
[----:B------:R-:W-:Y:S02]  /*72b0*/  IMAD.MOV.U32 R13, RZ, RZ, R9 ;  /* 0x000000ffff0d7224 */ /* 0x000fe400078e0009 */
[----:B------:R-:W-:Y:S01]  /*72c0*/  IMAD.WIDE.U32 R10, R3, UR4, R10 ;  /* 0x00000004030a7c25 */ /* 0x000fe2000f8e000a */
[----:B--2---:R-:W-:-:S03]  /*72d0*/  @P0 SHF.R.U32.HI R13, RZ, R17, R12 ;  /* 0x00000011ff0d0219 */ /* 0x004fc6000001160c */
[----:B------:R-:W-:Y:S01]  /*72e0*/  IMAD R12, R5, UR4, RZ ;  /* 0x00000004050c7c24 */ /* 0x000fe2000f8e02ff */
[----:B------:R-:W-:Y:S01]  /*72f0*/  IADD3 R10, P0, R13, R10, RZ ;  /* 0x0000000a0d0a7210 */ /* 0x000fe20007f1e0ff */
[----:B------:R-:W-:Y:S02]  /*7300*/  IMAD.MOV R15, RZ, RZ, -R13 ;  /* 0x000000ffff0f7224 */ /* 0x000fe400078e0a0d */
[----:B------:R-:W-:Y:S01]  /*7310*/  IMAD R16, R3, UR5, R12 ;  /* 0x0000000503107c24 */ /* 0x000fe2000f8e020c */
[----:B------:R-:W-:Y:S01]  /*7320*/  ULDC.64 UR4, c[0x0][0xbc8] ;  /* 0x0002f20000047ab9 */ /* 0x000fe20000000a00 */
[----:B------:R-:W-:Y:S01]  /*7330*/  IMAD R9, R18, R15, R9 ;  /* 0x0000000f12097224 */ /* 0x000fe200078e0209 */
[----:B------:R-:W-:-:S04]  /*7340*/  SHF.R.S32.HI R15, RZ, 0x1f, R13 ;  /* 0x0000001fff0f7819 */ /* 0x000fc8000001140d */
[----:B------:R-:W-:Y:S02]  /*7350*/  SHF.R.S32.HI R12, RZ, 0x1f, R9 ;  /* 0x0000001fff0c7819 */ /* 0x000fe40000011409 */
[----:B------:R-:W-:-:S03]  /*7360*/  IADD3.X R11, R15, R11, R16, P0, !PT ;  /* 0x0000000b0f0b7210 */ /* 0x000fc600007fe410 */
[----:B------:R-:W-:Y:S02]  /*7370*/  IMAD R12, R12, UR4, RZ ;  /* 0x000000040c0c7c24 */ /* 0x000fe4000f8e02ff */
[----:B------:R-:W-:-:S04]  /*7380*/  IMAD.WIDE.U32 R10, R9, UR4, R10 ;  /* 0x00000004090a7c25 */ /* 0x000fc8000f8e000a */
[----:B------:R-:W-:Y:S01]  /*7390*/  IMAD R9, R9, UR5, R12 ;  /* 0x0000000509097c24 */ /* 0x000fe2000f8e020c */
[----:B------:R-:W-:Y:S01]  /*73a0*/  LEA.HI R12, R0, R0, RZ, 0x1 ;  /* 0x00000000000c7211 */ /* 0x000fe200078f08ff */
[----:B------:R-:W-:Y:S02]  /*73b0*/  ULDC.64 UR4, c[0x0][0xba8] ;  /* 0x0002ea0000047ab9 */ /* 0x000fe40000000a00 */
[----:B------:R-:W-:Y:S01]  /*73c0*/  IMAD.IADD R9, R11, 0x1, R9 ;  /* 0x000000010b097824 */ /* 0x000fe200078e0209 */
[----:B------:R-:W-:Y:S01]  /*73d0*/  LEA R16, P0, R10, UR4, 0x2 ;  /* 0x000000040a107c11 */ /* 0x000fe2000f8010ff */
[----:B------:R-:W-:Y:S01]  /*73e0*/  ULDC UR4, c[0x0][0xa88] ;  /* 0x0002a20000047ab9 */ /* 0x000fe20000000800 */
[----:B------:R-:W-:Y:S02]  /*73f0*/  LOP3.LUT R11, R12, 0xfffffe, RZ, 0xc0, !PT ;  /* 0x00fffffe0c0b7812 */ /* 0x000fe400078ec0ff */
[----:B------:R-:W-:Y:S01]  /*7400*/  LEA.HI.X R17, R10, UR5, R9, 0x2, P0 ;  /* 0x000000050a117c11 */ /* 0x000fe200080f1409 */
[----:B------:R-:W-:Y:S01]  /*7410*/  SHFL.IDX PT, R12, R16, 0x1, 0x1c1f ;  /* 0x003c1f00100c7f89 */ /* 0x000fe200000e0000 */
[----:B------:R-:W-:-:S02]  /*7420*/  IMAD R9, R14, 0x40, R153 ;  /* 0x000000400e097824 */ /* 0x000fc400078e0299 */
[----:B------:R-:W-:Y:S01]  /*7430*/  IMAD.IADD R15, R0, 0x1, -R11 ;  /* 0x00000001000f7824 */ /* 0x000fe200078e0a0b */
[----:B------:R-:W-:Y:S01]  /*7440*/  SHFL.IDX PT, R10, R16, RZ, 0x1c1f ;  /* 0x001c1fff100a7589 */ /* 0x000fe200000e0000 */
[----:B------:R-:W-:Y:S02]  /*7450*/  IMAD R14, R18, UR4, RZ ;  /* 0x00000004120e7c24 */ /* 0x000fe4000f8e02ff */
[----:B------:R-:W-:Y:S01]  /*7460*/  IMAD.U32 R15, R15, -0x100, RZ ;  /* 0xffffff000f0f7824 */ /* 0x000fe200078e00ff */
[----:B------:R-:W0:Y:S04]  /*7470*/  SHFL.IDX PT, R11, R17, RZ, 0x1c1f ;  /* 0x001c1fff110b7589 */ /* 0x000e2800000e0000 */
[----:B------:R-:W1:Y:S01]  /*7480*/  SHFL.IDX PT, R13, R17, 0x1, 0x1c1f ;  /* 0x003c1f00110d7f89 */ /* 0x000e6200000e0000 */
[----:B------:R-:W-:-:S02]  /*7490*/  ISETP.NE.AND P0, PT, R152, R15, PT ;  /* 0x0000000f9800720c */ /* 0x000fc40003f05270 */
[C---:B------:R-:W-:Y:S02]  /*74a0*/  IADD3 R15, R9.reuse, 0x8, RZ ;  /* 0x00000008090f7810 */ /* 0x040fe40007ffe0ff */
[-C--:B------:R-:W-:Y:S02]  /*74b0*/  ISETP.GE.OR P2, PT, R9, R14.reuse, P0 ;  /* 0x0000000e0900720c */ /* 0x080fe40000746670 */
[----:B------:R-:W-:-:S11]  /*74c0*/  ISETP.GE.OR P0, PT, R15, R14, P0 ;  /* 0x0000000e0f00720c */ /* 0x000fd60000706670 */
[----:B0-----:R0:W-:Y:S04]  /*74d0*/  @!P2 ST.E desc[UR36][R10.64], R4 ;  /* 0x000000040a00a985 */ /* 0x0011e8000c101924 */
[----:B-1----:R0:W-:Y:S02]  /*74e0*/  @!P0 ST.E desc[UR36][R12.64], R2 ;  /* 0x000000020c008985 */ /* 0x0021e4000c101924 */
.L_x_3252:
[----:B------:R-:W1:Y:S01]  /*74f0*/  S2R R14, SR_CTAID.X ;  /* 0x00000000000e7919 */ /* 0x000e620000002500 */
[----:B------:R-:W-:Y:S01]  /*7500*/  LEA.HI R19, R19, R22, RZ, 0x2 ;  /* 0x0000001613137211 */ /* 0x000fe200078f10ff */
[----:B------:R-:W2:Y:S01]  /*7510*/  S2UR UR7, SR_CTAID.Z ;  /* 0x00000000000779c3 */ /* 0x000ea20000002700 */
[----:B------:R-:W-:Y:S01]  /*7520*/  SHF.R.S32.HI R9, RZ, 0x1f, R7 ;  /* 0x0000001fff097819 */ /* 0x000fe20000011407 */
[----:B------:R-:W-:Y:S01]  /*7530*/  ULDC.64 UR8, c[0x0][0xb38] ;  /* 0x0002ce0000087ab9 */ /* 0x000fe20000000a00 */
[----:B------:R-:W-:Y:S01]  /*7540*/  LOP3.LUT R19, R19, 0xfffffffc, RZ, 0xc0, !PT ;  /* 0xfffffffc13137812 */ /* 0x000fe200078ec0ff */
[----:B------:R-:W-:Y:S01]  /*7550*/  UIMAD UR6, UR6, UR8, URZ ;  /* 0x00000008060672a4 */ /* 0x000fe2000f8e023f */
[----:B------:R-:W-:Y:S01]  /*7560*/  LEA.HI R9, R9, R154, RZ, 0x3 ;  /* 0x0000009a09097211 */ /* 0x000fe200078f18ff */
[----:B------:R-:W-:Y:S01]  /*7570*/  UIMAD.WIDE.U32 UR4, UR38, UR8, URZ ;  /* 0x00000008260472a5 */ /* 0x000fe2000f8e003f */
[----:B------:R-:W-:Y:S01]  /*7580*/  LEA.HI R155, R155, R8, RZ, 0x5 ;  /* 0x000000089b9b7211 */ /* 0x000fe200078f28ff */
[----:B------:R-:W-:Y:S01]  /*7590*/  IMAD.IADD R19, R22, 0x1, -R19 ;  /* 0x0000000116137824 */ /* 0x000fe200078e0a13 */
[----:B0-----:R-:W0:Y:S01]  /*75a0*/  LDC.64 R12, c[0x0][0xb40] ;  /* 0x0002d000ff0c7b82 */ /* 0x001e220000000a00 */
[----:B------:R-:W-:Y:S01]  /*75b0*/  LOP3.LUT R9, R9, 0xfffffff8, RZ, 0xc0, !PT ;  /* 0xfffffff809097812 */ /* 0x000fe200078ec0ff */
[----:B------:R-:W-:Y:S01]  /*75c0*/  UIMAD UR6, UR38, UR9, UR6 ;  /* 0x00000009260672a4 */ /* 0x000fe2000f8e0206 */
[----:B------:R-:W-:Y:S01]  /*75d0*/  SHF.R.S32.HI R155, RZ, 0x5, R155 ;  /* 0x00000005ff9b7819 */ /* 0x000fe2000001149b */
[----:B------:R-:W-:Y:S01]  /*75e0*/  IMAD.U32 R11, RZ, RZ, UR5 ;  /* 0x00000005ff0b7e24 */ /* 0x000fe2000f8e00ff */
[----:B------:R-:W-:Y:S01]  /*75f0*/  LEA.HI R2, R19, R19, RZ, 0x1 ;  /* 0x0000001313027211 */ /* 0x000fe200078f08ff */
[----:B------:R-:W-:Y:S01]  /*7600*/  IMAD.IADD R154, R154, 0x1, -R9 ;  /* 0x000000019a9a7824 */ /* 0x000fe200078e0a09 */
[----:B------:R-:W-:Y:S01]  /*7610*/  UIADD3 UR6, UR5, UR6, URZ ;  /* 0x0000000605067290 */ /* 0x000fe2000fffe03f */
[----:B------:R-:W3:Y:S01]  /*7620*/  @P1 LDC R16, c[0x0][0xbec] ;  /* 0x0002fb00ff101b82 */ /* 0x000ee20000000800 */
[----:B------:R-:W-:Y:S01]  /*7630*/  LOP3.LUT R2, R2, 0x1ffffffe, RZ, 0xc0, !PT ;  /* 0x1ffffffe02027812 */ /* 0x000fe200078ec0ff */
[----:B------:R-:W-:Y:S01]  /*7640*/  IMAD.U32 R10, RZ, RZ, UR4 ;  /* 0x00000004ff0a7e24 */ /* 0x000fe2000f8e00ff */
[----:B------:R-:W-:Y:S01]  /*7650*/  LEA R155, R155, R154, 0x4 ;  /* 0x0000009a9b9b7211 */ /* 0x000fe200078e20ff */
[----:B------:R-:W-:Y:S01]  /*7660*/  ULDC.64 UR4, c[0x0][0xb48] ;  /* 0x0002d20000047ab9 */ /* 0x000fe20000000a00 */
[----:B------:R-:W-:Y:S01]  /*7670*/  MOV R11, UR6 ;  /* 0x00000006000b7c02 */ /* 0x000fe20008000f00 */
[----:B------:R-:W-:Y:S01]  /*7680*/  IMAD.IADD R2, R19, 0x1, -R2 ;  /* 0x0000000113027824 */ /* 0x000fe200078e0a02 */
[----:B--2---:R-:W-:Y:S01]  /*7690*/  USHF.R.S32.HI UR8, URZ, 0x1f, UR7 ;  /* 0x0000001f3f087899 */ /* 0x004fe20008011407 */
[----:B------:R-:W2:Y:S01]  /*76a0*/  @P1 LDC R17, c[0x0][0xbf0] ;  /* 0x0002fc00ff111b82 */ /* 0x000ea20000000800 */
[----:B------:R-:W-:Y:S01]  /*76b0*/  BSSY B0, `(.L_x_3253) ;  /* 0x00000ed000007945 */ /* 0x000fe20003800000 */
[----:B------:R-:W-:-:S04]  /*76c0*/  IMAD R4, R2, 0x8, R155 ;  /* 0x0000000802047824 */ /* 0x000fc800078e029b */
[----:B-1----:R-:W-:Y:S02]  /*76d0*/  IMAD R15, R14, 0x40, R4 ;  /* 0x000000400e0f7824 */ /* 0x002fe400078e0204 */
[C---:B0-----:R-:W-:Y:S02]  /*76e0*/  IMAD R2, R12.reuse, UR8, RZ ;  /* 0x000000080c027c24 */ /* 0x041fe4000f8e02ff */
[----:B------:R-:W-:-:S04]  /*76f0*/  IMAD.WIDE.U32 R10, R12, UR7, R10 ;  /* 0x000000070c0a7c25 */ /* 0x000fc8000f8e000a */
[----:B------:R-:W-:Y:S02]  /*7700*/  IMAD R13, R13, UR7, R2 ;  /* 0x000000070d0d7c24 */ /* 0x000fe4000f8e0202 */
[----:B---3--:R-:W-:-:S04]  /*7710*/  @P1 IMAD.HI.U32 R16, R15, R16, RZ ;  /* 0x000000100f101227 */ /* 0x008fc800078e00ff */
[----:B------:R-:W-:Y:S02]  /*7720*/  IMAD.MOV.U32 R9, RZ, RZ, R15 ;  /* 0x000000ffff097224 */ /* 0x000fe400078e000f */
[----:B------:R-:W-:Y:S01]  /*7730*/  IMAD R2, R5, UR4, RZ ;  /* 0x0000000405027c24 */ /* 0x000fe2000f8e02ff */
[----:B--2---:R-:W-:Y:S01]  /*7740*/  @P1 SHF.R.U32.HI R9, RZ, R17, R16 ;  /* 0x00000011ff091219 */ /* 0x004fe20000011610 */
[----:B------:R-:W-:Y:S02]  /*7750*/  IMAD.IADD R11, R11, 0x1, R13 ;  /* 0x000000010b0b7824 */ /* 0x000fe400078e020d */
[----:B------:R-:W-:Y:S01]  /*7760*/  IMAD R13, R3, UR5, R2 ;  /* 0x00000005030d7c24 */ /* 0x000fe2000f8e0202 */
[----:B------:R-:W-:Y:S01]  /*7770*/  IADD3 R5, -R9, RZ, RZ ;  /* 0x000000ff09057210 */ /* 0x000fe20007ffe1ff */
[----:B------:R-:W-:Y:S01]  /*7780*/  IMAD.WIDE.U32 R2, R3, UR4, R10 ;  /* 0x0000000403027c25 */ /* 0x000fe2000f8e000a */
[----:B------:R-:W-:Y:S01]  /*7790*/  SHF.R.S32.HI R4, RZ, 0x1f, R9 ;  /* 0x0000001fff047819 */ /* 0x000fe20000011409 */
[----:B------:R-:W-:-:S02]  /*77a0*/  ULDC.64 UR4, c[0x0][0xb30] ;  /* 0x0002cc0000047ab9 */ /* 0x000fc40000000a00 */
[----:B------:R-:W-:Y:S02]  /*77b0*/  IMAD R5, R6, R5, R15 ;  /* 0x0000000506057224 */ /* 0x000fe400078e020f */
[----:B------:R-:W-:Y:S02]  /*77c0*/  IMAD R4, R4, UR4, RZ ;  /* 0x0000000404047c24 */ /* 0x000fe4000f8e02ff */
[----:B------:R-:W-:Y:S02]  /*77d0*/  IMAD.IADD R3, R3, 0x1, R13 ;  /* 0x0000000103037824 */ /* 0x000fe400078e020d */
[C---:B------:R-:W-:Y:S01]  /*77e0*/  IMAD R11, R9.reuse, UR5, R4 ;  /* 0x00000005090b7c24 */ /* 0x040fe2000f8e0204 */
[----:B------:R-:W-:Y:S01]  /*77f0*/  SHF.R.S32.HI R4, RZ, 0x1f, R5 ;  /* 0x0000001fff047819 */ /* 0x000fe20000011405 */
[----:B------:R-:W-:Y:S01]  /*7800*/  IMAD.WIDE.U32 R2, R9, UR4, R2 ;  /* 0x0000000409027c25 */ /* 0x000fe2000f8e0002 */
[----:B------:R-:W-:-:S03]  /*7810*/  ULDC.64 UR4, c[0x0][0xb28] ;  /* 0x0002ca0000047ab9 */ /* 0x000fc60000000a00 */
[----:B------:R-:W-:Y:S02]  /*7820*/  IMAD R4, R4, UR4, RZ ;  /* 0x0000000404047c24 */ /* 0x000fe4000f8e02ff */
[----:B------:R-:W-:Y:S02]  /*7830*/  IMAD.IADD R3, R3, 0x1, R11 ;  /* 0x0000000103037824 */ /* 0x000fe400078e020b */
[C---:B------:R-:W-:Y:S02]  /*7840*/  IMAD R9, R5.reuse, UR5, R4 ;  /* 0x0000000505097c24 */ /* 0x040fe4000f8e0204 */
[----:B------:R-:W-:Y:S01]  /*7850*/  IMAD.WIDE.U32 R2, R5, UR4, R2 ;  /* 0x0000000405027c25 */ /* 0x000fe2000f8e0002 */
[----:B------:R-:W-:-:S03]  /*7860*/  ULDC.64 UR4, c[0x0][0xb00] ;  /* 0x0002c00000047ab9 */ /* 0x000fc60000000a00 */
[----:B------:R-:W-:Y:S01]  /*7870*/  IMAD.IADD R5, R3, 0x1, R9 ;  /* 0x0000000103057824 */ /* 0x000fe200078e0209 */
[----:B------:R-:W-:Y:S02]  /*7880*/  LEA.HI R9, R0, R0, RZ, 0x1 ;  /* 0x0000000000097211 */ /* 0x000fe400078f08ff */
[----:B------:R-:W-:Y:S01]  /*7890*/  LEA R4, P0, R2, UR4, 0x2 ;  /* 0x0000000402047c11 */ /* 0x000fe2000f8010ff */
[----:B------:R-:W-:Y:S01]  /*78a0*/  ULDC UR4, c[0x0][0xa88] ;  /* 0x0002a20000047ab9 */ /* 0x000fe20000000800 */
[----:B------:R-:W-:Y:S01]  /*78b0*/  LOP3.LUT R11, R9, 0xfffffe, RZ, 0xc0, !PT ;  /* 0x00fffffe090b7812 */ /* 0x000fe200078ec0ff */
[----:B------:R-:W-:Y:S01]  /*78c0*/  IMAD R6, R6, UR4, RZ ;  /* 0x0000000406067c24 */ /* 0x000fe2000f8e02ff */
[----:B------:R-:W-:Y:S02]  /*78d0*/  LOP3.LUT R9, R7, 0x7ffffffc, RZ, 0xc0, !PT ;  /* 0x7ffffffc07097812 */ /* 0x000fe400078ec0ff */
[----:B------:R-:W-:Y:S01]  /*78e0*/  LEA R7, R14, R155, 0x6 ;  /* 0x0000009b0e077211 */ /* 0x000fe200078e30ff */
[----:B------:R-:W-:Y:S01]  /*78f0*/  IMAD.IADD R11, R0, 0x1, -R11 ;  /* 0x00000001000b7824 */ /* 0x000fe200078e0a0b */
[----:B------:R-:W-:Y:S01]  /*7900*/  LEA.HI.X R5, R2, UR5, R5, 0x2, P0 ;  /* 0x0000000502057c11 */ /* 0x000fe200080f1405 */
[----:B------:R-:W-:Y:S01]  /*7910*/  IMAD.IADD R0, R8, 0x1, -R9 ;  /* 0x0000000108007824 */ /* 0x000fe200078e0a09 */
[----:B------:R-:W-:Y:S01]  /*7920*/  ISETP.GE.AND P0, PT, R7, R6, PT ;  /* 0x000000060700720c */ /* 0x000fe20003f06270 */
[----:B------:R0:W1:Y:S02]  /*7930*/  SHFL.IDX PT, R2, R4, RZ, 0x1c1f ;  /* 0x001c1fff04027589 */ /* 0x00006400000e0000 */
[----:B------:R-:W-:-:S02]  /*7940*/  IMAD R0, R11, 0x80, R0 ;  /* 0x000000800b007824 */ /* 0x000fc400078e0200 */
[----:B------:R0:W2:Y:S03]  /*7950*/  SHFL.IDX PT, R3, R5, RZ, 0x1c1f ;  /* 0x001c1fff05037589 */ /* 0x0000a600000e0000 */
[----:B------:R-:W-:-:S05]  /*7960*/  SHF.L.U32 R0, R0, 0x1, RZ ;  /* 0x0000000100007819 */ /* 0x000fca00000006ff */
[----:B0-----:R-:W-:Y:S05]  /*7970*/  @P0 BRA `(.L_x_3254) ;  /* 0x0000000c00000947 */ /* 0x001fea0003800000 */
[C---:B------:R-:W-:Y:S01]  /*7980*/  VIADD R9, R0.reuse, 0x8 ;  /* 0x0000000800097836 */ /* 0x040fe20000000000 */
[----:B------:R-:W-:Y:S01]  /*7990*/  ULDC UR4, c[0x0][0xac8] ;  /* 0x0002b20000047ab9 */ /* 0x000fe20000000800 */
[C---:B------:R-:W-:Y:S01]  /*79a0*/  VIADD R11, R0.reuse, 0x10 ;  /* 0x00000010000b7836 */ /* 0x040fe20000000000 */
[C---:B------:R-:W-:Y:S01]  /*79b0*/  ISETP.GE.AND P2, PT, R0.reuse, UR4, PT ;  /* 0x0000000400007c0c */ /* 0x040fe2000bf46270 */
[C---:B------:R-:W-:Y:S01]  /*79c0*/  VIADD R13, R0.reuse, 0x18 ;  /* 0x00000018000d7836 */ /* 0x040fe20000000000 */
[----:B------:R-:W-:Y:S01]  /*79d0*/  ISETP.GE.AND P3, PT, R9, UR4, PT ;  /* 0x0000000409007c0c */ /* 0x000fe2000bf66270 */
        /* <DEDUP_REMOVED lines=10> */
[C---:B------:R-:W-:Y:S01]  /*7a80*/  VIADD R23, R0.reuse, 0x58 ;  /* 0x0000005800177836 */ /* 0x040fe20000000000 */
[----:B------:R-:W-:-:S02]  /*7a90*/  @!P2 LEA.HI R8, R0, R0, RZ, 0x1 ;  /* 0x000000000008a211 */ /* 0x000fc400078f08ff */
[----:B------:R-:W-:Y:S02]  /*7aa0*/  @!P3 LEA.HI R10, R9, R9, RZ, 0x1 ;  /* 0x00000009090ab211 */ /* 0x000fe400078f08ff */
[----:B------:R-:W-:Y:S02]  /*7ab0*/  @!P4 LEA.HI R12, R11, R11, RZ, 0x1 ;  /* 0x0000000b0b0cc211 */ /* 0x000fe400078f08ff */
[----:B------:R-:W-:Y:S02]  /*7ac0*/  @!P5 LEA.HI R14, R13, R13, RZ, 0x1 ;  /* 0x0000000d0d0ed211 */ /* 0x000fe400078f08ff */
[----:B------:R-:W-:Y:S02]  /*7ad0*/  @!P2 LOP3.LUT R9, R8, 0xfffffffe, RZ, 0xc0, !PT ;  /* 0xfffffffe0809a812 */ /* 0x000fe400078ec0ff */
[----:B------:R-:W-:Y:S02]  /*7ae0*/  @!P3 LOP3.LUT R11, R10, 0xfffffffe, RZ, 0xc0, !PT ;  /* 0xfffffffe0a0bb812 */ /* 0x000fe400078ec0ff */
[----:B------:R-:W-:Y:S01]  /*7af0*/  @!P4 LOP3.LUT R13, R12, 0xfffffffe, RZ, 0xc0, !PT ;  /* 0xfffffffe0c0dc812 */ /* 0x000fe200078ec0ff */
[----:B-12---:R-:W-:Y:S01]  /*7b00*/  @!P2 IMAD.WIDE R8, R9, 0x4, R2 ;  /* 0x000000040908a825 */ /* 0x006fe200078e0202 */
[----:B------:R-:W-:-:S02]  /*7b10*/  @!P5 LOP3.LUT R15, R14, 0xfffffffe, RZ, 0xc0, !PT ;  /* 0xfffffffe0e0fd812 */ /* 0x000fc400078ec0ff */
[----:B------:R-:W-:Y:S01]  /*7b20*/  IADD3 R20, R0, 0x40, RZ ;  /* 0x0000004000147810 */ /* 0x000fe20007ffe0ff */
[--C-:B------:R-:W-:Y:S01]  /*7b30*/  @!P3 IMAD.WIDE R10, R11, 0x4, R2.reuse ;  /* 0x000000040b0ab825 */ /* 0x100fe200078e0202 */
        /* <DEDUP_REMOVED lines=8> */
[----:B------:R-:W-:Y:S01]  /*7bc0*/  ISETP.GE.AND P6, PT, R22, UR4, PT ;  /* 0x0000000416007c0c */ /* 0x000fe2000bfc6270 */
[----:B------:R3:W-:Y:S01]  /*7bd0*/  @!P5 ST.E.64 desc[UR36][R14.64], R36 ;  /* 0x000000240e00d985 */ /* 0x0007e2000c101b24 */
[----:B------:R-:W-:Y:S02]  /*7be0*/  ISETP.GE.AND P5, PT, R21, UR4, PT ;  /* 0x0000000415007c0c */ /* 0x000fe4000bfa6270 */
[----:B------:R-:W-:Y:S02]  /*7bf0*/  @!P0 LEA.HI R16, R16, R16, RZ, 0x1 ;  /* 0x0000001010108211 */ /* 0x000fe400078f08ff */
[----:B------:R-:W-:Y:S02]  /*7c00*/  @!P1 LEA.HI R17, R17, R17, RZ, 0x1 ;  /* 0x0000001111119211 */ /* 0x000fe400078f08ff */
[----:B0-----:R-:W-:Y:S02]  /*7c10*/  @!P0 LOP3.LUT R9, R16, 0xfffffffe, RZ, 0xc0, !PT ;  /* 0xfffffffe10098812 */ /* 0x001fe400078ec0ff */
[----:B-1----:R-:W-:-:S02]  /*7c20*/  @!P1 LOP3.LUT R11, R17, 0xfffffffe, RZ, 0xc0, !PT ;  /* 0xfffffffe110b9812 */ /* 0x002fc400078ec0ff */
[----:B------:R-:W-:Y:S01]  /*7c30*/  @!P2 LEA.HI R18, R18, R18, RZ, 0x1 ;  /* 0x000000121212a211 */ /* 0x000fe200078f08ff */
[--C-:B------:R-:W-:Y:S01]  /*7c40*/  @!P0 IMAD.WIDE R8, R9, 0x4, R2.reuse ;  /* 0x0000000409088825 */ /* 0x100fe200078e0202 */
[----:B------:R-:W-:Y:S02]  /*7c50*/  @!P3 LEA.HI R19, R19, R19, RZ, 0x1 ;  /* 0x000000131313b211 */ /* 0x000fe400078f08ff */
[----:B------:R-:W-:Y:S01]  /*7c60*/  @!P4 LEA.HI R20, R20, R20, RZ, 0x1 ;  /* 0x000000141414c211 */ /* 0x000fe200078f08ff */
[----:B------:R-:W-:Y:S01]  /*7c70*/  @!P1 IMAD.WIDE R10, R11, 0x4, R2 ;  /* 0x000000040b0a9825 */ /* 0x000fe200078e0202 */
[----:B------:R-:W-:Y:S01]  /*7c80*/  @!P5 LEA.HI R21, R21, R21, RZ, 0x1 ;  /* 0x000000151515d211 */ /* 0x000fe200078f08ff */
[----:B------:R0:W-:Y:S01]  /*7c90*/  @!P0 ST.E.64 desc[UR36][R8.64], R40 ;  /* 0x0000002808008985 */ /* 0x0001e2000c101b24 */
[----:B------:R-:W-:Y:S02]  /*7ca0*/  @!P6 LEA.HI R22, R22, R22, RZ, 0x1 ;  /* 0x000000161616e211 */ /* 0x000fe400078f08ff */
[----:B--2---:R-:W-:Y:S01]  /*7cb0*/  @!P2 LOP3.LUT R13, R18, 0xfffffffe, RZ, 0xc0, !PT ;  /* 0xfffffffe120da812 */ /* 0x004fe200078ec0ff */
[----:B------:R1:W-:Y:S01]  /*7cc0*/  @!P1 ST.E.64 desc[UR36][R10.64], R44 ;  /* 0x0000002c0a009985 */ /* 0x0003e2000c101b24 */
[----:B------:R-:W-:Y:S01]  /*7cd0*/  @!P3 LOP3.LUT R19, R19, 0xfffffffe, RZ, 0xc0, !PT ;  /* 0xfffffffe1313b812 */ /* 0x000fe200078ec0ff */
[----:B------:R-:W-:Y:S01]  /*7ce0*/  VIADD R18, R0, 0x68 ;  /* 0x0000006800127836 */ /* 0x000fe20000000000 */
[----:B---3--:R-:W-:Y:S01]  /*7cf0*/  @!P4 LOP3.LUT R15, R20, 0xfffffffe, RZ, 0xc0, !PT ;  /* 0xfffffffe140fc812 */ /* 0x008fe200078ec0ff */
[----:B------:R-:W-:Y:S01]  /*7d00*/  VIADD R20, R0, 0x78 ;  /* 0x0000007800147836 */ /* 0x000fe20000000000 */
[----:B------:R-:W-:-:S02]  /*7d10*/  @!P5 LOP3.LUT R21, R21, 0xfffffffe, RZ, 0xc0, !PT ;  /* 0xfffffffe1515d812 */ /* 0x000fc400078ec0ff */
[----:B------:R-:W-:Y:S01]  /*7d20*/  @!P6 LOP3.LUT R17, R22, 0xfffffffe, RZ, 0xc0, !PT ;  /* 0xfffffffe1611e812 */ /* 0x000fe200078ec0ff */
[C---:B------:R-:W-:Y:S01]  /*7d30*/  VIADD R22, R0.reuse, 0x88 ;  /* 0x0000008800167836 */ /* 0x040fe20000000000 */
[----:B------:R-:W-:Y:S01]  /*7d40*/  IADD3 R24, R0, 0x60, RZ ;  /* 0x0000006000187810 */ /* 0x000fe20007ffe0ff */
[--C-:B0-----:R-:W-:Y:S01]  /*7d50*/  @!P2 IMAD.WIDE R8, R13, 0x4, R2.reuse ;  /* 0x000000040d08a825 */ /* 0x101fe200078e0202 */
[----:B------:R-:W-:Y:S02]  /*7d60*/  ISETP.GE.AND P1, PT, R23, UR4, PT ;  /* 0x0000000417007c0c */ /* 0x000fe4000bf26270 */
[----:B------:R-:W-:Y:S01]  /*7d70*/  ISETP.GE.AND P0, PT, R24, UR4, PT ;  /* 0x0000000418007c0c */ /* 0x000fe2000bf06270 */
[--C-:B-1----:R-:W-:Y:S01]  /*7d80*/  @!P3 IMAD.WIDE R10, R19, 0x4, R2.reuse ;  /* 0x00000004130ab825 */ /* 0x102fe200078e0202 */
[----:B------:R0:W-:Y:S01]  /*7d90*/  @!P2 ST.E.64 desc[UR36][R8.64], R48 ;  /* 0x000000300800a985 */ /* 0x0001e2000c101b24 */
[----:B------:R-:W-:Y:S02]  /*7da0*/  ISETP.GE.AND P2, PT, R18, UR4, PT ;  /* 0x0000000412007c0c */ /* 0x000fe4000bf46270 */
[----:B------:R-:W-:Y:S01]  /*7db0*/  @!P4 IMAD.WIDE R12, R15, 0x4, R2 ;  /* 0x000000040f0cc825 */ /* 0x000fe200078e0202 */
[----:B------:R1:W-:Y:S01]  /*7dc0*/  @!P3 ST.E.64 desc[UR36][R10.64], R52 ;  /* 0x000000340a00b985 */ /* 0x0003e2000c101b24 */
[----:B------:R-:W-:-:S02]  /*7dd0*/  ISETP.GE.AND P3, PT, R22, UR4, PT ;  /* 0x0000000416007c0c */ /* 0x000fc4000bf66270 */
[--C-:B------:R-:W-:Y:S01]  /*7de0*/  @!P5 IMAD.WIDE R14, R21, 0x4, R2.reuse ;  /* 0x00000004150ed825 */ /* 0x100fe200078e0202 */
[----:B------:R2:W-:Y:S01]  /*7df0*/  @!P4 ST.E.64 desc[UR36][R12.64], R56 ;  /* 0x000000380c00c985 */ /* 0x0005e2000c101b24 */
[----:B------:R-:W-:Y:S02]  /*7e00*/  IADD3 R21, R0, 0x80, RZ ;  /* 0x0000008000157810 */ /* 0x000fe40007ffe0ff */
[----:B------:R-:W-:Y:S01]  /*7e10*/  @!P6 IMAD.WIDE R16, R17, 0x4, R2 ;  /* 0x000000041110e825 */ /* 0x000fe200078e0202 */
[----:B------:R3:W-:Y:S01]  /*7e20*/  @!P5 ST.E.64 desc[UR36][R14.64], R60 ;  /* 0x0000003c0e00d985 */ /* 0x0007e2000c101b24 */
[----:B------:R-:W-:Y:S02]  /*7e30*/  ISETP.GE.AND P5, PT, R20, UR4, PT ;  /* 0x0000000414007c0c */ /* 0x000fe4000bfa6270 */
[----:B------:R-:W-:Y:S01]  /*7e40*/  VIADD R19, R0, 0x70 ;  /* 0x0000007000137836 */ /* 0x000fe20000000000 */
[----:B------:R4:W-:Y:S01]  /*7e50*/  @!P6 ST.E.64 desc[UR36][R16.64], R64 ;  /* 0x000000401000e985 */ /* 0x0009e2000c101b24 */
[----:B------:R-:W-:-:S02]  /*7e60*/  ISETP.GE.AND P4, PT, R21, UR4, PT ;  /* 0x0000000415007c0c */ /* 0x000fc4000bf86270 */
[----:B------:R-:W-:Y:S02]  /*7e70*/  @!P1 LEA.HI R23, R23, R23, RZ, 0x1 ;  /* 0x0000001717179211 */ /* 0x000fe400078f08ff */
[----:B------:R-:W-:Y:S02]  /*7e80*/  ISETP.GE.AND P6, PT, R19, UR4, PT ;  /* 0x0000000413007c0c */ /* 0x000fe4000bfc6270 */
[----:B------:R-:W-:Y:S02]  /*7e90*/  @!P0 LEA.HI R24, R24, R24, RZ, 0x1 ;  /* 0x0000001818188211 */ /* 0x000fe400078f08ff */
[----:B0-----:R-:W-:Y:S01]  /*7ea0*/  @!P1 LOP3.LUT R9, R23, 0xfffffffe, RZ, 0xc0, !PT ;  /* 0xfffffffe17099812 */ /* 0x001fe200078ec0ff */
[----:B------:R-:W-:Y:S01]  /*7eb0*/  VIADD R23, R0, 0x90 ;  /* 0x0000009000177836 */ /* 0x000fe20000000000 */
[----:B-1----:R-:W-:Y:S01]  /*7ec0*/  @!P0 LOP3.LUT R11, R24, 0xfffffffe, RZ, 0xc0, !PT ;  /* 0xfffffffe180b8812 */ /* 0x002fe200078ec0ff */
[----:B------:R-:W-:Y:S01]  /*7ed0*/  VIADD R24, R0, 0x98 ;  /* 0x0000009800187836 */ /* 0x000fe20000000000 */
[----:B------:R-:W-:Y:S01]  /*7ee0*/  @!P2 LEA.HI R18, R18, R18, RZ, 0x1 ;  /* 0x000000121212a211 */ /* 0x000fe200078f08ff */
[----:B------:R-:W-:Y:S01]  /*7ef0*/  @!P1 IMAD.WIDE R8, R9, 0x4, R2 ;  /* 0x0000000409089825 */ /* 0x000fe200078e0202 */
[----:B------:R-:W-:-:S02]  /*7f00*/  @!P5 LEA.HI R20, R20, R20, RZ, 0x1 ;  /* 0x000000141414d211 */ /* 0x000fc400078f08ff */
[----:B------:R-:W-:Y:S01]  /*7f10*/  @!P4 LEA.HI R21, R21, R21, RZ, 0x1 ;  /* 0x000000151515c211 */ /* 0x000fe200078f08ff */
[----:B------:R-:W-:Y:S01]  /*7f20*/  @!P0 IMAD.WIDE R10, R11, 0x4, R2 ;  /* 0x000000040b0a8825 */ /* 0x000fe200078e0202 */
[----:B------:R-:W-:Y:S01]  /*7f30*/  @!P6 LEA.HI R19, R19, R19, RZ, 0x1 ;  /* 0x000000131313e211 */ /* 0x000fe200078f08ff */
[----:B------:R0:W-:Y:S01]  /*7f40*/  @!P1 ST.E.64 desc[UR36][R8.64], R68 ;  /* 0x0000004408009985 */ /* 0x0001e2000c101b24 */
[----:B------:R-:W-:Y:S02]  /*7f50*/  @!P3 LEA.HI R22, R22, R22, RZ, 0x1 ;  /* 0x000000161616b211 */ /* 0x000fe400078f08ff */
[----:B--2---:R-:W-:Y:S01]  /*7f60*/  @!P2 LOP3.LUT R13, R18, 0xfffffffe, RZ, 0xc0, !PT ;  /* 0xfffffffe120da812 */ /* 0x004fe200078ec0ff */
[----:B------:R1:W-:Y:S01]  /*7f70*/  @!P0 ST.E.64 desc[UR36][R10.64], R72 ;  /* 0x000000480a008985 */ /* 0x0003e2000c101b24 */
[----:B------:R-:W-:Y:S02]  /*7f80*/  @!P6 LOP3.LUT R19, R19, 0xfffffffe, RZ, 0xc0, !PT ;  /* 0xfffffffe1313e812 */ /* 0x000fe400078ec0ff */
[----:B---3--:R-:W-:Y:S01]  /*7f90*/  @!P5 LOP3.LUT R15, R20, 0xfffffffe, RZ, 0xc0, !PT ;  /* 0xfffffffe140fd812 */ /* 0x008fe200078ec0ff */
[----:B------:R-:W-:Y:S01]  /*7fa0*/  VIADD R20, R0, 0xb0 ;  /* 0x000000b000147836 */ /* 0x000fe20000000000 */
[----:B------:R-:W-:-:S02]  /*7fb0*/  @!P4 LOP3.LUT R21, R21, 0xfffffffe, RZ, 0xc0, !PT ;  /* 0xfffffffe1515c812 */ /* 0x000fc400078ec0ff */
[----:B----4-:R-:W-:Y:S02]  /*7fc0*/  @!P3 LOP3.LUT R17, R22, 0xfffffffe, RZ, 0xc0, !PT ;  /* 0xfffffffe1611b812 */ /* 0x010fe400078ec0ff */
[----:B------:R-:W-:Y:S01]  /*7fd0*/  ISETP.GE.AND P0, PT, R23, UR4, PT ;  /* 0x0000000417007c0c */ /* 0x000fe2000bf06270 */
[--C-:B0-----:R-:W-:Y:S01]  /*7fe0*/  @!P2 IMAD.WIDE R8, R13, 0x4, R2.reuse ;  /* 0x000000040d08a825 */ /* 0x101fe200078e0202 */
[----:B------:R-:W-:Y:S02]  /*7ff0*/  IADD3 R18, R0, 0xa0, RZ ;  /* 0x000000a000127810 */ /* 0x000fe40007ffe0ff */
[----:B------:R-:W-:Y:S01]  /*8000*/  ISETP.GE.AND P1, PT, R24, UR4, PT ;  /* 0x0000000418007c0c */ /* 0x000fe2000bf26270 */
[--C-:B-1----:R-:W-:Y:S01]  /*8010*/  @!P6 IMAD.WIDE R10, R19, 0x4, R2.reuse ;  /* 0x00000004130ae825 */ /* 0x102fe200078e0202 */
[----:B------:R0:W-:Y:S01]  /*8020*/  @!P2 ST.E.64 desc[UR36][R8.64], R76 ;  /* 0x0000004c0800a985 */ /* 0x0001e2000c101b24 */
[----:B------:R-:W-:Y:S02]  /*8030*/  ISETP.GE.AND P2, PT, R18, UR4, PT ;  /* 0x0000000412007c0c */ /* 0x000fe4000bf46270 */
[----:B------:R-:W-:Y:S01]  /*8040*/  @!P5 IMAD.WIDE R12, R15, 0x4, R2 ;  /* 0x000000040f0cd825 */ /* 0x000fe200078e0202 */
[----:B------:R1:W-:Y:S01]  /*8050*/  @!P6 ST.E.64 desc[UR36][R10.64], R80 ;  /* 0x000000500a00e985 */ /* 0x0003e2000c101b24 */
[----:B------:R-:W-:-:S02]  /*8060*/  IADD3 R22, R0, 0xc0, RZ ;  /* 0x000000c000167810 */ /* 0x000fc40007ffe0ff */
[--C-:B------:R-:W-:Y:S01]  /*8070*/  @!P4 IMAD.WIDE R14, R21, 0x4, R2.reuse ;  /* 0x00000004150ec825 */ /* 0x100fe200078e0202 */
[----:B------:R2:W-:Y:S01]  /*8080*/  @!P5 ST.E.64 desc[UR36][R12.64], R84 ;  /* 0x000000540c00d985 */ /* 0x0005e2000c101b24 */
[----:B------:R-:W-:Y:S02]  /*8090*/  ISETP.GE.AND P6, PT, R22, UR4, PT ;  /* 0x0000000416007c0c */ /* 0x000fe4000bfc6270 */
[----:B------:R-:W-:Y:S01]  /*80a0*/  @!P3 IMAD.WIDE R16, R17, 0x4, R2 ;  /* 0x000000041110b825 */ /* 0x000fe200078e0202 */
[----:B------:R3:W-:Y:S01]  /*80b0*/  @!P4 ST.E.64 desc[UR36][R14.64], R88 ;  /* 0x000000580e00c985 */ /* 0x0007e2000c101b24 */
[----:B------:R-:W-:Y:S02]  /*80c0*/  ISETP.GE.AND P4, PT, R20, UR4, PT ;  /* 0x0000000414007c0c */ /* 0x000fe4000bf86270 */
[C---:B------:R-:W-:Y:S01]  /*80d0*/  VIADD R19, R0.reuse, 0xa8 ;  /* 0x000000a800137836 */ /* 0x040fe20000000000 */
[----:B------:R4:W-:Y:S01]  /*80e0*/  @!P3 ST.E.64 desc[UR36][R16.64], R92 ;  /* 0x0000005c1000b985 */ /* 0x0009e2000c101b24 */
[----:B------:R-:W-:Y:S01]  /*80f0*/  VIADD R21, R0, 0xb8 ;  /* 0x000000b800157836 */ /* 0x000fe20000000000 */
[----:B------:R-:W-:-:S02]  /*8100*/  @!P0 LEA.HI R23, R23, R23, RZ, 0x1 ;  /* 0x0000001717178211 */ /* 0x000fc400078f08ff */
[----:B------:R-:W-:Y:S02]  /*8110*/  ISETP.GE.AND P3, PT, R19, UR4, PT ;  /* 0x0000000413007c0c */ /* 0x000fe4000bf66270 */
[----:B------:R-:W-:Y:S02]  /*8120*/  ISETP.GE.AND P5, PT, R21, UR4, PT ;  /* 0x0000000415007c0c */ /* 0x000fe4000bfa6270 */
[----:B------:R-:W-:Y:S02]  /*8130*/  @!P1 LEA.HI R24, R24, R24, RZ, 0x1 ;  /* 0x0000001818189211 */ /* 0x000fe400078f08ff */
[----:B0-----:R-:W-:Y:S02]  /*8140*/  @!P0 LOP3.LUT R9, R23, 0xfffffffe, RZ, 0xc0, !PT ;  /* 0xfffffffe17098812 */ /* 0x001fe400078ec0ff */
[----:B------:R-:W-:Y:S02]  /*8150*/  @!P2 LEA.HI R18, R18, R18, RZ, 0x1 ;  /* 0x000000121212a211 */ /* 0x000fe400078f08ff */
[----:B-1----:R-:W-:Y:S01]  /*8160*/  @!P1 LOP3.LUT R11, R24, 0xfffffffe, RZ, 0xc0, !PT ;  /* 0xfffffffe180b9812 */ /* 0x002fe200078ec0ff */
[----:B------:R-:W-:Y:S01]  /*8170*/  @!P0 IMAD.WIDE R8, R9, 0x4, R2 ;  /* 0x0000000409088825 */ /* 0x000fe200078e0202 */
[----:B------:R-:W-:-:S02]  /*8180*/  @!P4 LEA.HI R20, R20, R20, RZ, 0x1 ;  /* 0x000000141414c211 */ /* 0x000fc400078f08ff */
[----:B------:R-:W-:Y:S01]  /*8190*/  @!P3 LEA.HI R19, R19, R19, RZ, 0x1 ;  /* 0x000000131313b211 */ /* 0x000fe200078f08ff */
[--C-:B------:R-:W-:Y:S01]  /*81a0*/  @!P1 IMAD.WIDE R10, R11, 0x4, R2.reuse ;  /* 0x000000040b0a9825 */ /* 0x100fe200078e0202 */
[----:B--2---:R-:W-:Y:S01]  /*81b0*/  @!P2 LOP3.LUT R13, R18, 0xfffffffe, RZ, 0xc0, !PT ;  /* 0xfffffffe120da812 */ /* 0x004fe200078ec0ff */
[----:B------:R0:W-:Y:S01]  /*81c0*/  @!P0 ST.E.64 desc[UR36][R8.64], R96 ;  /* 0x0000006008008985 */ /* 0x0001e2000c101b24 */
[----:B------:R-:W-:Y:S01]  /*81d0*/  @!P5 LEA.HI R21, R21, R21, RZ, 0x1 ;  /* 0x000000151515d211 */ /* 0x000fe200078f08ff */
[----:B------:R-:W-:Y:S01]  /*81e0*/  VIADD R18, R0, 0xc8 ;  /* 0x000000c800127836 */ /* 0x000fe20000000000 */
[----:B------:R-:W-:Y:S01]  /*81f0*/  @!P3 LOP3.LUT R19, R19, 0xfffffffe, RZ, 0xc0, !PT ;  /* 0xfffffffe1313b812 */ /* 0x000fe200078ec0ff */
[----:B------:R-:W-:Y:S01]  /*8200*/  @!P2 IMAD.WIDE R12, R13, 0x4, R2 ;  /* 0x000000040d0ca825 */ /* 0x000fe200078e0202 */
[----:B------:R-:W-:Y:S01]  /*8210*/  @!P6 LEA.HI R22, R22, R22, RZ, 0x1 ;  /* 0x000000161616e211 */ /* 0x000fe200078f08ff */
[----:B------:R1:W-:Y:S01]  /*8220*/  @!P1 ST.E.64 desc[UR36][R10.64], R100 ;  /* 0x000000640a009985 */ /* 0x0003e2000c101b24 */
[----:B---3--:R-:W-:Y:S01]  /*8230*/  @!P4 LOP3.LUT R15, R20, 0xfffffffe, RZ, 0xc0, !PT ;  /* 0xfffffffe140fc812 */ /* 0x008fe200078ec0ff */
[----:B------:R-:W-:Y:S01]  /*8240*/  VIADD R20, R0, 0xd8 ;  /* 0x000000d800147836 */ /* 0x000fe20000000000 */
[----:B------:R-:W-:Y:S01]  /*8250*/  @!P5 LOP3.LUT R21, R21, 0xfffffffe, RZ, 0xc0, !PT ;  /* 0xfffffffe1515d812 */ /* 0x000fe200078ec0ff */
[----:B------:R2:W-:Y:S01]  /*8260*/  @!P2 ST.E.64 desc[UR36][R12.64], R104 ;  /* 0x000000680c00a985 */ /* 0x0005e2000c101b24 */
[----:B----4-:R-:W-:-:S02]  /*8270*/  @!P6 LOP3.LUT R17, R22, 0xfffffffe, RZ, 0xc0, !PT ;  /* 0xfffffffe1611e812 */ /* 0x010fc400078ec0ff */
[----:B------:R-:W-:Y:S01]  /*8280*/  ISETP.GE.AND P0, PT, R18, UR4, PT ;  /* 0x0000000412007c0c */ /* 0x000fe2000bf06270 */
[----:B0-----:R-:W-:Y:S01]  /*8290*/  @!P3 IMAD.WIDE R8, R19, 0x4, R2 ;  /* 0x000000041308b825 */ /* 0x001fe200078e0202 */
[----:B------:R-:W-:-:S03]  /*82a0*/  ISETP.GE.AND P2, PT, R20, UR4, PT ;  /* 0x0000000414007c0c */ /* 0x000fc6000bf46270 */
[----:B------:R-:W-:Y:S01]  /*82b0*/  VIADD R19, R0, 0xd0 ;  /* 0x000000d000137836 */ /* 0x000fe20000000000 */
[----:B------:R0:W-:Y:S01]  /*82c0*/  @!P3 ST.E.64 desc[UR36][R8.64], R108 ;  /* 0x0000006c0800b985 */ /* 0x0001e2000c101b24 */
[----:B-1----:R-:W-:-:S03]  /*82d0*/  @!P4 IMAD.WIDE R10, R15, 0x4, R2 ;  /* 0x000000040f0ac825 */ /* 0x002fc600078e0202 */
[----:B------:R-:W-:Y:S01]  /*82e0*/  ISETP.GE.AND P1, PT, R19, UR4, PT ;  /* 0x0000000413007c0c */ /* 0x000fe2000bf26270 */
[--C-:B------:R-:W-:Y:S01]  /*82f0*/  @!P5 IMAD.WIDE R14, R21, 0x4, R2.reuse ;  /* 0x00000004150ed825 */ /* 0x100fe200078e0202 */
[----:B------:R-:W-:Y:S01]  /*8300*/  IADD3 R21, R0, 0xe0, RZ ;  /* 0x000000e000157810 */ /* 0x000fe20007ffe0ff */
[----:B------:R1:W-:Y:S01]  /*8310*/  @!P4 ST.E.64 desc[UR36][R10.64], R112 ;  /* 0x000000700a00c985 */ /* 0x0003e2000c101b24 */
[----:B------:R-:W-:Y:S01]  /*8320*/  @!P0 LEA.HI R18, R18, R18, RZ, 0x1 ;  /* 0x0000001212128211 */ /* 0x000fe200078f08ff */
[----:B------:R-:W-:Y:S01]  /*8330*/  @!P6 IMAD.WIDE R16, R17, 0x4, R2 ;  /* 0x000000041110e825 */ /* 0x000fe200078e0202 */
[----:B------:R-:W-:Y:S01]  /*8340*/  ISETP.GE.AND P3, PT, R21, UR4, PT ;  /* 0x0000000415007c0c */ /* 0x000fe2000bf66270 */
[----:B------:R3:W-:Y:S01]  /*8350*/  @!P5 ST.E.64 desc[UR36][R14.64], R116 ;  /* 0x000000740e00d985 */ /* 0x0007e2000c101b24 */
[----:B------:R-:W-:Y:S01]  /*8360*/  @!P2 LEA.HI R20, R20, R20, RZ, 0x1 ;  /* 0x000000141414a211 */ /* 0x000fe200078f08ff */
[C---:B--2---:R-:W-:Y:S02]  /*8370*/  VIADD R12, R0.reuse, 0xe8 ;  /* 0x000000e8000c7836 */ /* 0x044fe40000000000 */
[C---:B0-----:R-:W-:Y:S01]  /*8380*/  VIADD R9, R0.reuse, 0xf8 ;  /* 0x000000f800097836 */ /* 0x041fe20000000000 */
[----:B------:R0:W-:Y:S01]  /*8390*/  @!P6 ST.E.64 desc[UR36][R16.64], R120 ;  /* 0x000000781000e985 */ /* 0x0001e2000c101b24 */
[----:B------:R-:W-:Y:S01]  /*83a0*/  VIADD R13, R0, 0xf0 ;  /* 0x000000f0000d7836 */ /* 0x000fe20000000000 */
[----:B------:R-:W-:-:S02]  /*83b0*/  ISETP.GE.AND P4, PT, R12, UR4, PT ;  /* 0x000000040c007c0c */ /* 0x000fc4000bf86270 */
[----:B------:R-:W-:Y:S02]  /*83c0*/  ISETP.GE.AND P6, PT, R9, UR4, PT ;  /* 0x0000000409007c0c */ /* 0x000fe4000bfc6270 */
[----:B------:R-:W-:Y:S02]  /*83d0*/  ISETP.GE.AND P5, PT, R13, UR4, PT ;  /* 0x000000040d007c0c */ /* 0x000fe4000bfa6270 */
[----:B------:R-:W-:Y:S02]  /*83e0*/  @!P1 LEA.HI R19, R19, R19, RZ, 0x1 ;  /* 0x0000001313139211 */ /* 0x000fe400078f08ff */
[----:B------:R-:W-:Y:S02]  /*83f0*/  @!P3 LEA.HI R21, R21, R21, RZ, 0x1 ;  /* 0x000000151515b211 */ /* 0x000fe400078f08ff */
[----:B-1----:R-:W-:Y:S02]  /*8400*/  @!P1 LOP3.LUT R11, R19, 0xfffffffe, RZ, 0xc0, !PT ;  /* 0xfffffffe130b9812 */ /* 0x002fe400078ec0ff */
[----:B---3--:R-:W-:-:S02]  /*8410*/  @!P3 LOP3.LUT R15, R21, 0xfffffffe, RZ, 0xc0, !PT ;  /* 0xfffffffe150fb812 */ /* 0x008fc400078ec0ff */
[----:B------:R-:W-:Y:S02]  /*8420*/  @!P4 LEA.HI R12, R12, R12, RZ, 0x1 ;  /* 0x0000000c0c0cc211 */ /* 0x000fe400078f08ff */
[----:B------:R-:W-:Y:S01]  /*8430*/  @!P6 LEA.HI R10, R9, R9, RZ, 0x1 ;  /* 0x00000009090ae211 */ /* 0x000fe200078f08ff */
[----:B------:R-:W-:Y:S01]  /*8440*/  @!P3 IMAD.WIDE R14, R15, 0x4, R2 ;  /* 0x000000040f0eb825 */ /* 0x000fe200078e0202 */
[----:B------:R-:W-:Y:S02]  /*8450*/  @!P5 LEA.HI R8, R13, R13, RZ, 0x1 ;  /* 0x0000000d0d08d211 */ /* 0x000fe400078f08ff */
[----:B------:R-:W-:Y:S02]  /*8460*/  @!P0 LOP3.LUT R9, R18, 0xfffffffe, RZ, 0xc0, !PT ;  /* 0xfffffffe12098812 */ /* 0x000fe400078ec0ff */
[----:B------:R-:W-:Y:S02]  /*8470*/  @!P2 LOP3.LUT R13, R20, 0xfffffffe, RZ, 0xc0, !PT ;  /* 0xfffffffe140da812 */ /* 0x000fe400078ec0ff */
[----:B0-----:R-:W-:-:S02]  /*8480*/  @!P4 LOP3.LUT R17, R12, 0xfffffffe, RZ, 0xc0, !PT ;  /* 0xfffffffe0c11c812 */ /* 0x001fc400078ec0ff */
        /* <DEDUP_REMOVED lines=15> */
.L_x_3254:
[----:B------:R-:W-:Y:S05]  /*8580*/  BSYNC B0 ;  /* 0x0000000000007941 */ /* 0x000fea0003800000 */
.L_x_3253:
[----:B------:R-:W-:Y:S01]  /*8590*/  IADD3 R7, R7, 0x8, RZ ;  /* 0x0000000807077810 */ /* 0x000fe20007ffe0ff */
[----:B0-2---:R2:W3:Y:S03]  /*85a0*/  SHFL.IDX PT, R3, R5, 0x1, 0x1c1f ;  /* 0x003c1f0005037f89 */ /* 0x0054e600000e0000 */
[----:B------:R-:W-:Y:S01]  /*85b0*/  ISETP.GE.AND P0, PT, R7, R6, PT ;  /* 0x000000060700720c */ /* 0x000fe20003f06270 */
[----:B-1----:R2:W1:-:S12]  /*85c0*/  SHFL.IDX PT, R2, R4, 0x1, 0x1c1f ;  /* 0x003c1f0004027f89 */ /* 0x00245800000e0000 */
[----:B--2---:R-:W-:Y:S05]  /*85d0*/  @P0 BRA `(.L_x_3212) ;  /* 0x0000004400c00947 */ /* 0x004fea0003800000 */
        /* <DEDUP_REMOVED lines=10> */
[----:B------:R-:W-:Y:S01]  /*8680*/  VIADD R14, R0, 0x38 ;  /* 0x00000038000e7836 */ /* 0x000fe20000000000 */
[----:B------:R-:W-:Y:S01]  /*8690*/  ISETP.GE.AND P5, PT, R10, UR4, PT ;  /* 0x000000040a007c0c */ /* 0x000fe2000bfa6270 */
[C---:B------:R-:W-:Y:S01]  /*86a0*/  VIADD R16, R0.reuse, 0x48 ;  /* 0x0000004800107836 */ /* 0x040fe20000000000 */
[----:B------:R-:W-:Y:S01]  /*86b0*/  ISETP.GE.AND P6, PT, R11, UR4, PT ;  /* 0x000000040b007c0c */ /* 0x000fe2000bfc6270 */
[C---:B------:R-:W-:Y:S01]  /*86c0*/  VIADD R18, R0.reuse, 0x50 ;  /* 0x0000005000127836 */ /* 0x040fe20000000000 */
[C---:B------:R-:W-:Y:S01]  /*86d0*/  IADD3 R15, R0.reuse, 0x40, RZ ;  /* 0x00000040000f7810 */ /* 0x040fe20007ffe0ff */
[C---:B------:R-:W-:Y:S01]  /*86e0*/  VIADD R19, R0.reuse, 0x58 ;  /* 0x0000005800137836 */ /* 0x040fe20000000000 */
[----:B------:R-:W-:-:S02]  /*86f0*/  @!P0 LEA.HI R4, R0, R0, RZ, 0x1 ;  /* 0x0000000000048211 */ /* 0x000fc400078f08ff */
[----:B------:R-:W-:Y:S02]  /*8700*/  @!P1 LEA.HI R6, R5, R5, RZ, 0x1 ;  /* 0x0000000505069211 */ /* 0x000fe400078f08ff */
[----:B------:R-:W-:Y:S02]  /*8710*/  @!P2 LEA.HI R8, R7, R7, RZ, 0x1 ;  /* 0x000000070708a211 */ /* 0x000fe400078f08ff */
[----:B------:R-:W-:Y:S02]  /*8720*/  @!P0 LOP3.LUT R5, R4, 0xfffffffe, RZ, 0xc0, !PT ;  /* 0xfffffffe04058812 */ /* 0x000fe400078ec0ff */
[----:B------:R-:W-:Y:S02]  /*8730*/  @!P1 LOP3.LUT R7, R6, 0xfffffffe, RZ, 0xc0, !PT ;  /* 0xfffffffe06079812 */ /* 0x000fe400078ec0ff */
[----:B------:R-:W-:Y:S01]  /*8740*/  @!P2 LOP3.LUT R9, R8, 0xfffffffe, RZ, 0xc0, !PT ;  /* 0xfffffffe0809a812 */ /* 0x000fe200078ec0ff */
[----:B-1-3--:R-:W-:Y:S01]  /*8750*/  @!P0 IMAD.WIDE R4, R5, 0x4, R2 ;  /* 0x0000000405048825 */ /* 0x00afe200078e0202 */
[----:B------:R-:W-:-:S02]  /*8760*/  ISETP.GE.AND P3, PT, R15, UR4, PT ;  /* 0x000000040f007c0c */ /* 0x000fc4000bf66270 */
[----:B------:R-:W-:Y:S01]  /*8770*/  ISETP.GE.AND P4, PT, R16, UR4, PT ;  /* 0x0000000410007c0c */ /* 0x000fe2000bf86270 */
[--C-:B------:R-:W-:Y:S01]  /*8780*/  @!P1 IMAD.WIDE R6, R7, 0x4, R2.reuse ;  /* 0x0000000407069825 */ /* 0x100fe200078e0202 */
[----:B------:R0:W-:Y:S01]  /*8790*/  @!P0 ST.E.64 desc[UR36][R4.64], R26 ;  /* 0x0000001a04008985 */ /* 0x0001e2000c101b24 */
[----:B------:R-:W-:Y:S02]  /*87a0*/  ISETP.GE.AND P0, PT, R12, UR4, PT ;  /* 0x000000040c007c0c */ /* 0x000fe4000bf06270 */
[----:B------:R-:W-:Y:S01]  /*87b0*/  @!P2 IMAD.WIDE R8, R9, 0x4, R2 ;  /* 0x000000040908a825 */ /* 0x000fe200078e0202 */
[----:B------:R1:W-:Y:S01]  /*87c0*/  @!P1 ST.E.64 desc[UR36][R6.64], R30 ;  /* 0x0000001e06009985 */ /* 0x0003e2000c101b24 */
[----:B------:R-:W-:Y:S02]  /*87d0*/  ISETP.GE.AND P1, PT, R13, UR4, PT ;  /* 0x000000040d007c0c */ /* 0x000fe4000bf26270 */
[----:B------:R-:W-:Y:S01]  /*87e0*/  @!P5 LEA.HI R10, R10, R10, RZ, 0x1 ;  /* 0x0000000a0a0ad211 */ /* 0x000fe200078f08ff */
[----:B------:R2:W-:Y:S01]  /*87f0*/  @!P2 ST.E.64 desc[UR36][R8.64], R34 ;  /* 0x000000220800a985 */ /* 0x0005e2000c101b24 */
[----:B------:R-:W-:-:S02]  /*8800*/  ISETP.GE.AND P2, PT, R14, UR4, PT ;  /* 0x000000040e007c0c */ /* 0x000fc4000bf46270 */
[----:B------:R-:W-:Y:S02]  /*8810*/  @!P6 LEA.HI R11, R11, R11, RZ, 0x1 ;  /* 0x0000000b0b0be211 */ /* 0x000fe400078f08ff */
[----:B------:R-:W-:Y:S02]  /*8820*/  @!P3 LEA.HI R15, R15, R15, RZ, 0x1 ;  /* 0x0000000f0f0fb211 */ /* 0x000fe400078f08ff */
[----:B0-----:R-:W-:Y:S02]  /*8830*/  @!P5 LOP3.LUT R5, R10, 0xfffffffe, RZ, 0xc0, !PT ;  /* 0xfffffffe0a05d812 */ /* 0x001fe400078ec0ff */
[----:B------:R-:W-:Y:S02]  /*8840*/  @!P0 LEA.HI R12, R12, R12, RZ, 0x1 ;  /* 0x0000000c0c0c8211 */ /* 0x000fe400078f08ff */
[----:B-1----:R-:W-:Y:S01]  /*8850*/  @!P6 LOP3.LUT R7, R11, 0xfffffffe, RZ, 0xc0, !PT ;  /* 0xfffffffe0b07e812 */ /* 0x002fe200078ec0ff */
[----:B------:R-:W-:Y:S01]  /*8860*/  @!P5 IMAD.WIDE R4, R5, 0x4, R2 ;  /* 0x000000040504d825 */ /* 0x000fe200078e0202 */
[----:B------:R-:W-:-:S02]  /*8870*/  @!P1 LEA.HI R13, R13, R13, RZ, 0x1 ;  /* 0x0000000d0d0d9211 */ /* 0x000fc400078f08ff */
[----:B------:R-:W-:Y:S01]  /*8880*/  @!P2 LEA.HI R14, R14, R14, RZ, 0x1 ;  /* 0x0000000e0e0ea211 */ /* 0x000fe200078f08ff */
[----:B------:R-:W-:Y:S01]  /*8890*/  @!P6 IMAD.WIDE R6, R7, 0x4, R2 ;  /* 0x000000040706e825 */ /* 0x000fe200078e0202 */
[----:B------:R-:W-:Y:S01]  /*88a0*/  @!P4 LEA.HI R16, R16, R16, RZ, 0x1 ;  /* 0x000000101010c211 */ /* 0x000fe200078f08ff */
[----:B------:R0:W-:Y:S01]  /*88b0*/  @!P5 ST.E.64 desc[UR36][R4.64], R38 ;  /* 0x000000260400d985 */ /* 0x0001e2000c101b24 */
[----:B--2---:R-:W-:Y:S02]  /*88c0*/  @!P0 LOP3.LUT R9, R12, 0xfffffffe, RZ, 0xc0, !PT ;  /* 0xfffffffe0c098812 */ /* 0x004fe400078ec0ff */
[----:B------:R-:W-:Y:S01]  /*88d0*/  @!P1 LOP3.LUT R13, R13, 0xfffffffe, RZ, 0xc0, !PT ;  /* 0xfffffffe0d0d9812 */ /* 0x000fe200078ec0ff */
[----:B------:R1:W-:Y:S01]  /*88e0*/  @!P6 ST.E.64 desc[UR36][R6.64], R42 ;  /* 0x0000002a0600e985 */ /* 0x0003e2000c101b24 */
[----:B------:R-:W-:Y:S02]  /*88f0*/  @!P2 LOP3.LUT R11, R14, 0xfffffffe, RZ, 0xc0, !PT ;  /* 0xfffffffe0e0ba812 */ /* 0x000fe400078ec0ff */
[----:B------:R-:W-:-:S02]  /*8900*/  @!P3 LOP3.LUT R15, R15, 0xfffffffe, RZ, 0xc0, !PT ;  /* 0xfffffffe0f0fb812 */ /* 0x000fc400078ec0ff */
[----:B------:R-:W-:Y:S01]  /*8910*/  @!P4 LOP3.LUT R17, R16, 0xfffffffe, RZ, 0xc0, !PT ;  /* 0xfffffffe1011c812 */ /* 0x000fe200078ec0ff */
[----:B------:R-:W-:Y:S01]  /*8920*/  VIADD R16, R0, 0x70 ;  /* 0x0000007000107836 */ /* 0x000fe20000000000 */
[----:B------:R-:W-:Y:S02]  /*8930*/  ISETP.GE.AND P5, PT, R18, UR4, PT ;  /* 0x0000000412007c0c */ /* 0x000fe4000bfa6270 */
[----:B------:R-:W-:Y:S01]  /*8940*/  ISETP.GE.AND P6, PT, R19, UR4, PT ;  /* 0x0000000413007c0c */ /* 0x000fe2000bfc6270 */
[--C-:B0-----:R-:W-:Y:S01]  /*8950*/  @!P0 IMAD.WIDE R4, R9, 0x4, R2.reuse ;  /* 0x0000000409048825 */ /* 0x101fe200078e0202 */
[C---:B------:R-:W-:Y:S02]  /*8960*/  IADD3 R14, R0.reuse, 0x60, RZ ;  /* 0x00000060000e7810 */ /* 0x040fe40007ffe0ff */
[----:B------:R-:W-:Y:S01]  /*8970*/  IADD3 R20, R0, 0x80, RZ ;  /* 0x0000008000147810 */ /* 0x000fe20007ffe0ff */
[--C-:B-1----:R-:W-:Y:S01]  /*8980*/  @!P1 IMAD.WIDE R6, R13, 0x4, R2.reuse ;  /* 0x000000040d069825 */ /* 0x102fe200078e0202 */
[----:B------:R0:W-:Y:S02]  /*8990*/  @!P0 ST.E.64 desc[UR36][R4.64], R46 ;  /* 0x0000002e04008985 */ /* 0x0001e4000c101b24 */
[----:B------:R-:W-:Y:S01]  /*89a0*/  ISETP.GE.AND P0, PT, R20, UR4, PT ;  /* 0x0000000414007c0c */ /* 0x000fe2000bf06270 */
[----:B------:R-:W-:Y:S01]  /*89b0*/  @!P2 IMAD.WIDE R8, R11, 0x4, R2 ;  /* 0x000000040b08a825 */ /* 0x000fe200078e0202 */
[----:B------:R1:W-:Y:S01]  /*89c0*/  @!P1 ST.E.64 desc[UR36][R6.64], R50 ;  /* 0x0000003206009985 */ /* 0x0003e2000c101b24 */
[----:B------:R-:W-:-:S02]  /*89d0*/  @!P5 LEA.HI R18, R18, R18, RZ, 0x1 ;  /* 0x000000121212d211 */ /* 0x000fc400078f08ff */
[--C-:B------:R-:W-:Y:S01]  /*89e0*/  @!P3 IMAD.WIDE R10, R15, 0x4, R2.reuse ;  /* 0x000000040f0ab825 */ /* 0x100fe200078e0202 */
[----:B------:R2:W-:Y:S01]  /*89f0*/  @!P2 ST.E.64 desc[UR36][R8.64], R54 ;  /* 0x000000360800a985 */ /* 0x0005e2000c101b24 */
[----:B------:R-:W-:Y:S02]  /*8a00*/  ISETP.GE.AND P2, PT, R16, UR4, PT ;  /* 0x0000000410007c0c */ /* 0x000fe4000bf46270 */
[----:B------:R-:W-:Y:S01]  /*8a10*/  @!P4 IMAD.WIDE R12, R17, 0x4, R2 ;  /* 0x00000004110cc825 */ /* 0x000fe200078e0202 */
[----:B------:R3:W-:Y:S01]  /*8a20*/  @!P3 ST.E.64 desc[UR36][R10.64], R58 ;  /* 0x0000003a0a00b985 */ /* 0x0007e2000c101b24 */
[----:B------:R-:W-:Y:S02]  /*8a30*/  @!P6 LEA.HI R19, R19, R19, RZ, 0x1 ;  /* 0x000000131313e211 */ /* 0x000fe400078f08ff */
[C---:B------:R-:W-:Y:S01]  /*8a40*/  VIADD R15, R0.reuse, 0x68 ;  /* 0x00000068000f7836 */ /* 0x040fe20000000000 */
[----:B------:R4:W-:Y:S01]  /*8a50*/  @!P4 ST.E.64 desc[UR36][R12.64], R62 ;  /* 0x0000003e0c00c985 */ /* 0x0009e2000c101b24 */
[----:B------:R-:W-:Y:S01]  /*8a60*/  VIADD R17, R0, 0x78 ;  /* 0x0000007800117836 */ /* 0x000fe20000000000 */
[----:B------:R-:W-:-:S02]  /*8a70*/  ISETP.GE.AND P4, PT, R14, UR4, PT ;  /* 0x000000040e007c0c */ /* 0x000fc4000bf86270 */
[----:B------:R-:W-:Y:S02]  /*8a80*/  ISETP.GE.AND P3, PT, R15, UR4, PT ;  /* 0x000000040f007c0c */ /* 0x000fe4000bf66270 */
[----:B------:R-:W-:Y:S02]  /*8a90*/  ISETP.GE.AND P1, PT, R17, UR4, PT ;  /* 0x0000000411007c0c */ /* 0x000fe4000bf26270 */
[----:B0-----:R-:W-:Y:S01]  /*8aa0*/  @!P5 LOP3.LUT R5, R18, 0xfffffffe, RZ, 0xc0, !PT ;  /* 0xfffffffe1205d812 */ /* 0x001fe200078ec0ff */
[C---:B------:R-:W-:Y:S01]  /*8ab0*/  VIADD R18, R0.reuse, 0x88 ;  /* 0x0000008800127836 */ /* 0x040fe20000000000 */
        /* <DEDUP_REMOVED lines=17> */
[----:B----4-:R-:W-:Y:S01]  /*8bd0*/  @!P0 LOP3.LUT R13, R20, 0xfffffffe, RZ, 0xc0, !PT ;  /* 0xfffffffe140d8812 */ /* 0x010fe200078ec0ff */
[----:B------:R-:W-:Y:S01]  /*8be0*/  VIADD R20, R0, 0xb8 ;  /* 0x000000b800147836 */ /* 0x000fe20000000000 */
[----:B------:R-:W-:Y:S01]  /*8bf0*/  ISETP.GE.AND P6, PT, R18, UR4, PT ;  /* 0x0000000412007c0c */ /* 0x000fe2000bfc6270 */
[----:B0-----:R-:W-:Y:S01]  /*8c00*/  @!P4 IMAD.WIDE R4, R9, 0x4, R2 ;  /* 0x000000040904c825 */ /* 0x001fe200078e0202 */
[----:B------:R-:W-:-:S03]  /*8c10*/  ISETP.GE.AND P5, PT, R19, UR4, PT ;  /* 0x0000000413007c0c */ /* 0x000fc6000bfa6270 */
[--C-:B-1----:R-:W-:Y:S01]  /*8c20*/  @!P3 IMAD.WIDE R6, R15, 0x4, R2.reuse ;  /* 0x000000040f06b825 */ /* 0x102fe200078e0202 */
[----:B------:R0:W-:Y:S01]  /*8c30*/  @!P4 ST.E.64 desc[UR36][R4.64], R74 ;  /* 0x0000004a0400c985 */ /* 0x0001e2000c101b24 */
[----:B------:R-:W-:Y:S02]  /*8c40*/  IADD3 R15, R0, 0xa0, RZ ;  /* 0x000000a0000f7810 */ /* 0x000fe40007ffe0ff */
        /* <DEDUP_REMOVED lines=16> */
[----:B-1----:R-:W-:Y:S01]  /*8d50*/  @!P5 LOP3.LUT R7, R19, 0xfffffffe, RZ, 0xc0, !PT ;  /* 0xfffffffe1307d812 */ /* 0x002fe200078ec0ff */
[----:B------:R-:W-:Y:S01]  /*8d60*/  VIADD R19, R0, 0xc8 ;  /* 0x000000c800137836 */ /* 0x000fe20000000000 */
        /* <DEDUP_REMOVED lines=10> */
[----:B------:R-:W-:Y:S01]  /*8e10*/  @!P4 LOP3.LUT R15, R15, 0xfffffffe, RZ, 0xc0, !PT ;  /* 0xfffffffe0f0fc812 */ /* 0x000fe200078ec0ff */
[----:B------:R-:W-:Y:S01]  /*8e20*/  VIADD R14, R0, 0xd0 ;  /* 0x000000d0000e7836 */ /* 0x000fe20000000000 */
[----:B---3--:R-:W-:Y:S02]  /*8e30*/  @!P3 LOP3.LUT R11, R16, 0xfffffffe, RZ, 0xc0, !PT ;  /* 0xfffffffe100bb812 */ /* 0x008fe400078ec0ff */
[----:B------:R-:W-:Y:S02]  /*8e40*/  @!P2 LOP3.LUT R17, R17, 0xfffffffe, RZ, 0xc0, !PT ;  /* 0xfffffffe1111a812 */ /* 0x000fe400078ec0ff */
[----:B------:R-:W-:Y:S02]  /*8e50*/  IADD3 R18, R0, 0xc0, RZ ;  /* 0x000000c000127810 */ /* 0x000fe40007ffe0ff */
[----:B----4-:R-:W-:Y:S01]  /*8e60*/  @!P1 LOP3.LUT R13, R20, 0xfffffffe, RZ, 0xc0, !PT ;  /* 0xfffffffe140d9812 */ /* 0x010fe200078ec0ff */
[----:B0-----:R-:W-:Y:S01]  /*8e70*/  @!P0 IMAD.WIDE R4, R9, 0x4, R2 ;  /* 0x0000000409048825 */ /* 0x001fe200078e0202 */
[----:B------:R-:W-:-:S02]  /*8e80*/  ISETP.GE.AND P5, PT, R18, UR4, PT ;  /* 0x0000000412007c0c */ /* 0x000fc4000bfa6270 */
[----:B------:R-:W-:Y:S01]  /*8e90*/  ISETP.GE.AND P6, PT, R19, UR4, PT ;  /* 0x0000000413007c0c */ /* 0x000fe2000bfc6270 */
        /* <DEDUP_REMOVED lines=11> */
[----:B------:R-:W-:Y:S02]  /*8f50*/  ISETP.GE.AND P2, PT, R16, UR4, PT ;  /* 0x0000000410007c0c */ /* 0x000fe4000bf46270 */
[C---:B------:R-:W-:Y:S01]  /*8f60*/  VIADD R15, R0.reuse, 0xd8 ;  /* 0x000000d8000f7836 */ /* 0x040fe20000000000 */
[----:B------:R4:W-:Y:S01]  /*8f70*/  @!P1 ST.E.64 desc[UR36][R12.64], R118 ;  /* 0x000000760c009985 */ /* 0x0009e2000c101b24 */
[C---:B------:R-:W-:Y:S01]  /*8f80*/  VIADD R17, R0.reuse, 0xe8 ;  /* 0x000000e800117836 */ /* 0x040fe20000000000 */
[----:B------:R-:W-:Y:S01]  /*8f90*/  @!P6 LEA.HI R19, R19, R19, RZ, 0x1 ;  /* 0x000000131313e211 */ /* 0x000fe200078f08ff */
[C---:B------:R-:W-:Y:S01]  /*8fa0*/  VIADD R20, R0.reuse, 0xf0 ;  /* 0x000000f000147836 */ /* 0x040fe20000000000 */
[----:B------:R-:W-:Y:S01]  /*8fb0*/  ISETP.GE.AND P1, PT, R15, UR4, PT ;  /* 0x000000040f007c0c */ /* 0x000fe2000bf26270 */
[----:B------:R-:W-:Y:S01]  /*8fc0*/  VIADD R0, R0, 0xf8 ;  /* 0x000000f800007836 */ /* 0x000fe20000000000 */
[----:B------:R-:W-:-:S02]  /*8fd0*/  ISETP.GE.AND P3, PT, R17, UR4, PT ;  /* 0x0000000411007c0c */ /* 0x000fc4000bf66270 */
[----:B------:R-:W-:Y:S02]  /*8fe0*/  ISETP.GE.AND P4, PT, R20, UR4, PT ;  /* 0x0000000414007c0c */ /* 0x000fe4000bf86270 */
        /* <DEDUP_REMOVED lines=12> */
[----:B------:R-:W-:Y:S02]  /*90b0*/  @!P1 LOP3.LUT R15, R15, 0xfffffffe, RZ, 0xc0, !PT ;  /* 0xfffffffe0f0f9812 */ /* 0x000fe400078ec0ff */
[----:B---3--:R-:W-:Y:S02]  /*90c0*/  @!P2 LOP3.LUT R11, R16, 0xfffffffe, RZ, 0xc0, !PT ;  /* 0xfffffffe100ba812 */ /* 0x008fe400078ec0ff */
        /* <DEDUP_REMOVED lines=15> */
[----:B--2---:R-:W-:-:S05]  /*91c0*/  LOP3.LUT R5, R0, 0xfffffffe, RZ, 0xc0, !PT ;  /* 0xfffffffe00057812 */ /* 0x004fca00078ec0ff */
[----:B------:R-:W-:-:S05]  /*91d0*/  IMAD.WIDE R2, R5, 0x4, R2 ;  /* 0x0000000405027825 */ /* 0x000fca00078e0202 */
[----:B------:R4:W-:Y:S01]  /*91e0*/  ST.E.64 desc[UR36][R2.64], R150 ;  /* 0x0000009602007985 */ /* 0x0009e2000c101b24 */
[----:B------:R-:W-:Y:S05]  /*91f0*/  BRA `(.L_x_3212) ;  /* 0x0000003800b87947 */ /* 0x000fea0003800000 */
.L_x_3251:
[----:B------:R-:W0:Y:S02]  /*9200*/  S2R R0, SR_TID.X ;  /* 0x0000000000007919 */ /* 0x000e240000002100 */
[----:B0-----:R-:W-:-:S04]  /*9210*/  IADD3 R2, R0, -0x80, RZ ;  /* 0xffffff8000027810 */ /* 0x001fc80007ffe0ff */
        /* <DEDUP_REMOVED lines=12> */
[----:B------:R-:W-:Y:S01]  /*92e0*/  USHF.R.S32.HI UR6, URZ, 0x1f, UR38 ;  /* 0x0000001f3f067899 */ /* 0x000fe20008011426 */
[----:B------:R-:W-:Y:S01]  /*92f0*/  IMAD.MOV.U32 R5, RZ, RZ, R0 ;  /* 0x000000ffff057224 */ /* 0x000fe200078e0000 */
[----:B------:R-:W-:Y:S02]  /*9300*/  ULDC.64 UR8, c[0x0][0xbd0] ;  /* 0x0002f40000087ab9 */ /* 0x000fe40000000a00 */
[----:B------:R-:W-:Y:S02]  /*9310*/  UIMAD UR6, UR6, UR8, URZ ;  /* 0x00000008060672a4 */ /* 0x000fe4000f8e023f */
[----:B------:R-:W-:Y:S01]  /*9320*/  UIMAD.WIDE.U32 UR4, UR38, UR8, URZ ;  /* 0x00000008260472a5 */ /* 0x000fe2000f8e003f */
[----:B------:R-:W1:Y:S01]  /*9330*/  LDC.64 R10, c[0x0][0xbd8] ;  /* 0x0002f600ff0a7b82 */ /* 0x000e620000000a00 */
[----:B------:R-:W-:-:S04]  /*9340*/  UIMAD UR6, UR38, UR9, UR6 ;  /* 0x00000009260672a4 */ /* 0x000fc8000f8e0206 */
[----:B------:R-:W-:Y:S01]  /*9350*/  UIADD3 UR6, UR5, UR6, URZ ;  /* 0x0000000605067290 */ /* 0x000fe2000fffe03f */
[----:B------:R-:W-:Y:S01]  /*9360*/  MOV R2, UR4 ;  /* 0x0000000400027c02 */ /* 0x000fe20008000f00 */
[----:B------:R-:W-:Y:S01]  /*9370*/  IMAD.U32 R3, RZ, RZ, UR5 ;  /* 0x00000005ff037e24 */ /* 0x000fe2000f8e00ff */
[----:B------:R-:W2:Y:S01]  /*9380*/  @P0 LDC R7, c[0x0][0xbec] ;  /* 0x0002fb00ff070b82 */ /* 0x000ea20000000800 */
[----:B------:R-:W-:Y:S02]  /*9390*/  ULDC.64 UR4, c[0x0][0xbe0] ;  /* 0x0002f80000047ab9 */ /* 0x000fe40000000a00 */
[----:B------:R-:W-:-:S05]  /*93a0*/  IMAD.U32 R3, RZ, RZ, UR6 ;  /* 0x00000006ff037e24 */ /* 0x000fca000f8e00ff */
[----:B------:R-:W3:Y:S01]  /*93b0*/  @P0 LDC R9, c[0x0][0xbf0] ;  /* 0x0002fc00ff090b82 */ /* 0x000ee20000000800 */
[----:B0-----:R-:W-:-:S07]  /*93c0*/  USHF.R.S32.HI UR8, URZ, 0x1f, UR7 ;  /* 0x0000001f3f087899 */ /* 0x001fce0008011407 */
[----:B------:R-:W0:Y:S01]  /*93d0*/  S2UR UR10, SR_CTAID.Y ;  /* 0x00000000000a79c3 */ /* 0x000e220000002600 */
[C---:B-1----:R-:W-:Y:S02]  /*93e0*/  IMAD R12, R10.reuse, UR8, RZ ;  /* 0x000000080a0c7c24 */ /* 0x042fe4000f8e02ff */
[----:B------:R-:W-:-:S04]  /*93f0*/  IMAD.WIDE.U32 R2, R10, UR7, R2 ;  /* 0x000000070a027c25 */ /* 0x000fc8000f8e0002 */
[----:B------:R-:W-:Y:S01]  /*9400*/  IMAD R11, R11, UR7, R12 ;  /* 0x000000070b0b7c24 */ /* 0x000fe2000f8e020c */
[----:B------:R-:W0:Y:S01]  /*9410*/  LDC R8, c[0x0][0xc50] ;  /* 0x00031400ff087b82 */ /* 0x000e220000000800 */
[----:B--2---:R-:W-:-:S04]  /*9420*/  @P0 IMAD.HI.U32 R4, R0, R7, RZ ;  /* 0x0000000700040227 */ /* 0x004fc800078e00ff */
[----:B------:R-:W-:Y:S02]  /*9430*/  IMAD R7, RZ, RZ, -UR38 ;  /* 0x80000026ff077e24 */ /* 0x000fe4000f8e02ff */
[----:B------:R-:W-:Y:S01]  /*9440*/  IMAD.IADD R3, R11, 0x1, R3 ;  /* 0x000000010b037824 */ /* 0x000fe200078e0203 */
[----:B---3--:R-:W-:Y:S01]  /*9450*/  @P0 SHF.R.U32.HI R5, RZ, R9, R4 ;  /* 0x00000009ff050219 */ /* 0x008fe20000011604 */
[----:B0-----:R-:W-:-:S03]  /*9460*/  IMAD R9, R8, R7, UR10 ;  /* 0x0000000a08097e24 */ /* 0x001fc6000f8e0207 */
[----:B------:R-:W-:Y:S01]  /*9470*/  IADD3 R7, -R5, RZ, RZ ;  /* 0x000000ff05077210 */ /* 0x000fe20007ffe1ff */
[----:B------:R-:W-:Y:S01]  /*9480*/  IMAD.WIDE.U32 R2, R9, UR4, R2 ;  /* 0x0000000409027c25 */ /* 0x000fe2000f8e0002 */
[----:B------:R-:W-:-:S03]  /*9490*/  SHF.R.S32.HI R4, RZ, 0x1f, R9 ;  /* 0x0000001fff047819 */ /* 0x000fc60000011409 */
[----:B------:R-:W-:Y:S01]  /*94a0*/  IMAD R7, R6, R7, R0 ;  /* 0x0000000706077224 */ /* 0x000fe200078e0200 */
[----:B------:R-:W-:Y:S01]  /*94b0*/  IADD3 R2, P0, R5, R2, RZ ;  /* 0x0000000205027210 */ /* 0x000fe20007f1e0ff */
[----:B------:R-:W-:-:S03]  /*94c0*/  IMAD R4, R4, UR4, RZ ;  /* 0x0000000404047c24 */ /* 0x000fc6000f8e02ff */
[----:B------:R-:W-:Y:S01]  /*94d0*/  SHF.R.S32.HI R0, RZ, 0x1f, R7 ;  /* 0x0000001fff007819 */ /* 0x000fe20000011407 */
[----:B------:R-:W-:Y:S01]  /*94e0*/  IMAD R4, R9, UR5, R4 ;  /* 0x0000000509047c24 */ /* 0x000fe2000f8e0204 */
[----:B------:R-:W-:Y:S01]  /*94f0*/  SHF.R.S32.HI R9, RZ, 0x1f, R5 ;  /* 0x0000001fff097819 */ /* 0x000fe20000011405 */
[----:B------:R-:W-:Y:S02]  /*9500*/  ULDC.64 UR4, c[0x0][0xbc8] ;  /* 0x0002f20000047ab9 */ /* 0x000fe40000000a00 */
[----:B------:R-:W-:Y:S01]  /*9510*/  IMAD R0, R0, UR4, RZ ;  /* 0x0000000400007c24 */ /* 0x000fe2000f8e02ff */
[----:B------:R-:W-:-:S03]  /*9520*/  IADD3.X R3, R9, R3, R4, P0, !PT ;  /* 0x0000000309037210 */ /* 0x000fc600007fe404 */
[C---:B------:R-:W-:Y:S02]  /*9530*/  IMAD R5, R7.reuse, UR5, R0 ;  /* 0x0000000507057c24 */ /* 0x040fe4000f8e0200 */
[----:B------:R-:W-:Y:S01]  /*9540*/  IMAD.WIDE.U32 R2, R7, UR4, R2 ;  /* 0x0000000407027c25 */ /* 0x000fe2000f8e0002 */
[----:B------:R-:W-:-:S03]  /*9550*/  ULDC.64 UR4, c[0x0][0xba8] ;  /* 0x0002ea0000047ab9 */ /* 0x000fc60000000a00 */
[----:B------:R-:W-:Y:S01]  /*9560*/  IMAD.IADD R3, R3, 0x1, R5 ;  /* 0x0000000103037824 */ /* 0x000fe200078e0205 */
[----:B------:R-:W-:-:S04]  /*9570*/  LEA R4, P0, R2, UR4, 0x2 ;  /* 0x0000000402047c11 */ /* 0x000fc8000f8010ff */
[----:B------:R-:W-:Y:S01]  /*9580*/  LEA.HI.X R5, R2, UR5, R3, 0x2, P0 ;  /* 0x0000000502057c11 */ /* 0x000fe200080f1403 */
[----:B------:R-:W-:-:S05]  /*9590*/  IMAD.MOV.U32 R3, RZ, RZ, -0x800000 ;  /* 0xff800000ff037424 */ /* 0x000fca00078e00ff */
[----:B------:R0:W-:Y:S01]  /*95a0*/  STG.E desc[UR36][R4.64], R3 ;  /* 0x0000000304007986 */ /* 0x0001e2000c101924 */
[----:B------:R-:W-:Y:S05]  /*95b0*/  BRA `(.L_x_3212) ;  /* 0x0000003400c87947 */ /* 0x000fea0003800000 */
.L_x_3210:
        /* <DEDUP_REMOVED lines=18> */
.L_x_3255:
[----:B------:R-:W-:Y:S01]  /*96e0*/  ULDC UR7, c[0x0][0xc50] ;  /* 0x0003140000077ab9 */ /* 0x000fe20000000800 */
[----:B------:R-:W-:Y:S01]  /*96f0*/  UMOV UR40, UR6 ;  /* 0x0000000600287c82 */ /* 0x000fe20008000000 */
[----:B------:R-:W-:-:S11]  /*9700*/  UISETP.NE.AND UP0, UPT, UR7, 0x1, UPT ;  /* 0x000000010700788c */ /* 0x000fd6000bf05270 */
[----:B------:R-:W-:Y:S01]  /*9710*/  @UP0 ULDC UR4, c[0x0][0xc54] ;  /* 0x0003150000040ab9 */ /* 0x000fe20000000800 */
[----:B------:R-:W-:Y:S01]  /*9720*/  @UP0 ULDC UR8, c[0x0][0xc58] ;  /* 0x0003160000080ab9 */ /* 0x000fe20000000800 */
[----:B------:R-:W-:-:S04]  /*9730*/  UIMAD.WIDE.U32 UR4, UR6, UR4, URZ ;  /* 0x00000004060472a5 */ /* 0x000fc8000f8e003f */
[----:B------:R-:W-:-:S12]  /*9740*/  @UP0 USHF.R.U32.HI UR40, URZ, UR8, UR5 ;  /* 0x000000083f280299 */ /* 0x000fd80008011605 */
.L_x_3256:
        /* <DEDUP_REMOVED lines=10> */
[----:B------:R-:W-:Y:S01]  /*97f0*/  ULDC UR41, c[0x0][0x2f0] ;  /* 0x0000bc0000297ab9 */ /* 0x000fe20000000800 */
[----:B------:R-:W-:Y:S01]  /*9800*/  IMAD.MOV.U32 R28, RZ, RZ, RZ ;  /* 0x000000ffff1c7224 */ /* 0x000fe200078e00ff */
[----:B0-----:R-:W-:-:S04]  /*9810*/  ISETP.NE.U32.AND P0, PT, R2, RZ, PT ;  /* 0x000000ff0200720c */ /* 0x001fc80003f05070 */
[----:B------:R-:W-:Y:S01]  /*9820*/  ISETP.NE.AND.EX P0, PT, R3, RZ, PT, P0 ;  /* 0x000000ff0300720c */ /* 0x000fe20003f05300 */
[----:B------:R-:W-:-:S12]  /*9830*/  UISETP.NE.U32.AND UP0, UPT, UR6, URZ, UPT ;  /* 0x0000003f0600728c */ /* 0x000fd8000bf05070 */
        /* <DEDUP_REMOVED lines=10> */
[----:B------:R-:W-:Y:S02]  /*98e0*/  USHF.R.S32.HI UR6, URZ, 0x1f, UR5 ;  /* 0x0000001f3f067899 */ /* 0x000fe40008011405 */
[----:B------:R-:W-:Y:S02]  /*98f0*/  ULOP3.LUT UR44, UR4, 0xffff, URZ, 0xc0, !UPT ;  /* 0x0000ffff042c7892 */ /* 0x000fe4000f8ec03f */
[----:B------:R-:W-:Y:S01]  /*9900*/  ULEA.HI UR6, UR6, UR5, URZ, 0x6 ;  /* 0x0000000506067291 */ /* 0x000fe2000f8f303f */
[----:B------:R-:W-:-:S03]  /*9910*/  UMOV UR38, URZ ;  /* 0x0000003f00267c82 */ /* 0x000fc60008000000 */
[----:B------:R-:W-:-:S04]  /*9920*/  USHF.R.S32.HI UR42, URZ, 0x6, UR6 ;  /* 0x000000063f2a7899 */ /* 0x000fc80008011406 */
[----:B01----:R-:W-:Y:S08]  /*9930*/  @!P0 BRA `(.L_x_3258) ;  /* 0x0000000000848947 */ /* 0x003ff00003800000 */
[----:B------:R-:W-:-:S03]  /*9940*/  USHF.R.U32.HI UR6, URZ, 0x10, UR4 ;  /* 0x000000103f067899 */ /* 0x000fc60008011604 */
[----:B------:R-:W-:Y:S01]  /*9950*/  UMOV UR4, URZ ;  /* 0x0000003f00047c82 */ /* 0x000fe20008000000 */
        /* <DEDUP_REMOVED lines=11> */
[----:B0-----:R-:W-:Y:S01]  /*9a10*/  IADD3 R2, R0, 0xffffffe, RZ ;  /* 0x0ffffffe00027810 */ /* 0x001fe20007ffe0ff */
[----:B------:R-:W-:-:S05]  /*9a20*/  IMAD.MOV R0, RZ, RZ, -R4 ;  /* 0x000000ffff007224 */ /* 0x000fca00078e0a04 */
        /* <DEDUP_REMOVED lines=18> */
.L_x_3258:
[----:B------:R-:W-:Y:S02]  /*9b50*/  UIMAD UR45, UR44, UR38, URZ ;  /* 0x000000262c2d72a4 */ /* 0x000fe4000f8e023f */
[----:B------:R-:W-:Y:S02]  /*9b60*/  IMAD.U32 R0, RZ, RZ, UR38 ;  /* 0x00000026ff007e24 */ /* 0x000fe4000f8e00ff */
[----:B------:R-:W-:Y:S02]  /*9b70*/  IMAD.MOV.U32 R4, RZ, RZ, 0x1 ;  /* 0x00000001ff047424 */ /* 0x000fe400078e00ff */
[----:B------:R-:W-:-:S05]  /*9b80*/  IMAD.U32 R25, RZ, RZ, UR45 ;  /* 0x0000002dff197e24 */ /* 0x000fca000f8e00ff */
[----:B------:R-:W-:Y:S02]  /*9b90*/  VIADDMNMX R25, R25, R0, UR42, PT ;  /* 0x0000002a19197e46 */ /* 0x000fe4000b800100 */
[----:B------:R-:W-:Y:S02]  /*9ba0*/  MOV R0, RZ ;  /* 0x000000ff00007202 */ /* 0x000fe40000000f00 */
        /* <DEDUP_REMOVED lines=25> */
.L_x_3259:
        /* <DEDUP_REMOVED lines=9> */
[----:B------:R-:W-:Y:S01]  /*9dd0*/  MOV R5, UR5 ;  /* 0x0000000500057c02 */ /* 0x000fe20008000f00 */
[----:B------:R-:W-:Y:S01]  /*9de0*/  ULDC.64 UR4, c[0x4][0x48] ;  /* 0x0100120000047ab9 */ /* 0x000fe20000000a00 */
[----:B------:R-:W-:Y:S01]  /*9df0*/  IMAD.U32 R6, RZ, RZ, UR6 ;  /* 0x00000006ff067e24 */ /* 0x000fe2000f8e00ff */
[----:B------:R-:W-:Y:S01]  /*9e00*/  MOV R11, UR5 ;  /* 0x00000005000b7c02 */ /* 0x000fe20008000f00 */
[----:B------:R-:W-:Y:S02]  /*9e10*/  IMAD.U32 R7, RZ, RZ, UR7 ;  /* 0x00000007ff077e24 */ /* 0x000fe4000f8e00ff */
[----:B------:R-:W-:-:S02]  /*9e20*/  IMAD.U32 R10, RZ, RZ, UR4 ;  /* 0x00000004ff0a7e24 */ /* 0x000fc4000f8e00ff */
[----:B------:R-:W-:Y:S02]  /*9e30*/  IMAD.MOV.U32 R8, RZ, RZ, 0x70 ;  /* 0x00000070ff087424 */ /* 0x000fe400078e00ff */
[----:B------:R-:W-:Y:S02]  /*9e40*/  IMAD.MOV.U32 R12, RZ, RZ, 0x1 ;  /* 0x00000001ff0c7424 */ /* 0x000fe400078e00ff */
[----:B0-----:R-:W-:-:S07]  /*9e50*/  IMAD.MOV.U32 R13, RZ, RZ, RZ ;  /* 0x000000ffff0d7224 */ /* 0x001fce00078e00ff */
[----:B------:R-:W-:-:S07]  /*9e60*/  LEPC R20, `(.L_x_3261) ;  /* 0x000000001014794e */ /* 0x000fce0000000000 */
[----:B-1---5:R-:W-:Y:S05]  /*9e70*/  CALL.ABS.NOINC R2 ;  /* 0x0000000002007343 */ /* 0x022fea0003c00000 */
.L_x_3261:
[----:B------:R0:W1:Y:S01]  /*9e80*/  LDC.64 R2, c[0x4][R16] ;  /* 0x0100000010027b82 */ /* 0x0000620000000a00 */
[----:B------:R-:W-:Y:S01]  /*9e90*/  ULDC.64 UR4, c[0x4][0xf0] ;  /* 0x01003c0000047ab9 */ /* 0x000fe20000000a00 */
[----:B------:R-:W-:Y:S01]  /*9ea0*/  ULDC.64 UR6, c[0x4][0xf8] ;  /* 0x01003e0000067ab9 */ /* 0x000fe20000000a00 */
[----:B------:R-:W-:Y:S01]  /*9eb0*/  MOV R4, UR4 ;  /* 0x0000000400047c02 */ /* 0x000fe20008000f00 */
        /* <DEDUP_REMOVED lines=11> */
.L_x_3260:
[----:B------:R-:W0:Y:S01]  /*9f70*/  LDC.64 R2, c[0x0][0x9f8] ;  /* 0x00027e00ff027b82 */ /* 0x000e220000000a00 */
[----:B------:R-:W-:-:S07]  /*9f80*/  IMAD.MOV.U32 R24, RZ, RZ, R17 ;  /* 0x000000ffff187224 */ /* 0x000fce00078e0011 */
[----:B------:R-:W1:Y:S01]  /*9f90*/  LDC R11, c[0x0][0x430] ;  /* 0x00010c00ff0b7b82 */ /* 0x000e620000000800 */
[C---:B------:R-:W-:Y:S01]  /*9fa0*/  IMAD.SHL.U32 R37, R30.reuse, 0x10, RZ ;  /* 0x000000101e257824 */ /* 0x040fe200078e00ff */
[----:B------:R-:W-:Y:S01]  /*9fb0*/  LOP3.LUT R6, R30, 0x7f, RZ, 0xc0, !PT ;  /* 0x0000007f1e067812 */ /* 0x000fe200078ec0ff */
        /* <DEDUP_REMOVED lines=8> */
[----:B------:R-:W-:Y:S02]  /*a040*/  LEA R18, R25, 0xffffffc0, 0x6 ;  /* 0xffffffc019127811 */ /* 0x000fe400078e30ff */
[----:B------:R-:W-:Y:S02]  /*a050*/  LOP3.LUT R31, R37, R36, RZ, 0xfc, !PT ;  /* 0x00000024251f7212 */ /* 0x000fe400078efcff */
[----:B-1----:R-:W-:Y:S02]  /*a060*/  ISETP.NE.AND P1, PT, R11, 0x1, PT ;  /* 0x000000010b00780c */ /* 0x002fe40003f25270 */
[----:B------:R-:W-:Y:S01]  /*a070*/  LOP3.LUT R16, R16, 0xfffffbff, RZ, 0xc0, !PT ;  /* 0xfffffbff10107812 */ /* 0x000fe200078ec0ff */
[----:B------:R-:W-:-:S05]  /*a080*/  IMAD.IADD R5, R31, 0x1, R18 ;  /* 0x000000011f057824 */ /* 0x000fca00078e0212 */
[C---:B------:R-:W-:Y:S02]  /*a090*/  ISETP.GE.AND P0, PT, R5.reuse, UR41, PT ;  /* 0x0000002905007c0c */ /* 0x040fe4000bf06270 */
[----:B-----5:R-:W-:Y:S02]  /*a0a0*/  IADD3 R10, R5, R28, RZ ;  /* 0x0000001c050a7210 */ /* 0x020fe40007ffe0ff */
[----:B------:R-:W-:Y:S01]  /*a0b0*/  ISETP.GT.U32.OR P0, PT, R31, 0x3f, P0 ;  /* 0x0000003f1f00780c */ /* 0x000fe20000704470 */
[----:B------:R-:W1:Y:S01]  /*a0c0*/  @P1 LDC R0, c[0x0][0x434] ;  /* 0x00010d00ff001b82 */ /* 0x000e620000000800 */
[----:B------:R-:W-:Y:S01]  /*a0d0*/  @P1 LOP3.LUT R16, R16, 0x400, RZ, 0xfc, !PT ;  /* 0x0000040010101812 */ /* 0x000fe200078efcff */
[----:B------:R-:W-:-:S06]  /*a0e0*/  IMAD.MOV.U32 R7, RZ, RZ, R10 ;  /* 0x000000ffff077224 */ /* 0x000fcc00078e000a */
[----:B0-----:R-:W0:Y:S08]  /*a0f0*/  @P1 LDC R3, c[0x0][0x438] ;  /* 0x00010e00ff031b82 */ /* 0x001e300000000800 */
[----:B------:R-:W3:Y:S08]  /*a100*/  @!P0 LDC.64 R8, c[0x0][0x428] ;  /* 0x00010a00ff088b82 */ /* 0x000ef00000000a00 */
[----:B------:R-:W4:Y:S01]  /*a110*/  @!P0 LDC.64 R4, c[0x0][0x418] ;  /* 0x00010600ff048b82 */ /* 0x000f220000000a00 */
[----:B-1----:R-:W-:-:S05]  /*a120*/  @P1 IMAD.HI.U32 R0, R10, R0, RZ ;  /* 0x000000000a001227 */ /* 0x002fca00078e00ff */
[----:B0-----:R-:W-:-:S04]  /*a130*/  @P1 SHF.R.U32.HI R7, RZ, R3, R0 ;  /* 0x00000003ff071219 */ /* 0x001fc80000011600 */
[--C-:B------:R-:W-:Y:S01]  /*a140*/  @!P0 SHF.R.S32.HI R3, RZ, 0x1f, R7.reuse ;  /* 0x0000001fff038819 */ /* 0x100fe20000011407 */
[----:B------:R-:W-:Y:S01]  /*a150*/  @!P0 IMAD.MOV.U32 R2, RZ, RZ, R7 ;  /* 0x000000ffff028224 */ /* 0x000fe200078e0007 */
[----:B--2---:R-:W-:-:S03]  /*a160*/  SHF.R.S32.HI R32, RZ, 0x1f, R24 ;  /* 0x0000001fff207819 */ /* 0x004fc60000011418 */
[----:B---3--:R-:W-:-:S04]  /*a170*/  @!P0 IMAD.WIDE.U32 R2, R24, R8, R2 ;  /* 0x0000000818028225 */ /* 0x008fc800078e0002 */
[----:B------:R-:W-:Y:S01]  /*a180*/  @!P0 IMAD R0, R32, R8, RZ ;  /* 0x0000000820008224 */ /* 0x000fe200078e02ff */
[----:B----4-:R-:W-:-:S03]  /*a190*/  @!P0 LEA R4, P1, R2, R4, 0x2 ;  /* 0x0000000402048211 */ /* 0x010fc600078210ff */
[----:B------:R-:W-:-:S04]  /*a1a0*/  @!P0 IMAD R9, R24, R9, R0 ;  /* 0x0000000918098224 */ /* 0x000fc800078e0200 */
[----:B------:R-:W-:-:S05]  /*a1b0*/  @!P0 IMAD.IADD R0, R3, 0x1, R9 ;  /* 0x0000000103008824 */ /* 0x000fca00078e0209 */
[----:B------:R-:W-:-:S06]  /*a1c0*/  @!P0 LEA.HI.X R5, R2, R5, R0, 0x2, P1 ;  /* 0x0000000502058211 */ /* 0x000fcc00008f1400 */
[----:B------:R0:W2:Y:S01]  /*a1d0*/  @!P0 LDG.E R5, desc[UR36][R4.64] ;  /* 0x0000002404058981 */ /* 0x0000a2000c1e1900 */
[----:B------:R-:W-:Y:S02]  /*a1e0*/  LOP3.LUT R16, R16, 0xffffffdf, RZ, 0xc0, !PT ;  /* 0xffffffdf10107812 */ /* 0x000fe400078ec0ff */
[----:B------:R-:W-:Y:S02]  /*a1f0*/  CS2R R26, SRZ ;  /* 0x00000000001a7805 */ /* 0x000fe4000001ff00 */
[----:B------:R-:W-:-:S05]  /*a200*/  IADD3 R19, -R7, RZ, RZ ;  /* 0x000000ff07137210 */ /* 0x000fca0007ffe1ff */
[----:B------:R-:W-:Y:S02]  /*a210*/  IMAD R19, R11, R19, R10 ;  /* 0x000000130b137224 */ /* 0x000fe400078e020a */
[----:B0-----:R-:W-:-:S05]  /*a220*/  IMAD.SHL.U32 R4, R30, 0x8, RZ ;  /* 0x000000081e047824 */ /* 0x001fca00078e00ff */
[----:B------:R-:W-:-:S04]  /*a230*/  LOP3.LUT R22, R4, 0x38, RZ, 0xc0, !PT ;  /* 0x0000003804167812 */ /* 0x000fc800078ec0ff */
[C---:B------:R-:W-:Y:S02]  /*a240*/  LOP3.LUT R0, R22.reuse, 0x40, RZ, 0xfc, !PT ;  /* 0x0000004016007812 */ /* 0x040fe400078efcff */
[----:B------:R-:W-:Y:S02]  /*a250*/  LOP3.LUT R2, R22, 0x80, RZ, 0xfc, !PT ;  /* 0x0000008016027812 */ /* 0x000fe400078efcff */
[----:B------:R-:W-:Y:S02]  /*a260*/  ISETP.GE.AND P1, PT, R0, UR4, PT ;  /* 0x0000000400007c0c */ /* 0x000fe4000bf26270 */
[----:B------:R-:W-:Y:S02]  /*a270*/  ISETP.GE.AND P5, PT, R2, UR4, PT ;  /* 0x0000000402007c0c */ /* 0x000fe4000bfa6270 */
[C---:B------:R-:W-:Y:S02]  /*a280*/  LOP3.LUT R0, R22.reuse, 0xc0, RZ, 0xfc, !PT ;  /* 0x000000c016007812 */ /* 0x040fe400078efcff */
[----:B------:R-:W-:-:S02]  /*a290*/  LOP3.LUT R2, R22, 0x180, RZ, 0xfc, !PT ;  /* 0x0000018016027812 */ /* 0x000fc400078efcff */
[----:B------:R-:W-:Y:S02]  /*a2a0*/  ISETP.GE.AND P4, PT, R0, UR4, PT ;  /* 0x0000000400007c0c */ /* 0x000fe4000bf86270 */
[C---:B------:R-:W-:Y:S02]  /*a2b0*/  LOP3.LUT R0, R22.reuse, 0x100, RZ, 0xfc, !PT ;  /* 0x0000010016007812 */ /* 0x040fe400078efcff */
[----:B------:R-:W-:Y:S02]  /*a2c0*/  ISETP.GE.AND P6, PT, R22, UR4, PT ;  /* 0x0000000416007c0c */ /* 0x000fe4000bfc6270 */
[----:B------:R-:W-:Y:S02]  /*a2d0*/  @P1 LOP3.LUT R16, R16, 0x20, RZ, 0xfc, !PT ;  /* 0x0000002010101812 */ /* 0x000fe400078efcff */
[----:B------:R-:W-:Y:S02]  /*a2e0*/  ISETP.GE.AND P3, PT, R0, UR4, PT ;  /* 0x0000000400007c0c */ /* 0x000fe4000bf66270 */
[----:B------:R-:W-:-:S02]  /*a2f0*/  LOP3.LUT R16, R16, 0xffffffef, RZ, 0xc0, !PT ;  /* 0xffffffef10107812 */ /* 0x000fc400078ec0ff */
[----:B------:R-:W-:Y:S02]  /*a300*/  LOP3.LUT R0, R22, 0x140, RZ, 0xfc, !PT ;  /* 0x0000014016007812 */ /* 0x000fe400078efcff */
[----:B------:R-:W-:Y:S02]  /*a310*/  @P5 LOP3.LUT R16, R16, 0x10, RZ, 0xfc, !PT ;  /* 0x0000001010105812 */ /* 0x000fe400078efcff */
[----:B------:R-:W-:Y:S02]  /*a320*/  ISETP.GE.AND P2, PT, R0, UR4, PT ;  /* 0x0000000400007c0c */ /* 0x000fe4000bf46270 */
[----:B------:R-:W-:Y:S02]  /*a330*/  LOP3.LUT R16, R16, 0xfffffff7, RZ, 0xc0, !PT ;  /* 0xfffffff710107812 */ /* 0x000fe400078ec0ff */
[----:B------:R-:W-:Y:S02]  /*a340*/  SEL R0, RZ, 0xffffffff, P1 ;  /* 0xffffffffff007807 */ /* 0x000fe40000800000 */
[----:B------:R-:W-:-:S03]  /*a350*/  @P4 LOP3.LUT R16, R16, 0x8, RZ, 0xfc, !PT ;  /* 0x0000000810104812 */ /* 0x000fc600078efcff */
[----:B------:R-:W-:Y:S01]  /*a360*/  IMAD.SHL.U32 R3, R0, 0x2, RZ ;  /* 0x0000000200037824 */ /* 0x000fe200078e00ff */
[----:B------:R-:W-:Y:S02]  /*a370*/  LOP3.LUT R16, R16, 0xfffffffb, RZ, 0xc0, !PT ;  /* 0xfffffffb10107812 */ /* 0x000fe400078ec0ff */
[----:B------:R-:W-:Y:S02]  /*a380*/  SEL R0, RZ, 0x1, P6 ;  /* 0x00000001ff007807 */ /* 0x000fe40003000000 */
[----:B------:R-:W-:Y:S02]  /*a390*/  @P3 LOP3.LUT R16, R16, 0x4, RZ, 0xfc, !PT ;  /* 0x0000000410103812 */ /* 0x000fe400078efcff */
[----:B------:R-:W-:Y:S02]  /*a3a0*/  LOP3.LUT R0, R3, 0x2, R0, 0xe2, !PT ;  /* 0x0000000203007812 */ /* 0x000fe400078ee200 */
[----:B------:R-:W-:Y:S02]  /*a3b0*/  LOP3.LUT R16, R16, 0xfffffffd, RZ, 0xc0, !PT ;  /* 0xfffffffd10107812 */ /* 0x000fe400078ec0ff */
[----:B------:R-:W-:-:S02]  /*a3c0*/  SEL R3, RZ, 0x4, P5 ;  /* 0x00000004ff037807 */ /* 0x000fc40002800000 */
[----:B------:R-:W-:-:S04]  /*a3d0*/  LOP3.LUT R16, R16, 0xffffffbf, RZ, 0xc0, !PT ;  /* 0xffffffbf10107812 */ /* 0x000fc800078ec0ff */
[----:B------:R-:W-:-:S04]  /*a3e0*/  @P6 LOP3.LUT R16, R16, 0x40, RZ, 0xfc, !PT ;  /* 0x0000004010106812 */ /* 0x000fc800078efcff */
[----:B------:R-:W-:Y:S02]  /*a3f0*/  @P2 LOP3.LUT R16, R16, 0x2, RZ, 0xfc, !PT ;  /* 0x0000000210102812 */ /* 0x000fe400078efcff */
[--C-:B--2---:R-:W-:Y:S01]  /*a400*/  @!P0 SHF.R.S32.HI R27, RZ, 0x1f, R5.reuse ;  /* 0x0000001fff1b8819 */ /* 0x104fe20000011405 */
[----:B------:R-:W-:Y:S01]  /*a410*/  @!P0 IMAD.MOV.U32 R26, RZ, RZ, R5 ;  /* 0x000000ffff1a8224 */ /* 0x000fe200078e0005 */
[----:B------:R-:W-:Y:S02]  /*a420*/  ISETP.GE.AND P0, PT, R2, UR4, PT ;  /* 0x0000000402007c0c */ /* 0x000fe4000bf06270 */
[----:B------:R-:W-:Y:S02]  /*a430*/  LOP3.LUT R2, R22, 0x1c0, RZ, 0xfc, !PT ;  /* 0x000001c016027812 */ /* 0x000fe400078efcff */
[----:B------:R-:W-:Y:S02]  /*a440*/  SEL R34, RZ, 0x40, P0 ;  /* 0x00000040ff227807 */ /* 0x000fe40000000000 */
[----:B------:R-:W-:Y:S01]  /*a450*/  ISETP.GE.AND P0, PT, R2, UR4, PT ;  /* 0x0000000402007c0c */ /* 0x000fe2000bf06270 */
[----:B------:R-:W-:Y:S01]  /*a460*/  UMOV UR4, 0xffffffff ;  /* 0xffffffff00047882 */ /* 0x000fe20000000000 */
[----:B------:R-:W-:-:S02]  /*a470*/  SEL R2, RZ, 0x8, P4 ;  /* 0x00000008ff027807 */ /* 0x000fc40002000000 */
[----:B------:R-:W-:Y:S02]  /*a480*/  SEL R17, RZ, 0x80, P0 ;  /* 0x00000080ff117807 */ /* 0x000fe40000000000 */
[----:B------:R-:W-:Y:S02]  /*a490*/  LOP3.LUT R0, R2, R0, R3, 0xfe, !PT ;  /* 0x0000000002007212 */ /* 0x000fe400078efe03 */
[----:B------:R-:W-:Y:S02]  /*a4a0*/  SEL R3, RZ, 0x10, P3 ;  /* 0x00000010ff037807 */ /* 0x000fe40001800000 */
[----:B------:R-:W-:-:S04]  /*a4b0*/  SEL R2, RZ, 0x20, P2 ;  /* 0x00000020ff027807 */ /* 0x000fc80001000000 */
[----:B------:R-:W-:Y:S01]  /*a4c0*/  LOP3.LUT R3, R2, R0, R3, 0xfe, !PT ;  /* 0x0000000002037212 */ /* 0x000fe200078efe03 */
[----:B------:R-:W-:Y:S06]  /*a4d0*/  BRA.DIV UR4, `(.L_x_3262) ;  /* 0x0000002a04b07947 */ /* 0x000fec000b800000 */
.L_x_3304:
[----:B------:R-:W-:Y:S01]  /*a4e0*/  ULOP3.LUT UR4, UR39, 0x2, URZ, 0xfc, !UPT ;  /* 0x0000000227047892 */ /* 0x000fe2000f8efc3f */
[----:B------:R-:W-:Y:S02]  /*a4f0*/  ISETP.GT.U32.AND P1, PT, R31, 0x3f, PT ;  /* 0x0000003f1f00780c */ /* 0x000fe40003f24070 */
[----:B------:R-:W-:Y:S02]  /*a500*/  LOP3.LUT R16, R16, 0xffffff7f, RZ, 0xc0, !PT ;  /* 0xffffff7f10107812 */ /* 0x000fe400078ec0ff */
[----:B------:R-:W-:Y:S01]  /*a510*/  LOP3.LUT R34, R3, R34, RZ, 0xfc, !PT ;  /* 0x0000002203227212 */ /* 0x000fe200078efcff */
[----:B------:R-:W-:Y:S01]  /*a520*/  IMAD.U32 R33, RZ, RZ, UR4 ;  /* 0x00000004ff217e24 */ /* 0x000fe2000f8e00ff */
[----:B------:R-:W-:Y:S02]  /*a530*/  MOV R23, UR40 ;  /* 0x0000002800177c02 */ /* 0x000fe40008000f00 */
[----:B------:R-:W-:Y:S02]  /*a540*/  LOP3.LUT R17, R34, R17, RZ, 0xfc, !PT ;  /* 0x0000001122117212 */ /* 0x000fe400078efcff */
[----:B------:R-:W-:-:S02]  /*a550*/  ISETP.NE.AND P0, PT, R33, 0x3, PT ;  /* 0x000000032100780c */ /* 0x000fc40003f05270 */
[----:B------:R-:W-:-:S11]  /*a560*/  SHF.R.S32.HI R23, RZ, 0x1f, R23 ;  /* 0x0000001fff177819 */ /* 0x000fd60000011417 */
[----:B------:R-:W-:-:S04]  /*a570*/  @P0 LOP3.LUT R16, R16, 0x80, RZ, 0xfc, !PT ;  /* 0x0000008010100812 */ /* 0x000fc800078efcff */
[----:B------:R-:W-:-:S04]  /*a580*/  LOP3.LUT R16, R16, 0xfffff7ff, RZ, 0xc0, !PT ;  /* 0xfffff7ff10107812 */ /* 0x000fc800078ec0ff */
[----:B------:R-:W-:Y:S01]  /*a590*/  @P1 LOP3.LUT R16, R16, 0x800, RZ, 0xfc, !PT ;  /* 0x0000080010101812 */ /* 0x000fe200078efcff */
[----:B------:R-:W-:Y:S06]  /*a5a0*/  @!P0 BRA `(.L_x_3263) ;  /* 0x0000000000048947 */ /* 0x000fec0003800000 */
[----:B------:R-:W-:Y:S01]  /*a5b0*/  BPT.TRAP 0x1 ;  /* 0x000000040000795c */ /* 0x000fe20000300000 */
.L_x_3263:
[----:B------:R-:W-:-:S05]  /*a5c0*/  IMAD.MOV.U32 R0, RZ, RZ, 0x1 ;  /* 0x00000001ff007424 */ /* 0x000fca00078e00ff */
[----:B------:R-:W-:-:S04]  /*a5d0*/  SHF.L.U32 R0, R0, 0x1f, RZ ;  /* 0x0000001f00007819 */ /* 0x000fc800000006ff */
[----:B------:R-:W0:Y:S02]  /*a5e0*/  SYNCS.PHASECHK.TRANS64.TRYWAIT P0, [UR43+0x28c40], R0 ;  /* 0x028c4000ff0075a7 */ /* 0x000e24000800016b */
[----:B0-----:R-:W-:Y:S05]  /*a5f0*/  @!P0 BRA `(.L_x_3264) ;  /* 0x0000002800888947 */ /* 0x001fea0003800000 */
.L_x_3305:
[----:B------:R-:W-:Y:S01]  /*a600*/  SHF.R.S32.HI R29, RZ, 0x1f, R19 ;  /* 0x0000001fff1d7819 */ /* 0x000fe20000011413 */
[----:B------:R-:W-:Y:S01]  /*a610*/  ULDC.64 UR4, c[0x0][0x300] ;  /* 0x0000c00000047ab9 */ /* 0x000fe20000000a00 */
[----:B------:R-:W-:Y:S01]  /*a620*/  R2UR UR6, R23 ;  /* 0x00000000170672ca */ /* 0x000fe200000e0000 */
[----:B0-----:R-:W-:Y:S01]  /*a630*/  IMAD.WIDE.U32 R2, R19, UR4, RZ ;  /* 0x0000000413027c25 */ /* 0x001fe2000f8e00ff */
[----:B------:R-:W-:Y:S02]  /*a640*/  IADD3 R18, -R36, UR41, -R18 ;  /* 0x0000002924127c10 */ /* 0x000fe4000fffe912 */
[----:B------:R-:W-:Y:S01]  /*a650*/  LOP3.LUT R16, R16, 0xfffffffe, RZ, 0xc0, !PT ;  /* 0xfffffffe10107812 */ /* 0x000fe200078ec0ff */
        /* <DEDUP_REMOVED lines=14> */
[----:B------:R-:W-:Y:S01]  /*a740*/  UMOV UR5, 0xffffffff ;  /* 0xffffffff00057882 */ /* 0x000fe20000000000 */
[----:B------:R-:W-:Y:S02]  /*a750*/  LEA R0, P0, R2, UR6, 0x1 ;  /* 0x0000000602007c11 */ /* 0x000fe4000f8008ff */
[----:B------:R-:W-:Y:S01]  /*a760*/  VIADD R5, R3, UR4 ;  /* 0x0000000403057c36 */ /* 0x000fe20008000000 */
[----:B------:R-:W-:Y:S01]  /*a770*/  ULDC UR4, c[0x0][0x2f4] ;  /* 0x0000bd0000047ab9 */ /* 0x000fe20000000800 */
[----:B------:R-:W-:Y:S02]  /*a780*/  LOP3.LUT R3, R4, 0x1c0, RZ, 0xc0, !PT ;  /* 0x000001c004037812 */ /* 0x000fe400078ec0ff */
[----:B------:R-:W-:-:S02]  /*a790*/  ISETP.GE.AND P2, PT, R22, UR4, PT ;  /* 0x0000000416007c0c */ /* 0x000fc4000bf46270 */
[----:B------:R-:W-:Y:S02]  /*a7a0*/  LOP3.LUT R3, R3, 0x38, R4, 0xf8, !PT ;  /* 0x0000003803037812 */ /* 0x000fe400078ef804 */
[----:B------:R-:W-:Y:S02]  /*a7b0*/  LEA.HI.X R5, R2, UR7, R5, 0x1, P0 ;  /* 0x0000000702057c11 */ /* 0x000fe400080f0c05 */
[----:B------:R-:W-:Y:S01]  /*a7c0*/  LOP3.LUT R3, R3, 0x38, R30, 0x78, !PT ;  /* 0x0000003803037812 */ /* 0x000fe200078e781e */
[----:B------:R-:W-:Y:S01]  /*a7d0*/  IMAD.SHL.U32 R30, R6, 0x8, RZ ;  /* 0x00000008061e7824 */ /* 0x000fe200078e00ff */
[----:B------:R-:W-:-:S04]  /*a7e0*/  ISETP.GE.AND P0, PT, R18, 0x1, PT ;  /* 0x000000011200780c */ /* 0x000fc80003f06270 */
[----:B------:R-:W-:Y:S02]  /*a7f0*/  LOP3.LUT R30, R3, 0x200, R30, 0xf8, !PT ;  /* 0x00000200031e7812 */ /* 0x000fe400078ef81e */
[----:B------:R-:W-:Y:S01]  /*a800*/  @P2 LOP3.LUT R16, R16, 0x1, RZ, 0xfc, !PT ;  /* 0x0000000110102812 */ /* 0x000fe200078efcff */
[----:B------:R-:W-:Y:S06]  /*a810*/  BRA.DIV UR5, `(.L_x_3265) ;  /* 0x0000002a05187947 */ /* 0x000fec000b800000 */
[----:B------:R-:W0:Y:S01]  /*a820*/  SHFL.IDX PT, R14, R0, RZ, 0x181f ;  /* 0x00181fff000e7589 */ /* 0x000e2200000e0000 */
[----:B------:R-:W-:-:S03]  /*a830*/  @P0 LEA R7, R30, UR43, 0x1 ;  /* 0x0000002b1e070c11 */ /* 0x000fc6000f8e08ff */
[----:B------:R-:W1:Y:S04]  /*a840*/  SHFL.IDX PT, R2, R5, RZ, 0x181f ;  /* 0x00181fff05027589 */ /* 0x000e6800000e0000 */
[----:B------:R-:W-:Y:S01]  /*a850*/  SHFL.IDX PT, R4, R5, 0x1, 0x181f ;  /* 0x00381f0005047f89 */ /* 0x000fe200000e0000 */
[----:B0-----:R-:W-:-:S04]  /*a860*/  @P0 LEA R14, P1, R22, R14, 0x1 ;  /* 0x0000000e160e0211 */ /* 0x001fc800078208ff */
[----:B-1----:R-:W-:Y:S01]  /*a870*/  @P0 IADD3.X R3, RZ, R2, RZ, P1, !PT ;  /* 0x00000002ff030210 */ /* 0x002fe20000ffe4ff */
[----:B------:R-:W-:Y:S02]  /*a880*/  @P0 IMAD.MOV.U32 R2, RZ, RZ, R14 ;  /* 0x000000ffff020224 */ /* 0x000fe400078e000e */
[----:B------:R-:W0:Y:S04]  /*a890*/  SHFL.IDX PT, R14, R0, 0x1, 0x181f ;  /* 0x00381f00000e7f89 */ /* 0x000e2800000e0000 */
[----:B------:R0:W-:Y:S01]  /*a8a0*/  @P0 LDGSTS.E.BYPASS.LTC128B.128 [R7+0x22400], desc[UR36][R2.64], !P2 ;  /* 0x2240000002070fae */ /* 0x0001e2000d101d64 */
[----:B------:R-:W-:-:S13]  /*a8b0*/  ISETP.GE.AND P0, PT, R18, 0x11, PT ;  /* 0x000000111200780c */ /* 0x000fda0003f06270 */
[----:B------:R-:W-:Y:S02]  /*a8c0*/  @P0 LEA R9, R30, UR43, 0x1 ;  /* 0x0000002b1e090c11 */ /* 0x000fe4000f8e08ff */
[----:B0-----:R-:W-:Y:S02]  /*a8d0*/  @P0 LEA R2, P1, R22, R14, 0x1 ;  /* 0x0000000e16020211 */ /* 0x001fe400078208ff */
[----:B------:R-:W0:Y:S03]  /*a8e0*/  SHFL.IDX PT, R14, R0, 0x2, 0x181f ;  /* 0x00581f00000e7f89 */ /* 0x000e2600000e0000 */
[----:B------:R-:W-:Y:S02]  /*a8f0*/  @P0 IMAD.X R3, RZ, RZ, R4, P1 ;  /* 0x000000ffff030224 */ /* 0x000fe400008e0604 */
[----:B------:R-:W1:Y:S04]  /*a900*/  SHFL.IDX PT, R4, R5, 0x2, 0x181f ;  /* 0x00581f0005047f89 */ /* 0x000e6800000e0000 */
[----:B------:R0:W-:Y:S01]  /*a910*/  @P0 LDGSTS.E.BYPASS.LTC128B.128 [R9+0x22c00], desc[UR36][R2.64], !P2 ;  /* 0x22c0000002090fae */ /* 0x0001e2000d101d64 */
[----:B------:R-:W-:-:S13]  /*a920*/  ISETP.GE.AND P0, PT, R18, 0x21, PT ;  /* 0x000000211200780c */ /* 0x000fda0003f06270 */
[----:B------:R-:W-:Y:S02]  /*a930*/  @P0 LEA R7, R30, UR43, 0x1 ;  /* 0x0000002b1e070c11 */ /* 0x000fe4000f8e08ff */
[----:B0-----:R-:W-:Y:S02]  /*a940*/  @P0 LEA R2, P1, R22, R14, 0x1 ;  /* 0x0000000e16020211 */ /* 0x001fe400078208ff */
[----:B------:R0:W2:Y:S03]  /*a950*/  SHFL.IDX PT, R14, R0, 0x3, 0x181f ;  /* 0x00781f00000e7f89 */ /* 0x0000a600000e0000 */
[----:B-1----:R-:W-:Y:S02]  /*a960*/  @P0 IMAD.X R3, RZ, RZ, R4, P1 ;  /* 0x000000ffff030224 */ /* 0x002fe400008e0604 */
[----:B------:R0:W1:Y:S04]  /*a970*/  SHFL.IDX PT, R4, R5, 0x3, 0x181f ;  /* 0x00781f0005047f89 */ /* 0x00006800000e0000 */
[----:B------:R0:W-:Y:S02]  /*a980*/  @P0 LDGSTS.E.BYPASS.LTC128B.128 [R7+0x23400], desc[UR36][R2.64], !P2 ;  /* 0x2340000002070fae */ /* 0x0001e4000d101d64 */
.L_x_3315:
[----:B------:R-:W-:-:S13]  /*a990*/  ISETP.GE.AND P0, PT, R18, 0x31, PT ;  /* 0x000000311200780c */ /* 0x000fda0003f06270 */
[----:B0-2---:R-:W-:Y:S02]  /*a9a0*/  @P0 LEA R2, P1, R22, R14, 0x1 ;  /* 0x0000000e16020211 */ /* 0x005fe400078208ff */
[----:B------:R-:W-:Y:S02]  /*a9b0*/  @P0 LEA R5, R30, UR43, 0x1 ;  /* 0x0000002b1e050c11 */ /* 0x000fe4000f8e08ff */
[----:B-1----:R-:W-:-:S05]  /*a9c0*/  @P0 IADD3.X R3, RZ, R4, RZ, P1, !PT ;  /* 0x00000004ff030210 */ /* 0x002fca0000ffe4ff */
[----:B------:R-:W-:Y:S01]  /*a9d0*/  @!PT LDS RZ, [RZ] ;  /* 0x00000000fffff984 */ /* 0x000fe20000000800 */
[----:B------:R-:W-:Y:S01]  /*a9e0*/  @!PT LDS RZ, [RZ] ;  /* 0x00000000fffff984 */ /* 0x000fe20000000800 */
[----:B------:R-:W-:Y:S01]  /*a9f0*/  @!PT LDS RZ, [RZ] ;  /* 0x00000000fffff984 */ /* 0x000fe20000000800 */
        /* <DEDUP_REMOVED lines=8> */
.L_x_3266:
[----:B------:R-:W-:Y:S01]  /*aa80*/  SYNCS.ARRIVE.TRANS64.A1T0 RZ, [UR43+0x28c30], RZ ;  /* 0x028c30ffffff79a7 */ /* 0x000fe2000810002b */
[----:B------:R-:W-:Y:S05]  /*aa90*/  WARPSYNC.ALL ;  /* 0x0000000000007948 */ /* 0x000fea0003800000 */
[----:B------:R-:W-:-:S04]  /*aaa0*/  UIADD3 UR4, UR43, 0x20400, URZ ;  /* 0x000204002b047890 */ /* 0x000fc8000fffe03f */
[----:B------:R-:W-:Y:S01]  /*aab0*/  ULOP3.LUT UP0, URZ, UR4, 0x3ff, URZ, 0xc0, !UPT ;  /* 0x000003ff043f7892 */ /* 0x000fe2000f80c03f */
[----:B------:R-:W-:Y:S05]  /*aac0*/  BAR.SYNC.DEFER_BLOCKING 0x8, 0x100 ;  /* 0x0204000000007b1d */ /* 0x000fea0000010000 */
[----:B------:R-:W-:-:S13]  /*aad0*/  PLOP3.LUT P0, PT, PT, PT, UP0, 0x80, 0x0 ;  /* 0x000000000000781c */ /* 0x000fda0003f0f008 */
        /* <DEDUP_REMOVED lines=17> */
.L_x_3267:
[----:B------:R-:W0:Y:S01]  /*abf0*/  LDC R0, c[0x0][0x448] ;  /* 0x00011200ff007b82 */ /* 0x000e220000000800 */
[----:B------:R-:W1:Y:S01]  /*ac00*/  S2R R20, SR_CTAID.Z ;  /* 0x0000000000147919 */ /* 0x000e620000002700 */
[----:B------:R-:W-:Y:S01]  /*ac10*/  R2UR UR6, R23 ;  /* 0x00000000170672ca */ /* 0x000fe200000e0000 */
[----:B------:R-:W-:Y:S01]  /*ac20*/  ULDC.64 UR8, c[0x0][0x2d8] ;  /* 0x0000b60000087ab9 */ /* 0x000fe20000000a00 */
[----:B------:R-:W-:Y:S01]  /*ac30*/  IMAD R9, R35, 0x40, R31 ;  /* 0x0000004023097824 */ /* 0x000fe200078e021f */
[----:B------:R-:W-:-:S03]  /*ac40*/  UIMAD.WIDE.U32 UR4, UR40, UR8, URZ ;  /* 0x00000008280472a5 */ /* 0x000fc6000f8e003f */
[----:B------:R-:W-:-:S03]  /*ac50*/  IMAD.MOV.U32 R7, RZ, RZ, R9 ;  /* 0x000000ffff077224 */ /* 0x000fc600078e0009 */
[----:B------:R-:W-:Y:S02]  /*ac60*/  IMAD.U32 R4, RZ, RZ, UR4 ;  /* 0x00000004ff047e24 */ /* 0x000fe4000f8e00ff */
[----:B------:R-:W-:Y:S02]  /*ac70*/  IMAD.U32 R5, RZ, RZ, UR5 ;  /* 0x00000005ff057e24 */ /* 0x000fe4000f8e00ff */
[----:B------:R-:W-:-:S04]  /*ac80*/  UIMAD UR6, UR6, UR8, URZ ;  /* 0x00000008060672a4 */ /* 0x000fc8000f8e023f */
[----:B------:R-:W-:-:S03]  /*ac90*/  UIMAD UR6, UR40, UR9, UR6 ;  /* 0x00000009280672a4 */ /* 0x000fc6000f8e0206 */
[----:B------:R-:W-:Y:S01]  /*aca0*/  ULDC.64 UR8, c[0x0][0x2e0] ;  /* 0x0000b80000087ab9 */ /* 0x000fe20000000a00 */
[----:B------:R-:W-:Y:S01]  /*acb0*/  UIADD3 UR6, UR5, UR6, URZ ;  /* 0x0000000605067290 */ /* 0x000fe2000fffe03f */
[----:B0-----:R-:W-:Y:S02]  /*acc0*/  ISETP.NE.AND P0, PT, R0, 0x1, PT ;  /* 0x000000010000780c */ /* 0x001fe40003f05270 */
[----:B------:R-:W-:Y:S01]  /*acd0*/  ULDC.64 UR4, c[0x0][0x2d0] ;  /* 0x0000b40000047ab9 */ /* 0x000fe20000000a00 */
[----:B-1----:R-:W-:-:S10]  /*ace0*/  SHF.R.S32.HI R6, RZ, 0x1f, R20 ;  /* 0x0000001fff067819 */ /* 0x002fd40000011414 */
[----:B------:R-:W0:Y:S01]  /*acf0*/  @P0 LDC R2, c[0x0][0x44c] ;  /* 0x00011300ff020b82 */ /* 0x000e220000000800 */
[----:B------:R-:W-:-:S04]  /*ad00*/  IMAD R6, R6, UR8, RZ ;  /* 0x0000000806067c24 */ /* 0x000fc8000f8e02ff */
[----:B------:R-:W-:-:S03]  /*ad10*/  IMAD R5, R20, UR9, R6 ;  /* 0x0000000914057c24 */ /* 0x000fc6000f8e0206 */
[----:B------:R-:W1:Y:S01]  /*ad20*/  @P0 LDC R3, c[0x0][0x450] ;  /* 0x00011400ff030b82 */ /* 0x000e620000000800 */
[----:B0-----:R-:W-:-:S05]  /*ad30*/  @P0 IMAD.HI.U32 R2, R9, R2, RZ ;  /* 0x0000000209020227 */ /* 0x001fca00078e00ff */
[----:B-1----:R-:W-:Y:S01]  /*ad40*/  @P0 SHF.R.U32.HI R7, RZ, R3, R2 ;  /* 0x00000003ff070219 */ /* 0x002fe20000011602 */
[----:B------:R-:W-:Y:S01]  /*ad50*/  IMAD.MOV.U32 R2, RZ, RZ, R4 ;  /* 0x000000ffff027224 */ /* 0x000fe200078e0004 */
[----:B------:R-:W-:Y:S02]  /*ad60*/  MOV R3, UR6 ;  /* 0x0000000600037c02 */ /* 0x000fe40008000f00 */
[----:B------:R-:W-:Y:S01]  /*ad70*/  SHF.R.S32.HI R4, RZ, 0x1f, R7 ;  /* 0x0000001fff047819 */ /* 0x000fe20000011407 */
[----:B------:R-:W-:-:S04]  /*ad80*/  IMAD.WIDE.U32 R2, R20, UR8, R2 ;  /* 0x0000000814027c25 */ /* 0x000fc8000f8e0002 */
[----:B------:R-:W-:Y:S01]  /*ad90*/  IMAD R4, R4, UR4, RZ ;  /* 0x0000000404047c24 */ /* 0x000fe2000f8e02ff */
[----:B------:R-:W-:Y:S01]  /*ada0*/  IADD3 R3, R3, R5, RZ ;  /* 0x0000000503037210 */ /* 0x000fe20007ffe0ff */
[----:B------:R-:W-:-:S04]  /*adb0*/  IMAD.MOV R5, RZ, RZ, -R7 ;  /* 0x000000ffff057224 */ /* 0x000fc800078e0a07 */
[----:B------:R-:W-:Y:S02]  /*adc0*/  IMAD R5, R0, R5, R9 ;  /* 0x0000000500057224 */ /* 0x000fe400078e0209 */
[C---:B------:R-:W-:Y:S02]  /*add0*/  IMAD R9, R7.reuse, UR5, R4 ;  /* 0x0000000507097c24 */ /* 0x040fe4000f8e0204 */
[----:B------:R-:W-:Y:S01]  /*ade0*/  IMAD.WIDE.U32 R2, R7, UR4, R2 ;  /* 0x0000000407027c25 */ /* 0x000fe2000f8e0002 */
[----:B------:R-:W-:Y:S01]  /*adf0*/  SHF.R.S32.HI R4, RZ, 0x1f, R5 ;  /* 0x0000001fff047819 */ /* 0x000fe20000011405 */
[----:B------:R-:W-:Y:S02]  /*ae00*/  ULDC.64 UR4, c[0x0][0x2c8] ;  /* 0x0000b20000047ab9 */ /* 0x000fe40000000a00 */
[----:B------:R-:W-:Y:S02]  /*ae10*/  IMAD.IADD R3, R3, 0x1, R9 ;  /* 0x0000000103037824 */ /* 0x000fe400078e0209 */
[----:B------:R-:W-:-:S02]  /*ae20*/  IMAD R4, R4, UR4, RZ ;  /* 0x0000000404047c24 */ /* 0x000fc4000f8e02ff */
        /* <DEDUP_REMOVED lines=8> */
[----:B------:R-:W-:-:S03]  /*aeb0*/  UMOV UR5, 0xffffffff ;  /* 0xffffffff00057882 */ /* 0x000fc60000000000 */
[----:B------:R-:W-:Y:S07]  /*aec0*/  BRA.DIV UR5, `(.L_x_3268) ;  /* 0x00000026058c7947 */ /* 0x000fee000b800000 */
[----:B------:R-:W0:Y:S01]  /*aed0*/  SHFL.IDX PT, R14, R4, RZ, 0x181f ;  /* 0x00181fff040e7589 */ /* 0x000e2200000e0000 */
[----:B------:R-:W-:Y:S01]  /*aee0*/  ULDC UR4, c[0x0][0x288] ;  /* 0x0000a20000047ab9 */ /* 0x000fe20000000800 */
[----:B------:R-:W-:Y:S01]  /*aef0*/  LEA R35, R35, R36, 0x6 ;  /* 0x0000002423237211 */ /* 0x000fe200078e30ff */
[----:B------:R-:W-:Y:S01]  /*af00*/  IMAD R0, R0, UR4, RZ ;  /* 0x0000000400007c24 */ /* 0x000fe2000f8e02ff */
[----:B------:R-:W1:Y:S03]  /*af10*/  SHFL.IDX PT, R2, R5, RZ, 0x181f ;  /* 0x00181fff05027589 */ /* 0x000e6600000e0000 */
[C---:B------:R-:W-:Y:S01]  /*af20*/  VIADD R9, R35.reuse, 0x10 ;  /* 0x0000001023097836 */ /* 0x040fe20000000000 */
[----:B------:R-:W-:Y:S01]  /*af30*/  ISETP.GE.AND P0, PT, R35, R0, PT ;  /* 0x000000002300720c */ /* 0x000fe20003f06270 */
[----:B------:R-:W-:-:S12]  /*af40*/  SHFL.IDX PT, R6, R5, 0x1, 0x181f ;  /* 0x00381f0005067f89 */ /* 0x000fd800000e0000 */
[----:B------:R-:W-:Y:S02]  /*af50*/  @!P0 LEA R7, R30, UR43, 0x1 ;  /* 0x0000002b1e078c11 */ /* 0x000fe4000f8e08ff */
[----:B0-----:R-:W-:-:S05]  /*af60*/  @!P0 LEA R14, P2, R22, R14, 0x1 ;  /* 0x0000000e160e8211 */ /* 0x001fca00078408ff */
[----:B-1----:R-:W-:Y:S02]  /*af70*/  @!P0 IMAD.X R3, RZ, RZ, R2, P2 ;  /* 0x000000ffff038224 */ /* 0x002fe400010e0602 */
[----:B------:R-:W-:Y:S02]  /*af80*/  @!P0 IMAD.MOV.U32 R2, RZ, RZ, R14 ;  /* 0x000000ffff028224 */ /* 0x000fe400078e000e */
[----:B------:R-:W0:Y:S04]  /*af90*/  SHFL.IDX PT, R14, R4, 0x1, 0x181f ;  /* 0x00381f00040e7f89 */ /* 0x000e2800000e0000 */
[----:B------:R1:W-:Y:S01]  /*afa0*/  @!P0 LDGSTS.E.BYPASS.LTC128B.128 [R7+0x20400], desc[UR36][R2.64], !P1 ;  /* 0x2040000002078fae */ /* 0x0003e2000c901d64 */
[----:B------:R-:W-:Y:S01]  /*afb0*/  ISETP.GE.AND P0, PT, R9, R0, PT ;  /* 0x000000000900720c */ /* 0x000fe20003f06270 */
[----:B-1----:R-:W-:-:S12]  /*afc0*/  VIADD R7, R35, 0x20 ;  /* 0x0000002023077836 */ /* 0x002fd80000000000 */
[----:B------:R-:W-:Y:S02]  /*afd0*/  @!P0 LEA R9, R30, UR43, 0x1 ;  /* 0x0000002b1e098c11 */ /* 0x000fe4000f8e08ff */
[----:B0-----:R-:W-:Y:S02]  /*afe0*/  @!P0 LEA R2, P2, R22, R14, 0x1 ;  /* 0x0000000e16028211 */ /* 0x001fe400078408ff */
[----:B------:R-:W0:Y:S02]  /*aff0*/  SHFL.IDX PT, R14, R4, 0x2, 0x181f ;  /* 0x00581f00040e7f89 */ /* 0x000e2400000e0000 */
[----:B------:R-:W-:Y:S02]  /*b000*/  @!P0 IADD3.X R3, RZ, R6, RZ, P2, !PT ;  /* 0x00000006ff038210 */ /* 0x000fe400017fe4ff */
[----:B------:R-:W1:Y:S04]  /*b010*/  SHFL.IDX PT, R6, R5, 0x2, 0x181f ;  /* 0x00581f0005067f89 */ /* 0x000e6800000e0000 */
[----:B------:R0:W-:Y:S01]  /*b020*/  @!P0 LDGSTS.E.BYPASS.LTC128B.128 [R9+0x20c00], desc[UR36][R2.64], !P1 ;  /* 0x20c0000002098fae */ /* 0x0001e2000c901d64 */
[----:B------:R-:W-:-:S13]  /*b030*/  ISETP.GE.AND P0, PT, R7, R0, PT ;  /* 0x000000000700720c */ /* 0x000fda0003f06270 */
[----:B------:R-:W-:Y:S02]  /*b040*/  @!P0 LEA R7, R30, UR43, 0x1 ;  /* 0x0000002b1e078c11 */ /* 0x000fe4000f8e08ff */
[----:B0-----:R-:W-:Y:S02]  /*b050*/  @!P0 LEA R2, P2, R22, R14, 0x1 ;  /* 0x0000000e16028211 */ /* 0x001fe400078408ff */
[----:B------:R0:W2:Y:S03]  /*b060*/  SHFL.IDX PT, R14, R4, 0x3, 0x181f ;  /* 0x00781f00040e7f89 */ /* 0x0000a600000e0000 */
[----:B-1----:R-:W-:Y:S02]  /*b070*/  @!P0 IMAD.X R3, RZ, RZ, R6, P2 ;  /* 0x000000ffff038224 */ /* 0x002fe400010e0606 */
[----:B------:R0:W1:Y:S04]  /*b080*/  SHFL.IDX PT, R6, R5, 0x3, 0x181f ;  /* 0x00781f0005067f89 */ /* 0x00006800000e0000 */
[----:B------:R0:W-:Y:S02]  /*b090*/  @!P0 LDGSTS.E.BYPASS.LTC128B.128 [R7+0x21400], desc[UR36][R2.64], !P1 ;  /* 0x2140000002078fae */ /* 0x0001e4000c901d64 */
.L_x_3324:
[----:B------:R-:W-:-:S05]  /*b0a0*/  VIADD R35, R35, 0x30 ;  /* 0x0000003023237836 */ /* 0x000fca0000000000 */
[----:B------:R-:W-:Y:S01]  /*b0b0*/  ISETP.GE.AND P0, PT, R35, R0, PT ;  /* 0x000000002300720c */ /* 0x000fe20003f06270 */
[----:B------:R-:W-:-:S05]  /*b0c0*/  IMAD.MOV.U32 R0, RZ, RZ, 0x1 ;  /* 0x00000001ff007424 */ /* 0x000fca00078e00ff */
[----:B------:R-:W-:-:S07]  /*b0d0*/  SHF.L.U32 R0, R0, 0x1f, RZ ;  /* 0x0000001f00007819 */ /* 0x000fce00000006ff */
[----:B0-2---:R-:W-:Y:S02]  /*b0e0*/  @!P0 LEA R2, P2, R22, R14, 0x1 ;  /* 0x0000000e16028211 */ /* 0x005fe400078408ff */
[----:B------:R-:W-:Y:S02]  /*b0f0*/  @!P0 LEA R5, R30, UR43, 0x1 ;  /* 0x0000002b1e058c11 */ /* 0x000fe4000f8e08ff */
[----:B-1----:R-:W-:-:S05]  /*b100*/  @!P0 IADD3.X R3, RZ, R6, RZ, P2, !PT ;  /* 0x00000006ff038210 */ /* 0x002fca00017fe4ff */
[----:B------:R-:W-:Y:S01]  /*b110*/  @!PT LDS RZ, [RZ] ;  /* 0x00000000fffff984 */ /* 0x000fe20000000800 */
[----:B------:R-:W-:Y:S01]  /*b120*/  @!PT LDS RZ, [RZ] ;  /* 0x00000000fffff984 */ /* 0x000fe20000000800 */
[----:B------:R-:W-:Y:S01]  /*b130*/  @!PT LDS RZ, [RZ] ;  /* 0x00000000fffff984 */ /* 0x000fe20000000800 */
[----:B------:R0:W-:Y:S01]  /*b140*/  @!P0 LDGSTS.E.BYPASS.LTC128B.128 [R5+0x21c00], desc[UR36][R2.64], !P1 ;  /* 0x21c0000002058fae */ /* 0x0001e2000c901d64 */
[----:B------:R-:W-:Y:S01]  /*b150*/  NOP ;  /* 0x0000000000007918 */ /* 0x000fe20000000000 */
[----:B------:R-:W-:Y:S02]  /*b160*/  SYNCS.ARRIVE.TRANS64.RED.A0T1 RZ, [UR43+0x28c00], RZ ;  /* 0x028c00ffffff79a7 */ /* 0x000fe4000820042b */
[----:B------:R-:W-:Y:S01]  /*b170*/  ARRIVES.LDGSTSBAR.64.TRANSCNT [UR43+0x28c00] ;  /* 0x028c0000ff0079b0 */ /* 0x000fe20008000aab */
[----:B------:R-:W-:Y:S01]  /*b180*/  NOP ;  /* 0x0000000000007918 */ /* 0x000fe20000000000 */
[----:B------:R-:W-:Y:S01]  /*b190*/  SYNCS.ARRIVE.TRANS64.A1T0 RZ, [UR43+0x28c00], RZ ;  /* 0x028c00ffffff79a7 */ /* 0x000fe2000810002b */
[----:B------:R-:W1:Y:S02]  /*b1a0*/  SYNCS.PHASECHK.TRANS64.TRYWAIT P0, [UR43+0x28c20], R0 ;  /* 0x028c2000ff0075a7 */ /* 0x000e64000800016b */
[----:B01----:R-:W-:Y:S05]  /*b1b0*/  @!P0 BRA `(.L_x_3269) ;  /* 0x0000002400f48947 */ /* 0x003fea0003800000 */
.L_x_3325:
[----:B------:R-:W-:-:S13]  /*b1c0*/  ISETP.NE.AND P0, PT, R33, 0x3, PT ;  /* 0x000000032100780c */ /* 0x000fda0003f05270 */
[----:B------:R-:W-:Y:S05]  /*b1d0*/  @!P0 BRA `(.L_x_3270) ;  /* 0x0000000000048947 */ /* 0x000fea0003800000 */
[----:B------:R-:W-:Y:S01]  /*b1e0*/  BPT.TRAP 0x1 ;  /* 0x000000040000795c */ /* 0x000fe20000300000 */
.L_x_3270:
[----:B------:R-:W1:Y:S02]  /*b1f0*/  SYNCS.PHASECHK.TRANS64.TRYWAIT P0, [UR43+0x28c60], R0 ;  /* 0x028c6000ff0075a7 */ /* 0x000e64000800016b */
[----:B-1----:R-:W-:Y:S05]  /*b200*/  @!P0 BRA `(.L_x_3271) ;  /* 0x0000002400f88947 */ /* 0x002fea0003800000 */
.L_x_3326:
[----:B------:R-:W-:Y:S01]  /*b210*/  ULDC.64 UR4, c[0x0][0x328] ;  /* 0x0000ca0000047ab9 */ /* 0x000fe20000000a00 */
[----:B------:R-:W-:Y:S01]  /*b220*/  ULDC.64 UR6, c[0x0][0x338] ;  /* 0x0000ce0000067ab9 */ /* 0x000fe20000000a00 */
[----:B0-----:R-:W-:Y:S02]  /*b230*/  IMAD R0, R29, UR4, RZ ;  /* 0x000000041d007c24 */ /* 0x001fe4000f8e02ff */
[----:B------:R-:W-:Y:S01]  /*b240*/  IMAD.WIDE.U32 R2, R19, UR4, RZ ;  /* 0x0000000413027c25 */ /* 0x000fe2000f8e00ff */
[----:B------:R-:W-:-:S03]  /*b250*/  R2UR UR4, R23 ;  /* 0x00000000170472ca */ /* 0x000fc600000e0000 */
[----:B------:R-:W-:Y:S02]  /*b260*/  IMAD R19, R19, UR5, R0 ;  /* 0x0000000513137c24 */ /* 0x000fe4000f8e0200 */
[----:B------:R-:W-:Y:S02]  /*b270*/  IMAD R5, R27, UR6, RZ ;  /* 0x000000061b057c24 */ /* 0x000fe4000f8e02ff */
[----:B------:R-:W-:Y:S02]  /*b280*/  IMAD.IADD R3, R3, 0x1, R19 ;  /* 0x0000000103037824 */ /* 0x000fe400078e0213 */
[C---:B------:R-:W-:Y:S02]  /*b290*/  IMAD R5, R26.reuse, UR7, R5 ;  /* 0x000000071a057c24 */ /* 0x040fe4000f8e0205 */
[----:B------:R-:W-:Y:S01]  /*b2a0*/  IMAD.WIDE.U32 R2, R26, UR6, R2 ;  /* 0x000000061a027c25 */ /* 0x000fe2000f8e0002 */
[----:B------:R-:W-:Y:S02]  /*b2b0*/  ULDC.64 UR6, c[0x0][0x330] ;  /* 0x0000cc0000067ab9 */ /* 0x000fe40000000a00 */
[----:B------:R-:W-:Y:S01]  /*b2c0*/  UIMAD UR4, UR4, UR6, URZ ;  /* 0x00000006040472a4 */ /* 0x000fe2000f8e023f */
[----:B------:R-:W-:Y:S01]  /*b2d0*/  IMAD.IADD R3, R3, 0x1, R5 ;  /* 0x0000000103037824 */ /* 0x000fe200078e0205 */
[----:B------:R-:W-:-:S02]  /*b2e0*/  MOV R5, UR6 ;  /* 0x0000000600057c02 */ /* 0x000fc40008000f00 */
[----:B------:R-:W-:-:S03]  /*b2f0*/  UIMAD UR4, UR40, UR7, UR4 ;  /* 0x00000007280472a4 */ /* 0x000fc6000f8e0204 */
[----:B------:R-:W-:Y:S01]  /*b300*/  IMAD.WIDE.U32 R2, R5, UR40, R2 ;  /* 0x0000002805027c25 */ /* 0x000fe2000f8e0002 */
[----:B------:R-:W-:-:S03]  /*b310*/  ULDC.64 UR6, c[0x0][0x318] ;  /* 0x0000c60000067ab9 */ /* 0x000fc60000000a00 */
[----:B------:R-:W-:Y:S01]  /*b320*/  VIADD R3, R3, UR4 ;  /* 0x0000000403037c36 */ /* 0x000fe20008000000 */
[----:B------:R-:W-:Y:S01]  /*b330*/  LEA R0, P0, R2, UR6, 0x1 ;  /* 0x0000000602007c11 */ /* 0x000fe2000f8008ff */
[----:B------:R-:W-:-:S03]  /*b340*/  UMOV UR4, 0xffffffff ;  /* 0xffffffff00047882 */ /* 0x000fc60000000000 */
[----:B------:R-:W-:Y:S01]  /*b350*/  LEA.HI.X R6, R2, UR7, R3, 0x1, P0 ;  /* 0x0000000702067c11 */ /* 0x000fe200080f0c03 */
[----:B------:R-:W-:Y:S08]  /*b360*/  BRA.DIV UR4, `(.L_x_3272) ;  /* 0x0000002604b87947 */ /* 0x000ff0000b800000 */
[----:B------:R-:W0:Y:S01]  /*b370*/  SHFL.IDX PT, R14, R0, RZ, 0x181f ;  /* 0x00181fff000e7589 */ /* 0x000e2200000e0000 */
[----:B------:R-:W-:Y:S01]  /*b380*/  IMAD.SHL.U32 R8, R22, 0x2, RZ ;  /* 0x0000000216087824 */ /* 0x000fe200078e00ff */
[C---:B------:R-:W-:Y:S02]  /*b390*/  LOP3.LUT R4, R17.reuse, 0x1, RZ, 0xc0, !PT ;  /* 0x0000000111047812 */ /* 0x040fe400078ec0ff */
[----:B------:R-:W1:Y:S01]  /*b3a0*/  SHFL.IDX PT, R3, R6, RZ, 0x181f ;  /* 0x00181fff06037589 */ /* 0x000e6200000e0000 */
[----:B------:R-:W-:Y:S02]  /*b3b0*/  LEA R7, R30, UR43, 0x1 ;  /* 0x0000002b1e077c11 */ /* 0x000fe4000f8e08ff */
[----:B------:R-:W-:Y:S01]  /*b3c0*/  ISETP.NE.U32.AND P1, PT, R4, 0x1, PT ;  /* 0x000000010400780c */ /* 0x000fe20003f25070 */
[----:B------:R-:W-:Y:S01]  /*b3d0*/  SHFL.IDX PT, R5, R6, 0x1, 0x181f ;  /* 0x00381f0006057f89 */ /* 0x000fe200000e0000 */
[C---:B------:R-:W-:Y:S02]  /*b3e0*/  LOP3.LUT P5, RZ, R17.reuse, 0x2, RZ, 0xc0, !PT ;  /* 0x0000000211ff7812 */ /* 0x040fe400078ac0ff */
[C---:B------:R-:W-:Y:S01]  /*b3f0*/  LOP3.LUT P4, RZ, R17.reuse, 0x4, RZ, 0xc0, !PT ;  /* 0x0000000411ff7812 */ /* 0x040fe2000788c0ff */
[----:B------:R-:W-:Y:S01]  /*b400*/  SHFL.IDX PT, R9, R6, 0x2, 0x181f ;  /* 0x00581f0006097f89 */ /* 0x000fe200000e0000 */
[----:B------:R-:W-:-:S02]  /*b410*/  LOP3.LUT P3, RZ, R17, 0x8, RZ, 0xc0, !PT ;  /* 0x0000000811ff7812 */ /* 0x000fc4000786c0ff */
[C---:B------:R-:W-:Y:S01]  /*b420*/  LOP3.LUT P2, RZ, R17.reuse, 0x10, RZ, 0xc0, !PT ;  /* 0x0000001011ff7812 */ /* 0x040fe2000784c0ff */
[----:B------:R-:W-:Y:S01]  /*b430*/  SHFL.IDX PT, R6, R6, 0x3, 0x181f ;  /* 0x00781f0006067f89 */ /* 0x000fe200000e0000 */
[----:B------:R-:W-:Y:S02]  /*b440*/  LOP3.LUT R16, R16, 0xfffffeff, RZ, 0xc0, !PT ;  /* 0xfffffeff10107812 */ /* 0x000fe400078ec0ff */
[----:B------:R-:W-:Y:S02]  /*b450*/  PRMT R4, R17, 0x8880, RZ ;  /* 0x0000888011047816 */ /* 0x000fe400000000ff */
[----:B------:R-:W-:Y:S02]  /*b460*/  @P1 LOP3.LUT R16, R16, 0x100, RZ, 0xfc, !PT ;  /* 0x0000010010101812 */ /* 0x000fe400078efcff */
[----:B0-----:R-:W-:Y:S02]  /*b470*/  IADD3 R2, P0, R14, R8, RZ ;  /* 0x000000080e027210 */ /* 0x001fe40007f1e0ff */
[----:B------:R-:W0:Y:S01]  /*b480*/  SHFL.IDX PT, R14, R0, 0x1, 0x181f ;  /* 0x00381f00000e7f89 */ /* 0x000e2200000e0000 */
[----:B------:R-:W-:-:S02]  /*b490*/  LOP3.LUT R16, R16, 0xfffffdff, RZ, 0xc0, !PT ;  /* 0xfffffdff10107812 */ /* 0x000fc400078ec0ff */
[----:B-1----:R-:W-:Y:S01]  /*b4a0*/  IMAD.X R3, RZ, RZ, R3, P0 ;  /* 0x000000ffff037224 */ /* 0x002fe200000e0603 */
[----:B------:R-:W-:Y:S02]  /*b4b0*/  ISETP.LT.OR P0, PT, R18, 0x1, P1 ;  /* 0x000000011200780c */ /* 0x000fe40000f01670 */
[----:B------:R-:W-:-:S11]  /*b4c0*/  LOP3.LUT P1, RZ, R17, 0x20, RZ, 0xc0, !PT ;  /* 0x0000002011ff7812 */ /* 0x000fd6000782c0ff */
[----:B------:R-:W-:Y:S01]  /*b4d0*/  LDGSTS.E.BYPASS.LTC128B.128 [R7+0x400], desc[UR36][R2.64], !P0 ;  /* 0x0040000002077fae */ /* 0x000fe2000c101d64 */
[----:B------:R-:W-:-:S13]  /*b4e0*/  ISETP.LT.OR P0, PT, R18, 0x1, !P5 ;  /* 0x000000011200780c */ /* 0x000fda0006f01670 */
        /* <DEDUP_REMOVED lines=9> */
[----:B------:R-:W-:-:S04]  /*b580*/  LOP3.LUT P0, RZ, R17, 0x40, RZ, 0xc0, !PT ;  /* 0x0000004011ff7812 */ /* 0x000fc8000780c0ff */
[----:B------:R-:W-:-:S13]  /*b590*/  ISETP.LT.OR P6, PT, R18, 0x1, !P0 ;  /* 0x000000011200780c */ /* 0x000fda00047c1670 */
[----:B------:R-:W-:Y:S01]  /*b5a0*/  LDGSTS.E.BYPASS.LTC128B.128 [R7+0xc400], desc[UR36][R2.64+0x300], !P6 ;  /* 0x0c40030002077fae */ /* 0x000fe2000f101d64 */
[----:B------:R-:W-:-:S13]  /*b5b0*/  ISETP.GT.AND P6, PT, R4, -0x1, PT ;  /* 0xffffffff0400780c */ /* 0x000fda0003fc4270 */
[----:B------:R-:W-:Y:S02]  /*b5c0*/  @P6 LOP3.LUT R16, R16, 0x200, RZ, 0xfc, !PT ;  /* 0x0000020010106812 */ /* 0x000fe400078efcff */
[----:B------:R-:W-:-:S13]  /*b5d0*/  ISETP.LT.OR P6, PT, R18, 0x1, P6 ;  /* 0x000000011200780c */ /* 0x000fda00037c1670 */
[----:B------:R1:W-:Y:S01]  /*b5e0*/  LDGSTS.E.BYPASS.LTC128B.128 [R7+0xe400], desc[UR36][R2.64+0x380], !P6 ;  /* 0x0e40038002077fae */ /* 0x0003e2000f101d64 */
[----:B0-----:R-:W-:-:S03]  /*b5f0*/  IADD3 R4, P6, R14, R8, RZ ;  /* 0x000000080e047210 */ /* 0x001fc60007fde0ff */
[----:B------:R-:W1:Y:S01]  /*b600*/  SHFL.IDX PT, R14, R0, 0x2, 0x181f ;  /* 0x00581f00000e7f89 */ /* 0x000e6200000e0000 */
[----:B------:R-:W-:Y:S02]  /*b610*/  IADD3.X R5, RZ, R5, RZ, P6, !PT ;  /* 0x00000005ff057210 */ /* 0x000fe400037fe4ff */
[----:B-1----:R-:W-:Y:S02]  /*b620*/  IADD3 R2, P6, R14, R8, RZ ;  /* 0x000000080e027210 */ /* 0x002fe40007fde0ff */
[----:B------:R0:W1:Y:S03]  /*b630*/  SHFL.IDX PT, R14, R0, 0x3, 0x181f ;  /* 0x00781f00000e7f89 */ /* 0x00006600000e0000 */
[----:B------:R-:W-:Y:S01]  /*b640*/  IMAD.X R3, RZ, RZ, R9, P6 ;  /* 0x000000ffff037224 */ /* 0x000fe200030e0609 */
[----:B------:R-:W-:-:S04]  /*b650*/  LOP3.LUT P6, RZ, R16, 0x100, RZ, 0xc0, !PT ;  /* 0x0000010010ff7812 */ /* 0x000fc800078cc0ff */
[----:B------:R-:W-:-:S13]  /*b660*/  ISETP.LT.OR P6, PT, R18, 0x11, P6 ;  /* 0x000000111200780c */ /* 0x000fda00037c1670 */
        /* <DEDUP_REMOVED lines=14> */
[----:B------:R-:W-:-:S13]  /*b750*/  ISETP.LT.OR P6, PT, R18, 0x11, P6 ;  /* 0x000000111200780c */ /* 0x000fda00037c1670 */
[----:B------:R2:W-:Y:S01]  /*b760*/  LDGSTS.E.BYPASS.LTC128B.128 [R7+0xec00], desc[UR36][R4.64+0x380], !P6 ;  /* 0x0ec0038004077fae */ /* 0x0005e2000f101d64 */
[----:B------:R-:W-:-:S04]  /*b770*/  LOP3.LUT P6, RZ, R16, 0x100, RZ, 0xc0, !PT ;  /* 0x0000010010ff7812 */ /* 0x000fc800078cc0ff */
[----:B------:R-:W-:Y:S01]  /*b780*/  ISETP.LT.OR P6, PT, R18, 0x21, P6 ;  /* 0x000000211200780c */ /* 0x000fe200037c1670 */
[----:B--2---:R-:W-:-:S12]  /*b790*/  IMAD.MOV.U32 R4, RZ, RZ, RZ ;  /* 0x000000ffff047224 */ /* 0x004fd800078e00ff */
[----:B------:R0:W-:Y:S01]  /*b7a0*/  LDGSTS.E.BYPASS.LTC128B.128 [R7+0x1400], desc[UR36][R2.64], !P6 ;  /* 0x0140000002077fae */ /* 0x0001e2000f101d64 */
[----:B------:R-:W-:-:S13]  /*b7b0*/  ISETP.LT.OR P6, PT, R18, 0x21, !P5 ;  /* 0x000000211200780c */ /* 0x000fda0006fc1670 */
        /* <DEDUP_REMOVED lines=11> */
[----:B------:R-:W-:-:S04]  /*b870*/  LOP3.LUT P6, RZ, R16, 0x200, RZ, 0xc0, !PT ;  /* 0x0000020010ff7812 */ /* 0x000fc800078cc0ff */
[----:B------:R-:W-:-:S13]  /*b880*/  ISETP.LT.OR P6, PT, R18, 0x21, P6 ;  /* 0x000000211200780c */ /* 0x000fda00037c1670 */
[----:B-1----:R0:W-:Y:S02]  /*b890*/  LDGSTS.E.BYPASS.LTC128B.128 [R7+0xf400], desc[UR36][R2.64+0x380], !P6 ;  /* 0x0f40038002077fae */ /* 0x0021e4000f101d64 */
.L_x_3336:
[----:B0-----:R-:W-:Y:S02]  /*b8a0*/  IADD3 R2, P6, R14, R8, RZ ;  /* 0x000000080e027210 */ /* 0x001fe40007fde0ff */
[C---:B------:R-:W-:Y:S02]  /*b8b0*/  ISETP.LT.OR P5, PT, R18.reuse, 0x31, !P5 ;  /* 0x000000311200780c */ /* 0x040fe40006fa1670 */
[----:B------:R-:W-:Y:S01]  /*b8c0*/  ISETP.LT.OR P4, PT, R18, 0x31, !P4 ;  /* 0x000000311200780c */ /* 0x000fe20006781670 */
[----:B------:R-:W-:Y:S01]  /*b8d0*/  IMAD.X R3, RZ, RZ, R6, P6 ;  /* 0x000000ffff037224 */ /* 0x000fe200030e0606 */
[----:B------:R-:W-:Y:S02]  /*b8e0*/  LOP3.LUT P6, RZ, R16, 0x100, RZ, 0xc0, !PT ;  /* 0x0000010010ff7812 */ /* 0x000fe400078cc0ff */
[C---:B------:R-:W-:Y:S02]  /*b8f0*/  ISETP.LT.OR P3, PT, R18.reuse, 0x31, !P3 ;  /* 0x000000311200780c */ /* 0x040fe40005f61670 */
[----:B------:R-:W-:-:S02]  /*b900*/  ISETP.LT.OR P6, PT, R18, 0x31, P6 ;  /* 0x000000311200780c */ /* 0x000fc400037c1670 */
[C---:B------:R-:W-:Y:S02]  /*b910*/  ISETP.LT.OR P2, PT, R18.reuse, 0x31, !P2 ;  /* 0x000000311200780c */ /* 0x040fe40005741670 */
[C---:B------:R-:W-:Y:S02]  /*b920*/  ISETP.LT.OR P1, PT, R18.reuse, 0x31, !P1 ;  /* 0x000000311200780c */ /* 0x040fe40004f21670 */
[----:B------:R-:W-:-:S07]  /*b930*/  ISETP.LT.OR P0, PT, R18, 0x31, !P0 ;  /* 0x000000311200780c */ /* 0x000fce0004701670 */
[----:B------:R-:W-:Y:S01]  /*b940*/  @!PT LDS RZ, [RZ] ;  /* 0x00000000fffff984 */ /* 0x000fe20000000800 */
[----:B------:R-:W-:Y:S01]  /*b950*/  @!PT LDS RZ, [RZ] ;  /* 0x00000000fffff984 */ /* 0x000fe20000000800 */
[----:B------:R-:W-:Y:S01]  /*b960*/  @!PT LDS RZ, [RZ] ;  /* 0x00000000fffff984 */ /* 0x000fe20000000800 */
[----:B------:R0:W-:Y:S01]  /*b970*/  LDGSTS.E.BYPASS.LTC128B.128 [R7+0x1c00], desc[UR36][R2.64], !P6 ;  /* 0x01c0000002077fae */ /* 0x0001e2000f101d64 */
[----:B------:R-:W-:-:S03]  /*b980*/  LOP3.LUT P6, RZ, R16, 0x200, RZ, 0xc0, !PT ;  /* 0x0000020010ff7812 */ /* 0x000fc600078cc0ff */
[----:B------:R0:W-:Y:S04]  /*b990*/  LDGSTS.E.BYPASS.LTC128B.128 [R7+0x3c00], desc[UR36][R2.64+0x80], !P5 ;  /* 0x03c0008002077fae */ /* 0x0001e8000e901d64 */
[----:B------:R0:W-:Y:S04]  /*b9a0*/  LDGSTS.E.BYPASS.LTC128B.128 [R7+0x5c00], desc[UR36][R2.64+0x100], !P4 ;  /* 0x05c0010002077fae */ /* 0x0001e8000e101d64 */
[----:B------:R0:W-:Y:S04]  /*b9b0*/  LDGSTS.E.BYPASS.LTC128B.128 [R7+0x7c00], desc[UR36][R2.64+0x180], !P3 ;  /* 0x07c0018002077fae */ /* 0x0001e8000d901d64 */
[----:B------:R0:W-:Y:S04]  /*b9c0*/  LDGSTS.E.BYPASS.LTC128B.128 [R7+0x9c00], desc[UR36][R2.64+0x200], !P2 ;  /* 0x09c0020002077fae */ /* 0x0001e8000d101d64 */
[----:B------:R0:W-:Y:S04]  /*b9d0*/  LDGSTS.E.BYPASS.LTC128B.128 [R7+0xbc00], desc[UR36][R2.64+0x280], !P1 ;  /* 0x0bc0028002077fae */ /* 0x0001e8000c901d64 */
[----:B------:R0:W-:Y:S01]  /*b9e0*/  LDGSTS.E.BYPASS.LTC128B.128 [R7+0xdc00], desc[UR36][R2.64+0x300], !P0 ;  /* 0x0dc0030002077fae */ /* 0x0001e2000c101d64 */
[----:B------:R-:W-:-:S13]  /*b9f0*/  ISETP.LT.OR P0, PT, R18, 0x31, P6 ;  /* 0x000000311200780c */ /* 0x000fda0003701670 */
[----:B------:R0:W-:Y:S01]  /*ba00*/  LDGSTS.E.BYPASS.LTC128B.128 [R7+0xfc00], desc[UR36][R2.64+0x380], !P0 ;  /* 0x0fc0038002077fae */ /* 0x0001e2000c101d64 */
[----:B------:R-:W-:Y:S01]  /*ba10*/  NOP ;  /* 0x0000000000007918 */ /* 0x000fe20000000000 */
[----:B------:R-:W-:Y:S02]  /*ba20*/  SYNCS.ARRIVE.TRANS64.RED.A0T1 RZ, [UR43+0x28c50], RZ ;  /* 0x028c50ffffff79a7 */ /* 0x000fe4000820042b */
[----:B------:R-:W-:Y:S01]  /*ba30*/  ARRIVES.LDGSTSBAR.64.TRANSCNT [UR43+0x28c50] ;  /* 0x028c5000ff0079b0 */ /* 0x000fe20008000aab */
[----:B------:R-:W-:Y:S01]  /*ba40*/  NOP ;  /* 0x0000000000007918 */ /* 0x000fe20000000000 */
[----:B------:R-:W-:-:S13]  /*ba50*/  ISETP.NE.AND P6, PT, R33, 0x3, PT ;  /* 0x000000032100780c */ /* 0x000fda0003fc5270 */
[----:B0-----:R-:W-:Y:S05]  /*ba60*/  @!P6 BRA `(.L_x_3273) ;  /* 0x000000000004e947 */ /* 0x001fea0003800000 */
[----:B------:R-:W-:Y:S01]  /*ba70*/  BPT.TRAP 0x1 ;  /* 0x000000040000795c */ /* 0x000fe20000300000 */
.L_x_3273:
[----:B------:R-:W-:Y:S01]  /*ba80*/  IADD3 R25, R25, -0x2, RZ ;  /* 0xfffffffe19197810 */ /* 0x000fe20007ffe0ff */
[----:B------:R-:W-:Y:S01]  /*ba90*/  SYNCS.ARRIVE.TRANS64.A1T0 RZ, [UR43+0x28c50], RZ ;  /* 0x028c50ffffff79a7 */ /* 0x000fe2000810002b */
[----:B------:R-:W-:Y:S01]  /*baa0*/  BSSY B0, `(.L_x_3257) ;  /* 0x00000f1000007945 */ /* 0x000fe20003800000 */
[----:B------:R-:W-:Y:S01]  /*bab0*/  IMAD.MOV.U32 R0, RZ, RZ, 0x1 ;  /* 0x00000001ff007424 */ /* 0x000fe200078e00ff */
[----:B------:R-:W-:Y:S01]  /*bac0*/  ISETP.GE.AND P0, PT, R25, UR45, PT ;  /* 0x0000002d19007c0c */ /* 0x000fe2000bf06270 */
[----:B------:R-:W-:-:S12]  /*bad0*/  IMAD.MOV.U32 R21, RZ, RZ, 0x1 ;  /* 0x00000001ff157424 */ /* 0x000fd800078e00ff */
[----:B------:R-:W-:Y:S05]  /*bae0*/  @!P0 BRA `(.L_x_3274) ;  /* 0x0000000c00b08947 */ /* 0x000fea0003800000 */
[----:B------:R-:W-:Y:S01]  /*baf0*/  UIADD3 UR4, UR44, 0x1, URZ ;  /* 0x000000012c047890 */ /* 0x000fe2000fffe03f */
[----:B------:R-:W-:Y:S02]  /*bb00*/  LOP3.LUT R3, RZ, UR42, RZ, 0x33, !PT ;  /* 0x0000002aff037c12 */ /* 0x000fe4000f8e33ff */
[----:B------:R-:W-:Y:S01]  /*bb10*/  IADD3 R36, R37, R28, R36 ;  /* 0x0000001c25247210 */ /* 0x000fe20007ffe024 */
[----:B------:R-:W-:Y:S01]  /*bb20*/  UIMAD UR4, UR4, UR38, URZ ;  /* 0x00000026040472a4 */ /* 0x000fe2000f8e023f */
[----:B------:R-:W-:Y:S02]  /*bb30*/  LOP3.LUT R28, R34, 0x40, RZ, 0xc0, !PT ;  /* 0x00000040221c7812 */ /* 0x000fe400078ec0ff */
[----:B------:R-:W-:Y:S01]  /*bb40*/  LOP3.LUT R25, R17, 0x80, RZ, 0xc0, !PT ;  /* 0x0000008011197812 */ /* 0x000fe200078ec0ff */
[----:B------:R-:W-:Y:S01]  /*bb50*/  VIADD R36, R36, 0xffffff40 ;  /* 0xffffff4024247836 */ /* 0x000fe20000000000 */
[----:B------:R-:W-:Y:S02]  /*bb60*/  MOV R21, 0x1 ;  /* 0x0000000100157802 */ /* 0x000fe40000000f00 */
[----:B------:R-:W-:-:S02]  /*bb70*/  LOP3.LUT R0, RZ, UR4, RZ, 0x33, !PT ;  /* 0x00000004ff007c12 */ /* 0x000fc4000f8e33ff */
[----:B------:R-:W-:Y:S02]  /*bb80*/  SHF.R.U32.HI R28, RZ, 0x2, R28 ;  /* 0x00000002ff1c7819 */ /* 0x000fe4000001161c */
[----:B------:R-:W-:Y:S01]  /*bb90*/  VIMNMX R3, R0, R3, !PT ;  /* 0x0000000300037248 */ /* 0x000fe20007fe0100 */
[----:B------:R-:W-:Y:S01]  /*bba0*/  IMAD.MOV.U32 R0, RZ, RZ, 0x1 ;  /* 0x00000001ff007424 */ /* 0x000fe200078e00ff */
[----:B------:R-:W-:Y:S02]  /*bbb0*/  SHF.R.U32.HI R25, RZ, 0x3, R25 ;  /* 0x00000003ff197819 */ /* 0x000fe40000011619 */
[C---:B------:R-:W-:Y:S01]  /*bbc0*/  IADD3 R22, -R3.reuse, -0x2, RZ ;  /* 0xfffffffe03167810 */ /* 0x040fe20007ffe1ff */
[----:B------:R-:W-:-:S07]  /*bbd0*/  IMAD R9, R3, -0x40, R36 ;  /* 0xffffffc003097824 */ /* 0x000fce00078e0224 */
.L_x_3289:
[----:B------:R-:W0:Y:S01]  /*bbe0*/  LDC R2, c[0x0][0x430] ;  /* 0x00010c00ff027b82 */ /* 0x000e220000000800 */
[----:B------:R-:W-:Y:S01]  /*bbf0*/  ISETP.GT.U32.AND P0, PT, R31, 0x3f, PT ;  /* 0x0000003f1f00780c */ /* 0x000fe20003f04070 */
[----:B------:R-:W-:Y:S01]  /*bc00*/  BSSY B1, `(.L_x_3275) ;  /* 0x0000014000017945 */ /* 0x000fe20003800000 */
[----:B------:R-:W-:Y:S02]  /*bc10*/  IMAD.MOV.U32 R7, RZ, RZ, R9 ;  /* 0x000000ffff077224 */ /* 0x000fe400078e0009 */
[----:B------:R-:W-:Y:S01]  /*bc20*/  IMAD.MOV.U32 R6, RZ, RZ, RZ ;  /* 0x000000ffff067224 */ /* 0x000fe200078e00ff */
[----:B0-----:R-:W-:-:S13]  /*bc30*/  ISETP.NE.AND P1, PT, R2, 0x1, PT ;  /* 0x000000010200780c */ /* 0x001fda0003f25270 */
[----:B------:R-:W0:Y:S08]  /*bc40*/  @P1 LDC R2, c[0x0][0x434] ;  /* 0x00010d00ff021b82 */ /* 0x000e300000000800 */
[----:B------:R-:W1:Y:S01]  /*bc50*/  @P1 LDC R3, c[0x0][0x438] ;  /* 0x00010e00ff031b82 */ /* 0x000e620000000800 */
[----:B0-----:R-:W-:-:S05]  /*bc60*/  @P1 IMAD.HI.U32 R2, R9, R2, RZ ;  /* 0x0000000209021227 */ /* 0x001fca00078e00ff */
[----:B-1----:R-:W-:Y:S01]  /*bc70*/  @P1 SHF.R.U32.HI R7, RZ, R3, R2 ;  /* 0x00000003ff071219 */ /* 0x002fe20000011602 */
[----:B--2---:R-:W-:Y:S06]  /*bc80*/  @P0 BRA `(.L_x_3276) ;  /* 0x00000000002c0947 */ /* 0x004fec0003800000 */
[----:B------:R-:W-:Y:S01]  /*bc90*/  ULDC.64 UR4, c[0x0][0x428] ;  /* 0x00010a0000047ab9 */ /* 0x000fe20000000a00 */
[----:B------:R-:W-:Y:S01]  /*bca0*/  SHF.R.S32.HI R3, RZ, 0x1f, R7 ;  /* 0x0000001fff037819 */ /* 0x000fe20000011407 */
[----:B------:R-:W-:Y:S01]  /*bcb0*/  IMAD R5, R32, UR4, RZ ;  /* 0x0000000420057c24 */ /* 0x000fe2000f8e02ff */
[----:B------:R-:W-:-:S03]  /*bcc0*/  MOV R2, R7 ;  /* 0x0000000700027202 */ /* 0x000fc60000000f00 */
[C---:B------:R-:W-:Y:S02]  /*bcd0*/  IMAD R5, R24.reuse, UR5, R5 ;  /* 0x0000000518057c24 */ /* 0x040fe4000f8e0205 */
[----:B------:R-:W-:Y:S01]  /*bce0*/  IMAD.WIDE.U32 R2, R24, UR4, R2 ;  /* 0x0000000418027c25 */ /* 0x000fe2000f8e0002 */
[----:B------:R-:W-:-:S03]  /*bcf0*/  ULDC.64 UR4, c[0x0][0x418] ;  /* 0x0001060000047ab9 */ /* 0x000fc60000000a00 */
[----:B------:R-:W-:Y:S01]  /*bd00*/  IMAD.IADD R3, R5, 0x1, R3 ;  /* 0x0000000105037824 */ /* 0x000fe200078e0203 */
[----:B------:R-:W-:-:S04]  /*bd10*/  LEA R4, P0, R2, UR4, 0x2 ;  /* 0x0000000402047c11 */ /* 0x000fc8000f8010ff */
[----:B------:R-:W-:-:S05]  /*bd20*/  LEA.HI.X R5, R2, UR5, R3, 0x2, P0 ;  /* 0x0000000502057c11 */ /* 0x000fca00080f1403 */
[----:B------:R0:W5:Y:S04]  /*bd30*/  LDG.E R6, desc[UR36][R4.64] ;  /* 0x0000002404067981 */ /* 0x000168000c1e1900 */
.L_x_3276:
[----:B------:R-:W-:Y:S05]  /*bd40*/  BSYNC B1 ;  /* 0x0000000000017941 */ /* 0x000fea0003800000 */
.L_x_3275:
[----:B------:R-:W-:-:S13]  /*bd50*/  ISETP.NE.AND P0, PT, R33, 0x3, PT ;  /* 0x000000032100780c */ /* 0x000fda0003f05270 */
[----:B------:R-:W-:Y:S05]  /*bd60*/  @!P0 BRA `(.L_x_3277) ;  /* 0x0000000000048947 */ /* 0x000fea0003800000 */
[----:B------:R-:W-:Y:S01]  /*bd70*/  BPT.TRAP 0x1 ;  /* 0x000000040000795c */ /* 0x000fe20000300000 */
.L_x_3277:
[----:B------:R-:W-:Y:S01]  /*bd80*/  LEA R10, R0, UR43, 0x3 ;  /* 0x0000002b000a7c11 */ /* 0x000fe2000f8e18ff */
[----:B------:R-:W-:Y:S01]  /*bd90*/  BSSY B1, `(.L_x_3278) ;  /* 0x0000004000017945 */ /* 0x000fe20003800000 */
[----:B------:R-:W-:-:S04]  /*bda0*/  SHF.L.U32 R20, R21, 0x1f, RZ ;  /* 0x0000001f15147819 */ /* 0x000fc800000006ff */
[----:B------:R-:W1:Y:S02]  /*bdb0*/  SYNCS.PHASECHK.TRANS64.TRYWAIT P0, [R10+URZ+0x28c40], R20 ;  /* 0x028c40140a0075a7 */ /* 0x000e64000800017f */
[----:B-1----:R-:W-:Y:S05]  /*bdc0*/  @!P0 BRA `(.L_x_3279) ;  /* 0x0000002400308947 */ /* 0x002fea0003800000 */
.L_x_3337:
[----:B------:R-:W-:Y:S05]  /*bdd0*/  BSYNC B1 ;  /* 0x0000000000017941 */ /* 0x000fea0003800000 */
.L_x_3278:
[----:B------:R-:W-:Y:S01]  /*bde0*/  ULDC UR4, c[0x0][0x430] ;  /* 0x00010c0000047ab9 */ /* 0x000fe20000000800 */
[----:B-----5:R-:W-:Y:S01]  /*bdf0*/  SHF.R.S32.HI R18, RZ, 0x1f, R6 ;  /* 0x0000001fff127819 */ /* 0x020fe20000011406 */
[----:B------:R-:W-:Y:S01]  /*be00*/  UIADD3 UR4, -UR4, URZ, URZ ;  /* 0x0000003f04047290 */ /* 0x000fe2000fffe13f */
[----:B------:R-:W-:Y:S01]  /*be10*/  R2UR UR6, R23 ;  /* 0x00000000170672ca */ /* 0x000fe200000e0000 */
[----:B------:R-:W-:Y:S01]  /*be20*/  IMAD R17, R0, 0x1000, R30 ;  /* 0x0000100000117824 */ /* 0x000fe200078e021e */
[----:B------:R-:W-:-:S03]  /*be30*/  LOP3.LUT P1, RZ, R16, 0x1, RZ, 0xc0, !PT ;  /* 0x0000000110ff7812 */ /* 0x000fc6000782c0ff */
[----:B------:R-:W-:Y:S01]  /*be40*/  IMAD R7, R7, UR4, R9 ;  /* 0x0000000407077c24 */ /* 0x000fe2000f8e0209 */
[----:B------:R-:W-:-:S04]  /*be50*/  ULDC.64 UR4, c[0x0][0x300] ;  /* 0x0000c00000047ab9 */ /* 0x000fc80000000a00 */
[----:B------:R-:W-:-:S05]  /*be60*/  SHF.R.S32.HI R19, RZ, 0x1f, R7 ;  /* 0x0000001fff137819 */ /* 0x000fca0000011407 */
[----:B------:R-:W-:-:S04]  /*be70*/  IMAD R2, R19, UR4, RZ ;  /* 0x0000000413027c24 */ /* 0x000fc8000f8e02ff */
[C---:B0-----:R-:W-:Y:S02]  /*be80*/  IMAD R5, R7.reuse, UR5, R2 ;  /* 0x0000000507057c24 */ /* 0x041fe4000f8e0202 */
[----:B------:R-:W-:Y:S01]  /*be90*/  IMAD.WIDE.U32 R2, R7, UR4, RZ ;  /* 0x0000000407027c25 */ /* 0x000fe2000f8e00ff */
[----:B------:R-:W-:-:S03]  /*bea0*/  ULDC.64 UR4, c[0x0][0x310] ;  /* 0x0000c40000047ab9 */ /* 0x000fc60000000a00 */
[----:B------:R-:W-:Y:S02]  /*beb0*/  IMAD.IADD R3, R3, 0x1, R5 ;  /* 0x0000000103037824 */ /* 0x000fe400078e0205 */
[----:B------:R-:W-:Y:S02]  /*bec0*/  IMAD R5, R18, UR4, RZ ;  /* 0x0000000412057c24 */ /* 0x000fe4000f8e02ff */
[----:B------:R-:W-:-:S04]  /*bed0*/  IMAD.WIDE.U32 R2, R6, UR4, R2 ;  /* 0x0000000406027c25 */ /* 0x000fc8000f8e0002 */
[----:B------:R-:W-:Y:S01]  /*bee0*/  IMAD R5, R6, UR5, R5 ;  /* 0x0000000506057c24 */ /* 0x000fe2000f8e0205 */
[----:B------:R-:W-:-:S03]  /*bef0*/  ULDC.64 UR4, c[0x0][0x308] ;  /* 0x0000c20000047ab9 */ /* 0x000fc60000000a00 */
[----:B------:R-:W-:Y:S01]  /*bf00*/  IMAD.IADD R3, R3, 0x1, R5 ;  /* 0x0000000103037824 */ /* 0x000fe200078e0205 */
[----:B------:R-:W-:Y:S01]  /*bf10*/  MOV R5, UR4 ;  /* 0x0000000400057c02 */ /* 0x000fe20008000f00 */
[----:B------:R-:W-:-:S03]  /*bf20*/  UIMAD UR4, UR6, UR4, URZ ;  /* 0x00000004060472a4 */ /* 0x000fc6000f8e023f */
[----:B------:R-:W-:Y:S01]  /*bf30*/  ULDC.64 UR6, c[0x0][0x2e8] ;  /* 0x0000ba0000067ab9 */ /* 0x000fe20000000a00 */
[----:B------:R-:W-:Y:S02]  /*bf40*/  UIMAD UR4, UR40, UR5, UR4 ;  /* 0x00000005280472a4 */ /* 0x000fe4000f8e0204 */
[----:B------:R-:W-:-:S04]  /*bf50*/  IMAD.WIDE.U32 R2, R5, UR40, R2 ;  /* 0x0000002805027c25 */ /* 0x000fc8000f8e0002 */
[----:B------:R-:W-:Y:S01]  /*bf60*/  VIADD R29, R3, UR4 ;  /* 0x00000004031d7c36 */ /* 0x000fe20008000000 */
[----:B------:R-:W-:Y:S01]  /*bf70*/  LEA R26, P0, R2, UR6, 0x1 ;  /* 0x00000006021a7c11 */ /* 0x000fe2000f8008ff */
[----:B------:R-:W-:-:S03]  /*bf80*/  UMOV UR4, 0xffffffff ;  /* 0xffffffff00047882 */ /* 0x000fc60000000000 */
[----:B------:R-:W-:Y:S01]  /*bf90*/  LEA.HI.X R29, R2, UR7, R29, 0x1, P0 ;  /* 0x00000007021d7c11 */ /* 0x000fe200080f0c1d */
[----:B------:R-:W-:Y:S08]  /*bfa0*/  BRA.DIV UR4, `(.L_x_3280) ;  /* 0x0000002204cc7947 */ /* 0x000ff0000b800000 */
[----:B------:R-:W0:Y:S01]  /*bfb0*/  SHFL.IDX PT, R14, R26, RZ, 0x181f ;  /* 0x00181fff1a0e7589 */ /* 0x000e2200000e0000 */
[----:B------:R-:W-:-:S03]  /*bfc0*/  LEA R27, R17, UR43, 0x1 ;  /* 0x0000002b111b7c11 */ /* 0x000fc6000f8e08ff */
[----:B------:R-:W2:Y:S04]  /*bfd0*/  SHFL.IDX PT, R3, R29, RZ, 0x181f ;  /* 0x00181fff1d037589 */ /* 0x000ea800000e0000 */
[----:B------:R-:W-:Y:S01]  /*bfe0*/  SHFL.IDX PT, R34, R29, 0x3, 0x181f ;  /* 0x00781f001d227f89 */ /* 0x000fe200000e0000 */
[----:B0-----:R-:W-:-:S03]  /*bff0*/  IADD3 R12, P0, R14, R8, RZ ;  /* 0x000000080e0c7210 */ /* 0x001fc60007f1e0ff */
[----:B------:R-:W0:Y:S01]  /*c000*/  SHFL.IDX PT, R14, R26, 0x1, 0x181f ;  /* 0x00381f001a0e7f89 */ /* 0x000e2200000e0000 */
[----:B--2---:R-:W-:-:S03]  /*c010*/  IADD3.X R13, RZ, R3, RZ, P0, !PT ;  /* 0x00000003ff0d7210 */ /* 0x004fc600007fe4ff */
[----:B------:R-:W2:Y:S04]  /*c020*/  SHFL.IDX PT, R3, R29, 0x1, 0x181f ;  /* 0x00381f001d037f89 */ /* 0x000ea800000e0000 */
[----:B------:R3:W-:Y:S01]  /*c030*/  LDGSTS.E.BYPASS.LTC128B.128 [R27+0x22400], desc[UR36][R12.64], !P1 ;  /* 0x224000000c1b7fae */ /* 0x0007e2000c901d64 */
[----:B0-----:R-:W-:-:S03]  /*c040*/  IADD3 R4, P0, R14, R8, RZ ;  /* 0x000000080e047210 */ /* 0x001fc60007f1e0ff */
[----:B------:R-:W0:Y:S02]  /*c050*/  SHFL.IDX PT, R14, R26, 0x2, 0x181f ;  /* 0x00581f001a0e7f89 */ /* 0x000e2400000e0000 */
[----:B--2---:R-:W-:Y:S02]  /*c060*/  IMAD.X R5, RZ, RZ, R3, P0 ;  /* 0x000000ffff057224 */ /* 0x004fe400000e0603 */
[----:B------:R-:W2:Y:S04]  /*c070*/  SHFL.IDX PT, R3, R29, 0x2, 0x181f ;  /* 0x00581f001d037f89 */ /* 0x000ea800000e0000 */
[----:B------:R3:W-:Y:S01]  /*c080*/  LDGSTS.E.BYPASS.LTC128B.128 [R27+0x22c00], desc[UR36][R4.64], !P1 ;  /* 0x22c00000041b7fae */ /* 0x0007e2000c901d64 */
[----:B0-----:R-:W-:-:S03]  /*c090*/  IADD3 R2, P0, R14, R8, RZ ;  /* 0x000000080e027210 */ /* 0x001fc60007f1e0ff */
[----:B------:R3:W0:Y:S02]  /*c0a0*/  SHFL.IDX PT, R14, R26, 0x3, 0x181f ;  /* 0x00781f001a0e7f89 */ /* 0x00062400000e0000 */
[----:B--2---:R-:W-:-:S05]  /*c0b0*/  IMAD.X R3, RZ, RZ, R3, P0 ;  /* 0x000000ffff037224 */ /* 0x004fca00000e0603 */
[----:B------:R3:W-:Y:S03]  /*c0c0*/  LDGSTS.E.BYPASS.LTC128B.128 [R27+0x23400], desc[UR36][R2.64], !P1 ;  /* 0x23400000021b7fae */ /* 0x0007e6000c901d64 */
.L_x_3347:
[----:B0--3--:R-:W-:-:S04]  /*c0d0*/  IADD3 R2, P0, R14, R8, RZ ;  /* 0x000000080e027210 */ /* 0x009fc80007f1e0ff */
[----:B------:R-:W-:Y:S02]  /*c0e0*/  IADD3.X R3, RZ, R34, RZ, P0, !PT ;  /* 0x00000022ff037210 */ /* 0x000fe400007fe4ff */
[----:B------:R-:W-:-:S03]  /*c0f0*/  PLOP3.LUT P0, PT, PT, PT, PT, 0x80, 0x0 ;  /* 0x000000000000781c */ /* 0x000fc60003f0f070 */
[----:B------:R-:W-:Y:S01]  /*c100*/  @!PT LDS RZ, [RZ] ;  /* 0x00000000fffff984 */ /* 0x000fe20000000800 */
[----:B------:R-:W-:Y:S01]  /*c110*/  @!PT LDS RZ, [RZ] ;  /* 0x00000000fffff984 */ /* 0x000fe20000000800 */
[----:B------:R-:W-:Y:S01]  /*c120*/  @!PT LDS RZ, [RZ] ;  /* 0x00000000fffff984 */ /* 0x000fe20000000800 */
[----:B------:R0:W-:Y:S01]  /*c130*/  LDGSTS.E.BYPASS.LTC128B.128 [R27+0x23c00], desc[UR36][R2.64], !P1 ;  /* 0x23c00000021b7fae */ /* 0x0001e2000c901d64 */
[----:B------:R-:W-:-:S09]  /*c140*/  NOP ;  /* 0x0000000000007918 */ /* 0x000fd20000000000 */
.L_x_3281:
        /* <DEDUP_REMOVED lines=10> */
.L_x_3282:
[----:B------:R2:W-:Y:S01]  /*c1f0*/  SYNCS.ARRIVE.TRANS64.A1T0 RZ, [R10+URZ+0x28c30], RZ ;  /* 0x028c30ff0aff79a7 */ /* 0x0005e2000810003f */
[----:B------:R-:W-:Y:S05]  /*c200*/  @!P2 BRA `(.L_x_3283) ;  /* 0x000000000004a947 */ /* 0x000fea0003800000 */
[----:B------:R-:W-:Y:S01]  /*c210*/  BPT.TRAP 0x1 ;  /* 0x000000040000795c */ /* 0x000fe20000300000 */
.L_x_3283:
[----:B------:R-:W3:Y:S01]  /*c220*/  SYNCS.PHASECHK.TRANS64.TRYWAIT P0, [R10+URZ+0x28c60], R20 ;  /* 0x028c60140a0075a7 */ /* 0x000ee2000800017f */
[----:B------:R-:W-:Y:S04]  /*c230*/  BSSY B1, `(.L_x_3284) ;  /* 0x0000002000017945 */ /* 0x000fe80003800000 */
[----:B---3--:R-:W-:Y:S05]  /*c240*/  @!P0 BRA `(.L_x_3285) ;  /* 0x0000002400308947 */ /* 0x008fea0003800000 */
.L_x_3348:
[----:B------:R-:W-:Y:S05]  /*c250*/  BSYNC B1 ;  /* 0x0000000000017941 */ /* 0x000fea0003800000 */
.L_x_3284:
[----:B------:R-:W-:Y:S01]  /*c260*/  ULDC.64 UR4, c[0x0][0x328] ;  /* 0x0000ca0000047ab9 */ /* 0x000fe20000000a00 */
[----:B------:R-:W-:Y:S01]  /*c270*/  ULDC.64 UR6, c[0x0][0x338] ;  /* 0x0000ce0000067ab9 */ /* 0x000fe20000000a00 */
[----:B0-----:R-:W-:Y:S01]  /*c280*/  IMAD R2, R19, UR4, RZ ;  /* 0x0000000413027c24 */ /* 0x001fe2000f8e02ff */
[----:B------:R-:W-:Y:S01]  /*c290*/  LOP3.LUT P5, RZ, R16, 0x8, RZ, 0xc0, !PT ;  /* 0x0000000810ff7812 */ /* 0x000fe200078ac0ff */
[----:B------:R-:W-:Y:S01]  /*c2a0*/  IMAD R17, R0, 0x7000, R17 ;  /* 0x0000700000117824 */ /* 0x000fe200078e0211 */
[C---:B------:R-:W-:Y:S01]  /*c2b0*/  LOP3.LUT P4, RZ, R16.reuse, 0x4, RZ, 0xc0, !PT ;  /* 0x0000000410ff7812 */ /* 0x040fe2000788c0ff */
[C---:B------:R-:W-:Y:S01]  /*c2c0*/  IMAD R5, R7.reuse, UR5, R2 ;  /* 0x0000000507057c24 */ /* 0x040fe2000f8e0202 */
[----:B------:R-:W-:Y:S01]  /*c2d0*/  LOP3.LUT P3, RZ, R16, 0x2, RZ, 0xc0, !PT ;  /* 0x0000000210ff7812 */ /* 0x000fe2000786c0ff */
[----:B------:R-:W-:Y:S01]  /*c2e0*/  IMAD.WIDE.U32 R2, R7, UR4, RZ ;  /* 0x0000000407027c25 */ /* 0x000fe2000f8e00ff */
[----:B------:R-:W-:-:S03]  /*c2f0*/  R2UR UR4, R23 ;  /* 0x00000000170472ca */ /* 0x000fc600000e0000 */
[----:B------:R-:W-:Y:S02]  /*c300*/  IMAD R7, R18, UR6, RZ ;  /* 0x0000000612077c24 */ /* 0x000fe4000f8e02ff */
[----:B------:R-:W-:Y:S02]  /*c310*/  IMAD.IADD R3, R3, 0x1, R5 ;  /* 0x0000000103037824 */ /* 0x000fe400078e0205 */
[C---:B------:R-:W-:Y:S02]  /*c320*/  IMAD R7, R6.reuse, UR7, R7 ;  /* 0x0000000706077c24 */ /* 0x040fe4000f8e0207 */
[----:B------:R-:W-:Y:S01]  /*c330*/  IMAD.WIDE.U32 R2, R6, UR6, R2 ;  /* 0x0000000606027c25 */ /* 0x000fe2000f8e0002 */
[----:B------:R-:W-:Y:S02]  /*c340*/  ULDC.64 UR6, c[0x0][0x330] ;  /* 0x0000cc0000067ab9 */ /* 0x000fe40000000a00 */
[----:B------:R-:W-:Y:S01]  /*c350*/  MOV R5, UR6 ;  /* 0x0000000600057c02 */ /* 0x000fe20008000f00 */
[----:B------:R-:W-:Y:S01]  /*c360*/  UIMAD UR4, UR4, UR6, URZ ;  /* 0x00000006040472a4 */ /* 0x000fe2000f8e023f */
[----:B------:R-:W-:-:S03]  /*c370*/  IMAD.IADD R3, R3, 0x1, R7 ;  /* 0x0000000103037824 */ /* 0x000fc600078e0207 */
[----:B------:R-:W-:Y:S02]  /*c380*/  UIMAD UR4, UR40, UR7, UR4 ;  /* 0x00000007280472a4 */ /* 0x000fe4000f8e0204 */
        /* <DEDUP_REMOVED lines=8> */
[C---:B------:R-:W-:Y:S02]  /*c410*/  LOP3.LUT P1, RZ, R16.reuse, 0x40, RZ, 0xc0, !PT ;  /* 0x0000004010ff7812 */ /* 0x040fe4000782c0ff */
[C---:B------:R-:W-:Y:S01]  /*c420*/  LOP3.LUT P6, RZ, R16.reuse, 0x20, RZ, 0xc0, !PT ;  /* 0x0000002010ff7812 */ /* 0x040fe200078cc0ff */
[----:B------:R-:W4:Y:S01]  /*c430*/  SHFL.IDX PT, R3, R19, RZ, 0x181f ;  /* 0x00181fff13037589 */ /* 0x000f2200000e0000 */
[----:B------:R-:W-:Y:S02]  /*c440*/  LEA R17, R17, UR43, 0x1 ;  /* 0x0000002b11117c11 */ /* 0x000fe4000f8e08ff */
[----:B------:R-:W-:Y:S01]  /*c450*/  LOP3.LUT P2, RZ, R16, 0x10, RZ, 0xc0, !PT ;  /* 0x0000001010ff7812 */ /* 0x000fe2000784c0ff */
[----:B------:R-:W-:Y:S01]  /*c460*/  SHFL.IDX PT, R5, R19, 0x1, 0x181f ;  /* 0x00381f0013057f89 */ /* 0x000fe200000e0000 */
[----:B------:R-:W-:-:S03]  /*c470*/  P2R R11, PR, RZ, 0x40 ;  /* 0x00000040ff0b7803 */ /* 0x000fc60000000000 */
[----:B-1-3--:R-:W-:Y:S04]  /*c480*/  SHFL.IDX PT, R20, R19, 0x2, 0x181f ;  /* 0x00581f0013147f89 */ /* 0x00afe800000e0000 */
[----:B------:R-:W-:Y:S01]  /*c490*/  SHFL.IDX PT, R19, R19, 0x3, 0x181f ;  /* 0x00781f0013137f89 */ /* 0x000fe200000e0000 */
[----:B0-----:R-:W-:-:S03]  /*c4a0*/  IADD3 R6, P0, R14, R8, RZ ;  /* 0x000000080e067210 */ /* 0x001fc60007f1e0ff */
[----:B------:R-:W0:Y:S02]  /*c4b0*/  SHFL.IDX PT, R14, R18, 0x1, 0x181f ;  /* 0x00381f00120e7f89 */ /* 0x000e2400000e0000 */
[----:B----4-:R-:W-:-:S05]  /*c4c0*/  IMAD.X R7, RZ, RZ, R3, P0 ;  /* 0x000000ffff077224 */ /* 0x010fca00000e0603 */
[----:B------:R-:W-:Y:S01]  /*c4d0*/  LDGSTS.E.BYPASS.LTC128B.128 [R17+0x400], desc[UR36][R6.64], !P1 ;  /* 0x0040000006117fae */ /* 0x000fe2000c901d64 */
[----:B------:R-:W-:-:S03]  /*c4e0*/  ISETP.NE.U32.AND P1, PT, R25, RZ, PT ;  /* 0x000000ff1900720c */ /* 0x000fc60003f25070 */
[----:B------:R-:W-:Y:S01]  /*c4f0*/  LDGSTS.E.BYPASS.LTC128B.128 [R17+0x2400], desc[UR36][R6.64+0x80], !P6 ;  /* 0x0240008006117fae */ /* 0x000fe2000f101d64 */
[----:B------:R-:W-:-:S03]  /*c500*/  LOP3.LUT P6, RZ, R16, 0x40, RZ, 0xc0, !PT ;  /* 0x0000004010ff7812 */ /* 0x000fc600078cc0ff */
[----:B------:R-:W-:Y:S04]  /*c510*/  LDGSTS.E.BYPASS.LTC128B.128 [R17+0x4400], desc[UR36][R6.64+0x100], !P2 ;  /* 0x0440010006117fae */ /* 0x000fe8000d101d64 */
[----:B------:R-:W-:Y:S01]  /*c520*/  LDGSTS.E.BYPASS.LTC128B.128 [R17+0x6400], desc[UR36][R6.64+0x180], !P5 ;  /* 0x0640018006117fae */ /* 0x000fe2000e901d64 */
[----:B0-----:R-:W-:-:S03]  /*c530*/  IADD3 R4, P0, R14, R8, RZ ;  /* 0x000000080e047210 */ /* 0x001fc60007f1e0ff */
[----:B------:R-:W-:Y:S01]  /*c540*/  LDGSTS.E.BYPASS.LTC128B.128 [R17+0x8400], desc[UR36][R6.64+0x200], !P4 ;  /* 0x0840020006117fae */ /* 0x000fe2000e101d64 */
[----:B------:R-:W-:-:S03]  /*c550*/  IADD3.X R5, RZ, R5, RZ, P0, !PT ;  /* 0x00000005ff057210 */ /* 0x000fc600007fe4ff */
[----:B------:R-:W0:Y:S04]  /*c560*/  SHFL.IDX PT, R14, R18, 0x2, 0x181f ;  /* 0x00581f00120e7f89 */ /* 0x000e2800000e0000 */
[----:B------:R-:W-:Y:S01]  /*c570*/  LDGSTS.E.BYPASS.LTC128B.128 [R17+0xa400], desc[UR36][R6.64+0x280], !P3 ;  /* 0x0a40028006117fae */ /* 0x000fe2000d901d64 */
[----:B0-----:R-:W-:-:S03]  /*c580*/  IADD3 R2, P0, R14, R8, RZ ;  /* 0x000000080e027210 */ /* 0x001fc60007f1e0ff */
[----:B------:R0:W1:Y:S02]  /*c590*/  SHFL.IDX PT, R14, R18, 0x3, 0x181f ;  /* 0x00781f00120e7f89 */ /* 0x00006400000e0000 */
[----:B------:R-:W-:Y:S01]  /*c5a0*/  IMAD.X R3, RZ, RZ, R20, P0 ;  /* 0x000000ffff037224 */ /* 0x000fe200000e0614 */
[----:B------:R-:W-:-:S13]  /*c5b0*/  ISETP.NE.U32.AND P0, PT, R28, RZ, PT ;  /* 0x000000ff1c00720c */ /* 0x000fda0003f05070 */
[----:B------:R-:W-:Y:S04]  /*c5c0*/  LDGSTS.E.BYPASS.LTC128B.128 [R17+0xc400], desc[UR36][R6.64+0x300], P0 ;  /* 0x0c40030006117fae */ /* 0x000fe80008101d64 */
[----:B------:R3:W-:Y:S04]  /*c5d0*/  LDGSTS.E.BYPASS.LTC128B.128 [R17+0xe400], desc[UR36][R6.64+0x380], P1 ;  /* 0x0e40038006117fae */ /* 0x0007e80008901d64 */
[----:B------:R-:W-:Y:S01]  /*c5e0*/  LDGSTS.E.BYPASS.LTC128B.128 [R17+0xc00], desc[UR36][R4.64], !P6 ;  /* 0x00c0000004117fae */ /* 0x000fe2000f101d64 */
[----:B------:R-:W-:-:S04]  /*c5f0*/  ISETP.NE.AND P6, PT, R11, RZ, PT ;  /* 0x000000ff0b00720c */ /* 0x000fc80003fc5270 */
[----:B---3--:R-:W-:-:S09]  /*c600*/  P2R R6, PR, RZ, 0x40 ;  /* 0x00000040ff067803 */ /* 0x008fd20000000000 */
[----:B------:R-:W-:Y:S01]  /*c610*/  LDGSTS.E.BYPASS.LTC128B.128 [R17+0x2c00], desc[UR36][R4.64+0x80], !P6 ;  /* 0x02c0008004117fae */ /* 0x000fe2000f101d64 */
[----:B------:R-:W-:-:S03]  /*c620*/  LOP3.LUT P6, RZ, R16, 0x40, RZ, 0xc0, !PT ;  /* 0x0000004010ff7812 */ /* 0x000fc600078cc0ff */
[----:B------:R-:W-:Y:S04]  /*c630*/  LDGSTS.E.BYPASS.LTC128B.128 [R17+0x4c00], desc[UR36][R4.64+0x100], !P2 ;  /* 0x04c0010004117fae */ /* 0x000fe8000d101d64 */
[----:B------:R-:W-:Y:S04]  /*c640*/  LDGSTS.E.BYPASS.LTC128B.128 [R17+0x6c00], desc[UR36][R4.64+0x180], !P5 ;  /* 0x06c0018004117fae */ /* 0x000fe8000e901d64 */
[----:B------:R-:W-:Y:S04]  /*c650*/  LDGSTS.E.BYPASS.LTC128B.128 [R17+0x8c00], desc[UR36][R4.64+0x200], !P4 ;  /* 0x08c0020004117fae */ /* 0x000fe8000e101d64 */
[----:B------:R-:W-:Y:S04]  /*c660*/  LDGSTS.E.BYPASS.LTC128B.128 [R17+0xac00], desc[UR36][R4.64+0x280], !P3 ;  /* 0x0ac0028004117fae */ /* 0x000fe8000d901d64 */
[----:B------:R-:W-:Y:S04]  /*c670*/  LDGSTS.E.BYPASS.LTC128B.128 [R17+0xcc00], desc[UR36][R4.64+0x300], P0 ;  /* 0x0cc0030004117fae */ /* 0x000fe80008101d64 */
[----:B------:R3:W-:Y:S04]  /*c680*/  LDGSTS.E.BYPASS.LTC128B.128 [R17+0xec00], desc[UR36][R4.64+0x380], P1 ;  /* 0x0ec0038004117fae */ /* 0x0007e80008901d64 */
[----:B------:R0:W-:Y:S01]  /*c690*/  LDGSTS.E.BYPASS.LTC128B.128 [R17+0x1400], desc[UR36][R2.64], !P6 ;  /* 0x0140000002117fae */ /* 0x0001e2000f101d64 */
[----:B------:R-:W-:Y:S01]  /*c6a0*/  ISETP.NE.AND P6, PT, R6, RZ, PT ;  /* 0x000000ff0600720c */ /* 0x000fe20003fc5270 */
[----:B---3--:R-:W-:-:S12]  /*c6b0*/  IMAD.MOV.U32 R4, RZ, RZ, RZ ;  /* 0x000000ffff047224 */ /* 0x008fd800078e00ff */
[----:B------:R0:W-:Y:S04]  /*c6c0*/  LDGSTS.E.BYPASS.LTC128B.128 [R17+0x3400], desc[UR36][R2.64+0x80], !P6 ;  /* 0x0340008002117fae */ /* 0x0001e8000f101d64 */
[----:B------:R0:W-:Y:S04]  /*c6d0*/  LDGSTS.E.BYPASS.LTC128B.128 [R17+0x5400], desc[UR36][R2.64+0x100], !P2 ;  /* 0x0540010002117fae */ /* 0x0001e8000d101d64 */
[----:B------:R0:W-:Y:S04]  /*c6e0*/  LDGSTS.E.BYPASS.LTC128B.128 [R17+0x7400], desc[UR36][R2.64+0x180], !P5 ;  /* 0x0740018002117fae */ /* 0x0001e8000e901d64 */
[----:B------:R0:W-:Y:S04]  /*c6f0*/  LDGSTS.E.BYPASS.LTC128B.128 [R17+0x9400], desc[UR36][R2.64+0x200], !P4 ;  /* 0x0940020002117fae */ /* 0x0001e8000e101d64 */
[----:B------:R0:W-:Y:S04]  /*c700*/  LDGSTS.E.BYPASS.LTC128B.128 [R17+0xb400], desc[UR36][R2.64+0x280], !P3 ;  /* 0x0b40028002117fae */ /* 0x0001e8000d901d64 */
[----:B------:R0:W-:Y:S04]  /*c710*/  LDGSTS.E.BYPASS.LTC128B.128 [R17+0xd400], desc[UR36][R2.64+0x300], P0 ;  /* 0x0d40030002117fae */ /* 0x0001e80008101d64 */
[----:B-1----:R0:W-:Y:S02]  /*c720*/  LDGSTS.E.BYPASS.LTC128B.128 [R17+0xf400], desc[UR36][R2.64+0x380], P1 ;  /* 0x0f40038002117fae */ /* 0x0021e40008901d64 */
.L_x_3358:
[----:B------:R-:W-:Y:S02]  /*c730*/  P2R R5, PR, RZ, 0x2 ;  /* 0x00000002ff057803 */ /* 0x000fe40000000000 */
[----:B------:R-:W-:Y:S02]  /*c740*/  LOP3.LUT P1, RZ, R16, 0x40, RZ, 0xc0, !PT ;  /* 0x0000004010ff7812 */ /* 0x000fe4000782c0ff */
[----:B0-----:R-:W-:Y:S02]  /*c750*/  IADD3 R2, P2, R14, R8, RZ ;  /* 0x000000080e027210 */ /* 0x001fe40007f5e0ff */
[C---:B------:R-:W-:Y:S02]  /*c760*/  LOP3.LUT P6, RZ, R16.reuse, 0x10, RZ, 0xc0, !PT ;  /* 0x0000001010ff7812 */ /* 0x040fe400078cc0ff */
[----:B------:R-:W-:Y:S02]  /*c770*/  IADD3.X R3, RZ, R19, RZ, P2, !PT ;  /* 0x00000013ff037210 */ /* 0x000fe400017fe4ff */
[----:B------:R-:W-:-:S05]  /*c780*/  LOP3.LUT P2, RZ, R16, 0x20, RZ, 0xc0, !PT ;  /* 0x0000002010ff7812 */ /* 0x000fca000784c0ff */
[----:B------:R-:W-:Y:S01]  /*c790*/  @!PT LDS RZ, [RZ] ;  /* 0x00000000fffff984 */ /* 0x000fe20000000800 */
[----:B------:R-:W-:Y:S01]  /*c7a0*/  @!PT LDS RZ, [RZ] ;  /* 0x00000000fffff984 */ /* 0x000fe20000000800 */
[----:B------:R-:W-:Y:S01]  /*c7b0*/  @!PT LDS RZ, [RZ] ;  /* 0x00000000fffff984 */ /* 0x000fe20000000800 */
[----:B------:R0:W-:Y:S01]  /*c7c0*/  LDGSTS.E.BYPASS.LTC128B.128 [R17+0x1c00], desc[UR36][R2.64], !P1 ;  /* 0x01c0000002117fae */ /* 0x0001e2000c901d64 */
[----:B------:R-:W-:-:S07]  /*c7d0*/  ISETP.NE.AND P1, PT, R5, RZ, PT ;  /* 0x000000ff0500720c */ /* 0x000fce0003f25270 */
[----:B------:R0:W-:Y:S04]  /*c7e0*/  LDGSTS.E.BYPASS.LTC128B.128 [R17+0x3c00], desc[UR36][R2.64+0x80], !P2 ;  /* 0x03c0008002117fae */ /* 0x0001e8000d101d64 */
[----:B------:R0:W-:Y:S04]  /*c7f0*/  LDGSTS.E.BYPASS.LTC128B.128 [R17+0x5c00], desc[UR36][R2.64+0x100], !P6 ;  /* 0x05c0010002117fae */ /* 0x0001e8000f101d64 */
[----:B------:R0:W-:Y:S04]  /*c800*/  LDGSTS.E.BYPASS.LTC128B.128 [R17+0x7c00], desc[UR36][R2.64+0x180], !P5 ;  /* 0x07c0018002117fae */ /* 0x0001e8000e901d64 */
[----:B------:R0:W-:Y:S04]  /*c810*/  LDGSTS.E.BYPASS.LTC128B.128 [R17+0x9c00], desc[UR36][R2.64+0x200], !P4 ;  /* 0x09c0020002117fae */ /* 0x0001e8000e101d64 */
[----:B------:R0:W-:Y:S04]  /*c820*/  LDGSTS.E.BYPASS.LTC128B.128 [R17+0xbc00], desc[UR36][R2.64+0x280], !P3 ;  /* 0x0bc0028002117fae */ /* 0x0001e8000d901d64 */
[----:B------:R0:W-:Y:S01]  /*c830*/  LDGSTS.E.BYPASS.LTC128B.128 [R17+0xdc00], desc[UR36][R2.64+0x300], P0 ;  /* 0x0dc0030002117fae */ /* 0x0001e20008101d64 */
[----:B------:R-:W-:-:S03]  /*c840*/  PLOP3.LUT P0, PT, PT, PT, PT, 0x80, 0x0 ;  /* 0x000000000000781c */ /* 0x000fc60003f0f070 */
[----:B------:R0:W-:Y:S01]  /*c850*/  LDGSTS.E.BYPASS.LTC128B.128 [R17+0xfc00], desc[UR36][R2.64+0x380], P1 ;  /* 0x0fc0038002117fae */ /* 0x0001e20008901d64 */
[----:B------:R-:W-:-:S09]  /*c860*/  NOP ;  /* 0x0000000000007918 */ /* 0x000fd20000000000 */
.L_x_3287:
        /* <DEDUP_REMOVED lines=10> */
.L_x_3288:
[----:B------:R-:W-:Y:S01]  /*c910*/  VIADD R0, R0, 0x1 ;  /* 0x0000000100007836 */ /* 0x000fe20000000000 */
[----:B------:R1:W-:Y:S01]  /*c920*/  SYNCS.ARRIVE.TRANS64.A1T0 RZ, [R10+URZ+0x28c50], RZ ;  /* 0x028c50ff0aff79a7 */ /* 0x0003e2000810003f */
[----:B------:R-:W-:Y:S01]  /*c930*/  VIADD R22, R22, 0xffffffff ;  /* 0xffffffff16167836 */ /* 0x000fe20000000000 */
[----:B------:R-:W-:Y:S02]  /*c940*/  IADD3 R9, R9, -0x40, RZ ;  /* 0xffffffc009097810 */ /* 0x000fe40007ffe0ff */
[----:B------:R-:W-:-:S04]  /*c950*/  ISETP.NE.AND P0, PT, R0, 0x2, PT ;  /* 0x000000020000780c */ /* 0x000fc80003f05270 */
[----:B------:R-:W-:Y:S02]  /*c960*/  SEL R0, R0, RZ, P0 ;  /* 0x000000ff00007207 */ /* 0x000fe40000000000 */
[----:B0-----:R-:W-:Y:S02]  /*c970*/  SEL R2, RZ, 0x1, P0 ;  /* 0x00000001ff027807 */ /* 0x001fe40000000000 */
[----:B------:R-:W-:Y:S02]  /*c980*/  ISETP.GT.AND P0, PT, R22, UR45, PT ;  /* 0x0000002d16007c0c */ /* 0x000fe4000bf04270 */
[----:B------:R-:W-:-:S11]  /*c990*/  LOP3.LUT R21, R21, R2, RZ, 0x3c, !PT ;  /* 0x0000000215157212 */ /* 0x000fd600078e3cff */
[----:B-1----:R-:W-:Y:S05]  /*c9a0*/  @P0 BRA `(.L_x_3289) ;  /* 0xfffffff0008c0947 */ /* 0x002fea000383ffff */
.L_x_3274:
[----:B------:R-:W-:Y:S05]  /*c9b0*/  BSYNC B0 ;  /* 0x0000000000007941 */ /* 0x000fea0003800000 */
.L_x_3257:
[----:B------:R-:W0:Y:S01]  /*c9c0*/  S2R R3, SR_CgaCtaId ;  /* 0x0000000000037919 */ /* 0x000e220000008800 */
[----:B------:R-:W-:Y:S01]  /*c9d0*/  MOV R2, 0x400 ;  /* 0x0000040000027802 */ /* 0x000fe20000000f00 */
[----:B------:R-:W-:Y:S01]  /*c9e0*/  BSSY B0, `(.L_x_3290) ;  /* 0x0000005000007945 */ /* 0x000fe20003800000 */
[----:B------:R-:W-:Y:S02]  /*c9f0*/  SHF.L.U32 R4, R4, 0x1f, RZ ;  /* 0x0000001f04047819 */ /* 0x000fe400000006ff */
[----:B0-----:R-:W-:-:S04]  /*ca00*/  LEA R5, R3, R2, 0x18 ;  /* 0x0000000203057211 */ /* 0x001fc800078ec0ff */
[----:B------:R-:W0:Y:S02]  /*ca10*/  SYNCS.PHASECHK.TRANS64.TRYWAIT P0, [R5+URZ+0x28c20], R4 ;  /* 0x028c2004050075a7 */ /* 0x000e24000800017f */
[----:B0-----:R-:W-:Y:S05]  /*ca20*/  @!P0 BRA `(.L_x_3291) ;  /* 0x0000002400108947 */ /* 0x001fea0003800000 */
.L_x_3359:
[----:B------:R-:W-:Y:S05]  /*ca30*/  BSYNC B0 ;  /* 0x0000000000007941 */ /* 0x000fea0003800000 */
.L_x_3290:
[----:B------:R-:W-:-:S03]  /*ca40*/  UMOV UR4, 0xffffffff ;  /* 0xffffffff00047882 */ /* 0x000fc60000000000 */
[----:B------:R-:W-:Y:S05]  /*ca50*/  BRA.DIV UR4, `(.L_x_3292) ;  /* 0x0000002604187947 */ /* 0x000fea000b800000 */
[----:B------:R-:W1:Y:S02]  /*ca60*/  S2R R2, SR_TID.X ;  /* 0x0000000000027919 */ /* 0x000e640000002100 */
[----:B-1----:R-:W-:-:S04]  /*ca70*/  SHF.R.U32.HI R2, RZ, 0x5, R2 ;  /* 0x00000005ff027819 */ /* 0x002fc80000011602 */
[----:B------:R-:W-:-:S05]  /*ca80*/  LOP3.LUT R2, R2, 0x3, RZ, 0xc0, !PT ;  /* 0x0000000302027812 */ /* 0x000fca00078ec0ff */
[----:B------:R1:W3:Y:S02]  /*ca90*/  SHFL.IDX PT, R14, R2, RZ, 0x1f ;  /* 0x00001fff020e7589 */ /* 0x0002e400000e0000 */
.L_x_3362:
[----:B---3--:R-:W-:-:S13]  /*caa0*/  ISETP.NE.AND P0, PT, R14, RZ, PT ;  /* 0x000000ff0e00720c */ /* 0x008fda0003f05270 */
[----:B------:R-:W-:Y:S05]  /*cab0*/  @P0 BRA `(.L_x_3212) ;  /* 0x0000000000880947 */ /* 0x000fea0003800000 */
[----:B------:R-:W-:-:S03]  /*cac0*/  UMOV UR4, 0xffffffff ;  /* 0xffffffff00047882 */ /* 0x000fc60000000000 */
[----:B------:R-:W-:Y:S05]  /*cad0*/  BRA.DIV UR4, `(.L_x_3293) ;  /* 0x00000026042c7947 */ /* 0x000fea000b800000 */
[----:B------:R-:W-:-:S13]  /*cae0*/  ELECT P6, URZ, PT ;  /* 0x00000000003f782f */ /* 0x000fda00038c0000 */
.L_x_3365:
[----:B------:R-:W-:Y:S05]  /*caf0*/  @!P6 BRA `(.L_x_3212) ;  /* 0x000000000078e947 */ /* 0x000fea0003800000 */
[----:B------:R-:W-:-:S06]  /*cb00*/  ULOP3.LUT UR4, UR39, 0x2, URZ, 0xfc, !UPT ;  /* 0x0000000227047892 */ /* 0x000fcc000f8efc3f */
[----:B-1----:R-:W-:-:S05]  /*cb10*/  IMAD.U32 R2, RZ, RZ, UR4 ;  /* 0x00000004ff027e24 */ /* 0x002fca000f8e00ff */
[----:B------:R-:W-:-:S13]  /*cb20*/  ISETP.NE.AND P0, PT, R2, 0x3, PT ;  /* 0x000000030200780c */ /* 0x000fda0003f05270 */
[----:B------:R-:W-:Y:S05]  /*cb30*/  @!P0 BRA `(.L_x_3294) ;  /* 0x0000000000048947 */ /* 0x000fea0003800000 */
[----:B------:R-:W-:Y:S01]  /*cb40*/  BPT.TRAP 0x1 ;  /* 0x000000040000795c */ /* 0x000fe20000300000 */
.L_x_3294:
[C---:B0-----:R-:W-:Y:S01]  /*cb50*/  IMAD R4, R0.reuse, 0x8, R5 ;  /* 0x0000000800047824 */ /* 0x041fe200078e0205 */
[----:B------:R-:W-:Y:S02]  /*cb60*/  SHF.L.U32 R3, R21, 0x1f, RZ ;  /* 0x0000001f15037819 */ /* 0x000fe400000006ff */
[----:B------:R-:W-:Y:S02]  /*cb70*/  IADD3 R0, R0, 0x1, RZ ;  /* 0x0000000100007810 */ /* 0x000fe40007ffe0ff */
[----:B------:R-:W0:Y:S02]  /*cb80*/  SYNCS.PHASECHK.TRANS64.TRYWAIT P1, [R4+URZ+0x28c40], R3 ;  /* 0x028c4003040075a7 */ /* 0x000e24000802017f */
[----:B------:R-:W-:-:S04]  /*cb90*/  ISETP.NE.AND P2, PT, R0, 0x2, PT ;  /* 0x000000020000780c */ /* 0x000fc80003f45270 */
[----:B------:R-:W-:Y:S01]  /*cba0*/  SEL R2, RZ, 0x1, P2 ;  /* 0x00000001ff027807 */ /* 0x000fe20001000000 */
[----:B0-----:R-:W-:Y:S08]  /*cbb0*/  @!P1 BRA `(.L_x_3295) ;  /* 0x0000002400149947 */ /* 0x001ff00003800000 */
.L_x_3366:
[----:B------:R-:W-:Y:S02]  /*cbc0*/  SEL R0, R0, RZ, P2 ;  /* 0x000000ff00007207 */ /* 0x000fe40001000000 */
[----:B------:R-:W-:Y:S01]  /*cbd0*/  LOP3.LUT R2, R21, R2, RZ, 0x3c, !PT ;  /* 0x0000000215027212 */ /* 0x000fe200078e3cff */
[----:B------:R-:W-:Y:S06]  /*cbe0*/  @!P0 BRA `(.L_x_3296) ;  /* 0x0000000000048947 */ /* 0x000fec0003800000 */
[----:B------:R-:W-:Y:S01]  /*cbf0*/  BPT.TRAP 0x1 ;  /* 0x000000040000795c */ /* 0x000fe20000300000 */
.L_x_3296:
[----:B------:R-:W-:Y:S01]  /*cc00*/  IMAD R5, R0, 0x8, R5 ;  /* 0x0000000800057824 */ /* 0x000fe200078e0205 */
[----:B------:R-:W-:-:S04]  /*cc10*/  SHF.L.U32 R0, R2, 0x1f, RZ ;  /* 0x0000001f02007819 */ /* 0x000fc800000006ff */
[----:B------:R-:W1:Y:S02]  /*cc20*/  SYNCS.PHASECHK.TRANS64.TRYWAIT P1, [R5+URZ+0x28c40], R0 ;  /* 0x028c4000050075a7 */ /* 0x000e64000802017f */
[----:B-1----:R-:W-:Y:S05]  /*cc30*/  @!P1 BRA `(.L_x_3297) ;  /* 0x0000002400089947 */ /* 0x002fea0003800000 */
.L_x_3367:
[----:B------:R-:W-:Y:S05]  /*cc40*/  @!P0 BRA `(.L_x_3298) ;  /* 0x0000000000048947 */ /* 0x000fea0003800000 */
[----:B------:R-:W-:Y:S01]  /*cc50*/  BPT.TRAP 0x1 ;  /* 0x000000040000795c */ /* 0x000fe20000300000 */
.L_x_3298:
[----:B------:R-:W3:Y:S02]  /*cc60*/  SYNCS.PHASECHK.TRANS64.TRYWAIT P1, [R4+URZ+0x28c60], R3 ;  /* 0x028c6003040075a7 */ /* 0x000ee4000802017f */
[----:B---3--:R-:W-:Y:S05]  /*cc70*/  @!P1 BRA `(.L_x_3299) ;  /* 0x00000024000c9947 */ /* 0x008fea0003800000 */
.L_x_3368:
[----:B------:R-:W-:Y:S05]  /*cc80*/  @!P0 BRA `(.L_x_3300) ;  /* 0x0000000000048947 */ /* 0x000fea0003800000 */
[----:B------:R-:W-:Y:S01]  /*cc90*/  BPT.TRAP 0x1 ;  /* 0x000000040000795c */ /* 0x000fe20000300000 */
.L_x_3300:
[----:B----4-:R4:W0:Y:S02]  /*cca0*/  SYNCS.PHASECHK.TRANS64.TRYWAIT P0, [R5+URZ+0x28c60], R0 ;  /* 0x028c6000050075a7 */ /* 0x010824000800017f */
[----:B0-----:R-:W-:Y:S05]  /*ccb0*/  @!P0 NANOSLEEP.SYNCS 0x989680 ;  /* 0x009896800000895d */ /* 0x001fea0003900000 */
[----:B------:R-:W0:Y:S02]  /*ccc0*/  @!P0 SYNCS.PHASECHK.TRANS64 P0, [R5+URZ+0x28c60], R0 ;  /* 0x028c6000050085a7 */ /* 0x000e24000800007f */
[----:B0-----:R-:W-:Y:S05]  /*ccd0*/  @!P0 BRA `(.L_x_3300) ;  /* 0xfffffffc00f08947 */ /* 0x001fea000383ffff */
.L_x_3212:
[----:B------:R-:W-:Y:S05]  /*cce0*/  BSYNC B6 ;  /* 0x0000000000067941 */ /* 0x000fea0003800000 */
.L_x_3209:
[----:B------:R-:W-:Y:S05]  /*ccf0*/  EXIT ;  /* 0x000000000000794d */ /* 0x000fea0003800000 */
.L_x_3217:
[----:B0-----:R-:W-:-:S04]  /*cd00*/  IMAD.U32 R5, RZ, RZ, UR5 ;  /* 0x00000005ff057e24 */ /* 0x001fc8000f8e00ff */
[----:B------:R0:W1:Y:S03]  /*cd10*/  SYNCS.PHASECHK.TRANS64.TRYWAIT P1, [R5+URZ+0x28c50], R2 ;  /* 0x028c5002050075a7 */ /* 0x000066000802017f */
[----:B-1----:R-:W-:Y:S05]  /*cd20*/  @!P1 NANOSLEEP.SYNCS 0x989680 ;  /* 0x009896800000995d */ /* 0x002fea0003900000 */
[----:B------:R-:W1:Y:S02]  /*cd30*/  @!P1 SYNCS.PHASECHK.TRANS64 P1, [R5+URZ+0x28c50], R2 ;  /* 0x028c5002050095a7 */ /* 0x000e64000802007f */
[----:B-1----:R-:W-:Y:S05]  /*cd40*/  @!P1 BRA `(.L_x_3217) ;  /* 0xfffffffc00ec9947 */ /* 0x002fea000383ffff */
[----:B------:R-:W-:Y:S05]  /*cd50*/  BRA `(.L_x_3301) ;  /* 0xffffff4400947947 */ /* 0x000fea000383ffff */
.L_x_3223:
[----:B-1----:R-:W-:-:S04]  /*cd60*/  MOV R5, UR7 ;  /* 0x0000000700057c02 */ /* 0x002fc80008000f00 */
[----:B------:R1:W2:Y:S03]  /*cd70*/  SYNCS.PHASECHK.TRANS64.TRYWAIT P1, [R5+URZ+0x28c50], R2 ;  /* 0x028c5002050075a7 */ /* 0x0002a6000802017f */
[----:B--2---:R-:W-:Y:S05]  /*cd80*/  @!P1 NANOSLEEP.SYNCS 0x989680 ;  /* 0x009896800000995d */ /* 0x004fea0003900000 */
[----:B------:R-:W2:Y:S02]  /*cd90*/  @!P1 SYNCS.PHASECHK.TRANS64 P1, [R5+URZ+0x28c50], R2 ;  /* 0x028c5002050095a7 */ /* 0x000ea4000802007f */
[----:B--2---:R-:W-:Y:S05]  /*cda0*/  @!P1 BRA `(.L_x_3223) ;  /* 0xfffffffc00ec9947 */ /* 0x004fea000383ffff */
[----:B------:R-:W-:Y:S05]  /*cdb0*/  BRA `(.L_x_3222) ;  /* 0xffffff5000987947 */ /* 0x000fea000383ffff */
.L_x_3228:
[----:B0-----:R-:W-:-:S04]  /*cdc0*/  IMAD.U32 R0, RZ, RZ, UR41 ;  /* 0x00000029ff007e24 */ /* 0x001fc8000f8e00ff */
[----:B------:R0:W1:Y:S03]  /*cdd0*/  SYNCS.PHASECHK.TRANS64.TRYWAIT P0, [R0+URZ+0x28c00], R9 ;  /* 0x028c0009000075a7 */ /* 0x000066000800017f */
[----:B-1----:R-:W-:Y:S05]  /*cde0*/  @!P0 NANOSLEEP.SYNCS 0x989680 ;  /* 0x009896800000895d */ /* 0x002fea0003900000 */
[----:B------:R-:W1:Y:S02]  /*cdf0*/  @!P0 SYNCS.PHASECHK.TRANS64 P0, [R0+URZ+0x28c00], R9 ;  /* 0x028c0009000085a7 */ /* 0x000e64000800007f */
[----:B-1----:R-:W-:Y:S05]  /*ce00*/  @!P0 BRA `(.L_x_3228) ;  /* 0xfffffffc00ec8947 */ /* 0x002fea000383ffff */
[----:B------:R-:W-:Y:S05]  /*ce10*/  BRA `(.L_x_3302) ;  /* 0xffffff6400987947 */ /* 0x000fea000383ffff */
.L_x_3232:
[----:B-1----:R-:W-:-:S04]  /*ce20*/  IMAD.U32 R4, RZ, RZ, UR41 ;  /* 0x00000029ff047e24 */ /* 0x002fc8000f8e00ff */
[----:B------:R1:W2:Y:S03]  /*ce30*/  SYNCS.PHASECHK.TRANS64.TRYWAIT P1, [R4+URZ+0x28c30], R9 ;  /* 0x028c3009040075a7 */ /* 0x0002a6000802017f */
[----:B--2---:R-:W-:Y:S05]  /*ce40*/  @!P1 NANOSLEEP.SYNCS 0x989680 ;  /* 0x009896800000995d */ /* 0x004fea0003900000 */
[----:B------:R-:W2:Y:S02]  /*ce50*/  @!P1 SYNCS.PHASECHK.TRANS64 P1, [R4+URZ+0x28c30], R9 ;  /* 0x028c3009040095a7 */ /* 0x000ea4000802007f */
[----:B--2---:R-:W-:Y:S05]  /*ce60*/  @!P1 BRA `(.L_x_3232) ;  /* 0xfffffffc00ec9947 */ /* 0x004fea000383ffff */
[----:B------:R-:W-:Y:S05]  /*ce70*/  BRA `(.L_x_3231) ;  /* 0xffffff6400d87947 */ /* 0x000fea000383ffff */
.L_x_3237:
[----:B--2---:R-:W-:-:S04]  /*ce80*/  MOV R12, UR41 ;  /* 0x00000029000c7c02 */ /* 0x004fc80008000f00 */
[----:B------:R2:W4:Y:S03]  /*ce90*/  SYNCS.PHASECHK.TRANS64.TRYWAIT P1, [R12+URZ+0x28c50], R9 ;  /* 0x028c50090c0075a7 */ /* 0x000526000802017f */
[----:B----4-:R-:W-:Y:S05]  /*cea0*/  @!P1 NANOSLEEP.SYNCS 0x989680 ;  /* 0x009896800000995d */ /* 0x010fea0003900000 */
[----:B------:R-:W4:Y:S02]  /*ceb0*/  @!P1 SYNCS.PHASECHK.TRANS64 P1, [R12+URZ+0x28c50], R9 ;  /* 0x028c50090c0095a7 */ /* 0x000f24000802007f */
[----:B----4-:R-:W-:Y:S05]  /*cec0*/  @!P1 BRA `(.L_x_3237) ;  /* 0xfffffffc00ec9947 */ /* 0x010fea000383ffff */
[----:B------:R-:W-:Y:S05]  /*ced0*/  BRA `(.L_x_3236) ;  /* 0xffffff7800507947 */ /* 0x000fea000383ffff */
.L_x_3243:
[----:B-1----:R-:W-:-:S04]  /*cee0*/  IMAD.U32 R12, RZ, RZ, UR26 ;  /* 0x0000001aff0c7e24 */ /* 0x002fc8000f8e00ff */
[----:B------:R1:W2:Y:S03]  /*cef0*/  SYNCS.PHASECHK.TRANS64.TRYWAIT P2, [R12+URZ+0x28c30], R9 ;  /* 0x028c30090c0075a7 */ /* 0x0002a6000804017f */
[----:B--2---:R-:W-:Y:S05]  /*cf00*/  @!P2 NANOSLEEP.SYNCS 0x989680 ;  /* 0x009896800000a95d */ /* 0x004fea0003900000 */
[----:B------:R-:W2:Y:S02]  /*cf10*/  @!P2 SYNCS.PHASECHK.TRANS64 P2, [R12+URZ+0x28c30], R9 ;  /* 0x028c30090c00a5a7 */ /* 0x000ea4000804007f */
[----:B--2---:R-:W-:Y:S05]  /*cf20*/  @!P2 BRA `(.L_x_3243) ;  /* 0xfffffffc00eca947 */ /* 0x004fea000383ffff */
[----:B------:R-:W-:Y:S05]  /*cf30*/  BRA `(.L_x_3242) ;  /* 0xffffff7c00407947 */ /* 0x000fea000383ffff */
.L_x_3248:
[----:B--2---:R-:W-:-:S04]  /*cf40*/  IMAD.U32 R14, RZ, RZ, UR26 ;  /* 0x0000001aff0e7e24 */ /* 0x004fc8000f8e00ff */
[----:B------:R2:W4:Y:S03]  /*cf50*/  SYNCS.PHASECHK.TRANS64.TRYWAIT P2, [R14+URZ+0x28c50], R9 ;  /* 0x028c50090e0075a7 */ /* 0x000526000804017f */
[----:B----4-:R-:W-:Y:S05]  /*cf60*/  @!P2 NANOSLEEP.SYNCS 0x989680 ;  /* 0x009896800000a95d */ /* 0x010fea0003900000 */
[----:B------:R-:W4:Y:S02]  /*cf70*/  @!P2 SYNCS.PHASECHK.TRANS64 P2, [R14+URZ+0x28c50], R9 ;  /* 0x028c50090e00a5a7 */ /* 0x000f24000804007f */
[----:B----4-:R-:W-:Y:S05]  /*cf80*/  @!P2 BRA `(.L_x_3248) ;  /* 0xfffffffc00eca947 */ /* 0x010fea000383ffff */
[----:B------:R-:W-:Y:S05]  /*cf90*/  BRA `(.L_x_3247) ;  /* 0xffffff90005c7947 */ /* 0x000fea000383ffff */
.L_x_3262:
[----:B------:R-:W-:Y:S01]  /*cfa0*/  MOV R13, R23 ;  /* 0x00000017000d7202 */ /* 0x000fe20000000f00 */
[----:B------:R-:W-:Y:S01]  /*cfb0*/  IMAD.MOV.U32 R12, RZ, RZ, RZ ;  /* 0x000000ffff0c7224 */ /* 0x000fe200078e00ff */
[----:B------:R-:W-:Y:S01]  /*cfc0*/  MOV R15, 0xffffffff ;  /* 0xffffffff000f7802 */ /* 0x000fe20000000f00 */
[----:B------:R-:W-:-:S07]  /*cfd0*/  IMAD.MOV.U32 R11, RZ, RZ, 0x1f ;  /* 0x0000001fff0b7424 */ /* 0x000fce00078e00ff */
[----:B------:R-:W-:Y:S05]  /*cfe0*/  WARPSYNC.COLLECTIVE R15, `(.L_x_3303) ;  /* 0x000000000f087348 */ /* 0x000fea0003c00000 */
[----:B------:R0:W1:Y:S02]  /*cff0*/  SHFL.IDX P6, R14, R13, R12, R11 ;  /* 0x0000000c0d0e7389 */ /* 0x00006400000c000b */
[----:B01----:R-:W-:Y:S01]  /*d000*/  ENDCOLLECTIVE ;  /* 0x000000000000791b */ /* 0x003fe20003800000 */
.L_x_3303:
[----:B------:R-:W-:Y:S05]  /*d010*/  BRA `(.L_x_3304) ;  /* 0xffffffd400307947 */ /* 0x000fea000383ffff */
.L_x_3264:
[----:B0-----:R-:W-:-:S04]  /*d020*/  IMAD.U32 R3, RZ, RZ, UR43 ;  /* 0x0000002bff037e24 */ /* 0x001fc8000f8e00ff */
[----:B------:R0:W1:Y:S03]  /*d030*/  SYNCS.PHASECHK.TRANS64.TRYWAIT P0, [R3+URZ+0x28c40], R0 ;  /* 0x028c4000030075a7 */ /* 0x000066000800017f */
[----:B-1----:R-:W-:Y:S05]  /*d040*/  @!P0 NANOSLEEP.SYNCS 0x989680 ;  /* 0x009896800000895d */ /* 0x002fea0003900000 */
[----:B------:R-:W1:Y:S02]  /*d050*/  @!P0 SYNCS.PHASECHK.TRANS64 P0, [R3+URZ+0x28c40], R0 ;  /* 0x028c4000030085a7 */ /* 0x000e64000800007f */
[----:B-1----:R-:W-:Y:S05]  /*d060*/  @!P0 BRA `(.L_x_3264) ;  /* 0xfffffffc00ec8947 */ /* 0x002fea000383ffff */
[----:B------:R-:W-:Y:S05]  /*d070*/  BRA `(.L_x_3305) ;  /* 0xffffffd400607947 */ /* 0x000fea000383ffff */
.L_x_3265:
        /* <DEDUP_REMOVED lines=8> */
.L_x_3307:
[----:B------:R-:W-:Y:S05]  /*d100*/  BSYNC B0 ;  /* 0x0000000000007941 */ /* 0x000fea0003800000 */
.L_x_3306:
        /* <DEDUP_REMOVED lines=9> */
.L_x_3308:
[----:B------:R-:W-:Y:S02]  /*d1a0*/  IMAD.MOV.U32 R13, RZ, RZ, R5 ;  /* 0x000000ffff0d7224 */ /* 0x000fe400078e0005 */
[----:B------:R-:W-:Y:S01]  /*d1b0*/  IMAD.MOV.U32 R12, RZ, RZ, 0x1 ;  /* 0x00000001ff0c7424 */ /* 0x000fe200078e00ff */
[----:B------:R-:W-:-:S05]  /*d1c0*/  @P0 LEA R14, P1, R22, R14, 0x1 ;  /* 0x0000000e160e0211 */ /* 0x000fca00078208ff */
[----:B------:R-:W-:Y:S01]  /*d1d0*/  @P0 IMAD.X R3, RZ, RZ, R2, P1 ;  /* 0x000000ffff030224 */ /* 0x000fe200008e0602 */
[----:B------:R-:W-:-:S07]  /*d1e0*/  @P0 MOV R2, R14 ;  /* 0x0000000e00020202 */ /* 0x000fce0000000f00 */
[----:B------:R-:W-:Y:S05]  /*d1f0*/  WARPSYNC.COLLECTIVE R15, `(.L_x_3309) ;  /* 0x000000000f087348 */ /* 0x000fea0003c00000 */
[----:B------:R0:W1:Y:S02]  /*d200*/  SHFL.IDX P6, R14, R13, R12, R11 ;  /* 0x0000000c0d0e7389 */ /* 0x00006400000c000b */
[----:B01----:R-:W-:Y:S01]  /*d210*/  ENDCOLLECTIVE ;  /* 0x000000000000791b */ /* 0x003fe20003800000 */
.L_x_3309:
[----:B------:R-:W-:Y:S01]  /*d220*/  @!PT LDS RZ, [RZ] ;  /* 0x00000000fffff984 */ /* 0x000fe20000000800 */
[----:B------:R-:W-:Y:S01]  /*d230*/  @!PT LDS RZ, [RZ] ;  /* 0x00000000fffff984 */ /* 0x000fe20000000800 */
[----:B------:R-:W-:Y:S01]  /*d240*/  @!PT LDS RZ, [RZ] ;  /* 0x00000000fffff984 */ /* 0x000fe20000000800 */
[----:B------:R0:W-:Y:S01]  /*d250*/  @P0 LDGSTS.E.BYPASS.LTC128B.128 [R7+0x22400], desc[UR36][R2.64], !P2 ;  /* 0x2240000002070fae */ /* 0x0001e2000d101d64 */
[----:B------:R-:W-:Y:S01]  /*d260*/  ISETP.GE.AND P0, PT, R18, 0x11, PT ;  /* 0x000000111200780c */ /* 0x000fe20003f06270 */
[----:B------:R-:W-:-:S12]  /*d270*/  IMAD.MOV.U32 R13, RZ, RZ, R0 ;  /* 0x000000ffff0d7224 */ /* 0x000fd800078e0000 */
[----:B------:R-:W-:Y:S02]  /*d280*/  @P0 LEA R9, R30, UR43, 0x1 ;  /* 0x0000002b1e090c11 */ /* 0x000fe4000f8e08ff */
[----:B0-----:R-:W-:-:S07]  /*d290*/  MOV R4, R14 ;  /* 0x0000000e00047202 */ /* 0x001fce0000000f00 */
[----:B------:R-:W-:Y:S05]  /*d2a0*/  WARPSYNC.COLLECTIVE R15, `(.L_x_3310) ;  /* 0x000000000f087348 */ /* 0x000fea0003c00000 */
[----:B------:R0:W1:Y:S02]  /*d2b0*/  SHFL.IDX P6, R14, R13, R12, R11 ;  /* 0x0000000c0d0e7389 */ /* 0x00006400000c000b */
[----:B01----:R-:W-:Y:S01]  /*d2c0*/  ENDCOLLECTIVE ;  /* 0x000000000000791b */ /* 0x003fe20003800000 */
.L_x_3310:
[----:B------:R-:W-:Y:S01]  /*d2d0*/  MOV R13, R5 ;  /* 0x00000005000d7202 */ /* 0x000fe20000000f00 */
[----:B------:R-:W-:Y:S01]  /*d2e0*/  IMAD.MOV.U32 R12, RZ, RZ, 0x2 ;  /* 0x00000002ff0c7424 */ /* 0x000fe200078e00ff */
[----:B------:R-:W-:-:S13]  /*d2f0*/  @P0 LEA R2, P1, R22, R14, 0x1 ;  /* 0x0000000e16020211 */ /* 0x000fda00078208ff */
[----:B------:R-:W-:Y:S05]  /*d300*/  WARPSYNC.COLLECTIVE R15, `(.L_x_3311) ;  /* 0x000000000f087348 */ /* 0x000fea0003c00000 */
[----:B------:R0:W1:Y:S02]  /*d310*/  SHFL.IDX P6, R14, R13, R12, R11 ;  /* 0x0000000c0d0e7389 */ /* 0x00006400000c000b */
[----:B01----:R-:W-:Y:S01]  /*d320*/  ENDCOLLECTIVE ;  /* 0x000000000000791b */ /* 0x003fe20003800000 */
.L_x_3311:
[----:B------:R-:W-:-:S05]  /*d330*/  @P0 IMAD.X R3, RZ, RZ, R4, P1 ;  /* 0x000000ffff030224 */ /* 0x000fca00008e0604 */
[----:B------:R-:W-:Y:S01]  /*d340*/  @!PT LDS RZ, [RZ] ;  /* 0x00000000fffff984 */ /* 0x000fe20000000800 */
[----:B------:R-:W-:Y:S01]  /*d350*/  @!PT LDS RZ, [RZ] ;  /* 0x00000000fffff984 */ /* 0x000fe20000000800 */
[----:B------:R-:W-:Y:S01]  /*d360*/  @!PT LDS RZ, [RZ] ;  /* 0x00000000fffff984 */ /* 0x000fe20000000800 */
[----:B------:R0:W-:Y:S01]  /*d370*/  @P0 LDGSTS.E.BYPASS.LTC128B.128 [R9+0x22c00], desc[UR36][R2.64], !P2 ;  /* 0x22c0000002090fae */ /* 0x0001e2000d101d64 */
[----:B------:R-:W-:Y:S02]  /*d380*/  ISETP.GE.AND P0, PT, R18, 0x21, PT ;  /* 0x000000211200780c */ /* 0x000fe40003f06270 */
[----:B------:R-:W-:-:S11]  /*d390*/  MOV R13, R0 ;  /* 0x00000000000d7202 */ /* 0x000fd60000000f00 */
[----:B------:R-:W-:Y:S01]  /*d3a0*/  @P0 LEA R7, R30, UR43, 0x1 ;  /* 0x0000002b1e070c11 */ /* 0x000fe2000f8e08ff */
[----:B0-----:R-:W-:-:S07]  /*d3b0*/  IMAD.MOV.U32 R4, RZ, RZ, R14 ;  /* 0x000000ffff047224 */ /* 0x001fce00078e000e */
[----:B------:R-:W-:Y:S05]  /*d3c0*/  WARPSYNC.COLLECTIVE R15, `(.L_x_3312) ;  /* 0x000000000f087348 */ /* 0x000fea0003c00000 */
[----:B------:R0:W1:Y:S02]  /*d3d0*/  SHFL.IDX P6, R14, R13, R12, R11 ;  /* 0x0000000c0d0e7389 */ /* 0x00006400000c000b */
[----:B01----:R-:W-:Y:S01]  /*d3e0*/  ENDCOLLECTIVE ;  /* 0x000000000000791b */ /* 0x003fe20003800000 */
.L_x_3312:
[----:B------:R-:W-:Y:S01]  /*d3f0*/  IMAD.MOV.U32 R13, RZ, RZ, R5 ;  /* 0x000000ffff0d7224 */ /* 0x000fe200078e0005 */
[----:B------:R-:W-:Y:S02]  /*d400*/  MOV R12, 0x3 ;  /* 0x00000003000c7802 */ /* 0x000fe40000000f00 */
[----:B------:R-:W-:-:S13]  /*d410*/  @P0 LEA R2, P1, R22, R14, 0x1 ;  /* 0x0000000e16020211 */ /* 0x000fda00078208ff */
[----:B------:R-:W-:Y:S05]  /*d420*/  WARPSYNC.COLLECTIVE R15, `(.L_x_3313) ;  /* 0x000000000f087348 */ /* 0x000fea0003c00000 */
[----:B------:R0:W1:Y:S02]  /*d430*/  SHFL.IDX P6, R14, R13, R12, R11 ;  /* 0x0000000c0d0e7389 */ /* 0x00006400000c000b */
[----:B01----:R-:W-:Y:S01]  /*d440*/  ENDCOLLECTIVE ;  /* 0x000000000000791b */ /* 0x003fe20003800000 */
.L_x_3313:
[----:B------:R-:W-:-:S05]  /*d450*/  @P0 IMAD.X R3, RZ, RZ, R4, P1 ;  /* 0x000000ffff030224 */ /* 0x000fca00008e0604 */
[----:B------:R-:W-:Y:S01]  /*d460*/  @!PT LDS RZ, [RZ] ;  /* 0x00000000fffff984 */ /* 0x000fe20000000800 */
[----:B------:R-:W-:Y:S01]  /*d470*/  @!PT LDS RZ, [RZ] ;  /* 0x00000000fffff984 */ /* 0x000fe20000000800 */
[----:B------:R-:W-:Y:S01]  /*d480*/  @!PT LDS RZ, [RZ] ;  /* 0x00000000fffff984 */ /* 0x000fe20000000800 */
[----:B------:R0:W-:Y:S01]  /*d490*/  @P0 LDGSTS.E.BYPASS.LTC128B.128 [R7+0x23400], desc[UR36][R2.64], !P2 ;  /* 0x2340000002070fae */ /* 0x0001e2000d101d64 */
[----:B------:R-:W-:Y:S02]  /*d4a0*/  IMAD.MOV.U32 R13, RZ, RZ, R0 ;  /* 0x000000ffff0d7224 */ /* 0x000fe400078e0000 */
[----:B------:R-:W-:-:S07]  /*d4b0*/  IMAD.MOV.U32 R4, RZ, RZ, R14 ;  /* 0x000000ffff047224 */ /* 0x000fce00078e000e */
[----:B0-----:R-:W-:Y:S05]  /*d4c0*/  WARPSYNC.COLLECTIVE R15, `(.L_x_3314) ;  /* 0x000000000f087348 */ /* 0x001fea0003c00000 */
[----:B------:R1:W2:Y:S02]  /*d4d0*/  SHFL.IDX P6, R14, R13, R12, R11 ;  /* 0x0000000c0d0e7389 */ /* 0x0002a400000c000b */
[----:B012---:R-:W-:Y:S01]  /*d4e0*/  ENDCOLLECTIVE ;  /* 0x000000000000791b */ /* 0x007fe20003800000 */
.L_x_3314:
[----:B------:R-:W-:Y:S05]  /*d4f0*/  BRA `(.L_x_3315) ;  /* 0xffffffd400247947 */ /* 0x000fea000383ffff */
.L_x_3268:
[----:B------:R-:W-:Y:S01]  /*d500*/  MOV R13, R5 ;  /* 0x00000005000d7202 */ /* 0x000fe20000000f00 */
[----:B------:R-:W-:Y:S01]  /*d510*/  IMAD.MOV.U32 R12, RZ, RZ, RZ ;  /* 0x000000ffff0c7224 */ /* 0x000fe200078e00ff */
[----:B------:R-:W-:Y:S01]  /*d520*/  MOV R15, 0xffffffff ;  /* 0xffffffff000f7802 */ /* 0x000fe20000000f00 */
[----:B------:R-:W-:Y:S01]  /*d530*/  IMAD.MOV.U32 R11, RZ, RZ, 0x181f ;  /* 0x0000181fff0b7424 */ /* 0x000fe200078e00ff */
[----:B------:R-:W-:-:S07]  /*d540*/  LEA R35, R35, R36, 0x6 ;  /* 0x0000002423237211 */ /* 0x000fce00078e30ff */
[----:B------:R-:W-:Y:S05]  /*d550*/  WARPSYNC.COLLECTIVE R15, `(.L_x_3316) ;  /* 0x000000000f087348 */ /* 0x000fea0003c00000 */
[----:B------:R0:W1:Y:S02]  /*d560*/  SHFL.IDX P6, R14, R13, R12, R11 ;  /* 0x0000000c0d0e7389 */ /* 0x00006400000c000b */
[----:B01----:R-:W-:Y:S01]  /*d570*/  ENDCOLLECTIVE ;  /* 0x000000000000791b */ /* 0x003fe20003800000 */
.L_x_3316:
[----:B------:R-:W-:Y:S01]  /*d580*/  IADD3 R9, R35, 0x10, RZ ;  /* 0x0000001023097810 */ /* 0x000fe20007ffe0ff */
[----:B------:R-:W-:Y:S02]  /*d590*/  IMAD.MOV.U32 R13, RZ, RZ, R4 ;  /* 0x000000ffff0d7224 */ /* 0x000fe400078e0004 */
[----:B------:R-:W-:-:S07]  /*d5a0*/  IMAD.MOV.U32 R2, RZ, RZ, R14 ;  /* 0x000000ffff027224 */ /* 0x000fce00078e000e */
[----:B------:R-:W-:Y:S05]  /*d5b0*/  WARPSYNC.COLLECTIVE R15, `(.L_x_3317) ;  /* 0x000000000f087348 */ /* 0x000fea0003c00000 */
[----:B------:R0:W1:Y:S02]  /*d5c0*/  SHFL.IDX P6, R14, R13, R12, R11 ;  /* 0x0000000c0d0e7389 */ /* 0x00006400000c000b */
[----:B01----:R-:W-:Y:S01]  /*d5d0*/  ENDCOLLECTIVE ;  /* 0x000000000000791b */ /* 0x003fe20003800000 */
.L_x_3317:
[----:B------:R-:W-:Y:S02]  /*d5e0*/  ULDC UR4, c[0x0][0x288] ;  /* 0x0000a20000047ab9 */ /* 0x000fe40000000800 */
[----:B------:R-:W-:-:S05]  /*d5f0*/  IMAD R0, R0, UR4, RZ ;  /* 0x0000000400007c24 */ /* 0x000fca000f8e02ff */
[----:B------:R-:W-:Y:S01]  /*d600*/  ISETP.GE.AND P0, PT, R35, R0, PT ;  /* 0x000000002300720c */ /* 0x000fe20003f06270 */
[----:B------:R-:W-:Y:S02]  /*d610*/  IMAD.MOV.U32 R13, RZ, RZ, R5 ;  /* 0x000000ffff0d7224 */ /* 0x000fe400078e0005 */
[----:B------:R-:W-:-:S10]  /*d620*/  IMAD.MOV.U32 R12, RZ, RZ, 0x1 ;  /* 0x00000001ff0c7424 */ /* 0x000fd400078e00ff */
[----:B------:R-:W-:Y:S02]  /*d630*/  @!P0 LEA R7, R30, UR43, 0x1 ;  /* 0x0000002b1e078c11 */ /* 0x000fe4000f8e08ff */
[----:B------:R-:W-:-:S05]  /*d640*/  @!P0 LEA R14, P2, R22, R14, 0x1 ;  /* 0x0000000e160e8211 */ /* 0x000fca00078408ff */
[----:B------:R-:W-:Y:S02]  /*d650*/  @!P0 IMAD.X R3, RZ, RZ, R2, P2 ;  /* 0x000000ffff038224 */ /* 0x000fe400010e0602 */
[----:B------:R-:W-:-:S07]  /*d660*/  @!P0 IMAD.MOV.U32 R2, RZ, RZ, R14 ;  /* 0x000000ffff028224 */ /* 0x000fce00078e000e */
[----:B------:R-:W-:Y:S05]  /*d670*/  WARPSYNC.COLLECTIVE R15, `(.L_x_3318) ;  /* 0x000000000f087348 */ /* 0x000fea0003c00000 */
[----:B------:R0:W1:Y:S02]  /*d680*/  SHFL.IDX P6, R14, R13, R12, R11 ;  /* 0x0000000c0d0e7389 */ /* 0x00006400000c000b */
[----:B01----:R-:W-:Y:S01]  /*d690*/  ENDCOLLECTIVE ;  /* 0x000000000000791b */ /* 0x003fe20003800000 */
.L_x_3318:
[----:B------:R-:W-:Y:S01]  /*d6a0*/  @!PT LDS RZ, [RZ] ;  /* 0x00000000fffff984 */ /* 0x000fe20000000800 */
[----:B------:R-:W-:Y:S01]  /*d6b0*/  @!PT LDS RZ, [RZ] ;  /* 0x00000000fffff984 */ /* 0x000fe20000000800 */
[----:B------:R-:W-:Y:S01]  /*d6c0*/  @!PT LDS RZ, [RZ] ;  /* 0x00000000fffff984 */ /* 0x000fe20000000800 */
[----:B------:R0:W-:Y:S01]  /*d6d0*/  @!P0 LDGSTS.E.BYPASS.LTC128B.128 [R7+0x20400], desc[UR36][R2.64], !P1 ;  /* 0x2040000002078fae */ /* 0x0001e2000c901d64 */
[----:B------:R-:W-:Y:S01]  /*d6e0*/  ISETP.GE.AND P0, PT, R9, R0, PT ;  /* 0x000000000900720c */ /* 0x000fe20003f06270 */
[----:B------:R-:W-:Y:S01]  /*d6f0*/  IMAD.MOV.U32 R13, RZ, RZ, R4 ;  /* 0x000000ffff0d7224 */ /* 0x000fe200078e0004 */
[----:B0-----:R-:W-:-:S11]  /*d700*/  IADD3 R7, R35, 0x20, RZ ;  /* 0x0000002023077810 */ /* 0x001fd60007ffe0ff */
[----:B------:R-:W-:Y:S02]  /*d710*/  @!P0 LEA R9, R30, UR43, 0x1 ;  /* 0x0000002b1e098c11 */ /* 0x000fe4000f8e08ff */
[----:B------:R-:W-:-:S07]  /*d720*/  MOV R6, R14 ;  /* 0x0000000e00067202 */ /* 0x000fce0000000f00 */
[----:B------:R-:W-:Y:S05]  /*d730*/  WARPSYNC.COLLECTIVE R15, `(.L_x_3319) ;  /* 0x000000000f087348 */ /* 0x000fea0003c00000 */
[----:B------:R0:W1:Y:S02]  /*d740*/  SHFL.IDX P6, R14, R13, R12, R11 ;  /* 0x0000000c0d0e7389 */ /* 0x00006400000c000b */
[----:B01----:R-:W-:Y:S01]  /*d750*/  ENDCOLLECTIVE ;  /* 0x000000000000791b */ /* 0x003fe20003800000 */
.L_x_3319:
[----:B------:R-:W-:Y:S02]  /*d760*/  IMAD.MOV.U32 R13, RZ, RZ, R5 ;  /* 0x000000ffff0d7224 */ /* 0x000fe400078e0005 */
[----:B------:R-:W-:Y:S01]  /*d770*/  IMAD.MOV.U32 R12, RZ, RZ, 0x2 ;  /* 0x00000002ff0c7424 */ /* 0x000fe200078e00ff */
[----:B------:R-:W-:-:S13]  /*d780*/  @!P0 LEA R2, P2, R22, R14, 0x1 ;  /* 0x0000000e16028211 */ /* 0x000fda00078408ff */
[----:B------:R-:W-:Y:S05]  /*d790*/  WARPSYNC.COLLECTIVE R15, `(.L_x_3320) ;  /* 0x000000000f087348 */ /* 0x000fea0003c00000 */
[----:B------:R0:W1:Y:S02]  /*d7a0*/  SHFL.IDX P6, R14, R13, R12, R11 ;  /* 0x0000000c0d0e7389 */ /* 0x00006400000c000b */
[----:B01----:R-:W-:Y:S01]  /*d7b0*/  ENDCOLLECTIVE ;  /* 0x000000000000791b */ /* 0x003fe20003800000 */
.L_x_3320:
[----:B------:R-:W-:-:S05]  /*d7c0*/  @!P0 IMAD.X R3, RZ, RZ, R6, P2 ;  /* 0x000000ffff038224 */ /* 0x000fca00010e0606 */
[----:B------:R-:W-:Y:S01]  /*d7d0*/  @!PT LDS RZ, [RZ] ;  /* 0x00000000fffff984 */ /* 0x000fe20000000800 */
[----:B------:R-:W-:Y:S01]  /*d7e0*/  @!PT LDS RZ, [RZ] ;  /* 0x00000000fffff984 */ /* 0x000fe20000000800 */
[----:B------:R-:W-:Y:S01]  /*d7f0*/  @!PT LDS RZ, [RZ] ;  /* 0x00000000fffff984 */ /* 0x000fe20000000800 */
[----:B------:R0:W-:Y:S01]  /*d800*/  @!P0 LDGSTS.E.BYPASS.LTC128B.128 [R9+0x20c00], desc[UR36][R2.64], !P1 ;  /* 0x20c0000002098fae */ /* 0x0001e2000c901d64 */
[----:B------:R-:W-:Y:S01]  /*d810*/  ISETP.GE.AND P0, PT, R7, R0, PT ;  /* 0x000000000700720c */ /* 0x000fe20003f06270 */
[----:B------:R-:W-:-:S12]  /*d820*/  IMAD.MOV.U32 R13, RZ, RZ, R4 ;  /* 0x000000ffff0d7224 */ /* 0x000fd800078e0004 */
[----:B------:R-:W-:Y:S02]  /*d830*/  @!P0 LEA R7, R30, UR43, 0x1 ;  /* 0x0000002b1e078c11 */ /* 0x000fe4000f8e08ff */
[----:B0-----:R-:W-:-:S07]  /*d840*/  MOV R6, R14 ;  /* 0x0000000e00067202 */ /* 0x001fce0000000f00 */
[----:B------:R-:W-:Y:S05]  /*d850*/  WARPSYNC.COLLECTIVE R15, `(.L_x_3321) ;  /* 0x000000000f087348 */ /* 0x000fea0003c00000 */
[----:B------:R0:W1:Y:S02]  /*d860*/  SHFL.IDX P6, R14, R13, R12, R11 ;  /* 0x0000000c0d0e7389 */ /* 0x00006400000c000b */
[----:B01----:R-:W-:Y:S01]  /*d870*/  ENDCOLLECTIVE ;  /* 0x000000000000791b */ /* 0x003fe20003800000 */
.L_x_3321:
[----:B------:R-:W-:Y:S01]  /*d880*/  MOV R13, R5 ;  /* 0x00000005000d7202 */ /* 0x000fe20000000f00 */
[----:B------:R-:W-:Y:S01]  /*d890*/  IMAD.MOV.U32 R12, RZ, RZ, 0x3 ;  /* 0x00000003ff0c7424 */ /* 0x000fe200078e00ff */
[----:B------:R-:W-:-:S13]  /*d8a0*/  @!P0 LEA R2, P2, R22, R14, 0x1 ;  /* 0x0000000e16028211 */ /* 0x000fda00078408ff */
[----:B------:R-:W-:Y:S05]  /*d8b0*/  WARPSYNC.COLLECTIVE R15, `(.L_x_3322) ;  /* 0x000000000f087348 */ /* 0x000fea0003c00000 */
[----:B------:R0:W1:Y:S02]  /*d8c0*/  SHFL.IDX P6, R14, R13, R12, R11 ;  /* 0x0000000c0d0e7389 */ /* 0x00006400000c000b */
[----:B01----:R-:W-:Y:S01]  /*d8d0*/  ENDCOLLECTIVE ;  /* 0x000000000000791b */ /* 0x003fe20003800000 */
.L_x_3322:
[----:B------:R-:W-:-:S05]  /*d8e0*/  @!P0 IMAD.X R3, RZ, RZ, R6, P2 ;  /* 0x000000ffff038224 */ /* 0x000fca00010e0606 */
[----:B------:R-:W-:Y:S01]  /*d8f0*/  @!PT LDS RZ, [RZ] ;  /* 0x00000000fffff984 */ /* 0x000fe20000000800 */
[----:B------:R-:W-:Y:S01]  /*d900*/  @!PT LDS RZ, [RZ] ;  /* 0x00000000fffff984 */ /* 0x000fe20000000800 */
[----:B------:R-:W-:Y:S01]  /*d910*/  @!PT LDS RZ, [RZ] ;  /* 0x00000000fffff984 */ /* 0x000fe20000000800 */
[----:B------:R0:W-:Y:S01]  /*d920*/  @!P0 LDGSTS.E.BYPASS.LTC128B.128 [R7+0x21400], desc[UR36][R2.64], !P1 ;  /* 0x2140000002078fae */ /* 0x0001e2000c901d64 */
[----:B------:R-:W-:Y:S01]  /*d930*/  MOV R13, R4 ;  /* 0x00000004000d7202 */ /* 0x000fe20000000f00 */
[----:B------:R-:W-:-:S07]  /*d940*/  IMAD.MOV.U32 R6, RZ, RZ, R14 ;  /* 0x000000ffff067224 */ /* 0x000fce00078e000e */
[----:B0-----:R-:W-:Y:S05]  /*d950*/  WARPSYNC.COLLECTIVE R15, `(.L_x_3323) ;  /* 0x000000000f087348 */ /* 0x001fea0003c00000 */
[----:B------:R1:W2:Y:S02]  /*d960*/  SHFL.IDX P6, R14, R13, R12, R11 ;  /* 0x0000000c0d0e7389 */ /* 0x0002a400000c000b */
[----:B012---:R-:W-:Y:S01]  /*d970*/  ENDCOLLECTIVE ;  /* 0x000000000000791b */ /* 0x007fe20003800000 */
.L_x_3323:
[----:B------:R-:W-:Y:S05]  /*d980*/  BRA `(.L_x_3324) ;  /* 0xffffffd400c47947 */ /* 0x000fea000383ffff */
.L_x_3269:
[----:B0-----:R-:W-:-:S04]  /*d990*/  IMAD.U32 R3, RZ, RZ, UR43 ;  /* 0x0000002bff037e24 */ /* 0x001fc8000f8e00ff */
[----:B------:R0:W1:Y:S03]  /*d9a0*/  SYNCS.PHASECHK.TRANS64.TRYWAIT P0, [R3+URZ+0x28c20], R0 ;  /* 0x028c2000030075a7 */ /* 0x000066000800017f */
[----:B-1----:R-:W-:Y:S05]  /*d9b0*/  @!P0 NANOSLEEP.SYNCS 0x989680 ;  /* 0x009896800000895d */ /* 0x002fea0003900000 */
[----:B------:R-:W1:Y:S02]  /*d9c0*/  @!P0 SYNCS.PHASECHK.TRANS64 P0, [R3+URZ+0x28c20], R0 ;  /* 0x028c2000030085a7 */ /* 0x000e64000800007f */
[----:B-1----:R-:W-:Y:S05]  /*d9d0*/  @!P0 BRA `(.L_x_3269) ;  /* 0xfffffffc00ec8947 */ /* 0x002fea000383ffff */
[----:B------:R-:W-:Y:S05]  /*d9e0*/  BRA `(.L_x_3325) ;  /* 0xffffffd400f47947 */ /* 0x000fea000383ffff */
.L_x_3271:
[----:B0-----:R-:W-:-:S04]  /*d9f0*/  IMAD.U32 R3, RZ, RZ, UR43 ;  /* 0x0000002bff037e24 */ /* 0x001fc8000f8e00ff */
[----:B------:R0:W1:Y:S03]  /*da00*/  SYNCS.PHASECHK.TRANS64.TRYWAIT P0, [R3+URZ+0x28c60], R0 ;  /* 0x028c6000030075a7 */ /* 0x000066000800017f */
[----:B-1----:R-:W-:Y:S05]  /*da10*/  @!P0 NANOSLEEP.SYNCS 0x989680 ;  /* 0x009896800000895d */ /* 0x002fea0003900000 */
[----:B------:R-:W1:Y:S02]  /*da20*/  @!P0 SYNCS.PHASECHK.TRANS64 P0, [R3+URZ+0x28c60], R0 ;  /* 0x028c6000030085a7 */ /* 0x000e64000800007f */
[----:B-1----:R-:W-:Y:S05]  /*da30*/  @!P0 BRA `(.L_x_3271) ;  /* 0xfffffffc00ec8947 */ /* 0x002fea000383ffff */
[----:B------:R-:W-:Y:S05]  /*da40*/  BRA `(.L_x_3326) ;  /* 0xffffffd400f07947 */ /* 0x000fea000383ffff */
.L_x_3272:
        /* <DEDUP_REMOVED lines=8> */
.L_x_3328:
[----:B------:R-:W-:Y:S05]  /*dad0*/  BSYNC B0 ;  /* 0x0000000000007941 */ /* 0x000fea0003800000 */
.L_x_3327:
[----:B------:R-:W-:Y:S01]  /*dae0*/  IMAD.MOV.U32 R13, RZ, RZ, R0 ;  /* 0x000000ffff0d7224 */ /* 0x000fe200078e0000 */
[----:B------:R-:W-:Y:S01]  /*daf0*/  MOV R12, RZ ;  /* 0x000000ff000c7202 */ /* 0x000fe20000000f00 */
[----:B------:R-:W-:Y:S01]  /*db00*/  IMAD.MOV.U32 R11, RZ, RZ, 0x181f ;  /* 0x0000181fff0b7424 */ /* 0x000fe200078e00ff */
[----:B------:R-:W-:Y:S01]  /*db10*/  SHF.L.U32 R8, R22, 0x1, RZ ;  /* 0x0000000116087819 */ /* 0x000fe200000006ff */
[----:B------:R-:W-:Y:S01]  /*db20*/  IMAD.MOV.U32 R15, RZ, RZ, -0x1 ;  /* 0xffffffffff0f7424 */ /* 0x000fe200078e00ff */
[----:B------:R-:W-:Y:S01]  /*db30*/  LOP3.LUT R4, R17, 0x1, RZ, 0xc0, !PT ;  /* 0x0000000111047812 */ /* 0x000fe200078ec0ff */
[----:B------:R-:W-:Y:S01]  /*db40*/  IMAD.MOV.U32 R3, RZ, RZ, R14 ;  /* 0x000000ffff037224 */ /* 0x000fe200078e000e */
[----:B------:R-:W-:-:S07]  /*db50*/  LEA R7, R30, UR43, 0x1 ;  /* 0x0000002b1e077c11 */ /* 0x000fce000f8e08ff */
[----:B------:R-:W-:Y:S05]  /*db60*/  WARPSYNC.COLLECTIVE R15, `(.L_x_3329) ;  /* 0x000000000f087348 */ /* 0x000fea0003c00000 */
[----:B------:R0:W1:Y:S02]  /*db70*/  SHFL.IDX P6, R14, R13, R12, R11 ;  /* 0x0000000c0d0e7389 */ /* 0x00006400000c000b */
[----:B01----:R-:W-:Y:S01]  /*db80*/  ENDCOLLECTIVE ;  /* 0x000000000000791b */ /* 0x003fe20003800000 */
.L_x_3329:
[----:B------:R-:W-:Y:S02]  /*db90*/  ISETP.NE.U32.AND P1, PT, R4, 0x1, PT ;  /* 0x000000010400780c */ /* 0x000fe40003f25070 */
[C---:B------:R-:W-:Y:S02]  /*dba0*/  LOP3.LUT P5, RZ, R17.reuse, 0x2, RZ, 0xc0, !PT ;  /* 0x0000000211ff7812 */ /* 0x040fe400078ac0ff */
[C---:B------:R-:W-:Y:S02]  /*dbb0*/  LOP3.LUT P4, RZ, R17.reuse, 0x4, RZ, 0xc0, !PT ;  /* 0x0000000411ff7812 */ /* 0x040fe4000788c0ff */
[C---:B------:R-:W-:Y:S02]  /*dbc0*/  LOP3.LUT P3, RZ, R17.reuse, 0x8, RZ, 0xc0, !PT ;  /* 0x0000000811ff7812 */ /* 0x040fe4000786c0ff */
[----:B------:R-:W-:Y:S02]  /*dbd0*/  LOP3.LUT P2, RZ, R17, 0x10, RZ, 0xc0, !PT ;  /* 0x0000001011ff7812 */ /* 0x000fe4000784c0ff */
[----:B------:R-:W-:-:S02]  /*dbe0*/  LOP3.LUT R16, R16, 0xfffffeff, RZ, 0xc0, !PT ;  /* 0xfffffeff10107812 */ /* 0x000fc400078ec0ff */
[----:B------:R-:W-:Y:S01]  /*dbf0*/  PRMT R4, R17, 0x8880, RZ ;  /* 0x0000888011047816 */ /* 0x000fe200000000ff */
[----:B------:R-:W-:Y:S01]  /*dc00*/  IMAD.MOV.U32 R13, RZ, RZ, R6 ;  /* 0x000000ffff0d7224 */ /* 0x000fe200078e0006 */
[----:B------:R-:W-:Y:S02]  /*dc10*/  @P1 LOP3.LUT R16, R16, 0x100, RZ, 0xfc, !PT ;  /* 0x0000010010101812 */ /* 0x000fe400078efcff */
[----:B------:R-:W-:Y:S02]  /*dc20*/  MOV R12, 0x1 ;  /* 0x00000001000c7802 */ /* 0x000fe40000000f00 */
[----:B------:R-:W-:Y:S02]  /*dc30*/  LOP3.LUT R16, R16, 0xfffffdff, RZ, 0xc0, !PT ;  /* 0xfffffdff10107812 */ /* 0x000fe400078ec0ff */
[----:B------:R-:W-:-:S05]  /*dc40*/  IADD3 R2, P0, R14, R8, RZ ;  /* 0x000000080e027210 */ /* 0x000fca0007f1e0ff */
[----:B------:R-:W-:Y:S01]  /*dc50*/  IMAD.X R3, RZ, RZ, R3, P0 ;  /* 0x000000ffff037224 */ /* 0x000fe200000e0603 */
[----:B------:R-:W-:Y:S02]  /*dc60*/  ISETP.LT.OR P0, PT, R18, 0x1, P1 ;  /* 0x000000011200780c */ /* 0x000fe40000f01670 */
[----:B------:R-:W-:-:S11]  /*dc70*/  LOP3.LUT P1, RZ, R17, 0x20, RZ, 0xc0, !PT ;  /* 0x0000002011ff7812 */ /* 0x000fd6000782c0ff */
[----:B------:R-:W-:Y:S01]  /*dc80*/  @!PT LDS RZ, [RZ] ;  /* 0x00000000fffff984 */ /* 0x000fe20000000800 */
[----:B------:R-:W-:Y:S01]  /*dc90*/  @!PT LDS RZ, [RZ] ;  /* 0x00000000fffff984 */ /* 0x000fe20000000800 */
[----:B------:R-:W-:Y:S01]  /*dca0*/  @!PT LDS RZ, [RZ] ;  /* 0x00000000fffff984 */ /* 0x000fe20000000800 */
        /* <DEDUP_REMOVED lines=12> */
[----:B------:R-:W-:-:S13]  /*dd70*/  ISETP.LT.OR P6, PT, R18, 0x1, !P0 ;  /* 0x000000011200780c */ /* 0x000fda00047c1670 */
[----:B------:R0:W-:Y:S01]  /*dd80*/  LDGSTS.E.BYPASS.LTC128B.128 [R7+0xc400], desc[UR36][R2.64+0x300], !P6 ;  /* 0x0c40030002077fae */ /* 0x0001e2000f101d64 */
[----:B------:R-:W-:Y:S01]  /*dd90*/  ISETP.GT.AND P6, PT, R4, -0x1, PT ;  /* 0xffffffff0400780c */ /* 0x000fe20003fc4270 */
[----:B------:R-:W-:-:S12]  /*dda0*/  IMAD.MOV.U32 R4, RZ, RZ, RZ ;  /* 0x000000ffff047224 */ /* 0x000fd800078e00ff */
[----:B------:R-:W-:Y:S02]  /*ddb0*/  @P6 LOP3.LUT R16, R16, 0x200, RZ, 0xfc, !PT ;  /* 0x0000020010106812 */ /* 0x000fe400078efcff */
[----:B------:R-:W-:-:S13]  /*ddc0*/  ISETP.LT.OR P6, PT, R18, 0x1, P6 ;  /* 0x000000011200780c */ /* 0x000fda00037c1670 */
[----:B------:R0:W-:Y:S02]  /*ddd0*/  LDGSTS.E.BYPASS.LTC128B.128 [R7+0xe400], desc[UR36][R2.64+0x380], !P6 ;  /* 0x0e40038002077fae */ /* 0x0001e4000f101d64 */
[----:B0-----:R-:W-:Y:S05]  /*dde0*/  WARPSYNC.COLLECTIVE R15, `(.L_x_3330) ;  /* 0x000000000f087348 */ /* 0x001fea0003c00000 */
[----:B------:R1:W2:Y:S02]  /*ddf0*/  SHFL.IDX P6, R14, R13, R12, R11 ;  /* 0x0000000c0d0e7389 */ /* 0x0002a400000c000b */
[----:B012---:R-:W-:Y:S01]  /*de00*/  ENDCOLLECTIVE ;  /* 0x000000000000791b */ /* 0x007fe20003800000 */
.L_x_3330:
[----:B------:R-:W-:Y:S02]  /*de10*/  IMAD.MOV.U32 R13, RZ, RZ, R0 ;  /* 0x000000ffff0d7224 */ /* 0x000fe400078e0000 */
[----:B------:R-:W-:-:S07]  /*de20*/  IMAD.MOV.U32 R5, RZ, RZ, R14 ;  /* 0x000000ffff057224 */ /* 0x000fce00078e000e */
[----:B------:R-:W-:Y:S05]  /*de30*/  WARPSYNC.COLLECTIVE R15, `(.L_x_3331) ;  /* 0x000000000f087348 */ /* 0x000fea0003c00000 */
[----:B------:R0:W1:Y:S02]  /*de40*/  SHFL.IDX P6, R14, R13, R12, R11 ;  /* 0x0000000c0d0e7389 */ /* 0x00006400000c000b */
[----:B01----:R-:W-:Y:S01]  /*de50*/  ENDCOLLECTIVE ;  /* 0x000000000000791b */ /* 0x003fe20003800000 */
.L_x_3331:
[----:B------:R-:W-:Y:S02]  /*de60*/  IMAD.MOV.U32 R13, RZ, RZ, R6 ;  /* 0x000000ffff0d7224 */ /* 0x000fe400078e0006 */
[----:B------:R-:W-:Y:S01]  /*de70*/  IMAD.MOV.U32 R12, RZ, RZ, 0x2 ;  /* 0x00000002ff0c7424 */ /* 0x000fe200078e00ff */
[----:B------:R-:W-:-:S04]  /*de80*/  IADD3 R2, P6, R14, R8, RZ ;  /* 0x000000080e027210 */ /* 0x000fc80007fde0ff */
[----:B------:R-:W-:Y:S02]  /*de90*/  IADD3.X R3, RZ, R5, RZ, P6, !PT ;  /* 0x00000005ff037210 */ /* 0x000fe400037fe4ff */
[----:B------:R-:W-:-:S04]  /*dea0*/  LOP3.LUT P6, RZ, R16, 0x100, RZ, 0xc0, !PT ;  /* 0x0000010010ff7812 */ /* 0x000fc800078cc0ff */
[----:B------:R-:W-:-:S13]  /*deb0*/  ISETP.LT.OR P6, PT, R18, 0x11, P6 ;  /* 0x000000111200780c */ /* 0x000fda00037c1670 */
        /* <DEDUP_REMOVED lines=18> */
[----:B------:R0:W-:Y:S02]  /*dfe0*/  LDGSTS.E.BYPASS.LTC128B.128 [R7+0xec00], desc[UR36][R2.64+0x380], !P6 ;  /* 0x0ec0038002077fae */ /* 0x0001e4000f101d64 */
[----:B0-----:R-:W-:Y:S05]  /*dff0*/  WARPSYNC.COLLECTIVE R15, `(.L_x_3332) ;  /* 0x000000000f087348 */ /* 0x001fea0003c00000 */
[----:B------:R1:W2:Y:S02]  /*e000*/  SHFL.IDX P6, R14, R13, R12, R11 ;  /* 0x0000000c0d0e7389 */ /* 0x0002a400000c000b */
[----:B012---:R-:W-:Y:S01]  /*e010*/  ENDCOLLECTIVE ;  /* 0x000000000000791b */ /* 0x007fe20003800000 */
.L_x_3332:
[----:B------:R-:W-:Y:S01]  /*e020*/  IMAD.MOV.U32 R13, RZ, RZ, R0 ;  /* 0x000000ffff0d7224 */ /* 0x000fe200078e0000 */
[----:B------:R-:W-:-:S07]  /*e030*/  MOV R9, R14 ;  /* 0x0000000e00097202 */ /* 0x000fce0000000f00 */
[----:B------:R-:W-:Y:S05]  /*e040*/  WARPSYNC.COLLECTIVE R15, `(.L_x_3333) ;  /* 0x000000000f087348 */ /* 0x000fea0003c00000 */
[----:B------:R0:W1:Y:S02]  /*e050*/  SHFL.IDX P6, R14, R13, R12, R11 ;  /* 0x0000000c0d0e7389 */ /* 0x00006400000c000b */
[----:B01----:R-:W-:Y:S01]  /*e060*/  ENDCOLLECTIVE ;  /* 0x000000000000791b */ /* 0x003fe20003800000 */
.L_x_3333:
[----:B------:R-:W-:Y:S01]  /*e070*/  MOV R13, R6 ;  /* 0x00000006000d7202 */ /* 0x000fe20000000f00 */
[----:B------:R-:W-:Y:S01]  /*e080*/  IMAD.MOV.U32 R12, RZ, RZ, 0x3 ;  /* 0x00000003ff0c7424 */ /* 0x000fe200078e00ff */
[----:B------:R-:W-:-:S05]  /*e090*/  IADD3 R2, P6, R14, R8, RZ ;  /* 0x000000080e027210 */ /* 0x000fca0007fde0ff */
[----:B------:R-:W-:Y:S01]  /*e0a0*/  IMAD.X R3, RZ, RZ, R9, P6 ;  /* 0x000000ffff037224 */ /* 0x000fe200030e0609 */
        /* <DEDUP_REMOVED lines=24> */
.L_x_3334:
[----:B------:R-:W-:Y:S01]  /*e230*/  MOV R13, R0 ;  /* 0x00000000000d7202 */ /* 0x000fe20000000f00 */
[----:B------:R-:W-:-:S07]  /*e240*/  IMAD.MOV.U32 R6, RZ, RZ, R14 ;  /* 0x000000ffff067224 */ /* 0x000fce00078e000e */
[----:B------:R-:W-:Y:S05]  /*e250*/  WARPSYNC.COLLECTIVE R15, `(.L_x_3335) ;  /* 0x000000000f087348 */ /* 0x000fea0003c00000 */
[----:B------:R0:W1:Y:S02]  /*e260*/  SHFL.IDX P6, R14, R13, R12, R11 ;  /* 0x0000000c0d0e7389 */ /* 0x00006400000c000b */
[----:B01----:R-:W-:Y:S01]  /*e270*/  ENDCOLLECTIVE ;  /* 0x000000000000791b */ /* 0x003fe20003800000 */
.L_x_3335:
[----:B------:R-:W-:Y:S05]  /*e280*/  BRA `(.L_x_3336) ;  /* 0xffffffd400847947 */ /* 0x000fea000383ffff */
.L_x_3279:
[----:B-1----:R1:W2:Y:S02]  /*e290*/  SYNCS.PHASECHK.TRANS64.TRYWAIT P0, [R10+URZ+0x28c40], R20 ;  /* 0x028c40140a0075a7 */ /* 0x0022a4000800017f */
[----:B--2---:R-:W-:Y:S05]  /*e2a0*/  @!P0 NANOSLEEP.SYNCS 0x989680 ;  /* 0x009896800000895d */ /* 0x004fea0003900000 */
[----:B------:R-:W2:Y:S02]  /*e2b0*/  @!P0 SYNCS.PHASECHK.TRANS64 P0, [R10+URZ+0x28c40], R20 ;  /* 0x028c40140a0085a7 */ /* 0x000ea4000800007f */
[----:B--2---:R-:W-:Y:S05]  /*e2c0*/  @!P0 BRA `(.L_x_3279) ;  /* 0xfffffffc00f08947 */ /* 0x004fea000383ffff */
[----:B------:R-:W-:Y:S05]  /*e2d0*/  BRA `(.L_x_3337) ;  /* 0xffffffd800bc7947 */ /* 0x000fea000383ffff */
.L_x_3280:
        /* <DEDUP_REMOVED lines=8> */
.L_x_3339:
[----:B------:R-:W-:Y:S05]  /*e360*/  BSYNC B1 ;  /* 0x0000000000017941 */ /* 0x000fea0003800000 */
.L_x_3338:
        /* <DEDUP_REMOVED lines=9> */
.L_x_3340:
[----:B------:R-:W-:Y:S01]  /*e400*/  MOV R13, R29 ;  /* 0x0000001d000d7202 */ /* 0x000fe20000000f00 */
[----:B------:R-:W-:Y:S01]  /*e410*/  IMAD.MOV.U32 R12, RZ, RZ, 0x1 ;  /* 0x00000001ff0c7424 */ /* 0x000fe200078e00ff */
[----:B------:R-:W-:-:S13]  /*e420*/  IADD3 R2, P0, R14, R8, RZ ;  /* 0x000000080e027210 */ /* 0x000fda0007f1e0ff */
[----:B------:R-:W-:Y:S05]  /*e430*/  WARPSYNC.COLLECTIVE R15, `(.L_x_3341) ;  /* 0x000000000f087348 */ /* 0x000fea0003c00000 */
[----:B------:R0:W1:Y:S02]  /*e440*/  SHFL.IDX P6, R14, R13, R12, R11 ;  /* 0x0000000c0d0e7389 */ /* 0x00006400000c000b */
[----:B01----:R-:W-:Y:S01]  /*e450*/  ENDCOLLECTIVE ;  /* 0x000000000000791b */ /* 0x003fe20003800000 */
.L_x_3341:
[----:B------:R-:W-:-:S05]  /*e460*/  IMAD.X R3, RZ, RZ, R3, P0 ;  /* 0x000000ffff037224 */ /* 0x000fca00000e0603 */
[----:B------:R-:W-:Y:S01]  /*e470*/  @!PT LDS RZ, [RZ] ;  /* 0x00000000fffff984 */ /* 0x000fe20000000800 */
[----:B------:R-:W-:Y:S01]  /*e480*/  @!PT LDS RZ, [RZ] ;  /* 0x00000000fffff984 */ /* 0x000fe20000000800 */
[----:B------:R-:W-:Y:S01]  /*e490*/  @!PT LDS RZ, [RZ] ;  /* 0x00000000fffff984 */ /* 0x000fe20000000800 */
[----:B------:R0:W-:Y:S01]  /*e4a0*/  LDGSTS.E.BYPASS.LTC128B.128 [R27+0x22400], desc[UR36][R2.64], !P1 ;  /* 0x22400000021b7fae */ /* 0x0001e2000c901d64 */
[----:B------:R-:W-:Y:S01]  /*e4b0*/  MOV R13, R26 ;  /* 0x0000001a000d7202 */ /* 0x000fe20000000f00 */
[----:B0-----:R-:W-:-:S07]  /*e4c0*/  IMAD.MOV.U32 R3, RZ, RZ, R14 ;  /* 0x000000ffff037224 */ /* 0x001fce00078e000e */
[----:B------:R-:W-:Y:S05]  /*e4d0*/  WARPSYNC.COLLECTIVE R15, `(.L_x_3342) ;  /* 0x000000000f087348 */ /* 0x000fea0003c00000 */
[----:B------:R0:W1:Y:S02]  /*e4e0*/  SHFL.IDX P6, R14, R13, R12, R11 ;  /* 0x0000000c0d0e7389 */ /* 0x00006400000c000b */
[----:B01----:R-:W-:Y:S01]  /*e4f0*/  ENDCOLLECTIVE ;  /* 0x000000000000791b */ /* 0x003fe20003800000 */
.L_x_3342:
[----:B------:R-:W-:Y:S01]  /*e500*/  IMAD.MOV.U32 R13, RZ, RZ, R29 ;  /* 0x000000ffff0d7224 */ /* 0x000fe200078e001d */
[----:B------:R-:W-:Y:S02]  /*e510*/  MOV R12, 0x2 ;  /* 0x00000002000c7802 */ /* 0x000fe40000000f00 */
[----:B------:R-:W-:-:S13]  /*e520*/  IADD3 R2, P0, R14, R8, RZ ;  /* 0x000000080e027210 */ /* 0x000fda0007f1e0ff */
[----:B------:R-:W-:Y:S05]  /*e530*/  WARPSYNC.COLLECTIVE R15, `(.L_x_3343) ;  /* 0x000000000f087348 */ /* 0x000fea0003c00000 */
[----:B------:R0:W1:Y:S02]  /*e540*/  SHFL.IDX P6, R14, R13, R12, R11 ;  /* 0x0000000c0d0e7389 */ /* 0x00006400000c000b */
[----:B01----:R-:W-:Y:S01]  /*e550*/  ENDCOLLECTIVE ;  /* 0x000000000000791b */ /* 0x003fe20003800000 */
.L_x_3343:
[----:B------:R-:W-:-:S05]  /*e560*/  IMAD.X R3, RZ, RZ, R3, P0 ;  /* 0x000000ffff037224 */ /* 0x000fca00000e0603 */
[----:B------:R-:W-:Y:S01]  /*e570*/  @!PT LDS RZ, [RZ] ;  /* 0x00000000fffff984 */ /* 0x000fe20000000800 */
[----:B------:R-:W-:Y:S01]  /*e580*/  @!PT LDS RZ, [RZ] ;  /* 0x00000000fffff984 */ /* 0x000fe20000000800 */
[----:B------:R-:W-:Y:S01]  /*e590*/  @!PT LDS RZ, [RZ] ;  /* 0x00000000fffff984 */ /* 0x000fe20000000800 */
[----:B------:R0:W-:Y:S01]  /*e5a0*/  LDGSTS.E.BYPASS.LTC128B.128 [R27+0x22c00], desc[UR36][R2.64], !P1 ;  /* 0x22c00000021b7fae */ /* 0x0001e2000c901d64 */
[----:B------:R-:W-:Y:S02]  /*e5b0*/  IMAD.MOV.U32 R13, RZ, RZ, R26 ;  /* 0x000000ffff0d7224 */ /* 0x000fe400078e001a */
[----:B0-----:R-:W-:-:S07]  /*e5c0*/  IMAD.MOV.U32 R3, RZ, RZ, R14 ;  /* 0x000000ffff037224 */ /* 0x001fce00078e000e */
[----:B------:R-:W-:Y:S05]  /*e5d0*/  WARPSYNC.COLLECTIVE R15, `(.L_x_3344) ;  /* 0x000000000f087348 */ /* 0x000fea0003c00000 */
[----:B------:R0:W1:Y:S02]  /*e5e0*/  SHFL.IDX P6, R14, R13, R12, R11 ;  /* 0x0000000c0d0e7389 */ /* 0x00006400000c000b */
[----:B01----:R-:W-:Y:S01]  /*e5f0*/  ENDCOLLECTIVE ;  /* 0x000000000000791b */ /* 0x003fe20003800000 */
.L_x_3344:
[----:B------:R-:W-:Y:S02]  /*e600*/  IMAD.MOV.U32 R13, RZ, RZ, R29 ;  /* 0x000000ffff0d7224 */ /* 0x000fe400078e001d */
[----:B------:R-:W-:Y:S01]  /*e610*/  IMAD.MOV.U32 R12, RZ, RZ, 0x3 ;  /* 0x00000003ff0c7424 */ /* 0x000fe200078e00ff */
[----:B------:R-:W-:-:S13]  /*e620*/  IADD3 R2, P0, R14, R8, RZ ;  /* 0x000000080e027210 */ /* 0x000fda0007f1e0ff */
[----:B------:R-:W-:Y:S05]  /*e630*/  WARPSYNC.COLLECTIVE R15, `(.L_x_3345) ;  /* 0x000000000f087348 */ /* 0x000fea0003c00000 */
[----:B------:R0:W1:Y:S02]  /*e640*/  SHFL.IDX P6, R14, R13, R12, R11 ;  /* 0x0000000c0d0e7389 */ /* 0x00006400000c000b */
[----:B01----:R-:W-:Y:S01]  /*e650*/  ENDCOLLECTIVE ;  /* 0x000000000000791b */ /* 0x003fe20003800000 */
.L_x_3345:
[----:B------:R-:W-:-:S05]  /*e660*/  IADD3.X R3, RZ, R3, RZ, P0, !PT ;  /* 0x00000003ff037210 */ /* 0x000fca00007fe4ff */
[----:B------:R-:W-:Y:S01]  /*e670*/  @!PT LDS RZ, [RZ] ;  /* 0x00000000fffff984 */ /* 0x000fe20000000800 */
[----:B------:R-:W-:Y:S01]  /*e680*/  @!PT LDS RZ, [RZ] ;  /* 0x00000000fffff984 */ /* 0x000fe20000000800 */
[----:B------:R-:W-:Y:S01]  /*e690*/  @!PT LDS RZ, [RZ] ;  /* 0x00000000fffff984 */ /* 0x000fe20000000800 */
[----:B------:R0:W-:Y:S01]  /*e6a0*/  LDGSTS.E.BYPASS.LTC128B.128 [R27+0x23400], desc[UR36][R2.64], !P1 ;  /* 0x23400000021b7fae */ /* 0x0001e2000c901d64 */
[----:B------:R-:W-:Y:S01]  /*e6b0*/  IMAD.MOV.U32 R13, RZ, RZ, R26 ;  /* 0x000000ffff0d7224 */ /* 0x000fe200078e001a */
[----:B------:R-:W-:-:S07]  /*e6c0*/  MOV R34, R14 ;  /* 0x0000000e00227202 */ /* 0x000fce0000000f00 */
[----:B0-----:R-:W-:Y:S05]  /*e6d0*/  WARPSYNC.COLLECTIVE R15, `(.L_x_3346) ;  /* 0x000000000f087348 */ /* 0x001fea0003c00000 */
[----:B------:R1:W2:Y:S02]  /*e6e0*/  SHFL.IDX P6, R14, R13, R12, R11 ;  /* 0x0000000c0d0e7389 */ /* 0x0002a400000c000b */
[----:B012---:R-:W-:Y:S01]  /*e6f0*/  ENDCOLLECTIVE ;  /* 0x000000000000791b */ /* 0x007fe20003800000 */
.L_x_3346:
[----:B------:R-:W-:Y:S05]  /*e700*/  BRA `(.L_x_3347) ;  /* 0xffffffd800707947 */ /* 0x000fea000383ffff */
.L_x_3285:
[----:B---3--:R3:W4:Y:S02]  /*e710*/  SYNCS.PHASECHK.TRANS64.TRYWAIT P0, [R10+URZ+0x28c60], R20 ;  /* 0x028c60140a0075a7 */ /* 0x008724000800017f */
[----:B----4-:R-:W-:Y:S05]  /*e720*/  @!P0 NANOSLEEP.SYNCS 0x989680 ;  /* 0x009896800000895d */ /* 0x010fea0003900000 */
[----:B------:R-:W4:Y:S02]  /*e730*/  @!P0 SYNCS.PHASECHK.TRANS64 P0, [R10+URZ+0x28c60], R20 ;  /* 0x028c60140a0085a7 */ /* 0x000f24000800007f */
[----:B----4-:R-:W-:Y:S05]  /*e740*/  @!P0 BRA `(.L_x_3285) ;  /* 0xfffffffc00f08947 */ /* 0x010fea000383ffff */
[----:B------:R-:W-:Y:S05]  /*e750*/  BRA `(.L_x_3348) ;  /* 0xffffffd800bc7947 */ /* 0x000fea000383ffff */
.L_x_3286:
[----:B------:R-:W-:Y:S01]  /*e760*/  BSSY B1, `(.L_x_3349) ;  /* 0x0000008000017945 */ /* 0x000fe20003800000 */
[----:B------:R-:W-:Y:S01]  /*e770*/  IMAD.MOV.U32 R13, RZ, RZ, R19 ;  /* 0x000000ffff0d7224 */ /* 0x000fe200078e0013 */
[----:B------:R-:W-:Y:S01]  /*e780*/  MOV R12, RZ ;  /* 0x000000ff000c7202 */ /* 0x000fe20000000f00 */
[----:B------:R-:W-:Y:S02]  /*e790*/  IMAD.MOV.U32 R11, RZ, RZ, 0x181f ;  /* 0x0000181fff0b7424 */ /* 0x000fe400078e00ff */
[----:B------:R-:W-:-:S07]  /*e7a0*/  IMAD.MOV.U32 R15, RZ, RZ, -0x1 ;  /* 0xffffffffff0f7424 */ /* 0x000fce00078e00ff */
[----:B-123--:R-:W-:Y:S05]  /*e7b0*/  WARPSYNC.COLLECTIVE R15, `(.L_x_3350) ;  /* 0x000000000f087348 */ /* 0x00efea0003c00000 */
[----:B------:R0:W4:Y:S02]  /*e7c0*/  SHFL.IDX P6, R14, R13, R12, R11 ;  /* 0x0000000c0d0e7389 */ /* 0x00012400000c000b */
[----:B01234-:R-:W-:Y:S01]  /*e7d0*/  ENDCOLLECTIVE ;  /* 0x000000000000791b */ /* 0x01ffe20003800000 */
.L_x_3350:
[----:B------:R-:W-:Y:S05]  /*e7e0*/  BSYNC B1 ;  /* 0x0000000000017941 */ /* 0x000fea0003800000 */
.L_x_3349:
[----:B------:R-:W-:Y:S01]  /*e7f0*/  IMAD.MOV.U32 R13, RZ, RZ, R18 ;  /* 0x000000ffff0d7224 */ /* 0x000fe200078e0012 */
[----:B------:R-:W-:Y:S01]  /*e800*/  MOV R11, 0x181f ;  /* 0x0000181f000b7802 */ /* 0x000fe20000000f00 */
[----:B------:R-:W-:Y:S01]  /*e810*/  IMAD.MOV.U32 R12, RZ, RZ, RZ ;  /* 0x000000ffff0c7224 */ /* 0x000fe200078e00ff */
[----:B------:R-:W-:Y:S01]  /*e820*/  MOV R3, R14 ;  /* 0x0000000e00037202 */ /* 0x000fe20000000f00 */
[----:B------:R-:W-:Y:S01]  /*e830*/  IMAD.MOV.U32 R15, RZ, RZ, -0x1 ;  /* 0xffffffffff0f7424 */ /* 0x000fe200078e00ff */
[----:B------:R-:W-:Y:S02]  /*e840*/  LEA R17, R17, UR43, 0x1 ;  /* 0x0000002b11117c11 */ /* 0x000fe4000f8e08ff */
[----:B------:R-:W-:-:S13]  /*e850*/  LOP3.LUT P2, RZ, R16, 0x20, RZ, 0xc0, !PT ;  /* 0x0000002010ff7812 */ /* 0x000fda000784c0ff */
[----:B------:R-:W-:Y:S05]  /*e860*/  WARPSYNC.COLLECTIVE R15, `(.L_x_3351) ;  /* 0x000000000f087348 */ /* 0x000fea0003c00000 */
[----:B------:R0:W1:Y:S02]  /*e870*/  SHFL.IDX P6, R14, R13, R12, R11 ;  /* 0x0000000c0d0e7389 */ /* 0x00006400000c000b */
[----:B01----:R-:W-:Y:S01]  /*e880*/  ENDCOLLECTIVE ;  /* 0x000000000000791b */ /* 0x003fe20003800000 */
.L_x_3351:
[C---:B------:R-:W-:Y:S02]  /*e890*/  LOP3.LUT P1, RZ, R16.reuse, 0x10, RZ, 0xc0, !PT ;  /* 0x0000001010ff7812 */ /* 0x040fe4000782c0ff */
[----:B------:R-:W-:Y:S02]  /*e8a0*/  P2R R4, PR, RZ, 0x20 ;  /* 0x00000020ff047803 */ /* 0x000fe40000000000 */
[----:B------:R-:W-:Y:S01]  /*e8b0*/  MOV R13, R19 ;  /* 0x00000013000d7202 */ /* 0x000fe20000000f00 */
[----:B------:R-:W-:Y:S01]  /*e8c0*/  IMAD.MOV.U32 R12, RZ, RZ, 0x1 ;  /* 0x00000001ff0c7424 */ /* 0x000fe200078e00ff */
[----:B------:R-:W-:Y:S02]  /*e8d0*/  LOP3.LUT P6, RZ, R16, 0x40, RZ, 0xc0, !PT ;  /* 0x0000004010ff7812 */ /* 0x000fe400078cc0ff */
[----:B------:R-:W-:-:S05]  /*e8e0*/  IADD3 R2, P0, R14, R8, RZ ;  /* 0x000000080e027210 */ /* 0x000fca0007f1e0ff */
[----:B------:R-:W-:Y:S01]  /*e8f0*/  IMAD.X R3, RZ, RZ, R3, P0 ;  /* 0x000000ffff037224 */ /* 0x000fe200000e0603 */
[----:B------:R-:W-:-:S05]  /*e900*/  ISETP.NE.U32.AND P0, PT, R28, RZ, PT ;  /* 0x000000ff1c00720c */ /* 0x000fca0003f05070 */
[----:B------:R-:W-:Y:S01]  /*e910*/  @!PT LDS RZ, [RZ] ;  /* 0x00000000fffff984 */ /* 0x000fe20000000800 */
[----:B------:R-:W-:Y:S01]  /*e920*/  @!PT LDS RZ, [RZ] ;  /* 0x00000000fffff984 */ /* 0x000fe20000000800 */
[----:B------:R-:W-:Y:S01]  /*e930*/  @!PT LDS RZ, [RZ] ;  /* 0x00000000fffff984 */ /* 0x000fe20000000800 */
[----:B------:R0:W-:Y:S08]  /*e940*/  LDGSTS.E.BYPASS.LTC128B.128 [R17+0x400], desc[UR36][R2.64], !P6 ;  /* 0x0040000002117fae */ /* 0x0001f0000f101d64 */
[----:B0-----:R-:W-:Y:S05]  /*e950*/  WARPSYNC.COLLECTIVE R15, `(.L_x_3352) ;  /* 0x000000000f087348 */ /* 0x001fea0003c00000 */
[----:B------:R1:W2:Y:S02]  /*e960*/  SHFL.IDX P6, R14, R13, R12, R11 ;  /* 0x0000000c0d0e7389 */ /* 0x0002a400000c000b */
[----:B012---:R-:W-:Y:S01]  /*e970*/  ENDCOLLECTIVE ;  /* 0x000000000000791b */ /* 0x007fe20003800000 */
.L_x_3352:
[----:B------:R-:W-:Y:S01]  /*e980*/  @!PT LDS RZ, [RZ] ;  /* 0x00000000fffff984 */ /* 0x000fe20000000800 */
[----:B------:R-:W-:Y:S01]  /*e990*/  @!PT LDS RZ, [RZ] ;  /* 0x00000000fffff984 */ /* 0x000fe20000000800 */
[----:B------:R-:W-:Y:S01]  /*e9a0*/  @!PT LDS RZ, [RZ] ;  /* 0x00000000fffff984 */ /* 0x000fe20000000800 */
[----:B------:R0:W-:Y:S04]  /*e9b0*/  LDGSTS.E.BYPASS.LTC128B.128 [R17+0x2400], desc[UR36][R2.64+0x80], !P2 ;  /* 0x0240008002117fae */ /* 0x0001e8000d101d64 */
[----:B------:R0:W-:Y:S01]  /*e9c0*/  LDGSTS.E.BYPASS.LTC128B.128 [R17+0x4400], desc[UR36][R2.64+0x100], !P1 ;  /* 0x0440010002117fae */ /* 0x0001e2000c901d64 */
[----:B------:R-:W-:-:S03]  /*e9d0*/  ISETP.NE.U32.AND P1, PT, R25, RZ, PT ;  /* 0x000000ff1900720c */ /* 0x000fc60003f25070 */
[----:B------:R0:W-:Y:S01]  /*e9e0*/  LDGSTS.E.BYPASS.LTC128B.128 [R17+0x6400], desc[UR36][R2.64+0x180], !P5 ;  /* 0x0640018002117fae */ /* 0x0001e2000e901d64 */
[----:B------:R-:W-:Y:S02]  /*e9f0*/  LOP3.LUT P5, RZ, R16, 0x40, RZ, 0xc0, !PT ;  /* 0x0000004010ff7812 */ /* 0x000fe400078ac0ff */
[----:B------:R-:W-:Y:S01]  /*ea00*/  MOV R13, R18 ;  /* 0x00000012000d7202 */ /* 0x000fe20000000f00 */
[----:B------:R0:W-:Y:S04]  /*ea10*/  LDGSTS.E.BYPASS.LTC128B.128 [R17+0x8400], desc[UR36][R2.64+0x200], !P4 ;  /* 0x0840020002117fae */ /* 0x0001e8000e101d64 */
[----:B------:R0:W-:Y:S01]  /*ea20*/  LDGSTS.E.BYPASS.LTC128B.128 [R17+0xa400], desc[UR36][R2.64+0x280], !P3 ;  /* 0x0a40028002117fae */ /* 0x0001e2000d901d64 */
[----:B------:R-:W-:-:S03]  /*ea30*/  IMAD.MOV.U32 R5, RZ, RZ, R14 ;  /* 0x000000ffff057224 */ /* 0x000fc600078e000e */
[----:B------:R0:W-:Y:S04]  /*ea40*/  LDGSTS.E.BYPASS.LTC128B.128 [R17+0xc400], desc[UR36][R2.64+0x300], P0 ;  /* 0x0c40030002117fae */ /* 0x0001e80008101d64 */
[----:B0-----:R-:W-:Y:S05]  /*ea50*/  WARPSYNC.COLLECTIVE R15, `(.L_x_3353) ;  /* 0x000000000f087348 */ /* 0x001fea0003c00000 */
[----:B------:R1:W2:Y:S02]  /*ea60*/  SHFL.IDX P6, R14, R13, R12, R11 ;  /* 0x0000000c0d0e7389 */ /* 0x0002a400000c000b */
[----:B012---:R-:W-:Y:S01]  /*ea70*/  ENDCOLLECTIVE ;  /* 0x000000000000791b */ /* 0x007fe20003800000 */
.L_x_3353:
[----:B------:R-:W-:Y:S01]  /*ea80*/  @!PT LDS RZ, [RZ] ;  /* 0x00000000fffff984 */ /* 0x000fe20000000800 */
[----:B------:R-:W-:Y:S01]  /*ea90*/  @!PT LDS RZ, [RZ] ;  /* 0x00000000fffff984 */ /* 0x000fe20000000800 */
[----:B------:R-:W-:Y:S01]  /*eaa0*/  @!PT LDS RZ, [RZ] ;  /* 0x00000000fffff984 */ /* 0x000fe20000000800 */
[----:B------:R0:W-:Y:S01]  /*eab0*/  LDGSTS.E.BYPASS.LTC128B.128 [R17+0xe400], desc[UR36][R2.64+0x380], P1 ;  /* 0x0e40038002117fae */ /* 0x0001e20008901d64 */
[----:B------:R-:W-:Y:S01]  /*eac0*/  IMAD.MOV.U32 R13, RZ, RZ, R19 ;  /* 0x000000ffff0d7224 */ /* 0x000fe200078e0013 */
[----:B------:R-:W-:Y:S02]  /*ead0*/  MOV R12, 0x2 ;  /* 0x00000002000c7802 */ /* 0x000fe40000000f00 */
[----:B0-----:R-:W-:Y:S02]  /*eae0*/  IADD3 R2, P2, R14, R8, RZ ;  /* 0x000000080e027210 */ /* 0x001fe40007f5e0ff */
[----:B------:R-:W-:-:S03]  /*eaf0*/  LOP3.LUT P6, RZ, R16, 0x10, RZ, 0xc0, !PT ;  /* 0x0000001010ff7812 */ /* 0x000fc600078cc0ff */
[----:B------:R-:W-:Y:S01]  /*eb00*/  IMAD.X R3, RZ, RZ, R5, P2 ;  /* 0x000000ffff037224 */ /* 0x000fe200010e0605 */
[----:B------:R-:W-:-:S04]  /*eb10*/  LOP3.LUT P2, RZ, R16, 0x20, RZ, 0xc0, !PT ;  /* 0x0000002010ff7812 */ /* 0x000fc8000784c0ff */
[----:B------:R0:W-:Y:S01]  /*eb20*/  LDGSTS.E.BYPASS.LTC128B.128 [R17+0xc00], desc[UR36][R2.64], !P5 ;  /* 0x00c0000002117fae */ /* 0x0001e2000e901d64 */
[----:B------:R-:W-:-:S04]  /*eb30*/  ISETP.NE.AND P5, PT, R4, RZ, PT ;  /* 0x000000ff0400720c */ /* 0x000fc80003fa5270 */
[----:B------:R-:W-:-:S04]  /*eb40*/  P2R R4, PR, RZ, 0x20 ;  /* 0x00000020ff047803 */ /* 0x000fc80000000000 */
[----:B------:R0:W-:Y:S04]  /*eb50*/  LDGSTS.E.BYPASS.LTC128B.128 [R17+0x2c00], desc[UR36][R2.64+0x80], !P2 ;  /* 0x02c0008002117fae */ /* 0x0001e8000d101d64 */
[----:B------:R0:W-:Y:S02]  /*eb60*/  LDGSTS.E.BYPASS.LTC128B.128 [R17+0x4c00], desc[UR36][R2.64+0x100], !P6 ;  /* 0x04c0010002117fae */ /* 0x0001e4000f101d64 */
[----:B0-----:R-:W-:Y:S05]  /*eb70*/  WARPSYNC.COLLECTIVE R15, `(.L_x_3354) ;  /* 0x000000000f087348 */ /* 0x001fea0003c00000 */
[----:B------:R1:W2:Y:S02]  /*eb80*/  SHFL.IDX P6, R14, R13, R12, R11 ;  /* 0x0000000c0d0e7389 */ /* 0x0002a400000c000b */
[----:B012---:R-:W-:Y:S01]  /*eb90*/  ENDCOLLECTIVE ;  /* 0x000000000000791b */ /* 0x007fe20003800000 */
.L_x_3354:
[----:B------:R-:W-:Y:S01]  /*eba0*/  @!PT LDS RZ, [RZ] ;  /* 0x00000000fffff984 */ /* 0x000fe20000000800 */
[----:B------:R-:W-:Y:S01]  /*ebb0*/  @!PT LDS RZ, [RZ] ;  /* 0x00000000fffff984 */ /* 0x000fe20000000800 */
[----:B------:R-:W-:Y:S01]  /*ebc0*/  @!PT LDS RZ, [RZ] ;  /* 0x00000000fffff984 */ /* 0x000fe20000000800 */
[----:B------:R0:W-:Y:S01]  /*ebd0*/  LDGSTS.E.BYPASS.LTC128B.128 [R17+0x6c00], desc[UR36][R2.64+0x180], !P5 ;  /* 0x06c0018002117fae */ /* 0x0001e2000e901d64 */
[----:B------:R-:W-:-:S03]  /*ebe0*/  LOP3.LUT P5, RZ, R16, 0x40, RZ, 0xc0, !PT ;  /* 0x0000004010ff7812 */ /* 0x000fc600078ac0ff */
[----:B------:R0:W-:Y:S04]  /*ebf0*/  LDGSTS.E.BYPASS.LTC128B.128 [R17+0x8c00], desc[UR36][R2.64+0x200], !P4 ;  /* 0x08c0020002117fae */ /* 0x0001e8000e101d64 */
[----:B------:R0:W-:Y:S01]  /*ec00*/  LDGSTS.E.BYPASS.LTC128B.128 [R17+0xac00], desc[UR36][R2.64+0x280], !P3 ;  /* 0x0ac0028002117fae */ /* 0x0001e2000d901d64 */
[----:B------:R-:W-:-:S03]  /*ec10*/  IMAD.MOV.U32 R13, RZ, RZ, R18 ;  /* 0x000000ffff0d7224 */ /* 0x000fc600078e0012 */
[----:B------:R0:W-:Y:S04]  /*ec20*/  LDGSTS.E.BYPASS.LTC128B.128 [R17+0xcc00], desc[UR36][R2.64+0x300], P0 ;  /* 0x0cc0030002117fae */ /* 0x0001e80008101d64 */
[----:B------:R0:W-:Y:S01]  /*ec30*/  LDGSTS.E.BYPASS.LTC128B.128 [R17+0xec00], desc[UR36][R2.64+0x380], P1 ;  /* 0x0ec0038002117fae */ /* 0x0001e20008901d64 */
[----:B------:R-:W-:-:S07]  /*ec40*/  IMAD.MOV.U32 R20, RZ, RZ, R14 ;  /* 0x000000ffff147224 */ /* 0x000fce00078e000e */
[----:B0-----:R-:W-:Y:S05]  /*ec50*/  WARPSYNC.COLLECTIVE R15, `(.L_x_3355) ;  /* 0x000000000f087348 */ /* 0x001fea0003c00000 */
[----:B------:R1:W2:Y:S02]  /*ec60*/  SHFL.IDX P6, R14, R13, R12, R11 ;  /* 0x0000000c0d0e7389 */ /* 0x0002a400000c000b */
[----:B012---:R-:W-:Y:S01]  /*ec70*/  ENDCOLLECTIVE ;  /* 0x000000000000791b */ /* 0x007fe20003800000 */
.L_x_3355:
[----:B------:R-:W-:Y:S02]  /*ec80*/  IMAD.MOV.U32 R13, RZ, RZ, R19 ;  /* 0x000000ffff0d7224 */ /* 0x000fe400078e0013 */
[----:B------:R-:W-:Y:S01]  /*ec90*/  IMAD.MOV.U32 R12, RZ, RZ, 0x3 ;  /* 0x00000003ff0c7424 */ /* 0x000fe200078e00ff */
[----:B------:R-:W-:Y:S02]  /*eca0*/  IADD3 R2, P2, R14, R8, RZ ;  /* 0x000000080e027210 */ /* 0x000fe40007f5e0ff */
[C---:B------:R-:W-:Y:S02]  /*ecb0*/  LOP3.LUT P6, RZ, R16.reuse, 0x10, RZ, 0xc0, !PT ;  /* 0x0000001010ff7812 */ /* 0x040fe400078cc0ff */
[----:B------:R-:W-:Y:S02]  /*ecc0*/  IADD3.X R3, RZ, R20, RZ, P2, !PT ;  /* 0x00000014ff037210 */ /* 0x000fe400017fe4ff */
[----:B------:R-:W-:-:S03]  /*ecd0*/  LOP3.LUT P2, RZ, R16, 0x20, RZ, 0xc0, !PT ;  /* 0x0000002010ff7812 */ /* 0x000fc6000784c0ff */
[----:B------:R-:W-:Y:S01]  /*ece0*/  @!PT LDS RZ, [RZ] ;  /* 0x00000000fffff984 */ /* 0x000fe20000000800 */
[----:B------:R-:W-:Y:S01]  /*ecf0*/  @!PT LDS RZ, [RZ] ;  /* 0x00000000fffff984 */ /* 0x000fe20000000800 */
[----:B------:R-:W-:Y:S01]  /*ed00*/  @!PT LDS RZ, [RZ] ;  /* 0x00000000fffff984 */ /* 0x000fe20000000800 */
[----:B------:R0:W-:Y:S01]  /*ed10*/  LDGSTS.E.BYPASS.LTC128B.128 [R17+0x1400], desc[UR36][R2.64], !P5 ;  /* 0x0140000002117fae */ /* 0x0001e2000e901d64 */
[----:B------:R-:W-:Y:S01]  /*ed20*/  ISETP.NE.AND P5, PT, R4, RZ, PT ;  /* 0x000000ff0400720c */ /* 0x000fe20003fa5270 */
[----:B------:R-:W-:-:S08]  /*ed30*/  IMAD.MOV.U32 R4, RZ, RZ, RZ ;  /* 0x000000ffff047224 */ /* 0x000fd000078e00ff */
[----:B------:R0:W-:Y:S04]  /*ed40*/  LDGSTS.E.BYPASS.LTC128B.128 [R17+0x3400], desc[UR36][R2.64+0x80], !P2 ;  /* 0x0340008002117fae */ /* 0x0001e8000d101d64 */
[----:B------:R0:W-:Y:S02]  /*ed50*/  LDGSTS.E.BYPASS.LTC128B.128 [R17+0x5400], desc[UR36][R2.64+0x100], !P6 ;  /* 0x0540010002117fae */ /* 0x0001e4000f101d64 */
[----:B0-----:R-:W-:Y:S05]  /*ed60*/  WARPSYNC.COLLECTIVE R15, `(.L_x_3356) ;  /* 0x000000000f087348 */ /* 0x001fea0003c00000 */
[----:B------:R1:W2:Y:S02]  /*ed70*/  SHFL.IDX P6, R14, R13, R12, R11 ;  /* 0x0000000c0d0e7389 */ /* 0x0002a400000c000b */
[----:B012---:R-:W-:Y:S01]  /*ed80*/  ENDCOLLECTIVE ;  /* 0x000000000000791b */ /* 0x007fe20003800000 */
.L_x_3356:
[----:B------:R-:W-:Y:S01]  /*ed90*/  @!PT LDS RZ, [RZ] ;  /* 0x00000000fffff984 */ /* 0x000fe20000000800 */
[----:B------:R-:W-:Y:S01]  /*eda0*/  @!PT LDS RZ, [RZ] ;  /* 0x00000000fffff984 */ /* 0x000fe20000000800 */
[----:B------:R-:W-:Y:S01]  /*edb0*/  @!PT LDS RZ, [RZ] ;  /* 0x00000000fffff984 */ /* 0x000fe20000000800 */
[----:B------:R0:W-:Y:S04]  /*edc0*/  LDGSTS.E.BYPASS.LTC128B.128 [R17+0x7400], desc[UR36][R2.64+0x180], !P5 ;  /* 0x0740018002117fae */ /* 0x0001e8000e901d64 */
[----:B------:R0:W-:Y:S04]  /*edd0*/  LDGSTS.E.BYPASS.LTC128B.128 [R17+0x9400], desc[UR36][R2.64+0x200], !P4 ;  /* 0x0940020002117fae */ /* 0x0001e8000e101d64 */
[----:B------:R0:W-:Y:S01]  /*ede0*/  LDGSTS.E.BYPASS.LTC128B.128 [R17+0xb400], desc[UR36][R2.64+0x280], !P3 ;  /* 0x0b40028002117fae */ /* 0x0001e2000d901d64 */
[----:B------:R-:W-:-:S03]  /*edf0*/  IMAD.MOV.U32 R13, RZ, RZ, R18 ;  /* 0x000000ffff0d7224 */ /* 0x000fc600078e0012 */
[----:B------:R0:W-:Y:S04]  /*ee00*/  LDGSTS.E.BYPASS.LTC128B.128 [R17+0xd400], desc[UR36][R2.64+0x300], P0 ;  /* 0x0d40030002117fae */ /* 0x0001e80008101d64 */
[----:B------:R0:W-:Y:S01]  /*ee10*/  LDGSTS.E.BYPASS.LTC128B.128 [R17+0xf400], desc[UR36][R2.64+0x380], P1 ;  /* 0x0f40038002117fae */ /* 0x0001e20008901d64 */
[----:B------:R-:W-:-:S07]  /*ee20*/  MOV R19, R14 ;  /* 0x0000000e00137202 */ /* 0x000fce0000000f00 */
[----:B0-----:R-:W-:Y:S05]  /*ee30*/  WARPSYNC.COLLECTIVE R15, `(.L_x_3357) ;  /* 0x000000000f087348 */ /* 0x001fea0003c00000 */
[----:B------:R1:W2:Y:S02]  /*ee40*/  SHFL.IDX P6, R14, R13, R12, R11 ;  /* 0x0000000c0d0e7389 */ /* 0x0002a400000c000b */
[----:B012---:R-:W-:Y:S01]  /*ee50*/  ENDCOLLECTIVE ;  /* 0x000000000000791b */ /* 0x007fe20003800000 */
.L_x_3357:
[----:B------:R-:W-:Y:S05]  /*ee60*/  BRA `(.L_x_3358) ;  /* 0xffffffd800307947 */ /* 0x000fea000383ffff */
.L_x_3291:
[----:B0-----:R0:W1:Y:S02]  /*ee70*/  SYNCS.PHASECHK.TRANS64.TRYWAIT P0, [R5+URZ+0x28c20], R4 ;  /* 0x028c2004050075a7 */ /* 0x001064000800017f */
[----:B-1----:R-:W-:Y:S05]  /*ee80*/  @!P0 NANOSLEEP.SYNCS 0x989680 ;  /* 0x009896800000895d */ /* 0x002fea0003900000 */
[----:B------:R-:W1:Y:S02]  /*ee90*/  @!P0 SYNCS.PHASECHK.TRANS64 P0, [R5+URZ+0x28c20], R4 ;  /* 0x028c2004050085a7 */ /* 0x000e64000800007f */
[----:B-1----:R-:W-:Y:S05]  /*eea0*/  @!P0 BRA `(.L_x_3291) ;  /* 0xfffffffc00f08947 */ /* 0x002fea000383ffff */
[----:B------:R-:W-:Y:S05]  /*eeb0*/  BRA `(.L_x_3359) ;  /* 0xffffffd800dc7947 */ /* 0x000fea000383ffff */
.L_x_3292:
        /* <DEDUP_REMOVED lines=8> */
[----:B0-2--5:R-:W-:Y:S05]  /*ef40*/  WARPSYNC.COLLECTIVE R15, `(.L_x_3361) ;  /* 0x000000000f087348 */ /* 0x025fea0003c00000 */
[----:B------:R1:W3:Y:S02]  /*ef50*/  SHFL.IDX P6, R14, R13, R12, R11 ;  /* 0x0000000c0d0e7389 */ /* 0x0002e400000c000b */
[----:B0123-5:R-:W-:Y:S01]  /*ef60*/  ENDCOLLECTIVE ;  /* 0x000000000000791b */ /* 0x02ffe20003800000 */
.L_x_3361:
[----:B------:R-:W-:Y:S05]  /*ef70*/  BSYNC B0 ;  /* 0x0000000000007941 */ /* 0x000fea0003800000 */
.L_x_3360:
[----:B------:R-:W-:Y:S05]  /*ef80*/  BRA `(.L_x_3362) ;  /* 0xffffffd800c47947 */ /* 0x000fea000383ffff */
.L_x_3293:
[----:B------:R-:W-:Y:S01]  /*ef90*/  BSSY B0, `(.L_x_3363) ;  /* 0x0000006000007945 */ /* 0x000fe20003800000 */
[----:B------:R-:W-:-:S07]  /*efa0*/  IMAD.MOV.U32 R15, RZ, RZ, -0x1 ;  /* 0xffffffffff0f7424 */ /* 0x000fce00078e00ff */
[----:B012--5:R-:W-:Y:S05]  /*efb0*/  WARPSYNC.COLLECTIVE R15, `(.L_x_3364) ;  /* 0x000000000f0c7348 */ /* 0x027fea0003c00000 */
[----:B------:R-:W-:Y:S02]  /*efc0*/  ELECT P6, UR62, PT ;  /* 0x00000000003e782f */ /* 0x000fe400038c0000 */
[----:B------:R-:W-:Y:S01]  /*efd0*/  MOV R14, UR62 ;  /* 0x0000003e000e7c02 */ /* 0x000fe20008000f00 */
[----:B012--5:R-:W-:Y:S10]  /*efe0*/  ENDCOLLECTIVE ;  /* 0x000000000000791b */ /* 0x027ff40003800000 */
.L_x_3364:
[----:B------:R-:W-:Y:S05]  /*eff0*/  BSYNC B0 ;  /* 0x0000000000007941 */ /* 0x000fea0003800000 */
.L_x_3363:
[----:B------:R-:W-:Y:S05]  /*f000*/  BRA `(.L_x_3365) ;  /* 0xffffffd800b87947 */ /* 0x000fea000383ffff */
.L_x_3295:
[----:B0-----:R0:W1:Y:S02]  /*f010*/  SYNCS.PHASECHK.TRANS64.TRYWAIT P1, [R4+URZ+0x28c40], R3 ;  /* 0x028c4003040075a7 */ /* 0x001064000802017f */
[----:B-1----:R-:W-:Y:S05]  /*f020*/  @!P1 NANOSLEEP.SYNCS 0x989680 ;  /* 0x009896800000995d */ /* 0x002fea0003900000 */
[----:B------:R-:W1:Y:S02]  /*f030*/  @!P1 SYNCS.PHASECHK.TRANS64 P1, [R4+URZ+0x28c40], R3 ;  /* 0x028c4003040095a7 */ /* 0x000e64000802007f */
[----:B-1----:R-:W-:Y:S05]  /*f040*/  @!P1 BRA `(.L_x_3295) ;  /* 0xfffffffc00f09947 */ /* 0x002fea000383ffff */
[----:B------:R-:W-:Y:S05]  /*f050*/  BRA `(.L_x_3366) ;  /* 0xffffffd800d87947 */ /* 0x000fea000383ffff */
.L_x_3297:
[----:B-1----:R1:W3:Y:S02]  /*f060*/  SYNCS.PHASECHK.TRANS64.TRYWAIT P1, [R5+URZ+0x28c40], R0 ;  /* 0x028c4000050075a7 */ /* 0x0022e4000802017f */
[----:B---3--:R-:W-:Y:S05]  /*f070*/  @!P1 NANOSLEEP.SYNCS 0x989680 ;  /* 0x009896800000995d */ /* 0x008fea0003900000 */
[----:B------:R-:W3:Y:S02]  /*f080*/  @!P1 SYNCS.PHASECHK.TRANS64 P1, [R5+URZ+0x28c40], R0 ;  /* 0x028c4000050095a7 */ /* 0x000ee4000802007f */
[----:B---3--:R-:W-:Y:S05]  /*f090*/  @!P1 BRA `(.L_x_3297) ;  /* 0xfffffffc00f09947 */ /* 0x008fea000383ffff */
[----:B------:R-:W-:Y:S05]  /*f0a0*/  BRA `(.L_x_3367) ;  /* 0xffffffd800e47947 */ /* 0x000fea000383ffff */
.L_x_3299:
[----:B---3--:R3:W4:Y:S02]  /*f0b0*/  SYNCS.PHASECHK.TRANS64.TRYWAIT P1, [R4+URZ+0x28c60], R3 ;  /* 0x028c6003040075a7 */ /* 0x008724000802017f */
[----:B----4-:R-:W-:Y:S05]  /*f0c0*/  @!P1 NANOSLEEP.SYNCS 0x989680 ;  /* 0x009896800000995d */ /* 0x010fea0003900000 */
[----:B------:R-:W4:Y:S02]  /*f0d0*/  @!P1 SYNCS.PHASECHK.TRANS64 P1, [R4+URZ+0x28c60], R3 ;  /* 0x028c6003040095a7 */ /* 0x000f24000802007f */
[----:B----4-:R-:W-:Y:S05]  /*f0e0*/  @!P1 BRA `(.L_x_3299) ;  /* 0xfffffffc00f09947 */ /* 0x010fea000383ffff */
[----:B------:R-:W-:Y:S05]  /*f0f0*/  BRA `(.L_x_3368) ;  /* 0xffffffd800e07947 */ /* 0x000fea000383ffff */
.L_x_3369:
        /* <DEDUP_REMOVED lines=16> */
.L_x_15639:


//--------------------- .text._ZN7cutlass13device_kernelIN5flash11enable_sm90INS1_16FlashAttnFwdSm90INS1_25CollectiveMainloopFwdSm90ILi2EN4cute5tupleIJNS5_1CILi1EEES8_S8_EEENS6_IJNS7_ILi64EEESA_SA_EEELi512ENS_6half_tEfNS_4arch4Sm90ELb0ELb0ELb0ELb0ELb1ELb0ELb1ELb0ELb0ELb1ELb1ELb0EEENS1_21CollectiveEpilogueFwdINS6_IJSA_NS7_ILi512EEESA_EEES9_SC_SE_Li256ELb0ELb1ELb1ELb0EEENS1_19SingleTileSchedulerILb0ELb1ELb1ELi64EEEEEEEEEvNT_6ParamsE --------------------------
	.section	.text._ZN7cutlass13device_kernelIN5flash11enable_sm90INS1_16FlashAttnFwdSm90INS1_25CollectiveMainloopFwdSm90ILi2EN4cute5tupleIJNS5_1CILi1EEES8_S8_EEENS6_IJNS7_ILi64EEESA_SA_EEELi512ENS_6half_tEfNS_4arch4Sm90ELb0ELb0ELb0ELb0ELb1ELb0ELb1ELb0ELb0ELb1ELb1ELb0EEENS1_21CollectiveEpilogueFwdINS6_IJSA_NS7_ILi512EEESA_EEES9_SC_SE_Li256ELb0ELb1ELb1ELb0EEENS1_19SingleTileSchedulerILb0ELb1ELb1ELi64EEEEEEEEEvNT_6ParamsE,"ax",@progbits
	.align	128
.text._ZN7cutlass13device_kernelIN5flash11enable_sm90INS1_16FlashAttnFwdSm90INS1_25CollectiveMainloopFwdSm90ILi2EN4cute5tupleIJNS5_1CILi1EEES8_S8_EEENS6_IJNS7_ILi64EEESA_SA_EEELi512ENS_6half_tEfNS_4arch4Sm90ELb0ELb0ELb0ELb0ELb1ELb0ELb1ELb0ELb0ELb1ELb1ELb0EEENS1_21CollectiveEpilogueFwdINS6_IJSA_NS7_ILi512EEESA_EEES9_SC_SE_Li256ELb0ELb1ELb1ELb0EEENS1_19SingleTileSchedulerILb0ELb1ELb1ELi64EEEEEEEEEvNT_6ParamsE:
        .type           _ZN7cutlass13device_kernelIN5flash11enable_sm90INS1_16FlashAttnFwdSm90INS1_25CollectiveMainloopFwdSm90ILi2EN4cute5tupleIJNS5_1CILi1EEES8_S8_EEENS6_IJNS7_ILi64EEESA_SA_EEELi512ENS_6half_tEfNS_4arch4Sm90ELb0ELb0ELb0ELb0ELb1ELb0ELb1ELb0ELb0ELb1ELb1ELb0EEENS1_21CollectiveEpilogueFwdINS6_IJSA_NS7_ILi512EEESA_EEES9_SC_SE_Li256ELb0ELb1ELb1ELb0EEENS1_19SingleTileSchedulerILb0ELb1ELb1ELi64EEEEEEEEEvNT_6ParamsE,@function
        .size           _ZN7cutlass13device_kernelIN5flash11enable_sm90INS1_16FlashAttnFwdSm90INS1_25CollectiveMainloopFwdSm90ILi2EN4cute5tupleIJNS5_1CILi1EEES8_S8_EEENS6_IJNS7_ILi64EEESA_SA_EEELi512ENS_6half_tEfNS_4arch4Sm90ELb0ELb0ELb0ELb0ELb1ELb0ELb1ELb0ELb0ELb1ELb1ELb0EEENS1_21CollectiveEpilogueFwdINS6_IJSA_NS7_ILi512EEESA_EEES9_SC_SE_Li256ELb0ELb1ELb1ELb0EEENS1_19SingleTileSchedulerILb0ELb1ELb1ELi64EEEEEEEEEvNT_6ParamsE,(.L_x_15640 - _ZN7cutlass13device_kernelIN5flash11enable_sm90INS1_16FlashAttnFwdSm90INS1_25CollectiveMainloopFwdSm90ILi2EN4cute5tupleIJNS5_1CILi1EEES8_S8_EEENS6_IJNS7_ILi64EEESA_SA_EEELi512ENS_6half_tEfNS_4arch4Sm90ELb0ELb0ELb0ELb0ELb1ELb0ELb1ELb0ELb0ELb1ELb1ELb0EEENS1_21CollectiveEpilogueFwdINS6_IJSA_NS7_ILi512EEESA_EEES9_SC_SE_Li256ELb0ELb1ELb1ELb0EEENS1_19SingleTileSchedulerILb0ELb1ELb1ELi64EEEEEEEEEvNT_6ParamsE)
        .other          _ZN7cutlass13device_kernelIN5flash11enable_sm90INS1_16FlashAttnFwdSm90INS1_25CollectiveMainloopFwdSm90ILi2EN4cute5tupleIJNS5_1CILi1EEES8_S8_EEENS6_IJNS7_ILi64EEESA_SA_EEELi512ENS_6half_tEfNS_4arch4Sm90ELb0ELb0ELb0ELb0ELb1ELb0ELb1ELb0ELb0ELb1ELb1ELb0EEENS1_21CollectiveEpilogueFwdINS6_IJSA_NS7_ILi512EEESA_EEES9_SC_SE_Li256ELb0ELb1ELb1ELb0EEENS1_19SingleTileSchedulerILb0ELb1ELb1ELi64EEEEEEEEEvNT_6ParamsE,@"STO_CUDA_ENTRY STV_DEFAULT"
_ZN7cutlass13device_kernelIN5flash11enable_sm90INS1_16FlashAttnFwdSm90INS1_25CollectiveMainloopFwdSm90ILi2EN4cute5tupleIJNS5_1CILi1EEES8_S8_EEENS6_IJNS7_ILi64EEESA_SA_EEELi512ENS_6half_tEfNS_4arch4Sm90ELb0ELb0ELb0ELb0ELb1ELb0ELb1ELb0ELb0ELb1ELb1ELb0EEENS1_21CollectiveEpilogueFwdINS6_IJSA_NS7_ILi512EEESA_EEES9_SC_SE_Li256ELb0ELb1ELb1ELb0EEENS1_19SingleTileSchedulerILb0ELb1ELb1ELi64EEEEEEEEEvNT_6ParamsE:
[----:B------:R-:W0:Y:S02]  /*0000*/  LDC R1, c[0x0][0x28] ;  /* 0x00000a00ff017b82 */ /* 0x000e240000000800 */
[----:B0-----:R-:W-:Y:S01]  /*0010*/  VIADD R1, R1, 0xfffffff8 ;  /* 0xfffffff801017836 */ /* 0x001fe20000000000 */
[----:B------:R-:W0:Y:S01]  /*0020*/  S2R R24, SR_TID.X ;  /* 0x0000000000187919 */ /* 0x000e220000002100 */
[----:B------:R-:W-:Y:S01]  /*0030*/  ELECT P0, URZ, PT ;  /* 0x00000000003f782f */ /* 0x000fe20003800000 */
[----:B------:R-:W-:Y:S01]  /*0040*/  UMOV UR4, 0x80 ;  /* 0x0000008000047882 */ /* 0x000fe20000000000 */
[----:B------:R-:W-:Y:S01]  /*0050*/  UMOV UR7, 0x100 ;  /* 0x0000010000077882 */ /* 0x000fe20000000000 */
[--C-:B0-----:R-:W-:Y:S02]  /*0060*/  SHF.R.U32.HI R0, RZ, 0x5, R24.reuse ;  /* 0x00000005ff007819 */ /* 0x101fe40000011618 */
[----:B------:R-:W-:-:S03]  /*0070*/  SHF.R.U32.HI R3, RZ, 0x7, R24 ;  /* 0x00000007ff037819 */ /* 0x000fc60000011618 */
[----:B------:R-:W0:Y:S04]  /*0080*/  SHFL.IDX PT, R2, R0, RZ, 0x1f ;  /* 0x00001fff00027589 */ /* 0x000e2800000e0000 */
[----:B------:R-:W1:Y:S01]  /*0090*/  SHFL.IDX PT, R3, R3, RZ, 0x1f ;  /* 0x00001fff03037589 */ /* 0x000e6200000e0000 */
[C---:B0-----:R-:W-:Y:S02]  /*00a0*/  ISETP.NE.OR P0, PT, R2.reuse, RZ, !P0 ;  /* 0x000000ff0200720c */ /* 0x041fe40004705670 */
[----:B------:R-:W-:-:S11]  /*00b0*/  ISETP.NE.AND P1, PT, R2, RZ, PT ;  /* 0x000000ff0200720c */ /* 0x000fd60003f25270 */
[----:B------:R-:W-:Y:S01]  /*00c0*/  VOTEU.ALL UP0, P0 ;  /* 0x00000000003f7886 */ /* 0x000fe20000000000 */
[----:B------:R-:W-:Y:S01]  /*00d0*/  VOTEU.ALL UP1, P0 ;  /* 0x00000000003f7886 */ /* 0x000fe20000020000 */
[----:B------:R-:W-:-:S03]  /*00e0*/  VOTEU.ALL UP2, P0 ;  /* 0x00000000003f7886 */ /* 0x000fc60000040000 */
[----:B------:R-:W0:Y:S01]  /*00f0*/  @!UP0 S2UR UR8, SR_CgaCtaId ;  /* 0x00000000000889c3 */ /* 0x000e220000008800 */
[----:B------:R-:W-:Y:S01]  /*0100*/  @!UP0 UMOV UR6, 0x400 ;  /* 0x0000040000068882 */ /* 0x000fe20000000000 */
[----:B------:R-:W-:-:S04]  /*0110*/  @!UP0 UIADD3 UR4, -UR4, 0x100000, URZ ;  /* 0x0010000004048890 */ /* 0x000fc8000fffe13f */
[----:B------:R-:W-:Y:S02]  /*0120*/  @!UP0 USHF.L.U32 UR5, UR4, 0xb, URZ ;  /* 0x0000000b04058899 */ /* 0x000fe4000800063f */
[----:B------:R-:W-:Y:S02]  /*0130*/  @!UP0 USHF.L.U32 UR4, UR4, 0x1, URZ ;  /* 0x0000000104048899 */ /* 0x000fe4000800063f */
[----:B0-----:R-:W-:Y:S02]  /*0140*/  @!UP0 ULEA UR8, UR8, UR6, 0x18 ;  /* 0x0000000608088291 */ /* 0x001fe4000f8ec03f */
[----:B------:R-:W-:-:S04]  /*0150*/  @!UP0 UIADD3 UR6, -UR7, 0x100000, URZ ;  /* 0x0010000007068890 */ /* 0x000fc8000fffe13f */
[----:B------:R-:W-:Y:S02]  /*0160*/  @!UP0 USHF.L.U32 UR7, UR6, 0xb, URZ ;  /* 0x0000000b06078899 */ /* 0x000fe4000800063f */
[----:B------:R-:W-:Y:S01]  /*0170*/  @!UP0 USHF.L.U32 UR6, UR6, 0x1, URZ ;  /* 0x0000000106068899 */ /* 0x000fe2000800063f */
[----:B------:R-:W-:-:S05]  /*0180*/  VOTEU.ALL UP0, P0 ;  /* 0x00000000003f7886 */ /* 0x000fca0000000000 */
[----:B------:R0:W2:Y:S01]  /*0190*/  @!UP0 SYNCS.EXCH.64 URZ, [UR8+0x38800], UR4 ;  /* 0x03880004083f85b2 */ /* 0x0000a20008000100 */
[----:B------:R0:W3:Y:S05]  /*01a0*/  @!UP1 SYNCS.EXCH.64 URZ, [UR8+0x38810], UR4 ;  /* 0x03881004083f95b2 */ /* 0x0000ea0008000100 */
[----:B------:R0:W4:Y:S02]  /*01b0*/  @!UP2 SYNCS.EXCH.64 URZ, [UR8+0x38820], UR6 ;  /* 0x03882006083fa5b2 */ /* 0x0001240008000100 */
[----:B01----:R-:W-:Y:S05]  /*01c0*/  @P1 BRA `(.L_x_3370) ;  /* 0x0000000000381947 */ /* 0x003fea0003800000 */
        /* <DEDUP_REMOVED lines=10> */
[----:B------:R0:W0:Y:S01]  /*0270*/  SYNCS.EXCH.64 URZ, [UR6+0x38840], UR4 ;  /* 0x03884004063f75b2 */ /* 0x0000220008000100 */
[----:B------:R0:W0:Y:S01]  /*0280*/  SYNCS.EXCH.64 URZ, [UR6+0x38838], UR4 ;  /* 0x03883804063f75b2 */ /* 0x0000220008000100 */
[----:B------:R0:W0:Y:S01]  /*0290*/  SYNCS.EXCH.64 URZ, [UR6+0x38848], UR4 ;  /* 0x03884804063f75b2 */ /* 0x0000220008000100 */
[----:B------:R-:W-:Y:S01]  /*02a0*/  NOP ;  /* 0x0000000000007918 */ /* 0x000fe20000000000 */
.L_x_3370:
        /* <DEDUP_REMOVED lines=22> */
.L_x_3371:
        /* <DEDUP_REMOVED lines=18> */
.L_x_3372:
        /* <DEDUP_REMOVED lines=22> */
.L_x_3373:
        /* <DEDUP_REMOVED lines=23> */
.L_x_3374:
        /* <DEDUP_REMOVED lines=11> */
.L_x_3377:
[----:B------:R-:W-:-:S08]  /*08b0*/  NOP ;  /* 0x0000000000007918 */ /* 0x000fd00000000000 */
[----:B------:R-:W1:Y:S02]  /*08c0*/  USETMAXREG.TRY_ALLOC.CTAPOOL UP0, 0xe8 ;  /* 0x000000e8000079c8 */ /* 0x000e640008000600 */
[----:B-1----:R-:W-:-:S13]  /*08d0*/  PLOP3.LUT P0, PT, PT, PT, UP0, 0x80, 0x0 ;  /* 0x000000000000781c */ /* 0x002fda0003f0f008 */
[----:B------:R-:W-:Y:S05]  /*08e0*/  @!P0 BRA `(.L_x_3377) ;  /* 0xfffffffc00f08947 */ /* 0x000fea000383ffff */
[----:B------:R-:W-:Y:S01]  /*08f0*/  LOP3.LUT R0, R24, 0xffffff80, RZ, 0xc0, !PT ;  /* 0xffffff8018007812 */ /* 0x000fe200078ec0ff */
[----:B------:R-:W1:Y:S01]  /*0900*/  S2UR UR6, SR_CTAID.Y ;  /* 0x00000000000679c3 */ /* 0x000e620000002600 */
[----:B------:R-:W-:Y:S02]  /*0910*/  ULDC UR7, c[0x0][0xd50] ;  /* 0x0003540000077ab9 */ /* 0x000fe40000000800 */
[----:B------:R-:W-:Y:S01]  /*0920*/  ISETP.NE.AND P0, PT, R0, 0x80, PT ;  /* 0x000000800000780c */ /* 0x000fe20003f05270 */
[----:B------:R-:W-:-:S04]  /*0930*/  UISETP.NE.AND UP0, UPT, UR7, 0x1, UPT ;  /* 0x000000010700788c */ /* 0x000fc8000bf05270 */
[----:B------:R-:W2:Y:S07]  /*0940*/  S2UR UR8, SR_CTAID.Z ;  /* 0x00000000000879c3 */ /* 0x000eae0000002700 */
[----:B------:R-:W-:Y:S01]  /*0950*/  @UP0 ULDC UR4, c[0x0][0xd54] ;  /* 0x0003550000040ab9 */ /* 0x000fe20000000800 */
[----:B------:R-:W-:Y:S06]  /*0960*/  @!P0 BAR.ARV 0x8, 0x100 ;  /* 0x0204000000008b1d */ /* 0x000fec0000002000 */
[----:B------:R-:W-:Y:S01]  /*0970*/  ISETP.GE.U32.AND P0, PT, R24, 0x100, PT ;  /* 0x000001001800780c */ /* 0x000fe20003f06070 */
[----:B------:R-:W-:Y:S01]  /*0980*/  @UP0 ULDC UR10, c[0x0][0xd58] ;  /* 0x00035600000a0ab9 */ /* 0x000fe20000000800 */
[----:B-1----:R-:W-:-:S02]  /*0990*/  UIMAD.WIDE.U32 UR4, UR6, UR4, URZ ;  /* 0x00000004060472a5 */ /* 0x002fc4000f8e003f */
[----:B------:R-:W-:Y:S02]  /*09a0*/  UMOV UR60, UR6 ;  /* 0x00000006003c7c82 */ /* 0x000fe40008000000 */
[----:B------:R-:W-:-:S04]  /*09b0*/  @UP0 USHF.R.U32.HI UR60, URZ, UR10, UR5 ;  /* 0x0000000a3f3c0299 */ /* 0x000fc80008011605 */
[----:B------:R-:W-:-:S03]  /*09c0*/  UIADD3 UR4, -UR60, URZ, URZ ;  /* 0x0000003f3c047290 */ /* 0x000fc6000fffe13f */
[----:B------:R-:W-:Y:S06]  /*09d0*/  @P0 BAR.ARV 0xf, 0x100 ;  /* 0x03c4000000000b1d */ /* 0x000fec0000002000 */
[----:B--2---:R-:W-:Y:S01]  /*09e0*/  ISETP.LE.AND P0, PT, RZ, UR8, PT ;  /* 0x00000008ff007c0c */ /* 0x004fe2000bf03270 */
[----:B------:R-:W-:-:S12]  /*09f0*/  UIMAD UR7, UR7, UR4, UR6 ;  /* 0x00000004070772a4 */ /* 0x000fd8000f8e0206 */
[----:B------:R-:W-:Y:S05]  /*0a00*/  @!P0 BRA `(.L_x_3378) ;  /* 0x000000fc005c8947 */ /* 0x000fea0003800000 */
[----:B------:R-:W-:Y:S01]  /*0a10*/  ULDC.64 UR4, c[0x0][0x418] ;  /* 0x0001060000047ab9 */ /* 0x000fe20000000a00 */
[----:B------:R-:W-:Y:S01]  /*0a20*/  ULDC UR38, c[0x0][0x424] ;  /* 0x0001090000267ab9 */ /* 0x000fe20000000800 */
[----:B------:R-:W-:Y:S01]  /*0a30*/  UISETP.NE.U32.AND UP0, UPT, UR4, URZ, UPT ;  /* 0x0000003f0400728c */ /* 0x000fe2000bf05070 */
[----:B------:R-:W1:Y:S01]  /*0a40*/  S2UR UR61, SR_CgaCtaId ;  /* 0x00000000003d79c3 */ /* 0x000e620000008800 */
        /* <DEDUP_REMOVED lines=15> */
[----:B-1----:R-:W-:Y:S11]  /*0b40*/  @!P0 BRA `(.L_x_3379) ;  /* 0x0000001c00ac8947 */ /* 0x002ff60003800000 */
[----:B------:R-:W-:Y:S01]  /*0b50*/  UISETP.GE.AND UP0, UPT, UR38, 0x1, UPT ;  /* 0x000000012600788c */ /* 0x000fe2000bf06270 */
[----:B------:R-:W-:Y:S02]  /*0b60*/  PLOP3.LUT P0, PT, PT, PT, PT, 0x80, 0x0 ;  /* 0x000000000000781c */ /* 0x000fe40003f0f070 */
[----:B0-----:R-:W-:Y:S01]  /*0b70*/  CS2R R2, SRZ ;  /* 0x0000000000027805 */ /* 0x001fe2000001ff00 */
        /* <DEDUP_REMOVED lines=61> */
[----:B------:R-:W-:Y:S01]  /*0f50*/  IMAD.U32 R5, RZ, RZ, UR11 ;  /* 0x0000000bff057e24 */ /* 0x000fe2000f8e00ff */
[----:B------:R-:W-:-:S04]  /*0f60*/  UIADD3 UR4, UR6, -0x1, UR11 ;  /* 0xffffffff06047890 */ /* 0x000fc8000fffe00b */
[-C--:B------:R-:W-:Y:S02]  /*0f70*/  IABS R3, R5.reuse ;  /* 0x0000000500037213 */ /* 0x080fe40000000000 */
[----:B------:R-:W-:Y:S01]  /*0f80*/  IABS R9, R5 ;  /* 0x0000000500097213 */ /* 0x000fe20000000000 */
[----:B------:R-:W-:Y:S01]  /*0f90*/  IMAD.U32 R8, RZ, RZ, UR4 ;  /* 0x00000004ff087e24 */ /* 0x000fe2000f8e00ff */
[----:B------:R-:W0:Y:S01]  /*0fa0*/  I2F.RP R0, R3 ;  /* 0x0000000300007306 */ /* 0x000e220000209400 */
[----:B------:R-:W-:Y:S02]  /*0fb0*/  ULOP3.LUT UR4, UR4, UR11, URZ, 0x3c, !UPT ;  /* 0x0000000b04047292 */ /* 0x000fe4000f8e3c3f */
[----:B------:R-:W-:-:S04]  /*0fc0*/  IMAD.MOV R9, RZ, RZ, -R9 ;  /* 0x000000ffff097224 */ /* 0x000fc800078e0a09 */
        /* <DEDUP_REMOVED lines=15> */
[----:B------:R-:W-:Y:S02]  /*10c0*/  ISETP.NE.AND P2, PT, RZ, UR11, PT ;  /* 0x0000000bff007c0c */ /* 0x000fe4000bf45270 */
[----:B------:R-:W-:-:S13]  /*10d0*/  ISETP.GE.U32.AND P1, PT, R0, R3, PT ;  /* 0x000000030000720c */ /* 0x000fda0003f26070 */
[----:B------:R-:W-:-:S04]  /*10e0*/  @P1 VIADD R7, R7, 0x1 ;  /* 0x0000000107071836 */ /* 0x000fc80000000000 */
[----:B------:R-:W-:-:S04]  /*10f0*/  IMAD.MOV.U32 R3, RZ, RZ, R7 ;  /* 0x000000ffff037224 */ /* 0x000fc800078e0007 */
[----:B------:R-:W-:Y:S01]  /*1100*/  @!P3 IMAD.MOV R3, RZ, RZ, -R3 ;  /* 0x000000ffff03b224 */ /* 0x000fe200078e0a03 */
[----:B------:R-:W-:-:S07]  /*1110*/  @!P2 LOP3.LUT R3, RZ, UR11, RZ, 0x33, !PT ;  /* 0x0000000bff03ac12 */ /* 0x000fce000f8e33ff */
.L_x_3380:
        /* <DEDUP_REMOVED lines=11> */
[----:B------:R-:W2:Y:S01]  /*11d0*/  LDL R5, [R1] ;  /* 0x0000000001057983 */ /* 0x000ea20000100800 */
[----:B------:R-:W-:Y:S01]  /*11e0*/  UMOV UR9, 0x40000040 ;  /* 0x4000004000097882 */ /* 0x000fe20000000000 */
[----:B------:R-:W-:Y:S01]  /*11f0*/  UMOV UR11, 0x40000040 ;  /* 0x40000040000b7882 */ /* 0x000fe20000000000 */
[----:B------:R-:W-:Y:S01]  /*1200*/  UMOV UR13, 0x40000040 ;  /* 0x40000040000d7882 */ /* 0x000fe20000000000 */
[----:B------:R-:W-:Y:S06]  /*1210*/  BAR.SYNC.DEFER_BLOCKING 0xe, 0x100 ;  /* 0x0384000000007b1d */ /* 0x000fec0000010000 */
[----:B------:R-:W-:Y:S01]  /*1220*/  UMOV UR15, 0x40000040 ;  /* 0x40000040000f7882 */ /* 0x000fe20000000000 */
[----:B------:R-:W-:Y:S01]  /*1230*/  UMOV UR17, 0x40000040 ;  /* 0x4000004000117882 */ /* 0x000fe20000000000 */
[----:B------:R-:W-:Y:S01]  /*1240*/  UMOV UR19, 0x40000040 ;  /* 0x4000004000137882 */ /* 0x000fe20000000000 */
[----:B------:R-:W-:Y:S01]  /*1250*/  UMOV UR21, 0x40000040 ;  /* 0x4000004000157882 */ /* 0x000fe20000000000 */
[----:B------:R-:W-:Y:S01]  /*1260*/  UMOV UR23, 0x40000040 ;  /* 0x4000004000177882 */ /* 0x000fe20000000000 */
[----:B------:R-:W-:Y:S01]  /*1270*/  WARPGROUP.ARRIVE ;  /* 0x00000000000079c5 */ /* 0x000fe20000000000 */
[----:B--2---:R-:W-:-:S02]  /*1280*/  R2UR UR7, R5 ;  /* 0x00000000050772ca */ /* 0x004fc400000e0000 */
[----:B------:R-:W-:-:S04]  /*1290*/  SHF.R.S32.HI R5, RZ, 0x1f, R152 ;  /* 0x0000001fff057819 */ /* 0x000fc80000011498 */
[----:B------:R-:W-:-:S04]  /*12a0*/  LEA.HI R5, R5, R152, RZ, 0x7 ;  /* 0x0000009805057211 */ /* 0x000fc800078f38ff */
[----:B------:R-:W-:Y:S02]  /*12b0*/  SHF.R.S32.HI R2, RZ, 0x7, R5 ;  /* 0x00000007ff027819 */ /* 0x000fe40000011405 */
[----:B------:R-:W-:-:S04]  /*12c0*/  LOP3.LUT R5, R5, 0xffffff80, RZ, 0xc0, !PT ;  /* 0xffffff8005057812 */ /* 0x000fc800078ec0ff */
[----:B------:R-:W0:Y:S01]  /*12d0*/  SHFL.IDX PT, R2, R2, RZ, 0x1f ;  /* 0x00001fff02027589 */ /* 0x000e2200000e0000 */
[----:B------:R-:W-:Y:S01]  /*12e0*/  IMAD.IADD R5, R152, 0x1, -R5 ;  /* 0x0000000198057824 */ /* 0x000fe200078e0a05 */
[----:B0-----:R-:W-:-:S04]  /*12f0*/  R2UR UR4, R2 ;  /* 0x00000000020472ca */ /* 0x001fc800000e0000 */
[----:B------:R-:W-:-:S04]  /*1300*/  SHF.R.S32.HI R2, RZ, 0x1f, R5 ;  /* 0x0000001fff027819 */ /* 0x000fc80000011405 */
[CC--:B------:R-:W-:Y:S02]  /*1310*/  LEA.HI R4, R2.reuse, R5.reuse, RZ, 0x2 ;  /* 0x0000000502047211 */ /* 0x0c0fe400078f10ff */
[----:B------:R-:W-:Y:S02]  /*1320*/  LEA.HI R2, R2, R5, RZ, 0x5 ;  /* 0x0000000502027211 */ /* 0x000fe400078f28ff */
[--C-:B------:R-:W-:Y:S02]  /*1330*/  SHF.R.S32.HI R6, RZ, 0x2, R4.reuse ;  /* 0x00000002ff067819 */ /* 0x100fe40000011404 */
[----:B------:R-:W-:Y:S01]  /*1340*/  SHF.R.S32.HI R7, RZ, 0x1f, R4 ;  /* 0x0000001fff077819 */ /* 0x000fe20000011404 */
[----:B------:R-:W-:Y:S01]  /*1350*/  ULEA.HI UR5, UR4, UR4, URZ, 0x1 ;  /* 0x0000000404057291 */ /* 0x000fe2000f8f083f */
[----:B------:R-:W-:Y:S02]  /*1360*/  SHF.R.S32.HI R2, RZ, 0x5, R2 ;  /* 0x00000005ff027819 */ /* 0x000fe40000011402 */
[----:B------:R-:W-:Y:S01]  /*1370*/  LEA.HI R7, R7, R6, RZ, 0x3 ;  /* 0x0000000607077211 */ /* 0x000fe200078f18ff */
[----:B------:R-:W-:-:S03]  /*1380*/  ULOP3.LUT UR6, UR5, 0x1fffe, URZ, 0xc0, !UPT ;  /* 0x0001fffe05067892 */ /* 0x000fc6000f8ec03f */
[----:B------:R-:W-:Y:S01]  /*1390*/  UMOV UR5, 0x400 ;  /* 0x0000040000057882 */ /* 0x000fe20000000000 */
[----:B------:R-:W-:Y:S01]  /*13a0*/  UIADD3 UR6, UR4, -UR6, URZ ;  /* 0x8000000604067290 */ /* 0x000fe2000fffe03f */
[----:B------:R-:W-:Y:S01]  /*13b0*/  LOP3.LUT R7, R7, 0xfffffff8, RZ, 0xc0, !PT ;  /* 0xfffffff807077812 */ /* 0x000fe200078ec0ff */
[----:B------:R-:W-:-:S04]  /*13c0*/  ULEA UR5, UR61, UR5, 0x18 ;  /* 0x000000053d057291 */ /* 0x000fc8000f8ec03f */
[----:B------:R-:W-:Y:S01]  /*13d0*/  ULEA UR6, UR6, UR5, 0xf ;  /* 0x0000000506067291 */ /* 0x000fe2000f8e783f */
[----:B------:R-:W-:Y:S01]  /*13e0*/  IMAD.IADD R7, R6, 0x1, -R7 ;  /* 0x0000000106077824 */ /* 0x000fe200078e0a07 */
[----:B------:R-:W-:Y:S02]  /*13f0*/  UIADD3 UR4, UR5, 0x36400, URZ ;  /* 0x0003640005047890 */ /* 0x000fe4000fffe03f */
[----:B------:R-:W-:Y:S01]  /*1400*/  UIADD3 UR6, UR6, 0x400, URZ ;  /* 0x0000040006067890 */ /* 0x000fe2000fffe03f */
[----:B------:R-:W-:Y:S01]  /*1410*/  IMAD R2, R2, 0x10, R7 ;  /* 0x0000001002027824 */ /* 0x000fe200078e0207 */
[----:B------:R-:W-:Y:S02]  /*1420*/  USHF.R.U32.HI UR4, URZ, 0x4, UR4 ;  /* 0x000000043f047899 */ /* 0x000fe40008011604 */
[----:B------:R-:W-:Y:S02]  /*1430*/  USHF.R.U32.HI UR6, URZ, 0x4, UR6 ;  /* 0x000000043f067899 */ /* 0x000fe40008011606 */
[----:B------:R-:W-:-:S02]  /*1440*/  ULOP3.LUT UR4, UR4, 0x3fff, URZ, 0xc0, !UPT ;  /* 0x00003fff04047892 */ /* 0x000fc4000f8ec03f */
[----:B------:R-:W-:Y:S02]  /*1450*/  ULOP3.LUT UR6, UR6, 0x3fff, URZ, 0xc0, !UPT ;  /* 0x00003fff06067892 */ /* 0x000fe4000f8ec03f */
[----:B------:R-:W-:Y:S02]  /*1460*/  ULOP3.LUT UR4, UR4, 0x10000, URZ, 0xfc, !UPT ;  /* 0x0001000004047892 */ /* 0x000fe4000f8efc3f */
[----:B------:R-:W-:Y:S02]  /*1470*/  ULOP3.LUT UR6, UR6, 0x2000000, URZ, 0xfc, !UPT ;  /* 0x0200000006067892 */ /* 0x000fe4000f8efc3f */
[----:B------:R-:W-:Y:S02]  /*1480*/  UIADD3 UR12, UR4, 0x2, URZ ;  /* 0x00000002040c7890 */ /* 0x000fe4000fffe03f */
[----:B------:R-:W-:Y:S01]  /*1490*/  UIADD3 UR14, UR6, 0x80, URZ ;  /* 0x00000080060e7890 */ /* 0x000fe2000fffe03f */
[----:B------:R-:W-:Y:S02]  /*14a0*/  UMOV UR8, UR4 ;  /* 0x0000000400087c82 */ /* 0x000fe40008000000 */
[----:B------:R-:W-:Y:S01]  /*14b0*/  UMOV UR10, UR6 ;  /* 0x00000006000a7c82 */ /* 0x000fe20008000000 */
[----:B------:R-:W-:Y:S01]  /*14c0*/  UIADD3 UR16, UR4, 0x4, URZ ;  /* 0x0000000404107890 */ /* 0x000fe2000fffe03f */
[----:B------:R-:W-:Y:S01]  /*14d0*/  HGMMA.64x256x16.F32 R24, gdesc[UR8].tnspB, RZ, !UPT, gsb0 ;  /* 0x43e00000081879f0 */ /* 0x000fe2000c0008ff */
[----:B------:R-:W-:-:S02]  /*14e0*/  UIADD3 UR18, UR6, 0x100, URZ ;  /* 0x0000010006127890 */ /* 0x000fc4000fffe03f */
[----:B------:R-:W-:Y:S02]  /*14f0*/  UIADD3 UR20, UR4, 0x6, URZ ;  /* 0x0000000604147890 */ /* 0x000fe4000fffe03f */
[----:B------:R-:W-:Y:S02]  /*1500*/  UIADD3 UR22, UR6, 0x180, URZ ;  /* 0x0000018006167890 */ /* 0x000fe4000fffe03f */
[----:B------:R-:W-:-:S04]  /*1510*/  ULOP3.LUT UR4, UR7, 0x1, URZ, 0xfc, !UPT ;  /* 0x0000000107047892 */ /* 0x000fc8000f8efc3f */
[----:B------:R-:W-:-:S03]  /*1520*/  UISETP.NE.AND UP0, UPT, UR4, 0x3, UPT ;  /* 0x000000030400788c */ /* 0x000fc6000bf05270 */
[----:B------:R-:W-:-:S03]  /*1530*/  UMOV UR4, URZ ;  /* 0x0000003f00047c82 */ /* 0x000fc60008000000 */
[----:B------:R-:W-:Y:S01]  /*1540*/  PLOP3.LUT P1, PT, PT, PT, UP0, 0x80, 0x0 ;  /* 0x000000000000781c */ /* 0x000fe20003f2f008 */
[----:B------:R-:W-:Y:S02]  /*1550*/  WARPGROUP.DEPBAR.LE gsb0, 0x0 ;  /* 0x00008000000079c5 */ /* 0x000fe40000010000 */
[----:B------:R-:W-:-:S08]  /*1560*/  WARPGROUP.ARRIVE ;  /* 0x00000000000079c5 */ /* 0x000fd00000000000 */
        /* <DEDUP_REMOVED lines=13> */
.L_x_3382:
[----:B------:R-:W-:Y:S01]  /*1640*/  VIADD R3, R3, 0xfffffffe ;  /* 0xfffffffe03037836 */ /* 0x000fe20000000000 */
[----:B------:R-:W-:-:S04]  /*1650*/  UIADD3 UR7, UR5, 0x38860, URZ ;  /* 0x0003886005077890 */ /* 0x000fc8000fffe03f */
[----:B------:R-:W-:Y:S01]  /*1660*/  ISETP.GE.AND P0, PT, R3, R0, PT ;  /* 0x000000000300720c */ /* 0x000fe20003f06270 */
[----:B------:R-:W-:-:S09]  /*1670*/  UPRMT UR7, UR61, 0x654, UR7 ;  /* 0x000006543d077896 */ /* 0x000fd20008000007 */
[----:B------:R-:W-:Y:S03]  /*1680*/  SYNCS.ARRIVE.TRANS64.RED.A1T0 RZ, [UR7], RZ ;  /* 0x000000ffffff79a7 */ /* 0x000fe60008100407 */
[----:B------:R-:W-:Y:S05]  /*1690*/  @!P0 BRA `(.L_x_3383) ;  /* 0x0000000800b08947 */ /* 0x000fea0003800000 */
[----:B------:R-:W-:-:S05]  /*16a0*/  UMOV UR4, URZ ;  /* 0x0000003f00047c82 */ /* 0x000fca0008000000 */
.L_x_3385:
[----:B------:R-:W-:Y:S01]  /*16b0*/  BAR.SYNC.DEFER_BLOCKING 0xe, 0x100 ;  /* 0x0384000000007b1d */ /* 0x000fe20000010000 */
[----:B------:R-:W-:Y:S01]  /*16c0*/  IMAD.U32 R5, RZ, RZ, UR4 ;  /* 0x00000004ff057e24 */ /* 0x000fe2000f8e00ff */
[----:B------:R-:W-:Y:S01]  /*16d0*/  UIADD3 UR4, UR4, 0x1, URZ ;  /* 0x0000000104047890 */ /* 0x000fe2000fffe03f */
[C---:B------:R-:W-:Y:S01]  /*16e0*/  ISETP.GT.AND P0, PT, R3.reuse, R0, PT ;  /* 0x000000000300720c */ /* 0x040fe20003f04270 */
[----:B------:R-:W-:Y:S02]  /*16f0*/  VIADD R3, R3, 0xffffffff ;  /* 0xffffffff03037836 */ /* 0x000fe40000000000 */
[----:B------:R-:W-:Y:S01]  /*1700*/  IMAD R4, R5, 0x40, R2 ;  /* 0x0000004005047824 */ /* 0x000fe200078e0202 */
[----:B------:R-:W-:Y:S01]  /*1710*/  UISETP.NE.AND UP0, UPT, UR4, 0x2, UPT ;  /* 0x000000020400788c */ /* 0x000fe2000bf05270 */
[----:B------:R-:W-:Y:S01]  /*1720*/  UMOV UR11, 0x40000040 ;  /* 0x40000040000b7882 */ /* 0x000fe20000000000 */
[----:B------:R-:W-:Y:S02]  /*1730*/  UMOV UR15, 0x40000040 ;  /* 0x40000040000f7882 */ /* 0x000fe40000000000 */
[----:B------:R-:W-:Y:S01]  /*1740*/  LEA R4, R4, UR5, 0x2 ;  /* 0x0000000504047c11 */ /* 0x000fe2000f8e10ff */
[----:B------:R-:W-:Y:S01]  /*1750*/  USEL UR4, UR4, URZ, UP0 ;  /* 0x0000003f04047287 */ /* 0x000fe20008000000 */
[----:B------:R-:W-:Y:S01]  /*1760*/  UMOV UR19, 0x40000040 ;  /* 0x4000004000137882 */ /* 0x000fe20000000000 */
[----:B------:R-:W-:-:S02]  /*1770*/  UMOV UR23, 0x40000040 ;  /* 0x4000004000177882 */ /* 0x000fc40000000000 */
[----:B------:R-:W-:-:S04]  /*1780*/  ULEA UR10, UR4, UR6, 0xc ;  /* 0x00000006040a7291 */ /* 0x000fc8000f8e603f */
[----:B------:R-:W-:Y:S02]  /*1790*/  UIADD3 UR14, UR10, 0x80, URZ ;  /* 0x000000800a0e7890 */ /* 0x000fe4000fffe03f */
[----:B------:R-:W-:Y:S01]  /*17a0*/  UIADD3 UR18, UR10, 0x100, URZ ;  /* 0x000001000a127890 */ /* 0x000fe2000fffe03f */
[----:B------:R-:W0:Y:S01]  /*17b0*/  LDS R5, [R4+0x38400] ;  /* 0x0384000004057984 */ /* 0x000e220000000800 */
[----:B------:R-:W-:-:S03]  /*17c0*/  UIADD3 UR22, UR10, 0x180, URZ ;  /* 0x000001800a167890 */ /* 0x000fc6000fffe03f */
        /* <DEDUP_REMOVED lines=128> */
[----:B------:R-:W-:-:S06]  /*1fd0*/  FMUL.FTZ R151, R151, R6 ;  /* 0x0000000697977220 */ /* 0x000fcc0000410000 */
[----:B------:R-:W-:-:S06]  /*1fe0*/  WARPGROUP.ARRIVE ;  /* 0x00000000000079c5 */ /* 0x000fcc0000000000 */
        /* <DEDUP_REMOVED lines=17> */
.L_x_3384:
[----:B------:R-:W-:-:S04]  /*2100*/  ULEA UR7, UR4, UR5, 0x3 ;  /* 0x0000000504077291 */ /* 0x000fc8000f8e183f */
[----:B------:R-:W-:-:S04]  /*2110*/  UIADD3 UR7, UR7, 0x38860, URZ ;  /* 0x0003886007077890 */ /* 0x000fc8000fffe03f */
[----:B------:R-:W-:-:S09]  /*2120*/  UPRMT UR7, UR61, 0x654, UR7 ;  /* 0x000006543d077896 */ /* 0x000fd20008000007 */
[----:B------:R-:W-:Y:S01]  /*2130*/  SYNCS.ARRIVE.TRANS64.RED.A1T0 RZ, [UR7], RZ ;  /* 0x000000ffffff79a7 */ /* 0x000fe20008100407 */
[----:B------:R-:W-:Y:S05]  /*2140*/  @P0 BRA `(.L_x_3385) ;  /* 0xfffffff400580947 */ /* 0x000fea000383ffff */
[----:B------:R-:W-:-:S12]  /*2150*/  USHF.L.U32 UR4, UR4, 0x6, URZ ;  /* 0x0000000604047899 */ /* 0x000fd8000800063f */
.L_x_3383:
[----:B------:R-:W-:Y:S01]  /*2160*/  BAR.SYNC.DEFER_BLOCKING 0xe, 0x100 ;  /* 0x0384000000007b1d */ /* 0x000fe20000010000 */
[----:B------:R-:W-:Y:S01]  /*2170*/  VIADD R2, R2, UR4 ;  /* 0x0000000402027c36 */ /* 0x000fe20008000000 */
[----:B------:R-:W-:Y:S01]  /*2180*/  PLOP3.LUT P0, PT, PT, PT, PT, 0x8, 0x0 ;  /* 0x000000000000781c */ /* 0x000fe20003f0e170 */
[----:B------:R-:W-:-:S03]  /*2190*/  IMAD.MOV.U32 R4, RZ, RZ, RZ ;  /* 0x000000ffff047224 */ /* 0x000fc600078e00ff */
[----:B------:R-:W-:-:S05]  /*21a0*/  LEA R2, R2, UR5, 0x2 ;  /* 0x0000000502027c11 */ /* 0x000fca000f8e10ff */
[----:B------:R-:W0:Y:S04]  /*21b0*/  LDS R3, [R2+0x38400] ;  /* 0x0384000002037984 */ /* 0x000e280000000800 */
        /* <DEDUP_REMOVED lines=130> */
[----:B------:R-:W-:Y:S06]  /*29e0*/  BAR.ARV 0xf, 0x100 ;  /* 0x03c4000000007b1d */ /* 0x000fec0000002000 */
[----:B------:R-:W-:Y:S05]  /*29f0*/  BRA `(.L_x_3381) ;  /* 0x0000007000087947 */ /* 0x000fea0003800000 */
.L_x_3379:
[----:B------:R-:W-:Y:S01]  /*2a00*/  UISETP.GE.AND UP0, UPT, UR38, 0x1, UPT ;  /* 0x000000012600788c */ /* 0x000fe2000bf06270 */
[----:B------:R-:W-:-:S05]  /*2a10*/  UMOV UR4, URZ ;  /* 0x0000003f00047c82 */ /* 0x000fca0008000000 */
[----:B------:R-:W-:-:S13]  /*2a20*/  PLOP3.LUT P0, PT, PT, PT, UP0, 0x80, 0x0 ;  /* 0x000000000000781c */ /* 0x000fda0003f0f008 */
[----:B------:R-:W-:Y:S05]  /*2a30*/  @!P0 BRA `(.L_x_3386) ;  /* 0x0000000000848947 */ /* 0x000fea0003800000 */
[----:B------:R-:W-:Y:S01]  /*2a40*/  IMAD.U32 R3, RZ, RZ, UR11 ;  /* 0x0000000bff037e24 */ /* 0x000fe2000f8e00ff */
[----:B------:R-:W-:Y:S01]  /*2a50*/  UIADD3 UR8, UR6, -0x1, UR11 ;  /* 0xffffffff06087890 */ /* 0x000fe2000fffe00b */
[----:B------:R-:W-:-:S03]  /*2a60*/  UMOV UR4, URZ ;  /* 0x0000003f00047c82 */ /* 0x000fc60008000000 */
[-C--:B------:R-:W-:Y:S02]  /*2a70*/  IABS R0, R3.reuse ;  /* 0x0000000300007213 */ /* 0x080fe40000000000 */
[----:B------:R-:W-:Y:S01]  /*2a80*/  IMAD.U32 R4, RZ, RZ, UR8 ;  /* 0x00000008ff047e24 */ /* 0x000fe2000f8e00ff */
[----:B------:R-:W-:Y:S01]  /*2a90*/  IABS R5, R3 ;  /* 0x0000000300057213 */ /* 0x000fe20000000000 */
[----:B------:R-:W-:Y:S01]  /*2aa0*/  ULOP3.LUT UR8, UR8, UR11, URZ, 0x3c, !UPT ;  /* 0x0000000b08087292 */ /* 0x000fe2000f8e3c3f */
[----:B------:R-:W-:Y:S02]  /*2ab0*/  R2UR UR12, R0 ;  /* 0x00000000000c72ca */ /* 0x000fe400000e0000 */
[----:B------:R-:W-:-:S05]  /*2ac0*/  IABS R4, R4 ;  /* 0x0000000400047213 */ /* 0x000fca0000000000 */
[----:B------:R-:W-:-:S05]  /*2ad0*/  IMAD.MOV.U32 R3, RZ, RZ, R4 ;  /* 0x000000ffff037224 */ /* 0x000fca00078e0004 */
[----:B------:R-:W-:Y:S01]  /*2ae0*/  R2UR UR10, R3 ;  /* 0x00000000030a72ca */ /* 0x000fe200000e0000 */
[----:B------:R-:W1:Y:S08]  /*2af0*/  I2F.RP R0, UR12 ;  /* 0x0000000c00007d06 */ /* 0x000e700008209400 */
[----:B-1----:R-:W0:Y:S02]  /*2b00*/  MUFU.RCP R0, R0 ;  /* 0x0000000000007308 */ /* 0x002e240000001000 */
        /* <DEDUP_REMOVED lines=20> */
.L_x_3386:
[----:B------:R-:W-:Y:S01]  /*2c50*/  UIMAD UR39, UR7, UR4, URZ ;  /* 0x00000004072772a4 */ /* 0x000fe2000f8e023f */
[----:B------:R-:W-:Y:S01]  /*2c60*/  IMAD.U32 R0, RZ, RZ, UR6 ;  /* 0x00000006ff007e24 */ /* 0x000fe2000f8e00ff */
[----:B------:R-:W-:Y:S01]  /*2c70*/  PLOP3.LUT P0, PT, PT, PT, PT, 0x80, 0x0 ;  /* 0x000000000000781c */ /* 0x000fe20003f0f070 */
[----:B------:R-:W-:Y:S01]  /*2c80*/  IMAD.U32 R3, RZ, RZ, UR4 ;  /* 0x00000004ff037e24 */ /* 0x000fe2000f8e00ff */
[----:B0-----:R-:W-:Y:S01]  /*2c90*/  MOV R2, RZ ;  /* 0x000000ff00027202 */ /* 0x001fe20000000f00 */
        /* <DEDUP_REMOVED lines=20> */
[----:B------:R-:W-:Y:S02]  /*2de0*/  UISETP.GT.AND UP0, UPT, UR5, UR39, UPT ;  /* 0x000000270500728c */ /* 0x000fe4000bf04270 */
[----:B------:R-:W-:Y:S01]  /*2df0*/  IMAD.U32 R168, RZ, RZ, UR5 ;  /* 0x00000005ffa87e24 */ /* 0x000fe2000f8e00ff */
        /* <DEDUP_REMOVED lines=50> */
[----:B------:R-:W-:Y:S01]  /*3120*/  IMAD.U32 R5, RZ, RZ, UR61 ;  /* 0x0000003dff057e24 */ /* 0x000fe2000f8e00ff */
[----:B------:R-:W-:Y:S02]  /*3130*/  MOV R4, 0x400 ;  /* 0x0000040000047802 */ /* 0x000fe40000000f00 */
[----:B------:R-:W-:-:S04]  /*3140*/  LEA.HI R16, R57, R152, RZ, 0x7 ;  /* 0x0000009839107211 */ /* 0x000fc800078f38ff */
[----:B------:R-:W-:-:S05]  /*3150*/  SHF.R.S32.HI R18, RZ, 0x7, R16 ;  /* 0x00000007ff127819 */ /* 0x000fca0000011410 */
[----:B------:R-:W0:Y:S02]  /*3160*/  SHFL.IDX PT, R0, R18, RZ, 0x1f ;  /* 0x00001fff12007589 */ /* 0x000e2400000e0000 */
[----:B0-----:R-:W-:-:S04]  /*3170*/  LEA.HI R2, R0, R0, RZ, 0x1 ;  /* 0x0000000000027211 */ /* 0x001fc800078f08ff */
[----:B------:R-:W-:Y:S02]  /*3180*/  LOP3.LUT R3, R2, 0x1fffe, RZ, 0xc0, !PT ;  /* 0x0001fffe02037812 */ /* 0x000fe400078ec0ff */
[----:B------:R-:W-:-:S03]  /*3190*/  LEA R2, R5, R4, 0x18 ;  /* 0x0000000405027211 */ /* 0x000fc600078ec0ff */
[----:B------:R-:W-:Y:S02]  /*31a0*/  IMAD.IADD R3, R0, 0x1, -R3 ;  /* 0x0000000100037824 */ /* 0x000fe400078e0a03 */
[----:B------:R-:W-:Y:S02]  /*31b0*/  VIADD R0, R2, 0x36400 ;  /* 0x0003640002007836 */ /* 0x000fe40000000000 */
[----:B------:R-:W-:-:S03]  /*31c0*/  IMAD R3, R3, 0x8000, R2 ;  /* 0x0000800003037824 */ /* 0x000fc600078e0202 */
[----:B------:R-:W-:Y:S01]  /*31d0*/  LOP3.LUT P0, RZ, R0, 0x3ff, RZ, 0xc0, !PT ;  /* 0x000003ff00ff7812 */ /* 0x000fe2000780c0ff */
[----:B------:R-:W-:-:S05]  /*31e0*/  VIADD R3, R3, 0x400 ;  /* 0x0000040003037836 */ /* 0x000fca0000000000 */
[----:B------:R-:W-:-:S04]  /*31f0*/  SHF.R.U32.HI R3, RZ, 0x4, R3 ;  /* 0x00000004ff037819 */ /* 0x000fc80000011603 */
[----:B------:R-:W-:-:S03]  /*3200*/  LOP3.LUT R193, R3, 0x3fff, RZ, 0xc0, !PT ;  /* 0x00003fff03c17812 */ /* 0x000fc600078ec0ff */
        /* <DEDUP_REMOVED lines=17> */
.L_x_3387:
[----:B------:R-:W-:Y:S02]  /*3320*/  SHF.L.U32 R5, RZ, 0x1f, RZ ;  /* 0x0000001fff057819 */ /* 0x000fe400000006ff */
[----:B------:R-:W-:Y:S02]  /*3330*/  LOP3.LUT R3, R16, 0xffffff80, RZ, 0xc0, !PT ;  /* 0xffffff8010037812 */ /* 0x000fe400078ec0ff */
[----:B------:R-:W0:Y:S01]  /*3340*/  SYNCS.PHASECHK.TRANS64.TRYWAIT P0, [R2+URZ+0x38800], R5 ;  /* 0x03880005020075a7 */ /* 0x000e22000800017f */
[----:B------:R-:W-:Y:S02]  /*3350*/  LEA.HI R0, R18, R18, RZ, 0x1 ;  /* 0x0000001212007211 */ /* 0x000fe400078f08ff */
[----:B------:R-:W-:Y:S02]  /*3360*/  IADD3 R7, R152, -R3, RZ ;  /* 0x8000000398077210 */ /* 0x000fe40007ffe0ff */
[----:B------:R-:W-:Y:S02]  /*3370*/  LOP3.LUT R3, R0, 0xfffffe, RZ, 0xc0, !PT ;  /* 0x00fffffe00037812 */ /* 0x000fe400078ec0ff */
[----:B------:R-:W-:-:S04]  /*3380*/  SHF.R.S32.HI R4, RZ, 0x1f, R7 ;  /* 0x0000001fff047819 */ /* 0x000fc80000011407 */
[----:B------:R-:W-:-:S04]  /*3390*/  LEA.HI R6, R4, R7, RZ, 0x2 ;  /* 0x0000000704067211 */ /* 0x000fc800078f10ff */
[--C-:B------:R-:W-:Y:S02]  /*33a0*/  SHF.R.S32.HI R8, RZ, 0x2, R6.reuse ;  /* 0x00000002ff087819 */ /* 0x100fe40000011406 */
[----:B------:R-:W-:Y:S01]  /*33b0*/  SHF.R.S32.HI R9, RZ, 0x1f, R6 ;  /* 0x0000001fff097819 */ /* 0x000fe20000011406 */
[----:B0-----:R-:W-:Y:S06]  /*33c0*/  @!P0 BRA `(.L_x_3388) ;  /* 0x000000d000f48947 */ /* 0x001fec0003800000 */
.L_x_3466:
[----:B------:R-:W2:Y:S01]  /*33d0*/  LDL R0, [R1] ;  /* 0x0000000001007983 */ /* 0x000ea20000100800 */
[----:B------:R-:W-:Y:S01]  /*33e0*/  LEA.HI R9, R9, R8, RZ, 0x3 ;  /* 0x0000000809097211 */ /* 0x000fe200078f18ff */
[----:B------:R-:W-:Y:S01]  /*33f0*/  IMAD.IADD R3, R18, 0x1, -R3 ;  /* 0x0000000112037824 */ /* 0x000fe200078e0a03 */
[----:B------:R-:W-:Y:S02]  /*3400*/  LEA.HI R4, R4, R7, RZ, 0x5 ;  /* 0x0000000704047211 */ /* 0x000fe400078f28ff */
[----:B------:R-:W-:Y:S02]  /*3410*/  LOP3.LUT R9, R9, 0xfffffff8, RZ, 0xc0, !PT ;  /* 0xfffffff809097812 */ /* 0x000fe400078ec0ff */
[----:B------:R-:W-:-:S03]  /*3420*/  SHF.R.S32.HI R4, RZ, 0x5, R4 ;  /* 0x00000005ff047819 */ /* 0x000fc60000011404 */
[----:B------:R-:W-:-:S04]  /*3430*/  IMAD.IADD R9, R8, 0x1, -R9 ;  /* 0x0000000108097824 */ /* 0x000fc800078e0a09 */
[----:B------:R-:W-:Y:S01]  /*3440*/  IMAD R184, R4, 0x10, R9 ;  /* 0x0000001004b87824 */ /* 0x000fe200078e0209 */
[----:B--2---:R-:W-:Y:S02]  /*3450*/  R2UR UR4, R0 ;  /* 0x00000000000472ca */ /* 0x004fe400000e0000 */
[----:B------:R-:W-:-:S05]  /*3460*/  LOP3.LUT R0, R6, 0x7ffffffc, RZ, 0xc0, !PT ;  /* 0x7ffffffc06007812 */ /* 0x000fca00078ec0ff */
[----:B------:R-:W-:-:S04]  /*3470*/  IMAD.IADD R0, R7, 0x1, -R0 ;  /* 0x0000000107007824 */ /* 0x000fc800078e0a00 */
[----:B------:R-:W-:Y:S02]  /*3480*/  IMAD.SHL.U32 R56, R0, 0x2, RZ ;  /* 0x0000000200387824 */ /* 0x000fe400078e00ff */
[----:B------:R-:W-:Y:S02]  /*3490*/  ULOP3.LUT UR4, UR4, 0x1, URZ, 0xfc, !UPT ;  /* 0x0000000104047892 */ /* 0x000fe4000f8efc3f */
[----:B------:R-:W-:-:S04]  /*34a0*/  IMAD R185, R3, 0x100, R56 ;  /* 0x0000010003b97824 */ /* 0x000fc800078e0238 */
[----:B------:R-:W-:-:S05]  /*34b0*/  IMAD.U32 R6, RZ, RZ, UR4 ;  /* 0x00000004ff067e24 */ /* 0x000fca000f8e00ff */
[----:B------:R-:W-:-:S13]  /*34c0*/  ISETP.NE.AND P0, PT, R6, 0x3, PT ;  /* 0x000000030600780c */ /* 0x000fda0003f05270 */
[----:B------:R-:W-:Y:S05]  /*34d0*/  @!P0 BRA `(.L_x_3389) ;  /* 0x0000000000048947 */ /* 0x000fea0003800000 */
[----:B------:R-:W-:Y:S01]  /*34e0*/  BPT.TRAP 0x1 ;  /* 0x000000040000795c */ /* 0x000fe20000300000 */
.L_x_3389:
[----:B------:R1:W2:Y:S01]  /*34f0*/  SYNCS.PHASECHK.TRANS64.TRYWAIT P1, [R2+URZ+0x38830], R5 ;  /* 0x03883005020075a7 */ /* 0x0002a2000802017f */
[----:B------:R-:W-:Y:S05]  /*3500*/  @!P0 BRA `(.L_x_3390) ;  /* 0x0000000000048947 */ /* 0x000fea0003800000 */
[----:B------:R-:W-:Y:S01]  /*3510*/  BPT.TRAP 0x1 ;  /* 0x000000040000795c */ /* 0x000fe20000300000 */
.L_x_3390:
[----:B--2---:R-:W-:Y:S05]  /*3520*/  @P1 BRA `(.L_x_3391) ;  /* 0x0000000000081947 */ /* 0x004fea0003800000 */
[----:B------:R-:W2:Y:S02]  /*3530*/  SYNCS.PHASECHK.TRANS64.TRYWAIT P1, [R2+URZ+0x38830], R5 ;  /* 0x03883005020075a7 */ /* 0x000ea4000802017f */
[----:B--2---:R-:W-:Y:S05]  /*3540*/  @!P1 BRA `(.L_x_3392) ;  /* 0x000000d000a89947 */ /* 0x004fea0003800000 */
.L_x_3391:
[----:B------:R-:W-:Y:S05]  /*3550*/  WARPSYNC.ALL ;  /* 0x0000000000007948 */ /* 0x000fea0003800000 */
[C---:B------:R-:W-:Y:S01]  /*3560*/  VIADD R0, R2.reuse, 0x20400 ;  /* 0x0002040002007836 */ /* 0x040fe20000000000 */
[----:B------:R-:W-:Y:S01]  /*3570*/  WARPGROUP.ARRIVE ;  /* 0x00000000000079c5 */ /* 0x000fe20000000000 */
[----:B------:R-:W-:Y:S01]  /*3580*/  VIADD R3, R2, 0x22400 ;  /* 0x0002240002037836 */ /* 0x000fe20000000000 */
[----:B------:R-:W-:Y:S01]  /*3590*/  UMOV UR9, 0x40000040 ;  /* 0x4000004000097882 */ /* 0x000fe20000000000 */
[----:B------:R-:W-:Y:S01]  /*35a0*/  UMOV UR7, 0x40000040 ;  /* 0x4000004000077882 */ /* 0x000fe20000000000 */
[----:B------:R-:W-:Y:S01]  /*35b0*/  SHF.R.U32.HI R0, RZ, 0x4, R0 ;  /* 0x00000004ff007819 */ /* 0x000fe20000011600 */
[----:B------:R-:W-:Y:S01]  /*35c0*/  UMOV UR5, UR9 ;  /* 0x0000000900057c82 */ /* 0x000fe20008000000 */
[----:B------:R-:W-:Y:S01]  /*35d0*/  SHF.R.U32.HI R3, RZ, 0x4, R3 ;  /* 0x00000004ff037819 */ /* 0x000fe20000011603 */
[----:B------:R-:W-:Y:S01]  /*35e0*/  IMAD.U32 R9, RZ, RZ, UR9 ;  /* 0x00000009ff097e24 */ /* 0x000fe2000f8e00ff */
[----:B------:R-:W-:Y:S01]  /*35f0*/  LOP3.LUT R0, R0, 0x3fff, RZ, 0xc0, !PT ;  /* 0x00003fff00007812 */ /* 0x000fe200078ec0ff */
[----:B------:R-:W-:Y:S01]  /*3600*/  UMOV UR9, 0x40000040 ;  /* 0x4000004000097882 */ /* 0x000fe20000000000 */
[----:B------:R-:W-:Y:S01]  /*3610*/  LOP3.LUT R3, R3, 0x3fff, RZ, 0xc0, !PT ;  /* 0x00003fff03037812 */ /* 0x000fe200078ec0ff */
[----:B------:R-:W-:Y:S01]  /*3620*/  IMAD.U32 R11, RZ, RZ, UR9 ;  /* 0x00000009ff0b7e24 */ /* 0x000fe2000f8e00ff */
[----:B------:R-:W-:-:S02]  /*3630*/  LOP3.LUT R0, R0, 0x10000, RZ, 0xfc, !PT ;  /* 0x0001000000007812 */ /* 0x000fc400078efcff */
[----:B------:R-:W-:Y:S02]  /*3640*/  LOP3.LUT R7, R3, 0x10000, RZ, 0xfc, !PT ;  /* 0x0001000003077812 */ /* 0x000fe400078efcff */
[C---:B------:R-:W-:Y:S01]  /*3650*/  R2UR UR4, R0.reuse ;  /* 0x00000000000472ca */ /* 0x040fe200000e0000 */
[----:B------:R-:W-:Y:S01]  /*3660*/  VIADD R3, R0, 0x2 ;  /* 0x0000000200037836 */ /* 0x000fe20000000000 */
[C---:B------:R-:W-:Y:S01]  /*3670*/  R2UR UR6, R7.reuse ;  /* 0x00000000070672ca */ /* 0x040fe200000e0000 */
[----:B------:R-:W-:-:S10]  /*3680*/  VIADD R4, R7, 0x2 ;  /* 0x0000000207047836 */ /* 0x000fd40000000000 */
[----:B------:R-:W-:Y:S02]  /*3690*/  UMOV UR8, UR4 ;  /* 0x0000000400087c82 */ /* 0x000fe40008000000 */
[----:B------:R-:W-:Y:S01]  /*36a0*/  UMOV UR4, UR8 ;  /* 0x0000000800047c82 */ /* 0x000fe20008000000 */
[----:B------:R-:W-:Y:S01]  /*36b0*/  IMAD.U32 R8, RZ, RZ, UR8 ;  /* 0x00000008ff087e24 */ /* 0x000fe2000f8e00ff */
[----:B------:R-:W-:Y:S01]  /*36c0*/  HGMMA.64x64x16.F32 R24, gdesc[UR4], RZ, !UPT, gsb0 ;  /* 0x00e00000041879f0 */ /* 0x000fe2000c0008ff */
[----:B------:R-:W-:Y:S01]  /*36d0*/  R2UR UR4, R3 ;  /* 0x00000000030472ca */ /* 0x000fe200000e0000 */
[----:B------:R-:W-:Y:S01]  /*36e0*/  UMOV UR5, UR9 ;  /* 0x0000000900057c82 */ /* 0x000fe20008000000 */
[----:B------:R-:W-:Y:S01]  /*36f0*/  R2UR UR6, R4 ;  /* 0x00000000040672ca */ /* 0x000fe200000e0000 */
[----:B------:R-:W-:Y:S01]  /*3700*/  UMOV UR7, 0x40000040 ;  /* 0x4000004000077882 */ /* 0x000fe20000000000 */
[C---:B------:R-:W-:Y:S01]  /*3710*/  VIADD R3, R0.reuse, 0x4 ;  /* 0x0000000400037836 */ /* 0x040fe20000000000 */
[----:B------:R-:W-:Y:S01]  /*3720*/  IADD3 R4, R7, 0x4, RZ ;  /* 0x0000000407047810 */ /* 0x000fe20007ffe0ff */
[----:B------:R-:W-:Y:S01]  /*3730*/  UMOV UR9, 0x40000040 ;  /* 0x4000004000097882 */ /* 0x000fe20000000000 */
[----:B------:R-:W-:-:S02]  /*3740*/  VIADD R0, R0, 0x6 ;  /* 0x0000000600007836 */ /* 0x000fc40000000000 */
[----:B------:R-:W-:-:S04]  /*3750*/  IMAD.U32 R13, RZ, RZ, UR9 ;  /* 0x00000009ff0d7e24 */ /* 0x000fc8000f8e00ff */
[----:B------:R-:W-:Y:S02]  /*3760*/  UMOV UR8, UR4 ;  /* 0x0000000400087c82 */ /* 0x000fe40008000000 */
[----:B------:R-:W-:Y:S01]  /*3770*/  UMOV UR4, UR8 ;  /* 0x0000000800047c82 */ /* 0x000fe20008000000 */
[----:B------:R-:W-:Y:S01]  /*3780*/  IMAD.U32 R10, RZ, RZ, UR8 ;  /* 0x00000008ff0a7e24 */ /* 0x000fe2000f8e00ff */
[----:B------:R-:W-:Y:S02]  /*3790*/  WARPGROUP.DEPBAR.LE gsb0, 0x0 ;  /* 0x00008000000079c5 */ /* 0x000fe40000010000 */
[----:B------:R-:W-:-:S06]  /*37a0*/  WARPGROUP.ARRIVE ;  /* 0x00000000000079c5 */ /* 0x000fcc0000000000 */
[----:B------:R-:W-:Y:S01]  /*37b0*/  HGMMA.64x64x16.F32 R24, gdesc[UR4], R24, gsb0 ;  /* 0x00e00000041879f0 */ /* 0x000fe20008000818 */
[----:B------:R-:W-:Y:S01]  /*37c0*/  R2UR UR4, R3 ;  /* 0x00000000030472ca */ /* 0x000fe200000e0000 */
[----:B------:R-:W-:Y:S01]  /*37d0*/  UMOV UR5, UR9 ;  /* 0x0000000900057c82 */ /* 0x000fe20008000000 */
[----:B------:R-:W-:Y:S01]  /*37e0*/  R2UR UR6, R4 ;  /* 0x00000000040672ca */ /* 0x000fe200000e0000 */
[----:B------:R-:W-:Y:S01]  /*37f0*/  UMOV UR7, 0x40000040 ;  /* 0x4000004000077882 */ /* 0x000fe20000000000 */
[----:B------:R-:W-:Y:S01]  /*3800*/  VIADD R3, R7, 0x6 ;  /* 0x0000000607037836 */ /* 0x000fe20000000000 */
[----:B------:R-:W-:Y:S02]  /*3810*/  UMOV UR9, 0x40000040 ;  /* 0x4000004000097882 */ /* 0x000fe40000000000 */
[----:B------:R-:W-:-:S06]  /*3820*/  IMAD.U32 R15, RZ, RZ, UR9 ;  /* 0x00000009ff0f7e24 */ /* 0x000fcc000f8e00ff */
        /* <DEDUP_REMOVED lines=9> */
[----:B------:R-:W-:-:S10]  /*38c0*/  UMOV UR7, 0x40000040 ;  /* 0x4000004000077882 */ /* 0x000fd40000000000 */
[----:B------:R-:W-:Y:S02]  /*38d0*/  UMOV UR8, UR4 ;  /* 0x0000000400087c82 */ /* 0x000fe40008000000 */
[----:B------:R-:W-:Y:S01]  /*38e0*/  UMOV UR4, UR8 ;  /* 0x0000000800047c82 */ /* 0x000fe20008000000 */
[----:B------:R-:W-:Y:S01]  /*38f0*/  IMAD.U32 R14, RZ, RZ, UR8 ;  /* 0x00000008ff0e7e24 */ /* 0x000fe2000f8e00ff */
[----:B------:R-:W-:Y:S02]  /*3900*/  WARPGROUP.DEPBAR.LE gsb0, 0x0 ;  /* 0x00008000000079c5 */ /* 0x000fe40000010000 */
[----:B------:R-:W-:-:S06]  /*3910*/  WARPGROUP.ARRIVE ;  /* 0x00000000000079c5 */ /* 0x000fcc0000000000 */
[----:B------:R-:W-:Y:S03]  /*3920*/  HGMMA.64x64x16.F32 R24, gdesc[UR4], R24, gsb0 ;  /* 0x00e00000041879f0 */ /* 0x000fe60008000818 */
[----:B------:R-:W-:Y:S02]  /*3930*/  WARPGROUP.DEPBAR.LE gsb0, 0x0 ;  /* 0x00008000000079c5 */ /* 0x000fe40000010000 */
[----:B------:R-:W3:Y:S02]  /*3940*/  SYNCS.PHASECHK.TRANS64.TRYWAIT P1, [R2+URZ+0x38810], R5 ;  /* 0x03881005020075a7 */ /* 0x000ee4000802017f */
[----:B---3--:R-:W-:Y:S05]  /*3950*/  @!P1 BRA `(.L_x_3393) ;  /* 0x000000cc00b89947 */ /* 0x008fea0003800000 */
.L_x_3467:
[----:B------:R-:W-:Y:S05]  /*3960*/  @!P0 BRA `(.L_x_3394) ;  /* 0x0000000000048947 */ /* 0x000fea0003800000 */
[----:B------:R-:W-:Y:S01]  /*3970*/  BPT.TRAP 0x1 ;  /* 0x000000040000795c */ /* 0x000fe20000300000 */
.L_x_3394:
[----:B------:R4:W0:Y:S01]  /*3980*/  SYNCS.PHASECHK.TRANS64.TRYWAIT P1, [R2+URZ+0x38850], R5 ;  /* 0x03885005020075a7 */ /* 0x000822000802017f */
[----:B------:R-:W-:Y:S05]  /*3990*/  @!P0 BRA `(.L_x_3395) ;  /* 0x0000000000048947 */ /* 0x000fea0003800000 */
[----:B------:R-:W-:Y:S01]  /*39a0*/  BPT.TRAP 0x1 ;  /* 0x000000040000795c */ /* 0x000fe20000300000 */
.L_x_3395:
[C---:B------:R-:W-:Y:S02]  /*39b0*/  VIADD R0, R2.reuse, 0x26400 ;  /* 0x0002640002007836 */ /* 0x040fe40000000000 */
[----:B------:R-:W-:-:S03]  /*39c0*/  VIADD R3, R2, 0x400 ;  /* 0x0000040002037836 */ /* 0x000fc60000000000 */
[----:B------:R-:W-:Y:S02]  /*39d0*/  SHF.R.U32.HI R0, RZ, 0x4, R0 ;  /* 0x00000004ff007819 */ /* 0x000fe40000011600 */
[----:B------:R-:W-:Y:S02]  /*39e0*/  SHF.R.U32.HI R3, RZ, 0x4, R3 ;  /* 0x00000004ff037819 */ /* 0x000fe40000011603 */
[----:B------:R-:W-:Y:S02]  /*39f0*/  LOP3.LUT R0, R0, 0x3fff, RZ, 0xc0, !PT ;  /* 0x00003fff00007812 */ /* 0x000fe400078ec0ff */
[----:B------:R-:W-:Y:S02]  /*3a00*/  LOP3.LUT R3, R3, 0x3fff, RZ, 0xc0, !PT ;  /* 0x00003fff03037812 */ /* 0x000fe400078ec0ff */
[----:B------:R-:W-:Y:S02]  /*3a10*/  LOP3.LUT R0, R0, 0x10000, RZ, 0xfc, !PT ;  /* 0x0001000000007812 */ /* 0x000fe400078efcff */
[----:B------:R-:W-:Y:S01]  /*3a20*/  LOP3.LUT R3, R3, 0x10000, RZ, 0xfc, !PT ;  /* 0x0001000003037812 */ /* 0x000fe200078efcff */
[----:B0-----:R-:W-:Y:S06]  /*3a30*/  @P1 BRA `(.L_x_3396) ;  /* 0x0000000000081947 */ /* 0x001fec0003800000 */
[----:B------:R-:W0:Y:S02]  /*3a40*/  SYNCS.PHASECHK.TRANS64.TRYWAIT P1, [R2+URZ+0x38850], R5 ;  /* 0x03885005020075a7 */ /* 0x000e24000802017f */
[----:B0-----:R-:W-:Y:S05]  /*3a50*/  @!P1 BRA `(.L_x_3397) ;  /* 0x000000cc008c9947 */ /* 0x001fea0003800000 */
.L_x_3396:
[C---:B------:R-:W-:Y:S01]  /*3a60*/  R2UR UR4, R0.reuse ;  /* 0x00000000000472ca */ /* 0x040fe200000e0000 */
[----:B------:R-:W-:Y:S01]  /*3a70*/  WARPGROUP.ARRIVE ;  /* 0x00000000000079c5 */ /* 0x000fe20000000000 */
[C---:B------:R-:W-:Y:S01]  /*3a80*/  R2UR UR6, R3.reuse ;  /* 0x00000000030672ca */ /* 0x040fe200000e0000 */
[----:B------:R-:W-:Y:S01]  /*3a90*/  UMOV UR9, 0x40000040 ;  /* 0x4000004000097882 */ /* 0x000fe20000000000 */
[----:B------:R-:W-:Y:S01]  /*3aa0*/  UMOV UR7, 0x40000040 ;  /* 0x4000004000077882 */ /* 0x000fe20000000000 */
[----:B------:R-:W-:Y:S01]  /*3ab0*/  UMOV UR5, UR9 ;  /* 0x0000000900057c82 */ /* 0x000fe20008000000 */
[----:B------:R-:W-:Y:S01]  /*3ac0*/  VIADD R4, R0, 0x2 ;  /* 0x0000000200047836 */ /* 0x000fe20000000000 */
[----:B------:R-:W-:Y:S01]  /*3ad0*/  UMOV UR11, 0x40000040 ;  /* 0x40000040000b7882 */ /* 0x000fe20000000000 */
[----:B-1234-:R-:W-:Y:S01]  /*3ae0*/  VIADD R5, R3, 0x2 ;  /* 0x0000000203057836 */ /* 0x01efe20000000000 */
[----:B------:R-:W-:Y:S01]  /*3af0*/  UMOV UR13, 0x40000040 ;  /* 0x40000040000d7882 */ /* 0x000fe20000000000 */
[----:B------:R-:W-:Y:S01]  /*3b00*/  IMAD.U32 R17, RZ, RZ, UR9 ;  /* 0x00000009ff117e24 */ /* 0x000fe2000f8e00ff */
[----:B------:R-:W-:Y:S01]  /*3b10*/  UMOV UR9, 0x40000040 ;  /* 0x4000004000097882 */ /* 0x000fe20000000000 */
[----:B------:R-:W-:Y:S01]  /*3b20*/  UMOV UR15, 0x40000040 ;  /* 0x40000040000f7882 */ /* 0x000fe20000000000 */
[----:B------:R-:W-:Y:S01]  /*3b30*/  UMOV UR8, UR4 ;  /* 0x0000000400087c82 */ /* 0x000fe20008000000 */
[----:B------:R-:W-:Y:S01]  /*3b40*/  IMAD.U32 R19, RZ, RZ, UR9 ;  /* 0x00000009ff137e24 */ /* 0x000fe2000f8e00ff */
[----:B------:R-:W-:Y:S01]  /*3b50*/  UMOV UR4, UR8 ;  /* 0x0000000800047c82 */ /* 0x000fe20008000000 */
[----:B------:R-:W-:Y:S01]  /*3b60*/  IMAD.U32 R16, RZ, RZ, UR8 ;  /* 0x00000008ff107e24 */ /* 0x000fe2000f8e00ff */
[----:B------:R-:W-:Y:S01]  /*3b70*/  HGMMA.64x64x16.F32 R24, gdesc[UR4], R24, gsb0 ;  /* 0x00e00000041879f0 */ /* 0x000fe20008000818 */
[----:B------:R-:W-:Y:S01]  /*3b80*/  R2UR UR4, R4 ;  /* 0x00000000040472ca */ /* 0x000fe200000e0000 */
[----:B------:R-:W-:Y:S01]  /*3b90*/  UMOV UR5, UR9 ;  /* 0x0000000900057c82 */ /* 0x000fe20008000000 */
[----:B------:R-:W-:Y:S01]  /*3ba0*/  R2UR UR6, R5 ;  /* 0x00000000050672ca */ /* 0x000fe200000e0000 */
[----:B------:R-:W-:Y:S01]  /*3bb0*/  UMOV UR7, 0x40000040 ;  /* 0x4000004000077882 */ /* 0x000fe20000000000 */
[C---:B------:R-:W-:Y:S01]  /*3bc0*/  VIADD R4, R0.reuse, 0x4 ;  /* 0x0000000400047836 */ /* 0x040fe20000000000 */
[----:B------:R-:W-:Y:S01]  /*3bd0*/  UMOV UR9, 0x40000040 ;  /* 0x4000004000097882 */ /* 0x000fe20000000000 */
[----:B------:R-:W-:Y:S01]  /*3be0*/  VIADD R5, R3, 0x4 ;  /* 0x0000000403057836 */ /* 0x000fe20000000000 */
[----:B------:R-:W-:Y:S01]  /*3bf0*/  UMOV UR17, 0x40000040 ;  /* 0x4000004000117882 */ /* 0x000fe20000000000 */
[----:B------:R-:W-:Y:S01]  /*3c00*/  IMAD.U32 R21, RZ, RZ, UR9 ;  /* 0x00000009ff157e24 */ /* 0x000fe2000f8e00ff */
[----:B------:R-:W-:Y:S01]  /*3c10*/  UMOV UR19, 0x40000040 ;  /* 0x4000004000137882 */ /* 0x000fe20000000000 */
[----:B------:R-:W-:Y:S01]  /*3c20*/  UMOV UR21, 0x40000040 ;  /* 0x4000004000157882 */ /* 0x000fe20000000000 */
[----:B------:R-:W-:Y:S01]  /*3c30*/  UMOV UR23, 0x40000040 ;  /* 0x4000004000177882 */ /* 0x000fe20000000000 */
[----:B------:R-:W-:Y:S01]  /*3c40*/  UMOV UR25, 0x40000040 ;  /* 0x4000004000197882 */ /* 0x000fe20000000000 */
[----:B------:R-:W-:Y:S01]  /*3c50*/  UMOV UR8, UR4 ;  /* 0x0000000400087c82 */ /* 0x000fe20008000000 */
[----:B------:R-:W-:Y:S01]  /*3c60*/  UMOV UR27, 0x40000040 ;  /* 0x40000040001b7882 */ /* 0x000fe20000000000 */
[----:B------:R-:W-:Y:S01]  /*3c70*/  UMOV UR4, UR8 ;  /* 0x0000000800047c82 */ /* 0x000fe20008000000 */
[----:B------:R-:W-:Y:S01]  /*3c80*/  IMAD.U32 R18, RZ, RZ, UR8 ;  /* 0x00000008ff127e24 */ /* 0x000fe2000f8e00ff */
        /* <DEDUP_REMOVED lines=10> */
[----:B------:R-:W0:Y:S01]  /*3d30*/  S2R R6, SR_TID.X ;  /* 0x0000000000067919 */ /* 0x000e220000002100 */
[----:B------:R-:W-:Y:S01]  /*3d40*/  UMOV UR53, 0x40000040 ;  /* 0x4000004000357882 */ /* 0x000fe20000000000 */
[----:B------:R-:W-:Y:S01]  /*3d50*/  UMOV UR55, 0x40000040 ;  /* 0x4000004000377882 */ /* 0x000fe20000000000 */
[----:B------:R-:W-:Y:S01]  /*3d60*/  UMOV UR57, 0x40000040 ;  /* 0x4000004000397882 */ /* 0x000fe20000000000 */
[----:B------:R-:W-:Y:S01]  /*3d70*/  UMOV UR59, 0x40000040 ;  /* 0x40000040003b7882 */ /* 0x000fe20000000000 */
[----:B------:R-:W-:Y:S01]  /*3d80*/  MOV R63, 0x4 ;  /* 0x00000004003f7802 */ /* 0x000fe20000000f00 */
[----:B------:R-:W-:Y:S01]  /*3d90*/  VIADD R188, R0, 0xe00 ;  /* 0x00000e0000bc7836 */ /* 0x000fe20000000000 */
[----:B0-----:R-:W-:Y:S01]  /*3da0*/  SHF.R.U32.HI R6, RZ, 0x7, R6 ;  /* 0x00000007ff067819 */ /* 0x001fe20000011606 */
[----:B------:R-:W-:-:S02]  /*3db0*/  WARPGROUP.DEPBAR.LE gsb0, 0x0 ;  /* 0x00008000000079c5 */ /* 0x000fc40000010000 */
[----:B------:R-:W-:-:S06]  /*3dc0*/  WARPGROUP.ARRIVE ;  /* 0x00000000000079c5 */ /* 0x000fcc0000000000 */
[----:B------:R-:W-:Y:S01]  /*3dd0*/  HGMMA.64x64x16.F32 R24, gdesc[UR4], R24, gsb0 ;  /* 0x00e00000041879f0 */ /* 0x000fe20008000818 */
[----:B------:R-:W-:Y:S01]  /*3de0*/  R2UR UR4, R4 ;  /* 0x00000000040472ca */ /* 0x000fe200000e0000 */
[----:B------:R-:W-:Y:S01]  /*3df0*/  UMOV UR5, UR9 ;  /* 0x0000000900057c82 */ /* 0x000fe20008000000 */
[----:B------:R-:W-:Y:S01]  /*3e00*/  R2UR UR6, R5 ;  /* 0x00000000050672ca */ /* 0x000fe200000e0000 */
[----:B------:R-:W-:Y:S01]  /*3e10*/  UMOV UR7, 0x40000040 ;  /* 0x4000004000077882 */ /* 0x000fe20000000000 */
[----:B------:R-:W-:Y:S01]  /*3e20*/  VIADD R4, R0, 0x6 ;  /* 0x0000000600047836 */ /* 0x000fe20000000000 */
[----:B------:R-:W-:Y:S01]  /*3e30*/  UMOV UR9, 0x40000040 ;  /* 0x4000004000097882 */ /* 0x000fe20000000000 */
[----:B------:R-:W-:Y:S02]  /*3e40*/  VIADD R5, R3, 0x6 ;  /* 0x0000000603057836 */ /* 0x000fe40000000000 */
[----:B------:R-:W-:-:S05]  /*3e50*/  IMAD.U32 R23, RZ, RZ, UR9 ;  /* 0x00000009ff177e24 */ /* 0x000fca000f8e00ff */
[----:B------:R-:W-:Y:S02]  /*3e60*/  UMOV UR8, UR4 ;  /* 0x0000000400087c82 */ /* 0x000fe40008000000 */
[----:B------:R-:W-:Y:S01]  /*3e70*/  UMOV UR4, UR8 ;  /* 0x0000000800047c82 */ /* 0x000fe20008000000 */
[----:B------:R-:W-:Y:S01]  /*3e80*/  MOV R20, UR8 ;  /* 0x0000000800147c02 */ /* 0x000fe20008000f00 */
        /* <DEDUP_REMOVED lines=9> */
[----:B------:R-:W-:-:S07]  /*3f20*/  VIADD R5, R3, 0x200 ;  /* 0x0000020003057836 */ /* 0x000fce0000000000 */
[----:B------:R-:W-:Y:S02]  /*3f30*/  UMOV UR8, UR4 ;  /* 0x0000000400087c82 */ /* 0x000fe40008000000 */
[----:B------:R-:W-:Y:S01]  /*3f40*/  UMOV UR4, UR8 ;  /* 0x0000000800047c82 */ /* 0x000fe20008000000 */
[----:B------:R-:W-:Y:S01]  /*3f50*/  IMAD.U32 R22, RZ, RZ, UR8 ;  /* 0x00000008ff167e24 */ /* 0x000fe2000f8e00ff */
[----:B------:R-:W-:Y:S02]  /*3f60*/  WARPGROUP.DEPBAR.LE gsb0, 0x0 ;  /* 0x00008000000079c5 */ /* 0x000fe40000010000 */
[----:B------:R-:W-:-:S06]  /*3f70*/  WARPGROUP.ARRIVE ;  /* 0x00000000000079c5 */ /* 0x000fcc0000000000 */
[----:B------:R-:W-:Y:S01]  /*3f80*/  HGMMA.64x64x16.F32 R24, gdesc[UR4], R24, gsb0 ;  /* 0x00e00000041879f0 */ /* 0x000fe20008000818 */
[----:B------:R-:W-:Y:S01]  /*3f90*/  R2UR UR4, R4 ;  /* 0x00000000040472ca */ /* 0x000fe200000e0000 */
[----:B------:R-:W-:Y:S01]  /*3fa0*/  UMOV UR5, 0x40000040 ;  /* 0x4000004000057882 */ /* 0x000fe20000000000 */
[----:B------:R-:W-:Y:S01]  /*3fb0*/  R2UR UR6, R5 ;  /* 0x00000000050672ca */ /* 0x000fe200000e0000 */
[----:B------:R-:W-:Y:S01]  /*3fc0*/  UMOV UR7, 0x40000040 ;  /* 0x4000004000077882 */ /* 0x000fe20000000000 */
[----:B------:R-:W-:Y:S02]  /*3fd0*/  VIADD R4, R0, 0x202 ;  /* 0x0000020200047836 */ /* 0x000fe40000000000 */
[----:B------:R-:W-:-:S03]  /*3fe0*/  VIADD R5, R3, 0x202 ;  /* 0x0000020203057836 */ /* 0x000fc60000000000 */
[----:B------:R-:W-:Y:S01]  /*3ff0*/  R2UR UR8, R4 ;  /* 0x00000000040872ca */ /* 0x000fe200000e0000 */
[----:B------:R-:W-:Y:S01]  /*4000*/  VIADD R4, R0, 0x204 ;  /* 0x0000020400047836 */ /* 0x000fe20000000000 */
[----:B------:R-:W-:Y:S01]  /*4010*/  R2UR UR10, R5 ;  /* 0x00000000050a72ca */ /* 0x000fe200000e0000 */
        /* <DEDUP_REMOVED lines=11> */
[----:B------:R-:W-:Y:S02]  /*40d0*/  R2UR UR22, R5 ;  /* 0x00000000051672ca */ /* 0x000fe400000e0000 */
[----:B------:R-:W-:Y:S02]  /*40e0*/  IADD3 R5, R3, 0x402, RZ ;  /* 0x0000040203057810 */ /* 0x000fe40007ffe0ff */
        /* <DEDUP_REMOVED lines=24> */
[----:B------:R-:W-:Y:S02]  /*4270*/  R2UR UR52, R4 ;  /* 0x00000000043472ca */ /* 0x000fe400000e0000 */
[----:B------:R-:W-:Y:S01]  /*4280*/  R2UR UR54, R5 ;  /* 0x00000000053672ca */ /* 0x000fe200000e0000 */
[----:B------:R0:W1:Y:S01]  /*4290*/  SHFL.IDX PT, R4, R6, RZ, 0x1f ;  /* 0x00001fff06047589 */ /* 0x00006200000e0000 */
[----:B------:R-:W-:Y:S02]  /*42a0*/  WARPGROUP.DEPBAR.LE gsb0, 0x0 ;  /* 0x00008000000079c5 */ /* 0x000fe40000010000 */
[----:B------:R-:W-:Y:S01]  /*42b0*/  WARPGROUP.ARRIVE ;  /* 0x00000000000079c5 */ /* 0x000fe20000000000 */
[----:B0-----:R-:W-:-:S05]  /*42c0*/  VIADD R6, R3, 0x800 ;  /* 0x0000080003067836 */ /* 0x001fca0000000000 */
[----:B------:R-:W-:Y:S01]  /*42d0*/  HGMMA.64x64x16.F32 R24, gdesc[UR4], R24, gsb0 ;  /* 0x00e00000041879f0 */ /* 0x000fe20008000818 */
[----:B-1----:R-:W-:Y:S01]  /*42e0*/  ISETP.GT.AND P1, PT, R4, 0x7f, PT ;  /* 0x0000007f0400780c */ /* 0x002fe20003f24270 */
[----:B------:R-:W-:-:S03]  /*42f0*/  VIADD R4, R0, 0x800 ;  /* 0x0000080000047836 */ /* 0x000fc60000000000 */
[----:B------:R-:W-:Y:S02]  /*4300*/  SEL R59, RZ, 0x2, !P1 ;  /* 0x00000002ff3b7807 */ /* 0x000fe40004800000 */
[C---:B------:R-:W-:Y:S02]  /*4310*/  SEL R61, R63.reuse, 0x2, P1 ;  /* 0x000000023f3d7807 */ /* 0x040fe40000800000 */
[----:B------:R-:W-:Y:S01]  /*4320*/  SEL R63, R63, 0x6, !P1 ;  /* 0x000000063f3f7807 */ /* 0x000fe20004800000 */
[C---:B------:R-:W-:Y:S02]  /*4330*/  IMAD.IADD R5, R59.reuse, 0x1, R4 ;  /* 0x000000013b057824 */ /* 0x040fe400078e0204 */
[----:B------:R-:W-:-:S03]  /*4340*/  IMAD.IADD R58, R59, 0x1, R6 ;  /* 0x000000013b3a7824 */ /* 0x000fc600078e0206 */
[----:B------:R-:W-:Y:S01]  /*4350*/  R2UR UR56, R5 ;  /* 0x00000000053872ca */ /* 0x000fe200000e0000 */
[--C-:B------:R-:W-:Y:S01]  /*4360*/  IMAD.IADD R5, R4, 0x1, R61.reuse ;  /* 0x0000000104057824 */ /* 0x100fe200078e023d */
[----:B------:R-:W-:Y:S01]  /*4370*/  R2UR UR58, R58 ;  /* 0x000000003a3a72ca */ /* 0x000fe200000e0000 */
[C---:B------:R-:W-:Y:S02]  /*4380*/  IMAD.IADD R58, R6.reuse, 0x1, R61 ;  /* 0x00000001063a7824 */ /* 0x040fe400078e023d */
[----:B------:R-:W-:Y:S01]  /*4390*/  IMAD.IADD R6, R6, 0x1, R63 ;  /* 0x0000000106067824 */ /* 0x000fe200078e023f */
        /* <DEDUP_REMOVED lines=35> */
[----:B------:R-:W-:Y:S01]  /*45d0*/  HGMMA.64x64x16.F32 R24, gdesc[UR56], R24, gsb0 ;  /* 0x00e00000381879f0 */ /* 0x000fe20008000818 */
[----:B------:R-:W-:Y:S01]  /*45e0*/  R2UR UR56, R5 ;  /* 0x00000000053872ca */ /* 0x000fe200000e0000 */
[----:B------:R-:W-:Y:S01]  /*45f0*/  UMOV UR57, 0x40000040 ;  /* 0x4000004000397882 */ /* 0x000fe20000000000 */
[----:B------:R-:W-:Y:S01]  /*4600*/  R2UR UR58, R58 ;  /* 0x000000003a3a72ca */ /* 0x000fe200000e0000 */
[----:B------:R-:W-:Y:S01]  /*4610*/  UMOV UR59, 0x40000040 ;  /* 0x40000040003b7882 */ /* 0x000fe20000000000 */
[----:B------:R-:W-:Y:S01]  /*4620*/  IMAD.IADD R5, R4, 0x1, R63 ;  /* 0x0000000104057824 */ /* 0x000fe200078e023f */
[----:B------:R-:W-:Y:S02]  /*4630*/  WARPGROUP.DEPBAR.LE gsb0, 0x0 ;  /* 0x00008000000079c5 */ /* 0x000fe40000010000 */
[----:B------:R-:W-:-:S08]  /*4640*/  WARPGROUP.ARRIVE ;  /* 0x00000000000079c5 */ /* 0x000fd00000000000 */
[----:B------:R-:W-:Y:S01]  /*4650*/  HGMMA.64x64x16.F32 R24, gdesc[UR56], R24, gsb0 ;  /* 0x00e00000381879f0 */ /* 0x000fe20008000818 */
[----:B------:R-:W-:Y:S01]  /*4660*/  R2UR UR58, R6 ;  /* 0x00000000063a72ca */ /* 0x000fe200000e0000 */
[----:B------:R-:W-:Y:S01]  /*4670*/  UMOV UR59, 0x40000040 ;  /* 0x40000040003b7882 */ /* 0x000fe20000000000 */
[----:B------:R-:W-:Y:S01]  /*4680*/  R2UR UR56, R5 ;  /* 0x00000000053872ca */ /* 0x000fe200000e0000 */
[----:B------:R-:W-:Y:S01]  /*4690*/  UMOV UR57, 0x40000040 ;  /* 0x4000004000397882 */ /* 0x000fe20000000000 */
[----:B------:R-:W-:Y:S02]  /*46a0*/  IMAD.MOV.U32 R5, RZ, RZ, 0x28 ;  /* 0x00000028ff057424 */ /* 0x000fe400078e00ff */
[----:B------:R-:W-:-:S03]  /*46b0*/  IMAD.MOV.U32 R6, RZ, RZ, 0xa00 ;  /* 0x00000a00ff067424 */ /* 0x000fc600078e00ff */
[----:B------:R-:W-:Y:S02]  /*46c0*/  SEL R5, R5, 0x26, P1 ;  /* 0x0000002605057807 */ /* 0x000fe40000800000 */
[----:B------:R-:W-:Y:S02]  /*46d0*/  SEL R6, R6, 0x980, P1 ;  /* 0x0000098006067807 */ /* 0x000fe40000800000 */
[----:B------:R-:W-:Y:S02]  /*46e0*/  LOP3.LUT R5, R5, 0x6, RZ, 0xc0, !PT ;  /* 0x0000000605057812 */ /* 0x000fe400078ec0ff */
[----:B------:R-:W-:-:S04]  /*46f0*/  LOP3.LUT R6, R6, 0xa00, RZ, 0xc0, !PT ;  /* 0x00000a0006067812 */ /* 0x000fc800078ec0ff */
[CC--:B------:R-:W-:Y:S02]  /*4700*/  IADD3 R58, R5.reuse, R6.reuse, R0 ;  /* 0x00000006053a7210 */ /* 0x0c0fe40007ffe000 */
[----:B------:R-:W-:Y:S01]  /*4710*/  IADD3 R5, R5, R6, R3 ;  /* 0x0000000605057210 */ /* 0x000fe20007ffe003 */
[----:B------:R-:W-:-:S04]  /*4720*/  VIADD R6, R3, 0xa00 ;  /* 0x00000a0003067836 */ /* 0x000fc80000000000 */
[----:B------:R-:W-:Y:S01]  /*4730*/  IMAD.IADD R60, R59, 0x1, R6 ;  /* 0x000000013b3c7824 */ /* 0x000fe200078e0206 */
[----:B------:R-:W-:Y:S02]  /*4740*/  WARPGROUP.DEPBAR.LE gsb0, 0x0 ;  /* 0x00008000000079c5 */ /* 0x000fe40000010000 */
[----:B------:R-:W-:-:S06]  /*4750*/  WARPGROUP.ARRIVE ;  /* 0x00000000000079c5 */ /* 0x000fcc0000000000 */
[----:B------:R-:W-:Y:S01]  /*4760*/  HGMMA.64x64x16.F32 R24, gdesc[UR56], R24, gsb0 ;  /* 0x00e00000381879f0 */ /* 0x000fe20008000818 */
[----:B------:R-:W-:Y:S01]  /*4770*/  R2UR UR56, R58 ;  /* 0x000000003a3872ca */ /* 0x000fe200000e0000 */
[----:B------:R-:W-:Y:S01]  /*4780*/  UMOV UR57, 0x40000040 ;  /* 0x4000004000397882 */ /* 0x000fe20000000000 */
[----:B------:R-:W-:Y:S01]  /*4790*/  R2UR UR58, R5 ;  /* 0x00000000053a72ca */ /* 0x000fe200000e0000 */
[----:B------:R-:W-:Y:S01]  /*47a0*/  UMOV UR59, 0x40000040 ;  /* 0x40000040003b7882 */ /* 0x000fe20000000000 */
        /* <DEDUP_REMOVED lines=9> */
[C-C-:B------:R-:W-:Y:S02]  /*4840*/  IMAD.IADD R60, R61.reuse, 0x1, R6.reuse ;  /* 0x000000013d3c7824 */ /* 0x140fe400078e0206 */
[----:B------:R-:W-:Y:S02]  /*4850*/  IMAD.IADD R58, R61, 0x1, R5 ;  /* 0x000000013d3a7824 */ /* 0x000fe400078e0205 */
[----:B------:R-:W-:Y:S01]  /*4860*/  IMAD.IADD R6, R63, 0x1, R6 ;  /* 0x000000013f067824 */ /* 0x000fe200078e0206 */
[----:B------:R-:W-:-:S02]  /*4870*/  WARPGROUP.DEPBAR.LE gsb0, 0x0 ;  /* 0x00008000000079c5 */ /* 0x000fc40000010000 */
        /* <DEDUP_REMOVED lines=22> */
[----:B------:R-:W-:Y:S02]  /*49e0*/  WARPGROUP.DEPBAR.LE gsb0, 0x0 ;  /* 0x00008000000079c5 */ /* 0x000fe40000010000 */
[----:B------:R-:W-:-:S06]  /*49f0*/  WARPGROUP.ARRIVE ;  /* 0x00000000000079c5 */ /* 0x000fcc0000000000 */
[----:B------:R-:W-:Y:S01]  /*4a00*/  HGMMA.64x64x16.F32 R24, gdesc[UR56], R24, gsb0 ;  /* 0x00e00000381879f0 */ /* 0x000fe20008000818 */
[----:B------:R-:W-:Y:S01]  /*4a10*/  R2UR UR56, R58 ;  /* 0x000000003a3872ca */ /* 0x000fe200000e0000 */
[----:B------:R-:W-:Y:S01]  /*4a20*/  UMOV UR57, 0x40000040 ;  /* 0x4000004000397882 */ /* 0x000fe20000000000 */
[----:B------:R-:W-:Y:S01]  /*4a30*/  R2UR UR58, R6 ;  /* 0x00000000063a72ca */ /* 0x000fe200000e0000 */
[----:B------:R-:W-:Y:S01]  /*4a40*/  UMOV UR59, 0x40000040 ;  /* 0x40000040003b7882 */ /* 0x000fe20000000000 */
[----:B------:R-:W-:Y:S01]  /*4a50*/  IADD3 R58, R3, 0xc00, RZ ;  /* 0x00000c00033a7810 */ /* 0x000fe20007ffe0ff */
[----:B------:R-:W-:-:S04]  /*4a60*/  VIADD R6, R0, 0xc00 ;  /* 0x00000c0000067836 */ /* 0x000fc80000000000 */
[C---:B------:R-:W-:Y:S02]  /*4a70*/  IMAD.IADD R62, R59.reuse, 0x1, R58 ;  /* 0x000000013b3e7824 */ /* 0x040fe400078e023a */
        /* <DEDUP_REMOVED lines=8> */
[C---:B------:R-:W-:Y:S02]  /*4b00*/  IMAD.IADD R62, R61.reuse, 0x1, R58 ;  /* 0x000000013d3e7824 */ /* 0x040fe400078e023a */
        /* <DEDUP_REMOVED lines=33> */
[C---:B------:R-:W-:Y:S02]  /*4d20*/  IMAD.IADD R60, R59.reuse, 0x1, R188 ;  /* 0x000000013b3c7824 */ /* 0x040fe400078e02bc */
        /* <DEDUP_REMOVED lines=8> */
[C---:B------:R-:W-:Y:S02]  /*4db0*/  IMAD.IADD R59, R61.reuse, 0x1, R188 ;  /* 0x000000013d3b7824 */ /* 0x040fe400078e02bc */
[----:B------:R-:W-:Y:S01]  /*4dc0*/  IMAD.IADD R61, R61, 0x1, R58 ;  /* 0x000000013d3d7824 */ /* 0x000fe200078e023a */
[----:B------:R-:W-:Y:S01]  /*4dd0*/  IADD3 R58, R63, R58, RZ ;  /* 0x0000003a3f3a7210 */ /* 0x000fe20007ffe0ff */
        /* <DEDUP_REMOVED lines=30> */
[----:B------:R-:W-:Y:S02]  /*4fc0*/  WARPGROUP.DEPBAR.LE gsb0, 0x0 ;  /* 0x00008000000079c5 */ /* 0x000fe40000010000 */
[----:B------:R-:W-:-:S09]  /*4fd0*/  WARPGROUP.ARRIVE ;  /* 0x00000000000079c5 */ /* 0x000fd20000000000 */
[----:B------:R-:W-:Y:S03]  /*4fe0*/  HGMMA.64x64x16.F32 R24, gdesc[UR56], R24, gsb0 ;  /* 0x00e00000381879f0 */ /* 0x000fe60008000818 */
[----:B------:R-:W-:Y:S02]  /*4ff0*/  WARPGROUP.DEPBAR.LE gsb0, 0x0 ;  /* 0x00008000000079c5 */ /* 0x000fe40000010000 */
[----:B------:R-:W-:Y:S05]  /*5000*/  @!P0 BRA `(.L_x_3398) ;  /* 0x0000000000048947 */ /* 0x000fea0003800000 */
[----:B------:R-:W-:Y:S01]  /*5010*/  BPT.TRAP 0x1 ;  /* 0x000000040000795c */ /* 0x000fe20000300000 */
.L_x_3398:
[----:B------:R-:W-:Y:S01]  /*5020*/  R2UR UR6, R168 ;  /* 0x00000000a80672ca */ /* 0x000fe200000e0000 */
[----:B------:R-:W-:Y:S01]  /*5030*/  IMAD.MOV.U32 R189, RZ, RZ, 0x20 ;  /* 0x00000020ffbd7424 */ /* 0x000fe200078e00ff */
[----:B------:R-:W-:Y:S01]  /*5040*/  R2UR UR7, R2 ;  /* 0x00000000020772ca */ /* 0x000fe200000e0000 */
[----:B------:R-:W-:Y:S01]  /*5050*/  UMOV UR11, 0x40000040 ;  /* 0x40000040000b7882 */ /* 0x000fe20000000000 */
[----:B------:R-:W-:-:S04]  /*5060*/  LOP3.LUT R193, R193, 0x2000000, RZ, 0xfc, !PT ;  /* 0x02000000c1c17812 */ /* 0x000fc800078efcff */
[C---:B------:R-:W-:Y:S01]  /*5070*/  R2UR UR10, R193.reuse ;  /* 0x00000000c10a72ca */ /* 0x040fe200000e0000 */
[----:B------:R-:W-:-:S04]  /*5080*/  VIADD R211, R193, 0x80 ;  /* 0x00000080c1d37836 */ /* 0x000fc80000000000 */
[----:B------:R-:W-:Y:S02]  /*5090*/  UIMAD UR38, UR6, -0x40, UR38 ;  /* 0xffffffc0062678a4 */ /* 0x000fe4000f8e0226 */
[----:B------:R-:W-:Y:S01]  /*50a0*/  UIADD3 UR7, UR7, 0x38840, URZ ;  /* 0x0003884007077890 */ /* 0x000fe2000fffe03f */
[----:B------:R-:W-:-:S03]  /*50b0*/  ULDC UR6, c[0x0][0xa80] ;  /* 0x0002a00000067ab9 */ /* 0x000fc60000000800 */
[----:B------:R-:W-:Y:S01]  /*50c0*/  IMAD.U32 R59, RZ, RZ, UR38 ;  /* 0x00000026ff3b7e24 */ /* 0x000fe2000f8e00ff */
        /* <DEDUP_REMOVED lines=64> */
[----:B------:R-:W0:Y:S01]  /*54d0*/  SHFL.BFLY PT, R59, R58, 0x2, 0x1f ;  /* 0x0c401f003a3b7f89 */ /* 0x000e2200000e0000 */
[----:B------:R-:W-:-:S02]  /*54e0*/  FSEL R51, R51, -INF , P4 ;  /* 0xff80000033337808 */ /* 0x000fc40002000000 */
[----:B------:R-:W-:Y:S02]  /*54f0*/  FSEL R54, R54, -INF , P3 ;  /* 0xff80000036367808 */ /* 0x000fe40001800000 */
[----:B------:R-:W-:Y:S02]  /*5500*/  FSEL R55, R55, -INF , P2 ;  /* 0xff80000037377808 */ /* 0x000fe40001000000 */
[----:B0-----:R-:W-:Y:S02]  /*5510*/  FMNMX.FTZ R60, R58, R59, !PT ;  /* 0x0000003b3a3c7209 */ /* 0x001fe40007810000 */
[----:B------:R-:W-:-:S03]  /*5520*/  FMNMX.FTZ R59, R26, R27, !PT ;  /* 0x0000001b1a3b7209 */ /* 0x000fc60007810000 */
[----:B------:R-:W0:Y:S01]  /*5530*/  SHFL.BFLY PT, R61, R60, 0x1, 0x1f ;  /* 0x0c201f003c3d7f89 */ /* 0x000e2200000e0000 */
[----:B------:R-:W-:-:S04]  /*5540*/  FMNMX.FTZ R56, R30, R59, !PT ;  /* 0x0000003b1e387209 */ /* 0x000fc80007810000 */
[----:B------:R-:W-:-:S04]  /*5550*/  FMNMX.FTZ R59, R31, R56, !PT ;  /* 0x000000381f3b7209 */ /* 0x000fc80007810000 */
[----:B------:R-:W-:-:S04]  /*5560*/  FMNMX.FTZ R56, R34, R59, !PT ;  /* 0x0000003b22387209 */ /* 0x000fc80007810000 */
[----:B------:R-:W-:-:S04]  /*5570*/  FMNMX.FTZ R59, R35, R56, !PT ;  /* 0x00000038233b7209 */ /* 0x000fc80007810000 */
[----:B------:R-:W-:-:S04]  /*5580*/  FMNMX.FTZ R56, R38, R59, !PT ;  /* 0x0000003b26387209 */ /* 0x000fc80007810000 */
[----:B------:R-:W-:Y:S02]  /*5590*/  FMNMX.FTZ R59, R39, R56, !PT ;  /* 0x00000038273b7209 */ /* 0x000fe40007810000 */
[----:B0-----:R-:W-:Y:S02]  /*55a0*/  FMNMX.FTZ R186, R60, R61, !PT ;  /* 0x0000003d3cba7209 */ /* 0x001fe40007810000 */
        /* <DEDUP_REMOVED lines=25> */
[----:B------:R-:W0:Y:S01]  /*5740*/  SHFL.BFLY PT, R25, R24, 0x2, 0x1f ;  /* 0x0c401f0018197f89 */ /* 0x000e2200000e0000 */
[--C-:B------:R-:W-:Y:S01]  /*5750*/  FFMA.FTZ R183, R52, UR6, -R58.reuse ;  /* 0x0000000634b77c23 */ /* 0x100fe2000801083a */
[----:B------:R-:W-:Y:S01]  /*5760*/  FFMA.FTZ R194, R53, UR6, -R58 ;  /* 0x0000000635c27c23 */ /* 0x000fe2000801083a */
[----:B------:R-:W-:Y:S08]  /*5770*/  MUFU.EX2 R169, R169 ;  /* 0x000000a900a97308 */ /* 0x000ff00000000800 */
[----:B------:R-:W-:Y:S08]  /*5780*/  MUFU.EX2 R170, R170 ;  /* 0x000000aa00aa7308 */ /* 0x000ff00000000800 */
[----:B------:R-:W-:Y:S01]  /*5790*/  MUFU.EX2 R171, R171 ;  /* 0x000000ab00ab7308 */ /* 0x000fe20000000800 */
[----:B0-----:R-:W-:-:S07]  /*57a0*/  FMNMX.FTZ R25, R24, R25, !PT ;  /* 0x0000001918197209 */ /* 0x001fce0007810000 */
[----:B------:R-:W0:Y:S01]  /*57b0*/  MUFU.EX2 R172, R172 ;  /* 0x000000ac00ac7308 */ /* 0x000e220000000800 */
[----:B------:R-:W1:Y:S07]  /*57c0*/  SHFL.BFLY PT, R24, R25, 0x1, 0x1f ;  /* 0x0c201f0019187f89 */ /* 0x000e6e00000e0000 */
[----:B------:R-:W-:Y:S08]  /*57d0*/  MUFU.EX2 R173, R173 ;  /* 0x000000ad00ad7308 */ /* 0x000ff00000000800 */
[----:B------:R-:W2:Y:S01]  /*57e0*/  MUFU.EX2 R174, R174 ;  /* 0x000000ae00ae7308 */ /* 0x000ea20000000800 */
[----:B0-----:R-:W-:-:S07]  /*57f0*/  F2FP.F16.F32.PACK_AB R154, R172, R171 ;  /* 0x000000abac9a723e */ /* 0x001fce00000000ff */
[----:B------:R-:W-:Y:S01]  /*5800*/  MUFU.EX2 R175, R175 ;  /* 0x000000af00af7308 */ /* 0x000fe20000000800 */
[----:B-1----:R-:W-:-:S04]  /*5810*/  FMNMX.FTZ R187, R25, R24, !PT ;  /* 0x0000001819bb7209 */ /* 0x002fc80007810000 */
[C---:B------:R-:W-:Y:S01]  /*5820*/  FSETP.NEU.FTZ.AND P1, PT, R187.reuse, -INF , PT ;  /* 0xff800000bb00780b */ /* 0x040fe20003f3d000 */
[----:B------:R-:W-:Y:S02]  /*5830*/  FMUL.FTZ R24, R187, UR6 ;  /* 0x00000006bb187c20 */ /* 0x000fe40008410000 */
[----:B------:R-:W0:Y:S01]  /*5840*/  MUFU.EX2 R176, R176 ;  /* 0x000000b000b07308 */ /* 0x000e220000000800 */
[----:B--2---:R-:W-:Y:S02]  /*5850*/  F2FP.F16.F32.PACK_AB R156, R174, R173 ;  /* 0x000000adae9c723e */ /* 0x004fe400000000ff */
[----:B------:R-:W-:Y:S02]  /*5860*/  FSEL R29, R24, RZ, P1 ;  /* 0x000000ff181d7208 */ /* 0x000fe40000800000 */
[CC--:B------:R-:W-:Y:S02]  /*5870*/  LEA.HI R24, R57.reuse, R152.reuse, RZ, 0x4 ;  /* 0x0000009839187211 */ /* 0x0c0fe400078f20ff */
[----:B------:R-:W-:Y:S01]  /*5880*/  LEA.HI R57, R57, R152, RZ, 0x5 ;  /* 0x0000009839397211 */ /* 0x000fe200078f28ff */
[--C-:B------:R-:W-:Y:S01]  /*5890*/  FFMA.FTZ R195, R26, UR6, -R29.reuse ;  /* 0x000000061ac37c23 */ /* 0x100fe2000801081d */
[----:B------:R-:W-:Y:S01]  /*58a0*/  LOP3.LUT R25, R24, 0xfffffff0, RZ, 0xc0, !PT ;  /* 0xfffffff018197812 */ /* 0x000fe200078ec0ff */
[--C-:B------:R-:W-:Y:S01]  /*58b0*/  FFMA.FTZ R196, R27, UR6, -R29.reuse ;  /* 0x000000061bc47c23 */ /* 0x100fe2000801081d */
[----:B------:R-:W-:Y:S01]  /*58c0*/  SHF.R.U32.HI R24, RZ, 0x1, R24 ;  /* 0x00000001ff187819 */ /* 0x000fe20000011618 */
[--C-:B------:R-:W-:Y:S01]  /*58d0*/  FFMA.FTZ R197, R30, UR6, -R29.reuse ;  /* 0x000000061ec57c23 */ /* 0x100fe2000801081d */
[----:B------:R-:W-:Y:S01]  /*58e0*/  FFMA.FTZ R198, R31, UR6, -R29 ;  /* 0x000000061fc67c23 */ /* 0x000fe2000801081d */
[----:B------:R-:W-:-:S02]  /*58f0*/  IMAD.IADD R25, R152, 0x1, -R25 ;  /* 0x0000000198197824 */ /* 0x000fc400078e0a19 */
[--C-:B------:R-:W-:Y:S01]  /*5900*/  FFMA.FTZ R199, R34, UR6, -R29.reuse ;  /* 0x0000000622c77c23 */ /* 0x100fe2000801081d */
[----:B------:R-:W-:Y:S02]  /*5910*/  IMAD.SHL.U32 R57, R57, 0x20, RZ ;  /* 0x0000002039397824 */ /* 0x000fe400078e00ff */
[--C-:B------:R-:W-:Y:S01]  /*5920*/  FFMA.FTZ R200, R35, UR6, -R29.reuse ;  /* 0x0000000623c87c23 */ /* 0x100fe2000801081d */
[----:B------:R-:W-:Y:S01]  /*5930*/  FFMA.FTZ R201, R38, UR6, -R29 ;  /* 0x0000000626c97c23 */ /* 0x000fe2000801081d */
[----:B------:R-:W-:Y:S01]  /*5940*/  SHF.R.S32.HI R26, RZ, 0x1f, R25 ;  /* 0x0000001fff1a7819 */ /* 0x000fe20000011419 */
[--C-:B------:R-:W-:Y:S01]  /*5950*/  FFMA.FTZ R202, R39, UR6, -R29.reuse ;  /* 0x0000000627ca7c23 */ /* 0x100fe2000801081d */
[--C-:B------:R-:W-:Y:S01]  /*5960*/  FFMA.FTZ R203, R42, UR6, -R29.reuse ;  /* 0x000000062acb7c23 */ /* 0x100fe2000801081d */
[--C-:B------:R-:W-:Y:S01]  /*5970*/  FFMA.FTZ R204, R43, UR6, -R29.reuse ;  /* 0x000000062bcc7c23 */ /* 0x100fe2000801081d */
[----:B------:R-:W-:Y:S01]  /*5980*/  LEA.HI R26, R26, R25, RZ, 0x3 ;  /* 0x000000191a1a7211 */ /* 0x000fe200078f18ff */
[--C-:B------:R-:W-:Y:S01]  /*5990*/  FFMA.FTZ R205, R46, UR6, -R29.reuse ;  /* 0x000000062ecd7c23 */ /* 0x100fe2000801081d */
[--C-:B------:R-:W-:Y:S01]  /*59a0*/  FFMA.FTZ R206, R47, UR6, -R29.reuse ;  /* 0x000000062fce7c23 */ /* 0x100fe2000801081d */
[----:B------:R-:W-:Y:S01]  /*59b0*/  FFMA.FTZ R207, R50, UR6, -R29 ;  /* 0x0000000632cf7c23 */ /* 0x000fe2000801081d */
[C---:B------:R-:W-:Y:S01]  /*59c0*/  LOP3.LUT R28, R26.reuse, 0xfffffff8, RZ, 0xc0, !PT ;  /* 0xfffffff81a1c7812 */ /* 0x040fe200078ec0ff */
[----:B------:R-:W-:-:S02]  /*59d0*/  IMAD.SHL.U32 R26, R26, 0x40, RZ ;  /* 0x000000401a1a7824 */ /* 0x000fc400078e00ff */
[--C-:B------:R-:W-:Y:S01]  /*59e0*/  FFMA.FTZ R208, R51, UR6, -R29.reuse ;  /* 0x0000000633d07c23 */ /* 0x100fe2000801081d */
[--C-:B------:R-:W-:Y:S01]  /*59f0*/  FFMA.FTZ R209, R54, UR6, -R29.reuse ;  /* 0x0000000636d17c23 */ /* 0x100fe2000801081d */
[----:B------:R-:W-:Y:S01]  /*5a00*/  FFMA.FTZ R210, R55, UR6, -R29 ;  /* 0x0000000637d27c23 */ /* 0x000fe2000801081d */
[----:B------:R-:W-:Y:S01]  /*5a10*/  IMAD.IADD R28, R25, 0x1, -R28 ;  /* 0x00000001191c7824 */ /* 0x000fe200078e0a1c */
[----:B------:R-:W-:Y:S01]  /*5a20*/  LOP3.LUT R57, R57, 0x7ffffc00, RZ, 0xc0, !PT ;  /* 0x7ffffc0039397812 */ /* 0x000fe200078ec0ff */
[----:B------:R-:W-:Y:S01]  /*5a30*/  MUFU.EX2 R195, R195 ;  /* 0x000000c300c37308 */ /* 0x000fe20000000800 */
[----:B------:R-:W-:Y:S01]  /*5a40*/  LOP3.LUT R26, R26, 0x7ffffe00, RZ, 0xc0, !PT ;  /* 0x7ffffe001a1a7812 */ /* 0x000fe200078ec0ff */
[C---:B------:R-:W-:Y:S01]  /*5a50*/  IMAD.SHL.U32 R25, R28.reuse, 0x40, RZ ;  /* 0x000000401c197824 */ /* 0x040fe200078e00ff */
[C---:B------:R-:W-:Y:S02]  /*5a60*/  LOP3.LUT P2, RZ, R28.reuse, 0x4, RZ, 0xc0, !PT ;  /* 0x000000041cff7812 */ /* 0x040fe4000784c0ff */
[----:B------:R-:W-:-:S02]  /*5a70*/  LOP3.LUT P1, RZ, R28, 0x2, RZ, 0xc0, !PT ;  /* 0x000000021cff7812 */ /* 0x000fc4000782c0ff */
[----:B------:R-:W-:Y:S01]  /*5a80*/  LOP3.LUT R25, R25, 0x1c0, RZ, 0xc0, !PT ;  /* 0x000001c019197812 */ /* 0x000fe200078ec0ff */
[----:B------:R-:W1:Y:S01]  /*5a90*/  MUFU.EX2 R196, R196 ;  /* 0x000000c400c47308 */ /* 0x000e620000000800 */
[----:B------:R-:W-:Y:S02]  /*5aa0*/  SEL R189, R189, 0xffffffe0, !P1 ;  /* 0xffffffe0bdbd7807 */ /* 0x000fe40004800000 */
[----:B------:R-:W-:Y:S02]  /*5ab0*/  LOP3.LUT R24, R25, 0x8, R24, 0xf8, !PT ;  /* 0x0000000819187812 */ /* 0x000fe400078ef818 */
[----:B------:R-:W-:Y:S02]  /*5ac0*/  SHF.R.U32.HI R25, RZ, 0x3, R25 ;  /* 0x00000003ff197819 */ /* 0x000fe40000011619 */
[----:B------:R-:W-:Y:S01]  /*5ad0*/  F2FP.F16.F32.PACK_AB R152, R170, R169 ;  /* 0x000000a9aa98723e */ /* 0x000fe200000000ff */
[----:B------:R-:W-:Y:S01]  /*5ae0*/  MUFU.EX2 R197, R197 ;  /* 0x000000c500c57308 */ /* 0x000fe20000000800 */
[----:B------:R-:W-:Y:S01]  /*5af0*/  LOP3.LUT R24, R24, R25, RZ, 0x3c, !PT ;  /* 0x0000001918187212 */ /* 0x000fe200078e3cff */
[----:B------:R-:W-:Y:S01]  /*5b00*/  FADD.FTZ R170, R169, R170 ;  /* 0x000000aaa9aa7221 */ /* 0x000fe20000010000 */
[----:B0-----:R-:W-:-:S02]  /*5b10*/  F2FP.F16.F32.PACK_AB R158, R176, R175 ;  /* 0x000000afb09e723e */ /* 0x001fc400000000ff */
[----:B------:R-:W-:Y:S01]  /*5b20*/  IADD3 R57, R24, R26, R57 ;  /* 0x0000001a18397210 */ /* 0x000fe20007ffe039 */
[----:B------:R-:W-:Y:S02]  /*5b30*/  FADD.FTZ R171, R171, R170 ;  /* 0x000000aaabab7221 */ /* 0x000fe40000010000 */
[----:B------:R-:W0:Y:S01]  /*5b40*/  MUFU.EX2 R198, R198 ;  /* 0x000000c600c67308 */ /* 0x000e220000000800 */
[----:B-1----:R-:W-:Y:S01]  /*5b50*/  F2FP.F16.F32.PACK_AB R153, R196, R195 ;  /* 0x000000c3c499723e */ /* 0x002fe200000000ff */
[----:B------:R-:W-:Y:S02]  /*5b60*/  IMAD R192, R57, 0x2, R2 ;  /* 0x0000000239c07824 */ /* 0x000fe400078e0202 */
[----:B------:R-:W-:Y:S01]  /*5b70*/  FADD.FTZ R196, R195, R196 ;  /* 0x000000c4c3c47221 */ /* 0x000fe20000010000 */
[----:B------:R-:W-:Y:S01]  /*5b80*/  FADD.FTZ R172, R172, R171 ;  /* 0x000000abacac7221 */ /* 0x000fe20000010000 */
[C---:B------:R-:W-:Y:S02]  /*5b90*/  VIADD R190, R192.reuse, 0x36400 ;  /* 0x00036400c0be7836 */ /* 0x040fe40000000000 */
[----:B------:R-:W-:Y:S01]  /*5ba0*/  MUFU.EX2 R199, R199 ;  /* 0x000000c700c77308 */ /* 0x000fe20000000800 */
[----:B------:R-:W-:-:S02]  /*5bb0*/  VIADD R191, R192, 0x36440 ;  /* 0x00036440c0bf7836 */ /* 0x000fc40000000000 */
[----:B------:R-:W-:Y:S01]  /*5bc0*/  FADD.FTZ R173, R173, R172 ;  /* 0x000000acadad7221 */ /* 0x000fe20000010000 */
[C---:B------:R-:W-:Y:S02]  /*5bd0*/  @P2 VIADD R191, R190.reuse, 0xffffffc0 ;  /* 0xffffffc0bebf2836 */ /* 0x040fe40000000000 */
[----:B------:R-:W-:Y:S02]  /*5be0*/  IMAD.IADD R190, R190, 0x1, R189 ;  /* 0x00000001bebe7824 */ /* 0x000fe400078e02bd */
[----:B------:R-:W-:Y:S01]  /*5bf0*/  FADD.FTZ R174, R174, R173 ;  /* 0x000000adaeae7221 */ /* 0x000fe20000010000 */
[----:B------:R-:W-:Y:S01]  /*5c00*/  IMAD.IADD R189, R189, 0x1, R191 ;  /* 0x00000001bdbd7824 */ /* 0x000fe200078e02bf */
[----:B------:R-:W1:Y:S01]  /*5c10*/  MUFU.EX2 R200, R200 ;  /* 0x000000c800c87308 */ /* 0x000e620000000800 */
[----:B0-----:R-:W-:Y:S01]  /*5c20*/  F2FP.F16.F32.PACK_AB R155, R198, R197 ;  /* 0x000000c5c69b723e */ /* 0x001fe200000000ff */
[----:B------:R-:W-:Y:S01]  /*5c30*/  FADD.FTZ R197, R197, R196 ;  /* 0x000000c4c5c57221 */ /* 0x000fe20000010000 */
[----:B------:R-:W-:-:S03]  /*5c40*/  FADD.FTZ R175, R175, R174 ;  /* 0x000000aeafaf7221 */ /* 0x000fc60000010000 */
[----:B------:R0:W-:Y:S01]  /*5c50*/  STSM.16.M88.4 [R192+0x36400], R152 ;  /* 0x03640098c0007844 */ /* 0x0001e20000000200 */
[----:B------:R-:W-:Y:S01]  /*5c60*/  FADD.FTZ R198, R198, R197 ;  /* 0x000000c5c6c67221 */ /* 0x000fe20000010000 */
[----:B------:R-:W-:Y:S01]  /*5c70*/  MUFU.EX2 R201, R201 ;  /* 0x000000c900c97308 */ /* 0x000fe20000000800 */
[----:B------:R-:W-:-:S07]  /*5c80*/  FADD.FTZ R176, R176, R175 ;  /* 0x000000afb0b07221 */ /* 0x000fce0000010000 */
[----:B------:R-:W2:Y:S01]  /*5c90*/  MUFU.EX2 R202, R202 ;  /* 0x000000ca00ca7308 */ /* 0x000ea20000000800 */
[----:B-1----:R-:W-:Y:S01]  /*5ca0*/  F2FP.F16.F32.PACK_AB R157, R200, R199 ;  /* 0x000000c7c89d723e */ /* 0x002fe200000000ff */
[----:B------:R-:W-:-:S04]  /*5cb0*/  FADD.FTZ R199, R199, R198 ;  /* 0x000000c6c7c77221 */ /* 0x000fc80000010000 */
[----:B------:R-:W-:Y:S02]  /*5cc0*/  FADD.FTZ R200, R200, R199 ;  /* 0x000000c7c8c87221 */ /* 0x000fe40000010000 */
[----:B------:R-:W-:Y:S08]  /*5cd0*/  MUFU.EX2 R177, R177 ;  /* 0x000000b100b17308 */ /* 0x000ff00000000800 */
[----:B------:R-:W1:Y:S01]  /*5ce0*/  MUFU.EX2 R178, R178 ;  /* 0x000000b200b27308 */ /* 0x000e620000000800 */
[----:B--2---:R-:W-:Y:S01]  /*5cf0*/  F2FP.F16.F32.PACK_AB R159, R202, R201 ;  /* 0x000000c9ca9f723e */ /* 0x004fe200000000ff */
[----:B------:R-:W-:-:S04]  /*5d00*/  FADD.FTZ R201, R201, R200 ;  /* 0x000000c8c9c97221 */ /* 0x000fc80000010000 */
[----:B------:R2:W-:Y:S01]  /*5d10*/  STSM.16.M88.4 [R190], R156 ;  /* 0x0000009cbe007844 */ /* 0x0005e20000000200 */
[----:B------:R-:W-:Y:S01]  /*5d20*/  FADD.FTZ R202, R202, R201 ;  /* 0x000000c9caca7221 */ /* 0x000fe20000010000 */
[----:B------:R-:W-:Y:S08]  /*5d30*/  MUFU.EX2 R179, R179 ;  /* 0x000000b300b37308 */ /* 0x000ff00000000800 */
[----:B------:R-:W3:Y:S01]  /*5d40*/  MUFU.EX2 R180, R180 ;  /* 0x000000b400b47308 */ /* 0x000ee20000000800 */
[----:B-1----:R-:W-:Y:S01]  /*5d50*/  F2FP.F16.F32.PACK_AB R160, R178, R177 ;  /* 0x000000b1b2a0723e */ /* 0x002fe200000000ff */
[----:B------:R-:W-:-:S04]  /*5d60*/  FADD.FTZ R177, R177, R176 ;  /* 0x000000b0b1b17221 */ /* 0x000fc80000010000 */
[----:B------:R-:W-:Y:S02]  /*5d70*/  FADD.FTZ R178, R178, R177 ;  /* 0x000000b1b2b27221 */ /* 0x000fe40000010000 */
[----:B------:R-:W-:Y:S08]  /*5d80*/  MUFU.EX2 R203, R203 ;  /* 0x000000cb00cb7308 */ /* 0x000ff00000000800 */
[----:B------:R-:W1:Y:S01]  /*5d90*/  MUFU.EX2 R204, R204 ;  /* 0x000000cc00cc7308 */ /* 0x000e620000000800 */
[----:B---3--:R-:W-:Y:S01]  /*5da0*/  F2FP.F16.F32.PACK_AB R162, R180, R179 ;  /* 0x000000b3b4a2723e */ /* 0x008fe200000000ff */
[----:B------:R-:W-:-:S04]  /*5db0*/  FADD.FTZ R179, R179, R178 ;  /* 0x000000b2b3b37221 */ /* 0x000fc80000010000 */
[----:B------:R-:W-:Y:S02]  /*5dc0*/  FADD.FTZ R180, R180, R179 ;  /* 0x000000b3b4b47221 */ /* 0x000fe40000010000 */
        /* <DEDUP_REMOVED lines=21> */
[----:B------:R-:W3:Y:S08]  /*5f20*/  MUFU.EX2 R209, R209 ;  /* 0x000000d100d17308 */ /* 0x000ef00000000800 */
[----:B------:R-:W4:Y:S01]  /*5f30*/  MUFU.EX2 R210, R210 ;  /* 0x000000d200d27308 */ /* 0x000f220000000800 */
[----:B-1----:R-:W-:Y:S01]  /*5f40*/  F2FP.F16.F32.PACK_AB R165, R208, R207 ;  /* 0x000000cfd0a5723e */ /* 0x002fe200000000ff */
[----:B------:R-:W-:-:S04]  /*5f50*/  FADD.FTZ R207, R207, R206 ;  /* 0x000000cecfcf7221 */ /* 0x000fc80000010000 */
[----:B------:R-:W-:-:S04]  /*5f60*/  FADD.FTZ R208, R208, R207 ;  /* 0x000000cfd0d07221 */ /* 0x000fc80000010000 */
[----:B---3--:R-:W-:Y:S01]  /*5f70*/  FADD.FTZ R195, R209, R208 ;  /* 0x000000d0d1c37221 */ /* 0x008fe20000010000 */
[----:B----4-:R-:W-:-:S03]  /*5f80*/  F2FP.F16.F32.PACK_AB R167, R210, R209 ;  /* 0x000000d1d2a7723e */ /* 0x010fc600000000ff */
[----:B------:R-:W-:Y:S02]  /*5f90*/  FADD.FTZ R195, R210, R195 ;  /* 0x000000c3d2c37221 */ /* 0x000fe40000010000 */
[----:B------:R2:W-:Y:S01]  /*5fa0*/  STSM.16.M88.4 [R189], R164 ;  /* 0x000000a4bd007844 */ /* 0x0005e20000000200 */
[----:B------:R-:W-:-:S06]  /*5fb0*/  WARPGROUP.ARRIVE ;  /* 0x00000000000079c5 */ /* 0x000fcc0000000000 */
[----:B------:R-:W-:Y:S01]  /*5fc0*/  HGMMA.64x256x16.F32 R24, R152, gdesc[UR8].tnspB, RZ, !UPT, gsb0 ;  /* 0x43e0000898187df0 */ /* 0x000fe2000c0008ff */
[----:B------:R-:W-:Y:S01]  /*5fd0*/  R2UR UR10, R211 ;  /* 0x00000000d30a72ca */ /* 0x000fe200000e0000 */
[----:B------:R-:W-:Y:S01]  /*5fe0*/  UMOV UR11, 0x40000040 ;  /* 0x40000040000b7882 */ /* 0x000fe20000000000 */
[C---:B------:R-:W-:Y:S01]  /*5ff0*/  IADD3 R211, R193.reuse, 0x100, RZ ;  /* 0x00000100c1d37810 */ /* 0x040fe20007ffe0ff */
[----:B------:R-:W-:Y:S02]  /*6000*/  WARPGROUP.DEPBAR.LE gsb0, 0x0 ;  /* 0x00008000000079c5 */ /* 0x000fe40000010000 */
[----:B------:R-:W-:Y:S01]  /*6010*/  WARPGROUP.ARRIVE ;  /* 0x00000000000079c5 */ /* 0x000fe20000000000 */
[----:B0-----:R-:W-:-:S15]  /*6020*/  VIADD R152, R193, 0x180 ;  /* 0x00000180c1987836 */ /* 0x001fde0000000000 */
[----:B------:R-:W-:-:S06]  /*6030*/  NOP ;  /* 0x0000000000007918 */ /* 0x000fcc0000000000 */
[----:B------:R-:W-:Y:S01]  /*6040*/  HGMMA.64x256x16.F32 R24, R156, gdesc[UR8].tnspB, R24, gsb0 ;  /* 0x43e000089c187df0 */ /* 0x000fe20008000818 */
[----:B------:R-:W-:Y:S01]  /*6050*/  R2UR UR10, R211 ;  /* 0x00000000d30a72ca */ /* 0x000fe200000e0000 */
[----:B------:R-:W-:Y:S01]  /*6060*/  UMOV UR11, 0x40000040 ;  /* 0x40000040000b7882 */ /* 0x000fe20000000000 */
[----:B------:R-:W-:Y:S02]  /*6070*/  WARPGROUP.DEPBAR.LE gsb0, 0x0 ;  /* 0x00008000000079c5 */ /* 0x000fe40000010000 */
[----:B------:R-:W-:-:S15]  /*6080*/  WARPGROUP.ARRIVE ;  /* 0x00000000000079c5 */ /* 0x000fde0000000000 */
[----:B------:R-:W-:-:S08]  /*6090*/  NOP ;  /* 0x0000000000007918 */ /* 0x000fd00000000000 */
[----:B------:R-:W-:Y:S01]  /*60a0*/  HGMMA.64x256x16.F32 R24, R160, gdesc[UR8].tnspB, R24, gsb0 ;  /* 0x43e00008a0187df0 */ /* 0x000fe20008000818 */
[----:B------:R-:W-:Y:S01]  /*60b0*/  R2UR UR10, R152 ;  /* 0x00000000980a72ca */ /* 0x000fe200000e0000 */
[----:B------:R-:W-:Y:S01]  /*60c0*/  UMOV UR11, 0x40000040 ;  /* 0x40000040000b7882 */ /* 0x000fe20000000000 */
[----:B------:R-:W-:Y:S02]  /*60d0*/  WARPGROUP.DEPBAR.LE gsb0, 0x0 ;  /* 0x00008000000079c5 */ /* 0x000fe40000010000 */
[----:B------:R-:W-:-:S15]  /*60e0*/  WARPGROUP.ARRIVE ;  /* 0x00000000000079c5 */ /* 0x000fde0000000000 */
[----:B------:R-:W-:-:S08]  /*60f0*/  NOP ;  /* 0x0000000000007918 */ /* 0x000fd00000000000 */
[----:B------:R-:W-:Y:S03]  /*6100*/  HGMMA.64x256x16.F32 R24, R164, gdesc[UR8].tnspB, R24, gsb0 ;  /* 0x43e00008a4187df0 */ /* 0x000fe60008000818 */
[----:B------:R-:W-:Y:S02]  /*6110*/  WARPGROUP.DEPBAR.LE gsb0, 0x0 ;  /* 0x00008000000079c5 */ /* 0x000fe40000010000 */
[----:B------:R0:W-:Y:S06]  /*6120*/  MEMBAR.ALL.CTA ;  /* 0x0000000000007992 */ /* 0x0001ec0000008000 */
[----:B0-----:R-:W0:Y:S02]  /*6130*/  FENCE.VIEW.ASYNC.S ;  /* 0x00000000000073c6 */ /* 0x001e240000000000 */
[----:B0-----:R-:W-:Y:S01]  /*6140*/  NOP ;  /* 0x0000000000007918 */ /* 0x001fe20000000000 */
[----:B------:R-:W-:Y:S06]  /*6150*/  BAR.ARV 0xe, 0x100 ;  /* 0x0384000000007b1d */ /* 0x000fec0000002000 */
[----:B--2---:R-:W-:Y:S05]  /*6160*/  @!P0 BRA `(.L_x_3399) ;  /* 0x0000000000048947 */ /* 0x004fea0003800000 */
[----:B------:R-:W-:Y:S01]  /*6170*/  BPT.TRAP 0x1 ;  /* 0x000000040000795c */ /* 0x000fe20000300000 */
.L_x_3399:
[----:B------:R-:W-:Y:S01]  /*6180*/  R2UR UR10, R168 ;  /* 0x00000000a80a72ca */ /* 0x000fe200000e0000 */
[----:B------:R-:W-:Y:S01]  /*6190*/  IMAD.MOV.U32 R153, RZ, RZ, RZ ;  /* 0x000000ffff997224 */ /* 0x000fe200078e00ff */
[----:B------:R-:W-:-:S11]  /*61a0*/  R2UR UR7, R2 ;  /* 0x00000000020772ca */ /* 0x000fd600000e0000 */
[----:B------:R-:W-:Y:S02]  /*61b0*/  UIADD3 UR38, UR10, -0x2, URZ ;  /* 0xfffffffe0a267890 */ /* 0x000fe4000fffe03f */
[----:B------:R-:W-:Y:S02]  /*61c0*/  UIADD3 UR7, UR7, 0x38860, URZ ;  /* 0x0003886007077890 */ /* 0x000fe4000fffe03f */
[----:B------:R-:W-:Y:S02]  /*61d0*/  UISETP.GE.AND UP0, UPT, UR38, UR39, UPT ;  /* 0x000000272600728c */ /* 0x000fe4000bf06270 */
[----:B------:R-:W-:-:S04]  /*61e0*/  UPRMT UR7, UR61, 0x654, UR7 ;  /* 0x000006543d077896 */ /* 0x000fc80008000007 */
[----:B------:R-:W-:-:S05]  /*61f0*/  PLOP3.LUT P1, PT, PT, PT, UP0, 0x80, 0x0 ;  /* 0x000000000000781c */ /* 0x000fca0003f2f008 */
[----:B------:R-:W-:Y:S08]  /*6200*/  SYNCS.ARRIVE.TRANS64.RED.A1T0 RZ, [UR7], RZ ;  /* 0x000000ffffff79a7 */ /* 0x000ff00008100407 */
[----:B------:R-:W-:Y:S05]  /*6210*/  @!P1 BRA `(.L_x_3400) ;  /* 0x0000002c00749947 */ /* 0x000fea0003800000 */
[----:B------:R-:W-:Y:S02]  /*6220*/  IMAD.MOV.U32 R199, RZ, RZ, RZ ;  /* 0x000000ffffc77224 */ /* 0x000fe400078e00ff */
[----:B------:R-:W-:-:S07]  /*6230*/  IMAD.MOV.U32 R211, RZ, RZ, RZ ;  /* 0x000000ffffd37224 */ /* 0x000fce00078e00ff */
.L_x_3411:
[----:B------:R-:W-:Y:S02]  /*6240*/  VIADD R198, R211, 0x1 ;  /* 0x00000001d3c67836 */ /* 0x000fe40000000000 */
[----:B------:R-:W-:Y:S01]  /*6250*/  IMAD.U32 R152, RZ, RZ, UR38 ;  /* 0x00000026ff987e24 */ /* 0x000fe2000f8e00ff */
[----:B------:R-:W-:Y:S02]  /*6260*/  UIADD3 UR38, UR38, -0x1, URZ ;  /* 0xffffffff26267890 */ /* 0x000fe4000fffe03f */
[----:B------:R-:W-:Y:S02]  /*6270*/  ISETP.NE.AND P2, PT, R198, 0x2, PT ;  /* 0x00000002c600780c */ /* 0x000fe40003f45270 */
[----:B------:R-:W-:Y:S02]  /*6280*/  ISETP.GT.AND P1, PT, R152, UR39, PT ;  /* 0x0000002798007c0c */ /* 0x000fe4000bf24270 */
[----:B------:R-:W-:Y:S02]  /*6290*/  SEL R152, RZ, 0x1, P2 ;  /* 0x00000001ff987807 */ /* 0x000fe40001000000 */
[----:B------:R-:W-:-:S02]  /*62a0*/  SEL R198, R198, RZ, P2 ;  /* 0x000000ffc6c67207 */ /* 0x000fc40001000000 */
[----:B------:R-:W-:Y:S01]  /*62b0*/  LOP3.LUT R199, R199, R152, RZ, 0x3c, !PT ;  /* 0x00000098c7c77212 */ /* 0x000fe200078e3cff */
[----:B------:R-:W-:Y:S06]  /*62c0*/  @!P0 BRA `(.L_x_3401) ;  /* 0x0000000000048947 */ /* 0x000fec0003800000 */
[----:B------:R-:W-:Y:S01]  /*62d0*/  BPT.TRAP 0x1 ;  /* 0x000000040000795c */ /* 0x000fe20000300000 */
.L_x_3401:
[----:B------:R-:W-:Y:S01]  /*62e0*/  IMAD R196, R198, 0x8, R2 ;  /* 0x00000008c6c47824 */ /* 0x000fe200078e0202 */
[----:B------:R-:W-:-:S04]  /*62f0*/  SHF.L.U32 R201, R199, 0x1f, RZ ;  /* 0x0000001fc7c97819 */ /* 0x000fc800000006ff */
[----:B------:R0:W1:Y:S01]  /*6300*/  SYNCS.PHASECHK.TRANS64.TRYWAIT P2, [R196+URZ+0x38830], R201 ;  /* 0x038830c9c40075a7 */ /* 0x000062000804017f */
[----:B------:R-:W-:Y:S05]  /*6310*/  @!P0 BRA `(.L_x_3402) ;  /* 0x0000000000048947 */ /* 0x000fea0003800000 */
[----:B------:R-:W-:Y:S01]  /*6320*/  BPT.TRAP 0x1 ;  /* 0x000000040000795c */ /* 0x000fe20000300000 */
.L_x_3402:
[----:B------:R-:W-:Y:S01]  /*6330*/  IMAD R197, R198, 0x200, R7 ;  /* 0x00000200c6c57824 */ /* 0x000fe200078e0207 */
[----:B-1----:R-:W-:Y:S06]  /*6340*/  @P2 BRA `(.L_x_3403) ;  /* 0x0000000000082947 */ /* 0x002fec0003800000 */
[----:B------:R-:W1:Y:S02]  /*6350*/  SYNCS.PHASECHK.TRANS64.TRYWAIT P2, [R196+URZ+0x38830], R201 ;  /* 0x038830c9c40075a7 */ /* 0x000e64000804017f */
[----:B-1----:R-:W-:Y:S05]  /*6360*/  @!P2 BRA `(.L_x_3404) ;  /* 0x000000a4005ca947 */ /* 0x002fea0003800000 */
.L_x_3403:
[----:B------:R-:W-:Y:S01]  /*6370*/  R2UR UR6, R197 ;  /* 0x00000000c50672ca */ /* 0x000fe200000e0000 */
[----:B------:R-:W-:Y:S01]  /*6380*/  WARPGROUP.ARRIVE ;  /* 0x00000000000079c5 */ /* 0x000fe20000000000 */
[----:B------:R-:W-:Y:S01]  /*6390*/  MOV R200, UR17 ;  /* 0x0000001100c87c02 */ /* 0x000fe20008000f00 */
[----:B------:R-:W-:Y:S01]  /*63a0*/  UMOV UR19, 0x40000040 ;  /* 0x4000004000137882 */ /* 0x000fe20000000000 */
[----:B------:R-:W-:Y:S01]  /*63b0*/  MOV R202, UR16 ;  /* 0x0000001000ca7c02 */ /* 0x000fe20008000f00 */
[----:B------:R-:W-:Y:S01]  /*63c0*/  UMOV UR15, 0x40000040 ;  /* 0x40000040000f7882 */ /* 0x000fe20000000000 */
[----:B------:R-:W-:Y:S01]  /*63d0*/  R2UR UR16, R8 ;  /* 0x00000000081072ca */ /* 0x000fe200000e0000 */
[----:B------:R-:W-:Y:S01]  /*63e0*/  UMOV UR11, 0x40000040 ;  /* 0x40000040000b7882 */ /* 0x000fe20000000000 */
[----:B------:R-:W-:Y:S01]  /*63f0*/  R2UR UR17, R9 ;  /* 0x00000000091172ca */ /* 0x000fe200000e0000 */
[----:B------:R-:W-:Y:S01]  /*6400*/  UMOV UR59, 0x40000040 ;  /* 0x40000040003b7882 */ /* 0x000fe20000000000 */
[----:B------:R-:W-:-:S02]  /*6410*/  MOV R203, UR13 ;  /* 0x0000000d00cb7c02 */ /* 0x000fc40008000f00 */
[----:B------:R-:W-:Y:S01]  /*6420*/  MOV R204, UR12 ;  /* 0x0000000c00cc7c02 */ /* 0x000fe20008000f00 */
[----:B------:R-:W-:Y:S01]  /*6430*/  UMOV UR18, UR6 ;  /* 0x0000000600127c82 */ /* 0x000fe20008000000 */
[----:B------:R-:W-:Y:S02]  /*6440*/  R2UR UR12, R10 ;  /* 0x000000000a0c72ca */ /* 0x000fe400000e0000 */
[----:B------:R-:W-:Y:S02]  /*6450*/  R2UR UR13, R11 ;  /* 0x000000000b0d72ca */ /* 0x000fe400000e0000 */
[----:B------:R-:W-:Y:S02]  /*6460*/  MOV R205, UR9 ;  /* 0x0000000900cd7c02 */ /* 0x000fe40008000f00 */
[----:B------:R-:W-:Y:S01]  /*6470*/  MOV R206, UR8 ;  /* 0x0000000800ce7c02 */ /* 0x000fe20008000f00 */
[----:B------:R-:W-:Y:S01]  /*6480*/  HGMMA.64x64x16.F32 R152, gdesc[UR16], RZ, !UPT, gsb0 ;  /* 0x00e00000109879f0 */ /* 0x000fe2000c0008ff */
[----:B------:R-:W-:Y:S01]  /*6490*/  R2UR UR17, R200 ;  /* 0x00000000c81172ca */ /* 0x000fe200000e0000 */
[----:B------:R-:W-:Y:S01]  /*64a0*/  VIADD R200, R197, 0x2 ;  /* 0x00000002c5c87836 */ /* 0x000fe20000000000 */
[----:B------:R-:W-:-:S02]  /*64b0*/  R2UR UR8, R12 ;  /* 0x000000000c0872ca */ /* 0x000fc400000e0000 */
[----:B------:R-:W-:Y:S02]  /*64c0*/  R2UR UR9, R13 ;  /* 0x000000000d0972ca */ /* 0x000fe400000e0000 */
[----:B------:R-:W-:Y:S01]  /*64d0*/  R2UR UR6, R200 ;  /* 0x00000000c80672ca */ /* 0x000fe200000e0000 */
[C---:B------:R-:W-:Y:S01]  /*64e0*/  VIADD R200, R197.reuse, 0x4 ;  /* 0x00000004c5c87836 */ /* 0x040fe20000000000 */
[----:B------:R-:W-:Y:S01]  /*64f0*/  R2UR UR56, R14 ;  /* 0x000000000e3872ca */ /* 0x000fe200000e0000 */
[----:B------:R-:W-:Y:S01]  /*6500*/  VIADD R197, R197, 0x6 ;  /* 0x00000006c5c57836 */ /* 0x000fe20000000000 */
[----:B------:R-:W-:Y:S02]  /*6510*/  R2UR UR57, R15 ;  /* 0x000000000f3972ca */ /* 0x000fe400000e0000 */
[----:B------:R-:W-:-:S07]  /*6520*/  R2UR UR16, R202 ;  /* 0x00000000ca1072ca */ /* 0x000fce00000e0000 */
[----:B------:R-:W-:Y:S01]  /*6530*/  UMOV UR14, UR6 ;  /* 0x00000006000e7c82 */ /* 0x000fe20008000000 */
[----:B------:R-:W-:-:S13]  /*6540*/  R2UR UR6, R200 ;  /* 0x00000000c80672ca */ /* 0x000fda00000e0000 */
[----:B------:R-:W-:Y:S01]  /*6550*/  UMOV UR10, UR6 ;  /* 0x00000006000a7c82 */ /* 0x000fe20008000000 */
[----:B------:R-:W-:-:S13]  /*6560*/  R2UR UR6, R197 ;  /* 0x00000000c50672ca */ /* 0x000fda00000e0000 */
[----:B------:R-:W-:Y:S01]  /*6570*/  UMOV UR58, UR6 ;  /* 0x00000006003a7c82 */ /* 0x000fe20008000000 */
[----:B------:R-:W-:Y:S02]  /*6580*/  WARPGROUP.DEPBAR.LE gsb0, 0x0 ;  /* 0x00008000000079c5 */ /* 0x000fe40000010000 */
[----:B------:R-:W-:-:S06]  /*6590*/  WARPGROUP.ARRIVE ;  /* 0x00000000000079c5 */ /* 0x000fcc0000000000 */
[----:B------:R-:W-:Y:S01]  /*65a0*/  HGMMA.64x64x16.F32 R152, gdesc[UR12], R152, gsb0 ;  /* 0x00e000000c9879f0 */ /* 0x000fe20008000898 */
[----:B------:R-:W-:Y:S02]  /*65b0*/  R2UR UR13, R203 ;  /* 0x00000000cb0d72ca */ /* 0x000fe400000e0000 */
[----:B------:R-:W-:Y:S01]  /*65c0*/  R2UR UR12, R204 ;  /* 0x00000000cc0c72ca */ /* 0x000fe200000e0000 */
[----:B------:R-:W-:Y:S02]  /*65d0*/  WARPGROUP.DEPBAR.LE gsb0, 0x0 ;  /* 0x00008000000079c5 */ /* 0x000fe40000010000 */
[----:B------:R-:W-:-:S06]  /*65e0*/  WARPGROUP.ARRIVE ;  /* 0x00000000000079c5 */ /* 0x000fcc0000000000 */
[----:B------:R-:W-:Y:S01]  /*65f0*/  HGMMA.64x64x16.F32 R152, gdesc[UR8], R152, gsb0 ;  /* 0x00e00000089879f0 */ /* 0x000fe20008000898 */
[----:B------:R-:W-:Y:S02]  /*6600*/  R2UR UR9, R205 ;  /* 0x00000000cd0972ca */ /* 0x000fe400000e0000 */
[----:B------:R-:W-:Y:S01]  /*6610*/  R2UR UR8, R206 ;  /* 0x00000000ce0872ca */ /* 0x000fe200000e0000 */
[----:B------:R-:W-:Y:S02]  /*6620*/  WARPGROUP.DEPBAR.LE gsb0, 0x0 ;  /* 0x00008000000079c5 */ /* 0x000fe40000010000 */
[----:B------:R-:W-:-:S06]  /*6630*/  WARPGROUP.ARRIVE ;  /* 0x00000000000079c5 */ /* 0x000fcc0000000000 */
[----:B------:R-:W-:Y:S03]  /*6640*/  HGMMA.64x64x16.F32 R152, gdesc[UR56], R152, gsb0 ;  /* 0x00e00000389879f0 */ /* 0x000fe60008000898 */
[----:B------:R-:W-:Y:S02]  /*6650*/  WARPGROUP.DEPBAR.LE gsb0, 0x0 ;  /* 0x00008000000079c5 */ /* 0x000fe40000010000 */
[----:B------:R-:W-:Y:S05]  /*6660*/  @!P0 BRA `(.L_x_3405) ;  /* 0x0000000000048947 */ /* 0x000fea0003800000 */
[----:B------:R-:W-:Y:S01]  /*6670*/  BPT.TRAP 0x1 ;  /* 0x000000040000795c */ /* 0x000fe20000300000 */
.L_x_3405:
[----:B------:R2:W3:Y:S01]  /*6680*/  SYNCS.PHASECHK.TRANS64.TRYWAIT P2, [R196+URZ+0x38850], R201 ;  /* 0x038850c9c40075a7 */ /* 0x0004e2000804017f */
[----:B------:R-:W-:Y:S05]  /*6690*/  @!P0 BRA `(.L_x_3406) ;  /* 0x0000000000048947 */ /* 0x000fea0003800000 */
[----:B------:R-:W-:Y:S01]  /*66a0*/  BPT.TRAP 0x1 ;  /* 0x000000040000795c */ /* 0x000fe20000300000 */
.L_x_3406:
[----:B------:R-:W-:Y:S01]  /*66b0*/  IMAD R197, R198, 0x1000, R3 ;  /* 0x00001000c6c57824 */ /* 0x000fe200078e0203 */
[----:B---3--:R-:W-:Y:S06]  /*66c0*/  @P2 BRA `(.L_x_3407) ;  /* 0x0000000000082947 */ /* 0x008fec0003800000 */
[----:B------:R-:W3:Y:S02]  /*66d0*/  SYNCS.PHASECHK.TRANS64.TRYWAIT P2, [R196+URZ+0x38850], R201 ;  /* 0x038850c9c40075a7 */ /* 0x000ee4000804017f */
[----:B---3--:R-:W-:Y:S05]  /*66e0*/  @!P2 BRA `(.L_x_3408) ;  /* 0x000000a00090a947 */ /* 0x008fea0003800000 */
.L_x_3407:
[----:B------:R-:W-:Y:S01]  /*66f0*/  R2UR UR6, R197 ;  /* 0x00000000c50672ca */ /* 0x000fe200000e0000 */
[----:B------:R-:W-:Y:S01]  /*6700*/  WARPGROUP.ARRIVE ;  /* 0x00000000000079c5 */ /* 0x000fe20000000000 */
[----:B------:R-:W-:Y:S01]  /*6710*/  MOV R200, UR49 ;  /* 0x0000003100c87c02 */ /* 0x000fe20008000f00 */
[----:B------:R-:W-:Y:S01]  /*6720*/  UMOV UR51, 0x40000040 ;  /* 0x4000004000337882 */ /* 0x000fe20000000000 */
[----:B0123--:R-:W-:Y:S01]  /*6730*/  MOV R201, UR48 ;  /* 0x0000003000c97c02 */ /* 0x00ffe20008000f00 */
[----:B------:R-:W-:Y:S01]  /*6740*/  UMOV UR55, 0x40000040 ;  /* 0x4000004000377882 */ /* 0x000fe20000000000 */
[----:B------:R-:W-:Y:S01]  /*6750*/  R2UR UR48, R16 ;  /* 0x00000000103072ca */ /* 0x000fe200000e0000 */
[----:B------:R-:W-:Y:S01]  /*6760*/  UMOV UR59, 0x40000040 ;  /* 0x40000040003b7882 */ /* 0x000fe20000000000 */
[----:B------:R-:W-:Y:S01]  /*6770*/  R2UR UR49, R17 ;  /* 0x00000000113172ca */ /* 0x000fe200000e0000 */
[----:B------:R-:W-:Y:S01]  /*6780*/  UMOV UR7, 0x40000040 ;  /* 0x4000004000077882 */ /* 0x000fe20000000000 */
[----:B------:R-:W-:Y:S01]  /*6790*/  MOV R202, UR53 ;  /* 0x0000003500ca7c02 */ /* 0x000fe20008000f00 */
[----:B------:R-:W-:Y:S01]  /*67a0*/  UMOV UR11, 0x40000040 ;  /* 0x40000040000b7882 */ /* 0x000fe20000000000 */
[----:B------:R-:W-:Y:S01]  /*67b0*/  MOV R203, UR52 ;  /* 0x0000003400cb7c02 */ /* 0x000fe20008000f00 */
[----:B------:R-:W-:Y:S01]  /*67c0*/  UMOV UR50, UR6 ;  /* 0x0000000600327c82 */ /* 0x000fe20008000000 */
[----:B------:R-:W-:Y:S01]  /*67d0*/  R2UR UR52, R18 ;  /* 0x00000000123472ca */ /* 0x000fe200000e0000 */
[----:B------:R-:W-:Y:S01]  /*67e0*/  UMOV UR15, 0x40000040 ;  /* 0x40000040000f7882 */ /* 0x000fe20000000000 */
[----:B------:R-:W-:Y:S01]  /*67f0*/  R2UR UR53, R19 ;  /* 0x00000000133572ca */ /* 0x000fe200000e0000 */
[----:B------:R-:W-:Y:S01]  /*6800*/  UMOV UR19, 0x40000040 ;  /* 0x4000004000137882 */ /* 0x000fe20000000000 */
[----:B------:R-:W-:Y:S01]  /*6810*/  MOV R206, UR37 ;  /* 0x0000002500ce7c02 */ /* 0x000fe20008000f00 */
[----:B------:R-:W-:Y:S01]  /*6820*/  UMOV UR23, 0x40000040 ;  /* 0x4000004000177882 */ /* 0x000fe20000000000 */
[----:B------:R-:W-:Y:S01]  /*6830*/  MOV R207, UR36 ;  /* 0x0000002400cf7c02 */ /* 0x000fe20008000f00 */
[----:B------:R-:W-:Y:S01]  /*6840*/  HGMMA.64x64x16.F32 R152, gdesc[UR48], R152, gsb0 ;  /* 0x00e00000309879f0 */ /* 0x000fe20008000898 */
[----:B------:R-:W-:Y:S01]  /*6850*/  R2UR UR49, R200 ;  /* 0x00000000c83172ca */ /* 0x000fe200000e0000 */
[----:B------:R-:W-:Y:S01]  /*6860*/  VIADD R200, R197, 0x2 ;  /* 0x00000002c5c87836 */ /* 0x000fe20000000000 */
[----:B------:R-:W-:Y:S01]  /*6870*/  R2UR UR36, R20 ;  /* 0x00000000142472ca */ /* 0x000fe200000e0000 */
[----:B------:R-:W-:Y:S01]  /*6880*/  UMOV UR27, 0x40000040 ;  /* 0x40000040001b7882 */ /* 0x000fe20000000000 */
[----:B------:R-:W-:Y:S01]  /*6890*/  R2UR UR37, R21 ;  /* 0x00000000152572ca */ /* 0x000fe200000e0000 */
[----:B------:R-:W-:Y:S01]  /*68a0*/  UMOV UR31, 0x40000040 ;  /* 0x40000040001f7882 */ /* 0x000fe20000000000 */
[----:B------:R-:W-:Y:S01]  /*68b0*/  R2UR UR6, R200 ;  /* 0x00000000c80672ca */ /* 0x000fe200000e0000 */
[----:B------:R-:W-:Y:S01]  /*68c0*/  VIADD R200, R197, 0x4 ;  /* 0x00000004c5c87836 */ /* 0x000fe20000000000 */
        /* <DEDUP_REMOVED lines=8> */
[----:B------:R-:W-:Y:S01]  /*6950*/  R2UR UR48, R201 ;  /* 0x00000000c93072ca */ /* 0x000fe200000e0000 */
[----:B------:R-:W-:Y:S01]  /*6960*/  UMOV UR51, 0x40000040 ;  /* 0x4000004000337882 */ /* 0x000fe20000000000 */
[----:B------:R-:W0:Y:S01]  /*6970*/  S2R R208, SR_TID.X ;  /* 0x0000000000d07919 */ /* 0x000e220000002100 */
[----:B------:R-:W-:Y:S01]  /*6980*/  UMOV UR54, UR6 ;  /* 0x0000000600367c82 */ /* 0x000fe20008000000 */
[----:B------:R-:W-:Y:S01]  /*6990*/  R2UR UR6, R200 ;  /* 0x00000000c80672ca */ /* 0x000fe200000e0000 */
[----:B------:R-:W-:-:S12]  /*69a0*/  VIADD R200, R197, 0x6 ;  /* 0x00000006c5c87836 */ /* 0x000fd80000000000 */
[----:B------:R-:W-:Y:S01]  /*69b0*/  UMOV UR38, UR6 ;  /* 0x0000000600267c82 */ /* 0x000fe20008000000 */
[----:B------:R-:W-:Y:S01]  /*69c0*/  R2UR UR6, R200 ;  /* 0x00000000c80672ca */ /* 0x000fe200000e0000 */
[----:B------:R-:W-:-:S12]  /*69d0*/  VIADD R200, R197, 0x200 ;  /* 0x00000200c5c87836 */ /* 0x000fd80000000000 */
[----:B------:R-:W-:Y:S01]  /*69e0*/  UMOV UR58, UR6 ;  /* 0x00000006003a7c82 */ /* 0x000fe20008000000 */
[----:B------:R-:W-:Y:S02]  /*69f0*/  R2UR UR6, R200 ;  /* 0x00000000c80672ca */ /* 0x000fe400000e0000 */
[C---:B------:R-:W-:Y:S02]  /*6a00*/  IADD3 R200, R197.reuse, 0x202, RZ ;  /* 0x00000202c5c87810 */ /* 0x040fe40007ffe0ff */
[----:B0-----:R-:W-:Y:S02]  /*6a10*/  SHF.R.U32.HI R208, RZ, 0x7, R208 ;  /* 0x00000007ffd07819 */ /* 0x001fe400000116d0 */
[----:B------:R-:W-:Y:S01]  /*6a20*/  R2UR UR10, R200 ;  /* 0x00000000c80a72ca */ /* 0x000fe200000e0000 */
[----:B------:R-:W-:-:S05]  /*6a30*/  VIADD R200, R197, 0x204 ;  /* 0x00000204c5c87836 */ /* 0x000fca0000000000 */
[----:B------:R-:W-:Y:S01]  /*6a40*/  R2UR UR14, R200 ;  /* 0x00000000c80e72ca */ /* 0x000fe200000e0000 */
[----:B------:R-:W-:-:S05]  /*6a50*/  VIADD R200, R197, 0x206 ;  /* 0x00000206c5c87836 */ /* 0x000fca0000000000 */
[----:B------:R-:W-:Y:S01]  /*6a60*/  R2UR UR18, R200 ;  /* 0x00000000c81272ca */ /* 0x000fe200000e0000 */
[----:B------:R-:W-:-:S05]  /*6a70*/  VIADD R200, R197, 0x400 ;  /* 0x00000400c5c87836 */ /* 0x000fca0000000000 */
[----:B------:R-:W-:Y:S01]  /*6a80*/  R2UR UR22, R200 ;  /* 0x00000000c81672ca */ /* 0x000fe200000e0000 */
[C---:B------:R-:W-:Y:S01]  /*6a90*/  VIADD R200, R197.reuse, 0x402 ;  /* 0x00000402c5c87836 */ /* 0x040fe20000000000 */
[----:B------:R-:W-:Y:S02]  /*6aa0*/  WARPGROUP.DEPBAR.LE gsb0, 0x0 ;  /* 0x00008000000079c5 */ /* 0x000fe40000010000 */
[----:B------:R-:W-:Y:S02]  /*6ab0*/  WARPGROUP.ARRIVE ;  /* 0x00000000000079c5 */ /* 0x000fe40000000000 */
[----:B------:R-:W-:Y:S01]  /*6ac0*/  R2UR UR26, R200 ;  /* 0x00000000c81a72ca */ /* 0x000fe200000e0000 */
[----:B------:R-:W-:-:S03]  /*6ad0*/  VIADD R200, R197, 0x404 ;  /* 0x00000404c5c87836 */ /* 0x000fc60000000000 */
[----:B------:R-:W-:Y:S02]  /*6ae0*/  HGMMA.64x64x16.F32 R152, gdesc[UR52], R152, gsb0 ;  /* 0x00e00000349879f0 */ /* 0x000fe40008000898 */
[----:B------:R-:W-:Y:S01]  /*6af0*/  R2UR UR30, R200 ;  /* 0x00000000c81e72ca */ /* 0x000fe200000e0000 */
[----:B------:R-:W-:Y:S01]  /*6b00*/  VIADD R200, R197, 0x406 ;  /* 0x00000406c5c87836 */ /* 0x000fe20000000000 */
[----:B------:R-:W-:Y:S01]  /*6b10*/  R2UR UR53, R202 ;  /* 0x00000000ca3572ca */ /* 0x000fe200000e0000 */
[----:B------:R-:W-:Y:S01]  /*6b20*/  UMOV UR55, 0x40000040 ;  /* 0x4000004000377882 */ /* 0x000fe20000000000 */
[----:B------:R-:W-:Y:S02]  /*6b30*/  R2UR UR52, R203 ;  /* 0x00000000cb3472ca */ /* 0x000fe400000e0000 */
[----:B------:R-:W-:Y:S01]  /*6b40*/  R2UR UR34, R200 ;  /* 0x00000000c82272ca */ /* 0x000fe200000e0000 */
[----:B------:R-:W-:-:S05]  /*6b50*/  VIADD R200, R197, 0x600 ;  /* 0x00000600c5c87836 */ /* 0x000fca0000000000 */
[----:B------:R-:W-:Y:S01]  /*6b60*/  R2UR UR42, R200 ;  /* 0x00000000c82a72ca */ /* 0x000fe200000e0000 */
[----:B------:R-:W-:-:S05]  /*6b70*/  VIADD R200, R197, 0x602 ;  /* 0x00000602c5c87836 */ /* 0x000fca0000000000 */
[----:B------:R-:W-:Y:S01]  /*6b80*/  R2UR UR46, R200 ;  /* 0x00000000c82e72ca */ /* 0x000fe200000e0000 */
[----:B------:R-:W-:-:S05]  /*6b90*/  VIADD R200, R197, 0x604 ;  /* 0x00000604c5c87836 */ /* 0x000fca0000000000 */
[----:B------:R-:W-:Y:S01]  /*6ba0*/  R2UR UR50, R200 ;  /* 0x00000000c83272ca */ /* 0x000fe200000e0000 */
[----:B------:R-:W-:-:S05]  /*6bb0*/  VIADD R200, R197, 0x606 ;  /* 0x00000606c5c87836 */ /* 0x000fca0000000000 */
[----:B------:R-:W-:Y:S02]  /*6bc0*/  R2UR UR54, R200 ;  /* 0x00000000c83672ca */ /* 0x000fe400000e0000 */
[----:B------:R-:W0:Y:S02]  /*6bd0*/  SHFL.IDX PT, R200, R208, RZ, 0x1f ;  /* 0x00001fffd0c87589 */ /* 0x000e2400000e0000 */
[----:B0-----:R-:W-:Y:S01]  /*6be0*/  ISETP.GT.AND P2, PT, R200, 0x7f, PT ;  /* 0x0000007fc800780c */ /* 0x001fe20003f44270 */
[----:B------:R-:W-:-:S03]  /*6bf0*/  VIADD R200, R197, 0x800 ;  /* 0x00000800c5c87836 */ /* 0x000fc60000000000 */
[----:B------:R-:W-:-:S05]  /*6c00*/  SEL R201, RZ, 0x2, !P2 ;  /* 0x00000002ffc97807 */ /* 0x000fca0005000000 */
[----:B------:R-:W-:Y:S02]  /*6c10*/  IMAD.IADD R202, R4, 0x1, R201 ;  /* 0x0000000104ca7824 */ /* 0x000fe400078e02c9 */
[----:B------:R-:W-:Y:S01]  /*6c20*/  IMAD.IADD R203, R201, 0x1, R200 ;  /* 0x00000001c9cb7824 */ /* 0x000fe200078e02c8 */
[----:B------:R-:W-:Y:S02]  /*6c30*/  WARPGROUP.DEPBAR.LE gsb0, 0x0 ;  /* 0x00008000000079c5 */ /* 0x000fe40000010000 */
[----:B------:R-:W-:-:S06]  /*6c40*/  WARPGROUP.ARRIVE ;  /* 0x00000000000079c5 */ /* 0x000fcc0000000000 */
[----:B------:R-:W-:Y:S01]  /*6c50*/  HGMMA.64x64x16.F32 R152, gdesc[UR36], R152, gsb0 ;  /* 0x00e00000249879f0 */ /* 0x000fe20008000898 */
[----:B------:R-:W-:Y:S02]  /*6c60*/  R2UR UR38, R205 ;  /* 0x00000000cd2672ca */ /* 0x000fe400000e0000 */
[----:B------:R-:W-:Y:S02]  /*6c70*/  R2UR UR39, R204 ;  /* 0x00000000cc2772ca */ /* 0x000fe400000e0000 */
[----:B------:R-:W-:Y:S02]  /*6c80*/  R2UR UR36, R207 ;  /* 0x00000000cf2472ca */ /* 0x000fe400000e0000 */
[----:B------:R-:W-:Y:S01]  /*6c90*/  R2UR UR37, R206 ;  /* 0x00000000ce2572ca */ /* 0x000fe200000e0000 */
[----:B------:R-:W-:Y:S02]  /*6ca0*/  WARPGROUP.DEPBAR.LE gsb0, 0x0 ;  /* 0x00008000000079c5 */ /* 0x000fe40000010000 */
[----:B------:R-:W-:-:S06]  /*6cb0*/  WARPGROUP.ARRIVE ;  /* 0x00000000000079c5 */ /* 0x000fcc0000000000 */
[----:B------:R-:W-:Y:S01]  /*6cc0*/  HGMMA.64x64x16.F32 R152, gdesc[UR56], R152, gsb0 ;  /* 0x00e00000389879f0 */ /* 0x000fe20008000898 */
[----:B------:R-:W-:Y:S01]  /*6cd0*/  R2UR UR56, R202 ;  /* 0x00000000ca3872ca */ /* 0x000fe200000e0000 */
[----:B------:R-:W-:Y:S01]  /*6ce0*/  UMOV UR57, 0x40000040 ;  /* 0x4000004000397882 */ /* 0x000fe20000000000 */
[----:B------:R-:W-:Y:S01]  /*6cf0*/  R2UR UR58, R203 ;  /* 0x00000000cb3a72ca */ /* 0x000fe200000e0000 */
[----:B------:R-:W-:Y:S01]  /*6d00*/  UMOV UR59, 0x40000040 ;  /* 0x40000040003b7882 */ /* 0x000fe20000000000 */
[----:B------:R-:W-:-:S05]  /*6d10*/  IMAD.MOV.U32 R203, RZ, RZ, 0x4 ;  /* 0x00000004ffcb7424 */ /* 0x000fca00078e00ff */
[C---:B------:R-:W-:Y:S02]  /*6d20*/  SEL R205, R203.reuse, 0x2, P2 ;  /* 0x00000002cbcd7807 */ /* 0x040fe40001000000 */
[----:B------:R-:W-:-:S03]  /*6d30*/  SEL R203, R203, 0x6, !P2 ;  /* 0x00000006cbcb7807 */ /* 0x000fc60005000000 */
[--C-:B------:R-:W-:Y:S02]  /*6d40*/  IMAD.IADD R202, R4, 0x1, R205.reuse ;  /* 0x0000000104ca7824 */ /* 0x100fe400078e02cd */
[C---:B------:R-:W-:Y:S01]  /*6d50*/  IMAD.IADD R204, R200.reuse, 0x1, R205 ;  /* 0x00000001c8cc7824 */ /* 0x040fe200078e02cd */
[----:B------:R-:W-:Y:S01]  /*6d60*/  IADD3 R200, R200, R203, RZ ;  /* 0x000000cbc8c87210 */ /* 0x000fe20007ffe0ff */
        /* <DEDUP_REMOVED lines=76> */
[----:B------:R-:W-:Y:S02]  /*7230*/  IMAD.IADD R202, R5, 0x1, R205 ;  /* 0x0000000105ca7824 */ /* 0x000fe400078e02cd */
[--C-:B------:R-:W-:Y:S02]  /*7240*/  IMAD.IADD R204, R205, 0x1, R200.reuse ;  /* 0x00000001cdcc7824 */ /* 0x100fe400078e02c8 */
        /* <DEDUP_REMOVED lines=42> */
[----:B------:R-:W-:Y:S01]  /*74f0*/  IADD3 R204, R205, R200, RZ ;  /* 0x000000c8cdcc7210 */ /* 0x000fe20007ffe0ff */
        /* <DEDUP_REMOVED lines=80> */
.L_x_3409:
[----:B------:R-:W-:Y:S01]  /*7a00*/  FMNMX.FTZ R200, R152, R186, !PT ;  /* 0x000000ba98c87209 */ /* 0x000fe20007810000 */
[----:B------:R-:W-:Y:S01]  /*7a10*/  ULDC UR6, c[0x0][0xa80] ;  /* 0x0002a00000067ab9 */ /* 0x000fe20000000800 */
[----:B------:R-:W-:Y:S01]  /*7a20*/  R2UR UR7, R196 ;  /* 0x00000000c40772ca */ /* 0x000fe200000e0000 */
[----:B------:R-:W-:Y:S01]  /*7a30*/  IMAD R218, R198, 0x1000, R193 ;  /* 0x00001000c6da7824 */ /* 0x000fe200078e02c1 */
[----:B------:R-:W-:Y:S01]  /*7a40*/  FMNMX.FTZ R197, R153, R200, !PT ;  /* 0x000000c899c57209 */ /* 0x000fe20007810000 */
[----:B------:R-:W-:Y:S01]  /*7a50*/  UMOV UR11, 0x40000040 ;  /* 0x40000040000b7882 */ /* 0x000fe20000000000 */
[----:B------:R-:W-:Y:S02]  /*7a60*/  ISETP.NE.AND P2, PT, R185, RZ, PT ;  /* 0x000000ffb900720c */ /* 0x000fe40003f45270 */
[----:B------:R-:W-:Y:S02]  /*7a70*/  FMNMX.FTZ R200, R156, R197, !PT ;  /* 0x000000c59cc87209 */ /* 0x000fe40007810000 */
[----:B------:R-:W-:-:S02]  /*7a80*/  R2UR UR10, R218 ;  /* 0x00000000da0a72ca */ /* 0x000fc400000e0000 */
[----:B------:R-:W-:-:S03]  /*7a90*/  FMNMX.FTZ R197, R157, R200, !PT ;  /* 0x000000c89dc57209 */ /* 0x000fc60007810000 */
        /* <DEDUP_REMOVED lines=14> */
[----:B------:R-:W-:Y:S02]  /*7b80*/  FMNMX.FTZ R202, R181, R200, !PT ;  /* 0x000000c8b5ca7209 */ /* 0x000fe40007810000 */
[----:B------:R-:W-:-:S03]  /*7b90*/  FMNMX.FTZ R200, R154, R187, !PT ;  /* 0x000000bb9ac87209 */ /* 0x000fc60007810000 */
[----:B------:R-:W0:Y:S02]  /*7ba0*/  SHFL.BFLY PT, R197, R202, 0x2, 0x1f ;  /* 0x0c401f00cac57f89 */ /* 0x000e2400000e0000 */
[----:B0-----:R-:W-:Y:S02]  /*7bb0*/  FMNMX.FTZ R203, R202, R197, !PT ;  /* 0x000000c5cacb7209 */ /* 0x001fe40007810000 */
[----:B------:R-:W-:-:S03]  /*7bc0*/  FMNMX.FTZ R197, R155, R200, !PT ;  /* 0x000000c89bc57209 */ /* 0x000fc60007810000 */
[----:B------:R-:W0:Y:S01]  /*7bd0*/  SHFL.BFLY PT, R204, R203, 0x1, 0x1f ;  /* 0x0c201f00cbcc7f89 */ /* 0x000e2200000e0000 */
[----:B------:R-:W-:-:S04]  /*7be0*/  FMNMX.FTZ R200, R158, R197, !PT ;  /* 0x000000c59ec87209 */ /* 0x000fc80007810000 */
[----:B------:R-:W-:-:S04]  /*7bf0*/  FMNMX.FTZ R197, R159, R200, !PT ;  /* 0x000000c89fc57209 */ /* 0x000fc80007810000 */
[----:B------:R-:W-:-:S04]  /*7c00*/  FMNMX.FTZ R200, R162, R197, !PT ;  /* 0x000000c5a2c87209 */ /* 0x000fc80007810000 */
[----:B------:R-:W-:Y:S02]  /*7c10*/  FMNMX.FTZ R201, R163, R200, !PT ;  /* 0x000000c8a3c97209 */ /* 0x000fe40007810000 */
[----:B0-----:R-:W-:-:S05]  /*7c20*/  FMNMX.FTZ R197, R203, R204, !PT ;  /* 0x000000cccbc57209 */ /* 0x001fca0007810000 */
[C---:B------:R-:W-:Y:S01]  /*7c30*/  FADD.FTZ R200, -R197.reuse, R186 ;  /* 0x000000bac5c87221 */ /* 0x040fe20000010100 */
[----:B------:R-:W-:Y:S01]  /*7c40*/  FMNMX.FTZ R186, R166, R201, !PT ;  /* 0x000000c9a6ba7209 */ /* 0x000fe20007810000 */
[----:B------:R-:W-:Y:S02]  /*7c50*/  FMUL.FTZ R208, R197, UR6 ;  /* 0x00000006c5d07c20 */ /* 0x000fe40008410000 */
[----:B------:R-:W-:Y:S01]  /*7c60*/  FMUL.FTZ R200, R200, UR6 ;  /* 0x00000006c8c87c20 */ /* 0x000fe20008410000 */
        /* <DEDUP_REMOVED lines=10> */
[----:B------:R0:W-:Y:S01]  /*7d10*/  MUFU.EX2 R186, R202 ;  /* 0x000000ca00ba7308 */ /* 0x0001e20000000800 */
        /* <DEDUP_REMOVED lines=8> */
[--C-:B0-----:R-:W-:Y:S01]  /*7da0*/  FFMA.FTZ R202, R160, UR6, -R208.reuse ;  /* 0x00000006a0ca7c23 */ /* 0x101fe200080108d0 */
[----:B------:R-:W-:Y:S01]  /*7db0*/  FMNMX.FTZ R152, R178, R153, !PT ;  /* 0x00000099b2987209 */ /* 0x000fe20007810000 */
[--C-:B------:R-:W-:Y:S01]  /*7dc0*/  FFMA.FTZ R177, R177, UR6, -R208.reuse ;  /* 0x00000006b1b17c23 */ /* 0x100fe200080108d0 */
[----:B------:R-:W-:Y:S01]  /*7dd0*/  FFMA.FTZ R181, R181, UR6, -R208 ;  /* 0x00000006b5b57c23 */ /* 0x000fe200080108d0 */
[----:B------:R-:W0:Y:S01]  /*7de0*/  MUFU.EX2 R201, R200 ;  /* 0x000000c800c97308 */ /* 0x000e220000000800 */
[----:B------:R-:W-:-:S04]  /*7df0*/  FMNMX.FTZ R153, R179, R152, !PT ;  /* 0x00000098b3997209 */ /* 0x000fc80007810000 */
[----:B------:R-:W-:-:S03]  /*7e00*/  FMNMX.FTZ R152, R182, R153, !PT ;  /* 0x00000099b6987209 */ /* 0x000fc60007810000 */
[----:B------:R-:W-:Y:S01]  /*7e10*/  MUFU.EX2 R203, R203 ;  /* 0x000000cb00cb7308 */ /* 0x000fe20000000800 */
[----:B------:R-:W-:-:S05]  /*7e20*/  FMNMX.FTZ R152, R183, R152, !PT ;  /* 0x00000098b7987209 */ /* 0x000fca0007810000 */
[----:B------:R-:W1:Y:S02]  /*7e30*/  SHFL.BFLY PT, R153, R152, 0x2, 0x1f ;  /* 0x0c401f0098997f89 */ /* 0x000e6400000e0000 */
[----:B------:R-:W-:Y:S01]  /*7e40*/  MUFU.EX2 R200, R156 ;  /* 0x0000009c00c87308 */ /* 0x000fe20000000800 */
[-C--:B0-----:R-:W-:Y:S01]  /*7e50*/  FMUL.FTZ R24, R24, R201.reuse ;  /* 0x000000c918187220 */ /* 0x081fe20000410000 */
        /* <DEDUP_REMOVED lines=19> */
[----:B------:R-:W-:Y:S01]  /*7f90*/  FMUL.FTZ R60, R60, R201 ;  /* 0x000000c93c3c7220 */ /* 0x000fe20000410000 */
[----:B-1----:R-:W-:Y:S01]  /*7fa0*/  FMNMX.FTZ R153, R152, R153, !PT ;  /* 0x0000009998997209 */ /* 0x002fe20007810000 */
[-C--:B------:R-:W-:Y:S01]  /*7fb0*/  FMUL.FTZ R61, R61, R201.reuse ;  /* 0x000000c93d3d7220 */ /* 0x080fe20000410000 */
[----:B------:R-:W0:Y:S01]  /*7fc0*/  MUFU.EX2 R207, R207 ;  /* 0x000000cf00cf7308 */ /* 0x000e220000000800 */
[-C--:B------:R-:W-:Y:S01]  /*7fd0*/  FMUL.FTZ R64, R64, R201.reuse ;  /* 0x000000c940407220 */ /* 0x080fe20000410000 */
        /* <DEDUP_REMOVED lines=15> */
[----:B0-----:R-:W-:Y:S01]  /*80d0*/  F2FP.F16.F32.PACK_AB R156, R207, R202 ;  /* 0x000000cacf9c723e */ /* 0x001fe200000000ff */
        /* <DEDUP_REMOVED lines=10> */
[----:B------:R-:W-:-:S02]  /*8180*/  @!P2 IMAD R153, R211, 0x40, R184 ;  /* 0x00000040d399a824 */ /* 0x000fc400078e02b8 */
[-C--:B------:R-:W-:Y:S01]  /*8190*/  FMUL.FTZ R105, R105, R201.reuse ;  /* 0x000000c969697220 */ /* 0x080fe20000410000 */
[-C--:B------:R-:W-:Y:S01]  /*81a0*/  FMUL.FTZ R108, R108, R201.reuse ;  /* 0x000000c96c6c7220 */ /* 0x080fe20000410000 */
[-C--:B------:R-:W-:Y:S01]  /*81b0*/  FMUL.FTZ R109, R109, R201.reuse ;  /* 0x000000c96d6d7220 */ /* 0x080fe20000410000 */
[----:B------:R-:W-:Y:S01]  /*81c0*/  FADD.FTZ R152, -R180, R187 ;  /* 0x000000bbb4987221 */ /* 0x000fe20000010100 */
[----:B------:R-:W-:Y:S01]  /*81d0*/  @!P2 IMAD R153, R153, 0x4, R2 ;  /* 0x000000049999a824 */ /* 0x000fe200078e0202 */
[----:B------:R-:W-:Y:S01]  /*81e0*/  MUFU.EX2 R169, R169 ;  /* 0x000000a900a97308 */ /* 0x000fe20000000800 */
[-C--:B------:R-:W-:Y:S01]  /*81f0*/  FMUL.FTZ R112, R112, R201.reuse ;  /* 0x000000c970707220 */ /* 0x080fe20000410000 */
[----:B------:R-:W-:Y:S01]  /*8200*/  FMUL.FTZ R208, R152, UR6 ;  /* 0x0000000698d07c20 */ /* 0x000fe20008410000 */
[----:B------:R-:W-:Y:S01]  /*8210*/  FMUL.FTZ R152, R180, UR6 ;  /* 0x00000006b4987c20 */ /* 0x000fe20008410000 */
[----:B------:R-:W-:Y:S01]  /*8220*/  @!P2 STS [R153+0x38400], R201 ;  /* 0x038400c99900a388 */ /* 0x000fe20000000800 */
[-C--:B------:R-:W-:Y:S01]  /*8230*/  FMUL.FTZ R113, R113, R201.reuse ;  /* 0x000000c971717220 */ /* 0x080fe20000410000 */
[----:B------:R-:W-:Y:S01]  /*8240*/  FMUL.FTZ R116, R116, R201 ;  /* 0x000000c974747220 */ /* 0x000fe20000410000 */
        /* <DEDUP_REMOVED lines=17> */
[----:B------:R-:W-:Y:S01]  /*8360*/  MUFU.EX2 R187, R187 ;  /* 0x000000bb00bb7308 */ /* 0x000fe20000000800 */
[----:B0-----:R0:W-:Y:S01]  /*8370*/  @!P2 STS [R153+0x38420], R208 ;  /* 0x038420d09900a388 */ /* 0x0011e20000000800 */
[----:B------:R-:W-:Y:S01]  /*8380*/  F2FP.F16.F32.PACK_AB R152, R203, R186 ;  /* 0x000000bacb98723e */ /* 0x000fe200000000ff */
[----:B------:R-:W-:Y:S01]  /*8390*/  FMUL.FTZ R26, R26, R208 ;  /* 0x000000d01a1a7220 */ /* 0x000fe20000410000 */
[----:B------:R-:W-:Y:S01]  /*83a0*/  F2FP.F16.F32.PACK_AB R154, R205, R200 ;  /* 0x000000c8cd9a723e */ /* 0x000fe200000000ff */
[----:B------:R-:W-:Y:S01]  /*83b0*/  FMUL.FTZ R27, R27, R208 ;  /* 0x000000d01b1b7220 */ /* 0x000fe20000410000 */
[----:B------:R-:W-:Y:S01]  /*83c0*/  F2FP.F16.F32.PACK_AB R158, R209, R204 ;  /* 0x000000ccd19e723e */ /* 0x000fe200000000ff */
[----:B------:R-:W-:Y:S01]  /*83d0*/  FMUL.FTZ R30, R30, R208 ;  /* 0x000000d01e1e7220 */ /* 0x000fe20000410000 */
[----:B------:R-:W0:Y:S01]  /*83e0*/  MUFU.EX2 R210, R210 ;  /* 0x000000d200d27308 */ /* 0x000e220000000800 */
[----:B------:R-:W-:Y:S01]  /*83f0*/  F2FP.F16.F32.PACK_AB R160, R169, R168 ;  /* 0x000000a8a9a0723e */ /* 0x000fe200000000ff */
        /* <DEDUP_REMOVED lines=14> */
[----:B------:R-:W1:Y:S01]  /*84e0*/  MUFU.EX2 R213, R213 ;  /* 0x000000d500d57308 */ /* 0x000e620000000800 */
        /* <DEDUP_REMOVED lines=14> */
[----:B------:R-:W-:Y:S01]  /*85d0*/  FMUL.FTZ R82, R82, R208 ;  /* 0x000000d052527220 */ /* 0x000fe20000410000 */
[----:B------:R-:W0:Y:S01]  /*85e0*/  MUFU.EX2 R215, R215 ;  /* 0x000000d700d77308 */ /* 0x000e220000000800 */
[----:B-1----:R-:W-:Y:S01]  /*85f0*/  F2FP.F16.F32.PACK_AB R155, R213, R212 ;  /* 0x000000d4d59b723e */ /* 0x002fe200000000ff */
[----:B------:R-:W-:Y:S01]  /*8600*/  BAR.SYNC.DEFER_BLOCKING 0xf, 0x100 ;  /* 0x03c4000000007b1d */ /* 0x000fe20000010000 */
        /* <DEDUP_REMOVED lines=28> */
[-C--:B------:R-:W-:Y:S01]  /*87d0*/  FMUL.FTZ R124, R124, R201.reuse ;  /* 0x000000c97c7c7220 */ /* 0x080fe20000410000 */
[----:B------:R-:W0:Y:S01]  /*87e0*/  MUFU.EX2 R173, R173 ;  /* 0x000000ad00ad7308 */ /* 0x000e220000000800 */
[----:B-1----:R-:W-:Y:S01]  /*87f0*/  F2FP.F16.F32.PACK_AB R159, R217, R216 ;  /* 0x000000d8d99f723e */ /* 0x002fe200000000ff */
        /* <DEDUP_REMOVED lines=29> */
[----:B------:R-:W-:Y:S01]  /*89d0*/  FMUL.FTZ R150, R150, R208 ;  /* 0x000000d096967220 */ /* 0x000fe20000410000 */
[----:B------:R-:W0:Y:S01]  /*89e0*/  MUFU.EX2 R175, R175 ;  /* 0x000000af00af7308 */ /* 0x000e220000000800 */
[----:B-1----:R-:W-:Y:S01]  /*89f0*/  F2FP.F16.F32.PACK_AB R161, R171, R170 ;  /* 0x000000aaaba1723e */ /* 0x002fe200000000ff */
[----:B------:R-:W-:Y:S01]  /*8a00*/  FMUL.FTZ R151, R151, R208 ;  /* 0x000000d097977220 */ /* 0x000fe20000410000 */
[----:B------:R1:W-:Y:S01]  /*8a10*/  STSM.16.M88.4 [R192+0x36400], R152 ;  /* 0x03640098c0007844 */ /* 0x0003e20000000200 */
[----:B------:R-:W-:Y:S01]  /*8a20*/  IADD3 R211, R218, 0x80, RZ ;  /* 0x00000080dad37810 */ /* 0x000fe20007ffe0ff */
[----:B------:R-:W-:Y:S01]  /*8a30*/  FFMA.FTZ R186, R201, R194, R186 ;  /* 0x000000c2c9ba7223 */ /* 0x000fe200000100ba */
[----:B------:R-:W-:Y:S01]  /*8a40*/  FFMA.FTZ R187, R208, R195, R187 ;  /* 0x000000c3d0bb7223 */ /* 0x000fe200000100bb */
[----:B------:R1:W-:Y:S01]  /*8a50*/  STSM.16.M88.4 [R190], R156 ;  /* 0x0000009cbe007844 */ /* 0x0003e20000000200 */
[----:B------:R-:W-:Y:S01]  /*8a60*/  MUFU.EX2 R176, R176 ;  /* 0x000000b000b07308 */ /* 0x000fe20000000800 */
[----:B------:R-:W-:Y:S01]  /*8a70*/  FADD.FTZ R203, R203, R186 ;  /* 0x000000bacbcb7221 */ /* 0x000fe20000010000 */
[----:B------:R-:W-:-:S03]  /*8a80*/  FADD.FTZ R187, R210, R187 ;  /* 0x000000bbd2bb7221 */ /* 0x000fc60000010000 */
[----:B------:R-:W-:Y:S01]  /*8a90*/  FADD.FTZ R200, R200, R203 ;  /* 0x000000cbc8c87221 */ /* 0x000fe20000010000 */
[----:B------:R-:W-:Y:S02]  /*8aa0*/  FADD.FTZ R212, R212, R187 ;  /* 0x000000bbd4d47221 */ /* 0x000fe40000010000 */
[----:B------:R-:W2:Y:S01]  /*8ab0*/  MUFU.EX2 R177, R177 ;  /* 0x000000b100b17308 */ /* 0x000ea20000000800 */
[----:B0-----:R-:W-:Y:S01]  /*8ac0*/  F2FP.F16.F32.PACK_AB R163, R175, R174 ;  /* 0x000000aeafa3723e */ /* 0x001fe200000000ff */
[----:B------:R-:W-:Y:S01]  /*8ad0*/  FADD.FTZ R205, R205, R200 ;  /* 0x000000c8cdcd7221 */ /* 0x000fe20000010000 */
[----:B------:R-:W-:-:S03]  /*8ae0*/  FADD.FTZ R213, R213, R212 ;  /* 0x000000d4d5d57221 */ /* 0x000fc60000010000 */
[----:B------:R1:W-:Y:S01]  /*8af0*/  STSM.16.M88.4 [R191], R160 ;  /* 0x000000a0bf007844 */ /* 0x0003e20000000200 */
[----:B------:R-:W-:Y:S01]  /*8b00*/  FADD.FTZ R202, R202, R205 ;  /* 0x000000cdcaca7221 */ /* 0x000fe20000010000 */
[----:B------:R-:W-:Y:S01]  /*8b10*/  MUFU.EX2 R206, R206 ;  /* 0x000000ce00ce7308 */ /* 0x000fe20000000800 */
[----:B------:R-:W-:Y:S02]  /*8b20*/  FADD.FTZ R214, R214, R213 ;  /* 0x000000d5d6d67221 */ /* 0x000fe40000010000 */
[----:B------:R-:W-:Y:S02]  /*8b30*/  FADD.FTZ R207, R207, R202 ;  /* 0x000000cacfcf7221 */ /* 0x000fe40000010000 */
[----:B------:R-:W-:Y:S02]  /*8b40*/  FADD.FTZ R215, R215, R214 ;  /* 0x000000d6d7d77221 */ /* 0x000fe40000010000 */
[----:B------:R-:W-:Y:S01]  /*8b50*/  FADD.FTZ R204, R204, R207 ;  /* 0x000000cfcccc7221 */ /* 0x000fe20000010000 */
[----:B------:R-:W0:Y:S01]  /*8b60*/  MUFU.EX2 R181, R181 ;  /* 0x000000b500b57308 */ /* 0x000e220000000800 */
[----:B--2---:R-:W-:Y:S01]  /*8b70*/  F2FP.F16.F32.PACK_AB R164, R177, R176 ;  /* 0x000000b0b1a4723e */ /* 0x004fe200000000ff */
[----:B------:R-:W-:Y:S01]  /*8b80*/  FADD.FTZ R216, R216, R215 ;  /* 0x000000d7d8d87221 */ /* 0x000fe20000010000 */
[----:B------:R-:W-:-:S03]  /*8b90*/  FADD.FTZ R209, R209, R204 ;  /* 0x000000ccd1d17221 */ /* 0x000fc60000010000 */
[----:B------:R-:W-:Y:S01]  /*8ba0*/  FADD.FTZ R217, R217, R216 ;  /* 0x000000d8d9d97221 */ /* 0x000fe20000010000 */
[----:B------:R-:W-:Y:S01]  /*8bb0*/  FADD.FTZ R168, R168, R209 ;  /* 0x000000d1a8a87221 */ /* 0x000fe20000010000 */
[----:B------:R-:W-:Y:S02]  /*8bc0*/  MUFU.EX2 R178, R178 ;  /* 0x000000b200b27308 */ /* 0x000fe40000000800 */
[----:B------:R-:W-:Y:S01]  /*8bd0*/  FADD.FTZ R170, R170, R217 ;  /* 0x000000d9aaaa7221 */ /* 0x000fe20000010000 */
[----:B------:R-:W-:-:S03]  /*8be0*/  FADD.FTZ R169, R169, R168 ;  /* 0x000000a8a9a97221 */ /* 0x000fc60000010000 */
[----:B------:R-:W-:Y:S01]  /*8bf0*/  FADD.FTZ R171, R171, R170 ;  /* 0x000000aaabab7221 */ /* 0x000fe20000010000 */
[----:B------:R-:W-:Y:S01]  /*8c00*/  FADD.FTZ R172, R172, R169 ;  /* 0x000000a9acac7221 */ /* 0x000fe20000010000 */
[----:B------:R-:W2:Y:S01]  /*8c10*/  MUFU.EX2 R179, R179 ;  /* 0x000000b300b37308 */ /* 0x000ea20000000800 */
[----:B0-----:R-:W-:Y:S01]  /*8c20*/  F2FP.F16.F32.PACK_AB R166, R181, R206 ;  /* 0x000000ceb5a6723e */ /* 0x001fe200000000ff */
[----:B------:R-:W-:Y:S01]  /*8c30*/  FADD.FTZ R174, R174, R171 ;  /* 0x000000abaeae7221 */ /* 0x000fe20000010000 */
[----:B------:R-:W-:-:S03]  /*8c40*/  FADD.FTZ R173, R173, R172 ;  /* 0x000000acadad7221 */ /* 0x000fc60000010000 */
[----:B------:R-:W-:Y:S01]  /*8c50*/  FADD.FTZ R175, R175, R174 ;  /* 0x000000aeafaf7221 */ /* 0x000fe20000010000 */
[----:B------:R-:W-:Y:S01]  /*8c60*/  FADD.FTZ R176, R176, R173 ;  /* 0x000000adb0b07221 */ /* 0x000fe20000010000 */
[----:B------:R-:W-:Y:S03]  /*8c70*/  MUFU.EX2 R182, R182 ;  /* 0x000000b600b67308 */ /* 0x000fe60000000800 */
[----:B------:R-:W-:-:S04]  /*8c80*/  FADD.FTZ R177, R177, R176 ;  /* 0x000000b0b1b17221 */ /* 0x000fc80000010000 */
[----:B------:R-:W-:Y:S01]  /*8c90*/  FADD.FTZ R194, R206, R177 ;  /* 0x000000b1cec27221 */ /* 0x000fe20000010000 */
[----:B------:R-:W0:Y:S01]  /*8ca0*/  MUFU.EX2 R183, R183 ;  /* 0x000000b700b77308 */ /* 0x000e220000000800 */
[----:B--2---:R-:W-:Y:S01]  /*8cb0*/  F2FP.F16.F32.PACK_AB R165, R179, R178 ;  /* 0x000000b2b3a5723e */ /* 0x004fe200000000ff */
[----:B------:R-:W-:Y:S01]  /*8cc0*/  FADD.FTZ R178, R178, R175 ;  /* 0x000000afb2b27221 */ /* 0x000fe20000010000 */
[----:B------:R-:W-:-:S03]  /*8cd0*/  FADD.FTZ R194, R181, R194 ;  /* 0x000000c2b5c27221 */ /* 0x000fc60000010000 */
[----:B------:R-:W-:Y:S01]  /*8ce0*/  FADD.FTZ R179, R179, R178 ;  /* 0x000000b2b3b37221 */ /* 0x000fe20000010000 */
[----:B0-----:R-:W-:-:S03]  /*8cf0*/  F2FP.F16.F32.PACK_AB R167, R183, R182 ;  /* 0x000000b6b7a7723e */ /* 0x001fc600000000ff */
[----:B------:R-:W-:Y:S02]  /*8d00*/  FADD.FTZ R182, R182, R179 ;  /* 0x000000b3b6b67221 */ /* 0x000fe40000010000 */
[----:B------:R1:W-:Y:S01]  /*8d10*/  STSM.16.M88.4 [R189], R164 ;  /* 0x000000a4bd007844 */ /* 0x0003e20000000200 */
[----:B------:R-:W-:Y:S01]  /*8d20*/  WARPGROUP.ARRIVE ;  /* 0x00000000000079c5 */ /* 0x000fe20000000000 */
[----:B------:R-:W-:-:S05]  /*8d30*/  FADD.FTZ R195, R183, R182 ;  /* 0x000000b6b7c37221 */ /* 0x000fca0000010000 */
[----:B------:R-:W-:Y:S01]  /*8d40*/  HGMMA.64x256x16.F32 R24, R152, gdesc[UR8].tnspB, R24, gsb0 ;  /* 0x43e0000898187df0 */ /* 0x000fe20008000818 */
[----:B------:R-:W-:Y:S01]  /*8d50*/  R2UR UR10, R211 ;  /* 0x00000000d30a72ca */ /* 0x000fe200000e0000 */
[----:B------:R-:W-:Y:S01]  /*8d60*/  UMOV UR11, 0x40000040 ;  /* 0x40000040000b7882 */ /* 0x000fe20000000000 */
[C---:B------:R-:W-:Y:S02]  /*8d70*/  VIADD R211, R218.reuse, 0x100 ;  /* 0x00000100dad37836 */ /* 0x040fe40000000000 */
[----:B------:R-:W-:Y:S01]  /*8d80*/  VIADD R218, R218, 0x180 ;  /* 0x00000180dada7836 */ /* 0x000fe20000000000 */
[----:B------:R-:W-:Y:S02]  /*8d90*/  WARPGROUP.DEPBAR.LE gsb0, 0x0 ;  /* 0x00008000000079c5 */ /* 0x000fe40000010000 */
[----:B------:R-:W-:-:S15]  /*8da0*/  WARPGROUP.ARRIVE ;  /* 0x00000000000079c5 */ /* 0x000fde0000000000 */
[----:B------:R-:W-:-:S05]  /*8db0*/  NOP ;  /* 0x0000000000007918 */ /* 0x000fca0000000000 */
        /* <DEDUP_REMOVED lines=19> */
[----:B0-----:R-:W0:Y:S02]  /*8ef0*/  FENCE.VIEW.ASYNC.S ;  /* 0x00000000000073c6 */ /* 0x001e240000000000 */
[----:B0-----:R-:W-:Y:S01]  /*8f00*/  NOP ;  /* 0x0000000000007918 */ /* 0x001fe20000000000 */
[----:B------:R-:W-:Y:S06]  /*8f10*/  BAR.ARV 0xe, 0x100 ;  /* 0x0384000000007b1d */ /* 0x000fec0000002000 */
[----:B-1----:R-:W-:Y:S05]  /*8f20*/  @!P0 BRA `(.L_x_3410) ;  /* 0x0000000000048947 */ /* 0x002fea0003800000 */
[----:B------:R-:W-:Y:S01]  /*8f30*/  BPT.TRAP 0x1 ;  /* 0x000000040000795c */ /* 0x000fe20000300000 */
.L_x_3410:
[----:B------:R-:W-:Y:S01]  /*8f40*/  R2UR UR7, R196 ;  /* 0x00000000c40772ca */ /* 0x000fe200000e0000 */
[----:B------:R-:W-:Y:S02]  /*8f50*/  IMAD.MOV.U32 R187, RZ, RZ, R180 ;  /* 0x000000ffffbb7224 */ /* 0x000fe400078e00b4 */
[----:B------:R-:W-:Y:S02]  /*8f60*/  IMAD.MOV.U32 R186, RZ, RZ, R197 ;  /* 0x000000ffffba7224 */ /* 0x000fe400078e00c5 */
[----:B------:R-:W-:-:S08]  /*8f70*/  IMAD.MOV.U32 R211, RZ, RZ, R198 ;  /* 0x000000ffffd37224 */ /* 0x000fd000078e00c6 */
[----:B------:R-:W-:-:S04]  /*8f80*/  UIADD3 UR7, UR7, 0x38860, URZ ;  /* 0x0003886007077890 */ /* 0x000fc8000fffe03f */
[----:B------:R-:W-:-:S09]  /*8f90*/  UPRMT UR7, UR61, 0x654, UR7 ;  /* 0x000006543d077896 */ /* 0x000fd20008000007 */
[----:B------:R-:W-:Y:S01]  /*8fa0*/  SYNCS.ARRIVE.TRANS64.RED.A1T0 RZ, [UR7], RZ ;  /* 0x000000ffffff79a7 */ /* 0x000fe20008100407 */
[----:B------:R-:W-:Y:S05]  /*8fb0*/  @P1 BRA `(.L_x_3411) ;  /* 0xffffffd000a01947 */ /* 0x000fea000383ffff */
[----:B------:R-:W-:Y:S02]  /*8fc0*/  IMAD.SHL.U32 R153, R198, 0x40, RZ ;  /* 0x00000040c6997824 */ /* 0x000fe400078e00ff */
[----:B------:R-:W-:Y:S02]  /*8fd0*/  IMAD.MOV.U32 R187, RZ, RZ, R180 ;  /* 0x000000ffffbb7224 */ /* 0x000fe400078e00b4 */
[----:B------:R-:W-:-:S07]  /*8fe0*/  IMAD.MOV.U32 R186, RZ, RZ, R197 ;  /* 0x000000ffffba7224 */ /* 0x000fce00078e00c5 */
.L_x_3400:
[----:B------:R-:W0:Y:S01]  /*8ff0*/  SHFL.BFLY PT, R3, R194, 0x2, 0x1f ;  /* 0x0c401f00c2037f89 */ /* 0x000e2200000e0000 */
[----:B------:R-:W-:Y:S08]  /*9000*/  BAR.ARV 0x8, 0x100 ;  /* 0x0204000000007b1d */ /* 0x000ff00000002000 */
[----:B------:R-:W-:Y:S01]  /*9010*/  BAR.SYNC.DEFER_BLOCKING 0xf, 0x100 ;  /* 0x03c4000000007b1d */ /* 0x000fe20000010000 */
[----:B------:R-:W-:Y:S01]  /*9020*/  ISETP.NE.AND P0, PT, R185, RZ, PT ;  /* 0x000000ffb900720c */ /* 0x000fe20003f05270 */
[----:B------:R-:W-:-:S04]  /*9030*/  IMAD.IADD R153, R184, 0x1, R153 ;  /* 0x00000001b8997824 */ /* 0x000fc800078e0299 */
[----:B------:R-:W1:Y:S01]  /*9040*/  SHFL.BFLY PT, R4, R195, 0x2, 0x1f ;  /* 0x0c401f00c3047f89 */ /* 0x000e6200000e0000 */
[----:B0-----:R-:W-:-:S07]  /*9050*/  FADD.FTZ R3, R3, R194 ;  /* 0x000000c203037221 */ /* 0x001fce0000010000 */
[----:B------:R-:W-:Y:S01]  /*9060*/  @!P0 IMAD R2, R153, 0x4, R2 ;  /* 0x0000000499028824 */ /* 0x000fe200078e0202 */
[----:B------:R-:W0:Y:S01]  /*9070*/  SHFL.BFLY PT, R0, R3, 0x1, 0x1f ;  /* 0x0c201f0003007f89 */ /* 0x000e2200000e0000 */
[----:B-1----:R-:W-:-:S05]  /*9080*/  FADD.FTZ R4, R4, R195 ;  /* 0x000000c304047221 */ /* 0x002fca0000010000 */
[----:B------:R-:W1:Y:S01]  /*9090*/  SHFL.BFLY PT, R5, R4, 0x1, 0x1f ;  /* 0x0c201f0004057f89 */ /* 0x000e6200000e0000 */
[----:B0-----:R-:W-:Y:S01]  /*90a0*/  FADD.FTZ R8, R3, R0 ;  /* 0x0000000003087221 */ /* 0x001fe20000010000 */
[----:B------:R-:W-:Y:S02]  /*90b0*/  IMAD.MOV.U32 R0, RZ, RZ, RZ ;  /* 0x000000ffff007224 */ /* 0x000fe400078e00ff */
[----:B------:R-:W-:Y:S02]  /*90c0*/  IMAD.U32 R3, RZ, RZ, UR6 ;  /* 0x00000006ff037e24 */ /* 0x000fe4000f8e00ff */
[----:B------:R-:W-:-:S13]  /*90d0*/  FSETP.NE.FTZ.AND P1, PT, R8, RZ, PT ;  /* 0x000000ff0800720b */ /* 0x000fda0003f35000 */
[----:B------:R-:W0:Y:S01]  /*90e0*/  @P1 MUFU.LG2 R6, R8 ;  /* 0x0000000800061308 */ /* 0x000e220000000c00 */
[----:B------:R-:W-:Y:S01]  /*90f0*/  @P1 FMUL.FTZ R3, R3, 0.69314718246459960938 ;  /* 0x3f31721803031820 */ /* 0x000fe20000410000 */
[----:B-1----:R-:W-:Y:S01]  /*9100*/  FADD.FTZ R9, R4, R5 ;  /* 0x0000000504097221 */ /* 0x002fe20000010000 */
[----:B------:R-:W-:Y:S02]  /*9110*/  IMAD.MOV.U32 R5, RZ, RZ, RZ ;  /* 0x000000ffff057224 */ /* 0x000fe400078e00ff */
[----:B------:R-:W-:Y:S02]  /*9120*/  IMAD.MOV.U32 R4, RZ, RZ, -0x800000 ;  /* 0xff800000ff047424 */ /* 0x000fe400078e00ff */
[----:B------:R-:W-:Y:S02]  /*9130*/  FSETP.NE.FTZ.AND P2, PT, R9, RZ, PT ;  /* 0x000000ff0900720b */ /* 0x000fe40003f55000 */
[----:B------:R-:W1:Y:S01]  /*9140*/  @P1 MUFU.RCP R5, R8 ;  /* 0x0000000800051308 */ /* 0x000e620000001000 */
[----:B0-----:R-:W-:-:S10]  /*9150*/  @P1 FMUL.FTZ R6, R6, 0.69314718246459960938 ;  /* 0x3f31721806061820 */ /* 0x001fd40000410000 */
[----:B------:R-:W0:Y:S01]  /*9160*/  @P2 MUFU.RCP R0, R9 ;  /* 0x0000000900002308 */ /* 0x000e220000001000 */
[----:B------:R-:W-:Y:S01]  /*9170*/  @P1 FFMA.FTZ R4, R3, R186, R6 ;  /* 0x000000ba03041223 */ /* 0x000fe20000010006 */
[----:B-1----:R1:W-:Y:S01]  /*9180*/  @!P0 STS [R2+0x38400], R5 ;  /* 0x0384000502008388 */ /* 0x0023e20000000800 */
[----:B------:R-:W-:-:S05]  /*9190*/  FMUL.FTZ R24, R24, R5 ;  /* 0x0000000518187220 */ /* 0x000fca0000410000 */
[----:B------:R-:W2:Y:S01]  /*91a0*/  @P2 MUFU.LG2 R7, R9 ;  /* 0x0000000900072308 */ /* 0x000ea20000000c00 */
        /* <DEDUP_REMOVED lines=8> */
[----:B0-----:R0:W-:Y:S01]  /*9230*/  @!P0 STS [R2+0x38420], R0 ;  /* 0x0384200002008388 */ /* 0x0011e20000000800 */
        /* <DEDUP_REMOVED lines=55> */
[----:B-1----:R-:W-:-:S02]  /*95b0*/  IMAD.U32 R5, RZ, RZ, UR6 ;  /* 0x00000006ff057e24 */ /* 0x002fc4000f8e00ff */
[----:B--2---:R-:W-:Y:S01]  /*95c0*/  @P2 FMUL.FTZ R8, R7, 0.69314718246459960938 ;  /* 0x3f31721807082820 */ /* 0x004fe20000410000 */
[----:B0-----:R-:W-:Y:S01]  /*95d0*/  IMAD.MOV.U32 R2, RZ, RZ, -0x800000 ;  /* 0xff800000ff027424 */ /* 0x001fe200078e00ff */
[----:B------:R-:W-:Y:S01]  /*95e0*/  PLOP3.LUT P0, PT, PT, PT, PT, 0x8, 0x0 ;  /* 0x000000000000781c */ /* 0x000fe20003f0e170 */
        /* <DEDUP_REMOVED lines=66> */
[----:B------:R-:W-:Y:S06]  /*9a10*/  BAR.ARV 0xe, 0x100 ;  /* 0x0384000000007b1d */ /* 0x000fec0000002000 */
.L_x_3381:
        /* <DEDUP_REMOVED lines=11> */
[----:B0-----:R-:W-:-:S03]  /*9ad0*/  IADD3 R22, R0, -0x80, RZ ;  /* 0xffffff8000167810 */ /* 0x001fc60007ffe0ff */
[----:B------:R-:W-:Y:S01]  /*9ae0*/  UPRMT UR4, URZ, 0x654, UR4 ;  /* 0x000006543f047896 */ /* 0x000fe20008000004 */
[----:B------:R-:W-:-:S04]  /*9af0*/  SHF.R.S32.HI R19, RZ, 0x1f, R22 ;  /* 0x0000001fff137819 */ /* 0x000fc80000011416 */
[----:B------:R-:W-:Y:S01]  /*9b00*/  LEA.HI R9, R19, R22, RZ, 0x7 ;  /* 0x0000001613097211 */ /* 0x000fe200078f38ff */
[----:B--2---:R-:W-:Y:S01]  /*9b10*/  IMAD R3, R10, R3, UR6 ;  /* 0x000000060a037e24 */ /* 0x004fe2000f8e0203 */
[----:B------:R-:W-:Y:S02]  /*9b20*/  USHF.R.S32.HI UR6, URZ, 0x1f, UR60 ;  /* 0x0000001f3f067899 */ /* 0x000fe4000801143c */
[----:B------:R-:W-:Y:S01]  /*9b30*/  SHF.R.S32.HI R0, RZ, 0x7, R9 ;  /* 0x00000007ff007819 */ /* 0x000fe20000011409 */
[----:B------:R-:W-:Y:S01]  /*9b40*/  SYNCS.ARRIVE.TRANS64.RED.A1T0 RZ, [UR4], RZ ;  /* 0x000000ffffff79a7 */ /* 0x000fe20008100404 */
[----:B------:R-:W-:-:S03]  /*9b50*/  LOP3.LUT R5, R9, 0xffffff80, RZ, 0xc0, !PT ;  /* 0xffffff8009057812 */ /* 0x000fc600078ec0ff */
[----:B------:R-:W0:Y:S01]  /*9b60*/  SHFL.IDX PT, R7, R0, RZ, 0x1f ;  /* 0x00001fff00077589 */ /* 0x000e2200000e0000 */
[----:B-1----:R-:W-:Y:S01]  /*9b70*/  ISETP.NE.AND P1, PT, R6, 0x1, PT ;  /* 0x000000010600780c */ /* 0x002fe20003f25270 */
[----:B------:R-:W-:Y:S01]  /*9b80*/  IMAD.IADD R8, R22, 0x1, -R5 ;  /* 0x0000000116087824 */ /* 0x000fe200078e0a05 */
[----:B------:R-:W-:-:S04]  /*9b90*/  SHF.R.S32.HI R5, RZ, 0x1f, R3 ;  /* 0x0000001fff057819 */ /* 0x000fc80000011403 */
        /* <DEDUP_REMOVED lines=29> */
[----:B--2---:R-:W-:Y:S02]  /*9d70*/  USHF.R.S32.HI UR5, URZ, 0x1f, UR7 ;  /* 0x0000001f3f057899 */ /* 0x004fe40008011407 */
[----:B------:R-:W-:Y:S02]  /*9d80*/  IMAD.IADD R152, R23, 0x1, -R152 ;  /* 0x0000000117987824 */ /* 0x000fe400078e0a98 */
[----:B------:R-:W-:Y:S01]  /*9d90*/  IMAD.IADD R11, R10, 0x1, -R11 ;  /* 0x000000010a0b7824 */ /* 0x000fe200078e0a0b */
[----:B------:R-:W-:Y:S01]  /*9da0*/  LEA.HI R10, R9, R9, RZ, 0x1 ;  /* 0x00000009090a7211 */ /* 0x000fe200078f08ff */
[----:B------:R-:W0:Y:S01]  /*9db0*/  @P0 LDC R16, c[0x0][0xcec] ;  /* 0x00033b00ff100b82 */ /* 0x000e220000000800 */
[----:B------:R-:W-:-:S02]  /*9dc0*/  IMAD.SHL.U32 R152, R152, 0x2, RZ ;  /* 0x0000000298987824 */ /* 0x000fc400078e00ff */
[----:B------:R-:W-:Y:S01]  /*9dd0*/  LOP3.LUT R10, R10, 0x1ffffffe, RZ, 0xc0, !PT ;  /* 0x1ffffffe0a0a7812 */ /* 0x000fe200078ec0ff */
[----:B------:R-:W-:Y:S02]  /*9de0*/  IMAD R153, R12, 0x10, R11 ;  /* 0x000000100c997824 */ /* 0x000fe400078e020b */
[----:B---3--:R-:W-:Y:S02]  /*9df0*/  IMAD R12, R20, UR5, RZ ;  /* 0x00000005140c7c24 */ /* 0x008fe4000f8e02ff */
[----:B------:R-:W2:Y:S01]  /*9e00*/  @P0 LDC R17, c[0x0][0xcf0] ;  /* 0x00033c00ff110b82 */ /* 0x000ea20000000800 */
[----:B------:R-:W-:Y:S02]  /*9e10*/  IMAD.IADD R9, R9, 0x1, -R10 ;  /* 0x0000000109097824 */ /* 0x000fe400078e0a0a */
[----:B------:R-:W-:Y:S02]  /*9e20*/  IMAD R15, R21, UR7, R12 ;  /* 0x00000007150f7c24 */ /* 0x000fe4000f8e020c */
[----:B------:R-:W-:-:S02]  /*9e30*/  IMAD R9, R9, 0x8, R153 ;  /* 0x0000000809097824 */ /* 0x000fc400078e0299 */
[----:B------:R-:W-:Y:S02]  /*9e40*/  IMAD.U32 R11, RZ, RZ, UR9 ;  /* 0x00000009ff0b7e24 */ /* 0x000fe4000f8e00ff */
[----:B-1----:R-:W-:Y:S02]  /*9e50*/  IMAD R9, R14, 0x40, R9 ;  /* 0x000000400e097824 */ /* 0x002fe400078e0209 */
[----:B------:R-:W-:Y:S02]  /*9e60*/  IMAD.U32 R10, RZ, RZ, UR8 ;  /* 0x00000008ff0a7e24 */ /* 0x000fe4000f8e00ff */
[----:B------:R-:W-:Y:S01]  /*9e70*/  IMAD.U32 R11, RZ, RZ, UR4 ;  /* 0x00000004ff0b7e24 */ /* 0x000fe2000f8e00ff */
[----:B------:R-:W-:Y:S01]  /*9e80*/  ULDC.64 UR4, c[0x0][0xce0] ;  /* 0x0003380000047ab9 */ /* 0x000fe20000000a00 */
[----:B------:R-:W-:Y:S02]  /*9e90*/  IMAD.MOV.U32 R13, RZ, RZ, R9 ;  /* 0x000000ffff0d7224 */ /* 0x000fe400078e0009 */
[----:B0-----:R-:W-:-:S04]  /*9ea0*/  @P0 IMAD.HI.U32 R12, R9, R16, RZ ;  /* 0x00000010090c0227 */ /* 0x001fc800078e00ff */
[----:B------:R-:W-:Y:S01]  /*9eb0*/  IMAD.WIDE.U32 R10, R20, UR7, R10 ;  /* 0x00000007140a7c25 */ /* 0x000fe2000f8e000a */
[----:B--2---:R-:W-:-:S03]  /*9ec0*/  @P0 SHF.R.U32.HI R13, RZ, R17, R12 ;  /* 0x00000011ff0d0219 */ /* 0x004fc6000001160c */
[----:B------:R-:W-:Y:S02]  /*9ed0*/  IMAD.IADD R11, R11, 0x1, R15 ;  /* 0x000000010b0b7824 */ /* 0x000fe400078e020f */
[----:B------:R-:W-:Y:S02]  /*9ee0*/  IMAD R12, R5, UR4, RZ ;  /* 0x00000004050c7c24 */ /* 0x000fe4000f8e02ff */
[----:B------:R-:W-:Y:S02]  /*9ef0*/  IMAD.MOV R15, RZ, RZ, -R13 ;  /* 0x000000ffff0f7224 */ /* 0x000fe400078e0a0d */
[----:B------:R-:W-:-:S04]  /*9f00*/  IMAD.WIDE.U32 R10, R3, UR4, R10 ;  /* 0x00000004030a7c25 */ /* 0x000fc8000f8e000a */
[----:B------:R-:W-:Y:S01]  /*9f10*/  IMAD R9, R18, R15, R9 ;  /* 0x0000000f12097224 */ /* 0x000fe200078e0209 */
[----:B------:R-:W-:Y:S01]  /*9f20*/  SHF.R.S32.HI R15, RZ, 0x1f, R13 ;  /* 0x0000001fff0f7819 */ /* 0x000fe2000001140d */
[----:B------:R-:W-:Y:S01]  /*9f30*/  IMAD R16, R3, UR5, R12 ;  /* 0x0000000503107c24 */ /* 0x000fe2000f8e020c */
[----:B------:R-:W-:Y:S01]  /*9f40*/  IADD3 R10, P0, R13, R10, RZ ;  /* 0x0000000a0d0a7210 */ /* 0x000fe20007f1e0ff */
[----:B------:R-:W-:Y:S01]  /*9f50*/  ULDC.64 UR4, c[0x0][0xcc8] ;  /* 0x0003320000047ab9 */ /* 0x000fe20000000a00 */
[----:B------:R-:W-:Y:S02]  /*9f60*/  SHF.R.S32.HI R12, RZ, 0x1f, R9 ;  /* 0x0000001fff0c7819 */ /* 0x000fe40000011409 */
[----:B------:R-:W-:-:S03]  /*9f70*/  IADD3.X R11, R15, R11, R16, P0, !PT ;  /* 0x0000000b0f0b7210 */ /* 0x000fc600007fe410 */
[----:B------:R-:W-:Y:S02]  /*9f80*/  IMAD R12, R12, UR4, RZ ;  /* 0x000000040c0c7c24 */ /* 0x000fe4000f8e02ff */
[----:B------:R-:W-:-:S04]  /*9f90*/  IMAD.WIDE.U32 R10, R9, UR4, R10 ;  /* 0x00000004090a7c25 */ /* 0x000fc8000f8e000a */
[----:B------:R-:W-:Y:S01]  /*9fa0*/  IMAD R9, R9, UR5, R12 ;  /* 0x0000000509097c24 */ /* 0x000fe2000f8e020c */
[-C--:B------:R-:W-:Y:S01]  /*9fb0*/  LEA.HI R12, R0, R0.reuse, RZ, 0x1 ;  /* 0x00000000000c7211 */ /* 0x080fe200078f08ff */
[----:B------:R-:W-:Y:S02]  /*9fc0*/  ULDC.64 UR4, c[0x0][0xca8] ;  /* 0x00032a0000047ab9 */ /* 0x000fe40000000a00 */
[----:B------:R-:W-:Y:S01]  /*9fd0*/  IMAD.IADD R9, R11, 0x1, R9 ;  /* 0x000000010b097824 */ /* 0x000fe200078e0209 */
[----:B------:R-:W-:Y:S01]  /*9fe0*/  LEA R16, P0, R10, UR4, 0x2 ;  /* 0x000000040a107c11 */ /* 0x000fe2000f8010ff */
[----:B------:R-:W-:Y:S01]  /*9ff0*/  ULDC UR4, c[0x0][0xb88] ;  /* 0x0002e20000047ab9 */ /* 0x000fe20000000800 */
[----:B------:R-:W-:Y:S02]  /*a000*/  LOP3.LUT R11, R12, 0xfffffe, RZ, 0xc0, !PT ;  /* 0x00fffffe0c0b7812 */ /* 0x000fe400078ec0ff */
[----:B------:R-:W-:Y:S01]  /*a010*/  LEA.HI.X R17, R10, UR5, R9, 0x2, P0 ;  /* 0x000000050a117c11 */ /* 0x000fe200080f1409 */
[----:B------:R-:W-:Y:S01]  /*a020*/  SHFL.IDX PT, R12, R16, 0x1, 0x1c1f ;  /* 0x003c1f00100c7f89 */ /* 0x000fe200000e0000 */
[----:B------:R-:W-:Y:S01]  /*a030*/  IADD3 R15, -R11, R0, RZ ;  /* 0x000000000b0f7210 */ /* 0x000fe20007ffe1ff */
[----:B------:R-:W-:-:S02]  /*a040*/  IMAD R9, R14, 0x40, R153 ;  /* 0x000000400e097824 */ /* 0x000fc400078e0299 */
[----:B------:R-:W-:Y:S01]  /*a050*/  SHFL.IDX PT, R10, R16, RZ, 0x1c1f ;  /* 0x001c1fff100a7589 */ /* 0x000fe200000e0000 */
[----:B------:R-:W-:Y:S02]  /*a060*/  IMAD R14, R18, UR4, RZ ;  /* 0x00000004120e7c24 */ /* 0x000fe4000f8e02ff */
[----:B------:R-:W-:Y:S01]  /*a070*/  IMAD.U32 R15, R15, -0x100, RZ ;  /* 0xffffff000f0f7824 */ /* 0x000fe200078e00ff */
[----:B------:R-:W0:Y:S04]  /*a080*/  SHFL.IDX PT, R11, R17, RZ, 0x1c1f ;  /* 0x001c1fff110b7589 */ /* 0x000e2800000e0000 */
[----:B------:R-:W1:Y:S01]  /*a090*/  SHFL.IDX PT, R13, R17, 0x1, 0x1c1f ;  /* 0x003c1f00110d7f89 */ /* 0x000e6200000e0000 */
[----:B------:R-:W-:Y:S01]  /*a0a0*/  ISETP.NE.AND P0, PT, R152, R15, PT ;  /* 0x0000000f9800720c */ /* 0x000fe20003f05270 */
[----:B------:R-:W-:-:S03]  /*a0b0*/  VIADD R15, R9, 0x8 ;  /* 0x00000008090f7836 */ /* 0x000fc60000000000 */
[-C--:B------:R-:W-:Y:S02]  /*a0c0*/  ISETP.GE.OR P2, PT, R9, R14.reuse, P0 ;  /* 0x0000000e0900720c */ /* 0x080fe40000746670 */
[----:B------:R-:W-:-:S11]  /*a0d0*/  ISETP.GE.OR P0, PT, R15, R14, P0 ;  /* 0x0000000e0f00720c */ /* 0x000fd60000706670 */
[----:B0-----:R0:W-:Y:S04]  /*a0e0*/  @!P2 ST.E desc[UR36][R10.64], R4 ;  /* 0x000000040a00a985 */ /* 0x0011e8000c101924 */
[----:B-1----:R0:W-:Y:S02]  /*a0f0*/  @!P0 ST.E desc[UR36][R12.64], R2 ;  /* 0x000000020c008985 */ /* 0x0021e4000c101924 */
.L_x_3413:
        /* <DEDUP_REMOVED lines=21> */
[----:B------:R-:W-:Y:S01]  /*a250*/  IMAD R155, R155, 0x10, R154 ;  /* 0x000000109b9b7824 */ /* 0x000fe200078e029a */
[----:B------:R-:W-:Y:S01]  /*a260*/  BSSY B0, `(.L_x_3414) ;  /* 0x00000f3000007945 */ /* 0x000fe20003800000 */
[----:B------:R-:W-:Y:S01]  /*a270*/  IMAD.U32 R10, RZ, RZ, UR4 ;  /* 0x00000004ff0a7e24 */ /* 0x000fe2000f8e00ff */
[----:B------:R-:W-:Y:S01]  /*a280*/  ULDC.64 UR4, c[0x0][0xc48] ;  /* 0x0003120000047ab9 */ /* 0x000fe20000000a00 */
[----:B------:R-:W-:Y:S01]  /*a290*/  IMAD.IADD R2, R19, 0x1, -R2 ;  /* 0x0000000113027824 */ /* 0x000fe200078e0a02 */
[----:B--2---:R-:W-:Y:S01]  /*a2a0*/  USHF.R.S32.HI UR8, URZ, 0x1f, UR7 ;  /* 0x0000001f3f087899 */ /* 0x004fe20008011407 */
[----:B------:R-:W2:Y:S01]  /*a2b0*/  @P1 LDC R17, c[0x0][0xcf0] ;  /* 0x00033c00ff111b82 */ /* 0x000ea20000000800 */
[----:B------:R-:W-:-:S02]  /*a2c0*/  IMAD.U32 R11, RZ, RZ, UR6 ;  /* 0x00000006ff0b7e24 */ /* 0x000fc4000f8e00ff */
        /* <DEDUP_REMOVED lines=33> */
[----:B------:R-:W-:Y:S01]  /*a4e0*/  LOP3.LUT R9, R7, 0x7ffffffc, RZ, 0xc0, !PT ;  /* 0x7ffffffc07097812 */ /* 0x000fe200078ec0ff */
[----:B------:R-:W-:Y:S01]  /*a4f0*/  IMAD R7, R14, 0x40, R155 ;  /* 0x000000400e077824 */ /* 0x000fe200078e029b */
[----:B------:R-:W-:Y:S01]  /*a500*/  LEA.HI.X R5, R2, UR5, R5, 0x2, P0 ;  /* 0x0000000502057c11 */ /* 0x000fe200080f1405 */
[----:B------:R-:W-:Y:S01]  /*a510*/  IMAD.IADD R11, R0, 0x1, -R11 ;  /* 0x00000001000b7824 */ /* 0x000fe200078e0a0b */
[----:B------:R0:W1:Y:S01]  /*a520*/  SHFL.IDX PT, R2, R4, RZ, 0x1c1f ;  /* 0x001c1fff04027589 */ /* 0x00006200000e0000 */
[----:B------:R-:W-:Y:S01]  /*a530*/  IMAD.IADD R0, R8, 0x1, -R9 ;  /* 0x0000000108007824 */ /* 0x000fe200078e0a09 */
[----:B------:R-:W-:-:S02]  /*a540*/  ISETP.GE.AND P0, PT, R7, R6, PT ;  /* 0x000000060700720c */ /* 0x000fc40003f06270 */
[----:B------:R0:W2:Y:S01]  /*a550*/  SHFL.IDX PT, R3, R5, RZ, 0x1c1f ;  /* 0x001c1fff05037589 */ /* 0x0000a200000e0000 */
[----:B------:R-:W-:-:S04]  /*a560*/  IMAD R0, R11, 0x80, R0 ;  /* 0x000000800b007824 */ /* 0x000fc800078e0200 */
[----:B------:R-:W-:-:S06]  /*a570*/  IMAD.SHL.U32 R0, R0, 0x2, RZ ;  /* 0x0000000200007824 */ /* 0x000fcc00078e00ff */
        /* <DEDUP_REMOVED lines=17> */
[C---:B------:R-:W-:Y:S01]  /*a690*/  VIADD R22, R0.reuse, 0x50 ;  /* 0x0000005000167836 */ /* 0x040fe20000000000 */
[C---:B------:R-:W-:Y:S01]  /*a6a0*/  @!P2 LEA.HI R8, R0.reuse, R0, RZ, 0x1 ;  /* 0x000000000008a211 */ /* 0x040fe200078f08ff */
[----:B------:R-:W-:Y:S01]  /*a6b0*/  VIADD R23, R0, 0x58 ;  /* 0x0000005800177836 */ /* 0x000fe20000000000 */
[----:B------:R-:W-:-:S02]  /*a6c0*/  @!P3 LEA.HI R10, R9, R9, RZ, 0x1 ;  /* 0x00000009090ab211 */ /* 0x000fc400078f08ff */
[----:B------:R-:W-:Y:S02]  /*a6d0*/  @!P4 LEA.HI R12, R11, R11, RZ, 0x1 ;  /* 0x0000000b0b0cc211 */ /* 0x000fe400078f08ff */
[----:B------:R-:W-:Y:S02]  /*a6e0*/  @!P5 LEA.HI R14, R13, R13, RZ, 0x1 ;  /* 0x0000000d0d0ed211 */ /* 0x000fe400078f08ff */
[----:B------:R-:W-:Y:S02]  /*a6f0*/  @!P2 LOP3.LUT R9, R8, 0xfffffffe, RZ, 0xc0, !PT ;  /* 0xfffffffe0809a812 */ /* 0x000fe400078ec0ff */
[----:B------:R-:W-:Y:S02]  /*a700*/  @!P3 LOP3.LUT R11, R10, 0xfffffffe, RZ, 0xc0, !PT ;  /* 0xfffffffe0a0bb812 */ /* 0x000fe400078ec0ff */
[----:B------:R-:W-:Y:S01]  /*a710*/  @!P4 LOP3.LUT R13, R12, 0xfffffffe, RZ, 0xc0, !PT ;  /* 0xfffffffe0c0dc812 */ /* 0x000fe200078ec0ff */
[----:B-12---:R-:W-:Y:S01]  /*a720*/  @!P2 IMAD.WIDE R8, R9, 0x4, R2 ;  /* 0x000000040908a825 */ /* 0x006fe200078e0202 */
[----:B------:R-:W-:-:S02]  /*a730*/  @!P5 LOP3.LUT R15, R14, 0xfffffffe, RZ, 0xc0, !PT ;  /* 0xfffffffe0e0fd812 */ /* 0x000fc400078ec0ff */
[----:B------:R-:W-:Y:S01]  /*a740*/  ISETP.GE.AND P6, PT, R22, UR4, PT ;  /* 0x0000000416007c0c */ /* 0x000fe2000bfc6270 */
        /* <DEDUP_REMOVED lines=9> */
[----:B------:R-:W-:Y:S01]  /*a7e0*/  @!P0 LEA.HI R16, R16, R16, RZ, 0x1 ;  /* 0x0000001010108211 */ /* 0x000fe200078f08ff */
[----:B------:R3:W-:Y:S01]  /*a7f0*/  @!P5 ST.E.64 desc[UR36][R14.64], R36 ;  /* 0x000000240e00d985 */ /* 0x0007e2000c101b24 */
[----:B------:R-:W-:Y:S01]  /*a800*/  ISETP.GE.AND P5, PT, R21, UR4, PT ;  /* 0x0000000415007c0c */ /* 0x000fe2000bfa6270 */
[----:B0-----:R-:W-:Y:S01]  /*a810*/  VIADD R24, R0, 0x60 ;  /* 0x0000006000187836 */ /* 0x001fe20000000000 */
[----:B------:R-:W-:Y:S02]  /*a820*/  @!P1 LEA.HI R17, R17, R17, RZ, 0x1 ;  /* 0x0000001111119211 */ /* 0x000fe400078f08ff */
[----:B------:R-:W-:Y:S02]  /*a830*/  @!P0 LOP3.LUT R9, R16, 0xfffffffe, RZ, 0xc0, !PT ;  /* 0xfffffffe10098812 */ /* 0x000fe400078ec0ff */
[----:B-1----:R-:W-:Y:S02]  /*a840*/  @!P1 LOP3.LUT R11, R17, 0xfffffffe, RZ, 0xc0, !PT ;  /* 0xfffffffe110b9812 */ /* 0x002fe400078ec0ff */
        /* <DEDUP_REMOVED lines=16> */
[----:B------:R-:W-:Y:S01]  /*a950*/  VIADD R22, R0, 0x88 ;  /* 0x0000008800167836 */ /* 0x000fe20000000000 */
[----:B------:R-:W-:Y:S01]  /*a960*/  ISETP.GE.AND P1, PT, R23, UR4, PT ;  /* 0x0000000417007c0c */ /* 0x000fe2000bf26270 */
[----:B0-----:R-:W-:Y:S01]  /*a970*/  @!P2 IMAD.WIDE R8, R13, 0x4, R2 ;  /* 0x000000040d08a825 */ /* 0x001fe200078e0202 */
[----:B------:R-:W-:-:S03]  /*a980*/  ISETP.GE.AND P0, PT, R24, UR4, PT ;  /* 0x0000000418007c0c */ /* 0x000fc6000bf06270 */
        /* <DEDUP_REMOVED lines=14> */
[----:B------:R-:W-:Y:S01]  /*aa70*/  VIADD R21, R0, 0x80 ;  /* 0x0000008000157836 */ /* 0x000fe20000000000 */
[----:B------:R-:W-:Y:S02]  /*aa80*/  @!P0 LEA.HI R24, R24, R24, RZ, 0x1 ;  /* 0x0000001818188211 */ /* 0x000fe400078f08ff */
[----:B------:R-:W-:Y:S02]  /*aa90*/  ISETP.GE.AND P6, PT, R19, UR4, PT ;  /* 0x0000000413007c0c */ /* 0x000fe4000bfc6270 */
[----:B------:R-:W-:-:S02]  /*aaa0*/  ISETP.GE.AND P4, PT, R21, UR4, PT ;  /* 0x0000000415007c0c */ /* 0x000fc4000bf86270 */
[----:B0-----:R-:W-:Y:S01]  /*aab0*/  @!P1 LOP3.LUT R9, R23, 0xfffffffe, RZ, 0xc0, !PT ;  /* 0xfffffffe17099812 */ /* 0x001fe200078ec0ff */
[----:B------:R-:W-:Y:S01]  /*aac0*/  VIADD R23, R0, 0x90 ;  /* 0x0000009000177836 */ /* 0x000fe20000000000 */
        /* <DEDUP_REMOVED lines=14> */
[----:B---3--:R-:W-:Y:S01]  /*abb0*/  @!P5 LOP3.LUT R15, R20, 0xfffffffe, RZ, 0xc0, !PT ;  /* 0xfffffffe140fd812 */ /* 0x008fe200078ec0ff */
[----:B------:R-:W-:Y:S01]  /*abc0*/  VIADD R20, R0, 0xb0 ;  /* 0x000000b000147836 */ /* 0x000fe20000000000 */
[----:B------:R-:W-:Y:S02]  /*abd0*/  @!P4 LOP3.LUT R21, R21, 0xfffffffe, RZ, 0xc0, !PT ;  /* 0xfffffffe1515c812 */ /* 0x000fe400078ec0ff */
[----:B----4-:R-:W-:Y:S01]  /*abe0*/  @!P3 LOP3.LUT R17, R22, 0xfffffffe, RZ, 0xc0, !PT ;  /* 0xfffffffe1611b812 */ /* 0x010fe200078ec0ff */
        /* <DEDUP_REMOVED lines=22> */
[----:B0-----:R-:W-:Y:S02]  /*ad50*/  @!P0 LOP3.LUT R9, R23, 0xfffffffe, RZ, 0xc0, !PT ;  /* 0xfffffffe17098812 */ /* 0x001fe400078ec0ff */
[----:B------:R-:W-:Y:S02]  /*ad60*/  @!P2 LEA.HI R18, R18, R18, RZ, 0x1 ;  /* 0x000000121212a211 */ /* 0x000fe400078f08ff */
[----:B-1----:R-:W-:Y:S01]  /*ad70*/  @!P1 LOP3.LUT R11, R24, 0xfffffffe, RZ, 0xc0, !PT ;  /* 0xfffffffe180b9812 */ /* 0x002fe200078ec0ff */
[--C-:B------:R-:W-:Y:S01]  /*ad80*/  @!P0 IMAD.WIDE R8, R9, 0x4, R2.reuse ;  /* 0x0000000409088825 */ /* 0x100fe200078e0202 */
[----:B------:R-:W-:Y:S02]  /*ad90*/  @!P4 LEA.HI R20, R20, R20, RZ, 0x1 ;  /* 0x000000141414c211 */ /* 0x000fe400078f08ff */
[----:B--2---:R-:W-:Y:S01]  /*ada0*/  @!P2 LOP3.LUT R13, R18, 0xfffffffe, RZ, 0xc0, !PT ;  /* 0xfffffffe120da812 */ /* 0x004fe200078ec0ff */
[--C-:B------:R-:W-:Y:S01]  /*adb0*/  @!P1 IMAD.WIDE R10, R11, 0x4, R2.reuse ;  /* 0x000000040b0a9825 */ /* 0x100fe200078e0202 */
[----:B------:R-:W-:Y:S01]  /*adc0*/  @!P3 LEA.HI R19, R19, R19, RZ, 0x1 ;  /* 0x000000131313b211 */ /* 0x000fe200078f08ff */
[----:B------:R0:W-:Y:S01]  /*add0*/  @!P0 ST.E.64 desc[UR36][R8.64], R96 ;  /* 0x0000006008008985 */ /* 0x0001e2000c101b24 */
[----:B------:R-:W-:Y:S01]  /*ade0*/  @!P5 LEA.HI R21, R21, R21, RZ, 0x1 ;  /* 0x000000151515d211 */ /* 0x000fe200078f08ff */
[----:B------:R-:W-:Y:S01]  /*adf0*/  @!P2 IMAD.WIDE R12, R13, 0x4, R2 ;  /* 0x000000040d0ca825 */ /* 0x000fe200078e0202 */
[----:B------:R-:W-:Y:S01]  /*ae00*/  @!P3 LOP3.LUT R19, R19, 0xfffffffe, RZ, 0xc0, !PT ;  /* 0xfffffffe1313b812 */ /* 0x000fe200078ec0ff */
[----:B------:R1:W-:Y:S01]  /*ae10*/  @!P1 ST.E.64 desc[UR36][R10.64], R100 ;  /* 0x000000640a009985 */ /* 0x0003e2000c101b24 */
[----:B------:R-:W-:Y:S01]  /*ae20*/  @!P6 LEA.HI R22, R22, R22, RZ, 0x1 ;  /* 0x000000161616e211 */ /* 0x000fe200078f08ff */
[----:B------:R-:W-:Y:S01]  /*ae30*/  VIADD R18, R0, 0xc8 ;  /* 0x000000c800127836 */ /* 0x000fe20000000000 */
[----:B---3--:R-:W-:Y:S01]  /*ae40*/  @!P4 LOP3.LUT R15, R20, 0xfffffffe, RZ, 0xc0, !PT ;  /* 0xfffffffe140fc812 */ /* 0x008fe200078ec0ff */
[----:B------:R2:W-:Y:S01]  /*ae50*/  @!P2 ST.E.64 desc[UR36][R12.64], R104 ;  /* 0x000000680c00a985 */ /* 0x0005e2000c101b24 */
[----:B------:R-:W-:Y:S01]  /*ae60*/  @!P5 LOP3.LUT R21, R21, 0xfffffffe, RZ, 0xc0, !PT ;  /* 0xfffffffe1515d812 */ /* 0x000fe200078ec0ff */
[----:B------:R-:W-:Y:S01]  /*ae70*/  VIADD R20, R0, 0xd8 ;  /* 0x000000d800147836 */ /* 0x000fe20000000000 */
[----:B----4-:R-:W-:-:S02]  /*ae80*/  @!P6 LOP3.LUT R17, R22, 0xfffffffe, RZ, 0xc0, !PT ;  /* 0xfffffffe1611e812 */ /* 0x010fc400078ec0ff */
[----:B------:R-:W-:Y:S01]  /*ae90*/  ISETP.GE.AND P0, PT, R18, UR4, PT ;  /* 0x0000000412007c0c */ /* 0x000fe2000bf06270 */
[--C-:B0-----:R-:W-:Y:S01]  /*aea0*/  @!P3 IMAD.WIDE R8, R19, 0x4, R2.reuse ;  /* 0x000000041308b825 */ /* 0x101fe200078e0202 */
[----:B------:R-:W-:Y:S02]  /*aeb0*/  IADD3 R19, R0, 0xd0, RZ ;  /* 0x000000d000137810 */ /* 0x000fe40007ffe0ff */
[----:B------:R-:W-:Y:S01]  /*aec0*/  ISETP.GE.AND P2, PT, R20, UR4, PT ;  /* 0x0000000414007c0c */ /* 0x000fe2000bf46270 */
[--C-:B-1----:R-:W-:Y:S01]  /*aed0*/  @!P4 IMAD.WIDE R10, R15, 0x4, R2.reuse ;  /* 0x000000040f0ac825 */ /* 0x102fe200078e0202 */
[----:B------:R0:W-:Y:S01]  /*aee0*/  @!P3 ST.E.64 desc[UR36][R8.64], R108 ;  /* 0x0000006c0800b985 */ /* 0x0001e2000c101b24 */
[----:B------:R-:W-:Y:S02]  /*aef0*/  ISETP.GE.AND P1, PT, R19, UR4, PT ;  /* 0x0000000413007c0c */ /* 0x000fe4000bf26270 */
[--C-:B------:R-:W-:Y:S01]  /*af00*/  @!P5 IMAD.WIDE R14, R21, 0x4, R2.reuse ;  /* 0x00000004150ed825 */ /* 0x100fe200078e0202 */
[----:B------:R1:W-:Y:S03]  /*af10*/  @!P4 ST.E.64 desc[UR36][R10.64], R112 ;  /* 0x000000700a00c985 */ /* 0x0003e6000c101b24 */
[----:B------:R-:W-:Y:S01]  /*af20*/  @!P6 IMAD.WIDE R16, R17, 0x4, R2 ;  /* 0x000000041110e825 */ /* 0x000fe200078e0202 */
[----:B------:R3:W-:Y:S01]  /*af30*/  @!P5 ST.E.64 desc[UR36][R14.64], R116 ;  /* 0x000000740e00d985 */ /* 0x0007e2000c101b24 */
[----:B------:R-:W-:-:S02]  /*af40*/  @!P0 LEA.HI R18, R18, R18, RZ, 0x1 ;  /* 0x0000001212128211 */ /* 0x000fc400078f08ff */
[C---:B------:R-:W-:Y:S01]  /*af50*/  VIADD R21, R0.reuse, 0xe0 ;  /* 0x000000e000157836 */ /* 0x040fe20000000000 */
[----:B------:R4:W-:Y:S01]  /*af60*/  @!P6 ST.E.64 desc[UR36][R16.64], R120 ;  /* 0x000000781000e985 */ /* 0x0009e2000c101b24 */
[C---:B--2---:R-:W-:Y:S01]  /*af70*/  VIADD R12, R0.reuse, 0xe8 ;  /* 0x000000e8000c7836 */ /* 0x044fe20000000000 */
[----:B------:R-:W-:Y:S01]  /*af80*/  @!P1 LEA.HI R19, R19, R19, RZ, 0x1 ;  /* 0x0000001313139211 */ /* 0x000fe200078f08ff */
[C---:B0-----:R-:W-:Y:S01]  /*af90*/  VIADD R9, R0.reuse, 0xf8 ;  /* 0x000000f800097836 */ /* 0x041fe20000000000 */
[----:B------:R-:W-:Y:S01]  /*afa0*/  ISETP.GE.AND P3, PT, R21, UR4, PT ;  /* 0x0000000415007c0c */ /* 0x000fe2000bf66270 */
[----:B------:R-:W-:Y:S01]  /*afb0*/  VIADD R13, R0, 0xf0 ;  /* 0x000000f0000d7836 */ /* 0x000fe20000000000 */
[----:B------:R-:W-:Y:S02]  /*afc0*/  ISETP.GE.AND P4, PT, R12, UR4, PT ;  /* 0x000000040c007c0c */ /* 0x000fe4000bf86270 */
[----:B------:R-:W-:Y:S02]  /*afd0*/  ISETP.GE.AND P6, PT, R9, UR4, PT ;  /* 0x0000000409007c0c */ /* 0x000fe4000bfc6270 */
[----:B------:R-:W-:-:S02]  /*afe0*/  ISETP.GE.AND P5, PT, R13, UR4, PT ;  /* 0x000000040d007c0c */ /* 0x000fc4000bfa6270 */
[----:B------:R-:W-:Y:S02]  /*aff0*/  @!P2 LEA.HI R20, R20, R20, RZ, 0x1 ;  /* 0x000000141414a211 */ /* 0x000fe400078f08ff */
[----:B-1----:R-:W-:-:S03]  /*b000*/  @!P1 LOP3.LUT R11, R19, 0xfffffffe, RZ, 0xc0, !PT ;  /* 0xfffffffe130b9812 */ /* 0x002fc600078ec0ff */
[----:B------:R-:W-:Y:S02]  /*b010*/  @!P3 LEA.HI R21, R21, R21, RZ, 0x1 ;  /* 0x000000151515b211 */ /* 0x000fe400078f08ff */
[----:B------:R-:W-:Y:S02]  /*b020*/  @!P4 LEA.HI R12, R12, R12, RZ, 0x1 ;  /* 0x0000000c0c0cc211 */ /* 0x000fe400078f08ff */
[----:B------:R-:W-:Y:S02]  /*b030*/  @!P6 LEA.HI R10, R9, R9, RZ, 0x1 ;  /* 0x00000009090ae211 */ /* 0x000fe400078f08ff */
[----:B------:R-:W-:Y:S02]  /*b040*/  @!P5 LEA.HI R8, R13, R13, RZ, 0x1 ;  /* 0x0000000d0d08d211 */ /* 0x000fe400078f08ff */
[----:B------:R-:W-:Y:S02]  /*b050*/  @!P0 LOP3.LUT R9, R18, 0xfffffffe, RZ, 0xc0, !PT ;  /* 0xfffffffe12098812 */ /* 0x000fe400078ec0ff */
[----:B------:R-:W-:-:S02]  /*b060*/  @!P2 LOP3.LUT R13, R20, 0xfffffffe, RZ, 0xc0, !PT ;  /* 0xfffffffe140da812 */ /* 0x000fc400078ec0ff */
[----:B---3--:R-:W-:Y:S02]  /*b070*/  @!P3 LOP3.LUT R15, R21, 0xfffffffe, RZ, 0xc0, !PT ;  /* 0xfffffffe150fb812 */ /* 0x008fe400078ec0ff */
[----:B----4-:R-:W-:Y:S01]  /*b080*/  @!P4 LOP3.LUT R17, R12, 0xfffffffe, RZ, 0xc0, !PT ;  /* 0xfffffffe0c11c812 */ /* 0x010fe200078ec0ff */
[--C-:B------:R-:W-:Y:S01]  /*b090*/  @!P2 IMAD.WIDE R12, R13, 0x4, R2.reuse ;  /* 0x000000040d0ca825 */ /* 0x100fe200078e0202 */
[----:B------:R-:W-:Y:S02]  /*b0a0*/  @!P5 LOP3.LUT R19, R8, 0xfffffffe, RZ, 0xc0, !PT ;  /* 0xfffffffe0813d812 */ /* 0x000fe400078ec0ff */
[----:B------:R-:W-:Y:S01]  /*b0b0*/  @!P6 LOP3.LUT R21, R10, 0xfffffffe, RZ, 0xc0, !PT ;  /* 0xfffffffe0a15e812 */ /* 0x000fe200078ec0ff */
[----:B------:R-:W-:-:S04]  /*b0c0*/  @!P0 IMAD.WIDE R8, R9, 0x4, R2 ;  /* 0x0000000409088825 */ /* 0x000fc800078e0202 */
        /* <DEDUP_REMOVED lines=12> */
.L_x_3415:
[----:B------:R-:W-:Y:S05]  /*b190*/  BSYNC B0 ;  /* 0x0000000000007941 */ /* 0x000fea0003800000 */
.L_x_3414:
[----:B------:R-:W-:Y:S01]  /*b1a0*/  VIADD R7, R7, 0x8 ;  /* 0x0000000807077836 */ /* 0x000fe20000000000 */
[----:B0-2---:R2:W3:Y:S04]  /*b1b0*/  SHFL.IDX PT, R3, R5, 0x1, 0x1c1f ;  /* 0x003c1f0005037f89 */ /* 0x0054e800000e0000 */
[----:B------:R-:W-:Y:S01]  /*b1c0*/  ISETP.GE.AND P0, PT, R7, R6, PT ;  /* 0x000000060700720c */ /* 0x000fe20003f06270 */
[----:B-1----:R2:W4:-:S12]  /*b1d0*/  SHFL.IDX PT, R2, R4, 0x1, 0x1c1f ;  /* 0x003c1f0004027f89 */ /* 0x00251800000e0000 */
        /* <DEDUP_REMOVED lines=15> */
[----:B------:R-:W-:-:S02]  /*b2d0*/  VIADD R15, R0, 0x40 ;  /* 0x00000040000f7836 */ /* 0x000fc40000000000 */
[C---:B------:R-:W-:Y:S01]  /*b2e0*/  @!P0 LEA.HI R4, R0.reuse, R0, RZ, 0x1 ;  /* 0x0000000000048211 */ /* 0x040fe200078f08ff */
[C---:B------:R-:W-:Y:S01]  /*b2f0*/  VIADD R16, R0.reuse, 0x48 ;  /* 0x0000004800107836 */ /* 0x040fe20000000000 */
[----:B------:R-:W-:Y:S01]  /*b300*/  @!P1 LEA.HI R6, R5, R5, RZ, 0x1 ;  /* 0x0000000505069211 */ /* 0x000fe200078f08ff */
[C---:B------:R-:W-:Y:S01]  /*b310*/  VIADD R18, R0.reuse, 0x50 ;  /* 0x0000005000127836 */ /* 0x040fe20000000000 */
[----:B------:R-:W-:Y:S01]  /*b320*/  @!P2 LEA.HI R8, R7, R7, RZ, 0x1 ;  /* 0x000000070708a211 */ /* 0x000fe200078f08ff */
[----:B------:R-:W-:Y:S01]  /*b330*/  VIADD R20, R0, 0x80 ;  /* 0x0000008000147836 */ /* 0x000fe20000000000 */
[----:B------:R-:W-:Y:S02]  /*b340*/  @!P0 LOP3.LUT R5, R4, 0xfffffffe, RZ, 0xc0, !PT ;  /* 0xfffffffe04058812 */ /* 0x000fe400078ec0ff */
[----:B------:R-:W-:Y:S02]  /*b350*/  @!P1 LOP3.LUT R7, R6, 0xfffffffe, RZ, 0xc0, !PT ;  /* 0xfffffffe06079812 */ /* 0x000fe400078ec0ff */
[----:B------:R-:W-:Y:S01]  /*b360*/  @!P2 LOP3.LUT R9, R8, 0xfffffffe, RZ, 0xc0, !PT ;  /* 0xfffffffe0809a812 */ /* 0x000fe200078ec0ff */
[----:B---34-:R-:W-:Y:S01]  /*b370*/  @!P0 IMAD.WIDE R4, R5, 0x4, R2 ;  /* 0x0000000405048825 */ /* 0x018fe200078e0202 */
        /* <DEDUP_REMOVED lines=25> */
[----:B------:R-:W-:Y:S01]  /*b510*/  @!P2 LOP3.LUT R11, R14, 0xfffffffe, RZ, 0xc0, !PT ;  /* 0xfffffffe0e0ba812 */ /* 0x000fe200078ec0ff */
[----:B------:R-:W-:Y:S01]  /*b520*/  VIADD R14, R0, 0x60 ;  /* 0x00000060000e7836 */ /* 0x000fe20000000000 */
[----:B------:R-:W-:-:S02]  /*b530*/  @!P3 LOP3.LUT R15, R15, 0xfffffffe, RZ, 0xc0, !PT ;  /* 0xfffffffe0f0fb812 */ /* 0x000fc400078ec0ff */
[----:B------:R-:W-:Y:S01]  /*b540*/  @!P4 LOP3.LUT R17, R16, 0xfffffffe, RZ, 0xc0, !PT ;  /* 0xfffffffe1011c812 */ /* 0x000fe200078ec0ff */
[----:B------:R-:W-:Y:S01]  /*b550*/  VIADD R16, R0, 0x70 ;  /* 0x0000007000107836 */ /* 0x000fe20000000000 */
        /* <DEDUP_REMOVED lines=8> */
[----:B------:R-:W-:Y:S02]  /*b5e0*/  @!P5 LEA.HI R18, R18, R18, RZ, 0x1 ;  /* 0x000000121212d211 */ /* 0x000fe400078f08ff */
        /* <DEDUP_REMOVED lines=8> */
[----:B------:R-:W-:Y:S01]  /*b670*/  VIADD R17, R0, 0x78 ;  /* 0x0000007800117836 */ /* 0x000fe20000000000 */
[----:B------:R-:W-:Y:S02]  /*b680*/  ISETP.GE.AND P4, PT, R14, UR4, PT ;  /* 0x000000040e007c0c */ /* 0x000fe4000bf86270 */
[----:B------:R-:W-:Y:S02]  /*b690*/  ISETP.GE.AND P3, PT, R15, UR4, PT ;  /* 0x000000040f007c0c */ /* 0x000fe4000bf66270 */
[----:B------:R-:W-:-:S02]  /*b6a0*/  ISETP.GE.AND P1, PT, R17, UR4, PT ;  /* 0x0000000411007c0c */ /* 0x000fc4000bf26270 */
[----:B0-----:R-:W-:Y:S01]  /*b6b0*/  @!P5 LOP3.LUT R5, R18, 0xfffffffe, RZ, 0xc0, !PT ;  /* 0xfffffffe1205d812 */ /* 0x001fe200078ec0ff */
[C---:B------:R-:W-:Y:S01]  /*b6c0*/  VIADD R18, R0.reuse, 0x88 ;  /* 0x0000008800127836 */ /* 0x040fe20000000000 */
        /* <DEDUP_REMOVED lines=23> */
[----:B------:R0:W-:Y:S03]  /*b840*/  @!P4 ST.E.64 desc[UR36][R4.64], R74 ;  /* 0x0000004a0400c985 */ /* 0x0001e6000c101b24 */
        /* <DEDUP_REMOVED lines=12> */
[----:B------:R-:W-:Y:S02]  /*b910*/  ISETP.GE.AND P0, PT, R14, UR4, PT ;  /* 0x000000040e007c0c */ /* 0x000fe4000bf06270 */
[----:B------:R-:W-:Y:S02]  /*b920*/  ISETP.GE.AND P4, PT, R15, UR4, PT ;  /* 0x000000040f007c0c */ /* 0x000fe4000bf86270 */
[----:B------:R-:W-:-:S02]  /*b930*/  ISETP.GE.AND P2, PT, R17, UR4, PT ;  /* 0x0000000411007c0c */ /* 0x000fc4000bf46270 */
[----:B------:R-:W-:Y:S02]  /*b940*/  @!P5 LEA.HI R19, R19, R19, RZ, 0x1 ;  /* 0x000000131313d211 */ /* 0x000fe400078f08ff */
        /* <DEDUP_REMOVED lines=18> */
[----:B----4-:R-:W-:Y:S01]  /*ba70*/  @!P1 LOP3.LUT R13, R20, 0xfffffffe, RZ, 0xc0, !PT ;  /* 0xfffffffe140d9812 */ /* 0x010fe200078ec0ff */
[----:B------:R-:W-:Y:S01]  /*ba80*/  VIADD R20, R0, 0xf0 ;  /* 0x000000f000147836 */ /* 0x000fe20000000000 */
[----:B------:R-:W-:Y:S01]  /*ba90*/  ISETP.GE.AND P5, PT, R18, UR4, PT ;  /* 0x0000000412007c0c */ /* 0x000fe2000bfa6270 */
[----:B0-----:R-:W-:Y:S01]  /*baa0*/  @!P0 IMAD.WIDE R4, R9, 0x4, R2 ;  /* 0x0000000409048825 */ /* 0x001fe200078e0202 */
[----:B------:R-:W-:-:S02]  /*bab0*/  ISETP.GE.AND P6, PT, R19, UR4, PT ;  /* 0x0000000413007c0c */ /* 0x000fc4000bfc6270 */
[----:B------:R-:W-:Y:S01]  /*bac0*/  IADD3 R16, R0, 0xe0, RZ ;  /* 0x000000e000107810 */ /* 0x000fe20007ffe0ff */
        /* <DEDUP_REMOVED lines=52> */
.L_x_3412:
        /* <DEDUP_REMOVED lines=21> */
[----:B------:R-:W-:Y:S02]  /*bf60*/  UIADD3 UR6, UR5, UR6, URZ ;  /* 0x0000000605067290 */ /* 0x000fe4000fffe03f */
[----:B------:R-:W-:Y:S01]  /*bf70*/  IMAD.U32 R3, RZ, RZ, UR5 ;  /* 0x00000005ff037e24 */ /* 0x000fe2000f8e00ff */
[----:B------:R-:W2:Y:S01]  /*bf80*/  @P0 LDC R7, c[0x0][0xcec] ;  /* 0x00033b00ff070b82 */ /* 0x000ea20000000800 */
[----:B------:R-:W-:Y:S01]  /*bf90*/  IMAD.U32 R2, RZ, RZ, UR4 ;  /* 0x00000004ff027e24 */ /* 0x000fe2000f8e00ff */
[----:B------:R-:W-:Y:S01]  /*bfa0*/  ULDC.64 UR4, c[0x0][0xce0] ;  /* 0x0003380000047ab9 */ /* 0x000fe20000000a00 */
        /* <DEDUP_REMOVED lines=12> */
[----:B0-----:R-:W-:-:S04]  /*c070*/  IMAD R9, R8, R7, UR10 ;  /* 0x0000000a08097e24 */ /* 0x001fc8000f8e0207 */
[----:B------:R-:W-:Y:S02]  /*c080*/  IMAD.MOV R7, RZ, RZ, -R5 ;  /* 0x000000ffff077224 */ /* 0x000fe400078e0a05 */
        /* <DEDUP_REMOVED lines=20> */
.L_x_3376:
[----:B------:R-:W-:-:S08]  /*c1d0*/  NOP ;  /* 0x0000000000007918 */ /* 0x000fd00000000000 */
[----:B0-----:R-:W0:-:S00]  /*c1e0*/  USETMAXREG.DEALLOC.CTAPOOL 0x28 ;  /* 0x00000028000079c8 */ /* 0x001e0000080e0500 */
[----:B0-----:R-:W-:-:S06]  /*c1f0*/  LOP3.LUT R17, R0, 0x3, RZ, 0xc0, !PT ;  /* 0x0000000300117812 */ /* 0x001fcc00078ec0ff */
[----:B------:R-:W0:Y:S01]  /*c200*/  S2UR UR6, SR_CTAID.Y ;  /* 0x00000000000679c3 */ /* 0x000e220000002600 */
[----:B------:R-:W1:Y:S07]  /*c210*/  SHFL.IDX PT, R0, R17, RZ, 0x1f ;  /* 0x00001fff11007589 */ /* 0x000e6e00000e0000 */
[----:B------:R-:W2:Y:S01]  /*c220*/  S2UR UR43, SR_CTAID.Z ;  /* 0x00000000002b79c3 */ /* 0x000ea20000002700 */
[----:B-1----:R-:W-:-:S13]  /*c230*/  ISETP.NE.AND P0, PT, R0, RZ, PT ;  /* 0x000000ff0000720c */ /* 0x002fda0003f05270 */
[----:B0-2---:R-:W-:Y:S05]  /*c240*/  @!P0 BRA `(.L_x_3416) ;  /* 0x0000000000288947 */ /* 0x005fea0003800000 */
        /* <DEDUP_REMOVED lines=10> */
.L_x_3416:
[----:B------:R-:W-:Y:S01]  /*c2f0*/  ULDC UR7, c[0x0][0xd50] ;  /* 0x0003540000077ab9 */ /* 0x000fe20000000800 */
[----:B------:R-:W-:Y:S01]  /*c300*/  UMOV UR39, UR6 ;  /* 0x0000000600277c82 */ /* 0x000fe20008000000 */
[----:B------:R-:W-:-:S11]  /*c310*/  UISETP.NE.AND UP0, UPT, UR7, 0x1, UPT ;  /* 0x000000010700788c */ /* 0x000fd6000bf05270 */
[----:B------:R-:W-:Y:S01]  /*c320*/  @UP0 ULDC UR4, c[0x0][0xd54] ;  /* 0x0003550000040ab9 */ /* 0x000fe20000000800 */
[----:B------:R-:W-:Y:S01]  /*c330*/  @UP0 ULDC UR8, c[0x0][0xd58] ;  /* 0x0003560000080ab9 */ /* 0x000fe20000000800 */
[----:B------:R-:W-:-:S04]  /*c340*/  UIMAD.WIDE.U32 UR4, UR6, UR4, URZ ;  /* 0x00000004060472a5 */ /* 0x000fc8000f8e003f */
[----:B------:R-:W-:-:S12]  /*c350*/  @UP0 USHF.R.U32.HI UR39, URZ, UR8, UR5 ;  /* 0x000000083f270299 */ /* 0x000fd80008011605 */
.L_x_3417:
[----:B------:R-:W-:Y:S01]  /*c360*/  ISETP.LE.AND P0, PT, RZ, UR43, PT ;  /* 0x0000002bff007c0c */ /* 0x000fe2000bf03270 */
[----:B------:R-:W-:Y:S01]  /*c370*/  UIADD3 UR4, -UR39, URZ, URZ ;  /* 0x0000003f27047290 */ /* 0x000fe2000fffe13f */
[----:B------:R-:W-:Y:S01]  /*c380*/  IMAD.MOV.U32 R21, RZ, RZ, 0x1 ;  /* 0x00000001ff157424 */ /* 0x000fe200078e00ff */
[----:B------:R-:W-:Y:S01]  /*c390*/  MOV R8, RZ ;  /* 0x000000ff00087202 */ /* 0x000fe20000000f00 */
[----:B------:R-:W-:Y:S01]  /*c3a0*/  IMAD.MOV.U32 R4, RZ, RZ, 0x1 ;  /* 0x00000001ff047424 */ /* 0x000fe200078e00ff */
[----:B------:R-:W-:-:S08]  /*c3b0*/  UIMAD UR6, UR7, UR4, UR6 ;  /* 0x00000004070672a4 */ /* 0x000fd0000f8e0206 */
[----:B------:R-:W-:Y:S05]  /*c3c0*/  @!P0 BRA `(.L_x_3418) ;  /* 0x00000040001c8947 */ /* 0x000fea0003800000 */
[----:B------:R-:W-:Y:S01]  /*c3d0*/  ULDC.64 UR4, c[0x0][0xb20] ;  /* 0x0002c80000047ab9 */ /* 0x000fe20000000a00 */
[----:B------:R-:W-:Y:S01]  /*c3e0*/  ULDC UR41, c[0x0][0x2f0] ;  /* 0x0000bc0000297ab9 */ /* 0x000fe20000000800 */
[----:B------:R-:W-:Y:S01]  /*c3f0*/  UISETP.NE.U32.AND UP0, UPT, UR4, URZ, UPT ;  /* 0x0000003f0400728c */ /* 0x000fe2000bf05070 */
[----:B------:R-:W-:-:S03]  /*c400*/  IMAD.MOV.U32 R29, RZ, RZ, RZ ;  /* 0x000000ffff1d7224 */ /* 0x000fc600078e00ff */
[----:B------:R-:W-:-:S06]  /*c410*/  UISETP.NE.AND.EX UP0, UPT, UR5, URZ, UPT, UP0 ;  /* 0x0000003f0500728c */ /* 0x000fcc000bf05300 */
[----:B------:R-:W-:-:S05]  /*c420*/  PLOP3.LUT P0, PT, PT, PT, UP0, 0x80, 0x0 ;  /* 0x000000000000781c */ /* 0x000fca0003f0f008 */
[----:B------:R-:W-:Y:S02]  /*c430*/  @UP0 ULDC.64 UR4, c[0x0][0xb20] ;  /* 0x0002c80000040ab9 */ /* 0x000fe40000000a00 */
[----:B------:R-:W-:-:S06]  /*c440*/  @UP0 UIMAD.WIDE UR4, UR43, 0x4, UR4 ;  /* 0x000000042b0408a5 */ /* 0x000fcc000f8e0204 */
[----:B------:R-:W-:Y:S02]  /*c450*/  IMAD.U32 R2, RZ, RZ, UR4 ;  /* 0x00000004ff027e24 */ /* 0x000fe4000f8e00ff */
[----:B------:R-:W-:Y:S01]  /*c460*/  IMAD.U32 R3, RZ, RZ, UR5 ;  /* 0x00000005ff037e24 */ /* 0x000fe2000f8e00ff */
[----:B------:R-:W-:Y:S02]  /*c470*/  ULDC.64 UR4, c[0x0][0x418] ;  /* 0x0001060000047ab9 */ /* 0x000fe40000000a00 */
[----:B------:R-:W-:Y:S02]  /*c480*/  UISETP.NE.U32.AND UP0, UPT, UR4, URZ, UPT ;  /* 0x0000003f0400728c */ /* 0x000fe4000bf05070 */
[----:B------:R0:W5:Y:S01]  /*c490*/  @P0 LDG.E R29, desc[UR36][R2.64] ;  /* 0x00000024021d0981 */ /* 0x000162000c1e1900 */
[----:B------:R-:W-:Y:S01]  /*c4a0*/  ULDC UR4, c[0x0][0x424] ;  /* 0x0001090000047ab9 */ /* 0x000fe20000000800 */
[----:B------:R-:W-:Y:S02]  /*c4b0*/  UISETP.NE.AND.EX UP0, UPT, UR5, URZ, UPT, UP0 ;  /* 0x0000003f0500728c */ /* 0x000fe4000bf05300 */
[----:B------:R-:W-:-:S02]  /*c4c0*/  ULOP3.LUT UR44, UR6, 0xffff, URZ, 0xc0, !UPT ;  /* 0x0000ffff062c7892 */ /* 0x000fc4000f8ec03f */
[----:B------:R-:W-:Y:S01]  /*c4d0*/  USEL UR4, UR4, 0x1, UP0 ;  /* 0x0000000104047887 */ /* 0x000fe20008000000 */
[----:B------:R-:W-:-:S03]  /*c4e0*/  UMOV UR38, URZ ;  /* 0x0000003f00267c82 */ /* 0x000fc60008000000 */
[----:B------:R-:W-:-:S04]  /*c4f0*/  UIMAD UR41, UR4, UR41, URZ ;  /* 0x00000029042972a4 */ /* 0x000fc8000f8e023f */
[----:B------:R-:W-:Y:S02]  /*c500*/  UISETP.GE.AND UP0, UPT, UR41, 0x1, UPT ;  /* 0x000000012900788c */ /* 0x000fe4000bf06270 */
[----:B------:R-:W-:-:S04]  /*c510*/  UIADD3 UR4, UR41, 0x3f, URZ ;  /* 0x0000003f29047890 */ /* 0x000fc8000fffe03f */
[----:B------:R-:W-:Y:S01]  /*c520*/  PLOP3.LUT P0, PT, PT, PT, UP0, 0x80, 0x0 ;  /* 0x000000000000781c */ /* 0x000fe20003f0f008 */
[----:B------:R-:W-:-:S04]  /*c530*/  USHF.R.S32.HI UR5, URZ, 0x1f, UR4 ;  /* 0x0000001f3f057899 */ /* 0x000fc80008011404 */
[----:B------:R-:W-:-:S04]  /*c540*/  ULEA.HI UR5, UR5, UR4, URZ, 0x6 ;  /* 0x0000000405057291 */ /* 0x000fc8000f8f303f */
[----:B------:R-:W-:-:S04]  /*c550*/  USHF.R.S32.HI UR40, URZ, 0x6, UR5 ;  /* 0x000000063f287899 */ /* 0x000fc80008011405 */
[----:B0-----:R-:W-:Y:S08]  /*c560*/  @!P0 BRA `(.L_x_3419) ;  /* 0x0000000000848947 */ /* 0x001ff00003800000 */
        /* <DEDUP_REMOVED lines=33> */
.L_x_3419:
[----:B------:R-:W-:Y:S02]  /*c780*/  UIMAD UR45, UR44, UR38, URZ ;  /* 0x000000262c2d72a4 */ /* 0x000fe4000f8e023f */
[----:B------:R-:W-:Y:S02]  /*c790*/  IMAD.U32 R3, RZ, RZ, UR38 ;  /* 0x00000026ff037e24 */ /* 0x000fe4000f8e00ff */
[----:B------:R-:W-:Y:S02]  /*c7a0*/  IMAD.MOV.U32 R8, RZ, RZ, RZ ;  /* 0x000000ffff087224 */ /* 0x000fe400078e00ff */
[----:B------:R-:W-:Y:S02]  /*c7b0*/  IMAD.MOV.U32 R4, RZ, RZ, 0x1 ;  /* 0x00000001ff047424 */ /* 0x000fe400078e00ff */
[----:B------:R-:W-:-:S05]  /*c7c0*/  IMAD.U32 R28, RZ, RZ, UR45 ;  /* 0x0000002dff1c7e24 */ /* 0x000fca000f8e00ff */
[----:B------:R-:W-:-:S04]  /*c7d0*/  VIADDMNMX R28, R28, R3, UR40, PT ;  /* 0x000000281c1c7e46 */ /* 0x000fc8000b800103 */
        /* <DEDUP_REMOVED lines=13> */
[----:B------:R-:W-:Y:S01]  /*c8b0*/  MOV R8, 0x70 ;  /* 0x0000007000087802 */ /* 0x000fe20000000f00 */
        /* <DEDUP_REMOVED lines=8> */
[----:B------:R-:W-:-:S07]  /*c940*/  IMAD.MOV.U32 R13, RZ, RZ, RZ ;  /* 0x000000ffff0d7224 */ /* 0x000fce00078e00ff */
[----:B------:R-:W-:-:S07]  /*c950*/  LEPC R20, `(.L_x_3420) ;  /* 0x000000001014794e */ /* 0x000fce0000000000 */
[----:B0----5:R-:W-:Y:S05]  /*c960*/  CALL.ABS.NOINC R2 ;  /* 0x0000000002007343 */ /* 0x021fea0003c00000 */
.L_x_3420:
        /* <DEDUP_REMOVED lines=20> */
.L_x_3422:
[----:B------:R0:W1:Y:S01]  /*cab0*/  LDC.64 R2, c[0x4][R16] ;  /* 0x0100000010027b82 */ /* 0x0000620000000a00 */
[----:B------:R-:W-:Y:S01]  /*cac0*/  ULDC.64 UR4, c[0x4][0xf0] ;  /* 0x01003c0000047ab9 */ /* 0x000fe20000000a00 */
[----:B------:R-:W-:Y:S01]  /*cad0*/  ULDC.64 UR6, c[0x4][0xf8] ;  /* 0x01003e0000067ab9 */ /* 0x000fe20000000a00 */
[----:B------:R-:W-:Y:S02]  /*cae0*/  IMAD.U32 R4, RZ, RZ, UR4 ;  /* 0x00000004ff047e24 */ /* 0x000fe4000f8e00ff */
[----:B------:R-:W-:Y:S01]  /*caf0*/  IMAD.U32 R5, RZ, RZ, UR5 ;  /* 0x00000005ff057e24 */ /* 0x000fe2000f8e00ff */
        /* <DEDUP_REMOVED lines=9> */
[----:B-1----:R-:W-:Y:S05]  /*cb90*/  CALL.ABS.NOINC R2 ;  /* 0x0000000002007343 */ /* 0x002fea0003c00000 */
.L_x_3421:
[----:B------:R-:W-:Y:S01]  /*cba0*/  ULDC.64 UR4, c[0x0][0xaf0] ;  /* 0x0002bc0000047ab9 */ /* 0x000fe20000000a00 */
[----:B------:R-:W-:Y:S01]  /*cbb0*/  IMAD.U32 R25, RZ, RZ, UR43 ;  /* 0x0000002bff197e24 */ /* 0x000fe2000f8e00ff */
[----:B------:R-:W-:Y:S01]  /*cbc0*/  UISETP.NE.U32.AND UP0, UPT, UR4, URZ, UPT ;  /* 0x0000003f0400728c */ /* 0x000fe2000bf05070 */
[----:B------:R-:W0:Y:S03]  /*cbd0*/  LDC R11, c[0x0][0x430] ;  /* 0x00010c00ff0b7b82 */ /* 0x000e260000000800 */
[----:B------:R-:W-:-:S06]  /*cbe0*/  UISETP.NE.AND.EX UP0, UPT, UR5, URZ, UPT, UP0 ;  /* 0x0000003f0500728c */ /* 0x000fcc000bf05300 */
[----:B------:R-:W-:-:S05]  /*cbf0*/  PLOP3.LUT P0, PT, PT, PT, UP0, 0x80, 0x0 ;  /* 0x000000000000781c */ /* 0x000fca0003f0f008 */
[----:B------:R-:W-:Y:S02]  /*cc00*/  @UP0 ULDC.64 UR4, c[0x0][0xaf0] ;  /* 0x0002bc0000040ab9 */ /* 0x000fe40000000a00 */
[----:B------:R-:W-:-:S06]  /*cc10*/  @UP0 UIMAD.WIDE UR4, UR43, 0x4, UR4 ;  /* 0x000000042b0408a5 */ /* 0x000fcc000f8e0204 */
[----:B------:R-:W-:Y:S01]  /*cc20*/  IMAD.U32 R2, RZ, RZ, UR4 ;  /* 0x00000004ff027e24 */ /* 0x000fe2000f8e00ff */
[C---:B------:R-:W-:Y:S01]  /*cc30*/  LOP3.LUT R6, R24.reuse, 0x7f, RZ, 0xc0, !PT ;  /* 0x0000007f18067812 */ /* 0x040fe200078ec0ff */
[----:B------:R-:W-:Y:S02]  /*cc40*/  IMAD.U32 R3, RZ, RZ, UR5 ;  /* 0x00000005ff037e24 */ /* 0x000fe4000f8e00ff */
[----:B------:R-:W-:Y:S01]  /*cc50*/  IMAD.SHL.U32 R0, R24, 0x10, RZ ;  /* 0x0000001018007824 */ /* 0x000fe200078e00ff */
[----:B------:R-:W-:Y:S01]  /*cc60*/  LEA R18, R28, 0xffffffc0, 0x6 ;  /* 0xffffffc01c127811 */ /* 0x000fe200078e30ff */
[----:B------:R-:W-:Y:S01]  /*cc70*/  ULDC UR4, c[0x0][0x320] ;  /* 0x0000c80000047ab9 */ /* 0x000fe20000000800 */
[----:B------:R1:W2:Y:S01]  /*cc80*/  @P0 LDG.E R25, desc[UR36][R2.64] ;  /* 0x0000002402190981 */ /* 0x0002a2000c1e1900 */
[----:B------:R-:W-:Y:S02]  /*cc90*/  SHF.R.U32.HI R5, RZ, 0x3, R6 ;  /* 0x00000003ff057819 */ /* 0x000fe40000011606 */
[----:B------:R-:W-:-:S02]  /*cca0*/  LOP3.LUT R4, R0, 0x70, RZ, 0xc0, !PT ;  /* 0x0000007000047812 */ /* 0x000fc400078ec0ff */
[----:B0-----:R-:W-:Y:S02]  /*ccb0*/  ISETP.NE.AND P1, PT, R11, 0x1, PT ;  /* 0x000000010b00780c */ /* 0x001fe40003f25270 */
[----:B------:R-:W-:Y:S02]  /*ccc0*/  LOP3.LUT R31, R4, R5, RZ, 0xfc, !PT ;  /* 0x00000005041f7212 */ /* 0x000fe400078efcff */
[----:B------:R-:W-:-:S03]  /*ccd0*/  LOP3.LUT R16, R16, 0xffffefff, RZ, 0xc0, !PT ;  /* 0xffffefff10107812 */ /* 0x000fc600078ec0ff */
[----:B------:R-:W-:-:S04]  /*cce0*/  IMAD.IADD R4, R31, 0x1, R18 ;  /* 0x000000011f047824 */ /* 0x000fc800078e0212 */
[C---:B-----5:R-:W-:Y:S01]  /*ccf0*/  IMAD.IADD R10, R4.reuse, 0x1, R29 ;  /* 0x00000001040a7824 */ /* 0x060fe200078e021d */
[----:B------:R-:W-:Y:S01]  /*cd00*/  ISETP.GE.AND P0, PT, R4, UR41, PT ;  /* 0x0000002904007c0c */ /* 0x000fe2000bf06270 */
[----:B------:R-:W0:Y:S01]  /*cd10*/  @P1 LDC R0, c[0x0][0x434] ;  /* 0x00010d00ff001b82 */ /* 0x000e220000000800 */
[----:B------:R-:W-:Y:S01]  /*cd20*/  @P1 LOP3.LUT R16, R16, 0x1000, RZ, 0xfc, !PT ;  /* 0x0000100010101812 */ /* 0x000fe200078efcff */
[----:B------:R-:W-:Y:S01]  /*cd30*/  IMAD.MOV.U32 R7, RZ, RZ, R10 ;  /* 0x000000ffff077224 */ /* 0x000fe200078e000a */
[----:B------:R-:W-:-:S05]  /*cd40*/  ISETP.GT.U32.OR P0, PT, R31, 0x3f, P0 ;  /* 0x0000003f1f00780c */ /* 0x000fca0000704470 */
[----:B-1----:R-:W1:Y:S08]  /*cd50*/  @P1 LDC R3, c[0x0][0x438] ;  /* 0x00010e00ff031b82 */ /* 0x002e700000000800 */
[----:B------:R-:W3:Y:S08]  /*cd60*/  @!P0 LDC.64 R8, c[0x0][0x428] ;  /* 0x00010a00ff088b82 */ /* 0x000ef00000000a00 */
[----:B------:R-:W4:Y:S01]  /*cd70*/  @!P0 LDC.64 R4, c[0x0][0x418] ;  /* 0x00010600ff048b82 */ /* 0x000f220000000a00 */
[----:B0-----:R-:W-:-:S05]  /*cd80*/  @P1 IMAD.HI.U32 R0, R10, R0, RZ ;  /* 0x000000000a001227 */ /* 0x001fca00078e00ff */
[----:B-1----:R-:W-:-:S04]  /*cd90*/  @P1 SHF.R.U32.HI R7, RZ, R3, R0 ;  /* 0x00000003ff071219 */ /* 0x002fc80000011600 */
        /* <DEDUP_REMOVED lines=8> */
[----:B------:R-:W-:-:S05]  /*ce20*/  @!P0 LEA.HI.X R5, R2, R5, R0, 0x2, P1 ;  /* 0x0000000502058211 */ /* 0x000fca00008f1400 */
[----:B------:R0:W2:Y:S01]  /*ce30*/  @!P0 LDG.E R3, desc[UR36][R4.64] ;  /* 0x0000002404038981 */ /* 0x0000a2000c1e1900 */
[----:B------:R-:W-:Y:S02]  /*ce40*/  CS2R R26, SRZ ;  /* 0x00000000001a7805 */ /* 0x000fe4000001ff00 */
[----:B------:R-:W-:Y:S01]  /*ce50*/  LOP3.LUT R16, R16, 0xffffffdf, RZ, 0xc0, !PT ;  /* 0xffffffdf10107812 */ /* 0x000fe200078ec0ff */
[----:B------:R-:W-:-:S04]  /*ce60*/  IMAD.MOV R19, RZ, RZ, -R7 ;  /* 0x000000ffff137224 */ /* 0x000fc800078e0a07 */
[----:B------:R-:W-:Y:S02]  /*ce70*/  IMAD R19, R11, R19, R10 ;  /* 0x000000130b137224 */ /* 0x000fe400078e020a */
[----:B0-----:R-:W-:-:S05]  /*ce80*/  IMAD.SHL.U32 R5, R24, 0x8, RZ ;  /* 0x0000000818057824 */ /* 0x001fca00078e00ff */
[----:B------:R-:W-:-:S04]  /*ce90*/  LOP3.LUT R22, R5, 0x38, RZ, 0xc0, !PT ;  /* 0x0000003805167812 */ /* 0x000fc800078ec0ff */
[C---:B------:R-:W-:Y:S02]  /*cea0*/  LOP3.LUT R0, R22.reuse, 0x40, RZ, 0xfc, !PT ;  /* 0x0000004016007812 */ /* 0x040fe400078efcff */
[----:B------:R-:W-:Y:S02]  /*ceb0*/  LOP3.LUT R2, R22, 0x80, RZ, 0xfc, !PT ;  /* 0x0000008016027812 */ /* 0x000fe400078efcff */
[----:B------:R-:W-:Y:S02]  /*cec0*/  ISETP.GE.AND P2, PT, R0, UR4, PT ;  /* 0x0000000400007c0c */ /* 0x000fe4000bf46270 */
[----:B------:R-:W-:Y:S02]  /*ced0*/  ISETP.GE.AND P1, PT, R2, UR4, PT ;  /* 0x0000000402007c0c */ /* 0x000fe4000bf26270 */
[----:B------:R-:W-:Y:S02]  /*cee0*/  SEL R0, RZ, 0xffffffff, P2 ;  /* 0xffffffffff007807 */ /* 0x000fe40001000000 */
[----:B------:R-:W-:-:S02]  /*cef0*/  LOP3.LUT R2, R22, 0xc0, RZ, 0xfc, !PT ;  /* 0x000000c016027812 */ /* 0x000fc400078efcff */
[C---:B------:R-:W-:Y:S02]  /*cf00*/  LOP3.LUT R35, R22.reuse, 0x100, RZ, 0xfc, !PT ;  /* 0x0000010016237812 */ /* 0x040fe400078efcff */
[C---:B------:R-:W-:Y:S02]  /*cf10*/  LOP3.LUT R34, R22.reuse, 0x140, RZ, 0xfc, !PT ;  /* 0x0000014016227812 */ /* 0x040fe400078efcff */
[----:B------:R-:W-:Y:S02]  /*cf20*/  LOP3.LUT R4, R22, 0x180, RZ, 0xfc, !PT ;  /* 0x0000018016047812 */ /* 0x000fe400078efcff */
[----:B------:R-:W-:Y:S02]  /*cf30*/  @P2 LOP3.LUT R16, R16, 0x20, RZ, 0xfc, !PT ;  /* 0x0000002010102812 */ /* 0x000fe400078efcff */
[----:B------:R-:W-:Y:S02]  /*cf40*/  ISETP.GE.AND P2, PT, R35, UR4, PT ;  /* 0x0000000423007c0c */ /* 0x000fe4000bf46270 */
[----:B------:R-:W-:-:S02]  /*cf50*/  LOP3.LUT R16, R16, 0xfffffdff, RZ, 0xc0, !PT ;  /* 0xfffffdff10107812 */ /* 0x000fc400078ec0ff */
[C---:B------:R-:W-:Y:S02]  /*cf60*/  LOP3.LUT R37, R22.reuse, 0x1c0, RZ, 0xfc, !PT ;  /* 0x000001c016257812 */ /* 0x040fe400078efcff */
[--C-:B--2---:R-:W-:Y:S01]  /*cf70*/  @!P0 SHF.R.S32.HI R27, RZ, 0x1f, R3.reuse ;  /* 0x0000001fff1b8819 */ /* 0x104fe20000011403 */
[----:B------:R-:W-:Y:S01]  /*cf80*/  @!P0 IMAD.MOV.U32 R26, RZ, RZ, R3 ;  /* 0x000000ffff1a8224 */ /* 0x000fe200078e0003 */
[----:B------:R-:W-:Y:S01]  /*cf90*/  ISETP.GE.AND P0, PT, R22, UR4, PT ;  /* 0x0000000416007c0c */ /* 0x000fe2000bf06270 */
[----:B------:R-:W-:-:S03]  /*cfa0*/  IMAD.SHL.U32 R3, R0, 0x2, RZ ;  /* 0x0000000200037824 */ /* 0x000fc600078e00ff */
[----:B------:R-:W-:-:S04]  /*cfb0*/  SEL R0, RZ, 0x1, P0 ;  /* 0x00000001ff007807 */ /* 0x000fc80000000000 */
[----:B------:R-:W-:Y:S02]  /*cfc0*/  LOP3.LUT R0, R3, 0x2, R0, 0xe2, !PT ;  /* 0x0000000203007812 */ /* 0x000fe400078ee200 */
[----:B------:R-:W-:-:S03]  /*cfd0*/  SEL R3, RZ, 0x4, P1 ;  /* 0x00000004ff037807 */ /* 0x000fc60000800000 */
[----:B------:R-:W-:Y:S02]  /*cfe0*/  @P0 LOP3.LUT R16, R16, 0x200, RZ, 0xfc, !PT ;  /* 0x0000020010100812 */ /* 0x000fe400078efcff */
[----:B------:R-:W-:Y:S02]  /*cff0*/  ISETP.GE.AND P0, PT, R2, UR4, PT ;  /* 0x0000000402007c0c */ /* 0x000fe4000bf06270 */
[----:B------:R-:W-:Y:S02]  /*d000*/  LOP3.LUT R16, R16, 0xffffffef, RZ, 0xc0, !PT ;  /* 0xffffffef10107812 */ /* 0x000fe400078ec0ff */
[----:B------:R-:W-:Y:S02]  /*d010*/  SEL R2, RZ, 0x8, P0 ;  /* 0x00000008ff027807 */ /* 0x000fe40000000000 */
[----:B------:R-:W-:Y:S02]  /*d020*/  @P1 LOP3.LUT R16, R16, 0x10, RZ, 0xfc, !PT ;  /* 0x0000001010101812 */ /* 0x000fe400078efcff */
[----:B------:R-:W-:-:S02]  /*d030*/  ISETP.GE.AND P1, PT, R34, UR4, PT ;  /* 0x0000000422007c0c */ /* 0x000fc4000bf26270 */
[----:B------:R-:W-:Y:S02]  /*d040*/  LOP3.LUT R16, R16, 0xfffffff7, RZ, 0xc0, !PT ;  /* 0xfffffff710107812 */ /* 0x000fe400078ec0ff */
[----:B------:R-:W-:Y:S02]  /*d050*/  LOP3.LUT R2, R2, R0, R3, 0xfe, !PT ;  /* 0x0000000002027212 */ /* 0x000fe400078efe03 */
[----:B------:R-:W-:Y:S02]  /*d060*/  @P0 LOP3.LUT R16, R16, 0x8, RZ, 0xfc, !PT ;  /* 0x0000000810100812 */ /* 0x000fe400078efcff */
[----:B------:R-:W-:Y:S02]  /*d070*/  ISETP.GE.AND P0, PT, R4, UR4, PT ;  /* 0x0000000404007c0c */ /* 0x000fe4000bf06270 */
[----:B------:R-:W-:Y:S02]  /*d080*/  LOP3.LUT R16, R16, 0xfffffffb, RZ, 0xc0, !PT ;  /* 0xfffffffb10107812 */ /* 0x000fe400078ec0ff */
[----:B------:R-:W-:-:S02]  /*d090*/  SEL R33, RZ, 0x40, P0 ;  /* 0x00000040ff217807 */ /* 0x000fc40000000000 */
[----:B------:R-:W-:Y:S02]  /*d0a0*/  @P2 LOP3.LUT R16, R16, 0x4, RZ, 0xfc, !PT ;  /* 0x0000000410102812 */ /* 0x000fe400078efcff */
[----:B------:R-:W-:Y:S01]  /*d0b0*/  ISETP.GE.AND P0, PT, R37, UR4, PT ;  /* 0x0000000425007c0c */ /* 0x000fe2000bf06270 */
[----:B------:R-:W-:Y:S01]  /*d0c0*/  UMOV UR4, 0xffffffff ;  /* 0xffffffff00047882 */ /* 0x000fe20000000000 */
[----:B------:R-:W-:Y:S02]  /*d0d0*/  SEL R3, RZ, 0x10, P2 ;  /* 0x00000010ff037807 */ /* 0x000fe40001000000 */
[----:B------:R-:W-:Y:S02]  /*d0e0*/  LOP3.LUT R16, R16, 0xfffffffd, RZ, 0xc0, !PT ;  /* 0xfffffffd10107812 */ /* 0x000fe400078ec0ff */
[----:B------:R-:W-:Y:S02]  /*d0f0*/  SEL R4, RZ, 0x20, P1 ;  /* 0x00000020ff047807 */ /* 0x000fe40000800000 */
[----:B------:R-:W-:-:S02]  /*d100*/  SEL R0, RZ, 0x80, P0 ;  /* 0x00000080ff007807 */ /* 0x000fc40000000000 */
[----:B------:R-:W-:Y:S02]  /*d110*/  @P1 LOP3.LUT R16, R16, 0x2, RZ, 0xfc, !PT ;  /* 0x0000000210101812 */ /* 0x000fe400078efcff */
[----:B------:R-:W-:Y:S01]  /*d120*/  LOP3.LUT R2, R4, R2, R3, 0xfe, !PT ;  /* 0x0000000204027212 */ /* 0x000fe200078efe03 */
[----:B------:R-:W-:Y:S06]  /*d130*/  BRA.DIV UR4, `(.L_x_3423) ;  /* 0x0000003a04107947 */ /* 0x000fec000b800000 */
.L_x_3469:
[----:B------:R-:W2:Y:S01]  /*d140*/  LDL R3, [R1] ;  /* 0x0000000001037983 */ /* 0x000ea20000100800 */
[----:B------:R-:W-:Y:S02]  /*d150*/  LOP3.LUT R33, R2, R33, RZ, 0xfc, !PT ;  /* 0x0000002102217212 */ /* 0x000fe400078efcff */
[----:B------:R-:W-:Y:S02]  /*d160*/  ISETP.GT.U32.AND P1, PT, R31, 0x3f, PT ;  /* 0x0000003f1f00780c */ /* 0x000fe40003f24070 */
[----:B------:R-:W-:Y:S02]  /*d170*/  LOP3.LUT R16, R16, 0xfffffbff, RZ, 0xc0, !PT ;  /* 0xfffffbff10107812 */ /* 0x000fe400078ec0ff */
[----:B------:R-:W-:Y:S02]  /*d180*/  MOV R23, UR39 ;  /* 0x0000002700177c02 */ /* 0x000fe40008000f00 */
[----:B------:R-:W-:Y:S02]  /*d190*/  LOP3.LUT R17, R33, R0, RZ, 0xfc, !PT ;  /* 0x0000000021117212 */ /* 0x000fe400078efcff */
[----:B------:R-:W-:-:S02]  /*d1a0*/  SHF.R.S32.HI R23, RZ, 0x1f, R23 ;  /* 0x0000001fff177819 */ /* 0x000fc40000011417 */
[----:B--2---:R-:W-:-:S13]  /*d1b0*/  R2UR UR4, R3 ;  /* 0x00000000030472ca */ /* 0x004fda00000e0000 */
[----:B------:R-:W-:-:S06]  /*d1c0*/  ULOP3.LUT UR4, UR4, 0x2, URZ, 0xfc, !UPT ;  /* 0x0000000204047892 */ /* 0x000fcc000f8efc3f */
[----:B------:R-:W-:-:S05]  /*d1d0*/  IMAD.U32 R2, RZ, RZ, UR4 ;  /* 0x00000004ff027e24 */ /* 0x000fca000f8e00ff */
[----:B------:R-:W-:-:S13]  /*d1e0*/  ISETP.NE.AND P0, PT, R2, 0x3, PT ;  /* 0x000000030200780c */ /* 0x000fda0003f05270 */
[----:B------:R-:W-:-:S04]  /*d1f0*/  @P0 LOP3.LUT R16, R16, 0x400, RZ, 0xfc, !PT ;  /* 0x0000040010100812 */ /* 0x000fc800078efcff */
[----:B------:R-:W-:-:S04]  /*d200*/  LOP3.LUT R16, R16, 0xffffbfff, RZ, 0xc0, !PT ;  /* 0xffffbfff10107812 */ /* 0x000fc800078ec0ff */
[----:B------:R-:W-:Y:S01]  /*d210*/  @P1 LOP3.LUT R16, R16, 0x4000, RZ, 0xfc, !PT ;  /* 0x0000400010101812 */ /* 0x000fe200078efcff */
[----:B------:R-:W-:Y:S06]  /*d220*/  @!P0 BRA `(.L_x_3424) ;  /* 0x0000000000048947 */ /* 0x000fec0003800000 */
[----:B------:R-:W-:Y:S01]  /*d230*/  BPT.TRAP 0x1 ;  /* 0x000000040000795c */ /* 0x000fe20000300000 */
.L_x_3424:
[----:B------:R-:W-:-:S05]  /*d240*/  IMAD.MOV.U32 R0, RZ, RZ, 0x1 ;  /* 0x00000001ff007424 */ /* 0x000fca00078e00ff */
[----:B------:R-:W-:-:S04]  /*d250*/  SHF.L.U32 R0, R0, 0x1f, RZ ;  /* 0x0000001f00007819 */ /* 0x000fc800000006ff */
[----:B------:R-:W0:Y:S02]  /*d260*/  SYNCS.PHASECHK.TRANS64.TRYWAIT P0, [UR42+0x38840], R0 ;  /* 0x03884000ff0075a7 */ /* 0x000e24000800016a */
[----:B0-----:R-:W-:Y:S05]  /*d270*/  @!P0 BRA `(.L_x_3425) ;  /* 0x0000003400e08947 */ /* 0x001fea0003800000 */
.L_x_3470:
[----:B------:R-:W-:Y:S01]  /*d280*/  SHF.R.S32.HI R30, RZ, 0x1f, R19 ;  /* 0x0000001fff1e7819 */ /* 0x000fe20000011413 */
[----:B------:R-:W-:Y:S01]  /*d290*/  ULDC.64 UR4, c[0x0][0x300] ;  /* 0x0000c00000047ab9 */ /* 0x000fe20000000a00 */
[----:B------:R-:W-:Y:S01]  /*d2a0*/  R2UR UR6, R23 ;  /* 0x00000000170672ca */ /* 0x000fe200000e0000 */
[----:B0-----:R-:W-:Y:S01]  /*d2b0*/  IMAD.WIDE.U32 R2, R19, UR4, RZ ;  /* 0x0000000413027c25 */ /* 0x001fe2000f8e00ff */
[----:B------:R-:W-:Y:S02]  /*d2c0*/  SHF.R.U32.HI R8, RZ, 0x3, R6 ;  /* 0x00000003ff087819 */ /* 0x000fe40000011606 */
[----:B------:R-:W-:Y:S01]  /*d2d0*/  LOP3.LUT R16, R16, 0xfffffffe, RZ, 0xc0, !PT ;  /* 0xfffffffe10107812 */ /* 0x000fe200078ec0ff */
[----:B------:R-:W-:Y:S01]  /*d2e0*/  IMAD R0, R30, UR4, RZ ;  /* 0x000000041e007c24 */ /* 0x000fe2000f8e02ff */
[----:B------:R-:W-:-:S03]  /*d2f0*/  IADD3 R18, -R8, UR41, -R18 ;  /* 0x0000002908127c10 */ /* 0x000fc6000fffe912 */
        /* <DEDUP_REMOVED lines=16> */
[----:B------:R-:W-:Y:S02]  /*d400*/  ULDC UR4, c[0x0][0x2f4] ;  /* 0x0000bd0000047ab9 */ /* 0x000fe40000000800 */
[----:B------:R-:W-:-:S02]  /*d410*/  ISETP.GE.AND P2, PT, R22, UR4, PT ;  /* 0x0000000416007c0c */ /* 0x000fc4000bf46270 */
[----:B------:R-:W-:Y:S02]  /*d420*/  LEA.HI.X R4, R2, UR7, R3, 0x1, P0 ;  /* 0x0000000702047c11 */ /* 0x000fe400080f0c03 */
[----:B------:R-:W-:Y:S02]  /*d430*/  LOP3.LUT R2, R5, 0x1c0, RZ, 0xc0, !PT ;  /* 0x000001c005027812 */ /* 0x000fe400078ec0ff */
[----:B------:R-:W-:Y:S02]  /*d440*/  ISETP.GE.AND P0, PT, R18, 0x1, PT ;  /* 0x000000011200780c */ /* 0x000fe40003f06270 */
[----:B------:R-:W-:-:S04]  /*d450*/  LOP3.LUT R5, R2, 0x38, R5, 0xf8, !PT ;  /* 0x0000003802057812 */ /* 0x000fc800078ef805 */
[----:B------:R-:W-:Y:S01]  /*d460*/  LOP3.LUT R5, R5, 0x38, R24, 0x78, !PT ;  /* 0x0000003805057812 */ /* 0x000fe200078e7818 */
[----:B------:R-:W-:Y:S01]  /*d470*/  IMAD.SHL.U32 R24, R6, 0x8, RZ ;  /* 0x0000000806187824 */ /* 0x000fe200078e00ff */
[----:B------:R-:W-:-:S04]  /*d480*/  @P2 LOP3.LUT R16, R16, 0x1, RZ, 0xfc, !PT ;  /* 0x0000000110102812 */ /* 0x000fc800078efcff */
[----:B------:R-:W-:Y:S01]  /*d490*/  LOP3.LUT R24, R5, 0x200, R24, 0xf8, !PT ;  /* 0x0000020005187812 */ /* 0x000fe200078ef818 */
[----:B------:R-:W-:Y:S06]  /*d4a0*/  BRA.DIV UR5, `(.L_x_3426) ;  /* 0x00000036056c7947 */ /* 0x000fec000b800000 */
[----:B------:R-:W0:Y:S01]  /*d4b0*/  SHFL.IDX PT, R14, R0, RZ, 0x181f ;  /* 0x00181fff000e7589 */ /* 0x000e2200000e0000 */
[----:B------:R-:W-:-:S03]  /*d4c0*/  @P0 LEA R7, R24, UR42, 0x1 ;  /* 0x0000002a18070c11 */ /* 0x000fc6000f8e08ff */
[----:B------:R-:W1:Y:S04]  /*d4d0*/  SHFL.IDX PT, R2, R4, RZ, 0x181f ;  /* 0x00181fff04027589 */ /* 0x000e6800000e0000 */
[----:B------:R-:W-:Y:S01]  /*d4e0*/  SHFL.IDX PT, R5, R4, 0x1, 0x181f ;  /* 0x00381f0004057f89 */ /* 0x000fe200000e0000 */
[----:B0-----:R-:W-:-:S05]  /*d4f0*/  @P0 LEA R14, P1, R22, R14, 0x1 ;  /* 0x0000000e160e0211 */ /* 0x001fca00078208ff */
[----:B-1----:R-:W-:Y:S02]  /*d500*/  @P0 IMAD.X R3, RZ, RZ, R2, P1 ;  /* 0x000000ffff030224 */ /* 0x002fe400008e0602 */
        /* <DEDUP_REMOVED lines=10> */
[----:B------:R-:W-:-:S03]  /*d5b0*/  ISETP.GE.AND P0, PT, R18, 0x21, PT ;  /* 0x000000211200780c */ /* 0x000fc60003f06270 */
[----:B------:R-:W2:Y:S10]  /*d5c0*/  SHFL.IDX PT, R4, R4, 0x3, 0x181f ;  /* 0x00781f0004047f89 */ /* 0x000eb400000e0000 */
[----:B0-----:R-:W-:-:S02]  /*d5d0*/  @P0 LEA R2, P1, R22, R14, 0x1 ;  /* 0x0000000e16020211 */ /* 0x001fc400078208ff */
[----:B------:R0:W3:Y:S03]  /*d5e0*/  SHFL.IDX PT, R14, R0, 0x3, 0x181f ;  /* 0x00781f00000e7f89 */ /* 0x0000e600000e0000 */
[----:B-1----:R-:W-:Y:S01]  /*d5f0*/  @P0 IMAD.X R3, RZ, RZ, R5, P1 ;  /* 0x000000ffff030224 */ /* 0x002fe200008e0605 */
[----:B------:R-:W-:-:S05]  /*d600*/  @P0 LEA R5, R24, UR42, 0x1 ;  /* 0x0000002a18050c11 */ /* 0x000fca000f8e08ff */
[----:B------:R0:W-:Y:S02]  /*d610*/  @P0 LDGSTS.E.BYPASS.LTC128B.128 [R5+0x23400], desc[UR36][R2.64], !P2 ;  /* 0x2340000002050fae */ /* 0x0001e4000d101d64 */
.L_x_3480:
[----:B------:R-:W-:-:S13]  /*d620*/  ISETP.GE.AND P0, PT, R18, 0x31, PT ;  /* 0x000000311200780c */ /* 0x000fda0003f06270 */
[----:B0--3--:R-:W-:Y:S02]  /*d630*/  @P0 LEA R2, P1, R22, R14, 0x1 ;  /* 0x0000000e16020211 */ /* 0x009fe400078208ff */
[----:B------:R-:W-:-:S03]  /*d640*/  @P0 LEA R5, R24, UR42, 0x1 ;  /* 0x0000002a18050c11 */ /* 0x000fc6000f8e08ff */
[----:B--2---:R-:W-:-:S05]  /*d650*/  @P0 IMAD.X R3, RZ, RZ, R4, P1 ;  /* 0x000000ffff030224 */ /* 0x004fca00008e0604 */
        /* <DEDUP_REMOVED lines=11> */
.L_x_3427:
[----:B------:R-:W-:Y:S01]  /*d710*/  SYNCS.ARRIVE.TRANS64.A1T0 RZ, [UR42+0x38830], RZ ;  /* 0x038830ffffff79a7 */ /* 0x000fe2000810002a */
[----:B------:R-:W-:Y:S05]  /*d720*/  WARPSYNC.ALL ;  /* 0x0000000000007948 */ /* 0x000fea0003800000 */
[----:B------:R-:W-:Y:S01]  /*d730*/  UIADD3 UR4, UR42, 0x20400, URZ ;  /* 0x000204002a047890 */ /* 0x000fe2000fffe03f */
[----:B------:R-:W-:Y:S01]  /*d740*/  BAR.SYNC.DEFER_BLOCKING 0x8, 0x100 ;  /* 0x0204000000007b1d */ /* 0x000fe20000010000 */
[----:B------:R-:W-:Y:S02]  /*d750*/  USHF.R.S32.HI UR46, URZ, 0x1f, UR43 ;  /* 0x0000001f3f2e7899 */ /* 0x000fe4000801142b */
[----:B------:R-:W-:-:S06]  /*d760*/  ULOP3.LUT UP0, URZ, UR4, 0x3ff, URZ, 0xc0, !UPT ;  /* 0x000003ff043f7892 */ /* 0x000fcc000f80c03f */
        /* <DEDUP_REMOVED lines=18> */
.L_x_3428:
[----:B------:R-:W0:Y:S01]  /*d890*/  LDC R8, c[0x0][0x448] ;  /* 0x00011200ff087b82 */ /* 0x000e220000000800 */
[----:B------:R-:W1:Y:S01]  /*d8a0*/  S2R R20, SR_CTAID.X ;  /* 0x0000000000147919 */ /* 0x000e620000002500 */
[----:B------:R-:W-:Y:S01]  /*d8b0*/  R2UR UR6, R23 ;  /* 0x00000000170672ca */ /* 0x000fe200000e0000 */
[----:B------:R-:W-:Y:S01]  /*d8c0*/  ULDC.64 UR8, c[0x0][0x2d8] ;  /* 0x0000b60000087ab9 */ /* 0x000fe20000000a00 */
[----:B------:R-:W-:Y:S01]  /*d8d0*/  LOP3.LUT R16, R16, 0xfffff7ff, RZ, 0xc0, !PT ;  /* 0xfffff7ff10107812 */ /* 0x000fe200078ec0ff */
[----:B------:R-:W-:Y:S01]  /*d8e0*/  UIMAD.WIDE.U32 UR4, UR39, UR8, URZ ;  /* 0x00000008270472a5 */ /* 0x000fe2000f8e003f */
[----:B------:R-:W2:Y:S09]  /*d8f0*/  S2R R21, SR_TID.X ;  /* 0x0000000000157919 */ /* 0x000eb20000002100 */
[----:B------:R-:W-:-:S04]  /*d900*/  UIMAD UR6, UR6, UR8, URZ ;  /* 0x00000008060672a4 */ /* 0x000fc8000f8e023f */
[----:B------:R-:W-:-:S03]  /*d910*/  UIMAD UR6, UR39, UR9, UR6 ;  /* 0x00000009270672a4 */ /* 0x000fc6000f8e0206 */
[----:B------:R-:W-:Y:S01]  /*d920*/  ULDC.64 UR8, c[0x0][0x2e0] ;  /* 0x0000b80000087ab9 */ /* 0x000fe20000000a00 */
[----:B------:R-:W-:Y:S01]  /*d930*/  UIADD3 UR5, UR5, UR6, URZ ;  /* 0x0000000605057290 */ /* 0x000fe2000fffe03f */
[----:B0-----:R-:W-:Y:S01]  /*d940*/  ISETP.NE.AND P0, PT, R8, 0x1, PT ;  /* 0x000000010800780c */ /* 0x001fe20003f05270 */
[----:B------:R-:W-:Y:S02]  /*d950*/  UIMAD UR6, UR46, UR8, URZ ;  /* 0x000000082e0672a4 */ /* 0x000fe4000f8e023f */
[----:B------:R-:W-:Y:S02]  /*d960*/  UIMAD.WIDE.U32 UR4, UR43, UR8, UR4 ;  /* 0x000000082b0472a5 */ /* 0x000fe4000f8e0004 */
[----:B------:R-:W-:Y:S01]  /*d970*/  UIMAD UR6, UR43, UR9, UR6 ;  /* 0x000000092b0672a4 */ /* 0x000fe2000f8e0206 */
[----:B-1----:R-:W-:-:S03]  /*d980*/  IMAD R36, R20, 0x40, R31 ;  /* 0x0000004014247824 */ /* 0x002fc600078e021f */
[----:B------:R-:W-:Y:S01]  /*d990*/  UIADD3 UR6, UR5, UR6, URZ ;  /* 0x0000000605067290 */ /* 0x000fe2000fffe03f */
[----:B------:R-:W-:-:S03]  /*d9a0*/  IMAD.U32 R4, RZ, RZ, UR4 ;  /* 0x00000004ff047e24 */ /* 0x000fc6000f8e00ff */
[----:B------:R-:W0:Y:S01]  /*d9b0*/  @P0 LDC R3, c[0x0][0x44c] ;  /* 0x00011300ff030b82 */ /* 0x000e220000000800 */
[----:B------:R-:W-:Y:S01]  /*d9c0*/  IMAD.MOV.U32 R6, RZ, RZ, R36 ;  /* 0x000000ffff067224 */ /* 0x000fe200078e0024 */
[----:B------:R-:W-:Y:S01]  /*d9d0*/  @P0 LOP3.LUT R16, R16, 0x800, RZ, 0xfc, !PT ;  /* 0x0000080010100812 */ /* 0x000fe200078efcff */
[----:B------:R-:W-:Y:S01]  /*d9e0*/  IMAD.MOV.U32 R2, RZ, RZ, R4 ;  /* 0x000000ffff027224 */ /* 0x000fe200078e0004 */
[----:B--2---:R-:W-:-:S04]  /*d9f0*/  LOP3.LUT R21, R21, 0x7f, RZ, 0xc0, !PT ;  /* 0x0000007f15157812 */ /* 0x004fc800078ec0ff */
[----:B------:R-:W1:Y:S01]  /*da00*/  @P0 LDC R5, c[0x0][0x450] ;  /* 0x00011400ff050b82 */ /* 0x000e620000000800 */
[----:B------:R-:W-:Y:S01]  /*da10*/  SHF.R.U32.HI R21, RZ, 0x3, R21 ;  /* 0x00000003ff157819 */ /* 0x000fe20000011615 */
[----:B0-----:R-:W-:-:S04]  /*da20*/  @P0 IMAD.HI.U32 R0, R36, R3, RZ ;  /* 0x0000000324000227 */ /* 0x001fc800078e00ff */
[----:B------:R-:W-:Y:S01]  /*da30*/  IMAD.U32 R3, RZ, RZ, UR6 ;  /* 0x00000006ff037e24 */ /* 0x000fe2000f8e00ff */
[----:B-1----:R-:W-:Y:S01]  /*da40*/  @P0 SHF.R.U32.HI R6, RZ, R5, R0 ;  /* 0x00000005ff060219 */ /* 0x002fe20000011600 */
[----:B------:R-:W-:Y:S01]  /*da50*/  IMAD.U32 R5, RZ, RZ, UR5 ;  /* 0x00000005ff057e24 */ /* 0x000fe2000f8e00ff */
[----:B------:R-:W-:Y:S02]  /*da60*/  ULDC.64 UR4, c[0x0][0x2d0] ;  /* 0x0000b40000047ab9 */ /* 0x000fe40000000a00 */
[--C-:B------:R-:W-:Y:S01]  /*da70*/  SHF.R.S32.HI R0, RZ, 0x1f, R6.reuse ;  /* 0x0000001fff007819 */ /* 0x100fe20000011406 */
[----:B------:R-:W-:Y:S02]  /*da80*/  IMAD.MOV R7, RZ, RZ, -R6 ;  /* 0x000000ffff077224 */ /* 0x000fe400078e0a06 */
[----:B------:R-:W-:-:S04]  /*da90*/  IMAD.WIDE.U32 R2, R6, UR4, R2 ;  /* 0x0000000406027c25 */ /* 0x000fc8000f8e0002 */
[----:B------:R-:W-:Y:S02]  /*daa0*/  IMAD R5, R0, UR4, RZ ;  /* 0x0000000400057c24 */ /* 0x000fe4000f8e02ff */
[----:B------:R-:W-:Y:S02]  /*dab0*/  IMAD R0, R8, R7, R36 ;  /* 0x0000000708007224 */ /* 0x000fe400078e0224 */
[----:B------:R-:W-:Y:S01]  /*dac0*/  IMAD R4, R6, UR5, R5 ;  /* 0x0000000506047c24 */ /* 0x000fe2000f8e0205 */
[----:B------:R-:W-:Y:S02]  /*dad0*/  ULDC.64 UR4, c[0x0][0x2c8] ;  /* 0x0000b20000047ab9 */ /* 0x000fe40000000a00 */
[----:B------:R-:W-:Y:S01]  /*dae0*/  SHF.R.S32.HI R5, RZ, 0x1f, R0 ;  /* 0x0000001fff057819 */ /* 0x000fe20000011400 */
[----:B------:R-:W-:-:S04]  /*daf0*/  IMAD.IADD R3, R3, 0x1, R4 ;  /* 0x0000000103037824 */ /* 0x000fc800078e0204 */
[----:B------:R-:W-:Y:S02]  /*db00*/  IMAD R5, R5, UR4, RZ ;  /* 0x0000000405057c24 */ /* 0x000fe4000f8e02ff */
[----:B------:R-:W-:-:S04]  /*db10*/  IMAD.WIDE.U32 R2, R0, UR4, R2 ;  /* 0x0000000400027c25 */ /* 0x000fc8000f8e0002 */
[----:B------:R-:W-:Y:S01]  /*db20*/  IMAD R5, R0, UR5, R5 ;  /* 0x0000000500057c24 */ /* 0x000fe2000f8e0205 */
[----:B------:R-:W-:Y:S02]  /*db30*/  ULDC.64 UR4, c[0x0][0x280] ;  /* 0x0000a00000047ab9 */ /* 0x000fe40000000a00 */
[----:B------:R-:W-:Y:S01]  /*db40*/  LEA R0, P0, R2, UR4, 0x1 ;  /* 0x0000000402007c11 */ /* 0x000fe2000f8008ff */
[----:B------:R-:W-:Y:S01]  /*db50*/  IMAD.IADD R3, R3, 0x1, R5 ;  /* 0x0000000103037824 */ /* 0x000fe200078e0205 */
[----:B------:R-:W-:-:S04]  /*db60*/  ULDC UR4, c[0x0][0x2b8] ;  /* 0x0000ae0000047ab9 */ /* 0x000fc80000000800 */
[----:B------:R-:W-:Y:S01]  /*db70*/  LEA.HI.X R4, R2, UR5, R3, 0x1, P0 ;  /* 0x0000000502047c11 */ /* 0x000fe200080f0c03 */
[----:B------:R-:W-:Y:S01]  /*db80*/  UMOV UR5, 0xffffffff ;  /* 0xffffffff00057882 */ /* 0x000fe20000000000 */
[----:B------:R-:W-:Y:S02]  /*db90*/  ISETP.GE.AND P0, PT, R22, UR4, PT ;  /* 0x0000000416007c0c */ /* 0x000fe4000bf06270 */
[----:B------:R-:W-:Y:S11]  /*dba0*/  BRA.DIV UR5, `(.L_x_3429) ;  /* 0x0000003205cc7947 */ /* 0x000ff6000b800000 */
[----:B------:R-:W0:Y:S01]  /*dbb0*/  LDC R3, c[0x0][0x448] ;  /* 0x00011200ff037b82 */ /* 0x000e220000000800 */
[----:B------:R-:W1:Y:S01]  /*dbc0*/  SHFL.IDX PT, R14, R0, RZ, 0x181f ;  /* 0x00181fff000e7589 */ /* 0x000e6200000e0000 */
[----:B------:R-:W-:Y:S01]  /*dbd0*/  ULDC UR4, c[0x0][0x288] ;  /* 0x0000a20000047ab9 */ /* 0x000fe20000000800 */
[----:B------:R-:W-:Y:S01]  /*dbe0*/  IMAD R6, R20, 0x40, R21 ;  /* 0x0000004014067824 */ /* 0x000fe200078e0215 */
[----:B------:R-:W-:Y:S01]  /*dbf0*/  LOP3.LUT R16, R16, 0xfffffeff, RZ, 0xc0, !PT ;  /* 0xfffffeff10107812 */ /* 0x000fe200078ec0ff */
[----:B------:R-:W2:Y:S02]  /*dc00*/  SHFL.IDX PT, R2, R4, RZ, 0x181f ;  /* 0x00181fff04027589 */ /* 0x000ea400000e0000 */
[----:B------:R-:W-:Y:S02]  /*dc10*/  VIADD R8, R6, 0x10 ;  /* 0x0000001006087836 */ /* 0x000fe40000000000 */
[----:B------:R-:W3:Y:S04]  /*dc20*/  SHFL.IDX PT, R7, R0, 0x1, 0x181f ;  /* 0x00381f0000077f89 */ /* 0x000ee800000e0000 */
[----:B------:R-:W4:Y:S01]  /*dc30*/  SHFL.IDX PT, R9, R4, 0x1, 0x181f ;  /* 0x00381f0004097f89 */ /* 0x000f2200000e0000 */
[----:B0-----:R-:W-:-:S05]  /*dc40*/  IMAD R5, R3, UR4, RZ ;  /* 0x0000000403057c24 */ /* 0x001fca000f8e02ff */
[-C--:B------:R-:W-:Y:S02]  /*dc50*/  ISETP.GE.AND P2, PT, R6, R5.reuse, PT ;  /* 0x000000050600720c */ /* 0x080fe40003f46270 */
[----:B------:R-:W-:-:S11]  /*dc60*/  ISETP.GE.AND P3, PT, R8, R5, PT ;  /* 0x000000050800720c */ /* 0x000fd60003f66270 */
[----:B-1----:R-:W-:Y:S02]  /*dc70*/  @!P2 LEA R3, P1, R22, R14, 0x1 ;  /* 0x0000000e1603a211 */ /* 0x002fe400078208ff */
[----:B------:R-:W-:Y:S01]  /*dc80*/  @!P2 LEA R8, R24, UR42, 0x1 ;  /* 0x0000002a1808ac11 */ /* 0x000fe2000f8e08ff */
[----:B------:R-:W-:Y:S01]  /*dc90*/  SHFL.IDX PT, R14, R0, 0x3, 0x181f ;  /* 0x00781f00000e7f89 */ /* 0x000fe200000e0000 */
[----:B------:R-:W-:Y:S01]  /*dca0*/  @P2 LOP3.LUT R16, R16, 0x100, RZ, 0xfc, !PT ;  /* 0x0000010010102812 */ /* 0x000fe200078efcff */
[----:B--2---:R-:W-:Y:S01]  /*dcb0*/  @!P2 IMAD.X R2, RZ, RZ, R2, P1 ;  /* 0x000000ffff02a224 */ /* 0x004fe200008e0602 */
[----:B---3--:R-:W-:Y:S02]  /*dcc0*/  @!P3 LEA R7, P1, R22, R7, 0x1 ;  /* 0x000000071607b211 */ /* 0x008fe400078208ff */
[----:B------:R-:W-:Y:S02]  /*dcd0*/  @!P3 LEA R10, R24, UR42, 0x1 ;  /* 0x0000002a180abc11 */ /* 0x000fe4000f8e08ff */
[----:B------:R-:W-:-:S02]  /*dce0*/  @!P2 LOP3.LUT R3, R3, R2, RZ, 0x3c, !PT ;  /* 0x000000020303a212 */ /* 0x000fc400078e3cff */
[----:B----4-:R-:W-:Y:S02]  /*dcf0*/  @!P3 IADD3.X R9, RZ, R9, RZ, P1, !PT ;  /* 0x00000009ff09b210 */ /* 0x010fe40000ffe4ff */
[C---:B------:R-:W-:Y:S02]  /*dd00*/  @!P2 LOP3.LUT R2, R3.reuse, R2, RZ, 0x3c, !PT ;  /* 0x000000020302a212 */ /* 0x040fe400078e3cff */
[----:B------:R-:W-:Y:S02]  /*dd10*/  LOP3.LUT R16, R16, 0xffffff7f, RZ, 0xc0, !PT ;  /* 0xffffff7f10107812 */ /* 0x000fe400078ec0ff */
[----:B------:R-:W-:Y:S02]  /*dd20*/  @!P2 LOP3.LUT R3, R3, R2, RZ, 0x3c, !PT ;  /* 0x000000020303a212 */ /* 0x000fe400078e3cff */
[----:B------:R-:W-:-:S03]  /*dd30*/  @P3 LOP3.LUT R16, R16, 0x80, RZ, 0xfc, !PT ;  /* 0x0000008010103812 */ /* 0x000fc600078efcff */
[----:B------:R0:W-:Y:S01]  /*dd40*/  @!P2 LDGSTS.E.BYPASS.LTC128B.128 [R8+0x20400], desc[UR36][R2.64], !P0 ;  /* 0x204000000208afae */ /* 0x0001e2000c101d64 */
[----:B------:R-:W-:-:S03]  /*dd50*/  LOP3.LUT R16, R16, 0xffffffbf, RZ, 0xc0, !PT ;  /* 0xffffffbf10107812 */ /* 0x000fc600078ec0ff */
[----:B0-----:R-:W0:Y:S01]  /*dd60*/  SHFL.IDX PT, R8, R0, 0x2, 0x181f ;  /* 0x00581f0000087f89 */ /* 0x001e2200000e0000 */
[----:B------:R-:W-:-:S03]  /*dd70*/  VIADD R3, R6, 0x20 ;  /* 0x0000002006037836 */ /* 0x000fc60000000000 */
[----:B------:R-:W1:Y:S02]  /*dd80*/  SHFL.IDX PT, R2, R4, 0x2, 0x181f ;  /* 0x00581f0004027f89 */ /* 0x000e6400000e0000 */
[----:B------:R-:W-:Y:S01]  /*dd90*/  ISETP.GE.AND P2, PT, R3, R5, PT ;  /* 0x000000050300720c */ /* 0x000fe20003f46270 */
[----:B------:R-:W-:Y:S01]  /*dda0*/  @!P3 IMAD.MOV.U32 R3, RZ, RZ, R9 ;  /* 0x000000ffff03b224 */ /* 0x000fe200078e0009 */
[----:B------:R-:W2:Y:S11]  /*ddb0*/  SHFL.IDX PT, R4, R4, 0x3, 0x181f ;  /* 0x00781f0004047f89 */ /* 0x000eb600000e0000 */
[----:B------:R-:W-:-:S02]  /*ddc0*/  @P2 LOP3.LUT R16, R16, 0x40, RZ, 0xfc, !PT ;  /* 0x0000004010102812 */ /* 0x000fc400078efcff */
[----:B0-----:R-:W-:-:S05]  /*ddd0*/  @!P2 LEA R8, P1, R22, R8, 0x1 ;  /* 0x000000081608a211 */ /* 0x001fca00078208ff */
[----:B-1----:R-:W-:Y:S02]  /*dde0*/  @!P2 IMAD.X R11, RZ, RZ, R2, P1 ;  /* 0x000000ffff0ba224 */ /* 0x002fe400008e0602 */
[----:B------:R-:W-:Y:S01]  /*ddf0*/  @!P3 IMAD.MOV.U32 R2, RZ, RZ, R7 ;  /* 0x000000ffff02b224 */ /* 0x000fe200078e0007 */
[----:B------:R-:W-:-:S04]  /*de00*/  @!P2 LEA R7, R24, UR42, 0x1 ;  /* 0x0000002a1807ac11 */ /* 0x000fc8000f8e08ff */
[----:B------:R0:W-:Y:S02]  /*de10*/  @!P3 LDGSTS.E.BYPASS.LTC128B.128 [R10+0x20c00], desc[UR36][R2.64], !P0 ;  /* 0x20c00000020abfae */ /* 0x0001e4000c101d64 */
[----:B0-----:R-:W-:Y:S02]  /*de20*/  @!P2 IMAD.MOV.U32 R2, RZ, RZ, R8 ;  /* 0x000000ffff02a224 */ /* 0x001fe400078e0008 */
[----:B------:R-:W-:-:S05]  /*de30*/  @!P2 IMAD.MOV.U32 R3, RZ, RZ, R11 ;  /* 0x000000ffff03a224 */ /* 0x000fca00078e000b */
[----:B--2---:R0:W-:Y:S02]  /*de40*/  @!P2 LDGSTS.E.BYPASS.LTC128B.128 [R7+0x21400], desc[UR36][R2.64], !P0 ;  /* 0x214000000207afae */ /* 0x0041e4000c101d64 */
.L_x_3489:
[----:B------:R-:W-:Y:S01]  /*de50*/  VIADD R6, R6, 0x30 ;  /* 0x0000003006067836 */ /* 0x000fe20000000000 */
[----:B------:R-:W-:-:S04]  /*de60*/  LOP3.LUT R16, R16, 0xffffdfff, RZ, 0xc0, !PT ;  /* 0xffffdfff10107812 */ /* 0x000fc800078ec0ff */
[----:B------:R-:W-:-:S13]  /*de70*/  ISETP.GE.AND P2, PT, R6, R5, PT ;  /* 0x000000050600720c */ /* 0x000fda0003f46270 */
[----:B0-----:R-:W-:Y:S02]  /*de80*/  @!P2 LEA R2, P1, R22, R14, 0x1 ;  /* 0x0000000e1602a211 */ /* 0x001fe400078208ff */
[----:B------:R-:W-:Y:S02]  /*de90*/  @!P2 LEA R5, R24, UR42, 0x1 ;  /* 0x0000002a1805ac11 */ /* 0x000fe4000f8e08ff */
[----:B------:R-:W-:Y:S01]  /*dea0*/  @P2 LOP3.LUT R16, R16, 0x2000, RZ, 0xfc, !PT ;  /* 0x0000200010102812 */ /* 0x000fe200078efcff */
[----:B------:R-:W-:-:S05]  /*deb0*/  @!P2 IMAD.X R3, RZ, RZ, R4, P1 ;  /* 0x000000ffff03a224 */ /* 0x000fca00008e0604 */
        /* <DEDUP_REMOVED lines=8> */
[----:B------:R-:W-:Y:S02]  /*df40*/  UIADD3 UR4, UR42, 0x26400, URZ ;  /* 0x000264002a047890 */ /* 0x000fe4000fffe03f */
[----:B------:R-:W-:Y:S02]  /*df50*/  SYNCS.ARRIVE.TRANS64.A1T0 RZ, [UR42+0x38800], RZ ;  /* 0x038800ffffff79a7 */ /* 0x000fe4000810002a */
[----:B------:R-:W-:-:S06]  /*df60*/  ULOP3.LUT UP0, URZ, UR4, 0x3ff, URZ, 0xc0, !UPT ;  /* 0x000003ff043f7892 */ /* 0x000fcc000f80c03f */
[----:B------:R-:W-:-:S13]  /*df70*/  PLOP3.LUT P0, PT, PT, PT, UP0, 0x80, 0x0 ;  /* 0x000000000000781c */ /* 0x000fda0003f0f008 */
[----:B0-----:R-:W-:Y:S05]  /*df80*/  @!P0 BRA `(.L_x_3430) ;  /* 0x0000000000408947 */ /* 0x001fea0003800000 */
[----:B------:R-:W-:Y:S01]  /*df90*/  MOV R2, 0x0 ;  /* 0x0000000000027802 */ /* 0x000fe20000000f00 */
[----:B------:R-:W-:Y:S01]  /*dfa0*/  ULDC.64 UR6, c[0x4][0xf0] ;  /* 0x01003c0000067ab9 */ /* 0x000fe20000000a00 */
[----:B------:R-:W-:Y:S01]  /*dfb0*/  ULDC.64 UR8, c[0x4][0xf8] ;  /* 0x01003e0000087ab9 */ /* 0x000fe20000000a00 */
[----:B------:R-:W-:Y:S01]  /*dfc0*/  ULDC.64 UR4, c[0x4][0x60] ;  /* 0x0100180000047ab9 */ /* 0x000fe20000000a00 */
[----:B------:R-:W-:Y:S01]  /*dfd0*/  IMAD.U32 R4, RZ, RZ, UR6 ;  /* 0x00000006ff047e24 */ /* 0x000fe2000f8e00ff */
[----:B------:R-:W-:Y:S01]  /*dfe0*/  MOV R13, RZ ;  /* 0x000000ff000d7202 */ /* 0x000fe20000000f00 */
[----:B------:R-:W0:Y:S01]  /*dff0*/  LDC.64 R2, c[0x4][R2] ;  /* 0x0100000002027b82 */ /* 0x000e220000000a00 */
[----:B------:R-:W-:Y:S02]  /*e000*/  IMAD.U32 R5, RZ, RZ, UR7 ;  /* 0x00000007ff057e24 */ /* 0x000fe4000f8e00ff */
[----:B------:R-:W-:Y:S02]  /*e010*/  IMAD.U32 R6, RZ, RZ, UR8 ;  /* 0x00000008ff067e24 */ /* 0x000fe4000f8e00ff */
[----:B------:R-:W-:-:S02]  /*e020*/  IMAD.U32 R7, RZ, RZ, UR9 ;  /* 0x00000009ff077e24 */ /* 0x000fc4000f8e00ff */
[----:B------:R-:W-:Y:S02]  /*e030*/  IMAD.U32 R10, RZ, RZ, UR4 ;  /* 0x00000004ff0a7e24 */ /* 0x000fe4000f8e00ff */
[----:B------:R-:W-:Y:S02]  /*e040*/  IMAD.U32 R11, RZ, RZ, UR5 ;  /* 0x00000005ff0b7e24 */ /* 0x000fe4000f8e00ff */
[----:B------:R-:W-:Y:S02]  /*e050*/  IMAD.MOV.U32 R8, RZ, RZ, 0x70 ;  /* 0x00000070ff087424 */ /* 0x000fe400078e00ff */
[----:B------:R-:W-:-:S07]  /*e060*/  IMAD.MOV.U32 R12, RZ, RZ, 0x1 ;  /* 0x00000001ff0c7424 */ /* 0x000fce00078e00ff */
[----:B------:R-:W-:-:S07]  /*e070*/  LEPC R20, `(.L_x_3430) ;  /* 0x000000001014794e */ /* 0x000fce0000000000 */
[----:B0-----:R-:W-:Y:S05]  /*e080*/  CALL.ABS.NOINC R2 ;  /* 0x0000000002007343 */ /* 0x001fea0003c00000 */
.L_x_3430:
[----:B------:R-:W0:Y:S01]  /*e090*/  LDC R2, c[0x0][0x448] ;  /* 0x00011200ff027b82 */ /* 0x000e220000000800 */
[----:B------:R-:W-:Y:S01]  /*e0a0*/  R2UR UR6, R23 ;  /* 0x00000000170672ca */ /* 0x000fe200000e0000 */
[----:B------:R-:W-:Y:S01]  /*e0b0*/  ULDC.64 UR8, c[0x0][0x3d8] ;  /* 0x0000f60000087ab9 */ /* 0x000fe20000000a00 */
[----:B------:R-:W-:Y:S01]  /*e0c0*/  ULDC UR7, c[0x0][0x448] ;  /* 0x0001120000077ab9 */ /* 0x000fe20000000800 */
[----:B------:R-:W-:Y:S01]  /*e0d0*/  UIMAD.WIDE.U32 UR4, UR39, UR8, URZ ;  /* 0x00000008270472a5 */ /* 0x000fe2000f8e003f */
[C---:B------:R-:W-:Y:S02]  /*e0e0*/  LOP3.LUT R10, R22.reuse, 0x80, RZ, 0xfc, !PT ;  /* 0x00000080160a7812 */ /* 0x040fe400078efcff */
[C---:B------:R-:W-:Y:S02]  /*e0f0*/  LOP3.LUT R8, R22.reuse, 0x40, RZ, 0xfc, !PT ;  /* 0x0000004016087812 */ /* 0x040fe400078efcff */
[----:B------:R-:W-:Y:S02]  /*e100*/  LOP3.LUT R6, R22, 0x180, RZ, 0xfc, !PT ;  /* 0x0000018016067812 */ /* 0x000fe400078efcff */
[----:B------:R-:W-:-:S03]  /*e110*/  LOP3.LUT R16, R16, 0xfffff7ff, RZ, 0xc0, !PT ;  /* 0xfffff7ff10107812 */ /* 0x000fc600078ec0ff */
[----:B------:R-:W-:-:S04]  /*e120*/  UIMAD UR6, UR6, UR8, URZ ;  /* 0x00000008060672a4 */ /* 0x000fc8000f8e023f */
[----:B------:R-:W-:-:S03]  /*e130*/  UIMAD UR6, UR39, UR9, UR6 ;  /* 0x00000009270672a4 */ /* 0x000fc6000f8e0206 */
[----:B------:R-:W-:Y:S01]  /*e140*/  ULDC.64 UR8, c[0x0][0x3e0] ;  /* 0x0000f80000087ab9 */ /* 0x000fe20000000a00 */
[----:B------:R-:W-:Y:S01]  /*e150*/  UIADD3 UR5, UR5, UR6, URZ ;  /* 0x0000000605057290 */ /* 0x000fe2000fffe03f */
[----:B0-----:R-:W-:Y:S01]  /*e160*/  ISETP.NE.AND P6, PT, R2, 0x1, PT ;  /* 0x000000010200780c */ /* 0x001fe20003fc5270 */
[----:B------:R-:W-:Y:S01]  /*e170*/  IMAD.MOV.U32 R2, RZ, RZ, R36 ;  /* 0x000000ffff027224 */ /* 0x000fe200078e0024 */
[----:B------:R-:W-:Y:S02]  /*e180*/  UIMAD UR6, UR46, UR8, URZ ;  /* 0x000000082e0672a4 */ /* 0x000fe4000f8e023f */
[----:B------:R-:W-:Y:S02]  /*e190*/  UIMAD.WIDE.U32 UR4, UR43, UR8, UR4 ;  /* 0x000000082b0472a5 */ /* 0x000fe4000f8e0004 */
[----:B------:R-:W-:-:S03]  /*e1a0*/  UIMAD UR6, UR43, UR9, UR6 ;  /* 0x000000092b0672a4 */ /* 0x000fc6000f8e0206 */
[----:B------:R-:W-:Y:S01]  /*e1b0*/  ULDC.64 UR8, c[0x0][0x3d0] ;  /* 0x0000f40000087ab9 */ /* 0x000fe20000000a00 */
[----:B------:R-:W-:Y:S01]  /*e1c0*/  UIADD3 UR5, UR5, UR6, URZ ;  /* 0x0000000605057290 */ /* 0x000fe2000fffe03f */
[----:B------:R-:W-:Y:S02]  /*e1d0*/  IMAD.U32 R9, RZ, RZ, UR8 ;  /* 0x00000008ff097e24 */ /* 0x000fe4000f8e00ff */
[----:B------:R-:W0:Y:S08]  /*e1e0*/  @P6 LDC R3, c[0x0][0x44c] ;  /* 0x00011300ff036b82 */ /* 0x000e300000000800 */
[----:B------:R-:W1:Y:S01]  /*e1f0*/  @P6 LDC R0, c[0x0][0x450] ;  /* 0x00011400ff006b82 */ /* 0x000e620000000800 */
[----:B0-----:R-:W-:-:S05]  /*e200*/  @P6 IMAD.HI.U32 R3, R36, R3, RZ ;  /* 0x0000000324036227 */ /* 0x001fca00078e00ff */
[----:B-1----:R-:W-:-:S04]  /*e210*/  @P6 SHF.R.U32.HI R2, RZ, R0, R3 ;  /* 0x00000000ff026219 */ /* 0x002fc80000011603 */
[--C-:B------:R-:W-:Y:S01]  /*e220*/  SHF.R.S32.HI R0, RZ, 0x1f, R2.reuse ;  /* 0x0000001fff007819 */ /* 0x100fe20000011402 */
[----:B------:R-:W-:-:S04]  /*e230*/  IMAD.MOV R5, RZ, RZ, -R2 ;  /* 0x000000ffff057224 */ /* 0x000fc800078e0a02 */
[----:B------:R-:W-:Y:S02]  /*e240*/  IMAD R3, R0, UR8, RZ ;  /* 0x0000000800037c24 */ /* 0x000fe4000f8e02ff */
[----:B------:R-:W-:Y:S02]  /*e250*/  IMAD R5, R5, UR7, R36 ;  /* 0x0000000705057c24 */ /* 0x000fe4000f8e0224 */
[C---:B------:R-:W-:Y:S02]  /*e260*/  IMAD R7, R2.reuse, UR9, R3 ;  /* 0x0000000902077c24 */ /* 0x040fe4000f8e0203 */
[----:B------:R-:W-:Y:S01]  /*e270*/  IMAD.WIDE.U32 R2, R2, R9, UR4 ;  /* 0x0000000402027e25 */ /* 0x000fe2000f8e0009 */
[----:B------:R-:W-:Y:S01]  /*e280*/  SHF.R.S32.HI R0, RZ, 0x1f, R5 ;  /* 0x0000001fff007819 */ /* 0x000fe20000011405 */
[----:B------:R-:W-:Y:S02]  /*e290*/  ULDC.64 UR4, c[0x0][0x3c8] ;  /* 0x0000f20000047ab9 */ /* 0x000fe40000000a00 */
[----:B------:R-:W-:-:S02]  /*e2a0*/  IMAD.IADD R3, R3, 0x1, R7 ;  /* 0x0000000103037824 */ /* 0x000fc400078e0207 */
[----:B------:R-:W-:Y:S02]  /*e2b0*/  IMAD R0, R0, UR4, RZ ;  /* 0x0000000400007c24 */ /* 0x000fe4000f8e02ff */
[----:B------:R-:W-:-:S04]  /*e2c0*/  IMAD.WIDE.U32 R2, R5, UR4, R2 ;  /* 0x0000000405027c25 */ /* 0x000fc8000f8e0002 */
[----:B------:R-:W-:Y:S01]  /*e2d0*/  IMAD R7, R5, UR5, R0 ;  /* 0x0000000505077c24 */ /* 0x000fe2000f8e0200 */
[----:B------:R-:W-:Y:S02]  /*e2e0*/  ULDC.64 UR4, c[0x0][0x390] ;  /* 0x0000e40000047ab9 */ /* 0x000fe40000000a00 */
[----:B------:R-:W-:Y:S01]  /*e2f0*/  LEA R0, P0, R2, UR4, 0x1 ;  /* 0x0000000402007c11 */ /* 0x000fe2000f8008ff */
[----:B------:R-:W-:Y:S01]  /*e300*/  ULDC UR4, c[0x0][0x3b8] ;  /* 0x0000ee0000047ab9 */ /* 0x000fe20000000800 */
[----:B------:R-:W-:Y:S01]  /*e310*/  IMAD.IADD R3, R3, 0x1, R7 ;  /* 0x0000000103037824 */ /* 0x000fe200078e0207 */
[----:B------:R-:W-:Y:S02]  /*e320*/  ISETP.GE.AND P1, PT, R22, UR4, PT ;  /* 0x0000000416007c0c */ /* 0x000fe4000bf26270 */
[----:B------:R-:W-:Y:S02]  /*e330*/  ISETP.GE.AND P4, PT, R10, UR4, PT ;  /* 0x000000040a007c0c */ /* 0x000fe4000bf86270 */
[----:B------:R-:W-:-:S02]  /*e340*/  ISETP.GE.AND P5, PT, R8, UR4, PT ;  /* 0x0000000408007c0c */ /* 0x000fc4000bfa6270 */
[----:B------:R-:W-:Y:S02]  /*e350*/  LOP3.LUT R8, R22, 0xc0, RZ, 0xfc, !PT ;  /* 0x000000c016087812 */ /* 0x000fe400078efcff */
[----:B------:R-:W-:Y:S02]  /*e360*/  LEA.HI.X R4, R2, UR5, R3, 0x1, P0 ;  /* 0x0000000502047c11 */ /* 0x000fe400080f0c03 */
[----:B------:R-:W-:Y:S02]  /*e370*/  SEL R2, RZ, 0x1, P1 ;  /* 0x00000001ff027807 */ /* 0x000fe40000800000 */
[----:B------:R-:W-:Y:S02]  /*e380*/  SEL R3, RZ, 0x4, P4 ;  /* 0x00000004ff037807 */ /* 0x000fe40002000000 */
[----:B------:R-:W-:Y:S02]  /*e390*/  SEL R7, RZ, 0x2, P5 ;  /* 0x00000002ff077807 */ /* 0x000fe40002800000 */
[----:B------:R-:W-:-:S02]  /*e3a0*/  ISETP.GE.AND P2, PT, R35, UR4, PT ;  /* 0x0000000423007c0c */ /* 0x000fc4000bf46270 */
[----:B------:R-:W-:Y:S02]  /*e3b0*/  ISETP.GE.AND P3, PT, R8, UR4, PT ;  /* 0x0000000408007c0c */ /* 0x000fe4000bf66270 */
[----:B------:R-:W-:Y:S02]  /*e3c0*/  IADD3 R7, R3, R7, R2 ;  /* 0x0000000703077210 */ /* 0x000fe40007ffe002 */
[----:B------:R-:W-:Y:S02]  /*e3d0*/  ISETP.GE.AND P0, PT, R6, UR4, PT ;  /* 0x0000000406007c0c */ /* 0x000fe4000bf06270 */
[----:B------:R-:W-:Y:S02]  /*e3e0*/  @P1 LOP3.LUT R16, R16, 0x800, RZ, 0xfc, !PT ;  /* 0x0000080010101812 */ /* 0x000fe400078efcff */
[----:B------:R-:W-:Y:S02]  /*e3f0*/  SEL R2, RZ, 0x10, P2 ;  /* 0x00000010ff027807 */ /* 0x000fe40001000000 */
[----:B------:R-:W-:-:S02]  /*e400*/  SEL R3, RZ, 0x8, P3 ;  /* 0x00000008ff037807 */ /* 0x000fc40001800000 */
[----:B------:R-:W-:Y:S02]  /*e410*/  ISETP.GE.AND P1, PT, R34, UR4, PT ;  /* 0x0000000422007c0c */ /* 0x000fe4000bf26270 */
[----:B------:R-:W-:Y:S02]  /*e420*/  SEL R5, RZ, 0x40, P0 ;  /* 0x00000040ff057807 */ /* 0x000fe40000000000 */
[----:B------:R-:W-:Y:S02]  /*e430*/  IADD3 R3, R2, R7, R3 ;  /* 0x0000000702037210 */ /* 0x000fe40007ffe003 */
[----:B------:R-:W-:Y:S01]  /*e440*/  ISETP.GE.AND P0, PT, R37, UR4, PT ;  /* 0x0000000425007c0c */ /* 0x000fe2000bf06270 */
[----:B------:R-:W-:Y:S01]  /*e450*/  UMOV UR4, 0xffffffff ;  /* 0xffffffff00047882 */ /* 0x000fe20000000000 */
[----:B------:R-:W-:Y:S02]  /*e460*/  SEL R2, RZ, 0x20, P1 ;  /* 0x00000020ff027807 */ /* 0x000fe40000800000 */
[----:B------:R-:W-:-:S02]  /*e470*/  SEL R6, RZ, 0x80, P0 ;  /* 0x00000080ff067807 */ /* 0x000fc40000000000 */
[----:B------:R-:W-:-:S05]  /*e480*/  IADD3 R5, R5, R3, R2 ;  /* 0x0000000305057210 */ /* 0x000fca0007ffe002 */
[----:B------:R-:W-:Y:S01]  /*e490*/  IMAD.IADD R6, R5, 0x1, R6 ;  /* 0x0000000105067824 */ /* 0x000fe200078e0206 */
[----:B------:R-:W-:Y:S06]  /*e4a0*/  BRA.DIV UR4, `(.L_x_3431) ;  /* 0x0000002e04ec7947 */ /* 0x000fec000b800000 */
[----:B------:R-:W0:Y:S01]  /*e4b0*/  SHFL.IDX PT, R14, R0, RZ, 0x181f ;  /* 0x00181fff000e7589 */ /* 0x000e2200000e0000 */
[----:B------:R-:W-:Y:S02]  /*e4c0*/  LOP3.LUT P6, RZ, R16, 0x100, RZ, 0xc0, !PT ;  /* 0x0000010010ff7812 */ /* 0x000fe400078cc0ff */
[----:B------:R-:W-:Y:S01]  /*e4d0*/  P2R R8, PR, RZ, 0x20 ;  /* 0x00000020ff087803 */ /* 0x000fe20000000000 */
[----:B------:R-:W1:Y:S10]  /*e4e0*/  SHFL.IDX PT, R2, R4, RZ, 0x181f ;  /* 0x00181fff04027589 */ /* 0x000e7400000e0000 */
[----:B------:R-:W-:-:S02]  /*e4f0*/  @!P6 LEA R7, R24, UR42, 0x1 ;  /* 0x0000002a1807ec11 */ /* 0x000fc4000f8e08ff */
[----:B0-----:R-:W-:-:S05]  /*e500*/  @!P6 LEA R14, P0, R22, R14, 0x1 ;  /* 0x0000000e160ee211 */ /* 0x001fca00078008ff */
[----:B-1----:R-:W-:Y:S01]  /*e510*/  @!P6 IMAD.X R21, RZ, RZ, R2, P0 ;  /* 0x000000ffff15e224 */ /* 0x002fe200000e0602 */
[----:B------:R-:W-:Y:S02]  /*e520*/  LOP3.LUT P0, RZ, R16, 0x800, RZ, 0xc0, !PT ;  /* 0x0000080010ff7812 */ /* 0x000fe4000780c0ff */
[----:B------:R-:W-:Y:S01]  /*e530*/  @!P6 LOP3.LUT R2, R5, 0x40, RZ, 0xc0, !PT ;  /* 0x000000400502e812 */ /* 0x000fe200078ec0ff */
[----:B------:R-:W-:-:S03]  /*e540*/  @!P6 IMAD.MOV.U32 R3, RZ, RZ, R21 ;  /* 0x000000ffff03e224 */ /* 0x000fc600078e0015 */
[----:B------:R-:W-:Y:S01]  /*e550*/  @!P6 SHF.R.U32.HI R9, RZ, 0x2, R2 ;  /* 0x00000002ff09e819 */ /* 0x000fe20000011602 */
[----:B------:R-:W-:Y:S02]  /*e560*/  @!P6 IMAD.MOV.U32 R2, RZ, RZ, R14 ;  /* 0x000000ffff02e224 */ /* 0x000fe400078e000e */
[----:B------:R-:W0:Y:S04]  /*e570*/  SHFL.IDX PT, R14, R0, 0x1, 0x181f ;  /* 0x00381f00000e7f89 */ /* 0x000e2800000e0000 */
[----:B------:R-:W-:Y:S04]  /*e580*/  @!P6 LDGSTS.E.BYPASS.LTC128B.128 [R7+0x26400], desc[UR36][R2.64], !P0 ;  /* 0x264000000207efae */ /* 0x000fe8000c101d64 */
[----:B------:R-:W-:Y:S01]  /*e590*/  @!P6 LDGSTS.E.BYPASS.LTC128B.128 [R7+0x28400], desc[UR36][R2.64+0x80], !P5 ;  /* 0x284000800207efae */ /* 0x000fe2000e901d64 */
[----:B------:R-:W-:-:S13]  /*e5a0*/  LOP3.LUT P5, RZ, R16, 0x100, RZ, 0xc0, !PT ;  /* 0x0000010010ff7812 */ /* 0x000fda00078ac0ff */
[----:B------:R-:W-:Y:S01]  /*e5b0*/  @!P5 ISETP.NE.U32.AND P6, PT, R9, RZ, PT ;  /* 0x000000ff0900d20c */ /* 0x000fe20003fc5070 */
[----:B------:R-:W-:Y:S01]  /*e5c0*/  @!P5 LDGSTS.E.BYPASS.LTC128B.128 [R7+0x2a400], desc[UR36][R2.64+0x100], !P4 ;  /* 0x2a4001000207dfae */ /* 0x000fe2000e101d64 */
[----:B------:R-:W-:-:S03]  /*e5d0*/  @!P5 LOP3.LUT R9, R6, 0x80, RZ, 0xc0, !PT ;  /* 0x000000800609d812 */ /* 0x000fc600078ec0ff */
[----:B------:R-:W-:Y:S01]  /*e5e0*/  @!P5 LDGSTS.E.BYPASS.LTC128B.128 [R7+0x2c400], desc[UR36][R2.64+0x180], !P3 ;  /* 0x2c4001800207dfae */ /* 0x000fe2000d901d64 */
[----:B------:R-:W-:-:S03]  /*e5f0*/  @!P5 SHF.R.U32.HI R9, RZ, 0x3, R9 ;  /* 0x00000003ff09d819 */ /* 0x000fc60000011609 */
[----:B------:R-:W-:Y:S01]  /*e600*/  @!P5 LDGSTS.E.BYPASS.LTC128B.128 [R7+0x2e400], desc[UR36][R2.64+0x200], !P2 ;  /* 0x2e4002000207dfae */ /* 0x000fe2000d101d64 */
[----:B------:R-:W-:-:S03]  /*e610*/  @!P5 ISETP.NE.U32.AND P0, PT, R9, RZ, PT ;  /* 0x000000ff0900d20c */ /* 0x000fc60003f05070 */
[----:B------:R-:W1:Y:S04]  /*e620*/  SHFL.IDX PT, R9, R4, 0x1, 0x181f ;  /* 0x00381f0004097f89 */ /* 0x000e6800000e0000 */
[----:B------:R-:W-:Y:S04]  /*e630*/  @!P5 LDGSTS.E.BYPASS.LTC128B.128 [R7+0x30400], desc[UR36][R2.64+0x280], !P1 ;  /* 0x304002800207dfae */ /* 0x000fe8000c901d64 */
[----:B------:R-:W-:Y:S01]  /*e640*/  @!P5 LDGSTS.E.BYPASS.LTC128B.128 [R7+0x32400], desc[UR36][R2.64+0x300], P6 ;  /* 0x324003000207dfae */ /* 0x000fe2000b101d64 */
[----:B------:R-:W-:-:S03]  /*e650*/  LOP3.LUT P6, RZ, R16, 0x80, RZ, 0xc0, !PT ;  /* 0x0000008010ff7812 */ /* 0x000fc600078cc0ff */
[----:B------:R2:W-:Y:S01]  /*e660*/  @!P5 LDGSTS.E.BYPASS.LTC128B.128 [R7+0x34400], desc[UR36][R2.64+0x380], P0 ;  /* 0x344003800207dfae */ /* 0x0005e20008101d64 */
[----:B------:R-:W-:-:S04]  /*e670*/  ISETP.NE.AND P5, PT, R8, RZ, PT ;  /* 0x000000ff0800720c */ /* 0x000fc80003fa5270 */
[----:B------:R-:W-:-:S05]  /*e680*/  P2R R10, PR, RZ, 0x20 ;  /* 0x00000020ff0a7803 */ /* 0x000fca0000000000 */
[----:B0-----:R-:W-:Y:S02]  /*e690*/  @!P6 LEA R14, P0, R22, R14, 0x1 ;  /* 0x0000000e160ee211 */ /* 0x001fe400078008ff */
[----:B------:R-:W-:-:S03]  /*e6a0*/  @!P6 LOP3.LUT R20, R5, 0x40, RZ, 0xc0, !PT ;  /* 0x000000400514e812 */ /* 0x000fc600078ec0ff */
[----:B-1----:R-:W-:Y:S01]  /*e6b0*/  @!P6 IMAD.X R21, RZ, RZ, R9, P0 ;  /* 0x000000ffff15e224 */ /* 0x002fe200000e0609 */
[----:B------:R-:W-:Y:S01]  /*e6c0*/  LOP3.LUT P0, RZ, R16, 0x800, RZ, 0xc0, !PT ;  /* 0x0000080010ff7812 */ /* 0x000fe2000780c0ff */
[----:B--2---:R-:W-:Y:S01]  /*e6d0*/  @!P6 IMAD.MOV.U32 R2, RZ, RZ, R14 ;  /* 0x000000ffff02e224 */ /* 0x004fe200078e000e */
[----:B------:R-:W-:Y:S01]  /*e6e0*/  @!P6 LEA R9, R24, UR42, 0x1 ;  /* 0x0000002a1809ec11 */ /* 0x000fe2000f8e08ff */
[----:B------:R-:W-:Y:S01]  /*e6f0*/  @!P6 IMAD.MOV.U32 R3, RZ, RZ, R21 ;  /* 0x000000ffff03e224 */ /* 0x000fe200078e0015 */
[----:B------:R-:W-:Y:S01]  /*e700*/  @!P6 SHF.R.U32.HI R20, RZ, 0x2, R20 ;  /* 0x00000002ff14e819 */ /* 0x000fe20000011614 */
[----:B------:R-:W0:Y:S08]  /*e710*/  SHFL.IDX PT, R14, R0, 0x2, 0x181f ;  /* 0x00581f00000e7f89 */ /* 0x000e3000000e0000 */
[----:B------:R-:W-:Y:S04]  /*e720*/  @!P6 LDGSTS.E.BYPASS.LTC128B.128 [R9+0x26c00], desc[UR36][R2.64], !P0 ;  /* 0x26c000000209efae */ /* 0x000fe8000c101d64 */
[----:B------:R-:W-:Y:S01]  /*e730*/  @!P6 LDGSTS.E.BYPASS.LTC128B.128 [R9+0x28c00], desc[UR36][R2.64+0x80], !P5 ;  /* 0x28c000800209efae */ /* 0x000fe2000e901d64 */
[----:B------:R-:W-:-:S04]  /*e740*/  LOP3.LUT P5, RZ, R16, 0x40, RZ, 0xc0, !PT ;  /* 0x0000004010ff7812 */ /* 0x000fc800078ac0ff */
[----:B------:R-:W-:Y:S02]  /*e750*/  P2R R8, PR, RZ, 0x20 ;  /* 0x00000020ff087803 */ /* 0x000fe40000000000 */
[----:B------:R-:W-:-:S13]  /*e760*/  LOP3.LUT P5, RZ, R16, 0x80, RZ, 0xc0, !PT ;  /* 0x0000008010ff7812 */ /* 0x000fda00078ac0ff */
[----:B------:R-:W-:Y:S01]  /*e770*/  @!P5 LOP3.LUT R7, R6, 0x80, RZ, 0xc0, !PT ;  /* 0x000000800607d812 */ /* 0x000fe200078ec0ff */
[----:B------:R-:W-:Y:S01]  /*e780*/  @!P5 LDGSTS.E.BYPASS.LTC128B.128 [R9+0x2ac00], desc[UR36][R2.64+0x100], !P4 ;  /* 0x2ac001000209dfae */ /* 0x000fe2000e101d64 */
[----:B------:R-:W-:Y:S02]  /*e790*/  @!P5 ISETP.NE.U32.AND P6, PT, R20, RZ, PT ;  /* 0x000000ff1400d20c */ /* 0x000fe40003fc5070 */
[----:B------:R-:W-:Y:S01]  /*e7a0*/  @!P5 SHF.R.U32.HI R7, RZ, 0x3, R7 ;  /* 0x00000003ff07d819 */ /* 0x000fe20000011607 */
[----:B------:R-:W-:Y:S03]  /*e7b0*/  @!P5 LDGSTS.E.BYPASS.LTC128B.128 [R9+0x2cc00], desc[UR36][R2.64+0x180], !P3 ;  /* 0x2cc001800209dfae */ /* 0x000fe6000d901d64 */
[----:B------:R-:W-:Y:S01]  /*e7c0*/  @!P5 ISETP.NE.U32.AND P0, PT, R7, RZ, PT ;  /* 0x000000ff0700d20c */ /* 0x000fe20003f05070 */
[----:B------:R-:W-:Y:S04]  /*e7d0*/  @!P5 LDGSTS.E.BYPASS.LTC128B.128 [R9+0x2ec00], desc[UR36][R2.64+0x200], !P2 ;  /* 0x2ec002000209dfae */ /* 0x000fe8000d101d64 */
[----:B------:R-:W1:Y:S04]  /*e7e0*/  SHFL.IDX PT, R7, R4, 0x2, 0x181f ;  /* 0x00581f0004077f89 */ /* 0x000e6800000e0000 */
[----:B------:R-:W-:Y:S04]  /*e7f0*/  @!P5 LDGSTS.E.BYPASS.LTC128B.128 [R9+0x30c00], desc[UR36][R2.64+0x280], !P1 ;  /* 0x30c002800209dfae */ /* 0x000fe8000c901d64 */
[----:B------:R-:W-:Y:S01]  /*e800*/  @!P5 LDGSTS.E.BYPASS.LTC128B.128 [R9+0x32c00], desc[UR36][R2.64+0x300], P6 ;  /* 0x32c003000209dfae */ /* 0x000fe2000b101d64 */
[----:B------:R-:W-:-:S03]  /*e810*/  LOP3.LUT P6, RZ, R16, 0x800, RZ, 0xc0, !PT ;  /* 0x0000080010ff7812 */ /* 0x000fc600078cc0ff */
[----:B------:R2:W-:Y:S01]  /*e820*/  @!P5 LDGSTS.E.BYPASS.LTC128B.128 [R9+0x34c00], desc[UR36][R2.64+0x380], P0 ;  /* 0x34c003800209dfae */ /* 0x0005e20008101d64 */
[----:B------:R-:W-:-:S03]  /*e830*/  ISETP.NE.AND P5, PT, R8, RZ, PT ;  /* 0x000000ff0800720c */ /* 0x000fc60003fa5270 */
[----:B------:R-:W3:Y:S10]  /*e840*/  SHFL.IDX PT, R4, R4, 0x3, 0x181f ;  /* 0x00781f0004047f89 */ /* 0x000ef400000e0000 */
[----:B0-----:R-:W-:-:S05]  /*e850*/  @!P5 LEA R14, P0, R22, R14, 0x1 ;  /* 0x0000000e160ed211 */ /* 0x001fca00078008ff */
[----:B-1----:R-:W-:Y:S01]  /*e860*/  @!P5 IMAD.X R7, RZ, RZ, R7, P0 ;  /* 0x000000ffff07d224 */ /* 0x002fe200000e0607 */
[----:B------:R-:W-:Y:S02]  /*e870*/  LOP3.LUT P0, RZ, R16, 0x40, RZ, 0xc0, !PT ;  /* 0x0000004010ff7812 */ /* 0x000fe4000780c0ff */
[----:B------:R-:W-:-:S11]  /*e880*/  ISETP.NE.AND P5, PT, R10, RZ, PT ;  /* 0x000000ff0a00720c */ /* 0x000fd60003fa5270 */
[----:B------:R-:W-:Y:S01]  /*e890*/  @!P0 LOP3.LUT R20, R5, 0x40, RZ, 0xc0, !PT ;  /* 0x0000004005148812 */ /* 0x000fe200078ec0ff */
[----:B--2---:R-:W-:Y:S01]  /*e8a0*/  @!P0 IMAD.MOV.U32 R2, RZ, RZ, R14 ;  /* 0x000000ffff028224 */ /* 0x004fe200078e000e */
[----:B------:R-:W-:Y:S01]  /*e8b0*/  @!P0 LEA R21, R24, UR42, 0x1 ;  /* 0x0000002a18158c11 */ /* 0x000fe2000f8e08ff */
[----:B------:R-:W-:Y:S01]  /*e8c0*/  @!P0 IMAD.MOV.U32 R3, RZ, RZ, R7 ;  /* 0x000000ffff038224 */ /* 0x000fe200078e0007 */
[----:B------:R-:W-:Y:S01]  /*e8d0*/  @!P0 SHF.R.U32.HI R20, RZ, 0x2, R20 ;  /* 0x00000002ff148819 */ /* 0x000fe20000011614 */
[----:B------:R0:W1:Y:S04]  /*e8e0*/  SHFL.IDX PT, R14, R0, 0x3, 0x181f ;  /* 0x00781f00000e7f89 */ /* 0x00006800000e0000 */
[----:B------:R0:W-:Y:S01]  /*e8f0*/  @!P0 LDGSTS.E.BYPASS.LTC128B.128 [R21+0x27400], desc[UR36][R2.64], !P6 ;  /* 0x2740000002158fae */ /* 0x0001e2000f101d64 */
[----:B------:R-:W-:-:S03]  /*e900*/  @!P0 ISETP.NE.U32.AND P6, PT, R20, RZ, PT ;  /* 0x000000ff1400820c */ /* 0x000fc60003fc5070 */
[----:B------:R0:W-:Y:S04]  /*e910*/  @!P0 LDGSTS.E.BYPASS.LTC128B.128 [R21+0x29400], desc[UR36][R2.64+0x80], !P5 ;  /* 0x2940008002158fae */ /* 0x0001e8000e901d64 */
[----:B------:R0:W-:Y:S04]  /*e920*/  @!P0 LDGSTS.E.BYPASS.LTC128B.128 [R21+0x2b400], desc[UR36][R2.64+0x100], !P4 ;  /* 0x2b40010002158fae */ /* 0x0001e8000e101d64 */
[----:B------:R0:W-:Y:S04]  /*e930*/  @!P0 LDGSTS.E.BYPASS.LTC128B.128 [R21+0x2d400], desc[UR36][R2.64+0x180], !P3 ;  /* 0x2d40018002158fae */ /* 0x0001e8000d901d64 */
[----:B------:R0:W-:Y:S04]  /*e940*/  @!P0 LDGSTS.E.BYPASS.LTC128B.128 [R21+0x2f400], desc[UR36][R2.64+0x200], !P2 ;  /* 0x2f40020002158fae */ /* 0x0001e8000d101d64 */
[----:B------:R0:W-:Y:S04]  /*e950*/  @!P0 LDGSTS.E.BYPASS.LTC128B.128 [R21+0x31400], desc[UR36][R2.64+0x280], !P1 ;  /* 0x3140028002158fae */ /* 0x0001e8000c901d64 */
[----:B------:R0:W-:Y:S01]  /*e960*/  @!P0 LDGSTS.E.BYPASS.LTC128B.128 [R21+0x33400], desc[UR36][R2.64+0x300], P6 ;  /* 0x3340030002158fae */ /* 0x0001e2000b101d64 */
[----:B------:R-:W-:-:S13]  /*e970*/  LOP3.LUT P6, RZ, R16, 0x40, RZ, 0xc0, !PT ;  /* 0x0000004010ff7812 */ /* 0x000fda00078cc0ff */
[----:B------:R-:W-:-:S04]  /*e980*/  @!P6 LOP3.LUT R9, R6, 0x80, RZ, 0xc0, !PT ;  /* 0x000000800609e812 */ /* 0x000fc800078ec0ff */
[----:B------:R-:W-:-:S04]  /*e990*/  @!P6 SHF.R.U32.HI R9, RZ, 0x3, R9 ;  /* 0x00000003ff09e819 */ /* 0x000fc80000011609 */
[----:B------:R-:W-:-:S13]  /*e9a0*/  @!P6 ISETP.NE.U32.AND P0, PT, R9, RZ, PT ;  /* 0x000000ff0900e20c */ /* 0x000fda0003f05070 */
[----:B-1-3--:R0:W-:Y:S02]  /*e9b0*/  @!P6 LDGSTS.E.BYPASS.LTC128B.128 [R21+0x35400], desc[UR36][R2.64+0x380], P0 ;  /* 0x354003800215efae */ /* 0x00a1e40008101d64 */
.L_x_3499:
[----:B------:R-:W-:Y:S01]  /*e9c0*/  LOP3.LUT P0, RZ, R16, 0x2000, RZ, 0xc0, !PT ;  /* 0x0000200010ff7812 */ /* 0x000fe2000780c0ff */
[----:B------:R-:W-:-:S12]  /*e9d0*/  BSSY B0, `(.L_x_3432) ;  /* 0x0000017000007945 */ /* 0x000fd80003800000 */
[----:B------:R-:W-:Y:S05]  /*e9e0*/  @P0 BRA `(.L_x_3433) ;  /* 0x0000000000540947 */ /* 0x000fea0003800000 */
[----:B------:R-:W-:Y:S02]  /*e9f0*/  LOP3.LUT R5, R5, 0x40, RZ, 0xc0, !PT ;  /* 0x0000004005057812 */ /* 0x000fe400078ec0ff */
[----:B------:R-:W-:Y:S02]  /*ea00*/  LOP3.LUT P6, RZ, R16, 0x800, RZ, 0xc0, !PT ;  /* 0x0000080010ff7812 */ /* 0x000fe400078cc0ff */
[----:B0-----:R-:W-:Y:S02]  /*ea10*/  LEA R2, P0, R22, R14, 0x1 ;  /* 0x0000000e16027211 */ /* 0x001fe400078008ff */
[----:B------:R-:W-:Y:S02]  /*ea20*/  SHF.R.U32.HI R5, RZ, 0x2, R5 ;  /* 0x00000002ff057819 */ /* 0x000fe40000011605 */
[----:B------:R-:W-:Y:S01]  /*ea30*/  LEA R7, R24, UR42, 0x1 ;  /* 0x0000002a18077c11 */ /* 0x000fe2000f8e08ff */
[----:B------:R-:W-:Y:S01]  /*ea40*/  IMAD.X R3, RZ, RZ, R4, P0 ;  /* 0x000000ffff037224 */ /* 0x000fe200000e0604 */
[----:B------:R-:W-:-:S02]  /*ea50*/  ISETP.NE.U32.AND P0, PT, R5, RZ, PT ;  /* 0x000000ff0500720c */ /* 0x000fc40003f05070 */
[----:B------:R-:W-:-:S03]  /*ea60*/  LOP3.LUT R6, R6, 0x80, RZ, 0xc0, !PT ;  /* 0x0000008006067812 */ /* 0x000fc600078ec0ff */
[----:B------:R-:W-:Y:S01]  /*ea70*/  @!PT LDS RZ, [RZ] ;  /* 0x00000000fffff984 */ /* 0x000fe20000000800 */
[----:B------:R-:W-:Y:S01]  /*ea80*/  @!PT LDS RZ, [RZ] ;  /* 0x00000000fffff984 */ /* 0x000fe20000000800 */
[----:B------:R-:W-:Y:S01]  /*ea90*/  @!PT LDS RZ, [RZ] ;  /* 0x00000000fffff984 */ /* 0x000fe20000000800 */
[----:B------:R1:W-:Y:S01]  /*eaa0*/  LDGSTS.E.BYPASS.LTC128B.128 [R7+0x27c00], desc[UR36][R2.64], !P6 ;  /* 0x27c0000002077fae */ /* 0x0003e2000f101d64 */
[----:B------:R-:W-:-:S03]  /*eab0*/  SHF.R.U32.HI R6, RZ, 0x3, R6 ;  /* 0x00000003ff067819 */ /* 0x000fc60000011606 */
[----:B------:R1:W-:Y:S04]  /*eac0*/  LDGSTS.E.BYPASS.LTC128B.128 [R7+0x29c00], desc[UR36][R2.64+0x80], !P5 ;  /* 0x29c0008002077fae */ /* 0x0003e8000e901d64 */
[----:B------:R1:W-:Y:S04]  /*ead0*/  LDGSTS.E.BYPASS.LTC128B.128 [R7+0x2bc00], desc[UR36][R2.64+0x100], !P4 ;  /* 0x2bc0010002077fae */ /* 0x0003e8000e101d64 */
[----:B------:R1:W-:Y:S04]  /*eae0*/  LDGSTS.E.BYPASS.LTC128B.128 [R7+0x2dc00], desc[UR36][R2.64+0x180], !P3 ;  /* 0x2dc0018002077fae */ /* 0x0003e8000d901d64 */
[----:B------:R1:W-:Y:S04]  /*eaf0*/  LDGSTS.E.BYPASS.LTC128B.128 [R7+0x2fc00], desc[UR36][R2.64+0x200], !P2 ;  /* 0x2fc0020002077fae */ /* 0x0003e8000d101d64 */
[----:B------:R1:W-:Y:S04]  /*eb00*/  LDGSTS.E.BYPASS.LTC128B.128 [R7+0x31c00], desc[UR36][R2.64+0x280], !P1 ;  /* 0x31c0028002077fae */ /* 0x0003e8000c901d64 */
[----:B------:R1:W-:Y:S01]  /*eb10*/  LDGSTS.E.BYPASS.LTC128B.128 [R7+0x33c00], desc[UR36][R2.64+0x300], P0 ;  /* 0x33c0030002077fae */ /* 0x0003e20008101d64 */
[----:B------:R-:W-:-:S13]  /*eb20*/  ISETP.NE.U32.AND P0, PT, R6, RZ, PT ;  /* 0x000000ff0600720c */ /* 0x000fda0003f05070 */
[----:B------:R1:W-:Y:S02]  /*eb30*/  LDGSTS.E.BYPASS.LTC128B.128 [R7+0x35c00], desc[UR36][R2.64+0x380], P0 ;  /* 0x35c0038002077fae */ /* 0x0003e40008101d64 */
.L_x_3433:
[----:B------:R-:W-:Y:S05]  /*eb40*/  BSYNC B0 ;  /* 0x0000000000007941 */ /* 0x000fea0003800000 */
.L_x_3432:
[----:B------:R-:W-:Y:S01]  /*eb50*/  NOP ;  /* 0x0000000000007918 */ /* 0x000fe20000000000 */
[----:B------:R-:W-:Y:S01]  /*eb60*/  SYNCS.ARRIVE.TRANS64.RED.A0T1 RZ, [UR42+0x38810], RZ ;  /* 0x038810ffffff79a7 */ /* 0x000fe2000820042a */
[----:B0-----:R-:W-:Y:S01]  /*eb70*/  MOV R0, 0x1 ;  /* 0x0000000100007802 */ /* 0x001fe20000000f00 */
[----:B------:R-:W-:Y:S03]  /*eb80*/  ARRIVES.LDGSTSBAR.64.TRANSCNT [UR42+0x38810] ;  /* 0x03881000ff0079b0 */ /* 0x000fe60008000aaa */
[----:B------:R-:W-:Y:S01]  /*eb90*/  SHF.L.U32 R0, R0, 0x1f, RZ ;  /* 0x0000001f00007819 */ /* 0x000fe200000006ff */
[----:B------:R-:W-:Y:S01]  /*eba0*/  NOP ;  /* 0x0000000000007918 */ /* 0x000fe20000000000 */
[----:B------:R-:W-:Y:S02]  /*ebb0*/  SYNCS.ARRIVE.TRANS64.A1T0 RZ, [UR42+0x38810], RZ ;  /* 0x038810ffffff79a7 */ /* 0x000fe4000810002a */
[----:B------:R-:W0:Y:S02]  /*ebc0*/  SYNCS.PHASECHK.TRANS64.TRYWAIT P0, [UR42+0x38820], R0 ;  /* 0x03882000ff0075a7 */ /* 0x000e24000800016a */
[----:B0-----:R-:W-:Y:S05]  /*ebd0*/  @!P0 BRA `(.L_x_3434) ;  /* 0x0000003000608947 */ /* 0x001fea0003800000 */
.L_x_3500:
[----:B------:R-:W-:-:S13]  /*ebe0*/  LOP3.LUT P0, RZ, R16, 0x400, RZ, 0xc0, !PT ;  /* 0x0000040010ff7812 */ /* 0x000fda000780c0ff */
[----:B------:R-:W-:Y:S05]  /*ebf0*/  @!P0 BRA `(.L_x_3435) ;  /* 0x0000000000048947 */ /* 0x000fea0003800000 */
[----:B------:R-:W-:Y:S01]  /*ec00*/  BPT.TRAP 0x1 ;  /* 0x000000040000795c */ /* 0x000fe20000300000 */
.L_x_3435:
[----:B------:R-:W2:Y:S02]  /*ec10*/  SYNCS.PHASECHK.TRANS64.TRYWAIT P0, [UR42+0x38860], R0 ;  /* 0x03886000ff0075a7 */ /* 0x000ea4000800016a */
[----:B--2---:R-:W-:Y:S05]  /*ec20*/  @!P0 BRA `(.L_x_3436) ;  /* 0x0000003000648947 */ /* 0x004fea0003800000 */
.L_x_3501:
[----:B------:R-:W-:Y:S01]  /*ec30*/  ULDC.64 UR4, c[0x0][0x328] ;  /* 0x0000ca0000047ab9 */ /* 0x000fe20000000a00 */
[----:B------:R-:W-:Y:S01]  /*ec40*/  ULDC.64 UR6, c[0x0][0x338] ;  /* 0x0000ce0000067ab9 */ /* 0x000fe20000000a00 */
[----:B------:R-:W-:Y:S02]  /*ec50*/  IMAD R30, R30, UR4, RZ ;  /* 0x000000041e1e7c24 */ /* 0x000fe4000f8e02ff */
[----:B01----:R-:W-:Y:S01]  /*ec60*/  IMAD.WIDE.U32 R2, R19, UR4, RZ ;  /* 0x0000000413027c25 */ /* 0x003fe2000f8e00ff */
        /* <DEDUP_REMOVED lines=8> */
[----:B------:R-:W-:-:S02]  /*ecf0*/  IMAD.IADD R3, R3, 0x1, R5 ;  /* 0x0000000103037824 */ /* 0x000fc400078e0205 */
[----:B------:R-:W-:Y:S01]  /*ed00*/  IMAD.U32 R5, RZ, RZ, UR6 ;  /* 0x00000006ff057e24 */ /* 0x000fe2000f8e00ff */
        /* <DEDUP_REMOVED lines=49> */
[----:B------:R-:W1:Y:S02]  /*f020*/  SHFL.IDX PT, R14, R6, 0x2, 0x181f ;  /* 0x00581f00060e7f89 */ /* 0x000e6400000e0000 */
[----:B------:R-:W-:Y:S01]  /*f030*/  IMAD.X R5, RZ, RZ, R5, P6 ;  /* 0x000000ffff057224 */ /* 0x000fe200030e0605 */
        /* <DEDUP_REMOVED lines=40> */
.L_x_3511:
        /* <DEDUP_REMOVED lines=27> */
[----:B------:R-:W-:-:S13]  /*f470*/  LOP3.LUT P6, RZ, R16, 0x400, RZ, 0xc0, !PT ;  /* 0x0000040010ff7812 */ /* 0x000fda00078cc0ff */
[----:B0-----:R-:W-:Y:S05]  /*f480*/  @!P6 BRA `(.L_x_3438) ;  /* 0x000000000004e947 */ /* 0x001fea0003800000 */
[----:B------:R-:W-:Y:S01]  /*f490*/  BPT.TRAP 0x1 ;  /* 0x000000040000795c */ /* 0x000fe20000300000 */
.L_x_3438:
[----:B------:R-:W-:Y:S01]  /*f4a0*/  VIADD R28, R28, 0xfffffffe ;  /* 0xfffffffe1c1c7836 */ /* 0x000fe20000000000 */
[----:B------:R-:W-:Y:S01]  /*f4b0*/  SYNCS.ARRIVE.TRANS64.A1T0 RZ, [UR42+0x38850], RZ ;  /* 0x038850ffffff79a7 */ /* 0x000fe2000810002a */
[----:B------:R-:W-:Y:S01]  /*f4c0*/  BSSY B0, `(.L_x_3418) ;  /* 0x00000f7000007945 */ /* 0x000fe20003800000 */
[----:B------:R-:W-:Y:S02]  /*f4d0*/  IMAD.MOV.U32 R8, RZ, RZ, 0x1 ;  /* 0x00000001ff087424 */ /* 0x000fe400078e00ff */
[----:B------:R-:W-:Y:S01]  /*f4e0*/  ISETP.GE.AND P0, PT, R28, UR45, PT ;  /* 0x0000002d1c007c0c */ /* 0x000fe2000bf06270 */
[----:B------:R-:W-:-:S12]  /*f4f0*/  IMAD.MOV.U32 R21, RZ, RZ, 0x1 ;  /* 0x00000001ff157424 */ /* 0x000fd800078e00ff */
[----:B------:R-:W-:Y:S05]  /*f500*/  @!P0 BRA `(.L_x_3439) ;  /* 0x0000000c00c88947 */ /* 0x000fea0003800000 */
[----:B------:R-:W0:Y:S01]  /*f510*/  S2R R5, SR_TID.X ;  /* 0x0000000000057919 */ /* 0x000e220000002100 */
[----:B------:R-:W-:Y:S01]  /*f520*/  UIADD3 UR4, UR44, 0x1, URZ ;  /* 0x000000012c047890 */ /* 0x000fe2000fffe03f */
[----:B------:R-:W-:Y:S01]  /*f530*/  LOP3.LUT R3, RZ, UR40, RZ, 0x33, !PT ;  /* 0x00000028ff037c12 */ /* 0x000fe2000f8e33ff */
[----:B------:R-:W-:Y:S01]  /*f540*/  IMAD.MOV.U32 R21, RZ, RZ, 0x1 ;  /* 0x00000001ff157424 */ /* 0x000fe200078e00ff */
[----:B------:R-:W1:Y:S01]  /*f550*/  S2R R6, SR_TID.X ;  /* 0x0000000000067919 */ /* 0x000e620000002100 */
[----:B------:R-:W-:Y:S01]  /*f560*/  UIMAD UR4, UR4, UR38, URZ ;  /* 0x00000026040472a4 */ /* 0x000fe2000f8e023f */
[----:B------:R-:W-:Y:S02]  /*f570*/  LOP3.LUT R30, R33, 0x40, RZ, 0xc0, !PT ;  /* 0x00000040211e7812 */ /* 0x000fe400078ec0ff */
[----:B------:R-:W-:Y:S02]  /*f580*/  LOP3.LUT R28, R17, 0x80, RZ, 0xc0, !PT ;  /* 0x00000080111c7812 */ /* 0x000fe400078ec0ff */
[----:B------:R-:W-:-:S02]  /*f590*/  MOV R8, 0x1 ;  /* 0x0000000100087802 */ /* 0x000fc40000000f00 */
[----:B------:R-:W-:Y:S02]  /*f5a0*/  LOP3.LUT R2, RZ, UR4, RZ, 0x33, !PT ;  /* 0x00000004ff027c12 */ /* 0x000fe4000f8e33ff */
[----:B------:R-:W-:Y:S02]  /*f5b0*/  SHF.R.U32.HI R30, RZ, 0x2, R30 ;  /* 0x00000002ff1e7819 */ /* 0x000fe4000001161e */
[----:B------:R-:W-:Y:S02]  /*f5c0*/  VIMNMX R2, R2, R3, !PT ;  /* 0x0000000302027248 */ /* 0x000fe40007fe0100 */
[----:B------:R-:W-:Y:S02]  /*f5d0*/  SHF.R.U32.HI R28, RZ, 0x3, R28 ;  /* 0x00000003ff1c7819 */ /* 0x000fe4000001161c */
[----:B------:R-:W-:Y:S01]  /*f5e0*/  IADD3 R22, -R2, -0x2, RZ ;  /* 0xfffffffe02167810 */ /* 0x000fe20007ffe1ff */
[----:B0-----:R-:W-:Y:S01]  /*f5f0*/  IMAD.SHL.U32 R5, R5, 0x10, RZ ;  /* 0x0000001005057824 */ /* 0x001fe200078e00ff */
[----:B-1----:R-:W-:-:S04]  /*f600*/  LOP3.LUT R6, R6, 0x7f, RZ, 0xc0, !PT ;  /* 0x0000007f06067812 */ /* 0x002fc800078ec0ff */
[----:B------:R-:W-:Y:S02]  /*f610*/  LOP3.LUT R5, R5, 0x70, RZ, 0xc0, !PT ;  /* 0x0000007005057812 */ /* 0x000fe400078ec0ff */
[----:B------:R-:W-:-:S04]  /*f620*/  SHF.R.U32.HI R6, RZ, 0x3, R6 ;  /* 0x00000003ff067819 */ /* 0x000fc80000011606 */
[----:B------:R-:W-:-:S05]  /*f630*/  IADD3 R29, R5, R29, R6 ;  /* 0x0000001d051d7210 */ /* 0x000fca0007ffe006 */
[----:B------:R-:W-:-:S04]  /*f640*/  VIADD R29, R29, 0xffffff40 ;  /* 0xffffff401d1d7836 */ /* 0x000fc80000000000 */
[----:B------:R-:W-:-:S07]  /*f650*/  IMAD R9, R2, -0x40, R29 ;  /* 0xffffffc002097824 */ /* 0x000fce00078e021d */
.L_x_3454:
        /* <DEDUP_REMOVED lines=12> */
[--C-:B------:R-:W-:Y:S01]  /*f720*/  SHF.R.S32.HI R3, RZ, 0x1f, R7.reuse ;  /* 0x0000001fff037819 */ /* 0x100fe20000011407 */
[----:B------:R-:W-:Y:S02]  /*f730*/  IMAD R4, R32, UR4, RZ ;  /* 0x0000000420047c24 */ /* 0x000fe4000f8e02ff */
[----:B------:R-:W-:Y:S02]  /*f740*/  IMAD.MOV.U32 R2, RZ, RZ, R7 ;  /* 0x000000ffff027224 */ /* 0x000fe400078e0007 */
[C---:B------:R-:W-:Y:S02]  /*f750*/  IMAD R5, R25.reuse, UR5, R4 ;  /* 0x0000000519057c24 */ /* 0x040fe4000f8e0204 */
[----:B------:R-:W-:Y:S01]  /*f760*/  IMAD.WIDE.U32 R2, R25, UR4, R2 ;  /* 0x0000000419027c25 */ /* 0x000fe2000f8e0002 */
[----:B------:R-:W-:-:S03]  /*f770*/  ULDC.64 UR4, c[0x0][0x418] ;  /* 0x0001060000047ab9 */ /* 0x000fc60000000a00 */
[----:B------:R-:W-:Y:S01]  /*f780*/  IMAD.IADD R3, R5, 0x1, R3 ;  /* 0x0000000105037824 */ /* 0x000fe200078e0203 */
[----:B------:R-:W-:-:S04]  /*f790*/  LEA R4, P0, R2, UR4, 0x2 ;  /* 0x0000000402047c11 */ /* 0x000fc8000f8010ff */
[----:B------:R-:W-:-:S05]  /*f7a0*/  LEA.HI.X R5, R2, UR5, R3, 0x2, P0 ;  /* 0x0000000502057c11 */ /* 0x000fca00080f1403 */
[----:B------:R0:W5:Y:S04]  /*f7b0*/  LDG.E R6, desc[UR36][R4.64] ;  /* 0x0000002404067981 */ /* 0x000168000c1e1900 */
.L_x_3441:
[----:B------:R-:W-:Y:S05]  /*f7c0*/  BSYNC B1 ;  /* 0x0000000000017941 */ /* 0x000fea0003800000 */
.L_x_3440:
[----:B------:R-:W-:-:S13]  /*f7d0*/  LOP3.LUT P0, RZ, R16, 0x400, RZ, 0xc0, !PT ;  /* 0x0000040010ff7812 */ /* 0x000fda000780c0ff */
[----:B------:R-:W-:Y:S05]  /*f7e0*/  @!P0 BRA `(.L_x_3442) ;  /* 0x0000000000048947 */ /* 0x000fea0003800000 */
[----:B------:R-:W-:Y:S01]  /*f7f0*/  BPT.TRAP 0x1 ;  /* 0x000000040000795c */ /* 0x000fe20000300000 */
.L_x_3442:
[----:B------:R-:W-:Y:S01]  /*f800*/  LEA R10, R8, UR42, 0x3 ;  /* 0x0000002a080a7c11 */ /* 0x000fe2000f8e18ff */
[----:B------:R-:W-:Y:S01]  /*f810*/  BSSY B1, `(.L_x_3443) ;  /* 0x0000004000017945 */ /* 0x000fe20003800000 */
[----:B------:R-:W-:-:S04]  /*f820*/  SHF.L.U32 R20, R21, 0x1f, RZ ;  /* 0x0000001f15147819 */ /* 0x000fc800000006ff */
[----:B------:R-:W1:Y:S02]  /*f830*/  SYNCS.PHASECHK.TRANS64.TRYWAIT P0, [R10+URZ+0x38840], R20 ;  /* 0x038840140a0075a7 */ /* 0x000e64000800017f */
[----:B-1----:R-:W-:Y:S05]  /*f840*/  @!P0 BRA `(.L_x_3444) ;  /* 0x0000002c00848947 */ /* 0x002fea0003800000 */
.L_x_3512:
[----:B------:R-:W-:Y:S05]  /*f850*/  BSYNC B1 ;  /* 0x0000000000017941 */ /* 0x000fea0003800000 */
.L_x_3443:
        /* <DEDUP_REMOVED lines=31> */
[----:B------:R-:W2:Y:S04]  /*fa50*/  SHFL.IDX PT, R3, R29, RZ, 0x181f ;  /* 0x00181fff1d037589 */ /* 0x000ea800000e0000 */
[----:B------:R-:W-:Y:S01]  /*fa60*/  SHFL.IDX PT, R33, R29, 0x3, 0x181f ;  /* 0x00781f001d217f89 */ /* 0x000fe200000e0000 */
[----:B0-----:R-:W-:-:S03]  /*fa70*/  IADD3 R12, P0, R14, R0, RZ ;  /* 0x000000000e0c7210 */ /* 0x001fc60007f1e0ff */
[----:B------:R-:W0:Y:S02]  /*fa80*/  SHFL.IDX PT, R14, R26, 0x1, 0x181f ;  /* 0x00381f001a0e7f89 */ /* 0x000e2400000e0000 */
[----:B--2---:R-:W-:Y:S02]  /*fa90*/  IMAD.X R13, RZ, RZ, R3, P0 ;  /* 0x000000ffff0d7224 */ /* 0x004fe400000e0603 */
        /* <DEDUP_REMOVED lines=11> */
.L_x_3522:
[----:B0--3--:R-:W-:-:S05]  /*fb50*/  IADD3 R2, P0, R14, R0, RZ ;  /* 0x000000000e027210 */ /* 0x009fca0007f1e0ff */
[----:B------:R-:W-:Y:S01]  /*fb60*/  IMAD.X R3, RZ, RZ, R33, P0 ;  /* 0x000000ffff037224 */ /* 0x000fe200000e0621 */
[----:B------:R-:W-:-:S04]  /*fb70*/  PLOP3.LUT P0, PT, PT, PT, PT, 0x80, 0x0 ;  /* 0x000000000000781c */ /* 0x000fc80003f0f070 */
[----:B------:R-:W-:Y:S01]  /*fb80*/  @!PT LDS RZ, [RZ] ;  /* 0x00000000fffff984 */ /* 0x000fe20000000800 */
[----:B------:R-:W-:Y:S01]  /*fb90*/  @!PT LDS RZ, [RZ] ;  /* 0x00000000fffff984 */ /* 0x000fe20000000800 */
[----:B------:R-:W-:Y:S01]  /*fba0*/  @!PT LDS RZ, [RZ] ;  /* 0x00000000fffff984 */ /* 0x000fe20000000800 */
[----:B------:R0:W-:Y:S01]  /*fbb0*/  LDGSTS.E.BYPASS.LTC128B.128 [R27+0x23c00], desc[UR36][R2.64], !P1 ;  /* 0x23c00000021b7fae */ /* 0x0001e2000c901d64 */
[----:B------:R-:W-:-:S08]  /*fbc0*/  NOP ;  /* 0x0000000000007918 */ /* 0x000fd00000000000 */
.L_x_3446:
        /* <DEDUP_REMOVED lines=10> */
.L_x_3447:
[----:B------:R2:W-:Y:S01]  /*fc70*/  SYNCS.ARRIVE.TRANS64.A1T0 RZ, [R10+URZ+0x38830], RZ ;  /* 0x038830ff0aff79a7 */ /* 0x0005e2000810003f */
[----:B------:R-:W-:Y:S05]  /*fc80*/  @!P2 BRA `(.L_x_3448) ;  /* 0x000000000004a947 */ /* 0x000fea0003800000 */
[----:B------:R-:W-:Y:S01]  /*fc90*/  BPT.TRAP 0x1 ;  /* 0x000000040000795c */ /* 0x000fe20000300000 */
.L_x_3448:
[----:B------:R-:W3:Y:S01]  /*fca0*/  SYNCS.PHASECHK.TRANS64.TRYWAIT P0, [R10+URZ+0x38860], R20 ;  /* 0x038860140a0075a7 */ /* 0x000ee2000800017f */
[----:B------:R-:W-:Y:S04]  /*fcb0*/  BSSY B1, `(.L_x_3449) ;  /* 0x0000002000017945 */ /* 0x000fe80003800000 */
[----:B---3--:R-:W-:Y:S05]  /*fcc0*/  @!P0 BRA `(.L_x_3450) ;  /* 0x0000002c00848947 */ /* 0x008fea0003800000 */
.L_x_3523:
[----:B------:R-:W-:Y:S05]  /*fcd0*/  BSYNC B1 ;  /* 0x0000000000017941 */ /* 0x000fea0003800000 */
.L_x_3449:
        /* <DEDUP_REMOVED lines=14> */
[----:B------:R-:W-:-:S03]  /*fdc0*/  ULDC.64 UR6, c[0x0][0x330] ;  /* 0x0000cc0000067ab9 */ /* 0x000fc60000000a00 */
[----:B------:R-:W-:Y:S01]  /*fdd0*/  UIMAD UR4, UR4, UR6, URZ ;  /* 0x00000006040472a4 */ /* 0x000fe2000f8e023f */
[----:B------:R-:W-:Y:S02]  /*fde0*/  IMAD.IADD R3, R3, 0x1, R7 ;  /* 0x0000000103037824 */ /* 0x000fe400078e0207 */
[----:B------:R-:W-:Y:S01]  /*fdf0*/  IMAD.U32 R5, RZ, RZ, UR6 ;  /* 0x00000006ff057e24 */ /* 0x000fe2000f8e00ff */
[----:B------:R-:W-:-:S03]  /*fe00*/  UIMAD UR4, UR39, UR7, UR4 ;  /* 0x00000007270472a4 */ /* 0x000fc6000f8e0204 */
[----:B------:R-:W-:Y:S01]  /*fe10*/  IMAD.WIDE.U32 R2, R5, UR39, R2 ;  /* 0x0000002705027c25 */ /* 0x000fe2000f8e0002 */
[----:B------:R-:W-:-:S04]  /*fe20*/  ULDC.64 UR6, c[0x0][0x318] ;  /* 0x0000c60000067ab9 */ /* 0x000fc80000000a00 */
[----:B------:R-:W-:Y:S01]  /*fe30*/  IADD3 R19, R3, UR4, RZ ;  /* 0x0000000403137c10 */ /* 0x000fe2000fffe0ff */
[----:B------:R-:W-:Y:S01]  /*fe40*/  UMOV UR4, 0xffffffff ;  /* 0xffffffff00047882 */ /* 0x000fe20000000000 */
[----:B------:R-:W-:-:S04]  /*fe50*/  LEA R18, P0, R2, UR6, 0x1 ;  /* 0x0000000602127c11 */ /* 0x000fc8000f8008ff */
        /* <DEDUP_REMOVED lines=22> */
[----:B------:R-:W-:Y:S04]  /*ffc0*/  LDGSTS.E.BYPASS.LTC128B.128 [R17+0x8400], desc[UR36][R6.64+0x200], !P4 ;  /* 0x0840020006117fae */ /* 0x000fe8000e101d64 */
[----:B------:R-:W0:Y:S01]  /*ffd0*/  SHFL.IDX PT, R14, R18, 0x2, 0x181f ;  /* 0x00581f00120e7f89 */ /* 0x000e2200000e0000 */
[----:B------:R-:W-:-:S03]  /*ffe0*/  IMAD.X R5, RZ, RZ, R5, P0 ;  /* 0x000000ffff057224 */ /* 0x000fc600000e0605 */
        /* <DEDUP_REMOVED lines=28> */
.L_x_3533:
[----:B------:R-:W-:Y:S02]  /*101b0*/  P2R R5, PR, RZ, 0x2 ;  /* 0x00000002ff057803 */ /* 0x000fe40000000000 */
[----:B------:R-:W-:Y:S02]  /*101c0*/  LOP3.LUT P1, RZ, R16, 0x200, RZ, 0xc0, !PT ;  /* 0x0000020010ff7812 */ /* 0x000fe4000782c0ff */
[----:B0-----:R-:W-:Y:S02]  /*101d0*/  IADD3 R2, P2, R14, R0, RZ ;  /* 0x000000000e027210 */ /* 0x001fe40007f5e0ff */
[----:B------:R-:W-:-:S03]  /*101e0*/  LOP3.LUT P6, RZ, R16, 0x10, RZ, 0xc0, !PT ;  /* 0x0000001010ff7812 */ /* 0x000fc600078cc0ff */
[----:B------:R-:W-:Y:S01]  /*101f0*/  IMAD.X R3, RZ, RZ, R19, P2 ;  /* 0x000000ffff037224 */ /* 0x000fe200010e0613 */
        /* <DEDUP_REMOVED lines=15> */
.L_x_3452:
        /* <DEDUP_REMOVED lines=10> */
.L_x_3453:
[----:B------:R-:W-:Y:S01]  /*10390*/  VIADD R8, R8, 0x1 ;  /* 0x0000000108087836 */ /* 0x000fe20000000000 */
[----:B------:R1:W-:Y:S01]  /*103a0*/  SYNCS.ARRIVE.TRANS64.A1T0 RZ, [R10+URZ+0x38850], RZ ;  /* 0x038850ff0aff79a7 */ /* 0x0003e2000810003f */
[----:B------:R-:W-:Y:S02]  /*103b0*/  VIADD R22, R22, 0xffffffff ;  /* 0xffffffff16167836 */ /* 0x000fe40000000000 */
[----:B------:R-:W-:Y:S01]  /*103c0*/  VIADD R9, R9, 0xffffffc0 ;  /* 0xffffffc009097836 */ /* 0x000fe20000000000 */
[----:B------:R-:W-:-:S04]  /*103d0*/  ISETP.NE.AND P0, PT, R8, 0x2, PT ;  /* 0x000000020800780c */ /* 0x000fc80003f05270 */
[----:B------:R-:W-:Y:S02]  /*103e0*/  SEL R8, R8, RZ, P0 ;  /* 0x000000ff08087207 */ /* 0x000fe40000000000 */
[----:B0-----:R-:W-:Y:S02]  /*103f0*/  SEL R2, RZ, 0x1, P0 ;  /* 0x00000001ff027807 */ /* 0x001fe40000000000 */
[----:B------:R-:W-:Y:S02]  /*10400*/  ISETP.GT.AND P0, PT, R22, UR45, PT ;  /* 0x0000002d16007c0c */ /* 0x000fe4000bf04270 */
[----:B------:R-:W-:-:S11]  /*10410*/  LOP3.LUT R21, R21, R2, RZ, 0x3c, !PT ;  /* 0x0000000215157212 */ /* 0x000fd600078e3cff */
[----:B-1----:R-:W-:Y:S05]  /*10420*/  @P0 BRA `(.L_x_3454) ;  /* 0xfffffff0008c0947 */ /* 0x002fea000383ffff */
.L_x_3439:
[----:B------:R-:W-:Y:S05]  /*10430*/  BSYNC B0 ;  /* 0x0000000000007941 */ /* 0x000fea0003800000 */
.L_x_3418:
[----:B------:R-:W0:Y:S01]  /*10440*/  S2R R3, SR_CgaCtaId ;  /* 0x0000000000037919 */ /* 0x000e220000008800 */
[----:B------:R-:W-:Y:S01]  /*10450*/  MOV R0, 0x400 ;  /* 0x0000040000007802 */ /* 0x000fe20000000f00 */
[----:B------:R-:W-:Y:S01]  /*10460*/  BSSY B0, `(.L_x_3455) ;  /* 0x0000005000007945 */ /* 0x000fe20003800000 */
[----:B------:R-:W-:Y:S02]  /*10470*/  SHF.L.U32 R4, R4, 0x1f, RZ ;  /* 0x0000001f04047819 */ /* 0x000fe400000006ff */
[----:B0-----:R-:W-:-:S04]  /*10480*/  LEA R5, R3, R0, 0x18 ;  /* 0x0000000003057211 */ /* 0x001fc800078ec0ff */
[----:B------:R-:W0:Y:S02]  /*10490*/  SYNCS.PHASECHK.TRANS64.TRYWAIT P0, [R5+URZ+0x38820], R4 ;  /* 0x03882004050075a7 */ /* 0x000e24000800017f */
[----:B0-----:R-:W-:Y:S05]  /*104a0*/  @!P0 BRA `(.L_x_3456) ;  /* 0x0000002c00648947 */ /* 0x001fea0003800000 */
.L_x_3534:
[----:B------:R-:W-:Y:S05]  /*104b0*/  BSYNC B0 ;  /* 0x0000000000007941 */ /* 0x000fea0003800000 */
.L_x_3455:
[----:B------:R-:W-:-:S03]  /*104c0*/  UMOV UR4, 0xffffffff ;  /* 0xffffffff00047882 */ /* 0x000fc60000000000 */
[----:B------:R-:W-:Y:S05]  /*104d0*/  BRA.DIV UR4, `(.L_x_3457) ;  /* 0x0000002e046c7947 */ /* 0x000fea000b800000 */
[----:B------:R-:W1:Y:S02]  /*104e0*/  S2R R0, SR_TID.X ;  /* 0x0000000000007919 */ /* 0x000e640000002100 */
[----:B-1----:R-:W-:-:S04]  /*104f0*/  SHF.R.U32.HI R0, RZ, 0x5, R0 ;  /* 0x00000005ff007819 */ /* 0x002fc80000011600 */
[----:B------:R-:W-:-:S05]  /*10500*/  LOP3.LUT R0, R0, 0x3, RZ, 0xc0, !PT ;  /* 0x0000000300007812 */ /* 0x000fca00078ec0ff */
[----:B------:R1:W3:Y:S02]  /*10510*/  SHFL.IDX PT, R14, R0, RZ, 0x1f ;  /* 0x00001fff000e7589 */ /* 0x0002e400000e0000 */
.L_x_3537:
[----:B---3--:R-:W-:-:S13]  /*10520*/  ISETP.NE.AND P0, PT, R14, RZ, PT ;  /* 0x000000ff0e00720c */ /* 0x008fda0003f05270 */
[----:B------:R-:W-:Y:S05]  /*10530*/  @P0 BRA `(.L_x_3378) ;  /* 0x0000000000900947 */ /* 0x000fea0003800000 */
[----:B------:R-:W-:-:S03]  /*10540*/  UMOV UR4, 0xffffffff ;  /* 0xffffffff00047882 */ /* 0x000fc60000000000 */
[----:B------:R-:W-:Y:S05]  /*10550*/  BRA.DIV UR4, `(.L_x_3458) ;  /* 0x0000002e04807947 */ /* 0x000fea000b800000 */
[----:B------:R-:W-:-:S13]  /*10560*/  ELECT P6, URZ, PT ;  /* 0x00000000003f782f */ /* 0x000fda00038c0000 */
.L_x_3540:
[----:B------:R-:W-:Y:S05]  /*10570*/  @!P6 BRA `(.L_x_3378) ;  /* 0x000000000080e947 */ /* 0x000fea0003800000 */
[----:B-1----:R-:W3:Y:S02]  /*10580*/  LDL R0, [R1] ;  /* 0x0000000001007983 */ /* 0x002ee40000100800 */
[----:B---3--:R-:W-:-:S13]  /*10590*/  R2UR UR4, R0 ;  /* 0x00000000000472ca */ /* 0x008fda00000e0000 */
[----:B------:R-:W-:-:S06]  /*105a0*/  ULOP3.LUT UR4, UR4, 0x2, URZ, 0xfc, !UPT ;  /* 0x0000000204047892 */ /* 0x000fcc000f8efc3f */
[----:B------:R-:W-:-:S05]  /*105b0*/  IMAD.U32 R0, RZ, RZ, UR4 ;  /* 0x00000004ff007e24 */ /* 0x000fca000f8e00ff */
[----:B------:R-:W-:-:S13]  /*105c0*/  ISETP.NE.AND P0, PT, R0, 0x3, PT ;  /* 0x000000030000780c */ /* 0x000fda0003f05270 */
[----:B------:R-:W-:Y:S05]  /*105d0*/  @!P0 BRA `(.L_x_3459) ;  /* 0x0000000000048947 */ /* 0x000fea0003800000 */
[----:B------:R-:W-:Y:S01]  /*105e0*/  BPT.TRAP 0x1 ;  /* 0x000000040000795c */ /* 0x000fe20000300000 */
.L_x_3459:
[C---:B------:R-:W-:Y:S01]  /*105f0*/  IMAD R3, R8.reuse, 0x8, R5 ;  /* 0x0000000808037824 */ /* 0x040fe200078e0205 */
[----:B------:R-:W-:Y:S01]  /*10600*/  SHF.L.U32 R2, R21, 0x1f, RZ ;  /* 0x0000001f15027819 */ /* 0x000fe200000006ff */
[----:B------:R-:W-:-:S03]  /*10610*/  VIADD R8, R8, 0x1 ;  /* 0x0000000108087836 */ /* 0x000fc60000000000 */
[----:B------:R-:W1:Y:S02]  /*10620*/  SYNCS.PHASECHK.TRANS64.TRYWAIT P1, [R3+URZ+0x38840], R2 ;  /* 0x03884002030075a7 */ /* 0x000e64000802017f */
[----:B------:R-:W-:-:S04]  /*10630*/  ISETP.NE.AND P2, PT, R8, 0x2, PT ;  /* 0x000000020800780c */ /* 0x000fc80003f45270 */
[----:B------:R-:W-:Y:S01]  /*10640*/  SEL R0, RZ, 0x1, P2 ;  /* 0x00000001ff007807 */ /* 0x000fe20001000000 */
[----:B-1----:R-:W-:Y:S08]  /*10650*/  @!P1 BRA `(.L_x_3460) ;  /* 0x0000002c00609947 */ /* 0x002ff00003800000 */
.L_x_3541:
[----:B------:R-:W-:Y:S02]  /*10660*/  SEL R8, R8, RZ, P2 ;  /* 0x000000ff08087207 */ /* 0x000fe40001000000 */
[----:B------:R-:W-:Y:S01]  /*10670*/  LOP3.LUT R0, R21, R0, RZ, 0x3c, !PT ;  /* 0x0000000015007212 */ /* 0x000fe200078e3cff */
[----:B------:R-:W-:Y:S06]  /*10680*/  @!P0 BRA `(.L_x_3461) ;  /* 0x0000000000048947 */ /* 0x000fec0003800000 */
[----:B------:R-:W-:Y:S01]  /*10690*/  BPT.TRAP 0x1 ;  /* 0x000000040000795c */ /* 0x000fe20000300000 */
.L_x_3461:
[----:B0-----:R-:W-:Y:S01]  /*106a0*/  IMAD R5, R8, 0x8, R5 ;  /* 0x0000000808057824 */ /* 0x001fe200078e0205 */
[----:B------:R-:W-:-:S04]  /*106b0*/  SHF.L.U32 R0, R0, 0x1f, RZ ;  /* 0x0000001f00007819 */ /* 0x000fc800000006ff */
[----:B------:R-:W0:Y:S02]  /*106c0*/  SYNCS.PHASECHK.TRANS64.TRYWAIT P1, [R5+URZ+0x38840], R0 ;  /* 0x03884000050075a7 */ /* 0x000e24000802017f */
[----:B0-----:R-:W-:Y:S05]  /*106d0*/  @!P1 BRA `(.L_x_3462) ;  /* 0x0000002c00549947 */ /* 0x001fea0003800000 */
.L_x_3542:
[----:B------:R-:W-:Y:S05]  /*106e0*/  @!P0 BRA `(.L_x_3463) ;  /* 0x0000000000048947 */ /* 0x000fea0003800000 */
[----:B------:R-:W-:Y:S01]  /*106f0*/  BPT.TRAP 0x1 ;  /* 0x000000040000795c */ /* 0x000fe20000300000 */
.L_x_3463:
[----:B------:R-:W3:Y:S02]  /*10700*/  SYNCS.PHASECHK.TRANS64.TRYWAIT P1, [R3+URZ+0x38860], R2 ;  /* 0x03886002030075a7 */ /* 0x000ee4000802017f */
[----:B---3--:R-:W-:Y:S05]  /*10710*/  @!P1 BRA `(.L_x_3464) ;  /* 0x0000002c00589947 */ /* 0x008fea0003800000 */
.L_x_3543:
[----:B------:R-:W-:Y:S05]  /*10720*/  @!P0 BRA `(.L_x_3465) ;  /* 0x0000000000048947 */ /* 0x000fea0003800000 */
[----:B------:R-:W-:Y:S01]  /*10730*/  BPT.TRAP 0x1 ;  /* 0x000000040000795c */ /* 0x000fe20000300000 */
.L_x_3465:
[----:B----4-:R4:W0:Y:S02]  /*10740*/  SYNCS.PHASECHK.TRANS64.TRYWAIT P0, [R5+URZ+0x38860], R0 ;  /* 0x03886000050075a7 */ /* 0x010824000800017f */
[----:B0-----:R-:W-:Y:S05]  /*10750*/  @!P0 NANOSLEEP.SYNCS 0x989680 ;  /* 0x009896800000895d */ /* 0x001fea0003900000 */
[----:B------:R-:W0:Y:S02]  /*10760*/  @!P0 SYNCS.PHASECHK.TRANS64 P0, [R5+URZ+0x38860], R0 ;  /* 0x03886000050085a7 */ /* 0x000e24000800007f */
[----:B0-----:R-:W-:Y:S05]  /*10770*/  @!P0 BRA `(.L_x_3465) ;  /* 0xfffffffc00f08947 */ /* 0x001fea000383ffff */
.L_x_3378:
[----:B------:R-:W-:Y:S05]  /*10780*/  BSYNC B6 ;  /* 0x0000000000067941 */ /* 0x000fea0003800000 */
.L_x_3375:
[----:B------:R-:W-:Y:S05]  /*10790*/  EXIT ;  /* 0x000000000000794d */ /* 0x000fea0003800000 */
.L_x_3388:
[----:B0-----:R0:W1:Y:S02]  /*107a0*/  SYNCS.PHASECHK.TRANS64.TRYWAIT P0, [R2+URZ+0x38800], R5 ;  /* 0x03880005020075a7 */ /* 0x001064000800017f */
[----:B-1----:R-:W-:Y:S05]  /*107b0*/  @!P0 NANOSLEEP.SYNCS 0x989680 ;  /* 0x009896800000895d */ /* 0x002fea0003900000 */
[----:B------:R-:W1:Y:S02]  /*107c0*/  @!P0 SYNCS.PHASECHK.TRANS64 P0, [R2+URZ+0x38800], R5 ;  /* 0x03880005020085a7 */ /* 0x000e64000800007f */
[----:B-1----:R-:W-:Y:S05]  /*107d0*/  @!P0 BRA `(.L_x_3388) ;  /* 0xfffffffc00f08947 */ /* 0x002fea000383ffff */
[----:B------:R-:W-:Y:S05]  /*107e0*/  BRA `(.L_x_3466) ;  /* 0xffffff2800f87947 */ /* 0x000fea000383ffff */
.L_x_3392:
[----:B--2---:R2:W3:Y:S02]  /*107f0*/  SYNCS.PHASECHK.TRANS64.TRYWAIT P1, [R2+URZ+0x38830], R5 ;  /* 0x03883005020075a7 */ /* 0x0044e4000802017f */
[----:B---3--:R-:W-:Y:S05]  /*10800*/  @!P1 NANOSLEEP.SYNCS 0x989680 ;  /* 0x009896800000995d */ /* 0x008fea0003900000 */
[----:B------:R-:W3:Y:S02]  /*10810*/  @!P1 SYNCS.PHASECHK.TRANS64 P1, [R2+URZ+0x38830], R5 ;  /* 0x03883005020095a7 */ /* 0x000ee4000802007f */
[----:B---3--:R-:W-:Y:S05]  /*10820*/  @!P1 BRA `(.L_x_3392) ;  /* 0xfffffffc00f09947 */ /* 0x008fea000383ffff */
[----:B------:R-:W-:Y:S05]  /*10830*/  BRA `(.L_x_3391) ;  /* 0xffffff2c00447947 */ /* 0x000fea000383ffff */
.L_x_3393:
[----:B---3--:R3:W4:Y:S02]  /*10840*/  SYNCS.PHASECHK.TRANS64.TRYWAIT P1, [R2+URZ+0x38810], R5 ;  /* 0x03881005020075a7 */ /* 0x008724000802017f */
[----:B----4-:R-:W-:Y:S05]  /*10850*/  @!P1 NANOSLEEP.SYNCS 0x989680 ;  /* 0x009896800000995d */ /* 0x010fea0003900000 */
[----:B------:R-:W4:Y:S02]  /*10860*/  @!P1 SYNCS.PHASECHK.TRANS64 P1, [R2+URZ+0x38810], R5 ;  /* 0x03881005020095a7 */ /* 0x000f24000802007f */
[----:B----4-:R-:W-:Y:S05]  /*10870*/  @!P1 BRA `(.L_x_3393) ;  /* 0xfffffffc00f09947 */ /* 0x010fea000383ffff */
[----:B------:R-:W-:Y:S05]  /*10880*/  BRA `(.L_x_3467) ;  /* 0xffffff3000347947 */ /* 0x000fea000383ffff */
.L_x_3397:
[----:B------:R0:W0:Y:S02]  /*10890*/  SYNCS.PHASECHK.TRANS64.TRYWAIT P1, [R2+URZ+0x38850], R5 ;  /* 0x03885005020075a7 */ /* 0x000024000802017f */
[----:B0-----:R-:W-:Y:S05]  /*108a0*/  @!P1 NANOSLEEP.SYNCS 0x989680 ;  /* 0x009896800000995d */ /* 0x001fea0003900000 */
[----:B------:R-:W0:Y:S02]  /*108b0*/  @!P1 SYNCS.PHASECHK.TRANS64 P1, [R2+URZ+0x38850], R5 ;  /* 0x03885005020095a7 */ /* 0x000e24000802007f */
[----:B0-----:R-:W-:Y:S05]  /*108c0*/  @!P1 BRA `(.L_x_3397) ;  /* 0xfffffffc00f09947 */ /* 0x001fea000383ffff */
[----:B------:R-:W-:Y:S05]  /*108d0*/  BRA `(.L_x_3396) ;  /* 0xffffff3000607947 */ /* 0x000fea000383ffff */
.L_x_3404:
[----:B-1----:R1:W2:Y:S02]  /*108e0*/  SYNCS.PHASECHK.TRANS64.TRYWAIT P2, [R196+URZ+0x38830], R201 ;  /* 0x038830c9c40075a7 */ /* 0x0022a4000804017f */
[----:B--2---:R-:W-:Y:S05]  /*108f0*/  @!P2 NANOSLEEP.SYNCS 0x989680 ;  /* 0x009896800000a95d */ /* 0x004fea0003900000 */
[----:B------:R-:W2:Y:S02]  /*10900*/  @!P2 SYNCS.PHASECHK.TRANS64 P2, [R196+URZ+0x38830], R201 ;  /* 0x038830c9c400a5a7 */ /* 0x000ea4000804007f */
[----:B--2---:R-:W-:Y:S05]  /*10910*/  @!P2 BRA `(.L_x_3404) ;  /* 0xfffffffc00f0a947 */ /* 0x004fea000383ffff */
[----:B------:R-:W-:Y:S05]  /*10920*/  BRA `(.L_x_3403) ;  /* 0xffffff5800907947 */ /* 0x000fea000383ffff */
.L_x_3408:
[----:B---3--:R3:W4:Y:S02]  /*10930*/  SYNCS.PHASECHK.TRANS64.TRYWAIT P2, [R196+URZ+0x38850], R201 ;  /* 0x038850c9c40075a7 */ /* 0x008724000804017f */
[----:B----4-:R-:W-:Y:S05]  /*10940*/  @!P2 NANOSLEEP.SYNCS 0x989680 ;  /* 0x009896800000a95d */ /* 0x010fea0003900000 */
[----:B------:R-:W4:Y:S02]  /*10950*/  @!P2 SYNCS.PHASECHK.TRANS64 P2, [R196+URZ+0x38850], R201 ;  /* 0x038850c9c400a5a7 */ /* 0x000f24000804007f */
[----:B----4-:R-:W-:Y:S05]  /*10960*/  @!P2 BRA `(.L_x_3408) ;  /* 0xfffffffc00f0a947 */ /* 0x010fea000383ffff */
[----:B------:R-:W-:Y:S05]  /*10970*/  BRA `(.L_x_3407) ;  /* 0xffffff5c005c7947 */ /* 0x000fea000383ffff */
.L_x_3423:
[----:B------:R-:W-:Y:S02]  /*10980*/  IMAD.MOV.U32 R13, RZ, RZ, R17 ;  /* 0x000000ffff0d7224 */ /* 0x000fe400078e0011 */
[----:B------:R-:W-:Y:S02]  /*10990*/  IMAD.MOV.U32 R12, RZ, RZ, RZ ;  /* 0x000000ffff0c7224 */ /* 0x000fe400078e00ff */
[----:B------:R-:W-:Y:S02]  /*109a0*/  IMAD.MOV.U32 R11, RZ, RZ, 0x1f ;  /* 0x0000001fff0b7424 */ /* 0x000fe400078e00ff */
[----:B------:R-:W-:-:S07]  /*109b0*/  IMAD.MOV.U32 R15, RZ, RZ, -0x1 ;  /* 0xffffffffff0f7424 */ /* 0x000fce00078e00ff */
[----:B------:R-:W-:Y:S05]  /*109c0*/  WARPSYNC.COLLECTIVE R15, `(.L_x_3468) ;  /* 0x000000000f087348 */ /* 0x000fea0003c00000 */
[----:B------:R0:W1:Y:S02]  /*109d0*/  SHFL.IDX P6, R14, R13, R12, R11 ;  /* 0x0000000c0d0e7389 */ /* 0x00006400000c000b */
[----:B01----:R-:W-:Y:S01]  /*109e0*/  ENDCOLLECTIVE ;  /* 0x000000000000791b */ /* 0x003fe20003800000 */
.L_x_3468:
[----:B------:R-:W-:Y:S05]  /*109f0*/  BRA `(.L_x_3469) ;  /* 0xffffffc400d07947 */ /* 0x000fea000383ffff */
.L_x_3425:
[----:B0-----:R-:W-:-:S04]  /*10a00*/  MOV R3, UR42 ;  /* 0x0000002a00037c02 */ /* 0x001fc80008000f00 */
[----:B------:R0:W1:Y:S03]  /*10a10*/  SYNCS.PHASECHK.TRANS64.TRYWAIT P0, [R3+URZ+0x38840], R0 ;  /* 0x03884000030075a7 */ /* 0x000066000800017f */
[----:B-1----:R-:W-:Y:S05]  /*10a20*/  @!P0 NANOSLEEP.SYNCS 0x989680 ;  /* 0x009896800000895d */ /* 0x002fea0003900000 */
[----:B------:R-:W1:Y:S02]  /*10a30*/  @!P0 SYNCS.PHASECHK.TRANS64 P0, [R3+URZ+0x38840], R0 ;  /* 0x03884000030085a7 */ /* 0x000e64000800007f */
[----:B-1----:R-:W-:Y:S05]  /*10a40*/  @!P0 BRA `(.L_x_3425) ;  /* 0xfffffffc00ec8947 */ /* 0x002fea000383ffff */
[----:B------:R-:W-:Y:S05]  /*10a50*/  BRA `(.L_x_3470) ;  /* 0xffffffc800087947 */ /* 0x000fea000383ffff */
.L_x_3426:
        /* <DEDUP_REMOVED lines=8> */
.L_x_3472:
[----:B------:R-:W-:Y:S05]  /*10ae0*/  BSYNC B0 ;  /* 0x0000000000007941 */ /* 0x000fea0003800000 */
.L_x_3471:
        /* <DEDUP_REMOVED lines=9> */
.L_x_3473:
[----:B------:R-:W-:Y:S02]  /*10b80*/  IMAD.MOV.U32 R13, RZ, RZ, R4 ;  /* 0x000000ffff0d7224 */ /* 0x000fe400078e0004 */
[----:B------:R-:W-:Y:S01]  /*10b90*/  IMAD.MOV.U32 R12, RZ, RZ, 0x1 ;  /* 0x00000001ff0c7424 */ /* 0x000fe200078e00ff */
[----:B------:R-:W-:-:S05]  /*10ba0*/  @P0 LEA R14, P1, R22, R14, 0x1 ;  /* 0x0000000e160e0211 */ /* 0x000fca00078208ff */
[----:B------:R-:W-:Y:S02]  /*10bb0*/  @P0 IMAD.X R3, RZ, RZ, R2, P1 ;  /* 0x000000ffff030224 */ /* 0x000fe400008e0602 */
[----:B------:R-:W-:-:S07]  /*10bc0*/  @P0 IMAD.MOV.U32 R2, RZ, RZ, R14 ;  /* 0x000000ffff020224 */ /* 0x000fce00078e000e */
[----:B------:R-:W-:Y:S05]  /*10bd0*/  WARPSYNC.COLLECTIVE R15, `(.L_x_3474) ;  /* 0x000000000f087348 */ /* 0x000fea0003c00000 */
[----:B------:R0:W1:Y:S02]  /*10be0*/  SHFL.IDX P6, R14, R13, R12, R11 ;  /* 0x0000000c0d0e7389 */ /* 0x00006400000c000b */
[----:B01----:R-:W-:Y:S01]  /*10bf0*/  ENDCOLLECTIVE ;  /* 0x000000000000791b */ /* 0x003fe20003800000 */
.L_x_3474:
[----:B------:R-:W-:Y:S01]  /*10c00*/  @!PT LDS RZ, [RZ] ;  /* 0x00000000fffff984 */ /* 0x000fe20000000800 */
[----:B------:R-:W-:Y:S01]  /*10c10*/  @!PT LDS RZ, [RZ] ;  /* 0x00000000fffff984 */ /* 0x000fe20000000800 */
[----:B------:R-:W-:Y:S01]  /*10c20*/  @!PT LDS RZ, [RZ] ;  /* 0x00000000fffff984 */ /* 0x000fe20000000800 */
[----:B------:R0:W-:Y:S01]  /*10c30*/  @P0 LDGSTS.E.BYPASS.LTC128B.128 [R7+0x22400], desc[UR36][R2.64], !P2 ;  /* 0x2240000002070fae */ /* 0x0001e2000d101d64 */
[----:B------:R-:W-:Y:S01]  /*10c40*/  ISETP.GE.AND P0, PT, R18, 0x11, PT ;  /* 0x000000111200780c */ /* 0x000fe20003f06270 */
[----:B------:R-:W-:-:S12]  /*10c50*/  IMAD.MOV.U32 R13, RZ, RZ, R0 ;  /* 0x000000ffff0d7224 */ /* 0x000fd800078e0000 */
[----:B------:R-:W-:Y:S01]  /*10c60*/  @P0 LEA R9, R24, UR42, 0x1 ;  /* 0x0000002a18090c11 */ /* 0x000fe2000f8e08ff */
[----:B0-----:R-:W-:-:S07]  /*10c70*/  IMAD.MOV.U32 R5, RZ, RZ, R14 ;  /* 0x000000ffff057224 */ /* 0x001fce00078e000e */
[----:B------:R-:W-:Y:S05]  /*10c80*/  WARPSYNC.COLLECTIVE R15, `(.L_x_3475) ;  /* 0x000000000f087348 */ /* 0x000fea0003c00000 */
[----:B------:R0:W1:Y:S02]  /*10c90*/  SHFL.IDX P6, R14, R13, R12, R11 ;  /* 0x0000000c0d0e7389 */ /* 0x00006400000c000b */
[----:B01----:R-:W-:Y:S01]  /*10ca0*/  ENDCOLLECTIVE ;  /* 0x000000000000791b */ /* 0x003fe20003800000 */
.L_x_3475:
[----:B------:R-:W-:Y:S01]  /*10cb0*/  MOV R13, R4 ;  /* 0x00000004000d7202 */ /* 0x000fe20000000f00 */
[----:B------:R-:W-:Y:S01]  /*10cc0*/  IMAD.MOV.U32 R12, RZ, RZ, 0x2 ;  /* 0x00000002ff0c7424 */ /* 0x000fe200078e00ff */
[----:B------:R-:W-:-:S13]  /*10cd0*/  @P0 LEA R2, P1, R22, R14, 0x1 ;  /* 0x0000000e16020211 */ /* 0x000fda00078208ff */
[----:B------:R-:W-:Y:S05]  /*10ce0*/  WARPSYNC.COLLECTIVE R15, `(.L_x_3476) ;  /* 0x000000000f087348 */ /* 0x000fea0003c00000 */
[----:B------:R0:W1:Y:S02]  /*10cf0*/  SHFL.IDX P6, R14, R13, R12, R11 ;  /* 0x0000000c0d0e7389 */ /* 0x00006400000c000b */
[----:B01----:R-:W-:Y:S01]  /*10d00*/  ENDCOLLECTIVE ;  /* 0x000000000000791b */ /* 0x003fe20003800000 */
.L_x_3476:
[----:B------:R-:W-:-:S05]  /*10d10*/  @P0 IMAD.X R3, RZ, RZ, R5, P1 ;  /* 0x000000ffff030224 */ /* 0x000fca00008e0605 */
[----:B------:R-:W-:Y:S01]  /*10d20*/  @!PT LDS RZ, [RZ] ;  /* 0x00000000fffff984 */ /* 0x000fe20000000800 */
[----:B------:R-:W-:Y:S01]  /*10d30*/  @!PT LDS RZ, [RZ] ;  /* 0x00000000fffff984 */ /* 0x000fe20000000800 */
[----:B------:R-:W-:Y:S01]  /*10d40*/  @!PT LDS RZ, [RZ] ;  /* 0x00000000fffff984 */ /* 0x000fe20000000800 */
[----:B------:R0:W-:Y:S01]  /*10d50*/  @P0 LDGSTS.E.BYPASS.LTC128B.128 [R9+0x22c00], desc[UR36][R2.64], !P2 ;  /* 0x22c0000002090fae */ /* 0x0001e2000d101d64 */
[----:B------:R-:W-:Y:S01]  /*10d60*/  ISETP.GE.AND P0, PT, R18, 0x21, PT ;  /* 0x000000211200780c */ /* 0x000fe20003f06270 */
[----:B------:R-:W-:Y:S02]  /*10d70*/  IMAD.MOV.U32 R13, RZ, RZ, R0 ;  /* 0x000000ffff0d7224 */ /* 0x000fe400078e0000 */
[----:B------:R-:W-:-:S10]  /*10d80*/  IMAD.MOV.U32 R5, RZ, RZ, R14 ;  /* 0x000000ffff057224 */ /* 0x000fd400078e000e */
[----:B0-----:R-:W-:Y:S05]  /*10d90*/  WARPSYNC.COLLECTIVE R15, `(.L_x_3477) ;  /* 0x000000000f087348 */ /* 0x001fea0003c00000 */
[----:B------:R1:W2:Y:S02]  /*10da0*/  SHFL.IDX P6, R14, R13, R12, R11 ;  /* 0x0000000c0d0e7389 */ /* 0x0002a400000c000b */
[----:B012---:R-:W-:Y:S01]  /*10db0*/  ENDCOLLECTIVE ;  /* 0x000000000000791b */ /* 0x007fe20003800000 */
.L_x_3477:
[----:B------:R-:W-:Y:S02]  /*10dc0*/  IMAD.MOV.U32 R13, RZ, RZ, R4 ;  /* 0x000000ffff0d7224 */ /* 0x000fe400078e0004 */
[----:B------:R-:W-:Y:S01]  /*10dd0*/  IMAD.MOV.U32 R12, RZ, RZ, 0x3 ;  /* 0x00000003ff0c7424 */ /* 0x000fe200078e00ff */
[----:B------:R-:W-:-:S13]  /*10de0*/  @P0 LEA R2, P1, R22, R14, 0x1 ;  /* 0x0000000e16020211 */ /* 0x000fda00078208ff */
[----:B------:R-:W-:Y:S05]  /*10df0*/  WARPSYNC.COLLECTIVE R15, `(.L_x_3478) ;  /* 0x000000000f087348 */ /* 0x000fea0003c00000 */
[----:B------:R0:W1:Y:S02]  /*10e00*/  SHFL.IDX P6, R14, R13, R12, R11 ;  /* 0x0000000c0d0e7389 */ /* 0x00006400000c000b */
[----:B01----:R-:W-:Y:S01]  /*10e10*/  ENDCOLLECTIVE ;  /* 0x000000000000791b */ /* 0x003fe20003800000 */
.L_x_3478:
[----:B------:R-:W-:Y:S01]  /*10e20*/  @P0 IMAD.X R3, RZ, RZ, R5, P1 ;  /* 0x000000ffff030224 */ /* 0x000fe200008e0605 */
[----:B------:R-:W-:-:S05]  /*10e30*/  @P0 LEA R5, R24, UR42, 0x1 ;  /* 0x0000002a18050c11 */ /* 0x000fca000f8e08ff */
        /* <DEDUP_REMOVED lines=9> */
.L_x_3479:
[----:B------:R-:W-:Y:S05]  /*10ed0*/  BRA `(.L_x_3480) ;  /* 0xffffffc400d07947 */ /* 0x000fea000383ffff */
.L_x_3429:
[----:B------:R-:W-:Y:S01]  /*10ee0*/  IMAD.MOV.U32 R13, RZ, RZ, R4 ;  /* 0x000000ffff0d7224 */ /* 0x000fe200078e0004 */
[----:B------:R-:W-:Y:S01]  /*10ef0*/  LOP3.LUT R16, R16, 0xfffffeff, RZ, 0xc0, !PT ;  /* 0xfffffeff10107812 */ /* 0x000fe200078ec0ff */
[----:B------:R-:W-:Y:S02]  /*10f00*/  IMAD.MOV.U32 R12, RZ, RZ, RZ ;  /* 0x000000ffff0c7224 */ /* 0x000fe400078e00ff */
[----:B------:R-:W-:Y:S02]  /*10f10*/  IMAD.MOV.U32 R11, RZ, RZ, 0x181f ;  /* 0x0000181fff0b7424 */ /* 0x000fe400078e00ff */
[----:B------:R-:W-:Y:S02]  /*10f20*/  IMAD.MOV.U32 R15, RZ, RZ, -0x1 ;  /* 0xffffffffff0f7424 */ /* 0x000fe400078e00ff */
[----:B------:R-:W-:-:S07]  /*10f30*/  IMAD R6, R20, 0x40, R21 ;  /* 0x0000004014067824 */ /* 0x000fce00078e0215 */
[----:B------:R-:W-:Y:S05]  /*10f40*/  WARPSYNC.COLLECTIVE R15, `(.L_x_3481) ;  /* 0x000000000f087348 */ /* 0x000fea0003c00000 */
[----:B------:R0:W1:Y:S02]  /*10f50*/  SHFL.IDX P6, R14, R13, R12, R11 ;  /* 0x0000000c0d0e7389 */ /* 0x00006400000c000b */
[----:B01----:R-:W-:Y:S01]  /*10f60*/  ENDCOLLECTIVE ;  /* 0x000000000000791b */ /* 0x003fe20003800000 */
.L_x_3481:
[----:B------:R-:W-:Y:S01]  /*10f70*/  IADD3 R10, R6, 0x10, RZ ;  /* 0x00000010060a7810 */ /* 0x000fe20007ffe0ff */
[----:B------:R-:W-:Y:S02]  /*10f80*/  IMAD.MOV.U32 R13, RZ, RZ, R0 ;  /* 0x000000ffff0d7224 */ /* 0x000fe400078e0000 */
[----:B------:R-:W-:-:S07]  /*10f90*/  IMAD.MOV.U32 R2, RZ, RZ, R14 ;  /* 0x000000ffff027224 */ /* 0x000fce00078e000e */
[----:B------:R-:W-:Y:S05]  /*10fa0*/  WARPSYNC.COLLECTIVE R15, `(.L_x_3482) ;  /* 0x000000000f087348 */ /* 0x000fea0003c00000 */
[----:B------:R0:W1:Y:S02]  /*10fb0*/  SHFL.IDX P6, R14, R13, R12, R11 ;  /* 0x0000000c0d0e7389 */ /* 0x00006400000c000b */
[----:B01----:R-:W-:Y:S01]  /*10fc0*/  ENDCOLLECTIVE ;  /* 0x000000000000791b */ /* 0x003fe20003800000 */
.L_x_3482:
[----:B------:R-:W-:Y:S02]  /*10fd0*/  ULDC UR4, c[0x0][0x288] ;  /* 0x0000a20000047ab9 */ /* 0x000fe40000000800 */
[----:B------:R-:W-:-:S05]  /*10fe0*/  IMAD R5, R8, UR4, RZ ;  /* 0x0000000408057c24 */ /* 0x000fca000f8e02ff */
[----:B------:R-:W-:Y:S01]  /*10ff0*/  ISETP.GE.AND P2, PT, R6, R5, PT ;  /* 0x000000050600720c */ /* 0x000fe20003f46270 */
[----:B------:R-:W-:Y:S02]  /*11000*/  IMAD.MOV.U32 R13, RZ, RZ, R4 ;  /* 0x000000ffff0d7224 */ /* 0x000fe400078e0004 */
[----:B------:R-:W-:-:S10]  /*11010*/  IMAD.MOV.U32 R12, RZ, RZ, 0x1 ;  /* 0x00000001ff0c7424 */ /* 0x000fd400078e00ff */
[----:B------:R-:W-:Y:S02]  /*11020*/  @!P2 LEA R8, R24, UR42, 0x1 ;  /* 0x0000002a1808ac11 */ /* 0x000fe4000f8e08ff */
[----:B------:R-:W-:Y:S02]  /*11030*/  @P2 LOP3.LUT R16, R16, 0x100, RZ, 0xfc, !PT ;  /* 0x0000010010102812 */ /* 0x000fe400078efcff */
[----:B------:R-:W-:-:S13]  /*11040*/  @!P2 LEA R3, P1, R22, R14, 0x1 ;  /* 0x0000000e1603a211 */ /* 0x000fda00078208ff */
[----:B------:R-:W-:Y:S05]  /*11050*/  WARPSYNC.COLLECTIVE R15, `(.L_x_3483) ;  /* 0x000000000f087348 */ /* 0x000fea0003c00000 */
[----:B------:R0:W1:Y:S02]  /*11060*/  SHFL.IDX P6, R14, R13, R12, R11 ;  /* 0x0000000c0d0e7389 */ /* 0x00006400000c000b */
[----:B01----:R-:W-:Y:S01]  /*11070*/  ENDCOLLECTIVE ;  /* 0x000000000000791b */ /* 0x003fe20003800000 */
.L_x_3483:
[----:B------:R-:W-:Y:S01]  /*11080*/  LOP3.LUT R16, R16, 0xffffff7f, RZ, 0xc0, !PT ;  /* 0xffffff7f10107812 */ /* 0x000fe200078ec0ff */
[----:B------:R-:W-:-:S05]  /*11090*/  @!P2 IMAD.X R2, RZ, RZ, R2, P1 ;  /* 0x000000ffff02a224 */ /* 0x000fca00008e0602 */
[----:B------:R-:W-:-:S04]  /*110a0*/  @!P2 LOP3.LUT R3, R3, R2, RZ, 0x3c, !PT ;  /* 0x000000020303a212 */ /* 0x000fc800078e3cff */
[----:B------:R-:W-:Y:S01]  /*110b0*/  @!P2 LOP3.LUT R2, R3, R2, RZ, 0x3c, !PT ;  /* 0x000000020302a212 */ /* 0x000fe200078e3cff */
[----:B------:R-:W-:-:S03]  /*110c0*/  IMAD.MOV.U32 R13, RZ, RZ, R0 ;  /* 0x000000ffff0d7224 */ /* 0x000fc600078e0000 */
[----:B------:R-:W-:-:S05]  /*110d0*/  @!P2 LOP3.LUT R3, R3, R2, RZ, 0x3c, !PT ;  /* 0x000000020303a212 */ /* 0x000fca00078e3cff */
[----:B------:R-:W-:Y:S01]  /*110e0*/  @!PT LDS RZ, [RZ] ;  /* 0x00000000fffff984 */ /* 0x000fe20000000800 */
[----:B------:R-:W-:Y:S01]  /*110f0*/  @!PT LDS RZ, [RZ] ;  /* 0x00000000fffff984 */ /* 0x000fe20000000800 */
[----:B------:R-:W-:Y:S01]  /*11100*/  @!PT LDS RZ, [RZ] ;  /* 0x00000000fffff984 */ /* 0x000fe20000000800 */
[----:B------:R0:W-:Y:S01]  /*11110*/  @!P2 LDGSTS.E.BYPASS.LTC128B.128 [R8+0x20400], desc[UR36][R2.64], !P0 ;  /* 0x204000000208afae */ /* 0x0001e2000c101d64 */
[----:B------:R-:W-:Y:S01]  /*11120*/  ISETP.GE.AND P2, PT, R10, R5, PT ;  /* 0x000000050a00720c */ /* 0x000fe20003f46270 */
[----:B------:R-:W-:-:S12]  /*11130*/  IMAD.MOV.U32 R9, RZ, RZ, R14 ;  /* 0x000000ffff097224 */ /* 0x000fd800078e000e */
[----:B0-----:R-:W-:Y:S05]  /*11140*/  WARPSYNC.COLLECTIVE R15, `(.L_x_3484) ;  /* 0x000000000f087348 */ /* 0x001fea0003c00000 */
[----:B------:R1:W2:Y:S02]  /*11150*/  SHFL.IDX P6, R14, R13, R12, R11 ;  /* 0x0000000c0d0e7389 */ /* 0x0002a400000c000b */
[----:B012---:R-:W-:Y:S01]  /*11160*/  ENDCOLLECTIVE ;  /* 0x000000000000791b */ /* 0x007fe20003800000 */
.L_x_3484:
[----:B------:R-:W-:Y:S01]  /*11170*/  VIADD R8, R6, 0x20 ;  /* 0x0000002006087836 */ /* 0x000fe20000000000 */
[----:B------:R-:W-:Y:S02]  /*11180*/  @!P2 LEA R10, R24, UR42, 0x1 ;  /* 0x0000002a180aac11 */ /* 0x000fe4000f8e08ff */
[----:B------:R-:W-:Y:S01]  /*11190*/  @P2 LOP3.LUT R16, R16, 0x80, RZ, 0xfc, !PT ;  /* 0x0000008010102812 */ /* 0x000fe200078efcff */
[----:B------:R-:W-:-:S03]  /*111a0*/  IMAD.MOV.U32 R13, RZ, RZ, R4 ;  /* 0x000000ffff0d7224 */ /* 0x000fc600078e0004 */
[----:B------:R-:W-:Y:S01]  /*111b0*/  LOP3.LUT R16, R16, 0xffffffbf, RZ, 0xc0, !PT ;  /* 0xffffffbf10107812 */ /* 0x000fe200078ec0ff */
[----:B------:R-:W-:Y:S02]  /*111c0*/  IMAD.MOV.U32 R12, RZ, RZ, 0x2 ;  /* 0x00000002ff0c7424 */ /* 0x000fe400078e00ff */
[----:B------:R-:W-:-:S07]  /*111d0*/  IMAD.MOV.U32 R7, RZ, RZ, R14 ;  /* 0x000000ffff077224 */ /* 0x000fce00078e000e */
[----:B------:R-:W-:Y:S05]  /*111e0*/  WARPSYNC.COLLECTIVE R15, `(.L_x_3485) ;  /* 0x000000000f087348 */ /* 0x000fea0003c00000 */
[----:B------:R0:W1:Y:S02]  /*111f0*/  SHFL.IDX P6, R14, R13, R12, R11 ;  /* 0x0000000c0d0e7389 */ /* 0x00006400000c000b */
[----:B01----:R-:W-:Y:S01]  /*11200*/  ENDCOLLECTIVE ;  /* 0x000000000000791b */ /* 0x003fe20003800000 */
.L_x_3485:
[----:B------:R-:W-:-:S05]  /*11210*/  @!P2 LEA R7, P1, R22, R7, 0x1 ;  /* 0x000000071607a211 */ /* 0x000fca00078208ff */
[----:B------:R-:W-:Y:S02]  /*11220*/  @!P2 IMAD.X R9, RZ, RZ, R9, P1 ;  /* 0x000000ffff09a224 */ /* 0x000fe400008e0609 */
[----:B------:R-:W-:Y:S02]  /*11230*/  @!P2 IMAD.MOV.U32 R2, RZ, RZ, R7 ;  /* 0x000000ffff02a224 */ /* 0x000fe400078e0007 */
[----:B------:R-:W-:Y:S02]  /*11240*/  @!P2 IMAD.MOV.U32 R3, RZ, RZ, R9 ;  /* 0x000000ffff03a224 */ /* 0x000fe400078e0009 */
[----:B------:R-:W-:-:S03]  /*11250*/  IMAD.MOV.U32 R13, RZ, RZ, R0 ;  /* 0x000000ffff0d7224 */ /* 0x000fc600078e0000 */
[----:B------:R-:W-:Y:S01]  /*11260*/  @!PT LDS RZ, [RZ] ;  /* 0x00000000fffff984 */ /* 0x000fe20000000800 */
[----:B------:R-:W-:Y:S01]  /*11270*/  @!PT LDS RZ, [RZ] ;  /* 0x00000000fffff984 */ /* 0x000fe20000000800 */
[----:B------:R-:W-:Y:S01]  /*11280*/  @!PT LDS RZ, [RZ] ;  /* 0x00000000fffff984 */ /* 0x000fe20000000800 */
[----:B------:R0:W-:Y:S01]  /*11290*/  @!P2 LDGSTS.E.BYPASS.LTC128B.128 [R10+0x20c00], desc[UR36][R2.64], !P0 ;  /* 0x20c00000020aafae */ /* 0x0001e2000c101d64 */
[----:B------:R-:W-:Y:S01]  /*112a0*/  ISETP.GE.AND P2, PT, R8, R5, PT ;  /* 0x000000050800720c */ /* 0x000fe20003f46270 */
[----:B0-----:R-:W-:-:S12]  /*112b0*/  IMAD.MOV.U32 R2, RZ, RZ, R14 ;  /* 0x000000ffff027224 */ /* 0x001fd800078e000e */
[----:B------:R-:W-:Y:S05]  /*112c0*/  WARPSYNC.COLLECTIVE R15, `(.L_x_3486) ;  /* 0x000000000f087348 */ /* 0x000fea0003c00000 */
[----:B------:R0:W1:Y:S02]  /*112d0*/  SHFL.IDX P6, R14, R13, R12, R11 ;  /* 0x0000000c0d0e7389 */ /* 0x00006400000c000b */
[----:B01----:R-:W-:Y:S01]  /*112e0*/  ENDCOLLECTIVE ;  /* 0x000000000000791b */ /* 0x003fe20003800000 */
.L_x_3486:
[----:B------:R-:W-:Y:S02]  /*112f0*/  @!P2 LEA R7, R24, UR42, 0x1 ;  /* 0x0000002a1807ac11 */ /* 0x000fe4000f8e08ff */
[----:B------:R-:W-:Y:S01]  /*11300*/  @P2 LOP3.LUT R16, R16, 0x40, RZ, 0xfc, !PT ;  /* 0x0000004010102812 */ /* 0x000fe200078efcff */
[----:B------:R-:W-:Y:S02]  /*11310*/  IMAD.MOV.U32 R13, RZ, RZ, R4 ;  /* 0x000000ffff0d7224 */ /* 0x000fe400078e0004 */
[----:B------:R-:W-:Y:S02]  /*11320*/  IMAD.MOV.U32 R12, RZ, RZ, 0x3 ;  /* 0x00000003ff0c7424 */ /* 0x000fe400078e00ff */
[----:B------:R-:W-:-:S05]  /*11330*/  IMAD.MOV.U32 R8, RZ, RZ, R14 ;  /* 0x000000ffff087224 */ /* 0x000fca00078e000e */
[----:B------:R-:W-:-:S05]  /*11340*/  @!P2 LEA R8, P1, R22, R8, 0x1 ;  /* 0x000000081608a211 */ /* 0x000fca00078208ff */
[----:B------:R-:W-:Y:S02]  /*11350*/  @!P2 IMAD.X R11, RZ, RZ, R2, P1 ;  /* 0x000000ffff0ba224 */ /* 0x000fe400008e0602 */
[----:B------:R-:W-:-:S03]  /*11360*/  @!P2 IMAD.MOV.U32 R2, RZ, RZ, R8 ;  /* 0x000000ffff02a224 */ /* 0x000fc600078e0008 */
[----:B------:R-:W-:Y:S01]  /*11370*/  @!P2 MOV R3, R11 ;  /* 0x0000000b0003a202 */ /* 0x000fe20000000f00 */
[----:B------:R-:W-:-:S04]  /*11380*/  IMAD.MOV.U32 R11, RZ, RZ, 0x181f ;  /* 0x0000181fff0b7424 */ /* 0x000fc800078e00ff */
[----:B------:R-:W-:Y:S01]  /*11390*/  @!PT LDS RZ, [RZ] ;  /* 0x00000000fffff984 */ /* 0x000fe20000000800 */
[----:B------:R-:W-:Y:S01]  /*113a0*/  @!PT LDS RZ, [RZ] ;  /* 0x00000000fffff984 */ /* 0x000fe20000000800 */
[----:B------:R-:W-:Y:S01]  /*113b0*/  @!PT LDS RZ, [RZ] ;  /* 0x00000000fffff984 */ /* 0x000fe20000000800 */
[----:B------:R0:W-:Y:S03]  /*113c0*/  @!P2 LDGSTS.E.BYPASS.LTC128B.128 [R7+0x21400], desc[UR36][R2.64], !P0 ;  /* 0x214000000207afae */ /* 0x0001e6000c101d64 */
[----:B0-----:R-:W-:Y:S05]  /*113d0*/  WARPSYNC.COLLECTIVE R15, `(.L_x_3487) ;  /* 0x000000000f087348 */ /* 0x001fea0003c00000 */
[----:B------:R1:W2:Y:S02]  /*113e0*/  SHFL.IDX P6, R14, R13, R12, R11 ;  /* 0x0000000c0d0e7389 */ /* 0x0002a400000c000b */
[----:B012---:R-:W-:Y:S01]  /*113f0*/  ENDCOLLECTIVE ;  /* 0x000000000000791b */ /* 0x007fe20003800000 */
.L_x_3487:
[----:B------:R-:W-:Y:S02]  /*11400*/  IMAD.MOV.U32 R13, RZ, RZ, R0 ;  /* 0x000000ffff0d7224 */ /* 0x000fe400078e0000 */
[----:B------:R-:W-:-:S07]  /*11410*/  IMAD.MOV.U32 R4, RZ, RZ, R14 ;  /* 0x000000ffff047224 */ /* 0x000fce00078e000e */
[----:B------:R-:W-:Y:S05]  /*11420*/  WARPSYNC.COLLECTIVE R15, `(.L_x_3488) ;  /* 0x000000000f087348 */ /* 0x000fea0003c00000 */
[----:B------:R0:W1:Y:S02]  /*11430*/  SHFL.IDX P6, R14, R13, R12, R11 ;  /* 0x0000000c0d0e7389 */ /* 0x00006400000c000b */
[----:B01----:R-:W-:Y:S01]  /*11440*/  ENDCOLLECTIVE ;  /* 0x000000000000791b */ /* 0x003fe20003800000 */
.L_x_3488:
[----:B------:R-:W-:Y:S05]  /*11450*/  BRA `(.L_x_3489) ;  /* 0xffffffc8007c7947 */ /* 0x000fea000383ffff */
.L_x_3431:
        /* <DEDUP_REMOVED lines=8> */
.L_x_3491:
[----:B------:R-:W-:Y:S05]  /*114e0*/  BSYNC B0 ;  /* 0x0000000000007941 */ /* 0x000fea0003800000 */
.L_x_3490:
[----:B------:R-:W-:Y:S01]  /*114f0*/  IMAD.MOV.U32 R13, RZ, RZ, R0 ;  /* 0x000000ffff0d7224 */ /* 0x000fe200078e0000 */
[----:B------:R-:W-:Y:S01]  /*11500*/  P2R R3, PR, RZ, 0x4 ;  /* 0x00000004ff037803 */ /* 0x000fe20000000000 */
[----:B------:R-:W-:Y:S01]  /*11510*/  IMAD.MOV.U32 R12, RZ, RZ, RZ ;  /* 0x000000ffff0c7224 */ /* 0x000fe200078e00ff */
[C---:B------:R-:W-:Y:S01]  /*11520*/  LOP3.LUT P2, RZ, R16.reuse, 0x100, RZ, 0xc0, !PT ;  /* 0x0000010010ff7812 */ /* 0x040fe2000784c0ff */
[----:B------:R-:W-:Y:S01]  /*11530*/  IMAD.MOV.U32 R11, RZ, RZ, 0x181f ;  /* 0x0000181fff0b7424 */ /* 0x000fe200078e00ff */
[----:B------:R-:W-:Y:S01]  /*11540*/  P2R R8, PR, RZ, 0x2 ;  /* 0x00000002ff087803 */ /* 0x000fe20000000000 */
[----:B------:R-:W-:Y:S01]  /*11550*/  IMAD.MOV.U32 R15, RZ, RZ, -0x1 ;  /* 0xffffffffff0f7424 */ /* 0x000fe200078e00ff */
[----:B------:R-:W-:Y:S01]  /*11560*/  LOP3.LUT P1, RZ, R16, 0x800, RZ, 0xc0, !PT ;  /* 0x0000080010ff7812 */ /* 0x000fe2000782c0ff */
[----:B------:R-:W-:Y:S01]  /*11570*/  IMAD.MOV.U32 R2, RZ, RZ, R14 ;  /* 0x000000ffff027224 */ /* 0x000fe200078e000e */
[----:B------:R-:W-:-:S11]  /*11580*/  P2R R10, PR, RZ, 0x8 ;  /* 0x00000008ff0a7803 */ /* 0x000fd60000000000 */
[----:B------:R-:W-:Y:S05]  /*11590*/  WARPSYNC.COLLECTIVE R15, `(.L_x_3492) ;  /* 0x000000000f087348 */ /* 0x000fea0003c00000 */
[----:B------:R0:W1:Y:S02]  /*115a0*/  SHFL.IDX P6, R14, R13, R12, R11 ;  /* 0x0000000c0d0e7389 */ /* 0x00006400000c000b */
[----:B01----:R-:W-:Y:S01]  /*115b0*/  ENDCOLLECTIVE ;  /* 0x000000000000791b */ /* 0x003fe20003800000 */
.L_x_3492:
[----:B------:R-:W-:Y:S02]  /*115c0*/  IMAD.MOV.U32 R13, RZ, RZ, R4 ;  /* 0x000000ffff0d7224 */ /* 0x000fe400078e0004 */
[----:B------:R-:W-:Y:S01]  /*115d0*/  IMAD.MOV.U32 R12, RZ, RZ, 0x1 ;  /* 0x00000001ff0c7424 */ /* 0x000fe200078e00ff */
[----:B------:R-:W-:-:S05]  /*115e0*/  @!P2 LEA R14, P0, R22, R14, 0x1 ;  /* 0x0000000e160ea211 */ /* 0x000fca00078008ff */
[----:B------:R-:W-:Y:S01]  /*115f0*/  @!P2 IMAD.X R21, RZ, RZ, R2, P0 ;  /* 0x000000ffff15a224 */ /* 0x000fe200000e0602 */
[----:B------:R-:W-:-:S04]  /*11600*/  @!P2 LOP3.LUT R2, R5, 0x40, RZ, 0xc0, !PT ;  /* 0x000000400502a812 */ /* 0x000fc800078ec0ff */
[----:B------:R-:W-:-:S04]  /*11610*/  @!P2 SHF.R.U32.HI R9, RZ, 0x2, R2 ;  /* 0x00000002ff09a819 */ /* 0x000fc80000011602 */
[----:B------:R-:W-:Y:S02]  /*11620*/  @!P2 ISETP.NE.U32.AND P6, PT, R9, RZ, PT ;  /* 0x000000ff0900a20c */ /* 0x000fe40003fc5070 */
[----:B------:R-:W-:-:S04]  /*11630*/  @!P2 LOP3.LUT R9, R6, 0x80, RZ, 0xc0, !PT ;  /* 0x000000800609a812 */ /* 0x000fc800078ec0ff */
[----:B------:R-:W-:-:S04]  /*11640*/  @!P2 SHF.R.U32.HI R9, RZ, 0x3, R9 ;  /* 0x00000003ff09a819 */ /* 0x000fc80000011609 */
[----:B------:R-:W-:Y:S02]  /*11650*/  @!P2 ISETP.NE.U32.AND P0, PT, R9, RZ, PT ;  /* 0x000000ff0900a20c */ /* 0x000fe40003f05070 */
[----:B------:R-:W-:Y:S02]  /*11660*/  ISETP.NE.AND P2, PT, R3, RZ, PT ;  /* 0x000000ff0300720c */ /* 0x000fe40003f45270 */
[----:B------:R-:W-:Y:S02]  /*11670*/  P2R R9, PR, RZ, 0x1 ;  /* 0x00000001ff097803 */ /* 0x000fe40000000000 */
[----:B------:R-:W-:-:S13]  /*11680*/  LOP3.LUT P0, RZ, R16, 0x100, RZ, 0xc0, !PT ;  /* 0x0000010010ff7812 */ /* 0x000fda000780c0ff */
[----:B------:R-:W-:Y:S01]  /*11690*/  @!P0 LEA R7, R24, UR42, 0x1 ;  /* 0x0000002a18078c11 */ /* 0x000fe2000f8e08ff */
[----:B------:R-:W-:Y:S01]  /*116a0*/  @!P0 IMAD.MOV.U32 R2, RZ, RZ, R14 ;  /* 0x000000ffff028224 */ /* 0x000fe200078e000e */
[----:B------:R-:W-:-:S05]  /*116b0*/  @!P0 MOV R3, R21 ;  /* 0x0000001500038202 */ /* 0x000fca0000000f00 */
[----:B------:R-:W-:Y:S01]  /*116c0*/  @!PT LDS RZ, [RZ] ;  /* 0x00000000fffff984 */ /* 0x000fe20000000800 */
[----:B------:R-:W-:Y:S01]  /*116d0*/  @!PT LDS RZ, [RZ] ;  /* 0x00000000fffff984 */ /* 0x000fe20000000800 */
[----:B------:R-:W-:Y:S01]  /*116e0*/  @!PT LDS RZ, [RZ] ;  /* 0x00000000fffff984 */ /* 0x000fe20000000800 */
[----:B------:R0:W-:Y:S01]  /*116f0*/  @!P0 LDGSTS.E.BYPASS.LTC128B.128 [R7+0x26400], desc[UR36][R2.64], !P1 ;  /* 0x2640000002078fae */ /* 0x0001e2000c901d64 */
[----:B------:R-:W-:Y:S02]  /*11700*/  ISETP.NE.AND P1, PT, R8, RZ, PT ;  /* 0x000000ff0800720c */ /* 0x000fe40003f25270 */
[----:B------:R-:W-:Y:S01]  /*11710*/  P2R R8, PR, RZ, 0x20 ;  /* 0x00000020ff087803 */ /* 0x000fe20000000000 */
[----:B------:R0:W-:Y:S01]  /*11720*/  @!P0 LDGSTS.E.BYPASS.LTC128B.128 [R7+0x28400], desc[UR36][R2.64+0x80], !P5 ;  /* 0x2840008002078fae */ /* 0x0001e2000e901d64 */
[----:B------:R-:W-:-:S03]  /*11730*/  LOP3.LUT P5, RZ, R16, 0x800, RZ, 0xc0, !PT ;  /* 0x0000080010ff7812 */ /* 0x000fc600078ac0ff */
[----:B------:R0:W-:Y:S04]  /*11740*/  @!P0 LDGSTS.E.BYPASS.LTC128B.128 [R7+0x2a400], desc[UR36][R2.64+0x100], !P4 ;  /* 0x2a40010002078fae */ /* 0x0001e8000e101d64 */
[----:B------:R0:W-:Y:S01]  /*11750*/  @!P0 LDGSTS.E.BYPASS.LTC128B.128 [R7+0x2c400], desc[UR36][R2.64+0x180], !P3 ;  /* 0x2c40018002078fae */ /* 0x0001e2000d901d64 */
[----:B------:R-:W-:-:S03]  /*11760*/  LOP3.LUT P3, RZ, R16, 0x80, RZ, 0xc0, !PT ;  /* 0x0000008010ff7812 */ /* 0x000fc6000786c0ff */
[----:B------:R0:W-:Y:S04]  /*11770*/  @!P0 LDGSTS.E.BYPASS.LTC128B.128 [R7+0x2e400], desc[UR36][R2.64+0x200], !P2 ;  /* 0x2e40020002078fae */ /* 0x0001e8000d101d64 */
[----:B------:R0:W-:Y:S04]  /*11780*/  @!P0 LDGSTS.E.BYPASS.LTC128B.128 [R7+0x30400], desc[UR36][R2.64+0x280], !P1 ;  /* 0x3040028002078fae */ /* 0x0001e8000c901d64 */
[----:B------:R0:W-:Y:S01]  /*11790*/  @!P0 LDGSTS.E.BYPASS.LTC128B.128 [R7+0x32400], desc[UR36][R2.64+0x300], P6 ;  /* 0x3240030002078fae */ /* 0x0001e2000b101d64 */
[----:B------:R-:W-:Y:S02]  /*117a0*/  ISETP.NE.AND P0, PT, R9, RZ, PT ;  /* 0x000000ff0900720c */ /* 0x000fe40003f05270 */
[----:B------:R-:W-:-:S02]  /*117b0*/  LOP3.LUT P6, RZ, R16, 0x100, RZ, 0xc0, !PT ;  /* 0x0000010010ff7812 */ /* 0x000fc400078cc0ff */
[----:B------:R-:W-:-:S04]  /*117c0*/  @!P3 LOP3.LUT R20, R5, 0x40, RZ, 0xc0, !PT ;  /* 0x000000400514b812 */ /* 0x000fc800078ec0ff */
[----:B------:R-:W-:-:S07]  /*117d0*/  @!P3 SHF.R.U32.HI R20, RZ, 0x2, R20 ;  /* 0x00000002ff14b819 */ /* 0x000fce0000011614 */
[----:B------:R0:W-:Y:S02]  /*117e0*/  @!P6 LDGSTS.E.BYPASS.LTC128B.128 [R7+0x34400], desc[UR36][R2.64+0x380], P0 ;  /* 0x344003800207efae */ /* 0x0001e40008101d64 */
[----:B0-----:R-:W-:Y:S05]  /*117f0*/  WARPSYNC.COLLECTIVE R15, `(.L_x_3493) ;  /* 0x000000000f087348 */ /* 0x001fea0003c00000 */
[----:B------:R1:W2:Y:S02]  /*11800*/  SHFL.IDX P6, R14, R13, R12, R11 ;  /* 0x0000000c0d0e7389 */ /* 0x0002a400000c000b */
[----:B012---:R-:W-:Y:S01]  /*11810*/  ENDCOLLECTIVE ;  /* 0x000000000000791b */ /* 0x007fe20003800000 */
.L_x_3493:
[----:B------:R-:W-:-:S04]  /*11820*/  @!P3 LOP3.LUT R7, R6, 0x80, RZ, 0xc0, !PT ;  /* 0x000000800607b812 */ /* 0x000fc800078ec0ff */
[----:B------:R-:W-:Y:S01]  /*11830*/  @!P3 SHF.R.U32.HI R7, RZ, 0x3, R7 ;  /* 0x00000003ff07b819 */ /* 0x000fe20000011607 */
[----:B------:R-:W-:Y:S02]  /*11840*/  IMAD.MOV.U32 R13, RZ, RZ, R0 ;  /* 0x000000ffff0d7224 */ /* 0x000fe400078e0000 */
[----:B------:R-:W-:-:S07]  /*11850*/  IMAD.MOV.U32 R9, RZ, RZ, R14 ;  /* 0x000000ffff097224 */ /* 0x000fce00078e000e */
[----:B------:R-:W-:Y:S05]  /*11860*/  WARPSYNC.COLLECTIVE R15, `(.L_x_3494) ;  /* 0x000000000f087348 */ /* 0x000fea0003c00000 */
[----:B------:R0:W1:Y:S02]  /*11870*/  SHFL.IDX P6, R14, R13, R12, R11 ;  /* 0x0000000c0d0e7389 */ /* 0x00006400000c000b */
[----:B01----:R-:W-:Y:S01]  /*11880*/  ENDCOLLECTIVE ;  /* 0x000000000000791b */ /* 0x003fe20003800000 */
.L_x_3494:
[----:B------:R-:W-:Y:S02]  /*11890*/  IMAD.MOV.U32 R13, RZ, RZ, R4 ;  /* 0x000000ffff0d7224 */ /* 0x000fe400078e0004 */
[----:B------:R-:W-:Y:S01]  /*118a0*/  IMAD.MOV.U32 R12, RZ, RZ, 0x2 ;  /* 0x00000002ff0c7424 */ /* 0x000fe200078e00ff */
[----:B------:R-:W-:Y:S02]  /*118b0*/  @!P3 LEA R14, P0, R22, R14, 0x1 ;  /* 0x0000000e160eb211 */ /* 0x000fe400078008ff */
[----:B------:R-:W-:-:S03]  /*118c0*/  @!P3 ISETP.NE.U32.AND P6, PT, R20, RZ, PT ;  /* 0x000000ff1400b20c */ /* 0x000fc60003fc5070 */
[----:B------:R-:W-:Y:S01]  /*118d0*/  @!P3 IMAD.X R21, RZ, RZ, R9, P0 ;  /* 0x000000ffff15b224 */ /* 0x000fe200000e0609 */
[----:B------:R-:W-:Y:S02]  /*118e0*/  @!P3 ISETP.NE.U32.AND P0, PT, R7, RZ, PT ;  /* 0x000000ff0700b20c */ /* 0x000fe40003f05070 */
[----:B------:R-:W-:Y:S02]  /*118f0*/  ISETP.NE.AND P3, PT, R10, RZ, PT ;  /* 0x000000ff0a00720c */ /* 0x000fe40003f65270 */
[----:B------:R-:W-:Y:S02]  /*11900*/  P2R R7, PR, RZ, 0x1 ;  /* 0x00000001ff077803 */ /* 0x000fe40000000000 */
[----:B------:R-:W-:Y:S02]  /*11910*/  LOP3.LUT P0, RZ, R16, 0x80, RZ, 0xc0, !PT ;  /* 0x0000008010ff7812 */ /* 0x000fe4000780c0ff */
[----:B------:R-:W-:-:S11]  /*11920*/  P2R R10, PR, RZ, 0x2 ;  /* 0x00000002ff0a7803 */ /* 0x000fd60000000000 */
[----:B------:R-:W-:Y:S01]  /*11930*/  @!P0 LEA R9, R24, UR42, 0x1 ;  /* 0x0000002a18098c11 */ /* 0x000fe2000f8e08ff */
[----:B------:R-:W-:Y:S02]  /*11940*/  @!P0 IMAD.MOV.U32 R2, RZ, RZ, R14 ;  /* 0x000000ffff028224 */ /* 0x000fe400078e000e */
[----:B------:R-:W-:-:S05]  /*11950*/  @!P0 IMAD.MOV.U32 R3, RZ, RZ, R21 ;  /* 0x000000ffff038224 */ /* 0x000fca00078e0015 */
[----:B------:R-:W-:Y:S01]  /*11960*/  @!PT LDS RZ, [RZ] ;  /* 0x00000000fffff984 */ /* 0x000fe20000000800 */
[----:B------:R-:W-:Y:S01]  /*11970*/  @!PT LDS RZ, [RZ] ;  /* 0x00000000fffff984 */ /* 0x000fe20000000800 */
[----:B------:R-:W-:Y:S01]  /*11980*/  @!PT LDS RZ, [RZ] ;  /* 0x00000000fffff984 */ /* 0x000fe20000000800 */
[----:B------:R0:W-:Y:S01]  /*11990*/  @!P0 LDGSTS.E.BYPASS.LTC128B.128 [R9+0x26c00], desc[UR36][R2.64], !P5 ;  /* 0x26c0000002098fae */ /* 0x0001e2000e901d64 */
[----:B------:R-:W-:-:S04]  /*119a0*/  ISETP.NE.AND P5, PT, R8, RZ, PT ;  /* 0x000000ff0800720c */ /* 0x000fc80003fa5270 */
[----:B------:R-:W-:-:S09]  /*119b0*/  P2R R8, PR, RZ, 0x20 ;  /* 0x00000020ff087803 */ /* 0x000fd20000000000 */
[----:B------:R0:W-:Y:S01]  /*119c0*/  @!P0 LDGSTS.E.BYPASS.LTC128B.128 [R9+0x28c00], desc[UR36][R2.64+0x80], !P5 ;  /* 0x28c0008002098fae */ /* 0x0001e2000e901d64 */
[----:B------:R-:W-:-:S03]  /*119d0*/  LOP3.LUT P5, RZ, R16, 0x800, RZ, 0xc0, !PT ;  /* 0x0000080010ff7812 */ /* 0x000fc600078ac0ff */
[----:B------:R0:W-:Y:S04]  /*119e0*/  @!P0 LDGSTS.E.BYPASS.LTC128B.128 [R9+0x2ac00], desc[UR36][R2.64+0x100], !P4 ;  /* 0x2ac0010002098fae */ /* 0x0001e8000e101d64 */
[----:B------:R0:W-:Y:S04]  /*119f0*/  @!P0 LDGSTS.E.BYPASS.LTC128B.128 [R9+0x2cc00], desc[UR36][R2.64+0x180], !P3 ;  /* 0x2cc0018002098fae */ /* 0x0001e8000d901d64 */
[----:B------:R0:W-:Y:S04]  /*11a00*/  @!P0 LDGSTS.E.BYPASS.LTC128B.128 [R9+0x2ec00], desc[UR36][R2.64+0x200], !P2 ;  /* 0x2ec0020002098fae */ /* 0x0001e8000d101d64 */
[----:B------:R0:W-:Y:S01]  /*11a10*/  @!P0 LDGSTS.E.BYPASS.LTC128B.128 [R9+0x30c00], desc[UR36][R2.64+0x280], !P1 ;  /* 0x30c0028002098fae */ /* 0x0001e2000c901d64 */
[----:B------:R-:W-:-:S03]  /*11a20*/  LOP3.LUT P1, RZ, R16, 0x40, RZ, 0xc0, !PT ;  /* 0x0000004010ff7812 */ /* 0x000fc6000782c0ff */
[----:B------:R0:W-:Y:S01]  /*11a30*/  @!P0 LDGSTS.E.BYPASS.LTC128B.128 [R9+0x32c00], desc[UR36][R2.64+0x300], P6 ;  /* 0x32c0030002098fae */ /* 0x0001e2000b101d64 */
[----:B------:R-:W-:Y:S02]  /*11a40*/  ISETP.NE.AND P0, PT, R7, RZ, PT ;  /* 0x000000ff0700720c */ /* 0x000fe40003f05270 */
[----:B------:R-:W-:-:S07]  /*11a50*/  LOP3.LUT P6, RZ, R16, 0x80, RZ, 0xc0, !PT ;  /* 0x0000008010ff7812 */ /* 0x000fce00078cc0ff */
[----:B------:R-:W-:-:S04]  /*11a60*/  @!P1 LOP3.LUT R20, R5, 0x40, RZ, 0xc0, !PT ;  /* 0x0000004005149812 */ /* 0x000fc800078ec0ff */
[----:B------:R-:W-:Y:S02]  /*11a70*/  @!P1 SHF.R.U32.HI R20, RZ, 0x2, R20 ;  /* 0x00000002ff149819 */ /* 0x000fe40000011614 */
[----:B------:R0:W-:Y:S05]  /*11a80*/  @!P6 LDGSTS.E.BYPASS.LTC128B.128 [R9+0x34c00], desc[UR36][R2.64+0x380], P0 ;  /* 0x34c003800209efae */ /* 0x0001ea0008101d64 */
[----:B0-----:R-:W-:Y:S05]  /*11a90*/  WARPSYNC.COLLECTIVE R15, `(.L_x_3495) ;  /* 0x000000000f087348 */ /* 0x001fea0003c00000 */
[----:B------:R1:W2:Y:S02]  /*11aa0*/  SHFL.IDX P6, R14, R13, R12, R11 ;  /* 0x0000000c0d0e7389 */ /* 0x0002a400000c000b */
[----:B012---:R-:W-:Y:S01]  /*11ab0*/  ENDCOLLECTIVE ;  /* 0x000000000000791b */ /* 0x007fe20003800000 */
.L_x_3495:
[----:B------:R-:W-:-:S04]  /*11ac0*/  @!P1 LOP3.LUT R9, R6, 0x80, RZ, 0xc0, !PT ;  /* 0x0000008006099812 */ /* 0x000fc800078ec0ff */
[----:B------:R-:W-:Y:S01]  /*11ad0*/  @!P1 SHF.R.U32.HI R9, RZ, 0x3, R9 ;  /* 0x00000003ff099819 */ /* 0x000fe20000011609 */
[----:B------:R-:W-:Y:S02]  /*11ae0*/  IMAD.MOV.U32 R13, RZ, RZ, R0 ;  /* 0x000000ffff0d7224 */ /* 0x000fe400078e0000 */
[----:B------:R-:W-:-:S07]  /*11af0*/  IMAD.MOV.U32 R7, RZ, RZ, R14 ;  /* 0x000000ffff077224 */ /* 0x000fce00078e000e */
[----:B------:R-:W-:Y:S05]  /*11b00*/  WARPSYNC.COLLECTIVE R15, `(.L_x_3496) ;  /* 0x000000000f087348 */ /* 0x000fea0003c00000 */
[----:B------:R0:W1:Y:S02]  /*11b10*/  SHFL.IDX P6, R14, R13, R12, R11 ;  /* 0x0000000c0d0e7389 */ /* 0x00006400000c000b */
[----:B01----:R-:W-:Y:S01]  /*11b20*/  ENDCOLLECTIVE ;  /* 0x000000000000791b */ /* 0x003fe20003800000 */
.L_x_3496:
        /* <DEDUP_REMOVED lines=8> */
[----:B------:R-:W-:-:S13]  /*11bb0*/  LOP3.LUT P0, RZ, R16, 0x40, RZ, 0xc0, !PT ;  /* 0x0000004010ff7812 */ /* 0x000fda000780c0ff */
[----:B------:R-:W-:Y:S01]  /*11bc0*/  @!P0 LEA R21, R24, UR42, 0x1 ;  /* 0x0000002a18158c11 */ /* 0x000fe2000f8e08ff */
[----:B------:R-:W-:Y:S02]  /*11bd0*/  @!P0 IMAD.MOV.U32 R2, RZ, RZ, R14 ;  /* 0x000000ffff028224 */ /* 0x000fe400078e000e */
[----:B------:R-:W-:-:S05]  /*11be0*/  @!P0 IMAD.MOV.U32 R3, RZ, RZ, R7 ;  /* 0x000000ffff038224 */ /* 0x000fca00078e0007 */
[----:B------:R-:W-:Y:S01]  /*11bf0*/  @!PT LDS RZ, [RZ] ;  /* 0x00000000fffff984 */ /* 0x000fe20000000800 */
[----:B------:R-:W-:Y:S01]  /*11c00*/  @!PT LDS RZ, [RZ] ;  /* 0x00000000fffff984 */ /* 0x000fe20000000800 */
[----:B------:R-:W-:Y:S01]  /*11c10*/  @!PT LDS RZ, [RZ] ;  /* 0x00000000fffff984 */ /* 0x000fe20000000800 */
[----:B------:R0:W-:Y:S01]  /*11c20*/  @!P0 LDGSTS.E.BYPASS.LTC128B.128 [R21+0x27400], desc[UR36][R2.64], !P5 ;  /* 0x2740000002158fae */ /* 0x0001e2000e901d64 */
[----:B------:R-:W-:-:S13]  /*11c30*/  ISETP.NE.AND P5, PT, R8, RZ, PT ;  /* 0x000000ff0800720c */ /* 0x000fda0003fa5270 */
[----:B------:R0:W-:Y:S04]  /*11c40*/  @!P0 LDGSTS.E.BYPASS.LTC128B.128 [R21+0x29400], desc[UR36][R2.64+0x80], !P5 ;  /* 0x2940008002158fae */ /* 0x0001e8000e901d64 */
[----:B------:R0:W-:Y:S04]  /*11c50*/  @!P0 LDGSTS.E.BYPASS.LTC128B.128 [R21+0x2b400], desc[UR36][R2.64+0x100], !P4 ;  /* 0x2b40010002158fae */ /* 0x0001e8000e101d64 */
[----:B------:R0:W-:Y:S04]  /*11c60*/  @!P0 LDGSTS.E.BYPASS.LTC128B.128 [R21+0x2d400], desc[UR36][R2.64+0x180], !P3 ;  /* 0x2d40018002158fae */ /* 0x0001e8000d901d64 */
[----:B------:R0:W-:Y:S04]  /*11c70*/  @!P0 LDGSTS.E.BYPASS.LTC128B.128 [R21+0x2f400], desc[UR36][R2.64+0x200], !P2 ;  /* 0x2f40020002158fae */ /* 0x0001e8000d101d64 */
[----:B------:R0:W-:Y:S04]  /*11c80*/  @!P0 LDGSTS.E.BYPASS.LTC128B.128 [R21+0x31400], desc[UR36][R2.64+0x280], !P1 ;  /* 0x3140028002158fae */ /* 0x0001e8000c901d64 */
[----:B------:R0:W-:Y:S01]  /*11c90*/  @!P0 LDGSTS.E.BYPASS.LTC128B.128 [R21+0x33400], desc[UR36][R2.64+0x300], P6 ;  /* 0x3340030002158fae */ /* 0x0001e2000b101d64 */
[----:B------:R-:W-:-:S02]  /*11ca0*/  ISETP.NE.AND P0, PT, R9, RZ, PT ;  /* 0x000000ff0900720c */ /* 0x000fc40003f05270 */
[----:B------:R-:W-:-:S13]  /*11cb0*/  LOP3.LUT P6, RZ, R16, 0x40, RZ, 0xc0, !PT ;  /* 0x0000004010ff7812 */ /* 0x000fda00078cc0ff */
[----:B------:R0:W-:Y:S02]  /*11cc0*/  @!P6 LDGSTS.E.BYPASS.LTC128B.128 [R21+0x35400], desc[UR36][R2.64+0x380], P0 ;  /* 0x354003800215efae */ /* 0x0001e40008101d64 */
[----:B0-----:R-:W-:Y:S05]  /*11cd0*/  WARPSYNC.COLLECTIVE R15, `(.L_x_3497) ;  /* 0x000000000f087348 */ /* 0x001fea0003c00000 */
[----:B------:R1:W2:Y:S02]  /*11ce0*/  SHFL.IDX P6, R14, R13, R12, R11 ;  /* 0x0000000c0d0e7389 */ /* 0x0002a400000c000b */
[----:B012---:R-:W-:Y:S01]  /*11cf0*/  ENDCOLLECTIVE ;  /* 0x000000000000791b */ /* 0x007fe20003800000 */
.L_x_3497:
[----:B------:R-:W-:Y:S01]  /*11d00*/  IMAD.MOV.U32 R13, RZ, RZ, R0 ;  /* 0x000000ffff0d7224 */ /* 0x000fe200078e0000 */
[----:B------:R-:W-:-:S07]  /*11d10*/  MOV R4, R14 ;  /* 0x0000000e00047202 */ /* 0x000fce0000000f00 */
[----:B------:R-:W-:Y:S05]  /*11d20*/  WARPSYNC.COLLECTIVE R15, `(.L_x_3498) ;  /* 0x000000000f087348 */ /* 0x000fea0003c00000 */
[----:B------:R0:W1:Y:S02]  /*11d30*/  SHFL.IDX P6, R14, R13, R12, R11 ;  /* 0x0000000c0d0e7389 */ /* 0x00006400000c000b */
[----:B01----:R-:W-:Y:S01]  /*11d40*/  ENDCOLLECTIVE ;  /* 0x000000000000791b */ /* 0x003fe20003800000 */
.L_x_3498:
[----:B------:R-:W-:Y:S05]  /*11d50*/  BRA `(.L_x_3499) ;  /* 0xffffffcc00187947 */ /* 0x000fea000383ffff */
.L_x_3434:
[----:B01----:R-:W-:-:S04]  /*11d60*/  IMAD.U32 R3, RZ, RZ, UR42 ;  /* 0x0000002aff037e24 */ /* 0x003fc8000f8e00ff */
[----:B------:R0:W1:Y:S03]  /*11d70*/  SYNCS.PHASECHK.TRANS64.TRYWAIT P0, [R3+URZ+0x38820], R0 ;  /* 0x03882000030075a7 */ /* 0x000066000800017f */
[----:B-1----:R-:W-:Y:S05]  /*11d80*/  @!P0 NANOSLEEP.SYNCS 0x989680 ;  /* 0x009896800000895d */ /* 0x002fea0003900000 */
[----:B------:R-:W1:Y:S02]  /*11d90*/  @!P0 SYNCS.PHASECHK.TRANS64 P0, [R3+URZ+0x38820], R0 ;  /* 0x03882000030085a7 */ /* 0x000e64000800007f */
[----:B-1----:R-:W-:Y:S05]  /*11da0*/  @!P0 BRA `(.L_x_3434) ;  /* 0xfffffffc00ec8947 */ /* 0x002fea000383ffff */
[----:B------:R-:W-:Y:S05]  /*11db0*/  BRA `(.L_x_3500) ;  /* 0xffffffcc00887947 */ /* 0x000fea000383ffff */
.L_x_3436:
[----:B01----:R-:W-:-:S04]  /*11dc0*/  IMAD.U32 R3, RZ, RZ, UR42 ;  /* 0x0000002aff037e24 */ /* 0x003fc8000f8e00ff */
[----:B------:R0:W1:Y:S03]  /*11dd0*/  SYNCS.PHASECHK.TRANS64.TRYWAIT P0, [R3+URZ+0x38860], R0 ;  /* 0x03886000030075a7 */ /* 0x000066000800017f */
[----:B-1----:R-:W-:Y:S05]  /*11de0*/  @!P0 NANOSLEEP.SYNCS 0x989680 ;  /* 0x009896800000895d */ /* 0x002fea0003900000 */
[----:B------:R-:W1:Y:S02]  /*11df0*/  @!P0 SYNCS.PHASECHK.TRANS64 P0, [R3+URZ+0x38860], R0 ;  /* 0x03886000030085a7 */ /* 0x000e64000800007f */
[----:B-1----:R-:W-:Y:S05]  /*11e00*/  @!P0 BRA `(.L_x_3436) ;  /* 0xfffffffc00ec8947 */ /* 0x002fea000383ffff */
[----:B------:R-:W-:Y:S05]  /*11e10*/  BRA `(.L_x_3501) ;  /* 0xffffffcc00847947 */ /* 0x000fea000383ffff */
.L_x_3437:
        /* <DEDUP_REMOVED lines=8> */
.L_x_3503:
[----:B------:R-:W-:Y:S05]  /*11ea0*/  BSYNC B0 ;  /* 0x0000000000007941 */ /* 0x000fea0003800000 */
.L_x_3502:
[----:B------:R-:W-:Y:S01]  /*11eb0*/  IMAD.MOV.U32 R13, RZ, RZ, R6 ;  /* 0x000000ffff0d7224 */ /* 0x000fe200078e0006 */
[C---:B------:R-:W-:Y:S01]  /*11ec0*/  LOP3.LUT R4, R17.reuse, 0x1, RZ, 0xc0, !PT ;  /* 0x0000000111047812 */ /* 0x040fe200078ec0ff */
[----:B------:R-:W-:Y:S01]  /*11ed0*/  IMAD.MOV.U32 R12, RZ, RZ, RZ ;  /* 0x000000ffff0c7224 */ /* 0x000fe200078e00ff */
[----:B------:R-:W-:Y:S01]  /*11ee0*/  LEA R7, R24, UR42, 0x1 ;  /* 0x0000002a18077c11 */ /* 0x000fe2000f8e08ff */
[----:B------:R-:W-:Y:S01]  /*11ef0*/  IMAD.MOV.U32 R11, RZ, RZ, 0x181f ;  /* 0x0000181fff0b7424 */ /* 0x000fe200078e00ff */
[----:B------:R-:W-:Y:S01]  /*11f00*/  ISETP.NE.U32.AND P1, PT, R4, 0x1, PT ;  /* 0x000000010400780c */ /* 0x000fe20003f25070 */
[----:B------:R-:W-:Y:S01]  /*11f10*/  IMAD.MOV.U32 R15, RZ, RZ, -0x1 ;  /* 0xffffffffff0f7424 */ /* 0x000fe200078e00ff */
[C---:B------:R-:W-:Y:S01]  /*11f20*/  LOP3.LUT P5, RZ, R17.reuse, 0x2, RZ, 0xc0, !PT ;  /* 0x0000000211ff7812 */ /* 0x040fe200078ac0ff */
[----:B------:R-:W-:Y:S01]  /*11f30*/  IMAD.MOV.U32 R3, RZ, RZ, R14 ;  /* 0x000000ffff037224 */ /* 0x000fe200078e000e */
[----:B------:R-:W-:Y:S01]  /*11f40*/  LOP3.LUT P4, RZ, R17, 0x4, RZ, 0xc0, !PT ;  /* 0x0000000411ff7812 */ /* 0x000fe2000788c0ff */
[----:B------:R-:W-:-:S12]  /*11f50*/  IMAD.SHL.U32 R0, R22, 0x2, RZ ;  /* 0x0000000216007824 */ /* 0x000fd800078e00ff */
[----:B------:R-:W-:Y:S05]  /*11f60*/  WARPSYNC.COLLECTIVE R15, `(.L_x_3504) ;  /* 0x000000000f087348 */ /* 0x000fea0003c00000 */
[----:B------:R0:W1:Y:S02]  /*11f70*/  SHFL.IDX P6, R14, R13, R12, R11 ;  /* 0x0000000c0d0e7389 */ /* 0x00006400000c000b */
[----:B01----:R-:W-:Y:S01]  /*11f80*/  ENDCOLLECTIVE ;  /* 0x000000000000791b */ /* 0x003fe20003800000 */
.L_x_3504:
[C---:B------:R-:W-:Y:S02]  /*11f90*/  LOP3.LUT P3, RZ, R17.reuse, 0x8, RZ, 0xc0, !PT ;  /* 0x0000000811ff7812 */ /* 0x040fe4000786c0ff */
[C---:B------:R-:W-:Y:S02]  /*11fa0*/  LOP3.LUT P2, RZ, R17.reuse, 0x10, RZ, 0xc0, !PT ;  /* 0x0000001011ff7812 */ /* 0x040fe4000784c0ff */
[----:B------:R-:W-:Y:S02]  /*11fb0*/  LOP3.LUT R16, R16, 0xffffffbf, RZ, 0xc0, !PT ;  /* 0xffffffbf10107812 */ /* 0x000fe400078ec0ff */
[----:B------:R-:W-:Y:S02]  /*11fc0*/  PRMT R4, R17, 0x8880, RZ ;  /* 0x0000888011047816 */ /* 0x000fe400000000ff */
[----:B------:R-:W-:-:S04]  /*11fd0*/  @P1 LOP3.LUT R16, R16, 0x40, RZ, 0xfc, !PT ;  /* 0x0000004010101812 */ /* 0x000fc800078efcff */
[----:B------:R-:W-:Y:S01]  /*11fe0*/  LOP3.LUT R16, R16, 0xffffff7f, RZ, 0xc0, !PT ;  /* 0xffffff7f10107812 */ /* 0x000fe200078ec0ff */
[----:B------:R-:W-:Y:S02]  /*11ff0*/  IMAD.MOV.U32 R13, RZ, RZ, R8 ;  /* 0x000000ffff0d7224 */ /* 0x000fe400078e0008 */
[----:B------:R-:W-:Y:S01]  /*12000*/  IMAD.MOV.U32 R12, RZ, RZ, 0x1 ;  /* 0x00000001ff0c7424 */ /* 0x000fe200078e00ff */
        /* <DEDUP_REMOVED lines=29> */
.L_x_3505:
[----:B------:R-:W-:Y:S01]  /*121e0*/  IMAD.MOV.U32 R13, RZ, RZ, R6 ;  /* 0x000000ffff0d7224 */ /* 0x000fe200078e0006 */
[----:B------:R-:W-:-:S07]  /*121f0*/  MOV R5, R14 ;  /* 0x0000000e00057202 */ /* 0x000fce0000000f00 */
[----:B------:R-:W-:Y:S05]  /*12200*/  WARPSYNC.COLLECTIVE R15, `(.L_x_3506) ;  /* 0x000000000f087348 */ /* 0x000fea0003c00000 */
[----:B------:R0:W1:Y:S02]  /*12210*/  SHFL.IDX P6, R14, R13, R12, R11 ;  /* 0x0000000c0d0e7389 */ /* 0x00006400000c000b */
[----:B01----:R-:W-:Y:S01]  /*12220*/  ENDCOLLECTIVE ;  /* 0x000000000000791b */ /* 0x003fe20003800000 */
.L_x_3506:
[----:B------:R-:W-:Y:S02]  /*12230*/  IMAD.MOV.U32 R13, RZ, RZ, R8 ;  /* 0x000000ffff0d7224 */ /* 0x000fe400078e0008 */
        /* <DEDUP_REMOVED lines=27> */
.L_x_3507:
[----:B------:R-:W-:Y:S02]  /*123f0*/  IMAD.MOV.U32 R13, RZ, RZ, R6 ;  /* 0x000000ffff0d7224 */ /* 0x000fe400078e0006 */
[----:B------:R-:W-:-:S07]  /*12400*/  IMAD.MOV.U32 R9, RZ, RZ, R14 ;  /* 0x000000ffff097224 */ /* 0x000fce00078e000e */
[----:B------:R-:W-:Y:S05]  /*12410*/  WARPSYNC.COLLECTIVE R15, `(.L_x_3508) ;  /* 0x000000000f087348 */ /* 0x000fea0003c00000 */
[----:B------:R0:W1:Y:S02]  /*12420*/  SHFL.IDX P6, R14, R13, R12, R11 ;  /* 0x0000000c0d0e7389 */ /* 0x00006400000c000b */
[----:B01----:R-:W-:Y:S01]  /*12430*/  ENDCOLLECTIVE ;  /* 0x000000000000791b */ /* 0x003fe20003800000 */
.L_x_3508:
        /* <DEDUP_REMOVED lines=28> */
.L_x_3509:
[----:B------:R-:W-:Y:S02]  /*12600*/  IMAD.MOV.U32 R13, RZ, RZ, R6 ;  /* 0x000000ffff0d7224 */ /* 0x000fe400078e0006 */
[----:B------:R-:W-:-:S07]  /*12610*/  IMAD.MOV.U32 R8, RZ, RZ, R14 ;  /* 0x000000ffff087224 */ /* 0x000fce00078e000e */
[----:B------:R-:W-:Y:S05]  /*12620*/  WARPSYNC.COLLECTIVE R15, `(.L_x_3510) ;  /* 0x000000000f087348 */ /* 0x000fea0003c00000 */
[----:B------:R0:W1:Y:S02]  /*12630*/  SHFL.IDX P6, R14, R13, R12, R11 ;  /* 0x0000000c0d0e7389 */ /* 0x00006400000c000b */
[----:B01----:R-:W-:Y:S01]  /*12640*/  ENDCOLLECTIVE ;  /* 0x000000000000791b */ /* 0x003fe20003800000 */
.L_x_3510:
[----:B------:R-:W-:Y:S05]  /*12650*/  BRA `(.L_x_3511) ;  /* 0xffffffcc00187947 */ /* 0x000fea000383ffff */
.L_x_3444:
[----:B-1----:R1:W2:Y:S02]  /*12660*/  SYNCS.PHASECHK.TRANS64.TRYWAIT P0, [R10+URZ+0x38840], R20 ;  /* 0x038840140a0075a7 */ /* 0x0022a4000800017f */
[----:B--2---:R-:W-:Y:S05]  /*12670*/  @!P0 NANOSLEEP.SYNCS 0x989680 ;  /* 0x009896800000895d */ /* 0x004fea0003900000 */
[----:B------:R-:W2:Y:S02]  /*12680*/  @!P0 SYNCS.PHASECHK.TRANS64 P0, [R10+URZ+0x38840], R20 ;  /* 0x038840140a0085a7 */ /* 0x000ea4000800007f */
[----:B--2---:R-:W-:Y:S05]  /*12690*/  @!P0 BRA `(.L_x_3444) ;  /* 0xfffffffc00f08947 */ /* 0x004fea000383ffff */
[----:B------:R-:W-:Y:S05]  /*126a0*/  BRA `(.L_x_3512) ;  /* 0xffffffd000687947 */ /* 0x000fea000383ffff */
.L_x_3445:
        /* <DEDUP_REMOVED lines=8> */
.L_x_3514:
[----:B------:R-:W-:Y:S05]  /*12730*/  BSYNC B1 ;  /* 0x0000000000017941 */ /* 0x000fea0003800000 */
.L_x_3513:
[----:B------:R-:W-:Y:S01]  /*12740*/  IMAD.MOV.U32 R13, RZ, RZ, R26 ;  /* 0x000000ffff0d7224 */ /* 0x000fe200078e001a */
[----:B------:R-:W-:Y:S01]  /*12750*/  MOV R3, R14 ;  /* 0x0000000e00037202 */ /* 0x000fe20000000f00 */
[----:B------:R-:W-:Y:S01]  /*12760*/  IMAD.MOV.U32 R12, RZ, RZ, RZ ;  /* 0x000000ffff0c7224 */ /* 0x000fe200078e00ff */
[----:B------:R-:W-:Y:S01]  /*12770*/  LEA R27, R17, UR42, 0x1 ;  /* 0x0000002a111b7c11 */ /* 0x000fe2000f8e08ff */
[----:B------:R-:W-:Y:S02]  /*12780*/  IMAD.MOV.U32 R11, RZ, RZ, 0x181f ;  /* 0x0000181fff0b7424 */ /* 0x000fe400078e00ff */
[----:B------:R-:W-:-:S07]  /*12790*/  IMAD.MOV.U32 R15, RZ, RZ, -0x1 ;  /* 0xffffffffff0f7424 */ /* 0x000fce00078e00ff */
[----:B------:R-:W-:Y:S05]  /*127a0*/  WARPSYNC.COLLECTIVE R15, `(.L_x_3515) ;  /* 0x000000000f087348 */ /* 0x000fea0003c00000 */
[----:B------:R0:W1:Y:S02]  /*127b0*/  SHFL.IDX P6, R14, R13, R12, R11 ;  /* 0x0000000c0d0e7389 */ /* 0x00006400000c000b */
[----:B01----:R-:W-:Y:S01]  /*127c0*/  ENDCOLLECTIVE ;  /* 0x000000000000791b */ /* 0x003fe20003800000 */
.L_x_3515:
[----:B------:R-:W-:Y:S02]  /*127d0*/  IMAD.MOV.U32 R13, RZ, RZ, R29 ;  /* 0x000000ffff0d7224 */ /* 0x000fe400078e001d */
[----:B------:R-:W-:Y:S01]  /*127e0*/  IMAD.MOV.U32 R12, RZ, RZ, 0x1 ;  /* 0x00000001ff0c7424 */ /* 0x000fe200078e00ff */
[----:B------:R-:W-:-:S13]  /*127f0*/  IADD3 R2, P0, R14, R0, RZ ;  /* 0x000000000e027210 */ /* 0x000fda0007f1e0ff */
[----:B------:R-:W-:Y:S05]  /*12800*/  WARPSYNC.COLLECTIVE R15, `(.L_x_3516) ;  /* 0x000000000f087348 */ /* 0x000fea0003c00000 */
[----:B------:R0:W1:Y:S02]  /*12810*/  SHFL.IDX P6, R14, R13, R12, R11 ;  /* 0x0000000c0d0e7389 */ /* 0x00006400000c000b */
[----:B01----:R-:W-:Y:S01]  /*12820*/  ENDCOLLECTIVE ;  /* 0x000000000000791b */ /* 0x003fe20003800000 */
.L_x_3516:
        /* <DEDUP_REMOVED lines=10> */
.L_x_3517:
[----:B------:R-:W-:Y:S02]  /*128d0*/  IMAD.MOV.U32 R13, RZ, RZ, R29 ;  /* 0x000000ffff0d7224 */ /* 0x000fe400078e001d */
[----:B------:R-:W-:Y:S01]  /*128e0*/  IMAD.MOV.U32 R12, RZ, RZ, 0x2 ;  /* 0x00000002ff0c7424 */ /* 0x000fe200078e00ff */
[----:B------:R-:W-:-:S13]  /*128f0*/  IADD3 R2, P0, R14, R0, RZ ;  /* 0x000000000e027210 */ /* 0x000fda0007f1e0ff */
[----:B------:R-:W-:Y:S05]  /*12900*/  WARPSYNC.COLLECTIVE R15, `(.L_x_3518) ;  /* 0x000000000f087348 */ /* 0x000fea0003c00000 */
[----:B------:R0:W1:Y:S02]  /*12910*/  SHFL.IDX P6, R14, R13, R12, R11 ;  /* 0x0000000c0d0e7389 */ /* 0x00006400000c000b */
[----:B01----:R-:W-:Y:S01]  /*12920*/  ENDCOLLECTIVE ;  /* 0x000000000000791b */ /* 0x003fe20003800000 */
.L_x_3518:
        /* <DEDUP_REMOVED lines=10> */
.L_x_3519:
[----:B------:R-:W-:Y:S01]  /*129d0*/  IMAD.MOV.U32 R13, RZ, RZ, R29 ;  /* 0x000000ffff0d7224 */ /* 0x000fe200078e001d */
[----:B------:R-:W-:Y:S02]  /*129e0*/  MOV R12, 0x3 ;  /* 0x00000003000c7802 */ /* 0x000fe40000000f00 */
[----:B------:R-:W-:-:S13]  /*129f0*/  IADD3 R2, P0, R14, R0, RZ ;  /* 0x000000000e027210 */ /* 0x000fda0007f1e0ff */
[----:B------:R-:W-:Y:S05]  /*12a00*/  WARPSYNC.COLLECTIVE R15, `(.L_x_3520) ;  /* 0x000000000f087348 */ /* 0x000fea0003c00000 */
[----:B------:R0:W1:Y:S02]  /*12a10*/  SHFL.IDX P6, R14, R13, R12, R11 ;  /* 0x0000000c0d0e7389 */ /* 0x00006400000c000b */
[----:B01----:R-:W-:Y:S01]  /*12a20*/  ENDCOLLECTIVE ;  /* 0x000000000000791b */ /* 0x003fe20003800000 */
.L_x_3520:
[----:B------:R-:W-:-:S05]  /*12a30*/  IMAD.X R3, RZ, RZ, R3, P0 ;  /* 0x000000ffff037224 */ /* 0x000fca00000e0603 */
[----:B------:R-:W-:Y:S01]  /*12a40*/  @!PT LDS RZ, [RZ] ;  /* 0x00000000fffff984 */ /* 0x000fe20000000800 */
[----:B------:R-:W-:Y:S01]  /*12a50*/  @!PT LDS RZ, [RZ] ;  /* 0x00000000fffff984 */ /* 0x000fe20000000800 */
[----:B------:R-:W-:Y:S01]  /*12a60*/  @!PT LDS RZ, [RZ] ;  /* 0x00000000fffff984 */ /* 0x000fe20000000800 */
[----:B------:R0:W-:Y:S01]  /*12a70*/  LDGSTS.E.BYPASS.LTC128B.128 [R27+0x23400], desc[UR36][R2.64], !P1 ;  /* 0x23400000021b7fae */ /* 0x0001e2000c901d64 */
[----:B------:R-:W-:Y:S02]  /*12a80*/  IMAD.MOV.U32 R13, RZ, RZ, R26 ;  /* 0x000000ffff0d7224 */ /* 0x000fe400078e001a */
[----:B------:R-:W-:-:S07]  /*12a90*/  IMAD.MOV.U32 R33, RZ, RZ, R14 ;  /* 0x000000ffff217224 */ /* 0x000fce00078e000e */
[----:B0-----:R-:W-:Y:S05]  /*12aa0*/  WARPSYNC.COLLECTIVE R15, `(.L_x_3521) ;  /* 0x000000000f087348 */ /* 0x001fea0003c00000 */
[----:B------:R1:W2:Y:S02]  /*12ab0*/  SHFL.IDX P6, R14, R13, R12, R11 ;  /* 0x0000000c0d0e7389 */ /* 0x0002a400000c000b */
[----:B012---:R-:W-:Y:S01]  /*12ac0*/  ENDCOLLECTIVE ;  /* 0x000000000000791b */ /* 0x007fe20003800000 */
.L_x_3521:
[----:B------:R-:W-:Y:S05]  /*12ad0*/  BRA `(.L_x_3522) ;  /* 0xffffffd0001c7947 */ /* 0x000fea000383ffff */
.L_x_3450:
[----:B---3--:R3:W4:Y:S02]  /*12ae0*/  SYNCS.PHASECHK.TRANS64.TRYWAIT P0, [R10+URZ+0x38860], R20 ;  /* 0x038860140a0075a7 */ /* 0x008724000800017f */
[----:B----4-:R-:W-:Y:S05]  /*12af0*/  @!P0 NANOSLEEP.SYNCS 0x989680 ;  /* 0x009896800000895d */ /* 0x010fea0003900000 */
[----:B------:R-:W4:Y:S02]  /*12b00*/  @!P0 SYNCS.PHASECHK.TRANS64 P0, [R10+URZ+0x38860], R20 ;  /* 0x038860140a0085a7 */ /* 0x000f24000800007f */
[----:B----4-:R-:W-:Y:S05]  /*12b10*/  @!P0 BRA `(.L_x_3450) ;  /* 0xfffffffc00f08947 */ /* 0x010fea000383ffff */
[----:B------:R-:W-:Y:S05]  /*12b20*/  BRA `(.L_x_3523) ;  /* 0xffffffd000687947 */ /* 0x000fea000383ffff */
.L_x_3451:
[----:B------:R-:W-:Y:S01]  /*12b30*/  BSSY B1, `(.L_x_3524) ;  /* 0x0000008000017945 */ /* 0x000fe20003800000 */
[----:B------:R-:W-:Y:S02]  /*12b40*/  IMAD.MOV.U32 R13, RZ, RZ, R19 ;  /* 0x000000ffff0d7224 */ /* 0x000fe400078e0013 */
[----:B------:R-:W-:Y:S02]  /*12b50*/  IMAD.MOV.U32 R12, RZ, RZ, RZ ;  /* 0x000000ffff0c7224 */ /* 0x000fe400078e00ff */
[----:B------:R-:W-:Y:S02]  /*12b60*/  IMAD.MOV.U32 R11, RZ, RZ, 0x181f ;  /* 0x0000181fff0b7424 */ /* 0x000fe400078e00ff */
[----:B------:R-:W-:-:S07]  /*12b70*/  IMAD.MOV.U32 R15, RZ, RZ, -0x1 ;  /* 0xffffffffff0f7424 */ /* 0x000fce00078e00ff */
[----:B-123--:R-:W-:Y:S05]  /*12b80*/  WARPSYNC.COLLECTIVE R15, `(.L_x_3525) ;  /* 0x000000000f087348 */ /* 0x00efea0003c00000 */
[----:B------:R0:W4:Y:S02]  /*12b90*/  SHFL.IDX P6, R14, R13, R12, R11 ;  /* 0x0000000c0d0e7389 */ /* 0x00012400000c000b */
[----:B01234-:R-:W-:Y:S01]  /*12ba0*/  ENDCOLLECTIVE ;  /* 0x000000000000791b */ /* 0x01ffe20003800000 */
.L_x_3525:
[----:B------:R-:W-:Y:S05]  /*12bb0*/  BSYNC B1 ;  /* 0x0000000000017941 */ /* 0x000fea0003800000 */
.L_x_3524:
[----:B------:R-:W-:Y:S01]  /*12bc0*/  IMAD.MOV.U32 R13, RZ, RZ, R18 ;  /* 0x000000ffff0d7224 */ /* 0x000fe200078e0012 */
[----:B------:R-:W-:Y:S01]  /*12bd0*/  LEA R17, R17, UR42, 0x1 ;  /* 0x0000002a11117c11 */ /* 0x000fe2000f8e08ff */
[----:B------:R-:W-:Y:S01]  /*12be0*/  IMAD.MOV.U32 R12, RZ, RZ, RZ ;  /* 0x000000ffff0c7224 */ /* 0x000fe200078e00ff */
[C---:B------:R-:W-:Y:S01]  /*12bf0*/  LOP3.LUT P2, RZ, R16.reuse, 0x20, RZ, 0xc0, !PT ;  /* 0x0000002010ff7812 */ /* 0x040fe2000784c0ff */
[----:B------:R-:W-:Y:S01]  /*12c00*/  IMAD.MOV.U32 R11, RZ, RZ, 0x181f ;  /* 0x0000181fff0b7424 */ /* 0x000fe200078e00ff */
[----:B------:R-:W-:Y:S01]  /*12c10*/  LOP3.LUT P1, RZ, R16, 0x10, RZ, 0xc0, !PT ;  /* 0x0000001010ff7812 */ /* 0x000fe2000782c0ff */
[----:B------:R-:W-:Y:S01]  /*12c20*/  IMAD.MOV.U32 R15, RZ, RZ, -0x1 ;  /* 0xffffffffff0f7424 */ /* 0x000fe200078e00ff */
[----:B------:R-:W-:Y:S01]  /*12c30*/  P2R R4, PR, RZ, 0x20 ;  /* 0x00000020ff047803 */ /* 0x000fe20000000000 */
[----:B------:R-:W-:-:S10]  /*12c40*/  IMAD.MOV.U32 R3, RZ, RZ, R14 ;  /* 0x000000ffff037224 */ /* 0x000fd400078e000e */
[----:B------:R-:W-:Y:S05]  /*12c50*/  WARPSYNC.COLLECTIVE R15, `(.L_x_3526) ;  /* 0x000000000f087348 */ /* 0x000fea0003c00000 */
[----:B------:R0:W1:Y:S02]  /*12c60*/  SHFL.IDX P6, R14, R13, R12, R11 ;  /* 0x0000000c0d0e7389 */ /* 0x00006400000c000b */
[----:B01----:R-:W-:Y:S01]  /*12c70*/  ENDCOLLECTIVE ;  /* 0x000000000000791b */ /* 0x003fe20003800000 */
.L_x_3526:
[----:B------:R-:W-:Y:S02]  /*12c80*/  IMAD.MOV.U32 R13, RZ, RZ, R19 ;  /* 0x000000ffff0d7224 */ /* 0x000fe400078e0013 */
        /* <DEDUP_REMOVED lines=12> */
.L_x_3527:
[----:B------:R-:W-:Y:S01]  /*12d50*/  @!PT LDS RZ, [RZ] ;  /* 0x00000000fffff984 */ /* 0x000fe20000000800 */
[----:B------:R-:W-:Y:S01]  /*12d60*/  @!PT LDS RZ, [RZ] ;  /* 0x00000000fffff984 */ /* 0x000fe20000000800 */
[----:B------:R-:W-:Y:S01]  /*12d70*/  @!PT LDS RZ, [RZ] ;  /* 0x00000000fffff984 */ /* 0x000fe20000000800 */
[----:B------:R0:W-:Y:S04]  /*12d80*/  LDGSTS.E.BYPASS.LTC128B.128 [R17+0x2400], desc[UR36][R2.64+0x80], !P2 ;  /* 0x0240008002117fae */ /* 0x0001e8000d101d64 */
[----:B------:R0:W-:Y:S01]  /*12d90*/  LDGSTS.E.BYPASS.LTC128B.128 [R17+0x4400], desc[UR36][R2.64+0x100], !P1 ;  /* 0x0440010002117fae */ /* 0x0001e2000c901d64 */
[----:B------:R-:W-:-:S03]  /*12da0*/  ISETP.NE.U32.AND P1, PT, R28, RZ, PT ;  /* 0x000000ff1c00720c */ /* 0x000fc60003f25070 */
[----:B------:R0:W-:Y:S01]  /*12db0*/  LDGSTS.E.BYPASS.LTC128B.128 [R17+0x6400], desc[UR36][R2.64+0x180], !P5 ;  /* 0x0640018002117fae */ /* 0x0001e2000e901d64 */
[----:B------:R-:W-:Y:S01]  /*12dc0*/  LOP3.LUT P5, RZ, R16, 0x200, RZ, 0xc0, !PT ;  /* 0x0000020010ff7812 */ /* 0x000fe200078ac0ff */
[----:B------:R-:W-:Y:S02]  /*12dd0*/  IMAD.MOV.U32 R13, RZ, RZ, R18 ;  /* 0x000000ffff0d7224 */ /* 0x000fe400078e0012 */
[----:B------:R0:W-:Y:S04]  /*12de0*/  LDGSTS.E.BYPASS.LTC128B.128 [R17+0x8400], desc[UR36][R2.64+0x200], !P4 ;  /* 0x0840020002117fae */ /* 0x0001e8000e101d64 */
[----:B------:R0:W-:Y:S01]  /*12df0*/  LDGSTS.E.BYPASS.LTC128B.128 [R17+0xa400], desc[UR36][R2.64+0x280], !P3 ;  /* 0x0a40028002117fae */ /* 0x0001e2000d901d64 */
[----:B------:R-:W-:-:S03]  /*12e00*/  IMAD.MOV.U32 R5, RZ, RZ, R14 ;  /* 0x000000ffff057224 */ /* 0x000fc600078e000e */
[----:B------:R0:W-:Y:S04]  /*12e10*/  LDGSTS.E.BYPASS.LTC128B.128 [R17+0xc400], desc[UR36][R2.64+0x300], P0 ;  /* 0x0c40030002117fae */ /* 0x0001e80008101d64 */
[----:B0-----:R-:W-:Y:S05]  /*12e20*/  WARPSYNC.COLLECTIVE R15, `(.L_x_3528) ;  /* 0x000000000f087348 */ /* 0x001fea0003c00000 */
[----:B------:R1:W2:Y:S02]  /*12e30*/  SHFL.IDX P6, R14, R13, R12, R11 ;  /* 0x0000000c0d0e7389 */ /* 0x0002a400000c000b */
[----:B012---:R-:W-:Y:S01]  /*12e40*/  ENDCOLLECTIVE ;  /* 0x000000000000791b */ /* 0x007fe20003800000 */
.L_x_3528:
[----:B------:R-:W-:Y:S01]  /*12e50*/  @!PT LDS RZ, [RZ] ;  /* 0x00000000fffff984 */ /* 0x000fe20000000800 */
[----:B------:R-:W-:Y:S01]  /*12e60*/  @!PT LDS RZ, [RZ] ;  /* 0x00000000fffff984 */ /* 0x000fe20000000800 */
[----:B------:R-:W-:Y:S01]  /*12e70*/  @!PT LDS RZ, [RZ] ;  /* 0x00000000fffff984 */ /* 0x000fe20000000800 */
[----:B------:R0:W-:Y:S01]  /*12e80*/  LDGSTS.E.BYPASS.LTC128B.128 [R17+0xe400], desc[UR36][R2.64+0x380], P1 ;  /* 0x0e40038002117fae */ /* 0x0001e20008901d64 */
[----:B------:R-:W-:Y:S02]  /*12e90*/  IMAD.MOV.U32 R13, RZ, RZ, R19 ;  /* 0x000000ffff0d7224 */ /* 0x000fe400078e0013 */
[----:B------:R-:W-:Y:S01]  /*12ea0*/  IMAD.MOV.U32 R12, RZ, RZ, 0x2 ;  /* 0x00000002ff0c7424 */ /* 0x000fe200078e00ff */
[----:B0-----:R-:W-:Y:S02]  /*12eb0*/  IADD3 R2, P2, R14, R0, RZ ;  /* 0x000000000e027210 */ /* 0x001fe40007f5e0ff */
[C---:B------:R-:W-:Y:S02]  /*12ec0*/  LOP3.LUT P6, RZ, R16.reuse, 0x10, RZ, 0xc0, !PT ;  /* 0x0000001010ff7812 */ /* 0x040fe400078cc0ff */
[----:B------:R-:W-:Y:S02]  /*12ed0*/  IADD3.X R3, RZ, R5, RZ, P2, !PT ;  /* 0x00000005ff037210 */ /* 0x000fe400017fe4ff */
[----:B------:R-:W-:-:S03]  /*12ee0*/  LOP3.LUT P2, RZ, R16, 0x20, RZ, 0xc0, !PT ;  /* 0x0000002010ff7812 */ /* 0x000fc6000784c0ff */
[----:B------:R0:W-:Y:S01]  /*12ef0*/  LDGSTS.E.BYPASS.LTC128B.128 [R17+0xc00], desc[UR36][R2.64], !P5 ;  /* 0x00c0000002117fae */ /* 0x0001e2000e901d64 */
[----:B------:R-:W-:-:S04]  /*12f00*/  ISETP.NE.AND P5, PT, R4, RZ, PT ;  /* 0x000000ff0400720c */ /* 0x000fc80003fa5270 */
[----:B------:R-:W-:-:S05]  /*12f10*/  P2R R4, PR, RZ, 0x20 ;  /* 0x00000020ff047803 */ /* 0x000fca0000000000 */
[----:B------:R0:W-:Y:S04]  /*12f20*/  LDGSTS.E.BYPASS.LTC128B.128 [R17+0x2c00], desc[UR36][R2.64+0x80], !P2 ;  /* 0x02c0008002117fae */ /* 0x0001e8000d101d64 */
[----:B------:R0:W-:Y:S02]  /*12f30*/  LDGSTS.E.BYPASS.LTC128B.128 [R17+0x4c00], desc[UR36][R2.64+0x100], !P6 ;  /* 0x04c0010002117fae */ /* 0x0001e4000f101d64 */
[----:B0-----:R-:W-:Y:S05]  /*12f40*/  WARPSYNC.COLLECTIVE R15, `(.L_x_3529) ;  /* 0x000000000f087348 */ /* 0x001fea0003c00000 */
[----:B------:R1:W2:Y:S02]  /*12f50*/  SHFL.IDX P6, R14, R13, R12, R11 ;  /* 0x0000000c0d0e7389 */ /* 0x0002a400000c000b */
[----:B012---:R-:W-:Y:S01]  /*12f60*/  ENDCOLLECTIVE ;  /* 0x000000000000791b */ /* 0x007fe20003800000 */
.L_x_3529:
        /* <DEDUP_REMOVED lines=14> */
.L_x_3530:
[----:B------:R-:W-:Y:S02]  /*13050*/  IMAD.MOV.U32 R13, RZ, RZ, R19 ;  /* 0x000000ffff0d7224 */ /* 0x000fe400078e0013 */
[----:B------:R-:W-:Y:S01]  /*13060*/  IMAD.MOV.U32 R12, RZ, RZ, 0x3 ;  /* 0x00000003ff0c7424 */ /* 0x000fe200078e00ff */
[----:B------:R-:W-:Y:S02]  /*13070*/  IADD3 R2, P2, R14, R0, RZ ;  /* 0x000000000e027210 */ /* 0x000fe40007f5e0ff */
[----:B------:R-:W-:-:S03]  /*13080*/  LOP3.LUT P6, RZ, R16, 0x10, RZ, 0xc0, !PT ;  /* 0x0000001010ff7812 */ /* 0x000fc600078cc0ff */
[----:B------:R-:W-:Y:S01]  /*13090*/  IMAD.X R3, RZ, RZ, R20, P2 ;  /* 0x000000ffff037224 */ /* 0x000fe200010e0614 */
[----:B------:R-:W-:-:S04]  /*130a0*/  LOP3.LUT P2, RZ, R16, 0x20, RZ, 0xc0, !PT ;  /* 0x0000002010ff7812 */ /* 0x000fc8000784c0ff */
[----:B------:R-:W-:Y:S01]  /*130b0*/  @!PT LDS RZ, [RZ] ;  /* 0x00000000fffff984 */ /* 0x000fe20000000800 */
[----:B------:R-:W-:Y:S01]  /*130c0*/  @!PT LDS RZ, [RZ] ;  /* 0x00000000fffff984 */ /* 0x000fe20000000800 */
[----:B------:R-:W-:Y:S01]  /*130d0*/  @!PT LDS RZ, [RZ] ;  /* 0x00000000fffff984 */ /* 0x000fe20000000800 */
[----:B------:R0:W-:Y:S01]  /*130e0*/  LDGSTS.E.BYPASS.LTC128B.128 [R17+0x1400], desc[UR36][R2.64], !P5 ;  /* 0x0140000002117fae */ /* 0x0001e2000e901d64 */
[----:B------:R-:W-:Y:S01]  /*130f0*/  ISETP.NE.AND P5, PT, R4, RZ, PT ;  /* 0x000000ff0400720c */ /* 0x000fe20003fa5270 */
[----:B------:R-:W-:-:S07]  /*13100*/  IMAD.MOV.U32 R4, RZ, RZ, RZ ;  /* 0x000000ffff047224 */ /* 0x000fce00078e00ff */
[----:B------:R0:W-:Y:S04]  /*13110*/  LDGSTS.E.BYPASS.LTC128B.128 [R17+0x3400], desc[UR36][R2.64+0x80], !P2 ;  /* 0x0340008002117fae */ /* 0x0001e8000d101d64 */
[----:B------:R0:W-:Y:S02]  /*13120*/  LDGSTS.E.BYPASS.LTC128B.128 [R17+0x5400], desc[UR36][R2.64+0x100], !P6 ;  /* 0x0540010002117fae */ /* 0x0001e4000f101d64 */
[----:B0-----:R-:W-:Y:S05]  /*13130*/  WARPSYNC.COLLECTIVE R15, `(.L_x_3531) ;  /* 0x000000000f087348 */ /* 0x001fea0003c00000 */
[----:B------:R1:W2:Y:S02]  /*13140*/  SHFL.IDX P6, R14, R13, R12, R11 ;  /* 0x0000000c0d0e7389 */ /* 0x0002a400000c000b */
[----:B012---:R-:W-:Y:S01]  /*13150*/  ENDCOLLECTIVE ;  /* 0x000000000000791b */ /* 0x007fe20003800000 */
.L_x_3531:
        /* <DEDUP_REMOVED lines=13> */
.L_x_3532:
[----:B------:R-:W-:Y:S05]  /*13230*/  BRA `(.L_x_3533) ;  /* 0xffffffcc00dc7947 */ /* 0x000fea000383ffff */
.L_x_3456:
[----:B0-----:R0:W1:Y:S02]  /*13240*/  SYNCS.PHASECHK.TRANS64.TRYWAIT P0, [R5+URZ+0x38820], R4 ;  /* 0x03882004050075a7 */ /* 0x001064000800017f */
[----:B-1----:R-:W-:Y:S05]  /*13250*/  @!P0 NANOSLEEP.SYNCS 0x989680 ;  /* 0x009896800000895d */ /* 0x002fea0003900000 */
[----:B------:R-:W1:Y:S02]  /*13260*/  @!P0 SYNCS.PHASECHK.TRANS64 P0, [R5+URZ+0x38820], R4 ;  /* 0x03882004050085a7 */ /* 0x000e64000800007f */
[----:B-1----:R-:W-:Y:S05]  /*13270*/  @!P0 BRA `(.L_x_3456) ;  /* 0xfffffffc00f08947 */ /* 0x002fea000383ffff */
[----:B------:R-:W-:Y:S05]  /*13280*/  BRA `(.L_x_3534) ;  /* 0xffffffd000887947 */ /* 0x000fea000383ffff */
.L_x_3457:
        /* <DEDUP_REMOVED lines=8> */
[----:B0-2--5:R-:W-:Y:S05]  /*13310*/  WARPSYNC.COLLECTIVE R15, `(.L_x_3536) ;  /* 0x000000000f087348 */ /* 0x025fea0003c00000 */
[----:B------:R1:W3:Y:S02]  /*13320*/  SHFL.IDX P6, R14, R13, R12, R11 ;  /* 0x0000000c0d0e7389 */ /* 0x0002e400000c000b */
[----:B0123-5:R-:W-:Y:S01]  /*13330*/  ENDCOLLECTIVE ;  /* 0x000000000000791b */ /* 0x02ffe20003800000 */
.L_x_3536:
[----:B------:R-:W-:Y:S05]  /*13340*/  BSYNC B0 ;  /* 0x0000000000007941 */ /* 0x000fea0003800000 */
.L_x_3535:
[----:B------:R-:W-:Y:S05]  /*13350*/  BRA `(.L_x_3537) ;  /* 0xffffffd000707947 */ /* 0x000fea000383ffff */
.L_x_3458:
[----:B------:R-:W-:Y:S01]  /*13360*/  BSSY B0, `(.L_x_3538) ;  /* 0x0000006000007945 */ /* 0x000fe20003800000 */
[----:B------:R-:W-:-:S07]  /*13370*/  IMAD.MOV.U32 R15, RZ, RZ, -0x1 ;  /* 0xffffffffff0f7424 */ /* 0x000fce00078e00ff */
[----:B012--5:R-:W-:Y:S05]  /*13380*/  WARPSYNC.COLLECTIVE R15, `(.L_x_3539) ;  /* 0x000000000f0c7348 */ /* 0x027fea0003c00000 */
[----:B------:R-:W-:Y:S02]  /*13390*/  ELECT P6, UR62, PT ;  /* 0x00000000003e782f */ /* 0x000fe400038c0000 */
[----:B------:R-:W-:Y:S01]  /*133a0*/  MOV R14, UR62 ;  /* 0x0000003e000e7c02 */ /* 0x000fe20008000f00 */
[----:B012--5:R-:W-:Y:S10]  /*133b0*/  ENDCOLLECTIVE ;  /* 0x000000000000791b */ /* 0x027ff40003800000 */
.L_x_3539:
[----:B------:R-:W-:Y:S05]  /*133c0*/  BSYNC B0 ;  /* 0x0000000000007941 */ /* 0x000fea0003800000 */
.L_x_3538:
[----:B------:R-:W-:Y:S05]  /*133d0*/  BRA `(.L_x_3540) ;  /* 0xffffffd000647947 */ /* 0x000fea000383ffff */
.L_x_3460:
[----:B-1----:R1:W3:Y:S02]  /*133e0*/  SYNCS.PHASECHK.TRANS64.TRYWAIT P1, [R3+URZ+0x38840], R2 ;  /* 0x03884002030075a7 */ /* 0x0022e4000802017f */
[----:B---3--:R-:W-:Y:S05]  /*133f0*/  @!P1 NANOSLEEP.SYNCS 0x989680 ;  /* 0x009896800000995d */ /* 0x008fea0003900000 */
[----:B------:R-:W3:Y:S02]  /*13400*/  @!P1 SYNCS.PHASECHK.TRANS64 P1, [R3+URZ+0x38840], R2 ;  /* 0x03884002030095a7 */ /* 0x000ee4000802007f */
[----:B---3--:R-:W-:Y:S05]  /*13410*/  @!P1 BRA `(.L_x_3460) ;  /* 0xfffffffc00f09947 */ /* 0x008fea000383ffff */
[----:B------:R-:W-:Y:S05]  /*13420*/  BRA `(.L_x_3541) ;  /* 0xffffffd0008c7947 */ /* 0x000fea000383ffff */
.L_x_3462:
[----:B0-----:R0:W3:Y:S02]  /*13430*/  SYNCS.PHASECHK.TRANS64.TRYWAIT P1, [R5+URZ+0x38840], R0 ;  /* 0x03884000050075a7 */ /* 0x0010e4000802017f */
[----:B---3--:R-:W-:Y:S05]  /*13440*/  @!P1 NANOSLEEP.SYNCS 0x989680 ;  /* 0x009896800000995d */ /* 0x008fea0003900000 */
[----:B------:R-:W3:Y:S02]  /*13450*/  @!P1 SYNCS.PHASECHK.TRANS64 P1, [R5+URZ+0x38840], R0 ;  /* 0x03884000050095a7 */ /* 0x000ee4000802007f */
[----:B---3--:R-:W-:Y:S05]  /*13460*/  @!P1 BRA `(.L_x_3462) ;  /* 0xfffffffc00f09947 */ /* 0x008fea000383ffff */
[----:B------:R-:W-:Y:S05]  /*13470*/  BRA `(.L_x_3542) ;  /* 0xffffffd000987947 */ /* 0x000fea000383ffff */
.L_x_3464:
[----:B---3--:R3:W4:Y:S02]  /*13480*/  SYNCS.PHASECHK.TRANS64.TRYWAIT P1, [R3+URZ+0x38860], R2 ;  /* 0x03886002030075a7 */ /* 0x008724000802017f */
[----:B----4-:R-:W-:Y:S05]  /*13490*/  @!P1 NANOSLEEP.SYNCS 0x989680 ;  /* 0x009896800000995d */ /* 0x010fea0003900000 */
[----:B------:R-:W4:Y:S02]  /*134a0*/  @!P1 SYNCS.PHASECHK.TRANS64 P1, [R3+URZ+0x38860], R2 ;  /* 0x03886002030095a7 */ /* 0x000f24000802007f */
[----:B----4-:R-:W-:Y:S05]  /*134b0*/  @!P1 BRA `(.L_x_3464) ;  /* 0xfffffffc00f09947 */ /* 0x010fea000383ffff */
[----:B------:R-:W-:Y:S05]  /*134c0*/  BRA `(.L_x_3543) ;  /* 0xffffffd000947947 */ /* 0x000fea000383ffff */
.L_x_3544:
        /* <DEDUP_REMOVED lines=11> */
.L_x_15640:


//--------------------- .text._ZN7cutlass13device_kernelIN5flash11enable_sm90INS1_16FlashAttnFwdSm90INS1_25CollectiveMainloopFwdSm90ILi2EN4cute5tupleIJNS5_1CILi1EEES8_S8_EEENS6_IJNS7_ILi64EEESA_SA_EEELi512ENS_6half_tEfNS_4arch4Sm90ELb0ELb0ELb0ELb1ELb1ELb0ELb0ELb0ELb0ELb1ELb1ELb0EEENS1_21CollectiveEpilogueFwdINS6_IJSA_NS7_ILi512EEESA_EEES9_SC_SE_Li256ELb1ELb1ELb1ELb0EEENS1_36VarlenDynamicPersistentTileSchedulerILi64ELi64ELi256ELi128ELb1ELb1ELb1ELb0ELb1ELb1EEEEEEEEEvNT_6ParamsE --------------------------
	.section	.text._ZN7cutlass13device_kernelIN5flash11enable_sm90INS1_16FlashAttnFwdSm90INS1_25CollectiveMainloopFwdSm90ILi2EN4cute5tupleIJNS5_1CILi1EEES8_S8_EEENS6_IJNS7_ILi64EEESA_SA_EEELi512ENS_6half_tEfNS_4arch4Sm90ELb0ELb0ELb0ELb1ELb1ELb0ELb0ELb0ELb0ELb1ELb1ELb0EEENS1_21CollectiveEpilogueFwdINS6_IJSA_NS7_ILi512EEESA_EEES9_SC_SE_Li256ELb1ELb1ELb1ELb0EEENS1_36VarlenDynamicPersistentTileSchedulerILi64ELi64ELi256ELi128ELb1ELb1ELb1ELb0ELb1ELb1EEEEEEEEEvNT_6ParamsE,"ax",@progbits
	.align	128
.text._ZN7cutlass13device_kernelIN5flash11enable_sm90INS1_16FlashAttnFwdSm90INS1_25CollectiveMainloopFwdSm90ILi2EN4cute5tupleIJNS5_1CILi1EEES8_S8_EEENS6_IJNS7_ILi64EEESA_SA_EEELi512ENS_6half_tEfNS_4arch4Sm90ELb0ELb0ELb0ELb1ELb1ELb0ELb0ELb0ELb0ELb1ELb1ELb0EEENS1_21CollectiveEpilogueFwdINS6_IJSA_NS7_ILi512EEESA_EEES9_SC_SE_Li256ELb1ELb1ELb1ELb0EEENS1_36VarlenDynamicPersistentTileSchedulerILi64ELi64ELi256ELi128ELb1ELb1ELb1ELb0ELb1ELb1EEEEEEEEEvNT_6ParamsE:
        .type           _ZN7cutlass13device_kernelIN5flash11enable_sm90INS1_16FlashAttnFwdSm90INS1_25CollectiveMainloopFwdSm90ILi2EN4cute5tupleIJNS5_1CILi1EEES8_S8_EEENS6_IJNS7_ILi64EEESA_SA_EEELi512ENS_6half_tEfNS_4arch4Sm90ELb0ELb0ELb0ELb1ELb1ELb0ELb0ELb0ELb0ELb1ELb1ELb0EEENS1_21CollectiveEpilogueFwdINS6_IJSA_NS7_ILi512EEESA_EEES9_SC_SE_Li256ELb1ELb1ELb1ELb0EEENS1_36VarlenDynamicPersistentTileSchedulerILi64ELi64ELi256ELi128ELb1ELb1ELb1ELb0ELb1ELb1EEEEEEEEEvNT_6ParamsE,@function
        .size           _ZN7cutlass13device_kernelIN5flash11enable_sm90INS1_16FlashAttnFwdSm90INS1_25CollectiveMainloopFwdSm90ILi2EN4cute5tupleIJNS5_1CILi1EEES8_S8_EEENS6_IJNS7_ILi64EEESA_SA_EEELi512ENS_6half_tEfNS_4arch4Sm90ELb0ELb0ELb0ELb1ELb1ELb0ELb0ELb0ELb0ELb1ELb1ELb0EEENS1_21CollectiveEpilogueFwdINS6_IJSA_NS7_ILi512EEESA_EEES9_SC_SE_Li256ELb1ELb1ELb1ELb0EEENS1_36VarlenDynamicPersistentTileSchedulerILi64ELi64ELi256ELi128ELb1ELb1ELb1ELb0ELb1ELb1EEEEEEEEEvNT_6ParamsE,(.L_x_15641 - _ZN7cutlass13device_kernelIN5flash11enable_sm90INS1_16FlashAttnFwdSm90INS1_25CollectiveMainloopFwdSm90ILi2EN4cute5tupleIJNS5_1CILi1EEES8_S8_EEENS6_IJNS7_ILi64EEESA_SA_EEELi512ENS_6half_tEfNS_4arch4Sm90ELb0ELb0ELb0ELb1ELb1ELb0ELb0ELb0ELb0ELb1ELb1ELb0EEENS1_21CollectiveEpilogueFwdINS6_IJSA_NS7_ILi512EEESA_EEES9_SC_SE_Li256ELb1ELb1ELb1ELb0EEENS1_36VarlenDynamicPersistentTileSchedulerILi64ELi64ELi256ELi128ELb1ELb1ELb1ELb0ELb1ELb1EEEEEEEEEvNT_6ParamsE)
        .other          _ZN7cutlass13device_kernelIN5flash11enable_sm90INS1_16FlashAttnFwdSm90INS1_25CollectiveMainloopFwdSm90ILi2EN4cute5tupleIJNS5_1CILi1EEES8_S8_EEENS6_IJNS7_ILi64EEESA_SA_EEELi512ENS_6half_tEfNS_4arch4Sm90ELb0ELb0ELb0ELb1ELb1ELb0ELb0ELb0ELb0ELb1ELb1ELb0EEENS1_21CollectiveEpilogueFwdINS6_IJSA_NS7_ILi512EEESA_EEES9_SC_SE_Li256ELb1ELb1ELb1ELb0EEENS1_36VarlenDynamicPersistentTileSchedulerILi64ELi64ELi256ELi128ELb1ELb1ELb1ELb0ELb1ELb1EEEEEEEEEvNT_6ParamsE,@"STO_CUDA_ENTRY STV_DEFAULT"
_ZN7cutlass13device_kernelIN5flash11enable_sm90INS1_16FlashAttnFwdSm90INS1_25CollectiveMainloopFwdSm90ILi2EN4cute5tupleIJNS5_1CILi1EEES8_S8_EEENS6_IJNS7_ILi64EEESA_SA_EEELi512ENS_6half_tEfNS_4arch4Sm90ELb0ELb0ELb0ELb1ELb1ELb0ELb0ELb0ELb0ELb1ELb1ELb0EEENS1_21CollectiveEpilogueFwdINS6_IJSA_NS7_ILi512EEESA_EEES9_SC_SE_Li256ELb1ELb1ELb1ELb0EEENS1_36VarlenDynamicPersistentTileSchedulerILi64ELi64ELi256ELi128ELb1ELb1ELb1ELb0ELb1ELb1EEEEEEEEEvNT_6ParamsE:
        /* <DEDUP_REMOVED lines=37> */
[----:B------:R0:W4:Y:S01]  /*0250*/  SYNCS.EXCH.64 URZ, [UR6+0x28c40], UR4 ;  /* 0x028c4004063f75b2 */ /* 0x0001220008000100 */
[----:B------:R0:W0:Y:S01]  /*0260*/  SYNCS.EXCH.64 URZ, [UR6+0x28c38], UR4 ;  /* 0x028c3804063f75b2 */ /* 0x0000220008000100 */
[----:B------:R0:W0:Y:S01]  /*0270*/  SYNCS.EXCH.64 URZ, [UR6+0x28c48], UR4 ;  /* 0x028c4804063f75b2 */ /* 0x0000220008000100 */
[----:B------:R-:W-:Y:S01]  /*0280*/  NOP ;  /* 0x0000000000007918 */ /* 0x000fe20000000000 */
.L_x_3545:
        /* <DEDUP_REMOVED lines=22> */
.L_x_3546:
        /* <DEDUP_REMOVED lines=18> */
.L_x_3547:
        /* <DEDUP_REMOVED lines=22> */
.L_x_3548:
        /* <DEDUP_REMOVED lines=23> */
.L_x_3549:
[----:B------:R-:W-:Y:S01]  /*07e0*/  UISETP.NE.AND UP0, UPT, UR47, URZ, UPT ;  /* 0x0000003f2f00728c */ /* 0x000fe2000bf05270 */
[----:B------:R-:W-:Y:S01]  /*07f0*/  NOP ;  /* 0x0000000000007918 */ /* 0x000fe20000000000 */
[----:B------:R-:W-:Y:S01]  /*0800*/  UMOV UR37, 0x1 ;  /* 0x0000000100257882 */ /* 0x000fe20000000000 */
[----:B------:R-:W-:Y:S01]  /*0810*/  ULDC.64 UR50, c[0x0][0x208] ;  /* 0x0000820000327ab9 */ /* 0x000fe20000000a00 */
[----:B------:R-:W-:Y:S01]  /*0820*/  USEL UR37, UR37, 0x2, !UP0 ;  /* 0x0000000225257887 */ /* 0x000fe2000c000000 */
[----:B01234-:R-:W-:Y:S01]  /*0830*/  BAR.SYNC.DEFER_BLOCKING 0x0 ;  /* 0x0000000000007b1d */ /* 0x01ffe20000010000 */
[----:B------:R-:W-:-:S13]  /*0840*/  PLOP3.LUT P0, PT, PT, PT, UP0, 0x80, 0x0 ;  /* 0x000000000000781c */ /* 0x000fda0003f0f008 */
[----:B------:R-:W-:Y:S05]  /*0850*/  @!P0 BRA `(.L_x_3550) ;  /* 0x000000b800d48947 */ /* 0x000fea0003800000 */
.L_x_3551:
[----:B------:R-:W-:-:S08]  /*0860*/  NOP ;  /* 0x0000000000007918 */ /* 0x000fd00000000000 */
[----:B------:R-:W0:Y:S02]  /*0870*/  USETMAXREG.TRY_ALLOC.CTAPOOL UP0, 0xe8 ;  /* 0x000000e8000079c8 */ /* 0x000e240008000600 */
[----:B0-----:R-:W-:-:S13]  /*0880*/  PLOP3.LUT P0, PT, PT, PT, UP0, 0x80, 0x0 ;  /* 0x000000000000781c */ /* 0x001fda0003f0f008 */
[----:B------:R-:W-:Y:S05]  /*0890*/  @!P0 BRA `(.L_x_3551) ;  /* 0xfffffffc00f08947 */ /* 0x000fea000383ffff */
[----:B------:R-:W-:Y:S01]  /*08a0*/  LOP3.LUT R2, R0, 0xffffff80, RZ, 0xc0, !PT ;  /* 0xffffff8000027812 */ /* 0x000fe200078ec0ff */
[----:B------:R-:W0:Y:S01]  /*08b0*/  S2UR UR38, SR_CgaCtaId ;  /* 0x00000000002679c3 */ /* 0x000e220000008800 */
[----:B------:R-:W-:Y:S01]  /*08c0*/  UMOV UR39, 0x400 ;  /* 0x0000040000277882 */ /* 0x000fe20000000000 */
[----:B------:R-:W-:Y:S01]  /*08d0*/  ULDC UR4, c[0x0][0xc3c] ;  /* 0x00030f0000047ab9 */ /* 0x000fe20000000800 */
[----:B------:R-:W-:-:S13]  /*08e0*/  ISETP.NE.AND P0, PT, R2, 0x80, PT ;  /* 0x000000800200780c */ /* 0x000fda0003f05270 */
[----:B------:R-:W-:Y:S06]  /*08f0*/  @!P0 BAR.ARV 0x8, 0x100 ;  /* 0x0204000000008b1d */ /* 0x000fec0000002000 */
[----:B------:R-:W-:Y:S01]  /*0900*/  ISETP.GE.U32.AND P0, PT, R0, 0x100, PT ;  /* 0x000001000000780c */ /* 0x000fe20003f06070 */
[----:B0-----:R-:W-:-:S12]  /*0910*/  ULEA UR39, UR38, UR39, 0x18 ;  /* 0x0000002726277291 */ /* 0x001fd8000f8ec03f */
[----:B------:R-:W-:Y:S08]  /*0920*/  @P0 BAR.ARV 0xf, 0x100 ;  /* 0x03c4000000000b1d */ /* 0x000ff00000002000 */
[----:B------:R-:W-:Y:S06]  /*0930*/  BAR.SYNC.DEFER_BLOCKING 0x5, 0x180 ;  /* 0x0146000000007b1d */ /* 0x000fec0000010000 */
[----:B------:R-:W0:Y:S02]  /*0940*/  LDS.128 R4, [UR39+0x28cd0] ;  /* 0x028cd027ff047984 */ /* 0x000e240008000c00 */
[----:B------:R-:W-:Y:S06]  /*0950*/  BAR.ARV 0x4, 0x180 ;  /* 0x0106000000007b1d */ /* 0x000fec0000002000 */
[----:B0-----:R-:W-:-:S13]  /*0960*/  ISETP.GE.AND P0, PT, R7, UR4, PT ;  /* 0x0000000407007c0c */ /* 0x001fda000bf06270 */
[----:B------:R-:W-:Y:S05]  /*0970*/  @P0 EXIT ;  /* 0x000000000000094d */ /* 0x000fea0003800000 */
[----:B------:R-:W-:Y:S01]  /*0980*/  VIADD R0, R0, 0xffffff80 ;  /* 0xffffff8000007836 */ /* 0x000fe20000000000 */
[----:B------:R-:W-:Y:S01]  /*0990*/  R2UR UR5, R5 ;  /* 0x00000000050572ca */ /* 0x000fe200000e0000 */
[----:B------:R-:W-:Y:S01]  /*09a0*/  IMAD.MOV.U32 R22, RZ, RZ, 0x20 ;  /* 0x00000020ff167424 */ /* 0x000fe200078e00ff */
[----:B------:R-:W-:Y:S01]  /*09b0*/  R2UR UR6, R6 ;  /* 0x00000000060672ca */ /* 0x000fe200000e0000 */
[----:B------:R-:W-:Y:S01]  /*09c0*/  UMOV UR46, URZ ;  /* 0x0000003f002e7c82 */ /* 0x000fe20008000000 */
[----:B------:R-:W-:Y:S01]  /*09d0*/  SHF.R.S32.HI R3, RZ, 0x1f, R0 ;  /* 0x0000001fff037819 */ /* 0x000fe20000011400 */
[----:B------:R-:W-:Y:S01]  /*09e0*/  UMOV UR36, URZ ;  /* 0x0000003f00247c82 */ /* 0x000fe20008000000 */
[----:B------:R-:W-:Y:S01]  /*09f0*/  R2UR UR7, R7 ;  /* 0x00000000070772ca */ /* 0x000fe200000e0000 */
[----:B------:R-:W-:Y:S01]  /*0a00*/  UMOV UR48, URZ ;  /* 0x0000003f00307c82 */ /* 0x000fe20008000000 */
[CC--:B------:R-:W-:Y:S02]  /*0a10*/  LEA.HI R5, R3.reuse, R0.reuse, RZ, 0x5 ;  /* 0x0000000003057211 */ /* 0x0c0fe400078f28ff */
[----:B------:R-:W-:-:S02]  /*0a20*/  LEA.HI R4, R3, R0, RZ, 0x4 ;  /* 0x0000000003047211 */ /* 0x000fc400078f20ff */
[CC--:B------:R-:W-:Y:S02]  /*0a30*/  LEA.HI R8, R3.reuse, R0.reuse, RZ, 0x2 ;  /* 0x0000000003087211 */ /* 0x0c0fe400078f10ff */
[--C-:B------:R-:W-:Y:S02]  /*0a40*/  SHF.R.S32.HI R10, RZ, 0x5, R5.reuse ;  /* 0x00000005ff0a7819 */ /* 0x100fe40000011405 */
[----:B------:R-:W-:Y:S02]  /*0a50*/  SHF.R.S32.HI R9, RZ, 0x1f, R5 ;  /* 0x0000001fff097819 */ /* 0x000fe40000011405 */
[CC--:B------:R-:W-:Y:S02]  /*0a60*/  LEA.HI R6, R3.reuse, R0.reuse, RZ, 0x3 ;  /* 0x0000000003067211 */ /* 0x0c0fe400078f18ff */
[----:B------:R-:W-:Y:S02]  /*0a70*/  LOP3.LUT R5, R4, 0xfffffff0, RZ, 0xc0, !PT ;  /* 0xfffffff004057812 */ /* 0x000fe400078ec0ff */
[----:B------:R-:W-:-:S02]  /*0a80*/  LEA.HI R2, R3, R0, RZ, 0x7 ;  /* 0x0000000003027211 */ /* 0x000fc400078f38ff */
[----:B------:R-:W-:Y:S02]  /*0a90*/  SHF.R.S32.HI R7, RZ, 0x4, R4 ;  /* 0x00000004ff077819 */ /* 0x000fe40000011404 */
[----:B------:R-:W-:Y:S02]  /*0aa0*/  LOP3.LUT R13, R8, 0xfffffffc, RZ, 0xc0, !PT ;  /* 0xfffffffc080d7812 */ /* 0x000fe400078ec0ff */
[----:B------:R-:W-:Y:S01]  /*0ab0*/  LOP3.LUT R11, R6, 0xfffffff8, RZ, 0xc0, !PT ;  /* 0xfffffff8060b7812 */ /* 0x000fe200078ec0ff */
[----:B------:R-:W-:Y:S01]  /*0ac0*/  IMAD.IADD R6, R0, 0x1, -R5 ;  /* 0x0000000100067824 */ /* 0x000fe200078e0a05 */
[----:B------:R-:W-:Y:S01]  /*0ad0*/  LOP3.LUT R3, R2, 0xffffff80, RZ, 0xc0, !PT ;  /* 0xffffff8002037812 */ /* 0x000fe200078ec0ff */
[----:B------:R-:W-:Y:S01]  /*0ae0*/  IMAD.IADD R13, R0, 0x1, -R13 ;  /* 0x00000001000d7824 */ /* 0x000fe200078e0a0d */
[----:B------:R-:W-:Y:S01]  /*0af0*/  LEA.HI R4, R4, R7, RZ, 0x1 ;  /* 0x0000000704047211 */ /* 0x000fe200078f08ff */
[C---:B------:R-:W-:Y:S01]  /*0b00*/  IMAD.IADD R11, R0.reuse, 0x1, -R11 ;  /* 0x00000001000b7824 */ /* 0x040fe200078e0a0b */
[----:B------:R-:W-:Y:S01]  /*0b10*/  SHF.R.S32.HI R5, RZ, 0x1f, R6 ;  /* 0x0000001fff057819 */ /* 0x000fe20000011406 */
[----:B------:R-:W-:Y:S01]  /*0b20*/  IMAD.IADD R3, R0, 0x1, -R3 ;  /* 0x0000000100037824 */ /* 0x000fe200078e0a03 */
[----:B------:R-:W-:-:S02]  /*0b30*/  LOP3.LUT R4, R4, 0x1ffffffe, RZ, 0xc0, !PT ;  /* 0x1ffffffe04047812 */ /* 0x000fc400078ec0ff */
[----:B------:R-:W-:Y:S02]  /*0b40*/  LEA.HI R9, R9, R10, RZ, 0x2 ;  /* 0x0000000a09097211 */ /* 0x000fe400078f10ff */
[----:B------:R-:W-:Y:S01]  /*0b50*/  LEA.HI R0, R13, R13, RZ, 0x1 ;  /* 0x0000000d0d007211 */ /* 0x000fe200078f08ff */
[----:B------:R-:W-:Y:S01]  /*0b60*/  IMAD.IADD R8, R7, 0x1, -R4 ;  /* 0x0000000107087824 */ /* 0x000fe200078e0a04 */
[----:B------:R-:W-:Y:S02]  /*0b70*/  LEA.HI R5, R5, R6, RZ, 0x3 ;  /* 0x0000000605057211 */ /* 0x000fe400078f18ff */
[----:B------:R-:W-:Y:S01]  /*0b80*/  SHF.R.S32.HI R221, RZ, 0x7, R2 ;  /* 0x00000007ffdd7819 */ /* 0x000fe20000011402 */
[----:B------:R-:W-:Y:S01]  /*0b90*/  IMAD.SHL.U32 R8, R8, 0x8, RZ ;  /* 0x0000000808087824 */ /* 0x000fe200078e00ff */
[----:B------:R-:W-:Y:S02]  /*0ba0*/  LOP3.LUT R9, R9, 0x3ffffc, RZ, 0xc0, !PT ;  /* 0x003ffffc09097812 */ /* 0x000fe400078ec0ff */
[----:B------:R-:W-:Y:S01]  /*0bb0*/  LOP3.LUT R4, R0, 0x1ffffffe, RZ, 0xc0, !PT ;  /* 0x1ffffffe00047812 */ /* 0x000fe200078ec0ff */
[----:B------:R-:W-:Y:S01]  /*0bc0*/  IMAD R12, R221, 0x100, R6 ;  /* 0x00000100dd0c7824 */ /* 0x000fe200078e0206 */
[----:B------:R-:W-:Y:S01]  /*0bd0*/  SHF.R.S32.HI R0, RZ, 0x1f, R3 ;  /* 0x0000001fff007819 */ /* 0x000fe20000011403 */
[----:B------:R-:W-:Y:S01]  /*0be0*/  IMAD.IADD R9, R10, 0x1, -R9 ;  /* 0x000000010a097824 */ /* 0x000fe200078e0a09 */
[----:B------:R-:W-:Y:S01]  /*0bf0*/  LOP3.LUT R7, R5, 0xfffffff8, RZ, 0xc0, !PT ;  /* 0xfffffff805077812 */ /* 0x000fe200078ec0ff */
[----:B------:R-:W-:Y:S01]  /*0c00*/  IMAD.IADD R13, R13, 0x1, -R4 ;  /* 0x000000010d0d7824 */ /* 0x000fe200078e0a04 */
[----:B------:R-:W-:Y:S01]  /*0c10*/  LEA.HI R4, R0, R3, RZ, 0x2 ;  /* 0x0000000300047211 */ /* 0x000fe200078f10ff */
[----:B------:R-:W-:Y:S01]  /*0c20*/  IMAD R15, R9, 0x10, R12 ;  /* 0x00000010090f7824 */ /* 0x000fe200078e020c */
[----:B------:R-:W-:Y:S01]  /*0c30*/  LEA.HI R2, R2, R221, RZ, 0x1 ;  /* 0x000000dd02027211 */ /* 0x000fe200078f08ff */
[----:B------:R-:W-:Y:S01]  /*0c40*/  IMAD.IADD R6, R6, 0x1, -R7 ;  /* 0x0000000106067824 */ /* 0x000fe200078e0a07 */
[----:B------:R-:W-:Y:S01]  /*0c50*/  LOP3.LUT R12, R4, 0x7ffffffc, RZ, 0xc0, !PT ;  /* 0x7ffffffc040c7812 */ /* 0x000fe200078ec0ff */
[----:B------:R-:W-:Y:S01]  /*0c60*/  IMAD.SHL.U32 R7, R5, 0x40, RZ ;  /* 0x0000004005077824 */ /* 0x000fe200078e00ff */
[----:B------:R-:W-:-:S02]  /*0c70*/  LEA.HI R5, R0, R3, RZ, 0x5 ;  /* 0x0000000300057211 */ /* 0x000fc400078f28ff */
[----:B------:R-:W-:Y:S01]  /*0c80*/  SHF.R.S32.HI R0, RZ, 0x2, R4 ;  /* 0x00000002ff007819 */ /* 0x000fe20000011404 */
[----:B------:R-:W-:Y:S01]  /*0c90*/  IMAD.IADD R12, R3, 0x1, -R12 ;  /* 0x00000001030c7824 */ /* 0x000fe200078e0a0c */
[----:B------:R-:W-:Y:S01]  /*0ca0*/  LOP3.LUT R9, R7, 0x7ffffe00, RZ, 0xc0, !PT ;  /* 0x7ffffe0007097812 */ /* 0x000fe200078ec0ff */
[----:B------:R-:W-:Y:S01]  /*0cb0*/  IMAD.SHL.U32 R3, R6, 0x40, RZ ;  /* 0x0000004006037824 */ /* 0x000fe200078e00ff */
[----:B------:R-:W-:Y:S01]  /*0cc0*/  SHF.R.S32.HI R7, RZ, 0x1f, R4 ;  /* 0x0000001fff077819 */ /* 0x000fe20000011404 */
[----:B------:R-:W-:Y:S01]  /*0cd0*/  IMAD.U32 R4, R15, 0x40, R8 ;  /* 0x000000400f047824 */ /* 0x000fe200078e0008 */
[----:B------:R-:W-:Y:S01]  /*0ce0*/  LOP3.LUT R2, R2, 0xfffffe, RZ, 0xc0, !PT ;  /* 0x00fffffe02027812 */ /* 0x000fe200078ec0ff */
[----:B------:R-:W-:Y:S01]  /*0cf0*/  IMAD R9, R10, 0x400, R9 ;  /* 0x000004000a097824 */ /* 0x000fe200078e0209 */
[----:B------:R-:W-:Y:S01]  /*0d00*/  LEA.HI R7, R7, R0, RZ, 0x3 ;  /* 0x0000000007077211 */ /* 0x000fe200078f18ff */
[----:B------:R-:W-:Y:S01]  /*0d10*/  IMAD.SHL.U32 R222, R12, 0x2, RZ ;  /* 0x000000020cde7824 */ /* 0x000fe200078e00ff */
[----:B------:R-:W-:Y:S01]  /*0d20*/  LOP3.LUT R3, R3, 0x1c0, RZ, 0xc0, !PT ;  /* 0x000001c003037812 */ /* 0x000fe200078ec0ff */
[----:B------:R0:W-:Y:S01]  /*0d30*/  STL [R1+0x38], R4 ;  /* 0x0000380401007387 */ /* 0x0001e20000100800 */
[----:B------:R-:W-:-:S02]  /*0d40*/  LOP3.LUT R7, R7, 0xfffffff8, RZ, 0xc0, !PT ;  /* 0xfffffff807077812 */ /* 0x000fc400078ec0ff */
[----:B------:R-:W-:Y:S02]  /*0d50*/  LOP3.LUT R8, R3, 0x8, R8, 0xf8, !PT ;  /* 0x0000000803087812 */ /* 0x000fe400078ef808 */
[----:B------:R-:W-:Y:S01]  /*0d60*/  SHF.R.U32.HI R3, RZ, 0x3, R3 ;  /* 0x00000003ff037819 */ /* 0x000fe20000011603 */
[----:B------:R-:W-:Y:S01]  /*0d70*/  IMAD.IADD R16, R0, 0x1, -R7 ;  /* 0x0000000100107824 */ /* 0x000fe200078e0a07 */
[----:B------:R-:W-:Y:S01]  /*0d80*/  SHF.R.S32.HI R5, RZ, 0x5, R5 ;  /* 0x00000005ff057819 */ /* 0x000fe20000011405 */
[----:B------:R-:W-:Y:S01]  /*0d90*/  IMAD.IADD R0, R221, 0x1, -R2 ;  /* 0x00000001dd007824 */ /* 0x000fe200078e0a02 */
[----:B------:R-:W-:Y:S01]  /*0da0*/  LOP3.LUT R8, R8, R3, RZ, 0x3c, !PT ;  /* 0x0000000308087212 */ /* 0x000fe200078e3cff */
[----:B------:R-:W-:Y:S01]  /*0db0*/  IMAD.SHL.U32 R2, R11, 0x8, RZ ;  /* 0x000000080b027824 */ /* 0x000fe200078e00ff */
[----:B------:R-:W-:Y:S01]  /*0dc0*/  R2P PR, R6, 0x6 ;  /* 0x0000000606007804 */ /* 0x000fe20000000000 */
[----:B0-----:R-:W-:Y:S02]  /*0dd0*/  IMAD.SHL.U32 R4, R0, 0x100, RZ ;  /* 0x0000010000047824 */ /* 0x001fe400078e00ff */
[----:B------:R-:W-:-:S02]  /*0de0*/  IMAD.IADD R8, R9, 0x1, R8 ;  /* 0x0000000109087824 */ /* 0x000fc400078e0208 */
[----:B------:R-:W-:Y:S01]  /*0df0*/  IMAD.IADD R17, R222, 0x1, R4 ;  /* 0x00000001de117824 */ /* 0x000fe200078e0204 */
[----:B------:R0:W-:Y:S01]  /*0e00*/  STL [R1+0x34], R4 ;  /* 0x0000340401007387 */ /* 0x0001e20000100800 */
[----:B------:R-:W-:Y:S01]  /*0e10*/  IMAD R16, R5, 0x10, R16 ;  /* 0x0000001005107824 */ /* 0x000fe200078e0210 */
[----:B------:R-:W-:Y:S01]  /*0e20*/  LEA R18, R8, UR39, 0x1 ;  /* 0x0000002708127c11 */ /* 0x000fe2000f8e08ff */
[----:B------:R-:W-:Y:S01]  /*0e30*/  VIADD R185, R2, 0x40 ;  /* 0x0000004002b97836 */ /* 0x000fe20000000000 */
[----:B------:R-:W-:Y:S01]  /*0e40*/  SHF.R.S32.HI R0, RZ, 0x1f, R17 ;  /* 0x0000001fff007819 */ /* 0x000fe20000011411 */
[C---:B------:R-:W-:Y:S01]  /*0e50*/  VIADD R220, R17.reuse, 0x8 ;  /* 0x0000000811dc7836 */ /* 0x040fe20000000000 */
[----:B------:R-:W-:Y:S01]  /*0e60*/  SEL R22, R22, 0xffffffe0, !P1 ;  /* 0xffffffe016167807 */ /* 0x000fe20004800000 */
[C---:B------:R-:W-:Y:S01]  /*0e70*/  VIADD R219, R17.reuse, 0x10 ;  /* 0x0000001011db7836 */ /* 0x040fe20000000000 */
[----:B------:R-:W-:Y:S01]  /*0e80*/  SHF.R.S32.HI R3, RZ, 0x1f, R185 ;  /* 0x0000001fff037819 */ /* 0x000fe200000114b9 */
[----:B------:R-:W-:Y:S01]  /*0e90*/  VIADD R217, R17, 0x20 ;  /* 0x0000002011d97836 */ /* 0x000fe20000000000 */
[----:B------:R-:W-:Y:S01]  /*0ea0*/  SHF.R.S32.HI R0, RZ, 0x1f, R220 ;  /* 0x0000001fff007819 */ /* 0x000fe200000114dc */
[----:B0-----:R-:W-:Y:S01]  /*0eb0*/  IMAD R4, R13, 0x8, R16 ;  /* 0x000000080d047824 */ /* 0x001fe200078e0210 */
[----:B------:R-:W-:Y:S01]  /*0ec0*/  SHF.R.S32.HI R3, RZ, 0x1f, R219 ;  /* 0x0000001fff037819 */ /* 0x000fe200000114db */
[C---:B------:R-:W-:Y:S01]  /*0ed0*/  VIADD R218, R17.reuse, 0x18 ;  /* 0x0000001811da7836 */ /* 0x040fe20000000000 */
[----:B------:R-:W-:Y:S01]  /*0ee0*/  SHF.R.S32.HI R0, RZ, 0x1f, R217 ;  /* 0x0000001fff007819 */ /* 0x000fe200000114d9 */
[C---:B------:R-:W-:Y:S01]  /*0ef0*/  VIADD R216, R17.reuse, 0x28 ;  /* 0x0000002811d87836 */ /* 0x040fe20000000000 */
[----:B------:R0:W-:Y:S01]  /*0f00*/  STL [R1+0x30], R4 ;  /* 0x0000300401007387 */ /* 0x0001e20000100800 */
[----:B------:R-:W-:-:S02]  /*0f10*/  VIADD R214, R17, 0x38 ;  /* 0x0000003811d67836 */ /* 0x000fc40000000000 */
[C---:B------:R-:W-:Y:S01]  /*0f20*/  VIADD R215, R17.reuse, 0x30 ;  /* 0x0000003011d77836 */ /* 0x040fe20000000000 */
[----:B------:R-:W-:Y:S01]  /*0f30*/  SHF.R.S32.HI R3, RZ, 0x1f, R216 ;  /* 0x0000001fff037819 */ /* 0x000fe200000114d8 */
[C---:B------:R-:W-:Y:S01]  /*0f40*/  VIADD R213, R17.reuse, 0x40 ;  /* 0x0000004011d57836 */ /* 0x040fe20000000000 */
[----:B------:R-:W-:Y:S01]  /*0f50*/  SHF.R.S32.HI R0, RZ, 0x1f, R214 ;  /* 0x0000001fff007819 */ /* 0x000fe200000114d6 */
[C---:B------:R-:W-:Y:S02]  /*0f60*/  VIADD R211, R17.reuse, 0x50 ;  /* 0x0000005011d37836 */ /* 0x040fe40000000000 */
[C---:B------:R-:W-:Y:S01]  /*0f70*/  VIADD R212, R17.reuse, 0x48 ;  /* 0x0000004811d47836 */ /* 0x040fe20000000000 */
[----:B0-----:R-:W-:Y:S01]  /*0f80*/  SHF.R.S32.HI R4, RZ, 0x1f, R218 ;  /* 0x0000001fff047819 */ /* 0x001fe200000114da */
        /* <DEDUP_REMOVED lines=44> */
[----:B------:R-:W-:Y:S01]  /*1250*/  VIADD R19, R18, 0x26840 ;  /* 0x0002684012137836 */ /* 0x000fe20000000000 */
[----:B------:R-:W-:Y:S01]  /*1260*/  SHF.R.S32.HI R225, RZ, 0x1f, R192 ;  /* 0x0000001fffe17819 */ /* 0x000fe200000114c0 */
[C---:B------:R-:W-:Y:S01]  /*1270*/  @P2 VIADD R19, R23.reuse, 0xffffffc0 ;  /* 0xffffffc017132836 */ /* 0x040fe20000000000 */
[----:B------:R-:W-:Y:S01]  /*1280*/  SHF.R.S32.HI R224, RZ, 0x1f, R187 ;  /* 0x0000001fffe07819 */ /* 0x000fe200000114bb */
[----:B------:R-:W-:Y:S01]  /*1290*/  IMAD.IADD R23, R23, 0x1, R22 ;  /* 0x0000000117177824 */ /* 0x000fe200078e0216 */
[----:B------:R-:W-:Y:S01]  /*12a0*/  SHF.R.S32.HI R223, RZ, 0x1f, R186 ;  /* 0x0000001fffdf7819 */ /* 0x000fe200000114ba */
[----:B------:R-:W-:-:S02]  /*12b0*/  VIADD R184, R2, 0x80 ;  /* 0x0000008002b87836 */ /* 0x000fc40000000000 */
[----:B------:R-:W-:-:S07]  /*12c0*/  IMAD.IADD R22, R22, 0x1, R19 ;  /* 0x0000000116167824 */ /* 0x000fce00078e0213 */
.L_x_3606:
[----:B------:R-:W-:Y:S01]  /*12d0*/  ULDC.64 UR8, c[0x0][0xc88] ;  /* 0x0003220000087ab9 */ /* 0x000fe20000000a00 */
[----:B------:R-:W-:Y:S01]  /*12e0*/  ULDC.64 UR10, c[0x0][0xa20] ;  /* 0x00028800000a7ab9 */ /* 0x000fe20000000a00 */
[----:B------:R-:W-:-:S06]  /*12f0*/  UIMAD.WIDE UR8, UR7, 0x4, UR8 ;  /* 0x00000004070878a5 */ /* 0x000fcc000f8e0208 */
[----:B0-23--:R-:W-:Y:S02]  /*1300*/  IMAD.U32 R4, RZ, RZ, UR8 ;  /* 0x00000008ff047e24 */ /* 0x00dfe4000f8e00ff */
[----:B----4-:R-:W-:Y:S01]  /*1310*/  IMAD.U32 R5, RZ, RZ, UR9 ;  /* 0x00000009ff057e24 */ /* 0x010fe2000f8e00ff */
[----:B------:R-:W-:-:S04]  /*1320*/  ULDC.64 UR8, c[0x0][0xa28] ;  /* 0x00028a0000087ab9 */ /* 0x000fc80000000a00 */
        /* <DEDUP_REMOVED lines=11> */
[----:B------:R-:W-:Y:S01]  /*13e0*/  @UP1 ULEA UR10, UP0, UR40, UR10, 0x2 ;  /* 0x0000000a280a1291 */ /* 0x000fe2000f80103f */
[----:B------:R-:W-:-:S03]  /*13f0*/  IMAD.U32 R4, RZ, RZ, UR8 ;  /* 0x00000008ff047e24 */ /* 0x000fc6000f8e00ff */
[----:B------:R-:W-:Y:S01]  /*1400*/  @UP1 ULEA.HI.X UR11, UR40, UR11, UR41, 0x2, UP0 ;  /* 0x0000000b280b1291 */ /* 0x000fe200080f1429 */
[----:B------:R-:W-:Y:S01]  /*1410*/  IMAD.U32 R5, RZ, RZ, UR9 ;  /* 0x00000009ff057e24 */ /* 0x000fe2000f8e00ff */
[----:B------:R-:W-:Y:S01]  /*1420*/  ULDC.64 UR8, c[0x0][0x418] ;  /* 0x0001060000087ab9 */ /* 0x000fe20000000a00 */
[----:B-1----:R-:W-:-:S03]  /*1430*/  IMAD.U32 R6, RZ, RZ, UR10 ;  /* 0x0000000aff067e24 */ /* 0x002fc6000f8e00ff */
[----:B------:R-:W-:Y:S01]  /*1440*/  IMAD.U32 R7, RZ, RZ, UR11 ;  /* 0x0000000bff077e24 */ /* 0x000fe2000f8e00ff */
[----:B------:R-:W2:Y:S04]  /*1450*/  @P0 LDG.E R4, desc[UR50][R4.64] ;  /* 0x0000003204040981 */ /* 0x000ea8000c1e1900 */
[----:B------:R-:W3:Y:S01]  /*1460*/  @P1 LDG.E R6, desc[UR50][R6.64] ;  /* 0x0000003206061981 */ /* 0x000ee2000c1e1900 */
[----:B------:R-:W-:Y:S02]  /*1470*/  ULOP3.LUT UR4, UR6, 0xff000000, URZ, 0xc0, !UPT ;  /* 0xff00000006047892 */ /* 0x000fe4000f8ec03f */
[----:B------:R-:W-:Y:S02]  /*1480*/  UISETP.NE.U32.AND UP0, UPT, UR8, URZ, UPT ;  /* 0x0000003f0800728c */ /* 0x000fe4000bf05070 */
[----:B------:R-:W-:-:S02]  /*1490*/  USHF.R.U32.HI UR7, URZ, 0x8, UR4 ;  /* 0x000000083f077899 */ /* 0x000fc40008011604 */
[----:B------:R-:W-:Y:S02]  /*14a0*/  UISETP.NE.AND.EX UP0, UPT, UR9, URZ, UPT, UP0 ;  /* 0x0000003f0900728c */ /* 0x000fe4000bf05300 */
[----:B------:R-:W-:Y:S02]  /*14b0*/  ULOP3.LUT UR42, UR6, 0xffff, URZ, 0xc0, !UPT ;  /* 0x0000ffff062a7892 */ /* 0x000fe4000f8ec03f */
[----:B------:R-:W-:Y:S01]  /*14c0*/  ULOP3.LUT UR6, UR6, 0xff0000, URZ, 0xc0, !UPT ;  /* 0x00ff000006067892 */ /* 0x000fe2000f8ec03f */
[----:B------:R-:W-:Y:S01]  /*14d0*/  ULDC UR4, c[0x0][0x424] ;  /* 0x0001090000047ab9 */ /* 0x000fe20000000800 */
[----:B------:R-:W-:Y:S01]  /*14e0*/  UMOV UR53, URZ ;  /* 0x0000003f00357c82 */ /* 0x000fe20008000000 */
[----:B------:R-:W-:Y:S02]  /*14f0*/  USEL UR4, UR4, 0x1, UP0 ;  /* 0x0000000104047887 */ /* 0x000fe40008000000 */
[----:B------:R-:W-:Y:S01]  /*1500*/  ULEA.HI UR6, UR6, UR7, URZ, 0x10 ;  /* 0x0000000706067291 */ /* 0x000fe2000f8f803f */
[----:B------:R-:W-:-:S02]  /*1510*/  UMOV UR43, UR5 ;  /* 0x00000005002b7c82 */ /* 0x000fc40008000000 */
[----:B------:R-:W-:Y:S02]  /*1520*/  ULDC UR7, c[0x0][0x2f0] ;  /* 0x0000bc0000077ab9 */ /* 0x000fe40000000800 */
[----:B------:R-:W-:-:S03]  /*1530*/  UIMAD UR4, UR4, UR7, URZ ;  /* 0x00000007040472a4 */ /* 0x000fc6000f8e023f */
[----:B------:R-:W-:Y:S01]  /*1540*/  ULDC UR7, c[0x0][0x9f0] ;  /* 0x00027c0000077ab9 */ /* 0x000fe20000000800 */
[----:B--2---:R-:W-:-:S03]  /*1550*/  @P0 R2UR UR53, R4 ;  /* 0x00000000043502ca */ /* 0x004fc600000e0000 */
[----:B---3--:R-:W-:Y:S01]  /*1560*/  @P1 R2UR UR4, R6 ;  /* 0x00000000060412ca */ /* 0x008fe200000e0000 */
[----:B-----5:R-:W-:-:S14]  /*1570*/  @P1 BRA `(.L_x_3552) ;  /* 0x0000000000341947 */ /* 0x020fdc0003800000 */
        /* <DEDUP_REMOVED lines=13> */
.L_x_3552:
[----:B------:R-:W-:Y:S02]  /*1650*/  UISETP.NE.AND UP1, UPT, UR47, 0x1, UPT ;  /* 0x000000012f00788c */ /* 0x000fe4000bf25270 */
[----:B------:R-:W-:Y:S02]  /*1660*/  UIADD3 UR53, -UR53, UR4, URZ ;  /* 0x0000000435357290 */ /* 0x000fe4000fffe13f */
[----:B------:R-:W-:Y:S02]  /*1670*/  USHF.R.U32.HI UR45, URZ, 0x10, UR6 ;  /* 0x000000103f2d7899 */ /* 0x000fe40008011606 */
[----:B------:R-:W-:Y:S01]  /*1680*/  UIADD3 UR4, UR53, 0x3f, URZ ;  /* 0x0000003f35047890 */ /* 0x000fe2000fffe03f */
[----:B------:R-:W-:Y:S01]  /*1690*/  PLOP3.LUT P0, PT, PT, PT, UP1, 0x80, 0x0 ;  /* 0x000000000000781c */ /* 0x000fe20003f0f018 */
[----:B------:R-:W-:Y:S02]  /*16a0*/  UISETP.NE.AND UP0, UPT, UR45, URZ, UPT ;  /* 0x0000003f2d00728c */ /* 0x000fe4000bf05270 */
[----:B------:R-:W-:-:S02]  /*16b0*/  USHF.R.S32.HI UR5, URZ, 0x1f, UR4 ;  /* 0x0000001f3f057899 */ /* 0x000fc40008011404 */
[----:B------:R-:W-:Y:S02]  /*16c0*/  ULOP3.LUT UR44, UR6, 0xff, URZ, 0xc0, !UPT ;  /* 0x000000ff062c7892 */ /* 0x000fe4000f8ec03f */
[----:B------:R-:W-:Y:S02]  /*16d0*/  ULEA.HI UR5, UR5, UR4, URZ, 0x6 ;  /* 0x0000000405057291 */ /* 0x000fe4000f8f303f */
[----:B------:R-:W-:Y:S02]  /*16e0*/  USEL UR10, UR45, UR7, UP0 ;  /* 0x000000072d0a7287 */ /* 0x000fe40008000000 */
[----:B------:R-:W-:Y:S02]  /*16f0*/  USHF.R.S32.HI UR9, URZ, 0x6, UR5 ;  /* 0x000000063f097899 */ /* 0x000fe40008011405 */
[----:B------:R-:W-:Y:S10]  /*1700*/  @!P0 BRA `(.L_x_3553) ;  /* 0x0000002000048947 */ /* 0x000ff40003800000 */
        /* <DEDUP_REMOVED lines=37> */
.L_x_3554:
[----:B------:R-:W-:Y:S01]  /*1960*/  UIMAD UR21, UR44, UR4, URZ ;  /* 0x000000042c1572a4 */ /* 0x000fe2000f8e023f */
[----:B------:R-:W-:Y:S01]  /*1970*/  IMAD.U32 R0, RZ, RZ, UR9 ;  /* 0x00000009ff007e24 */ /* 0x000fe2000f8e00ff */
[----:B------:R-:W-:Y:S01]  /*1980*/  PLOP3.LUT P0, PT, PT, PT, PT, 0x80, 0x0 ;  /* 0x000000000000781c */ /* 0x000fe20003f0f070 */
[----:B------:R-:W-:Y:S01]  /*1990*/  IMAD.U32 R3, RZ, RZ, UR4 ;  /* 0x00000004ff037e24 */ /* 0x000fe2000f8e00ff */
[----:B------:R-:W-:Y:S02]  /*19a0*/  CS2R R12, SRZ ;  /* 0x00000000000c7805 */ /* 0x000fe4000001ff00 */
[----:B------:R-:W-:Y:S02]  /*19b0*/  CS2R R150, SRZ ;  /* 0x0000000000967805 */ /* 0x000fe4000001ff00 */
[----:B------:R-:W-:Y:S02]  /*19c0*/  CS2R R148, SRZ ;  /* 0x0000000000947805 */ /* 0x000fe4000001ff00 */
[----:B------:R-:W-:-:S02]  /*19d0*/  CS2R R146, SRZ ;  /* 0x0000000000927805 */ /* 0x000fc4000001ff00 */
[----:B------:R-:W-:Y:S02]  /*19e0*/  VIADDMNMX R0, R3, UR21, R0, PT ;  /* 0x0000001503007c46 */ /* 0x000fe4000b800100 */
[----:B------:R-:W-:Y:S02]  /*19f0*/  CS2R R144, SRZ ;  /* 0x0000000000907805 */ /* 0x000fe4000001ff00 */
[----:B------:R-:W-:Y:S02]  /*1a00*/  CS2R R142, SRZ ;  /* 0x00000000008e7805 */ /* 0x000fe4000001ff00 */
[----:B------:R-:W-:Y:S02]  /*1a10*/  CS2R R140, SRZ ;  /* 0x00000000008c7805 */ /* 0x000fe4000001ff00 */
[----:B------:R-:W-:Y:S02]  /*1a20*/  R2UR UR16, R0 ;  /* 0x00000000001072ca */ /* 0x000fe400000e0000 */
        /* <DEDUP_REMOVED lines=12> */
[----:B------:R-:W-:Y:S01]  /*1af0*/  UISETP.GT.AND UP0, UPT, UR16, UR21, UPT ;  /* 0x000000151000728c */ /* 0x000fe2000bf04270 */
[----:B------:R-:W-:-:S02]  /*1b00*/  CS2R R114, SRZ ;  /* 0x0000000000727805 */ /* 0x000fc4000001ff00 */
[----:B------:R-:W-:Y:S02]  /*1b10*/  CS2R R112, SRZ ;  /* 0x0000000000707805 */ /* 0x000fe4000001ff00 */
[----:B------:R-:W-:Y:S02]  /*1b20*/  CS2R R110, SRZ ;  /* 0x00000000006e7805 */ /* 0x000fe4000001ff00 */
        /* <DEDUP_REMOVED lines=45> */
[----:B------:R-:W0:Y:S01]  /*1e00*/  SHFL.IDX PT, R0, R221, RZ, 0x1f ;  /* 0x00001fffdd007589 */ /* 0x000e2200000e0000 */
[----:B------:R-:W-:Y:S02]  /*1e10*/  ISETP.NE.AND P0, PT, RZ, UR47, PT ;  /* 0x0000002fff007c0c */ /* 0x000fe4000bf05270 */
[----:B0-----:R-:W-:Y:S01]  /*1e20*/  R2UR UR4, R0 ;  /* 0x00000000000472ca */ /* 0x001fe200000e0000 */
[----:B------:R-:W-:-:S05]  /*1e30*/  IMAD.MOV.U32 R0, RZ, RZ, 0x1 ;  /* 0x00000001ff007424 */ /* 0x000fca00078e00ff */
[----:B------:R-:W-:-:S04]  /*1e40*/  SEL R0, R0, 0x2, !P0 ;  /* 0x0000000200007807 */ /* 0x000fc80004000000 */
[----:B------:R-:W-:-:S03]  /*1e50*/  LOP3.LUT R0, R0, 0x1, RZ, 0xfc, !PT ;  /* 0x0000000100007812 */ /* 0x000fc600078efcff */
[----:B------:R-:W-:Y:S01]  /*1e60*/  ULEA.HI UR5, UR4, UR4, URZ, 0x1 ;  /* 0x0000000404057291 */ /* 0x000fe2000f8f083f */
[----:B------:R-:W-:-:S03]  /*1e70*/  ISETP.NE.AND P0, PT, R0, 0x3, PT ;  /* 0x000000030000780c */ /* 0x000fc60003f05270 */
[----:B------:R-:W-:-:S04]  /*1e80*/  ULOP3.LUT UR5, UR5, 0x1fffe, URZ, 0xc0, !UPT ;  /* 0x0001fffe05057892 */ /* 0x000fc8000f8ec03f */
[----:B------:R-:W-:-:S04]  /*1e90*/  UIADD3 UR5, UR4, -UR5, URZ ;  /* 0x8000000504057290 */ /* 0x000fc8000fffe03f */
[----:B------:R-:W-:-:S04]  /*1ea0*/  ULEA UR5, UR5, UR39, 0xf ;  /* 0x0000002705057291 */ /* 0x000fc8000f8e783f */
[----:B------:R-:W-:-:S04]  /*1eb0*/  UIADD3 UR5, UR5, 0x400, URZ ;  /* 0x0000040005057890 */ /* 0x000fc8000fffe03f */
[----:B------:R-:W-:-:S04]  /*1ec0*/  USHF.R.U32.HI UR5, URZ, 0x4, UR5 ;  /* 0x000000043f057899 */ /* 0x000fc80008011605 */
[----:B------:R-:W-:-:S04]  /*1ed0*/  ULOP3.LUT UR5, UR5, 0x3fff, URZ, 0xc0, !UPT ;  /* 0x00003fff05057892 */ /* 0x000fc8000f8ec03f */
[----:B------:R-:W-:Y:S01]  /*1ee0*/  ULOP3.LUT UR20, UR5, 0x2000000, URZ, 0xfc, !UPT ;  /* 0x0200000005147892 */ /* 0x000fe2000f8efc3f */
[----:B------:R-:W-:Y:S11]  /*1ef0*/  @!P0 BRA `(.L_x_3556) ;  /* 0x0000000000048947 */ /* 0x000ff60003800000 */
[----:B------:R-:W-:Y:S01]  /*1f00*/  BPT.TRAP 0x1 ;  /* 0x000000040000795c */ /* 0x000fe20000300000 */
.L_x_3556:
[----:B------:R-:W-:Y:S01]  /*1f10*/  ULEA UR17, UR48, UR39, 0x3 ;  /* 0x0000002730117291 */ /* 0x000fe2000f8e183f */
[----:B------:R-:W-:-:S05]  /*1f20*/  IMAD.U32 R0, RZ, RZ, UR36 ;  /* 0x00000024ff007e24 */ /* 0x000fca000f8e00ff */
[----:B------:R-:W-:-:S04]  /*1f30*/  SHF.L.U32 R0, R0, 0x1f, RZ ;  /* 0x0000001f00007819 */ /* 0x000fc800000006ff */
[----:B------:R-:W0:Y:S02]  /*1f40*/  SYNCS.PHASECHK.TRANS64.TRYWAIT P1, [UR17+0x28c50], R0 ;  /* 0x028c5000ff0075a7 */ /* 0x000e240008020151 */
[----:B0-----:R-:W-:Y:S05]  /*1f50*/  @!P1 BRA `(.L_x_3557) ;  /* 0x000000fc009c9947 */ /* 0x001fea0003800000 */
.L_x_3689:
[----:B------:R-:W-:Y:S01]  /*1f60*/  BAR.SYNC.DEFER_BLOCKING 0xe, 0x100 ;  /* 0x0384000000007b1d */ /* 0x000fe20000010000 */
[----:B------:R-:W-:Y:S02]  /*1f70*/  UIADD3 UR4, UR39, 0x26800, URZ ;  /* 0x0002680027047890 */ /* 0x000fe4000fffe03f */
[----:B------:R-:W-:Y:S02]  /*1f80*/  ULEA UR12, UR48, UR20, 0xc ;  /* 0x00000014300c7291 */ /* 0x000fe4000f8e603f */
[----:B------:R-:W-:Y:S01]  /*1f90*/  USHF.R.U32.HI UR4, URZ, 0x4, UR4 ;  /* 0x000000043f047899 */ /* 0x000fe20008011604 */
[----:B------:R-:W-:Y:S01]  /*1fa0*/  UMOV UR7, 0x40000040 ;  /* 0x4000004000077882 */ /* 0x000fe20000000000 */
[----:B------:R-:W-:Y:S02]  /*1fb0*/  UMOV UR5, 0x40000040 ;  /* 0x4000004000057882 */ /* 0x000fe40000000000 */
[----:B------:R-:W-:Y:S01]  /*1fc0*/  ULOP3.LUT UR4, UR4, 0x3fff, URZ, 0xc0, !UPT ;  /* 0x00003fff04047892 */ /* 0x000fe2000f8ec03f */
[----:B------:R-:W-:Y:S01]  /*1fd0*/  UMOV UR6, UR12 ;  /* 0x0000000c00067c82 */ /* 0x000fe20008000000 */
[----:B------:R-:W-:-:S02]  /*1fe0*/  UIADD3 UR10, UR12, 0x100, URZ ;  /* 0x000001000c0a7890 */ /* 0x000fc4000fffe03f */
[----:B------:R-:W-:Y:S01]  /*1ff0*/  ULOP3.LUT UR13, UR4, 0x10000, URZ, 0xfc, !UPT ;  /* 0x00010000040d7892 */ /* 0x000fe2000f8efc3f */
[----:B------:R-:W-:Y:S01]  /*2000*/  UMOV UR11, 0x40000040 ;  /* 0x40000040000b7882 */ /* 0x000fe20000000000 */
[----:B------:R-:W-:Y:S02]  /*2010*/  UMOV UR9, 0x40000040 ;  /* 0x4000004000097882 */ /* 0x000fe40000000000 */
[----:B------:R-:W-:Y:S02]  /*2020*/  UIADD3 UR8, UR13, 0x4, URZ ;  /* 0x000000040d087890 */ /* 0x000fe4000fffe03f */
[----:B------:R-:W-:Y:S01]  /*2030*/  UIADD3 UR14, UR12, 0x180, URZ ;  /* 0x000001800c0e7890 */ /* 0x000fe2000fffe03f */
[----:B------:R-:W-:Y:S01]  /*2040*/  UMOV UR4, UR13 ;  /* 0x0000000d00047c82 */ /* 0x000fe20008000000 */
[----:B------:R-:W-:Y:S01]  /*2050*/  UMOV UR15, 0x40000040 ;  /* 0x40000040000f7882 */ /* 0x000fe20000000000 */
[----:B------:R-:W-:-:S06]  /*2060*/  WARPGROUP.ARRIVE ;  /* 0x00000000000079c5 */ /* 0x000fcc0000000000 */
[----:B------:R-:W-:Y:S01]  /*2070*/  HGMMA.64x256x16.F32 R24, gdesc[UR4].tnspB, RZ, !UPT, gsb0 ;  /* 0x43e00000041879f0 */ /* 0x000fe2000c0008ff */
[----:B------:R-:W-:Y:S02]  /*2080*/  UIADD3 UR6, UR12, 0x80, URZ ;  /* 0x000000800c067890 */ /* 0x000fe4000fffe03f */
[----:B------:R-:W-:Y:S01]  /*2090*/  UIADD3 UR4, UR13, 0x2, URZ ;  /* 0x000000020d047890 */ /* 0x000fe2000fffe03f */
[----:B------:R-:W-:Y:S01]  /*20a0*/  UMOV UR7, 0x40000040 ;  /* 0x4000004000077882 */ /* 0x000fe20000000000 */
[----:B------:R-:W-:Y:S01]  /*20b0*/  UMOV UR5, 0x40000040 ;  /* 0x4000004000057882 */ /* 0x000fe20000000000 */
[----:B------:R-:W-:-:S03]  /*20c0*/  UIADD3 UR12, UR13, 0x6, URZ ;  /* 0x000000060d0c7890 */ /* 0x000fc6000fffe03f */
[----:B------:R-:W-:Y:S01]  /*20d0*/  UMOV UR13, 0x40000040 ;  /* 0x40000040000d7882 */ /* 0x000fe20000000000 */
[----:B------:R-:W-:Y:S02]  /*20e0*/  WARPGROUP.DEPBAR.LE gsb0, 0x0 ;  /* 0x00008000000079c5 */ /* 0x000fe40000010000 */
[----:B------:R-:W-:-:S15]  /*20f0*/  WARPGROUP.ARRIVE ;  /* 0x00000000000079c5 */ /* 0x000fde0000000000 */
[----:B------:R-:W-:-:S01]  /*2100*/  NOP ;  /* 0x0000000000007918 */ /* 0x000fc20000000000 */
        /* <DEDUP_REMOVED lines=13> */
.L_x_3558:
[----:B------:R-:W-:-:S04]  /*21e0*/  UIADD3 UR6, UR17, 0x28c60, URZ ;  /* 0x00028c6011067890 */ /* 0x000fc8000fffe03f */
[----:B------:R-:W-:-:S09]  /*21f0*/  UPRMT UR6, UR38, 0x654, UR6 ;  /* 0x0000065426067896 */ /* 0x000fd20008000006 */
[----:B------:R-:W-:Y:S01]  /*2200*/  SYNCS.ARRIVE.TRANS64.RED.A1T0 RZ, [UR6], RZ ;  /* 0x000000ffffff79a7 */ /* 0x000fe20008100406 */
[----:B------:R-:W-:-:S04]  /*2210*/  UIADD3 UR6, UR16, -0x2, URZ ;  /* 0xfffffffe10067890 */ /* 0x000fc8000fffe03f */
[----:B------:R-:W-:-:S06]  /*2220*/  UISETP.GE.AND UP0, UPT, UR6, UR21, UPT ;  /* 0x000000150600728c */ /* 0x000fcc000bf06270 */
[----:B------:R-:W-:-:S13]  /*2230*/  PLOP3.LUT P1, PT, PT, PT, UP0, 0x80, 0x0 ;  /* 0x000000000000781c */ /* 0x000fda0003f2f008 */
[----:B------:R-:W-:Y:S05]  /*2240*/  @!P1 BRA `(.L_x_3559) ;  /* 0x0000000800f89947 */ /* 0x000fea0003800000 */
[----:B------:R-:W-:-:S05]  /*2250*/  UMOV UR22, UR6 ;  /* 0x0000000600167c82 */ /* 0x000fca0008000000 */
.L_x_3565:
[----:B------:R-:W-:Y:S01]  /*2260*/  BAR.SYNC.DEFER_BLOCKING 0xe, 0x100 ;  /* 0x0384000000007b1d */ /* 0x000fe20000010000 */
[----:B01----:R-:W-:Y:S01]  /*2270*/  IMAD.U32 R3, RZ, RZ, UR48 ;  /* 0x00000030ff037e24 */ /* 0x003fe2000f8e00ff */
[----:B------:R-:W-:-:S03]  /*2280*/  UIADD3 UR48, UR48, 0x1, URZ ;  /* 0x0000000130307890 */ /* 0x000fc6000fffe03f */
[----:B------:R-:W-:Y:S01]  /*2290*/  IMAD R0, R3, 0x40, R16 ;  /* 0x0000004003007824 */ /* 0x000fe200078e0210 */
[----:B------:R-:W-:-:S04]  /*22a0*/  UISETP.NE.AND UP0, UPT, UR48, 0x2, UPT ;  /* 0x000000023000788c */ /* 0x000fc8000bf05270 */
[----:B------:R-:W-:Y:S01]  /*22b0*/  LEA R0, R0, UR39, 0x2 ;  /* 0x0000002700007c11 */ /* 0x000fe2000f8e10ff */
[----:B------:R-:W-:Y:S02]  /*22c0*/  USEL UR6, URZ, 0x1, UP0 ;  /* 0x000000013f067887 */ /* 0x000fe40008000000 */
[----:B------:R-:W-:Y:S02]  /*22d0*/  USEL UR48, UR48, URZ, UP0 ;  /* 0x0000003f30307287 */ /* 0x000fe40008000000 */
[----:B------:R-:W-:Y:S01]  /*22e0*/  ULOP3.LUT UR36, UR36, UR6, URZ, 0x3c, !UPT ;  /* 0x0000000624247292 */ /* 0x000fe2000f8e3c3f */
        /* <DEDUP_REMOVED lines=132> */
.L_x_3560:
[----:B------:R-:W-:Y:S01]  /*2b30*/  ULEA UR6, UR48, UR39, 0x3 ;  /* 0x0000002730067291 */ /* 0x000fe2000f8e183f */
[----:B------:R-:W-:-:S05]  /*2b40*/  IMAD.U32 R0, RZ, RZ, UR36 ;  /* 0x00000024ff007e24 */ /* 0x000fca000f8e00ff */
[----:B------:R-:W-:-:S04]  /*2b50*/  SHF.L.U32 R0, R0, 0x1f, RZ ;  /* 0x0000001f00007819 */ /* 0x000fc800000006ff */
[----:B------:R0:W1:Y:S01]  /*2b60*/  SYNCS.PHASECHK.TRANS64.TRYWAIT P1, [UR6+0x28c50], R0 ;  /* 0x028c5000ff0075a7 */ /* 0x0000620008020146 */
[----:B------:R-:W-:Y:S05]  /*2b70*/  @!P0 BRA `(.L_x_3561) ;  /* 0x0000000000048947 */ /* 0x000fea0003800000 */
[----:B------:R-:W-:Y:S01]  /*2b80*/  BPT.TRAP 0x1 ;  /* 0x000000040000795c */ /* 0x000fe20000300000 */
.L_x_3561:
[----:B-1----:R-:W-:Y:S05]  /*2b90*/  @P1 BRA `(.L_x_3562) ;  /* 0x0000000000081947 */ /* 0x002fea0003800000 */
[----:B------:R-:W1:Y:S02]  /*2ba0*/  SYNCS.PHASECHK.TRANS64.TRYWAIT P1, [UR6+0x28c50], R0 ;  /* 0x028c5000ff0075a7 */ /* 0x000e640008020146 */
[----:B-1----:R-:W-:Y:S05]  /*2bb0*/  @!P1 BRA `(.L_x_3563) ;  /* 0x000000f0009c9947 */ /* 0x002fea0003800000 */
.L_x_3562:
[----:B------:R-:W-:Y:S01]  /*2bc0*/  UIADD3 UR6, UR39, 0x26800, URZ ;  /* 0x0002680027067890 */ /* 0x000fe2000fffe03f */
[----:B------:R-:W-:Y:S01]  /*2bd0*/  WARPGROUP.ARRIVE ;  /* 0x00000000000079c5 */ /* 0x000fe20000000000 */
[----:B------:R-:W-:Y:S02]  /*2be0*/  ULEA UR18, UR48, UR20, 0xc ;  /* 0x0000001430127291 */ /* 0x000fe4000f8e603f */
[----:B------:R-:W-:Y:S01]  /*2bf0*/  USHF.R.U32.HI UR6, URZ, 0x4, UR6 ;  /* 0x000000043f067899 */ /* 0x000fe20008011606 */
[----:B------:R-:W-:Y:S01]  /*2c00*/  UMOV UR19, 0x40000040 ;  /* 0x4000004000137882 */ /* 0x000fe20000000000 */
[----:B------:R-:W-:Y:S02]  /*2c10*/  UMOV UR17, 0x40000040 ;  /* 0x4000004000117882 */ /* 0x000fe40000000000 */
[----:B------:R-:W-:Y:S01]  /*2c20*/  ULOP3.LUT UR6, UR6, 0x3fff, URZ, 0xc0, !UPT ;  /* 0x00003fff06067892 */ /* 0x000fe2000f8ec03f */
[----:B------:R-:W-:Y:S01]  /*2c30*/  UMOV UR7, 0x40000040 ;  /* 0x4000004000077882 */ /* 0x000fe20000000000 */
[----:B------:R-:W-:-:S02]  /*2c40*/  UIADD3 UR10, UR18, 0x100, URZ ;  /* 0x00000100120a7890 */ /* 0x000fc4000fffe03f */
[----:B------:R-:W-:Y:S02]  /*2c50*/  ULOP3.LUT UR16, UR6, 0x10000, URZ, 0xfc, !UPT ;  /* 0x0001000006107892 */ /* 0x000fe4000f8efc3f */
[----:B------:R-:W-:Y:S01]  /*2c60*/  UIADD3 UR6, UR18, 0x80, URZ ;  /* 0x0000008012067890 */ /* 0x000fe2000fffe03f */
[----:B------:R-:W-:Y:S01]  /*2c70*/  UMOV UR11, 0x40000040 ;  /* 0x40000040000b7882 */ /* 0x000fe20000000000 */
[----:B------:R-:W-:Y:S01]  /*2c80*/  UIADD3 UR14, UR18, 0x180, URZ ;  /* 0x00000180120e7890 */ /* 0x000fe2000fffe03f */
[----:B------:R-:W-:-:S04]  /*2c90*/  UMOV UR15, 0x40000040 ;  /* 0x40000040000f7882 */ /* 0x000fc80000000000 */
        /* <DEDUP_REMOVED lines=17> */
.L_x_3564:
[----:B------:R-:W-:Y:S02]  /*2db0*/  UISETP.GT.AND UP0, UPT, UR22, UR21, UPT ;  /* 0x000000151600728c */ /* 0x000fe4000bf04270 */
[----:B------:R-:W-:Y:S02]  /*2dc0*/  ULEA UR6, UR48, UR39, 0x3 ;  /* 0x0000002730067291 */ /* 0x000fe4000f8e183f */
[----:B------:R-:W-:Y:S02]  /*2dd0*/  UIADD3 UR22, UR22, -0x1, URZ ;  /* 0xffffffff16167890 */ /* 0x000fe4000fffe03f */
[----:B------:R-:W-:Y:S01]  /*2de0*/  UIADD3 UR6, UR6, 0x28c60, URZ ;  /* 0x00028c6006067890 */ /* 0x000fe2000fffe03f */
[----:B------:R-:W-:-:S03]  /*2df0*/  PLOP3.LUT P1, PT, PT, PT, UP0, 0x80, 0x0 ;  /* 0x000000000000781c */ /* 0x000fc60003f2f008 */
[----:B------:R-:W-:-:S09]  /*2e00*/  UPRMT UR6, UR38, 0x654, UR6 ;  /* 0x0000065426067896 */ /* 0x000fd20008000006 */
[----:B------:R-:W-:Y:S01]  /*2e10*/  SYNCS.ARRIVE.TRANS64.RED.A1T0 RZ, [UR6], RZ ;  /* 0x000000ffffff79a7 */ /* 0x000fe20008100406 */
[----:B------:R-:W-:Y:S05]  /*2e20*/  @P1 BRA `(.L_x_3565) ;  /* 0xfffffff4000c1947 */ /* 0x000fea000383ffff */
.L_x_3559:
[----:B------:R-:W-:Y:S01]  /*2e30*/  BAR.SYNC.DEFER_BLOCKING 0xe, 0x100 ;  /* 0x0384000000007b1d */ /* 0x000fe20000010000 */
[----:B01----:R-:W-:Y:S01]  /*2e40*/  IMAD.U32 R3, RZ, RZ, UR48 ;  /* 0x00000030ff037e24 */ /* 0x003fe2000f8e00ff */
[----:B------:R-:W-:Y:S01]  /*2e50*/  UIADD3 UR48, UR48, 0x1, URZ ;  /* 0x0000000130307890 */ /* 0x000fe2000fffe03f */
[----:B------:R-:W-:Y:S02]  /*2e60*/  PLOP3.LUT P0, PT, PT, PT, PT, 0x8, 0x0 ;  /* 0x000000000000781c */ /* 0x000fe40003f0e170 */
[----:B------:R-:W-:Y:S01]  /*2e70*/  CS2R R12, SRZ ;  /* 0x00000000000c7805 */ /* 0x000fe2000001ff00 */
        /* <DEDUP_REMOVED lines=138> */
.L_x_3553:
        /* <DEDUP_REMOVED lines=37> */
.L_x_3566:
        /* <DEDUP_REMOVED lines=103> */
.L_x_3567:
[----:B------:R-:W-:Y:S01]  /*3fe0*/  ULEA.HI UR4, UR46, UR46, URZ, 0x1 ;  /* 0x0000002e2e047291 */ /* 0x000fe2000f8f083f */
[----:B------:R-:W-:Y:S01]  /*3ff0*/  IMAD.MOV.U32 R3, RZ, RZ, 0x1 ;  /* 0x00000001ff037424 */ /* 0x000fe200078e00ff */
[----:B------:R-:W-:Y:S02]  /*4000*/  ISETP.NE.AND P0, PT, RZ, UR47, PT ;  /* 0x0000002fff007c0c */ /* 0x000fe4000bf05270 */
[----:B------:R-:W-:Y:S02]  /*4010*/  ULOP3.LUT UR4, UR4, 0xfffffffe, URZ, 0xc0, !UPT ;  /* 0xfffffffe04047892 */ /* 0x000fe4000f8ec03f */
[----:B------:R-:W-:Y:S02]  /*4020*/  SEL R3, R3, 0x2, !P0 ;  /* 0x0000000203037807 */ /* 0x000fe40004000000 */
[----:B------:R-:W-:Y:S02]  /*4030*/  UIADD3 UR4, UR46, -UR4, URZ ;  /* 0x800000042e047290 */ /* 0x000fe4000fffe03f */
[----:B------:R-:W-:-:S04]  /*4040*/  LOP3.LUT R3, R3, 0x1, RZ, 0xfc, !PT ;  /* 0x0000000103037812 */ /* 0x000fc800078efcff */
[----:B------:R-:W-:Y:S01]  /*4050*/  IMAD.U32 R0, RZ, RZ, UR4 ;  /* 0x00000004ff007e24 */ /* 0x000fe2000f8e00ff */
[----:B------:R-:W-:-:S04]  /*4060*/  ISETP.NE.AND P0, PT, R3, 0x3, PT ;  /* 0x000000030300780c */ /* 0x000fc80003f05270 */
[----:B------:R-:W-:-:S04]  /*4070*/  SHF.L.U32 R0, R0, 0x1f, RZ ;  /* 0x0000001f00007819 */ /* 0x000fc800000006ff */
[----:B------:R-:W0:Y:S02]  /*4080*/  SYNCS.PHASECHK.TRANS64.TRYWAIT P1, [UR39+0x28c00], R0 ;  /* 0x028c0000ff0075a7 */ /* 0x000e240008020167 */
[----:B0-----:R-:W-:Y:S05]  /*4090*/  @!P1 BRA `(.L_x_3568) ;  /* 0x000000dc007c9947 */ /* 0x001fea0003800000 */
.L_x_3690:
[----:B------:R-:W-:Y:S05]  /*40a0*/  @!P0 BRA `(.L_x_3569) ;  /* 0x0000000000048947 */ /* 0x000fea0003800000 */
[----:B------:R-:W-:Y:S01]  /*40b0*/  BPT.TRAP 0x1 ;  /* 0x000000040000795c */ /* 0x000fe20000300000 */
.L_x_3569:
[----:B------:R-:W-:Y:S02]  /*40c0*/  IMAD.U32 R7, RZ, RZ, UR48 ;  /* 0x00000030ff077e24 */ /* 0x000fe4000f8e00ff */
[----:B------:R-:W-:-:S03]  /*40d0*/  IMAD.U32 R8, RZ, RZ, UR36 ;  /* 0x00000024ff087e24 */ /* 0x000fc6000f8e00ff */
[----:B------:R-:W-:Y:S02]  /*40e0*/  LEA R7, R7, UR39, 0x3 ;  /* 0x0000002707077c11 */ /* 0x000fe4000f8e18ff */
[----:B------:R-:W-:-:S04]  /*40f0*/  SHF.L.U32 R8, R8, 0x1f, RZ ;  /* 0x0000001f08087819 */ /* 0x000fc800000006ff */
[----:B------:R1:W2:Y:S01]  /*4100*/  SYNCS.PHASECHK.TRANS64.TRYWAIT P1, [R7+URZ+0x28c30], R8 ;  /* 0x028c3008070075a7 */ /* 0x0002a2000802017f */
[----:B------:R-:W-:Y:S05]  /*4110*/  @!P0 BRA `(.L_x_3570) ;  /* 0x0000000000048947 */ /* 0x000fea0003800000 */
[----:B------:R-:W-:Y:S01]  /*4120*/  BPT.TRAP 0x1 ;  /* 0x000000040000795c */ /* 0x000fe20000300000 */
.L_x_3570:
[----:B--2---:R-:W-:Y:S05]  /*4130*/  @P1 BRA `(.L_x_3571) ;  /* 0x0000000000081947 */ /* 0x004fea0003800000 */
[----:B------:R-:W2:Y:S02]  /*4140*/  SYNCS.PHASECHK.TRANS64.TRYWAIT P1, [R7+URZ+0x28c30], R8 ;  /* 0x028c3008070075a7 */ /* 0x000ea4000802017f */
[----:B--2---:R-:W-:Y:S05]  /*4150*/  @!P1 BRA `(.L_x_3572) ;  /* 0x000000dc00649947 */ /* 0x004fea0003800000 */
.L_x_3571:
[----:B------:R-:W-:-:S04]  /*4160*/  UIADD3 UR4, UR39, 0x22400, URZ ;  /* 0x0002240027047890 */ /* 0x000fc8000fffe03f */
[----:B------:R-:W-:-:S04]  /*4170*/  USHF.R.U32.HI UR4, URZ, 0x4, UR4 ;  /* 0x000000043f047899 */ /* 0x000fc80008011604 */
[----:B------:R-:W-:-:S06]  /*4180*/  ULOP3.LUT UR4, UR4, 0x3fff, URZ, 0xc0, !UPT ;  /* 0x00003fff04047892 */ /* 0x000fcc000f8ec03f */
[----:B0-----:R-:W-:Y:S01]  /*4190*/  IMAD.U32 R3, RZ, RZ, UR4 ;  /* 0x00000004ff037e24 */ /* 0x001fe2000f8e00ff */
[----:B------:R-:W-:Y:S05]  /*41a0*/  WARPSYNC.ALL ;  /* 0x0000000000007948 */ /* 0x000fea0003800000 */
[----:B------:R-:W-:-:S04]  /*41b0*/  LOP3.LUT R3, R3, 0x10000, RZ, 0xfc, !PT ;  /* 0x0001000003037812 */ /* 0x000fc800078efcff */
[----:B------:R-:W-:Y:S01]  /*41c0*/  R2UR UR12, R3 ;  /* 0x00000000030c72ca */ /* 0x000fe200000e0000 */
[----:B------:R-:W-:Y:S01]  /*41d0*/  UIADD3 UR4, UR39, 0x20400, URZ ;  /* 0x0002040027047890 */ /* 0x000fe2000fffe03f */
[----:B------:R-:W-:Y:S01]  /*41e0*/  WARPGROUP.ARRIVE ;  /* 0x00000000000079c5 */ /* 0x000fe20000000000 */
[----:B------:R-:W-:Y:S01]  /*41f0*/  UMOV UR7, 0x40000040 ;  /* 0x4000004000077882 */ /* 0x000fe20000000000 */
[----:B------:R-:W-:Y:S01]  /*4200*/  UMOV UR5, 0x40000040 ;  /* 0x4000004000057882 */ /* 0x000fe20000000000 */
[----:B------:R-:W-:Y:S01]  /*4210*/  USHF.R.U32.HI UR4, URZ, 0x4, UR4 ;  /* 0x000000043f047899 */ /* 0x000fe20008011604 */
[----:B------:R-:W-:Y:S01]  /*4220*/  UMOV UR11, 0x40000040 ;  /* 0x40000040000b7882 */ /* 0x000fe20000000000 */
[----:B------:R-:W-:Y:S02]  /*4230*/  UMOV UR9, 0x40000040 ;  /* 0x4000004000097882 */ /* 0x000fe40000000000 */
[----:B------:R-:W-:Y:S01]  /*4240*/  ULOP3.LUT UR4, UR4, 0x3fff, URZ, 0xc0, !UPT ;  /* 0x00003fff04047892 */ /* 0x000fe2000f8ec03f */
[----:B------:R-:W-:-:S03]  /*4250*/  UMOV UR15, 0x40000040 ;  /* 0x40000040000f7882 */ /* 0x000fc60000000000 */
[----:B------:R-:W-:Y:S02]  /*4260*/  ULEA UR12, UR48, UR12, 0x9 ;  /* 0x0000000c300c7291 */ /* 0x000fe4000f8e483f */
[----:B------:R-:W-:Y:S02]  /*4270*/  ULOP3.LUT UR13, UR4, 0x10000, URZ, 0xfc, !UPT ;  /* 0x00010000040d7892 */ /* 0x000fe4000f8efc3f */
[----:B------:R-:W-:Y:S02]  /*4280*/  UIADD3 UR10, UR12, 0x4, URZ ;  /* 0x000000040c0a7890 */ /* 0x000fe4000fffe03f */
[----:B------:R-:W-:Y:S01]  /*4290*/  UIADD3 UR8, UR13, 0x4, URZ ;  /* 0x000000040d087890 */ /* 0x000fe2000fffe03f */
[----:B------:R-:W-:Y:S02]  /*42a0*/  UMOV UR6, UR12 ;  /* 0x0000000c00067c82 */ /* 0x000fe40008000000 */
[----:B------:R-:W-:Y:S01]  /*42b0*/  UMOV UR4, UR13 ;  /* 0x0000000d00047c82 */ /* 0x000fe20008000000 */
[----:B------:R-:W-:Y:S01]  /*42c0*/  UIADD3 UR14, UR12, 0x6, URZ ;  /* 0x000000060c0e7890 */ /* 0x000fe2000fffe03f */
[----:B------:R-:W-:Y:S01]  /*42d0*/  HGMMA.64x64x16.F32 R24, gdesc[UR4], RZ, !UPT, gsb0 ;  /* 0x00e00000041879f0 */ /* 0x000fe2000c0008ff */
[----:B------:R-:W-:-:S02]  /*42e0*/  UIADD3 UR6, UR12, 0x2, URZ ;  /* 0x000000020c067890 */ /* 0x000fc4000fffe03f */
[----:B------:R-:W-:Y:S01]  /*42f0*/  UIADD3 UR4, UR13, 0x2, URZ ;  /* 0x000000020d047890 */ /* 0x000fe2000fffe03f */
[----:B------:R-:W-:Y:S01]  /*4300*/  UMOV UR7, 0x40000040 ;  /* 0x4000004000077882 */ /* 0x000fe20000000000 */
[----:B------:R-:W-:Y:S01]  /*4310*/  UMOV UR5, 0x40000040 ;  /* 0x4000004000057882 */ /* 0x000fe20000000000 */
[----:B------:R-:W-:-:S03]  /*4320*/  UIADD3 UR12, UR13, 0x6, URZ ;  /* 0x000000060d0c7890 */ /* 0x000fc6000fffe03f */
        /* <DEDUP_REMOVED lines=13> */
.L_x_3573:
[----:B------:R-:W-:Y:S01]  /*4400*/  UIMAD UR53, UR52, -0x40, UR53 ;  /* 0xffffffc0343578a4 */ /* 0x000fe2000f8e0235 */
[----:B------:R-:W-:Y:S01]  /*4410*/  R2UR UR6, R7 ;  /* 0x00000000070672ca */ /* 0x000fe200000e0000 */
[----:B------:R-:W-:-:S04]  /*4420*/  ULDC UR10, c[0x0][0x988] ;  /* 0x00026200000a7ab9 */ /* 0x000fc80000000800 */
[----:B------:R-:W-:-:S05]  /*4430*/  IMAD.U32 R5, RZ, RZ, UR53 ;  /* 0x00000035ff057e24 */ /* 0x000fca000f8e00ff */
[----:B------:R-:W-:-:S03]  /*4440*/  IADD3 R0, -R222, 0x40, R5 ;  /* 0x00000040de007810 */ /* 0x000fc60007ffe105 */
[----:B------:R-:W-:Y:S01]  /*4450*/  UIADD3 UR6, UR6, 0x28c40, URZ ;  /* 0x00028c4006067890 */ /* 0x000fe2000fffe03f */
[C---:B------:R-:W-:Y:S02]  /*4460*/  ISETP.GT.AND P5, PT, R0.reuse, RZ, PT ;  /* 0x000000ff0000720c */ /* 0x040fe40003fa4270 */
[C---:B------:R-:W-:Y:S01]  /*4470*/  ISETP.GT.AND P4, PT, R0.reuse, 0x1, PT ;  /* 0x000000010000780c */ /* 0x040fe20003f84270 */
[----:B------:R-:W-:Y:S01]  /*4480*/  UPRMT UR6, UR38, 0x654, UR6 ;  /* 0x0000065426067896 */ /* 0x000fe20008000006 */
[----:B------:R-:W-:Y:S02]  /*4490*/  ISETP.GT.AND P3, PT, R0, 0x8, PT ;  /* 0x000000080000780c */ /* 0x000fe40003f64270 */
[----:B------:R-:W-:Y:S02]  /*44a0*/  FSEL R24, R24, -INF , P5 ;  /* 0xff80000018187808 */ /* 0x000fe40002800000 */
[----:B------:R-:W-:Y:S02]  /*44b0*/  FSEL R25, R25, -INF , P4 ;  /* 0xff80000019197808 */ /* 0x000fe40002000000 */
[----:B------:R-:W-:-:S02]  /*44c0*/  ISETP.GT.AND P2, PT, R0, 0x9, PT ;  /* 0x000000090000780c */ /* 0x000fc40003f44270 */
[----:B------:R-:W-:Y:S01]  /*44d0*/  FSEL R28, R28, -INF , P3 ;  /* 0xff8000001c1c7808 */ /* 0x000fe20001800000 */
[----:B------:R-:W-:Y:S01]  /*44e0*/  SYNCS.ARRIVE.TRANS64.RED.A1T0 RZ, [UR6], RZ ;  /* 0x000000ffffff79a7 */ /* 0x000fe20008100406 */
        /* <DEDUP_REMOVED lines=67> */
[----:B------:R-:W-:Y:S01]  /*4920*/  FMNMX.FTZ R0, R42, R5, !PT ;  /* 0x000000052a007209 */ /* 0x000fe20007810000 */
[----:B------:R-:W-:Y:S01]  /*4930*/  BAR.SYNC.DEFER_BLOCKING 0xf, 0x100 ;  /* 0x03c4000000007b1d */ /* 0x000fe20000010000 */
        /* <DEDUP_REMOVED lines=12> */
[----:B------:R-:W-:Y:S01]  /*4a00*/  MUFU.EX2 R24, R24 ;  /* 0x0000001800187308 */ /* 0x000fe20000000800 */
[--C-:B------:R-:W-:Y:S01]  /*4a10*/  FFMA.FTZ R32, R32, UR10, -R6.reuse ;  /* 0x0000000a20207c23 */ /* 0x100fe20008010806 */
[--C-:B------:R-:W-:Y:S01]  /*4a20*/  FFMA.FTZ R33, R33, UR10, -R6.reuse ;  /* 0x0000000a21217c23 */ /* 0x100fe20008010806 */
[----:B------:R-:W-:Y:S01]  /*4a30*/  FMNMX.FTZ R0, R54, R5, !PT ;  /* 0x0000000536007209 */ /* 0x000fe20007810000 */
[--C-:B------:R-:W-:Y:S01]  /*4a40*/  FFMA.FTZ R36, R36, UR10, -R6.reuse ;  /* 0x0000000a24247c23 */ /* 0x100fe20008010806 */
[--C-:B------:R-:W-:Y:S01]  /*4a50*/  FFMA.FTZ R37, R37, UR10, -R6.reuse ;  /* 0x0000000a25257c23 */ /* 0x100fe20008010806 */
[--C-:B------:R-:W-:Y:S01]  /*4a60*/  FFMA.FTZ R40, R40, UR10, -R6.reuse ;  /* 0x0000000a28287c23 */ /* 0x100fe20008010806 */
[----:B------:R-:W-:Y:S01]  /*4a70*/  FMNMX.FTZ R0, R55, R0, !PT ;  /* 0x0000000037007209 */ /* 0x000fe20007810000 */
[----:B------:R-:W0:Y:S01]  /*4a80*/  MUFU.EX2 R25, R25 ;  /* 0x0000001900197308 */ /* 0x000e220000000800 */
[--C-:B------:R-:W-:Y:S01]  /*4a90*/  FFMA.FTZ R41, R41, UR10, -R6.reuse ;  /* 0x0000000a29297c23 */ /* 0x100fe20008010806 */
[--C-:B------:R-:W-:Y:S01]  /*4aa0*/  FFMA.FTZ R44, R44, UR10, -R6.reuse ;  /* 0x0000000a2c2c7c23 */ /* 0x100fe20008010806 */
[--C-:B------:R-:W-:Y:S01]  /*4ab0*/  FFMA.FTZ R45, R45, UR10, -R6.reuse ;  /* 0x0000000a2d2d7c23 */ /* 0x100fe20008010806 */
[----:B------:R-:W3:Y:S01]  /*4ac0*/  SHFL.BFLY PT, R5, R0, 0x2, 0x1f ;  /* 0x0c401f0000057f89 */ /* 0x000ee200000e0000 */
[--C-:B------:R-:W-:Y:S01]  /*4ad0*/  FFMA.FTZ R48, R48, UR10, -R6.reuse ;  /* 0x0000000a30307c23 */ /* 0x100fe20008010806 */
[--C-:B------:R-:W-:Y:S01]  /*4ae0*/  FFMA.FTZ R49, R49, UR10, -R6.reuse ;  /* 0x0000000a31317c23 */ /* 0x100fe20008010806 */
[--C-:B------:R-:W-:Y:S01]  /*4af0*/  FFMA.FTZ R52, R52, UR10, -R6.reuse ;  /* 0x0000000a34347c23 */ /* 0x100fe20008010806 */
[----:B------:R-:W-:Y:S01]  /*4b00*/  MUFU.EX2 R28, R28 ;  /* 0x0000001c001c7308 */ /* 0x000fe20000000800 */
[----:B------:R-:W-:-:S07]  /*4b10*/  FFMA.FTZ R6, R53, UR10, -R6 ;  /* 0x0000000a35067c23 */ /* 0x000fce0008010806 */
[----:B------:R-:W4:Y:S01]  /*4b20*/  MUFU.EX2 R29, R29 ;  /* 0x0000001d001d7308 */ /* 0x000f220000000800 */
[----:B0-----:R-:W-:Y:S01]  /*4b30*/  FADD.FTZ R11, R24, R25 ;  /* 0x00000019180b7221 */ /* 0x001fe20000010000 */
[----:B------:R-:W-:-:S06]  /*4b40*/  F2FP.F16.F32.PACK_AB R152, R25, R24 ;  /* 0x000000181998723e */ /* 0x000fcc00000000ff */
[----:B------:R-:W-:Y:S01]  /*4b50*/  MUFU.EX2 R32, R32 ;  /* 0x0000002000207308 */ /* 0x000fe20000000800 */
[----:B---3--:R-:W-:-:S07]  /*4b60*/  FMNMX.FTZ R5, R0, R5, !PT ;  /* 0x0000000500057209 */ /* 0x008fce0007810000 */
[----:B------:R-:W0:Y:S01]  /*4b70*/  MUFU.EX2 R33, R33 ;  /* 0x0000002100217308 */ /* 0x000e220000000800 */
[----:B------:R-:W3:Y:S01]  /*4b80*/  SHFL.BFLY PT, R0, R5, 0x1, 0x1f ;  /* 0x0c201f0005007f89 */ /* 0x000ee200000e0000 */
[----:B----4-:R-:W-:-:S06]  /*4b90*/  F2FP.F16.F32.PACK_AB R154, R29, R28 ;  /* 0x0000001c1d9a723e */ /* 0x010fcc00000000ff */
[----:B------:R-:W-:Y:S08]  /*4ba0*/  MUFU.EX2 R36, R36 ;  /* 0x0000002400247308 */ /* 0x000ff00000000800 */
[----:B------:R-:W4:Y:S01]  /*4bb0*/  MUFU.EX2 R37, R37 ;  /* 0x0000002500257308 */ /* 0x000f220000000800 */
[----:B0-----:R-:W-:-:S07]  /*4bc0*/  F2FP.F16.F32.PACK_AB R156, R33, R32 ;  /* 0x00000020219c723e */ /* 0x001fce00000000ff */
[----:B------:R-:W-:Y:S01]  /*4bd0*/  MUFU.EX2 R40, R40 ;  /* 0x0000002800287308 */ /* 0x000fe20000000800 */
[----:B---3--:R-:W-:-:S04]  /*4be0*/  FMNMX.FTZ R0, R5, R0, !PT ;  /* 0x0000000005007209 */ /* 0x008fc80007810000 */
[C---:B------:R-:W-:Y:S01]  /*4bf0*/  FSETP.NEU.FTZ.AND P1, PT, R0.reuse, -INF , PT ;  /* 0xff8000000000780b */ /* 0x040fe20003f3d000 */
[----:B------:R-:W-:Y:S02]  /*4c00*/  FMUL.FTZ R5, R0, UR10 ;  /* 0x0000000a00057c20 */ /* 0x000fe40008410000 */
[----:B------:R-:W0:Y:S01]  /*4c10*/  MUFU.EX2 R41, R41 ;  /* 0x0000002900297308 */ /* 0x000e220000000800 */
[----:B----4-:R-:W-:Y:S02]  /*4c20*/  F2FP.F16.F32.PACK_AB R158, R37, R36 ;  /* 0x00000024259e723e */ /* 0x010fe400000000ff */
[----:B------:R-:W-:-:S05]  /*4c30*/  FSEL R9, R5, RZ, P1 ;  /* 0x000000ff05097208 */ /* 0x000fca0000800000 */
        /* <DEDUP_REMOVED lines=14> */
[----:B------:R-:W3:Y:S01]  /*4d20*/  MUFU.EX2 R27, R27 ;  /* 0x0000001b001b7308 */ /* 0x000ee20000000800 */
[--C-:B------:R-:W-:Y:S01]  /*4d30*/  FFMA.FTZ R51, R51, UR10, -R9.reuse ;  /* 0x0000000a33337c23 */ /* 0x100fe20008010809 */
[--C-:B------:R-:W-:Y:S01]  /*4d40*/  FFMA.FTZ R54, R54, UR10, -R9.reuse ;  /* 0x0000000a36367c23 */ /* 0x100fe20008010809 */
[----:B------:R-:W-:Y:S01]  /*4d50*/  FFMA.FTZ R9, R55, UR10, -R9 ;  /* 0x0000000a37097c23 */ /* 0x000fe20008010809 */
[----:B0-----:R-:W-:-:S04]  /*4d60*/  F2FP.F16.F32.PACK_AB R160, R41, R40 ;  /* 0x0000002829a0723e */ /* 0x001fc800000000ff */
[----:B------:R-:W-:Y:S08]  /*4d70*/  MUFU.EX2 R30, R30 ;  /* 0x0000001e001e7308 */ /* 0x000ff00000000800 */
[----:B------:R-:W0:Y:S01]  /*4d80*/  MUFU.EX2 R31, R31 ;  /* 0x0000001f001f7308 */ /* 0x000e220000000800 */
[----:B---3--:R-:W-:-:S07]  /*4d90*/  F2FP.F16.F32.PACK_AB R153, R27, R26 ;  /* 0x0000001a1b99723e */ /* 0x008fce00000000ff */
[----:B------:R-:W3:Y:S08]  /*4da0*/  MUFU.EX2 R34, R34 ;  /* 0x0000002200227308 */ /* 0x000ef00000000800 */
[----:B------:R4:W-:Y:S01]  /*4db0*/  MUFU.EX2 R5, R6 ;  /* 0x0000000600057308 */ /* 0x0009e20000000800 */
[----:B0-----:R-:W-:-:S05]  /*4dc0*/  F2FP.F16.F32.PACK_AB R155, R31, R30 ;  /* 0x0000001e1f9b723e */ /* 0x001fca00000000ff */
[----:B------:R0:W-:Y:S02]  /*4dd0*/  STSM.16.M88.4 [R18+0x26800], R152 ;  /* 0x0268009812007844 */ /* 0x0001e40000000200 */
[----:B------:R-:W5:Y:S01]  /*4de0*/  MUFU.EX2 R35, R35 ;  /* 0x0000002300237308 */ /* 0x000f620000000800 */
[----:B----4-:R-:W-:Y:S01]  /*4df0*/  FADD.FTZ R6, R28, R11 ;  /* 0x0000000b1c067221 */ /* 0x010fe20000010000 */
[----:B------:R-:W-:-:S03]  /*4e00*/  FADD.FTZ R11, R26, R27 ;  /* 0x0000001b1a0b7221 */ /* 0x000fc60000010000 */
[----:B------:R-:W-:Y:S01]  /*4e10*/  FADD.FTZ R13, R29, R6 ;  /* 0x000000061d0d7221 */ /* 0x000fe20000010000 */
[----:B------:R-:W-:Y:S02]  /*4e20*/  FADD.FTZ R6, R30, R11 ;  /* 0x0000000b1e067221 */ /* 0x000fe40000010000 */
[----:B------:R-:W4:Y:S01]  /*4e30*/  MUFU.EX2 R38, R38 ;  /* 0x0000002600267308 */ /* 0x000f220000000800 */
[----:B------:R-:W-:Y:S01]  /*4e40*/  FADD.FTZ R10, R32, R13 ;  /* 0x0000000d200a7221 */ /* 0x000fe20000010000 */
[----:B------:R-:W-:-:S03]  /*4e50*/  FADD.FTZ R11, R31, R6 ;  /* 0x000000061f0b7221 */ /* 0x000fc60000010000 */
[----:B------:R-:W-:Y:S01]  /*4e60*/  FADD.FTZ R13, R33, R10 ;  /* 0x0000000a210d7221 */ /* 0x000fe20000010000 */
[----:B---3--:R-:W-:Y:S02]  /*4e70*/  FADD.FTZ R6, R34, R11 ;  /* 0x0000000b22067221 */ /* 0x008fe40000010000 */
[----:B------:R-:W3:Y:S01]  /*4e80*/  MUFU.EX2 R39, R39 ;  /* 0x0000002700277308 */ /* 0x000ee20000000800 */
[----:B------:R-:W-:Y:S01]  /*4e90*/  FADD.FTZ R10, R36, R13 ;  /* 0x0000000d240a7221 */ /* 0x000fe20000010000 */
[C---:B-----5:R-:W-:Y:S01]  /*4ea0*/  FADD.FTZ R11, R35.reuse, R6 ;  /* 0x00000006230b7221 */ /* 0x060fe20000010000 */
[----:B------:R-:W-:Y:S02]  /*4eb0*/  F2FP.F16.F32.PACK_AB R157, R35, R34 ;  /* 0x00000022239d723e */ /* 0x000fe400000000ff */
[----:B------:R-:W-:-:S03]  /*4ec0*/  FADD.FTZ R13, R37, R10 ;  /* 0x0000000a250d7221 */ /* 0x000fc60000010000 */
[----:B------:R-:W5:Y:S01]  /*4ed0*/  MUFU.EX2 R42, R42 ;  /* 0x0000002a002a7308 */ /* 0x000f620000000800 */
[----:B----4-:R-:W-:Y:S01]  /*4ee0*/  FADD.FTZ R6, R38, R11 ;  /* 0x0000000b26067221 */ /* 0x010fe20000010000 */
[----:B------:R-:W-:-:S04]  /*4ef0*/  FADD.FTZ R10, R40, R13 ;  /* 0x0000000d280a7221 */ /* 0x000fc80000010000 */
[----:B------:R-:W-:Y:S02]  /*4f00*/  FADD.FTZ R13, R41, R10 ;  /* 0x0000000a290d7221 */ /* 0x000fe40000010000 */
[----:B------:R-:W4:Y:S01]  /*4f10*/  MUFU.EX2 R43, R43 ;  /* 0x0000002b002b7308 */ /* 0x000f220000000800 */
[C---:B---3--:R-:W-:Y:S01]  /*4f20*/  FADD.FTZ R11, R39.reuse, R6 ;  /* 0x00000006270b7221 */ /* 0x048fe20000010000 */
[----:B------:R-:W-:-:S05]  /*4f30*/  F2FP.F16.F32.PACK_AB R159, R39, R38 ;  /* 0x00000026279f723e */ /* 0x000fca00000000ff */
[----:B------:R0:W-:Y:S01]  /*4f40*/  STSM.16.M88.4 [R23], R156 ;  /* 0x0000009c17007844 */ /* 0x0001e20000000200 */
[----:B------:R-:W3:Y:S01]  /*4f50*/  MUFU.EX2 R44, R44 ;  /* 0x0000002c002c7308 */ /* 0x000ee20000000800 */
[----:B-----5:R-:W-:-:S07]  /*4f60*/  FADD.FTZ R6, R42, R11 ;  /* 0x0000000b2a067221 */ /* 0x020fce0000010000 */
[----:B------:R-:W5:Y:S01]  /*4f70*/  MUFU.EX2 R46, R46 ;  /* 0x0000002e002e7308 */ /* 0x000f620000000800 */
[C---:B----4-:R-:W-:Y:S01]  /*4f80*/  FADD.FTZ R11, R43.reuse, R6 ;  /* 0x000000062b0b7221 */ /* 0x050fe20000010000 */
[----:B------:R-:W-:-:S06]  /*4f90*/  F2FP.F16.F32.PACK_AB R161, R43, R42 ;  /* 0x0000002a2ba1723e */ /* 0x000fcc00000000ff */
[----:B------:R-:W4:Y:S01]  /*4fa0*/  MUFU.EX2 R45, R45 ;  /* 0x0000002d002d7308 */ /* 0x000f220000000800 */
[----:B---3--:R-:W-:-:S07]  /*4fb0*/  FADD.FTZ R6, R44, R13 ;  /* 0x0000000d2c067221 */ /* 0x008fce0000010000 */
[----:B------:R-:W3:Y:S01]  /*4fc0*/  MUFU.EX2 R47, R47 ;  /* 0x0000002f002f7308 */ /* 0x000ee20000000800 */
[----:B-----5:R-:W-:-:S07]  /*4fd0*/  FADD.FTZ R10, R46, R11 ;  /* 0x0000000b2e0a7221 */ /* 0x020fce0000010000 */
[----:B------:R-:W-:Y:S01]  /*4fe0*/  MUFU.EX2 R48, R48 ;  /* 0x0000003000307308 */ /* 0x000fe20000000800 */
[C---:B----4-:R-:W-:Y:S01]  /*4ff0*/  F2FP.F16.F32.PACK_AB R162, R45.reuse, R44 ;  /* 0x0000002c2da2723e */ /* 0x050fe200000000ff */
[----:B------:R-:W-:-:S06]  /*5000*/  FADD.FTZ R45, R45, R6 ;  /* 0x000000062d2d7221 */ /* 0x000fcc0000010000 */
[----:B------:R-:W4:Y:S01]  /*5010*/  MUFU.EX2 R49, R49 ;  /* 0x0000003100317308 */ /* 0x000f220000000800 */
[C---:B---3--:R-:W-:Y:S01]  /*5020*/  F2FP.F16.F32.PACK_AB R163, R47.reuse, R46 ;  /* 0x0000002e2fa3723e */ /* 0x048fe200000000ff */
[----:B------:R-:W-:-:S04]  /*5030*/  FADD.FTZ R47, R47, R10 ;  /* 0x0000000a2f2f7221 */ /* 0x000fc80000010000 */
[----:B------:R0:W-:Y:S02]  /*5040*/  STSM.16.M88.4 [R19], R160 ;  /* 0x000000a013007844 */ /* 0x0001e40000000200 */
[----:B------:R-:W-:Y:S08]  /*5050*/  MUFU.EX2 R50, R50 ;  /* 0x0000003200327308 */ /* 0x000ff00000000800 */
[----:B------:R-:W3:Y:S01]  /*5060*/  MUFU.EX2 R51, R51 ;  /* 0x0000003300337308 */ /* 0x000ee20000000800 */
[----:B----4-:R-:W-:Y:S01]  /*5070*/  F2FP.F16.F32.PACK_AB R164, R49, R48 ;  /* 0x0000003031a4723e */ /* 0x010fe200000000ff */
[----:B------:R-:W-:-:S04]  /*5080*/  FADD.FTZ R48, R48, R45 ;  /* 0x0000002d30307221 */ /* 0x000fc80000010000 */
[----:B------:R-:W-:Y:S02]  /*5090*/  FADD.FTZ R49, R49, R48 ;  /* 0x0000003031317221 */ /* 0x000fe40000010000 */
[----:B------:R-:W4:Y:S08]  /*50a0*/  MUFU.EX2 R52, R52 ;  /* 0x0000003400347308 */ /* 0x000f300000000800 */
[----:B------:R-:W5:Y:S01]  /*50b0*/  MUFU.EX2 R54, R54 ;  /* 0x0000003600367308 */ /* 0x000f620000000800 */
[----:B---3--:R-:W-:Y:S01]  /*50c0*/  F2FP.F16.F32.PACK_AB R165, R51, R50 ;  /* 0x0000003233a5723e */ /* 0x008fe200000000ff */
[----:B------:R-:W-:-:S04]  /*50d0*/  FADD.FTZ R50, R50, R47 ;  /* 0x0000002f32327221 */ /* 0x000fc80000010000 */
[----:B------:R-:W-:Y:S02]  /*50e0*/  FADD.FTZ R51, R51, R50 ;  /* 0x0000003233337221 */ /* 0x000fe40000010000 */
[----:B------:R-:W3:Y:S01]  /*50f0*/  MUFU.EX2 R9, R9 ;  /* 0x0000000900097308 */ /* 0x000ee20000000800 */
[----:B----4-:R-:W-:Y:S01]  /*5100*/  F2FP.F16.F32.PACK_AB R166, R5, R52 ;  /* 0x0000003405a6723e */ /* 0x010fe200000000ff */
[----:B------:R-:W-:-:S04]  /*5110*/  FADD.FTZ R52, R52, R49 ;  /* 0x0000003134347221 */ /* 0x000fc80000010000 */
[----:B------:R-:W-:Y:S01]  /*5120*/  FADD.FTZ R5, R5, R52 ;  /* 0x0000003405057221 */ /* 0x000fe20000010000 */
[----:B-----5:R-:W-:Y:S01]  /*5130*/  FADD.FTZ R6, R54, R51 ;  /* 0x0000003336067221 */ /* 0x020fe20000010000 */
[----:B---3--:R-:W-:-:S03]  /*5140*/  F2FP.F16.F32.PACK_AB R167, R9, R54 ;  /* 0x0000003609a7723e */ /* 0x008fc600000000ff */
[----:B------:R-:W-:Y:S02]  /*5150*/  FADD.FTZ R6, R9, R6 ;  /* 0x0000000609067221 */ /* 0x000fe40000010000 */
[----:B------:R0:W-:Y:S01]  /*5160*/  STSM.16.M88.4 [R22], R164 ;  /* 0x000000a416007844 */ /* 0x0001e20000000200 */
[----:B------:R-:W-:Y:S05]  /*5170*/  @!P0 BRA `(.L_x_3574) ;  /* 0x0000000000048947 */ /* 0x000fea0003800000 */
[----:B------:R-:W-:Y:S01]  /*5180*/  BPT.TRAP 0x1 ;  /* 0x000000040000795c */ /* 0x000fe20000300000 */
.L_x_3574:
[----:B------:R3:W4:Y:S01]  /*5190*/  SYNCS.PHASECHK.TRANS64.TRYWAIT P1, [R7+URZ+0x28c50], R8 ;  /* 0x028c5008070075a7 */ /* 0x000722000802017f */
[----:B------:R-:W-:Y:S05]  /*51a0*/  @!P0 BRA `(.L_x_3575) ;  /* 0x0000000000048947 */ /* 0x000fea0003800000 */
[----:B------:R-:W-:Y:S01]  /*51b0*/  BPT.TRAP 0x1 ;  /* 0x000000040000795c */ /* 0x000fe20000300000 */
.L_x_3575:
[----:B------:R-:W-:Y:S01]  /*51c0*/  ULOP3.LUT UR54, UR54, 0x2000000, URZ, 0xfc, !UPT ;  /* 0x0200000036367892 */ /* 0x000fe2000f8efc3f */
[----:B----4-:R-:W-:Y:S11]  /*51d0*/  @P1 BRA `(.L_x_3576) ;  /* 0x0000000000081947 */ /* 0x010ff60003800000 */
[----:B------:R-:W4:Y:S02]  /*51e0*/  SYNCS.PHASECHK.TRANS64.TRYWAIT P1, [R7+URZ+0x28c50], R8 ;  /* 0x028c5008070075a7 */ /* 0x000f24000802017f */
[----:B----4-:R-:W-:Y:S05]  /*51f0*/  @!P1 BRA `(.L_x_3577) ;  /* 0x000000cc00509947 */ /* 0x010fea0003800000 */
.L_x_3576:
[----:B------:R-:W-:Y:S01]  /*5200*/  ULEA UR11, UR48, UR54, 0xc ;  /* 0x00000036300b7291 */ /* 0x000fe2000f8e603f */
[----:B------:R-:W-:Y:S01]  /*5210*/  WARPGROUP.ARRIVE ;  /* 0x00000000000079c5 */ /* 0x000fe20000000000 */
[----:B------:R-:W-:-:S05]  /*5220*/  UMOV UR7, 0x40000040 ;  /* 0x4000004000077882 */ /* 0x000fca0000000000 */
[----:B------:R-:W-:Y:S02]  /*5230*/  UMOV UR6, UR11 ;  /* 0x0000000b00067c82 */ /* 0x000fe40008000000 */
[----:B------:R-:W-:Y:S01]  /*5240*/  HGMMA.64x256x16.F32 R24, R152, gdesc[UR4].tnspB, RZ, !UPT, gsb0 ;  /* 0x43e0000498187df0 */ /* 0x000fe2000c0008ff */
        /* <DEDUP_REMOVED lines=24> */
[----:B-----5:R-:W5:Y:S02]  /*53d0*/  FENCE.VIEW.ASYNC.S ;  /* 0x00000000000073c6 */ /* 0x020f640000000000 */
[----:B-----5:R-:W-:Y:S01]  /*53e0*/  NOP ;  /* 0x0000000000007918 */ /* 0x020fe20000000000 */
[----:B------:R-:W-:Y:S06]  /*53f0*/  BAR.ARV 0xe, 0x100 ;  /* 0x0384000000007b1d */ /* 0x000fec0000002000 */
[----:B------:R-:W-:Y:S05]  /*5400*/  @!P0 BRA `(.L_x_3578) ;  /* 0x0000000000048947 */ /* 0x000fea0003800000 */
[----:B------:R-:W-:Y:S01]  /*5410*/  BPT.TRAP 0x1 ;  /* 0x000000040000795c */ /* 0x000fe20000300000 */
.L_x_3578:
[----:B------:R-:W-:Y:S01]  /*5420*/  R2UR UR6, R7 ;  /* 0x00000000070672ca */ /* 0x000fe200000e0000 */
[----:B------:R-:W-:-:S04]  /*5430*/  UIADD3 UR20, UR52, -0x2, URZ ;  /* 0xfffffffe34147890 */ /* 0x000fc8000fffe03f */
[----:B------:R-:W-:-:S06]  /*5440*/  UISETP.GE.AND UP0, UPT, UR20, UR49, UPT ;  /* 0x000000311400728c */ /* 0x000fcc000bf06270 */
[----:B------:R-:W-:Y:S02]  /*5450*/  PLOP3.LUT P1, PT, PT, PT, UP0, 0x80, 0x0 ;  /* 0x000000000000781c */ /* 0x000fe40003f2f008 */
[----:B------:R-:W-:-:S04]  /*5460*/  UIADD3 UR6, UR6, 0x28c60, URZ ;  /* 0x00028c6006067890 */ /* 0x000fc8000fffe03f */
[----:B------:R-:W-:-:S09]  /*5470*/  UPRMT UR6, UR38, 0x654, UR6 ;  /* 0x0000065426067896 */ /* 0x000fd20008000006 */
[----:B------:R-:W-:Y:S01]  /*5480*/  SYNCS.ARRIVE.TRANS64.RED.A1T0 RZ, [UR6], RZ ;  /* 0x000000ffffff79a7 */ /* 0x000fe20008100406 */
[----:B------:R-:W-:Y:S05]  /*5490*/  @!P1 BRA `(.L_x_3579) ;  /* 0x0000001800509947 */ /* 0x000fea0003800000 */
[----:B------:R-:W-:Y:S01]  /*54a0*/  IMAD.MOV.U32 R9, RZ, RZ, R0 ;  /* 0x000000ffff097224 */ /* 0x000fe200078e0000 */
[----:B------:R-:W-:Y:S01]  /*54b0*/  UMOV UR23, UR48 ;  /* 0x0000003000177c82 */ /* 0x000fe20008000000 */
[----:B-1234-:R-:W-:Y:S01]  /*54c0*/  IMAD.MOV.U32 R8, RZ, RZ, R4 ;  /* 0x000000ffff087224 */ /* 0x01efe200078e0004 */
[----:B------:R-:W-:-:S06]  /*54d0*/  ULDC UR21, c[0x0][0x988] ;  /* 0x0002620000157ab9 */ /* 0x000fcc0000000800 */
.L_x_3590:
[----:B------:R-:W-:Y:S01]  /*54e0*/  UIADD3 UR48, UR23, 0x1, URZ ;  /* 0x0000000117307890 */ /* 0x000fe2000fffe03f */
[----:B------:R-:W-:Y:S01]  /*54f0*/  UMOV UR6, UR20 ;  /* 0x0000001400067c82 */ /* 0x000fe20008000000 */
[----:B------:R-:W-:Y:S02]  /*5500*/  UIADD3 UR20, UR20, -0x1, URZ ;  /* 0xffffffff14147890 */ /* 0x000fe4000fffe03f */
[----:B------:R-:W-:-:S04]  /*5510*/  UISETP.NE.AND UP0, UPT, UR48, 0x2, UPT ;  /* 0x000000023000788c */ /* 0x000fc8000bf05270 */
[----:B------:R-:W-:Y:S02]  /*5520*/  USEL UR7, URZ, 0x1, UP0 ;  /* 0x000000013f077887 */ /* 0x000fe40008000000 */
[----:B------:R-:W-:Y:S02]  /*5530*/  USEL UR48, UR48, URZ, UP0 ;  /* 0x0000003f30307287 */ /* 0x000fe40008000000 */
[----:B------:R-:W-:Y:S02]  /*5540*/  ULOP3.LUT UR36, UR36, UR7, URZ, 0x3c, !UPT ;  /* 0x0000000724247292 */ /* 0x000fe4000f8e3c3f */
[----:B------:R-:W-:Y:S01]  /*5550*/  UISETP.GT.AND UP0, UPT, UR6, UR49, UPT ;  /* 0x000000310600728c */ /* 0x000fe2000bf04270 */
[----:B-12---:R-:W-:Y:S10]  /*5560*/  @!P0 BRA `(.L_x_3580) ;  /* 0x0000000000048947 */ /* 0x006ff40003800000 */
[----:B------:R-:W-:Y:S01]  /*5570*/  BPT.TRAP 0x1 ;  /* 0x000000040000795c */ /* 0x000fe20000300000 */
.L_x_3580:
[----:B------:R-:W-:Y:S01]  /*5580*/  ULEA UR22, UR48, UR39, 0x3 ;  /* 0x0000002730167291 */ /* 0x000fe2000f8e183f */
[----:B------:R-:W-:-:S05]  /*5590*/  IMAD.U32 R7, RZ, RZ, UR36 ;  /* 0x00000024ff077e24 */ /* 0x000fca000f8e00ff */
[----:B------:R-:W-:-:S04]  /*55a0*/  SHF.L.U32 R7, R7, 0x1f, RZ ;  /* 0x0000001f07077819 */ /* 0x000fc800000006ff */
[----:B------:R1:W2:Y:S01]  /*55b0*/  SYNCS.PHASECHK.TRANS64.TRYWAIT P1, [UR22+0x28c30], R7 ;  /* 0x028c3007ff0075a7 */ /* 0x0002a20008020156 */
[----:B------:R-:W-:Y:S05]  /*55c0*/  @!P0 BRA `(.L_x_3581) ;  /* 0x0000000000048947 */ /* 0x000fea0003800000 */
[----:B------:R-:W-:Y:S01]  /*55d0*/  BPT.TRAP 0x1 ;  /* 0x000000040000795c */ /* 0x000fe20000300000 */
.L_x_3581:
[----:B--2---:R-:W-:Y:S05]  /*55e0*/  @P1 BRA `(.L_x_3582) ;  /* 0x0000000000081947 */ /* 0x004fea0003800000 */
[----:B------:R-:W2:Y:S02]  /*55f0*/  SYNCS.PHASECHK.TRANS64.TRYWAIT P1, [UR22+0x28c30], R7 ;  /* 0x028c3007ff0075a7 */ /* 0x000ea40008020156 */
[----:B--2---:R-:W-:Y:S05]  /*5600*/  @!P1 BRA `(.L_x_3583) ;  /* 0x000000c800609947 */ /* 0x004fea0003800000 */
.L_x_3582:
[----:B------:R-:W-:Y:S01]  /*5610*/  R2UR UR18, R3 ;  /* 0x00000000031272ca */ /* 0x000fe200000e0000 */
[----:B------:R-:W-:Y:S01]  /*5620*/  UIADD3 UR6, UR39, 0x20400, URZ ;  /* 0x0002040027067890 */ /* 0x000fe2000fffe03f */
[----:B0-----:R-:W-:Y:S01]  /*5630*/  WARPGROUP.ARRIVE ;  /* 0x00000000000079c5 */ /* 0x001fe20000000000 */
        /* <DEDUP_REMOVED lines=10> */
[----:B------:R-:W-:Y:S02]  /*56e0*/  UIADD3 UR10, UR18, 0x4, URZ ;  /* 0x00000004120a7890 */ /* 0x000fe4000fffe03f */
[----:B------:R-:W-:-:S03]  /*56f0*/  UIADD3 UR14, UR18, 0x6, URZ ;  /* 0x00000006120e7890 */ /* 0x000fc6000fffe03f */
[----:B------:R-:W-:Y:S03]  /*5700*/  HGMMA.64x64x16.F32 R152, gdesc[UR16], RZ, !UPT, gsb0 ;  /* 0x00e00000109879f0 */ /* 0x000fe6000c0008ff */
        /* <DEDUP_REMOVED lines=12> */
.L_x_3584:
[----:B--2---:R-:W-:Y:S01]  /*57d0*/  FMNMX.FTZ R0, R152, R8, !PT ;  /* 0x0000000898007209 */ /* 0x004fe20007810000 */
[----:B------:R-:W-:Y:S01]  /*57e0*/  UMOV UR10, UR21 ;  /* 0x00000015000a7c82 */ /* 0x000fe20008000000 */
[----:B------:R-:W-:Y:S01]  /*57f0*/  ISETP.NE.AND P1, PT, R17, RZ, PT ;  /* 0x000000ff1100720c */ /* 0x000fe20003f25270 */
[----:B------:R-:W-:Y:S01]  /*5800*/  UIADD3 UR6, UR22, 0x28c40, URZ ;  /* 0x00028c4016067890 */ /* 0x000fe2000fffe03f */
[----:B------:R-:W-:Y:S01]  /*5810*/  FMNMX.FTZ R0, R153, R0, !PT ;  /* 0x0000000099007209 */ /* 0x000fe20007810000 */
[----:B------:R-:W-:Y:S02]  /*5820*/  IMAD.U32 R12, RZ, RZ, UR23 ;  /* 0x00000017ff0c7e24 */ /* 0x000fe4000f8e00ff */
[----:B------:R-:W-:Y:S01]  /*5830*/  UPRMT UR6, UR38, 0x654, UR6 ;  /* 0x0000065426067896 */ /* 0x000fe20008000006 */
[----:B------:R-:W-:-:S04]  /*5840*/  FMNMX.FTZ R0, R156, R0, !PT ;  /* 0x000000009c007209 */ /* 0x000fc80007810000 */
[----:B------:R-:W-:-:S03]  /*5850*/  FMNMX.FTZ R0, R157, R0, !PT ;  /* 0x000000009d007209 */ /* 0x000fc60007810000 */
[----:B------:R-:W-:Y:S01]  /*5860*/  @!P1 IMAD R12, R12, 0x40, R16 ;  /* 0x000000400c0c9824 */ /* 0x000fe200078e0210 */
[----:B------:R-:W-:Y:S01]  /*5870*/  FMNMX.FTZ R0, R160, R0, !PT ;  /* 0x00000000a0007209 */ /* 0x000fe20007810000 */
[----:B------:R-:W-:Y:S03]  /*5880*/  SYNCS.ARRIVE.TRANS64.RED.A1T0 RZ, [UR6], RZ ;  /* 0x000000ffffff79a7 */ /* 0x000fe60008100406 */
[----:B------:R-:W-:Y:S02]  /*5890*/  FMNMX.FTZ R0, R161, R0, !PT ;  /* 0x00000000a1007209 */ /* 0x000fe40007810000 */
[----:B------:R-:W-:Y:S02]  /*58a0*/  @!P1 LEA R12, R12, UR39, 0x2 ;  /* 0x000000270c0c9c11 */ /* 0x000fe4000f8e10ff */
        /* <DEDUP_REMOVED lines=10> */
[----:B------:R-:W0:Y:S02]  /*5950*/  SHFL.BFLY PT, R4, R0, 0x2, 0x1f ;  /* 0x0c401f0000047f89 */ /* 0x000e2400000e0000 */
[----:B0-----:R-:W-:-:S05]  /*5960*/  FMNMX.FTZ R4, R0, R4, !PT ;  /* 0x0000000400047209 */ /* 0x001fca0007810000 */
[----:B------:R-:W0:Y:S02]  /*5970*/  SHFL.BFLY PT, R0, R4, 0x1, 0x1f ;  /* 0x0c201f0004007f89 */ /* 0x000e2400000e0000 */
[----:B0-----:R-:W-:-:S05]  /*5980*/  FMNMX.FTZ R4, R4, R0, !PT ;  /* 0x0000000004047209 */ /* 0x001fca0007810000 */
[C---:B------:R-:W-:Y:S01]  /*5990*/  FMUL.FTZ R0, R4.reuse, UR10 ;  /* 0x0000000a04007c20 */ /* 0x040fe20008410000 */
[----:B------:R-:W-:-:S03]  /*59a0*/  FADD.FTZ R8, -R4, R8 ;  /* 0x0000000804087221 */ /* 0x000fc60000010100 */
[--C-:B------:R-:W-:Y:S01]  /*59b0*/  FFMA.FTZ R152, R152, UR10, -R0.reuse ;  /* 0x0000000a98987c23 */ /* 0x100fe20008010800 */
[----:B------:R-:W-:Y:S01]  /*59c0*/  FMUL.FTZ R8, R8, UR10 ;  /* 0x0000000a08087c20 */ /* 0x000fe20008410000 */
        /* <DEDUP_REMOVED lines=16> */
[----:B------:R-:W-:-:S04]  /*5ad0*/  FFMA.FTZ R181, R181, UR10, -R0 ;  /* 0x0000000ab5b57c23 */ /* 0x000fc80008010800 */
[----:B------:R-:W2:Y:S08]  /*5ae0*/  MUFU.EX2 R153, R153 ;  /* 0x0000009900997308 */ /* 0x000eb00000000800 */
[----:B------:R-:W3:Y:S01]  /*5af0*/  MUFU.EX2 R156, R156 ;  /* 0x0000009c009c7308 */ /* 0x000ee20000000800 */
[----:B0-----:R-:W-:Y:S01]  /*5b00*/  FFMA.FTZ R0, R8, R5, R152 ;  /* 0x0000000508007223 */ /* 0x001fe20000010098 */
[----:B------:R-:W-:Y:S01]  /*5b10*/  @!P1 STS [R12+0x28800], R8 ;  /* 0x028800080c009388 */ /* 0x000fe20000000800 */
[-C--:B------:R-:W-:Y:S01]  /*5b20*/  FMUL.FTZ R24, R24, R8.reuse ;  /* 0x0000000818187220 */ /* 0x080fe20000410000 */
[-C--:B------:R-:W-:Y:S01]  /*5b30*/  FMUL.FTZ R25, R25, R8.reuse ;  /* 0x0000000819197220 */ /* 0x080fe20000410000 */
[-C--:B------:R-:W-:Y:S01]  /*5b40*/  FMUL.FTZ R28, R28, R8.reuse ;  /* 0x000000081c1c7220 */ /* 0x080fe20000410000 */
[-C--:B------:R-:W-:Y:S01]  /*5b50*/  FMUL.FTZ R29, R29, R8.reuse ;  /* 0x000000081d1d7220 */ /* 0x080fe20000410000 */
[----:B------:R-:W-:Y:S01]  /*5b60*/  FMUL.FTZ R32, R32, R8 ;  /* 0x0000000820207220 */ /* 0x000fe20000410000 */
[----:B------:R-:W0:Y:S01]  /*5b70*/  MUFU.EX2 R157, R157 ;  /* 0x0000009d009d7308 */ /* 0x000e220000000800 */
[C---:B--2---:R-:W-:Y:S01]  /*5b80*/  FADD.FTZ R0, R153.reuse, R0 ;  /* 0x0000000099007221 */ /* 0x044fe20000010000 */
[----:B------:R-:W-:Y:S01]  /*5b90*/  F2FP.F16.F32.PACK_AB R188, R153, R152 ;  /* 0x0000009899bc723e */ /* 0x000fe200000000ff */
[-C--:B------:R-:W-:Y:S01]  /*5ba0*/  FMUL.FTZ R33, R33, R8.reuse ;  /* 0x0000000821217220 */ /* 0x080fe20000410000 */
[-C--:B------:R-:W-:Y:S01]  /*5bb0*/  FMUL.FTZ R36, R36, R8.reuse ;  /* 0x0000000824247220 */ /* 0x080fe20000410000 */
[-C--:B------:R-:W-:Y:S01]  /*5bc0*/  FMUL.FTZ R37, R37, R8.reuse ;  /* 0x0000000825257220 */ /* 0x080fe20000410000 */
[-C--:B------:R-:W-:Y:S01]  /*5bd0*/  FMUL.FTZ R40, R40, R8.reuse ;  /* 0x0000000828287220 */ /* 0x080fe20000410000 */
[-C--:B------:R-:W-:Y:S01]  /*5be0*/  FMUL.FTZ R41, R41, R8.reuse ;  /* 0x0000000829297220 */ /* 0x080fe20000410000 */
[----:B------:R-:W2:Y:S01]  /*5bf0*/  MUFU.EX2 R152, R160 ;  /* 0x000000a000987308 */ /* 0x000ea20000000800 */
[----:B---3--:R-:W-:Y:S01]  /*5c00*/  FADD.FTZ R0, R156, R0 ;  /* 0x000000009c007221 */ /* 0x008fe20000010000 */
[-C--:B------:R-:W-:Y:S01]  /*5c10*/  FMUL.FTZ R44, R44, R8.reuse ;  /* 0x000000082c2c7220 */ /* 0x080fe20000410000 */
[-C--:B------:R-:W-:Y:S01]  /*5c20*/  FMUL.FTZ R45, R45, R8.reuse ;  /* 0x000000082d2d7220 */ /* 0x080fe20000410000 */
[-C--:B------:R-:W-:Y:S01]  /*5c30*/  FMUL.FTZ R48, R48, R8.reuse ;  /* 0x0000000830307220 */ /* 0x080fe20000410000 */
[-C--:B------:R-:W-:Y:S01]  /*5c40*/  FMUL.FTZ R49, R49, R8.reuse ;  /* 0x0000000831317220 */ /* 0x080fe20000410000 */
[-C--:B------:R-:W-:Y:S01]  /*5c50*/  FMUL.FTZ R52, R52, R8.reuse ;  /* 0x0000000834347220 */ /* 0x080fe20000410000 */
[-C--:B------:R-:W-:Y:S01]  /*5c60*/  FMUL.FTZ R53, R53, R8.reuse ;  /* 0x0000000835357220 */ /* 0x080fe20000410000 */
[----:B------:R-:W3:Y:S01]  /*5c70*/  MUFU.EX2 R161, R161 ;  /* 0x000000a100a17308 */ /* 0x000ee20000000800 */
[C---:B0-----:R-:W-:Y:S01]  /*5c80*/  FADD.FTZ R5, R157.reuse, R0 ;  /* 0x000000009d057221 */ /* 0x041fe20000010000 */
[----:B------:R-:W-:Y:S01]  /*5c90*/  FMNMX.FTZ R0, R154, R9, !PT ;  /* 0x000000099a007209 */ /* 0x000fe20007810000 */
[----:B------:R-:W-:Y:S01]  /*5ca0*/  FMUL.FTZ R56, R56, R8 ;  /* 0x0000000838387220 */ /* 0x000fe20000410000 */
[----:B------:R-:W-:Y:S01]  /*5cb0*/  F2FP.F16.F32.PACK_AB R190, R157, R156 ;  /* 0x0000009c9dbe723e */ /* 0x000fe200000000ff */
[----:B------:R-:W-:Y:S01]  /*5cc0*/  FMUL.FTZ R57, R57, R8 ;  /* 0x0000000839397220 */ /* 0x000fe20000410000 */
[----:B------:R-:W-:Y:S01]  /*5cd0*/  FMNMX.FTZ R0, R155, R0, !PT ;  /* 0x000000009b007209 */ /* 0x000fe20007810000 */
[----:B------:R-:W-:Y:S01]  /*5ce0*/  FMUL.FTZ R60, R60, R8 ;  /* 0x000000083c3c7220 */ /* 0x000fe20000410000 */
[----:B------:R-:W0:Y:S01]  /*5cf0*/  MUFU.EX2 R164, R164 ;  /* 0x000000a400a47308 */ /* 0x000e220000000800 */
[----:B--2---:R-:W-:Y:S01]  /*5d00*/  FADD.FTZ R5, R152, R5 ;  /* 0x0000000598057221 */ /* 0x004fe20000010000 */
[----:B------:R-:W-:Y:S01]  /*5d10*/  FMNMX.FTZ R0, R158, R0, !PT ;  /* 0x000000009e007209 */ /* 0x000fe20007810000 */
[-C--:B------:R-:W-:Y:S01]  /*5d20*/  FMUL.FTZ R61, R61, R8.reuse ;  /* 0x000000083d3d7220 */ /* 0x080fe20000410000 */
[-C--:B------:R-:W-:Y:S01]  /*5d30*/  FMUL.FTZ R64, R64, R8.reuse ;  /* 0x0000000840407220 */ /* 0x080fe20000410000 */
[----:B------:R-:W-:Y:S01]  /*5d40*/  FMUL.FTZ R65, R65, R8 ;  /* 0x0000000841417220 */ /* 0x000fe20000410000 */
[----:B------:R-:W-:Y:S01]  /*5d50*/  FMNMX.FTZ R0, R159, R0, !PT ;  /* 0x000000009f007209 */ /* 0x000fe20007810000 */
[----:B------:R-:W-:Y:S01]  /*5d60*/  FMUL.FTZ R68, R68, R8 ;  /* 0x0000000844447220 */ /* 0x000fe20000410000 */
[----:B------:R-:W2:Y:S01]  /*5d70*/  MUFU.EX2 R165, R165 ;  /* 0x000000a500a57308 */ /* 0x000ea20000000800 */
[----:B---3--:R-:W-:Y:S01]  /*5d80*/  FADD.FTZ R5, R161, R5 ;  /* 0x00000005a1057221 */ /* 0x008fe20000010000 */
[----:B------:R-:W-:Y:S01]  /*5d90*/  FMNMX.FTZ R0, R162, R0, !PT ;  /* 0x00000000a2007209 */ /* 0x000fe20007810000 */
[----:B------:R-:W-:Y:S01]  /*5da0*/  FMUL.FTZ R69, R69, R8 ;  /* 0x0000000845457220 */ /* 0x000fe20000410000 */
[----:B------:R-:W-:Y:S01]  /*5db0*/  F2FP.F16.F32.PACK_AB R152, R161, R152 ;  /* 0x00000098a198723e */ /* 0x000fe200000000ff */
[----:B------:R-:W-:Y:S01]  /*5dc0*/  FMUL.FTZ R72, R72, R8 ;  /* 0x0000000848487220 */ /* 0x000fe20000410000 */
[----:B------:R-:W-:Y:S01]  /*5dd0*/  FMNMX.FTZ R0, R163, R0, !PT ;  /* 0x00000000a3007209 */ /* 0x000fe20007810000 */
[----:B------:R-:W-:Y:S01]  /*5de0*/  FMUL.FTZ R73, R73, R8 ;  /* 0x0000000849497220 */ /* 0x000fe20000410000 */
[----:B------:R-:W3:Y:S01]  /*5df0*/  MUFU.EX2 R156, R168 ;  /* 0x000000a8009c7308 */ /* 0x000ee20000000800 */
[----:B0-----:R-:W-:Y:S01]  /*5e00*/  FADD.FTZ R5, R164, R5 ;  /* 0x00000005a4057221 */ /* 0x001fe20000010000 */
[----:B------:R-:W-:Y:S01]  /*5e10*/  FMNMX.FTZ R0, R166, R0, !PT ;  /* 0x00000000a6007209 */ /* 0x000fe20007810000 */
[-C--:B------:R-:W-:Y:S01]  /*5e20*/  FMUL.FTZ R76, R76, R8.reuse ;  /* 0x000000084c4c7220 */ /* 0x080fe20000410000 */
[-C--:B------:R-:W-:Y:S01]  /*5e30*/  FMUL.FTZ R77, R77, R8.reuse ;  /* 0x000000084d4d7220 */ /* 0x080fe20000410000 */
        /* <DEDUP_REMOVED lines=11> */
[----:B------:R-:W-:Y:S01]  /*5ef0*/  MUFU.EX2 R173, R173 ;  /* 0x000000ad00ad7308 */ /* 0x000fe20000000800 */
[----:B---3--:R-:W-:Y:S01]  /*5f00*/  FADD.FTZ R5, R156, R5 ;  /* 0x000000059c057221 */ /* 0x008fe20000010000 */
[----:B------:R-:W-:Y:S01]  /*5f10*/  FMNMX.FTZ R0, R174, R0, !PT ;  /* 0x00000000ae007209 */ /* 0x000fe20007810000 */
[-C--:B------:R-:W-:Y:S01]  /*5f20*/  FMUL.FTZ R92, R92, R8.reuse ;  /* 0x000000085c5c7220 */ /* 0x080fe20000410000 */
[-C--:B------:R-:W-:Y:S01]  /*5f30*/  FMUL.FTZ R93, R93, R8.reuse ;  /* 0x000000085d5d7220 */ /* 0x080fe20000410000 */
[----:B------:R-:W-:Y:S01]  /*5f40*/  FMUL.FTZ R96, R96, R8 ;  /* 0x0000000860607220 */ /* 0x000fe20000410000 */
[----:B------:R-:W-:Y:S01]  /*5f50*/  FMNMX.FTZ R0, R175, R0, !PT ;  /* 0x00000000af007209 */ /* 0x000fe20007810000 */
[----:B------:R-:W-:Y:S01]  /*5f60*/  FMUL.FTZ R97, R97, R8 ;  /* 0x0000000861617220 */ /* 0x000fe20000410000 */
[----:B------:R-:W-:Y:S01]  /*5f70*/  MUFU.EX2 R160, R176 ;  /* 0x000000b000a07308 */ /* 0x000fe20000000800 */
[C---:B0-----:R-:W-:Y:S01]  /*5f80*/  FADD.FTZ R5, R169.reuse, R5 ;  /* 0x00000005a9057221 */ /* 0x041fe20000010000 */
[----:B------:R-:W-:Y:S01]  /*5f90*/  FMNMX.FTZ R0, R178, R0, !PT ;  /* 0x00000000b2007209 */ /* 0x000fe20007810000 */
[----:B------:R-:W-:Y:S01]  /*5fa0*/  FMUL.FTZ R100, R100, R8 ;  /* 0x0000000864647220 */ /* 0x000fe20000410000 */
[----:B------:R-:W-:Y:S01]  /*5fb0*/  F2FP.F16.F32.PACK_AB R156, R169, R156 ;  /* 0x0000009ca99c723e */ /* 0x000fe200000000ff */
[----:B------:R-:W-:Y:S01]  /*5fc0*/  FMUL.FTZ R101, R101, R8 ;  /* 0x0000000865657220 */ /* 0x000fe20000410000 */
[----:B------:R-:W-:Y:S01]  /*5fd0*/  FMNMX.FTZ R0, R179, R0, !PT ;  /* 0x00000000b3007209 */ /* 0x000fe20007810000 */
[-C--:B------:R-:W-:Y:S01]  /*5fe0*/  FMUL.FTZ R104, R104, R8.reuse ;  /* 0x0000000868687220 */ /* 0x080fe20000410000 */
[----:B------:R-:W-:Y:S01]  /*5ff0*/  MUFU.EX2 R177, R177 ;  /* 0x000000b100b17308 */ /* 0x000fe20000000800 */
[----:B------:R-:W-:Y:S01]  /*6000*/  FMUL.FTZ R105, R105, R8 ;  /* 0x0000000869697220 */ /* 0x000fe20000410000 */
[----:B------:R-:W-:Y:S01]  /*6010*/  FMNMX.FTZ R0, R182, R0, !PT ;  /* 0x00000000b6007209 */ /* 0x000fe20007810000 */
[-C--:B------:R-:W-:Y:S01]  /*6020*/  FMUL.FTZ R108, R108, R8.reuse ;  /* 0x000000086c6c7220 */ /* 0x080fe20000410000 */
[-C--:B------:R-:W-:Y:S01]  /*6030*/  FMUL.FTZ R109, R109, R8.reuse ;  /* 0x000000086d6d7220 */ /* 0x080fe20000410000 */
[----:B------:R-:W-:Y:S01]  /*6040*/  FMUL.FTZ R112, R112, R8 ;  /* 0x0000000870707220 */ /* 0x000fe20000410000 */
[----:B------:R-:W-:Y:S01]  /*6050*/  FMNMX.FTZ R0, R183, R0, !PT ;  /* 0x00000000b7007209 */ /* 0x000fe20007810000 */
[-C--:B------:R-:W-:Y:S01]  /*6060*/  FMUL.FTZ R113, R113, R8.reuse ;  /* 0x0000000871717220 */ /* 0x080fe20000410000 */
[----:B------:R-:W-:Y:S01]  /*6070*/  MUFU.EX2 R180, R180 ;  /* 0x000000b400b47308 */ /* 0x000fe20000000800 */
[-C--:B------:R-:W-:Y:S01]  /*6080*/  FMUL.FTZ R116, R116, R8.reuse ;  /* 0x0000000874747220 */ /* 0x080fe20000410000 */
[-C--:B------:R-:W-:Y:S01]  /*6090*/  FMUL.FTZ R117, R117, R8.reuse ;  /* 0x0000000875757220 */ /* 0x080fe20000410000 */
[----:B------:R-:W0:Y:S01]  /*60a0*/  SHFL.BFLY PT, R10, R0, 0x2, 0x1f ;  /* 0x0c401f00000a7f89 */ /* 0x000e2200000e0000 */
        /* <DEDUP_REMOVED lines=44> */
[----:B------:R0:W-:Y:S01]  /*6370*/  @!P1 STS [R12+0x28820], R9 ;  /* 0x028820090c009388 */ /* 0x0001e20000000800 */
[-C--:B------:R-:W-:Y:S01]  /*6380*/  FMUL.FTZ R26, R26, R9.reuse ;  /* 0x000000091a1a7220 */ /* 0x080fe20000410000 */
[-C--:B------:R-:W-:Y:S01]  /*6390*/  FMUL.FTZ R27, R27, R9.reuse ;  /* 0x000000091b1b7220 */ /* 0x080fe20000410000 */
[-C--:B------:R-:W-:Y:S01]  /*63a0*/  FMUL.FTZ R30, R30, R9.reuse ;  /* 0x000000091e1e7220 */ /* 0x080fe20000410000 */
[-C--:B------:R-:W-:Y:S01]  /*63b0*/  FMUL.FTZ R31, R31, R9.reuse ;  /* 0x000000091f1f7220 */ /* 0x080fe20000410000 */
[-C--:B------:R-:W-:Y:S01]  /*63c0*/  FMUL.FTZ R34, R34, R9.reuse ;  /* 0x0000000922227220 */ /* 0x080fe20000410000 */
[----:B------:R-:W4:Y:S01]  /*63d0*/  MUFU.EX2 R191, R159 ;  /* 0x0000009f00bf7308 */ /* 0x000f220000000800 */
[C---:B--2---:R-:W-:Y:S01]  /*63e0*/  FADD.FTZ R6, R155.reuse, R6 ;  /* 0x000000069b067221 */ /* 0x044fe20000010000 */
[----:B------:R-:W-:Y:S01]  /*63f0*/  F2FP.F16.F32.PACK_AB R189, R155, R154 ;  /* 0x0000009a9bbd723e */ /* 0x000fe200000000ff */
[-C--:B------:R-:W-:Y:S01]  /*6400*/  FMUL.FTZ R35, R35, R9.reuse ;  /* 0x0000000923237220 */ /* 0x080fe20000410000 */
[----:B------:R-:W-:Y:S01]  /*6410*/  F2FP.F16.F32.PACK_AB R154, R165, R164 ;  /* 0x000000a4a59a723e */ /* 0x000fe200000000ff */
[-C--:B------:R-:W-:Y:S01]  /*6420*/  FMUL.FTZ R38, R38, R9.reuse ;  /* 0x0000000926267220 */ /* 0x080fe20000410000 */
[-C--:B------:R-:W-:Y:S01]  /*6430*/  FMUL.FTZ R39, R39, R9.reuse ;  /* 0x0000000927277220 */ /* 0x080fe20000410000 */
[-C--:B------:R-:W-:Y:S01]  /*6440*/  FMUL.FTZ R42, R42, R9.reuse ;  /* 0x000000092a2a7220 */ /* 0x080fe20000410000 */
[----:B------:R2:W5:Y:S01]  /*6450*/  MUFU.EX2 R153, R162 ;  /* 0x000000a200997308 */ /* 0x0005620000000800 */
[----:B---3--:R-:W-:Y:S01]  /*6460*/  FADD.FTZ R6, R11, R6 ;  /* 0x000000060b067221 */ /* 0x008fe20000010000 */
[-C--:B------:R-:W-:Y:S01]  /*6470*/  FMUL.FTZ R43, R43, R9.reuse ;  /* 0x000000092b2b7220 */ /* 0x080fe20000410000 */
[-C--:B------:R-:W-:Y:S01]  /*6480*/  FMUL.FTZ R46, R46, R9.reuse ;  /* 0x000000092e2e7220 */ /* 0x080fe20000410000 */
[-C--:B------:R-:W-:Y:S01]  /*6490*/  FMUL.FTZ R47, R47, R9.reuse ;  /* 0x000000092f2f7220 */ /* 0x080fe20000410000 */
[-C--:B------:R-:W-:Y:S01]  /*64a0*/  FMUL.FTZ R50, R50, R9.reuse ;  /* 0x0000000932327220 */ /* 0x080fe20000410000 */
[-C--:B------:R-:W-:Y:S01]  /*64b0*/  FMUL.FTZ R51, R51, R9.reuse ;  /* 0x0000000933337220 */ /* 0x080fe20000410000 */
[----:B------:R-:W-:Y:S01]  /*64c0*/  FMUL.FTZ R54, R54, R9 ;  /* 0x0000000936367220 */ /* 0x000fe20000410000 */
[----:B------:R-:W3:Y:S01]  /*64d0*/  MUFU.EX2 R163, R163 ;  /* 0x000000a300a37308 */ /* 0x000ee20000000800 */
[C---:B----4-:R-:W-:Y:S01]  /*64e0*/  FADD.FTZ R6, R191.reuse, R6 ;  /* 0x00000006bf067221 */ /* 0x050fe20000010000 */
[----:B------:R-:W-:Y:S01]  /*64f0*/  F2FP.F16.F32.PACK_AB R191, R191, R11 ;  /* 0x0000000bbfbf723e */ /* 0x000fe200000000ff */
[----:B------:R-:W-:Y:S01]  /*6500*/  BAR.SYNC.DEFER_BLOCKING 0xf, 0x100 ;  /* 0x03c4000000007b1d */ /* 0x000fe20000010000 */
[----:B--2---:R-:W-:Y:S01]  /*6510*/  F2FP.F16.F32.PACK_AB R162, R181, R180 ;  /* 0x000000b4b5a2723e */ /* 0x004fe200000000ff */
[-C--:B------:R-:W-:Y:S01]  /*6520*/  FMUL.FTZ R55, R55, R9.reuse ;  /* 0x0000000937377220 */ /* 0x080fe20000410000 */
[-C--:B------:R-:W-:Y:S01]  /*6530*/  FMUL.FTZ R58, R58, R9.reuse ;  /* 0x000000093a3a7220 */ /* 0x080fe20000410000 */
[-C--:B------:R-:W-:Y:S01]  /*6540*/  FMUL.FTZ R59, R59, R9.reuse ;  /* 0x000000093b3b7220 */ /* 0x080fe20000410000 */
[-C--:B------:R-:W-:Y:S01]  /*6550*/  FMUL.FTZ R62, R62, R9.reuse ;  /* 0x000000093e3e7220 */ /* 0x080fe20000410000 */
[----:B------:R-:W2:Y:S01]  /*6560*/  MUFU.EX2 R155, R166 ;  /* 0x000000a6009b7308 */ /* 0x000ea20000000800 */
[----:B-----5:R-:W-:Y:S01]  /*6570*/  FADD.FTZ R6, R153, R6 ;  /* 0x0000000699067221 */ /* 0x020fe20000010000 */
[-C--:B------:R-:W-:Y:S01]  /*6580*/  FMUL.FTZ R63, R63, R9.reuse ;  /* 0x000000093f3f7220 */ /* 0x080fe20000410000 */
[-C--:B------:R-:W-:Y:S01]  /*6590*/  FMUL.FTZ R66, R66, R9.reuse ;  /* 0x0000000942427220 */ /* 0x080fe20000410000 */
[-C--:B------:R-:W-:Y:S01]  /*65a0*/  FMUL.FTZ R67, R67, R9.reuse ;  /* 0x0000000943437220 */ /* 0x080fe20000410000 */
[-C--:B------:R-:W-:Y:S01]  /*65b0*/  FMUL.FTZ R70, R70, R9.reuse ;  /* 0x0000000946467220 */ /* 0x080fe20000410000 */
[-C--:B------:R-:W-:Y:S01]  /*65c0*/  FMUL.FTZ R71, R71, R9.reuse ;  /* 0x0000000947477220 */ /* 0x080fe20000410000 */
[----:B------:R-:W-:Y:S01]  /*65d0*/  FMUL.FTZ R74, R74, R9 ;  /* 0x000000094a4a7220 */ /* 0x000fe20000410000 */
[----:B------:R-:W4:Y:S01]  /*65e0*/  MUFU.EX2 R167, R167 ;  /* 0x000000a700a77308 */ /* 0x000f220000000800 */
[C---:B---3--:R-:W-:Y:S01]  /*65f0*/  FADD.FTZ R6, R163.reuse, R6 ;  /* 0x00000006a3067221 */ /* 0x048fe20000010000 */
[----:B------:R-:W-:Y:S01]  /*6600*/  F2FP.F16.F32.PACK_AB R153, R163, R153 ;  /* 0x00000099a399723e */ /* 0x000fe200000000ff */
[-C--:B------:R-:W-:Y:S01]  /*6610*/  FMUL.FTZ R75, R75, R9.reuse ;  /* 0x000000094b4b7220 */ /* 0x080fe20000410000 */
[-C--:B------:R-:W-:Y:S01]  /*6620*/  FMUL.FTZ R78, R78, R9.reuse ;  /* 0x000000094e4e7220 */ /* 0x080fe20000410000 */
[-C--:B------:R-:W-:Y:S01]  /*6630*/  FMUL.FTZ R79, R79, R9.reuse ;  /* 0x000000094f4f7220 */ /* 0x080fe20000410000 */
[-C--:B------:R-:W-:Y:S01]  /*6640*/  FMUL.FTZ R82, R82, R9.reuse ;  /* 0x0000000952527220 */ /* 0x080fe20000410000 */
[-C--:B------:R-:W-:Y:S01]  /*6650*/  FMUL.FTZ R83, R83, R9.reuse ;  /* 0x0000000953537220 */ /* 0x080fe20000410000 */
[----:B------:R-:W3:Y:S01]  /*6660*/  MUFU.EX2 R157, R170 ;  /* 0x000000aa009d7308 */ /* 0x000ee20000000800 */
[----:B--2---:R-:W-:Y:S01]  /*6670*/  FADD.FTZ R6, R155, R6 ;  /* 0x000000069b067221 */ /* 0x004fe20000010000 */
[----:B------:R0:W-:Y:S01]  /*6680*/  STSM.16.M88.4 [R18+0x26800], R188 ;  /* 0x026800bc12007844 */ /* 0x0001e20000000200 */
        /* <DEDUP_REMOVED lines=12> */
[----:B------:R0:W-:Y:S01]  /*6750*/  STSM.16.M88.4 [R23], R152 ;  /* 0x0000009817007844 */ /* 0x0001e20000000200 */
[----:B------:R-:W4:Y:S01]  /*6760*/  MUFU.EX2 R159, R174 ;  /* 0x000000ae009f7308 */ /* 0x000f220000000800 */
        /* <DEDUP_REMOVED lines=33> */
[----:B------:R-:W-:Y:S01]  /*6980*/  F2FP.F16.F32.PACK_AB R158, R173, R158 ;  /* 0x0000009ead9e723e */ /* 0x000fe200000000ff */
[-C--:B------:R-:W-:Y:S01]  /*6990*/  FMUL.FTZ R147, R147, R9.reuse ;  /* 0x0000000993937220 */ /* 0x080fe20000410000 */
[-C--:B------:R-:W-:Y:S01]  /*69a0*/  FMUL.FTZ R150, R150, R9.reuse ;  /* 0x0000000996967220 */ /* 0x080fe20000410000 */
[----:B------:R-:W-:Y:S01]  /*69b0*/  FADD.FTZ R5, R173, R5 ;  /* 0x00000005ad057221 */ /* 0x000fe20000010000 */
[----:B------:R-:W-:Y:S01]  /*69c0*/  FMUL.FTZ R151, R151, R9 ;  /* 0x0000000997977220 */ /* 0x000fe20000410000 */
[----:B------:R0:W-:Y:S01]  /*69d0*/  STSM.16.M88.4 [R19], R156 ;  /* 0x0000009c13007844 */ /* 0x0001e20000000200 */
[----:B------:R-:W2:Y:S01]  /*69e0*/  MUFU.EX2 R163, R182 ;  /* 0x000000b600a37308 */ /* 0x000ea20000000800 */
[----:B----4-:R-:W-:Y:S01]  /*69f0*/  FADD.FTZ R6, R161, R6 ;  /* 0x00000006a1067221 */ /* 0x010fe20000010000 */
[----:B------:R-:W-:Y:S01]  /*6a00*/  FADD.FTZ R5, R160, R5 ;  /* 0x00000005a0057221 */ /* 0x000fe20000010000 */
[----:B------:R-:W-:-:S03]  /*6a10*/  F2FP.F16.F32.PACK_AB R160, R177, R160 ;  /* 0x000000a0b1a0723e */ /* 0x000fc600000000ff */
[----:B------:R-:W-:Y:S02]  /*6a20*/  FADD.FTZ R5, R177, R5 ;  /* 0x00000005b1057221 */ /* 0x000fe40000010000 */
[----:B------:R-:W4:Y:S01]  /*6a30*/  MUFU.EX2 R10, R10 ;  /* 0x0000000a000a7308 */ /* 0x000f220000000800 */
[C---:B---3--:R-:W-:Y:S01]  /*6a40*/  FADD.FTZ R6, R179.reuse, R6 ;  /* 0x00000006b3067221 */ /* 0x048fe20000010000 */
[----:B------:R-:W-:Y:S01]  /*6a50*/  F2FP.F16.F32.PACK_AB R161, R179, R161 ;  /* 0x000000a1b3a1723e */ /* 0x000fe200000000ff */
[----:B------:R-:W-:-:S04]  /*6a60*/  FADD.FTZ R5, R180, R5 ;  /* 0x00000005b4057221 */ /* 0x000fc80000010000 */
[----:B------:R-:W-:Y:S01]  /*6a70*/  FADD.FTZ R5, R181, R5 ;  /* 0x00000005b5057221 */ /* 0x000fe20000010000 */
[----:B--2---:R-:W-:Y:S01]  /*6a80*/  FADD.FTZ R6, R163, R6 ;  /* 0x00000006a3067221 */ /* 0x004fe20000010000 */
[----:B----4-:R-:W-:-:S03]  /*6a90*/  F2FP.F16.F32.PACK_AB R163, R10, R163 ;  /* 0x000000a30aa3723e */ /* 0x010fc600000000ff */
[----:B------:R-:W-:Y:S02]  /*6aa0*/  FADD.FTZ R6, R10, R6 ;  /* 0x000000060a067221 */ /* 0x000fe40000010000 */
[----:B------:R0:W-:Y:S01]  /*6ab0*/  STSM.16.M88.4 [R22], R160 ;  /* 0x000000a016007844 */ /* 0x0001e20000000200 */
[----:B------:R-:W-:Y:S05]  /*6ac0*/  @!P0 BRA `(.L_x_3585) ;  /* 0x0000000000048947 */ /* 0x000fea0003800000 */
[----:B------:R-:W-:Y:S01]  /*6ad0*/  BPT.TRAP 0x1 ;  /* 0x000000040000795c */ /* 0x000fe20000300000 */
.L_x_3585:
[----:B------:R2:W3:Y:S01]  /*6ae0*/  SYNCS.PHASECHK.TRANS64.TRYWAIT P1, [UR22+0x28c50], R7 ;  /* 0x028c5007ff0075a7 */ /* 0x0004e20008020156 */
[----:B------:R-:W-:Y:S05]  /*6af0*/  @!P0 BRA `(.L_x_3586) ;  /* 0x0000000000048947 */ /* 0x000fea0003800000 */
[----:B------:R-:W-:Y:S01]  /*6b00*/  BPT.TRAP 0x1 ;  /* 0x000000040000795c */ /* 0x000fe20000300000 */
.L_x_3586:
[----:B---3--:R-:W-:Y:S05]  /*6b10*/  @P1 BRA `(.L_x_3587) ;  /* 0x0000000000081947 */ /* 0x008fea0003800000 */
[----:B------:R-:W3:Y:S02]  /*6b20*/  SYNCS.PHASECHK.TRANS64.TRYWAIT P1, [UR22+0x28c50], R7 ;  /* 0x028c5007ff0075a7 */ /* 0x000ee40008020156 */
[----:B---3--:R-:W-:Y:S05]  /*6b30*/  @!P1 BRA `(.L_x_3588) ;  /* 0x000000b4002c9947 */ /* 0x008fea0003800000 */
.L_x_3587:
        /* <DEDUP_REMOVED lines=34> */
.L_x_3589:
[----:B------:R-:W-:Y:S01]  /*6d60*/  UIADD3 UR22, UR22, 0x28c60, URZ ;  /* 0x00028c6016167890 */ /* 0x000fe2000fffe03f */
[----:B------:R-:W-:Y:S01]  /*6d70*/  PLOP3.LUT P1, PT, PT, PT, UP0, 0x80, 0x0 ;  /* 0x000000000000781c */ /* 0x000fe20003f2f008 */
[----:B------:R-:W-:Y:S01]  /*6d80*/  UMOV UR23, UR48 ;  /* 0x0000003000177c82 */ /* 0x000fe20008000000 */
[----:B0-----:R-:W-:Y:S01]  /*6d90*/  IMAD.MOV.U32 R9, RZ, RZ, R0 ;  /* 0x000000ffff097224 */ /* 0x001fe200078e0000 */
[----:B------:R-:W-:Y:S01]  /*6da0*/  UPRMT UR22, UR38, 0x654, UR22 ;  /* 0x0000065426167896 */ /* 0x000fe20008000016 */
[----:B---3--:R-:W-:-:S08]  /*6db0*/  IMAD.MOV.U32 R8, RZ, RZ, R4 ;  /* 0x000000ffff087224 */ /* 0x008fd000078e0004 */
[----:B------:R-:W-:Y:S01]  /*6dc0*/  SYNCS.ARRIVE.TRANS64.RED.A1T0 RZ, [UR22], RZ ;  /* 0x000000ffffff79a7 */ /* 0x000fe20008100416 */
[----:B------:R-:W-:Y:S05]  /*6dd0*/  @P1 BRA `(.L_x_3590) ;  /* 0xffffffe400c01947 */ /* 0x000fea000383ffff */
.L_x_3579:
[----:B-1234-:R-:W1:Y:S01]  /*6de0*/  SHFL.BFLY PT, R8, R5, 0x2, 0x1f ;  /* 0x0c401f0005087f89 */ /* 0x01ee6200000e0000 */
[----:B------:R-:W-:Y:S01]  /*6df0*/  IMAD.MOV.U32 R12, RZ, RZ, -0x800000 ;  /* 0xff800000ff0c7424 */ /* 0x000fe200078e00ff */
[----:B------:R-:W-:Y:S08]  /*6e00*/  BAR.ARV 0x8, 0x100 ;  /* 0x0204000000007b1d */ /* 0x000ff00000002000 */
[----:B------:R-:W-:Y:S01]  /*6e10*/  BAR.SYNC.DEFER_BLOCKING 0xf, 0x100 ;  /* 0x03c4000000007b1d */ /* 0x000fe20000010000 */
[----:B------:R-:W-:Y:S01]  /*6e20*/  ISETP.NE.AND P2, PT, R17, RZ, PT ;  /* 0x000000ff1100720c */ /* 0x000fe20003f45270 */
[----:B------:R-:W-:-:S04]  /*6e30*/  UIADD3 UR46, UR46, 0x1, URZ ;  /* 0x000000012e2e7890 */ /* 0x000fc8000fffe03f */
[----:B------:R-:W2:Y:S01]  /*6e40*/  SHFL.BFLY PT, R7, R6, 0x2, 0x1f ;  /* 0x0c401f0006077f89 */ /* 0x000ea200000e0000 */
[----:B-1----:R-:W-:Y:S01]  /*6e50*/  FADD.FTZ R8, R8, R5 ;  /* 0x0000000508087221 */ /* 0x002fe20000010000 */
[----:B------:R-:W-:Y:S01]  /*6e60*/  IMAD.U32 R5, RZ, RZ, UR48 ;  /* 0x00000030ff057e24 */ /* 0x000fe2000f8e00ff */
[----:B------:R-:W-:-:S03]  /*6e70*/  UIADD3 UR48, UR48, 0x1, URZ ;  /* 0x0000000130307890 */ /* 0x000fc6000fffe03f */
[----:B------:R-:W1:Y:S02]  /*6e80*/  SHFL.BFLY PT, R3, R8, 0x1, 0x1f ;  /* 0x0c201f0008037f89 */ /* 0x000e6400000e0000 */
[----:B------:R-:W-:Y:S01]  /*6e90*/  @!P2 IMAD R5, R5, 0x40, R16 ;  /* 0x000000400505a824 */ /* 0x000fe200078e0210 */
[----:B------:R-:W-:-:S04]  /*6ea0*/  UISETP.NE.AND UP0, UPT, UR48, 0x2, UPT ;  /* 0x000000023000788c */ /* 0x000fc8000bf05270 */
[----:B------:R-:W-:Y:S02]  /*6eb0*/  USEL UR4, URZ, 0x1, UP0 ;  /* 0x000000013f047887 */ /* 0x000fe40008000000 */
[----:B------:R-:W-:Y:S02]  /*6ec0*/  USEL UR48, UR48, URZ, UP0 ;  /* 0x0000003f30307287 */ /* 0x000fe40008000000 */
[----:B------:R-:W-:Y:S01]  /*6ed0*/  ULOP3.LUT UR36, UR36, UR4, URZ, 0x3c, !UPT ;  /* 0x0000000424247292 */ /* 0x000fe2000f8e3c3f */
[----:B--2---:R-:W-:Y:S01]  /*6ee0*/  FADD.FTZ R7, R7, R6 ;  /* 0x0000000607077221 */ /* 0x004fe20000010000 */
[----:B------:R-:W-:-:S04]  /*6ef0*/  @!P2 LEA R6, R5, UR39, 0x2 ;  /* 0x000000270506ac11 */ /* 0x000fc8000f8e10ff */
[----:B------:R-:W2:Y:S01]  /*6f00*/  SHFL.BFLY PT, R10, R7, 0x1, 0x1f ;  /* 0x0c201f00070a7f89 */ /* 0x000ea200000e0000 */
[----:B-1----:R-:W-:Y:S01]  /*6f10*/  FADD.FTZ R11, R8, R3 ;  /* 0x00000003080b7221 */ /* 0x002fe20000010000 */
[----:B------:R-:W-:-:S04]  /*6f20*/  IMAD.U32 R3, RZ, RZ, UR10 ;  /* 0x0000000aff037e24 */ /* 0x000fc8000f8e00ff */
[----:B------:R-:W-:-:S13]  /*6f30*/  FSETP.NE.FTZ.AND P0, PT, R11, RZ, PT ;  /* 0x000000ff0b00720b */ /* 0x000fda0003f15000 */
[----:B------:R-:W1:Y:S01]  /*6f40*/  @P0 MUFU.LG2 R9, R11 ;  /* 0x0000000b00090308 */ /* 0x000e620000000c00 */
[----:B------:R-:W-:Y:S01]  /*6f50*/  @P0 FMUL.FTZ R3, R3, 0.69314718246459960938 ;  /* 0x3f31721803030820 */ /* 0x000fe20000410000 */
[----:B--2---:R-:W-:-:S05]  /*6f60*/  FADD.FTZ R13, R7, R10 ;  /* 0x0000000a070d7221 */ /* 0x004fca0000010000 */
[----:B------:R-:W-:Y:S01]  /*6f70*/  FSETP.NE.FTZ.AND P1, PT, R13, RZ, PT ;  /* 0x000000ff0d00720b */ /* 0x000fe20003f35000 */
[----:B-1----:R-:W-:-:S12]  /*6f80*/  @P0 FMUL.FTZ R10, R9, 0.69314718246459960938 ;  /* 0x3f317218090a0820 */ /* 0x002fd80000410000 */
[----:B------:R-:W-:Y:S01]  /*6f90*/  @P1 MUFU.LG2 R5, R13 ;  /* 0x0000000d00051308 */ /* 0x000fe20000000c00 */
[----:B------:R-:W-:Y:S01]  /*6fa0*/  @P0 FFMA.FTZ R12, R3, R4, R10 ;  /* 0x00000004030c0223 */ /* 0x000fe2000001000a */
[----:B------:R-:W-:Y:S02]  /*6fb0*/  IMAD.MOV.U32 R4, RZ, RZ, RZ ;  /* 0x000000ffff047224 */ /* 0x000fe400078e00ff */
[----:B------:R-:W-:-:S04]  /*6fc0*/  IMAD.MOV.U32 R3, RZ, RZ, RZ ;  /* 0x000000ffff037224 */ /* 0x000fc800078e00ff */
[----:B------:R-:W1:Y:S01]  /*6fd0*/  @P0 MUFU.RCP R4, R11 ;  /* 0x0000000b00040308 */ /* 0x000e620000001000 */
[----:B------:R-:W-:-:S07]  /*6fe0*/  PLOP3.LUT P0, PT, PT, PT, PT, 0x8, 0x0 ;  /* 0x000000000000781c */ /* 0x000fce0003f0e170 */
[----:B------:R-:W2:Y:S01]  /*6ff0*/  @P1 MUFU.RCP R3, R13 ;  /* 0x0000000d00031308 */ /* 0x000ea20000001000 */
[----:B-1----:R-:W-:Y:S01]  /*7000*/  @!P2 STS [R6+0x28800], R4 ;  /* 0x028800040600a388 */ /* 0x002fe20000000800 */
[-C--:B------:R-:W-:Y:S01]  /*7010*/  FMUL.FTZ R24, R24, R4.reuse ;  /* 0x0000000418187220 */ /* 0x080fe20000410000 */
[-C--:B------:R-:W-:Y:S01]  /*7020*/  FMUL.FTZ R25, R25, R4.reuse ;  /* 0x0000000419197220 */ /* 0x080fe20000410000 */
[-C--:B------:R-:W-:Y:S01]  /*7030*/  FMUL.FTZ R28, R28, R4.reuse ;  /* 0x000000041c1c7220 */ /* 0x080fe20000410000 */
[-C--:B------:R-:W-:Y:S01]  /*7040*/  FMUL.FTZ R29, R29, R4.reuse ;  /* 0x000000041d1d7220 */ /* 0x080fe20000410000 */
[-C--:B------:R-:W-:Y:S01]  /*7050*/  FMUL.FTZ R32, R32, R4.reuse ;  /* 0x0000000420207220 */ /* 0x080fe20000410000 */
[-C--:B------:R-:W-:Y:S01]  /*7060*/  FMUL.FTZ R33, R33, R4.reuse ;  /* 0x0000000421217220 */ /* 0x080fe20000410000 */
[-C--:B------:R-:W-:Y:S01]  /*7070*/  FMUL.FTZ R36, R36, R4.reuse ;  /* 0x0000000424247220 */ /* 0x080fe20000410000 */
[----:B--2---:R1:W-:Y:S01]  /*7080*/  @!P2 STS [R6+0x28820], R3 ;  /* 0x028820030600a388 */ /* 0x0043e20000000800 */
        /* <DEDUP_REMOVED lines=58> */
[----:B------:R-:W-:Y:S01]  /*7430*/  @P1 FMUL.FTZ R6, R6, 0.69314718246459960938 ;  /* 0x3f31721806061820 */ /* 0x000fe20000410000 */
[----:B------:R-:W-:Y:S01]  /*7440*/  @P1 FMUL.FTZ R4, R5, 0.69314718246459960938 ;  /* 0x3f31721805041820 */ /* 0x000fe20000410000 */
[----:B------:R-:W-:-:S02]  /*7450*/  IMAD.MOV.U32 R13, RZ, RZ, -0x800000 ;  /* 0xff800000ff0d7424 */ /* 0x000fc400078e00ff */
        /* <DEDUP_REMOVED lines=66> */
.L_x_3555:
[----:B------:R-:W1:Y:S08]  /*7880*/  S2UR UR38, SR_CgaCtaId ;  /* 0x00000000002679c3 */ /* 0x000e700000008800 */
[----:B------:R-:W-:Y:S06]  /*7890*/  BAR.SYNC.DEFER_BLOCKING 0x5, 0x180 ;  /* 0x0146000000007b1d */ /* 0x000fec0000010000 */
[----:B------:R-:W-:Y:S01]  /*78a0*/  UMOV UR39, 0x400 ;  /* 0x0000040000277882 */ /* 0x000fe20000000000 */
[----:B------:R-:W-:Y:S01]  /*78b0*/  BSSY B0, `(.L_x_3591) ;  /* 0x00004aa000007945 */ /* 0x000fe20003800000 */
[----:B-1----:R-:W-:-:S09]  /*78c0*/  ULEA UR39, UR38, UR39, 0x18 ;  /* 0x0000002726277291 */ /* 0x002fd2000f8ec03f */
[----:B------:R-:W1:Y:S02]  /*78d0*/  LDS.128 R4, [UR39+0x28cd0] ;  /* 0x028cd027ff047984 */ /* 0x000e640008000c00 */
[----:B-1----:R-:W-:Y:S02]  /*78e0*/  R2UR UR5, R5 ;  /* 0x00000000050572ca */ /* 0x002fe400000e0000 */
[----:B------:R-:W-:Y:S02]  /*78f0*/  R2UR UR6, R6 ;  /* 0x00000000060672ca */ /* 0x000fe400000e0000 */
[----:B------:R-:W-:Y:S01]  /*7900*/  R2UR UR7, R7 ;  /* 0x00000000070772ca */ /* 0x000fe200000e0000 */
[----:B------:R-:W-:Y:S06]  /*7910*/  BAR.ARV 0x4, 0x180 ;  /* 0x0106000000007b1d */ /* 0x000fec0000002000 */
[----:B------:R-:W-:Y:S08]  /*7920*/  @P0 BRA `(.L_x_3592) ;  /* 0x0000003800780947 */ /* 0x000ff00003800000 */
[----:B------:R-:W2:Y:S01]  /*7930*/  LDL R0, [R1+0x38] ;  /* 0x0000380001007983 */ /* 0x000ea20000100800 */
[----:B------:R-:W1:Y:S01]  /*7940*/  S2UR UR4, SR_SWINHI ;  /* 0x00000000000479c3 */ /* 0x000e620000002f00 */
[----:B------:R-:W-:Y:S01]  /*7950*/  F2FP.F16.F32.PACK_AB R6, R29, R28 ;  /* 0x0000001c1d06723e */ /* 0x000fe200000000ff */
[----:B------:R-:W-:Y:S01]  /*7960*/  USHF.L.U64.HI UR12, UR40, 0x2, UR41 ;  /* 0x00000002280c7899 */ /* 0x000fe20008010229 */
[----:B------:R-:W-:Y:S01]  /*7970*/  F2FP.F16.F32.PACK_AB R7, R31, R30 ;  /* 0x0000001e1f07723e */ /* 0x000fe200000000ff */
[----:B------:R-:W-:Y:S01]  /*7980*/  ULDC.64 UR10, c[0x0][0xc00] ;  /* 0x00030000000a7ab9 */ /* 0x000fe20000000a00 */
[----:B------:R-:W-:Y:S02]  /*7990*/  F2FP.F16.F32.PACK_AB R9, R35, R34 ;  /* 0x000000222309723e */ /* 0x000fe400000000ff */
[----:B------:R-:W-:Y:S02]  /*79a0*/  F2FP.F16.F32.PACK_AB R10, R37, R36 ;  /* 0x00000024250a723e */ /* 0x000fe400000000ff */
[----:B------:R-:W-:Y:S01]  /*79b0*/  F2FP.F16.F32.PACK_AB R11, R39, R38 ;  /* 0x00000026270b723e */ /* 0x000fe200000000ff */
[----:B------:R-:W-:Y:S01]  /*79c0*/  UMOV UR8, UR39 ;  /* 0x0000002700087c82 */ /* 0x000fe20008000000 */
[----:B-1----:R-:W-:Y:S01]  /*79d0*/  UMOV UR9, UR4 ;  /* 0x0000000400097c82 */ /* 0x002fe20008000000 */
[----:B------:R-:W-:Y:S01]  /*79e0*/  USHF.L.U32 UR4, UR40, 0x2, URZ ;  /* 0x0000000228047899 */ /* 0x000fe2000800063f */
[----:B------:R-:W-:-:S02]  /*79f0*/  IMAD.U32 R14, RZ, RZ, UR8 ;  /* 0x00000008ff0e7e24 */ /* 0x000fc4000f8e00ff */
[----:B------:R-:W-:Y:S01]  /*7a00*/  IMAD.U32 R15, RZ, RZ, UR9 ;  /* 0x00000009ff0f7e24 */ /* 0x000fe2000f8e00ff */
[----:B------:R-:W-:Y:S02]  /*7a10*/  ULDC.64 UR8, c[0x0][0xc08] ;  /* 0x0003020000087ab9 */ /* 0x000fe40000000a00 */
[----:B------:R-:W-:-:S04]  /*7a20*/  UISETP.NE.U32.AND UP0, UPT, UR8, URZ, UPT ;  /* 0x0000003f0800728c */ /* 0x000fc8000bf05070 */
[----:B------:R-:W-:Y:S01]  /*7a30*/  UISETP.NE.AND.EX UP0, UPT, UR9, URZ, UPT, UP0 ;  /* 0x0000003f0900728c */ /* 0x000fe2000bf05300 */
[----:B------:R-:W-:Y:S05]  /*7a40*/  BAR.SYNC.DEFER_BLOCKING 0x1, 0x100 ;  /* 0x0044000000007b1d */ /* 0x000fea0000010000 */
[----:B------:R-:W-:-:S05]  /*7a50*/  PLOP3.LUT P1, PT, PT, PT, UP0, 0x80, 0x0 ;  /* 0x000000000000781c */ /* 0x000fca0003f2f008 */
[----:B------:R-:W-:-:S04]  /*7a60*/  @UP0 UIADD3 UR8, UP1, UR4, UR8, URZ ;  /* 0x0000000804080290 */ /* 0x000fc8000ff3e03f */
[----:B------:R-:W-:Y:S02]  /*7a70*/  @UP0 UIADD3.X UR9, UR12, UR9, URZ, UP1, !UPT ;  /* 0x000000090c090290 */ /* 0x000fe40008ffe43f */
[----:B------:R-:W-:Y:S01]  /*7a80*/  UIADD3 UR4, UP0, UR4, UR10, URZ ;  /* 0x0000000a04047290 */ /* 0x000fe2000ff1e03f */
[----:B--2---:R-:W-:-:S03]  /*7a90*/  IMAD.WIDE R20, R0, 0x2, R14 ;  /* 0x0000000200147825 */ /* 0x004fc600078e020e */
[C---:B------:R-:W-:Y:S02]  /*7aa0*/  LOP3.LUT R5, R20.reuse, 0x380, RZ, 0xc0, !PT ;  /* 0x0000038014057812 */ /* 0x040fe400078ec0ff */
[----:B------:R-:W-:Y:S02]  /*7ab0*/  IADD3 R8, P0, R20, 0x20, RZ ;  /* 0x0000002014087810 */ /* 0x000fe40007f1e0ff */
[----:B------:R-:W-:Y:S02]  /*7ac0*/  SHF.R.U64 R5, R5, 0x3, RZ ;  /* 0x0000000305057819 */ /* 0x000fe400000012ff */
[----:B------:R-:W-:Y:S02]  /*7ad0*/  LOP3.LUT R3, R8, 0x380, RZ, 0xc0, !PT ;  /* 0x0000038008037812 */ /* 0x000fe400078ec0ff */
[----:B------:R-:W-:Y:S01]  /*7ae0*/  LOP3.LUT R4, R5, R20, RZ, 0x3c, !PT ;  /* 0x0000001405047212 */ /* 0x000fe200078e3cff */
[----:B------:R-:W-:Y:S01]  /*7af0*/  IMAD.MOV.U32 R5, RZ, RZ, R21 ;  /* 0x000000ffff057224 */ /* 0x000fe200078e0015 */
[----:B------:R-:W-:-:S04]  /*7b00*/  SHF.R.U64 R3, R3, 0x3, RZ ;  /* 0x0000000303037819 */ /* 0x000fc800000012ff */
[----:B------:R-:W-:Y:S02]  /*7b10*/  MOV R0, R4 ;  /* 0x0000000400007202 */ /* 0x000fe40000000f00 */
[----:B------:R-:W-:Y:S02]  /*7b20*/  F2FP.F16.F32.PACK_AB R4, R25, R24 ;  /* 0x000000181904723e */ /* 0x000fe400000000ff */
[----:B------:R-:W-:-:S05]  /*7b30*/  F2FP.F16.F32.PACK_AB R5, R27, R26 ;  /* 0x0000001a1b05723e */ /* 0x000fca00000000ff */
[----:B------:R1:W-:Y:S02]  /*7b40*/  STSM.16.M88.4 [R0], R4 ;  /* 0x0000000400007844 */ /* 0x0003e40000000200 */
[----:B-1----:R-:W-:Y:S01]  /*7b50*/  IMAD.X R5, RZ, RZ, R21, P0 ;  /* 0x000000ffff057224 */ /* 0x002fe200000e0615 */
[----:B------:R-:W-:Y:S02]  /*7b60*/  LOP3.LUT R4, R3, R8, RZ, 0x3c, !PT ;  /* 0x0000000803047212 */ /* 0x000fe400078e3cff */
[----:B------:R-:W-:Y:S02]  /*7b70*/  F2FP.F16.F32.PACK_AB R8, R33, R32 ;  /* 0x000000202108723e */ /* 0x000fe400000000ff */
[----:B------:R-:W-:Y:S02]  /*7b80*/  MOV R3, R4 ;  /* 0x0000000400037202 */ /* 0x000fe40000000f00 */
[----:B------:R-:W-:Y:S02]  /*7b90*/  IADD3 R5, P0, R20, 0x40, RZ ;  /* 0x0000004014057810 */ /* 0x000fe40007f1e0ff */
[----:B------:R-:W-:Y:S01]  /*7ba0*/  F2FP.F16.F32.PACK_AB R6, R45, R44 ;  /* 0x0000002c2d06723e */ /* 0x000fe200000000ff */
[----:B------:R1:W-:Y:S01]  /*7bb0*/  STSM.16.M88.4 [R3], R8 ;  /* 0x0000000803007844 */ /* 0x0003e20000000200 */
[----:B------:R-:W-:-:S02]  /*7bc0*/  LOP3.LUT R4, R5, 0x380, RZ, 0xc0, !PT ;  /* 0x0000038005047812 */ /* 0x000fc400078ec0ff */
[----:B------:R-:W-:Y:S02]  /*7bd0*/  F2FP.F16.F32.PACK_AB R7, R47, R46 ;  /* 0x0000002e2f07723e */ /* 0x000fe400000000ff */
[----:B------:R-:W-:-:S04]  /*7be0*/  SHF.R.U64 R4, R4, 0x3, RZ ;  /* 0x0000000304047819 */ /* 0x000fc800000012ff */
[----:B------:R-:W-:Y:S01]  /*7bf0*/  LOP3.LUT R4, R4, R5, RZ, 0x3c, !PT ;  /* 0x0000000504047212 */ /* 0x000fe200078e3cff */
[----:B------:R-:W-:-:S05]  /*7c00*/  IMAD.X R5, RZ, RZ, R21, P0 ;  /* 0x000000ffff057224 */ /* 0x000fca00000e0615 */
[----:B------:R-:W-:Y:S02]  /*7c10*/  MOV R0, R4 ;  /* 0x0000000400007202 */ /* 0x000fe40000000f00 */
[----:B-1----:R-:W-:Y:S02]  /*7c20*/  IADD3 R8, P0, R20, 0x60, RZ ;  /* 0x0000006014087810 */ /* 0x002fe40007f1e0ff */
[----:B------:R-:W-:Y:S02]  /*7c30*/  F2FP.F16.F32.PACK_AB R4, R41, R40 ;  /* 0x000000282904723e */ /* 0x000fe400000000ff */
[----:B------:R-:W-:Y:S02]  /*7c40*/  LOP3.LUT R3, R8, 0x380, RZ, 0xc0, !PT ;  /* 0x0000038008037812 */ /* 0x000fe400078ec0ff */
[----:B------:R-:W-:Y:S02]  /*7c50*/  F2FP.F16.F32.PACK_AB R5, R43, R42 ;  /* 0x0000002a2b05723e */ /* 0x000fe400000000ff */
[----:B------:R-:W-:-:S02]  /*7c60*/  SHF.R.U64 R3, R3, 0x3, RZ ;  /* 0x0000000303037819 */ /* 0x000fc400000012ff */
[----:B------:R-:W-:Y:S01]  /*7c70*/  F2FP.F16.F32.PACK_AB R9, R51, R50 ;  /* 0x000000323309723e */ /* 0x000fe200000000ff */
[----:B------:R1:W-:Y:S01]  /*7c80*/  STSM.16.M88.4 [R0], R4 ;  /* 0x0000000400007844 */ /* 0x0003e20000000200 */
[----:B------:R-:W-:Y:S02]  /*7c90*/  F2FP.F16.F32.PACK_AB R10, R53, R52 ;  /* 0x00000034350a723e */ /* 0x000fe400000000ff */
[----:B------:R-:W-:Y:S01]  /*7ca0*/  F2FP.F16.F32.PACK_AB R11, R55, R54 ;  /* 0x00000036370b723e */ /* 0x000fe200000000ff */
[----:B-1----:R-:W-:Y:S01]  /*7cb0*/  IMAD.X R5, RZ, RZ, R21, P0 ;  /* 0x000000ffff057224 */ /* 0x002fe200000e0615 */
[----:B------:R-:W-:Y:S02]  /*7cc0*/  LOP3.LUT R4, R3, R8, RZ, 0x3c, !PT ;  /* 0x0000000803047212 */ /* 0x000fe400078e3cff */
[----:B------:R-:W-:Y:S02]  /*7cd0*/  F2FP.F16.F32.PACK_AB R8, R49, R48 ;  /* 0x000000303108723e */ /* 0x000fe400000000ff */
[----:B------:R-:W-:-:S02]  /*7ce0*/  MOV R3, R4 ;  /* 0x0000000400037202 */ /* 0x000fc40000000f00 */
[----:B------:R-:W-:Y:S02]  /*7cf0*/  IADD3 R5, P0, R20, 0x2000, RZ ;  /* 0x0000200014057810 */ /* 0x000fe40007f1e0ff */
[----:B------:R-:W-:Y:S01]  /*7d00*/  F2FP.F16.F32.PACK_AB R6, R61, R60 ;  /* 0x0000003c3d06723e */ /* 0x000fe200000000ff */
[----:B------:R1:W-:Y:S01]  /*7d10*/  STSM.16.M88.4 [R3], R8 ;  /* 0x0000000803007844 */ /* 0x0003e20000000200 */
[----:B------:R-:W-:Y:S02]  /*7d20*/  LOP3.LUT R4, R5, 0x380, RZ, 0xc0, !PT ;  /* 0x0000038005047812 */ /* 0x000fe400078ec0ff */
        /* <DEDUP_REMOVED lines=117> */
[----:B------:R-:W-:Y:S01]  /*8480*/  LOP3.LUT R3, R8, 0x380, RZ, 0xc0, !PT ;  /* 0x0000038008037812 */ /* 0x000fe200078ec0ff */
[----:B------:R-:W-:Y:S01]  /*8490*/  IMAD.X R21, RZ, RZ, R21, P0 ;  /* 0x000000ffff157224 */ /* 0x000fe200000e0615 */
[----:B------:R-:W-:Y:S02]  /*84a0*/  F2FP.F16.F32.PACK_AB R5, R139, R138 ;  /* 0x0000008a8b05723e */ /* 0x000fe400000000ff */
[----:B------:R-:W-:-:S02]  /*84b0*/  SHF.R.U64 R3, R3, 0x3, RZ ;  /* 0x0000000303037819 */ /* 0x000fc400000012ff */
[----:B------:R-:W-:Y:S01]  /*84c0*/  F2FP.F16.F32.PACK_AB R9, R147, R146 ;  /* 0x000000929309723e */ /* 0x000fe200000000ff */
[----:B------:R1:W-:Y:S01]  /*84d0*/  STSM.16.M88.4 [R0], R4 ;  /* 0x0000000400007844 */ /* 0x0003e20000000200 */
[----:B------:R-:W-:Y:S02]  /*84e0*/  LOP3.LUT R20, R3, R8, RZ, 0x3c, !PT ;  /* 0x0000000803147212 */ /* 0x000fe400078e3cff */
[----:B------:R-:W-:Y:S02]  /*84f0*/  F2FP.F16.F32.PACK_AB R8, R145, R144 ;  /* 0x000000909108723e */ /* 0x000fe400000000ff */
[----:B------:R-:W-:Y:S02]  /*8500*/  MOV R20, R20 ;  /* 0x0000001400147202 */ /* 0x000fe40000000f00 */
[----:B------:R-:W-:Y:S02]  /*8510*/  F2FP.F16.F32.PACK_AB R10, R149, R148 ;  /* 0x00000094950a723e */ /* 0x000fe400000000ff */
[----:B------:R-:W-:-:S02]  /*8520*/  F2FP.F16.F32.PACK_AB R11, R151, R150 ;  /* 0x00000096970b723e */ /* 0x000fc400000000ff */
[----:B------:R-:W-:-:S03]  /*8530*/  ISETP.NE.U32.AND P0, PT, RZ, UR10, PT ;  /* 0x0000000aff007c0c */ /* 0x000fc6000bf05070 */
[----:B------:R2:W-:Y:S01]  /*8540*/  STSM.16.M88.4 [R20], R8 ;  /* 0x0000000814007844 */ /* 0x0005e20000000200 */
[----:B------:R-:W-:Y:S01]  /*8550*/  BAR.SYNC.DEFER_BLOCKING 0x1, 0x100 ;  /* 0x0044000000007b1d */ /* 0x000fe20000010000 */
[----:B------:R-:W-:Y:S01]  /*8560*/  ISETP.NE.AND.EX P0, PT, RZ, UR11, PT, P0 ;  /* 0x0000000bff007c0c */ /* 0x000fe2000bf05300 */
[----:B-1----:R-:W-:Y:S01]  /*8570*/  IMAD.U32 R4, RZ, RZ, UR8 ;  /* 0x00000008ff047e24 */ /* 0x002fe2000f8e00ff */
[----:B------:R-:W-:Y:S01]  /*8580*/  UIADD3.X UR8, UR12, UR11, URZ, UP0, !UPT ;  /* 0x0000000b0c087290 */ /* 0x000fe200087fe43f */
[----:B------:R-:W-:-:S05]  /*8590*/  IMAD.U32 R5, RZ, RZ, UR9 ;  /* 0x00000009ff057e24 */ /* 0x000fca000f8e00ff */
[----:B------:R1:W3:Y:S02]  /*85a0*/  @P1 LDG.E R3, desc[UR50][R4.64] ;  /* 0x0000003204031981 */ /* 0x0002e4000c1e1900 */
[----:B-1----:R-:W-:Y:S01]  /*85b0*/  IMAD.U32 R4, RZ, RZ, UR4 ;  /* 0x00000004ff047e24 */ /* 0x002fe2000f8e00ff */
[----:B------:R-:W-:Y:S01]  /*85c0*/  UISETP.NE.AND UP0, UPT, UR45, URZ, UPT ;  /* 0x0000003f2d00728c */ /* 0x000fe2000bf05270 */
[----:B------:R-:W-:Y:S01]  /*85d0*/  IMAD.U32 R5, RZ, RZ, UR8 ;  /* 0x00000008ff057e24 */ /* 0x000fe2000f8e00ff */
[----:B------:R-:W-:-:S04]  /*85e0*/  ULDC UR4, c[0x0][0xad4] ;  /* 0x0002b50000047ab9 */ /* 0x000fc80000000800 */
[----:B------:R2:W5:Y:S01]  /*85f0*/  @P0 LDG.E R0, desc[UR50][R4.64] ;  /* 0x0000003204000981 */ /* 0x000562000c1e1900 */
[----:B------:R-:W-:Y:S01]  /*8600*/  ULDC UR8, c[0x0][0xa88] ;  /* 0x0002a20000087ab9 */ /* 0x000fe20000000800 */
[----:B------:R-:W-:Y:S01]  /*8610*/  USEL UR45, UR45, UR4, UP0 ;  /* 0x000000042d2d7287 */ /* 0x000fe20008000000 */
[----:B---3--:R-:W-:Y:S01]  /*8620*/  @P1 R2UR UR8, R3 ;  /* 0x00000000030812ca */ /* 0x008fe200000e0000 */
[----:B--2---:R-:W-:-:S14]  /*8630*/  @P1 BRA `(.L_x_3593) ;  /* 0x0000000000181947 */ /* 0x004fdc0003800000 */
[----:B------:R-:W-:Y:S05]  /*8640*/  @!P0 BRA `(.L_x_3593) ;  /* 0x0000000000148947 */ /* 0x000fea0003800000 */
[----:B------:R-:W2:Y:S04]  /*8650*/  LDG.E R6, desc[UR50][R4.64] ;  /* 0x0000003204067981 */ /* 0x000ea8000c1e1900 */
[----:B------:R-:W3:Y:S01]  /*8660*/  LDG.E R3, desc[UR50][R4.64+0x4] ;  /* 0x0000043204037981 */ /* 0x000ee2000c1e1900 */
[----:B--2---:R-:W-:Y:S02]  /*8670*/  R2UR UR4, R6 ;  /* 0x00000000060472ca */ /* 0x004fe400000e0000 */
[----:B---3--:R-:W-:-:S13]  /*8680*/  R2UR UR8, R3 ;  /* 0x00000000030872ca */ /* 0x008fda00000e0000 */
[----:B------:R-:W-:-:S12]  /*8690*/  UIADD3 UR8, -UR4, UR8, URZ ;  /* 0x0000000804087290 */ /* 0x000fd8000fffe13f */
.L_x_3593:
[----:B------:R-:W1:Y:S01]  /*86a0*/  SHFL.IDX PT, R3, R221, RZ, 0x1f ;  /* 0x00001fffdd037589 */ /* 0x000e6200000e0000 */
[----:B------:R-:W-:Y:S01]  /*86b0*/  UMOV UR4, URZ ;  /* 0x0000003f00047c82 */ /* 0x000fe20008000000 */
[----:B-----5:R-:W-:Y:S01]  /*86c0*/  @P0 R2UR UR4, R0 ;  /* 0x00000000000402ca */ /* 0x020fe200000e0000 */
[----:B------:R-:W-:Y:S02]  /*86d0*/  UISETP.NE.U32.AND UP0, UPT, UR10, URZ, UPT ;  /* 0x0000003f0a00728c */ /* 0x000fe4000bf05070 */
[----:B------:R-:W-:Y:S02]  /*86e0*/  UISETP.GT.AND UP1, UPT, UR45, 0x1, UPT ;  /* 0x000000012d00788c */ /* 0x000fe4000bf24270 */
[----:B------:R-:W-:-:S04]  /*86f0*/  UISETP.NE.AND.EX UP0, UPT, UR11, URZ, UPT, UP0 ;  /* 0x0000003f0b00728c */ /* 0x000fc8000bf05300 */
[----:B------:R-:W-:Y:S01]  /*8700*/  PLOP3.LUT P1, PT, PT, PT, UP1, 0x80, 0x0 ;  /* 0x000000000000781c */ /* 0x000fe20003f2f018 */
[----:B------:R-:W-:-:S03]  /*8710*/  USEL UR9, UR40, URZ, !UP0 ;  /* 0x0000003f28097287 */ /* 0x000fc6000c000000 */
[----:B------:R-:W-:Y:S01]  /*8720*/  USHF.R.S32.HI UR18, URZ, 0x1f, UR4 ;  /* 0x0000001f3f127899 */ /* 0x000fe20008011404 */
[----:B-1----:R-:W-:-:S13]  /*8730*/  ISETP.NE.AND P0, PT, R3, RZ, PT ;  /* 0x000000ff0300720c */ /* 0x002fda0003f05270 */
[----:B------:R-:W-:Y:S05]  /*8740*/  @P0 BRA `(.L_x_3594) ;  /* 0x0000000400080947 */ /* 0x000fea0003800000 */
[----:B------:R-:W2:Y:S01]  /*8750*/  LDL R6, [R1+0x30] ;  /* 0x0000300001067983 */ /* 0x000ea20000100800 */
[----:B------:R-:W1:Y:S01]  /*8760*/  LDC R0, c[0x0][0xbe8] ;  /* 0x0002fa00ff007b82 */ /* 0x000e620000000800 */
[----:B------:R-:W-:Y:S02]  /*8770*/  IMAD.U32 R9, RZ, RZ, UR43 ;  /* 0x0000002bff097e24 */ /* 0x000fe4000f8e00ff */
[----:B------:R-:W3:Y:S01]  /*8780*/  LDL R10, [R1+0x34] ;  /* 0x00003400010a7983 */ /* 0x000ee20000100800 */
[----:B------:R-:W-:Y:S01]  /*8790*/  UISETP.GT.AND UP1, UPT, UR45, 0x1, UPT ;  /* 0x000000012d00788c */ /* 0x000fe2000bf24270 */
[----:B------:R-:W-:Y:S01]  /*87a0*/  UMOV UR19, 0x9b8 ;  /* 0x000009b800137882 */ /* 0x000fe20000000000 */
[----:B-1----:R-:W-:Y:S02]  /*87b0*/  ISETP.NE.AND P0, PT, R0, 0x1, PT ;  /* 0x000000010000780c */ /* 0x002fe40003f05270 */
[----:B------:R-:W-:Y:S02]  /*87c0*/  USEL UR19, UR19, 0x978, UP1 ;  /* 0x0000097813137887 */ /* 0x000fe40008800000 */
[----:B------:R-:W-:-:S09]  /*87d0*/  UISETP.NE.U32.AND UP0, UPT, UR10, URZ, UPT ;  /* 0x0000003f0a00728c */ /* 0x000fd2000bf05070 */
[----:B------:R-:W1:Y:S08]  /*87e0*/  @P0 LDC R4, c[0x0][0xbec] ;  /* 0x0002fb00ff040b82 */ /* 0x000e700000000800 */
[----:B------:R-:W4:Y:S01]  /*87f0*/  @P0 LDC R5, c[0x0][0xbf0] ;  /* 0x0002fc00ff050b82 */ /* 0x000f220000000800 */
[----:B------:R-:W-:Y:S02]  /*8800*/  UISETP.NE.AND.EX UP0, UPT, UR11, URZ, UPT, UP0 ;  /* 0x0000003f0b00728c */ /* 0x000fe4000bf05300 */
[----:B------:R-:W-:-:S02]  /*8810*/  USEL UR16, UR44, URZ, UP1 ;  /* 0x0000003f2c107287 */ /* 0x000fc40008800000 */
[----:B------:R-:W-:Y:S01]  /*8820*/  USEL UR40, UR40, URZ, !UP0 ;  /* 0x0000003f28287287 */ /* 0x000fe2000c000000 */
[----:B------:R-:W-:Y:S01]  /*8830*/  ULDC.64 UR14, c[0x0][UR19+0x228] ;  /* 0x00008a00130e7abb */ /* 0x000fe20008000a00 */
[----:B------:R-:W-:Y:S01]  /*8840*/  ULDC.64 UR12, c[0x0][UR19+0x220] ;  /* 0x00008800130c7abb */ /* 0x000fe20008000a00 */
[----:B------:R-:W-:Y:S02]  /*8850*/  UIMAD.WIDE.U32 UR20, UR14, UR16, URZ ;  /* 0x000000100e1472a5 */ /* 0x000fe4000f8e003f */
[----:B------:R-:W-:Y:S02]  /*8860*/  UIMAD UR22, UR15, UR16, URZ ;  /* 0x000000100f1672a4 */ /* 0x000fe4000f8e023f */
[----:B------:R-:W-:Y:S01]  /*8870*/  UIMAD.WIDE.U32 UR14, UR12, UR40, URZ ;  /* 0x000000280c0e72a5 */ /* 0x000fe2000f8e003f */
[----:B------:R-:W-:Y:S01]  /*8880*/  ULDC.64 UR10, c[0x0][UR19+0x218] ;  /* 0x00008600130a7abb */ /* 0x000fe20008000a00 */
[----:B------:R-:W-:Y:S02]  /*8890*/  USEL UR41, UR41, URZ, !UP0 ;  /* 0x0000003f29297287 */ /* 0x000fe4000c000000 */
[----:B------:R-:W-:-:S02]  /*88a0*/  UIMAD UR40, UR13, UR40, URZ ;  /* 0x000000280d2872a4 */ /* 0x000fc4000f8e023f */
[----:B------:R-:W-:Y:S02]  /*88b0*/  UIMAD.WIDE.U32 UR16, UR10, UR42, URZ ;  /* 0x0000002a0a1072a5 */ /* 0x000fe4000f8e003f */
[----:B------:R-:W-:Y:S02]  /*88c0*/  UIMAD UR10, UR11, UR42, URZ ;  /* 0x0000002a0b0a72a4 */ /* 0x000fe4000f8e023f */
[----:B------:R-:W-:Y:S02]  /*88d0*/  UIMAD UR40, UR12, UR41, UR40 ;  /* 0x000000290c2872a4 */ /* 0x000fe4000f8e0228 */
[----:B------:R-:W-:Y:S02]  /*88e0*/  UIADD3 UR22, UR21, UR22, URZ ;  /* 0x0000001615167290 */ /* 0x000fe4000fffe03f */
[----:B------:R-:W-:Y:S02]  /*88f0*/  UIADD3 UR11, UR17, UR10, URZ ;  /* 0x0000000a110b7290 */ /* 0x000fe4000fffe03f */
[----:B------:R-:W-:-:S02]  /*8900*/  UIADD3 UR16, UP0, UP2, UR14, UR16, UR4 ;  /* 0x000000100e107290 */ /* 0x000fc4000fa1e004 */
[----:B------:R-:W-:-:S04]  /*8910*/  UIADD3 UR10, UR15, UR40, URZ ;  /* 0x000000280f0a7290 */ /* 0x000fc8000fffe03f */
[----:B------:R-:W-:Y:S01]  /*8920*/  UIADD3.X UR10, UR10, UR11, UR18, UP0, UP2 ;  /* 0x0000000b0a0a7290 */ /* 0x000fe200087e4412 */
[----:B------:R-:W-:Y:S02]  /*8930*/  IMAD.U32 R11, RZ, RZ, UR43 ;  /* 0x0000002bff0b7e24 */ /* 0x000fe4000f8e00ff */
[----:B--2---:R-:W-:-:S04]  /*8940*/  IMAD R9, R9, 0x40, R6 ;  /* 0x0000004009097824 */ /* 0x004fc800078e0206 */
[----:B-1----:R-:W-:-:S04]  /*8950*/  @P0 IMAD.HI.U32 R4, R9, R4, RZ ;  /* 0x0000000409040227 */ /* 0x002fc800078e00ff */
[----:B------:R-:W-:Y:S01]  /*8960*/  IMAD.MOV.U32 R3, RZ, RZ, R9 ;  /* 0x000000ffff037224 */ /* 0x000fe200078e0009 */
[----:B----4-:R-:W-:Y:S01]  /*8970*/  @P0 SHF.R.U32.HI R3, RZ, R5, R4 ;  /* 0x00000005ff030219 */ /* 0x010fe20000011604 */
[----:B------:R-:W-:Y:S02]  /*8980*/  IMAD.U32 R4, RZ, RZ, UR20 ;  /* 0x00000014ff047e24 */ /* 0x000fe4000f8e00ff */
[----:B------:R-:W-:Y:S02]  /*8990*/  IMAD.U32 R6, RZ, RZ, UR22 ;  /* 0x00000016ff067e24 */ /* 0x000fe4000f8e00ff */
[--C-:B------:R-:W-:Y:S01]  /*89a0*/  IMAD.MOV R7, RZ, RZ, -R3.reuse ;  /* 0x000000ffff077224 */ /* 0x100fe200078e0a03 */
[----:B------:R-:W-:Y:S02]  /*89b0*/  IADD3 R4, P0, P2, R3, UR16, R4 ;  /* 0x0000001003047c10 */ /* 0x000fe4000fa1e004 */
[----:B------:R-:W-:Y:S01]  /*89c0*/  SHF.R.S32.HI R3, RZ, 0x1f, R3 ;  /* 0x0000001fff037819 */ /* 0x000fe20000011403 */
[----:B------:R-:W-:-:S03]  /*89d0*/  IMAD R7, R0, R7, R9 ;  /* 0x0000000700077224 */ /* 0x000fc600078e0209 */
[----:B------:R-:W-:Y:S01]  /*89e0*/  IADD3.X R5, R3, UR10, R6, P0, P2 ;  /* 0x0000000a03057c10 */ /* 0x000fe200087e4406 */
[----:B------:R-:W-:Y:S01]  /*89f0*/  ULDC.64 UR10, c[0x0][UR19+0x210] ;  /* 0x00008400130a7abb */ /* 0x000fe20008000a00 */
[----:B------:R-:W-:Y:S01]  /*8a00*/  SHF.R.S32.HI R3, RZ, 0x1f, R7 ;  /* 0x0000001fff037819 */ /* 0x000fe20000011407 */
[C---:B------:R-:W-:Y:S02]  /*8a10*/  IMAD R6, R7.reuse, UR11, RZ ;  /* 0x0000000b07067c24 */ /* 0x040fe4000f8e02ff */
[----:B------:R-:W-:-:S04]  /*8a20*/  IMAD.WIDE.U32 R4, R7, UR10, R4 ;  /* 0x0000000a07047c25 */ /* 0x000fc8000f8e0004 */
[----:B------:R-:W-:Y:S01]  /*8a30*/  IMAD R3, R3, UR10, R6 ;  /* 0x0000000a03037c24 */ /* 0x000fe2000f8e0206 */
[----:B------:R-:W-:Y:S01]  /*8a40*/  ULDC.64 UR10, c[0x0][0xba8] ;  /* 0x0002ea00000a7ab9 */ /* 0x000fe20000000a00 */
[----:B------:R-:W-:Y:S01]  /*8a50*/  @!UP1 ULDC UR10, c[0x0][0xb50] ;  /* 0x0002d400000a9ab9 */ /* 0x000fe20000000800 */
[----:B------:R-:W-:Y:S01]  /*8a60*/  @!UP1 ULDC UR11, c[0x0][0xb54] ;  /* 0x0002d500000b9ab9 */ /* 0x000fe20000000800 */
[----:B------:R-:W-:Y:S01]  /*8a70*/  IMAD.IADD R3, R5, 0x1, R3 ;  /* 0x0000000105037824 */ /* 0x000fe200078e0203 */
[----:B------:R-:W-:-:S04]  /*8a80*/  LEA R8, P0, R4, UR10, 0x2 ;  /* 0x0000000a04087c11 */ /* 0x000fc8000f8010ff */
[----:B------:R-:W-:Y:S01]  /*8a90*/  LEA.HI.X R9, R4, UR11, R3, 0x2, P0 ;  /* 0x0000000b04097c11 */ /* 0x000fe200080f1403 */
[----:B---3--:R-:W-:Y:S01]  /*8aa0*/  IMAD.MOV R3, RZ, RZ, -R10 ;  /* 0x000000ffff037224 */ /* 0x008fe200078e0a0a */
[----:B------:R-:W-:Y:S04]  /*8ab0*/  SHFL.IDX PT, R4, R8, RZ, 0x1c1f ;  /* 0x001c1fff08047589 */ /* 0x000fe800000e0000 */
[----:B------:R-:W-:Y:S01]  /*8ac0*/  ISETP.NE.AND P0, PT, R222, R3, PT ;  /* 0x00000003de00720c */ /* 0x000fe20003f05270 */
[----:B------:R-:W1:Y:S01]  /*8ad0*/  SHFL.IDX PT, R5, R9, RZ, 0x1c1f ;  /* 0x001c1fff09057589 */ /* 0x000e6200000e0000 */
[----:B------:R-:W-:Y:S02]  /*8ae0*/  IMAD R3, R0, UR8, RZ ;  /* 0x0000000800037c24 */ /* 0x000fe4000f8e02ff */
[----:B------:R-:W-:Y:S01]  /*8af0*/  IMAD R0, R11, 0x40, R16 ;  /* 0x000000400b007824 */ /* 0x000fe200078e0210 */
[----:B------:R-:W-:Y:S04]  /*8b00*/  SHFL.IDX PT, R6, R8, 0x1, 0x1c1f ;  /* 0x003c1f0008067f89 */ /* 0x000fe800000e0000 */
[----:B------:R-:W2:Y:S01]  /*8b10*/  SHFL.IDX PT, R7, R9, 0x1, 0x1c1f ;  /* 0x003c1f0009077f89 */ /* 0x000ea200000e0000 */
[C---:B------:R-:W-:Y:S01]  /*8b20*/  ISETP.GE.OR P2, PT, R0.reuse, R3, P0 ;  /* 0x000000030000720c */ /* 0x040fe20000746670 */
[----:B------:R-:W-:-:S05]  /*8b30*/  VIADD R0, R0, 0x8 ;  /* 0x0000000800007836 */ /* 0x000fca0000000000 */
[----:B------:R-:W-:-:S07]  /*8b40*/  ISETP.GE.OR P0, PT, R0, R3, P0 ;  /* 0x000000030000720c */ /* 0x000fce0000706670 */
[----:B-1----:R1:W-:Y:S06]  /*8b50*/  @!P2 ST.E desc[UR50][R4.64], R12 ;  /* 0x0000000c0400a985 */ /* 0x0023ec000c101932 */
[----:B--2---:R1:W-:Y:S02]  /*8b60*/  @!P0 ST.E desc[UR50][R6.64], R13 ;  /* 0x0000000d06008985 */ /* 0x0043e4000c101932 */
.L_x_3594:
[----:B------:R-:W-:Y:S05]  /*8b70*/  @P1 BRA `(.L_x_3595) ;  /* 0x0000001000681947 */ /* 0x000fea0003800000 */
[----:B------:R-:W2:Y:S01]  /*8b80*/  S2R R0, SR_TID.X ;  /* 0x0000000000007919 */ /* 0x000ea20000002100 */
[----:B------:R-:W3:Y:S01]  /*8b90*/  LDC R82, c[0x0][0xbe8] ;  /* 0x0002fa00ff527b82 */ /* 0x000ee20000000800 */
[----:B------:R-:W-:Y:S01]  /*8ba0*/  ULDC UR14, c[0x0][0xac8] ;  /* 0x0002b200000e7ab9 */ /* 0x000fe20000000800 */
[----:B------:R-:W-:Y:S01]  /*8bb0*/  ULDC.64 UR12, c[0x0][0xaa0] ;  /* 0x0002a800000c7ab9 */ /* 0x000fe20000000a00 */
[----:B--2---:R-:W-:-:S05]  /*8bc0*/  VIADD R0, R0, 0xffffff80 ;  /* 0xffffff8000007836 */ /* 0x004fca0000000000 */
[----:B------:R-:W-:-:S04]  /*8bd0*/  SHF.R.S32.HI R3, RZ, 0x1f, R0 ;  /* 0x0000001fff037819 */ /* 0x000fc80000011400 */
[----:B------:R-:W-:-:S04]  /*8be0*/  LEA.HI R20, R3, R0, RZ, 0x3 ;  /* 0x0000000003147211 */ /* 0x000fc800078f18ff */
[----:B------:R-:W-:-:S05]  /*8bf0*/  SHF.R.S32.HI R3, RZ, 0x3, R20 ;  /* 0x00000003ff037819 */ /* 0x000fca0000011414 */
[----:B-1----:R-:W-:-:S04]  /*8c00*/  IMAD R5, R3, 0x40, R2 ;  /* 0x0000004003057824 */ /* 0x002fc800078e0202 */
[----:B------:R-:W-:-:S03]  /*8c10*/  IMAD.WIDE R14, R5, 0x2, R14 ;  /* 0x00000002050e7825 */ /* 0x000fc600078e020e */
[C---:B------:R-:W-:Y:S02]  /*8c20*/  IADD3 R41, P2, R14.reuse, 0x7000, RZ ;  /* 0x000070000e297810 */ /* 0x040fe40007f5e0ff */
[----:B------:R-:W-:Y:S02]  /*8c30*/  IADD3 R33, P0, R14, 0x5000, RZ ;  /* 0x000050000e217810 */ /* 0x000fe40007f1e0ff */
[----:B------:R-:W-:Y:S02]  /*8c40*/  LOP3.LUT R40, R41, 0x380, RZ, 0xc0, !PT ;  /* 0x0000038029287812 */ /* 0x000fe400078ec0ff */
[----:B------:R-:W-:Y:S02]  /*8c50*/  LOP3.LUT R32, R33, 0x380, RZ, 0xc0, !PT ;  /* 0x0000038021207812 */ /* 0x000fe400078ec0ff */
[----:B------:R-:W-:Y:S02]  /*8c60*/  SHF.R.U64 R40, R40, 0x3, RZ ;  /* 0x0000000328287819 */ /* 0x000fe400000012ff */
[----:B------:R-:W-:-:S02]  /*8c70*/  IADD3 R37, P1, R14, 0x6000, RZ ;  /* 0x000060000e257810 */ /* 0x000fc40007f3e0ff */
[----:B------:R-:W-:Y:S01]  /*8c80*/  LOP3.LUT R40, R40, R41, RZ, 0x3c, !PT ;  /* 0x0000002928287212 */ /* 0x000fe200078e3cff */
[--C-:B------:R-:W-:Y:S01]  /*8c90*/  IMAD.X R41, RZ, RZ, R15.reuse, P2 ;  /* 0x000000ffff297224 */ /* 0x100fe200010e060f */
[----:B------:R-:W-:Y:S02]  /*8ca0*/  IADD3 R69, P2, R14, 0xe000, RZ ;  /* 0x0000e0000e457810 */ /* 0x000fe40007f5e0ff */
[----:B------:R-:W-:Y:S02]  /*8cb0*/  SHF.R.U64 R32, R32, 0x3, RZ ;  /* 0x0000000320207819 */ /* 0x000fe400000012ff */
[----:B------:R-:W-:Y:S01]  /*8cc0*/  LOP3.LUT R68, R69, 0x380, RZ, 0xc0, !PT ;  /* 0x0000038045447812 */ /* 0x000fe200078ec0ff */
[----:B------:R-:W-:Y:S01]  /*8cd0*/  UIMAD UR18, UR18, UR12, URZ ;  /* 0x0000000c121272a4 */ /* 0x000fe2000f8e023f */
[----:B------:R-:W-:Y:S01]  /*8ce0*/  LOP3.LUT R36, R37, 0x380, RZ, 0xc0, !PT ;  /* 0x0000038025247812 */ /* 0x000fe200078ec0ff */
[----:B------:R-:W-:Y:S01]  /*8cf0*/  VIADD R87, R2, 0xc0 ;  /* 0x000000c002577836 */ /* 0x000fe20000000000 */
[----:B------:R-:W-:Y:S01]  /*8d00*/  SHF.R.U64 R68, R68, 0x3, RZ ;  /* 0x0000000344447819 */ /* 0x000fe200000012ff */
[----:B------:R-:W-:Y:S01]  /*8d10*/  UIMAD.WIDE.U32 UR10, UR4, UR12, URZ ;  /* 0x0000000c040a72a5 */ /* 0x000fe2000f8e003f */
[----:B------:R-:W-:Y:S01]  /*8d20*/  LOP3.LUT R32, R32, R33, RZ, 0x3c, !PT ;  /* 0x0000002120207212 */ /* 0x000fe200078e3cff */
[--C-:B------:R-:W-:Y:S01]  /*8d30*/  IMAD.X R33, RZ, RZ, R15.reuse, P0 ;  /* 0x000000ffff217224 */ /* 0x100fe200000e060f */
[----:B------:R-:W-:Y:S01]  /*8d40*/  LOP3.LUT R68, R68, R69, RZ, 0x3c, !PT ;  /* 0x0000004544447212 */ /* 0x000fe200078e3cff */
[----:B------:R-:W-:Y:S01]  /*8d50*/  IMAD.X R69, RZ, RZ, R15, P2 ;  /* 0x000000ffff457224 */ /* 0x000fe200010e060f */
[----:B---3--:R-:W-:Y:S01]  /*8d60*/  ISETP.NE.AND P2, PT, R82, 0x1, PT ;  /* 0x000000015200780c */ /* 0x008fe20003f45270 */
[----:B------:R-:W-:Y:S01]  /*8d70*/  VIADD R89, R2, 0x100 ;  /* 0x0000010002597836 */ /* 0x000fe20000000000 */
[----:B------:R-:W-:-:S02]  /*8d80*/  IADD3 R61, P0, R14, 0xc000, RZ ;  /* 0x0000c0000e3d7810 */ /* 0x000fc40007f1e0ff */
[----:B------:R-:W-:Y:S02]  /*8d90*/  IADD3 R9, P3, R14, 0x1000, RZ ;  /* 0x000010000e097810 */ /* 0x000fe40007f7e0ff */
[----:B------:R-:W-:Y:S02]  /*8da0*/  LOP3.LUT R81, R20, 0xfffffff8, RZ, 0xc0, !PT ;  /* 0xfffffff814517812 */ /* 0x000fe400078ec0ff */
[C---:B------:R-:W-:Y:S02]  /*8db0*/  IADD3 R13, P4, R14.reuse, 0x2000, RZ ;  /* 0x000020000e0d7810 */ /* 0x040fe40007f9e0ff */
[C---:B------:R-:W-:Y:S02]  /*8dc0*/  IADD3 R25, P5, R14.reuse, 0x3000, RZ ;  /* 0x000030000e197810 */ /* 0x040fe40007fbe0ff */
[----:B------:R-:W-:Y:S01]  /*8dd0*/  IADD3 R29, P6, R14, 0x4000, RZ ;  /* 0x000040000e1d7810 */ /* 0x000fe20007fde0ff */
[----:B------:R-:W1:Y:S01]  /*8de0*/  @P2 LDC R77, c[0x0][0xbec] ;  /* 0x0002fb00ff4d2b82 */ /* 0x000e620000000800 */
[----:B------:R-:W-:Y:S01]  /*8df0*/  SHF.R.U64 R36, R36, 0x3, RZ ;  /* 0x0000000324247819 */ /* 0x000fe200000012ff */
[----:B------:R-:W-:Y:S01]  /*8e00*/  UIMAD UR18, UR4, UR13, UR18 ;  /* 0x0000000d041272a4 */ /* 0x000fe2000f8e0212 */
[----:B------:R-:W-:Y:S01]  /*8e10*/  LOP3.LUT R60, R61, 0x380, RZ, 0xc0, !PT ;  /* 0x000003803d3c7812 */ /* 0x000fe200078ec0ff */
[----:B------:R-:W-:Y:S01]  /*8e20*/  VIADD R97, R2, 0x140 ;  /* 0x0000014002617836 */ /* 0x000fe20000000000 */
[----:B------:R-:W-:Y:S01]  /*8e30*/  LOP3.LUT R36, R36, R37, RZ, 0x3c, !PT ;  /* 0x0000002524247212 */ /* 0x000fe200078e3cff */
[----:B------:R-:W-:Y:S01]  /*8e40*/  IMAD.X R37, RZ, RZ, R15, P1 ;  /* 0x000000ffff257224 */ /* 0x000fe200008e060f */
[----:B------:R-:W-:Y:S01]  /*8e50*/  IADD3 R65, P1, R14, 0xd000, RZ ;  /* 0x0000d0000e417810 */ /* 0x000fe20007f3e0ff */
[----:B------:R-:W2:Y:S01]  /*8e60*/  @P2 LDC R79, c[0x0][0xbf0] ;  /* 0x0002fc00ff4f2b82 */ /* 0x000ea20000000800 */
[----:B------:R-:W-:Y:S01]  /*8e70*/  SHF.R.U64 R60, R60, 0x3, RZ ;  /* 0x000000033c3c7819 */ /* 0x000fe200000012ff */
[----:B------:R-:W-:Y:S01]  /*8e80*/  VIADD R93, R2, 0x180 ;  /* 0x00000180025d7836 */ /* 0x000fe20000000000 */
[----:B------:R-:W-:Y:S01]  /*8e90*/  LOP3.LUT R8, R9, 0x380, RZ, 0xc0, !PT ;  /* 0x0000038009087812 */ /* 0x000fe200078ec0ff */
[----:B------:R-:W-:Y:S01]  /*8ea0*/  IMAD.IADD R0, R0, 0x1, -R81 ;  /* 0x0000000100007824 */ /* 0x000fe200078e0a51 */
[----:B------:R-:W-:Y:S01]  /*8eb0*/  LOP3.LUT R64, R65, 0x380, RZ, 0xc0, !PT ;  /* 0x0000038041407812 */ /* 0x000fe200078ec0ff */
[----:B------:R-:W5:Y:S01]  /*8ec0*/  LD.E.128 R32, desc[UR50][R32.64] ;  /* 0x0000003220207980 */ /* 0x000f62000c101d00 */
[----:B------:R-:W-:Y:S01]  /*8ed0*/  LOP3.LUT R60, R60, R61, RZ, 0x3c, !PT ;  /* 0x0000003d3c3c7212 */ /* 0x000fe200078e3cff */
[----:B------:R-:W-:Y:S01]  /*8ee0*/  IMAD.X R61, RZ, RZ, R15, P0 ;  /* 0x000000ffff3d7224 */ /* 0x000fe200000e060f */
[----:B------:R-:W-:Y:S01]  /*8ef0*/  ISETP.GE.AND P0, PT, R185, UR14, PT ;  /* 0x0000000eb9007c0c */ /* 0x000fe2000bf06270 */
[----:B------:R-:W5:Y:S01]  /*8f00*/  LD.E.128 R40, desc[UR50][R40.64] ;  /* 0x0000003228287980 */ /* 0x000f62000c101d00 */
[----:B------:R-:W-:Y:S01]  /*8f10*/  SHF.R.U64 R8, R8, 0x3, RZ ;  /* 0x0000000308087819 */ /* 0x000fe200000012ff */
[----:B------:R-:W-:Y:S01]  /*8f20*/  ULDC.64 UR12, c[0x0][0xae8] ;  /* 0x0002ba00000c7ab9 */ /* 0x000fe20000000a00 */
[----:B------:R-:W-:Y:S01]  /*8f30*/  SHF.R.U64 R64, R64, 0x3, RZ ;  /* 0x0000000340407819 */ /* 0x000fe200000012ff */
[----:B------:R-:W-:Y:S01]  /*8f40*/  IMAD.U32 R81, RZ, RZ, UR43 ;  /* 0x0000002bff517e24 */ /* 0x000fe2000f8e00ff */
[----:B------:R-:W-:Y:S01]  /*8f50*/  SEL R76, RZ, 0xffffffff, P0 ;  /* 0xffffffffff4c7807 */ /* 0x000fe20000000000 */
[----:B------:R-:W-:Y:S01]  /*8f60*/  IMAD R0, R0, 0x20, R3 ;  /* 0x0000002000007824 */ /* 0x000fe200078e0203 */
[----:B------:R-:W-:Y:S01]  /*8f70*/  LOP3.LUT R8, R8, R9, RZ, 0x3c, !PT ;  /* 0x0000000908087212 */ /* 0x000fe200078e3cff */
[--C-:B------:R-:W-:Y:S01]  /*8f80*/  IMAD.X R9, RZ, RZ, R15.reuse, P3 ;  /* 0x000000ffff097224 */ /* 0x100fe200018e060f */
[----:B------:R-:W-:Y:S01]  /*8f90*/  ISETP.GE.AND P0, PT, R184, UR14, PT ;  /* 0x0000000eb8007c0c */ /* 0x000fe2000bf06270 */
[----:B------:R-:W5:Y:S01]  /*8fa0*/  LD.E.128 R68, desc[UR50][R68.64] ;  /* 0x0000003244447980 */ /* 0x000f62000c101d00 */
[----:B------:R-:W-:Y:S01]  /*8fb0*/  LOP3.LUT R64, R64, R65, RZ, 0x3c, !PT ;  /* 0x0000004140407212 */ /* 0x000fe200078e3cff */
[----:B------:R-:W-:Y:S01]  /*8fc0*/  IMAD.X R65, RZ, RZ, R15, P1 ;  /* 0x000000ffff417224 */ /* 0x000fe200008e060f */
[----:B------:R-:W-:Y:S01]  /*8fd0*/  IADD3 R45, P3, R14, 0x8000, RZ ;  /* 0x000080000e2d7810 */ /* 0x000fe20007f7e0ff */
[----:B------:R-:W-:Y:S01]  /*8fe0*/  IMAD.SHL.U32 R76, R76, 0x2, RZ ;  /* 0x000000024c4c7824 */ /* 0x000fe200078e00ff */
[----:B------:R-:W-:-:S02]  /*8ff0*/  ISETP.GE.AND P1, PT, R2, UR14, PT ;  /* 0x0000000e02007c0c */ /* 0x000fc4000bf26270 */
[----:B------:R-:W-:Y:S02]  /*9000*/  LOP3.LUT R12, R13, 0x380, RZ, 0xc0, !PT ;  /* 0x000003800d0c7812 */ /* 0x000fe400078ec0ff */
[----:B------:R-:W-:Y:S02]  /*9010*/  LOP3.LUT R24, R25, 0x380, RZ, 0xc0, !PT ;  /* 0x0000038019187812 */ /* 0x000fe400078ec0ff */
[----:B------:R-:W-:Y:S01]  /*9020*/  LOP3.LUT R28, R29, 0x380, RZ, 0xc0, !PT ;  /* 0x000003801d1c7812 */ /* 0x000fe200078ec0ff */
[----:B------:R-:W-:Y:S01]  /*9030*/  UIADD3 UR11, UR11, UR18, URZ ;  /* 0x000000120b0b7290 */ /* 0x000fe2000fffe03f */
[----:B------:R-:W-:Y:S01]  /*9040*/  SEL R20, RZ, 0xffffffff, P0 ;  /* 0xffffffffff147807 */ /* 0x000fe20000000000 */
[----:B------:R-:W-:Y:S01]  /*9050*/  IMAD R80, R81, 0x40, R0 ;  /* 0x0000004051507824 */ /* 0x000fe200078e0200 */
[----:B------:R-:W-:Y:S01]  /*9060*/  ISETP.GE.AND P0, PT, R87, UR14, PT ;  /* 0x0000000e57007c0c */ /* 0x000fe2000bf06270 */
[----:B------:R-:W-:Y:S01]  /*9070*/  USHF.R.S32.HI UR4, URZ, 0x1f, UR9 ;  /* 0x0000001f3f047899 */ /* 0x000fe20008011409 */
[----:B------:R-:W-:Y:S01]  /*9080*/  LOP3.LUT R44, R45, 0x380, RZ, 0xc0, !PT ;  /* 0x000003802d2c7812 */ /* 0x000fe200078ec0ff */
[----:B------:R-:W5:Y:S01]  /*9090*/  LD.E.128 R8, desc[UR50][R8.64] ;  /* 0x0000003208087980 */ /* 0x000f62000c101d00 */
[----:B------:R-:W-:Y:S01]  /*90a0*/  SEL R21, RZ, 0x1, P1 ;  /* 0x00000001ff157807 */ /* 0x000fe20000800000 */
[----:B------:R-:W-:Y:S01]  /*90b0*/  IMAD.SHL.U32 R20, R20, 0x4, RZ ;  /* 0x0000000414147824 */ /* 0x000fe200078e00ff */
[----:B------:R-:W-:Y:S01]  /*90c0*/  SHF.R.U64 R12, R12, 0x3, RZ ;  /* 0x000000030c0c7819 */ /* 0x000fe200000012ff */
[----:B------:R-:W5:Y:S01]  /*90d0*/  LD.E.128 R36, desc[UR50][R36.64] ;  /* 0x0000003224247980 */ /* 0x000f62000c101d00 */
[----:B------:R-:W-:-:S02]  /*90e0*/  SHF.R.U64 R24, R24, 0x3, RZ ;  /* 0x0000000318187819 */ /* 0x000fc400000012ff */
[----:B------:R-:W-:Y:S01]  /*90f0*/  SHF.R.U64 R28, R28, 0x3, RZ ;  /* 0x000000031c1c7819 */ /* 0x000fe200000012ff */
[----:B------:R-:W5:Y:S01]  /*9100*/  LD.E.128 R60, desc[UR50][R60.64] ;  /* 0x000000323c3c7980 */ /* 0x000f62000c101d00 */
[----:B------:R-:W-:Y:S02]  /*9110*/  SEL R0, RZ, 0xffffffff, P0 ;  /* 0xffffffffff007807 */ /* 0x000fe40000000000 */
[----:B------:R-:W-:Y:S01]  /*9120*/  SHF.R.U64 R44, R44, 0x3, RZ ;  /* 0x000000032c2c7819 */ /* 0x000fe200000012ff */
[----:B------:R-:W-:Y:S01]  /*9130*/  UIMAD.WIDE.U32 UR10, UR42, UR12, UR10 ;  /* 0x0000000c2a0a72a5 */ /* 0x000fe2000f8e000a */
[----:B------:R-:W-:Y:S01]  /*9140*/  LOP3.LUT R21, R76, 0x2, R21, 0xe2, !PT ;  /* 0x000000024c157812 */ /* 0x000fe200078ee215 */
[----:B------:R-:W5:Y:S01]  /*9150*/  LD.E.128 R64, desc[UR50][R64.64] ;  /* 0x0000003240407980 */ /* 0x000f62000c101d00 */
[----:B------:R-:W-:Y:S01]  /*9160*/  ISETP.GE.AND P0, PT, R89, UR14, PT ;  /* 0x0000000e59007c0c */ /* 0x000fe2000bf06270 */
[----:B------:R-:W-:Y:S01]  /*9170*/  IMAD.SHL.U32 R76, R0, 0x8, RZ ;  /* 0x00000008004c7824 */ /* 0x000fe200078e00ff */
        /* <DEDUP_REMOVED lines=8> */
[----:B------:R-:W-:Y:S01]  /*9200*/  IADD3 R49, P4, R14, 0x9000, RZ ;  /* 0x000090000e317810 */ /* 0x000fe20007f9e0ff */
[----:B-1----:R-:W-:Y:S01]  /*9210*/  @P2 IMAD.HI.U32 R0, R80, R77, RZ ;  /* 0x0000004d50002227 */ /* 0x002fe200078e00ff */
[C---:B------:R-:W-:Y:S01]  /*9220*/  IADD3 R53, P5, R14.reuse, 0xa000, RZ ;  /* 0x0000a0000e357810 */ /* 0x040fe20007fbe0ff */
[----:B------:R-:W-:Y:S01]  /*9230*/  UIMAD UR11, UR42, UR13, UR11 ;  /* 0x0000000d2a0b72a4 */ /* 0x000fe2000f8e020b */
[----:B------:R-:W-:Y:S01]  /*9240*/  IADD3 R57, P6, R14, 0xb000, RZ ;  /* 0x0000b0000e397810 */ /* 0x000fe20007fde0ff */
[----:B------:R-:W5:Y:S01]  /*9250*/  LD.E.128 R24, desc[UR50][R24.64] ;  /* 0x0000003218187980 */ /* 0x000f62000c101d00 */
[----:B------:R-:W-:Y:S01]  /*9260*/  LOP3.LUT R21, R20, 0x4, R21, 0xe2, !PT ;  /* 0x0000000414157812 */ /* 0x000fe200078ee215 */
[----:B------:R-:W-:Y:S01]  /*9270*/  ULDC.64 UR12, c[0x0][0xaf0] ;  /* 0x0002bc00000c7ab9 */ /* 0x000fe20000000a00 */
[----:B------:R-:W-:Y:S01]  /*9280*/  IADD3 R7, P3, R14, 0xf000, RZ ;  /* 0x0000f0000e077810 */ /* 0x000fe20007f7e0ff */
[----:B------:R-:W5:Y:S01]  /*9290*/  LD.E.128 R28, desc[UR50][R28.64] ;  /* 0x000000321c1c7980 */ /* 0x000f62000c101d00 */
[----:B------:R-:W-:Y:S01]  /*92a0*/  SEL R20, RZ, 0xffffffff, P0 ;  /* 0xffffffffff147807 */ /* 0x000fe20000000000 */
[----:B------:R-:W-:Y:S01]  /*92b0*/  UIMAD UR4, UR4, UR12, URZ ;  /* 0x0000000c040472a4 */ /* 0x000fe2000f8e023f */
[----:B------:R-:W-:Y:S01]  /*92c0*/  LOP3.LUT R48, R49, 0x380, RZ, 0xc0, !PT ;  /* 0x0000038031307812 */ /* 0x000fe200078ec0ff */
[----:B------:R-:W-:Y:S01]  /*92d0*/  IMAD.MOV.U32 R77, RZ, RZ, R80 ;  /* 0x000000ffff4d7224 */ /* 0x000fe200078e0050 */
[----:B------:R-:W-:Y:S01]  /*92e0*/  LOP3.LUT R52, R53, 0x380, RZ, 0xc0, !PT ;  /* 0x0000038035347812 */ /* 0x000fe200078ec0ff */
[----:B------:R-:W5:Y:S01]  /*92f0*/  LD.E.128 R44, desc[UR50][R44.64] ;  /* 0x000000322c2c7980 */ /* 0x000f62000c101d00 */
[----:B------:R-:W-:-:S02]  /*9300*/  LOP3.LUT R56, R57, 0x380, RZ, 0xc0, !PT ;  /* 0x0000038039387812 */ /* 0x000fc400078ec0ff */
[----:B------:R-:W-:Y:S01]  /*9310*/  LOP3.LUT R5, R14, 0x380, RZ, 0xc0, !PT ;  /* 0x000003800e057812 */ /* 0x000fe200078ec0ff */
[----:B------:R-:W-:Y:S01]  /*9320*/  UIMAD.WIDE.U32 UR10, UR9, UR12, UR10 ;  /* 0x0000000c090a72a5 */ /* 0x000fe2000f8e000a */
[----:B------:R-:W-:Y:S01]  /*9330*/  LOP3.LUT R6, R7, 0x380, RZ, 0xc0, !PT ;  /* 0x0000038007067812 */ /* 0x000fe200078ec0ff */
[----:B------:R-:W-:Y:S01]  /*9340*/  IMAD.X R73, RZ, RZ, R15, P3 ;  /* 0x000000ffff497224 */ /* 0x000fe200018e060f */
[----:B--2---:R-:W-:Y:S01]  /*9350*/  @P2 SHF.R.U32.HI R77, RZ, R79, R0 ;  /* 0x0000004fff4d2219 */ /* 0x004fe20000011600 */
[----:B------:R-:W-:Y:S01]  /*9360*/  IMAD.SHL.U32 R79, R20, 0x10, RZ ;  /* 0x00000010144f7824 */ /* 0x000fe200078e00ff */
[----:B------:R-:W-:Y:S01]  /*9370*/  LOP3.LUT R76, R76, 0x8, R21, 0xe2, !PT ;  /* 0x000000084c4c7812 */ /* 0x000fe200078ee215 */
[----:B------:R-:W-:Y:S01]  /*9380*/  UIMAD UR4, UR9, UR13, UR4 ;  /* 0x0000000d090472a4 */ /* 0x000fe2000f8e0204 */
[----:B------:R-:W-:Y:S02]  /*9390*/  SHF.R.U64 R48, R48, 0x3, RZ ;  /* 0x0000000330307819 */ /* 0x000fe400000012ff */
[----:B------:R-:W-:-:S02]  /*93a0*/  SHF.R.U64 R52, R52, 0x3, RZ ;  /* 0x0000000334347819 */ /* 0x000fc400000012ff */
[----:B------:R-:W-:Y:S02]  /*93b0*/  SHF.R.U64 R56, R56, 0x3, RZ ;  /* 0x0000000338387819 */ /* 0x000fe400000012ff */
[----:B------:R-:W-:Y:S02]  /*93c0*/  SHF.R.U64 R5, R5, 0x3, RZ ;  /* 0x0000000305057819 */ /* 0x000fe400000012ff */
[----:B------:R-:W-:Y:S01]  /*93d0*/  SHF.R.U64 R6, R6, 0x3, RZ ;  /* 0x0000000306067819 */ /* 0x000fe200000012ff */
[----:B------:R-:W-:Y:S01]  /*93e0*/  UIADD3 UR4, UR11, UR4, URZ ;  /* 0x000000040b047290 */ /* 0x000fe2000fffe03f */
[----:B------:R-:W-:Y:S01]  /*93f0*/  LOP3.LUT R76, R79, 0x10, R76, 0xe2, !PT ;  /* 0x000000104f4c7812 */ /* 0x000fe200078ee24c */
[----:B------:R-:W-:Y:S01]  /*9400*/  IMAD.MOV R79, RZ, RZ, -R77 ;  /* 0x000000ffff4f7224 */ /* 0x000fe200078e0a4d */
[----:B------:R-:W-:Y:S02]  /*9410*/  ISETP.GE.AND P0, PT, R97, UR14, PT ;  /* 0x0000000e61007c0c */ /* 0x000fe4000bf06270 */
[----:B------:R-:W-:Y:S01]  /*9420*/  LOP3.LUT R48, R48, R49, RZ, 0x3c, !PT ;  /* 0x0000003130307212 */ /* 0x000fe200078e3cff */
[--C-:B------:R-:W-:Y:S01]  /*9430*/  IMAD.X R49, RZ, RZ, R15.reuse, P4 ;  /* 0x000000ffff317224 */ /* 0x100fe200020e060f */
[----:B------:R-:W-:Y:S01]  /*9440*/  LOP3.LUT R52, R52, R53, RZ, 0x3c, !PT ;  /* 0x0000003534347212 */ /* 0x000fe200078e3cff */
[--C-:B------:R-:W-:Y:S01]  /*9450*/  IMAD.X R53, RZ, RZ, R15.reuse, P5 ;  /* 0x000000ffff357224 */ /* 0x100fe200028e060f */
[----:B------:R-:W-:Y:S01]  /*9460*/  LOP3.LUT R56, R56, R57, RZ, 0x3c, !PT ;  /* 0x0000003938387212 */ /* 0x000fe200078e3cff */
[--C-:B------:R-:W-:Y:S01]  /*9470*/  IMAD.X R57, RZ, RZ, R15.reuse, P6 ;  /* 0x000000ffff397224 */ /* 0x100fe200030e060f */
[----:B------:R-:W-:Y:S01]  /*9480*/  LOP3.LUT R4, R5, R14, RZ, 0x3c, !PT ;  /* 0x0000000e05047212 */ /* 0x000fe200078e3cff */
[----:B------:R-:W-:Y:S01]  /*9490*/  IMAD.MOV.U32 R5, RZ, RZ, R15 ;  /* 0x000000ffff057224 */ /* 0x000fe200078e000f */
[----:B------:R-:W-:-:S02]  /*94a0*/  LOP3.LUT R72, R6, R7, RZ, 0x3c, !PT ;  /* 0x0000000706487212 */ /* 0x000fc400078e3cff */
[----:B------:R-:W-:Y:S01]  /*94b0*/  SHF.R.S32.HI R78, RZ, 0x1f, R77 ;  /* 0x0000001fff4e7819 */ /* 0x000fe2000001144d */
[----:B------:R-:W-:Y:S01]  /*94c0*/  IMAD.U32 R20, RZ, RZ, UR10 ;  /* 0x0000000aff147e24 */ /* 0x000fe2000f8e00ff */
[----:B------:R-:W-:Y:S01]  /*94d0*/  SEL R0, RZ, 0xffffffff, P0 ;  /* 0xffffffffff007807 */ /* 0x000fe20000000000 */
[----:B------:R-:W-:Y:S01]  /*94e0*/  IMAD.U32 R21, RZ, RZ, UR11 ;  /* 0x0000000bff157e24 */ /* 0x000fe2000f8e00ff */
[----:B------:R-:W-:Y:S01]  /*94f0*/  ULDC.64 UR10, c[0x0][0xae0] ;  /* 0x0002b800000a7ab9 */ /* 0x000fe20000000a00 */
[----:B------:R-:W-:Y:S01]  /*9500*/  IMAD R79, R82, R79, R80 ;  /* 0x0000004f524f7224 */ /* 0x000fe200078e0250 */
[----:B------:R-:W5:Y:S01]  /*9510*/  LD.E.128 R4, desc[UR50][R4.64] ;  /* 0x0000003204047980 */ /* 0x000f62000c101d00 */
[----:B------:R-:W-:Y:S02]  /*9520*/  IMAD.U32 R21, RZ, RZ, UR4 ;  /* 0x00000004ff157e24 */ /* 0x000fe4000f8e00ff */
[----:B------:R-:W-:Y:S01]  /*9530*/  IMAD R78, R78, UR10, RZ ;  /* 0x0000000a4e4e7c24 */ /* 0x000fe2000f8e02ff */
[----:B------:R-:W5:Y:S01]  /*9540*/  LD.E.128 R12, desc[UR50][R12.64] ;  /* 0x000000320c0c7980 */ /* 0x000f62000c101d00 */
[----:B------:R-:W-:Y:S01]  /*9550*/  IMAD.SHL.U32 R83, R0, 0x20, RZ ;  /* 0x0000002000537824 */ /* 0x000fe200078e00ff */
[----:B------:R-:W-:-:S02]  /*9560*/  ISETP.GE.AND P0, PT, R93, UR14, PT ;  /* 0x0000000e5d007c0c */ /* 0x000fc4000bf06270 */
[----:B------:R-:W5:Y:S01]  /*9570*/  LD.E.128 R48, desc[UR50][R48.64] ;  /* 0x0000003230307980 */ /* 0x000f62000c101d00 */
[----:B------:R-:W-:-:S03]  /*9580*/  SHF.R.S32.HI R0, RZ, 0x1f, R79 ;  /* 0x0000001fff007819 */ /* 0x000fc6000001144f */
[----:B------:R-:W5:Y:S01]  /*9590*/  LD.E.128 R52, desc[UR50][R52.64] ;  /* 0x0000003234347980 */ /* 0x000f62000c101d00 */
[----:B------:R-:W-:-:S03]  /*95a0*/  IMAD.WIDE.U32 R20, R77, UR10, R20 ;  /* 0x0000000a4d147c25 */ /* 0x000fc6000f8e0014 */
[----:B------:R-:W5:Y:S01]  /*95b0*/  LD.E.128 R56, desc[UR50][R56.64] ;  /* 0x0000003238387980 */ /* 0x000f62000c101d00 */
[----:B------:R-:W-:Y:S01]  /*95c0*/  IMAD R81, R77, UR11, R78 ;  /* 0x0000000b4d517c24 */ /* 0x000fe2000f8e024e */
[----:B------:R-:W-:Y:S02]  /*95d0*/  ULDC.64 UR10, c[0x0][0xad8] ;  /* 0x0002b600000a7ab9 */ /* 0x000fe40000000a00 */
[----:B------:R-:W5:Y:S01]  /*95e0*/  LD.E.128 R72, desc[UR50][R72.64] ;  /* 0x0000003248487980 */ /* 0x000f62000c101d00 */
[----:B------:R-:W-:Y:S01]  /*95f0*/  VIADD R95, R2, 0x1c0 ;  /* 0x000001c0025f7836 */ /* 0x000fe20000000000 */
[----:B------:R-:W-:Y:S01]  /*9600*/  @!PT LDS RZ, [RZ] ;  /* 0x00000000fffff984 */ /* 0x000fe20000000800 */
[----:B------:R-:W-:Y:S01]  /*9610*/  @!PT LDS RZ, [RZ] ;  /* 0x00000000fffff984 */ /* 0x000fe20000000800 */
[----:B------:R-:W-:Y:S01]  /*9620*/  @!PT LDS RZ, [RZ] ;  /* 0x00000000fffff984 */ /* 0x000fe20000000800 */
[----:B------:R-:W-:Y:S01]  /*9630*/  @!PT LDS RZ, [RZ] ;  /* 0x00000000fffff984 */ /* 0x000fe20000000800 */
[----:B------:R1:W-:Y:S06]  /*9640*/  MEMBAR.ALL.CTA ;  /* 0x0000000000007992 */ /* 0x0003ec0000008000 */
[----:B-1----:R-:W1:Y:S01]  /*9650*/  FENCE.VIEW.ASYNC.S ;  /* 0x00000000000073c6 */ /* 0x002e620000000000 */
[----:B------:R-:W-:Y:S01]  /*9660*/  IMAD.U32 R90, RZ, RZ, UR43 ;  /* 0x0000002bff5a7e24 */ /* 0x000fe2000f8e00ff */
[----:B------:R-:W-:Y:S01]  /*9670*/  LOP3.LUT R76, R83, 0x20, R76, 0xe2, !PT ;  /* 0x00000020534c7812 */ /* 0x000fe200078ee24c */
[----:B------:R-:W-:Y:S01]  /*9680*/  IMAD.IADD R21, R21, 0x1, R81 ;  /* 0x0000000115157824 */ /* 0x000fe200078e0251 */
[----:B------:R-:W-:Y:S01]  /*9690*/  SEL R77, RZ, 0x40, P0 ;  /* 0x00000040ff4d7807 */ /* 0x000fe20000000000 */
[----:B------:R-:W-:Y:S01]  /*96a0*/  IMAD R78, R0, UR10, RZ ;  /* 0x0000000a004e7c24 */ /* 0x000fe2000f8e02ff */
[----:B------:R-:W-:Y:S01]  /*96b0*/  ISETP.GE.AND P0, PT, R95, UR14, PT ;  /* 0x0000000e5f007c0c */ /* 0x000fe2000bf06270 */
[----:B------:R-:W-:-:S02]  /*96c0*/  IMAD R90, R90, 0x40, R3 ;  /* 0x000000405a5a7824 */ /* 0x000fc400078e0203 */
[----:B------:R-:W-:Y:S01]  /*96d0*/  IMAD R91, R82, UR8, RZ ;  /* 0x00000008525b7c24 */ /* 0x000fe2000f8e02ff */
[----:B------:R-:W-:Y:S01]  /*96e0*/  LOP3.LUT R0, R76, R77, RZ, 0xfc, !PT ;  /* 0x0000004d4c007212 */ /* 0x000fe200078efcff */
[C---:B------:R-:W-:Y:S01]  /*96f0*/  IMAD R77, R79.reuse, UR11, R78 ;  /* 0x0000000b4f4d7c24 */ /* 0x040fe2000f8e024e */
[----:B------:R-:W-:Y:S01]  /*9700*/  UIADD3 UR4, UR39, 0x28c20, URZ ;  /* 0x00028c2027047890 */ /* 0x000fe2000fffe03f */
[----:B------:R-:W-:Y:S01]  /*9710*/  IMAD.WIDE.U32 R20, R79, UR10, R20 ;  /* 0x0000000a4f147c25 */ /* 0x000fe2000f8e0014 */
[----:B------:R-:W-:Y:S01]  /*9720*/  SEL R3, RZ, 0x80, P0 ;  /* 0x00000080ff037807 */ /* 0x000fe20000000000 */
[----:B------:R-:W-:Y:S01]  /*9730*/  ULDC.64 UR10, c[0x0][0xa80] ;  /* 0x0002a000000a7ab9 */ /* 0x000fe20000000a00 */
[----:B------:R-:W-:Y:S01]  /*9740*/  ISETP.GE.AND P0, PT, R90, R91, PT ;  /* 0x0000005b5a00720c */ /* 0x000fe20003f06270 */
[----:B------:R-:W-:Y:S01]  /*9750*/  IMAD.IADD R21, R21, 0x1, R77 ;  /* 0x0000000115157824 */ /* 0x000fe200078e024d */
[----:B------:R-:W-:Y:S01]  /*9760*/  UPRMT UR4, URZ, 0x654, UR4 ;  /* 0x000006543f047896 */ /* 0x000fe20008000004 */
[----:B------:R-:W-:-:S04]  /*9770*/  LEA R86, P1, R20, UR10, 0x1 ;  /* 0x0000000a14567c11 */ /* 0x000fc8000f8208ff */
[----:B------:R-:W-:Y:S01]  /*9780*/  LEA.HI.X R88, R20, UR11, R21, 0x1, P1 ;  /* 0x0000000b14587c11 */ /* 0x000fe200088f0c15 */
[----:B------:R-:W-:Y:S01]  /*9790*/  BSSY B1, `(.L_x_3596) ;  /* 0x000002c000017945 */ /* 0x000fe20003800000 */
[----:B-1----:R1:W2:Y:S02]  /*97a0*/  SHFL.IDX PT, R20, R86, RZ, 0x181f ;  /* 0x00181fff56147589 */ /* 0x0022a400000e0000 */
[----:B------:R-:W-:Y:S02]  /*97b0*/  SYNCS.ARRIVE.TRANS64.RED.A1T0 RZ, [UR4], RZ ;  /* 0x000000ffffff79a7 */ /* 0x000fe40008100404 */
[----:B------:R1:W3:Y:S01]  /*97c0*/  SHFL.IDX PT, R21, R88, RZ, 0x181f ;  /* 0x00181fff58157589 */ /* 0x0002e200000e0000 */
[----:B------:R-:W-:Y:S02]  /*97d0*/  LOP3.LUT R3, R0, R3, RZ, 0xfc, !PT ;  /* 0x0000000300037212 */ /* 0x000fe400078efcff */
[----:B0-----:R-:W-:Y:S01]  /*97e0*/  SHF.R.S32.HI R152, RZ, 0x1f, R185 ;  /* 0x0000001fff987819 */ /* 0x001fe200000114b9 */
[----:B------:R-:W-:Y:S06]  /*97f0*/  @P0 BRA `(.L_x_3597) ;  /* 0x0000000000940947 */ /* 0x000fec0003800000 */
[----:B------:R-:W-:Y:S02]  /*9800*/  ISETP.GE.AND P1, PT, R185, UR14, PT ;  /* 0x0000000eb9007c0c */ /* 0x000fe4000bf26270 */
[----:B------:R-:W-:Y:S02]  /*9810*/  ISETP.GE.AND P0, PT, R2, UR14, PT ;  /* 0x0000000e02007c0c */ /* 0x000fe4000bf06270 */
[----:B------:R-:W-:Y:S02]  /*9820*/  ISETP.GE.AND P4, PT, R184, UR14, PT ;  /* 0x0000000eb8007c0c */ /* 0x000fe4000bf86270 */
[----:B------:R-:W-:Y:S02]  /*9830*/  ISETP.GE.AND P3, PT, R87, UR14, PT ;  /* 0x0000000e57007c0c */ /* 0x000fe4000bf66270 */
[----:B------:R-:W-:Y:S02]  /*9840*/  SHF.R.S32.HI R81, RZ, 0x1f, R184 ;  /* 0x0000001fff517819 */ /* 0x000fe400000114b8 */
[----:B------:R-:W-:-:S02]  /*9850*/  SHF.R.S32.HI R83, RZ, 0x1f, R87 ;  /* 0x0000001fff537819 */ /* 0x000fc40000011457 */
[----:B------:R-:W-:Y:S02]  /*9860*/  SHF.R.S32.HI R85, RZ, 0x1f, R89 ;  /* 0x0000001fff557819 */ /* 0x000fe40000011459 */
[CC--:B--2---:R-:W-:Y:S01]  /*9870*/  @!P1 LEA R76, P2, R185.reuse, R20.reuse, 0x1 ;  /* 0x00000014b94c9211 */ /* 0x0c4fe200078408ff */
[----:B---3--:R-:W-:Y:S02]  /*9880*/  @!P0 IMAD.WIDE R78, R2, 0x2, R20 ;  /* 0x00000002024e8825 */ /* 0x008fe400078e0214 */
[----:B------:R-:W-:Y:S02]  /*9890*/  @!P4 LEA R80, P5, R184, R20, 0x1 ;  /* 0x00000014b850c211 */ /* 0x000fe400078a08ff */
[----:B------:R-:W-:Y:S01]  /*98a0*/  @!P1 LEA.HI.X R77, R185, R21, R152, 0x1, P2 ;  /* 0x00000015b94d9211 */ /* 0x000fe200010f0c98 */
[----:B-----5:R0:W-:Y:S01]  /*98b0*/  @!P0 ST.E.128 desc[UR50][R78.64], R4 ;  /* 0x000000044e008985 */ /* 0x0201e2000c101d32 */
[----:B------:R-:W-:Y:S02]  /*98c0*/  ISETP.GE.AND P2, PT, R89, UR14, PT ;  /* 0x0000000e59007c0c */ /* 0x000fe4000bf46270 */
[----:B------:R-:W-:Y:S01]  /*98d0*/  LOP3.LUT P0, RZ, R0, 0x40, RZ, 0xc0, !PT ;  /* 0x0000004000ff7812 */ /* 0x000fe2000780c0ff */
[----:B------:R2:W-:Y:S01]  /*98e0*/  @!P1 ST.E.128 desc[UR50][R76.64], R12 ;  /* 0x0000000c4c009985 */ /* 0x0005e2000c101d32 */
[----:B------:R-:W-:-:S02]  /*98f0*/  ISETP.GE.AND P1, PT, R97, UR14, PT ;  /* 0x0000000e61007c0c */ /* 0x000fc4000bf26270 */
[CC--:B------:R-:W-:Y:S02]  /*9900*/  @!P3 LEA R82, P6, R87.reuse, R20.reuse, 0x1 ;  /* 0x000000145752b211 */ /* 0x0c0fe400078c08ff */
[-C--:B------:R-:W-:Y:S02]  /*9910*/  @!P4 LEA.HI.X R81, R184, R21.reuse, R81, 0x1, P5 ;  /* 0x00000015b851c211 */ /* 0x080fe400028f0c51 */
[-C--:B------:R-:W-:Y:S02]  /*9920*/  @!P3 LEA.HI.X R83, R87, R21.reuse, R83, 0x1, P6 ;  /* 0x000000155753b211 */ /* 0x080fe400030f0c53 */
[----:B------:R-:W-:Y:S01]  /*9930*/  LOP3.LUT P6, RZ, R3, 0x80, RZ, 0xc0, !PT ;  /* 0x0000008003ff7812 */ /* 0x000fe200078cc0ff */
[----:B------:R4:W-:Y:S01]  /*9940*/  @!P4 ST.E.128 desc[UR50][R80.64], R28 ;  /* 0x0000001c5000c985 */ /* 0x0009e2000c101d32 */
[C---:B------:R-:W-:Y:S02]  /*9950*/  @!P2 LEA R84, P5, R89.reuse, R20, 0x1 ;  /* 0x000000145954a211 */ /* 0x040fe400078a08ff */
[----:B0-----:R-:W-:Y:S01]  /*9960*/  SHF.R.S32.HI R5, RZ, 0x1f, R97 ;  /* 0x0000001fff057819 */ /* 0x001fe20000011461 */
[----:B------:R4:W-:Y:S01]  /*9970*/  @!P3 ST.E.128 desc[UR50][R82.64], R36 ;  /* 0x000000245200b985 */ /* 0x0009e2000c101d32 */
[----:B------:R-:W-:-:S02]  /*9980*/  @!P2 LEA.HI.X R85, R89, R21, R85, 0x1, P5 ;  /* 0x000000155955a211 */ /* 0x000fc400028f0c55 */
[CC--:B------:R-:W-:Y:S02]  /*9990*/  @!P1 LEA R4, P5, R97.reuse, R20.reuse, 0x1 ;  /* 0x0000001461049211 */ /* 0x0c0fe400078a08ff */
[----:B------:R-:W-:Y:S01]  /*99a0*/  SHF.R.S32.HI R7, RZ, 0x1f, R93 ;  /* 0x0000001fff077819 */ /* 0x000fe2000001145d */
[----:B------:R4:W-:Y:S01]  /*99b0*/  @!P2 ST.E.128 desc[UR50][R84.64], R44 ;  /* 0x0000002c5400a985 */ /* 0x0009e2000c101d32 */
[-C--:B------:R-:W-:Y:S02]  /*99c0*/  @!P1 LEA.HI.X R5, R97, R21.reuse, R5, 0x1, P5 ;  /* 0x0000001561059211 */ /* 0x080fe400028f0c05 */
[C---:B------:R-:W-:Y:S02]  /*99d0*/  @P0 LEA R6, P5, R93.reuse, R20, 0x1 ;  /* 0x000000145d060211 */ /* 0x040fe400078a08ff */
[----:B--2---:R-:W-:Y:S01]  /*99e0*/  SHF.R.S32.HI R13, RZ, 0x1f, R95 ;  /* 0x0000001fff0d7819 */ /* 0x004fe2000001145f */
[----:B------:R4:W-:Y:S01]  /*99f0*/  @!P1 ST.E.128 desc[UR50][R4.64], R52 ;  /* 0x0000003404009985 */ /* 0x0009e2000c101d32 */
[----:B------:R-:W-:-:S02]  /*9a00*/  @P0 LEA.HI.X R7, R93, R21, R7, 0x1, P5 ;  /* 0x000000155d070211 */ /* 0x000fc400028f0c07 */
[----:B------:R-:W-:-:S03]  /*9a10*/  @P6 LEA R12, P5, R95, R20, 0x1 ;  /* 0x000000145f0c6211 */ /* 0x000fc600078a08ff */
[----:B------:R4:W-:Y:S01]  /*9a20*/  @P0 ST.E.128 desc[UR50][R6.64], R60 ;  /* 0x0000003c06000985 */ /* 0x0009e2000c101d32 */
[----:B------:R-:W-:-:S05]  /*9a30*/  @P6 LEA.HI.X R13, R95, R21, R13, 0x1, P5 ;  /* 0x000000155f0d6211 */ /* 0x000fca00028f0c0d */
[----:B------:R4:W-:Y:S04]  /*9a40*/  @P6 ST.E.128 desc[UR50][R12.64], R68 ;  /* 0x000000440c006985 */ /* 0x0009e8000c101d32 */
.L_x_3597:
[----:B------:R-:W-:Y:S05]  /*9a50*/  BSYNC B1 ;  /* 0x0000000000017941 */ /* 0x000fea0003800000 */
.L_x_3596:
[----:B----45:R-:W-:Y:S01]  /*9a60*/  VIADD R6, R90, 0x20 ;  /* 0x000000205a067836 */ /* 0x030fe20000000000 */
[----:B------:R0:W4:Y:S04]  /*9a70*/  SHFL.IDX PT, R5, R88, 0x1, 0x181f ;  /* 0x00381f0058057f89 */ /* 0x00012800000e0000 */
[----:B------:R-:W-:Y:S01]  /*9a80*/  ISETP.GE.AND P0, PT, R6, R91, PT ;  /* 0x0000005b0600720c */ /* 0x000fe20003f06270 */
[----:B------:R0:W0:-:S12]  /*9a90*/  SHFL.IDX PT, R4, R86, 0x1, 0x181f ;  /* 0x00381f0056047f89 */ /* 0x00001800000e0000 */
[----:B------:R-:W-:Y:S05]  /*9aa0*/  @P0 BRA `(.L_x_3598) ;  /* 0x0000002800280947 */ /* 0x000fea0003800000 */
[----:B------:R-:W-:Y:S02]  /*9ab0*/  ISETP.GE.AND P0, PT, R2, UR14, PT ;  /* 0x0000000e02007c0c */ /* 0x000fe4000bf06270 */
[----:B------:R-:W-:Y:S02]  /*9ac0*/  ISETP.GE.AND P4, PT, R185, UR14, PT ;  /* 0x0000000eb9007c0c */ /* 0x000fe4000bf86270 */
[----:B------:R-:W-:Y:S02]  /*9ad0*/  ISETP.GE.AND P3, PT, R184, UR14, PT ;  /* 0x0000000eb8007c0c */ /* 0x000fe4000bf66270 */
[----:B------:R-:W-:Y:S02]  /*9ae0*/  ISETP.GE.AND P2, PT, R87, UR14, PT ;  /* 0x0000000e57007c0c */ /* 0x000fe4000bf46270 */
[----:B------:R-:W-:Y:S02]  /*9af0*/  ISETP.GE.AND P1, PT, R89, UR14, PT ;  /* 0x0000000e59007c0c */ /* 0x000fe4000bf26270 */
[----:B------:R-:W-:-:S02]  /*9b00*/  SHF.R.S32.HI R15, RZ, 0x1f, R184 ;  /* 0x0000001fff0f7819 */ /* 0x000fc400000114b8 */
[----:B---3--:R-:W-:Y:S01]  /*9b10*/  SHF.R.S32.HI R21, RZ, 0x1f, R87 ;  /* 0x0000001fff157819 */ /* 0x008fe20000011457 */
[----:B0---4-:R-:W-:Y:S02]  /*9b20*/  @!P0 IMAD.WIDE R6, R2, 0x2, R4 ;  /* 0x0000000202068825 */ /* 0x011fe400078e0204 */
[-C--:B------:R-:W-:Y:S02]  /*9b30*/  @!P4 LEA R12, P5, R185, R4.reuse, 0x1 ;  /* 0x00000004b90cc211 */ /* 0x080fe400078a08ff */
[-C--:B------:R-:W-:Y:S01]  /*9b40*/  @!P3 LEA R14, P6, R184, R4.reuse, 0x1 ;  /* 0x00000004b80eb211 */ /* 0x080fe200078c08ff */
[----:B------:R0:W-:Y:S01]  /*9b50*/  @!P0 ST.E.128 desc[UR50][R6.64], R8 ;  /* 0x0000000806008985 */ /* 0x0001e2000c101d32 */
[----:B------:R-:W-:Y:S02]  /*9b60*/  ISETP.GE.AND P0, PT, R97, UR14, PT ;  /* 0x0000000e61007c0c */ /* 0x000fe4000bf06270 */
[----:B------:R-:W-:Y:S02]  /*9b70*/  @!P4 LEA.HI.X R13, R185, R5, R152, 0x1, P5 ;  /* 0x00000005b90dc211 */ /* 0x000fe400028f0c98 */
[----:B--2---:R-:W-:-:S02]  /*9b80*/  @!P2 LEA R20, P5, R87, R4, 0x1 ;  /* 0x000000045714a211 */ /* 0x004fc400078a08ff */
[-C--:B------:R-:W-:Y:S01]  /*9b90*/  @!P3 LEA.HI.X R15, R184, R5.reuse, R15, 0x1, P6 ;  /* 0x00000005b80fb211 */ /* 0x080fe200030f0c0f */
[----:B------:R2:W-:Y:S01]  /*9ba0*/  @!P4 ST.E.128 desc[UR50][R12.64], R24 ;  /* 0x000000180c00c985 */ /* 0x0005e2000c101d32 */
[----:B------:R-:W-:Y:S02]  /*9bb0*/  LOP3.LUT P6, RZ, R0, 0x40, RZ, 0xc0, !PT ;  /* 0x0000004000ff7812 */ /* 0x000fe400078cc0ff */
[----:B------:R-:W-:Y:S01]  /*9bc0*/  @!P2 LEA.HI.X R21, R87, R5, R21, 0x1, P5 ;  /* 0x000000055715a211 */ /* 0x000fe200028f0c15 */
[----:B------:R2:W-:Y:S01]  /*9bd0*/  @!P3 ST.E.128 desc[UR50][R14.64], R32 ;  /* 0x000000200e00b985 */ /* 0x0005e2000c101d32 */
[----:B------:R-:W-:-:S03]  /*9be0*/  SHF.R.S32.HI R0, RZ, 0x1f, R89 ;  /* 0x0000001fff007819 */ /* 0x000fc60000011459 */
[----:B------:R2:W-:Y:S01]  /*9bf0*/  @!P2 ST.E.128 desc[UR50][R20.64], R40 ;  /* 0x000000281400a985 */ /* 0x0005e2000c101d32 */
[----:B0-----:R-:W-:-:S04]  /*9c00*/  @!P1 LEA R6, P5, R89, R4, 0x1 ;  /* 0x0000000459069211 */ /* 0x001fc800078a08ff */
[-C--:B------:R-:W-:Y:S02]  /*9c10*/  @!P1 LEA.HI.X R7, R89, R5.reuse, R0, 0x1, P5 ;  /* 0x0000000559079211 */ /* 0x080fe400028f0c00 */
[----:B------:R-:W-:Y:S02]  /*9c20*/  SHF.R.S32.HI R0, RZ, 0x1f, R97 ;  /* 0x0000001fff007819 */ /* 0x000fe40000011461 */
[C---:B------:R-:W-:Y:S01]  /*9c30*/  @!P0 LEA R8, P5, R97.reuse, R4, 0x1 ;  /* 0x0000000461088211 */ /* 0x040fe200078a08ff */
[----:B------:R2:W-:Y:S03]  /*9c40*/  @!P1 ST.E.128 desc[UR50][R6.64], R48 ;  /* 0x0000003006009985 */ /* 0x0005e6000c101d32 */
[----:B------:R-:W-:Y:S02]  /*9c50*/  @!P0 LEA.HI.X R9, R97, R5, R0, 0x1, P5 ;  /* 0x0000000561098211 */ /* 0x000fe400028f0c00 */
[----:B------:R-:W-:-:S02]  /*9c60*/  SHF.R.S32.HI R0, RZ, 0x1f, R93 ;  /* 0x0000001fff007819 */ /* 0x000fc4000001145d */
[----:B------:R-:W-:Y:S01]  /*9c70*/  @P6 LEA R10, P5, R93, R4, 0x1 ;  /* 0x000000045d0a6211 */ /* 0x000fe200078a08ff */
[----:B------:R2:W-:Y:S01]  /*9c80*/  @!P0 ST.E.128 desc[UR50][R8.64], R56 ;  /* 0x0000003808008985 */ /* 0x0005e2000c101d32 */
[----:B------:R-:W-:Y:S02]  /*9c90*/  LOP3.LUT P0, RZ, R3, 0x80, RZ, 0xc0, !PT ;  /* 0x0000008003ff7812 */ /* 0x000fe4000780c0ff */
[----:B------:R-:W-:-:S05]  /*9ca0*/  @P6 LEA.HI.X R11, R93, R5, R0, 0x1, P5 ;  /* 0x000000055d0b6211 */ /* 0x000fca00028f0c00 */
[----:B------:R2:W-:Y:S06]  /*9cb0*/  @P6 ST.E.128 desc[UR50][R10.64], R64 ;  /* 0x000000400a006985 */ /* 0x0005ec000c101d32 */
[----:B------:R-:W-:Y:S05]  /*9cc0*/  @!P0 BRA `(.L_x_3598) ;  /* 0x0000002400a08947 */ /* 0x000fea0003800000 */
[----:B------:R-:W-:Y:S02]  /*9cd0*/  LEA R4, P0, R95, R4, 0x1 ;  /* 0x000000045f047211 */ /* 0x000fe400078008ff */
[----:B------:R-:W-:-:S04]  /*9ce0*/  SHF.R.S32.HI R0, RZ, 0x1f, R95 ;  /* 0x0000001fff007819 */ /* 0x000fc8000001145f */
[----:B------:R-:W-:-:S05]  /*9cf0*/  LEA.HI.X R5, R95, R5, R0, 0x1, P0 ;  /* 0x000000055f057211 */ /* 0x000fca00000f0c00 */
[----:B------:R0:W-:Y:S01]  /*9d00*/  ST.E.128 desc[UR50][R4.64], R72 ;  /* 0x0000004804007985 */ /* 0x0001e2000c101d32 */
[----:B------:R-:W-:Y:S05]  /*9d10*/  BRA `(.L_x_3598) ;  /* 0x00000024008c7947 */ /* 0x000fea0003800000 */
.L_x_3595:
[----:B------:R-:W2:Y:S01]  /*9d20*/  LDL R0, [R1+0x30] ;  /* 0x0000300001007983 */ /* 0x000ea20000100800 */
[----:B------:R-:W-:Y:S01]  /*9d30*/  ULDC.64 UR12, c[0x0][0xb08] ;  /* 0x0002c200000c7ab9 */ /* 0x000fe20000000a00 */
[----:B------:R-:W-:Y:S01]  /*9d40*/  ULDC UR14, c[0x0][0xbe8] ;  /* 0x0002fa00000e7ab9 */ /* 0x000fe20000000800 */
[----:B------:R-:W-:Y:S01]  /*9d50*/  UIMAD UR18, UR18, UR12, URZ ;  /* 0x0000000c121272a4 */ /* 0x000fe2000f8e023f */
[----:B------:R-:W-:Y:S01]  /*9d60*/  IMAD.U32 R9, RZ, RZ, UR43 ;  /* 0x0000002bff097e24 */ /* 0x000fe2000f8e00ff */
[----:B------:R-:W-:Y:S01]  /*9d70*/  UIMAD.WIDE.U32 UR10, UR4, UR12, URZ ;  /* 0x0000000c040a72a5 */ /* 0x000fe2000f8e003f */
[----:B------:R-:W-:Y:S01]  /*9d80*/  BSSY B1, `(.L_x_3599) ;  /* 0x00000d0000017945 */ /* 0x000fe20003800000 */
[----:B------:R-:W-:Y:S01]  /*9d90*/  UIMAD UR18, UR4, UR13, UR18 ;  /* 0x0000000d041272a4 */ /* 0x000fe2000f8e0212 */
[----:B------:R-:W-:Y:S01]  /*9da0*/  SHF.R.S32.HI R21, RZ, 0x1f, R197 ;  /* 0x0000001fff157819 */ /* 0x000fe200000114c5 */
[----:B------:R-:W-:Y:S01]  /*9db0*/  UISETP.NE.AND UP0, UPT, UR14, 0x1, UPT ;  /* 0x000000010e00788c */ /* 0x000fe2000bf05270 */
[----:B0-----:R-:W-:Y:S01]  /*9dc0*/  SHF.R.S32.HI R152, RZ, 0x1f, R198 ;  /* 0x0000001fff987819 */ /* 0x001fe200000114c6 */
[----:B------:R-:W-:Y:S01]  /*9dd0*/  UIADD3 UR11, UR11, UR18, URZ ;  /* 0x000000120b0b7290 */ /* 0x000fe2000fffe03f */
[----:B------:R-:W-:Y:S01]  /*9de0*/  SHF.R.S32.HI R153, RZ, 0x1f, R199 ;  /* 0x0000001fff997819 */ /* 0x000fe200000114c7 */
[----:B------:R-:W-:Y:S01]  /*9df0*/  ULDC.64 UR12, c[0x0][0xb38] ;  /* 0x0002ce00000c7ab9 */ /* 0x000fe20000000a00 */
[----:B------:R-:W-:Y:S01]  /*9e00*/  USHF.R.S32.HI UR4, URZ, 0x1f, UR9 ;  /* 0x0000001f3f047899 */ /* 0x000fe20008011409 */
[----:B------:R-:W-:Y:S01]  /*9e10*/  PLOP3.LUT P0, PT, PT, PT, UP0, 0x80, 0x0 ;  /* 0x000000000000781c */ /* 0x000fe20003f0f008 */
[----:B------:R-:W-:Y:S01]  /*9e20*/  UIMAD.WIDE.U32 UR10, UR42, UR12, UR10 ;  /* 0x0000000c2a0a72a5 */ /* 0x000fe2000f8e000a */
[----:B------:R-:W-:Y:S01]  /*9e30*/  SHF.R.S32.HI R154, RZ, 0x1f, R200 ;  /* 0x0000001fff9a7819 */ /* 0x000fe200000114c8 */
[----:B------:R-:W-:Y:S01]  /*9e40*/  UIMAD UR8, UR8, UR14, URZ ;  /* 0x0000000e080872a4 */ /* 0x000fe2000f8e023f */
[----:B------:R-:W-:Y:S01]  /*9e50*/  SHF.R.S32.HI R155, RZ, 0x1f, R201 ;  /* 0x0000001fff9b7819 */ /* 0x000fe200000114c9 */
[----:B------:R-:W-:Y:S01]  /*9e60*/  UIMAD UR11, UR42, UR13, UR11 ;  /* 0x0000000d2a0b72a4 */ /* 0x000fe2000f8e020b */
[----:B------:R-:W-:-:S02]  /*9e70*/  SHF.R.S32.HI R156, RZ, 0x1f, R202 ;  /* 0x0000001fff9c7819 */ /* 0x000fc400000114ca */
[----:B------:R-:W-:Y:S01]  /*9e80*/  ULDC.64 UR12, c[0x0][0xb40] ;  /* 0x0002d000000c7ab9 */ /* 0x000fe20000000a00 */
[----:B------:R-:W-:Y:S01]  /*9e90*/  SHF.R.S32.HI R157, RZ, 0x1f, R203 ;  /* 0x0000001fff9d7819 */ /* 0x000fe200000114cb */
[----:B------:R-:W-:Y:S01]  /*9ea0*/  UIMAD UR4, UR4, UR12, URZ ;  /* 0x0000000c040472a4 */ /* 0x000fe2000f8e023f */
[----:B------:R-:W-:Y:S01]  /*9eb0*/  SHF.R.S32.HI R158, RZ, 0x1f, R204 ;  /* 0x0000001fff9e7819 */ /* 0x000fe200000114cc */
[----:B------:R-:W-:Y:S01]  /*9ec0*/  UIMAD.WIDE.U32 UR10, UR9, UR12, UR10 ;  /* 0x0000000c090a72a5 */ /* 0x000fe2000f8e000a */
[----:B------:R-:W-:Y:S01]  /*9ed0*/  SHF.R.S32.HI R159, RZ, 0x1f, R205 ;  /* 0x0000001fff9f7819 */ /* 0x000fe200000114cd */
[----:B------:R-:W-:Y:S01]  /*9ee0*/  UIMAD UR4, UR9, UR13, UR4 ;  /* 0x0000000d090472a4 */ /* 0x000fe2000f8e0204 */
[----:B------:R-:W-:Y:S02]  /*9ef0*/  SHF.R.S32.HI R160, RZ, 0x1f, R206 ;  /* 0x0000001fffa07819 */ /* 0x000fe400000114ce */
[----:B------:R-:W-:Y:S01]  /*9f00*/  @UP0 ULDC UR9, c[0x0][0xbec] ;  /* 0x0002fb0000090ab9 */ /* 0x000fe20000000800 */
[----:B------:R-:W-:Y:S01]  /*9f10*/  UIADD3 UR11, UR11, UR4, URZ ;  /* 0x000000040b0b7290 */ /* 0x000fe2000fffe03f */
[----:B------:R-:W-:Y:S01]  /*9f20*/  SHF.R.S32.HI R161, RZ, 0x1f, R207 ;  /* 0x0000001fffa17819 */ /* 0x000fe200000114cf */
[----:B------:R-:W-:Y:S01]  /*9f30*/  ULDC.64 UR12, c[0x0][0xb48] ;  /* 0x0002d200000c7ab9 */ /* 0x000fe20000000a00 */
[----:B------:R-:W-:Y:S01]  /*9f40*/  @UP0 ULDC UR4, c[0x0][0xbf0] ;  /* 0x0002fc0000040ab9 */ /* 0x000fe20000000800 */
[----:B------:R-:W-:Y:S01]  /*9f50*/  UIMAD.WIDE.U32 UR10, UR44, UR12, UR10 ;  /* 0x0000000c2c0a72a5 */ /* 0x000fe2000f8e000a */
[----:B------:R-:W-:-:S02]  /*9f60*/  SHF.R.S32.HI R162, RZ, 0x1f, R208 ;  /* 0x0000001fffa27819 */ /* 0x000fc400000114d0 */
[----:B------:R-:W-:Y:S01]  /*9f70*/  SHF.R.S32.HI R163, RZ, 0x1f, R209 ;  /* 0x0000001fffa37819 */ /* 0x000fe200000114d1 */
[----:B------:R-:W-:Y:S01]  /*9f80*/  UIMAD UR44, UR44, UR13, UR11 ;  /* 0x0000000d2c2c72a4 */ /* 0x000fe2000f8e020b */
[----:B------:R-:W-:Y:S01]  /*9f90*/  SHF.R.S32.HI R164, RZ, 0x1f, R210 ;  /* 0x0000001fffa47819 */ /* 0x000fe200000114d2 */
[----:B-1----:R-:W-:Y:S01]  /*9fa0*/  IMAD.U32 R6, RZ, RZ, UR10 ;  /* 0x0000000aff067e24 */ /* 0x002fe2000f8e00ff */
[----:B------:R-:W-:Y:S01]  /*9fb0*/  ULDC.64 UR12, c[0x0][0xb30] ;  /* 0x0002cc00000c7ab9 */ /* 0x000fe20000000a00 */
[----:B------:R-:W-:Y:S01]  /*9fc0*/  IMAD.U32 R7, RZ, RZ, UR11 ;  /* 0x0000000bff077e24 */ /* 0x000fe2000f8e00ff */
[----:B------:R-:W-:Y:S01]  /*9fd0*/  ULDC.64 UR10, c[0x0][0xb28] ;  /* 0x0002ca00000a7ab9 */ /* 0x000fe20000000a00 */
[----:B------:R-:W-:Y:S01]  /*9fe0*/  IMAD.U32 R5, RZ, RZ, UR44 ;  /* 0x0000002cff057e24 */ /* 0x000fe2000f8e00ff */
[----:B------:R-:W-:Y:S02]  /*9ff0*/  SHF.R.S32.HI R165, RZ, 0x1f, R211 ;  /* 0x0000001fffa57819 */ /* 0x000fe400000114d3 */
[----:B------:R-:W-:-:S02]  /*a000*/  SHF.R.S32.HI R166, RZ, 0x1f, R212 ;  /* 0x0000001fffa67819 */ /* 0x000fc400000114d4 */
[----:B------:R-:W-:Y:S02]  /*a010*/  SHF.R.S32.HI R167, RZ, 0x1f, R213 ;  /* 0x0000001fffa77819 */ /* 0x000fe400000114d5 */
[----:B------:R-:W-:Y:S02]  /*a020*/  SHF.R.S32.HI R168, RZ, 0x1f, R214 ;  /* 0x0000001fffa87819 */ /* 0x000fe400000114d6 */
[----:B------:R-:W-:Y:S02]  /*a030*/  SHF.R.S32.HI R169, RZ, 0x1f, R215 ;  /* 0x0000001fffa97819 */ /* 0x000fe400000114d7 */
[----:B------:R-:W-:Y:S02]  /*a040*/  SHF.R.S32.HI R170, RZ, 0x1f, R216 ;  /* 0x0000001fffaa7819 */ /* 0x000fe400000114d8 */
[----:B------:R-:W-:Y:S02]  /*a050*/  SHF.R.S32.HI R171, RZ, 0x1f, R217 ;  /* 0x0000001fffab7819 */ /* 0x000fe400000114d9 */
[----:B------:R-:W-:-:S02]  /*a060*/  SHF.R.S32.HI R14, RZ, 0x1f, R218 ;  /* 0x0000001fff0e7819 */ /* 0x000fc400000114da */
[----:B------:R-:W-:Y:S02]  /*a070*/  SHF.R.S32.HI R15, RZ, 0x1f, R219 ;  /* 0x0000001fff0f7819 */ /* 0x000fe400000114db */
[----:B------:R-:W-:Y:S02]  /*a080*/  SHF.R.S32.HI R172, RZ, 0x1f, R220 ;  /* 0x0000001fffac7819 */ /* 0x000fe400000114dc */
[----:B------:R-:W-:Y:S01]  /*a090*/  SHF.R.S32.HI R173, RZ, 0x1f, R17 ;  /* 0x0000001fffad7819 */ /* 0x000fe20000011411 */
[----:B--2---:R-:W-:-:S04]  /*a0a0*/  IMAD R9, R9, 0x40, R0 ;  /* 0x0000004009097824 */ /* 0x004fc800078e0200 */
[----:B------:R-:W-:-:S04]  /*a0b0*/  @P0 IMAD.HI.U32 R0, R9, UR9, RZ ;  /* 0x0000000909000c27 */ /* 0x000fc8000f8e00ff */
[----:B------:R-:W-:Y:S01]  /*a0c0*/  IMAD.MOV.U32 R3, RZ, RZ, R9 ;  /* 0x000000ffff037224 */ /* 0x000fe200078e0009 */
[----:B------:R-:W-:Y:S01]  /*a0d0*/  @P0 SHF.R.U32.HI R3, RZ, UR4, R0 ;  /* 0x00000004ff030c19 */ /* 0x000fe20008011600 */
[----:B------:R-:W-:-:S03]  /*a0e0*/  UIADD3 UR4, UR39, 0x28c20, URZ ;  /* 0x00028c2027047890 */ /* 0x000fc6000fffe03f */
[--C-:B------:R-:W-:Y:S01]  /*a0f0*/  SHF.R.S32.HI R0, RZ, 0x1f, R3.reuse ;  /* 0x0000001fff007819 */ /* 0x100fe20000011403 */
[----:B------:R-:W-:Y:S01]  /*a100*/  IMAD.MOV R4, RZ, RZ, -R3 ;  /* 0x000000ffff047224 */ /* 0x000fe200078e0a03 */
[----:B------:R-:W-:-:S03]  /*a110*/  UPRMT UR4, URZ, 0x654, UR4 ;  /* 0x000006543f047896 */ /* 0x000fc60008000004 */
[----:B------:R-:W-:Y:S02]  /*a120*/  IMAD R0, R0, UR12, RZ ;  /* 0x0000000c00007c24 */ /* 0x000fe4000f8e02ff */
[----:B------:R-:W-:Y:S02]  /*a130*/  IMAD R7, R4, UR14, R9 ;  /* 0x0000000e04077c24 */ /* 0x000fe4000f8e0209 */
[----:B------:R-:W-:Y:S02]  /*a140*/  IMAD.MOV.U32 R4, RZ, RZ, R6 ;  /* 0x000000ffff047224 */ /* 0x000fe400078e0006 */
[C---:B------:R-:W-:Y:S01]  /*a150*/  IMAD R9, R3.reuse, UR13, R0 ;  /* 0x0000000d03097c24 */ /* 0x040fe2000f8e0200 */
[----:B------:R-:W-:Y:S01]  /*a160*/  SHF.R.S32.HI R0, RZ, 0x1f, R7 ;  /* 0x0000001fff007819 */ /* 0x000fe20000011407 */
[----:B------:R-:W-:Y:S01]  /*a170*/  IMAD.WIDE.U32 R4, R3, UR12, R4 ;  /* 0x0000000c03047c25 */ /* 0x000fe2000f8e0004 */
[----:B------:R-:W-:Y:S03]  /*a180*/  SYNCS.ARRIVE.TRANS64.RED.A1T0 RZ, [UR4], RZ ;  /* 0x000000ffffff79a7 */ /* 0x000fe60008100404 */
[----:B------:R-:W-:-:S02]  /*a190*/  IMAD.IADD R5, R5, 0x1, R9 ;  /* 0x0000000105057824 */ /* 0x000fc400078e0209 */
[----:B------:R-:W-:Y:S02]  /*a1a0*/  IMAD R0, R0, UR10, RZ ;  /* 0x0000000a00007c24 */ /* 0x000fe4000f8e02ff */
[----:B------:R-:W-:Y:S02]  /*a1b0*/  IMAD.U32 R9, RZ, RZ, UR43 ;  /* 0x0000002bff097e24 */ /* 0x000fe4000f8e00ff */
[----:B------:R-:W-:Y:S02]  /*a1c0*/  IMAD R3, R7, UR11, R0 ;  /* 0x0000000b07037c24 */ /* 0x000fe4000f8e0200 */
[----:B------:R-:W-:Y:S02]  /*a1d0*/  IMAD R0, R9, 0x40, R16 ;  /* 0x0000004009007824 */ /* 0x000fe400078e0210 */
[----:B------:R-:W-:Y:S01]  /*a1e0*/  IMAD.WIDE.U32 R4, R7, UR10, R4 ;  /* 0x0000000a07047c25 */ /* 0x000fe2000f8e0004 */
[----:B------:R-:W-:Y:S02]  /*a1f0*/  ULDC.64 UR10, c[0x0][0xb00] ;  /* 0x0002c000000a7ab9 */ /* 0x000fe40000000a00 */
[----:B------:R-:W-:Y:S01]  /*a200*/  ISETP.GE.AND P0, PT, R0, UR8, PT ;  /* 0x0000000800007c0c */ /* 0x000fe2000bf06270 */
[----:B------:R-:W-:Y:S01]  /*a210*/  IMAD.IADD R5, R5, 0x1, R3 ;  /* 0x0000000105057824 */ /* 0x000fe200078e0203 */
[----:B------:R-:W-:-:S04]  /*a220*/  LEA R3, P1, R4, UR10, 0x2 ;  /* 0x0000000a04037c11 */ /* 0x000fc8000f8210ff */
[----:B------:R-:W-:Y:S01]  /*a230*/  LEA.HI.X R10, R4, UR11, R5, 0x2, P1 ;  /* 0x0000000b040a7c11 */ /* 0x000fe200088f1405 */
[----:B------:R0:W1:Y:S04]  /*a240*/  SHFL.IDX PT, R12, R3, RZ, 0x1c1f ;  /* 0x001c1fff030c7589 */ /* 0x00006800000e0000 */
[----:B------:R0:W2:Y:S02]  /*a250*/  SHFL.IDX PT, R11, R10, RZ, 0x1c1f ;  /* 0x001c1fff0a0b7589 */ /* 0x0000a400000e0000 */
[----:B------:R-:W-:Y:S05]  /*a260*/  @P0 BRA `(.L_x_3600) ;  /* 0x0000000800040947 */ /* 0x000fea0003800000 */
[----:B------:R-:W-:Y:S02]  /*a270*/  ULDC UR4, c[0x0][0xac8] ;  /* 0x0002b20000047ab9 */ /* 0x000fe40000000800 */
[----:B------:R-:W-:Y:S02]  /*a280*/  ISETP.GE.AND P2, PT, R17, UR4, PT ;  /* 0x0000000411007c0c */ /* 0x000fe4000bf46270 */
[----:B------:R-:W-:Y:S02]  /*a290*/  ISETP.GE.AND P1, PT, R220, UR4, PT ;  /* 0x00000004dc007c0c */ /* 0x000fe4000bf26270 */
[----:B------:R-:W-:Y:S02]  /*a2a0*/  ISETP.GE.AND P0, PT, R219, UR4, PT ;  /* 0x00000004db007c0c */ /* 0x000fe4000bf06270 */
[----:B------:R-:W-:-:S07]  /*a2b0*/  ISETP.GE.AND P4, PT, R217, UR4, PT ;  /* 0x00000004d9007c0c */ /* 0x000fce000bf86270 */
[----:B-1----:R-:W-:-:S04]  /*a2c0*/  @!P2 LEA R4, P3, R17, R12, 0x2 ;  /* 0x0000000c1104a211 */ /* 0x002fc800078610ff */
[-C--:B--2---:R-:W-:Y:S02]  /*a2d0*/  @!P2 LEA.HI.X R5, R17, R11.reuse, R173, 0x2, P3 ;  /* 0x0000000b1105a211 */ /* 0x084fe400018f14ad */
[----:B------:R-:W-:Y:S02]  /*a2e0*/  ISETP.GE.AND P3, PT, R218, UR4, PT ;  /* 0x00000004da007c0c */ /* 0x000fe4000bf66270 */
[CC--:B------:R-:W-:Y:S01]  /*a2f0*/  @!P0 LEA R6, P5, R219.reuse, R12.reuse, 0x2 ;  /* 0x0000000cdb068211 */ /* 0x0c0fe200078a10ff */
[----:B------:R1:W-:Y:S03]  /*a300*/  @!P2 ST.E.64 desc[UR50][R4.64], R24 ;  /* 0x000000180400a985 */ /* 0x0003e6000c101b32 */
[----:B------:R-:W-:Y:S02]  /*a310*/  @!P0 LEA.HI.X R7, R219, R11, R15, 0x2, P5 ;  /* 0x0000000bdb078211 */ /* 0x000fe400028f140f */
[----:B-1----:R-:W-:-:S04]  /*a320*/  @!P1 LEA R4, P2, R220, R12, 0x2 ;  /* 0x0000000cdc049211 */ /* 0x002fc800078410ff */
[----:B------:R-:W-:Y:S02]  /*a330*/  @!P1 LEA.HI.X R5, R220, R11, R172, 0x2, P2 ;  /* 0x0000000bdc059211 */ /* 0x000fe400010f14ac */
[----:B------:R-:W-:-:S03]  /*a340*/  ISETP.GE.AND P2, PT, R214, UR4, PT ;  /* 0x00000004d6007c0c */ /* 0x000fc6000bf46270 */
[----:B------:R1:W-:Y:S01]  /*a350*/  @!P1 ST.E.64 desc[UR50][R4.64], R28 ;  /* 0x0000001c04009985 */ /* 0x0003e2000c101b32 */
[----:B------:R-:W-:-:S03]  /*a360*/  ISETP.GE.AND P1, PT, R215, UR4, PT ;  /* 0x00000004d7007c0c */ /* 0x000fc6000bf26270 */
[----:B------:R2:W-:Y:S01]  /*a370*/  @!P0 ST.E.64 desc[UR50][R6.64], R32 ;  /* 0x0000002006008985 */ /* 0x0005e2000c101b32 */
[----:B------:R-:W-:Y:S02]  /*a380*/  ISETP.GE.AND P0, PT, R216, UR4, PT ;  /* 0x00000004d8007c0c */ /* 0x000fe4000bf06270 */
[CC--:B-1----:R-:W-:Y:S02]  /*a390*/  @!P3 LEA R4, P5, R218.reuse, R12.reuse, 0x2 ;  /* 0x0000000cda04b211 */ /* 0x0c2fe400078a10ff */
[CC--:B--2---:R-:W-:Y:S02]  /*a3a0*/  @!P4 LEA R6, P6, R217.reuse, R12.reuse, 0x2 ;  /* 0x0000000cd906c211 */ /* 0x0c4fe400078c10ff */
[-C--:B------:R-:W-:Y:S02]  /*a3b0*/  @!P3 LEA.HI.X R5, R218, R11.reuse, R14, 0x2, P5 ;  /* 0x0000000bda05b211 */ /* 0x080fe400028f140e */
[----:B------:R-:W-:Y:S02]  /*a3c0*/  @!P4 LEA.HI.X R7, R217, R11, R171, 0x2, P6 ;  /* 0x0000000bd907c211 */ /* 0x000fe400030f14ab */
[----:B------:R-:W-:Y:S01]  /*a3d0*/  @!P2 LEA R8, P6, R214, R12, 0x2 ;  /* 0x0000000cd608a211 */ /* 0x000fe200078c10ff */
[----:B------:R1:W-:Y:S01]  /*a3e0*/  @!P3 ST.E.64 desc[UR50][R4.64], R36 ;  /* 0x000000240400b985 */ /* 0x0003e2000c101b32 */
[----:B------:R-:W-:-:S02]  /*a3f0*/  ISETP.GE.AND P3, PT, R213, UR4, PT ;  /* 0x00000004d5007c0c */ /* 0x000fc4000bf66270 */
[-C--:B------:R-:W-:Y:S01]  /*a400*/  @!P2 LEA.HI.X R9, R214, R11.reuse, R168, 0x2, P6 ;  /* 0x0000000bd609a211 */ /* 0x080fe200030f14a8 */
[----:B------:R2:W-:Y:S01]  /*a410*/  @!P4 ST.E.64 desc[UR50][R6.64], R40 ;  /* 0x000000280600c985 */ /* 0x0005e2000c101b32 */
[CC--:B-1----:R-:W-:Y:S02]  /*a420*/  @!P0 LEA R4, P4, R216.reuse, R12.reuse, 0x2 ;  /* 0x0000000cd8048211 */ /* 0x0c2fe400078810ff */
[C---:B--2---:R-:W-:Y:S02]  /*a430*/  @!P1 LEA R6, P5, R215.reuse, R12, 0x2 ;  /* 0x0000000cd7069211 */ /* 0x044fe400078a10ff */
[-C--:B------:R-:W-:Y:S02]  /*a440*/  @!P0 LEA.HI.X R5, R216, R11.reuse, R170, 0x2, P4 ;  /* 0x0000000bd8058211 */ /* 0x080fe400020f14aa */
[----:B------:R-:W-:Y:S02]  /*a450*/  ISETP.GE.AND P4, PT, R212, UR4, PT ;  /* 0x00000004d4007c0c */ /* 0x000fe4000bf86270 */
[----:B------:R-:W-:Y:S01]  /*a460*/  @!P1 LEA.HI.X R7, R215, R11, R169, 0x2, P5 ;  /* 0x0000000bd7079211 */ /* 0x000fe200028f14a9 */
[----:B------:R1:W-:Y:S01]  /*a470*/  @!P0 ST.E.64 desc[UR50][R4.64], R44 ;  /* 0x0000002c04008985 */ /* 0x0003e2000c101b32 */
[----:B------:R-:W-:-:S02]  /*a480*/  ISETP.GE.AND P5, PT, R211, UR4, PT ;  /* 0x00000004d3007c0c */ /* 0x000fc4000bfa6270 */
[----:B------:R-:W-:Y:S01]  /*a490*/  ISETP.GE.AND P0, PT, R210, UR4, PT ;  /* 0x00000004d2007c0c */ /* 0x000fe2000bf06270 */
[----:B------:R2:W-:Y:S01]  /*a4a0*/  @!P1 ST.E.64 desc[UR50][R6.64], R48 ;  /* 0x0000003006009985 */ /* 0x0005e2000c101b32 */
[----:B------:R-:W-:-:S03]  /*a4b0*/  ISETP.GE.AND P1, PT, R209, UR4, PT ;  /* 0x00000004d1007c0c */ /* 0x000fc6000bf26270 */
[----:B------:R3:W-:Y:S01]  /*a4c0*/  @!P2 ST.E.64 desc[UR50][R8.64], R52 ;  /* 0x000000340800a985 */ /* 0x0007e2000c101b32 */
[CC--:B-1----:R-:W-:Y:S02]  /*a4d0*/  @!P3 LEA R4, P6, R213.reuse, R12.reuse, 0x2 ;  /* 0x0000000cd504b211 */ /* 0x0c2fe400078c10ff */
[CC--:B--2---:R-:W-:Y:S02]  /*a4e0*/  @!P4 LEA R6, P2, R212.reuse, R12.reuse, 0x2 ;  /* 0x0000000cd406c211 */ /* 0x0c4fe400078410ff */
[-C--:B------:R-:W-:Y:S02]  /*a4f0*/  @!P3 LEA.HI.X R5, R213, R11.reuse, R167, 0x2, P6 ;  /* 0x0000000bd505b211 */ /* 0x080fe400030f14a7 */
[----:B---3--:R-:W-:Y:S02]  /*a500*/  @!P5 LEA R8, P6, R211, R12, 0x2 ;  /* 0x0000000cd308d211 */ /* 0x008fe400078c10ff */
[----:B------:R-:W-:Y:S01]  /*a510*/  @!P4 LEA.HI.X R7, R212, R11, R166, 0x2, P2 ;  /* 0x0000000bd407c211 */ /* 0x000fe200010f14a6 */
[----:B------:R1:W-:Y:S01]  /*a520*/  @!P3 ST.E.64 desc[UR50][R4.64], R56 ;  /* 0x000000380400b985 */ /* 0x0003e2000c101b32 */
[----:B------:R-:W-:-:S02]  /*a530*/  ISETP.GE.AND P2, PT, R208, UR4, PT ;  /* 0x00000004d0007c0c */ /* 0x000fc4000bf46270 */
[-C--:B------:R-:W-:Y:S01]  /*a540*/  @!P5 LEA.HI.X R9, R211, R11.reuse, R165, 0x2, P6 ;  /* 0x0000000bd309d211 */ /* 0x080fe200030f14a5 */
[----:B------:R2:W-:Y:S01]  /*a550*/  @!P4 ST.E.64 desc[UR50][R6.64], R60 ;  /* 0x0000003c0600c985 */ /* 0x0005e2000c101b32 */
[----:B------:R-:W-:Y:S02]  /*a560*/  ISETP.GE.AND P3, PT, R207, UR4, PT ;  /* 0x00000004cf007c0c */ /* 0x000fe4000bf66270 */
[----:B------:R-:W-:Y:S01]  /*a570*/  ISETP.GE.AND P4, PT, R206, UR4, PT ;  /* 0x00000004ce007c0c */ /* 0x000fe2000bf86270 */
[----:B------:R3:W-:Y:S01]  /*a580*/  @!P5 ST.E.64 desc[UR50][R8.64], R64 ;  /* 0x000000400800d985 */ /* 0x0007e2000c101b32 */
[CC--:B-1----:R-:W-:Y:S02]  /*a590*/  @!P0 LEA R4, P6, R210.reuse, R12.reuse, 0x2 ;  /* 0x0000000cd2048211 */ /* 0x0c2fe400078c10ff */
[----:B--2---:R-:W-:Y:S02]  /*a5a0*/  @!P1 LEA R6, P5, R209, R12, 0x2 ;  /* 0x0000000cd1069211 */ /* 0x004fe400078a10ff */
[----:B------:R-:W-:-:S02]  /*a5b0*/  @!P0 LEA.HI.X R5, R210, R11, R164, 0x2, P6 ;  /* 0x0000000bd2058211 */ /* 0x000fc400030f14a4 */
[----:B------:R-:W-:Y:S02]  /*a5c0*/  @!P1 LEA.HI.X R7, R209, R11, R163, 0x2, P5 ;  /* 0x0000000bd1079211 */ /* 0x000fe400028f14a3 */
[----:B------:R-:W-:Y:S01]  /*a5d0*/  ISETP.GE.AND P5, PT, R205, UR4, PT ;  /* 0x00000004cd007c0c */ /* 0x000fe2000bfa6270 */
[----:B------:R1:W-:Y:S01]  /*a5e0*/  @!P0 ST.E.64 desc[UR50][R4.64], R68 ;  /* 0x0000004404008985 */ /* 0x0003e2000c101b32 */
[----:B---3--:R-:W-:-:S03]  /*a5f0*/  @!P2 LEA R8, P6, R208, R12, 0x2 ;  /* 0x0000000cd008a211 */ /* 0x008fc600078c10ff */
[----:B------:R2:W-:Y:S01]  /*a600*/  @!P1 ST.E.64 desc[UR50][R6.64], R72 ;  /* 0x0000004806009985 */ /* 0x0005e2000c101b32 */
[----:B------:R-:W-:-:S05]  /*a610*/  @!P2 LEA.HI.X R9, R208, R11, R162, 0x2, P6 ;  /* 0x0000000bd009a211 */ /* 0x000fca00030f14a2 */
[----:B------:R3:W-:Y:S01]  /*a620*/  @!P2 ST.E.64 desc[UR50][R8.64], R76 ;  /* 0x0000004c0800a985 */ /* 0x0007e2000c101b32 */
[----:B------:R-:W-:Y:S02]  /*a630*/  ISETP.GE.AND P2, PT, R204, UR4, PT ;  /* 0x00000004cc007c0c */ /* 0x000fe4000bf46270 */
[----:B-1----:R-:W-:-:S04]  /*a640*/  @!P3 LEA R4, P1, R207, R12, 0x2 ;  /* 0x0000000ccf04b211 */ /* 0x002fc800078210ff */
[-C--:B------:R-:W-:Y:S02]  /*a650*/  @!P3 LEA.HI.X R5, R207, R11.reuse, R161, 0x2, P1 ;  /* 0x0000000bcf05b211 */ /* 0x080fe400008f14a1 */
[----:B------:R-:W-:Y:S02]  /*a660*/  ISETP.GE.AND P1, PT, R203, UR4, PT ;  /* 0x00000004cb007c0c */ /* 0x000fe4000bf26270 */
[CC--:B--2---:R-:W-:Y:S01]  /*a670*/  @!P4 LEA R6, P0, R206.reuse, R12.reuse, 0x2 ;  /* 0x0000000cce06c211 */ /* 0x0c4fe200078010ff */
[----:B------:R1:W-:Y:S01]  /*a680*/  @!P3 ST.E.64 desc[UR50][R4.64], R80 ;  /* 0x000000500400b985 */ /* 0x0003e2000c101b32 */
[----:B---3--:R-:W-:Y:S02]  /*a690*/  @!P5 LEA R8, P6, R205, R12, 0x2 ;  /* 0x0000000ccd08d211 */ /* 0x008fe400078c10ff */
[----:B------:R-:W-:Y:S02]  /*a6a0*/  @!P4 LEA.HI.X R7, R206, R11, R160, 0x2, P0 ;  /* 0x0000000bce07c211 */ /* 0x000fe400000f14a0 */
[----:B------:R-:W-:-:S02]  /*a6b0*/  ISETP.GE.AND P0, PT, R202, UR4, PT ;  /* 0x00000004ca007c0c */ /* 0x000fc4000bf06270 */
[----:B------:R-:W-:Y:S01]  /*a6c0*/  @!P5 LEA.HI.X R9, R205, R11, R159, 0x2, P6 ;  /* 0x0000000bcd09d211 */ /* 0x000fe200030f149f */
[----:B------:R2:W-:Y:S01]  /*a6d0*/  @!P4 ST.E.64 desc[UR50][R6.64], R84 ;  /* 0x000000540600c985 */ /* 0x0005e2000c101b32 */
[----:B------:R-:W-:-:S03]  /*a6e0*/  ISETP.GE.AND P4, PT, R200, UR4, PT ;  /* 0x00000004c8007c0c */ /* 0x000fc6000bf86270 */
[----:B------:R3:W-:Y:S01]  /*a6f0*/  @!P5 ST.E.64 desc[UR50][R8.64], R88 ;  /* 0x000000580800d985 */ /* 0x0007e2000c101b32 */
[----:B------:R-:W-:Y:S02]  /*a700*/  ISETP.GE.AND P5, PT, R201, UR4, PT ;  /* 0x00000004c9007c0c */ /* 0x000fe4000bfa6270 */
[----:B-1----:R-:W-:-:S04]  /*a710*/  @!P2 LEA R4, P6, R204, R12, 0x2 ;  /* 0x0000000ccc04a211 */ /* 0x002fc800078c10ff */
[----:B------:R-:W-:Y:S02]  /*a720*/  @!P2 LEA.HI.X R5, R204, R11, R158, 0x2, P6 ;  /* 0x0000000bcc05a211 */ /* 0x000fe400030f149e */
[----:B--2---:R-:W-:-:S03]  /*a730*/  @!P1 LEA R6, P3, R203, R12, 0x2 ;  /* 0x0000000ccb069211 */ /* 0x004fc600078610ff */
[----:B------:R1:W-:Y:S01]  /*a740*/  @!P2 ST.E.64 desc[UR50][R4.64], R92 ;  /* 0x0000005c0400a985 */ /* 0x0003e2000c101b32 */
[----:B------:R-:W-:Y:S02]  /*a750*/  ISETP.GE.AND P2, PT, R198, UR4, PT ;  /* 0x00000004c6007c0c */ /* 0x000fe4000bf46270 */
[-C--:B------:R-:W-:Y:S02]  /*a760*/  @!P1 LEA.HI.X R7, R203, R11.reuse, R157, 0x2, P3 ;  /* 0x0000000bcb079211 */ /* 0x080fe400018f149d */
[----:B------:R-:W-:Y:S02]  /*a770*/  ISETP.GE.AND P3, PT, R199, UR4, PT ;  /* 0x00000004c7007c0c */ /* 0x000fe4000bf66270 */
[C---:B---3--:R-:W-:Y:S01]  /*a780*/  @!P0 LEA R8, P6, R202.reuse, R12, 0x2 ;  /* 0x0000000cca088211 */ /* 0x048fe200078c10ff */
[----:B------:R2:W-:Y:S01]  /*a790*/  @!P1 ST.E.64 desc[UR50][R6.64], R96 ;  /* 0x0000006006009985 */ /* 0x0005e2000c101b32 */
[----:B------:R-:W-:Y:S02]  /*a7a0*/  ISETP.GE.AND P1, PT, R197, UR4, PT ;  /* 0x00000004c5007c0c */ /* 0x000fe4000bf26270 */
[----:B------:R-:W-:-:S02]  /*a7b0*/  @!P0 LEA.HI.X R9, R202, R11, R156, 0x2, P6 ;  /* 0x0000000bca098211 */ /* 0x000fc400030f149c */
[----:B-1----:R-:W-:-:S03]  /*a7c0*/  @!P5 LEA R4, P6, R201, R12, 0x2 ;  /* 0x0000000cc904d211 */ /* 0x002fc600078c10ff */
[----:B------:R1:W-:Y:S01]  /*a7d0*/  @!P0 ST.E.64 desc[UR50][R8.64], R100 ;  /* 0x0000006408008985 */ /* 0x0003e2000c101b32 */
[----:B------:R-:W-:Y:S02]  /*a7e0*/  @!P5 LEA.HI.X R5, R201, R11, R155, 0x2, P6 ;  /* 0x0000000bc905d211 */ /* 0x000fe400030f149b */
[----:B--2---:R-:W-:-:S03]  /*a7f0*/  @!P4 LEA R6, P0, R200, R12, 0x2 ;  /* 0x0000000cc806c211 */ /* 0x004fc600078010ff */
[----:B------:R2:W-:Y:S01]  /*a800*/  @!P5 ST.E.64 desc[UR50][R4.64], R104 ;  /* 0x000000680400d985 */ /* 0x0005e2000c101b32 */
[-C--:B------:R-:W-:Y:S02]  /*a810*/  @!P4 LEA.HI.X R7, R200, R11.reuse, R154, 0x2, P0 ;  /* 0x0000000bc807c211 */ /* 0x080fe400000f149a */
[----:B------:R-:W-:Y:S02]  /*a820*/  ISETP.GE.AND P0, PT, R196, UR4, PT ;  /* 0x00000004c4007c0c */ /* 0x000fe4000bf06270 */
[CC--:B-1----:R-:W-:Y:S01]  /*a830*/  @!P3 LEA R8, P6, R199.reuse, R12.reuse, 0x2 ;  /* 0x0000000cc708b211 */ /* 0x0c2fe200078c10ff */
[----:B------:R1:W-:Y:S03]  /*a840*/  @!P4 ST.E.64 desc[UR50][R6.64], R108 ;  /* 0x0000006c0600c985 */ /* 0x0003e6000c101b32 */
[----:B------:R-:W-:Y:S02]  /*a850*/  @!P3 LEA.HI.X R9, R199, R11, R153, 0x2, P6 ;  /* 0x0000000bc709b211 */ /* 0x000fe400030f1499 */
[----:B--2---:R-:W-:-:S03]  /*a860*/  @!P2 LEA R4, P4, R198, R12, 0x2 ;  /* 0x0000000cc604a211 */ /* 0x004fc600078810ff */
[----:B------:R2:W-:Y:S01]  /*a870*/  @!P3 ST.E.64 desc[UR50][R8.64], R112 ;  /* 0x000000700800b985 */ /* 0x0005e2000c101b32 */
[----:B------:R-:W-:Y:S02]  /*a880*/  ISETP.GE.AND P3, PT, R195, UR4, PT ;  /* 0x00000004c3007c0c */ /* 0x000fe4000bf66270 */
[-C--:B------:R-:W-:Y:S02]  /*a890*/  @!P2 LEA.HI.X R5, R198, R11.reuse, R152, 0x2, P4 ;  /* 0x0000000bc605a211 */ /* 0x080fe400020f1498 */
[----:B------:R-:W-:Y:S02]  /*a8a0*/  ISETP.GE.AND P4, PT, R194, UR4, PT ;  /* 0x00000004c2007c0c */ /* 0x000fe4000bf86270 */
[----:B-1----:R-:W-:Y:S01]  /*a8b0*/  @!P1 LEA R6, P5, R197, R12, 0x2 ;  /* 0x0000000cc5069211 */ /* 0x002fe200078a10ff */
[----:B------:R1:W-:Y:S01]  /*a8c0*/  @!P2 ST.E.64 desc[UR50][R4.64], R116 ;  /* 0x000000740400a985 */ /* 0x0003e2000c101b32 */
[----:B------:R-:W-:Y:S02]  /*a8d0*/  ISETP.GE.AND P2, PT, R193, UR4, PT ;  /* 0x00000004c1007c0c */ /* 0x000fe4000bf46270 */
[----:B------:R-:W-:-:S02]  /*a8e0*/  @!P1 LEA.HI.X R7, R197, R11, R21, 0x2, P5 ;  /* 0x0000000bc5079211 */ /* 0x000fc400028f1415 */
[----:B--2---:R-:W-:-:S03]  /*a8f0*/  @!P0 LEA R8, P6, R196, R12, 0x2 ;  /* 0x0000000cc4088211 */ /* 0x004fc600078c10ff */
[----:B------:R2:W-:Y:S01]  /*a900*/  @!P1 ST.E.64 desc[UR50][R6.64], R120 ;  /* 0x0000007806009985 */ /* 0x0005e2000c101b32 */
[----:B------:R-:W-:Y:S02]  /*a910*/  ISETP.GE.AND P1, PT, R192, UR4, PT ;  /* 0x00000004c0007c0c */ /* 0x000fe4000bf26270 */
[----:B------:R-:W-:Y:S02]  /*a920*/  @!P0 LEA.HI.X R9, R196, R11, R229, 0x2, P6 ;  /* 0x0000000bc4098211 */ /* 0x000fe400030f14e5 */
[----:B-1----:R-:W-:-:S03]  /*a930*/  @!P3 LEA R4, P5, R195, R12, 0x2 ;  /* 0x0000000cc304b211 */ /* 0x002fc600078a10ff */
[----:B------:R1:W-:Y:S01]  /*a940*/  @!P0 ST.E.64 desc[UR50][R8.64], R124 ;  /* 0x0000007c08008985 */ /* 0x0003e2000c101b32 */
[----:B------:R-:W-:Y:S02]  /*a950*/  ISETP.GE.AND P0, PT, R187, UR4, PT ;  /* 0x00000004bb007c0c */ /* 0x000fe4000bf06270 */
[-C--:B------:R-:W-:Y:S02]  /*a960*/  @!P3 LEA.HI.X R5, R195, R11.reuse, R228, 0x2, P5 ;  /* 0x0000000bc305b211 */ /* 0x080fe400028f14e4 */
[----:B------:R-:W-:Y:S02]  /*a970*/  ISETP.GE.AND P5, PT, R186, UR4, PT ;  /* 0x00000004ba007c0c */ /* 0x000fe4000bfa6270 */
[C---:B--2---:R-:W-:Y:S01]  /*a980*/  @!P4 LEA R6, P6, R194.reuse, R12, 0x2 ;  /* 0x0000000cc206c211 */ /* 0x044fe200078c10ff */
[----:B------:R2:W-:Y:S03]  /*a990*/  @!P3 ST.E.64 desc[UR50][R4.64], R128 ;  /* 0x000000800400b985 */ /* 0x0005e6000c101b32 */
[----:B------:R-:W-:-:S02]  /*a9a0*/  @!P4 LEA.HI.X R7, R194, R11, R227, 0x2, P6 ;  /* 0x0000000bc207c211 */ /* 0x000fc400030f14e3 */
[----:B-1----:R-:W-:-:S03]  /*a9b0*/  @!P1 LEA R8, P6, R192, R12, 0x2 ;  /* 0x0000000cc0089211 */ /* 0x002fc600078c10ff */
[----:B------:R1:W-:Y:S01]  /*a9c0*/  @!P4 ST.E.64 desc[UR50][R6.64], R132 ;  /* 0x000000840600c985 */ /* 0x0003e2000c101b32 */
[----:B------:R-:W-:Y:S02]  /*a9d0*/  @!P1 LEA.HI.X R9, R192, R11, R225, 0x2, P6 ;  /* 0x0000000bc0099211 */ /* 0x000fe400030f14e1 */
[----:B--2---:R-:W-:-:S04]  /*a9e0*/  @!P2 LEA R4, P3, R193, R12, 0x2 ;  /* 0x0000000cc104a211 */ /* 0x004fc800078610ff */
        /* <DEDUP_REMOVED lines=9> */
.L_x_3600:
[----:B------:R-:W-:Y:S05]  /*aa80*/  BSYNC B1 ;  /* 0x0000000000017941 */ /* 0x000fea0003800000 */
.L_x_3599:
[----:B------:R-:W-:Y:S01]  /*aa90*/  VIADD R0, R0, 0x8 ;  /* 0x0000000800007836 */ /* 0x000fe20000000000 */
[----:B------:R4:W1:Y:S04]  /*aaa0*/  SHFL.IDX PT, R20, R10, 0x1, 0x1c1f ;  /* 0x003c1f000a147f89 */ /* 0x00086800000e0000 */
[----:B------:R-:W-:Y:S01]  /*aab0*/  ISETP.GE.AND P0, PT, R0, UR8, PT ;  /* 0x0000000800007c0c */ /* 0x000fe2000bf06270 */
[----:B0-----:R-:W0:-:S12]  /*aac0*/  SHFL.IDX PT, R3, R3, 0x1, 0x1c1f ;  /* 0x003c1f0003037f89 */ /* 0x001e1800000e0000 */
[----:B----4-:R-:W-:Y:S05]  /*aad0*/  @P0 BRA `(.L_x_3598) ;  /* 0x00000018001c0947 */ /* 0x010fea0003800000 */
[----:B------:R-:W-:Y:S02]  /*aae0*/  ULDC UR4, c[0x0][0xac8] ;  /* 0x0002b20000047ab9 */ /* 0x000fe40000000800 */
[----:B------:R-:W-:Y:S02]  /*aaf0*/  ISETP.GE.AND P4, PT, R17, UR4, PT ;  /* 0x0000000411007c0c */ /* 0x000fe4000bf86270 */
[----:B------:R-:W-:Y:S02]  /*ab00*/  ISETP.GE.AND P2, PT, R220, UR4, PT ;  /* 0x00000004dc007c0c */ /* 0x000fe4000bf46270 */
[----:B------:R-:W-:Y:S02]  /*ab10*/  ISETP.GE.AND P1, PT, R219, UR4, PT ;  /* 0x00000004db007c0c */ /* 0x000fe4000bf26270 */
[----:B------:R-:W-:-:S07]  /*ab20*/  ISETP.GE.AND P0, PT, R218, UR4, PT ;  /* 0x00000004da007c0c */ /* 0x000fce000bf06270 */
[CC--:B0--3--:R-:W-:Y:S02]  /*ab30*/  @!P4 LEA R4, P3, R17.reuse, R3.reuse, 0x2 ;  /* 0x000000031104c211 */ /* 0x0c9fe400078610ff */
[-C--:B------:R-:W-:Y:S02]  /*ab40*/  @!P2 LEA R6, P6, R220, R3.reuse, 0x2 ;  /* 0x00000003dc06a211 */ /* 0x080fe400078c10ff */
[----:B-1----:R-:W-:Y:S02]  /*ab50*/  @!P4 LEA.HI.X R5, R17, R20, R173, 0x2, P3 ;  /* 0x000000141105c211 */ /* 0x002fe400018f14ad */
[----:B------:R-:W-:Y:S02]  /*ab60*/  ISETP.GE.AND P3, PT, R217, UR4, PT ;  /* 0x00000004d9007c0c */ /* 0x000fe4000bf66270 */
[----:B------:R-:W-:Y:S01]  /*ab70*/  @!P1 LEA R8, P5, R219, R3, 0x2 ;  /* 0x00000003db089211 */ /* 0x000fe200078a10ff */
[----:B------:R0:W-:Y:S01]  /*ab80*/  @!P4 ST.E.64 desc[UR50][R4.64], R26 ;  /* 0x0000001a0400c985 */ /* 0x0001e2000c101b32 */
[----:B------:R-:W-:-:S02]  /*ab90*/  ISETP.GE.AND P4, PT, R216, UR4, PT ;  /* 0x00000004d8007c0c */ /* 0x000fc4000bf86270 */
[-C--:B------:R-:W-:Y:S02]  /*aba0*/  @!P2 LEA.HI.X R7, R220, R20.reuse, R172, 0x2, P6 ;  /* 0x00000014dc07a211 */ /* 0x080fe400030f14ac */
[CC--:B------:R-:W-:Y:S02]  /*abb0*/  @!P0 LEA R10, P6, R218.reuse, R3.reuse, 0x2 ;  /* 0x00000003da0a8211 */ /* 0x0c0fe400078c10ff */
[-C--:B------:R-:W-:Y:S01]  /*abc0*/  @!P1 LEA.HI.X R9, R219, R20.reuse, R15, 0x2, P5 ;  /* 0x00000014db099211 */ /* 0x080fe200028f140f */
[----:B------:R1:W-:Y:S01]  /*abd0*/  @!P2 ST.E.64 desc[UR50][R6.64], R30 ;  /* 0x0000001e0600a985 */ /* 0x0003e2000c101b32 */
[----:B------:R-:W-:Y:S02]  /*abe0*/  ISETP.GE.AND P5, PT, R215, UR4, PT ;  /* 0x00000004d7007c0c */ /* 0x000fe4000bfa6270 */
[----:B--2---:R-:W-:Y:S01]  /*abf0*/  @!P0 LEA.HI.X R11, R218, R20, R14, 0x2, P6 ;  /* 0x00000014da0b8211 */ /* 0x004fe200030f140e */
[----:B------:R2:W-:Y:S01]  /*ac00*/  @!P1 ST.E.64 desc[UR50][R8.64], R34 ;  /* 0x0000002208009985 */ /* 0x0005e2000c101b32 */
[----:B0-----:R-:W-:-:S03]  /*ac10*/  @!P3 LEA R4, P1, R217, R3, 0x2 ;  /* 0x00000003d904b211 */ /* 0x001fc600078210ff */
[----:B------:R0:W-:Y:S01]  /*ac20*/  @!P0 ST.E.64 desc[UR50][R10.64], R38 ;  /* 0x000000260a008985 */ /* 0x0001e2000c101b32 */
[----:B------:R-:W-:Y:S02]  /*ac30*/  ISETP.GE.AND P0, PT, R214, UR4, PT ;  /* 0x00000004d6007c0c */ /* 0x000fe4000bf06270 */
[C---:B------:R-:W-:Y:S02]  /*ac40*/  @!P4 LEA R12, P2, R216.reuse, R3, 0x2 ;  /* 0x00000003d80cc211 */ /* 0x040fe400078410ff */
[-C--:B------:R-:W-:Y:S02]  /*ac50*/  @!P3 LEA.HI.X R5, R217, R20.reuse, R171, 0x2, P1 ;  /* 0x00000014d905b211 */ /* 0x080fe400008f14ab */
[----:B------:R-:W-:Y:S02]  /*ac60*/  ISETP.GE.AND P1, PT, R213, UR4, PT ;  /* 0x00000004d5007c0c */ /* 0x000fe4000bf26270 */
[----:B------:R-:W-:Y:S01]  /*ac70*/  @!P4 LEA.HI.X R13, R216, R20, R170, 0x2, P2 ;  /* 0x00000014d80dc211 */ /* 0x000fe200010f14aa */
[----:B------:R3:W-:Y:S01]  /*ac80*/  @!P3 ST.E.64 desc[UR50][R4.64], R42 ;  /* 0x0000002a0400b985 */ /* 0x0007e2000c101b32 */
[----:B------:R-:W-:-:S02]  /*ac90*/  ISETP.GE.AND P2, PT, R212, UR4, PT ;  /* 0x00000004d4007c0c */ /* 0x000fc4000bf46270 */
[-C--:B------:R-:W-:Y:S01]  /*aca0*/  @!P5 LEA R14, P6, R215, R3.reuse, 0x2 ;  /* 0x00000003d70ed211 */ /* 0x080fe200078c10ff */
[----:B------:R4:W-:Y:S01]  /*acb0*/  @!P4 ST.E.64 desc[UR50][R12.64], R46 ;  /* 0x0000002e0c00c985 */ /* 0x0009e2000c101b32 */
[----:B------:R-:W-:Y:S02]  /*acc0*/  ISETP.GE.AND P3, PT, R211, UR4, PT ;  /* 0x00000004d3007c0c */ /* 0x000fe4000bf66270 */
[----:B------:R-:W-:Y:S02]  /*acd0*/  @!P5 LEA.HI.X R15, R215, R20, R169, 0x2, P6 ;  /* 0x00000014d70fd211 */ /* 0x000fe400030f14a9 */
[-C--:B-1----:R-:W-:Y:S02]  /*ace0*/  @!P0 LEA R6, P6, R214, R3.reuse, 0x2 ;  /* 0x00000003d6068211 */ /* 0x082fe400078c10ff */
[----:B------:R-:W-:Y:S01]  /*acf0*/  ISETP.GE.AND P4, PT, R210, UR4, PT ;  /* 0x00000004d2007c0c */ /* 0x000fe2000bf86270 */
[----:B------:R1:W-:Y:S01]  /*ad00*/  @!P5 ST.E.64 desc[UR50][R14.64], R50 ;  /* 0x000000320e00d985 */ /* 0x0003e2000c101b32 */
[----:B--2---:R-:W-:-:S02]  /*ad10*/  @!P1 LEA R8, P5, R213, R3, 0x2 ;  /* 0x00000003d5089211 */ /* 0x004fc400078a10ff */
[-C--:B------:R-:W-:Y:S02]  /*ad20*/  @!P0 LEA.HI.X R7, R214, R20.reuse, R168, 0x2, P6 ;  /* 0x00000014d6078211 */ /* 0x080fe400030f14a8 */
[C---:B0-----:R-:W-:Y:S02]  /*ad30*/  @!P2 LEA R10, P6, R212.reuse, R3, 0x2 ;  /* 0x00000003d40aa211 */ /* 0x041fe400078c10ff */
[-C--:B------:R-:W-:Y:S01]  /*ad40*/  @!P1 LEA.HI.X R9, R213, R20.reuse, R167, 0x2, P5 ;  /* 0x00000014d5099211 */ /* 0x080fe200028f14a7 */
[----:B------:R0:W-:Y:S01]  /*ad50*/  @!P0 ST.E.64 desc[UR50][R6.64], R54 ;  /* 0x0000003606008985 */ /* 0x0001e2000c101b32 */
[----:B------:R-:W-:Y:S02]  /*ad60*/  ISETP.GE.AND P5, PT, R209, UR4, PT ;  /* 0x00000004d1007c0c */ /* 0x000fe4000bfa6270 */
[----:B------:R-:W-:Y:S01]  /*ad70*/  @!P2 LEA.HI.X R11, R212, R20, R166, 0x2, P6 ;  /* 0x00000014d40ba211 */ /* 0x000fe200030f14a6 */
[----:B------:R2:W-:Y:S01]  /*ad80*/  @!P1 ST.E.64 desc[UR50][R8.64], R58 ;  /* 0x0000003a08009985 */ /* 0x0005e2000c101b32 */
[----:B------:R-:W-:-:S02]  /*ad90*/  ISETP.GE.AND P0, PT, R208, UR4, PT ;  /* 0x00000004d0007c0c */ /* 0x000fc4000bf06270 */
[-C--:B---3--:R-:W-:Y:S01]  /*ada0*/  @!P3 LEA R4, P6, R211, R3.reuse, 0x2 ;  /* 0x00000003d304b211 */ /* 0x088fe200078c10ff */
[----:B------:R3:W-:Y:S01]  /*adb0*/  @!P2 ST.E.64 desc[UR50][R10.64], R62 ;  /* 0x0000003e0a00a985 */ /* 0x0007e2000c101b32 */
[CC--:B----4-:R-:W-:Y:S02]  /*adc0*/  @!P4 LEA R12, P2, R210.reuse, R3.reuse, 0x2 ;  /* 0x00000003d20cc211 */ /* 0x0d0fe400078410ff */
[----:B------:R-:W-:Y:S02]  /*add0*/  ISETP.GE.AND P1, PT, R207, UR4, PT ;  /* 0x00000004cf007c0c */ /* 0x000fe4000bf26270 */
[-C--:B------:R-:W-:Y:S02]  /*ade0*/  @!P3 LEA.HI.X R5, R211, R20.reuse, R165, 0x2, P6 ;  /* 0x00000014d305b211 */ /* 0x080fe400030f14a5 */
[----:B------:R-:W-:Y:S02]  /*adf0*/  @!P4 LEA.HI.X R13, R210, R20, R164, 0x2, P2 ;  /* 0x00000014d20dc211 */ /* 0x000fe400010f14a4 */
[----:B------:R-:W-:Y:S01]  /*ae00*/  ISETP.GE.AND P2, PT, R206, UR4, PT ;  /* 0x00000004ce007c0c */ /* 0x000fe2000bf46270 */
[----:B------:R-:W-:Y:S01]  /*ae10*/  @!P3 ST.E.64 desc[UR50][R4.64], R66 ;  /* 0x000000420400b985 */ /* 0x000fe2000c101b32 */
[----:B-1----:R-:W-:-:S03]  /*ae20*/  @!P5 LEA R14, P6, R209, R3, 0x2 ;  /* 0x00000003d10ed211 */ /* 0x002fc600078c10ff */
[----:B------:R1:W-:Y:S01]  /*ae30*/  @!P4 ST.E.64 desc[UR50][R12.64], R70 ;  /* 0x000000460c00c985 */ /* 0x0003e2000c101b32 */
[-C--:B------:R-:W-:Y:S02]  /*ae40*/  @!P5 LEA.HI.X R15, R209, R20.reuse, R163, 0x2, P6 ;  /* 0x00000014d10fd211 */ /* 0x080fe400030f14a3 */
[CC--:B0-----:R-:W-:Y:S02]  /*ae50*/  @!P0 LEA R6, P4, R208.reuse, R3.reuse, 0x2 ;  /* 0x00000003d0068211 */ /* 0x0c1fe400078810ff */
[-C--:B--2---:R-:W-:Y:S01]  /*ae60*/  @!P1 LEA R8, P3, R207, R3.reuse, 0x2 ;  /* 0x00000003cf089211 */ /* 0x084fe200078610ff */
[----:B------:R0:W-:Y:S01]  /*ae70*/  @!P5 ST.E.64 desc[UR50][R14.64], R74 ;  /* 0x0000004a0e00d985 */ /* 0x0001e2000c101b32 */
[----:B------:R-:W-:Y:S02]  /*ae80*/  @!P0 LEA.HI.X R7, R208, R20, R162, 0x2, P4 ;  /* 0x00000014d0078211 */ /* 0x000fe400020f14a2 */
[----:B------:R-:W-:Y:S02]  /*ae90*/  ISETP.GE.AND P4, PT, R204, UR4, PT ;  /* 0x00000004cc007c0c */ /* 0x000fe4000bf86270 */
[----:B------:R-:W-:Y:S01]  /*aea0*/  ISETP.GE.AND P5, PT, R205, UR4, PT ;  /* 0x00000004cd007c0c */ /* 0x000fe2000bfa6270 */
[----:B------:R2:W-:Y:S01]  /*aeb0*/  @!P0 ST.E.64 desc[UR50][R6.64], R78 ;  /* 0x0000004e06008985 */ /* 0x0005e2000c101b32 */
[----:B---3--:R-:W-:-:S02]  /*aec0*/  @!P2 LEA R10, P6, R206, R3, 0x2 ;  /* 0x00000003ce0aa211 */ /* 0x008fc400078c10ff */
[-C--:B------:R-:W-:Y:S02]  /*aed0*/  @!P1 LEA.HI.X R9, R207, R20.reuse, R161, 0x2, P3 ;  /* 0x00000014cf099211 */ /* 0x080fe400018f14a1 */
[----:B------:R-:W-:Y:S02]  /*aee0*/  ISETP.GE.AND P3, PT, R203, UR4, PT ;  /* 0x00000004cb007c0c */ /* 0x000fe4000bf66270 */
[----:B------:R-:W-:Y:S01]  /*aef0*/  @!P2 LEA.HI.X R11, R206, R20, R160, 0x2, P6 ;  /* 0x00000014ce0ba211 */ /* 0x000fe200030f14a0 */
[----:B------:R3:W-:Y:S01]  /*af00*/  @!P1 ST.E.64 desc[UR50][R8.64], R82 ;  /* 0x0000005208009985 */ /* 0x0007e2000c101b32 */
[----:B------:R-:W-:Y:S02]  /*af10*/  ISETP.GE.AND P1, PT, R201, UR4, PT ;  /* 0x00000004c9007c0c */ /* 0x000fe4000bf26270 */
[----:B-1----:R-:W-:Y:S01]  /*af20*/  @!P4 LEA R12, P0, R204, R3, 0x2 ;  /* 0x00000003cc0cc211 */ /* 0x002fe200078010ff */
[----:B------:R1:W-:Y:S01]  /*af30*/  @!P2 ST.E.64 desc[UR50][R10.64], R86 ;  /* 0x000000560a00a985 */ /* 0x0003e2000c101b32 */
[----:B------:R-:W-:-:S02]  /*af40*/  ISETP.GE.AND P2, PT, R202, UR4, PT ;  /* 0x00000004ca007c0c */ /* 0x000fc4000bf46270 */
[CC--:B------:R-:W-:Y:S02]  /*af50*/  @!P5 LEA R4, P6, R205.reuse, R3.reuse, 0x2 ;  /* 0x00000003cd04d211 */ /* 0x0c0fe400078c10ff */
[-C--:B------:R-:W-:Y:S02]  /*af60*/  @!P4 LEA.HI.X R13, R204, R20.reuse, R158, 0x2, P0 ;  /* 0x00000014cc0dc211 */ /* 0x080fe400000f149e */
[----:B------:R-:W-:Y:S02]  /*af70*/  @!P5 LEA.HI.X R5, R205, R20, R159, 0x2, P6 ;  /* 0x00000014cd05d211 */ /* 0x000fe400030f149f */
[----:B------:R-:W-:Y:S02]  /*af80*/  ISETP.GE.AND P0, PT, R200, UR4, PT ;  /* 0x00000004c8007c0c */ /* 0x000fe4000bf06270 */
[----:B0-----:R-:W-:Y:S01]  /*af90*/  @!P3 LEA R14, P6, R203, R3, 0x2 ;  /* 0x00000003cb0eb211 */ /* 0x001fe200078c10ff */
[----:B------:R0:W-:Y:S01]  /*afa0*/  @!P5 ST.E.64 desc[UR50][R4.64], R90 ;  /* 0x0000005a0400d985 */ /* 0x0001e2000c101b32 */
[----:B------:R-:W-:-:S02]  /*afb0*/  ISETP.GE.AND P5, PT, R199, UR4, PT ;  /* 0x00000004c7007c0c */ /* 0x000fc4000bfa6270 */
[-C--:B------:R-:W-:Y:S01]  /*afc0*/  @!P3 LEA.HI.X R15, R203, R20.reuse, R157, 0x2, P6 ;  /* 0x00000014cb0fb211 */ /* 0x080fe200030f149d */
[----:B------:R4:W-:Y:S01]  /*afd0*/  @!P4 ST.E.64 desc[UR50][R12.64], R94 ;  /* 0x0000005e0c00c985 */ /* 0x0009e2000c101b32 */
[-C--:B--2---:R-:W-:Y:S02]  /*afe0*/  @!P2 LEA R6, P6, R202, R3.reuse, 0x2 ;  /* 0x00000003ca06a211 */ /* 0x084fe400078c10ff */
[----:B------:R-:W-:Y:S01]  /*aff0*/  ISETP.GE.AND P4, PT, R198, UR4, PT ;  /* 0x00000004c6007c0c */ /* 0x000fe2000bf86270 */
[----:B------:R2:W-:Y:S01]  /*b000*/  @!P3 ST.E.64 desc[UR50][R14.64], R98 ;  /* 0x000000620e00b985 */ /* 0x0005e2000c101b32 */
[-C--:B---3--:R-:W-:Y:S02]  /*b010*/  @!P1 LEA R8, P3, R201, R3.reuse, 0x2 ;  /* 0x00000003c9089211 */ /* 0x088fe400078610ff */
[----:B------:R-:W-:Y:S02]  /*b020*/  @!P2 LEA.HI.X R7, R202, R20, R156, 0x2, P6 ;  /* 0x00000014ca07a211 */ /* 0x000fe400030f149c */
[----:B-1----:R-:W-:-:S02]  /*b030*/  @!P0 LEA R10, P6, R200, R3, 0x2 ;  /* 0x00000003c80a8211 */ /* 0x002fc400078c10ff */
[-C--:B------:R-:W-:Y:S01]  /*b040*/  @!P1 LEA.HI.X R9, R201, R20.reuse, R155, 0x2, P3 ;  /* 0x00000014c9099211 */ /* 0x080fe200018f149b */
[----:B------:R1:W-:Y:S01]  /*b050*/  @!P2 ST.E.64 desc[UR50][R6.64], R102 ;  /* 0x000000660600a985 */ /* 0x0003e2000c101b32 */
[----:B------:R-:W-:Y:S02]  /*b060*/  ISETP.GE.AND P3, PT, R197, UR4, PT ;  /* 0x00000004c5007c0c */ /* 0x000fe4000bf66270 */
[----:B------:R-:W-:Y:S01]  /*b070*/  @!P0 LEA.HI.X R11, R200, R20, R154, 0x2, P6 ;  /* 0x00000014c80b8211 */ /* 0x000fe200030f149a */
[----:B------:R3:W-:Y:S01]  /*b080*/  @!P1 ST.E.64 desc[UR50][R8.64], R106 ;  /* 0x0000006a08009985 */ /* 0x0007e2000c101b32 */
[-C--:B0-----:R-:W-:Y:S02]  /*b090*/  @!P5 LEA R4, P1, R199, R3.reuse, 0x2 ;  /* 0x00000003c704d211 */ /* 0x081fe400078210ff */
[----:B----4-:R-:W-:Y:S01]  /*b0a0*/  @!P4 LEA R12, P2, R198, R3, 0x2 ;  /* 0x00000003c60cc211 */ /* 0x010fe200078410ff */
[----:B------:R-:W-:Y:S01]  /*b0b0*/  @!P0 ST.E.64 desc[UR50][R10.64], R110 ;  /* 0x0000006e0a008985 */ /* 0x000fe2000c101b32 */
[----:B------:R-:W-:-:S02]  /*b0c0*/  ISETP.GE.AND P0, PT, R196, UR4, PT ;  /* 0x00000004c4007c0c */ /* 0x000fc4000bf06270 */
[-C--:B------:R-:W-:Y:S02]  /*b0d0*/  @!P5 LEA.HI.X R5, R199, R20.reuse, R153, 0x2, P1 ;  /* 0x00000014c705d211 */ /* 0x080fe400008f1499 */
[----:B------:R-:W-:Y:S02]  /*b0e0*/  ISETP.GE.AND P1, PT, R195, UR4, PT ;  /* 0x00000004c3007c0c */ /* 0x000fe4000bf26270 */
[C---:B--2---:R-:W-:Y:S01]  /*b0f0*/  @!P3 LEA R14, P6, R197.reuse, R3, 0x2 ;  /* 0x00000003c50eb211 */ /* 0x044fe200078c10ff */
[----:B------:R0:W-:Y:S01]  /*b100*/  @!P5 ST.E.64 desc[UR50][R4.64], R114 ;  /* 0x000000720400d985 */ /* 0x0001e2000c101b32 */
[-C--:B------:R-:W-:Y:S02]  /*b110*/  @!P4 LEA.HI.X R13, R198, R20.reuse, R152, 0x2, P2 ;  /* 0x00000014c60dc211 */ /* 0x080fe400010f1498 */
[----:B------:R-:W-:Y:S02]  /*b120*/  @!P3 LEA.HI.X R15, R197, R20, R21, 0x2, P6 ;  /* 0x00000014c50fb211 */ /* 0x000fe400030f1415 */
[----:B------:R-:W-:Y:S01]  /*b130*/  ISETP.GE.AND P2, PT, R192, UR4, PT ;  /* 0x00000004c0007c0c */ /* 0x000fe2000bf46270 */
[----:B------:R2:W-:Y:S01]  /*b140*/  @!P4 ST.E.64 desc[UR50][R12.64], R118 ;  /* 0x000000760c00c985 */ /* 0x0005e2000c101b32 */
[----:B------:R-:W-:-:S02]  /*b150*/  ISETP.GE.AND P4, PT, R194, UR4, PT ;  /* 0x00000004c2007c0c */ /* 0x000fc4000bf86270 */
[CC--:B-1----:R-:W-:Y:S01]  /*b160*/  @!P0 LEA R6, P5, R196.reuse, R3.reuse, 0x2 ;  /* 0x00000003c4068211 */ /* 0x0c2fe200078a10ff */
[----:B------:R1:W-:Y:S01]  /*b170*/  @!P3 ST.E.64 desc[UR50][R14.64], R122 ;  /* 0x0000007a0e00b985 */ /* 0x0003e2000c101b32 */
[----:B------:R-:W-:Y:S02]  /*b180*/  ISETP.GE.AND P3, PT, R193, UR4, PT ;  /* 0x00000004c1007c0c */ /* 0x000fe4000bf66270 */
[----:B------:R-:W-:Y:S02]  /*b190*/  @!P0 LEA.HI.X R7, R196, R20, R229, 0x2, P5 ;  /* 0x00000014c4078211 */ /* 0x000fe400028f14e5 */
[----:B------:R-:W-:Y:S02]  /*b1a0*/  ISETP.GE.AND P5, PT, R187, UR4, PT ;  /* 0x00000004bb007c0c */ /* 0x000fe4000bfa6270 */
[-C--:B---3--:R-:W-:Y:S01]  /*b1b0*/  @!P1 LEA R8, P6, R195, R3.reuse, 0x2 ;  /* 0x00000003c3089211 */ /* 0x088fe200078c10ff */
[----:B------:R3:W-:Y:S02]  /*b1c0*/  @!P0 ST.E.64 desc[UR50][R6.64], R126 ;  /* 0x0000007e06008985 */ /* 0x0007e4000c101b32 */
[----:B0-----:R-:W-:-:S02]  /*b1d0*/  @!P4 LEA R4, P0, R194, R3, 0x2 ;  /* 0x00000003c204c211 */ /* 0x001fc400078010ff */
[-C--:B------:R-:W-:Y:S02]  /*b1e0*/  @!P1 LEA.HI.X R9, R195, R20.reuse, R228, 0x2, P6 ;  /* 0x00000014c3099211 */ /* 0x080fe400030f14e4 */
[-C--:B------:R-:W-:Y:S02]  /*b1f0*/  @!P3 LEA R10, P6, R193, R3.reuse, 0x2 ;  /* 0x00000003c10ab211 */ /* 0x080fe400078c10ff */
[-C--:B------:R-:W-:Y:S01]  /*b200*/  @!P4 LEA.HI.X R5, R194, R20.reuse, R227, 0x2, P0 ;  /* 0x00000014c205c211 */ /* 0x080fe200000f14e3 */
[----:B------:R3:W-:Y:S01]  /*b210*/  @!P1 ST.E.64 desc[UR50][R8.64], R130 ;  /* 0x0000008208009985 */ /* 0x0007e2000c101b32 */
[-C--:B--2---:R-:W-:Y:S02]  /*b220*/  @!P2 LEA R12, P1, R192, R3.reuse, 0x2 ;  /* 0x00000003c00ca211 */ /* 0x084fe400078210ff */
[----:B-1----:R-:W-:Y:S01]  /*b230*/  @!P5 LEA R14, P0, R187, R3, 0x2 ;  /* 0x00000003bb0ed211 */ /* 0x002fe200078010ff */
[----:B------:R3:W-:Y:S01]  /*b240*/  @!P4 ST.E.64 desc[UR50][R4.64], R134 ;  /* 0x000000860400c985 */ /* 0x0007e2000c101b32 */
[----:B------:R-:W-:-:S02]  /*b250*/  @!P3 LEA.HI.X R11, R193, R20, R226, 0x2, P6 ;  /* 0x00000014c10bb211 */ /* 0x000fc400030f14e2 */
[-C--:B------:R-:W-:Y:S02]  /*b260*/  @!P2 LEA.HI.X R13, R192, R20.reuse, R225, 0x2, P1 ;  /* 0x00000014c00da211 */ /* 0x080fe400008f14e1 */
[----:B------:R-:W-:Y:S01]  /*b270*/  @!P5 LEA.HI.X R15, R187, R20, R224, 0x2, P0 ;  /* 0x00000014bb0fd211 */ /* 0x000fe200000f14e0 */
[----:B------:R3:W-:Y:S01]  /*b280*/  @!P3 ST.E.64 desc[UR50][R10.64], R138 ;  /* 0x0000008a0a00b985 */ /* 0x0007e2000c101b32 */
[----:B------:R-:W-:-:S03]  /*b290*/  ISETP.GE.AND P0, PT, R186, UR4, PT ;  /* 0x00000004ba007c0c */ /* 0x000fc6000bf06270 */
[----:B------:R3:W-:Y:S04]  /*b2a0*/  @!P2 ST.E.64 desc[UR50][R12.64], R142 ;  /* 0x0000008e0c00a985 */ /* 0x0007e8000c101b32 */
[----:B------:R3:W-:Y:S06]  /*b2b0*/  @!P5 ST.E.64 desc[UR50][R14.64], R146 ;  /* 0x000000920e00d985 */ /* 0x0007ec000c101b32 */
[----:B------:R-:W-:Y:S05]  /*b2c0*/  @P0 BRA `(.L_x_3598) ;  /* 0x0000001000200947 */ /* 0x000fea0003800000 */
[----:B---3--:R-:W-:-:S04]  /*b2d0*/  LEA R4, P0, R186, R3, 0x2 ;  /* 0x00000003ba047211 */ /* 0x008fc800078010ff */
[----:B------:R-:W-:-:S05]  /*b2e0*/  LEA.HI.X R5, R186, R20, R223, 0x2, P0 ;  /* 0x00000014ba057211 */ /* 0x000fca00000f14df */
[----:B------:R0:W-:Y:S01]  /*b2f0*/  ST.E.64 desc[UR50][R4.64], R150 ;  /* 0x0000009604007985 */ /* 0x0001e2000c101b32 */
[----:B------:R-:W-:Y:S05]  /*b300*/  BRA `(.L_x_3598) ;  /* 0x0000001000107947 */ /* 0x000fea0003800000 */
.L_x_3592:
[----:B------:R-:W-:Y:S02]  /*b310*/  ULDC.64 UR8, c[0x0][0xc00] ;  /* 0x0003000000087ab9 */ /* 0x000fe40000000a00 */
[----:B------:R-:W-:-:S04]  /*b320*/  UISETP.NE.U32.AND UP0, UPT, UR8, URZ, UPT ;  /* 0x0000003f0800728c */ /* 0x000fc8000bf05070 */
        /* <DEDUP_REMOVED lines=9> */
[----:B------:R-:W-:Y:S01]  /*b3c0*/  UISETP.NE.AND.EX UP1, UPT, UR9, URZ, UPT, UP1 ;  /* 0x0000003f0900728c */ /* 0x000fe2000bf25310 */
[----:B------:R-:W-:Y:S02]  /*b3d0*/  ULDC UR4, c[0x0][0xa88] ;  /* 0x0002a20000047ab9 */ /* 0x000fe40000000800 */
[----:B------:R-:W-:-:S03]  /*b3e0*/  IMAD.U32 R0, RZ, RZ, UR4 ;  /* 0x00000004ff007e24 */ /* 0x000fc6000f8e00ff */
[----:B------:R-:W-:-:S05]  /*b3f0*/  PLOP3.LUT P2, PT, PT, PT, UP1, 0x80, 0x0 ;  /* 0x000000000000781c */ /* 0x000fca0003f4f018 */
[----:B------:R-:W-:-:S04]  /*b400*/  @UP1 ULEA UR8, UP2, UR40, UR8, 0x2 ;  /* 0x0000000828081291 */ /* 0x000fc8000f84103f */
[----:B------:R-:W-:Y:S02]  /*b410*/  @UP1 ULEA.HI.X UR9, UR40, UR9, UR41, 0x2, UP2 ;  /* 0x0000000928091291 */ /* 0x000fe400090f1429 */
[----:B------:R-:W-:-:S04]  /*b420*/  IMAD.U32 R6, RZ, RZ, UR8 ;  /* 0x00000008ff067e24 */ /* 0x000fc8000f8e00ff */
[----:B------:R-:W-:-:S05]  /*b430*/  IMAD.U32 R7, RZ, RZ, UR9 ;  /* 0x00000009ff077e24 */ /* 0x000fca000f8e00ff */
[----:B------:R1:W5:Y:S01]  /*b440*/  @P2 LDG.E R0, desc[UR50][R6.64] ;  /* 0x0000003206002981 */ /* 0x000362000c1e1900 */
[----:B------:R-:W-:Y:S01]  /*b450*/  UMOV UR4, URZ ;  /* 0x0000003f00047c82 */ /* 0x000fe20008000000 */
[----:B------:R-:W-:Y:S01]  /*b460*/  UISETP.NE.AND UP1, UPT, UR45, URZ, UPT ;  /* 0x0000003f2d00728c */ /* 0x000fe2000bf25270 */
[----:B------:R-:W3:Y:S10]  /*b470*/  S2R R3, SR_TID.X ;  /* 0x0000000000037919 */ /* 0x000ef40000002100 */
[----:B------:R-:W-:Y:S01]  /*b480*/  @!UP1 ULDC UR45, c[0x0][0xad4] ;  /* 0x0002b500002d9ab9 */ /* 0x000fe20000000800 */
[----:B--2---:R-:W-:Y:S01]  /*b490*/  @P1 R2UR UR4, R8 ;  /* 0x00000000080412ca */ /* 0x004fe200000e0000 */
[----:B---3--:R-:W-:-:S05]  /*b4a0*/  VIADD R8, R3, 0xffffff80 ;  /* 0xffffff8003087836 */ /* 0x008fca0000000000 */
[----:B------:R-:W-:-:S07]  /*b4b0*/  ISETP.GT.AND P0, PT, R8, 0x3f, PT ;  /* 0x0000003f0800780c */ /* 0x000fce0003f04270 */
[----:B------:R-:W-:Y:S01]  /*b4c0*/  USHF.R.S32.HI UR19, URZ, 0x1f, UR4 ;  /* 0x0000001f3f137899 */ /* 0x000fe20008011404 */
[----:B-1----:R-:W-:Y:S11]  /*b4d0*/  @P2 BRA `(.L_x_3601) ;  /* 0x0000000000102947 */ /* 0x002ff60003800000 */
[----:B------:R-:W-:Y:S05]  /*b4e0*/  @!P1 BRA `(.L_x_3601) ;  /* 0x00000000000c9947 */ /* 0x000fea0003800000 */
[----:B------:R-:W2:Y:S04]  /*b4f0*/  LDG.E R3, desc[UR50][R4.64] ;  /* 0x0000003204037981 */ /* 0x000ea8000c1e1900 */
[----:B-----5:R-:W2:Y:S02]  /*b500*/  LDG.E R0, desc[UR50][R4.64+0x4] ;  /* 0x0000043204007981 */ /* 0x020ea4000c1e1900 */
[----:B--2---:R-:W-:-:S07]  /*b510*/  IMAD.IADD R0, R0, 0x1, -R3 ;  /* 0x0000000100007824 */ /* 0x004fce00078e0a03 */
.L_x_3601:
[----:B------:R-:W-:Y:S01]  /*b520*/  USEL UR40, UR40, URZ, !UP0 ;  /* 0x0000003f28287287 */ /* 0x000fe2000c000000 */
[----:B------:R-:W-:Y:S01]  /*b530*/  BSSY B1, `(.L_x_3602) ;  /* 0x0000039000017945 */ /* 0x000fe20003800000 */
[----:B------:R-:W-:-:S03]  /*b540*/  USEL UR41, UR41, URZ, !UP0 ;  /* 0x0000003f29297287 */ /* 0x000fc6000c000000 */
[----:B------:R-:W-:Y:S09]  /*b550*/  @P0 BRA `(.L_x_3603) ;  /* 0x0000000000d80947 */ /* 0x000ff20003800000 */
[----:B------:R-:W1:Y:S01]  /*b560*/  S2R R3, SR_TID.X ;  /* 0x0000000000037919 */ /* 0x000e620000002100 */
[----:B------:R-:W2:Y:S01]  /*b570*/  LDC R9, c[0x0][0xbe8] ;  /* 0x0002fa00ff097b82 */ /* 0x000ea20000000800 */
[----:B------:R-:W-:-:S04]  /*b580*/  IMAD.U32 R4, RZ, RZ, UR43 ;  /* 0x0000002bff047e24 */ /* 0x000fc8000f8e00ff */
[----:B-1----:R-:W-:Y:S02]  /*b590*/  IMAD R3, R4, 0x40, R3 ;  /* 0x0000004004037824 */ /* 0x002fe400078e0203 */
[----:B--2--5:R-:W-:Y:S02]  /*b5a0*/  IMAD R4, R0, R9, RZ ;  /* 0x0000000900047224 */ /* 0x024fe400078e02ff */
[----:B------:R-:W-:-:S05]  /*b5b0*/  VIADD R6, R3, 0xffffff80 ;  /* 0xffffff8003067836 */ /* 0x000fca0000000000 */
[----:B------:R-:W-:-:S13]  /*b5c0*/  ISETP.GE.AND P0, PT, R6, R4, PT ;  /* 0x000000040600720c */ /* 0x000fda0003f06270 */
[----:B------:R-:W-:Y:S05]  /*b5d0*/  @P0 BRA `(.L_x_3603) ;  /* 0x0000000000b80947 */ /* 0x000fea0003800000 */
[----:B------:R-:W-:Y:S01]  /*b5e0*/  ISETP.NE.AND P0, PT, R9, 0x1, PT ;  /* 0x000000010900780c */ /* 0x000fe20003f05270 */
[----:B------:R-:W-:Y:S01]  /*b5f0*/  UISETP.GT.AND UP0, UPT, UR45, 0x1, UPT ;  /* 0x000000012d00788c */ /* 0x000fe2000bf04270 */
[----:B------:R-:W-:-:S03]  /*b600*/  UMOV UR17, 0x9b8 ;  /* 0x000009b800117882 */ /* 0x000fc60000000000 */
[----:B------:R-:W-:Y:S02]  /*b610*/  USEL UR17, UR17, 0x978, UP0 ;  /* 0x0000097811117887 */ /* 0x000fe40008000000 */
[----:B------:R-:W-:-:S06]  /*b620*/  USEL UR16, UR44, URZ, UP0 ;  /* 0x0000003f2c107287 */ /* 0x000fcc0008000000 */
[----:B------:R-:W1:Y:S04]  /*b630*/  @P0 LDC R3, c[0x0][0xbec] ;  /* 0x0002fb00ff030b82 */ /* 0x000e680000000800 */
[----:B------:R-:W-:Y:S01]  /*b640*/  ULDC.64 UR8, c[0x0][UR17+0x218] ;  /* 0x0000860011087abb */ /* 0x000fe20008000a00 */
[----:B------:R-:W-:Y:S01]  /*b650*/  ULDC.64 UR12, c[0x0][UR17+0x220] ;  /* 0x00008800110c7abb */ /* 0x000fe20008000a00 */
[----:B------:R-:W-:Y:S01]  /*b660*/  ULDC.64 UR14, c[0x0][UR17+0x228] ;  /* 0x00008a00110e7abb */ /* 0x000fe20008000a00 */
[----:B------:R-:W-:Y:S01]  /*b670*/  UIMAD.WIDE.U32 UR10, UR8, UR42, URZ ;  /* 0x0000002a080a72a5 */ /* 0x000fe2000f8e003f */
[----:B------:R-:W2:Y:S01]  /*b680*/  @P0 LDC R5, c[0x0][0xbf0] ;  /* 0x0002fc00ff050b82 */ /* 0x000ea20000000800 */
[----:B------:R-:W-:Y:S02]  /*b690*/  UIMAD UR18, UR9, UR42, URZ ;  /* 0x0000002a091272a4 */ /* 0x000fe4000f8e023f */
[----:B------:R-:W-:-:S02]  /*b6a0*/  UIMAD UR13, UR13, UR40, URZ ;  /* 0x000000280d0d72a4 */ /* 0x000fc4000f8e023f */
[----:B------:R-:W-:Y:S02]  /*b6b0*/  UIMAD.WIDE.U32 UR20, UR14, UR16, URZ ;  /* 0x000000100e1472a5 */ /* 0x000fe4000f8e003f */
[----:B------:R-:W-:Y:S02]  /*b6c0*/  UIMAD.WIDE.U32 UR8, UR12, UR40, URZ ;  /* 0x000000280c0872a5 */ /* 0x000fe4000f8e003f */
[----:B------:R-:W-:Y:S02]  /*b6d0*/  UIMAD UR14, UR15, UR16, URZ ;  /* 0x000000100f0e72a4 */ /* 0x000fe4000f8e023f */
[----:B------:R-:W-:Y:S02]  /*b6e0*/  UIMAD UR13, UR12, UR41, UR13 ;  /* 0x000000290c0d72a4 */ /* 0x000fe4000f8e020d */
[----:B------:R-:W-:Y:S02]  /*b6f0*/  UIADD3 UR10, UP1, UP2, UR8, UR10, UR4 ;  /* 0x0000000a080a7290 */ /* 0x000fe4000fa3e004 */
[----:B------:R-:W-:Y:S01]  /*b700*/  UIADD3 UR14, UR21, UR14, URZ ;  /* 0x0000000e150e7290 */ /* 0x000fe2000fffe03f */
[----:B-1----:R-:W-:Y:S01]  /*b710*/  @P0 IMAD.HI.U32 R4, R6, R3, RZ ;  /* 0x0000000306040227 */ /* 0x002fe200078e00ff */
[----:B------:R-:W-:-:S02]  /*b720*/  UIADD3 UR18, UR11, UR18, URZ ;  /* 0x000000120b127290 */ /* 0x000fc4000fffe03f */
[----:B------:R-:W-:Y:S01]  /*b730*/  UIADD3 UR13, UR9, UR13, URZ ;  /* 0x0000000d090d7290 */ /* 0x000fe2000fffe03f */
[----:B------:R-:W-:Y:S02]  /*b740*/  IMAD.MOV.U32 R3, RZ, RZ, R6 ;  /* 0x000000ffff037224 */ /* 0x000fe400078e0006 */
[----:B------:R-:W-:Y:S01]  /*b750*/  IMAD.U32 R10, RZ, RZ, UR14 ;  /* 0x0000000eff0a7e24 */ /* 0x000fe2000f8e00ff */
[----:B------:R-:W-:Y:S01]  /*b760*/  ULDC.64 UR8, c[0x0][UR17+0x210] ;  /* 0x0000840011087abb */ /* 0x000fe20008000a00 */
[----:B--2---:R-:W-:Y:S01]  /*b770*/  @P0 SHF.R.U32.HI R3, RZ, R5, R4 ;  /* 0x00000005ff030219 */ /* 0x004fe20000011604 */
[----:B------:R-:W-:Y:S02]  /*b780*/  IMAD.U32 R4, RZ, RZ, UR20 ;  /* 0x00000014ff047e24 */ /* 0x000fe4000f8e00ff */
[----:B------:R-:W-:Y:S01]  /*b790*/  IMAD.U32 R5, RZ, RZ, UR21 ;  /* 0x00000015ff057e24 */ /* 0x000fe2000f8e00ff */
[--C-:B------:R-:W-:Y:S01]  /*b7a0*/  SHF.R.S32.HI R5, RZ, 0x1f, R3.reuse ;  /* 0x0000001fff057819 */ /* 0x100fe20000011403 */
[----:B------:R-:W-:Y:S01]  /*b7b0*/  IMAD.MOV R7, RZ, RZ, -R3 ;  /* 0x000000ffff077224 */ /* 0x000fe200078e0a03 */
[----:B------:R-:W-:Y:S01]  /*b7c0*/  IADD3 R4, P0, P1, R3, UR10, R4 ;  /* 0x0000000a03047c10 */ /* 0x000fe2000f91e004 */
[----:B------:R-:W-:-:S02]  /*b7d0*/  UIADD3.X UR10, UR13, UR18, UR19, UP1, UP2 ;  /* 0x000000120d0a7290 */ /* 0x000fc40008fe4413 */
[----:B------:R-:W-:-:S04]  /*b7e0*/  IMAD R7, R9, R7, R6 ;  /* 0x0000000709077224 */ /* 0x000fc800078e0206 */
[----:B------:R-:W-:Y:S01]  /*b7f0*/  IADD3.X R5, R5, UR10, R10, P0, P1 ;  /* 0x0000000a05057c10 */ /* 0x000fe200087e240a */
[C---:B------:R-:W-:Y:S01]  /*b800*/  IMAD R6, R7.reuse, UR9, RZ ;  /* 0x0000000907067c24 */ /* 0x040fe2000f8e02ff */
[----:B------:R-:W-:Y:S01]  /*b810*/  SHF.R.S32.HI R3, RZ, 0x1f, R7 ;  /* 0x0000001fff037819 */ /* 0x000fe20000011407 */
[----:B------:R-:W-:Y:S01]  /*b820*/  ULDC.64 UR10, c[0x0][0xba8] ;  /* 0x0002ea00000a7ab9 */ /* 0x000fe20000000a00 */
[----:B------:R-:W-:Y:S01]  /*b830*/  @!UP0 ULDC UR10, c[0x0][0xb50] ;  /* 0x0002d400000a8ab9 */ /* 0x000fe20000000800 */
[----:B------:R-:W-:Y:S01]  /*b840*/  IMAD.WIDE.U32 R4, R7, UR8, R4 ;  /* 0x0000000807047c25 */ /* 0x000fe2000f8e0004 */
[----:B------:R-:W-:-:S03]  /*b850*/  @!UP0 ULDC UR11, c[0x0][0xb54] ;  /* 0x0002d500000b8ab9 */ /* 0x000fc60000000800 */
[----:B------:R-:W-:Y:S01]  /*b860*/  IMAD R3, R3, UR8, R6 ;  /* 0x0000000803037c24 */ /* 0x000fe2000f8e0206 */
[----:B------:R-:W-:-:S03]  /*b870*/  LEA R6, P0, R4, UR10, 0x2 ;  /* 0x0000000a04067c11 */ /* 0x000fc6000f8010ff */
[----:B------:R-:W-:-:S05]  /*b880*/  IMAD.IADD R3, R5, 0x1, R3 ;  /* 0x0000000105037824 */ /* 0x000fca00078e0203 */
[----:B------:R-:W-:Y:S01]  /*b890*/  LEA.HI.X R7, R4, UR11, R3, 0x2, P0 ;  /* 0x0000000b04077c11 */ /* 0x000fe200080f1403 */
[----:B------:R-:W-:-:S05]  /*b8a0*/  IMAD.MOV.U32 R3, RZ, RZ, -0x800000 ;  /* 0xff800000ff037424 */ /* 0x000fca00078e00ff */
[----:B------:R1:W-:Y:S02]  /*b8b0*/  STG.E desc[UR50][R6.64], R3 ;  /* 0x0000000306007986 */ /* 0x0003e4000c101932 */
.L_x_3603:
[----:B------:R-:W-:Y:S05]  /*b8c0*/  BSYNC B1 ;  /* 0x0000000000017941 */ /* 0x000fea0003800000 */
.L_x_3602:
[----:B------:R-:W-:-:S06]  /*b8d0*/  UISETP.GT.AND UP0, UPT, UR45, 0x1, UPT ;  /* 0x000000012d00788c */ /* 0x000fcc000bf04270 */
[----:B------:R-:W-:-:S13]  /*b8e0*/  PLOP3.LUT P0, PT, PT, PT, UP0, 0x80, 0x0 ;  /* 0x000000000000781c */ /* 0x000fda0003f0f008 */
[----:B------:R-:W-:Y:S05]  /*b8f0*/  @P0 BRA `(.L_x_3598) ;  /* 0x0000000800940947 */ /* 0x000fea0003800000 */
[----:B------:R-:W2:Y:S01]  /*b900*/  LDC R11, c[0x0][0xbe8] ;  /* 0x0002fa00ff0b7b82 */ /* 0x000ea20000000800 */
[----:B-1----:R-:W-:Y:S01]  /*b910*/  SHF.R.S32.HI R3, RZ, 0x1f, R8 ;  /* 0x0000001fff037819 */ /* 0x002fe20000011408 */
[----:B------:R-:W-:Y:S01]  /*b920*/  ULDC.64 UR12, c[0x0][0xaa0] ;  /* 0x0002a800000c7ab9 */ /* 0x000fe20000000a00 */
[----:B------:R-:W-:Y:S01]  /*b930*/  IMAD.U32 R6, RZ, RZ, UR43 ;  /* 0x0000002bff067e24 */ /* 0x000fe2000f8e00ff */
[----:B------:R-:W-:Y:S01]  /*b940*/  UIMAD UR10, UR19, UR12, URZ ;  /* 0x0000000c130a72a4 */ /* 0x000fe2000f8e023f */
[----:B------:R-:W-:Y:S01]  /*b950*/  LEA.HI R3, R3, R8, RZ, 0x3 ;  /* 0x0000000803037211 */ /* 0x000fe200078f18ff */
[----:B------:R-:W-:Y:S01]  /*b960*/  UIMAD.WIDE.U32 UR8, UR4, UR12, URZ ;  /* 0x0000000c040872a5 */ /* 0x000fe2000f8e003f */
[----:B------:R-:W-:Y:S01]  /*b970*/  VIADD R33, R2, 0xc0 ;  /* 0x000000c002217836 */ /* 0x000fe20000000000 */
[----:B------:R-:W-:Y:S01]  /*b980*/  UIMAD UR10, UR4, UR13, UR10 ;  /* 0x0000000d040a72a4 */ /* 0x000fe2000f8e020a */
[----:B------:R-:W-:Y:S01]  /*b990*/  LOP3.LUT R5, R3, 0xfffffff8, RZ, 0xc0, !PT ;  /* 0xfffffff803057812 */ /* 0x000fe200078ec0ff */
[----:B------:R-:W-:Y:S01]  /*b9a0*/  ULDC UR12, c[0x0][0xac8] ;  /* 0x0002b200000c7ab9 */ /* 0x000fe20000000800 */
[----:B------:R-:W-:Y:S01]  /*b9b0*/  SHF.R.S32.HI R13, RZ, 0x3, R3 ;  /* 0x00000003ff0d7819 */ /* 0x000fe20000011403 */
[----:B------:R-:W-:Y:S01]  /*b9c0*/  UIADD3 UR9, UR9, UR10, URZ ;  /* 0x0000000a09097290 */ /* 0x000fe2000fffe03f */
[----:B------:R-:W-:Y:S01]  /*b9d0*/  ISETP.GE.AND P1, PT, R185, UR12, PT ;  /* 0x0000000cb9007c0c */ /* 0x000fe2000bf26270 */
[----:B------:R-:W-:Y:S01]  /*b9e0*/  IMAD.IADD R8, R8, 0x1, -R5 ;  /* 0x0000000108087824 */ /* 0x000fe200078e0a05 */
[----:B------:R-:W-:Y:S01]  /*b9f0*/  ULDC.64 UR10, c[0x0][0xae8] ;  /* 0x0002ba00000a7ab9 */ /* 0x000fe20000000a00 */
[----:B------:R-:W-:Y:S01]  /*ba00*/  ISETP.GE.AND P2, PT, R2, UR12, PT ;  /* 0x0000000c02007c0c */ /* 0x000fe2000bf46270 */
[----:B------:R-:W-:Y:S01]  /*ba10*/  UIMAD.WIDE.U32 UR8, UR42, UR10, UR8 ;  /* 0x0000000a2a0872a5 */ /* 0x000fe2000f8e0008 */
[----:B------:R-:W-:Y:S01]  /*ba20*/  IMAD R3, R8, 0x20, R13 ;  /* 0x0000002008037824 */ /* 0x000fe200078e020d */
[----:B------:R-:W-:Y:S01]  /*ba30*/  BSSY B1, `(.L_x_3604) ;  /* 0x000006d000017945 */ /* 0x000fe20003800000 */
[----:B------:R-:W-:Y:S01]  /*ba40*/  VIADD R27, R2, 0x100 ;  /* 0x00000100021b7836 */ /* 0x000fe20000000000 */
[----:B------:R-:W-:Y:S01]  /*ba50*/  UIMAD UR9, UR42, UR11, UR9 ;  /* 0x0000000b2a0972a4 */ /* 0x000fe2000f8e0209 */
[----:B------:R-:W-:Y:S01]  /*ba60*/  IMAD R9, R6, 0x40, R3 ;  /* 0x0000004006097824 */ /* 0x000fe200078e0203 */
[----:B------:R-:W-:Y:S01]  /*ba70*/  SEL R3, RZ, 0xffffffff, P1 ;  /* 0xffffffffff037807 */ /* 0x000fe20000800000 */
[----:B------:R-:W-:Y:S01]  /*ba80*/  ULDC.64 UR10, c[0x0][0xaf0] ;  /* 0x0002bc00000a7ab9 */ /* 0x000fe20000000a00 */
[----:B--2---:R-:W-:Y:S01]  /*ba90*/  ISETP.NE.AND P0, PT, R11, 0x1, PT ;  /* 0x000000010b00780c */ /* 0x004fe20003f05270 */
[----:B------:R-:W-:Y:S01]  /*baa0*/  UIMAD UR41, UR41, UR10, URZ ;  /* 0x0000000a292972a4 */ /* 0x000fe2000f8e023f */
[----:B------:R-:W-:Y:S01]  /*bab0*/  ISETP.GE.AND P1, PT, R184, UR12, PT ;  /* 0x0000000cb8007c0c */ /* 0x000fe2000bf26270 */
[----:B------:R-:W-:Y:S01]  /*bac0*/  IMAD.SHL.U32 R15, R3, 0x2, RZ ;  /* 0x00000002030f7824 */ /* 0x000fe200078e00ff */
[----:B------:R-:W-:Y:S01]  /*bad0*/  SEL R6, RZ, 0x1, P2 ;  /* 0x00000001ff067807 */ /* 0x000fe20001000000 */
[----:B------:R-:W-:Y:S01]  /*bae0*/  UIMAD UR4, UR40, UR11, UR41 ;  /* 0x0000000b280472a4 */ /* 0x000fe2000f8e0229 */
[----:B------:R-:W-:Y:S01]  /*baf0*/  SEL R7, RZ, 0xffffffff, P1 ;  /* 0xffffffffff077807 */ /* 0x000fe20000800000 */
[----:B------:R-:W-:Y:S01]  /*bb00*/  UIMAD.WIDE.U32 UR40, UR40, UR10, UR8 ;  /* 0x0000000a282872a5 */ /* 0x000fe2000f8e0008 */
[----:B------:R-:W-:Y:S01]  /*bb10*/  IMAD.MOV.U32 R3, RZ, RZ, R9 ;  /* 0x000000ffff037224 */ /* 0x000fe200078e0009 */
[----:B------:R-:W-:Y:S01]  /*bb20*/  LOP3.LUT R6, R15, 0x2, R6, 0xe2, !PT ;  /* 0x000000020f067812 */ /* 0x000fe200078ee206 */
[----:B------:R-:W-:Y:S01]  /*bb30*/  ULDC.64 UR8, c[0x0][0xae0] ;  /* 0x0002b80000087ab9 */ /* 0x000fe20000000a00 */
[----:B------:R-:W-:Y:S01]  /*bb40*/  IMAD.SHL.U32 R7, R7, 0x4, RZ ;  /* 0x0000000407077824 */ /* 0x000fe200078e00ff */
[----:B------:R-:W-:Y:S01]  /*bb50*/  UIADD3 UR4, UR41, UR4, URZ ;  /* 0x0000000429047290 */ /* 0x000fe2000fffe03f */
[----:B------:R-:W1:Y:S01]  /*bb60*/  @P0 LDC R4, c[0x0][0xbec] ;  /* 0x0002fb00ff040b82 */ /* 0x000e620000000800 */
[C---:B------:R-:W-:Y:S01]  /*bb70*/  VIADD R37, R2.reuse, 0x140 ;  /* 0x0000014002257836 */ /* 0x040fe20000000000 */
[----:B------:R-:W-:Y:S01]  /*bb80*/  SHF.R.S32.HI R35, RZ, 0x1f, R184 ;  /* 0x0000001fff237819 */ /* 0x000fe200000114b8 */
[----:B------:R-:W-:Y:S01]  /*bb90*/  VIADD R29, R2, 0x180 ;  /* 0x00000180021d7836 */ /* 0x000fe20000000000 */
[----:B------:R-:W-:Y:S01]  /*bba0*/  LOP3.LUT R10, R7, 0x4, R6, 0xe2, !PT ;  /* 0x00000004070a7812 */ /* 0x000fe200078ee206 */
[----:B------:R-:W-:Y:S01]  /*bbb0*/  IMAD.U32 R26, RZ, RZ, UR43 ;  /* 0x0000002bff1a7e24 */ /* 0x000fe2000f8e00ff */
[----:B------:R-:W-:Y:S01]  /*bbc0*/  SHF.R.S32.HI R28, RZ, 0x1f, R27 ;  /* 0x0000001fff1c7819 */ /* 0x000fe2000001141b */
[----:B-----5:R-:W-:Y:S01]  /*bbd0*/  IMAD R25, R0, R11, RZ ;  /* 0x0000000b00197224 */ /* 0x020fe200078e02ff */
[----:B------:R-:W2:Y:S01]  /*bbe0*/  @P0 LDC R5, c[0x0][0xbf0] ;  /* 0x0002fc00ff050b82 */ /* 0x000ea20000000800 */
[----:B------:R-:W-:Y:S01]  /*bbf0*/  IMAD R26, R26, 0x40, R13 ;  /* 0x000000401a1a7824 */ /* 0x000fe200078e020d */
[----:B------:R-:W-:Y:S01]  /*bc00*/  SHF.R.S32.HI R30, RZ, 0x1f, R29 ;  /* 0x0000001fff1e7819 */ /* 0x000fe2000001141d */
[----:B------:R-:W-:Y:S01]  /*bc10*/  VIADD R31, R2, 0x1c0 ;  /* 0x000001c0021f7836 */ /* 0x000fe20000000000 */
[----:B------:R-:W-:-:S02]  /*bc20*/  SHF.R.S32.HI R32, RZ, 0x1f, R33 ;  /* 0x0000001fff207819 */ /* 0x000fc40000011421 */
[----:B------:R-:W-:Y:S02]  /*bc30*/  SHF.R.S32.HI R36, RZ, 0x1f, R37 ;  /* 0x0000001fff247819 */ /* 0x000fe40000011425 */
[----:B------:R-:W-:Y:S02]  /*bc40*/  ISETP.GE.AND P1, PT, R31, UR12, PT ;  /* 0x0000000c1f007c0c */ /* 0x000fe4000bf26270 */
[----:B------:R-:W-:Y:S02]  /*bc50*/  SHF.R.S32.HI R34, RZ, 0x1f, R31 ;  /* 0x0000001fff227819 */ /* 0x000fe4000001141f */
[----:B------:R-:W-:Y:S02]  /*bc60*/  SEL R0, RZ, 0x80, P1 ;  /* 0x00000080ff007807 */ /* 0x000fe40000800000 */
[----:B------:R-:W-:Y:S01]  /*bc70*/  SHF.R.S32.HI R38, RZ, 0x1f, R185 ;  /* 0x0000001fff267819 */ /* 0x000fe200000114b9 */
[----:B-1----:R-:W-:-:S05]  /*bc80*/  @P0 IMAD.HI.U32 R4, R9, R4, RZ ;  /* 0x0000000409040227 */ /* 0x002fca00078e00ff */
[----:B--2---:R-:W-:Y:S01]  /*bc90*/  @P0 SHF.R.U32.HI R3, RZ, R5, R4 ;  /* 0x00000005ff030219 */ /* 0x004fe20000011604 */
[----:B------:R-:W-:Y:S01]  /*bca0*/  IMAD.U32 R5, RZ, RZ, UR41 ;  /* 0x00000029ff057e24 */ /* 0x000fe2000f8e00ff */
[----:B------:R-:W-:Y:S01]  /*bcb0*/  ISETP.GE.AND P0, PT, R33, UR12, PT ;  /* 0x0000000c21007c0c */ /* 0x000fe2000bf06270 */
[----:B------:R-:W-:Y:S01]  /*bcc0*/  IMAD.U32 R4, RZ, RZ, UR40 ;  /* 0x00000028ff047e24 */ /* 0x000fe2000f8e00ff */
[--C-:B------:R-:W-:Y:S01]  /*bcd0*/  SHF.R.S32.HI R6, RZ, 0x1f, R3.reuse ;  /* 0x0000001fff067819 */ /* 0x100fe20000011403 */
[----:B------:R-:W-:Y:S01]  /*bce0*/  IMAD.U32 R5, RZ, RZ, UR4 ;  /* 0x00000004ff057e24 */ /* 0x000fe2000f8e00ff */
[----:B------:R-:W-:Y:S01]  /*bcf0*/  SEL R7, RZ, 0xffffffff, P0 ;  /* 0xffffffffff077807 */ /* 0x000fe20000000000 */
[----:B------:R-:W-:Y:S01]  /*bd00*/  IMAD.MOV R8, RZ, RZ, -R3 ;  /* 0x000000ffff087224 */ /* 0x000fe200078e0a03 */
[----:B------:R-:W-:Y:S01]  /*bd10*/  ISETP.GE.AND P0, PT, R27, UR12, PT ;  /* 0x0000000c1b007c0c */ /* 0x000fe2000bf06270 */
[----:B------:R-:W-:Y:S02]  /*bd20*/  IMAD R6, R6, UR8, RZ ;  /* 0x0000000806067c24 */ /* 0x000fe4000f8e02ff */
[----:B------:R-:W-:Y:S01]  /*bd30*/  IMAD.SHL.U32 R15, R7, 0x8, RZ ;  /* 0x00000008070f7824 */ /* 0x000fe200078e00ff */
[----:B------:R-:W-:Y:S01]  /*bd40*/  SEL R12, RZ, 0xffffffff, P0 ;  /* 0xffffffffff0c7807 */ /* 0x000fe20000000000 */
[----:B------:R-:W-:Y:S01]  /*bd50*/  IMAD R7, R3, UR9, R6 ;  /* 0x0000000903077c24 */ /* 0x000fe2000f8e0206 */
[----:B------:R-:W-:Y:S01]  /*bd60*/  ISETP.GE.AND P0, PT, R37, UR12, PT ;  /* 0x0000000c25007c0c */ /* 0x000fe2000bf06270 */
[----:B------:R-:W-:Y:S01]  /*bd70*/  IMAD.WIDE.U32 R4, R3, UR8, R4 ;  /* 0x0000000803047c25 */ /* 0x000fe2000f8e0004 */
[----:B------:R-:W-:Y:S01]  /*bd80*/  LOP3.LUT R10, R15, 0x8, R10, 0xe2, !PT ;  /* 0x000000080f0a7812 */ /* 0x000fe200078ee20a */
[----:B------:R-:W-:-:S02]  /*bd90*/  ULDC.64 UR8, c[0x0][0xad8] ;  /* 0x0002b60000087ab9 */ /* 0x000fc40000000a00 */
[----:B------:R-:W-:Y:S02]  /*bda0*/  IMAD R3, R11, R8, R9 ;  /* 0x000000080b037224 */ /* 0x000fe400078e0209 */
[----:B------:R-:W-:Y:S02]  /*bdb0*/  IMAD.SHL.U32 R9, R12, 0x10, RZ ;  /* 0x000000100c097824 */ /* 0x000fe400078e00ff */
[----:B------:R-:W-:Y:S01]  /*bdc0*/  IMAD.IADD R5, R5, 0x1, R7 ;  /* 0x0000000105057824 */ /* 0x000fe200078e0207 */
[----:B------:R-:W-:Y:S02]  /*bdd0*/  SHF.R.S32.HI R6, RZ, 0x1f, R3 ;  /* 0x0000001fff067819 */ /* 0x000fe40000011403 */
[----:B------:R-:W-:Y:S01]  /*bde0*/  SEL R7, RZ, 0xffffffff, P0 ;  /* 0xffffffffff077807 */ /* 0x000fe20000000000 */
[----:B------:R-:W-:Y:S01]  /*bdf0*/  IMAD.WIDE.U32 R4, R3, UR8, R4 ;  /* 0x0000000803047c25 */ /* 0x000fe2000f8e0004 */
[----:B------:R-:W-:Y:S02]  /*be00*/  LOP3.LUT R10, R9, 0x10, R10, 0xe2, !PT ;  /* 0x00000010090a7812 */ /* 0x000fe400078ee20a */
[----:B------:R-:W-:Y:S01]  /*be10*/  ISETP.GE.AND P0, PT, R29, UR12, PT ;  /* 0x0000000c1d007c0c */ /* 0x000fe2000bf06270 */
[----:B------:R-:W-:-:S02]  /*be20*/  IMAD R6, R6, UR8, RZ ;  /* 0x0000000806067c24 */ /* 0x000fc4000f8e02ff */
[----:B------:R-:W-:Y:S02]  /*be30*/  IMAD.SHL.U32 R9, R7, 0x20, RZ ;  /* 0x0000002007097824 */ /* 0x000fe400078e00ff */
[----:B------:R-:W-:Y:S01]  /*be40*/  IMAD R7, R3, UR9, R6 ;  /* 0x0000000903077c24 */ /* 0x000fe2000f8e0206 */
[----:B------:R-:W-:Y:S02]  /*be50*/  ULDC.64 UR8, c[0x0][0xa80] ;  /* 0x0002a00000087ab9 */ /* 0x000fe40000000a00 */
[----:B------:R-:W-:Y:S01]  /*be60*/  LOP3.LUT R10, R9, 0x20, R10, 0xe2, !PT ;  /* 0x00000020090a7812 */ /* 0x000fe200078ee20a */
[----:B------:R-:W-:Y:S01]  /*be70*/  IMAD.IADD R3, R5, 0x1, R7 ;  /* 0x0000000105037824 */ /* 0x000fe200078e0207 */
[----:B------:R-:W-:Y:S02]  /*be80*/  SEL R9, RZ, 0x40, P0 ;  /* 0x00000040ff097807 */ /* 0x000fe40000000000 */
[----:B------:R-:W-:Y:S02]  /*be90*/  LEA R20, P0, R4, UR8, 0x1 ;  /* 0x0000000804147c11 */ /* 0x000fe4000f8008ff */
[----:B------:R-:W-:-:S02]  /*bea0*/  LOP3.LUT R21, R10, R9, RZ, 0xfc, !PT ;  /* 0x000000090a157212 */ /* 0x000fc400078efcff */
[----:B------:R-:W-:Y:S01]  /*beb0*/  LEA.HI.X R3, R4, UR9, R3, 0x1, P0 ;  /* 0x0000000904037c11 */ /* 0x000fe200080f0c03 */
[----:B------:R1:W2:Y:S01]  /*bec0*/  SHFL.IDX PT, R6, R20, RZ, 0x181f ;  /* 0x00181fff14067589 */ /* 0x0002a200000e0000 */
[----:B------:R-:W-:Y:S02]  /*bed0*/  ISETP.GE.AND P0, PT, R26, R25, PT ;  /* 0x000000191a00720c */ /* 0x000fe40003f06270 */
[----:B------:R-:W-:Y:S01]  /*bee0*/  LOP3.LUT R24, R21, R0, RZ, 0xfc, !PT ;  /* 0x0000000015187212 */ /* 0x000fe200078efcff */
[----:B------:R1:W3:Y:S10]  /*bef0*/  SHFL.IDX PT, R7, R3, RZ, 0x181f ;  /* 0x00181fff03077589 */ /* 0x0002f400000e0000 */
[----:B-1----:R-:W-:Y:S05]  /*bf00*/  @P0 BRA `(.L_x_3605) ;  /* 0x00000000007c0947 */ /* 0x002fea0003800000 */
[----:B------:R-:W-:Y:S02]  /*bf10*/  ISETP.GE.AND P2, PT, R185, UR12, PT ;  /* 0x0000000cb9007c0c */ /* 0x000fe4000bf46270 */
[----:B------:R-:W-:Y:S02]  /*bf20*/  ISETP.GE.AND P1, PT, R2, UR12, PT ;  /* 0x0000000c02007c0c */ /* 0x000fe4000bf26270 */
[----:B------:R-:W-:Y:S02]  /*bf30*/  ISETP.GE.AND P5, PT, R184, UR12, PT ;  /* 0x0000000cb8007c0c */ /* 0x000fe4000bfa6270 */
[----:B------:R-:W-:-:S07]  /*bf40*/  ISETP.GE.AND P3, PT, R33, UR12, PT ;  /* 0x0000000c21007c0c */ /* 0x000fce000bf66270 */
[CC--:B--2---:R-:W-:Y:S02]  /*bf50*/  @!P2 LEA R8, P0, R185.reuse, R6.reuse, 0x1 ;  /* 0x00000006b908a211 */ /* 0x0c4fe400078008ff */
[----:B---3--:R-:W-:Y:S02]  /*bf60*/  @!P1 IMAD.WIDE R4, R2, 0x2, R6 ;  /* 0x0000000202049825 */ /* 0x008fe400078e0206 */
[----:B------:R-:W-:Y:S02]  /*bf70*/  @!P2 LEA.HI.X R9, R185, R7, R38, 0x1, P0 ;  /* 0x00000007b909a211 */ /* 0x000fe400000f0c26 */
[----:B------:R-:W-:Y:S01]  /*bf80*/  @!P5 LEA R10, P4, R184, R6, 0x1 ;  /* 0x00000006b80ad211 */ /* 0x000fe200078808ff */
[----:B------:R-:W-:Y:S01]  /*bf90*/  @!P1 ST.E.128 desc[UR50][R4.64], RZ ;  /* 0x000000ff04009985 */ /* 0x000fe2000c101d32 */
[----:B------:R-:W-:Y:S02]  /*bfa0*/  ISETP.GE.AND P1, PT, R37, UR12, PT ;  /* 0x0000000c25007c0c */ /* 0x000fe4000bf26270 */
[----:B------:R-:W-:Y:S01]  /*bfb0*/  LOP3.LUT P0, RZ, R21, 0x40, RZ, 0xc0, !PT ;  /* 0x0000004015ff7812 */ /* 0x000fe2000780c0ff */
[----:B------:R1:W-:Y:S01]  /*bfc0*/  @!P2 ST.E.128 desc[UR50][R8.64], RZ ;  /* 0x000000ff0800a985 */ /* 0x0003e2000c101d32 */
[----:B------:R-:W-:-:S02]  /*bfd0*/  ISETP.GE.AND P2, PT, R27, UR12, PT ;  /* 0x0000000c1b007c0c */ /* 0x000fc4000bf46270 */
[-C--:B------:R-:W-:Y:S02]  /*bfe0*/  @!P5 LEA.HI.X R11, R184, R7.reuse, R35, 0x1, P4 ;  /* 0x00000007b80bd211 */ /* 0x080fe400020f0c23 */
[----:B------:R-:W-:Y:S02]  /*bff0*/  LOP3.LUT P4, RZ, R24, 0x80, RZ, 0xc0, !PT ;  /* 0x0000008018ff7812 */ /* 0x000fe4000788c0ff */
[CC--:B------:R-:W-:Y:S01]  /*c000*/  @!P3 LEA R12, P6, R33.reuse, R6.reuse, 0x1 ;  /* 0x00000006210cb211 */ /* 0x0c0fe200078c08ff */
[----:B------:R4:W-:Y:S03]  /*c010*/  @!P5 ST.E.128 desc[UR50][R10.64], RZ ;  /* 0x000000ff0a00d985 */ /* 0x0009e6000c101d32 */
[----:B------:R-:W-:Y:S02]  /*c020*/  @!P3 LEA.HI.X R13, R33, R7, R32, 0x1, P6 ;  /* 0x00000007210db211 */ /* 0x000fe400030f0c20 */
[----:B-1----:R-:W-:-:S02]  /*c030*/  @!P1 LEA R8, P6, R37, R6, 0x1 ;  /* 0x0000000625089211 */ /* 0x002fc400078c08ff */
[-C--:B------:R-:W-:Y:S01]  /*c040*/  @!P2 LEA R4, P5, R27, R6.reuse, 0x1 ;  /* 0x000000061b04a211 */ /* 0x080fe200078a08ff */
[----:B------:R4:W-:Y:S01]  /*c050*/  @!P3 ST.E.128 desc[UR50][R12.64], RZ ;  /* 0x000000ff0c00b985 */ /* 0x0009e2000c101d32 */
[-C--:B------:R-:W-:Y:S02]  /*c060*/  @P0 LEA R14, P3, R29, R6.reuse, 0x1 ;  /* 0x000000061d0e0211 */ /* 0x080fe400078608ff */
[-C--:B------:R-:W-:Y:S02]  /*c070*/  @!P2 LEA.HI.X R5, R27, R7.reuse, R28, 0x1, P5 ;  /* 0x000000071b05a211 */ /* 0x080fe400028f0c1c */
[----:B------:R-:W-:Y:S02]  /*c080*/  @P4 LEA R6, P5, R31, R6, 0x1 ;  /* 0x000000061f064211 */ /* 0x000fe400078a08ff */
[-C--:B------:R-:W-:Y:S01]  /*c090*/  @!P1 LEA.HI.X R9, R37, R7.reuse, R36, 0x1, P6 ;  /* 0x0000000725099211 */ /* 0x080fe200030f0c24 */
[----:B------:R4:W-:Y:S01]  /*c0a0*/  @!P2 ST.E.128 desc[UR50][R4.64], RZ ;  /* 0x000000ff0400a985 */ /* 0x0009e2000c101d32 */
[----:B------:R-:W-:-:S02]  /*c0b0*/  @P0 LEA.HI.X R15, R29, R7, R30, 0x1, P3 ;  /* 0x000000071d0f0211 */ /* 0x000fc400018f0c1e */
[----:B------:R-:W-:Y:S01]  /*c0c0*/  @P4 LEA.HI.X R7, R31, R7, R34, 0x1, P5 ;  /* 0x000000071f074211 */ /* 0x000fe200028f0c22 */
[----:B------:R4:W-:Y:S04]  /*c0d0*/  @!P1 ST.E.128 desc[UR50][R8.64], RZ ;  /* 0x000000ff08009985 */ /* 0x0009e8000c101d32 */
[----:B------:R4:W-:Y:S04]  /*c0e0*/  @P0 ST.E.128 desc[UR50][R14.64], RZ ;  /* 0x000000ff0e000985 */ /* 0x0009e8000c101d32 */
[----:B------:R4:W-:Y:S02]  /*c0f0*/  @P4 ST.E.128 desc[UR50][R6.64], RZ ;  /* 0x000000ff06004985 */ /* 0x0009e4000c101d32 */
.L_x_3605:
[----:B------:R-:W-:Y:S05]  /*c100*/  BSYNC B1 ;  /* 0x0000000000017941 */ /* 0x000fea0003800000 */
.L_x_3604:
[----:B------:R-:W-:Y:S01]  /*c110*/  VIADD R0, R26, 0x20 ;  /* 0x000000201a007836 */ /* 0x000fe20000000000 */
[----:B---34-:R1:W3:Y:S04]  /*c120*/  SHFL.IDX PT, R7, R3, 0x1, 0x181f ;  /* 0x00381f0003077f89 */ /* 0x0182e800000e0000 */
[----:B------:R-:W-:Y:S01]  /*c130*/  ISETP.GE.AND P0, PT, R0, R25, PT ;  /* 0x000000190000720c */ /* 0x000fe20003f06270 */
[----:B--2---:R1:W2:-:S12]  /*c140*/  SHFL.IDX PT, R6, R20, 0x1, 0x181f ;  /* 0x00381f0014067f89 */ /* 0x00429800000e0000 */
[----:B-1----:R-:W-:Y:S05]  /*c150*/  @P0 BRA `(.L_x_3598) ;  /* 0x00000000007c0947 */ /* 0x002fea0003800000 */
[----:B------:R-:W-:Y:S02]  /*c160*/  ISETP.GE.AND P1, PT, R2, UR12, PT ;  /* 0x0000000c02007c0c */ /* 0x000fe4000bf26270 */
[----:B------:R-:W-:Y:S02]  /*c170*/  ISETP.GE.AND P5, PT, R185, UR12, PT ;  /* 0x0000000cb9007c0c */ /* 0x000fe4000bfa6270 */
[----:B------:R-:W-:Y:S02]  /*c180*/  ISETP.GE.AND P4, PT, R184, UR12, PT ;  /* 0x0000000cb8007c0c */ /* 0x000fe4000bf86270 */
[----:B------:R-:W-:Y:S02]  /*c190*/  ISETP.GE.AND P3, PT, R33, UR12, PT ;  /* 0x0000000c21007c0c */ /* 0x000fe4000bf66270 */
[----:B------:R-:W-:-:S05]  /*c1a0*/  ISETP.GE.AND P2, PT, R27, UR12, PT ;  /* 0x0000000c1b007c0c */ /* 0x000fca000bf46270 */
[----:B--23--:R-:W-:Y:S02]  /*c1b0*/  @!P1 IMAD.WIDE R4, R2, 0x2, R6 ;  /* 0x0000000202049825 */ /* 0x00cfe400078e0206 */
[CC--:B------:R-:W-:Y:S02]  /*c1c0*/  @!P5 LEA R8, P0, R185.reuse, R6.reuse, 0x1 ;  /* 0x00000006b908d211 */ /* 0x0c0fe400078008ff */
[-C--:B------:R-:W-:Y:S01]  /*c1d0*/  @!P4 LEA R10, P6, R184, R6.reuse, 0x1 ;  /* 0x00000006b80ac211 */ /* 0x080fe200078c08ff */
[----:B------:R1:W-:Y:S01]  /*c1e0*/  @!P1 ST.E.128 desc[UR50][R4.64], RZ ;  /* 0x000000ff04009985 */ /* 0x0003e2000c101d32 */
[----:B------:R-:W-:Y:S02]  /*c1f0*/  @!P5 LEA.HI.X R9, R185, R7, R38, 0x1, P0 ;  /* 0x00000007b909d211 */ /* 0x000fe400000f0c26 */
[----:B------:R-:W-:Y:S02]  /*c200*/  ISETP.GE.AND P1, PT, R37, UR12, PT ;  /* 0x0000000c25007c0c */ /* 0x000fe4000bf26270 */
[----:B------:R-:W-:Y:S01]  /*c210*/  LOP3.LUT P0, RZ, R21, 0x40, RZ, 0xc0, !PT ;  /* 0x0000004015ff7812 */ /* 0x000fe2000780c0ff */
[----:B------:R2:W-:Y:S01]  /*c220*/  @!P5 ST.E.128 desc[UR50][R8.64], RZ ;  /* 0x000000ff0800d985 */ /* 0x0005e2000c101d32 */
[----:B------:R-:W-:-:S02]  /*c230*/  @!P3 LEA R12, P5, R33, R6, 0x1 ;  /* 0x00000006210cb211 */ /* 0x000fc400078a08ff */
[-C--:B------:R-:W-:Y:S02]  /*c240*/  @!P4 LEA.HI.X R11, R184, R7.reuse, R35, 0x1, P6 ;  /* 0x00000007b80bc211 */ /* 0x080fe400030f0c23 */
[-C--:B------:R-:W-:Y:S02]  /*c250*/  @!P2 LEA R14, P6, R27, R6.reuse, 0x1 ;  /* 0x000000061b0ea211 */ /* 0x080fe400078c08ff */
[-C--:B------:R-:W-:Y:S01]  /*c260*/  @!P3 LEA.HI.X R13, R33, R7.reuse, R32, 0x1, P5 ;  /* 0x00000007210db211 */ /* 0x080fe200028f0c20 */
[----:B------:R2:W-:Y:S01]  /*c270*/  @!P4 ST.E.128 desc[UR50][R10.64], RZ ;  /* 0x000000ff0a00c985 */ /* 0x0005e2000c101d32 */
[----:B------:R-:W-:Y:S02]  /*c280*/  LOP3.LUT P5, RZ, R24, 0x80, RZ, 0xc0, !PT ;  /* 0x0000008018ff7812 */ /* 0x000fe400078ac0ff */
[----:B------:R-:W-:Y:S01]  /*c290*/  @!P2 LEA.HI.X R15, R27, R7, R28, 0x1, P6 ;  /* 0x000000071b0fa211 */ /* 0x000fe200030f0c1c */
[----:B------:R2:W-:Y:S01]  /*c2a0*/  @!P3 ST.E.128 desc[UR50][R12.64], RZ ;  /* 0x000000ff0c00b985 */ /* 0x0005e2000c101d32 */
[----:B-1----:R-:W-:-:S03]  /*c2b0*/  @!P1 LEA R4, P6, R37, R6, 0x1 ;  /* 0x0000000625049211 */ /* 0x002fc600078c08ff */
[----:B------:R2:W-:Y:S01]  /*c2c0*/  @!P2 ST.E.128 desc[UR50][R14.64], RZ ;  /* 0x000000ff0e00a985 */ /* 0x0005e2000c101d32 */
[----:B------:R-:W-:Y:S02]  /*c2d0*/  @!P1 LEA.HI.X R5, R37, R7, R36, 0x1, P6 ;  /* 0x0000000725059211 */ /* 0x000fe400030f0c24 */
[----:B------:R-:W-:-:S03]  /*c2e0*/  @P0 LEA R20, P6, R29, R6, 0x1 ;  /* 0x000000061d140211 */ /* 0x000fc600078c08ff */
[----:B------:R2:W-:Y:S01]  /*c2f0*/  @!P1 ST.E.128 desc[UR50][R4.64], RZ ;  /* 0x000000ff04009985 */ /* 0x0005e2000c101d32 */
[----:B------:R-:W-:Y:S02]  /*c300*/  @P0 LEA.HI.X R21, R29, R7, R30, 0x1, P6 ;  /* 0x000000071d150211 */ /* 0x000fe400030f0c1e */
[----:B------:R-:W-:-:S03]  /*c310*/  @P5 LEA R6, P6, R31, R6, 0x1 ;  /* 0x000000061f065211 */ /* 0x000fc600078c08ff */
[----:B------:R2:W-:Y:S01]  /*c320*/  @P0 ST.E.128 desc[UR50][R20.64], RZ ;  /* 0x000000ff14000985 */ /* 0x0005e2000c101d32 */
[----:B------:R-:W-:-:S05]  /*c330*/  @P5 LEA.HI.X R7, R31, R7, R34, 0x1, P6 ;  /* 0x000000071f075211 */ /* 0x000fca00030f0c22 */
[----:B------:R2:W-:Y:S04]  /*c340*/  @P5 ST.E.128 desc[UR50][R6.64], RZ ;  /* 0x000000ff06005985 */ /* 0x0005e8000c101d32 */
.L_x_3598:
[----:B------:R-:W-:Y:S05]  /*c350*/  BSYNC B0 ;  /* 0x0000000000007941 */ /* 0x000fea0003800000 */
.L_x_3591:
[----:B------:R-:W-:Y:S02]  /*c360*/  ULDC UR4, c[0x0][0xc3c] ;  /* 0x00030f0000047ab9 */ /* 0x000fe40000000800 */
[----:B------:R-:W-:-:S06]  /*c370*/  UISETP.GE.AND UP0, UPT, UR7, UR4, UPT ;  /* 0x000000040700728c */ /* 0x000fcc000bf06270 */
[----:B------:R-:W-:-:S13]  /*c380*/  PLOP3.LUT P0, PT, PT, PT, UP0, 0x80, 0x0 ;  /* 0x000000000000781c */ /* 0x000fda0003f0f008 */
[----:B------:R-:W-:Y:S05]  /*c390*/  @!P0 BRA `(.L_x_3606) ;  /* 0xffffff4c00cc8947 */ /* 0x000fea000383ffff */
[----:B------:R-:W-:Y:S05]  /*c3a0*/  EXIT ;  /* 0x000000000000794d */ /* 0x000fea0003800000 */
.L_x_3550:
        /* <DEDUP_REMOVED lines=16> */
.L_x_3607:
        /* <DEDUP_REMOVED lines=43> */
.L_x_3611:
        /* <DEDUP_REMOVED lines=35> */
.L_x_3609:
        /* <DEDUP_REMOVED lines=14> */
[----:B0-----:R-:W-:Y:S01]  /*ca70*/  IMAD.MOV R11, RZ, RZ, -R3 ;  /* 0x000000ffff0b7224 */ /* 0x001fe200078e0a03 */
[----:B-12---:R-:W-:Y:S06]  /*ca80*/  @!P0 BRA `(.L_x_3612) ;  /* 0x0000000000088947 */ /* 0x006fec0003800000 */
[----:B------:R-:W-:-:S06]  /*ca90*/  VIADD R24, R27, 0xffffffff ;  /* 0xffffffff1b187836 */ /* 0x000fcc0000000000 */
[----:B------:R0:W1:Y:S02]  /*caa0*/  SHFL.IDX PT, R24, R5, R24, 0x1f ;  /* 0x00001f1805187589 */ /* 0x00006400000e0000 */
.L_x_3612:
[----:B-1----:R-:W-:Y:S01]  /*cab0*/  IMAD R24, R24, UR5, R10 ;  /* 0x0000000518187c24 */ /* 0x002fe2000f8e020a */
[----:B------:R-:W-:Y:S01]  /*cac0*/  IABS R4, R9 ;  /* 0x0000000900047213 */ /* 0x000fe20000000000 */
[----:B0-----:R-:W-:Y:S01]  /*cad0*/  IMAD.MOV.U32 R5, RZ, RZ, R11 ;  /* 0x000000ffff057224 */ /* 0x001fe200078e000b */
[----:B------:R-:W-:Y:S01]  /*cae0*/  IABS R11, R6 ;  /* 0x00000006000b7213 */ /* 0x000fe20000000000 */
[----:B------:R-:W-:Y:S01]  /*caf0*/  IMAD.MOV.U32 R2, RZ, RZ, RZ ;  /* 0x000000ffff027224 */ /* 0x000fe200078e00ff */
[----:B------:R-:W-:Y:S01]  /*cb00*/  IADD3 R25, -R24, UR6, RZ ;  /* 0x0000000618197c10 */ /* 0x000fe2000fffe1ff */
[----:B------:R-:W-:Y:S01]  /*cb10*/  IMAD R5, R5, R12, RZ ;  /* 0x0000000c05057224 */ /* 0x000fe200078e02ff */
[----:B------:R-:W0:Y:S01]  /*cb20*/  I2F.RP R8, R4 ;  /* 0x0000000400087306 */ /* 0x000e220000209400 */
[----:B------:R-:W-:Y:S01]  /*cb30*/  VIADD R27, R27, UR4 ;  /* 0x000000041b1b7c36 */ /* 0x000fe20008000000 */
[----:B------:R-:W-:Y:S01]  /*cb40*/  IABS R10, R25 ;  /* 0x00000019000a7213 */ /* 0x000fe20000000000 */
[----:B------:R-:W-:-:S04]  /*cb50*/  IMAD.HI.U32 R2, R3, R5, R2 ;  /* 0x0000000503027227 */ /* 0x000fc800078e0002 */
[----:B------:R-:W-:Y:S02]  /*cb60*/  IMAD.MOV.U32 R3, RZ, RZ, R10 ;  /* 0x000000ffff037224 */ /* 0x000fe400078e000a */
[----:B------:R-:W-:Y:S02]  /*cb70*/  IMAD.MOV R5, RZ, RZ, -R11 ;  /* 0x000000ffff057224 */ /* 0x000fe400078e0a0b */
[----:B------:R-:W-:-:S04]  /*cb80*/  IMAD.HI.U32 R2, R2, R3, RZ ;  /* 0x0000000302027227 */ /* 0x000fc800078e00ff */
[----:B------:R-:W-:Y:S01]  /*cb90*/  IMAD R3, R2, R5, R3 ;  /* 0x0000000502037224 */ /* 0x000fe200078e0203 */
[----:B0-----:R-:W0:Y:S01]  /*cba0*/  MUFU.RCP R8, R8 ;  /* 0x0000000800087308 */ /* 0x001e220000001000 */
[----:B------:R-:W-:-:S03]  /*cbb0*/  LOP3.LUT R5, R25, R6, RZ, 0x3c, !PT ;  /* 0x0000000619057212 */ /* 0x000fc600078e3cff */
[----:B------:R-:W-:Y:S02]  /*cbc0*/  ISETP.GT.U32.AND P1, PT, R12, R3, PT ;  /* 0x000000030c00720c */ /* 0x000fe40003f24070 */
[----:B------:R-:W-:-:S11]  /*cbd0*/  ISETP.GE.AND P2, PT, R5, RZ, PT ;  /* 0x000000ff0500720c */ /* 0x000fd60003f46270 */
[----:B------:R-:W-:Y:S02]  /*cbe0*/  @!P1 IMAD.IADD R3, R3, 0x1, -R12 ;  /* 0x0000000103039824 */ /* 0x000fe400078e0a0c */
[----:B0-----:R-:W-:Y:S02]  /*cbf0*/  VIADD R10, R8, 0xffffffe ;  /* 0x0ffffffe080a7836 */ /* 0x001fe40000000000 */
[----:B------:R-:W-:Y:S01]  /*cc00*/  @!P1 VIADD R2, R2, 0x1 ;  /* 0x0000000102029836 */ /* 0x000fe20000000000 */
[----:B------:R-:W-:Y:S02]  /*cc10*/  ISETP.GE.U32.AND P0, PT, R3, R12, PT ;  /* 0x0000000c0300720c */ /* 0x000fe40003f06070 */
[----:B------:R-:W0:Y:S01]  /*cc20*/  F2I.FTZ.U32.TRUNC.NTZ R3, R10 ;  /* 0x0000000a00037305 */ /* 0x000e22000021f000 */
[----:B------:R-:W-:-:S10]  /*cc30*/  ISETP.NE.AND P1, PT, R6, RZ, PT ;  /* 0x000000ff0600720c */ /* 0x000fd40003f25270 */
        /* <DEDUP_REMOVED lines=9> */
[----:B------:R-:W-:-:S02]  /*ccd0*/  IMAD.MOV.U32 R2, RZ, RZ, RZ ;  /* 0x000000ffff027224 */ /* 0x000fc400078e00ff */
[----:B------:R-:W-:Y:S02]  /*cce0*/  IMAD R6, R6, R8, RZ ;  /* 0x0000000806067224 */ /* 0x000fe400078e02ff */
[----:B------:R-:W-:-:S04]  /*ccf0*/  IMAD.HI.U32 R2, R3, R5, R2 ;  /* 0x0000000503027227 */ /* 0x000fc800078e0002 */
[----:B------:R-:W-:Y:S02]  /*cd00*/  IMAD.MOV.U32 R3, RZ, RZ, R10 ;  /* 0x000000ffff037224 */ /* 0x000fe400078e000a */
[----:B------:R-:W-:Y:S02]  /*cd10*/  IMAD.MOV.U32 R5, RZ, RZ, R11 ;  /* 0x000000ffff057224 */ /* 0x000fe400078e000b */
[----:B------:R-:W-:-:S04]  /*cd20*/  IMAD.HI.U32 R2, R2, R3, RZ ;  /* 0x0000000302027227 */ /* 0x000fc800078e00ff */
[----:B------:R-:W-:Y:S02]  /*cd30*/  IMAD R3, R2, R5, R3 ;  /* 0x0000000502037224 */ /* 0x000fe400078e0203 */
[----:B------:R-:W-:-:S03]  /*cd40*/  IMAD.IADD R25, R25, 0x1, -R6 ;  /* 0x0000000119197824 */ /* 0x000fc600078e0a06 */
        /* <DEDUP_REMOVED lines=15> */
.L_x_3610:
[----:B------:R-:W-:Y:S01]  /*ce40*/  ULDC UR4, c[0x0][0xc3c] ;  /* 0x00030f0000047ab9 */ /* 0x000fe20000000800 */
[----:B------:R-:W-:Y:S02]  /*ce50*/  IMAD.MOV.U32 R25, RZ, RZ, RZ ;  /* 0x000000ffff197224 */ /* 0x000fe400078e00ff */
[----:B------:R-:W-:Y:S02]  /*ce60*/  IMAD.U32 R24, RZ, RZ, UR6 ;  /* 0x00000006ff187e24 */ /* 0x000fe4000f8e00ff */
[----:B------:R-:W-:Y:S02]  /*ce70*/  IMAD.MOV.U32 R26, RZ, RZ, RZ ;  /* 0x000000ffff1a7224 */ /* 0x000fe400078e00ff */
[----:B------:R-:W-:-:S07]  /*ce80*/  IMAD.U32 R27, RZ, RZ, UR4 ;  /* 0x00000004ff1b7e24 */ /* 0x000fce000f8e00ff */
.L_x_3613:
[----:B------:R-:W-:-:S13]  /*ce90*/  ISETP.NE.AND P0, PT, R7, RZ, PT ;  /* 0x000000ff0700720c */ /* 0x000fda0003f05270 */
[----:B------:R-:W0:Y:S01]  /*cea0*/  @!P0 S2R R3, SR_CgaCtaId ;  /* 0x0000000000038919 */ /* 0x000e220000008800 */
[----:B------:R-:W-:-:S04]  /*ceb0*/  @!P0 MOV R2, 0x400 ;  /* 0x0000040000028802 */ /* 0x000fc80000000f00 */
[----:B0-----:R-:W-:-:S05]  /*cec0*/  @!P0 LEA R2, R3, R2, 0x18 ;  /* 0x0000000203028211 */ /* 0x001fca00078ec0ff */
[----:B------:R1:W-:Y:S01]  /*ced0*/  @!P0 STS.128 [R2+0x28cd0], R24 ;  /* 0x028cd01802008388 */ /* 0x0003e20000000c00 */
[----:B------:R-:W-:Y:S06]  /*cee0*/  BAR.ARV 0x5, 0x180 ;  /* 0x0146000000007b1d */ /* 0x000fec0000002000 */
.L_x_3608:
[----:B------:R2:W-:Y:S01]  /*cef0*/  STL [R1+0x24], RZ ;  /* 0x000024ff01007387 */ /* 0x0005e20000100800 */
[----:B------:R-:W-:Y:S01]  /*cf00*/  ULDC UR4, c[0x0][0xc3c] ;  /* 0x00030f0000047ab9 */ /* 0x000fe20000000800 */
[----:B------:R-:W-:Y:S01]  /*cf10*/  IMAD.MOV.U32 R22, RZ, RZ, 0x1 ;  /* 0x00000001ff167424 */ /* 0x000fe200078e00ff */
[----:B0-----:R-:W-:Y:S01]  /*cf20*/  ISETP.GE.AND P0, PT, R27, UR4, PT ;  /* 0x000000041b007c0c */ /* 0x001fe2000bf06270 */
[----:B------:R-:W-:-:S12]  /*cf30*/  IMAD.MOV.U32 R18, RZ, RZ, RZ ;  /* 0x000000ffff127224 */ /* 0x000fd800078e00ff */
[----:B--2---:R-:W-:Y:S05]  /*cf40*/  @P0 BRA `(.L_x_3614) ;  /* 0x0000004800b80947 */ /* 0x004fea0003800000 */
[----:B------:R-:W0:Y:S01]  /*cf50*/  S2UR UR5, SR_CgaCtaId ;  /* 0x00000000000579c3 */ /* 0x000e220000008800 */
[C---:B-1----:R-:W-:Y:S01]  /*cf60*/  IMAD.SHL.U32 R2, R0.reuse, 0x8, RZ ;  /* 0x0000000800027824 */ /* 0x042fe200078e00ff */
[----:B------:R-:W-:Y:S01]  /*cf70*/  UMOV UR4, 0x400 ;  /* 0x0000040000047882 */ /* 0x000fe20000000000 */
[C---:B------:R-:W-:Y:S01]  /*cf80*/  LOP3.LUT R4, R0.reuse, 0x7f, RZ, 0xc0, !PT ;  /* 0x0000007f00047812 */ /* 0x040fe200078ec0ff */
[----:B------:R-:W-:Y:S01]  /*cf90*/  IMAD.SHL.U32 R5, R0, 0x10, RZ ;  /* 0x0000001000057824 */ /* 0x000fe200078e00ff */
[----:B------:R1:W-:Y:S01]  /*cfa0*/  STL [R1+0x24], RZ ;  /* 0x000024ff01007387 */ /* 0x0003e20000100800 */
[C---:B------:R-:W-:Y:S01]  /*cfb0*/  LOP3.LUT R3, R2.reuse, 0x1f8, RZ, 0xc0, !PT ;  /* 0x000001f802037812 */ /* 0x040fe200078ec0ff */
[----:B------:R-:W-:Y:S01]  /*cfc0*/  BSSY B8, `(.L_x_3614) ;  /* 0x00004a6000087945 */ /* 0x000fe20003800000 */
[----:B------:R-:W-:Y:S01]  /*cfd0*/  SHF.R.U32.HI R36, RZ, 0x3, R4 ;  /* 0x00000003ff247819 */ /* 0x000fe20000011604 */
[----:B------:R-:W-:Y:S01]  /*cfe0*/  IMAD.MOV.U32 R22, RZ, RZ, 0x1 ;  /* 0x00000001ff167424 */ /* 0x000fe200078e00ff */
[----:B------:R-:W-:Y:S01]  /*cff0*/  LOP3.LUT R3, R3, 0x38, R0, 0x78, !PT ;  /* 0x0000003803037812 */ /* 0x000fe200078e7800 */
[----:B------:R-:W-:Y:S01]  /*d000*/  IMAD.MOV.U32 R18, RZ, RZ, RZ ;  /* 0x000000ffff127224 */ /* 0x000fe200078e00ff */
[----:B------:R-:W-:Y:S01]  /*d010*/  LOP3.LUT R0, R2, 0x38, RZ, 0xc0, !PT ;  /* 0x0000003802007812 */ /* 0x000fe200078ec0ff */
[----:B------:R-:W-:Y:S01]  /*d020*/  ULOP3.LUT UR36, UR37, 0x2, URZ, 0xfc, !UPT ;  /* 0x0000000225247892 */ /* 0x000fe2000f8efc3f */
[----:B------:R-:W-:Y:S01]  /*d030*/  LOP3.LUT R33, R3, 0x200, R2, 0xf8, !PT ;  /* 0x0000020003217812 */ /* 0x000fe200078ef802 */
[----:B------:R-:W-:Y:S01]  /*d040*/  ULDC UR38, c[0x0][0xc] ;  /* 0x0000030000267ab9 */ /* 0x000fe20000000800 */
[----:B------:R-:W-:-:S02]  /*d050*/  LOP3.LUT R3, R36, 0x70, R5, 0xf8, !PT ;  /* 0x0000007024037812 */ /* 0x000fc400078ef805 */
[C---:B------:R-:W-:Y:S02]  /*d060*/  LOP3.LUT R2, R0.reuse, 0x40, RZ, 0xfc, !PT ;  /* 0x0000004000027812 */ /* 0x040fe400078efcff */
[C---:B------:R-:W-:Y:S02]  /*d070*/  LOP3.LUT R4, R0.reuse, 0x80, RZ, 0xfc, !PT ;  /* 0x0000008000047812 */ /* 0x040fe400078efcff */
[C---:B------:R-:W-:Y:S01]  /*d080*/  LOP3.LUT R3, R0.reuse, 0xc0, RZ, 0xfc, !PT ;  /* 0x000000c000037812 */ /* 0x040fe200078efcff */
[----:B0-----:R-:W-:Y:S01]  /*d090*/  ULEA UR4, UR5, UR4, 0x18 ;  /* 0x0000000405047291 */ /* 0x001fe2000f8ec03f */
[C---:B------:R-:W-:Y:S02]  /*d0a0*/  LOP3.LUT R2, R0.reuse, 0x100, RZ, 0xfc, !PT ;  /* 0x0000010000027812 */ /* 0x040fe400078efcff */
[C---:B------:R-:W-:Y:S02]  /*d0b0*/  LOP3.LUT R4, R0.reuse, 0x140, RZ, 0xfc, !PT ;  /* 0x0000014000047812 */ /* 0x040fe400078efcff */
[C---:B------:R-:W-:Y:S01]  /*d0c0*/  LOP3.LUT R3, R0.reuse, 0x180, RZ, 0xfc, !PT ;  /* 0x0000018000037812 */ /* 0x040fe200078efcff */
[----:B------:R-:W-:Y:S01]  /*d0d0*/  IMAD.U32 R17, RZ, RZ, UR4 ;  /* 0x00000004ff117e24 */ /* 0x000fe2000f8e00ff */
[----:B------:R-:W-:-:S03]  /*d0e0*/  LOP3.LUT R2, R0, 0x1c0, RZ, 0xfc, !PT ;  /* 0x000001c000027812 */ /* 0x000fc600078efcff */
[----:B------:R-:W-:-:S05]  /*d0f0*/  IMAD R0, R33, 0x2, R17 ;  /* 0x0000000221007824 */ /* 0x000fca00078e0211 */
[----:B------:R1:W-:Y:S02]  /*d100*/  STL [R1+0x2c], R0 ;  /* 0x00002c0001007387 */ /* 0x0003e40000100800 */
.L_x_3675:
[----:B------:R-:W0:Y:S02]  /*d110*/  LDC.64 R2, c[0x0][0xc88] ;  /* 0x00032200ff027b82 */ /* 0x000e240000000a00 */
[----:B0-----:R-:W-:-:S05]  /*d120*/  IMAD.WIDE R2, R27, 0x4, R2 ;  /* 0x000000041b027825 */ /* 0x001fca00078e0202 */
[----:B-1----:R-:W1:Y:S01]  /*d130*/  LDG.E R29, desc[UR50][R2.64] ;  /* 0x00000032021d7981 */ /* 0x002e62000c1e1900 */
[----:B------:R-:W-:Y:S05]  /*d140*/  YIELD ;  /* 0x0000000000007946 */ /* 0x000fea0003800000 */
[----:B------:R-:W-:Y:S01]  /*d150*/  ULDC.64 UR4, c[0x0][0xa28] ;  /* 0x00028a0000047ab9 */ /* 0x000fe20000000a00 */
[----:B------:R-:W-:Y:S01]  /*d160*/  IMAD.MOV.U32 R31, RZ, RZ, RZ ;  /* 0x000000ffff1f7224 */ /* 0x000fe200078e00ff */
[----:B------:R-:W-:Y:S01]  /*d170*/  ISETP.NE.U32.AND P0, PT, RZ, UR4, PT ;  /* 0x00000004ff007c0c */ /* 0x000fe2000bf05070 */
[----:B------:R-:W-:-:S03]  /*d180*/  ULDC.64 UR6, c[0x0][0xa18] ;  /* 0x0002860000067ab9 */ /* 0x000fc60000000a00 */
[----:B------:R-:W-:Y:S01]  /*d190*/  ISETP.NE.AND.EX P0, PT, RZ, UR5, PT, P0 ;  /* 0x00000005ff007c0c */ /* 0x000fe2000bf05300 */
[----:B------:R-:W-:Y:S01]  /*d1a0*/  IMAD.MOV.U32 R37, RZ, RZ, RZ ;  /* 0x000000ffff257224 */ /* 0x000fe200078e00ff */
[----:B-1----:R-:W-:-:S11]  /*d1b0*/  SHF.R.S32.HI R0, RZ, 0x1f, R29 ;  /* 0x0000001fff007819 */ /* 0x002fd6000001141d */
        /* <DEDUP_REMOVED lines=19> */
[----:B0-2---:R-:W2:Y:S01]  /*d2f0*/  @P0 LDG.E R0, desc[UR50][R4.64] ;  /* 0x0000003204000981 */ /* 0x005ea2000c1e1900 */
        /* <DEDUP_REMOVED lines=8> */
[----:B---34-:R-:W-:Y:S05]  /*d380*/  @P0 BRA `(.L_x_3615) ;  /* 0x0000000000200947 */ /* 0x018fea0003800000 */
        /* <DEDUP_REMOVED lines=8> */
.L_x_3615:
        /* <DEDUP_REMOVED lines=9> */
.L_x_3616:
        /* <DEDUP_REMOVED lines=9> */
.L_x_3617:
[----:B-----5:R-:W-:Y:S01]  /*d530*/  IMAD.IADD R28, R28, 0x1, -R31 ;  /* 0x000000011c1c7824 */ /* 0x020fe200078e0a1f */
[C---:B012---:R-:W-:Y:S01]  /*d540*/  LOP3.LUT R0, R26.reuse, 0xff000000, RZ, 0xc0, !PT ;  /* 0xff0000001a007812 */ /* 0x047fe200078ec0ff */
[----:B------:R-:W-:Y:S01]  /*d550*/  BSSY B0, `(.L_x_3618) ;  /* 0x0000028000007945 */ /* 0x000fe20003800000 */
[----:B------:R-:W-:Y:S02]  /*d560*/  LOP3.LUT R4, R26, 0xff0000, RZ, 0xc0, !PT ;  /* 0x00ff00001a047812 */ /* 0x000fe400078ec0ff */
[C---:B------:R-:W-:Y:S02]  /*d570*/  ISETP.GE.AND P0, PT, R28.reuse, 0x1, PT ;  /* 0x000000011c00780c */ /* 0x040fe40003f06270 */
[----:B------:R-:W-:Y:S01]  /*d580*/  SHF.R.U32.HI R3, RZ, 0x8, R0 ;  /* 0x00000008ff037819 */ /* 0x000fe20000011600 */
[----:B------:R-:W-:-:S03]  /*d590*/  VIADD R0, R28, 0x3f ;  /* 0x0000003f1c007836 */ /* 0x000fc60000000000 */
[----:B------:R-:W-:Y:S02]  /*d5a0*/  LEA.HI R4, R4, R3, RZ, 0x10 ;  /* 0x0000000304047211 */ /* 0x000fe400078f80ff */
[----:B------:R-:W-:-:S04]  /*d5b0*/  SHF.R.S32.HI R3, RZ, 0x1f, R0 ;  /* 0x0000001fff037819 */ /* 0x000fc80000011400 */
[----:B------:R-:W-:Y:S01]  /*d5c0*/  LEA.HI R0, R3, R0, RZ, 0x6 ;  /* 0x0000000003007211 */ /* 0x000fe200078f30ff */
[----:B------:R-:W-:-:S03]  /*d5d0*/  IMAD.MOV.U32 R3, RZ, RZ, RZ ;  /* 0x000000ffff037224 */ /* 0x000fc600078e00ff */
[----:B------:R-:W-:Y:S01]  /*d5e0*/  SHF.R.S32.HI R0, RZ, 0x6, R0 ;  /* 0x00000006ff007819 */ /* 0x000fe20000011400 */
[----:B------:R-:W-:Y:S06]  /*d5f0*/  @!P0 BRA `(.L_x_3619) ;  /* 0x0000000000748947 */ /* 0x000fec0003800000 */
[----:B------:R-:W-:-:S04]  /*d600*/  SHF.R.U32.HI R5, RZ, 0x10, R4 ;  /* 0x00000010ff057819 */ /* 0x000fc80000011604 */
[----:B------:R-:W-:-:S13]  /*d610*/  ISETP.NE.AND P0, PT, R5, RZ, PT ;  /* 0x000000ff0500720c */ /* 0x000fda0003f05270 */
[----:B------:R-:W0:Y:S02]  /*d620*/  @!P0 LDC R5, c[0x0][0x9f0] ;  /* 0x00027c00ff058b82 */ /* 0x000e240000000800 */
[----:B0-----:R-:W-:Y:S02]  /*d630*/  IABS R7, R5 ;  /* 0x0000000500077213 */ /* 0x001fe40000000000 */
[----:B------:R-:W-:Y:S02]  /*d640*/  IADD3 R6, R5, -0x1, R0 ;  /* 0xffffffff05067810 */ /* 0x000fe40007ffe000 */
[----:B------:R-:W0:Y:S08]  /*d650*/  I2F.RP R2, R7 ;  /* 0x0000000700027306 */ /* 0x000e300000209400 */
        /* <DEDUP_REMOVED lines=23> */
.L_x_3619:
[----:B------:R-:W-:Y:S05]  /*d7d0*/  BSYNC B0 ;  /* 0x0000000000007941 */ /* 0x000fea0003800000 */
.L_x_3618:
[----:B------:R-:W-:Y:S01]  /*d7e0*/  LOP3.LUT R30, R4, 0xff, RZ, 0xc0, !PT ;  /* 0x000000ff041e7812 */ /* 0x000fe200078ec0ff */
[----:B------:R-:W-:Y:S04]  /*d7f0*/  BSSY B7, `(.L_x_3620) ;  /* 0x0000360000077945 */ /* 0x000fe80003800000 */
[----:B------:R-:W-:-:S05]  /*d800*/  IMAD R30, R30, R3, RZ ;  /* 0x000000031e1e7224 */ /* 0x000fca00078e02ff */
        /* <DEDUP_REMOVED lines=19> */
[----:B0-----:R-:W-:Y:S01]  /*d940*/  IADD3 R24, R0, UR38, R7 ;  /* 0x0000002600187c10 */ /* 0x001fe2000fffe007 */
[----:B------:R-:W-:Y:S06]  /*d950*/  BRA `(.L_x_3622) ;  /* 0x0000003400247947 */ /* 0x000fec0003800000 */
.L_x_3621:
        /* <DEDUP_REMOVED lines=20> */
.L_x_3624:
[----:B------:R-:W-:Y:S05]  /*daa0*/  BSYNC B6 ;  /* 0x0000000000067941 */ /* 0x000fea0003800000 */
.L_x_3623:
        /* <DEDUP_REMOVED lines=20> */
.L_x_3627:
        /* <DEDUP_REMOVED lines=15> */
.L_x_3626:
[----:B------:R-:W-:Y:S05]  /*dce0*/  BSYNC B6 ;  /* 0x0000000000067941 */ /* 0x000fea0003800000 */
.L_x_3625:
[----:B------:R-:W0:Y:S01]  /*dcf0*/  S2R R0, SR_TID.X ;  /* 0x0000000000007919 */ /* 0x000e220000002100 */
[----:B------:R-:W-:Y:S01]  /*dd00*/  ULDC.64 UR4, c[0x0][0x9f8] ;  /* 0x00027e0000047ab9 */ /* 0x000fe20000000a00 */
[----:B------:R-:W1:Y:S01]  /*dd10*/  LDC R20, c[0x0][0x430] ;  /* 0x00010c00ff147b82 */ /* 0x000e620000000800 */
[----:B------:R-:W-:Y:S01]  /*dd20*/  ISETP.NE.U32.AND P0, PT, RZ, UR4, PT ;  /* 0x00000004ff007c0c */ /* 0x000fe2000bf05070 */
[----:B------:R-:W2:Y:S03]  /*dd30*/  S2R R34, SR_TID.X ;  /* 0x0000000000227919 */ /* 0x000ea60000002100 */
[----:B------:R-:W-:-:S13]  /*dd40*/  ISETP.NE.AND.EX P0, PT, RZ, UR5, PT, P0 ;  /* 0x00000005ff007c0c */ /* 0x000fda000bf05300 */
[----:B------:R-:W-:Y:S01]  /*dd50*/  @P0 IADD3 R2, P1, R19, UR4, RZ ;  /* 0x0000000413020c10 */ /* 0x000fe2000ff3e0ff */
[----:B------:R-:W-:-:S03]  /*dd60*/  ULDC UR4, c[0x0][0x320] ;  /* 0x0000c80000047ab9 */ /* 0x000fc60000000800 */
[----:B------:R-:W-:Y:S01]  /*dd70*/  @P0 IADD3.X R3, R32, UR5, RZ, P1, !PT ;  /* 0x0000000520030c10 */ /* 0x000fe20008ffe4ff */
[----:B------:R-:W3:Y:S04]  /*dd80*/  S2R R21, SR_TID.X ;  /* 0x0000000000157919 */ /* 0x000ee80000002100 */
[----:B------:R4:W5:Y:S01]  /*dd90*/  @P0 LDG.E R23, desc[UR50][R2.64] ;  /* 0x0000003202170981 */ /* 0x000962000c1e1900 */
[----:B------:R-:W-:Y:S01]  /*dda0*/  LOP3.LUT R16, R16, 0xffffffbf, RZ, 0xc0, !PT ;  /* 0xffffffbf10107812 */ /* 0x000fe200078ec0ff */
[----:B------:R-:W-:Y:S01]  /*ddb0*/  UMOV UR5, 0xffffffff ;  /* 0xffffffff00057882 */ /* 0x000fe20000000000 */
[----:B0-----:R-:W-:Y:S02]  /*ddc0*/  IMAD.SHL.U32 R0, R0, 0x8, RZ ;  /* 0x0000000800007824 */ /* 0x001fe400078e00ff */
[----:B--2---:R-:W-:-:S03]  /*ddd0*/  IMAD.SHL.U32 R34, R34, 0x8, RZ ;  /* 0x0000000822227824 */ /* 0x004fc600078e00ff */
[----:B------:R-:W-:-:S04]  /*dde0*/  LOP3.LUT R0, R0, 0x38, RZ, 0xc0, !PT ;  /* 0x0000003800007812 */ /* 0x000fc800078ec0ff */
[C---:B------:R-:W-:Y:S02]  /*ddf0*/  LOP3.LUT R4, R0.reuse, 0x40, RZ, 0xfc, !PT ;  /* 0x0000004000047812 */ /* 0x040fe400078efcff */
[----:B------:R-:W-:Y:S02]  /*de00*/  LOP3.LUT R0, R0, 0x180, RZ, 0xfc, !PT ;  /* 0x0000018000007812 */ /* 0x000fe400078efcff */
[----:B------:R-:W-:Y:S02]  /*de10*/  ISETP.GE.AND P0, PT, R4, UR4, PT ;  /* 0x0000000404007c0c */ /* 0x000fe4000bf06270 */
[----:B------:R-:W-:Y:S02]  /*de20*/  LOP3.LUT R34, R34, 0x38, RZ, 0xc0, !PT ;  /* 0x0000003822227812 */ /* 0x000fe400078ec0ff */
[----:B------:R-:W-:Y:S02]  /*de30*/  ISETP.GE.AND P1, PT, R0, UR4, PT ;  /* 0x0000000400007c0c */ /* 0x000fe4000bf26270 */
[----:B------:R-:W-:-:S02]  /*de40*/  LOP3.LUT R0, R34, 0x1c0, RZ, 0xfc, !PT ;  /* 0x000001c022007812 */ /* 0x000fc400078efcff */
[----:B------:R-:W-:Y:S02]  /*de50*/  LOP3.LUT R34, R34, 0x80, RZ, 0xfc, !PT ;  /* 0x0000008022227812 */ /* 0x000fe400078efcff */
[----:B------:R-:W-:Y:S02]  /*de60*/  SEL R7, RZ, 0x40, P1 ;  /* 0x00000040ff077807 */ /* 0x000fe40000800000 */
[----:B------:R-:W-:Y:S01]  /*de70*/  ISETP.GE.AND P5, PT, R34, UR4, PT ;  /* 0x0000000422007c0c */ /* 0x000fe2000bfa6270 */
[----:B---3--:R-:W-:Y:S01]  /*de80*/  IMAD.SHL.U32 R21, R21, 0x8, RZ ;  /* 0x0000000815157824 */ /* 0x008fe200078e00ff */
[----:B------:R-:W-:Y:S01]  /*de90*/  @P0 LOP3.LUT R16, R16, 0x40, RZ, 0xfc, !PT ;  /* 0x0000004010100812 */ /* 0x000fe200078efcff */
[----:B------:R-:W0:Y:S01]  /*dea0*/  S2R R34, SR_TID.X ;  /* 0x0000000000227919 */ /* 0x000e220000002100 */
[----:B------:R-:W-:Y:S02]  /*deb0*/  ISETP.GE.AND P0, PT, R0, UR4, PT ;  /* 0x0000000400007c0c */ /* 0x000fe4000bf06270 */
[----:B------:R-:W-:Y:S01]  /*dec0*/  LOP3.LUT R21, R21, 0x38, RZ, 0xc0, !PT ;  /* 0x0000003815157812 */ /* 0x000fe200078ec0ff */
[----:B------:R-:W2:Y:S01]  /*ded0*/  S2R R0, SR_TID.X ;  /* 0x0000000000007919 */ /* 0x000ea20000002100 */
[----:B------:R-:W-:-:S02]  /*dee0*/  LOP3.LUT R16, R16, 0xffffff7f, RZ, 0xc0, !PT ;  /* 0xffffff7f10107812 */ /* 0x000fc400078ec0ff */
[C---:B------:R-:W-:Y:S02]  /*def0*/  ISETP.GE.AND P2, PT, R21.reuse, UR4, PT ;  /* 0x0000000415007c0c */ /* 0x040fe4000bf46270 */
[----:B------:R-:W-:Y:S02]  /*df00*/  LOP3.LUT R21, R21, 0x140, RZ, 0xfc, !PT ;  /* 0x0000014015157812 */ /* 0x000fe400078efcff */
[----:B------:R-:W-:-:S09]  /*df10*/  SEL R8, RZ, 0x80, P0 ;  /* 0x00000080ff087807 */ /* 0x000fd20000000000 */
[----:B------:R-:W-:Y:S02]  /*df20*/  @P2 LOP3.LUT R16, R16, 0x80, RZ, 0xfc, !PT ;  /* 0x0000008010102812 */ /* 0x000fe400078efcff */
[----:B------:R-:W-:Y:S02]  /*df30*/  ISETP.GE.AND P2, PT, R21, UR4, PT ;  /* 0x0000000415007c0c */ /* 0x000fe4000bf46270 */
[----:B------:R-:W-:-:S04]  /*df40*/  LOP3.LUT R16, R16, 0xffffffdf, RZ, 0xc0, !PT ;  /* 0xffffffdf10107812 */ /* 0x000fc800078ec0ff */
[----:B------:R-:W-:Y:S01]  /*df50*/  @P5 LOP3.LUT R16, R16, 0x20, RZ, 0xfc, !PT ;  /* 0x0000002010105812 */ /* 0x000fe200078efcff */
[----:B0-----:R-:W-:-:S03]  /*df60*/  IMAD.SHL.U32 R34, R34, 0x8, RZ ;  /* 0x0000000822227824 */ /* 0x001fc600078e00ff */
[----:B------:R-:W-:Y:S01]  /*df70*/  LOP3.LUT R16, R16, 0xffffffef, RZ, 0xc0, !PT ;  /* 0xffffffef10107812 */ /* 0x000fe200078ec0ff */
[----:B--2---:R-:W-:Y:S01]  /*df80*/  IMAD.SHL.U32 R0, R0, 0x8, RZ ;  /* 0x0000000800007824 */ /* 0x004fe200078e00ff */
[----:B------:R-:W-:-:S04]  /*df90*/  LOP3.LUT R34, R34, 0x38, RZ, 0xc0, !PT ;  /* 0x0000003822227812 */ /* 0x000fc800078ec0ff */
[----:B------:R-:W-:Y:S02]  /*dfa0*/  LOP3.LUT R0, R0, 0x38, RZ, 0xc0, !PT ;  /* 0x0000003800007812 */ /* 0x000fe400078ec0ff */
[----:B------:R-:W-:Y:S02]  /*dfb0*/  LOP3.LUT R34, R34, 0x100, RZ, 0xfc, !PT ;  /* 0x0000010022227812 */ /* 0x000fe400078efcff */
[----:B------:R-:W-:Y:S02]  /*dfc0*/  LOP3.LUT R0, R0, 0xc0, RZ, 0xfc, !PT ;  /* 0x000000c000007812 */ /* 0x000fe400078efcff */
[----:B------:R-:W-:Y:S02]  /*dfd0*/  ISETP.GE.AND P3, PT, R34, UR4, PT ;  /* 0x0000000422007c0c */ /* 0x000fe4000bf66270 */
[----:B------:R-:W-:Y:S02]  /*dfe0*/  ISETP.GE.AND P4, PT, R0, UR4, PT ;  /* 0x0000000400007c0c */ /* 0x000fe4000bf86270 */
[----:B------:R-:W-:-:S11]  /*dff0*/  LEA R0, R35, 0xffffffc0, 0x6 ;  /* 0xffffffc023007811 */ /* 0x000fd600078e30ff */
[----:B------:R-:W-:-:S04]  /*e000*/  @P4 LOP3.LUT R16, R16, 0x10, RZ, 0xfc, !PT ;  /* 0x0000001010104812 */ /* 0x000fc800078efcff */
[----:B------:R-:W-:-:S04]  /*e010*/  LOP3.LUT R16, R16, 0xfffffffb, RZ, 0xc0, !PT ;  /* 0xfffffffb10107812 */ /* 0x000fc800078ec0ff */
[----:B------:R-:W-:-:S04]  /*e020*/  LOP3.LUT R16, R16, 0xfffffff7, RZ, 0xc0, !PT ;  /* 0xfffffff710107812 */ /* 0x000fc800078ec0ff */
[----:B------:R-:W-:-:S04]  /*e030*/  @P3 LOP3.LUT R16, R16, 0x8, RZ, 0xfc, !PT ;  /* 0x0000000810103812 */ /* 0x000fc800078efcff */
[----:B------:R-:W-:Y:S01]  /*e040*/  @P2 LOP3.LUT R16, R16, 0x4, RZ, 0xfc, !PT ;  /* 0x0000000410102812 */ /* 0x000fe200078efcff */
[----:B-1--4-:R-:W-:Y:S06]  /*e050*/  BRA.DIV UR5, `(.L_x_3628) ;  /* 0x0000003e05fc7947 */ /* 0x012fec000b800000 */
.L_x_3693:
[----:B------:R-:W0:Y:S01]  /*e060*/  S2R R10, SR_TID.X ;  /* 0x00000000000a7919 */ /* 0x000e220000002100 */
[----:B------:R-:W-:Y:S01]  /*e070*/  ISETP.NE.AND P1, PT, R20, 0x1, PT ;  /* 0x000000011400780c */ /* 0x000fe20003f25270 */
[----:B------:R-:W-:Y:S01]  /*e080*/  IMAD.MOV.U32 R34, RZ, RZ, RZ ;  /* 0x000000ffff227224 */ /* 0x000fe200078e00ff */
[----:B-----5:R-:W-:Y:S02]  /*e090*/  SHF.R.S32.HI R32, RZ, 0x1f, R23 ;  /* 0x0000001fff207819 */ /* 0x020fe40000011417 */
[C---:B------:R-:W-:Y:S02]  /*e0a0*/  LOP3.LUT P6, RZ, R16.reuse, 0x80, RZ, 0xc0, !PT ;  /* 0x0000008010ff7812 */ /* 0x040fe400078cc0ff */
[----:B------:R-:W-:-:S07]  /*e0b0*/  LOP3.LUT R16, R16, 0xfffff7ff, RZ, 0xc0, !PT ;  /* 0xfffff7ff10107812 */ /* 0x000fce00078ec0ff */
[----:B------:R-:W1:Y:S01]  /*e0c0*/  @P1 LDC R3, c[0x0][0x434] ;  /* 0x00010d00ff031b82 */ /* 0x000e620000000800 */
[----:B------:R-:W-:-:S07]  /*e0d0*/  @P1 LOP3.LUT R16, R16, 0x800, RZ, 0xfc, !PT ;  /* 0x0000080010101812 */ /* 0x000fce00078efcff */
[----:B------:R-:W2:Y:S01]  /*e0e0*/  @P1 LDC R2, c[0x0][0x438] ;  /* 0x00010e00ff021b82 */ /* 0x000ea20000000800 */
[----:B0-----:R-:W-:-:S05]  /*e0f0*/  IMAD.SHL.U32 R10, R10, 0x10, RZ ;  /* 0x000000100a0a7824 */ /* 0x001fca00078e00ff */
[----:B------:R-:W-:-:S05]  /*e100*/  LOP3.LUT R10, R36, 0x70, R10, 0xf8, !PT ;  /* 0x00000070240a7812 */ /* 0x000fca00078ef80a */
[----:B------:R-:W-:-:S05]  /*e110*/  IMAD.IADD R35, R10, 0x1, R0 ;  /* 0x000000010a237824 */ /* 0x000fca00078e0200 */
[C---:B------:R-:W-:Y:S01]  /*e120*/  ISETP.GE.AND P0, PT, R35.reuse, R28, PT ;  /* 0x0000001c2300720c */ /* 0x040fe20003f06270 */
[----:B------:R-:W-:-:S03]  /*e130*/  IMAD.IADD R35, R35, 0x1, R31 ;  /* 0x0000000123237824 */ /* 0x000fc600078e021f */
[----:B------:R-:W-:Y:S01]  /*e140*/  ISETP.GT.U32.OR P0, PT, R10, 0x3f, P0 ;  /* 0x0000003f0a00780c */ /* 0x000fe20000704470 */
[----:B-1----:R-:W-:-:S04]  /*e150*/  @P1 IMAD.HI.U32 R3, R35, R3, RZ ;  /* 0x0000000323031227 */ /* 0x002fc800078e00ff */
[----:B------:R-:W-:Y:S01]  /*e160*/  IMAD.MOV.U32 R6, RZ, RZ, R35 ;  /* 0x000000ffff067224 */ /* 0x000fe200078e0023 */
[----:B--2---:R-:W-:-:S07]  /*e170*/  @P1 SHF.R.U32.HI R6, RZ, R2, R3 ;  /* 0x00000002ff061219 */ /* 0x004fce0000011603 */
[----:B------:R-:W0:Y:S01]  /*e180*/  @!P0 LDC.64 R4, c[0x0][0x428] ;  /* 0x00010a00ff048b82 */ /* 0x000e220000000a00 */
[--C-:B------:R-:W-:Y:S01]  /*e190*/  @!P0 SHF.R.S32.HI R3, RZ, 0x1f, R6.reuse ;  /* 0x0000001fff038819 */ /* 0x100fe20000011406 */
[----:B------:R-:W-:Y:S02]  /*e1a0*/  @!P0 IMAD.MOV.U32 R2, RZ, RZ, R6 ;  /* 0x000000ffff028224 */ /* 0x000fe400078e0006 */
[-C--:B0-----:R-:W-:Y:S02]  /*e1b0*/  @!P0 IMAD R9, R32, R4.reuse, RZ ;  /* 0x0000000420098224 */ /* 0x081fe400078e02ff */
[----:B------:R-:W-:-:S04]  /*e1c0*/  @!P0 IMAD.WIDE.U32 R2, R23, R4, R2 ;  /* 0x0000000417028225 */ /* 0x000fc800078e0002 */
[----:B------:R-:W-:Y:S02]  /*e1d0*/  @!P0 IMAD R9, R23, R5, R9 ;  /* 0x0000000517098224 */ /* 0x000fe400078e0209 */
[----:B------:R-:W0:Y:S02]  /*e1e0*/  @!P0 LDC.64 R4, c[0x0][0x418] ;  /* 0x00010600ff048b82 */ /* 0x000e240000000a00 */
[----:B------:R-:W-:Y:S01]  /*e1f0*/  @!P0 IMAD.IADD R3, R3, 0x1, R9 ;  /* 0x0000000103038824 */ /* 0x000fe200078e0209 */
[----:B0-----:R-:W-:-:S04]  /*e200*/  @!P0 LEA R4, P1, R2, R4, 0x2 ;  /* 0x0000000402048211 */ /* 0x001fc800078210ff */
[----:B------:R-:W-:Y:S02]  /*e210*/  @!P0 LEA.HI.X R5, R2, R5, R3, 0x2, P1 ;  /* 0x0000000502058211 */ /* 0x000fe400008f1403 */
[----:B------:R-:W-:Y:S02]  /*e220*/  LOP3.LUT P1, RZ, R16, 0x40, RZ, 0xc0, !PT ;  /* 0x0000004010ff7812 */ /* 0x000fe4000782c0ff */
[----:B------:R-:W-:Y:S01]  /*e230*/  SEL R3, RZ, 0x1, P6 ;  /* 0x00000001ff037807 */ /* 0x000fe20003000000 */
[----:B------:R0:W5:Y:S01]  /*e240*/  @!P0 LDG.E R34, desc[UR50][R4.64] ;  /* 0x0000003204228981 */ /* 0x000162000c1e1900 */
[----:B------:R-:W-:Y:S02]  /*e250*/  SEL R2, RZ, 0xffffffff, P1 ;  /* 0xffffffffff027807 */ /* 0x000fe40000800000 */
[----:B------:R-:W-:Y:S02]  /*e260*/  ISETP.GT.U32.AND P1, PT, R10, 0x3f, PT ;  /* 0x0000003f0a00780c */ /* 0x000fe40003f24070 */
[----:B------:R-:W-:Y:S01]  /*e270*/  LOP3.LUT R16, R16, 0xfffffbff, RZ, 0xc0, !PT ;  /* 0xfffffbff10107812 */ /* 0x000fe200078ec0ff */
[----:B------:R-:W-:Y:S01]  /*e280*/  IMAD.SHL.U32 R2, R2, 0x2, RZ ;  /* 0x0000000202027824 */ /* 0x000fe200078e00ff */
[----:B------:R-:W-:-:S02]  /*e290*/  LOP3.LUT R26, R26, 0xffff, RZ, 0xc0, !PT ;  /* 0x0000ffff1a1a7812 */ /* 0x000fc400078ec0ff */
[----:B0-----:R-:W-:Y:S02]  /*e2a0*/  SEL R4, RZ, 0x8, P4 ;  /* 0x00000008ff047807 */ /* 0x001fe40002000000 */
[----:B------:R-:W-:Y:S02]  /*e2b0*/  LOP3.LUT R2, R2, 0x2, R3, 0xe2, !PT ;  /* 0x0000000202027812 */ /* 0x000fe400078ee203 */
[----:B------:R-:W-:-:S04]  /*e2c0*/  SEL R3, RZ, 0x4, P5 ;  /* 0x00000004ff037807 */ /* 0x000fc80002800000 */
[----:B------:R-:W-:Y:S02]  /*e2d0*/  LOP3.LUT R2, R4, R2, R3, 0xfe, !PT ;  /* 0x0000000204027212 */ /* 0x000fe400078efe03 */
[----:B------:R-:W-:Y:S02]  /*e2e0*/  SEL R3, RZ, 0x10, P3 ;  /* 0x00000010ff037807 */ /* 0x000fe40001800000 */
[----:B------:R-:W-:-:S04]  /*e2f0*/  SEL R4, RZ, 0x20, P2 ;  /* 0x00000020ff047807 */ /* 0x000fc80001000000 */
[----:B------:R-:W-:Y:S01]  /*e300*/  LOP3.LUT R2, R4, R2, R3, 0xfe, !PT ;  /* 0x0000000204027212 */ /* 0x000fe200078efe03 */
[----:B------:R-:W-:-:S03]  /*e310*/  IMAD.U32 R3, RZ, RZ, UR36 ;  /* 0x00000024ff037e24 */ /* 0x000fc6000f8e00ff */
[----:B------:R-:W-:Y:S01]  /*e320*/  LOP3.LUT R7, R2, R7, RZ, 0xfc, !PT ;  /* 0x0000000702077212 */ /* 0x000fe200078efcff */
[----:B------:R-:W-:Y:S01]  /*e330*/  IMAD.MOV R2, RZ, RZ, -R6 ;  /* 0x000000ffff027224 */ /* 0x000fe200078e0a06 */
[----:B------:R-:W-:-:S03]  /*e340*/  ISETP.NE.AND P0, PT, R3, 0x3, PT ;  /* 0x000000030300780c */ /* 0x000fc60003f05270 */
[----:B------:R-:W-:Y:S01]  /*e350*/  IMAD R35, R20, R2, R35 ;  /* 0x0000000214237224 */ /* 0x000fe200078e0223 */
[----:B------:R-:W-:Y:S01]  /*e360*/  LOP3.LUT R2, R7, R8, RZ, 0xfc, !PT ;  /* 0x0000000807027212 */ /* 0x000fe200078efcff */
[----:B------:R0:W-:Y:S04]  /*e370*/  STL [R1+0x28], R7 ;  /* 0x0000280701007387 */ /* 0x0001e80000100800 */
[----:B------:R0:W-:Y:S04]  /*e380*/  STL [R1], R2 ;  /* 0x0000000201007387 */ /* 0x0001e80000100800 */
[----:B------:R-:W-:-:S04]  /*e390*/  @P0 LOP3.LUT R16, R16, 0x400, RZ, 0xfc, !PT ;  /* 0x0000040010100812 */ /* 0x000fc800078efcff */
[----:B------:R-:W-:-:S04]  /*e3a0*/  LOP3.LUT R16, R16, 0xfffffffe, RZ, 0xc0, !PT ;  /* 0xfffffffe10107812 */ /* 0x000fc800078ec0ff */
[----:B------:R-:W-:Y:S01]  /*e3b0*/  @P1 LOP3.LUT R16, R16, 0x1, RZ, 0xfc, !PT ;  /* 0x0000000110101812 */ /* 0x000fe200078efcff */
[----:B0-----:R-:W-:Y:S06]  /*e3c0*/  @!P0 BRA `(.L_x_3629) ;  /* 0x0000000000048947 */ /* 0x001fec0003800000 */
[----:B------:R-:W-:Y:S01]  /*e3d0*/  BPT.TRAP 0x1 ;  /* 0x000000040000795c */ /* 0x000fe20000300000 */
.L_x_3629:
[----:B------:R-:W-:Y:S01]  /*e3e0*/  IADD3 R28, -R36, R28, -R0 ;  /* 0x0000001c241c7210 */ /* 0x000fe20007ffe900 */
[----:B------:R-:W-:Y:S01]  /*e3f0*/  IMAD R19, R18, 0x8, R17 ;  /* 0x0000000812137824 */ /* 0x000fe200078e0211 */
[----:B------:R-:W-:Y:S01]  /*e400*/  SHF.L.U32 R0, R22, 0x1f, RZ ;  /* 0x0000001f16007819 */ /* 0x000fe200000006ff */
[----:B------:R-:W-:Y:S03]  /*e410*/  BSSY B0, `(.L_x_3630) ;  /* 0x0000003000007945 */ /* 0x000fe60003800000 */
[----:B------:R-:W0:Y:S02]  /*e420*/  SYNCS.PHASECHK.TRANS64.TRYWAIT P0, [R19+URZ+0x28c40], R0 ;  /* 0x028c4000130075a7 */ /* 0x000e24000800017f */
[----:B0-----:R-:W-:Y:S05]  /*e430*/  @!P0 BRA `(.L_x_3631) ;  /* 0x0000003c00388947 */ /* 0x001fea0003800000 */
.L_x_3694:
[----:B------:R-:W-:Y:S05]  /*e440*/  BSYNC B0 ;  /* 0x0000000000007941 */ /* 0x000fea0003800000 */
.L_x_3630:
[----:B------:R-:W1:Y:S01]  /*e450*/  S2R R7, SR_TID.X ;  /* 0x0000000000077919 */ /* 0x000e620000002100 */
[----:B0-----:R-:W-:Y:S01]  /*e460*/  SHF.R.S32.HI R0, RZ, 0x1f, R35 ;  /* 0x0000001fff007819 */ /* 0x001fe20000011423 */
[----:B------:R-:W-:Y:S01]  /*e470*/  ULDC.64 UR4, c[0x0][0x300] ;  /* 0x0000c00000047ab9 */ /* 0x000fe20000000a00 */
[----:B-----5:R-:W-:Y:S01]  /*e480*/  SHF.R.S32.HI R4, RZ, 0x1f, R34 ;  /* 0x0000001fff047819 */ /* 0x020fe20000011422 */
[----:B------:R-:W-:Y:S01]  /*e490*/  IMAD.WIDE.U32 R2, R35, UR4, RZ ;  /* 0x0000000423027c25 */ /* 0x000fe2000f8e00ff */
[----:B------:R-:W-:Y:S01]  /*e4a0*/  ULDC.64 UR6, c[0x0][0x2e8] ;  /* 0x0000ba0000067ab9 */ /* 0x000fe20000000a00 */
[----:B------:R0:W-:Y:S01]  /*e4b0*/  STL [R1+0x1c], R0 ;  /* 0x00001c0001007387 */ /* 0x0001e20000100800 */
[----:B------:R-:W-:-:S03]  /*e4c0*/  LOP3.LUT R16, R16, 0xfffffffd, RZ, 0xc0, !PT ;  /* 0xfffffffd10107812 */ /* 0x000fc600078ec0ff */
[----:B------:R2:W-:Y:S01]  /*e4d0*/  STL [R1+0x20], R4 ;  /* 0x0000200401007387 */ /* 0x0005e20000100800 */
[----:B0-----:R-:W-:-:S04]  /*e4e0*/  IMAD R0, R0, UR4, RZ ;  /* 0x0000000400007c24 */ /* 0x001fc8000f8e02ff */
[----:B------:R-:W-:Y:S01]  /*e4f0*/  IMAD R0, R35, UR5, R0 ;  /* 0x0000000523007c24 */ /* 0x000fe2000f8e0200 */
[----:B------:R-:W-:-:S03]  /*e500*/  ULDC.64 UR4, c[0x0][0x310] ;  /* 0x0000c40000047ab9 */ /* 0x000fc60000000a00 */
[----:B------:R-:W-:Y:S02]  /*e510*/  IMAD.IADD R3, R3, 0x1, R0 ;  /* 0x0000000103037824 */ /* 0x000fe400078e0200 */
[----:B------:R-:W-:Y:S02]  /*e520*/  IMAD R0, R4, UR4, RZ ;  /* 0x0000000404007c24 */ /* 0x000fe4000f8e02ff */
[----:B------:R-:W-:-:S04]  /*e530*/  IMAD.WIDE.U32 R2, R34, UR4, R2 ;  /* 0x0000000422027c25 */ /* 0x000fc8000f8e0002 */
[----:B------:R-:W-:Y:S01]  /*e540*/  IMAD R0, R34, UR5, R0 ;  /* 0x0000000522007c24 */ /* 0x000fe2000f8e0200 */
[----:B------:R-:W-:Y:S01]  /*e550*/  ULDC.64 UR4, c[0x0][0x308] ;  /* 0x0000c20000047ab9 */ /* 0x000fe20000000a00 */
[----:B-1----:R-:W-:Y:S02]  /*e560*/  IMAD.SHL.U32 R7, R7, 0x8, RZ ;  /* 0x0000000807077824 */ /* 0x002fe400078e00ff */
[----:B------:R-:W-:Y:S02]  /*e570*/  IMAD.IADD R3, R3, 0x1, R0 ;  /* 0x0000000103037824 */ /* 0x000fe400078e0200 */
[----:B--2---:R-:W-:Y:S01]  /*e580*/  IMAD R4, R18, 0x1000, R33 ;  /* 0x0000100012047824 */ /* 0x004fe200078e0221 */
[----:B------:R-:W-:Y:S01]  /*e590*/  LOP3.LUT R7, R7, 0x38, RZ, 0xc0, !PT ;  /* 0x0000003807077812 */ /* 0x000fe200078ec0ff */
[C---:B------:R-:W-:Y:S01]  /*e5a0*/  IMAD.WIDE.U32 R2, R26.reuse, UR4, R2 ;  /* 0x000000041a027c25 */ /* 0x040fe2000f8e0002 */
[----:B------:R-:W-:Y:S02]  /*e5b0*/  ULDC UR4, c[0x0][0x2f4] ;  /* 0x0000bd0000047ab9 */ /* 0x000fe40000000800 */
[----:B------:R-:W-:Y:S01]  /*e5c0*/  ISETP.GE.AND P2, PT, R7, UR4, PT ;  /* 0x0000000407007c0c */ /* 0x000fe2000bf46270 */
[----:B------:R-:W-:Y:S01]  /*e5d0*/  IMAD R5, R26, UR5, R3 ;  /* 0x000000051a057c24 */ /* 0x000fe2000f8e0203 */
[----:B------:R-:W-:Y:S01]  /*e5e0*/  LEA R0, P0, R2, UR6, 0x1 ;  /* 0x0000000602007c11 */ /* 0x000fe2000f8008ff */
[----:B------:R-:W-:-:S03]  /*e5f0*/  UMOV UR5, 0xffffffff ;  /* 0xffffffff00057882 */ /* 0x000fc60000000000 */
[----:B------:R-:W-:Y:S02]  /*e600*/  LEA.HI.X R5, R2, UR7, R5, 0x1, P0 ;  /* 0x0000000702057c11 */ /* 0x000fe400080f0c05 */
[----:B------:R-:W-:-:S05]  /*e610*/  ISETP.GE.AND P0, PT, R28, 0x1, PT ;  /* 0x000000011c00780c */ /* 0x000fca0003f06270 */
[----:B------:R-:W-:Y:S01]  /*e620*/  @P2 LOP3.LUT R16, R16, 0x2, RZ, 0xfc, !PT ;  /* 0x0000000210102812 */ /* 0x000fe200078efcff */
[----:B------:R-:W-:Y:S07]  /*e630*/  BRA.DIV UR5, `(.L_x_3632) ;  /* 0x0000003a05cc7947 */ /* 0x000fee000b800000 */
[----:B------:R-:W0:Y:S01]  /*e640*/  SHFL.IDX PT, R3, R0, RZ, 0x181f ;  /* 0x00181fff00037589 */ /* 0x000e2200000e0000 */
[----:B------:R-:W-:-:S03]  /*e650*/  @P0 IMAD R6, R4, 0x2, R17 ;  /* 0x0000000204060824 */ /* 0x000fc600078e0211 */
[----:B------:R-:W1:Y:S01]  /*e660*/  SHFL.IDX PT, R2, R5, RZ, 0x181f ;  /* 0x00181fff05027589 */ /* 0x000e6200000e0000 */
[----:B0-----:R-:W-:-:S05]  /*e670*/  @P0 LEA R3, P1, R7, R3, 0x1 ;  /* 0x0000000307030211 */ /* 0x001fca00078208ff */
[----:B-1----:R-:W-:-:S05]  /*e680*/  @P0 IMAD.X R2, RZ, RZ, R2, P1 ;  /* 0x000000ffff020224 */ /* 0x002fca00008e0602 */
[----:B------:R-:W-:-:S04]  /*e690*/  @P0 LOP3.LUT R3, R3, R2, RZ, 0x3c, !PT ;  /* 0x0000000203030212 */ /* 0x000fc800078e3cff */
[----:B------:R-:W-:-:S04]  /*e6a0*/  @P0 LOP3.LUT R2, R3, R2, RZ, 0x3c, !PT ;  /* 0x0000000203020212 */ /* 0x000fc800078e3cff */
[----:B------:R-:W-:-:S05]  /*e6b0*/  @P0 LOP3.LUT R3, R3, R2, RZ, 0x3c, !PT ;  /* 0x0000000203030212 */ /* 0x000fca00078e3cff */
[----:B------:R-:W-:Y:S01]  /*e6c0*/  @!PT LDS RZ, [RZ] ;  /* 0x00000000fffff984 */ /* 0x000fe20000000800 */
        /* <DEDUP_REMOVED lines=10> */
[----:B------:R0:W-:Y:S01]  /*e770*/  @P0 LDGSTS.E.BYPASS.LTC128B.128 [R6+0x22c00], desc[UR50][R2.64], !P2 ;  /* 0x22c0000002060fae */ /* 0x0001e2000d101d72 */
[----:B------:R-:W-:-:S03]  /*e780*/  ISETP.GE.AND P0, PT, R28, 0x21, PT ;  /* 0x000000211c00780c */ /* 0x000fc60003f06270 */
[----:B0-----:R-:W0:Y:S10]  /*e790*/  SHFL.IDX PT, R3, R0, 0x2, 0x181f ;  /* 0x00581f0000037f89 */ /* 0x001e3400000e0000 */
[----:B------:R-:W-:Y:S01]  /*e7a0*/  @P0 IMAD R6, R4, 0x2, R17 ;  /* 0x0000000204060824 */ /* 0x000fe200078e0211 */
[----:B------:R-:W1:Y:S04]  /*e7b0*/  SHFL.IDX PT, R2, R5, 0x2, 0x181f ;  /* 0x00581f0005027f89 */ /* 0x000e6800000e0000 */
[----:B------:R-:W2:Y:S04]  /*e7c0*/  SHFL.IDX PT, R5, R5, 0x3, 0x181f ;  /* 0x00781f0005057f89 */ /* 0x000ea800000e0000 */
[----:B------:R-:W3:Y:S01]  /*e7d0*/  SHFL.IDX PT, R0, R0, 0x3, 0x181f ;  /* 0x00781f0000007f89 */ /* 0x000ee200000e0000 */
[----:B0-----:R-:W-:-:S05]  /*e7e0*/  @P0 LEA R3, P1, R7, R3, 0x1 ;  /* 0x0000000307030211 */ /* 0x001fca00078208ff */
[----:B-1----:R-:W-:-:S05]  /*e7f0*/  @P0 IMAD.X R2, RZ, RZ, R2, P1 ;  /* 0x000000ffff020224 */ /* 0x002fca00008e0602 */
[----:B------:R-:W-:-:S04]  /*e800*/  @P0 LOP3.LUT R3, R3, R2, RZ, 0x3c, !PT ;  /* 0x0000000203030212 */ /* 0x000fc800078e3cff */
[----:B------:R-:W-:-:S04]  /*e810*/  @P0 LOP3.LUT R2, R3, R2, RZ, 0x3c, !PT ;  /* 0x0000000203020212 */ /* 0x000fc800078e3cff */
[----:B------:R-:W-:-:S05]  /*e820*/  @P0 LOP3.LUT R3, R3, R2, RZ, 0x3c, !PT ;  /* 0x0000000203030212 */ /* 0x000fca00078e3cff */
[----:B--23--:R0:W-:Y:S02]  /*e830*/  @P0 LDGSTS.E.BYPASS.LTC128B.128 [R6+0x23400], desc[UR50][R2.64], !P2 ;  /* 0x2340000002060fae */ /* 0x00c1e4000d101d72 */
.L_x_3704:
[----:B------:R-:W-:-:S13]  /*e840*/  ISETP.GE.AND P0, PT, R28, 0x31, PT ;  /* 0x000000311c00780c */ /* 0x000fda0003f06270 */
[----:B01----:R-:W-:Y:S01]  /*e850*/  @P0 LEA R2, P1, R7, R0, 0x1 ;  /* 0x0000000007020211 */ /* 0x003fe200078208ff */
[----:B------:R-:W-:-:S04]  /*e860*/  @P0 IMAD R4, R4, 0x2, R17 ;  /* 0x0000000204040824 */ /* 0x000fc800078e0211 */
[----:B------:R-:W-:-:S05]  /*e870*/  @P0 IMAD.X R3, RZ, RZ, R5, P1 ;  /* 0x000000ffff030224 */ /* 0x000fca00008e0605 */
[----:B------:R-:W-:Y:S01]  /*e880*/  @!PT LDS RZ, [RZ] ;  /* 0x00000000fffff984 */ /* 0x000fe20000000800 */
[----:B------:R-:W-:Y:S01]  /*e890*/  @!PT LDS RZ, [RZ] ;  /* 0x00000000fffff984 */ /* 0x000fe20000000800 */
[----:B------:R-:W-:Y:S01]  /*e8a0*/  @!PT LDS RZ, [RZ] ;  /* 0x00000000fffff984 */ /* 0x000fe20000000800 */
[----:B------:R0:W-:Y:S01]  /*e8b0*/  @P0 LDGSTS.E.BYPASS.LTC128B.128 [R4+0x23c00], desc[UR50][R2.64], !P2 ;  /* 0x23c0000002040fae */ /* 0x0001e2000d101d72 */
[----:B------:R-:W-:Y:S01]  /*e8c0*/  PLOP3.LUT P0, PT, PT, PT, PT, 0x80, 0x0 ;  /* 0x000000000000781c */ /* 0x000fe20003f0f070 */
[----:B------:R-:W-:-:S12]  /*e8d0*/  NOP ;  /* 0x0000000000007918 */ /* 0x000fd80000000000 */
.L_x_3633:
[----:B------:R-:W-:Y:S02]  /*e8e0*/  PLOP3.LUT P1, PT, P1, P0, PT, 0xa2, 0x0 ;  /* 0x000000000000781c */ /* 0x000fe40000f21472 */
[----:B------:R-:W-:-:S08]  /*e8f0*/  @P0 R2UR P1, UR4, R19 ;  /* 0x00000000130402ca */ /* 0x000fd00000020000 */
[----:B------:R-:W-:-:S05]  /*e900*/  @P0 PLOP3.LUT P0, PT, P1, PT, PT, 0x80, 0x0 ;  /* 0x000000000000081c */ /* 0x000fca0000f0f070 */
[----:B------:R-:W-:Y:S01]  /*e910*/  @!P1 SYNCS.ARRIVE.TRANS64.RED.A0T1 RZ, [UR4+0x28c30], RZ ;  /* 0x028c30ffffff99a7 */ /* 0x000fe20008200404 */
[----:B------:R-:W-:Y:S07]  /*e920*/  @!P1 ARRIVES.LDGSTSBAR.64.TRANSCNT [UR4+0x28c30] ;  /* 0x028c3000ff0099b0 */ /* 0x000fee0008000a84 */
[----:B------:R-:W-:Y:S05]  /*e930*/  @P0 BRA.U.ANY `(.L_x_3633) ;  /* 0xfffffffd00e80947 */ /* 0x000fea000393ffff */
[----:B------:R-:W-:Y:S01]  /*e940*/  NOP ;  /* 0x0000000000007918 */ /* 0x000fe20000000000 */
[----:B------:R-:W-:-:S05]  /*e950*/  IMAD.U32 R0, RZ, RZ, UR36 ;  /* 0x00000024ff007e24 */ /* 0x000fca000f8e00ff */
[----:B------:R-:W-:-:S13]  /*e960*/  ISETP.NE.AND P2, PT, R0, 0x3, PT ;  /* 0x000000030000780c */ /* 0x000fda0003f45270 */
[----:B------:R-:W-:Y:S05]  /*e970*/  @!P2 BRA `(.L_x_3634) ;  /* 0x000000000004a947 */ /* 0x000fea0003800000 */
[----:B------:R-:W-:Y:S01]  /*e980*/  BPT.TRAP 0x1 ;  /* 0x000000040000795c */ /* 0x000fe20000300000 */
.L_x_3634:
[----:B------:R1:W5:Y:S01]  /*e990*/  LDL.LU R0, [R1+0x4] ;  /* 0x0000040001007983 */ /* 0x0003620000300800 */
[----:B------:R-:W-:Y:S01]  /*e9a0*/  LOP3.LUT P0, RZ, R16, 0x100, RZ, 0xc0, !PT ;  /* 0x0000010010ff7812 */ /* 0x000fe2000780c0ff */
[----:B------:R1:W-:Y:S02]  /*e9b0*/  SYNCS.ARRIVE.TRANS64.A1T0 RZ, [R19+URZ+0x28c30], RZ ;  /* 0x028c30ff13ff79a7 */ /* 0x0003e4000810003f */
[----:B0-----:R1:W5:Y:S10]  /*e9c0*/  LDL R3, [R1] ;  /* 0x0000000001037983 */ /* 0x0013740000100800 */
[----:B------:R-:W-:Y:S05]  /*e9d0*/  WARPSYNC.ALL ;  /* 0x0000000000007948 */ /* 0x000fea0003800000 */
[----:B------:R-:W-:Y:S01]  /*e9e0*/  SEL R2, R29, RZ, !P0 ;  /* 0x000000ff1d027207 */ /* 0x000fe20004000000 */
[----:B------:R-:W-:Y:S01]  /*e9f0*/  ULDC.64 UR4, c[0x0][0x298] ;  /* 0x0000a60000047ab9 */ /* 0x000fe20000000a00 */
[----:B------:R-:W-:Y:S01]  /*ea00*/  BSSY B6, `(.L_x_3635) ;  /* 0x0000020000067945 */ /* 0x000fe20003800000 */
[----:B------:R-:W-:Y:S02]  /*ea10*/  IMAD.WIDE.U32 R4, R37, UR4, RZ ;  /* 0x0000000425047c25 */ /* 0x000fe4000f8e00ff */
[----:B------:R0:W-:Y:S02]  /*ea20*/  STL [R1+0x18], R2 ;  /* 0x0000180201007387 */ /* 0x0001e40000100800 */
[----:B0-----:R-:W-:Y:S01]  /*ea30*/  VIADD R2, R17, 0x20400 ;  /* 0x0002040011027836 */ /* 0x001fe20000000000 */
[----:B------:R-:W-:Y:S01]  /*ea40*/  BAR.SYNC.DEFER_BLOCKING 0x8, 0x100 ;  /* 0x0204000000007b1d */ /* 0x000fe20000010000 */
[----:B-----5:R-:W-:-:S03]  /*ea50*/  SEL R0, R0, RZ, !P0 ;  /* 0x000000ff00007207 */ /* 0x020fc60004000000 */
[----:B------:R-:W-:Y:S02]  /*ea60*/  LOP3.LUT P0, RZ, R2, 0x3ff, RZ, 0xc0, !PT ;  /* 0x000003ff02ff7812 */ /* 0x000fe4000780c0ff */
[----:B------:R-:W-:Y:S01]  /*ea70*/  PRMT R29, R3, 0x8880, RZ ;  /* 0x00008880031d7816 */ /* 0x000fe200000000ff */
[----:B------:R0:W-:Y:S03]  /*ea80*/  STL [R1+0x4], R0 ;  /* 0x0000040001007387 */ /* 0x0001e60000100800 */
[----:B------:R-:W-:Y:S01]  /*ea90*/  PRMT R29, R29, 0x7710, RZ ;  /* 0x000077101d1d7816 */ /* 0x000fe200000000ff */
[----:B------:R2:W-:Y:S01]  /*eaa0*/  STL.64 [R1+0x10], R4 ;  /* 0x0000100401007387 */ /* 0x0005e20000100a00 */
[----:B0-----:R-:W-:-:S05]  /*eab0*/  SHF.R.S32.HI R0, RZ, 0x1f, R37 ;  /* 0x0000001fff007819 */ /* 0x001fca0000011425 */
[----:B------:R-:W-:-:S04]  /*eac0*/  IMAD R0, R0, UR4, RZ ;  /* 0x0000000400007c24 */ /* 0x000fc8000f8e02ff */
[----:B------:R-:W-:-:S04]  /*ead0*/  IMAD R0, R37, UR5, R0 ;  /* 0x0000000525007c24 */ /* 0x000fc8000f8e0200 */
[----:B------:R-:W-:Y:S01]  /*eae0*/  IMAD.IADD R37, R5, 0x1, R0 ;  /* 0x0000000105257824 */ /* 0x000fe200078e0200 */
[----:B--2---:R-:W-:Y:S06]  /*eaf0*/  @!P0 BRA `(.L_x_3636) ;  /* 0x0000000000408947 */ /* 0x004fec0003800000 */
        /* <DEDUP_REMOVED lines=15> */
[----:B01----:R-:W-:Y:S05]  /*ebf0*/  CALL.ABS.NOINC R2 ;  /* 0x0000000002007343 */ /* 0x003fea0003c00000 */
.L_x_3636:
[----:B------:R-:W-:Y:S05]  /*ec00*/  BSYNC B6 ;  /* 0x0000000000067941 */ /* 0x000fea0003800000 */
.L_x_3635:
[----:B------:R-:W2:Y:S01]  /*ec10*/  LDL.LU.64 R2, [R1+0x10] ;  /* 0x0000100001027983 */ /* 0x000ea20000300a00 */
[----:B------:R-:W0:Y:S01]  /*ec20*/  LDC R7, c[0x0][0x448] ;  /* 0x00011200ff077b82 */ /* 0x000e220000000800 */
[----:B------:R-:W-:Y:S02]  /*ec30*/  ULDC.64 UR4, c[0x0][0x2d8] ;  /* 0x0000b60000047ab9 */ /* 0x000fe40000000a00 */
[----:B------:R-:W3:Y:S04]  /*ec40*/  LDL.LU R21, [R1+0x4] ;  /* 0x0000040001157983 */ /* 0x000ee80000300800 */
[----:B------:R-:W4:Y:S04]  /*ec50*/  LDL.LU R20, [R1+0x18] ;  /* 0x0000180001147983 */ /* 0x000f280000300800 */
[----:B------:R0:W5:Y:S04]  /*ec60*/  LDL R10, [R1+0x8] ;  /* 0x00000800010a7983 */ /* 0x0001680000100800 */
[----:B------:R0:W5:Y:S02]  /*ec70*/  LDL R8, [R1+0x2c] ;  /* 0x00002c0001087983 */ /* 0x0001640000100800 */
[----:B0-----:R-:W-:-:S13]  /*ec80*/  ISETP.NE.AND P0, PT, R7, 0x1, PT ;  /* 0x000000010700780c */ /* 0x001fda0003f05270 */
[----:B------:R-:W0:Y:S01]  /*ec90*/  @P0 LDC R6, c[0x0][0x44c] ;  /* 0x00011300ff060b82 */ /* 0x000e220000000800 */
[----:B------:R-:W1:Y:S02]  /*eca0*/  S2R R9, SR_TID.X ;  /* 0x0000000000097919 */ /* 0x000e640000002100 */
[----:B-1----:R-:W-:-:S05]  /*ecb0*/  IMAD.SHL.U32 R9, R9, 0x8, RZ ;  /* 0x0000000809097824 */ /* 0x002fca00078e00ff */
[----:B------:R-:W-:Y:S01]  /*ecc0*/  LOP3.LUT R9, R9, 0x38, RZ, 0xc0, !PT ;  /* 0x0000003809097812 */ /* 0x000fe200078ec0ff */
[----:B--2---:R-:W-:Y:S02]  /*ecd0*/  IMAD.MOV.U32 R3, RZ, RZ, R37 ;  /* 0x000000ffff037224 */ /* 0x004fe400078e0025 */
[----:B------:R-:W-:-:S04]  /*ece0*/  IMAD.WIDE.U32 R2, R26, UR4, R2 ;  /* 0x000000041a027c25 */ /* 0x000fc8000f8e0002 */
[----:B------:R-:W-:Y:S01]  /*ecf0*/  IMAD R3, R26, UR5, R3 ;  /* 0x000000051a037c24 */ /* 0x000fe2000f8e0203 */
[----:B------:R-:W-:Y:S02]  /*ed00*/  ULDC.64 UR4, c[0x0][0x2e0] ;  /* 0x0000b80000047ab9 */ /* 0x000fe40000000a00 */
[----:B---3--:R-:W-:Y:S02]  /*ed10*/  IMAD R0, R21, UR4, RZ ;  /* 0x0000000415007c24 */ /* 0x008fe4000f8e02ff */
[----:B----4-:R-:W-:-:S04]  /*ed20*/  IMAD.WIDE.U32 R2, R20, UR4, R2 ;  /* 0x0000000414027c25 */ /* 0x010fc8000f8e0002 */
[----:B------:R-:W-:Y:S01]  /*ed30*/  IMAD R0, R20, UR5, R0 ;  /* 0x0000000514007c24 */ /* 0x000fe2000f8e0200 */
[----:B------:R-:W-:Y:S01]  /*ed40*/  ULDC.64 UR4, c[0x0][0x2d0] ;  /* 0x0000b40000047ab9 */ /* 0x000fe20000000a00 */
[----:B------:R-:W1:Y:S02]  /*ed50*/  S2R R20, SR_TID.X ;  /* 0x0000000000147919 */ /* 0x000e640000002100 */
[----:B------:R-:W-:Y:S02]  /*ed60*/  IMAD.IADD R3, R3, 0x1, R0 ;  /* 0x0000000103037824 */ /* 0x000fe400078e0200 */
[----:B------:R-:W2:Y:S01]  /*ed70*/  @P0 LDC R0, c[0x0][0x450] ;  /* 0x00011400ff000b82 */ /* 0x000ea20000000800 */
[----:B-1----:R-:W-:-:S05]  /*ed80*/  IMAD.SHL.U32 R20, R20, 0x10, RZ ;  /* 0x0000001014147824 */ /* 0x002fca00078e00ff */
[----:B------:R-:W-:-:S05]  /*ed90*/  LOP3.LUT R20, R36, 0x70, R20, 0xf8, !PT ;  /* 0x0000007024147812 */ /* 0x000fca00078ef814 */
[----:B------:R-:W-:-:S04]  /*eda0*/  IMAD R5, R25, 0x40, R20 ;  /* 0x0000004019057824 */ /* 0x000fc800078e0214 */
[----:B0-----:R-:W-:-:S04]  /*edb0*/  @P0 IMAD.HI.U32 R6, R5, R6, RZ ;  /* 0x0000000605060227 */ /* 0x001fc800078e00ff */
[----:B------:R-:W-:Y:S01]  /*edc0*/  IMAD.MOV.U32 R4, RZ, RZ, R5 ;  /* 0x000000ffff047224 */ /* 0x000fe200078e0005 */
[----:B--2---:R-:W-:-:S05]  /*edd0*/  @P0 SHF.R.U32.HI R4, RZ, R0, R6 ;  /* 0x00000000ff040219 */ /* 0x004fca0000011606 */
        /* <DEDUP_REMOVED lines=20> */
[----:B------:R-:W0:Y:S01]  /*ef20*/  SHFL.IDX PT, R3, R0, RZ, 0x181f ;  /* 0x00181fff00037589 */ /* 0x000e2200000e0000 */
[----:B-----5:R-:W-:Y:S02]  /*ef30*/  IMAD R5, R10, R7, RZ ;  /* 0x000000070a057224 */ /* 0x020fe400078e02ff */
[----:B------:R-:W-:Y:S01]  /*ef40*/  IMAD R25, R25, 0x40, R36 ;  /* 0x0000004019197824 */ /* 0x000fe200078e0224 */
[----:B------:R-:W1:Y:S04]  /*ef50*/  SHFL.IDX PT, R2, R4, RZ, 0x181f ;  /* 0x00181fff04027589 */ /* 0x000e6800000e0000 */
[----:B------:R-:W-:-:S13]  /*ef60*/  ISETP.GE.AND P0, PT, R25, R5, PT ;  /* 0x000000051900720c */ /* 0x000fda0003f06270 */
[----:B0-----:R-:W-:-:S05]  /*ef70*/  @!P0 LEA R3, P2, R9, R3, 0x1 ;  /* 0x0000000309038211 */ /* 0x001fca00078408ff */
[----:B-1----:R-:W-:-:S05]  /*ef80*/  @!P0 IMAD.X R2, RZ, RZ, R2, P2 ;  /* 0x000000ffff028224 */ /* 0x002fca00010e0602 */
[----:B------:R-:W-:-:S04]  /*ef90*/  @!P0 LOP3.LUT R3, R3, R2, RZ, 0x3c, !PT ;  /* 0x0000000203038212 */ /* 0x000fc800078e3cff */
[----:B------:R-:W-:-:S04]  /*efa0*/  @!P0 LOP3.LUT R2, R3, R2, RZ, 0x3c, !PT ;  /* 0x0000000203028212 */ /* 0x000fc800078e3cff */
[----:B------:R-:W-:-:S05]  /*efb0*/  @!P0 LOP3.LUT R3, R3, R2, RZ, 0x3c, !PT ;  /* 0x0000000203038212 */ /* 0x000fca00078e3cff */
[----:B------:R-:W-:Y:S01]  /*efc0*/  @!PT LDS RZ, [RZ] ;  /* 0x00000000fffff984 */ /* 0x000fe20000000800 */
[----:B------:R0:W-:Y:S02]  /*efd0*/  @!P0 LDGSTS.E.BYPASS.LTC128B.128 [R8+0x20400], desc[UR50][R2.64], !P1 ;  /* 0x2040000002088fae */ /* 0x0001e4000c901d72 */
[----:B0-----:R-:W-:Y:S02]  /*efe0*/  VIADD R2, R25, 0x10 ;  /* 0x0000001019027836 */ /* 0x001fe40000000000 */
[----:B------:R-:W0:Y:S03]  /*eff0*/  SHFL.IDX PT, R3, R0, 0x1, 0x181f ;  /* 0x00381f0000037f89 */ /* 0x000e2600000e0000 */
[----:B------:R-:W-:Y:S02]  /*f000*/  ISETP.GE.AND P0, PT, R2, R5, PT ;  /* 0x000000050200720c */ /* 0x000fe40003f06270 */
[----:B------:R-:W1:Y:S11]  /*f010*/  SHFL.IDX PT, R2, R4, 0x1, 0x181f ;  /* 0x00381f0004027f89 */ /* 0x000e7600000e0000 */
[----:B0-----:R-:W-:-:S05]  /*f020*/  @!P0 LEA R3, P2, R9, R3, 0x1 ;  /* 0x0000000309038211 */ /* 0x001fca00078408ff */
[----:B-1----:R-:W-:-:S05]  /*f030*/  @!P0 IMAD.X R2, RZ, RZ, R2, P2 ;  /* 0x000000ffff028224 */ /* 0x002fca00010e0602 */
[----:B------:R-:W-:-:S04]  /*f040*/  @!P0 LOP3.LUT R3, R3, R2, RZ, 0x3c, !PT ;  /* 0x0000000203038212 */ /* 0x000fc800078e3cff */
[----:B------:R-:W-:-:S04]  /*f050*/  @!P0 LOP3.LUT R2, R3, R2, RZ, 0x3c, !PT ;  /* 0x0000000203028212 */ /* 0x000fc800078e3cff */
[----:B------:R-:W-:-:S05]  /*f060*/  @!P0 LOP3.LUT R3, R3, R2, RZ, 0x3c, !PT ;  /* 0x0000000203038212 */ /* 0x000fca00078e3cff */
[----:B------:R0:W-:Y:S02]  /*f070*/  @!P0 LDGSTS.E.BYPASS.LTC128B.128 [R8+0x20c00], desc[UR50][R2.64], !P1 ;  /* 0x20c0000002088fae */ /* 0x0001e4000c901d72 */
[----:B0-----:R-:W-:Y:S02]  /*f080*/  VIADD R2, R25, 0x20 ;  /* 0x0000002019027836 */ /* 0x001fe40000000000 */
[----:B------:R-:W0:Y:S03]  /*f090*/  SHFL.IDX PT, R3, R0, 0x2, 0x181f ;  /* 0x00581f0000037f89 */ /* 0x000e2600000e0000 */
[----:B------:R-:W-:Y:S01]  /*f0a0*/  ISETP.GE.AND P0, PT, R2, R5, PT ;  /* 0x000000050200720c */ /* 0x000fe20003f06270 */
[----:B------:R-:W-:Y:S04]  /*f0b0*/  SHFL.IDX PT, R0, R0, 0x3, 0x181f ;  /* 0x00781f0000007f89 */ /* 0x000fe800000e0000 */
[----:B------:R-:W1:Y:S04]  /*f0c0*/  SHFL.IDX PT, R2, R4, 0x2, 0x181f ;  /* 0x00581f0004027f89 */ /* 0x000e6800000e0000 */
[----:B------:R-:W2:Y:S04]  /*f0d0*/  SHFL.IDX PT, R4, R4, 0x3, 0x181f ;  /* 0x00781f0004047f89 */ /* 0x000ea800000e0000 */
[----:B0-----:R-:W-:-:S05]  /*f0e0*/  @!P0 LEA R3, P2, R9, R3, 0x1 ;  /* 0x0000000309038211 */ /* 0x001fca00078408ff */
[----:B-1----:R-:W-:-:S05]  /*f0f0*/  @!P0 IMAD.X R2, RZ, RZ, R2, P2 ;  /* 0x000000ffff028224 */ /* 0x002fca00010e0602 */
[----:B------:R-:W-:-:S04]  /*f100*/  @!P0 LOP3.LUT R3, R3, R2, RZ, 0x3c, !PT ;  /* 0x0000000203038212 */ /* 0x000fc800078e3cff */
[----:B------:R-:W-:-:S04]  /*f110*/  @!P0 LOP3.LUT R2, R3, R2, RZ, 0x3c, !PT ;  /* 0x0000000203028212 */ /* 0x000fc800078e3cff */
[----:B------:R-:W-:-:S05]  /*f120*/  @!P0 LOP3.LUT R3, R3, R2, RZ, 0x3c, !PT ;  /* 0x0000000203038212 */ /* 0x000fca00078e3cff */
[----:B--2---:R1:W-:Y:S02]  /*f130*/  @!P0 LDGSTS.E.BYPASS.LTC128B.128 [R8+0x21400], desc[UR50][R2.64], !P1 ;  /* 0x2140000002088fae */ /* 0x0043e4000c901d72 */
.L_x_3713:
[----:B------:R-:W-:-:S05]  /*f140*/  VIADD R25, R25, 0x30 ;  /* 0x0000003019197836 */ /* 0x000fca0000000000 */
[----:B------:R-:W-:-:S13]  /*f150*/  ISETP.GE.AND P0, PT, R25, R5, PT ;  /* 0x000000051900720c */ /* 0x000fda0003f06270 */
[----:B01----:R-:W-:-:S05]  /*f160*/  @!P0 LEA R2, P2, R9, R0, 0x1 ;  /* 0x0000000009028211 */ /* 0x003fca00078408ff */
[----:B------:R-:W-:-:S05]  /*f170*/  @!P0 IMAD.X R3, RZ, RZ, R4, P2 ;  /* 0x000000ffff038224 */ /* 0x000fca00010e0604 */
[----:B------:R-:W-:Y:S01]  /*f180*/  @!PT LDS RZ, [RZ] ;  /* 0x00000000fffff984 */ /* 0x000fe20000000800 */
[----:B------:R-:W-:Y:S01]  /*f190*/  @!PT LDS RZ, [RZ] ;  /* 0x00000000fffff984 */ /* 0x000fe20000000800 */
[----:B------:R-:W-:Y:S01]  /*f1a0*/  @!PT LDS RZ, [RZ] ;  /* 0x00000000fffff984 */ /* 0x000fe20000000800 */
[----:B------:R0:W-:Y:S01]  /*f1b0*/  @!P0 LDGSTS.E.BYPASS.LTC128B.128 [R8+0x21c00], desc[UR50][R2.64], !P1 ;  /* 0x21c0000002088fae */ /* 0x0001e2000c901d72 */
[----:B------:R-:W-:Y:S01]  /*f1c0*/  PLOP3.LUT P0, PT, PT, PT, PT, 0x80, 0x0 ;  /* 0x000000000000781c */ /* 0x000fe20003f0f070 */
[----:B------:R-:W-:-:S12]  /*f1d0*/  NOP ;  /* 0x0000000000007918 */ /* 0x000fd80000000000 */
.L_x_3638:
        /* <DEDUP_REMOVED lines=10> */
[----:B------:R-:W-:-:S05]  /*f280*/  LOP3.LUT R0, R0, 0xfffffffe, RZ, 0xc0, !PT ;  /* 0xfffffffe00007812 */ /* 0x000fca00078ec0ff */
[----:B------:R-:W-:-:S05]  /*f290*/  IMAD.IADD R0, R2, 0x1, -R0 ;  /* 0x0000000102007824 */ /* 0x000fca00078e0a00 */
[----:B------:R-:W-:Y:S01]  /*f2a0*/  SHF.L.U32 R0, R0, 0x1f, RZ ;  /* 0x0000001f00007819 */ /* 0x000fe200000006ff */
[----:B------:R-:W-:Y:S01]  /*f2b0*/  NOP ;  /* 0x0000000000007918 */ /* 0x000fe20000000000 */
[----:B------:R0:W-:Y:S01]  /*f2c0*/  SYNCS.ARRIVE.TRANS64.A1T0 RZ, [R17+URZ+0x28c00], RZ ;  /* 0x028c00ff11ff79a7 */ /* 0x0001e2000810003f */
[----:B------:R-:W-:Y:S01]  /*f2d0*/  BSSY B0, `(.L_x_3639) ;  /* 0x0000003000007945 */ /* 0x000fe20003800000 */
[----:B------:R-:W1:Y:S03]  /*f2e0*/  SYNCS.PHASECHK.TRANS64.TRYWAIT P0, [R17+URZ+0x28c20], R0 ;  /* 0x028c2000110075a7 */ /* 0x000e66000800017f */
[----:B01----:R-:W-:Y:S05]  /*f2f0*/  @!P0 BRA `(.L_x_3640) ;  /* 0x0000003800308947 */ /* 0x003fea0003800000 */
.L_x_3714:
[----:B------:R-:W-:Y:S05]  /*f300*/  BSYNC B0 ;  /* 0x0000000000007941 */ /* 0x000fea0003800000 */
.L_x_3639:
[----:B------:R-:W-:-:S05]  /*f310*/  IMAD.U32 R2, RZ, RZ, UR36 ;  /* 0x00000024ff027e24 */ /* 0x000fca000f8e00ff */
[----:B------:R-:W-:-:S13]  /*f320*/  ISETP.NE.AND P0, PT, R2, 0x3, PT ;  /* 0x000000030200780c */ /* 0x000fda0003f05270 */
[----:B------:R-:W-:Y:S05]  /*f330*/  @!P0 BRA `(.L_x_3641) ;  /* 0x0000000000048947 */ /* 0x000fea0003800000 */
[----:B------:R-:W-:Y:S01]  /*f340*/  BPT.TRAP 0x1 ;  /* 0x000000040000795c */ /* 0x000fe20000300000 */
.L_x_3641:
[----:B0-----:R-:W-:Y:S01]  /*f350*/  SHF.L.U32 R0, R22, 0x1f, RZ ;  /* 0x0000001f16007819 */ /* 0x001fe200000006ff */
[----:B------:R-:W-:Y:S03]  /*f360*/  BSSY B0, `(.L_x_3642) ;  /* 0x0000003000007945 */ /* 0x000fe60003800000 */
[----:B------:R-:W0:Y:S02]  /*f370*/  SYNCS.PHASECHK.TRANS64.TRYWAIT P0, [R19+URZ+0x28c60], R0 ;  /* 0x028c6000130075a7 */ /* 0x000e24000800017f */
[----:B0-----:R-:W-:Y:S05]  /*f380*/  @!P0 BRA `(.L_x_3643) ;  /* 0x0000003800208947 */ /* 0x001fea0003800000 */
.L_x_3715:
[----:B------:R-:W-:Y:S05]  /*f390*/  BSYNC B0 ;  /* 0x0000000000007941 */ /* 0x000fea0003800000 */
.L_x_3642:
[----:B------:R-:W0:Y:S01]  /*f3a0*/  LDL.LU R2, [R1+0x1c] ;  /* 0x00001c0001027983 */ /* 0x000e220000300800 */
[----:B------:R-:W-:Y:S01]  /*f3b0*/  ULDC.64 UR4, c[0x0][0x328] ;  /* 0x0000ca0000047ab9 */ /* 0x000fe20000000a00 */
[----:B------:R-:W-:Y:S02]  /*f3c0*/  ULDC.64 UR6, c[0x0][0x318] ;  /* 0x0000c60000067ab9 */ /* 0x000fe40000000a00 */
[----:B------:R-:W2:Y:S01]  /*f3d0*/  LDL.LU R4, [R1+0x20] ;  /* 0x0000200001047983 */ /* 0x000ea20000300800 */
[----:B------:R-:W-:Y:S02]  /*f3e0*/  IMAD R5, R18, 0x8000, R33 ;  /* 0x0000800012057824 */ /* 0x000fe400078e0221 */
[----:B0-----:R-:W-:Y:S02]  /*f3f0*/  IMAD R0, R2, UR4, RZ ;  /* 0x0000000402007c24 */ /* 0x001fe4000f8e02ff */
[----:B------:R-:W-:-:S04]  /*f400*/  IMAD.WIDE.U32 R2, R35, UR4, RZ ;  /* 0x0000000423027c25 */ /* 0x000fc8000f8e00ff */
[----:B------:R-:W-:Y:S01]  /*f410*/  IMAD R0, R35, UR5, R0 ;  /* 0x0000000523007c24 */ /* 0x000fe2000f8e0200 */
[----:B------:R-:W-:-:S03]  /*f420*/  ULDC.64 UR4, c[0x0][0x338] ;  /* 0x0000ce0000047ab9 */ /* 0x000fc60000000a00 */
[----:B------:R-:W-:Y:S02]  /*f430*/  IMAD.IADD R3, R3, 0x1, R0 ;  /* 0x0000000103037824 */ /* 0x000fe400078e0200 */
[----:B--2---:R-:W-:Y:S02]  /*f440*/  IMAD R0, R4, UR4, RZ ;  /* 0x0000000404007c24 */ /* 0x004fe4000f8e02ff */
        /* <DEDUP_REMOVED lines=10> */
[----:B------:R-:W2:Y:S01]  /*f4f0*/  LDL R3, [R1] ;  /* 0x0000000001037983 */ /* 0x000ea20000100800 */
[----:B------:R-:W-:Y:S01]  /*f500*/  IMAD R5, R5, 0x2, R17 ;  /* 0x0000000205057824 */ /* 0x000fe200078e0211 */
[C---:B------:R-:W-:Y:S01]  /*f510*/  LOP3.LUT P5, RZ, R29.reuse, 0x2, RZ, 0xc0, !PT ;  /* 0x000000021dff7812 */ /* 0x040fe200078ac0ff */
[----:B------:R-:W0:Y:S01]  /*f520*/  S2R R7, SR_TID.X ;  /* 0x0000000000077919 */ /* 0x000e220000002100 */
[C---:B------:R-:W-:Y:S02]  /*f530*/  LOP3.LUT P4, RZ, R29.reuse, 0x4, RZ, 0xc0, !PT ;  /* 0x000000041dff7812 */ /* 0x040fe4000788c0ff */
[C---:B------:R-:W-:Y:S01]  /*f540*/  LOP3.LUT P3, RZ, R29.reuse, 0x8, RZ, 0xc0, !PT ;  /* 0x000000081dff7812 */ /* 0x040fe2000786c0ff */
[----:B------:R-:W1:Y:S01]  /*f550*/  SHFL.IDX PT, R2, R4, RZ, 0x181f ;  /* 0x00181fff04027589 */ /* 0x000e6200000e0000 */
[----:B------:R-:W-:Y:S02]  /*f560*/  LOP3.LUT R16, R16, 0xfffffeff, RZ, 0xc0, !PT ;  /* 0xfffffeff10107812 */ /* 0x000fe400078ec0ff */
[----:B------:R-:W-:Y:S01]  /*f570*/  LOP3.LUT P2, RZ, R29, 0x10, RZ, 0xc0, !PT ;  /* 0x000000101dff7812 */ /* 0x000fe2000784c0ff */
[----:B0-----:R-:W-:-:S05]  /*f580*/  IMAD.SHL.U32 R7, R7, 0x8, RZ ;  /* 0x0000000807077824 */ /* 0x001fca00078e00ff */
[----:B------:R-:W-:-:S05]  /*f590*/  LOP3.LUT R7, R7, 0x38, RZ, 0xc0, !PT ;  /* 0x0000003807077812 */ /* 0x000fca00078ec0ff */
[----:B------:R-:W-:Y:S01]  /*f5a0*/  IMAD.SHL.U32 R0, R7, 0x2, RZ ;  /* 0x0000000207007824 */ /* 0x000fe200078e00ff */
[----:B------:R-:W-:-:S04]  /*f5b0*/  LOP3.LUT R7, R29, 0x1, RZ, 0xc0, !PT ;  /* 0x000000011d077812 */ /* 0x000fc800078ec0ff */
[----:B-1----:R-:W-:Y:S02]  /*f5c0*/  IADD3 R2, P0, R2, R0, RZ ;  /* 0x0000000002027210 */ /* 0x002fe40007f1e0ff */
[----:B------:R-:W-:-:S13]  /*f5d0*/  ISETP.NE.U32.AND P1, PT, R7, 0x1, PT ;  /* 0x000000010700780c */ /* 0x000fda0003f25070 */
[----:B------:R-:W-:-:S04]  /*f5e0*/  @P1 LOP3.LUT R16, R16, 0x100, RZ, 0xfc, !PT ;  /* 0x0000010010101812 */ /* 0x000fc800078efcff */
[----:B------:R-:W-:Y:S01]  /*f5f0*/  LOP3.LUT R16, R16, 0xfffffdff, RZ, 0xc0, !PT ;  /* 0xfffffdff10107812 */ /* 0x000fe200078ec0ff */
[----:B--2---:R-:W-:Y:S02]  /*f600*/  IMAD.MOV.U32 R8, RZ, RZ, R3 ;  /* 0x000000ffff087224 */ /* 0x004fe400078e0003 */
[----:B------:R-:W0:Y:S03]  /*f610*/  SHFL.IDX PT, R3, R6, RZ, 0x181f ;  /* 0x00181fff06037589 */ /* 0x000e2600000e0000 */
[----:B------:R-:W-:Y:S01]  /*f620*/  PRMT R7, R8, 0x8880, RZ ;  /* 0x0000888008077816 */ /* 0x000fe200000000ff */
[----:B0-----:R-:W-:Y:S01]  /*f630*/  IMAD.X R3, RZ, RZ, R3, P0 ;  /* 0x000000ffff037224 */ /* 0x001fe200000e0603 */
[----:B------:R-:W-:Y:S02]  /*f640*/  ISETP.LT.OR P0, PT, R28, 0x1, P1 ;  /* 0x000000011c00780c */ /* 0x000fe40000f01670 */
[----:B------:R-:W-:-:S04]  /*f650*/  LOP3.LUT P1, RZ, R29, 0x20, RZ, 0xc0, !PT ;  /* 0x000000201dff7812 */ /* 0x000fc8000782c0ff */
[----:B------:R-:W-:-:S07]  /*f660*/  ISETP.LT.OR P6, PT, R28, 0x1, !P1 ;  /* 0x000000011c00780c */ /* 0x000fce0004fc1670 */
[----:B------:R-:W-:Y:S01]  /*f670*/  @!PT LDS RZ, [RZ] ;  /* 0x00000000fffff984 */ /* 0x000fe20000000800 */
        /* <DEDUP_REMOVED lines=9> */
[----:B------:R-:W-:-:S03]  /*f710*/  LOP3.LUT P0, RZ, R29, 0x40, RZ, 0xc0, !PT ;  /* 0x000000401dff7812 */ /* 0x000fc6000780c0ff */
[----:B------:R-:W-:Y:S01]  /*f720*/  LDGSTS.E.BYPASS.LTC128B.128 [R5+0xa400], desc[UR50][R2.64+0x280], !P6 ;  /* 0x0a40028002057fae */ /* 0x000fe2000f101d72 */
[----:B------:R-:W-:-:S13]  /*f730*/  ISETP.LT.OR P6, PT, R28, 0x1, !P0 ;  /* 0x000000011c00780c */ /* 0x000fda00047c1670 */
[----:B------:R-:W-:Y:S01]  /*f740*/  LDGSTS.E.BYPASS.LTC128B.128 [R5+0xc400], desc[UR50][R2.64+0x300], !P6 ;  /* 0x0c40030002057fae */ /* 0x000fe2000f101d72 */
[----:B------:R-:W-:-:S03]  /*f750*/  ISETP.GT.AND P6, PT, R7, -0x1, PT ;  /* 0xffffffff0700780c */ /* 0x000fc60003fc4270 */
[----:B------:R-:W-:Y:S10]  /*f760*/  SHFL.IDX PT, R7, R6, 0x2, 0x181f ;  /* 0x00581f0006077f89 */ /* 0x000ff400000e0000 */
[----:B------:R-:W-:-:S02]  /*f770*/  @P6 LOP3.LUT R16, R16, 0x200, RZ, 0xfc, !PT ;  /* 0x0000020010106812 */ /* 0x000fc400078efcff */
[----:B------:R-:W-:-:S13]  /*f780*/  ISETP.LT.OR P6, PT, R28, 0x1, P6 ;  /* 0x000000011c00780c */ /* 0x000fda00037c1670 */
[----:B------:R0:W-:Y:S04]  /*f790*/  LDGSTS.E.BYPASS.LTC128B.128 [R5+0xe400], desc[UR50][R2.64+0x380], !P6 ;  /* 0x0e40038002057fae */ /* 0x0001e8000f101d72 */
[----:B0-----:R-:W0:Y:S04]  /*f7a0*/  SHFL.IDX PT, R2, R4, 0x1, 0x181f ;  /* 0x00381f0004027f89 */ /* 0x001e2800000e0000 */
[----:B------:R-:W1:Y:S04]  /*f7b0*/  SHFL.IDX PT, R3, R6, 0x1, 0x181f ;  /* 0x00381f0006037f89 */ /* 0x000e6800000e0000 */
[----:B------:R-:W-:Y:S01]  /*f7c0*/  SHFL.IDX PT, R6, R6, 0x3, 0x181f ;  /* 0x00781f0006067f89 */ /* 0x000fe200000e0000 */
[----:B0-----:R-:W-:-:S05]  /*f7d0*/  IADD3 R2, P6, R2, R0, RZ ;  /* 0x0000000002027210 */ /* 0x001fca0007fde0ff */
[----:B-1----:R-:W-:Y:S01]  /*f7e0*/  IMAD.X R3, RZ, RZ, R3, P6 ;  /* 0x000000ffff037224 */ /* 0x002fe200030e0603 */
        /* <DEDUP_REMOVED lines=17> */
[----:B------:R0:W-:Y:S04]  /*f900*/  LDGSTS.E.BYPASS.LTC128B.128 [R5+0xec00], desc[UR50][R2.64+0x380], !P6 ;  /* 0x0ec0038002057fae */ /* 0x0001e8000f101d72 */
[----:B0-----:R-:W0:Y:S02]  /*f910*/  SHFL.IDX PT, R2, R4, 0x2, 0x181f ;  /* 0x00581f0004027f89 */ /* 0x001e2400000e0000 */
[----:B0-----:R-:W-:-:S05]  /*f920*/  IADD3 R2, P6, R2, R0, RZ ;  /* 0x0000000002027210 */ /* 0x001fca0007fde0ff */
        /* <DEDUP_REMOVED lines=19> */
[----:B0-----:R0:W1:Y:S02]  /*fa60*/  SHFL.IDX PT, R2, R4, 0x3, 0x181f ;  /* 0x00781f0004027f89 */ /* 0x00106400000e0000 */
.L_x_3725:
[C---:B------:R-:W-:Y:S02]  /*fa70*/  LOP3.LUT P6, RZ, R16.reuse, 0x100, RZ, 0xc0, !PT ;  /* 0x0000010010ff7812 */ /* 0x040fe400078cc0ff */
[----:B------:R-:W-:Y:S02]  /*fa80*/  LOP3.LUT R16, R16, 0xffffefff, RZ, 0xc0, !PT ;  /* 0xffffefff10107812 */ /* 0x000fe400078ec0ff */
[C---:B------:R-:W-:Y:S02]  /*fa90*/  ISETP.LT.OR P6, PT, R28.reuse, 0x31, P6 ;  /* 0x000000311c00780c */ /* 0x040fe400037c1670 */
[----:B------:R-:W-:-:S11]  /*faa0*/  ISETP.LT.OR P5, PT, R28, 0x31, !P5 ;  /* 0x000000311c00780c */ /* 0x000fd60006fa1670 */
[----:B------:R-:W-:Y:S02]  /*fab0*/  @P6 LOP3.LUT R16, R16, 0x1000, RZ, 0xfc, !PT ;  /* 0x0000100010106812 */ /* 0x000fe400078efcff */
[----:B------:R-:W-:Y:S02]  /*fac0*/  ISETP.LT.OR P6, PT, R28, 0x31, !P4 ;  /* 0x000000311c00780c */ /* 0x000fe400067c1670 */
[----:B------:R-:W-:Y:S02]  /*fad0*/  LOP3.LUT R16, R16, 0xffffbfff, RZ, 0xc0, !PT ;  /* 0xffffbfff10107812 */ /* 0x000fe400078ec0ff */
[----:B------:R-:W-:Y:S02]  /*fae0*/  ISETP.LT.OR P4, PT, R28, 0x31, !P2 ;  /* 0x000000311c00780c */ /* 0x000fe40005781670 */
[----:B------:R-:W-:Y:S02]  /*faf0*/  LOP3.LUT R16, R16, 0xfffffeff, RZ, 0xc0, !PT ;  /* 0xfffffeff10107812 */ /* 0x000fe400078ec0ff */
[----:B------:R-:W-:-:S02]  /*fb00*/  ISETP.LT.OR P2, PT, R28, 0x31, !P0 ;  /* 0x000000311c00780c */ /* 0x000fc40004741670 */
[----:B------:R-:W-:Y:S02]  /*fb10*/  @P5 LOP3.LUT R16, R16, 0x100, RZ, 0xfc, !PT ;  /* 0x0000010010105812 */ /* 0x000fe400078efcff */
[----:B-1----:R-:W-:Y:S02]  /*fb20*/  IADD3 R2, P0, R2, R0, RZ ;  /* 0x0000000002027210 */ /* 0x002fe40007f1e0ff */
[----:B------:R-:W-:Y:S02]  /*fb30*/  @P6 LOP3.LUT R16, R16, 0x4000, RZ, 0xfc, !PT ;  /* 0x0000400010106812 */ /* 0x000fe400078efcff */
[----:B------:R-:W-:Y:S01]  /*fb40*/  ISETP.LT.OR P5, PT, R28, 0x31, !P3 ;  /* 0x000000311c00780c */ /* 0x000fe20005fa1670 */
[----:B------:R-:W-:Y:S01]  /*fb50*/  IMAD.X R3, RZ, RZ, R6, P0 ;  /* 0x000000ffff037224 */ /* 0x000fe200000e0606 */
[C---:B------:R-:W-:Y:S02]  /*fb60*/  LOP3.LUT P6, RZ, R16.reuse, 0x1000, RZ, 0xc0, !PT ;  /* 0x0000100010ff7812 */ /* 0x040fe400078cc0ff */
[----:B------:R-:W-:-:S02]  /*fb70*/  LOP3.LUT P0, RZ, R16, 0x100, RZ, 0xc0, !PT ;  /* 0x0000010010ff7812 */ /* 0x000fc4000780c0ff */
[----:B------:R-:W-:Y:S02]  /*fb80*/  ISETP.LT.OR P3, PT, R28, 0x31, !P1 ;  /* 0x000000311c00780c */ /* 0x000fe40004f61670 */
[----:B------:R-:W-:-:S04]  /*fb90*/  LOP3.LUT P1, RZ, R16, 0x200, RZ, 0xc0, !PT ;  /* 0x0000020010ff7812 */ /* 0x000fc8000782c0ff */
[----:B------:R-:W-:-:S03]  /*fba0*/  ISETP.LT.OR P1, PT, R28, 0x31, P1 ;  /* 0x000000311c00780c */ /* 0x000fc60000f21670 */
[----:B------:R-:W-:Y:S01]  /*fbb0*/  @!PT LDS RZ, [RZ] ;  /* 0x00000000fffff984 */ /* 0x000fe20000000800 */
[----:B------:R-:W-:Y:S01]  /*fbc0*/  @!PT LDS RZ, [RZ] ;  /* 0x00000000fffff984 */ /* 0x000fe20000000800 */
[----:B------:R-:W-:Y:S01]  /*fbd0*/  @!PT LDS RZ, [RZ] ;  /* 0x00000000fffff984 */ /* 0x000fe20000000800 */
[----:B------:R1:W-:Y:S01]  /*fbe0*/  LDGSTS.E.BYPASS.LTC128B.128 [R5+0x1c00], desc[UR50][R2.64], !P6 ;  /* 0x01c0000002057fae */ /* 0x0003e2000f101d72 */
[----:B------:R-:W-:-:S03]  /*fbf0*/  LOP3.LUT P6, RZ, R16, 0x4000, RZ, 0xc0, !PT ;  /* 0x0000400010ff7812 */ /* 0x000fc600078cc0ff */
[----:B------:R1:W-:Y:S01]  /*fc00*/  LDGSTS.E.BYPASS.LTC128B.128 [R5+0x3c00], desc[UR50][R2.64+0x80], !P0 ;  /* 0x03c0008002057fae */ /* 0x0003e2000c101d72 */
[----:B------:R-:W-:-:S09]  /*fc10*/  PLOP3.LUT P0, PT, PT, PT, PT, 0x80, 0x0 ;  /* 0x000000000000781c */ /* 0x000fd20003f0f070 */
[----:B------:R1:W-:Y:S04]  /*fc20*/  LDGSTS.E.BYPASS.LTC128B.128 [R5+0x5c00], desc[UR50][R2.64+0x100], !P6 ;  /* 0x05c0010002057fae */ /* 0x0003e8000f101d72 */
[----:B------:R1:W-:Y:S04]  /*fc30*/  LDGSTS.E.BYPASS.LTC128B.128 [R5+0x7c00], desc[UR50][R2.64+0x180], !P5 ;  /* 0x07c0018002057fae */ /* 0x0003e8000e901d72 */
[----:B------:R1:W-:Y:S04]  /*fc40*/  LDGSTS.E.BYPASS.LTC128B.128 [R5+0x9c00], desc[UR50][R2.64+0x200], !P4 ;  /* 0x09c0020002057fae */ /* 0x0003e8000e101d72 */
[----:B------:R1:W-:Y:S04]  /*fc50*/  LDGSTS.E.BYPASS.LTC128B.128 [R5+0xbc00], desc[UR50][R2.64+0x280], !P3 ;  /* 0x0bc0028002057fae */ /* 0x0003e8000d901d72 */
[----:B------:R1:W-:Y:S04]  /*fc60*/  LDGSTS.E.BYPASS.LTC128B.128 [R5+0xdc00], desc[UR50][R2.64+0x300], !P2 ;  /* 0x0dc0030002057fae */ /* 0x0003e8000d101d72 */
[----:B------:R1:W-:Y:S01]  /*fc70*/  LDGSTS.E.BYPASS.LTC128B.128 [R5+0xfc00], desc[UR50][R2.64+0x380], !P1 ;  /* 0x0fc0038002057fae */ /* 0x0003e2000c901d72 */
[----:B------:R-:W-:Y:S01]  /*fc80*/  NOP ;  /* 0x0000000000007918 */ /* 0x000fe20000000000 */
.L_x_3645:
[----:B------:R-:W-:Y:S02]  /*fc90*/  PLOP3.LUT P1, PT, P1, P0, PT, 0xa2, 0x0 ;  /* 0x000000000000781c */ /* 0x000fe40000f21472 */
[----:B------:R-:W-:-:S08]  /*fca0*/  @P0 R2UR P1, UR4, R19 ;  /* 0x00000000130402ca */ /* 0x000fd00000020000 */
[----:B------:R-:W-:-:S05]  /*fcb0*/  @P0 PLOP3.LUT P0, PT, P1, PT, PT, 0x80, 0x0 ;  /* 0x000000000000081c */ /* 0x000fca0000f0f070 */
[----:B------:R-:W-:Y:S01]  /*fcc0*/  @!P1 SYNCS.ARRIVE.TRANS64.RED.A0T1 RZ, [UR4+0x28c50], RZ ;  /* 0x028c50ffffff99a7 */ /* 0x000fe20008200404 */
[----:B------:R-:W-:Y:S07]  /*fcd0*/  @!P1 ARRIVES.LDGSTSBAR.64.TRANSCNT [UR4+0x28c50] ;  /* 0x028c5000ff0099b0 */ /* 0x000fee0008000a84 */
[----:B------:R-:W-:Y:S05]  /*fce0*/  @P0 BRA.U.ANY `(.L_x_3645) ;  /* 0xfffffffd00e80947 */ /* 0x000fea000393ffff */
[----:B------:R-:W-:Y:S01]  /*fcf0*/  NOP ;  /* 0x0000000000007918 */ /* 0x000fe20000000000 */
[----:B-1----:R-:W-:-:S05]  /*fd00*/  IMAD.U32 R2, RZ, RZ, UR36 ;  /* 0x00000024ff027e24 */ /* 0x002fca000f8e00ff */
[----:B------:R-:W-:-:S13]  /*fd10*/  ISETP.NE.AND P2, PT, R2, 0x3, PT ;  /* 0x000000030200780c */ /* 0x000fda0003f45270 */
[----:B------:R-:W-:Y:S05]  /*fd20*/  @!P2 BRA `(.L_x_3646) ;  /* 0x000000000004a947 */ /* 0x000fea0003800000 */
[----:B------:R-:W-:Y:S01]  /*fd30*/  BPT.TRAP 0x1 ;  /* 0x000000040000795c */ /* 0x000fe20000300000 */
.L_x_3646:
[----:B------:R-:W2:Y:S01]  /*fd40*/  LDL.LU R2, [R1+0xc] ;  /* 0x00000c0001027983 */ /* 0x000ea20000300800 */
[----:B------:R1:W-:Y:S01]  /*fd50*/  SYNCS.ARRIVE.TRANS64.A1T0 RZ, [R19+URZ+0x28c50], RZ ;  /* 0x028c50ff13ff79a7 */ /* 0x0003e2000810003f */
[----:B------:R-:W-:Y:S01]  /*fd60*/  BSSY B0, `(.L_x_3647) ;  /* 0x00000f1000007945 */ /* 0x000fe20003800000 */
[----:B--2---:R-:W-:-:S05]  /*fd70*/  VIADD R7, R2, 0xfffffffe ;  /* 0xfffffffe02077836 */ /* 0x004fca0000000000 */
[----:B------:R-:W-:-:S13]  /*fd80*/  ISETP.GE.AND P0, PT, R7, R30, PT ;  /* 0x0000001e0700720c */ /* 0x000fda0003f06270 */
[----:B-1----:R-:W-:Y:S05]  /*fd90*/  @!P0 BRA `(.L_x_3648) ;  /* 0x0000000c00b48947 */ /* 0x002fea0003800000 */
[----:B------:R-:W2:Y:S04]  /*fda0*/  LDL.LU R3, [R1+0x28] ;  /* 0x0000280001037983 */ /* 0x000ea80000300800 */
[----:B------:R-:W3:Y:S01]  /*fdb0*/  LDL.LU R2, [R1] ;  /* 0x0000000001027983 */ /* 0x000ee20000300800 */
[----:B--2---:R-:W-:Y:S02]  /*fdc0*/  LOP3.LUT R29, R3, 0x40, RZ, 0xc0, !PT ;  /* 0x00000040031d7812 */ /* 0x004fe400078ec0ff */
[----:B---3--:R-:W-:Y:S02]  /*fdd0*/  LOP3.LUT R28, R2, 0x80, RZ, 0xc0, !PT ;  /* 0x00000080021c7812 */ /* 0x008fe400078ec0ff */
[----:B------:R-:W-:Y:S02]  /*fde0*/  SHF.R.U32.HI R29, RZ, 0x2, R29 ;  /* 0x00000002ff1d7819 */ /* 0x000fe4000001161d */
[----:B------:R-:W-:-:S07]  /*fdf0*/  SHF.R.U32.HI R28, RZ, 0x3, R28 ;  /* 0x00000003ff1c7819 */ /* 0x000fce000001161c */
.L_x_3661:
[----:B0-----:R-:W0:Y:S01]  /*fe00*/  S2R R4, SR_TID.X ;  /* 0x0000000000047919 */ /* 0x001e220000002100 */
[----:B-1----:R-:W1:Y:S01]  /*fe10*/  LDC R2, c[0x0][0x430] ;  /* 0x00010c00ff027b82 */ /* 0x002e620000000800 */
[----:B--23--:R-:W-:Y:S01]  /*fe20*/  IMAD R6, R7, 0x40, R31 ;  /* 0x0000004007067824 */ /* 0x00cfe200078e021f */
[----:B------:R-:W-:Y:S05]  /*fe30*/  YIELD ;  /* 0x0000000000007946 */ /* 0x000fea0003800000 */
[----:B------:R-:W-:Y:S01]  /*fe40*/  IMAD.U32 R11, RZ, RZ, UR36 ;  /* 0x00000024ff0b7e24 */ /* 0x000fe2000f8e00ff */
[----:B------:R-:W-:Y:S01]  /*fe50*/  ULDC UR4, c[0x0][0x430] ;  /* 0x00010c0000047ab9 */ /* 0x000fe20000000800 */
[----:B------:R-:W-:Y:S01]  /*fe60*/  VIADD R18, R18, 0x1 ;  /* 0x0000000112127836 */ /* 0x000fe20000000000 */
[----:B-1----:R-:W-:Y:S01]  /*fe70*/  ISETP.NE.AND P0, PT, R2, 0x1, PT ;  /* 0x000000010200780c */ /* 0x002fe20003f05270 */
[----:B0-----:R-:W-:-:S05]  /*fe80*/  IMAD.SHL.U32 R4, R4, 0x10, RZ ;  /* 0x0000001004047824 */ /* 0x001fca00078e00ff */
[----:B------:R-:W-:-:S07]  /*fe90*/  LOP3.LUT R4, R36, 0x70, R4, 0xf8, !PT ;  /* 0x0000007024047812 */ /* 0x000fce00078ef804 */
[----:B------:R-:W0:Y:S01]  /*fea0*/  @P0 LDC R3, c[0x0][0x434] ;  /* 0x00010d00ff030b82 */ /* 0x000e220000000800 */
[C---:B------:R-:W-:Y:S01]  /*feb0*/  ISETP.GT.U32.AND P1, PT, R4.reuse, 0x3f, PT ;  /* 0x0000003f0400780c */ /* 0x040fe20003f24070 */
[----:B------:R-:W-:-:S06]  /*fec0*/  IMAD.IADD R6, R4, 0x1, R6 ;  /* 0x0000000104067824 */ /* 0x000fcc00078e0206 */
[----:B------:R-:W1:Y:S01]  /*fed0*/  @P0 LDC R2, c[0x0][0x438] ;  /* 0x00010e00ff020b82 */ /* 0x000e620000000800 */
[----:B------:R-:W-:-:S07]  /*fee0*/  IMAD.MOV.U32 R10, RZ, RZ, R6 ;  /* 0x000000ffff0a7224 */ /* 0x000fce00078e0006 */
[----:B------:R-:W2:Y:S01]  /*fef0*/  @!P1 LDC.64 R4, c[0x0][0x428] ;  /* 0x00010a00ff049b82 */ /* 0x000ea20000000a00 */
[----:B0-----:R-:W-:-:S07]  /*ff00*/  @P0 IMAD.HI.U32 R3, R6, R3, RZ ;  /* 0x0000000306030227 */ /* 0x001fce00078e00ff */
[----:B------:R-:W0:Y:S01]  /*ff10*/  @!P1 LDC.64 R8, c[0x0][0x418] ;  /* 0x00010600ff089b82 */ /* 0x000e220000000a00 */
[----:B-1----:R-:W-:-:S04]  /*ff20*/  @P0 SHF.R.U32.HI R10, RZ, R2, R3 ;  /* 0x00000002ff0a0219 */ /* 0x002fc80000011603 */
[--C-:B------:R-:W-:Y:S01]  /*ff30*/  @!P1 SHF.R.S32.HI R3, RZ, 0x1f, R10.reuse ;  /* 0x0000001fff039819 */ /* 0x100fe2000001140a */
[----:B------:R-:W-:-:S04]  /*ff40*/  @!P1 IMAD.MOV.U32 R2, RZ, RZ, R10 ;  /* 0x000000ffff029224 */ /* 0x000fc800078e000a */
[----:B--2---:R-:W-:-:S04]  /*ff50*/  @!P1 IMAD.WIDE.U32 R2, R23, R4, R2 ;  /* 0x0000000417029225 */ /* 0x004fc800078e0002 */
[----:B------:R-:W-:-:S04]  /*ff60*/  @!P1 IMAD R4, R32, R4, RZ ;  /* 0x0000000420049224 */ /* 0x000fc800078e02ff */
[----:B------:R-:W-:Y:S01]  /*ff70*/  @!P1 IMAD R5, R23, R5, R4 ;  /* 0x0000000517059224 */ /* 0x000fe200078e0204 */
[----:B0-----:R-:W-:Y:S01]  /*ff80*/  @!P1 LEA R8, P0, R2, R8, 0x2 ;  /* 0x0000000802089211 */ /* 0x001fe200078010ff */
[----:B------:R-:W-:Y:S02]  /*ff90*/  IMAD.MOV.U32 R4, RZ, RZ, RZ ;  /* 0x000000ffff047224 */ /* 0x000fe400078e00ff */
[----:B------:R-:W-:Y:S02]  /*ffa0*/  @!P1 IMAD.IADD R3, R5, 0x1, R3 ;  /* 0x0000000105039824 */ /* 0x000fe400078e0203 */
[----:B------:R-:W-:-:S03]  /*ffb0*/  IMAD.MOV R5, RZ, RZ, -R10 ;  /* 0x000000ffff057224 */ /* 0x000fc600078e0a0a */
[----:B------:R-:W-:Y:S01]  /*ffc0*/  @!P1 LEA.HI.X R9, R2, R9, R3, 0x2, P0 ;  /* 0x0000000902099211 */ /* 0x000fe200000f1403 */
[----:B------:R-:W-:Y:S01]  /*ffd0*/  IMAD R5, R5, UR4, R6 ;  /* 0x0000000405057c24 */ /* 0x000fe2000f8e0206 */
[----:B------:R-:W-:-:S03]  /*ffe0*/  ISETP.NE.AND P0, PT, R18, 0x2, PT ;  /* 0x000000021200780c */ /* 0x000fc60003f05270 */
[----:B------:R0:W5:Y:S01]  /*fff0*/  @!P1 LDG.E R4, desc[UR50][R8.64] ;  /* 0x0000003208049981 */ /* 0x000162000c1e1900 */
[----:B------:R-:W-:Y:S01]  /*10000*/  ISETP.NE.AND P1, PT, R11, 0x3, PT ;  /* 0x000000030b00780c */ /* 0x000fe20003f25270 */
[----:B------:R-:W-:Y:S01]  /*10010*/  IMAD.MOV.U32 R3, RZ, RZ, R7 ;  /* 0x000000ffff037224 */ /* 0x000fe200078e0007 */
[----:B------:R-:W-:Y:S01]  /*10020*/  SEL R2, RZ, 0x1, P0 ;  /* 0x00000001ff027807 */ /* 0x000fe20000000000 */
[----:B------:R-:W-:Y:S01]  /*10030*/  VIADD R7, R7, 0xffffffff ;  /* 0xffffffff07077836 */ /* 0x000fe20000000000 */
[----:B------:R-:W-:Y:S02]  /*10040*/  SEL R18, R18, RZ, P0 ;  /* 0x000000ff12127207 */ /* 0x000fe40000000000 */
[----:B------:R-:W-:Y:S02]  /*10050*/  LOP3.LUT R22, R22, R2, RZ, 0x3c, !PT ;  /* 0x0000000216167212 */ /* 0x000fe400078e3cff */
[----:B------:R-:W-:-:S05]  /*10060*/  ISETP.GT.AND P3, PT, R3, R30, PT ;  /* 0x0000001e0300720c */ /* 0x000fca0003f64270 */
[----:B0-----:R-:W-:Y:S08]  /*10070*/  @!P1 BRA `(.L_x_3649) ;  /* 0x0000000000049947 */ /* 0x001ff00003800000 */
[----:B------:R-:W-:Y:S01]  /*10080*/  BPT.TRAP 0x1 ;  /* 0x000000040000795c */ /* 0x000fe20000300000 */
.L_x_3649:
[----:B------:R-:W-:Y:S01]  /*10090*/  IMAD R6, R18, 0x8, R17 ;  /* 0x0000000812067824 */ /* 0x000fe200078e0211 */
[----:B------:R-:W-:Y:S01]  /*100a0*/  SHF.L.U32 R19, R22, 0x1f, RZ ;  /* 0x0000001f16137819 */ /* 0x000fe200000006ff */
[----:B------:R-:W-:Y:S01]  /*100b0*/  BSSY B1, `(.L_x_3650) ;  /* 0x0000004000017945 */ /* 0x000fe20003800000 */
[----:B------:R-:W-:Y:S02]  /*100c0*/  SHF.R.S32.HI R9, RZ, 0x1f, R5 ;  /* 0x0000001fff097819 */ /* 0x000fe40000011405 */
[----:B------:R-:W0:Y:S02]  /*100d0*/  SYNCS.PHASECHK.TRANS64.TRYWAIT P0, [R6+URZ+0x28c40], R19 ;  /* 0x028c4013060075a7 */ /* 0x000e24000800017f */
[----:B0-----:R-:W-:Y:S05]  /*100e0*/  @!P0 BRA `(.L_x_3651) ;  /* 0x0000003400088947 */ /* 0x001fea0003800000 */
.L_x_3726:
[----:B------:R-:W-:Y:S05]  /*100f0*/  BSYNC B1 ;  /* 0x0000000000017941 */ /* 0x000fea0003800000 */
.L_x_3650:
[----:B------:R-:W-:Y:S01]  /*10100*/  ULDC.64 UR4, c[0x0][0x300] ;  /* 0x0000c00000047ab9 */ /* 0x000fe20000000a00 */
[----:B-----5:R-:W-:Y:S01]  /*10110*/  SHF.R.S32.HI R10, RZ, 0x1f, R4 ;  /* 0x0000001fff0a7819 */ /* 0x020fe20000011404 */
[----:B------:R-:W-:Y:S01]  /*10120*/  IMAD R8, R9, UR4, RZ ;  /* 0x0000000409087c24 */ /* 0x000fe2000f8e02ff */
[----:B------:R-:W-:Y:S01]  /*10130*/  ULDC.64 UR6, c[0x0][0x2e8] ;  /* 0x0000ba0000067ab9 */ /* 0x000fe20000000a00 */
[----:B------:R-:W-:Y:S01]  /*10140*/  IMAD.WIDE.U32 R2, R5, UR4, RZ ;  /* 0x0000000405027c25 */ /* 0x000fe2000f8e00ff */
[----:B------:R-:W-:-:S03]  /*10150*/  LOP3.LUT P1, RZ, R16, 0x2, RZ, 0xc0, !PT ;  /* 0x0000000210ff7812 */ /* 0x000fc6000782c0ff */
        /* <DEDUP_REMOVED lines=8> */
[----:B------:R-:W-:Y:S02]  /*101e0*/  IMAD R8, R18, 0x1000, R33 ;  /* 0x0000100012087824 */ /* 0x000fe400078e0221 */
[----:B------:R-:W-:Y:S01]  /*101f0*/  IMAD.WIDE.U32 R2, R26, UR4, R2 ;  /* 0x000000041a027c25 */ /* 0x000fe2000f8e0002 */
[----:B------:R-:W-:-:S03]  /*10200*/  UMOV UR4, 0xffffffff ;  /* 0xffffffff00047882 */ /* 0x000fc60000000000 */
[----:B------:R-:W-:Y:S01]  /*10210*/  IMAD R25, R26, UR5, R3 ;  /* 0x000000051a197c24 */ /* 0x000fe2000f8e0203 */
[----:B------:R-:W-:-:S04]  /*10220*/  LEA R20, P0, R2, UR6, 0x1 ;  /* 0x0000000602147c11 */ /* 0x000fc8000f8008ff */
[----:B------:R-:W-:Y:S01]  /*10230*/  LEA.HI.X R25, R2, UR7, R25, 0x1, P0 ;  /* 0x0000000702197c11 */ /* 0x000fe200080f0c19 */
[----:B------:R-:W-:Y:S08]  /*10240*/  BRA.DIV UR4, `(.L_x_3652) ;  /* 0x0000003204c47947 */ /* 0x000ff0000b800000 */
[----:B------:R-:W1:Y:S01]  /*10250*/  SHFL.IDX PT, R2, R20, RZ, 0x181f ;  /* 0x00181fff14027589 */ /* 0x000e6200000e0000 */
[----:B------:R-:W-:-:S03]  /*10260*/  IMAD R21, R8, 0x2, R17 ;  /* 0x0000000208157824 */ /* 0x000fc600078e0211 */
[----:B------:R-:W2:Y:S01]  /*10270*/  SHFL.IDX PT, R3, R25, RZ, 0x181f ;  /* 0x00181fff19037589 */ /* 0x000ea200000e0000 */
[----:B-1----:R-:W-:-:S05]  /*10280*/  IADD3 R2, P0, R2, R0, RZ ;  /* 0x0000000002027210 */ /* 0x002fca0007f1e0ff */
[----:B--2---:R-:W-:-:S05]  /*10290*/  IMAD.X R3, RZ, RZ, R3, P0 ;  /* 0x000000ffff037224 */ /* 0x004fca00000e0603 */
[----:B------:R-:W-:Y:S01]  /*102a0*/  @!PT LDS RZ, [RZ] ;  /* 0x00000000fffff984 */ /* 0x000fe20000000800 */
[----:B------:R1:W-:Y:S04]  /*102b0*/  LDGSTS.E.BYPASS.LTC128B.128 [R21+0x22400], desc[UR50][R2.64], !P1 ;  /* 0x2240000002157fae */ /* 0x0003e8000c901d72 */
[----:B-1----:R-:W1:Y:S04]  /*102c0*/  SHFL.IDX PT, R2, R20, 0x1, 0x181f ;  /* 0x00381f0014027f89 */ /* 0x002e6800000e0000 */
[----:B------:R-:W2:Y:S01]  /*102d0*/  SHFL.IDX PT, R3, R25, 0x1, 0x181f ;  /* 0x00381f0019037f89 */ /* 0x000ea200000e0000 */
[----:B-1----:R-:W-:-:S05]  /*102e0*/  IADD3 R2, P0, R2, R0, RZ ;  /* 0x0000000002027210 */ /* 0x002fca0007f1e0ff */
[----:B--2---:R-:W-:-:S05]  /*102f0*/  IMAD.X R3, RZ, RZ, R3, P0 ;  /* 0x000000ffff037224 */ /* 0x004fca00000e0603 */
[----:B------:R1:W-:Y:S04]  /*10300*/  LDGSTS.E.BYPASS.LTC128B.128 [R21+0x22c00], desc[UR50][R2.64], !P1 ;  /* 0x22c0000002157fae */ /* 0x0003e8000c901d72 */
[----:B-1----:R-:W1:Y:S04]  /*10310*/  SHFL.IDX PT, R2, R20, 0x2, 0x181f ;  /* 0x00581f0014027f89 */ /* 0x002e6800000e0000 */
[----:B------:R-:W2:Y:S04]  /*10320*/  SHFL.IDX PT, R3, R25, 0x2, 0x181f ;  /* 0x00581f0019037f89 */ /* 0x000ea800000e0000 */
[----:B------:R-:W3:Y:S01]  /*10330*/  SHFL.IDX PT, R25, R25, 0x3, 0x181f ;  /* 0x00781f0019197f89 */ /* 0x000ee200000e0000 */
[----:B-1----:R-:W-:-:S05]  /*10340*/  IADD3 R2, P0, R2, R0, RZ ;  /* 0x0000000002027210 */ /* 0x002fca0007f1e0ff */
[----:B--2---:R-:W-:-:S05]  /*10350*/  IMAD.X R3, RZ, RZ, R3, P0 ;  /* 0x000000ffff037224 */ /* 0x004fca00000e0603 */
[----:B------:R1:W-:Y:S04]  /*10360*/  LDGSTS.E.BYPASS.LTC128B.128 [R21+0x23400], desc[UR50][R2.64], !P1 ;  /* 0x2340000002157fae */ /* 0x0003e8000c901d72 */
[----:B-1-3--:R1:W2:Y:S02]  /*10370*/  SHFL.IDX PT, R2, R20, 0x3, 0x181f ;  /* 0x00781f0014027f89 */ /* 0x00a2a400000e0000 */
.L_x_3736:
[----:B--2---:R-:W-:-:S05]  /*10380*/  IADD3 R2, P0, R2, R0, RZ ;  /* 0x0000000002027210 */ /* 0x004fca0007f1e0ff */
[----:B------:R-:W-:Y:S01]  /*10390*/  IMAD.X R3, RZ, RZ, R25, P0 ;  /* 0x000000ffff037224 */ /* 0x000fe200000e0619 */
[----:B------:R-:W-:-:S04]  /*103a0*/  PLOP3.LUT P0, PT, PT, PT, PT, 0x80, 0x0 ;  /* 0x000000000000781c */ /* 0x000fc80003f0f070 */
[----:B------:R-:W-:Y:S01]  /*103b0*/  @!PT LDS RZ, [RZ] ;  /* 0x00000000fffff984 */ /* 0x000fe20000000800 */
[----:B------:R-:W-:Y:S01]  /*103c0*/  @!PT LDS RZ, [RZ] ;  /* 0x00000000fffff984 */ /* 0x000fe20000000800 */
[----:B------:R-:W-:Y:S01]  /*103d0*/  @!PT LDS RZ, [RZ] ;  /* 0x00000000fffff984 */ /* 0x000fe20000000800 */
[----:B------:R2:W-:Y:S01]  /*103e0*/  LDGSTS.E.BYPASS.LTC128B.128 [R21+0x23c00], desc[UR50][R2.64], !P1 ;  /* 0x23c0000002157fae */ /* 0x0005e2000c901d72 */
[----:B------:R-:W-:-:S08]  /*103f0*/  NOP ;  /* 0x0000000000007918 */ /* 0x000fd00000000000 */
.L_x_3653:
[----:B------:R-:W-:Y:S02]  /*10400*/  PLOP3.LUT P1, PT, P1, P0, PT, 0xa2, 0x0 ;  /* 0x000000000000781c */ /* 0x000fe40000f21472 */
[----:B------:R-:W-:-:S08]  /*10410*/  @P0 R2UR P1, UR4, R6 ;  /* 0x00000000060402ca */ /* 0x000fd00000020000 */
[----:B------:R-:W-:-:S05]  /*10420*/  @P0 PLOP3.LUT P0, PT, P1, PT, PT, 0x80, 0x0 ;  /* 0x000000000000081c */ /* 0x000fca0000f0f070 */
[----:B------:R-:W-:Y:S01]  /*10430*/  @!P1 SYNCS.ARRIVE.TRANS64.RED.A0T1 RZ, [UR4+0x28c30], RZ ;  /* 0x028c30ffffff99a7 */ /* 0x000fe20008200404 */
[----:B------:R-:W-:Y:S07]  /*10440*/  @!P1 ARRIVES.LDGSTSBAR.64.TRANSCNT [UR4+0x28c30] ;  /* 0x028c3000ff0099b0 */ /* 0x000fee0008000a84 */
[----:B------:R-:W-:Y:S05]  /*10450*/  @P0 BRA.U.ANY `(.L_x_3653) ;  /* 0xfffffffd00e80947 */ /* 0x000fea000393ffff */
[----:B------:R-:W-:Y:S01]  /*10460*/  NOP ;  /* 0x0000000000007918 */ /* 0x000fe20000000000 */
[----:B--2---:R-:W-:-:S05]  /*10470*/  IMAD.U32 R2, RZ, RZ, UR36 ;  /* 0x00000024ff027e24 */ /* 0x004fca000f8e00ff */
[----:B------:R-:W-:-:S13]  /*10480*/  ISETP.NE.AND P2, PT, R2, 0x3, PT ;  /* 0x000000030200780c */ /* 0x000fda0003f45270 */
[----:B------:R-:W-:Y:S05]  /*10490*/  @!P2 BRA `(.L_x_3654) ;  /* 0x000000000004a947 */ /* 0x000fea0003800000 */
[----:B------:R-:W-:Y:S01]  /*104a0*/  BPT.TRAP 0x1 ;  /* 0x000000040000795c */ /* 0x000fe20000300000 */
.L_x_3654:
[----:B------:R2:W-:Y:S01]  /*104b0*/  SYNCS.ARRIVE.TRANS64.A1T0 RZ, [R6+URZ+0x28c30], RZ ;  /* 0x028c30ff06ff79a7 */ /* 0x0005e2000810003f */
[----:B------:R-:W-:Y:S05]  /*104c0*/  @!P2 BRA `(.L_x_3655) ;  /* 0x000000000004a947 */ /* 0x000fea0003800000 */
[----:B------:R-:W-:Y:S01]  /*104d0*/  BPT.TRAP 0x1 ;  /* 0x000000040000795c */ /* 0x000fe20000300000 */
.L_x_3655:
[----:B------:R-:W3:Y:S01]  /*104e0*/  SYNCS.PHASECHK.TRANS64.TRYWAIT P0, [R6+URZ+0x28c60], R19 ;  /* 0x028c6013060075a7 */ /* 0x000ee2000800017f */
[----:B------:R-:W-:Y:S04]  /*104f0*/  BSSY B1, `(.L_x_3656) ;  /* 0x0000002000017945 */ /* 0x000fe80003800000 */
[----:B---3--:R-:W-:Y:S05]  /*10500*/  @!P0 BRA `(.L_x_3657) ;  /* 0x0000003400308947 */ /* 0x008fea0003800000 */
.L_x_3737:
[----:B------:R-:W-:Y:S05]  /*10510*/  BSYNC B1 ;  /* 0x0000000000017941 */ /* 0x000fea0003800000 */
.L_x_3656:
[----:B------:R-:W-:Y:S01]  /*10520*/  ULDC.64 UR4, c[0x0][0x328] ;  /* 0x0000ca0000047ab9 */ /* 0x000fe20000000a00 */
[----:B------:R-:W-:Y:S01]  /*10530*/  ULDC.64 UR6, c[0x0][0x318] ;  /* 0x0000c60000067ab9 */ /* 0x000fe20000000a00 */
[----:B------:R-:W-:Y:S01]  /*10540*/  IMAD R9, R9, UR4, RZ ;  /* 0x0000000409097c24 */ /* 0x000fe2000f8e02ff */
[C---:B------:R-:W-:Y:S01]  /*10550*/  LOP3.LUT P5, RZ, R16.reuse, 0x8, RZ, 0xc0, !PT ;  /* 0x0000000810ff7812 */ /* 0x040fe200078ac0ff */
[----:B------:R-:W-:Y:S01]  /*10560*/  IMAD.WIDE.U32 R2, R5, UR4, RZ ;  /* 0x0000000405027c25 */ /* 0x000fe2000f8e00ff */
[----:B------:R-:W-:-:S03]  /*10570*/  LOP3.LUT P4, RZ, R16, 0x4, RZ, 0xc0, !PT ;  /* 0x0000000410ff7812 */ /* 0x000fc6000788c0ff */
[----:B------:R-:W-:Y:S01]  /*10580*/  IMAD R9, R5, UR5, R9 ;  /* 0x0000000505097c24 */ /* 0x000fe2000f8e0209 */
[----:B------:R-:W-:Y:S01]  /*10590*/  ULDC.64 UR4, c[0x0][0x338] ;  /* 0x0000ce0000047ab9 */ /* 0x000fe20000000a00 */
[----:B0--3--:R-:W-:Y:S02]  /*105a0*/  IMAD R19, R18, 0x7000, R8 ;  /* 0x0000700012137824 */ /* 0x009fe400078e0208 */
        /* <DEDUP_REMOVED lines=12> */
[----:B------:R-:W0:Y:S01]  /*10670*/  SHFL.IDX PT, R2, R9, RZ, 0x181f ;  /* 0x00181fff09027589 */ /* 0x000e2200000e0000 */
[C---:B------:R-:W-:Y:S01]  /*10680*/  LOP3.LUT P1, RZ, R16.reuse, 0x80, RZ, 0xc0, !PT ;  /* 0x0000008010ff7812 */ /* 0x040fe2000782c0ff */
[----:B------:R-:W-:Y:S01]  /*10690*/  IMAD R19, R19, 0x2, R17 ;  /* 0x0000000213137824 */ /* 0x000fe200078e0211 */
[C---:B------:R-:W-:Y:S01]  /*106a0*/  LOP3.LUT P2, RZ, R16.reuse, 0x40, RZ, 0xc0, !PT ;  /* 0x0000004010ff7812 */ /* 0x040fe2000784c0ff */
[----:B------:R-:W3:Y:S01]  /*106b0*/  SHFL.IDX PT, R3, R10, RZ, 0x181f ;  /* 0x00181fff0a037589 */ /* 0x000ee200000e0000 */
[----:B------:R-:W-:-:S03]  /*106c0*/  LOP3.LUT R16, R16, 0xffffbfff, RZ, 0xc0, !PT ;  /* 0xffffbfff10107812 */ /* 0x000fc600078ec0ff */
[----:B------:R-:W4:Y:S01]  /*106d0*/  SHFL.IDX PT, R14, R9, 0x1, 0x181f ;  /* 0x00381f00090e7f89 */ /* 0x000f2200000e0000 */
[----:B------:R-:W-:-:S03]  /*106e0*/  @P3 LOP3.LUT R16, R16, 0x4000, RZ, 0xfc, !PT ;  /* 0x0000400010103812 */ /* 0x000fc600078efcff */
[----:B------:R-:W5:Y:S01]  /*106f0*/  SHFL.IDX PT, R5, R10, 0x1, 0x181f ;  /* 0x00381f000a057f89 */ /* 0x000f6200000e0000 */
[C---:B------:R-:W-:Y:S02]  /*10700*/  LOP3.LUT P3, RZ, R16.reuse, 0x20, RZ, 0xc0, !PT ;  /* 0x0000002010ff7812 */ /* 0x040fe4000786c0ff */
[C---:B------:R-:W-:Y:S01]  /*10710*/  LOP3.LUT P6, RZ, R16.reuse, 0x10, RZ, 0xc0, !PT ;  /* 0x0000001010ff7812 */ /* 0x040fe200078cc0ff */
[----:B------:R-:W-:Y:S01]  /*10720*/  SHFL.IDX PT, R8, R10, 0x2, 0x181f ;  /* 0x00581f000a087f89 */ /* 0x000fe200000e0000 */
[----:B------:R-:W-:-:S03]  /*10730*/  LOP3.LUT R16, R16, 0xfffeffff, RZ, 0xc0, !PT ;  /* 0xfffeffff10107812 */ /* 0x000fc600078ec0ff */
[----:B------:R-:W-:Y:S01]  /*10740*/  SHFL.IDX PT, R10, R10, 0x3, 0x181f ;  /* 0x00781f000a0a7f89 */ /* 0x000fe200000e0000 */
[----:B0-----:R-:W-:-:S05]  /*10750*/  IADD3 R2, P0, R2, R0, RZ ;  /* 0x0000000002027210 */ /* 0x001fca0007f1e0ff */
[----:B------:R-:W-:Y:S01]  /*10760*/  @P3 LOP3.LUT R16, R16, 0x10000, RZ, 0xfc, !PT ;  /* 0x0001000010103812 */ /* 0x000fe200078efcff */
[----:B---3--:R-:W-:Y:S01]  /*10770*/  IMAD.X R3, RZ, RZ, R3, P0 ;  /* 0x000000ffff037224 */ /* 0x008fe200000e0603 */
[----:B------:R-:W-:-:S04]  /*10780*/  ISETP.NE.U32.AND P0, PT, R29, RZ, PT ;  /* 0x000000ff1d00720c */ /* 0x000fc80003f05070 */
[----:B------:R-:W-:Y:S01]  /*10790*/  LDGSTS.E.BYPASS.LTC128B.128 [R19+0x400], desc[UR50][R2.64], !P1 ;  /* 0x0040000002137fae */ /* 0x000fe2000c901d72 */
[----:B------:R-:W-:-:S03]  /*107a0*/  ISETP.NE.U32.AND P1, PT, R28, RZ, PT ;  /* 0x000000ff1c00720c */ /* 0x000fc60003f25070 */
[----:B------:R-:W-:Y:S01]  /*107b0*/  LDGSTS.E.BYPASS.LTC128B.128 [R19+0x2400], desc[UR50][R2.64+0x80], !P2 ;  /* 0x0240008002137fae */ /* 0x000fe2000d101d72 */
[----:B----4-:R-:W-:-:S03]  /*107c0*/  IADD3 R4, P2, R14, R0, RZ ;  /* 0x000000000e047210 */ /* 0x010fc60007f5e0ff */
[----:B------:R-:W-:Y:S01]  /*107d0*/  LDGSTS.E.BYPASS.LTC128B.128 [R19+0x4400], desc[UR50][R2.64+0x100], !P3 ;  /* 0x0440010002137fae */ /* 0x000fe2000d901d72 */
[C---:B------:R-:W-:Y:S01]  /*107e0*/  LOP3.LUT P3, RZ, R16.reuse, 0x80, RZ, 0xc0, !PT ;  /* 0x0000008010ff7812 */ /* 0x040fe2000786c0ff */
[----:B-----5:R-:W-:Y:S01]  /*107f0*/  IMAD.X R5, RZ, RZ, R5, P2 ;  /* 0x000000ffff057224 */ /* 0x020fe200010e0605 */
[C---:B------:R-:W-:Y:S01]  /*10800*/  LOP3.LUT P2, RZ, R16.reuse, 0x40, RZ, 0xc0, !PT ;  /* 0x0000004010ff7812 */ /* 0x040fe2000784c0ff */
[----:B------:R-:W-:Y:S04]  /*10810*/  LDGSTS.E.BYPASS.LTC128B.128 [R19+0x6400], desc[UR50][R2.64+0x180], !P6 ;  /* 0x0640018002137fae */ /* 0x000fe8000f101d72 */
[----:B------:R-:W-:Y:S04]  /*10820*/  LDGSTS.E.BYPASS.LTC128B.128 [R19+0x8400], desc[UR50][R2.64+0x200], !P5 ;  /* 0x0840020002137fae */ /* 0x000fe8000e901d72 */
[----:B------:R-:W-:Y:S04]  /*10830*/  LDGSTS.E.BYPASS.LTC128B.128 [R19+0xa400], desc[UR50][R2.64+0x280], !P4 ;  /* 0x0a40028002137fae */ /* 0x000fe8000e101d72 */
[----:B------:R-:W0:Y:S04]  /*10840*/  SHFL.IDX PT, R14, R9, 0x2, 0x181f ;  /* 0x00581f00090e7f89 */ /* 0x000e2800000e0000 */
[----:B------:R-:W-:Y:S04]  /*10850*/  LDGSTS.E.BYPASS.LTC128B.128 [R19+0xc400], desc[UR50][R2.64+0x300], P0 ;  /* 0x0c40030002137fae */ /* 0x000fe80008101d72 */
[----:B------:R0:W-:Y:S04]  /*10860*/  LDGSTS.E.BYPASS.LTC128B.128 [R19+0xe400], desc[UR50][R2.64+0x380], P1 ;  /* 0x0e40038002137fae */ /* 0x0001e80008901d72 */
[----:B------:R3:W-:Y:S01]  /*10870*/  LDGSTS.E.BYPASS.LTC128B.128 [R19+0xc00], desc[UR50][R4.64], !P3 ;  /* 0x00c0000004137fae */ /* 0x0007e2000d901d72 */
[----:B------:R-:W-:-:S02]  /*10880*/  LOP3.LUT P3, RZ, R16, 0x10000, RZ, 0xc0, !PT ;  /* 0x0001000010ff7812 */ /* 0x000fc4000786c0ff */
[----:B------:R-:W-:Y:S01]  /*10890*/  LOP3.LUT R16, R16, 0xffff7fff, RZ, 0xc0, !PT ;  /* 0xffff7fff10107812 */ /* 0x000fe200078ec0ff */
[----:B------:R3:W-:Y:S01]  /*108a0*/  LDGSTS.E.BYPASS.LTC128B.128 [R19+0x2c00], desc[UR50][R4.64+0x80], !P2 ;  /* 0x02c0008004137fae */ /* 0x0007e2000d101d72 */
[----:B0-----:R-:W-:-:S09]  /*108b0*/  IADD3 R2, P2, R14, R0, RZ ;  /* 0x000000000e027210 */ /* 0x001fd20007f5e0ff */
[----:B------:R-:W-:Y:S01]  /*108c0*/  @P3 LOP3.LUT R16, R16, 0x8000, RZ, 0xfc, !PT ;  /* 0x0000800010103812 */ /* 0x000fe200078efcff */
[----:B------:R3:W-:Y:S01]  /*108d0*/  LDGSTS.E.BYPASS.LTC128B.128 [R19+0x4c00], desc[UR50][R4.64+0x100], !P3 ;  /* 0x04c0010004137fae */ /* 0x0007e2000d901d72 */
[----:B------:R-:W-:Y:S02]  /*108e0*/  IMAD.X R3, RZ, RZ, R8, P2 ;  /* 0x000000ffff037224 */ /* 0x000fe400010e0608 */
[C---:B------:R-:W-:Y:S01]  /*108f0*/  LOP3.LUT P3, RZ, R16.reuse, 0x80, RZ, 0xc0, !PT ;  /* 0x0000008010ff7812 */ /* 0x040fe2000786c0ff */
[----:B------:R3:W-:Y:S01]  /*10900*/  LDGSTS.E.BYPASS.LTC128B.128 [R19+0x6c00], desc[UR50][R4.64+0x180], !P6 ;  /* 0x06c0018004137fae */ /* 0x0007e2000f101d72 */
[----:B------:R-:W-:-:S03]  /*10910*/  LOP3.LUT P2, RZ, R16, 0x40, RZ, 0xc0, !PT ;  /* 0x0000004010ff7812 */ /* 0x000fc6000784c0ff */
[----:B------:R3:W-:Y:S04]  /*10920*/  LDGSTS.E.BYPASS.LTC128B.128 [R19+0x8c00], desc[UR50][R4.64+0x200], !P5 ;  /* 0x08c0020004137fae */ /* 0x0007e8000e901d72 */
[----:B------:R3:W-:Y:S04]  /*10930*/  LDGSTS.E.BYPASS.LTC128B.128 [R19+0xac00], desc[UR50][R4.64+0x280], !P4 ;  /* 0x0ac0028004137fae */ /* 0x0007e8000e101d72 */
[----:B------:R3:W-:Y:S04]  /*10940*/  LDGSTS.E.BYPASS.LTC128B.128 [R19+0xcc00], desc[UR50][R4.64+0x300], P0 ;  /* 0x0cc0030004137fae */ /* 0x0007e80008101d72 */
[----:B------:R3:W-:Y:S04]  /*10950*/  LDGSTS.E.BYPASS.LTC128B.128 [R19+0xec00], desc[UR50][R4.64+0x380], P1 ;  /* 0x0ec0038004137fae */ /* 0x0007e80008901d72 */
[----:B------:R3:W-:Y:S01]  /*10960*/  LDGSTS.E.BYPASS.LTC128B.128 [R19+0x1400], desc[UR50][R2.64], !P3 ;  /* 0x0140000002137fae */ /* 0x0007e2000d901d72 */
[----:B------:R-:W-:-:S03]  /*10970*/  LOP3.LUT P3, RZ, R16, 0x8000, RZ, 0xc0, !PT ;  /* 0x0000800010ff7812 */ /* 0x000fc6000786c0ff */
[----:B------:R3:W-:Y:S04]  /*10980*/  LDGSTS.E.BYPASS.LTC128B.128 [R19+0x3400], desc[UR50][R2.64+0x80], !P2 ;  /* 0x0340008002137fae */ /* 0x0007e8000d101d72 */
[----:B------:R3:W0:Y:S06]  /*10990*/  SHFL.IDX PT, R14, R9, 0x3, 0x181f ;  /* 0x00781f00090e7f89 */ /* 0x00062c00000e0000 */
[----:B------:R3:W-:Y:S01]  /*109a0*/  LDGSTS.E.BYPASS.LTC128B.128 [R19+0x5400], desc[UR50][R2.64+0x100], !P3 ;  /* 0x0540010002137fae */ /* 0x0007e2000d901d72 */
[----:B------:R-:W-:-:S03]  /*109b0*/  LOP3.LUT P3, RZ, R16, 0x4000, RZ, 0xc0, !PT ;  /* 0x0000400010ff7812 */ /* 0x000fc6000786c0ff */
[----:B------:R3:W-:Y:S04]  /*109c0*/  LDGSTS.E.BYPASS.LTC128B.128 [R19+0x7400], desc[UR50][R2.64+0x180], !P6 ;  /* 0x0740018002137fae */ /* 0x0007e8000f101d72 */
[----:B------:R3:W-:Y:S04]  /*109d0*/  LDGSTS.E.BYPASS.LTC128B.128 [R19+0x9400], desc[UR50][R2.64+0x200], !P5 ;  /* 0x0940020002137fae */ /* 0x0007e8000e901d72 */
[----:B------:R3:W-:Y:S04]  /*109e0*/  LDGSTS.E.BYPASS.LTC128B.128 [R19+0xb400], desc[UR50][R2.64+0x280], !P4 ;  /* 0x0b40028002137fae */ /* 0x0007e8000e101d72 */
[----:B------:R3:W-:Y:S04]  /*109f0*/  LDGSTS.E.BYPASS.LTC128B.128 [R19+0xd400], desc[UR50][R2.64+0x300], P0 ;  /* 0x0d40030002137fae */ /* 0x0007e80008101d72 */
[----:B0-----:R3:W-:Y:S02]  /*10a00*/  LDGSTS.E.BYPASS.LTC128B.128 [R19+0xf400], desc[UR50][R2.64+0x380], P1 ;  /* 0x0f40038002137fae */ /* 0x0017e40008901d72 */
.L_x_3747:
[----:B------:R-:W-:Y:S02]  /*10a10*/  LOP3.LUT R16, R16, 0xffff7fff, RZ, 0xc0, !PT ;  /* 0xffff7fff10107812 */ /* 0x000fe400078ec0ff */
[----:B---3--:R-:W-:Y:S02]  /*10a20*/  IADD3 R2, P2, R14, R0, RZ ;  /* 0x000000000e027210 */ /* 0x008fe40007f5e0ff */
[----:B------:R-:W-:-:S03]  /*10a30*/  @P1 LOP3.LUT R16, R16, 0x8000, RZ, 0xfc, !PT ;  /* 0x0000800010101812 */ /* 0x000fc600078efcff */
[----:B------:R-:W-:Y:S01]  /*10a40*/  IMAD.X R3, RZ, RZ, R10, P2 ;  /* 0x000000ffff037224 */ /* 0x000fe200010e060a */
[C---:B------:R-:W-:Y:S02]  /*10a50*/  LOP3.LUT P1, RZ, R16.reuse, 0x80, RZ, 0xc0, !PT ;  /* 0x0000008010ff7812 */ /* 0x040fe4000782c0ff */
[----:B------:R-:W-:-:S04]  /*10a60*/  LOP3.LUT R16, R16, 0xffffbfff, RZ, 0xc0, !PT ;  /* 0xffffbfff10107812 */ /* 0x000fc800078ec0ff */
[----:B------:R-:W-:-:S04]  /*10a70*/  @P3 LOP3.LUT R16, R16, 0x4000, RZ, 0xfc, !PT ;  /* 0x0000400010103812 */ /* 0x000fc800078efcff */
[C---:B------:R-:W-:Y:S02]  /*10a80*/  LOP3.LUT P3, RZ, R16.reuse, 0x40, RZ, 0xc0, !PT ;  /* 0x0000004010ff7812 */ /* 0x040fe4000786c0ff */
[C---:B------:R-:W-:Y:S01]  /*10a90*/  LOP3.LUT P2, RZ, R16.reuse, 0x20, RZ, 0xc0, !PT ;  /* 0x0000002010ff7812 */ /* 0x040fe2000784c0ff */
[----:B------:R-:W-:Y:S01]  /*10aa0*/  @!PT LDS RZ, [RZ] ;  /* 0x00000000fffff984 */ /* 0x000fe20000000800 */
[----:B------:R-:W-:Y:S01]  /*10ab0*/  @!PT LDS RZ, [RZ] ;  /* 0x00000000fffff984 */ /* 0x000fe20000000800 */
[----:B------:R-:W-:Y:S01]  /*10ac0*/  @!PT LDS RZ, [RZ] ;  /* 0x00000000fffff984 */ /* 0x000fe20000000800 */
[----:B------:R0:W-:Y:S01]  /*10ad0*/  LDGSTS.E.BYPASS.LTC128B.128 [R19+0x1c00], desc[UR50][R2.64], !P1 ;  /* 0x01c0000002137fae */ /* 0x0001e2000c901d72 */
[C---:B------:R-:W-:Y:S02]  /*10ae0*/  LOP3.LUT P6, RZ, R16.reuse, 0x10, RZ, 0xc0, !PT ;  /* 0x0000001010ff7812 */ /* 0x040fe400078cc0ff */
[----:B------:R-:W-:-:S07]  /*10af0*/  LOP3.LUT P1, RZ, R16, 0x8000, RZ, 0xc0, !PT ;  /* 0x0000800010ff7812 */ /* 0x000fce000782c0ff */
[----:B------:R0:W-:Y:S01]  /*10b00*/  LDGSTS.E.BYPASS.LTC128B.128 [R19+0x3c00], desc[UR50][R2.64+0x80], !P3 ;  /* 0x03c0008002137fae */ /* 0x0001e2000d901d72 */
[----:B------:R-:W-:-:S03]  /*10b10*/  LOP3.LUT P3, RZ, R16, 0x4000, RZ, 0xc0, !PT ;  /* 0x0000400010ff7812 */ /* 0x000fc6000786c0ff */
        /* <DEDUP_REMOVED lines=8> */
.L_x_3659:
[----:B------:R-:W-:Y:S02]  /*10ba0*/  PLOP3.LUT P1, PT, P1, P0, PT, 0xa2, 0x0 ;  /* 0x000000000000781c */ /* 0x000fe40000f21472 */
[----:B------:R-:W-:-:S08]  /*10bb0*/  @P0 R2UR P1, UR4, R6 ;  /* 0x00000000060402ca */ /* 0x000fd00000020000 */
[----:B------:R-:W-:-:S05]  /*10bc0*/  @P0 PLOP3.LUT P0, PT, P1, PT, PT, 0x80, 0x0 ;  /* 0x000000000000081c */ /* 0x000fca0000f0f070 */
[----:B------:R-:W-:Y:S01]  /*10bd0*/  @!P1 SYNCS.ARRIVE.TRANS64.RED.A0T1 RZ, [UR4+0x28c50], RZ ;  /* 0x028c50ffffff99a7 */ /* 0x000fe20008200404 */
[----:B------:R-:W-:Y:S07]  /*10be0*/  @!P1 ARRIVES.LDGSTSBAR.64.TRANSCNT [UR4+0x28c50] ;  /* 0x028c5000ff0099b0 */ /* 0x000fee0008000a84 */
[----:B------:R-:W-:Y:S05]  /*10bf0*/  @P0 BRA.U.ANY `(.L_x_3659) ;  /* 0xfffffffd00e80947 */ /* 0x000fea000393ffff */
[----:B------:R-:W-:Y:S01]  /*10c00*/  NOP ;  /* 0x0000000000007918 */ /* 0x000fe20000000000 */
[----:B0-----:R-:W-:-:S05]  /*10c10*/  IMAD.U32 R2, RZ, RZ, UR36 ;  /* 0x00000024ff027e24 */ /* 0x001fca000f8e00ff */
[----:B------:R-:W-:-:S13]  /*10c20*/  ISETP.NE.AND P2, PT, R2, 0x3, PT ;  /* 0x000000030200780c */ /* 0x000fda0003f45270 */
[----:B------:R-:W-:Y:S05]  /*10c30*/  @!P2 BRA `(.L_x_3660) ;  /* 0x000000000004a947 */ /* 0x000fea0003800000 */
[----:B------:R-:W-:Y:S01]  /*10c40*/  BPT.TRAP 0x1 ;  /* 0x000000040000795c */ /* 0x000fe20000300000 */
.L_x_3660:
[----:B------:R3:W-:Y:S01]  /*10c50*/  SYNCS.ARRIVE.TRANS64.A1T0 RZ, [R6+URZ+0x28c50], RZ ;  /* 0x028c50ff06ff79a7 */ /* 0x0007e2000810003f */
[----:B------:R-:W-:Y:S05]  /*10c60*/  @P3 BRA `(.L_x_3661) ;  /* 0xfffffff000643947 */ /* 0x000fea000383ffff */
.L_x_3648:
[----:B------:R-:W-:Y:S05]  /*10c70*/  BSYNC B0 ;  /* 0x0000000000007941 */ /* 0x000fea0003800000 */
.L_x_3647:
[----:B------:R-:W4:Y:S01]  /*10c80*/  S2R R2, SR_TID.X ;  /* 0x0000000000027919 */ /* 0x000f220000002100 */
[----:B------:R-:W-:Y:S01]  /*10c90*/  VIADD R18, R18, 0x1 ;  /* 0x0000000112127836 */ /* 0x000fe20000000000 */
[----:B------:R-:W-:Y:S04]  /*10ca0*/  BSSY B0, `(.L_x_3662) ;  /* 0x0000013000007945 */ /* 0x000fe80003800000 */
[----:B------:R-:W-:-:S04]  /*10cb0*/  ISETP.NE.AND P0, PT, R18, 0x2, PT ;  /* 0x000000021200780c */ /* 0x000fc80003f05270 */
[----:B------:R-:W-:-:S04]  /*10cc0*/  SEL R3, RZ, 0x1, P0 ;  /* 0x00000001ff037807 */ /* 0x000fc80000000000 */
[----:B------:R-:W-:Y:S02]  /*10cd0*/  LOP3.LUT R22, R22, R3, RZ, 0x3c, !PT ;  /* 0x0000000316167212 */ /* 0x000fe400078e3cff */
[----:B----4-:R-:W-:-:S04]  /*10ce0*/  LOP3.LUT R2, R2, 0x7f, RZ, 0xc0, !PT ;  /* 0x0000007f02027812 */ /* 0x010fc800078ec0ff */
[----:B------:R-:W-:-:S13]  /*10cf0*/  ISETP.NE.AND P1, PT, R2, RZ, PT ;  /* 0x000000ff0200720c */ /* 0x000fda0003f25270 */
[----:B------:R-:W-:Y:S05]  /*10d00*/  @P1 BRA `(.L_x_3663) ;  /* 0x0000000000301947 */ /* 0x000fea0003800000 */
[----:B------:R-:W4:Y:S01]  /*10d10*/  S2R R5, SR_LANEID ;  /* 0x0000000000057919 */ /* 0x000f220000000000 */
[----:B------:R-:W-:Y:S01]  /*10d20*/  VOTEU.ANY UR4, UPT, PT ;  /* 0x0000000000047886 */ /* 0x000fe200038e0100 */
[----:B------:R-:W5:Y:S01]  /*10d30*/  LDC.64 R2, c[0x0][0xc60] ;  /* 0x00031800ff027b82 */ /* 0x000f620000000a00 */
[----:B------:R-:W4:Y:S02]  /*10d40*/  FLO.U32 R0, UR4 ;  /* 0x0000000400007d00 */ /* 0x000f2400080e0000 */
[----:B----4-:R-:W-:-:S06]  /*10d50*/  ISETP.EQ.U32.AND P1, PT, R0, R5, PT ;  /* 0x000000050000720c */ /* 0x010fcc0003f22070 */
[----:B------:R-:W5:Y:S07]  /*10d60*/  POPC R5, UR4 ;  /* 0x0000000400057d09 */ /* 0x000f6e0008000000 */
[----:B-----5:R-:W4:Y:S01]  /*10d70*/  @P1 ATOMG.E.ADD.STRONG.GPU PT, R3, desc[UR50][R2.64], R5 ;  /* 0x00000005020319a8 */ /* 0x020f2200081ee1f2 */
[----:B0-----:R-:W0:Y:S02]  /*10d80*/  S2R R4, SR_LTMASK ;  /* 0x0000000000047919 */ /* 0x001e240000003900 */
[----:B0-----:R-:W-:-:S04]  /*10d90*/  LOP3.LUT R4, R4, UR4, RZ, 0xc0, !PT ;  /* 0x0000000404047c12 */ /* 0x001fc8000f8ec0ff */
[----:B------:R-:W0:Y:S01]  /*10da0*/  POPC R7, R4 ;  /* 0x0000000400077309 */ /* 0x000e220000000000 */
[----:B----4-:R-:W0:Y:S02]  /*10db0*/  SHFL.IDX PT, R0, R3, R0, 0x1f ;  /* 0x00001f0003007589 */ /* 0x010e2400000e0000 */
[----:B0-----:R-:W-:-:S07]  /*10dc0*/  IADD3 R24, R0, UR38, R7 ;  /* 0x0000002600187c10 */ /* 0x001fce000fffe007 */
.L_x_3663:
[----:B------:R-:W-:Y:S05]  /*10dd0*/  BSYNC B0 ;  /* 0x0000000000007941 */ /* 0x000fea0003800000 */
.L_x_3662:
[----:B------:R-:W-:-:S07]  /*10de0*/  SEL R18, R18, RZ, P0 ;  /* 0x000000ff12127207 */ /* 0x000fce0000000000 */
.L_x_3622:
[----:B------:R-:W-:Y:S05]  /*10df0*/  BSYNC B7 ;  /* 0x0000000000077941 */ /* 0x000fea0003800000 */
.L_x_3620:
[----:B------:R-:W-:-:S13]  /*10e00*/  LOP3.LUT P0, RZ, R16, 0x2000, RZ, 0xc0, !PT ;  /* 0x0000200010ff7812 */ /* 0x000fda000780c0ff */
[----:B------:R-:W-:Y:S05]  /*10e10*/  @!P0 BRA `(.L_x_3664) ;  /* 0x0000000000248947 */ /* 0x000fea0003800000 */
[----:B------:R-:W-:Y:S05]  /*10e20*/  WARPSYNC.ALL ;  /* 0x0000000000007948 */ /* 0x000fea0003800000 */
[----:B------:R-:W4:Y:S08]  /*10e30*/  S2UR UR5, SR_CgaCtaId ;  /* 0x00000000000579c3 */ /* 0x000f300000008800 */
[----:B------:R-:W-:Y:S06]  /*10e40*/  BAR.SYNC.DEFER_BLOCKING 0x5, 0x180 ;  /* 0x0146000000007b1d */ /* 0x000fec0000010000 */
[----:B------:R-:W-:-:S02]  /*10e50*/  UMOV UR4, 0x400 ;  /* 0x0000040000047882 */ /* 0x000fc40000000000 */
[----:B----4-:R-:W-:-:S06]  /*10e60*/  ULEA UR4, UR5, UR4, 0x18 ;  /* 0x0000000405047291 */ /* 0x010fcc000f8ec03f */
[----:B------:R-:W-:-:S05]  /*10e70*/  IMAD.U32 R17, RZ, RZ, UR4 ;  /* 0x00000004ff117e24 */ /* 0x000fca000f8e00ff */
[----:B------:R4:W0:Y:S01]  /*10e80*/  LDS.128 R24, [R17+0x28cd0] ;  /* 0x028cd00011187984 */ /* 0x0008220000000c00 */
[----:B------:R-:W-:Y:S06]  /*10e90*/  BAR.ARV 0x4, 0x180 ;  /* 0x0106000000007b1d */ /* 0x000fec0000002000 */
[----:B------:R-:W-:Y:S05]  /*10ea0*/  BRA `(.L_x_3665) ;  /* 0x0000000800d07947 */ /* 0x000fea0003800000 */
.L_x_3664:
[----:B------:R-:W4:Y:S01]  /*10eb0*/  S2R R9, SR_TID.X ;  /* 0x0000000000097919 */ /* 0x000f220000002100 */
[----:B------:R-:W-:Y:S01]  /*10ec0*/  UMOV UR4, 0xffffffff ;  /* 0xffffffff00047882 */ /* 0x000fe20000000000 */
[----:B----4-:R-:W-:-:S04]  /*10ed0*/  LOP3.LUT R9, R9, 0x1f, RZ, 0xc0, !PT ;  /* 0x0000001f09097812 */ /* 0x010fc800078ec0ff */
[----:B------:R-:W-:Y:S01]  /*10ee0*/  ISETP.NE.AND P0, PT, R9, 0x1f, PT ;  /* 0x0000001f0900780c */ /* 0x000fe20003f05270 */
[----:B------:R-:W-:-:S12]  /*10ef0*/  BRA.DIV UR4, `(.L_x_3666) ;  /* 0x0000003204a47947 */ /* 0x000fd8000b800000 */
[----:B------:R-:W-:Y:S01]  /*10f00*/  IMAD.IADD R7, R27, 0x1, R9 ;  /* 0x000000011b077824 */ /* 0x000fe200078e0209 */
[----:B------:R-:W-:-:S04]  /*10f10*/  ULDC UR4, c[0x0][0xc3c] ;  /* 0x00030f0000047ab9 */ /* 0x000fc80000000800 */
[----:B------:R-:W-:-:S13]  /*10f20*/  ISETP.GE.OR P1, PT, R7, UR4, !P0 ;  /* 0x0000000407007c0c */ /* 0x000fda000c726670 */
[----:B------:R-:W4:Y:S08]  /*10f30*/  @!P1 LDC.64 R2, c[0x0][0xc80] ;  /* 0x00032000ff029b82 */ /* 0x000f300000000a00 */
[----:B0-----:R-:W0:Y:S01]  /*10f40*/  @!P1 LDC.64 R4, c[0x0][0xc78] ;  /* 0x00031e00ff049b82 */ /* 0x001e220000000a00 */
[----:B----4-:R-:W-:-:S05]  /*10f50*/  @!P1 IMAD.WIDE R2, R7, 0x4, R2 ;  /* 0x0000000407029825 */ /* 0x010fca00078e0202 */
[----:B------:R0:W4:Y:S02]  /*10f60*/  @!P1 LDG.E R8, desc[UR50][R2.64] ;  /* 0x0000003202089981 */ /* 0x000124000c1e1900 */
[----:B0-----:R-:W-:-:S05]  /*10f70*/  @!P1 IMAD.WIDE R2, R7, 0x4, R4 ;  /* 0x0000000407029825 */ /* 0x001fca00078e0204 */
[----:B------:R-:W5:Y:S01]  /*10f80*/  @!P1 LDG.E R5, desc[UR50][R2.64] ;  /* 0x0000003202059981 */ /* 0x000f62000c1e1900 */
[----:B------:R-:W-:Y:S01]  /*10f90*/  IMAD.MOV.U32 R7, RZ, RZ, RZ ;  /* 0x000000ffff077224 */ /* 0x000fe200078e00ff */
[C---:B------:R-:W-:Y:S01]  /*10fa0*/  ISETP.GE.U32.AND P2, PT, R9.reuse, 0x2, PT ;  /* 0x000000020900780c */ /* 0x040fe20003f46070 */
[----:B------:R-:W-:Y:S01]  /*10fb0*/  IMAD.MOV.U32 R4, RZ, RZ, RZ ;  /* 0x000000ffff047224 */ /* 0x000fe200078e00ff */
[C---:B------:R-:W-:Y:S01]  /*10fc0*/  ISETP.GE.U32.AND P3, PT, R9.reuse, 0x4, PT ;  /* 0x000000040900780c */ /* 0x040fe20003f66070 */
[----:B------:R-:W-:Y:S01]  /*10fd0*/  SHFL.IDX PT, R0, R24, RZ, 0x1f ;  /* 0x00001fff18007589 */ /* 0x000fe200000e0000 */
[C---:B------:R-:W-:Y:S02]  /*10fe0*/  ISETP.GE.U32.AND P4, PT, R9.reuse, 0x8, PT ;  /* 0x000000080900780c */ /* 0x040fe40003f86070 */
[----:B------:R-:W-:Y:S01]  /*10ff0*/  ISETP.GE.U32.AND P5, PT, R9, 0x10, PT ;  /* 0x000000100900780c */ /* 0x000fe20003fa6070 */
[----:B--23--:R0:W-:Y:S02]  /*11000*/  SHFL.IDX PT, R6, R24, 0x1, 0x1f ;  /* 0x00201f0018067f89 */ /* 0x00c1e400000e0000 */
[----:B0-----:R-:W-:-:S02]  /*11010*/  IMAD.MOV.U32 R24, RZ, RZ, RZ ;  /* 0x000000ffff187224 */ /* 0x001fc400078e00ff */
[----:B----4-:R-:W-:Y:S02]  /*11020*/  @!P1 IMAD.MOV.U32 R7, RZ, RZ, R8 ;  /* 0x000000ffff079224 */ /* 0x010fe400078e0008 */
[----:B-----5:R-:W-:Y:S01]  /*11030*/  @!P1 IMAD.MOV.U32 R4, RZ, RZ, R5 ;  /* 0x000000ffff049224 */ /* 0x020fe200078e0005 */
[----:B------:R-:W-:-:S03]  /*11040*/  ISETP.NE.AND P1, PT, R9, RZ, PT ;  /* 0x000000ff0900720c */ /* 0x000fc60003f25270 */
[----:B------:R-:W-:-:S05]  /*11050*/  IMAD R13, R4, R7, RZ ;  /* 0x00000007040d7224 */ /* 0x000fca00078e02ff */
        /* <DEDUP_REMOVED lines=15> */
[----:B------:R0:W2:Y:S02]  /*11150*/  SHFL.IDX PT, R14, R3, 0x1f, 0x1f ;  /* 0x03e01f00030e7f89 */ /* 0x0000a400000e0000 */
.L_x_3757:
[----:B------:R-:W-:Y:S02]  /*11160*/  ULDC UR4, c[0x0][0xc38] ;  /* 0x00030e0000047ab9 */ /* 0x000fe40000000800 */
[----:B------:R-:W-:-:S04]  /*11170*/  IMAD.U32 R5, RZ, RZ, UR4 ;  /* 0x00000004ff057e24 */ /* 0x000fc8000f8e00ff */
[----:B--2---:R-:W-:-:S04]  /*11180*/  IMAD R9, R14, R5, RZ ;  /* 0x000000050e097224 */ /* 0x004fc800078e02ff */
[----:B------:R-:W-:-:S05]  /*11190*/  IMAD.IADD R6, R6, 0x1, R9 ;  /* 0x0000000106067824 */ /* 0x000fca00078e0209 */
[----:B------:R-:W-:-:S13]  /*111a0*/  ISETP.GT.AND P6, PT, R6, R0, PT ;  /* 0x000000000600720c */ /* 0x000fda0003fc4270 */
[----:B------:R-:W-:Y:S05]  /*111b0*/  @P6 BRA `(.L_x_3667) ;  /* 0x0000000000a46947 */ /* 0x000fea0003800000 */
.L_x_3670:
[----:B------:R-:W2:Y:S01]  /*111c0*/  LDC R2, c[0x0][0xc3c] ;  /* 0x00030f00ff027b82 */ /* 0x000ea20000000800 */
[----:B------:R-:W-:-:S05]  /*111d0*/  VIADD R27, R27, 0x1f ;  /* 0x0000001f1b1b7836 */ /* 0x000fca0000000000 */
[----:B--2---:R-:W-:-:S13]  /*111e0*/  ISETP.GE.AND P6, PT, R27, R2, PT ;  /* 0x000000021b00720c */ /* 0x004fda0003fc6270 */
[----:B------:R-:W-:Y:S05]  /*111f0*/  @P6 BRA `(.L_x_3668) ;  /* 0x0000000400b86947 */ /* 0x000fea0003800000 */
[----:B0-----:R-:W0:Y:S01]  /*11200*/  S2R R3, SR_TID.X ;  /* 0x0000000000037919 */ /* 0x001e220000002100 */
[----:B------:R-:W-:Y:S01]  /*11210*/  IMAD.MOV.U32 R7, RZ, RZ, RZ ;  /* 0x000000ffff077224 */ /* 0x000fe200078e00ff */
[----:B0-----:R-:W-:-:S05]  /*11220*/  LOP3.LUT R3, R3, 0x1f, RZ, 0xc0, !PT ;  /* 0x0000001f03037812 */ /* 0x001fca00078ec0ff */
[----:B------:R-:W-:-:S05]  /*11230*/  IMAD.IADD R9, R27, 0x1, R3 ;  /* 0x000000011b097824 */ /* 0x000fca00078e0203 */
[----:B------:R-:W-:-:S13]  /*11240*/  ISETP.GE.OR P6, PT, R9, R2, !P0 ;  /* 0x000000020900720c */ /* 0x000fda00047c6670 */
[----:B------:R-:W0:Y:S08]  /*11250*/  @!P6 LDC.64 R2, c[0x0][0xc80] ;  /* 0x00032000ff02eb82 */ /* 0x000e300000000a00 */
[----:B------:R-:W2:Y:S01]  /*11260*/  @!P6 LDC.64 R4, c[0x0][0xc78] ;  /* 0x00031e00ff04eb82 */ /* 0x000ea20000000a00 */
[----:B0-----:R-:W-:-:S05]  /*11270*/  @!P6 IMAD.WIDE R2, R9, 0x4, R2 ;  /* 0x000000040902e825 */ /* 0x001fca00078e0202 */
[----:B------:R2:W3:Y:S02]  /*11280*/  @!P6 LDG.E R7, desc[UR50][R2.64] ;  /* 0x000000320207e981 */ /* 0x0004e4000c1e1900 */
[----:B--2---:R-:W-:-:S04]  /*11290*/  @!P6 IMAD.WIDE R2, R9, 0x4, R4 ;  /* 0x000000040902e825 */ /* 0x004fc800078e0204 */
[----:B------:R-:W-:-:S06]  /*112a0*/  IMAD.MOV.U32 R4, RZ, RZ, RZ ;  /* 0x000000ffff047224 */ /* 0x000fcc00078e00ff */
[----:B------:R-:W3:Y:S01]  /*112b0*/  @!P6 LDG.E R4, desc[UR50][R2.64] ;  /* 0x000000320204e981 */ /* 0x000ee2000c1e1900 */
[----:B------:R-:W-:Y:S01]  /*112c0*/  UMOV UR4, 0xffffffff ;  /* 0xffffffff00047882 */ /* 0x000fe20000000000 */
[----:B---3--:R-:W-:Y:S02]  /*112d0*/  IMAD R13, R4, R7, RZ ;  /* 0x00000007040d7224 */ /* 0x008fe400078e02ff */
        /* <DEDUP_REMOVED lines=17> */
.L_x_3765:
[----:B------:R-:W-:Y:S02]  /*113f0*/  ULDC UR4, c[0x0][0xc38] ;  /* 0x00030e0000047ab9 */ /* 0x000fe40000000800 */
[----:B------:R-:W-:-:S04]  /*11400*/  IMAD.U32 R5, RZ, RZ, UR4 ;  /* 0x00000004ff057e24 */ /* 0x000fc8000f8e00ff */
[----:B--2---:R-:W-:-:S04]  /*11410*/  IMAD R9, R14, R5, RZ ;  /* 0x000000050e097224 */ /* 0x004fc800078e02ff */
[----:B------:R-:W-:-:S05]  /*11420*/  IMAD.IADD R6, R9, 0x1, R6 ;  /* 0x0000000109067824 */ /* 0x000fca00078e0206 */
[----:B------:R-:W-:-:S13]  /*11430*/  ISETP.GT.AND P6, PT, R6, R0, PT ;  /* 0x000000000600720c */ /* 0x000fda0003fc4270 */
[----:B------:R-:W-:Y:S05]  /*11440*/  @!P6 BRA `(.L_x_3670) ;  /* 0xfffffffc005ce947 */ /* 0x000fea000383ffff */
.L_x_3667:
[----:B------:R-:W-:Y:S01]  /*11450*/  IMAD.IADD R2, R6, 0x1, -R9 ;  /* 0x0000000106027824 */ /* 0x000fe200078e0a09 */
[----:B------:R-:W-:-:S03]  /*11460*/  UMOV UR4, 0xffffffff ;  /* 0xffffffff00047882 */ /* 0x000fc60000000000 */
[----:B------:R-:W-:-:S05]  /*11470*/  IMAD R9, R3, R5, R2 ;  /* 0x0000000503097224 */ /* 0x000fca00078e0202 */
[----:B------:R-:W-:Y:S01]  /*11480*/  ISETP.GT.AND P6, PT, R9, R0, PT ;  /* 0x000000000900720c */ /* 0x000fe20003fc4270 */
[----:B------:R-:W-:-:S12]  /*11490*/  BRA.DIV UR4, `(.L_x_3671) ;  /* 0x0000003604307947 */ /* 0x000fd8000b800000 */
[----:B------:R-:W-:-:S04]  /*114a0*/  VOTE.ANY R8, PT, !P6 ;  /* 0x0000000000087806 */ /* 0x000fc800070e0100 */
[----:B------:R-:W2:Y:S02]  /*114b0*/  POPC R6, R8 ;  /* 0x0000000800067309 */ /* 0x000ea40000000000 */
[----:B--2---:R2:W3:Y:S04]  /*114c0*/  SHFL.IDX PT, R7, R7, R6, 0x1f ;  /* 0x00001f0607077589 */ /* 0x0044e800000e0000 */
[----:B------:R2:W4:Y:S02]  /*114d0*/  SHFL.IDX PT, R4, R4, R6, 0x1f ;  /* 0x00001f0604047589 */ /* 0x00052400000e0000 */
.L_x_3770:
[----:B------:R-:W-:-:S13]  /*114e0*/  ISETP.NE.AND P0, PT, R8, RZ, PT ;  /* 0x000000ff0800720c */ /* 0x000fda0003f05270 */
[----:B------:R-:W-:Y:S05]  /*114f0*/  @!P0 BRA `(.L_x_3672) ;  /* 0x0000000000108947 */ /* 0x000fea0003800000 */
[----:B------:R-:W-:Y:S01]  /*11500*/  UMOV UR4, 0xffffffff ;  /* 0xffffffff00047882 */ /* 0x000fe20000000000 */
[----:B------:R-:W-:Y:S02]  /*11510*/  VIADD R12, R6, 0xffffffff ;  /* 0xffffffff060c7836 */ /* 0x000fe40000000000 */
[----:B------:R-:W-:Y:S05]  /*11520*/  BRA.DIV UR4, `(.L_x_3673) ;  /* 0x0000003604687947 */ /* 0x000fea000b800000 */
[----:B------:R0:W0:Y:S02]  /*11530*/  SHFL.IDX PT, R24, R3, R12, 0x1f ;  /* 0x00001f0c03187589 */ /* 0x00002400000e0000 */
.L_x_3672:
[----:B---3--:R-:W-:Y:S01]  /*11540*/  IABS R8, R7 ;  /* 0x0000000700087213 */ /* 0x008fe20000000000 */
[----:B0-----:R-:W-:Y:S01]  /*11550*/  IMAD R24, R24, R5, R2 ;  /* 0x0000000518187224 */ /* 0x001fe200078e0202 */
[----:B----4-:R-:W-:Y:S01]  /*11560*/  IABS R5, R4 ;  /* 0x0000000400057213 */ /* 0x010fe20000000000 */
[----:B------:R-:W-:Y:S01]  /*11570*/  IMAD.MOV.U32 R2, RZ, RZ, RZ ;  /* 0x000000ffff027224 */ /* 0x000fe200078e00ff */
[----:B------:R-:W0:Y:S01]  /*11580*/  I2F.RP R9, R8 ;  /* 0x0000000800097306 */ /* 0x000e220000209400 */
[----:B------:R-:W-:Y:S02]  /*11590*/  IMAD.IADD R0, R0, 0x1, -R24 ;  /* 0x0000000100007824 */ /* 0x000fe400078e0a18 */
[----:B------:R-:W-:-:S05]  /*115a0*/  IMAD.IADD R27, R6, 0x1, R27 ;  /* 0x00000001061b7824 */ /* 0x000fca00078e021b */
[----:B------:R-:W3:Y:S08]  /*115b0*/  I2F.RP R10, R5 ;  /* 0x00000005000a7306 */ /* 0x000ef00000209400 */
[----:B0-----:R-:W0:Y:S08]  /*115c0*/  MUFU.RCP R9, R9 ;  /* 0x0000000900097308 */ /* 0x001e300000001000 */
[----:B---3--:R-:W-:Y:S01]  /*115d0*/  MUFU.RCP R10, R10 ;  /* 0x0000000a000a7308 */ /* 0x008fe20000001000 */
[----:B0-----:R-:W-:-:S07]  /*115e0*/  VIADD R3, R9, 0xffffffe ;  /* 0x0ffffffe09037836 */ /* 0x001fce0000000000 */
[----:B------:R-:W0:Y:S02]  /*115f0*/  F2I.FTZ.U32.TRUNC.NTZ R3, R3 ;  /* 0x0000000300037305 */ /* 0x000e24000021f000 */
[----:B0-----:R-:W-:-:S04]  /*11600*/  IMAD.MOV R11, RZ, RZ, -R3 ;  /* 0x000000ffff0b7224 */ /* 0x001fc800078e0a03 */
        /* <DEDUP_REMOVED lines=45> */
.L_x_3668:
[----:B------:R-:W-:Y:S01]  /*118e0*/  UMOV UR4, URZ ;  /* 0x0000003f00047c82 */ /* 0x000fe20008000000 */
[----:B------:R-:W-:Y:S01]  /*118f0*/  UMOV UR5, URZ ;  /* 0x0000003f00057c82 */ /* 0x000fe20008000000 */
[----:B------:R-:W-:Y:S01]  /*11900*/  ULDC UR6, c[0x0][0xc3c] ;  /* 0x00030f0000067ab9 */ /* 0x000fe20000000800 */
[----:B------:R-:W-:Y:S02]  /*11910*/  IMAD.MOV.U32 R24, RZ, RZ, R0 ;  /* 0x000000ffff187224 */ /* 0x000fe400078e0000 */
[----:B------:R-:W-:Y:S02]  /*11920*/  IMAD.U32 R25, RZ, RZ, UR4 ;  /* 0x00000004ff197e24 */ /* 0x000fe4000f8e00ff */
[----:B------:R-:W-:Y:S02]  /*11930*/  IMAD.U32 R26, RZ, RZ, UR5 ;  /* 0x00000005ff1a7e24 */ /* 0x000fe4000f8e00ff */
[----:B------:R-:W-:-:S07]  /*11940*/  IMAD.U32 R27, RZ, RZ, UR6 ;  /* 0x00000006ff1b7e24 */ /* 0x000fce000f8e00ff */
.L_x_3674:
[----:B------:R-:W3:Y:S01]  /*11950*/  S2R R0, SR_TID.X ;  /* 0x0000000000007919 */ /* 0x000ee20000002100 */
[----:B------:R-:W-:Y:S05]  /*11960*/  WARPSYNC.ALL ;  /* 0x0000000000007948 */ /* 0x000fea0003800000 */
[----:B------:R-:W-:Y:S01]  /*11970*/  BAR.SYNC.DEFER_BLOCKING 0x4, 0x180 ;  /* 0x0106000000007b1d */ /* 0x000fe20000010000 */
[----:B---3--:R-:W-:-:S04]  /*11980*/  LOP3.LUT R0, R0, 0x1f, RZ, 0xc0, !PT ;  /* 0x0000001f00007812 */ /* 0x008fc800078ec0ff */
[----:B------:R-:W-:-:S13]  /*11990*/  ISETP.NE.AND P0, PT, R0, RZ, PT ;  /* 0x000000ff0000720c */ /* 0x000fda0003f05270 */
[----:B0-----:R-:W0:Y:S01]  /*119a0*/  @!P0 S2R R3, SR_CgaCtaId ;  /* 0x0000000000038919 */ /* 0x001e220000008800 */
[----:B------:R-:W-:-:S04]  /*119b0*/  @!P0 MOV R0, 0x400 ;  /* 0x0000040000008802 */ /* 0x000fc80000000f00 */
[----:B0-----:R-:W-:-:S05]  /*119c0*/  @!P0 LEA R17, R3, R0, 0x18 ;  /* 0x0000000003118211 */ /* 0x001fca00078ec0ff */
[----:B------:R0:W-:Y:S01]  /*119d0*/  @!P0 STS.128 [R17+0x28cd0], R24 ;  /* 0x028cd01811008388 */ /* 0x0001e20000000c00 */
[----:B------:R-:W-:Y:S06]  /*119e0*/  BAR.ARV 0x5, 0x180 ;  /* 0x0146000000007b1d */ /* 0x000fec0000002000 */
.L_x_3665:
[----:B------:R-:W-:Y:S02]  /*119f0*/  ULDC UR4, c[0x0][0xc3c] ;  /* 0x00030f0000047ab9 */ /* 0x000fe40000000800 */
[----:B0-----:R-:W-:-:S13]  /*11a00*/  ISETP.GE.AND P0, PT, R27, UR4, PT ;  /* 0x000000041b007c0c */ /* 0x001fda000bf06270 */
[----:B------:R-:W-:Y:S05]  /*11a10*/  @!P0 BRA `(.L_x_3675) ;  /* 0xffffffb400bc8947 */ /* 0x000fea000383ffff */
[----:B------:R-:W-:Y:S05]  /*11a20*/  BSYNC B8 ;  /* 0x0000000000087941 */ /* 0x000fea0003800000 */
.L_x_3614:
[----:B------:R-:W5:Y:S01]  /*11a30*/  LDL.LU R0, [R1+0x24] ;  /* 0x0000240001007983 */ /* 0x000f620000300800 */
[----:B------:R-:W-:Y:S01]  /*11a40*/  BSSY B0, `(.L_x_3676) ;  /* 0x000000b000007945 */ /* 0x000fe20003800000 */
[----:B------:R-:W0:Y:S01]  /*11a50*/  S2R R5, SR_CgaCtaId ;  /* 0x0000000000057919 */ /* 0x000e220000008800 */
[----:B-----5:R-:W-:-:S05]  /*11a60*/  VIADD R0, R0, 0x1 ;  /* 0x0000000100007836 */ /* 0x020fca0000000000 */
[----:B-1----:R-:W-:-:S04]  /*11a70*/  LEA.HI R2, R0, R0, RZ, 0x1 ;  /* 0x0000000000027211 */ /* 0x002fc800078f08ff */
[----:B------:R-:W-:Y:S02]  /*11a80*/  LOP3.LUT R3, R2, 0xfffffffe, RZ, 0xc0, !PT ;  /* 0xfffffffe02037812 */ /* 0x000fe400078ec0ff */
[----:B------:R-:W-:-:S03]  /*11a90*/  MOV R2, 0x400 ;  /* 0x0000040000027802 */ /* 0x000fc60000000f00 */
[----:B------:R-:W-:Y:S01]  /*11aa0*/  IMAD.IADD R0, R0, 0x1, -R3 ;  /* 0x0000000100007824 */ /* 0x000fe200078e0a03 */
[----:B0-----:R-:W-:-:S04]  /*11ab0*/  LEA R7, R5, R2, 0x18 ;  /* 0x0000000205077211 */ /* 0x001fc800078ec0ff */
[----:B------:R-:W-:-:S04]  /*11ac0*/  SHF.L.U32 R0, R0, 0x1f, RZ ;  /* 0x0000001f00007819 */ /* 0x000fc800000006ff */
[----:B------:R-:W0:Y:S02]  /*11ad0*/  SYNCS.PHASECHK.TRANS64.TRYWAIT P0, [R7+URZ+0x28c20], R0 ;  /* 0x028c2000070075a7 */ /* 0x000e24000800017f */
[----:B0-----:R-:W-:Y:S05]  /*11ae0*/  @!P0 BRA `(.L_x_3677) ;  /* 0x0000003000208947 */ /* 0x001fea0003800000 */
.L_x_3773:
[----:B------:R-:W-:Y:S05]  /*11af0*/  BSYNC B0 ;  /* 0x0000000000007941 */ /* 0x000fea0003800000 */
.L_x_3676:
[----:B------:R-:W-:-:S03]  /*11b00*/  UMOV UR4, 0xffffffff ;  /* 0xffffffff00047882 */ /* 0x000fc60000000000 */
[----:B------:R-:W-:Y:S05]  /*11b10*/  BRA.DIV UR4, `(.L_x_3678) ;  /* 0x0000003204287947 */ /* 0x000fea000b800000 */
[----:B0-----:R-:W0:Y:S02]  /*11b20*/  S2R R0, SR_TID.X ;  /* 0x0000000000007919 */ /* 0x001e240000002100 */
[----:B0-----:R-:W-:-:S04]  /*11b30*/  SHF.R.U32.HI R0, RZ, 0x5, R0 ;  /* 0x00000005ff007819 */ /* 0x001fc80000011600 */
[----:B------:R-:W-:-:S05]  /*11b40*/  LOP3.LUT R0, R0, 0x3, RZ, 0xc0, !PT ;  /* 0x0000000300007812 */ /* 0x000fca00078ec0ff */
[----:B------:R0:W1:Y:S02]  /*11b50*/  SHFL.IDX PT, R14, R0, RZ, 0x1f ;  /* 0x00001fff000e7589 */ /* 0x00006400000e0000 */
.L_x_3776:
[----:B-1----:R-:W-:Y:S01]  /*11b60*/  ISETP.NE.AND P0, PT, R14, RZ, PT ;  /* 0x000000ff0e00720c */ /* 0x002fe20003f05270 */
[----:B------:R-:W-:-:S12]  /*11b70*/  BSSY B0, `(.L_x_3679) ;  /* 0x0000024000007945 */ /* 0x000fd80003800000 */
[----:B------:R-:W-:Y:S05]  /*11b80*/  @P0 BRA `(.L_x_3680) ;  /* 0x0000000000880947 */ /* 0x000fea0003800000 */
[----:B------:R-:W-:-:S03]  /*11b90*/  UMOV UR4, 0xffffffff ;  /* 0xffffffff00047882 */ /* 0x000fc60000000000 */
[----:B------:R-:W-:Y:S05]  /*11ba0*/  BRA.DIV UR4, `(.L_x_3681) ;  /* 0x0000003204387947 */ /* 0x000fea000b800000 */
[----:B------:R-:W-:-:S13]  /*11bb0*/  ELECT P6, URZ, PT ;  /* 0x00000000003f782f */ /* 0x000fda00038c0000 */
.L_x_3779:
[----:B------:R-:W-:Y:S05]  /*11bc0*/  @!P6 BRA `(.L_x_3680) ;  /* 0x000000000078e947 */ /* 0x000fea0003800000 */
[----:B------:R-:W-:-:S06]  /*11bd0*/  ULOP3.LUT UR4, UR37, 0x2, URZ, 0xfc, !UPT ;  /* 0x0000000225047892 */ /* 0x000fcc000f8efc3f */
[----:B0-----:R-:W-:-:S05]  /*11be0*/  IMAD.U32 R0, RZ, RZ, UR4 ;  /* 0x00000004ff007e24 */ /* 0x001fca000f8e00ff */
[----:B------:R-:W-:-:S13]  /*11bf0*/  ISETP.NE.AND P0, PT, R0, 0x3, PT ;  /* 0x000000030000780c */ /* 0x000fda0003f05270 */
[----:B------:R-:W-:Y:S05]  /*11c00*/  @!P0 BRA `(.L_x_3682) ;  /* 0x0000000000048947 */ /* 0x000fea0003800000 */
[----:B------:R-:W-:Y:S01]  /*11c10*/  BPT.TRAP 0x1 ;  /* 0x000000040000795c */ /* 0x000fe20000300000 */
.L_x_3682:
[----:B------:R-:W-:Y:S01]  /*11c20*/  IMAD R5, R18, 0x8, R7 ;  /* 0x0000000812057824 */ /* 0x000fe200078e0207 */
[----:B------:R-:W-:Y:S01]  /*11c30*/  SHF.L.U32 R0, R22, 0x1f, RZ ;  /* 0x0000001f16007819 */ /* 0x000fe200000006ff */
[----:B------:R-:W-:-:S03]  /*11c40*/  VIADD R18, R18, 0x1 ;  /* 0x0000000112127836 */ /* 0x000fc60000000000 */
[----:B------:R-:W0:Y:S02]  /*11c50*/  SYNCS.PHASECHK.TRANS64.TRYWAIT P1, [R5+URZ+0x28c40], R0 ;  /* 0x028c4000050075a7 */ /* 0x000e24000802017f */
[----:B------:R-:W-:-:S04]  /*11c60*/  ISETP.NE.AND P2, PT, R18, 0x2, PT ;  /* 0x000000021200780c */ /* 0x000fc80003f45270 */
[----:B------:R-:W-:Y:S01]  /*11c70*/  SEL R3, RZ, 0x1, P2 ;  /* 0x00000001ff037807 */ /* 0x000fe20001000000 */
[----:B0-----:R-:W-:Y:S08]  /*11c80*/  @!P1 BRA `(.L_x_3683) ;  /* 0x0000003000209947 */ /* 0x001ff00003800000 */
.L_x_3780:
[----:B------:R-:W-:Y:S02]  /*11c90*/  SEL R18, R18, RZ, P2 ;  /* 0x000000ff12127207 */ /* 0x000fe40001000000 */
[----:B------:R-:W-:Y:S01]  /*11ca0*/  LOP3.LUT R2, R22, R3, RZ, 0x3c, !PT ;  /* 0x0000000316027212 */ /* 0x000fe200078e3cff */
[----:B------:R-:W-:Y:S06]  /*11cb0*/  @!P0 BRA `(.L_x_3684) ;  /* 0x0000000000048947 */ /* 0x000fec0003800000 */
[----:B------:R-:W-:Y:S01]  /*11cc0*/  BPT.TRAP 0x1 ;  /* 0x000000040000795c */ /* 0x000fe20000300000 */
.L_x_3684:
[----:B------:R-:W-:Y:S01]  /*11cd0*/  IMAD R3, R18, 0x8, R7 ;  /* 0x0000000812037824 */ /* 0x000fe200078e0207 */
[----:B------:R-:W-:-:S04]  /*11ce0*/  SHF.L.U32 R2, R2, 0x1f, RZ ;  /* 0x0000001f02027819 */ /* 0x000fc800000006ff */
[----:B------:R-:W1:Y:S02]  /*11cf0*/  SYNCS.PHASECHK.TRANS64.TRYWAIT P1, [R3+URZ+0x28c40], R2 ;  /* 0x028c4002030075a7 */ /* 0x000e64000802017f */
[----:B-1----:R-:W-:Y:S05]  /*11d00*/  @!P1 BRA `(.L_x_3685) ;  /* 0x0000003000149947 */ /* 0x002fea0003800000 */
.L_x_3781:
[----:B------:R-:W-:Y:S05]  /*11d10*/  @!P0 BRA `(.L_x_3686) ;  /* 0x0000000000048947 */ /* 0x000fea0003800000 */
[----:B------:R-:W-:Y:S01]  /*11d20*/  BPT.TRAP 0x1 ;  /* 0x000000040000795c */ /* 0x000fe20000300000 */
.L_x_3686:
[----:B------:R-:W5:Y:S02]  /*11d30*/  SYNCS.PHASECHK.TRANS64.TRYWAIT P1, [R5+URZ+0x28c60], R0 ;  /* 0x028c6000050075a7 */ /* 0x000f64000802017f */
[----:B-----5:R-:W-:Y:S05]  /*11d40*/  @!P1 BRA `(.L_x_3687) ;  /* 0x0000003000189947 */ /* 0x020fea0003800000 */
.L_x_3782:
[----:B------:R-:W-:Y:S05]  /*11d50*/  @!P0 BRA `(.L_x_3688) ;  /* 0x0000000000048947 */ /* 0x000fea0003800000 */
[----:B------:R-:W-:Y:S01]  /*11d60*/  BPT.TRAP 0x1 ;  /* 0x000000040000795c */ /* 0x000fe20000300000 */
.L_x_3688:
[----:B------:R0:W0:Y:S02]  /*11d70*/  SYNCS.PHASECHK.TRANS64.TRYWAIT P0, [R3+URZ+0x28c60], R2 ;  /* 0x028c6002030075a7 */ /* 0x000024000800017f */
[----:B0-----:R-:W-:Y:S05]  /*11d80*/  @!P0 NANOSLEEP.SYNCS 0x989680 ;  /* 0x009896800000895d */ /* 0x001fea0003900000 */
[----:B------:R-:W0:Y:S02]  /*11d90*/  @!P0 SYNCS.PHASECHK.TRANS64 P0, [R3+URZ+0x28c60], R2 ;  /* 0x028c6002030085a7 */ /* 0x000e24000800007f */
[----:B0-----:R-:W-:Y:S05]  /*11da0*/  @!P0 BRA `(.L_x_3688) ;  /* 0xfffffffc00f08947 */ /* 0x001fea000383ffff */
.L_x_3680:
[----:B------:R-:W-:Y:S05]  /*11db0*/  BSYNC B0 ;  /* 0x0000000000007941 */ /* 0x000fea0003800000 */
.L_x_3679:
[----:B------:R-:W-:Y:S05]  /*11dc0*/  EXIT ;  /* 0x000000000000794d */ /* 0x000fea0003800000 */
.L_x_3557:
[----:B0-----:R-:W-:-:S04]  /*11dd0*/  IMAD.U32 R3, RZ, RZ, UR17 ;  /* 0x00000011ff037e24 */ /* 0x001fc8000f8e00ff */
[----:B------:R0:W1:Y:S03]  /*11de0*/  SYNCS.PHASECHK.TRANS64.TRYWAIT P1, [R3+URZ+0x28c50], R0 ;  /* 0x028c5000030075a7 */ /* 0x000066000802017f */
[----:B-1----:R-:W-:Y:S05]  /*11df0*/  @!P1 NANOSLEEP.SYNCS 0x989680 ;  /* 0x009896800000995d */ /* 0x002fea0003900000 */
[----:B------:R-:W1:Y:S02]  /*11e00*/  @!P1 SYNCS.PHASECHK.TRANS64 P1, [R3+URZ+0x28c50], R0 ;  /* 0x028c5000030095a7 */ /* 0x000e64000802007f */
[----:B-1----:R-:W-:Y:S05]  /*11e10*/  @!P1 BRA `(.L_x_3557) ;  /* 0xfffffffc00ec9947 */ /* 0x002fea000383ffff */
[----:B------:R-:W-:Y:S05]  /*11e20*/  BRA `(.L_x_3689) ;  /* 0xffffff00004c7947 */ /* 0x000fea000383ffff */
.L_x_3563:
[----:B-1----:R-:W-:-:S04]  /*11e30*/  IMAD.U32 R3, RZ, RZ, UR6 ;  /* 0x00000006ff037e24 */ /* 0x002fc8000f8e00ff */
[----:B------:R1:W2:Y:S03]  /*11e40*/  SYNCS.PHASECHK.TRANS64.TRYWAIT P1, [R3+URZ+0x28c50], R0 ;  /* 0x028c5000030075a7 */ /* 0x0002a6000802017f */
[----:B--2---:R-:W-:Y:S05]  /*11e50*/  @!P1 NANOSLEEP.SYNCS 0x989680 ;  /* 0x009896800000995d */ /* 0x004fea0003900000 */
[----:B------:R-:W2:Y:S02]  /*11e60*/  @!P1 SYNCS.PHASECHK.TRANS64 P1, [R3+URZ+0x28c50], R0 ;  /* 0x028c5000030095a7 */ /* 0x000ea4000802007f */
[----:B--2---:R-:W-:Y:S05]  /*11e70*/  @!P1 BRA `(.L_x_3563) ;  /* 0xfffffffc00ec9947 */ /* 0x004fea000383ffff */
[----:B------:R-:W-:Y:S05]  /*11e80*/  BRA `(.L_x_3562) ;  /* 0xffffff0c004c7947 */ /* 0x000fea000383ffff */
.L_x_3568:
[----:B0-----:R-:W-:-:S04]  /*11e90*/  IMAD.U32 R3, RZ, RZ, UR39 ;  /* 0x00000027ff037e24 */ /* 0x001fc8000f8e00ff */
[----:B------:R0:W1:Y:S03]  /*11ea0*/  SYNCS.PHASECHK.TRANS64.TRYWAIT P1, [R3+URZ+0x28c00], R0 ;  /* 0x028c0000030075a7 */ /* 0x000066000802017f */
[----:B-1----:R-:W-:Y:S05]  /*11eb0*/  @!P1 NANOSLEEP.SYNCS 0x989680 ;  /* 0x009896800000995d */ /* 0x002fea0003900000 */
[----:B------:R-:W1:Y:S02]  /*11ec0*/  @!P1 SYNCS.PHASECHK.TRANS64 P1, [R3+URZ+0x28c00], R0 ;  /* 0x028c0000030095a7 */ /* 0x000e64000802007f */
[----:B-1----:R-:W-:Y:S05]  /*11ed0*/  @!P1 BRA `(.L_x_3568) ;  /* 0xfffffffc00ec9947 */ /* 0x002fea000383ffff */
[----:B------:R-:W-:Y:S05]  /*11ee0*/  BRA `(.L_x_3690) ;  /* 0xffffff20006c7947 */ /* 0x000fea000383ffff */
.L_x_3572:
[----:B--2---:R2:W3:Y:S02]  /*11ef0*/  SYNCS.PHASECHK.TRANS64.TRYWAIT P1, [R7+URZ+0x28c30], R8 ;  /* 0x028c3008070075a7 */ /* 0x0044e4000802017f */
[----:B---3--:R-:W-:Y:S05]  /*11f00*/  @!P1 NANOSLEEP.SYNCS 0x989680 ;  /* 0x009896800000995d */ /* 0x008fea0003900000 */
[----:B------:R-:W3:Y:S02]  /*11f10*/  @!P1 SYNCS.PHASECHK.TRANS64 P1, [R7+URZ+0x28c30], R8 ;  /* 0x028c3008070095a7 */ /* 0x000ee4000802007f */
[----:B---3--:R-:W-:Y:S05]  /*11f20*/  @!P1 BRA `(.L_x_3572) ;  /* 0xfffffffc00f09947 */ /* 0x008fea000383ffff */
[----:B------:R-:W-:Y:S05]  /*11f30*/  BRA `(.L_x_3571) ;  /* 0xffffff2000887947 */ /* 0x000fea000383ffff */
.L_x_3577:
[----:B----4-:R4:W0:Y:S02]  /*11f40*/  SYNCS.PHASECHK.TRANS64.TRYWAIT P1, [R7+URZ+0x28c50], R8 ;  /* 0x028c5008070075a7 */ /* 0x010824000802017f */
[----:B0-----:R-:W-:Y:S05]  /*11f50*/  @!P1 NANOSLEEP.SYNCS 0x989680 ;  /* 0x009896800000995d */ /* 0x001fea0003900000 */
[----:B------:R-:W0:Y:S02]  /*11f60*/  @!P1 SYNCS.PHASECHK.TRANS64 P1, [R7+URZ+0x28c50], R8 ;  /* 0x028c5008070095a7 */ /* 0x000e24000802007f */
[----:B0-----:R-:W-:Y:S05]  /*11f70*/  @!P1 BRA `(.L_x_3577) ;  /* 0xfffffffc00f09947 */ /* 0x001fea000383ffff */
[----:B------:R-:W-:Y:S05]  /*11f80*/  BRA `(.L_x_3576) ;  /* 0xffffff30009c7947 */ /* 0x000fea000383ffff */
.L_x_3583:
[----:B--2---:R-:W-:-:S04]  /*11f90*/  IMAD.U32 R0, RZ, RZ, UR22 ;  /* 0x00000016ff007e24 */ /* 0x004fc8000f8e00ff */
[----:B------:R2:W3:Y:S03]  /*11fa0*/  SYNCS.PHASECHK.TRANS64.TRYWAIT P1, [R0+URZ+0x28c30], R7 ;  /* 0x028c3007000075a7 */ /* 0x0004e6000802017f */
[----:B---3--:R-:W-:Y:S05]  /*11fb0*/  @!P1 NANOSLEEP.SYNCS 0x989680 ;  /* 0x009896800000995d */ /* 0x008fea0003900000 */
[----:B------:R-:W3:Y:S02]  /*11fc0*/  @!P1 SYNCS.PHASECHK.TRANS64 P1, [R0+URZ+0x28c30], R7 ;  /* 0x028c3007000095a7 */ /* 0x000ee4000802007f */
[----:B---3--:R-:W-:Y:S05]  /*11fd0*/  @!P1 BRA `(.L_x_3583) ;  /* 0xfffffffc00ec9947 */ /* 0x008fea000383ffff */
[----:B------:R-:W-:Y:S05]  /*11fe0*/  BRA `(.L_x_3582) ;  /* 0xffffff3400887947 */ /* 0x000fea000383ffff */
.L_x_3588:
[----:B---3--:R-:W-:-:S04]  /*11ff0*/  IMAD.U32 R8, RZ, RZ, UR22 ;  /* 0x00000016ff087e24 */ /* 0x008fc8000f8e00ff */
[----:B------:R3:W4:Y:S03]  /*12000*/  SYNCS.PHASECHK.TRANS64.TRYWAIT P1, [R8+URZ+0x28c50], R7 ;  /* 0x028c5007080075a7 */ /* 0x000726000802017f */
[----:B----4-:R-:W-:Y:S05]  /*12010*/  @!P1 NANOSLEEP.SYNCS 0x989680 ;  /* 0x009896800000995d */ /* 0x010fea0003900000 */
[----:B------:R-:W4:Y:S02]  /*12020*/  @!P1 SYNCS.PHASECHK.TRANS64 P1, [R8+URZ+0x28c50], R7 ;  /* 0x028c5007080095a7 */ /* 0x000f24000802007f */
[----:B----4-:R-:W-:Y:S05]  /*12030*/  @!P1 BRA `(.L_x_3588) ;  /* 0xfffffffc00ec9947 */ /* 0x010fea000383ffff */
[----:B------:R-:W-:Y:S05]  /*12040*/  BRA `(.L_x_3587) ;  /* 0xffffff4800bc7947 */ /* 0x000fea000383ffff */
.L_x_3628:
        /* <DEDUP_REMOVED lines=11> */
.L_x_3692:
[----:B------:R-:W-:Y:S05]  /*12100*/  BSYNC B0 ;  /* 0x0000000000007941 */ /* 0x000fea0003800000 */
.L_x_3691:
[----:B------:R-:W-:Y:S05]  /*12110*/  BRA `(.L_x_3693) ;  /* 0xffffffbc00d07947 */ /* 0x000fea000383ffff */
.L_x_3631:
[----:B0-----:R0:W1:Y:S02]  /*12120*/  SYNCS.PHASECHK.TRANS64.TRYWAIT P0, [R19+URZ+0x28c40], R0 ;  /* 0x028c4000130075a7 */ /* 0x001064000800017f */
[----:B-1----:R-:W-:Y:S05]  /*12130*/  @!P0 NANOSLEEP.SYNCS 0x989680 ;  /* 0x009896800000895d */ /* 0x002fea0003900000 */
[----:B------:R-:W1:Y:S02]  /*12140*/  @!P0 SYNCS.PHASECHK.TRANS64 P0, [R19+URZ+0x28c40], R0 ;  /* 0x028c4000130085a7 */ /* 0x000e64000800007f */
[----:B-1----:R-:W-:Y:S05]  /*12150*/  @!P0 BRA `(.L_x_3631) ;  /* 0xfffffffc00f08947 */ /* 0x002fea000383ffff */
[----:B------:R-:W-:Y:S05]  /*12160*/  BRA `(.L_x_3694) ;  /* 0xffffffc000b47947 */ /* 0x000fea000383ffff */
.L_x_3632:
        /* <DEDUP_REMOVED lines=8> */
.L_x_3696:
[----:B------:R-:W-:Y:S05]  /*121f0*/  BSYNC B0 ;  /* 0x0000000000007941 */ /* 0x000fea0003800000 */
.L_x_3695:
        /* <DEDUP_REMOVED lines=9> */
.L_x_3697:
[----:B------:R-:W-:Y:S02]  /*12290*/  IMAD.MOV.U32 R13, RZ, RZ, R5 ;  /* 0x000000ffff0d7224 */ /* 0x000fe400078e0005 */
[----:B------:R-:W-:Y:S02]  /*122a0*/  IMAD.MOV.U32 R12, RZ, RZ, 0x1 ;  /* 0x00000001ff0c7424 */ /* 0x000fe400078e00ff */
[----:B------:R-:W-:-:S07]  /*122b0*/  IMAD.MOV.U32 R3, RZ, RZ, R14 ;  /* 0x000000ffff037224 */ /* 0x000fce00078e000e */
[----:B------:R-:W-:Y:S05]  /*122c0*/  WARPSYNC.COLLECTIVE R15, `(.L_x_3698) ;  /* 0x000000000f087348 */ /* 0x000fea0003c00000 */
[----:B------:R0:W1:Y:S02]  /*122d0*/  SHFL.IDX P6, R14, R13, R12, R11 ;  /* 0x0000000c0d0e7389 */ /* 0x00006400000c000b */
[----:B01----:R-:W-:Y:S01]  /*122e0*/  ENDCOLLECTIVE ;  /* 0x000000000000791b */ /* 0x003fe20003800000 */
.L_x_3698:
        /* <DEDUP_REMOVED lines=9> */
[----:B------:R0:W-:Y:S01]  /*12380*/  @P0 LDGSTS.E.BYPASS.LTC128B.128 [R6+0x22400], desc[UR50][R2.64], !P2 ;  /* 0x2240000002060fae */ /* 0x0001e2000d101d72 */
[----:B------:R-:W-:Y:S01]  /*12390*/  ISETP.GE.AND P0, PT, R28, 0x11, PT ;  /* 0x000000111c00780c */ /* 0x000fe20003f06270 */
[----:B0-----:R-:W-:-:S12]  /*123a0*/  IMAD.MOV.U32 R2, RZ, RZ, R14 ;  /* 0x000000ffff027224 */ /* 0x001fd800078e000e */
[----:B------:R-:W-:Y:S05]  /*123b0*/  WARPSYNC.COLLECTIVE R15, `(.L_x_3699) ;  /* 0x000000000f087348 */ /* 0x000fea0003c00000 */
[----:B------:R0:W1:Y:S02]  /*123c0*/  SHFL.IDX P6, R14, R13, R12, R11 ;  /* 0x0000000c0d0e7389 */ /* 0x00006400000c000b */
[----:B01----:R-:W-:Y:S01]  /*123d0*/  ENDCOLLECTIVE ;  /* 0x000000000000791b */ /* 0x003fe20003800000 */
.L_x_3699:
[----:B------:R-:W-:Y:S02]  /*123e0*/  @P0 IMAD R6, R4, 0x2, R17 ;  /* 0x0000000204060824 */ /* 0x000fe400078e0211 */
[----:B------:R-:W-:Y:S02]  /*123f0*/  IMAD.MOV.U32 R13, RZ, RZ, R5 ;  /* 0x000000ffff0d7224 */ /* 0x000fe400078e0005 */
[----:B------:R-:W-:Y:S02]  /*12400*/  IMAD.MOV.U32 R12, RZ, RZ, 0x2 ;  /* 0x00000002ff0c7424 */ /* 0x000fe400078e00ff */
[----:B------:R-:W-:-:S07]  /*12410*/  IMAD.MOV.U32 R3, RZ, RZ, R14 ;  /* 0x000000ffff037224 */ /* 0x000fce00078e000e */
[----:B------:R-:W-:Y:S05]  /*12420*/  WARPSYNC.COLLECTIVE R15, `(.L_x_3700) ;  /* 0x000000000f087348 */ /* 0x000fea0003c00000 */
[----:B------:R0:W1:Y:S02]  /*12430*/  SHFL.IDX P6, R14, R13, R12, R11 ;  /* 0x0000000c0d0e7389 */ /* 0x00006400000c000b */
[----:B01----:R-:W-:Y:S01]  /*12440*/  ENDCOLLECTIVE ;  /* 0x000000000000791b */ /* 0x003fe20003800000 */
.L_x_3700:
        /* <DEDUP_REMOVED lines=15> */
.L_x_3701:
[----:B------:R-:W-:Y:S02]  /*12540*/  @P0 IMAD R6, R4, 0x2, R17 ;  /* 0x0000000204060824 */ /* 0x000fe400078e0211 */
[----:B------:R-:W-:Y:S02]  /*12550*/  IMAD.MOV.U32 R13, RZ, RZ, R5 ;  /* 0x000000ffff0d7224 */ /* 0x000fe400078e0005 */
[----:B------:R-:W-:Y:S02]  /*12560*/  IMAD.MOV.U32 R12, RZ, RZ, 0x3 ;  /* 0x00000003ff0c7424 */ /* 0x000fe400078e00ff */
[----:B------:R-:W-:-:S07]  /*12570*/  IMAD.MOV.U32 R3, RZ, RZ, R14 ;  /* 0x000000ffff037224 */ /* 0x000fce00078e000e */
[----:B------:R-:W-:Y:S05]  /*12580*/  WARPSYNC.COLLECTIVE R15, `(.L_x_3702) ;  /* 0x000000000f087348 */ /* 0x000fea0003c00000 */
[----:B------:R0:W1:Y:S02]  /*12590*/  SHFL.IDX P6, R14, R13, R12, R11 ;  /* 0x0000000c0d0e7389 */ /* 0x00006400000c000b */
[----:B01----:R-:W-:Y:S01]  /*125a0*/  ENDCOLLECTIVE ;  /* 0x000000000000791b */ /* 0x003fe20003800000 */
.L_x_3702:
        /* <DEDUP_REMOVED lines=10> */
.L_x_3703:
[----:B------:R-:W-:Y:S01]  /*12650*/  @!PT LDS RZ, [RZ] ;  /* 0x00000000fffff984 */ /* 0x000fe20000000800 */
[----:B------:R-:W-:Y:S01]  /*12660*/  @!PT LDS RZ, [RZ] ;  /* 0x00000000fffff984 */ /* 0x000fe20000000800 */
[----:B------:R-:W-:Y:S01]  /*12670*/  @!PT LDS RZ, [RZ] ;  /* 0x00000000fffff984 */ /* 0x000fe20000000800 */
[----:B------:R1:W-:Y:S01]  /*12680*/  @P0 LDGSTS.E.BYPASS.LTC128B.128 [R6+0x23400], desc[UR50][R2.64], !P2 ;  /* 0x2340000002060fae */ /* 0x0003e2000d101d72 */
[----:B------:R-:W-:Y:S01]  /*12690*/  IMAD.MOV.U32 R0, RZ, RZ, R14 ;  /* 0x000000ffff007224 */ /* 0x000fe200078e000e */
[----:B------:R-:W-:Y:S06]  /*126a0*/  BRA `(.L_x_3704) ;  /* 0xffffffc000647947 */ /* 0x000fec000383ffff */
.L_x_3637:
        /* <DEDUP_REMOVED lines=9> */
.L_x_3705:
[C---:B------:R-:W-:Y:S01]  /*12740*/  VIADD R6, R25.reuse, 0x10 ;  /* 0x0000001019067836 */ /* 0x040fe20000000000 */
[----:B------:R-:W-:Y:S01]  /*12750*/  ISETP.GE.AND P0, PT, R25, R5, PT ;  /* 0x000000051900720c */ /* 0x000fe20003f06270 */
[----:B------:R-:W-:Y:S02]  /*12760*/  IMAD.MOV.U32 R13, RZ, RZ, R0 ;  /* 0x000000ffff0d7224 */ /* 0x000fe400078e0000 */
[----:B------:R-:W-:-:S10]  /*12770*/  IMAD.MOV.U32 R2, RZ, RZ, R14 ;  /* 0x000000ffff027224 */ /* 0x000fd400078e000e */
[----:B------:R-:W-:Y:S05]  /*12780*/  WARPSYNC.COLLECTIVE R15, `(.L_x_3706) ;  /* 0x000000000f087348 */ /* 0x000fea0003c00000 */
[----:B------:R0:W1:Y:S02]  /*12790*/  SHFL.IDX P6, R14, R13, R12, R11 ;  /* 0x0000000c0d0e7389 */ /* 0x00006400000c000b */
[----:B01----:R-:W-:Y:S01]  /*127a0*/  ENDCOLLECTIVE ;  /* 0x000000000000791b */ /* 0x003fe20003800000 */
.L_x_3706:
[----:B------:R-:W-:Y:S02]  /*127b0*/  IMAD.MOV.U32 R13, RZ, RZ, R4 ;  /* 0x000000ffff0d7224 */ /* 0x000fe400078e0004 */
[----:B------:R-:W-:Y:S02]  /*127c0*/  IMAD.MOV.U32 R12, RZ, RZ, 0x1 ;  /* 0x00000001ff0c7424 */ /* 0x000fe400078e00ff */
[----:B------:R-:W-:-:S07]  /*127d0*/  IMAD.MOV.U32 R3, RZ, RZ, R14 ;  /* 0x000000ffff037224 */ /* 0x000fce00078e000e */
[----:B------:R-:W-:Y:S05]  /*127e0*/  WARPSYNC.COLLECTIVE R15, `(.L_x_3707) ;  /* 0x000000000f087348 */ /* 0x000fea0003c00000 */
[----:B------:R0:W1:Y:S02]  /*127f0*/  SHFL.IDX P6, R14, R13, R12, R11 ;  /* 0x0000000c0d0e7389 */ /* 0x00006400000c000b */
[----:B01----:R-:W-:Y:S01]  /*12800*/  ENDCOLLECTIVE ;  /* 0x000000000000791b */ /* 0x003fe20003800000 */
.L_x_3707:
[----:B------:R-:W-:-:S05]  /*12810*/  @!P0 LEA R3, P2, R9, R3, 0x1 ;  /* 0x0000000309038211 */ /* 0x000fca00078408ff */
[----:B------:R-:W-:-:S05]  /*12820*/  @!P0 IMAD.X R2, RZ, RZ, R2, P2 ;  /* 0x000000ffff028224 */ /* 0x000fca00010e0602 */
[----:B------:R-:W-:Y:S01]  /*12830*/  @!P0 LOP3.LUT R3, R3, R2, RZ, 0x3c, !PT ;  /* 0x0000000203038212 */ /* 0x000fe200078e3cff */
[----:B------:R-:W-:-:S03]  /*12840*/  IMAD.MOV.U32 R13, RZ, RZ, R0 ;  /* 0x000000ffff0d7224 */ /* 0x000fc600078e0000 */
[----:B------:R-:W-:-:S04]  /*12850*/  @!P0 LOP3.LUT R2, R3, R2, RZ, 0x3c, !PT ;  /* 0x0000000203028212 */ /* 0x000fc800078e3cff */
[----:B------:R-:W-:-:S05]  /*12860*/  @!P0 LOP3.LUT R3, R3, R2, RZ, 0x3c, !PT ;  /* 0x0000000203038212 */ /* 0x000fca00078e3cff */
        /* <DEDUP_REMOVED lines=9> */
.L_x_3708:
[----:B------:R-:W-:Y:S02]  /*12900*/  IMAD.MOV.U32 R13, RZ, RZ, R4 ;  /* 0x000000ffff0d7224 */ /* 0x000fe400078e0004 */
[----:B------:R-:W-:Y:S02]  /*12910*/  IMAD.MOV.U32 R12, RZ, RZ, 0x2 ;  /* 0x00000002ff0c7424 */ /* 0x000fe400078e00ff */
[----:B------:R-:W-:-:S07]  /*12920*/  IMAD.MOV.U32 R3, RZ, RZ, R14 ;  /* 0x000000ffff037224 */ /* 0x000fce00078e000e */
[----:B------:R-:W-:Y:S05]  /*12930*/  WARPSYNC.COLLECTIVE R15, `(.L_x_3709) ;  /* 0x000000000f087348 */ /* 0x000fea0003c00000 */
[----:B------:R0:W1:Y:S02]  /*12940*/  SHFL.IDX P6, R14, R13, R12, R11 ;  /* 0x0000000c0d0e7389 */ /* 0x00006400000c000b */
[----:B01----:R-:W-:Y:S01]  /*12950*/  ENDCOLLECTIVE ;  /* 0x000000000000791b */ /* 0x003fe20003800000 */
.L_x_3709:
        /* <DEDUP_REMOVED lines=9> */
[----:B------:R0:W-:Y:S02]  /*129f0*/  @!P0 LDGSTS.E.BYPASS.LTC128B.128 [R8+0x20c00], desc[UR50][R2.64], !P1 ;  /* 0x20c0000002088fae */ /* 0x0001e4000c901d72 */
[----:B0-----:R-:W-:-:S05]  /*12a00*/  VIADD R2, R25, 0x20 ;  /* 0x0000002019027836 */ /* 0x001fca0000000000 */
[----:B------:R-:W-:Y:S01]  /*12a10*/  ISETP.GE.AND P0, PT, R2, R5, PT ;  /* 0x000000050200720c */ /* 0x000fe20003f06270 */
[----:B------:R-:W-:-:S12]  /*12a20*/  IMAD.MOV.U32 R2, RZ, RZ, R14 ;  /* 0x000000ffff027224 */ /* 0x000fd800078e000e */
[----:B------:R-:W-:Y:S05]  /*12a30*/  WARPSYNC.COLLECTIVE R15, `(.L_x_3710) ;  /* 0x000000000f087348 */ /* 0x000fea0003c00000 */
[----:B------:R0:W1:Y:S02]  /*12a40*/  SHFL.IDX P6, R14, R13, R12, R11 ;  /* 0x0000000c0d0e7389 */ /* 0x00006400000c000b */
[----:B01----:R-:W-:Y:S01]  /*12a50*/  ENDCOLLECTIVE ;  /* 0x000000000000791b */ /* 0x003fe20003800000 */
.L_x_3710:
[----:B------:R-:W-:Y:S02]  /*12a60*/  IMAD.MOV.U32 R13, RZ, RZ, R4 ;  /* 0x000000ffff0d7224 */ /* 0x000fe400078e0004 */
[----:B------:R-:W-:Y:S02]  /*12a70*/  IMAD.MOV.U32 R12, RZ, RZ, 0x3 ;  /* 0x00000003ff0c7424 */ /* 0x000fe400078e00ff */
[----:B------:R-:W-:-:S07]  /*12a80*/  IMAD.MOV.U32 R3, RZ, RZ, R14 ;  /* 0x000000ffff037224 */ /* 0x000fce00078e000e */
[----:B------:R-:W-:Y:S05]  /*12a90*/  WARPSYNC.COLLECTIVE R15, `(.L_x_3711) ;  /* 0x000000000f087348 */ /* 0x000fea0003c00000 */
[----:B------:R0:W1:Y:S02]  /*12aa0*/  SHFL.IDX P6, R14, R13, R12, R11 ;  /* 0x0000000c0d0e7389 */ /* 0x00006400000c000b */
[----:B01----:R-:W-:Y:S01]  /*12ab0*/  ENDCOLLECTIVE ;  /* 0x000000000000791b */ /* 0x003fe20003800000 */
.L_x_3711:
[----:B------:R-:W-:-:S05]  /*12ac0*/  @!P0 LEA R3, P2, R9, R3, 0x1 ;  /* 0x0000000309038211 */ /* 0x000fca00078408ff */
[----:B------:R-:W-:-:S05]  /*12ad0*/  @!P0 IMAD.X R2, RZ, RZ, R2, P2 ;  /* 0x000000ffff028224 */ /* 0x000fca00010e0602 */
[----:B------:R-:W-:Y:S01]  /*12ae0*/  @!P0 LOP3.LUT R3, R3, R2, RZ, 0x3c, !PT ;  /* 0x0000000203038212 */ /* 0x000fe200078e3cff */
[----:B------:R-:W-:-:S03]  /*12af0*/  IMAD.MOV.U32 R13, RZ, RZ, R0 ;  /* 0x000000ffff0d7224 */ /* 0x000fc600078e0000 */
[----:B------:R-:W-:-:S04]  /*12b00*/  @!P0 LOP3.LUT R2, R3, R2, RZ, 0x3c, !PT ;  /* 0x0000000203028212 */ /* 0x000fc800078e3cff */
[----:B------:R-:W-:Y:S01]  /*12b10*/  @!P0 LOP3.LUT R3, R3, R2, RZ, 0x3c, !PT ;  /* 0x0000000203038212 */ /* 0x000fe200078e3cff */
[----:B------:R-:W-:-:S07]  /*12b20*/  IMAD.MOV.U32 R4, RZ, RZ, R14 ;  /* 0x000000ffff047224 */ /* 0x000fce00078e000e */
[----:B------:R-:W-:Y:S05]  /*12b30*/  WARPSYNC.COLLECTIVE R15, `(.L_x_3712) ;  /* 0x000000000f087348 */ /* 0x000fea0003c00000 */
[----:B------:R0:W1:Y:S02]  /*12b40*/  SHFL.IDX P6, R14, R13, R12, R11 ;  /* 0x0000000c0d0e7389 */ /* 0x00006400000c000b */
[----:B01----:R-:W-:Y:S01]  /*12b50*/  ENDCOLLECTIVE ;  /* 0x000000000000791b */ /* 0x003fe20003800000 */
.L_x_3712:
[----:B------:R-:W-:Y:S01]  /*12b60*/  @!PT LDS RZ, [RZ] ;  /* 0x00000000fffff984 */ /* 0x000fe20000000800 */
[----:B------:R-:W-:Y:S01]  /*12b70*/  @!PT LDS RZ, [RZ] ;  /* 0x00000000fffff984 */ /* 0x000fe20000000800 */
[----:B------:R-:W-:Y:S01]  /*12b80*/  @!PT LDS RZ, [RZ] ;  /* 0x00000000fffff984 */ /* 0x000fe20000000800 */
[----:B------:R0:W-:Y:S01]  /*12b90*/  @!P0 LDGSTS.E.BYPASS.LTC128B.128 [R8+0x21400], desc[UR50][R2.64], !P1 ;  /* 0x2140000002088fae */ /* 0x0001e2000c901d72 */
[----:B------:R-:W-:Y:S01]  /*12ba0*/  IMAD.MOV.U32 R0, RZ, RZ, R14 ;  /* 0x000000ffff007224 */ /* 0x000fe200078e000e */
[----:B------:R-:W-:Y:S06]  /*12bb0*/  BRA `(.L_x_3713) ;  /* 0xffffffc400607947 */ /* 0x000fec000383ffff */
.L_x_3640:
[----:B0-----:R0:W1:Y:S02]  /*12bc0*/  SYNCS.PHASECHK.TRANS64.TRYWAIT P0, [R17+URZ+0x28c20], R0 ;  /* 0x028c2000110075a7 */ /* 0x001064000800017f */
[----:B-1----:R-:W-:Y:S05]  /*12bd0*/  @!P0 NANOSLEEP.SYNCS 0x989680 ;  /* 0x009896800000895d */ /* 0x002fea0003900000 */
[----:B------:R-:W1:Y:S02]  /*12be0*/  @!P0 SYNCS.PHASECHK.TRANS64 P0, [R17+URZ+0x28c20], R0 ;  /* 0x028c2000110085a7 */ /* 0x000e64000800007f */
[----:B-1----:R-:W-:Y:S05]  /*12bf0*/  @!P0 BRA `(.L_x_3640) ;  /* 0xfffffffc00f08947 */ /* 0x002fea000383ffff */
[----:B------:R-:W-:Y:S05]  /*12c00*/  BRA `(.L_x_3714) ;  /* 0xffffffc400bc7947 */ /* 0x000fea000383ffff */
.L_x_3643:
[----:B0-----:R0:W1:Y:S02]  /*12c10*/  SYNCS.PHASECHK.TRANS64.TRYWAIT P0, [R19+URZ+0x28c60], R0 ;  /* 0x028c6000130075a7 */ /* 0x001064000800017f */
[----:B-1----:R-:W-:Y:S05]  /*12c20*/  @!P0 NANOSLEEP.SYNCS 0x989680 ;  /* 0x009896800000895d */ /* 0x002fea0003900000 */
[----:B------:R-:W1:Y:S02]  /*12c30*/  @!P0 SYNCS.PHASECHK.TRANS64 P0, [R19+URZ+0x28c60], R0 ;  /* 0x028c6000130085a7 */ /* 0x000e64000800007f */
[----:B-1----:R-:W-:Y:S05]  /*12c40*/  @!P0 BRA `(.L_x_3643) ;  /* 0xfffffffc00f08947 */ /* 0x002fea000383ffff */
[----:B------:R-:W-:Y:S05]  /*12c50*/  BRA `(.L_x_3715) ;  /* 0xffffffc400cc7947 */ /* 0x000fea000383ffff */
.L_x_3644:
        /* <DEDUP_REMOVED lines=8> */
.L_x_3717:
[----:B------:R-:W-:Y:S05]  /*12ce0*/  BSYNC B0 ;  /* 0x0000000000007941 */ /* 0x000fea0003800000 */
.L_x_3716:
[----:B------:R0:W5:Y:S01]  /*12cf0*/  LDL R8, [R1] ;  /* 0x0000000001087983 */ /* 0x0001620000100800 */
[----:B------:R-:W-:Y:S01]  /*12d00*/  IMAD.MOV.U32 R13, RZ, RZ, R4 ;  /* 0x000000ffff0d7224 */ /* 0x000fe200078e0004 */
[C---:B------:R-:W-:Y:S01]  /*12d10*/  LOP3.LUT P5, RZ, R29.reuse, 0x2, RZ, 0xc0, !PT ;  /* 0x000000021dff7812 */ /* 0x040fe200078ac0ff */
[----:B------:R-:W-:Y:S01]  /*12d20*/  IMAD.MOV.U32 R12, RZ, RZ, RZ ;  /* 0x000000ffff0c7224 */ /* 0x000fe200078e00ff */
[----:B------:R-:W1:Y:S01]  /*12d30*/  S2R R7, SR_TID.X ;  /* 0x0000000000077919 */ /* 0x000e620000002100 */
[----:B------:R-:W-:Y:S01]  /*12d40*/  IMAD.MOV.U32 R11, RZ, RZ, 0x181f ;  /* 0x0000181fff0b7424 */ /* 0x000fe200078e00ff */
[C---:B------:R-:W-:Y:S01]  /*12d50*/  LOP3.LUT P4, RZ, R29.reuse, 0x4, RZ, 0xc0, !PT ;  /* 0x000000041dff7812 */ /* 0x040fe2000788c0ff */
[----:B------:R-:W-:Y:S01]  /*12d60*/  IMAD.MOV.U32 R15, RZ, RZ, -0x1 ;  /* 0xffffffffff0f7424 */ /* 0x000fe200078e00ff */
[----:B------:R-:W-:Y:S01]  /*12d70*/  LOP3.LUT P3, RZ, R29, 0x8, RZ, 0xc0, !PT ;  /* 0x000000081dff7812 */ /* 0x000fe2000786c0ff */
[----:B------:R-:W-:Y:S01]  /*12d80*/  IMAD.MOV.U32 R3, RZ, RZ, R14 ;  /* 0x000000ffff037224 */ /* 0x000fe200078e000e */
[----:B------:R-:W-:Y:S01]  /*12d90*/  LOP3.LUT R16, R16, 0xfffffeff, RZ, 0xc0, !PT ;  /* 0xfffffeff10107812 */ /* 0x000fe200078ec0ff */
[----:B0-----:R-:W-:-:S10]  /*12da0*/  IMAD R5, R5, 0x2, R17 ;  /* 0x0000000205057824 */ /* 0x001fd400078e0211 */
[----:B-1---5:R-:W-:Y:S05]  /*12db0*/  WARPSYNC.COLLECTIVE R15, `(.L_x_3718) ;  /* 0x000000000f087348 */ /* 0x022fea0003c00000 */
[----:B------:R0:W2:Y:S02]  /*12dc0*/  SHFL.IDX P6, R14, R13, R12, R11 ;  /* 0x0000000c0d0e7389 */ /* 0x0000a400000c000b */
[----:B012--5:R-:W-:Y:S01]  /*12dd0*/  ENDCOLLECTIVE ;  /* 0x000000000000791b */ /* 0x027fe20003800000 */
.L_x_3718:
[----:B------:R-:W-:Y:S01]  /*12de0*/  LOP3.LUT P2, RZ, R29, 0x10, RZ, 0xc0, !PT ;  /* 0x000000101dff7812 */ /* 0x000fe2000784c0ff */
[----:B------:R-:W-:Y:S02]  /*12df0*/  IMAD.MOV.U32 R13, RZ, RZ, R6 ;  /* 0x000000ffff0d7224 */ /* 0x000fe400078e0006 */
[----:B------:R-:W-:Y:S02]  /*12e00*/  IMAD.MOV.U32 R12, RZ, RZ, 0x1 ;  /* 0x00000001ff0c7424 */ /* 0x000fe400078e00ff */
[----:B------:R-:W-:Y:S02]  /*12e10*/  IMAD.SHL.U32 R7, R7, 0x8, RZ ;  /* 0x0000000807077824 */ /* 0x000fe400078e00ff */
[----:B------:R-:W-:-:S03]  /*12e20*/  IMAD.MOV.U32 R2, RZ, RZ, R14 ;  /* 0x000000ffff027224 */ /* 0x000fc600078e000e */
[----:B------:R-:W-:-:S05]  /*12e30*/  LOP3.LUT R7, R7, 0x38, RZ, 0xc0, !PT ;  /* 0x0000003807077812 */ /* 0x000fca00078ec0ff */
[----:B------:R-:W-:Y:S01]  /*12e40*/  IMAD.SHL.U32 R0, R7, 0x2, RZ ;  /* 0x0000000207007824 */ /* 0x000fe200078e00ff */
[----:B------:R-:W-:-:S04]  /*12e50*/  LOP3.LUT R7, R29, 0x1, RZ, 0xc0, !PT ;  /* 0x000000011d077812 */ /* 0x000fc800078ec0ff */
[----:B------:R-:W-:Y:S02]  /*12e60*/  IADD3 R2, P0, R2, R0, RZ ;  /* 0x0000000002027210 */ /* 0x000fe40007f1e0ff */
[----:B------:R-:W-:-:S03]  /*12e70*/  ISETP.NE.U32.AND P1, PT, R7, 0x1, PT ;  /* 0x000000010700780c */ /* 0x000fc60003f25070 */
[----:B------:R-:W-:Y:S01]  /*12e80*/  IMAD.X R3, RZ, RZ, R3, P0 ;  /* 0x000000ffff037224 */ /* 0x000fe200000e0603 */
[----:B------:R-:W-:-:S09]  /*12e90*/  ISETP.LT.OR P0, PT, R28, 0x1, P1 ;  /* 0x000000011c00780c */ /* 0x000fd20000f01670 */
[----:B------:R-:W-:Y:S02]  /*12ea0*/  @P1 LOP3.LUT R16, R16, 0x100, RZ, 0xfc, !PT ;  /* 0x0000010010101812 */ /* 0x000fe400078efcff */
[----:B------:R-:W-:Y:S02]  /*12eb0*/  LOP3.LUT P1, RZ, R29, 0x20, RZ, 0xc0, !PT ;  /* 0x000000201dff7812 */ /* 0x000fe4000782c0ff */
[----:B------:R-:W-:Y:S01]  /*12ec0*/  @!PT LDS RZ, [RZ] ;  /* 0x00000000fffff984 */ /* 0x000fe20000000800 */
[----:B------:R-:W-:Y:S01]  /*12ed0*/  @!PT LDS RZ, [RZ] ;  /* 0x00000000fffff984 */ /* 0x000fe20000000800 */
[----:B------:R-:W-:Y:S01]  /*12ee0*/  @!PT LDS RZ, [RZ] ;  /* 0x00000000fffff984 */ /* 0x000fe20000000800 */
[----:B------:R0:W-:Y:S01]  /*12ef0*/  LDGSTS.E.BYPASS.LTC128B.128 [R5+0x400], desc[UR50][R2.64], !P0 ;  /* 0x0040000002057fae */ /* 0x0001e2000c101d72 */
[C---:B------:R-:W-:Y:S02]  /*12f00*/  ISETP.LT.OR P0, PT, R28.reuse, 0x1, !P5 ;  /* 0x000000011c00780c */ /* 0x040fe40006f01670 */
[----:B------:R-:W-:Y:S02]  /*12f10*/  ISETP.LT.OR P6, PT, R28, 0x1, !P1 ;  /* 0x000000011c00780c */ /* 0x000fe40004fc1670 */
[----:B------:R-:W-:-:S09]  /*12f20*/  LOP3.LUT R16, R16, 0xfffffdff, RZ, 0xc0, !PT ;  /* 0xfffffdff10107812 */ /* 0x000fd200078ec0ff */
[----:B------:R0:W-:Y:S01]  /*12f30*/  LDGSTS.E.BYPASS.LTC128B.128 [R5+0x2400], desc[UR50][R2.64+0x80], !P0 ;  /* 0x0240008002057fae */ /* 0x0001e2000c101d72 */
[----:B------:R-:W-:-:S13]  /*12f40*/  ISETP.LT.OR P0, PT, R28, 0x1, !P4 ;  /* 0x000000011c00780c */ /* 0x000fda0006701670 */
[----:B------:R0:W-:Y:S01]  /*12f50*/  LDGSTS.E.BYPASS.LTC128B.128 [R5+0x4400], desc[UR50][R2.64+0x100], !P0 ;  /* 0x0440010002057fae */ /* 0x0001e2000c101d72 */
[----:B------:R-:W-:-:S13]  /*12f60*/  ISETP.LT.OR P0, PT, R28, 0x1, !P3 ;  /* 0x000000011c00780c */ /* 0x000fda0005f01670 */
[----:B------:R0:W-:Y:S01]  /*12f70*/  LDGSTS.E.BYPASS.LTC128B.128 [R5+0x6400], desc[UR50][R2.64+0x180], !P0 ;  /* 0x0640018002057fae */ /* 0x0001e2000c101d72 */
[----:B------:R-:W-:-:S13]  /*12f80*/  ISETP.LT.OR P0, PT, R28, 0x1, !P2 ;  /* 0x000000011c00780c */ /* 0x000fda0005701670 */
[----:B------:R0:W-:Y:S01]  /*12f90*/  LDGSTS.E.BYPASS.LTC128B.128 [R5+0x8400], desc[UR50][R2.64+0x200], !P0 ;  /* 0x0840020002057fae */ /* 0x0001e2000c101d72 */
[----:B------:R-:W-:-:S03]  /*12fa0*/  LOP3.LUT P0, RZ, R29, 0x40, RZ, 0xc0, !PT ;  /* 0x000000401dff7812 */ /* 0x000fc6000780c0ff */
[----:B------:R0:W-:Y:S01]  /*12fb0*/  LDGSTS.E.BYPASS.LTC128B.128 [R5+0xa400], desc[UR50][R2.64+0x280], !P6 ;  /* 0x0a40028002057fae */ /* 0x0001e2000f101d72 */
[----:B------:R-:W-:-:S13]  /*12fc0*/  ISETP.LT.OR P6, PT, R28, 0x1, !P0 ;  /* 0x000000011c00780c */ /* 0x000fda00047c1670 */
[----:B------:R0:W-:Y:S01]  /*12fd0*/  LDGSTS.E.BYPASS.LTC128B.128 [R5+0xc400], desc[UR50][R2.64+0x300], !P6 ;  /* 0x0c40030002057fae */ /* 0x0001e2000f101d72 */
[----:B------:R-:W-:-:S04]  /*12fe0*/  PRMT R7, R8, 0x8880, RZ ;  /* 0x0000888008077816 */ /* 0x000fc800000000ff */
[----:B------:R-:W-:-:S13]  /*12ff0*/  ISETP.GT.AND P6, PT, R7, -0x1, PT ;  /* 0xffffffff0700780c */ /* 0x000fda0003fc4270 */
[----:B------:R-:W-:Y:S02]  /*13000*/  @P6 LOP3.LUT R16, R16, 0x200, RZ, 0xfc, !PT ;  /* 0x0000020010106812 */ /* 0x000fe400078efcff */
[----:B------:R-:W-:-:S13]  /*13010*/  ISETP.LT.OR P6, PT, R28, 0x1, P6 ;  /* 0x000000011c00780c */ /* 0x000fda00037c1670 */
[----:B------:R0:W-:Y:S02]  /*13020*/  LDGSTS.E.BYPASS.LTC128B.128 [R5+0xe400], desc[UR50][R2.64+0x380], !P6 ;  /* 0x0e40038002057fae */ /* 0x0001e4000f101d72 */
[----:B0-----:R-:W-:Y:S05]  /*13030*/  WARPSYNC.COLLECTIVE R15, `(.L_x_3719) ;  /* 0x000000000f087348 */ /* 0x001fea0003c00000 */
[----:B------:R1:W2:Y:S02]  /*13040*/  SHFL.IDX P6, R14, R13, R12, R11 ;  /* 0x0000000c0d0e7389 */ /* 0x0002a400000c000b */
[----:B012---:R-:W-:Y:S01]  /*13050*/  ENDCOLLECTIVE ;  /* 0x000000000000791b */ /* 0x007fe20003800000 */
.L_x_3719:
[----:B------:R-:W-:Y:S02]  /*13060*/  IMAD.MOV.U32 R13, RZ, RZ, R4 ;  /* 0x000000ffff0d7224 */ /* 0x000fe400078e0004 */
[----:B------:R-:W-:-:S07]  /*13070*/  IMAD.MOV.U32 R3, RZ, RZ, R14 ;  /* 0x000000ffff037224 */ /* 0x000fce00078e000e */
[----:B------:R-:W-:Y:S05]  /*13080*/  WARPSYNC.COLLECTIVE R15, `(.L_x_3720) ;  /* 0x000000000f087348 */ /* 0x000fea0003c00000 */
[----:B------:R0:W1:Y:S02]  /*13090*/  SHFL.IDX P6, R14, R13, R12, R11 ;  /* 0x0000000c0d0e7389 */ /* 0x00006400000c000b */
[----:B01----:R-:W-:Y:S01]  /*130a0*/  ENDCOLLECTIVE ;  /* 0x000000000000791b */ /* 0x003fe20003800000 */
.L_x_3720:
[----:B------:R-:W-:Y:S02]  /*130b0*/  IMAD.MOV.U32 R13, RZ, RZ, R6 ;  /* 0x000000ffff0d7224 */ /* 0x000fe400078e0006 */
[----:B------:R-:W-:Y:S02]  /*130c0*/  IMAD.MOV.U32 R12, RZ, RZ, 0x2 ;  /* 0x00000002ff0c7424 */ /* 0x000fe400078e00ff */
[----:B------:R-:W-:-:S05]  /*130d0*/  IMAD.MOV.U32 R2, RZ, RZ, R14 ;  /* 0x000000ffff027224 */ /* 0x000fca00078e000e */
        /* <DEDUP_REMOVED lines=26> */
.L_x_3721:
[----:B------:R-:W-:Y:S02]  /*13280*/  IMAD.MOV.U32 R13, RZ, RZ, R4 ;  /* 0x000000ffff0d7224 */ /* 0x000fe400078e0004 */
[----:B------:R-:W-:-:S07]  /*13290*/  IMAD.MOV.U32 R7, RZ, RZ, R14 ;  /* 0x000000ffff077224 */ /* 0x000fce00078e000e */
[----:B------:R-:W-:Y:S05]  /*132a0*/  WARPSYNC.COLLECTIVE R15, `(.L_x_3722) ;  /* 0x000000000f087348 */ /* 0x000fea0003c00000 */
[----:B------:R0:W1:Y:S02]  /*132b0*/  SHFL.IDX P6, R14, R13, R12, R11 ;  /* 0x0000000c0d0e7389 */ /* 0x00006400000c000b */
[----:B01----:R-:W-:Y:S01]  /*132c0*/  ENDCOLLECTIVE ;  /* 0x000000000000791b */ /* 0x003fe20003800000 */
.L_x_3722:
        /* <DEDUP_REMOVED lines=29> */
.L_x_3723:
[----:B------:R-:W-:Y:S02]  /*134a0*/  IMAD.MOV.U32 R13, RZ, RZ, R4 ;  /* 0x000000ffff0d7224 */ /* 0x000fe400078e0004 */
[----:B------:R-:W-:-:S07]  /*134b0*/  IMAD.MOV.U32 R6, RZ, RZ, R14 ;  /* 0x000000ffff067224 */ /* 0x000fce00078e000e */
[----:B------:R-:W-:Y:S05]  /*134c0*/  WARPSYNC.COLLECTIVE R15, `(.L_x_3724) ;  /* 0x000000000f087348 */ /* 0x000fea0003c00000 */
[----:B------:R0:W1:Y:S02]  /*134d0*/  SHFL.IDX P6, R14, R13, R12, R11 ;  /* 0x0000000c0d0e7389 */ /* 0x00006400000c000b */
[----:B01----:R-:W-:Y:S01]  /*134e0*/  ENDCOLLECTIVE ;  /* 0x000000000000791b */ /* 0x003fe20003800000 */
.L_x_3724:
[----:B------:R-:W-:Y:S01]  /*134f0*/  IMAD.MOV.U32 R2, RZ, RZ, R14 ;  /* 0x000000ffff027224 */ /* 0x000fe200078e000e */
[----:B------:R-:W-:Y:S06]  /*13500*/  BRA `(.L_x_3725) ;  /* 0xffffffc400587947 */ /* 0x000fec000383ffff */
.L_x_3651:
[----:B0-----:R0:W1:Y:S02]  /*13510*/  SYNCS.PHASECHK.TRANS64.TRYWAIT P0, [R6+URZ+0x28c40], R19 ;  /* 0x028c4013060075a7 */ /* 0x001064000800017f */
[----:B-1----:R-:W-:Y:S05]  /*13520*/  @!P0 NANOSLEEP.SYNCS 0x989680 ;  /* 0x009896800000895d */ /* 0x002fea0003900000 */
[----:B------:R-:W1:Y:S02]  /*13530*/  @!P0 SYNCS.PHASECHK.TRANS64 P0, [R6+URZ+0x28c40], R19 ;  /* 0x028c4013060085a7 */ /* 0x000e64000800007f */
[----:B-1----:R-:W-:Y:S05]  /*13540*/  @!P0 BRA `(.L_x_3651) ;  /* 0xfffffffc00f08947 */ /* 0x002fea000383ffff */
[----:B------:R-:W-:Y:S05]  /*13550*/  BRA `(.L_x_3726) ;  /* 0xffffffc800e47947 */ /* 0x000fea000383ffff */
.L_x_3652:
        /* <DEDUP_REMOVED lines=8> */
.L_x_3728:
[----:B------:R-:W-:Y:S05]  /*135e0*/  BSYNC B1 ;  /* 0x0000000000017941 */ /* 0x000fea0003800000 */
.L_x_3727:
        /* <DEDUP_REMOVED lines=9> */
.L_x_3729:
[----:B------:R-:W-:Y:S02]  /*13680*/  IMAD.MOV.U32 R13, RZ, RZ, R25 ;  /* 0x000000ffff0d7224 */ /* 0x000fe400078e0019 */
[----:B------:R-:W-:Y:S02]  /*13690*/  IMAD.MOV.U32 R12, RZ, RZ, 0x1 ;  /* 0x00000001ff0c7424 */ /* 0x000fe400078e00ff */
[----:B------:R-:W-:-:S07]  /*136a0*/  IMAD.MOV.U32 R2, RZ, RZ, R14 ;  /* 0x000000ffff027224 */ /* 0x000fce00078e000e */
[----:B------:R-:W-:Y:S05]  /*136b0*/  WARPSYNC.COLLECTIVE R15, `(.L_x_3730) ;  /* 0x000000000f087348 */ /* 0x000fea0003c00000 */
[----:B------:R0:W1:Y:S02]  /*136c0*/  SHFL.IDX P6, R14, R13, R12, R11 ;  /* 0x0000000c0d0e7389 */ /* 0x00006400000c000b */
[----:B01----:R-:W-:Y:S01]  /*136d0*/  ENDCOLLECTIVE ;  /* 0x000000000000791b */ /* 0x003fe20003800000 */
.L_x_3730:
[----:B------:R-:W-:-:S05]  /*136e0*/  IADD3 R2, P0, R2, R0, RZ ;  /* 0x0000000002027210 */ /* 0x000fca0007f1e0ff */
        /* <DEDUP_REMOVED lines=10> */
.L_x_3731:
[----:B------:R-:W-:Y:S02]  /*13790*/  IMAD.MOV.U32 R13, RZ, RZ, R25 ;  /* 0x000000ffff0d7224 */ /* 0x000fe400078e0019 */
[----:B------:R-:W-:Y:S02]  /*137a0*/  IMAD.MOV.U32 R12, RZ, RZ, 0x2 ;  /* 0x00000002ff0c7424 */ /* 0x000fe400078e00ff */
[----:B------:R-:W-:-:S07]  /*137b0*/  IMAD.MOV.U32 R2, RZ, RZ, R14 ;  /* 0x000000ffff027224 */ /* 0x000fce00078e000e */
[----:B------:R-:W-:Y:S05]  /*137c0*/  WARPSYNC.COLLECTIVE R15, `(.L_x_3732) ;  /* 0x000000000f087348 */ /* 0x000fea0003c00000 */
[----:B------:R0:W1:Y:S02]  /*137d0*/  SHFL.IDX P6, R14, R13, R12, R11 ;  /* 0x0000000c0d0e7389 */ /* 0x00006400000c000b */
[----:B01----:R-:W-:Y:S01]  /*137e0*/  ENDCOLLECTIVE ;  /* 0x000000000000791b */ /* 0x003fe20003800000 */
.L_x_3732:
        /* <DEDUP_REMOVED lines=11> */
.L_x_3733:
[----:B------:R-:W-:Y:S02]  /*138a0*/  IMAD.MOV.U32 R13, RZ, RZ, R25 ;  /* 0x000000ffff0d7224 */ /* 0x000fe400078e0019 */
[----:B------:R-:W-:Y:S02]  /*138b0*/  IMAD.MOV.U32 R12, RZ, RZ, 0x3 ;  /* 0x00000003ff0c7424 */ /* 0x000fe400078e00ff */
[----:B------:R-:W-:-:S07]  /*138c0*/  IMAD.MOV.U32 R2, RZ, RZ, R14 ;  /* 0x000000ffff027224 */ /* 0x000fce00078e000e */
[----:B------:R-:W-:Y:S05]  /*138d0*/  WARPSYNC.COLLECTIVE R15, `(.L_x_3734) ;  /* 0x000000000f087348 */ /* 0x000fea0003c00000 */
[----:B------:R0:W1:Y:S02]  /*138e0*/  SHFL.IDX P6, R14, R13, R12, R11 ;  /* 0x0000000c0d0e7389 */ /* 0x00006400000c000b */
[----:B01----:R-:W-:Y:S01]  /*138f0*/  ENDCOLLECTIVE ;  /* 0x000000000000791b */ /* 0x003fe20003800000 */
.L_x_3734:
[----:B------:R-:W-:-:S05]  /*13900*/  IADD3 R2, P0, R2, R0, RZ ;  /* 0x0000000002027210 */ /* 0x000fca0007f1e0ff */
        /* <DEDUP_REMOVED lines=10> */
.L_x_3735:
[----:B------:R-:W-:Y:S01]  /*139b0*/  IMAD.MOV.U32 R2, RZ, RZ, R14 ;  /* 0x000000ffff027224 */ /* 0x000fe200078e000e */
[----:B------:R-:W-:Y:S06]  /*139c0*/  BRA `(.L_x_3736) ;  /* 0xffffffc8006c7947 */ /* 0x000fec000383ffff */
.L_x_3657:
[----:B---3--:R3:W4:Y:S02]  /*139d0*/  SYNCS.PHASECHK.TRANS64.TRYWAIT P0, [R6+URZ+0x28c60], R19 ;  /* 0x028c6013060075a7 */ /* 0x008724000800017f */
[----:B----4-:R-:W-:Y:S05]  /*139e0*/  @!P0 NANOSLEEP.SYNCS 0x989680 ;  /* 0x009896800000895d */ /* 0x010fea0003900000 */
[----:B------:R-:W4:Y:S02]  /*139f0*/  @!P0 SYNCS.PHASECHK.TRANS64 P0, [R6+URZ+0x28c60], R19 ;  /* 0x028c6013060085a7 */ /* 0x000f24000800007f */
[----:B----4-:R-:W-:Y:S05]  /*13a00*/  @!P0 BRA `(.L_x_3657) ;  /* 0xfffffffc00f08947 */ /* 0x010fea000383ffff */
[----:B------:R-:W-:Y:S05]  /*13a10*/  BRA `(.L_x_3737) ;  /* 0xffffffc800bc7947 */ /* 0x000fea000383ffff */
.L_x_3658:
[----:B------:R-:W-:Y:S01]  /*13a20*/  BSSY B1, `(.L_x_3738) ;  /* 0x0000008000017945 */ /* 0x000fe20003800000 */
[----:B------:R-:W-:Y:S02]  /*13a30*/  IMAD.MOV.U32 R13, RZ, RZ, R10 ;  /* 0x000000ffff0d7224 */ /* 0x000fe400078e000a */
[----:B------:R-:W-:Y:S02]  /*13a40*/  IMAD.MOV.U32 R12, RZ, RZ, RZ ;  /* 0x000000ffff0c7224 */ /* 0x000fe400078e00ff */
[----:B------:R-:W-:Y:S02]  /*13a50*/  IMAD.MOV.U32 R11, RZ, RZ, 0x181f ;  /* 0x0000181fff0b7424 */ /* 0x000fe400078e00ff */
[----:B------:R-:W-:-:S07]  /*13a60*/  IMAD.MOV.U32 R15, RZ, RZ, -0x1 ;  /* 0xffffffffff0f7424 */ /* 0x000fce00078e00ff */
[----:B-12---:R-:W-:Y:S05]  /*13a70*/  WARPSYNC.COLLECTIVE R15, `(.L_x_3739) ;  /* 0x000000000f087348 */ /* 0x006fea0003c00000 */
[----:B------:R0:W3:Y:S02]  /*13a80*/  SHFL.IDX P6, R14, R13, R12, R11 ;  /* 0x0000000c0d0e7389 */ /* 0x0000e400000c000b */
[----:B0123--:R-:W-:Y:S01]  /*13a90*/  ENDCOLLECTIVE ;  /* 0x000000000000791b */ /* 0x00ffe20003800000 */
.L_x_3739:
[----:B------:R-:W-:Y:S05]  /*13aa0*/  BSYNC B1 ;  /* 0x0000000000017941 */ /* 0x000fea0003800000 */
.L_x_3738:
[----:B------:R-:W-:Y:S01]  /*13ab0*/  IMAD.MOV.U32 R13, RZ, RZ, R9 ;  /* 0x000000ffff0d7224 */ /* 0x000fe200078e0009 */
[C---:B------:R-:W-:Y:S01]  /*13ac0*/  LOP3.LUT P2, RZ, R16.reuse, 0x40, RZ, 0xc0, !PT ;  /* 0x0000004010ff7812 */ /* 0x040fe2000784c0ff */
[----:B------:R-:W-:Y:S01]  /*13ad0*/  IMAD.MOV.U32 R12, RZ, RZ, RZ ;  /* 0x000000ffff0c7224 */ /* 0x000fe200078e00ff */
[C---:B------:R-:W-:Y:S01]  /*13ae0*/  LOP3.LUT P1, RZ, R16.reuse, 0x20, RZ, 0xc0, !PT ;  /* 0x0000002010ff7812 */ /* 0x040fe2000782c0ff */
[----:B------:R-:W-:Y:S01]  /*13af0*/  IMAD.MOV.U32 R11, RZ, RZ, 0x181f ;  /* 0x0000181fff0b7424 */ /* 0x000fe200078e00ff */
[----:B------:R-:W-:Y:S01]  /*13b00*/  LOP3.LUT R16, R16, 0xffffbfff, RZ, 0xc0, !PT ;  /* 0xffffbfff10107812 */ /* 0x000fe200078ec0ff */
[----:B------:R-:W-:Y:S02]  /*13b10*/  IMAD.MOV.U32 R15, RZ, RZ, -0x1 ;  /* 0xffffffffff0f7424 */ /* 0x000fe400078e00ff */
[----:B------:R-:W-:Y:S01]  /*13b20*/  IMAD.MOV.U32 R3, RZ, RZ, R14 ;  /* 0x000000ffff037224 */ /* 0x000fe200078e000e */
[----:B------:R-:W-:Y:S01]  /*13b30*/  @P3 LOP3.LUT R16, R16, 0x4000, RZ, 0xfc, !PT ;  /* 0x0000400010103812 */ /* 0x000fe200078efcff */
[----:B------:R-:W-:-:S07]  /*13b40*/  IMAD R19, R19, 0x2, R17 ;  /* 0x0000000213137824 */ /* 0x000fce00078e0211 */
[----:B------:R-:W-:Y:S05]  /*13b50*/  WARPSYNC.COLLECTIVE R15, `(.L_x_3740) ;  /* 0x000000000f087348 */ /* 0x000fea0003c00000 */
[----:B------:R0:W1:Y:S02]  /*13b60*/  SHFL.IDX P6, R14, R13, R12, R11 ;  /* 0x0000000c0d0e7389 */ /* 0x00006400000c000b */
[----:B01----:R-:W-:Y:S01]  /*13b70*/  ENDCOLLECTIVE ;  /* 0x000000000000791b */ /* 0x003fe20003800000 */
.L_x_3740:
[C---:B------:R-:W-:Y:S01]  /*13b80*/  LOP3.LUT P3, RZ, R16.reuse, 0x10, RZ, 0xc0, !PT ;  /* 0x0000001010ff7812 */ /* 0x040fe2000786c0ff */
[----:B------:R-:W-:Y:S02]  /*13b90*/  IMAD.MOV.U32 R13, RZ, RZ, R10 ;  /* 0x000000ffff0d7224 */ /* 0x000fe400078e000a */
[----:B------:R-:W-:Y:S02]  /*13ba0*/  IMAD.MOV.U32 R12, RZ, RZ, 0x1 ;  /* 0x00000001ff0c7424 */ /* 0x000fe400078e00ff */
[----:B------:R-:W-:Y:S01]  /*13bb0*/  IMAD.MOV.U32 R2, RZ, RZ, R14 ;  /* 0x000000ffff027224 */ /* 0x000fe200078e000e */
[C---:B------:R-:W-:Y:S02]  /*13bc0*/  LOP3.LUT P6, RZ, R16.reuse, 0x80, RZ, 0xc0, !PT ;  /* 0x0000008010ff7812 */ /* 0x040fe400078cc0ff */
[----:B------:R-:W-:Y:S02]  /*13bd0*/  LOP3.LUT R16, R16, 0xfffeffff, RZ, 0xc0, !PT ;  /* 0xfffeffff10107812 */ /* 0x000fe400078ec0ff */
[----:B------:R-:W-:-:S03]  /*13be0*/  IADD3 R2, P0, R2, R0, RZ ;  /* 0x0000000002027210 */ /* 0x000fc60007f1e0ff */
[----:B------:R-:W-:Y:S02]  /*13bf0*/  @P3 LOP3.LUT R16, R16, 0x10000, RZ, 0xfc, !PT ;  /* 0x0001000010103812 */ /* 0x000fe400078efcff */
[----:B------:R-:W-:Y:S01]  /*13c00*/  IMAD.X R3, RZ, RZ, R3, P0 ;  /* 0x000000ffff037224 */ /* 0x000fe200000e0603 */
[----:B------:R-:W-:-:S04]  /*13c10*/  ISETP.NE.U32.AND P0, PT, R29, RZ, PT ;  /* 0x000000ff1d00720c */ /* 0x000fc80003f05070 */
[----:B------:R-:W-:Y:S01]  /*13c20*/  @!PT LDS RZ, [RZ] ;  /* 0x00000000fffff984 */ /* 0x000fe20000000800 */
[----:B------:R-:W-:Y:S01]  /*13c30*/  @!PT LDS RZ, [RZ] ;  /* 0x00000000fffff984 */ /* 0x000fe20000000800 */
[----:B------:R-:W-:Y:S01]  /*13c40*/  @!PT LDS RZ, [RZ] ;  /* 0x00000000fffff984 */ /* 0x000fe20000000800 */
[----:B------:R0:W-:Y:S09]  /*13c50*/  LDGSTS.E.BYPASS.LTC128B.128 [R19+0x400], desc[UR50][R2.64], !P6 ;  /* 0x0040000002137fae */ /* 0x0001f2000f101d72 */
[----:B0-----:R-:W-:Y:S05]  /*13c60*/  WARPSYNC.COLLECTIVE R15, `(.L_x_3741) ;  /* 0x000000000f087348 */ /* 0x001fea0003c00000 */
[----:B------:R1:W2:Y:S02]  /*13c70*/  SHFL.IDX P6, R14, R13, R12, R11 ;  /* 0x0000000c0d0e7389 */ /* 0x0002a400000c000b */
[----:B012---:R-:W-:Y:S01]  /*13c80*/  ENDCOLLECTIVE ;  /* 0x000000000000791b */ /* 0x007fe20003800000 */
.L_x_3741:
        /* <DEDUP_REMOVED lines=16> */
.L_x_3742:
[----:B------:R-:W-:Y:S01]  /*13d90*/  @!PT LDS RZ, [RZ] ;  /* 0x00000000fffff984 */ /* 0x000fe20000000800 */
[----:B------:R-:W-:Y:S01]  /*13da0*/  @!PT LDS RZ, [RZ] ;  /* 0x00000000fffff984 */ /* 0x000fe20000000800 */
[----:B------:R-:W-:Y:S01]  /*13db0*/  @!PT LDS RZ, [RZ] ;  /* 0x00000000fffff984 */ /* 0x000fe20000000800 */
[----:B------:R0:W-:Y:S01]  /*13dc0*/  LDGSTS.E.BYPASS.LTC128B.128 [R19+0xe400], desc[UR50][R2.64+0x380], P1 ;  /* 0x0e40038002137fae */ /* 0x0001e20008901d72 */
[----:B------:R-:W-:Y:S02]  /*13dd0*/  IMAD.MOV.U32 R13, RZ, RZ, R10 ;  /* 0x000000ffff0d7224 */ /* 0x000fe400078e000a */
[----:B------:R-:W-:Y:S01]  /*13de0*/  IMAD.MOV.U32 R12, RZ, RZ, 0x2 ;  /* 0x00000002ff0c7424 */ /* 0x000fe200078e00ff */
[----:B0-----:R-:W-:Y:S02]  /*13df0*/  IADD3 R2, P2, R14, R0, RZ ;  /* 0x000000000e027210 */ /* 0x001fe40007f5e0ff */
[----:B------:R-:W-:-:S03]  /*13e00*/  LOP3.LUT P6, RZ, R16, 0x20, RZ, 0xc0, !PT ;  /* 0x0000002010ff7812 */ /* 0x000fc600078cc0ff */
[----:B------:R-:W-:Y:S01]  /*13e10*/  IMAD.X R3, RZ, RZ, R5, P2 ;  /* 0x000000ffff037224 */ /* 0x000fe200010e0605 */
[----:B------:R-:W-:-:S04]  /*13e20*/  LOP3.LUT P2, RZ, R16, 0x40, RZ, 0xc0, !PT ;  /* 0x0000004010ff7812 */ /* 0x000fc8000784c0ff */
[----:B------:R0:W-:Y:S01]  /*13e30*/  LDGSTS.E.BYPASS.LTC128B.128 [R19+0xc00], desc[UR50][R2.64], !P3 ;  /* 0x00c0000002137fae */ /* 0x0001e2000d901d72 */
[C---:B------:R-:W-:Y:S02]  /*13e40*/  LOP3.LUT P3, RZ, R16.reuse, 0x10000, RZ, 0xc0, !PT ;  /* 0x0001000010ff7812 */ /* 0x040fe4000786c0ff */
[----:B------:R-:W-:-:S06]  /*13e50*/  LOP3.LUT R16, R16, 0xffff7fff, RZ, 0xc0, !PT ;  /* 0xffff7fff10107812 */ /* 0x000fcc00078ec0ff */
[----:B------:R0:W-:Y:S04]  /*13e60*/  LDGSTS.E.BYPASS.LTC128B.128 [R19+0x2c00], desc[UR50][R2.64+0x80], !P2 ;  /* 0x02c0008002137fae */ /* 0x0001e8000d101d72 */
[----:B------:R0:W-:Y:S01]  /*13e70*/  LDGSTS.E.BYPASS.LTC128B.128 [R19+0x4c00], desc[UR50][R2.64+0x100], !P6 ;  /* 0x04c0010002137fae */ /* 0x0001e2000f101d72 */
[----:B------:R-:W-:-:S07]  /*13e80*/  @P3 LOP3.LUT R16, R16, 0x8000, RZ, 0xfc, !PT ;  /* 0x0000800010103812 */ /* 0x000fce00078efcff */
[----:B0-----:R-:W-:Y:S05]  /*13e90*/  WARPSYNC.COLLECTIVE R15, `(.L_x_3743) ;  /* 0x000000000f087348 */ /* 0x001fea0003c00000 */
[----:B------:R1:W2:Y:S02]  /*13ea0*/  SHFL.IDX P6, R14, R13, R12, R11 ;  /* 0x0000000c0d0e7389 */ /* 0x0002a400000c000b */
[----:B012---:R-:W-:Y:S01]  /*13eb0*/  ENDCOLLECTIVE ;  /* 0x000000000000791b */ /* 0x007fe20003800000 */
.L_x_3743:
        /* <DEDUP_REMOVED lines=14> */
.L_x_3744:
        /* <DEDUP_REMOVED lines=10> */
[----:B------:R-:W-:-:S08]  /*14040*/  LOP3.LUT P3, RZ, R16, 0x8000, RZ, 0xc0, !PT ;  /* 0x0000800010ff7812 */ /* 0x000fd0000786c0ff */
[----:B------:R0:W-:Y:S04]  /*14050*/  LDGSTS.E.BYPASS.LTC128B.128 [R19+0x3400], desc[UR50][R2.64+0x80], !P2 ;  /* 0x0340008002137fae */ /* 0x0001e8000d101d72 */
[----:B------:R0:W-:Y:S02]  /*14060*/  LDGSTS.E.BYPASS.LTC128B.128 [R19+0x5400], desc[UR50][R2.64+0x100], !P6 ;  /* 0x0540010002137fae */ /* 0x0001e4000f101d72 */
[----:B0-----:R-:W-:Y:S05]  /*14070*/  WARPSYNC.COLLECTIVE R15, `(.L_x_3745) ;  /* 0x000000000f087348 */ /* 0x001fea0003c00000 */
[----:B------:R1:W2:Y:S02]  /*14080*/  SHFL.IDX P6, R14, R13, R12, R11 ;  /* 0x0000000c0d0e7389 */ /* 0x0002a400000c000b */
[----:B012---:R-:W-:Y:S01]  /*14090*/  ENDCOLLECTIVE ;  /* 0x000000000000791b */ /* 0x007fe20003800000 */
.L_x_3745:
        /* <DEDUP_REMOVED lines=14> */
.L_x_3746:
[----:B------:R-:W-:Y:S05]  /*14180*/  BRA `(.L_x_3747) ;  /* 0xffffffc800207947 */ /* 0x000fea000383ffff */
.L_x_3666:
[----:B------:R-:W-:Y:S01]  /*14190*/  BSSY B0, `(.L_x_3748) ;  /* 0x0000008000007945 */ /* 0x000fe20003800000 */
[----:B------:R-:W-:Y:S02]  /*141a0*/  IMAD.MOV.U32 R13, RZ, RZ, R24 ;  /* 0x000000ffff0d7224 */ /* 0x000fe400078e0018 */
[----:B------:R-:W-:Y:S02]  /*141b0*/  IMAD.MOV.U32 R12, RZ, RZ, RZ ;  /* 0x000000ffff0c7224 */ /* 0x000fe400078e00ff */
[----:B------:R-:W-:Y:S02]  /*141c0*/  IMAD.MOV.U32 R11, RZ, RZ, 0x1f ;  /* 0x0000001fff0b7424 */ /* 0x000fe400078e00ff */
[----:B------:R-:W-:-:S07]  /*141d0*/  IMAD.MOV.U32 R15, RZ, RZ, -0x1 ;  /* 0xffffffffff0f7424 */ /* 0x000fce00078e00ff */
[----:B0123--:R-:W-:Y:S05]  /*141e0*/  WARPSYNC.COLLECTIVE R15, `(.L_x_3749) ;  /* 0x000000000f087348 */ /* 0x00ffea0003c00000 */
[----:B------:R4:W0:Y:S02]  /*141f0*/  SHFL.IDX P6, R14, R13, R12, R11 ;  /* 0x0000000c0d0e7389 */ /* 0x00082400000c000b */
[----:B01234-:R-:W-:Y:S01]  /*14200*/  ENDCOLLECTIVE ;  /* 0x000000000000791b */ /* 0x01ffe20003800000 */
.L_x_3749:
[----:B------:R-:W-:Y:S05]  /*14210*/  BSYNC B0 ;  /* 0x0000000000007941 */ /* 0x000fea0003800000 */
.L_x_3748:
        /* <DEDUP_REMOVED lines=9> */
.L_x_3750:
        /* <DEDUP_REMOVED lines=13> */
[C---:B------:R-:W-:Y:S01]  /*14380*/  ISETP.GE.U32.AND P3, PT, R9.reuse, 0x4, PT ;  /* 0x000000040900780c */ /* 0x040fe20003f66070 */
[----:B------:R-:W-:Y:S01]  /*14390*/  IMAD.MOV.U32 R24, RZ, RZ, RZ ;  /* 0x000000ffff187224 */ /* 0x000fe200078e00ff */
        /* <DEDUP_REMOVED lines=9> */
.L_x_3751:
[----:B------:R-:W-:Y:S01]  /*14430*/  IMAD.MOV.U32 R12, RZ, RZ, 0x2 ;  /* 0x00000002ff0c7424 */ /* 0x000fe200078e00ff */
[----:B------:R-:W-:-:S05]  /*14440*/  SEL R14, R14, RZ, P1 ;  /* 0x000000ff0e0e7207 */ /* 0x000fca0000800000 */
[----:B------:R-:W-:-:S04]  /*14450*/  IMAD.IADD R5, R13, 0x1, R14 ;  /* 0x000000010d057824 */ /* 0x000fc800078e020e */
[----:B------:R-:W-:-:S07]  /*14460*/  IMAD.MOV.U32 R13, RZ, RZ, R5 ;  /* 0x000000ffff0d7224 */ /* 0x000fce00078e0005 */
[----:B------:R-:W-:Y:S05]  /*14470*/  WARPSYNC.COLLECTIVE R15, `(.L_x_3752) ;  /* 0x000000000f087348 */ /* 0x000fea0003c00000 */
[----:B------:R0:W1:Y:S02]  /*14480*/  SHFL.UP P6, R14, R13, R12, R11 ;  /* 0x0400000c0d0e7389 */ /* 0x00006400000c000b */
[----:B01----:R-:W-:Y:S01]  /*14490*/  ENDCOLLECTIVE ;  /* 0x000000000000791b */ /* 0x003fe20003800000 */
.L_x_3752:
[----:B------:R-:W-:Y:S01]  /*144a0*/  IMAD.MOV.U32 R12, RZ, RZ, 0x4 ;  /* 0x00000004ff0c7424 */ /* 0x000fe200078e00ff */
[----:B------:R-:W-:-:S05]  /*144b0*/  SEL R2, R14, RZ, P2 ;  /* 0x000000ff0e027207 */ /* 0x000fca0001000000 */
[----:B------:R-:W-:-:S04]  /*144c0*/  IMAD.IADD R2, R5, 0x1, R2 ;  /* 0x0000000105027824 */ /* 0x000fc800078e0202 */
[----:B------:R-:W-:-:S07]  /*144d0*/  IMAD.MOV.U32 R13, RZ, RZ, R2 ;  /* 0x000000ffff0d7224 */ /* 0x000fce00078e0002 */
[----:B------:R-:W-:Y:S05]  /*144e0*/  WARPSYNC.COLLECTIVE R15, `(.L_x_3753) ;  /* 0x000000000f087348 */ /* 0x000fea0003c00000 */
[----:B------:R0:W1:Y:S02]  /*144f0*/  SHFL.UP P6, R14, R13, R12, R11 ;  /* 0x0400000c0d0e7389 */ /* 0x00006400000c000b */
[----:B01----:R-:W-:Y:S01]  /*14500*/  ENDCOLLECTIVE ;  /* 0x000000000000791b */ /* 0x003fe20003800000 */
.L_x_3753:
[----:B------:R-:W-:Y:S01]  /*14510*/  IMAD.MOV.U32 R12, RZ, RZ, 0x8 ;  /* 0x00000008ff0c7424 */ /* 0x000fe200078e00ff */
[----:B------:R-:W-:-:S05]  /*14520*/  SEL R3, R14, RZ, P3 ;  /* 0x000000ff0e037207 */ /* 0x000fca0001800000 */
[----:B------:R-:W-:-:S04]  /*14530*/  IMAD.IADD R3, R2, 0x1, R3 ;  /* 0x0000000102037824 */ /* 0x000fc800078e0203 */
[----:B------:R-:W-:-:S07]  /*14540*/  IMAD.MOV.U32 R13, RZ, RZ, R3 ;  /* 0x000000ffff0d7224 */ /* 0x000fce00078e0003 */
[----:B------:R-:W-:Y:S05]  /*14550*/  WARPSYNC.COLLECTIVE R15, `(.L_x_3754) ;  /* 0x000000000f087348 */ /* 0x000fea0003c00000 */
[----:B------:R0:W1:Y:S02]  /*14560*/  SHFL.UP P6, R14, R13, R12, R11 ;  /* 0x0400000c0d0e7389 */ /* 0x00006400000c000b */
[----:B01----:R-:W-:Y:S01]  /*14570*/  ENDCOLLECTIVE ;  /* 0x000000000000791b */ /* 0x003fe20003800000 */
.L_x_3754:
[----:B------:R-:W-:Y:S01]  /*14580*/  IMAD.MOV.U32 R12, RZ, RZ, 0x10 ;  /* 0x00000010ff0c7424 */ /* 0x000fe200078e00ff */
[----:B------:R-:W-:-:S05]  /*14590*/  SEL R14, R14, RZ, P4 ;  /* 0x000000ff0e0e7207 */ /* 0x000fca0002000000 */
[----:B------:R-:W-:-:S04]  /*145a0*/  IMAD.IADD R5, R3, 0x1, R14 ;  /* 0x0000000103057824 */ /* 0x000fc800078e020e */
[----:B------:R-:W-:-:S07]  /*145b0*/  IMAD.MOV.U32 R13, RZ, RZ, R5 ;  /* 0x000000ffff0d7224 */ /* 0x000fce00078e0005 */
[----:B------:R-:W-:Y:S05]  /*145c0*/  WARPSYNC.COLLECTIVE R15, `(.L_x_3755) ;  /* 0x000000000f087348 */ /* 0x000fea0003c00000 */
[----:B------:R0:W1:Y:S02]  /*145d0*/  SHFL.UP P6, R14, R13, R12, R11 ;  /* 0x0400000c0d0e7389 */ /* 0x00006400000c000b */
[----:B01----:R-:W-:Y:S01]  /*145e0*/  ENDCOLLECTIVE ;  /* 0x000000000000791b */ /* 0x003fe20003800000 */
.L_x_3755:
        /* <DEDUP_REMOVED lines=8> */
.L_x_3756:
[----:B------:R-:W-:Y:S05]  /*14670*/  BRA `(.L_x_3757) ;  /* 0xffffffc800b87947 */ /* 0x000fea000383ffff */
.L_x_3669:
[----:B------:R-:W-:Y:S01]  /*14680*/  BSSY B0, `(.L_x_3758) ;  /* 0x0000007000007945 */ /* 0x000fe20003800000 */
[----:B------:R-:W-:Y:S02]  /*14690*/  IMAD.MOV.U32 R12, RZ, RZ, 0x1 ;  /* 0x00000001ff0c7424 */ /* 0x000fe400078e00ff */
[----:B------:R-:W-:Y:S02]  /*146a0*/  IMAD.MOV.U32 R11, RZ, RZ, RZ ;  /* 0x000000ffff0b7224 */ /* 0x000fe400078e00ff */
[----:B------:R-:W-:-:S07]  /*146b0*/  IMAD.MOV.U32 R15, RZ, RZ, -0x1 ;  /* 0xffffffffff0f7424 */ /* 0x000fce00078e00ff */
[----:B-1----:R-:W-:Y:S05]  /*146c0*/  WARPSYNC.COLLECTIVE R15, `(.L_x_3759) ;  /* 0x000000000f087348 */ /* 0x002fea0003c00000 */
[----:B------:R0:W2:Y:S02]  /*146d0*/  SHFL.UP P6, R14, R13, R12, R11 ;  /* 0x0400000c0d0e7389 */ /* 0x0000a400000c000b */
[----:B012---:R-:W-:Y:S01]  /*146e0*/  ENDCOLLECTIVE ;  /* 0x000000000000791b */ /* 0x007fe20003800000 */
.L_x_3759:
[----:B------:R-:W-:Y:S05]  /*146f0*/  BSYNC B0 ;  /* 0x0000000000007941 */ /* 0x000fea0003800000 */
.L_x_3758:
        /* <DEDUP_REMOVED lines=8> */
.L_x_3760:
[----:B------:R-:W-:Y:S01]  /*14780*/  IMAD.MOV.U32 R12, RZ, RZ, 0x4 ;  /* 0x00000004ff0c7424 */ /* 0x000fe200078e00ff */
[----:B------:R-:W-:-:S05]  /*14790*/  SEL R2, R14, RZ, P2 ;  /* 0x000000ff0e027207 */ /* 0x000fca0001000000 */
[----:B------:R-:W-:-:S04]  /*147a0*/  IMAD.IADD R2, R13, 0x1, R2 ;  /* 0x000000010d027824 */ /* 0x000fc800078e0202 */
[----:B------:R-:W-:-:S07]  /*147b0*/  IMAD.MOV.U32 R13, RZ, RZ, R2 ;  /* 0x000000ffff0d7224 */ /* 0x000fce00078e0002 */
[----:B------:R-:W-:Y:S05]  /*147c0*/  WARPSYNC.COLLECTIVE R15, `(.L_x_3761) ;  /* 0x000000000f087348 */ /* 0x000fea0003c00000 */
[----:B------:R0:W1:Y:S02]  /*147d0*/  SHFL.UP P6, R14, R13, R12, R11 ;  /* 0x0400000c0d0e7389 */ /* 0x00006400000c000b */
[----:B01----:R-:W-:Y:S01]  /*147e0*/  ENDCOLLECTIVE ;  /* 0x000000000000791b */ /* 0x003fe20003800000 */
.L_x_3761:
[----:B------:R-:W-:Y:S01]  /*147f0*/  IMAD.MOV.U32 R12, RZ, RZ, 0x8 ;  /* 0x00000008ff0c7424 */ /* 0x000fe200078e00ff */
[----:B------:R-:W-:-:S05]  /*14800*/  SEL R3, R14, RZ, P3 ;  /* 0x000000ff0e037207 */ /* 0x000fca0001800000 */
[----:B------:R-:W-:-:S04]  /*14810*/  IMAD.IADD R3, R2, 0x1, R3 ;  /* 0x0000000102037824 */ /* 0x000fc800078e0203 */
[----:B------:R-:W-:-:S07]  /*14820*/  IMAD.MOV.U32 R13, RZ, RZ, R3 ;  /* 0x000000ffff0d7224 */ /* 0x000fce00078e0003 */
[----:B------:R-:W-:Y:S05]  /*14830*/  WARPSYNC.COLLECTIVE R15, `(.L_x_3762) ;  /* 0x000000000f087348 */ /* 0x000fea0003c00000 */
[----:B------:R0:W1:Y:S02]  /*14840*/  SHFL.UP P6, R14, R13, R12, R11 ;  /* 0x0400000c0d0e7389 */ /* 0x00006400000c000b */
[----:B01----:R-:W-:Y:S01]  /*14850*/  ENDCOLLECTIVE ;  /* 0x000000000000791b */ /* 0x003fe20003800000 */
.L_x_3762:
[----:B------:R-:W-:Y:S01]  /*14860*/  IMAD.MOV.U32 R12, RZ, RZ, 0x10 ;  /* 0x00000010ff0c7424 */ /* 0x000fe200078e00ff */
[----:B------:R-:W-:-:S05]  /*14870*/  SEL R14, R14, RZ, P4 ;  /* 0x000000ff0e0e7207 */ /* 0x000fca0002000000 */
[----:B------:R-:W-:-:S04]  /*14880*/  IMAD.IADD R5, R3, 0x1, R14 ;  /* 0x0000000103057824 */ /* 0x000fc800078e020e */
[----:B------:R-:W-:-:S07]  /*14890*/  IMAD.MOV.U32 R13, RZ, RZ, R5 ;  /* 0x000000ffff0d7224 */ /* 0x000fce00078e0005 */
[----:B------:R-:W-:Y:S05]  /*148a0*/  WARPSYNC.COLLECTIVE R15, `(.L_x_3763) ;  /* 0x000000000f087348 */ /* 0x000fea0003c00000 */
[----:B------:R0:W1:Y:S02]  /*148b0*/  SHFL.UP P6, R14, R13, R12, R11 ;  /* 0x0400000c0d0e7389 */ /* 0x00006400000c000b */
[----:B01----:R-:W-:Y:S01]  /*148c0*/  ENDCOLLECTIVE ;  /* 0x000000000000791b */ /* 0x003fe20003800000 */
.L_x_3763:
        /* <DEDUP_REMOVED lines=8> */
.L_x_3764:
[----:B------:R-:W-:Y:S05]  /*14950*/  BRA `(.L_x_3765) ;  /* 0xffffffc800a47947 */ /* 0x000fea000383ffff */
.L_x_3671:
[----:B------:R-:W-:Y:S01]  /*14960*/  BSSY B0, `(.L_x_3766) ;  /* 0x0000006000007945 */ /* 0x000fe20003800000 */
[----:B------:R-:W-:Y:S01]  /*14970*/  PLOP3.LUT P6, PT, P6, PT, PT, 0x8, 0x0 ;  /* 0x000000000000781c */ /* 0x000fe200037ce170 */
[----:B------:R-:W-:-:S12]  /*14980*/  IMAD.MOV.U32 R15, RZ, RZ, -0x1 ;  /* 0xffffffffff0f7424 */ /* 0x000fd800078e00ff */
[----:B01----:R-:W-:Y:S05]  /*14990*/  WARPSYNC.COLLECTIVE R15, `(.L_x_3767) ;  /* 0x000000000f087348 */ /* 0x003fea0003c00000 */
[----:B------:R-:W-:Y:S01]  /*149a0*/  VOTE.ANY R14, PT, P6 ;  /* 0x00000000000e7806 */ /* 0x000fe200030e0100 */
[----:B01----:R-:W-:Y:S06]  /*149b0*/  ENDCOLLECTIVE ;  /* 0x000000000000791b */ /* 0x003fec0003800000 */
.L_x_3767:
[----:B------:R-:W-:Y:S05]  /*149c0*/  BSYNC B0 ;  /* 0x0000000000007941 */ /* 0x000fea0003800000 */
.L_x_3766:
        /* <DEDUP_REMOVED lines=9> */
.L_x_3768:
[----:B------:R-:W-:Y:S02]  /*14a60*/  IMAD.MOV.U32 R13, RZ, RZ, R4 ;  /* 0x000000ffff0d7224 */ /* 0x000fe400078e0004 */
[----:B------:R-:W-:-:S07]  /*14a70*/  IMAD.MOV.U32 R7, RZ, RZ, R14 ;  /* 0x000000ffff077224 */ /* 0x000fce00078e000e */
[----:B------:R-:W-:Y:S05]  /*14a80*/  WARPSYNC.COLLECTIVE R15, `(.L_x_3769) ;  /* 0x000000000f087348 */ /* 0x000fea0003c00000 */
[----:B------:R0:W1:Y:S02]  /*14a90*/  SHFL.IDX P6, R14, R13, R12, R11 ;  /* 0x0000000c0d0e7389 */ /* 0x00006400000c000b */
[----:B01----:R-:W-:Y:S01]  /*14aa0*/  ENDCOLLECTIVE ;  /* 0x000000000000791b */ /* 0x003fe20003800000 */
.L_x_3769:
[----:B------:R-:W-:Y:S01]  /*14ab0*/  IMAD.MOV.U32 R4, RZ, RZ, R14 ;  /* 0x000000ffff047224 */ /* 0x000fe200078e000e */
[----:B------:R-:W-:Y:S06]  /*14ac0*/  BRA `(.L_x_3770) ;  /* 0xffffffc800847947 */ /* 0x000fec000383ffff */
.L_x_3673:
[----:B------:R-:W-:Y:S01]  /*14ad0*/  BSSY B0, `(.L_x_3771) ;  /* 0x0000007000007945 */ /* 0x000fe20003800000 */
[----:B------:R-:W-:Y:S02]  /*14ae0*/  IMAD.MOV.U32 R13, RZ, RZ, R3 ;  /* 0x000000ffff0d7224 */ /* 0x000fe400078e0003 */
[----:B------:R-:W-:Y:S02]  /*14af0*/  IMAD.MOV.U32 R11, RZ, RZ, 0x1f ;  /* 0x0000001fff0b7424 */ /* 0x000fe400078e00ff */
[----:B------:R-:W-:-:S07]  /*14b00*/  IMAD.MOV.U32 R15, RZ, RZ, -0x1 ;  /* 0xffffffffff0f7424 */ /* 0x000fce00078e00ff */
[----:B01234-:R-:W-:Y:S05]  /*14b10*/  WARPSYNC.COLLECTIVE R15, `(.L_x_3772) ;  /* 0x000000000f087348 */ /* 0x01ffea0003c00000 */
[----:B------:R0:W0:Y:S02]  /*14b20*/  SHFL.IDX P6, R14, R13, R12, R11 ;  /* 0x0000000c0d0e7389 */ /* 0x00002400000c000b */
[----:B01234-:R-:W-:Y:S01]  /*14b30*/  ENDCOLLECTIVE ;  /* 0x000000000000791b */ /* 0x01ffe20003800000 */
.L_x_3772:
[----:B------:R-:W-:Y:S05]  /*14b40*/  BSYNC B0 ;  /* 0x0000000000007941 */ /* 0x000fea0003800000 */
.L_x_3771:
[----:B------:R-:W-:Y:S01]  /*14b50*/  IMAD.MOV.U32 R24, RZ, RZ, R14 ;  /* 0x000000ffff187224 */ /* 0x000fe200078e000e */
[----:B------:R-:W-:Y:S06]  /*14b60*/  BRA `(.L_x_3672) ;  /* 0xffffffc800747947 */ /* 0x000fec000383ffff */
.L_x_3677:
[----:B0-----:R0:W1:Y:S02]  /*14b70*/  SYNCS.PHASECHK.TRANS64.TRYWAIT P0, [R7+URZ+0x28c20], R0 ;  /* 0x028c2000070075a7 */ /* 0x001064000800017f */
[----:B-1----:R-:W-:Y:S05]  /*14b80*/  @!P0 NANOSLEEP.SYNCS 0x989680 ;  /* 0x009896800000895d */ /* 0x002fea0003900000 */
[----:B------:R-:W1:Y:S02]  /*14b90*/  @!P0 SYNCS.PHASECHK.TRANS64 P0, [R7+URZ+0x28c20], R0 ;  /* 0x028c2000070085a7 */ /* 0x000e64000800007f */
[----:B-1----:R-:W-:Y:S05]  /*14ba0*/  @!P0 BRA `(.L_x_3677) ;  /* 0xfffffffc00f08947 */ /* 0x002fea000383ffff */
[----:B------:R-:W-:Y:S05]  /*14bb0*/  BRA `(.L_x_3773) ;  /* 0xffffffcc00cc7947 */ /* 0x000fea000383ffff */
.L_x_3678:
        /* <DEDUP_REMOVED lines=8> */
[----:B0-234-:R-:W-:Y:S05]  /*14c40*/  WARPSYNC.COLLECTIVE R15, `(.L_x_3775) ;  /* 0x000000000f087348 */ /* 0x01dfea0003c00000 */
[----:B------:R1:W0:Y:S02]  /*14c50*/  SHFL.IDX P6, R14, R13, R12, R11 ;  /* 0x0000000c0d0e7389 */ /* 0x00022400000c000b */
[----:B01234-:R-:W-:Y:S01]  /*14c60*/  ENDCOLLECTIVE ;  /* 0x000000000000791b */ /* 0x01ffe20003800000 */
.L_x_3775:
[----:B------:R-:W-:Y:S05]  /*14c70*/  BSYNC B0 ;  /* 0x0000000000007941 */ /* 0x000fea0003800000 */
.L_x_3774:
[----:B------:R-:W-:Y:S05]  /*14c80*/  BRA `(.L_x_3776) ;  /* 0xffffffcc00b47947 */ /* 0x000fea000383ffff */
.L_x_3681:
[----:B------:R-:W-:Y:S01]  /*14c90*/  BSSY B1, `(.L_x_3777) ;  /* 0x0000006000017945 */ /* 0x000fe20003800000 */
[----:B------:R-:W-:-:S07]  /*14ca0*/  IMAD.MOV.U32 R15, RZ, RZ, -0x1 ;  /* 0xffffffffff0f7424 */ /* 0x000fce00078e00ff */
[----:B0-234-:R-:W-:Y:S05]  /*14cb0*/  WARPSYNC.COLLECTIVE R15, `(.L_x_3778) ;  /* 0x000000000f0c7348 */ /* 0x01dfea0003c00000 */
[----:B------:R-:W-:Y:S02]  /*14cc0*/  ELECT P6, UR62, PT ;  /* 0x00000000003e782f */ /* 0x000fe400038c0000 */
[----:B------:R-:W-:Y:S01]  /*14cd0*/  MOV R14, UR62 ;  /* 0x0000003e000e7c02 */ /* 0x000fe20008000f00 */
[----:B0-234-:R-:W-:Y:S10]  /*14ce0*/  ENDCOLLECTIVE ;  /* 0x000000000000791b */ /* 0x01dff40003800000 */
.L_x_3778:
[----:B------:R-:W-:Y:S05]  /*14cf0*/  BSYNC B1 ;  /* 0x0000000000017941 */ /* 0x000fea0003800000 */
.L_x_3777:
[----:B------:R-:W-:Y:S05]  /*14d00*/  BRA `(.L_x_3779) ;  /* 0xffffffcc00ac7947 */ /* 0x000fea000383ffff */
.L_x_3683:
[----:B0-----:R0:W1:Y:S02]  /*14d10*/  SYNCS.PHASECHK.TRANS64.TRYWAIT P1, [R5+URZ+0x28c40], R0 ;  /* 0x028c4000050075a7 */ /* 0x001064000802017f */
[----:B-1----:R-:W-:Y:S05]  /*14d20*/  @!P1 NANOSLEEP.SYNCS 0x989680 ;  /* 0x009896800000995d */ /* 0x002fea0003900000 */
[----:B------:R-:W1:Y:S02]  /*14d30*/  @!P1 SYNCS.PHASECHK.TRANS64 P1, [R5+URZ+0x28c40], R0 ;  /* 0x028c4000050095a7 */ /* 0x000e64000802007f */
[----:B-1----:R-:W-:Y:S05]  /*14d40*/  @!P1 BRA `(.L_x_3683) ;  /* 0xfffffffc00f09947 */ /* 0x002fea000383ffff */
[----:B------:R-:W-:Y:S05]  /*14d50*/  BRA `(.L_x_3780) ;  /* 0xffffffcc00cc7947 */ /* 0x000fea000383ffff */
.L_x_3685:
[----:B-1----:R1:W0:Y:S02]  /*14d60*/  SYNCS.PHASECHK.TRANS64.TRYWAIT P1, [R3+URZ+0x28c40], R2 ;  /* 0x028c4002030075a7 */ /* 0x002224000802017f */
[----:B0-----:R-:W-:Y:S05]  /*14d70*/  @!P1 NANOSLEEP.SYNCS 0x989680 ;  /* 0x009896800000995d */ /* 0x001fea0003900000 */
[----:B------:R-:W0:Y:S02]  /*14d80*/  @!P1 SYNCS.PHASECHK.TRANS64 P1, [R3+URZ+0x28c40], R2 ;  /* 0x028c4002030095a7 */ /* 0x000e24000802007f */
[----:B0-----:R-:W-:Y:S05]  /*14d90*/  @!P1 BRA `(.L_x_3685) ;  /* 0xfffffffc00f09947 */ /* 0x001fea000383ffff */
[----:B------:R-:W-:Y:S05]  /*14da0*/  BRA `(.L_x_3781) ;  /* 0xffffffcc00d87947 */ /* 0x000fea000383ffff */
.L_x_3687:
[----:B------:R0:W0:Y:S02]  /*14db0*/  SYNCS.PHASECHK.TRANS64.TRYWAIT P1, [R5+URZ+0x28c60], R0 ;  /* 0x028c6000050075a7 */ /* 0x000024000802017f */
[----:B0-----:R-:W-:Y:S05]  /*14dc0*/  @!P1 NANOSLEEP.SYNCS 0x989680 ;  /* 0x009896800000995d */ /* 0x001fea0003900000 */
[----:B------:R-:W0:Y:S02]  /*14dd0*/  @!P1 SYNCS.PHASECHK.TRANS64 P1, [R5+URZ+0x28c60], R0 ;  /* 0x028c6000050095a7 */ /* 0x000e24000802007f */
[----:B0-----:R-:W-:Y:S05]  /*14de0*/  @!P1 BRA `(.L_x_3687) ;  /* 0xfffffffc00f09947 */ /* 0x001fea000383ffff */
[----:B------:R-:W-:Y:S05]  /*14df0*/  BRA `(.L_x_3782) ;  /* 0xffffffcc00d47947 */ /* 0x000fea000383ffff */
.L_x_3783:
        /* <DEDUP_REMOVED lines=16> */
.L_x_15641:


//--------------------- .text._ZN7cutlass13device_kernelIN5flash11enable_sm90INS1_16FlashAttnFwdSm90INS1_25CollectiveMainloopFwdSm90ILi2EN4cute5tupleIJNS5_1CILi1EEES8_S8_EEENS6_IJNS7_ILi64EEESA_SA_EEELi512ENS_6half_tEfNS_4arch4Sm90ELb0ELb0ELb0ELb1ELb1ELb1ELb0ELb0ELb0ELb1ELb1ELb0EEENS1_21CollectiveEpilogueFwdINS6_IJSA_NS7_ILi512EEESA_EEES9_SC_SE_Li256ELb1ELb1ELb1ELb0EEENS1_36VarlenDynamicPersistentTileSchedulerILi64ELi64ELi256ELi128ELb1ELb1ELb1ELb0ELb1ELb1EEEEEEEEEvNT_6ParamsE --------------------------
	.section	.text._ZN7cutlass13device_kernelIN5flash11enable_sm90INS1_16FlashAttnFwdSm90INS1_25CollectiveMainloopFwdSm90ILi2EN4cute5tupleIJNS5_1CILi1EEES8_S8_EEENS6_IJNS7_ILi64EEESA_SA_EEELi512ENS_6half_tEfNS_4arch4Sm90ELb0ELb0ELb0ELb1ELb1ELb1ELb0ELb0ELb0ELb1ELb1ELb0EEENS1_21CollectiveEpilogueFwdINS6_IJSA_NS7_ILi512EEESA_EEES9_SC_SE_Li256ELb1ELb1ELb1ELb0EEENS1_36VarlenDynamicPersistentTileSchedulerILi64ELi64ELi256ELi128ELb1ELb1ELb1ELb0ELb1ELb1EEEEEEEEEvNT_6ParamsE,"ax",@progbits
	.align	128
.text._ZN7cutlass13device_kernelIN5flash11enable_sm90INS1_16FlashAttnFwdSm90INS1_25CollectiveMainloopFwdSm90ILi2EN4cute5tupleIJNS5_1CILi1EEES8_S8_EEENS6_IJNS7_ILi64EEESA_SA_EEELi512ENS_6half_tEfNS_4arch4Sm90ELb0ELb0ELb0ELb1ELb1ELb1ELb0ELb0ELb0ELb1ELb1ELb0EEENS1_21CollectiveEpilogueFwdINS6_IJSA_NS7_ILi512EEESA_EEES9_SC_SE_Li256ELb1ELb1ELb1ELb0EEENS1_36VarlenDynamicPersistentTileSchedulerILi64ELi64ELi256ELi128ELb1ELb1ELb1ELb0ELb1ELb1EEEEEEEEEvNT_6ParamsE:
        .type           _ZN7cutlass13device_kernelIN5flash11enable_sm90INS1_16FlashAttnFwdSm90INS1_25CollectiveMainloopFwdSm90ILi2EN4cute5tupleIJNS5_1CILi1EEES8_S8_EEENS6_IJNS7_ILi64EEESA_SA_EEELi512ENS_6half_tEfNS_4arch4Sm90ELb0ELb0ELb0ELb1ELb1ELb1ELb0ELb0ELb0ELb1ELb1ELb0EEENS1_21CollectiveEpilogueFwdINS6_IJSA_NS7_ILi512EEESA_EEES9_SC_SE_Li256ELb1ELb1ELb1ELb0EEENS1_36VarlenDynamicPersistentTileSchedulerILi64ELi64ELi256ELi128ELb1ELb1ELb1ELb0ELb1ELb1EEEEEEEEEvNT_6ParamsE,@function
        .size           _ZN7cutlass13device_kernelIN5flash11enable_sm90INS1_16FlashAttnFwdSm90INS1_25CollectiveMainloopFwdSm90ILi2EN4cute5tupleIJNS5_1CILi1EEES8_S8_EEENS6_IJNS7_ILi64EEESA_SA_EEELi512ENS_6half_tEfNS_4arch4Sm90ELb0ELb0ELb0ELb1ELb1ELb1ELb0ELb0ELb0ELb1ELb1ELb0EEENS1_21CollectiveEpilogueFwdINS6_IJSA_NS7_ILi512EEESA_EEES9_SC_SE_Li256ELb1ELb1ELb1ELb0EEENS1_36VarlenDynamicPersistentTileSchedulerILi64ELi64ELi256ELi128ELb1ELb1ELb1ELb0ELb1ELb1EEEEEEEEEvNT_6ParamsE,(.L_x_15642 - _ZN7cutlass13device_kernelIN5flash11enable_sm90INS1_16FlashAttnFwdSm90INS1_25CollectiveMainloopFwdSm90ILi2EN4cute5tupleIJNS5_1CILi1EEES8_S8_EEENS6_IJNS7_ILi64EEESA_SA_EEELi512ENS_6half_tEfNS_4arch4Sm90ELb0ELb0ELb0ELb1ELb1ELb1ELb0ELb0ELb0ELb1ELb1ELb0EEENS1_21CollectiveEpilogueFwdINS6_IJSA_NS7_ILi512EEESA_EEES9_SC_SE_Li256ELb1ELb1ELb1ELb0EEENS1_36VarlenDynamicPersistentTileSchedulerILi64ELi64ELi256ELi128ELb1ELb1ELb1ELb0ELb1ELb1EEEEEEEEEvNT_6ParamsE)
        .other          _ZN7cutlass13device_kernelIN5flash11enable_sm90INS1_16FlashAttnFwdSm90INS1_25CollectiveMainloopFwdSm90ILi2EN4cute5tupleIJNS5_1CILi1EEES8_S8_EEENS6_IJNS7_ILi64EEESA_SA_EEELi512ENS_6half_tEfNS_4arch4Sm90ELb0ELb0ELb0ELb1ELb1ELb1ELb0ELb0ELb0ELb1ELb1ELb0EEENS1_21CollectiveEpilogueFwdINS6_IJSA_NS7_ILi512EEESA_EEES9_SC_SE_Li256ELb1ELb1ELb1ELb0EEENS1_36VarlenDynamicPersistentTileSchedulerILi64ELi64ELi256ELi128ELb1ELb1ELb1ELb0ELb1ELb1EEEEEEEEEvNT_6ParamsE,@"STO_CUDA_ENTRY STV_DEFAULT"
_ZN7cutlass13device_kernelIN5flash11enable_sm90INS1_16FlashAttnFwdSm90INS1_25CollectiveMainloopFwdSm90ILi2EN4cute5tupleIJNS5_1CILi1EEES8_S8_EEENS6_IJNS7_ILi64EEESA_SA_EEELi512ENS_6half_tEfNS_4arch4Sm90ELb0ELb0ELb0ELb1ELb1ELb1ELb0ELb0ELb0ELb1ELb1ELb0EEENS1_21CollectiveEpilogueFwdINS6_IJSA_NS7_ILi512EEESA_EEES9_SC_SE_Li256ELb1ELb1ELb1ELb0EEENS1_36VarlenDynamicPersistentTileSchedulerILi64ELi64ELi256ELi128ELb1ELb1ELb1ELb0ELb1ELb1EEEEEEEEEvNT_6ParamsE:
        /* <DEDUP_REMOVED lines=18> */
.L_x_3785:
[----:B------:R-:W-:Y:S05]  /*0120*/  BSYNC B0 ;  /* 0x0000000000007941 */ /* 0x000fea0003800000 */
.L_x_3784:
        /* <DEDUP_REMOVED lines=32> */
[----:B0-----:R3:W4:Y:S01]  /*0330*/  SYNCS.EXCH.64 URZ, [UR6+0x28c30], UR4 ;  /* 0x028c3004063f75b2 */ /* 0x0017220008000100 */
[----:B------:R3:W0:Y:S01]  /*0340*/  SYNCS.EXCH.64 URZ, [UR6+0x28c40], UR4 ;  /* 0x028c4004063f75b2 */ /* 0x0006220008000100 */
[----:B------:R3:W0:Y:S01]  /*0350*/  SYNCS.EXCH.64 URZ, [UR6+0x28c38], UR4 ;  /* 0x028c3804063f75b2 */ /* 0x0006220008000100 */
[----:B------:R3:W0:Y:S02]  /*0360*/  SYNCS.EXCH.64 URZ, [UR6+0x28c48], UR4 ;  /* 0x028c4804063f75b2 */ /* 0x0006240008000100 */
[----:B---3--:R-:W-:Y:S01]  /*0370*/  NOP ;  /* 0x0000000000007918 */ /* 0x008fe20000000000 */
.L_x_3786:
        /* <DEDUP_REMOVED lines=22> */
.L_x_3787:
        /* <DEDUP_REMOVED lines=18> */
.L_x_3788:
        /* <DEDUP_REMOVED lines=22> */
.L_x_3789:
        /* <DEDUP_REMOVED lines=22> */
.L_x_3790:
        /* <DEDUP_REMOVED lines=8> */
.L_x_3793:
[----:B------:R-:W-:-:S08]  /*0940*/  NOP ;  /* 0x0000000000007918 */ /* 0x000fd00000000000 */
[----:B------:R-:W0:Y:S02]  /*0950*/  USETMAXREG.TRY_ALLOC.CTAPOOL UP0, 0xe8 ;  /* 0x000000e8000079c8 */ /* 0x000e240008000600 */
[----:B0-----:R-:W-:-:S13]  /*0960*/  PLOP3.LUT P0, PT, PT, PT, UP0, 0x80, 0x0 ;  /* 0x000000000000781c */ /* 0x001fda0003f0f008 */
[----:B------:R-:W-:Y:S05]  /*0970*/  @!P0 BRA `(.L_x_3793) ;  /* 0xfffffffc00f08947 */ /* 0x000fea000383ffff */
[----:B------:R-:W-:Y:S01]  /*0980*/  ISETP.NE.AND P0, PT, R3, 0x1, PT ;  /* 0x000000010300780c */ /* 0x000fe20003f05270 */
[----:B------:R-:W0:Y:S01]  /*0990*/  S2UR UR4, SR_CgaCtaId ;  /* 0x00000000000479c3 */ /* 0x000e220000008800 */
[----:B------:R-:W-:-:S11]  /*09a0*/  MOV R3, 0x400 ;  /* 0x0000040000037802 */ /* 0x000fd60000000f00 */
[----:B------:R-:W-:Y:S06]  /*09b0*/  @!P0 BAR.ARV 0x8, 0x100 ;  /* 0x0204000000008b1d */ /* 0x000fec0000002000 */
[----:B------:R-:W-:Y:S01]  /*09c0*/  ISETP.GE.U32.AND P0, PT, R0, 0x100, PT ;  /* 0x000001000000780c */ /* 0x000fe20003f06070 */
[----:B0-----:R-:W-:Y:S01]  /*09d0*/  IMAD.U32 R190, RZ, RZ, UR4 ;  /* 0x00000004ffbe7e24 */ /* 0x001fe2000f8e00ff */
[----:B------:R-:W-:-:S04]  /*09e0*/  ULDC UR4, c[0x0][0xc3c] ;  /* 0x00030f0000047ab9 */ /* 0x000fc80000000800 */
[----:B------:R-:W-:-:S07]  /*09f0*/  LEA R2, R190, R3, 0x18 ;  /* 0x00000003be027211 */ /* 0x000fce00078ec0ff */
[----:B------:R-:W-:Y:S08]  /*0a00*/  @P0 BAR.ARV 0xf, 0x100 ;  /* 0x03c4000000000b1d */ /* 0x000ff00000002000 */
[----:B------:R-:W-:Y:S06]  /*0a10*/  BAR.SYNC.DEFER_BLOCKING 0x5, 0x180 ;  /* 0x0146000000007b1d */ /* 0x000fec0000010000 */
[----:B------:R-:W0:Y:S02]  /*0a20*/  LDS.128 R152, [R2+0x28cd0] ;  /* 0x028cd00002987984 */ /* 0x000e240000000c00 */
[----:B------:R-:W-:Y:S06]  /*0a30*/  BAR.ARV 0x4, 0x180 ;  /* 0x0106000000007b1d */ /* 0x000fec0000002000 */
[----:B0-----:R-:W-:-:S13]  /*0a40*/  ISETP.GE.AND P0, PT, R155, UR4, PT ;  /* 0x000000049b007c0c */ /* 0x001fda000bf06270 */
[----:B------:R-:W-:Y:S05]  /*0a50*/  @P0 BRA `(.L_x_3794) ;  /* 0x0000019800400947 */ /* 0x000fea0003800000 */
[----:B------:R-:W-:Y:S01]  /*0a60*/  VIADD R0, R0, 0xffffff80 ;  /* 0xffffff8000007836 */ /* 0x000fe20000000000 */
[----:B------:R-:W-:Y:S01]  /*0a70*/  ULOP3.LUT UR37, UR36, 0x1, URZ, 0xfc, !UPT ;  /* 0x0000000124257892 */ /* 0x000fe2000f8efc3f */
[----:B------:R-:W-:Y:S02]  /*0a80*/  IMAD.MOV.U32 R201, RZ, RZ, 0x20 ;  /* 0x00000020ffc97424 */ /* 0x000fe400078e00ff */
[----:B------:R-:W-:Y:S01]  /*0a90*/  IMAD.MOV.U32 R23, RZ, RZ, RZ ;  /* 0x000000ffff177224 */ /* 0x000fe200078e00ff */
[----:B------:R-:W-:Y:S01]  /*0aa0*/  SHF.R.S32.HI R3, RZ, 0x1f, R0 ;  /* 0x0000001fff037819 */ /* 0x000fe20000011400 */
[----:B------:R-:W-:Y:S02]  /*0ab0*/  IMAD.MOV.U32 R188, RZ, RZ, RZ ;  /* 0x000000ffffbc7224 */ /* 0x000fe400078e00ff */
[----:B------:R-:W-:Y:S01]  /*0ac0*/  IMAD.MOV.U32 R185, RZ, RZ, RZ ;  /* 0x000000ffffb97224 */ /* 0x000fe200078e00ff */
[CC--:B------:R-:W-:Y:S01]  /*0ad0*/  LEA.HI R4, R3.reuse, R0.reuse, RZ, 0x7 ;  /* 0x0000000003047211 */ /* 0x0c0fe200078f38ff */
[----:B------:R-:W-:Y:S01]  /*0ae0*/  IMAD.MOV.U32 R19, RZ, RZ, RZ ;  /* 0x000000ffff137224 */ /* 0x000fe200078e00ff */
[----:B------:R-:W-:-:S02]  /*0af0*/  LEA.HI R5, R3, R0, RZ, 0x4 ;  /* 0x0000000003057211 */ /* 0x000fc400078f20ff */
[CC--:B------:R-:W-:Y:S02]  /*0b00*/  LEA.HI R6, R3.reuse, R0.reuse, RZ, 0x5 ;  /* 0x0000000003067211 */ /* 0x0c0fe400078f28ff */
[CC--:B------:R-:W-:Y:S02]  /*0b10*/  LEA.HI R14, R3.reuse, R0.reuse, RZ, 0x2 ;  /* 0x00000000030e7211 */ /* 0x0c0fe400078f10ff */
[----:B------:R-:W-:Y:S02]  /*0b20*/  LEA.HI R8, R3, R0, RZ, 0x3 ;  /* 0x0000000003087211 */ /* 0x000fe400078f18ff */
[----:B------:R-:W-:Y:S02]  /*0b30*/  LOP3.LUT R3, R4, 0xffffff80, RZ, 0xc0, !PT ;  /* 0xffffff8004037812 */ /* 0x000fe400078ec0ff */
[C---:B------:R-:W-:Y:S02]  /*0b40*/  LOP3.LUT R7, R5.reuse, 0xfffffff0, RZ, 0xc0, !PT ;  /* 0xfffffff005077812 */ /* 0x040fe400078ec0ff */
[----:B------:R-:W-:Y:S01]  /*0b50*/  LOP3.LUT R9, R14, 0xfffffffc, RZ, 0xc0, !PT ;  /* 0xfffffffc0e097812 */ /* 0x000fe200078ec0ff */
[----:B------:R-:W-:Y:S01]  /*0b60*/  IMAD.IADD R3, R0, 0x1, -R3 ;  /* 0x0000000100037824 */ /* 0x000fe200078e0a03 */
[----:B------:R-:W-:Y:S01]  /*0b70*/  LOP3.LUT R11, R8, 0xfffffff8, RZ, 0xc0, !PT ;  /* 0xfffffff8080b7812 */ /* 0x000fe200078ec0ff */
[C---:B------:R-:W-:Y:S01]  /*0b80*/  IMAD.IADD R8, R0.reuse, 0x1, -R7 ;  /* 0x0000000100087824 */ /* 0x040fe200078e0a07 */
[----:B------:R-:W-:Y:S01]  /*0b90*/  SHF.R.S32.HI R10, RZ, 0x4, R5 ;  /* 0x00000004ff0a7819 */ /* 0x000fe20000011405 */
[C---:B------:R-:W-:Y:S01]  /*0ba0*/  IMAD.IADD R186, R0.reuse, 0x1, -R9 ;  /* 0x0000000100ba7824 */ /* 0x040fe200078e0a09 */
[--C-:B------:R-:W-:Y:S01]  /*0bb0*/  SHF.R.S32.HI R198, RZ, 0x5, R6.reuse ;  /* 0x00000005ffc67819 */ /* 0x100fe20000011406 */
[----:B------:R-:W-:Y:S01]  /*0bc0*/  IMAD.IADD R192, R0, 0x1, -R11 ;  /* 0x0000000100c07824 */ /* 0x000fe200078e0a0b */
[----:B------:R-:W-:Y:S01]  /*0bd0*/  SHF.R.S32.HI R0, RZ, 0x1f, R3 ;  /* 0x0000001fff007819 */ /* 0x000fe20000011403 */
[----:B------:R-:W-:Y:S01]  /*0be0*/  IMAD.SHL.U32 R16, R186, 0x8, RZ ;  /* 0x00000008ba107824 */ /* 0x000fe200078e00ff */
[----:B------:R-:W-:Y:S01]  /*0bf0*/  SHF.R.S32.HI R11, RZ, 0x1f, R6 ;  /* 0x0000001fff0b7819 */ /* 0x000fe20000011406 */
[----:B------:R-:W-:Y:S01]  /*0c00*/  IMAD.SHL.U32 R192, R192, 0x8, RZ ;  /* 0x00000008c0c07824 */ /* 0x000fe200078e00ff */
[----:B------:R-:W-:Y:S01]  /*0c10*/  SHF.R.S32.HI R7, RZ, 0x1f, R8 ;  /* 0x0000001fff077819 */ /* 0x000fe20000011408 */
[C---:B------:R-:W-:Y:S01]  /*0c20*/  VIADD R214, R16.reuse, 0xa0 ;  /* 0x000000a010d67836 */ /* 0x040fe20000000000 */
[----:B------:R-:W-:Y:S01]  /*0c30*/  LEA.HI R6, R5, R10, RZ, 0x1 ;  /* 0x0000000a05067211 */ /* 0x000fe200078f08ff */
[----:B------:R-:W-:Y:S01]  /*0c40*/  VIADD R207, R16, 0x160 ;  /* 0x0000016010cf7836 */ /* 0x000fe20000000000 */
[-C--:B------:R-:W-:Y:S01]  /*0c50*/  LEA.HI R5, R0, R3.reuse, RZ, 0x2 ;  /* 0x0000000300057211 */ /* 0x080fe200078f10ff */
[C---:B------:R-:W-:Y:S01]  /*0c60*/  VIADD R213, R16.reuse, 0xc0 ;  /* 0x000000c010d57836 */ /* 0x040fe20000000000 */
[----:B------:R-:W-:Y:S01]  /*0c70*/  LEA.HI R12, R11, R198, RZ, 0x2 ;  /* 0x000000c60b0c7211 */ /* 0x000fe200078f10ff */
[C---:B------:R-:W-:Y:S01]  /*0c80*/  VIADD R206, R16.reuse, 0x180 ;  /* 0x0000018010ce7836 */ /* 0x040fe20000000000 */
[----:B------:R-:W-:Y:S01]  /*0c90*/  LEA.HI R9, R7, R8, RZ, 0x3 ;  /* 0x0000000807097211 */ /* 0x000fe200078f18ff */
[----:B------:R-:W-:Y:S01]  /*0ca0*/  VIADD R215, R16, 0x80 ;  /* 0x0000008010d77836 */ /* 0x000fe20000000000 */
[----:B------:R-:W-:Y:S01]  /*0cb0*/  LOP3.LUT R13, R6, 0x1ffffffe, RZ, 0xc0, !PT ;  /* 0x1ffffffe060d7812 */ /* 0x000fe200078ec0ff */
[C---:B------:R-:W-:Y:S01]  /*0cc0*/  VIADD R205, R16.reuse, 0x1a0 ;  /* 0x000001a010cd7836 */ /* 0x040fe20000000000 */
[--C-:B------:R-:W-:Y:S01]  /*0cd0*/  SHF.R.S32.HI R6, RZ, 0x2, R5.reuse ;  /* 0x00000002ff067819 */ /* 0x100fe20000011405 */
[----:B------:R-:W-:Y:S01]  /*0ce0*/  VIADD R204, R16, 0x1c0 ;  /* 0x000001c010cc7836 */ /* 0x000fe20000000000 */
[----:B------:R-:W-:Y:S01]  /*0cf0*/  SHF.R.S32.HI R7, RZ, 0x1f, R5 ;  /* 0x0000001fff077819 */ /* 0x000fe20000011405 */
[----:B------:R-:W-:Y:S01]  /*0d00*/  IMAD.IADD R13, R10, 0x1, -R13 ;  /* 0x000000010a0d7824 */ /* 0x000fe200078e0a0d */
[----:B------:R-:W-:Y:S01]  /*0d10*/  SHF.R.S32.HI R18, RZ, 0x7, R4 ;  /* 0x00000007ff127819 */ /* 0x000fe20000011404 */
[----:B------:R-:W-:Y:S01]  /*0d20*/  VIADD R203, R16, 0x1e0 ;  /* 0x000001e010cb7836 */ /* 0x000fe20000000000 */
[----:B------:R-:W-:Y:S01]  /*0d30*/  LOP3.LUT R15, R12, 0x3ffffc, RZ, 0xc0, !PT ;  /* 0x003ffffc0c0f7812 */ /* 0x000fe200078ec0ff */
[----:B------:R-:W-:Y:S01]  /*0d40*/  IMAD.SHL.U32 R13, R13, 0x8, RZ ;  /* 0x000000080d0d7824 */ /* 0x000fe200078e00ff */
[----:B------:R-:W-:Y:S01]  /*0d50*/  LEA.HI R7, R7, R6, RZ, 0x3 ;  /* 0x0000000607077211 */ /* 0x000fe200078f18ff */
[----:B------:R-:W-:Y:S01]  /*0d60*/  IMAD R12, R18, 0x100, R8 ;  /* 0x00000100120c7824 */ /* 0x000fe200078e0208 */
[----:B------:R-:W-:Y:S01]  /*0d70*/  LEA.HI R0, R0, R3, RZ, 0x5 ;  /* 0x0000000300007211 */ /* 0x000fe200078f28ff */
[----:B------:R-:W-:Y:S01]  /*0d80*/  IMAD.IADD R15, R198, 0x1, -R15 ;  /* 0x00000001c60f7824 */ /* 0x000fe200078e0a0f */
[----:B------:R-:W-:Y:S01]  /*0d90*/  LOP3.LUT R7, R7, 0xfffffff8, RZ, 0xc0, !PT ;  /* 0xfffffff807077812 */ /* 0x000fe200078ec0ff */
[----:B------:R-:W-:Y:S01]  /*0da0*/  STL [R1+0x44], R18 ;  /* 0x0000441201007387 */ /* 0x000fe20000100800 */
[----:B------:R-:W-:Y:S01]  /*0db0*/  SHF.R.S32.HI R0, RZ, 0x5, R0 ;  /* 0x00000005ff007819 */ /* 0x000fe20000011400 */
[----:B------:R-:W-:Y:S01]  /*0dc0*/  IMAD R12, R15, 0x10, R12 ;  /* 0x000000100f0c7824 */ /* 0x000fe200078e020c */
[----:B------:R-:W-:Y:S01]  /*0dd0*/  LOP3.LUT R11, R9, 0xfffffff8, RZ, 0xc0, !PT ;  /* 0xfffffff8090b7812 */ /* 0x000fe200078ec0ff */
[----:B------:R-:W-:Y:S01]  /*0de0*/  IMAD.IADD R7, R6, 0x1, -R7 ;  /* 0x0000000106077824 */ /* 0x000fe200078e0a07 */
[--C-:B------:R-:W-:Y:S01]  /*0df0*/  SHF.R.S32.HI R189, RZ, 0x2, R14.reuse ;  /* 0x00000002ffbd7819 */ /* 0x100fe2000001140e */
[----:B------:R-:W-:Y:S01]  /*0e00*/  IMAD.U32 R6, R12, 0x40, R13 ;  /* 0x000000400c067824 */ /* 0x000fe200078e000d */
[----:B------:R-:W-:Y:S01]  /*0e10*/  LEA.HI R4, R4, R18, RZ, 0x1 ;  /* 0x0000001204047211 */ /* 0x000fe200078f08ff */
[----:B------:R-:W-:Y:S01]  /*0e20*/  IMAD R195, R0, 0x10, R7 ;  /* 0x0000001000c37824 */ /* 0x000fe200078e0207 */
[----:B------:R-:W-:Y:S01]  /*0e30*/  LEA.HI R0, R186, R186, RZ, 0x1 ;  /* 0x000000baba007211 */ /* 0x000fe200078f08ff */
[----:B------:R-:W-:Y:S01]  /*0e40*/  IMAD.IADD R11, R8, 0x1, -R11 ;  /* 0x00000001080b7824 */ /* 0x000fe200078e0a0b */
[----:B------:R0:W-:Y:S01]  /*0e50*/  STL [R1+0x5c], R6 ;  /* 0x00005c0601007387 */ /* 0x0001e20000100800 */
[----:B------:R-:W-:Y:S01]  /*0e60*/  VIADD R7, R189, 0x20 ;  /* 0x00000020bd077836 */ /* 0x000fe20000000000 */
[----:B------:R-:W-:Y:S01]  /*0e70*/  LOP3.LUT R4, R4, 0xfffffe, RZ, 0xc0, !PT ;  /* 0x00fffffe04047812 */ /* 0x000fe200078ec0ff */
[----:B------:R-:W-:Y:S01]  /*0e80*/  IMAD.SHL.U32 R8, R11, 0x40, RZ ;  /* 0x000000400b087824 */ /* 0x000fe200078e00ff */
[----:B------:R-:W-:Y:S01]  /*0e90*/  SHF.R.S32.HI R14, RZ, 0x1f, R14 ;  /* 0x0000001fff0e7819 */ /* 0x000fe2000001140e */
[----:B------:R-:W-:Y:S01]  /*0ea0*/  IMAD.SHL.U32 R9, R9, 0x40, RZ ;  /* 0x0000004009097824 */ /* 0x000fe200078e00ff */
[----:B------:R-:W-:Y:S01]  /*0eb0*/  SHF.R.S32.HI R10, RZ, 0x1f, R207 ;  /* 0x0000001fff0a7819 */ /* 0x000fe200000114cf */
[----:B------:R-:W-:Y:S01]  /*0ec0*/  IMAD.IADD R4, R18, 0x1, -R4 ;  /* 0x0000000112047824 */ /* 0x000fe200078e0a04 */
[----:B------:R-:W-:Y:S01]  /*0ed0*/  LOP3.LUT R8, R8, 0x1c0, RZ, 0xc0, !PT ;  /* 0x000001c008087812 */ /* 0x000fe200078ec0ff */
[----:B------:R-:W-:Y:S01]  /*0ee0*/  STL [R1+0x3c], RZ ;  /* 0x00003cff01007387 */ /* 0x000fe20000100800 */
[----:B0-----:R-:W-:Y:S01]  /*0ef0*/  LOP3.LUT R6, R5, 0x7ffffffc, RZ, 0xc0, !PT ;  /* 0x7ffffffc05067812 */ /* 0x001fe200078ec0ff */
[----:B------:R-:W-:Y:S01]  /*0f00*/  IMAD.SHL.U32 R18, R4, 0x100, RZ ;  /* 0x0000010004127824 */ /* 0x000fe200078e00ff */
[----:B------:R-:W-:Y:S01]  /*0f10*/  SHF.R.S32.HI R5, RZ, 0x1f, R7 ;  /* 0x0000001fff057819 */ /* 0x000fe20000011407 */
[----:B------:R-:W-:Y:S01]  /*0f20*/  VIADD R29, R192, 0x40 ;  /* 0x00000040c01d7836 */ /* 0x000fe20000000000 */
[----:B------:R-:W-:Y:S01]  /*0f30*/  LOP3.LUT R13, R8, 0x8, R13, 0xf8, !PT ;  /* 0x00000008080d7812 */ /* 0x000fe200078ef80d */
[----:B------:R-:W-:Y:S01]  /*0f40*/  IMAD.IADD R6, R3, 0x1, -R6 ;  /* 0x0000000103067824 */ /* 0x000fe200078e0a06 */
[----:B------:R-:W-:Y:S01]  /*0f50*/  LOP3.LUT R3, R0, 0x1ffffffe, RZ, 0xc0, !PT ;  /* 0x1ffffffe00037812 */ /* 0x000fe200078ec0ff */
[----:B------:R-:W-:Y:S01]  /*0f60*/  STL [R1+0x58], R18 ;  /* 0x0000581201007387 */ /* 0x000fe20000100800 */
[----:B------:R-:W-:Y:S01]  /*0f70*/  LEA.HI R5, R5, R7, RZ, 0x3 ;  /* 0x0000000705057211 */ /* 0x000fe200078f18ff */
[----:B------:R-:W-:Y:S01]  /*0f80*/  VIADD R26, R192, 0x100 ;  /* 0x00000100c01a7836 */ /* 0x000fe20000000000 */
[----:B------:R-:W-:Y:S01]  /*0f90*/  SHF.R.U32.HI R8, RZ, 0x3, R8 ;  /* 0x00000003ff087819 */ /* 0x000fe20000011608 */
[----:B------:R-:W-:Y:S01]  /*0fa0*/  IMAD.IADD R0, R186, 0x1, -R3 ;  /* 0x00000001ba007824 */ /* 0x000fe200078e0a03 */
[----:B------:R-:W-:Y:S01]  /*0fb0*/  LOP3.LUT R9, R9, 0x7ffffe00, RZ, 0xc0, !PT ;  /* 0x7ffffe0009097812 */ /* 0x000fe200078ec0ff */
[----:B------:R-:W-:Y:S01]  /*0fc0*/  IMAD.SHL.U32 R3, R7, 0x40, RZ ;  /* 0x0000004007037824 */ /* 0x000fe200078e00ff */
[----:B------:R-:W-:Y:S01]  /*0fd0*/  LOP3.LUT R8, R13, R8, RZ, 0x3c, !PT ;  /* 0x000000080d087212 */ /* 0x000fe200078e3cff */
[----:B------:R-:W-:Y:S01]  /*0fe0*/  IMAD.SHL.U32 R5, R5, 0x40, RZ ;  /* 0x0000004005057824 */ /* 0x000fe200078e00ff */
[----:B------:R-:W-:Y:S01]  /*0ff0*/  LEA.HI R14, R14, R189, RZ, 0x3 ;  /* 0x000000bd0e0e7211 */ /* 0x000fe200078f18ff */
[----:B------:R-:W-:Y:S01]  /*1000*/  IMAD R9, R198, 0x400, R9 ;  /* 0x00000400c6097824 */ /* 0x000fe200078e0209 */
[----:B------:R-:W-:Y:S01]  /*1010*/  LOP3.LUT R7, R3, 0x1c0, RZ, 0xc0, !PT ;  /* 0x000001c003077812 */ /* 0x000fe200078ec0ff */
[----:B------:R-:W-:Y:S01]  /*1020*/  VIADD R21, R192, 0x1c0 ;  /* 0x000001c0c0157836 */ /* 0x000fe20000000000 */
[----:B------:R-:W-:Y:S01]  /*1030*/  LOP3.LUT R5, R5, 0xfffffe00, RZ, 0xc0, !PT ;  /* 0xfffffe0005057812 */ /* 0x000fe200078ec0ff */
[----:B------:R-:W-:Y:S01]  /*1040*/  IMAD.IADD R9, R9, 0x1, R8 ;  /* 0x0000000109097824 */ /* 0x000fe200078e0208 */
[----:B------:R-:W-:Y:S01]  /*1050*/  LOP3.LUT R3, R7, 0x38, R16, 0xf8, !PT ;  /* 0x0000003807037812 */ /* 0x000fe200078ef810 */
[----:B------:R-:W-:Y:S01]  /*1060*/  IMAD R0, R0, 0x8, R195 ;  /* 0x0000000800007824 */ /* 0x000fe200078e02c3 */
[----:B------:R-:W-:Y:S01]  /*1070*/  SHF.R.U32.HI R20, RZ, 0x3, R7 ;  /* 0x00000003ff147819 */ /* 0x000fe20000011607 */
[----:B------:R-:W-:Y:S01]  /*1080*/  STL [R1+0x54], R5 ;  /* 0x0000540501007387 */ /* 0x000fe20000100800 */
[----:B------:R-:W-:Y:S01]  /*1090*/  SHF.R.S32.HI R7, RZ, 0x1f, R214 ;  /* 0x0000001fff077819 */ /* 0x000fe200000114d6 */
[----:B------:R-:W-:Y:S01]  /*10a0*/  VIADD R212, R16, 0xe0 ;  /* 0x000000e010d47836 */ /* 0x000fe20000000000 */
[----:B------:R-:W-:Y:S01]  /*10b0*/  SHF.R.S32.HI R8, RZ, 0x1f, R213 ;  /* 0x0000001fff087819 */ /* 0x000fe200000114d5 */
[----:B------:R-:W-:Y:S01]  /*10c0*/  IMAD R199, R9, 0x2, R2 ;  /* 0x0000000209c77824 */ /* 0x000fe200078e0202 */
[----:B------:R-:W-:Y:S01]  /*10d0*/  SHF.L.U64.HI R224, R214, 0x1, R7 ;  /* 0x00000001d6e07819 */ /* 0x000fe20000010207 */
[C---:B------:R-:W-:Y:S01]  /*10e0*/  VIADD R28, R192.reuse, 0x80 ;  /* 0x00000080c01c7836 */ /* 0x040fe20000000000 */
[----:B------:R-:W-:Y:S01]  /*10f0*/  SHF.L.U64.HI R7, R207, 0x1, R10 ;  /* 0x00000001cf077819 */ /* 0x000fe2000001020a */
[C---:B------:R-:W-:Y:S01]  /*1100*/  VIADD R27, R192.reuse, 0xc0 ;  /* 0x000000c0c01b7836 */ /* 0x040fe20000000000 */
[----:B------:R-:W-:Y:S01]  /*1110*/  SHF.R.S32.HI R13, RZ, 0x1f, R206 ;  /* 0x0000001fff0d7819 */ /* 0x000fe200000114ce */
[----:B------:R-:W-:Y:S01]  /*1120*/  VIADD R25, R192, 0x140 ;  /* 0x00000140c0197836 */ /* 0x000fe20000000000 */
[----:B------:R-:W-:Y:S01]  /*1130*/  LOP3.LUT R14, R14, 0xfffffff8, RZ, 0xc0, !PT ;  /* 0xfffffff80e0e7812 */ /* 0x000fe200078ec0ff */
[----:B------:R0:W-:Y:S01]  /*1140*/  STL [R1], R7 ;  /* 0x0000000701007387 */ /* 0x0001e20000100800 */
[----:B------:R-:W-:Y:S01]  /*1150*/  SHF.R.S32.HI R4, RZ, 0x1f, R215 ;  /* 0x0000001fff047819 */ /* 0x000fe200000114d7 */
[----:B------:R-:W-:Y:S01]  /*1160*/  VIADD R24, R192, 0x180 ;  /* 0x00000180c0187836 */ /* 0x000fe20000000000 */
[----:B------:R-:W-:Y:S01]  /*1170*/  SHF.R.S32.HI R12, RZ, 0x1f, R205 ;  /* 0x0000001fff0c7819 */ /* 0x000fe200000114cd */
[----:B------:R-:W-:Y:S01]  /*1180*/  IMAD.IADD R191, R189, 0x1, -R14 ;  /* 0x00000001bdbf7824 */ /* 0x000fe200078e0a0e */
[----:B------:R-:W-:Y:S01]  /*1190*/  SHF.L.U64.HI R225, R213, 0x1, R8 ;  /* 0x00000001d5e17819 */ /* 0x000fe20000010208 */
[----:B------:R-:W-:Y:S01]  /*11a0*/  VIADD R216, R16, 0x60 ;  /* 0x0000006010d87836 */ /* 0x000fe20000000000 */
[----:B------:R-:W-:Y:S01]  /*11b0*/  SHF.L.U64.HI R8, R206, 0x1, R13 ;  /* 0x00000001ce087819 */ /* 0x000fe2000001020d */
[----:B------:R-:W-:Y:S01]  /*11c0*/  VIADD R210, R16, 0x100 ;  /* 0x0000010010d27836 */ /* 0x000fe20000000000 */
[----:B------:R-:W-:Y:S01]  /*11d0*/  SHF.L.U64.HI R223, R215, 0x1, R4 ;  /* 0x00000001d7df7819 */ /* 0x000fe20000010204 */
[----:B------:R-:W-:Y:S01]  /*11e0*/  IMAD.SHL.U32 R4, R6, 0x2, RZ ;  /* 0x0000000206047824 */ /* 0x000fe200078e00ff */
[----:B0-----:R-:W-:Y:S01]  /*11f0*/  SHF.L.U64.HI R7, R205, 0x1, R12 ;  /* 0x00000001cd077819 */ /* 0x001fe2000001020c */
[----:B------:R-:W-:Y:S01]  /*1200*/  STL [R1+0x4], R8 ;  /* 0x0000040801007387 */ /* 0x000fe20000100800 */
[----:B------:R-:W-:Y:S01]  /*1210*/  SHF.R.S32.HI R15, RZ, 0x1f, R204 ;  /* 0x0000001fff0f7819 */ /* 0x000fe200000114cc */
[----:B------:R-:W-:Y:S01]  /*1220*/  IMAD.IADD R197, R4, 0x1, R18 ;  /* 0x0000000104c57824 */ /* 0x000fe200078e0212 */
[----:B------:R-:W-:Y:S01]  /*1230*/  SHF.R.S32.HI R14, RZ, 0x1f, R203 ;  /* 0x0000001fff0e7819 */ /* 0x000fe200000114cb */
[----:B------:R-:W-:Y:S01]  /*1240*/  STL [R1+0x8], R7 ;  /* 0x0000080701007387 */ /* 0x000fe20000100800 */
[----:B------:R-:W-:Y:S01]  /*1250*/  LOP3.LUT R3, R5, R3, R20, 0xf6, !PT ;  /* 0x0000000305037212 */ /* 0x000fe200078ef614 */
[----:B------:R-:W-:Y:S01]  /*1260*/  VIADD R38, R197, 0x10 ;  /* 0x00000010c5267836 */ /* 0x000fe20000000000 */
[----:B------:R-:W-:Y:S01]  /*1270*/  SHF.L.U64.HI R6, R204, 0x1, R15 ;  /* 0x00000001cc067819 */ /* 0x000fe2000001020f */
[----:B------:R0:W-:Y:S01]  /*1280*/  STL [R1+0x48], R4 ;  /* 0x0000480401007387 */ /* 0x0001e20000100800 */
[----:B------:R-:W-:Y:S01]  /*1290*/  SHF.L.U64.HI R5, R203, 0x1, R14 ;  /* 0x00000001cb057819 */ /* 0x000fe2000001020e */
[----:B------:R-:W-:Y:S01]  /*12a0*/  VIADD R35, R197, 0x28 ;  /* 0x00000028c5237836 */ /* 0x000fe20000000000 */
[----:B------:R-:W-:Y:S01]  /*12b0*/  R2P PR, R11, 0x6 ;  /* 0x000000060b007804 */ /* 0x000fe20000000000 */
[----:B------:R-:W-:Y:S01]  /*12c0*/  STL [R1+0xc], R6 ;  /* 0x00000c0601007387 */ /* 0x000fe20000100800 */
[----:B------:R-:W-:Y:S01]  /*12d0*/  SHF.R.S32.HI R29, RZ, 0x1f, R29 ;  /* 0x0000001fff1d7819 */ /* 0x000fe2000001141d */
[C---:B------:R-:W-:Y:S01]  /*12e0*/  VIADD R29, R197.reuse, 0x58 ;  /* 0x00000058c51d7836 */ /* 0x040fe20000000000 */
[----:B------:R-:W-:Y:S01]  /*12f0*/  SHF.R.S32.HI R26, RZ, 0x1f, R26 ;  /* 0x0000001fff1a7819 */ /* 0x000fe2000001141a */
[----:B------:R1:W-:Y:S01]  /*1300*/  STL [R1+0x10], R5 ;  /* 0x0000100501007387 */ /* 0x0003e20000100800 */
[----:B------:R-:W-:Y:S01]  /*1310*/  IADD3 R32, R197, 0x40, RZ ;  /* 0x00000040c5207810 */ /* 0x000fe20007ffe0ff */
[----:B0-----:R-:W-:Y:S01]  /*1320*/  IMAD R4, R3, 0x2, R2 ;  /* 0x0000000203047824 */ /* 0x001fe200078e0202 */
[----:B------:R-:W-:Y:S01]  /*1330*/  SHF.R.S32.HI R21, RZ, 0x1f, R21 ;  /* 0x0000001fff157819 */ /* 0x000fe20000011415 */
[C---:B------:R-:W-:Y:S01]  /*1340*/  VIADD R26, R197.reuse, 0x70 ;  /* 0x00000070c51a7836 */ /* 0x040fe20000000000 */
[----:B------:R-:W-:Y:S01]  /*1350*/  SHF.R.S32.HI R11, RZ, 0x1f, R212 ;  /* 0x0000001fff0b7819 */ /* 0x000fe200000114d4 */
[C---:B------:R-:W-:Y:S01]  /*1360*/  VIADD R21, R197.reuse, 0x88 ;  /* 0x00000088c5157836 */ /* 0x040fe20000000000 */
[----:B------:R-:W-:Y:S01]  /*1370*/  STL [R1+0x4c], R4 ;  /* 0x00004c0401007387 */ /* 0x000fe20000100800 */
[C---:B------:R-:W-:Y:S01]  /*1380*/  VIADD R209, R16.reuse, 0x120 ;  /* 0x0000012010d17836 */ /* 0x040fe20000000000 */
[C---:B------:R-:W-:Y:S01]  /*1390*/  IADD3 R217, R16.reuse, 0x40, RZ ;  /* 0x0000004010d97810 */ /* 0x040fe20007ffe0ff */
[C---:B------:R-:W-:Y:S01]  /*13a0*/  VIADD R208, R16.reuse, 0x140 ;  /* 0x0000014010d07836 */ /* 0x040fe20000000000 */
[----:B------:R0:W-:Y:S01]  /*13b0*/  STL [R1+0x50], R0 ;  /* 0x0000500001007387 */ /* 0x0001e20000100800 */
[C---:B------:R-:W-:Y:S01]  /*13c0*/  VIADD R15, R197.reuse, 0xa0 ;  /* 0x000000a0c50f7836 */ /* 0x040fe20000000000 */
[----:B------:R-:W-:Y:S01]  /*13d0*/  SHF.R.S32.HI R28, RZ, 0x1f, R28 ;  /* 0x0000001fff1c7819 */ /* 0x000fe2000001141c */
[----:B------:R-:W-:Y:S01]  /*13e0*/  VIADD R12, R197, 0xb8 ;  /* 0x000000b8c50c7836 */ /* 0x000fe20000000000 */
[----:B------:R-:W-:Y:S01]  /*13f0*/  SHF.R.S32.HI R27, RZ, 0x1f, R27 ;  /* 0x0000001fff1b7819 */ /* 0x000fe2000001141b */
[----:B------:R-:W-:Y:S01]  /*1400*/  VIADD R202, R199, 0x26800 ;  /* 0x00026800c7ca7836 */ /* 0x000fe20000000000 */
[----:B------:R-:W-:Y:S01]  /*1410*/  SHF.R.S32.HI R25, RZ, 0x1f, R25 ;  /* 0x0000001fff197819 */ /* 0x000fe20000011419 */
[C---:B------:R-:W-:Y:S01]  /*1420*/  VIADD R8, R197.reuse, 0xd0 ;  /* 0x000000d0c5087836 */ /* 0x040fe20000000000 */
[----:B------:R-:W-:Y:S01]  /*1430*/  SHF.R.S32.HI R24, RZ, 0x1f, R24 ;  /* 0x0000001fff187819 */ /* 0x000fe20000011418 */
[C---:B-1----:R-:W-:Y:S01]  /*1440*/  VIADD R5, R197.reuse, 0xe8 ;  /* 0x000000e8c5057836 */ /* 0x042fe20000000000 */
[----:B0-----:R-:W-:Y:S01]  /*1450*/  SHF.R.S32.HI R0, RZ, 0x1f, R38 ;  /* 0x0000001fff007819 */ /* 0x001fe20000011426 */
[----:B------:R-:W-:Y:S01]  /*1460*/  VIADD R22, R16, 0x20 ;  /* 0x0000002010167836 */ /* 0x000fe20000000000 */
[----:B------:R-:W-:Y:S01]  /*1470*/  SHF.R.S32.HI R0, RZ, 0x1f, R35 ;  /* 0x0000001fff007819 */ /* 0x000fe20000011423 */
[C---:B------:R-:W-:Y:S01]  /*1480*/  VIADD R39, R197.reuse, 0x8 ;  /* 0x00000008c5277836 */ /* 0x040fe20000000000 */
[----:B------:R-:W-:Y:S01]  /*1490*/  SHF.R.S32.HI R0, RZ, 0x1f, R32 ;  /* 0x0000001fff007819 */ /* 0x000fe20000011420 */
[C---:B------:R-:W-:Y:S01]  /*14a0*/  VIADD R37, R197.reuse, 0x18 ;  /* 0x00000018c5257836 */ /* 0x040fe20000000000 */
[----:B------:R-:W-:Y:S01]  /*14b0*/  SHF.R.S32.HI R0, RZ, 0x1f, R29 ;  /* 0x0000001fff007819 */ /* 0x000fe2000001141d */
[C---:B------:R-:W-:Y:S01]  /*14c0*/  VIADD R36, R197.reuse, 0x20 ;  /* 0x00000020c5247836 */ /* 0x040fe20000000000 */
[----:B------:R-:W-:Y:S01]  /*14d0*/  SHF.L.U64.HI R226, R212, 0x1, R11 ;  /* 0x00000001d4e27819 */ /* 0x000fe2000001020b */
[----:B------:R-:W-:Y:S01]  /*14e0*/  VIADD R34, R197, 0x30 ;  /* 0x00000030c5227836 */ /* 0x000fe20000000000 */
[----:B------:R-:W-:Y:S01]  /*14f0*/  SEL R201, R201, 0xffffffe0, !P1 ;  /* 0xffffffe0c9c97807 */ /* 0x000fe20004800000 */
        /* <DEDUP_REMOVED lines=29> */
[----:B------:R-:W-:Y:S01]  /*16d0*/  SHF.L.U64.HI R220, R217, 0x1, R220 ;  /* 0x00000001d9dc7819 */ /* 0x000fe200000102dc */
[C---:B------:R-:W-:Y:S01]  /*16e0*/  VIADD R4, R197.reuse, 0xf0 ;  /* 0x000000f0c5047836 */ /* 0x040fe20000000000 */
[----:B------:R-:W-:Y:S01]  /*16f0*/  SHF.L.U64.HI R221, R216, 0x1, R221 ;  /* 0x00000001d8dd7819 */ /* 0x000fe200000102dd */
[----:B------:R-:W-:Y:S01]  /*1700*/  VIADD R3, R197, 0xf8 ;  /* 0x000000f8c5037836 */ /* 0x000fe20000000000 */
[----:B------:R-:W-:Y:S01]  /*1710*/  SHF.L.U64.HI R227, R210, 0x1, R227 ;  /* 0x00000001d2e37819 */ /* 0x000fe200000102e3 */
[----:B------:R-:W-:Y:S01]  /*1720*/  VIADD R200, R199, 0x26840 ;  /* 0x00026840c7c87836 */ /* 0x000fe20000000000 */
[----:B------:R-:W-:Y:S01]  /*1730*/  SHF.L.U64.HI R228, R209, 0x1, R228 ;  /* 0x00000001d1e47819 */ /* 0x000fe200000102e4 */
[----:B------:R-:W-:Y:S01]  /*1740*/  IMAD.SHL.U32 R186, R186, 0x4, RZ ;  /* 0x00000004baba7824 */ /* 0x000fe200078e00ff */
[----:B------:R-:W-:Y:S01]  /*1750*/  SHF.L.U64.HI R229, R208, 0x1, R229 ;  /* 0x00000001d0e57819 */ /* 0x000fe200000102e5 */
[C---:B------:R-:W-:Y:S01]  /*1760*/  @P2 VIADD R200, R202.reuse, 0xffffffc0 ;  /* 0xffffffc0cac82836 */ /* 0x040fe20000000000 */
[----:B------:R-:W-:Y:S01]  /*1770*/  SHF.R.S32.HI R39, RZ, 0x1f, R39 ;  /* 0x0000001fff277819 */ /* 0x000fe20000011427 */
[----:B------:R-:W-:Y:S01]  /*1780*/  IMAD.IADD R202, R202, 0x1, R201 ;  /* 0x00000001caca7824 */ /* 0x000fe200078e02c9 */
[----:B------:R-:W-:Y:S01]  /*1790*/  SHF.R.S32.HI R37, RZ, 0x1f, R37 ;  /* 0x0000001fff257819 */ /* 0x000fe20000011425 */
[----:B------:R-:W-:Y:S01]  /*17a0*/  VIADD R194, R186, 0x10 ;  /* 0x00000010bac27836 */ /* 0x000fe20000000000 */
[----:B------:R-:W-:Y:S01]  /*17b0*/  SHF.R.S32.HI R36, RZ, 0x1f, R36 ;  /* 0x0000001fff247819 */ /* 0x000fe20000011424 */
[----:B------:R-:W-:Y:S01]  /*17c0*/  IMAD.IADD R201, R201, 0x1, R200 ;  /* 0x00000001c9c97824 */ /* 0x000fe200078e02c8 */
        /* <DEDUP_REMOVED lines=17> */
[----:B------:R-:W-:-:S07]  /*18e0*/  SHF.R.S32.HI R0, RZ, 0x1f, R3 ;  /* 0x0000001fff007819 */ /* 0x000fce0000011403 */
.L_x_3931:
[----:B012-4-:R-:W0:Y:S01]  /*18f0*/  LDC.64 R4, c[0x0][0xc88] ;  /* 0x00032200ff047b82 */ /* 0x017e220000000a00 */
[----:B------:R-:W-:Y:S01]  /*1900*/  ULDC.64 UR4, c[0x0][0xa28] ;  /* 0x00028a0000047ab9 */ /* 0x000fe20000000a00 */
[----:B------:R-:W-:Y:S01]  /*1910*/  ULDC.64 UR8, c[0x0][0xa18] ;  /* 0x0002860000087ab9 */ /* 0x000fe20000000a00 */
[----:B------:R-:W-:Y:S01]  /*1920*/  ULDC.64 UR6, c[0x0][0xa08] ;  /* 0x0002820000067ab9 */ /* 0x000fe20000000a00 */
[----:B0-----:R-:W-:-:S05]  /*1930*/  IMAD.WIDE R4, R155, 0x4, R4 ;  /* 0x000000049b047825 */ /* 0x001fca00078e0204 */
[----:B-----5:R-:W2:Y:S01]  /*1940*/  LDG.E R26, desc[UR42][R4.64] ;  /* 0x0000002a041a7981 */ /* 0x020ea2000c1e1900 */
[----:B------:R-:W-:Y:S01]  /*1950*/  ISETP.NE.U32.AND P2, PT, RZ, UR4, PT ;  /* 0x00000004ff007c0c */ /* 0x000fe2000bf45070 */
[----:B---3--:R-:W-:Y:S01]  /*1960*/  IMAD.MOV.U32 R8, RZ, RZ, RZ ;  /* 0x000000ffff087224 */ /* 0x008fe200078e00ff */
[----:B------:R-:W-:Y:S01]  /*1970*/  ISETP.NE.U32.AND P1, PT, RZ, UR8, PT ;  /* 0x00000008ff007c0c */ /* 0x000fe2000bf25070 */
[----:B------:R-:W-:Y:S01]  /*1980*/  IMAD.MOV.U32 R24, RZ, RZ, RZ ;  /* 0x000000ffff187224 */ /* 0x000fe200078e00ff */
[----:B------:R-:W-:Y:S02]  /*1990*/  ISETP.NE.AND.EX P2, PT, RZ, UR5, PT, P2 ;  /* 0x00000005ff007c0c */ /* 0x000fe4000bf45320 */
[----:B------:R-:W-:Y:S02]  /*19a0*/  ISETP.NE.AND.EX P1, PT, RZ, UR9, PT, P1 ;  /* 0x00000009ff007c0c */ /* 0x000fe4000bf25310 */
[----:B------:R-:W-:-:S04]  /*19b0*/  ISETP.NE.U32.AND P0, PT, RZ, UR6, PT ;  /* 0x00000006ff007c0c */ /* 0x000fc8000bf05070 */
[----:B------:R-:W-:Y:S02]  /*19c0*/  ISETP.NE.AND.EX P0, PT, RZ, UR7, PT, P0 ;  /* 0x00000007ff007c0c */ /* 0x000fe4000bf05300 */
[----:B--2---:R-:W-:Y:S01]  /*19d0*/  SHF.R.S32.HI R0, RZ, 0x1f, R26 ;  /* 0x0000001fff007819 */ /* 0x004fe2000001141a */
[C---:B------:R-:W-:Y:S02]  /*19e0*/  IMAD.SHL.U32 R28, R26.reuse, 0x4, RZ ;  /* 0x000000041a1c7824 */ /* 0x040fe400078e00ff */
[C---:B------:R-:W-:Y:S01]  /*19f0*/  @P2 LEA R6, P3, R26.reuse, UR4, 0x2 ;  /* 0x000000041a062c11 */ /* 0x040fe2000f8610ff */
[----:B------:R-:W-:Y:S01]  /*1a00*/  STL [R1+0x14], R26 ;  /* 0x0000141a01007387 */ /* 0x000fe20000100800 */
[C-C-:B------:R-:W-:Y:S02]  /*1a10*/  SHF.L.U64.HI R27, R26.reuse, 0x2, R0.reuse ;  /* 0x000000021a1b7819 */ /* 0x140fe40000010200 */
[----:B------:R-:W-:Y:S01]  /*1a20*/  @P2 LEA.HI.X R7, R26, UR5, R0, 0x2, P3 ;  /* 0x000000051a072c11 */ /* 0x000fe200098f1400 */
[----:B------:R-:W-:Y:S01]  /*1a30*/  ULDC UR4, c[0x0][0x288] ;  /* 0x0000a20000047ab9 */ /* 0x000fe20000000800 */
[C---:B------:R-:W-:Y:S01]  /*1a40*/  IADD3 R4, P4, R28.reuse, UR6, RZ ;  /* 0x000000061c047c10 */ /* 0x040fe2000ff9e0ff */
[----:B------:R0:W-:Y:S04]  /*1a50*/  STL [R1+0x40], R0 ;  /* 0x0000400001007387 */ /* 0x0001e80000100800 */
[----:B------:R1:W5:Y:S01]  /*1a60*/  @P2 LDG.E R8, desc[UR42][R6.64] ;  /* 0x0000002a06082981 */ /* 0x000362000c1e1900 */
[----:B------:R-:W-:Y:S01]  /*1a70*/  MOV R152, UR4 ;  /* 0x0000000400987c02 */ /* 0x000fe20008000f00 */
[----:B------:R-:W-:Y:S01]  /*1a80*/  ULDC.64 UR4, c[0x0][0x418] ;  /* 0x0001060000047ab9 */ /* 0x000fe20000000a00 */
[----:B------:R-:W-:Y:S01]  /*1a90*/  IADD3.X R5, R27, UR7, RZ, P4, !PT ;  /* 0x000000071b057c10 */ /* 0x000fe2000a7fe4ff */
[----:B------:R2:W-:Y:S04]  /*1aa0*/  STL [R1+0x1c], R28 ;  /* 0x00001c1c01007387 */ /* 0x0005e80000100800 */
[----:B------:R2:W5:Y:S01]  /*1ab0*/  @P0 LDG.E R24, desc[UR42][R4.64] ;  /* 0x0000002a04180981 */ /* 0x000562000c1e1900 */
[----:B-1----:R-:W-:-:S03]  /*1ac0*/  @P1 IADD3 R6, P2, R28, UR8, RZ ;  /* 0x000000081c061c10 */ /* 0x002fc6000ff5e0ff */
[----:B------:R2:W-:Y:S01]  /*1ad0*/  STL [R1+0x20], R27 ;  /* 0x0000201b01007387 */ /* 0x0005e20000100800 */
[----:B------:R-:W-:Y:S01]  /*1ae0*/  @P1 IADD3.X R7, R27, UR9, RZ, P2, !PT ;  /* 0x000000091b071c10 */ /* 0x000fe200097fe4ff */
[----:B------:R-:W-:Y:S02]  /*1af0*/  UISETP.NE.U32.AND UP0, UPT, UR4, URZ, UPT ;  /* 0x0000003f0400728c */ /* 0x000fe4000bf05070 */
[----:B------:R2:W-:Y:S01]  /*1b00*/  STL [R1+0x24], R153 ;  /* 0x0000249901007387 */ /* 0x0005e20000100800 */
[----:B------:R-:W-:Y:S01]  /*1b10*/  ULDC.64 UR8, c[0x0][0xa20] ;  /* 0x0002880000087ab9 */ /* 0x000fe20000000a00 */
[----:B------:R-:W-:Y:S02]  /*1b20*/  ULDC UR4, c[0x0][0x424] ;  /* 0x0001090000047ab9 */ /* 0x000fe40000000800 */
[----:B------:R2:W5:Y:S01]  /*1b30*/  @P1 LDG.E R152, desc[UR42][R6.64] ;  /* 0x0000002a06981981 */ /* 0x000562000c1e1900 */
[----:B------:R-:W-:Y:S01]  /*1b40*/  UISETP.NE.AND.EX UP0, UPT, UR5, URZ, UPT, UP0 ;  /* 0x0000003f0500728c */ /* 0x000fe2000bf05300 */
[----:B------:R-:W-:-:S02]  /*1b50*/  LOP3.LUT R3, R154, 0xff000000, RZ, 0xc0, !PT ;  /* 0xff0000009a037812 */ /* 0x000fc400078ec0ff */
[----:B------:R-:W-:Y:S01]  /*1b60*/  ISETP.NE.U32.AND P2, PT, RZ, UR8, PT ;  /* 0x00000008ff007c0c */ /* 0x000fe2000bf45070 */
[----:B------:R-:W-:Y:S01]  /*1b70*/  USEL UR4, UR4, 0x1, UP0 ;  /* 0x0000000104047887 */ /* 0x000fe20008000000 */
[----:B------:R-:W-:Y:S01]  /*1b80*/  ULDC UR5, c[0x0][0x2f0] ;  /* 0x0000bc0000057ab9 */ /* 0x000fe20000000800 */
[----:B0-----:R-:W-:Y:S02]  /*1b90*/  LOP3.LUT R0, R154, 0xff0000, RZ, 0xc0, !PT ;  /* 0x00ff00009a007812 */ /* 0x001fe400078ec0ff */
[----:B------:R-:W-:Y:S01]  /*1ba0*/  UIMAD UR4, UR4, UR5, URZ ;  /* 0x00000005040472a4 */ /* 0x000fe2000f8e023f */
[----:B------:R-:W-:Y:S02]  /*1bb0*/  SHF.R.U32.HI R3, RZ, 0x8, R3 ;  /* 0x00000008ff037819 */ /* 0x000fe40000011603 */
[----:B------:R-:W-:Y:S01]  /*1bc0*/  ISETP.NE.AND.EX P2, PT, RZ, UR9, PT, P2 ;  /* 0x00000009ff007c0c */ /* 0x000fe2000bf45320 */
[----:B------:R-:W-:Y:S01]  /*1bd0*/  ULDC UR5, c[0x0][0x348] ;  /* 0x0000d20000057ab9 */ /* 0x000fe20000000800 */
[----:B------:R-:W-:-:S02]  /*1be0*/  LEA.HI R9, R0, R3, RZ, 0x10 ;  /* 0x0000000300097211 */ /* 0x000fc400078f80ff */
[----:B------:R-:W-:Y:S01]  /*1bf0*/  LOP3.LUT R184, R154, 0xffff, RZ, 0xc0, !PT ;  /* 0x0000ffff9ab87812 */ /* 0x000fe200078ec0ff */
[----:B--2---:R-:W-:Y:S08]  /*1c00*/  @P1 BRA `(.L_x_3795) ;  /* 0x0000000000241947 */ /* 0x004ff00003800000 */
        /* <DEDUP_REMOVED lines=9> */
.L_x_3795:
[----:B------:R-:W-:Y:S02]  /*1ca0*/  IMAD.U32 R36, RZ, RZ, UR5 ;  /* 0x00000005ff247e24 */ /* 0x000fe4000f8e00ff */
[----:B------:R-:W-:Y:S01]  /*1cb0*/  IMAD.U32 R25, RZ, RZ, UR4 ;  /* 0x00000004ff197e24 */ /* 0x000fe2000f8e00ff */
[----:B------:R-:W-:Y:S06]  /*1cc0*/  @!P2 BRA `(.L_x_3796) ;  /* 0x000000000010a947 */ /* 0x000fec0003800000 */
[----:B------:R-:W-:-:S04]  /*1cd0*/  IADD3 R4, P0, R28, UR8, RZ ;  /* 0x000000081c047c10 */ /* 0x000fc8000ff1e0ff */
[----:B------:R-:W-:-:S05]  /*1ce0*/  IADD3.X R5, R27, UR9, RZ, P0, !PT ;  /* 0x000000091b057c10 */ /* 0x000fca00087fe4ff */
[----:B------:R0:W5:Y:S01]  /*1cf0*/  LDG.E R25, desc[UR42][R4.64] ;  /* 0x0000002a04197981 */ /* 0x000162000c1e1900 */
[----:B------:R-:W-:Y:S05]  /*1d00*/  BRA `(.L_x_3797) ;  /* 0x0000000000107947 */ /* 0x000fea0003800000 */
.L_x_3796:
[----:B------:R-:W-:Y:S05]  /*1d10*/  @!P0 BRA `(.L_x_3797) ;  /* 0x00000000000c8947 */ /* 0x000fea0003800000 */
[----:B------:R-:W2:Y:S04]  /*1d20*/  LDG.E R0, desc[UR42][R4.64] ;  /* 0x0000002a04007981 */ /* 0x000ea8000c1e1900 */
[----:B------:R-:W2:Y:S02]  /*1d30*/  LDG.E R25, desc[UR42][R4.64+0x4] ;  /* 0x0000042a04197981 */ /* 0x000ea4000c1e1900 */
[----:B--2---:R-:W-:-:S07]  /*1d40*/  IMAD.IADD R25, R25, 0x1, -R0 ;  /* 0x0000000119197824 */ /* 0x004fce00078e0a00 */
.L_x_3797:
[----:B------:R-:W-:Y:S02]  /*1d50*/  ULDC.64 UR4, c[0x0][0xa10] ;  /* 0x0002840000047ab9 */ /* 0x000fe40000000a00 */
[----:B------:R-:W-:-:S04]  /*1d60*/  ISETP.NE.U32.AND P0, PT, RZ, UR4, PT ;  /* 0x00000004ff007c0c */ /* 0x000fc8000bf05070 */
[----:B------:R-:W-:Y:S01]  /*1d70*/  ISETP.NE.AND.EX P0, PT, RZ, UR5, PT, P0 ;  /* 0x00000005ff007c0c */ /* 0x000fe2000bf05300 */
[----:B------:R-:W-:Y:S02]  /*1d80*/  ULDC.64 UR4, c[0x0][0xa30] ;  /* 0x00028c0000047ab9 */ /* 0x000fe40000000a00 */
[----:B------:R-:W-:-:S10]  /*1d90*/  ISETP.NE.U32.AND P1, PT, RZ, UR4, PT ;  /* 0x00000004ff007c0c */ /* 0x000fd4000bf25070 */
[----:B0-----:R-:W0:Y:S01]  /*1da0*/  @P0 LDC.64 R4, c[0x0][0xa10] ;  /* 0x00028400ff040b82 */ /* 0x001e220000000a00 */
[----:B------:R-:W-:Y:S01]  /*1db0*/  ISETP.NE.AND.EX P1, PT, RZ, UR5, PT, P1 ;  /* 0x00000005ff007c0c */ /* 0x000fe2000bf25310 */
[----:B0-----:R-:W-:-:S05]  /*1dc0*/  @P0 IMAD.WIDE R4, R26, 0x4, R4 ;  /* 0x000000041a040825 */ /* 0x001fca00078e0204 */
[----:B------:R-:W2:Y:S04]  /*1dd0*/  @P0 LDG.E R0, desc[UR42][R4.64] ;  /* 0x0000002a04000981 */ /* 0x000ea8000c1e1900 */
[----:B------:R0:W2:Y:S01]  /*1de0*/  @P0 LDG.E R3, desc[UR42][R4.64+0x4] ;  /* 0x0000042a04030981 */ /* 0x0000a2000c1e1900 */
[----:B-----5:R-:W-:Y:S02]  /*1df0*/  IMAD.MOV.U32 R154, RZ, RZ, R25 ;  /* 0x000000ffff9a7224 */ /* 0x020fe400078e0019 */
[----:B0-----:R-:W-:-:S04]  /*1e00*/  @P1 IADD3 R4, P2, R28, UR4, RZ ;  /* 0x000000041c041c10 */ /* 0x001fc8000ff5e0ff */
[----:B------:R-:W-:-:S05]  /*1e10*/  @P1 IADD3.X R5, R27, UR5, RZ, P2, !PT ;  /* 0x000000051b051c10 */ /* 0x000fca00097fe4ff */
[----:B------:R0:W5:Y:S01]  /*1e20*/  @P1 LDG.E R154, desc[UR42][R4.64] ;  /* 0x0000002a049a1981 */ /* 0x000162000c1e1900 */
[----:B------:R-:W-:Y:S01]  /*1e30*/  LOP3.LUT R12, R9, 0xff, RZ, 0xc0, !PT ;  /* 0x000000ff090c7812 */ /* 0x000fe200078ec0ff */
[----:B------:R-:W-:Y:S01]  /*1e40*/  IMAD.IADD R11, R25, 0x1, -R8 ;  /* 0x00000001190b7824 */ /* 0x000fe200078e0a08 */
[----:B------:R-:W-:Y:S01]  /*1e50*/  SHF.R.U32.HI R6, RZ, 0x10, R9 ;  /* 0x00000010ff067819 */ /* 0x000fe20000011609 */
[----:B------:R-:W-:Y:S01]  /*1e60*/  BSSY B0, `(.L_x_3798) ;  /* 0x000002b000007945 */ /* 0x000fe20003800000 */
[----:B------:R-:W-:Y:S01]  /*1e70*/  LOP3.LUT R18, R18, 0xfffffffb, RZ, 0xc0, !PT ;  /* 0xfffffffb12127812 */ /* 0x000fe200078ec0ff */
[----:B------:R0:W-:Y:S01]  /*1e80*/  STL [R1+0x38], R12 ;  /* 0x0000380c01007387 */ /* 0x0001e20000100800 */
[----:B------:R-:W-:-:S03]  /*1e90*/  IMAD.MOV.U32 R7, RZ, RZ, RZ ;  /* 0x000000ffff077224 */ /* 0x000fc600078e00ff */
[----:B------:R0:W-:Y:S01]  /*1ea0*/  STL [R1+0x18], R6 ;  /* 0x0000180601007387 */ /* 0x0001e20000100800 */
[----:B--2---:R-:W-:-:S04]  /*1eb0*/  @P0 IMAD.IADD R36, R3, 0x1, -R0 ;  /* 0x0000000103240824 */ /* 0x004fc800078e0a00 */
[----:B------:R-:W-:-:S04]  /*1ec0*/  IMAD.IADD R155, R11, 0x1, R36 ;  /* 0x000000010b9b7824 */ /* 0x000fc800078e0224 */
[C---:B------:R-:W-:Y:S01]  /*1ed0*/  VIADD R0, R155.reuse, 0x3f ;  /* 0x0000003f9b007836 */ /* 0x040fe20000000000 */
[----:B------:R-:W-:-:S04]  /*1ee0*/  ISETP.GE.AND P3, PT, R155, 0x1, PT ;  /* 0x000000019b00780c */ /* 0x000fc80003f66270 */
[----:B------:R-:W-:-:S04]  /*1ef0*/  SHF.R.S32.HI R3, RZ, 0x1f, R0 ;  /* 0x0000001fff037819 */ /* 0x000fc80000011400 */
[----:B------:R-:W-:-:S04]  /*1f00*/  LEA.HI R3, R3, R0, RZ, 0x6 ;  /* 0x0000000003037211 */ /* 0x000fc800078f30ff */
[----:B------:R-:W-:Y:S02]  /*1f10*/  SHF.R.S32.HI R168, RZ, 0x6, R3 ;  /* 0x00000006ffa87819 */ /* 0x000fe40000011403 */
[----:B------:R-:W-:Y:S01]  /*1f20*/  @P3 LOP3.LUT R18, R18, 0x4, RZ, 0xfc, !PT ;  /* 0x0000000412123812 */ /* 0x000fe200078efcff */
[----:B0-----:R-:W-:Y:S06]  /*1f30*/  @!P3 BRA `(.L_x_3799) ;  /* 0x000000000074b947 */ /* 0x001fec0003800000 */
[----:B------:R-:W-:Y:S01]  /*1f40*/  ISETP.NE.AND P0, PT, R6, RZ, PT ;  /* 0x000000ff0600720c */ /* 0x000fe20003f05270 */
[----:B------:R-:W-:-:S03]  /*1f50*/  ULDC UR4, c[0x0][0x9f0] ;  /* 0x00027c0000047ab9 */ /* 0x000fc60000000800 */
[----:B------:R-:W-:-:S04]  /*1f60*/  SEL R9, R6, UR4, P0 ;  /* 0x0000000406097c07 */ /* 0x000fc80008000000 */
[-C--:B------:R-:W-:Y:S02]  /*1f70*/  IABS R6, R9.reuse ;  /* 0x0000000900067213 */ /* 0x080fe40000000000 */
        /* <DEDUP_REMOVED lines=10> */
[----:B0-----:R-:W-:Y:S02]  /*2020*/  IMAD.MOV.U32 R4, RZ, RZ, RZ ;  /* 0x000000ffff047224 */ /* 0x001fe400078e00ff */
        /* <DEDUP_REMOVED lines=14> */
.L_x_3799:
[----:B------:R-:W-:Y:S05]  /*2110*/  BSYNC B0 ;  /* 0x0000000000007941 */ /* 0x000fea0003800000 */
.L_x_3798:
[----:B------:R-:W-:Y:S01]  /*2120*/  IMAD R0, R12, R7, RZ ;  /* 0x000000070c007224 */ /* 0x000fe200078e02ff */
[----:B------:R-:W-:-:S04]  /*2130*/  PLOP3.LUT P2, PT, PT, PT, PT, 0x80, 0x0 ;  /* 0x000000000000781c */ /* 0x000fc80003f4f070 */
[C---:B------:R-:W-:Y:S01]  /*2140*/  VIADDMNMX R7, R0.reuse, R7, R168, PT ;  /* 0x0000000700077246 */ /* 0x040fe200038001a8 */
[----:B------:R-:W-:-:S04]  /*2150*/  IMAD R0, R0, 0x40, -R11 ;  /* 0x0000004000007824 */ /* 0x000fc800078e0a0b */
[----:B------:R-:W-:Y:S01]  /*2160*/  IMAD R7, R7, 0x40, -R11 ;  /* 0x0000004007077824 */ /* 0x000fe200078e0a0b */
[----:B------:R-:W-:-:S04]  /*2170*/  VIMNMX R0, RZ, R0, !PT ;  /* 0x00000000ff007248 */ /* 0x000fc80007fe0100 */
[----:B------:R-:W-:Y:S02]  /*2180*/  VIMNMX R7, R7, R36, PT ;  /* 0x0000002407077248 */ /* 0x000fe40003fe0100 */
[----:B------:R-:W-:Y:S02]  /*2190*/  SHF.R.U32.HI R35, RZ, 0x6, R0 ;  /* 0x00000006ff237819 */ /* 0x000fe40000011600 */
[----:B------:R-:W-:-:S03]  /*21a0*/  ISETP.GT.AND P0, PT, R7, R0, PT ;  /* 0x000000000700720c */ /* 0x000fc60003f04270 */
[----:B------:R-:W-:-:S10]  /*21b0*/  IMAD.MOV.U32 R34, RZ, RZ, R35 ;  /* 0x000000ffff227224 */ /* 0x000fd400078e0023 */
[----:B------:R-:W-:-:S05]  /*21c0*/  @P0 VIADD R3, R7, 0x3f ;  /* 0x0000003f07030836 */ /* 0x000fca0000000000 */
[----:B------:R-:W-:-:S04]  /*21d0*/  @P0 SHF.R.S32.HI R0, RZ, 0x1f, R3 ;  /* 0x0000001fff000819 */ /* 0x000fc80000011403 */
[----:B------:R-:W-:-:S04]  /*21e0*/  @P0 LEA.HI R0, R0, R3, RZ, 0x6 ;  /* 0x0000000300000211 */ /* 0x000fc800078f30ff */
[----:B------:R-:W-:-:S04]  /*21f0*/  @P0 SHF.R.S32.HI R34, RZ, 0x6, R0 ;  /* 0x00000006ff220819 */ /* 0x000fc80000011400 */
        /* <DEDUP_REMOVED lines=22> */
.L_x_3802:
[----:B------:R-:W-:Y:S05]  /*2360*/  BSYNC B6 ;  /* 0x0000000000067941 */ /* 0x000fea0003800000 */
.L_x_3801:
[----:B------:R-:W-:Y:S01]  /*2370*/  IADD3 R0, R2, 0x400, RZ ;  /* 0x0000040002007810 */ /* 0x000fe20007ffe0ff */
[----:B------:R-:W-:Y:S03]  /*2380*/  BSSY B6, `(.L_x_3803) ;  /* 0x0000013000067945 */ /* 0x000fe60003800000 */
        /* <DEDUP_REMOVED lines=18> */
.L_x_3804:
[----:B------:R-:W-:Y:S05]  /*24b0*/  BSYNC B6 ;  /* 0x0000000000067941 */ /* 0x000fea0003800000 */
.L_x_3803:
[----:B------:R-:W-:Y:S01]  /*24c0*/  ULDC.64 UR4, c[0x0][0x9f8] ;  /* 0x00027e0000047ab9 */ /* 0x000fe20000000a00 */
[----:B------:R-:W-:Y:S01]  /*24d0*/  IMAD.MOV.U32 R0, RZ, RZ, R26 ;  /* 0x000000ffff007224 */ /* 0x000fe200078e001a */
[----:B------:R-:W-:Y:S01]  /*24e0*/  ISETP.NE.U32.AND P0, PT, RZ, UR4, PT ;  /* 0x00000004ff007c0c */ /* 0x000fe2000bf05070 */
[----:B------:R-:W0:Y:S01]  /*24f0*/  S2R R3, SR_TID.X ;  /* 0x0000000000037919 */ /* 0x000e220000002100 */
[----:B------:R-:W1:Y:S02]  /*2500*/  LDC.64 R6, c[0x0][0x3f8] ;  /* 0x0000fe00ff067b82 */ /* 0x000e640000000a00 */
[----:B------:R-:W-:-:S06]  /*2510*/  ISETP.NE.AND.EX P0, PT, RZ, UR5, PT, P0 ;  /* 0x00000005ff007c0c */ /* 0x000fcc000bf05300 */
[----:B------:R-:W2:Y:S07]  /*2520*/  LDC R45, c[0x0][0x3f4] ;  /* 0x0000fd00ff2d7b82 */ /* 0x000eae0000000800 */
[----:B------:R-:W-:Y:S02]  /*2530*/  @P0 IADD3 R4, P1, R28, UR4, RZ ;  /* 0x000000041c040c10 */ /* 0x000fe4000ff3e0ff */
[----:B------:R-:W-:Y:S02]  /*2540*/  SHF.R.S32.HI R9, RZ, 0x1f, R189 ;  /* 0x0000001fff097819 */ /* 0x000fe400000114bd */
[----:B------:R-:W-:Y:S01]  /*2550*/  SHF.R.S32.HI R187, RZ, 0x1f, R186 ;  /* 0x0000001fffbb7819 */ /* 0x000fe200000114ba */
[----:B------:R-:W3:Y:S01]  /*2560*/  S2R R44, SR_TID.X ;  /* 0x00000000002c7919 */ /* 0x000ee20000002100 */
[----:B------:R-:W-:Y:S01]  /*2570*/  @P0 IADD3.X R5, R27, UR5, RZ, P1, !PT ;  /* 0x000000051b050c10 */ /* 0x000fe20008ffe4ff */
[----:B------:R-:W-:Y:S01]  /*2580*/  IMAD.SHL.U32 R40, R191, 0x40, RZ ;  /* 0x00000040bf287824 */ /* 0x000fe200078e00ff */
[----:B------:R-:W-:-:S03]  /*2590*/  ULDC UR4, c[0x0][0x2f4] ;  /* 0x0000bd0000047ab9 */ /* 0x000fc60000000800 */
[----:B------:R4:W3:Y:S01]  /*25a0*/  @P0 LDG.E R0, desc[UR42][R4.64] ;  /* 0x0000002a04000981 */ /* 0x0008e2000c1e1900 */
[-C--:B-1----:R-:W-:Y:S01]  /*25b0*/  IMAD R8, R9, R6.reuse, RZ ;  /* 0x0000000609087224 */ /* 0x082fe200078e02ff */
[----:B------:R-:W-:Y:S01]  /*25c0*/  LOP3.LUT R40, R40, 0x1c0, RZ, 0xc0, !PT ;  /* 0x000001c028287812 */ /* 0x000fe200078ec0ff */
[-C--:B------:R-:W-:Y:S01]  /*25d0*/  IMAD.WIDE.U32 R20, R189, R6.reuse, R186 ;  /* 0x00000006bd147225 */ /* 0x080fe200078e00ba */
[C---:B------:R-:W-:Y:S02]  /*25e0*/  ISETP.GE.AND P2, PT, R16.reuse, UR4, PT ;  /* 0x0000000410007c0c */ /* 0x040fe4000bf46270 */
[----:B--2---:R-:W-:Y:S01]  /*25f0*/  ISETP.GE.AND P0, PT, R16, R45, PT ;  /* 0x0000002d1000720c */ /* 0x004fe20003f06270 */
[----:B0-----:R-:W-:Y:S01]  /*2600*/  VIADD R10, R3, 0xffffff80 ;  /* 0xffffff80030a7836 */ /* 0x001fe20000000000 */
[----:B------:R-:W-:Y:S01]  /*2610*/  SHF.R.U32.HI R42, RZ, 0x3, R40 ;  /* 0x00000003ff2a7819 */ /* 0x000fe20000011628 */
[C---:B------:R-:W-:Y:S01]  /*2620*/  IMAD R11, R189.reuse, R7, R8 ;  /* 0x00000007bd0b7224 */ /* 0x040fe200078e0208 */
[----:B----4-:R-:W0:Y:S01]  /*2630*/  LDC.64 R4, c[0x0][0x408] ;  /* 0x00010200ff047b82 */ /* 0x010e220000000a00 */
[----:B------:R-:W-:Y:S01]  /*2640*/  IMAD.WIDE.U32 R28, R189, R6, R16 ;  /* 0x00000006bd1c7225 */ /* 0x000fe200078e0010 */
[----:B------:R-:W-:-:S02]  /*2650*/  SHF.R.S32.HI R3, RZ, 0x1f, R10 ;  /* 0x0000001fff037819 */ /* 0x000fc4000001140a */
[----:B------:R-:W-:Y:S01]  /*2660*/  ISETP.GE.AND P1, PT, R22, UR4, PT ;  /* 0x0000000416007c0c */ /* 0x000fe2000bf26270 */
[----:B------:R-:W-:Y:S01]  /*2670*/  IMAD.IADD R21, R21, 0x1, R11 ;  /* 0x0000000115157824 */ /* 0x000fe200078e020b */
[----:B------:R-:W-:Y:S01]  /*2680*/  LEA.HI R3, R3, R10, RZ, 0x2 ;  /* 0x0000000a03037211 */ /* 0x000fe200078f10ff */
[----:B------:R-:W-:Y:S01]  /*2690*/  IMAD.IADD R29, R11, 0x1, R29 ;  /* 0x000000010b1d7824 */ /* 0x000fe200078e021d */
[----:B-----5:R-:W-:Y:S01]  /*26a0*/  SHF.R.S32.HI R11, RZ, 0x1f, R154 ;  /* 0x0000001fff0b7819 */ /* 0x020fe2000001149a */
[-C--:B------:R-:W-:Y:S01]  /*26b0*/  IMAD.WIDE.U32 R20, R154, R6.reuse, R20 ;  /* 0x000000069a147225 */ /* 0x080fe200078e0014 */
[----:B------:R-:W-:Y:S02]  /*26c0*/  LOP3.LUT R13, R3, 0xfffffffc, RZ, 0xc0, !PT ;  /* 0xfffffffc030d7812 */ /* 0x000fe400078ec0ff */
[----:B------:R-:W-:Y:S01]  /*26d0*/  LOP3.LUT R18, R18, 0xfffffffd, RZ, 0xc0, !PT ;  /* 0xfffffffd12127812 */ /* 0x000fe200078ec0ff */
[----:B------:R-:W-:Y:S01]  /*26e0*/  IMAD.WIDE.U32 R28, R154, R6, R28 ;  /* 0x000000069a1c7225 */ /* 0x000fe200078e001c */
[----:B------:R-:W-:-:S02]  /*26f0*/  SHF.L.U64.HI R38, R6, 0x6, R7 ;  /* 0x0000000606267819 */ /* 0x000fc40000010207 */
[----:B------:R-:W-:Y:S01]  /*2700*/  @P2 LOP3.LUT R18, R18, 0x2, RZ, 0xfc, !PT ;  /* 0x0000000212122812 */ /* 0x000fe200078efcff */
[----:B------:R-:W-:Y:S01]  /*2710*/  IMAD.IADD R12, R10, 0x1, -R13 ;  /* 0x000000010a0c7824 */ /* 0x000fe200078e0a0d */
[----:B---3--:R-:W-:Y:S01]  /*2720*/  LEA.HI R44, R44, 0x8, RZ, 0x19 ;  /* 0x000000082c2c7811 */ /* 0x008fe200078fc8ff */
[----:B------:R-:W-:Y:S01]  /*2730*/  IMAD R10, R11, R6, RZ ;  /* 0x000000060b0a7224 */ /* 0x000fe200078e02ff */
[----:B------:R-:W-:Y:S01]  /*2740*/  LOP3.LUT R18, R18, 0xfffffffe, RZ, 0xc0, !PT ;  /* 0xfffffffe12127812 */ /* 0x000fe200078ec0ff */
[----:B------:R-:W-:Y:S02]  /*2750*/  IMAD.IADD R3, R24, 0x1, R25 ;  /* 0x0000000118037824 */ /* 0x000fe400078e0219 */
[----:B------:R-:W-:Y:S01]  /*2760*/  IMAD R49, R154, R7, R10 ;  /* 0x000000079a317224 */ /* 0x000fe200078e020a */
[----:B0-----:R-:W-:Y:S01]  /*2770*/  SHF.L.U64.HI R41, R4, 0x6, R5 ;  /* 0x0000000604297819 */ /* 0x001fe20000010205 */
[-C--:B------:R-:W-:Y:S01]  /*2780*/  IMAD R8, R9, R4.reuse, RZ ;  /* 0x0000000409087224 */ /* 0x080fe200078e02ff */
[----:B------:R-:W-:Y:S01]  /*2790*/  SEL R9, R45, RZ, P0 ;  /* 0x000000ff2d097207 */ /* 0x000fe20000000000 */
[----:B------:R-:W-:Y:S01]  /*27a0*/  IMAD R11, R11, R4, RZ ;  /* 0x000000040b0b7224 */ /* 0x000fe200078e02ff */
[----:B------:R-:W-:Y:S01]  /*27b0*/  @P1 LOP3.LUT R18, R18, 0x1, RZ, 0xfc, !PT ;  /* 0x0000000112121812 */ /* 0x000fe200078efcff */
[----:B------:R-:W-:-:S02]  /*27c0*/  IMAD R13, R189, R5, R8 ;  /* 0x00000005bd0d7224 */ /* 0x000fc400078e0208 */
[----:B------:R-:W-:Y:S02]  /*27d0*/  IMAD.IADD R9, R16, 0x1, R9 ;  /* 0x0000000110097824 */ /* 0x000fe400078e0209 */
[----:B------:R-:W-:Y:S01]  /*27e0*/  IMAD R11, R154, R5, R11 ;  /* 0x000000059a0b7224 */ /* 0x000fe200078e020b */
[----:B------:R-:W-:Y:S01]  /*27f0*/  LOP3.LUT R5, R40, 0x18, R16, 0xf8, !PT ;  /* 0x0000001828057812 */ /* 0x000fe200078ef810 */
[----:B------:R-:W-:Y:S01]  /*2800*/  IMAD.WIDE.U32 R30, R189, R4, R186 ;  /* 0x00000004bd1e7225 */ /* 0x000fe200078e00ba */
[----:B------:R-:W-:Y:S02]  /*2810*/  SHF.R.S32.HI R8, RZ, 0x1f, R9 ;  /* 0x0000001fff087819 */ /* 0x000fe40000011409 */
[----:B------:R-:W-:Y:S01]  /*2820*/  LOP3.LUT R5, R5, R42, RZ, 0x3c, !PT ;  /* 0x0000002a05057212 */ /* 0x000fe200078e3cff */
[----:B------:R-:W-:Y:S01]  /*2830*/  IMAD.WIDE.U32 R32, R189, R4, R16 ;  /* 0x00000004bd207225 */ /* 0x000fe200078e0010 */
[----:B------:R-:W-:-:S03]  /*2840*/  LEA.HI R37, R8, R9, RZ, 0x3 ;  /* 0x0000000908257211 */ /* 0x000fc600078f18ff */
[----:B------:R-:W-:Y:S01]  /*2850*/  IMAD R46, R198, 0x200, R5 ;  /* 0x00000200c62e7824 */ /* 0x000fe200078e0205 */
[----:B------:R-:W-:Y:S01]  /*2860*/  LOP3.LUT R5, R40, 0x38, R37, 0xf8, !PT ;  /* 0x0000003828057812 */ /* 0x000fe200078ef825 */
[----:B------:R-:W-:Y:S01]  /*2870*/  IMAD.IADD R31, R31, 0x1, R13 ;  /* 0x000000011f1f7824 */ /* 0x000fe200078e020d */
[----:B------:R-:W-:Y:S01]  /*2880*/  LOP3.LUT R51, R37, 0xfffffff8, RZ, 0xc0, !PT ;  /* 0xfffffff825337812 */ /* 0x000fe200078ec0ff */
[----:B------:R-:W-:Y:S01]  /*2890*/  IMAD.IADD R33, R13, 0x1, R33 ;  /* 0x000000010d217824 */ /* 0x000fe200078e0221 */
[----:B------:R-:W-:Y:S01]  /*28a0*/  LOP3.LUT R5, R5, R42, RZ, 0x3c, !PT ;  /* 0x0000002a05057212 */ /* 0x000fe200078e3cff */
[----:B------:R-:W-:Y:S01]  /*28b0*/  IMAD.WIDE.U32 R30, R154, R4, R30 ;  /* 0x000000049a1e7225 */ /* 0x000fe200078e001e */
[----:B------:R-:W-:-:S03]  /*28c0*/  SHF.R.S32.HI R54, RZ, 0x1f, R51 ;  /* 0x0000001fff367819 */ /* 0x000fc60000011433 */
[----:B------:R-:W-:-:S04]  /*28d0*/  IMAD.WIDE.U32 R32, R154, R4, R32 ;  /* 0x000000049a207225 */ /* 0x000fc800078e0020 */
[----:B------:R-:W-:Y:S02]  /*28e0*/  IMAD.IADD R48, R21, 0x1, R49 ;  /* 0x0000000115307824 */ /* 0x000fe400078e0231 */
[----:B------:R-:W-:Y:S02]  /*28f0*/  IMAD.SHL.U32 R39, R6, 0x40, RZ ;  /* 0x0000004006277824 */ /* 0x000fe400078e00ff */
[----:B------:R-:W-:Y:S02]  /*2900*/  IMAD.SHL.U32 R43, R4, 0x40, RZ ;  /* 0x00000040042b7824 */ /* 0x000fe400078e00ff */
[----:B------:R-:W-:Y:S02]  /*2910*/  IMAD.SHL.U32 R45, R45, 0x2, RZ ;  /* 0x000000022d2d7824 */ /* 0x000fe400078e00ff */
[----:B------:R-:W-:Y:S02]  /*2920*/  IMAD R47, R12, 0x40, R189 ;  /* 0x000000400c2f7824 */ /* 0x000fe400078e02bd */
[----:B------:R-:W-:-:S02]  /*2930*/  IMAD.IADD R49, R49, 0x1, R29 ;  /* 0x0000000131317824 */ /* 0x000fc400078e021d */
[----:B------:R-:W-:Y:S02]  /*2940*/  IMAD.IADD R50, R31, 0x1, R11 ;  /* 0x000000011f327824 */ /* 0x000fe400078e020b */
[----:B------:R-:W-:Y:S02]  /*2950*/  IMAD.IADD R52, R11, 0x1, R33 ;  /* 0x000000010b347824 */ /* 0x000fe400078e0221 */
[----:B------:R-:W-:Y:S01]  /*2960*/  IMAD R55, R198, 0x200, R5 ;  /* 0x00000200c6377824 */ /* 0x000fe200078e0205 */
[----:B------:R-:W-:-:S07]  /*2970*/  SHF.R.S32.HI R53, RZ, 0x1f, R0 ;  /* 0x0000001fff357819 */ /* 0x000fce0000011400 */
.L_x_3837:
[----:B0-----:R-:W0:Y:S01]  /*2980*/  LDC R60, c[0x0][0x430] ;  /* 0x00010c00ff3c7b82 */ /* 0x001e220000000800 */
[----:B------:R-:W-:Y:S02]  /*2990*/  VIADD R34, R34, 0xffffffff ;  /* 0xffffffff22227836 */ /* 0x000fe40000000000 */
[----:B------:R-:W-:Y:S02]  /*29a0*/  IMAD.MOV.U32 R59, RZ, RZ, RZ ;  /* 0x000000ffff3b7224 */ /* 0x000fe400078e00ff */
[----:B------:R-:W-:-:S03]  /*29b0*/  IMAD R4, R34, 0x40, R47 ;  /* 0x0000004022047824 */ /* 0x000fc600078e022f */
[----:B-1----:R-:W1:Y:S01]  /*29c0*/  LDC R66, c[0x0][0x3f4] ;  /* 0x0000fd00ff427b82 */ /* 0x002e620000000800 */
[----:B------:R-:W-:Y:S01]  /*29d0*/  IMAD.IADD R12, R3, 0x1, R4 ;  /* 0x00000001030c7824 */ /* 0x000fe200078e0204 */
[----:B------:R-:W-:-:S03]  /*29e0*/  ISETP.GE.AND P1, PT, R4, R36, PT ;  /* 0x000000240400720c */ /* 0x000fc60003f26270 */
[----:B------:R-:W-:Y:S01]  /*29f0*/  IMAD.MOV.U32 R8, RZ, RZ, R12 ;  /* 0x000000ffff087224 */ /* 0x000fe200078e000c */
[----:B------:R-:W-:Y:S02]  /*2a00*/  ISETP.GT.OR P1, PT, R47, 0x3f, P1 ;  /* 0x0000003f2f00780c */ /* 0x000fe40000f24670 */
[----:B0-----:R-:W-:-:S11]  /*2a10*/  ISETP.NE.AND P2, PT, R60, 0x1, PT ;  /* 0x000000013c00780c */ /* 0x001fd60003f45270 */
[----:B------:R-:W0:Y:S08]  /*2a20*/  @!P1 LDC.64 R6, c[0x0][0x428] ;  /* 0x00010a00ff069b82 */ /* 0x000e300000000a00 */
[----:B--2---:R-:W2:Y:S08]  /*2a30*/  @!P1 LDC.64 R4, c[0x0][0x418] ;  /* 0x00010600ff049b82 */ /* 0x004eb00000000a00 */
[----:B---3--:R-:W3:Y:S08]  /*2a40*/  @P2 LDC R9, c[0x0][0x434] ;  /* 0x00010d00ff092b82 */ /* 0x008ef00000000800 */
[----:B------:R-:W4:Y:S01]  /*2a50*/  @P2 LDC R10, c[0x0][0x438] ;  /* 0x00010e00ff0a2b82 */ /* 0x000f220000000800 */
[----:B---3--:R-:W-:-:S05]  /*2a60*/  @P2 IMAD.HI.U32 R9, R12, R9, RZ ;  /* 0x000000090c092227 */ /* 0x008fca00078e00ff */
[----:B----4-:R-:W-:Y:S01]  /*2a70*/  @P2 SHF.R.U32.HI R8, RZ, R10, R9 ;  /* 0x0000000aff082219 */ /* 0x010fe20000011609 */
[----:B0-----:R-:W-:-:S03]  /*2a80*/  @!P1 IMAD R10, R53, R6, RZ ;  /* 0x00000006350a9224 */ /* 0x001fc600078e02ff */
[----:B------:R-:W-:Y:S01]  /*2a90*/  @!P1 SHF.R.S32.HI R9, RZ, 0x1f, R8 ;  /* 0x0000001fff099819 */ /* 0x000fe20000011408 */
[C---:B------:R-:W-:Y:S02]  /*2aa0*/  @!P1 IMAD R11, R0.reuse, R7, R10 ;  /* 0x00000007000b9224 */ /* 0x040fe400078e020a */
[----:B------:R-:W-:-:S05]  /*2ab0*/  @!P1 IMAD.WIDE.U32 R6, R0, R6, R8 ;  /* 0x0000000600069225 */ /* 0x000fca00078e0008 */
[----:B------:R-:W-:Y:S02]  /*2ac0*/  @!P1 IADD3 R7, R7, R11, RZ ;  /* 0x0000000b07079210 */ /* 0x000fe40007ffe0ff */
[----:B--2---:R-:W-:-:S04]  /*2ad0*/  @!P1 LEA R4, P2, R6, R4, 0x2 ;  /* 0x0000000406049211 */ /* 0x004fc800078410ff */
[----:B------:R-:W-:Y:S02]  /*2ae0*/  @!P1 LEA.HI.X R5, R6, R5, R7, 0x2, P2 ;  /* 0x0000000506059211 */ /* 0x000fe400010f1407 */
[----:B-1----:R-:W-:Y:S01]  /*2af0*/  ISETP.GE.AND P2, PT, R66, 0x1, PT ;  /* 0x000000014200780c */ /* 0x002fe20003f46270 */
[----:B------:R-:W-:Y:S01]  /*2b00*/  IMAD.SHL.U32 R64, R23, 0x1000, RZ ;  /* 0x0000100017407824 */ /* 0x000fe200078e00ff */
[----:B------:R-:W-:Y:S05]  /*2b10*/  YIELD ;  /* 0x0000000000007946 */ /* 0x000fea0003800000 */
[----:B------:R-:W-:Y:S01]  /*2b20*/  IMAD.MOV R7, RZ, RZ, -R8 ;  /* 0x000000ffff077224 */ /* 0x000fe200078e0a08 */
[----:B------:R-:W-:Y:S01]  /*2b30*/  BSSY B0, `(.L_x_3805) ;  /* 0x00001ad000007945 */ /* 0x000fe20003800000 */
[----:B------:R-:W-:Y:S01]  /*2b40*/  IMAD.IADD R67, R46, 0x1, R64 ;  /* 0x000000012e437824 */ /* 0x000fe200078e0240 */
[----:B------:R0:W5:Y:S01]  /*2b50*/  @!P1 LDG.E R59, desc[UR42][R4.64] ;  /* 0x0000002a043b9981 */ /* 0x000162000c1e1900 */
[----:B------:R-:W-:Y:S01]  /*2b60*/  IMAD R60, R60, R7, R12 ;  /* 0x000000073c3c7224 */ /* 0x000fe200078e020c */
[----:B------:R-:W-:Y:S01]  /*2b70*/  ISETP.GT.AND P1, PT, R34, R35, PT ;  /* 0x000000232200720c */ /* 0x000fe20003f24270 */
[----:B------:R-:W-:Y:S01]  /*2b80*/  IMAD R67, R67, 0x2, R2 ;  /* 0x0000000243437824 */ /* 0x000fe200078e0202 */
[----:B------:R-:W-:Y:S11]  /*2b90*/  @!P2 BRA `(.L_x_3806) ;  /* 0x0000001400c4a947 */ /* 0x000ff60003800000 */
[----:B------:R-:W-:Y:S01]  /*2ba0*/  SHF.R.S32.HI R62, RZ, 0x1f, R60 ;  /* 0x0000001fff3e7819 */ /* 0x000fe2000001143c */
[----:B------:R-:W-:Y:S01]  /*2bb0*/  ULDC.64 UR4, c[0x0][0x300] ;  /* 0x0000c00000047ab9 */ /* 0x000fe20000000a00 */
[----:B-----5:R-:W-:Y:S01]  /*2bc0*/  SHF.R.S32.HI R61, RZ, 0x1f, R59 ;  /* 0x0000001fff3d7819 */ /* 0x020fe2000001143b */
[----:B0-----:R-:W-:Y:S01]  /*2bd0*/  IMAD.WIDE.U32 R4, R60, UR4, RZ ;  /* 0x000000043c047c25 */ /* 0x001fe2000f8e00ff */
[----:B------:R-:W-:Y:S01]  /*2be0*/  ULDC.U8 UR8, c[0x0][0x410] ;  /* 0x0001040000087ab9 */ /* 0x000fe20000000000 */
[----:B------:R-:W-:Y:S01]  /*2bf0*/  SHF.R.S32.HI R12, RZ, 0x1f, R34 ;  /* 0x0000001fff0c7819 */ /* 0x000fe20000011422 */
[----:B------:R-:W-:Y:S01]  /*2c00*/  ULDC.64 UR6, c[0x0][0x2e8] ;  /* 0x0000ba0000067ab9 */ /* 0x000fe20000000a00 */
[----:B------:R-:W-:Y:S01]  /*2c10*/  IMAD R7, R62, UR4, RZ ;  /* 0x000000043e077c24 */ /* 0x000fe2000f8e02ff */
[----:B------:R-:W-:Y:S01]  /*2c20*/  ISETP.NE.AND P2, PT, RZ, UR8, PT ;  /* 0x00000008ff007c0c */ /* 0x000fe2000bf45270 */
[----:B------:R-:W-:Y:S02]  /*2c30*/  IMAD R8, R38, R34, RZ ;  /* 0x0000002226087224 */ /* 0x000fe400078e02ff */
[----:B------:R-:W-:Y:S01]  /*2c40*/  IMAD R7, R60, UR5, R7 ;  /* 0x000000053c077c24 */ /* 0x000fe2000f8e0207 */
[----:B------:R-:W-:Y:S01]  /*2c50*/  ULDC.64 UR4, c[0x0][0x310] ;  /* 0x0000c40000047ab9 */ /* 0x000fe20000000a00 */
[----:B------:R-:W-:-:S02]  /*2c60*/  IMAD R9, R12, R39, R8 ;  /* 0x000000270c097224 */ /* 0x000fc400078e0208 */
[----:B------:R-:W-:Y:S02]  /*2c70*/  IMAD R6, R61, UR4, RZ ;  /* 0x000000043d067c24 */ /* 0x000fe4000f8e02ff */
[----:B------:R-:W-:Y:S02]  /*2c80*/  IMAD.IADD R5, R5, 0x1, R7 ;  /* 0x0000000105057824 */ /* 0x000fe400078e0207 */
[C---:B------:R-:W-:Y:S02]  /*2c90*/  IMAD R7, R59.reuse, UR5, R6 ;  /* 0x000000053b077c24 */ /* 0x040fe4000f8e0206 */
[----:B------:R-:W-:Y:S01]  /*2ca0*/  IMAD.WIDE.U32 R4, R59, UR4, R4 ;  /* 0x000000043b047c25 */ /* 0x000fe2000f8e0004 */
[----:B------:R-:W-:-:S03]  /*2cb0*/  ULDC.64 UR4, c[0x0][0x308] ;  /* 0x0000c20000047ab9 */ /* 0x000fc60000000a00 */
[----:B------:R-:W-:Y:S02]  /*2cc0*/  IMAD.IADD R5, R5, 0x1, R7 ;  /* 0x0000000105057824 */ /* 0x000fe400078e0207 */
[----:B------:R-:W-:-:S04]  /*2cd0*/  IMAD.WIDE.U32 R6, R184, UR4, R4 ;  /* 0x00000004b8067c25 */ /* 0x000fc8000f8e0004 */
[----:B------:R-:W-:Y:S01]  /*2ce0*/  IMAD R13, R184, UR5, R7 ;  /* 0x00000005b80d7c24 */ /* 0x000fe2000f8e0207 */
[----:B------:R-:W-:Y:S01]  /*2cf0*/  LEA R68, P3, R6, UR6, 0x1 ;  /* 0x0000000606447c11 */ /* 0x000fe2000f8608ff */
[----:B------:R-:W-:-:S03]  /*2d00*/  IMAD.WIDE.U32 R4, R39, R34, RZ ;  /* 0x0000002227047225 */ /* 0x000fc600078e00ff */
[----:B------:R-:W-:Y:S01]  /*2d10*/  LEA.HI.X R13, R6, UR7, R13, 0x1, P3 ;  /* 0x00000007060d7c11 */ /* 0x000fe200098f0c0d */
[----:B------:R-:W-:Y:S01]  /*2d20*/  IMAD.IADD R10, R5, 0x1, R9 ;  /* 0x00000001050a7824 */ /* 0x000fe200078e0209 */
[----:B------:R-:W-:Y:S07]  /*2d30*/  @!P2 BRA `(.L_x_3807) ;  /* 0x0000000800a8a947 */ /* 0x000fee0003800000 */
[----:B------:R-:W-:Y:S01]  /*2d40*/  IMAD R63, R34, -0x40, R36 ;  /* 0xffffffc0223f7824 */ /* 0x000fe200078e0224 */
[----:B------:R-:W-:Y:S01]  /*2d50*/  BSSY B1, `(.L_x_3808) ;  /* 0x000001e000017945 */ /* 0x000fe20003800000 */
[----:B------:R-:W-:Y:S02]  /*2d60*/  CS2R R8, SRZ ;  /* 0x0000000000087805 */ /* 0x000fe4000001ff00 */
[----:B------:R-:W-:Y:S02]  /*2d70*/  CS2R R26, SRZ ;  /* 0x00000000001a7805 */ /* 0x000fe4000001ff00 */
[----:B------:R-:W-:Y:S02]  /*2d80*/  CS2R R24, SRZ ;  /* 0x0000000000187805 */ /* 0x000fe4000001ff00 */
[----:B------:R-:W-:Y:S02]  /*2d90*/  VIMNMX R63, R63, 0x40, PT ;  /* 0x000000403f3f7848 */ /* 0x000fe40003fe0100 */
[----:B------:R-:W-:-:S02]  /*2da0*/  CS2R R56, SRZ ;  /* 0x0000000000387805 */ /* 0x000fc4000001ff00 */
[----:B------:R-:W-:-:S13]  /*2db0*/  ISETP.GE.AND P2, PT, R189, R63, PT ;  /* 0x0000003fbd00720c */ /* 0x000fda0003f46270 */
[----:B------:R-:W-:Y:S05]  /*2dc0*/  @P2 BRA `(.L_x_3809) ;  /* 0x0000000000582947 */ /* 0x000fea0003800000 */
[----:B------:R-:W-:Y:S01]  /*2dd0*/  IMAD R6, R41, R34, RZ ;  /* 0x0000002229067224 */ /* 0x000fe200078e02ff */
[----:B------:R-:W-:Y:S01]  /*2de0*/  IADD3 R8, P3, R20, R4, RZ ;  /* 0x0000000414087210 */ /* 0x000fe20007f7e0ff */
[----:B------:R-:W-:Y:S01]  /*2df0*/  IMAD.MOV.U32 R4, RZ, RZ, R30 ;  /* 0x000000ffff047224 */ /* 0x000fe200078e001e */
[----:B------:R-:W-:Y:S01]  /*2e00*/  ULDC.64 UR6, c[0x0][0x400] ;  /* 0x0001000000067ab9 */ /* 0x000fe20000000a00 */
[----:B------:R-:W-:Y:S01]  /*2e10*/  IMAD.MOV.U32 R5, RZ, RZ, R50 ;  /* 0x000000ffff057224 */ /* 0x000fe200078e0032 */
[----:B------:R-:W-:Y:S01]  /*2e20*/  ULDC.64 UR4, c[0x0][0x3e8] ;  /* 0x0000fa0000047ab9 */ /* 0x000fe20000000a00 */
[-C--:B------:R-:W-:Y:S02]  /*2e30*/  IMAD R11, R12, R43.reuse, R6 ;  /* 0x0000002b0c0b7224 */ /* 0x080fe400078e0206 */
[----:B------:R-:W-:-:S04]  /*2e40*/  IMAD.WIDE.U32 R6, R34, R43, R4 ;  /* 0x0000002b22067225 */ /* 0x000fc800078e0004 */
[----:B------:R-:W-:Y:S01]  /*2e50*/  IMAD.X R9, R10, 0x1, R48, P3 ;  /* 0x000000010a097824 */ /* 0x000fe200018e0630 */
[----:B------:R-:W-:Y:S01]  /*2e60*/  LEA R4, P3, R6, UR6, 0x1 ;  /* 0x0000000606047c11 */ /* 0x000fe2000f8608ff */
[----:B------:R-:W-:-:S05]  /*2e70*/  IMAD.IADD R5, R7, 0x1, R11 ;  /* 0x0000000107057824 */ /* 0x000fca00078e020b */
        /* <DEDUP_REMOVED lines=11> */
.L_x_3809:
[----:B------:R-:W-:Y:S05]  /*2f30*/  BSYNC B1 ;  /* 0x0000000000017941 */ /* 0x000fea0003800000 */
.L_x_3808:
[----:B------:R-:W-:Y:S01]  /*2f40*/  UISETP.NE.AND UP0, UPT, UR37, 0x3, UPT ;  /* 0x000000032500788c */ /* 0x000fe2000bf05270 */
[----:B0----5:R-:W-:Y:S02]  /*2f50*/  IMAD.MOV.U32 R4, RZ, RZ, R8 ;  /* 0x000000ffff047224 */ /* 0x021fe400078e0008 */
[----:B------:R-:W-:Y:S02]  /*2f60*/  IMAD.MOV.U32 R5, RZ, RZ, R9 ;  /* 0x000000ffff057224 */ /* 0x000fe400078e0009 */
[----:B------:R-:W-:Y:S01]  /*2f70*/  IMAD.MOV.U32 R6, RZ, RZ, R26 ;  /* 0x000000ffff067224 */ /* 0x000fe200078e001a */
[----:B------:R-:W-:Y:S01]  /*2f80*/  PLOP3.LUT P3, PT, PT, PT, UP0, 0x80, 0x0 ;  /* 0x000000000000781c */ /* 0x000fe20003f6f008 */
[----:B------:R-:W-:Y:S01]  /*2f90*/  IMAD.MOV.U32 R7, RZ, RZ, R57 ;  /* 0x000000ffff077224 */ /* 0x000fe200078e0039 */
[----:B------:R-:W-:Y:S01]  /*2fa0*/  PRMT R70, R4, 0x5410, R5 ;  /* 0x0000541004467816 */ /* 0x000fe20000000005 */
[----:B------:R-:W-:Y:S02]  /*2fb0*/  IMAD.MOV.U32 R4, RZ, RZ, R27 ;  /* 0x000000ffff047224 */ /* 0x000fe400078e001b */
[----:B------:R-:W-:-:S03]  /*2fc0*/  IMAD.MOV.U32 R5, RZ, RZ, R25 ;  /* 0x000000ffff057224 */ /* 0x000fc600078e0019 */
[----:B------:R-:W-:Y:S01]  /*2fd0*/  PRMT R71, R6, 0x5410, R4 ;  /* 0x0000541006477816 */ /* 0x000fe20000000004 */
[----:B------:R-:W-:Y:S02]  /*2fe0*/  IMAD.MOV.U32 R4, RZ, RZ, R24 ;  /* 0x000000ffff047224 */ /* 0x000fe400078e0018 */
[----:B------:R-:W-:-:S03]  /*2ff0*/  IMAD.MOV.U32 R6, RZ, RZ, R56 ;  /* 0x000000ffff067224 */ /* 0x000fc600078e0038 */
[----:B------:R-:W-:Y:S02]  /*3000*/  PRMT R72, R4, 0x5410, R5 ;  /* 0x0000541004487816 */ /* 0x000fe40000000005 */
[----:B------:R-:W-:Y:S01]  /*3010*/  PRMT R73, R6, 0x5410, R7 ;  /* 0x0000541006497816 */ /* 0x000fe20000000007 */
[----:B------:R-:W-:Y:S06]  /*3020*/  @!P3 BRA `(.L_x_3810) ;  /* 0x000000000004b947 */ /* 0x000fec0003800000 */
[----:B------:R-:W-:Y:S01]  /*3030*/  BPT.TRAP 0x1 ;  /* 0x000000040000795c */ /* 0x000fe20000300000 */
.L_x_3810:
[----:B------:R-:W-:Y:S01]  /*3040*/  IMAD R58, R23, 0x8, R2 ;  /* 0x00000008173a7824 */ /* 0x000fe200078e0202 */
[----:B------:R-:W-:Y:S01]  /*3050*/  SHF.L.U32 R65, R188, 0x1f, RZ ;  /* 0x0000001fbc417819 */ /* 0x000fe200000006ff */
[----:B------:R-:W-:Y:S03]  /*3060*/  BSSY B1, `(.L_x_3811) ;  /* 0x0000003000017945 */ /* 0x000fe60003800000 */
[----:B------:R-:W0:Y:S02]  /*3070*/  SYNCS.PHASECHK.TRANS64.TRYWAIT P4, [R58+URZ+0x28c90], R65 ;  /* 0x028c90413a0075a7 */ /* 0x000e24000808017f */
[----:B0-----:R-:W-:Y:S05]  /*3080*/  @!P4 BRA `(.L_x_3812) ;  /* 0x0000017000bcc947 */ /* 0x001fea0003800000 */
.L_x_4060:
[----:B------:R-:W-:Y:S05]  /*3090*/  BSYNC B1 ;  /* 0x0000000000017941 */ /* 0x000fea0003800000 */
.L_x_3811:
[----:B------:R-:W-:-:S03]  /*30a0*/  UMOV UR4, 0xffffffff ;  /* 0xffffffff00047882 */ /* 0x000fc60000000000 */
[----:B------:R-:W-:Y:S05]  /*30b0*/  BRA.DIV UR4, `(.L_x_3813) ;  /* 0x0000017204c47947 */ /* 0x000fea000b800000 */
[----:B------:R1:W2:Y:S04]  /*30c0*/  SHFL.IDX PT, R69, R13, RZ, 0x1c1f ;  /* 0x001c1fff0d457589 */ /* 0x0002a800000e0000 */
[----:B------:R1:W3:Y:S02]  /*30d0*/  SHFL.IDX PT, R14, R68, RZ, 0x1c1f ;  /* 0x001c1fff440e7589 */ /* 0x0002e400000e0000 */
.L_x_4064:
[----:B------:R-:W-:Y:S05]  /*30e0*/  @P2 BRA `(.L_x_3814) ;  /* 0x0000001400442947 */ /* 0x000fea0003800000 */
[----:B------:R-:W-:Y:S01]  /*30f0*/  LOP3.LUT P4, RZ, R18, 0x2, RZ, 0xc0, !PT ;  /* 0x0000000212ff7812 */ /* 0x000fe2000788c0ff */
[----:B------:R-:W-:-:S12]  /*3100*/  BSSY B1, `(.L_x_3815) ;  /* 0x0000034000017945 */ /* 0x000fd80003800000 */
[----:B------:R-:W-:Y:S05]  /*3110*/  @P4 BRA `(.L_x_3816) ;  /* 0x0000000000c84947 */ /* 0x000fea0003800000 */
[----:B------:R4:W0:Y:S01]  /*3120*/  LDS.128 R4, [R67+0x22400] ;  /* 0x0224000043047984 */ /* 0x0008220000000c00 */
[C---:B---3--:R-:W-:Y:S01]  /*3130*/  LEA R10, P2, R16.reuse, R14, 0x1 ;  /* 0x0000000e100a7211 */ /* 0x048fe200078408ff */
[----:B------:R-:W-:Y:S03]  /*3140*/  BSSY B2, `(.L_x_3817) ;  /* 0x000002e000027945 */ /* 0x000fe60003800000 */
[----:B--2---:R-:W-:Y:S02]  /*3150*/  LEA.HI.X R11, R16, R69, R17, 0x1, P2 ;  /* 0x00000045100b7211 */ /* 0x004fe400010f0c11 */
[----:B------:R-:W-:-:S13]  /*3160*/  ISETP.GE.AND P2, PT, R186, R66, PT ;  /* 0x00000042ba00720c */ /* 0x000fda0003f46270 */
[----:B----4-:R-:W-:Y:S05]  /*3170*/  @P2 BRA `(.L_x_3818) ;  /* 0x0000000000a82947 */ /* 0x010fea0003800000 */
[----:B------:R-:W-:Y:S01]  /*3180*/  SHF.R.U64 R15, R56, 0x10, R57 ;  /* 0x00000010380f7819 */ /* 0x000fe20000001239 */
[--C-:B0-----:R-:W-:Y:S01]  /*3190*/  HADD2.F32 R12, -RZ, R5.reuse.H1_H1 ;  /* 0x30000005ff0c7230 */ /* 0x101fe20000004100 */
[--C-:B-1----:R-:W-:Y:S01]  /*31a0*/  SHF.R.U64 R13, R26, 0x10, R27.reuse ;  /* 0x000000101a0d7819 */ /* 0x102fe2000000121b */
[----:B------:R-:W-:Y:S01]  /*31b0*/  HADD2.F32 R5, -RZ, R5.H0_H0 ;  /* 0x20000005ff057230 */ /* 0x000fe20000004100 */
[----:B------:R-:W-:Y:S01]  /*31c0*/  SHF.R.U32.HI R27, RZ, 0x10, R27 ;  /* 0x00000010ff1b7819 */ /* 0x000fe2000001161b */
[----:B------:R-:W-:Y:S02]  /*31d0*/  HADD2.F32 R15, -RZ, R15.H0_H0 ;  /* 0x2000000fff0f7230 */ /* 0x000fe40000004100 */
[----:B------:R-:W-:-:S03]  /*31e0*/  HADD2.F32 R13, -RZ, R13.H0_H0 ;  /* 0x2000000dff0d7230 */ /* 0x000fc60000004100 */
[-C--:B------:R-:W-:Y:S01]  /*31f0*/  FMUL.FTZ R26, R12, R15.reuse ;  /* 0x0000000f0c1a7220 */ /* 0x080fe20000410000 */
[----:B------:R-:W-:-:S03]  /*3200*/  FMUL.FTZ R15, R5, R15 ;  /* 0x0000000f050f7220 */ /* 0x000fc60000410000 */
[-C--:B------:R-:W-:Y:S01]  /*3210*/  FFMA.FTZ R5, R5, R13.reuse, -R26 ;  /* 0x0000000d05057223 */ /* 0x080fe2000001081a */
[----:B------:R-:W-:Y:S01]  /*3220*/  SHF.R.U32.HI R26, RZ, 0x10, R57 ;  /* 0x00000010ff1a7819 */ /* 0x000fe20000011639 */
[----:B------:R-:W-:Y:S01]  /*3230*/  FFMA.FTZ R12, R12, R13, R15 ;  /* 0x0000000d0c0c7223 */ /* 0x000fe2000001000f */
[----:B------:R-:W-:Y:S02]  /*3240*/  IMAD.MOV.U32 R13, RZ, RZ, R4 ;  /* 0x000000ffff0d7224 */ /* 0x000fe400078e0004 */
[--C-:B------:R-:W-:Y:S02]  /*3250*/  HADD2.F32 R15, -RZ, R7.reuse.H1_H1 ;  /* 0x30000007ff0f7230 */ /* 0x100fe40000004100 */
[----:B------:R-:W-:Y:S01]  /*3260*/  HADD2.F32 R26, -RZ, R26.H0_H0 ;  /* 0x2000001aff1a7230 */ /* 0x000fe20000004100 */
[----:B------:R-:W-:Y:S01]  /*3270*/  F2FP.F16.F32.PACK_AB R5, R12, R5 ;  /* 0x000000050c05723e */ /* 0x000fe200000000ff */
[----:B------:R-:W-:Y:S02]  /*3280*/  HADD2.F32 R4, -RZ, R7.H0_H0 ;  /* 0x20000007ff047230 */ /* 0x000fe40000004100 */
[----:B------:R-:W-:-:S02]  /*3290*/  HADD2.F32 R7, -RZ, R27.H0_H0 ;  /* 0x2000001bff077230 */ /* 0x000fc40000004100 */
[-C--:B------:R-:W-:Y:S01]  /*32a0*/  FMUL.FTZ R27, R15, R26.reuse ;  /* 0x0000001a0f1b7220 */ /* 0x080fe20000410000 */
[----:B------:R-:W-:-:S03]  /*32b0*/  FMUL.FTZ R26, R4, R26 ;  /* 0x0000001a041a7220 */ /* 0x000fc60000410000 */
[-C--:B------:R-:W-:Y:S01]  /*32c0*/  FFMA.FTZ R4, R4, R7.reuse, -R27 ;  /* 0x0000000704047223 */ /* 0x080fe2000001081b */
[----:B------:R-:W-:Y:S02]  /*32d0*/  HADD2.F32 R27, -RZ, R73.H0_H0 ;  /* 0x20000049ff1b7230 */ /* 0x000fe40000004100 */
[----:B------:R-:W-:Y:S01]  /*32e0*/  FFMA.FTZ R7, R15, R7, R26 ;  /* 0x000000070f077223 */ /* 0x000fe2000001001a */
[----:B------:R-:W-:Y:S02]  /*32f0*/  IMAD.MOV.U32 R15, RZ, RZ, R6 ;  /* 0x000000ffff0f7224 */ /* 0x000fe400078e0006 */
[--C-:B------:R-:W-:Y:S02]  /*3300*/  HADD2.F32 R6, -RZ, R13.reuse.H0_H0 ;  /* 0x2000000dff067230 */ /* 0x100fe40000004100 */
[----:B------:R-:W-:Y:S01]  /*3310*/  HADD2.F32 R13, -RZ, R13.H1_H1 ;  /* 0x3000000dff0d7230 */ /* 0x000fe20000004100 */
[----:B------:R-:W-:Y:S01]  /*3320*/  F2FP.F16.F32.PACK_AB R7, R7, R4 ;  /* 0x000000040707723e */ /* 0x000fe200000000ff */
[----:B------:R-:W-:-:S02]  /*3330*/  HADD2.F32 R26, -RZ, R71.H0_H0 ;  /* 0x20000047ff1a7230 */ /* 0x000fc40000004100 */
[-C--:B------:R-:W-:Y:S01]  /*3340*/  FMUL.FTZ R56, R6, R27.reuse ;  /* 0x0000001b06387220 */ /* 0x080fe20000410000 */
[----:B------:R-:W-:-:S03]  /*3350*/  FMUL.FTZ R57, R13, R27 ;  /* 0x0000001b0d397220 */ /* 0x000fc60000410000 */
[-C--:B------:R-:W-:Y:S01]  /*3360*/  FFMA.FTZ R56, R13, R26.reuse, R56 ;  /* 0x0000001a0d387223 */ /* 0x080fe20000010038 */
[----:B------:R-:W-:Y:S02]  /*3370*/  HADD2.F32 R13, -RZ, R71.H1_H1 ;  /* 0x30000047ff0d7230 */ /* 0x000fe40000004100 */
[----:B------:R-:W-:Y:S01]  /*3380*/  FFMA.FTZ R57, R6, R26, -R57 ;  /* 0x0000001a06397223 */ /* 0x000fe20000010839 */
[--C-:B------:R-:W-:Y:S02]  /*3390*/  HADD2.F32 R6, -RZ, R15.reuse.H0_H0 ;  /* 0x2000000fff067230 */ /* 0x100fe40000004100 */
[----:B------:R-:W-:Y:S02]  /*33a0*/  HADD2.F32 R15, -RZ, R15.H1_H1 ;  /* 0x3000000fff0f7230 */ /* 0x000fe40000004100 */
[----:B------:R-:W-:Y:S01]  /*33b0*/  HADD2.F32 R26, -RZ, R73.H1_H1 ;  /* 0x30000049ff1a7230 */ /* 0x000fe20000004100 */
[----:B------:R-:W-:-:S04]  /*33c0*/  F2FP.F16.F32.PACK_AB R4, R56, R57 ;  /* 0x000000393804723e */ /* 0x000fc800000000ff */
[-C--:B------:R-:W-:Y:S01]  /*33d0*/  FMUL.FTZ R27, R15, R26.reuse ;  /* 0x0000001a0f1b7220 */ /* 0x080fe20000410000 */
[----:B------:R-:W-:-:S03]  /*33e0*/  FMUL.FTZ R26, R6, R26 ;  /* 0x0000001a061a7220 */ /* 0x000fc60000410000 */
[-C--:B------:R-:W-:Y:S01]  /*33f0*/  FFMA.FTZ R27, R6, R13.reuse, -R27 ;  /* 0x0000000d061b7223 */ /* 0x080fe2000001081b */
[----:B------:R-:W-:-:S05]  /*3400*/  FFMA.FTZ R26, R15, R13, R26 ;  /* 0x0000000d0f1a7223 */ /* 0x000fca000001001a */
[----:B------:R-:W-:-:S07]  /*3410*/  F2FP.F16.F32.PACK_AB R6, R26, R27 ;  /* 0x0000001b1a06723e */ /* 0x000fce00000000ff */
.L_x_3818:
[----:B------:R-:W-:Y:S05]  /*3420*/  BSYNC B2 ;  /* 0x0000000000027941 */ /* 0x000fea0003800000 */
.L_x_3817:
[----:B0-----:R4:W-:Y:S02]  /*3430*/  ST.E.128 desc[UR42][R10.64], R4 ;  /* 0x000000040a007985 */ /* 0x0019e4000c101d2a */
.L_x_3816:
[----:B------:R-:W-:Y:S05]  /*3440*/  BSYNC B1 ;  /* 0x0000000000017941 */ /* 0x000fea0003800000 */
.L_x_3815:
[----:B------:R-:W-:-:S13]  /*3450*/  LOP3.LUT P2, RZ, R18, 0x1, RZ, 0xc0, !PT ;  /* 0x0000000112ff7812 */ /* 0x000fda000784c0ff */
[----:B------:R-:W-:Y:S05]  /*3460*/  @P2 BRA `(.L_x_3814) ;  /* 0x0000001000642947 */ /* 0x000fea0003800000 */
[----:B----4-:R-:W-:Y:S01]  /*3470*/  IMAD.MOV.U32 R5, RZ, RZ, 0x20 ;  /* 0x00000020ff057424 */ /* 0x010fe200078e00ff */
[----:B------:R-:W-:Y:S01]  /*3480*/  LOP3.LUT P2, RZ, R191, 0x4, RZ, 0xc0, !PT ;  /* 0x00000004bfff7812 */ /* 0x000fe2000784c0ff */
[----:B------:R-:W-:Y:S03]  /*3490*/  BSSY B1, `(.L_x_3819) ;  /* 0x0000032000017945 */ /* 0x000fe60003800000 */
[----:B------:R-:W-:Y:S02]  /*34a0*/  SEL R5, R5, 0xffffffe0, !P2 ;  /* 0xffffffe005057807 */ /* 0x000fe40005000000 */
[C---:B---3--:R-:W-:Y:S02]  /*34b0*/  LEA R10, P2, R22.reuse, R14, 0x1 ;  /* 0x0000000e160a7211 */ /* 0x048fe400078408ff */
[----:B------:R-:W-:Y:S02]  /*34c0*/  IADD3 R5, R5, R46, R64 ;  /* 0x0000002e05057210 */ /* 0x000fe40007ffe040 */
[----:B--2---:R-:W-:-:S02]  /*34d0*/  LEA.HI.X R11, R22, R69, R193, 0x1, P2 ;  /* 0x00000045160b7211 */ /* 0x004fc400010f0cc1 */
[----:B------:R-:W-:Y:S01]  /*34e0*/  ISETP.GE.AND P2, PT, R194, R66, PT ;  /* 0x00000042c200720c */ /* 0x000fe20003f46270 */
[----:B------:R-:W-:-:S06]  /*34f0*/  IMAD R4, R5, 0x2, R2 ;  /* 0x0000000205047824 */ /* 0x000fcc00078e0202 */
[----:B------:R-:W2:Y:S06]  /*3500*/  LDS.128 R4, [R4+0x22400] ;  /* 0x0224000004047984 */ /* 0x000eac0000000c00 */
[----:B------:R-:W-:Y:S05]  /*3510*/  @P2 BRA `(.L_x_3820) ;  /* 0x0000000000a42947 */ /* 0x000fea0003800000 */
[----:B-1----:R-:W-:Y:S02]  /*3520*/  SHF.R.U64 R13, R24, 0x10, R25 ;  /* 0x00000010180d7819 */ /* 0x002fe40000001219 */
[----:B------:R-:W-:Y:S01]  /*3530*/  SHF.R.U64 R12, R8, 0x10, R9 ;  /* 0x00000010080c7819 */ /* 0x000fe20000001209 */
[----:B--2---:R-:W-:Y:S01]  /*3540*/  IMAD.MOV.U32 R8, RZ, RZ, R6 ;  /* 0x000000ffff087224 */ /* 0x004fe200078e0006 */
        /* <DEDUP_REMOVED lines=9> */
[--C-:B------:R-:W-:Y:S02]  /*35e0*/  HADD2.F32 R9, -RZ, R7.reuse.H1_H1 ;  /* 0x30000007ff097230 */ /* 0x100fe40000004100 */
[-C--:B------:R-:W-:Y:S01]  /*35f0*/  FFMA.FTZ R26, R5, R12.reuse, -R26 ;  /* 0x0000000c051a7223 */ /* 0x080fe2000001081a */
[----:B------:R-:W-:Y:S02]  /*3600*/  HADD2.F32 R7, -RZ, R7.H0_H0 ;  /* 0x20000007ff077230 */ /* 0x000fe40000004100 */
[----:B------:R-:W-:Y:S01]  /*3610*/  FFMA.FTZ R25, R6, R12, R13 ;  /* 0x0000000c06197223 */ /* 0x000fe2000001000d */
[----:B------:R-:W-:-:S02]  /*3620*/  HADD2.F32 R14, -RZ, R14.H0_H0 ;  /* 0x2000000eff0e7230 */ /* 0x000fc40000004100 */
[-C--:B------:R-:W-:Y:S01]  /*3630*/  FMUL.FTZ R56, R9, R24.reuse ;  /* 0x0000001809387220 */ /* 0x080fe20000410000 */
[--C-:B------:R-:W-:Y:S02]  /*3640*/  HADD2.F32 R12, -RZ, R72.reuse.H0_H0 ;  /* 0x20000048ff0c7230 */ /* 0x100fe40000004100 */
[C---:B------:R-:W-:Y:S01]  /*3650*/  FMUL.FTZ R24, R7.reuse, R24 ;  /* 0x0000001807187220 */ /* 0x040fe20000410000 */
[----:B------:R-:W-:Y:S02]  /*3660*/  HADD2.F32 R13, -RZ, R72.H1_H1 ;  /* 0x30000048ff0d7230 */ /* 0x000fe40000004100 */
[-C--:B------:R-:W-:Y:S01]  /*3670*/  FFMA.FTZ R56, R7, R14.reuse, -R56 ;  /* 0x0000000e07387223 */ /* 0x080fe20000010838 */
[----:B------:R-:W-:Y:S02]  /*3680*/  HADD2.F32 R5, -RZ, R4.H1_H1 ;  /* 0x30000004ff057230 */ /* 0x000fe40000004100 */
[----:B------:R-:W-:Y:S01]  /*3690*/  FFMA.FTZ R57, R9, R14, R24 ;  /* 0x0000000e09397223 */ /* 0x000fe20000010018 */
[----:B------:R-:W-:-:S02]  /*36a0*/  HADD2.F32 R6, -RZ, R8.H1_H1 ;  /* 0x30000008ff067230 */ /* 0x000fc40000004100 */
[----:B------:R-:W-:Y:S02]  /*36b0*/  HADD2.F32 R4, -RZ, R4.H0_H0 ;  /* 0x20000004ff047230 */ /* 0x000fe40000004100 */
[CC--:B------:R-:W-:Y:S01]  /*36c0*/  FMUL.FTZ R15, R5.reuse, R12.reuse ;  /* 0x0000000c050f7220 */ /* 0x0c0fe20000410000 */
[----:B------:R-:W-:Y:S02]  /*36d0*/  HADD2.F32 R8, -RZ, R8.H0_H0 ;  /* 0x20000008ff087230 */ /* 0x000fe40000004100 */
[-C--:B------:R-:W-:Y:S01]  /*36e0*/  FMUL.FTZ R27, R6, R13.reuse ;  /* 0x0000000d061b7220 */ /* 0x080fe20000410000 */
        /* <DEDUP_REMOVED lines=12> */
.L_x_3820:
[----:B------:R-:W-:Y:S05]  /*37b0*/  BSYNC B1 ;  /* 0x0000000000017941 */ /* 0x000fea0003800000 */
.L_x_3819:
[----:B--2---:R2:W-:Y:S01]  /*37c0*/  ST.E.128 desc[UR42][R10.64], R4 ;  /* 0x000000040a007985 */ /* 0x0045e2000c101d2a */
[----:B------:R-:W-:Y:S05]  /*37d0*/  BRA `(.L_x_3814) ;  /* 0x0000000c00887947 */ /* 0x000fea0003800000 */
.L_x_3807:
[----:B------:R-:W-:-:S05]  /*37e0*/  IMAD R63, R34, -0x40, R36 ;  /* 0xffffffc0223f7824 */ /* 0x000fca00078e0224 */
[----:B------:R-:W-:-:S04]  /*37f0*/  VIMNMX R63, R63, 0x40, PT ;  /* 0x000000403f3f7848 */ /* 0x000fc80003fe0100 */
[----:B------:R-:W-:-:S04]  /*3800*/  ISETP.GE.AND P2, PT, R189, R63, PT ;  /* 0x0000003fbd00720c */ /* 0x000fc80003f46270 */
[----:B------:R-:W-:-:S13]  /*3810*/  ISETP.GE.OR P3, PT, R16, R66, P2 ;  /* 0x000000421000720c */ /* 0x000fda0001766670 */
[----:B------:R-:W-:Y:S01]  /*3820*/  @!P3 IADD3 R4, P4, R28, R4, RZ ;  /* 0x000000041c04b210 */ /* 0x000fe20007f9e0ff */
[----:B------:R-:W0:Y:S04]  /*3830*/  @!P3 LDC.64 R8, c[0x0][0x400] ;  /* 0x00010000ff08bb82 */ /* 0x000e280000000a00 */
[----:B------:R-:W-:-:S04]  /*3840*/  @!P3 IMAD.X R5, R10, 0x1, R49, P4 ;  /* 0x000000010a05b824 */ /* 0x000fc800020e0631 */
[----:B------:R-:W1:Y:S02]  /*3850*/  @!P3 LDC.64 R10, c[0x0][0x3e8] ;  /* 0x0000fa00ff0abb82 */ /* 0x000e640000000a00 */
[----:B-1----:R-:W-:-:S04]  /*3860*/  @!P3 LEA R10, P4, R4, R10, 0x1 ;  /* 0x0000000a040ab211 */ /* 0x002fc800078808ff */
[----:B------:R-:W-:Y:S01]  /*3870*/  @!P3 LEA.HI.X R11, R4, R11, R5, 0x1, P4 ;  /* 0x0000000b040bb211 */ /* 0x000fe200020f0c05 */
[----:B------:R-:W-:Y:S02]  /*3880*/  @!P3 IMAD R4, R41, R34, RZ ;  /* 0x000000222904b224 */ /* 0x000fe400078e02ff */
[----:B------:R-:W-:Y:S02]  /*3890*/  @!P3 IMAD.MOV.U32 R5, RZ, RZ, R52 ;  /* 0x000000ffff05b224 */ /* 0x000fe400078e0034 */
[----:B------:R-:W-:Y:S02]  /*38a0*/  @!P3 IMAD R7, R12, R43, R4 ;  /* 0x0000002b0c07b224 */ /* 0x000fe400078e0204 */
[----:B------:R-:W-:-:S04]  /*38b0*/  @!P3 IMAD.MOV.U32 R4, RZ, RZ, R32 ;  /* 0x000000ffff04b224 */ /* 0x000fc800078e0020 */
[----:B------:R-:W-:-:S04]  /*38c0*/  @!P3 IMAD.WIDE.U32 R4, R34, R43, R4 ;  /* 0x0000002b2204b225 */ /* 0x000fc800078e0004 */
[----:B------:R-:W-:Y:S01]  /*38d0*/  @!P3 IMAD.IADD R5, R7, 0x1, R5 ;  /* 0x000000010705b824 */ /* 0x000fe200078e0205 */
[C---:B0-----:R-:W-:Y:S02]  /*38e0*/  @!P3 LEA R8, P4, R4.reuse, R8, 0x1 ;  /* 0x000000080408b211 */ /* 0x041fe400078808ff */
[----:B------:R-:W-:Y:S02]  /*38f0*/  CS2R R6, SRZ ;  /* 0x0000000000067805 */ /* 0x000fe4000001ff00 */
[----:B------:R-:W-:Y:S02]  /*3900*/  @!P3 LEA.HI.X R9, R4, R9, R5, 0x1, P4 ;  /* 0x000000090409b211 */ /* 0x000fe400020f0c05 */
[----:B------:R-:W-:Y:S02]  /*3910*/  CS2R R4, SRZ ;  /* 0x0000000000047805 */ /* 0x000fe4000001ff00 */
[----:B------:R-:W-:Y:S02]  /*3920*/  CS2R R26, SRZ ;  /* 0x00000000001a7805 */ /* 0x000fe4000001ff00 */
[----:B------:R-:W-:-:S02]  /*3930*/  CS2R R24, SRZ ;  /* 0x0000000000187805 */ /* 0x000fc4000001ff00 */
[----:B------:R-:W2:Y:S04]  /*3940*/  @!P3 LDG.E.128 R4, desc[UR42][R10.64] ;  /* 0x0000002a0a04b981 */ /* 0x000ea8000c1e1d00 */
[----:B------:R-:W3:Y:S01]  /*3950*/  @!P3 LDG.E.128 R24, desc[UR42][R8.64] ;  /* 0x0000002a0818b981 */ /* 0x000ee2000c1e1d00 */
[----:B------:R-:W-:Y:S01]  /*3960*/  UISETP.NE.AND UP0, UPT, UR37, 0x3, UPT ;  /* 0x000000032500788c */ /* 0x000fe2000bf05270 */
[----:B------:R-:W-:-:S05]  /*3970*/  ISETP.GE.AND P4, PT, R16, R66, PT ;  /* 0x000000421000720c */ /* 0x000fca0003f86270 */
[----:B------:R-:W-:Y:S01]  /*3980*/  PLOP3.LUT P3, PT, PT, PT, UP0, 0x80, 0x0 ;  /* 0x000000000000781c */ /* 0x000fe20003f6f008 */
[----:B--2---:R-:W-:Y:S01]  /*3990*/  IMAD.MOV.U32 R12, RZ, RZ, R4 ;  /* 0x000000ffff0c7224 */ /* 0x004fe200078e0004 */
[----:B------:R-:W-:Y:S01]  /*39a0*/  MOV R56, R7 ;  /* 0x0000000700387202 */ /* 0x000fe20000000f00 */
[----:B------:R-:W-:Y:S02]  /*39b0*/  IMAD.MOV.U32 R14, RZ, RZ, R5 ;  /* 0x000000ffff0e7224 */ /* 0x000fe400078e0005 */
[----:B------:R-:W-:Y:S01]  /*39c0*/  IMAD.MOV.U32 R15, RZ, RZ, R6 ;  /* 0x000000ffff0f7224 */ /* 0x000fe200078e0006 */
[----:B------:R-:W-:Y:S01]  /*39d0*/  PRMT R73, R12, 0x7610, R73 ;  /* 0x000076100c497816 */ /* 0x000fe20000000049 */
[----:B---3--:R-:W-:Y:S01]  /*39e0*/  IMAD.MOV.U32 R8, RZ, RZ, R26 ;  /* 0x000000ffff087224 */ /* 0x008fe200078e001a */
[----:B------:R-:W-:Y:S01]  /*39f0*/  PRMT R67, R14, 0x7610, R67 ;  /* 0x000076100e437816 */ /* 0x000fe20000000043 */
[----:B------:R-:W-:Y:S01]  /*3a00*/  IMAD.MOV.U32 R9, RZ, RZ, R27 ;  /* 0x000000ffff097224 */ /* 0x000fe200078e001b */
[----:B------:R-:W-:Y:S01]  /*3a10*/  PRMT R77, R15, 0x5410, R56 ;  /* 0x000054100f4d7816 */ /* 0x000fe20000000038 */
[----:B------:R-:W-:-:S02]  /*3a20*/  IMAD.MOV.U32 R10, RZ, RZ, R24 ;  /* 0x000000ffff0a7224 */ /* 0x000fc400078e0018 */
[----:B------:R-:W-:Y:S01]  /*3a30*/  IMAD.MOV.U32 R11, RZ, RZ, R25 ;  /* 0x000000ffff0b7224 */ /* 0x000fe200078e0019 */
[----:B------:R-:W-:Y:S02]  /*3a40*/  PRMT R73, R73, 0x5410, R9 ;  /* 0x0000541049497816 */ /* 0x000fe40000000009 */
[----:B------:R-:W-:Y:S02]  /*3a50*/  PRMT R75, R8, 0x5410, R10 ;  /* 0x00005410084b7816 */ /* 0x000fe4000000000a */
[----:B------:R-:W-:Y:S01]  /*3a60*/  PRMT R69, R11, 0x7610, R69 ;  /* 0x000076100b457816 */ /* 0x000fe20000000045 */
[----:B------:R-:W-:Y:S06]  /*3a70*/  @!P3 BRA `(.L_x_3821) ;  /* 0x000000000004b947 */ /* 0x000fec0003800000 */
[----:B------:R-:W-:Y:S01]  /*3a80*/  BPT.TRAP 0x1 ;  /* 0x000000040000795c */ /* 0x000fe20000300000 */
.L_x_3821:
[----:B------:R-:W-:Y:S01]  /*3a90*/  IMAD R58, R23, 0x8, R2 ;  /* 0x00000008173a7824 */ /* 0x000fe200078e0202 */
[----:B------:R-:W-:Y:S01]  /*3aa0*/  SHF.L.U32 R65, R188, 0x1f, RZ ;  /* 0x0000001fbc417819 */ /* 0x000fe200000006ff */
[----:B------:R-:W-:Y:S03]  /*3ab0*/  BSSY B1, `(.L_x_3822) ;  /* 0x0000003000017945 */ /* 0x000fe60003800000 */
[----:B------:R-:W0:Y:S02]  /*3ac0*/  SYNCS.PHASECHK.TRANS64.TRYWAIT P5, [R58+URZ+0x28c90], R65 ;  /* 0x028c90413a0075a7 */ /* 0x000e2400080a017f */
[----:B0-----:R-:W-:Y:S05]  /*3ad0*/  @!P5 BRA `(.L_x_3823) ;  /* 0x000001680080d947 */ /* 0x001fea0003800000 */
.L_x_4065:
[----:B------:R-:W-:Y:S05]  /*3ae0*/  BSYNC B1 ;  /* 0x0000000000017941 */ /* 0x000fea0003800000 */
.L_x_3822:
[----:B------:R-:W-:-:S03]  /*3af0*/  UMOV UR4, 0xffffffff ;  /* 0xffffffff00047882 */ /* 0x000fc60000000000 */
[----:B------:R-:W-:Y:S05]  /*3b00*/  BRA.DIV UR4, `(.L_x_3824) ;  /* 0x0000016a04887947 */ /* 0x000fea000b800000 */
[----:B------:R1:W2:Y:S04]  /*3b10*/  SHFL.IDX PT, R56, R13, RZ, 0x1c1f ;  /* 0x001c1fff0d387589 */ /* 0x0002a800000e0000 */
[----:B------:R-:W3:Y:S02]  /*3b20*/  SHFL.IDX PT, R68, R68, RZ, 0x1c1f ;  /* 0x001c1fff44447589 */ /* 0x000ee400000e0000 */
.L_x_4069:
[----:B------:R-:W4:Y:S02]  /*3b30*/  LDC R66, c[0x0][0x2f4] ;  /* 0x0000bd00ff427b82 */ /* 0x000f240000000800 */
[----:B----4-:R-:W-:-:S13]  /*3b40*/  ISETP.GE.OR P2, PT, R16, R66, P2 ;  /* 0x000000421000720c */ /* 0x010fda0001746670 */
[----:B------:R-:W-:Y:S05]  /*3b50*/  @P2 BRA `(.L_x_3814) ;  /* 0x0000000800a82947 */ /* 0x000fea0003800000 */
[----:B------:R-:W-:Y:S01]  /*3b60*/  IMAD.IADD R8, R66, 0x1, -R45 ;  /* 0x0000000142087824 */ /* 0x000fe200078e0a2d */
[----:B------:R-:W-:Y:S04]  /*3b70*/  BSSY B1, `(.L_x_3825) ;  /* 0x0000069000017945 */ /* 0x000fe80003800000 */
[----:B------:R-:W-:-:S04]  /*3b80*/  SEL R8, R45, R8, !P0 ;  /* 0x000000082d087207 */ /* 0x000fc80004000000 */
[----:B------:R-:W-:-:S04]  /*3b90*/  SHF.R.S32.HI R9, RZ, 0x1f, R8 ;  /* 0x0000001fff097819 */ /* 0x000fc80000011408 */
[----:B------:R-:W-:-:S04]  /*3ba0*/  LEA.HI R9, R9, R8, RZ, 0x4 ;  /* 0x0000000809097211 */ /* 0x000fc800078f20ff */
[----:B------:R-:W-:-:S04]  /*3bb0*/  SHF.R.S32.HI R8, RZ, 0x4, R9 ;  /* 0x00000004ff087819 */ /* 0x000fc80000011409 */
[----:B------:R-:W-:-:S05]  /*3bc0*/  LEA.HI.SX32 R8, R37, R8, 0x1d ;  /* 0x0000000825087211 */ /* 0x000fca00078feaff */
[----:B------:R-:W-:-:S05]  /*3bd0*/  IMAD.SHL.U32 R57, R8, 0x8, RZ ;  /* 0x0000000808397824 */ /* 0x000fca00078e00ff */
[----:B------:R-:W-:-:S04]  /*3be0*/  LOP3.LUT R9, R40, 0x38, R57, 0xf8, !PT ;  /* 0x0000003828097812 */ /* 0x000fc800078ef839 */
[----:B------:R-:W-:-:S05]  /*3bf0*/  LOP3.LUT R9, R9, R42, RZ, 0x3c, !PT ;  /* 0x0000002a09097212 */ /* 0x000fca00078e3cff */
[----:B------:R-:W-:Y:S02]  /*3c00*/  IMAD R11, R198, 0x200, R9 ;  /* 0x00000200c60b7824 */ /* 0x000fe400078e0209 */
[----:B------:R-:W-:Y:S02]  /*3c10*/  IMAD.IADD R9, R55, 0x1, R64 ;  /* 0x0000000137097824 */ /* 0x000fe400078e0240 */
[----:B------:R-:W-:Y:S02]  /*3c20*/  IMAD.IADD R11, R64, 0x1, R11 ;  /* 0x00000001400b7824 */ /* 0x000fe400078e020b */
[--C-:B------:R-:W-:Y:S02]  /*3c30*/  IMAD R9, R9, 0x2, R2.reuse ;  /* 0x0000000209097824 */ /* 0x100fe400078e0202 */
[----:B------:R-:W-:-:S04]  /*3c40*/  IMAD R12, R11, 0x2, R2 ;  /* 0x000000020b0c7824 */ /* 0x000fc800078e0202 */
[----:B------:R-:W4:Y:S04]  /*3c50*/  LDS.128 R8, [R9+0x22400] ;  /* 0x0224000009087984 */ /* 0x000f280000000c00 */
[----:B-1----:R-:W1:Y:S01]  /*3c60*/  LDS.128 R12, [R12+0x22400] ;  /* 0x022400000c0c7984 */ /* 0x002e620000000c00 */
[----:B------:R-:W-:Y:S05]  /*3c70*/  @P4 BRA `(.L_x_3826) ;  /* 0x0000000400604947 */ /* 0x000fea0003800000 */
[----:B------:R-:W-:Y:S01]  /*3c80*/  HADD2.F32 R69, -RZ, R69.H0_H0 ;  /* 0x20000045ff457230 */ /* 0x000fe20000004100 */
[----:B------:R-:W-:Y:S01]  /*3c90*/  SHF.R.U32.HI R74, RZ, 0x10, R25 ;  /* 0x00000010ff4a7819 */ /* 0x000fe20000011619 */
[----:B-1----:R-:W-:Y:S01]  /*3ca0*/  HADD2.F32 R64, -RZ, R13.H0_H0 ;  /* 0x2000000dff407230 */ /* 0x002fe20000004100 */
[----:B------:R-:W-:Y:S01]  /*3cb0*/  SHF.R.U32.HI R72, RZ, 0x10, R5 ;  /* 0x00000010ff487819 */ /* 0x000fe20000011605 */
[----:B----4-:R-:W-:Y:S01]  /*3cc0*/  HADD2.F32 R70, -RZ, R9.H0_H0 ;  /* 0x20000009ff467230 */ /* 0x010fe20000004100 */
[----:B------:R-:W-:Y:S01]  /*3cd0*/  SHF.R.U64 R24, R24, 0x10, R25 ;  /* 0x0000001018187819 */ /* 0x000fe20000001219 */
[----:B------:R-:W-:Y:S02]  /*3ce0*/  HADD2.F32 R67, -RZ, R67.H0_H0 ;  /* 0x20000043ff437230 */ /* 0x000fe40000004100 */
[-C--:B------:R-:W-:Y:S01]  /*3cf0*/  FMUL.FTZ R71, R64, R69.reuse ;  /* 0x0000004540477220 */ /* 0x080fe20000410000 */
[----:B------:R-:W-:Y:S02]  /*3d00*/  HADD2.F32 R74, -RZ, R74.H0_H0 ;  /* 0x2000004aff4a7230 */ /* 0x000fe40000004100 */
[----:B------:R-:W-:Y:S01]  /*3d10*/  FMUL.FTZ R69, R70, R69 ;  /* 0x0000004546457220 */ /* 0x000fe20000410000 */
[----:B------:R-:W-:-:S02]  /*3d20*/  HADD2.F32 R72, -RZ, R72.H0_H0 ;  /* 0x20000048ff487230 */ /* 0x000fc40000004100 */
[-C--:B------:R-:W-:Y:S01]  /*3d30*/  FFMA.FTZ R70, R70, R67.reuse, -R71 ;  /* 0x0000004346467223 */ /* 0x080fe20000010847 */
[----:B------:R-:W-:Y:S01]  /*3d40*/  SHF.R.U32.HI R71, RZ, 0x10, R27 ;  /* 0x00000010ff477819 */ /* 0x000fe2000001161b */
[----:B------:R-:W-:Y:S01]  /*3d50*/  FFMA.FTZ R64, R64, R67, R69 ;  /* 0x0000004340407223 */ /* 0x000fe20000010045 */
[----:B------:R-:W-:Y:S01]  /*3d60*/  HADD2.F32 R67, -RZ, R13.H1_H1 ;  /* 0x3000000dff437230 */ /* 0x000fe20000004100 */
[----:B------:R-:W-:Y:S01]  /*3d70*/  SHF.R.U64 R4, R4, 0x10, R5 ;  /* 0x0000001004047819 */ /* 0x000fe20000001205 */
[----:B------:R-:W-:Y:S01]  /*3d80*/  HADD2.F32 R13, -RZ, R9.H1_H1 ;  /* 0x30000009ff0d7230 */ /* 0x000fe20000004100 */
[----:B------:R-:W-:Y:S01]  /*3d90*/  SHF.R.U64 R26, R26, 0x10, R27 ;  /* 0x000000101a1a7819 */ /* 0x000fe2000000121b */
[----:B------:R-:W-:Y:S02]  /*3da0*/  IMAD.MOV.U32 R69, RZ, RZ, R15 ;  /* 0x000000ffff457224 */ /* 0x000fe400078e000f */
[----:B------:R-:W-:Y:S01]  /*3db0*/  FMUL.FTZ R76, R67, R74 ;  /* 0x0000004a434c7220 */ /* 0x000fe20000410000 */
[----:B------:R-:W-:-:S02]  /*3dc0*/  HADD2.F32 R25, -RZ, R73.H0_H0 ;  /* 0x20000049ff197230 */ /* 0x000fc40000004100 */
[C---:B------:R-:W-:Y:S01]  /*3dd0*/  FMUL.FTZ R74, R13.reuse, R74 ;  /* 0x0000004a0d4a7220 */ /* 0x040fe20000410000 */
[----:B------:R-:W-:Y:S02]  /*3de0*/  HADD2.F32 R24, -RZ, R24.H0_H0 ;  /* 0x20000018ff187230 */ /* 0x000fe40000004100 */
[-C--:B------:R-:W-:Y:S01]  /*3df0*/  FFMA.FTZ R13, R13, R72.reuse, -R76 ;  /* 0x000000480d0d7223 */ /* 0x080fe2000001084c */
[----:B------:R-:W-:Y:S02]  /*3e00*/  HADD2.F32 R15, -RZ, R69.H0_H0 ;  /* 0x20000045ff0f7230 */ /* 0x000fe40000004100 */
[----:B------:R-:W-:Y:S01]  /*3e10*/  FFMA.FTZ R9, R67, R72, R74 ;  /* 0x0000004843097223 */ /* 0x000fe2000001004a */
[----:B------:R-:W-:Y:S02]  /*3e20*/  IMAD.MOV.U32 R67, RZ, RZ, R11 ;  /* 0x000000ffff437224 */ /* 0x000fe400078e000b */
[----:B------:R-:W-:Y:S01]  /*3e30*/  HADD2.F32 R74, -RZ, R73.H1_H1 ;  /* 0x30000049ff4a7230 */ /* 0x000fe20000004100 */
[----:B------:R-:W-:Y:S01]  /*3e40*/  F2FP.F16.F32.PACK_AB R13, R13, R70 ;  /* 0x000000460d0d723e */ /* 0x000fe200000000ff */
[----:B------:R-:W-:Y:S01]  /*3e50*/  HADD2.F32 R72, -RZ, R77.H1_H1 ;  /* 0x3000004dff487230 */ /* 0x000fe20000004100 */
[----:B------:R-:W-:Y:S01]  /*3e60*/  F2FP.F16.F32.PACK_AB R64, R9, R64 ;  /* 0x000000400940723e */ /* 0x000fe200000000ff */
[----:B------:R-:W-:-:S02]  /*3e70*/  HADD2.F32 R11, -RZ, R67.H0_H0 ;  /* 0x20000043ff0b7230 */ /* 0x000fc40000004100 */
[-C--:B------:R-:W-:Y:S01]  /*3e80*/  FMUL.FTZ R76, R15, R74.reuse ;  /* 0x0000004a0f4c7220 */ /* 0x080fe20000410000 */
[----:B------:R-:W-:Y:S02]  /*3e90*/  HADD2.F32 R4, -RZ, R4.H0_H0 ;  /* 0x20000004ff047230 */ /* 0x000fe40000004100 */
[----:B------:R-:W-:Y:S02]  /*3ea0*/  HADD2.F32 R27, -RZ, R77.H0_H0 ;  /* 0x2000004dff1b7230 */ /* 0x000fe40000004100 */
[C---:B------:R-:W-:Y:S01]  /*3eb0*/  FMUL.FTZ R74, R11.reuse, R74 ;  /* 0x0000004a0b4a7220 */ /* 0x040fe20000410000 */
[-C--:B------:R-:W-:Y:S01]  /*3ec0*/  FFMA.FTZ R11, R11, R72.reuse, -R76 ;  /* 0x000000480b0b7223 */ /* 0x080fe2000001084c */
[----:B------:R-:W-:Y:S02]  /*3ed0*/  IMAD.MOV.U32 R9, RZ, RZ, R13 ;  /* 0x000000ffff097224 */ /* 0x000fe400078e000d */
[----:B------:R-:W-:Y:S01]  /*3ee0*/  FFMA.FTZ R15, R15, R72, R74 ;  /* 0x000000480f0f7223 */ /* 0x000fe2000001004a */
[----:B------:R-:W-:-:S02]  /*3ef0*/  HADD2.F32 R74, -RZ, R69.H1_H1 ;  /* 0x30000045ff4a7230 */ /* 0x000fc40000004100 */
[----:B------:R-:W-:Y:S01]  /*3f00*/  HADD2.F32 R69, -RZ, R71.H0_H0 ;  /* 0x20000047ff457230 */ /* 0x000fe20000004100 */
[--C-:B------:R-:W-:Y:S01]  /*3f10*/  SHF.R.U32.HI R71, RZ, 0x10, R7.reuse ;  /* 0x00000010ff477819 */ /* 0x100fe20000011607 */
[----:B------:R-:W-:Y:S01]  /*3f20*/  HADD2.F32 R72, -RZ, R67.H1_H1 ;  /* 0x30000043ff487230 */ /* 0x000fe20000004100 */
[----:B------:R-:W-:Y:S01]  /*3f30*/  SHF.R.U64 R7, R6, 0x10, R7 ;  /* 0x0000001006077819 */ /* 0x000fe20000001207 */
[----:B------:R-:W-:Y:S02]  /*3f40*/  IMAD.MOV.U32 R13, RZ, RZ, R64 ;  /* 0x000000ffff0d7224 */ /* 0x000fe400078e0040 */
[----:B------:R-:W-:Y:S02]  /*3f50*/  HADD2.F32 R67, -RZ, R71.H0_H0 ;  /* 0x20000047ff437230 */ /* 0x000fe40000004100 */
[-C--:B------:R-:W-:Y:S01]  /*3f60*/  FMUL.FTZ R71, R74, R69.reuse ;  /* 0x000000454a477220 */ /* 0x080fe20000410000 */
[----:B------:R-:W-:Y:S01]  /*3f70*/  FMUL.FTZ R69, R72, R69 ;  /* 0x0000004548457220 */ /* 0x000fe20000410000 */
[----:B------:R-:W-:-:S02]  /*3f80*/  HADD2.F32 R7, -RZ, R7.H0_H0 ;  /* 0x20000007ff077230 */ /* 0x000fc40000004100 */
[-C--:B------:R-:W-:Y:S01]  /*3f90*/  FFMA.FTZ R72, R72, R67.reuse, -R71 ;  /* 0x0000004348487223 */ /* 0x080fe20000010847 */
[----:B------:R-:W-:Y:S01]  /*3fa0*/  FFMA.FTZ R74, R74, R67, R69 ;  /* 0x000000434a4a7223 */ /* 0x000fe20000010045 */
[----:B------:R-:W-:Y:S02]  /*3fb0*/  IMAD.MOV.U32 R67, RZ, RZ, R12 ;  /* 0x000000ffff437224 */ /* 0x000fe400078e000c */
[----:B------:R-:W-:Y:S01]  /*3fc0*/  IMAD.MOV.U32 R69, RZ, RZ, R8 ;  /* 0x000000ffff457224 */ /* 0x000fe200078e0008 */
[----:B------:R-:W-:Y:S01]  /*3fd0*/  F2FP.F16.F32.PACK_AB R11, R72, R11 ;  /* 0x0000000b480b723e */ /* 0x000fe200000000ff */
[----:B------:R-:W-:Y:S01]  /*3fe0*/  HADD2.F32 R71, -RZ, R75.H1_H1 ;  /* 0x3000004bff477230 */ /* 0x000fe20000004100 */
[----:B------:R-:W-:Y:S01]  /*3ff0*/  F2FP.F16.F32.PACK_AB R15, R74, R15 ;  /* 0x0000000f4a0f723e */ /* 0x000fe200000000ff */
[----:B------:R-:W-:Y:S02]  /*4000*/  HADD2.F32 R12, -RZ, R67.H0_H0 ;  /* 0x20000043ff0c7230 */ /* 0x000fe40000004100 */
[----:B------:R-:W-:-:S02]  /*4010*/  HADD2.F32 R8, -RZ, R69.H0_H0 ;  /* 0x20000045ff087230 */ /* 0x000fc40000004100 */
[----:B------:R-:W-:Y:S02]  /*4020*/  HADD2.F32 R5, -RZ, R69.H1_H1 ;  /* 0x30000045ff057230 */ /* 0x000fe40000004100 */
[-C--:B------:R-:W-:Y:S01]  /*4030*/  FMUL.FTZ R73, R12, R71.reuse ;  /* 0x000000470c497220 */ /* 0x080fe20000410000 */
[----:B------:R-:W-:-:S03]  /*4040*/  FMUL.FTZ R71, R8, R71 ;  /* 0x0000004708477220 */ /* 0x000fc60000410000 */
[-C--:B------:R-:W-:Y:S01]  /*4050*/  FFMA.FTZ R8, R8, R25.reuse, -R73 ;  /* 0x0000001908087223 */ /* 0x080fe20000010849 */
[----:B------:R-:W-:Y:S01]  /*4060*/  FFMA.FTZ R12, R12, R25, R71 ;  /* 0x000000190c0c7223 */ /* 0x000fe20000010047 */
[----:B------:R-:W-:Y:S02]  /*4070*/  HADD2.F32 R25, -RZ, R67.H1_H1 ;  /* 0x30000043ff197230 */ /* 0x000fe40000004100 */
[----:B------:R-:W-:-:S03]  /*4080*/  HADD2.F32 R67, -RZ, R75.H0_H0 ;  /* 0x2000004bff437230 */ /* 0x000fc60000004100 */
[-C--:B------:R-:W-:Y:S01]  /*4090*/  FMUL.FTZ R76, R25, R24.reuse ;  /* 0x00000018194c7220 */ /* 0x080fe20000410000 */
[----:B------:R-:W-:-:S03]  /*40a0*/  FMUL.FTZ R24, R5, R24 ;  /* 0x0000001805187220 */ /* 0x000fc60000410000 */
[-C--:B------:R-:W-:Y:S01]  /*40b0*/  FFMA.FTZ R5, R5, R4.reuse, -R76 ;  /* 0x0000000405057223 */ /* 0x080fe2000001084c */
[----:B------:R-:W-:Y:S01]  /*40c0*/  FFMA.FTZ R25, R25, R4, R24 ;  /* 0x0000000419197223 */ /* 0x000fe20000010018 */
[----:B------:R-:W-:Y:S02]  /*40d0*/  IMAD.MOV.U32 R24, RZ, RZ, R10 ;  /* 0x000000ffff187224 */ /* 0x000fe400078e000a */
[--C-:B------:R-:W-:Y:S01]  /*40e0*/  HADD2.F32 R10, -RZ, R14.reuse.H0_H0 ;  /* 0x2000000eff0a7230 */ /* 0x100fe20000004100 */
[----:B------:R-:W-:Y:S01]  /*40f0*/  F2FP.F16.F32.PACK_AB R8, R5, R8 ;  /* 0x000000080508723e */ /* 0x000fe200000000ff */
[----:B------:R-:W-:Y:S01]  /*4100*/  HADD2.F32 R14, -RZ, R14.H1_H1 ;  /* 0x3000000eff0e7230 */ /* 0x000fe20000004100 */
[----:B------:R-:W-:Y:S01]  /*4110*/  F2FP.F16.F32.PACK_AB R12, R25, R12 ;  /* 0x0000000c190c723e */ /* 0x000fe200000000ff */
[--C-:B------:R-:W-:Y:S02]  /*4120*/  HADD2.F32 R4, -RZ, R24.reuse.H0_H0 ;  /* 0x20000018ff047230 */ /* 0x100fe40000004100 */
[----:B------:R-:W-:Y:S01]  /*4130*/  FMUL.FTZ R69, R10, R67 ;  /* 0x000000430a457220 */ /* 0x000fe20000410000 */
[----:B------:R-:W-:-:S02]  /*4140*/  HADD2.F32 R24, -RZ, R24.H1_H1 ;  /* 0x30000018ff187230 */ /* 0x000fc40000004100 */
[C---:B------:R-:W-:Y:S01]  /*4150*/  FMUL.FTZ R67, R4.reuse, R67 ;  /* 0x0000004304437220 */ /* 0x040fe20000410000 */
[----:B------:R-:W-:-:S03]  /*4160*/  FFMA.FTZ R4, R4, R27, -R69 ;  /* 0x0000001b04047223 */ /* 0x000fc60000010845 */
[----:B------:R-:W-:Y:S01]  /*4170*/  FFMA.FTZ R10, R10, R27, R67 ;  /* 0x0000001b0a0a7223 */ /* 0x000fe20000010043 */
[----:B------:R-:W-:-:S05]  /*4180*/  HADD2.F32 R27, -RZ, R26.H0_H0 ;  /* 0x2000001aff1b7230 */ /* 0x000fca0000004100 */
[-C--:B------:R-:W-:Y:S01]  /*4190*/  FMUL.FTZ R67, R14, R27.reuse ;  /* 0x0000001b0e437220 */ /* 0x080fe20000410000 */
[----:B------:R-:W-:-:S03]  /*41a0*/  FMUL.FTZ R27, R24, R27 ;  /* 0x0000001b181b7220 */ /* 0x000fc60000410000 */
[-C--:B------:R-:W-:Y:S01]  /*41b0*/  FFMA.FTZ R67, R24, R7.reuse, -R67 ;  /* 0x0000000718437223 */ /* 0x080fe20000010843 */
[----:B------:R-:W-:-:S04]  /*41c0*/  FFMA.FTZ R27, R14, R7, R27 ;  /* 0x000000070e1b7223 */ /* 0x000fc8000001001b */
[----:B------:R-:W-:Y:S02]  /*41d0*/  F2FP.F16.F32.PACK_AB R4, R67, R4 ;  /* 0x000000044304723e */ /* 0x000fe400000000ff */
[----:B------:R-:W-:-:S03]  /*41e0*/  F2FP.F16.F32.PACK_AB R14, R27, R10 ;  /* 0x0000000a1b0e723e */ /* 0x000fc600000000ff */
[----:B------:R-:W-:-:S07]  /*41f0*/  IMAD.MOV.U32 R10, RZ, RZ, R4 ;  /* 0x000000ffff0a7224 */ /* 0x000fce00078e0004 */
.L_x_3826:
[----:B------:R-:W-:Y:S05]  /*4200*/  BSYNC B1 ;  /* 0x0000000000017941 */ /* 0x000fea0003800000 */
.L_x_3825:
[----:B---3--:R-:W-:-:S04]  /*4210*/  LEA R4, P2, R51, R68, 0x1 ;  /* 0x0000004433047211 */ /* 0x008fc800078408ff */
[----:B--2---:R-:W-:Y:S02]  /*4220*/  LEA.HI.X R5, R51, R56, R54, 0x1, P2 ;  /* 0x0000003833057211 */ /* 0x004fe400010f0c36 */
[----:B------:R-:W-:-:S03]  /*4230*/  ISETP.GE.AND P2, PT, R57, R66, PT ;  /* 0x000000423900720c */ /* 0x000fc60003f46270 */
[----:B----4-:R2:W-:Y:S02]  /*4240*/  ST.E.128 desc[UR42][R4.64], R8 ;  /* 0x0000000804007985 */ /* 0x0105e4000c101d2a */
[----:B--2---:R-:W-:Y:S02]  /*4250*/  IMAD.MOV.U32 R4, RZ, RZ, R68 ;  /* 0x000000ffff047224 */ /* 0x004fe400078e0044 */
[----:B------:R-:W-:-:S06]  /*4260*/  IMAD.MOV.U32 R5, RZ, RZ, R56 ;  /* 0x000000ffff057224 */ /* 0x000fcc00078e0038 */
[----:B------:R-:W-:Y:S05]  /*4270*/  @P2 BRA `(.L_x_3814) ;  /* 0x0000000000e02947 */ /* 0x000fea0003800000 */
[----:B------:R-:W-:-:S05]  /*4280*/  IMAD.WIDE R4, R57, 0x2, R4 ;  /* 0x0000000239047825 */ /* 0x000fca00078e0204 */
[----:B-1----:R1:W-:Y:S01]  /*4290*/  ST.E.128 desc[UR42][R4.64], R12 ;  /* 0x0000000c04007985 */ /* 0x0023e2000c101d2a */
[----:B------:R-:W-:Y:S05]  /*42a0*/  BRA `(.L_x_3814) ;  /* 0x0000000000d47947 */ /* 0x000fea0003800000 */
.L_x_3806:
[----:B------:R-:W-:-:S06]  /*42b0*/  UISETP.NE.AND UP0, UPT, UR37, 0x3, UPT ;  /* 0x000000032500788c */ /* 0x000fcc000bf05270 */
[----:B------:R-:W-:-:S13]  /*42c0*/  PLOP3.LUT P3, PT, PT, PT, UP0, 0x80, 0x0 ;  /* 0x000000000000781c */ /* 0x000fda0003f6f008 */
[----:B------:R-:W-:Y:S05]  /*42d0*/  @!P3 BRA `(.L_x_3827) ;  /* 0x000000000004b947 */ /* 0x000fea0003800000 */
[----:B------:R-:W-:Y:S01]  /*42e0*/  BPT.TRAP 0x1 ;  /* 0x000000040000795c */ /* 0x000fe20000300000 */
.L_x_3827:
[----:B------:R-:W-:Y:S01]  /*42f0*/  IMAD R58, R23, 0x8, R2 ;  /* 0x00000008173a7824 */ /* 0x000fe200078e0202 */
[----:B------:R-:W-:Y:S01]  /*4300*/  SHF.L.U32 R65, R188, 0x1f, RZ ;  /* 0x0000001fbc417819 */ /* 0x000fe200000006ff */
[----:B------:R-:W-:Y:S01]  /*4310*/  BSSY B1, `(.L_x_3828) ;  /* 0x0000004000017945 */ /* 0x000fe20003800000 */
[----:B------:R-:W-:Y:S02]  /*4320*/  SHF.R.S32.HI R62, RZ, 0x1f, R60 ;  /* 0x0000001fff3e7819 */ /* 0x000fe4000001143c */
[----:B------:R-:W1:Y:S02]  /*4330*/  SYNCS.PHASECHK.TRANS64.TRYWAIT P2, [R58+URZ+0x28c90], R65 ;  /* 0x028c90413a0075a7 */ /* 0x000e64000804017f */
[----:B-1----:R-:W-:Y:S05]  /*4340*/  @!P2 BRA `(.L_x_3829) ;  /* 0x0000016000c0a947 */ /* 0x002fea0003800000 */
.L_x_4070:
[----:B------:R-:W-:Y:S05]  /*4350*/  BSYNC B1 ;  /* 0x0000000000017941 */ /* 0x000fea0003800000 */
.L_x_3828:
        /* <DEDUP_REMOVED lines=15> */
[----:B------:R-:W-:Y:S01]  /*4450*/  IMAD.WIDE.U32 R4, R184, UR4, R4 ;  /* 0x00000004b8047c25 */ /* 0x000fe2000f8e0004 */
[----:B------:R-:W-:-:S03]  /*4460*/  UMOV UR4, 0xffffffff ;  /* 0xffffffff00047882 */ /* 0x000fc60000000000 */
[----:B------:R-:W-:Y:S01]  /*4470*/  IMAD R13, R184, UR5, R5 ;  /* 0x00000005b80d7c24 */ /* 0x000fe2000f8e0205 */
[----:B------:R-:W-:-:S04]  /*4480*/  LEA R5, P2, R4, UR6, 0x1 ;  /* 0x0000000604057c11 */ /* 0x000fc8000f8408ff */
[----:B------:R-:W-:Y:S02]  /*4490*/  LEA.HI.X R13, R4, UR7, R13, 0x1, P2 ;  /* 0x00000007040d7c11 */ /* 0x000fe400090f0c0d */
[----:B------:R-:W-:Y:S01]  /*44a0*/  ISETP.GT.AND P2, PT, R63, R189, PT ;  /* 0x000000bd3f00720c */ /* 0x000fe20003f44270 */
[----:B------:R-:W-:-:S12]  /*44b0*/  BRA.DIV UR4, `(.L_x_3830) ;  /* 0x0000016204787947 */ /* 0x000fd8000b800000 */
[----:B------:R0:W2:Y:S04]  /*44c0*/  SHFL.IDX PT, R25, R13, RZ, 0x1c1f ;  /* 0x001c1fff0d197589 */ /* 0x0000a800000e0000 */
[----:B------:R0:W3:Y:S02]  /*44d0*/  SHFL.IDX PT, R14, R5, RZ, 0x1c1f ;  /* 0x001c1fff050e7589 */ /* 0x0000e400000e0000 */
.L_x_4074:
[----:B------:R-:W-:Y:S05]  /*44e0*/  @!P2 BRA `(.L_x_3814) ;  /* 0x000000000044a947 */ /* 0x000fea0003800000 */
[----:B------:R-:W-:Y:S02]  /*44f0*/  ULDC UR4, c[0x0][0x2f4] ;  /* 0x0000bd0000047ab9 */ /* 0x000fe40000000800 */
[----:B------:R-:W-:-:S13]  /*4500*/  ISETP.GE.AND P2, PT, R16, UR4, PT ;  /* 0x0000000410007c0c */ /* 0x000fda000bf46270 */
[----:B0-----:R-:W0:Y:S01]  /*4510*/  @!P2 LDS.128 R4, [R67+0x22400] ;  /* 0x022400004304a984 */ /* 0x001e220000000c00 */
[----:B---3--:R-:W-:-:S04]  /*4520*/  @!P2 LEA R8, P4, R16, R14, 0x1 ;  /* 0x0000000e1008a211 */ /* 0x008fc800078808ff */
[----:B--2---:R-:W-:-:S05]  /*4530*/  @!P2 LEA.HI.X R9, R16, R25, R17, 0x1, P4 ;  /* 0x000000191009a211 */ /* 0x004fca00020f0c11 */
[----:B0-----:R4:W-:Y:S01]  /*4540*/  @!P2 ST.E.128 desc[UR42][R8.64], R4 ;  /* 0x000000040800a985 */ /* 0x0019e2000c101d2a */
[----:B------:R-:W-:-:S13]  /*4550*/  ISETP.GE.AND P2, PT, R22, UR4, PT ;  /* 0x0000000416007c0c */ /* 0x000fda000bf46270 */
[----:B------:R-:W-:Y:S05]  /*4560*/  @P2 BRA `(.L_x_3814) ;  /* 0x0000000000242947 */ /* 0x000fea0003800000 */
[----:B------:R-:W-:Y:S01]  /*4570*/  LOP3.LUT P2, RZ, R191, 0x4, RZ, 0xc0, !PT ;  /* 0x00000004bfff7812 */ /* 0x000fe2000784c0ff */
[----:B----4-:R-:W-:-:S12]  /*4580*/  VIADD R5, R46, 0x20 ;  /* 0x000000202e057836 */ /* 0x010fd80000000000 */
[----:B------:R-:W-:Y:S01]  /*4590*/  @P2 VIADD R5, R46, 0xffffffe0 ;  /* 0xffffffe02e052836 */ /* 0x000fe20000000000 */
[----:B------:R-:W-:-:S03]  /*45a0*/  LEA R8, P2, R22, R14, 0x1 ;  /* 0x0000000e16087211 */ /* 0x000fc600078408ff */
[----:B------:R-:W-:Y:S01]  /*45b0*/  IMAD.IADD R5, R64, 0x1, R5 ;  /* 0x0000000140057824 */ /* 0x000fe200078e0205 */
[----:B------:R-:W-:-:S03]  /*45c0*/  LEA.HI.X R9, R22, R25, R193, 0x1, P2 ;  /* 0x0000001916097211 */ /* 0x000fc600010f0cc1 */
[----:B------:R-:W-:-:S06]  /*45d0*/  IMAD R5, R5, 0x2, R2 ;  /* 0x0000000205057824 */ /* 0x000fcc00078e0202 */
[----:B------:R-:W0:Y:S04]  /*45e0*/  LDS.128 R4, [R5+0x22400] ;  /* 0x0224000005047984 */ /* 0x000e280000000c00 */
[----:B0-----:R0:W-:Y:S02]  /*45f0*/  ST.E.128 desc[UR42][R8.64], R4 ;  /* 0x0000000408007985 */ /* 0x0011e4000c101d2a */
.L_x_3814:
[----:B------:R-:W-:Y:S05]  /*4600*/  BSYNC B0 ;  /* 0x0000000000007941 */ /* 0x000fea0003800000 */
.L_x_3805:
[----:B012-4-:R-:W0:Y:S01]  /*4610*/  S2R R4, SR_TID.X ;  /* 0x0000000000047919 */ /* 0x017e220000002100 */
[----:B------:R-:W-:Y:S01]  /*4620*/  @!PT LDS RZ, [RZ] ;  /* 0x00000000fffff984 */ /* 0x000fe20000000800 */
[----:B------:R-:W-:Y:S01]  /*4630*/  @!PT LDS RZ, [RZ] ;  /* 0x00000000fffff984 */ /* 0x000fe20000000800 */
[----:B------:R-:W-:Y:S01]  /*4640*/  @!PT LDS RZ, [RZ] ;  /* 0x00000000fffff984 */ /* 0x000fe20000000800 */
[----:B------:R-:W-:Y:S01]  /*4650*/  @!PT LDS RZ, [RZ] ;  /* 0x00000000fffff984 */ /* 0x000fe20000000800 */
[----:B------:R1:W-:Y:S06]  /*4660*/  MEMBAR.ALL.CTA ;  /* 0x0000000000007992 */ /* 0x0003ec0000008000 */
[----:B-1----:R-:W1:Y:S01]  /*4670*/  FENCE.VIEW.ASYNC.S ;  /* 0x00000000000073c6 */ /* 0x002e620000000000 */
[----:B------:R-:W-:Y:S05]  /*4680*/  WARPSYNC.ALL ;  /* 0x0000000000007948 */ /* 0x000fea0003800000 */
[----:B------:R-:W-:Y:S01]  /*4690*/  BSSY B0, `(.L_x_3831) ;  /* 0x0000009000007945 */ /* 0x000fe20003800000 */
[----:B0-----:R-:W-:Y:S01]  /*46a0*/  LOP3.LUT R4, R4, 0x7f, RZ, 0xc0, !PT ;  /* 0x0000007f04047812 */ /* 0x001fe200078ec0ff */
[----:B-1----:R0:W-:Y:S03]  /*46b0*/  BAR.SYNC.DEFER_BLOCKING R44, 0x80 ;  /* 0x0002002c0000751d */ /* 0x0021e60000010000 */
[----:B------:R-:W-:-:S13]  /*46c0*/  ISETP.NE.AND P2, PT, R4, RZ, PT ;  /* 0x000000ff0400720c */ /* 0x000fda0003f45270 */
[----:B------:R-:W-:-:S05]  /*46d0*/  @!P2 VIADD R4, R58, 0x28ca0 ;  /* 0x00028ca03a04a836 */ /* 0x000fca0000000000 */
[----:B------:R-:W-:-:S04]  /*46e0*/  @!P2 PRMT R4, RZ, 0x654, R4 ;  /* 0x00000654ff04a816 */ /* 0x000fc80000000004 */
[----:B------:R0:W-:Y:S01]  /*46f0*/  @!P2 SYNCS.ARRIVE.TRANS64.RED.A1T0 RZ, [R4+URZ], RZ ;  /* 0x000000ff04ffa9a7 */ /* 0x0001e2000810043f */
[----:B------:R-:W-:Y:S05]  /*4700*/  @!P3 BRA `(.L_x_3832) ;  /* 0x000000000004b947 */ /* 0x000fea0003800000 */
[----:B------:R-:W-:Y:S01]  /*4710*/  BPT.TRAP 0x1 ;  /* 0x000000040000795c */ /* 0x000fe20000300000 */
.L_x_3832:
[----:B------:R-:W-:Y:S05]  /*4720*/  BSYNC B0 ;  /* 0x0000000000007941 */ /* 0x000fea0003800000 */
.L_x_3831:
[----:B------:R-:W1:Y:S01]  /*4730*/  SYNCS.PHASECHK.TRANS64.TRYWAIT P3, [R58+URZ+0x28cb0], R65 ;  /* 0x028cb0413a0075a7 */ /* 0x000e62000806017f */
[----:B------:R-:W-:Y:S04]  /*4740*/  BSSY B0, `(.L_x_3833) ;  /* 0x0000002000007945 */ /* 0x000fe80003800000 */
[----:B-1----:R-:W-:Y:S05]  /*4750*/  @!P3 BRA `(.L_x_3834) ;  /* 0x000001600014b947 */ /* 0x002fea0003800000 */
.L_x_4075:
[----:B------:R-:W-:Y:S05]  /*4760*/  BSYNC B0 ;  /* 0x0000000000007941 */ /* 0x000fea0003800000 */
.L_x_3833:
[----:B------:R-:W-:Y:S01]  /*4770*/  ULDC.64 UR4, c[0x0][0x328] ;  /* 0x0000ca0000047ab9 */ /* 0x000fe20000000a00 */
[----:B------:R-:W-:Y:S01]  /*4780*/  ULDC.64 UR6, c[0x0][0x318] ;  /* 0x0000c60000067ab9 */ /* 0x000fe20000000a00 */
[----:B------:R-:W-:Y:S01]  /*4790*/  IMAD R7, R62, UR4, RZ ;  /* 0x000000043e077c24 */ /* 0x000fe2000f8e02ff */
[----:B------:R-:W-:Y:S01]  /*47a0*/  BSSY B0, `(.L_x_3835) ;  /* 0x000007c000007945 */ /* 0x000fe20003800000 */
[----:B0-----:R-:W-:-:S04]  /*47b0*/  IMAD.WIDE.U32 R4, R60, UR4, RZ ;  /* 0x000000043c047c25 */ /* 0x001fc8000f8e00ff */
[----:B------:R-:W-:Y:S01]  /*47c0*/  IMAD R7, R60, UR5, R7 ;  /* 0x000000053c077c24 */ /* 0x000fe2000f8e0207 */
[----:B------:R-:W-:Y:S02]  /*47d0*/  ULDC.64 UR4, c[0x0][0x338] ;  /* 0x0000ce0000047ab9 */ /* 0x000fe40000000a00 */
        /* <DEDUP_REMOVED lines=8> */
[----:B------:R-:W-:-:S04]  /*4860*/  LEA R25, P3, R4, UR6, 0x1 ;  /* 0x0000000604197c11 */ /* 0x000fc8000f8608ff */
[----:B------:R-:W-:Y:S02]  /*4870*/  LEA.HI.X R24, R4, UR7, R5, 0x1, P3 ;  /* 0x0000000704187c11 */ /* 0x000fe400098f0c05 */
[----:B------:R-:W-:Y:S01]  /*4880*/  ISETP.GT.AND P3, PT, R63, R189, PT ;  /* 0x000000bd3f00720c */ /* 0x000fe20003f64270 */
[----:B------:R-:W0:Y:S04]  /*4890*/  SHFL.IDX PT, R25, R25, RZ, 0x1c1f ;  /* 0x001c1fff19197589 */ /* 0x000e2800000e0000 */
[----:B------:R-:W2:Y:S08]  /*48a0*/  SHFL.IDX PT, R24, R24, RZ, 0x1c1f ;  /* 0x001c1fff18187589 */ /* 0x000eb000000e0000 */
[----:B------:R-:W-:Y:S05]  /*48b0*/  @!P3 BRA `(.L_x_3836) ;  /* 0x0000000400a8b947 */ /* 0x000fea0003800000 */
[----:B------:R-:W-:Y:S01]  /*48c0*/  LOP3.LUT P3, RZ, R191, 0x4, RZ, 0xc0, !PT ;  /* 0x00000004bfff7812 */ /* 0x000fe2000786c0ff */
[----:B------:R-:W-:Y:S01]  /*48d0*/  IMAD R5, R23, 0x8000, R46 ;  /* 0x0000800017057824 */ /* 0x000fe200078e022e */
[----:B------:R-:W-:Y:S01]  /*48e0*/  ULDC UR4, c[0x0][0x320] ;  /* 0x0000c80000047ab9 */ /* 0x000fe20000000800 */
[----:B------:R-:W4:Y:S03]  /*48f0*/  LDL R66, [R1] ;  /* 0x0000000001427983 */ /* 0x000f260000100800 */
[C---:B------:R-:W-:Y:S01]  /*4900*/  IADD3 R15, R5.reuse, 0x20, RZ ;  /* 0x00000020050f7810 */ /* 0x040fe20007ffe0ff */
[----:B------:R-:W5:Y:S04]  /*4910*/  LDL R64, [R1+0x4] ;  /* 0x0000040001407983 */ /* 0x000f680000100800 */
[----:B------:R-:W5:Y:S02]  /*4920*/  LDL R57, [R1+0x8] ;  /* 0x0000080001397983 */ /* 0x000f640000100800 */
[C---:B------:R-:W-:Y:S01]  /*4930*/  @P3 VIADD R15, R5.reuse, 0xffffffe0 ;  /* 0xffffffe0050f3836 */ /* 0x040fe20000000000 */
[----:B------:R-:W-:Y:S01]  /*4940*/  ISETP.GE.AND P3, PT, R16, UR4, PT ;  /* 0x0000000410007c0c */ /* 0x000fe2000bf66270 */
[--C-:B---3--:R-:W-:Y:S01]  /*4950*/  IMAD R14, R5, 0x2, R2.reuse ;  /* 0x00000002050e7824 */ /* 0x108fe200078e0202 */
[----:B------:R-:W3:Y:S04]  /*4960*/  LDL R56, [R1+0xc] ;  /* 0x00000c0001387983 */ /* 0x000ee80000100800 */
[----:B------:R-:W3:Y:S01]  /*4970*/  LDL R27, [R1+0x10] ;  /* 0x00001000011b7983 */ /* 0x000ee20000100800 */
[----:B------:R-:W-:Y:S01]  /*4980*/  ISETP.GE.AND P5, PT, R22, UR4, PT ;  /* 0x0000000416007c0c */ /* 0x000fe2000bfa6270 */
[----:B------:R-:W-:-:S02]  /*4990*/  IMAD R15, R15, 0x2, R2 ;  /* 0x000000020f0f7824 */ /* 0x000fc400078e0202 */
[C---:B------:R-:W-:Y:S02]  /*49a0*/  VIADD R10, R16.reuse, 0x40 ;  /* 0x00000040100a7836 */ /* 0x040fe40000000000 */
[C---:B------:R-:W-:Y:S01]  /*49b0*/  VIADD R26, R16.reuse, 0x80 ;  /* 0x00000080101a7836 */ /* 0x040fe20000000000 */
[----:B------:R-:W1:Y:S01]  /*49c0*/  @!P3 LDS.128 R4, [R14+0x400] ;  /* 0x000400000e04b984 */ /* 0x000e620000000c00 */
[----:B0-----:R-:W-:-:S04]  /*49d0*/  @!P3 LEA R8, P4, R16, R25, 0x1 ;  /* 0x000000191008b211 */ /* 0x001fc800078808ff */
[----:B--2---:R-:W-:Y:S02]  /*49e0*/  @!P3 LEA.HI.X R9, R16, R24, R17, 0x1, P4 ;  /* 0x000000181009b211 */ /* 0x004fe400020f0c11 */
[----:B------:R-:W-:-:S04]  /*49f0*/  @!P5 LEA R12, P4, R22, R25, 0x1 ;  /* 0x00000019160cd211 */ /* 0x000fc800078808ff */
[----:B------:R-:W-:Y:S02]  /*4a00*/  @!P5 LEA.HI.X R13, R22, R24, R193, 0x1, P4 ;  /* 0x00000018160dd211 */ /* 0x000fe400020f0cc1 */
[----:B------:R-:W-:Y:S01]  /*4a10*/  ISETP.GE.AND P4, PT, R10, UR4, PT ;  /* 0x000000040a007c0c */ /* 0x000fe2000bf86270 */
[----:B------:R-:W-:Y:S01]  /*4a20*/  VIADD R10, R16, 0x60 ;  /* 0x00000060100a7836 */ /* 0x000fe20000000000 */
[----:B-1----:R0:W-:Y:S04]  /*4a30*/  @!P3 ST.E.128 desc[UR42][R8.64], R4 ;  /* 0x000000040800b985 */ /* 0x0021e8000c101d2a */
[----:B------:R-:W1:Y:S07]  /*4a40*/  @!P5 LDS.128 R4, [R15+0x400] ;  /* 0x000400000f04d984 */ /* 0x000e6e0000000c00 */
[----:B0-----:R-:W-:-:S05]  /*4a50*/  @!P4 LEA R8, P3, R217, R25, 0x1 ;  /* 0x00000019d908c211 */ /* 0x001fca00078608ff */
[----:B------:R-:W-:Y:S01]  /*4a60*/  @!P4 IMAD.X R9, R24, 0x1, R220, P3 ;  /* 0x000000011809c824 */ /* 0x000fe200018e06dc */
[----:B------:R-:W-:-:S13]  /*4a70*/  ISETP.GE.AND P3, PT, R10, UR4, PT ;  /* 0x000000040a007c0c */ /* 0x000fda000bf66270 */
[----:B------:R-:W-:-:S05]  /*4a80*/  @!P3 LEA R10, P6, R216, R25, 0x1 ;  /* 0x00000019d80ab211 */ /* 0x000fca00078c08ff */
[----:B------:R-:W-:Y:S01]  /*4a90*/  @!P3 IMAD.X R11, R24, 0x1, R221, P6 ;  /* 0x00000001180bb824 */ /* 0x000fe200030e06dd */
[----:B-1----:R0:W-:Y:S01]  /*4aa0*/  @!P5 ST.E.128 desc[UR42][R12.64], R4 ;  /* 0x000000040c00d985 */ /* 0x0021e2000c101d2a */
[----:B------:R-:W-:Y:S01]  /*4ab0*/  ISETP.GE.AND P5, PT, R26, UR4, PT ;  /* 0x000000041a007c0c */ /* 0x000fe2000bfa6270 */
[----:B------:R-:W-:Y:S02]  /*4ac0*/  VIADD R26, R16, 0xa0 ;  /* 0x000000a0101a7836 */ /* 0x000fe40000000000 */
[----:B------:R-:W1:Y:S10]  /*4ad0*/  @!P4 LDS.128 R4, [R14+0x2400] ;  /* 0x002400000e04c984 */ /* 0x000e740000000c00 */
[----:B0-----:R-:W-:-:S05]  /*4ae0*/  @!P5 LEA R12, P6, R215, R25, 0x1 ;  /* 0x00000019d70cd211 */ /* 0x001fca00078c08ff */
        /* <DEDUP_REMOVED lines=42> */
[----:B----4-:R-:W-:Y:S01]  /*4d90*/  @!P4 IMAD.X R9, R24, 0x1, R66, P6 ;  /* 0x000000011809c824 */ /* 0x010fe200030e0642 */
[----:B-1----:R0:W-:Y:S01]  /*4da0*/  @!P3 ST.E.128 desc[UR42][R10.64], R4 ;  /* 0x000000040a00b985 */ /* 0x0021e2000c101d2a */
[----:B------:R-:W-:Y:S01]  /*4db0*/  ISETP.GE.AND P3, PT, R26, UR4, PT ;  /* 0x000000041a007c0c */ /* 0x000fe2000bf66270 */
[----:B------:R-:W-:Y:S02]  /*4dc0*/  VIADD R26, R16, 0x1a0 ;  /* 0x000001a0101a7836 */ /* 0x000fe40000000000 */
[----:B------:R-:W1:Y:S10]  /*4dd0*/  @!P5 LDS.128 R4, [R14+0xa400] ;  /* 0x00a400000e04d984 */ /* 0x000e740000000c00 */
[----:B0-----:R-:W-:-:S05]  /*4de0*/  @!P3 LEA R10, P6, R206, R25, 0x1 ;  /* 0x00000019ce0ab211 */ /* 0x001fca00078c08ff */
[----:B-----5:R-:W-:Y:S01]  /*4df0*/  @!P3 IMAD.X R11, R24, 0x1, R64, P6 ;  /* 0x00000001180bb824 */ /* 0x020fe200030e0640 */
        /* <DEDUP_REMOVED lines=11> */
[----:B---3--:R-:W-:Y:S01]  /*4eb0*/  @!P4 IMAD.X R9, R24, 0x1, R56, P6 ;  /* 0x000000011809c824 */ /* 0x008fe200030e0638 */
[----:B-1----:R0:W-:Y:S01]  /*4ec0*/  @!P3 ST.E.128 desc[UR42][R10.64], R4 ;  /* 0x000000040a00b985 */ /* 0x0021e2000c101d2a */
[----:B------:R-:W-:-:S03]  /*4ed0*/  ISETP.GE.AND P3, PT, R26, UR4, PT ;  /* 0x000000041a007c0c */ /* 0x000fc6000bf66270 */
[----:B------:R-:W1:Y:S10]  /*4ee0*/  @!P5 LDS.128 R4, [R15+0xc400] ;  /* 0x00c400000f04d984 */ /* 0x000e740000000c00 */
[----:B0-----:R-:W-:-:S05]  /*4ef0*/  @!P3 LEA R10, P6, R203, R25, 0x1 ;  /* 0x00000019cb0ab211 */ /* 0x001fca00078c08ff */
[----:B------:R-:W-:Y:S01]  /*4f00*/  @!P3 IMAD.X R11, R24, 0x1, R27, P6 ;  /* 0x00000001180bb824 */ /* 0x000fe200030e061b */
[----:B-1----:R-:W-:Y:S04]  /*4f10*/  @!P5 ST.E.128 desc[UR42][R12.64], R4 ;  /* 0x000000040c00d985 */ /* 0x002fe8000c101d2a */
[----:B------:R-:W0:Y:S04]  /*4f20*/  @!P4 LDS.128 R4, [R14+0xe400] ;  /* 0x00e400000e04c984 */ /* 0x000e280000000c00 */
[----:B0-----:R-:W-:Y:S04]  /*4f30*/  @!P4 ST.E.128 desc[UR42][R8.64], R4 ;  /* 0x000000040800c985 */ /* 0x001fe8000c101d2a */
[----:B------:R-:W0:Y:S04]  /*4f40*/  @!P3 LDS.128 R4, [R15+0xe400] ;  /* 0x00e400000f04b984 */ /* 0x000e280000000c00 */
[----:B0-----:R4:W-:Y:S02]  /*4f50*/  @!P3 ST.E.128 desc[UR42][R10.64], R4 ;  /* 0x000000040a00b985 */ /* 0x0019e4000c101d2a */
.L_x_3836:
[----:B------:R-:W-:Y:S05]  /*4f60*/  BSYNC B0 ;  /* 0x0000000000007941 */ /* 0x000fea0003800000 */
.L_x_3835:
[----:B------:R-:W-:Y:S01]  /*4f70*/  @!PT LDS RZ, [RZ] ;  /* 0x00000000fffff984 */ /* 0x000fe20000000800 */
[----:B------:R-:W-:Y:S01]  /*4f80*/  @!PT LDS RZ, [RZ] ;  /* 0x00000000fffff984 */ /* 0x000fe20000000800 */
[----:B------:R-:W-:Y:S01]  /*4f90*/  @!PT LDS RZ, [RZ] ;  /* 0x00000000fffff984 */ /* 0x000fe20000000800 */
[----:B------:R-:W-:Y:S01]  /*4fa0*/  @!PT LDS RZ, [RZ] ;  /* 0x00000000fffff984 */ /* 0x000fe20000000800 */
[----:B------:R5:W-:Y:S06]  /*4fb0*/  MEMBAR.ALL.CTA ;  /* 0x0000000000007992 */ /* 0x000bec0000008000 */
[----:B-----5:R-:W5:Y:S01]  /*4fc0*/  FENCE.VIEW.ASYNC.S ;  /* 0x00000000000073c6 */ /* 0x020f620000000000 */
[----:B------:R-:W-:Y:S02]  /*4fd0*/  VIADD R23, R23, 0x1 ;  /* 0x0000000117177836 */ /* 0x000fe40000000000 */
[----:B-1----:R-:W-:Y:S01]  /*4fe0*/  @!P2 VIADD R58, R58, 0x28cc0 ;  /* 0x00028cc03a3aa836 */ /* 0x002fe20000000000 */
[----:B-----5:R1:W-:Y:S02]  /*4ff0*/  BAR.SYNC.DEFER_BLOCKING R44, 0x80 ;  /* 0x0002002c0000751d */ /* 0x0203e40000010000 */
[----:B------:R-:W-:-:S02]  /*5000*/  ISETP.NE.AND P3, PT, R23, 0x2, PT ;  /* 0x000000021700780c */ /* 0x000fc40003f65270 */
[----:B------:R-:W-:Y:S02]  /*5010*/  @!P2 PRMT R58, RZ, 0x654, R58 ;  /* 0x00000654ff3aa816 */ /* 0x000fe4000000003a */
[----:B----4-:R-:W-:Y:S02]  /*5020*/  SEL R5, RZ, 0x1, P3 ;  /* 0x00000001ff057807 */ /* 0x010fe40001800000 */
[----:B------:R-:W-:Y:S02]  /*5030*/  SEL R23, R23, RZ, P3 ;  /* 0x000000ff17177207 */ /* 0x000fe40001800000 */
[----:B------:R-:W-:Y:S01]  /*5040*/  LOP3.LUT R188, R188, R5, RZ, 0x3c, !PT ;  /* 0x00000005bcbc7212 */ /* 0x000fe200078e3cff */
[----:B------:R1:W-:Y:S01]  /*5050*/  @!P2 SYNCS.ARRIVE.TRANS64.RED.A1T0 RZ, [R58+URZ], RZ ;  /* 0x000000ff3affa9a7 */ /* 0x0003e2000810043f */
[----:B------:R-:W-:Y:S01]  /*5060*/  PLOP3.LUT P2, PT, PT, PT, PT, 0x8, 0x0 ;  /* 0x000000000000781c */ /* 0x000fe20003f4e170 */
[----:B------:R-:W-:-:S12]  /*5070*/  @P1 BRA `(.L_x_3837) ;  /* 0xffffffd800401947 */ /* 0x000fd8000383ffff */
.L_x_3800:
[----:B------:R-:W-:Y:S04]  /*5080*/  BSSY B0, `(.L_x_3838) ;  /* 0x0000004000007945 */ /* 0x000fe80003800000 */
[----:B------:R-:W-:Y:S05]  /*5090*/  @P2 BRA `(.L_x_3839) ;  /* 0x0000000000082947 */ /* 0x000fea0003800000 */
[----:B------:R-:W4:Y:S02]  /*50a0*/  FENCE.VIEW.ASYNC.G ;  /* 0x00000000000073c6 */ /* 0x000f240000000100 */
[----:B----4-:R-:W-:Y:S06]  /*50b0*/  BAR.ARV 0xc, 0x180 ;  /* 0x0306000000007b1d */ /* 0x010fec0000002000 */
.L_x_3839:
[----:B------:R-:W-:Y:S05]  /*50c0*/  BSYNC B0 ;  /* 0x0000000000007941 */ /* 0x000fea0003800000 */
.L_x_3838:
[----:B------:R-:W4:Y:S01]  /*50d0*/  LDL R0, [R1+0x18] ;  /* 0x0000180001007983 */ /* 0x000f220000100800 */
[----:B------:R-:W-:Y:S01]  /*50e0*/  UISETP.NE.AND UP0, UPT, UR39, 0x1, UPT ;  /* 0x000000012700788c */ /* 0x000fe2000bf05270 */
[----:B------:R-:W-:Y:S01]  /*50f0*/  BSSY B7, `(.L_x_3840) ;  /* 0x0000886000077945 */ /* 0x000fe20003800000 */
[----:B------:R-:W-:-:S04]  /*5100*/  ULDC UR4, c[0x0][0x9f0] ;  /* 0x00027c0000047ab9 */ /* 0x000fc80000000800 */
[----:B------:R-:W-:Y:S02]  /*5110*/  PLOP3.LUT P1, PT, PT, PT, UP0, 0x80, 0x0 ;  /* 0x000000000000781c */ /* 0x000fe40003f2f008 */
[----:B----4-:R-:W-:-:S04]  /*5120*/  ISETP.NE.AND P0, PT, R0, RZ, PT ;  /* 0x000000ff0000720c */ /* 0x010fc80003f05270 */
[----:B------:R-:W-:-:S07]  /*5130*/  SEL R9, R0, UR4, P0 ;  /* 0x0000000400097c07 */ /* 0x000fce0008000000 */
[----:B------:R-:W-:Y:S05]  /*5140*/  @!P1 BRA `(.L_x_3841) ;  /* 0x0000002000449947 */ /* 0x000fea0003800000 */
[----:B------:R-:W-:Y:S01]  /*5150*/  LOP3.LUT P2, RZ, R18, 0x4, RZ, 0xc0, !PT ;  /* 0x0000000412ff7812 */ /* 0x000fe2000784c0ff */
[----:B------:R-:W-:Y:S01]  /*5160*/  BSSY B0, `(.L_x_3842) ;  /* 0x000001d000007945 */ /* 0x000fe20003800000 */
[----:B------:R-:W-:-:S11]  /*5170*/  MOV R3, RZ ;  /* 0x000000ff00037202 */ /* 0x000fd60000000f00 */
[----:B------:R-:W-:Y:S05]  /*5180*/  @!P2 BRA `(.L_x_3843) ;  /* 0x000000000068a947 */ /* 0x000fea0003800000 */
[-C--:B------:R-:W-:Y:S02]  /*5190*/  IABS R6, R9.reuse ;  /* 0x0000000900067213 */ /* 0x080fe40000000000 */
[----:B------:R-:W-:Y:S02]  /*51a0*/  IADD3 R0, R168, -0x1, R9 ;  /* 0xffffffffa8007810 */ /* 0x000fe40007ffe009 */
[----:B------:R-:W4:Y:S01]  /*51b0*/  I2F.RP R3, R6 ;  /* 0x0000000600037306 */ /* 0x000f220000209400 */
[-C--:B------:R-:W-:Y:S02]  /*51c0*/  IABS R10, R9.reuse ;  /* 0x00000009000a7213 */ /* 0x080fe40000000000 */
[----:B------:R-:W-:Y:S02]  /*51d0*/  IABS R8, R0 ;  /* 0x0000000000087213 */ /* 0x000fe40000000000 */
[----:B------:R-:W-:-:S04]  /*51e0*/  LOP3.LUT R0, R0, R9, RZ, 0x3c, !PT ;  /* 0x0000000900007212 */ /* 0x000fc800078e3cff */
[----:B------:R-:W-:Y:S01]  /*51f0*/  ISETP.GE.AND P2, PT, R0, RZ, PT ;  /* 0x000000ff0000720c */ /* 0x000fe20003f46270 */
[----:B----4-:R-:W4:Y:S02]  /*5200*/  MUFU.RCP R3, R3 ;  /* 0x0000000300037308 */ /* 0x010f240000001000 */
[----:B----4-:R-:W-:Y:S02]  /*5210*/  VIADD R4, R3, 0xffffffe ;  /* 0x0ffffffe03047836 */ /* 0x010fe40000000000 */
[----:B------:R-:W-:-:S04]  /*5220*/  IMAD.MOV R3, RZ, RZ, -R10 ;  /* 0x000000ffff037224 */ /* 0x000fc800078e0a0a */
[----:B------:R4:W0:Y:S02]  /*5230*/  F2I.FTZ.U32.TRUNC.NTZ R5, R4 ;  /* 0x0000000400057305 */ /* 0x000824000021f000 */
[----:B----4-:R-:W-:Y:S02]  /*5240*/  IMAD.MOV.U32 R4, RZ, RZ, RZ ;  /* 0x000000ffff047224 */ /* 0x010fe400078e00ff */
[----:B0-----:R-:W-:-:S04]  /*5250*/  IMAD.MOV R7, RZ, RZ, -R5 ;  /* 0x000000ffff077224 */ /* 0x001fc800078e0a05 */
        /* <DEDUP_REMOVED lines=13> */
.L_x_3843:
[----:B------:R-:W-:Y:S05]  /*5330*/  BSYNC B0 ;  /* 0x0000000000007941 */ /* 0x000fea0003800000 */
.L_x_3842:
[----:B------:R-:W4:Y:S01]  /*5340*/  LDL R0, [R1+0x38] ;  /* 0x0000380001007983 */ /* 0x000f220000100800 */
[----:B------:R-:W-:Y:S01]  /*5350*/  PLOP3.LUT P0, PT, PT, PT, PT, 0x80, 0x0 ;  /* 0x000000000000781c */ /* 0x000fe20003f0f070 */
[----:B------:R-:W-:Y:S01]  /*5360*/  IMAD.MOV.U32 R21, RZ, RZ, RZ ;  /* 0x000000ffff157224 */ /* 0x000fe200078e00ff */
[----:B------:R-:W-:Y:S01]  /*5370*/  CS2R R150, SRZ ;  /* 0x0000000000967805 */ /* 0x000fe2000001ff00 */
        /* <DEDUP_REMOVED lines=41> */
[----:B---3--:R-:W-:Y:S02]  /*5610*/  CS2R R68, SRZ ;  /* 0x0000000000447805 */ /* 0x008fe4000001ff00 */
[----:B------:R-:W-:Y:S02]  /*5620*/  CS2R R66, SRZ ;  /* 0x0000000000427805 */ /* 0x000fe4000001ff00 */
[----:B------:R-:W-:Y:S02]  /*5630*/  CS2R R64, SRZ ;  /* 0x0000000000407805 */ /* 0x000fe4000001ff00 */
[----:B------:R-:W-:Y:S02]  /*5640*/  CS2R R62, SRZ ;  /* 0x00000000003e7805 */ /* 0x000fe4000001ff00 */
[----:B------:R-:W-:Y:S02]  /*5650*/  CS2R R60, SRZ ;  /* 0x00000000003c7805 */ /* 0x000fe4000001ff00 */
[----:B-1----:R-:W-:-:S02]  /*5660*/  CS2R R58, SRZ ;  /* 0x00000000003a7805 */ /* 0x002fc4000001ff00 */
        /* <DEDUP_REMOVED lines=16> */
[----:B0-2---:R-:W-:Y:S01]  /*5770*/  CS2R R24, SRZ ;  /* 0x0000000000187805 */ /* 0x005fe2000001ff00 */
[----:B----4-:R-:W-:-:S05]  /*5780*/  IMAD R0, R0, R3, RZ ;  /* 0x0000000300007224 */ /* 0x010fca00078e02ff */
[----:B------:R-:W-:-:S04]  /*5790*/  VIADDMNMX R3, R0, R3, R168, PT ;  /* 0x0000000300037246 */ /* 0x000fc800038001a8 */
[----:B------:R-:W-:-:S13]  /*57a0*/  ISETP.GT.AND P1, PT, R3, R0, PT ;  /* 0x000000000300720c */ /* 0x000fda0003f24270 */
[----:B------:R-:W-:Y:S05]  /*57b0*/  @!P1 BRA `(.L_x_3844) ;  /* 0x0000008000649947 */ /* 0x000fea0003800000 */
[----:B------:R-:W2:Y:S04]  /*57c0*/  LDL R4, [R1+0x44] ;  /* 0x0000440001047983 */ /* 0x000ea80000100800 */
[----:B--2---:R-:W0:Y:S02]  /*57d0*/  SHFL.IDX PT, R4, R4, RZ, 0x1f ;  /* 0x00001fff04047589 */ /* 0x004e2400000e0000 */
[----:B0-----:R-:W-:-:S04]  /*57e0*/  LEA.HI R5, R4, R4, RZ, 0x1 ;  /* 0x0000000404057211 */ /* 0x001fc800078f08ff */
[----:B------:R-:W-:-:S05]  /*57f0*/  LOP3.LUT R5, R5, 0x1fffe, RZ, 0xc0, !PT ;  /* 0x0001fffe05057812 */ /* 0x000fca00078ec0ff */
[----:B------:R-:W-:Y:S02]  /*5800*/  IMAD.IADD R5, R4, 0x1, -R5 ;  /* 0x0000000104057824 */ /* 0x000fe400078e0a05 */
[----:B------:R-:W-:Y:S02]  /*5810*/  IMAD.U32 R4, RZ, RZ, UR37 ;  /* 0x00000025ff047e24 */ /* 0x000fe4000f8e00ff */
[----:B------:R-:W-:-:S03]  /*5820*/  IMAD R5, R5, 0x8000, R2 ;  /* 0x0000800005057824 */ /* 0x000fc600078e0202 */
[----:B------:R-:W-:Y:S01]  /*5830*/  ISETP.NE.AND P0, PT, R4, 0x3, PT ;  /* 0x000000030400780c */ /* 0x000fe20003f05270 */
[----:B------:R-:W-:-:S05]  /*5840*/  VIADD R5, R5, 0x400 ;  /* 0x0000040005057836 */ /* 0x000fca0000000000 */
[----:B------:R-:W-:-:S04]  /*5850*/  SHF.R.U32.HI R5, RZ, 0x4, R5 ;  /* 0x00000004ff057819 */ /* 0x000fc80000011605 */
[----:B------:R-:W-:-:S04]  /*5860*/  LOP3.LUT R5, R5, 0x3fff, RZ, 0xc0, !PT ;  /* 0x00003fff05057812 */ /* 0x000fc800078ec0ff */
[----:B------:R-:W-:Y:S01]  /*5870*/  LOP3.LUT R14, R5, 0x2000000, RZ, 0xfc, !PT ;  /* 0x02000000050e7812 */ /* 0x000fe200078efcff */
[----:B------:R-:W-:Y:S06]  /*5880*/  @!P0 BRA `(.L_x_3845) ;  /* 0x0000000000048947 */ /* 0x000fec0003800000 */
[----:B------:R-:W-:Y:S01]  /*5890*/  BPT.TRAP 0x1 ;  /* 0x000000040000795c */ /* 0x000fe20000300000 */
.L_x_3845:
[----:B------:R-:W-:Y:S01]  /*58a0*/  IMAD R10, R19, 0x8, R2 ;  /* 0x00000008130a7824 */ /* 0x000fe200078e0202 */
[----:B------:R-:W-:Y:S01]  /*58b0*/  SHF.L.U32 R7, R185, 0x1f, RZ ;  /* 0x0000001fb9077819 */ /* 0x000fe200000006ff */
[----:B------:R-:W-:Y:S01]  /*58c0*/  VIADD R4, R2, 0x26800 ;  /* 0x0002680002047836 */ /* 0x000fe20000000000 */
[----:B------:R-:W-:Y:S02]  /*58d0*/  BSSY B0, `(.L_x_3846) ;  /* 0x0000008000007945 */ /* 0x000fe40003800000 */
[----:B------:R-:W0:Y:S02]  /*58e0*/  SYNCS.PHASECHK.TRANS64.TRYWAIT P1, [R10+URZ+0x28c50], R7 ;  /* 0x028c50070a0075a7 */ /* 0x000e24000802017f */
[----:B------:R-:W-:Y:S01]  /*58f0*/  SHF.R.U32.HI R5, RZ, 0x4, R4 ;  /* 0x00000004ff057819 */ /* 0x000fe20000011604 */
[----:B------:R-:W-:-:S03]  /*5900*/  IMAD R4, R19, 0x1000, R14 ;  /* 0x0000100013047824 */ /* 0x000fc600078e020e */
[----:B------:R-:W-:-:S04]  /*5910*/  LOP3.LUT R5, R5, 0x3fff, RZ, 0xc0, !PT ;  /* 0x00003fff05057812 */ /* 0x000fc800078ec0ff */
[----:B------:R-:W-:Y:S01]  /*5920*/  LOP3.LUT R11, R5, 0x10000, RZ, 0xfc, !PT ;  /* 0x00010000050b7812 */ /* 0x000fe200078efcff */
[----:B------:R-:W-:Y:S01]  /*5930*/  IMAD.MOV.U32 R5, RZ, RZ, 0x40000040 ;  /* 0x40000040ff057424 */ /* 0x000fe200078e00ff */
[----:B0-----:R-:W-:Y:S06]  /*5940*/  @!P1 BRA `(.L_x_3847) ;  /* 0x0000014c00ac9947 */ /* 0x001fec0003800000 */
.L_x_4076:
[----:B------:R-:W-:Y:S05]  /*5950*/  BSYNC B0 ;  /* 0x0000000000007941 */ /* 0x000fea0003800000 */
.L_x_3846:
[----:B------:R-:W-:Y:S01]  /*5960*/  BAR.SYNC.DEFER_BLOCKING 0xe, 0x100 ;  /* 0x0384000000007b1d */ /* 0x000fe20000010000 */
[----:B------:R-:W-:Y:S01]  /*5970*/  IMAD.MOV.U32 R6, RZ, RZ, R11 ;  /* 0x000000ffff067224 */ /* 0x000fe200078e000b */
[C---:B------:R-:W-:Y:S01]  /*5980*/  R2UR UR6, R4.reuse ;  /* 0x00000000040672ca */ /* 0x040fe200000e0000 */
[----:B0-----:R-:W-:Y:S01]  /*5990*/  IMAD.MOV.U32 R7, RZ, RZ, 0x40000040 ;  /* 0x40000040ff077424 */ /* 0x001fe200078e00ff */
[----:B------:R-:W-:Y:S01]  /*59a0*/  R2UR UR7, R5 ;  /* 0x00000000050772ca */ /* 0x000fe200000e0000 */
[----:B------:R-:W-:Y:S01]  /*59b0*/  VIADD R8, R4, 0x100 ;  /* 0x0000010004087836 */ /* 0x000fe20000000000 */
[----:B------:R-:W-:Y:S01]  /*59c0*/  R2UR UR4, R6 ;  /* 0x00000000060472ca */ /* 0x000fe200000e0000 */
[----:B------:R-:W-:Y:S01]  /*59d0*/  IMAD.MOV.U32 R9, RZ, RZ, 0x40000040 ;  /* 0x40000040ff097424 */ /* 0x000fe200078e00ff */
[----:B------:R-:W-:Y:S01]  /*59e0*/  R2UR UR5, R7 ;  /* 0x00000000070572ca */ /* 0x000fe200000e0000 */
[----:B------:R-:W-:Y:S01]  /*59f0*/  VIADD R6, R4, 0x80 ;  /* 0x0000008004067836 */ /* 0x000fe20000000000 */
[----:B------:R-:W-:Y:S01]  /*5a00*/  R2UR UR14, R8 ;  /* 0x00000000080e72ca */ /* 0x000fe200000e0000 */
[----:B------:R-:W-:Y:S01]  /*5a10*/  VIADD R8, R11, 0x2 ;  /* 0x000000020b087836 */ /* 0x000fe20000000000 */
[----:B------:R-:W-:Y:S01]  /*5a20*/  R2UR UR15, R9 ;  /* 0x00000000090f72ca */ /* 0x000fe200000e0000 */
[----:B------:R-:W-:Y:S01]  /*5a30*/  IMAD.MOV.U32 R9, RZ, RZ, 0x40000040 ;  /* 0x40000040ff097424 */ /* 0x000fe200078e00ff */
        /* <DEDUP_REMOVED lines=9> */
[----:B------:R-:W-:Y:S01]  /*5ad0*/  WARPGROUP.ARRIVE ;  /* 0x00000000000079c5 */ /* 0x000fe20000000000 */
[----:B------:R-:W-:-:S05]  /*5ae0*/  R2UR UR13, R7 ;  /* 0x00000000070d72ca */ /* 0x000fca00000e0000 */
[----:B------:R-:W-:Y:S01]  /*5af0*/  HGMMA.64x256x16.F32 R24, gdesc[UR4].tnspB, RZ, !UPT, gsb0 ;  /* 0x43e00000041879f0 */ /* 0x000fe2000c0008ff */
[----:B------:R-:W-:Y:S01]  /*5b00*/  R2UR UR6, R4 ;  /* 0x00000000040672ca */ /* 0x000fe200000e0000 */
[----:B------:R-:W-:Y:S01]  /*5b10*/  VIADD R4, R11, 0x6 ;  /* 0x000000060b047836 */ /* 0x000fe20000000000 */
[----:B------:R-:W-:Y:S01]  /*5b20*/  R2UR UR7, R5 ;  /* 0x00000000050772ca */ /* 0x000fe200000e0000 */
[----:B------:R-:W-:-:S03]  /*5b30*/  IMAD.MOV.U32 R5, RZ, RZ, 0x40000040 ;  /* 0x40000040ff057424 */ /* 0x000fc600078e00ff */
[----:B------:R-:W-:Y:S02]  /*5b40*/  R2UR UR4, R4 ;  /* 0x00000000040472ca */ /* 0x000fe400000e0000 */
[----:B------:R-:W-:Y:S01]  /*5b50*/  R2UR UR5, R5 ;  /* 0x00000000050572ca */ /* 0x000fe200000e0000 */
        /* <DEDUP_REMOVED lines=16> */
.L_x_3848:
[----:B------:R-:W-:Y:S01]  /*5c60*/  IADD3 R3, R3, -0x2, RZ ;  /* 0xfffffffe03037810 */ /* 0x000fe20007ffe0ff */
[----:B------:R-:W-:Y:S01]  /*5c70*/  VIADD R10, R10, 0x28c60 ;  /* 0x00028c600a0a7836 */ /* 0x000fe20000000000 */
[----:B------:R-:W-:Y:S02]  /*5c80*/  BSSY B0, `(.L_x_3849) ;  /* 0x00000ce000007945 */ /* 0x000fe40003800000 */
[----:B------:R-:W-:Y:S02]  /*5c90*/  ISETP.GE.AND P1, PT, R3, R0, PT ;  /* 0x000000000300720c */ /* 0x000fe40003f26270 */
[----:B------:R-:W-:-:S04]  /*5ca0*/  PRMT R10, R190, 0x654, R10 ;  /* 0x00000654be0a7816 */ /* 0x000fc8000000000a */
[----:B------:R0:W-:Y:S07]  /*5cb0*/  SYNCS.ARRIVE.TRANS64.RED.A1T0 RZ, [R10+URZ], RZ ;  /* 0x000000ff0aff79a7 */ /* 0x0001ee000810043f */
[----:B------:R-:W-:Y:S05]  /*5cc0*/  @!P1 BRA `(.L_x_3850) ;  /* 0x0000000c00249947 */ /* 0x000fea0003800000 */
.L_x_3857:
[----:B------:R-:W-:Y:S01]  /*5cd0*/  BAR.SYNC.DEFER_BLOCKING 0xe, 0x100 ;  /* 0x0384000000007b1d */ /* 0x000fe20000010000 */
[C---:B01----:R-:W-:Y:S02]  /*5ce0*/  IMAD R10, R19.reuse, 0x40, R195 ;  /* 0x00000040130a7824 */ /* 0x043fe400078e02c3 */
[----:B------:R-:W-:Y:S02]  /*5cf0*/  VIADD R19, R19, 0x1 ;  /* 0x0000000113137836 */ /* 0x000fe40000000000 */
[----:B------:R-:W-:-:S03]  /*5d00*/  IMAD R10, R10, 0x4, R2 ;  /* 0x000000040a0a7824 */ /* 0x000fc600078e0202 */
[----:B------:R-:W-:-:S04]  /*5d10*/  ISETP.NE.AND P1, PT, R19, 0x2, PT ;  /* 0x000000021300780c */ /* 0x000fc80003f25270 */
[----:B------:R-:W-:Y:S01]  /*5d20*/  SEL R19, R19, RZ, P1 ;  /* 0x000000ff13137207 */ /* 0x000fe20000800000 */
[----:B------:R-:W0:Y:S04]  /*5d30*/  LDS R11, [R10+0x28800] ;  /* 0x028800000a0b7984 */ /* 0x000e280000000800 */
[----:B------:R-:W1:Y:S01]  /*5d40*/  LDS R10, [R10+0x28820] ;  /* 0x028820000a0a7984 */ /* 0x000e620000000800 */
[-C--:B0-----:R-:W-:Y:S01]  /*5d50*/  FMUL.FTZ R24, R24, R11.reuse ;  /* 0x0000000b18187220 */ /* 0x081fe20000410000 */
[-C--:B------:R-:W-:Y:S01]  /*5d60*/  FMUL.FTZ R25, R25, R11.reuse ;  /* 0x0000000b19197220 */ /* 0x080fe20000410000 */
[-C--:B------:R-:W-:Y:S01]  /*5d70*/  FMUL.FTZ R28, R28, R11.reuse ;  /* 0x0000000b1c1c7220 */ /* 0x080fe20000410000 */
[-C--:B------:R-:W-:Y:S01]  /*5d80*/  FMUL.FTZ R29, R29, R11.reuse ;  /* 0x0000000b1d1d7220 */ /* 0x080fe20000410000 */
        /* <DEDUP_REMOVED lines=126> */
[----:B------:R-:W-:Y:S06]  /*6570*/  @!P0 BRA `(.L_x_3851) ;  /* 0x0000000000048947 */ /* 0x000fec0003800000 */
[----:B------:R-:W-:Y:S01]  /*6580*/  BPT.TRAP 0x1 ;  /* 0x000000040000795c */ /* 0x000fe20000300000 */
.L_x_3851:
[----:B------:R-:W-:Y:S01]  /*6590*/  IMAD R10, R19, 0x8, R2 ;  /* 0x00000008130a7824 */ /* 0x000fe200078e0202 */
[----:B------:R-:W-:-:S04]  /*65a0*/  SHF.L.U32 R11, R185, 0x1f, RZ ;  /* 0x0000001fb90b7819 */ /* 0x000fc800000006ff */
[----:B------:R0:W1:Y:S01]  /*65b0*/  SYNCS.PHASECHK.TRANS64.TRYWAIT P1, [R10+URZ+0x28c50], R11 ;  /* 0x028c500b0a0075a7 */ /* 0x000062000802017f */
[----:B------:R-:W-:Y:S05]  /*65c0*/  @!P0 BRA `(.L_x_3852) ;  /* 0x0000000000048947 */ /* 0x000fea0003800000 */
[----:B------:R-:W-:Y:S01]  /*65d0*/  BPT.TRAP 0x1 ;  /* 0x000000040000795c */ /* 0x000fe20000300000 */
.L_x_3852:
[----:B------:R-:W-:Y:S04]  /*65e0*/  BSSY B1, `(.L_x_3853) ;  /* 0x0000004000017945 */ /* 0x000fe80003800000 */
[----:B-1----:R-:W-:Y:S05]  /*65f0*/  @P1 BRA `(.L_x_3854) ;  /* 0x0000000000081947 */ /* 0x002fea0003800000 */
[----:B------:R-:W1:Y:S02]  /*6600*/  SYNCS.PHASECHK.TRANS64.TRYWAIT P1, [R10+URZ+0x28c50], R11 ;  /* 0x028c500b0a0075a7 */ /* 0x000e64000802017f */
[----:B-1----:R-:W-:Y:S05]  /*6610*/  @!P1 BRA `(.L_x_3855) ;  /* 0x00000140008c9947 */ /* 0x002fea0003800000 */
.L_x_3854:
[----:B------:R-:W-:Y:S05]  /*6620*/  BSYNC B1 ;  /* 0x0000000000017941 */ /* 0x000fea0003800000 */
.L_x_3853:
[----:B01----:R-:W-:Y:S01]  /*6630*/  IMAD R10, R19, 0x1000, R14 ;  /* 0x00001000130a7824 */ /* 0x003fe200078e020e */
[----:B------:R-:W-:Y:S01]  /*6640*/  WARPGROUP.ARRIVE ;  /* 0x00000000000079c5 */ /* 0x000fe20000000000 */
[----:B------:R-:W-:Y:S01]  /*6650*/  IMAD.MOV.U32 R11, RZ, RZ, 0x40000040 ;  /* 0x40000040ff0b7424 */ /* 0x000fe200078e00ff */
[----:B------:R-:W-:Y:S01]  /*6660*/  R2UR UR8, R8 ;  /* 0x00000000080872ca */ /* 0x000fe200000e0000 */
[C---:B------:R-:W-:Y:S01]  /*6670*/  VIADD R12, R10.reuse, 0x80 ;  /* 0x000000800a0c7836 */ /* 0x040fe20000000000 */
[----:B------:R-:W-:Y:S01]  /*6680*/  R2UR UR6, R10 ;  /* 0x000000000a0672ca */ /* 0x000fe200000e0000 */
[----:B------:R-:W-:Y:S01]  /*6690*/  IMAD.MOV.U32 R13, RZ, RZ, 0x40000040 ;  /* 0x40000040ff0d7424 */ /* 0x000fe200078e00ff */
[C---:B------:R-:W-:Y:S02]  /*66a0*/  R2UR UR7, R11.reuse ;  /* 0x000000000b0772ca */ /* 0x040fe400000e0000 */
[----:B------:R-:W-:Y:S01]  /*66b0*/  R2UR UR10, R12 ;  /* 0x000000000c0a72ca */ /* 0x000fe200000e0000 */
[C---:B------:R-:W-:Y:S01]  /*66c0*/  VIADD R12, R10.reuse, 0x100 ;  /* 0x000001000a0c7836 */ /* 0x040fe20000000000 */
[----:B------:R-:W-:Y:S01]  /*66d0*/  R2UR UR5, R11 ;  /* 0x000000000b0572ca */ /* 0x000fe200000e0000 */
[----:B------:R-:W-:Y:S01]  /*66e0*/  VIADD R10, R10, 0x180 ;  /* 0x000001800a0a7836 */ /* 0x000fe20000000000 */
[----:B------:R-:W-:-:S02]  /*66f0*/  R2UR UR11, R13 ;  /* 0x000000000d0b72ca */ /* 0x000fc400000e0000 */
[----:B------:R-:W-:Y:S02]  /*6700*/  R2UR UR9, R9 ;  /* 0x00000000090972ca */ /* 0x000fe400000e0000 */
[----:B------:R-:W-:Y:S01]  /*6710*/  R2UR UR18, R10 ;  /* 0x000000000a1272ca */ /* 0x000fe200000e0000 */
[----:B------:R-:W-:Y:S01]  /*6720*/  VIADD R10, R2, 0x26800 ;  /* 0x00026800020a7836 */ /* 0x000fe20000000000 */
[----:B------:R-:W-:Y:S02]  /*6730*/  R2UR UR14, R12 ;  /* 0x000000000c0e72ca */ /* 0x000fe400000e0000 */
[----:B------:R-:W-:Y:S02]  /*6740*/  R2UR UR15, R13 ;  /* 0x000000000d0f72ca */ /* 0x000fe400000e0000 */
[----:B------:R-:W-:Y:S02]  /*6750*/  SHF.R.U32.HI R10, RZ, 0x4, R10 ;  /* 0x00000004ff0a7819 */ /* 0x000fe4000001160a */
[----:B------:R-:W-:-:S02]  /*6760*/  R2UR UR12, R6 ;  /* 0x00000000060c72ca */ /* 0x000fc400000e0000 */
[----:B------:R-:W-:Y:S02]  /*6770*/  LOP3.LUT R10, R10, 0x3fff, RZ, 0xc0, !PT ;  /* 0x00003fff0a0a7812 */ /* 0x000fe400078ec0ff */
[----:B------:R-:W-:Y:S02]  /*6780*/  R2UR UR13, R7 ;  /* 0x00000000070d72ca */ /* 0x000fe400000e0000 */
[----:B------:R-:W-:Y:S02]  /*6790*/  LOP3.LUT R10, R10, 0x10000, RZ, 0xfc, !PT ;  /* 0x000100000a0a7812 */ /* 0x000fe400078efcff */
[----:B------:R-:W-:Y:S02]  /*67a0*/  R2UR UR19, R11 ;  /* 0x000000000b1372ca */ /* 0x000fe400000e0000 */
[----:B------:R-:W-:Y:S02]  /*67b0*/  R2UR UR4, R10 ;  /* 0x000000000a0472ca */ /* 0x000fe400000e0000 */
[----:B------:R-:W-:-:S02]  /*67c0*/  R2UR UR16, R4 ;  /* 0x00000000041072ca */ /* 0x000fc400000e0000 */
[----:B------:R-:W-:-:S09]  /*67d0*/  R2UR UR17, R5 ;  /* 0x00000000051172ca */ /* 0x000fd200000e0000 */
        /* <DEDUP_REMOVED lines=17> */
.L_x_3856:
[----:B------:R-:W-:Y:S01]  /*68f0*/  IMAD R10, R19, 0x8, R2 ;  /* 0x00000008130a7824 */ /* 0x000fe200078e0202 */
[C---:B------:R-:W-:Y:S01]  /*6900*/  ISETP.GT.AND P1, PT, R3.reuse, R0, PT ;  /* 0x000000000300720c */ /* 0x040fe20003f24270 */
[----:B------:R-:W-:Y:S02]  /*6910*/  VIADD R3, R3, 0xffffffff ;  /* 0xffffffff03037836 */ /* 0x000fe40000000000 */
[----:B------:R-:W-:-:S05]  /*6920*/  VIADD R10, R10, 0x28c60 ;  /* 0x00028c600a0a7836 */ /* 0x000fca0000000000 */
[----:B------:R-:W-:-:S04]  /*6930*/  PRMT R10, R190, 0x654, R10 ;  /* 0x00000654be0a7816 */ /* 0x000fc8000000000a */
[----:B------:R1:W-:Y:S01]  /*6940*/  SYNCS.ARRIVE.TRANS64.RED.A1T0 RZ, [R10+URZ], RZ ;  /* 0x000000ff0aff79a7 */ /* 0x0003e2000810043f */
[----:B------:R-:W-:Y:S05]  /*6950*/  @P1 BRA `(.L_x_3857) ;  /* 0xfffffff000dc1947 */ /* 0x000fea000383ffff */
.L_x_3850:
[----:B------:R-:W-:Y:S05]  /*6960*/  BSYNC B0 ;  /* 0x0000000000007941 */ /* 0x000fea0003800000 */
.L_x_3849:
[----:B------:R-:W-:Y:S01]  /*6970*/  BAR.SYNC.DEFER_BLOCKING 0xe, 0x100 ;  /* 0x0384000000007b1d */ /* 0x000fe20000010000 */
[C---:B------:R-:W-:Y:S01]  /*6980*/  IMAD R0, R19.reuse, 0x40, R195 ;  /* 0x0000004013007824 */ /* 0x040fe200078e02c3 */
[----:B------:R-:W-:Y:S01]  /*6990*/  PLOP3.LUT P0, PT, PT, PT, PT, 0x8, 0x0 ;  /* 0x000000000000781c */ /* 0x000fe20003f0e170 */
[----:B------:R-:W-:Y:S02]  /*69a0*/  VIADD R19, R19, 0x1 ;  /* 0x0000000113137836 */ /* 0x000fe40000000000 */
[----:B------:R-:W-:Y:S02]  /*69b0*/  IMAD R2, R0, 0x4, R2 ;  /* 0x0000000400027824 */ /* 0x000fe400078e0202 */
[----:B------:R-:W-:Y:S01]  /*69c0*/  IMAD.MOV.U32 R21, RZ, RZ, RZ ;  /* 0x000000ffff157224 */ /* 0x000fe200078e00ff */
[----:B------:R-:W-:Y:S01]  /*69d0*/  ISETP.NE.AND P1, PT, R19, 0x2, PT ;  /* 0x000000021300780c */ /* 0x000fe20003f25270 */
[----:B------:R-:W-:-:S03]  /*69e0*/  IMAD.MOV.U32 R156, RZ, RZ, RZ ;  /* 0x000000ffff9c7224 */ /* 0x000fc600078e00ff */
[----:B------:R-:W-:Y:S01]  /*69f0*/  SEL R19, R19, RZ, P1 ;  /* 0x000000ff13137207 */ /* 0x000fe20000800000 */
[----:B------:R-:W2:Y:S02]  /*6a00*/  LDS R0, [R2+0x28800] ;  /* 0x0288000002007984 */ /* 0x000ea40000000800 */
        /* <DEDUP_REMOVED lines=63> */
[----:B------:R-:W-:-:S02]  /*6e00*/  FMUL.FTZ R149, R149, R0 ;  /* 0x0000000095957220 */ /* 0x000fc40000410000 */
        /* <DEDUP_REMOVED lines=65> */
[----:B------:R-:W-:-:S04]  /*7220*/  SEL R0, RZ, 0x1, P1 ;  /* 0x00000001ff007807 */ /* 0x000fc80000800000 */
[----:B------:R-:W-:Y:S01]  /*7230*/  LOP3.LUT R185, R185, R0, RZ, 0x3c, !PT ;  /* 0x00000000b9b97212 */ /* 0x000fe200078e3cff */
[----:B------:R-:W-:Y:S06]  /*7240*/  BAR.ARV 0xf, 0x100 ;  /* 0x03c4000000007b1d */ /* 0x000fec0000002000 */
[----:B------:R-:W-:Y:S05]  /*7250*/  BRA `(.L_x_3844) ;  /* 0x0000006400bc7947 */ /* 0x000fea0003800000 */
.L_x_3841:
[----:B------:R-:W-:Y:S01]  /*7260*/  LOP3.LUT P1, RZ, R18, 0x4, RZ, 0xc0, !PT ;  /* 0x0000000412ff7812 */ /* 0x000fe2000782c0ff */
[----:B------:R-:W-:Y:S01]  /*7270*/  BSSY B0, `(.L_x_3858) ;  /* 0x000001e000007945 */ /* 0x000fe20003800000 */
[----:B------:R-:W-:-:S11]  /*7280*/  IMAD.MOV.U32 R3, RZ, RZ, RZ ;  /* 0x000000ffff037224 */ /* 0x000fd600078e00ff */
[----:B------:R-:W-:Y:S05]  /*7290*/  @!P1 BRA `(.L_x_3859) ;  /* 0x00000000006c9947 */ /* 0x000fea0003800000 */
[-C--:B------:R-:W-:Y:S02]  /*72a0*/  IABS R3, R9.reuse ;  /* 0x0000000900037213 */ /* 0x080fe40000000000 */
[----:B------:R-:W-:Y:S02]  /*72b0*/  IADD3 R0, R168, -0x1, R9 ;  /* 0xffffffffa8007810 */ /* 0x000fe40007ffe009 */
[----:B------:R-:W4:Y:S01]  /*72c0*/  I2F.RP R6, R3 ;  /* 0x0000000300067306 */ /* 0x000f220000209400 */
[----:B------:R-:W-:-:S05]  /*72d0*/  IABS R10, R9 ;  /* 0x00000009000a7213 */ /* 0x000fca0000000000 */
[----:B------:R-:W-:Y:S02]  /*72e0*/  IMAD.MOV R10, RZ, RZ, -R10 ;  /* 0x000000ffff0a7224 */ /* 0x000fe400078e0a0a */
[----:B----4-:R-:W4:Y:S02]  /*72f0*/  MUFU.RCP R6, R6 ;  /* 0x0000000600067308 */ /* 0x010f240000001000 */
[----:B----4-:R-:W-:Y:S01]  /*7300*/  VIADD R4, R6, 0xffffffe ;  /* 0x0ffffffe06047836 */ /* 0x010fe20000000000 */
[----:B------:R-:W-:Y:S02]  /*7310*/  IABS R6, R0 ;  /* 0x0000000000067213 */ /* 0x000fe40000000000 */
[----:B------:R-:W-:-:S03]  /*7320*/  LOP3.LUT R0, R0, R9, RZ, 0x3c, !PT ;  /* 0x0000000900007212 */ /* 0x000fc600078e3cff */
[----:B------:R4:W0:Y:S01]  /*7330*/  F2I.FTZ.U32.TRUNC.NTZ R5, R4 ;  /* 0x0000000400057305 */ /* 0x000822000021f000 */
[----:B------:R-:W-:Y:S01]  /*7340*/  ISETP.GE.AND P2, PT, R0, RZ, PT ;  /* 0x000000ff0000720c */ /* 0x000fe20003f46270 */
[----:B----4-:R-:W-:Y:S02]  /*7350*/  IMAD.MOV.U32 R4, RZ, RZ, RZ ;  /* 0x000000ffff047224 */ /* 0x010fe400078e00ff */
[----:B0-----:R-:W-:-:S04]  /*7360*/  IMAD.MOV R8, RZ, RZ, -R5 ;  /* 0x000000ffff087224 */ /* 0x001fc800078e0a05 */
        /* <DEDUP_REMOVED lines=14> */
.L_x_3859:
[----:B------:R-:W-:Y:S05]  /*7450*/  BSYNC B0 ;  /* 0x0000000000007941 */ /* 0x000fea0003800000 */
.L_x_3858:
        /* <DEDUP_REMOVED lines=72> */
[----:B------:R-:W2:Y:S01]  /*78e0*/  LDL R0, [R1+0x44] ;  /* 0x0000440001007983 */ /* 0x000ea20000100800 */
[----:B------:R-:W-:Y:S03]  /*78f0*/  BSSY B6, `(.L_x_3860) ;  /* 0x000001c000067945 */ /* 0x000fe60003800000 */
[----:B--2---:R-:W0:Y:S02]  /*7900*/  SHFL.IDX PT, R0, R0, RZ, 0x1f ;  /* 0x00001fff00007589 */ /* 0x004e2400000e0000 */
[----:B0-----:R-:W-:-:S04]  /*7910*/  LEA.HI R3, R0, R0, RZ, 0x1 ;  /* 0x0000000000037211 */ /* 0x001fc800078f08ff */
[----:B------:R-:W-:-:S05]  /*7920*/  LOP3.LUT R3, R3, 0x1fffe, RZ, 0xc0, !PT ;  /* 0x0001fffe03037812 */ /* 0x000fca00078ec0ff */
[----:B------:R-:W-:Y:S02]  /*7930*/  IMAD.IADD R3, R0, 0x1, -R3 ;  /* 0x0000000100037824 */ /* 0x000fe400078e0a03 */
[----:B------:R-:W-:-:S03]  /*7940*/  VIADD R0, R2, 0x26800 ;  /* 0x0002680002007836 */ /* 0x000fc60000000000 */
[----:B------:R-:W-:Y:S02]  /*7950*/  LEA R3, R3, R2, 0xf ;  /* 0x0000000203037211 */ /* 0x000fe400078e78ff */
[----:B------:R-:W-:-:S03]  /*7960*/  LOP3.LUT P0, RZ, R0, 0x3ff, RZ, 0xc0, !PT ;  /* 0x000003ff00ff7812 */ /* 0x000fc6000780c0ff */
[----:B------:R-:W-:-:S05]  /*7970*/  VIADD R3, R3, 0x400 ;  /* 0x0000040003037836 */ /* 0x000fca0000000000 */
[----:B------:R-:W-:-:S04]  /*7980*/  SHF.R.U32.HI R3, RZ, 0x4, R3 ;  /* 0x00000004ff037819 */ /* 0x000fc80000011603 */
[----:B------:R-:W-:Y:S01]  /*7990*/  LOP3.LUT R56, R3, 0x3fff, RZ, 0xc0, !PT ;  /* 0x00003fff03387812 */ /* 0x000fe200078ec0ff */
[----:B------:R-:W-:Y:S06]  /*79a0*/  @!P0 BRA `(.L_x_3861) ;  /* 0x0000000000408947 */ /* 0x000fec0003800000 */
        /* <DEDUP_REMOVED lines=16> */
.L_x_3861:
[----:B------:R-:W-:Y:S05]  /*7ab0*/  BSYNC B6 ;  /* 0x0000000000067941 */ /* 0x000fea0003800000 */
.L_x_3860:
[----:B------:R-:W-:Y:S02]  /*7ac0*/  ULDC UR4, c[0x0][0x3f4] ;  /* 0x0000fd0000047ab9 */ /* 0x000fe40000000800 */
[----:B------:R-:W-:-:S13]  /*7ad0*/  ISETP.LT.AND P0, PT, RZ, UR4, PT ;  /* 0x00000004ff007c0c */ /* 0x000fda000bf01270 */
[----:B------:R-:W-:Y:S05]  /*7ae0*/  @P0 BRA `(.L_x_3862) ;  /* 0x0000000000400947 */ /* 0x000fea0003800000 */
[----:B------:R-:W2:Y:S02]  /*7af0*/  LDL R20, [R1+0x3c] ;  /* 0x00003c0001147983 */ /* 0x000ea40000100800 */
[----:B--2---:R-:W-:-:S04]  /*7b00*/  LEA.HI R0, R20, R20, RZ, 0x1 ;  /* 0x0000001414007211 */ /* 0x004fc800078f08ff */
[----:B------:R-:W-:-:S05]  /*7b10*/  LOP3.LUT R0, R0, 0xfffffffe, RZ, 0xc0, !PT ;  /* 0xfffffffe00007812 */ /* 0x000fca00078ec0ff */
[----:B------:R-:W-:-:S05]  /*7b20*/  IMAD.IADD R0, R20, 0x1, -R0 ;  /* 0x0000000114007824 */ /* 0x000fca00078e0a00 */
[----:B------:R-:W-:-:S04]  /*7b30*/  SHF.L.U32 R3, R0, 0x1f, RZ ;  /* 0x0000001f00037819 */ /* 0x000fc800000006ff */
[----:B------:R0:W1:Y:S03]  /*7b40*/  SYNCS.PHASECHK.TRANS64.TRYWAIT P0, [R2+URZ+0x28c00], R3 ;  /* 0x028c0003020075a7 */ /* 0x000066000800017f */
[----:B-1----:R-:W-:Y:S05]  /*7b50*/  @!P0 NANOSLEEP.SYNCS 0x989680 ;  /* 0x009896800000895d */ /* 0x002fea0003900000 */
[----:B------:R-:W1:Y:S01]  /*7b60*/  @!P0 SYNCS.PHASECHK.TRANS64 P0, [R2+URZ+0x28c00], R3 ;  /* 0x028c0003020085a7 */ /* 0x000e62000800007f */
[----:B------:R-:W-:Y:S04]  /*7b70*/  BSSY B0, `(.L_x_3863) ;  /* 0x0000006000007945 */ /* 0x000fe80003800000 */
[----:B-1----:R-:W-:Y:S05]  /*7b80*/  @P0 BRA `(.L_x_3864) ;  /* 0x0000000000100947 */ /* 0x002fea0003800000 */
.L_x_3865:
[----:B-1----:R1:W2:Y:S02]  /*7b90*/  SYNCS.PHASECHK.TRANS64.TRYWAIT P0, [R2+URZ+0x28c00], R3 ;  /* 0x028c0003020075a7 */ /* 0x0022a4000800017f */
[----:B--2---:R-:W-:Y:S05]  /*7ba0*/  @!P0 NANOSLEEP.SYNCS 0x989680 ;  /* 0x009896800000895d */ /* 0x004fea0003900000 */
[----:B------:R-:W2:Y:S02]  /*7bb0*/  @!P0 SYNCS.PHASECHK.TRANS64 P0, [R2+URZ+0x28c00], R3 ;  /* 0x028c0003020085a7 */ /* 0x000ea4000800007f */
[----:B--2---:R-:W-:Y:S05]  /*7bc0*/  @!P0 BRA `(.L_x_3865) ;  /* 0xfffffffc00f08947 */ /* 0x004fea000383ffff */
.L_x_3864:
[----:B------:R-:W-:Y:S05]  /*7bd0*/  BSYNC B0 ;  /* 0x0000000000007941 */ /* 0x000fea0003800000 */
.L_x_3863:
[----:B------:R-:W-:Y:S05]  /*7be0*/  BRA `(.L_x_3866) ;  /* 0x0000002000b87947 */ /* 0x000fea0003800000 */
.L_x_3862:
[----:B-----5:R-:W-:Y:S01]  /*7bf0*/  SHF.R.S32.HI R0, RZ, 0x1f, R154 ;  /* 0x0000001fff007819 */ /* 0x020fe2000001149a */
[----:B------:R-:W-:Y:S01]  /*7c00*/  VIADD R4, R2, 0x20400 ;  /* 0x0002040002047836 */ /* 0x000fe20000000000 */
[----:B------:R-:W-:Y:S01]  /*7c10*/  ULDC.64 UR4, c[0x0][0x3f8] ;  /* 0x0000fe0000047ab9 */ /* 0x000fe20000000a00 */
[----:B------:R-:W-:Y:S01]  /*7c20*/  ULDC.64 UR6, c[0x0][0x408] ;  /* 0x0001020000067ab9 */ /* 0x000fe20000000a00 */
[----:B------:R-:W-:Y:S01]  /*7c30*/  BSSY B6, `(.L_x_3867) ;  /* 0x0000021000067945 */ /* 0x000fe20003800000 */
[----:B------:R-:W-:Y:S01]  /*7c40*/  IMAD R3, R0, UR4, RZ ;  /* 0x0000000400037c24 */ /* 0x000fe2000f8e02ff */
[----:B------:R-:W-:Y:S01]  /*7c50*/  LOP3.LUT P0, RZ, R4, 0x3ff, RZ, 0xc0, !PT ;  /* 0x000003ff04ff7812 */ /* 0x000fe2000780c0ff */
[----:B------:R-:W-:Y:S02]  /*7c60*/  IMAD R9, R0, UR6, RZ ;  /* 0x0000000600097c24 */ /* 0x000fe4000f8e02ff */
[----:B------:R-:W-:-:S04]  /*7c70*/  IMAD.WIDE.U32 R4, R154, UR4, RZ ;  /* 0x000000049a047c25 */ /* 0x000fc8000f8e00ff */
[C---:B------:R-:W-:Y:S01]  /*7c80*/  IMAD R3, R154.reuse, UR5, R3 ;  /* 0x000000059a037c24 */ /* 0x040fe2000f8e0203 */
[----:B------:R-:W-:Y:S01]  /*7c90*/  ULDC.64 UR4, c[0x0][0x3e8] ;  /* 0x0000fa0000047ab9 */ /* 0x000fe20000000a00 */
[----:B------:R-:W-:Y:S01]  /*7ca0*/  IMAD.WIDE.U32 R6, R154, UR6, RZ ;  /* 0x000000069a067c25 */ /* 0x000fe2000f8e00ff */
[----:B------:R-:W-:-:S03]  /*7cb0*/  LEA R25, P1, R4, UR4, 0x1 ;  /* 0x0000000404197c11 */ /* 0x000fc6000f8208ff */
[----:B------:R-:W-:Y:S01]  /*7cc0*/  IMAD R9, R154, UR7, R9 ;  /* 0x000000079a097c24 */ /* 0x000fe2000f8e0209 */
[----:B------:R-:W-:Y:S01]  /*7cd0*/  ULDC.64 UR6, c[0x0][0x400] ;  /* 0x0001000000067ab9 */ /* 0x000fe20000000a00 */
[----:B------:R-:W-:Y:S01]  /*7ce0*/  IMAD.IADD R5, R3, 0x1, R5 ;  /* 0x0000000103057824 */ /* 0x000fe200078e0205 */
[----:B------:R-:W-:Y:S01]  /*7cf0*/  LEA R27, P2, R6, UR6, 0x1 ;  /* 0x00000006061b7c11 */ /* 0x000fe2000f8408ff */
[----:B------:R-:W-:-:S03]  /*7d00*/  IMAD.IADD R3, R9, 0x1, R7 ;  /* 0x0000000109037824 */ /* 0x000fc600078e0207 */
[----:B------:R-:W-:Y:S02]  /*7d10*/  LEA.HI.X R26, R4, UR5, R5, 0x1, P1 ;  /* 0x00000005041a7c11 */ /* 0x000fe400088f0c05 */
[----:B------:R-:W-:Y:S01]  /*7d20*/  LEA.HI.X R24, R6, UR7, R3, 0x1, P2 ;  /* 0x0000000706187c11 */ /* 0x000fe200090f0c03 */
        /* <DEDUP_REMOVED lines=17> */
.L_x_3868:
[----:B------:R-:W-:Y:S05]  /*7e40*/  BSYNC B6 ;  /* 0x0000000000067941 */ /* 0x000fea0003800000 */
.L_x_3867:
[----:B------:R-:W-:Y:S01]  /*7e50*/  ULDC.U8 UR4, c[0x0][0x410] ;  /* 0x0001040000047ab9 */ /* 0x000fe20000000000 */
[----:B------:R-:W-:Y:S01]  /*7e60*/  BSSY B0, `(.L_x_3869) ;  /* 0x00001fe000007945 */ /* 0x000fe20003800000 */
[----:B------:R-:W-:Y:S01]  /*7e70*/  ISETP.NE.AND P0, PT, RZ, UR4, PT ;  /* 0x00000004ff007c0c */ /* 0x000fe2000bf05270 */
[----:B------:R-:W-:-:S12]  /*7e80*/  IMAD R4, R153, 0x40, R189 ;  /* 0x0000004099047824 */ /* 0x000fd800078e02bd */
[----:B------:R-:W-:Y:S05]  /*7e90*/  @!P0 BRA `(.L_x_3870) ;  /* 0x0000001000088947 */ /* 0x000fea0003800000 */
[----:B------:R-:W-:-:S03]  /*7ea0*/  UMOV UR4, 0xffffffff ;  /* 0xffffffff00047882 */ /* 0x000fc60000000000 */
[----:B------:R-:W-:Y:S05]  /*7eb0*/  BRA.DIV UR4, `(.L_x_3871) ;  /* 0x0000012a04787947 */ /* 0x000fea000b800000 */
[----:B------:R0:W1:Y:S04]  /*7ec0*/  SHFL.IDX PT, R0, R26, RZ, 0x1c1f ;  /* 0x001c1fff1a007589 */ /* 0x00006800000e0000 */
[----:B------:R0:W2:Y:S04]  /*7ed0*/  SHFL.IDX PT, R3, R25, RZ, 0x1c1f ;  /* 0x001c1fff19037589 */ /* 0x0000a800000e0000 */
[----:B------:R-:W3:Y:S04]  /*7ee0*/  SHFL.IDX PT, R24, R24, RZ, 0x1c1f ;  /* 0x001c1fff18187589 */ /* 0x000ee800000e0000 */
[----:B------:R0:W4:Y:S02]  /*7ef0*/  SHFL.IDX PT, R21, R27, RZ, 0x1c1f ;  /* 0x001c1fff1b157589 */ /* 0x00012400000e0000 */
.L_x_4082:
[----:B------:R-:W5:Y:S01]  /*7f00*/  LDL R11, [R1+0x3c] ;  /* 0x00003c00010b7983 */ /* 0x000f620000100800 */
[----:B------:R-:W-:Y:S01]  /*7f10*/  ULDC UR4, c[0x0][0x448] ;  /* 0x0001120000047ab9 */ /* 0x000fe20000000800 */
[----:B------:R-:W-:Y:S01]  /*7f20*/  IMAD.SHL.U32 R5, R191, 0x40, RZ ;  /* 0x00000040bf057824 */ /* 0x000fe200078e00ff */
[----:B------:R-:W-:Y:S01]  /*7f30*/  BSSY B1, `(.L_x_3872) ;  /* 0x0000026000017945 */ /* 0x000fe20003800000 */
[----:B0-----:R-:W-:Y:S01]  /*7f40*/  IMAD R25, R152, UR4, RZ ;  /* 0x0000000498197c24 */ /* 0x001fe2000f8e02ff */
[----:B------:R-:W-:Y:S02]  /*7f50*/  CS2R R8, SRZ ;  /* 0x0000000000087805 */ /* 0x000fe4000001ff00 */
[----:B------:R-:W-:Y:S02]  /*7f60*/  LOP3.LUT R5, R5, 0x1c0, RZ, 0xc0, !PT ;  /* 0x000001c005057812 */ /* 0x000fe400078ec0ff */
[----:B------:R-:W-:Y:S01]  /*7f70*/  ISETP.GE.AND P0, PT, R4, R25, PT ;  /* 0x000000190400720c */ /* 0x000fe20003f06270 */
[----:B------:R-:W-:Y:S01]  /*7f80*/  IMAD R25, R153, -0x40, R25 ;  /* 0xffffffc099197824 */ /* 0x000fe200078e0219 */
[----:B------:R-:W-:-:S02]  /*7f90*/  LOP3.LUT R6, R5, 0x18, R16, 0xf8, !PT ;  /* 0x0000001805067812 */ /* 0x000fc400078ef810 */
[----:B------:R-:W-:-:S04]  /*7fa0*/  SHF.R.U32.HI R7, RZ, 0x3, R5 ;  /* 0x00000003ff077819 */ /* 0x000fc80000011605 */
[----:B------:R-:W-:Y:S02]  /*7fb0*/  LOP3.LUT R27, R6, R7, RZ, 0x3c, !PT ;  /* 0x00000007061b7212 */ /* 0x000fe400078e3cff */
[----:B------:R-:W-:Y:S02]  /*7fc0*/  CS2R R6, SRZ ;  /* 0x0000000000067805 */ /* 0x000fe4000001ff00 */
[----:B-----5:R-:W-:-:S04]  /*7fd0*/  LEA.HI R5, R11, R11, RZ, 0x1 ;  /* 0x0000000b0b057211 */ /* 0x020fc800078f08ff */
[----:B------:R-:W-:Y:S02]  /*7fe0*/  LOP3.LUT R10, R5, 0xfffffffe, RZ, 0xc0, !PT ;  /* 0xfffffffe050a7812 */ /* 0x000fe400078ec0ff */
[----:B------:R-:W-:-:S03]  /*7ff0*/  CS2R R4, SRZ ;  /* 0x0000000000047805 */ /* 0x000fc6000001ff00 */
[----:B------:R-:W-:Y:S01]  /*8000*/  IMAD.IADD R26, R11, 0x1, -R10 ;  /* 0x000000010b1a7824 */ /* 0x000fe200078e0a0a */
[----:B------:R-:W-:Y:S01]  /*8010*/  CS2R R10, SRZ ;  /* 0x00000000000a7805 */ /* 0x000fe2000001ff00 */
[----:B------:R-:W-:Y:S06]  /*8020*/  @P0 BRA `(.L_x_3873) ;  /* 0x0000000000580947 */ /* 0x000fec0003800000 */
[----:B------:R-:W-:Y:S01]  /*8030*/  ULDC UR4, c[0x0][0x3f4] ;  /* 0x0000fd0000047ab9 */ /* 0x000fe20000000800 */
[----:B--2---:R-:W-:Y:S01]  /*8040*/  IMAD.MOV.U32 R4, RZ, RZ, R3 ;  /* 0x000000ffff047224 */ /* 0x004fe200078e0003 */
[----:B------:R-:W-:Y:S01]  /*8050*/  ISETP.GE.AND P2, PT, R186, UR4, PT ;  /* 0x00000004ba007c0c */ /* 0x000fe2000bf46270 */
[----:B-1----:R-:W-:Y:S01]  /*8060*/  IMAD.MOV.U32 R5, RZ, RZ, R0 ;  /* 0x000000ffff057224 */ /* 0x002fe200078e0000 */
[C---:B------:R-:W-:Y:S01]  /*8070*/  ISETP.GE.AND P3, PT, R194.reuse, UR4, PT ;  /* 0x00000004c2007c0c */ /* 0x040fe2000bf66270 */
[----:B------:R-:W-:Y:S01]  /*8080*/  IMAD.SHL.U32 R14, R194, 0x2, RZ ;  /* 0x00000002c20e7824 */ /* 0x000fe200078e00ff */
[----:B------:R-:W-:-:S04]  /*8090*/  SHF.R.S32.HI R9, RZ, 0x1f, R194 ;  /* 0x0000001fff097819 */ /* 0x000fc800000114c2 */
[----:B------:R-:W-:-:S05]  /*80a0*/  SHF.L.U64.HI R9, R194, 0x1, R9 ;  /* 0x00000001c2097819 */ /* 0x000fca0000010209 */
[----:B------:R-:W-:Y:S02]  /*80b0*/  @!P2 IMAD.WIDE R4, R186, 0x2, R4 ;  /* 0x00000002ba04a825 */ /* 0x000fe400078e0204 */
[-C--:B------:R-:W-:Y:S02]  /*80c0*/  @!P3 IADD3 R12, P0, R3, R14.reuse, RZ ;  /* 0x0000000e030cb210 */ /* 0x080fe40007f1e0ff */
[----:B----4-:R-:W-:Y:S01]  /*80d0*/  @!P3 IADD3 R14, P1, R21, R14, RZ ;  /* 0x0000000e150eb210 */ /* 0x010fe20007f3e0ff */
[----:B------:R0:W5:Y:S02]  /*80e0*/  @!P2 LD.E.64 R6, desc[UR42][R4.64] ;  /* 0x0000002a0406a980 */ /* 0x000164000c101b00 */
[----:B------:R-:W-:Y:S01]  /*80f0*/  @!P3 IMAD.X R13, R0, 0x1, R9, P0 ;  /* 0x00000001000db824 */ /* 0x000fe200000e0609 */
[----:B---3--:R-:W-:Y:S02]  /*8100*/  @!P3 IADD3.X R15, R24, R9, RZ, P1, !PT ;  /* 0x00000009180fb210 */ /* 0x008fe40000ffe4ff */
[----:B------:R-:W-:Y:S01]  /*8110*/  CS2R R8, SRZ ;  /* 0x0000000000087805 */ /* 0x000fe2000001ff00 */
[----:B0-----:R-:W-:-:S05]  /*8120*/  IMAD.MOV.U32 R4, RZ, RZ, R21 ;  /* 0x000000ffff047224 */ /* 0x001fca00078e0015 */
[----:B------:R0:W5:Y:S01]  /*8130*/  @!P3 LD.E.64 R8, desc[UR42][R14.64] ;  /* 0x0000002a0e08b980 */ /* 0x000162000c101b00 */
[----:B------:R-:W-:Y:S02]  /*8140*/  IMAD.MOV.U32 R5, RZ, RZ, R24 ;  /* 0x000000ffff057224 */ /* 0x000fe400078e0018 */
[----:B------:R-:W-:Y:S01]  /*8150*/  @!P2 IMAD.WIDE R20, R186, 0x2, R4 ;  /* 0x00000002ba14a825 */ /* 0x000fe200078e0204 */
[----:B------:R-:W-:-:S04]  /*8160*/  CS2R R4, SRZ ;  /* 0x0000000000047805 */ /* 0x000fc8000001ff00 */
[----:B------:R0:W5:Y:S04]  /*8170*/  @!P2 LD.E.64 R10, desc[UR42][R20.64] ;  /* 0x0000002a140aa980 */ /* 0x000168000c101b00 */
[----:B------:R0:W5:Y:S02]  /*8180*/  @!P3 LD.E.64 R4, desc[UR42][R12.64] ;  /* 0x0000002a0c04b980 */ /* 0x000164000c101b00 */
.L_x_3873:
[----:B------:R-:W-:Y:S05]  /*8190*/  BSYNC B1 ;  /* 0x0000000000017941 */ /* 0x000fea0003800000 */
.L_x_3872:
[----:B0-----:R-:W-:Y:S01]  /*81a0*/  SHF.L.U32 R13, R26, 0x1f, RZ ;  /* 0x0000001f1a0d7819 */ /* 0x001fe200000006ff */
[----:B--2---:R-:W-:Y:S01]  /*81b0*/  IMAD R3, R198, 0x200, R27 ;  /* 0x00000200c6037824 */ /* 0x004fe200078e021b */
[----:B------:R-:W-:Y:S01]  /*81c0*/  LOP3.LUT P1, RZ, R191, 0x4, RZ, 0xc0, !PT ;  /* 0x00000004bfff7812 */ /* 0x000fe2000782c0ff */
[----:B-----5:R-:W-:Y:S01]  /*81d0*/  IMAD.MOV.U32 R12, RZ, RZ, R6 ;  /* 0x000000ffff0c7224 */ /* 0x020fe200078e0006 */
[----:B------:R-:W0:Y:S01]  /*81e0*/  SYNCS.PHASECHK.TRANS64.TRYWAIT P0, [R2+URZ+0x28c00], R13 ;  /* 0x028c000d020075a7 */ /* 0x000e22000800017f */
[----:B------:R-:W-:Y:S01]  /*81f0*/  IMAD R3, R3, 0x2, R2 ;  /* 0x0000000203037824 */ /* 0x000fe200078e0202 */
[--C-:B------:R-:W-:Y:S01]  /*8200*/  SHF.R.U64 R31, R6, 0x10, R7.reuse ;  /* 0x00000010061f7819 */ /* 0x100fe20000001207 */
[--C-:B------:R-:W-:Y:S01]  /*8210*/  IMAD.MOV.U32 R14, RZ, RZ, R7.reuse ;  /* 0x000000ffff0e7224 */ /* 0x100fe200078e0007 */
[----:B------:R-:W-:Y:S01]  /*8220*/  SHF.R.U32.HI R15, RZ, 0x10, R7 ;  /* 0x00000010ff0f7819 */ /* 0x000fe20000011607 */
[----:B------:R-:W-:Y:S01]  /*8230*/  IMAD.MOV.U32 R28, RZ, RZ, R4 ;  /* 0x000000ffff1c7224 */ /* 0x000fe200078e0004 */
[--C-:B------:R-:W-:Y:S01]  /*8240*/  SHF.R.U64 R32, R4, 0x10, R5.reuse ;  /* 0x0000001004207819 */ /* 0x100fe20000001205 */
[--C-:B------:R-:W-:Y:S01]  /*8250*/  IMAD.MOV.U32 R6, RZ, RZ, R5.reuse ;  /* 0x000000ffff067224 */ /* 0x100fe200078e0005 */
[----:B------:R-:W-:Y:S01]  /*8260*/  SHF.R.U32.HI R20, RZ, 0x10, R5 ;  /* 0x00000010ff147819 */ /* 0x000fe20000011605 */
[----:B------:R-:W-:Y:S01]  /*8270*/  IMAD.MOV.U32 R30, RZ, RZ, R10 ;  /* 0x000000ffff1e7224 */ /* 0x000fe200078e000a */
[--C-:B------:R-:W-:Y:S01]  /*8280*/  SHF.R.U64 R33, R10, 0x10, R11.reuse ;  /* 0x000000100a217819 */ /* 0x100fe2000000120b */
[----:B------:R-:W-:Y:S01]  /*8290*/  IMAD.MOV.U32 R7, RZ, RZ, R11 ;  /* 0x000000ffff077224 */ /* 0x000fe200078e000b */
[----:B------:R-:W-:Y:S01]  /*82a0*/  SHF.R.U64 R34, R8, 0x10, R9 ;  /* 0x0000001008227819 */ /* 0x000fe20000001209 */
[----:B------:R-:W-:Y:S01]  /*82b0*/  IMAD.MOV.U32 R29, RZ, RZ, R8 ;  /* 0x000000ffff1d7224 */ /* 0x000fe200078e0008 */
[----:B------:R-:W-:Y:S01]  /*82c0*/  SHF.R.U32.HI R10, RZ, 0x10, R11 ;  /* 0x00000010ff0a7819 */ /* 0x000fe2000001160b */
[----:B------:R-:W-:Y:S01]  /*82d0*/  VIADD R4, R3, 0x20400 ;  /* 0x0002040003047836 */ /* 0x000fe20000000000 */
[----:B------:R-:W-:Y:S01]  /*82e0*/  VIMNMX R8, R25, 0x40, PT ;  /* 0x0000004019087848 */ /* 0x000fe20003fe0100 */
[--C-:B------:R-:W-:Y:S01]  /*82f0*/  IMAD.MOV.U32 R5, RZ, RZ, R9.reuse ;  /* 0x000000ffff057224 */ /* 0x100fe200078e0009 */
[----:B------:R-:W-:Y:S01]  /*8300*/  BSSY B1, `(.L_x_3874) ;  /* 0x000000d000017945 */ /* 0x000fe20003800000 */
[----:B-1----:R-:W-:Y:S01]  /*8310*/  VIADD R0, R3, 0x20440 ;  /* 0x0002044003007836 */ /* 0x002fe20000000000 */
[----:B------:R-:W-:Y:S01]  /*8320*/  SHF.R.U32.HI R9, RZ, 0x10, R9 ;  /* 0x00000010ff097819 */ /* 0x000fe20000011609 */
[----:B------:R-:W-:Y:S01]  /*8330*/  @P1 VIADD R0, R4, 0xffffffc0 ;  /* 0xffffffc004001836 */ /* 0x000fe20000000000 */
[----:B------:R-:W-:-:S02]  /*8340*/  PRMT R27, R12, 0x5410, R14 ;  /* 0x000054100c1b7816 */ /* 0x000fc4000000000e */
[----:B------:R-:W-:Y:S02]  /*8350*/  PRMT R31, R31, 0x5410, R15 ;  /* 0x000054101f1f7816 */ /* 0x000fe4000000000f */
[----:B------:R-:W-:Y:S02]  /*8360*/  PRMT R28, R28, 0x5410, R6 ;  /* 0x000054101c1c7816 */ /* 0x000fe40000000006 */
[----:B------:R-:W-:Y:S02]  /*8370*/  PRMT R32, R32, 0x5410, R20 ;  /* 0x0000541020207816 */ /* 0x000fe40000000014 */
[----:B------:R-:W-:Y:S02]  /*8380*/  ISETP.GE.AND P1, PT, R189, R8, PT ;  /* 0x00000008bd00720c */ /* 0x000fe40003f26270 */
[----:B------:R-:W-:Y:S02]  /*8390*/  PRMT R30, R30, 0x5410, R7 ;  /* 0x000054101e1e7816 */ /* 0x000fe40000000007 */
[----:B------:R-:W-:-:S02]  /*83a0*/  PRMT R33, R33, 0x5410, R10 ;  /* 0x0000541021217816 */ /* 0x000fc4000000000a */
[----:B------:R-:W-:Y:S01]  /*83b0*/  PRMT R29, R29, 0x5410, R5 ;  /* 0x000054101d1d7816 */ /* 0x000fe20000000005 */
[----:B0-----:R-:W-:Y:S06]  /*83c0*/  @!P0 BRA `(.L_x_3875) ;  /* 0x0000012400a88947 */ /* 0x001fec0003800000 */
.L_x_4083:
[----:B------:R-:W-:Y:S05]  /*83d0*/  BSYNC B1 ;  /* 0x0000000000017941 */ /* 0x000fea0003800000 */
.L_x_3874:
[----:B------:R-:W-:Y:S01]  /*83e0*/  BSSY B1, `(.L_x_3876) ;  /* 0x0000056000017945 */ /* 0x000fe20003800000 */
[----:B------:R-:W-:-:S03]  /*83f0*/  PRMT R34, R34, 0x5410, R9 ;  /* 0x0000541022227816 */ /* 0x000fc60000000009 */
[----:B------:R-:W-:Y:S05]  /*8400*/  @P1 BRA `(.L_x_3877) ;  /* 0x00000004004c1947 */ /* 0x000fea0003800000 */
[----:B------:R-:W1:Y:S01]  /*8410*/  LDC R5, c[0x0][0x3f4] ;  /* 0x0000fd00ff057b82 */ /* 0x000e620000000800 */
[----:B------:R-:W-:Y:S01]  /*8420*/  BSSY B2, `(.L_x_3878) ;  /* 0x000002a000027945 */ /* 0x000fe20003800000 */
[-C--:B-1----:R-:W-:Y:S02]  /*8430*/  ISETP.GE.AND P0, PT, R186, R5.reuse, PT ;  /* 0x00000005ba00720c */ /* 0x082fe40003f06270 */
[----:B------:R-:W-:-:S11]  /*8440*/  ISETP.GE.AND P1, PT, R194, R5, PT ;  /* 0x00000005c200720c */ /* 0x000fd60003f26270 */
[----:B------:R-:W-:Y:S05]  /*8450*/  @P0 BRA `(.L_x_3879) ;  /* 0x0000000000980947 */ /* 0x000fea0003800000 */
[----:B------:R-:W1:Y:S01]  /*8460*/  LDS.128 R4, [R3+0x20400] ;  /* 0x0204000003047984 */ /* 0x000e620000000c00 */
[----:B------:R-:W-:Y:S02]  /*8470*/  HADD2.F32 R15, -RZ, R30.H0_H0 ;  /* 0x2000001eff0f7230 */ /* 0x000fe40000004100 */
[----:B0-----:R-:W-:Y:S02]  /*8480*/  HADD2.F32 R13, -RZ, R27.H0_H0 ;  /* 0x2000001bff0d7230 */ /* 0x001fe40000004100 */
[----:B------:R-:W-:Y:S02]  /*8490*/  HADD2.F32 R14, -RZ, R31.H0_H0 ;  /* 0x2000001fff0e7230 */ /* 0x000fe40000004100 */
[----:B------:R-:W-:Y:S02]  /*84a0*/  HADD2.F32 R20, -RZ, R33.H0_H0 ;  /* 0x20000021ff147230 */ /* 0x000fe40000004100 */
[--C-:B-1----:R-:W-:Y:S02]  /*84b0*/  HADD2.F32 R9, -RZ, R4.reuse.H0_H0 ;  /* 0x20000004ff097230 */ /* 0x102fe40000004100 */
[----:B------:R-:W-:-:S02]  /*84c0*/  HADD2.F32 R4, -RZ, R4.H1_H1 ;  /* 0x30000004ff047230 */ /* 0x000fc40000004100 */
[--C-:B------:R-:W-:Y:S02]  /*84d0*/  HADD2.F32 R10, -RZ, R5.reuse.H0_H0 ;  /* 0x20000005ff0a7230 */ /* 0x100fe40000004100 */
[----:B------:R-:W-:Y:S02]  /*84e0*/  HADD2.F32 R5, -RZ, R5.H1_H1 ;  /* 0x30000005ff057230 */ /* 0x000fe40000004100 */
[C---:B---3--:R-:W-:Y:S01]  /*84f0*/  FMUL.FTZ R24, R4.reuse, R15 ;  /* 0x0000000f04187220 */ /* 0x048fe20000410000 */
[-C--:B------:R-:W-:Y:S01]  /*8500*/  FMUL.FTZ R4, R4, R13.reuse ;  /* 0x0000000d04047220 */ /* 0x080fe20000410000 */
[--C-:B------:R-:W-:Y:S02]  /*8510*/  HADD2.F32 R11, -RZ, R6.reuse.H0_H0 ;  /* 0x20000006ff0b7230 */ /* 0x100fe40000004100 */
[----:B------:R-:W-:Y:S02]  /*8520*/  HADD2.F32 R12, -RZ, R7.H0_H0 ;  /* 0x20000007ff0c7230 */ /* 0x000fe40000004100 */
[----:B----4-:R-:W-:Y:S01]  /*8530*/  FMUL.FTZ R21, R5, R20 ;  /* 0x0000001405157220 */ /* 0x010fe20000410000 */
        /* <DEDUP_REMOVED lines=13> */
[----:B------:R-:W-:Y:S01]  /*8610*/  FMUL.FTZ R25, R7, R13 ;  /* 0x0000000d07197220 */ /* 0x000fe20000410000 */
[----:B------:R-:W-:Y:S01]  /*8620*/  FFMA.FTZ R6, R11, R4, -R14 ;  /* 0x000000040b067223 */ /* 0x000fe2000001080e */
[----:B------:R-:W-:Y:S01]  /*8630*/  FMUL.FTZ R26, R7, R5 ;  /* 0x00000005071a7220 */ /* 0x000fe20000410000 */
        /* <DEDUP_REMOVED lines=8> */
.L_x_3879:
[----:B------:R-:W-:Y:S05]  /*86c0*/  BSYNC B2 ;  /* 0x0000000000027941 */ /* 0x000fea0003800000 */
.L_x_3878:
[----:B------:R-:W-:Y:S05]  /*86d0*/  @P1 BRA `(.L_x_3877) ;  /* 0x0000000000981947 */ /* 0x000fea0003800000 */
[----:B-1----:R-:W1:Y:S01]  /*86e0*/  LDS.128 R4, [R0] ;  /* 0x0000000000047984 */ /* 0x002e620000000c00 */
        /* <DEDUP_REMOVED lines=37> */
.L_x_3877:
[----:B------:R-:W-:Y:S05]  /*8940*/  BSYNC B1 ;  /* 0x0000000000017941 */ /* 0x000fea0003800000 */
.L_x_3876:
[----:B-12---:R-:W-:-:S05]  /*8950*/  VIADD R4, R189, 0x20 ;  /* 0x00000020bd047836 */ /* 0x006fca0000000000 */
[----:B------:R-:W-:-:S13]  /*8960*/  ISETP.GE.AND P0, PT, R4, R8, PT ;  /* 0x000000080400720c */ /* 0x000fda0003f06270 */
        /* <DEDUP_REMOVED lines=8> */
[--C-:B------:R-:W-:Y:S02]  /*89f0*/  HADD2.F32 R20, -RZ, R30.reuse.H0_H0 ;  /* 0x2000001eff147230 */ /* 0x100fe40000004100 */
[----:B------:R-:W-:Y:S02]  /*8a00*/  HADD2.F32 R25, -RZ, R33.H0_H0 ;  /* 0x20000021ff197230 */ /* 0x000fe40000004100 */
[----:B----4-:R-:W-:Y:S02]  /*8a10*/  HADD2.F32 R21, -RZ, R31.H0_H0 ;  /* 0x2000001fff157230 */ /* 0x010fe40000004100 */
[----:B---3--:R-:W-:Y:S02]  /*8a20*/  HADD2.F32 R24, -RZ, R30.H1_H1 ;  /* 0x3000001eff187230 */ /* 0x008fe40000004100 */
[----:B-1----:R-:W-:-:S02]  /*8a30*/  HADD2.F32 R8, -RZ, R4.H0_H0 ;  /* 0x20000004ff087230 */ /* 0x002fc40000004100 */
[----:B------:R-:W-:Y:S02]  /*8a40*/  HADD2.F32 R4, -RZ, R4.H1_H1 ;  /* 0x30000004ff047230 */ /* 0x000fe40000004100 */
[--C-:B------:R-:W-:Y:S02]  /*8a50*/  HADD2.F32 R9, -RZ, R5.reuse.H0_H0 ;  /* 0x20000005ff097230 */ /* 0x100fe40000004100 */
[----:B------:R-:W-:Y:S02]  /*8a60*/  HADD2.F32 R5, -RZ, R5.H1_H1 ;  /* 0x30000005ff057230 */ /* 0x000fe40000004100 */
[-C--:B0-----:R-:W-:Y:S01]  /*8a70*/  FMUL.FTZ R13, R20, R4.reuse ;  /* 0x00000004140d7220 */ /* 0x081fe20000410000 */
[C---:B------:R-:W-:Y:S01]  /*8a80*/  FMUL.FTZ R15, R14.reuse, R4 ;  /* 0x000000040e0f7220 */ /* 0x040fe20000410000 */
[----:B------:R-:W-:Y:S02]  /*8a90*/  HADD2.F32 R10, -RZ, R6.H0_H0 ;  /* 0x20000006ff0a7230 */ /* 0x000fe40000004100 */
[-C--:B------:R-:W-:Y:S01]  /*8aa0*/  FMUL.FTZ R12, R25, R5.reuse ;  /* 0x00000005190c7220 */ /* 0x080fe20000410000 */
[-C--:B------:R-:W-:Y:S01]  /*8ab0*/  FFMA.FTZ R4, R14, R8.reuse, -R13 ;  /* 0x000000080e047223 */ /* 0x080fe2000001080d */
[----:B------:R-:W-:Y:S01]  /*8ac0*/  FFMA.FTZ R15, R20, R8, R15 ;  /* 0x00000008140f7223 */ /* 0x000fe2000001000f */
[----:B------:R-:W-:Y:S01]  /*8ad0*/  FMUL.FTZ R8, R21, R5 ;  /* 0x0000000515087220 */ /* 0x000fe20000410000 */
[----:B------:R-:W-:-:S02]  /*8ae0*/  HADD2.F32 R11, -RZ, R7.H0_H0 ;  /* 0x20000007ff0b7230 */ /* 0x000fc40000004100 */
[-C--:B------:R-:W-:Y:S01]  /*8af0*/  FFMA.FTZ R5, R21, R9.reuse, -R12 ;  /* 0x0000000915057223 */ /* 0x080fe2000001080c */
[----:B------:R-:W-:Y:S02]  /*8b00*/  HADD2.F32 R20, -RZ, R27.H1_H1 ;  /* 0x3000001bff147230 */ /* 0x000fe40000004100 */
[----:B------:R-:W-:Y:S01]  /*8b10*/  FFMA.FTZ R8, R25, R9, R8 ;  /* 0x0000000919087223 */ /* 0x000fe20000010008 */
[----:B------:R-:W-:Y:S01]  /*8b20*/  HADD2.F32 R6, -RZ, R6.H1_H1 ;  /* 0x30000006ff067230 */ /* 0x000fe20000004100 */
[----:B------:R-:W-:Y:S01]  /*8b30*/  F2FP.F16.F32.PACK_AB R4, R15, R4 ;  /* 0x000000040f04723e */ /* 0x000fe200000000ff */
[----:B------:R-:W-:Y:S02]  /*8b40*/  HADD2.F32 R7, -RZ, R7.H1_H1 ;  /* 0x30000007ff077230 */ /* 0x000fe40000004100 */
[----:B------:R-:W-:Y:S02]  /*8b50*/  HADD2.F32 R27, -RZ, R33.H1_H1 ;  /* 0x30000021ff1b7230 */ /* 0x000fe40000004100 */
[----:B------:R-:W-:Y:S01]  /*8b60*/  FMUL.FTZ R9, R24, R6 ;  /* 0x0000000618097220 */ /* 0x000fe20000410000 */
[----:B------:R-:W-:-:S02]  /*8b70*/  HADD2.F32 R21, -RZ, R31.H1_H1 ;  /* 0x3000001fff157230 */ /* 0x000fc40000004100 */
[----:B------:R-:W-:Y:S01]  /*8b80*/  FMUL.FTZ R13, R20, R6 ;  /* 0x00000006140d7220 */ /* 0x000fe20000410000 */
[----:B------:R-:W-:Y:S01]  /*8b90*/  F2FP.F16.F32.PACK_AB R5, R8, R5 ;  /* 0x000000050805723e */ /* 0x000fe200000000ff */
[-C--:B------:R-:W-:Y:S01]  /*8ba0*/  FMUL.FTZ R12, R27, R7.reuse ;  /* 0x000000071b0c7220 */ /* 0x080fe20000410000 */
[-C--:B------:R-:W-:Y:S01]  /*8bb0*/  FFMA.FTZ R6, R20, R10.reuse, -R9 ;  /* 0x0000000a14067223 */ /* 0x080fe20000010809 */
[C---:B------:R-:W-:Y:S01]  /*8bc0*/  FMUL.FTZ R14, R21.reuse, R7 ;  /* 0x00000007150e7220 */ /* 0x040fe20000410000 */
[----:B------:R-:W-:Y:S01]  /*8bd0*/  FFMA.FTZ R13, R24, R10, R13 ;  /* 0x0000000a180d7223 */ /* 0x000fe2000001000d */
[-C--:B------:R-:W-:Y:S02]  /*8be0*/  FFMA.FTZ R7, R21, R11.reuse, -R12 ;  /* 0x0000000b15077223 */ /* 0x080fe4000001080c */
[----:B------:R-:W-:Y:S02]  /*8bf0*/  FFMA.FTZ R14, R27, R11, R14 ;  /* 0x0000000b1b0e7223 */ /* 0x000fe4000001000e */
[----:B------:R-:W-:-:S03]  /*8c00*/  F2FP.F16.F32.PACK_AB R6, R13, R6 ;  /* 0x000000060d06723e */ /* 0x000fc600000000ff */
[----:B------:R-:W-:-:S05]  /*8c10*/  F2FP.F16.F32.PACK_AB R7, R14, R7 ;  /* 0x000000070e07723e */ /* 0x000fca00000000ff */
[----:B------:R1:W-:Y:S02]  /*8c20*/  STS.128 [R3+0x21400], R4 ;  /* 0x0214000403007388 */ /* 0x0003e40000000c00 */
.L_x_3882:
[----:B------:R-:W-:Y:S05]  /*8c30*/  BSYNC B1 ;  /* 0x0000000000017941 */ /* 0x000fea0003800000 */
.L_x_3881:
[----:B------:R-:W-:Y:S05]  /*8c40*/  @P1 BRA `(.L_x_3880) ;  /* 0x00000010007c1947 */ /* 0x000fea0003800000 */
[----:B-1----:R-:W1:Y:S01]  /*8c50*/  LDS.128 R4, [R0+0x1000] ;  /* 0x0010000000047984 */ /* 0x002e620000000c00 */
[--C-:B------:R-:W-:Y:S02]  /*8c60*/  HADD2.F32 R15, -RZ, R29.reuse.H0_H0 ;  /* 0x2000001dff0f7230 */ /* 0x100fe40000004100 */
[----:B0-----:R-:W-:Y:S02]  /*8c70*/  HADD2.F32 R13, -RZ, R28.H0_H0 ;  /* 0x2000001cff0d7230 */ /* 0x001fe40000004100 */
[----:B---3--:R-:W-:Y:S02]  /*8c80*/  HADD2.F32 R24, -RZ, R34.H0_H0 ;  /* 0x20000022ff187230 */ /* 0x008fe40000004100 */
[----:B------:R-:W-:Y:S02]  /*8c90*/  HADD2.F32 R20, -RZ, R32.H0_H0 ;  /* 0x20000020ff147230 */ /* 0x000fe40000004100 */
[----:B----4-:R-:W-:Y:S02]  /*8ca0*/  HADD2.F32 R21, -RZ, R29.H1_H1 ;  /* 0x3000001dff157230 */ /* 0x010fe40000004100 */
[----:B------:R-:W-:-:S02]  /*8cb0*/  HADD2.F32 R26, -RZ, R34.H1_H1 ;  /* 0x30000022ff1a7230 */ /* 0x000fc40000004100 */
[--C-:B-1----:R-:W-:Y:S02]  /*8cc0*/  HADD2.F32 R3, -RZ, R4.reuse.H0_H0 ;  /* 0x20000004ff037230 */ /* 0x102fe40000004100 */
[----:B------:R-:W-:Y:S02]  /*8cd0*/  HADD2.F32 R4, -RZ, R4.H1_H1 ;  /* 0x30000004ff047230 */ /* 0x000fe40000004100 */
[--C-:B------:R-:W-:Y:S02]  /*8ce0*/  HADD2.F32 R8, -RZ, R5.reuse.H0_H0 ;  /* 0x20000005ff087230 */ /* 0x100fe40000004100 */
[----:B------:R-:W-:Y:S02]  /*8cf0*/  HADD2.F32 R5, -RZ, R5.H1_H1 ;  /* 0x30000005ff057230 */ /* 0x000fe40000004100 */
[-C--:B------:R-:W-:Y:S01]  /*8d00*/  FMUL.FTZ R12, R15, R4.reuse ;  /* 0x000000040f0c7220 */ /* 0x080fe20000410000 */
[----:B------:R-:W-:Y:S01]  /*8d10*/  FMUL.FTZ R14, R13, R4 ;  /* 0x000000040d0e7220 */ /* 0x000fe20000410000 */
[----:B------:R-:W-:-:S02]  /*8d20*/  HADD2.F32 R9, -RZ, R6.H0_H0 ;  /* 0x20000006ff097230 */ /* 0x000fc40000004100 */
[----:B------:R-:W-:Y:S01]  /*8d30*/  FMUL.FTZ R11, R24, R5 ;  /* 0x00000005180b7220 */ /* 0x000fe20000410000 */
[----:B------:R-:W-:Y:S01]  /*8d40*/  FFMA.FTZ R4, R13, R3, -R12 ;  /* 0x000000030d047223 */ /* 0x000fe2000001080c */
[--C-:B------:R-:W-:Y:S02]  /*8d50*/  HADD2.F32 R10, -RZ, R7.reuse.H0_H0 ;  /* 0x20000007ff0a7230 */ /* 0x100fe40000004100 */
[C---:B------:R-:W-:Y:S01]  /*8d60*/  FMUL.FTZ R13, R20.reuse, R5 ;  /* 0x00000005140d7220 */ /* 0x040fe20000410000 */
[----:B------:R-:W-:Y:S02]  /*8d70*/  HADD2.F32 R6, -RZ, R6.H1_H1 ;  /* 0x30000006ff067230 */ /* 0x000fe40000004100 */
[----:B------:R-:W-:Y:S01]  /*8d80*/  FFMA.FTZ R3, R15, R3, R14 ;  /* 0x000000030f037223 */ /* 0x000fe2000001000e */
[----:B------:R-:W-:Y:S02]  /*8d90*/  HADD2.F32 R7, -RZ, R7.H1_H1 ;  /* 0x30000007ff077230 */ /* 0x000fe40000004100 */
[----:B------:R-:W-:Y:S01]  /*8da0*/  FFMA.FTZ R5, R20, R8, -R11 ;  /* 0x0000000814057223 */ /* 0x000fe2000001080b */
[----:B------:R-:W-:-:S02]  /*8db0*/  HADD2.F32 R15, -RZ, R28.H1_H1 ;  /* 0x3000001cff0f7230 */ /* 0x000fc40000004100 */
[----:B------:R-:W-:Y:S01]  /*8dc0*/  FFMA.FTZ R8, R24, R8, R13 ;  /* 0x0000000818087223 */ /* 0x000fe2000001000d */
[----:B------:R-:W-:Y:S02]  /*8dd0*/  HADD2.F32 R20, -RZ, R32.H1_H1 ;  /* 0x30000020ff147230 */ /* 0x000fe40000004100 */
[-C--:B------:R-:W-:Y:S01]  /*8de0*/  FMUL.FTZ R12, R21, R6.reuse ;  /* 0x00000006150c7220 */ /* 0x080fe20000410000 */
[-C--:B------:R-:W-:Y:S01]  /*8df0*/  FMUL.FTZ R11, R26, R7.reuse ;  /* 0x000000071a0b7220 */ /* 0x080fe20000410000 */
[----:B------:R-:W-:Y:S01]  /*8e00*/  FMUL.FTZ R14, R15, R6 ;  /* 0x000000060f0e7220 */ /* 0x000fe20000410000 */
[----:B------:R-:W-:Y:S01]  /*8e10*/  F2FP.F16.F32.PACK_AB R4, R3, R4 ;  /* 0x000000040304723e */ /* 0x000fe200000000ff */
[C---:B------:R-:W-:Y:S01]  /*8e20*/  FMUL.FTZ R13, R20.reuse, R7 ;  /* 0x00000007140d7220 */ /* 0x040fe20000410000 */
[-C--:B------:R-:W-:Y:S01]  /*8e30*/  FFMA.FTZ R6, R15, R9.reuse, -R12 ;  /* 0x000000090f067223 */ /* 0x080fe2000001080c */
[-C--:B------:R-:W-:Y:S01]  /*8e40*/  FFMA.FTZ R7, R20, R10.reuse, -R11 ;  /* 0x0000000a14077223 */ /* 0x080fe2000001080b */
[----:B------:R-:W-:Y:S01]  /*8e50*/  FFMA.FTZ R9, R21, R9, R14 ;  /* 0x0000000915097223 */ /* 0x000fe2000001000e */
[----:B------:R-:W-:Y:S01]  /*8e60*/  FFMA.FTZ R10, R26, R10, R13 ;  /* 0x0000000a1a0a7223 */ /* 0x000fe2000001000d */
[----:B------:R-:W-:-:S03]  /*8e70*/  F2FP.F16.F32.PACK_AB R5, R8, R5 ;  /* 0x000000050805723e */ /* 0x000fc600000000ff */
[----:B------:R-:W-:Y:S02]  /*8e80*/  F2FP.F16.F32.PACK_AB R6, R9, R6 ;  /* 0x000000060906723e */ /* 0x000fe400000000ff */
[----:B------:R-:W-:-:S05]  /*8e90*/  F2FP.F16.F32.PACK_AB R7, R10, R7 ;  /* 0x000000070a07723e */ /* 0x000fca00000000ff */
[----:B------:R0:W-:Y:S01]  /*8ea0*/  STS.128 [R0+0x1000], R4 ;  /* 0x0010000400007388 */ /* 0x0001e20000000c00 */
[----:B------:R-:W-:Y:S05]  /*8eb0*/  BRA `(.L_x_3880) ;  /* 0x0000000c00e07947 */ /* 0x000fea0003800000 */
.L_x_3870:
[----:B------:R-:W-:-:S03]  /*8ec0*/  UMOV UR4, 0xffffffff ;  /* 0xffffffff00047882 */ /* 0x000fc60000000000 */
[----:B------:R-:W-:Y:S05]  /*8ed0*/  BRA.DIV UR4, `(.L_x_3883) ;  /* 0x0000011a04f87947 */ /* 0x000fea000b800000 */
[----:B------:R0:W1:Y:S04]  /*8ee0*/  SHFL.IDX PT, R0, R26, RZ, 0x1c1f ;  /* 0x001c1fff1a007589 */ /* 0x00006800000e0000 */
[----:B------:R0:W2:Y:S04]  /*8ef0*/  SHFL.IDX PT, R3, R25, RZ, 0x1c1f ;  /* 0x001c1fff19037589 */ /* 0x0000a800000e0000 */
[----:B------:R0:W3:Y:S04]  /*8f00*/  SHFL.IDX PT, R20, R24, RZ, 0x1c1f ;  /* 0x001c1fff18147589 */ /* 0x0000e800000e0000 */
[----:B------:R0:W4:Y:S02]  /*8f10*/  SHFL.IDX PT, R14, R27, RZ, 0x1c1f ;  /* 0x001c1fff1b0e7589 */ /* 0x00012400000e0000 */
.L_x_4089:
[----:B------:R-:W5:Y:S01]  /*8f20*/  LDL R6, [R1+0x3c] ;  /* 0x00003c0001067983 */ /* 0x000f620000100800 */
[----:B------:R-:W-:Y:S01]  /*8f30*/  ULDC UR4, c[0x0][0x448] ;  /* 0x0001120000047ab9 */ /* 0x000fe20000000800 */
[----:B------:R-:W-:Y:S01]  /*8f40*/  BSSY B1, `(.L_x_3884) ;  /* 0x0000019000017945 */ /* 0x000fe20003800000 */
[----:B------:R-:W-:Y:S01]  /*8f50*/  IMAD R21, R152, UR4, RZ ;  /* 0x0000000498157c24 */ /* 0x000fe2000f8e02ff */
[----:B------:R-:W-:Y:S02]  /*8f60*/  CS2R R8, SRZ ;  /* 0x0000000000087805 */ /* 0x000fe4000001ff00 */
[----:B------:R-:W-:Y:S02]  /*8f70*/  CS2R R10, SRZ ;  /* 0x00000000000a7805 */ /* 0x000fe4000001ff00 */
[----:B------:R-:W-:Y:S01]  /*8f80*/  ISETP.GE.AND P0, PT, R4, R21, PT ;  /* 0x000000150400720c */ /* 0x000fe20003f06270 */
[----:B------:R-:W-:Y:S01]  /*8f90*/  IMAD R21, R153, -0x40, R21 ;  /* 0xffffffc099157824 */ /* 0x000fe200078e0215 */
[----:B-----5:R-:W-:-:S04]  /*8fa0*/  LEA.HI R5, R6, R6, RZ, 0x1 ;  /* 0x0000000606057211 */ /* 0x020fc800078f08ff */
[----:B------:R-:W-:-:S05]  /*8fb0*/  LOP3.LUT R5, R5, 0xfffffffe, RZ, 0xc0, !PT ;  /* 0xfffffffe05057812 */ /* 0x000fca00078ec0ff */
[----:B0-----:R-:W-:Y:S01]  /*8fc0*/  IMAD.IADD R25, R6, 0x1, -R5 ;  /* 0x0000000106197824 */ /* 0x001fe200078e0a05 */
[----:B------:R-:W-:Y:S02]  /*8fd0*/  CS2R R4, SRZ ;  /* 0x0000000000047805 */ /* 0x000fe4000001ff00 */
[----:B------:R-:W-:Y:S02]  /*8fe0*/  CS2R R6, SRZ ;  /* 0x0000000000067805 */ /* 0x000fe4000001ff00 */
[----:B------:R-:W-:Y:S01]  /*8ff0*/  SHF.L.U32 R25, R25, 0x1f, RZ ;  /* 0x0000001f19197819 */ /* 0x000fe200000006ff */
[----:B------:R-:W-:Y:S06]  /*9000*/  @P0 BRA `(.L_x_3885) ;  /* 0x0000000000300947 */ /* 0x000fec0003800000 */
[----:B------:R-:W-:Y:S01]  /*9010*/  ULDC UR4, c[0x0][0x3f4] ;  /* 0x0000fd0000047ab9 */ /* 0x000fe20000000800 */
[C---:B------:R-:W-:Y:S01]  /*9020*/  IMAD.SHL.U32 R15, R16.reuse, 0x2, RZ ;  /* 0x00000002100f7824 */ /* 0x040fe200078e00ff */
[C---:B------:R-:W-:Y:S02]  /*9030*/  ISETP.GE.AND P2, PT, R16.reuse, UR4, PT ;  /* 0x0000000410007c0c */ /* 0x040fe4000bf46270 */
[----:B------:R-:W-:Y:S02]  /*9040*/  SHF.L.U64.HI R5, R16, 0x1, R17 ;  /* 0x0000000110057819 */ /* 0x000fe40000010211 */
[-C--:B--2---:R-:W-:Y:S02]  /*9050*/  IADD3 R12, P0, R3, R15.reuse, RZ ;  /* 0x0000000f030c7210 */ /* 0x084fe40007f1e0ff */
[----:B----4-:R-:W-:-:S03]  /*9060*/  IADD3 R14, P1, R14, R15, RZ ;  /* 0x0000000f0e0e7210 */ /* 0x010fc60007f3e0ff */
[--C-:B-1----:R-:W-:Y:S02]  /*9070*/  IMAD.X R13, R0, 0x1, R5.reuse, P0 ;  /* 0x00000001000d7824 */ /* 0x102fe400000e0605 */
[----:B---3--:R-:W-:Y:S01]  /*9080*/  IMAD.X R15, R20, 0x1, R5, P1 ;  /* 0x00000001140f7824 */ /* 0x008fe200008e0605 */
[----:B------:R-:W-:Y:S01]  /*9090*/  CS2R R4, SRZ ;  /* 0x0000000000047805 */ /* 0x000fe2000001ff00 */
[----:B------:R-:W-:Y:S06]  /*90a0*/  @P2 BRA `(.L_x_3885) ;  /* 0x0000000000082947 */ /* 0x000fec0003800000 */
[----:B------:R0:W5:Y:S04]  /*90b0*/  LD.E.128 R4, desc[UR42][R12.64] ;  /* 0x0000002a0c047980 */ /* 0x000168000c101d00 */
[----:B------:R0:W5:Y:S02]  /*90c0*/  LD.E.128 R8, desc[UR42][R14.64] ;  /* 0x0000002a0e087980 */ /* 0x000164000c101d00 */
.L_x_3885:
[----:B------:R-:W-:Y:S05]  /*90d0*/  BSYNC B1 ;  /* 0x0000000000017941 */ /* 0x000fea0003800000 */
.L_x_3884:
[----:B------:R-:W3:Y:S01]  /*90e0*/  SYNCS.PHASECHK.TRANS64.TRYWAIT P1, [R2+URZ+0x28c00], R25 ;  /* 0x028c0019020075a7 */ /* 0x000ee2000802017f */
[----:B-----5:R-:W-:Y:S01]  /*90f0*/  IMAD.MOV.U32 R38, RZ, RZ, R4 ;  /* 0x000000ffff267224 */ /* 0x020fe200078e0004 */
[--C-:B0-----:R-:W-:Y:S01]  /*9100*/  SHF.R.U64 R12, R4, 0x10, R5.reuse ;  /* 0x00000010040c7819 */ /* 0x101fe20000001205 */
[--C-:B-1----:R-:W-:Y:S01]  /*9110*/  IMAD.MOV.U32 R0, RZ, RZ, R5.reuse ;  /* 0x000000ffff007224 */ /* 0x102fe200078e0005 */
[----:B------:R-:W-:Y:S01]  /*9120*/  SHF.R.U32.HI R42, RZ, 0x10, R5 ;  /* 0x00000010ff2a7819 */ /* 0x000fe20000011605 */
[----:B------:R-:W-:Y:S01]  /*9130*/  IMAD.MOV.U32 R39, RZ, RZ, R6 ;  /* 0x000000ffff277224 */ /* 0x000fe200078e0006 */
[----:B------:R-:W-:Y:S01]  /*9140*/  SHF.R.U64 R43, R8, 0x10, R9 ;  /* 0x00000010082b7819 */ /* 0x000fe20000001209 */
[----:B------:R-:W-:Y:S01]  /*9150*/  IMAD.MOV.U32 R4, RZ, RZ, R8 ;  /* 0x000000ffff047224 */ /* 0x000fe200078e0008 */
[----:B------:R-:W-:Y:S01]  /*9160*/  PRMT R38, R38, 0x5410, R0 ;  /* 0x0000541026267816 */ /* 0x000fe20000000000 */
[----:B----4-:R-:W-:Y:S01]  /*9170*/  VIADD R14, R189, 0x20 ;  /* 0x00000020bd0e7836 */ /* 0x010fe20000000000 */
[----:B------:R-:W-:Y:S01]  /*9180*/  VIMNMX R0, R21, 0x40, PT ;  /* 0x0000004015007848 */ /* 0x000fe20003fe0100 */
[--C-:B------:R-:W-:Y:S01]  /*9190*/  IMAD.MOV.U32 R13, RZ, RZ, R7.reuse ;  /* 0x000000ffff0d7224 */ /* 0x100fe200078e0007 */
[----:B------:R-:W-:Y:S01]  /*91a0*/  SHF.R.U64 R6, R6, 0x10, R7 ;  /* 0x0000001006067819 */ /* 0x000fe20000001207 */
[--C-:B------:R-:W-:Y:S01]  /*91b0*/  IMAD.MOV.U32 R40, RZ, RZ, R9.reuse ;  /* 0x000000ffff287224 */ /* 0x100fe200078e0009 */
[----:B------:R-:W-:Y:S01]  /*91c0*/  SHF.R.U32.HI R8, RZ, 0x10, R9 ;  /* 0x00000010ff087819 */ /* 0x000fe20000011609 */
[----:B------:R-:W-:Y:S01]  /*91d0*/  IMAD.MOV.U32 R5, RZ, RZ, R10 ;  /* 0x000000ffff057224 */ /* 0x000fe200078e000a */
[----:B--2---:R-:W0:Y:S01]  /*91e0*/  LDC R3, c[0x0][0x3f4] ;  /* 0x0000fd00ff037b82 */ /* 0x004e220000000800 */
[----:B------:R-:W-:Y:S01]  /*91f0*/  IMAD.MOV.U32 R41, RZ, RZ, R11 ;  /* 0x000000ffff297224 */ /* 0x000fe200078e000b */
[----:B------:R-:W-:Y:S01]  /*9200*/  SHF.R.U32.HI R7, RZ, 0x10, R7 ;  /* 0x00000010ff077819 */ /* 0x000fe20000011607 */
[----:B------:R-:W-:Y:S01]  /*9210*/  BSSY B1, `(.L_x_3886) ;  /* 0x000000f000017945 */ /* 0x000fe20003800000 */
[----:B------:R-:W-:-:S02]  /*9220*/  SHF.R.U64 R44, R10, 0x10, R11 ;  /* 0x000000100a2c7819 */ /* 0x000fc4000000120b */
[----:B------:R-:W-:Y:S02]  /*9230*/  SHF.R.U32.HI R9, RZ, 0x10, R11 ;  /* 0x00000010ff097819 */ /* 0x000fe4000001160b */
[----:B------:R-:W-:Y:S02]  /*9240*/  PRMT R41, R41, 0x5410, R12 ;  /* 0x0000541029297816 */ /* 0x000fe4000000000c */
[----:B------:R-:W-:Y:S02]  /*9250*/  PRMT R13, R7, 0x5410, R13 ;  /* 0x00005410070d7816 */ /* 0x000fe4000000000d */
[----:B------:R-:W-:Y:S02]  /*9260*/  PRMT R42, R42, 0x5410, R6 ;  /* 0x000054102a2a7816 */ /* 0x000fe40000000006 */
[----:B------:R-:W-:Y:S02]  /*9270*/  PRMT R39, R39, 0x5410, R4 ;  /* 0x0000541027277816 */ /* 0x000fe40000000004 */
[----:B------:R-:W-:-:S02]  /*9280*/  PRMT R43, R43, 0x5410, R8 ;  /* 0x000054102b2b7816 */ /* 0x000fc40000000008 */
[----:B------:R-:W-:Y:S02]  /*9290*/  PRMT R40, R40, 0x5410, R5 ;  /* 0x0000541028287816 */ /* 0x000fe40000000005 */
[----:B------:R-:W-:Y:S02]  /*92a0*/  PRMT R44, R44, 0x5410, R9 ;  /* 0x000054102c2c7816 */ /* 0x000fe40000000009 */
[----:B0-----:R-:W-:-:S04]  /*92b0*/  ISETP.GE.AND P0, PT, R16, R3, PT ;  /* 0x000000031000720c */ /* 0x001fc80003f06270 */
[-C--:B------:R-:W-:Y:S02]  /*92c0*/  ISETP.GE.OR P2, PT, R189, R0.reuse, P0 ;  /* 0x00000000bd00720c */ /* 0x080fe40000746670 */
[----:B------:R-:W-:Y:S01]  /*92d0*/  ISETP.GE.OR P0, PT, R14, R0, P0 ;  /* 0x000000000e00720c */ /* 0x000fe20000706670 */
[----:B------:R-:W-:Y:S01]  /*92e0*/  IMAD.IADD R0, R16, 0x1, R3 ;  /* 0x0000000110007824 */ /* 0x000fe200078e0203 */
[----:B---3--:R-:W-:Y:S11]  /*92f0*/  @!P1 BRA `(.L_x_3887) ;  /* 0x0000011800609947 */ /* 0x008ff60003800000 */
.L_x_4090:
[----:B------:R-:W-:Y:S05]  /*9300*/  BSYNC B1 ;  /* 0x0000000000017941 */ /* 0x000fea0003800000 */
.L_x_3886:
[----:B------:R-:W-:Y:S01]  /*9310*/  BSSY B1, `(.L_x_3888) ;  /* 0x0000059000017945 */ /* 0x000fe20003800000 */
[----:B------:R-:W-:-:S03]  /*9320*/  LOP3.LUT R0, R0, 0x38, RZ, 0xc0, !PT ;  /* 0x0000003800007812 */ /* 0x000fc600078ec0ff */
[----:B------:R-:W-:Y:S05]  /*9330*/  @P2 BRA `(.L_x_3889) ;  /* 0x0000000400582947 */ /* 0x000fea0003800000 */
[----:B------:R-:W-:Y:S02]  /*9340*/  IMAD.SHL.U32 R3, R191, 0x40, RZ ;  /* 0x00000040bf037824 */ /* 0x000fe400078e00ff */
[----:B------:R-:W-:Y:S02]  /*9350*/  HADD2.F32 R31, -RZ, R39.H1_H1 ;  /* 0x30000027ff1f7230 */ /* 0x000fe40000004100 */
[----:B------:R-:W-:Y:S01]  /*9360*/  HADD2.F32 R29, -RZ, R38.H0_H0 ;  /* 0x20000026ff1d7230 */ /* 0x000fe20000004100 */
[----:B------:R-:W-:Y:S01]  /*9370*/  LOP3.LUT R9, R3, 0x1c0, RZ, 0xc0, !PT ;  /* 0x000001c003097812 */ /* 0x000fe200078ec0ff */
[----:B------:R-:W-:Y:S02]  /*9380*/  HADD2.F32 R32, -RZ, R43.H0_H0 ;  /* 0x2000002bff207230 */ /* 0x000fe40000004100 */
[----:B------:R-:W-:Y:S01]  /*9390*/  HADD2.F32 R30, -RZ, R41.H1_H1 ;  /* 0x30000029ff1e7230 */ /* 0x000fe20000004100 */
[----:B------:R-:W-:Y:S02]  /*93a0*/  LOP3.LUT R3, R9, 0x38, R16, 0xf8, !PT ;  /* 0x0000003809037812 */ /* 0x000fe400078ef810 */
[----:B------:R-:W-:-:S04]  /*93b0*/  SHF.R.U32.HI R4, RZ, 0x3, R9 ;  /* 0x00000003ff047819 */ /* 0x000fc80000011609 */
[----:B------:R-:W-:Y:S02]  /*93c0*/  LOP3.LUT R3, R3, R4, RZ, 0x3c, !PT ;  /* 0x0000000403037212 */ /* 0x000fe400078e3cff */
[----:B------:R-:W-:-:S03]  /*93d0*/  LOP3.LUT R9, R4, R0, R9, 0x1e, !PT ;  /* 0x0000000004097212 */ /* 0x000fc600078e1e09 */
[C---:B------:R-:W-:Y:S02]  /*93e0*/  IMAD R3, R198.reuse, 0x200, R3 ;  /* 0x00000200c6037824 */ /* 0x040fe400078e0203 */
[----:B------:R-:W-:Y:S02]  /*93f0*/  IMAD R9, R198, 0x200, R9 ;  /* 0x00000200c6097824 */ /* 0x000fe400078e0209 */
[--C-:B------:R-:W-:Y:S02]  /*9400*/  IMAD R3, R3, 0x2, R2.reuse ;  /* 0x0000000203037824 */ /* 0x100fe400078e0202 */
[----:B------:R-:W-:-:S03]  /*9410*/  IMAD R12, R9, 0x2, R2 ;  /* 0x00000002090c7824 */ /* 0x000fc600078e0202 */
[----:B------:R-:W1:Y:S04]  /*9420*/  LDS.128 R4, [R3+0x20400] ;  /* 0x0204000003047984 */ /* 0x000e680000000c00 */
[----:B------:R-:W2:Y:S01]  /*9430*/  LDS.128 R8, [R12+0x20400] ;  /* 0x020400000c087984 */ /* 0x000ea20000000c00 */
[--C-:B-1----:R-:W-:Y:S02]  /*9440*/  HADD2.F32 R20, -RZ, R5.reuse.H0_H0 ;  /* 0x20000005ff147230 */ /* 0x102fe40000004100 */
[----:B------:R-:W-:Y:S02]  /*9450*/  HADD2.F32 R21, -RZ, R5.H1_H1 ;  /* 0x30000005ff157230 */ /* 0x000fe40000004100 */
[----:B--2---:R-:W-:Y:S02]  /*9460*/  HADD2.F32 R5, -RZ, R8.H0_H0 ;  /* 0x20000008ff057230 */ /* 0x004fe40000004100 */
[----:B------:R-:W-:-:S02]  /*9470*/  HADD2.F32 R14, -RZ, R4.H0_H0 ;  /* 0x20000004ff0e7230 */ /* 0x000fc40000004100 */
[----:B0-----:R-:W-:Y:S02]  /*9480*/  HADD2.F32 R25, -RZ, R8.H1_H1 ;  /* 0x30000008ff197230 */ /* 0x001fe40000004100 */
[C---:B------:R-:W-:Y:S01]  /*9490*/  FMUL.FTZ R33, R5.reuse, R31 ;  /* 0x0000001f05217220 */ /* 0x040fe20000410000 */
[-C--:B------:R-:W-:Y:S01]  /*94a0*/  FMUL.FTZ R35, R5, R29.reuse ;  /* 0x0000001d05237220 */ /* 0x080fe20000410000 */
[----:B------:R-:W-:Y:S02]  /*94b0*/  HADD2.F32 R26, -RZ, R9.H0_H0 ;  /* 0x20000009ff1a7230 */ /* 0x000fe40000004100 */
[C---:B------:R-:W-:Y:S01]  /*94c0*/  FFMA.FTZ R5, R14.reuse, R29, -R33 ;  /* 0x0000001d0e057223 */ /* 0x040fe20000010821 */
[----:B------:R-:W-:Y:S02]  /*94d0*/  HADD2.F32 R33, -RZ, R40.H0_H0 ;  /* 0x20000028ff217230 */ /* 0x000fe40000004100 */
[----:B------:R-:W-:Y:S01]  /*94e0*/  FFMA.FTZ R8, R14, R31, R35 ;  /* 0x0000001f0e087223 */ /* 0x000fe20000010023 */
[----:B------:R-:W-:-:S02]  /*94f0*/  HADD2.F32 R29, -RZ, R38.H1_H1 ;  /* 0x30000026ff1d7230 */ /* 0x000fc40000004100 */
[C---:B------:R-:W-:Y:S01]  /*9500*/  FMUL.FTZ R34, R25.reuse, R32 ;  /* 0x0000002019227220 */ /* 0x040fe20000410000 */
[----:B------:R-:W-:Y:S02]  /*9510*/  HADD2.F32 R15, -RZ, R4.H1_H1 ;  /* 0x30000004ff0f7230 */ /* 0x000fe40000004100 */
[-C--:B------:R-:W-:Y:S01]  /*9520*/  FMUL.FTZ R14, R25, R30.reuse ;  /* 0x0000001e190e7220 */ /* 0x080fe20000410000 */
[C---:B------:R-:W-:Y:S01]  /*9530*/  FMUL.FTZ R25, R26.reuse, R33 ;  /* 0x000000211a197220 */ /* 0x040fe20000410000 */
[-C--:B------:R-:W-:Y:S01]  /*9540*/  FMUL.FTZ R36, R26, R29.reuse ;  /* 0x0000001d1a247220 */ /* 0x080fe20000410000 */
[----:B------:R-:W-:Y:S02]  /*9550*/  HADD2.F32 R27, -RZ, R9.H1_H1 ;  /* 0x30000009ff1b7230 */ /* 0x000fe40000004100 */
[C---:B------:R-:W-:Y:S01]  /*9560*/  FFMA.FTZ R34, R15.reuse, R30, -R34 ;  /* 0x0000001e0f227223 */ /* 0x040fe20000010822 */
[----:B------:R-:W-:Y:S01]  /*9570*/  FFMA.FTZ R31, R15, R32, R14 ;  /* 0x000000200f1f7223 */ /* 0x000fe2000001000e */
[----:B------:R-:W-:Y:S01]  /*9580*/  FFMA.FTZ R26, R20, R29, -R25 ;  /* 0x0000001d141a7223 */ /* 0x000fe20000010819 */
[----:B------:R-:W-:-:S02]  /*9590*/  HADD2.F32 R28, -RZ, R10.H0_H0 ;  /* 0x2000000aff1c7230 */ /* 0x000fc40000004100 */
[----:B------:R-:W-:Y:S01]  /*95a0*/  FFMA.FTZ R36, R20, R33, R36 ;  /* 0x0000002114247223 */ /* 0x000fe20000010024 */
[----:B------:R-:W-:Y:S01]  /*95b0*/  HADD2.F32 R30, -RZ, R43.H1_H1 ;  /* 0x3000002bff1e7230 */ /* 0x000fe20000004100 */
[----:B------:R-:W-:Y:S01]  /*95c0*/  F2FP.F16.F32.PACK_AB R8, R31, R8 ;  /* 0x000000081f08723e */ /* 0x000fe200000000ff */
[----:B------:R-:W-:Y:S02]  /*95d0*/  HADD2.F32 R14, -RZ, R42.H0_H0 ;  /* 0x2000002aff0e7230 */ /* 0x000fe40000004100 */
[----:B------:R-:W-:Y:S02]  /*95e0*/  HADD2.F32 R29, -RZ, R40.H1_H1 ;  /* 0x30000028ff1d7230 */ /* 0x000fe40000004100 */
[C---:B------:R-:W-:Y:S01]  /*95f0*/  FMUL.FTZ R20, R27.reuse, R30 ;  /* 0x0000001e1b147220 */ /* 0x040fe20000410000 */
[----:B------:R-:W-:Y:S02]  /*9600*/  HADD2.F32 R15, -RZ, R39.H0_H0 ;  /* 0x20000027ff0f7230 */ /* 0x000fe40000004100 */
[----:B------:R-:W-:Y:S01]  /*9610*/  FMUL.FTZ R32, R27, R14 ;  /* 0x0000000e1b207220 */ /* 0x000fe20000410000 */
[----:B------:R-:W-:-:S02]  /*9620*/  HADD2.F32 R24, -RZ, R6.H0_H0 ;  /* 0x20000006ff187230 */ /* 0x000fc40000004100 */
[C---:B------:R-:W-:Y:S01]  /*9630*/  FMUL.FTZ R35, R28.reuse, R29 ;  /* 0x0000001d1c237220 */ /* 0x040fe20000410000 */
[----:B------:R-:W-:Y:S02]  /*9640*/  HADD2.F32 R10, -RZ, R10.H1_H1 ;  /* 0x3000000aff0a7230 */ /* 0x000fe40000004100 */
[----:B------:R-:W-:Y:S01]  /*9650*/  FMUL.FTZ R28, R28, R15 ;  /* 0x0000000f1c1c7220 */ /* 0x000fe20000410000 */
[----:B------:R-:W-:Y:S02]  /*9660*/  HADD2.F32 R27, -RZ, R44.H0_H0 ;  /* 0x2000002cff1b7230 */ /* 0x000fe40000004100 */
[----:B------:R-:W-:Y:S01]  /*9670*/  FFMA.FTZ R33, R21, R14, -R20 ;  /* 0x0000000e15217223 */ /* 0x000fe20000010814 */
[----:B------:R-:W-:Y:S02]  /*9680*/  HADD2.F32 R25, -RZ, R42.H1_H1 ;  /* 0x3000002aff197230 */ /* 0x000fe40000004100 */
[----:B------:R-:W-:Y:S01]  /*9690*/  FFMA.FTZ R28, R24, R29, R28 ;  /* 0x0000001d181c7223 */ /* 0x000fe2000001001c */
[----:B------:R-:W-:-:S02]  /*96a0*/  HADD2.F32 R6, -RZ, R6.H1_H1 ;  /* 0x30000006ff067230 */ /* 0x000fc40000004100 */
[----:B------:R-:W-:Y:S01]  /*96b0*/  FMUL.FTZ R37, R10, R27 ;  /* 0x0000001b0a257220 */ /* 0x000fe20000410000 */
[--C-:B------:R-:W-:Y:S02]  /*96c0*/  HADD2.F32 R9, -RZ, R11.reuse.H0_H0 ;  /* 0x2000000bff097230 */ /* 0x100fe40000004100 */
[----:B------:R-:W-:Y:S01]  /*96d0*/  FFMA.FTZ R35, R24, R15, -R35 ;  /* 0x0000000f18237223 */ /* 0x000fe20000010823 */
[-C--:B------:R-:W-:Y:S01]  /*96e0*/  FMUL.FTZ R29, R10, R25.reuse ;  /* 0x000000190a1d7220 */ /* 0x080fe20000410000 */
[----:B------:R-:W-:Y:S02]  /*96f0*/  HADD2.F32 R11, -RZ, R11.H1_H1 ;  /* 0x3000000bff0b7230 */ /* 0x000fe40000004100 */
[----:B------:R-:W-:Y:S01]  /*9700*/  FFMA.FTZ R21, R21, R30, R32 ;  /* 0x0000001e15157223 */ /* 0x000fe20000010020 */
[----:B------:R-:W-:Y:S02]  /*9710*/  HADD2.F32 R15, -RZ, R41.H0_H0 ;  /* 0x20000029ff0f7230 */ /* 0x000fe40000004100 */
[----:B------:R-:W-:Y:S01]  /*9720*/  FFMA.FTZ R24, R6, R25, -R37 ;  /* 0x0000001906187223 */ /* 0x000fe20000010825 */
[----:B------:R-:W-:-:S02]  /*9730*/  HADD2.F32 R10, -RZ, R13.H1_H1 ;  /* 0x3000000dff0a7230 */ /* 0x000fc40000004100 */
[----:B------:R-:W-:Y:S01]  /*9740*/  FFMA.FTZ R29, R6, R27, R29 ;  /* 0x0000001b061d7223 */ /* 0x000fe2000001001d */
[----:B------:R-:W-:Y:S02]  /*9750*/  HADD2.F32 R20, -RZ, R44.H1_H1 ;  /* 0x3000002cff147230 */ /* 0x000fe40000004100 */
[C---:B------:R-:W-:Y:S01]  /*9760*/  FMUL.FTZ R25, R9.reuse, R15 ;  /* 0x0000000f09197220 */ /* 0x040fe20000410000 */
[----:B------:R-:W-:Y:S02]  /*9770*/  HADD2.F32 R14, -RZ, R13.H0_H0 ;  /* 0x2000000dff0e7230 */ /* 0x000fe40000004100 */
[----:B------:R-:W-:Y:S01]  /*9780*/  FMUL.FTZ R6, R9, R10 ;  /* 0x0000000a09067220 */ /* 0x000fe20000410000 */
[--C-:B------:R-:W-:Y:S02]  /*9790*/  HADD2.F32 R4, -RZ, R7.reuse.H0_H0 ;  /* 0x20000007ff047230 */ /* 0x100fe40000004100 */
        /* <DEDUP_REMOVED lines=13> */
[----:B------:R1:W-:Y:S01]  /*9870*/  STS.128 [R3+0x20400], R4 ;  /* 0x0204000403007388 */ /* 0x0003e20000000c00 */
[----:B------:R-:W-:-:S05]  /*9880*/  F2FP.F16.F32.PACK_AB R11, R20, R11 ;  /* 0x0000000b140b723e */ /* 0x000fca00000000ff */
[----:B------:R1:W-:Y:S02]  /*9890*/  STS.128 [R12+0x20400], R8 ;  /* 0x020400080c007388 */ /* 0x0003e40000000c00 */
.L_x_3889:
[----:B------:R-:W-:Y:S05]  /*98a0*/  BSYNC B1 ;  /* 0x0000000000017941 */ /* 0x000fea0003800000 */
.L_x_3888:
[----:B------:R-:W-:Y:S05]  /*98b0*/  @P0 BRA `(.L_x_3880) ;  /* 0x0000000400600947 */ /* 0x000fea0003800000 */
[----:B-1----:R-:W2:Y:S01]  /*98c0*/  LDL R3, [R1+0x54] ;  /* 0x0000540001037983 */ /* 0x002ea20000100800 */
[C---:B------:R-:W-:Y:S01]  /*98d0*/  IADD3 R4, R189.reuse, 0x20, RZ ;  /* 0x00000020bd047810 */ /* 0x040fe20007ffe0ff */
[----:B------:R-:W-:Y:S02]  /*98e0*/  VIADD R5, R189, 0x20 ;  /* 0x00000020bd057836 */ /* 0x000fe40000000000 */
[----:B------:R-:W3:Y:S02]  /*98f0*/  LDL R34, [R1+0x4c] ;  /* 0x00004c0001227983 */ /* 0x000ee40000100800 */
[----:B------:R-:W-:Y:S02]  /*9900*/  IMAD.SHL.U32 R4, R4, 0x40, RZ ;  /* 0x0000004004047824 */ /* 0x000fe400078e00ff */
[----:B------:R-:W-:-:S03]  /*9910*/  IMAD.SHL.U32 R5, R5, 0x40, RZ ;  /* 0x0000004005057824 */ /* 0x000fc600078e00ff */
[----:B------:R-:W-:Y:S02]  /*9920*/  LOP3.LUT R4, R4, 0x1c0, RZ, 0xc0, !PT ;  /* 0x000001c004047812 */ /* 0x000fe400078ec0ff */
[----:B------:R-:W-:Y:S02]  /*9930*/  LOP3.LUT R5, R5, 0x1c0, RZ, 0xc0, !PT ;  /* 0x000001c005057812 */ /* 0x000fe400078ec0ff */
[----:B------:R-:W-:-:S04]  /*9940*/  SHF.R.U32.HI R4, RZ, 0x3, R4 ;  /* 0x00000003ff047819 */ /* 0x000fc80000011604 */
[----:B------:R-:W-:Y:S01]  /*9950*/  LOP3.LUT R0, R4, R0, R5, 0x1e, !PT ;  /* 0x0000000004007212 */ /* 0x000fe200078e1e05 */
[----:B------:R-:W-:Y:S02]  /*9960*/  HADD2.F32 R26, -RZ, R38.H0_H0 ;  /* 0x20000026ff1a7230 */ /* 0x000fe40000004100 */
[----:B------:R-:W-:Y:S02]  /*9970*/  HADD2.F32 R28, -RZ, R39.H1_H1 ;  /* 0x30000027ff1c7230 */ /* 0x000fe40000004100 */
[--C-:B------:R-:W-:Y:S02]  /*9980*/  HADD2.F32 R30, -RZ, R43.reuse.H0_H0 ;  /* 0x2000002bff1e7230 */ /* 0x100fe40000004100 */
[----:B------:R-:W-:Y:S02]  /*9990*/  HADD2.F32 R32, -RZ, R40.H0_H0 ;  /* 0x20000028ff207230 */ /* 0x000fe40000004100 */
[----:B------:R-:W-:Y:S02]  /*99a0*/  HADD2.F32 R37, -RZ, R43.H1_H1 ;  /* 0x3000002bff257230 */ /* 0x000fe40000004100 */
[----:B------:R-:W-:-:S02]  /*99b0*/  HADD2.F32 R35, -RZ, R39.H0_H0 ;  /* 0x20000027ff237230 */ /* 0x000fc40000004100 */
[----:B------:R-:W-:Y:S02]  /*99c0*/  HADD2.F32 R39, -RZ, R40.H1_H1 ;  /* 0x30000028ff277230 */ /* 0x000fe40000004100 */
[----:B--2---:R-:W-:-:S04]  /*99d0*/  IMAD.IADD R3, R3, 0x1, R0 ;  /* 0x0000000103037824 */ /* 0x004fc800078e0200 */
[----:B------:R-:W-:Y:S01]  /*99e0*/  IMAD R0, R3, 0x2, R2 ;  /* 0x0000000203007824 */ /* 0x000fe200078e0202 */
[----:B---3--:R-:W-:Y:S04]  /*99f0*/  LDS.128 R4, [R34+0x20400] ;  /* 0x0204000022047984 */ /* 0x008fe80000000c00 */
[----:B------:R-:W1:Y:S02]  /*9a00*/  LDS.128 R8, [R0+0x20400] ;  /* 0x0204000000087984 */ /* 0x000e640000000c00 */
[--C-:B-1----:R-:W-:Y:S02]  /*9a10*/  HADD2.F32 R20, -RZ, R8.reuse.H0_H0 ;  /* 0x20000008ff147230 */ /* 0x102fe40000004100 */
[----:B------:R-:W-:-:S03]  /*9a20*/  HADD2.F32 R8, -RZ, R8.H1_H1 ;  /* 0x30000008ff087230 */ /* 0x000fc60000004100 */
[-C--:B------:R-:W-:Y:S01]  /*9a30*/  FMUL.FTZ R27, R28, R20.reuse ;  /* 0x000000141c1b7220 */ /* 0x080fe20000410000 */
[----:B------:R-:W-:Y:S01]  /*9a40*/  FMUL.FTZ R29, R26, R20 ;  /* 0x000000141a1d7220 */ /* 0x000fe20000410000 */
[----:B------:R-:W-:Y:S02]  /*9a50*/  HADD2.F32 R20, -RZ, R41.H1_H1 ;  /* 0x30000029ff147230 */ /* 0x000fe40000004100 */
[--C-:B------:R-:W-:Y:S02]  /*9a60*/  HADD2.F32 R12, -RZ, R4.reuse.H0_H0 ;  /* 0x20000004ff0c7230 */ /* 0x100fe40000004100 */
[----:B------:R-:W-:Y:S02]  /*9a70*/  HADD2.F32 R4, -RZ, R4.H1_H1 ;  /* 0x30000004ff047230 */ /* 0x000fe40000004100 */
[----:B------:R-:W-:Y:S01]  /*9a80*/  FMUL.FTZ R33, R20, R8 ;  /* 0x0000000814217220 */ /* 0x000fe20000410000 */
[----:B------:R-:W-:Y:S02]  /*9a90*/  HADD2.F32 R21, -RZ, R9.H0_H0 ;  /* 0x20000009ff157230 */ /* 0x000fe40000004100 */
[----:B------:R-:W-:Y:S01]  /*9aa0*/  FFMA.FTZ R27, R26, R12, -R27 ;  /* 0x0000000c1a1b7223 */ /* 0x000fe2000001081b */
[----:B------:R-:W-:Y:S01]  /*9ab0*/  FMUL.FTZ R31, R30, R8 ;  /* 0x000000081e1f7220 */ /* 0x000fe20000410000 */
[----:B------:R-:W-:Y:S01]  /*9ac0*/  FFMA.FTZ R29, R28, R12, R29 ;  /* 0x0000000c1c1d7223 */ /* 0x000fe2000001001d */
[----:B------:R-:W-:-:S02]  /*9ad0*/  HADD2.F32 R26, -RZ, R38.H1_H1 ;  /* 0x30000026ff1a7230 */ /* 0x000fc40000004100 */
[-C--:B------:R-:W-:Y:S01]  /*9ae0*/  FFMA.FTZ R12, R30, R4.reuse, R33 ;  /* 0x000000041e0c7223 */ /* 0x080fe20000010021 */
[----:B------:R-:W-:Y:S02]  /*9af0*/  HADD2.F32 R9, -RZ, R9.H1_H1 ;  /* 0x30000009ff097230 */ /* 0x000fe40000004100 */
[----:B------:R-:W-:Y:S01]  /*9b00*/  FFMA.FTZ R8, R20, R4, -R31 ;  /* 0x0000000414087223 */ /* 0x000fe2000001081f */
[----:B------:R-:W-:Y:S02]  /*9b10*/  HADD2.F32 R33, -RZ, R42.H0_H0 ;  /* 0x2000002aff217230 */ /* 0x000fe40000004100 */
[-C--:B------:R-:W-:Y:S01]  /*9b20*/  FMUL.FTZ R31, R32, R21.reuse ;  /* 0x00000015201f7220 */ /* 0x080fe20000410000 */
[--C-:B------:R-:W-:Y:S02]  /*9b30*/  HADD2.F32 R14, -RZ, R5.reuse.H0_H0 ;  /* 0x20000005ff0e7230 */ /* 0x100fe40000004100 */
[----:B------:R-:W-:Y:S01]  /*9b40*/  FMUL.FTZ R21, R26, R21 ;  /* 0x000000151a157220 */ /* 0x000fe20000410000 */
[----:B------:R-:W-:-:S02]  /*9b50*/  HADD2.F32 R5, -RZ, R5.H1_H1 ;  /* 0x30000005ff057230 */ /* 0x000fc40000004100 */
[-C--:B------:R-:W-:Y:S01]  /*9b60*/  FMUL.FTZ R4, R37, R9.reuse ;  /* 0x0000000925047220 */ /* 0x080fe20000410000 */
[--C-:B------:R-:W-:Y:S02]  /*9b70*/  HADD2.F32 R24, -RZ, R10.reuse.H0_H0 ;  /* 0x2000000aff187230 */ /* 0x100fe40000004100 */
[----:B------:R-:W-:Y:S01]  /*9b80*/  FMUL.FTZ R20, R33, R9 ;  /* 0x0000000921147220 */ /* 0x000fe20000410000 */
[----:B------:R-:W-:Y:S02]  /*9b90*/  HADD2.F32 R10, -RZ, R10.H1_H1 ;  /* 0x3000000aff0a7230 */ /* 0x000fe40000004100 */
[----:B------:R-:W-:Y:S02]  /*9ba0*/  HADD2.F32 R30, -RZ, R44.H0_H0 ;  /* 0x2000002cff1e7230 */ /* 0x000fe40000004100 */
[-C--:B------:R-:W-:Y:S01]  /*9bb0*/  FFMA.FTZ R31, R26, R14.reuse, -R31 ;  /* 0x0000000e1a1f7223 */ /* 0x080fe2000001081f */
[----:B------:R-:W-:Y:S01]  /*9bc0*/  FFMA.FTZ R21, R32, R14, R21 ;  /* 0x0000000e20157223 */ /* 0x000fe20000010015 */
[----:B------:R-:W-:-:S02]  /*9bd0*/  HADD2.F32 R15, -RZ, R6.H0_H0 ;  /* 0x20000006ff0f7230 */ /* 0x000fc40000004100 */
[-C--:B------:R-:W-:Y:S01]  /*9be0*/  FFMA.FTZ R14, R33, R5.reuse, -R4 ;  /* 0x00000005210e7223 */ /* 0x080fe20000010804 */
[----:B------:R-:W-:Y:S02]  /*9bf0*/  HADD2.F32 R6, -RZ, R6.H1_H1 ;  /* 0x30000006ff067230 */ /* 0x000fe40000004100 */
[-C--:B------:R-:W-:Y:S01]  /*9c00*/  FMUL.FTZ R4, R39, R24.reuse ;  /* 0x0000001827047220 */ /* 0x080fe20000410000 */
[----:B------:R-:W-:Y:S02]  /*9c10*/  HADD2.F32 R28, -RZ, R42.H1_H1 ;  /* 0x3000002aff1c7230 */ /* 0x000fe40000004100 */
[----:B------:R-:W-:Y:S01]  /*9c20*/  FMUL.FTZ R26, R35, R24 ;  /* 0x00000018231a7220 */ /* 0x000fe20000410000 */
[----:B------:R-:W-:Y:S01]  /*9c30*/  FFMA.FTZ R20, R37, R5, R20 ;  /* 0x0000000525147223 */ /* 0x000fe20000010014 */
[----:B------:R-:W-:Y:S01]  /*9c40*/  FMUL.FTZ R5, R30, R10 ;  /* 0x0000000a1e057220 */ /* 0x000fe20000410000 */
[--C-:B0-----:R-:W-:Y:S02]  /*9c50*/  HADD2.F32 R25, -RZ, R11.reuse.H0_H0 ;  /* 0x2000000bff197230 */ /* 0x101fe40000004100 */
[-C--:B------:R-:W-:Y:S01]  /*9c60*/  FFMA.FTZ R24, R35, R15.reuse, -R4 ;  /* 0x0000000f23187223 */ /* 0x080fe20000010804 */
[----:B------:R-:W-:Y:S01]  /*9c70*/  FFMA.FTZ R26, R39, R15, R26 ;  /* 0x0000000f271a7223 */ /* 0x000fe2000001001a */
[----:B------:R-:W-:-:S02]  /*9c80*/  HADD2.F32 R11, -RZ, R11.H1_H1 ;  /* 0x3000000bff0b7230 */ /* 0x000fc40000004100 */
[C---:B------:R-:W-:Y:S01]  /*9c90*/  FFMA.FTZ R15, R28.reuse, R6, -R5 ;  /* 0x000000061c0f7223 */ /* 0x040fe20000010805 */
[----:B------:R-:W-:Y:S02]  /*9ca0*/  HADD2.F32 R35, -RZ, R41.H0_H0 ;  /* 0x20000029ff237230 */ /* 0x000fe40000004100 */
[----:B------:R-:W-:Y:S01]  /*9cb0*/  FMUL.FTZ R9, R28, R10 ;  /* 0x0000000a1c097220 */ /* 0x000fe20000410000 */
[----:B------:R-:W-:Y:S02]  /*9cc0*/  HADD2.F32 R37, -RZ, R44.H1_H1 ;  /* 0x3000002cff257230 */ /* 0x000fe40000004100 */
[--C-:B------:R-:W-:Y:S02]  /*9cd0*/  HADD2.F32 R5, -RZ, R13.reuse.H1_H1 ;  /* 0x3000000dff057230 */ /* 0x100fe40000004100 */
[----:B------:R-:W-:Y:S02]  /*9ce0*/  HADD2.F32 R33, -RZ, R13.H0_H0 ;  /* 0x2000000dff217230 */ /* 0x000fe40000004100 */
[----:B------:R-:W-:-:S02]  /*9cf0*/  HADD2.F32 R3, -RZ, R7.H0_H0 ;  /* 0x20000007ff037230 */ /* 0x000fc40000004100 */
[----:B------:R-:W-:Y:S01]  /*9d00*/  FFMA.FTZ R13, R30, R6, R9 ;  /* 0x000000061e0d7223 */ /* 0x000fe20000010009 */
[----:B------:R-:W-:Y:S02]  /*9d10*/  HADD2.F32 R7, -RZ, R7.H1_H1 ;  /* 0x30000007ff077230 */ /* 0x000fe40000004100 */
[----:B------:R-:W-:Y:S01]  /*9d20*/  FMUL.FTZ R4, R35, R25 ;  /* 0x0000001923047220 */ /* 0x000fe20000410000 */
[----:B------:R-:W-:Y:S01]  /*9d30*/  FMUL.FTZ R10, R37, R11 ;  /* 0x0000000b250a7220 */ /* 0x000fe20000410000 */
[----:B------:R-:W-:Y:S01]  /*9d40*/  FMUL.FTZ R6, R5, R25 ;  /* 0x0000001905067220 */ /* 0x000fe20000410000 */
[----:B------:R-:W-:Y:S01]  /*9d50*/  FMUL.FTZ R30, R33, R11 ;  /* 0x0000000b211e7220 */ /* 0x000fe20000410000 */
        /* <DEDUP_REMOVED lines=12> */
[----:B------:R2:W-:Y:S04]  /*9e20*/  STS.128 [R34+0x20400], R4 ;  /* 0x0204000422007388 */ /* 0x0005e80000000c00 */
[----:B------:R2:W-:Y:S02]  /*9e30*/  STS.128 [R0+0x20400], R8 ;  /* 0x0204000800007388 */ /* 0x0005e40000000c00 */
.L_x_3880:
[----:B------:R-:W-:Y:S05]  /*9e40*/  BSYNC B0 ;  /* 0x0000000000007941 */ /* 0x000fea0003800000 */
.L_x_3869:
        /* <DEDUP_REMOVED lines=8> */
.L_x_3866:
[----:B0-2---:R-:W-:-:S05]  /*9ed0*/  IMAD.U32 R0, RZ, RZ, UR37 ;  /* 0x00000025ff007e24 */ /* 0x005fca000f8e00ff */
[----:B------:R-:W-:-:S13]  /*9ee0*/  ISETP.NE.AND P0, PT, R0, 0x3, PT ;  /* 0x000000030000780c */ /* 0x000fda0003f05270 */
[----:B------:R-:W-:Y:S05]  /*9ef0*/  @!P0 BRA `(.L_x_3890) ;  /* 0x0000000000048947 */ /* 0x000fea0003800000 */
[----:B------:R-:W-:Y:S01]  /*9f00*/  BPT.TRAP 0x1 ;  /* 0x000000040000795c */ /* 0x000fe20000300000 */
.L_x_3890:
[----:B------:R-:W-:Y:S01]  /*9f10*/  IMAD R14, R19, 0x8, R2 ;  /* 0x00000008130e7824 */ /* 0x000fe200078e0202 */
[----:B------:R-:W-:-:S04]  /*9f20*/  SHF.L.U32 R15, R185, 0x1f, RZ ;  /* 0x0000001fb90f7819 */ /* 0x000fc800000006ff */
[----:B------:R0:W2:Y:S01]  /*9f30*/  SYNCS.PHASECHK.TRANS64.TRYWAIT P1, [R14+URZ+0x28c30], R15 ;  /* 0x028c300f0e0075a7 */ /* 0x0000a2000802017f */
[----:B------:R-:W-:Y:S05]  /*9f40*/  @!P0 BRA `(.L_x_3891) ;  /* 0x0000000000048947 */ /* 0x000fea0003800000 */
[----:B------:R-:W-:Y:S01]  /*9f50*/  BPT.TRAP 0x1 ;  /* 0x000000040000795c */ /* 0x000fe20000300000 */
.L_x_3891:
[C---:B------:R-:W-:Y:S02]  /*9f60*/  VIADD R0, R2.reuse, 0x22400 ;  /* 0x0002240002007836 */ /* 0x040fe40000000000 */
[----:B-1----:R-:W-:-:S03]  /*9f70*/  VIADD R3, R2, 0x20400 ;  /* 0x0002040002037836 */ /* 0x002fc60000000000 */
[----:B------:R-:W-:Y:S02]  /*9f80*/  SHF.R.U32.HI R0, RZ, 0x4, R0 ;  /* 0x00000004ff007819 */ /* 0x000fe40000011600 */
[----:B------:R-:W-:Y:S02]  /*9f90*/  SHF.R.U32.HI R3, RZ, 0x4, R3 ;  /* 0x00000004ff037819 */ /* 0x000fe40000011603 */
[----:B------:R-:W-:Y:S02]  /*9fa0*/  LOP3.LUT R0, R0, 0x3fff, RZ, 0xc0, !PT ;  /* 0x00003fff00007812 */ /* 0x000fe400078ec0ff */
[----:B------:R-:W-:Y:S02]  /*9fb0*/  LOP3.LUT R3, R3, 0x3fff, RZ, 0xc0, !PT ;  /* 0x00003fff03037812 */ /* 0x000fe400078ec0ff */
[----:B------:R-:W-:Y:S01]  /*9fc0*/  LOP3.LUT R0, R0, 0x10000, RZ, 0xfc, !PT ;  /* 0x0001000000007812 */ /* 0x000fe200078efcff */
[----:B--2---:R-:W-:Y:S06]  /*9fd0*/  @P1 BRA `(.L_x_3892) ;  /* 0x0000000000081947 */ /* 0x004fec0003800000 */
[----:B------:R-:W1:Y:S02]  /*9fe0*/  SYNCS.PHASECHK.TRANS64.TRYWAIT P1, [R14+URZ+0x28c30], R15 ;  /* 0x028c300f0e0075a7 */ /* 0x000e64000802017f */
[----:B-1----:R-:W-:Y:S05]  /*9ff0*/  @!P1 BRA `(.L_x_3893) ;  /* 0x0000010c00349947 */ /* 0x002fea0003800000 */
.L_x_3892:
[----:B------:R-:W-:Y:S01]  /*a000*/  IMAD R10, R19, 0x200, R0 ;  /* 0x00000200130a7824 */ /* 0x000fe200078e0200 */
[----:B------:R-:W-:Y:S01]  /*a010*/  LOP3.LUT R4, R3, 0x10000, RZ, 0xfc, !PT ;  /* 0x0001000003047812 */ /* 0x000fe200078efcff */
[----:B------:R-:W-:Y:S01]  /*a020*/  IMAD.MOV.U32 R5, RZ, RZ, 0x40000040 ;  /* 0x40000040ff057424 */ /* 0x000fe200078e00ff */
[----:B------:R-:W-:Y:S05]  /*a030*/  WARPSYNC.ALL ;  /* 0x0000000000007948 */ /* 0x000fea0003800000 */
[----:B------:R-:W-:Y:S01]  /*a040*/  IMAD.MOV.U32 R11, RZ, RZ, 0x40000040 ;  /* 0x40000040ff0b7424 */ /* 0x000fe200078e00ff */
[C---:B------:R-:W-:Y:S01]  /*a050*/  R2UR UR4, R4.reuse ;  /* 0x00000000040472ca */ /* 0x040fe200000e0000 */
[----:B---3--:R-:W-:Y:S01]  /*a060*/  WARPGROUP.ARRIVE ;  /* 0x00000000000079c5 */ /* 0x008fe20000000000 */
[----:B------:R-:W-:Y:S01]  /*a070*/  R2UR UR5, R5 ;  /* 0x00000000050572ca */ /* 0x000fe200000e0000 */
[----:B------:R-:W-:Y:S01]  /*a080*/  VIADD R8, R4, 0x2 ;  /* 0x0000000204087836 */ /* 0x000fe20000000000 */
[C---:B------:R-:W-:Y:S01]  /*a090*/  R2UR UR6, R10.reuse ;  /* 0x000000000a0672ca */ /* 0x040fe200000e0000 */
[----:B------:R-:W-:Y:S01]  /*a0a0*/  VIADD R6, R10, 0x2 ;  /* 0x000000020a067836 */ /* 0x000fe20000000000 */
[----:B------:R-:W-:Y:S01]  /*a0b0*/  R2UR UR7, R11 ;  /* 0x000000000b0772ca */ /* 0x000fe200000e0000 */
[----:B------:R-:W-:-:S02]  /*a0c0*/  IMAD.MOV.U32 R9, RZ, RZ, 0x40000040 ;  /* 0x40000040ff097424 */ /* 0x000fc400078e00ff */
[----:B------:R-:W-:Y:S02]  /*a0d0*/  IMAD.MOV.U32 R7, RZ, RZ, 0x40000040 ;  /* 0x40000040ff077424 */ /* 0x000fe400078e00ff */
[C---:B------:R-:W-:Y:S02]  /*a0e0*/  VIADD R12, R10.reuse, 0x4 ;  /* 0x000000040a0c7836 */ /* 0x040fe40000000000 */
[----:B------:R-:W-:Y:S02]  /*a0f0*/  IMAD.MOV.U32 R13, RZ, RZ, 0x40000040 ;  /* 0x40000040ff0d7424 */ /* 0x000fe400078e00ff */
[----:B------:R-:W-:Y:S02]  /*a100*/  VIADD R10, R10, 0x6 ;  /* 0x000000060a0a7836 */ /* 0x000fe40000000000 */
[----:B------:R-:W-:Y:S02]  /*a110*/  IMAD.MOV.U32 R5, RZ, RZ, 0x40000040 ;  /* 0x40000040ff057424 */ /* 0x000fe400078e00ff */
[----:B------:R-:W-:Y:S01]  /*a120*/  HGMMA.64x64x16.F32 R24, gdesc[UR4], RZ, !UPT, gsb0 ;  /* 0x00e00000041879f0 */ /* 0x000fe2000c0008ff */
[----:B------:R-:W-:Y:S01]  /*a130*/  R2UR UR4, R8 ;  /* 0x00000000080472ca */ /* 0x000fe200000e0000 */
[----:B------:R-:W-:Y:S01]  /*a140*/  IMAD.MOV.U32 R11, RZ, RZ, 0x40000040 ;  /* 0x40000040ff0b7424 */ /* 0x000fe200078e00ff */
[----:B------:R-:W-:-:S02]  /*a150*/  R2UR UR5, R9 ;  /* 0x00000000090572ca */ /* 0x000fc400000e0000 */
[----:B------:R-:W-:Y:S01]  /*a160*/  R2UR UR6, R6 ;  /* 0x00000000060672ca */ /* 0x000fe200000e0000 */
[C---:B------:R-:W-:Y:S01]  /*a170*/  VIADD R6, R4.reuse, 0x4 ;  /* 0x0000000404067836 */ /* 0x040fe20000000000 */
[----:B------:R-:W-:Y:S01]  /*a180*/  R2UR UR7, R7 ;  /* 0x00000000070772ca */ /* 0x000fe200000e0000 */
[----:B------:R-:W-:Y:S02]  /*a190*/  IMAD.MOV.U32 R7, RZ, RZ, 0x40000040 ;  /* 0x40000040ff077424 */ /* 0x000fe400078e00ff */
[----:B------:R-:W-:Y:S01]  /*a1a0*/  VIADD R4, R4, 0x6 ;  /* 0x0000000604047836 */ /* 0x000fe20000000000 */
[----:B------:R-:W-:Y:S02]  /*a1b0*/  WARPGROUP.DEPBAR.LE gsb0, 0x0 ;  /* 0x00008000000079c5 */ /* 0x000fe40000010000 */
[----:B------:R-:W-:-:S07]  /*a1c0*/  WARPGROUP.ARRIVE ;  /* 0x00000000000079c5 */ /* 0x000fce0000000000 */
[----:B------:R-:W-:Y:S01]  /*a1d0*/  HGMMA.64x64x16.F32 R24, gdesc[UR4], R24, gsb0 ;  /* 0x00e00000041879f0 */ /* 0x000fe20008000818 */
[----:B------:R-:W-:Y:S02]  /*a1e0*/  R2UR UR4, R6 ;  /* 0x00000000060472ca */ /* 0x000fe400000e0000 */
[----:B------:R-:W-:Y:S02]  /*a1f0*/  R2UR UR5, R7 ;  /* 0x00000000070572ca */ /* 0x000fe400000e0000 */
[----:B------:R-:W-:Y:S02]  /*a200*/  R2UR UR6, R12 ;  /* 0x000000000c0672ca */ /* 0x000fe400000e0000 */
[----:B------:R-:W-:Y:S01]  /*a210*/  R2UR UR7, R13 ;  /* 0x000000000d0772ca */ /* 0x000fe200000e0000 */
[----:B------:R-:W-:Y:S02]  /*a220*/  WARPGROUP.DEPBAR.LE gsb0, 0x0 ;  /* 0x00008000000079c5 */ /* 0x000fe40000010000 */
[----:B------:R-:W-:-:S10]  /*a230*/  WARPGROUP.ARRIVE ;  /* 0x00000000000079c5 */ /* 0x000fd40000000000 */
[----:B------:R-:W-:Y:S01]  /*a240*/  HGMMA.64x64x16.F32 R24, gdesc[UR4], R24, gsb0 ;  /* 0x00e00000041879f0 */ /* 0x000fe20008000818 */
[----:B------:R-:W-:Y:S02]  /*a250*/  R2UR UR4, R4 ;  /* 0x00000000040472ca */ /* 0x000fe400000e0000 */
[----:B------:R-:W-:Y:S02]  /*a260*/  R2UR UR5, R5 ;  /* 0x00000000050572ca */ /* 0x000fe400000e0000 */
[----:B------:R-:W-:Y:S02]  /*a270*/  R2UR UR6, R10 ;  /* 0x000000000a0672ca */ /* 0x000fe400000e0000 */
[----:B------:R-:W-:Y:S01]  /*a280*/  R2UR UR7, R11 ;  /* 0x000000000b0772ca */ /* 0x000fe200000e0000 */
[----:B------:R-:W-:Y:S02]  /*a290*/  WARPGROUP.DEPBAR.LE gsb0, 0x0 ;  /* 0x00008000000079c5 */ /* 0x000fe40000010000 */
[----:B------:R-:W-:-:S10]  /*a2a0*/  WARPGROUP.ARRIVE ;  /* 0x00000000000079c5 */ /* 0x000fd40000000000 */
[----:B------:R-:W-:Y:S03]  /*a2b0*/  HGMMA.64x64x16.F32 R24, gdesc[UR4], R24, gsb0 ;  /* 0x00e00000041879f0 */ /* 0x000fe60008000818 */
[----:B------:R-:W-:Y:S02]  /*a2c0*/  WARPGROUP.DEPBAR.LE gsb0, 0x0 ;  /* 0x00008000000079c5 */ /* 0x000fe40000010000 */
[----:B------:R-:W-:Y:S05]  /*a2d0*/  @!P0 BRA `(.L_x_3894) ;  /* 0x0000000000048947 */ /* 0x000fea0003800000 */
[----:B------:R-:W-:Y:S01]  /*a2e0*/  BPT.TRAP 0x1 ;  /* 0x000000040000795c */ /* 0x000fe20000300000 */
.L_x_3894:
[----:B------:R-:W2:Y:S01]  /*a2f0*/  LDL R10, [R1+0x48] ;  /* 0x00004800010a7983 */ /* 0x000ea20000100800 */
[----:B------:R-:W-:Y:S01]  /*a300*/  IMAD R3, R168, -0x40, R155 ;  /* 0xffffffc0a8037824 */ /* 0x000fe200078e029b */
[----:B------:R-:W-:-:S04]  /*a310*/  ULDC UR4, c[0x0][0x988] ;  /* 0x0002620000047ab9 */ /* 0x000fc80000000800 */
[----:B--2---:R-:W-:-:S04]  /*a320*/  IADD3 R3, -R10, 0x40, R3 ;  /* 0x000000400a037810 */ /* 0x004fc80007ffe103 */
        /* <DEDUP_REMOVED lines=19> */
[C---:B------:R-:W-:Y:S02]  /*a460*/  ISETP.GT.AND P4, PT, R3.reuse, 0x19, PT ;  /* 0x000000190300780c */ /* 0x040fe40003f84270 */
        /* <DEDUP_REMOVED lines=36> */
[----:B------:R-:W-:Y:S02]  /*a6b0*/  FMNMX.FTZ R3, R26, R27, !PT ;  /* 0x0000001b1a037209 */ /* 0x000fe40007810000 */
[----:B----4-:R-:W-:Y:S02]  /*a6c0*/  FMNMX.FTZ R21, R78, R13, !PT ;  /* 0x0000000d4e157209 */ /* 0x010fe40007810000 */
[----:B------:R-:W-:Y:S02]  /*a6d0*/  FMNMX.FTZ R3, R30, R3, !PT ;  /* 0x000000031e037209 */ /* 0x000fe40007810000 */
[----:B------:R-:W-:Y:S01]  /*a6e0*/  FSEL R46, R46, -INF , P1 ;  /* 0xff8000002e2e7808 */ /* 0x000fe20000800000 */
[----:B------:R-:W2:Y:S01]  /*a6f0*/  SHFL.BFLY PT, R10, R21, 0x2, 0x1f ;  /* 0x0c401f00150a7f89 */ /* 0x000ea200000e0000 */
[----:B------:R-:W-:-:S02]  /*a700*/  FMNMX.FTZ R3, R12, R3, !PT ;  /* 0x000000030c037209 */ /* 0x000fc40007810000 */
[----:B------:R-:W-:Y:S02]  /*a710*/  FSEL R48, R47, -INF , P6 ;  /* 0xff8000002f307808 */ /* 0x000fe40003000000 */
[----:B------:R-:W-:Y:S02]  /*a720*/  FMNMX.FTZ R3, R34, R3, !PT ;  /* 0x0000000322037209 */ /* 0x000fe40007810000 */
[----:B------:R-:W-:Y:S02]  /*a730*/  FSEL R50, R50, -INF , P5 ;  /* 0xff80000032327808 */ /* 0x000fe40002800000 */
[----:B------:R-:W-:Y:S02]  /*a740*/  FMNMX.FTZ R3, R24, R3, !PT ;  /* 0x0000000318037209 */ /* 0x000fe40007810000 */
[----:B------:R-:W-:Y:S02]  /*a750*/  FSEL R44, R51, -INF , P4 ;  /* 0xff800000332c7808 */ /* 0x000fe40002000000 */
[----:B------:R-:W-:Y:S01]  /*a760*/  FMNMX.FTZ R13, R38, R3, !PT ;  /* 0x00000003260d7209 */ /* 0x000fe20007810000 */
[----:B------:R-:W-:Y:S01]  /*a770*/  IMAD.U32 R3, RZ, RZ, UR4 ;  /* 0x00000004ff037e24 */ /* 0x000fe2000f8e00ff */
[----:B------:R-:W-:-:S02]  /*a780*/  FSEL R54, R54, -INF , P3 ;  /* 0xff80000036367808 */ /* 0x000fc40001800000 */
[----:B------:R-:W-:-:S04]  /*a790*/  FMNMX.FTZ R13, R28, R13, !PT ;  /* 0x0000000d1c0d7209 */ /* 0x000fc80007810000 */
[----:B------:R-:W-:Y:S02]  /*a7a0*/  FMNMX.FTZ R13, R42, R13, !PT ;  /* 0x0000000d2a0d7209 */ /* 0x000fe40007810000 */
[----:B--2---:R-:W-:Y:S02]  /*a7b0*/  FMNMX.FTZ R25, R21, R10, !PT ;  /* 0x0000000a15197209 */ /* 0x004fe40007810000 */
[----:B------:R-:W-:-:S03]  /*a7c0*/  FMNMX.FTZ R13, R32, R13, !PT ;  /* 0x0000000d200d7209 */ /* 0x000fc60007810000 */
[----:B------:R-:W2:Y:S01]  /*a7d0*/  SHFL.BFLY PT, R10, R25, 0x1, 0x1f ;  /* 0x0c201f00190a7f89 */ /* 0x000ea200000e0000 */
[----:B------:R-:W-:-:S04]  /*a7e0*/  FMNMX.FTZ R13, R46, R13, !PT ;  /* 0x0000000d2e0d7209 */ /* 0x000fc80007810000 */
[----:B------:R-:W-:-:S04]  /*a7f0*/  FMNMX.FTZ R13, R48, R13, !PT ;  /* 0x0000000d300d7209 */ /* 0x000fc80007810000 */
[----:B------:R-:W-:-:S04]  /*a800*/  FMNMX.FTZ R13, R50, R13, !PT ;  /* 0x0000000d320d7209 */ /* 0x000fc80007810000 */
[----:B------:R-:W-:-:S04]  /*a810*/  FMNMX.FTZ R13, R44, R13, !PT ;  /* 0x0000000d2c0d7209 */ /* 0x000fc80007810000 */
[----:B------:R-:W-:Y:S02]  /*a820*/  FMNMX.FTZ R13, R54, R13, !PT ;  /* 0x0000000d360d7209 */ /* 0x000fe40007810000 */
[----:B--2---:R-:W-:-:S04]  /*a830*/  FMNMX.FTZ R10, R25, R10, !PT ;  /* 0x0000000a190a7209 */ /* 0x004fc80007810000 */
[C---:B------:R-:W-:Y:S01]  /*a840*/  FSETP.NEU.FTZ.AND P1, PT, R10.reuse, -INF , PT ;  /* 0xff8000000a00780b */ /* 0x040fe20003f3d000 */
[----:B------:R-:W-:-:S05]  /*a850*/  FMUL.FTZ R35, R10, R3 ;  /* 0x000000030a237220 */ /* 0x000fca0000410000 */
[----:B------:R-:W-:-:S05]  /*a860*/  FSEL R35, R35, RZ, P1 ;  /* 0x000000ff23237208 */ /* 0x000fca0000800000 */
[-CC-:B------:R-:W-:Y:S01]  /*a870*/  FFMA.FTZ R25, R60, R3.reuse, -R35.reuse ;  /* 0x000000033c197223 */ /* 0x180fe20000010823 */
[----:B------:R-:W-:Y:S01]  /*a880*/  FSEL R60, R55, -INF , P2 ;  /* 0xff800000373c7808 */ /* 0x000fe20001000000 */
[-CC-:B-----5:R-:W-:Y:S01]  /*a890*/  FFMA.FTZ R154, R20, R3.reuse, -R35.reuse ;  /* 0x00000003149a7223 */ /* 0x1a0fe20000010823 */
[-CC-:B------:R-:W-:Y:S01]  /*a8a0*/  FFMA.FTZ R152, R11, R3.reuse, -R35.reuse ;  /* 0x000000030b987223 */ /* 0x180fe20000010823 */
[--C-:B------:R-:W-:Y:S01]  /*a8b0*/  FFMA.FTZ R158, R36, R3, -R35.reuse ;  /* 0x00000003249e7223 */ /* 0x100fe20000010823 */
[----:B------:R-:W-:Y:S01]  /*a8c0*/  FMNMX.FTZ R13, R60, R13, !PT ;  /* 0x0000000d3c0d7209 */ /* 0x000fe20007810000 */
[-CC-:B------:R-:W-:Y:S01]  /*a8d0*/  FFMA.FTZ R160, R40, R3.reuse, -R35.reuse ;  /* 0x0000000328a07223 */ /* 0x180fe20000010823 */
[-CC-:B------:R-:W-:Y:S01]  /*a8e0*/  FFMA.FTZ R29, R58, R3.reuse, -R35.reuse ;  /* 0x000000033a1d7223 */ /* 0x180fe20000010823 */
[-CC-:B------:R-:W-:Y:S01]  /*a8f0*/  FFMA.FTZ R156, R62, R3.reuse, -R35.reuse ;  /* 0x000000033e9c7223 */ /* 0x180fe20000010823 */
[-CC-:B------:R-:W-:Y:S01]  /*a900*/  FFMA.FTZ R31, R64, R3.reuse, -R35.reuse ;  /* 0x00000003401f7223 */ /* 0x180fe20000010823 */
[----:B------:R-:W2:Y:S01]  /*a910*/  SHFL.BFLY PT, R20, R13, 0x2, 0x1f ;  /* 0x0c401f000d147f89 */ /* 0x000ea200000e0000 */
[-CC-:B------:R-:W-:Y:S01]  /*a920*/  FFMA.FTZ R33, R66, R3.reuse, -R35.reuse ;  /* 0x0000000342217223 */ /* 0x180fe20000010823 */
[-CC-:B------:R-:W-:Y:S01]  /*a930*/  FFMA.FTZ R37, R68, R3.reuse, -R35.reuse ;  /* 0x0000000344257223 */ /* 0x180fe20000010823 */
[-CC-:B------:R-:W-:Y:S01]  /*a940*/  FFMA.FTZ R162, R70, R3.reuse, -R35.reuse ;  /* 0x0000000346a27223 */ /* 0x180fe20000010823 */
[-CC-:B------:R-:W-:Y:S01]  /*a950*/  FFMA.FTZ R11, R72, R3.reuse, -R35.reuse ;  /* 0x00000003480b7223 */ /* 0x180fe20000010823 */
[-CC-:B------:R-:W-:Y:S01]  /*a960*/  FFMA.FTZ R36, R76, R3.reuse, -R35.reuse ;  /* 0x000000034c247223 */ /* 0x180fe20000010823 */
[-CC-:B------:R-:W-:Y:S01]  /*a970*/  FFMA.FTZ R40, R78, R3.reuse, -R35.reuse ;  /* 0x000000034e287223 */ /* 0x180fe20000010823 */
[----:B------:R-:W-:Y:S08]  /*a980*/  MUFU.EX2 R152, R152 ;  /* 0x0000009800987308 */ /* 0x000ff00000000800 */
[----:B------:R-:W3:Y:S08]  /*a990*/  MUFU.EX2 R25, R25 ;  /* 0x0000001900197308 */ /* 0x000ef00000000800 */
[----:B------:R-:W4:Y:S01]  /*a9a0*/  MUFU.EX2 R154, R154 ;  /* 0x0000009a009a7308 */ /* 0x000f220000000800 */
[----:B--2---:R-:W-:Y:S01]  /*a9b0*/  FMNMX.FTZ R21, R13, R20, !PT ;  /* 0x000000140d157209 */ /* 0x004fe20007810000 */
[----:B------:R-:W-:-:S04]  /*a9c0*/  FFMA.FTZ R13, R74, R3, -R35 ;  /* 0x000000034a0d7223 */ /* 0x000fc80000010823 */
[----:B------:R-:W2:Y:S02]  /*a9d0*/  SHFL.BFLY PT, R20, R21, 0x1, 0x1f ;  /* 0x0c201f0015147f89 */ /* 0x000ea400000e0000 */
[----:B------:R-:W0:Y:S08]  /*a9e0*/  MUFU.EX2 R29, R29 ;  /* 0x0000001d001d7308 */ /* 0x000e300000000800 */
[----:B------:R-:W1:Y:S08]  /*a9f0*/  MUFU.EX2 R156, R156 ;  /* 0x0000009c009c7308 */ /* 0x000e700000000800 */
[----:B------:R-:W1:Y:S01]  /*aa00*/  MUFU.EX2 R31, R31 ;  /* 0x0000001f001f7308 */ /* 0x000e620000000800 */
[----:B--2---:R-:W-:Y:S01]  /*aa10*/  FMNMX.FTZ R20, R21, R20, !PT ;  /* 0x0000001415147209 */ /* 0x004fe20007810000 */
[----:B------:R-:W-:-:S06]  /*aa20*/  FFMA.FTZ R21, R52, R3, -R35 ;  /* 0x0000000334157223 */ /* 0x000fcc0000010823 */
[----:B------:R-:W2:Y:S01]  /*aa30*/  MUFU.EX2 R158, R158 ;  /* 0x0000009e009e7308 */ /* 0x000ea20000000800 */
[C---:B------:R-:W-:Y:S01]  /*aa40*/  FSETP.NEU.FTZ.AND P1, PT, R20.reuse, -INF , PT ;  /* 0xff8000001400780b */ /* 0x040fe20003f3d000 */
[----:B------:R-:W-:-:S05]  /*aa50*/  FMUL.FTZ R39, R20, R3 ;  /* 0x0000000314277220 */ /* 0x000fca0000410000 */
[----:B------:R-:W-:Y:S01]  /*aa60*/  FSEL R35, R39, RZ, P1 ;  /* 0x000000ff27237208 */ /* 0x000fe20000800000 */
[----:B---3--:R-:W-:Y:S01]  /*aa70*/  FADD.FTZ R39, R152, R25 ;  /* 0x0000001998277221 */ /* 0x008fe20000010000 */
[----:B------:R-:W-:Y:S01]  /*aa80*/  MUFU.EX2 R33, R33 ;  /* 0x0000002100217308 */ /* 0x000fe20000000800 */
[----:B------:R-:W-:Y:S02]  /*aa90*/  F2FP.F16.F32.PACK_AB R152, R25, R152 ;  /* 0x000000981998723e */ /* 0x000fe400000000ff */
        /* <DEDUP_REMOVED lines=9> */
[-C--:B------:R-:W-:Y:S01]  /*ab30*/  FFMA.FTZ R161, R42, R3.reuse, -R35 ;  /* 0x000000032aa17223 */ /* 0x080fe20000010823 */
[----:B----4-:R-:W-:Y:S01]  /*ab40*/  FADD.FTZ R42, R154, R39 ;  /* 0x000000279a2a7221 */ /* 0x010fe20000010000 */
[-CC-:B------:R-:W-:Y:S01]  /*ab50*/  FFMA.FTZ R30, R32, R3.reuse, -R35.reuse ;  /* 0x00000003201e7223 */ /* 0x180fe20000010823 */
[-CC-:B------:R-:W-:Y:S01]  /*ab60*/  FFMA.FTZ R34, R46, R3.reuse, -R35.reuse ;  /* 0x000000032e227223 */ /* 0x180fe20000010823 */
[----:B------:R-:W-:Y:S01]  /*ab70*/  VIADD R39, R14, 0x28c40 ;  /* 0x00028c400e277836 */ /* 0x000fe20000000000 */
[----:B------:R-:W3:Y:S01]  /*ab80*/  MUFU.EX2 R26, R26 ;  /* 0x0000001a001a7308 */ /* 0x000ee20000000800 */
[C---:B0-----:R-:W-:Y:S01]  /*ab90*/  FADD.FTZ R43, R29.reuse, R42 ;  /* 0x0000002a1d2b7221 */ /* 0x041fe20000010000 */
[-CC-:B------:R-:W-:Y:S01]  /*aba0*/  FFMA.FTZ R27, R48, R3.reuse, -R35.reuse ;  /* 0x00000003301b7223 */ /* 0x180fe20000010823 */
[----:B------:R-:W-:Y:S01]  /*abb0*/  F2FP.F16.F32.PACK_AB R154, R29, R154 ;  /* 0x0000009a1d9a723e */ /* 0x000fe200000000ff */
[-C--:B------:R-:W-:Y:S01]  /*abc0*/  FFMA.FTZ R32, R50, R3.reuse, -R35 ;  /* 0x0000000332207223 */ /* 0x080fe20000010823 */
[----:B-1----:R-:W-:Y:S01]  /*abd0*/  FADD.FTZ R42, R156, R43 ;  /* 0x0000002b9c2a7221 */ /* 0x002fe20000010000 */
[----:B------:R-:W-:Y:S01]  /*abe0*/  PRMT R39, R190, 0x654, R39 ;  /* 0x00000654be277816 */ /* 0x000fe20000000027 */
[-CC-:B------:R-:W-:Y:S01]  /*abf0*/  FFMA.FTZ R44, R44, R3.reuse, -R35.reuse ;  /* 0x000000032c2c7223 */ /* 0x180fe20000010823 */
[----:B------:R-:W0:Y:S01]  /*ac00*/  MUFU.EX2 R155, R155 ;  /* 0x0000009b009b7308 */ /* 0x000e220000000800 */
[C---:B------:R-:W-:Y:S01]  /*ac10*/  FADD.FTZ R43, R31.reuse, R42 ;  /* 0x0000002a1f2b7221 */ /* 0x040fe20000010000 */
[----:B------:R1:W-:Y:S01]  /*ac20*/  SYNCS.ARRIVE.TRANS64.RED.A1T0 RZ, [R39+URZ], RZ ;  /* 0x000000ff27ff79a7 */ /* 0x0003e2000810043f */
[-CC-:B------:R-:W-:Y:S01]  /*ac30*/  FFMA.FTZ R54, R54, R3.reuse, -R35.reuse ;  /* 0x0000000336367223 */ /* 0x180fe20000010823 */
[----:B------:R-:W-:Y:S01]  /*ac40*/  FFMA.FTZ R35, R60, R3, -R35 ;  /* 0x000000033c237223 */ /* 0x000fe20000010823 */
[----:B--2---:R-:W-:Y:S01]  /*ac50*/  FADD.FTZ R42, R158, R43 ;  /* 0x0000002b9e2a7221 */ /* 0x004fe20000010000 */
[----:B------:R-:W-:-:S02]  /*ac60*/  F2FP.F16.F32.PACK_AB R156, R31, R156 ;  /* 0x0000009c1f9c723e */ /* 0x000fc400000000ff */
[----:B------:R-:W2:Y:S01]  /*ac70*/  MUFU.EX2 R12, R12 ;  /* 0x0000000c000c7308 */ /* 0x000ea20000000800 */
[----:B---3--:R-:W-:Y:S01]  /*ac80*/  FADD.FTZ R38, R153, R26 ;  /* 0x0000001a99267221 */ /* 0x008fe20000010000 */
[----:B------:R-:W-:Y:S02]  /*ac90*/  F2FP.F16.F32.PACK_AB R153, R26, R153 ;  /* 0x000000991a99723e */ /* 0x000fe400000000ff */
[----:B------:R-:W-:-:S04]  /*aca0*/  F2FP.F16.F32.PACK_AB R158, R33, R158 ;  /* 0x0000009e219e723e */ /* 0x000fc800000000ff */
[----:B------:R-:W3:Y:S01]  /*acb0*/  MUFU.EX2 R157, R157 ;  /* 0x0000009d009d7308 */ /* 0x000ee20000000800 */
[----:B0-----:R-:W-:-:S07]  /*acc0*/  FADD.FTZ R41, R155, R38 ;  /* 0x000000269b297221 */ /* 0x001fce0000010000 */
[----:B------:R-:W0:Y:S01]  /*acd0*/  MUFU.EX2 R24, R24 ;  /* 0x0000001800187308 */ /* 0x000e220000000800 */
[C---:B--2---:R-:W-:Y:S01]  /*ace0*/  FADD.FTZ R38, R12.reuse, R41 ;  /* 0x000000290c267221 */ /* 0x044fe20000010000 */
[----:B------:R-:W-:Y:S01]  /*acf0*/  F2FP.F16.F32.PACK_AB R155, R12, R155 ;  /* 0x0000009b0c9b723e */ /* 0x000fe200000000ff */
[----:B------:R-:W-:Y:S06]  /*ad00*/  BAR.SYNC.DEFER_BLOCKING 0xf, 0x100 ;  /* 0x03c4000000007b1d */ /* 0x000fec0000010000 */
[----:B------:R-:W2:Y:S01]  /*ad10*/  MUFU.EX2 R159, R159 ;  /* 0x0000009f009f7308 */ /* 0x000ea20000000800 */
[----:B---3--:R-:W-:-:S07]  /*ad20*/  FADD.FTZ R41, R157, R38 ;  /* 0x000000269d297221 */ /* 0x008fce0000010000 */
[----:B------:R-:W3:Y:S01]  /*ad30*/  MUFU.EX2 R28, R28 ;  /* 0x0000001c001c7308 */ /* 0x000ee20000000800 */
[C---:B0-----:R-:W-:Y:S01]  /*ad40*/  FADD.FTZ R38, R24.reuse, R41 ;  /* 0x0000002918267221 */ /* 0x041fe20000010000 */
[----:B------:R-:W-:Y:S01]  /*ad50*/  FADD.FTZ R41, R33, R42 ;  /* 0x0000002a21297221 */ /* 0x000fe20000010000 */
[----:B------:R-:W-:-:S05]  /*ad60*/  F2FP.F16.F32.PACK_AB R157, R24, R157 ;  /* 0x0000009d189d723e */ /* 0x000fca00000000ff */
[----:B------:R-:W-:Y:S01]  /*ad70*/  MUFU.EX2 R160, R160 ;  /* 0x000000a000a07308 */ /* 0x000fe20000000800 */
[----:B--2---:R-:W-:Y:S01]  /*ad80*/  FADD.FTZ R29, R159, R38 ;  /* 0x000000269f1d7221 */ /* 0x004fe20000010000 */
[----:B------:R0:W-:Y:S06]  /*ad90*/  STSM.16.M88.4 [R199+0x26800], R152 ;  /* 0x02680098c7007844 */ /* 0x0001ec0000000200 */
[----:B------:R-:W2:Y:S01]  /*ada0*/  MUFU.EX2 R161, R161 ;  /* 0x000000a100a17308 */ /* 0x000ea20000000800 */
[C---:B---3--:R-:W-:Y:S01]  /*adb0*/  FADD.FTZ R42, R28.reuse, R29 ;  /* 0x0000001d1c2a7221 */ /* 0x048fe20000010000 */
[----:B------:R-:W-:-:S05]  /*adc0*/  F2FP.F16.F32.PACK_AB R159, R28, R159 ;  /* 0x0000009f1c9f723e */ /* 0x000fca00000000ff */
[----:B------:R0:W-:Y:S01]  /*add0*/  STSM.16.M88.4 [R202], R156 ;  /* 0x0000009cca007844 */ /* 0x0001e20000000200 */
[----:B------:R-:W-:Y:S08]  /*ade0*/  MUFU.EX2 R37, R37 ;  /* 0x0000002500257308 */ /* 0x000ff00000000800 */
[----:B------:R-:W3:Y:S01]  /*adf0*/  MUFU.EX2 R30, R30 ;  /* 0x0000001e001e7308 */ /* 0x000ee20000000800 */
[----:B--2---:R-:W-:-:S07]  /*ae00*/  FADD.FTZ R29, R161, R42 ;  /* 0x0000002aa11d7221 */ /* 0x004fce0000010000 */
[----:B------:R-:W-:Y:S08]  /*ae10*/  MUFU.EX2 R162, R162 ;  /* 0x000000a200a27308 */ /* 0x000ff00000000800 */
[----:B------:R-:W2:Y:S01]  /*ae20*/  MUFU.EX2 R34, R34 ;  /* 0x0000002200227308 */ /* 0x000ea20000000800 */
[C---:B---3--:R-:W-:Y:S01]  /*ae30*/  FADD.FTZ R29, R30.reuse, R29 ;  /* 0x0000001d1e1d7221 */ /* 0x048fe20000010000 */
[----:B------:R-:W-:-:S06]  /*ae40*/  F2FP.F16.F32.PACK_AB R161, R30, R161 ;  /* 0x000000a11ea1723e */ /* 0x000fcc00000000ff */
[----:B------:R-:W3:Y:S08]  /*ae50*/  MUFU.EX2 R27, R27 ;  /* 0x0000001b001b7308 */ /* 0x000ef00000000800 */
[----:B------:R-:W-:Y:S01]  /*ae60*/  MUFU.EX2 R11, R11 ;  /* 0x0000000b000b7308 */ /* 0x000fe20000000800 */
[----:B--2---:R-:W-:-:S07]  /*ae70*/  FADD.FTZ R24, R34, R29 ;  /* 0x0000001d22187221 */ /* 0x004fce0000010000 */
[----:B------:R-:W-:Y:S01]  /*ae80*/  MUFU.EX2 R13, R13 ;  /* 0x0000000d000d7308 */ /* 0x000fe20000000800 */
[C---:B---3--:R-:W-:Y:S01]  /*ae90*/  F2FP.F16.F32.PACK_AB R163, R27.reuse, R34 ;  /* 0x000000221ba3723e */ /* 0x048fe200000000ff */
[----:B------:R-:W-:-:S06]  /*aea0*/  FADD.FTZ R27, R27, R24 ;  /* 0x000000181b1b7221 */ /* 0x000fcc0000010000 */
[----:B------:R-:W2:Y:S08]  /*aeb0*/  MUFU.EX2 R36, R36 ;  /* 0x0000002400247308 */ /* 0x000eb00000000800 */
[----:B------:R-:W-:Y:S08]  /*aec0*/  MUFU.EX2 R32, R32 ;  /* 0x0000002000207308 */ /* 0x000ff00000000800 */
[----:B-1----:R1:W3:Y:S01]  /*aed0*/  MUFU.EX2 R39, R44 ;  /* 0x0000002c00277308 */ /* 0x0022e20000000800 */
[----:B--2---:R-:W-:-:S07]  /*aee0*/  F2FP.F16.F32.PACK_AB R164, R36, R13 ;  /* 0x0000000d24a4723e */ /* 0x004fce00000000ff */
[----:B------:R-:W-:Y:S01]  /*aef0*/  MUFU.EX2 R21, R21 ;  /* 0x0000001500157308 */ /* 0x000fe20000000800 */
[----:B-1----:R-:W-:Y:S01]  /*af00*/  FADD.FTZ R44, R160, R41 ;  /* 0x00000029a02c7221 */ /* 0x002fe20000010000 */
[----:B------:R-:W-:-:S03]  /*af10*/  F2FP.F16.F32.PACK_AB R160, R37, R160 ;  /* 0x000000a025a0723e */ /* 0x000fc600000000ff */
[----:B------:R-:W-:-:S03]  /*af20*/  FADD.FTZ R31, R37, R44 ;  /* 0x0000002c251f7221 */ /* 0x000fc60000010000 */
[----:B------:R-:W1:Y:S01]  /*af30*/  MUFU.EX2 R40, R40 ;  /* 0x0000002800287308 */ /* 0x000e620000000800 */
[----:B------:R-:W-:Y:S01]  /*af40*/  FADD.FTZ R12, R162, R31 ;  /* 0x0000001fa20c7221 */ /* 0x000fe20000010000 */
[----:B---3--:R-:W-:Y:S01]  /*af50*/  F2FP.F16.F32.PACK_AB R165, R39, R32 ;  /* 0x0000002027a5723e */ /* 0x008fe200000000ff */
[----:B------:R-:W-:Y:S01]  /*af60*/  FADD.FTZ R32, R32, R27 ;  /* 0x0000001b20207221 */ /* 0x000fe20000010000 */
[C---:B------:R-:W-:Y:S01]  /*af70*/  F2FP.F16.F32.PACK_AB R162, R11.reuse, R162 ;  /* 0x000000a20ba2723e */ /* 0x040fe200000000ff */
[----:B------:R-:W-:Y:S02]  /*af80*/  FADD.FTZ R12, R11, R12 ;  /* 0x0000000c0b0c7221 */ /* 0x000fe40000010000 */
[----:B------:R-:W-:Y:S01]  /*af90*/  FADD.FTZ R32, R39, R32 ;  /* 0x0000002027207221 */ /* 0x000fe20000010000 */
[----:B------:R-:W-:Y:S01]  /*afa0*/  MUFU.EX2 R25, R54 ;  /* 0x0000003600197308 */ /* 0x000fe20000000800 */
[----:B------:R-:W-:Y:S01]  /*afb0*/  FADD.FTZ R13, R13, R12 ;  /* 0x0000000c0d0d7221 */ /* 0x000fe20000010000 */
[----:B------:R0:W-:Y:S03]  /*afc0*/  STSM.16.M88.4 [R200], R160 ;  /* 0x000000a0c8007844 */ /* 0x0001e60000000200 */
[----:B------:R-:W-:-:S03]  /*afd0*/  FADD.FTZ R36, R36, R13 ;  /* 0x0000000d24247221 */ /* 0x000fc60000010000 */
[----:B------:R-:W2:Y:S01]  /*afe0*/  MUFU.EX2 R38, R35 ;  /* 0x0000002300267308 */ /* 0x000ea20000000800 */
[----:B-1----:R-:W-:Y:S01]  /*aff0*/  F2FP.F16.F32.PACK_AB R166, R40, R21 ;  /* 0x0000001528a6723e */ /* 0x002fe200000000ff */
[----:B------:R-:W-:-:S04]  /*b000*/  FADD.FTZ R11, R21, R36 ;  /* 0x00000024150b7221 */ /* 0x000fc80000010000 */
[----:B------:R-:W-:Y:S01]  /*b010*/  FADD.FTZ R11, R40, R11 ;  /* 0x0000000b280b7221 */ /* 0x000fe20000010000 */
[----:B--2---:R-:W-:Y:S01]  /*b020*/  F2FP.F16.F32.PACK_AB R167, R38, R25 ;  /* 0x0000001926a7723e */ /* 0x004fe200000000ff */
[----:B------:R-:W-:-:S04]  /*b030*/  FADD.FTZ R25, R25, R32 ;  /* 0x0000002019197221 */ /* 0x000fc80000010000 */
[----:B------:R0:W-:Y:S01]  /*b040*/  STSM.16.M88.4 [R201], R164 ;  /* 0x000000a4c9007844 */ /* 0x0001e20000000200 */
[----:B------:R-:W-:Y:S01]  /*b050*/  FADD.FTZ R12, R38, R25 ;  /* 0x00000019260c7221 */ /* 0x000fe20000010000 */
[----:B------:R-:W-:Y:S06]  /*b060*/  @!P0 BRA `(.L_x_3895) ;  /* 0x0000000000048947 */ /* 0x000fec0003800000 */
[----:B------:R-:W-:Y:S01]  /*b070*/  BPT.TRAP 0x1 ;  /* 0x000000040000795c */ /* 0x000fe20000300000 */
.L_x_3895:
[----:B------:R1:W2:Y:S01]  /*b080*/  SYNCS.PHASECHK.TRANS64.TRYWAIT P1, [R14+URZ+0x28c50], R15 ;  /* 0x028c500f0e0075a7 */ /* 0x0002a2000802017f */
[----:B------:R-:W-:Y:S05]  /*b090*/  @!P0 BRA `(.L_x_3896) ;  /* 0x0000000000048947 */ /* 0x000fea0003800000 */
[----:B------:R-:W-:Y:S01]  /*b0a0*/  BPT.TRAP 0x1 ;  /* 0x000000040000795c */ /* 0x000fe20000300000 */
.L_x_3896:
[----:B------:R-:W-:Y:S01]  /*b0b0*/  LOP3.LUT R13, R56, 0x2000000, RZ, 0xfc, !PT ;  /* 0x02000000380d7812 */ /* 0x000fe200078efcff */
[----:B------:R-:W-:Y:S01]  /*b0c0*/  ULDC UR38, c[0x0][0x988] ;  /* 0x0002620000267ab9 */ /* 0x000fe20000000800 */
[----:B------:R-:W-:Y:S01]  /*b0d0*/  BSSY B0, `(.L_x_3897) ;  /* 0x0000006000007945 */ /* 0x000fe20003800000 */
[----:B------:R-:W-:Y:S02]  /*b0e0*/  IMAD.MOV.U32 R29, RZ, RZ, 0x40000040 ;  /* 0x40000040ff1d7424 */ /* 0x000fe400078e00ff */
[----:B------:R-:W-:Y:S01]  /*b0f0*/  IMAD R28, R19, 0x1000, R13 ;  /* 0x00001000131c7824 */ /* 0x000fe200078e020d */
[----:B--2---:R-:W-:Y:S06]  /*b100*/  @P1 BRA `(.L_x_3898) ;  /* 0x0000000000081947 */ /* 0x004fec0003800000 */
[----:B------:R-:W2:Y:S02]  /*b110*/  SYNCS.PHASECHK.TRANS64.TRYWAIT P1, [R14+URZ+0x28c50], R15 ;  /* 0x028c500f0e0075a7 */ /* 0x000ea4000802017f */
[----:B--2---:R-:W-:Y:S05]  /*b120*/  @!P1 BRA `(.L_x_3899) ;  /* 0x000000f800fc9947 */ /* 0x004fea0003800000 */
.L_x_3898:
[----:B------:R-:W-:Y:S05]  /*b130*/  BSYNC B0 ;  /* 0x0000000000007941 */ /* 0x000fea0003800000 */
.L_x_3897:
[C---:B------:R-:W-:Y:S01]  /*b140*/  R2UR UR6, R28.reuse ;  /* 0x000000001c0672ca */ /* 0x040fe200000e0000 */
[C---:B------:R-:W-:Y:S01]  /*b150*/  VIADD R26, R28.reuse, 0x80 ;  /* 0x000000801c1a7836 */ /* 0x040fe20000000000 */
[----:B------:R-:W-:Y:S01]  /*b160*/  R2UR UR7, R29 ;  /* 0x000000001d0772ca */ /* 0x000fe200000e0000 */
[C---:B------:R-:W-:Y:S01]  /*b170*/  VIADD R24, R28.reuse, 0x100 ;  /* 0x000001001c187836 */ /* 0x040fe20000000000 */
[----:B------:R-:W-:Y:S01]  /*b180*/  MOV R29, 0x40000040 ;  /* 0x40000040001d7802 */ /* 0x000fe20000000f00 */
[----:B------:R-:W-:Y:S01]  /*b190*/  VIADD R28, R28, 0x180 ;  /* 0x000001801c1c7836 */ /* 0x000fe20000000000 */
[----:B------:R-:W-:Y:S01]  /*b1a0*/  R2UR UR10, R26 ;  /* 0x000000001a0a72ca */ /* 0x000fe200000e0000 */
[----:B------:R-:W-:Y:S01]  /*b1b0*/  IMAD.MOV.U32 R27, RZ, RZ, 0x40000040 ;  /* 0x40000040ff1b7424 */ /* 0x000fe200078e00ff */
[----:B------:R-:W-:Y:S01]  /*b1c0*/  R2UR UR14, R24 ;  /* 0x00000000180e72ca */ /* 0x000fe200000e0000 */
[----:B------:R-:W-:Y:S01]  /*b1d0*/  IMAD.MOV.U32 R25, RZ, RZ, 0x40000040 ;  /* 0x40000040ff197424 */ /* 0x000fe200078e00ff */
[----:B------:R-:W-:-:S02]  /*b1e0*/  R2UR UR18, R28 ;  /* 0x000000001c1272ca */ /* 0x000fc400000e0000 */
[----:B------:R-:W-:Y:S02]  /*b1f0*/  R2UR UR11, R27 ;  /* 0x000000001b0b72ca */ /* 0x000fe400000e0000 */
[----:B------:R-:W-:Y:S02]  /*b200*/  R2UR UR15, R25 ;  /* 0x00000000190f72ca */ /* 0x000fe400000e0000 */
[----:B------:R-:W-:Y:S02]  /*b210*/  R2UR UR19, R29 ;  /* 0x000000001d1372ca */ /* 0x000fe400000e0000 */
[----:B------:R-:W-:-:S06]  /*b220*/  WARPGROUP.ARRIVE ;  /* 0x00000000000079c5 */ /* 0x000fcc0000000000 */
[----:B------:R-:W-:Y:S03]  /*b230*/  HGMMA.64x256x16.F32 R24, R152, gdesc[UR4].tnspB, RZ, !UPT, gsb0 ;  /* 0x43e0000498187df0 */ /* 0x000fe6000c0008ff */
[----:B------:R-:W-:Y:S02]  /*b240*/  WARPGROUP.DEPBAR.LE gsb0, 0x0 ;  /* 0x00008000000079c5 */ /* 0x000fe40000010000 */
[----:B------:R-:W-:-:S15]  /*b250*/  WARPGROUP.ARRIVE ;  /* 0x00000000000079c5 */ /* 0x000fde0000000000 */
[----:B------:R-:W-:-:S08]  /*b260*/  NOP ;  /* 0x0000000000007918 */ /* 0x000fd00000000000 */
[----:B------:R-:W-:Y:S03]  /*b270*/  HGMMA.64x256x16.F32 R24, R156, gdesc[UR8].tnspB, R24, gsb0 ;  /* 0x43e000089c187df0 */ /* 0x000fe60008000818 */
        /* <DEDUP_REMOVED lines=14> */
[----:B---3--:R-:W3:Y:S02]  /*b360*/  FENCE.VIEW.ASYNC.S ;  /* 0x00000000000073c6 */ /* 0x008ee40000000000 */
[----:B---3--:R-:W-:Y:S01]  /*b370*/  NOP ;  /* 0x0000000000007918 */ /* 0x008fe20000000000 */
[----:B------:R-:W-:Y:S06]  /*b380*/  BAR.ARV 0xe, 0x100 ;  /* 0x0384000000007b1d */ /* 0x000fec0000002000 */
[----:B------:R-:W-:Y:S05]  /*b390*/  @!P0 BRA `(.L_x_3900) ;  /* 0x0000000000048947 */ /* 0x000fea0003800000 */
[----:B------:R-:W-:Y:S01]  /*b3a0*/  BPT.TRAP 0x1 ;  /* 0x000000040000795c */ /* 0x000fe20000300000 */
.L_x_3900:
[----:B------:R-:W-:Y:S01]  /*b3b0*/  VIADD R168, R168, 0xfffffffe ;  /* 0xfffffffea8a87836 */ /* 0x000fe20000000000 */
[----:B------:R-:W-:Y:S01]  /*b3c0*/  BSSY B0, `(.L_x_3901) ;  /* 0x00001af000007945 */ /* 0x000fe20003800000 */
[----:B-12---:R-:W-:-:S03]  /*b3d0*/  VIADD R14, R14, 0x28c60 ;  /* 0x00028c600e0e7836 */ /* 0x006fc60000000000 */
[----:B------:R-:W-:Y:S02]  /*b3e0*/  ISETP.GE.AND P1, PT, R168, R196, PT ;  /* 0x000000c4a800720c */ /* 0x000fe40003f26270 */
[----:B------:R-:W-:-:S04]  /*b3f0*/  PRMT R14, R190, 0x654, R14 ;  /* 0x00000654be0e7816 */ /* 0x000fc8000000000e */
[----:B------:R1:W-:Y:S07]  /*b400*/  SYNCS.ARRIVE.TRANS64.RED.A1T0 RZ, [R14+URZ], RZ ;  /* 0x000000ff0eff79a7 */ /* 0x0003ee000810043f */
[----:B------:R-:W-:Y:S05]  /*b410*/  @!P1 BRA `(.L_x_3902) ;  /* 0x0000001800a49947 */ /* 0x000fea0003800000 */
[----:B------:R-:W-:Y:S02]  /*b420*/  IMAD.MOV.U32 R211, RZ, RZ, R168 ;  /* 0x000000ffffd37224 */ /* 0x000fe400078e00a8 */
[----:B------:R-:W-:Y:S02]  /*b430*/  IMAD.MOV.U32 R15, RZ, RZ, R20 ;  /* 0x000000ffff0f7224 */ /* 0x000fe400078e0014 */
[----:B------:R-:W-:Y:S02]  /*b440*/  IMAD.MOV.U32 R219, RZ, RZ, R10 ;  /* 0x000000ffffdb7224 */ /* 0x000fe400078e000a */
[----:B------:R-:W-:-:S07]  /*b450*/  IMAD.MOV.U32 R218, RZ, RZ, R19 ;  /* 0x000000ffffda7224 */ /* 0x000fce00078e0013 */
.L_x_3915:
[----:B------:R-:W-:Y:S02]  /*b460*/  VIADD R19, R218, 0x1 ;  /* 0x00000001da137836 */ /* 0x000fe40000000000 */
[----:B------:R-:W-:Y:S02]  /*b470*/  IMAD.MOV.U32 R3, RZ, RZ, R211 ;  /* 0x000000ffff037224 */ /* 0x000fe400078e00d3 */
[----:B------:R-:W-:Y:S01]  /*b480*/  VIADD R211, R211, 0xffffffff ;  /* 0xffffffffd3d37836 */ /* 0x000fe20000000000 */
[----:B------:R-:W-:Y:S02]  /*b490*/  ISETP.NE.AND P2, PT, R19, 0x2, PT ;  /* 0x000000021300780c */ /* 0x000fe40003f45270 */
[----:B------:R-:W-:Y:S02]  /*b4a0*/  ISETP.GT.AND P1, PT, R3, R196, PT ;  /* 0x000000c40300720c */ /* 0x000fe40003f24270 */
[----:B------:R-:W-:Y:S02]  /*b4b0*/  SEL R3, RZ, 0x1, P2 ;  /* 0x00000001ff037807 */ /* 0x000fe40001000000 */
[----:B------:R-:W-:-:S02]  /*b4c0*/  SEL R19, R19, RZ, P2 ;  /* 0x000000ff13137207 */ /* 0x000fc40001000000 */
[----:B------:R-:W-:Y:S01]  /*b4d0*/  LOP3.LUT R185, R185, R3, RZ, 0x3c, !PT ;  /* 0x00000003b9b97212 */ /* 0x000fe200078e3cff */
[----:B--2---:R-:W-:Y:S06]  /*b4e0*/  @!P0 BRA `(.L_x_3903) ;  /* 0x0000000000048947 */ /* 0x004fec0003800000 */
[----:B------:R-:W-:Y:S01]  /*b4f0*/  BPT.TRAP 0x1 ;  /* 0x000000040000795c */ /* 0x000fe20000300000 */
.L_x_3903:
[----:B------:R-:W-:Y:S01]  /*b500*/  IMAD R21, R19, 0x8, R2 ;  /* 0x0000000813157824 */ /* 0x000fe200078e0202 */
[----:B-1----:R-:W-:-:S04]  /*b510*/  SHF.L.U32 R14, R185, 0x1f, RZ ;  /* 0x0000001fb90e7819 */ /* 0x002fc800000006ff */
[----:B------:R1:W2:Y:S01]  /*b520*/  SYNCS.PHASECHK.TRANS64.TRYWAIT P2, [R21+URZ+0x28c30], R14 ;  /* 0x028c300e150075a7 */ /* 0x0002a2000804017f */
[----:B------:R-:W-:Y:S05]  /*b530*/  @!P0 BRA `(.L_x_3904) ;  /* 0x0000000000048947 */ /* 0x000fea0003800000 */
[----:B------:R-:W-:Y:S01]  /*b540*/  BPT.TRAP 0x1 ;  /* 0x000000040000795c */ /* 0x000fe20000300000 */
.L_x_3904:
[----:B------:R-:W-:Y:S01]  /*b550*/  VIADD R3, R2, 0x20400 ;  /* 0x0002040002037836 */ /* 0x000fe20000000000 */
[----:B------:R-:W-:Y:S01]  /*b560*/  BSSY B1, `(.L_x_3905) ;  /* 0x0000009000017945 */ /* 0x000fe20003800000 */
[----:B0-----:R-:W-:Y:S02]  /*b570*/  IMAD R156, R19, 0x200, R0 ;  /* 0x00000200139c7824 */ /* 0x001fe400078e0200 */
[----:B------:R-:W-:Y:S01]  /*b580*/  IMAD.MOV.U32 R157, RZ, RZ, 0x40000040 ;  /* 0x40000040ff9d7424 */ /* 0x000fe200078e00ff */
[----:B------:R-:W-:-:S04]  /*b590*/  SHF.R.U32.HI R3, RZ, 0x4, R3 ;  /* 0x00000004ff037819 */ /* 0x000fc80000011603 */
[----:B------:R-:W-:-:S04]  /*b5a0*/  LOP3.LUT R3, R3, 0x3fff, RZ, 0xc0, !PT ;  /* 0x00003fff03037812 */ /* 0x000fc800078ec0ff */
[----:B------:R-:W-:Y:S01]  /*b5b0*/  LOP3.LUT R152, R3, 0x10000, RZ, 0xfc, !PT ;  /* 0x0001000003987812 */ /* 0x000fe200078efcff */
[----:B--2---:R-:W-:Y:S06]  /*b5c0*/  @P2 BRA `(.L_x_3906) ;  /* 0x0000000000082947 */ /* 0x004fec0003800000 */
[----:B------:R-:W0:Y:S02]  /*b5d0*/  SYNCS.PHASECHK.TRANS64.TRYWAIT P2, [R21+URZ+0x28c30], R14 ;  /* 0x028c300e150075a7 */ /* 0x000e24000804017f */
[----:B0-----:R-:W-:Y:S05]  /*b5e0*/  @!P2 BRA `(.L_x_3907) ;  /* 0x000000f400e0a947 */ /* 0x001fea0003800000 */
.L_x_3906:
[----:B------:R-:W-:Y:S05]  /*b5f0*/  BSYNC B1 ;  /* 0x0000000000017941 */ /* 0x000fea0003800000 */
.L_x_3905:
[----:B------:R-:W-:Y:S01]  /*b600*/  IMAD.MOV.U32 R153, RZ, RZ, 0x40000040 ;  /* 0x40000040ff997424 */ /* 0x000fe200078e00ff */
[----:B------:R-:W-:Y:S01]  /*b610*/  R2UR UR4, R152 ;  /* 0x00000000980472ca */ /* 0x000fe200000e0000 */
[C---:B------:R-:W-:Y:S01]  /*b620*/  VIADD R154, R156.reuse, 0x2 ;  /* 0x000000029c9a7836 */ /* 0x040fe20000000000 */
[C---:B------:R-:W-:Y:S01]  /*b630*/  R2UR UR6, R156.reuse ;  /* 0x000000009c0672ca */ /* 0x040fe200000e0000 */
[C---:B------:R-:W-:Y:S01]  /*b640*/  VIADD R152, R156.reuse, 0x4 ;  /* 0x000000049c987836 */ /* 0x040fe20000000000 */
[----:B------:R-:W-:Y:S01]  /*b650*/  R2UR UR7, R157 ;  /* 0x000000009d0772ca */ /* 0x000fe200000e0000 */
        /* <DEDUP_REMOVED lines=9> */
[----:B------:R-:W-:Y:S02]  /*b6f0*/  R2UR UR19, R157 ;  /* 0x000000009d1372ca */ /* 0x000fe400000e0000 */
[----:B------:R-:W-:Y:S01]  /*b700*/  WARPGROUP.ARRIVE ;  /* 0x00000000000079c5 */ /* 0x000fe20000000000 */
[----:B------:R-:W-:Y:S02]  /*b710*/  R2UR UR8, R8 ;  /* 0x00000000080872ca */ /* 0x000fe400000e0000 */
[----:B------:R-:W-:-:S02]  /*b720*/  R2UR UR9, R9 ;  /* 0x00000000090972ca */ /* 0x000fc400000e0000 */
[----:B------:R-:W-:Y:S01]  /*b730*/  R2UR UR12, R6 ;  /* 0x00000000060c72ca */ /* 0x000fe200000e0000 */
[----:B------:R-:W-:Y:S01]  /*b740*/  HGMMA.64x64x16.F32 R152, gdesc[UR4], RZ, !UPT, gsb0 ;  /* 0x00e00000049879f0 */ /* 0x000fe2000c0008ff */
[----:B------:R-:W-:Y:S02]  /*b750*/  R2UR UR13, R7 ;  /* 0x00000000070d72ca */ /* 0x000fe400000e0000 */
[----:B------:R-:W-:Y:S02]  /*b760*/  R2UR UR16, R4 ;  /* 0x00000000041072ca */ /* 0x000fe400000e0000 */
[----:B------:R-:W-:Y:S01]  /*b770*/  R2UR UR17, R5 ;  /* 0x00000000051172ca */ /* 0x000fe200000e0000 */
        /* <DEDUP_REMOVED lines=12> */
.L_x_3908:
[----:B------:R-:W-:Y:S02]  /*b840*/  FMNMX.FTZ R3, R152, R219, !PT ;  /* 0x000000db98037209 */ /* 0x000fe40007810000 */
[----:B------:R-:W-:Y:S02]  /*b850*/  ISETP.NE.AND P2, PT, R197, RZ, PT ;  /* 0x000000ffc500720c */ /* 0x000fe40003f45270 */
[----:B------:R-:W-:-:S04]  /*b860*/  FMNMX.FTZ R3, R153, R3, !PT ;  /* 0x0000000399037209 */ /* 0x000fc80007810000 */
[----:B------:R-:W-:-:S04]  /*b870*/  FMNMX.FTZ R3, R156, R3, !PT ;  /* 0x000000039c037209 */ /* 0x000fc80007810000 */
[----:B------:R-:W-:-:S03]  /*b880*/  FMNMX.FTZ R3, R157, R3, !PT ;  /* 0x000000039d037209 */ /* 0x000fc60007810000 */
[----:B------:R-:W-:Y:S01]  /*b890*/  @!P2 IMAD R218, R218, 0x40, R195 ;  /* 0x00000040dadaa824 */ /* 0x000fe200078e02c3 */
[----:B------:R-:W-:-:S03]  /*b8a0*/  FMNMX.FTZ R3, R160, R3, !PT ;  /* 0x00000003a0037209 */ /* 0x000fc60007810000 */
[----:B------:R-:W-:Y:S01]  /*b8b0*/  @!P2 IMAD R218, R218, 0x4, R2 ;  /* 0x00000004dadaa824 */ /* 0x000fe200078e0202 */
        /* <DEDUP_REMOVED lines=11> */
[----:B------:R-:W2:Y:S02]  /*b970*/  SHFL.BFLY PT, R10, R3, 0x2, 0x1f ;  /* 0x0c401f00030a7f89 */ /* 0x000ea400000e0000 */
[----:B--2---:R-:W-:-:S05]  /*b980*/  FMNMX.FTZ R10, R3, R10, !PT ;  /* 0x0000000a030a7209 */ /* 0x004fca0007810000 */
[----:B------:R-:W2:Y:S02]  /*b990*/  SHFL.BFLY PT, R3, R10, 0x1, 0x1f ;  /* 0x0c201f000a037f89 */ /* 0x000ea400000e0000 */
[----:B--2---:R-:W-:Y:S01]  /*b9a0*/  FMNMX.FTZ R10, R10, R3, !PT ;  /* 0x000000030a0a7209 */ /* 0x004fe20007810000 */
[----:B------:R-:W-:-:S04]  /*b9b0*/  IMAD.U32 R3, RZ, RZ, UR38 ;  /* 0x00000026ff037e24 */ /* 0x000fc8000f8e00ff */
[C---:B------:R-:W-:Y:S01]  /*b9c0*/  FADD.FTZ R219, -R10.reuse, R219 ;  /* 0x000000db0adb7221 */ /* 0x040fe20000010100 */
[----:B------:R-:W-:-:S03]  /*b9d0*/  FMUL.FTZ R20, R10, R3 ;  /* 0x000000030a147220 */ /* 0x000fc60000410000 */
[-C--:B------:R-:W-:Y:S01]  /*b9e0*/  FMUL.FTZ R222, R219, R3.reuse ;  /* 0x00000003dbde7220 */ /* 0x080fe20000410000 */
        /* <DEDUP_REMOVED lines=15> */
[----:B------:R-:W-:Y:S01]  /*bae0*/  FFMA.FTZ R181, R181, R3, -R20 ;  /* 0x00000003b5b57223 */ /* 0x000fe20000010814 */
[----:B------:R-:W-:Y:S01]  /*baf0*/  VIADD R20, R21, 0x28c40 ;  /* 0x00028c4015147836 */ /* 0x000fe20000000000 */
[----:B------:R-:W2:Y:S04]  /*bb00*/  MUFU.EX2 R168, R222 ;  /* 0x000000de00a87308 */ /* 0x000ea80000000800 */
[----:B------:R-:W-:-:S04]  /*bb10*/  PRMT R20, R190, 0x654, R20 ;  /* 0x00000654be147816 */ /* 0x000fc80000000014 */
[----:B------:R3:W-:Y:S01]  /*bb20*/  SYNCS.ARRIVE.TRANS64.RED.A1T0 RZ, [R20+URZ], RZ ;  /* 0x000000ff14ff79a7 */ /* 0x0007e2000810043f */
[----:B------:R-:W4:Y:S01]  /*bb30*/  MUFU.EX2 R152, R152 ;  /* 0x0000009800987308 */ /* 0x000f220000000800 */
[----:B---3--:R-:W-:-:S07]  /*bb40*/  FMNMX.FTZ R20, R154, R15, !PT ;  /* 0x0000000f9a147209 */ /* 0x008fce0007810000 */
[----:B------:R-:W3:Y:S01]  /*bb50*/  MUFU.EX2 R153, R153 ;  /* 0x0000009900997308 */ /* 0x000ee20000000800 */
[----:B--2---:R-:W-:Y:S01]  /*bb60*/  @!P2 STS [R218+0x28800], R168 ;  /* 0x028800a8da00a388 */ /* 0x004fe20000000800 */
[----:B------:R-:W-:Y:S01]  /*bb70*/  FMUL.FTZ R24, R24, R168 ;  /* 0x000000a818187220 */ /* 0x000fe20000410000 */
[----:B------:R-:W-:Y:S01]  /*bb80*/  FMNMX.FTZ R20, R155, R20, !PT ;  /* 0x000000149b147209 */ /* 0x000fe20007810000 */
[-C--:B------:R-:W-:Y:S01]  /*bb90*/  FMUL.FTZ R25, R25, R168.reuse ;  /* 0x000000a819197220 */ /* 0x080fe20000410000 */
[-C--:B------:R-:W-:Y:S01]  /*bba0*/  FMUL.FTZ R28, R28, R168.reuse ;  /* 0x000000a81c1c7220 */ /* 0x080fe20000410000 */
[----:B------:R-:W-:Y:S01]  /*bbb0*/  FMUL.FTZ R29, R29, R168 ;  /* 0x000000a81d1d7220 */ /* 0x000fe20000410000 */
[----:B------:R-:W-:Y:S01]  /*bbc0*/  FMNMX.FTZ R20, R158, R20, !PT ;  /* 0x000000149e147209 */ /* 0x000fe20007810000 */
[----:B------:R-:W2:Y:S01]  /*bbd0*/  MUFU.EX2 R156, R156 ;  /* 0x0000009c009c7308 */ /* 0x000ea20000000800 */
[----:B----4-:R-:W-:Y:S01]  /*bbe0*/  FFMA.FTZ R11, R168, R11, R152 ;  /* 0x0000000ba80b7223 */ /* 0x010fe20000010098 */
[----:B------:R-:W-:Y:S01]  /*bbf0*/  FMUL.FTZ R32, R32, R168 ;  /* 0x000000a820207220 */ /* 0x000fe20000410000 */
[----:B------:R-:W-:Y:S01]  /*bc00*/  FMNMX.FTZ R20, R159, R20, !PT ;  /* 0x000000149f147209 */ /* 0x000fe20007810000 */
[-C--:B------:R-:W-:Y:S01]  /*bc10*/  FMUL.FTZ R33, R33, R168.reuse ;  /* 0x000000a821217220 */ /* 0x080fe20000410000 */
[-C--:B------:R-:W-:Y:S01]  /*bc20*/  FMUL.FTZ R36, R36, R168.reuse ;  /* 0x000000a824247220 */ /* 0x080fe20000410000 */
[----:B------:R-:W-:Y:S01]  /*bc30*/  FMUL.FTZ R37, R37, R168 ;  /* 0x000000a825257220 */ /* 0x000fe20000410000 */
[----:B------:R-:W-:Y:S01]  /*bc40*/  FMNMX.FTZ R20, R162, R20, !PT ;  /* 0x00000014a2147209 */ /* 0x000fe20007810000 */
[----:B------:R-:W4:Y:S01]  /*bc50*/  MUFU.EX2 R157, R157 ;  /* 0x0000009d009d7308 */ /* 0x000f220000000800 */
[C---:B---3--:R-:W-:Y:S01]  /*bc60*/  FADD.FTZ R11, R153.reuse, R11 ;  /* 0x0000000b990b7221 */ /* 0x048fe20000010000 */
[----:B------:R-:W-:Y:S01]  /*bc70*/  F2FP.F16.F32.PACK_AB R152, R153, R152 ;  /* 0x000000989998723e */ /* 0x000fe200000000ff */
[----:B------:R-:W-:Y:S01]  /*bc80*/  FMUL.FTZ R40, R40, R168 ;  /* 0x000000a828287220 */ /* 0x000fe20000410000 */
[----:B------:R-:W-:Y:S01]  /*bc90*/  FMNMX.FTZ R20, R163, R20, !PT ;  /* 0x00000014a3147209 */ /* 0x000fe20007810000 */
[-C--:B------:R-:W-:Y:S01]  /*bca0*/  FMUL.FTZ R41, R41, R168.reuse ;  /* 0x000000a829297220 */ /* 0x080fe20000410000 */
[-C--:B------:R-:W-:Y:S01]  /*bcb0*/  FMUL.FTZ R44, R44, R168.reuse ;  /* 0x000000a82c2c7220 */ /* 0x080fe20000410000 */
[----:B------:R-:W-:Y:S01]  /*bcc0*/  FMUL.FTZ R45, R45, R168 ;  /* 0x000000a82d2d7220 */ /* 0x000fe20000410000 */
[----:B------:R-:W-:Y:S01]  /*bcd0*/  FMNMX.FTZ R20, R166, R20, !PT ;  /* 0x00000014a6147209 */ /* 0x000fe20007810000 */
[----:B------:R-:W-:Y:S01]  /*bce0*/  MUFU.EX2 R161, R161 ;  /* 0x000000a100a17308 */ /* 0x000fe20000000800 */
[----:B--2---:R-:W-:Y:S01]  /*bcf0*/  FADD.FTZ R11, R156, R11 ;  /* 0x0000000b9c0b7221 */ /* 0x004fe20000010000 */
[----:B------:R-:W-:Y:S01]  /*bd00*/  FMUL.FTZ R48, R48, R168 ;  /* 0x000000a830307220 */ /* 0x000fe20000410000 */
[----:B------:R-:W-:Y:S01]  /*bd10*/  FMNMX.FTZ R20, R167, R20, !PT ;  /* 0x00000014a7147209 */ /* 0x000fe20007810000 */
[-C--:B------:R-:W-:Y:S01]  /*bd20*/  FMUL.FTZ R49, R49, R168.reuse ;  /* 0x000000a831317220 */ /* 0x080fe20000410000 */
[-C--:B------:R-:W-:Y:S01]  /*bd30*/  FMUL.FTZ R52, R52, R168.reuse ;  /* 0x000000a834347220 */ /* 0x080fe20000410000 */
[----:B------:R-:W-:Y:S01]  /*bd40*/  FMUL.FTZ R53, R53, R168 ;  /* 0x000000a835357220 */ /* 0x000fe20000410000 */
[----:B------:R-:W-:Y:S01]  /*bd50*/  FMNMX.FTZ R20, R170, R20, !PT ;  /* 0x00000014aa147209 */ /* 0x000fe20007810000 */
[----:B------:R-:W-:Y:S01]  /*bd60*/  MUFU.EX2 R164, R164 ;  /* 0x000000a400a47308 */ /* 0x000fe20000000800 */
[----:B----4-:R-:W-:Y:S01]  /*bd70*/  FADD.FTZ R11, R157, R11 ;  /* 0x0000000b9d0b7221 */ /* 0x010fe20000010000 */
[----:B------:R-:W-:Y:S01]  /*bd80*/  FMUL.FTZ R56, R56, R168 ;  /* 0x000000a838387220 */ /* 0x000fe20000410000 */
[----:B------:R-:W-:Y:S01]  /*bd90*/  FMNMX.FTZ R20, R171, R20, !PT ;  /* 0x00000014ab147209 */ /* 0x000fe20007810000 */
[-C--:B------:R-:W-:Y:S01]  /*bda0*/  FMUL.FTZ R57, R57, R168.reuse ;  /* 0x000000a839397220 */ /* 0x080fe20000410000 */
[-C--:B------:R-:W-:Y:S01]  /*bdb0*/  FMUL.FTZ R60, R60, R168.reuse ;  /* 0x000000a83c3c7220 */ /* 0x080fe20000410000 */
[----:B------:R-:W-:Y:S01]  /*bdc0*/  FMUL.FTZ R61, R61, R168 ;  /* 0x000000a83d3d7220 */ /* 0x000fe20000410000 */
[----:B------:R-:W-:Y:S01]  /*bdd0*/  FMNMX.FTZ R20, R174, R20, !PT ;  /* 0x00000014ae147209 */ /* 0x000fe20007810000 */
[----:B------:R-:W-:Y:S01]  /*bde0*/  MUFU.EX2 R165, R165 ;  /* 0x000000a500a57308 */ /* 0x000fe20000000800 */
[-C--:B------:R-:W-:Y:S01]  /*bdf0*/  FMUL.FTZ R64, R64, R168.reuse ;  /* 0x000000a840407220 */ /* 0x080fe20000410000 */
        /* <DEDUP_REMOVED lines=20> */
[-C--:B------:R-:W-:Y:S01]  /*bf40*/  FMUL.FTZ R92, R92, R168.reuse ;  /* 0x000000a85c5c7220 */ /* 0x080fe20000410000 */
[-C--:B------:R-:W-:Y:S01]  /*bf50*/  FMUL.FTZ R93, R93, R168.reuse ;  /* 0x000000a85d5d7220 */ /* 0x080fe20000410000 */
[----:B------:R-:W2:Y:S01]  /*bf60*/  SHFL.BFLY PT, R153, R20, 0x2, 0x1f ;  /* 0x0c401f0014997f89 */ /* 0x000ea200000e0000 */
        /* <DEDUP_REMOVED lines=23> */
[----:B--2---:R-:W-:Y:S01]  /*c0e0*/  FMNMX.FTZ R20, R20, R153, !PT ;  /* 0x0000009914147209 */ /* 0x004fe20007810000 */
[----:B------:R-:W-:Y:S01]  /*c0f0*/  MUFU.EX2 R180, R180 ;  /* 0x000000b400b47308 */ /* 0x000fe20000000800 */
[-C--:B------:R-:W-:Y:S01]  /*c100*/  FMUL.FTZ R136, R136, R168.reuse ;  /* 0x000000a888887220 */ /* 0x080fe20000410000 */
[-C--:B------:R-:W-:Y:S01]  /*c110*/  FMUL.FTZ R137, R137, R168.reuse ;  /* 0x000000a889897220 */ /* 0x080fe20000410000 */
[-C--:B------:R-:W-:Y:S01]  /*c120*/  FMUL.FTZ R140, R140, R168.reuse ;  /* 0x000000a88c8c7220 */ /* 0x080fe20000410000 */
[----:B------:R-:W2:Y:S01]  /*c130*/  SHFL.BFLY PT, R222, R20, 0x1, 0x1f ;  /* 0x0c201f0014de7f89 */ /* 0x000ea200000e0000 */
[-C--:B------:R-:W-:Y:S01]  /*c140*/  FMUL.FTZ R141, R141, R168.reuse ;  /* 0x000000a88d8d7220 */ /* 0x080fe20000410000 */
[-C--:B------:R-:W-:Y:S01]  /*c150*/  FMUL.FTZ R144, R144, R168.reuse ;  /* 0x000000a890907220 */ /* 0x080fe20000410000 */
[-C--:B------:R-:W-:Y:S01]  /*c160*/  FMUL.FTZ R145, R145, R168.reuse ;  /* 0x000000a891917220 */ /* 0x080fe20000410000 */
[----:B------:R-:W3:Y:S01]  /*c170*/  MUFU.EX2 R153, R160 ;  /* 0x000000a000997308 */ /* 0x000ee20000000800 */
[-C--:B------:R-:W-:Y:S01]  /*c180*/  FMUL.FTZ R148, R148, R168.reuse ;  /* 0x000000a894947220 */ /* 0x080fe20000410000 */
[----:B------:R-:W-:-:S06]  /*c190*/  FMUL.FTZ R149, R149, R168 ;  /* 0x000000a895957220 */ /* 0x000fcc0000410000 */
[----:B------:R-:W4:Y:S01]  /*c1a0*/  MUFU.EX2 R160, R219 ;  /* 0x000000db00a07308 */ /* 0x000f220000000800 */
[----:B---3--:R-:W-:Y:S01]  /*c1b0*/  FADD.FTZ R11, R153, R11 ;  /* 0x0000000b990b7221 */ /* 0x008fe20000010000 */
[----:B--2---:R-:W-:-:S03]  /*c1c0*/  FMNMX.FTZ R20, R20, R222, !PT ;  /* 0x000000de14147209 */ /* 0x004fc60007810000 */
[----:B------:R-:W-:Y:S02]  /*c1d0*/  FADD.FTZ R11, R161, R11 ;  /* 0x0000000ba10b7221 */ /* 0x000fe40000010000 */
[----:B------:R-:W-:Y:S02]  /*c1e0*/  FADD.FTZ R15, -R20, R15 ;  /* 0x0000000f140f7221 */ /* 0x000fe40000010100 */
[----:B------:R-:W-:Y:S02]  /*c1f0*/  FADD.FTZ R11, R164, R11 ;  /* 0x0000000ba40b7221 */ /* 0x000fe40000010000 */
[----:B------:R-:W-:Y:S02]  /*c200*/  FMUL.FTZ R15, R15, R3 ;  /* 0x000000030f0f7220 */ /* 0x000fe40000410000 */
[----:B------:R-:W-:-:S04]  /*c210*/  FADD.FTZ R11, R165, R11 ;  /* 0x0000000ba50b7221 */ /* 0x000fc80000010000 */
[----:B----4-:R-:W-:Y:S01]  /*c220*/  FADD.FTZ R11, R160, R11 ;  /* 0x0000000ba00b7221 */ /* 0x010fe20000010000 */
[----:B------:R-:W2:Y:S01]  /*c230*/  MUFU.EX2 R15, R15 ;  /* 0x0000000f000f7308 */ /* 0x000ea20000000800 */
[C---:B------:R-:W-:Y:S02]  /*c240*/  F2FP.F16.F32.PACK_AB R160, R169.reuse, R160 ;  /* 0x000000a0a9a0723e */ /* 0x040fe400000000ff */
[----:B------:R-:W-:-:S04]  /*c250*/  FADD.FTZ R11, R169, R11 ;  /* 0x0000000ba90b7221 */ /* 0x000fc80000010000 */
[----:B------:R-:W-:-:S04]  /*c260*/  FADD.FTZ R11, R172, R11 ;  /* 0x0000000bac0b7221 */ /* 0x000fc80000010000 */
[----:B------:R-:W-:-:S04]  /*c270*/  FADD.FTZ R11, R173, R11 ;  /* 0x0000000bad0b7221 */ /* 0x000fc80000010000 */
[----:B------:R-:W-:Y:S01]  /*c280*/  FADD.FTZ R11, R176, R11 ;  /* 0x0000000bb00b7221 */ /* 0x000fe20000010000 */
[----:B--2---:R2:W-:Y:S01]  /*c290*/  @!P2 STS [R218+0x28820], R15 ;  /* 0x0288200fda00a388 */ /* 0x0045e20000000800 */
[-C--:B------:R-:W-:Y:S02]  /*c2a0*/  FMUL.FTZ R26, R26, R15.reuse ;  /* 0x0000000f1a1a7220 */ /* 0x080fe40000410000 */
[----:B------:R-:W-:Y:S01]  /*c2b0*/  FADD.FTZ R11, R177, R11 ;  /* 0x0000000bb10b7221 */ /* 0x000fe20000010000 */
[-C--:B------:R-:W-:Y:S01]  /*c2c0*/  FMUL.FTZ R27, R27, R15.reuse ;  /* 0x0000000f1b1b7220 */ /* 0x080fe20000410000 */
[-C--:B------:R-:W-:Y:S01]  /*c2d0*/  FMUL.FTZ R30, R30, R15.reuse ;  /* 0x0000000f1e1e7220 */ /* 0x080fe20000410000 */
[-C--:B------:R-:W-:Y:S01]  /*c2e0*/  FMUL.FTZ R31, R31, R15.reuse ;  /* 0x0000000f1f1f7220 */ /* 0x080fe20000410000 */
[----:B------:R-:W-:Y:S01]  /*c2f0*/  FADD.FTZ R11, R180, R11 ;  /* 0x0000000bb40b7221 */ /* 0x000fe20000010000 */
[-C--:B------:R-:W-:Y:S01]  /*c300*/  FMUL.FTZ R34, R34, R15.reuse ;  /* 0x0000000f22227220 */ /* 0x080fe20000410000 */
[-C--:B------:R-:W-:Y:S01]  /*c310*/  FMUL.FTZ R35, R35, R15.reuse ;  /* 0x0000000f23237220 */ /* 0x080fe20000410000 */
[----:B------:R-:W-:Y:S01]  /*c320*/  FMUL.FTZ R38, R38, R15 ;  /* 0x0000000f26267220 */ /* 0x000fe20000410000 */
[----:B--2---:R-:W-:Y:S01]  /*c330*/  FMUL.FTZ R218, R20, R3 ;  /* 0x0000000314da7220 */ /* 0x004fe20000410000 */
[-C--:B------:R-:W-:Y:S01]  /*c340*/  FMUL.FTZ R39, R39, R15.reuse ;  /* 0x0000000f27277220 */ /* 0x080fe20000410000 */
[-C--:B------:R-:W-:Y:S01]  /*c350*/  FMUL.FTZ R42, R42, R15.reuse ;  /* 0x0000000f2a2a7220 */ /* 0x080fe20000410000 */
[----:B------:R-:W-:Y:S01]  /*c360*/  FMUL.FTZ R43, R43, R15 ;  /* 0x0000000f2b2b7220 */ /* 0x000fe20000410000 */
[-CC-:B------:R-:W-:Y:S01]  /*c370*/  FFMA.FTZ R154, R154, R3.reuse, -R218.reuse ;  /* 0x000000039a9a7223 */ /* 0x180fe200000108da */
[-CC-:B------:R-:W-:Y:S01]  /*c380*/  FFMA.FTZ R155, R155, R3.reuse, -R218.reuse ;  /* 0x000000039b9b7223 */ /* 0x180fe200000108da */
[-CC-:B------:R-:W-:Y:S01]  /*c390*/  FFMA.FTZ R219, R166, R3.reuse, -R218.reuse ;  /* 0x00000003a6db7223 */ /* 0x180fe200000108da */
[-CC-:B------:R-:W-:Y:S01]  /*c3a0*/  FFMA.FTZ R158, R158, R3.reuse, -R218.reuse ;  /* 0x000000039e9e7223 */ /* 0x180fe200000108da */
[----:B------:R-:W2:Y:S01]  /*c3b0*/  MUFU.EX2 R166, R181 ;  /* 0x000000b500a67308 */ /* 0x000ea20000000800 */
[-CC-:B------:R-:W-:Y:S01]  /*c3c0*/  FFMA.FTZ R159, R159, R3.reuse, -R218.reuse ;  /* 0x000000039f9f7223 */ /* 0x180fe200000108da */
[-CC-:B------:R-:W-:Y:S01]  /*c3d0*/  FFMA.FTZ R162, R162, R3.reuse, -R218.reuse ;  /* 0x00000003a2a27223 */ /* 0x180fe200000108da */
[-CC-:B------:R-:W-:Y:S01]  /*c3e0*/  FFMA.FTZ R163, R163, R3.reuse, -R218.reuse ;  /* 0x00000003a3a37223 */ /* 0x180fe200000108da */
[-CC-:B------:R-:W-:Y:S01]  /*c3f0*/  FFMA.FTZ R167, R167, R3.reuse, -R218.reuse ;  /* 0x00000003a7a77223 */ /* 0x180fe200000108da */
[-CC-:B------:R-:W-:Y:S01]  /*c400*/  FFMA.FTZ R170, R170, R3.reuse, -R218.reuse ;  /* 0x00000003aaaa7223 */ /* 0x180fe200000108da */
[-CC-:B------:R-:W-:Y:S01]  /*c410*/  FFMA.FTZ R171, R171, R3.reuse, -R218.reuse ;  /* 0x00000003abab7223 */ /* 0x180fe200000108da */
[-CC-:B------:R-:W-:Y:S01]  /*c420*/  FFMA.FTZ R174, R174, R3.reuse, -R218.reuse ;  /* 0x00000003aeae7223 */ /* 0x180fe200000108da */
[----:B------:R3:W4:Y:S01]  /*c430*/  MUFU.EX2 R181, R154 ;  /* 0x0000009a00b57308 */ /* 0x0007220000000800 */
[-CC-:B------:R-:W-:Y:S01]  /*c440*/  FFMA.FTZ R175, R175, R3.reuse, -R218.reuse ;  /* 0x00000003afaf7223 */ /* 0x180fe200000108da */
[-CC-:B------:R-:W-:Y:S01]  /*c450*/  FFMA.FTZ R178, R178, R3.reuse, -R218.reuse ;  /* 0x00000003b2b27223 */ /* 0x180fe200000108da */
[-CC-:B------:R-:W-:Y:S01]  /*c460*/  FFMA.FTZ R179, R179, R3.reuse, -R218.reuse ;  /* 0x00000003b3b37223 */ /* 0x180fe200000108da */
[-CC-:B------:R-:W-:Y:S01]  /*c470*/  FFMA.FTZ R183, R183, R3.reuse, -R218.reuse ;  /* 0x00000003b7b77223 */ /* 0x180fe200000108da */
[----:B------:R-:W-:Y:S01]  /*c480*/  FFMA.FTZ R182, R182, R3, -R218 ;  /* 0x00000003b6b67223 */ /* 0x000fe200000108da */
[-C--:B------:R-:W-:Y:S01]  /*c490*/  FMUL.FTZ R46, R46, R15.reuse ;  /* 0x0000000f2e2e7220 */ /* 0x080fe20000410000 */
[----:B------:R-:W-:Y:S01]  /*c4a0*/  FMUL.FTZ R47, R47, R15 ;  /* 0x0000000f2f2f7220 */ /* 0x000fe20000410000 */
[----:B------:R-:W5:Y:S01]  /*c4b0*/  MUFU.EX2 R155, R155 ;  /* 0x0000009b009b7308 */ /* 0x000f620000000800 */
[----:B---3--:R-:W-:Y:S01]  /*c4c0*/  F2FP.F16.F32.PACK_AB R154, R157, R156 ;  /* 0x0000009c9d9a723e */ /* 0x008fe200000000ff */
[----:B--2---:R-:W-:Y:S01]  /*c4d0*/  FADD.FTZ R11, R166, R11 ;  /* 0x0000000ba60b7221 */ /* 0x004fe20000010000 */
[----:B------:R-:W-:Y:S01]  /*c4e0*/  F2FP.F16.F32.PACK_AB R156, R161, R153 ;  /* 0x00000099a19c723e */ /* 0x000fe200000000ff */
[-C--:B------:R-:W-:Y:S01]  /*c4f0*/  FMUL.FTZ R50, R50, R15.reuse ;  /* 0x0000000f32327220 */ /* 0x080fe20000410000 */
[----:B------:R-:W-:Y:S01]  /*c500*/  F2FP.F16.F32.PACK_AB R166, R166, R180 ;  /* 0x000000b4a6a6723e */ /* 0x000fe200000000ff */
[-C--:B------:R-:W-:Y:S01]  /*c510*/  FMUL.FTZ R51, R51, R15.reuse ;  /* 0x0000000f33337220 */ /* 0x080fe20000410000 */
[-C--:B------:R-:W-:Y:S01]  /*c520*/  FMUL.FTZ R54, R54, R15.reuse ;  /* 0x0000000f36367220 */ /* 0x080fe20000410000 */
[----:B------:R-:W2:Y:S01]  /*c530*/  MUFU.EX2 R158, R158 ;  /* 0x0000009e009e7308 */ /* 0x000ea20000000800 */
[----:B----4-:R-:W-:Y:S01]  /*c540*/  FFMA.FTZ R12, R15, R12, R181 ;  /* 0x0000000c0f0c7223 */ /* 0x010fe200000100b5 */
[-C--:B------:R-:W-:Y:S01]  /*c550*/  FMUL.FTZ R55, R55, R15.reuse ;  /* 0x0000000f37377220 */ /* 0x080fe20000410000 */
[-C--:B------:R-:W-:Y:S01]  /*c560*/  FMUL.FTZ R58, R58, R15.reuse ;  /* 0x0000000f3a3a7220 */ /* 0x080fe20000410000 */
[-C--:B------:R-:W-:Y:S01]  /*c570*/  FMUL.FTZ R59, R59, R15.reuse ;  /* 0x0000000f3b3b7220 */ /* 0x080fe20000410000 */
[-C--:B------:R-:W-:Y:S01]  /*c580*/  FMUL.FTZ R62, R62, R15.reuse ;  /* 0x0000000f3e3e7220 */ /* 0x080fe20000410000 */
[-C--:B------:R-:W-:Y:S01]  /*c590*/  FMUL.FTZ R63, R63, R15.reuse ;  /* 0x0000000f3f3f7220 */ /* 0x080fe20000410000 */
[----:B------:R-:W-:Y:S01]  /*c5a0*/  FMUL.FTZ R66, R66, R15 ;  /* 0x0000000f42427220 */ /* 0x000fe20000410000 */
[----:B------:R-:W3:Y:S01]  /*c5b0*/  MUFU.EX2 R159, R159 ;  /* 0x0000009f009f7308 */ /* 0x000ee20000000800 */
[C---:B-----5:R-:W-:Y:S01]  /*c5c0*/  FADD.FTZ R12, R155.reuse, R12 ;  /* 0x0000000c9b0c7221 */ /* 0x060fe20000010000 */
[----:B------:R-:W-:Y:S01]  /*c5d0*/  F2FP.F16.F32.PACK_AB R153, R155, R181 ;  /* 0x000000b59b99723e */ /* 0x000fe200000000ff */
[-C--:B------:R-:W-:Y:S01]  /*c5e0*/  FMUL.FTZ R67, R67, R15.reuse ;  /* 0x0000000f43437220 */ /* 0x080fe20000410000 */
[-C--:B------:R-:W-:Y:S01]  /*c5f0*/  FMUL.FTZ R70, R70, R15.reuse ;  /* 0x0000000f46467220 */ /* 0x080fe20000410000 */
[-C--:B------:R-:W-:Y:S01]  /*c600*/  FMUL.FTZ R71, R71, R15.reuse ;  /* 0x0000000f47477220 */ /* 0x080fe20000410000 */
[-C--:B------:R-:W-:Y:S01]  /*c610*/  FMUL.FTZ R74, R74, R15.reuse ;  /* 0x0000000f4a4a7220 */ /* 0x080fe20000410000 */
[-C--:B------:R-:W-:Y:S01]  /*c620*/  FMUL.FTZ R75, R75, R15.reuse ;  /* 0x0000000f4b4b7220 */ /* 0x080fe20000410000 */
[----:B------:R-:W4:Y:S01]  /*c630*/  MUFU.EX2 R162, R162 ;  /* 0x000000a200a27308 */ /* 0x000f220000000800 */
        /* <DEDUP_REMOVED lines=8> */
[C---:B---3--:R-:W-:Y:S01]  /*c6c0*/  FADD.FTZ R12, R159.reuse, R12 ;  /* 0x0000000c9f0c7221 */ /* 0x048fe20000010000 */
[----:B------:R-:W-:Y:S01]  /*c6d0*/  F2FP.F16.F32.PACK_AB R155, R159, R158 ;  /* 0x0000009e9f9b723e */ /* 0x000fe200000000ff */
[----:B------:R-:W-:Y:S01]  /*c6e0*/  BAR.SYNC.DEFER_BLOCKING 0xf, 0x100 ;  /* 0x03c4000000007b1d */ /* 0x000fe20000010000 */
[----:B------:R-:W-:Y:S01]  /*c6f0*/  F2FP.F16.F32.PACK_AB R158, R165, R164 ;  /* 0x000000a4a59e723e */ /* 0x000fe200000000ff */
[-C--:B------:R-:W-:Y:S01]  /*c700*/  FMUL.FTZ R90, R90, R15.reuse ;  /* 0x0000000f5a5a7220 */ /* 0x080fe20000410000 */
[----:B------:R-:W-:Y:S01]  /*c710*/  F2FP.F16.F32.PACK_AB R164, R177, R176 ;  /* 0x000000b0b1a4723e */ /* 0x000fe200000000ff */
[-C--:B------:R-:W-:Y:S01]  /*c720*/  FMUL.FTZ R91, R91, R15.reuse ;  /* 0x0000000f5b5b7220 */ /* 0x080fe20000410000 */
[-C--:B------:R-:W-:Y:S01]  /*c730*/  FMUL.FTZ R94, R94, R15.reuse ;  /* 0x0000000f5e5e7220 */ /* 0x080fe20000410000 */
[----:B------:R-:W3:Y:S01]  /*c740*/  MUFU.EX2 R219, R219 ;  /* 0x000000db00db7308 */ /* 0x000ee20000000800 */
[----:B----4-:R-:W-:Y:S01]  /*c750*/  FADD.FTZ R12, R162, R12 ;  /* 0x0000000ca20c7221 */ /* 0x010fe20000010000 */
[-C--:B------:R-:W-:Y:S01]  /*c760*/  FMUL.FTZ R95, R95, R15.reuse ;  /* 0x0000000f5f5f7220 */ /* 0x080fe20000410000 */
        /* <DEDUP_REMOVED lines=13> */
[----:B------:R-:W2:Y:S01]  /*c840*/  MUFU.EX2 R170, R170 ;  /* 0x000000aa00aa7308 */ /* 0x000ea20000000800 */
[----:B---3--:R-:W-:Y:S01]  /*c850*/  FADD.FTZ R12, R219, R12 ;  /* 0x0000000cdb0c7221 */ /* 0x008fe20000010000 */
[----:B------:R3:W-:Y:S01]  /*c860*/  STSM.16.M88.4 [R199+0x26800], R152 ;  /* 0x02680098c7007844 */ /* 0x0007e20000000200 */
[-C--:B------:R-:W-:Y:S01]  /*c870*/  FMUL.FTZ R115, R115, R15.reuse ;  /* 0x0000000f73737220 */ /* 0x080fe20000410000 */
[-C--:B------:R-:W-:Y:S01]  /*c880*/  FMUL.FTZ R118, R118, R15.reuse ;  /* 0x0000000f76767220 */ /* 0x080fe20000410000 */
[-C--:B------:R-:W-:Y:S01]  /*c890*/  FMUL.FTZ R119, R119, R15.reuse ;  /* 0x0000000f77777220 */ /* 0x080fe20000410000 */
[-C--:B------:R-:W-:Y:S01]  /*c8a0*/  FMUL.FTZ R122, R122, R15.reuse ;  /* 0x0000000f7a7a7220 */ /* 0x080fe20000410000 */
[----:B------:R-:W-:Y:S01]  /*c8b0*/  FMUL.FTZ R123, R123, R15 ;  /* 0x0000000f7b7b7220 */ /* 0x000fe20000410000 */
[----:B------:R-:W5:Y:S01]  /*c8c0*/  MUFU.EX2 R171, R171 ;  /* 0x000000ab00ab7308 */ /* 0x000f620000000800 */
        /* <DEDUP_REMOVED lines=16> */
[C---:B-----5:R-:W-:Y:S01]  /*c9d0*/  FADD.FTZ R12, R171.reuse, R12 ;  /* 0x0000000cab0c7221 */ /* 0x060fe20000010000 */
[----:B------:R-:W-:Y:S01]  /*c9e0*/  F2FP.F16.F32.PACK_AB R161, R171, R170 ;  /* 0x000000aaaba1723e */ /* 0x000fe200000000ff */
[-C--:B------:R-:W-:Y:S01]  /*c9f0*/  FMUL.FTZ R146, R146, R15.reuse ;  /* 0x0000000f92927220 */ /* 0x080fe20000410000 */
[-C--:B------:R-:W-:Y:S01]  /*ca00*/  FMUL.FTZ R147, R147, R15.reuse ;  /* 0x0000000f93937220 */ /* 0x080fe20000410000 */
[-C--:B------:R-:W-:Y:S01]  /*ca10*/  FMUL.FTZ R150, R150, R15.reuse ;  /* 0x0000000f96967220 */ /* 0x080fe20000410000 */
[----:B------:R-:W-:-:S02]  /*ca20*/  FMUL.FTZ R151, R151, R15 ;  /* 0x0000000f97977220 */ /* 0x000fc40000410000 */
[----:B------:R-:W5:Y:S01]  /*ca30*/  MUFU.EX2 R178, R178 ;  /* 0x000000b200b27308 */ /* 0x000f620000000800 */
[----:B----4-:R-:W-:-:S07]  /*ca40*/  FADD.FTZ R12, R174, R12 ;  /* 0x0000000cae0c7221 */ /* 0x010fce0000010000 */
[----:B------:R-:W4:Y:S01]  /*ca50*/  MUFU.EX2 R165, R179 ;  /* 0x000000b300a57308 */ /* 0x000f220000000800 */
[C---:B--2---:R-:W-:Y:S01]  /*ca60*/  FADD.FTZ R12, R175.reuse, R12 ;  /* 0x0000000caf0c7221 */ /* 0x044fe20000010000 */
[----:B------:R-:W-:-:S05]  /*ca70*/  F2FP.F16.F32.PACK_AB R163, R175, R174 ;  /* 0x000000aeafa3723e */ /* 0x000fca00000000ff */
[----:B------:R3:W-:Y:S01]  /*ca80*/  STSM.16.M88.4 [R200], R160 ;  /* 0x000000a0c8007844 */ /* 0x0007e20000000200 */
[----:B------:R-:W2:Y:S01]  /*ca90*/  MUFU.EX2 R167, R182 ;  /* 0x000000b600a77308 */ /* 0x000ea20000000800 */
[----:B-----5:R-:W-:-:S07]  /*caa0*/  FADD.FTZ R12, R178, R12 ;  /* 0x0000000cb20c7221 */ /* 0x020fce0000010000 */
[----:B------:R-:W5:Y:S01]  /*cab0*/  MUFU.EX2 R183, R183 ;  /* 0x000000b700b77308 */ /* 0x000f620000000800 */
[C---:B----4-:R-:W-:Y:S01]  /*cac0*/  FADD.FTZ R12, R165.reuse, R12 ;  /* 0x0000000ca50c7221 */ /* 0x050fe20000010000 */
[----:B------:R-:W-:-:S03]  /*cad0*/  F2FP.F16.F32.PACK_AB R165, R165, R178 ;  /* 0x000000b2a5a5723e */ /* 0x000fc600000000ff */
[----:B--2---:R-:W-:Y:S01]  /*cae0*/  FADD.FTZ R12, R167, R12 ;  /* 0x0000000ca70c7221 */ /* 0x004fe20000010000 */
[----:B-----5:R-:W-:-:S03]  /*caf0*/  F2FP.F16.F32.PACK_AB R167, R183, R167 ;  /* 0x000000a7b7a7723e */ /* 0x020fc600000000ff */
[----:B------:R-:W-:Y:S02]  /*cb00*/  FADD.FTZ R12, R183, R12 ;  /* 0x0000000cb70c7221 */ /* 0x000fe40000010000 */
[----:B------:R3:W-:Y:S01]  /*cb10*/  STSM.16.M88.4 [R201], R164 ;  /* 0x000000a4c9007844 */ /* 0x0007e20000000200 */
[----:B------:R-:W-:Y:S05]  /*cb20*/  @!P0 BRA `(.L_x_3909) ;  /* 0x0000000000048947 */ /* 0x000fea0003800000 */
[----:B------:R-:W-:Y:S01]  /*cb30*/  BPT.TRAP 0x1 ;  /* 0x000000040000795c */ /* 0x000fe20000300000 */
.L_x_3909:
[----:B------:R2:W4:Y:S01]  /*cb40*/  SYNCS.PHASECHK.TRANS64.TRYWAIT P2, [R21+URZ+0x28c50], R14 ;  /* 0x028c500e150075a7 */ /* 0x000522000804017f */
[----:B------:R-:W-:Y:S05]  /*cb50*/  @!P0 BRA `(.L_x_3910) ;  /* 0x0000000000048947 */ /* 0x000fea0003800000 */
[----:B------:R-:W-:Y:S01]  /*cb60*/  BPT.TRAP 0x1 ;  /* 0x000000040000795c */ /* 0x000fe20000300000 */
.L_x_3910:
[----:B------:R-:W-:Y:S04]  /*cb70*/  BSSY B1, `(.L_x_3911) ;  /* 0x0000004000017945 */ /* 0x000fe80003800000 */
[----:B----4-:R-:W-:Y:S05]  /*cb80*/  @P2 BRA `(.L_x_3912) ;  /* 0x0000000000082947 */ /* 0x010fea0003800000 */
[----:B------:R-:W4:Y:S02]  /*cb90*/  SYNCS.PHASECHK.TRANS64.TRYWAIT P2, [R21+URZ+0x28c50], R14 ;  /* 0x028c500e150075a7 */ /* 0x000f24000804017f */
[----:B----4-:R-:W-:Y:S05]  /*cba0*/  @!P2 BRA `(.L_x_3913) ;  /* 0x000000e00084a947 */ /* 0x010fea0003800000 */
.L_x_3912:
[----:B------:R-:W-:Y:S05]  /*cbb0*/  BSYNC B1 ;  /* 0x0000000000017941 */ /* 0x000fea0003800000 */
.L_x_3911:
[----:B012-4-:R-:W-:Y:S01]  /*cbc0*/  IMAD R14, R19, 0x1000, R13 ;  /* 0x00001000130e7824 */ /* 0x017fe200078e020d */
[----:B------:R-:W-:Y:S01]  /*cbd0*/  WARPGROUP.ARRIVE ;  /* 0x00000000000079c5 */ /* 0x000fe20000000000 */
[----:B------:R-:W-:-:S03]  /*cbe0*/  IMAD.MOV.U32 R15, RZ, RZ, 0x40000040 ;  /* 0x40000040ff0f7424 */ /* 0x000fc600078e00ff */
[----:B------:R-:W-:Y:S02]  /*cbf0*/  R2UR UR6, R14 ;  /* 0x000000000e0672ca */ /* 0x000fe400000e0000 */
[----:B------:R-:W-:Y:S01]  /*cc00*/  R2UR UR7, R15 ;  /* 0x000000000f0772ca */ /* 0x000fe200000e0000 */
[----:B------:R-:W-:-:S12]  /*cc10*/  IMAD.MOV.U32 R15, RZ, RZ, 0x40000040 ;  /* 0x40000040ff0f7424 */ /* 0x000fd800078e00ff */
[----:B------:R-:W-:Y:S03]  /*cc20*/  HGMMA.64x256x16.F32 R24, R152, gdesc[UR4].tnspB, R24, gsb0 ;  /* 0x43e0000498187df0 */ /* 0x000fe60008000818 */
[----:B------:R-:W-:Y:S02]  /*cc30*/  WARPGROUP.DEPBAR.LE gsb0, 0x0 ;  /* 0x00008000000079c5 */ /* 0x000fe40000010000 */
[----:B---3--:R-:W-:Y:S01]  /*cc40*/  VIADD R152, R14, 0x80 ;  /* 0x000000800e987836 */ /* 0x008fe20000000000 */
[----:B------:R-:W-:Y:S01]  /*cc50*/  WARPGROUP.ARRIVE ;  /* 0x00000000000079c5 */ /* 0x000fe20000000000 */
[----:B------:R-:W-:-:S03]  /*cc60*/  IMAD.MOV.U32 R153, RZ, RZ, 0x40000040 ;  /* 0x40000040ff997424 */ /* 0x000fc600078e00ff */
[----:B------:R-:W-:Y:S01]  /*cc70*/  R2UR UR6, R152 ;  /* 0x00000000980672ca */ /* 0x000fe200000e0000 */
[C---:B------:R-:W-:Y:S01]  /*cc80*/  VIADD R152, R14.reuse, 0x100 ;  /* 0x000001000e987836 */ /* 0x040fe20000000000 */
[----:B------:R-:W-:Y:S01]  /*cc90*/  R2UR UR7, R153 ;  /* 0x00000000990772ca */ /* 0x000fe200000e0000 */
[----:B------:R-:W-:Y:S02]  /*cca0*/  IMAD.MOV.U32 R153, RZ, RZ, 0x40000040 ;  /* 0x40000040ff997424 */ /* 0x000fe400078e00ff */
[----:B------:R-:W-:-:S13]  /*ccb0*/  VIADD R14, R14, 0x180 ;  /* 0x000001800e0e7836 */ /* 0x000fda0000000000 */
[----:B------:R-:W-:Y:S01]  /*ccc0*/  HGMMA.64x256x16.F32 R24, R156, gdesc[UR4].tnspB, R24, gsb0 ;  /* 0x43e000049c187df0 */ /* 0x000fe20008000818 */
[----:B------:R-:W-:Y:S02]  /*ccd0*/  R2UR UR6, R152 ;  /* 0x00000000980672ca */ /* 0x000fe400000e0000 */
[----:B------:R-:W-:Y:S01]  /*cce0*/  R2UR UR7, R153 ;  /* 0x00000000990772ca */ /* 0x000fe200000e0000 */
[----:B------:R-:W-:Y:S02]  /*ccf0*/  WARPGROUP.DEPBAR.LE gsb0, 0x0 ;  /* 0x00008000000079c5 */ /* 0x000fe40000010000 */
[----:B------:R-:W-:-:S15]  /*cd00*/  WARPGROUP.ARRIVE ;  /* 0x00000000000079c5 */ /* 0x000fde0000000000 */
[----:B------:R-:W-:-:S07]  /*cd10*/  NOP ;  /* 0x0000000000007918 */ /* 0x000fce0000000000 */
[----:B------:R-:W-:Y:S01]  /*cd20*/  HGMMA.64x256x16.F32 R24, R160, gdesc[UR4].tnspB, R24, gsb0 ;  /* 0x43e00004a0187df0 */ /* 0x000fe20008000818 */
[----:B------:R-:W-:Y:S02]  /*cd30*/  R2UR UR6, R14 ;  /* 0x000000000e0672ca */ /* 0x000fe400000e0000 */
[----:B------:R-:W-:Y:S01]  /*cd40*/  R2UR UR7, R15 ;  /* 0x000000000f0772ca */ /* 0x000fe200000e0000 */
        /* <DEDUP_REMOVED lines=13> */
[----:B------:R-:W-:Y:S05]  /*ce20*/  @!P0 BRA `(.L_x_3914) ;  /* 0x0000000000048947 */ /* 0x000fea0003800000 */
[----:B------:R-:W-:Y:S01]  /*ce30*/  BPT.TRAP 0x1 ;  /* 0x000000040000795c */ /* 0x000fe20000300000 */
.L_x_3914:
[----:B------:R-:W-:Y:S01]  /*ce40*/  VIADD R21, R21, 0x28c60 ;  /* 0x00028c6015157836 */ /* 0x000fe20000000000 */
[----:B------:R-:W-:Y:S01]  /*ce50*/  MOV R219, R10 ;  /* 0x0000000a00db7202 */ /* 0x000fe20000000f00 */
[----:B------:R-:W-:Y:S02]  /*ce60*/  IMAD.MOV.U32 R15, RZ, RZ, R20 ;  /* 0x000000ffff0f7224 */ /* 0x000fe400078e0014 */
[----:B------:R-:W-:Y:S01]  /*ce70*/  IMAD.MOV.U32 R218, RZ, RZ, R19 ;  /* 0x000000ffffda7224 */ /* 0x000fe200078e0013 */
[----:B------:R-:W-:-:S04]  /*ce80*/  PRMT R21, R190, 0x654, R21 ;  /* 0x00000654be157816 */ /* 0x000fc80000000015 */
[----:B------:R2:W-:Y:S01]  /*ce90*/  SYNCS.ARRIVE.TRANS64.RED.A1T0 RZ, [R21+URZ], RZ ;  /* 0x000000ff15ff79a7 */ /* 0x0005e2000810043f */
[----:B------:R-:W-:Y:S05]  /*cea0*/  @P1 BRA `(.L_x_3915) ;  /* 0xffffffe4006c1947 */ /* 0x000fea000383ffff */
.L_x_3902:
[----:B------:R-:W-:Y:S05]  /*ceb0*/  BSYNC B0 ;  /* 0x0000000000007941 */ /* 0x000fea0003800000 */
.L_x_3901:
[----:B-1----:R-:W3:Y:S01]  /*cec0*/  LDL.LU R14, [R1+0x3c] ;  /* 0x00003c00010e7983 */ /* 0x002ee20000300800 */
[----:B0-----:R-:W-:Y:S02]  /*ced0*/  IMAD.MOV.U32 R156, RZ, RZ, -0x800000 ;  /* 0xff800000ff9c7424 */ /* 0x001fe400078e00ff */
[----:B--2---:R-:W-:Y:S01]  /*cee0*/  IMAD.MOV.U32 R21, RZ, RZ, -0x800000 ;  /* 0xff800000ff157424 */ /* 0x004fe200078e00ff */
[----:B------:R-:W0:Y:S02]  /*cef0*/  SHFL.BFLY PT, R0, R11, 0x2, 0x1f ;  /* 0x0c401f000b007f89 */ /* 0x000e2400000e0000 */
[----:B0-----:R-:W-:-:S05]  /*cf00*/  FADD.FTZ R0, R0, R11 ;  /* 0x0000000b00007221 */ /* 0x001fca0000010000 */
[----:B------:R-:W0:Y:S02]  /*cf10*/  SHFL.BFLY PT, R4, R0, 0x1, 0x1f ;  /* 0x0c201f0000047f89 */ /* 0x000e2400000e0000 */
[----:B0-----:R-:W-:Y:S01]  /*cf20*/  FADD.FTZ R0, R0, R4 ;  /* 0x0000000400007221 */ /* 0x001fe20000010000 */
[----:B------:R-:W-:Y:S01]  /*cf30*/  IMAD.MOV.U32 R4, RZ, RZ, RZ ;  /* 0x000000ffff047224 */ /* 0x000fe200078e00ff */
[----:B------:R-:W-:Y:S08]  /*cf40*/  BAR.ARV 0x8, 0x100 ;  /* 0x0204000000007b1d */ /* 0x000ff00000002000 */
[----:B------:R-:W-:Y:S01]  /*cf50*/  BAR.SYNC.DEFER_BLOCKING 0xf, 0x100 ;  /* 0x03c4000000007b1d */ /* 0x000fe20000010000 */
[----:B------:R-:W-:-:S13]  /*cf60*/  FSETP.NE.FTZ.AND P0, PT, R0, RZ, PT ;  /* 0x000000ff0000720b */ /* 0x000fda0003f15000 */
[----:B------:R-:W0:Y:S01]  /*cf70*/  @P0 MUFU.RCP R4, R0 ;  /* 0x0000000000040308 */ /* 0x000e220000001000 */
[----:B------:R-:W-:-:S07]  /*cf80*/  @P0 FMUL.FTZ R5, R3, 0.69314718246459960938 ;  /* 0x3f31721803050820 */ /* 0x000fce0000410000 */
[----:B------:R-:W1:Y:S01]  /*cf90*/  @P0 MUFU.LG2 R0, R0 ;  /* 0x0000000000000308 */ /* 0x000e620000000c00 */
        /* <DEDUP_REMOVED lines=8> */
[----:B-1----:R-:W-:Y:S01]  /*d020*/  @P0 FMUL.FTZ R0, R0, 0.69314718246459960938 ;  /* 0x3f31721800000820 */ /* 0x002fe20000410000 */
[-C--:B------:R-:W-:Y:S01]  /*d030*/  FMUL.FTZ R40, R40, R4.reuse ;  /* 0x0000000428287220 */ /* 0x080fe20000410000 */
[-C--:B------:R-:W-:Y:S01]  /*d040*/  FMUL.FTZ R41, R41, R4.reuse ;  /* 0x0000000429297220 */ /* 0x080fe20000410000 */
[----:B------:R-:W-:Y:S01]  /*d050*/  FMUL.FTZ R44, R44, R4 ;  /* 0x000000042c2c7220 */ /* 0x000fe20000410000 */
[----:B------:R-:W-:Y:S01]  /*d060*/  @P0 FFMA.FTZ R156, R5, R10, R0 ;  /* 0x0000000a059c0223 */ /* 0x000fe20000010000 */
[-C--:B------:R-:W-:Y:S01]  /*d070*/  FMUL.FTZ R45, R45, R4.reuse ;  /* 0x000000042d2d7220 */ /* 0x080fe20000410000 */
[----:B------:R-:W0:Y:S01]  /*d080*/  SHFL.BFLY PT, R0, R12, 0x2, 0x1f ;  /* 0x0c401f000c007f89 */ /* 0x000e2200000e0000 */
        /* <DEDUP_REMOVED lines=23> */
[----:B0-----:R-:W-:Y:S01]  /*d200*/  FADD.FTZ R0, R0, R12 ;  /* 0x0000000c00007221 */ /* 0x001fe20000010000 */
[-C--:B------:R-:W-:Y:S01]  /*d210*/  FMUL.FTZ R93, R93, R4.reuse ;  /* 0x000000045d5d7220 */ /* 0x080fe20000410000 */
[-C--:B------:R-:W-:Y:S01]  /*d220*/  FMUL.FTZ R96, R96, R4.reuse ;  /* 0x0000000460607220 */ /* 0x080fe20000410000 */
[-C--:B------:R-:W-:Y:S01]  /*d230*/  FMUL.FTZ R97, R97, R4.reuse ;  /* 0x0000000461617220 */ /* 0x080fe20000410000 */
        /* <DEDUP_REMOVED lines=25> */
[----:B0-----:R-:W-:Y:S01]  /*d3d0*/  FADD.FTZ R5, R0, R5 ;  /* 0x0000000500057221 */ /* 0x001fe20000010000 */
[----:B------:R-:W-:-:S02]  /*d3e0*/  IMAD.MOV.U32 R0, RZ, RZ, RZ ;  /* 0x000000ffff007224 */ /* 0x000fc400078e00ff */
[-C--:B------:R-:W-:Y:S01]  /*d3f0*/  FMUL.FTZ R148, R148, R4.reuse ;  /* 0x0000000494947220 */ /* 0x080fe20000410000 */
[----:B------:R-:W-:Y:S01]  /*d400*/  FMUL.FTZ R149, R149, R4 ;  /* 0x0000000495957220 */ /* 0x000fe20000410000 */
        /* <DEDUP_REMOVED lines=17> */
[----:B------:R-:W-:Y:S01]  /*d520*/  ISETP.NE.AND P0, PT, R197, RZ, PT ;  /* 0x000000ffc500720c */ /* 0x000fe20003f05270 */
        /* <DEDUP_REMOVED lines=12> */
[----:B------:R-:W-:-:S02]  /*d5f0*/  @!P0 IMAD R3, R19, 0x40, R195 ;  /* 0x0000004013038824 */ /* 0x000fc400078e02c3 */
[-C--:B------:R-:W-:Y:S01]  /*d600*/  FMUL.FTZ R71, R71, R0.reuse ;  /* 0x0000000047477220 */ /* 0x080fe20000410000 */
[----:B------:R-:W-:Y:S02]  /*d610*/  VIADD R19, R19, 0x1 ;  /* 0x0000000113137836 */ /* 0x000fe40000000000 */
[-C--:B------:R-:W-:Y:S01]  /*d620*/  FMUL.FTZ R74, R74, R0.reuse ;  /* 0x000000004a4a7220 */ /* 0x080fe20000410000 */
[----:B------:R-:W-:Y:S02]  /*d630*/  @!P0 IMAD R3, R3, 0x4, R2 ;  /* 0x0000000403038824 */ /* 0x000fe400078e0202 */
[-C--:B------:R-:W-:Y:S01]  /*d640*/  FMUL.FTZ R75, R75, R0.reuse ;  /* 0x000000004b4b7220 */ /* 0x080fe20000410000 */
[-C--:B------:R-:W-:Y:S01]  /*d650*/  FMUL.FTZ R78, R78, R0.reuse ;  /* 0x000000004e4e7220 */ /* 0x080fe20000410000 */
[----:B------:R-:W-:Y:S01]  /*d660*/  ISETP.NE.AND P1, PT, R19, 0x2, PT ;  /* 0x000000021300780c */ /* 0x000fe20003f25270 */
[-C--:B------:R-:W-:Y:S01]  /*d670*/  FMUL.FTZ R79, R79, R0.reuse ;  /* 0x000000004f4f7220 */ /* 0x080fe20000410000 */
[----:B------:R-:W-:Y:S01]  /*d680*/  @!P0 STS [R3+0x28800], R4 ;  /* 0x0288000403008388 */ /* 0x000fe20000000800 */
[-C--:B------:R-:W-:Y:S01]  /*d690*/  FMUL.FTZ R82, R82, R0.reuse ;  /* 0x0000000052527220 */ /* 0x080fe20000410000 */
[-C--:B------:R-:W-:Y:S01]  /*d6a0*/  FMUL.FTZ R83, R83, R0.reuse ;  /* 0x0000000053537220 */ /* 0x080fe20000410000 */
[-C--:B------:R-:W-:Y:S01]  /*d6b0*/  FMUL.FTZ R86, R86, R0.reuse ;  /* 0x0000000056567220 */ /* 0x080fe20000410000 */
[----:B------:R0:W-:Y:S01]  /*d6c0*/  @!P0 STS [R3+0x28820], R0 ;  /* 0x0288200003008388 */ /* 0x0001e20000000800 */
        /* <DEDUP_REMOVED lines=33> */
[----:B0-----:R-:W-:Y:S01]  /*d8e0*/  SEL R0, RZ, 0x1, P1 ;  /* 0x00000001ff007807 */ /* 0x001fe20000800000 */
[----:B------:R-:W-:Y:S06]  /*d8f0*/  BAR.ARV 0xe, 0x100 ;  /* 0x0384000000007b1d */ /* 0x000fec0000002000 */
[----:B------:R-:W-:-:S02]  /*d900*/  PLOP3.LUT P0, PT, PT, PT, PT, 0x8, 0x0 ;  /* 0x000000000000781c */ /* 0x000fc40003f0e170 */
[----:B------:R-:W-:Y:S02]  /*d910*/  LOP3.LUT R185, R185, R0, RZ, 0x3c, !PT ;  /* 0x00000000b9b97212 */ /* 0x000fe400078e3cff */
[----:B------:R-:W-:Y:S01]  /*d920*/  SEL R19, R19, RZ, P1 ;  /* 0x000000ff13137207 */ /* 0x000fe20000800000 */
[----:B---3--:R-:W-:-:S05]  /*d930*/  VIADD R14, R14, 0x1 ;  /* 0x000000010e0e7836 */ /* 0x008fca0000000000 */
[----:B------:R0:W-:Y:S03]  /*d940*/  STL [R1+0x3c], R14 ;  /* 0x00003c0e01007387 */ /* 0x0001e60000100800 */
.L_x_3844:
[----:B------:R-:W-:Y:S05]  /*d950*/  BSYNC B7 ;  /* 0x0000000000077941 */ /* 0x000fea0003800000 */
.L_x_3840:
[----:B------:R-:W2:Y:S08]  /*d960*/  S2UR UR4, SR_CgaCtaId ;  /* 0x00000000000479c3 */ /* 0x000eb00000008800 */
[----:B------:R-:W-:Y:S01]  /*d970*/  BAR.SYNC.DEFER_BLOCKING 0x5, 0x180 ;  /* 0x0146000000007b1d */ /* 0x000fe20000010000 */
[----:B------:R-:W-:-:S05]  /*d980*/  MOV R2, 0x400 ;  /* 0x0000040000027802 */ /* 0x000fca0000000f00 */
[----:B------:R-:W-:Y:S01]  /*d990*/  BSSY B0, `(.L_x_3916) ;  /* 0x0000507000007945 */ /* 0x000fe20003800000 */
[----:B--2---:R-:W-:-:S05]  /*d9a0*/  IMAD.U32 R190, RZ, RZ, UR4 ;  /* 0x00000004ffbe7e24 */ /* 0x004fca000f8e00ff */
[----:B------:R-:W-:-:S05]  /*d9b0*/  LEA R2, R190, R2, 0x18 ;  /* 0x00000002be027211 */ /* 0x000fca00078ec0ff */
[----:B-----5:R2:W3:Y:S01]  /*d9c0*/  LDS.128 R152, [R2+0x28cd0] ;  /* 0x028cd00002987984 */ /* 0x0204e20000000c00 */
[----:B------:R-:W-:Y:S06]  /*d9d0*/  BAR.ARV 0x4, 0x180 ;  /* 0x0106000000007b1d */ /* 0x000fec0000002000 */
[----:B------:R-:W-:Y:S05]  /*d9e0*/  @P0 BRA `(.L_x_3917) ;  /* 0x0000003c00ec0947 */ /* 0x000fea0003800000 */
[----:B------:R-:W4:Y:S01]  /*d9f0*/  LDL R3, [R1+0x5c] ;  /* 0x00005c0001037983 */ /* 0x000f220000100800 */
[----:B------:R-:W1:Y:S01]  /*da00*/  S2R R0, SR_SWINHI ;  /* 0x0000000000007919 */ /* 0x000e620000002f00 */
[----:B------:R-:W-:Y:S01]  /*da10*/  F2FP.F16.F32.PACK_AB R6, R29, R28 ;  /* 0x0000001c1d06723e */ /* 0x000fe200000000ff */
[----:B------:R-:W-:Y:S01]  /*da20*/  ULDC.64 UR6, c[0x0][0xc00] ;  /* 0x0003000000067ab9 */ /* 0x000fe20000000a00 */
[----:B------:R-:W-:Y:S01]  /*da30*/  F2FP.F16.F32.PACK_AB R7, R31, R30 ;  /* 0x0000001e1f07723e */ /* 0x000fe200000000ff */
[----:B---3--:R-:W3:Y:S01]  /*da40*/  LDL.LU R152, [R1+0x1c] ;  /* 0x00001c0001987983 */ /* 0x008ee20000300800 */
[----:B------:R-:W-:Y:S01]  /*da50*/  F2FP.F16.F32.PACK_AB R8, R33, R32 ;  /* 0x000000202108723e */ /* 0x000fe200000000ff */
[----:B------:R-:W-:Y:S01]  /*da60*/  ULDC.64 UR4, c[0x0][0xc08] ;  /* 0x0003020000047ab9 */ /* 0x000fe20000000a00 */
[----:B------:R-:W-:Y:S01]  /*da70*/  F2FP.F16.F32.PACK_AB R9, R35, R34 ;  /* 0x000000222309723e */ /* 0x000fe200000000ff */
[----:B------:R-:W2:Y:S01]  /*da80*/  LDL.LU R20, [R1+0x20] ;  /* 0x0000200001147983 */ /* 0x000ea20000300800 */
[----:B0-----:R-:W-:-:S02]  /*da90*/  MOV R14, R2 ;  /* 0x00000002000e7202 */ /* 0x001fc40000000f00 */
[----:B-1----:R-:W-:Y:S02]  /*daa0*/  MOV R15, R0 ;  /* 0x00000000000f7202 */ /* 0x002fe40000000f00 */
[----:B------:R-:W-:Y:S02]  /*dab0*/  F2FP.F16.F32.PACK_AB R10, R37, R36 ;  /* 0x00000024250a723e */ /* 0x000fe400000000ff */
[----:B------:R-:W-:Y:S01]  /*dac0*/  F2FP.F16.F32.PACK_AB R11, R39, R38 ;  /* 0x00000026270b723e */ /* 0x000fe200000000ff */
[----:B------:R-:W-:Y:S01]  /*dad0*/  BAR.SYNC.DEFER_BLOCKING 0x1, 0x100 ;  /* 0x0044000000007b1d */ /* 0x000fe20000010000 */
[----:B----4-:R-:W-:-:S03]  /*dae0*/  IMAD.WIDE R12, R3, 0x2, R14 ;  /* 0x00000002030c7825 */ /* 0x010fc600078e020e */
[----:B------:R-:W-:Y:S01]  /*daf0*/  LOP3.LUT R0, R12, 0x380, RZ, 0xc0, !PT ;  /* 0x000003800c007812 */ /* 0x000fe200078ec0ff */
[----:B------:R-:W-:-:S03]  /*db00*/  IMAD.MOV.U32 R5, RZ, RZ, R13 ;  /* 0x000000ffff057224 */ /* 0x000fc600078e000d */
[----:B------:R-:W-:-:S04]  /*db10*/  SHF.R.U64 R0, R0, 0x3, RZ ;  /* 0x0000000300007819 */ /* 0x000fc800000012ff */
[----:B------:R-:W-:-:S04]  /*db20*/  LOP3.LUT R4, R0, R12, RZ, 0x3c, !PT ;  /* 0x0000000c00047212 */ /* 0x000fc800078e3cff */
[----:B------:R-:W-:Y:S02]  /*db30*/  MOV R0, R4 ;  /* 0x0000000400007202 */ /* 0x000fe40000000f00 */
[----:B------:R-:W-:Y:S02]  /*db40*/  F2FP.F16.F32.PACK_AB R4, R25, R24 ;  /* 0x000000181904723e */ /* 0x000fe400000000ff */
[----:B------:R-:W-:-:S05]  /*db50*/  F2FP.F16.F32.PACK_AB R5, R27, R26 ;  /* 0x0000001a1b05723e */ /* 0x000fca00000000ff */
[----:B------:R0:W-:Y:S02]  /*db60*/  STSM.16.M88.4 [R0], R4 ;  /* 0x0000000400007844 */ /* 0x0001e40000000200 */
[----:B0-----:R-:W-:-:S04]  /*db70*/  IADD3 R4, P0, R12, 0x20, RZ ;  /* 0x000000200c047810 */ /* 0x001fc80007f1e0ff */
[----:B------:R-:W-:Y:S01]  /*db80*/  LOP3.LUT R0, R4, 0x380, RZ, 0xc0, !PT ;  /* 0x0000038004007812 */ /* 0x000fe200078ec0ff */
[----:B------:R-:W-:-:S03]  /*db90*/  IMAD.X R5, RZ, RZ, R13, P0 ;  /* 0x000000ffff057224 */ /* 0x000fc600000e060d */
[----:B------:R-:W-:-:S04]  /*dba0*/  SHF.R.U64 R0, R0, 0x3, RZ ;  /* 0x0000000300007819 */ /* 0x000fc800000012ff */
[----:B------:R-:W-:-:S04]  /*dbb0*/  LOP3.LUT R4, R0, R4, RZ, 0x3c, !PT ;  /* 0x0000000400047212 */ /* 0x000fc800078e3cff */
[----:B------:R-:W-:-:S05]  /*dbc0*/  MOV R4, R4 ;  /* 0x0000000400047202 */ /* 0x000fca0000000f00 */
[----:B------:R0:W-:Y:S02]  /*dbd0*/  STSM.16.M88.4 [R4], R8 ;  /* 0x0000000804007844 */ /* 0x0001e40000000200 */
[----:B0-----:R-:W-:-:S04]  /*dbe0*/  IADD3 R4, P0, R12, 0x40, RZ ;  /* 0x000000400c047810 */ /* 0x001fc80007f1e0ff */
[----:B------:R-:W-:Y:S01]  /*dbf0*/  LOP3.LUT R0, R4, 0x380, RZ, 0xc0, !PT ;  /* 0x0000038004007812 */ /* 0x000fe200078ec0ff */
[----:B------:R-:W-:-:S03]  /*dc00*/  IMAD.X R5, RZ, RZ, R13, P0 ;  /* 0x000000ffff057224 */ /* 0x000fc600000e060d */
[----:B------:R-:W-:-:S04]  /*dc10*/  SHF.R.U64 R0, R0, 0x3, RZ ;  /* 0x0000000300007819 */ /* 0x000fc800000012ff */
[----:B------:R-:W-:Y:S02]  /*dc20*/  LOP3.LUT R4, R0, R4, RZ, 0x3c, !PT ;  /* 0x0000000400047212 */ /* 0x000fe400078e3cff */
[----:B------:R-:W-:Y:S02]  /*dc30*/  F2FP.F16.F32.PACK_AB R6, R45, R44 ;  /* 0x0000002c2d06723e */ /* 0x000fe400000000ff */
[----:B------:R-:W-:Y:S02]  /*dc40*/  MOV R0, R4 ;  /* 0x0000000400007202 */ /* 0x000fe40000000f00 */
[----:B------:R-:W-:Y:S02]  /*dc50*/  F2FP.F16.F32.PACK_AB R4, R41, R40 ;  /* 0x000000282904723e */ /* 0x000fe400000000ff */
[----:B------:R-:W-:Y:S02]  /*dc60*/  F2FP.F16.F32.PACK_AB R5, R43, R42 ;  /* 0x0000002a2b05723e */ /* 0x000fe400000000ff */
[----:B------:R-:W-:-:S05]  /*dc70*/  F2FP.F16.F32.PACK_AB R7, R47, R46 ;  /* 0x0000002e2f07723e */ /* 0x000fca00000000ff */
        /* <DEDUP_REMOVED lines=131> */
[----:B------:R-:W-:-:S02]  /*e4b0*/  F2FP.F16.F32.PACK_AB R7, R143, R142 ;  /* 0x0000008e8f07723e */ /* 0x000fc400000000ff */
[----:B------:R-:W-:-:S03]  /*e4c0*/  IADD3 R0, P0, R12, 0x6060, RZ ;  /* 0x000060600c007810 */ /* 0x000fc60007f1e0ff */
[----:B------:R0:W-:Y:S02]  /*e4d0*/  STSM.16.M88.4 [R3], R4 ;  /* 0x0000000403007844 */ /* 0x0001e40000000200 */
[----:B------:R-:W-:Y:S01]  /*e4e0*/  IMAD.X R13, RZ, RZ, R13, P0 ;  /* 0x000000ffff0d7224 */ /* 0x000fe200000e060d */
[----:B------:R-:W-:Y:S02]  /*e4f0*/  F2FP.F16.F32.PACK_AB R8, R145, R144 ;  /* 0x000000909108723e */ /* 0x000fe400000000ff */
[----:B0-----:R-:W-:-:S04]  /*e500*/  LOP3.LUT R3, R0, 0x380, RZ, 0xc0, !PT ;  /* 0x0000038000037812 */ /* 0x001fc800078ec0ff */
[----:B------:R-:W-:-:S04]  /*e510*/  SHF.R.U64 R3, R3, 0x3, RZ ;  /* 0x0000000303037819 */ /* 0x000fc800000012ff */
[----:B------:R-:W-:Y:S02]  /*e520*/  LOP3.LUT R12, R3, R0, RZ, 0x3c, !PT ;  /* 0x00000000030c7212 */ /* 0x000fe400078e3cff */
[----:B---3--:R-:W-:Y:S02]  /*e530*/  IADD3 R6, P0, R152, UR6, RZ ;  /* 0x0000000698067c10 */ /* 0x008fe4000ff1e0ff */
[----:B------:R-:W-:Y:S02]  /*e540*/  MOV R12, R12 ;  /* 0x0000000c000c7202 */ /* 0x000fe40000000f00 */
[----:B------:R-:W-:Y:S02]  /*e550*/  F2FP.F16.F32.PACK_AB R9, R147, R146 ;  /* 0x000000929309723e */ /* 0x000fe400000000ff */
[----:B------:R-:W-:Y:S02]  /*e560*/  F2FP.F16.F32.PACK_AB R10, R149, R148 ;  /* 0x00000094950a723e */ /* 0x000fe400000000ff */
[----:B------:R-:W-:-:S02]  /*e570*/  F2FP.F16.F32.PACK_AB R11, R151, R150 ;  /* 0x00000096970b723e */ /* 0x000fc400000000ff */
[----:B--2---:R-:W-:Y:S02]  /*e580*/  IADD3.X R7, R20, UR7, RZ, P0, !PT ;  /* 0x0000000714077c10 */ /* 0x004fe400087fe4ff */
[----:B------:R-:W-:Y:S01]  /*e590*/  ISETP.NE.U32.AND P0, PT, RZ, UR4, PT ;  /* 0x00000004ff007c0c */ /* 0x000fe2000bf05070 */
[----:B------:R0:W-:Y:S01]  /*e5a0*/  STSM.16.M88.4 [R12], R8 ;  /* 0x000000080c007844 */ /* 0x0001e20000000200 */
[----:B------:R-:W-:Y:S02]  /*e5b0*/  BAR.SYNC.DEFER_BLOCKING 0x1, 0x100 ;  /* 0x0044000000007b1d */ /* 0x000fe40000010000 */
[----:B------:R-:W-:Y:S02]  /*e5c0*/  ISETP.NE.AND.EX P0, PT, RZ, UR5, PT, P0 ;  /* 0x00000005ff007c0c */ /* 0x000fe4000bf05300 */
[----:B------:R-:W-:-:S04]  /*e5d0*/  ISETP.NE.U32.AND P1, PT, RZ, UR6, PT ;  /* 0x00000006ff007c0c */ /* 0x000fc8000bf25070 */
[----:B------:R-:W-:Y:S01]  /*e5e0*/  ISETP.NE.AND.EX P1, PT, RZ, UR7, PT, P1 ;  /* 0x00000007ff007c0c */ /* 0x000fe2000bf25310 */
[----:B------:R-:W-:-:S06]  /*e5f0*/  IMAD.MOV.U32 R4, RZ, RZ, RZ ;  /* 0x000000ffff047224 */ /* 0x000fcc00078e00ff */
[----:B0-----:R-:W-:Y:S01]  /*e600*/  @P0 IADD3 R8, P2, R152, UR4, RZ ;  /* 0x0000000498080c10 */ /* 0x001fe2000ff5e0ff */
[----:B------:R-:W-:Y:S02]  /*e610*/  ULDC UR4, c[0x0][0xa88] ;  /* 0x0002a20000047ab9 */ /* 0x000fe40000000800 */
[----:B------:R-:W-:Y:S01]  /*e620*/  IMAD.U32 R3, RZ, RZ, UR4 ;  /* 0x00000004ff037e24 */ /* 0x000fe2000f8e00ff */
[----:B------:R-:W-:Y:S02]  /*e630*/  @P0 IADD3.X R9, R20, UR5, RZ, P2, !PT ;  /* 0x0000000514090c10 */ /* 0x000fe400097fe4ff */
[----:B------:R0:W5:Y:S04]  /*e640*/  @P1 LDG.E R4, desc[UR42][R6.64] ;  /* 0x0000002a06041981 */ /* 0x000168000c1e1900 */
[----:B------:R0:W5:Y:S01]  /*e650*/  @P0 LDG.E R3, desc[UR42][R8.64] ;  /* 0x0000002a08030981 */ /* 0x000162000c1e1900 */
[----:B------:R-:W-:Y:S05]  /*e660*/  @P0 BRA `(.L_x_3918) ;  /* 0x0000000000100947 */ /* 0x000fea0003800000 */
[----:B------:R-:W-:Y:S05]  /*e670*/  @!P1 BRA `(.L_x_3918) ;  /* 0x00000000000c9947 */ /* 0x000fea0003800000 */
[----:B-----5:R-:W2:Y:S04]  /*e680*/  LDG.E R3, desc[UR42][R6.64] ;  /* 0x0000002a06037981 */ /* 0x020ea8000c1e1900 */
[----:B0-----:R-:W2:Y:S02]  /*e690*/  LDG.E R6, desc[UR42][R6.64+0x4] ;  /* 0x0000042a06067981 */ /* 0x001ea4000c1e1900 */
[----:B--2---:R-:W-:-:S07]  /*e6a0*/  IMAD.IADD R3, R6, 0x1, -R3 ;  /* 0x0000000106037824 */ /* 0x004fce00078e0a03 */
.L_x_3918:
[----:B------:R-:W2:Y:S01]  /*e6b0*/  LDL R0, [R1+0x44] ;  /* 0x0000440001007983 */ /* 0x000ea20000100800 */
[----:B------:R-:W-:-:S03]  /*e6c0*/  ULDC UR4, c[0x0][0xad4] ;  /* 0x0002b50000047ab9 */ /* 0x000fc60000000800 */
[----:B------:R-:W3:Y:S04]  /*e6d0*/  LDL.LU R5, [R1+0x18] ;  /* 0x0000180001057983 */ /* 0x000ee80000300800 */
[----:B------:R1:W5:Y:S04]  /*e6e0*/  LDL R159, [R1+0x14] ;  /* 0x00001400019f7983 */ /* 0x0003680000100800 */
[----:B------:R1:W5:Y:S04]  /*e6f0*/  LDL R158, [R1+0x24] ;  /* 0x00002400019e7983 */ /* 0x0003680000100800 */
[----:B--2---:R-:W2:Y:S01]  /*e700*/  SHFL.IDX PT, R0, R0, RZ, 0x1f ;  /* 0x00001fff00007589 */ /* 0x004ea200000e0000 */
[----:B---3--:R-:W-:-:S02]  /*e710*/  ISETP.NE.AND P1, PT, R5, RZ, PT ;  /* 0x000000ff0500720c */ /* 0x008fc40003f25270 */
[----:B--2---:R-:W-:Y:S02]  /*e720*/  ISETP.NE.AND P0, PT, R0, RZ, PT ;  /* 0x000000ff0000720c */ /* 0x004fe40003f05270 */
[----:B------:R-:W-:Y:S02]  /*e730*/  SEL R0, R5, UR4, P1 ;  /* 0x0000000405007c07 */ /* 0x000fe40008800000 */
[----:B-----5:R-:W-:-:S09]  /*e740*/  SHF.R.S32.HI R5, RZ, 0x1f, R4 ;  /* 0x0000001fff057819 */ /* 0x020fd20000011404 */
[----:B-1----:R-:W-:Y:S05]  /*e750*/  @P0 BRA `(.L_x_3919) ;  /* 0x0000000400040947 */ /* 0x002fea0003800000 */
[----:B0-----:R-:W2:Y:S01]  /*e760*/  LDL.LU R9, [R1+0x40] ;  /* 0x0000400001097983 */ /* 0x001ea20000300800 */
[----:B------:R-:W-:Y:S01]  /*e770*/  IMAD.MOV.U32 R12, RZ, RZ, 0x9b8 ;  /* 0x000009b8ff0c7424 */ /* 0x000fe200078e00ff */
[----:B------:R-:W-:Y:S01]  /*e780*/  ISETP.GT.AND P1, PT, R0, 0x1, PT ;  /* 0x000000010000780c */ /* 0x000fe20003f24270 */
[----:B------:R-:W0:Y:S01]  /*e790*/  LDC R157, c[0x0][0xbe8] ;  /* 0x0002fa00ff9d7b82 */ /* 0x000e220000000800 */
[----:B------:R-:W3:Y:S04]  /*e7a0*/  LDL R163, [R1+0x50] ;  /* 0x0000500001a37983 */ /* 0x000ee80000100800 */
[----:B------:R-:W4:Y:S01]  /*e7b0*/  LDL R162, [R1+0x38] ;  /* 0x0000380001a27983 */ /* 0x000f220000100800 */
[----:B------:R-:W-:Y:S02]  /*e7c0*/  SEL R12, R12, 0x978, P1 ;  /* 0x000009780c0c7807 */ /* 0x000fe40000800000 */
[----:B------:R-:W-:Y:S01]  /*e7d0*/  ISETP.NE.U32.AND P0, PT, RZ, UR6, PT ;  /* 0x00000006ff007c0c */ /* 0x000fe2000bf05070 */
[----:B------:R-:W5:Y:S01]  /*e7e0*/  LDL R161, [R1+0x58] ;  /* 0x0000580001a17983 */ /* 0x000f620000100800 */
[----:B------:R-:W1:Y:S02]  /*e7f0*/  LDC.64 R6, c[0x0][R12+0x220] ;  /* 0x000088000c067b82 */ /* 0x000e640000000a00 */
[----:B------:R-:W-:Y:S01]  /*e800*/  ISETP.NE.AND.EX P0, PT, RZ, UR7, PT, P0 ;  /* 0x00000007ff007c0c */ /* 0x000fe2000bf05300 */
[----:B------:R-:W5:Y:S03]  /*e810*/  LDL R160, [R1+0x48] ;  /* 0x0000480001a07983 */ /* 0x000f660000100800 */
[----:B------:R-:W-:-:S02]  /*e820*/  SEL R8, R159, RZ, !P0 ;  /* 0x000000ff9f087207 */ /* 0x000fc40004000000 */
[----:B------:R-:W2:Y:S01]  /*e830*/  LDC.64 R10, c[0x0][R12+0x218] ;  /* 0x000086000c0a7b82 */ /* 0x000ea20000000a00 */
[----:B0-----:R-:W-:Y:S02]  /*e840*/  ISETP.NE.AND P2, PT, R157, 0x1, PT ;  /* 0x000000019d00780c */ /* 0x001fe40003f45270 */
[----:B-1----:R-:W-:Y:S01]  /*e850*/  IMAD R7, R7, R8, RZ ;  /* 0x0000000807077224 */ /* 0x002fe200078e02ff */
[----:B--2---:R-:W-:-:S05]  /*e860*/  SEL R13, R9, RZ, !P0 ;  /* 0x000000ff090d7207 */ /* 0x004fca0004000000 */
[C---:B------:R-:W-:Y:S02]  /*e870*/  IMAD R13, R6.reuse, R13, R7 ;  /* 0x0000000d060d7224 */ /* 0x040fe400078e0207 */
[----:B------:R-:W-:-:S04]  /*e880*/  IMAD.WIDE.U32 R6, R6, R8, RZ ;  /* 0x0000000806067225 */ /* 0x000fc800078e00ff */
[----:B------:R-:W-:-:S04]  /*e890*/  IMAD.WIDE.U32 R8, R10, R184, RZ ;  /* 0x000000b80a087225 */ /* 0x000fc800078e00ff */
[----:B------:R-:W-:Y:S01]  /*e8a0*/  IMAD R10, R11, R184, RZ ;  /* 0x000000b80b0a7224 */ /* 0x000fe200078e02ff */
[----:B------:R-:W-:Y:S01]  /*e8b0*/  IADD3 R20, P0, P3, R6, R8, R4 ;  /* 0x0000000806147210 */ /* 0x000fe20007b1e004 */
[----:B------:R-:W-:Y:S01]  /*e8c0*/  IMAD.IADD R13, R7, 0x1, R13 ;  /* 0x00000001070d7824 */ /* 0x000fe200078e020d */
[----:B------:R-:W0:Y:S01]  /*e8d0*/  @P2 LDC R6, c[0x0][0xbf0] ;  /* 0x0002fc00ff062b82 */ /* 0x000e220000000800 */
[----:B------:R-:W-:-:S07]  /*e8e0*/  IMAD.IADD R152, R9, 0x1, R10 ;  /* 0x0000000109987824 */ /* 0x000fce00078e020a */
[----:B------:R-:W1:Y:S08]  /*e8f0*/  LDC.64 R8, c[0x0][R12+0x228] ;  /* 0x00008a000c087b82 */ /* 0x000e700000000a00 */
[----:B------:R-:W2:Y:S01]  /*e900*/  @P2 LDC R7, c[0x0][0xbec] ;  /* 0x0002fb00ff072b82 */ /* 0x000ea20000000800 */
[----:B---3--:R-:W-:Y:S01]  /*e910*/  IMAD R10, R158, 0x40, R163 ;  /* 0x000000409e0a7824 */ /* 0x008fe200078e02a3 */
[----:B------:R-:W-:-:S02]  /*e920*/  IADD3.X R13, R13, R152, R5, P0, P3 ;  /* 0x000000980d0d7210 */ /* 0x000fc400007e6405 */
[----:B----4-:R-:W-:Y:S02]  /*e930*/  SEL R152, R162, RZ, P1 ;  /* 0x000000ffa2987207 */ /* 0x010fe40000800000 */
[----:B------:R-:W-:Y:S01]  /*e940*/  MOV R11, R10 ;  /* 0x0000000a000b7202 */ /* 0x000fe20000000f00 */
[----:B--2---:R-:W-:-:S05]  /*e950*/  @P2 IMAD.HI.U32 R7, R10, R7, RZ ;  /* 0x000000070a072227 */ /* 0x004fca00078e00ff */
[----:B0-----:R-:W-:Y:S01]  /*e960*/  @P2 SHF.R.U32.HI R11, RZ, R6, R7 ;  /* 0x00000006ff0b2219 */ /* 0x001fe20000011607 */
[----:B-1----:R-:W-:-:S04]  /*e970*/  IMAD.WIDE.U32 R6, R8, R152, RZ ;  /* 0x0000009808067225 */ /* 0x002fc800078e00ff */
[----:B------:R-:W-:-:S04]  /*e980*/  IMAD R8, R9, R152, RZ ;  /* 0x0000009809087224 */ /* 0x000fc800078e02ff */
[----:B------:R-:W-:Y:S02]  /*e990*/  IMAD.IADD R7, R7, 0x1, R8 ;  /* 0x0000000107077824 */ /* 0x000fe400078e0208 */
[----:B------:R0:W1:Y:S02]  /*e9a0*/  LDC.64 R8, c[0x0][R12+0x210] ;  /* 0x000084000c087b82 */ /* 0x0000640000000a00 */
[----:B0-----:R-:W-:-:S04]  /*e9b0*/  IMAD.MOV R12, RZ, RZ, -R11 ;  /* 0x000000ffff0c7224 */ /* 0x001fc800078e0a0b */
[----:B------:R-:W-:Y:S01]  /*e9c0*/  IMAD R12, R157, R12, R10 ;  /* 0x0000000c9d0c7224 */ /* 0x000fe200078e020a */
[----:B------:R-:W-:Y:S02]  /*e9d0*/  IADD3 R6, P0, P2, R11, R20, R6 ;  /* 0x000000140b067210 */ /* 0x000fe40007a1e006 */
[----:B------:R-:W-:Y:S02]  /*e9e0*/  SHF.R.S32.HI R11, RZ, 0x1f, R11 ;  /* 0x0000001fff0b7819 */ /* 0x000fe4000001140b */
[----:B------:R-:W-:Y:S02]  /*e9f0*/  SHF.R.S32.HI R10, RZ, 0x1f, R12 ;  /* 0x0000001fff0a7819 */ /* 0x000fe4000001140c */
[----:B------:R-:W-:Y:S01]  /*ea00*/  IADD3.X R7, R11, R13, R7, P0, P2 ;  /* 0x0000000d0b077210 */ /* 0x000fe200007e4407 */
[----:B-1----:R-:W-:-:S04]  /*ea10*/  IMAD R9, R9, R12, RZ ;  /* 0x0000000c09097224 */ /* 0x002fc800078e02ff */
[C---:B------:R-:W-:Y:S02]  /*ea20*/  IMAD R9, R8.reuse, R10, R9 ;  /* 0x0000000a08097224 */ /* 0x040fe400078e0209 */
[----:B------:R-:W0:Y:S01]  /*ea30*/  LDC.64 R10, c[0x0][0xba8] ;  /* 0x0002ea00ff0a7b82 */ /* 0x000e220000000a00 */
[----:B------:R-:W-:-:S07]  /*ea40*/  IMAD.WIDE.U32 R6, R8, R12, R6 ;  /* 0x0000000c08067225 */ /* 0x000fce00078e0006 */
[----:B0-----:R-:W0:Y:S08]  /*ea50*/  @!P1 LDC R10, c[0x0][0xb50] ;  /* 0x0002d400ff0a9b82 */ /* 0x001e300000000800 */
[----:B------:R-:W1:Y:S01]  /*ea60*/  @!P1 LDC R11, c[0x0][0xb54] ;  /* 0x0002d500ff0b9b82 */ /* 0x000e620000000800 */
[----:B------:R-:W-:Y:S01]  /*ea70*/  IMAD.IADD R9, R7, 0x1, R9 ;  /* 0x0000000107097824 */ /* 0x000fe200078e0209 */
[----:B0-----:R-:W-:-:S04]  /*ea80*/  LEA R10, P0, R6, R10, 0x2 ;  /* 0x0000000a060a7211 */ /* 0x001fc800078010ff */
[----:B-1----:R-:W-:Y:S01]  /*ea90*/  LEA.HI.X R9, R6, R11, R9, 0x2, P0 ;  /* 0x0000000b06097211 */ /* 0x002fe200000f1409 */
[----:B-----5:R-:W-:Y:S01]  /*eaa0*/  IMAD.MOV R6, RZ, RZ, -R161 ;  /* 0x000000ffff067224 */ /* 0x020fe200078e0aa1 */
[----:B------:R-:W-:Y:S01]  /*eab0*/  SHFL.IDX PT, R8, R10, 0x1, 0x1c1f ;  /* 0x003c1f000a087f89 */ /* 0x000fe200000e0000 */
[----:B------:R-:W-:-:S03]  /*eac0*/  IMAD R11, R158, 0x40, R195 ;  /* 0x000000409e0b7824 */ /* 0x000fc600078e02c3 */
[----:B------:R-:W-:Y:S01]  /*ead0*/  ISETP.NE.AND P0, PT, R160, R6, PT ;  /* 0x00000006a000720c */ /* 0x000fe20003f05270 */
[----:B------:R-:W-:Y:S04]  /*eae0*/  SHFL.IDX PT, R7, R9, RZ, 0x1c1f ;  /* 0x001c1fff09077589 */ /* 0x000fe800000e0000 */
[----:B------:R0:W1:Y:S04]  /*eaf0*/  SHFL.IDX PT, R6, R10, RZ, 0x1c1f ;  /* 0x001c1fff0a067589 */ /* 0x00006800000e0000 */
[----:B------:R-:W2:Y:S01]  /*eb00*/  SHFL.IDX PT, R9, R9, 0x1, 0x1c1f ;  /* 0x003c1f0009097f89 */ /* 0x000ea200000e0000 */
[----:B0-----:R-:W-:-:S05]  /*eb10*/  IMAD R10, R3, R157, RZ ;  /* 0x0000009d030a7224 */ /* 0x001fca00078e02ff */
[C---:B------:R-:W-:Y:S01]  /*eb20*/  ISETP.GE.OR P1, PT, R11.reuse, R10, P0 ;  /* 0x0000000a0b00720c */ /* 0x040fe20000726670 */
[----:B------:R-:W-:-:S05]  /*eb30*/  VIADD R11, R11, 0x8 ;  /* 0x000000080b0b7836 */ /* 0x000fca0000000000 */
[----:B------:R-:W-:-:S07]  /*eb40*/  ISETP.GE.OR P0, PT, R11, R10, P0 ;  /* 0x0000000a0b00720c */ /* 0x000fce0000706670 */
[----:B-1----:R1:W-:Y:S06]  /*eb50*/  @!P1 ST.E desc[UR42][R6.64], R156 ;  /* 0x0000009c06009985 */ /* 0x0023ec000c10192a */
[----:B--2---:R1:W-:Y:S02]  /*eb60*/  @!P0 ST.E desc[UR42][R8.64], R21 ;  /* 0x0000001508008985 */ /* 0x0043e4000c10192a */
.L_x_3919:
[----:B------:R-:W-:Y:S02]  /*eb70*/  ISETP.GT.AND P1, PT, R0, 0x1, PT ;  /* 0x000000010000780c */ /* 0x000fe40003f24270 */
[----:B------:R-:W-:-:S04]  /*eb80*/  ISETP.NE.U32.AND P0, PT, RZ, UR6, PT ;  /* 0x00000006ff007c0c */ /* 0x000fc8000bf05070 */
[----:B------:R-:W-:-:S04]  /*eb90*/  ISETP.NE.AND.EX P0, PT, RZ, UR7, PT, P0 ;  /* 0x00000007ff007c0c */ /* 0x000fc8000bf05300 */
[----:B------:R-:W-:-:S03]  /*eba0*/  SEL R0, R159, RZ, !P0 ;  /* 0x000000ff9f007207 */ /* 0x000fc60004000000 */
[----:B------:R-:W-:Y:S06]  /*ebb0*/  @P1 BRA `(.L_x_3920) ;  /* 0x0000001000601947 */ /* 0x000fec0003800000 */
[----:B------:R-:W2:Y:S01]  /*ebc0*/  S2R R20, SR_TID.X ;  /* 0x0000000000147919 */ /* 0x000ea20000002100 */
[----:B------:R-:W3:Y:S01]  /*ebd0*/  LDC R80, c[0x0][0xbe8] ;  /* 0x0002fa00ff507b82 */ /* 0x000ee20000000800 */
[----:B------:R-:W-:Y:S01]  /*ebe0*/  ULDC.64 UR4, c[0x0][0xaa0] ;  /* 0x0002a80000047ab9 */ /* 0x000fe20000000a00 */
[----:B--2---:R-:W-:-:S05]  /*ebf0*/  VIADD R20, R20, 0xffffff80 ;  /* 0xffffff8014147836 */ /* 0x004fca0000000000 */
[----:B01----:R-:W-:-:S04]  /*ec00*/  SHF.R.S32.HI R7, RZ, 0x1f, R20 ;  /* 0x0000001fff077819 */ /* 0x003fc80000011414 */
[----:B------:R-:W-:-:S04]  /*ec10*/  LEA.HI R7, R7, R20, RZ, 0x3 ;  /* 0x0000001407077211 */ /* 0x000fc800078f18ff */
[----:B------:R-:W-:-:S05]  /*ec20*/  SHF.R.S32.HI R6, RZ, 0x3, R7 ;  /* 0x00000003ff067819 */ /* 0x000fca0000011407 */
[----:B------:R-:W-:-:S04]  /*ec30*/  IMAD R9, R6, 0x40, R192 ;  /* 0x0000004006097824 */ /* 0x000fc800078e02c0 */
[----:B------:R-:W-:-:S03]  /*ec40*/  IMAD.WIDE R14, R9, 0x2, R14 ;  /* 0x00000002090e7825 */ /* 0x000fc600078e020e */
[C---:B------:R-:W-:Y:S01]  /*ec50*/  IADD3 R37, P0, R14.reuse, 0x5000, RZ ;  /* 0x000050000e257810 */ /* 0x040fe20007f1e0ff */
[----:B------:R-:W-:Y:S01]  /*ec60*/  IMAD R5, R5, UR4, RZ ;  /* 0x0000000405057c24 */ /* 0x000fe2000f8e02ff */
[----:B------:R-:W-:Y:S02]  /*ec70*/  IADD3 R13, P3, R14, 0x1000, RZ ;  /* 0x000010000e0d7810 */ /* 0x000fe40007f7e0ff */
[----:B------:R-:W-:Y:S01]  /*ec80*/  LOP3.LUT R36, R37, 0x380, RZ, 0xc0, !PT ;  /* 0x0000038025247812 */ /* 0x000fe200078ec0ff */
[----:B------:R-:W-:Y:S01]  /*ec90*/  IMAD R21, R4, UR5, R5 ;  /* 0x0000000504157c24 */ /* 0x000fe2000f8e0205 */
[----:B------:R-:W-:Y:S02]  /*eca0*/  LOP3.LUT R12, R13, 0x380, RZ, 0xc0, !PT ;  /* 0x000003800d0c7812 */ /* 0x000fe400078ec0ff */
[----:B------:R-:W-:Y:S01]  /*ecb0*/  SHF.R.U64 R36, R36, 0x3, RZ ;  /* 0x0000000324247819 */ /* 0x000fe200000012ff */
[----:B------:R-:W-:Y:S01]  /*ecc0*/  IMAD.WIDE.U32 R4, R4, UR4, RZ ;  /* 0x0000000404047c25 */ /* 0x000fe2000f8e00ff */
[----:B------:R-:W-:Y:S01]  /*ecd0*/  LOP3.LUT R7, R7, 0xfffffff8, RZ, 0xc0, !PT ;  /* 0xfffffff807077812 */ /* 0x000fe200078ec0ff */
[----:B------:R-:W-:Y:S01]  /*ece0*/  ULDC.64 UR4, c[0x0][0xae8] ;  /* 0x0002ba0000047ab9 */ /* 0x000fe20000000a00 */
[----:B------:R-:W-:Y:S01]  /*ecf0*/  LOP3.LUT R36, R36, R37, RZ, 0x3c, !PT ;  /* 0x0000002524247212 */ /* 0x000fe200078e3cff */
[----:B------:R-:W-:Y:S01]  /*ed00*/  IMAD.X R37, RZ, RZ, R15, P0 ;  /* 0x000000ffff257224 */ /* 0x000fe200000e060f */
[----:B------:R-:W-:-:S02]  /*ed10*/  IADD3 R65, P0, R14, 0xc000, RZ ;  /* 0x0000c0000e417810 */ /* 0x000fc40007f1e0ff */
[----:B------:R-:W-:Y:S02]  /*ed20*/  SHF.R.U64 R12, R12, 0x3, RZ ;  /* 0x000000030c0c7819 */ /* 0x000fe400000012ff */
[----:B------:R-:W-:Y:S01]  /*ed30*/  LOP3.LUT R64, R65, 0x380, RZ, 0xc0, !PT ;  /* 0x0000038041407812 */ /* 0x000fe200078ec0ff */
[----:B------:R-:W-:Y:S01]  /*ed40*/  IMAD.IADD R5, R5, 0x1, R21 ;  /* 0x0000000105057824 */ /* 0x000fe200078e0215 */
[----:B------:R-:W-:Y:S01]  /*ed50*/  LOP3.LUT R12, R12, R13, RZ, 0x3c, !PT ;  /* 0x0000000d0c0c7212 */ /* 0x000fe200078e3cff */
[----:B------:R-:W-:Y:S01]  /*ed60*/  IMAD.IADD R7, R20, 0x1, -R7 ;  /* 0x0000000114077824 */ /* 0x000fe200078e0a07 */
[----:B------:R-:W-:Y:S01]  /*ed70*/  SHF.R.U64 R64, R64, 0x3, RZ ;  /* 0x0000000340407819 */ /* 0x000fe200000012ff */
[--C-:B------:R-:W-:Y:S01]  /*ed80*/  IMAD.X R13, RZ, RZ, R15.reuse, P3 ;  /* 0x000000ffff0d7224 */ /* 0x100fe200018e060f */
[----:B------:R-:W-:Y:S01]  /*ed90*/  IADD3 R25, P4, R14, 0x2000, RZ ;  /* 0x000020000e197810 */ /* 0x000fe20007f9e0ff */
[----:B------:R-:W5:Y:S01]  /*eda0*/  LD.E.128 R36, desc[UR42][R36.64] ;  /* 0x0000002a24247980 */ /* 0x000f62000c101d00 */
[----:B------:R-:W-:Y:S01]  /*edb0*/  LOP3.LUT R64, R64, R65, RZ, 0x3c, !PT ;  /* 0x0000004140407212 */ /* 0x000fe200078e3cff */
[----:B------:R-:W-:Y:S01]  /*edc0*/  IMAD.X R65, RZ, RZ, R15, P0 ;  /* 0x000000ffff417224 */ /* 0x000fe200000e060f */
[----:B---3--:R-:W-:Y:S01]  /*edd0*/  ISETP.NE.AND P0, PT, R80, 0x1, PT ;  /* 0x000000015000780c */ /* 0x008fe20003f05270 */
[----:B------:R-:W-:Y:S01]  /*ede0*/  IMAD.WIDE.U32 R4, R184, UR4, R4 ;  /* 0x00000004b8047c25 */ /* 0x000fe2000f8e0004 */
[----:B------:R-:W-:-:S02]  /*edf0*/  IADD3 R29, P5, R14, 0x3000, RZ ;  /* 0x000030000e1d7810 */ /* 0x000fc40007fbe0ff */
[C---:B------:R-:W-:Y:S01]  /*ee00*/  IADD3 R33, P6, R14.reuse, 0x4000, RZ ;  /* 0x000040000e217810 */ /* 0x040fe20007fde0ff */
[----:B------:R-:W-:Y:S01]  /*ee10*/  IMAD R7, R7, 0x20, R6 ;  /* 0x0000002007077824 */ /* 0x000fe200078e0206 */
[C---:B------:R-:W-:Y:S01]  /*ee20*/  IADD3 R41, P1, R14.reuse, 0x6000, RZ ;  /* 0x000060000e297810 */ /* 0x040fe20007f3e0ff */
[----:B------:R-:W5:Y:S01]  /*ee30*/  LD.E.128 R64, desc[UR42][R64.64] ;  /* 0x0000002a40407980 */ /* 0x000f62000c101d00 */
[C---:B------:R-:W-:Y:S02]  /*ee40*/  IADD3 R45, P2, R14.reuse, 0x7000, RZ ;  /* 0x000070000e2d7810 */ /* 0x040fe40007f5e0ff */
[----:B------:R-:W-:Y:S02]  /*ee50*/  IADD3 R49, P3, R14, 0x8000, RZ ;  /* 0x000080000e317810 */ /* 0x000fe40007f7e0ff */
[----:B------:R-:W-:Y:S01]  /*ee60*/  SHF.R.S32.HI R20, RZ, 0x1f, R0 ;  /* 0x0000001fff147819 */ /* 0x000fe20000011400 */
[----:B------:R-:W0:Y:S01]  /*ee70*/  @P0 LDC R82, c[0x0][0xbec] ;  /* 0x0002fb00ff520b82 */ /* 0x000e220000000800 */
[----:B------:R-:W-:-:S02]  /*ee80*/  LOP3.LUT R24, R25, 0x380, RZ, 0xc0, !PT ;  /* 0x0000038019187812 */ /* 0x000fc400078ec0ff */
[----:B------:R-:W-:-:S05]  /*ee90*/  LOP3.LUT R9, R14, 0x380, RZ, 0xc0, !PT ;  /* 0x000003800e097812 */ /* 0x000fca00078ec0ff */
[----:B------:R-:W1:Y:S01]  /*eea0*/  @P0 LDC R21, c[0x0][0xbf0] ;  /* 0x0002fc00ff150b82 */ /* 0x000e620000000800 */
[----:B------:R-:W-:Y:S01]  /*eeb0*/  LOP3.LUT R28, R29, 0x380, RZ, 0xc0, !PT ;  /* 0x000003801d1c7812 */ /* 0x000fe200078ec0ff */
[----:B------:R-:W-:Y:S01]  /*eec0*/  IMAD R5, R184, UR5, R5 ;  /* 0x00000005b8057c24 */ /* 0x000fe2000f8e0205 */
[----:B------:R-:W-:Y:S01]  /*eed0*/  LOP3.LUT R32, R33, 0x380, RZ, 0xc0, !PT ;  /* 0x0000038021207812 */ /* 0x000fe200078ec0ff */
[----:B------:R-:W-:Y:S01]  /*eee0*/  IMAD R7, R158, 0x40, R7 ;  /* 0x000000409e077824 */ /* 0x000fe200078e0207 */
[----:B------:R-:W-:Y:S01]  /*eef0*/  LOP3.LUT R40, R41, 0x380, RZ, 0xc0, !PT ;  /* 0x0000038029287812 */ /* 0x000fe200078ec0ff */
[----:B------:R-:W-:Y:S01]  /*ef00*/  ULDC.64 UR4, c[0x0][0xaf0] ;  /* 0x0002bc0000047ab9 */ /* 0x000fe20000000a00 */
[----:B------:R-:W-:Y:S02]  /*ef10*/  LOP3.LUT R44, R45, 0x380, RZ, 0xc0, !PT ;  /* 0x000003802d2c7812 */ /* 0x000fe400078ec0ff */
[----:B------:R-:W-:Y:S01]  /*ef20*/  LOP3.LUT R48, R49, 0x380, RZ, 0xc0, !PT ;  /* 0x0000038031307812 */ /* 0x000fe200078ec0ff */
[----:B------:R-:W-:Y:S01]  /*ef30*/  IMAD R81, R20, UR4, RZ ;  /* 0x0000000414517c24 */ /* 0x000fe2000f8e02ff */
[----:B------:R-:W-:-:S02]  /*ef40*/  SHF.R.U64 R24, R24, 0x3, RZ ;  /* 0x0000000318187819 */ /* 0x000fc400000012ff */
[----:B------:R-:W-:Y:S02]  /*ef50*/  SHF.R.U64 R28, R28, 0x3, RZ ;  /* 0x000000031c1c7819 */ /* 0x000fe400000012ff */
[----:B------:R-:W-:Y:S01]  /*ef60*/  SHF.R.U64 R32, R32, 0x3, RZ ;  /* 0x0000000320207819 */ /* 0x000fe200000012ff */
[----:B0-----:R-:W-:Y:S01]  /*ef70*/  @P0 IMAD.HI.U32 R82, R7, R82, RZ ;  /* 0x0000005207520227 */ /* 0x001fe200078e00ff */
[----:B------:R-:W-:Y:S01]  /*ef80*/  SHF.R.U64 R40, R40, 0x3, RZ ;  /* 0x0000000328287819 */ /* 0x000fe200000012ff */
[----:B------:R-:W0:Y:S01]  /*ef90*/  LDC R20, c[0x0][0xac8] ;  /* 0x0002b200ff147b82 */ /* 0x000e220000000800 */
[----:B------:R-:W-:Y:S02]  /*efa0*/  SHF.R.U64 R44, R44, 0x3, RZ ;  /* 0x000000032c2c7819 */ /* 0x000fe400000012ff */
[----:B------:R-:W-:Y:S01]  /*efb0*/  SHF.R.U64 R48, R48, 0x3, RZ ;  /* 0x0000000330307819 */ /* 0x000fe200000012ff */
[----:B------:R-:W-:Y:S01]  /*efc0*/  IMAD R83, R0, UR5, R81 ;  /* 0x0000000500537c24 */ /* 0x000fe2000f8e0251 */
[----:B------:R-:W-:Y:S01]  /*efd0*/  LOP3.LUT R24, R24, R25, RZ, 0x3c, !PT ;  /* 0x0000001918187212 */ /* 0x000fe200078e3cff */
[----:B------:R-:W-:Y:S01]  /*efe0*/  IMAD.MOV.U32 R81, RZ, RZ, R7 ;  /* 0x000000ffff517224 */ /* 0x000fe200078e0007 */
        /* <DEDUP_REMOVED lines=10> */
[----:B-1----:R-:W-:Y:S01]  /*f090*/  @P0 SHF.R.U32.HI R81, RZ, R21, R82 ;  /* 0x00000015ff510219 */ /* 0x002fe20000011652 */
[----:B------:R-:W-:Y:S01]  /*f0a0*/  IMAD.X R49, RZ, RZ, R15, P3 ;  /* 0x000000ffff317224 */ /* 0x000fe200018e060f */
[----:B------:R-:W-:Y:S01]  /*f0b0*/  IADD3 R53, P4, R14, 0x9000, RZ ;  /* 0x000090000e357810 */ /* 0x000fe20007f9e0ff */
[----:B------:R-:W-:Y:S01]  /*f0c0*/  IMAD.WIDE.U32 R4, R0, UR4, R4 ;  /* 0x0000000400047c25 */ /* 0x000fe2000f8e0004 */
[C---:B------:R-:W-:Y:S01]  /*f0d0*/  IADD3 R57, P5, R14.reuse, 0xa000, RZ ;  /* 0x0000a0000e397810 */ /* 0x040fe20007fbe0ff */
[----:B------:R-:W-:Y:S01]  /*f0e0*/  ULDC.64 UR4, c[0x0][0xae0] ;  /* 0x0002b80000047ab9 */ /* 0x000fe20000000a00 */
[C---:B------:R-:W-:Y:S01]  /*f0f0*/  IADD3 R61, P6, R14.reuse, 0xb000, RZ ;  /* 0x0000b0000e3d7810 */ /* 0x040fe20007fde0ff */
[----:B------:R-:W5:Y:S01]  /*f100*/  LD.E.128 R24, desc[UR42][R24.64] ;  /* 0x0000002a18187980 */ /* 0x000f62000c101d00 */
[----:B------:R-:W-:-:S02]  /*f110*/  IADD3 R69, P1, R14, 0xd000, RZ ;  /* 0x0000d0000e457810 */ /* 0x000fc40007f3e0ff */
[C---:B------:R-:W-:Y:S01]  /*f120*/  IADD3 R73, P2, R14.reuse, 0xe000, RZ ;  /* 0x0000e0000e497810 */ /* 0x040fe20007f5e0ff */
[----:B------:R-:W5:Y:S01]  /*f130*/  LD.E.128 R28, desc[UR42][R28.64] ;  /* 0x0000002a1c1c7980 */ /* 0x000f62000c101d00 */
[----:B------:R-:W-:Y:S02]  /*f140*/  IADD3 R11, P3, R14, 0xf000, RZ ;  /* 0x0000f0000e0b7810 */ /* 0x000fe40007f7e0ff */
[----:B------:R-:W-:Y:S01]  /*f150*/  SHF.R.S32.HI R0, RZ, 0x1f, R81 ;  /* 0x0000001fff007819 */ /* 0x000fe20000011451 */
[----:B------:R-:W5:Y:S01]  /*f160*/  LD.E.128 R32, desc[UR42][R32.64] ;  /* 0x0000002a20207980 */ /* 0x000f62000c101d00 */
[----:B------:R-:W-:Y:S01]  /*f170*/  LOP3.LUT R52, R53, 0x380, RZ, 0xc0, !PT ;  /* 0x0000038035347812 */ /* 0x000fe200078ec0ff */
[----:B------:R-:W-:Y:S01]  /*f180*/  IMAD.X R77, RZ, RZ, R15, P3 ;  /* 0x000000ffff4d7224 */ /* 0x000fe200018e060f */
[----:B------:R-:W-:Y:S01]  /*f190*/  LOP3.LUT R56, R57, 0x380, RZ, 0xc0, !PT ;  /* 0x0000038039387812 */ /* 0x000fe200078ec0ff */
[----:B------:R-:W5:Y:S01]  /*f1a0*/  LD.E.128 R40, desc[UR42][R40.64] ;  /* 0x0000002a28287980 */ /* 0x000f62000c101d00 */
[----:B------:R-:W-:-:S02]  /*f1b0*/  LOP3.LUT R60, R61, 0x380, RZ, 0xc0, !PT ;  /* 0x000003803d3c7812 */ /* 0x000fc400078ec0ff */
[----:B------:R-:W-:Y:S01]  /*f1c0*/  LOP3.LUT R68, R69, 0x380, RZ, 0xc0, !PT ;  /* 0x0000038045447812 */ /* 0x000fe200078ec0ff */
[----:B------:R-:W5:Y:S01]  /*f1d0*/  LD.E.128 R44, desc[UR42][R44.64] ;  /* 0x0000002a2c2c7980 */ /* 0x000f62000c101d00 */
[----:B------:R-:W-:Y:S02]  /*f1e0*/  LOP3.LUT R72, R73, 0x380, RZ, 0xc0, !PT ;  /* 0x0000038049487812 */ /* 0x000fe400078ec0ff */
[----:B------:R-:W-:Y:S01]  /*f1f0*/  LOP3.LUT R10, R11, 0x380, RZ, 0xc0, !PT ;  /* 0x000003800b0a7812 */ /* 0x000fe200078ec0ff */
[----:B------:R-:W-:Y:S01]  /*f200*/  IMAD R0, R0, UR4, RZ ;  /* 0x0000000400007c24 */ /* 0x000fe2000f8e02ff */
[----:B------:R-:W-:Y:S01]  /*f210*/  SHF.R.U64 R52, R52, 0x3, RZ ;  /* 0x0000000334347819 */ /* 0x000fe200000012ff */
[----:B------:R-:W5:Y:S01]  /*f220*/  LD.E.128 R48, desc[UR42][R48.64] ;  /* 0x0000002a30307980 */ /* 0x000f62000c101d00 */
[----:B------:R-:W-:Y:S02]  /*f230*/  SHF.R.U64 R56, R56, 0x3, RZ ;  /* 0x0000000338387819 */ /* 0x000fe400000012ff */
[----:B------:R-:W-:-:S02]  /*f240*/  SHF.R.U64 R60, R60, 0x3, RZ ;  /* 0x000000033c3c7819 */ /* 0x000fc400000012ff */
[----:B------:R-:W-:Y:S02]  /*f250*/  SHF.R.U64 R68, R68, 0x3, RZ ;  /* 0x0000000344447819 */ /* 0x000fe400000012ff */
[----:B------:R-:W-:Y:S02]  /*f260*/  SHF.R.U64 R72, R72, 0x3, RZ ;  /* 0x0000000348487819 */ /* 0x000fe400000012ff */
[----:B------:R-:W-:Y:S02]  /*f270*/  SHF.R.U64 R9, R9, 0x3, RZ ;  /* 0x0000000309097819 */ /* 0x000fe400000012ff */
[----:B------:R-:W-:Y:S01]  /*f280*/  SHF.R.U64 R10, R10, 0x3, RZ ;  /* 0x000000030a0a7819 */ /* 0x000fe200000012ff */
[----:B------:R-:W-:Y:S01]  /*f290*/  IMAD R21, R81, UR5, R0 ;  /* 0x0000000551157c24 */ /* 0x000fe2000f8e0200 */
        /* <DEDUP_REMOVED lines=12> */
[----:B------:R-:W-:Y:S01]  /*f360*/  LOP3.LUT R76, R10, R11, RZ, 0x3c, !PT ;  /* 0x0000000b0a4c7212 */ /* 0x000fe200078e3cff */
[----:B------:R-:W-:Y:S01]  /*f370*/  IMAD.MOV R0, RZ, RZ, -R81 ;  /* 0x000000ffff007224 */ /* 0x000fe200078e0a51 */
[----:B------:R-:W5:Y:S01]  /*f380*/  LD.E.128 R12, desc[UR42][R12.64] ;  /* 0x0000002a0c0c7980 */ /* 0x000f62000c101d00 */
[----:B------:R-:W-:-:S02]  /*f390*/  IMAD.IADD R5, R5, 0x1, R83 ;  /* 0x0000000105057824 */ /* 0x000fc400078e0253 */
[----:B------:R-:W-:Y:S01]  /*f3a0*/  IMAD R7, R80, R0, R7 ;  /* 0x0000000050077224 */ /* 0x000fe200078e0207 */
[----:B------:R-:W5:Y:S04]  /*f3b0*/  LD.E.128 R8, desc[UR42][R8.64] ;  /* 0x0000002a08087980 */ /* 0x000f68000c101d00 */
[----:B------:R-:W5:Y:S01]  /*f3c0*/  LD.E.128 R52, desc[UR42][R52.64] ;  /* 0x0000002a34347980 */ /* 0x000f62000c101d00 */
[----:B------:R-:W-:-:S03]  /*f3d0*/  SHF.R.S32.HI R0, RZ, 0x1f, R7 ;  /* 0x0000001fff007819 */ /* 0x000fc60000011407 */
[----:B------:R-:W5:Y:S04]  /*f3e0*/  LD.E.128 R56, desc[UR42][R56.64] ;  /* 0x0000002a38387980 */ /* 0x000f68000c101d00 */
        /* <DEDUP_REMOVED lines=14> */
[----:B------:R-:W-:-:S04]  /*f4d0*/  IMAD.WIDE.U32 R4, R7, UR4, R4 ;  /* 0x0000000407047c25 */ /* 0x000fc8000f8e0004 */
[----:B------:R-:W-:Y:S01]  /*f4e0*/  IMAD R81, R7, UR5, R0 ;  /* 0x0000000507517c24 */ /* 0x000fe2000f8e0200 */
[----:B------:R-:W-:Y:S01]  /*f4f0*/  ULDC.64 UR4, c[0x0][0xa80] ;  /* 0x0002a00000047ab9 */ /* 0x000fe20000000a00 */
[----:B------:R-:W-:Y:S01]  /*f500*/  VIADD R0, R2, 0x28c20 ;  /* 0x00028c2002007836 */ /* 0x000fe20000000000 */
[----:B------:R-:W-:Y:S01]  /*f510*/  LEA R21, P0, R4, UR4, 0x1 ;  /* 0x0000000404157c11 */ /* 0x000fe2000f8008ff */
[----:B------:R-:W-:Y:S02]  /*f520*/  IMAD.IADD R81, R5, 0x1, R81 ;  /* 0x0000000105517824 */ /* 0x000fe400078e0251 */
[----:B------:R-:W-:Y:S01]  /*f530*/  VIADD R160, R192, 0x40 ;  /* 0x00000040c0a07836 */ /* 0x000fe20000000000 */
[----:B------:R-:W-:Y:S02]  /*f540*/  PRMT R0, RZ, 0x654, R0 ;  /* 0x00000654ff007816 */ /* 0x000fe40000000000 */
[----:B------:R-:W-:Y:S02]  /*f550*/  LEA.HI.X R81, R4, UR5, R81, 0x1, P0 ;  /* 0x0000000504517c11 */ /* 0x000fe400080f0c51 */
[-C--:B0-----:R-:W-:Y:S01]  /*f560*/  ISETP.GE.AND P0, PT, R160, R20.reuse, PT ;  /* 0x00000014a000720c */ /* 0x081fe20003f06270 */
[C---:B------:R-:W-:Y:S01]  /*f570*/  VIADD R159, R192.reuse, 0x80 ;  /* 0x00000080c09f7836 */ /* 0x040fe20000000000 */
[----:B-1----:R0:W-:Y:S01]  /*f580*/  SYNCS.ARRIVE.TRANS64.RED.A1T0 RZ, [R0+URZ], RZ ;  /* 0x000000ff00ff79a7 */ /* 0x0021e2000810043f */
[----:B------:R-:W-:Y:S01]  /*f590*/  ISETP.GE.AND P1, PT, R192, R20, PT ;  /* 0x00000014c000720c */ /* 0x000fe20003f26270 */
[----:B------:R-:W-:Y:S01]  /*f5a0*/  IMAD R80, R3, R80, RZ ;  /* 0x0000005003507224 */ /* 0x000fe200078e02ff */
[----:B0-----:R-:W-:-:S02]  /*f5b0*/  SEL R0, RZ, 0xffffffff, P0 ;  /* 0xffffffffff007807 */ /* 0x001fc40000000000 */
[----:B------:R-:W-:-:S03]  /*f5c0*/  ISETP.GE.AND P0, PT, R159, R20, PT ;  /* 0x000000149f00720c */ /* 0x000fc60003f06270 */
[----:B------:R-:W-:Y:S01]  /*f5d0*/  IMAD.SHL.U32 R3, R0, 0x2, RZ ;  /* 0x0000000200037824 */ /* 0x000fe200078e00ff */
[----:B------:R-:W-:Y:S02]  /*f5e0*/  SEL R0, RZ, 0x1, P1 ;  /* 0x00000001ff007807 */ /* 0x000fe40000800000 */
[----:B------:R-:W-:Y:S02]  /*f5f0*/  LEA R82, R158, R6, 0x6 ;  /* 0x000000069e527211 */ /* 0x000fe400078e30ff */
[----:B------:R-:W-:Y:S02]  /*f600*/  LOP3.LUT R0, R3, 0x2, R0, 0xe2, !PT ;  /* 0x0000000203007812 */ /* 0x000fe400078ee200 */
[----:B------:R-:W-:Y:S01]  /*f610*/  SEL R3, RZ, 0xffffffff, P0 ;  /* 0xffffffffff037807 */ /* 0x000fe20000000000 */
[----:B------:R-:W-:-:S04]  /*f620*/  VIADD R158, R192, 0xc0 ;  /* 0x000000c0c09e7836 */ /* 0x000fc80000000000 */
[----:B------:R-:W-:Y:S01]  /*f630*/  IMAD.SHL.U32 R3, R3, 0x4, RZ ;  /* 0x0000000403037824 */ /* 0x000fe200078e00ff */
[----:B------:R-:W-:Y:S01]  /*f640*/  ISETP.GE.AND P0, PT, R158, R20, PT ;  /* 0x000000149e00720c */ /* 0x000fe20003f06270 */
[----:B------:R-:W-:-:S03]  /*f650*/  VIADD R157, R192, 0x100 ;  /* 0x00000100c09d7836 */ /* 0x000fc60000000000 */
[----:B------:R-:W-:Y:S02]  /*f660*/  LOP3.LUT R0, R3, 0x4, R0, 0xe2, !PT ;  /* 0x0000000403007812 */ /* 0x000fe400078ee200 */
[----:B------:R-:W-:Y:S02]  /*f670*/  SEL R3, RZ, 0xffffffff, P0 ;  /* 0xffffffffff037807 */ /* 0x000fe40000000000 */
[----:B------:R-:W-:-:S03]  /*f680*/  ISETP.GE.AND P0, PT, R157, R20, PT ;  /* 0x000000149d00720c */ /* 0x000fc60003f06270 */
[----:B------:R-:W-:Y:S02]  /*f690*/  IMAD.SHL.U32 R3, R3, 0x8, RZ ;  /* 0x0000000803037824 */ /* 0x000fe400078e00ff */
        /* <DEDUP_REMOVED lines=8> */
[----:B------:R-:W-:Y:S01]  /*f720*/  ISETP.GE.AND P1, PT, R82, R80, PT ;  /* 0x000000505200720c */ /* 0x000fe20003f26270 */
[----:B------:R-:W-:Y:S02]  /*f730*/  VIADD R83, R192, 0x1c0 ;  /* 0x000001c0c0537836 */ /* 0x000fe40000000000 */
[----:B------:R-:W-:Y:S01]  /*f740*/  IMAD.SHL.U32 R3, R3, 0x20, RZ ;  /* 0x0000002003037824 */ /* 0x000fe200078e00ff */
[----:B------:R-:W-:-:S04]  /*f750*/  ISETP.GE.AND P0, PT, R152, R20, PT ;  /* 0x000000149800720c */ /* 0x000fc80003f06270 */
[----:B------:R-:W-:Y:S02]  /*f760*/  LOP3.LUT R0, R3, 0x20, R0, 0xe2, !PT ;  /* 0x0000002003007812 */ /* 0x000fe400078ee200 */
[----:B------:R-:W-:Y:S02]  /*f770*/  SEL R3, RZ, 0x40, P0 ;  /* 0x00000040ff037807 */ /* 0x000fe40000000000 */
[----:B------:R-:W-:Y:S01]  /*f780*/  ISETP.GE.AND P0, PT, R83, R20, PT ;  /* 0x000000145300720c */ /* 0x000fe20003f06270 */
[----:B------:R-:W-:Y:S01]  /*f790*/  VIADD R84, R192, 0x1c0 ;  /* 0x000001c0c0547836 */ /* 0x000fe20000000000 */
[----:B------:R-:W-:Y:S01]  /*f7a0*/  LOP3.LUT R3, R0, R3, RZ, 0xfc, !PT ;  /* 0x0000000300037212 */ /* 0x000fe200078efcff */
[C---:B------:R-:W-:Y:S01]  /*f7b0*/  VIADD R85, R192.reuse, 0x180 ;  /* 0x00000180c0557836 */ /* 0x040fe20000000000 */
[----:B------:R-:W-:Y:S01]  /*f7c0*/  SEL R0, RZ, 0x80, P0 ;  /* 0x00000080ff007807 */ /* 0x000fe20000000000 */
[C---:B------:R-:W-:Y:S02]  /*f7d0*/  VIADD R86, R192.reuse, 0x140 ;  /* 0x00000140c0567836 */ /* 0x040fe40000000000 */
[----:B------:R-:W-:-:S02]  /*f7e0*/  VIADD R87, R192, 0x100 ;  /* 0x00000100c0577836 */ /* 0x000fc40000000000 */
[C---:B------:R-:W-:Y:S02]  /*f7f0*/  VIADD R88, R192.reuse, 0xc0 ;  /* 0x000000c0c0587836 */ /* 0x040fe40000000000 */
[C---:B------:R-:W-:Y:S02]  /*f800*/  VIADD R89, R192.reuse, 0x80 ;  /* 0x00000080c0597836 */ /* 0x040fe40000000000 */
[----:B------:R-:W-:Y:S01]  /*f810*/  VIADD R90, R192, 0x40 ;  /* 0x00000040c05a7836 */ /* 0x000fe20000000000 */
[----:B------:R0:W1:Y:S01]  /*f820*/  SHFL.IDX PT, R4, R21, RZ, 0x181f ;  /* 0x00181fff15047589 */ /* 0x00006200000e0000 */
[----:B------:R-:W-:Y:S03]  /*f830*/  BSSY B1, `(.L_x_3921) ;  /* 0x000002a000017945 */ /* 0x000fe60003800000 */
[----:B------:R0:W2:Y:S01]  /*f840*/  SHFL.IDX PT, R5, R81, RZ, 0x181f ;  /* 0x00181fff51057589 */ /* 0x0000a200000e0000 */
[----:B------:R-:W-:-:S02]  /*f850*/  LOP3.LUT R0, R3, R0, RZ, 0xfc, !PT ;  /* 0x0000000003007212 */ /* 0x000fc400078efcff */
[----:B------:R-:W-:Y:S02]  /*f860*/  SHF.R.S32.HI R84, RZ, 0x1f, R84 ;  /* 0x0000001fff547819 */ /* 0x000fe40000011454 */
[----:B------:R-:W-:Y:S02]  /*f870*/  SHF.R.S32.HI R85, RZ, 0x1f, R85 ;  /* 0x0000001fff557819 */ /* 0x000fe40000011455 */
[----:B------:R-:W-:Y:S02]  /*f880*/  SHF.R.S32.HI R86, RZ, 0x1f, R86 ;  /* 0x0000001fff567819 */ /* 0x000fe40000011456 */
[----:B------:R-:W-:Y:S02]  /*f890*/  SHF.R.S32.HI R87, RZ, 0x1f, R87 ;  /* 0x0000001fff577819 */ /* 0x000fe40000011457 */
[----:B------:R-:W-:Y:S02]  /*f8a0*/  SHF.R.S32.HI R88, RZ, 0x1f, R88 ;  /* 0x0000001fff587819 */ /* 0x000fe40000011458 */
[----:B------:R-:W-:-:S02]  /*f8b0*/  SHF.R.S32.HI R89, RZ, 0x1f, R89 ;  /* 0x0000001fff597819 */ /* 0x000fc40000011459 */
[----:B------:R-:W-:Y:S01]  /*f8c0*/  SHF.R.S32.HI R90, RZ, 0x1f, R90 ;  /* 0x0000001fff5a7819 */ /* 0x000fe2000001145a */
[----:B0-----:R-:W-:Y:S06]  /*f8d0*/  @P1 BRA `(.L_x_3922) ;  /* 0x00000000007c1947 */ /* 0x001fec0003800000 */
[-C--:B------:R-:W-:Y:S02]  /*f8e0*/  ISETP.GE.AND P0, PT, R192, R20.reuse, PT ;  /* 0x00000014c000720c */ /* 0x080fe40003f06270 */
[-C--:B------:R-:W-:Y:S02]  /*f8f0*/  ISETP.GE.AND P5, PT, R159, R20.reuse, PT ;  /* 0x000000149f00720c */ /* 0x080fe40003fa6270 */
[-C--:B------:R-:W-:Y:S02]  /*f900*/  ISETP.GE.AND P3, PT, R158, R20.reuse, PT ;  /* 0x000000149e00720c */ /* 0x080fe40003f66270 */
[----:B------:R-:W-:-:S07]  /*f910*/  ISETP.GE.AND P2, PT, R157, R20, PT ;  /* 0x000000149d00720c */ /* 0x000fce0003f46270 */
[----:B-12---:R-:W-:-:S05]  /*f920*/  @!P0 IMAD.WIDE R6, R192, 0x2, R4 ;  /* 0x00000002c0068825 */ /* 0x006fca00078e0204 */
[----:B-----5:R0:W-:Y:S01]  /*f930*/  @!P0 ST.E.128 desc[UR42][R6.64], R8 ;  /* 0x0000000806008985 */ /* 0x0201e2000c101d2a */
[----:B------:R-:W-:-:S13]  /*f940*/  ISETP.GE.AND P0, PT, R160, R20, PT ;  /* 0x00000014a000720c */ /* 0x000fda0003f06270 */
[-C--:B0-----:R-:W-:Y:S02]  /*f950*/  @!P0 LEA R6, P1, R160, R4.reuse, 0x1 ;  /* 0x00000004a0068211 */ /* 0x081fe400078208ff */
[----:B------:R-:W-:Y:S02]  /*f960*/  @!P3 LEA R8, P6, R158, R4, 0x1 ;  /* 0x000000049e08b211 */ /* 0x000fe400078c08ff */
[-C--:B------:R-:W-:Y:S02]  /*f970*/  @!P0 LEA.HI.X R7, R160, R5.reuse, R90, 0x1, P1 ;  /* 0x00000005a0078211 */ /* 0x080fe400008f0c5a */
[----:B------:R-:W-:Y:S02]  /*f980*/  ISETP.GE.AND P1, PT, R156, R20, PT ;  /* 0x000000149c00720c */ /* 0x000fe40003f26270 */
[----:B------:R-:W-:Y:S01]  /*f990*/  @!P3 LEA.HI.X R9, R158, R5, R88, 0x1, P6 ;  /* 0x000000059e09b211 */ /* 0x000fe200030f0c58 */
[----:B------:R0:W-:Y:S01]  /*f9a0*/  @!P0 ST.E.128 desc[UR42][R6.64], R24 ;  /* 0x0000001806008985 */ /* 0x0001e2000c101d2a */
[----:B------:R-:W-:-:S09]  /*f9b0*/  LOP3.LUT P0, RZ, R3, 0x40, RZ, 0xc0, !PT ;  /* 0x0000004003ff7812 */ /* 0x000fd2000780c0ff */
[----:B------:R-:W-:-:S04]  /*f9c0*/  @!P1 LEA R10, P6, R156, R4, 0x1 ;  /* 0x000000049c0a9211 */ /* 0x000fc800078c08ff */
[----:B------:R-:W-:Y:S02]  /*f9d0*/  @!P1 LEA.HI.X R11, R156, R5, R86, 0x1, P6 ;  /* 0x000000059c0b9211 */ /* 0x000fe400030f0c56 */
[----:B0-----:R-:W-:-:S04]  /*f9e0*/  @!P5 LEA R6, P4, R159, R4, 0x1 ;  /* 0x000000049f06d211 */ /* 0x001fc800078808ff */
[----:B------:R-:W-:Y:S02]  /*f9f0*/  @!P5 LEA.HI.X R7, R159, R5, R89, 0x1, P4 ;  /* 0x000000059f07d211 */ /* 0x000fe400020f0c59 */
[----:B------:R-:W-:-:S03]  /*fa00*/  LOP3.LUT P4, RZ, R0, 0x80, RZ, 0xc0, !PT ;  /* 0x0000008000ff7812 */ /* 0x000fc6000788c0ff */
[----:B------:R0:W-:Y:S04]  /*fa10*/  @!P5 ST.E.128 desc[UR42][R6.64], R32 ;  /* 0x000000200600d985 */ /* 0x0001e8000c101d2a */
[----:B------:R1:W-:Y:S01]  /*fa20*/  @!P3 ST.E.128 desc[UR42][R8.64], R40 ;  /* 0x000000280800b985 */ /* 0x0003e2000c101d2a */
[CC--:B0-----:R-:W-:Y:S02]  /*fa30*/  @!P2 LEA R6, P5, R157.reuse, R4.reuse, 0x1 ;  /* 0x000000049d06a211 */ /* 0x0c1fe400078a08ff */
[-C--:B-1----:R-:W-:Y:S02]  /*fa40*/  @P0 LEA R8, P3, R152, R4.reuse, 0x1 ;  /* 0x0000000498080211 */ /* 0x082fe400078608ff */
[----:B------:R-:W-:Y:S02]  /*fa50*/  @!P2 LEA.HI.X R7, R157, R5, R87, 0x1, P5 ;  /* 0x000000059d07a211 */ /* 0x000fe400028f0c57 */
[----:B------:R-:W-:-:S02]  /*fa60*/  @P4 LEA R4, P5, R83, R4, 0x1 ;  /* 0x0000000453044211 */ /* 0x000fc400078a08ff */
[-C--:B------:R-:W-:Y:S01]  /*fa70*/  @P0 LEA.HI.X R9, R152, R5.reuse, R85, 0x1, P3 ;  /* 0x0000000598090211 */ /* 0x080fe200018f0c55 */
[----:B------:R0:W-:Y:S01]  /*fa80*/  @!P2 ST.E.128 desc[UR42][R6.64], R48 ;  /* 0x000000300600a985 */ /* 0x0001e2000c101d2a */
[----:B------:R-:W-:-:S03]  /*fa90*/  @P4 LEA.HI.X R5, R83, R5, R84, 0x1, P5 ;  /* 0x0000000553054211 */ /* 0x000fc600028f0c54 */
[----:B------:R0:W-:Y:S04]  /*faa0*/  @!P1 ST.E.128 desc[UR42][R10.64], R56 ;  /* 0x000000380a009985 */ /* 0x0001e8000c101d2a */
[----:B------:R0:W-:Y:S04]  /*fab0*/  @P0 ST.E.128 desc[UR42][R8.64], R64 ;  /* 0x0000004008000985 */ /* 0x0001e8000c101d2a */
[----:B------:R0:W-:Y:S02]  /*fac0*/  @P4 ST.E.128 desc[UR42][R4.64], R72 ;  /* 0x0000004804004985 */ /* 0x0001e4000c101d2a */
.L_x_3922:
[----:B------:R-:W-:Y:S05]  /*fad0*/  BSYNC B1 ;  /* 0x0000000000017941 */ /* 0x000fea0003800000 */
.L_x_3921:
[----:B0-----:R-:W-:Y:S01]  /*fae0*/  VIADD R7, R82, 0x20 ;  /* 0x0000002052077836 */ /* 0x001fe20000000000 */
[----:B--2---:R0:W2:Y:S04]  /*faf0*/  SHFL.IDX PT, R5, R81, 0x1, 0x181f ;  /* 0x00381f0051057f89 */ /* 0x0040a800000e0000 */
[----:B------:R-:W-:Y:S01]  /*fb00*/  ISETP.GE.AND P0, PT, R7, R80, PT ;  /* 0x000000500700720c */ /* 0x000fe20003f06270 */
[----:B-1----:R0:W1:-:S12]  /*fb10*/  SHFL.IDX PT, R4, R21, 0x1, 0x181f ;  /* 0x00381f0015047f89 */ /* 0x00205800000e0000 */
[----:B0-----:R-:W-:Y:S05]  /*fb20*/  @P0 BRA `(.L_x_3923) ;  /* 0x0000002c00b40947 */ /* 0x001fea0003800000 */
[-C--:B------:R-:W-:Y:S02]  /*fb30*/  ISETP.GE.AND P6, PT, R192, R20.reuse, PT ;  /* 0x00000014c000720c */ /* 0x080fe40003fc6270 */
[-C--:B------:R-:W-:Y:S02]  /*fb40*/  ISETP.GE.AND P5, PT, R160, R20.reuse, PT ;  /* 0x00000014a000720c */ /* 0x080fe40003fa6270 */
[-C--:B------:R-:W-:Y:S02]  /*fb50*/  ISETP.GE.AND P3, PT, R159, R20.reuse, PT ;  /* 0x000000149f00720c */ /* 0x080fe40003f66270 */
[-C--:B------:R-:W-:Y:S02]  /*fb60*/  ISETP.GE.AND P2, PT, R158, R20.reuse, PT ;  /* 0x000000149e00720c */ /* 0x080fe40003f46270 */
[-C--:B------:R-:W-:Y:S02]  /*fb70*/  ISETP.GE.AND P1, PT, R157, R20.reuse, PT ;  /* 0x000000149d00720c */ /* 0x080fe40003f26270 */
[----:B------:R-:W-:-:S03]  /*fb80*/  ISETP.GE.AND P0, PT, R156, R20, PT ;  /* 0x000000149c00720c */ /* 0x000fc60003f06270 */
[----:B-12---:R-:W-:Y:S02]  /*fb90*/  @!P6 IMAD.WIDE R6, R192, 0x2, R4 ;  /* 0x00000002c006e825 */ /* 0x006fe400078e0204 */
[----:B-----5:R-:W-:-:S03]  /*fba0*/  @!P5 LEA R8, P4, R160, R4, 0x1 ;  /* 0x00000004a008d211 */ /* 0x020fc600078808ff */
[----:B------:R0:W-:Y:S01]  /*fbb0*/  @!P6 ST.E.128 desc[UR42][R6.64], R12 ;  /* 0x0000000c0600e985 */ /* 0x0001e2000c101d2a */
[----:B------:R-:W-:Y:S02]  /*fbc0*/  @!P5 LEA.HI.X R9, R160, R5, R90, 0x1, P4 ;  /* 0x00000005a009d211 */ /* 0x000fe400020f0c5a */
[----:B------:R-:W-:-:S03]  /*fbd0*/  LOP3.LUT P4, RZ, R3, 0x40, RZ, 0xc0, !PT ;  /* 0x0000004003ff7812 */ /* 0x000fc6000788c0ff */
[----:B------:R1:W-:Y:S01]  /*fbe0*/  @!P5 ST.E.128 desc[UR42][R8.64], R28 ;  /* 0x0000001c0800d985 */ /* 0x0003e2000c101d2a */
[----:B0-----:R-:W-:-:S04]  /*fbf0*/  @!P3 LEA R6, P6, R159, R4, 0x1 ;  /* 0x000000049f06b211 */ /* 0x001fc800078c08ff */
[----:B------:R-:W-:Y:S02]  /*fc00*/  @!P3 LEA.HI.X R7, R159, R5, R89, 0x1, P6 ;  /* 0x000000059f07b211 */ /* 0x000fe400030f0c59 */
[----:B-1----:R-:W-:-:S03]  /*fc10*/  @!P2 LEA R8, P5, R158, R4, 0x1 ;  /* 0x000000049e08a211 */ /* 0x002fc600078a08ff */
[----:B------:R0:W-:Y:S01]  /*fc20*/  @!P3 ST.E.128 desc[UR42][R6.64], R36 ;  /* 0x000000240600b985 */ /* 0x0001e2000c101d2a */
[-C--:B------:R-:W-:Y:S02]  /*fc30*/  @!P0 LEA R10, P3, R156, R4.reuse, 0x1 ;  /* 0x000000049c0a8211 */ /* 0x080fe400078608ff */
[-C--:B------:R-:W-:Y:S02]  /*fc40*/  @!P2 LEA.HI.X R9, R158, R5.reuse, R88, 0x1, P5 ;  /* 0x000000059e09a211 */ /* 0x080fe400028f0c58 */
[-C--:B------:R-:W-:Y:S02]  /*fc50*/  @P4 LEA R12, P5, R152, R4.reuse, 0x1 ;  /* 0x00000004980c4211 */ /* 0x080fe400078a08ff */
[-C--:B------:R-:W-:Y:S01]  /*fc60*/  @!P0 LEA.HI.X R11, R156, R5.reuse, R86, 0x1, P3 ;  /* 0x000000059c0b8211 */ /* 0x080fe200018f0c56 */
[----:B------:R3:W-:Y:S01]  /*fc70*/  @!P2 ST.E.128 desc[UR42][R8.64], R44 ;  /* 0x0000002c0800a985 */ /* 0x0007e2000c101d2a */
[----:B------:R-:W-:Y:S02]  /*fc80*/  @P4 LEA.HI.X R13, R152, R5, R85, 0x1, P5 ;  /* 0x00000005980d4211 */ /* 0x000fe400028f0c55 */
[----:B0-----:R-:W-:-:S04]  /*fc90*/  @!P1 LEA R6, P6, R157, R4, 0x1 ;  /* 0x000000049d069211 */ /* 0x001fc800078c08ff */
[----:B------:R-:W-:-:S05]  /*fca0*/  @!P1 LEA.HI.X R7, R157, R5, R87, 0x1, P6 ;  /* 0x000000059d079211 */ /* 0x000fca00030f0c57 */
[----:B------:R3:W-:Y:S04]  /*fcb0*/  @!P1 ST.E.128 desc[UR42][R6.64], R52 ;  /* 0x0000003406009985 */ /* 0x0007e8000c101d2a */
[----:B------:R3:W-:Y:S01]  /*fcc0*/  @!P0 ST.E.128 desc[UR42][R10.64], R60 ;  /* 0x0000003c0a008985 */ /* 0x0007e2000c101d2a */
[----:B------:R-:W-:-:S03]  /*fcd0*/  LOP3.LUT P0, RZ, R0, 0x80, RZ, 0xc0, !PT ;  /* 0x0000008000ff7812 */ /* 0x000fc6000780c0ff */
[----:B------:R3:W-:Y:S10]  /*fce0*/  @P4 ST.E.128 desc[UR42][R12.64], R68 ;  /* 0x000000440c004985 */ /* 0x0007f4000c101d2a */
[----:B------:R-:W-:Y:S05]  /*fcf0*/  @!P0 BRA `(.L_x_3923) ;  /* 0x0000002c00408947 */ /* 0x000fea0003800000 */
[----:B------:R-:W-:-:S04]  /*fd00*/  LEA R4, P0, R83, R4, 0x1 ;  /* 0x0000000453047211 */ /* 0x000fc800078008ff */
[----:B------:R-:W-:-:S05]  /*fd10*/  LEA.HI.X R5, R83, R5, R84, 0x1, P0 ;  /* 0x0000000553057211 */ /* 0x000fca00000f0c54 */
[----:B------:R0:W-:Y:S01]  /*fd20*/  ST.E.128 desc[UR42][R4.64], R76 ;  /* 0x0000004c04007985 */ /* 0x0001e2000c101d2a */
[----:B------:R-:W-:Y:S05]  /*fd30*/  BRA `(.L_x_3923) ;  /* 0x0000002c00307947 */ /* 0x000fea0003800000 */
.L_x_3920:
[----:B01----:R-:W2:Y:S01]  /*fd40*/  LDL.LU R8, [R1+0x38] ;  /* 0x0000380001087983 */ /* 0x003ea20000300800 */
[----:B------:R-:W-:Y:S01]  /*fd50*/  ULDC.64 UR4, c[0x0][0xb08] ;  /* 0x0002c20000047ab9 */ /* 0x000fe20000000a00 */
[----:B------:R-:W0:Y:S02]  /*fd60*/  LDC R9, c[0x0][0xbe8] ;  /* 0x0002fa00ff097b82 */ /* 0x000e240000000800 */
[----:B------:R-:W3:Y:S04]  /*fd70*/  LDL R7, [R1+0x50] ;  /* 0x0000500001077983 */ /* 0x000ee80000100800 */
[----:B------:R-:W3:Y:S01]  /*fd80*/  LDL.LU R10, [R1+0x24] ;  /* 0x00002400010a7983 */ /* 0x000ee20000300800 */
[----:B------:R-:W-:Y:S01]  /*fd90*/  IMAD R6, R5, UR4, RZ ;  /* 0x0000000405067c24 */ /* 0x000fe2000f8e02ff */
[C---:B------:R-:W-:Y:S01]  /*fda0*/  IADD3 R156, R197.reuse, 0xf0, RZ ;  /* 0x000000f0c59c7810 */ /* 0x040fe20007ffe0ff */
[----:B------:R-:W-:Y:S01]  /*fdb0*/  VIADD R21, R197, 0xf8 ;  /* 0x000000f8c5157836 */ /* 0x000fe20000000000 */
[----:B------:R-:W-:Y:S01]  /*fdc0*/  BSSY B1, `(.L_x_3924) ;  /* 0x000010e000017945 */ /* 0x000fe20003800000 */
[C---:B------:R-:W-:Y:S01]  /*fdd0*/  IMAD R6, R4.reuse, UR5, R6 ;  /* 0x0000000504067c24 */ /* 0x040fe2000f8e0206 */
[----:B------:R-:W-:Y:S01]  /*fde0*/  SHF.R.S32.HI R156, RZ, 0x1f, R156 ;  /* 0x0000001fff9c7819 */ /* 0x000fe2000001149c */
[----:B------:R-:W-:Y:S01]  /*fdf0*/  IMAD.WIDE.U32 R4, R4, UR4, RZ ;  /* 0x0000000404047c25 */ /* 0x000fe2000f8e00ff */
[----:B------:R-:W-:Y:S01]  /*fe00*/  ULDC.64 UR4, c[0x0][0xb38] ;  /* 0x0002ce0000047ab9 */ /* 0x000fe20000000a00 */
[----:B------:R-:W-:-:S02]  /*fe10*/  SHF.R.S32.HI R21, RZ, 0x1f, R21 ;  /* 0x0000001fff157819 */ /* 0x000fc40000011415 */
[----:B------:R-:W-:Y:S01]  /*fe20*/  IMAD.IADD R5, R5, 0x1, R6 ;  /* 0x0000000105057824 */ /* 0x000fe200078e0206 */
[----:B------:R-:W-:Y:S01]  /*fe30*/  SHF.R.S32.HI R6, RZ, 0x1f, R0 ;  /* 0x0000001fff067819 */ /* 0x000fe20000011400 */
[----:B------:R-:W-:Y:S02]  /*fe40*/  VIADD R158, R197, 0xe8 ;  /* 0x000000e8c59e7836 */ /* 0x000fe40000000000 */
[----:B------:R-:W-:Y:S01]  /*fe50*/  IMAD.WIDE.U32 R4, R184, UR4, R4 ;  /* 0x00000004b8047c25 */ /* 0x000fe2000f8e0004 */
[----:B0-----:R-:W-:-:S03]  /*fe60*/  ISETP.NE.AND P0, PT, R9, 0x1, PT ;  /* 0x000000010900780c */ /* 0x001fc60003f05270 */
[----:B------:R-:W-:Y:S01]  /*fe70*/  IMAD R5, R184, UR5, R5 ;  /* 0x00000005b8057c24 */ /* 0x000fe2000f8e0205 */
[----:B------:R-:W-:Y:S01]  /*fe80*/  ULDC.64 UR4, c[0x0][0xb40] ;  /* 0x0002d00000047ab9 */ /* 0x000fe20000000a00 */
[----:B------:R-:W-:Y:S01]  /*fe90*/  IMAD R3, R3, R9, RZ ;  /* 0x0000000903037224 */ /* 0x000fe200078e02ff */
[----:B------:R-:W-:Y:S01]  /*fea0*/  SHF.R.S32.HI R158, RZ, 0x1f, R158 ;  /* 0x0000001fff9e7819 */ /* 0x000fe2000001149e */
[----:B------:R-:W-:Y:S02]  /*feb0*/  IMAD R6, R6, UR4, RZ ;  /* 0x0000000406067c24 */ /* 0x000fe4000f8e02ff */
[----:B------:R-:W-:-:S04]  /*fec0*/  IMAD.WIDE.U32 R4, R0, UR4, R4 ;  /* 0x0000000400047c25 */ /* 0x000fc8000f8e0004 */
[----:B------:R-:W-:Y:S01]  /*fed0*/  IMAD R6, R0, UR5, R6 ;  /* 0x0000000500067c24 */ /* 0x000fe2000f8e0206 */
[----:B------:R-:W-:Y:S01]  /*fee0*/  ULDC.64 UR4, c[0x0][0xb48] ;  /* 0x0002d20000047ab9 */ /* 0x000fe20000000a00 */
[----:B------:R-:W0:Y:S01]  /*fef0*/  @P0 LDC R0, c[0x0][0xbf0] ;  /* 0x0002fc00ff000b82 */ /* 0x000e220000000800 */
[----:B------:R-:W-:Y:S02]  /*ff00*/  VIADD R160, R197, 0xe0 ;  /* 0x000000e0c5a07836 */ /* 0x000fe40000000000 */
[----:B------:R-:W-:Y:S02]  /*ff10*/  IMAD.IADD R5, R5, 0x1, R6 ;  /* 0x0000000105057824 */ /* 0x000fe400078e0206 */
[C---:B------:R-:W-:Y:S01]  /*ff20*/  VIADD R162, R197.reuse, 0xd8 ;  /* 0x000000d8c5a27836 */ /* 0x040fe20000000000 */
[----:B------:R-:W-:Y:S01]  /*ff30*/  SHF.R.S32.HI R160, RZ, 0x1f, R160 ;  /* 0x0000001fffa07819 */ /* 0x000fe200000114a0 */
        /* <DEDUP_REMOVED lines=29> */
[----:B------:R-:W-:-:S02]  /*10110*/  VIADD R157, R197, 0xe8 ;  /* 0x000000e8c59d7836 */ /* 0x000fc40000000000 */
[C---:B------:R-:W-:Y:S02]  /*10120*/  VIADD R159, R197.reuse, 0xe0 ;  /* 0x000000e0c59f7836 */ /* 0x040fe40000000000 */
[C---:B------:R-:W-:Y:S02]  /*10130*/  VIADD R161, R197.reuse, 0xd8 ;  /* 0x000000d8c5a17836 */ /* 0x040fe40000000000 */
[C---:B------:R-:W-:Y:S02]  /*10140*/  VIADD R163, R197.reuse, 0xd0 ;  /* 0x000000d0c5a37836 */ /* 0x040fe40000000000 */
[C---:B------:R-:W-:Y:S02]  /*10150*/  VIADD R165, R197.reuse, 0xc8 ;  /* 0x000000c8c5a57836 */ /* 0x040fe40000000000 */
[C---:B------:R-:W-:Y:S02]  /*10160*/  VIADD R167, R197.reuse, 0xc0 ;  /* 0x000000c0c5a77836 */ /* 0x040fe40000000000 */
        /* <DEDUP_REMOVED lines=10> */
[----:B------:R-:W-:Y:S02]  /*10210*/  VIADD R222, R197, 0x68 ;  /* 0x00000068c5de7836 */ /* 0x000fe40000000000 */
[----:B--2---:R-:W-:-:S04]  /*10220*/  IMAD.WIDE.U32 R4, R8, UR4, R4 ;  /* 0x0000000408047c25 */ /* 0x004fc8000f8e0004 */
[----:B------:R-:W-:Y:S01]  /*10230*/  IMAD R5, R8, UR5, R5 ;  /* 0x0000000508057c24 */ /* 0x000fe2000f8e0205 */
[----:B------:R-:W-:Y:S01]  /*10240*/  ULDC.64 UR4, c[0x0][0xb30] ;  /* 0x0002cc0000047ab9 */ /* 0x000fe20000000a00 */
[----:B------:R-:W1:Y:S01]  /*10250*/  @P0 LDC R8, c[0x0][0xbec] ;  /* 0x0002fb00ff080b82 */ /* 0x000e620000000800 */
[----:B---3--:R-:W-:-:S04]  /*10260*/  IMAD R7, R10, 0x40, R7 ;  /* 0x000000400a077824 */ /* 0x008fc800078e0207 */
[----:B------:R-:W-:Y:S02]  /*10270*/  IMAD.MOV.U32 R6, RZ, RZ, R7 ;  /* 0x000000ffff067224 */ /* 0x000fe400078e0007 */
[----:B-1----:R-:W-:-:S05]  /*10280*/  @P0 IMAD.HI.U32 R8, R7, R8, RZ ;  /* 0x0000000807080227 */ /* 0x002fca00078e00ff */
[----:B0-----:R-:W-:-:S05]  /*10290*/  @P0 SHF.R.U32.HI R6, RZ, R0, R8 ;  /* 0x00000000ff060219 */ /* 0x001fca0000011608 */
[----:B------:R-:W-:Y:S02]  /*102a0*/  IMAD.MOV R0, RZ, RZ, -R6 ;  /* 0x000000ffff007224 */ /* 0x000fe400078e0a06 */
[----:B------:R-:W-:-:S04]  /*102b0*/  IMAD.WIDE.U32 R4, R6, UR4, R4 ;  /* 0x0000000406047c25 */ /* 0x000fc8000f8e0004 */
[----:B------:R-:W-:Y:S01]  /*102c0*/  IMAD R0, R9, R0, R7 ;  /* 0x0000000009007224 */ /* 0x000fe200078e0207 */
[----:B------:R-:W-:Y:S01]  /*102d0*/  SHF.R.S32.HI R7, RZ, 0x1f, R6 ;  /* 0x0000001fff077819 */ /* 0x000fe20000011406 */
[----:B------:R-:W-:-:S04]  /*102e0*/  IMAD R9, R10, 0x40, R195 ;  /* 0x000000400a097824 */ /* 0x000fc800078e02c3 */
        /* <DEDUP_REMOVED lines=10> */
[----:B------:R-:W-:-:S04]  /*10390*/  IMAD.IADD R6, R5, 0x1, R6 ;  /* 0x0000000105067824 */ /* 0x000fc800078e0206 */
[----:B------:R0:W1:Y:S01]  /*103a0*/  SHFL.IDX PT, R13, R0, RZ, 0x1c1f ;  /* 0x001c1fff000d7589 */ /* 0x00006200000e0000 */
[----:B------:R-:W-:Y:S01]  /*103b0*/  LEA.HI.X R8, R4, UR5, R6, 0x2, P0 ;  /* 0x0000000504087c11 */ /* 0x000fe200080f1406 */
[----:B------:R-:W-:Y:S01]  /*103c0*/  VIADD R4, R2, 0x28c20 ;  /* 0x00028c2002047836 */ /* 0x000fe20000000000 */
[----:B------:R-:W-:-:S03]  /*103d0*/  ISETP.GE.AND P0, PT, R9, R3, PT ;  /* 0x000000030900720c */ /* 0x000fc60003f06270 */
[----:B------:R0:W2:Y:S01]  /*103e0*/  SHFL.IDX PT, R12, R8, RZ, 0x1c1f ;  /* 0x001c1fff080c7589 */ /* 0x0000a200000e0000 */
[----:B------:R-:W-:-:S04]  /*103f0*/  PRMT R4, RZ, 0x654, R4 ;  /* 0x00000654ff047816 */ /* 0x000fc80000000004 */
[----:B------:R0:W-:Y:S05]  /*10400*/  SYNCS.ARRIVE.TRANS64.RED.A1T0 RZ, [R4+URZ], RZ ;  /* 0x000000ff04ff79a7 */ /* 0x0001ea000810043f */
[----:B------:R-:W-:Y:S05]  /*10410*/  @P0 BRA `(.L_x_3925) ;  /* 0x0000000800a00947 */ /* 0x000fea0003800000 */
[----:B------:R-:W-:Y:S01]  /*10420*/  ULDC UR4, c[0x0][0xac8] ;  /* 0x0002b20000047ab9 */ /* 0x000fe20000000800 */
[----:B------:R-:W-:Y:S01]  /*10430*/  SHF.R.S32.HI R6, RZ, 0x1f, R197 ;  /* 0x0000001fff067819 */ /* 0x000fe200000114c5 */
[C---:B------:R-:W-:Y:S01]  /*10440*/  VIADD R11, R197.reuse, 0x8 ;  /* 0x00000008c50b7836 */ /* 0x040fe20000000000 */
[C---:B------:R-:W-:Y:S01]  /*10450*/  ISETP.GE.AND P0, PT, R197.reuse, UR4, PT ;  /* 0x00000004c5007c0c */ /* 0x040fe2000bf06270 */
[C---:B------:R-:W-:Y:S01]  /*10460*/  VIADD R10, R197.reuse, 0x18 ;  /* 0x00000018c50a7836 */ /* 0x040fe20000000000 */
[C---:B------:R-:W-:Y:S01]  /*10470*/  IADD3 R7, R197.reuse, 0x8, RZ ;  /* 0x00000008c5077810 */ /* 0x040fe20007ffe0ff */
[----:B------:R-:W-:Y:S01]  /*10480*/  VIADD R14, R197, 0x60 ;  /* 0x00000060c50e7836 */ /* 0x000fe20000000000 */
[----:B------:R-:W-:Y:S02]  /*10490*/  SHF.R.S32.HI R11, RZ, 0x1f, R11 ;  /* 0x0000001fff0b7819 */ /* 0x000fe4000001140b */
[----:B------:R-:W-:Y:S02]  /*104a0*/  ISETP.GE.AND P4, PT, R222, UR4, PT ;  /* 0x00000004de007c0c */ /* 0x000fe4000bf86270 */
[----:B------:R-:W-:-:S05]  /*104b0*/  SHF.R.S32.HI R14, RZ, 0x1f, R14 ;  /* 0x0000001fff0e7819 */ /* 0x000fca000001140e */
[----:B01----:R-:W-:-:S04]  /*104c0*/  @!P0 LEA R4, P1, R197, R13, 0x2 ;  /* 0x0000000dc5048211 */ /* 0x003fc800078210ff */
[C---:B--2---:R-:W-:Y:S01]  /*104d0*/  @!P0 LEA.HI.X R5, R197.reuse, R12, R6, 0x2, P1 ;  /* 0x0000000cc5058211 */ /* 0x044fe200008f1406 */
[----:B------:R-:W-:-:S04]  /*104e0*/  VIADD R6, R197, 0x10 ;  /* 0x00000010c5067836 */ /* 0x000fc80000000000 */
[----:B------:R0:W-:Y:S01]  /*104f0*/  @!P0 ST.E.64 desc[UR42][R4.64], R24 ;  /* 0x0000001804008985 */ /* 0x0001e2000c101b2a */
[----:B------:R-:W-:-:S13]  /*10500*/  ISETP.GE.AND P0, PT, R7, UR4, PT ;  /* 0x0000000407007c0c */ /* 0x000fda000bf06270 */
[----:B0-----:R-:W-:-:S04]  /*10510*/  @!P0 LEA R4, P1, R7, R13, 0x2 ;  /* 0x0000000d07048211 */ /* 0x001fc800078210ff */
[----:B------:R-:W-:Y:S01]  /*10520*/  @!P0 LEA.HI.X R5, R7, R12, R11, 0x2, P1 ;  /* 0x0000000c07058211 */ /* 0x000fe200008f140b */
[C---:B------:R-:W-:Y:S01]  /*10530*/  VIADD R11, R197.reuse, 0x10 ;  /* 0x00000010c50b7836 */ /* 0x040fe20000000000 */
[----:B------:R-:W-:Y:S01]  /*10540*/  ISETP.GE.AND P1, PT, R10, UR4, PT ;  /* 0x000000040a007c0c */ /* 0x000fe2000bf26270 */
[----:B------:R-:W-:Y:S02]  /*10550*/  VIADD R7, R197, 0x20 ;  /* 0x00000020c5077836 */ /* 0x000fe40000000000 */
[----:B------:R0:W-:Y:S01]  /*10560*/  @!P0 ST.E.64 desc[UR42][R4.64], R28 ;  /* 0x0000001c04008985 */ /* 0x0001e2000c101b2a */
[----:B------:R-:W-:Y:S02]  /*10570*/  ISETP.GE.AND P0, PT, R6, UR4, PT ;  /* 0x0000000406007c0c */ /* 0x000fe4000bf06270 */
[----:B------:R-:W-:-:S11]  /*10580*/  SHF.R.S32.HI R11, RZ, 0x1f, R11 ;  /* 0x0000001fff0b7819 */ /* 0x000fd6000001140b */
[----:B0-----:R-:W-:-:S04]  /*10590*/  @!P0 LEA R4, P2, R6, R13, 0x2 ;  /* 0x0000000d06048211 */ /* 0x001fc800078410ff */
[----:B------:R-:W-:Y:S01]  /*105a0*/  @!P0 LEA.HI.X R5, R6, R12, R11, 0x2, P2 ;  /* 0x0000000c06058211 */ /* 0x000fe200010f140b */
[C---:B------:R-:W-:Y:S02]  /*105b0*/  VIADD R11, R197.reuse, 0x18 ;  /* 0x00000018c50b7836 */ /* 0x040fe40000000000 */
[----:B------:R-:W-:Y:S02]  /*105c0*/  VIADD R6, R197, 0x28 ;  /* 0x00000028c5067836 */ /* 0x000fe40000000000 */
[----:B------:R0:W-:Y:S01]  /*105d0*/  @!P0 ST.E.64 desc[UR42][R4.64], R32 ;  /* 0x0000002004008985 */ /* 0x0001e2000c101b2a */
[----:B------:R-:W-:Y:S02]  /*105e0*/  SHF.R.S32.HI R11, RZ, 0x1f, R11 ;  /* 0x0000001fff0b7819 */ /* 0x000fe4000001140b */
[----:B------:R-:W-:Y:S02]  /*105f0*/  ISETP.GE.AND P0, PT, R7, UR4, PT ;  /* 0x0000000407007c0c */ /* 0x000fe4000bf06270 */
[----:B0-----:R-:W-:-:S04]  /*10600*/  @!P1 LEA R4, P2, R10, R13, 0x2 ;  /* 0x0000000d0a049211 */ /* 0x001fc800078410ff */
[----:B------:R-:W-:Y:S01]  /*10610*/  @!P1 LEA.HI.X R5, R10, R12, R11, 0x2, P2 ;  /* 0x0000000c0a059211 */ /* 0x000fe200010f140b */
[C---:B------:R-:W-:Y:S02]  /*10620*/  VIADD R11, R197.reuse, 0x20 ;  /* 0x00000020c50b7836 */ /* 0x040fe40000000000 */
[----:B------:R-:W-:Y:S02]  /*10630*/  VIADD R10, R197, 0x30 ;  /* 0x00000030c50a7836 */ /* 0x000fe40000000000 */
[----:B------:R0:W-:Y:S01]  /*10640*/  @!P1 ST.E.64 desc[UR42][R4.64], R36 ;  /* 0x0000002404009985 */ /* 0x0001e2000c101b2a */
[----:B------:R-:W-:Y:S02]  /*10650*/  ISETP.GE.AND P1, PT, R6, UR4, PT ;  /* 0x0000000406007c0c */ /* 0x000fe4000bf26270 */
[----:B------:R-:W-:Y:S02]  /*10660*/  SHF.R.S32.HI R11, RZ, 0x1f, R11 ;  /* 0x0000001fff0b7819 */ /* 0x000fe4000001140b */
        /* <DEDUP_REMOVED lines=42> */
[----:B------:R-:W-:-:S02]  /*10910*/  ISETP.GE.AND P3, PT, R11, UR4, PT ;  /* 0x000000040b007c0c */ /* 0x000fc4000bf66270 */
[----:B0-----:R-:W-:-:S04]  /*10920*/  @!P0 LEA R4, P2, R7, R13, 0x2 ;  /* 0x0000000d07048211 */ /* 0x001fc800078410ff */
[----:B------:R-:W-:Y:S01]  /*10930*/  @!P0 LEA.HI.X R5, R7, R12, R10, 0x2, P2 ;  /* 0x0000000c07058211 */ /* 0x000fe200010f140a */
[----:B------:R-:W-:Y:S01]  /*10940*/  VIADD R7, R197, 0x58 ;  /* 0x00000058c5077836 */ /* 0x000fe20000000000 */
[----:B------:R-:W-:Y:S01]  /*10950*/  ISETP.GE.AND P2, PT, R183, UR4, PT ;  /* 0x00000004b7007c0c */ /* 0x000fe2000bf46270 */
[----:B------:R-:W-:Y:S02]  /*10960*/  VIADD R10, R197, 0x68 ;  /* 0x00000068c50a7836 */ /* 0x000fe40000000000 */
[----:B------:R0:W-:Y:S01]  /*10970*/  @!P0 ST.E.64 desc[UR42][R4.64], R64 ;  /* 0x0000004004008985 */ /* 0x0001e2000c101b2a */
[----:B------:R-:W-:Y:S02]  /*10980*/  SHF.R.S32.HI R7, RZ, 0x1f, R7 ;  /* 0x0000001fff077819 */ /* 0x000fe40000011407 */
[----:B------:R-:W-:Y:S02]  /*10990*/  SHF.R.S32.HI R10, RZ, 0x1f, R10 ;  /* 0x0000001fff0a7819 */ /* 0x000fe4000001140a */
[----:B0-----:R-:W-:-:S04]  /*109a0*/  @!P1 LEA R4, P0, R6, R13, 0x2 ;  /* 0x0000000d06049211 */ /* 0x001fc800078010ff */
[-C--:B------:R-:W-:Y:S02]  /*109b0*/  @!P1 LEA.HI.X R5, R6, R12.reuse, R7, 0x2, P0 ;  /* 0x0000000c06059211 */ /* 0x080fe400000f1407 */
[----:B------:R-:W-:Y:S02]  /*109c0*/  ISETP.GE.AND P0, PT, R218, UR4, PT ;  /* 0x00000004da007c0c */ /* 0x000fe4000bf06270 */
[-C--:B------:R-:W-:Y:S01]  /*109d0*/  @!P4 LEA R6, P6, R222, R13.reuse, 0x2 ;  /* 0x0000000dde06c211 */ /* 0x080fe200078c10ff */
[----:B------:R0:W-:Y:S01]  /*109e0*/  @!P1 ST.E.64 desc[UR42][R4.64], R68 ;  /* 0x0000004404009985 */ /* 0x0001e2000c101b2a */
[----:B------:R-:W-:Y:S02]  /*109f0*/  ISETP.GE.AND P1, PT, R196, UR4, PT ;  /* 0x00000004c4007c0c */ /* 0x000fe4000bf26270 */
[----:B------:R-:W-:Y:S02]  /*10a00*/  @!P4 LEA.HI.X R7, R222, R12, R10, 0x2, P6 ;  /* 0x0000000cde07c211 */ /* 0x000fe400030f140a */
[----:B------:R-:W-:-:S02]  /*10a10*/  @!P2 LEA R10, P6, R183, R13, 0x2 ;  /* 0x0000000db70aa211 */ /* 0x000fc400078c10ff */
[----:B0-----:R-:W-:-:S04]  /*10a20*/  @!P3 LEA R4, P5, R11, R13, 0x2 ;  /* 0x0000000d0b04b211 */ /* 0x001fc800078a10ff */
[-C--:B------:R-:W-:Y:S02]  /*10a30*/  @!P3 LEA.HI.X R5, R11, R12.reuse, R14, 0x2, P5 ;  /* 0x0000000c0b05b211 */ /* 0x080fe400028f140e */
[----:B------:R-:W-:-:S03]  /*10a40*/  @!P2 LEA.HI.X R11, R183, R12, R184, 0x2, P6 ;  /* 0x0000000cb70ba211 */ /* 0x000fc600030f14b8 */
[----:B------:R0:W-:Y:S01]  /*10a50*/  @!P3 ST.E.64 desc[UR42][R4.64], R72 ;  /* 0x000000480400b985 */ /* 0x0001e2000c101b2a */
[----:B------:R-:W-:-:S03]  /*10a60*/  ISETP.GE.AND P3, PT, R181, UR4, PT ;  /* 0x00000004b5007c0c */ /* 0x000fc6000bf66270 */
[----:B------:R1:W-:Y:S01]  /*10a70*/  @!P4 ST.E.64 desc[UR42][R6.64], R76 ;  /* 0x0000004c0600c985 */ /* 0x0003e2000c101b2a */
[-C--:B0-----:R-:W-:Y:S02]  /*10a80*/  @!P0 LEA R4, P4, R218, R13.reuse, 0x2 ;  /* 0x0000000dda048211 */ /* 0x081fe400078810ff */
[----:B-1----:R-:W-:Y:S02]  /*10a90*/  @!P1 LEA R6, P5, R196, R13, 0x2 ;  /* 0x0000000dc4069211 */ /* 0x002fe400078a10ff */
        /* <DEDUP_REMOVED lines=9> */
[-C--:B0-----:R-:W-:Y:S02]  /*10b30*/  @!P3 LEA R4, P6, R181, R13.reuse, 0x2 ;  /* 0x0000000db504b211 */ /* 0x081fe400078c10ff */
[-C--:B-1----:R-:W-:Y:S02]  /*10b40*/  @!P4 LEA R6, P2, R179, R13.reuse, 0x2 ;  /* 0x0000000db306c211 */ /* 0x082fe400078410ff */
[-C--:B------:R-:W-:Y:S02]  /*10b50*/  @!P3 LEA.HI.X R5, R181, R12.reuse, R182, 0x2, P6 ;  /* 0x0000000cb505b211 */ /* 0x080fe400030f14b6 */
[----:B--2---:R-:W-:Y:S02]  /*10b60*/  @!P5 LEA R10, P6, R177, R13, 0x2 ;  /* 0x0000000db10ad211 */ /* 0x004fe400078c10ff */
[----:B------:R-:W-:Y:S01]  /*10b70*/  @!P4 LEA.HI.X R7, R179, R12, R180, 0x2, P2 ;  /* 0x0000000cb307c211 */ /* 0x000fe200010f14b4 */
[----:B------:R0:W-:Y:S01]  /*10b80*/  @!P3 ST.E.64 desc[UR42][R4.64], R92 ;  /* 0x0000005c0400b985 */ /* 0x0001e2000c101b2a */
[----:B------:R-:W-:-:S02]  /*10b90*/  ISETP.GE.AND P2, PT, R171, UR4, PT ;  /* 0x00000004ab007c0c */ /* 0x000fc4000bf46270 */
[----:B------:R-:W-:Y:S01]  /*10ba0*/  @!P5 LEA.HI.X R11, R177, R12, R178, 0x2, P6 ;  /* 0x0000000cb10bd211 */ /* 0x000fe200030f14b2 */
[----:B------:R1:W-:Y:S01]  /*10bb0*/  @!P4 ST.E.64 desc[UR42][R6.64], R96 ;  /* 0x000000600600c985 */ /* 0x0003e2000c101b2a */
[----:B------:R-:W-:-:S03]  /*10bc0*/  ISETP.GE.AND P4, PT, R167, UR4, PT ;  /* 0x00000004a7007c0c */ /* 0x000fc6000bf86270 */
[----:B------:R2:W-:Y:S01]  /*10bd0*/  @!P5 ST.E.64 desc[UR42][R10.64], R100 ;  /* 0x000000640a00d985 */ /* 0x0005e2000c101b2a */
[----:B------:R-:W-:Y:S02]  /*10be0*/  ISETP.GE.AND P5, PT, R169, UR4, PT ;  /* 0x00000004a9007c0c */ /* 0x000fe4000bfa6270 */
[-C--:B0-----:R-:W-:Y:S02]  /*10bf0*/  @!P0 LEA R4, P6, R175, R13.reuse, 0x2 ;  /* 0x0000000daf048211 */ /* 0x081fe400078c10ff */
[-C--:B-1----:R-:W-:Y:S02]  /*10c00*/  @!P1 LEA R6, P3, R173, R13.reuse, 0x2 ;  /* 0x0000000dad069211 */ /* 0x082fe400078610ff */
[-C--:B------:R-:W-:Y:S02]  /*10c10*/  @!P0 LEA.HI.X R5, R175, R12.reuse, R176, 0x2, P6 ;  /* 0x0000000caf058211 */ /* 0x080fe400030f14b0 */
[----:B------:R-:W-:Y:S02]  /*10c20*/  @!P1 LEA.HI.X R7, R173, R12, R174, 0x2, P3 ;  /* 0x0000000cad079211 */ /* 0x000fe400018f14ae */
[----:B--2---:R-:W-:Y:S01]  /*10c30*/  @!P2 LEA R10, P6, R171, R13, 0x2 ;  /* 0x0000000dab0aa211 */ /* 0x004fe200078c10ff */
[----:B------:R0:W-:Y:S01]  /*10c40*/  @!P0 ST.E.64 desc[UR42][R4.64], R104 ;  /* 0x0000006804008985 */ /* 0x0001e2000c101b2a */
[----:B------:R-:W-:-:S02]  /*10c50*/  ISETP.GE.AND P3, PT, R165, UR4, PT ;  /* 0x00000004a5007c0c */ /* 0x000fc4000bf66270 */
[----:B------:R-:W-:Y:S01]  /*10c60*/  @!P2 LEA.HI.X R11, R171, R12, R172, 0x2, P6 ;  /* 0x0000000cab0ba211 */ /* 0x000fe200030f14ac */
[----:B------:R1:W-:Y:S01]  /*10c70*/  @!P1 ST.E.64 desc[UR42][R6.64], R108 ;  /* 0x0000006c06009985 */ /* 0x0003e2000c101b2a */
[----:B------:R-:W-:-:S03]  /*10c80*/  ISETP.GE.AND P0, PT, R163, UR4, PT ;  /* 0x00000004a3007c0c */ /* 0x000fc6000bf06270 */
[----:B------:R2:W-:Y:S01]  /*10c90*/  @!P2 ST.E.64 desc[UR42][R10.64], R112 ;  /* 0x000000700a00a985 */ /* 0x0005e2000c101b2a */
[-C--:B0-----:R-:W-:Y:S02]  /*10ca0*/  @!P5 LEA R4, P1, R169, R13.reuse, 0x2 ;  /* 0x0000000da904d211 */ /* 0x081fe400078210ff */
[-C--:B-1----:R-:W-:Y:S02]  /*10cb0*/  @!P4 LEA R6, P2, R167, R13.reuse, 0x2 ;  /* 0x0000000da706c211 */ /* 0x082fe400078410ff */
[-C--:B------:R-:W-:Y:S02]  /*10cc0*/  @!P5 LEA.HI.X R5, R169, R12.reuse, R170, 0x2, P1 ;  /* 0x0000000ca905d211 */ /* 0x080fe400008f14aa */
[----:B--2---:R-:W-:Y:S02]  /*10cd0*/  @!P3 LEA R10, P6, R165, R13, 0x2 ;  /* 0x0000000da50ab211 */ /* 0x004fe400078c10ff */
[----:B------:R-:W-:Y:S01]  /*10ce0*/  ISETP.GE.AND P1, PT, R161, UR4, PT ;  /* 0x00000004a1007c0c */ /* 0x000fe2000bf26270 */
        /* <DEDUP_REMOVED lines=18> */
[-C--:B------:R-:W-:Y:S02]  /*10e10*/  @!P4 LEA.HI.X R5, R159, R12.reuse, R160, 0x2, P0 ;  /* 0x0000000c9f05c211 */ /* 0x080fe400000f14a0 */
[-C--:B------:R-:W-:Y:S02]  /*10e20*/  @!P5 LEA R14, P0, R20, R13.reuse, 0x2 ;  /* 0x0000000d140ed211 */ /* 0x080fe400078010ff */
[----:B-1----:R-:W-:Y:S01]  /*10e30*/  @!P2 LEA R6, P1, R152, R13, 0x2 ;  /* 0x0000000d9806a211 */ /* 0x002fe200078210ff */
[----:B------:R3:W-:Y:S01]  /*10e40*/  @!P4 ST.E.64 desc[UR42][R4.64], R136 ;  /* 0x000000880400c985 */ /* 0x0007e2000c101b2a */
[-C--:B------:R-:W-:Y:S02]  /*10e50*/  @!P5 LEA.HI.X R15, R20, R12.reuse, R21, 0x2, P0 ;  /* 0x0000000c140fd211 */ /* 0x080fe400000f1415 */
[----:B------:R-:W-:Y:S01]  /*10e60*/  @!P2 LEA.HI.X R7, R152, R12, R156, 0x2, P1 ;  /* 0x0000000c9807a211 */ /* 0x000fe200008f149c */
[----:B------:R3:W-:Y:S04]  /*10e70*/  @!P3 ST.E.64 desc[UR42][R10.64], R140 ;  /* 0x0000008c0a00b985 */ /* 0x0007e8000c101b2a */
[----:B------:R3:W-:Y:S04]  /*10e80*/  @!P2 ST.E.64 desc[UR42][R6.64], R144 ;  /* 0x000000900600a985 */ /* 0x0007e8000c101b2a */
[----:B------:R3:W-:Y:S02]  /*10e90*/  @!P5 ST.E.64 desc[UR42][R14.64], R148 ;  /* 0x000000940e00d985 */ /* 0x0007e4000c101b2a */
.L_x_3925:
[----:B------:R-:W-:Y:S05]  /*10ea0*/  BSYNC B1 ;  /* 0x0000000000017941 */ /* 0x000fea0003800000 */
.L_x_3924:
[----:B0--3--:R-:W-:Y:S01]  /*10eb0*/  VIADD R4, R9, 0x8 ;  /* 0x0000000809047836 */ /* 0x009fe20000000000 */
[----:B------:R4:W0:Y:S04]  /*10ec0*/  SHFL.IDX PT, R10, R8, 0x1, 0x1c1f ;  /* 0x003c1f00080a7f89 */ /* 0x00082800000e0000 */
[----:B------:R-:W-:Y:S01]  /*10ed0*/  ISETP.GE.AND P0, PT, R4, R3, PT ;  /* 0x000000030400720c */ /* 0x000fe20003f06270 */
[----:B------:R-:W3:-:S12]  /*10ee0*/  SHFL.IDX PT, R0, R0, 0x1, 0x1c1f ;  /* 0x003c1f0000007f89 */ /* 0x000ed800000e0000 */
[----:B----4-:R-:W-:Y:S05]  /*10ef0*/  @P0 BRA `(.L_x_3923) ;  /* 0x0000001800c00947 */ /* 0x010fea0003800000 */
[----:B------:R-:W-:Y:S01]  /*10f00*/  ULDC UR4, c[0x0][0xac8] ;  /* 0x0002b20000047ab9 */ /* 0x000fe20000000800 */
[C---:B------:R-:W-:Y:S01]  /*10f10*/  VIADD R15, R197.reuse, 0x8 ;  /* 0x00000008c50f7836 */ /* 0x040fe20000000000 */
[C---:B------:R-:W-:Y:S01]  /*10f20*/  ISETP.GE.AND P4, PT, R197.reuse, UR4, PT ;  /* 0x00000004c5007c0c */ /* 0x040fe2000bf86270 */
[C---:B------:R-:W-:Y:S01]  /*10f30*/  VIADD R24, R197.reuse, 0x10 ;  /* 0x00000010c5187836 */ /* 0x040fe20000000000 */
[----:B------:R-:W-:Y:S01]  /*10f40*/  SHF.R.S32.HI R6, RZ, 0x1f, R197 ;  /* 0x0000001fff067819 */ /* 0x000fe200000114c5 */
[----:B------:R-:W-:Y:S01]  /*10f50*/  VIADD R25, R197, 0x8 ;  /* 0x00000008c5197836 */ /* 0x000fe20000000000 */
[----:B------:R-:W-:Y:S01]  /*10f60*/  ISETP.GE.AND P2, PT, R15, UR4, PT ;  /* 0x000000040f007c0c */ /* 0x000fe2000bf46270 */
[C---:B------:R-:W-:Y:S01]  /*10f70*/  VIADD R14, R197.reuse, 0x18 ;  /* 0x00000018c50e7836 */ /* 0x040fe20000000000 */
[----:B------:R-:W-:Y:S01]  /*10f80*/  ISETP.GE.AND P1, PT, R24, UR4, PT ;  /* 0x0000000418007c0c */ /* 0x000fe2000bf26270 */
[C---:B--2---:R-:W-:Y:S01]  /*10f90*/  VIADD R12, R197.reuse, 0x20 ;  /* 0x00000020c50c7836 */ /* 0x044fe20000000000 */
[----:B------:R-:W-:Y:S01]  /*10fa0*/  SHF.R.S32.HI R25, RZ, 0x1f, R25 ;  /* 0x0000001fff197819 */ /* 0x000fe20000011419 */
[C---:B-1----:R-:W-:Y:S01]  /*10fb0*/  VIADD R13, R197.reuse, 0x28 ;  /* 0x00000028c50d7836 */ /* 0x042fe20000000000 */
[----:B------:R-:W-:Y:S01]  /*10fc0*/  ISETP.GE.AND P0, PT, R14, UR4, PT ;  /* 0x000000040e007c0c */ /* 0x000fe2000bf06270 */
[----:B------:R-:W-:-:S02]  /*10fd0*/  VIADD R11, R197, 0x30 ;  /* 0x00000030c50b7836 */ /* 0x000fc40000000000 */
[----:B---3--:R-:W-:-:S04]  /*10fe0*/  @!P4 LEA R4, P3, R197, R0, 0x2 ;  /* 0x00000000c504c211 */ /* 0x008fc800078610ff */
[----:B0-----:R-:W-:Y:S02]  /*10ff0*/  @!P4 LEA.HI.X R5, R197, R10, R6, 0x2, P3 ;  /* 0x0000000ac505c211 */ /* 0x001fe400018f1406 */
[----:B------:R-:W-:Y:S02]  /*11000*/  ISETP.GE.AND P3, PT, R12, UR4, PT ;  /* 0x000000040c007c0c */ /* 0x000fe4000bf66270 */
[-C--:B------:R-:W-:Y:S01]  /*11010*/  @!P1 LEA R6, P5, R24, R0.reuse, 0x2 ;  /* 0x0000000018069211 */ /* 0x080fe200078a10ff */
[----:B------:R0:W-:Y:S01]  /*11020*/  @!P4 ST.E.64 desc[UR42][R4.64], R26 ;  /* 0x0000001a0400c985 */ /* 0x0001e2000c101b2a */
[----:B------:R-:W-:Y:S02]  /*11030*/  ISETP.GE.AND P4, PT, R13, UR4, PT ;  /* 0x000000040d007c0c */ /* 0x000fe4000bf86270 */
[----:B0-----:R-:W-:-:S04]  /*11040*/  @!P2 LEA R4, P6, R15, R0, 0x2 ;  /* 0x000000000f04a211 */ /* 0x001fc800078c10ff */
[----:B------:R-:W-:Y:S01]  /*11050*/  @!P2 LEA.HI.X R5, R15, R10, R25, 0x2, P6 ;  /* 0x0000000a0f05a211 */ /* 0x000fe200030f1419 */
[C---:B------:R-:W-:Y:S01]  /*11060*/  VIADD R25, R197.reuse, 0x10 ;  /* 0x00000010c5197836 */ /* 0x040fe20000000000 */
[C---:B------:R-:W-:Y:S02]  /*11070*/  IADD3 R15, R197.reuse, 0x18, RZ ;  /* 0x00000018c50f7810 */ /* 0x040fe40007ffe0ff */
[----:B------:R-:W-:Y:S01]  /*11080*/  @!P0 LEA R8, P6, R14, R0, 0x2 ;  /* 0x000000000e088211 */ /* 0x000fe200078c10ff */
[----:B------:R0:W-:Y:S01]  /*11090*/  @!P2 ST.E.64 desc[UR42][R4.64], R30 ;  /* 0x0000001e0400a985 */ /* 0x0001e2000c101b2a */
[----:B------:R-:W-:Y:S02]  /*110a0*/  SHF.R.S32.HI R25, RZ, 0x1f, R25 ;  /* 0x0000001fff197819 */ /* 0x000fe40000011419 */
[----:B------:R-:W-:Y:S02]  /*110b0*/  SHF.R.S32.HI R15, RZ, 0x1f, R15 ;  /* 0x0000001fff0f7819 */ /* 0x000fe4000001140f */
[-C--:B------:R-:W-:Y:S01]  /*110c0*/  @!P1 LEA.HI.X R7, R24, R10.reuse, R25, 0x2, P5 ;  /* 0x0000000a18079211 */ /* 0x080fe200028f1419 */
[C---:B------:R-:W-:Y:S01]  /*110d0*/  VIADD R25, R197.reuse, 0x20 ;  /* 0x00000020c5197836 */ /* 0x040fe20000000000 */
[----:B------:R-:W-:Y:S01]  /*110e0*/  @!P0 LEA.HI.X R9, R14, R10, R15, 0x2, P6 ;  /* 0x0000000a0e098211 */ /* 0x000fe200030f140f */
[----:B------:R-:W-:Y:S01]  /*110f0*/  VIADD R15, R197, 0x38 ;  /* 0x00000038c50f7836 */ /* 0x000fe20000000000 */
[----:B------:R-:W-:Y:S01]  /*11100*/  ISETP.GE.AND P5, PT, R11, UR4, PT ;  /* 0x000000040b007c0c */ /* 0x000fe2000bfa6270 */
[----:B------:R1:W-:Y:S01]  /*11110*/  @!P1 ST.E.64 desc[UR42][R6.64], R34 ;  /* 0x0000002206009985 */ /* 0x0003e2000c101b2a */
[----:B------:R-:W-:Y:S01]  /*11120*/  SHF.R.S32.HI R25, RZ, 0x1f, R25 ;  /* 0x0000001fff197819 */ /* 0x000fe20000011419 */
[----:B------:R-:W-:Y:S01]  /*11130*/  VIADD R14, R197, 0x48 ;  /* 0x00000048c50e7836 */ /* 0x000fe20000000000 */
[C---:B0-----:R-:W-:Y:S01]  /*11140*/  @!P3 LEA R4, P1, R12.reuse, R0, 0x2 ;  /* 0x000000000c04b211 */ /* 0x041fe200078210ff */
[----:B------:R0:W-:Y:S01]  /*11150*/  @!P0 ST.E.64 desc[UR42][R8.64], R38 ;  /* 0x0000002608008985 */ /* 0x0001e2000c101b2a */
[----:B------:R-:W-:Y:S01]  /*11160*/  ISETP.GE.AND P0, PT, R15, UR4, PT ;  /* 0x000000040f007c0c */ /* 0x000fe2000bf06270 */
[C---:B------:R-:W-:Y:S01]  /*11170*/  VIADD R24, R197.reuse, 0x40 ;  /* 0x00000040c5187836 */ /* 0x040fe20000000000 */
[----:B------:R-:W-:Y:S01]  /*11180*/  @!P3 LEA.HI.X R5, R12, R10, R25, 0x2, P1 ;  /* 0x0000000a0c05b211 */ /* 0x000fe200008f1419 */
[----:B------:R-:W-:-:S02]  /*11190*/  VIADD R25, R197, 0x28 ;  /* 0x00000028c5197836 */ /* 0x000fc40000000000 */
[----:B------:R-:W-:Y:S01]  /*111a0*/  VIADD R12, R197, 0x30 ;  /* 0x00000030c50c7836 */ /* 0x000fe20000000000 */
[----:B------:R-:W-:Y:S01]  /*111b0*/  ISETP.GE.AND P1, PT, R24, UR4, PT ;  /* 0x0000000418007c0c */ /* 0x000fe2000bf26270 */
[----:B------:R2:W-:Y:S01]  /*111c0*/  @!P3 ST.E.64 desc[UR42][R4.64], R42 ;  /* 0x0000002a0400b985 */ /* 0x0005e2000c101b2a */
[C---:B-1----:R-:W-:Y:S02]  /*111d0*/  @!P4 LEA R6, P2, R13.reuse, R0, 0x2 ;  /* 0x000000000d06c211 */ /* 0x042fe400078410ff */
[----:B------:R-:W-:Y:S02]  /*111e0*/  SHF.R.S32.HI R25, RZ, 0x1f, R25 ;  /* 0x0000001fff197819 */ /* 0x000fe40000011419 */
[----:B------:R-:W-:Y:S02]  /*111f0*/  SHF.R.S32.HI R12, RZ, 0x1f, R12 ;  /* 0x0000001fff0c7819 */ /* 0x000fe4000001140c */
[----:B------:R-:W-:Y:S01]  /*11200*/  @!P4 LEA.HI.X R7, R13, R10, R25, 0x2, P2 ;  /* 0x0000000a0d07c211 */ /* 0x000fe200010f1419 */
[----:B------:R-:W-:Y:S01]  /*11210*/  VIADD R25, R197, 0x38 ;  /* 0x00000038c5197836 */ /* 0x000fe20000000000 */
[----:B0-----:R-:W-:Y:S01]  /*11220*/  @!P5 LEA R8, P6, R11, R0, 0x2 ;  /* 0x000000000b08d211 */ /* 0x001fe200078c10ff */
[----:B------:R-:W-:Y:S01]  /*11230*/  VIADD R13, R197, 0x58 ;  /* 0x00000058c50d7836 */ /* 0x000fe20000000000 */
[----:B------:R-:W-:Y:S01]  /*11240*/  ISETP.GE.AND P2, PT, R14, UR4, PT ;  /* 0x000000040e007c0c */ /* 0x000fe2000bf46270 */
[----:B------:R0:W-:Y:S01]  /*11250*/  @!P4 ST.E.64 desc[UR42][R6.64], R46 ;  /* 0x0000002e0600c985 */ /* 0x0001e2000c101b2a */
[----:B------:R-:W-:Y:S01]  /*11260*/  @!P5 LEA.HI.X R9, R11, R10, R12, 0x2, P6 ;  /* 0x0000000a0b09d211 */ /* 0x000fe200030f140c */
[----:B------:R-:W-:Y:S01]  /*11270*/  VIADD R12, R197, 0x50 ;  /* 0x00000050c50c7836 */ /* 0x000fe20000000000 */
[----:B--2---:R-:W-:Y:S01]  /*11280*/  @!P0 LEA R4, P6, R15, R0, 0x2 ;  /* 0x000000000f048211 */ /* 0x004fe200078c10ff */
[----:B------:R-:W-:Y:S01]  /*11290*/  VIADD R11, R197, 0x60 ;  /* 0x00000060c50b7836 */ /* 0x000fe20000000000 */
[----:B------:R-:W-:Y:S01]  /*112a0*/  SHF.R.S32.HI R25, RZ, 0x1f, R25 ;  /* 0x0000001fff197819 */ /* 0x000fe20000011419 */
[----:B------:R1:W-:Y:S01]  /*112b0*/  @!P5 ST.E.64 desc[UR42][R8.64], R50 ;  /* 0x000000320800d985 */ /* 0x0003e2000c101b2a */
[----:B------:R-:W-:-:S02]  /*112c0*/  ISETP.GE.AND P3, PT, R12, UR4, PT ;  /* 0x000000040c007c0c */ /* 0x000fc4000bf66270 */
[----:B------:R-:W-:Y:S01]  /*112d0*/  @!P0 LEA.HI.X R5, R15, R10, R25, 0x2, P6 ;  /* 0x0000000a0f058211 */ /* 0x000fe200030f1419 */
[----:B------:R-:W-:Y:S01]  /*112e0*/  VIADD R15, R197, 0x48 ;  /* 0x00000048c50f7836 */ /* 0x000fe20000000000 */
[----:B------:R-:W-:Y:S01]  /*112f0*/  ISETP.GE.AND P4, PT, R13, UR4, PT ;  /* 0x000000040d007c0c */ /* 0x000fe2000bf86270 */
[----:B------:R-:W-:Y:S01]  /*11300*/  VIADD R25, R197, 0x40 ;  /* 0x00000040c5197836 */ /* 0x000fe20000000000 */
[-C--:B0-----:R-:W-:Y:S01]  /*11310*/  @!P1 LEA R6, P5, R24, R0.reuse, 0x2 ;  /* 0x0000000018069211 */ /* 0x081fe200078a10ff */
[----:B------:R0:W-:Y:S01]  /*11320*/  @!P0 ST.E.64 desc[UR42][R4.64], R54 ;  /* 0x0000003604008985 */ /* 0x0001e2000c101b2a */
[----:B------:R-:W-:Y:S02]  /*11330*/  SHF.R.S32.HI R15, RZ, 0x1f, R15 ;  /* 0x0000001fff0f7819 */ /* 0x000fe4000001140f */
[----:B------:R-:W-:Y:S02]  /*11340*/  SHF.R.S32.HI R25, RZ, 0x1f, R25 ;  /* 0x0000001fff197819 */ /* 0x000fe40000011419 */
[----:B-1----:R-:W-:-:S02]  /*11350*/  @!P2 LEA R8, P6, R14, R0, 0x2 ;  /* 0x000000000e08a211 */ /* 0x002fc400078c10ff */
[-C--:B------:R-:W-:Y:S02]  /*11360*/  @!P1 LEA.HI.X R7, R24, R10.reuse, R25, 0x2, P5 ;  /* 0x0000000a18079211 */ /* 0x080fe400028f1419 */
[----:B------:R-:W-:Y:S01]  /*11370*/  @!P2 LEA.HI.X R9, R14, R10, R15, 0x2, P6 ;  /* 0x0000000a0e09a211 */ /* 0x000fe200030f140f */
[----:B------:R-:W-:Y:S01]  /*11380*/  VIADD R14, R197, 0x50 ;  /* 0x00000050c50e7836 */ /* 0x000fe20000000000 */
[----:B------:R-:W-:Y:S01]  /*11390*/  ISETP.GE.AND P5, PT, R11, UR4, PT ;  /* 0x000000040b007c0c */ /* 0x000fe2000bfa6270 */
[----:B------:R1:W-:Y:S01]  /*113a0*/  @!P1 ST.E.64 desc[UR42][R6.64], R58 ;  /* 0x0000003a06009985 */ /* 0x0003e2000c101b2a */
[----:B------:R-:W-:Y:S02]  /*113b0*/  ISETP.GE.AND P0, PT, R222, UR4, PT ;  /* 0x00000004de007c0c */ /* 0x000fe4000bf06270 */
[----:B0-----:R-:W-:Y:S01]  /*113c0*/  @!P3 LEA R4, P6, R12, R0, 0x2 ;  /* 0x000000000c04b211 */ /* 0x001fe200078c10ff */
[----:B------:R0:W-:Y:S01]  /*113d0*/  @!P2 ST.E.64 desc[UR42][R8.64], R62 ;  /* 0x0000003e0800a985 */ /* 0x0001e2000c101b2a */
[----:B------:R-:W-:-:S02]  /*113e0*/  SHF.R.S32.HI R14, RZ, 0x1f, R14 ;  /* 0x0000001fff0e7819 */ /* 0x000fc4000001140e */
[----:B------:R-:W-:Y:S02]  /*113f0*/  ISETP.GE.AND P1, PT, R218, UR4, PT ;  /* 0x00000004da007c0c */ /* 0x000fe4000bf26270 */
[----:B------:R-:W-:Y:S01]  /*11400*/  @!P3 LEA.HI.X R5, R12, R10, R14, 0x2, P6 ;  /* 0x0000000a0c05b211 */ /* 0x000fe200030f140e */
[C---:B------:R-:W-:Y:S02]  /*11410*/  VIADD R14, R197.reuse, 0x58 ;  /* 0x00000058c50e7836 */ /* 0x040fe40000000000 */
[----:B------:R-:W-:Y:S01]  /*11420*/  VIADD R12, R197, 0x60 ;  /* 0x00000060c50c7836 */ /* 0x000fe20000000000 */
[----:B-1----:R-:W-:Y:S01]  /*11430*/  @!P4 LEA R6, P2, R13, R0, 0x2 ;  /* 0x000000000d06c211 */ /* 0x002fe200078410ff */
[----:B------:R1:W-:Y:S01]  /*11440*/  @!P3 ST.E.64 desc[UR42][R4.64], R66 ;  /* 0x000000420400b985 */ /* 0x0003e2000c101b2a */
[----:B------:R-:W-:Y:S02]  /*11450*/  SHF.R.S32.HI R14, RZ, 0x1f, R14 ;  /* 0x0000001fff0e7819 */ /* 0x000fe4000001140e */
[----:B------:R-:W-:-:S02]  /*11460*/  SHF.R.S32.HI R12, RZ, 0x1f, R12 ;  /* 0x0000001fff0c7819 */ /* 0x000fc4000001140c */
[----:B0-----:R-:W-:Y:S02]  /*11470*/  @!P5 LEA R8, P6, R11, R0, 0x2 ;  /* 0x000000000b08d211 */ /* 0x001fe400078c10ff */
[-C--:B------:R-:W-:Y:S02]  /*11480*/  @!P4 LEA.HI.X R7, R13, R10.reuse, R14, 0x2, P2 ;  /* 0x0000000a0d07c211 */ /* 0x080fe400010f140e */
[----:B------:R-:W-:Y:S01]  /*11490*/  @!P5 LEA.HI.X R9, R11, R10, R12, 0x2, P6 ;  /* 0x0000000a0b09d211 */ /* 0x000fe200030f140c */
[----:B------:R-:W-:Y:S01]  /*114a0*/  VIADD R11, R197, 0x68 ;  /* 0x00000068c50b7836 */ /* 0x000fe20000000000 */
[----:B------:R-:W-:Y:S01]  /*114b0*/  ISETP.GE.AND P2, PT, R196, UR4, PT ;  /* 0x00000004c4007c0c */ /* 0x000fe2000bf46270 */
[----:B------:R0:W-:Y:S01]  /*114c0*/  @!P4 ST.E.64 desc[UR42][R6.64], R70 ;  /* 0x000000460600c985 */ /* 0x0001e2000c101b2a */
[----:B-1----:R-:W-:Y:S02]  /*114d0*/  @!P0 LEA R4, P4, R222, R0, 0x2 ;  /* 0x00000000de048211 */ /* 0x002fe400078810ff */
[----:B------:R-:W-:Y:S01]  /*114e0*/  SHF.R.S32.HI R11, RZ, 0x1f, R11 ;  /* 0x0000001fff0b7819 */ /* 0x000fe2000001140b */
[----:B------:R1:W-:Y:S01]  /*114f0*/  @!P5 ST.E.64 desc[UR42][R8.64], R74 ;  /* 0x0000004a0800d985 */ /* 0x0003e2000c101b2a */
[----:B------:R-:W-:-:S02]  /*11500*/  ISETP.GE.AND P5, PT, R183, UR4, PT ;  /* 0x00000004b7007c0c */ /* 0x000fc4000bfa6270 */
[----:B------:R-:W-:Y:S02]  /*11510*/  @!P0 LEA.HI.X R5, R222, R10, R11, 0x2, P4 ;  /* 0x0000000ade058211 */ /* 0x000fe400020f140b */
[----:B------:R-:W-:-:S03]  /*11520*/  ISETP.GE.AND P4, PT, R181, UR4, PT ;  /* 0x00000004b5007c0c */ /* 0x000fc6000bf86270 */
[----:B------:R2:W-:Y:S01]  /*11530*/  @!P0 ST.E.64 desc[UR42][R4.64], R78 ;  /* 0x0000004e04008985 */ /* 0x0005e2000c101b2a */
[----:B0-----:R-:W-:-:S04]  /*11540*/  @!P1 LEA R6, P3, R218, R0, 0x2 ;  /* 0x00000000da069211 */ /* 0x001fc800078610ff */
[----:B------:R-:W-:Y:S02]  /*11550*/  @!P1 LEA.HI.X R7, R218, R10, R219, 0x2, P3 ;  /* 0x0000000ada079211 */ /* 0x000fe400018f14db */
[C---:B-1----:R-:W-:Y:S02]  /*11560*/  @!P2 LEA R8, P6, R196.reuse, R0, 0x2 ;  /* 0x00000000c408a211 */ /* 0x042fe400078c10ff */
[----:B------:R-:W-:Y:S01]  /*11570*/  ISETP.GE.AND P3, PT, R179, UR4, PT ;  /* 0x00000004b3007c0c */ /* 0x000fe2000bf66270 */
[----:B------:R0:W-:Y:S01]  /*11580*/  @!P1 ST.E.64 desc[UR42][R6.64], R82 ;  /* 0x0000005206009985 */ /* 0x0001e2000c101b2a */
[----:B------:R-:W-:Y:S02]  /*11590*/  @!P2 LEA.HI.X R9, R196, R10, R211, 0x2, P6 ;  /* 0x0000000ac409a211 */ /* 0x000fe400030f14d3 */
[----:B------:R-:W-:Y:S02]  /*115a0*/  ISETP.GE.AND P1, PT, R175, UR4, PT ;  /* 0x00000004af007c0c */ /* 0x000fe4000bf26270 */
[----:B--2---:R-:W-:Y:S01]  /*115b0*/  @!P5 LEA R4, P6, R183, R0, 0x2 ;  /* 0x00000000b704d211 */ /* 0x004fe200078c10ff */
[----:B------:R1:W-:Y:S01]  /*115c0*/  @!P2 ST.E.64 desc[UR42][R8.64], R86 ;  /* 0x000000560800a985 */ /* 0x0003e2000c101b2a */
[----:B------:R-:W-:-:S02]  /*115d0*/  ISETP.GE.AND P2, PT, R177, UR4, PT ;  /* 0x00000004b1007c0c */ /* 0x000fc4000bf46270 */
[----:B------:R-:W-:Y:S02]  /*115e0*/  @!P5 LEA.HI.X R5, R183, R10, R184, 0x2, P6 ;  /* 0x0000000ab705d211 */ /* 0x000fe400030f14b8 */
[----:B0-----:R-:W-:-:S03]  /*115f0*/  @!P4 LEA R6, P0, R181, R0, 0x2 ;  /* 0x00000000b506c211 */ /* 0x001fc600078010ff */
[----:B------:R0:W-:Y:S01]  /*11600*/  @!P5 ST.E.64 desc[UR42][R4.64], R90 ;  /* 0x0000005a0400d985 */ /* 0x0001e2000c101b2a */
[----:B------:R-:W-:Y:S02]  /*11610*/  ISETP.GE.AND P5, PT, R171, UR4, PT ;  /* 0x00000004ab007c0c */ /* 0x000fe4000bfa6270 */
[----:B------:R-:W-:Y:S02]  /*11620*/  @!P4 LEA.HI.X R7, R181, R10, R182, 0x2, P0 ;  /* 0x0000000ab507c211 */ /* 0x000fe400000f14b6 */
[----:B------:R-:W-:Y:S02]  /*11630*/  ISETP.GE.AND P0, PT, R173, UR4, PT ;  /* 0x00000004ad007c0c */ /* 0x000fe4000bf06270 */
[----:B-1----:R-:W-:Y:S01]  /*11640*/  @!P3 LEA R8, P6, R179, R0, 0x2 ;  /* 0x00000000b308b211 */ /* 0x002fe200078c10ff */
[----:B------:R1:W-:Y:S01]  /*11650*/  @!P4 ST.E.64 desc[UR42][R6.64], R94 ;  /* 0x0000005e0600c985 */ /* 0x0003e2000c101b2a */
[----:B------:R-:W-:Y:S02]  /*11660*/  ISETP.GE.AND P4, PT, R169, UR4, PT ;  /* 0x00000004a9007c0c */ /* 0x000fe4000bf86270 */
[----:B------:R-:W-:-:S02]  /*11670*/  @!P3 LEA.HI.X R9, R179, R10, R180, 0x2, P6 ;  /* 0x0000000ab309b211 */ /* 0x000fc400030f14b4 */
[----:B0-----:R-:W-:-:S03]  /*11680*/  @!P2 LEA R4, P6, R177, R0, 0x2 ;  /* 0x00000000b104a211 */ /* 0x001fc600078c10ff */
[----:B------:R0:W-:Y:S01]  /*11690*/  @!P3 ST.E.64 desc[UR42][R8.64], R98 ;  /* 0x000000620800b985 */ /* 0x0001e2000c101b2a */
[----:B------:R-:W-:Y:S02]  /*116a0*/  @!P2 LEA.HI.X R5, R177, R10, R178, 0x2, P6 ;  /* 0x0000000ab105a211 */ /* 0x000fe400030f14b2 */
[----:B-1----:R-:W-:-:S03]  /*116b0*/  @!P1 LEA R6, P3, R175, R0, 0x2 ;  /* 0x00000000af069211 */ /* 0x002fc600078610ff */
[----:B------:R1:W-:Y:S01]  /*116c0*/  @!P2 ST.E.64 desc[UR42][R4.64], R102 ;  /* 0x000000660400a985 */ /* 0x0003e2000c101b2a */
[----:B------:R-:W-:Y:S02]  /*116d0*/  @!P1 LEA.HI.X R7, R175, R10, R176, 0x2, P3 ;  /* 0x0000000aaf079211 */ /* 0x000fe400018f14b0 */
[----:B------:R-:W-:Y:S02]  /*116e0*/  ISETP.GE.AND P3, PT, R167, UR4, PT ;  /* 0x00000004a7007c0c */ /* 0x000fe4000bf66270 */
[C---:B0-----:R-:W-:Y:S01]  /*116f0*/  @!P0 LEA R8, P6, R173.reuse, R0, 0x2 ;  /* 0x00000000ad088211 */ /* 0x041fe200078c10ff */
[----:B------:R0:W-:Y:S03]  /*11700*/  @!P1 ST.E.64 desc[UR42][R6.64], R106 ;  /* 0x0000006a06009985 */ /* 0x0001e6000c101b2a */
[----:B------:R-:W-:Y:S02]  /*11710*/  @!P0 LEA.HI.X R9, R173, R10, R174, 0x2, P6 ;  /* 0x0000000aad098211 */ /* 0x000fe400030f14ae */
[----:B-1----:R-:W-:-:S03]  /*11720*/  @!P5 LEA R4, P1, R171, R0, 0x2 ;  /* 0x00000000ab04d211 */ /* 0x002fc600078210ff */
[----:B------:R1:W-:Y:S01]  /*11730*/  @!P0 ST.E.64 desc[UR42][R8.64], R110 ;  /* 0x0000006e08008985 */ /* 0x0003e2000c101b2a */
[----:B------:R-:W-:Y:S02]  /*11740*/  ISETP.GE.AND P0, PT, R165, UR4, PT ;  /* 0x00000004a5007c0c */ /* 0x000fe4000bf06270 */
[----:B------:R-:W-:Y:S02]  /*11750*/  @!P5 LEA.HI.X R5, R171, R10, R172, 0x2, P1 ;  /* 0x0000000aab05d211 */ /* 0x000fe400008f14ac */
[----:B------:R-:W-:Y:S02]  /*11760*/  ISETP.GE.AND P1, PT, R163, UR4, PT ;  /* 0x00000004a3007c0c */ /* 0x000fe4000bf26270 */
[C---:B0-----:R-:W-:Y:S01]  /*11770*/  @!P4 LEA R6, P2, R169.reuse, R0, 0x2 ;  /* 0x00000000a906c211 */ /* 0x041fe200078410ff */
[----:B------:R0:W-:Y:S03]  /*11780*/  @!P5 ST.E.64 desc[UR42][R4.64], R114 ;  /* 0x000000720400d985 */ /* 0x0001e6000c101b2a */
[----:B------:R-:W-:-:S02]  /*11790*/  @!P4 LEA.HI.X R7, R169, R10, R170, 0x2, P2 ;  /* 0x0000000aa907c211 */ /* 0x000fc400010f14aa */
[----:B------:R-:W-:Y:S02]  /*117a0*/  ISETP.GE.AND P2, PT, R157, UR4, PT ;  /* 0x000000049d007c0c */ /* 0x000fe4000bf46270 */
[----:B-1----:R-:W-:Y:S01]  /*117b0*/  @!P3 LEA R8, P6, R167, R0, 0x2 ;  /* 0x00000000a708b211 */ /* 0x002fe200078c10ff */
[----:B------:R1:W-:Y:S01]  /*117c0*/  @!P4 ST.E.64 desc[UR42][R6.64], R118 ;  /* 0x000000760600c985 */ /* 0x0003e2000c101b2a */
[----:B------:R-:W-:Y:S02]  /*117d0*/  ISETP.GE.AND P4, PT, R161, UR4, PT ;  /* 0x00000004a1007c0c */ /* 0x000fe4000bf86270 */
[----:B------:R-:W-:Y:S02]  /*117e0*/  @!P3 LEA.HI.X R9, R167, R10, R168, 0x2, P6 ;  /* 0x0000000aa709b211 */ /* 0x000fe400030f14a8 */
[----:B0-----:R-:W-:-:S03]  /*117f0*/  @!P1 LEA R4, P6, R163, R0, 0x2 ;  /* 0x00000000a3049211 */ /* 0x001fc600078c10ff */
[----:B------:R0:W-:Y:S01]  /*11800*/  @!P3 ST.E.64 desc[UR42][R8.64], R122 ;  /* 0x0000007a0800b985 */ /* 0x0001e2000c101b2a */
[----:B------:R-:W-:Y:S02]  /*11810*/  ISETP.GE.AND P3, PT, R159, UR4, PT ;  /* 0x000000049f007c0c */ /* 0x000fe4000bf66270 */
[----:B------:R-:W-:Y:S02]  /*11820*/  @!P1 LEA.HI.X R5, R163, R10, R164, 0x2, P6 ;  /* 0x0000000aa3059211 */ /* 0x000fe400030f14a4 */
[----:B-1----:R-:W-:-:S04]  /*11830*/  @!P0 LEA R6, P5, R165, R0, 0x2 ;  /* 0x00000000a5068211 */ /* 0x002fc800078a10ff */
[----:B------:R-:W-:Y:S02]  /*11840*/  @!P0 LEA.HI.X R7, R165, R10, R166, 0x2, P5 ;  /* 0x0000000aa5078211 */ /* 0x000fe400028f14a6 */
[----:B------:R-:W-:-:S03]  /*11850*/  ISETP.GE.AND P5, PT, R152, UR4, PT ;  /* 0x0000000498007c0c */ /* 0x000fc6000bfa6270 */
[----:B------:R1:W-:Y:S04]  /*11860*/  @!P0 ST.E.64 desc[UR42][R6.64], R126 ;  /* 0x0000007e06008985 */ /* 0x0003e8000c101b2a */
[----:B------:R2:W-:Y:S01]  /*11870*/  @!P1 ST.E.64 desc[UR42][R4.64], R130 ;  /* 0x0000008204009985 */ /* 0x0005e2000c101b2a */
[----:B0-----:R-:W-:-:S04]  /*11880*/  @!P2 LEA R8, P1, R157, R0, 0x2 ;  /* 0x000000009d08a211 */ /* 0x001fc800078210ff */
[----:B------:R-:W-:Y:S02]  /*11890*/  @!P2 LEA.HI.X R9, R157, R10, R158, 0x2, P1 ;  /* 0x0000000a9d09a211 */ /* 0x000fe400008f149e */
[-C--:B-1----:R-:W-:Y:S02]  /*118a0*/  @!P4 LEA R6, P0, R161, R0.reuse, 0x2 ;  /* 0x00000000a106c211 */ /* 0x082fe400078010ff */
[----:B--2---:R-:W-:Y:S02]  /*118b0*/  @!P3 LEA R4, P6, R159, R0, 0x2 ;  /* 0x000000009f04b211 */ /* 0x004fe400078c10ff */
[----:B------:R-:W-:Y:S02]  /*118c0*/  @!P4 LEA.HI.X R7, R161, R10, R162, 0x2, P0 ;  /* 0x0000000aa107c211 */ /* 0x000fe400000f14a2 */
[C---:B------:R-:W-:Y:S02]  /*118d0*/  @!P5 LEA R12, P0, R152.reuse, R0, 0x2 ;  /* 0x00000000980cd211 */ /* 0x040fe400078010ff */
[-C--:B------:R-:W-:Y:S01]  /*118e0*/  @!P3 LEA.HI.X R5, R159, R10.reuse, R160, 0x2, P6 ;  /* 0x0000000a9f05b211 */ /* 0x080fe200030f14a0 */
[----:B------:R4:W-:Y:S01]  /*118f0*/  @!P4 ST.E.64 desc[UR42][R6.64], R134 ;  /* 0x000000860600c985 */ /* 0x0009e2000c101b2a */
[----:B------:R-:W-:-:S02]  /*11900*/  @!P5 LEA.HI.X R13, R152, R10, R156, 0x2, P0 ;  /* 0x0000000a980dd211 */ /* 0x000fc400000f149c */
[----:B------:R-:W-:Y:S01]  /*11910*/  ISETP.GE.AND P0, PT, R20, UR4, PT ;  /* 0x0000000414007c0c */ /* 0x000fe2000bf06270 */
[----:B------:R4:W-:Y:S04]  /*11920*/  @!P3 ST.E.64 desc[UR42][R4.64], R138 ;  /* 0x0000008a0400b985 */ /* 0x0009e8000c101b2a */
[----:B------:R4:W-:Y:S04]  /*11930*/  @!P2 ST.E.64 desc[UR42][R8.64], R142 ;  /* 0x0000008e0800a985 */ /* 0x0009e8000c101b2a */
[----:B------:R4:W-:Y:S04]  /*11940*/  @!P5 ST.E.64 desc[UR42][R12.64], R146 ;  /* 0x000000920c00d985 */ /* 0x0009e8000c101b2a */
[----:B------:R-:W-:Y:S05]  /*11950*/  @P0 BRA `(.L_x_3923) ;  /* 0x0000001000280947 */ /* 0x000fea0003800000 */
[----:B----4-:R-:W-:-:S04]  /*11960*/  LEA R4, P0, R20, R0, 0x2 ;  /* 0x0000000014047211 */ /* 0x010fc800078010ff */
[----:B------:R-:W-:-:S05]  /*11970*/  LEA.HI.X R5, R20, R10, R21, 0x2, P0 ;  /* 0x0000000a14057211 */ /* 0x000fca00000f1415 */
[----:B------:R0:W-:Y:S01]  /*11980*/  ST.E.64 desc[UR42][R4.64], R150 ;  /* 0x0000009604007985 */ /* 0x0001e2000c101b2a */
[----:B------:R-:W-:Y:S05]  /*11990*/  BRA `(.L_x_3923) ;  /* 0x0000001000187947 */ /* 0x000fea0003800000 */
.L_x_3917:
[----:B------:R-:W4:Y:S01]  /*119a0*/  LDL.LU R6, [R1+0x1c] ;  /* 0x00001c0001067983 */ /* 0x000f220000300800 */
[----:B------:R-:W-:Y:S01]  /*119b0*/  ULDC.64 UR6, c[0x0][0xc08] ;  /* 0x0003020000067ab9 */ /* 0x000fe20000000a00 */
[----:B------:R-:W-:Y:S02]  /*119c0*/  ULDC.64 UR4, c[0x0][0xc00] ;  /* 0x0003000000047ab9 */ /* 0x000fe40000000a00 */
[----:B------:R-:W2:Y:S04]  /*119d0*/  LDL.LU R0, [R1+0x20] ;  /* 0x0000200001007983 */ /* 0x000ea80000300800 */
[----:B01----:R-:W3:Y:S01]  /*119e0*/  LDL R10, [R1+0x18] ;  /* 0x00001800010a7983 */ /* 0x003ee20000100800 */
[----:B------:R-:W-:Y:S01]  /*119f0*/  ISETP.NE.U32.AND P1, PT, RZ, UR6, PT ;  /* 0x00000006ff007c0c */ /* 0x000fe2000bf25070 */
[----:B------:R-:W-:Y:S01]  /*11a00*/  IMAD.MOV.U32 R3, RZ, RZ, RZ ;  /* 0x000000ffff037224 */ /* 0x000fe200078e00ff */
[----:B------:R-:W-:-:S02]  /*11a10*/  ISETP.NE.U32.AND P0, PT, RZ, UR4, PT ;  /* 0x00000004ff007c0c */ /* 0x000fc4000bf05070 */
[----:B------:R-:W-:Y:S02]  /*11a20*/  ISETP.NE.AND.EX P1, PT, RZ, UR7, PT, P1 ;  /* 0x00000007ff007c0c */ /* 0x000fe4000bf25310 */
[----:B------:R-:W-:Y:S01]  /*11a30*/  ISETP.NE.AND.EX P0, PT, RZ, UR5, PT, P0 ;  /* 0x00000005ff007c0c */ /* 0x000fe2000bf05300 */
[----:B------:R-:W0:Y:S01]  /*11a40*/  S2R R8, SR_TID.X ;  /* 0x0000000000087919 */ /* 0x000e220000002100 */
[----:B----4-:R-:W-:-:S04]  /*11a50*/  IADD3 R4, P2, R6, UR4, RZ ;  /* 0x0000000406047c10 */ /* 0x010fc8000ff5e0ff */
[----:B--2---:R-:W-:-:S05]  /*11a60*/  IADD3.X R5, R0, UR5, RZ, P2, !PT ;  /* 0x0000000500057c10 */ /* 0x004fca00097fe4ff */
[----:B------:R-:W-:Y:S01]  /*11a70*/  @P1 IADD3 R6, P2, R6, UR6, RZ ;  /* 0x0000000606061c10 */ /* 0x000fe2000ff5e0ff */
[----:B------:R-:W-:Y:S01]  /*11a80*/  ULDC UR4, c[0x0][0xa88] ;  /* 0x0002a20000047ab9 */ /* 0x000fe20000000800 */
[----:B------:R1:W5:Y:S02]  /*11a90*/  @P0 LDG.E R3, desc[UR42][R4.64] ;  /* 0x0000002a04030981 */ /* 0x000364000c1e1900 */
[----:B------:R-:W-:Y:S01]  /*11aa0*/  @P1 IADD3.X R7, R0, UR7, RZ, P2, !PT ;  /* 0x0000000700071c10 */ /* 0x000fe200097fe4ff */
[----:B------:R-:W-:-:S06]  /*11ab0*/  IMAD.U32 R0, RZ, RZ, UR4 ;  /* 0x00000004ff007e24 */ /* 0x000fcc000f8e00ff */
[----:B------:R1:W5:Y:S01]  /*11ac0*/  @P1 LDG.E R0, desc[UR42][R6.64] ;  /* 0x0000002a06001981 */ /* 0x000362000c1e1900 */
[----:B---3--:R-:W-:Y:S01]  /*11ad0*/  ISETP.NE.AND P2, PT, R10, RZ, PT ;  /* 0x000000ff0a00720c */ /* 0x008fe20003f45270 */
[----:B0-----:R-:W-:-:S05]  /*11ae0*/  VIADD R9, R8, 0xffffff80 ;  /* 0xffffff8008097836 */ /* 0x001fca0000000000 */
[----:B------:R-:W-:-:S07]  /*11af0*/  ISETP.GT.AND P3, PT, R9, 0x3f, PT ;  /* 0x0000003f0900780c */ /* 0x000fce0003f64270 */
[----:B------:R-:W0:Y:S02]  /*11b00*/  @!P2 LDC R10, c[0x0][0xad4] ;  /* 0x0002b500ff0aab82 */ /* 0x000e240000000800 */
[----:B0-----:R1:W-:Y:S01]  /*11b10*/  @!P2 STL [R1+0x18], R10 ;  /* 0x0000180a0100a387 */ /* 0x0013e20000100800 */
[----:B------:R-:W-:Y:S01]  /*11b20*/  ISETP.GT.AND P2, PT, R10, 0x1, PT ;  /* 0x000000010a00780c */ /* 0x000fe20003f44270 */
[----:B------:R-:W-:-:S12]  /*11b30*/  @P1 BRA `(.L_x_3926) ;  /* 0x0000000000101947 */ /* 0x000fd80003800000 */
[----:B------:R-:W-:Y:S05]  /*11b40*/  @!P0 BRA `(.L_x_3926) ;  /* 0x00000000000c8947 */ /* 0x000fea0003800000 */
[----:B-1----:R-:W2:Y:S04]  /*11b50*/  LDG.E R7, desc[UR42][R4.64] ;  /* 0x0000002a04077981 */ /* 0x002ea8000c1e1900 */
[----:B-----5:R-:W2:Y:S02]  /*11b60*/  LDG.E R0, desc[UR42][R4.64+0x4] ;  /* 0x0000042a04007981 */ /* 0x020ea4000c1e1900 */
[----:B--2---:R-:W-:-:S07]  /*11b70*/  IMAD.IADD R0, R0, 0x1, -R7 ;  /* 0x0000000100007824 */ /* 0x004fce00078e0a07 */
.L_x_3926:
[----:B-1----:R-:W2:Y:S04]  /*11b80*/  LDL.LU R5, [R1+0x14] ;  /* 0x0000140001057983 */ /* 0x002ea80000300800 */
[----:B------:R-:W3:Y:S01]  /*11b90*/  LDL.LU R4, [R1+0x40] ;  /* 0x0000400001047983 */ /* 0x000ee20000300800 */
[----:B------:R-:W-:Y:S01]  /*11ba0*/  BSSY B1, `(.L_x_3927) ;  /* 0x0000038000017945 */ /* 0x000fe20003800000 */
[----:B-----5:R-:W-:Y:S02]  /*11bb0*/  SHF.R.S32.HI R26, RZ, 0x1f, R3 ;  /* 0x0000001fff1a7819 */ /* 0x020fe40000011403 */
[----:B--2---:R-:W-:Y:S02]  /*11bc0*/  SEL R21, R5, RZ, !P0 ;  /* 0x000000ff05157207 */ /* 0x004fe40004000000 */
[----:B---3--:R-:W-:Y:S01]  /*11bd0*/  SEL R28, R4, RZ, !P0 ;  /* 0x000000ff041c7207 */ /* 0x008fe20004000000 */
[----:B------:R-:W-:Y:S06]  /*11be0*/  @P3 BRA `(.L_x_3928) ;  /* 0x0000000000cc3947 */ /* 0x000fec0003800000 */
[----:B------:R-:W2:Y:S01]  /*11bf0*/  LDL R4, [R1+0x24] ;  /* 0x0000240001047983 */ /* 0x000ea20000100800 */
[----:B------:R-:W0:Y:S02]  /*11c00*/  LDC R31, c[0x0][0xbe8] ;  /* 0x0002fa00ff1f7b82 */ /* 0x000e240000000800 */
[----:B0-----:R-:W-:Y:S02]  /*11c10*/  IMAD R5, R0, R31, RZ ;  /* 0x0000001f00057224 */ /* 0x001fe400078e02ff */
[----:B--2---:R-:W-:-:S04]  /*11c20*/  IMAD R4, R4, 0x40, R8 ;  /* 0x0000004004047824 */ /* 0x004fc800078e0208 */
[----:B------:R-:W-:-:S05]  /*11c30*/  VIADD R30, R4, 0xffffff80 ;  /* 0xffffff80041e7836 */ /* 0x000fca0000000000 */
[----:B------:R-:W-:-:S13]  /*11c40*/  ISETP.GE.AND P0, PT, R30, R5, PT ;  /* 0x000000051e00720c */ /* 0x000fda0003f06270 */
[----:B------:R-:W-:Y:S05]  /*11c50*/  @P0 BRA `(.L_x_3928) ;  /* 0x0000000000b00947 */ /* 0x000fea0003800000 */
[----:B------:R-:W2:Y:S01]  /*11c60*/  LDL.LU R32, [R1+0x38] ;  /* 0x0000380001207983 */ /* 0x000ea20000300800 */
[----:B------:R-:W-:Y:S01]  /*11c70*/  IMAD.MOV.U32 R24, RZ, RZ, 0x9b8 ;  /* 0x000009b8ff187424 */ /* 0x000fe200078e00ff */
[----:B------:R-:W-:Y:S01]  /*11c80*/  ISETP.GT.AND P0, PT, R10, 0x1, PT ;  /* 0x000000010a00780c */ /* 0x000fe20003f04270 */
[----:B------:R-:W-:Y:S01]  /*11c90*/  IMAD.MOV.U32 R25, RZ, RZ, R30 ;  /* 0x000000ffff197224 */ /* 0x000fe200078e001e */
[----:B------:R-:W-:Y:S01]  /*11ca0*/  ISETP.NE.AND P1, PT, R31, 0x1, PT ;  /* 0x000000011f00780c */ /* 0x000fe20003f25270 */
[----:B------:R-:W0:Y:S01]  /*11cb0*/  LDC.64 R10, c[0x0][0xba8] ;  /* 0x0002ea00ff0a7b82 */ /* 0x000e220000000a00 */
[----:B------:R-:W-:-:S07]  /*11cc0*/  SEL R24, R24, 0x978, P0 ;  /* 0x0000097818187807 */ /* 0x000fce0000000000 */
[----:B------:R-:W1:Y:S08]  /*11cd0*/  LDC.64 R4, c[0x0][R24+0x220] ;  /* 0x0000880018047b82 */ /* 0x000e700000000a00 */
[----:B------:R-:W3:Y:S08]  /*11ce0*/  LDC.64 R12, c[0x0][R24+0x218] ;  /* 0x00008600180c7b82 */ /* 0x000ef00000000a00 */
[----:B------:R-:W4:Y:S08]  /*11cf0*/  LDC.64 R6, c[0x0][R24+0x228] ;  /* 0x00008a0018067b82 */ /* 0x000f300000000a00 */
[----:B------:R-:W5:Y:S08]  /*11d00*/  @P1 LDC R15, c[0x0][0xbec] ;  /* 0x0002fb00ff0f1b82 */ /* 0x000f700000000800 */
[----:B------:R-:W4:Y:S08]  /*11d10*/  LDC.64 R8, c[0x0][R24+0x210] ;  /* 0x0000840018087b82 */ /* 0x000f300000000a00 */
[----:B------:R-:W4:Y:S01]  /*11d20*/  @P1 LDC R29, c[0x0][0xbf0] ;  /* 0x0002fc00ff1d1b82 */ /* 0x000f220000000800 */
[----:B-----5:R-:W-:-:S07]  /*11d30*/  @P1 IMAD.HI.U32 R20, R30, R15, RZ ;  /* 0x0000000f1e141227 */ /* 0x020fce00078e00ff */
[----:B0-----:R-:W0:Y:S01]  /*11d40*/  @!P0 LDC R10, c[0x0][0xb50] ;  /* 0x0002d400ff0a8b82 */ /* 0x001e220000000800 */
[-C--:B-1----:R-:W-:Y:S02]  /*11d50*/  IMAD R5, R5, R21.reuse, RZ ;  /* 0x0000001505057224 */ /* 0x082fe400078e02ff */
[----:B------:R-:W-:-:S05]  /*11d60*/  IMAD.WIDE.U32 R14, R4, R21, RZ ;  /* 0x00000015040e7225 */ /* 0x000fca00078e00ff */
[----:B------:R-:W1:Y:S01]  /*11d70*/  @!P0 LDC R11, c[0x0][0xb54] ;  /* 0x0002d500ff0b8b82 */ /* 0x000e620000000800 */
[-C--:B---3--:R-:W-:Y:S02]  /*11d80*/  IMAD R27, R13, R184.reuse, RZ ;  /* 0x000000b80d1b7224 */ /* 0x088fe400078e02ff */
[----:B------:R-:W-:Y:S01]  /*11d90*/  IMAD.WIDE.U32 R12, R12, R184, RZ ;  /* 0x000000b80c0c7225 */ /* 0x000fe200078e00ff */
[----:B----4-:R-:W-:-:S03]  /*11da0*/  @P1 SHF.R.U32.HI R25, RZ, R29, R20 ;  /* 0x0000001dff191219 */ /* 0x010fc60000011614 */
[----:B------:R-:W-:Y:S01]  /*11db0*/  IMAD R29, R4, R28, R5 ;  /* 0x0000001c041d7224 */ /* 0x000fe200078e0205 */
[----:B------:R-:W-:Y:S01]  /*11dc0*/  IADD3 R12, P1, P3, R14, R12, R3 ;  /* 0x0000000c0e0c7210 */ /* 0x000fe20007b3e003 */
[----:B------:R-:W-:Y:S02]  /*11dd0*/  IMAD.IADD R27, R13, 0x1, R27 ;  /* 0x000000010d1b7824 */ /* 0x000fe400078e021b */
[----:B------:R-:W-:Y:S02]  /*11de0*/  IMAD.MOV R4, RZ, RZ, -R25 ;  /* 0x000000ffff047224 */ /* 0x000fe400078e0a19 */
[----:B------:R-:W-:Y:S01]  /*11df0*/  IMAD.IADD R29, R15, 0x1, R29 ;  /* 0x000000010f1d7824 */ /* 0x000fe200078e021d */
[----:B--2---:R-:W-:-:S05]  /*11e00*/  SEL R5, R32, RZ, P0 ;  /* 0x000000ff20057207 */ /* 0x004fca0000000000 */
[-C--:B------:R-:W-:Y:S02]  /*11e10*/  IMAD R13, R7, R5.reuse, RZ ;  /* 0x00000005070d7224 */ /* 0x080fe400078e02ff */
[----:B------:R-:W-:-:S04]  /*11e20*/  IMAD.WIDE.U32 R6, R6, R5, RZ ;  /* 0x0000000506067225 */ /* 0x000fc800078e00ff */
[----:B------:R-:W-:Y:S01]  /*11e30*/  IMAD R5, R31, R4, R30 ;  /* 0x000000041f057224 */ /* 0x000fe200078e021e */
[----:B------:R-:W-:Y:S01]  /*11e40*/  IADD3.X R4, R29, R27, R26, P1, P3 ;  /* 0x0000001b1d047210 */ /* 0x000fe20000fe641a */
[----:B------:R-:W-:Y:S01]  /*11e50*/  IMAD.IADD R13, R7, 0x1, R13 ;  /* 0x00000001070d7824 */ /* 0x000fe200078e020d */
[----:B------:R-:W-:Y:S02]  /*11e60*/  IADD3 R6, P0, P1, R25, R12, R6 ;  /* 0x0000000c19067210 */ /* 0x000fe4000791e006 */
[----:B------:R-:W-:-:S04]  /*11e70*/  SHF.R.S32.HI R25, RZ, 0x1f, R25 ;  /* 0x0000001fff197819 */ /* 0x000fc80000011419 */
[----:B------:R-:W-:Y:S01]  /*11e80*/  IADD3.X R7, R25, R4, R13, P0, P1 ;  /* 0x0000000419077210 */ /* 0x000fe200007e240d */
[-C--:B------:R-:W-:Y:S01]  /*11e90*/  IMAD R4, R9, R5.reuse, RZ ;  /* 0x0000000509047224 */ /* 0x080fe200078e02ff */
[----:B------:R-:W-:Y:S01]  /*11ea0*/  SHF.R.S32.HI R13, RZ, 0x1f, R5 ;  /* 0x0000001fff0d7819 */ /* 0x000fe20000011405 */
[----:B------:R-:W-:-:S04]  /*11eb0*/  IMAD.WIDE.U32 R6, R8, R5, R6 ;  /* 0x0000000508067225 */ /* 0x000fc800078e0006 */
[----:B------:R-:W-:Y:S01]  /*11ec0*/  IMAD R13, R8, R13, R4 ;  /* 0x0000000d080d7224 */ /* 0x000fe200078e0204 */
[----:B0-----:R-:W-:Y:S01]  /*11ed0*/  LEA R10, P0, R6, R10, 0x2 ;  /* 0x0000000a060a7211 */ /* 0x001fe200078010ff */
[----:B------:R-:W-:Y:S02]  /*11ee0*/  IMAD.MOV.U32 R5, RZ, RZ, -0x800000 ;  /* 0xff800000ff057424 */ /* 0x000fe400078e00ff */
[----:B------:R-:W-:-:S05]  /*11ef0*/  IMAD.IADD R4, R7, 0x1, R13 ;  /* 0x0000000107047824 */ /* 0x000fca00078e020d */
[----:B-1----:R-:W-:-:S05]  /*11f00*/  LEA.HI.X R11, R6, R11, R4, 0x2, P0 ;  /* 0x0000000b060b7211 */ /* 0x002fca00000f1404 */
[----:B------:R0:W-:Y:S02]  /*11f10*/  STG.E desc[UR42][R10.64], R5 ;  /* 0x000000050a007986 */ /* 0x0001e4000c10192a */
.L_x_3928:
[----:B------:R-:W-:Y:S05]  /*11f20*/  BSYNC B1 ;  /* 0x0000000000017941 */ /* 0x000fea0003800000 */
.L_x_3927:
[----:B------:R-:W-:Y:S05]  /*11f30*/  @P2 BRA `(.L_x_3923) ;  /* 0x0000000800b02947 */ /* 0x000fea0003800000 */
[----:B------:R-:W2:Y:S01]  /*11f40*/  LDL.LU R8, [R1+0x24] ;  /* 0x0000240001087983 */ /* 0x000ea20000300800 */
[----:B0-----:R-:W0:Y:S01]  /*11f50*/  LDC R11, c[0x0][0xbe8] ;  /* 0x0002fa00ff0b7b82 */ /* 0x001e220000000800 */
[----:B------:R-:W-:Y:S01]  /*11f60*/  ULDC.64 UR4, c[0x0][0xaa0] ;  /* 0x0002a80000047ab9 */ /* 0x000fe20000000a00 */
[----:B------:R-:W-:Y:S01]  /*11f70*/  VIADD R38, R192, 0x40 ;  /* 0x00000040c0267836 */ /* 0x000fe20000000000 */
[----:B------:R-:W1:Y:S01]  /*11f80*/  S2R R6, SR_TID.X ;  /* 0x0000000000067919 */ /* 0x000e620000002100 */
[----:B------:R-:W-:Y:S01]  /*11f90*/  IMAD R4, R26, UR4, RZ ;  /* 0x000000041a047c24 */ /* 0x000fe2000f8e02ff */
[----:B------:R-:W-:Y:S01]  /*11fa0*/  BSSY B1, `(.L_x_3929) ;  /* 0x0000081000017945 */ /* 0x000fe20003800000 */
[----:B------:R-:W-:Y:S02]  /*11fb0*/  VIADD R36, R192, 0x80 ;  /* 0x00000080c0247836 */ /* 0x000fe40000000000 */
[C---:B------:R-:W-:Y:S02]  /*11fc0*/  IMAD R7, R3.reuse, UR5, R4 ;  /* 0x0000000503077c24 */ /* 0x040fe4000f8e0204 */
[----:B------:R-:W-:Y:S01]  /*11fd0*/  IMAD.WIDE.U32 R4, R3, UR4, RZ ;  /* 0x0000000403047c25 */ /* 0x000fe2000f8e00ff */
[----:B------:R-:W-:Y:S01]  /*11fe0*/  ULDC.64 UR4, c[0x0][0xae8] ;  /* 0x0002ba0000047ab9 */ /* 0x000fe20000000a00 */
[----:B------:R-:W3:Y:S02]  /*11ff0*/  LDC R3, c[0x0][0xac8] ;  /* 0x0002b200ff037b82 */ /* 0x000ee40000000800 */
[----:B------:R-:W-:-:S02]  /*12000*/  IMAD.IADD R5, R5, 0x1, R7 ;  /* 0x0000000105057824 */ /* 0x000fc400078e0207 */
[----:B------:R-:W-:Y:S02]  /*12010*/  VIADD R34, R192, 0xc0 ;  /* 0x000000c0c0227836 */ /* 0x000fe40000000000 */
[----:B------:R-:W-:-:S04]  /*12020*/  IMAD.WIDE.U32 R4, R184, UR4, R4 ;  /* 0x00000004b8047c25 */ /* 0x000fc8000f8e0004 */
[----:B------:R-:W-:Y:S01]  /*12030*/  IMAD R5, R184, UR5, R5 ;  /* 0x00000005b8057c24 */ /* 0x000fe2000f8e0205 */
[----:B------:R-:W-:Y:S01]  /*12040*/  ULDC.64 UR4, c[0x0][0xaf0] ;  /* 0x0002bc0000047ab9 */ /* 0x000fe20000000a00 */
[----:B0-----:R-:W-:Y:S01]  /*12050*/  ISETP.NE.AND P0, PT, R11, 0x1, PT ;  /* 0x000000010b00780c */ /* 0x001fe20003f05270 */
[----:B------:R-:W-:Y:S02]  /*12060*/  VIADD R32, R192, 0x100 ;  /* 0x00000100c0207836 */ /* 0x000fe40000000000 */
[----:B------:R-:W-:-:S04]  /*12070*/  IMAD.WIDE.U32 R4, R21, UR4, R4 ;  /* 0x0000000415047c25 */ /* 0x000fc8000f8e0004 */
[C---:B------:R-:W-:Y:S02]  /*12080*/  VIADD R30, R192.reuse, 0x140 ;  /* 0x00000140c01e7836 */ /* 0x040fe40000000000 */
[----:B------:R-:W-:Y:S02]  /*12090*/  VIADD R27, R192, 0x180 ;  /* 0x00000180c01b7836 */ /* 0x000fe40000000000 */
[----:B-1----:R-:W-:Y:S01]  /*120a0*/  VIADD R6, R6, 0xffffff80 ;  /* 0xffffff8006067836 */ /* 0x002fe20000000000 */
[-C--:B---3--:R-:W-:Y:S01]  /*120b0*/  ISETP.GE.AND P1, PT, R38, R3.reuse, PT ;  /* 0x000000032600720c */ /* 0x088fe20003f26270 */
[----:B------:R-:W0:Y:S01]  /*120c0*/  @P0 LDC R13, c[0x0][0xbec] ;  /* 0x0002fb00ff0d0b82 */ /* 0x000e220000000800 */
[CC--:B------:R-:W-:Y:S01]  /*120d0*/  ISETP.GE.AND P2, PT, R192.reuse, R3.reuse, PT ;  /* 0x00000003c000720c */ /* 0x0c0fe20003f46270 */
[C---:B------:R-:W-:Y:S01]  /*120e0*/  VIADD R24, R192.reuse, 0x1c0 ;  /* 0x000001c0c0187836 */ /* 0x040fe20000000000 */
[----:B------:R-:W-:Y:S01]  /*120f0*/  SHF.R.S32.HI R9, RZ, 0x1f, R6 ;  /* 0x0000001fff097819 */ /* 0x000fe20000011406 */
[C---:B------:R-:W-:Y:S01]  /*12100*/  VIADD R25, R192.reuse, 0x1c0 ;  /* 0x000001c0c0197836 */ /* 0x040fe20000000000 */
[----:B------:R-:W-:Y:S01]  /*12110*/  SEL R10, RZ, 0xffffffff, P1 ;  /* 0xffffffffff0a7807 */ /* 0x000fe20000800000 */
[----:B------:R-:W-:Y:S01]  /*12120*/  VIADD R29, R192, 0x180 ;  /* 0x00000180c01d7836 */ /* 0x000fe20000000000 */
[----:B------:R-:W-:Y:S01]  /*12130*/  LEA.HI R9, R9, R6, RZ, 0x3 ;  /* 0x0000000609097211 */ /* 0x000fe200078f18ff */
[----:B------:R-:W1:Y:S01]  /*12140*/  @P0 LDC R15, c[0x0][0xbf0] ;  /* 0x0002fc00ff0f0b82 */ /* 0x000e620000000800 */
[----:B------:R-:W-:Y:S01]  /*12150*/  ISETP.GE.AND P1, PT, R36, R3, PT ;  /* 0x000000032400720c */ /* 0x000fe20003f26270 */
[----:B------:R-:W-:Y:S01]  /*12160*/  IMAD.SHL.U32 R10, R10, 0x2, RZ ;  /* 0x000000020a0a7824 */ /* 0x000fe200078e00ff */
[----:B------:R-:W-:Y:S01]  /*12170*/  LOP3.LUT R7, R9, 0xfffffff8, RZ, 0xc0, !PT ;  /* 0xfffffff809077812 */ /* 0x000fe200078ec0ff */
[C---:B------:R-:W-:Y:S01]  /*12180*/  VIADD R31, R192.reuse, 0x140 ;  /* 0x00000140c01f7836 */ /* 0x040fe20000000000 */
[----:B------:R-:W-:Y:S01]  /*12190*/  SHF.R.S32.HI R20, RZ, 0x3, R9 ;  /* 0x00000003ff147819 */ /* 0x000fe20000011409 */
[----:B------:R-:W-:Y:S01]  /*121a0*/  VIADD R33, R192, 0x100 ;  /* 0x00000100c0217836 */ /* 0x000fe20000000000 */
[----:B------:R-:W-:Y:S01]  /*121b0*/  SHF.R.S32.HI R25, RZ, 0x1f, R25 ;  /* 0x0000001fff197819 */ /* 0x000fe20000011419 */
[----:B------:R-:W-:Y:S01]  /*121c0*/  IMAD.IADD R7, R6, 0x1, -R7 ;  /* 0x0000000106077824 */ /* 0x000fe200078e0a07 */
[----:B------:R-:W-:Y:S01]  /*121d0*/  SHF.R.S32.HI R29, RZ, 0x1f, R29 ;  /* 0x0000001fff1d7819 */ /* 0x000fe2000001141d */
[----:B------:R-:W-:Y:S01]  /*121e0*/  IMAD R6, R28, UR4, RZ ;  /* 0x000000041c067c24 */ /* 0x000fe2000f8e02ff */
[----:B------:R-:W-:Y:S01]  /*121f0*/  SHF.R.S32.HI R31, RZ, 0x1f, R31 ;  /* 0x0000001fff1f7819 */ /* 0x000fe2000001141f */
[----:B------:R-:W-:Y:S01]  /*12200*/  VIADD R35, R192, 0xc0 ;  /* 0x000000c0c0237836 */ /* 0x000fe20000000000 */
[----:B------:R-:W-:Y:S01]  /*12210*/  LEA R7, R7, R20, 0x5 ;  /* 0x0000001407077211 */ /* 0x000fe200078e28ff */
[----:B------:R-:W-:Y:S01]  /*12220*/  IMAD R9, R21, UR5, R6 ;  /* 0x0000000515097c24 */ /* 0x000fe2000f8e0206 */
[----:B------:R-:W-:Y:S01]  /*12230*/  ULDC.64 UR4, c[0x0][0xae0] ;  /* 0x0002b80000047ab9 */ /* 0x000fe20000000a00 */
[----:B------:R-:W-:Y:S01]  /*12240*/  IMAD R21, R0, R11, RZ ;  /* 0x0000000b00157224 */ /* 0x000fe200078e02ff */
[----:B------:R-:W-:Y:S01]  /*12250*/  SHF.R.S32.HI R33, RZ, 0x1f, R33 ;  /* 0x0000001fff217819 */ /* 0x000fe20000011421 */
[----:B------:R-:W-:Y:S01]  /*12260*/  IMAD.IADD R5, R5, 0x1, R9 ;  /* 0x0000000105057824 */ /* 0x000fe200078e0209 */
[----:B------:R-:W-:Y:S01]  /*12270*/  SEL R9, RZ, 0x1, P2 ;  /* 0x00000001ff097807 */ /* 0x000fe20001000000 */
[----:B------:R-:W-:Y:S01]  /*12280*/  VIADD R37, R192, 0x80 ;  /* 0x00000080c0257836 */ /* 0x000fe20000000000 */
[----:B------:R-:W-:Y:S01]  /*12290*/  ISETP.GE.AND P2, PT, R24, R3, PT ;  /* 0x000000031800720c */ /* 0x000fe20003f46270 */
[----:B------:R-:W-:Y:S01]  /*122a0*/  VIADD R39, R192, 0x40 ;  /* 0x00000040c0277836 */ /* 0x000fe20000000000 */
[----:B------:R-:W-:-:S02]  /*122b0*/  SHF.R.S32.HI R35, RZ, 0x1f, R35 ;  /* 0x0000001fff237819 */ /* 0x000fc40000011423 */
[----:B------:R-:W-:Y:S02]  /*122c0*/  SHF.R.S32.HI R37, RZ, 0x1f, R37 ;  /* 0x0000001fff257819 */ /* 0x000fe40000011425 */
[----:B------:R-:W-:Y:S01]  /*122d0*/  SHF.R.S32.HI R39, RZ, 0x1f, R39 ;  /* 0x0000001fff277819 */ /* 0x000fe20000011427 */
[C---:B--2---:R-:W-:Y:S02]  /*122e0*/  IMAD R20, R8.reuse, 0x40, R20 ;  /* 0x0000004008147824 */ /* 0x044fe400078e0214 */
[----:B------:R-:W-:-:S04]  /*122f0*/  IMAD R8, R8, 0x40, R7 ;  /* 0x0000004008087824 */ /* 0x000fc800078e0207 */
[----:B0-----:R-:W-:-:S04]  /*12300*/  @P0 IMAD.HI.U32 R6, R8, R13, RZ ;  /* 0x0000000d08060227 */ /* 0x001fc800078e00ff */
[----:B------:R-:W-:Y:S01]  /*12310*/  IMAD.MOV.U32 R7, RZ, RZ, R8 ;  /* 0x000000ffff077224 */ /* 0x000fe200078e0008 */
[----:B-1----:R-:W-:Y:S02]  /*12320*/  @P0 SHF.R.U32.HI R7, RZ, R15, R6 ;  /* 0x0000000fff070219 */ /* 0x002fe40000011606 */
[----:B------:R-:W-:Y:S02]  /*12330*/  LOP3.LUT R6, R10, 0x2, R9, 0xe2, !PT ;  /* 0x000000020a067812 */ /* 0x000fe400078ee209 */
[----:B------:R-:W-:Y:S01]  /*12340*/  SEL R10, RZ, 0xffffffff, P1 ;  /* 0xffffffffff0a7807 */ /* 0x000fe20000800000 */
[----:B------:R-:W-:Y:S01]  /*12350*/  IMAD.MOV R9, RZ, RZ, -R7 ;  /* 0x000000ffff097224 */ /* 0x000fe200078e0a07 */
[-C--:B------:R-:W-:Y:S01]  /*12360*/  ISETP.GE.AND P0, PT, R34, R3.reuse, PT ;  /* 0x000000032200720c */ /* 0x080fe20003f06270 */
[----:B------:R-:W-:Y:S01]  /*12370*/  IMAD.WIDE.U32 R4, R7, UR4, R4 ;  /* 0x0000000407047c25 */ /* 0x000fe2000f8e0004 */
[----:B------:R-:W-:Y:S02]  /*12380*/  SHF.R.S32.HI R0, RZ, 0x1f, R7 ;  /* 0x0000001fff007819 */ /* 0x000fe40000011407 */
[----:B------:R-:W-:Y:S01]  /*12390*/  ISETP.GE.AND P1, PT, R32, R3, PT ;  /* 0x000000032000720c */ /* 0x000fe20003f26270 */
[----:B------:R-:W-:Y:S01]  /*123a0*/  IMAD R9, R11, R9, R8 ;  /* 0x000000090b097224 */ /* 0x000fe200078e0208 */
[----:B------:R-:W-:Y:S01]  /*123b0*/  SEL R8, RZ, 0xffffffff, P0 ;  /* 0xffffffffff087807 */ /* 0x000fe20000000000 */
[----:B------:R-:W-:Y:S01]  /*123c0*/  IMAD.SHL.U32 R13, R10, 0x4, RZ ;  /* 0x000000040a0d7824 */ /* 0x000fe200078e00ff */
[----:B------:R-:W-:Y:S01]  /*123d0*/  ISETP.GE.AND P0, PT, R30, R3, PT ;  /* 0x000000031e00720c */ /* 0x000fe20003f06270 */
[----:B------:R-:W-:-:S02]  /*123e0*/  IMAD R0, R0, UR4, RZ ;  /* 0x0000000400007c24 */ /* 0x000fc4000f8e02ff */
[----:B------:R-:W-:Y:S01]  /*123f0*/  IMAD.SHL.U32 R11, R8, 0x8, RZ ;  /* 0x00000008080b7824 */ /* 0x000fe200078e00ff */
[----:B------:R-:W-:Y:S01]  /*12400*/  LOP3.LUT R6, R13, 0x4, R6, 0xe2, !PT ;  /* 0x000000040d067812 */ /* 0x000fe200078ee206 */
[----:B------:R-:W-:Y:S01]  /*12410*/  IMAD R7, R7, UR5, R0 ;  /* 0x0000000507077c24 */ /* 0x000fe2000f8e0200 */
[----:B------:R-:W-:Y:S01]  /*12420*/  SEL R8, RZ, 0xffffffff, P1 ;  /* 0xffffffffff087807 */ /* 0x000fe20000800000 */
[----:B------:R-:W-:Y:S01]  /*12430*/  ULDC.64 UR4, c[0x0][0xad8] ;  /* 0x0002b60000047ab9 */ /* 0x000fe20000000a00 */
[----:B------:R-:W-:Y:S01]  /*12440*/  SHF.R.S32.HI R0, RZ, 0x1f, R9 ;  /* 0x0000001fff007819 */ /* 0x000fe20000011409 */
[----:B------:R-:W-:Y:S01]  /*12450*/  IMAD.IADD R5, R5, 0x1, R7 ;  /* 0x0000000105057824 */ /* 0x000fe200078e0207 */
[----:B------:R-:W-:Y:S01]  /*12460*/  LOP3.LUT R6, R11, 0x8, R6, 0xe2, !PT ;  /* 0x000000080b067812 */ /* 0x000fe200078ee206 */
[----:B------:R-:W-:Y:S01]  /*12470*/  IMAD.SHL.U32 R11, R8, 0x10, RZ ;  /* 0x00000010080b7824 */ /* 0x000fe200078e00ff */
[----:B------:R-:W-:Y:S01]  /*12480*/  SEL R7, RZ, 0xffffffff, P0 ;  /* 0xffffffffff077807 */ /* 0x000fe20000000000 */
[----:B------:R-:W-:Y:S01]  /*12490*/  IMAD R0, R0, UR4, RZ ;  /* 0x0000000400007c24 */ /* 0x000fe2000f8e02ff */
[----:B------:R-:W-:Y:S01]  /*124a0*/  ISETP.GE.AND P0, PT, R27, R3, PT ;  /* 0x000000031b00720c */ /* 0x000fe20003f06270 */
[----:B------:R-:W-:Y:S01]  /*124b0*/  IMAD.WIDE.U32 R4, R9, UR4, R4 ;  /* 0x0000000409047c25 */ /* 0x000fe2000f8e0004 */
[----:B------:R-:W-:-:S03]  /*124c0*/  LOP3.LUT R6, R11, 0x10, R6, 0xe2, !PT ;  /* 0x000000100b067812 */ /* 0x000fc600078ee206 */
[----:B------:R-:W-:Y:S02]  /*124d0*/  IMAD.SHL.U32 R11, R7, 0x20, RZ ;  /* 0x00000020070b7824 */ /* 0x000fe400078e00ff */
[----:B------:R-:W-:Y:S01]  /*124e0*/  IMAD R7, R9, UR5, R0 ;  /* 0x0000000509077c24 */ /* 0x000fe2000f8e0200 */
[----:B------:R-:W-:Y:S01]  /*124f0*/  SEL R9, RZ, 0x40, P0 ;  /* 0x00000040ff097807 */ /* 0x000fe20000000000 */
[----:B------:R-:W-:Y:S01]  /*12500*/  ULDC.64 UR4, c[0x0][0xa80] ;  /* 0x0002a00000047ab9 */ /* 0x000fe20000000a00 */
[----:B------:R-:W-:Y:S01]  /*12510*/  ISETP.GE.AND P0, PT, R20, R21, PT ;  /* 0x000000151400720c */ /* 0x000fe20003f06270 */
[----:B------:R-:W-:Y:S01]  /*12520*/  IMAD.IADD R5, R5, 0x1, R7 ;  /* 0x0000000105057824 */ /* 0x000fe200078e0207 */
[C---:B------:R-:W-:Y:S02]  /*12530*/  LEA R12, P1, R4.reuse, UR4, 0x1 ;  /* 0x00000004040c7c11 */ /* 0x040fe4000f8208ff */
[----:B------:R-:W-:Y:S02]  /*12540*/  LOP3.LUT R6, R11, 0x20, R6, 0xe2, !PT ;  /* 0x000000200b067812 */ /* 0x000fe400078ee206 */
[----:B------:R-:W-:Y:S01]  /*12550*/  LEA.HI.X R13, R4, UR5, R5, 0x1, P1 ;  /* 0x00000005040d7c11 */ /* 0x000fe200088f0c05 */
[----:B------:R0:W1:Y:S01]  /*12560*/  SHFL.IDX PT, R10, R12, RZ, 0x181f ;  /* 0x00181fff0c0a7589 */ /* 0x00006200000e0000 */
[----:B------:R-:W-:-:S02]  /*12570*/  LOP3.LUT R14, R6, R9, RZ, 0xfc, !PT ;  /* 0x00000009060e7212 */ /* 0x000fc400078efcff */
[----:B------:R-:W-:Y:S01]  /*12580*/  SEL R7, RZ, 0x80, P2 ;  /* 0x00000080ff077807 */ /* 0x000fe20001000000 */
[----:B------:R0:W2:Y:S03]  /*12590*/  SHFL.IDX PT, R11, R13, RZ, 0x181f ;  /* 0x00181fff0d0b7589 */ /* 0x0000a600000e0000 */
[----:B------:R-:W-:Y:S01]  /*125a0*/  LOP3.LUT R15, R14, R7, RZ, 0xfc, !PT ;  /* 0x000000070e0f7212 */ /* 0x000fe200078efcff */
[----:B------:R-:W-:Y:S06]  /*125b0*/  @P0 BRA `(.L_x_3930) ;  /* 0x00000000007c0947 */ /* 0x000fec0003800000 */
[-C--:B------:R-:W-:Y:S02]  /*125c0*/  ISETP.GE.AND P2, PT, R38, R3.reuse, PT ;  /* 0x000000032600720c */ /* 0x080fe40003f46270 */
[-C--:B------:R-:W-:Y:S02]  /*125d0*/  ISETP.GE.AND P1, PT, R192, R3.reuse, PT ;  /* 0x00000003c000720c */ /* 0x080fe40003f26270 */
[-C--:B------:R-:W-:Y:S02]  /*125e0*/  ISETP.GE.AND P5, PT, R36, R3.reuse, PT ;  /* 0x000000032400720c */ /* 0x080fe40003fa6270 */
[----:B------:R-:W-:-:S07]  /*125f0*/  ISETP.GE.AND P3, PT, R34, R3, PT ;  /* 0x000000032200720c */ /* 0x000fce0003f66270 */
[----:B-1----:R-:W-:Y:S02]  /*12600*/  @!P2 LEA R4, P0, R38, R10, 0x1 ;  /* 0x0000000a2604a211 */ /* 0x002fe400078008ff */
[----:B--2---:R-:W-:Y:S02]  /*12610*/  @!P1 IMAD.WIDE R6, R192, 0x2, R10 ;  /* 0x00000002c0069825 */ /* 0x004fe400078e020a */
[----:B------:R-:W-:Y:S02]  /*12620*/  @!P2 LEA.HI.X R5, R38, R11, R39, 0x1, P0 ;  /* 0x0000000b2605a211 */ /* 0x000fe400000f0c27 */
[----:B------:R-:W-:Y:S01]  /*12630*/  LOP3.LUT P0, RZ, R14, 0x40, RZ, 0xc0, !PT ;  /* 0x000000400eff7812 */ /* 0x000fe2000780c0ff */
[----:B------:R1:W-:Y:S01]  /*12640*/  @!P1 ST.E.128 desc[UR42][R6.64], RZ ;  /* 0x000000ff06009985 */ /* 0x0003e2000c101d2a */
[----:B------:R-:W-:-:S03]  /*12650*/  ISETP.GE.AND P1, PT, R30, R3, PT ;  /* 0x000000031e00720c */ /* 0x000fc60003f26270 */
[----:B------:R2:W-:Y:S01]  /*12660*/  @!P2 ST.E.128 desc[UR42][R4.64], RZ ;  /* 0x000000ff0400a985 */ /* 0x0005e2000c101d2a */
[----:B------:R-:W-:Y:S02]  /*12670*/  ISETP.GE.AND P2, PT, R32, R3, PT ;  /* 0x000000032000720c */ /* 0x000fe40003f46270 */
[----:B-1----:R-:W-:-:S04]  /*12680*/  @!P5 LEA R6, P4, R36, R10, 0x1 ;  /* 0x0000000a2406d211 */ /* 0x002fc800078808ff */
[-C--:B------:R-:W-:Y:S02]  /*12690*/  @!P5 LEA.HI.X R7, R36, R11.reuse, R37, 0x1, P4 ;  /* 0x0000000b2407d211 */ /* 0x080fe400020f0c25 */
[----:B------:R-:W-:Y:S02]  /*126a0*/  LOP3.LUT P4, RZ, R15, 0x80, RZ, 0xc0, !PT ;  /* 0x000000800fff7812 */ /* 0x000fe4000788c0ff */
[-C--:B--2---:R-:W-:Y:S01]  /*126b0*/  @!P3 LEA R4, P6, R34, R10.reuse, 0x1 ;  /* 0x0000000a2204b211 */ /* 0x084fe200078c08ff */
[----:B------:R1:W-:Y:S02]  /*126c0*/  @!P5 ST.E.128 desc[UR42][R6.64], RZ ;  /* 0x000000ff0600d985 */ /* 0x0003e4000c101d2a */
[----:B------:R-:W-:Y:S02]  /*126d0*/  @!P2 LEA R8, P5, R32, R10, 0x1 ;  /* 0x0000000a2008a211 */ /* 0x000fe400078a08ff */
[-C--:B------:R-:W-:Y:S02]  /*126e0*/  @!P3 LEA.HI.X R5, R34, R11.reuse, R35, 0x1, P6 ;  /* 0x0000000b2205b211 */ /* 0x080fe400030f0c23 */
[----:B------:R-:W-:-:S03]  /*126f0*/  @!P2 LEA.HI.X R9, R32, R11, R33, 0x1, P5 ;  /* 0x0000000b2009a211 */ /* 0x000fc600028f0c21 */
[----:B------:R2:W-:Y:S01]  /*12700*/  @!P3 ST.E.128 desc[UR42][R4.64], RZ ;  /* 0x000000ff0400b985 */ /* 0x0005e2000c101d2a */
[----:B-1----:R-:W-:-:S03]  /*12710*/  @!P1 LEA R6, P6, R30, R10, 0x1 ;  /* 0x0000000a1e069211 */ /* 0x002fc600078c08ff */
[----:B------:R3:W-:Y:S01]  /*12720*/  @!P2 ST.E.128 desc[UR42][R8.64], RZ ;  /* 0x000000ff0800a985 */ /* 0x0007e2000c101d2a */
[----:B------:R-:W-:Y:S02]  /*12730*/  @!P1 LEA.HI.X R7, R30, R11, R31, 0x1, P6 ;  /* 0x0000000b1e079211 */ /* 0x000fe400030f0c1f */
[----:B--2---:R-:W-:-:S03]  /*12740*/  @P0 LEA R4, P3, R27, R10, 0x1 ;  /* 0x0000000a1b040211 */ /* 0x004fc600078608ff */
[----:B------:R3:W-:Y:S01]  /*12750*/  @!P1 ST.E.128 desc[UR42][R6.64], RZ ;  /* 0x000000ff06009985 */ /* 0x0007e2000c101d2a */
[C---:B------:R-:W-:Y:S02]  /*12760*/  @P4 LEA R10, P5, R24.reuse, R10, 0x1 ;  /* 0x0000000a180a4211 */ /* 0x040fe400078a08ff */
[-C--:B------:R-:W-:Y:S02]  /*12770*/  @P0 LEA.HI.X R5, R27, R11.reuse, R29, 0x1, P3 ;  /* 0x0000000b1b050211 */ /* 0x080fe400018f0c1d */
[----:B------:R-:W-:-:S03]  /*12780*/  @P4 LEA.HI.X R11, R24, R11, R25, 0x1, P5 ;  /* 0x0000000b180b4211 */ /* 0x000fc600028f0c19 */
[----:B------:R3:W-:Y:S04]  /*12790*/  @P0 ST.E.128 desc[UR42][R4.64], RZ ;  /* 0x000000ff04000985 */ /* 0x0007e8000c101d2a */
[----:B------:R3:W-:Y:S02]  /*127a0*/  @P4 ST.E.128 desc[UR42][R10.64], RZ ;  /* 0x000000ff0a004985 */ /* 0x0007e4000c101d2a */
.L_x_3930:
[----:B------:R-:W-:Y:S05]  /*127b0*/  BSYNC B1 ;  /* 0x0000000000017941 */ /* 0x000fea0003800000 */
.L_x_3929:
[----:B------:R-:W-:Y:S01]  /*127c0*/  VIADD R0, R20, 0x20 ;  /* 0x0000002014007836 */ /* 0x000fe20000000000 */
[----:B--23--:R2:W3:Y:S04]  /*127d0*/  SHFL.IDX PT, R11, R13, 0x1, 0x181f ;  /* 0x00381f000d0b7f89 */ /* 0x00c4e800000e0000 */
[----:B------:R-:W-:Y:S01]  /*127e0*/  ISETP.GE.AND P0, PT, R0, R21, PT ;  /* 0x000000150000720c */ /* 0x000fe20003f06270 */
[----:B-1----:R2:W1:-:S12]  /*127f0*/  SHFL.IDX PT, R10, R12, 0x1, 0x181f ;  /* 0x00381f000c0a7f89 */ /* 0x00245800000e0000 */
[----:B--2---:R-:W-:Y:S05]  /*12800*/  @P0 BRA `(.L_x_3923) ;  /* 0x00000000007c0947 */ /* 0x004fea0003800000 */
[-C--:B------:R-:W-:Y:S02]  /*12810*/  ISETP.GE.AND P6, PT, R192, R3.reuse, PT ;  /* 0x00000003c000720c */ /* 0x080fe40003fc6270 */
[-C--:B------:R-:W-:Y:S02]  /*12820*/  ISETP.GE.AND P5, PT, R38, R3.reuse, PT ;  /* 0x000000032600720c */ /* 0x080fe40003fa6270 */
[-C--:B------:R-:W-:Y:S02]  /*12830*/  ISETP.GE.AND P4, PT, R36, R3.reuse, PT ;  /* 0x000000032400720c */ /* 0x080fe40003f86270 */
[-C--:B------:R-:W-:Y:S02]  /*12840*/  ISETP.GE.AND P3, PT, R34, R3.reuse, PT ;  /* 0x000000032200720c */ /* 0x080fe40003f66270 */
[-C--:B------:R-:W-:Y:S02]  /*12850*/  ISETP.GE.AND P2, PT, R32, R3.reuse, PT ;  /* 0x000000032000720c */ /* 0x080fe40003f46270 */
[----:B------:R-:W-:-:S03]  /*12860*/  ISETP.GE.AND P1, PT, R30, R3, PT ;  /* 0x000000031e00720c */ /* 0x000fc60003f26270 */
[----:B-1-3--:R-:W-:Y:S02]  /*12870*/  @!P6 IMAD.WIDE R6, R192, 0x2, R10 ;  /* 0x00000002c006e825 */ /* 0x00afe400078e020a */
[----:B------:R-:W-:-:S03]  /*12880*/  @!P5 LEA R4, P0, R38, R10, 0x1 ;  /* 0x0000000a2604d211 */ /* 0x000fc600078008ff */
[----:B------:R1:W-:Y:S01]  /*12890*/  @!P6 ST.E.128 desc[UR42][R6.64], RZ ;  /* 0x000000ff0600e985 */ /* 0x0003e2000c101d2a */
[----:B------:R-:W-:Y:S02]  /*128a0*/  @!P5 LEA.HI.X R5, R38, R11, R39, 0x1, P0 ;  /* 0x0000000b2605d211 */ /* 0x000fe400000f0c27 */
[----:B------:R-:W-:-:S03]  /*128b0*/  LOP3.LUT P0, RZ, R14, 0x40, RZ, 0xc0, !PT ;  /* 0x000000400eff7812 */ /* 0x000fc6000780c0ff */
[----:B------:R2:W-:Y:S01]  /*128c0*/  @!P5 ST.E.128 desc[UR42][R4.64], RZ ;  /* 0x000000ff0400d985 */ /* 0x0005e2000c101d2a */
[----:B-1----:R-:W-:-:S04]  /*128d0*/  @!P4 LEA R6, P6, R36, R10, 0x1 ;  /* 0x0000000a2406c211 */ /* 0x002fc800078c08ff */
[-C--:B------:R-:W-:Y:S02]  /*128e0*/  @!P4 LEA.HI.X R7, R36, R11.reuse, R37, 0x1, P6 ;  /* 0x0000000b2407c211 */ /* 0x080fe400030f0c25 */
[----:B------:R-:W-:Y:S02]  /*128f0*/  LOP3.LUT P6, RZ, R15, 0x80, RZ, 0xc0, !PT ;  /* 0x000000800fff7812 */ /* 0x000fe400078cc0ff */
[-C--:B--2---:R-:W-:Y:S01]  /*12900*/  @!P3 LEA R4, P5, R34, R10.reuse, 0x1 ;  /* 0x0000000a2204b211 */ /* 0x084fe200078a08ff */
[----:B------:R1:W-:Y:S01]  /*12910*/  @!P4 ST.E.128 desc[UR42][R6.64], RZ ;  /* 0x000000ff0600c985 */ /* 0x0003e2000c101d2a */
        /* <DEDUP_REMOVED lines=14> */
.L_x_3923:
[----:B------:R-:W-:Y:S05]  /*12a00*/  BSYNC B0 ;  /* 0x0000000000007941 */ /* 0x000fea0003800000 */
.L_x_3916:
[----:B------:R-:W-:Y:S02]  /*12a10*/  ULDC UR4, c[0x0][0xc3c] ;  /* 0x00030f0000047ab9 */ /* 0x000fe40000000800 */
[----:B------:R-:W-:-:S13]  /*12a20*/  ISETP.GE.AND P0, PT, R155, UR4, PT ;  /* 0x000000049b007c0c */ /* 0x000fda000bf06270 */
[----:B------:R-:W-:Y:S05]  /*12a30*/  @!P0 BRA `(.L_x_3931) ;  /* 0xfffffeec00ac8947 */ /* 0x000fea000383ffff */
[----:B------:R-:W-:Y:S05]  /*12a40*/  BRA `(.L_x_3794) ;  /* 0x0000007800447947 */ /* 0x000fea0003800000 */
.L_x_3792:
        /* <DEDUP_REMOVED lines=16> */
.L_x_3932:
        /* <DEDUP_REMOVED lines=43> */
.L_x_3936:
[----:B------:R-:W0:Y:S01]  /*12e00*/  LDC R2, c[0x0][0xc3c] ;  /* 0x00030f00ff027b82 */ /* 0x000e220000000800 */
[----:B------:R-:W-:Y:S01]  /*12e10*/  UIADD3 UR4, UR4, 0x1f, URZ ;  /* 0x0000001f04047890 */ /* 0x000fe2000fffe03f */
[----:B------:R-:W-:Y:S02]  /*12e20*/  ULDC UR7, c[0x0][0xc3c] ;  /* 0x00030f0000077ab9 */ /* 0x000fe40000000800 */
[----:B------:R-:W-:-:S03]  /*12e30*/  IMAD.U32 R27, RZ, RZ, UR7 ;  /* 0x00000007ff1b7e24 */ /* 0x000fc6000f8e00ff */
        /* <DEDUP_REMOVED lines=33> */
.L_x_3934:
        /* <DEDUP_REMOVED lines=18> */
.L_x_3937:
[----:B-1----:R-:W-:Y:S01]  /*13170*/  IMAD R24, R24, UR5, R11 ;  /* 0x0000000518187c24 */ /* 0x002fe2000f8e020b */
[----:B0-----:R-:W-:Y:S01]  /*13180*/  IABS R5, R9 ;  /* 0x0000000900057213 */ /* 0x001fe20000000000 */
[----:B------:R-:W-:Y:S01]  /*13190*/  IMAD.MOV.U32 R11, RZ, RZ, R12 ;  /* 0x000000ffff0b7224 */ /* 0x000fe200078e000c */
[----:B------:R-:W-:Y:S01]  /*131a0*/  IABS R12, R6 ;  /* 0x00000006000c7213 */ /* 0x000fe20000000000 */
[----:B------:R-:W-:Y:S01]  /*131b0*/  IMAD.MOV.U32 R2, RZ, RZ, RZ ;  /* 0x000000ffff027224 */ /* 0x000fe200078e00ff */
[----:B------:R-:W-:Y:S01]  /*131c0*/  IADD3 R25, -R24, UR6, RZ ;  /* 0x0000000618197c10 */ /* 0x000fe2000fffe1ff */
[----:B------:R-:W-:Y:S01]  /*131d0*/  IMAD R11, R11, R4, RZ ;  /* 0x000000040b0b7224 */ /* 0x000fe200078e02ff */
[----:B------:R-:W0:Y:S01]  /*131e0*/  I2F.RP R8, R5 ;  /* 0x0000000500087306 */ /* 0x000e220000209400 */
[----:B------:R-:W-:Y:S01]  /*131f0*/  IMAD.MOV R12, RZ, RZ, -R12 ;  /* 0x000000ffff0c7224 */ /* 0x000fe200078e0a0c */
[----:B------:R-:W-:Y:S01]  /*13200*/  IABS R10, R25 ;  /* 0x00000019000a7213 */ /* 0x000fe20000000000 */
[----:B------:R-:W-:-:S04]  /*13210*/  IMAD.HI.U32 R2, R3, R11, R2 ;  /* 0x0000000b03027227 */ /* 0x000fc800078e0002 */
[----:B------:R-:W-:Y:S02]  /*13220*/  IMAD.MOV.U32 R3, RZ, RZ, R10 ;  /* 0x000000ffff037224 */ /* 0x000fe400078e000a */
[----:B------:R-:W-:Y:S02]  /*13230*/  IMAD.MOV.U32 R10, RZ, RZ, R12 ;  /* 0x000000ffff0a7224 */ /* 0x000fe400078e000c */
[----:B------:R-:W-:-:S04]  /*13240*/  IMAD.HI.U32 R2, R2, R3, RZ ;  /* 0x0000000302027227 */ /* 0x000fc800078e00ff */
[----:B------:R-:W-:Y:S01]  /*13250*/  IMAD R3, R2, R10, R3 ;  /* 0x0000000a02037224 */ /* 0x000fe200078e0203 */
[----:B0-----:R-:W0:Y:S01]  /*13260*/  MUFU.RCP R8, R8 ;  /* 0x0000000800087308 */ /* 0x001e220000001000 */
[----:B------:R-:W-:-:S03]  /*13270*/  VIADD R27, R27, UR4 ;  /* 0x000000041b1b7c36 */ /* 0x000fc60008000000 */
        /* <DEDUP_REMOVED lines=10> */
[----:B------:R-:W-:-:S04]  /*13320*/  @P0 VIADD R2, R2, 0x1 ;  /* 0x0000000102020836 */ /* 0x000fc80000000000 */
[----:B------:R-:W-:Y:S02]  /*13330*/  IMAD.MOV.U32 R8, RZ, RZ, R2 ;  /* 0x000000ffff087224 */ /* 0x000fe400078e0002 */
[----:B-1----:R-:W-:Y:S02]  /*13340*/  IMAD.MOV R2, RZ, RZ, -R3 ;  /* 0x000000ffff027224 */ /* 0x002fe400078e0a03 */
[----:B------:R-:W-:Y:S01]  /*13350*/  @!P2 IMAD.MOV R8, RZ, RZ, -R8 ;  /* 0x000000ffff08a224 */ /* 0x000fe200078e0a08 */
[----:B------:R-:W-:Y:S01]  /*13360*/  @!P1 LOP3.LUT R8, RZ, R6, RZ, 0x33, !PT ;  /* 0x00000006ff089212 */ /* 0x000fe200078e33ff */
[----:B------:R-:W-:Y:S02]  /*13370*/  IMAD R11, R2, R5, RZ ;  /* 0x00000005020b7224 */ /* 0x000fe400078e02ff */
[----:B------:R-:W-:Y:S01]  /*13380*/  IMAD.MOV.U32 R2, RZ, RZ, RZ ;  /* 0x000000ffff027224 */ /* 0x000fe200078e00ff */
[----:B------:R-:W-:Y:S01]  /*13390*/  IABS R4, R8 ;  /* 0x0000000800047213 */ /* 0x000fe20000000000 */
[----:B------:R-:W-:-:S02]  /*133a0*/  IMAD.MOV R10, RZ, RZ, -R10 ;  /* 0x000000ffff0a7224 */ /* 0x000fc400078e0a0a */
[----:B------:R-:W-:-:S04]  /*133b0*/  IMAD.HI.U32 R2, R3, R11, R2 ;  /* 0x0000000b03027227 */ /* 0x000fc800078e0002 */
[----:B------:R-:W-:Y:S02]  /*133c0*/  IMAD.MOV.U32 R3, RZ, RZ, R4 ;  /* 0x000000ffff037224 */ /* 0x000fe400078e0004 */
[----:B------:R-:W-:Y:S02]  /*133d0*/  IMAD.MOV.U32 R4, RZ, RZ, R10 ;  /* 0x000000ffff047224 */ /* 0x000fe400078e000a */
[----:B------:R-:W-:-:S04]  /*133e0*/  IMAD.HI.U32 R2, R2, R3, RZ ;  /* 0x0000000302027227 */ /* 0x000fc800078e00ff */
[----:B------:R-:W-:Y:S01]  /*133f0*/  IMAD R4, R2, R4, R3 ;  /* 0x0000000402047224 */ /* 0x000fe200078e0203 */
[----:B------:R-:W-:Y:S01]  /*13400*/  LOP3.LUT R3, R8, R9, RZ, 0x3c, !PT ;  /* 0x0000000908037212 */ /* 0x000fe200078e3cff */
[----:B------:R-:W-:-:S03]  /*13410*/  IMAD R6, R6, R8, RZ ;  /* 0x0000000806067224 */ /* 0x000fc600078e02ff */
[----:B------:R-:W-:Y:S01]  /*13420*/  ISETP.GT.U32.AND P1, PT, R5, R4, PT ;  /* 0x000000040500720c */ /* 0x000fe20003f24070 */
[----:B------:R-:W-:Y:S01]  /*13430*/  IMAD.IADD R25, R25, 0x1, -R6 ;  /* 0x0000000119197824 */ /* 0x000fe200078e0a06 */
[----:B------:R-:W-:-:S11]  /*13440*/  ISETP.GE.AND P2, PT, R3, RZ, PT ;  /* 0x000000ff0300720c */ /* 0x000fd60003f46270 */
[-C--:B------:R-:W-:Y:S01]  /*13450*/  @!P1 IADD3 R4, R4, -R5.reuse, RZ ;  /* 0x8000000504049210 */ /* 0x080fe20007ffe0ff */
[----:B------:R-:W-:Y:S01]  /*13460*/  @!P1 VIADD R2, R2, 0x1 ;  /* 0x0000000102029836 */ /* 0x000fe20000000000 */
[----:B------:R-:W-:Y:S02]  /*13470*/  ISETP.NE.AND P1, PT, R9, RZ, PT ;  /* 0x000000ff0900720c */ /* 0x000fe40003f25270 */
[----:B------:R-:W-:-:S13]  /*13480*/  ISETP.GE.U32.AND P0, PT, R4, R5, PT ;  /* 0x000000050400720c */ /* 0x000fda0003f06070 */
[----:B------:R-:W-:-:S04]  /*13490*/  @P0 VIADD R2, R2, 0x1 ;  /* 0x0000000102020836 */ /* 0x000fc80000000000 */
[----:B------:R-:W-:Y:S01]  /*134a0*/  @!P2 IMAD.MOV R2, RZ, RZ, -R2 ;  /* 0x000000ffff02a224 */ /* 0x000fe200078e0a02 */
[----:B------:R-:W-:-:S05]  /*134b0*/  @!P1 LOP3.LUT R2, RZ, R9, RZ, 0x33, !PT ;  /* 0x00000009ff029212 */ /* 0x000fca00078e33ff */
[----:B------:R-:W-:-:S04]  /*134c0*/  IMAD.MOV R26, RZ, RZ, -R2 ;  /* 0x000000ffff1a7224 */ /* 0x000fc800078e0a02 */
[C---:B------:R-:W-:Y:S02]  /*134d0*/  IMAD R26, R9.reuse, R26, R8 ;  /* 0x0000001a091a7224 */ /* 0x040fe400078e0208 */
[----:B------:R-:W-:-:S04]  /*134e0*/  IMAD R9, R9, 0x1000000, R2 ;  /* 0x0100000009097824 */ /* 0x000fc800078e0202 */
[----:B------:R-:W-:Y:S01]  /*134f0*/  IMAD R26, R26, 0x10000, R9 ;  /* 0x000100001a1a7824 */ /* 0x000fe200078e0209 */
[----:B------:R-:W-:Y:S06]  /*13500*/  BRA `(.L_x_3938) ;  /* 0x00000000000c7947 */ /* 0x000fec0003800000 */
.L_x_3935:
[----:B------:R-:W-:Y:S02]  /*13510*/  IMAD.MOV.U32 R25, RZ, RZ, RZ ;  /* 0x000000ffff197224 */ /* 0x000fe400078e00ff */
[----:B------:R-:W-:Y:S02]  /*13520*/  IMAD.U32 R24, RZ, RZ, UR6 ;  /* 0x00000006ff187e24 */ /* 0x000fe4000f8e00ff */
[----:B------:R-:W-:-:S07]  /*13530*/  IMAD.MOV.U32 R26, RZ, RZ, RZ ;  /* 0x000000ffff1a7224 */ /* 0x000fce00078e00ff */
.L_x_3938:
[----:B------:R-:W-:-:S13]  /*13540*/  ISETP.NE.AND P0, PT, R7, RZ, PT ;  /* 0x000000ff0700720c */ /* 0x000fda0003f05270 */
[----:B------:R-:W0:Y:S01]  /*13550*/  @!P0 S2R R3, SR_CgaCtaId ;  /* 0x0000000000038919 */ /* 0x000e220000008800 */
[----:B------:R-:W-:-:S04]  /*13560*/  @!P0 MOV R2, 0x400 ;  /* 0x0000040000028802 */ /* 0x000fc80000000f00 */
[----:B0-----:R-:W-:-:S05]  /*13570*/  @!P0 LEA R2, R3, R2, 0x18 ;  /* 0x0000000203028211 */ /* 0x001fca00078ec0ff */
[----:B------:R1:W-:Y:S01]  /*13580*/  @!P0 STS.128 [R2+0x28cd0], R24 ;  /* 0x028cd01802008388 */ /* 0x0003e20000000c00 */
[----:B------:R-:W-:Y:S06]  /*13590*/  BAR.ARV 0x5, 0x180 ;  /* 0x0146000000007b1d */ /* 0x000fec0000002000 */
.L_x_3933:
        /* <DEDUP_REMOVED lines=8> */
[----:B------:R-:W-:Y:S01]  /*13620*/  LOP3.LUT R5, R0, 0x7f, RZ, 0xc0, !PT ;  /* 0x0000007f00057812 */ /* 0x000fe200078ec0ff */
[----:B------:R-:W-:Y:S01]  /*13630*/  UMOV UR4, 0x400 ;  /* 0x0000040000047882 */ /* 0x000fe20000000000 */
[----:B------:R1:W-:Y:S01]  /*13640*/  STL [R1+0x20], RZ ;  /* 0x000020ff01007387 */ /* 0x0003e20000100800 */
[----:B------:R-:W-:Y:S01]  /*13650*/  BSSY B8, `(.L_x_3939) ;  /* 0x0000699000087945 */ /* 0x000fe20003800000 */
[C---:B------:R-:W-:Y:S01]  /*13660*/  LOP3.LUT R3, R2.reuse, 0x1f8, RZ, 0xc0, !PT ;  /* 0x000001f802037812 */ /* 0x040fe200078ec0ff */
[----:B------:R-:W-:Y:S01]  /*13670*/  IMAD.SHL.U32 R35, R5, 0x8, RZ ;  /* 0x0000000805237824 */ /* 0x000fe200078e00ff */
[----:B------:R-:W-:Y:S01]  /*13680*/  LOP3.LUT R2, R2, 0x38, RZ, 0xc0, !PT ;  /* 0x0000003802027812 */ /* 0x000fe200078ec0ff */
[----:B------:R-:W-:Y:S01]  /*13690*/  IMAD.MOV.U32 R29, RZ, RZ, 0x1 ;  /* 0x00000001ff1d7424 */ /* 0x000fe200078e00ff */
[----:B------:R-:W-:Y:S01]  /*136a0*/  LOP3.LUT R4, R3, 0x38, R0, 0x78, !PT ;  /* 0x0000003803047812 */ /* 0x000fe200078e7800 */
[----:B------:R-:W-:Y:S01]  /*136b0*/  IMAD.SHL.U32 R0, R0, 0x10, RZ ;  /* 0x0000001000007824 */ /* 0x000fe200078e00ff */
[----:B------:R-:W-:Y:S01]  /*136c0*/  SHF.R.U32.HI R3, RZ, 0x3, R5 ;  /* 0x00000003ff037819 */ /* 0x000fe20000011605 */
[----:B------:R-:W-:Y:S01]  /*136d0*/  IMAD.MOV.U32 R19, RZ, RZ, RZ ;  /* 0x000000ffff137224 */ /* 0x000fe200078e00ff */
[----:B------:R-:W-:Y:S01]  /*136e0*/  LOP3.LUT R35, R4, 0x200, R35, 0xf8, !PT ;  /* 0x0000020004237812 */ /* 0x000fe200078ef823 */
[----:B------:R-:W-:Y:S01]  /*136f0*/  IMAD.MOV.U32 R22, RZ, RZ, RZ ;  /* 0x000000ffff167224 */ /* 0x000fe200078e00ff */
[----:B------:R-:W-:Y:S01]  /*13700*/  LOP3.LUT R0, R3, 0x70, R0, 0xf8, !PT ;  /* 0x0000007003007812 */ /* 0x000fe200078ef800 */
[----:B------:R-:W-:Y:S01]  /*13710*/  IMAD.MOV.U32 R28, RZ, RZ, 0x1 ;  /* 0x00000001ff1c7424 */ /* 0x000fe200078e00ff */
[C---:B------:R-:W-:Y:S01]  /*13720*/  LOP3.LUT R0, R2.reuse, 0xc0, RZ, 0xfc, !PT ;  /* 0x000000c002007812 */ /* 0x040fe200078efcff */
[----:B------:R-:W-:Y:S01]  /*13730*/  ULDC.64 UR40, c[0x0][0x198] ;  /* 0x0000660000287ab9 */ /* 0x000fe20000000a00 */
[C---:B------:R-:W-:Y:S01]  /*13740*/  LOP3.LUT R0, R2.reuse, 0x140, RZ, 0xfc, !PT ;  /* 0x0000014002007812 */ /* 0x040fe200078efcff */
[----:B------:R-:W-:Y:S01]  /*13750*/  ULOP3.LUT UR38, UR36, 0x2, URZ, 0xfc, !UPT ;  /* 0x0000000224267892 */ /* 0x000fe2000f8efc3f */
[C---:B------:R-:W-:Y:S01]  /*13760*/  LOP3.LUT R3, R2.reuse, 0x40, RZ, 0xfc, !PT ;  /* 0x0000004002037812 */ /* 0x040fe200078efcff */
[----:B------:R-:W-:Y:S01]  /*13770*/  ULDC UR37, c[0x0][0xc] ;  /* 0x0000030000257ab9 */ /* 0x000fe20000000800 */
[----:B0-----:R-:W-:Y:S01]  /*13780*/  ULEA UR4, UR5, UR4, 0x18 ;  /* 0x0000000405047291 */ /* 0x001fe2000f8ec03f */
[----:B------:R-:W-:-:S02]  /*13790*/  LOP3.LUT R3, R2, 0x100, RZ, 0xfc, !PT ;  /* 0x0000010002037812 */ /* 0x000fc400078efcff */
[C---:B------:R-:W-:Y:S02]  /*137a0*/  LOP3.LUT R4, R2.reuse, 0x80, RZ, 0xfc, !PT ;  /* 0x0000008002047812 */ /* 0x040fe400078efcff */
[C---:B------:R-:W-:Y:S01]  /*137b0*/  LOP3.LUT R3, R2.reuse, 0x180, RZ, 0xfc, !PT ;  /* 0x0000018002037812 */ /* 0x040fe200078efcff */
[----:B------:R-:W-:Y:S01]  /*137c0*/  IMAD.U32 R17, RZ, RZ, UR4 ;  /* 0x00000004ff117e24 */ /* 0x000fe2000f8e00ff */
[----:B------:R-:W-:-:S03]  /*137d0*/  LOP3.LUT R2, R2, 0x1c0, RZ, 0xfc, !PT ;  /* 0x000001c002027812 */ /* 0x000fc600078efcff */
[----:B------:R-:W-:-:S05]  /*137e0*/  IMAD R0, R35, 0x2, R17 ;  /* 0x0000000223007824 */ /* 0x000fca00078e0211 */
[----:B------:R1:W-:Y:S02]  /*137f0*/  STL [R1+0x30], R0 ;  /* 0x0000300001007387 */ /* 0x0003e40000100800 */
.L_x_4048:
[----:B0-----:R-:W0:Y:S02]  /*13800*/  LDC.64 R2, c[0x0][0xc88] ;  /* 0x00032200ff027b82 */ /* 0x001e240000000a00 */
[----:B0-----:R-:W-:-:S05]  /*13810*/  IMAD.WIDE R2, R27, 0x4, R2 ;  /* 0x000000041b027825 */ /* 0x001fca00078e0202 */
[----:B-1----:R-:W1:Y:S01]  /*13820*/  LDG.E R31, desc[UR42][R2.64] ;  /* 0x0000002a021f7981 */ /* 0x002e62000c1e1900 */
[----:B------:R-:W-:Y:S05]  /*13830*/  YIELD ;  /* 0x0000000000007946 */ /* 0x000fea0003800000 */
[----:B------:R-:W-:Y:S01]  /*13840*/  ULDC.64 UR4, c[0x0][0xa28] ;  /* 0x00028a0000047ab9 */ /* 0x000fe20000000a00 */
[----:B------:R-:W-:Y:S01]  /*13850*/  IMAD.MOV.U32 R33, RZ, RZ, RZ ;  /* 0x000000ffff217224 */ /* 0x000fe200078e00ff */
[----:B------:R-:W-:Y:S01]  /*13860*/  ISETP.NE.U32.AND P0, PT, RZ, UR4, PT ;  /* 0x00000004ff007c0c */ /* 0x000fe2000bf05070 */
[----:B--23--:R-:W-:Y:S01]  /*13870*/  IMAD.MOV.U32 R6, RZ, RZ, RZ ;  /* 0x000000ffff067224 */ /* 0x00cfe200078e00ff */
[----:B------:R-:W-:Y:S01]  /*13880*/  ULDC.64 UR8, c[0x0][0xa18] ;  /* 0x0002860000087ab9 */ /* 0x000fe20000000a00 */
[----:B------:R-:W-:Y:S01]  /*13890*/  ULDC.64 UR6, c[0x0][0xa10] ;  /* 0x0002840000067ab9 */ /* 0x000fe20000000a00 */
[----:B------:R-:W-:-:S02]  /*138a0*/  ISETP.NE.AND.EX P0, PT, RZ, UR5, PT, P0 ;  /* 0x00000005ff007c0c */ /* 0x000fc4000bf05300 */
        /* <DEDUP_REMOVED lines=9> */
[----:B------:R-:W-:Y:S01]  /*13940*/  ISETP.NE.U32.AND P1, PT, RZ, UR8, PT ;  /* 0x00000008ff007c0c */ /* 0x000fe2000bf25070 */
[----:B0-----:R-:W-:Y:S01]  /*13950*/  IMAD.MOV.U32 R0, RZ, RZ, RZ ;  /* 0x000000ffff007224 */ /* 0x001fe200078e00ff */
[----:B------:R-:W-:Y:S02]  /*13960*/  ISETP.NE.AND.EX P0, PT, RZ, UR5, PT, P0 ;  /* 0x00000005ff007c0c */ /* 0x000fe4000bf05300 */
[----:B------:R-:W-:Y:S02]  /*13970*/  ISETP.NE.AND.EX P1, PT, RZ, UR9, PT, P1 ;  /* 0x00000009ff007c0c */ /* 0x000fe4000bf25310 */
[----:B------:R-:W-:Y:S02]  /*13980*/  ISETP.NE.U32.AND P2, PT, RZ, UR6, PT ;  /* 0x00000006ff007c0c */ /* 0x000fe4000bf45070 */
[----:B-1----:R-:W-:-:S02]  /*13990*/  IADD3 R2, P3, R23, UR4, RZ ;  /* 0x0000000417027c10 */ /* 0x002fc4000ff7e0ff */
[----:B------:R-:W-:Y:S02]  /*139a0*/  ISETP.NE.AND.EX P2, PT, RZ, UR7, PT, P2 ;  /* 0x00000007ff007c0c */ /* 0x000fe4000bf45320 */
[----:B------:R-:W-:Y:S02]  /*139b0*/  IADD3.X R3, R30, UR5, RZ, P3, !PT ;  /* 0x000000051e037c10 */ /* 0x000fe40009ffe4ff */
[----:B------:R-:W-:-:S03]  /*139c0*/  IADD3 R4, P4, R23, UR6, RZ ;  /* 0x0000000617047c10 */ /* 0x000fc6000ff9e0ff */
[----:B------:R-:W2:Y:S01]  /*139d0*/  @P0 LDG.E R6, desc[UR42][R2.64] ;  /* 0x0000002a02060981 */ /* 0x000ea2000c1e1900 */
[----:B------:R-:W-:Y:S01]  /*139e0*/  ULDC UR4, c[0x0][0x288] ;  /* 0x0000a20000047ab9 */ /* 0x000fe20000000800 */
[----:B------:R-:W-:Y:S01]  /*139f0*/  IADD3.X R5, R30, UR7, RZ, P4, !PT ;  /* 0x000000071e057c10 */ /* 0x000fe2000a7fe4ff */
[----:B------:R-:W-:Y:S01]  /*13a00*/  IMAD.U32 R8, RZ, RZ, UR4 ;  /* 0x00000004ff087e24 */ /* 0x000fe2000f8e00ff */
[----:B------:R-:W-:-:S03]  /*13a10*/  ULDC.64 UR4, c[0x0][0x418] ;  /* 0x0001060000047ab9 */ /* 0x000fc60000000a00 */
[----:B------:R-:W5:Y:S04]  /*13a20*/  @P2 LDG.E R0, desc[UR42][R4.64] ;  /* 0x0000002a04002981 */ /* 0x000f68000c1e1900 */
[----:B--2---:R0:W-:Y:S02]  /*13a30*/  STL [R1+0x4], R6 ;  /* 0x0000040601007387 */ /* 0x0041e40000100800 */
[----:B0-----:R-:W-:-:S04]  /*13a40*/  @P1 IADD3 R6, P3, R23, UR8, RZ ;  /* 0x0000000817061c10 */ /* 0x001fc8000ff7e0ff */
[----:B------:R-:W-:-:S05]  /*13a50*/  @P1 IADD3.X R7, R30, UR9, RZ, P3, !PT ;  /* 0x000000091e071c10 */ /* 0x000fca0009ffe4ff */
[----:B------:R0:W2:Y:S01]  /*13a60*/  @P1 LDG.E R8, desc[UR42][R6.64] ;  /* 0x0000002a06081981 */ /* 0x0000a2000c1e1900 */
        /* <DEDUP_REMOVED lines=8> */
[----:B--2---:R0:W-:Y:S02]  /*13af0*/  STL [R1+0x14], R8 ;  /* 0x0000140801007387 */ /* 0x0041e40000100800 */
[----:B0-----:R-:W-:Y:S01]  /*13b00*/  IMAD.U32 R8, RZ, RZ, UR4 ;  /* 0x00000004ff087e24 */ /* 0x001fe2000f8e00ff */
[----:B------:R-:W-:Y:S06]  /*13b10*/  @P1 BRA `(.L_x_3940) ;  /* 0x0000000000141947 */ /* 0x000fec0003800000 */
[----:B------:R-:W-:Y:S05]  /*13b20*/  @!P0 BRA `(.L_x_3940) ;  /* 0x0000000000108947 */ /* 0x000fea0003800000 */
[----:B------:R-:W2:Y:S04]  /*13b30*/  LDG.E R7, desc[UR42][R2.64] ;  /* 0x0000002a02077981 */ /* 0x000ea8000c1e1900 */
[----:B------:R-:W2:Y:S02]  /*13b40*/  LDG.E R2, desc[UR42][R2.64+0x4] ;  /* 0x0000042a02027981 */ /* 0x000ea4000c1e1900 */
[----:B--2---:R-:W-:-:S05]  /*13b50*/  IMAD.IADD R2, R2, 0x1, -R7 ;  /* 0x0000000102027824 */ /* 0x004fca00078e0a07 */
[----:B------:R0:W-:Y:S02]  /*13b60*/  STL [R1+0x14], R2 ;  /* 0x0000140201007387 */ /* 0x0001e40000100800 */
.L_x_3940:
[----:B------:R-:W-:Y:S01]  /*13b70*/  ULDC.64 UR4, c[0x0][0xa20] ;  /* 0x0002880000047ab9 */ /* 0x000fe20000000a00 */
[C---:B------:R-:W-:Y:S02]  /*13b80*/  LOP3.LUT R7, R26.reuse, 0xff000000, RZ, 0xc0, !PT ;  /* 0xff0000001a077812 */ /* 0x040fe400078ec0ff */
[----:B------:R-:W-:Y:S02]  /*13b90*/  ISETP.NE.U32.AND P0, PT, RZ, UR4, PT ;  /* 0x00000004ff007c0c */ /* 0x000fe4000bf05070 */
[----:B------:R-:W-:Y:S02]  /*13ba0*/  SHF.R.U32.HI R7, RZ, 0x8, R7 ;  /* 0x00000008ff077819 */ /* 0x000fe40000011607 */
[----:B------:R-:W-:Y:S02]  /*13bb0*/  ISETP.NE.AND.EX P0, PT, RZ, UR5, PT, P0 ;  /* 0x00000005ff007c0c */ /* 0x000fe4000bf05300 */
[C---:B0-----:R-:W-:Y:S02]  /*13bc0*/  LOP3.LUT R2, R26.reuse, 0xff0000, RZ, 0xc0, !PT ;  /* 0x00ff00001a027812 */ /* 0x041fe400078ec0ff */
[----:B------:R-:W-:Y:S01]  /*13bd0*/  LOP3.LUT R16, R26, 0xffff, RZ, 0xc0, !PT ;  /* 0x0000ffff1a107812 */ /* 0x000fe200078ec0ff */
[----:B------:R-:W-:Y:S01]  /*13be0*/  IMAD.MOV.U32 R26, RZ, RZ, R31 ;  /* 0x000000ffff1a7224 */ /* 0x000fe200078e001f */
[----:B------:R-:W-:-:S07]  /*13bf0*/  LEA.HI R7, R2, R7, RZ, 0x10 ;  /* 0x0000000702077211 */ /* 0x000fce00078f80ff */
[----:B------:R-:W-:Y:S05]  /*13c00*/  @!P0 BRA `(.L_x_3941) ;  /* 0x0000000000108947 */ /* 0x000fea0003800000 */
[----:B------:R-:W-:-:S04]  /*13c10*/  IADD3 R2, P0, R23, UR4, RZ ;  /* 0x0000000417027c10 */ /* 0x000fc8000ff1e0ff */
[----:B------:R-:W-:-:S05]  /*13c20*/  IADD3.X R3, R30, UR5, RZ, P0, !PT ;  /* 0x000000051e037c10 */ /* 0x000fca00087fe4ff */
[----:B------:R0:W5:Y:S01]  /*13c30*/  LDG.E R8, desc[UR42][R2.64] ;  /* 0x0000002a02087981 */ /* 0x000162000c1e1900 */
[----:B------:R-:W-:Y:S05]  /*13c40*/  BRA `(.L_x_3942) ;  /* 0x0000000000247947 */ /* 0x000fea0003800000 */
.L_x_3941:
        /* <DEDUP_REMOVED lines=9> */
.L_x_3942:
[----:B0-----:R-:W2:Y:S04]  /*13ce0*/  @P2 LDG.E R2, desc[UR42][R4.64] ;  /* 0x0000002a04022981 */ /* 0x001ea8000c1e1900 */
[----:B------:R0:W2:Y:S01]  /*13cf0*/  @P2 LDG.E R4, desc[UR42][R4.64+0x4] ;  /* 0x0000042a04042981 */ /* 0x0000a2000c1e1900 */
[----:B-----5:R-:W-:Y:S01]  /*13d00*/  IADD3 R8, -R33, R8, RZ ;  /* 0x0000000821087210 */ /* 0x020fe20007ffe1ff */
[----:B------:R-:W-:Y:S01]  /*13d10*/  BSSY B0, `(.L_x_3943) ;  /* 0x000002a000007945 */ /* 0x000fe20003800000 */
[----:B------:R-:W-:Y:S02]  /*13d20*/  LOP3.LUT R32, R7, 0xff, RZ, 0xc0, !PT ;  /* 0x000000ff07207812 */ /* 0x000fe400078ec0ff */
[----:B0-----:R-:W-:Y:S01]  /*13d30*/  SHF.R.U32.HI R5, RZ, 0x10, R7 ;  /* 0x00000010ff057819 */ /* 0x001fe20000011607 */
[----:B--2---:R-:W-:-:S04]  /*13d40*/  @P2 IMAD.IADD R6, R4, 0x1, -R2 ;  /* 0x0000000104062824 */ /* 0x004fc800078e0a02 */
[----:B------:R-:W-:-:S04]  /*13d50*/  IMAD.IADD R3, R8, 0x1, R6 ;  /* 0x0000000108037824 */ /* 0x000fc800078e0206 */
[C---:B------:R-:W-:Y:S01]  /*13d60*/  VIADD R4, R3.reuse, 0x3f ;  /* 0x0000003f03047836 */ /* 0x040fe20000000000 */
[----:B------:R-:W-:Y:S01]  /*13d70*/  ISETP.GE.AND P1, PT, R3, 0x1, PT ;  /* 0x000000010300780c */ /* 0x000fe20003f26270 */
[----:B------:R0:W-:Y:S03]  /*13d80*/  STL [R1], R3 ;  /* 0x0000000301007387 */ /* 0x0001e60000100800 */
[----:B------:R-:W-:-:S04]  /*13d90*/  SHF.R.S32.HI R2, RZ, 0x1f, R4 ;  /* 0x0000001fff027819 */ /* 0x000fc80000011404 */
[----:B------:R-:W-:Y:S01]  /*13da0*/  LEA.HI R4, R2, R4, RZ, 0x6 ;  /* 0x0000000402047211 */ /* 0x000fe200078f30ff */
[----:B0-----:R-:W-:-:S03]  /*13db0*/  IMAD.MOV.U32 R3, RZ, RZ, RZ ;  /* 0x000000ffff037224 */ /* 0x001fc600078e00ff */
[----:B------:R-:W-:Y:S01]  /*13dc0*/  SHF.R.S32.HI R4, RZ, 0x6, R4 ;  /* 0x00000006ff047819 */ /* 0x000fe20000011404 */
        /* <DEDUP_REMOVED lines=30> */
.L_x_3944:
[----:B------:R-:W-:Y:S05]  /*13fb0*/  BSYNC B0 ;  /* 0x0000000000007941 */ /* 0x000fea0003800000 */
.L_x_3943:
[-C--:B------:R-:W-:Y:S01]  /*13fc0*/  IMAD R2, R32, R3.reuse, RZ ;  /* 0x0000000320027224 */ /* 0x080fe200078e02ff */
[----:B------:R-:W-:Y:S04]  /*13fd0*/  BSSY B0, `(.L_x_3945) ;  /* 0x00001a8000007945 */ /* 0x000fe80003800000 */
[C---:B------:R-:W-:Y:S01]  /*13fe0*/  VIADDMNMX R3, R2.reuse, R3, R4, PT ;  /* 0x0000000302037246 */ /* 0x040fe20003800104 */
[----:B------:R-:W-:-:S04]  /*13ff0*/  IMAD R2, R2, 0x40, -R8 ;  /* 0x0000004002027824 */ /* 0x000fc800078e0a08 */
[----:B------:R-:W-:Y:S01]  /*14000*/  IMAD R3, R3, 0x40, -R8 ;  /* 0x0000004003037824 */ /* 0x000fe200078e0a08 */
[----:B------:R-:W-:-:S04]  /*14010*/  VIMNMX R7, RZ, R2, !PT ;  /* 0x00000002ff077248 */ /* 0x000fc80007fe0100 */
[----:B------:R-:W-:-:S04]  /*14020*/  VIMNMX R3, R3, R6, PT ;  /* 0x0000000603037248 */ /* 0x000fc80003fe0100 */
[----:B------:R-:W-:Y:S02]  /*14030*/  ISETP.GT.AND P0, PT, R3, R7, PT ;  /* 0x000000070300720c */ /* 0x000fe40003f04270 */
[----:B------:R-:W-:-:S11]  /*14040*/  SHF.R.U32.HI R7, RZ, 0x6, R7 ;  /* 0x00000006ff077819 */ /* 0x000fd60000011607 */
[----:B------:R-:W-:-:S05]  /*14050*/  @P0 VIADD R2, R3, 0x3f ;  /* 0x0000003f03020836 */ /* 0x000fca0000000000 */
[----:B------:R-:W-:-:S04]  /*14060*/  @P0 SHF.R.S32.HI R3, RZ, 0x1f, R2 ;  /* 0x0000001fff030819 */ /* 0x000fc80000011402 */
[----:B------:R-:W-:Y:S01]  /*14070*/  @P0 LEA.HI R3, R3, R2, RZ, 0x6 ;  /* 0x0000000203030211 */ /* 0x000fe200078f30ff */
[----:B------:R-:W-:-:S03]  /*14080*/  IMAD.MOV.U32 R2, RZ, RZ, R7 ;  /* 0x000000ffff027224 */ /* 0x000fc600078e0007 */
[----:B------:R-:W-:Y:S02]  /*14090*/  @P0 SHF.R.S32.HI R2, RZ, 0x6, R3 ;  /* 0x00000006ff020819 */ /* 0x000fe40000011403 */
        /* <DEDUP_REMOVED lines=10> */
.L_x_4093:
[----:B-1----:R-:W-:Y:S02]  /*14140*/  ISETP.NE.AND P0, PT, R14, RZ, PT ;  /* 0x000000ff0e00720c */ /* 0x002fe40003f05270 */
[----:B------:R-:W-:-:S11]  /*14150*/  PLOP3.LUT P6, PT, PT, PT, PT, 0x8, 0x0 ;  /* 0x000000000000781c */ /* 0x000fd60003fce170 */
[----:B------:R-:W-:Y:S05]  /*14160*/  @P0 BRA `(.L_x_3948) ;  /* 0x00000000000c0947 */ /* 0x000fea0003800000 */
[----:B------:R-:W-:-:S03]  /*14170*/  UMOV UR4, 0xffffffff ;  /* 0xffffffff00047882 */ /* 0x000fc60000000000 */
[----:B------:R-:W-:Y:S05]  /*14180*/  BRA.DIV UR4, `(.L_x_3949) ;  /* 0x0000006e04547947 */ /* 0x000fea000b800000 */
[----:B------:R-:W-:-:S13]  /*14190*/  ELECT P6, URZ, PT ;  /* 0x00000000003f782f */ /* 0x000fda00038c0000 */
.L_x_3948:
[----:B0-----:R-:W2:Y:S01]  /*141a0*/  LDL R3, [R1+0x20] ;  /* 0x0000200001037983 */ /* 0x001ea20000100800 */
[----:B------:R-:W-:Y:S01]  /*141b0*/  BSSY B1, `(.L_x_3950) ;  /* 0x0000008000017945 */ /* 0x000fe20003800000 */
[----:B--2---:R-:W-:-:S05]  /*141c0*/  VIADD R3, R3, 0x1 ;  /* 0x0000000103037836 */ /* 0x004fca0000000000 */
[----:B------:R-:W-:-:S04]  /*141d0*/  LEA.HI R8, R3, R3, RZ, 0x1 ;  /* 0x0000000303087211 */ /* 0x000fc800078f08ff */
[----:B------:R-:W-:-:S05]  /*141e0*/  LOP3.LUT R8, R8, 0xfffffffe, RZ, 0xc0, !PT ;  /* 0xfffffffe08087812 */ /* 0x000fca00078ec0ff */
[----:B------:R-:W-:-:S05]  /*141f0*/  IMAD.IADD R3, R3, 0x1, -R8 ;  /* 0x0000000103037824 */ /* 0x000fca00078e0a08 */
[----:B------:R-:W-:-:S04]  /*14200*/  SHF.L.U32 R3, R3, 0x1f, RZ ;  /* 0x0000001f03037819 */ /* 0x000fc800000006ff */
[----:B------:R-:W0:Y:S02]  /*14210*/  SYNCS.PHASECHK.TRANS64.TRYWAIT P0, [R17+URZ+0x28c20], R3 ;  /* 0x028c2003110075a7 */ /* 0x000e24000800017f */
[----:B0-----:R-:W-:Y:S05]  /*14220*/  @!P0 BRA `(.L_x_3951) ;  /* 0x0000006c004c8947 */ /* 0x001fea0003800000 */
.L_x_4096:
[----:B------:R-:W-:Y:S05]  /*14230*/  BSYNC B1 ;  /* 0x0000000000017941 */ /* 0x000fea0003800000 */
.L_x_3950:
        /* <DEDUP_REMOVED lines=10> */
.L_x_4097:
[----:B------:R-:W-:Y:S05]  /*142e0*/  BSYNC B2 ;  /* 0x0000000000027941 */ /* 0x000fea0003800000 */
.L_x_3954:
        /* <DEDUP_REMOVED lines=9> */
.L_x_3957:
[----:B------:R-:W-:Y:S05]  /*14380*/  BSYNC B2 ;  /* 0x0000000000027941 */ /* 0x000fea0003800000 */
.L_x_3956:
[----:B------:R-:W-:Y:S01]  /*14390*/  IMAD.MOV.U32 R14, RZ, RZ, RZ ;  /* 0x000000ffff0e7224 */ /* 0x000fe200078e00ff */
[----:B------:R-:W-:Y:S01]  /*143a0*/  UIADD3 UR4, UP0, UR40, 0x570, URZ ;  /* 0x0000057028047890 */ /* 0x000fe2000ff1e03f */
[----:B------:R-:W-:Y:S01]  /*143b0*/  IMAD R9, R2, 0x40, R0 ;  /* 0x0000004002097824 */ /* 0x000fe200078e0200 */
[----:B------:R-:W-:Y:S01]  /*143c0*/  PLOP3.LUT P0, PT, PT, PT, PT, 0x80, 0x0 ;  /* 0x000000000000781c */ /* 0x000fe20003f0f070 */
[----:B------:R-:W-:Y:S01]  /*143d0*/  IMAD R10, R19, 0x2000, R17 ;  /* 0x00002000130a7824 */ /* 0x000fe200078e0211 */
[----:B------:R-:W-:Y:S01]  /*143e0*/  R2UR UR10, R14 ;  /* 0x000000000e0a72ca */ /* 0x000fe200000e0000 */
[----:B------:R-:W-:Y:S01]  /*143f0*/  VIADD R9, R9, 0xffffffc0 ;  /* 0xffffffc009097836 */ /* 0x000fe20000000000 */
[----:B------:R-:W-:Y:S01]  /*14400*/  UIADD3.X UR5, URZ, UR41, URZ, UP0, !UPT ;  /* 0x000000293f057290 */ /* 0x000fe200087fe43f */
[----:B------:R-:W-:Y:S01]  /*14410*/  VIADD R10, R10, 0x22400 ;  /* 0x000224000a0a7836 */ /* 0x000fe20000000000 */
[----:B------:R-:W-:Y:S01]  /*14420*/  UMOV UR6, 0x0 ;  /* 0x0000000000067882 */ /* 0x000fe20000000000 */
[----:B------:R-:W-:Y:S01]  /*14430*/  VIADD R11, R3, 0x28c90 ;  /* 0x00028c90030b7836 */ /* 0x000fe20000000000 */
[----:B------:R-:W-:-:S09]  /*14440*/  UMOV UR7, 0x12f00000 ;  /* 0x12f0000000077882 */ /* 0x000fd20000000000 */
.L_x_3958:
        /* <DEDUP_REMOVED lines=13> */
.L_x_4098:
[----:B------:R-:W-:Y:S05]  /*14520*/  BSYNC B2 ;  /* 0x0000000000027941 */ /* 0x000fea0003800000 */
.L_x_3959:
[----:B------:R-:W-:Y:S01]  /*14530*/  BSSY B2, `(.L_x_3961) ;  /* 0x000000b000027945 */ /* 0x000fe20003800000 */
[----:B------:R-:W-:Y:S02]  /*14540*/  IMAD.MOV.U32 R12, RZ, RZ, 0x0 ;  /* 0x00000000ff0c7424 */ /* 0x000fe400078e00ff */
[----:B------:R-:W-:Y:S01]  /*14550*/  IMAD.MOV.U32 R13, RZ, RZ, 0x12f00000 ;  /* 0x12f00000ff0d7424 */ /* 0x000fe200078e00ff */
[----:B------:R-:W-:Y:S06]  /*14560*/  @P2 BRA `(.L_x_3962) ;  /* 0x00000000001c2947 */ /* 0x000fec0003800000 */
[----:B------:R-:W2:Y:S01]  /*14570*/  S2R R10, SR_TID.X ;  /* 0x00000000000a7919 */ /* 0x000ea20000002100 */
[----:B01----:R-:W-:-:S04]  /*14580*/  IMAD.MOV.U32 R8, RZ, RZ, 0x10000 ;  /* 0x00010000ff087424 */ /* 0x003fc800078e00ff */
[----:B------:R3:W-:Y:S01]  /*14590*/  SYNCS.ARRIVE.TRANS64 RZ, [R3+URZ+0x28cb0], R8 ;  /* 0x028cb00803ff79a7 */ /* 0x0007e2000800003f */
[----:B--2---:R-:W-:-:S04]  /*145a0*/  LOP3.LUT R10, R10, 0x1f, RZ, 0xc0, !PT ;  /* 0x0000001f0a0a7812 */ /* 0x004fc800078ec0ff */
[----:B------:R-:W-:-:S13]  /*145b0*/  ISETP.NE.AND P0, PT, R10, RZ, PT ;  /* 0x000000ff0a00720c */ /* 0x000fda0003f05270 */
[----:B---3--:R-:W-:Y:S05]  /*145c0*/  @!P0 BRA `(.L_x_3962) ;  /* 0x0000000000048947 */ /* 0x008fea0003800000 */
[----:B------:R-:W-:Y:S01]  /*145d0*/  BPT.TRAP 0x1 ;  /* 0x000000040000795c */ /* 0x000fe20000300000 */
.L_x_3962:
[----:B------:R-:W-:Y:S05]  /*145e0*/  BSYNC B2 ;  /* 0x0000000000027941 */ /* 0x000fea0003800000 */
.L_x_3961:
[----:B------:R-:W-:Y:S01]  /*145f0*/  R2UR UR10, R14 ;  /* 0x000000000e0a72ca */ /* 0x000fe200000e0000 */
[----:B01----:R-:W-:Y:S01]  /*14600*/  IMAD R8, R19, 0x10000, R17 ;  /* 0x0001000013087824 */ /* 0x003fe200078e0211 */
[----:B------:R-:W-:Y:S01]  /*14610*/  R2UR UR6, R12 ;  /* 0x000000000c0672ca */ /* 0x000fe200000e0000 */
[----:B------:R-:W-:Y:S01]  /*14620*/  UIADD3 UR4, UP0, UR40, 0x670, URZ ;  /* 0x0000067028047890 */ /* 0x000fe2000ff1e03f */
[----:B------:R-:W-:Y:S01]  /*14630*/  R2UR UR7, R13 ;  /* 0x000000000d0772ca */ /* 0x000fe200000e0000 */
[----:B------:R-:W-:Y:S01]  /*14640*/  VIADD R3, R3, 0x28cb0 ;  /* 0x00028cb003037836 */ /* 0x000fe20000000000 */
[----:B------:R-:W-:Y:S01]  /*14650*/  PLOP3.LUT P0, PT, PT, PT, PT, 0x80, 0x0 ;  /* 0x000000000000781c */ /* 0x000fe20003f0f070 */
[----:B------:R-:W-:Y:S01]  /*14660*/  VIADD R10, R8, 0x400 ;  /* 0x00000400080a7836 */ /* 0x000fe20000000000 */
[----:B------:R-:W-:-:S12]  /*14670*/  UIADD3.X UR5, URZ, UR41, URZ, UP0, !UPT ;  /* 0x000000293f057290 */ /* 0x000fd800087fe43f */
.L_x_3963:
        /* <DEDUP_REMOVED lines=12> */
[----:B------:R-:W-:Y:S01]  /*14740*/  R2UR UR7, R13 ;  /* 0x000000000d0772ca */ /* 0x000fe200000e0000 */
[----:B------:R-:W-:Y:S01]  /*14750*/  UMOV UR10, 0x40 ;  /* 0x00000040000a7882 */ /* 0x000fe20000000000 */
[----:B------:R-:W-:-:S13]  /*14760*/  PLOP3.LUT P0, PT, PT, PT, PT, 0x80, 0x0 ;  /* 0x000000000000781c */ /* 0x000fda0003f0f070 */
.L_x_3964:
        /* <DEDUP_REMOVED lines=11> */
[----:B------:R-:W-:Y:S01]  /*14820*/  UMOV UR10, 0x80 ;  /* 0x00000080000a7882 */ /* 0x000fe20000000000 */
[----:B------:R-:W-:Y:S02]  /*14830*/  R2UR UR7, R13 ;  /* 0x000000000d0772ca */ /* 0x000fe400000e0000 */
[----:B------:R-:W-:Y:S02]  /*14840*/  PLOP3.LUT P0, PT, PT, PT, PT, 0x80, 0x0 ;  /* 0x000000000000781c */ /* 0x000fe40003f0f070 */
[----:B------:R-:W-:-:S11]  /*14850*/  IADD3 R10, R8, 0x4400, RZ ;  /* 0x00004400080a7810 */ /* 0x000fd60007ffe0ff */
.L_x_3965:
        /* <DEDUP_REMOVED lines=15> */
.L_x_3966:
        /* <DEDUP_REMOVED lines=15> */
.L_x_3967:
        /* <DEDUP_REMOVED lines=15> */
.L_x_3968:
        /* <DEDUP_REMOVED lines=15> */
.L_x_3969:
        /* <DEDUP_REMOVED lines=15> */
.L_x_3970:
        /* <DEDUP_REMOVED lines=10> */
.L_x_3953:
[----:B------:R-:W-:Y:S05]  /*14db0*/  BSYNC B1 ;  /* 0x0000000000017941 */ /* 0x000fea0003800000 */
.L_x_3952:
        /* <DEDUP_REMOVED lines=9> */
.L_x_3990:
[----:B------:R-:W-:Y:S05]  /*14e50*/  YIELD ;  /* 0x0000000000007946 */ /* 0x000fea0003800000 */
[----:B------:R-:W-:Y:S04]  /*14e60*/  BSSY B1, `(.L_x_3971) ;  /* 0x00000b6000017945 */ /* 0x000fe80003800000 */
[----:B------:R-:W-:Y:S05]  /*14e70*/  @!P6 BRA `(.L_x_3972) ;  /* 0x0000000800d0e947 */ /* 0x000fea0003800000 */
[----:B------:R-:W-:Y:S01]  /*14e80*/  IMAD R8, R19, 0x8, R17 ;  /* 0x0000000813087824 */ /* 0x000fe200078e0211 */
[----:B------:R-:W-:Y:S01]  /*14e90*/  SHF.L.U32 R2, R29, 0x1f, RZ ;  /* 0x0000001f1d027819 */ /* 0x000fe200000006ff */
[----:B0-----:R-:W0:Y:S01]  /*14ea0*/  S2R R3, SR_TID.X ;  /* 0x0000000000037919 */ /* 0x001e220000002100 */
[----:B------:R-:W-:Y:S02]  /*14eb0*/  BSSY B2, `(.L_x_3973) ;  /* 0x0000005000027945 */ /* 0x000fe40003800000 */
[----:B------:R-:W1:Y:S01]  /*14ec0*/  SYNCS.PHASECHK.TRANS64.TRYWAIT P2, [R8+URZ+0x28ca0], R2 ;  /* 0x028ca002080075a7 */ /* 0x000e62000804017f */
[----:B0-----:R-:W-:-:S04]  /*14ed0*/  LOP3.LUT R3, R3, 0x7f, RZ, 0xc0, !PT ;  /* 0x0000007f03037812 */ /* 0x001fc800078ec0ff */
[----:B------:R-:W-:Y:S01]  /*14ee0*/  ISETP.NE.AND P3, PT, R3, RZ, PT ;  /* 0x000000ff0300720c */ /* 0x000fe20003f65270 */
[----:B-1----:R-:W-:-:S12]  /*14ef0*/  @!P2 BRA `(.L_x_3974) ;  /* 0x000000600054a947 */ /* 0x002fd80003800000 */
.L_x_4099:
[----:B------:R-:W-:Y:S05]  /*14f00*/  BSYNC B2 ;  /* 0x0000000000027941 */ /* 0x000fea0003800000 */
.L_x_3973:
        /* <DEDUP_REMOVED lines=9> */
.L_x_3976:
[----:B------:R-:W-:Y:S05]  /*14fa0*/  BSYNC B2 ;  /* 0x0000000000027941 */ /* 0x000fea0003800000 */
.L_x_3975:
        /* <DEDUP_REMOVED lines=11> */
.L_x_3977:
        /* <DEDUP_REMOVED lines=13> */
.L_x_4100:
[----:B------:R-:W-:Y:S05]  /*15130*/  BSYNC B2 ;  /* 0x0000000000027941 */ /* 0x000fea0003800000 */
.L_x_3978:
[----:B------:R-:W-:Y:S01]  /*15140*/  BSSY B2, `(.L_x_3980) ;  /* 0x000000b000027945 */ /* 0x000fe20003800000 */
[----:B01----:R-:W-:Y:S02]  /*15150*/  IMAD.MOV.U32 R2, RZ, RZ, 0x0 ;  /* 0x00000000ff027424 */ /* 0x003fe400078e00ff */
[----:B------:R-:W-:Y:S01]  /*15160*/  IMAD.MOV.U32 R3, RZ, RZ, 0x12f00000 ;  /* 0x12f00000ff037424 */ /* 0x000fe200078e00ff */
[----:B------:R-:W-:Y:S06]  /*15170*/  @P3 BRA `(.L_x_3981) ;  /* 0x00000000001c3947 */ /* 0x000fec0003800000 */
[----:B------:R-:W0:Y:S01]  /*15180*/  S2R R13, SR_TID.X ;  /* 0x00000000000d7919 */ /* 0x000e220000002100 */
[----:B------:R-:W-:-:S04]  /*15190*/  IMAD.MOV.U32 R9, RZ, RZ, 0x10000 ;  /* 0x00010000ff097424 */ /* 0x000fc800078e00ff */
[----:B------:R1:W-:Y:S01]  /*151a0*/  SYNCS.ARRIVE.TRANS64 RZ, [R8+URZ+0x28cb0], R9 ;  /* 0x028cb00908ff79a7 */ /* 0x0003e2000800003f */
[----:B0-----:R-:W-:-:S04]  /*151b0*/  LOP3.LUT R13, R13, 0x1f, RZ, 0xc0, !PT ;  /* 0x0000001f0d0d7812 */ /* 0x001fc800078ec0ff */
[----:B------:R-:W-:-:S13]  /*151c0*/  ISETP.NE.AND P2, PT, R13, RZ, PT ;  /* 0x000000ff0d00720c */ /* 0x000fda0003f45270 */
[----:B-1----:R-:W-:Y:S05]  /*151d0*/  @!P2 BRA `(.L_x_3981) ;  /* 0x000000000004a947 */ /* 0x002fea0003800000 */
[----:B------:R-:W-:Y:S01]  /*151e0*/  BPT.TRAP 0x1 ;  /* 0x000000040000795c */ /* 0x000fe20000300000 */
.L_x_3981:
[----:B------:R-:W-:Y:S05]  /*151f0*/  BSYNC B2 ;  /* 0x0000000000027941 */ /* 0x000fea0003800000 */
.L_x_3980:
        /* <DEDUP_REMOVED lines=9> */
.L_x_3982:
        /* <DEDUP_REMOVED lines=15> */
.L_x_3983:
        /* <DEDUP_REMOVED lines=15> */
.L_x_3984:
        /* <DEDUP_REMOVED lines=15> */
.L_x_3985:
        /* <DEDUP_REMOVED lines=15> */
.L_x_3986:
        /* <DEDUP_REMOVED lines=15> */
.L_x_3987:
        /* <DEDUP_REMOVED lines=15> */
.L_x_3988:
        /* <DEDUP_REMOVED lines=15> */
.L_x_3989:
        /* <DEDUP_REMOVED lines=10> */
.L_x_3972:
[----:B------:R-:W-:Y:S05]  /*159c0*/  BSYNC B1 ;  /* 0x0000000000017941 */ /* 0x000fea0003800000 */
.L_x_3971:
        /* <DEDUP_REMOVED lines=8> */
.L_x_3946:
[----:B------:R-:W-:Y:S05]  /*15a50*/  BSYNC B0 ;  /* 0x0000000000007941 */ /* 0x000fea0003800000 */
.L_x_3945:
[----:B------:R-:W-:Y:S05]  /*15a60*/  @!P0 WARPSYNC.ALL ;  /* 0x0000000000008948 */ /* 0x000fea0003800000 */
[----:B------:R-:W-:Y:S01]  /*15a70*/  @!P0 BAR.SYNC.DEFER_BLOCKING 0xc, 0x180 ;  /* 0x0306000000008b1d */ /* 0x000fe20000010000 */
[----:B------:R-:W-:-:S05]  /*15a80*/  IMAD.MOV.U32 R0, RZ, RZ, RZ ;  /* 0x000000ffff007224 */ /* 0x000fca00078e00ff */
[----:B------:R-:W-:Y:S04]  /*15a90*/  BSSY B0, `(.L_x_3991) ;  /* 0x000001e000007945 */ /* 0x000fe80003800000 */
[----:B------:R-:W-:Y:S05]  /*15aa0*/  @!P1 BRA `(.L_x_3992) ;  /* 0x0000000000709947 */ /* 0x000fea0003800000 */
[----:B------:R-:W-:-:S13]  /*15ab0*/  ISETP.NE.AND P0, PT, R5, RZ, PT ;  /* 0x000000ff0500720c */ /* 0x000fda0003f05270 */
[----:B------:R-:W1:Y:S02]  /*15ac0*/  @!P0 LDC R5, c[0x0][0x9f0] ;  /* 0x00027c00ff058b82 */ /* 0x000e640000000800 */
[-C--:B-1----:R-:W-:Y:S02]  /*15ad0*/  IABS R0, R5.reuse ;  /* 0x0000000500007213 */ /* 0x082fe40000000000 */
[----:B------:R-:W-:Y:S02]  /*15ae0*/  IABS R7, R5 ;  /* 0x0000000500077213 */ /* 0x000fe40000000000 */
[----:B------:R-:W1:Y:S02]  /*15af0*/  I2F.RP R2, R0 ;  /* 0x0000000000027306 */ /* 0x000e640000209400 */
[----:B------:R-:W-:-:S06]  /*15b00*/  IADD3 R7, RZ, -R7, RZ ;  /* 0x80000007ff077210 */ /* 0x000fcc0007ffe0ff */
[----:B-1----:R-:W1:Y:S02]  /*15b10*/  MUFU.RCP R2, R2 ;  /* 0x0000000200027308 */ /* 0x002e640000001000 */
[----:B-1----:R-:W-:-:S06]  /*15b20*/  VIADD R2, R2, 0xffffffe ;  /* 0x0ffffffe02027836 */ /* 0x002fcc0000000000 */
[----:B0-----:R-:W0:Y:S02]  /*15b30*/  F2I.FTZ.U32.TRUNC.NTZ R3, R2 ;  /* 0x0000000200037305 */ /* 0x001e24000021f000 */
[----:B0-----:R-:W-:-:S04]  /*15b40*/  IMAD.MOV R2, RZ, RZ, -R3 ;  /* 0x000000ffff027224 */ /* 0x001fc800078e0a03 */
[----:B------:R-:W-:Y:S02]  /*15b50*/  IMAD R6, R2, R0, RZ ;  /* 0x0000000002067224 */ /* 0x000fe400078e02ff */
[----:B------:R-:W-:-:S04]  /*15b60*/  IMAD.MOV.U32 R2, RZ, RZ, RZ ;  /* 0x000000ffff027224 */ /* 0x000fc800078e00ff */
        /* <DEDUP_REMOVED lines=16> */
.L_x_3992:
[----:B------:R-:W-:Y:S05]  /*15c70*/  BSYNC B0 ;  /* 0x0000000000007941 */ /* 0x000fea0003800000 */
.L_x_3991:
        /* <DEDUP_REMOVED lines=21> */
[----:B0-----:R-:W-:Y:S01]  /*15dd0*/  IADD3 R24, R0, UR37, R7 ;  /* 0x0000002500187c10 */ /* 0x001fe2000fffe007 */
[----:B------:R-:W-:Y:S06]  /*15de0*/  BRA `(.L_x_3995) ;  /* 0x0000003400707947 */ /* 0x000fec0003800000 */
.L_x_3994:
        /* <DEDUP_REMOVED lines=9> */
[----:B0-----:R-:W0:Y:S01]  /*15e80*/  LDC.64 R2, c[0x4][R2] ;  /* 0x0100000002027b82 */ /* 0x001e220000000a00 */
        /* <DEDUP_REMOVED lines=10> */
.L_x_3997:
[----:B------:R-:W-:Y:S05]  /*15f30*/  BSYNC B6 ;  /* 0x0000000000067941 */ /* 0x000fea0003800000 */
.L_x_3996:
        /* <DEDUP_REMOVED lines=8> */
[----:B0-----:R0:W1:Y:S01]  /*15fc0*/  LDC.64 R2, c[0x4][R34] ;  /* 0x0100000022027b82 */ /* 0x0010620000000a00 */
        /* <DEDUP_REMOVED lines=11> */
.L_x_4000:
[----:B------:R0:W1:Y:S01]  /*16080*/  LDC.64 R2, c[0x4][R34] ;  /* 0x0100000022027b82 */ /* 0x0000620000000a00 */
[----:B------:R-:W-:Y:S01]  /*16090*/  ULDC.64 UR4, c[0x4][0xf0] ;  /* 0x01003c0000047ab9 */ /* 0x000fe20000000a00 */
[----:B------:R-:W-:Y:S01]  /*160a0*/  ULDC.64 UR6, c[0x4][0xf8] ;  /* 0x01003e0000067ab9 */ /* 0x000fe20000000a00 */
[----:B------:R-:W-:Y:S01]  /*160b0*/  ULDC.64 UR8, c[0x4][0x50] ;  /* 0x0100140000087ab9 */ /* 0x000fe20000000a00 */
[----:B------:R-:W-:Y:S01]  /*160c0*/  IMAD.U32 R4, RZ, RZ, UR4 ;  /* 0x00000004ff047e24 */ /* 0x000fe2000f8e00ff */
[----:B------:R-:W-:Y:S01]  /*160d0*/  MOV R13, RZ ;  /* 0x000000ff000d7202 */ /* 0x000fe20000000f00 */
[----:B------:R-:W-:Y:S02]  /*160e0*/  IMAD.U32 R5, RZ, RZ, UR5 ;  /* 0x00000005ff057e24 */ /* 0x000fe4000f8e00ff */
[----:B------:R-:W-:Y:S02]  /*160f0*/  IMAD.U32 R6, RZ, RZ, UR6 ;  /* 0x00000006ff067e24 */ /* 0x000fe4000f8e00ff */
[----:B------:R-:W-:-:S02]  /*16100*/  IMAD.U32 R7, RZ, RZ, UR7 ;  /* 0x00000007ff077e24 */ /* 0x000fc4000f8e00ff */
[----:B------:R-:W-:Y:S02]  /*16110*/  IMAD.U32 R10, RZ, RZ, UR8 ;  /* 0x00000008ff0a7e24 */ /* 0x000fe4000f8e00ff */
[----:B------:R-:W-:Y:S02]  /*16120*/  IMAD.U32 R11, RZ, RZ, UR9 ;  /* 0x00000009ff0b7e24 */ /* 0x000fe4000f8e00ff */
[----:B------:R-:W-:Y:S02]  /*16130*/  IMAD.MOV.U32 R8, RZ, RZ, 0x70 ;  /* 0x00000070ff087424 */ /* 0x000fe400078e00ff */
[----:B0-----:R-:W-:-:S07]  /*16140*/  IMAD.MOV.U32 R12, RZ, RZ, 0x1 ;  /* 0x00000001ff0c7424 */ /* 0x001fce00078e00ff */
[----:B------:R-:W-:-:S07]  /*16150*/  LEPC R20, `(.L_x_3999) ;  /* 0x000000001014794e */ /* 0x000fce0000000000 */
[----:B-1----:R-:W-:Y:S05]  /*16160*/  CALL.ABS.NOINC R2 ;  /* 0x0000000002007343 */ /* 0x002fea0003c00000 */
.L_x_3999:
[----:B------:R-:W-:Y:S05]  /*16170*/  BSYNC B6 ;  /* 0x0000000000067941 */ /* 0x000fea0003800000 */
.L_x_3998:
[----:B------:R-:W2:Y:S01]  /*16180*/  LDL R34, [R1+0x18] ;  /* 0x0000180001227983 */ /* 0x000ea20000100800 */
[----:B------:R-:W-:Y:S01]  /*16190*/  ULDC.64 UR4, c[0x0][0x9f8] ;  /* 0x00027e0000047ab9 */ /* 0x000fe20000000a00 */
[----:B------:R-:W1:Y:S02]  /*161a0*/  LDC R8, c[0x0][0x430] ;  /* 0x00010c00ff087b82 */ /* 0x000e640000000800 */
[----:B------:R-:W3:Y:S01]  /*161b0*/  LDL R20, [R1] ;  /* 0x0000000001147983 */ /* 0x000ee20000100800 */
[----:B------:R-:W-:Y:S01]  /*161c0*/  ISETP.NE.U32.AND P0, PT, RZ, UR4, PT ;  /* 0x00000004ff007c0c */ /* 0x000fe2000bf05070 */
[----:B------:R-:W4:Y:S03]  /*161d0*/  S2R R21, SR_TID.X ;  /* 0x0000000000157919 */ /* 0x000f260000002100 */
[----:B------:R-:W-:-:S13]  /*161e0*/  ISETP.NE.AND.EX P0, PT, RZ, UR5, PT, P0 ;  /* 0x00000005ff007c0c */ /* 0x000fda000bf05300 */
[----:B------:R-:W-:Y:S01]  /*161f0*/  @P0 IADD3 R2, P1, R23, UR4, RZ ;  /* 0x0000000417020c10 */ /* 0x000fe2000ff3e0ff */
[----:B------:R-:W-:-:S03]  /*16200*/  ULDC UR4, c[0x0][0x320] ;  /* 0x0000c80000047ab9 */ /* 0x000fc60000000800 */
[----:B0-----:R-:W-:-:S05]  /*16210*/  @P0 IADD3.X R3, R30, UR5, RZ, P1, !PT ;  /* 0x000000051e030c10 */ /* 0x001fca0008ffe4ff */
[----:B------:R0:W3:Y:S01]  /*16220*/  @P0 LDG.E R26, desc[UR42][R2.64] ;  /* 0x0000002a021a0981 */ /* 0x0000e2000c1e1900 */
[----:B----4-:R-:W-:-:S04]  /*16230*/  LOP3.LUT R21, R21, 0x7f, RZ, 0xc0, !PT ;  /* 0x0000007f15157812 */ /* 0x010fc800078ec0ff */
[----:B------:R-:W-:Y:S02]  /*16240*/  SHF.R.U32.HI R0, RZ, 0x3, R21 ;  /* 0x00000003ff007819 */ /* 0x000fe40000011615 */
[----:B------:R-:W4:Y:S01]  /*16250*/  S2R R21, SR_TID.X ;  /* 0x0000000000157919 */ /* 0x000f220000002100 */
[----:B-1----:R-:W-:Y:S01]  /*16260*/  ISETP.NE.AND P1, PT, R8, 0x1, PT ;  /* 0x000000010800780c */ /* 0x002fe20003f25270 */
[----:B------:R-:W1:Y:S01]  /*16270*/  S2R R9, SR_TID.X ;  /* 0x0000000000097919 */ /* 0x000e620000002100 */
[----:B------:R-:W1:Y:S11]  /*16280*/  S2R R6, SR_TID.X ;  /* 0x0000000000067919 */ /* 0x000e760000002100 */
[----:B0-----:R-:W0:Y:S08]  /*16290*/  @P1 LDC R3, c[0x0][0x434] ;  /* 0x00010d00ff031b82 */ /* 0x001e300000000800 */
[----:B------:R-:W0:Y:S01]  /*162a0*/  @P1 LDC R2, c[0x0][0x438] ;  /* 0x00010e00ff021b82 */ /* 0x000e220000000800 */
[----:B----4-:R-:W-:-:S05]  /*162b0*/  IMAD.SHL.U32 R21, R21, 0x10, RZ ;  /* 0x0000001015157824 */ /* 0x010fca00078e00ff */
[----:B------:R-:W-:Y:S01]  /*162c0*/  LOP3.LUT R21, R0, 0x70, R21, 0xf8, !PT ;  /* 0x0000007000157812 */ /* 0x000fe200078ef815 */
[----:B-1----:R-:W-:Y:S02]  /*162d0*/  IMAD.SHL.U32 R9, R9, 0x8, RZ ;  /* 0x0000000809097824 */ /* 0x002fe400078e00ff */
[----:B------:R-:W-:-:S03]  /*162e0*/  IMAD.SHL.U32 R6, R6, 0x8, RZ ;  /* 0x0000000806067824 */ /* 0x000fc600078e00ff */
[----:B------:R-:W-:Y:S02]  /*162f0*/  LOP3.LUT R9, R9, 0x38, RZ, 0xc0, !PT ;  /* 0x0000003809097812 */ /* 0x000fe400078ec0ff */
[----:B------:R-:W-:Y:S02]  /*16300*/  LOP3.LUT R6, R6, 0x38, RZ, 0xc0, !PT ;  /* 0x0000003806067812 */ /* 0x000fe400078ec0ff */
[----:B------:R-:W-:Y:S02]  /*16310*/  ISETP.GE.AND P3, PT, R9, UR4, PT ;  /* 0x0000000409007c0c */ /* 0x000fe4000bf66270 */
[----:B------:R-:W-:Y:S02]  /*16320*/  LOP3.LUT R18, R18, 0xffffffbf, RZ, 0xc0, !PT ;  /* 0xffffffbf12127812 */ /* 0x000fe400078ec0ff */
[----:B------:R-:W-:Y:S01]  /*16330*/  LOP3.LUT R6, R6, 0x80, RZ, 0xfc, !PT ;  /* 0x0000008006067812 */ /* 0x000fe200078efcff */
[----:B------:R-:W1:Y:S01]  /*16340*/  S2R R11, SR_TID.X ;  /* 0x00000000000b7919 */ /* 0x000e620000002100 */
[----:B------:R-:W4:Y:S01]  /*16350*/  S2R R10, SR_TID.X ;  /* 0x00000000000a7919 */ /* 0x000f220000002100 */
[----:B------:R-:W-:-:S02]  /*16360*/  IMAD.MOV.U32 R36, RZ, RZ, RZ ;  /* 0x000000ffff247224 */ /* 0x000fc400078e00ff */
[----:B-1----:R-:W-:Y:S02]  /*16370*/  IMAD.SHL.U32 R11, R11, 0x8, RZ ;  /* 0x000000080b0b7824 */ /* 0x002fe400078e00ff */
[----:B----4-:R-:W-:-:S03]  /*16380*/  IMAD.SHL.U32 R10, R10, 0x8, RZ ;  /* 0x000000080a0a7824 */ /* 0x010fc600078e00ff */
[----:B------:R-:W-:-:S04]  /*16390*/  LOP3.LUT R11, R11, 0x38, RZ, 0xc0, !PT ;  /* 0x000000380b0b7812 */ /* 0x000fc800078ec0ff */
[----:B------:R-:W-:Y:S02]  /*163a0*/  LOP3.LUT R11, R11, 0x180, RZ, 0xfc, !PT ;  /* 0x000001800b0b7812 */ /* 0x000fe400078efcff */
[----:B------:R-:W-:-:S04]  /*163b0*/  LOP3.LUT R10, R10, 0x38, RZ, 0xc0, !PT ;  /* 0x000000380a0a7812 */ /* 0x000fc800078ec0ff */
[----:B------:R-:W-:Y:S02]  /*163c0*/  LOP3.LUT R12, R10, 0x1c0, RZ, 0xfc, !PT ;  /* 0x000001c00a0c7812 */ /* 0x000fe400078efcff */
[----:B--2---:R-:W-:Y:S02]  /*163d0*/  LEA R23, R34, 0xffffffc0, 0x6 ;  /* 0xffffffc022177811 */ /* 0x004fe400078e30ff */
[----:B------:R-:W1:Y:S03]  /*163e0*/  S2R R34, SR_TID.X ;  /* 0x0000000000227919 */ /* 0x000e660000002100 */
[----:B------:R-:W-:Y:S02]  /*163f0*/  IMAD.IADD R37, R21, 0x1, R23 ;  /* 0x0000000115257824 */ /* 0x000fe400078e0217 */
[----:B-1----:R-:W-:-:S05]  /*16400*/  IMAD.SHL.U32 R34, R34, 0x8, RZ ;  /* 0x0000000822227824 */ /* 0x002fca00078e00ff */
[----:B------:R-:W-:-:S04]  /*16410*/  LOP3.LUT R34, R34, 0x38, RZ, 0xc0, !PT ;  /* 0x0000003822227812 */ /* 0x000fc800078ec0ff */
[----:B------:R-:W-:-:S04]  /*16420*/  LOP3.LUT R34, R34, 0x40, RZ, 0xfc, !PT ;  /* 0x0000004022227812 */ /* 0x000fc800078efcff */
[----:B------:R-:W-:Y:S02]  /*16430*/  ISETP.GE.AND P2, PT, R34, UR4, PT ;  /* 0x0000000422007c0c */ /* 0x000fe4000bf46270 */
[----:B------:R-:W1:Y:S01]  /*16440*/  S2R R34, SR_TID.X ;  /* 0x0000000000227919 */ /* 0x000e620000002100 */
[----:B---3--:R-:W-:-:S04]  /*16450*/  ISETP.GE.AND P0, PT, R37, R20, PT ;  /* 0x000000142500720c */ /* 0x008fc80003f06270 */
[----:B------:R-:W-:Y:S01]  /*16460*/  ISETP.GT.U32.OR P0, PT, R21, 0x3f, P0 ;  /* 0x0000003f1500780c */ /* 0x000fe20000704470 */
[----:B------:R-:W-:Y:S01]  /*16470*/  IMAD.IADD R37, R37, 0x1, R33 ;  /* 0x0000000125257824 */ /* 0x000fe200078e0221 */
[----:B------:R-:W-:-:S03]  /*16480*/  SEL R7, RZ, 0xffffffff, P2 ;  /* 0xffffffffff077807 */ /* 0x000fc60001000000 */
[----:B0-----:R-:W-:-:S08]  /*16490*/  @P1 IMAD.HI.U32 R3, R37, R3, RZ ;  /* 0x0000000325031227 */ /* 0x001fd000078e00ff */
[----:B------:R-:W0:Y:S01]  /*164a0*/  @!P0 LDC.64 R4, c[0x0][0x428] ;  /* 0x00010a00ff048b82 */ /* 0x000e220000000a00 */
[----:B------:R-:W-:Y:S01]  /*164b0*/  IMAD.MOV.U32 R0, RZ, RZ, R37 ;  /* 0x000000ffff007224 */ /* 0x000fe200078e0025 */
[----:B------:R-:W-:Y:S01]  /*164c0*/  @P1 SHF.R.U32.HI R0, RZ, R2, R3 ;  /* 0x00000002ff001219 */ /* 0x000fe20000011603 */
[----:B------:R-:W-:Y:S02]  /*164d0*/  IMAD.SHL.U32 R7, R7, 0x2, RZ ;  /* 0x0000000207077824 */ /* 0x000fe400078e00ff */
[----:B-1----:R-:W-:-:S05]  /*164e0*/  IMAD.SHL.U32 R34, R34, 0x8, RZ ;  /* 0x0000000822227824 */ /* 0x002fca00078e00ff */
[----:B------:R-:W-:-:S04]  /*164f0*/  LOP3.LUT R34, R34, 0x38, RZ, 0xc0, !PT ;  /* 0x0000003822227812 */ /* 0x000fc800078ec0ff */
[----:B------:R-:W-:Y:S02]  /*16500*/  LOP3.LUT R34, R34, 0xc0, RZ, 0xfc, !PT ;  /* 0x000000c022227812 */ /* 0x000fe400078efcff */
[----:B------:R-:W-:Y:S02]  /*16510*/  @P2 LOP3.LUT R18, R18, 0x40, RZ, 0xfc, !PT ;  /* 0x0000004012122812 */ /* 0x000fe400078efcff */
[----:B------:R-:W-:Y:S02]  /*16520*/  SEL R2, RZ, 0x1, P3 ;  /* 0x00000001ff027807 */ /* 0x000fe40001800000 */
[----:B------:R-:W-:Y:S02]  /*16530*/  ISETP.GE.AND P2, PT, R6, UR4, PT ;  /* 0x0000000406007c0c */ /* 0x000fe4000bf46270 */
[----:B------:R-:W-:Y:S02]  /*16540*/  ISETP.GE.AND P1, PT, R34, UR4, PT ;  /* 0x0000000422007c0c */ /* 0x000fe4000bf26270 */
[----:B------:R-:W-:-:S02]  /*16550*/  LOP3.LUT R7, R7, 0x2, R2, 0xe2, !PT ;  /* 0x0000000207077812 */ /* 0x000fc400078ee202 */
[----:B------:R-:W-:Y:S02]  /*16560*/  SEL R2, RZ, 0x4, P2 ;  /* 0x00000004ff027807 */ /* 0x000fe40001000000 */
[----:B------:R-:W-:Y:S02]  /*16570*/  SEL R3, RZ, 0x8, P1 ;  /* 0x00000008ff037807 */ /* 0x000fe40000800000 */
[----:B------:R-:W-:Y:S02]  /*16580*/  SHF.R.S32.HI R34, RZ, 0x1f, R26 ;  /* 0x0000001fff227819 */ /* 0x000fe4000001141a */
[----:B------:R-:W-:Y:S01]  /*16590*/  LOP3.LUT R7, R3, R7, R2, 0xfe, !PT ;  /* 0x0000000703077212 */ /* 0x000fe200078efe02 */
[--C-:B------:R-:W-:Y:S01]  /*165a0*/  @!P0 IMAD.MOV.U32 R2, RZ, RZ, R0.reuse ;  /* 0x000000ffff028224 */ /* 0x100fe200078e0000 */
[----:B------:R-:W-:Y:S01]  /*165b0*/  @!P0 SHF.R.S32.HI R3, RZ, 0x1f, R0 ;  /* 0x0000001fff038819 */ /* 0x000fe20000011400 */
[----:B0-----:R-:W-:-:S04]  /*165c0*/  @!P0 IMAD R6, R34, R4, RZ ;  /* 0x0000000422068224 */ /* 0x001fc800078e02ff */
[C---:B------:R-:W-:Y:S02]  /*165d0*/  @!P0 IMAD R6, R26.reuse, R5, R6 ;  /* 0x000000051a068224 */ /* 0x040fe400078e0206 */
[----:B------:R-:W-:Y:S02]  /*165e0*/  @!P0 IMAD.WIDE.U32 R2, R26, R4, R2 ;  /* 0x000000041a028225 */ /* 0x000fe400078e0002 */
[----:B------:R-:W0:Y:S01]  /*165f0*/  @!P0 LDC.64 R4, c[0x0][0x418] ;  /* 0x00010600ff048b82 */ /* 0x000e220000000a00 */
[----:B------:R-:W-:-:S04]  /*16600*/  LOP3.LUT R18, R18, 0xffffff7f, RZ, 0xc0, !PT ;  /* 0xffffff7f12127812 */ /* 0x000fc800078ec0ff */
[----:B------:R-:W-:-:S04]  /*16610*/  @P3 LOP3.LUT R18, R18, 0x80, RZ, 0xfc, !PT ;  /* 0x0000008012123812 */ /* 0x000fc800078efcff */
[----:B------:R-:W-:-:S04]  /*16620*/  LOP3.LUT R18, R18, 0xffffffdf, RZ, 0xc0, !PT ;  /* 0xffffffdf12127812 */ /* 0x000fc800078ec0ff */
[----:B------:R-:W-:-:S04]  /*16630*/  @P2 LOP3.LUT R18, R18, 0x20, RZ, 0xfc, !PT ;  /* 0x0000002012122812 */ /* 0x000fc800078efcff */
[----:B------:R-:W-:Y:S01]  /*16640*/  LOP3.LUT R18, R18, 0xffffffef, RZ, 0xc0, !PT ;  /* 0xffffffef12127812 */ /* 0x000fe200078ec0ff */
[----:B------:R-:W-:-:S03]  /*16650*/  @!P0 IMAD.IADD R6, R3, 0x1, R6 ;  /* 0x0000000103068824 */ /* 0x000fc600078e0206 */
[----:B------:R-:W-:Y:S02]  /*16660*/  @P1 LOP3.LUT R18, R18, 0x10, RZ, 0xfc, !PT ;  /* 0x0000001012121812 */ /* 0x000fe400078efcff */
[----:B0-----:R-:W-:-:S04]  /*16670*/  @!P0 LEA R4, P1, R2, R4, 0x2 ;  /* 0x0000000402048211 */ /* 0x001fc800078210ff */
[----:B------:R-:W-:-:S05]  /*16680*/  @!P0 LEA.HI.X R5, R2, R5, R6, 0x2, P1 ;  /* 0x0000000502058211 */ /* 0x000fca00008f1406 */
[----:B------:R0:W5:Y:S01]  /*16690*/  @!P0 LDG.E R36, desc[UR42][R4.64] ;  /* 0x0000002a04248981 */ /* 0x000162000c1e1900 */
[----:B------:R-:W-:Y:S02]  /*166a0*/  ISETP.GE.AND P0, PT, R11, UR4, PT ;  /* 0x000000040b007c0c */ /* 0x000fe4000bf06270 */
[C---:B------:R-:W-:Y:S02]  /*166b0*/  LOP3.LUT R11, R10.reuse, 0x100, RZ, 0xfc, !PT ;  /* 0x000001000a0b7812 */ /* 0x040fe400078efcff */
[----:B------:R-:W-:Y:S02]  /*166c0*/  LOP3.LUT R10, R10, 0x140, RZ, 0xfc, !PT ;  /* 0x000001400a0a7812 */ /* 0x000fe400078efcff */
[----:B------:R-:W-:Y:S02]  /*166d0*/  ISETP.GE.AND P3, PT, R11, UR4, PT ;  /* 0x000000040b007c0c */ /* 0x000fe4000bf66270 */
[----:B------:R-:W-:Y:S02]  /*166e0*/  ISETP.GE.AND P2, PT, R10, UR4, PT ;  /* 0x000000040a007c0c */ /* 0x000fe4000bf46270 */
[----:B0-----:R-:W-:-:S02]  /*166f0*/  SEL R4, RZ, 0x10, P3 ;  /* 0x00000010ff047807 */ /* 0x001fc40001800000 */
[----:B------:R-:W-:Y:S02]  /*16700*/  SEL R5, RZ, 0x20, P2 ;  /* 0x00000020ff057807 */ /* 0x000fe40001000000 */
[----:B------:R-:W-:Y:S02]  /*16710*/  SEL R3, RZ, 0x40, P0 ;  /* 0x00000040ff037807 */ /* 0x000fe40000000000 */
[----:B------:R-:W-:-:S04]  /*16720*/  LOP3.LUT R4, R5, R7, R4, 0xfe, !PT ;  /* 0x0000000705047212 */ /* 0x000fc800078efe04 */
[----:B------:R-:W-:Y:S02]  /*16730*/  LOP3.LUT R3, R4, R3, RZ, 0xfc, !PT ;  /* 0x0000000304037212 */ /* 0x000fe400078efcff */
[----:B------:R-:W-:-:S03]  /*16740*/  LOP3.LUT R18, R18, 0xfffffff7, RZ, 0xc0, !PT ;  /* 0xfffffff712127812 */ /* 0x000fc600078ec0ff */
[----:B------:R0:W-:Y:S01]  /*16750*/  STL [R1+0x2c], R3 ;  /* 0x00002c0301007387 */ /* 0x0001e20000100800 */
[----:B------:R-:W-:Y:S01]  /*16760*/  ISETP.GE.AND P0, PT, R12, UR4, PT ;  /* 0x000000040c007c0c */ /* 0x000fe2000bf06270 */
[----:B------:R-:W-:Y:S01]  /*16770*/  ULDC UR4, c[0x0][0x2f4] ;  /* 0x0000bd0000047ab9 */ /* 0x000fe20000000800 */
[----:B------:R-:W-:Y:S02]  /*16780*/  @P3 LOP3.LUT R18, R18, 0x8, RZ, 0xfc, !PT ;  /* 0x0000000812123812 */ /* 0x000fe400078efcff */
[----:B------:R-:W-:Y:S02]  /*16790*/  SEL R2, RZ, 0x80, P0 ;  /* 0x00000080ff027807 */ /* 0x000fe40000000000 */
[----:B------:R-:W-:Y:S02]  /*167a0*/  ISETP.GE.AND P0, PT, R9, UR4, PT ;  /* 0x0000000409007c0c */ /* 0x000fe4000bf06270 */
[----:B------:R-:W-:Y:S01]  /*167b0*/  LOP3.LUT R18, R18, 0xfffffffb, RZ, 0xc0, !PT ;  /* 0xfffffffb12127812 */ /* 0x000fe200078ec0ff */
[----:B------:R-:W-:-:S03]  /*167c0*/  UMOV UR5, 0xffffffff ;  /* 0xffffffff00057882 */ /* 0x000fc60000000000 */
[----:B------:R-:W-:Y:S01]  /*167d0*/  @P2 LOP3.LUT R18, R18, 0x4, RZ, 0xfc, !PT ;  /* 0x0000000412122812 */ /* 0x000fe200078efcff */
[----:B------:R-:W-:-:S03]  /*167e0*/  IMAD.MOV R0, RZ, RZ, -R0 ;  /* 0x000000ffff007224 */ /* 0x000fc600078e0a00 */
[----:B------:R-:W-:Y:S01]  /*167f0*/  LOP3.LUT R18, R18, 0xfffffffd, RZ, 0xc0, !PT ;  /* 0xfffffffd12127812 */ /* 0x000fe200078ec0ff */
[----:B------:R-:W-:Y:S02]  /*16800*/  IMAD R37, R8, R0, R37 ;  /* 0x0000000008257224 */ /* 0x000fe400078e0225 */
[----:B------:R-:W-:Y:S01]  /*16810*/  IMAD.U32 R6, RZ, RZ, UR38 ;  /* 0x00000026ff067e24 */ /* 0x000fe2000f8e00ff */
[----:B------:R-:W-:Y:S01]  /*16820*/  @P0 LOP3.LUT R18, R18, 0x2, RZ, 0xfc, !PT ;  /* 0x0000000212120812 */ /* 0x000fe200078efcff */
[----:B0-----:R-:W-:Y:S06]  /*16830*/  BRA.DIV UR5, `(.L_x_4001) ;  /* 0x0000004a052c7947 */ /* 0x001fec000b800000 */
.L_x_4103:
[----:B------:R-:W-:Y:S02]  /*16840*/  LOP3.LUT R0, R3, R2, RZ, 0xfc, !PT ;  /* 0x0000000203007212 */ /* 0x000fe400078efcff */
[----:B------:R-:W-:Y:S02]  /*16850*/  ISETP.NE.AND P0, PT, R6, 0x3, PT ;  /* 0x000000030600780c */ /* 0x000fe40003f05270 */
[----:B------:R-:W-:Y:S01]  /*16860*/  ISETP.GT.U32.AND P1, PT, R21, 0x3f, PT ;  /* 0x0000003f1500780c */ /* 0x000fe20003f24070 */
[----:B------:R0:W-:Y:S01]  /*16870*/  STL [R1+0x8], R0 ;  /* 0x0000080001007387 */ /* 0x0001e20000100800 */
[----:B------:R-:W-:-:S09]  /*16880*/  LOP3.LUT R18, R18, 0xfffffbff, RZ, 0xc0, !PT ;  /* 0xfffffbff12127812 */ /* 0x000fd200078ec0ff */
[----:B------:R-:W-:-:S04]  /*16890*/  @P0 LOP3.LUT R18, R18, 0x400, RZ, 0xfc, !PT ;  /* 0x0000040012120812 */ /* 0x000fc800078efcff */
[----:B------:R-:W-:-:S04]  /*168a0*/  LOP3.LUT R18, R18, 0xfffffffe, RZ, 0xc0, !PT ;  /* 0xfffffffe12127812 */ /* 0x000fc800078ec0ff */
[----:B------:R-:W-:Y:S01]  /*168b0*/  @P1 LOP3.LUT R18, R18, 0x1, RZ, 0xfc, !PT ;  /* 0x0000000112121812 */ /* 0x000fe200078efcff */
[----:B0-----:R-:W-:Y:S06]  /*168c0*/  @!P0 BRA `(.L_x_4002) ;  /* 0x0000000000048947 */ /* 0x001fec0003800000 */
[----:B------:R-:W-:Y:S01]  /*168d0*/  BPT.TRAP 0x1 ;  /* 0x000000040000795c */ /* 0x000fe20000300000 */
.L_x_4002:
[----:B------:R-:W0:Y:S01]  /*168e0*/  S2R R0, SR_TID.X ;  /* 0x0000000000007919 */ /* 0x000e220000002100 */
[----:B------:R-:W-:Y:S01]  /*168f0*/  IMAD R30, R22, 0x8, R17 ;  /* 0x00000008161e7824 */ /* 0x000fe200078e0211 */
[----:B------:R-:W-:Y:S01]  /*16900*/  BSSY B0, `(.L_x_4003) ;  /* 0x0000007000007945 */ /* 0x000fe20003800000 */
[----:B0-----:R-:W-:-:S04]  /*16910*/  LOP3.LUT R0, R0, 0x7f, RZ, 0xc0, !PT ;  /* 0x0000007f00007812 */ /* 0x001fc800078ec0ff */
[----:B------:R-:W-:-:S04]  /*16920*/  SHF.R.U32.HI R0, RZ, 0x3, R0 ;  /* 0x00000003ff007819 */ /* 0x000fc80000011600 */
[----:B------:R-:W-:Y:S02]  /*16930*/  IADD3 R23, -R0, R20, -R23 ;  /* 0x0000001400177210 */ /* 0x000fe40007ffe917 */
[----:B------:R-:W-:-:S04]  /*16940*/  SHF.L.U32 R0, R28, 0x1f, RZ ;  /* 0x0000001f1c007819 */ /* 0x000fc800000006ff */
[----:B------:R-:W0:Y:S02]  /*16950*/  SYNCS.PHASECHK.TRANS64.TRYWAIT P0, [R30+URZ+0x28c40], R0 ;  /* 0x028c40001e0075a7 */ /* 0x000e24000800017f */
[----:B0-----:R-:W-:Y:S05]  /*16960*/  @!P0 BRA `(.L_x_4004) ;  /* 0x0000004800148947 */ /* 0x001fea0003800000 */
.L_x_4104:
[----:B------:R-:W-:Y:S05]  /*16970*/  BSYNC B0 ;  /* 0x0000000000007941 */ /* 0x000fea0003800000 */
.L_x_4003:
[----:B0-----:R-:W-:Y:S01]  /*16980*/  SHF.R.S32.HI R0, RZ, 0x1f, R37 ;  /* 0x0000001fff007819 */ /* 0x001fe20000011425 */
[----:B------:R-:W0:Y:S01]  /*16990*/  S2R R7, SR_TID.X ;  /* 0x0000000000077919 */ /* 0x000e220000002100 */
[----:B------:R-:W-:Y:S01]  /*169a0*/  ULDC.64 UR4, c[0x0][0x300] ;  /* 0x0000c00000047ab9 */ /* 0x000fe20000000a00 */
[----:B-----5:R-:W-:Y:S01]  /*169b0*/  SHF.R.S32.HI R4, RZ, 0x1f, R36 ;  /* 0x0000001fff047819 */ /* 0x020fe20000011424 */
[----:B------:R-:W-:Y:S01]  /*169c0*/  IMAD.WIDE.U32 R2, R37, UR4, RZ ;  /* 0x0000000425027c25 */ /* 0x000fe2000f8e00ff */
[----:B------:R1:W-:Y:S01]  /*169d0*/  STL [R1+0x24], R0 ;  /* 0x0000240001007387 */ /* 0x0003e20000100800 */
[----:B------:R-:W-:Y:S01]  /*169e0*/  ULDC.64 UR6, c[0x0][0x2e8] ;  /* 0x0000ba0000067ab9 */ /* 0x000fe20000000a00 */
[----:B------:R-:W-:Y:S02]  /*169f0*/  LOP3.LUT P2, RZ, R18, 0x2, RZ, 0xc0, !PT ;  /* 0x0000000212ff7812 */ /* 0x000fe4000784c0ff */
[----:B------:R2:W-:Y:S01]  /*16a00*/  STL [R1+0x28], R4 ;  /* 0x0000280401007387 */ /* 0x0005e20000100800 */
[----:B-1----:R-:W-:-:S04]  /*16a10*/  IMAD R0, R0, UR4, RZ ;  /* 0x0000000400007c24 */ /* 0x002fc8000f8e02ff */
[----:B------:R-:W-:Y:S01]  /*16a20*/  IMAD R0, R37, UR5, R0 ;  /* 0x0000000525007c24 */ /* 0x000fe2000f8e0200 */
[----:B------:R-:W-:-:S03]  /*16a30*/  ULDC.64 UR4, c[0x0][0x310] ;  /* 0x0000c40000047ab9 */ /* 0x000fc60000000a00 */
[----:B------:R-:W-:Y:S02]  /*16a40*/  IMAD.IADD R3, R3, 0x1, R0 ;  /* 0x0000000103037824 */ /* 0x000fe400078e0200 */
[----:B------:R-:W-:Y:S02]  /*16a50*/  IMAD R0, R4, UR4, RZ ;  /* 0x0000000404007c24 */ /* 0x000fe4000f8e02ff */
[----:B------:R-:W-:-:S04]  /*16a60*/  IMAD.WIDE.U32 R2, R36, UR4, R2 ;  /* 0x0000000424027c25 */ /* 0x000fc8000f8e0002 */
[----:B------:R-:W-:Y:S01]  /*16a70*/  IMAD R0, R36, UR5, R0 ;  /* 0x0000000524007c24 */ /* 0x000fe2000f8e0200 */
[----:B------:R-:W-:Y:S01]  /*16a80*/  ULDC.64 UR4, c[0x0][0x308] ;  /* 0x0000c20000047ab9 */ /* 0x000fe20000000a00 */
[----:B0-----:R-:W-:Y:S02]  /*16a90*/  IMAD.SHL.U32 R7, R7, 0x8, RZ ;  /* 0x0000000807077824 */ /* 0x001fe400078e00ff */
[----:B------:R-:W-:Y:S02]  /*16aa0*/  IMAD.IADD R3, R3, 0x1, R0 ;  /* 0x0000000103037824 */ /* 0x000fe400078e0200 */
[----:B--2---:R-:W-:Y:S01]  /*16ab0*/  IMAD R4, R22, 0x1000, R35 ;  /* 0x0000100016047824 */ /* 0x004fe200078e0223 */
[----:B------:R-:W-:Y:S01]  /*16ac0*/  LOP3.LUT R7, R7, 0x38, RZ, 0xc0, !PT ;  /* 0x0000003807077812 */ /* 0x000fe200078ec0ff */
[----:B------:R-:W-:Y:S01]  /*16ad0*/  IMAD.WIDE.U32 R2, R16, UR4, R2 ;  /* 0x0000000410027c25 */ /* 0x000fe2000f8e0002 */
[----:B------:R-:W-:-:S03]  /*16ae0*/  UMOV UR4, 0xffffffff ;  /* 0xffffffff00047882 */ /* 0x000fc60000000000 */
[----:B------:R-:W-:Y:S01]  /*16af0*/  IMAD R5, R16, UR5, R3 ;  /* 0x0000000510057c24 */ /* 0x000fe2000f8e0203 */
[----:B------:R-:W-:-:S04]  /*16b00*/  LEA R0, P0, R2, UR6, 0x1 ;  /* 0x0000000602007c11 */ /* 0x000fc8000f8008ff */
[----:B------:R-:W-:Y:S02]  /*16b10*/  LEA.HI.X R5, R2, UR7, R5, 0x1, P0 ;  /* 0x0000000702057c11 */ /* 0x000fe400080f0c05 */
[----:B------:R-:W-:Y:S01]  /*16b20*/  ISETP.GE.AND P0, PT, R23, 0x1, PT ;  /* 0x000000011700780c */ /* 0x000fe20003f06270 */
[----:B------:R-:W-:-:S12]  /*16b30*/  BRA.DIV UR4, `(.L_x_4005) ;  /* 0x0000004604b47947 */ /* 0x000fd8000b800000 */
        /* <DEDUP_REMOVED lines=32> */
.L_x_4114:
        /* <DEDUP_REMOVED lines=10> */
.L_x_4006:
        /* <DEDUP_REMOVED lines=11> */
.L_x_4007:
[----:B------:R1:W5:Y:S01]  /*16e90*/  LDL.LU R0, [R1+0x10] ;  /* 0x0000100001007983 */ /* 0x0003620000300800 */
[----:B------:R1:W-:Y:S03]  /*16ea0*/  SYNCS.ARRIVE.TRANS64.A1T0 RZ, [R30+URZ+0x28c30], RZ ;  /* 0x028c30ff1eff79a7 */ /* 0x0003e6000810003f */
[----:B0-----:R1:W5:Y:S04]  /*16eb0*/  LDL.LU R4, [R1+0x4] ;  /* 0x0000040001047983 */ /* 0x0013680000300800 */
[----:B------:R1:W5:Y:S02]  /*16ec0*/  LDL R3, [R1+0x8] ;  /* 0x0000080001037983 */ /* 0x0003640000100800 */
[----:B------:R-:W-:Y:S05]  /*16ed0*/  WARPSYNC.ALL ;  /* 0x0000000000007948 */ /* 0x000fea0003800000 */
[----:B------:R-:W-:Y:S01]  /*16ee0*/  ULDC.64 UR4, c[0x0][0xa00] ;  /* 0x0002800000047ab9 */ /* 0x000fe20000000a00 */
[----:B------:R-:W-:Y:S01]  /*16ef0*/  BSSY B6, `(.L_x_4008) ;  /* 0x0000025000067945 */ /* 0x000fe20003800000 */
[----:B------:R-:W-:Y:S01]  /*16f00*/  BAR.SYNC.DEFER_BLOCKING 0x8, 0x100 ;  /* 0x0204000000007b1d */ /* 0x000fe20000010000 */
[----:B------:R-:W-:-:S04]  /*16f10*/  ISETP.NE.U32.AND P0, PT, RZ, UR4, PT ;  /* 0x00000004ff007c0c */ /* 0x000fc8000bf05070 */
[----:B------:R-:W-:Y:S01]  /*16f20*/  ISETP.NE.AND.EX P0, PT, RZ, UR5, PT, P0 ;  /* 0x00000005ff007c0c */ /* 0x000fe2000bf05300 */
[----:B------:R-:W-:-:S03]  /*16f30*/  ULDC.64 UR4, c[0x0][0x298] ;  /* 0x0000a60000047ab9 */ /* 0x000fc60000000a00 */
[----:B------:R-:W-:-:S05]  /*16f40*/  SEL R5, R31, RZ, !P0 ;  /* 0x000000ff1f057207 */ /* 0x000fca0004000000 */
[----:B------:R0:W-:Y:S01]  /*16f50*/  STL [R1+0x1c], R5 ;  /* 0x00001c0501007387 */ /* 0x0001e20000100800 */
[----:B-----5:R-:W-:Y:S02]  /*16f60*/  SEL R2, R0, RZ, !P0 ;  /* 0x000000ff00027207 */ /* 0x020fe40004000000 */
[----:B------:R-:W-:-:S03]  /*16f70*/  SHF.R.S32.HI R0, RZ, 0x1f, R4 ;  /* 0x0000001fff007819 */ /* 0x000fc60000011404 */
[----:B------:R2:W-:Y:S01]  /*16f80*/  STL [R1+0x34], R2 ;  /* 0x0000340201007387 */ /* 0x0005e20000100800 */
[----:B------:R-:W-:Y:S01]  /*16f90*/  PRMT R31, R3, 0x8880, RZ ;  /* 0x00008880031f7816 */ /* 0x000fe200000000ff */
[----:B------:R-:W-:-:S03]  /*16fa0*/  IMAD R0, R0, UR4, RZ ;  /* 0x0000000400007c24 */ /* 0x000fc6000f8e02ff */
[----:B------:R-:W-:Y:S01]  /*16fb0*/  PRMT R31, R31, 0x7710, RZ ;  /* 0x000077101f1f7816 */ /* 0x000fe200000000ff */
[C---:B------:R-:W-:Y:S02]  /*16fc0*/  IMAD R0, R4.reuse, UR5, R0 ;  /* 0x0000000504007c24 */ /* 0x040fe4000f8e0200 */
[----:B0-----:R-:W-:-:S04]  /*16fd0*/  IMAD.WIDE.U32 R4, R4, UR4, RZ ;  /* 0x0000000404047c25 */ /* 0x001fc8000f8e00ff */
[----:B------:R-:W-:Y:S01]  /*16fe0*/  IMAD.IADD R0, R5, 0x1, R0 ;  /* 0x0000000105007824 */ /* 0x000fe200078e0200 */
[----:B------:R0:W-:Y:S01]  /*16ff0*/  STL.64 [R1], R4 ;  /* 0x0000000401007387 */ /* 0x0001e20000100a00 */
[----:B--2---:R-:W-:-:S03]  /*17000*/  VIADD R2, R17, 0x20400 ;  /* 0x0002040011027836 */ /* 0x004fc60000000000 */
[----:B------:R0:W-:Y:S02]  /*17010*/  STL [R1+0x10], R0 ;  /* 0x0000100001007387 */ /* 0x0001e40000100800 */
[----:B------:R-:W-:-:S13]  /*17020*/  LOP3.LUT P0, RZ, R2, 0x3ff, RZ, 0xc0, !PT ;  /* 0x000003ff02ff7812 */ /* 0x000fda000780c0ff */
[----:B0-----:R-:W-:Y:S05]  /*17030*/  @!P0 BRA `(.L_x_4009) ;  /* 0x0000000000408947 */ /* 0x001fea0003800000 */
        /* <DEDUP_REMOVED lines=15> */
[----:B01----:R-:W-:Y:S05]  /*17130*/  CALL.ABS.NOINC R2 ;  /* 0x0000000002007343 */ /* 0x003fea0003c00000 */
.L_x_4009:
[----:B------:R-:W-:Y:S05]  /*17140*/  BSYNC B6 ;  /* 0x0000000000067941 */ /* 0x000fea0003800000 */
.L_x_4008:
[----:B------:R-:W2:Y:S01]  /*17150*/  LDL.LU R0, [R1+0x10] ;  /* 0x0000100001007983 */ /* 0x000ea20000300800 */
[----:B------:R-:W-:Y:S01]  /*17160*/  ULDC.64 UR4, c[0x0][0x2d8] ;  /* 0x0000b60000047ab9 */ /* 0x000fe20000000a00 */
[----:B------:R-:W0:Y:S02]  /*17170*/  LDC R7, c[0x0][0x448] ;  /* 0x00011200ff077b82 */ /* 0x000e240000000800 */
[----:B------:R-:W2:Y:S04]  /*17180*/  LDL.LU.64 R2, [R1] ;  /* 0x0000000001027983 */ /* 0x000ea80000300a00 */
[----:B------:R-:W3:Y:S04]  /*17190*/  LDL.LU R20, [R1+0x34] ;  /* 0x0000340001147983 */ /* 0x000ee80000300800 */
[----:B------:R-:W4:Y:S04]  /*171a0*/  LDL.LU R21, [R1+0x1c] ;  /* 0x00001c0001157983 */ /* 0x000f280000300800 */
[----:B------:R0:W5:Y:S02]  /*171b0*/  LDL R8, [R1+0x30] ;  /* 0x0000300001087983 */ /* 0x0001640000100800 */
[----:B0-----:R-:W-:-:S13]  /*171c0*/  ISETP.NE.AND P0, PT, R7, 0x1, PT ;  /* 0x000000010700780c */ /* 0x001fda0003f05270 */
[----:B------:R-:W0:Y:S08]  /*171d0*/  @P0 LDC R5, c[0x0][0x44c] ;  /* 0x00011300ff050b82 */ /* 0x000e300000000800 */
[----:B------:R-:W1:Y:S01]  /*171e0*/  @P0 LDC R6, c[0x0][0x450] ;  /* 0x00011400ff060b82 */ /* 0x000e620000000800 */
[----:B--2---:R-:W-:Y:S02]  /*171f0*/  IMAD.MOV.U32 R3, RZ, RZ, R0 ;  /* 0x000000ffff037224 */ /* 0x004fe400078e0000 */
[----:B------:R-:W-:-:S04]  /*17200*/  IMAD.WIDE.U32 R2, R16, UR4, R2 ;  /* 0x0000000410027c25 */ /* 0x000fc8000f8e0002 */
[----:B------:R-:W-:Y:S01]  /*17210*/  IMAD R3, R16, UR5, R3 ;  /* 0x0000000510037c24 */ /* 0x000fe2000f8e0203 */
[----:B------:R-:W-:Y:S02]  /*17220*/  ULDC.64 UR4, c[0x0][0x2e0] ;  /* 0x0000b80000047ab9 */ /* 0x000fe40000000a00 */
[----:B---3--:R-:W-:Y:S02]  /*17230*/  IMAD R0, R20, UR4, RZ ;  /* 0x0000000414007c24 */ /* 0x008fe4000f8e02ff */
[----:B------:R-:W2:Y:S01]  /*17240*/  S2R R20, SR_TID.X ;  /* 0x0000000000147919 */ /* 0x000ea20000002100 */
[----:B----4-:R-:W-:-:S04]  /*17250*/  IMAD.WIDE.U32 R2, R21, UR4, R2 ;  /* 0x0000000415027c25 */ /* 0x010fc8000f8e0002 */
[----:B------:R-:W-:Y:S01]  /*17260*/  IMAD R0, R21, UR5, R0 ;  /* 0x0000000515007c24 */ /* 0x000fe2000f8e0200 */
[----:B------:R-:W3:Y:S01]  /*17270*/  S2R R9, SR_TID.X ;  /* 0x0000000000097919 */ /* 0x000ee20000002100 */
[----:B------:R-:W-:Y:S02]  /*17280*/  ULDC.64 UR4, c[0x0][0x2d0] ;  /* 0x0000b40000047ab9 */ /* 0x000fe40000000a00 */
[----:B------:R-:W-:Y:S01]  /*17290*/  IMAD.IADD R3, R3, 0x1, R0 ;  /* 0x0000000103037824 */ /* 0x000fe200078e0200 */
[----:B--2---:R-:W-:-:S04]  /*172a0*/  LOP3.LUT R20, R20, 0x7f, RZ, 0xc0, !PT ;  /* 0x0000007f14147812 */ /* 0x004fc800078ec0ff */
[----:B------:R-:W-:Y:S02]  /*172b0*/  SHF.R.U32.HI R21, RZ, 0x3, R20 ;  /* 0x00000003ff157819 */ /* 0x000fe40000011614 */
[----:B------:R-:W2:Y:S02]  /*172c0*/  S2R R20, SR_TID.X ;  /* 0x0000000000147919 */ /* 0x000ea40000002100 */
[----:B--2---:R-:W-:-:S05]  /*172d0*/  IMAD.SHL.U32 R20, R20, 0x10, RZ ;  /* 0x0000001014147824 */ /* 0x004fca00078e00ff */
[----:B------:R-:W-:-:S05]  /*172e0*/  LOP3.LUT R20, R21, 0x70, R20, 0xf8, !PT ;  /* 0x0000007015147812 */ /* 0x000fca00078ef814 */
[----:B------:R-:W-:Y:S02]  /*172f0*/  IMAD R0, R25, 0x40, R20 ;  /* 0x0000004019007824 */ /* 0x000fe400078e0214 */
[----:B------:R2:W5:Y:S02]  /*17300*/  LDL R20, [R1+0x14] ;  /* 0x0000140001147983 */ /* 0x0005640000100800 */
[----:B0-----:R-:W-:-:S04]  /*17310*/  @P0 IMAD.HI.U32 R5, R0, R5, RZ ;  /* 0x0000000500050227 */ /* 0x001fc800078e00ff */
[----:B------:R-:W-:Y:S01]  /*17320*/  IMAD.MOV.U32 R4, RZ, RZ, R0 ;  /* 0x000000ffff047224 */ /* 0x000fe200078e0000 */
[----:B-1----:R-:W-:Y:S01]  /*17330*/  @P0 SHF.R.U32.HI R4, RZ, R6, R5 ;  /* 0x00000006ff040219 */ /* 0x002fe20000011605 */
[----:B------:R-:W0:Y:S04]  /*17340*/  S2R R21, SR_TID.X ;  /* 0x0000000000157919 */ /* 0x000e280000002100 */
        /* <DEDUP_REMOVED lines=12> */
[----:B------:R-:W-:Y:S01]  /*17410*/  ULDC.64 UR4, c[0x0][0x280] ;  /* 0x0000a00000047ab9 */ /* 0x000fe20000000a00 */
[----:B---3--:R-:W-:Y:S01]  /*17420*/  IMAD.SHL.U32 R9, R9, 0x8, RZ ;  /* 0x0000000809097824 */ /* 0x008fe200078e00ff */
[C---:B------:R-:W-:Y:S01]  /*17430*/  LEA R0, P0, R2.reuse, UR4, 0x1 ;  /* 0x0000000402007c11 */ /* 0x040fe2000f8008ff */
[----:B------:R-:W-:Y:S01]  /*17440*/  IMAD.IADD R3, R3, 0x1, R4 ;  /* 0x0000000103037824 */ /* 0x000fe200078e0204 */
[----:B------:R-:W-:Y:S02]  /*17450*/  ULDC UR4, c[0x0][0x2b8] ;  /* 0x0000ae0000047ab9 */ /* 0x000fe40000000800 */
[----:B------:R-:W-:Y:S02]  /*17460*/  LOP3.LUT R9, R9, 0x38, RZ, 0xc0, !PT ;  /* 0x0000003809097812 */ /* 0x000fe400078ec0ff */
[----:B------:R-:W-:Y:S01]  /*17470*/  LEA.HI.X R2, R2, UR5, R3, 0x1, P0 ;  /* 0x0000000502027c11 */ /* 0x000fe200080f0c03 */
[----:B------:R-:W-:Y:S01]  /*17480*/  UMOV UR5, 0xffffffff ;  /* 0xffffffff00057882 */ /* 0x000fe20000000000 */
[----:B0-----:R-:W-:-:S02]  /*17490*/  LOP3.LUT R21, R21, 0x7f, RZ, 0xc0, !PT ;  /* 0x0000007f15157812 */ /* 0x001fc400078ec0ff */
[----:B------:R-:W-:Y:S02]  /*174a0*/  ISETP.GE.AND P1, PT, R9, UR4, PT ;  /* 0x0000000409007c0c */ /* 0x000fe4000bf26270 */
[----:B------:R-:W-:Y:S01]  /*174b0*/  SHF.R.U32.HI R10, RZ, 0x3, R21 ;  /* 0x00000003ff0a7819 */ /* 0x000fe20000011615 */
[----:B--2---:R-:W-:Y:S10]  /*174c0*/  BRA.DIV UR5, `(.L_x_4010) ;  /* 0x0000004205a07947 */ /* 0x004ff4000b800000 */
        /* <DEDUP_REMOVED lines=26> */
[----:B------:R-:W1:Y:S08]  /*17670*/  SHFL.IDX PT, R4, R2, 0x2, 0x181f ;  /* 0x00581f0002047f89 */ /* 0x000e7000000e0000 */
[----:B0-----:R-:W-:-:S05]  /*17680*/  @!P0 LEA R5, P2, R9, R5, 0x1 ;  /* 0x0000000509058211 */ /* 0x001fca00078408ff */
[----:B-1----:R-:W-:-:S05]  /*17690*/  @!P0 IMAD.X R4, RZ, RZ, R4, P2 ;  /* 0x000000ffff048224 */ /* 0x002fca00010e0604 */
[----:B------:R-:W-:-:S04]  /*176a0*/  @!P0 LOP3.LUT R5, R5, R4, RZ, 0x3c, !PT ;  /* 0x0000000405058212 */ /* 0x000fc800078e3cff */
[----:B------:R-:W-:-:S04]  /*176b0*/  @!P0 LOP3.LUT R4, R5, R4, RZ, 0x3c, !PT ;  /* 0x0000000405048212 */ /* 0x000fc800078e3cff */
[----:B------:R-:W-:-:S05]  /*176c0*/  @!P0 LOP3.LUT R5, R5, R4, RZ, 0x3c, !PT ;  /* 0x0000000405058212 */ /* 0x000fca00078e3cff */
[----:B------:R0:W-:Y:S04]  /*176d0*/  @!P0 LDGSTS.E.BYPASS.LTC128B.128 [R8+0x21400], desc[UR42][R4.64], !P1 ;  /* 0x2140000004088fae */ /* 0x0001e8000c901d6a */
[----:B0-----:R0:W1:Y:S02]  /*176e0*/  SHFL.IDX PT, R4, R2, 0x3, 0x181f ;  /* 0x00781f0002047f89 */ /* 0x00106400000e0000 */
.L_x_4123:
[----:B------:R-:W-:-:S05]  /*176f0*/  VIADD R25, R25, 0x30 ;  /* 0x0000003019197836 */ /* 0x000fca0000000000 */
[----:B------:R-:W-:-:S13]  /*17700*/  ISETP.GE.AND P0, PT, R25, R3, PT ;  /* 0x000000031900720c */ /* 0x000fda0003f06270 */
[----:B0-----:R-:W-:-:S05]  /*17710*/  @!P0 LEA R2, P2, R9, R0, 0x1 ;  /* 0x0000000009028211 */ /* 0x001fca00078408ff */
[----:B-1----:R-:W-:-:S05]  /*17720*/  @!P0 IMAD.X R3, RZ, RZ, R4, P2 ;  /* 0x000000ffff038224 */ /* 0x002fca00010e0604 */
[----:B------:R-:W-:Y:S01]  /*17730*/  @!PT LDS RZ, [RZ] ;  /* 0x00000000fffff984 */ /* 0x000fe20000000800 */
[----:B------:R-:W-:Y:S01]  /*17740*/  @!PT LDS RZ, [RZ] ;  /* 0x00000000fffff984 */ /* 0x000fe20000000800 */
[----:B------:R-:W-:Y:S01]  /*17750*/  @!PT LDS RZ, [RZ] ;  /* 0x00000000fffff984 */ /* 0x000fe20000000800 */
[----:B------:R0:W-:Y:S01]  /*17760*/  @!P0 LDGSTS.E.BYPASS.LTC128B.128 [R8+0x21c00], desc[UR42][R2.64], !P1 ;  /* 0x21c0000002088fae */ /* 0x0001e2000c901d6a */
[----:B------:R-:W-:Y:S01]  /*17770*/  PLOP3.LUT P0, PT, PT, PT, PT, 0x80, 0x0 ;  /* 0x000000000000781c */ /* 0x000fe20003f0f070 */
[----:B------:R-:W-:-:S12]  /*17780*/  NOP ;  /* 0x0000000000007918 */ /* 0x000fd80000000000 */
.L_x_4011:
        /* <DEDUP_REMOVED lines=18> */
.L_x_4124:
[----:B------:R-:W-:Y:S05]  /*178b0*/  BSYNC B0 ;  /* 0x0000000000007941 */ /* 0x000fea0003800000 */
.L_x_4012:
[----:B------:R-:W-:-:S05]  /*178c0*/  IMAD.U32 R2, RZ, RZ, UR38 ;  /* 0x00000026ff027e24 */ /* 0x000fca000f8e00ff */
[----:B------:R-:W-:-:S13]  /*178d0*/  ISETP.NE.AND P0, PT, R2, 0x3, PT ;  /* 0x000000030200780c */ /* 0x000fda0003f05270 */
[----:B------:R-:W-:Y:S05]  /*178e0*/  @!P0 BRA `(.L_x_4014) ;  /* 0x0000000000048947 */ /* 0x000fea0003800000 */
[----:B------:R-:W-:Y:S01]  /*178f0*/  BPT.TRAP 0x1 ;  /* 0x000000040000795c */ /* 0x000fe20000300000 */
.L_x_4014:
[----:B0-----:R-:W-:Y:S01]  /*17900*/  SHF.L.U32 R0, R28, 0x1f, RZ ;  /* 0x0000001f1c007819 */ /* 0x001fe200000006ff */
[----:B------:R-:W-:Y:S03]  /*17910*/  BSSY B0, `(.L_x_4015) ;  /* 0x0000003000007945 */ /* 0x000fe60003800000 */
[----:B------:R-:W0:Y:S02]  /*17920*/  SYNCS.PHASECHK.TRANS64.TRYWAIT P0, [R30+URZ+0x28c60], R0 ;  /* 0x028c60001e0075a7 */ /* 0x000e24000800017f */
[----:B0-----:R-:W-:Y:S05]  /*17930*/  @!P0 BRA `(.L_x_4016) ;  /* 0x0000004000dc8947 */ /* 0x001fea0003800000 */
.L_x_4125:
[----:B------:R-:W-:Y:S05]  /*17940*/  BSYNC B0 ;  /* 0x0000000000007941 */ /* 0x000fea0003800000 */
.L_x_4015:
[----:B------:R-:W0:Y:S01]  /*17950*/  LDL.LU R2, [R1+0x24] ;  /* 0x0000240001027983 */ /* 0x000e220000300800 */
[----:B------:R-:W-:Y:S01]  /*17960*/  ULDC.64 UR4, c[0x0][0x328] ;  /* 0x0000ca0000047ab9 */ /* 0x000fe20000000a00 */
[----:B------:R-:W-:Y:S02]  /*17970*/  ULDC.64 UR6, c[0x0][0x318] ;  /* 0x0000c60000067ab9 */ /* 0x000fe40000000a00 */
[----:B------:R-:W2:Y:S01]  /*17980*/  LDL.LU R4, [R1+0x28] ;  /* 0x0000280001047983 */ /* 0x000ea20000300800 */
        /* <DEDUP_REMOVED lines=8> */
[----:B------:R-:W-:Y:S01]  /*17a10*/  ULDC.64 UR4, c[0x0][0x330] ;  /* 0x0000cc0000047ab9 */ /* 0x000fe20000000a00 */
[----:B------:R-:W-:Y:S02]  /*17a20*/  IMAD R4, R22, 0x8000, R35 ;  /* 0x0000800016047824 */ /* 0x000fe400078e0223 */
[----:B------:R-:W-:Y:S02]  /*17a30*/  IMAD.IADD R3, R3, 0x1, R0 ;  /* 0x0000000103037824 */ /* 0x000fe400078e0200 */
[----:B------:R-:W-:Y:S01]  /*17a40*/  IMAD.WIDE.U32 R2, R16, UR4, R2 ;  /* 0x0000000410027c25 */ /* 0x000fe2000f8e0002 */
[----:B------:R-:W-:-:S03]  /*17a50*/  UMOV UR4, 0xffffffff ;  /* 0xffffffff00047882 */ /* 0x000fc60000000000 */
[----:B------:R-:W-:Y:S01]  /*17a60*/  IMAD R6, R16, UR5, R3 ;  /* 0x0000000510067c24 */ /* 0x000fe2000f8e0203 */
[----:B------:R-:W-:-:S04]  /*17a70*/  LEA R5, P0, R2, UR6, 0x1 ;  /* 0x0000000602057c11 */ /* 0x000fc8000f8008ff */
[----:B------:R-:W-:Y:S01]  /*17a80*/  LEA.HI.X R6, R2, UR7, R6, 0x1, P0 ;  /* 0x0000000702067c11 */ /* 0x000fe200080f0c06 */
[----:B------:R-:W-:Y:S08]  /*17a90*/  BRA.DIV UR4, `(.L_x_4017) ;  /* 0x0000004204987947 */ /* 0x000ff0000b800000 */
[----:B------:R-:W2:Y:S01]  /*17aa0*/  LDL R3, [R1+0x8] ;  /* 0x0000080001037983 */ /* 0x000ea20000100800 */
        /* <DEDUP_REMOVED lines=18> */
[----:B------:R-:W-:Y:S02]  /*17bd0*/  PRMT R7, R8, 0x8880, RZ ;  /* 0x0000888008077816 */ /* 0x000fe400000000ff */
[----:B0-----:R-:W-:Y:S02]  /*17be0*/  IADD3.X R3, RZ, R3, RZ, P0, !PT ;  /* 0x00000003ff037210 */ /* 0x001fe400007fe4ff */
[----:B------:R-:W-:-:S02]  /*17bf0*/  ISETP.LT.OR P0, PT, R23, 0x1, P1 ;  /* 0x000000011700780c */ /* 0x000fc40000f01670 */
        /* <DEDUP_REMOVED lines=66> */
.L_x_4135:
[C---:B------:R-:W-:Y:S02]  /*18020*/  LOP3.LUT P6, RZ, R18.reuse, 0x100, RZ, 0xc0, !PT ;  /* 0x0000010012ff7812 */ /* 0x040fe400078cc0ff */
[----:B------:R-:W-:Y:S02]  /*18030*/  LOP3.LUT R18, R18, 0xfffff7ff, RZ, 0xc0, !PT ;  /* 0xfffff7ff12127812 */ /* 0x000fe400078ec0ff */
[C---:B------:R-:W-:Y:S02]  /*18040*/  ISETP.LT.OR P6, PT, R23.reuse, 0x31, P6 ;  /* 0x000000311700780c */ /* 0x040fe400037c1670 */
[----:B------:R-:W-:-:S11]  /*18050*/  ISETP.LT.OR P5, PT, R23, 0x31, !P5 ;  /* 0x000000311700780c */ /* 0x000fd60006fa1670 */
[----:B------:R-:W-:Y:S02]  /*18060*/  @P6 LOP3.LUT R18, R18, 0x800, RZ, 0xfc, !PT ;  /* 0x0000080012126812 */ /* 0x000fe400078efcff */
[C---:B------:R-:W-:Y:S02]  /*18070*/  ISETP.LT.OR P6, PT, R23.reuse, 0x31, !P4 ;  /* 0x000000311700780c */ /* 0x040fe400067c1670 */
[----:B------:R-:W-:Y:S02]  /*18080*/  LOP3.LUT R18, R18, 0xffffdfff, RZ, 0xc0, !PT ;  /* 0xffffdfff12127812 */ /* 0x000fe400078ec0ff */
[C---:B------:R-:W-:Y:S02]  /*18090*/  ISETP.LT.OR P4, PT, R23.reuse, 0x31, !P2 ;  /* 0x000000311700780c */ /* 0x040fe40005781670 */
        /* <DEDUP_REMOVED lines=26> */
.L_x_4018:
        /* <DEDUP_REMOVED lines=11> */
.L_x_4019:
[----:B------:R-:W2:Y:S01]  /*182f0*/  LDL.LU R2, [R1+0x18] ;  /* 0x0000180001027983 */ /* 0x000ea20000300800 */
[----:B------:R1:W-:Y:S01]  /*18300*/  SYNCS.ARRIVE.TRANS64.A1T0 RZ, [R30+URZ+0x28c50], RZ ;  /* 0x028c50ff1eff79a7 */ /* 0x0003e2000810003f */
[----:B------:R-:W-:Y:S01]  /*18310*/  BSSY B0, `(.L_x_4020) ;  /* 0x00000f2000007945 */ /* 0x000fe20003800000 */
[----:B--2---:R-:W-:-:S05]  /*18320*/  VIADD R7, R2, 0xfffffffe ;  /* 0xfffffffe02077836 */ /* 0x004fca0000000000 */
[----:B------:R-:W-:-:S13]  /*18330*/  ISETP.GE.AND P0, PT, R7, R32, PT ;  /* 0x000000200700720c */ /* 0x000fda0003f06270 */
[----:B-1----:R-:W-:Y:S05]  /*18340*/  @!P0 BRA `(.L_x_4021) ;  /* 0x0000000c00b88947 */ /* 0x002fea0003800000 */
[----:B------:R-:W2:Y:S04]  /*18350*/  LDL.LU R3, [R1+0x2c] ;  /* 0x00002c0001037983 */ /* 0x000ea80000300800 */
[----:B------:R-:W3:Y:S01]  /*18360*/  LDL.LU R2, [R1+0x8] ;  /* 0x0000080001027983 */ /* 0x000ee20000300800 */
[----:B--2---:R-:W-:Y:S02]  /*18370*/  LOP3.LUT R31, R3, 0x40, RZ, 0xc0, !PT ;  /* 0x00000040031f7812 */ /* 0x004fe400078ec0ff */
[----:B---3--:R-:W-:Y:S02]  /*18380*/  LOP3.LUT R30, R2, 0x80, RZ, 0xc0, !PT ;  /* 0x00000080021e7812 */ /* 0x008fe400078ec0ff */
[----:B------:R-:W-:Y:S02]  /*18390*/  SHF.R.U32.HI R31, RZ, 0x2, R31 ;  /* 0x00000002ff1f7819 */ /* 0x000fe4000001161f */
[----:B------:R-:W-:-:S07]  /*183a0*/  SHF.R.U32.HI R30, RZ, 0x3, R30 ;  /* 0x00000003ff1e7819 */ /* 0x000fce000001161e */
.L_x_4034:
[----:B-1----:R-:W1:Y:S01]  /*183b0*/  S2R R2, SR_TID.X ;  /* 0x0000000000027919 */ /* 0x002e620000002100 */
[----:B0-----:R-:W0:Y:S01]  /*183c0*/  LDC R5, c[0x0][0x430] ;  /* 0x00010c00ff057b82 */ /* 0x001e220000000800 */
[----:B------:R-:W-:Y:S01]  /*183d0*/  IMAD R4, R7, 0x40, R33 ;  /* 0x0000004007047824 */ /* 0x000fe200078e0221 */
[----:B--2---:R-:W2:Y:S01]  /*183e0*/  S2R R8, SR_TID.X ;  /* 0x0000000000087919 */ /* 0x004ea20000002100 */
[----:B------:R-:W-:Y:S02]  /*183f0*/  IMAD.U32 R10, RZ, RZ, UR38 ;  /* 0x00000026ff0a7e24 */ /* 0x000fe4000f8e00ff */
[----:B------:R-:W-:Y:S01]  /*18400*/  VIADD R22, R22, 0x1 ;  /* 0x0000000116167836 */ /* 0x000fe20000000000 */
[----:B0-----:R-:W-:Y:S02]  /*18410*/  ISETP.NE.AND P0, PT, R5, 0x1, PT ;  /* 0x000000010500780c */ /* 0x001fe40003f05270 */
[----:B-1----:R-:W-:Y:S01]  /*18420*/  LOP3.LUT R2, R2, 0x7f, RZ, 0xc0, !PT ;  /* 0x0000007f02027812 */ /* 0x002fe200078ec0ff */
[----:B--2---:R-:W-:-:S03]  /*18430*/  IMAD.SHL.U32 R8, R8, 0x10, RZ ;  /* 0x0000001008087824 */ /* 0x004fc600078e00ff */
[----:B------:R-:W-:-:S07]  /*18440*/  SHF.R.U32.HI R2, RZ, 0x3, R2 ;  /* 0x00000003ff027819 */ /* 0x000fce0000011602 */
[----:B---3--:R-:W0:Y:S01]  /*18450*/  @P0 LDC R6, c[0x0][0x434] ;  /* 0x00010d00ff060b82 */ /* 0x008e220000000800 */
[----:B------:R-:W-:-:S04]  /*18460*/  LOP3.LUT R8, R2, 0x70, R8, 0xf8, !PT ;  /* 0x0000007002087812 */ /* 0x000fc800078ef808 */
[----:B------:R-:W-:-:S03]  /*18470*/  ISETP.GT.U32.AND P1, PT, R8, 0x3f, PT ;  /* 0x0000003f0800780c */ /* 0x000fc60003f24070 */
[----:B------:R-:W1:Y:S01]  /*18480*/  @P0 LDC R3, c[0x0][0x438] ;  /* 0x00010e00ff030b82 */ /* 0x000e620000000800 */
[----:B------:R-:W-:-:S04]  /*18490*/  IMAD.IADD R4, R8, 0x1, R4 ;  /* 0x0000000108047824 */ /* 0x000fc800078e0204 */
[----:B------:R-:W-:-:S05]  /*184a0*/  IMAD.MOV.U32 R2, RZ, RZ, R4 ;  /* 0x000000ffff027224 */ /* 0x000fca00078e0004 */
[----:B------:R-:W2:Y:S01]  /*184b0*/  @!P1 LDC.64 R8, c[0x0][0x428] ;  /* 0x00010a00ff089b82 */ /* 0x000ea20000000a00 */
[----:B0-----:R-:W-:-:S05]  /*184c0*/  @P0 IMAD.HI.U32 R6, R4, R6, RZ ;  /* 0x0000000604060227 */ /* 0x001fca00078e00ff */
[----:B-1----:R-:W-:-:S05]  /*184d0*/  @P0 SHF.R.U32.HI R2, RZ, R3, R6 ;  /* 0x00000003ff020219 */ /* 0x002fca0000011606 */
[----:B------:R-:W-:-:S04]  /*184e0*/  IMAD.MOV R3, RZ, RZ, -R2 ;  /* 0x000000ffff037224 */ /* 0x000fc800078e0a02 */
[----:B------:R-:W-:Y:S01]  /*184f0*/  IMAD R5, R5, R3, R4 ;  /* 0x0000000305057224 */ /* 0x000fe200078e0204 */
[--C-:B------:R-:W-:Y:S01]  /*18500*/  @!P1 SHF.R.S32.HI R3, RZ, 0x1f, R2.reuse ;  /* 0x0000001fff039819 */ /* 0x100fe20000011402 */
[-C--:B--2---:R-:W-:Y:S02]  /*18510*/  @!P1 IMAD R4, R34, R8.reuse, RZ ;  /* 0x0000000822049224 */ /* 0x084fe400078e02ff */
[----:B------:R-:W-:-:S04]  /*18520*/  @!P1 IMAD.WIDE.U32 R2, R26, R8, R2 ;  /* 0x000000081a029225 */ /* 0x000fc800078e0002 */
[----:B------:R-:W-:Y:S02]  /*18530*/  @!P1 IMAD R4, R26, R9, R4 ;  /* 0x000000091a049224 */ /* 0x000fe400078e0204 */
[----:B------:R-:W0:Y:S02]  /*18540*/  @!P1 LDC.64 R8, c[0x0][0x418] ;  /* 0x00010600ff089b82 */ /* 0x000e240000000a00 */
[----:B------:R-:W-:Y:S02]  /*18550*/  @!P1 IMAD.IADD R3, R4, 0x1, R3 ;  /* 0x0000000104039824 */ /* 0x000fe400078e0203 */
[----:B------:R-:W-:Y:S01]  /*18560*/  IMAD.MOV.U32 R4, RZ, RZ, RZ ;  /* 0x000000ffff047224 */ /* 0x000fe200078e00ff */
[----:B0-----:R-:W-:-:S04]  /*18570*/  @!P1 LEA R8, P0, R2, R8, 0x2 ;  /* 0x0000000802089211 */ /* 0x001fc800078010ff */
[----:B------:R-:W-:Y:S02]  /*18580*/  @!P1 LEA.HI.X R9, R2, R9, R3, 0x2, P0 ;  /* 0x0000000902099211 */ /* 0x000fe400000f1403 */
[----:B------:R-:W-:-:S03]  /*18590*/  ISETP.NE.AND P0, PT, R22, 0x2, PT ;  /* 0x000000021600780c */ /* 0x000fc60003f05270 */
[----:B------:R0:W5:Y:S01]  /*185a0*/  @!P1 LDG.E R4, desc[UR42][R8.64] ;  /* 0x0000002a08049981 */ /* 0x000162000c1e1900 */
[----:B------:R-:W-:Y:S01]  /*185b0*/  ISETP.NE.AND P1, PT, R10, 0x3, PT ;  /* 0x000000030a00780c */ /* 0x000fe20003f25270 */
[----:B------:R-:W-:Y:S01]  /*185c0*/  IMAD.MOV.U32 R3, RZ, RZ, R7 ;  /* 0x000000ffff037224 */ /* 0x000fe200078e0007 */
[----:B------:R-:W-:Y:S01]  /*185d0*/  SEL R2, RZ, 0x1, P0 ;  /* 0x00000001ff027807 */ /* 0x000fe20000000000 */
[----:B------:R-:W-:Y:S05]  /*185e0*/  YIELD ;  /* 0x0000000000007946 */ /* 0x000fea0003800000 */
[----:B------:R-:W-:Y:S01]  /*185f0*/  SEL R22, R22, RZ, P0 ;  /* 0x000000ff16167207 */ /* 0x000fe20000000000 */
[----:B------:R-:W-:Y:S01]  /*18600*/  VIADD R7, R7, 0xffffffff ;  /* 0xffffffff07077836 */ /* 0x000fe20000000000 */
[----:B------:R-:W-:-:S02]  /*18610*/  LOP3.LUT R28, R28, R2, RZ, 0x3c, !PT ;  /* 0x000000021c1c7212 */ /* 0x000fc400078e3cff */
[----:B------:R-:W-:Y:S01]  /*18620*/  ISETP.GT.AND P3, PT, R3, R32, PT ;  /* 0x000000200300720c */ /* 0x000fe20003f64270 */
[----:B0-----:R-:W-:-:S12]  /*18630*/  @!P1 BRA `(.L_x_4022) ;  /* 0x0000000000049947 */ /* 0x001fd80003800000 */
[----:B------:R-:W-:Y:S01]  /*18640*/  BPT.TRAP 0x1 ;  /* 0x000000040000795c */ /* 0x000fe20000300000 */
.L_x_4022:
[----:B------:R-:W-:Y:S01]  /*18650*/  IMAD R6, R22, 0x8, R17 ;  /* 0x0000000816067824 */ /* 0x000fe200078e0211 */
[----:B------:R-:W-:Y:S01]  /*18660*/  SHF.L.U32 R20, R28, 0x1f, RZ ;  /* 0x0000001f1c147819 */ /* 0x000fe200000006ff */
[----:B------:R-:W-:Y:S01]  /*18670*/  BSSY B1, `(.L_x_4023) ;  /* 0x0000004000017945 */ /* 0x000fe20003800000 */
[----:B------:R-:W-:Y:S02]  /*18680*/  SHF.R.S32.HI R9, RZ, 0x1f, R5 ;  /* 0x0000001fff097819 */ /* 0x000fe40000011405 */
[----:B------:R-:W0:Y:S02]  /*18690*/  SYNCS.PHASECHK.TRANS64.TRYWAIT P0, [R6+URZ+0x28c40], R20 ;  /* 0x028c4014060075a7 */ /* 0x000e24000800017f */
[----:B0-----:R-:W-:Y:S05]  /*186a0*/  @!P0 BRA `(.L_x_4024) ;  /* 0x0000003c00c08947 */ /* 0x001fea0003800000 */
.L_x_4136:
[----:B------:R-:W-:Y:S05]  /*186b0*/  BSYNC B1 ;  /* 0x0000000000017941 */ /* 0x000fea0003800000 */
.L_x_4023:
        /* <DEDUP_REMOVED lines=40> */
.L_x_4146:
        /* <DEDUP_REMOVED lines=8> */
.L_x_4026:
        /* <DEDUP_REMOVED lines=11> */
.L_x_4027:
[----:B------:R2:W-:Y:S01]  /*18a70*/  SYNCS.ARRIVE.TRANS64.A1T0 RZ, [R6+URZ+0x28c30], RZ ;  /* 0x028c30ff06ff79a7 */ /* 0x0005e2000810003f */
[----:B------:R-:W-:Y:S05]  /*18a80*/  @!P2 BRA `(.L_x_4028) ;  /* 0x000000000004a947 */ /* 0x000fea0003800000 */
[----:B------:R-:W-:Y:S01]  /*18a90*/  BPT.TRAP 0x1 ;  /* 0x000000040000795c */ /* 0x000fe20000300000 */
.L_x_4028:
[----:B------:R-:W3:Y:S01]  /*18aa0*/  SYNCS.PHASECHK.TRANS64.TRYWAIT P0, [R6+URZ+0x28c60], R20 ;  /* 0x028c6014060075a7 */ /* 0x000ee2000800017f */
[----:B------:R-:W-:Y:S04]  /*18ab0*/  BSSY B1, `(.L_x_4029) ;  /* 0x0000002000017945 */ /* 0x000fe80003800000 */
[----:B---3--:R-:W-:Y:S05]  /*18ac0*/  @!P0 BRA `(.L_x_4030) ;  /* 0x0000003c00e88947 */ /* 0x008fea0003800000 */
.L_x_4147:
[----:B------:R-:W-:Y:S05]  /*18ad0*/  BSYNC B1 ;  /* 0x0000000000017941 */ /* 0x000fea0003800000 */
.L_x_4029:
        /* <DEDUP_REMOVED lines=8> */
[----:B-1----:R-:W-:Y:S02]  /*18b60*/  IMAD R21, R22, 0x7000, R8 ;  /* 0x0000700016157824 */ /* 0x002fe400078e0208 */
        /* <DEDUP_REMOVED lines=12> */
[----:B------:R-:W1:Y:S01]  /*18c30*/  SHFL.IDX PT, R2, R9, RZ, 0x181f ;  /* 0x00181fff09027589 */ /* 0x000e6200000e0000 */
[C---:B------:R-:W-:Y:S01]  /*18c40*/  LOP3.LUT P1, RZ, R18.reuse, 0x80, RZ, 0xc0, !PT ;  /* 0x0000008012ff7812 */ /* 0x040fe2000782c0ff */
[----:B------:R-:W-:Y:S01]  /*18c50*/  IMAD R21, R21, 0x2, R17 ;  /* 0x0000000215157824 */ /* 0x000fe200078e0211 */
[C---:B------:R-:W-:Y:S01]  /*18c60*/  LOP3.LUT P2, RZ, R18.reuse, 0x40, RZ, 0xc0, !PT ;  /* 0x0000004012ff7812 */ /* 0x040fe2000784c0ff */
[----:B------:R-:W4:Y:S01]  /*18c70*/  SHFL.IDX PT, R3, R10, RZ, 0x181f ;  /* 0x00181fff0a037589 */ /* 0x000f2200000e0000 */
[----:B------:R-:W-:-:S03]  /*18c80*/  LOP3.LUT R18, R18, 0xffffdfff, RZ, 0xc0, !PT ;  /* 0xffffdfff12127812 */ /* 0x000fc600078ec0ff */
[----:B------:R-:W5:Y:S01]  /*18c90*/  SHFL.IDX PT, R14, R9, 0x1, 0x181f ;  /* 0x00381f00090e7f89 */ /* 0x000f6200000e0000 */
[----:B------:R-:W-:-:S03]  /*18ca0*/  @P3 LOP3.LUT R18, R18, 0x2000, RZ, 0xfc, !PT ;  /* 0x0000200012123812 */ /* 0x000fc600078efcff */
[----:B------:R-:W0:Y:S01]  /*18cb0*/  SHFL.IDX PT, R5, R10, 0x1, 0x181f ;  /* 0x00381f000a057f89 */ /* 0x000e2200000e0000 */
[C---:B------:R-:W-:Y:S02]  /*18cc0*/  LOP3.LUT P3, RZ, R18.reuse, 0x20, RZ, 0xc0, !PT ;  /* 0x0000002012ff7812 */ /* 0x040fe4000786c0ff */
[C---:B------:R-:W-:Y:S01]  /*18cd0*/  LOP3.LUT P6, RZ, R18.reuse, 0x10, RZ, 0xc0, !PT ;  /* 0x0000001012ff7812 */ /* 0x040fe200078cc0ff */
[----:B------:R-:W-:Y:S01]  /*18ce0*/  SHFL.IDX PT, R8, R10, 0x2, 0x181f ;  /* 0x00581f000a087f89 */ /* 0x000fe200000e0000 */
[----:B------:R-:W-:-:S03]  /*18cf0*/  LOP3.LUT R18, R18, 0xffff7fff, RZ, 0xc0, !PT ;  /* 0xffff7fff12127812 */ /* 0x000fc600078ec0ff */
[----:B------:R-:W-:Y:S01]  /*18d00*/  SHFL.IDX PT, R10, R10, 0x3, 0x181f ;  /* 0x00781f000a0a7f89 */ /* 0x000fe200000e0000 */
[----:B-1----:R-:W-:-:S05]  /*18d10*/  IADD3 R2, P0, R2, R0, RZ ;  /* 0x0000000002027210 */ /* 0x002fca0007f1e0ff */
[----:B------:R-:W-:Y:S01]  /*18d20*/  @P3 LOP3.LUT R18, R18, 0x8000, RZ, 0xfc, !PT ;  /* 0x0000800012123812 */ /* 0x000fe200078efcff */
[----:B----4-:R-:W-:Y:S01]  /*18d30*/  IMAD.X R3, RZ, RZ, R3, P0 ;  /* 0x000000ffff037224 */ /* 0x010fe200000e0603 */
[----:B------:R-:W-:-:S04]  /*18d40*/  ISETP.NE.U32.AND P0, PT, R31, RZ, PT ;  /* 0x000000ff1f00720c */ /* 0x000fc80003f05070 */
[----:B------:R-:W-:Y:S01]  /*18d50*/  LDGSTS.E.BYPASS.LTC128B.128 [R21+0x400], desc[UR42][R2.64], !P1 ;  /* 0x0040000002157fae */ /* 0x000fe2000c901d6a */
[----:B------:R-:W-:-:S03]  /*18d60*/  ISETP.NE.U32.AND P1, PT, R30, RZ, PT ;  /* 0x000000ff1e00720c */ /* 0x000fc60003f25070 */
[----:B------:R-:W-:Y:S01]  /*18d70*/  LDGSTS.E.BYPASS.LTC128B.128 [R21+0x2400], desc[UR42][R2.64+0x80], !P2 ;  /* 0x0240008002157fae */ /* 0x000fe2000d101d6a */
[----:B-----5:R-:W-:-:S03]  /*18d80*/  IADD3 R4, P2, R14, R0, RZ ;  /* 0x000000000e047210 */ /* 0x020fc60007f5e0ff */
[----:B------:R-:W-:Y:S01]  /*18d90*/  LDGSTS.E.BYPASS.LTC128B.128 [R21+0x4400], desc[UR42][R2.64+0x100], !P3 ;  /* 0x0440010002157fae */ /* 0x000fe2000d901d6a */
[C---:B------:R-:W-:Y:S01]  /*18da0*/  LOP3.LUT P3, RZ, R18.reuse, 0x80, RZ, 0xc0, !PT ;  /* 0x0000008012ff7812 */ /* 0x040fe2000786c0ff */
[----:B0-----:R-:W-:Y:S01]  /*18db0*/  IMAD.X R5, RZ, RZ, R5, P2 ;  /* 0x000000ffff057224 */ /* 0x001fe200010e0605 */
        /* <DEDUP_REMOVED lines=33> */
.L_x_4157:
[----:B------:R-:W-:Y:S02]  /*18fd0*/  LOP3.LUT R18, R18, 0xffffbfff, RZ, 0xc0, !PT ;  /* 0xffffbfff12127812 */ /* 0x000fe400078ec0ff */
[----:B-1----:R-:W-:Y:S02]  /*18fe0*/  IADD3 R2, P2, R14, R0, RZ ;  /* 0x000000000e027210 */ /* 0x002fe40007f5e0ff */
[----:B------:R-:W-:Y:S02]  /*18ff0*/  @P1 LOP3.LUT R18, R18, 0x4000, RZ, 0xfc, !PT ;  /* 0x0000400012121812 */ /* 0x000fe400078efcff */
[----:B------:R-:W-:Y:S02]  /*19000*/  IADD3.X R3, RZ, R10, RZ, P2, !PT ;  /* 0x0000000aff037210 */ /* 0x000fe400017fe4ff */
        /* <DEDUP_REMOVED lines=21> */
.L_x_4032:
        /* <DEDUP_REMOVED lines=11> */
.L_x_4033:
[----:B------:R1:W-:Y:S01]  /*19210*/  SYNCS.ARRIVE.TRANS64.A1T0 RZ, [R6+URZ+0x28c50], RZ ;  /* 0x028c50ff06ff79a7 */ /* 0x0003e2000810003f */
[----:B------:R-:W-:Y:S05]  /*19220*/  @P3 BRA `(.L_x_4034) ;  /* 0xfffffff000603947 */ /* 0x000fea000383ffff */
.L_x_4021:
[----:B------:R-:W-:Y:S05]  /*19230*/  BSYNC B0 ;  /* 0x0000000000007941 */ /* 0x000fea0003800000 */
.L_x_4020:
        /* <DEDUP_REMOVED lines=9> */
[----:B0-----:R-:W0:Y:S01]  /*192d0*/  S2R R5, SR_LANEID ;  /* 0x0000000000057919 */ /* 0x001e220000000000 */
[----:B------:R-:W-:Y:S01]  /*192e0*/  VOTEU.ANY UR4, UPT, PT ;  /* 0x0000000000047886 */ /* 0x000fe200038e0100 */
[----:B------:R-:W4:Y:S01]  /*192f0*/  LDC.64 R2, c[0x0][0xc60] ;  /* 0x00031800ff027b82 */ /* 0x000f220000000a00 */
[----:B------:R-:W0:Y:S02]  /*19300*/  FLO.U32 R0, UR4 ;  /* 0x0000000400007d00 */ /* 0x000e2400080e0000 */
[----:B0-----:R-:W-:-:S06]  /*19310*/  ISETP.EQ.U32.AND P1, PT, R0, R5, PT ;  /* 0x000000050000720c */ /* 0x001fcc0003f22070 */
[----:B------:R-:W4:Y:S07]  /*19320*/  POPC R5, UR4 ;  /* 0x0000000400057d09 */ /* 0x000f2e0008000000 */
[----:B----4-:R-:W4:Y:S01]  /*19330*/  @P1 ATOMG.E.ADD.STRONG.GPU PT, R3, desc[UR42][R2.64], R5 ;  /* 0x00000005020319a8 */ /* 0x010f2200081ee1ea */
[----:B------:R-:W0:Y:S02]  /*19340*/  S2R R4, SR_LTMASK ;  /* 0x0000000000047919 */ /* 0x000e240000003900 */
[----:B0-----:R-:W-:-:S04]  /*19350*/  LOP3.LUT R4, R4, UR4, RZ, 0xc0, !PT ;  /* 0x0000000404047c12 */ /* 0x001fc8000f8ec0ff */
[----:B------:R-:W0:Y:S01]  /*19360*/  POPC R7, R4 ;  /* 0x0000000400077309 */ /* 0x000e220000000000 */
[----:B----4-:R-:W0:Y:S02]  /*19370*/  SHFL.IDX PT, R0, R3, R0, 0x1f ;  /* 0x00001f0003007589 */ /* 0x010e2400000e0000 */
[----:B0-----:R-:W-:-:S07]  /*19380*/  IADD3 R24, R0, UR37, R7 ;  /* 0x0000002500187c10 */ /* 0x001fce000fffe007 */
.L_x_4036:
[----:B------:R-:W-:Y:S05]  /*19390*/  BSYNC B0 ;  /* 0x0000000000007941 */ /* 0x000fea0003800000 */
.L_x_4035:
[----:B------:R-:W-:-:S07]  /*193a0*/  SEL R22, R22, RZ, P0 ;  /* 0x000000ff16167207 */ /* 0x000fce0000000000 */
.L_x_3995:
[----:B------:R-:W-:Y:S05]  /*193b0*/  BSYNC B7 ;  /* 0x0000000000077941 */ /* 0x000fea0003800000 */
.L_x_3993:
[----:B------:R-:W-:-:S13]  /*193c0*/  LOP3.LUT P0, RZ, R18, 0x1000, RZ, 0xc0, !PT ;  /* 0x0000100012ff7812 */ /* 0x000fda000780c0ff */
[----:B------:R-:W-:Y:S05]  /*193d0*/  @!P0 BRA `(.L_x_4037) ;  /* 0x0000000000248947 */ /* 0x000fea0003800000 */
[----:B------:R-:W-:Y:S05]  /*193e0*/  WARPSYNC.ALL ;  /* 0x0000000000007948 */ /* 0x000fea0003800000 */
[----:B------:R-:W4:Y:S08]  /*193f0*/  S2UR UR5, SR_CgaCtaId ;  /* 0x00000000000579c3 */ /* 0x000f300000008800 */
[----:B------:R-:W-:Y:S06]  /*19400*/  BAR.SYNC.DEFER_BLOCKING 0x5, 0x180 ;  /* 0x0146000000007b1d */ /* 0x000fec0000010000 */
[----:B------:R-:W-:-:S02]  /*19410*/  UMOV UR4, 0x400 ;  /* 0x0000040000047882 */ /* 0x000fc40000000000 */
[----:B----4-:R-:W-:-:S06]  /*19420*/  ULEA UR4, UR5, UR4, 0x18 ;  /* 0x0000000405047291 */ /* 0x010fcc000f8ec03f */
[----:B0-----:R-:W-:-:S05]  /*19430*/  IMAD.U32 R17, RZ, RZ, UR4 ;  /* 0x00000004ff117e24 */ /* 0x001fca000f8e00ff */
[----:B------:R0:W4:Y:S01]  /*19440*/  LDS.128 R24, [R17+0x28cd0] ;  /* 0x028cd00011187984 */ /* 0x0001220000000c00 */
[----:B------:R-:W-:Y:S06]  /*19450*/  BAR.ARV 0x4, 0x180 ;  /* 0x0106000000007b1d */ /* 0x000fec0000002000 */
[----:B------:R-:W-:Y:S05]  /*19460*/  BRA `(.L_x_4038) ;  /* 0x0000000800d07947 */ /* 0x000fea0003800000 */
.L_x_4037:
        /* <DEDUP_REMOVED lines=8> */
[----:B0-----:R-:W0:Y:S08]  /*194f0*/  @!P1 LDC.64 R2, c[0x0][0xc80] ;  /* 0x00032000ff029b82 */ /* 0x001e300000000a00 */
[----:B------:R-:W4:Y:S01]  /*19500*/  @!P1 LDC.64 R4, c[0x0][0xc78] ;  /* 0x00031e00ff049b82 */ /* 0x000f220000000a00 */
[----:B0-----:R-:W-:-:S05]  /*19510*/  @!P1 IMAD.WIDE R2, R7, 0x4, R2 ;  /* 0x0000000407029825 */ /* 0x001fca00078e0202 */
[----:B------:R4:W5:Y:S02]  /*19520*/  @!P1 LDG.E R8, desc[UR42][R2.64] ;  /* 0x0000002a02089981 */ /* 0x000964000c1e1900 */
[----:B----4-:R-:W-:-:S05]  /*19530*/  @!P1 IMAD.WIDE R2, R7, 0x4, R4 ;  /* 0x0000000407029825 */ /* 0x010fca00078e0204 */
[----:B------:R-:W4:Y:S01]  /*19540*/  @!P1 LDG.E R5, desc[UR42][R2.64] ;  /* 0x0000002a02059981 */ /* 0x000f22000c1e1900 */
[----:B------:R-:W-:Y:S01]  /*19550*/  IMAD.MOV.U32 R7, RZ, RZ, RZ ;  /* 0x000000ffff077224 */ /* 0x000fe200078e00ff */
[C---:B------:R-:W-:Y:S01]  /*19560*/  ISETP.GE.U32.AND P2, PT, R9.reuse, 0x2, PT ;  /* 0x000000020900780c */ /* 0x040fe20003f46070 */
[----:B------:R-:W-:Y:S01]  /*19570*/  IMAD.MOV.U32 R4, RZ, RZ, RZ ;  /* 0x000000ffff047224 */ /* 0x000fe200078e00ff */
[C---:B------:R-:W-:Y:S01]  /*19580*/  ISETP.GE.U32.AND P3, PT, R9.reuse, 0x4, PT ;  /* 0x000000040900780c */ /* 0x040fe20003f66070 */
[----:B------:R-:W-:Y:S01]  /*19590*/  SHFL.IDX PT, R0, R24, RZ, 0x1f ;  /* 0x00001fff18007589 */ /* 0x000fe200000e0000 */
[C---:B------:R-:W-:Y:S02]  /*195a0*/  ISETP.GE.U32.AND P4, PT, R9.reuse, 0x8, PT ;  /* 0x000000080900780c */ /* 0x040fe40003f86070 */
[----:B------:R-:W-:Y:S01]  /*195b0*/  ISETP.GE.U32.AND P5, PT, R9, 0x10, PT ;  /* 0x000000100900780c */ /* 0x000fe20003fa6070 */
[----:B-123--:R0:W-:Y:S02]  /*195c0*/  SHFL.IDX PT, R6, R24, 0x1, 0x1f ;  /* 0x00201f0018067f89 */ /* 0x00e1e400000e0000 */
[----:B0-----:R-:W-:-:S02]  /*195d0*/  IMAD.MOV.U32 R24, RZ, RZ, RZ ;  /* 0x000000ffff187224 */ /* 0x001fc400078e00ff */
[----:B-----5:R-:W-:Y:S02]  /*195e0*/  @!P1 IMAD.MOV.U32 R7, RZ, RZ, R8 ;  /* 0x000000ffff079224 */ /* 0x020fe400078e0008 */
[----:B----4-:R-:W-:Y:S01]  /*195f0*/  @!P1 IMAD.MOV.U32 R4, RZ, RZ, R5 ;  /* 0x000000ffff049224 */ /* 0x010fe200078e0005 */
        /* <DEDUP_REMOVED lines=18> */
.L_x_4167:
[----:B------:R-:W-:Y:S02]  /*19720*/  ULDC UR4, c[0x0][0xc38] ;  /* 0x00030e0000047ab9 */ /* 0x000fe40000000800 */
[----:B------:R-:W-:-:S04]  /*19730*/  IMAD.U32 R2, RZ, RZ, UR4 ;  /* 0x00000004ff027e24 */ /* 0x000fc8000f8e00ff */
[----:B-1----:R-:W-:-:S04]  /*19740*/  IMAD R5, R14, R2, RZ ;  /* 0x000000020e057224 */ /* 0x002fc800078e02ff */
[----:B------:R-:W-:-:S05]  /*19750*/  IMAD.IADD R6, R6, 0x1, R5 ;  /* 0x0000000106067824 */ /* 0x000fca00078e0205 */
[----:B------:R-:W-:-:S13]  /*19760*/  ISETP.GT.AND P6, PT, R6, R0, PT ;  /* 0x000000000600720c */ /* 0x000fda0003fc4270 */
[----:B------:R-:W-:Y:S05]  /*19770*/  @P6 BRA `(.L_x_4040) ;  /* 0x0000000000a46947 */ /* 0x000fea0003800000 */
.L_x_4043:
[----:B------:R-:W1:Y:S01]  /*19780*/  LDC R2, c[0x0][0xc3c] ;  /* 0x00030f00ff027b82 */ /* 0x000e620000000800 */
[----:B------:R-:W-:-:S05]  /*19790*/  VIADD R27, R27, 0x1f ;  /* 0x0000001f1b1b7836 */ /* 0x000fca0000000000 */
[----:B-1----:R-:W-:-:S13]  /*197a0*/  ISETP.GE.AND P6, PT, R27, R2, PT ;  /* 0x000000021b00720c */ /* 0x002fda0003fc6270 */
[----:B------:R-:W-:Y:S05]  /*197b0*/  @P6 BRA `(.L_x_4041) ;  /* 0x0000000400b86947 */ /* 0x000fea0003800000 */
[----:B0-----:R-:W0:Y:S01]  /*197c0*/  S2R R3, SR_TID.X ;  /* 0x0000000000037919 */ /* 0x001e220000002100 */
[----:B------:R-:W-:Y:S01]  /*197d0*/  IMAD.MOV.U32 R7, RZ, RZ, RZ ;  /* 0x000000ffff077224 */ /* 0x000fe200078e00ff */
        /* <DEDUP_REMOVED lines=29> */
.L_x_4175:
[----:B------:R-:W-:Y:S02]  /*199b0*/  ULDC UR4, c[0x0][0xc38] ;  /* 0x00030e0000047ab9 */ /* 0x000fe40000000800 */
[----:B------:R-:W-:-:S04]  /*199c0*/  IMAD.U32 R2, RZ, RZ, UR4 ;  /* 0x00000004ff027e24 */ /* 0x000fc8000f8e00ff */
[----:B-1----:R-:W-:-:S04]  /*199d0*/  IMAD R5, R14, R2, RZ ;  /* 0x000000020e057224 */ /* 0x002fc800078e02ff */
[----:B------:R-:W-:-:S05]  /*199e0*/  IMAD.IADD R6, R5, 0x1, R6 ;  /* 0x0000000105067824 */ /* 0x000fca00078e0206 */
[----:B------:R-:W-:-:S13]  /*199f0*/  ISETP.GT.AND P6, PT, R6, R0, PT ;  /* 0x000000000600720c */ /* 0x000fda0003fc4270 */
[----:B------:R-:W-:Y:S05]  /*19a00*/  @!P6 BRA `(.L_x_4043) ;  /* 0xfffffffc005ce947 */ /* 0x000fea000383ffff */
.L_x_4040:
        /* <DEDUP_REMOVED lines=9> */
.L_x_4180:
[----:B------:R-:W-:-:S13]  /*19aa0*/  ISETP.NE.AND P0, PT, R8, RZ, PT ;  /* 0x000000ff0800720c */ /* 0x000fda0003f05270 */
[----:B------:R-:W-:Y:S05]  /*19ab0*/  @!P0 BRA `(.L_x_4045) ;  /* 0x0000000000108947 */ /* 0x000fea0003800000 */
[----:B------:R-:W-:Y:S01]  /*19ac0*/  UMOV UR4, 0xffffffff ;  /* 0xffffffff00047882 */ /* 0x000fe20000000000 */
[----:B------:R-:W-:Y:S02]  /*19ad0*/  VIADD R12, R5, 0xffffffff ;  /* 0xffffffff050c7836 */ /* 0x000fe40000000000 */
[----:B------:R-:W-:Y:S05]  /*19ae0*/  BRA.DIV UR4, `(.L_x_4046) ;  /* 0x0000004204207947 */ /* 0x000fea000b800000 */
[----:B------:R4:W0:Y:S02]  /*19af0*/  SHFL.IDX PT, R24, R3, R12, 0x1f ;  /* 0x00001f0c03187589 */ /* 0x00082400000e0000 */
.L_x_4045:
[----:B--2---:R-:W-:Y:S01]  /*19b00*/  IABS R8, R7 ;  /* 0x0000000700087213 */ /* 0x004fe20000000000 */
[----:B0-----:R-:W-:Y:S01]  /*19b10*/  IMAD R24, R24, R2, R6 ;  /* 0x0000000218187224 */ /* 0x001fe200078e0206 */
[----:B---3--:R-:W-:Y:S01]  /*19b20*/  IABS R6, R4 ;  /* 0x0000000400067213 */ /* 0x008fe20000000000 */
[----:B------:R-:W-:Y:S01]  /*19b30*/  IMAD.MOV.U32 R2, RZ, RZ, RZ ;  /* 0x000000ffff027224 */ /* 0x000fe200078e00ff */
[----:B------:R-:W0:Y:S01]  /*19b40*/  I2F.RP R9, R8 ;  /* 0x0000000800097306 */ /* 0x000e220000209400 */
[----:B------:R-:W-:Y:S02]  /*19b50*/  IMAD.IADD R0, R0, 0x1, -R24 ;  /* 0x0000000100007824 */ /* 0x000fe400078e0a18 */
[----:B------:R-:W-:-:S05]  /*19b60*/  IMAD.IADD R27, R5, 0x1, R27 ;  /* 0x00000001051b7824 */ /* 0x000fca00078e021b */
[----:B------:R-:W2:Y:S08]  /*19b70*/  I2F.RP R10, R6 ;  /* 0x00000006000a7306 */ /* 0x000eb00000209400 */
[----:B0-----:R-:W4:Y:S08]  /*19b80*/  MUFU.RCP R9, R9 ;  /* 0x0000000900097308 */ /* 0x001f300000001000 */
[----:B--2---:R-:W-:Y:S01]  /*19b90*/  MUFU.RCP R10, R10 ;  /* 0x0000000a000a7308 */ /* 0x004fe20000001000 */
[----:B----4-:R-:W-:-:S07]  /*19ba0*/  VIADD R3, R9, 0xffffffe ;  /* 0x0ffffffe09037836 */ /* 0x010fce0000000000 */
[----:B------:R-:W0:Y:S02]  /*19bb0*/  F2I.FTZ.U32.TRUNC.NTZ R3, R3 ;  /* 0x0000000300037305 */ /* 0x000e24000021f000 */
[----:B0-----:R-:W-:-:S04]  /*19bc0*/  IMAD.MOV R11, RZ, RZ, -R3 ;  /* 0x000000ffff0b7224 */ /* 0x001fc800078e0a03 */
[----:B------:R-:W-:-:S04]  /*19bd0*/  IMAD R11, R11, R8, RZ ;  /* 0x000000080b0b7224 */ /* 0x000fc800078e02ff */
[----:B------:R-:W-:Y:S01]  /*19be0*/  IMAD.HI.U32 R2, R3, R11, R2 ;  /* 0x0000000b03027227 */ /* 0x000fe200078e0002 */
[----:B------:R-:W-:Y:S02]  /*19bf0*/  IABS R3, R7 ;  /* 0x0000000700037213 */ /* 0x000fe40000000000 */
[----:B------:R-:W-:Y:S02]  /*19c00*/  IABS R11, R0 ;  /* 0x00000000000b7213 */ /* 0x000fe40000000000 */
[----:B------:R-:W-:-:S03]  /*19c10*/  IADD3 R12, RZ, -R3, RZ ;  /* 0x80000003ff0c7210 */ /* 0x000fc60007ffe0ff */
[----:B------:R-:W-:-:S04]  /*19c20*/  IMAD.HI.U32 R9, R2, R11, RZ ;  /* 0x0000000b02097227 */ /* 0x000fc800078e00ff */
[----:B------:R-:W-:Y:S02]  /*19c30*/  IMAD R11, R9, R12, R11 ;  /* 0x0000000c090b7224 */ /* 0x000fe400078e020b */
[----:B------:R-:W-:Y:S02]  /*19c40*/  VIADD R12, R10, 0xffffffe ;  /* 0x0ffffffe0a0c7836 */ /* 0x000fe40000000000 */
[----:B------:R-:W-:Y:S01]  /*19c50*/  IMAD.MOV.U32 R2, RZ, RZ, RZ ;  /* 0x000000ffff027224 */ /* 0x000fe200078e00ff */
[----:B------:R-:W-:Y:S01]  /*19c60*/  ISETP.GT.U32.AND P1, PT, R8, R11, PT ;  /* 0x0000000b0800720c */ /* 0x000fe20003f24070 */
[----:B------:R-:W0:-:S12]  /*19c70*/  F2I.FTZ.U32.TRUNC.NTZ R3, R12 ;  /* 0x0000000c00037305 */ /* 0x000e18000021f000 */
[----:B------:R-:W-:Y:S02]  /*19c80*/  @!P1 IMAD.IADD R11, R11, 0x1, -R8 ;  /* 0x000000010b0b9824 */ /* 0x000fe400078e0a08 */
[----:B------:R-:W-:Y:S01]  /*19c90*/  @!P1 VIADD R9, R9, 0x1 ;  /* 0x0000000109099836 */ /* 0x000fe20000000000 */
[----:B------:R-:W-:Y:S02]  /*19ca0*/  ISETP.NE.AND P1, PT, R7, RZ, PT ;  /* 0x000000ff0700720c */ /* 0x000fe40003f25270 */
[----:B------:R-:W-:Y:S01]  /*19cb0*/  ISETP.GE.U32.AND P0, PT, R11, R8, PT ;  /* 0x000000080b00720c */ /* 0x000fe20003f06070 */
[----:B0-----:R-:W-:Y:S01]  /*19cc0*/  IMAD.MOV R11, RZ, RZ, -R3 ;  /* 0x000000ffff0b7224 */ /* 0x001fe200078e0a03 */
[----:B------:R-:W-:-:S03]  /*19cd0*/  IABS R8, R4 ;  /* 0x0000000400087213 */ /* 0x000fc60000000000 */
[----:B------:R-:W-:Y:S02]  /*19ce0*/  IMAD R11, R11, R6, RZ ;  /* 0x000000060b0b7224 */ /* 0x000fe400078e02ff */
[----:B------:R-:W-:Y:S02]  /*19cf0*/  IMAD.MOV R8, RZ, RZ, -R8 ;  /* 0x000000ffff087224 */ /* 0x000fe400078e0a08 */
[----:B------:R-:W-:Y:S01]  /*19d00*/  IMAD.HI.U32 R2, R3, R11, R2 ;  /* 0x0000000b03027227 */ /* 0x000fe200078e0002 */
[----:B------:R-:W-:-:S03]  /*19d10*/  LOP3.LUT R3, R0, R7, RZ, 0x3c, !PT ;  /* 0x0000000700037212 */ /* 0x000fc600078e3cff */
[----:B------:R-:W-:Y:S01]  /*19d20*/  @P0 VIADD R9, R9, 0x1 ;  /* 0x0000000109090836 */ /* 0x000fe20000000000 */
[----:B------:R-:W-:-:S13]  /*19d30*/  ISETP.GE.AND P2, PT, R3, RZ, PT ;  /* 0x000000ff0300720c */ /* 0x000fda0003f46270 */
        /* <DEDUP_REMOVED lines=17> */
[--C-:B------:R-:W-:Y:S02]  /*19e50*/  IMAD.MOV R3, RZ, RZ, -R2.reuse ;  /* 0x000000ffff037224 */ /* 0x100fe400078e0a02 */
[C---:B------:R-:W-:Y:S02]  /*19e60*/  IMAD R2, R4.reuse, 0x1000000, R2 ;  /* 0x0100000004027824 */ /* 0x040fe400078e0202 */
[----:B------:R-:W-:-:S04]  /*19e70*/  IMAD R9, R4, R3, R9 ;  /* 0x0000000304097224 */ /* 0x000fc800078e0209 */
[----:B------:R-:W-:Y:S01]  /*19e80*/  IMAD R26, R9, 0x10000, R2 ;  /* 0x00010000091a7824 */ /* 0x000fe200078e0202 */
[----:B------:R-:W-:Y:S06]  /*19e90*/  BRA `(.L_x_4047) ;  /* 0x00000000001c7947 */ /* 0x000fec0003800000 */
.L_x_4041:
[----:B------:R-:W-:Y:S01]  /*19ea0*/  UMOV UR4, URZ ;  /* 0x0000003f00047c82 */ /* 0x000fe20008000000 */
[----:B------:R-:W-:Y:S01]  /*19eb0*/  UMOV UR5, URZ ;  /* 0x0000003f00057c82 */ /* 0x000fe20008000000 */
[----:B------:R-:W-:Y:S01]  /*19ec0*/  ULDC UR6, c[0x0][0xc3c] ;  /* 0x00030f0000067ab9 */ /* 0x000fe20000000800 */
[----:B------:R-:W-:Y:S02]  /*19ed0*/  IMAD.MOV.U32 R24, RZ, RZ, R0 ;  /* 0x000000ffff187224 */ /* 0x000fe400078e0000 */
[----:B------:R-:W-:Y:S02]  /*19ee0*/  IMAD.U32 R25, RZ, RZ, UR4 ;  /* 0x00000004ff197e24 */ /* 0x000fe4000f8e00ff */
[----:B------:R-:W-:Y:S02]  /*19ef0*/  IMAD.U32 R26, RZ, RZ, UR5 ;  /* 0x00000005ff1a7e24 */ /* 0x000fe4000f8e00ff */
[----:B------:R-:W-:-:S07]  /*19f00*/  IMAD.U32 R27, RZ, RZ, UR6 ;  /* 0x00000006ff1b7e24 */ /* 0x000fce000f8e00ff */
.L_x_4047:
[----:B------:R-:W2:Y:S01]  /*19f10*/  S2R R0, SR_TID.X ;  /* 0x0000000000007919 */ /* 0x000ea20000002100 */
[----:B------:R-:W-:Y:S05]  /*19f20*/  WARPSYNC.ALL ;  /* 0x0000000000007948 */ /* 0x000fea0003800000 */
[----:B------:R-:W-:Y:S01]  /*19f30*/  BAR.SYNC.DEFER_BLOCKING 0x4, 0x180 ;  /* 0x0106000000007b1d */ /* 0x000fe20000010000 */
[----:B--2---:R-:W-:-:S04]  /*19f40*/  LOP3.LUT R0, R0, 0x1f, RZ, 0xc0, !PT ;  /* 0x0000001f00007812 */ /* 0x004fc800078ec0ff */
[----:B------:R-:W-:-:S13]  /*19f50*/  ISETP.NE.AND P0, PT, R0, RZ, PT ;  /* 0x000000ff0000720c */ /* 0x000fda0003f05270 */
[----:B0-----:R-:W0:Y:S01]  /*19f60*/  @!P0 S2R R3, SR_CgaCtaId ;  /* 0x0000000000038919 */ /* 0x001e220000008800 */
[----:B------:R-:W-:-:S04]  /*19f70*/  @!P0 MOV R0, 0x400 ;  /* 0x0000040000008802 */ /* 0x000fc80000000f00 */
[----:B0-----:R-:W-:-:S05]  /*19f80*/  @!P0 LEA R17, R3, R0, 0x18 ;  /* 0x0000000003118211 */ /* 0x001fca00078ec0ff */
[----:B------:R0:W-:Y:S01]  /*19f90*/  @!P0 STS.128 [R17+0x28cd0], R24 ;  /* 0x028cd01811008388 */ /* 0x0001e20000000c00 */
[----:B------:R-:W-:Y:S06]  /*19fa0*/  BAR.ARV 0x5, 0x180 ;  /* 0x0146000000007b1d */ /* 0x000fec0000002000 */
.L_x_4038:
[----:B------:R-:W-:Y:S02]  /*19fb0*/  ULDC UR4, c[0x0][0xc3c] ;  /* 0x00030f0000047ab9 */ /* 0x000fe40000000800 */
[----:B----4-:R-:W-:-:S13]  /*19fc0*/  ISETP.GE.AND P0, PT, R27, UR4, PT ;  /* 0x000000041b007c0c */ /* 0x010fda000bf06270 */
[----:B------:R-:W-:Y:S05]  /*19fd0*/  @!P0 BRA `(.L_x_4048) ;  /* 0xffffff9800088947 */ /* 0x000fea000383ffff */
[----:B------:R-:W-:Y:S05]  /*19fe0*/  BSYNC B8 ;  /* 0x0000000000087941 */ /* 0x000fea0003800000 */
.L_x_3939:
[----:B------:R-:W4:Y:S01]  /*19ff0*/  LDL.LU R0, [R1+0x20] ;  /* 0x0000200001007983 */ /* 0x000f220000300800 */
[----:B------:R-:W-:Y:S01]  /*1a000*/  BSSY B0, `(.L_x_4049) ;  /* 0x000000b000007945 */ /* 0x000fe20003800000 */
[----:B-1----:R-:W1:Y:S01]  /*1a010*/  S2R R5, SR_CgaCtaId ;  /* 0x0000000000057919 */ /* 0x002e620000008800 */
[----:B----4-:R-:W-:-:S05]  /*1a020*/  VIADD R0, R0, 0x1 ;  /* 0x0000000100007836 */ /* 0x010fca0000000000 */
        /* <DEDUP_REMOVED lines=8> */
.L_x_4183:
[----:B------:R-:W-:Y:S05]  /*1a0b0*/  BSYNC B0 ;  /* 0x0000000000007941 */ /* 0x000fea0003800000 */
.L_x_4049:
[----:B------:R-:W-:-:S03]  /*1a0c0*/  UMOV UR4, 0xffffffff ;  /* 0xffffffff00047882 */ /* 0x000fc60000000000 */
[----:B------:R-:W-:Y:S05]  /*1a0d0*/  BRA.DIV UR4, `(.L_x_4051) ;  /* 0x0000003a04e07947 */ /* 0x000fea000b800000 */
[----:B-1----:R-:W1:Y:S02]  /*1a0e0*/  S2R R0, SR_TID.X ;  /* 0x0000000000007919 */ /* 0x002e640000002100 */
[----:B-1----:R-:W-:-:S04]  /*1a0f0*/  SHF.R.U32.HI R0, RZ, 0x5, R0 ;  /* 0x00000005ff007819 */ /* 0x002fc80000011600 */
[----:B------:R-:W-:-:S05]  /*1a100*/  LOP3.LUT R0, R0, 0x3, RZ, 0xc0, !PT ;  /* 0x0000000300007812 */ /* 0x000fca00078ec0ff */
[----:B------:R1:W4:Y:S02]  /*1a110*/  SHFL.IDX PT, R14, R0, RZ, 0x1f ;  /* 0x00001fff000e7589 */ /* 0x00032400000e0000 */
.L_x_4186:
[----:B----4-:R-:W-:-:S13]  /*1a120*/  ISETP.NE.AND P0, PT, R14, RZ, PT ;  /* 0x000000ff0e00720c */ /* 0x010fda0003f05270 */
[----:B------:R-:W-:Y:S05]  /*1a130*/  @P0 BRA `(.L_x_3794) ;  /* 0x0000000000880947 */ /* 0x000fea0003800000 */
[----:B------:R-:W-:-:S03]  /*1a140*/  UMOV UR4, 0xffffffff ;  /* 0xffffffff00047882 */ /* 0x000fc60000000000 */
[----:B------:R-:W-:Y:S05]  /*1a150*/  BRA.DIV UR4, `(.L_x_4052) ;  /* 0x0000003a04f47947 */ /* 0x000fea000b800000 */
[----:B------:R-:W-:-:S13]  /*1a160*/  ELECT P6, URZ, PT ;  /* 0x00000000003f782f */ /* 0x000fda00038c0000 */
.L_x_4189:
[----:B------:R-:W-:Y:S05]  /*1a170*/  @!P6 BRA `(.L_x_3794) ;  /* 0x000000000078e947 */ /* 0x000fea0003800000 */
[----:B------:R-:W-:-:S06]  /*1a180*/  ULOP3.LUT UR4, UR36, 0x2, URZ, 0xfc, !UPT ;  /* 0x0000000224047892 */ /* 0x000fcc000f8efc3f */
[----:B-1----:R-:W-:-:S05]  /*1a190*/  IMAD.U32 R0, RZ, RZ, UR4 ;  /* 0x00000004ff007e24 */ /* 0x002fca000f8e00ff */
[----:B------:R-:W-:-:S13]  /*1a1a0*/  ISETP.NE.AND P0, PT, R0, 0x3, PT ;  /* 0x000000030000780c */ /* 0x000fda0003f05270 */
[----:B------:R-:W-:Y:S05]  /*1a1b0*/  @!P0 BRA `(.L_x_4053) ;  /* 0x0000000000048947 */ /* 0x000fea0003800000 */
[----:B------:R-:W-:Y:S01]  /*1a1c0*/  BPT.TRAP 0x1 ;  /* 0x000000040000795c */ /* 0x000fe20000300000 */
.L_x_4053:
[----:B------:R-:W-:Y:S01]  /*1a1d0*/  IMAD R5, R22, 0x8, R7 ;  /* 0x0000000816057824 */ /* 0x000fe200078e0207 */
[----:B------:R-:W-:Y:S01]  /*1a1e0*/  SHF.L.U32 R0, R28, 0x1f, RZ ;  /* 0x0000001f1c007819 */ /* 0x000fe200000006ff */
[----:B------:R-:W-:-:S03]  /*1a1f0*/  VIADD R22, R22, 0x1 ;  /* 0x0000000116167836 */ /* 0x000fc60000000000 */
[----:B------:R-:W1:Y:S02]  /*1a200*/  SYNCS.PHASECHK.TRANS64.TRYWAIT P1, [R5+URZ+0x28c40], R0 ;  /* 0x028c4000050075a7 */ /* 0x000e64000802017f */
[----:B------:R-:W-:-:S04]  /*1a210*/  ISETP.NE.AND P2, PT, R22, 0x2, PT ;  /* 0x000000021600780c */ /* 0x000fc80003f45270 */
[----:B------:R-:W-:Y:S01]  /*1a220*/  SEL R3, RZ, 0x1, P2 ;  /* 0x00000001ff037807 */ /* 0x000fe20001000000 */
[----:B-1----:R-:W-:Y:S08]  /*1a230*/  @!P1 BRA `(.L_x_4054) ;  /* 0x0000003800dc9947 */ /* 0x002ff00003800000 */
.L_x_4190:
[----:B------:R-:W-:Y:S02]  /*1a240*/  SEL R22, R22, RZ, P2 ;  /* 0x000000ff16167207 */ /* 0x000fe40001000000 */
[----:B------:R-:W-:Y:S01]  /*1a250*/  LOP3.LUT R2, R28, R3, RZ, 0x3c, !PT ;  /* 0x000000031c027212 */ /* 0x000fe200078e3cff */
[----:B------:R-:W-:Y:S06]  /*1a260*/  @!P0 BRA `(.L_x_4055) ;  /* 0x0000000000048947 */ /* 0x000fec0003800000 */
[----:B------:R-:W-:Y:S01]  /*1a270*/  BPT.TRAP 0x1 ;  /* 0x000000040000795c */ /* 0x000fe20000300000 */
.L_x_4055:
[----:B------:R-:W-:Y:S01]  /*1a280*/  IMAD R3, R22, 0x8, R7 ;  /* 0x0000000816037824 */ /* 0x000fe200078e0207 */
[----:B------:R-:W-:-:S04]  /*1a290*/  SHF.L.U32 R2, R2, 0x1f, RZ ;  /* 0x0000001f02027819 */ /* 0x000fc800000006ff */
[----:B------:R-:W4:Y:S02]  /*1a2a0*/  SYNCS.PHASECHK.TRANS64.TRYWAIT P1, [R3+URZ+0x28c40], R2 ;  /* 0x028c4002030075a7 */ /* 0x000f24000802017f */
[----:B----4-:R-:W-:Y:S05]  /*1a2b0*/  @!P1 BRA `(.L_x_4056) ;  /* 0x0000003800d09947 */ /* 0x010fea0003800000 */
.L_x_4191:
[----:B------:R-:W-:Y:S05]  /*1a2c0*/  @!P0 BRA `(.L_x_4057) ;  /* 0x0000000000048947 */ /* 0x000fea0003800000 */
[----:B------:R-:W-:Y:S01]  /*1a2d0*/  BPT.TRAP 0x1 ;  /* 0x000000040000795c */ /* 0x000fe20000300000 */
.L_x_4057:
[----:B------:R-:W5:Y:S02]  /*1a2e0*/  SYNCS.PHASECHK.TRANS64.TRYWAIT P1, [R5+URZ+0x28c60], R0 ;  /* 0x028c6000050075a7 */ /* 0x000f64000802017f */
[----:B-----5:R-:W-:Y:S05]  /*1a2f0*/  @!P1 BRA `(.L_x_4058) ;  /* 0x0000003800d49947 */ /* 0x020fea0003800000 */
.L_x_4192:
[----:B------:R-:W-:Y:S05]  /*1a300*/  @!P0 BRA `(.L_x_4059) ;  /* 0x0000000000048947 */ /* 0x000fea0003800000 */
[----:B------:R-:W-:Y:S01]  /*1a310*/  BPT.TRAP 0x1 ;  /* 0x000000040000795c */ /* 0x000fe20000300000 */
.L_x_4059:
[----:B------:R0:W0:Y:S02]  /*1a320*/  SYNCS.PHASECHK.TRANS64.TRYWAIT P0, [R3+URZ+0x28c60], R2 ;  /* 0x028c6002030075a7 */ /* 0x000024000800017f */
[----:B0-----:R-:W-:Y:S05]  /*1a330*/  @!P0 NANOSLEEP.SYNCS 0x989680 ;  /* 0x009896800000895d */ /* 0x001fea0003900000 */
[----:B------:R-:W0:Y:S02]  /*1a340*/  @!P0 SYNCS.PHASECHK.TRANS64 P0, [R3+URZ+0x28c60], R2 ;  /* 0x028c6002030085a7 */ /* 0x000e24000800007f */
[----:B0-----:R-:W-:Y:S05]  /*1a350*/  @!P0 BRA `(.L_x_4059) ;  /* 0xfffffffc00f08947 */ /* 0x001fea000383ffff */
.L_x_3794:
[----:B------:R-:W-:Y:S05]  /*1a360*/  BSYNC B9 ;  /* 0x0000000000097941 */ /* 0x000fea0003800000 */
.L_x_3791:
[----:B------:R-:W-:Y:S05]  /*1a370*/  EXIT ;  /* 0x000000000000794d */ /* 0x000fea0003800000 */
.L_x_3812:
[----:B0-----:R0:W1:Y:S02]  /*1a380*/  SYNCS.PHASECHK.TRANS64.TRYWAIT P4, [R58+URZ+0x28c90], R65 ;  /* 0x028c90413a0075a7 */ /* 0x001064000808017f */
[----:B-1----:R-:W-:Y:S05]  /*1a390*/  @!P4 NANOSLEEP.SYNCS 0x989680 ;  /* 0x009896800000c95d */ /* 0x002fea0003900000 */
[----:B------:R-:W1:Y:S02]  /*1a3a0*/  @!P4 SYNCS.PHASECHK.TRANS64 P4, [R58+URZ+0x28c90], R65 ;  /* 0x028c90413a00c5a7 */ /* 0x000e64000808007f */
[----:B-1----:R-:W-:Y:S05]  /*1a3b0*/  @!P4 BRA `(.L_x_3812) ;  /* 0xfffffffc00f0c947 */ /* 0x002fea000383ffff */
[----:B------:R-:W-:Y:S05]  /*1a3c0*/  BRA `(.L_x_4060) ;  /* 0xfffffe8c00307947 */ /* 0x000fea000383ffff */
.L_x_3813:
[----:B------:R-:W-:Y:S01]  /*1a3d0*/  BSSY B1, `(.L_x_4061) ;  /* 0x0000007000017945 */ /* 0x000fe20003800000 */
[----:B------:R-:W-:Y:S02]  /*1a3e0*/  IMAD.MOV.U32 R12, RZ, RZ, RZ ;  /* 0x000000ffff0c7224 */ /* 0x000fe400078e00ff */
[----:B------:R-:W-:Y:S02]  /*1a3f0*/  IMAD.MOV.U32 R11, RZ, RZ, 0x1c1f ;  /* 0x00001c1fff0b7424 */ /* 0x000fe400078e00ff */
[----:B------:R-:W-:-:S07]  /*1a400*/  IMAD.MOV.U32 R15, RZ, RZ, -0x1 ;  /* 0xffffffffff0f7424 */ /* 0x000fce00078e00ff */
[----:B0-----:R-:W-:Y:S05]  /*1a410*/  WARPSYNC.COLLECTIVE R15, `(.L_x_4062) ;  /* 0x000000000f087348 */ /* 0x001fea0003c00000 */
[----:B------:R1:W2:Y:S02]  /*1a420*/  SHFL.IDX P6, R14, R13, R12, R11 ;  /* 0x0000000c0d0e7389 */ /* 0x0002a400000c000b */
[----:B012---:R-:W-:Y:S01]  /*1a430*/  ENDCOLLECTIVE ;  /* 0x000000000000791b */ /* 0x007fe20003800000 */
.L_x_4062:
[----:B------:R-:W-:Y:S05]  /*1a440*/  BSYNC B1 ;  /* 0x0000000000017941 */ /* 0x000fea0003800000 */
.L_x_4061:
        /* <DEDUP_REMOVED lines=8> */
.L_x_4063:
[----:B------:R-:W-:Y:S05]  /*1a4d0*/  BRA `(.L_x_4064) ;  /* 0xfffffe8c00007947 */ /* 0x000fea000383ffff */
.L_x_3823:
[----:B0-----:R0:W1:Y:S02]  /*1a4e0*/  SYNCS.PHASECHK.TRANS64.TRYWAIT P5, [R58+URZ+0x28c90], R65 ;  /* 0x028c90413a0075a7 */ /* 0x00106400080a017f */
[----:B-1----:R-:W-:Y:S05]  /*1a4f0*/  @!P5 NANOSLEEP.SYNCS 0x989680 ;  /* 0x009896800000d95d */ /* 0x002fea0003900000 */
[----:B------:R-:W1:Y:S02]  /*1a500*/  @!P5 SYNCS.PHASECHK.TRANS64 P5, [R58+URZ+0x28c90], R65 ;  /* 0x028c90413a00d5a7 */ /* 0x000e6400080a007f */
[----:B-1----:R-:W-:Y:S05]  /*1a510*/  @!P5 BRA `(.L_x_3823) ;  /* 0xfffffffc00f0d947 */ /* 0x002fea000383ffff */
[----:B------:R-:W-:Y:S05]  /*1a520*/  BRA `(.L_x_4065) ;  /* 0xfffffe94006c7947 */ /* 0x000fea000383ffff */
.L_x_3824:
[----:B------:R-:W-:Y:S01]  /*1a530*/  BSSY B1, `(.L_x_4066) ;  /* 0x0000007000017945 */ /* 0x000fe20003800000 */
[----:B------:R-:W-:Y:S02]  /*1a540*/  IMAD.MOV.U32 R12, RZ, RZ, RZ ;  /* 0x000000ffff0c7224 */ /* 0x000fe400078e00ff */
[----:B------:R-:W-:Y:S02]  /*1a550*/  IMAD.MOV.U32 R11, RZ, RZ, 0x1c1f ;  /* 0x00001c1fff0b7424 */ /* 0x000fe400078e00ff */
[----:B------:R-:W-:-:S07]  /*1a560*/  IMAD.MOV.U32 R15, RZ, RZ, -0x1 ;  /* 0xffffffffff0f7424 */ /* 0x000fce00078e00ff */
[----:B0-----:R-:W-:Y:S05]  /*1a570*/  WARPSYNC.COLLECTIVE R15, `(.L_x_4067) ;  /* 0x000000000f087348 */ /* 0x001fea0003c00000 */
[----:B------:R1:W2:Y:S02]  /*1a580*/  SHFL.IDX P6, R14, R13, R12, R11 ;  /* 0x0000000c0d0e7389 */ /* 0x0002a400000c000b */
[----:B012---:R-:W-:Y:S01]  /*1a590*/  ENDCOLLECTIVE ;  /* 0x000000000000791b */ /* 0x007fe20003800000 */
.L_x_4067:
[----:B------:R-:W-:Y:S05]  /*1a5a0*/  BSYNC B1 ;  /* 0x0000000000017941 */ /* 0x000fea0003800000 */
.L_x_4066:
[----:B------:R-:W-:Y:S02]  /*1a5b0*/  IMAD.MOV.U32 R13, RZ, RZ, R68 ;  /* 0x000000ffff0d7224 */ /* 0x000fe400078e0044 */
[----:B------:R-:W-:Y:S02]  /*1a5c0*/  IMAD.MOV.U32 R12, RZ, RZ, RZ ;  /* 0x000000ffff0c7224 */ /* 0x000fe400078e00ff */
[----:B------:R-:W-:Y:S02]  /*1a5d0*/  IMAD.MOV.U32 R11, RZ, RZ, 0x1c1f ;  /* 0x00001c1fff0b7424 */ /* 0x000fe400078e00ff */
[----:B------:R-:W-:Y:S02]  /*1a5e0*/  IMAD.MOV.U32 R15, RZ, RZ, -0x1 ;  /* 0xffffffffff0f7424 */ /* 0x000fe400078e00ff */
[----:B------:R-:W-:-:S07]  /*1a5f0*/  IMAD.MOV.U32 R56, RZ, RZ, R14 ;  /* 0x000000ffff387224 */ /* 0x000fce00078e000e */
[----:B------:R-:W-:Y:S05]  /*1a600*/  WARPSYNC.COLLECTIVE R15, `(.L_x_4068) ;  /* 0x000000000f087348 */ /* 0x000fea0003c00000 */
[----:B------:R0:W1:Y:S02]  /*1a610*/  SHFL.IDX P6, R14, R13, R12, R11 ;  /* 0x0000000c0d0e7389 */ /* 0x00006400000c000b */
[----:B01----:R-:W-:Y:S01]  /*1a620*/  ENDCOLLECTIVE ;  /* 0x000000000000791b */ /* 0x003fe20003800000 */
.L_x_4068:
[----:B------:R-:W-:Y:S01]  /*1a630*/  IMAD.MOV.U32 R68, RZ, RZ, R14 ;  /* 0x000000ffff447224 */ /* 0x000fe200078e000e */
[----:B------:R-:W-:Y:S06]  /*1a640*/  BRA `(.L_x_4069) ;  /* 0xfffffe9400387947 */ /* 0x000fec000383ffff */
.L_x_3829:
[----:B-1----:R1:W2:Y:S02]  /*1a650*/  SYNCS.PHASECHK.TRANS64.TRYWAIT P2, [R58+URZ+0x28c90], R65 ;  /* 0x028c90413a0075a7 */ /* 0x0022a4000804017f */
[----:B--2---:R-:W-:Y:S05]  /*1a660*/  @!P2 NANOSLEEP.SYNCS 0x989680 ;  /* 0x009896800000a95d */ /* 0x004fea0003900000 */
[----:B------:R-:W2:Y:S02]  /*1a670*/  @!P2 SYNCS.PHASECHK.TRANS64 P2, [R58+URZ+0x28c90], R65 ;  /* 0x028c90413a00a5a7 */ /* 0x000ea4000804007f */
[----:B--2---:R-:W-:Y:S05]  /*1a680*/  @!P2 BRA `(.L_x_3829) ;  /* 0xfffffffc00f0a947 */ /* 0x004fea000383ffff */
[----:B------:R-:W-:Y:S05]  /*1a690*/  BRA `(.L_x_4070) ;  /* 0xfffffe9c002c7947 */ /* 0x000fea000383ffff */
.L_x_3830:
[----:B------:R-:W-:Y:S01]  /*1a6a0*/  BSSY B1, `(.L_x_4071) ;  /* 0x0000007000017945 */ /* 0x000fe20003800000 */
[----:B------:R-:W-:Y:S02]  /*1a6b0*/  IMAD.MOV.U32 R12, RZ, RZ, RZ ;  /* 0x000000ffff0c7224 */ /* 0x000fe400078e00ff */
[----:B------:R-:W-:Y:S02]  /*1a6c0*/  IMAD.MOV.U32 R11, RZ, RZ, 0x1c1f ;  /* 0x00001c1fff0b7424 */ /* 0x000fe400078e00ff */
[----:B------:R-:W-:-:S07]  /*1a6d0*/  IMAD.MOV.U32 R15, RZ, RZ, -0x1 ;  /* 0xffffffffff0f7424 */ /* 0x000fce00078e00ff */
[----:B-1----:R-:W-:Y:S05]  /*1a6e0*/  WARPSYNC.COLLECTIVE R15, `(.L_x_4072) ;  /* 0x000000000f087348 */ /* 0x002fea0003c00000 */
[----:B------:R0:W2:Y:S02]  /*1a6f0*/  SHFL.IDX P6, R14, R13, R12, R11 ;  /* 0x0000000c0d0e7389 */ /* 0x0000a400000c000b */
[----:B012---:R-:W-:Y:S01]  /*1a700*/  ENDCOLLECTIVE ;  /* 0x000000000000791b */ /* 0x007fe20003800000 */
.L_x_4072:
[----:B------:R-:W-:Y:S05]  /*1a710*/  BSYNC B1 ;  /* 0x0000000000017941 */ /* 0x000fea0003800000 */
.L_x_4071:
        /* <DEDUP_REMOVED lines=8> */
.L_x_4073:
[----:B------:R-:W-:Y:S05]  /*1a7a0*/  BRA `(.L_x_4074) ;  /* 0xfffffe9c004c7947 */ /* 0x000fea000383ffff */
.L_x_3834:
[----:B-1----:R1:W2:Y:S02]  /*1a7b0*/  SYNCS.PHASECHK.TRANS64.TRYWAIT P3, [R58+URZ+0x28cb0], R65 ;  /* 0x028cb0413a0075a7 */ /* 0x0022a4000806017f */
[----:B--2---:R-:W-:Y:S05]  /*1a7c0*/  @!P3 NANOSLEEP.SYNCS 0x989680 ;  /* 0x009896800000b95d */ /* 0x004fea0003900000 */
[----:B------:R-:W2:Y:S02]  /*1a7d0*/  @!P3 SYNCS.PHASECHK.TRANS64 P3, [R58+URZ+0x28cb0], R65 ;  /* 0x028cb0413a00b5a7 */ /* 0x000ea4000806007f */
[----:B--2---:R-:W-:Y:S05]  /*1a7e0*/  @!P3 BRA `(.L_x_3834) ;  /* 0xfffffffc00f0b947 */ /* 0x004fea000383ffff */
[----:B------:R-:W-:Y:S05]  /*1a7f0*/  BRA `(.L_x_4075) ;  /* 0xfffffe9c00d87947 */ /* 0x000fea000383ffff */
.L_x_3847:
[----:B0-----:R0:W1:Y:S02]  /*1a800*/  SYNCS.PHASECHK.TRANS64.TRYWAIT P1, [R10+URZ+0x28c50], R7 ;  /* 0x028c50070a0075a7 */ /* 0x001064000802017f */
[----:B-1----:R-:W-:Y:S05]  /*1a810*/  @!P1 NANOSLEEP.SYNCS 0x989680 ;  /* 0x009896800000995d */ /* 0x002fea0003900000 */
[----:B------:R-:W1:Y:S02]  /*1a820*/  @!P1 SYNCS.PHASECHK.TRANS64 P1, [R10+URZ+0x28c50], R7 ;  /* 0x028c50070a0095a7 */ /* 0x000e64000802007f */
[----:B-1----:R-:W-:Y:S05]  /*1a830*/  @!P1 BRA `(.L_x_3847) ;  /* 0xfffffffc00f09947 */ /* 0x002fea000383ffff */
[----:B------:R-:W-:Y:S05]  /*1a840*/  BRA `(.L_x_4076) ;  /* 0xfffffeb000407947 */ /* 0x000fea000383ffff */
.L_x_3855:
[----:B-1----:R1:W2:Y:S02]  /*1a850*/  SYNCS.PHASECHK.TRANS64.TRYWAIT P1, [R10+URZ+0x28c50], R11 ;  /* 0x028c500b0a0075a7 */ /* 0x0022a4000802017f */
[----:B--2---:R-:W-:Y:S05]  /*1a860*/  @!P1 NANOSLEEP.SYNCS 0x989680 ;  /* 0x009896800000995d */ /* 0x004fea0003900000 */
[----:B------:R-:W2:Y:S02]  /*1a870*/  @!P1 SYNCS.PHASECHK.TRANS64 P1, [R10+URZ+0x28c50], R11 ;  /* 0x028c500b0a0095a7 */ /* 0x000ea4000802007f */
[----:B--2---:R-:W-:Y:S05]  /*1a880*/  @!P1 BRA `(.L_x_3855) ;  /* 0xfffffffc00f09947 */ /* 0x004fea000383ffff */
[----:B------:R-:W-:Y:S05]  /*1a890*/  BRA `(.L_x_3854) ;  /* 0xfffffebc00607947 */ /* 0x000fea000383ffff */
.L_x_3871:
        /* <DEDUP_REMOVED lines=8> */
.L_x_4078:
[----:B------:R-:W-:Y:S05]  /*1a920*/  BSYNC B1 ;  /* 0x0000000000017941 */ /* 0x000fea0003800000 */
.L_x_4077:
        /* <DEDUP_REMOVED lines=8> */
.L_x_4079:
[----:B------:R-:W-:Y:S02]  /*1a9b0*/  IMAD.MOV.U32 R13, RZ, RZ, R24 ;  /* 0x000000ffff0d7224 */ /* 0x000fe400078e0018 */
[----:B------:R-:W-:-:S07]  /*1a9c0*/  IMAD.MOV.U32 R3, RZ, RZ, R14 ;  /* 0x000000ffff037224 */ /* 0x000fce00078e000e */
[----:B------:R-:W-:Y:S05]  /*1a9d0*/  WARPSYNC.COLLECTIVE R15, `(.L_x_4080) ;  /* 0x000000000f087348 */ /* 0x000fea0003c00000 */
[----:B------:R0:W1:Y:S02]  /*1a9e0*/  SHFL.IDX P6, R14, R13, R12, R11 ;  /* 0x0000000c0d0e7389 */ /* 0x00006400000c000b */
[----:B01----:R-:W-:Y:S01]  /*1a9f0*/  ENDCOLLECTIVE ;  /* 0x000000000000791b */ /* 0x003fe20003800000 */
.L_x_4080:
[----:B------:R-:W-:Y:S02]  /*1aa00*/  IMAD.MOV.U32 R13, RZ, RZ, R27 ;  /* 0x000000ffff0d7224 */ /* 0x000fe400078e001b */
[----:B------:R-:W-:-:S07]  /*1aa10*/  IMAD.MOV.U32 R24, RZ, RZ, R14 ;  /* 0x000000ffff187224 */ /* 0x000fce00078e000e */
[----:B------:R-:W-:Y:S05]  /*1aa20*/  WARPSYNC.COLLECTIVE R15, `(.L_x_4081) ;  /* 0x000000000f087348 */ /* 0x000fea0003c00000 */
[----:B------:R0:W1:Y:S02]  /*1aa30*/  SHFL.IDX P6, R14, R13, R12, R11 ;  /* 0x0000000c0d0e7389 */ /* 0x00006400000c000b */
[----:B01----:R-:W-:Y:S01]  /*1aa40*/  ENDCOLLECTIVE ;  /* 0x000000000000791b */ /* 0x003fe20003800000 */
.L_x_4081:
[----:B------:R-:W-:Y:S01]  /*1aa50*/  IMAD.MOV.U32 R21, RZ, RZ, R14 ;  /* 0x000000ffff157224 */ /* 0x000fe200078e000e */
[----:B------:R-:W-:Y:S06]  /*1aa60*/  BRA `(.L_x_4082) ;  /* 0xfffffed400247947 */ /* 0x000fec000383ffff */
.L_x_3875:
[----:B0-----:R0:W1:Y:S02]  /*1aa70*/  SYNCS.PHASECHK.TRANS64.TRYWAIT P0, [R2+URZ+0x28c00], R13 ;  /* 0x028c000d020075a7 */ /* 0x001064000800017f */
[----:B-1----:R-:W-:Y:S05]  /*1aa80*/  @!P0 NANOSLEEP.SYNCS 0x989680 ;  /* 0x009896800000895d */ /* 0x002fea0003900000 */
[----:B------:R-:W1:Y:S02]  /*1aa90*/  @!P0 SYNCS.PHASECHK.TRANS64 P0, [R2+URZ+0x28c00], R13 ;  /* 0x028c000d020085a7 */ /* 0x000e64000800007f */
[----:B-1----:R-:W-:Y:S05]  /*1aaa0*/  @!P0 BRA `(.L_x_3875) ;  /* 0xfffffffc00f08947 */ /* 0x002fea000383ffff */
[----:B------:R-:W-:Y:S05]  /*1aab0*/  BRA `(.L_x_4083) ;  /* 0xfffffed800447947 */ /* 0x000fea000383ffff */
.L_x_3883:
        /* <DEDUP_REMOVED lines=8> */
.L_x_4085:
[----:B------:R-:W-:Y:S05]  /*1ab40*/  BSYNC B1 ;  /* 0x0000000000017941 */ /* 0x000fea0003800000 */
.L_x_4084:
        /* <DEDUP_REMOVED lines=8> */
.L_x_4086:
[----:B------:R-:W-:Y:S02]  /*1abd0*/  IMAD.MOV.U32 R13, RZ, RZ, R24 ;  /* 0x000000ffff0d7224 */ /* 0x000fe400078e0018 */
[----:B------:R-:W-:-:S07]  /*1abe0*/  IMAD.MOV.U32 R3, RZ, RZ, R14 ;  /* 0x000000ffff037224 */ /* 0x000fce00078e000e */
[----:B------:R-:W-:Y:S05]  /*1abf0*/  WARPSYNC.COLLECTIVE R15, `(.L_x_4087) ;  /* 0x000000000f087348 */ /* 0x000fea0003c00000 */
[----:B------:R0:W1:Y:S02]  /*1ac00*/  SHFL.IDX P6, R14, R13, R12, R11 ;  /* 0x0000000c0d0e7389 */ /* 0x00006400000c000b */
[----:B01----:R-:W-:Y:S01]  /*1ac10*/  ENDCOLLECTIVE ;  /* 0x000000000000791b */ /* 0x003fe20003800000 */
.L_x_4087:
[----:B------:R-:W-:Y:S02]  /*1ac20*/  IMAD.MOV.U32 R13, RZ, RZ, R27 ;  /* 0x000000ffff0d7224 */ /* 0x000fe400078e001b */
[----:B------:R-:W-:-:S07]  /*1ac30*/  IMAD.MOV.U32 R20, RZ, RZ, R14 ;  /* 0x000000ffff147224 */ /* 0x000fce00078e000e */
[----:B------:R-:W-:Y:S05]  /*1ac40*/  WARPSYNC.COLLECTIVE R15, `(.L_x_4088) ;  /* 0x000000000f087348 */ /* 0x000fea0003c00000 */
[----:B------:R0:W1:Y:S02]  /*1ac50*/  SHFL.IDX P6, R14, R13, R12, R11 ;  /* 0x0000000c0d0e7389 */ /* 0x00006400000c000b */
[----:B01----:R-:W-:Y:S01]  /*1ac60*/  ENDCOLLECTIVE ;  /* 0x000000000000791b */ /* 0x003fe20003800000 */
.L_x_4088:
[----:B------:R-:W-:Y:S05]  /*1ac70*/  BRA `(.L_x_4089) ;  /* 0xfffffee000a87947 */ /* 0x000fea000383ffff */
.L_x_3887:
[----:B0-----:R0:W1:Y:S02]  /*1ac80*/  SYNCS.PHASECHK.TRANS64.TRYWAIT P1, [R2+URZ+0x28c00], R25 ;  /* 0x028c0019020075a7 */ /* 0x001064000802017f */
[----:B-1----:R-:W-:Y:S05]  /*1ac90*/  @!P1 NANOSLEEP.SYNCS 0x989680 ;  /* 0x009896800000995d */ /* 0x002fea0003900000 */
[----:B------:R-:W1:Y:S02]  /*1aca0*/  @!P1 SYNCS.PHASECHK.TRANS64 P1, [R2+URZ+0x28c00], R25 ;  /* 0x028c0019020095a7 */ /* 0x000e64000802007f */
[----:B-1----:R-:W-:Y:S05]  /*1acb0*/  @!P1 BRA `(.L_x_3887) ;  /* 0xfffffffc00f09947 */ /* 0x002fea000383ffff */
[----:B------:R-:W-:Y:S05]  /*1acc0*/  BRA `(.L_x_4090) ;  /* 0xfffffee4008c7947 */ /* 0x000fea000383ffff */
.L_x_3893:
[----:B-1----:R1:W2:Y:S02]  /*1acd0*/  SYNCS.PHASECHK.TRANS64.TRYWAIT P1, [R14+URZ+0x28c30], R15 ;  /* 0x028c300f0e0075a7 */ /* 0x0022a4000802017f */
[----:B--2---:R-:W-:Y:S05]  /*1ace0*/  @!P1 NANOSLEEP.SYNCS 0x989680 ;  /* 0x009896800000995d */ /* 0x004fea0003900000 */
[----:B------:R-:W2:Y:S02]  /*1acf0*/  @!P1 SYNCS.PHASECHK.TRANS64 P1, [R14+URZ+0x28c30], R15 ;  /* 0x028c300f0e0095a7 */ /* 0x000ea4000802007f */
[----:B--2---:R-:W-:Y:S05]  /*1ad00*/  @!P1 BRA `(.L_x_3893) ;  /* 0xfffffffc00f09947 */ /* 0x004fea000383ffff */
[----:B------:R-:W-:Y:S05]  /*1ad10*/  BRA `(.L_x_3892) ;  /* 0xfffffef000b87947 */ /* 0x000fea000383ffff */
.L_x_3899:
[----:B--2---:R2:W3:Y:S02]  /*1ad20*/  SYNCS.PHASECHK.TRANS64.TRYWAIT P1, [R14+URZ+0x28c50], R15 ;  /* 0x028c500f0e0075a7 */ /* 0x0044e4000802017f */
[----:B---3--:R-:W-:Y:S05]  /*1ad30*/  @!P1 NANOSLEEP.SYNCS 0x989680 ;  /* 0x009896800000995d */ /* 0x008fea0003900000 */
[----:B------:R-:W3:Y:S02]  /*1ad40*/  @!P1 SYNCS.PHASECHK.TRANS64 P1, [R14+URZ+0x28c50], R15 ;  /* 0x028c500f0e0095a7 */ /* 0x000ee4000802007f */
[----:B---3--:R-:W-:Y:S05]  /*1ad50*/  @!P1 BRA `(.L_x_3899) ;  /* 0xfffffffc00f09947 */ /* 0x008fea000383ffff */
[----:B------:R-:W-:Y:S05]  /*1ad60*/  BRA `(.L_x_3898) ;  /* 0xffffff0000f07947 */ /* 0x000fea000383ffff */
.L_x_3907:
[----:B0-----:R0:W2:Y:S02]  /*1ad70*/  SYNCS.PHASECHK.TRANS64.TRYWAIT P2, [R21+URZ+0x28c30], R14 ;  /* 0x028c300e150075a7 */ /* 0x0010a4000804017f */
[----:B--2---:R-:W-:Y:S05]  /*1ad80*/  @!P2 NANOSLEEP.SYNCS 0x989680 ;  /* 0x009896800000a95d */ /* 0x004fea0003900000 */
[----:B------:R-:W2:Y:S02]  /*1ad90*/  @!P2 SYNCS.PHASECHK.TRANS64 P2, [R21+URZ+0x28c30], R14 ;  /* 0x028c300e1500a5a7 */ /* 0x000ea4000804007f */
[----:B--2---:R-:W-:Y:S05]  /*1ada0*/  @!P2 BRA `(.L_x_3907) ;  /* 0xfffffffc00f0a947 */ /* 0x004fea000383ffff */
[----:B------:R-:W-:Y:S05]  /*1adb0*/  BRA `(.L_x_3906) ;  /* 0xffffff08000c7947 */ /* 0x000fea000383ffff */
.L_x_3913:
[----:B----4-:R4:W0:Y:S02]  /*1adc0*/  SYNCS.PHASECHK.TRANS64.TRYWAIT P2, [R21+URZ+0x28c50], R14 ;  /* 0x028c500e150075a7 */ /* 0x010824000804017f */
[----:B0-----:R-:W-:Y:S05]  /*1add0*/  @!P2 NANOSLEEP.SYNCS 0x989680 ;  /* 0x009896800000a95d */ /* 0x001fea0003900000 */
[----:B------:R-:W0:Y:S02]  /*1ade0*/  @!P2 SYNCS.PHASECHK.TRANS64 P2, [R21+URZ+0x28c50], R14 ;  /* 0x028c500e1500a5a7 */ /* 0x000e24000804007f */
[----:B0-----:R-:W-:Y:S05]  /*1adf0*/  @!P2 BRA `(.L_x_3913) ;  /* 0xfffffffc00f0a947 */ /* 0x001fea000383ffff */
[----:B------:R-:W-:Y:S05]  /*1ae00*/  BRA `(.L_x_3912) ;  /* 0xffffff1c00687947 */ /* 0x000fea000383ffff */
.L_x_3947:
        /* <DEDUP_REMOVED lines=11> */
.L_x_4092:
[----:B------:R-:W-:Y:S05]  /*1aec0*/  BSYNC B1 ;  /* 0x0000000000017941 */ /* 0x000fea0003800000 */
.L_x_4091:
[----:B------:R-:W-:Y:S05]  /*1aed0*/  BRA `(.L_x_4093) ;  /* 0xffffff9000987947 */ /* 0x000fea000383ffff */
.L_x_3949:
[----:B------:R-:W-:Y:S01]  /*1aee0*/  BSSY B1, `(.L_x_4094) ;  /* 0x0000006000017945 */ /* 0x000fe20003800000 */
[----:B------:R-:W-:-:S07]  /*1aef0*/  IMAD.MOV.U32 R15, RZ, RZ, -0x1 ;  /* 0xffffffffff0f7424 */ /* 0x000fce00078e00ff */
[----:B0-----:R-:W-:Y:S05]  /*1af00*/  WARPSYNC.COLLECTIVE R15, `(.L_x_4095) ;  /* 0x000000000f0c7348 */ /* 0x001fea0003c00000 */
[----:B------:R-:W-:Y:S02]  /*1af10*/  ELECT P6, UR62, PT ;  /* 0x00000000003e782f */ /* 0x000fe400038c0000 */
[----:B------:R-:W-:Y:S01]  /*1af20*/  MOV R14, UR62 ;  /* 0x0000003e000e7c02 */ /* 0x000fe20008000f00 */
[----:B0-----:R-:W-:Y:S10]  /*1af30*/  ENDCOLLECTIVE ;  /* 0x000000000000791b */ /* 0x001ff40003800000 */
.L_x_4095:
[----:B------:R-:W-:Y:S05]  /*1af40*/  BSYNC B1 ;  /* 0x0000000000017941 */ /* 0x000fea0003800000 */
.L_x_4094:
[----:B------:R-:W-:Y:S05]  /*1af50*/  BRA `(.L_x_3948) ;  /* 0xffffff9000907947 */ /* 0x000fea000383ffff */
.L_x_3951:
[----:B0-----:R0:W1:Y:S02]  /*1af60*/  SYNCS.PHASECHK.TRANS64.TRYWAIT P0, [R17+URZ+0x28c20], R3 ;  /* 0x028c2003110075a7 */ /* 0x001064000800017f */
[----:B-1----:R-:W-:Y:S05]  /*1af70*/  @!P0 NANOSLEEP.SYNCS 0x989680 ;  /* 0x009896800000895d */ /* 0x002fea0003900000 */
[----:B------:R-:W1:Y:S02]  /*1af80*/  @!P0 SYNCS.PHASECHK.TRANS64 P0, [R17+URZ+0x28c20], R3 ;  /* 0x028c2003110085a7 */ /* 0x000e64000800007f */
[----:B-1----:R-:W-:Y:S05]  /*1af90*/  @!P0 BRA `(.L_x_3951) ;  /* 0xfffffffc00f08947 */ /* 0x002fea000383ffff */
[----:B------:R-:W-:Y:S05]  /*1afa0*/  BRA `(.L_x_4096) ;  /* 0xffffff9000a07947 */ /* 0x000fea000383ffff */
.L_x_3955:
[----:B0-----:R0:W1:Y:S02]  /*1afb0*/  SYNCS.PHASECHK.TRANS64.TRYWAIT P0, [R3+URZ+0x28ca0], R8 ;  /* 0x028ca008030075a7 */ /* 0x001064000800017f */
[----:B-1----:R-:W-:Y:S05]  /*1afc0*/  @!P0 NANOSLEEP.SYNCS 0x989680 ;  /* 0x009896800000895d */ /* 0x002fea0003900000 */
[----:B------:R-:W1:Y:S02]  /*1afd0*/  @!P0 SYNCS.PHASECHK.TRANS64 P0, [R3+URZ+0x28ca0], R8 ;  /* 0x028ca008030085a7 */ /* 0x000e64000800007f */
[----:B-1----:R-:W-:Y:S05]  /*1afe0*/  @!P0 BRA `(.L_x_3955) ;  /* 0xfffffffc00f08947 */ /* 0x002fea000383ffff */
[----:B------:R-:W-:Y:S05]  /*1aff0*/  BRA `(.L_x_4097) ;  /* 0xffffff9000b87947 */ /* 0x000fea000383ffff */
.L_x_3960:
[----:B-1----:R1:W2:Y:S02]  /*1b000*/  SYNCS.PHASECHK.TRANS64.TRYWAIT P0, [R3+URZ+0x28cc0], R8 ;  /* 0x028cc008030075a7 */ /* 0x0022a4000800017f */
[----:B--2---:R-:W-:Y:S05]  /*1b010*/  @!P0 NANOSLEEP.SYNCS 0x989680 ;  /* 0x009896800000895d */ /* 0x004fea0003900000 */
[----:B------:R-:W2:Y:S02]  /*1b020*/  @!P0 SYNCS.PHASECHK.TRANS64 P0, [R3+URZ+0x28cc0], R8 ;  /* 0x028cc008030085a7 */ /* 0x000ea4000800007f */
[----:B--2---:R-:W-:Y:S05]  /*1b030*/  @!P0 BRA `(.L_x_3960) ;  /* 0xfffffffc00f08947 */ /* 0x004fea000383ffff */
[----:B------:R-:W-:Y:S05]  /*1b040*/  BRA `(.L_x_4098) ;  /* 0xffffff9400347947 */ /* 0x000fea000383ffff */
.L_x_3974:
[----:B0-----:R0:W1:Y:S02]  /*1b050*/  SYNCS.PHASECHK.TRANS64.TRYWAIT P2, [R8+URZ+0x28ca0], R2 ;  /* 0x028ca002080075a7 */ /* 0x001064000804017f */
[----:B-1----:R-:W-:Y:S05]  /*1b060*/  @!P2 NANOSLEEP.SYNCS 0x989680 ;  /* 0x009896800000a95d */ /* 0x002fea0003900000 */
[----:B------:R-:W1:Y:S02]  /*1b070*/  @!P2 SYNCS.PHASECHK.TRANS64 P2, [R8+URZ+0x28ca0], R2 ;  /* 0x028ca0020800a5a7 */ /* 0x000e64000804007f */
[----:B-1----:R-:W-:Y:S05]  /*1b080*/  @!P2 BRA `(.L_x_3974) ;  /* 0xfffffffc00f0a947 */ /* 0x002fea000383ffff */
[----:B------:R-:W-:Y:S05]  /*1b090*/  BRA `(.L_x_4099) ;  /* 0xffffff9c00987947 */ /* 0x000fea000383ffff */
.L_x_3979:
[----:B-1----:R1:W2:Y:S02]  /*1b0a0*/  SYNCS.PHASECHK.TRANS64.TRYWAIT P2, [R8+URZ+0x28cc0], R2 ;  /* 0x028cc002080075a7 */ /* 0x0022a4000804017f */
[----:B--2---:R-:W-:Y:S05]  /*1b0b0*/  @!P2 NANOSLEEP.SYNCS 0x989680 ;  /* 0x009896800000a95d */ /* 0x004fea0003900000 */
[----:B------:R-:W2:Y:S02]  /*1b0c0*/  @!P2 SYNCS.PHASECHK.TRANS64 P2, [R8+URZ+0x28cc0], R2 ;  /* 0x028cc0020800a5a7 */ /* 0x000ea4000804007f */
[----:B--2---:R-:W-:Y:S05]  /*1b0d0*/  @!P2 BRA `(.L_x_3979) ;  /* 0xfffffffc00f0a947 */ /* 0x004fea000383ffff */
[----:B------:R-:W-:Y:S05]  /*1b0e0*/  BRA `(.L_x_4100) ;  /* 0xffffffa000107947 */ /* 0x000fea000383ffff */
.L_x_4001:
        /* <DEDUP_REMOVED lines=11> */
.L_x_4102:
[----:B------:R-:W-:Y:S05]  /*1b1a0*/  BSYNC B0 ;  /* 0x0000000000007941 */ /* 0x000fea0003800000 */
.L_x_4101:
[----:B------:R-:W-:Y:S05]  /*1b1b0*/  BRA `(.L_x_4103) ;  /* 0xffffffb400a07947 */ /* 0x000fea000383ffff */
.L_x_4004:
[----:B0-----:R0:W1:Y:S02]  /*1b1c0*/  SYNCS.PHASECHK.TRANS64.TRYWAIT P0, [R30+URZ+0x28c40], R0 ;  /* 0x028c40001e0075a7 */ /* 0x001064000800017f */
[----:B-1----:R-:W-:Y:S05]  /*1b1d0*/  @!P0 NANOSLEEP.SYNCS 0x989680 ;  /* 0x009896800000895d */ /* 0x002fea0003900000 */
[----:B------:R-:W1:Y:S02]  /*1b1e0*/  @!P0 SYNCS.PHASECHK.TRANS64 P0, [R30+URZ+0x28c40], R0 ;  /* 0x028c40001e0085a7 */ /* 0x000e64000800007f */
[----:B-1----:R-:W-:Y:S05]  /*1b1f0*/  @!P0 BRA `(.L_x_4004) ;  /* 0xfffffffc00f08947 */ /* 0x002fea000383ffff */
[----:B------:R-:W-:Y:S05]  /*1b200*/  BRA `(.L_x_4104) ;  /* 0xffffffb400d87947 */ /* 0x000fea000383ffff */
.L_x_4005:
        /* <DEDUP_REMOVED lines=8> */
.L_x_4106:
[----:B------:R-:W-:Y:S05]  /*1b290*/  BSYNC B0 ;  /* 0x0000000000007941 */ /* 0x000fea0003800000 */
.L_x_4105:
        /* <DEDUP_REMOVED lines=9> */
.L_x_4107:
[----:B------:R-:W-:Y:S01]  /*1b330*/  IMAD.MOV.U32 R13, RZ, RZ, R5 ;  /* 0x000000ffff0d7224 */ /* 0x000fe200078e0005 */
[----:B------:R-:W-:Y:S01]  /*1b340*/  MOV R12, 0x1 ;  /* 0x00000001000c7802 */ /* 0x000fe20000000f00 */
[----:B------:R-:W-:-:S07]  /*1b350*/  IMAD.MOV.U32 R3, RZ, RZ, R14 ;  /* 0x000000ffff037224 */ /* 0x000fce00078e000e */
[----:B------:R-:W-:Y:S05]  /*1b360*/  WARPSYNC.COLLECTIVE R15, `(.L_x_4108) ;  /* 0x000000000f087348 */ /* 0x000fea0003c00000 */
[----:B------:R0:W1:Y:S02]  /*1b370*/  SHFL.IDX P6, R14, R13, R12, R11 ;  /* 0x0000000c0d0e7389 */ /* 0x00006400000c000b */
[----:B01----:R-:W-:Y:S01]  /*1b380*/  ENDCOLLECTIVE ;  /* 0x000000000000791b */ /* 0x003fe20003800000 */
.L_x_4108:
        /* <DEDUP_REMOVED lines=15> */
.L_x_4109:
[----:B------:R-:W-:Y:S02]  /*1b480*/  @P0 IMAD R6, R4, 0x2, R17 ;  /* 0x0000000204060824 */ /* 0x000fe400078e0211 */
[----:B------:R-:W-:Y:S02]  /*1b490*/  IMAD.MOV.U32 R13, RZ, RZ, R5 ;  /* 0x000000ffff0d7224 */ /* 0x000fe400078e0005 */
[----:B------:R-:W-:Y:S02]  /*1b4a0*/  IMAD.MOV.U32 R12, RZ, RZ, 0x2 ;  /* 0x00000002ff0c7424 */ /* 0x000fe400078e00ff */
[----:B------:R-:W-:-:S07]  /*1b4b0*/  IMAD.MOV.U32 R3, RZ, RZ, R14 ;  /* 0x000000ffff037224 */ /* 0x000fce00078e000e */
[----:B------:R-:W-:Y:S05]  /*1b4c0*/  WARPSYNC.COLLECTIVE R15, `(.L_x_4110) ;  /* 0x000000000f087348 */ /* 0x000fea0003c00000 */
[----:B------:R0:W1:Y:S02]  /*1b4d0*/  SHFL.IDX P6, R14, R13, R12, R11 ;  /* 0x0000000c0d0e7389 */ /* 0x00006400000c000b */
[----:B01----:R-:W-:Y:S01]  /*1b4e0*/  ENDCOLLECTIVE ;  /* 0x000000000000791b */ /* 0x003fe20003800000 */
.L_x_4110:
        /* <DEDUP_REMOVED lines=15> */
.L_x_4111:
[----:B------:R-:W-:Y:S02]  /*1b5e0*/  @P0 IMAD R6, R4, 0x2, R17 ;  /* 0x0000000204060824 */ /* 0x000fe400078e0211 */
[----:B------:R-:W-:Y:S02]  /*1b5f0*/  IMAD.MOV.U32 R13, RZ, RZ, R5 ;  /* 0x000000ffff0d7224 */ /* 0x000fe400078e0005 */
[----:B------:R-:W-:Y:S02]  /*1b600*/  IMAD.MOV.U32 R12, RZ, RZ, 0x3 ;  /* 0x00000003ff0c7424 */ /* 0x000fe400078e00ff */
[----:B------:R-:W-:-:S07]  /*1b610*/  IMAD.MOV.U32 R3, RZ, RZ, R14 ;  /* 0x000000ffff037224 */ /* 0x000fce00078e000e */
[----:B------:R-:W-:Y:S05]  /*1b620*/  WARPSYNC.COLLECTIVE R15, `(.L_x_4112) ;  /* 0x000000000f087348 */ /* 0x000fea0003c00000 */
[----:B------:R0:W1:Y:S02]  /*1b630*/  SHFL.IDX P6, R14, R13, R12, R11 ;  /* 0x0000000c0d0e7389 */ /* 0x00006400000c000b */
[----:B01----:R-:W-:Y:S01]  /*1b640*/  ENDCOLLECTIVE ;  /* 0x000000000000791b */ /* 0x003fe20003800000 */
.L_x_4112:
        /* <DEDUP_REMOVED lines=10> */
.L_x_4113:
[----:B------:R-:W-:Y:S01]  /*1b6f0*/  @!PT LDS RZ, [RZ] ;  /* 0x00000000fffff984 */ /* 0x000fe20000000800 */
[----:B------:R-:W-:Y:S01]  /*1b700*/  @!PT LDS RZ, [RZ] ;  /* 0x00000000fffff984 */ /* 0x000fe20000000800 */
[----:B------:R-:W-:Y:S01]  /*1b710*/  @!PT LDS RZ, [RZ] ;  /* 0x00000000fffff984 */ /* 0x000fe20000000800 */
[----:B------:R0:W-:Y:S01]  /*1b720*/  @P0 LDGSTS.E.BYPASS.LTC128B.128 [R6+0x23400], desc[UR42][R2.64], !P2 ;  /* 0x2340000002060fae */ /* 0x0001e2000d101d6a */
[----:B------:R-:W-:Y:S01]  /*1b730*/  IMAD.MOV.U32 R0, RZ, RZ, R14 ;  /* 0x000000ffff007224 */ /* 0x000fe200078e000e */
[----:B------:R-:W-:Y:S06]  /*1b740*/  BRA `(.L_x_4114) ;  /* 0xffffffb4007c7947 */ /* 0x000fec000383ffff */
.L_x_4010:
        /* <DEDUP_REMOVED lines=9> */
.L_x_4115:
[C---:B------:R-:W-:Y:S01]  /*1b7e0*/  VIADD R6, R25.reuse, 0x10 ;  /* 0x0000001019067836 */ /* 0x040fe20000000000 */
[----:B------:R-:W-:Y:S01]  /*1b7f0*/  ISETP.GE.AND P0, PT, R25, R3, PT ;  /* 0x000000031900720c */ /* 0x000fe20003f06270 */
[----:B------:R-:W-:Y:S02]  /*1b800*/  IMAD.MOV.U32 R13, RZ, RZ, R0 ;  /* 0x000000ffff0d7224 */ /* 0x000fe400078e0000 */
[----:B------:R-:W-:-:S10]  /*1b810*/  IMAD.MOV.U32 R4, RZ, RZ, R14 ;  /* 0x000000ffff047224 */ /* 0x000fd400078e000e */
[----:B------:R-:W-:Y:S05]  /*1b820*/  WARPSYNC.COLLECTIVE R15, `(.L_x_4116) ;  /* 0x000000000f087348 */ /* 0x000fea0003c00000 */
[----:B------:R0:W1:Y:S02]  /*1b830*/  SHFL.IDX P6, R14, R13, R12, R11 ;  /* 0x0000000c0d0e7389 */ /* 0x00006400000c000b */
[----:B01----:R-:W-:Y:S01]  /*1b840*/  ENDCOLLECTIVE ;  /* 0x000000000000791b */ /* 0x003fe20003800000 */
.L_x_4116:
[----:B------:R-:W-:Y:S02]  /*1b850*/  IMAD.MOV.U32 R13, RZ, RZ, R2 ;  /* 0x000000ffff0d7224 */ /* 0x000fe400078e0002 */
[----:B------:R-:W-:Y:S02]  /*1b860*/  IMAD.MOV.U32 R12, RZ, RZ, 0x1 ;  /* 0x00000001ff0c7424 */ /* 0x000fe400078e00ff */
[----:B------:R-:W-:-:S07]  /*1b870*/  IMAD.MOV.U32 R5, RZ, RZ, R14 ;  /* 0x000000ffff057224 */ /* 0x000fce00078e000e */
[----:B------:R-:W-:Y:S05]  /*1b880*/  WARPSYNC.COLLECTIVE R15, `(.L_x_4117) ;  /* 0x000000000f087348 */ /* 0x000fea0003c00000 */
[----:B------:R0:W1:Y:S02]  /*1b890*/  SHFL.IDX P6, R14, R13, R12, R11 ;  /* 0x0000000c0d0e7389 */ /* 0x00006400000c000b */
[----:B01----:R-:W-:Y:S01]  /*1b8a0*/  ENDCOLLECTIVE ;  /* 0x000000000000791b */ /* 0x003fe20003800000 */
.L_x_4117:
        /* <DEDUP_REMOVED lines=15> */
.L_x_4118:
[----:B------:R-:W-:Y:S02]  /*1b9a0*/  IMAD.MOV.U32 R13, RZ, RZ, R2 ;  /* 0x000000ffff0d7224 */ /* 0x000fe400078e0002 */
[----:B------:R-:W-:Y:S02]  /*1b9b0*/  IMAD.MOV.U32 R12, RZ, RZ, 0x2 ;  /* 0x00000002ff0c7424 */ /* 0x000fe400078e00ff */
[----:B------:R-:W-:-:S07]  /*1b9c0*/  IMAD.MOV.U32 R5, RZ, RZ, R14 ;  /* 0x000000ffff057224 */ /* 0x000fce00078e000e */
[----:B------:R-:W-:Y:S05]  /*1b9d0*/  WARPSYNC.COLLECTIVE R15, `(.L_x_4119) ;  /* 0x000000000f087348 */ /* 0x000fea0003c00000 */
[----:B------:R0:W1:Y:S02]  /*1b9e0*/  SHFL.IDX P6, R14, R13, R12, R11 ;  /* 0x0000000c0d0e7389 */ /* 0x00006400000c000b */
[----:B01----:R-:W-:Y:S01]  /*1b9f0*/  ENDCOLLECTIVE ;  /* 0x000000000000791b */ /* 0x003fe20003800000 */
.L_x_4119:
        /* <DEDUP_REMOVED lines=10> */
[----:B0-----:R-:W-:-:S04]  /*1baa0*/  IADD3 R4, R25, 0x20, RZ ;  /* 0x0000002019047810 */ /* 0x001fc80007ffe0ff */
[----:B------:R-:W-:Y:S01]  /*1bab0*/  ISETP.GE.AND P0, PT, R4, R3, PT ;  /* 0x000000030400720c */ /* 0x000fe20003f06270 */
[----:B------:R-:W-:-:S12]  /*1bac0*/  IMAD.MOV.U32 R4, RZ, RZ, R14 ;  /* 0x000000ffff047224 */ /* 0x000fd800078e000e */
[----:B------:R-:W-:Y:S05]  /*1bad0*/  WARPSYNC.COLLECTIVE R15, `(.L_x_4120) ;  /* 0x000000000f087348 */ /* 0x000fea0003c00000 */
[----:B------:R0:W1:Y:S02]  /*1bae0*/  SHFL.IDX P6, R14, R13, R12, R11 ;  /* 0x0000000c0d0e7389 */ /* 0x00006400000c000b */
[----:B01----:R-:W-:Y:S01]  /*1baf0*/  ENDCOLLECTIVE ;  /* 0x000000000000791b */ /* 0x003fe20003800000 */
.L_x_4120:
[----:B------:R-:W-:Y:S02]  /*1bb00*/  IMAD.MOV.U32 R13, RZ, RZ, R2 ;  /* 0x000000ffff0d7224 */ /* 0x000fe400078e0002 */
[----:B------:R-:W-:Y:S02]  /*1bb10*/  IMAD.MOV.U32 R12, RZ, RZ, 0x3 ;  /* 0x00000003ff0c7424 */ /* 0x000fe400078e00ff */
[----:B------:R-:W-:-:S07]  /*1bb20*/  IMAD.MOV.U32 R5, RZ, RZ, R14 ;  /* 0x000000ffff057224 */ /* 0x000fce00078e000e */
[----:B------:R-:W-:Y:S05]  /*1bb30*/  WARPSYNC.COLLECTIVE R15, `(.L_x_4121) ;  /* 0x000000000f087348 */ /* 0x000fea0003c00000 */
[----:B------:R0:W1:Y:S02]  /*1bb40*/  SHFL.IDX P6, R14, R13, R12, R11 ;  /* 0x0000000c0d0e7389 */ /* 0x00006400000c000b */
[----:B01----:R-:W-:Y:S01]  /*1bb50*/  ENDCOLLECTIVE ;  /* 0x000000000000791b */ /* 0x003fe20003800000 */
.L_x_4121:
        /* <DEDUP_REMOVED lines=10> */
[----:B0-----:R-:W-:-:S07]  /*1bc00*/  IMAD.MOV.U32 R4, RZ, RZ, R14 ;  /* 0x000000ffff047224 */ /* 0x001fce00078e000e */
[----:B------:R-:W-:Y:S05]  /*1bc10*/  WARPSYNC.COLLECTIVE R15, `(.L_x_4122) ;  /* 0x000000000f087348 */ /* 0x000fea0003c00000 */
[----:B------:R0:W1:Y:S02]  /*1bc20*/  SHFL.IDX P6, R14, R13, R12, R11 ;  /* 0x0000000c0d0e7389 */ /* 0x00006400000c000b */
[----:B01----:R-:W-:Y:S01]  /*1bc30*/  ENDCOLLECTIVE ;  /* 0x000000000000791b */ /* 0x003fe20003800000 */
.L_x_4122:
[----:B------:R-:W-:Y:S01]  /*1bc40*/  IMAD.MOV.U32 R0, RZ, RZ, R14 ;  /* 0x000000ffff007224 */ /* 0x000fe200078e000e */
[----:B------:R-:W-:Y:S06]  /*1bc50*/  BRA `(.L_x_4123) ;  /* 0xffffffb800a47947 */ /* 0x000fec000383ffff */
.L_x_4013:
[----:B0-----:R0:W1:Y:S02]  /*1bc60*/  SYNCS.PHASECHK.TRANS64.TRYWAIT P0, [R17+URZ+0x28c20], R0 ;  /* 0x028c2000110075a7 */ /* 0x001064000800017f */
[----:B-1----:R-:W-:Y:S05]  /*1bc70*/  @!P0 NANOSLEEP.SYNCS 0x989680 ;  /* 0x009896800000895d */ /* 0x002fea0003900000 */
[----:B------:R-:W1:Y:S02]  /*1bc80*/  @!P0 SYNCS.PHASECHK.TRANS64 P0, [R17+URZ+0x28c20], R0 ;  /* 0x028c2000110085a7 */ /* 0x000e64000800007f */
[----:B-1----:R-:W-:Y:S05]  /*1bc90*/  @!P0 BRA `(.L_x_4013) ;  /* 0xfffffffc00f08947 */ /* 0x002fea000383ffff */
[----:B------:R-:W-:Y:S05]  /*1bca0*/  BRA `(.L_x_4124) ;  /* 0xffffffbc00007947 */ /* 0x000fea000383ffff */
.L_x_4016:
[----:B0-----:R0:W1:Y:S02]  /*1bcb0*/  SYNCS.PHASECHK.TRANS64.TRYWAIT P0, [R30+URZ+0x28c60], R0 ;  /* 0x028c60001e0075a7 */ /* 0x001064000800017f */
[----:B-1----:R-:W-:Y:S05]  /*1bcc0*/  @!P0 NANOSLEEP.SYNCS 0x989680 ;  /* 0x009896800000895d */ /* 0x002fea0003900000 */
[----:B------:R-:W1:Y:S02]  /*1bcd0*/  @!P0 SYNCS.PHASECHK.TRANS64 P0, [R30+URZ+0x28c60], R0 ;  /* 0x028c60001e0085a7 */ /* 0x000e64000800007f */
[----:B-1----:R-:W-:Y:S05]  /*1bce0*/  @!P0 BRA `(.L_x_4016) ;  /* 0xfffffffc00f08947 */ /* 0x002fea000383ffff */
[----:B------:R-:W-:Y:S05]  /*1bcf0*/  BRA `(.L_x_4125) ;  /* 0xffffffbc00107947 */ /* 0x000fea000383ffff */
.L_x_4017:
        /* <DEDUP_REMOVED lines=8> */
.L_x_4127:
[----:B------:R-:W-:Y:S05]  /*1bd80*/  BSYNC B0 ;  /* 0x0000000000007941 */ /* 0x000fea0003800000 */
.L_x_4126:
[----:B------:R0:W5:Y:S01]  /*1bd90*/  LDL R8, [R1+0x8] ;  /* 0x0000080001087983 */ /* 0x0001620000100800 */
        /* <DEDUP_REMOVED lines=14> */
.L_x_4128:
        /* <DEDUP_REMOVED lines=40> */
.L_x_4129:
[----:B------:R-:W-:Y:S02]  /*1c100*/  IMAD.MOV.U32 R13, RZ, RZ, R5 ;  /* 0x000000ffff0d7224 */ /* 0x000fe400078e0005 */
[----:B------:R-:W-:-:S07]  /*1c110*/  IMAD.MOV.U32 R3, RZ, RZ, R14 ;  /* 0x000000ffff037224 */ /* 0x000fce00078e000e */
[----:B------:R-:W-:Y:S05]  /*1c120*/  WARPSYNC.COLLECTIVE R15, `(.L_x_4130) ;  /* 0x000000000f087348 */ /* 0x000fea0003c00000 */
[----:B------:R0:W1:Y:S02]  /*1c130*/  SHFL.IDX P6, R14, R13, R12, R11 ;  /* 0x0000000c0d0e7389 */ /* 0x00006400000c000b */
[----:B01----:R-:W-:Y:S01]  /*1c140*/  ENDCOLLECTIVE ;  /* 0x000000000000791b */ /* 0x003fe20003800000 */
.L_x_4130:
        /* <DEDUP_REMOVED lines=29> */
.L_x_4131:
[----:B------:R-:W-:Y:S01]  /*1c320*/  IMAD.MOV.U32 R13, RZ, RZ, R5 ;  /* 0x000000ffff0d7224 */ /* 0x000fe200078e0005 */
[----:B------:R-:W-:-:S07]  /*1c330*/  MOV R7, R14 ;  /* 0x0000000e00077202 */ /* 0x000fce0000000f00 */
[----:B------:R-:W-:Y:S05]  /*1c340*/  WARPSYNC.COLLECTIVE R15, `(.L_x_4132) ;  /* 0x000000000f087348 */ /* 0x000fea0003c00000 */
[----:B------:R0:W1:Y:S02]  /*1c350*/  SHFL.IDX P6, R14, R13, R12, R11 ;  /* 0x0000000c0d0e7389 */ /* 0x00006400000c000b */
[----:B01----:R-:W-:Y:S01]  /*1c360*/  ENDCOLLECTIVE ;  /* 0x000000000000791b */ /* 0x003fe20003800000 */
.L_x_4132:
        /* <DEDUP_REMOVED lines=29> */
.L_x_4133:
[----:B------:R-:W-:Y:S02]  /*1c540*/  IMAD.MOV.U32 R13, RZ, RZ, R5 ;  /* 0x000000ffff0d7224 */ /* 0x000fe400078e0005 */
[----:B------:R-:W-:-:S07]  /*1c550*/  IMAD.MOV.U32 R6, RZ, RZ, R14 ;  /* 0x000000ffff067224 */ /* 0x000fce00078e000e */
[----:B------:R-:W-:Y:S05]  /*1c560*/  WARPSYNC.COLLECTIVE R15, `(.L_x_4134) ;  /* 0x000000000f087348 */ /* 0x000fea0003c00000 */
[----:B------:R0:W1:Y:S02]  /*1c570*/  SHFL.IDX P6, R14, R13, R12, R11 ;  /* 0x0000000c0d0e7389 */ /* 0x00006400000c000b */
[----:B01----:R-:W-:Y:S01]  /*1c580*/  ENDCOLLECTIVE ;  /* 0x000000000000791b */ /* 0x003fe20003800000 */
.L_x_4134:
[----:B------:R-:W-:Y:S01]  /*1c590*/  IMAD.MOV.U32 R2, RZ, RZ, R14 ;  /* 0x000000ffff027224 */ /* 0x000fe200078e000e */
[----:B------:R-:W-:Y:S06]  /*1c5a0*/  BRA `(.L_x_4135) ;  /* 0xffffffb8009c7947 */ /* 0x000fec000383ffff */
.L_x_4024:
[----:B0-----:R0:W1:Y:S02]  /*1c5b0*/  SYNCS.PHASECHK.TRANS64.TRYWAIT P0, [R6+URZ+0x28c40], R20 ;  /* 0x028c4014060075a7 */ /* 0x001064000800017f */
[----:B-1----:R-:W-:Y:S05]  /*1c5c0*/  @!P0 NANOSLEEP.SYNCS 0x989680 ;  /* 0x009896800000895d */ /* 0x002fea0003900000 */
[----:B------:R-:W1:Y:S02]  /*1c5d0*/  @!P0 SYNCS.PHASECHK.TRANS64 P0, [R6+URZ+0x28c40], R20 ;  /* 0x028c4014060085a7 */ /* 0x000e64000800007f */
[----:B-1----:R-:W-:Y:S05]  /*1c5e0*/  @!P0 BRA `(.L_x_4024) ;  /* 0xfffffffc00f08947 */ /* 0x002fea000383ffff */
[----:B------:R-:W-:Y:S05]  /*1c5f0*/  BRA `(.L_x_4136) ;  /* 0xffffffc0002c7947 */ /* 0x000fea000383ffff */
.L_x_4025:
        /* <DEDUP_REMOVED lines=8> */
.L_x_4138:
[----:B------:R-:W-:Y:S05]  /*1c680*/  BSYNC B1 ;  /* 0x0000000000017941 */ /* 0x000fea0003800000 */
.L_x_4137:
        /* <DEDUP_REMOVED lines=9> */
.L_x_4139:
[----:B------:R-:W-:Y:S02]  /*1c720*/  IMAD.MOV.U32 R13, RZ, RZ, R25 ;  /* 0x000000ffff0d7224 */ /* 0x000fe400078e0019 */
[----:B------:R-:W-:Y:S02]  /*1c730*/  IMAD.MOV.U32 R12, RZ, RZ, 0x1 ;  /* 0x00000001ff0c7424 */ /* 0x000fe400078e00ff */
[----:B------:R-:W-:-:S07]  /*1c740*/  IMAD.MOV.U32 R2, RZ, RZ, R14 ;  /* 0x000000ffff027224 */ /* 0x000fce00078e000e */
[----:B------:R-:W-:Y:S05]  /*1c750*/  WARPSYNC.COLLECTIVE R15, `(.L_x_4140) ;  /* 0x000000000f087348 */ /* 0x000fea0003c00000 */
[----:B------:R0:W1:Y:S02]  /*1c760*/  SHFL.IDX P6, R14, R13, R12, R11 ;  /* 0x0000000c0d0e7389 */ /* 0x00006400000c000b */
[----:B01----:R-:W-:Y:S01]  /*1c770*/  ENDCOLLECTIVE ;  /* 0x000000000000791b */ /* 0x003fe20003800000 */
.L_x_4140:
        /* <DEDUP_REMOVED lines=11> */
.L_x_4141:
[----:B------:R-:W-:Y:S02]  /*1c830*/  IMAD.MOV.U32 R13, RZ, RZ, R25 ;  /* 0x000000ffff0d7224 */ /* 0x000fe400078e0019 */
[----:B------:R-:W-:Y:S02]  /*1c840*/  IMAD.MOV.U32 R12, RZ, RZ, 0x2 ;  /* 0x00000002ff0c7424 */ /* 0x000fe400078e00ff */
[----:B------:R-:W-:-:S07]  /*1c850*/  IMAD.MOV.U32 R2, RZ, RZ, R14 ;  /* 0x000000ffff027224 */ /* 0x000fce00078e000e */
[----:B------:R-:W-:Y:S05]  /*1c860*/  WARPSYNC.COLLECTIVE R15, `(.L_x_4142) ;  /* 0x000000000f087348 */ /* 0x000fea0003c00000 */
[----:B------:R0:W1:Y:S02]  /*1c870*/  SHFL.IDX P6, R14, R13, R12, R11 ;  /* 0x0000000c0d0e7389 */ /* 0x00006400000c000b */
[----:B01----:R-:W-:Y:S01]  /*1c880*/  ENDCOLLECTIVE ;  /* 0x000000000000791b */ /* 0x003fe20003800000 */
.L_x_4142:
        /* <DEDUP_REMOVED lines=11> */
.L_x_4143:
[----:B------:R-:W-:Y:S01]  /*1c940*/  IMAD.MOV.U32 R13, RZ, RZ, R25 ;  /* 0x000000ffff0d7224 */ /* 0x000fe200078e0019 */
[----:B------:R-:W-:Y:S01]  /*1c950*/  MOV R12, 0x3 ;  /* 0x00000003000c7802 */ /* 0x000fe20000000f00 */
[----:B------:R-:W-:-:S07]  /*1c960*/  IMAD.MOV.U32 R2, RZ, RZ, R14 ;  /* 0x000000ffff027224 */ /* 0x000fce00078e000e */
[----:B------:R-:W-:Y:S05]  /*1c970*/  WARPSYNC.COLLECTIVE R15, `(.L_x_4144) ;  /* 0x000000000f087348 */ /* 0x000fea0003c00000 */
[----:B------:R0:W1:Y:S02]  /*1c980*/  SHFL.IDX P6, R14, R13, R12, R11 ;  /* 0x0000000c0d0e7389 */ /* 0x00006400000c000b */
[----:B01----:R-:W-:Y:S01]  /*1c990*/  ENDCOLLECTIVE ;  /* 0x000000000000791b */ /* 0x003fe20003800000 */
.L_x_4144:
        /* <DEDUP_REMOVED lines=11> */
.L_x_4145:
[----:B------:R-:W-:Y:S01]  /*1ca50*/  IMAD.MOV.U32 R2, RZ, RZ, R14 ;  /* 0x000000ffff027224 */ /* 0x000fe200078e000e */
[----:B------:R-:W-:Y:S06]  /*1ca60*/  BRA `(.L_x_4146) ;  /* 0xffffffbc00b47947 */ /* 0x000fec000383ffff */
.L_x_4030:
[----:B---3--:R3:W4:Y:S02]  /*1ca70*/  SYNCS.PHASECHK.TRANS64.TRYWAIT P0, [R6+URZ+0x28c60], R20 ;  /* 0x028c6014060075a7 */ /* 0x008724000800017f */
[----:B----4-:R-:W-:Y:S05]  /*1ca80*/  @!P0 NANOSLEEP.SYNCS 0x989680 ;  /* 0x009896800000895d */ /* 0x010fea0003900000 */
[----:B------:R-:W4:Y:S02]  /*1ca90*/  @!P0 SYNCS.PHASECHK.TRANS64 P0, [R6+URZ+0x28c60], R20 ;  /* 0x028c6014060085a7 */ /* 0x000f24000800007f */
[----:B----4-:R-:W-:Y:S05]  /*1caa0*/  @!P0 BRA `(.L_x_4030) ;  /* 0xfffffffc00f08947 */ /* 0x010fea000383ffff */
[----:B------:R-:W-:Y:S05]  /*1cab0*/  BRA `(.L_x_4147) ;  /* 0xffffffc000047947 */ /* 0x000fea000383ffff */
.L_x_4031:
[----:B------:R-:W-:Y:S01]  /*1cac0*/  BSSY B1, `(.L_x_4148) ;  /* 0x0000008000017945 */ /* 0x000fe20003800000 */
[----:B------:R-:W-:Y:S02]  /*1cad0*/  IMAD.MOV.U32 R13, RZ, RZ, R10 ;  /* 0x000000ffff0d7224 */ /* 0x000fe400078e000a */
[----:B------:R-:W-:Y:S02]  /*1cae0*/  IMAD.MOV.U32 R12, RZ, RZ, RZ ;  /* 0x000000ffff0c7224 */ /* 0x000fe400078e00ff */
[----:B------:R-:W-:Y:S02]  /*1caf0*/  IMAD.MOV.U32 R11, RZ, RZ, 0x181f ;  /* 0x0000181fff0b7424 */ /* 0x000fe400078e00ff */
[----:B------:R-:W-:-:S07]  /*1cb00*/  IMAD.MOV.U32 R15, RZ, RZ, -0x1 ;  /* 0xffffffffff0f7424 */ /* 0x000fce00078e00ff */
[----:B0-23--:R-:W-:Y:S05]  /*1cb10*/  WARPSYNC.COLLECTIVE R15, `(.L_x_4149) ;  /* 0x000000000f087348 */ /* 0x00dfea0003c00000 */
[----:B------:R1:W4:Y:S02]  /*1cb20*/  SHFL.IDX P6, R14, R13, R12, R11 ;  /* 0x0000000c0d0e7389 */ /* 0x00032400000c000b */
[----:B01234-:R-:W-:Y:S01]  /*1cb30*/  ENDCOLLECTIVE ;  /* 0x000000000000791b */ /* 0x01ffe20003800000 */
.L_x_4149:
[----:B------:R-:W-:Y:S05]  /*1cb40*/  BSYNC B1 ;  /* 0x0000000000017941 */ /* 0x000fea0003800000 */
.L_x_4148:
        /* <DEDUP_REMOVED lines=13> */
.L_x_4150:
        /* <DEDUP_REMOVED lines=17> */
.L_x_4151:
        /* <DEDUP_REMOVED lines=16> */
.L_x_4152:
        /* <DEDUP_REMOVED lines=19> */
.L_x_4153:
        /* <DEDUP_REMOVED lines=14> */
.L_x_4154:
        /* <DEDUP_REMOVED lines=16> */
.L_x_4155:
        /* <DEDUP_REMOVED lines=14> */
.L_x_4156:
[----:B------:R-:W-:Y:S05]  /*1d220*/  BRA `(.L_x_4157) ;  /* 0xffffffbc00687947 */ /* 0x000fea000383ffff */
.L_x_4039:
        /* <DEDUP_REMOVED lines=8> */
.L_x_4159:
[----:B------:R-:W-:Y:S05]  /*1d2b0*/  BSYNC B0 ;  /* 0x0000000000007941 */ /* 0x000fea0003800000 */
.L_x_4158:
[----:B------:R-:W-:Y:S01]  /*1d2c0*/  IMAD.MOV.U32 R13, RZ, RZ, R24 ;  /* 0x000000ffff0d7224 */ /* 0x000fe200078e0018 */
[----:B------:R-:W-:Y:S01]  /*1d2d0*/  MOV R0, R14 ;  /* 0x0000000e00007202 */ /* 0x000fe20000000f00 */
[----:B------:R-:W-:Y:S02]  /*1d2e0*/  IMAD.MOV.U32 R12, RZ, RZ, 0x1 ;  /* 0x00000001ff0c7424 */ /* 0x000fe400078e00ff */
[----:B------:R-:W-:Y:S02]  /*1d2f0*/  IMAD.MOV.U32 R11, RZ, RZ, 0x1f ;  /* 0x0000001fff0b7424 */ /* 0x000fe400078e00ff */
[----:B------:R-:W-:Y:S02]  /*1d300*/  IMAD.MOV.U32 R15, RZ, RZ, -0x1 ;  /* 0xffffffffff0f7424 */ /* 0x000fe400078e00ff */
[----:B------:R-:W-:-:S07]  /*1d310*/  IMAD.IADD R7, R27, 0x1, R9 ;  /* 0x000000011b077824 */ /* 0x000fce00078e0209 */
[----:B------:R-:W-:Y:S05]  /*1d320*/  WARPSYNC.COLLECTIVE R15, `(.L_x_4160) ;  /* 0x000000000f087348 */ /* 0x000fea0003c00000 */
[----:B------:R0:W1:Y:S02]  /*1d330*/  SHFL.IDX P6, R14, R13, R12, R11 ;  /* 0x0000000c0d0e7389 */ /* 0x00006400000c000b */
[----:B01----:R-:W-:Y:S01]  /*1d340*/  ENDCOLLECTIVE ;  /* 0x000000000000791b */ /* 0x003fe20003800000 */
.L_x_4160:
        /* <DEDUP_REMOVED lines=24> */
.L_x_4161:
[----:B------:R-:W-:Y:S01]  /*1d4d0*/  IMAD.MOV.U32 R12, RZ, RZ, 0x2 ;  /* 0x00000002ff0c7424 */ /* 0x000fe200078e00ff */
[----:B------:R-:W-:-:S05]  /*1d4e0*/  SEL R14, R14, RZ, P1 ;  /* 0x000000ff0e0e7207 */ /* 0x000fca0000800000 */
[----:B------:R-:W-:-:S04]  /*1d4f0*/  IMAD.IADD R5, R13, 0x1, R14 ;  /* 0x000000010d057824 */ /* 0x000fc800078e020e */
[----:B------:R-:W-:-:S07]  /*1d500*/  IMAD.MOV.U32 R13, RZ, RZ, R5 ;  /* 0x000000ffff0d7224 */ /* 0x000fce00078e0005 */
[----:B------:R-:W-:Y:S05]  /*1d510*/  WARPSYNC.COLLECTIVE R15, `(.L_x_4162) ;  /* 0x000000000f087348 */ /* 0x000fea0003c00000 */
[----:B------:R0:W1:Y:S02]  /*1d520*/  SHFL.UP P6, R14, R13, R12, R11 ;  /* 0x0400000c0d0e7389 */ /* 0x00006400000c000b */
[----:B01----:R-:W-:Y:S01]  /*1d530*/  ENDCOLLECTIVE ;  /* 0x000000000000791b */ /* 0x003fe20003800000 */
.L_x_4162:
[----:B------:R-:W-:Y:S01]  /*1d540*/  IMAD.MOV.U32 R12, RZ, RZ, 0x4 ;  /* 0x00000004ff0c7424 */ /* 0x000fe200078e00ff */
[----:B------:R-:W-:-:S05]  /*1d550*/  SEL R2, R14, RZ, P2 ;  /* 0x000000ff0e027207 */ /* 0x000fca0001000000 */
[----:B------:R-:W-:-:S04]  /*1d560*/  IMAD.IADD R2, R5, 0x1, R2 ;  /* 0x0000000105027824 */ /* 0x000fc800078e0202 */
[----:B------:R-:W-:-:S07]  /*1d570*/  IMAD.MOV.U32 R13, RZ, RZ, R2 ;  /* 0x000000ffff0d7224 */ /* 0x000fce00078e0002 */
[----:B------:R-:W-:Y:S05]  /*1d580*/  WARPSYNC.COLLECTIVE R15, `(.L_x_4163) ;  /* 0x000000000f087348 */ /* 0x000fea0003c00000 */
[----:B------:R0:W1:Y:S02]  /*1d590*/  SHFL.UP P6, R14, R13, R12, R11 ;  /* 0x0400000c0d0e7389 */ /* 0x00006400000c000b */
[----:B01----:R-:W-:Y:S01]  /*1d5a0*/  ENDCOLLECTIVE ;  /* 0x000000000000791b */ /* 0x003fe20003800000 */
.L_x_4163:
[----:B------:R-:W-:Y:S01]  /*1d5b0*/  IMAD.MOV.U32 R12, RZ, RZ, 0x8 ;  /* 0x00000008ff0c7424 */ /* 0x000fe200078e00ff */
[----:B------:R-:W-:-:S05]  /*1d5c0*/  SEL R3, R14, RZ, P3 ;  /* 0x000000ff0e037207 */ /* 0x000fca0001800000 */
[----:B------:R-:W-:-:S04]  /*1d5d0*/  IMAD.IADD R8, R2, 0x1, R3 ;  /* 0x0000000102087824 */ /* 0x000fc800078e0203 */
[----:B------:R-:W-:-:S07]  /*1d5e0*/  IMAD.MOV.U32 R13, RZ, RZ, R8 ;  /* 0x000000ffff0d7224 */ /* 0x000fce00078e0008 */
[----:B------:R-:W-:Y:S05]  /*1d5f0*/  WARPSYNC.COLLECTIVE R15, `(.L_x_4164) ;  /* 0x000000000f087348 */ /* 0x000fea0003c00000 */
[----:B------:R0:W1:Y:S02]  /*1d600*/  SHFL.UP P6, R14, R13, R12, R11 ;  /* 0x0400000c0d0e7389 */ /* 0x00006400000c000b */
[----:B01----:R-:W-:Y:S01]  /*1d610*/  ENDCOLLECTIVE ;  /* 0x000000000000791b */ /* 0x003fe20003800000 */
.L_x_4164:
[----:B------:R-:W-:Y:S01]  /*1d620*/  IMAD.MOV.U32 R12, RZ, RZ, 0x10 ;  /* 0x00000010ff0c7424 */ /* 0x000fe200078e00ff */
[----:B------:R-:W-:-:S05]  /*1d630*/  SEL R5, R14, RZ, P4 ;  /* 0x000000ff0e057207 */ /* 0x000fca0002000000 */
[----:B------:R-:W-:-:S04]  /*1d640*/  IMAD.IADD R5, R8, 0x1, R5 ;  /* 0x0000000108057824 */ /* 0x000fc800078e0205 */
[----:B------:R-:W-:-:S07]  /*1d650*/  IMAD.MOV.U32 R13, RZ, RZ, R5 ;  /* 0x000000ffff0d7224 */ /* 0x000fce00078e0005 */
[----:B------:R-:W-:Y:S05]  /*1d660*/  WARPSYNC.COLLECTIVE R15, `(.L_x_4165) ;  /* 0x000000000f087348 */ /* 0x000fea0003c00000 */
[----:B------:R0:W1:Y:S02]  /*1d670*/  SHFL.UP P6, R14, R13, R12, R11 ;  /* 0x0400000c0d0e7389 */ /* 0x00006400000c000b */
[----:B01----:R-:W-:Y:S01]  /*1d680*/  ENDCOLLECTIVE ;  /* 0x000000000000791b */ /* 0x003fe20003800000 */
.L_x_4165:
        /* <DEDUP_REMOVED lines=8> */
.L_x_4166:
[----:B------:R-:W-:Y:S05]  /*1d710*/  BRA `(.L_x_4167) ;  /* 0xffffffc000007947 */ /* 0x000fea000383ffff */
.L_x_4042:
[----:B------:R-:W-:Y:S01]  /*1d720*/  BSSY B0, `(.L_x_4168) ;  /* 0x0000007000007945 */ /* 0x000fe20003800000 */
[----:B------:R-:W-:Y:S02]  /*1d730*/  IMAD.MOV.U32 R12, RZ, RZ, 0x1 ;  /* 0x00000001ff0c7424 */ /* 0x000fe400078e00ff */
[----:B------:R-:W-:Y:S02]  /*1d740*/  IMAD.MOV.U32 R11, RZ, RZ, RZ ;  /* 0x000000ffff0b7224 */ /* 0x000fe400078e00ff */
[----:B------:R-:W-:-:S07]  /*1d750*/  IMAD.MOV.U32 R15, RZ, RZ, -0x1 ;  /* 0xffffffffff0f7424 */ /* 0x000fce00078e00ff */
[----:B------:R-:W-:Y:S05]  /*1d760*/  WARPSYNC.COLLECTIVE R15, `(.L_x_4169) ;  /* 0x000000000f087348 */ /* 0x000fea0003c00000 */
[----:B------:R0:W1:Y:S02]  /*1d770*/  SHFL.UP P6, R14, R13, R12, R11 ;  /* 0x0400000c0d0e7389 */ /* 0x00006400000c000b */
[----:B01----:R-:W-:Y:S01]  /*1d780*/  ENDCOLLECTIVE ;  /* 0x000000000000791b */ /* 0x003fe20003800000 */
.L_x_4169:
[----:B------:R-:W-:Y:S05]  /*1d790*/  BSYNC B0 ;  /* 0x0000000000007941 */ /* 0x000fea0003800000 */
.L_x_4168:
[----:B------:R-:W-:Y:S01]  /*1d7a0*/  SEL R14, R14, RZ, P1 ;  /* 0x000000ff0e0e7207 */ /* 0x000fe20000800000 */
[----:B------:R-:W-:Y:S01]  /*1d7b0*/  IMAD.MOV.U32 R12, RZ, RZ, 0x2 ;  /* 0x00000002ff0c7424 */ /* 0x000fe200078e00ff */
[----:B------:R-:W-:Y:S01]  /*1d7c0*/  MOV R11, RZ ;  /* 0x000000ff000b7202 */ /* 0x000fe20000000f00 */
[----:B------:R-:W-:Y:S02]  /*1d7d0*/  IMAD.MOV.U32 R15, RZ, RZ, -0x1 ;  /* 0xffffffffff0f7424 */ /* 0x000fe400078e00ff */
[----:B------:R-:W-:-:S07]  /*1d7e0*/  IMAD.IADD R13, R13, 0x1, R14 ;  /* 0x000000010d0d7824 */ /* 0x000fce00078e020e */
[----:B------:R-:W-:Y:S05]  /*1d7f0*/  WARPSYNC.COLLECTIVE R15, `(.L_x_4170) ;  /* 0x000000000f087348 */ /* 0x000fea0003c00000 */
[----:B------:R0:W1:Y:S02]  /*1d800*/  SHFL.UP P6, R14, R13, R12, R11 ;  /* 0x0400000c0d0e7389 */ /* 0x00006400000c000b */
[----:B01----:R-:W-:Y:S01]  /*1d810*/  ENDCOLLECTIVE ;  /* 0x000000000000791b */ /* 0x003fe20003800000 */
.L_x_4170:
[----:B------:R-:W-:Y:S01]  /*1d820*/  IMAD.MOV.U32 R12, RZ, RZ, 0x4 ;  /* 0x00000004ff0c7424 */ /* 0x000fe200078e00ff */
[----:B------:R-:W-:-:S05]  /*1d830*/  SEL R2, R14, RZ, P2 ;  /* 0x000000ff0e027207 */ /* 0x000fca0001000000 */
[----:B------:R-:W-:-:S04]  /*1d840*/  IMAD.IADD R2, R13, 0x1, R2 ;  /* 0x000000010d027824 */ /* 0x000fc800078e0202 */
[----:B------:R-:W-:-:S07]  /*1d850*/  IMAD.MOV.U32 R13, RZ, RZ, R2 ;  /* 0x000000ffff0d7224 */ /* 0x000fce00078e0002 */
[----:B------:R-:W-:Y:S05]  /*1d860*/  WARPSYNC.COLLECTIVE R15, `(.L_x_4171) ;  /* 0x000000000f087348 */ /* 0x000fea0003c00000 */
[----:B------:R0:W1:Y:S02]  /*1d870*/  SHFL.UP P6, R14, R13, R12, R11 ;  /* 0x0400000c0d0e7389 */ /* 0x00006400000c000b */
[----:B01----:R-:W-:Y:S01]  /*1d880*/  ENDCOLLECTIVE ;  /* 0x000000000000791b */ /* 0x003fe20003800000 */
.L_x_4171:
[----:B------:R-:W-:Y:S01]  /*1d890*/  IMAD.MOV.U32 R12, RZ, RZ, 0x8 ;  /* 0x00000008ff0c7424 */ /* 0x000fe200078e00ff */
[----:B------:R-:W-:-:S05]  /*1d8a0*/  SEL R3, R14, RZ, P3 ;  /* 0x000000ff0e037207 */ /* 0x000fca0001800000 */
[----:B------:R-:W-:-:S04]  /*1d8b0*/  IMAD.IADD R3, R2, 0x1, R3 ;  /* 0x0000000102037824 */ /* 0x000fc800078e0203 */
[----:B------:R-:W-:-:S07]  /*1d8c0*/  IMAD.MOV.U32 R13, RZ, RZ, R3 ;  /* 0x000000ffff0d7224 */ /* 0x000fce00078e0003 */
[----:B------:R-:W-:Y:S05]  /*1d8d0*/  WARPSYNC.COLLECTIVE R15, `(.L_x_4172) ;  /* 0x000000000f087348 */ /* 0x000fea0003c00000 */
[----:B------:R0:W1:Y:S02]  /*1d8e0*/  SHFL.UP P6, R14, R13, R12, R11 ;  /* 0x0400000c0d0e7389 */ /* 0x00006400000c000b */
[----:B01----:R-:W-:Y:S01]  /*1d8f0*/  ENDCOLLECTIVE ;  /* 0x000000000000791b */ /* 0x003fe20003800000 */
.L_x_4172:
[----:B------:R-:W-:Y:S01]  /*1d900*/  IMAD.MOV.U32 R12, RZ, RZ, 0x10 ;  /* 0x00000010ff0c7424 */ /* 0x000fe200078e00ff */
[----:B------:R-:W-:-:S05]  /*1d910*/  SEL R14, R14, RZ, P4 ;  /* 0x000000ff0e0e7207 */ /* 0x000fca0002000000 */
[----:B------:R-:W-:-:S04]  /*1d920*/  IMAD.IADD R5, R3, 0x1, R14 ;  /* 0x0000000103057824 */ /* 0x000fc800078e020e */
[----:B------:R-:W-:-:S07]  /*1d930*/  IMAD.MOV.U32 R13, RZ, RZ, R5 ;  /* 0x000000ffff0d7224 */ /* 0x000fce00078e0005 */
[----:B------:R-:W-:Y:S05]  /*1d940*/  WARPSYNC.COLLECTIVE R15, `(.L_x_4173) ;  /* 0x000000000f087348 */ /* 0x000fea0003c00000 */
[----:B------:R0:W1:Y:S02]  /*1d950*/  SHFL.UP P6, R14, R13, R12, R11 ;  /* 0x0400000c0d0e7389 */ /* 0x00006400000c000b */
[----:B01----:R-:W-:Y:S01]  /*1d960*/  ENDCOLLECTIVE ;  /* 0x000000000000791b */ /* 0x003fe20003800000 */
.L_x_4173:
        /* <DEDUP_REMOVED lines=8> */
.L_x_4174:
[----:B------:R-:W-:Y:S05]  /*1d9f0*/  BRA `(.L_x_4175) ;  /* 0xffffffbc00ec7947 */ /* 0x000fea000383ffff */
.L_x_4044:
[----:B------:R-:W-:Y:S01]  /*1da00*/  BSSY B0, `(.L_x_4176) ;  /* 0x0000006000007945 */ /* 0x000fe20003800000 */
[----:B------:R-:W-:Y:S01]  /*1da10*/  PLOP3.LUT P6, PT, P6, PT, PT, 0x8, 0x0 ;  /* 0x000000000000781c */ /* 0x000fe200037ce170 */
[----:B------:R-:W-:-:S12]  /*1da20*/  IMAD.MOV.U32 R15, RZ, RZ, -0x1 ;  /* 0xffffffffff0f7424 */ /* 0x000fd800078e00ff */
[----:B0-----:R-:W-:Y:S05]  /*1da30*/  WARPSYNC.COLLECTIVE R15, `(.L_x_4177) ;  /* 0x000000000f087348 */ /* 0x001fea0003c00000 */
[----:B------:R-:W-:Y:S01]  /*1da40*/  VOTE.ANY R14, PT, P6 ;  /* 0x00000000000e7806 */ /* 0x000fe200030e0100 */
[----:B0-----:R-:W-:Y:S06]  /*1da50*/  ENDCOLLECTIVE ;  /* 0x000000000000791b */ /* 0x001fec0003800000 */
.L_x_4177:
[----:B------:R-:W-:Y:S05]  /*1da60*/  BSYNC B0 ;  /* 0x0000000000007941 */ /* 0x000fea0003800000 */
.L_x_4176:
        /* <DEDUP_REMOVED lines=9> */
.L_x_4178:
[----:B------:R-:W-:Y:S02]  /*1db00*/  IMAD.MOV.U32 R13, RZ, RZ, R4 ;  /* 0x000000ffff0d7224 */ /* 0x000fe400078e0004 */
[----:B------:R-:W-:-:S07]  /*1db10*/  IMAD.MOV.U32 R7, RZ, RZ, R14 ;  /* 0x000000ffff077224 */ /* 0x000fce00078e000e */
[----:B------:R-:W-:Y:S05]  /*1db20*/  WARPSYNC.COLLECTIVE R15, `(.L_x_4179) ;  /* 0x000000000f087348 */ /* 0x000fea0003c00000 */
[----:B------:R0:W1:Y:S02]  /*1db30*/  SHFL.IDX P6, R14, R13, R12, R11 ;  /* 0x0000000c0d0e7389 */ /* 0x00006400000c000b */
[----:B01----:R-:W-:Y:S01]  /*1db40*/  ENDCOLLECTIVE ;  /* 0x000000000000791b */ /* 0x003fe20003800000 */
.L_x_4179:
[----:B------:R-:W-:Y:S01]  /*1db50*/  IMAD.MOV.U32 R4, RZ, RZ, R14 ;  /* 0x000000ffff047224 */ /* 0x000fe200078e000e */
[----:B------:R-:W-:Y:S06]  /*1db60*/  BRA `(.L_x_4180) ;  /* 0xffffffbc00cc7947 */ /* 0x000fec000383ffff */
.L_x_4046:
[----:B------:R-:W-:Y:S01]  /*1db70*/  BSSY B0, `(.L_x_4181) ;  /* 0x0000007000007945 */ /* 0x000fe20003800000 */
[----:B------:R-:W-:Y:S02]  /*1db80*/  IMAD.MOV.U32 R13, RZ, RZ, R3 ;  /* 0x000000ffff0d7224 */ /* 0x000fe400078e0003 */
[----:B------:R-:W-:Y:S02]  /*1db90*/  IMAD.MOV.U32 R11, RZ, RZ, 0x1f ;  /* 0x0000001fff0b7424 */ /* 0x000fe400078e00ff */
[----:B------:R-:W-:-:S07]  /*1dba0*/  IMAD.MOV.U32 R15, RZ, RZ, -0x1 ;  /* 0xffffffffff0f7424 */ /* 0x000fce00078e00ff */
[----:B0123--:R-:W-:Y:S05]  /*1dbb0*/  WARPSYNC.COLLECTIVE R15, `(.L_x_4182) ;  /* 0x000000000f087348 */ /* 0x00ffea0003c00000 */
[----:B------:R4:W0:Y:S02]  /*1dbc0*/  SHFL.IDX P6, R14, R13, R12, R11 ;  /* 0x0000000c0d0e7389 */ /* 0x00082400000c000b */
[----:B01234-:R-:W-:Y:S01]  /*1dbd0*/  ENDCOLLECTIVE ;  /* 0x000000000000791b */ /* 0x01ffe20003800000 */
.L_x_4182:
[----:B------:R-:W-:Y:S05]  /*1dbe0*/  BSYNC B0 ;  /* 0x0000000000007941 */ /* 0x000fea0003800000 */
.L_x_4181:
[----:B------:R-:W-:Y:S01]  /*1dbf0*/  IMAD.MOV.U32 R24, RZ, RZ, R14 ;  /* 0x000000ffff187224 */ /* 0x000fe200078e000e */
[----:B------:R-:W-:Y:S06]  /*1dc00*/  BRA `(.L_x_4045) ;  /* 0xffffffbc00bc7947 */ /* 0x000fec000383ffff */
.L_x_4050:
[----:B-1----:R1:W4:Y:S02]  /*1dc10*/  SYNCS.PHASECHK.TRANS64.TRYWAIT P0, [R7+URZ+0x28c20], R0 ;  /* 0x028c2000070075a7 */ /* 0x002324000800017f */
[----:B----4-:R-:W-:Y:S05]  /*1dc20*/  @!P0 NANOSLEEP.SYNCS 0x989680 ;  /* 0x009896800000895d */ /* 0x010fea0003900000 */
[----:B------:R-:W4:Y:S02]  /*1dc30*/  @!P0 SYNCS.PHASECHK.TRANS64 P0, [R7+URZ+0x28c20], R0 ;  /* 0x028c2000070085a7 */ /* 0x000f24000800007f */
[----:B----4-:R-:W-:Y:S05]  /*1dc40*/  @!P0 BRA `(.L_x_4050) ;  /* 0xfffffffc00f08947 */ /* 0x010fea000383ffff */
[----:B------:R-:W-:Y:S05]  /*1dc50*/  BRA `(.L_x_4183) ;  /* 0xffffffc400147947 */ /* 0x000fea000383ffff */
.L_x_4051:
[----:B------:R-:W4:Y:S01]  /*1dc60*/  S2R R2, SR_TID.X ;  /* 0x0000000000027919 */ /* 0x000f220000002100 */
[----:B------:R-:W-:Y:S01]  /*1dc70*/  BSSY B0, `(.L_x_4184) ;  /* 0x000000a000007945 */ /* 0x000fe20003800000 */
[----:B------:R-:W-:Y:S02]  /*1dc80*/  IMAD.MOV.U32 R12, RZ, RZ, RZ ;  /* 0x000000ffff0c7224 */ /* 0x000fe400078e00ff */
[----:B------:R-:W-:Y:S02]  /*1dc90*/  IMAD.MOV.U32 R11, RZ, RZ, 0x1f ;  /* 0x0000001fff0b7424 */ /* 0x000fe400078e00ff */
[----:B------:R-:W-:Y:S01]  /*1dca0*/  IMAD.MOV.U32 R15, RZ, RZ, -0x1 ;  /* 0xffffffffff0f7424 */ /* 0x000fe200078e00ff */
[----:B----4-:R-:W-:-:S04]  /*1dcb0*/  SHF.R.U32.HI R2, RZ, 0x5, R2 ;  /* 0x00000005ff027819 */ /* 0x010fc80000011602 */
[----:B------:R-:W-:-:S05]  /*1dcc0*/  LOP3.LUT R2, R2, 0x3, RZ, 0xc0, !PT ;  /* 0x0000000302027812 */ /* 0x000fca00078ec0ff */
[----:B------:R-:W-:-:S07]  /*1dcd0*/  IMAD.MOV.U32 R13, RZ, RZ, R2 ;  /* 0x000000ffff0d7224 */ /* 0x000fce00078e0002 */
[----:B0123--:R-:W-:Y:S05]  /*1dce0*/  WARPSYNC.COLLECTIVE R15, `(.L_x_4185) ;  /* 0x000000000f087348 */ /* 0x00ffea0003c00000 */
[----:B------:R4:W0:Y:S02]  /*1dcf0*/  SHFL.IDX P6, R14, R13, R12, R11 ;  /* 0x0000000c0d0e7389 */ /* 0x00082400000c000b */
[----:B01234-:R-:W-:Y:S01]  /*1dd00*/  ENDCOLLECTIVE ;  /* 0x000000000000791b */ /* 0x01ffe20003800000 */
.L_x_4185:
[----:B------:R-:W-:Y:S05]  /*1dd10*/  BSYNC B0 ;  /* 0x0000000000007941 */ /* 0x000fea0003800000 */
.L_x_4184:
[----:B------:R-:W-:Y:S05]  /*1dd20*/  BRA `(.L_x_4186) ;  /* 0xffffffc000fc7947 */ /* 0x000fea000383ffff */
.L_x_4052:
[----:B------:R-:W-:Y:S01]  /*1dd30*/  BSSY B0, `(.L_x_4187) ;  /* 0x0000006000007945 */ /* 0x000fe20003800000 */
[----:B------:R-:W-:-:S07]  /*1dd40*/  IMAD.MOV.U32 R15, RZ, RZ, -0x1 ;  /* 0xffffffffff0f7424 */ /* 0x000fce00078e00ff */
[----:B0123--:R-:W-:Y:S05]  /*1dd50*/  WARPSYNC.COLLECTIVE R15, `(.L_x_4188) ;  /* 0x000000000f0c7348 */ /* 0x00ffea0003c00000 */
[----:B------:R-:W-:Y:S02]  /*1dd60*/  ELECT P6, UR62, PT ;  /* 0x00000000003e782f */ /* 0x000fe400038c0000 */
[----:B------:R-:W-:Y:S01]  /*1dd70*/  MOV R14, UR62 ;  /* 0x0000003e000e7c02 */ /* 0x000fe20008000f00 */
[----:B0123--:R-:W-:Y:S10]  /*1dd80*/  ENDCOLLECTIVE ;  /* 0x000000000000791b */ /* 0x00fff40003800000 */
.L_x_4188:
[----:B------:R-:W-:Y:S05]  /*1dd90*/  BSYNC B0 ;  /* 0x0000000000007941 */ /* 0x000fea0003800000 */
.L_x_4187:
[----:B------:R-:W-:Y:S05]  /*1dda0*/  BRA `(.L_x_4189) ;  /* 0xffffffc000f07947 */ /* 0x000fea000383ffff */
.L_x_4054:
[----:B-1----:R1:W4:Y:S02]  /*1ddb0*/  SYNCS.PHASECHK.TRANS64.TRYWAIT P1, [R5+URZ+0x28c40], R0 ;  /* 0x028c4000050075a7 */ /* 0x002324000802017f */
[----:B----4-:R-:W-:Y:S05]  /*1ddc0*/  @!P1 NANOSLEEP.SYNCS 0x989680 ;  /* 0x009896800000995d */ /* 0x010fea0003900000 */
[----:B------:R-:W4:Y:S02]  /*1ddd0*/  @!P1 SYNCS.PHASECHK.TRANS64 P1, [R5+URZ+0x28c40], R0 ;  /* 0x028c4000050095a7 */ /* 0x000f24000802007f */
[----:B----4-:R-:W-:Y:S05]  /*1dde0*/  @!P1 BRA `(.L_x_4054) ;  /* 0xfffffffc00f09947 */ /* 0x010fea000383ffff */
[----:B------:R-:W-:Y:S05]  /*1ddf0*/  BRA `(.L_x_4190) ;  /* 0xffffffc400107947 */ /* 0x000fea000383ffff */
.L_x_4056:
[----:B----4-:R4:W0:Y:S02]  /*1de00*/  SYNCS.PHASECHK.TRANS64.TRYWAIT P1, [R3+URZ+0x28c40], R2 ;  /* 0x028c4002030075a7 */ /* 0x010824000802017f */
[----:B0-----:R-:W-:Y:S05]  /*1de10*/  @!P1 NANOSLEEP.SYNCS 0x989680 ;  /* 0x009896800000995d */ /* 0x001fea0003900000 */
[----:B------:R-:W0:Y:S02]  /*1de20*/  @!P1 SYNCS.PHASECHK.TRANS64 P1, [R3+URZ+0x28c40], R2 ;  /* 0x028c4002030095a7 */ /* 0x000e24000802007f */
[----:B0-----:R-:W-:Y:S05]  /*1de30*/  @!P1 BRA `(.L_x_4056) ;  /* 0xfffffffc00f09947 */ /* 0x001fea000383ffff */
[----:B------:R-:W-:Y:S05]  /*1de40*/  BRA `(.L_x_4191) ;  /* 0xffffffc4001c7947 */ /* 0x000fea000383ffff */
.L_x_4058:
[----:B------:R0:W0:Y:S02]  /*1de50*/  SYNCS.PHASECHK.TRANS64.TRYWAIT P1, [R5+URZ+0x28c60], R0 ;  /* 0x028c6000050075a7 */ /* 0x000024000802017f */
[----:B0-----:R-:W-:Y:S05]  /*1de60*/  @!P1 NANOSLEEP.SYNCS 0x989680 ;  /* 0x009896800000995d */ /* 0x001fea0003900000 */
[----:B------:R-:W0:Y:S02]  /*1de70*/  @!P1 SYNCS.PHASECHK.TRANS64 P1, [R5+URZ+0x28c60], R0 ;  /* 0x028c6000050095a7 */ /* 0x000e24000802007f */
[----:B0-----:R-:W-:Y:S05]  /*1de80*/  @!P1 BRA `(.L_x_4058) ;  /* 0xfffffffc00f09947 */ /* 0x001fea000383ffff */
[----:B------:R-:W-:Y:S05]  /*1de90*/  BRA `(.L_x_4192) ;  /* 0xffffffc400187947 */ /* 0x000fea000383ffff */
.L_x_4193:
        /* <DEDUP_REMOVED lines=14> */
.L_x_15642:


//--------------------- .text._ZN7cutlass13device_kernelIN5flash11enable_sm90INS1_16FlashAttnFwdSm90INS1_25CollectiveMainloopFwdSm90ILi2EN4cute5tupleIJNS5_1CILi1EEES8_S8_EEENS6_IJNS7_ILi64EEESA_SA_EEELi512ENS_6half_tEfNS_4arch4Sm90ELb0ELb0ELb0ELb1ELb1ELb0ELb1ELb0ELb0ELb1ELb1ELb0EEENS1_21CollectiveEpilogueFwdINS6_IJSA_NS7_ILi512EEESA_EEES9_SC_SE_Li256ELb1ELb1ELb1ELb0EEENS1_36VarlenDynamicPersistentTileSchedulerILi64ELi64ELi256ELi128ELb1ELb1ELb1ELb0ELb1ELb1EEEEEEEEEvNT_6ParamsE --------------------------
	.section	.text._ZN7cutlass13device_kernelIN5flash11enable_sm90INS1_16FlashAttnFwdSm90INS1_25CollectiveMainloopFwdSm90ILi2EN4cute5tupleIJNS5_1CILi1EEES8_S8_EEENS6_IJNS7_ILi64EEESA_SA_EEELi512ENS_6half_tEfNS_4arch4Sm90ELb0ELb0ELb0ELb1ELb1ELb0ELb1ELb0ELb0ELb1ELb1ELb0EEENS1_21CollectiveEpilogueFwdINS6_IJSA_NS7_ILi512EEESA_EEES9_SC_SE_Li256ELb1ELb1ELb1ELb0EEENS1_36VarlenDynamicPersistentTileSchedulerILi64ELi64ELi256ELi128ELb1ELb1ELb1ELb0ELb1ELb1EEEEEEEEEvNT_6ParamsE,"ax",@progbits
	.align	128
.text._ZN7cutlass13device_kernelIN5flash11enable_sm90INS1_16FlashAttnFwdSm90INS1_25CollectiveMainloopFwdSm90ILi2EN4cute5tupleIJNS5_1CILi1EEES8_S8_EEENS6_IJNS7_ILi64EEESA_SA_EEELi512ENS_6half_tEfNS_4arch4Sm90ELb0ELb0ELb0ELb1ELb1ELb0ELb1ELb0ELb0ELb1ELb1ELb0EEENS1_21CollectiveEpilogueFwdINS6_IJSA_NS7_ILi512EEESA_EEES9_SC_SE_Li256ELb1ELb1ELb1ELb0EEENS1_36VarlenDynamicPersistentTileSchedulerILi64ELi64ELi256ELi128ELb1ELb1ELb1ELb0ELb1ELb1EEEEEEEEEvNT_6ParamsE:
        .type           _ZN7cutlass13device_kernelIN5flash11enable_sm90INS1_16FlashAttnFwdSm90INS1_25CollectiveMainloopFwdSm90ILi2EN4cute5tupleIJNS5_1CILi1EEES8_S8_EEENS6_IJNS7_ILi64EEESA_SA_EEELi512ENS_6half_tEfNS_4arch4Sm90ELb0ELb0ELb0ELb1ELb1ELb0ELb1ELb0ELb0ELb1ELb1ELb0EEENS1_21CollectiveEpilogueFwdINS6_IJSA_NS7_ILi512EEESA_EEES9_SC_SE_Li256ELb1ELb1ELb1ELb0EEENS1_36VarlenDynamicPersistentTileSchedulerILi64ELi64ELi256ELi128ELb1ELb1ELb1ELb0ELb1ELb1EEEEEEEEEvNT_6ParamsE,@function
        .size           _ZN7cutlass13device_kernelIN5flash11enable_sm90INS1_16FlashAttnFwdSm90INS1_25CollectiveMainloopFwdSm90ILi2EN4cute5tupleIJNS5_1CILi1EEES8_S8_EEENS6_IJNS7_ILi64EEESA_SA_EEELi512ENS_6half_tEfNS_4arch4Sm90ELb0ELb0ELb0ELb1ELb1ELb0ELb1ELb0ELb0ELb1ELb1ELb0EEENS1_21CollectiveEpilogueFwdINS6_IJSA_NS7_ILi512EEESA_EEES9_SC_SE_Li256ELb1ELb1ELb1ELb0EEENS1_36VarlenDynamicPersistentTileSchedulerILi64ELi64ELi256ELi128ELb1ELb1ELb1ELb0ELb1ELb1EEEEEEEEEvNT_6ParamsE,(.L_x_15643 - _ZN7cutlass13device_kernelIN5flash11enable_sm90INS1_16FlashAttnFwdSm90INS1_25CollectiveMainloopFwdSm90ILi2EN4cute5tupleIJNS5_1CILi1EEES8_S8_EEENS6_IJNS7_ILi64EEESA_SA_EEELi512ENS_6half_tEfNS_4arch4Sm90ELb0ELb0ELb0ELb1ELb1ELb0ELb1ELb0ELb0ELb1ELb1ELb0EEENS1_21CollectiveEpilogueFwdINS6_IJSA_NS7_ILi512EEESA_EEES9_SC_SE_Li256ELb1ELb1ELb1ELb0EEENS1_36VarlenDynamicPersistentTileSchedulerILi64ELi64ELi256ELi128ELb1ELb1ELb1ELb0ELb1ELb1EEEEEEEEEvNT_6ParamsE)
        .other          _ZN7cutlass13device_kernelIN5flash11enable_sm90INS1_16FlashAttnFwdSm90INS1_25CollectiveMainloopFwdSm90ILi2EN4cute5tupleIJNS5_1CILi1EEES8_S8_EEENS6_IJNS7_ILi64EEESA_SA_EEELi512ENS_6half_tEfNS_4arch4Sm90ELb0ELb0ELb0ELb1ELb1ELb0ELb1ELb0ELb0ELb1ELb1ELb0EEENS1_21CollectiveEpilogueFwdINS6_IJSA_NS7_ILi512EEESA_EEES9_SC_SE_Li256ELb1ELb1ELb1ELb0EEENS1_36VarlenDynamicPersistentTileSchedulerILi64ELi64ELi256ELi128ELb1ELb1ELb1ELb0ELb1ELb1EEEEEEEEEvNT_6ParamsE,@"STO_CUDA_ENTRY STV_DEFAULT"
_ZN7cutlass13device_kernelIN5flash11enable_sm90INS1_16FlashAttnFwdSm90INS1_25CollectiveMainloopFwdSm90ILi2EN4cute5tupleIJNS5_1CILi1EEES8_S8_EEENS6_IJNS7_ILi64EEESA_SA_EEELi512ENS_6half_tEfNS_4arch4Sm90ELb0ELb0ELb0ELb1ELb1ELb0ELb1ELb0ELb0ELb1ELb1ELb0EEENS1_21CollectiveEpilogueFwdINS6_IJSA_NS7_ILi512EEESA_EEES9_SC_SE_Li256ELb1ELb1ELb1ELb0EEENS1_36VarlenDynamicPersistentTileSchedulerILi64ELi64ELi256ELi128ELb1ELb1ELb1ELb0ELb1ELb1EEEEEEEEEvNT_6ParamsE:
        /* <DEDUP_REMOVED lines=43> */
.L_x_4194:
        /* <DEDUP_REMOVED lines=22> */
.L_x_4195:
        /* <DEDUP_REMOVED lines=18> */
.L_x_4196:
        /* <DEDUP_REMOVED lines=22> */
.L_x_4197:
        /* <DEDUP_REMOVED lines=23> */
.L_x_4198:
        /* <DEDUP_REMOVED lines=8> */
.L_x_4200:
        /* <DEDUP_REMOVED lines=24> */
[----:B------:R-:W-:-:S03]  /*0a00*/  UMOV UR37, URZ ;  /* 0x0000003f00257c82 */ /* 0x000fc60008000000 */
[CC--:B------:R-:W-:Y:S02]  /*0a10*/  LEA.HI R7, R3.reuse, R0.reuse, RZ, 0x3 ;  /* 0x0000000003077211 */ /* 0x0c0fe400078f18ff */
[CC--:B------:R-:W-:Y:S02]  /*0a20*/  LEA.HI R4, R3.reuse, R0.reuse, RZ, 0x4 ;  /* 0x0000000003047211 */ /* 0x0c0fe400078f20ff */
[CC--:B------:R-:W-:Y:S02]  /*0a30*/  LEA.HI R5, R3.reuse, R0.reuse, RZ, 0x5 ;  /* 0x0000000003057211 */ /* 0x0c0fe400078f28ff */
[-C--:B------:R-:W-:Y:S02]  /*0a40*/  LEA.HI R2, R3, R0.reuse, RZ, 0x7 ;  /* 0x0000000003027211 */ /* 0x080fe400078f38ff */
[----:B------:R-:W-:Y:S02]  /*0a50*/  LOP3.LUT R11, R7, 0xfffffff8, RZ, 0xc0, !PT ;  /* 0xfffffff8070b7812 */ /* 0x000fe400078ec0ff */
[----:B------:R-:W-:-:S02]  /*0a60*/  LEA.HI R3, R3, R0, RZ, 0x2 ;  /* 0x0000000003037211 */ /* 0x000fc400078f10ff */
[----:B------:R-:W-:Y:S01]  /*0a70*/  SHF.R.S32.HI R7, RZ, 0x4, R4 ;  /* 0x00000004ff077819 */ /* 0x000fe20000011404 */
[----:B------:R-:W-:Y:S01]  /*0a80*/  IMAD.IADD R11, R0, 0x1, -R11 ;  /* 0x00000001000b7824 */ /* 0x000fe200078e0a0b */
[--C-:B------:R-:W-:Y:S02]  /*0a90*/  SHF.R.S32.HI R9, RZ, 0x5, R5.reuse ;  /* 0x00000005ff097819 */ /* 0x100fe40000011405 */
[----:B------:R-:W-:Y:S02]  /*0aa0*/  SHF.R.S32.HI R6, RZ, 0x1f, R5 ;  /* 0x0000001fff067819 */ /* 0x000fe40000011405 */
[C---:B------:R-:W-:Y:S02]  /*0ab0*/  LOP3.LUT R5, R4.reuse, 0xfffffff0, RZ, 0xc0, !PT ;  /* 0xfffffff004057812 */ /* 0x040fe400078ec0ff */
[----:B------:R-:W-:Y:S02]  /*0ac0*/  LOP3.LUT R13, R3, 0xfffffffc, RZ, 0xc0, !PT ;  /* 0xfffffffc030d7812 */ /* 0x000fe400078ec0ff */
[----:B------:R-:W-:Y:S01]  /*0ad0*/  LEA.HI R4, R4, R7, RZ, 0x1 ;  /* 0x0000000704047211 */ /* 0x000fe200078f08ff */
[----:B------:R-:W-:Y:S01]  /*0ae0*/  IMAD.IADD R5, R0, 0x1, -R5 ;  /* 0x0000000100057824 */ /* 0x000fe200078e0a05 */
[----:B------:R-:W-:Y:S01]  /*0af0*/  LOP3.LUT R3, R2, 0xffffff80, RZ, 0xc0, !PT ;  /* 0xffffff8002037812 */ /* 0x000fe200078ec0ff */
[----:B------:R-:W-:Y:S01]  /*0b00*/  IMAD.IADD R13, R0, 0x1, -R13 ;  /* 0x00000001000d7824 */ /* 0x000fe200078e0a0d */
[----:B------:R-:W-:-:S02]  /*0b10*/  LOP3.LUT R4, R4, 0x1ffffffe, RZ, 0xc0, !PT ;  /* 0x1ffffffe04047812 */ /* 0x000fc400078ec0ff */
[----:B------:R-:W-:Y:S01]  /*0b20*/  LEA.HI R6, R6, R9, RZ, 0x2 ;  /* 0x0000000906067211 */ /* 0x000fe200078f10ff */
[----:B------:R-:W-:Y:S01]  /*0b30*/  IMAD.IADD R3, R0, 0x1, -R3 ;  /* 0x0000000100037824 */ /* 0x000fe200078e0a03 */
[----:B------:R-:W-:Y:S01]  /*0b40*/  SHF.R.S32.HI R18, RZ, 0x7, R2 ;  /* 0x00000007ff127819 */ /* 0x000fe20000011402 */
[----:B------:R-:W-:Y:S01]  /*0b50*/  IMAD.IADD R7, R7, 0x1, -R4 ;  /* 0x0000000107077824 */ /* 0x000fe200078e0a04 */
[----:B------:R-:W-:Y:S02]  /*0b60*/  LOP3.LUT R8, R6, 0x3ffffc, RZ, 0xc0, !PT ;  /* 0x003ffffc06087812 */ /* 0x000fe400078ec0ff */
[--C-:B------:R-:W-:Y:S01]  /*0b70*/  SHF.R.S32.HI R4, RZ, 0x1f, R5.reuse ;  /* 0x0000001fff047819 */ /* 0x100fe20000011405 */
[----:B------:R-:W-:Y:S01]  /*0b80*/  IMAD R15, R18, 0x100, R5 ;  /* 0x00000100120f7824 */ /* 0x000fe200078e0205 */
[----:B------:R-:W-:Y:S01]  /*0b90*/  SHF.R.S32.HI R0, RZ, 0x1f, R3 ;  /* 0x0000001fff007819 */ /* 0x000fe20000011403 */
[----:B------:R-:W-:Y:S01]  /*0ba0*/  IMAD.IADD R10, R9, 0x1, -R8 ;  /* 0x00000001090a7824 */ /* 0x000fe200078e0a08 */
[----:B------:R-:W-:Y:S01]  /*0bb0*/  LEA.HI R6, R4, R5, RZ, 0x3 ;  /* 0x0000000504067211 */ /* 0x000fe200078f18ff */
[----:B------:R-:W-:Y:S01]  /*0bc0*/  IMAD.SHL.U32 R7, R7, 0x8, RZ ;  /* 0x0000000807077824 */ /* 0x000fe200078e00ff */
[----:B------:R-:W-:Y:S01]  /*0bd0*/  LEA.HI R4, R0, R3, RZ, 0x2 ;  /* 0x0000000300047211 */ /* 0x000fe200078f10ff */
[----:B------:R-:W-:Y:S01]  /*0be0*/  IMAD R16, R10, 0x10, R15 ;  /* 0x000000100a107824 */ /* 0x000fe200078e020f */
[C---:B------:R-:W-:Y:S01]  /*0bf0*/  LOP3.LUT R8, R6.reuse, 0xfffffff8, RZ, 0xc0, !PT ;  /* 0xfffffff806087812 */ /* 0x040fe200078ec0ff */
[----:B------:R-:W-:Y:S01]  /*0c00*/  IMAD.SHL.U32 R6, R6, 0x40, RZ ;  /* 0x0000004006067824 */ /* 0x000fe200078e00ff */
[----:B------:R-:W-:Y:S01]  /*0c10*/  LOP3.LUT R10, R4, 0x7ffffffc, RZ, 0xc0, !PT ;  /* 0x7ffffffc040a7812 */ /* 0x000fe200078ec0ff */
[----:B------:R-:W-:Y:S01]  /*0c20*/  STL [R1+0x8], R18 ;  /* 0x0000081201007387 */ /* 0x000fe20000100800 */
[----:B------:R-:W-:Y:S01]  /*0c30*/  LEA.HI R12, R13, R13, RZ, 0x1 ;  /* 0x0000000d0d0c7211 */ /* 0x000fe200078f08ff */
[----:B------:R-:W-:Y:S01]  /*0c40*/  IMAD.IADD R8, R5, 0x1, -R8 ;  /* 0x0000000105087824 */ /* 0x000fe200078e0a08 */
[----:B------:R-:W-:Y:S01]  /*0c50*/  LEA.HI R5, R0, R3, RZ, 0x5 ;  /* 0x0000000300057211 */ /* 0x000fe200078f28ff */
[----:B------:R-:W-:Y:S01]  /*0c60*/  IMAD.IADD R10, R3, 0x1, -R10 ;  /* 0x00000001030a7824 */ /* 0x000fe200078e0a0a */
[----:B------:R-:W-:-:S02]  /*0c70*/  SHF.R.S32.HI R0, RZ, 0x2, R4 ;  /* 0x00000002ff007819 */ /* 0x000fc40000011404 */
[----:B------:R-:W-:Y:S01]  /*0c80*/  SHF.R.S32.HI R3, RZ, 0x1f, R4 ;  /* 0x0000001fff037819 */ /* 0x000fe20000011404 */
[----:B------:R-:W-:Y:S01]  /*0c90*/  IMAD.SHL.U32 R4, R8, 0x40, RZ ;  /* 0x0000004008047824 */ /* 0x000fe200078e00ff */
[----:B------:R-:W-:Y:S02]  /*0ca0*/  SHF.R.S32.HI R5, RZ, 0x5, R5 ;  /* 0x00000005ff057819 */ /* 0x000fe40000011405 */
[----:B------:R-:W-:Y:S02]  /*0cb0*/  LEA.HI R3, R3, R0, RZ, 0x3 ;  /* 0x0000000003037211 */ /* 0x000fe400078f18ff */
[----:B------:R-:W-:Y:S02]  /*0cc0*/  LOP3.LUT R12, R12, 0x1ffffffe, RZ, 0xc0, !PT ;  /* 0x1ffffffe0c0c7812 */ /* 0x000fe400078ec0ff */
[----:B------:R-:W-:Y:S02]  /*0cd0*/  LOP3.LUT R3, R3, 0xfffffff8, RZ, 0xc0, !PT ;  /* 0xfffffff803037812 */ /* 0x000fe400078ec0ff */
[----:B------:R-:W-:Y:S01]  /*0ce0*/  LEA.HI R2, R2, R18, RZ, 0x1 ;  /* 0x0000001202027211 */ /* 0x000fe200078f08ff */
[----:B------:R-:W-:Y:S01]  /*0cf0*/  IMAD.IADD R12, R13, 0x1, -R12 ;  /* 0x000000010d0c7824 */ /* 0x000fe200078e0a0c */
[----:B------:R-:W-:Y:S01]  /*0d00*/  LOP3.LUT R4, R4, 0x1c0, RZ, 0xc0, !PT ;  /* 0x000001c004047812 */ /* 0x000fe200078ec0ff */
[----:B------:R-:W-:Y:S01]  /*0d10*/  IMAD.IADD R0, R0, 0x1, -R3 ;  /* 0x0000000100007824 */ /* 0x000fe200078e0a03 */
[----:B------:R-:W-:Y:S01]  /*0d20*/  LOP3.LUT R6, R6, 0x7ffffe00, RZ, 0xc0, !PT ;  /* 0x7ffffe0006067812 */ /* 0x000fe200078ec0ff */
[--C-:B------:R-:W-:Y:S01]  /*0d30*/  IMAD.U32 R13, R16, 0x40, R7.reuse ;  /* 0x00000040100d7824 */ /* 0x100fe200078e0007 */
[----:B------:R-:W-:Y:S01]  /*0d40*/  LOP3.LUT R7, R4, 0x8, R7, 0xf8, !PT ;  /* 0x0000000804077812 */ /* 0x000fe200078ef807 */
[----:B------:R-:W-:Y:S01]  /*0d50*/  IMAD R17, R5, 0x10, R0 ;  /* 0x0000001005117824 */ /* 0x000fe200078e0200 */
[----:B------:R-:W-:Y:S01]  /*0d60*/  LOP3.LUT R0, R2, 0xfffffe, RZ, 0xc0, !PT ;  /* 0x00fffffe02007812 */ /* 0x000fe200078ec0ff */
[----:B------:R-:W-:Y:S01]  /*0d70*/  IMAD.SHL.U32 R16, R11, 0x8, RZ ;  /* 0x000000080b107824 */ /* 0x000fe200078e00ff */
[----:B------:R-:W-:Y:S01]  /*0d80*/  SHF.R.U32.HI R4, RZ, 0x3, R4 ;  /* 0x00000003ff047819 */ /* 0x000fe20000011604 */
[----:B------:R-:W-:Y:S01]  /*0d90*/  IMAD.SHL.U32 R3, R10, 0x2, RZ ;  /* 0x000000020a037824 */ /* 0x000fe200078e00ff */
[----:B------:R-:W-:Y:S01]  /*0da0*/  STL [R1+0x34], R13 ;  /* 0x0000340d01007387 */ /* 0x000fe20000100800 */
[----:B------:R-:W-:Y:S01]  /*0db0*/  IMAD.IADD R0, R18, 0x1, -R0 ;  /* 0x0000000112007824 */ /* 0x000fe200078e0a00 */
[----:B------:R-:W-:Y:S01]  /*0dc0*/  LOP3.LUT R7, R7, R4, RZ, 0x3c, !PT ;  /* 0x0000000407077212 */ /* 0x000fe200078e3cff */
[----:B------:R-:W-:Y:S01]  /*0dd0*/  IMAD R6, R9, 0x400, R6 ;  /* 0x0000040009067824 */ /* 0x000fe200078e0206 */
[----:B------:R-:W-:Y:S01]  /*0de0*/  R2P PR, R8, 0x6 ;  /* 0x0000000608007804 */ /* 0x000fe20000000000 */
[----:B------:R-:W-:-:S02]  /*0df0*/  IMAD.SHL.U32 R4, R0, 0x100, RZ ;  /* 0x0000010000047824 */ /* 0x000fc400078e00ff */
[----:B------:R-:W-:Y:S02]  /*0e00*/  VIADD R198, R16, 0x40 ;  /* 0x0000004010c67836 */ /* 0x000fe40000000000 */
[----:B------:R-:W-:Y:S01]  /*0e10*/  IMAD.IADD R19, R3, 0x1, R4 ;  /* 0x0000000103137824 */ /* 0x000fe200078e0204 */
[----:B------:R0:W-:Y:S01]  /*0e20*/  STL [R1+0x30], R4 ;  /* 0x0000300401007387 */ /* 0x0001e20000100800 */
[----:B------:R-:W-:Y:S01]  /*0e30*/  IMAD.IADD R7, R6, 0x1, R7 ;  /* 0x0000000106077824 */ /* 0x000fe200078e0207 */
[----:B------:R-:W-:Y:S01]  /*0e40*/  SEL R186, R186, 0xffffffe0, !P1 ;  /* 0xffffffe0baba7807 */ /* 0x000fe20004800000 */
[----:B------:R-:W-:Y:S01]  /*0e50*/  VIADD R0, R16, 0x180 ;  /* 0x0000018010007836 */ /* 0x000fe20000000000 */
[----:B------:R1:W-:Y:S01]  /*0e60*/  STL [R1+0x14], R3 ;  /* 0x0000140301007387 */ /* 0x0003e20000100800 */
[----:B------:R-:W-:Y:S01]  /*0e70*/  SHF.R.S32.HI R0, RZ, 0x1f, R198 ;  /* 0x0000001fff007819 */ /* 0x000fe200000114c6 */
[----:B------:R-:W-:Y:S01]  /*0e80*/  VIADD R0, R19, 0x10 ;  /* 0x0000001013007836 */ /* 0x000fe20000000000 */
[----:B------:R-:W-:Y:S01]  /*0e90*/  LEA R184, R7, UR41, 0x1 ;  /* 0x0000002907b87c11 */ /* 0x000fe2000f8e08ff */
[C---:B------:R-:W-:Y:S01]  /*0ea0*/  VIADD R228, R19.reuse, 0x20 ;  /* 0x0000002013e47836 */ /* 0x040fe20000000000 */
[----:B0-----:R-:W-:Y:S01]  /*0eb0*/  SHF.R.S32.HI R4, RZ, 0x1f, R19 ;  /* 0x0000001fff047819 */ /* 0x001fe20000011413 */
[----:B------:R-:W-:Y:S01]  /*0ec0*/  VIADD R227, R19, 0x28 ;  /* 0x0000002813e37836 */ /* 0x000fe20000000000 */
[----:B------:R-:W-:Y:S01]  /*0ed0*/  SHF.R.S32.HI R0, RZ, 0x1f, R0 ;  /* 0x0000001fff007819 */ /* 0x000fe20000011400 */
[----:B------:R-:W-:-:S02]  /*0ee0*/  IMAD R4, R12, 0x8, R17 ;  /* 0x000000080c047824 */ /* 0x000fc400078e0211 */
[----:B-1----:R-:W-:Y:S01]  /*0ef0*/  VIADD R3, R16, 0x1c0 ;  /* 0x000001c010037836 */ /* 0x002fe20000000000 */
[----:B------:R-:W-:Y:S01]  /*0f00*/  SHF.R.S32.HI R0, RZ, 0x1f, R227 ;  /* 0x0000001fff007819 */ /* 0x000fe200000114e3 */
[C---:B------:R-:W-:Y:S01]  /*0f10*/  VIADD R3, R19.reuse, 0x8 ;  /* 0x0000000813037836 */ /* 0x040fe20000000000 */
[----:B------:R0:W-:Y:S01]  /*0f20*/  STL [R1+0x2c], R4 ;  /* 0x00002c0401007387 */ /* 0x0001e20000100800 */
        /* <DEDUP_REMOVED lines=59> */
[----:B------:R-:W-:-:S02]  /*12e0*/  IMAD.IADD R187, R187, 0x1, R186 ;  /* 0x00000001bbbb7824 */ /* 0x000fc400078e02ba */
[----:B------:R-:W-:Y:S02]  /*12f0*/  IMAD.MOV.U32 R6, RZ, RZ, R14 ;  /* 0x000000ffff067224 */ /* 0x000fe400078e000e */
[----:B------:R-:W-:Y:S02]  /*1300*/  IMAD.MOV.U32 R2, RZ, RZ, RZ ;  /* 0x000000ffff027224 */ /* 0x000fe400078e00ff */
[C---:B------:R-:W-:Y:S02]  /*1310*/  VIADD R197, R16.reuse, 0x80 ;  /* 0x0000008010c57836 */ /* 0x040fe40000000000 */
[C---:B------:R-:W-:Y:S02]  /*1320*/  VIADD R196, R16.reuse, 0xc0 ;  /* 0x000000c010c47836 */ /* 0x040fe40000000000 */
[C---:B------:R-:W-:Y:S02]  /*1330*/  VIADD R195, R16.reuse, 0x100 ;  /* 0x0000010010c37836 */ /* 0x040fe40000000000 */
[----:B------:R-:W-:-:S02]  /*1340*/  VIADD R194, R16, 0x140 ;  /* 0x0000014010c27836 */ /* 0x000fc40000000000 */
[----:B------:R-:W-:-:S07]  /*1350*/  IMAD.IADD R186, R186, 0x1, R185 ;  /* 0x00000001baba7824 */ /* 0x000fce00078e02b9 */
.L_x_4250:
[----:B------:R-:W-:Y:S01]  /*1360*/  ULDC.64 UR6, c[0x0][0xd88] ;  /* 0x0003620000067ab9 */ /* 0x000fe20000000a00 */
[----:B012---:R-:W0:Y:S01]  /*1370*/  LDC.64 R8, c[0x0][0x418] ;  /* 0x00010600ff087b82 */ /* 0x007e220000000a00 */
[----:B------:R-:W-:-:S06]  /*1380*/  UIMAD.WIDE UR6, UR5, 0x4, UR6 ;  /* 0x00000004050678a5 */ /* 0x000fcc000f8e0206 */
[----:B------:R-:W-:Y:S01]  /*1390*/  IMAD.U32 R192, RZ, RZ, UR6 ;  /* 0x00000006ffc07e24 */ /* 0x000fe2000f8e00ff */
[----:B------:R-:W1:Y:S01]  /*13a0*/  LDC R0, c[0x0][0x424] ;  /* 0x00010900ff007b82 */ /* 0x000e620000000800 */
[----:B------:R-:W-:Y:S01]  /*13b0*/  IMAD.U32 R193, RZ, RZ, UR7 ;  /* 0x00000007ffc17e24 */ /* 0x000fe2000f8e00ff */
[----:B------:R-:W-:-:S04]  /*13c0*/  ULDC.64 UR6, c[0x0][0xb20] ;  /* 0x0002c80000067ab9 */ /* 0x000fc80000000a00 */
[----:B------:R-:W2:Y:S01]  /*13d0*/  LDG.E R192, desc[UR44][R192.64] ;  /* 0x0000002cc0c07981 */ /* 0x000ea2000c1e1900 */
[----:B------:R-:W-:Y:S01]  /*13e0*/  ISETP.NE.U32.AND P0, PT, RZ, UR6, PT ;  /* 0x00000006ff007c0c */ /* 0x000fe2000bf05070 */
[----:B---3--:R-:W3:Y:S01]  /*13f0*/  LDC R153, c[0x0][0x2f0] ;  /* 0x0000bc00ff997b82 */ /* 0x008ee20000000800 */
[----:B------:R-:W-:Y:S02]  /*1400*/  IMAD.MOV.U32 R10, RZ, RZ, RZ ;  /* 0x000000ffff0a7224 */ /* 0x000fe400078e00ff */
[----:B------:R-:W-:-:S05]  /*1410*/  ISETP.NE.AND.EX P0, PT, RZ, UR7, PT, P0 ;  /* 0x00000007ff007c0c */ /* 0x000fca000bf05300 */
[----:B----4-:R-:W4:Y:S01]  /*1420*/  LDC R7, c[0x0][0xae8] ;  /* 0x0002ba00ff077b82 */ /* 0x010f220000000800 */
[----:B--2---:R-:W-:-:S07]  /*1430*/  SHF.R.S32.HI R200, RZ, 0x1f, R192 ;  /* 0x0000001fffc87819 */ /* 0x004fce00000114c0 */
[----:B------:R-:W-:-:S04]  /*1440*/  @P0 LEA R4, P1, R192, UR6, 0x2 ;  /* 0x00000006c0040c11 */ /* 0x000fc8000f8210ff */
[----:B------:R-:W-:Y:S01]  /*1450*/  @P0 LEA.HI.X R5, R192, UR7, R200, 0x2, P1 ;  /* 0x00000007c0050c11 */ /* 0x000fe200088f14c8 */
[----:B------:R-:W-:Y:S02]  /*1460*/  ULDC.64 UR6, c[0x0][0xb18] ;  /* 0x0002c60000067ab9 */ /* 0x000fe40000000a00 */
[----:B------:R-:W-:Y:S02]  /*1470*/  ISETP.NE.U32.AND P1, PT, RZ, UR6, PT ;  /* 0x00000006ff007c0c */ /* 0x000fe4000bf25070 */
[----:B-----5:R2:W5:Y:S01]  /*1480*/  @P0 LDG.E R10, desc[UR44][R4.64] ;  /* 0x0000002c040a0981 */ /* 0x020562000c1e1900 */
[----:B0-----:R-:W-:Y:S02]  /*1490*/  ISETP.NE.U32.AND P0, PT, R8, RZ, PT ;  /* 0x000000ff0800720c */ /* 0x001fe40003f05070 */
[----:B------:R-:W-:Y:S02]  /*14a0*/  ISETP.NE.AND.EX P1, PT, RZ, UR7, PT, P1 ;  /* 0x00000007ff007c0c */ /* 0x000fe4000bf25310 */
[----:B------:R-:W-:-:S04]  /*14b0*/  ISETP.NE.AND.EX P0, PT, R9, RZ, PT, P0 ;  /* 0x000000ff0900720c */ /* 0x000fc80003f05300 */
[----:B-1----:R-:W-:-:S05]  /*14c0*/  SEL R0, R0, 0x1, P0 ;  /* 0x0000000100007807 */ /* 0x002fca0000000000 */
[----:B---3--:R-:W-:Y:S02]  /*14d0*/  IMAD R153, R0, R153, RZ ;  /* 0x0000009900997224 */ /* 0x008fe400078e02ff */
[----:B------:R-:W-:-:S04]  /*14e0*/  @P1 LEA R8, P0, R192, UR6, 0x2 ;  /* 0x00000006c0081c11 */ /* 0x000fc8000f8010ff */
[----:B------:R-:W-:-:S05]  /*14f0*/  @P1 LEA.HI.X R9, R192, UR7, R200, 0x2, P0 ;  /* 0x00000007c0091c11 */ /* 0x000fca00080f14c8 */
[----:B------:R2:W5:Y:S01]  /*1500*/  @P1 LDG.E R153, desc[UR44][R8.64] ;  /* 0x0000002c08991981 */ /* 0x000562000c1e1900 */
[C---:B------:R-:W-:Y:S01]  /*1510*/  LOP3.LUT R0, R6.reuse, 0xff000000, RZ, 0xc0, !PT ;  /* 0xff00000006007812 */ /* 0x040fe200078ec0ff */
[----:B------:R-:W-:Y:S01]  /*1520*/  UMOV UR42, UR4 ;  /* 0x00000004002a7c82 */ /* 0x000fe20008000000 */
[----:B------:R-:W-:Y:S02]  /*1530*/  LOP3.LUT R3, R6, 0xff0000, RZ, 0xc0, !PT ;  /* 0x00ff000006037812 */ /* 0x000fe400078ec0ff */
[----:B------:R-:W-:Y:S01]  /*1540*/  SHF.R.U32.HI R12, RZ, 0x8, R0 ;  /* 0x00000008ff0c7819 */ /* 0x000fe20000011600 */
[----:B----4-:R-:W-:Y:S06]  /*1550*/  @P1 BRA `(.L_x_4201) ;  /* 0x0000000000241947 */ /* 0x010fec0003800000 */
[----:B------:R-:W-:Y:S02]  /*1560*/  ULDC.64 UR4, c[0x0][0xb00] ;  /* 0x0002c00000047ab9 */ /* 0x000fe40000000a00 */
[----:B------:R-:W-:-:S04]  /*1570*/  ISETP.NE.U32.AND P0, PT, RZ, UR4, PT ;  /* 0x00000004ff007c0c */ /* 0x000fc8000bf05070 */
[----:B------:R-:W-:-:S13]  /*1580*/  ISETP.NE.AND.EX P0, PT, RZ, UR5, PT, P0 ;  /* 0x00000005ff007c0c */ /* 0x000fda000bf05300 */
[----:B------:R-:W-:Y:S05]  /*1590*/  @!P0 BRA `(.L_x_4201) ;  /* 0x0000000000148947 */ /* 0x000fea0003800000 */
[----:B--2---:R-:W0:Y:S02]  /*15a0*/  LDC.64 R4, c[0x0][0xb00] ;  /* 0x0002c000ff047b82 */ /* 0x004e240000000a00 */
[----:B0-----:R-:W-:-:S05]  /*15b0*/  IMAD.WIDE R4, R192, 0x4, R4 ;  /* 0x00000004c0047825 */ /* 0x001fca00078e0204 */
[----:B-----5:R-:W2:Y:S04]  /*15c0*/  LDG.E R153, desc[UR44][R4.64] ;  /* 0x0000002c04997981 */ /* 0x020ea8000c1e1900 */
[----:B------:R-:W2:Y:S02]  /*15d0*/  LDG.E R0, desc[UR44][R4.64+0x4] ;  /* 0x0000042c04007981 */ /* 0x000ea4000c1e1900 */
[----:B--2---:R-:W-:-:S07]  /*15e0*/  IMAD.IADD R153, R0, 0x1, -R153 ;  /* 0x0000000100997824 */ /* 0x004fce00078e0a99 */
.L_x_4201:
[----:B------:R-:W-:Y:S01]  /*15f0*/  UISETP.NE.AND UP0, UPT, UR38, 0x1, UPT ;  /* 0x000000012600788c */ /* 0x000fe2000bf05270 */
[----:B-----5:R-:W-:Y:S01]  /*1600*/  IMAD.IADD R153, R153, 0x1, -R10 ;  /* 0x0000000199997824 */ /* 0x020fe200078e0a0a */
[----:B------:R-:W-:Y:S02]  /*1610*/  LEA.HI R3, R3, R12, RZ, 0x10 ;  /* 0x0000000c03037211 */ /* 0x000fe400078f80ff */
[----:B------:R-:W-:Y:S01]  /*1620*/  LOP3.LUT R193, R6, 0xffff, RZ, 0xc0, !PT ;  /* 0x0000ffff06c17812 */ /* 0x000fe200078ec0ff */
[----:B------:R-:W-:Y:S01]  /*1630*/  VIADD R0, R153, 0x3f ;  /* 0x0000003f99007836 */ /* 0x000fe20000000000 */
[----:B------:R-:W-:Y:S02]  /*1640*/  PLOP3.LUT P1, PT, PT, PT, UP0, 0x80, 0x0 ;  /* 0x000000000000781c */ /* 0x000fe40003f2f008 */
[----:B------:R-:W-:Y:S02]  /*1650*/  SHF.R.U32.HI R22, RZ, 0x10, R3 ;  /* 0x00000010ff167819 */ /* 0x000fe40000011603 */
[----:B--2---:R-:W-:-:S02]  /*1660*/  SHF.R.S32.HI R5, RZ, 0x1f, R0 ;  /* 0x0000001fff057819 */ /* 0x004fc40000011400 */
[C---:B------:R-:W-:Y:S02]  /*1670*/  ISETP.NE.AND P0, PT, R22.reuse, RZ, PT ;  /* 0x000000ff1600720c */ /* 0x040fe40003f05270 */
[----:B------:R-:W-:Y:S02]  /*1680*/  LEA.HI R5, R5, R0, RZ, 0x6 ;  /* 0x0000000005057211 */ /* 0x000fe400078f30ff */
[----:B------:R-:W-:Y:S02]  /*1690*/  LOP3.LUT R199, R3, 0xff, RZ, 0xc0, !PT ;  /* 0x000000ff03c77812 */ /* 0x000fe400078ec0ff */
[----:B------:R-:W-:Y:S02]  /*16a0*/  SEL R10, R22, R7, P0 ;  /* 0x00000007160a7207 */ /* 0x000fe40000000000 */
[----:B------:R-:W-:Y:S01]  /*16b0*/  SHF.R.S32.HI R9, RZ, 0x6, R5 ;  /* 0x00000006ff097819 */ /* 0x000fe20000011405 */
[----:B------:R-:W-:Y:S06]  /*16c0*/  @!P1 BRA `(.L_x_4202) ;  /* 0x0000001c007c9947 */ /* 0x000fec0003800000 */
[----:B------:R-:W-:Y:S01]  /*16d0*/  ISETP.GE.AND P0, PT, R153, 0x1, PT ;  /* 0x000000019900780c */ /* 0x000fe20003f06270 */
[----:B------:R-:W-:-:S12]  /*16e0*/  IMAD.MOV.U32 R3, RZ, RZ, RZ ;  /* 0x000000ffff037224 */ /* 0x000fd800078e00ff */
[----:B------:R-:W-:Y:S05]  /*16f0*/  @!P0 BRA `(.L_x_4203) ;  /* 0x0000000000688947 */ /* 0x000fea0003800000 */
        /* <DEDUP_REMOVED lines=26> */
.L_x_4203:
[-C--:B------:R-:W-:Y:S01]  /*18a0*/  IMAD R0, R199, R3.reuse, RZ ;  /* 0x00000003c7007224 */ /* 0x080fe200078e02ff */
[----:B------:R-:W-:Y:S01]  /*18b0*/  PLOP3.LUT P0, PT, PT, PT, PT, 0x80, 0x0 ;  /* 0x000000000000781c */ /* 0x000fe20003f0f070 */
[----:B------:R-:W-:Y:S01]  /*18c0*/  IMAD.MOV.U32 R152, RZ, RZ, RZ ;  /* 0x000000ffff987224 */ /* 0x000fe200078e00ff */
[----:B------:R-:W-:Y:S02]  /*18d0*/  CS2R R150, SRZ ;  /* 0x0000000000967805 */ /* 0x000fe4000001ff00 */
[----:B------:R-:W-:Y:S02]  /*18e0*/  CS2R R148, SRZ ;  /* 0x0000000000947805 */ /* 0x000fe4000001ff00 */
[----:B------:R-:W-:Y:S02]  /*18f0*/  VIADDMNMX R3, R0, R3, R9, PT ;  /* 0x0000000300037246 */ /* 0x000fe40003800109 */
[----:B------:R-:W-:Y:S02]  /*1900*/  CS2R R146, SRZ ;  /* 0x0000000000927805 */ /* 0x000fe4000001ff00 */
[----:B------:R-:W-:-:S02]  /*1910*/  CS2R R144, SRZ ;  /* 0x0000000000907805 */ /* 0x000fc4000001ff00 */
[----:B------:R-:W-:Y:S02]  /*1920*/  CS2R R142, SRZ ;  /* 0x00000000008e7805 */ /* 0x000fe4000001ff00 */
[----:B------:R-:W-:Y:S01]  /*1930*/  R2UR UR21, R3 ;  /* 0x00000000031572ca */ /* 0x000fe200000e0000 */
        /* <DEDUP_REMOVED lines=12> */
[----:B------:R-:W-:Y:S02]  /*1a00*/  ISETP.LT.AND P1, PT, R0, UR21, PT ;  /* 0x0000001500007c0c */ /* 0x000fe4000bf21270 */
        /* <DEDUP_REMOVED lines=48> */
[----:B------:R-:W-:Y:S06]  /*1d10*/  @!P1 BRA `(.L_x_4204) ;  /* 0x0000007800749947 */ /* 0x000fec0003800000 */
[----:B------:R-:W2:Y:S01]  /*1d20*/  LDL R4, [R1+0x8] ;  /* 0x0000080001047983 */ /* 0x000ea20000100800 */
[----:B------:R-:W-:Y:S01]  /*1d30*/  UMOV UR9, 0x40000040 ;  /* 0x4000004000097882 */ /* 0x000fe20000000000 */
[----:B------:R-:W-:Y:S01]  /*1d40*/  UMOV UR11, 0x40000040 ;  /* 0x40000040000b7882 */ /* 0x000fe20000000000 */
[----:B------:R-:W-:Y:S01]  /*1d50*/  UMOV UR13, 0x40000040 ;  /* 0x40000040000d7882 */ /* 0x000fe20000000000 */
[----:B------:R-:W-:Y:S01]  /*1d60*/  BAR.SYNC.DEFER_BLOCKING 0xe, 0x100 ;  /* 0x0384000000007b1d */ /* 0x000fe20000010000 */
[----:B------:R-:W-:-:S05]  /*1d70*/  ISETP.NE.AND P0, PT, RZ, UR38, PT ;  /* 0x00000026ff007c0c */ /* 0x000fca000bf05270 */
[----:B------:R-:W-:Y:S01]  /*1d80*/  UMOV UR15, 0x40000040 ;  /* 0x40000040000f7882 */ /* 0x000fe20000000000 */
[----:B------:R-:W-:Y:S01]  /*1d90*/  UMOV UR17, 0x40000040 ;  /* 0x4000004000117882 */ /* 0x000fe20000000000 */
[----:B------:R-:W-:Y:S01]  /*1da0*/  UMOV UR19, 0x40000040 ;  /* 0x4000004000137882 */ /* 0x000fe20000000000 */
[----:B------:R-:W-:Y:S01]  /*1db0*/  UMOV UR7, 0x40000040 ;  /* 0x4000004000077882 */ /* 0x000fe20000000000 */
[----:B------:R-:W-:Y:S01]  /*1dc0*/  WARPGROUP.ARRIVE ;  /* 0x00000000000079c5 */ /* 0x000fe20000000000 */
[----:B--2---:R-:W0:Y:S02]  /*1dd0*/  SHFL.IDX PT, R3, R4, RZ, 0x1f ;  /* 0x00001fff04037589 */ /* 0x004e2400000e0000 */
[----:B0-----:R-:W-:Y:S01]  /*1de0*/  R2UR UR4, R3 ;  /* 0x00000000030472ca */ /* 0x001fe200000e0000 */
[----:B------:R-:W-:-:S05]  /*1df0*/  IMAD.MOV.U32 R3, RZ, RZ, 0x1 ;  /* 0x00000001ff037424 */ /* 0x000fca00078e00ff */
[----:B------:R-:W-:-:S04]  /*1e00*/  SEL R3, R3, 0x2, !P0 ;  /* 0x0000000203037807 */ /* 0x000fc80004000000 */
[----:B------:R-:W-:-:S03]  /*1e10*/  LOP3.LUT R3, R3, 0x1, RZ, 0xfc, !PT ;  /* 0x0000000103037812 */ /* 0x000fc600078efcff */
[----:B------:R-:W-:Y:S01]  /*1e20*/  ULEA.HI UR5, UR4, UR4, URZ, 0x1 ;  /* 0x0000000404057291 */ /* 0x000fe2000f8f083f */
[----:B------:R-:W-:-:S03]  /*1e30*/  ISETP.NE.AND P1, PT, R3, 0x3, PT ;  /* 0x000000030300780c */ /* 0x000fc60003f25270 */
[----:B------:R-:W-:-:S04]  /*1e40*/  ULOP3.LUT UR5, UR5, 0x1fffe, URZ, 0xc0, !UPT ;  /* 0x0001fffe05057892 */ /* 0x000fc8000f8ec03f */
[----:B------:R-:W-:Y:S02]  /*1e50*/  UIADD3 UR5, UR4, -UR5, URZ ;  /* 0x8000000504057290 */ /* 0x000fe4000fffe03f */
[----:B------:R-:W-:Y:S02]  /*1e60*/  UIADD3 UR4, UR41, 0x36400, URZ ;  /* 0x0003640029047890 */ /* 0x000fe4000fffe03f */
[----:B------:R-:W-:Y:S02]  /*1e70*/  ULEA UR5, UR5, UR41, 0xf ;  /* 0x0000002905057291 */ /* 0x000fe4000f8e783f */
[----:B------:R-:W-:Y:S02]  /*1e80*/  USHF.R.U32.HI UR4, URZ, 0x4, UR4 ;  /* 0x000000043f047899 */ /* 0x000fe40008011604 */
[----:B------:R-:W-:Y:S02]  /*1e90*/  UIADD3 UR5, UR5, 0x400, URZ ;  /* 0x0000040005057890 */ /* 0x000fe4000fffe03f */
[----:B------:R-:W-:-:S02]  /*1ea0*/  ULOP3.LUT UR4, UR4, 0x3fff, URZ, 0xc0, !UPT ;  /* 0x00003fff04047892 */ /* 0x000fc4000f8ec03f */
[----:B------:R-:W-:Y:S02]  /*1eb0*/  USHF.R.U32.HI UR5, URZ, 0x4, UR5 ;  /* 0x000000043f057899 */ /* 0x000fe40008011605 */
[----:B------:R-:W-:Y:S02]  /*1ec0*/  ULOP3.LUT UR8, UR4, 0x10000, URZ, 0xfc, !UPT ;  /* 0x0001000004087892 */ /* 0x000fe4000f8efc3f */
[----:B------:R-:W-:Y:S02]  /*1ed0*/  ULOP3.LUT UR5, UR5, 0x3fff, URZ, 0xc0, !UPT ;  /* 0x00003fff05057892 */ /* 0x000fe4000f8ec03f */
[----:B------:R-:W-:Y:S02]  /*1ee0*/  UIADD3 UR12, UR8, 0x2, URZ ;  /* 0x00000002080c7890 */ /* 0x000fe4000fffe03f */
[----:B------:R-:W-:Y:S02]  /*1ef0*/  ULOP3.LUT UR20, UR5, 0x2000000, URZ, 0xfc, !UPT ;  /* 0x0200000005147892 */ /* 0x000fe4000f8efc3f */
[----:B------:R-:W-:-:S02]  /*1f00*/  UIADD3 UR16, UR8, 0x4, URZ ;  /* 0x0000000408107890 */ /* 0x000fc4000fffe03f */
[----:B------:R-:W-:Y:S02]  /*1f10*/  ULEA UR10, UR36, UR20, 0xc ;  /* 0x00000014240a7291 */ /* 0x000fe4000f8e603f */
[----:B------:R-:W-:Y:S02]  /*1f20*/  UIADD3 UR4, UR8, 0x6, URZ ;  /* 0x0000000608047890 */ /* 0x000fe4000fffe03f */
[----:B------:R-:W-:Y:S02]  /*1f30*/  UIADD3 UR14, UR10, 0x80, URZ ;  /* 0x000000800a0e7890 */ /* 0x000fe4000fffe03f */
[----:B------:R-:W-:Y:S02]  /*1f40*/  UIADD3 UR18, UR10, 0x100, URZ ;  /* 0x000001000a127890 */ /* 0x000fe4000fffe03f */
[----:B------:R-:W-:Y:S02]  /*1f50*/  UIADD3 UR6, UR10, 0x180, URZ ;  /* 0x000001800a067890 */ /* 0x000fe4000fffe03f */
[----:B------:R-:W-:Y:S01]  /*1f60*/  HGMMA.64x256x16.F32 R24, gdesc[UR8].tnspB, RZ, !UPT, gsb0 ;  /* 0x43e00000081879f0 */ /* 0x000fe2000c0008ff */
[----:B------:R-:W-:-:S02]  /*1f70*/  UMOV UR5, 0x40000040 ;  /* 0x4000004000057882 */ /* 0x000fc40000000000 */
        /* <DEDUP_REMOVED lines=16> */
.L_x_4205:
[----:B------:R-:W-:-:S04]  /*2080*/  ULEA UR6, UR36, UR41, 0x3 ;  /* 0x0000002924067291 */ /* 0x000fc8000f8e183f */
[----:B------:R-:W-:-:S04]  /*2090*/  UIADD3 UR6, UR6, 0x38860, URZ ;  /* 0x0003886006067890 */ /* 0x000fc8000fffe03f */
[----:B------:R-:W-:-:S09]  /*20a0*/  UPRMT UR6, UR40, 0x654, UR6 ;  /* 0x0000065428067896 */ /* 0x000fd20008000006 */
[----:B------:R-:W-:Y:S01]  /*20b0*/  SYNCS.ARRIVE.TRANS64.RED.A1T0 RZ, [UR6], RZ ;  /* 0x000000ffffff79a7 */ /* 0x000fe20008100406 */
[----:B------:R-:W-:-:S06]  /*20c0*/  UIADD3 UR6, UR21, -0x2, URZ ;  /* 0xfffffffe15067890 */ /* 0x000fcc000fffe03f */
[----:B------:R-:W-:-:S13]  /*20d0*/  ISETP.LE.AND P0, PT, R0, UR6, PT ;  /* 0x0000000600007c0c */ /* 0x000fda000bf03270 */
[----:B------:R-:W-:Y:S05]  /*20e0*/  @!P0 BRA `(.L_x_4206) ;  /* 0x0000000800b48947 */ /* 0x000fea0003800000 */
[----:B------:R-:W-:-:S05]  /*20f0*/  UMOV UR21, UR6 ;  /* 0x0000000600157c82 */ /* 0x000fca0008000000 */
.L_x_4208:
[----:B------:R-:W-:Y:S01]  /*2100*/  BAR.SYNC.DEFER_BLOCKING 0xe, 0x100 ;  /* 0x0384000000007b1d */ /* 0x000fe20000010000 */
[----:B------:R-:W-:Y:S01]  /*2110*/  IMAD.U32 R4, RZ, RZ, UR36 ;  /* 0x00000024ff047e24 */ /* 0x000fe2000f8e00ff */
[----:B------:R-:W-:Y:S01]  /*2120*/  UIADD3 UR36, UR36, 0x1, URZ ;  /* 0x0000000124247890 */ /* 0x000fe2000fffe03f */
[----:B------:R-:W-:Y:S01]  /*2130*/  ISETP.LT.AND P0, PT, R0, UR21, PT ;  /* 0x0000001500007c0c */ /* 0x000fe2000bf01270 */
[----:B------:R-:W-:Y:S01]  /*2140*/  UIADD3 UR21, UR21, -0x1, URZ ;  /* 0xffffffff15157890 */ /* 0x000fe2000fffe03f */
        /* <DEDUP_REMOVED lines=10> */
[----:B------:R-:W-:Y:S02]  /*21f0*/  UIADD3 UR18, UR10, 0x100, URZ ;  /* 0x000001000a127890 */ /* 0x000fe4000fffe03f */
[----:B------:R-:W-:Y:S01]  /*2200*/  UIADD3 UR6, UR10, 0x180, URZ ;  /* 0x000001800a067890 */ /* 0x000fe2000fffe03f */
        /* <DEDUP_REMOVED lines=143> */
[----:B------:R-:W-:Y:S01]  /*2b00*/  HGMMA.64x256x16.F32 R24, gdesc[UR4].tnspB, R24, gsb0 ;  /* 0x43e00000041879f0 */ /* 0x000fe20008000818 */
[----:B------:R-:W-:-:S06]  /*2b10*/  USEL UR6, URZ, 0x1, UP0 ;  /* 0x000000013f067887 */ /* 0x000fcc0008000000 */
[----:B------:R-:W-:Y:S01]  /*2b20*/  LOP3.LUT R2, R2, UR6, RZ, 0x3c, !PT ;  /* 0x0000000602027c12 */ /* 0x000fe2000f8e3cff */
[----:B------:R-:W-:Y:S02]  /*2b30*/  WARPGROUP.DEPBAR.LE gsb0, 0x0 ;  /* 0x00008000000079c5 */ /* 0x000fe40000010000 */
[----:B------:R-:W-:Y:S06]  /*2b40*/  BAR.ARV 0xf, 0x100 ;  /* 0x03c4000000007b1d */ /* 0x000fec0000002000 */
[----:B------:R-:W-:Y:S05]  /*2b50*/  @!P1 BRA `(.L_x_4207) ;  /* 0x0000000000049947 */ /* 0x000fea0003800000 */
[----:B------:R-:W-:Y:S01]  /*2b60*/  BPT.TRAP 0x1 ;  /* 0x000000040000795c */ /* 0x000fe20000300000 */
.L_x_4207:
[----:B------:R-:W-:-:S04]  /*2b70*/  ULEA UR6, UR36, UR41, 0x3 ;  /* 0x0000002924067291 */ /* 0x000fc8000f8e183f */
[----:B------:R-:W-:-:S04]  /*2b80*/  UIADD3 UR6, UR6, 0x38860, URZ ;  /* 0x0003886006067890 */ /* 0x000fc8000fffe03f */
[----:B------:R-:W-:-:S09]  /*2b90*/  UPRMT UR6, UR40, 0x654, UR6 ;  /* 0x0000065428067896 */ /* 0x000fd20008000006 */
[----:B------:R-:W-:Y:S01]  /*2ba0*/  SYNCS.ARRIVE.TRANS64.RED.A1T0 RZ, [UR6], RZ ;  /* 0x000000ffffff79a7 */ /* 0x000fe20008100406 */
[----:B------:R-:W-:Y:S05]  /*2bb0*/  @P0 BRA `(.L_x_4208) ;  /* 0xfffffff400500947 */ /* 0x000fea000383ffff */
.L_x_4206:
[----:B------:R-:W-:Y:S01]  /*2bc0*/  BAR.SYNC.DEFER_BLOCKING 0xe, 0x100 ;  /* 0x0384000000007b1d */ /* 0x000fe20000010000 */
[----:B------:R-:W-:Y:S01]  /*2bd0*/  IMAD.U32 R0, RZ, RZ, UR36 ;  /* 0x00000024ff007e24 */ /* 0x000fe2000f8e00ff */
[----:B------:R-:W-:Y:S01]  /*2be0*/  UIADD3 UR36, UR36, 0x1, URZ ;  /* 0x0000000124247890 */ /* 0x000fe2000fffe03f */
[----:B------:R-:W-:Y:S01]  /*2bf0*/  PLOP3.LUT P0, PT, PT, PT, PT, 0x8, 0x0 ;  /* 0x000000000000781c */ /* 0x000fe20003f0e170 */
[----:B------:R-:W-:Y:S02]  /*2c00*/  IMAD.MOV.U32 R152, RZ, RZ, RZ ;  /* 0x000000ffff987224 */ /* 0x000fe400078e00ff */
[----:B------:R-:W-:Y:S01]  /*2c10*/  IMAD R0, R0, 0x40, R17 ;  /* 0x0000004000007824 */ /* 0x000fe200078e0211 */
[----:B------:R-:W-:-:S04]  /*2c20*/  UISETP.NE.AND UP0, UPT, UR36, 0x2, UPT ;  /* 0x000000022400788c */ /* 0x000fc8000bf05270 */
        /* <DEDUP_REMOVED lines=137> */
.L_x_4202:
[----:B------:R-:W-:Y:S01]  /*34c0*/  ISETP.GE.AND P0, PT, R153, 0x1, PT ;  /* 0x000000019900780c */ /* 0x000fe20003f06270 */
[----:B------:R-:W-:-:S12]  /*34d0*/  IMAD.MOV.U32 R23, RZ, RZ, RZ ;  /* 0x000000ffff177224 */ /* 0x000fd800078e00ff */
[----:B------:R-:W-:Y:S05]  /*34e0*/  @!P0 BRA `(.L_x_4209) ;  /* 0x0000000000688947 */ /* 0x000fea0003800000 */
[-C--:B------:R-:W-:Y:S02]  /*34f0*/  IABS R0, R10.reuse ;  /* 0x0000000a00007213 */ /* 0x080fe40000000000 */
        /* <DEDUP_REMOVED lines=25> */
.L_x_4209:
[-C--:B------:R-:W-:Y:S01]  /*3690*/  IMAD R18, R199, R23.reuse, RZ ;  /* 0x00000017c7127224 */ /* 0x080fe200078e02ff */
[----:B------:R-:W-:Y:S01]  /*36a0*/  PLOP3.LUT P0, PT, PT, PT, PT, 0x80, 0x0 ;  /* 0x000000000000781c */ /* 0x000fe20003f0f070 */
[----:B------:R-:W-:Y:S01]  /*36b0*/  IMAD.MOV.U32 R152, RZ, RZ, RZ ;  /* 0x000000ffff987224 */ /* 0x000fe200078e00ff */
        /* <DEDUP_REMOVED lines=68> */
[----:B------:R-:W2:Y:S04]  /*3b00*/  LDL R0, [R1+0x8] ;  /* 0x0000080001007983 */ /* 0x000ea80000100800 */
[----:B--2---:R-:W0:Y:S02]  /*3b10*/  SHFL.IDX PT, R0, R0, RZ, 0x1f ;  /* 0x00001fff00007589 */ /* 0x004e2400000e0000 */
        /* <DEDUP_REMOVED lines=28> */
.L_x_4210:
        /* <DEDUP_REMOVED lines=12> */
.L_x_4339:
[----:B------:R-:W-:Y:S05]  /*3da0*/  @!P0 BRA `(.L_x_4212) ;  /* 0x0000000000048947 */ /* 0x000fea0003800000 */
[----:B------:R-:W-:Y:S01]  /*3db0*/  BPT.TRAP 0x1 ;  /* 0x000000040000795c */ /* 0x000fe20000300000 */
.L_x_4212:
[----:B------:R-:W-:Y:S01]  /*3dc0*/  IMAD.U32 R7, RZ, RZ, UR36 ;  /* 0x00000024ff077e24 */ /* 0x000fe2000f8e00ff */
[----:B------:R-:W-:-:S04]  /*3dd0*/  SHF.L.U32 R4, R2, 0x1f, RZ ;  /* 0x0000001f02047819 */ /* 0x000fc800000006ff */
[----:B------:R-:W-:-:S04]  /*3de0*/  LEA R7, R7, UR41, 0x3 ;  /* 0x0000002907077c11 */ /* 0x000fc8000f8e18ff */
[----:B------:R1:W2:Y:S01]  /*3df0*/  SYNCS.PHASECHK.TRANS64.TRYWAIT P1, [R7+URZ+0x38830], R4 ;  /* 0x03883004070075a7 */ /* 0x0002a2000802017f */
[----:B------:R-:W-:Y:S05]  /*3e00*/  @!P0 BRA `(.L_x_4213) ;  /* 0x0000000000048947 */ /* 0x000fea0003800000 */
[----:B------:R-:W-:Y:S01]  /*3e10*/  BPT.TRAP 0x1 ;  /* 0x000000040000795c */ /* 0x000fe20000300000 */
.L_x_4213:
[----:B--2---:R-:W-:Y:S05]  /*3e20*/  @P1 BRA `(.L_x_4214) ;  /* 0x0000000000081947 */ /* 0x004fea0003800000 */
[----:B------:R-:W2:Y:S02]  /*3e30*/  SYNCS.PHASECHK.TRANS64.TRYWAIT P1, [R7+URZ+0x38830], R4 ;  /* 0x03883004070075a7 */ /* 0x000ea4000802017f */
[----:B--2---:R-:W-:Y:S05]  /*3e40*/  @!P1 BRA `(.L_x_4215) ;  /* 0x0000010800e49947 */ /* 0x004fea0003800000 */
.L_x_4214:
        /* <DEDUP_REMOVED lines=15> */
[----:B------:R-:W-:Y:S01]  /*3f40*/  UMOV UR15, 0x40000040 ;  /* 0x40000040000f7882 */ /* 0x000fe20000000000 */
[----:B------:R-:W-:-:S02]  /*3f50*/  UMOV UR13, 0x40000040 ;  /* 0x40000040000d7882 */ /* 0x000fc40000000000 */
[----:B------:R-:W-:Y:S02]  /*3f60*/  ULEA UR6, UR36, UR6, 0x9 ;  /* 0x0000000624067291 */ /* 0x000fe4000f8e483f */
[----:B------:R-:W-:Y:S02]  /*3f70*/  ULOP3.LUT UR4, UR4, 0x10000, URZ, 0xfc, !UPT ;  /* 0x0001000004047892 */ /* 0x000fe4000f8efc3f */
[----:B------:R-:W-:Y:S02]  /*3f80*/  UIADD3 UR10, UR6, 0x2, URZ ;  /* 0x00000002060a7890 */ /* 0x000fe4000fffe03f */
[----:B------:R-:W-:Y:S02]  /*3f90*/  UIADD3 UR8, UR4, 0x2, URZ ;  /* 0x0000000204087890 */ /* 0x000fe4000fffe03f */
[----:B------:R-:W-:Y:S02]  /*3fa0*/  UIADD3 UR14, UR6, 0x4, URZ ;  /* 0x00000004060e7890 */ /* 0x000fe4000fffe03f */
[----:B------:R-:W-:-:S02]  /*3fb0*/  UIADD3 UR12, UR4, 0x4, URZ ;  /* 0x00000004040c7890 */ /* 0x000fc4000fffe03f */
[----:B------:R-:W-:Y:S01]  /*3fc0*/  HGMMA.64x64x16.F32 R24, gdesc[UR4], RZ, !UPT, gsb0 ;  /* 0x00e00000041879f0 */ /* 0x000fe2000c0008ff */
[----:B------:R-:W-:Y:S02]  /*3fd0*/  UIADD3 UR18, UR6, 0x6, URZ ;  /* 0x0000000606127890 */ /* 0x000fe4000fffe03f */
        /* <DEDUP_REMOVED lines=13> */
[----:B------:R-:W0:Y:S02]  /*40b0*/  SYNCS.PHASECHK.TRANS64.TRYWAIT P1, [UR41+0x38810], R3 ;  /* 0x03881003ff0075a7 */ /* 0x000e240008020169 */
[----:B0-----:R-:W-:Y:S05]  /*40c0*/  @!P1 BRA `(.L_x_4216) ;  /* 0x0000010800589947 */ /* 0x001fea0003800000 */
.L_x_4340:
[----:B------:R-:W-:Y:S05]  /*40d0*/  @!P0 BRA `(.L_x_4217) ;  /* 0x0000000000048947 */ /* 0x000fea0003800000 */
[----:B------:R-:W-:Y:S01]  /*40e0*/  BPT.TRAP 0x1 ;  /* 0x000000040000795c */ /* 0x000fe20000300000 */
.L_x_4217:
[----:B------:R3:W4:Y:S01]  /*40f0*/  SYNCS.PHASECHK.TRANS64.TRYWAIT P1, [R7+URZ+0x38850], R4 ;  /* 0x03885004070075a7 */ /* 0x000722000802017f */
[----:B------:R-:W-:Y:S05]  /*4100*/  @!P0 BRA `(.L_x_4218) ;  /* 0x0000000000048947 */ /* 0x000fea0003800000 */
[----:B------:R-:W-:Y:S01]  /*4110*/  BPT.TRAP 0x1 ;  /* 0x000000040000795c */ /* 0x000fe20000300000 */
.L_x_4218:
[----:B----4-:R-:W-:Y:S05]  /*4120*/  @P1 BRA `(.L_x_4219) ;  /* 0x0000000000081947 */ /* 0x010fea0003800000 */
[----:B------:R-:W4:Y:S02]  /*4130*/  SYNCS.PHASECHK.TRANS64.TRYWAIT P1, [R7+URZ+0x38850], R4 ;  /* 0x03885004070075a7 */ /* 0x000f24000802017f */
[----:B----4-:R-:W-:Y:S05]  /*4140*/  @!P1 BRA `(.L_x_4220) ;  /* 0x0000010800509947 */ /* 0x010fea0003800000 */
.L_x_4219:
[----:B------:R-:W-:Y:S01]  /*4150*/  UIADD3 UR4, UR41, 0x400, URZ ;  /* 0x0000040029047890 */ /* 0x000fe2000fffe03f */
[----:B------:R-:W-:Y:S01]  /*4160*/  WARPGROUP.ARRIVE ;  /* 0x00000000000079c5 */ /* 0x000fe20000000000 */
[----:B------:R-:W-:-:S05]  /*4170*/  UIADD3 UR5, UR41, 0x26400, URZ ;  /* 0x0002640029057890 */ /* 0x000fca000fffe03f */
[----:B0-----:R-:W0:Y:S01]  /*4180*/  S2R R3, SR_TID.X ;  /* 0x0000000000037919 */ /* 0x001e220000002100 */
[----:B------:R-:W-:Y:S02]  /*4190*/  USHF.R.U32.HI UR4, URZ, 0x4, UR4 ;  /* 0x000000043f047899 */ /* 0x000fe40008011604 */
[----:B------:R-:W-:Y:S02]  /*41a0*/  USHF.R.U32.HI UR5, URZ, 0x4, UR5 ;  /* 0x000000043f057899 */ /* 0x000fe40008011605 */
[----:B------:R-:W-:Y:S02]  /*41b0*/  ULOP3.LUT UR4, UR4, 0x3fff, URZ, 0xc0, !UPT ;  /* 0x00003fff04047892 */ /* 0x000fe4000f8ec03f */
[----:B------:R-:W-:Y:S02]  /*41c0*/  ULOP3.LUT UR5, UR5, 0x3fff, URZ, 0xc0, !UPT ;  /* 0x00003fff05057892 */ /* 0x000fe4000f8ec03f */
[----:B------:R-:W-:Y:S02]  /*41d0*/  ULOP3.LUT UR4, UR4, 0x10000, URZ, 0xfc, !UPT ;  /* 0x0001000004047892 */ /* 0x000fe4000f8efc3f */
[----:B------:R-:W-:-:S02]  /*41e0*/  ULOP3.LUT UR6, UR5, 0x10000, URZ, 0xfc, !UPT ;  /* 0x0001000005067892 */ /* 0x000fc4000f8efc3f */
[----:B------:R-:W-:Y:S01]  /*41f0*/  ULEA UR5, UR36, UR4, 0xc ;  /* 0x0000000424057291 */ /* 0x000fe2000f8e603f */
[----:B------:R-:W-:Y:S01]  /*4200*/  UMOV UR21, 0x40000040 ;  /* 0x4000004000157882 */ /* 0x000fe20000000000 */
[----:B------:R-:W-:Y:S01]  /*4210*/  UMOV UR23, 0x40000040 ;  /* 0x4000004000177882 */ /* 0x000fe20000000000 */
[----:B------:R-:W-:Y:S02]  /*4220*/  UIADD3 UR14, UR6, 0x800, URZ ;  /* 0x00000800060e7890 */ /* 0x000fe4000fffe03f */
[----:B------:R-:W-:Y:S02]  /*4230*/  UMOV UR20, UR6 ;  /* 0x0000000600147c82 */ /* 0x000fe40008000000 */
[----:B------:R-:W-:Y:S01]  /*4240*/  UMOV UR22, UR5 ;  /* 0x0000000500167c82 */ /* 0x000fe20008000000 */
[----:B------:R-:W-:Y:S01]  /*4250*/  UIADD3 UR15, UR5, 0x800, URZ ;  /* 0x00000800050f7890 */ /* 0x000fe2000fffe03f */
[----:B------:R-:W-:Y:S01]  /*4260*/  HGMMA.64x64x16.F32 R24, gdesc[UR20], R24, gsb0 ;  /* 0x00e00000141879f0 */ /* 0x000fe20008000818 */
[----:B------:R-:W-:-:S02]  /*4270*/  UIADD3 UR20, UR6, 0x2, URZ ;  /* 0x0000000206147890 */ /* 0x000fc4000fffe03f */
[----:B------:R-:W-:Y:S01]  /*4280*/  UIADD3 UR22, UR5, 0x2, URZ ;  /* 0x0000000205167890 */ /* 0x000fe2000fffe03f */
[----:B------:R-:W-:Y:S01]  /*4290*/  UMOV UR21, 0x40000040 ;  /* 0x4000004000157882 */ /* 0x000fe20000000000 */
[----:B------:R-:W-:Y:S01]  /*42a0*/  UMOV UR23, 0x40000040 ;  /* 0x4000004000177882 */ /* 0x000fe20000000000 */
[----:B0-----:R-:W-:-:S06]  /*42b0*/  SHF.R.U32.HI R3, RZ, 0x7, R3 ;  /* 0x00000007ff037819 */ /* 0x001fcc0000011603 */
[----:B------:R-:W0:Y:S02]  /*42c0*/  SHFL.IDX PT, R3, R3, RZ, 0x1f ;  /* 0x00001fff03037589 */ /* 0x000e2400000e0000 */
[----:B0-----:R-:W-:-:S13]  /*42d0*/  R2UR UR7, R3 ;  /* 0x00000000030772ca */ /* 0x001fda00000e0000 */
[----:B------:R-:W-:-:S03]  /*42e0*/  UISETP.GT.AND UP0, UPT, UR7, 0x7f, UPT ;  /* 0x0000007f0700788c */ /* 0x000fc6000bf04270 */
[----:B------:R-:W-:Y:S01]  /*42f0*/  UMOV UR7, 0x4 ;  /* 0x0000000400077882 */ /* 0x000fe20000000000 */
[----:B------:R-:W-:Y:S02]  /*4300*/  USEL UR11, URZ, 0x2, !UP0 ;  /* 0x000000023f0b7887 */ /* 0x000fe4000c000000 */
[----:B------:R-:W-:Y:S02]  /*4310*/  USEL UR10, UR7, 0x2, UP0 ;  /* 0x00000002070a7887 */ /* 0x000fe40008000000 */
[----:B------:R-:W-:Y:S01]  /*4320*/  USEL UR7, UR7, 0x6, !UP0 ;  /* 0x0000000607077887 */ /* 0x000fe2000c000000 */
[----:B------:R-:W-:Y:S02]  /*4330*/  WARPGROUP.DEPBAR.LE gsb0, 0x0 ;  /* 0x00008000000079c5 */ /* 0x000fe40000010000 */
[----:B------:R-:W-:-:S06]  /*4340*/  WARPGROUP.ARRIVE ;  /* 0x00000000000079c5 */ /* 0x000fcc0000000000 */
[----:B------:R-:W-:Y:S01]  /*4350*/  HGMMA.64x64x16.F32 R24, gdesc[UR20], R24, gsb0 ;  /* 0x00e00000141879f0 */ /* 0x000fe20008000818 */
[----:B------:R-:W-:Y:S02]  /*4360*/  UIADD3 UR20, UR6, 0x4, URZ ;  /* 0x0000000406147890 */ /* 0x000fe4000fffe03f */
[----:B------:R-:W-:Y:S01]  /*4370*/  UIADD3 UR22, UR5, 0x4, URZ ;  /* 0x0000000405167890 */ /* 0x000fe2000fffe03f */
[----:B------:R-:W-:Y:S01]  /*4380*/  UMOV UR21, 0x40000040 ;  /* 0x4000004000157882 */ /* 0x000fe20000000000 */
[----:B------:R-:W-:Y:S01]  /*4390*/  UMOV UR23, 0x40000040 ;  /* 0x4000004000177882 */ /* 0x000fe20000000000 */
        /* <DEDUP_REMOVED lines=94> */
[----:B------:R-:W-:Y:S02]  /*4980*/  UIADD3 UR20, UR11, UR14, URZ ;  /* 0x0000000e0b147290 */ /* 0x000fe4000fffe03f */
[----:B------:R-:W-:Y:S01]  /*4990*/  UIADD3 UR22, UR11, UR15, URZ ;  /* 0x0000000f0b167290 */ /* 0x000fe2000fffe03f */
        /* <DEDUP_REMOVED lines=16> */
[----:B------:R-:W-:Y:S01]  /*4aa0*/  UMOV UR14, 0x28 ;  /* 0x00000028000e7882 */ /* 0x000fe20000000000 */
[----:B------:R-:W-:Y:S01]  /*4ab0*/  UMOV UR15, 0xa00 ;  /* 0x00000a00000f7882 */ /* 0x000fe20000000000 */
[----:B------:R-:W-:Y:S02]  /*4ac0*/  USEL UR14, UR14, 0x26, UP0 ;  /* 0x000000260e0e7887 */ /* 0x000fe40008000000 */
[----:B------:R-:W-:-:S02]  /*4ad0*/  USEL UR15, UR15, 0x980, UP0 ;  /* 0x000009800f0f7887 */ /* 0x000fc40008000000 */
[----:B------:R-:W-:Y:S02]  /*4ae0*/  ULOP3.LUT UR14, UR14, 0x6, URZ, 0xc0, !UPT ;  /* 0x000000060e0e7892 */ /* 0x000fe4000f8ec03f */
[----:B------:R-:W-:Y:S01]  /*4af0*/  ULOP3.LUT UR15, UR15, 0xa00, URZ, 0xc0, !UPT ;  /* 0x00000a000f0f7892 */ /* 0x000fe2000f8ec03f */
[----:B------:R-:W-:Y:S02]  /*4b00*/  WARPGROUP.DEPBAR.LE gsb0, 0x0 ;  /* 0x00008000000079c5 */ /* 0x000fe40000010000 */
[----:B------:R-:W-:-:S06]  /*4b10*/  WARPGROUP.ARRIVE ;  /* 0x00000000000079c5 */ /* 0x000fcc0000000000 */
[----:B------:R-:W-:Y:S01]  /*4b20*/  HGMMA.64x64x16.F32 R24, gdesc[UR20], R24, gsb0 ;  /* 0x00e00000141879f0 */ /* 0x000fe20008000818 */
[----:B------:R-:W-:Y:S02]  /*4b30*/  UIADD3 UR20, UR14, UR15, UR6 ;  /* 0x0000000f0e147290 */ /* 0x000fe4000fffe006 */
[----:B------:R-:W-:Y:S01]  /*4b40*/  UIADD3 UR22, UR14, UR15, UR5 ;  /* 0x0000000f0e167290 */ /* 0x000fe2000fffe005 */
[----:B------:R-:W-:Y:S01]  /*4b50*/  UMOV UR21, 0x40000040 ;  /* 0x4000004000157882 */ /* 0x000fe20000000000 */
[----:B------:R-:W-:Y:S01]  /*4b60*/  UMOV UR23, 0x40000040 ;  /* 0x4000004000177882 */ /* 0x000fe20000000000 */
[----:B------:R-:W-:Y:S02]  /*4b70*/  UIADD3 UR14, UR6, 0xa00, URZ ;  /* 0x00000a00060e7890 */ /* 0x000fe4000fffe03f */
[----:B------:R-:W-:Y:S01]  /*4b80*/  UIADD3 UR15, UR5, 0xa00, URZ ;  /* 0x00000a00050f7890 */ /* 0x000fe2000fffe03f */
        /* <DEDUP_REMOVED lines=86> */
[----:B------:R-:W-:Y:S02]  /*50f0*/  UMOV UR10, 0x1000 ;  /* 0x00001000000a7882 */ /* 0x000fe40000000000 */
[----:B------:R-:W-:-:S04]  /*5100*/  USEL UR10, UR10, 0xf80, UP0 ;  /* 0x00000f800a0a7887 */ /* 0x000fc80008000000 */
[----:B------:R-:W-:Y:S01]  /*5110*/  ULOP3.LUT UR10, UR10, 0x1e00, URZ, 0xc0, !UPT ;  /* 0x00001e000a0a7892 */ /* 0x000fe2000f8ec03f */
        /* <DEDUP_REMOVED lines=17> */
[----:B------:R-:W-:Y:S02]  /*5230*/  WARPGROUP.DEPBAR.LE gsb0, 0x0 ;  /* 0x00008000000079c5 */ /* 0x000fe40000010000 */
[----:B------:R-:W-:-:S06]  /*5240*/  WARPGROUP.ARRIVE ;  /* 0x00000000000079c5 */ /* 0x000fcc0000000000 */
[----:B------:R-:W-:Y:S03]  /*5250*/  HGMMA.64x64x16.F32 R24, gdesc[UR20], R24, gsb0 ;  /* 0x00e00000141879f0 */ /* 0x000fe60008000818 */
[----:B------:R-:W-:Y:S02]  /*5260*/  WARPGROUP.DEPBAR.LE gsb0, 0x0 ;  /* 0x00008000000079c5 */ /* 0x000fe40000010000 */
[----:B------:R-:W-:Y:S05]  /*5270*/  @!P0 BRA `(.L_x_4221) ;  /* 0x0000000000048947 */ /* 0x000fea0003800000 */
[----:B------:R-:W-:Y:S01]  /*5280*/  BPT.TRAP 0x1 ;  /* 0x000000040000795c */ /* 0x000fe20000300000 */
.L_x_4221:
[----:B------:R-:W5:Y:S01]  /*5290*/  LDL R3, [R1+0x14] ;  /* 0x0000140001037983 */ /* 0x000f620000100800 */
[----:B------:R-:W-:Y:S01]  /*52a0*/  IMAD R153, R23, -0x40, R153 ;  /* 0xffffffc017997824 */ /* 0x000fe200078e0299 */
[----:B------:R-:W-:Y:S01]  /*52b0*/  ULDC UR18, c[0x0][0xa80] ;  /* 0x0002a00000127ab9 */ /* 0x000fe20000000800 */
[----:B------:R-:W-:Y:S01]  /*52c0*/  R2UR UR5, R7 ;  /* 0x00000000070572ca */ /* 0x000fe200000e0000 */
[----:B------:R-:W-:Y:S01]  /*52d0*/  ULOP3.LUT UR43, UR43, 0x2000000, URZ, 0xfc, !UPT ;  /* 0x020000002b2b7892 */ /* 0x000fe2000f8efc3f */
[----:B------:R-:W-:Y:S01]  /*52e0*/  UMOV UR11, 0x40000040 ;  /* 0x40000040000b7882 */ /* 0x000fe20000000000 */
[----:B------:R-:W-:Y:S02]  /*52f0*/  UMOV UR15, 0x40000040 ;  /* 0x40000040000f7882 */ /* 0x000fe40000000000 */
[----:B------:R-:W-:-:S04]  /*5300*/  ULEA UR10, UR36, UR43, 0xc ;  /* 0x0000002b240a7291 */ /* 0x000fc8000f8e603f */
[----:B------:R-:W-:-:S04]  /*5310*/  UIADD3 UR14, UR10, 0x80, URZ ;  /* 0x000000800a0e7890 */ /* 0x000fc8000fffe03f */
[----:B------:R-:W-:-:S04]  /*5320*/  UIADD3 UR5, UR5, 0x38840, URZ ;  /* 0x0003884005057890 */ /* 0x000fc8000fffe03f */
[----:B------:R-:W-:-:S09]  /*5330*/  UPRMT UR5, UR40, 0x654, UR5 ;  /* 0x0000065428057896 */ /* 0x000fd20008000005 */
[----:B------:R-:W-:Y:S01]  /*5340*/  SYNCS.ARRIVE.TRANS64.RED.A1T0 RZ, [UR5], RZ ;  /* 0x000000ffffff79a7 */ /* 0x000fe20008100405 */
[----:B------:R-:W-:Y:S01]  /*5350*/  BAR.SYNC.DEFER_BLOCKING 0xf, 0x100 ;  /* 0x03c4000000007b1d */ /* 0x000fe20000010000 */
[----:B-----5:R-:W-:-:S04]  /*5360*/  IADD3 R153, -R3, 0x40, R153 ;  /* 0x0000004003997810 */ /* 0x020fc80007ffe199 */
        /* <DEDUP_REMOVED lines=10> */
[----:B-1234-:R-:W-:Y:S02]  /*5410*/  FMNMX.FTZ R4, R28, R3, !PT ;  /* 0x000000031c047209 */ /* 0x01efe40007810000 */
        /* <DEDUP_REMOVED lines=46> */
[----:B------:R-:W-:Y:S02]  /*5700*/  FMNMX.FTZ R5, R53, R4, !PT ;  /* 0x0000000435057209 */ /* 0x000fe40007810000 */
[----:B------:R-:W-:Y:S02]  /*5710*/  FSEL R46, R46, -INF , P1 ;  /* 0xff8000002e2e7808 */ /* 0x000fe40000800000 */
[----:B------:R-:W-:Y:S01]  /*5720*/  FSEL R47, R47, -INF , P6 ;  /* 0xff8000002f2f7808 */ /* 0x000fe20003000000 */
[----:B------:R-:W0:Y:S01]  /*5730*/  SHFL.BFLY PT, R4, R5, 0x2, 0x1f ;  /* 0x0c401f0005047f89 */ /* 0x000e2200000e0000 */
[----:B------:R-:W-:-:S02]  /*5740*/  FSEL R50, R50, -INF , P5 ;  /* 0xff80000032327808 */ /* 0x000fc40002800000 */
[----:B------:R-:W-:Y:S02]  /*5750*/  FSEL R51, R51, -INF , P4 ;  /* 0xff80000033337808 */ /* 0x000fe40002000000 */
        /* <DEDUP_REMOVED lines=34> */
[----:B------:R-:W1:Y:S01]  /*5980*/  MUFU.EX2 R25, R25 ;  /* 0x0000001900197308 */ /* 0x000e620000000800 */
[--C-:B------:R-:W-:Y:S01]  /*5990*/  FFMA.FTZ R44, R44, UR18, -R8.reuse ;  /* 0x000000122c2c7c23 */ /* 0x100fe20008010808 */
[--C-:B------:R-:W-:Y:S01]  /*59a0*/  FFMA.FTZ R45, R45, UR18, -R8.reuse ;  /* 0x000000122d2d7c23 */ /* 0x100fe20008010808 */
[--C-:B------:R-:W-:Y:S01]  /*59b0*/  FFMA.FTZ R48, R48, UR18, -R8.reuse ;  /* 0x0000001230307c23 */ /* 0x100fe20008010808 */
[--C-:B------:R-:W-:Y:S01]  /*59c0*/  FFMA.FTZ R49, R49, UR18, -R8.reuse ;  /* 0x0000001231317c23 */ /* 0x100fe20008010808 */
[--C-:B------:R-:W-:Y:S01]  /*59d0*/  FFMA.FTZ R52, R52, UR18, -R8.reuse ;  /* 0x0000001234347c23 */ /* 0x100fe20008010808 */
[----:B------:R-:W-:-:S02]  /*59e0*/  FFMA.FTZ R8, R53, UR18, -R8 ;  /* 0x0000001235087c23 */ /* 0x000fc40008010808 */
[----:B------:R-:W-:Y:S08]  /*59f0*/  MUFU.EX2 R28, R28 ;  /* 0x0000001c001c7308 */ /* 0x000ff00000000800 */
[----:B------:R-:W2:Y:S01]  /*5a00*/  MUFU.EX2 R29, R29 ;  /* 0x0000001d001d7308 */ /* 0x000ea20000000800 */
[----:B-1----:R-:W-:Y:S01]  /*5a10*/  FADD.FTZ R11, R24, R25 ;  /* 0x00000019180b7221 */ /* 0x002fe20000010000 */
[----:B------:R-:W-:-:S02]  /*5a20*/  F2FP.F16.F32.PACK_AB R152, R25, R24 ;  /* 0x000000181998723e */ /* 0x000fc400000000ff */
[----:B0-----:R-:W-:-:S04]  /*5a30*/  FMNMX.FTZ R3, R6, R3, !PT ;  /* 0x0000000306037209 */ /* 0x001fc80007810000 */
[----:B------:R-:W-:Y:S01]  /*5a40*/  MUFU.EX2 R32, R32 ;  /* 0x0000002000207308 */ /* 0x000fe20000000800 */
[----:B------:R-:W0:Y:S07]  /*5a50*/  SHFL.BFLY PT, R6, R3, 0x1, 0x1f ;  /* 0x0c201f0003067f89 */ /* 0x000e2e00000e0000 */
[----:B------:R-:W1:Y:S01]  /*5a60*/  MUFU.EX2 R33, R33 ;  /* 0x0000002100217308 */ /* 0x000e620000000800 */
[----:B--2---:R-:W-:-:S07]  /*5a70*/  F2FP.F16.F32.PACK_AB R154, R29, R28 ;  /* 0x0000001c1d9a723e */ /* 0x004fce00000000ff */
[----:B------:R-:W2:Y:S08]  /*5a80*/  MUFU.EX2 R36, R36 ;  /* 0x0000002400247308 */ /* 0x000eb00000000800 */
[----:B------:R-:W-:Y:S01]  /*5a90*/  MUFU.EX2 R9, R8 ;  /* 0x0000000800097308 */ /* 0x000fe20000000800 */
[----:B-1----:R-:W-:Y:S02]  /*5aa0*/  F2FP.F16.F32.PACK_AB R156, R33, R32 ;  /* 0x00000020219c723e */ /* 0x002fe400000000ff */
[----:B0-----:R-:W-:Y:S01]  /*5ab0*/  FMNMX.FTZ R5, R3, R6, !PT ;  /* 0x0000000603057209 */ /* 0x001fe20007810000 */
[----:B------:R-:W-:-:S03]  /*5ac0*/  FADD.FTZ R6, R28, R11 ;  /* 0x0000000b1c067221 */ /* 0x000fc60000010000 */
[C---:B------:R-:W-:Y:S01]  /*5ad0*/  FSETP.NEU.FTZ.AND P1, PT, R5.reuse, -INF , PT ;  /* 0xff8000000500780b */ /* 0x040fe20003f3d000 */
[----:B------:R-:W-:Y:S01]  /*5ae0*/  FMUL.FTZ R3, R5, UR18 ;  /* 0x0000001205037c20 */ /* 0x000fe20008410000 */
[----:B------:R-:W0:Y:S01]  /*5af0*/  MUFU.EX2 R37, R37 ;  /* 0x0000002500257308 */ /* 0x000e220000000800 */
[----:B------:R-:W-:-:S03]  /*5b00*/  FADD.FTZ R11, R29, R6 ;  /* 0x000000061d0b7221 */ /* 0x000fc60000010000 */
[----:B------:R-:W-:Y:S01]  /*5b10*/  FSEL R3, R3, RZ, P1 ;  /* 0x000000ff03037208 */ /* 0x000fe20000800000 */
[----:B------:R-:W-:-:S03]  /*5b20*/  FADD.FTZ R6, R32, R11 ;  /* 0x0000000b20067221 */ /* 0x000fc60000010000 */
[----:B------:R-:W1:Y:S01]  /*5b30*/  MUFU.EX2 R40, R40 ;  /* 0x0000002800287308 */ /* 0x000e620000000800 */
        /* <DEDUP_REMOVED lines=12> */
[----:B------:R-:W-:Y:S01]  /*5c00*/  FADD.FTZ R11, R33, R6 ;  /* 0x00000006210b7221 */ /* 0x000fe20000010000 */
[--C-:B------:R-:W-:Y:S01]  /*5c10*/  FFMA.FTZ R47, R47, UR18, -R3.reuse ;  /* 0x000000122f2f7c23 */ /* 0x100fe20008010803 */
[----:B------:R-:W-:Y:S01]  /*5c20*/  FFMA.FTZ R50, R50, UR18, -R3 ;  /* 0x0000001232327c23 */ /* 0x000fe20008010803 */
[----:B------:R-:W3:Y:S01]  /*5c30*/  MUFU.EX2 R27, R27 ;  /* 0x0000001b001b7308 */ /* 0x000ee20000000800 */
[----:B--2---:R-:W-:Y:S01]  /*5c40*/  FADD.FTZ R6, R36, R11 ;  /* 0x0000000b24067221 */ /* 0x004fe20000010000 */
[--C-:B------:R-:W-:Y:S01]  /*5c50*/  FFMA.FTZ R51, R51, UR18, -R3.reuse ;  /* 0x0000001233337c23 */ /* 0x100fe20008010803 */
[--C-:B------:R-:W-:Y:S01]  /*5c60*/  FFMA.FTZ R54, R54, UR18, -R3.reuse ;  /* 0x0000001236367c23 */ /* 0x100fe20008010803 */
[----:B------:R-:W-:Y:S01]  /*5c70*/  FFMA.FTZ R3, R55, UR18, -R3 ;  /* 0x0000001237037c23 */ /* 0x000fe20008010803 */
[C---:B0-----:R-:W-:Y:S01]  /*5c80*/  FADD.FTZ R11, R37.reuse, R6 ;  /* 0x00000006250b7221 */ /* 0x041fe20000010000 */
[----:B------:R-:W-:-:S02]  /*5c90*/  F2FP.F16.F32.PACK_AB R158, R37, R36 ;  /* 0x00000024259e723e */ /* 0x000fc400000000ff */
[----:B------:R-:W0:Y:S01]  /*5ca0*/  MUFU.EX2 R30, R30 ;  /* 0x0000001e001e7308 */ /* 0x000e220000000800 */
[----:B-1----:R-:W-:-:S07]  /*5cb0*/  FADD.FTZ R6, R40, R11 ;  /* 0x0000000b28067221 */ /* 0x002fce0000010000 */
[----:B------:R-:W1:Y:S01]  /*5cc0*/  MUFU.EX2 R31, R31 ;  /* 0x0000001f001f7308 */ /* 0x000e620000000800 */
[----:B---3--:R-:W-:Y:S01]  /*5cd0*/  FADD.FTZ R13, R26, R27 ;  /* 0x0000001b1a0d7221 */ /* 0x008fe20000010000 */
[----:B------:R-:W-:-:S06]  /*5ce0*/  F2FP.F16.F32.PACK_AB R153, R27, R26 ;  /* 0x0000001a1b99723e */ /* 0x000fcc00000000ff */
[----:B------:R-:W2:Y:S01]  /*5cf0*/  MUFU.EX2 R34, R34 ;  /* 0x0000002200227308 */ /* 0x000ea20000000800 */
[----:B0-----:R-:W-:-:S07]  /*5d00*/  FADD.FTZ R8, R30, R13 ;  /* 0x0000000d1e087221 */ /* 0x001fce0000010000 */
[----:B------:R-:W0:Y:S01]  /*5d10*/  MUFU.EX2 R35, R35 ;  /* 0x0000002300237308 */ /* 0x000e220000000800 */
[C---:B-1----:R-:W-:Y:S01]  /*5d20*/  FADD.FTZ R13, R31.reuse, R8 ;  /* 0x000000081f0d7221 */ /* 0x042fe20000010000 */
[----:B------:R-:W-:-:S05]  /*5d30*/  F2FP.F16.F32.PACK_AB R155, R31, R30 ;  /* 0x0000001e1f9b723e */ /* 0x000fca00000000ff */
[----:B------:R1:W-:Y:S01]  /*5d40*/  STSM.16.M88.4 [R184+0x36400], R152 ;  /* 0x03640098b8007844 */ /* 0x0003e20000000200 */
[----:B------:R-:W3:Y:S01]  /*5d50*/  MUFU.EX2 R38, R38 ;  /* 0x0000002600267308 */ /* 0x000ee20000000800 */
[----:B--2---:R-:W-:-:S07]  /*5d60*/  FADD.FTZ R8, R34, R13 ;  /* 0x0000000d22087221 */ /* 0x004fce0000010000 */
[----:B------:R-:W2:Y:S01]  /*5d70*/  MUFU.EX2 R39, R39 ;  /* 0x0000002700277308 */ /* 0x000ea20000000800 */
[C---:B0-----:R-:W-:Y:S01]  /*5d80*/  FADD.FTZ R13, R35.reuse, R8 ;  /* 0x00000008230d7221 */ /* 0x041fe20000010000 */
[----:B------:R-:W-:-:S06]  /*5d90*/  F2FP.F16.F32.PACK_AB R157, R35, R34 ;  /* 0x00000022239d723e */ /* 0x000fcc00000000ff */
[----:B------:R-:W0:Y:S01]  /*5da0*/  MUFU.EX2 R42, R42 ;  /* 0x0000002a002a7308 */ /* 0x000e220000000800 */
[----:B---3--:R-:W-:-:S07]  /*5db0*/  FADD.FTZ R8, R38, R13 ;  /* 0x0000000d26087221 */ /* 0x008fce0000010000 */
[----:B------:R-:W3:Y:S01]  /*5dc0*/  MUFU.EX2 R41, R41 ;  /* 0x0000002900297308 */ /* 0x000ee20000000800 */
[C---:B--2---:R-:W-:Y:S01]  /*5dd0*/  FADD.FTZ R13, R39.reuse, R8 ;  /* 0x00000008270d7221 */ /* 0x044fe20000010000 */
[----:B------:R-:W-:-:S05]  /*5de0*/  F2FP.F16.F32.PACK_AB R159, R39, R38 ;  /* 0x00000026279f723e */ /* 0x000fca00000000ff */
[----:B------:R1:W-:Y:S01]  /*5df0*/  STSM.16.M88.4 [R187], R156 ;  /* 0x0000009cbb007844 */ /* 0x0003e20000000200 */
[----:B------:R-:W2:Y:S01]  /*5e00*/  MUFU.EX2 R43, R43 ;  /* 0x0000002b002b7308 */ /* 0x000ea20000000800 */
[----:B0-----:R-:W-:-:S07]  /*5e10*/  FADD.FTZ R8, R42, R13 ;  /* 0x0000000d2a087221 */ /* 0x001fce0000010000 */
[----:B------:R-:W0:Y:S01]  /*5e20*/  MUFU.EX2 R44, R44 ;  /* 0x0000002c002c7308 */ /* 0x000e220000000800 */
[C---:B---3--:R-:W-:Y:S01]  /*5e30*/  FADD.FTZ R11, R41.reuse, R6 ;  /* 0x00000006290b7221 */ /* 0x048fe20000010000 */
[----:B------:R-:W-:-:S06]  /*5e40*/  F2FP.F16.F32.PACK_AB R160, R41, R40 ;  /* 0x0000002829a0723e */ /* 0x000fcc00000000ff */
[----:B------:R-:W3:Y:S01]  /*5e50*/  MUFU.EX2 R46, R46 ;  /* 0x0000002e002e7308 */ /* 0x000ee20000000800 */
[C---:B--2---:R-:W-:Y:S01]  /*5e60*/  FADD.FTZ R13, R43.reuse, R8 ;  /* 0x000000082b0d7221 */ /* 0x044fe20000010000 */
[----:B------:R-:W-:-:S06]  /*5e70*/  F2FP.F16.F32.PACK_AB R161, R43, R42 ;  /* 0x0000002a2ba1723e */ /* 0x000fcc00000000ff */
[----:B------:R-:W2:Y:S01]  /*5e80*/  MUFU.EX2 R45, R45 ;  /* 0x0000002d002d7308 */ /* 0x000ea20000000800 */
[----:B0-----:R-:W-:-:S07]  /*5e90*/  FADD.FTZ R6, R44, R11 ;  /* 0x0000000b2c067221 */ /* 0x001fce0000010000 */
[----:B------:R-:W0:Y:S01]  /*5ea0*/  MUFU.EX2 R47, R47 ;  /* 0x0000002f002f7308 */ /* 0x000e220000000800 */
[----:B---3--:R-:W-:-:S07]  /*5eb0*/  FADD.FTZ R8, R46, R13 ;  /* 0x0000000d2e087221 */ /* 0x008fce0000010000 */
[----:B------:R-:W3:Y:S01]  /*5ec0*/  MUFU.EX2 R48, R48 ;  /* 0x0000003000307308 */ /* 0x000ee20000000800 */
[C---:B--2---:R-:W-:Y:S01]  /*5ed0*/  FADD.FTZ R11, R45.reuse, R6 ;  /* 0x000000062d0b7221 */ /* 0x044fe20000010000 */
[----:B------:R-:W-:-:S06]  /*5ee0*/  F2FP.F16.F32.PACK_AB R162, R45, R44 ;  /* 0x0000002c2da2723e */ /* 0x000fcc00000000ff */
[----:B------:R-:W2:Y:S01]  /*5ef0*/  MUFU.EX2 R50, R50 ;  /* 0x0000003200327308 */ /* 0x000ea20000000800 */
[C---:B0-----:R-:W-:Y:S01]  /*5f00*/  FADD.FTZ R13, R47.reuse, R8 ;  /* 0x000000082f0d7221 */ /* 0x041fe20000010000 */
[----:B------:R-:W-:-:S05]  /*5f10*/  F2FP.F16.F32.PACK_AB R163, R47, R46 ;  /* 0x0000002e2fa3723e */ /* 0x000fca00000000ff */
[----:B------:R1:W-:Y:S01]  /*5f20*/  STSM.16.M88.4 [R185], R160 ;  /* 0x000000a0b9007844 */ /* 0x0003e20000000200 */
[----:B------:R-:W0:Y:S01]  /*5f30*/  MUFU.EX2 R49, R49 ;  /* 0x0000003100317308 */ /* 0x000e220000000800 */
[----:B---3--:R-:W-:-:S07]  /*5f40*/  FADD.FTZ R6, R48, R11 ;  /* 0x0000000b30067221 */ /* 0x008fce0000010000 */
[----:B------:R-:W3:Y:S01]  /*5f50*/  MUFU.EX2 R51, R51 ;  /* 0x0000003300337308 */ /* 0x000ee20000000800 */
[----:B--2---:R-:W-:-:S07]  /*5f60*/  FADD.FTZ R8, R50, R13 ;  /* 0x0000000d32087221 */ /* 0x004fce0000010000 */
[----:B------:R-:W2:Y:S01]  /*5f70*/  MUFU.EX2 R52, R52 ;  /* 0x0000003400347308 */ /* 0x000ea20000000800 */
[C---:B0-----:R-:W-:Y:S01]  /*5f80*/  FADD.FTZ R11, R49.reuse, R6 ;  /* 0x00000006310b7221 */ /* 0x041fe20000010000 */
[----:B------:R-:W-:-:S06]  /*5f90*/  F2FP.F16.F32.PACK_AB R164, R49, R48 ;  /* 0x0000003031a4723e */ /* 0x000fcc00000000ff */
[----:B------:R-:W0:Y:S01]  /*5fa0*/  MUFU.EX2 R54, R54 ;  /* 0x0000003600367308 */ /* 0x000e220000000800 */
[C---:B---3--:R-:W-:Y:S01]  /*5fb0*/  FADD.FTZ R13, R51.reuse, R8 ;  /* 0x00000008330d7221 */ /* 0x048fe20000010000 */
[----:B------:R-:W-:-:S06]  /*5fc0*/  F2FP.F16.F32.PACK_AB R165, R51, R50 ;  /* 0x0000003233a5723e */ /* 0x000fcc00000000ff */
[----:B------:R3:W4:Y:S01]  /*5fd0*/  MUFU.EX2 R167, R3 ;  /* 0x0000000300a77308 */ /* 0x0007220000000800 */
[----:B--2---:R-:W-:Y:S01]  /*5fe0*/  FADD.FTZ R6, R52, R11 ;  /* 0x0000000b34067221 */ /* 0x004fe20000010000 */
[C---:B------:R-:W-:Y:S01]  /*5ff0*/  F2FP.F16.F32.PACK_AB R166, R9.reuse, R52 ;  /* 0x0000003409a6723e */ /* 0x040fe200000000ff */
[----:B0-----:R-:W-:Y:S02]  /*6000*/  FADD.FTZ R8, R54, R13 ;  /* 0x0000000d36087221 */ /* 0x001fe40000010000 */
[----:B---3--:R-:W-:Y:S02]  /*6010*/  FADD.FTZ R3, R9, R6 ;  /* 0x0000000609037221 */ /* 0x008fe40000010000 */
[C---:B----4-:R-:W-:Y:S01]  /*6020*/  FADD.FTZ R6, R167.reuse, R8 ;  /* 0x00000008a7067221 */ /* 0x050fe20000010000 */
[----:B------:R-:W-:-:S05]  /*6030*/  F2FP.F16.F32.PACK_AB R167, R167, R54 ;  /* 0x00000036a7a7723e */ /* 0x000fca00000000ff */
[----:B------:R1:W-:Y:S01]  /*6040*/  STSM.16.M88.4 [R186], R164 ;  /* 0x000000a4ba007844 */ /* 0x0003e20000000200 */
[----:B------:R-:W-:-:S06]  /*6050*/  WARPGROUP.ARRIVE ;  /* 0x00000000000079c5 */ /* 0x000fcc0000000000 */
[----:B------:R-:W-:Y:S01]  /*6060*/  HGMMA.64x256x16.F32 R24, R152, gdesc[UR8].tnspB, RZ, !UPT, gsb0 ;  /* 0x43e0000898187df0 */ /* 0x000fe2000c0008ff */
[----:B------:R-:W-:Y:S02]  /*6070*/  UMOV UR11, 0x40000040 ;  /* 0x40000040000b7882 */ /* 0x000fe40000000000 */
        /* <DEDUP_REMOVED lines=10> */
[----:B------:R-:W-:Y:S03]  /*6120*/  HGMMA.64x256x16.F32 R24, R160, gdesc[UR12].tnspB, R24, gsb0 ;  /* 0x43e0000ca0187df0 */ /* 0x000fe60008000818 */
        /* <DEDUP_REMOVED lines=9> */
[----:B-1----:R-:W-:Y:S05]  /*61c0*/  @!P0 BRA `(.L_x_4222) ;  /* 0x0000000000048947 */ /* 0x002fea0003800000 */
[----:B------:R-:W-:Y:S01]  /*61d0*/  BPT.TRAP 0x1 ;  /* 0x000000040000795c */ /* 0x000fe20000300000 */
.L_x_4222:
[----:B------:R-:W-:Y:S01]  /*61e0*/  R2UR UR5, R7 ;  /* 0x00000000070572ca */ /* 0x000fe200000e0000 */
[----:B------:R-:W-:-:S05]  /*61f0*/  VIADD R7, R23, 0xfffffffe ;  /* 0xfffffffe17077836 */ /* 0x000fca0000000000 */
[----:B------:R-:W-:-:S07]  /*6200*/  ISETP.GE.AND P1, PT, R7, R18, PT ;  /* 0x000000120700720c */ /* 0x000fce0003f26270 */
[----:B------:R-:W-:-:S04]  /*6210*/  UIADD3 UR5, UR5, 0x38860, URZ ;  /* 0x0003886005057890 */ /* 0x000fc8000fffe03f */
[----:B------:R-:W-:-:S09]  /*6220*/  UPRMT UR5, UR40, 0x654, UR5 ;  /* 0x0000065428057896 */ /* 0x000fd20008000005 */
[----:B------:R-:W-:Y:S01]  /*6230*/  SYNCS.ARRIVE.TRANS64.RED.A1T0 RZ, [UR5], RZ ;  /* 0x000000ffffff79a7 */ /* 0x000fe20008100405 */
[----:B------:R-:W-:Y:S05]  /*6240*/  @!P1 BRA `(.L_x_4223) ;  /* 0x0000002800809947 */ /* 0x000fea0003800000 */
[----:B------:R-:W-:Y:S01]  /*6250*/  IMAD.MOV.U32 R8, RZ, RZ, R5 ;  /* 0x000000ffff087224 */ /* 0x000fe200078e0005 */
[----:B------:R-:W-:Y:S01]  /*6260*/  UMOV UR7, UR36 ;  /* 0x0000002400077c82 */ /* 0x000fe20008000000 */
[----:B------:R-:W-:-:S07]  /*6270*/  IMAD.MOV.U32 R9, RZ, RZ, R4 ;  /* 0x000000ffff097224 */ /* 0x000fce00078e0004 */
.L_x_4234:
[----:B------:R-:W-:Y:S01]  /*6280*/  UIADD3 UR36, UR7, 0x1, URZ ;  /* 0x0000000107247890 */ /* 0x000fe2000fffe03f */
[C---:B------:R-:W-:Y:S01]  /*6290*/  ISETP.GT.AND P1, PT, R7.reuse, R18, PT ;  /* 0x000000120700720c */ /* 0x040fe20003f24270 */
[----:B------:R-:W-:Y:S02]  /*62a0*/  VIADD R7, R7, 0xffffffff ;  /* 0xffffffff07077836 */ /* 0x000fe40000000000 */
[----:B------:R-:W-:-:S04]  /*62b0*/  UISETP.NE.AND UP0, UPT, UR36, 0x2, UPT ;  /* 0x000000022400788c */ /* 0x000fc8000bf05270 */
[----:B------:R-:W-:Y:S02]  /*62c0*/  USEL UR5, URZ, 0x1, UP0 ;  /* 0x000000013f057887 */ /* 0x000fe40008000000 */
[----:B------:R-:W-:-:S04]  /*62d0*/  USEL UR36, UR36, URZ, UP0 ;  /* 0x0000003f24247287 */ /* 0x000fc80008000000 */
[----:B------:R-:W-:Y:S01]  /*62e0*/  LOP3.LUT R2, R2, UR5, RZ, 0x3c, !PT ;  /* 0x0000000502027c12 */ /* 0x000fe2000f8e3cff */
[----:B------:R-:W-:Y:S07]  /*62f0*/  @!P0 BRA `(.L_x_4224) ;  /* 0x0000000000048947 */ /* 0x000fee0003800000 */
[----:B------:R-:W-:Y:S01]  /*6300*/  BPT.TRAP 0x1 ;  /* 0x000000040000795c */ /* 0x000fe20000300000 */
.L_x_4224:
[----:B------:R-:W-:Y:S01]  /*6310*/  ULEA UR5, UR36, UR41, 0x3 ;  /* 0x0000002924057291 */ /* 0x000fe2000f8e183f */
[----:B------:R-:W-:-:S08]  /*6320*/  SHF.L.U32 R4, R2, 0x1f, RZ ;  /* 0x0000001f02047819 */ /* 0x000fd000000006ff */
[----:B------:R0:W1:Y:S01]  /*6330*/  SYNCS.PHASECHK.TRANS64.TRYWAIT P2, [UR5+0x38830], R4 ;  /* 0x03883004ff0075a7 */ /* 0x0000620008040145 */
[----:B------:R-:W-:Y:S05]  /*6340*/  @!P0 BRA `(.L_x_4225) ;  /* 0x0000000000048947 */ /* 0x000fea0003800000 */
[----:B------:R-:W-:Y:S01]  /*6350*/  BPT.TRAP 0x1 ;  /* 0x000000040000795c */ /* 0x000fe20000300000 */
.L_x_4225:
[----:B-1----:R-:W-:Y:S05]  /*6360*/  @P2 BRA `(.L_x_4226) ;  /* 0x0000000000082947 */ /* 0x002fea0003800000 */
[----:B------:R-:W1:Y:S02]  /*6370*/  SYNCS.PHASECHK.TRANS64.TRYWAIT P2, [UR5+0x38830], R4 ;  /* 0x03883004ff0075a7 */ /* 0x000e640008040145 */
[----:B-1----:R-:W-:Y:S05]  /*6380*/  @!P2 BRA `(.L_x_4227) ;  /* 0x000000e400d4a947 */ /* 0x002fea0003800000 */
.L_x_4226:
        /* <DEDUP_REMOVED lines=28> */
.L_x_4228:
[----:B------:R2:W3:Y:S01]  /*6550*/  SYNCS.PHASECHK.TRANS64.TRYWAIT P2, [UR5+0x38850], R4 ;  /* 0x03885004ff0075a7 */ /* 0x0004e20008040145 */
[----:B------:R-:W-:Y:S05]  /*6560*/  @!P0 BRA `(.L_x_4229) ;  /* 0x0000000000048947 */ /* 0x000fea0003800000 */
[----:B------:R-:W-:Y:S01]  /*6570*/  BPT.TRAP 0x1 ;  /* 0x000000040000795c */ /* 0x000fe20000300000 */
.L_x_4229:
[----:B---3--:R-:W-:Y:S05]  /*6580*/  @P2 BRA `(.L_x_4230) ;  /* 0x0000000000082947 */ /* 0x008fea0003800000 */
[----:B------:R-:W3:Y:S02]  /*6590*/  SYNCS.PHASECHK.TRANS64.TRYWAIT P2, [UR5+0x38850], R4 ;  /* 0x03885004ff0075a7 */ /* 0x000ee40008040145 */
[----:B---3--:R-:W-:Y:S05]  /*65a0*/  @!P2 BRA `(.L_x_4231) ;  /* 0x000000e40064a947 */ /* 0x008fea0003800000 */
.L_x_4230:
[----:B------:R-:W-:Y:S01]  /*65b0*/  UIADD3 UR10, UR41, 0x26400, URZ ;  /* 0x00026400290a7890 */ /* 0x000fe2000fffe03f */
[----:B------:R-:W-:Y:S01]  /*65c0*/  WARPGROUP.ARRIVE ;  /* 0x00000000000079c5 */ /* 0x000fe20000000000 */
[----:B------:R-:W-:-:S05]  /*65d0*/  UIADD3 UR15, UR6, 0x2, URZ ;  /* 0x00000002060f7890 */ /* 0x000fca000fffe03f */
[----:B-1----:R-:W1:Y:S01]  /*65e0*/  S2R R5, SR_TID.X ;  /* 0x0000000000057919 */ /* 0x002e620000002100 */
[----:B------:R-:W-:Y:S02]  /*65f0*/  USHF.R.U32.HI UR10, URZ, 0x4, UR10 ;  /* 0x000000043f0a7899 */ /* 0x000fe4000801160a */
[----:B------:R-:W-:Y:S02]  /*6600*/  UIADD3 UR11, UR6, 0x6, URZ ;  /* 0x00000006060b7890 */ /* 0x000fe4000fffe03f */
[----:B------:R-:W-:Y:S02]  /*6610*/  ULOP3.LUT UR18, UR10, 0x3fff, URZ, 0xc0, !UPT ;  /* 0x00003fff0a127892 */ /* 0x000fe4000f8ec03f */
[----:B------:R-:W-:Y:S02]  /*6620*/  UIADD3 UR14, UR6, 0x4, URZ ;  /* 0x00000004060e7890 */ /* 0x000fe4000fffe03f */
[----:B------:R-:W-:Y:S02]  /*6630*/  ULEA UR10, UR36, UR4, 0xc ;  /* 0x00000004240a7291 */ /* 0x000fe4000f8e603f */
[----:B------:R-:W-:Y:S01]  /*6640*/  ULOP3.LUT UR6, UR18, 0x10000, URZ, 0xfc, !UPT ;  /* 0x0001000012067892 */ /* 0x000fe2000f8efc3f */
[----:B------:R-:W-:Y:S01]  /*6650*/  UMOV UR23, 0x40000040 ;  /* 0x4000004000177882 */ /* 0x000fe20000000000 */
[----:B------:R-:W-:Y:S01]  /*6660*/  UMOV UR21, 0x40000040 ;  /* 0x4000004000157882 */ /* 0x000fe20000000000 */
[----:B------:R-:W-:-:S02]  /*6670*/  UIADD3 UR18, UR10, 0x800, URZ ;  /* 0x000008000a127890 */ /* 0x000fc4000fffe03f */
[----:B------:R-:W-:Y:S02]  /*6680*/  UMOV UR22, UR10 ;  /* 0x0000000a00167c82 */ /* 0x000fe40008000000 */
[----:B------:R-:W-:Y:S01]  /*6690*/  UMOV UR20, UR6 ;  /* 0x0000000600147c82 */ /* 0x000fe20008000000 */
[----:B------:R-:W-:Y:S01]  /*66a0*/  UIADD3 UR19, UR6, 0x800, URZ ;  /* 0x0000080006137890 */ /* 0x000fe2000fffe03f */
[----:B------:R-:W-:Y:S01]  /*66b0*/  HGMMA.64x64x16.F32 R152, gdesc[UR20], R152, gsb0 ;  /* 0x00e00000149879f0 */ /* 0x000fe20008000898 */
[----:B------:R-:W-:Y:S01]  /*66c0*/  UIADD3 UR22, UR10, 0x2, URZ ;  /* 0x000000020a167890 */ /* 0x000fe2000fffe03f */
[----:B------:R-:W-:Y:S01]  /*66d0*/  UMOV UR20, UR15 ;  /* 0x0000000f00147c82 */ /* 0x000fe20008000000 */
[----:B------:R-:W-:Y:S01]  /*66e0*/  UMOV UR21, 0x40000040 ;  /* 0x4000004000157882 */ /* 0x000fe20000000000 */
[----:B------:R-:W-:Y:S01]  /*66f0*/  UMOV UR23, 0x40000040 ;  /* 0x4000004000177882 */ /* 0x000fe20000000000 */
[----:B-1----:R-:W-:-:S05]  /*6700*/  SHF.R.U32.HI R5, RZ, 0x7, R5 ;  /* 0x00000007ff057819 */ /* 0x002fca0000011605 */
[----:B0-2---:R-:W0:Y:S01]  /*6710*/  SHFL.IDX PT, R4, R5, RZ, 0x1f ;  /* 0x00001fff05047589 */ /* 0x005e2200000e0000 */
[----:B------:R-:W-:Y:S02]  /*6720*/  WARPGROUP.DEPBAR.LE gsb0, 0x0 ;  /* 0x00008000000079c5 */ /* 0x000fe40000010000 */
[----:B------:R-:W-:-:S06]  /*6730*/  WARPGROUP.ARRIVE ;  /* 0x00000000000079c5 */ /* 0x000fcc0000000000 */
[----:B------:R-:W-:Y:S01]  /*6740*/  HGMMA.64x64x16.F32 R152, gdesc[UR20], R152, gsb0 ;  /* 0x00e00000149879f0 */ /* 0x000fe20008000898 */
[----:B------:R-:W-:Y:S01]  /*6750*/  UIADD3 UR22, UR10, 0x4, URZ ;  /* 0x000000040a167890 */ /* 0x000fe2000fffe03f */
[----:B------:R-:W-:Y:S01]  /*6760*/  UMOV UR20, UR14 ;  /* 0x0000000e00147c82 */ /* 0x000fe20008000000 */
[----:B------:R-:W-:Y:S01]  /*6770*/  UMOV UR21, 0x40000040 ;  /* 0x4000004000157882 */ /* 0x000fe20000000000 */
[----:B------:R-:W-:Y:S01]  /*6780*/  UMOV UR23, 0x40000040 ;  /* 0x4000004000177882 */ /* 0x000fe20000000000 */
[----:B------:R-:W-:Y:S02]  /*6790*/  WARPGROUP.DEPBAR.LE gsb0, 0x0 ;  /* 0x00008000000079c5 */ /* 0x000fe40000010000 */
[----:B------:R-:W-:-:S06]  /*67a0*/  WARPGROUP.ARRIVE ;  /* 0x00000000000079c5 */ /* 0x000fcc0000000000 */
[----:B------:R-:W-:Y:S01]  /*67b0*/  HGMMA.64x64x16.F32 R152, gdesc[UR20], R152, gsb0 ;  /* 0x00e00000149879f0 */ /* 0x000fe20008000898 */
[----:B------:R-:W-:Y:S01]  /*67c0*/  UIADD3 UR22, UR10, 0x6, URZ ;  /* 0x000000060a167890 */ /* 0x000fe2000fffe03f */
[----:B------:R-:W-:Y:S01]  /*67d0*/  UMOV UR20, UR11 ;  /* 0x0000000b00147c82 */ /* 0x000fe20008000000 */
[----:B------:R-:W-:Y:S01]  /*67e0*/  UMOV UR21, 0x40000040 ;  /* 0x4000004000157882 */ /* 0x000fe20000000000 */
[----:B------:R-:W-:Y:S01]  /*67f0*/  UMOV UR23, 0x40000040 ;  /* 0x4000004000177882 */ /* 0x000fe20000000000 */
        /* <DEDUP_REMOVED lines=238> */
.L_x_4232:
[----:B------:R-:W-:Y:S01]  /*76e0*/  FMNMX.FTZ R4, R152, R9, !PT ;  /* 0x0000000998047209 */ /* 0x000fe20007810000 */
[----:B------:R-:W-:Y:S01]  /*76f0*/  ULDC UR18, c[0x0][0xa80] ;  /* 0x0002a00000127ab9 */ /* 0x000fe20000000800 */
[----:B------:R-:W-:Y:S01]  /*7700*/  ISETP.NE.AND P2, PT, R19, RZ, PT ;  /* 0x000000ff1300720c */ /* 0x000fe20003f45270 */
[----:B------:R-:W-:Y:S01]  /*7710*/  UIADD3 UR10, UR5, 0x38840, URZ ;  /* 0x00038840050a7890 */ /* 0x000fe2000fffe03f */
[----:B------:R-:W-:Y:S01]  /*7720*/  FMNMX.FTZ R4, R153, R4, !PT ;  /* 0x0000000499047209 */ /* 0x000fe20007810000 */
[----:B------:R-:W-:Y:S01]  /*7730*/  IMAD.U32 R13, RZ, RZ, UR7 ;  /* 0x00000007ff0d7e24 */ /* 0x000fe2000f8e00ff */
[----:B------:R-:W-:Y:S01]  /*7740*/  UMOV UR11, 0x40000040 ;  /* 0x40000040000b7882 */ /* 0x000fe20000000000 */
[----:B------:R-:W-:Y:S01]  /*7750*/  UPRMT UR10, UR40, 0x654, UR10 ;  /* 0x00000654280a7896 */ /* 0x000fe2000800000a */
[----:B------:R-:W-:Y:S01]  /*7760*/  FMNMX.FTZ R4, R156, R4, !PT ;  /* 0x000000049c047209 */ /* 0x000fe20007810000 */
[----:B------:R-:W-:-:S03]  /*7770*/  UMOV UR15, 0x40000040 ;  /* 0x40000040000f7882 */ /* 0x000fc60000000000 */
[----:B------:R-:W-:-:S03]  /*7780*/  FMNMX.FTZ R4, R157, R4, !PT ;  /* 0x000000049d047209 */ /* 0x000fc60007810000 */
[----:B------:R-:W-:Y:S01]  /*7790*/  @!P2 IMAD R13, R13, 0x40, R17 ;  /* 0x000000400d0da824 */ /* 0x000fe200078e0211 */
[----:B------:R-:W-:Y:S01]  /*77a0*/  FMNMX.FTZ R4, R160, R4, !PT ;  /* 0x00000004a0047209 */ /* 0x000fe20007810000 */
[----:B------:R-:W-:Y:S01]  /*77b0*/  SYNCS.ARRIVE.TRANS64.RED.A1T0 RZ, [UR10], RZ ;  /* 0x000000ffffff79a7 */ /* 0x000fe2000810040a */
[----:B------:R-:W-:Y:S02]  /*77c0*/  ULEA UR10, UR36, UR43, 0xc ;  /* 0x0000002b240a7291 */ /* 0x000fe4000f8e603f */
[----:B------:R-:W-:Y:S02]  /*77d0*/  FMNMX.FTZ R4, R161, R4, !PT ;  /* 0x00000004a1047209 */ /* 0x000fe40007810000 */
[----:B------:R-:W-:Y:S01]  /*77e0*/  @!P2 LEA R13, R13, UR41, 0x2 ;  /* 0x000000290d0dac11 */ /* 0x000fe2000f8e10ff */
[----:B------:R-:W-:Y:S01]  /*77f0*/  UIADD3 UR14, UR10, 0x80, URZ ;  /* 0x000000800a0e7890 */ /* 0x000fe2000fffe03f */
        /* <DEDUP_REMOVED lines=32> */
[----:B------:R-:W-:Y:S01]  /*7a00*/  FMNMX.FTZ R5, R154, R8, !PT ;  /* 0x000000089a057209 */ /* 0x000fe20007810000 */
[----:B------:R-:W-:Y:S01]  /*7a10*/  FMUL.FTZ R9, R9, UR18 ;  /* 0x0000001209097c20 */ /* 0x000fe20008410000 */
        /* <DEDUP_REMOVED lines=9> */
[----:B------:R-:W2:Y:S01]  /*7ab0*/  MUFU.EX2 R156, R156 ;  /* 0x0000009c009c7308 */ /* 0x000ea20000000800 */
[----:B0-----:R-:W-:Y:S01]  /*7ac0*/  FFMA.FTZ R3, R9, R3, R152 ;  /* 0x0000000309037223 */ /* 0x001fe20000010098 */
[----:B------:R-:W-:Y:S01]  /*7ad0*/  FMNMX.FTZ R5, R167, R5, !PT ;  /* 0x00000005a7057209 */ /* 0x000fe20007810000 */
[----:B------:R-:W-:Y:S01]  /*7ae0*/  @!P2 STS [R13+0x38400], R9 ;  /* 0x038400090d00a388 */ /* 0x000fe20000000800 */
[-C--:B------:R-:W-:Y:S01]  /*7af0*/  FMUL.FTZ R24, R24, R9.reuse ;  /* 0x0000000918187220 */ /* 0x080fe20000410000 */
[----:B------:R-:W-:Y:S01]  /*7b00*/  FMUL.FTZ R25, R25, R9 ;  /* 0x0000000919197220 */ /* 0x000fe20000410000 */
[----:B------:R-:W-:Y:S01]  /*7b10*/  FMNMX.FTZ R5, R170, R5, !PT ;  /* 0x00000005aa057209 */ /* 0x000fe20007810000 */
[----:B------:R-:W-:Y:S01]  /*7b20*/  FMUL.FTZ R28, R28, R9 ;  /* 0x000000091c1c7220 */ /* 0x000fe20000410000 */
[----:B------:R-:W0:Y:S01]  /*7b30*/  MUFU.EX2 R157, R157 ;  /* 0x0000009d009d7308 */ /* 0x000e220000000800 */
[C---:B-1----:R-:W-:Y:S01]  /*7b40*/  F2FP.F16.F32.PACK_AB R188, R153.reuse, R152 ;  /* 0x0000009899bc723e */ /* 0x042fe200000000ff */
[----:B------:R-:W-:Y:S01]  /*7b50*/  FADD.FTZ R3, R153, R3 ;  /* 0x0000000399037221 */ /* 0x000fe20000010000 */
[----:B------:R-:W-:Y:S01]  /*7b60*/  FMNMX.FTZ R5, R171, R5, !PT ;  /* 0x00000005ab057209 */ /* 0x000fe20007810000 */
[-C--:B------:R-:W-:Y:S01]  /*7b70*/  FMUL.FTZ R29, R29, R9.reuse ;  /* 0x000000091d1d7220 */ /* 0x080fe20000410000 */
[-C--:B------:R-:W-:Y:S01]  /*7b80*/  FMUL.FTZ R32, R32, R9.reuse ;  /* 0x0000000920207220 */ /* 0x080fe20000410000 */
[----:B------:R-:W-:Y:S01]  /*7b90*/  FMUL.FTZ R33, R33, R9 ;  /* 0x0000000921217220 */ /* 0x000fe20000410000 */
[----:B------:R-:W-:Y:S01]  /*7ba0*/  FMNMX.FTZ R5, R174, R5, !PT ;  /* 0x00000005ae057209 */ /* 0x000fe20007810000 */
[----:B------:R-:W1:Y:S01]  /*7bb0*/  MUFU.EX2 R152, R160 ;  /* 0x000000a000987308 */ /* 0x000e620000000800 */
[----:B--2---:R-:W-:Y:S01]  /*7bc0*/  FADD.FTZ R3, R156, R3 ;  /* 0x000000039c037221 */ /* 0x004fe20000010000 */
[----:B------:R-:W-:Y:S01]  /*7bd0*/  FMUL.FTZ R36, R36, R9 ;  /* 0x0000000924247220 */ /* 0x000fe20000410000 */
[----:B------:R-:W-:Y:S01]  /*7be0*/  FMNMX.FTZ R5, R175, R5, !PT ;  /* 0x00000005af057209 */ /* 0x000fe20007810000 */
[-C--:B------:R-:W-:Y:S01]  /*7bf0*/  FMUL.FTZ R37, R37, R9.reuse ;  /* 0x0000000925257220 */ /* 0x080fe20000410000 */
[-C--:B------:R-:W-:Y:S01]  /*7c00*/  FMUL.FTZ R40, R40, R9.reuse ;  /* 0x0000000928287220 */ /* 0x080fe20000410000 */
[----:B------:R-:W-:Y:S01]  /*7c10*/  FMUL.FTZ R41, R41, R9 ;  /* 0x0000000929297220 */ /* 0x000fe20000410000 */
[----:B------:R-:W-:Y:S01]  /*7c20*/  FMNMX.FTZ R5, R178, R5, !PT ;  /* 0x00000005b2057209 */ /* 0x000fe20007810000 */
[----:B------:R-:W2:Y:S01]  /*7c30*/  MUFU.EX2 R161, R161 ;  /* 0x000000a100a17308 */ /* 0x000ea20000000800 */
[C---:B0-----:R-:W-:Y:S01]  /*7c40*/  FADD.FTZ R3, R157.reuse, R3 ;  /* 0x000000039d037221 */ /* 0x041fe20000010000 */
[----:B------:R-:W-:Y:S01]  /*7c50*/  F2FP.F16.F32.PACK_AB R190, R157, R156 ;  /* 0x0000009c9dbe723e */ /* 0x000fe200000000ff */
[----:B------:R-:W-:Y:S01]  /*7c60*/  FMUL.FTZ R44, R44, R9 ;  /* 0x000000092c2c7220 */ /* 0x000fe20000410000 */
[----:B------:R-:W-:Y:S01]  /*7c70*/  FMNMX.FTZ R5, R179, R5, !PT ;  /* 0x00000005b3057209 */ /* 0x000fe20007810000 */
[-C--:B------:R-:W-:Y:S01]  /*7c80*/  FMUL.FTZ R45, R45, R9.reuse ;  /* 0x000000092d2d7220 */ /* 0x080fe20000410000 */
[-C--:B------:R-:W-:Y:S01]  /*7c90*/  FMUL.FTZ R48, R48, R9.reuse ;  /* 0x0000000930307220 */ /* 0x080fe20000410000 */
[----:B------:R-:W-:Y:S01]  /*7ca0*/  FMUL.FTZ R49, R49, R9 ;  /* 0x0000000931317220 */ /* 0x000fe20000410000 */
[----:B------:R-:W-:Y:S01]  /*7cb0*/  FMNMX.FTZ R5, R182, R5, !PT ;  /* 0x00000005b6057209 */ /* 0x000fe20007810000 */
[----:B------:R-:W0:Y:S01]  /*7cc0*/  MUFU.EX2 R164, R164 ;  /* 0x000000a400a47308 */ /* 0x000e220000000800 */
[----:B-1----:R-:W-:Y:S01]  /*7cd0*/  FADD.FTZ R3, R152, R3 ;  /* 0x0000000398037221 */ /* 0x002fe20000010000 */
[----:B------:R-:W-:Y:S01]  /*7ce0*/  FMUL.FTZ R52, R52, R9 ;  /* 0x0000000934347220 */ /* 0x000fe20000410000 */
[----:B------:R-:W-:Y:S01]  /*7cf0*/  FMNMX.FTZ R5, R183, R5, !PT ;  /* 0x00000005b7057209 */ /* 0x000fe20007810000 */
[-C--:B------:R-:W-:Y:S01]  /*7d00*/  FMUL.FTZ R53, R53, R9.reuse ;  /* 0x0000000935357220 */ /* 0x080fe20000410000 */
[-C--:B------:R-:W-:Y:S01]  /*7d10*/  FMUL.FTZ R56, R56, R9.reuse ;  /* 0x0000000938387220 */ /* 0x080fe20000410000 */
[-C--:B------:R-:W-:Y:S01]  /*7d20*/  FMUL.FTZ R57, R57, R9.reuse ;  /* 0x0000000939397220 */ /* 0x080fe20000410000 */
[-C--:B------:R-:W-:Y:S01]  /*7d30*/  FMUL.FTZ R60, R60, R9.reuse ;  /* 0x000000093c3c7220 */ /* 0x080fe20000410000 */
[----:B------:R-:W1:Y:S01]  /*7d40*/  SHFL.BFLY PT, R10, R5, 0x2, 0x1f ;  /* 0x0c401f00050a7f89 */ /* 0x000e6200000e0000 */
        /* <DEDUP_REMOVED lines=9> */
[----:B0-----:R-:W-:Y:S01]  /*7de0*/  FADD.FTZ R3, R164, R3 ;  /* 0x00000003a4037221 */ /* 0x001fe20000010000 */
[-C--:B------:R-:W-:Y:S01]  /*7df0*/  FMUL.FTZ R72, R72, R9.reuse ;  /* 0x0000000948487220 */ /* 0x080fe20000410000 */
[-C--:B------:R-:W-:Y:S01]  /*7e00*/  FMUL.FTZ R73, R73, R9.reuse ;  /* 0x0000000949497220 */ /* 0x080fe20000410000 */
[-C--:B------:R-:W-:Y:S01]  /*7e10*/  FMUL.FTZ R76, R76, R9.reuse ;  /* 0x000000094c4c7220 */ /* 0x080fe20000410000 */
[-C--:B------:R-:W-:Y:S01]  /*7e20*/  FMUL.FTZ R77, R77, R9.reuse ;  /* 0x000000094d4d7220 */ /* 0x080fe20000410000 */
[-C--:B------:R-:W-:Y:S01]  /*7e30*/  FMUL.FTZ R80, R80, R9.reuse ;  /* 0x0000000950507220 */ /* 0x080fe20000410000 */
[-C--:B------:R-:W-:Y:S01]  /*7e40*/  FMUL.FTZ R81, R81, R9.reuse ;  /* 0x0000000951517220 */ /* 0x080fe20000410000 */
[----:B------:R-:W0:Y:S01]  /*7e50*/  MUFU.EX2 R169, R169 ;  /* 0x000000a900a97308 */ /* 0x000e220000000800 */
[----:B---3--:R-:W-:Y:S01]  /*7e60*/  FADD.FTZ R3, R165, R3 ;  /* 0x00000003a5037221 */ /* 0x008fe20000010000 */
[-C--:B------:R-:W-:Y:S01]  /*7e70*/  FMUL.FTZ R84, R84, R9.reuse ;  /* 0x0000000954547220 */ /* 0x080fe20000410000 */
[-C--:B------:R-:W-:Y:S01]  /*7e80*/  FMUL.FTZ R85, R85, R9.reuse ;  /* 0x0000000955557220 */ /* 0x080fe20000410000 */
[-C--:B------:R-:W-:Y:S01]  /*7e90*/  FMUL.FTZ R88, R88, R9.reuse ;  /* 0x0000000958587220 */ /* 0x080fe20000410000 */
[-C--:B------:R-:W-:Y:S01]  /*7ea0*/  FMUL.FTZ R89, R89, R9.reuse ;  /* 0x0000000959597220 */ /* 0x080fe20000410000 */
[-C--:B------:R-:W-:Y:S01]  /*7eb0*/  FMUL.FTZ R92, R92, R9.reuse ;  /* 0x000000095c5c7220 */ /* 0x080fe20000410000 */
[----:B-1----:R-:W-:Y:S01]  /*7ec0*/  FMNMX.FTZ R5, R5, R10, !PT ;  /* 0x0000000a05057209 */ /* 0x002fe20007810000 */
[----:B------:R-:W-:Y:S01]  /*7ed0*/  MUFU.EX2 R173, R173 ;  /* 0x000000ad00ad7308 */ /* 0x000fe20000000800 */
[----:B--2---:R-:W-:Y:S01]  /*7ee0*/  FADD.FTZ R3, R156, R3 ;  /* 0x000000039c037221 */ /* 0x004fe20000010000 */
[-C--:B------:R-:W-:Y:S01]  /*7ef0*/  FMUL.FTZ R93, R93, R9.reuse ;  /* 0x000000095d5d7220 */ /* 0x080fe20000410000 */
[-C--:B------:R-:W-:Y:S01]  /*7f00*/  FMUL.FTZ R96, R96, R9.reuse ;  /* 0x0000000960607220 */ /* 0x080fe20000410000 */
[----:B------:R-:W1:Y:S01]  /*7f10*/  SHFL.BFLY PT, R10, R5, 0x1, 0x1f ;  /* 0x0c201f00050a7f89 */ /* 0x000e6200000e0000 */
[-C--:B------:R-:W-:Y:S01]  /*7f20*/  FMUL.FTZ R97, R97, R9.reuse ;  /* 0x0000000961617220 */ /* 0x080fe20000410000 */
[-C--:B------:R-:W-:Y:S01]  /*7f30*/  FMUL.FTZ R100, R100, R9.reuse ;  /* 0x0000000964647220 */ /* 0x080fe20000410000 */
[-C--:B------:R-:W-:Y:S01]  /*7f40*/  FMUL.FTZ R101, R101, R9.reuse ;  /* 0x0000000965657220 */ /* 0x080fe20000410000 */
[----:B------:R-:W-:Y:S01]  /*7f50*/  MUFU.EX2 R160, R176 ;  /* 0x000000b000a07308 */ /* 0x000fe20000000800 */
[C---:B0-----:R-:W-:Y:S01]  /*7f60*/  FADD.FTZ R3, R169.reuse, R3 ;  /* 0x00000003a9037221 */ /* 0x041fe20000010000 */
[----:B------:R-:W-:Y:S01]  /*7f70*/  F2FP.F16.F32.PACK_AB R156, R169, R156 ;  /* 0x0000009ca99c723e */ /* 0x000fe200000000ff */
        /* <DEDUP_REMOVED lines=17> */
[----:B-1----:R-:W-:Y:S01]  /*8090*/  FMNMX.FTZ R5, R5, R10, !PT ;  /* 0x0000000a05057209 */ /* 0x002fe20007810000 */
[-C--:B------:R-:W-:Y:S01]  /*80a0*/  FMUL.FTZ R133, R133, R9.reuse ;  /* 0x0000000985857220 */ /* 0x080fe20000410000 */
[-C--:B------:R-:W-:Y:S01]  /*80b0*/  FMUL.FTZ R136, R136, R9.reuse ;  /* 0x0000000988887220 */ /* 0x080fe20000410000 */
[-C--:B------:R-:W-:Y:S01]  /*80c0*/  FMUL.FTZ R137, R137, R9.reuse ;  /* 0x0000000989897220 */ /* 0x080fe20000410000 */
[----:B------:R-:W-:Y:S01]  /*80d0*/  MUFU.EX2 R181, R181 ;  /* 0x000000b500b57308 */ /* 0x000fe20000000800 */
[C---:B------:R-:W-:Y:S01]  /*80e0*/  FADD.FTZ R8, -R5.reuse, R8 ;  /* 0x0000000805087221 */ /* 0x040fe20000010100 */
[----:B------:R-:W-:Y:S01]  /*80f0*/  FMUL.FTZ R10, R5, UR18 ;  /* 0x00000012050a7c20 */ /* 0x000fe20008410000 */
[-C--:B------:R-:W-:Y:S01]  /*8100*/  FMUL.FTZ R140, R140, R9.reuse ;  /* 0x000000098c8c7220 */ /* 0x080fe20000410000 */
[-C--:B------:R-:W-:Y:S01]  /*8110*/  FMUL.FTZ R141, R141, R9.reuse ;  /* 0x000000098d8d7220 */ /* 0x080fe20000410000 */
        /* <DEDUP_REMOVED lines=17> */
[--C-:B------:R-:W-:Y:S01]  /*8230*/  FFMA.FTZ R182, R182, UR18, -R10.reuse ;  /* 0x00000012b6b67c23 */ /* 0x100fe2000801080a */
[----:B------:R-:W-:Y:S01]  /*8240*/  FFMA.FTZ R10, R183, UR18, -R10 ;  /* 0x00000012b70a7c23 */ /* 0x000fe2000801080a */
[-C--:B------:R-:W-:Y:S01]  /*8250*/  FMUL.FTZ R144, R144, R9.reuse ;  /* 0x0000000990907220 */ /* 0x080fe20000410000 */
[-C--:B------:R-:W-:Y:S01]  /*8260*/  FMUL.FTZ R145, R145, R9.reuse ;  /* 0x0000000991917220 */ /* 0x080fe20000410000 */
[----:B------:R-:W2:Y:S01]  /*8270*/  MUFU.EX2 R154, R154 ;  /* 0x0000009a009a7308 */ /* 0x000ea20000000800 */
[----:B0-----:R-:W-:Y:S01]  /*8280*/  FADD.FTZ R3, R158, R3 ;  /* 0x000000039e037221 */ /* 0x001fe20000010000 */
[----:B------:R-:W-:Y:S01]  /*8290*/  F2FP.F16.F32.PACK_AB R158, R173, R158 ;  /* 0x0000009ead9e723e */ /* 0x000fe200000000ff */
[-C--:B------:R-:W-:Y:S01]  /*82a0*/  FMUL.FTZ R148, R148, R9.reuse ;  /* 0x0000000994947220 */ /* 0x080fe20000410000 */
[----:B------:R-:W-:Y:S01]  /*82b0*/  FMUL.FTZ R149, R149, R9 ;  /* 0x0000000995957220 */ /* 0x000fe20000410000 */
[----:B------:R-:W-:-:S03]  /*82c0*/  FADD.FTZ R3, R173, R3 ;  /* 0x00000003ad037221 */ /* 0x000fc60000010000 */
[----:B------:R-:W0:Y:S01]  /*82d0*/  MUFU.EX2 R155, R155 ;  /* 0x0000009b009b7308 */ /* 0x000e220000000800 */
[----:B-1----:R1:W-:Y:S01]  /*82e0*/  @!P2 STS [R13+0x38420], R8 ;  /* 0x038420080d00a388 */ /* 0x0023e20000000800 */
[----:B------:R-:W-:Y:S01]  /*82f0*/  FADD.FTZ R3, R160, R3 ;  /* 0x00000003a0037221 */ /* 0x000fe20000010000 */
[----:B------:R-:W-:Y:S01]  /*8300*/  F2FP.F16.F32.PACK_AB R160, R177, R160 ;  /* 0x000000a0b1a0723e */ /* 0x000fe200000000ff */
[-C--:B------:R-:W-:Y:S01]  /*8310*/  FMUL.FTZ R26, R26, R8.reuse ;  /* 0x000000081a1a7220 */ /* 0x080fe20000410000 */
[-C--:B------:R-:W-:Y:S01]  /*8320*/  FMUL.FTZ R27, R27, R8.reuse ;  /* 0x000000081b1b7220 */ /* 0x080fe20000410000 */
[-C--:B------:R-:W-:Y:S01]  /*8330*/  FMUL.FTZ R30, R30, R8.reuse ;  /* 0x000000081e1e7220 */ /* 0x080fe20000410000 */
[----:B------:R-:W-:Y:S01]  /*8340*/  FMUL.FTZ R31, R31, R8 ;  /* 0x000000081f1f7220 */ /* 0x000fe20000410000 */
[----:B------:R-:W3:Y:S01]  /*8350*/  MUFU.EX2 R191, R11 ;  /* 0x0000000b00bf7308 */ /* 0x000ee20000000800 */
[----:B--2---:R-:W-:Y:S01]  /*8360*/  FFMA.FTZ R12, R8, R6, R154 ;  /* 0x00000006080c7223 */ /* 0x004fe2000001009a */
[-C--:B------:R-:W-:Y:S01]  /*8370*/  FMUL.FTZ R34, R34, R8.reuse ;  /* 0x0000000822227220 */ /* 0x080fe20000410000 */
[-C--:B------:R-:W-:Y:S01]  /*8380*/  FMUL.FTZ R35, R35, R8.reuse ;  /* 0x0000000823237220 */ /* 0x080fe20000410000 */
[-C--:B------:R-:W-:Y:S01]  /*8390*/  FMUL.FTZ R38, R38, R8.reuse ;  /* 0x0000000826267220 */ /* 0x080fe20000410000 */
[-C--:B------:R-:W-:Y:S01]  /*83a0*/  FMUL.FTZ R39, R39, R8.reuse ;  /* 0x0000000827277220 */ /* 0x080fe20000410000 */
[-C--:B------:R-:W-:Y:S01]  /*83b0*/  FMUL.FTZ R42, R42, R8.reuse ;  /* 0x000000082a2a7220 */ /* 0x080fe20000410000 */
[----:B------:R-:W-:Y:S01]  /*83c0*/  FMUL.FTZ R43, R43, R8 ;  /* 0x000000082b2b7220 */ /* 0x000fe20000410000 */
[----:B------:R-:W2:Y:S01]  /*83d0*/  MUFU.EX2 R159, R159 ;  /* 0x0000009f009f7308 */ /* 0x000ea20000000800 */
[C---:B0-----:R-:W-:Y:S01]  /*83e0*/  FADD.FTZ R12, R155.reuse, R12 ;  /* 0x0000000c9b0c7221 */ /* 0x041fe20000010000 */
[----:B------:R-:W-:Y:S01]  /*83f0*/  F2FP.F16.F32.PACK_AB R189, R155, R154 ;  /* 0x0000009a9bbd723e */ /* 0x000fe200000000ff */
[----:B------:R-:W-:Y:S01]  /*8400*/  FMUL.FTZ R46, R46, R8 ;  /* 0x000000082e2e7220 */ /* 0x000fe20000410000 */
[----:B------:R-:W-:Y:S01]  /*8410*/  F2FP.F16.F32.PACK_AB R154, R165, R164 ;  /* 0x000000a4a59a723e */ /* 0x000fe200000000ff */
[-C--:B------:R-:W-:Y:S01]  /*8420*/  FMUL.FTZ R47, R47, R8.reuse ;  /* 0x000000082f2f7220 */ /* 0x080fe20000410000 */
[-C--:B------:R-:W-:Y:S01]  /*8430*/  FMUL.FTZ R50, R50, R8.reuse ;  /* 0x0000000832327220 */ /* 0x080fe20000410000 */
[-C--:B------:R-:W-:Y:S01]  /*8440*/  FMUL.FTZ R51, R51, R8.reuse ;  /* 0x0000000833337220 */ /* 0x080fe20000410000 */
[----:B------:R0:W-:Y:S01]  /*8450*/  MUFU.EX2 R6, R162 ;  /* 0x000000a200067308 */ /* 0x0001e20000000800 */
        /* <DEDUP_REMOVED lines=8> */
[C---:B--2---:R-:W-:Y:S01]  /*84e0*/  F2FP.F16.F32.PACK_AB R191, R159.reuse, R191 ;  /* 0x000000bf9fbf723e */ /* 0x044fe200000000ff */
[----:B------:R-:W-:Y:S01]  /*84f0*/  BAR.SYNC.DEFER_BLOCKING 0xf, 0x100 ;  /* 0x03c4000000007b1d */ /* 0x000fe20000010000 */
[----:B------:R-:W-:Y:S01]  /*8500*/  FADD.FTZ R12, R159, R12 ;  /* 0x0000000c9f0c7221 */ /* 0x000fe20000010000 */
[----:B0-----:R-:W-:Y:S01]  /*8510*/  F2FP.F16.F32.PACK_AB R162, R181, R180 ;  /* 0x000000b4b5a2723e */ /* 0x001fe200000000ff */
        /* <DEDUP_REMOVED lines=12> */
[----:B---3--:R-:W-:Y:S01]  /*85e0*/  F2FP.F16.F32.PACK_AB R153, R11, R6 ;  /* 0x000000060b99723e */ /* 0x008fe200000000ff */
        /* <DEDUP_REMOVED lines=14> */
[----:B------:R-:W2:Y:S01]  /*86d0*/  MUFU.EX2 R171, R171 ;  /* 0x000000ab00ab7308 */ /* 0x000ea20000000800 */
        /* <DEDUP_REMOVED lines=16> */
[----:B--2---:R-:W-:Y:S01]  /*87e0*/  F2FP.F16.F32.PACK_AB R157, R171, R170 ;  /* 0x000000aaab9d723e */ /* 0x004fe200000000ff */
        /* <DEDUP_REMOVED lines=9> */
[----:B------:R1:W-:Y:S01]  /*8880*/  STSM.16.M88.4 [R184+0x36400], R188 ;  /* 0x036400bcb8007844 */ /* 0x0003e20000000200 */
[----:B------:R-:W-:Y:S01]  /*8890*/  FADD.FTZ R12, R6, R12 ;  /* 0x0000000c060c7221 */ /* 0x000fe20000010000 */
[----:B------:R-:W-:-:S02]  /*88a0*/  FADD.FTZ R3, R177, R3 ;  /* 0x00000003b1037221 */ /* 0x000fc40000010000 */
[----:B------:R1:W-:Y:S01]  /*88b0*/  STSM.16.M88.4 [R187], R152 ;  /* 0x00000098bb007844 */ /* 0x0003e20000000200 */
        /* <DEDUP_REMOVED lines=8> */
[----:B------:R-:W-:-:S04]  /*8940*/  FADD.FTZ R12, R167, R12 ;  /* 0x0000000ca70c7221 */ /* 0x000fc80000010000 */
[----:B------:R-:W-:Y:S01]  /*8950*/  FADD.FTZ R12, R170, R12 ;  /* 0x0000000caa0c7221 */ /* 0x000fe20000010000 */
[----:B------:R-:W0:Y:S01]  /*8960*/  MUFU.EX2 R10, R10 ;  /* 0x0000000a000a7308 */ /* 0x000e220000000800 */
[----:B--2---:R-:W-:Y:S02]  /*8970*/  F2FP.F16.F32.PACK_AB R161, R179, R178 ;  /* 0x000000b2b3a1723e */ /* 0x004fe400000000ff */
[----:B------:R-:W-:-:S04]  /*8980*/  FADD.FTZ R12, R171, R12 ;  /* 0x0000000cab0c7221 */ /* 0x000fc80000010000 */
[----:B------:R-:W-:-:S04]  /*8990*/  FADD.FTZ R12, R174, R12 ;  /* 0x0000000cae0c7221 */ /* 0x000fc80000010000 */
[----:B------:R-:W-:-:S04]  /*89a0*/  FADD.FTZ R175, R175, R12 ;  /* 0x0000000cafaf7221 */ /* 0x000fc80000010000 */
[----:B------:R-:W-:Y:S01]  /*89b0*/  FADD.FTZ R178, R178, R175 ;  /* 0x000000afb2b27221 */ /* 0x000fe20000010000 */
[----:B0-----:R-:W-:-:S03]  /*89c0*/  F2FP.F16.F32.PACK_AB R163, R10, R182 ;  /* 0x000000b60aa3723e */ /* 0x001fc600000000ff */
[----:B------:R-:W-:Y:S02]  /*89d0*/  FADD.FTZ R179, R179, R178 ;  /* 0x000000b2b3b37221 */ /* 0x000fe40000010000 */
[----:B------:R1:W-:Y:S01]  /*89e0*/  STSM.16.M88.4 [R186], R160 ;  /* 0x000000a0ba007844 */ /* 0x0003e20000000200 */
[----:B------:R-:W-:Y:S01]  /*89f0*/  WARPGROUP.ARRIVE ;  /* 0x00000000000079c5 */ /* 0x000fe20000000000 */
[----:B------:R-:W-:-:S04]  /*8a00*/  FADD.FTZ R179, R182, R179 ;  /* 0x000000b3b6b37221 */ /* 0x000fc80000010000 */
[----:B------:R-:W-:Y:S01]  /*8a10*/  FADD.FTZ R6, R10, R179 ;  /* 0x000000b30a067221 */ /* 0x000fe20000010000 */
[----:B------:R-:W-:Y:S01]  /*8a20*/  HGMMA.64x256x16.F32 R24, R188, gdesc[UR8].tnspB, R24, gsb0 ;  /* 0x43e00008bc187df0 */ /* 0x000fe20008000818 */
        /* <DEDUP_REMOVED lines=27> */
.L_x_4233:
[----:B------:R-:W-:Y:S01]  /*8be0*/  UIADD3 UR5, UR5, 0x38860, URZ ;  /* 0x0003886005057890 */ /* 0x000fe2000fffe03f */
[----:B------:R-:W-:Y:S01]  /*8bf0*/  IMAD.MOV.U32 R8, RZ, RZ, R5 ;  /* 0x000000ffff087224 */ /* 0x000fe200078e0005 */
[----:B------:R-:W-:Y:S01]  /*8c00*/  UMOV UR7, UR36 ;  /* 0x0000002400077c82 */ /* 0x000fe20008000000 */
[----:B------:R-:W-:Y:S01]  /*8c10*/  IMAD.MOV.U32 R9, RZ, RZ, R4 ;  /* 0x000000ffff097224 */ /* 0x000fe200078e0004 */
[----:B------:R-:W-:-:S09]  /*8c20*/  UPRMT UR5, UR40, 0x654, UR5 ;  /* 0x0000065428057896 */ /* 0x000fd20008000005 */
[----:B------:R-:W-:Y:S01]  /*8c30*/  SYNCS.ARRIVE.TRANS64.RED.A1T0 RZ, [UR5], RZ ;  /* 0x000000ffffff79a7 */ /* 0x000fe20008100405 */
[----:B------:R-:W-:Y:S05]  /*8c40*/  @P1 BRA `(.L_x_4234) ;  /* 0xffffffd4008c1947 */ /* 0x000fea000383ffff */
.L_x_4223:
[----:B------:R-:W0:Y:S01]  /*8c50*/  SHFL.BFLY PT, R0, R3, 0x2, 0x1f ;  /* 0x0c401f0003007f89 */ /* 0x000e2200000e0000 */
[----:B------:R-:W-:Y:S01]  /*8c60*/  IMAD.MOV.U32 R152, RZ, RZ, -0x800000 ;  /* 0xff800000ff987424 */ /* 0x000fe200078e00ff */
[----:B------:R-:W-:Y:S02]  /*8c70*/  UIADD3 UR37, UR37, 0x1, URZ ;  /* 0x0000000125257890 */ /* 0x000fe4000fffe03f */
[----:B------:R-:W1:Y:S01]  /*8c80*/  SHFL.BFLY PT, R7, R6, 0x2, 0x1f ;  /* 0x0c401f0006077f89 */ /* 0x000e6200000e0000 */
[----:B------:R-:W-:Y:S08]  /*8c90*/  BAR.ARV 0x8, 0x100 ;  /* 0x0204000000007b1d */ /* 0x000ff00000002000 */
[----:B------:R-:W-:Y:S01]  /*8ca0*/  BAR.SYNC.DEFER_BLOCKING 0xf, 0x100 ;  /* 0x03c4000000007b1d */ /* 0x000fe20000010000 */
[----:B0-----:R-:W-:Y:S01]  /*8cb0*/  FADD.FTZ R9, R0, R3 ;  /* 0x0000000300097221 */ /* 0x001fe20000010000 */
[----:B------:R-:W-:-:S02]  /*8cc0*/  IMAD.MOV.U32 R3, RZ, RZ, -0x800000 ;  /* 0xff800000ff037424 */ /* 0x000fc400078e00ff */
[----:B-1----:R-:W-:Y:S02]  /*8cd0*/  FADD.FTZ R10, R7, R6 ;  /* 0x00000006070a7221 */ /* 0x002fe40000010000 */
[----:B------:R-:W0:Y:S01]  /*8ce0*/  SHFL.BFLY PT, R0, R9, 0x1, 0x1f ;  /* 0x0c201f0009007f89 */ /* 0x000e2200000e0000 */
[----:B------:R-:W-:Y:S01]  /*8cf0*/  IMAD.U32 R6, RZ, RZ, UR36 ;  /* 0x00000024ff067e24 */ /* 0x000fe2000f8e00ff */
[----:B------:R-:W-:Y:S02]  /*8d00*/  UIADD3 UR36, UR36, 0x1, URZ ;  /* 0x0000000124247890 */ /* 0x000fe4000fffe03f */
[----:B------:R-:W1:Y:S02]  /*8d10*/  SHFL.BFLY PT, R11, R10, 0x1, 0x1f ;  /* 0x0c201f000a0b7f89 */ /* 0x000e6400000e0000 */
[----:B------:R-:W-:-:S04]  /*8d20*/  UISETP.NE.AND UP0, UPT, UR36, 0x2, UPT ;  /* 0x000000022400788c */ /* 0x000fc8000bf05270 */
[----:B------:R-:W-:Y:S02]  /*8d30*/  USEL UR4, URZ, 0x1, UP0 ;  /* 0x000000013f047887 */ /* 0x000fe40008000000 */
[----:B------:R-:W-:-:S04]  /*8d40*/  USEL UR36, UR36, URZ, UP0 ;  /* 0x0000003f24247287 */ /* 0x000fc80008000000 */
[----:B------:R-:W-:Y:S01]  /*8d50*/  LOP3.LUT R2, R2, UR4, RZ, 0x3c, !PT ;  /* 0x0000000402027c12 */ /* 0x000fe2000f8e3cff */
[----:B0-----:R-:W-:Y:S01]  /*8d60*/  FADD.FTZ R7, R9, R0 ;  /* 0x0000000009077221 */ /* 0x001fe20000010000 */
[----:B------:R-:W-:Y:S02]  /*8d70*/  IMAD.U32 R9, RZ, RZ, UR18 ;  /* 0x00000012ff097e24 */ /* 0x000fe4000f8e00ff */
[----:B-1----:R-:W-:Y:S02]  /*8d80*/  FADD.FTZ R8, R10, R11 ;  /* 0x0000000b0a087221 */ /* 0x002fe40000010000 */
[----:B------:R-:W-:Y:S01]  /*8d90*/  FSETP.NE.FTZ.AND P0, PT, R7, RZ, PT ;  /* 0x000000ff0700720b */ /* 0x000fe20003f15000 */
[----:B------:R-:W-:Y:S02]  /*8da0*/  IMAD.U32 R11, RZ, RZ, UR18 ;  /* 0x00000012ff0b7e24 */ /* 0x000fe4000f8e00ff */
[----:B------:R-:W-:-:S10]  /*8db0*/  FSETP.NE.FTZ.AND P1, PT, R8, RZ, PT ;  /* 0x000000ff0800720b */ /* 0x000fd40003f35000 */
[----:B------:R-:W0:Y:S01]  /*8dc0*/  @P0 MUFU.LG2 R12, R7 ;  /* 0x00000007000c0308 */ /* 0x000e220000000c00 */
[----:B------:R-:W-:Y:S02]  /*8dd0*/  @P0 FMUL.FTZ R11, R11, 0.69314718246459960938 ;  /* 0x3f3172180b0b0820 */ /* 0x000fe40000410000 */
[----:B------:R-:W-:-:S05]  /*8de0*/  @P1 FMUL.FTZ R9, R9, 0.69314718246459960938 ;  /* 0x3f31721809091820 */ /* 0x000fca0000410000 */
[----:B------:R-:W1:Y:S01]  /*8df0*/  @P1 MUFU.LG2 R0, R8 ;  /* 0x0000000800001308 */ /* 0x000e620000000c00 */
[----:B0-----:R-:W-:-:S04]  /*8e00*/  @P0 FMUL.FTZ R12, R12, 0.69314718246459960938 ;  /* 0x3f3172180c0c0820 */ /* 0x001fc80000410000 */
[----:B------:R-:W-:Y:S01]  /*8e10*/  @P0 FFMA.FTZ R3, R11, R4, R12 ;  /* 0x000000040b030223 */ /* 0x000fe2000001000c */
[----:B------:R-:W-:Y:S02]  /*8e20*/  IMAD.MOV.U32 R4, RZ, RZ, RZ ;  /* 0x000000ffff047224 */ /* 0x000fe400078e00ff */
[----:B-1----:R-:W-:-:S04]  /*8e30*/  @P1 FMUL.FTZ R0, R0, 0.69314718246459960938 ;  /* 0x3f31721800001820 */ /* 0x002fc80000410000 */
[----:B------:R-:W0:Y:S01]  /*8e40*/  @P0 MUFU.RCP R4, R7 ;  /* 0x0000000700040308 */ /* 0x000e220000001000 */
[----:B------:R-:W-:Y:S01]  /*8e50*/  @P1 FFMA.FTZ R152, R9, R5, R0 ;  /* 0x0000000509981223 */ /* 0x000fe20000010000 */
[----:B------:R-:W-:Y:S01]  /*8e60*/  ISETP.NE.AND P0, PT, R19, RZ, PT ;  /* 0x000000ff1300720c */ /* 0x000fe20003f05270 */
[----:B------:R-:W-:-:S06]  /*8e70*/  IMAD.MOV.U32 R0, RZ, RZ, RZ ;  /* 0x000000ffff007224 */ /* 0x000fcc00078e00ff */
[----:B------:R-:W1:Y:S06]  /*8e80*/  @P1 MUFU.RCP R0, R8 ;  /* 0x0000000800001308 */ /* 0x000e6c0000001000 */
[----:B------:R-:W-:Y:S02]  /*8e90*/  @!P0 IMAD R5, R6, 0x40, R17 ;  /* 0x0000004006058824 */ /* 0x000fe400078e0211 */
[-C--:B0-----:R-:W-:Y:S01]  /*8ea0*/  FMUL.FTZ R24, R24, R4.reuse ;  /* 0x0000000418187220 */ /* 0x081fe20000410000 */
[-C--:B------:R-:W-:Y:S01]  /*8eb0*/  FMUL.FTZ R25, R25, R4.reuse ;  /* 0x0000000419197220 */ /* 0x080fe20000410000 */
[-C--:B------:R-:W-:Y:S01]  /*8ec0*/  FMUL.FTZ R28, R28, R4.reuse ;  /* 0x000000041c1c7220 */ /* 0x080fe20000410000 */
[----:B------:R-:W-:Y:S01]  /*8ed0*/  @!P0 LEA R5, R5, UR41, 0x2 ;  /* 0x0000002905058c11 */ /* 0x000fe2000f8e10ff */
[-C--:B------:R-:W-:Y:S01]  /*8ee0*/  FMUL.FTZ R29, R29, R4.reuse ;  /* 0x000000041d1d7220 */ /* 0x080fe20000410000 */
[-C--:B------:R-:W-:Y:S01]  /*8ef0*/  FMUL.FTZ R32, R32, R4.reuse ;  /* 0x0000000420207220 */ /* 0x080fe20000410000 */
[-C--:B------:R-:W-:Y:S01]  /*8f00*/  FMUL.FTZ R33, R33, R4.reuse ;  /* 0x0000000421217220 */ /* 0x080fe20000410000 */
[-C--:B------:R-:W-:Y:S01]  /*8f10*/  FMUL.FTZ R36, R36, R4.reuse ;  /* 0x0000000424247220 */ /* 0x080fe20000410000 */
[----:B------:R0:W-:Y:S01]  /*8f20*/  @!P0 STS [R5+0x38400], R4 ;  /* 0x0384000405008388 */ /* 0x0001e20000000800 */
        /* <DEDUP_REMOVED lines=123> */
[----:B0-----:R-:W-:Y:S06]  /*96e0*/  BAR.ARV 0xe, 0x100 ;  /* 0x0384000000007b1d */ /* 0x001fec0000002000 */
.L_x_4204:
[----:B------:R-:W0:Y:S08]  /*96f0*/  S2UR UR40, SR_CgaCtaId ;  /* 0x00000000002879c3 */ /* 0x000e300000008800 */
[----:B------:R-:W-:Y:S06]  /*9700*/  BAR.SYNC.DEFER_BLOCKING 0x5, 0x180 ;  /* 0x0146000000007b1d */ /* 0x000fec0000010000 */
[----:B------:R-:W-:Y:S01]  /*9710*/  UMOV UR41, 0x400 ;  /* 0x0000040000297882 */ /* 0x000fe20000000000 */
[----:B------:R-:W-:Y:S01]  /*9720*/  BSSY B0, `(.L_x_4235) ;  /* 0x0000491000007945 */ /* 0x000fe20003800000 */
[----:B0-----:R-:W-:-:S09]  /*9730*/  ULEA UR41, UR40, UR41, 0x18 ;  /* 0x0000002928297291 */ /* 0x001fd2000f8ec03f */
[----:B------:R-:W0:Y:S02]  /*9740*/  LDS.128 R4, [UR41+0x388d0] ;  /* 0x0388d029ff047984 */ /* 0x000e240008000c00 */
[----:B0-----:R-:W-:Y:S02]  /*9750*/  R2UR UR4, R5 ;  /* 0x00000000050472ca */ /* 0x001fe400000e0000 */
[----:B------:R-:W-:Y:S01]  /*9760*/  R2UR UR5, R7 ;  /* 0x00000000070572ca */ /* 0x000fe200000e0000 */
[----:B------:R-:W-:Y:S06]  /*9770*/  BAR.ARV 0x4, 0x180 ;  /* 0x0106000000007b1d */ /* 0x000fec0000002000 */
[----:B------:R-:W-:Y:S08]  /*9780*/  @P0 BRA `(.L_x_4236) ;  /* 0x00000038005c0947 */ /* 0x000ff00003800000 */
[----:B------:R-:W2:Y:S01]  /*9790*/  LDL R0, [R1+0x34] ;  /* 0x0000340001007983 */ /* 0x000ea20000100800 */
[----:B------:R-:W0:Y:S01]  /*97a0*/  S2UR UR8, SR_SWINHI ;  /* 0x00000000000879c3 */ /* 0x000e220000002f00 */
[----:B------:R-:W-:Y:S01]  /*97b0*/  F2FP.F16.F32.PACK_AB R23, R71, R70 ;  /* 0x000000464717723e */ /* 0x000fe200000000ff */
[----:B------:R-:W-:Y:S01]  /*97c0*/  UMOV UR6, UR41 ;  /* 0x0000002900067c82 */ /* 0x000fe20008000000 */
[----:B0-----:R-:W-:Y:S01]  /*97d0*/  UMOV UR7, UR8 ;  /* 0x0000000800077c82 */ /* 0x001fe20008000000 */
[----:B------:R-:W-:Y:S02]  /*97e0*/  IMAD.U32 R4, RZ, RZ, UR6 ;  /* 0x00000006ff047e24 */ /* 0x000fe4000f8e00ff */
[----:B------:R-:W-:Y:S01]  /*97f0*/  IMAD.U32 R5, RZ, RZ, UR7 ;  /* 0x00000007ff057e24 */ /* 0x000fe2000f8e00ff */
[----:B------:R-:W-:Y:S01]  /*9800*/  ULDC.64 UR6, c[0x0][0xd08] ;  /* 0x0003420000067ab9 */ /* 0x000fe20000000a00 */
[----:B------:R-:W-:Y:S01]  /*9810*/  BAR.SYNC.DEFER_BLOCKING 0x1, 0x100 ;  /* 0x0044000000007b1d */ /* 0x000fe20000010000 */
[----:B--2---:R-:W-:-:S03]  /*9820*/  IMAD.WIDE R20, R0, 0x2, R4 ;  /* 0x0000000200147825 */ /* 0x004fc600078e0204 */
[C---:B------:R-:W-:Y:S02]  /*9830*/  IADD3 R9, P6, R20.reuse, 0x6060, RZ ;  /* 0x0000606014097810 */ /* 0x040fe40007fde0ff */
[C---:B------:R-:W-:Y:S02]  /*9840*/  IADD3 R12, P1, R20.reuse, 0x6020, RZ ;  /* 0x00006020140c7810 */ /* 0x040fe40007f3e0ff */
[----:B------:R-:W-:Y:S02]  /*9850*/  LOP3.LUT R8, R9, 0x380, RZ, 0xc0, !PT ;  /* 0x0000038009087812 */ /* 0x000fe400078ec0ff */
[----:B------:R-:W-:Y:S02]  /*9860*/  IADD3 R10, P0, R20, 0x6040, RZ ;  /* 0x00006040140a7810 */ /* 0x000fe40007f1e0ff */
[----:B------:R-:W-:Y:S02]  /*9870*/  SHF.R.U64 R8, R8, 0x3, RZ ;  /* 0x0000000308087819 */ /* 0x000fe400000012ff */
[----:B------:R-:W-:-:S02]  /*9880*/  LOP3.LUT R13, R12, 0x380, RZ, 0xc0, !PT ;  /* 0x000003800c0d7812 */ /* 0x000fc400078ec0ff */
[----:B------:R-:W-:Y:S01]  /*9890*/  LOP3.LUT R8, R8, R9, RZ, 0x3c, !PT ;  /* 0x0000000908087212 */ /* 0x000fe200078e3cff */
[----:B------:R-:W-:Y:S01]  /*98a0*/  IMAD.X R9, RZ, RZ, R21, P6 ;  /* 0x000000ffff097224 */ /* 0x000fe200030e0615 */
[----:B------:R-:W-:Y:S02]  /*98b0*/  LOP3.LUT R11, R10, 0x380, RZ, 0xc0, !PT ;  /* 0x000003800a0b7812 */ /* 0x000fe400078ec0ff */
[----:B------:R-:W-:Y:S02]  /*98c0*/  LOP3.LUT R0, R20, 0x380, RZ, 0xc0, !PT ;  /* 0x0000038014007812 */ /* 0x000fe400078ec0ff */
[----:B------:R-:W-:Y:S02]  /*98d0*/  SHF.R.U64 R13, R13, 0x3, RZ ;  /* 0x000000030d0d7819 */ /* 0x000fe400000012ff */
[----:B------:R-:W-:Y:S02]  /*98e0*/  SHF.R.U64 R11, R11, 0x3, RZ ;  /* 0x000000030b0b7819 */ /* 0x000fe400000012ff */
[----:B------:R-:W-:-:S02]  /*98f0*/  SHF.R.U64 R0, R0, 0x3, RZ ;  /* 0x0000000300007819 */ /* 0x000fc400000012ff */
[----:B------:R-:W-:Y:S01]  /*9900*/  LOP3.LUT R12, R13, R12, RZ, 0x3c, !PT ;  /* 0x0000000c0d0c7212 */ /* 0x000fe200078e3cff */
[--C-:B------:R-:W-:Y:S01]  /*9910*/  IMAD.X R13, RZ, RZ, R21.reuse, P1 ;  /* 0x000000ffff0d7224 */ /* 0x100fe200008e0615 */
[----:B------:R-:W-:Y:S01]  /*9920*/  MOV R165, R8 ;  /* 0x0000000800a57202 */ /* 0x000fe20000000f00 */
[--C-:B------:R-:W-:Y:S01]  /*9930*/  IMAD.MOV.U32 R9, RZ, RZ, R21.reuse ;  /* 0x000000ffff097224 */ /* 0x100fe200078e0015 */
[----:B------:R-:W-:Y:S01]  /*9940*/  LOP3.LUT R10, R11, R10, RZ, 0x3c, !PT ;  /* 0x0000000a0b0a7212 */ /* 0x000fe200078e3cff */
[----:B------:R-:W-:Y:S01]  /*9950*/  IMAD.X R11, RZ, RZ, R21, P0 ;  /* 0x000000ffff0b7224 */ /* 0x000fe200000e0615 */
[----:B------:R-:W-:Y:S02]  /*9960*/  LOP3.LUT R8, R0, R20, RZ, 0x3c, !PT ;  /* 0x0000001400087212 */ /* 0x000fe400078e3cff */
[----:B------:R-:W-:Y:S02]  /*9970*/  IADD3 R162, P0, R20, 0x2060, RZ ;  /* 0x0000206014a27810 */ /* 0x000fe40007f1e0ff */
[----:B------:R-:W-:-:S02]  /*9980*/  MOV R153, R12 ;  /* 0x0000000c00997202 */ /* 0x000fc40000000f00 */
[----:B------:R-:W-:Y:S02]  /*9990*/  MOV R12, R8 ;  /* 0x00000008000c7202 */ /* 0x000fe40000000f00 */
[----:B------:R-:W0:Y:S01]  /*99a0*/  LDC R9, c[0x0][0xbd4] ;  /* 0x0002f500ff097b82 */ /* 0x000e220000000800 */
[----:B------:R-:W-:Y:S02]  /*99b0*/  LOP3.LUT R163, R162, 0x380, RZ, 0xc0, !PT ;  /* 0x00000380a2a37812 */ /* 0x000fe400078ec0ff */
[----:B------:R-:W-:Y:S02]  /*99c0*/  ISETP.NE.AND P1, PT, R22, RZ, PT ;  /* 0x000000ff1600720c */ /* 0x000fe40003f25270 */
[----:B------:R-:W-:Y:S02]  /*99d0*/  SHF.R.U64 R163, R163, 0x3, RZ ;  /* 0x00000003a3a37819 */ /* 0x000fe400000012ff */
[C---:B------:R-:W-:Y:S02]  /*99e0*/  IADD3 R154, P3, R20.reuse, 0x4060, RZ ;  /* 0x00004060149a7810 */ /* 0x040fe40007f7e0ff */
[----:B------:R-:W-:Y:S01]  /*99f0*/  LOP3.LUT R162, R163, R162, RZ, 0x3c, !PT ;  /* 0x000000a2a3a27212 */ /* 0x000fe200078e3cff */
[----:B------:R-:W-:Y:S01]  /*9a00*/  IMAD.X R163, RZ, RZ, R21, P0 ;  /* 0x000000ffffa37224 */ /* 0x000fe200000e0615 */
[----:B------:R-:W-:-:S02]  /*9a10*/  IADD3 R8, P0, R20, 0x2040, RZ ;  /* 0x0000204014087810 */ /* 0x000fc40007f1e0ff */
[----:B------:R-:W-:Y:S02]  /*9a20*/  LOP3.LUT R155, R154, 0x380, RZ, 0xc0, !PT ;  /* 0x000003809a9b7812 */ /* 0x000fe400078ec0ff */
[----:B------:R-:W-:Y:S02]  /*9a30*/  LOP3.LUT R0, R8, 0x380, RZ, 0xc0, !PT ;  /* 0x0000038008007812 */ /* 0x000fe400078ec0ff */
[----:B------:R-:W-:Y:S02]  /*9a40*/  SHF.R.U64 R155, R155, 0x3, RZ ;  /* 0x000000039b9b7819 */ /* 0x000fe400000012ff */
[----:B------:R-:W-:Y:S02]  /*9a50*/  SHF.R.U64 R0, R0, 0x3, RZ ;  /* 0x0000000300007819 */ /* 0x000fe400000012ff */
[----:B------:R-:W-:Y:S01]  /*9a60*/  LOP3.LUT R154, R155, R154, RZ, 0x3c, !PT ;  /* 0x0000009a9b9a7212 */ /* 0x000fe200078e3cff */
[----:B------:R-:W-:Y:S01]  /*9a70*/  IMAD.X R155, RZ, RZ, R21, P3 ;  /* 0x000000ffff9b7224 */ /* 0x000fe200018e0615 */
[----:B------:R-:W-:-:S02]  /*9a80*/  LOP3.LUT R8, R0, R8, RZ, 0x3c, !PT ;  /* 0x0000000800087212 */ /* 0x000fc400078e3cff */
[----:B0-----:R-:W-:Y:S01]  /*9a90*/  SEL R0, R22, R9, P1 ;  /* 0x0000000916007207 */ /* 0x001fe20000800000 */
[----:B------:R-:W-:Y:S01]  /*9aa0*/  IMAD.X R9, RZ, RZ, R21, P0 ;  /* 0x000000ffff097224 */ /* 0x000fe200000e0615 */
[----:B------:R-:W-:Y:S02]  /*9ab0*/  MOV R154, R154 ;  /* 0x0000009a009a7202 */ /* 0x000fe40000000f00 */
[----:B------:R-:W-:Y:S02]  /*9ac0*/  MOV R164, R10 ;  /* 0x0000000a00a47202 */ /* 0x000fe40000000f00 */
[----:B------:R-:W-:Y:S02]  /*9ad0*/  MOV R18, R8 ;  /* 0x0000000800127202 */ /* 0x000fe40000000f00 */
[----:B------:R-:W-:Y:S02]  /*9ae0*/  IADD3 R8, P0, R20, 0x2020, RZ ;  /* 0x0000202014087810 */ /* 0x000fe40007f1e0ff */
[----:B------:R-:W-:-:S02]  /*9af0*/  F2FP.F16.F32.PACK_AB R10, R29, R28 ;  /* 0x0000001c1d0a723e */ /* 0x000fc400000000ff */
[----:B------:R-:W-:Y:S02]  /*9b00*/  LOP3.LUT R9, R8, 0x380, RZ, 0xc0, !PT ;  /* 0x0000038008097812 */ /* 0x000fe400078ec0ff */
[----:B------:R-:W-:Y:S02]  /*9b10*/  F2FP.F16.F32.PACK_AB R11, R31, R30 ;  /* 0x0000001e1f0b723e */ /* 0x000fe400000000ff */
[----:B------:R-:W-:Y:S02]  /*9b20*/  SHF.R.U64 R9, R9, 0x3, RZ ;  /* 0x0000000309097819 */ /* 0x000fe400000012ff */
[----:B------:R-:W-:Y:S02]  /*9b30*/  IADD3 R14, P2, R20, 0x6000, RZ ;  /* 0x00006000140e7810 */ /* 0x000fe40007f5e0ff */
[----:B------:R-:W-:Y:S01]  /*9b40*/  LOP3.LUT R8, R9, R8, RZ, 0x3c, !PT ;  /* 0x0000000809087212 */ /* 0x000fe200078e3cff */
[----:B------:R-:W-:Y:S01]  /*9b50*/  IMAD.X R9, RZ, RZ, R21, P0 ;  /* 0x000000ffff097224 */ /* 0x000fe200000e0615 */
[----:B------:R-:W-:-:S02]  /*9b60*/  LOP3.LUT R15, R14, 0x380, RZ, 0xc0, !PT ;  /* 0x000003800e0f7812 */ /* 0x000fc400078ec0ff */
[----:B------:R-:W-:Y:S02]  /*9b70*/  F2FP.F16.F32.PACK_AB R13, R35, R34 ;  /* 0x00000022230d723e */ /* 0x000fe400000000ff */
[----:B------:R-:W-:Y:S02]  /*9b80*/  MOV R155, R8 ;  /* 0x00000008009b7202 */ /* 0x000fe40000000f00 */
[----:B------:R-:W-:Y:S02]  /*9b90*/  F2FP.F16.F32.PACK_AB R8, R25, R24 ;  /* 0x000000181908723e */ /* 0x000fe400000000ff */
[----:B------:R-:W-:Y:S02]  /*9ba0*/  F2FP.F16.F32.PACK_AB R9, R27, R26 ;  /* 0x0000001a1b09723e */ /* 0x000fe400000000ff */
[----:B------:R-:W-:Y:S02]  /*9bb0*/  SHF.R.U64 R15, R15, 0x3, RZ ;  /* 0x000000030f0f7819 */ /* 0x000fe400000012ff */
[C---:B------:R-:W-:Y:S01]  /*9bc0*/  IADD3 R156, P4, R20.reuse, 0x4040, RZ ;  /* 0x00004040149c7810 */ /* 0x040fe20007f9e0ff */
[----:B------:R0:W-:Y:S01]  /*9bd0*/  STSM.16.M88.4 [R12], R8 ;  /* 0x000000080c007844 */ /* 0x0001e20000000200 */
[----:B------:R-:W-:Y:S01]  /*9be0*/  LOP3.LUT R14, R15, R14, RZ, 0x3c, !PT ;  /* 0x0000000e0f0e7212 */ /* 0x000fe200078e3cff */
[----:B------:R-:W-:Y:S01]  /*9bf0*/  IMAD.X R15, RZ, RZ, R21, P2 ;  /* 0x000000ffff0f7224 */ /* 0x000fe200010e0615 */
[----:B------:R-:W-:-:S02]  /*9c00*/  IADD3 R158, P5, R20, 0x4020, RZ ;  /* 0x00004020149e7810 */ /* 0x000fc40007fbe0ff */
[----:B------:R-:W-:Y:S02]  /*9c10*/  IADD3 R160, P6, R20, 0x4000, RZ ;  /* 0x0000400014a07810 */ /* 0x000fe40007fde0ff */
[----:B------:R-:W-:Y:S02]  /*9c20*/  MOV R7, R14 ;  /* 0x0000000e00077202 */ /* 0x000fe40000000f00 */
[----:B------:R-:W-:Y:S02]  /*9c30*/  F2FP.F16.F32.PACK_AB R14, R37, R36 ;  /* 0x00000024250e723e */ /* 0x000fe400000000ff */
[----:B------:R-:W-:Y:S02]  /*9c40*/  F2FP.F16.F32.PACK_AB R15, R39, R38 ;  /* 0x00000026270f723e */ /* 0x000fe400000000ff */
[----:B------:R-:W-:Y:S02]  /*9c50*/  LOP3.LUT R157, R156, 0x380, RZ, 0xc0, !PT ;  /* 0x000003809c9d7812 */ /* 0x000fe400078ec0ff */
[----:B------:R-:W-:-:S02]  /*9c60*/  LOP3.LUT R159, R158, 0x380, RZ, 0xc0, !PT ;  /* 0x000003809e9f7812 */ /* 0x000fc400078ec0ff */
[----:B0-----:R-:W-:Y:S02]  /*9c70*/  IADD3 R8, P0, R20, 0x20, RZ ;  /* 0x0000002014087810 */ /* 0x001fe40007f1e0ff */
[----:B------:R-:W-:Y:S02]  /*9c80*/  F2FP.F16.F32.PACK_AB R12, R33, R32 ;  /* 0x00000020210c723e */ /* 0x000fe400000000ff */
[----:B------:R-:W-:Y:S02]  /*9c90*/  LOP3.LUT R9, R8, 0x380, RZ, 0xc0, !PT ;  /* 0x0000038008097812 */ /* 0x000fe400078ec0ff */
[----:B------:R-:W-:Y:S02]  /*9ca0*/  F2FP.F16.F32.PACK_AB R10, R45, R44 ;  /* 0x0000002c2d0a723e */ /* 0x000fe400000000ff */
[----:B------:R-:W-:Y:S02]  /*9cb0*/  SHF.R.U64 R9, R9, 0x3, RZ ;  /* 0x0000000309097819 */ /* 0x000fe400000012ff */
[----:B------:R-:W-:-:S02]  /*9cc0*/  F2FP.F16.F32.PACK_AB R11, R47, R46 ;  /* 0x0000002e2f0b723e */ /* 0x000fc400000000ff */
[----:B------:R-:W-:Y:S01]  /*9cd0*/  LOP3.LUT R8, R9, R8, RZ, 0x3c, !PT ;  /* 0x0000000809087212 */ /* 0x000fe200078e3cff */
[--C-:B------:R-:W-:Y:S01]  /*9ce0*/  IMAD.X R9, RZ, RZ, R21.reuse, P0 ;  /* 0x000000ffff097224 */ /* 0x100fe200000e0615 */
[----:B------:R-:W-:Y:S02]  /*9cf0*/  LOP3.LUT R161, R160, 0x380, RZ, 0xc0, !PT ;  /* 0x00000380a0a17812 */ /* 0x000fe400078ec0ff */
[----:B------:R-:W-:Y:S02]  /*9d00*/  SHF.R.U64 R157, R157, 0x3, RZ ;  /* 0x000000039d9d7819 */ /* 0x000fe400000012ff */
[----:B------:R-:W-:Y:S02]  /*9d10*/  MOV R8, R8 ;  /* 0x0000000800087202 */ /* 0x000fe40000000f00 */
[----:B------:R-:W-:Y:S02]  /*9d20*/  SHF.R.U64 R159, R159, 0x3, RZ ;  /* 0x000000039f9f7819 */ /* 0x000fe400000012ff */
[----:B------:R-:W-:Y:S01]  /*9d30*/  SHF.R.U64 R161, R161, 0x3, RZ ;  /* 0x00000003a1a17819 */ /* 0x000fe200000012ff */
[----:B------:R0:W-:Y:S01]  /*9d40*/  STSM.16.M88.4 [R8], R12 ;  /* 0x0000000c08007844 */ /* 0x0001e20000000200 */
[----:B------:R-:W-:Y:S01]  /*9d50*/  LOP3.LUT R156, R157, R156, RZ, 0x3c, !PT ;  /* 0x0000009c9d9c7212 */ /* 0x000fe200078e3cff */
[--C-:B------:R-:W-:Y:S01]  /*9d60*/  IMAD.X R157, RZ, RZ, R21.reuse, P4 ;  /* 0x000000ffff9d7224 */ /* 0x100fe200020e0615 */
[----:B------:R-:W-:Y:S01]  /*9d70*/  LOP3.LUT R158, R159, R158, RZ, 0x3c, !PT ;  /* 0x0000009e9f9e7212 */ /* 0x000fe200078e3cff */
[--C-:B------:R-:W-:Y:S01]  /*9d80*/  IMAD.X R159, RZ, RZ, R21.reuse, P5 ;  /* 0x000000ffff9f7224 */ /* 0x100fe200028e0615 */
[----:B------:R-:W-:Y:S01]  /*9d90*/  LOP3.LUT R160, R161, R160, RZ, 0x3c, !PT ;  /* 0x000000a0a1a07212 */ /* 0x000fe200078e3cff */
[----:B------:R-:W-:Y:S01]  /*9da0*/  IMAD.X R161, RZ, RZ, R21, P6 ;  /* 0x000000ffffa17224 */ /* 0x000fe200030e0615 */
[----:B------:R-:W-:-:S02]  /*9db0*/  MOV R162, R162 ;  /* 0x000000a200a27202 */ /* 0x000fc40000000f00 */
[----:B------:R-:W-:Y:S02]  /*9dc0*/  MOV R158, R158 ;  /* 0x0000009e009e7202 */ /* 0x000fe40000000f00 */
[----:B------:R-:W-:Y:S02]  /*9dd0*/  MOV R160, R160 ;  /* 0x000000a000a07202 */ /* 0x000fe40000000f00 */
[----:B------:R-:W-:Y:S02]  /*9de0*/  MOV R156, R156 ;  /* 0x0000009c009c7202 */ /* 0x000fe40000000f00 */
[----:B0-----:R-:W-:Y:S02]  /*9df0*/  IADD3 R8, P0, R20, 0x40, RZ ;  /* 0x0000004014087810 */ /* 0x001fe40007f1e0ff */
[----:B------:R-:W-:Y:S02]  /*9e00*/  F2FP.F16.F32.PACK_AB R13, R59, R58 ;  /* 0x0000003a3b0d723e */ /* 0x000fe400000000ff */
[----:B------:R-:W-:-:S02]  /*9e10*/  LOP3.LUT R9, R8, 0x380, RZ, 0xc0, !PT ;  /* 0x0000038008097812 */ /* 0x000fc400078ec0ff */
[----:B------:R-:W-:Y:S02]  /*9e20*/  F2FP.F16.F32.PACK_AB R14, R61, R60 ;  /* 0x0000003c3d0e723e */ /* 0x000fe400000000ff */
[----:B------:R-:W-:Y:S02]  /*9e30*/  SHF.R.U64 R9, R9, 0x3, RZ ;  /* 0x0000000309097819 */ /* 0x000fe400000012ff */
[----:B------:R-:W-:Y:S02]  /*9e40*/  F2FP.F16.F32.PACK_AB R15, R63, R62 ;  /* 0x0000003e3f0f723e */ /* 0x000fe400000000ff */
[----:B------:R-:W-:Y:S01]  /*9e50*/  LOP3.LUT R8, R9, R8, RZ, 0x3c, !PT ;  /* 0x0000000809087212 */ /* 0x000fe200078e3cff */
[----:B------:R-:W-:-:S05]  /*9e60*/  IMAD.X R9, RZ, RZ, R21, P0 ;  /* 0x000000ffff097224 */ /* 0x000fca00000e0615 */
[----:B------:R-:W-:Y:S02]  /*9e70*/  MOV R12, R8 ;  /* 0x00000008000c7202 */ /* 0x000fe40000000f00 */
[----:B------:R-:W-:Y:S02]  /*9e80*/  F2FP.F16.F32.PACK_AB R8, R41, R40 ;  /* 0x000000282908723e */ /* 0x000fe400000000ff */
[----:B------:R-:W-:-:S05]  /*9e90*/  F2FP.F16.F32.PACK_AB R9, R43, R42 ;  /* 0x0000002a2b09723e */ /* 0x000fca00000000ff */
[----:B------:R0:W-:Y:S02]  /*9ea0*/  STSM.16.M88.4 [R12], R8 ;  /* 0x000000080c007844 */ /* 0x0001e40000000200 */
[C---:B0-----:R-:W-:Y:S02]  /*9eb0*/  IADD3 R8, P0, R20.reuse, 0x2000, RZ ;  /* 0x0000200014087810 */ /* 0x041fe40007f1e0ff */
[----:B------:R-:W-:Y:S02]  /*9ec0*/  IADD3 R10, P1, R20, 0x60, RZ ;  /* 0x00000060140a7810 */ /* 0x000fe40007f3e0ff */
[----:B------:R-:W-:Y:S02]  /*9ed0*/  LOP3.LUT R9, R8, 0x380, RZ, 0xc0, !PT ;  /* 0x0000038008097812 */ /* 0x000fe400078ec0ff */
[----:B------:R-:W-:Y:S02]  /*9ee0*/  F2FP.F16.F32.PACK_AB R11, R55, R54 ;  /* 0x00000036370b723e */ /* 0x000fe400000000ff */
[----:B------:R-:W-:-:S02]  /*9ef0*/  SHF.R.U64 R9, R9, 0x3, RZ ;  /* 0x0000000309097819 */ /* 0x000fc400000012ff */
[----:B------:R-:W-:Y:S02]  /*9f00*/  F2FP.F16.F32.PACK_AB R12, R57, R56 ;  /* 0x00000038390c723e */ /* 0x000fe400000000ff */
[----:B------:R-:W-:Y:S01]  /*9f10*/  LOP3.LUT R8, R9, R8, RZ, 0x3c, !PT ;  /* 0x0000000809087212 */ /* 0x000fe200078e3cff */
[--C-:B------:R-:W-:Y:S01]  /*9f20*/  IMAD.X R9, RZ, RZ, R21.reuse, P0 ;  /* 0x000000ffff097224 */ /* 0x100fe200000e0615 */
[----:B------:R-:W-:Y:S01]  /*9f30*/  ISETP.NE.U32.AND P0, PT, RZ, UR6, PT ;  /* 0x00000006ff007c0c */ /* 0x000fe2000bf05070 */
[----:B------:R-:W-:-:S03]  /*9f40*/  IMAD.X R21, RZ, RZ, R21, P1 ;  /* 0x000000ffff157224 */ /* 0x000fc600008e0615 */
[----:B------:R-:W-:Y:S02]  /*9f50*/  MOV R22, R8 ;  /* 0x0000000800167202 */ /* 0x000fe40000000f00 */
[----:B------:R-:W-:Y:S02]  /*9f60*/  LOP3.LUT R8, R10, 0x380, RZ, 0xc0, !PT ;  /* 0x000003800a087812 */ /* 0x000fe400078ec0ff */
[----:B------:R-:W-:Y:S02]  /*9f70*/  F2FP.F16.F32.PACK_AB R9, R51, R50 ;  /* 0x000000323309723e */ /* 0x000fe400000000ff */
[----:B------:R-:W-:Y:S02]  /*9f80*/  SHF.R.U64 R8, R8, 0x3, RZ ;  /* 0x0000000308087819 */ /* 0x000fe400000012ff */
[----:B------:R-:W-:Y:S02]  /*9f90*/  ISETP.NE.AND.EX P0, PT, RZ, UR7, PT, P0 ;  /* 0x00000007ff007c0c */ /* 0x000fe4000bf05300 */
[----:B------:R-:W-:-:S02]  /*9fa0*/  LOP3.LUT R20, R8, R10, RZ, 0x3c, !PT ;  /* 0x0000000a08147212 */ /* 0x000fc400078e3cff */
[----:B------:R-:W-:Y:S02]  /*9fb0*/  F2FP.F16.F32.PACK_AB R8, R49, R48 ;  /* 0x000000303108723e */ /* 0x000fe400000000ff */
[----:B------:R-:W-:Y:S02]  /*9fc0*/  MOV R20, R20 ;  /* 0x0000001400147202 */ /* 0x000fe40000000f00 */
[----:B------:R-:W-:Y:S02]  /*9fd0*/  F2FP.F16.F32.PACK_AB R10, R53, R52 ;  /* 0x00000034350a723e */ /* 0x000fe400000000ff */
[----:B------:R-:W-:-:S03]  /*9fe0*/  F2FP.F16.F32.PACK_AB R21, R67, R66 ;  /* 0x000000424315723e */ /* 0x000fc600000000ff */
[----:B------:R0:W-:Y:S04]  /*9ff0*/  STSM.16.M88.4 [R20], R8 ;  /* 0x0000000814007844 */ /* 0x0001e80000000200 */
[----:B------:R1:W-:Y:S01]  /*a000*/  STSM.16.M88.4 [R22], R12 ;  /* 0x0000000c16007844 */ /* 0x0003e20000000200 */
[----:B0-----:R-:W-:Y:S02]  /*a010*/  F2FP.F16.F32.PACK_AB R20, R65, R64 ;  /* 0x000000404114723e */ /* 0x001fe400000000ff */
[----:B------:R-:W-:Y:S02]  /*a020*/  F2FP.F16.F32.PACK_AB R8, R73, R72 ;  /* 0x000000484908723e */ /* 0x000fe400000000ff */
[----:B-1----:R-:W-:Y:S02]  /*a030*/  F2FP.F16.F32.PACK_AB R22, R69, R68 ;  /* 0x000000444516723e */ /* 0x002fe400000000ff */
[----:B------:R-:W-:-:S02]  /*a040*/  F2FP.F16.F32.PACK_AB R9, R75, R74 ;  /* 0x0000004a4b09723e */ /* 0x000fc400000000ff */
[----:B------:R-:W-:Y:S01]  /*a050*/  F2FP.F16.F32.PACK_AB R10, R77, R76 ;  /* 0x0000004c4d0a723e */ /* 0x000fe200000000ff */
[----:B------:R0:W-:Y:S01]  /*a060*/  STSM.16.M88.4 [R155], R20 ;  /* 0x000000149b007844 */ /* 0x0001e20000000200 */
[----:B------:R-:W-:Y:S02]  /*a070*/  F2FP.F16.F32.PACK_AB R11, R79, R78 ;  /* 0x0000004e4f0b723e */ /* 0x000fe400000000ff */
[----:B------:R-:W-:Y:S02]  /*a080*/  F2FP.F16.F32.PACK_AB R12, R81, R80 ;  /* 0x00000050510c723e */ /* 0x000fe400000000ff */
[----:B------:R-:W-:Y:S01]  /*a090*/  F2FP.F16.F32.PACK_AB R13, R83, R82 ;  /* 0x00000052530d723e */ /* 0x000fe200000000ff */
[----:B------:R1:W-:Y:S01]  /*a0a0*/  STSM.16.M88.4 [R18], R8 ;  /* 0x0000000812007844 */ /* 0x0003e20000000200 */
[----:B------:R-:W-:Y:S02]  /*a0b0*/  F2FP.F16.F32.PACK_AB R14, R85, R84 ;  /* 0x00000054550e723e */ /* 0x000fe400000000ff */
[----:B------:R-:W-:-:S05]  /*a0c0*/  F2FP.F16.F32.PACK_AB R15, R87, R86 ;  /* 0x00000056570f723e */ /* 0x000fca00000000ff */
[----:B------:R2:W-:Y:S01]  /*a0d0*/  STSM.16.M88.4 [R162], R12 ;  /* 0x0000000ca2007844 */ /* 0x0005e20000000200 */
[----:B0-----:R-:W-:Y:S02]  /*a0e0*/  F2FP.F16.F32.PACK_AB R20, R89, R88 ;  /* 0x000000585914723e */ /* 0x001fe400000000ff */
[----:B------:R-:W-:Y:S02]  /*a0f0*/  F2FP.F16.F32.PACK_AB R21, R91, R90 ;  /* 0x0000005a5b15723e */ /* 0x000fe400000000ff */
[----:B------:R-:W-:Y:S02]  /*a100*/  F2FP.F16.F32.PACK_AB R22, R93, R92 ;  /* 0x0000005c5d16723e */ /* 0x000fe400000000ff */
[----:B------:R-:W-:Y:S02]  /*a110*/  F2FP.F16.F32.PACK_AB R23, R95, R94 ;  /* 0x0000005e5f17723e */ /* 0x000fe400000000ff */
[----:B-1----:R-:W-:Y:S02]  /*a120*/  F2FP.F16.F32.PACK_AB R8, R97, R96 ;  /* 0x000000606108723e */ /* 0x002fe400000000ff */
[----:B------:R-:W-:Y:S01]  /*a130*/  F2FP.F16.F32.PACK_AB R9, R99, R98 ;  /* 0x000000626309723e */ /* 0x000fe200000000ff */
[----:B------:R0:W-:Y:S01]  /*a140*/  STSM.16.M88.4 [R160], R20 ;  /* 0x00000014a0007844 */ /* 0x0001e20000000200 */
[----:B------:R-:W-:-:S02]  /*a150*/  F2FP.F16.F32.PACK_AB R10, R101, R100 ;  /* 0x00000064650a723e */ /* 0x000fc400000000ff */
[----:B------:R-:W-:Y:S02]  /*a160*/  F2FP.F16.F32.PACK_AB R11, R103, R102 ;  /* 0x00000066670b723e */ /* 0x000fe400000000ff */
[----:B--2---:R-:W-:Y:S02]  /*a170*/  F2FP.F16.F32.PACK_AB R12, R105, R104 ;  /* 0x00000068690c723e */ /* 0x004fe400000000ff */
[----:B------:R-:W-:Y:S01]  /*a180*/  F2FP.F16.F32.PACK_AB R13, R107, R106 ;  /* 0x0000006a6b0d723e */ /* 0x000fe200000000ff */
[----:B------:R1:W-:Y:S01]  /*a190*/  STSM.16.M88.4 [R158], R8 ;  /* 0x000000089e007844 */ /* 0x0003e20000000200 */
[----:B------:R-:W-:Y:S02]  /*a1a0*/  F2FP.F16.F32.PACK_AB R14, R109, R108 ;  /* 0x0000006c6d0e723e */ /* 0x000fe400000000ff */
[----:B------:R-:W-:Y:S02]  /*a1b0*/  F2FP.F16.F32.PACK_AB R15, R111, R110 ;  /* 0x0000006e6f0f723e */ /* 0x000fe400000000ff */
[----:B0-----:R-:W-:-:S03]  /*a1c0*/  F2FP.F16.F32.PACK_AB R20, R113, R112 ;  /* 0x000000707114723e */ /* 0x001fc600000000ff */
[----:B------:R0:W-:Y:S01]  /*a1d0*/  STSM.16.M88.4 [R156], R12 ;  /* 0x0000000c9c007844 */ /* 0x0001e20000000200 */
        /* <DEDUP_REMOVED lines=8> */
[----:B0-----:R-:W-:Y:S02]  /*a260*/  F2FP.F16.F32.PACK_AB R12, R129, R128 ;  /* 0x00000080810c723e */ /* 0x001fe400000000ff */
[----:B------:R-:W-:Y:S01]  /*a270*/  F2FP.F16.F32.PACK_AB R13, R131, R130 ;  /* 0x00000082830d723e */ /* 0x000fe200000000ff */
[----:B------:R0:W-:Y:S01]  /*a280*/  STSM.16.M88.4 [R7], R8 ;  /* 0x0000000807007844 */ /* 0x0001e20000000200 */
[----:B------:R-:W-:Y:S02]  /*a290*/  F2FP.F16.F32.PACK_AB R14, R133, R132 ;  /* 0x00000084850e723e */ /* 0x000fe400000000ff */
[----:B------:R-:W-:Y:S02]  /*a2a0*/  F2FP.F16.F32.PACK_AB R15, R135, R134 ;  /* 0x00000086870f723e */ /* 0x000fe400000000ff */
[----:B-1----:R-:W-:-:S03]  /*a2b0*/  F2FP.F16.F32.PACK_AB R20, R137, R136 ;  /* 0x000000888914723e */ /* 0x002fc600000000ff */
[----:B------:R1:W-:Y:S01]  /*a2c0*/  STSM.16.M88.4 [R153], R12 ;  /* 0x0000000c99007844 */ /* 0x0003e20000000200 */
[----:B------:R-:W-:Y:S02]  /*a2d0*/  F2FP.F16.F32.PACK_AB R21, R139, R138 ;  /* 0x0000008a8b15723e */ /* 0x000fe400000000ff */
[----:B------:R-:W-:Y:S02]  /*a2e0*/  F2FP.F16.F32.PACK_AB R22, R141, R140 ;  /* 0x0000008c8d16723e */ /* 0x000fe400000000ff */
[----:B------:R-:W-:Y:S02]  /*a2f0*/  F2FP.F16.F32.PACK_AB R23, R143, R142 ;  /* 0x0000008e8f17723e */ /* 0x000fe400000000ff */
[----:B0-----:R-:W-:Y:S02]  /*a300*/  F2FP.F16.F32.PACK_AB R8, R145, R144 ;  /* 0x000000909108723e */ /* 0x001fe400000000ff */
[----:B------:R-:W-:Y:S01]  /*a310*/  F2FP.F16.F32.PACK_AB R9, R147, R146 ;  /* 0x000000929309723e */ /* 0x000fe200000000ff */
[----:B------:R-:W-:Y:S01]  /*a320*/  STSM.16.M88.4 [R164], R20 ;  /* 0x00000014a4007844 */ /* 0x000fe20000000200 */
[----:B------:R-:W-:-:S02]  /*a330*/  F2FP.F16.F32.PACK_AB R10, R149, R148 ;  /* 0x00000094950a723e */ /* 0x000fc400000000ff */
[----:B------:R-:W-:Y:S01]  /*a340*/  F2FP.F16.F32.PACK_AB R11, R151, R150 ;  /* 0x00000096970b723e */ /* 0x000fe200000000ff */
[C---:B-1----:R-:W-:Y:S01]  /*a350*/  IMAD.SHL.U32 R13, R192.reuse, 0x4, RZ ;  /* 0x00000004c00d7824 */ /* 0x042fe200078e00ff */
[----:B------:R-:W-:-:S03]  /*a360*/  SHF.L.U64.HI R7, R192, 0x2, R200 ;  /* 0x00000002c0077819 */ /* 0x000fc600000102c8 */
[----:B------:R0:W-:Y:S02]  /*a370*/  STSM.16.M88.4 [R165], R8 ;  /* 0x00000008a5007844 */ /* 0x0001e40000000200 */
[----:B0-----:R-:W0:Y:S08]  /*a380*/  LDC.64 R10, c[0x0][0xd00] ;  /* 0x00034000ff0a7b82 */ /* 0x001e300000000a00 */
[----:B------:R-:W-:Y:S01]  /*a390*/  BAR.SYNC.DEFER_BLOCKING 0x1, 0x100 ;  /* 0x0044000000007b1d */ /* 0x000fe20000010000 */
[----:B------:R-:W-:-:S04]  /*a3a0*/  @P0 IADD3 R8, P2, R13, UR6, RZ ;  /* 0x000000060d080c10 */ /* 0x000fc8000ff5e0ff */
[----:B------:R-:W-:Y:S02]  /*a3b0*/  @P0 IADD3.X R9, R7, UR7, RZ, P2, !PT ;  /* 0x0000000707090c10 */ /* 0x000fe400097fe4ff */
[----:B0-----:R-:W-:-:S04]  /*a3c0*/  ISETP.NE.U32.AND P1, PT, R10, RZ, PT ;  /* 0x000000ff0a00720c */ /* 0x001fc80003f25070 */
[----:B------:R0:W2:Y:S01]  /*a3d0*/  @P0 LDG.E R9, desc[UR44][R8.64] ;  /* 0x0000002c08090981 */ /* 0x0000a2000c1e1900 */
[----:B------:R-:W-:Y:S02]  /*a3e0*/  IADD3 R12, P2, R13, R10, RZ ;  /* 0x0000000a0d0c7210 */ /* 0x000fe40007f5e0ff */
[----:B------:R-:W-:-:S03]  /*a3f0*/  ISETP.NE.AND.EX P1, PT, R11, RZ, PT, P1 ;  /* 0x000000ff0b00720c */ /* 0x000fc60003f25310 */
[----:B------:R-:W-:Y:S02]  /*a400*/  IMAD.X R13, R7, 0x1, R11, P2 ;  /* 0x00000001070d7824 */ /* 0x000fe400010e060b */
[----:B0-----:R-:W-:-:S08]  /*a410*/  IMAD.MOV.U32 R8, RZ, RZ, RZ ;  /* 0x000000ffff087224 */ /* 0x001fd000078e00ff */
[----:B------:R0:W5:Y:S01]  /*a420*/  @P1 LDG.E R8, desc[UR44][R12.64] ;  /* 0x0000002c0c081981 */ /* 0x000162000c1e1900 */
[----:B------:R-:W-:Y:S01]  /*a430*/  ULDC UR6, c[0x0][0xb88] ;  /* 0x0002e20000067ab9 */ /* 0x000fe20000000800 */
[----:B--2---:R-:W-:Y:S01]  /*a440*/  @P0 R2UR UR6, R9 ;  /* 0x00000000090602ca */ /* 0x004fe200000e0000 */
[----:B0-----:R-:W-:-:S14]  /*a450*/  @P0 BRA `(.L_x_4237) ;  /* 0x0000000000180947 */ /* 0x001fdc0003800000 */
[----:B------:R-:W-:Y:S05]  /*a460*/  @!P1 BRA `(.L_x_4237) ;  /* 0x0000000000149947 */ /* 0x000fea0003800000 */
[----:B------:R-:W2:Y:S04]  /*a470*/  LDG.E R7, desc[UR44][R12.64] ;  /* 0x0000002c0c077981 */ /* 0x000ea8000c1e1900 */
[----:B------:R-:W3:Y:S01]  /*a480*/  LDG.E R9, desc[UR44][R12.64+0x4] ;  /* 0x0000042c0c097981 */ /* 0x000ee2000c1e1900 */
[----:B--2---:R-:W-:Y:S02]  /*a490*/  R2UR UR7, R7 ;  /* 0x00000000070772ca */ /* 0x004fe400000e0000 */
[----:B---3--:R-:W-:-:S13]  /*a4a0*/  R2UR UR6, R9 ;  /* 0x00000000090672ca */ /* 0x008fda00000e0000 */
[----:B------:R-:W-:-:S12]  /*a4b0*/  UIADD3 UR6, -UR7, UR6, URZ ;  /* 0x0000000607067290 */ /* 0x000fd8000fffe13f */
.L_x_4237:
[----:B------:R-:W2:Y:S04]  /*a4c0*/  LDL R7, [R1+0x8] ;  /* 0x0000080001077983 */ /* 0x000ea80000100800 */
[----:B--2---:R-:W0:Y:S02]  /*a4d0*/  SHFL.IDX PT, R7, R7, RZ, 0x1f ;  /* 0x00001fff07077589 */ /* 0x004e2400000e0000 */
[----:B0-----:R-:W-:Y:S02]  /*a4e0*/  ISETP.NE.AND P0, PT, R7, RZ, PT ;  /* 0x000000ff0700720c */ /* 0x001fe40003f05270 */
[----:B-----5:R-:W-:-:S11]  /*a4f0*/  SHF.R.S32.HI R7, RZ, 0x1f, R8 ;  /* 0x0000001fff077819 */ /* 0x020fd60000011408 */
[----:B------:R-:W-:Y:S05]  /*a500*/  @P0 BRA `(.L_x_4238) ;  /* 0x0000000400040947 */ /* 0x000fea0003800000 */
[----:B------:R-:W2:Y:S04]  /*a510*/  LDL R23, [R1+0x2c] ;  /* 0x00002c0001177983 */ /* 0x000ea80000100800 */
[----:B------:R-:W3:Y:S04]  /*a520*/  LDL R155, [R1+0x30] ;  /* 0x00003000019b7983 */ /* 0x000ee80000100800 */
[----:B------:R-:W4:Y:S01]  /*a530*/  LDL R154, [R1+0x14] ;  /* 0x00001400019a7983 */ /* 0x000f220000100800 */
[----:B------:R-:W-:Y:S01]  /*a540*/  IMAD.MOV.U32 R9, RZ, RZ, 0xab8 ;  /* 0x00000ab8ff097424 */ /* 0x000fe200078e00ff */
[----:B------:R-:W-:Y:S01]  /*a550*/  ISETP.GT.AND P1, PT, R0, 0x1, PT ;  /* 0x000000010000780c */ /* 0x000fe20003f24270 */
[----:B------:R-:W0:Y:S01]  /*a560*/  LDC R153, c[0x0][0xce8] ;  /* 0x00033a00ff997b82 */ /* 0x000e220000000800 */
[----:B------:R-:W-:Y:S01]  /*a570*/  ISETP.NE.U32.AND P0, PT, R10, RZ, PT ;  /* 0x000000ff0a00720c */ /* 0x000fe20003f05070 */
[----:B------:R-:W-:Y:S01]  /*a580*/  IMAD.U32 R22, RZ, RZ, UR42 ;  /* 0x0000002aff167e24 */ /* 0x000fe2000f8e00ff */
[----:B------:R-:W-:-:S02]  /*a590*/  SEL R9, R9, 0xa78, P1 ;  /* 0x00000a7809097807 */ /* 0x000fc40000800000 */
[----:B------:R-:W-:-:S03]  /*a5a0*/  ISETP.NE.AND.EX P0, PT, R11, RZ, PT, P0 ;  /* 0x000000ff0b00720c */ /* 0x000fc60003f05300 */
[----:B------:R-:W1:Y:S01]  /*a5b0*/  LDC.64 R12, c[0x0][R9+0x220] ;  /* 0x00008800090c7b82 */ /* 0x000e620000000a00 */
[----:B------:R-:W-:Y:S02]  /*a5c0*/  SEL R20, R192, RZ, !P0 ;  /* 0x000000ffc0147207 */ /* 0x000fe40004000000 */
[----:B------:R-:W-:-:S05]  /*a5d0*/  SEL R18, R200, RZ, !P0 ;  /* 0x000000ffc8127207 */ /* 0x000fca0004000000 */
[----:B------:R-:W5:Y:S01]  /*a5e0*/  LDC.64 R14, c[0x0][R9+0x218] ;  /* 0x00008600090e7b82 */ /* 0x000f620000000a00 */
[----:B0-----:R-:W-:Y:S01]  /*a5f0*/  ISETP.NE.AND P0, PT, R153, 0x1, PT ;  /* 0x000000019900780c */ /* 0x001fe20003f05270 */
[----:B-1----:R-:W-:-:S04]  /*a600*/  IMAD R13, R13, R20, RZ ;  /* 0x000000140d0d7224 */ /* 0x002fc800078e02ff */
[C---:B------:R-:W-:Y:S02]  /*a610*/  IMAD R18, R12.reuse, R18, R13 ;  /* 0x000000120c127224 */ /* 0x040fe400078e020d */
[----:B------:R-:W-:-:S04]  /*a620*/  IMAD.WIDE.U32 R12, R12, R20, RZ ;  /* 0x000000140c0c7225 */ /* 0x000fc800078e00ff */
[-C--:B-----5:R-:W-:Y:S02]  /*a630*/  IMAD R20, R15, R193.reuse, RZ ;  /* 0x000000c10f147224 */ /* 0x0a0fe400078e02ff */
[----:B------:R-:W-:-:S04]  /*a640*/  IMAD.WIDE.U32 R14, R14, R193, RZ ;  /* 0x000000c10e0e7225 */ /* 0x000fc800078e00ff */
[----:B------:R-:W-:Y:S01]  /*a650*/  IMAD.IADD R18, R13, 0x1, R18 ;  /* 0x000000010d127824 */ /* 0x000fe200078e0212 */
[----:B------:R-:W-:Y:S01]  /*a660*/  IADD3 R21, P2, P3, R12, R14, R8 ;  /* 0x0000000e0c157210 */ /* 0x000fe20007b5e008 */
[----:B------:R-:W0:Y:S01]  /*a670*/  @P0 LDC R13, c[0x0][0xcec] ;  /* 0x00033b00ff0d0b82 */ /* 0x000e220000000800 */
[----:B------:R-:W-:-:S05]  /*a680*/  IMAD.IADD R20, R15, 0x1, R20 ;  /* 0x000000010f147824 */ /* 0x000fca00078e0214 */
[----:B------:R-:W-:Y:S02]  /*a690*/  IADD3.X R18, R18, R20, R7, P2, P3 ;  /* 0x0000001412127210 */ /* 0x000fe400017e6407 */
[----:B------:R-:W1:Y:S01]  /*a6a0*/  @P0 LDC R12, c[0x0][0xcf0] ;  /* 0x00033c00ff0c0b82 */ /* 0x000e620000000800 */
[----:B--2---:R-:W-:Y:S01]  /*a6b0*/  IMAD R22, R22, 0x40, R23 ;  /* 0x0000004016167824 */ /* 0x004fe200078e0217 */
[----:B------:R-:W-:-:S03]  /*a6c0*/  SEL R23, R199, RZ, P1 ;  /* 0x000000ffc7177207 */ /* 0x000fc60000800000 */
[----:B0-----:R-:W-:-:S04]  /*a6d0*/  @P0 IMAD.HI.U32 R13, R22, R13, RZ ;  /* 0x0000000d160d0227 */ /* 0x001fc800078e00ff */
[----:B------:R-:W-:Y:S01]  /*a6e0*/  IMAD.MOV.U32 R20, RZ, RZ, R22 ;  /* 0x000000ffff147224 */ /* 0x000fe200078e0016 */
[----:B-1----:R-:W-:Y:S02]  /*a6f0*/  @P0 SHF.R.U32.HI R20, RZ, R12, R13 ;  /* 0x0000000cff140219 */ /* 0x002fe4000001160d */
[----:B------:R-:W0:Y:S02]  /*a700*/  LDC.64 R12, c[0x0][R9+0x228] ;  /* 0x00008a00090c7b82 */ /* 0x000e240000000a00 */
[----:B0-----:R-:W-:-:S04]  /*a710*/  IMAD.WIDE.U32 R14, R12, R23, RZ ;  /* 0x000000170c0e7225 */ /* 0x001fc800078e00ff */
[----:B------:R-:W-:Y:S01]  /*a720*/  IMAD R12, R13, R23, RZ ;  /* 0x000000170d0c7224 */ /* 0x000fe200078e02ff */
[----:B------:R-:W-:Y:S01]  /*a730*/  IADD3 R14, P0, P2, R20, R21, R14 ;  /* 0x00000015140e7210 */ /* 0x000fe20007a1e00e */
[--C-:B------:R-:W-:Y:S01]  /*a740*/  IMAD.MOV R21, RZ, RZ, -R20.reuse ;  /* 0x000000ffff157224 */ /* 0x100fe200078e0a14 */
[----:B------:R-:W-:Y:S01]  /*a750*/  SHF.R.S32.HI R20, RZ, 0x1f, R20 ;  /* 0x0000001fff147819 */ /* 0x000fe20000011414 */
[----:B------:R-:W-:Y:S02]  /*a760*/  IMAD.IADD R15, R15, 0x1, R12 ;  /* 0x000000010f0f7824 */ /* 0x000fe400078e020c */
[----:B------:R0:W1:Y:S01]  /*a770*/  LDC.64 R12, c[0x0][R9+0x210] ;  /* 0x00008400090c7b82 */ /* 0x0000620000000a00 */
[----:B------:R-:W-:Y:S02]  /*a780*/  IMAD R21, R153, R21, R22 ;  /* 0x0000001599157224 */ /* 0x000fe400078e0216 */
[----:B------:R-:W-:Y:S01]  /*a790*/  IADD3.X R15, R20, R18, R15, P0, P2 ;  /* 0x00000012140f7210 */ /* 0x000fe200007e440f */
[----:B------:R-:W-:-:S02]  /*a7a0*/  IMAD.U32 R18, RZ, RZ, UR42 ;  /* 0x0000002aff127e24 */ /* 0x000fc4000f8e00ff */
[----:B0-----:R-:W-:Y:S02]  /*a7b0*/  SHF.R.S32.HI R9, RZ, 0x1f, R21 ;  /* 0x0000001fff097819 */ /* 0x001fe40000011415 */
[----:B------:R-:W-:Y:S02]  /*a7c0*/  IMAD R18, R18, 0x40, R17 ;  /* 0x0000004012127824 */ /* 0x000fe400078e0211 */
[-C--:B-1----:R-:W-:Y:S02]  /*a7d0*/  IMAD R13, R13, R21.reuse, RZ ;  /* 0x000000150d0d7224 */ /* 0x082fe400078e02ff */
[----:B------:R-:W-:-:S04]  /*a7e0*/  IMAD.WIDE.U32 R14, R12, R21, R14 ;  /* 0x000000150c0e7225 */ /* 0x000fc800078e000e */
[----:B------:R-:W-:Y:S02]  /*a7f0*/  IMAD R9, R12, R9, R13 ;  /* 0x000000090c097224 */ /* 0x000fe400078e020d */
[----:B------:R-:W0:Y:S02]  /*a800*/  LDC.64 R12, c[0x0][0xca8] ;  /* 0x00032a00ff0c7b82 */ /* 0x000e240000000a00 */
[----:B------:R-:W-:-:S06]  /*a810*/  IMAD.IADD R9, R15, 0x1, R9 ;  /* 0x000000010f097824 */ /* 0x000fcc00078e0209 */
[----:B0-----:R-:W0:Y:S08]  /*a820*/  @!P1 LDC R12, c[0x0][0xc50] ;  /* 0x00031400ff0c9b82 */ /* 0x001e300000000800 */
[----:B------:R-:W1:Y:S01]  /*a830*/  @!P1 LDC R13, c[0x0][0xc54] ;  /* 0x00031500ff0d9b82 */ /* 0x000e620000000800 */
[----:B0-----:R-:W-:Y:S01]  /*a840*/  LEA R15, P0, R14, R12, 0x2 ;  /* 0x0000000c0e0f7211 */ /* 0x001fe200078010ff */
[----:B---3--:R-:W-:-:S03]  /*a850*/  IMAD.MOV R12, RZ, RZ, -R155 ;  /* 0x000000ffff0c7224 */ /* 0x008fc600078e0a9b */
[----:B-1----:R-:W-:Y:S02]  /*a860*/  LEA.HI.X R9, R14, R13, R9, 0x2, P0 ;  /* 0x0000000d0e097211 */ /* 0x002fe400000f1409 */
[----:B----4-:R-:W-:Y:S01]  /*a870*/  ISETP.NE.AND P0, PT, R154, R12, PT ;  /* 0x0000000c9a00720c */ /* 0x010fe20003f05270 */
[----:B------:R-:W-:Y:S04]  /*a880*/  SHFL.IDX PT, R14, R15, 0x1, 0x1c1f ;  /* 0x003c1f000f0e7f89 */ /* 0x000fe800000e0000 */
[----:B------:R-:W-:Y:S04]  /*a890*/  SHFL.IDX PT, R12, R15, RZ, 0x1c1f ;  /* 0x001c1fff0f0c7589 */ /* 0x000fe800000e0000 */
[----:B------:R-:W0:Y:S04]  /*a8a0*/  SHFL.IDX PT, R13, R9, RZ, 0x1c1f ;  /* 0x001c1fff090d7589 */ /* 0x000e2800000e0000 */
[----:B------:R1:W2:Y:S02]  /*a8b0*/  SHFL.IDX PT, R15, R9, 0x1, 0x1c1f ;  /* 0x003c1f00090f7f89 */ /* 0x0002a400000e0000 */
[----:B-1----:R-:W-:-:S05]  /*a8c0*/  IMAD R9, R153, UR6, RZ ;  /* 0x0000000699097c24 */ /* 0x002fca000f8e02ff */
[C---:B------:R-:W-:Y:S01]  /*a8d0*/  ISETP.GE.OR P1, PT, R18.reuse, R9, P0 ;  /* 0x000000091200720c */ /* 0x040fe20000726670 */
[----:B------:R-:W-:-:S05]  /*a8e0*/  VIADD R18, R18, 0x8 ;  /* 0x0000000812127836 */ /* 0x000fca0000000000 */
[----:B------:R-:W-:-:S07]  /*a8f0*/  ISETP.GE.OR P0, PT, R18, R9, P0 ;  /* 0x000000091200720c */ /* 0x000fce0000706670 */
[----:B0-----:R0:W-:Y:S06]  /*a900*/  @!P1 ST.E desc[UR44][R12.64], R3 ;  /* 0x000000030c009985 */ /* 0x0011ec000c10192c */
[----:B--2---:R0:W-:Y:S02]  /*a910*/  @!P0 ST.E desc[UR44][R14.64], R152 ;  /* 0x000000980e008985 */ /* 0x0041e4000c10192c */
.L_x_4238:
[----:B------:R-:W-:Y:S02]  /*a920*/  ISETP.GT.AND P1, PT, R0, 0x1, PT ;  /* 0x000000010000780c */ /* 0x000fe40003f24270 */
[----:B------:R-:W-:-:S04]  /*a930*/  ISETP.NE.U32.AND P0, PT, R10, RZ, PT ;  /* 0x000000ff0a00720c */ /* 0x000fc80003f05070 */
[----:B------:R-:W-:-:S04]  /*a940*/  ISETP.NE.AND.EX P0, PT, R11, RZ, PT, P0 ;  /* 0x000000ff0b00720c */ /* 0x000fc80003f05300 */
[----:B------:R-:W-:-:S03]  /*a950*/  SEL R192, R192, RZ, !P0 ;  /* 0x000000ffc0c07207 */ /* 0x000fc60004000000 */
[----:B------:R-:W-:Y:S06]  /*a960*/  @P1 BRA `(.L_x_4239) ;  /* 0x00000010004c1947 */ /* 0x000fec0003800000 */
[----:B------:R-:W1:Y:S01]  /*a970*/  S2R R0, SR_TID.X ;  /* 0x0000000000007919 */ /* 0x000e620000002100 */
[----:B------:R-:W2:Y:S01]  /*a980*/  LDC R18, c[0x0][0xce8] ;  /* 0x00033a00ff127b82 */ /* 0x000ea20000000800 */
[----:B------:R-:W-:Y:S01]  /*a990*/  ULDC.64 UR8, c[0x0][0xba0] ;  /* 0x0002e80000087ab9 */ /* 0x000fe20000000a00 */
[----:B------:R-:W-:Y:S01]  /*a9a0*/  ULDC UR10, c[0x0][0xbc8] ;  /* 0x0002f200000a7ab9 */ /* 0x000fe20000000800 */
[----:B-1----:R-:W-:-:S05]  /*a9b0*/  VIADD R0, R0, 0xffffff80 ;  /* 0xffffff8000007836 */ /* 0x002fca0000000000 */
[----:B0-----:R-:W-:-:S04]  /*a9c0*/  SHF.R.S32.HI R3, RZ, 0x1f, R0 ;  /* 0x0000001fff037819 */ /* 0x001fc80000011400 */
[----:B------:R-:W-:-:S04]  /*a9d0*/  LEA.HI R10, R3, R0, RZ, 0x3 ;  /* 0x00000000030a7211 */ /* 0x000fc800078f18ff */
[----:B------:R-:W-:-:S05]  /*a9e0*/  SHF.R.S32.HI R3, RZ, 0x3, R10 ;  /* 0x00000003ff037819 */ /* 0x000fca000001140a */
[----:B------:R-:W-:-:S04]  /*a9f0*/  IMAD R9, R3, 0x40, R16 ;  /* 0x0000004003097824 */ /* 0x000fc800078e0210 */
[----:B------:R-:W-:-:S03]  /*aa00*/  IMAD.WIDE R4, R9, 0x2, R4 ;  /* 0x0000000209047825 */ /* 0x000fc600078e0204 */
[C---:B------:R-:W-:Y:S02]  /*aa10*/  IADD3 R21, P3, R4.reuse, 0x1000, RZ ;  /* 0x0000100004157810 */ /* 0x040fe40007f7e0ff */
[----:B------:R-:W-:Y:S02]  /*aa20*/  IADD3 R45, P2, R4, 0x7000, RZ ;  /* 0x00007000042d7810 */ /* 0x000fe40007f5e0ff */
[----:B------:R-:W-:Y:S02]  /*aa30*/  LOP3.LUT R20, R21, 0x380, RZ, 0xc0, !PT ;  /* 0x0000038015147812 */ /* 0x000fe400078ec0ff */
[----:B------:R-:W-:Y:S02]  /*aa40*/  LOP3.LUT R44, R45, 0x380, RZ, 0xc0, !PT ;  /* 0x000003802d2c7812 */ /* 0x000fe400078ec0ff */
[----:B------:R-:W-:Y:S02]  /*aa50*/  SHF.R.U64 R20, R20, 0x3, RZ ;  /* 0x0000000314147819 */ /* 0x000fe400000012ff */
[----:B------:R-:W-:-:S02]  /*aa60*/  IADD3 R37, P0, R4, 0x5000, RZ ;  /* 0x0000500004257810 */ /* 0x000fc40007f1e0ff */
[----:B------:R-:W-:Y:S02]  /*aa70*/  SHF.R.U64 R44, R44, 0x3, RZ ;  /* 0x000000032c2c7819 */ /* 0x000fe400000012ff */
[----:B------:R-:W-:Y:S01]  /*aa80*/  LOP3.LUT R20, R20, R21, RZ, 0x3c, !PT ;  /* 0x0000001514147212 */ /* 0x000fe200078e3cff */
[----:B------:R-:W-:Y:S01]  /*aa90*/  IMAD.X R21, RZ, RZ, R5, P3 ;  /* 0x000000ffff157224 */ /* 0x000fe200018e0605 */
[C---:B------:R-:W-:Y:S02]  /*aaa0*/  IADD3 R25, P4, R4.reuse, 0x2000, RZ ;  /* 0x0000200004197810 */ /* 0x040fe40007f9e0ff */
[C---:B------:R-:W-:Y:S02]  /*aab0*/  IADD3 R29, P5, R4.reuse, 0x3000, RZ ;  /* 0x00003000041d7810 */ /* 0x040fe40007fbe0ff */
[C---:B------:R-:W-:Y:S01]  /*aac0*/  IADD3 R33, P6, R4.reuse, 0x4000, RZ ;  /* 0x0000400004217810 */ /* 0x040fe20007fde0ff */
[----:B------:R-:W-:Y:S01]  /*aad0*/  IMAD R7, R7, UR8, RZ ;  /* 0x0000000807077c24 */ /* 0x000fe2000f8e02ff */
[----:B------:R-:W-:Y:S01]  /*aae0*/  IADD3 R41, P1, R4, 0x6000, RZ ;  /* 0x0000600004297810 */ /* 0x000fe20007f3e0ff */
[----:B------:R-:W-:Y:S01]  /*aaf0*/  VIADD R153, R16, 0x180 ;  /* 0x0000018010997836 */ /* 0x000fe20000000000 */
[----:B------:R-:W-:Y:S01]  /*ab00*/  LOP3.LUT R36, R37, 0x380, RZ, 0xc0, !PT ;  /* 0x0000038025247812 */ /* 0x000fe200078ec0ff */
[----:B------:R-:W5:Y:S01]  /*ab10*/  LD.E.128 R20, desc[UR44][R20.64] ;  /* 0x0000002c14147980 */ /* 0x000f62000c101d00 */
[----:B------:R-:W-:-:S02]  /*ab20*/  IADD3 R49, P3, R4, 0x8000, RZ ;  /* 0x0000800004317810 */ /* 0x000fc40007f7e0ff */
[----:B------:R-:W-:Y:S01]  /*ab30*/  LOP3.LUT R44, R44, R45, RZ, 0x3c, !PT ;  /* 0x0000002d2c2c7212 */ /* 0x000fe200078e3cff */
[----:B------:R-:W-:Y:S01]  /*ab40*/  IMAD.X R45, RZ, RZ, R5, P2 ;  /* 0x000000ffff2d7224 */ /* 0x000fe200010e0605 */
[C---:B------:R-:W-:Y:S02]  /*ab50*/  IADD3 R73, P2, R4.reuse, 0xe000, RZ ;  /* 0x0000e00004497810 */ /* 0x040fe40007f5e0ff */
[----:B------:R-:W-:Y:S02]  /*ab60*/  LOP3.LUT R24, R25, 0x380, RZ, 0xc0, !PT ;  /* 0x0000038019187812 */ /* 0x000fe400078ec0ff */
[----:B------:R-:W-:Y:S02]  /*ab70*/  LOP3.LUT R28, R29, 0x380, RZ, 0xc0, !PT ;  /* 0x000003801d1c7812 */ /* 0x000fe400078ec0ff */
[----:B------:R-:W-:Y:S02]  /*ab80*/  LOP3.LUT R32, R33, 0x380, RZ, 0xc0, !PT ;  /* 0x0000038021207812 */ /* 0x000fe400078ec0ff */
[----:B------:R-:W-:Y:S01]  /*ab90*/  LOP3.LUT R11, R4, 0x380, RZ, 0xc0, !PT ;  /* 0x00000380040b7812 */ /* 0x000fe200078ec0ff */
[----:B------:R-:W-:Y:S01]  /*aba0*/  IMAD R7, R8, UR9, R7 ;  /* 0x0000000908077c24 */ /* 0x000fe2000f8e0207 */
[----:B------:R-:W-:Y:S01]  /*abb0*/  LOP3.LUT R40, R41, 0x380, RZ, 0xc0, !PT ;  /* 0x0000038029287812 */ /* 0x000fe200078ec0ff */
[----:B------:R-:W5:Y:S01]  /*abc0*/  LD.E.128 R44, desc[UR44][R44.64] ;  /* 0x0000002c2c2c7980 */ /* 0x000f62000c101d00 */
[----:B------:R-:W-:-:S02]  /*abd0*/  SHF.R.U64 R36, R36, 0x3, RZ ;  /* 0x0000000324247819 */ /* 0x000fc400000012ff */
[----:B------:R-:W-:Y:S02]  /*abe0*/  LOP3.LUT R48, R49, 0x380, RZ, 0xc0, !PT ;  /* 0x0000038031307812 */ /* 0x000fe400078ec0ff */
[----:B------:R-:W-:Y:S02]  /*abf0*/  LOP3.LUT R72, R73, 0x380, RZ, 0xc0, !PT ;  /* 0x0000038049487812 */ /* 0x000fe400078ec0ff */
[----:B------:R-:W-:Y:S02]  /*ac00*/  SHF.R.U64 R24, R24, 0x3, RZ ;  /* 0x0000000318187819 */ /* 0x000fe400000012ff */
[----:B------:R-:W-:Y:S02]  /*ac10*/  SHF.R.U64 R28, R28, 0x3, RZ ;  /* 0x000000031c1c7819 */ /* 0x000fe400000012ff */
[----:B------:R-:W-:Y:S02]  /*ac20*/  SHF.R.U64 R32, R32, 0x3, RZ ;  /* 0x0000000320207819 */ /* 0x000fe400000012ff */
[----:B------:R-:W-:-:S02]  /*ac30*/  SHF.R.U64 R40, R40, 0x3, RZ ;  /* 0x0000000328287819 */ /* 0x000fc400000012ff */
[----:B------:R-:W-:Y:S01]  /*ac40*/  LOP3.LUT R36, R36, R37, RZ, 0x3c, !PT ;  /* 0x0000002524247212 */ /* 0x000fe200078e3cff */
[--C-:B------:R-:W-:Y:S01]  /*ac50*/  IMAD.X R37, RZ, RZ, R5.reuse, P0 ;  /* 0x000000ffff257224 */ /* 0x100fe200000e0605 */
[----:B------:R-:W-:Y:S02]  /*ac60*/  SHF.R.U64 R48, R48, 0x3, RZ ;  /* 0x0000000330307819 */ /* 0x000fe400000012ff */
[----:B------:R-:W-:Y:S02]  /*ac70*/  IADD3 R65, P0, R4, 0xc000, RZ ;  /* 0x0000c00004417810 */ /* 0x000fe40007f1e0ff */
[----:B------:R-:W-:Y:S01]  /*ac80*/  SHF.R.U64 R72, R72, 0x3, RZ ;  /* 0x0000000348487819 */ /* 0x000fe200000012ff */
[----:B------:R-:W5:Y:S01]  /*ac90*/  LD.E.128 R36, desc[UR44][R36.64] ;  /* 0x0000002c24247980 */ /* 0x000f62000c101d00 */
        /* <DEDUP_REMOVED lines=10> */
[C---:B------:R-:W-:Y:S01]  /*ad40*/  IADD3 R53, P4, R4.reuse, 0x9000, RZ ;  /* 0x0000900004357810 */ /* 0x040fe20007f9e0ff */
[----:B------:R-:W5:Y:S01]  /*ad50*/  LD.E.128 R24, desc[UR44][R24.64] ;  /* 0x0000002c18187980 */ /* 0x000f62000c101d00 */
[----:B------:R-:W-:-:S02]  /*ad60*/  IADD3 R57, P5, R4, 0xa000, RZ ;  /* 0x0000a00004397810 */ /* 0x000fc40007fbe0ff */
[C---:B------:R-:W-:Y:S01]  /*ad70*/  IADD3 R61, P6, R4.reuse, 0xb000, RZ ;  /* 0x0000b000043d7810 */ /* 0x040fe20007fde0ff */
[----:B------:R-:W5:Y:S01]  /*ad80*/  LD.E.128 R28, desc[UR44][R28.64] ;  /* 0x0000002c1c1c7980 */ /* 0x000f62000c101d00 */
[----:B------:R-:W-:Y:S02]  /*ad90*/  IADD3 R69, P1, R4, 0xd000, RZ ;  /* 0x0000d00004457810 */ /* 0x000fe40007f3e0ff */
[----:B------:R-:W-:Y:S01]  /*ada0*/  LOP3.LUT R64, R65, 0x380, RZ, 0xc0, !PT ;  /* 0x0000038041407812 */ /* 0x000fe200078ec0ff */
[----:B------:R-:W5:Y:S01]  /*adb0*/  LD.E.128 R32, desc[UR44][R32.64] ;  /* 0x0000002c20207980 */ /* 0x000f62000c101d00 */
[----:B------:R-:W-:Y:S01]  /*adc0*/  LOP3.LUT R72, R72, R73, RZ, 0x3c, !PT ;  /* 0x0000004948487212 */ /* 0x000fe200078e3cff */
[----:B------:R-:W-:Y:S01]  /*add0*/  IMAD.X R73, RZ, RZ, R5, P2 ;  /* 0x000000ffff497224 */ /* 0x000fe200010e0605 */
[----:B------:R-:W-:Y:S01]  /*ade0*/  IADD3 R12, P3, R4, 0xf000, RZ ;  /* 0x0000f000040c7810 */ /* 0x000fe20007f7e0ff */
[----:B------:R-:W5:Y:S01]  /*adf0*/  LD.E.128 R40, desc[UR44][R40.64] ;  /* 0x0000002c28287980 */ /* 0x000f62000c101d00 */
[----:B--2---:R-:W-:-:S02]  /*ae00*/  ISETP.NE.AND P2, PT, R18, 0x1, PT ;  /* 0x000000011200780c */ /* 0x004fc40003f45270 */
[----:B------:R-:W-:Y:S01]  /*ae10*/  LOP3.LUT R52, R53, 0x380, RZ, 0xc0, !PT ;  /* 0x0000038035347812 */ /* 0x000fe200078ec0ff */
[----:B------:R-:W-:Y:S01]  /*ae20*/  IMAD.X R77, RZ, RZ, R5, P3 ;  /* 0x000000ffff4d7224 */ /* 0x000fe200018e0605 */
[----:B------:R-:W-:Y:S01]  /*ae30*/  LOP3.LUT R56, R57, 0x380, RZ, 0xc0, !PT ;  /* 0x0000038039387812 */ /* 0x000fe200078ec0ff */
[----:B------:R-:W5:Y:S01]  /*ae40*/  LD.E.128 R48, desc[UR44][R48.64] ;  /* 0x0000002c30307980 */ /* 0x000f62000c101d00 */
[----:B------:R-:W-:Y:S02]  /*ae50*/  LOP3.LUT R60, R61, 0x380, RZ, 0xc0, !PT ;  /* 0x000003803d3c7812 */ /* 0x000fe400078ec0ff */
[----:B------:R-:W-:Y:S01]  /*ae60*/  LOP3.LUT R68, R69, 0x380, RZ, 0xc0, !PT ;  /* 0x0000038045447812 */ /* 0x000fe200078ec0ff */
[----:B------:R-:W5:Y:S01]  /*ae70*/  LD.E.128 R72, desc[UR44][R72.64] ;  /* 0x0000002c48487980 */ /* 0x000f62000c101d00 */
[----:B------:R-:W-:Y:S02]  /*ae80*/  SHF.R.U64 R64, R64, 0x3, RZ ;  /* 0x0000000340407819 */ /* 0x000fe400000012ff */
[----:B------:R-:W-:Y:S01]  /*ae90*/  SHF.R.U64 R11, R11, 0x3, RZ ;  /* 0x000000030b0b7819 */ /* 0x000fe200000012ff */
[----:B------:R-:W0:Y:S01]  /*aea0*/  @P2 LDC R81, c[0x0][0xcec] ;  /* 0x00033b00ff512b82 */ /* 0x000e220000000800 */
[----:B------:R-:W-:-:S02]  /*aeb0*/  LOP3.LUT R9, R12, 0x380, RZ, 0xc0, !PT ;  /* 0x000003800c097812 */ /* 0x000fc400078ec0ff */
[----:B------:R-:W-:Y:S02]  /*aec0*/  SHF.R.U64 R52, R52, 0x3, RZ ;  /* 0x0000000334347819 */ /* 0x000fe400000012ff */
[----:B------:R-:W-:Y:S02]  /*aed0*/  SHF.R.U64 R56, R56, 0x3, RZ ;  /* 0x0000000338387819 */ /* 0x000fe400000012ff */
[----:B------:R-:W-:Y:S01]  /*aee0*/  SHF.R.U64 R60, R60, 0x3, RZ ;  /* 0x000000033c3c7819 */ /* 0x000fe200000012ff */
[----:B------:R-:W1:Y:S01]  /*aef0*/  @P2 LDC R83, c[0x0][0xcf0] ;  /* 0x00033c00ff532b82 */ /* 0x000e620000000800 */
[----:B------:R-:W-:Y:S02]  /*af00*/  SHF.R.U64 R68, R68, 0x3, RZ ;  /* 0x0000000344447819 */ /* 0x000fe400000012ff */
[----:B------:R-:W-:Y:S01]  /*af10*/  LOP3.LUT R64, R64, R65, RZ, 0x3c, !PT ;  /* 0x0000004140407212 */ /* 0x000fe200078e3cff */
[----:B------:R-:W-:Y:S01]  /*af20*/  IMAD.X R65, RZ, RZ, R5, P0 ;  /* 0x000000ffff417224 */ /* 0x000fe200000e0605 */
[----:B------:R-:W-:-:S02]  /*af30*/  LOP3.LUT R4, R11, R4, RZ, 0x3c, !PT ;  /* 0x000000040b047212 */ /* 0x000fc400078e3cff */
[----:B------:R-:W-:Y:S02]  /*af40*/  SHF.R.U64 R9, R9, 0x3, RZ ;  /* 0x0000000309097819 */ /* 0x000fe400000012ff */
[----:B------:R-:W-:Y:S01]  /*af50*/  ISETP.GE.AND P0, PT, R198, UR10, PT ;  /* 0x0000000ac6007c0c */ /* 0x000fe2000bf06270 */
        /* <DEDUP_REMOVED lines=9> */
[----:B------:R-:W-:Y:S01]  /*aff0*/  LOP3.LUT R76, R9, R12, RZ, 0x3c, !PT ;  /* 0x0000000c094c7212 */ /* 0x000fe200078e3cff */
[----:B------:R-:W-:Y:S01]  /*b000*/  IMAD.WIDE.U32 R8, R8, UR8, RZ ;  /* 0x0000000808087c25 */ /* 0x000fe2000f8e00ff */
[----:B------:R2:W5:Y:S01]  /*b010*/  LD.E.128 R12, desc[UR44][R4.64] ;  /* 0x0000002c040c7980 */ /* 0x000562000c101d00 */
[----:B------:R-:W-:Y:S01]  /*b020*/  ISETP.GE.AND P1, PT, R16, UR10, PT ;  /* 0x0000000a10007c0c */ /* 0x000fe2000bf26270 */
[----:B------:R-:W-:Y:S01]  /*b030*/  ULDC.64 UR8, c[0x0][0xbe8] ;  /* 0x0002fa0000087ab9 */ /* 0x000fe20000000a00 */
[----:B------:R-:W-:Y:S01]  /*b040*/  IMAD.IADD R9, R9, 0x1, R7 ;  /* 0x0000000109097824 */ /* 0x000fe200078e0207 */
[----:B------:R-:W-:Y:S01]  /*b050*/  LOP3.LUT R7, R10, 0xfffffff8, RZ, 0xc0, !PT ;  /* 0xfffffff80a077812 */ /* 0x000fe200078ec0ff */
[----:B------:R-:W5:Y:S01]  /*b060*/  LD.E.128 R52, desc[UR44][R52.64] ;  /* 0x0000002c34347980 */ /* 0x000f62000c101d00 */
[----:B------:R-:W-:-:S03]  /*b070*/  VIADD R152, R16, 0x1c0 ;  /* 0x000001c010987836 */ /* 0x000fc60000000000 */
[----:B------:R-:W5:Y:S01]  /*b080*/  LD.E.128 R56, desc[UR44][R56.64] ;  /* 0x0000002c38387980 */ /* 0x000f62000c101d00 */
[----:B--2---:R-:W-:Y:S02]  /*b090*/  SEL R5, RZ, 0xffffffff, P0 ;  /* 0xffffffffff057807 */ /* 0x004fe40000000000 */
[----:B------:R-:W-:Y:S01]  /*b0a0*/  ISETP.GE.AND P0, PT, R197, UR10, PT ;  /* 0x0000000ac5007c0c */ /* 0x000fe2000bf06270 */
[----:B------:R-:W5:Y:S02]  /*b0b0*/  LD.E.128 R60, desc[UR44][R60.64] ;  /* 0x0000002c3c3c7980 */ /* 0x000f64000c101d00 */
[----:B------:R-:W-:Y:S01]  /*b0c0*/  IMAD.SHL.U32 R11, R5, 0x2, RZ ;  /* 0x00000002050b7824 */ /* 0x000fe200078e00ff */
[----:B------:R-:W-:Y:S01]  /*b0d0*/  SEL R5, RZ, 0xffffffff, P0 ;  /* 0xffffffffff057807 */ /* 0x000fe20000000000 */
[----:B------:R-:W5:Y:S01]  /*b0e0*/  LD.E.128 R68, desc[UR44][R68.64] ;  /* 0x0000002c44447980 */ /* 0x000f62000c101d00 */
[----:B------:R-:W-:Y:S01]  /*b0f0*/  ISETP.GE.AND P0, PT, R196, UR10, PT ;  /* 0x0000000ac4007c0c */ /* 0x000fe2000bf06270 */
[----:B------:R-:W-:Y:S01]  /*b100*/  IMAD.IADD R10, R0, 0x1, -R7 ;  /* 0x00000001000a7824 */ /* 0x000fe200078e0a07 */
[----:B------:R-:W-:Y:S01]  /*b110*/  SEL R4, RZ, 0x1, P1 ;  /* 0x00000001ff047807 */ /* 0x000fe20000800000 */
[----:B------:R-:W5:Y:S01]  /*b120*/  LD.E.128 R76, desc[UR44][R76.64] ;  /* 0x0000002c4c4c7980 */ /* 0x000f62000c101d00 */
[----:B------:R-:W-:Y:S01]  /*b130*/  SEL R0, RZ, 0xffffffff, P0 ;  /* 0xffffffffff007807 */ /* 0x000fe20000000000 */
[----:B------:R-:W-:Y:S01]  /*b140*/  IMAD.SHL.U32 R5, R5, 0x4, RZ ;  /* 0x0000000405057824 */ /* 0x000fe200078e00ff */
[----:B------:R-:W-:Y:S01]  /*b150*/  LOP3.LUT R4, R11, 0x2, R4, 0xe2, !PT ;  /* 0x000000020b047812 */ /* 0x000fe200078ee204 */
[----:B------:R-:W-:Y:S01]  /*b160*/  IMAD.WIDE.U32 R8, R193, UR8, R8 ;  /* 0x00000008c1087c25 */ /* 0x000fe2000f8e0008 */
[----:B------:R-:W-:Y:S01]  /*b170*/  ISETP.GE.AND P1, PT, R195, UR10, PT ;  /* 0x0000000ac3007c0c */ /* 0x000fe2000bf26270 */
[----:B------:R-:W-:Y:S01]  /*b180*/  @!PT LDS RZ, [RZ] ;  /* 0x00000000fffff984 */ /* 0x000fe20000000800 */
[----:B------:R-:W-:Y:S01]  /*b190*/  @!PT LDS RZ, [RZ] ;  /* 0x00000000fffff984 */ /* 0x000fe20000000800 */
[----:B------:R-:W-:Y:S01]  /*b1a0*/  @!PT LDS RZ, [RZ] ;  /* 0x00000000fffff984 */ /* 0x000fe20000000800 */
[----:B------:R-:W-:Y:S01]  /*b1b0*/  @!PT LDS RZ, [RZ] ;  /* 0x00000000fffff984 */ /* 0x000fe20000000800 */
[----:B------:R2:W-:Y:S06]  /*b1c0*/  MEMBAR.ALL.CTA ;  /* 0x0000000000007992 */ /* 0x0005ec0000008000 */
[----:B--2---:R-:W2:Y:S01]  /*b1d0*/  FENCE.VIEW.ASYNC.S ;  /* 0x00000000000073c6 */ /* 0x004ea20000000000 */
[----:B------:R-:W-:Y:S01]  /*b1e0*/  IMAD.SHL.U32 R7, R0, 0x8, RZ ;  /* 0x0000000800077824 */ /* 0x000fe200078e00ff */
[----:B------:R-:W-:Y:S01]  /*b1f0*/  LOP3.LUT R4, R5, 0x4, R4, 0xe2, !PT ;  /* 0x0000000405047812 */ /* 0x000fe200078ee204 */
[----:B------:R-:W-:-:S02]  /*b200*/  IMAD.U32 R11, RZ, RZ, UR42 ;  /* 0x0000002aff0b7e24 */ /* 0x000fc4000f8e00ff */
[----:B------:R-:W-:Y:S01]  /*b210*/  IMAD R0, R10, 0x20, R3 ;  /* 0x000000200a007824 */ /* 0x000fe200078e0203 */
[----:B------:R-:W-:Y:S01]  /*b220*/  SHF.R.S32.HI R5, RZ, 0x1f, R192 ;  /* 0x0000001fff057819 */ /* 0x000fe200000114c0 */
[----:B------:R-:W-:Y:S01]  /*b230*/  IMAD R9, R193, UR9, R9 ;  /* 0x00000009c1097c24 */ /* 0x000fe2000f8e0209 */
[----:B------:R-:W-:Y:S01]  /*b240*/  LOP3.LUT R4, R7, 0x8, R4, 0xe2, !PT ;  /* 0x0000000807047812 */ /* 0x000fe200078ee204 */
[----:B------:R-:W-:Y:S01]  /*b250*/  IMAD R10, R11, 0x40, R0 ;  /* 0x000000400b0a7824 */ /* 0x000fe200078e0200 */
[----:B------:R-:W-:Y:S01]  /*b260*/  ULDC.64 UR8, c[0x0][0xbf0] ;  /* 0x0002fc0000087ab9 */ /* 0x000fe20000000a00 */
[----:B------:R-:W-:Y:S01]  /*b270*/  SEL R7, RZ, 0xffffffff, P1 ;  /* 0xffffffffff077807 */ /* 0x000fe20000800000 */
[----:B------:R-:W-:Y:S01]  /*b280*/  IMAD R5, R5, UR8, RZ ;  /* 0x0000000805057c24 */ /* 0x000fe2000f8e02ff */
[----:B------:R-:W-:Y:S01]  /*b290*/  ISETP.GE.AND P0, PT, R194, UR10, PT ;  /* 0x0000000ac2007c0c */ /* 0x000fe2000bf06270 */
[----:B0-----:R-:W-:-:S04]  /*b2a0*/  @P2 IMAD.HI.U32 R0, R10, R81, RZ ;  /* 0x000000510a002227 */ /* 0x001fc800078e00ff */
[----:B------:R-:W-:Y:S02]  /*b2b0*/  IMAD R11, R192, UR9, R5 ;  /* 0x00000009c00b7c24 */ /* 0x000fe4000f8e0205 */
[----:B------:R-:W-:Y:S01]  /*b2c0*/  IMAD.SHL.U32 R81, R7, 0x10, RZ ;  /* 0x0000001007517824 */ /* 0x000fe200078e00ff */
[----:B------:R-:W-:Y:S01]  /*b2d0*/  SEL R7, RZ, 0xffffffff, P0 ;  /* 0xffffffffff077807 */ /* 0x000fe20000000000 */
[----:B------:R-:W-:Y:S01]  /*b2e0*/  IMAD.MOV.U32 R5, RZ, RZ, R10 ;  /* 0x000000ffff057224 */ /* 0x000fe200078e000a */
[----:B-1----:R-:W-:Y:S02]  /*b2f0*/  @P2 SHF.R.U32.HI R5, RZ, R83, R0 ;  /* 0x00000053ff052219 */ /* 0x002fe40000011600 */
[----:B------:R-:W-:Y:S01]  /*b300*/  LOP3.LUT R4, R81, 0x10, R4, 0xe2, !PT ;  /* 0x0000001051047812 */ /* 0x000fe200078ee204 */
[----:B------:R-:W-:Y:S01]  /*b310*/  IMAD.SHL.U32 R81, R7, 0x20, RZ ;  /* 0x0000002007517824 */ /* 0x000fe200078e00ff */
[--C-:B------:R-:W-:Y:S01]  /*b320*/  SHF.R.S32.HI R0, RZ, 0x1f, R5.reuse ;  /* 0x0000001fff007819 */ /* 0x100fe20000011405 */
[----:B------:R-:W-:-:S02]  /*b330*/  IMAD.MOV R7, RZ, RZ, -R5 ;  /* 0x000000ffff077224 */ /* 0x000fc400078e0a05 */
[----:B------:R-:W-:Y:S01]  /*b340*/  IMAD.WIDE.U32 R8, R192, UR8, R8 ;  /* 0x00000008c0087c25 */ /* 0x000fe2000f8e0008 */
[----:B------:R-:W-:-:S03]  /*b350*/  ULDC.64 UR8, c[0x0][0xbe0] ;  /* 0x0002f80000087ab9 */ /* 0x000fc60000000a00 */
[----:B------:R-:W-:Y:S02]  /*b360*/  IMAD R0, R0, UR8, RZ ;  /* 0x0000000800007c24 */ /* 0x000fe4000f8e02ff */
[----:B------:R-:W-:Y:S02]  /*b370*/  IMAD R7, R18, R7, R10 ;  /* 0x0000000712077224 */ /* 0x000fe400078e020a */
[----:B------:R-:W-:Y:S01]  /*b380*/  IMAD.IADD R9, R9, 0x1, R11 ;  /* 0x0000000109097824 */ /* 0x000fe200078e020b */
[----:B------:R-:W-:Y:S01]  /*b390*/  ISETP.GE.AND P0, PT, R153, UR10, PT ;  /* 0x0000000a99007c0c */ /* 0x000fe2000bf06270 */
[C---:B------:R-:W-:Y:S01]  /*b3a0*/  IMAD R11, R5.reuse, UR9, R0 ;  /* 0x00000009050b7c24 */ /* 0x040fe2000f8e0200 */
[----:B------:R-:W-:Y:S01]  /*b3b0*/  SHF.R.S32.HI R0, RZ, 0x1f, R7 ;  /* 0x0000001fff007819 */ /* 0x000fe20000011407 */
[----:B------:R-:W-:Y:S01]  /*b3c0*/  IMAD.WIDE.U32 R8, R5, UR8, R8 ;  /* 0x0000000805087c25 */ /* 0x000fe2000f8e0008 */
[----:B------:R-:W-:Y:S01]  /*b3d0*/  ULDC.64 UR8, c[0x0][0xbd8] ;  /* 0x0002f60000087ab9 */ /* 0x000fe20000000a00 */
[----:B------:R-:W-:-:S02]  /*b3e0*/  LOP3.LUT R4, R81, 0x20, R4, 0xe2, !PT ;  /* 0x0000002051047812 */ /* 0x000fc400078ee204 */
[----:B------:R-:W-:Y:S01]  /*b3f0*/  IMAD.U32 R80, RZ, RZ, UR42 ;  /* 0x0000002aff507e24 */ /* 0x000fe2000f8e00ff */
[----:B------:R-:W-:Y:S01]  /*b400*/  SEL R5, RZ, 0x40, P0 ;  /* 0x00000040ff057807 */ /* 0x000fe20000000000 */
[----:B------:R-:W-:Y:S01]  /*b410*/  IMAD.IADD R9, R9, 0x1, R11 ;  /* 0x0000000109097824 */ /* 0x000fe200078e020b */
[----:B------:R-:W-:Y:S01]  /*b420*/  ISETP.GE.AND P0, PT, R152, UR10, PT ;  /* 0x0000000a98007c0c */ /* 0x000fe2000bf06270 */
[----:B------:R-:W-:Y:S02]  /*b430*/  IMAD R10, R0, UR8, RZ ;  /* 0x00000008000a7c24 */ /* 0x000fe4000f8e02ff */
[----:B------:R-:W-:Y:S02]  /*b440*/  IMAD R81, R80, 0x40, R3 ;  /* 0x0000004050517824 */ /* 0x000fe400078e0203 */
        /* <DEDUP_REMOVED lines=12> */
[----:B--2---:R0:W1:Y:S01]  /*b510*/  SHFL.IDX PT, R4, R18, RZ, 0x181f ;  /* 0x00181fff12047589 */ /* 0x00406200000e0000 */
[----:B------:R-:W-:Y:S02]  /*b520*/  BSSY B1, `(.L_x_4240) ;  /* 0x000002b000017945 */ /* 0x000fe40003800000 */
[----:B------:R-:W-:Y:S01]  /*b530*/  SYNCS.ARRIVE.TRANS64.RED.A1T0 RZ, [UR7], RZ ;  /* 0x000000ffffff79a7 */ /* 0x000fe20008100407 */
[----:B------:R0:W2:Y:S01]  /*b540*/  SHFL.IDX PT, R5, R80, RZ, 0x181f ;  /* 0x00181fff50057589 */ /* 0x0000a200000e0000 */
[----:B------:R-:W-:Y:S02]  /*b550*/  LOP3.LUT R3, R0, R3, RZ, 0xfc, !PT ;  /* 0x0000000300037212 */ /* 0x000fe400078efcff */
[----:B------:R-:W-:Y:S01]  /*b560*/  SHF.R.S32.HI R154, RZ, 0x1f, R198 ;  /* 0x0000001fff9a7819 */ /* 0x000fe200000114c6 */
        /* <DEDUP_REMOVED lines=8> */
[----:B-1----:R-:W-:Y:S01]  /*b5f0*/  @!P1 LEA R8, P2, R198, R4, 0x1 ;  /* 0x00000004c6089211 */ /* 0x002fe200078408ff */
[----:B--2---:R-:W-:-:S03]  /*b600*/  @!P0 IMAD.WIDE R10, R16, 0x2, R4 ;  /* 0x00000002100a8825 */ /* 0x004fc600078e0204 */
[----:B------:R-:W-:Y:S02]  /*b610*/  @!P1 LEA.HI.X R9, R198, R5, R154, 0x1, P2 ;  /* 0x00000005c6099211 */ /* 0x000fe400010f0c9a */
[----:B------:R-:W-:Y:S01]  /*b620*/  ISETP.GE.AND P2, PT, R195, UR10, PT ;  /* 0x0000000ac3007c0c */ /* 0x000fe2000bf46270 */
[----:B-----5:R1:W-:Y:S01]  /*b630*/  @!P0 ST.E.128 desc[UR44][R10.64], R12 ;  /* 0x0000000c0a008985 */ /* 0x0203e2000c101d2c */
[----:B------:R-:W-:-:S03]  /*b640*/  LOP3.LUT P0, RZ, R0, 0x40, RZ, 0xc0, !PT ;  /* 0x0000004000ff7812 */ /* 0x000fc6000780c0ff */
[----:B------:R2:W-:Y:S01]  /*b650*/  @!P1 ST.E.128 desc[UR44][R8.64], R24 ;  /* 0x0000001808009985 */ /* 0x0005e2000c101d2c */
[----:B------:R-:W-:Y:S02]  /*b660*/  ISETP.GE.AND P1, PT, R194, UR10, PT ;  /* 0x0000000ac2007c0c */ /* 0x000fe4000bf26270 */
[CC--:B-1----:R-:W-:Y:S02]  /*b670*/  @!P3 LEA R14, P6, R196.reuse, R4.reuse, 0x1 ;  /* 0x00000004c40eb211 */ /* 0x0c2fe400078c08ff */
[CC--:B--2---:R-:W-:Y:S02]  /*b680*/  @!P4 LEA R24, P5, R197.reuse, R4.reuse, 0x1 ;  /* 0x00000004c518c211 */ /* 0x0c4fe400078a08ff */
[-C--:B------:R-:W-:Y:S02]  /*b690*/  @!P3 LEA.HI.X R15, R196, R5.reuse, R85, 0x1, P6 ;  /* 0x00000005c40fb211 */ /* 0x080fe400030f0c55 */
[----:B------:R-:W-:Y:S02]  /*b6a0*/  @!P4 LEA.HI.X R25, R197, R5, R7, 0x1, P5 ;  /* 0x00000005c519c211 */ /* 0x000fe400028f0c07 */
[----:B------:R-:W-:-:S02]  /*b6b0*/  @!P2 LEA R12, P5, R195, R4, 0x1 ;  /* 0x00000004c30ca211 */ /* 0x000fc400078a08ff */
[----:B------:R-:W-:Y:S01]  /*b6c0*/  LOP3.LUT P6, RZ, R3, 0x80, RZ, 0xc0, !PT ;  /* 0x0000008003ff7812 */ /* 0x000fe200078cc0ff */
[----:B------:R3:W-:Y:S01]  /*b6d0*/  @!P4 ST.E.128 desc[UR44][R24.64], R32 ;  /* 0x000000201800c985 */ /* 0x0007e2000c101d2c */
[-C--:B------:R-:W-:Y:S02]  /*b6e0*/  @!P2 LEA.HI.X R13, R195, R5.reuse, R83, 0x1, P5 ;  /* 0x00000005c30da211 */ /* 0x080fe400028f0c53 */
[----:B------:R-:W-:Y:S01]  /*b6f0*/  SHF.R.S32.HI R7, RZ, 0x1f, R194 ;  /* 0x0000001fff077819 */ /* 0x000fe200000114c2 */
[----:B------:R3:W-:Y:S01]  /*b700*/  @!P3 ST.E.128 desc[UR44][R14.64], R40 ;  /* 0x000000280e00b985 */ /* 0x0007e2000c101d2c */
[C---:B------:R-:W-:Y:S02]  /*b710*/  @!P1 LEA R10, P5, R194.reuse, R4, 0x1 ;  /* 0x00000004c20a9211 */ /* 0x040fe400078a08ff */
[----:B------:R-:W-:Y:S01]  /*b720*/  SHF.R.S32.HI R9, RZ, 0x1f, R153 ;  /* 0x0000001fff097819 */ /* 0x000fe20000011499 */
[----:B------:R3:W-:Y:S01]  /*b730*/  @!P2 ST.E.128 desc[UR44][R12.64], R48 ;  /* 0x000000300c00a985 */ /* 0x0007e2000c101d2c */
[----:B------:R-:W-:-:S02]  /*b740*/  @!P1 LEA.HI.X R11, R194, R5, R7, 0x1, P5 ;  /* 0x00000005c20b9211 */ /* 0x000fc400028f0c07 */
[CC--:B------:R-:W-:Y:S02]  /*b750*/  @P0 LEA R8, P5, R153.reuse, R4.reuse, 0x1 ;  /* 0x0000000499080211 */ /* 0x0c0fe400078a08ff */
[----:B------:R-:W-:Y:S01]  /*b760*/  SHF.R.S32.HI R7, RZ, 0x1f, R152 ;  /* 0x0000001fff077819 */ /* 0x000fe20000011498 */
[----:B------:R3:W-:Y:S01]  /*b770*/  @!P1 ST.E.128 desc[UR44][R10.64], R56 ;  /* 0x000000380a009985 */ /* 0x0007e2000c101d2c */
[----:B------:R-:W-:Y:S02]  /*b780*/  @P0 LEA.HI.X R9, R153, R5, R9, 0x1, P5 ;  /* 0x0000000599090211 */ /* 0x000fe400028f0c09 */
[----:B------:R-:W-:-:S03]  /*b790*/  @P6 LEA R4, P5, R152, R4, 0x1 ;  /* 0x0000000498046211 */ /* 0x000fc600078a08ff */
[----:B------:R3:W-:Y:S01]  /*b7a0*/  @P0 ST.E.128 desc[UR44][R8.64], R64 ;  /* 0x0000004008000985 */ /* 0x0007e2000c101d2c */
[----:B------:R-:W-:-:S05]  /*b7b0*/  @P6 LEA.HI.X R5, R152, R5, R7, 0x1, P5 ;  /* 0x0000000598056211 */ /* 0x000fca00028f0c07 */
[----:B------:R3:W-:Y:S04]  /*b7c0*/  @P6 ST.E.128 desc[UR44][R4.64], R72 ;  /* 0x0000004804006985 */ /* 0x0007e8000c101d2c */
.L_x_4241:
[----:B------:R-:W-:Y:S05]  /*b7d0*/  BSYNC B1 ;  /* 0x0000000000017941 */ /* 0x000fea0003800000 */
.L_x_4240:
[----:B------:R-:W-:Y:S01]  /*b7e0*/  VIADD R7, R81, 0x20 ;  /* 0x0000002051077836 */ /* 0x000fe20000000000 */
[----:B--23--:R2:W3:Y:S04]  /*b7f0*/  SHFL.IDX PT, R5, R80, 0x1, 0x181f ;  /* 0x00381f0050057f89 */ /* 0x00c4e800000e0000 */
[----:B------:R-:W-:Y:S01]  /*b800*/  ISETP.GE.AND P0, PT, R7, R82, PT ;  /* 0x000000520700720c */ /* 0x000fe20003f06270 */
[----:B-1----:R2:W1:-:S12]  /*b810*/  SHFL.IDX PT, R4, R18, 0x1, 0x181f ;  /* 0x00381f0012047f89 */ /* 0x00245800000e0000 */
[----:B--2---:R-:W-:Y:S05]  /*b820*/  @P0 BRA `(.L_x_4242) ;  /* 0x0000002800000947 */ /* 0x004fea0003800000 */
[----:B------:R-:W-:Y:S02]  /*b830*/  ISETP.GE.AND P0, PT, R198, UR10, PT ;  /* 0x0000000ac6007c0c */ /* 0x000fe4000bf06270 */
[----:B------:R-:W-:Y:S02]  /*b840*/  ISETP.GE.AND P5, PT, R16, UR10, PT ;  /* 0x0000000a10007c0c */ /* 0x000fe4000bfa6270 */
[----:B------:R-:W-:Y:S02]  /*b850*/  ISETP.GE.AND P2, PT, R197, UR10, PT ;  /* 0x0000000ac5007c0c */ /* 0x000fe4000bf46270 */
[----:B------:R-:W-:Y:S02]  /*b860*/  ISETP.GE.AND P1, PT, R196, UR10, PT ;  /* 0x0000000ac4007c0c */ /* 0x000fe4000bf26270 */
[----:B------:R-:W-:Y:S02]  /*b870*/  ISETP.GE.AND P3, PT, R195, UR10, PT ;  /* 0x0000000ac3007c0c */ /* 0x000fe4000bf66270 */
[----:B------:R-:W-:-:S02]  /*b880*/  SHF.R.S32.HI R7, RZ, 0x1f, R197 ;  /* 0x0000001fff077819 */ /* 0x000fc400000114c5 */
[----:B-----5:R-:W-:Y:S02]  /*b890*/  SHF.R.S32.HI R27, RZ, 0x1f, R194 ;  /* 0x0000001fff1b7819 */ /* 0x020fe400000114c2 */
[----:B-1----:R-:W-:Y:S01]  /*b8a0*/  @!P0 LEA R10, P4, R198, R4, 0x1 ;  /* 0x00000004c60a8211 */ /* 0x002fe200078808ff */
[----:B---3--:R-:W-:Y:S01]  /*b8b0*/  @!P5 IMAD.WIDE R8, R16, 0x2, R4 ;  /* 0x000000021008d825 */ /* 0x008fe200078e0204 */
[----:B------:R-:W-:Y:S02]  /*b8c0*/  SHF.R.S32.HI R33, RZ, 0x1f, R153 ;  /* 0x0000001fff217819 */ /* 0x000fe40000011499 */
[----:B------:R-:W-:Y:S02]  /*b8d0*/  @!P0 LEA.HI.X R11, R198, R5, R154, 0x1, P4 ;  /* 0x00000005c60b8211 */ /* 0x000fe400020f0c9a */
[----:B------:R-:W-:Y:S01]  /*b8e0*/  ISETP.GE.AND P4, PT, R194, UR10, PT ;  /* 0x0000000ac2007c0c */ /* 0x000fe2000bf86270 */
[----:B------:R1:W-:Y:S01]  /*b8f0*/  @!P5 ST.E.128 desc[UR44][R8.64], R20 ;  /* 0x000000140800d985 */ /* 0x0003e2000c101d2c */
[----:B------:R-:W-:-:S02]  /*b900*/  LOP3.LUT P5, RZ, R0, 0x40, RZ, 0xc0, !PT ;  /* 0x0000004000ff7812 */ /* 0x000fc400078ac0ff */
[CC--:B------:R-:W-:Y:S01]  /*b910*/  @!P2 LEA R12, P6, R197.reuse, R4.reuse, 0x1 ;  /* 0x00000004c50ca211 */ /* 0x0c0fe200078c08ff */
[----:B------:R2:W-:Y:S01]  /*b920*/  @!P0 ST.E.128 desc[UR44][R10.64], R28 ;  /* 0x0000001c0a008985 */ /* 0x0005e2000c101d2c */
[----:B------:R-:W-:Y:S02]  /*b930*/  SHF.R.S32.HI R0, RZ, 0x1f, R195 ;  /* 0x0000001fff007819 */ /* 0x000fe400000114c3 */
[----:B------:R-:W-:Y:S02]  /*b940*/  @!P2 LEA.HI.X R13, R197, R5, R7, 0x1, P6 ;  /* 0x00000005c50da211 */ /* 0x000fe400030f0c07 */
[----:B------:R-:W-:Y:S02]  /*b950*/  SHF.R.S32.HI R7, RZ, 0x1f, R196 ;  /* 0x0000001fff077819 */ /* 0x000fe400000114c4 */
[-C--:B------:R-:W-:Y:S01]  /*b960*/  @!P1 LEA R14, P6, R196, R4.reuse, 0x1 ;  /* 0x00000004c40e9211 */ /* 0x080fe200078c08ff */
[----:B------:R2:W-:Y:S01]  /*b970*/  @!P2 ST.E.128 desc[UR44][R12.64], R36 ;  /* 0x000000240c00a985 */ /* 0x0005e2000c101d2c */
[----:B------:R-:W-:-:S02]  /*b980*/  @!P3 LEA R24, P2, R195, R4, 0x1 ;  /* 0x00000004c318b211 */ /* 0x000fc400078408ff */
[-C--:B------:R-:W-:Y:S02]  /*b990*/  @!P4 LEA R26, P0, R194, R4.reuse, 0x1 ;  /* 0x00000004c21ac211 */ /* 0x080fe400078008ff */
[-C--:B------:R-:W-:Y:S02]  /*b9a0*/  @!P1 LEA.HI.X R15, R196, R5.reuse, R7, 0x1, P6 ;  /* 0x00000005c40f9211 */ /* 0x080fe400030f0c07 */
[----:B-1----:R-:W-:Y:S02]  /*b9b0*/  @P5 LEA R8, P6, R153, R4, 0x1 ;  /* 0x0000000499085211 */ /* 0x002fe400078c08ff */
[-C--:B------:R-:W-:Y:S01]  /*b9c0*/  @!P3 LEA.HI.X R25, R195, R5.reuse, R0, 0x1, P2 ;  /* 0x00000005c319b211 */ /* 0x080fe200010f0c00 */
[----:B------:R2:W-:Y:S01]  /*b9d0*/  @!P1 ST.E.128 desc[UR44][R14.64], R44 ;  /* 0x0000002c0e009985 */ /* 0x0005e2000c101d2c */
[-C--:B------:R-:W-:Y:S02]  /*b9e0*/  @!P4 LEA.HI.X R27, R194, R5.reuse, R27, 0x1, P0 ;  /* 0x00000005c21bc211 */ /* 0x080fe400000f0c1b */
[----:B------:R-:W-:Y:S01]  /*b9f0*/  @P5 LEA.HI.X R9, R153, R5, R33, 0x1, P6 ;  /* 0x0000000599095211 */ /* 0x000fe200030f0c21 */
[----:B------:R2:W-:Y:S01]  /*ba00*/  @!P3 ST.E.128 desc[UR44][R24.64], R52 ;  /* 0x000000341800b985 */ /* 0x0005e2000c101d2c */
[----:B------:R-:W-:-:S03]  /*ba10*/  LOP3.LUT P0, RZ, R3, 0x80, RZ, 0xc0, !PT ;  /* 0x0000008003ff7812 */ /* 0x000fc6000780c0ff */
[----:B------:R2:W-:Y:S04]  /*ba20*/  @!P4 ST.E.128 desc[UR44][R26.64], R60 ;  /* 0x0000003c1a00c985 */ /* 0x0005e8000c101d2c */
[----:B------:R2:W-:Y:S06]  /*ba30*/  @P5 ST.E.128 desc[UR44][R8.64], R68 ;  /* 0x0000004408005985 */ /* 0x0005ec000c101d2c */
[----:B------:R-:W-:Y:S05]  /*ba40*/  @!P0 BRA `(.L_x_4242) ;  /* 0x0000002400788947 */ /* 0x000fea0003800000 */
[----:B------:R-:W-:Y:S02]  /*ba50*/  LEA R4, P0, R152, R4, 0x1 ;  /* 0x0000000498047211 */ /* 0x000fe400078008ff */
[----:B------:R-:W-:-:S04]  /*ba60*/  SHF.R.S32.HI R3, RZ, 0x1f, R152 ;  /* 0x0000001fff037819 */ /* 0x000fc80000011498 */
[----:B------:R-:W-:-:S05]  /*ba70*/  LEA.HI.X R5, R152, R5, R3, 0x1, P0 ;  /* 0x0000000598057211 */ /* 0x000fca00000f0c03 */
[----:B------:R4:W-:Y:S01]  /*ba80*/  ST.E.128 desc[UR44][R4.64], R76 ;  /* 0x0000004c04007985 */ /* 0x0009e2000c101d2c */
[----:B------:R-:W-:Y:S05]  /*ba90*/  BRA `(.L_x_4242) ;  /* 0x0000002400647947 */ /* 0x000fea0003800000 */
.L_x_4239:
[----:B------:R-:W2:Y:S01]  /*baa0*/  LDL R0, [R1+0x2c] ;  /* 0x00002c0001007983 */ /* 0x000ea20000100800 */
[----:B------:R-:W-:Y:S01]  /*bab0*/  ULDC.64 UR8, c[0x0][0xc08] ;  /* 0x0003020000087ab9 */ /* 0x000fe20000000a00 */
[----:B0-----:R-:W-:Y:S01]  /*bac0*/  SHF.R.S32.HI R3, RZ, 0x1f, R192 ;  /* 0x0000001fff037819 */ /* 0x001fe200000114c0 */
[----:B------:R-:W-:Y:S01]  /*bad0*/  IMAD R7, R7, UR8, RZ ;  /* 0x0000000807077c24 */ /* 0x000fe2000f8e02ff */
[----:B------:R-:W-:Y:S01]  /*bae0*/  ULDC.64 UR10, c[0x0][0xc40] ;  /* 0x00031000000a7ab9 */ /* 0x000fe20000000a00 */
[----:B------:R-:W-:Y:S01]  /*baf0*/  IMAD.U32 R4, RZ, RZ, UR42 ;  /* 0x0000002aff047e24 */ /* 0x000fe2000f8e00ff */
[----:B------:R-:W-:Y:S01]  /*bb00*/  ULDC.64 UR12, c[0x0][0xc30] ;  /* 0x00030c00000c7ab9 */ /* 0x000fe20000000a00 */
[C---:B------:R-:W-:Y:S01]  /*bb10*/  IMAD R7, R8.reuse, UR9, R7 ;  /* 0x0000000908077c24 */ /* 0x040fe2000f8e0207 */
[----:B------:R-:W-:Y:S01]  /*bb20*/  BSSY B1, `(.L_x_4243) ;  /* 0x00000d5000017945 */ /* 0x000fe20003800000 */
[----:B------:R-:W-:Y:S01]  /*bb30*/  IMAD.WIDE.U32 R8, R8, UR8, RZ ;  /* 0x0000000808087c25 */ /* 0x000fe2000f8e00ff */
[----:B------:R-:W-:Y:S01]  /*bb40*/  ULDC.64 UR8, c[0x0][0xc38] ;  /* 0x00030e0000087ab9 */ /* 0x000fe20000000a00 */
[----:B------:R-:W-:-:S02]  /*bb50*/  SHF.R.S32.HI R22, RZ, 0x1f, R201 ;  /* 0x0000001fff167819 */ /* 0x000fc400000114c9 */
[----:B------:R-:W-:Y:S01]  /*bb60*/  IMAD.IADD R9, R9, 0x1, R7 ;  /* 0x0000000109097824 */ /* 0x000fe200078e0207 */
[----:B------:R-:W-:Y:S01]  /*bb70*/  SHF.R.S32.HI R23, RZ, 0x1f, R202 ;  /* 0x0000001fff177819 */ /* 0x000fe200000114ca */
[----:B------:R-:W-:Y:S01]  /*bb80*/  IMAD R3, R3, UR10, RZ ;  /* 0x0000000a03037c24 */ /* 0x000fe2000f8e02ff */
[----:B------:R-:W-:Y:S01]  /*bb90*/  SHF.R.S32.HI R152, RZ, 0x1f, R203 ;  /* 0x0000001fff987819 */ /* 0x000fe200000114cb */
[C---:B------:R-:W-:Y:S01]  /*bba0*/  IMAD.WIDE.U32 R8, R193.reuse, UR8, R8 ;  /* 0x00000008c1087c25 */ /* 0x040fe2000f8e0008 */
[----:B------:R-:W-:Y:S01]  /*bbb0*/  ULDC UR8, c[0x0][0xce8] ;  /* 0x00033a0000087ab9 */ /* 0x000fe20000000800 */
[----:B------:R-:W-:Y:S01]  /*bbc0*/  SHF.R.S32.HI R153, RZ, 0x1f, R204 ;  /* 0x0000001fff997819 */ /* 0x000fe200000114cc */
[----:B------:R-:W-:Y:S01]  /*bbd0*/  UISETP.NE.AND UP0, UPT, UR8, 0x1, UPT ;  /* 0x000000010800788c */ /* 0x000fe2000bf05270 */
[----:B------:R-:W-:Y:S01]  /*bbe0*/  IMAD R9, R193, UR9, R9 ;  /* 0x00000009c1097c24 */ /* 0x000fe2000f8e0209 */
[----:B------:R-:W-:Y:S01]  /*bbf0*/  UIMAD UR6, UR6, UR8, URZ ;  /* 0x00000008060672a4 */ /* 0x000fe2000f8e023f */
[C---:B------:R-:W-:Y:S01]  /*bc00*/  IMAD R3, R192.reuse, UR11, R3 ;  /* 0x0000000bc0037c24 */ /* 0x040fe2000f8e0203 */
[----:B------:R-:W-:Y:S01]  /*bc10*/  SHF.R.S32.HI R154, RZ, 0x1f, R205 ;  /* 0x0000001fff9a7819 */ /* 0x000fe200000114cd */
[----:B------:R-:W-:Y:S01]  /*bc20*/  IMAD.WIDE.U32 R8, R192, UR10, R8 ;  /* 0x0000000ac0087c25 */ /* 0x000fe2000f8e0008 */
[----:B------:R-:W-:Y:S01]  /*bc30*/  PLOP3.LUT P0, PT, PT, PT, UP0, 0x80, 0x0 ;  /* 0x000000000000781c */ /* 0x000fe20003f0f008 */
[----:B------:R-:W-:Y:S01]  /*bc40*/  ULDC.64 UR10, c[0x0][0xc48] ;  /* 0x00031200000a7ab9 */ /* 0x000fe20000000a00 */
[----:B------:R-:W-:Y:S01]  /*bc50*/  SHF.R.S32.HI R155, RZ, 0x1f, R206 ;  /* 0x0000001fff9b7819 */ /* 0x000fe200000114ce */
[----:B------:R-:W-:Y:S01]  /*bc60*/  IMAD.IADD R9, R9, 0x1, R3 ;  /* 0x0000000109097824 */ /* 0x000fe200078e0203 */
[----:B------:R-:W-:Y:S01]  /*bc70*/  SHF.R.S32.HI R156, RZ, 0x1f, R207 ;  /* 0x0000001fff9c7819 */ /* 0x000fe200000114cf */
[----:B------:R-:W-:Y:S01]  /*bc80*/  @UP0 ULDC UR7, c[0x0][0xcec] ;  /* 0x00033b0000070ab9 */ /* 0x000fe20000000800 */
[----:B------:R-:W-:Y:S01]  /*bc90*/  VIADD R178, R19, 0x10 ;  /* 0x0000001013b27836 */ /* 0x000fe20000000000 */
[----:B------:R-:W-:Y:S01]  /*bca0*/  SHF.R.S32.HI R157, RZ, 0x1f, R208 ;  /* 0x0000001fff9d7819 */ /* 0x000fe200000114d0 */
[----:B------:R-:W-:Y:S01]  /*bcb0*/  IMAD.WIDE.U32 R8, R199, UR10, R8 ;  /* 0x0000000ac7087c25 */ /* 0x000fe2000f8e0008 */
[----:B------:R-:W-:-:S02]  /*bcc0*/  SHF.R.S32.HI R158, RZ, 0x1f, R209 ;  /* 0x0000001fff9e7819 */ /* 0x000fc400000114d1 */
[----:B------:R-:W-:Y:S01]  /*bcd0*/  SHF.R.S32.HI R159, RZ, 0x1f, R210 ;  /* 0x0000001fff9f7819 */ /* 0x000fe200000114d2 */
[----:B------:R-:W-:Y:S01]  /*bce0*/  IMAD R9, R199, UR11, R9 ;  /* 0x0000000bc7097c24 */ /* 0x000fe2000f8e0209 */
[----:B------:R-:W-:Y:S01]  /*bcf0*/  ULDC.64 UR10, c[0x0][0xc28] ;  /* 0x00030a00000a7ab9 */ /* 0x000fe20000000a00 */
[C---:B------:R-:W-:Y:S01]  /*bd00*/  VIADD R180, R19.reuse, 0x8 ;  /* 0x0000000813b47836 */ /* 0x040fe20000000000 */
[----:B------:R-:W-:Y:S01]  /*bd10*/  SHF.R.S32.HI R160, RZ, 0x1f, R211 ;  /* 0x0000001fffa07819 */ /* 0x000fe200000114d3 */
[C---:B------:R-:W-:Y:S01]  /*bd20*/  VIADD R177, R19.reuse, 0x10 ;  /* 0x0000001013b17836 */ /* 0x040fe20000000000 */
[----:B------:R-:W-:Y:S01]  /*bd30*/  SHF.R.S32.HI R161, RZ, 0x1f, R212 ;  /* 0x0000001fffa17819 */ /* 0x000fe200000114d4 */
[----:B------:R-:W-:Y:S01]  /*bd40*/  VIADD R179, R19, 0x8 ;  /* 0x0000000813b37836 */ /* 0x000fe20000000000 */
        /* <DEDUP_REMOVED lines=19> */
[----:B------:R-:W-:Y:S01]  /*be80*/  SHF.R.S32.HI R181, RZ, 0x1f, R19 ;  /* 0x0000001fffb57819 */ /* 0x000fe20000011413 */
[----:B--2---:R-:W-:-:S04]  /*be90*/  IMAD R4, R4, 0x40, R0 ;  /* 0x0000004004047824 */ /* 0x004fc800078e0200 */
[----:B------:R-:W-:Y:S01]  /*bea0*/  @P0 IMAD.HI.U32 R0, R4, UR7, RZ ;  /* 0x0000000704000c27 */ /* 0x000fe2000f8e00ff */
[----:B------:R-:W-:-:S03]  /*beb0*/  @UP0 ULDC UR7, c[0x0][0xcf0] ;  /* 0x00033c0000070ab9 */ /* 0x000fc60000000800 */
[----:B------:R-:W-:Y:S01]  /*bec0*/  IMAD.MOV.U32 R3, RZ, RZ, R4 ;  /* 0x000000ffff037224 */ /* 0x000fe200078e0004 */
[----:B------:R-:W-:Y:S01]  /*bed0*/  @P0 SHF.R.U32.HI R3, RZ, UR7, R0 ;  /* 0x00000007ff030c19 */ /* 0x000fe20008011600 */
[----:B------:R-:W-:-:S03]  /*bee0*/  UIADD3 UR7, UR41, 0x38820, URZ ;  /* 0x0003882029077890 */ /* 0x000fc6000fffe03f */
[--C-:B------:R-:W-:Y:S01]  /*bef0*/  SHF.R.S32.HI R0, RZ, 0x1f, R3.reuse ;  /* 0x0000001fff007819 */ /* 0x100fe20000011403 */
[----:B------:R-:W-:Y:S01]  /*bf00*/  IMAD.MOV R5, RZ, RZ, -R3 ;  /* 0x000000ffff057224 */ /* 0x000fe200078e0a03 */
[----:B------:R-:W-:Y:S01]  /*bf10*/  UPRMT UR7, URZ, 0x654, UR7 ;  /* 0x000006543f077896 */ /* 0x000fe20008000007 */
[----:B------:R-:W-:-:S04]  /*bf20*/  IMAD.WIDE.U32 R8, R3, UR12, R8 ;  /* 0x0000000c03087c25 */ /* 0x000fc8000f8e0008 */
[----:B------:R-:W-:Y:S02]  /*bf30*/  IMAD R0, R0, UR12, RZ ;  /* 0x0000000c00007c24 */ /* 0x000fe4000f8e02ff */
[----:B------:R-:W-:Y:S02]  /*bf40*/  IMAD R5, R5, UR8, R4 ;  /* 0x0000000805057c24 */ /* 0x000fe4000f8e0204 */
[----:B------:R-:W-:Y:S01]  /*bf50*/  IMAD R7, R3, UR13, R0 ;  /* 0x0000000d03077c24 */ /* 0x000fe2000f8e0200 */
[----:B------:R-:W-:Y:S01]  /*bf60*/  SYNCS.ARRIVE.TRANS64.RED.A1T0 RZ, [UR7], RZ ;  /* 0x000000ffffff79a7 */ /* 0x000fe20008100407 */
[----:B------:R-:W-:Y:S01]  /*bf70*/  IMAD.U32 R4, RZ, RZ, UR42 ;  /* 0x0000002aff047e24 */ /* 0x000fe2000f8e00ff */
[----:B------:R-:W-:Y:S01]  /*bf80*/  SHF.R.S32.HI R0, RZ, 0x1f, R5 ;  /* 0x0000001fff007819 */ /* 0x000fe20000011405 */
[----:B------:R-:W-:Y:S02]  /*bf90*/  IMAD.IADD R9, R9, 0x1, R7 ;  /* 0x0000000109097824 */ /* 0x000fe400078e0207 */
[----:B------:R-:W-:-:S02]  /*bfa0*/  IMAD R7, R4, 0x40, R17 ;  /* 0x0000004004077824 */ /* 0x000fc400078e0211 */
[----:B------:R-:W-:Y:S02]  /*bfb0*/  IMAD R0, R0, UR10, RZ ;  /* 0x0000000a00007c24 */ /* 0x000fe4000f8e02ff */
[----:B------:R-:W-:-:S04]  /*bfc0*/  IMAD.WIDE.U32 R8, R5, UR10, R8 ;  /* 0x0000000a05087c25 */ /* 0x000fc8000f8e0008 */
[----:B------:R-:W-:Y:S01]  /*bfd0*/  IMAD R3, R5, UR11, R0 ;  /* 0x0000000b05037c24 */ /* 0x000fe2000f8e0200 */
[----:B------:R-:W-:Y:S02]  /*bfe0*/  ULDC.64 UR10, c[0x0][0xc00] ;  /* 0x00030000000a7ab9 */ /* 0x000fe40000000a00 */
[----:B------:R-:W-:Y:S01]  /*bff0*/  LEA R0, P0, R8, UR10, 0x2 ;  /* 0x0000000a08007c11 */ /* 0x000fe2000f8010ff */
[----:B------:R-:W-:-:S04]  /*c000*/  IMAD.IADD R3, R9, 0x1, R3 ;  /* 0x0000000109037824 */ /* 0x000fc800078e0203 */
[----:B------:R0:W1:Y:S01]  /*c010*/  SHFL.IDX PT, R13, R0, RZ, 0x1c1f ;  /* 0x001c1fff000d7589 */ /* 0x00006200000e0000 */
[----:B------:R-:W-:Y:S02]  /*c020*/  LEA.HI.X R3, R8, UR11, R3, 0x2, P0 ;  /* 0x0000000b08037c11 */ /* 0x000fe400080f1403 */
[----:B------:R-:W-:-:S03]  /*c030*/  ISETP.GE.AND P0, PT, R7, UR6, PT ;  /* 0x0000000607007c0c */ /* 0x000fc6000bf06270 */
[----:B------:R0:W2:Y:S10]  /*c040*/  SHFL.IDX PT, R12, R3, RZ, 0x1c1f ;  /* 0x001c1fff030c7589 */ /* 0x0000b400000e0000 */
[----:B0-----:R-:W-:Y:S05]  /*c050*/  @P0 BRA `(.L_x_4244) ;  /* 0x0000000800040947 */ /* 0x001fea0003800000 */
[----:B------:R-:W-:Y:S02]  /*c060*/  ULDC UR7, c[0x0][0xbc8] ;  /* 0x0002f20000077ab9 */ /* 0x000fe40000000800 */
[----:B------:R-:W-:Y:S02]  /*c070*/  ISETP.GE.AND P0, PT, R19, UR7, PT ;  /* 0x0000000713007c0c */ /* 0x000fe4000bf06270 */
[----:B------:R-:W-:Y:S02]  /*c080*/  ISETP.GE.AND P1, PT, R179, UR7, PT ;  /* 0x00000007b3007c0c */ /* 0x000fe4000bf26270 */
[----:B------:R-:W-:Y:S02]  /*c090*/  ISETP.GE.AND P4, PT, R223, UR7, PT ;  /* 0x00000007df007c0c */ /* 0x000fe4000bf86270 */
[----:B------:R-:W-:-:S07]  /*c0a0*/  ISETP.GE.AND P5, PT, R222, UR7, PT ;  /* 0x00000007de007c0c */ /* 0x000fce000bfa6270 */
[----:B-1----:R-:W-:-:S04]  /*c0b0*/  @!P0 LEA R4, P2, R19, R13, 0x2 ;  /* 0x0000000d13048211 */ /* 0x002fc800078410ff */
[----:B--2---:R-:W-:-:S05]  /*c0c0*/  @!P0 LEA.HI.X R5, R19, R12, R181, 0x2, P2 ;  /* 0x0000000c13058211 */ /* 0x004fca00010f14b5 */
[----:B------:R0:W-:Y:S01]  /*c0d0*/  @!P0 ST.E.64 desc[UR44][R4.64], R24 ;  /* 0x0000001804008985 */ /* 0x0001e2000c101b2c */
[----:B------:R-:W-:Y:S02]  /*c0e0*/  ISETP.GE.AND P0, PT, R177, UR7, PT ;  /* 0x00000007b1007c0c */ /* 0x000fe4000bf06270 */
[----:B0-----:R-:W-:-:S04]  /*c0f0*/  @!P1 LEA R4, P2, R179, R13, 0x2 ;  /* 0x0000000db3049211 */ /* 0x001fc800078410ff */
[----:B------:R-:W-:-:S05]  /*c100*/  @!P1 LEA.HI.X R5, R179, R12, R180, 0x2, P2 ;  /* 0x0000000cb3059211 */ /* 0x000fca00010f14b4 */
[----:B------:R0:W-:Y:S01]  /*c110*/  @!P1 ST.E.64 desc[UR44][R4.64], R28 ;  /* 0x0000001c04009985 */ /* 0x0001e2000c101b2c */
[----:B------:R-:W-:Y:S02]  /*c120*/  ISETP.GE.AND P1, PT, R229, UR7, PT ;  /* 0x00000007e5007c0c */ /* 0x000fe4000bf26270 */
[----:B0-----:R-:W-:-:S04]  /*c130*/  @!P0 LEA R4, P2, R177, R13, 0x2 ;  /* 0x0000000db1048211 */ /* 0x001fc800078410ff */
[----:B------:R-:W-:-:S05]  /*c140*/  @!P0 LEA.HI.X R5, R177, R12, R178, 0x2, P2 ;  /* 0x0000000cb1058211 */ /* 0x000fca00010f14b2 */
[----:B------:R0:W-:Y:S01]  /*c150*/  @!P0 ST.E.64 desc[UR44][R4.64], R32 ;  /* 0x0000002004008985 */ /* 0x0001e2000c101b2c */
[----:B------:R-:W-:Y:S02]  /*c160*/  ISETP.GE.AND P0, PT, R228, UR7, PT ;  /* 0x00000007e4007c0c */ /* 0x000fe4000bf06270 */
[----:B0-----:R-:W-:-:S04]  /*c170*/  @!P1 LEA R4, P2, R229, R13, 0x2 ;  /* 0x0000000de5049211 */ /* 0x001fc800078410ff */
[----:B------:R-:W-:Y:S02]  /*c180*/  @!P1 LEA.HI.X R5, R229, R12, R176, 0x2, P2 ;  /* 0x0000000ce5059211 */ /* 0x000fe400010f14b0 */
[----:B------:R-:W-:-:S03]  /*c190*/  ISETP.GE.AND P2, PT, R227, UR7, PT ;  /* 0x00000007e3007c0c */ /* 0x000fc6000bf46270 */
[----:B------:R0:W-:Y:S02]  /*c1a0*/  @!P1 ST.E.64 desc[UR44][R4.64], R36 ;  /* 0x0000002404009985 */ /* 0x0001e4000c101b2c */
[----:B0-----:R-:W-:-:S04]  /*c1b0*/  @!P0 LEA R4, P1, R228, R13, 0x2 ;  /* 0x0000000de4048211 */ /* 0x001fc800078210ff */
[----:B------:R-:W-:Y:S02]  /*c1c0*/  @!P0 LEA.HI.X R5, R228, R12, R175, 0x2, P1 ;  /* 0x0000000ce4058211 */ /* 0x000fe400008f14af */
[----:B------:R-:W-:-:S03]  /*c1d0*/  ISETP.GE.AND P1, PT, R225, UR7, PT ;  /* 0x00000007e1007c0c */ /* 0x000fc6000bf26270 */
[----:B------:R0:W-:Y:S01]  /*c1e0*/  @!P0 ST.E.64 desc[UR44][R4.64], R40 ;  /* 0x0000002804008985 */ /* 0x0001e2000c101b2c */
[----:B------:R-:W-:-:S09]  /*c1f0*/  ISETP.GE.AND P0, PT, R226, UR7, PT ;  /* 0x00000007e2007c0c */ /* 0x000fd2000bf06270 */
[-C--:B------:R-:W-:Y:S02]  /*c200*/  @!P1 LEA R8, P6, R225, R13.reuse, 0x2 ;  /* 0x0000000de1089211 */ /* 0x080fe400078c10ff */
[----:B0-----:R-:W-:Y:S02]  /*c210*/  @!P2 LEA R4, P3, R227, R13, 0x2 ;  /* 0x0000000de304a211 */ /* 0x001fe400078610ff */
[-C--:B------:R-:W-:Y:S02]  /*c220*/  @!P1 LEA.HI.X R9, R225, R12.reuse, R20, 0x2, P6 ;  /* 0x0000000ce1099211 */ /* 0x080fe400030f1414 */
[----:B------:R-:W-:Y:S02]  /*c230*/  @!P2 LEA.HI.X R5, R227, R12, R174, 0x2, P3 ;  /* 0x0000000ce305a211 */ /* 0x000fe400018f14ae */
[----:B------:R-:W-:-:S03]  /*c240*/  ISETP.GE.AND P3, PT, R224, UR7, PT ;  /* 0x00000007e0007c0c */ /* 0x000fc6000bf66270 */
[----:B------:R0:W-:Y:S02]  /*c250*/  @!P2 ST.E.64 desc[UR44][R4.64], R44 ;  /* 0x0000002c0400a985 */ /* 0x0001e4000c101b2c */
[----:B0-----:R-:W-:-:S04]  /*c260*/  @!P0 LEA R4, P2, R226, R13, 0x2 ;  /* 0x0000000de2048211 */ /* 0x001fc800078410ff */
[----:B------:R-:W-:-:S05]  /*c270*/  @!P0 LEA.HI.X R5, R226, R12, R21, 0x2, P2 ;  /* 0x0000000ce2058211 */ /* 0x000fca00010f1415 */
[----:B------:R0:W-:Y:S01]  /*c280*/  @!P0 ST.E.64 desc[UR44][R4.64], R48 ;  /* 0x0000003004008985 */ /* 0x0001e2000c101b2c */
[----:B------:R-:W-:-:S03]  /*c290*/  ISETP.GE.AND P0, PT, R221, UR7, PT ;  /* 0x00000007dd007c0c */ /* 0x000fc6000bf06270 */
[----:B------:R1:W-:Y:S01]  /*c2a0*/  @!P1 ST.E.64 desc[UR44][R8.64], R52 ;  /* 0x0000003408009985 */ /* 0x0003e2000c101b2c */
[----:B------:R-:W-:Y:S02]  /*c2b0*/  ISETP.GE.AND P1, PT, R220, UR7, PT ;  /* 0x00000007dc007c0c */ /* 0x000fe4000bf26270 */
[CC--:B0-----:R-:W-:Y:S02]  /*c2c0*/  @!P3 LEA R4, P6, R224.reuse, R13.reuse, 0x2 ;  /* 0x0000000de004b211 */ /* 0x0c1fe400078c10ff */
[CC--:B-1----:R-:W-:Y:S02]  /*c2d0*/  @!P4 LEA R8, P2, R223.reuse, R13.reuse, 0x2 ;  /* 0x0000000ddf08c211 */ /* 0x0c2fe400078410ff */
[-C--:B------:R-:W-:Y:S02]  /*c2e0*/  @!P3 LEA.HI.X R5, R224, R12.reuse, R173, 0x2, P6 ;  /* 0x0000000ce005b211 */ /* 0x080fe400030f14ad */
[----:B------:R-:W-:Y:S02]  /*c2f0*/  @!P5 LEA R10, P6, R222, R13, 0x2 ;  /* 0x0000000dde0ad211 */ /* 0x000fe400078c10ff */
        /* <DEDUP_REMOVED lines=8> */
[CC--:B0-----:R-:W-:Y:S02]  /*c380*/  @!P0 LEA R4, P6, R221.reuse, R13.reuse, 0x2 ;  /* 0x0000000ddd048211 */ /* 0x0c1fe400078c10ff */
[----:B-1----:R-:W-:Y:S02]  /*c390*/  @!P1 LEA R8, P5, R220, R13, 0x2 ;  /* 0x0000000ddc089211 */ /* 0x002fe400078a10ff */
[----:B------:R-:W-:-:S02]  /*c3a0*/  @!P0 LEA.HI.X R5, R221, R12, R170, 0x2, P6 ;  /* 0x0000000cdd058211 */ /* 0x000fc400030f14aa */
[-C--:B------:R-:W-:Y:S02]  /*c3b0*/  @!P1 LEA.HI.X R9, R220, R12.reuse, R169, 0x2, P5 ;  /* 0x0000000cdc099211 */ /* 0x080fe400028f14a9 */
[----:B------:R-:W-:Y:S01]  /*c3c0*/  ISETP.GE.AND P5, PT, R216, UR7, PT ;  /* 0x00000007d8007c0c */ /* 0x000fe2000bfa6270 */
[----:B------:R0:W-:Y:S01]  /*c3d0*/  @!P0 ST.E.64 desc[UR44][R4.64], R68 ;  /* 0x0000004404008985 */ /* 0x0001e2000c101b2c */
[----:B--2---:R-:W-:Y:S02]  /*c3e0*/  @!P2 LEA R10, P6, R219, R13, 0x2 ;  /* 0x0000000ddb0aa211 */ /* 0x004fe400078c10ff */
[----:B------:R-:W-:Y:S01]  /*c3f0*/  ISETP.GE.AND P0, PT, R215, UR7, PT ;  /* 0x00000007d7007c0c */ /* 0x000fe2000bf06270 */
[----:B------:R1:W-:Y:S01]  /*c400*/  @!P1 ST.E.64 desc[UR44][R8.64], R72 ;  /* 0x0000004808009985 */ /* 0x0003e2000c101b2c */
[----:B------:R-:W-:-:S05]  /*c410*/  @!P2 LEA.HI.X R11, R219, R12, R168, 0x2, P6 ;  /* 0x0000000cdb0ba211 */ /* 0x000fca00030f14a8 */
[----:B------:R2:W-:Y:S01]  /*c420*/  @!P2 ST.E.64 desc[UR44][R10.64], R76 ;  /* 0x0000004c0a00a985 */ /* 0x0005e2000c101b2c */
[----:B0-----:R-:W-:-:S04]  /*c430*/  @!P3 LEA R4, P1, R218, R13, 0x2 ;  /* 0x0000000dda04b211 */ /* 0x001fc800078210ff */
[-C--:B------:R-:W-:Y:S02]  /*c440*/  @!P3 LEA.HI.X R5, R218, R12.reuse, R167, 0x2, P1 ;  /* 0x0000000cda05b211 */ /* 0x080fe400008f14a7 */
[----:B------:R-:W-:Y:S02]  /*c450*/  ISETP.GE.AND P1, PT, R214, UR7, PT ;  /* 0x00000007d6007c0c */ /* 0x000fe4000bf26270 */
[CC--:B-1----:R-:W-:Y:S01]  /*c460*/  @!P4 LEA R8, P2, R217.reuse, R13.reuse, 0x2 ;  /* 0x0000000dd908c211 */ /* 0x0c2fe200078410ff */
[----:B------:R0:W-:Y:S01]  /*c470*/  @!P3 ST.E.64 desc[UR44][R4.64], R80 ;  /* 0x000000500400b985 */ /* 0x0001e2000c101b2c */
[----:B--2---:R-:W-:Y:S02]  /*c480*/  @!P5 LEA R10, P6, R216, R13, 0x2 ;  /* 0x0000000dd80ad211 */ /* 0x004fe400078c10ff */
[----:B------:R-:W-:Y:S02]  /*c490*/  @!P4 LEA.HI.X R9, R217, R12, R166, 0x2, P2 ;  /* 0x0000000cd909c211 */ /* 0x000fe400010f14a6 */
[----:B------:R-:W-:-:S02]  /*c4a0*/  ISETP.GE.AND P2, PT, R213, UR7, PT ;  /* 0x00000007d5007c0c */ /* 0x000fc4000bf46270 */
[----:B------:R-:W-:Y:S01]  /*c4b0*/  @!P5 LEA.HI.X R11, R216, R12, R165, 0x2, P6 ;  /* 0x0000000cd80bd211 */ /* 0x000fe200030f14a5 */
[----:B------:R1:W-:Y:S01]  /*c4c0*/  @!P4 ST.E.64 desc[UR44][R8.64], R84 ;  /* 0x000000540800c985 */ /* 0x0003e2000c101b2c */
[----:B------:R-:W-:-:S03]  /*c4d0*/  ISETP.GE.AND P4, PT, R211, UR7, PT ;  /* 0x00000007d3007c0c */ /* 0x000fc6000bf86270 */
[----:B------:R2:W-:Y:S01]  /*c4e0*/  @!P5 ST.E.64 desc[UR44][R10.64], R88 ;  /* 0x000000580a00d985 */ /* 0x0005e2000c101b2c */
[----:B------:R-:W-:Y:S02]  /*c4f0*/  ISETP.GE.AND P5, PT, R212, UR7, PT ;  /* 0x00000007d4007c0c */ /* 0x000fe4000bfa6270 */
[----:B0-----:R-:W-:-:S04]  /*c500*/  @!P0 LEA R4, P6, R215, R13, 0x2 ;  /* 0x0000000dd7048211 */ /* 0x001fc800078c10ff */
[----:B------:R-:W-:Y:S02]  /*c510*/  @!P0 LEA.HI.X R5, R215, R12, R164, 0x2, P6 ;  /* 0x0000000cd7058211 */ /* 0x000fe400030f14a4 */
[----:B-1----:R-:W-:-:S03]  /*c520*/  @!P1 LEA R8, P3, R214, R13, 0x2 ;  /* 0x0000000dd6089211 */ /* 0x002fc600078610ff */
[----:B------:R0:W-:Y:S01]  /*c530*/  @!P0 ST.E.64 desc[UR44][R4.64], R92 ;  /* 0x0000005c04008985 */ /* 0x0001e2000c101b2c */
[-C--:B------:R-:W-:Y:S02]  /*c540*/  @!P1 LEA.HI.X R9, R214, R12.reuse, R163, 0x2, P3 ;  /* 0x0000000cd6099211 */ /* 0x080fe400018f14a3 */
[----:B------:R-:W-:Y:S02]  /*c550*/  ISETP.GE.AND P3, PT, R210, UR7, PT ;  /* 0x00000007d2007c0c */ /* 0x000fe4000bf66270 */
[CC--:B--2---:R-:W-:Y:S01]  /*c560*/  @!P2 LEA R10, P6, R213.reuse, R13.reuse, 0x2 ;  /* 0x0000000dd50aa211 */ /* 0x0c4fe200078c10ff */
[----:B------:R1:W-:Y:S01]  /*c570*/  @!P1 ST.E.64 desc[UR44][R8.64], R96 ;  /* 0x0000006008009985 */ /* 0x0003e2000c101b2c */
[----:B------:R-:W-:Y:S02]  /*c580*/  ISETP.GE.AND P1, PT, R208, UR7, PT ;  /* 0x00000007d0007c0c */ /* 0x000fe4000bf26270 */
[----:B------:R-:W-:Y:S02]  /*c590*/  @!P2 LEA.HI.X R11, R213, R12, R162, 0x2, P6 ;  /* 0x0000000cd50ba211 */ /* 0x000fe400030f14a2 */
[----:B0-----:R-:W-:-:S03]  /*c5a0*/  @!P5 LEA R4, P6, R212, R13, 0x2 ;  /* 0x0000000dd404d211 */ /* 0x001fc600078c10ff */
[----:B------:R0:W-:Y:S01]  /*c5b0*/  @!P2 ST.E.64 desc[UR44][R10.64], R100 ;  /* 0x000000640a00a985 */ /* 0x0001e2000c101b2c */
[----:B------:R-:W-:Y:S02]  /*c5c0*/  ISETP.GE.AND P2, PT, R209, UR7, PT ;  /* 0x00000007d1007c0c */ /* 0x000fe4000bf46270 */
[----:B------:R-:W-:Y:S02]  /*c5d0*/  @!P5 LEA.HI.X R5, R212, R12, R161, 0x2, P6 ;  /* 0x0000000cd405d211 */ /* 0x000fe400030f14a1 */
[----:B-1----:R-:W-:-:S03]  /*c5e0*/  @!P4 LEA R8, P0, R211, R13, 0x2 ;  /* 0x0000000dd308c211 */ /* 0x002fc600078010ff */
[----:B------:R1:W-:Y:S01]  /*c5f0*/  @!P5 ST.E.64 desc[UR44][R4.64], R104 ;  /* 0x000000680400d985 */ /* 0x0003e2000c101b2c */
[-C--:B------:R-:W-:Y:S02]  /*c600*/  @!P4 LEA.HI.X R9, R211, R12.reuse, R160, 0x2, P0 ;  /* 0x0000000cd309c211 */ /* 0x080fe400000f14a0 */
[----:B------:R-:W-:Y:S02]  /*c610*/  ISETP.GE.AND P0, PT, R207, UR7, PT ;  /* 0x00000007cf007c0c */ /* 0x000fe4000bf06270 */
[CC--:B0-----:R-:W-:Y:S01]  /*c620*/  @!P3 LEA R10, P6, R210.reuse, R13.reuse, 0x2 ;  /* 0x0000000dd20ab211 */ /* 0x0c1fe200078c10ff */
[----:B------:R0:W-:Y:S03]  /*c630*/  @!P4 ST.E.64 desc[UR44][R8.64], R108 ;  /* 0x0000006c0800c985 */ /* 0x0001e6000c101b2c */
[----:B------:R-:W-:Y:S02]  /*c640*/  @!P3 LEA.HI.X R11, R210, R12, R159, 0x2, P6 ;  /* 0x0000000cd20bb211 */ /* 0x000fe400030f149f */
[----:B-1----:R-:W-:-:S03]  /*c650*/  @!P2 LEA R4, P4, R209, R13, 0x2 ;  /* 0x0000000dd104a211 */ /* 0x002fc600078810ff */
[----:B------:R1:W-:Y:S01]  /*c660*/  @!P3 ST.E.64 desc[UR44][R10.64], R112 ;  /* 0x000000700a00b985 */ /* 0x0003e2000c101b2c */
[----:B------:R-:W-:Y:S02]  /*c670*/  ISETP.GE.AND P3, PT, R206, UR7, PT ;  /* 0x00000007ce007c0c */ /* 0x000fe4000bf66270 */
[-C--:B------:R-:W-:Y:S02]  /*c680*/  @!P2 LEA.HI.X R5, R209, R12.reuse, R158, 0x2, P4 ;  /* 0x0000000cd105a211 */ /* 0x080fe400020f149e */
[----:B------:R-:W-:Y:S02]  /*c690*/  ISETP.GE.AND P4, PT, R205, UR7, PT ;  /* 0x00000007cd007c0c */ /* 0x000fe4000bf86270 */
[----:B0-----:R-:W-:Y:S01]  /*c6a0*/  @!P1 LEA R8, P5, R208, R13, 0x2 ;  /* 0x0000000dd0089211 */ /* 0x001fe200078a10ff */
[----:B------:R0:W-:Y:S01]  /*c6b0*/  @!P2 ST.E.64 desc[UR44][R4.64], R116 ;  /* 0x000000740400a985 */ /* 0x0001e2000c101b2c */
[----:B------:R-:W-:Y:S02]  /*c6c0*/  ISETP.GE.AND P2, PT, R204, UR7, PT ;  /* 0x00000007cc007c0c */ /* 0x000fe4000bf46270 */
[----:B------:R-:W-:-:S02]  /*c6d0*/  @!P1 LEA.HI.X R9, R208, R12, R157, 0x2, P5 ;  /* 0x0000000cd0099211 */ /* 0x000fc400028f149d */
[----:B-1----:R-:W-:-:S03]  /*c6e0*/  @!P0 LEA R10, P6, R207, R13, 0x2 ;  /* 0x0000000dcf0a8211 */ /* 0x002fc600078c10ff */
[----:B------:R1:W-:Y:S01]  /*c6f0*/  @!P1 ST.E.64 desc[UR44][R8.64], R120 ;  /* 0x0000007808009985 */ /* 0x0003e2000c101b2c */
[----:B------:R-:W-:Y:S02]  /*c700*/  ISETP.GE.AND P1, PT, R203, UR7, PT ;  /* 0x00000007cb007c0c */ /* 0x000fe4000bf26270 */
[----:B------:R-:W-:Y:S02]  /*c710*/  @!P0 LEA.HI.X R11, R207, R12, R156, 0x2, P6 ;  /* 0x0000000ccf0b8211 */ /* 0x000fe400030f149c */
[----:B0-----:R-:W-:-:S03]  /*c720*/  @!P3 LEA R4, P5, R206, R13, 0x2 ;  /* 0x0000000dce04b211 */ /* 0x001fc600078a10ff */
[----:B------:R0:W-:Y:S01]  /*c730*/  @!P0 ST.E.64 desc[UR44][R10.64], R124 ;  /* 0x0000007c0a008985 */ /* 0x0001e2000c101b2c */
[----:B------:R-:W-:Y:S02]  /*c740*/  ISETP.GE.AND P0, PT, R202, UR7, PT ;  /* 0x00000007ca007c0c */ /* 0x000fe4000bf06270 */
[-C--:B------:R-:W-:Y:S02]  /*c750*/  @!P3 LEA.HI.X R5, R206, R12.reuse, R155, 0x2, P5 ;  /* 0x0000000cce05b211 */ /* 0x080fe400028f149b */
[----:B------:R-:W-:Y:S02]  /*c760*/  ISETP.GE.AND P5, PT, R201, UR7, PT ;  /* 0x00000007c9007c0c */ /* 0x000fe4000bfa6270 */
[C---:B-1----:R-:W-:Y:S01]  /*c770*/  @!P4 LEA R8, P6, R205.reuse, R13, 0x2 ;  /* 0x0000000dcd08c211 */ /* 0x042fe200078c10ff */
[----:B------:R1:W-:Y:S03]  /*c780*/  @!P3 ST.E.64 desc[UR44][R4.64], R128 ;  /* 0x000000800400b985 */ /* 0x0003e6000c101b2c */
[----:B------:R-:W-:-:S02]  /*c790*/  @!P4 LEA.HI.X R9, R205, R12, R154, 0x2, P6 ;  /* 0x0000000ccd09c211 */ /* 0x000fc400030f149a */
[----:B0-----:R-:W-:-:S03]  /*c7a0*/  @!P1 LEA R10, P6, R203, R13, 0x2 ;  /* 0x0000000dcb0a9211 */ /* 0x001fc600078c10ff */
[----:B------:R0:W-:Y:S01]  /*c7b0*/  @!P4 ST.E.64 desc[UR44][R8.64], R132 ;  /* 0x000000840800c985 */ /* 0x0001e2000c101b2c */
[----:B------:R-:W-:Y:S02]  /*c7c0*/  @!P1 LEA.HI.X R11, R203, R12, R152, 0x2, P6 ;  /* 0x0000000ccb0b9211 */ /* 0x000fe400030f1498 */
[----:B-1----:R-:W-:-:S04]  /*c7d0*/  @!P2 LEA R4, P3, R204, R13, 0x2 ;  /* 0x0000000dcc04a211 */ /* 0x002fc800078610ff */
[-C--:B------:R-:W-:Y:S02]  /*c7e0*/  @!P2 LEA.HI.X R5, R204, R12.reuse, R153, 0x2, P3 ;  /* 0x0000000ccc05a211 */ /* 0x080fe400018f1499 */
[CC--:B------:R-:W-:Y:S02]  /*c7f0*/  @!P5 LEA R14, P3, R201.reuse, R13.reuse, 0x2 ;  /* 0x0000000dc90ed211 */ /* 0x0c0fe400078610ff */
[C---:B0-----:R-:W-:Y:S01]  /*c800*/  @!P0 LEA R8, P4, R202.reuse, R13, 0x2 ;  /* 0x0000000dca088211 */ /* 0x041fe200078810ff */
[----:B------:R0:W-:Y:S01]  /*c810*/  @!P2 ST.E.64 desc[UR44][R4.64], R136 ;  /* 0x000000880400a985 */ /* 0x0001e2000c101b2c */
[-C--:B------:R-:W-:Y:S02]  /*c820*/  @!P5 LEA.HI.X R15, R201, R12.reuse, R22, 0x2, P3 ;  /* 0x0000000cc90fd211 */ /* 0x080fe400018f1416 */
[----:B------:R-:W-:Y:S01]  /*c830*/  @!P0 LEA.HI.X R9, R202, R12, R23, 0x2, P4 ;  /* 0x0000000cca098211 */ /* 0x000fe200020f1417 */
[----:B------:R0:W-:Y:S04]  /*c840*/  @!P1 ST.E.64 desc[UR44][R10.64], R140 ;  /* 0x0000008c0a009985 */ /* 0x0001e8000c101b2c */
[----:B------:R0:W-:Y:S04]  /*c850*/  @!P0 ST.E.64 desc[UR44][R8.64], R144 ;  /* 0x0000009008008985 */ /* 0x0001e8000c101b2c */
[----:B------:R0:W-:Y:S02]  /*c860*/  @!P5 ST.E.64 desc[UR44][R14.64], R148 ;  /* 0x000000940e00d985 */ /* 0x0001e4000c101b2c */
.L_x_4244:
[----:B------:R-:W-:Y:S05]  /*c870*/  BSYNC B1 ;  /* 0x0000000000017941 */ /* 0x000fea0003800000 */
.L_x_4243:
[----:B------:R-:W-:Y:S01]  /*c880*/  VIADD R7, R7, 0x8 ;  /* 0x0000000807077836 */ /* 0x000fe20000000000 */
[----:B------:R3:W4:Y:S04]  /*c890*/  SHFL.IDX PT, R18, R3, 0x1, 0x1c1f ;  /* 0x003c1f0003127f89 */ /* 0x00072800000e0000 */
[----:B------:R-:W-:Y:S01]  /*c8a0*/  ISETP.GE.AND P0, PT, R7, UR6, PT ;  /* 0x0000000607007c0c */ /* 0x000fe2000bf06270 */
[----:B------:R-:W0:-:S12]  /*c8b0*/  SHFL.IDX PT, R0, R0, 0x1, 0x1c1f ;  /* 0x003c1f0000007f89 */ /* 0x000e1800000e0000 */
[----:B---3--:R-:W-:Y:S05]  /*c8c0*/  @P0 BRA `(.L_x_4242) ;  /* 0x0000001400d80947 */ /* 0x008fea0003800000 */
[----:B------:R-:W-:Y:S02]  /*c8d0*/  ULDC UR6, c[0x0][0xbc8] ;  /* 0x0002f20000067ab9 */ /* 0x000fe40000000800 */
[----:B------:R-:W-:Y:S02]  /*c8e0*/  ISETP.GE.AND P4, PT, R19, UR6, PT ;  /* 0x0000000613007c0c */ /* 0x000fe4000bf86270 */
[----:B------:R-:W-:Y:S02]  /*c8f0*/  ISETP.GE.AND P2, PT, R179, UR6, PT ;  /* 0x00000006b3007c0c */ /* 0x000fe4000bf46270 */
[----:B------:R-:W-:Y:S02]  /*c900*/  ISETP.GE.AND P1, PT, R177, UR6, PT ;  /* 0x00000006b1007c0c */ /* 0x000fe4000bf26270 */
[----:B------:R-:W-:-:S07]  /*c910*/  ISETP.GE.AND P0, PT, R229, UR6, PT ;  /* 0x00000006e5007c0c */ /* 0x000fce000bf06270 */
[----:B0-----:R-:W-:-:S04]  /*c920*/  @!P4 LEA R4, P3, R19, R0, 0x2 ;  /* 0x000000001304c211 */ /* 0x001fc800078610ff */
[----:B----4-:R-:W-:Y:S02]  /*c930*/  @!P4 LEA.HI.X R5, R19, R18, R181, 0x2, P3 ;  /* 0x000000121305c211 */ /* 0x010fe400018f14b5 */
[----:B------:R-:W-:Y:S02]  /*c940*/  ISETP.GE.AND P3, PT, R228, UR6, PT ;  /* 0x00000006e4007c0c */ /* 0x000fe4000bf66270 */
[----:B------:R-:W-:Y:S01]  /*c950*/  @!P1 LEA R8, P5, R177, R0, 0x2 ;  /* 0x00000000b1089211 */ /* 0x000fe200078a10ff */
[----:B------:R0:W-:Y:S01]  /*c960*/  @!P4 ST.E.64 desc[UR44][R4.64], R26 ;  /* 0x0000001a0400c985 */ /* 0x0001e2000c101b2c */
[----:B------:R-:W-:Y:S02]  /*c970*/  ISETP.GE.AND P4, PT, R227, UR6, PT ;  /* 0x00000006e3007c0c */ /* 0x000fe4000bf86270 */
[----:B------:R-:W-:Y:S02]  /*c980*/  @!P1 LEA.HI.X R9, R177, R18, R178, 0x2, P5 ;  /* 0x00000012b1099211 */ /* 0x000fe400028f14b2 */
[----:B------:R-:W-:-:S02]  /*c990*/  ISETP.GE.AND P5, PT, R226, UR6, PT ;  /* 0x00000006e2007c0c */ /* 0x000fc4000bfa6270 */
[----:B0-----:R-:W-:-:S04]  /*c9a0*/  @!P2 LEA R4, P6, R179, R0, 0x2 ;  /* 0x00000000b304a211 */ /* 0x001fc800078c10ff */
[----:B------:R-:W-:Y:S02]  /*c9b0*/  @!P2 LEA.HI.X R5, R179, R18, R180, 0x2, P6 ;  /* 0x00000012b305a211 */ /* 0x000fe400030f14b4 */
[----:B------:R-:W-:-:S03]  /*c9c0*/  @!P0 LEA R10, P6, R229, R0, 0x2 ;  /* 0x00000000e50a8211 */ /* 0x000fc600078c10ff */
[----:B------:R0:W-:Y:S01]  /*c9d0*/  @!P2 ST.E.64 desc[UR44][R4.64], R30 ;  /* 0x0000001e0400a985 */ /* 0x0001e2000c101b2c */
[----:B------:R-:W-:-:S03]  /*c9e0*/  @!P0 LEA.HI.X R11, R229, R18, R176, 0x2, P6 ;  /* 0x00000012e50b8211 */ /* 0x000fc600030f14b0 */
[----:B------:R3:W-:Y:S04]  /*c9f0*/  @!P1 ST.E.64 desc[UR44][R8.64], R34 ;  /* 0x0000002208009985 */ /* 0x0007e8000c101b2c */
[----:B------:R4:W-:Y:S01]  /*ca00*/  @!P0 ST.E.64 desc[UR44][R10.64], R38 ;  /* 0x000000260a008985 */ /* 0x0009e2000c101b2c */
[----:B------:R-:W-:Y:S02]  /*ca10*/  ISETP.GE.AND P0, PT, R225, UR6, PT ;  /* 0x00000006e1007c0c */ /* 0x000fe4000bf06270 */
[CC--:B0-----:R-:W-:Y:S02]  /*ca20*/  @!P3 LEA R4, P1, R228.reuse, R0.reuse, 0x2 ;  /* 0x00000000e404b211 */ /* 0x0c1fe400078210ff */
[----:B---3--:R-:W-:Y:S02]  /*ca30*/  @!P4 LEA R8, P2, R227, R0, 0x2 ;  /* 0x00000000e308c211 */ /* 0x008fe400078410ff */
[----:B------:R-:W-:-:S02]  /*ca40*/  @!P3 LEA.HI.X R5, R228, R18, R175, 0x2, P1 ;  /* 0x00000012e405b211 */ /* 0x000fc400008f14af */
[----:B------:R-:W-:Y:S02]  /*ca50*/  ISETP.GE.AND P1, PT, R224, UR6, PT ;  /* 0x00000006e0007c0c */ /* 0x000fe4000bf26270 */
[----:B------:R-:W-:Y:S01]  /*ca60*/  @!P4 LEA.HI.X R9, R227, R18, R174, 0x2, P2 ;  /* 0x00000012e309c211 */ /* 0x000fe200010f14ae */
[----:B------:R0:W-:Y:S01]  /*ca70*/  @!P3 ST.E.64 desc[UR44][R4.64], R42 ;  /* 0x0000002a0400b985 */ /* 0x0001e2000c101b2c */
[----:B------:R-:W-:Y:S02]  /*ca80*/  ISETP.GE.AND P2, PT, R223, UR6, PT ;  /* 0x00000006df007c0c */ /* 0x000fe4000bf46270 */
[----:B----4-:R-:W-:Y:S01]  /*ca90*/  @!P5 LEA R10, P6, R226, R0, 0x2 ;  /* 0x00000000e20ad211 */ /* 0x010fe200078c10ff */
[----:B------:R3:W-:Y:S01]  /*caa0*/  @!P4 ST.E.64 desc[UR44][R8.64], R46 ;  /* 0x0000002e0800c985 */ /* 0x0007e2000c101b2c */
[----:B------:R-:W-:Y:S02]  /*cab0*/  ISETP.GE.AND P3, PT, R222, UR6, PT ;  /* 0x00000006de007c0c */ /* 0x000fe4000bf66270 */
[----:B------:R-:W-:-:S02]  /*cac0*/  @!P5 LEA.HI.X R11, R226, R18, R21, 0x2, P6 ;  /* 0x00000012e20bd211 */ /* 0x000fc400030f1415 */
[-C--:B--2---:R-:W-:Y:S02]  /*cad0*/  @!P0 LEA R12, P6, R225, R0.reuse, 0x2 ;  /* 0x00000000e10c8211 */ /* 0x084fe400078c10ff */
[----:B------:R-:W-:Y:S01]  /*cae0*/  ISETP.GE.AND P4, PT, R221, UR6, PT ;  /* 0x00000006dd007c0c */ /* 0x000fe2000bf86270 */
[----:B------:R2:W-:Y:S01]  /*caf0*/  @!P5 ST.E.64 desc[UR44][R10.64], R50 ;  /* 0x000000320a00d985 */ /* 0x0005e2000c101b2c */
[C---:B------:R-:W-:Y:S02]  /*cb00*/  @!P1 LEA R14, P5, R224.reuse, R0, 0x2 ;  /* 0x00000000e00e9211 */ /* 0x040fe400078a10ff */
[----:B-1----:R-:W-:Y:S02]  /*cb10*/  @!P0 LEA.HI.X R13, R225, R18, R20, 0x2, P6 ;  /* 0x00000012e10d8211 */ /* 0x002fe400030f1414 */
[----:B------:R-:W-:Y:S02]  /*cb20*/  @!P2 LEA R20, P6, R223, R0, 0x2 ;  /* 0x00000000df14a211 */ /* 0x000fe400078c10ff */
[----:B------:R-:W-:Y:S01]  /*cb30*/  @!P1 LEA.HI.X R15, R224, R18, R173, 0x2, P5 ;  /* 0x00000012e00f9211 */ /* 0x000fe200028f14ad */
[----:B------:R1:W-:Y:S01]  /*cb40*/  @!P0 ST.E.64 desc[UR44][R12.64], R54 ;  /* 0x000000360c008985 */ /* 0x0003e2000c101b2c */
[----:B------:R-:W-:-:S02]  /*cb50*/  ISETP.GE.AND P5, PT, R220, UR6, PT ;  /* 0x00000006dc007c0c */ /* 0x000fc4000bfa6270 */
[----:B------:R-:W-:Y:S01]  /*cb60*/  @!P2 LEA.HI.X R21, R223, R18, R172, 0x2, P6 ;  /* 0x00000012df15a211 */ /* 0x000fe200030f14ac */
[----:B------:R4:W-:Y:S01]  /*cb70*/  @!P1 ST.E.64 desc[UR44][R14.64], R58 ;  /* 0x0000003a0e009985 */ /* 0x0009e2000c101b2c */
[----:B------:R-:W-:Y:S02]  /*cb80*/  ISETP.GE.AND P0, PT, R219, UR6, PT ;  /* 0x00000006db007c0c */ /* 0x000fe4000bf06270 */
[-C--:B0-----:R-:W-:Y:S01]  /*cb90*/  @!P3 LEA R4, P6, R222, R0.reuse, 0x2 ;  /* 0x00000000de04b211 */ /* 0x081fe200078c10ff */
[----:B------:R0:W-:Y:S01]  /*cba0*/  @!P2 ST.E.64 desc[UR44][R20.64], R62 ;  /* 0x0000003e1400a985 */ /* 0x0001e2000c101b2c */
[----:B---3--:R-:W-:Y:S02]  /*cbb0*/  @!P4 LEA R8, P2, R221, R0, 0x2 ;  /* 0x00000000dd08c211 */ /* 0x008fe400078410ff */
[----:B------:R-:W-:Y:S02]  /*cbc0*/  ISETP.GE.AND P1, PT, R218, UR6, PT ;  /* 0x00000006da007c0c */ /* 0x000fe4000bf26270 */
[----:B------:R-:W-:-:S02]  /*cbd0*/  @!P3 LEA.HI.X R5, R222, R18, R171, 0x2, P6 ;  /* 0x00000012de05b211 */ /* 0x000fc400030f14ab */
[----:B------:R-:W-:Y:S02]  /*cbe0*/  @!P4 LEA.HI.X R9, R221, R18, R170, 0x2, P2 ;  /* 0x00000012dd09c211 */ /* 0x000fe400010f14aa */
[----:B------:R-:W-:Y:S01]  /*cbf0*/  ISETP.GE.AND P2, PT, R217, UR6, PT ;  /* 0x00000006d9007c0c */ /* 0x000fe2000bf46270 */
[----:B------:R-:W-:Y:S01]  /*cc00*/  @!P3 ST.E.64 desc[UR44][R4.64], R66 ;  /* 0x000000420400b985 */ /* 0x000fe2000c101b2c */
[----:B--2---:R-:W-:-:S03]  /*cc10*/  @!P5 LEA R10, P6, R220, R0, 0x2 ;  /* 0x00000000dc0ad211 */ /* 0x004fc600078c10ff */
[----:B------:R2:W-:Y:S01]  /*cc20*/  @!P4 ST.E.64 desc[UR44][R8.64], R70 ;  /* 0x000000460800c985 */ /* 0x0005e2000c101b2c */
[----:B------:R-:W-:Y:S02]  /*cc30*/  @!P5 LEA.HI.X R11, R220, R18, R169, 0x2, P6 ;  /* 0x00000012dc0bd211 */ /* 0x000fe400030f14a9 */
[CC--:B-1----:R-:W-:Y:S02]  /*cc40*/  @!P0 LEA R12, P4, R219.reuse, R0.reuse, 0x2 ;  /* 0x00000000db0c8211 */ /* 0x0c2fe400078810ff */
[----:B----4-:R-:W-:Y:S01]  /*cc50*/  @!P1 LEA R14, P3, R218, R0, 0x2 ;  /* 0x00000000da0e9211 */ /* 0x010fe200078610ff */
[----:B------:R1:W-:Y:S01]  /*cc60*/  @!P5 ST.E.64 desc[UR44][R10.64], R74 ;  /* 0x0000004a0a00d985 */ /* 0x0003e2000c101b2c */
[----:B------:R-:W-:Y:S02]  /*cc70*/  @!P0 LEA.HI.X R13, R219, R18, R168, 0x2, P4 ;  /* 0x00000012db0d8211 */ /* 0x000fe400020f14a8 */
[----:B------:R-:W-:Y:S02]  /*cc80*/  ISETP.GE.AND P4, PT, R215, UR6, PT ;  /* 0x00000006d7007c0c */ /* 0x000fe4000bf86270 */
[----:B------:R-:W-:Y:S01]  /*cc90*/  ISETP.GE.AND P5, PT, R216, UR6, PT ;  /* 0x00000006d8007c0c */ /* 0x000fe2000bfa6270 */
[----:B------:R3:W-:Y:S01]  /*cca0*/  @!P0 ST.E.64 desc[UR44][R12.64], R78 ;  /* 0x0000004e0c008985 */ /* 0x0007e2000c101b2c */
[----:B0-----:R-:W-:-:S02]  /*ccb0*/  @!P2 LEA R20, P6, R217, R0, 0x2 ;  /* 0x00000000d914a211 */ /* 0x001fc400078c10ff */
[-C--:B------:R-:W-:Y:S02]  /*ccc0*/  @!P1 LEA.HI.X R15, R218, R18.reuse, R167, 0x2, P3 ;  /* 0x00000012da0f9211 */ /* 0x080fe400018f14a7 */
[----:B------:R-:W-:Y:S02]  /*ccd0*/  ISETP.GE.AND P3, PT, R214, UR6, PT ;  /* 0x00000006d6007c0c */ /* 0x000fe4000bf66270 */
[----:B------:R-:W-:Y:S01]  /*cce0*/  @!P2 LEA.HI.X R21, R217, R18, R166, 0x2, P6 ;  /* 0x00000012d915a211 */ /* 0x000fe200030f14a6 */
[----:B------:R0:W-:Y:S01]  /*ccf0*/  @!P1 ST.E.64 desc[UR44][R14.64], R82 ;  /* 0x000000520e009985 */ /* 0x0001e2000c101b2c */
[----:B------:R-:W-:Y:S02]  /*cd00*/  ISETP.GE.AND P1, PT, R212, UR6, PT ;  /* 0x00000006d4007c0c */ /* 0x000fe4000bf26270 */
[----:B--2---:R-:W-:Y:S01]  /*cd10*/  @!P4 LEA R8, P0, R215, R0, 0x2 ;  /* 0x00000000d708c211 */ /* 0x004fe200078010ff */
[----:B------:R2:W-:Y:S01]  /*cd20*/  @!P2 ST.E.64 desc[UR44][R20.64], R86 ;  /* 0x000000561400a985 */ /* 0x0005e2000c101b2c */
[----:B------:R-:W-:-:S02]  /*cd30*/  ISETP.GE.AND P2, PT, R213, UR6, PT ;  /* 0x00000006d5007c0c */ /* 0x000fc4000bf46270 */
[C---:B------:R-:W-:Y:S02]  /*cd40*/  @!P5 LEA R4, P6, R216.reuse, R0, 0x2 ;  /* 0x00000000d804d211 */ /* 0x040fe400078c10ff */
[-C--:B------:R-:W-:Y:S02]  /*cd50*/  @!P4 LEA.HI.X R9, R215, R18.reuse, R164, 0x2, P0 ;  /* 0x00000012d709c211 */ /* 0x080fe400000f14a4 */
[----:B------:R-:W-:Y:S02]  /*cd60*/  @!P5 LEA.HI.X R5, R216, R18, R165, 0x2, P6 ;  /* 0x00000012d805d211 */ /* 0x000fe400030f14a5 */
[----:B------:R-:W-:Y:S02]  /*cd70*/  ISETP.GE.AND P0, PT, R211, UR6, PT ;  /* 0x00000006d3007c0c */ /* 0x000fe4000bf06270 */
[----:B-1----:R-:W-:Y:S01]  /*cd80*/  @!P3 LEA R10, P6, R214, R0, 0x2 ;  /* 0x00000000d60ab211 */ /* 0x002fe200078c10ff */
[----:B------:R1:W-:Y:S01]  /*cd90*/  @!P5 ST.E.64 desc[UR44][R4.64], R90 ;  /* 0x0000005a0400d985 */ /* 0x0003e2000c101b2c */
[----:B------:R-:W-:-:S02]  /*cda0*/  ISETP.GE.AND P5, PT, R210, UR6, PT ;  /* 0x00000006d2007c0c */ /* 0x000fc4000bfa6270 */
[----:B------:R-:W-:Y:S01]  /*cdb0*/  @!P3 LEA.HI.X R11, R214, R18, R163, 0x2, P6 ;  /* 0x00000012d60bb211 */ /* 0x000fe200030f14a3 */
[----:B------:R4:W-:Y:S01]  /*cdc0*/  @!P4 ST.E.64 desc[UR44][R8.64], R94 ;  /* 0x0000005e0800c985 */ /* 0x0009e2000c101b2c */
[-C--:B---3--:R-:W-:Y:S02]  /*cdd0*/  @!P2 LEA R12, P6, R213, R0.reuse, 0x2 ;  /* 0x00000000d50ca211 */ /* 0x088fe400078c10ff */
[----:B------:R-:W-:Y:S01]  /*cde0*/  ISETP.GE.AND P4, PT, R209, UR6, PT ;  /* 0x00000006d1007c0c */ /* 0x000fe2000bf86270 */
[----:B------:R3:W-:Y:S01]  /*cdf0*/  @!P3 ST.E.64 desc[UR44][R10.64], R98 ;  /* 0x000000620a00b985 */ /* 0x0007e2000c101b2c */
[----:B0-----:R-:W-:Y:S02]  /*ce00*/  @!P1 LEA R14, P3, R212, R0, 0x2 ;  /* 0x00000000d40e9211 */ /* 0x001fe400078610ff */
[----:B------:R-:W-:Y:S02]  /*ce10*/  @!P2 LEA.HI.X R13, R213, R18, R162, 0x2, P6 ;  /* 0x00000012d50da211 */ /* 0x000fe400030f14a2 */
[----:B--2---:R-:W-:-:S02]  /*ce20*/  @!P0 LEA R20, P6, R211, R0, 0x2 ;  /* 0x00000000d3148211 */ /* 0x004fc400078c10ff */
[-C--:B------:R-:W-:Y:S01]  /*ce30*/  @!P1 LEA.HI.X R15, R212, R18.reuse, R161, 0x2, P3 ;  /* 0x00000012d40f9211 */ /* 0x080fe200018f14a1 */
[----:B------:R0:W-:Y:S01]  /*ce40*/  @!P2 ST.E.64 desc[UR44][R12.64], R102 ;  /* 0x000000660c00a985 */ /* 0x0001e2000c101b2c */
[----:B------:R-:W-:Y:S02]  /*ce50*/  ISETP.GE.AND P3, PT, R208, UR6, PT ;  /* 0x00000006d0007c0c */ /* 0x000fe4000bf66270 */
[----:B------:R-:W-:Y:S01]  /*ce60*/  @!P0 LEA.HI.X R21, R211, R18, R160, 0x2, P6 ;  /* 0x00000012d3158211 */ /* 0x000fe200030f14a0 */
[----:B------:R2:W-:Y:S01]  /*ce70*/  @!P1 ST.E.64 desc[UR44][R14.64], R106 ;  /* 0x0000006a0e009985 */ /* 0x0005e2000c101b2c */
[-C--:B-1----:R-:W-:Y:S02]  /*ce80*/  @!P5 LEA R4, P1, R210, R0.reuse, 0x2 ;  /* 0x00000000d204d211 */ /* 0x082fe400078210ff */
[----:B----4-:R-:W-:Y:S01]  /*ce90*/  @!P4 LEA R8, P2, R209, R0, 0x2 ;  /* 0x00000000d108c211 */ /* 0x010fe200078410ff */
[----:B------:R-:W-:Y:S01]  /*cea0*/  @!P0 ST.E.64 desc[UR44][R20.64], R110 ;  /* 0x0000006e14008985 */ /* 0x000fe2000c101b2c */
[----:B------:R-:W-:-:S02]  /*ceb0*/  ISETP.GE.AND P0, PT, R207, UR6, PT ;  /* 0x00000006cf007c0c */ /* 0x000fc4000bf06270 */
[----:B------:R-:W-:Y:S02]  /*cec0*/  @!P5 LEA.HI.X R5, R210, R18, R159, 0x2, P1 ;  /* 0x00000012d205d211 */ /* 0x000fe400008f149f */
[----:B------:R-:W-:Y:S02]  /*ced0*/  ISETP.GE.AND P1, PT, R206, UR6, PT ;  /* 0x00000006ce007c0c */ /* 0x000fe4000bf26270 */
[C---:B---3--:R-:W-:Y:S01]  /*cee0*/  @!P3 LEA R10, P6, R208.reuse, R0, 0x2 ;  /* 0x00000000d00ab211 */ /* 0x048fe200078c10ff */
[----:B------:R1:W-:Y:S01]  /*cef0*/  @!P5 ST.E.64 desc[UR44][R4.64], R114 ;  /* 0x000000720400d985 */ /* 0x0003e2000c101b2c */
[-C--:B------:R-:W-:Y:S02]  /*cf00*/  @!P4 LEA.HI.X R9, R209, R18.reuse, R158, 0x2, P2 ;  /* 0x00000012d109c211 */ /* 0x080fe400010f149e */
[----:B------:R-:W-:Y:S02]  /*cf10*/  @!P3 LEA.HI.X R11, R208, R18, R157, 0x2, P6 ;  /* 0x00000012d00bb211 */ /* 0x000fe400030f149d */
[----:B------:R-:W-:Y:S01]  /*cf20*/  ISETP.GE.AND P2, PT, R203, UR6, PT ;  /* 0x00000006cb007c0c */ /* 0x000fe2000bf46270 */
[----:B------:R3:W-:Y:S01]  /*cf30*/  @!P4 ST.E.64 desc[UR44][R8.64], R118 ;  /* 0x000000760800c985 */ /* 0x0007e2000c101b2c */
[----:B------:R-:W-:-:S02]  /*cf40*/  ISETP.GE.AND P4, PT, R205, UR6, PT ;  /* 0x00000006cd007c0c */ /* 0x000fc4000bf86270 */
[C---:B0-----:R-:W-:Y:S01]  /*cf50*/  @!P0 LEA R12, P5, R207.reuse, R0, 0x2 ;  /* 0x00000000cf0c8211 */ /* 0x041fe200078a10ff */
[----:B------:R0:W-:Y:S01]  /*cf60*/  @!P3 ST.E.64 desc[UR44][R10.64], R122 ;  /* 0x0000007a0a00b985 */ /* 0x0001e2000c101b2c */
[----:B------:R-:W-:Y:S02]  /*cf70*/  ISETP.GE.AND P3, PT, R204, UR6, PT ;  /* 0x00000006cc007c0c */ /* 0x000fe4000bf66270 */
[----:B------:R-:W-:Y:S02]  /*cf80*/  @!P0 LEA.HI.X R13, R207, R18, R156, 0x2, P5 ;  /* 0x00000012cf0d8211 */ /* 0x000fe400028f149c */
[----:B------:R-:W-:Y:S02]  /*cf90*/  ISETP.GE.AND P5, PT, R202, UR6, PT ;  /* 0x00000006ca007c0c */ /* 0x000fe4000bfa6270 */
[-C--:B--2---:R-:W-:Y:S01]  /*cfa0*/  @!P1 LEA R14, P6, R206, R0.reuse, 0x2 ;  /* 0x00000000ce0e9211 */ /* 0x084fe200078c10ff */
[----:B------:R2:W-:Y:S02]  /*cfb0*/  @!P0 ST.E.64 desc[UR44][R12.64], R126 ;  /* 0x0000007e0c008985 */ /* 0x0005e4000c101b2c */
[----:B-1----:R-:W-:-:S02]  /*cfc0*/  @!P4 LEA R4, P0, R205, R0, 0x2 ;  /* 0x00000000cd04c211 */ /* 0x002fc400078010ff */
[----:B------:R-:W-:Y:S02]  /*cfd0*/  @!P1 LEA.HI.X R15, R206, R18, R155, 0x2, P6 ;  /* 0x00000012ce0f9211 */ /* 0x000fe400030f149b */
[----:B---3--:R-:W-:Y:S02]  /*cfe0*/  @!P3 LEA R8, P6, R204, R0, 0x2 ;  /* 0x00000000cc08b211 */ /* 0x008fe400078c10ff */
[----:B------:R-:W-:Y:S01]  /*cff0*/  @!P4 LEA.HI.X R5, R205, R18, R154, 0x2, P0 ;  /* 0x00000012cd05c211 */ /* 0x000fe200000f149a */
[----:B------:R2:W-:Y:S01]  /*d000*/  @!P1 ST.E.64 desc[UR44][R14.64], R130 ;  /* 0x000000820e009985 */ /* 0x0005e2000c101b2c */
[-C--:B0-----:R-:W-:Y:S02]  /*d010*/  @!P2 LEA R10, P1, R203, R0.reuse, 0x2 ;  /* 0x00000000cb0aa211 */ /* 0x081fe400078210ff */
[----:B------:R-:W-:Y:S01]  /*d020*/  @!P5 LEA R20, P0, R202, R0, 0x2 ;  /* 0x00000000ca14d211 */ /* 0x000fe200078010ff */
        /* <DEDUP_REMOVED lines=9> */
[----:B--2---:R-:W-:-:S04]  /*d0c0*/  LEA R4, P0, R201, R0, 0x2 ;  /* 0x00000000c9047211 */ /* 0x004fc800078010ff */
[----:B------:R-:W-:-:S05]  /*d0d0*/  LEA.HI.X R5, R201, R18, R22, 0x2, P0 ;  /* 0x00000012c9057211 */ /* 0x000fca00000f1416 */
[----:B------:R0:W-:Y:S01]  /*d0e0*/  ST.E.64 desc[UR44][R4.64], R150 ;  /* 0x0000009604007985 */ /* 0x0001e2000c101b2c */
[----:B------:R-:W-:Y:S05]  /*d0f0*/  BRA `(.L_x_4242) ;  /* 0x0000000c00cc7947 */ /* 0x000fea0003800000 */
.L_x_4236:
[----:B------:R-:W0:Y:S01]  /*d100*/  LDC.64 R8, c[0x0][0xd00] ;  /* 0x00034000ff087b82 */ /* 0x000e220000000a00 */
[----:B------:R-:W-:Y:S01]  /*d110*/  ULDC.64 UR6, c[0x0][0xd08] ;  /* 0x0003420000067ab9 */ /* 0x000fe20000000a00 */
[----:B------:R-:W-:Y:S01]  /*d120*/  IMAD.MOV.U32 R3, RZ, RZ, RZ ;  /* 0x000000ffff037224 */ /* 0x000fe200078e00ff */
[----:B------:R-:W-:-:S04]  /*d130*/  ISETP.NE.U32.AND P1, PT, RZ, UR6, PT ;  /* 0x00000006ff007c0c */ /* 0x000fc8000bf25070 */
[----:B------:R-:W-:Y:S01]  /*d140*/  ISETP.NE.AND.EX P1, PT, RZ, UR7, PT, P1 ;  /* 0x00000007ff007c0c */ /* 0x000fe2000bf25310 */
[----:B------:R-:W1:Y:S01]  /*d150*/  LDC.64 R4, c[0x0][0xd00] ;  /* 0x00034000ff047b82 */ /* 0x000e620000000a00 */
[----:B0-----:R-:W-:-:S04]  /*d160*/  ISETP.NE.U32.AND P0, PT, R8, RZ, PT ;  /* 0x000000ff0800720c */ /* 0x001fc80003f05070 */
[----:B------:R-:W-:Y:S01]  /*d170*/  ISETP.NE.AND.EX P0, PT, R9, RZ, PT, P0 ;  /* 0x000000ff0900720c */ /* 0x000fe20003f05300 */
[----:B-1----:R-:W-:-:S06]  /*d180*/  IMAD.WIDE R8, R192, 0x4, R4 ;  /* 0x00000004c0087825 */ /* 0x002fcc00078e0204 */
[C---:B------:R-:W-:Y:S01]  /*d190*/  @P1 LEA R4, P2, R192.reuse, UR6, 0x2 ;  /* 0x00000006c0041c11 */ /* 0x040fe2000f8410ff */
[----:B------:R-:W-:Y:S02]  /*d1a0*/  ULDC UR6, c[0x0][0xb88] ;  /* 0x0002e20000067ab9 */ /* 0x000fe40000000800 */
[----:B------:R-:W-:Y:S01]  /*d1b0*/  IMAD.U32 R0, RZ, RZ, UR6 ;  /* 0x00000006ff007e24 */ /* 0x000fe2000f8e00ff */
[----:B------:R-:W-:Y:S02]  /*d1c0*/  @P1 LEA.HI.X R5, R192, UR7, R200, 0x2, P2 ;  /* 0x00000007c0051c11 */ /* 0x000fe400090f14c8 */
[----:B------:R0:W5:Y:S04]  /*d1d0*/  @P0 LDG.E R3, desc[UR44][R8.64] ;  /* 0x0000002c08030981 */ /* 0x000168000c1e1900 */
[----:B------:R0:W5:Y:S01]  /*d1e0*/  @P1 LDG.E R0, desc[UR44][R4.64] ;  /* 0x0000002c04001981 */ /* 0x000162000c1e1900 */
[----:B------:R-:W-:Y:S01]  /*d1f0*/  ISETP.NE.AND P2, PT, R22, RZ, PT ;  /* 0x000000ff1600720c */ /* 0x000fe20003f45270 */
[----:B------:R-:W1:-:S12]  /*d200*/  S2R R7, SR_TID.X ;  /* 0x0000000000077919 */ /* 0x000e580000002100 */
[----:B------:R-:W2:Y:S01]  /*d210*/  @!P2 LDC R22, c[0x0][0xbd4] ;  /* 0x0002f500ff16ab82 */ /* 0x000ea20000000800 */
[----:B-1----:R-:W-:Y:S01]  /*d220*/  VIADD R28, R7, 0xffffff80 ;  /* 0xffffff80071c7836 */ /* 0x002fe20000000000 */
[----:B--2---:R-:W-:-:S04]  /*d230*/  ISETP.GT.AND P2, PT, R22, 0x1, PT ;  /* 0x000000011600780c */ /* 0x004fc80003f44270 */
[----:B------:R-:W-:Y:S01]  /*d240*/  ISETP.GT.AND P3, PT, R28, 0x3f, PT ;  /* 0x0000003f1c00780c */ /* 0x000fe20003f64270 */
[----:B0-----:R-:W-:-:S12]  /*d250*/  @P1 BRA `(.L_x_4245) ;  /* 0x0000000000101947 */ /* 0x001fd80003800000 */
[----:B------:R-:W-:Y:S05]  /*d260*/  @!P0 BRA `(.L_x_4245) ;  /* 0x00000000000c8947 */ /* 0x000fea0003800000 */
[----:B------:R-:W2:Y:S04]  /*d270*/  LDG.E R5, desc[UR44][R8.64] ;  /* 0x0000002c08057981 */ /* 0x000ea8000c1e1900 */
[----:B-----5:R-:W2:Y:S02]  /*d280*/  LDG.E R0, desc[UR44][R8.64+0x4] ;  /* 0x0000042c08007981 */ /* 0x020ea4000c1e1900 */
[----:B--2---:R-:W-:-:S07]  /*d290*/  IMAD.IADD R0, R0, 0x1, -R5 ;  /* 0x0000000100007824 */ /* 0x004fce00078e0a05 */
.L_x_4245:
[----:B------:R-:W-:Y:S01]  /*d2a0*/  BSSY B1, `(.L_x_4246) ;  /* 0x0000038000017945 */ /* 0x000fe20003800000 */
[----:B------:R-:W-:Y:S02]  /*d2b0*/  SEL R25, R192, RZ, !P0 ;  /* 0x000000ffc0197207 */ /* 0x000fe40004000000 */
[----:B------:R-:W-:Y:S02]  /*d2c0*/  SEL R200, R200, RZ, !P0 ;  /* 0x000000ffc8c87207 */ /* 0x000fe40004000000 */
[----:B-----5:R-:W-:Y:S01]  /*d2d0*/  SHF.R.S32.HI R24, RZ, 0x1f, R3 ;  /* 0x0000001fff187819 */ /* 0x020fe20000011403 */
[----:B------:R-:W-:Y:S06]  /*d2e0*/  @P3 BRA `(.L_x_4247) ;  /* 0x0000000000cc3947 */ /* 0x000fec0003800000 */
[----:B------:R-:W0:Y:S01]  /*d2f0*/  S2R R4, SR_TID.X ;  /* 0x0000000000047919 */ /* 0x000e220000002100 */
[----:B------:R-:W1:Y:S01]  /*d300*/  LDC R27, c[0x0][0xce8] ;  /* 0x00033a00ff1b7b82 */ /* 0x000e620000000800 */
[----:B------:R-:W-:-:S04]  /*d310*/  IMAD.U32 R5, RZ, RZ, UR42 ;  /* 0x0000002aff057e24 */ /* 0x000fc8000f8e00ff */
[----:B0-----:R-:W-:Y:S02]  /*d320*/  IMAD R4, R5, 0x40, R4 ;  /* 0x0000004005047824 */ /* 0x001fe400078e0204 */
[----:B-1----:R-:W-:Y:S02]  /*d330*/  IMAD R5, R0, R27, RZ ;  /* 0x0000001b00057224 */ /* 0x002fe400078e02ff */
[----:B------:R-:W-:-:S05]  /*d340*/  VIADD R26, R4, 0xffffff80 ;  /* 0xffffff80041a7836 */ /* 0x000fca0000000000 */
[----:B------:R-:W-:-:S13]  /*d350*/  ISETP.GE.AND P0, PT, R26, R5, PT ;  /* 0x000000051a00720c */ /* 0x000fda0003f06270 */
[----:B------:R-:W-:Y:S05]  /*d360*/  @P0 BRA `(.L_x_4247) ;  /* 0x0000000000ac0947 */ /* 0x000fea0003800000 */
[----:B------:R-:W-:Y:S01]  /*d370*/  ISETP.NE.AND P1, PT, R27, 0x1, PT ;  /* 0x000000011b00780c */ /* 0x000fe20003f25270 */
[----:B------:R-:W0:Y:S01]  /*d380*/  LDC.64 R4, c[0x0][0xca8] ;  /* 0x00032a00ff047b82 */ /* 0x000e220000000a00 */
[----:B------:R-:W-:Y:S01]  /*d390*/  ISETP.GT.AND P0, PT, R22, 0x1, PT ;  /* 0x000000011600780c */ /* 0x000fe20003f04270 */
[----:B------:R-:W-:Y:S02]  /*d3a0*/  IMAD.MOV.U32 R22, RZ, RZ, 0xab8 ;  /* 0x00000ab8ff167424 */ /* 0x000fe400078e00ff */
[----:B------:R-:W-:Y:S01]  /*d3b0*/  IMAD.MOV.U32 R7, RZ, RZ, R26 ;  /* 0x000000ffff077224 */ /* 0x000fe200078e001a */
[----:B------:R-:W-:Y:S02]  /*d3c0*/  SEL R199, R199, RZ, P0 ;  /* 0x000000ffc7c77207 */ /* 0x000fe40000000000 */
[----:B------:R-:W-:-:S04]  /*d3d0*/  SEL R22, R22, 0xa78, P0 ;  /* 0x00000a7816167807 */ /* 0x000fc80000000000 */
[----:B------:R-:W1:Y:S08]  /*d3e0*/  LDC.64 R14, c[0x0][R22+0x220] ;  /* 0x00008800160e7b82 */ /* 0x000e700000000a00 */
[----:B------:R-:W2:Y:S08]  /*d3f0*/  @P1 LDC R21, c[0x0][0xcec] ;  /* 0x00033b00ff151b82 */ /* 0x000eb00000000800 */
[----:B------:R-:W3:Y:S08]  /*d400*/  LDC.64 R12, c[0x0][R22+0x218] ;  /* 0x00008600160c7b82 */ /* 0x000ef00000000a00 */
[----:B------:R-:W4:Y:S01]  /*d410*/  @P1 LDC R29, c[0x0][0xcf0] ;  /* 0x00033c00ff1d1b82 */ /* 0x000f220000000800 */
[----:B-1----:R-:W-:-:S04]  /*d420*/  IMAD R15, R15, R25, RZ ;  /* 0x000000190f0f7224 */ /* 0x002fc800078e02ff */
[----:B------:R-:W-:-:S03]  /*d430*/  IMAD R15, R14, R200, R15 ;  /* 0x000000c80e0f7224 */ /* 0x000fc600078e020f */
[----:B------:R-:W1:Y:S01]  /*d440*/  LDC.64 R10, c[0x0][R22+0x228] ;  /* 0x00008a00160a7b82 */ /* 0x000e620000000a00 */
[----:B--2---:R-:W-:-:S04]  /*d450*/  @P1 IMAD.HI.U32 R18, R26, R21, RZ ;  /* 0x000000151a121227 */ /* 0x004fc800078e00ff */
[----:B------:R-:W-:-:S03]  /*d460*/  IMAD.WIDE.U32 R20, R14, R25, RZ ;  /* 0x000000190e147225 */ /* 0x000fc600078e00ff */
[----:B------:R-:W2:Y:S01]  /*d470*/  LDC.64 R8, c[0x0][R22+0x210] ;  /* 0x0000840016087b82 */ /* 0x000ea20000000a00 */
[-C--:B---3--:R-:W-:Y:S02]  /*d480*/  IMAD R23, R13, R193.reuse, RZ ;  /* 0x000000c10d177224 */ /* 0x088fe400078e02ff */
[----:B------:R-:W-:-:S04]  /*d490*/  IMAD.WIDE.U32 R12, R12, R193, RZ ;  /* 0x000000c10c0c7225 */ /* 0x000fc800078e00ff */
[----:B------:R-:W-:Y:S01]  /*d4a0*/  IMAD.IADD R14, R21, 0x1, R15 ;  /* 0x00000001150e7824 */ /* 0x000fe200078e020f */
[----:B----4-:R-:W-:Y:S01]  /*d4b0*/  @P1 SHF.R.U32.HI R7, RZ, R29, R18 ;  /* 0x0000001dff071219 */ /* 0x010fe20000011612 */
[----:B0-----:R-:W0:Y:S01]  /*d4c0*/  @!P0 LDC R4, c[0x0][0xc50] ;  /* 0x00031400ff048b82 */ /* 0x001e220000000800 */
[----:B------:R-:W-:Y:S01]  /*d4d0*/  IMAD.IADD R23, R13, 0x1, R23 ;  /* 0x000000010d177824 */ /* 0x000fe200078e0217 */
[----:B------:R-:W-:Y:S02]  /*d4e0*/  IADD3 R12, P1, P3, R20, R12, R3 ;  /* 0x0000000c140c7210 */ /* 0x000fe40007b3e003 */
[----:B------:R-:W-:Y:S02]  /*d4f0*/  IMAD.MOV R13, RZ, RZ, -R7 ;  /* 0x000000ffff0d7224 */ /* 0x000fe400078e0a07 */
[----:B------:R-:W-:Y:S01]  /*d500*/  IADD3.X R14, R14, R23, R24, P1, P3 ;  /* 0x000000170e0e7210 */ /* 0x000fe20000fe6418 */
[-C--:B-1----:R-:W-:Y:S01]  /*d510*/  IMAD R15, R11, R199.reuse, RZ ;  /* 0x000000c70b0f7224 */ /* 0x082fe200078e02ff */
[----:B------:R-:W1:Y:S01]  /*d520*/  @!P0 LDC R5, c[0x0][0xc54] ;  /* 0x00031500ff058b82 */ /* 0x000e620000000800 */
[----:B------:R-:W-:-:S04]  /*d530*/  IMAD.WIDE.U32 R10, R10, R199, RZ ;  /* 0x000000c70a0a7225 */ /* 0x000fc800078e00ff */
[----:B------:R-:W-:Y:S01]  /*d540*/  IMAD.IADD R15, R11, 0x1, R15 ;  /* 0x000000010b0f7824 */ /* 0x000fe200078e020f */
[----:B------:R-:W-:Y:S01]  /*d550*/  IADD3 R10, P0, P1, R7, R12, R10 ;  /* 0x0000000c070a7210 */ /* 0x000fe2000791e00a */
[----:B------:R-:W-:Y:S01]  /*d560*/  IMAD R13, R27, R13, R26 ;  /* 0x0000000d1b0d7224 */ /* 0x000fe200078e021a */
[----:B------:R-:W-:-:S03]  /*d570*/  SHF.R.S32.HI R7, RZ, 0x1f, R7 ;  /* 0x0000001fff077819 */ /* 0x000fc60000011407 */
[----:B--2---:R-:W-:Y:S01]  /*d580*/  IMAD R9, R9, R13, RZ ;  /* 0x0000000d09097224 */ /* 0x004fe200078e02ff */
        /* <DEDUP_REMOVED lines=9> */
.L_x_4247:
[----:B------:R-:W-:Y:S05]  /*d620*/  BSYNC B1 ;  /* 0x0000000000017941 */ /* 0x000fea0003800000 */
.L_x_4246:
[----:B------:R-:W-:Y:S05]  /*d630*/  @P2 BRA `(.L_x_4242) ;  /* 0x00000008007c2947 */ /* 0x000fea0003800000 */
[----:B------:R-:W1:Y:S01]  /*d640*/  LDC R11, c[0x0][0xce8] ;  /* 0x00033a00ff0b7b82 */ /* 0x000e620000000800 */
[----:B------:R-:W-:Y:S01]  /*d650*/  ULDC.64 UR6, c[0x0][0xba0] ;  /* 0x0002e80000067ab9 */ /* 0x000fe20000000a00 */
[----:B0-----:R-:W-:Y:S01]  /*d660*/  SHF.R.S32.HI R7, RZ, 0x1f, R28 ;  /* 0x0000001fff077819 */ /* 0x001fe2000001141c */
[----:B------:R-:W-:Y:S01]  /*d670*/  IMAD R8, R24, UR6, RZ ;  /* 0x0000000618087c24 */ /* 0x000fe2000f8e02ff */
[----:B------:R-:W-:Y:S01]  /*d680*/  ULDC UR8, c[0x0][0xbc8] ;  /* 0x0002f20000087ab9 */ /* 0x000fe20000000800 */
[----:B------:R-:W-:Y:S01]  /*d690*/  IMAD.WIDE.U32 R4, R3, UR6, RZ ;  /* 0x0000000603047c25 */ /* 0x000fe2000f8e00ff */
[----:B------:R-:W-:Y:S01]  /*d6a0*/  ISETP.GE.AND P2, PT, R198, UR8, PT ;  /* 0x00000008c6007c0c */ /* 0x000fe2000bf46270 */
[----:B------:R-:W-:Y:S01]  /*d6b0*/  BSSY B1, `(.L_x_4248) ;  /* 0x0000073000017945 */ /* 0x000fe20003800000 */
[----:B------:R-:W-:Y:S01]  /*d6c0*/  ISETP.GE.AND P1, PT, R197, UR8, PT ;  /* 0x00000008c5007c0c */ /* 0x000fe2000bf26270 */
[----:B------:R-:W-:Y:S01]  /*d6d0*/  IMAD R3, R3, UR7, R8 ;  /* 0x0000000703037c24 */ /* 0x000fe2000f8e0208 */
[----:B------:R-:W-:Y:S01]  /*d6e0*/  LEA.HI R8, R7, R28, RZ, 0x3 ;  /* 0x0000001c07087211 */ /* 0x000fe200078f18ff */
[----:B------:R-:W-:Y:S01]  /*d6f0*/  ULDC.64 UR6, c[0x0][0xbe8] ;  /* 0x0002fa0000067ab9 */ /* 0x000fe20000000a00 */
[----:B------:R-:W-:Y:S01]  /*d700*/  IMAD.U32 R10, RZ, RZ, UR42 ;  /* 0x0000002aff0a7e24 */ /* 0x000fe2000f8e00ff */
[----:B------:R-:W-:Y:S01]  /*d710*/  SEL R13, RZ, 0xffffffff, P2 ;  /* 0xffffffffff0d7807 */ /* 0x000fe20001000000 */
[----:B------:R-:W-:Y:S01]  /*d720*/  IMAD.IADD R5, R5, 0x1, R3 ;  /* 0x0000000105057824 */ /* 0x000fe200078e0203 */
[----:B------:R-:W-:Y:S01]  /*d730*/  LOP3.LUT R3, R8, 0xfffffff8, RZ, 0xc0, !PT ;  /* 0xfffffff808037812 */ /* 0x000fe200078ec0ff */
[C---:B------:R-:W-:Y:S01]  /*d740*/  VIADD R32, R16.reuse, 0x180 ;  /* 0x0000018010207836 */ /* 0x040fe20000000000 */
[----:B------:R-:W-:Y:S01]  /*d750*/  SHF.R.S32.HI R24, RZ, 0x3, R8 ;  /* 0x00000003ff187819 */ /* 0x000fe20000011408 */
[----:B------:R-:W-:Y:S01]  /*d760*/  IMAD.WIDE.U32 R4, R193, UR6, R4 ;  /* 0x00000006c1047c25 */ /* 0x000fe2000f8e0004 */
[----:B------:R-:W-:-:S02]  /*d770*/  ISETP.GE.AND P3, PT, R16, UR8, PT ;  /* 0x0000000810007c0c */ /* 0x000fc4000bf66270 */
[----:B------:R-:W-:Y:S01]  /*d780*/  SHF.R.S32.HI R27, RZ, 0x1f, R194 ;  /* 0x0000001fff1b7819 */ /* 0x000fe200000114c2 */
[----:B------:R-:W-:Y:S01]  /*d790*/  IMAD.IADD R3, R28, 0x1, -R3 ;  /* 0x000000011c037824 */ /* 0x000fe200078e0a03 */
[----:B------:R-:W-:Y:S01]  /*d7a0*/  SEL R12, RZ, 0x1, P3 ;  /* 0x00000001ff0c7807 */ /* 0x000fe20001800000 */
[----:B------:R-:W-:Y:S01]  /*d7b0*/  IMAD R5, R193, UR7, R5 ;  /* 0x00000007c1057c24 */ /* 0x000fe2000f8e0205 */
[----:B-1----:R-:W-:Y:S01]  /*d7c0*/  ISETP.NE.AND P0, PT, R11, 0x1, PT ;  /* 0x000000010b00780c */ /* 0x002fe20003f05270 */
[----:B------:R-:W-:Y:S01]  /*d7d0*/  IMAD R3, R3, 0x20, R24 ;  /* 0x0000002003037824 */ /* 0x000fe200078e0218 */
[----:B------:R-:W-:Y:S01]  /*d7e0*/  ULDC.64 UR6, c[0x0][0xbf0] ;  /* 0x0002fc0000067ab9 */ /* 0x000fe20000000a00 */
[----:B------:R-:W-:Y:S01]  /*d7f0*/  IMAD.SHL.U32 R15, R13, 0x2, RZ ;  /* 0x000000020d0f7824 */ /* 0x000fe200078e00ff */
[----:B------:R-:W-:Y:S01]  /*d800*/  SEL R13, RZ, 0xffffffff, P1 ;  /* 0xffffffffff0d7807 */ /* 0x000fe20000800000 */
[----:B------:R-:W-:Y:S01]  /*d810*/  IMAD R10, R10, 0x40, R3 ;  /* 0x000000400a0a7824 */ /* 0x000fe200078e0203 */
[----:B------:R-:W-:Y:S01]  /*d820*/  SHF.R.S32.HI R26, RZ, 0x1f, R195 ;  /* 0x0000001fff1a7819 */ /* 0x000fe200000114c3 */
[----:B------:R-:W-:Y:S01]  /*d830*/  IMAD R3, R200, UR6, RZ ;  /* 0x00000006c8037c24 */ /* 0x000fe2000f8e02ff */
[----:B------:R-:W-:Y:S01]  /*d840*/  LOP3.LUT R12, R15, 0x2, R12, 0xe2, !PT ;  /* 0x000000020f0c7812 */ /* 0x000fe200078ee20c */
[----:B------:R-:W-:Y:S01]  /*d850*/  IMAD.WIDE.U32 R4, R25, UR6, R4 ;  /* 0x0000000619047c25 */ /* 0x000fe2000f8e0004 */
[----:B------:R-:W-:-:S02]  /*d860*/  SHF.R.S32.HI R31, RZ, 0x1f, R32 ;  /* 0x0000001fff1f7819 */ /* 0x000fc40000011420 */
[----:B------:R-:W-:Y:S01]  /*d870*/  SHF.R.S32.HI R28, RZ, 0x1f, R197 ;  /* 0x0000001fff1c7819 */ /* 0x000fe200000114c5 */
[----:B------:R-:W0:Y:S01]  /*d880*/  @P0 LDC R7, c[0x0][0xcec] ;  /* 0x00033b00ff070b82 */ /* 0x000e220000000800 */
[----:B------:R-:W-:Y:S01]  /*d890*/  IMAD R9, R25, UR7, R3 ;  /* 0x0000000719097c24 */ /* 0x000fe2000f8e0203 */
[----:B------:R-:W-:Y:S01]  /*d8a0*/  ULDC.64 UR6, c[0x0][0xbe0] ;  /* 0x0002f80000067ab9 */ /* 0x000fe20000000a00 */
[----:B------:R-:W-:Y:S01]  /*d8b0*/  IMAD.MOV.U32 R3, RZ, RZ, R10 ;  /* 0x000000ffff037224 */ /* 0x000fe200078e000a */
[----:B------:R-:W-:Y:S01]  /*d8c0*/  SHF.R.S32.HI R25, RZ, 0x1f, R196 ;  /* 0x0000001fff197819 */ /* 0x000fe200000114c4 */
[----:B------:R-:W-:Y:S01]  /*d8d0*/  IMAD.SHL.U32 R13, R13, 0x4, RZ ;  /* 0x000000040d0d7824 */ /* 0x000fe200078e00ff */
[----:B------:R-:W-:Y:S01]  /*d8e0*/  SHF.R.S32.HI R33, RZ, 0x1f, R198 ;  /* 0x0000001fff217819 */ /* 0x000fe200000114c6 */
[----:B------:R-:W-:Y:S01]  /*d8f0*/  IMAD.IADD R5, R5, 0x1, R9 ;  /* 0x0000000105057824 */ /* 0x000fe200078e0209 */
[----:B------:R-:W1:Y:S01]  /*d900*/  @P0 LDC R8, c[0x0][0xcf0] ;  /* 0x00033c00ff080b82 */ /* 0x000e620000000800 */
[----:B------:R-:W-:Y:S01]  /*d910*/  IMAD R23, R0, R11, RZ ;  /* 0x0000000b00177224 */ /* 0x000fe200078e02ff */
[----:B------:R-:W-:Y:S01]  /*d920*/  LOP3.LUT R12, R13, 0x4, R12, 0xe2, !PT ;  /* 0x000000040d0c7812 */ /* 0x000fe200078ee20c */
[----:B------:R-:W-:-:S05]  /*d930*/  VIADD R30, R16, 0x1c0 ;  /* 0x000001c0101e7836 */ /* 0x000fca0000000000 */
[----:B------:R-:W-:Y:S02]  /*d940*/  ISETP.GE.AND P1, PT, R30, UR8, PT ;  /* 0x000000081e007c0c */ /* 0x000fe4000bf26270 */
[----:B------:R-:W-:Y:S01]  /*d950*/  SHF.R.S32.HI R29, RZ, 0x1f, R30 ;  /* 0x0000001fff1d7819 */ /* 0x000fe2000001141e */
[----:B0-----:R-:W-:-:S05]  /*d960*/  @P0 IMAD.HI.U32 R7, R10, R7, RZ ;  /* 0x000000070a070227 */ /* 0x001fca00078e00ff */
[----:B-1----:R-:W-:Y:S02]  /*d970*/  @P0 SHF.R.U32.HI R3, RZ, R8, R7 ;  /* 0x00000008ff030219 */ /* 0x002fe40000011607 */
[----:B------:R-:W-:Y:S02]  /*d980*/  ISETP.GE.AND P0, PT, R196, UR8, PT ;  /* 0x00000008c4007c0c */ /* 0x000fe4000bf06270 */
[--C-:B------:R-:W-:Y:S01]  /*d990*/  SHF.R.S32.HI R7, RZ, 0x1f, R3.reuse ;  /* 0x0000001fff077819 */ /* 0x100fe20000011403 */
[----:B------:R-:W-:Y:S01]  /*d9a0*/  IMAD.MOV R9, RZ, RZ, -R3 ;  /* 0x000000ffff097224 */ /* 0x000fe200078e0a03 */
[----:B------:R-:W-:Y:S01]  /*d9b0*/  SEL R13, RZ, 0xffffffff, P0 ;  /* 0xffffffffff0d7807 */ /* 0x000fe20000000000 */
[----:B------:R-:W-:Y:S01]  /*d9c0*/  IMAD.WIDE.U32 R4, R3, UR6, R4 ;  /* 0x0000000603047c25 */ /* 0x000fe2000f8e0004 */
[----:B------:R-:W-:-:S03]  /*d9d0*/  ISETP.GE.AND P0, PT, R195, UR8, PT ;  /* 0x00000008c3007c0c */ /* 0x000fc6000bf06270 */
[----:B------:R-:W-:Y:S02]  /*d9e0*/  IMAD R8, R7, UR6, RZ ;  /* 0x0000000607087c24 */ /* 0x000fe4000f8e02ff */
[----:B------:R-:W-:Y:S02]  /*d9f0*/  IMAD R7, R11, R9, R10 ;  /* 0x000000090b077224 */ /* 0x000fe400078e020a */
[----:B------:R-:W-:Y:S01]  /*da00*/  IMAD R9, R3, UR7, R8 ;  /* 0x0000000703097c24 */ /* 0x000fe2000f8e0208 */
[----:B------:R-:W-:Y:S01]  /*da10*/  SEL R8, RZ, 0xffffffff, P0 ;  /* 0xffffffffff087807 */ /* 0x000fe20000000000 */
[----:B------:R-:W-:Y:S01]  /*da20*/  IMAD.SHL.U32 R13, R13, 0x8, RZ ;  /* 0x000000080d0d7824 */ /* 0x000fe200078e00ff */
[----:B------:R-:W-:Y:S01]  /*da30*/  ISETP.GE.AND P0, PT, R194, UR8, PT ;  /* 0x00000008c2007c0c */ /* 0x000fe2000bf06270 */
[----:B------:R-:W-:Y:S01]  /*da40*/  IMAD.IADD R5, R5, 0x1, R9 ;  /* 0x0000000105057824 */ /* 0x000fe200078e0209 */
[----:B------:R-:W-:Y:S01]  /*da50*/  SHF.R.S32.HI R3, RZ, 0x1f, R7 ;  /* 0x0000001fff037819 */ /* 0x000fe20000011407 */
[----:B------:R-:W-:Y:S01]  /*da60*/  ULDC.64 UR6, c[0x0][0xbd8] ;  /* 0x0002f60000067ab9 */ /* 0x000fe20000000a00 */
[----:B------:R-:W-:Y:S01]  /*da70*/  LOP3.LUT R12, R13, 0x8, R12, 0xe2, !PT ;  /* 0x000000080d0c7812 */ /* 0x000fe200078ee20c */
[----:B------:R-:W-:Y:S01]  /*da80*/  IMAD.SHL.U32 R13, R8, 0x10, RZ ;  /* 0x00000010080d7824 */ /* 0x000fe200078e00ff */
[----:B------:R-:W-:Y:S01]  /*da90*/  SEL R9, RZ, 0xffffffff, P0 ;  /* 0xffffffffff097807 */ /* 0x000fe20000000000 */
[----:B------:R-:W-:Y:S01]  /*daa0*/  IMAD R8, R3, UR6, RZ ;  /* 0x0000000603087c24 */ /* 0x000fe2000f8e02ff */
[----:B------:R-:W-:Y:S01]  /*dab0*/  ISETP.GE.AND P0, PT, R32, UR8, PT ;  /* 0x0000000820007c0c */ /* 0x000fe2000bf06270 */
[----:B------:R-:W-:Y:S01]  /*dac0*/  IMAD.WIDE.U32 R4, R7, UR6, R4 ;  /* 0x0000000607047c25 */ /* 0x000fe2000f8e0004 */
[----:B------:R-:W-:-:S03]  /*dad0*/  LOP3.LUT R12, R13, 0x10, R12, 0xe2, !PT ;  /* 0x000000100d0c7812 */ /* 0x000fc600078ee20c */
[----:B------:R-:W-:Y:S02]  /*dae0*/  IMAD.SHL.U32 R9, R9, 0x20, RZ ;  /* 0x0000002009097824 */ /* 0x000fe400078e00ff */
[----:B------:R-:W-:Y:S01]  /*daf0*/  IMAD R3, R7, UR7, R8 ;  /* 0x0000000707037c24 */ /* 0x000fe2000f8e0208 */
[----:B------:R-:W-:Y:S01]  /*db00*/  ULDC.64 UR6, c[0x0][0xb80] ;  /* 0x0002e00000067ab9 */ /* 0x000fe20000000a00 */
[----:B------:R-:W-:Y:S01]  /*db10*/  IMAD.U32 R13, RZ, RZ, UR42 ;  /* 0x0000002aff0d7e24 */ /* 0x000fe2000f8e00ff */
[----:B------:R-:W-:Y:S01]  /*db20*/  LOP3.LUT R12, R9, 0x20, R12, 0xe2, !PT ;  /* 0x00000020090c7812 */ /* 0x000fe200078ee20c */
[----:B------:R-:W-:Y:S01]  /*db30*/  IMAD.IADD R3, R5, 0x1, R3 ;  /* 0x0000000105037824 */ /* 0x000fe200078e0203 */
[----:B------:R-:W-:Y:S01]  /*db40*/  SEL R9, RZ, 0x40, P0 ;  /* 0x00000040ff097807 */ /* 0x000fe20000000000 */
[----:B------:R-:W-:Y:S01]  /*db50*/  IMAD R24, R13, 0x40, R24 ;  /* 0x000000400d187824 */ /* 0x000fe200078e0218 */
[----:B------:R-:W-:Y:S02]  /*db60*/  LEA R7, P0, R4, UR6, 0x1 ;  /* 0x0000000604077c11 */ /* 0x000fe4000f8008ff */
[----:B------:R-:W-:-:S02]  /*db70*/  LOP3.LUT R18, R12, R9, RZ, 0xfc, !PT ;  /* 0x000000090c127212 */ /* 0x000fc400078efcff */
[----:B------:R-:W-:Y:S01]  /*db80*/  LEA.HI.X R3, R4, UR7, R3, 0x1, P0 ;  /* 0x0000000704037c11 */ /* 0x000fe200080f0c03 */
[----:B------:R0:W1:Y:S01]  /*db90*/  SHFL.IDX PT, R8, R7, RZ, 0x181f ;  /* 0x00181fff07087589 */ /* 0x00006200000e0000 */
[----:B------:R-:W-:Y:S02]  /*dba0*/  ISETP.GE.AND P0, PT, R24, R23, PT ;  /* 0x000000171800720c */ /* 0x000fe40003f06270 */
[----:B------:R-:W-:Y:S01]  /*dbb0*/  SEL R5, RZ, 0x80, P1 ;  /* 0x00000080ff057807 */ /* 0x000fe20000800000 */
[----:B------:R0:W2:Y:S03]  /*dbc0*/  SHFL.IDX PT, R9, R3, RZ, 0x181f ;  /* 0x00181fff03097589 */ /* 0x0000a600000e0000 */
[----:B------:R-:W-:-:S07]  /*dbd0*/  LOP3.LUT R22, R18, R5, RZ, 0xfc, !PT ;  /* 0x0000000512167212 */ /* 0x000fce00078efcff */
[----:B0-----:R-:W-:Y:S05]  /*dbe0*/  @P0 BRA `(.L_x_4249) ;  /* 0x00000000007c0947 */ /* 0x001fea0003800000 */
[----:B------:R-:W-:Y:S02]  /*dbf0*/  ISETP.GE.AND P2, PT, R198, UR8, PT ;  /* 0x00000008c6007c0c */ /* 0x000fe4000bf46270 */
[----:B------:R-:W-:Y:S02]  /*dc00*/  ISETP.GE.AND P1, PT, R16, UR8, PT ;  /* 0x0000000810007c0c */ /* 0x000fe4000bf26270 */
[----:B------:R-:W-:Y:S02]  /*dc10*/  ISETP.GE.AND P5, PT, R197, UR8, PT ;  /* 0x00000008c5007c0c */ /* 0x000fe4000bfa6270 */
[----:B------:R-:W-:-:S07]  /*dc20*/  ISETP.GE.AND P3, PT, R196, UR8, PT ;  /* 0x00000008c4007c0c */ /* 0x000fce000bf66270 */
[-C--:B-1----:R-:W-:Y:S02]  /*dc30*/  @!P2 LEA R10, P0, R198, R8.reuse, 0x1 ;  /* 0x00000008c60aa211 */ /* 0x082fe400078008ff */
[----:B--2---:R-:W-:Y:S02]  /*dc40*/  @!P1 IMAD.WIDE R4, R16, 0x2, R8 ;  /* 0x0000000210049825 */ /* 0x004fe400078e0208 */
        /* <DEDUP_REMOVED lines=12> */
[----:B0-----:R-:W-:-:S02]  /*dd10*/  @!P1 LEA R10, P6, R194, R8, 0x1 ;  /* 0x00000008c20a9211 */ /* 0x001fc400078c08ff */
[CC--:B------:R-:W-:Y:S01]  /*dd20*/  @!P2 LEA R4, P5, R195.reuse, R8.reuse, 0x1 ;  /* 0x00000008c304a211 */ /* 0x0c0fe200078a08ff */
        /* <DEDUP_REMOVED lines=11> */
.L_x_4249:
[----:B------:R-:W-:Y:S05]  /*dde0*/  BSYNC B1 ;  /* 0x0000000000017941 */ /* 0x000fea0003800000 */
.L_x_4248:
[----:B------:R-:W-:Y:S01]  /*ddf0*/  VIADD R0, R24, 0x20 ;  /* 0x0000002018007836 */ /* 0x000fe20000000000 */
[----:B--23--:R0:W2:Y:S04]  /*de00*/  SHFL.IDX PT, R9, R3, 0x1, 0x181f ;  /* 0x00381f0003097f89 */ /* 0x00c0a800000e0000 */
[----:B------:R-:W-:Y:S01]  /*de10*/  ISETP.GE.AND P0, PT, R0, R23, PT ;  /* 0x000000170000720c */ /* 0x000fe20003f06270 */
[----:B-1----:R0:W1:-:S12]  /*de20*/  SHFL.IDX PT, R8, R7, 0x1, 0x181f ;  /* 0x00381f0007087f89 */ /* 0x00205800000e0000 */
[----:B0-----:R-:W-:Y:S05]  /*de30*/  @P0 BRA `(.L_x_4242) ;  /* 0x00000000007c0947 */ /* 0x001fea0003800000 */
[----:B------:R-:W-:Y:S02]  /*de40*/  ISETP.GE.AND P1, PT, R16, UR8, PT ;  /* 0x0000000810007c0c */ /* 0x000fe4000bf26270 */
[----:B------:R-:W-:Y:S02]  /*de50*/  ISETP.GE.AND P5, PT, R198, UR8, PT ;  /* 0x00000008c6007c0c */ /* 0x000fe4000bfa6270 */
[----:B------:R-:W-:Y:S02]  /*de60*/  ISETP.GE.AND P4, PT, R197, UR8, PT ;  /* 0x00000008c5007c0c */ /* 0x000fe4000bf86270 */
[----:B------:R-:W-:Y:S02]  /*de70*/  ISETP.GE.AND P3, PT, R196, UR8, PT ;  /* 0x00000008c4007c0c */ /* 0x000fe4000bf66270 */
[----:B------:R-:W-:-:S05]  /*de80*/  ISETP.GE.AND P2, PT, R195, UR8, PT ;  /* 0x00000008c3007c0c */ /* 0x000fca000bf46270 */
[----:B-12---:R-:W-:Y:S02]  /*de90*/  @!P1 IMAD.WIDE R4, R16, 0x2, R8 ;  /* 0x0000000210049825 */ /* 0x006fe400078e0208 */
        /* <DEDUP_REMOVED lines=9> */
[CC--:B------:R-:W-:Y:S02]  /*df30*/  @!P2 LEA R20, P6, R195.reuse, R8.reuse, 0x1 ;  /* 0x00000008c314a211 */ /* 0x0c0fe400078c08ff */
[-C--:B------:R-:W-:Y:S01]  /*df40*/  @!P3 LEA.HI.X R15, R196, R9.reuse, R25, 0x1, P5 ;  /* 0x00000009c40fb211 */ /* 0x080fe200028f0c19 */
[----:B------:R1:W-:Y:S01]  /*df50*/  @!P4 ST.E.128 desc[UR44][R12.64], RZ ;  /* 0x000000ff0c00c985 */ /* 0x0003e2000c101d2c */
[----:B------:R-:W-:Y:S02]  /*df60*/  LOP3.LUT P5, RZ, R22, 0x80, RZ, 0xc0, !PT ;  /* 0x0000008016ff7812 */ /* 0x000fe400078ac0ff */
[----:B------:R-:W-:Y:S01]  /*df70*/  @!P2 LEA.HI.X R21, R195, R9, R26, 0x1, P6 ;  /* 0x00000009c315a211 */ /* 0x000fe200030f0c1a */
[----:B------:R1:W-:Y:S01]  /*df80*/  @!P3 ST.E.128 desc[UR44][R14.64], RZ ;  /* 0x000000ff0e00b985 */ /* 0x0003e2000c101d2c */
[----:B0-----:R-:W-:-:S03]  /*df90*/  @!P1 LEA R4, P6, R194, R8, 0x1 ;  /* 0x00000008c2049211 */ /* 0x001fc600078c08ff */
        /* <DEDUP_REMOVED lines=9> */
.L_x_4242:
[----:B------:R-:W-:Y:S05]  /*e030*/  BSYNC B0 ;  /* 0x0000000000007941 */ /* 0x000fea0003800000 */
.L_x_4235:
[----:B------:R-:W-:Y:S02]  /*e040*/  ULDC UR6, c[0x0][0xd3c] ;  /* 0x00034f0000067ab9 */ /* 0x000fe40000000800 */
[----:B------:R-:W-:-:S06]  /*e050*/  UISETP.GE.AND UP0, UPT, UR5, UR6, UPT ;  /* 0x000000060500728c */ /* 0x000fcc000bf06270 */
[----:B------:R-:W-:-:S13]  /*e060*/  PLOP3.LUT P0, PT, PT, PT, UP0, 0x80, 0x0 ;  /* 0x000000000000781c */ /* 0x000fda0003f0f008 */
[----:B------:R-:W-:Y:S05]  /*e070*/  @!P0 BRA `(.L_x_4250) ;  /* 0xffffff3000b88947 */ /* 0x000fea000383ffff */
[----:B------:R-:W-:Y:S05]  /*e080*/  EXIT ;  /* 0x000000000000794d */ /* 0x000fea0003800000 */
.L_x_4199:
        /* <DEDUP_REMOVED lines=16> */
.L_x_4251:
        /* <DEDUP_REMOVED lines=43> */
.L_x_4255:
        /* <DEDUP_REMOVED lines=35> */
.L_x_4253:
        /* <DEDUP_REMOVED lines=18> */
.L_x_4256:
        /* <DEDUP_REMOVED lines=57> */
.L_x_4254:
[----:B------:R-:W-:Y:S01]  /*eb20*/  ULDC UR4, c[0x0][0xd3c] ;  /* 0x00034f0000047ab9 */ /* 0x000fe20000000800 */
[----:B------:R-:W-:Y:S02]  /*eb30*/  IMAD.MOV.U32 R25, RZ, RZ, RZ ;  /* 0x000000ffff197224 */ /* 0x000fe400078e00ff */
[----:B------:R-:W-:Y:S02]  /*eb40*/  IMAD.U32 R24, RZ, RZ, UR6 ;  /* 0x00000006ff187e24 */ /* 0x000fe4000f8e00ff */
[----:B------:R-:W-:Y:S02]  /*eb50*/  IMAD.MOV.U32 R26, RZ, RZ, RZ ;  /* 0x000000ffff1a7224 */ /* 0x000fe400078e00ff */
[----:B------:R-:W-:-:S07]  /*eb60*/  IMAD.U32 R27, RZ, RZ, UR4 ;  /* 0x00000004ff1b7e24 */ /* 0x000fce000f8e00ff */
.L_x_4257:
[----:B------:R-:W-:-:S13]  /*eb70*/  ISETP.NE.AND P0, PT, R7, RZ, PT ;  /* 0x000000ff0700720c */ /* 0x000fda0003f05270 */
[----:B------:R-:W0:Y:S01]  /*eb80*/  @!P0 S2R R3, SR_CgaCtaId ;  /* 0x0000000000038919 */ /* 0x000e220000008800 */
[----:B------:R-:W-:-:S04]  /*eb90*/  @!P0 MOV R2, 0x400 ;  /* 0x0000040000028802 */ /* 0x000fc80000000f00 */
[----:B0-----:R-:W-:-:S05]  /*eba0*/  @!P0 LEA R2, R3, R2, 0x18 ;  /* 0x0000000203028211 */ /* 0x001fca00078ec0ff */
[----:B------:R1:W-:Y:S01]  /*ebb0*/  @!P0 STS.128 [R2+0x388d0], R24 ;  /* 0x0388d01802008388 */ /* 0x0003e20000000c00 */
[----:B------:R-:W-:Y:S06]  /*ebc0*/  BAR.ARV 0x5, 0x180 ;  /* 0x0146000000007b1d */ /* 0x000fec0000002000 */
.L_x_4252:
[----:B------:R2:W-:Y:S01]  /*ebd0*/  STL [R1+0x24], RZ ;  /* 0x000024ff01007387 */ /* 0x0005e20000100800 */
[----:B------:R-:W-:Y:S01]  /*ebe0*/  ULDC UR4, c[0x0][0xd3c] ;  /* 0x00034f0000047ab9 */ /* 0x000fe20000000800 */
[----:B------:R-:W-:Y:S01]  /*ebf0*/  IMAD.MOV.U32 R23, RZ, RZ, 0x1 ;  /* 0x00000001ff177424 */ /* 0x000fe200078e00ff */
[----:B0-----:R-:W-:Y:S01]  /*ec00*/  ISETP.GE.AND P0, PT, R27, UR4, PT ;  /* 0x000000041b007c0c */ /* 0x001fe2000bf06270 */
[----:B------:R-:W-:-:S12]  /*ec10*/  IMAD.MOV.U32 R18, RZ, RZ, RZ ;  /* 0x000000ffff127224 */ /* 0x000fd800078e00ff */
[----:B--2---:R-:W-:Y:S05]  /*ec20*/  @P0 BRA `(.L_x_4258) ;  /* 0x00000058006c0947 */ /* 0x004fea0003800000 */
[----:B------:R-:W0:Y:S01]  /*ec30*/  S2UR UR5, SR_CgaCtaId ;  /* 0x00000000000579c3 */ /* 0x000e220000008800 */
[----:B------:R2:W-:Y:S01]  /*ec40*/  STL [R1+0x24], RZ ;  /* 0x000024ff01007387 */ /* 0x0005e20000100800 */
[C---:B-1----:R-:W-:Y:S01]  /*ec50*/  IMAD.SHL.U32 R2, R0.reuse, 0x8, RZ ;  /* 0x0000000800027824 */ /* 0x042fe200078e00ff */
[----:B------:R-:W-:Y:S01]  /*ec60*/  UMOV UR4, 0x400 ;  /* 0x0000040000047882 */ /* 0x000fe20000000000 */
[----:B------:R-:W-:Y:S01]  /*ec70*/  LOP3.LUT R4, R0, 0x7f, RZ, 0xc0, !PT ;  /* 0x0000007f00047812 */ /* 0x000fe200078ec0ff */
[----:B------:R-:W-:Y:S01]  /*ec80*/  BSSY B8, `(.L_x_4258) ;  /* 0x0000595000087945 */ /* 0x000fe20003800000 */
[----:B------:R-:W-:Y:S01]  /*ec90*/  IMAD.MOV.U32 R23, RZ, RZ, 0x1 ;  /* 0x00000001ff177424 */ /* 0x000fe200078e00ff */
[----:B------:R-:W-:Y:S01]  /*eca0*/  LOP3.LUT R3, R2, 0x1f8, RZ, 0xc0, !PT ;  /* 0x000001f802037812 */ /* 0x000fe200078ec0ff */
[----:B------:R-:W-:Y:S01]  /*ecb0*/  IMAD.MOV.U32 R18, RZ, RZ, RZ ;  /* 0x000000ffff127224 */ /* 0x000fe200078e00ff */
[----:B------:R-:W-:Y:S01]  /*ecc0*/  SHF.R.U32.HI R5, RZ, 0x3, R4 ;  /* 0x00000003ff057819 */ /* 0x000fe20000011604 */
[----:B------:R-:W-:Y:S01]  /*ecd0*/  ULOP3.LUT UR36, UR39, 0x2, URZ, 0xfc, !UPT ;  /* 0x0000000227247892 */ /* 0x000fe2000f8efc3f */
[----:B------:R-:W-:Y:S01]  /*ece0*/  LOP3.LUT R3, R3, 0x38, R0, 0x78, !PT ;  /* 0x0000003803037812 */ /* 0x000fe200078e7800 */
[----:B------:R-:W-:Y:S01]  /*ecf0*/  IMAD.SHL.U32 R0, R0, 0x10, RZ ;  /* 0x0000001000007824 */ /* 0x000fe200078e00ff */
[----:B------:R-:W-:Y:S01]  /*ed00*/  LOP3.LUT R4, R2, 0x38, RZ, 0xc0, !PT ;  /* 0x0000003802047812 */ /* 0x000fe200078ec0ff */
[----:B------:R-:W-:Y:S01]  /*ed10*/  ULDC UR37, c[0x0][0xc] ;  /* 0x0000030000257ab9 */ /* 0x000fe20000000800 */
[----:B------:R-:W-:-:S02]  /*ed20*/  LOP3.LUT R34, R3, 0x200, R2, 0xf8, !PT ;  /* 0x0000020003227812 */ /* 0x000fc400078ef802 */
[----:B------:R-:W-:Y:S02]  /*ed30*/  LOP3.LUT R2, R5, 0x70, R0, 0xf8, !PT ;  /* 0x0000007005027812 */ /* 0x000fe400078ef800 */
[C---:B------:R-:W-:Y:S02]  /*ed40*/  LOP3.LUT R0, R4.reuse, 0x40, RZ, 0xfc, !PT ;  /* 0x0000004004007812 */ /* 0x040fe400078efcff */
[C---:B------:R-:W-:Y:S02]  /*ed50*/  LOP3.LUT R3, R4.reuse, 0x80, RZ, 0xfc, !PT ;  /* 0x0000008004037812 */ /* 0x040fe400078efcff */
[C---:B------:R-:W-:Y:S01]  /*ed60*/  LOP3.LUT R2, R4.reuse, 0xc0, RZ, 0xfc, !PT ;  /* 0x000000c004027812 */ /* 0x040fe200078efcff */
[----:B0-----:R-:W-:Y:S01]  /*ed70*/  ULEA UR4, UR5, UR4, 0x18 ;  /* 0x0000000405047291 */ /* 0x001fe2000f8ec03f */
[C---:B------:R-:W-:Y:S02]  /*ed80*/  LOP3.LUT R0, R4.reuse, 0x100, RZ, 0xfc, !PT ;  /* 0x0000010004007812 */ /* 0x040fe400078efcff */
[----:B------:R-:W-:-:S02]  /*ed90*/  LOP3.LUT R3, R4, 0x140, RZ, 0xfc, !PT ;  /* 0x0000014004037812 */ /* 0x000fc400078efcff */
[C---:B------:R-:W-:Y:S01]  /*eda0*/  LOP3.LUT R2, R4.reuse, 0x180, RZ, 0xfc, !PT ;  /* 0x0000018004027812 */ /* 0x040fe200078efcff */
[----:B------:R-:W-:Y:S01]  /*edb0*/  IMAD.U32 R17, RZ, RZ, UR4 ;  /* 0x00000004ff117e24 */ /* 0x000fe2000f8e00ff */
[----:B------:R-:W-:-:S03]  /*edc0*/  LOP3.LUT R0, R4, 0x1c0, RZ, 0xfc, !PT ;  /* 0x000001c004007812 */ /* 0x000fc600078efcff */
[----:B--2---:R-:W-:-:S07]  /*edd0*/  IMAD R19, R34, 0x2, R17 ;  /* 0x0000000222137824 */ /* 0x004fce00078e0211 */
.L_x_4325:
[----:B------:R-:W0:Y:S02]  /*ede0*/  LDC.64 R2, c[0x0][0xd88] ;  /* 0x00036200ff027b82 */ /* 0x000e240000000a00 */
[----:B0-----:R-:W-:-:S05]  /*edf0*/  IMAD.WIDE R2, R27, 0x4, R2 ;  /* 0x000000041b027825 */ /* 0x001fca00078e0202 */
        /* <DEDUP_REMOVED lines=15> */
[----:B-1----:R1:W5:Y:S01]  /*eef0*/  @P0 LDG.E R32, desc[UR44][R2.64] ;  /* 0x0000002c02200981 */ /* 0x002362000c1e1900 */
        /* <DEDUP_REMOVED lines=30> */
.L_x_4259:
        /* <DEDUP_REMOVED lines=9> */
.L_x_4260:
[----:B------:R-:W-:Y:S02]  /*f170*/  ULDC.64 UR4, c[0x0][0xb00] ;  /* 0x0002c00000047ab9 */ /* 0x000fe40000000a00 */
[----:B------:R-:W-:-:S04]  /*f180*/  ISETP.NE.U32.AND P0, PT, RZ, UR4, PT ;  /* 0x00000004ff007c0c */ /* 0x000fc8000bf05070 */
[----:B------:R-:W-:-:S13]  /*f190*/  ISETP.NE.AND.EX P0, PT, RZ, UR5, PT, P0 ;  /* 0x00000005ff007c0c */ /* 0x000fda000bf05300 */
[----:B------:R-:W-:Y:S05]  /*f1a0*/  @!P0 BRA `(.L_x_4261) ;  /* 0x0000000000148947 */ /* 0x000fea0003800000 */
[----:B-1----:R-:W1:Y:S02]  /*f1b0*/  LDC.64 R2, c[0x0][0xb00] ;  /* 0x0002c000ff027b82 */ /* 0x002e640000000a00 */
[----:B-1----:R-:W-:-:S05]  /*f1c0*/  IMAD.WIDE R2, R28, 0x4, R2 ;  /* 0x000000041c027825 */ /* 0x002fca00078e0202 */
[----:B------:R-:W3:Y:S04]  /*f1d0*/  LDG.E R29, desc[UR44][R2.64] ;  /* 0x0000002c021d7981 */ /* 0x000ee8000c1e1900 */
[----:B0-2---:R-:W3:Y:S02]  /*f1e0*/  LDG.E R0, desc[UR44][R2.64+0x4] ;  /* 0x0000042c02007981 */ /* 0x005ee4000c1e1900 */
[----:B---3--:R-:W-:-:S07]  /*f1f0*/  IMAD.IADD R29, R0, 0x1, -R29 ;  /* 0x00000001001d7824 */ /* 0x008fce00078e0a1d */
.L_x_4261:
[----:B-----5:R-:W-:Y:S01]  /*f200*/  IMAD.IADD R29, R29, 0x1, -R32 ;  /* 0x000000011d1d7824 */ /* 0x020fe200078e0a20 */
[C---:B012---:R-:W-:Y:S01]  /*f210*/  LOP3.LUT R0, R26.reuse, 0xff000000, RZ, 0xc0, !PT ;  /* 0xff0000001a007812 */ /* 0x047fe200078ec0ff */
[----:B------:R-:W-:Y:S01]  /*f220*/  BSSY B0, `(.L_x_4262) ;  /* 0x0000028000007945 */ /* 0x000fe20003800000 */
[----:B------:R-:W-:Y:S01]  /*f230*/  LOP3.LUT R4, R26, 0xff0000, RZ, 0xc0, !PT ;  /* 0x00ff00001a047812 */ /* 0x000fe200078ec0ff */
[----:B------:R-:W-:Y:S01]  /*f240*/  IMAD.MOV.U32 R2, RZ, RZ, RZ ;  /* 0x000000ffff027224 */ /* 0x000fe200078e00ff */
[C---:B------:R-:W-:Y:S02]  /*f250*/  ISETP.GE.AND P0, PT, R29.reuse, 0x1, PT ;  /* 0x000000011d00780c */ /* 0x040fe40003f06270 */
[----:B------:R-:W-:Y:S01]  /*f260*/  SHF.R.U32.HI R3, RZ, 0x8, R0 ;  /* 0x00000008ff037819 */ /* 0x000fe20000011600 */
[----:B------:R-:W-:-:S03]  /*f270*/  VIADD R0, R29, 0x3f ;  /* 0x0000003f1d007836 */ /* 0x000fc60000000000 */
[----:B------:R-:W-:Y:S02]  /*f280*/  LEA.HI R4, R4, R3, RZ, 0x10 ;  /* 0x0000000304047211 */ /* 0x000fe400078f80ff */
[----:B------:R-:W-:-:S04]  /*f290*/  SHF.R.S32.HI R3, RZ, 0x1f, R0 ;  /* 0x0000001fff037819 */ /* 0x000fc80000011400 */
[----:B------:R-:W-:-:S04]  /*f2a0*/  LEA.HI R0, R3, R0, RZ, 0x6 ;  /* 0x0000000003007211 */ /* 0x000fc800078f30ff */
        /* <DEDUP_REMOVED lines=31> */
.L_x_4263:
[----:B------:R-:W-:Y:S05]  /*f4a0*/  BSYNC B0 ;  /* 0x0000000000007941 */ /* 0x000fea0003800000 */
.L_x_4262:
        /* <DEDUP_REMOVED lines=24> */
.L_x_4265:
        /* <DEDUP_REMOVED lines=20> */
.L_x_4268:
[----:B------:R-:W-:Y:S05]  /*f770*/  BSYNC B6 ;  /* 0x0000000000067941 */ /* 0x000fea0003800000 */
.L_x_4267:
        /* <DEDUP_REMOVED lines=20> */
.L_x_4271:
        /* <DEDUP_REMOVED lines=15> */
.L_x_4270:
[----:B------:R-:W-:Y:S05]  /*f9b0*/  BSYNC B6 ;  /* 0x0000000000067941 */ /* 0x000fea0003800000 */
.L_x_4269:
[----:B------:R-:W2:Y:S01]  /*f9c0*/  LDL R33, [R1+0x18] ;  /* 0x0000180001217983 */ /* 0x000ea20000100800 */
[----:B------:R-:W-:Y:S01]  /*f9d0*/  ULDC.64 UR4, c[0x0][0xaf0] ;  /* 0x0002bc0000047ab9 */ /* 0x000fe20000000a00 */
[----:B------:R-:W0:Y:S01]  /*f9e0*/  LDC R20, c[0x0][0x430] ;  /* 0x00010c00ff147b82 */ /* 0x000e220000000800 */
[----:B------:R-:W-:Y:S01]  /*f9f0*/  ISETP.NE.U32.AND P0, PT, RZ, UR4, PT ;  /* 0x00000004ff007c0c */ /* 0x000fe2000bf05070 */
[----:B------:R-:W1:Y:S03]  /*fa00*/  S2R R4, SR_TID.X ;  /* 0x0000000000047919 */ /* 0x000e660000002100 */
[----:B------:R-:W-:Y:S01]  /*fa10*/  ISETP.NE.AND.EX P0, PT, RZ, UR5, PT, P0 ;  /* 0x00000005ff007c0c */ /* 0x000fe2000bf05300 */
[----:B------:R-:W3:-:S12]  /*fa20*/  S2R R0, SR_TID.X ;  /* 0x0000000000007919 */ /* 0x000ed80000002100 */
[----:B------:R-:W-:Y:S01]  /*fa30*/  @P0 IADD3 R2, P1, R22, UR4, RZ ;  /* 0x0000000416020c10 */ /* 0x000fe2000ff3e0ff */
[----:B------:R-:W-:-:S03]  /*fa40*/  ULDC UR4, c[0x0][0x320] ;  /* 0x0000c80000047ab9 */ /* 0x000fc60000000800 */
[----:B------:R-:W-:Y:S01]  /*fa50*/  @P0 IADD3.X R3, R30, UR5, RZ, P1, !PT ;  /* 0x000000051e030c10 */ /* 0x000fe20008ffe4ff */
[----:B------:R-:W4:Y:S04]  /*fa60*/  S2R R21, SR_TID.X ;  /* 0x0000000000157919 */ /* 0x000f280000002100 */
[----:B------:R0:W5:Y:S01]  /*fa70*/  @P0 LDG.E R28, desc[UR44][R2.64] ;  /* 0x0000002c021c0981 */ /* 0x000162000c1e1900 */
[----:B------:R-:W-:Y:S01]  /*fa80*/  LOP3.LUT R16, R16, 0xfffffdff, RZ, 0xc0, !PT ;  /* 0xfffffdff10107812 */ /* 0x000fe200078ec0ff */
[----:B------:R-:W-:Y:S01]  /*fa90*/  UMOV UR5, 0xffffffff ;  /* 0xffffffff00057882 */ /* 0x000fe20000000000 */
[----:B-1----:R-:W-:Y:S02]  /*faa0*/  IMAD.SHL.U32 R4, R4, 0x8, RZ ;  /* 0x0000000804047824 */ /* 0x002fe400078e00ff */
[----:B---3--:R-:W-:-:S03]  /*fab0*/  IMAD.SHL.U32 R0, R0, 0x8, RZ ;  /* 0x0000000800007824 */ /* 0x008fc600078e00ff */
[----:B------:R-:W-:-:S04]  /*fac0*/  LOP3.LUT R4, R4, 0x38, RZ, 0xc0, !PT ;  /* 0x0000003804047812 */ /* 0x000fc800078ec0ff */
[C---:B------:R-:W-:Y:S02]  /*fad0*/  LOP3.LUT R5, R4.reuse, 0x40, RZ, 0xfc, !PT ;  /* 0x0000004004057812 */ /* 0x040fe400078efcff */
[----:B------:R-:W-:Y:S02]  /*fae0*/  LOP3.LUT R4, R4, 0x180, RZ, 0xfc, !PT ;  /* 0x0000018004047812 */ /* 0x000fe400078efcff */
[----:B------:R-:W-:Y:S02]  /*faf0*/  ISETP.GE.AND P0, PT, R5, UR4, PT ;  /* 0x0000000405007c0c */ /* 0x000fe4000bf06270 */
[----:B------:R-:W-:Y:S02]  /*fb00*/  LOP3.LUT R0, R0, 0x38, RZ, 0xc0, !PT ;  /* 0x0000003800007812 */ /* 0x000fe400078ec0ff */
[----:B------:R-:W-:Y:S02]  /*fb10*/  ISETP.GE.AND P1, PT, R4, UR4, PT ;  /* 0x0000000404007c0c */ /* 0x000fe4000bf26270 */
[----:B------:R-:W-:-:S02]  /*fb20*/  LOP3.LUT R4, R0, 0x1c0, RZ, 0xfc, !PT ;  /* 0x000001c000047812 */ /* 0x000fc400078efcff */
[----:B------:R-:W-:Y:S01]  /*fb30*/  LOP3.LUT R0, R0, 0x80, RZ, 0xfc, !PT ;  /* 0x0000008000007812 */ /* 0x000fe200078efcff */
[----:B----4-:R-:W-:Y:S01]  /*fb40*/  IMAD.SHL.U32 R21, R21, 0x8, RZ ;  /* 0x0000000815157824 */ /* 0x010fe200078e00ff */
[----:B------:R-:W-:Y:S02]  /*fb50*/  SEL R8, RZ, 0x40, P1 ;  /* 0x00000040ff087807 */ /* 0x000fe40000800000 */
[----:B------:R-:W-:Y:S02]  /*fb60*/  ISETP.GE.AND P5, PT, R0, UR4, PT ;  /* 0x0000000400007c0c */ /* 0x000fe4000bfa6270 */
[----:B------:R-:W-:Y:S01]  /*fb70*/  @P0 LOP3.LUT R16, R16, 0x200, RZ, 0xfc, !PT ;  /* 0x0000020010100812 */ /* 0x000fe200078efcff */
[----:B------:R-:W1:Y:S01]  /*fb80*/  S2R R0, SR_TID.X ;  /* 0x0000000000007919 */ /* 0x000e620000002100 */
[----:B------:R-:W-:Y:S02]  /*fb90*/  ISETP.GE.AND P0, PT, R4, UR4, PT ;  /* 0x0000000404007c0c */ /* 0x000fe4000bf06270 */
[----:B------:R-:W-:Y:S01]  /*fba0*/  LOP3.LUT R21, R21, 0x38, RZ, 0xc0, !PT ;  /* 0x0000003815157812 */ /* 0x000fe200078ec0ff */
[----:B------:R-:W3:Y:S01]  /*fbb0*/  S2R R4, SR_TID.X ;  /* 0x0000000000047919 */ /* 0x000ee20000002100 */
        /* <DEDUP_REMOVED lines=8> */
[----:B-1----:R-:W-:-:S03]  /*fc40*/  IMAD.SHL.U32 R0, R0, 0x8, RZ ;  /* 0x0000000800007824 */ /* 0x002fc600078e00ff */
[----:B------:R-:W-:Y:S01]  /*fc50*/  LOP3.LUT R16, R16, 0xffffffef, RZ, 0xc0, !PT ;  /* 0xffffffef10107812 */ /* 0x000fe200078ec0ff */
[----:B---3--:R-:W-:Y:S01]  /*fc60*/  IMAD.SHL.U32 R4, R4, 0x8, RZ ;  /* 0x0000000804047824 */ /* 0x008fe200078e00ff */
[----:B------:R-:W-:-:S04]  /*fc70*/  LOP3.LUT R0, R0, 0x38, RZ, 0xc0, !PT ;  /* 0x0000003800007812 */ /* 0x000fc800078ec0ff */
[----:B------:R-:W-:Y:S02]  /*fc80*/  LOP3.LUT R4, R4, 0x38, RZ, 0xc0, !PT ;  /* 0x0000003804047812 */ /* 0x000fe400078ec0ff */
[----:B------:R-:W-:Y:S02]  /*fc90*/  LOP3.LUT R0, R0, 0x100, RZ, 0xfc, !PT ;  /* 0x0000010000007812 */ /* 0x000fe400078efcff */
[----:B------:R-:W-:Y:S02]  /*fca0*/  LOP3.LUT R4, R4, 0xc0, RZ, 0xfc, !PT ;  /* 0x000000c004047812 */ /* 0x000fe400078efcff */
[----:B------:R-:W-:Y:S02]  /*fcb0*/  ISETP.GE.AND P3, PT, R0, UR4, PT ;  /* 0x0000000400007c0c */ /* 0x000fe4000bf66270 */
[----:B------:R-:W-:-:S13]  /*fcc0*/  ISETP.GE.AND P4, PT, R4, UR4, PT ;  /* 0x0000000404007c0c */ /* 0x000fda000bf86270 */
[----:B------:R-:W-:-:S04]  /*fcd0*/  @P4 LOP3.LUT R16, R16, 0x10, RZ, 0xfc, !PT ;  /* 0x0000001010104812 */ /* 0x000fc800078efcff */
[----:B------:R-:W-:-:S04]  /*fce0*/  LOP3.LUT R16, R16, 0xfffffffb, RZ, 0xc0, !PT ;  /* 0xfffffffb10107812 */ /* 0x000fc800078ec0ff */
[----:B------:R-:W-:-:S04]  /*fcf0*/  LOP3.LUT R16, R16, 0xfffffff7, RZ, 0xc0, !PT ;  /* 0xfffffff710107812 */ /* 0x000fc800078ec0ff */
[----:B------:R-:W-:-:S04]  /*fd00*/  @P3 LOP3.LUT R16, R16, 0x8, RZ, 0xfc, !PT ;  /* 0x0000000810103812 */ /* 0x000fc800078efcff */
[----:B------:R-:W-:Y:S02]  /*fd10*/  @P2 LOP3.LUT R16, R16, 0x4, RZ, 0xfc, !PT ;  /* 0x0000000410102812 */ /* 0x000fe400078efcff */
[----:B--2---:R-:W-:Y:S01]  /*fd20*/  LEA R0, R33, 0xffffffc0, 0x6 ;  /* 0xffffffc021007811 */ /* 0x004fe200078e30ff */
[----:B0-----:R-:W-:Y:S06]  /*fd30*/  BRA.DIV UR5, `(.L_x_4272) ;  /* 0x0000004e05987947 */ /* 0x001fec000b800000 */
.L_x_4343:
[----:B------:R-:W0:Y:S01]  /*fd40*/  S2R R2, SR_TID.X ;  /* 0x0000000000027919 */ /* 0x000e220000002100 */
[----:B------:R-:W-:Y:S01]  /*fd50*/  ISETP.NE.AND P1, PT, R20, 0x1, PT ;  /* 0x000000011400780c */ /* 0x000fe20003f25270 */
[----:B------:R-:W-:Y:S01]  /*fd60*/  IMAD.MOV.U32 R37, RZ, RZ, RZ ;  /* 0x000000ffff257224 */ /* 0x000fe200078e00ff */
[----:B-----5:R-:W-:Y:S01]  /*fd70*/  SHF.R.S32.HI R33, RZ, 0x1f, R28 ;  /* 0x0000001fff217819 */ /* 0x020fe2000001141c */
[----:B------:R-:W1:Y:S01]  /*fd80*/  S2R R10, SR_TID.X ;  /* 0x00000000000a7919 */ /* 0x000e620000002100 */
[C---:B------:R-:W-:Y:S02]  /*fd90*/  LOP3.LUT P6, RZ, R16.reuse, 0x400, RZ, 0xc0, !PT ;  /* 0x0000040010ff7812 */ /* 0x040fe400078cc0ff */
[----:B------:R-:W-:-:S07]  /*fda0*/  LOP3.LUT R16, R16, 0xffffdfff, RZ, 0xc0, !PT ;  /* 0xffffdfff10107812 */ /* 0x000fce00078ec0ff */
[----:B------:R-:W2:Y:S01]  /*fdb0*/  @P1 LDC R3, c[0x0][0x434] ;  /* 0x00010d00ff031b82 */ /* 0x000ea20000000800 */
[----:B------:R-:W-:Y:S02]  /*fdc0*/  @P1 LOP3.LUT R16, R16, 0x2000, RZ, 0xfc, !PT ;  /* 0x0000200010101812 */ /* 0x000fe400078efcff */
[----:B0-----:R-:W-:Y:S01]  /*fdd0*/  LOP3.LUT R2, R2, 0x7f, RZ, 0xc0, !PT ;  /* 0x0000007f02027812 */ /* 0x001fe200078ec0ff */
[----:B-1----:R-:W-:-:S03]  /*fde0*/  IMAD.SHL.U32 R10, R10, 0x10, RZ ;  /* 0x000000100a0a7824 */ /* 0x002fc600078e00ff */
[----:B------:R-:W-:-:S04]  /*fdf0*/  SHF.R.U32.HI R2, RZ, 0x3, R2 ;  /* 0x00000003ff027819 */ /* 0x000fc80000011602 */
[----:B------:R-:W-:Y:S02]  /*fe00*/  LOP3.LUT R10, R2, 0x70, R10, 0xf8, !PT ;  /* 0x00000070020a7812 */ /* 0x000fe400078ef80a */
[----:B------:R-:W0:Y:S03]  /*fe10*/  @P1 LDC R2, c[0x0][0x438] ;  /* 0x00010e00ff021b82 */ /* 0x000e260000000800 */
[----:B------:R-:W-:-:S05]  /*fe20*/  IMAD.IADD R6, R10, 0x1, R0 ;  /* 0x000000010a067824 */ /* 0x000fca00078e0200 */
[C---:B------:R-:W-:Y:S01]  /*fe30*/  ISETP.GE.AND P0, PT, R6.reuse, R29, PT ;  /* 0x0000001d0600720c */ /* 0x040fe20003f06270 */
[----:B------:R-:W-:-:S03]  /*fe40*/  IMAD.IADD R6, R6, 0x1, R32 ;  /* 0x0000000106067824 */ /* 0x000fc600078e0220 */
[----:B------:R-:W-:Y:S01]  /*fe50*/  ISETP.GT.U32.OR P0, PT, R10, 0x3f, P0 ;  /* 0x0000003f0a00780c */ /* 0x000fe20000704470 */
[----:B--2---:R-:W-:-:S04]  /*fe60*/  @P1 IMAD.HI.U32 R3, R6, R3, RZ ;  /* 0x0000000306031227 */ /* 0x004fc800078e00ff */
[----:B------:R-:W-:Y:S01]  /*fe70*/  IMAD.MOV.U32 R7, RZ, RZ, R6 ;  /* 0x000000ffff077224 */ /* 0x000fe200078e0006 */
[----:B0-----:R-:W-:-:S07]  /*fe80*/  @P1 SHF.R.U32.HI R7, RZ, R2, R3 ;  /* 0x00000002ff071219 */ /* 0x001fce0000011603 */
        /* <DEDUP_REMOVED lines=28> */
[----:B------:R-:W-:Y:S02]  /*10050*/  ISETP.NE.AND P0, PT, R3, 0x3, PT ;  /* 0x000000030300780c */ /* 0x000fe40003f05270 */
[----:B------:R-:W-:Y:S01]  /*10060*/  LOP3.LUT R30, R8, R30, RZ, 0xfc, !PT ;  /* 0x0000001e081e7212 */ /* 0x000fe200078efcff */
[----:B------:R-:W-:Y:S01]  /*10070*/  IMAD R2, R20, R2, R6 ;  /* 0x0000000214027224 */ /* 0x000fe200078e0206 */
[----:B------:R0:W-:Y:S04]  /*10080*/  STL [R1+0x28], R8 ;  /* 0x0000280801007387 */ /* 0x0001e80000100800 */
[----:B------:R0:W-:Y:S05]  /*10090*/  STL [R1], R2 ;  /* 0x0000000201007387 */ /* 0x0001ea0000100800 */
[----:B------:R-:W-:-:S04]  /*100a0*/  @P0 LOP3.LUT R16, R16, 0x1000, RZ, 0xfc, !PT ;  /* 0x0000100010100812 */ /* 0x000fc800078efcff */
[----:B------:R-:W-:-:S04]  /*100b0*/  LOP3.LUT R16, R16, 0xfffffffe, RZ, 0xc0, !PT ;  /* 0xfffffffe10107812 */ /* 0x000fc800078ec0ff */
[----:B------:R-:W-:Y:S01]  /*100c0*/  @P1 LOP3.LUT R16, R16, 0x1, RZ, 0xfc, !PT ;  /* 0x0000000110101812 */ /* 0x000fe200078efcff */
[----:B0-----:R-:W-:Y:S06]  /*100d0*/  @!P0 BRA `(.L_x_4273) ;  /* 0x0000000000048947 */ /* 0x001fec0003800000 */
[----:B------:R-:W-:Y:S01]  /*100e0*/  BPT.TRAP 0x1 ;  /* 0x000000040000795c */ /* 0x000fe20000300000 */
.L_x_4273:
        /* <DEDUP_REMOVED lines=9> */
.L_x_4344:
[----:B------:R-:W-:Y:S05]  /*10180*/  BSYNC B0 ;  /* 0x0000000000007941 */ /* 0x000fea0003800000 */
.L_x_4274:
[----:B------:R-:W0:Y:S01]  /*10190*/  LDL R2, [R1] ;  /* 0x0000000001027983 */ /* 0x000e220000100800 */
[----:B------:R-:W-:Y:S01]  /*101a0*/  ULDC.64 UR4, c[0x0][0x300] ;  /* 0x0000c00000047ab9 */ /* 0x000fe20000000a00 */
[----:B-----5:R-:W-:Y:S01]  /*101b0*/  SHF.R.S32.HI R4, RZ, 0x1f, R37 ;  /* 0x0000001fff047819 */ /* 0x020fe20000011425 */
[----:B------:R-:W-:Y:S01]  /*101c0*/  ULDC.64 UR6, c[0x0][0x2e8] ;  /* 0x0000ba0000067ab9 */ /* 0x000fe20000000a00 */
[----:B------:R-:W1:Y:S01]  /*101d0*/  S2R R7, SR_TID.X ;  /* 0x0000000000077919 */ /* 0x000e620000002100 */
[----:B------:R-:W-:Y:S01]  /*101e0*/  LOP3.LUT R16, R16, 0xfffffffd, RZ, 0xc0, !PT ;  /* 0xfffffffd10107812 */ /* 0x000fe200078ec0ff */
[----:B-1----:R-:W-:-:S05]  /*101f0*/  IMAD.SHL.U32 R7, R7, 0x8, RZ ;  /* 0x0000000807077824 */ /* 0x002fca00078e00ff */
[----:B------:R-:W-:Y:S02]  /*10200*/  LOP3.LUT R7, R7, 0x38, RZ, 0xc0, !PT ;  /* 0x0000003807077812 */ /* 0x000fe400078ec0ff */
[----:B0-----:R-:W-:-:S05]  /*10210*/  SHF.R.S32.HI R0, RZ, 0x1f, R2 ;  /* 0x0000001fff007819 */ /* 0x001fca0000011402 */
[----:B------:R0:W-:Y:S04]  /*10220*/  STL [R1+0x1c], R0 ;  /* 0x00001c0001007387 */ /* 0x0001e80000100800 */
[----:B------:R1:W-:Y:S01]  /*10230*/  STL [R1+0x20], R4 ;  /* 0x0000200401007387 */ /* 0x0003e20000100800 */
[----:B0-----:R-:W-:-:S04]  /*10240*/  IMAD R0, R0, UR4, RZ ;  /* 0x0000000400007c24 */ /* 0x001fc8000f8e02ff */
[C---:B------:R-:W-:Y:S02]  /*10250*/  IMAD R0, R2.reuse, UR5, R0 ;  /* 0x0000000502007c24 */ /* 0x040fe4000f8e0200 */
[----:B------:R-:W-:Y:S01]  /*10260*/  IMAD.WIDE.U32 R2, R2, UR4, RZ ;  /* 0x0000000402027c25 */ /* 0x000fe2000f8e00ff */
[----:B------:R-:W-:-:S03]  /*10270*/  ULDC.64 UR4, c[0x0][0x310] ;  /* 0x0000c40000047ab9 */ /* 0x000fc60000000a00 */
[----:B------:R-:W-:Y:S02]  /*10280*/  IMAD.IADD R3, R3, 0x1, R0 ;  /* 0x0000000103037824 */ /* 0x000fe400078e0200 */
[----:B------:R-:W-:Y:S02]  /*10290*/  IMAD R0, R4, UR4, RZ ;  /* 0x0000000404007c24 */ /* 0x000fe4000f8e02ff */
[----:B------:R-:W-:-:S04]  /*102a0*/  IMAD.WIDE.U32 R2, R37, UR4, R2 ;  /* 0x0000000425027c25 */ /* 0x000fc8000f8e0002 */
[----:B------:R-:W-:Y:S01]  /*102b0*/  IMAD R0, R37, UR5, R0 ;  /* 0x0000000525007c24 */ /* 0x000fe2000f8e0200 */
[----:B------:R-:W-:Y:S01]  /*102c0*/  ULDC.64 UR4, c[0x0][0x308] ;  /* 0x0000c20000047ab9 */ /* 0x000fe20000000a00 */
[----:B-1----:R-:W-:Y:S02]  /*102d0*/  IMAD R4, R18, 0x1000, R34 ;  /* 0x0000100012047824 */ /* 0x002fe400078e0222 */
[----:B------:R-:W-:Y:S02]  /*102e0*/  IMAD.IADD R3, R3, 0x1, R0 ;  /* 0x0000000103037824 */ /* 0x000fe400078e0200 */
        /* <DEDUP_REMOVED lines=42> */
.L_x_4354:
        /* <DEDUP_REMOVED lines=10> */
.L_x_4277:
        /* <DEDUP_REMOVED lines=11> */
.L_x_4278:
[----:B------:R1:W5:Y:S01]  /*106e0*/  LDL.LU R0, [R1+0xc] ;  /* 0x00000c0001007983 */ /* 0x0003620000300800 */
[----:B------:R-:W-:Y:S01]  /*106f0*/  LOP3.LUT P0, RZ, R16, 0x40, RZ, 0xc0, !PT ;  /* 0x0000004010ff7812 */ /* 0x000fe2000780c0ff */
[----:B------:R1:W-:-:S12]  /*10700*/  SYNCS.ARRIVE.TRANS64.A1T0 RZ, [R22+URZ+0x38830], RZ ;  /* 0x038830ff16ff79a7 */ /* 0x0003d8000810003f */
[----:B------:R-:W-:Y:S05]  /*10710*/  WARPSYNC.ALL ;  /* 0x0000000000007948 */ /* 0x000fea0003800000 */
[----:B0-----:R-:W-:Y:S01]  /*10720*/  SEL R2, R35, RZ, !P0 ;  /* 0x000000ff23027207 */ /* 0x001fe20004000000 */
[----:B------:R-:W-:Y:S04]  /*10730*/  BSSY B6, `(.L_x_4279) ;  /* 0x000001a000067945 */ /* 0x000fe80003800000 */
[----:B------:R0:W-:Y:S01]  /*10740*/  STL [R1+0x4], R2 ;  /* 0x0000040201007387 */ /* 0x0001e20000100800 */
[----:B------:R-:W-:Y:S01]  /*10750*/  BAR.SYNC.DEFER_BLOCKING 0x8, 0x100 ;  /* 0x0204000000007b1d */ /* 0x000fe20000010000 */
[----:B-----5:R-:W-:Y:S01]  /*10760*/  SEL R35, R0, RZ, !P0 ;  /* 0x000000ff00237207 */ /* 0x020fe20004000000 */
[----:B------:R-:W-:-:S04]  /*10770*/  VIADD R0, R17, 0x20400 ;  /* 0x0002040011007836 */ /* 0x000fc80000000000 */
[----:B------:R0:W-:Y:S01]  /*10780*/  STL [R1+0x14], R35 ;  /* 0x0000142301007387 */ /* 0x0001e20000100800 */
[----:B------:R-:W-:Y:S02]  /*10790*/  LOP3.LUT P0, RZ, R0, 0x3ff, RZ, 0xc0, !PT ;  /* 0x000003ff00ff7812 */ /* 0x000fe4000780c0ff */
[----:B------:R-:W-:-:S05]  /*107a0*/  SHF.R.S32.HI R0, RZ, 0x1f, R36 ;  /* 0x0000001fff007819 */ /* 0x000fca0000011424 */
[----:B------:R0:W-:Y:S06]  /*107b0*/  STL [R1+0xc], R0 ;  /* 0x00000c0001007387 */ /* 0x0001ec0000100800 */
[----:B------:R-:W-:Y:S05]  /*107c0*/  @!P0 BRA `(.L_x_4280) ;  /* 0x0000000000408947 */ /* 0x000fea0003800000 */
[----:B0-----:R-:W-:Y:S01]  /*107d0*/  MOV R2, 0x0 ;  /* 0x0000000000027802 */ /* 0x001fe20000000f00 */
        /* <DEDUP_REMOVED lines=15> */
.L_x_4280:
[----:B------:R-:W-:Y:S05]  /*108d0*/  BSYNC B6 ;  /* 0x0000000000067941 */ /* 0x000fea0003800000 */
.L_x_4279:
[----:B------:R-:W2:Y:S01]  /*108e0*/  LDL R4, [R1+0xc] ;  /* 0x00000c0001047983 */ /* 0x000ea20000100800 */
[----:B------:R-:W3:Y:S01]  /*108f0*/  LDC R10, c[0x0][0x448] ;  /* 0x00011200ff0a7b82 */ /* 0x000ee20000000800 */
[----:B------:R-:W-:Y:S01]  /*10900*/  IMAD.MOV.U32 R21, RZ, RZ, R35 ;  /* 0x000000ffff157224 */ /* 0x000fe200078e0023 */
[----:B------:R-:W-:Y:S01]  /*10910*/  ULDC.64 UR4, c[0x0][0x298] ;  /* 0x0000a60000047ab9 */ /* 0x000fe20000000a00 */
[----:B------:R-:W4:Y:S04]  /*10920*/  LDL R20, [R1+0x4] ;  /* 0x0000040001147983 */ /* 0x000f280000100800 */
[----:B------:R1:W5:Y:S01]  /*10930*/  LDL R9, [R1+0x10] ;  /* 0x0000100001097983 */ /* 0x0003620000100800 */
[----:B0-----:R-:W0:Y:S01]  /*10940*/  S2R R2, SR_TID.X ;  /* 0x0000000000027919 */ /* 0x001e220000002100 */
[----:B------:R-:W1:Y:S01]  /*10950*/  S2R R35, SR_TID.X ;  /* 0x0000000000237919 */ /* 0x000e620000002100 */
[----:B---3--:R-:W-:-:S13]  /*10960*/  ISETP.NE.AND P0, PT, R10, 0x1, PT ;  /* 0x000000010a00780c */ /* 0x008fda0003f05270 */
[----:B------:R-:W3:Y:S01]  /*10970*/  @P0 LDC R3, c[0x0][0x44c] ;  /* 0x00011300ff030b82 */ /* 0x000ee20000000800 */
[----:B0-----:R-:W-:-:S04]  /*10980*/  LOP3.LUT R2, R2, 0x7f, RZ, 0xc0, !PT ;  /* 0x0000007f02027812 */ /* 0x001fc800078ec0ff */
[----:B------:R-:W-:Y:S01]  /*10990*/  SHF.R.U32.HI R2, RZ, 0x3, R2 ;  /* 0x00000003ff027819 */ /* 0x000fe20000011602 */
[----:B-1----:R-:W-:-:S05]  /*109a0*/  IMAD.SHL.U32 R35, R35, 0x10, RZ ;  /* 0x0000001023237824 */ /* 0x002fca00078e00ff */
[----:B------:R-:W-:Y:S02]  /*109b0*/  LOP3.LUT R35, R2, 0x70, R35, 0xf8, !PT ;  /* 0x0000007002237812 */ /* 0x000fe400078ef823 */
[----:B------:R-:W0:Y:S03]  /*109c0*/  @P0 LDC R2, c[0x0][0x450] ;  /* 0x00011400ff020b82 */ /* 0x000e260000000800 */
[----:B------:R-:W-:-:S04]  /*109d0*/  IMAD R35, R25, 0x40, R35 ;  /* 0x0000004019237824 */ /* 0x000fc800078e0223 */
[----:B---3--:R-:W-:-:S04]  /*109e0*/  @P0 IMAD.HI.U32 R3, R35, R3, RZ ;  /* 0x0000000323030227 */ /* 0x008fc800078e00ff */
[----:B------:R-:W-:Y:S01]  /*109f0*/  IMAD.MOV.U32 R0, RZ, RZ, R35 ;  /* 0x000000ffff007224 */ /* 0x000fe200078e0023 */
[----:B0-----:R-:W-:Y:S01]  /*10a00*/  @P0 SHF.R.U32.HI R0, RZ, R2, R3 ;  /* 0x00000002ff000219 */ /* 0x001fe20000011603 */
[----:B------:R-:W-:Y:S01]  /*10a10*/  IMAD.WIDE.U32 R2, R36, UR4, RZ ;  /* 0x0000000424027c25 */ /* 0x000fe2000f8e00ff */
[----:B------:R-:W0:Y:S01]  /*10a20*/  S2R R7, SR_TID.X ;  /* 0x0000000000077919 */ /* 0x000e220000002100 */
[----:B------:R-:W-:-:S04]  /*10a30*/  LOP3.LUT R16, R16, 0xfffff7ff, RZ, 0xc0, !PT ;  /* 0xfffff7ff10107812 */ /* 0x000fc800078ec0ff */
[----:B------:R-:W-:Y:S01]  /*10a40*/  @P0 LOP3.LUT R16, R16, 0x800, RZ, 0xfc, !PT ;  /* 0x0000080010100812 */ /* 0x000fe200078efcff */
[----:B0-----:R-:W-:-:S05]  /*10a50*/  IMAD.SHL.U32 R7, R7, 0x8, RZ ;  /* 0x0000000807077824 */ /* 0x001fca00078e00ff */
[----:B------:R-:W-:Y:S01]  /*10a60*/  LOP3.LUT R7, R7, 0x38, RZ, 0xc0, !PT ;  /* 0x0000003807077812 */ /* 0x000fe200078ec0ff */
[----:B--2---:R-:W-:-:S04]  /*10a70*/  IMAD R4, R4, UR4, RZ ;  /* 0x0000000404047c24 */ /* 0x004fc8000f8e02ff */
[----:B------:R-:W-:Y:S01]  /*10a80*/  IMAD R4, R36, UR5, R4 ;  /* 0x0000000524047c24 */ /* 0x000fe2000f8e0204 */
[----:B------:R-:W-:-:S03]  /*10a90*/  ULDC.64 UR4, c[0x0][0x2d8] ;  /* 0x0000b60000047ab9 */ /* 0x000fc60000000a00 */
[----:B------:R-:W-:Y:S02]  /*10aa0*/  IMAD.IADD R3, R3, 0x1, R4 ;  /* 0x0000000103037824 */ /* 0x000fe400078e0204 */
[----:B------:R-:W-:-:S04]  /*10ab0*/  IMAD.WIDE.U32 R2, R26, UR4, R2 ;  /* 0x000000041a027c25 */ /* 0x000fc8000f8e0002 */
[----:B------:R-:W-:Y:S01]  /*10ac0*/  IMAD R3, R26, UR5, R3 ;  /* 0x000000051a037c24 */ /* 0x000fe2000f8e0203 */
[----:B------:R-:W-:Y:S02]  /*10ad0*/  ULDC.64 UR4, c[0x0][0x2e0] ;  /* 0x0000b80000047ab9 */ /* 0x000fe40000000a00 */
[----:B------:R-:W-:Y:S02]  /*10ae0*/  IMAD R4, R21, UR4, RZ ;  /* 0x0000000415047c24 */ /* 0x000fe4000f8e02ff */
[----:B----4-:R-:W-:-:S04]  /*10af0*/  IMAD.WIDE.U32 R2, R20, UR4, R2 ;  /* 0x0000000414027c25 */ /* 0x010fc8000f8e0002 */
[----:B------:R-:W-:Y:S01]  /*10b00*/  IMAD R4, R20, UR5, R4 ;  /* 0x0000000514047c24 */ /* 0x000fe2000f8e0204 */
[----:B------:R-:W-:-:S03]  /*10b10*/  ULDC.64 UR4, c[0x0][0x2d0] ;  /* 0x0000b40000047ab9 */ /* 0x000fc60000000a00 */
[----:B------:R-:W-:Y:S01]  /*10b20*/  IMAD.IADD R3, R3, 0x1, R4 ;  /* 0x0000000103037824 */ /* 0x000fe200078e0204 */
[----:B------:R-:W-:Y:S01]  /*10b30*/  SHF.R.S32.HI R4, RZ, 0x1f, R0 ;  /* 0x0000001fff047819 */ /* 0x000fe20000011400 */
[----:B------:R-:W0:Y:S04]  /*10b40*/  S2R R20, SR_TID.X ;  /* 0x0000000000147919 */ /* 0x000e280000002100 */
[----:B------:R-:W-:Y:S02]  /*10b50*/  IMAD R4, R4, UR4, RZ ;  /* 0x0000000404047c24 */ /* 0x000fe4000f8e02ff */
[----:B------:R-:W-:-:S04]  /*10b60*/  IMAD.WIDE.U32 R2, R0, UR4, R2 ;  /* 0x0000000400027c25 */ /* 0x000fc8000f8e0002 */
[----:B------:R-:W-:Y:S01]  /*10b70*/  IMAD R4, R0, UR5, R4 ;  /* 0x0000000500047c24 */ /* 0x000fe2000f8e0204 */
[----:B------:R-:W-:Y:S01]  /*10b80*/  ULDC.64 UR4, c[0x0][0x2c8] ;  /* 0x0000b20000047ab9 */ /* 0x000fe20000000a00 */
[----:B------:R-:W-:-:S04]  /*10b90*/  IMAD.MOV R0, RZ, RZ, -R0 ;  /* 0x000000ffff007224 */ /* 0x000fc800078e0a00 */
[----:B------:R-:W-:Y:S02]  /*10ba0*/  IMAD R0, R10, R0, R35 ;  /* 0x000000000a007224 */ /* 0x000fe400078e0223 */
[----:B------:R-:W-:-:S03]  /*10bb0*/  IMAD.IADD R3, R3, 0x1, R4 ;  /* 0x0000000103037824 */ /* 0x000fc600078e0204 */
[----:B------:R-:W-:Y:S01]  /*10bc0*/  SHF.R.S32.HI R4, RZ, 0x1f, R0 ;  /* 0x0000001fff047819 */ /* 0x000fe20000011400 */
[----:B------:R-:W-:-:S04]  /*10bd0*/  IMAD.WIDE.U32 R2, R0, UR4, R2 ;  /* 0x0000000400027c25 */ /* 0x000fc8000f8e0002 */
[----:B------:R-:W-:-:S04]  /*10be0*/  IMAD R4, R4, UR4, RZ ;  /* 0x0000000404047c24 */ /* 0x000fc8000f8e02ff */
[----:B------:R-:W-:Y:S01]  /*10bf0*/  IMAD R4, R0, UR5, R4 ;  /* 0x0000000500047c24 */ /* 0x000fe2000f8e0204 */
[----:B------:R-:W-:Y:S02]  /*10c00*/  ULDC.64 UR4, c[0x0][0x280] ;  /* 0x0000a00000047ab9 */ /* 0x000fe40000000a00 */
[----:B------:R-:W-:Y:S01]  /*10c10*/  LEA R0, P0, R2, UR4, 0x1 ;  /* 0x0000000402007c11 */ /* 0x000fe2000f8008ff */
[----:B------:R-:W-:Y:S01]  /*10c20*/  IMAD.IADD R3, R3, 0x1, R4 ;  /* 0x0000000103037824 */ /* 0x000fe200078e0204 */
[----:B------:R-:W-:Y:S01]  /*10c30*/  ULDC UR4, c[0x0][0x2b8] ;  /* 0x0000ae0000047ab9 */ /* 0x000fe20000000800 */
[----:B0-----:R-:W-:-:S03]  /*10c40*/  LOP3.LUT R20, R20, 0x7f, RZ, 0xc0, !PT ;  /* 0x0000007f14147812 */ /* 0x001fc600078ec0ff */
[----:B------:R-:W-:Y:S01]  /*10c50*/  LEA.HI.X R2, R2, UR5, R3, 0x1, P0 ;  /* 0x0000000502027c11 */ /* 0x000fe200080f0c03 */
[----:B------:R-:W-:Y:S01]  /*10c60*/  UMOV UR5, 0xffffffff ;  /* 0xffffffff00057882 */ /* 0x000fe20000000000 */
[----:B------:R-:W-:Y:S02]  /*10c70*/  ISETP.GE.AND P0, PT, R7, UR4, PT ;  /* 0x0000000407007c0c */ /* 0x000fe4000bf06270 */
[----:B------:R-:W-:Y:S01]  /*10c80*/  SHF.R.U32.HI R8, RZ, 0x3, R20 ;  /* 0x00000003ff087819 */ /* 0x000fe20000011614 */
[----:B------:R-:W-:Y:S10]  /*10c90*/  BRA.DIV UR5, `(.L_x_4281) ;  /* 0x0000004605587947 */ /* 0x000ff4000b800000 */
[----:B------:R-:W0:Y:S01]  /*10ca0*/  SHFL.IDX PT, R5, R0, RZ, 0x181f ;  /* 0x00181fff00057589 */ /* 0x000e2200000e0000 */
[----:B-----5:R-:W-:Y:S01]  /*10cb0*/  IMAD R3, R9, R10, RZ ;  /* 0x0000000a09037224 */ /* 0x020fe200078e02ff */
[----:B------:R-:W-:Y:S01]  /*10cc0*/  LOP3.LUT R16, R16, 0xfffffeff, RZ, 0xc0, !PT ;  /* 0xfffffeff10107812 */ /* 0x000fe200078ec0ff */
[----:B------:R-:W-:Y:S01]  /*10cd0*/  IMAD R25, R25, 0x40, R8 ;  /* 0x0000004019197824 */ /* 0x000fe200078e0208 */
[----:B------:R-:W1:Y:S04]  /*10ce0*/  SHFL.IDX PT, R4, R2, RZ, 0x181f ;  /* 0x00181fff02047589 */ /* 0x000e6800000e0000 */
[----:B------:R-:W-:-:S13]  /*10cf0*/  ISETP.GE.AND P2, PT, R25, R3, PT ;  /* 0x000000031900720c */ /* 0x000fda0003f46270 */
[----:B------:R-:W-:Y:S02]  /*10d00*/  @P2 LOP3.LUT R16, R16, 0x100, RZ, 0xfc, !PT ;  /* 0x0000010010102812 */ /* 0x000fe400078efcff */
[----:B0-----:R-:W-:Y:S02]  /*10d10*/  @!P2 LEA R5, P1, R7, R5, 0x1 ;  /* 0x000000050705a211 */ /* 0x001fe400078208ff */
[----:B------:R-:W-:-:S03]  /*10d20*/  LOP3.LUT R16, R16, 0xffffff7f, RZ, 0xc0, !PT ;  /* 0xffffff7f10107812 */ /* 0x000fc600078ec0ff */
        /* <DEDUP_REMOVED lines=10> */
[----:B------:R-:W-:-:S04]  /*10dd0*/  @P2 LOP3.LUT R16, R16, 0x80, RZ, 0xfc, !PT ;  /* 0x0000008010102812 */ /* 0x000fc800078efcff */
[----:B------:R-:W-:Y:S02]  /*10de0*/  LOP3.LUT R16, R16, 0xffffffbf, RZ, 0xc0, !PT ;  /* 0xffffffbf10107812 */ /* 0x000fe400078ec0ff */
        /* <DEDUP_REMOVED lines=11> */
[----:B------:R-:W-:-:S02]  /*10ea0*/  @P2 LOP3.LUT R16, R16, 0x40, RZ, 0xfc, !PT ;  /* 0x0000004010102812 */ /* 0x000fc400078efcff */
[----:B0-----:R-:W-:-:S05]  /*10eb0*/  @!P2 LEA R5, P1, R7, R5, 0x1 ;  /* 0x000000050705a211 */ /* 0x001fca00078208ff */
[----:B-1----:R-:W-:-:S05]  /*10ec0*/  @!P2 IMAD.X R4, RZ, RZ, R4, P1 ;  /* 0x000000ffff04a224 */ /* 0x002fca00008e0604 */
[----:B------:R-:W-:-:S04]  /*10ed0*/  @!P2 LOP3.LUT R5, R5, R4, RZ, 0x3c, !PT ;  /* 0x000000040505a212 */ /* 0x000fc800078e3cff */
[----:B------:R-:W-:-:S04]  /*10ee0*/  @!P2 LOP3.LUT R4, R5, R4, RZ, 0x3c, !PT ;  /* 0x000000040504a212 */ /* 0x000fc800078e3cff */
[----:B------:R-:W-:-:S05]  /*10ef0*/  @!P2 LOP3.LUT R5, R5, R4, RZ, 0x3c, !PT ;  /* 0x000000040505a212 */ /* 0x000fca00078e3cff */
[----:B------:R0:W-:Y:S04]  /*10f00*/  @!P2 LDGSTS.E.BYPASS.LTC128B.128 [R19+0x21400], desc[UR44][R4.64], !P0 ;  /* 0x214000000413afae */ /* 0x0001e8000c101d6c */
[----:B0-----:R0:W1:Y:S02]  /*10f10*/  SHFL.IDX PT, R4, R2, 0x3, 0x181f ;  /* 0x00781f0002047f89 */ /* 0x00106400000e0000 */
.L_x_4363:
[----:B------:R-:W-:Y:S01]  /*10f20*/  VIADD R25, R25, 0x30 ;  /* 0x0000003019197836 */ /* 0x000fe20000000000 */
[----:B------:R-:W-:-:S04]  /*10f30*/  LOP3.LUT R16, R16, 0xfffeffff, RZ, 0xc0, !PT ;  /* 0xfffeffff10107812 */ /* 0x000fc800078ec0ff */
[----:B------:R-:W-:-:S13]  /*10f40*/  ISETP.GE.AND P2, PT, R25, R3, PT ;  /* 0x000000031900720c */ /* 0x000fda0003f46270 */
[----:B0-----:R-:W-:Y:S02]  /*10f50*/  @!P2 LEA R2, P1, R7, R0, 0x1 ;  /* 0x000000000702a211 */ /* 0x001fe400078208ff */
[----:B------:R-:W-:-:S03]  /*10f60*/  @P2 LOP3.LUT R16, R16, 0x10000, RZ, 0xfc, !PT ;  /* 0x0001000010102812 */ /* 0x000fc600078efcff */
[----:B-1----:R-:W-:-:S05]  /*10f70*/  @!P2 IMAD.X R3, RZ, RZ, R4, P1 ;  /* 0x000000ffff03a224 */ /* 0x002fca00008e0604 */
[----:B------:R-:W-:Y:S01]  /*10f80*/  @!PT LDS RZ, [RZ] ;  /* 0x00000000fffff984 */ /* 0x000fe20000000800 */
[----:B------:R-:W-:Y:S01]  /*10f90*/  @!PT LDS RZ, [RZ] ;  /* 0x00000000fffff984 */ /* 0x000fe20000000800 */
[----:B------:R-:W-:Y:S01]  /*10fa0*/  @!PT LDS RZ, [RZ] ;  /* 0x00000000fffff984 */ /* 0x000fe20000000800 */
[----:B------:R0:W-:Y:S01]  /*10fb0*/  @!P2 LDGSTS.E.BYPASS.LTC128B.128 [R19+0x21c00], desc[UR44][R2.64], !P0 ;  /* 0x21c000000213afae */ /* 0x0001e2000c101d6c */
[----:B------:R-:W-:Y:S01]  /*10fc0*/  PLOP3.LUT P0, PT, PT, PT, PT, 0x80, 0x0 ;  /* 0x000000000000781c */ /* 0x000fe20003f0f070 */
[----:B------:R-:W-:-:S12]  /*10fd0*/  NOP ;  /* 0x0000000000007918 */ /* 0x000fd80000000000 */
.L_x_4282:
[----:B------:R-:W-:Y:S02]  /*10fe0*/  PLOP3.LUT P1, PT, P1, P0, PT, 0xa2, 0x0 ;  /* 0x000000000000781c */ /* 0x000fe40000f21472 */
[----:B------:R-:W-:-:S08]  /*10ff0*/  @P0 R2UR P1, UR4, R17 ;  /* 0x00000000110402ca */ /* 0x000fd00000020000 */
[----:B------:R-:W-:-:S05]  /*11000*/  @P0 PLOP3.LUT P0, PT, P1, PT, PT, 0x80, 0x0 ;  /* 0x000000000000081c */ /* 0x000fca0000f0f070 */
[----:B------:R-:W-:Y:S01]  /*11010*/  @!P1 SYNCS.ARRIVE.TRANS64.RED.A0T1 RZ, [UR4+0x38800], RZ ;  /* 0x038800ffffff99a7 */ /* 0x000fe20008200404 */
[----:B------:R-:W-:Y:S07]  /*11020*/  @!P1 ARRIVES.LDGSTSBAR.64.TRANSCNT [UR4+0x38800] ;  /* 0x03880000ff0099b0 */ /* 0x000fee0008000a84 */
[----:B------:R-:W-:Y:S05]  /*11030*/  @P0 BRA.U.ANY `(.L_x_4282) ;  /* 0xfffffffd00e80947 */ /* 0x000fea000393ffff */
[----:B------:R-:W-:Y:S01]  /*11040*/  NOP ;  /* 0x0000000000007918 */ /* 0x000fe20000000000 */
[----:B------:R-:W-:Y:S01]  /*11050*/  VIADD R0, R17, 0x26400 ;  /* 0x0002640011007836 */ /* 0x000fe20000000000 */
[----:B------:R1:W-:Y:S01]  /*11060*/  SYNCS.ARRIVE.TRANS64.A1T0 RZ, [R17+URZ+0x38800], RZ ;  /* 0x038800ff11ff79a7 */ /* 0x0003e2000810003f */
[----:B------:R-:W-:Y:S03]  /*11070*/  BSSY B6, `(.L_x_4283) ;  /* 0x0000013000067945 */ /* 0x000fe60003800000 */
[----:B------:R-:W-:-:S13]  /*11080*/  LOP3.LUT P0, RZ, R0, 0x3ff, RZ, 0xc0, !PT ;  /* 0x000003ff00ff7812 */ /* 0x000fda000780c0ff */
[----:B-1----:R-:W-:Y:S05]  /*11090*/  @!P0 BRA `(.L_x_4284) ;  /* 0x0000000000408947 */ /* 0x002fea0003800000 */
        /* <DEDUP_REMOVED lines=16> */
.L_x_4284:
[----:B------:R-:W-:Y:S05]  /*111a0*/  BSYNC B6 ;  /* 0x0000000000067941 */ /* 0x000fea0003800000 */
.L_x_4283:
[----:B------:R-:W2:Y:S01]  /*111b0*/  LDL.LU R25, [R1+0xc] ;  /* 0x00000c0001197983 */ /* 0x000ea20000300800 */
[----:B0-----:R-:W0:Y:S01]  /*111c0*/  LDC R2, c[0x0][0x448] ;  /* 0x00011200ff027b82 */ /* 0x001e220000000800 */
[----:B------:R-:W-:Y:S02]  /*111d0*/  ULDC.64 UR4, c[0x0][0x398] ;  /* 0x0000e60000047ab9 */ /* 0x000fe40000000a00 */
[----:B------:R-:W3:Y:S04]  /*111e0*/  LDL.LU R21, [R1+0x14] ;  /* 0x0000140001157983 */ /* 0x000ee80000300800 */
[----:B------:R-:W4:Y:S01]  /*111f0*/  LDL.LU R20, [R1+0x4] ;  /* 0x0000040001147983 */ /* 0x000f220000300800 */
[----:B0-----:R-:W-:-:S13]  /*11200*/  ISETP.NE.AND P6, PT, R2, 0x1, PT ;  /* 0x000000010200780c */ /* 0x001fda0003fc5270 */
[----:B------:R-:W0:Y:S08]  /*11210*/  @P6 LDC R3, c[0x0][0x44c] ;  /* 0x00011300ff036b82 */ /* 0x000e300000000800 */
[----:B------:R-:W1:Y:S01]  /*11220*/  @P6 LDC R2, c[0x0][0x450] ;  /* 0x00011400ff026b82 */ /* 0x000e620000000800 */
[----:B------:R-:W-:Y:S02]  /*11230*/  IMAD.MOV.U32 R0, RZ, RZ, R35 ;  /* 0x000000ffff007224 */ /* 0x000fe400078e0023 */
[----:B0-----:R-:W-:-:S05]  /*11240*/  @P6 IMAD.HI.U32 R3, R35, R3, RZ ;  /* 0x0000000323036227 */ /* 0x001fca00078e00ff */
[----:B-1----:R-:W-:Y:S01]  /*11250*/  @P6 SHF.R.U32.HI R0, RZ, R2, R3 ;  /* 0x00000002ff006219 */ /* 0x002fe20000011603 */
[----:B------:R-:W-:-:S03]  /*11260*/  IMAD.WIDE.U32 R2, R36, UR4, RZ ;  /* 0x0000000424027c25 */ /* 0x000fc6000f8e00ff */
[----:B------:R-:W-:Y:S01]  /*11270*/  SHF.R.S32.HI R5, RZ, 0x1f, R0 ;  /* 0x0000001fff057819 */ /* 0x000fe20000011400 */
[----:B------:R-:W0:Y:S01]  /*11280*/  S2R R8, SR_TID.X ;  /* 0x0000000000087919 */ /* 0x000e220000002100 */
[----:B------:R-:W-:Y:S01]  /*11290*/  LOP3.LUT R16, R16, 0xfffff7ff, RZ, 0xc0, !PT ;  /* 0xfffff7ff10107812 */ /* 0x000fe200078ec0ff */
        /* <DEDUP_REMOVED lines=9> */
[----:B---3--:R-:W-:Y:S02]  /*11330*/  IMAD R4, R21, UR4, RZ ;  /* 0x0000000415047c24 */ /* 0x008fe4000f8e02ff */
[----:B------:R-:W0:Y:S01]  /*11340*/  S2R R21, SR_TID.X ;  /* 0x0000000000157919 */ /* 0x000e220000002100 */
[----:B----4-:R-:W-:Y:S01]  /*11350*/  IMAD.WIDE.U32 R2, R20, UR4, R2 ;  /* 0x0000000414027c25 */ /* 0x010fe2000f8e0002 */
[----:B------:R-:W-:-:S03]  /*11360*/  ULDC UR4, c[0x0][0x448] ;  /* 0x0001120000047ab9 */ /* 0x000fc60000000800 */
[----:B------:R-:W-:Y:S02]  /*11370*/  IMAD R4, R20, UR5, R4 ;  /* 0x0000000514047c24 */ /* 0x000fe4000f8e0204 */
[----:B------:R-:W1:Y:S02]  /*11380*/  S2R R20, SR_TID.X ;  /* 0x0000000000147919 */ /* 0x000e640000002100 */
[----:B------:R-:W-:Y:S02]  /*11390*/  IMAD.IADD R3, R3, 0x1, R4 ;  /* 0x0000000103037824 */ /* 0x000fe400078e0204 */
[----:B------:R-:W-:-:S04]  /*113a0*/  IMAD.MOV R4, RZ, RZ, -R0 ;  /* 0x000000ffff047224 */ /* 0x000fc800078e0a00 */
[----:B------:R-:W-:Y:S01]  /*113b0*/  IMAD R4, R4, UR4, R35 ;  /* 0x0000000404047c24 */ /* 0x000fe2000f8e0223 */
[----:B------:R-:W-:Y:S02]  /*113c0*/  ULDC.64 UR4, c[0x0][0x3d0] ;  /* 0x0000f40000047ab9 */ /* 0x000fe40000000a00 */
[----:B------:R-:W-:Y:S02]  /*113d0*/  IMAD R5, R5, UR4, RZ ;  /* 0x0000000405057c24 */ /* 0x000fe4000f8e02ff */
[----:B------:R-:W-:-:S04]  /*113e0*/  IMAD.WIDE.U32 R2, R0, UR4, R2 ;  /* 0x0000000400027c25 */ /* 0x000fc8000f8e0002 */
[----:B------:R-:W-:Y:S01]  /*113f0*/  IMAD R5, R0, UR5, R5 ;  /* 0x0000000500057c24 */ /* 0x000fe2000f8e0205 */
[----:B------:R-:W-:Y:S01]  /*11400*/  SHF.R.S32.HI R0, RZ, 0x1f, R4 ;  /* 0x0000001fff007819 */ /* 0x000fe20000011404 */
[----:B------:R-:W-:Y:S02]  /*11410*/  ULDC.64 UR4, c[0x0][0x3c8] ;  /* 0x0000f20000047ab9 */ /* 0x000fe40000000a00 */
[----:B------:R-:W-:Y:S02]  /*11420*/  IMAD.IADD R3, R3, 0x1, R5 ;  /* 0x0000000103037824 */ /* 0x000fe400078e0205 */
[----:B------:R-:W-:Y:S02]  /*11430*/  IMAD R0, R0, UR4, RZ ;  /* 0x0000000400007c24 */ /* 0x000fe4000f8e02ff */
[----:B0-----:R-:W-:Y:S02]  /*11440*/  IMAD.SHL.U32 R21, R21, 0x8, RZ ;  /* 0x0000000815157824 */ /* 0x001fe400078e00ff */
[----:B------:R-:W-:-:S02]  /*11450*/  IMAD R0, R4, UR5, R0 ;  /* 0x0000000504007c24 */ /* 0x000fc4000f8e0200 */
[----:B------:R-:W-:Y:S01]  /*11460*/  IMAD.WIDE.U32 R2, R4, UR4, R2 ;  /* 0x0000000404027c25 */ /* 0x000fe2000f8e0002 */
[----:B------:R-:W-:Y:S01]  /*11470*/  LOP3.LUT R21, R21, 0x38, RZ, 0xc0, !PT ;  /* 0x0000003815157812 */ /* 0x000fe200078ec0ff */
[----:B------:R-:W-:Y:S02]  /*11480*/  ULDC.64 UR4, c[0x0][0x390] ;  /* 0x0000e40000047ab9 */ /* 0x000fe40000000a00 */
[----:B-1----:R-:W-:Y:S01]  /*11490*/  IMAD.SHL.U32 R20, R20, 0x8, RZ ;  /* 0x0000000814147824 */ /* 0x002fe200078e00ff */
[----:B------:R-:W-:Y:S01]  /*114a0*/  LOP3.LUT R7, R21, 0x80, RZ, 0xfc, !PT ;  /* 0x0000008015077812 */ /* 0x000fe200078efcff */
[----:B------:R-:W-:Y:S01]  /*114b0*/  IMAD.IADD R6, R3, 0x1, R0 ;  /* 0x0000000103067824 */ /* 0x000fe200078e0200 */
[----:B------:R-:W0:Y:S01]  /*114c0*/  S2R R25, SR_TID.X ;  /* 0x0000000000197919 */ /* 0x000e220000002100 */
[----:B------:R-:W-:Y:S01]  /*114d0*/  LEA R0, P0, R2, UR4, 0x1 ;  /* 0x0000000402007c11 */ /* 0x000fe2000f8008ff */
[----:B------:R-:W-:Y:S01]  /*114e0*/  ULDC UR4, c[0x0][0x3b8] ;  /* 0x0000ee0000047ab9 */ /* 0x000fe20000000800 */
[----:B------:R-:W-:Y:S01]  /*114f0*/  LOP3.LUT R20, R20, 0x38, RZ, 0xc0, !PT ;  /* 0x0000003814147812 */ /* 0x000fe200078ec0ff */
[----:B------:R-:W1:Y:S01]  /*11500*/  S2R R21, SR_TID.X ;  /* 0x0000000000157919 */ /* 0x000e620000002100 */
[----:B------:R-:W-:-:S02]  /*11510*/  ISETP.GE.AND P4, PT, R7, UR4, PT ;  /* 0x0000000407007c0c */ /* 0x000fc4000bf86270 */
[C---:B------:R-:W-:Y:S02]  /*11520*/  LOP3.LUT R9, R20.reuse, 0x40, RZ, 0xfc, !PT ;  /* 0x0000004014097812 */ /* 0x040fe400078efcff */
[----:B------:R-:W-:Y:S02]  /*11530*/  LOP3.LUT R7, R20, 0x100, RZ, 0xfc, !PT ;  /* 0x0000010014077812 */ /* 0x000fe400078efcff */
[----:B------:R-:W2:Y:S01]  /*11540*/  S2R R20, SR_TID.X ;  /* 0x0000000000147919 */ /* 0x000ea20000002100 */
[----:B------:R-:W-:Y:S02]  /*11550*/  ISETP.GE.AND P1, PT, R8, UR4, PT ;  /* 0x0000000408007c0c */ /* 0x000fe4000bf26270 */
[----:B------:R-:W-:Y:S02]  /*11560*/  ISETP.GE.AND P5, PT, R9, UR4, PT ;  /* 0x0000000409007c0c */ /* 0x000fe4000bfa6270 */
[----:B------:R-:W-:Y:S02]  /*11570*/  ISETP.GE.AND P2, PT, R7, UR4, PT ;  /* 0x0000000407007c0c */ /* 0x000fe4000bf46270 */
[----:B------:R-:W-:-:S02]  /*11580*/  LEA.HI.X R6, R2, UR5, R6, 0x1, P0 ;  /* 0x0000000502067c11 */ /* 0x000fc400080f0c06 */
[----:B------:R-:W-:Y:S01]  /*11590*/  SEL R2, RZ, 0x1, P1 ;  /* 0x00000001ff027807 */ /* 0x000fe20000800000 */
[----:B0-----:R-:W-:Y:S02]  /*115a0*/  IMAD.SHL.U32 R25, R25, 0x8, RZ ;  /* 0x0000000819197824 */ /* 0x001fe400078e00ff */
[----:B-1----:R-:W-:-:S03]  /*115b0*/  IMAD.SHL.U32 R21, R21, 0x8, RZ ;  /* 0x0000000815157824 */ /* 0x002fc600078e00ff */
[----:B------:R-:W-:Y:S01]  /*115c0*/  LOP3.LUT R25, R25, 0x38, RZ, 0xc0, !PT ;  /* 0x0000003819197812 */ /* 0x000fe200078ec0ff */
[----:B--2---:R-:W-:-:S03]  /*115d0*/  IMAD.SHL.U32 R20, R20, 0x8, RZ ;  /* 0x0000000814147824 */ /* 0x004fc600078e00ff */
[----:B------:R-:W-:Y:S02]  /*115e0*/  LOP3.LUT R7, R25, 0xc0, RZ, 0xfc, !PT ;  /* 0x000000c019077812 */ /* 0x000fe400078efcff */
[----:B------:R-:W-:Y:S02]  /*115f0*/  LOP3.LUT R21, R21, 0x38, RZ, 0xc0, !PT ;  /* 0x0000003815157812 */ /* 0x000fe400078ec0ff */
[----:B------:R-:W-:Y:S02]  /*11600*/  LOP3.LUT R20, R20, 0x38, RZ, 0xc0, !PT ;  /* 0x0000003814147812 */ /* 0x000fe400078ec0ff */
[----:B------:R-:W-:Y:S02]  /*11610*/  SEL R3, RZ, 0x4, P4 ;  /* 0x00000004ff037807 */ /* 0x000fe40002000000 */
[----:B------:R-:W-:Y:S02]  /*11620*/  SEL R4, RZ, 0x2, P5 ;  /* 0x00000002ff047807 */ /* 0x000fe40002800000 */
[----:B------:R-:W-:-:S02]  /*11630*/  ISETP.GE.AND P3, PT, R7, UR4, PT ;  /* 0x0000000407007c0c */ /* 0x000fc4000bf66270 */
[----:B------:R-:W-:Y:S02]  /*11640*/  LOP3.LUT R7, R21, 0x180, RZ, 0xfc, !PT ;  /* 0x0000018015077812 */ /* 0x000fe400078efcff */
[----:B------:R-:W-:Y:S02]  /*11650*/  LOP3.LUT R9, R20, 0x140, RZ, 0xfc, !PT ;  /* 0x0000014014097812 */ /* 0x000fe400078efcff */
[----:B------:R-:W-:Y:S02]  /*11660*/  IADD3 R2, R3, R4, R2 ;  /* 0x0000000403027210 */ /* 0x000fe40007ffe002 */
[----:B------:R-:W-:Y:S02]  /*11670*/  SEL R3, RZ, 0x10, P2 ;  /* 0x00000010ff037807 */ /* 0x000fe40001000000 */
[----:B------:R-:W-:Y:S02]  /*11680*/  SEL R4, RZ, 0x8, P3 ;  /* 0x00000008ff047807 */ /* 0x000fe40001800000 */
[----:B------:R-:W-:-:S02]  /*11690*/  @P1 LOP3.LUT R16, R16, 0x800, RZ, 0xfc, !PT ;  /* 0x0000080010101812 */ /* 0x000fc400078efcff */
[----:B------:R-:W-:Y:S02]  /*116a0*/  ISETP.GE.AND P0, PT, R7, UR4, PT ;  /* 0x0000000407007c0c */ /* 0x000fe4000bf06270 */
[----:B------:R-:W-:Y:S02]  /*116b0*/  LOP3.LUT R7, R20, 0x1c0, RZ, 0xfc, !PT ;  /* 0x000001c014077812 */ /* 0x000fe400078efcff */
[----:B------:R-:W-:Y:S02]  /*116c0*/  ISETP.GE.AND P1, PT, R9, UR4, PT ;  /* 0x0000000409007c0c */ /* 0x000fe4000bf26270 */
[----:B------:R-:W-:Y:S02]  /*116d0*/  IADD3 R4, R3, R2, R4 ;  /* 0x0000000203047210 */ /* 0x000fe40007ffe004 */
[----:B------:R-:W-:Y:S02]  /*116e0*/  SEL R2, RZ, 0x40, P0 ;  /* 0x00000040ff027807 */ /* 0x000fe40000000000 */
[----:B------:R-:W-:-:S02]  /*116f0*/  SEL R3, RZ, 0x20, P1 ;  /* 0x00000020ff037807 */ /* 0x000fc40000800000 */
[----:B------:R-:W-:Y:S01]  /*11700*/  ISETP.GE.AND P0, PT, R7, UR4, PT ;  /* 0x0000000407007c0c */ /* 0x000fe2000bf06270 */
[----:B------:R-:W-:Y:S01]  /*11710*/  UMOV UR4, 0xffffffff ;  /* 0xffffffff00047882 */ /* 0x000fe20000000000 */
[----:B------:R-:W-:Y:S02]  /*11720*/  IADD3 R4, R2, R4, R3 ;  /* 0x0000000402047210 */ /* 0x000fe40007ffe003 */
[----:B------:R-:W-:-:S05]  /*11730*/  SEL R5, RZ, 0x80, P0 ;  /* 0x00000080ff057807 */ /* 0x000fca0000000000 */
[----:B------:R-:W-:Y:S01]  /*11740*/  IMAD.IADD R5, R4, 0x1, R5 ;  /* 0x0000000104057824 */ /* 0x000fe200078e0205 */
[----:B------:R-:W-:Y:S06]  /*11750*/  BRA.DIV UR4, `(.L_x_4285) ;  /* 0x0000004204047947 */ /* 0x000fec000b800000 */
[C---:B------:R-:W-:Y:S01]  /*11760*/  LOP3.LUT P6, RZ, R16.reuse, 0x40, RZ, 0xc0, !PT ;  /* 0x0000004010ff7812 */ /* 0x040fe200078cc0ff */
[----:B------:R-:W0:Y:S01]  /*11770*/  SHFL.IDX PT, R3, R0, RZ, 0x181f ;  /* 0x00181fff00037589 */ /* 0x000e2200000e0000 */
[----:B------:R-:W-:-:S03]  /*11780*/  LOP3.LUT R16, R16, 0xffbfffff, RZ, 0xc0, !PT ;  /* 0xffbfffff10107812 */ /* 0x000fc600078ec0ff */
[----:B------:R-:W1:Y:S08]  /*11790*/  SHFL.IDX PT, R2, R6, RZ, 0x181f ;  /* 0x00181fff06027589 */ /* 0x000e7000000e0000 */
[----:B------:R-:W-:-:S04]  /*117a0*/  @P6 LOP3.LUT R16, R16, 0x400000, RZ, 0xfc, !PT ;  /* 0x0040000010106812 */ /* 0x000fc800078efcff */
[C---:B------:R-:W-:Y:S02]  /*117b0*/  LOP3.LUT P6, RZ, R16.reuse, 0x80, RZ, 0xc0, !PT ;  /* 0x0000008010ff7812 */ /* 0x040fe400078cc0ff */
[----:B------:R-:W-:-:S11]  /*117c0*/  LOP3.LUT R16, R16, 0xff7fffff, RZ, 0xc0, !PT ;  /* 0xff7fffff10107812 */ /* 0x000fd600078ec0ff */
[----:B------:R-:W-:-:S04]  /*117d0*/  @P6 LOP3.LUT R16, R16, 0x800000, RZ, 0xfc, !PT ;  /* 0x0080000010106812 */ /* 0x000fc800078efcff */
[----:B------:R-:W-:-:S13]  /*117e0*/  LOP3.LUT P6, RZ, R16, 0x100, RZ, 0xc0, !PT ;  /* 0x0000010010ff7812 */ /* 0x000fda00078cc0ff */
[----:B0-----:R-:W-:Y:S02]  /*117f0*/  @!P6 LEA R3, P0, R8, R3, 0x1 ;  /* 0x000000030803e211 */ /* 0x001fe400078008ff */
[----:B------:R-:W-:-:S03]  /*11800*/  @!P6 LOP3.LUT R7, R4, 0x40, RZ, 0xc0, !PT ;  /* 0x000000400407e812 */ /* 0x000fc600078ec0ff */
[----:B-1----:R-:W-:Y:S01]  /*11810*/  @!P6 IMAD.X R2, RZ, RZ, R2, P0 ;  /* 0x000000ffff02e224 */ /* 0x002fe200000e0602 */
[----:B------:R-:W-:Y:S02]  /*11820*/  LOP3.LUT P0, RZ, R16, 0x800, RZ, 0xc0, !PT ;  /* 0x0000080010ff7812 */ /* 0x000fe4000780c0ff */
[----:B------:R-:W-:Y:S02]  /*11830*/  @!P6 SHF.R.U32.HI R7, RZ, 0x2, R7 ;  /* 0x00000002ff07e819 */ /* 0x000fe40000011607 */
[----:B------:R-:W-:-:S04]  /*11840*/  @!P6 LOP3.LUT R3, R3, R2, RZ, 0x3c, !PT ;  /* 0x000000020303e212 */ /* 0x000fc800078e3cff */
[----:B------:R-:W-:-:S04]  /*11850*/  @!P6 LOP3.LUT R2, R3, R2, RZ, 0x3c, !PT ;  /* 0x000000020302e212 */ /* 0x000fc800078e3cff */
[----:B------:R-:W-:-:S05]  /*11860*/  @!P6 LOP3.LUT R3, R3, R2, RZ, 0x3c, !PT ;  /* 0x000000020303e212 */ /* 0x000fca00078e3cff */
[----:B------:R-:W-:Y:S01]  /*11870*/  @!PT LDS RZ, [RZ] ;  /* 0x00000000fffff984 */ /* 0x000fe20000000800 */
[----:B------:R-:W-:Y:S01]  /*11880*/  @!P6 LDGSTS.E.BYPASS.LTC128B.128 [R19+0x26400], desc[UR44][R2.64], !P0 ;  /* 0x264000000213efae */ /* 0x000fe2000c101d6c */
[----:B------:R-:W-:Y:S02]  /*11890*/  @!P6 ISETP.NE.U32.AND P0, PT, R7, RZ, PT ;  /* 0x000000ff0700e20c */ /* 0x000fe40003f05070 */
[----:B------:R-:W-:Y:S01]  /*118a0*/  @!P6 LOP3.LUT R7, R5, 0x80, RZ, 0xc0, !PT ;  /* 0x000000800507e812 */ /* 0x000fe200078ec0ff */
[----:B------:R-:W-:Y:S03]  /*118b0*/  @!P6 LDGSTS.E.BYPASS.LTC128B.128 [R19+0x28400], desc[UR44][R2.64+0x80], !P5 ;  /* 0x284000800213efae */ /* 0x000fe6000e901d6c */
[----:B------:R-:W-:Y:S01]  /*118c0*/  @!P6 SHF.R.U32.HI R7, RZ, 0x3, R7 ;  /* 0x00000003ff07e819 */ /* 0x000fe20000011607 */
[----:B------:R-:W-:Y:S04]  /*118d0*/  @!P6 LDGSTS.E.BYPASS.LTC128B.128 [R19+0x2a400], desc[UR44][R2.64+0x100], !P4 ;  /* 0x2a4001000213efae */ /* 0x000fe8000e101d6c */
[----:B------:R-:W-:Y:S04]  /*118e0*/  @!P6 LDGSTS.E.BYPASS.LTC128B.128 [R19+0x2c400], desc[UR44][R2.64+0x180], !P3 ;  /* 0x2c4001800213efae */ /* 0x000fe8000d901d6c */
[----:B------:R-:W-:Y:S04]  /*118f0*/  @!P6 LDGSTS.E.BYPASS.LTC128B.128 [R19+0x2e400], desc[UR44][R2.64+0x200], !P2 ;  /* 0x2e4002000213efae */ /* 0x000fe8000d101d6c */
[----:B------:R-:W-:Y:S04]  /*11900*/  @!P6 LDGSTS.E.BYPASS.LTC128B.128 [R19+0x30400], desc[UR44][R2.64+0x280], !P1 ;  /* 0x304002800213efae */ /* 0x000fe8000c901d6c */
[----:B------:R-:W-:Y:S01]  /*11910*/  @!P6 LDGSTS.E.BYPASS.LTC128B.128 [R19+0x32400], desc[UR44][R2.64+0x300], P0 ;  /* 0x324003000213efae */ /* 0x000fe20008101d6c */
[----:B------:R-:W-:-:S03]  /*11920*/  @!P6 ISETP.NE.U32.AND P0, PT, R7, RZ, PT ;  /* 0x000000ff0700e20c */ /* 0x000fc60003f05070 */
[----:B------:R-:W-:Y:S10]  /*11930*/  SHFL.IDX PT, R7, R6, 0x1, 0x181f ;  /* 0x00381f0006077f89 */ /* 0x000ff400000e0000 */
[----:B------:R0:W-:Y:S01]  /*11940*/  @!P6 LDGSTS.E.BYPASS.LTC128B.128 [R19+0x34400], desc[UR44][R2.64+0x380], P0 ;  /* 0x344003800213efae */ /* 0x0001e20008101d6c */
[----:B------:R-:W-:-:S03]  /*11950*/  LOP3.LUT P6, RZ, R16, 0x800000, RZ, 0xc0, !PT ;  /* 0x0080000010ff7812 */ /* 0x000fc600078cc0ff */
[----:B0-----:R-:W0:Y:S10]  /*11960*/  SHFL.IDX PT, R2, R0, 0x1, 0x181f ;  /* 0x00381f0000027f89 */ /* 0x001e3400000e0000 */
[----:B0-----:R-:W-:-:S05]  /*11970*/  @!P6 LEA R2, P0, R8, R2, 0x1 ;  /* 0x000000020802e211 */ /* 0x001fca00078008ff */
[----:B------:R-:W-:Y:S01]  /*11980*/  @!P6 IMAD.X R3, RZ, RZ, R7, P0 ;  /* 0x000000ffff03e224 */ /* 0x000fe200000e0607 */
[----:B------:R-:W-:Y:S02]  /*11990*/  LOP3.LUT P0, RZ, R16, 0x800, RZ, 0xc0, !PT ;  /* 0x0000080010ff7812 */ /* 0x000fe4000780c0ff */
[----:B------:R-:W-:-:S04]  /*119a0*/  @!P6 LOP3.LUT R7, R4, 0x40, RZ, 0xc0, !PT ;  /* 0x000000400407e812 */ /* 0x000fc800078ec0ff */
[----:B------:R-:W-:-:S07]  /*119b0*/  @!P6 SHF.R.U32.HI R7, RZ, 0x2, R7 ;  /* 0x00000002ff07e819 */ /* 0x000fce0000011607 */
        /* <DEDUP_REMOVED lines=11> */
[----:B------:R-:W-:Y:S04]  /*11a70*/  SHFL.IDX PT, R7, R6, 0x2, 0x181f ;  /* 0x00581f0006077f89 */ /* 0x000fe800000e0000 */
[----:B------:R-:W-:Y:S06]  /*11a80*/  SHFL.IDX PT, R6, R6, 0x3, 0x181f ;  /* 0x00781f0006067f89 */ /* 0x000fec00000e0000 */
[----:B------:R0:W-:Y:S01]  /*11a90*/  @!P6 LDGSTS.E.BYPASS.LTC128B.128 [R19+0x34c00], desc[UR44][R2.64+0x380], P0 ;  /* 0x34c003800213efae */ /* 0x0001e20008101d6c */
[----:B------:R-:W-:-:S03]  /*11aa0*/  LOP3.LUT P6, RZ, R16, 0x400000, RZ, 0xc0, !PT ;  /* 0x0040000010ff7812 */ /* 0x000fc600078cc0ff */
[----:B0-----:R-:W0:Y:S04]  /*11ab0*/  SHFL.IDX PT, R2, R0, 0x2, 0x181f ;  /* 0x00581f0000027f89 */ /* 0x001e2800000e0000 */
[----:B------:R-:W1:Y:S06]  /*11ac0*/  SHFL.IDX PT, R0, R0, 0x3, 0x181f ;  /* 0x00781f0000007f89 */ /* 0x000e6c00000e0000 */
[----:B0-----:R-:W-:-:S05]  /*11ad0*/  @!P6 LEA R2, P0, R8, R2, 0x1 ;  /* 0x000000020802e211 */ /* 0x001fca00078008ff */
[----:B------:R-:W-:Y:S01]  /*11ae0*/  @!P6 IMAD.X R3, RZ, RZ, R7, P0 ;  /* 0x000000ffff03e224 */ /* 0x000fe200000e0607 */
[----:B------:R-:W-:Y:S02]  /*11af0*/  LOP3.LUT P0, RZ, R16, 0x800, RZ, 0xc0, !PT ;  /* 0x0000080010ff7812 */ /* 0x000fe4000780c0ff */
[----:B------:R-:W-:-:S04]  /*11b00*/  @!P6 LOP3.LUT R7, R4, 0x40, RZ, 0xc0, !PT ;  /* 0x000000400407e812 */ /* 0x000fc800078ec0ff */
[----:B------:R-:W-:-:S07]  /*11b10*/  @!P6 SHF.R.U32.HI R7, RZ, 0x2, R7 ;  /* 0x00000002ff07e819 */ /* 0x000fce0000011607 */
[----:B------:R0:W-:Y:S01]  /*11b20*/  @!P6 LDGSTS.E.BYPASS.LTC128B.128 [R19+0x27400], desc[UR44][R2.64], !P0 ;  /* 0x274000000213efae */ /* 0x0001e2000c101d6c */
[----:B------:R-:W-:Y:S02]  /*11b30*/  @!P6 ISETP.NE.U32.AND P0, PT, R7, RZ, PT ;  /* 0x000000ff0700e20c */ /* 0x000fe40003f05070 */
[----:B------:R-:W-:Y:S01]  /*11b40*/  @!P6 LOP3.LUT R7, R5, 0x80, RZ, 0xc0, !PT ;  /* 0x000000800507e812 */ /* 0x000fe200078ec0ff */
[----:B------:R0:W-:Y:S03]  /*11b50*/  @!P6 LDGSTS.E.BYPASS.LTC128B.128 [R19+0x29400], desc[UR44][R2.64+0x80], !P5 ;  /* 0x294000800213efae */ /* 0x0001e6000e901d6c */
[----:B------:R-:W-:Y:S01]  /*11b60*/  @!P6 SHF.R.U32.HI R7, RZ, 0x3, R7 ;  /* 0x00000003ff07e819 */ /* 0x000fe20000011607 */
[----:B------:R0:W-:Y:S04]  /*11b70*/  @!P6 LDGSTS.E.BYPASS.LTC128B.128 [R19+0x2b400], desc[UR44][R2.64+0x100], !P4 ;  /* 0x2b4001000213efae */ /* 0x0001e8000e101d6c */
[----:B------:R0:W-:Y:S04]  /*11b80*/  @!P6 LDGSTS.E.BYPASS.LTC128B.128 [R19+0x2d400], desc[UR44][R2.64+0x180], !P3 ;  /* 0x2d4001800213efae */ /* 0x0001e8000d901d6c */
[----:B------:R0:W-:Y:S04]  /*11b90*/  @!P6 LDGSTS.E.BYPASS.LTC128B.128 [R19+0x2f400], desc[UR44][R2.64+0x200], !P2 ;  /* 0x2f4002000213efae */ /* 0x0001e8000d101d6c */
[----:B------:R0:W-:Y:S04]  /*11ba0*/  @!P6 LDGSTS.E.BYPASS.LTC128B.128 [R19+0x31400], desc[UR44][R2.64+0x280], !P1 ;  /* 0x314002800213efae */ /* 0x0001e8000c901d6c */
[----:B------:R0:W-:Y:S01]  /*11bb0*/  @!P6 LDGSTS.E.BYPASS.LTC128B.128 [R19+0x33400], desc[UR44][R2.64+0x300], P0 ;  /* 0x334003000213efae */ /* 0x0001e20008101d6c */
[----:B------:R-:W-:-:S13]  /*11bc0*/  @!P6 ISETP.NE.U32.AND P0, PT, R7, RZ, PT ;  /* 0x000000ff0700e20c */ /* 0x000fda0003f05070 */
[----:B-1----:R0:W-:Y:S02]  /*11bd0*/  @!P6 LDGSTS.E.BYPASS.LTC128B.128 [R19+0x35400], desc[UR44][R2.64+0x380], P0 ;  /* 0x354003800213efae */ /* 0x0021e40008101d6c */
.L_x_4373:
[----:B------:R-:W-:Y:S01]  /*11be0*/  LOP3.LUT P0, RZ, R16, 0x10000, RZ, 0xc0, !PT ;  /* 0x0001000010ff7812 */ /* 0x000fe2000780c0ff */
[----:B------:R-:W-:-:S12]  /*11bf0*/  BSSY B0, `(.L_x_4286) ;  /* 0x0000016000007945 */ /* 0x000fd80003800000 */
[----:B------:R-:W-:Y:S05]  /*11c00*/  @P0 BRA `(.L_x_4287) ;  /* 0x0000000000500947 */ /* 0x000fea0003800000 */
[----:B------:R-:W-:Y:S02]  /*11c10*/  LOP3.LUT R4, R4, 0x40, RZ, 0xc0, !PT ;  /* 0x0000004004047812 */ /* 0x000fe400078ec0ff */
[----:B------:R-:W-:Y:S02]  /*11c20*/  LOP3.LUT P6, RZ, R16, 0x800, RZ, 0xc0, !PT ;  /* 0x0000080010ff7812 */ /* 0x000fe400078cc0ff */
[----:B0-----:R-:W-:Y:S02]  /*11c30*/  LEA R2, P0, R8, R0, 0x1 ;  /* 0x0000000008027211 */ /* 0x001fe400078008ff */
[----:B------:R-:W-:Y:S02]  /*11c40*/  SHF.R.U32.HI R4, RZ, 0x2, R4 ;  /* 0x00000002ff047819 */ /* 0x000fe40000011604 */
[----:B------:R-:W-:Y:S01]  /*11c50*/  LOP3.LUT R5, R5, 0x80, RZ, 0xc0, !PT ;  /* 0x0000008005057812 */ /* 0x000fe200078ec0ff */
[----:B------:R-:W-:Y:S01]  /*11c60*/  IMAD.X R3, RZ, RZ, R6, P0 ;  /* 0x000000ffff037224 */ /* 0x000fe200000e0606 */
[----:B------:R-:W-:-:S02]  /*11c70*/  ISETP.NE.U32.AND P0, PT, R4, RZ, PT ;  /* 0x000000ff0400720c */ /* 0x000fc40003f05070 */
[----:B------:R-:W-:-:S03]  /*11c80*/  SHF.R.U32.HI R5, RZ, 0x3, R5 ;  /* 0x00000003ff057819 */ /* 0x000fc60000011605 */
[----:B------:R-:W-:Y:S01]  /*11c90*/  @!PT LDS RZ, [RZ] ;  /* 0x00000000fffff984 */ /* 0x000fe20000000800 */
[----:B------:R-:W-:Y:S01]  /*11ca0*/  @!PT LDS RZ, [RZ] ;  /* 0x00000000fffff984 */ /* 0x000fe20000000800 */
[----:B------:R-:W-:Y:S01]  /*11cb0*/  @!PT LDS RZ, [RZ] ;  /* 0x00000000fffff984 */ /* 0x000fe20000000800 */
[----:B------:R1:W-:Y:S04]  /*11cc0*/  LDGSTS.E.BYPASS.LTC128B.128 [R19+0x27c00], desc[UR44][R2.64], !P6 ;  /* 0x27c0000002137fae */ /* 0x0003e8000f101d6c */
        /* <DEDUP_REMOVED lines=8> */
.L_x_4287:
[----:B------:R-:W-:Y:S05]  /*11d50*/  BSYNC B0 ;  /* 0x0000000000007941 */ /* 0x000fea0003800000 */
.L_x_4286:
[----:B------:R-:W-:Y:S01]  /*11d60*/  NOP ;  /* 0x0000000000007918 */ /* 0x000fe20000000000 */
[----:B------:R-:W-:-:S13]  /*11d70*/  PLOP3.LUT P0, PT, PT, PT, PT, 0x80, 0x0 ;  /* 0x000000000000781c */ /* 0x000fda0003f0f070 */
.L_x_4288:
        /* <DEDUP_REMOVED lines=18> */
.L_x_4374:
[----:B------:R-:W-:Y:S05]  /*11ea0*/  BSYNC B0 ;  /* 0x0000000000007941 */ /* 0x000fea0003800000 */
.L_x_4289:
[----:B------:R-:W-:-:S05]  /*11eb0*/  IMAD.U32 R2, RZ, RZ, UR36 ;  /* 0x00000024ff027e24 */ /* 0x000fca000f8e00ff */
[----:B------:R-:W-:-:S13]  /*11ec0*/  ISETP.NE.AND P0, PT, R2, 0x3, PT ;  /* 0x000000030200780c */ /* 0x000fda0003f05270 */
[----:B------:R-:W-:Y:S05]  /*11ed0*/  @!P0 BRA `(.L_x_4291) ;  /* 0x0000000000048947 */ /* 0x000fea0003800000 */
[----:B------:R-:W-:Y:S01]  /*11ee0*/  BPT.TRAP 0x1 ;  /* 0x000000040000795c */ /* 0x000fe20000300000 */
.L_x_4291:
[----:B0-----:R-:W-:Y:S01]  /*11ef0*/  SHF.L.U32 R0, R23, 0x1f, RZ ;  /* 0x0000001f17007819 */ /* 0x001fe200000006ff */
[----:B------:R-:W-:Y:S03]  /*11f00*/  BSSY B0, `(.L_x_4292) ;  /* 0x0000003000007945 */ /* 0x000fe60003800000 */
[----:B------:R-:W0:Y:S02]  /*11f10*/  SYNCS.PHASECHK.TRANS64.TRYWAIT P0, [R22+URZ+0x38860], R0 ;  /* 0x03886000160075a7 */ /* 0x000e24000800017f */
[----:B0-----:R-:W-:Y:S05]  /*11f20*/  @!P0 BRA `(.L_x_4293) ;  /* 0x0000004000e08947 */ /* 0x001fea0003800000 */
.L_x_4375:
[----:B------:R-:W-:Y:S05]  /*11f30*/  BSYNC B0 ;  /* 0x0000000000007941 */ /* 0x000fea0003800000 */
.L_x_4292:
[----:B------:R-:W0:Y:S01]  /*11f40*/  LDL.LU R3, [R1+0x1c] ;  /* 0x00001c0001037983 */ /* 0x000e220000300800 */
[----:B------:R-:W-:Y:S01]  /*11f50*/  ULDC.64 UR4, c[0x0][0x328] ;  /* 0x0000ca0000047ab9 */ /* 0x000fe20000000a00 */
[----:B------:R-:W-:Y:S02]  /*11f60*/  ULDC.64 UR6, c[0x0][0x318] ;  /* 0x0000c60000067ab9 */ /* 0x000fe40000000a00 */
[----:B------:R-:W2:Y:S04]  /*11f70*/  LDL.LU R2, [R1] ;  /* 0x0000000001027983 */ /* 0x000ea80000300800 */
[----:B------:R-:W3:Y:S01]  /*11f80*/  LDL.LU R4, [R1+0x20] ;  /* 0x0000200001047983 */ /* 0x000ee20000300800 */
[----:B------:R-:W-:Y:S02]  /*11f90*/  IMAD R5, R18, 0x8000, R34 ;  /* 0x0000800012057824 */ /* 0x000fe400078e0222 */
[----:B0-----:R-:W-:-:S04]  /*11fa0*/  IMAD R0, R3, UR4, RZ ;  /* 0x0000000403007c24 */ /* 0x001fc8000f8e02ff */
[C---:B--2---:R-:W-:Y:S02]  /*11fb0*/  IMAD R0, R2.reuse, UR5, R0 ;  /* 0x0000000502007c24 */ /* 0x044fe4000f8e0200 */
[----:B------:R-:W-:Y:S01]  /*11fc0*/  IMAD.WIDE.U32 R2, R2, UR4, RZ ;  /* 0x0000000402027c25 */ /* 0x000fe2000f8e00ff */
[----:B------:R-:W-:-:S03]  /*11fd0*/  ULDC.64 UR4, c[0x0][0x338] ;  /* 0x0000ce0000047ab9 */ /* 0x000fc60000000a00 */
[----:B------:R-:W-:Y:S02]  /*11fe0*/  IMAD.IADD R3, R3, 0x1, R0 ;  /* 0x0000000103037824 */ /* 0x000fe400078e0200 */
[----:B---3--:R-:W-:Y:S02]  /*11ff0*/  IMAD R0, R4, UR4, RZ ;  /* 0x0000000404007c24 */ /* 0x008fe4000f8e02ff */
        /* <DEDUP_REMOVED lines=12> */
[C---:B------:R-:W-:Y:S01]  /*120c0*/  LOP3.LUT P5, RZ, R30.reuse, 0x2, RZ, 0xc0, !PT ;  /* 0x000000021eff7812 */ /* 0x040fe200078ac0ff */
[----:B------:R-:W1:Y:S01]  /*120d0*/  SHFL.IDX PT, R2, R4, RZ, 0x181f ;  /* 0x00181fff04027589 */ /* 0x000e6200000e0000 */
[C---:B------:R-:W-:Y:S02]  /*120e0*/  LOP3.LUT P4, RZ, R30.reuse, 0x4, RZ, 0xc0, !PT ;  /* 0x000000041eff7812 */ /* 0x040fe4000788c0ff */
[C---:B------:R-:W-:Y:S01]  /*120f0*/  LOP3.LUT P3, RZ, R30.reuse, 0x8, RZ, 0xc0, !PT ;  /* 0x000000081eff7812 */ /* 0x040fe2000786c0ff */
[----:B------:R-:W2:Y:S01]  /*12100*/  SHFL.IDX PT, R3, R6, RZ, 0x181f ;  /* 0x00181fff06037589 */ /* 0x000ea200000e0000 */
[----:B------:R-:W-:Y:S02]  /*12110*/  LOP3.LUT P2, RZ, R30, 0x10, RZ, 0xc0, !PT ;  /* 0x000000101eff7812 */ /* 0x000fe4000784c0ff */
[----:B------:R-:W-:Y:S01]  /*12120*/  LOP3.LUT R16, R16, 0xffffffbf, RZ, 0xc0, !PT ;  /* 0xffffffbf10107812 */ /* 0x000fe200078ec0ff */
[----:B0-----:R-:W-:-:S05]  /*12130*/  IMAD.SHL.U32 R7, R7, 0x8, RZ ;  /* 0x0000000807077824 */ /* 0x001fca00078e00ff */
[----:B------:R-:W-:-:S05]  /*12140*/  LOP3.LUT R7, R7, 0x38, RZ, 0xc0, !PT ;  /* 0x0000003807077812 */ /* 0x000fca00078ec0ff */
[----:B------:R-:W-:Y:S01]  /*12150*/  IMAD.SHL.U32 R0, R7, 0x2, RZ ;  /* 0x0000000207007824 */ /* 0x000fe200078e00ff */
[----:B------:R-:W-:-:S04]  /*12160*/  LOP3.LUT R7, R30, 0x1, RZ, 0xc0, !PT ;  /* 0x000000011e077812 */ /* 0x000fc800078ec0ff */
[----:B-1----:R-:W-:Y:S02]  /*12170*/  IADD3 R2, P0, R2, R0, RZ ;  /* 0x0000000002027210 */ /* 0x002fe40007f1e0ff */
[----:B------:R-:W-:Y:S02]  /*12180*/  ISETP.NE.U32.AND P1, PT, R7, 0x1, PT ;  /* 0x000000010700780c */ /* 0x000fe40003f25070 */
[----:B------:R-:W-:Y:S01]  /*12190*/  PRMT R7, R30, 0x8880, RZ ;  /* 0x000088801e077816 */ /* 0x000fe200000000ff */
[----:B--2---:R-:W-:Y:S01]  /*121a0*/  IMAD.X R3, RZ, RZ, R3, P0 ;  /* 0x000000ffff037224 */ /* 0x004fe200000e0603 */
[----:B------:R-:W-:-:S09]  /*121b0*/  ISETP.LT.OR P0, PT, R29, 0x1, P1 ;  /* 0x000000011d00780c */ /* 0x000fd20000f01670 */
[----:B------:R-:W-:Y:S02]  /*121c0*/  @P1 LOP3.LUT R16, R16, 0x40, RZ, 0xfc, !PT ;  /* 0x0000004010101812 */ /* 0x000fe400078efcff */
[----:B------:R-:W-:Y:S02]  /*121d0*/  LOP3.LUT P1, RZ, R30, 0x20, RZ, 0xc0, !PT ;  /* 0x000000201eff7812 */ /* 0x000fe4000782c0ff */
[----:B------:R-:W-:Y:S01]  /*121e0*/  @!PT LDS RZ, [RZ] ;  /* 0x00000000fffff984 */ /* 0x000fe20000000800 */
[----:B------:R-:W-:Y:S01]  /*121f0*/  LDGSTS.E.BYPASS.LTC128B.128 [R5+0x400], desc[UR44][R2.64], !P0 ;  /* 0x0040000002057fae */ /* 0x000fe2000c101d6c */
[----:B------:R-:W-:Y:S02]  /*12200*/  ISETP.LT.OR P0, PT, R29, 0x1, !P5 ;  /* 0x000000011d00780c */ /* 0x000fe40006f01670 */
[----:B------:R-:W-:-:S11]  /*12210*/  LOP3.LUT R16, R16, 0xffffff7f, RZ, 0xc0, !PT ;  /* 0xffffff7f10107812 */ /* 0x000fd600078ec0ff */
        /* <DEDUP_REMOVED lines=62> */
.L_x_4385:
        /* <DEDUP_REMOVED lines=34> */
.L_x_4295:
        /* <DEDUP_REMOVED lines=11> */
.L_x_4296:
[----:B------:R-:W2:Y:S01]  /*128d0*/  LDL.LU R2, [R1+0x18] ;  /* 0x0000180001027983 */ /* 0x000ea20000300800 */
[----:B------:R1:W-:Y:S01]  /*128e0*/  SYNCS.ARRIVE.TRANS64.A1T0 RZ, [R22+URZ+0x38850], RZ ;  /* 0x038850ff16ff79a7 */ /* 0x0003e2000810003f */
[----:B------:R-:W-:Y:S01]  /*128f0*/  BSSY B0, `(.L_x_4297) ;  /* 0x00000f3000007945 */ /* 0x000fe20003800000 */
[----:B--2---:R-:W-:-:S05]  /*12900*/  VIADD R7, R2, 0xfffffffe ;  /* 0xfffffffe02077836 */ /* 0x004fca0000000000 */
[----:B------:R-:W-:-:S13]  /*12910*/  ISETP.GE.AND P0, PT, R7, R31, PT ;  /* 0x0000001f0700720c */ /* 0x000fda0003f06270 */
[----:B-1----:R-:W-:Y:S05]  /*12920*/  @!P0 BRA `(.L_x_4298) ;  /* 0x0000000c00bc8947 */ /* 0x002fea0003800000 */
[----:B------:R-:W2:Y:S01]  /*12930*/  LDL.LU R2, [R1+0x28] ;  /* 0x0000280001027983 */ /* 0x000ea20000300800 */
[----:B------:R-:W-:-:S04]  /*12940*/  LOP3.LUT R29, R30, 0x80, RZ, 0xc0, !PT ;  /* 0x000000801e1d7812 */ /* 0x000fc800078ec0ff */
[----:B------:R-:W-:Y:S02]  /*12950*/  SHF.R.U32.HI R29, RZ, 0x3, R29 ;  /* 0x00000003ff1d7819 */ /* 0x000fe4000001161d */
[----:B--2---:R-:W-:-:S04]  /*12960*/  LOP3.LUT R2, R2, 0x40, RZ, 0xc0, !PT ;  /* 0x0000004002027812 */ /* 0x004fc800078ec0ff */
[----:B------:R-:W-:-:S07]  /*12970*/  SHF.R.U32.HI R30, RZ, 0x2, R2 ;  /* 0x00000002ff1e7819 */ /* 0x000fce0000011602 */
.L_x_4311:
[----:B-1----:R-:W1:Y:S01]  /*12980*/  S2R R2, SR_TID.X ;  /* 0x0000000000027919 */ /* 0x002e620000002100 */
[----:B--2---:R-:W2:Y:S01]  /*12990*/  LDC R3, c[0x0][0x430] ;  /* 0x00010c00ff037b82 */ /* 0x004ea20000000800 */
[----:B---3--:R-:W-:Y:S01]  /*129a0*/  IMAD R6, R7, 0x40, R32 ;  /* 0x0000004007067824 */ /* 0x008fe200078e0220 */
[----:B------:R-:W-:Y:S05]  /*129b0*/  YIELD ;  /* 0x0000000000007946 */ /* 0x000fea0003800000 */
[----:B0-----:R-:W0:Y:S01]  /*129c0*/  S2R R4, SR_TID.X ;  /* 0x0000000000047919 */ /* 0x001e220000002100 */
[----:B------:R-:W-:Y:S01]  /*129d0*/  IMAD.U32 R11, RZ, RZ, UR36 ;  /* 0x00000024ff0b7e24 */ /* 0x000fe2000f8e00ff */
[----:B------:R-:W-:Y:S01]  /*129e0*/  ULDC UR4, c[0x0][0x430] ;  /* 0x00010c0000047ab9 */ /* 0x000fe20000000800 */
[----:B------:R-:W-:Y:S01]  /*129f0*/  VIADD R18, R18, 0x1 ;  /* 0x0000000112127836 */ /* 0x000fe20000000000 */
[----:B--2---:R-:W-:-:S02]  /*12a00*/  ISETP.NE.AND P0, PT, R3, 0x1, PT ;  /* 0x000000010300780c */ /* 0x004fc40003f05270 */
[----:B-1----:R-:W-:-:S04]  /*12a10*/  LOP3.LUT R2, R2, 0x7f, RZ, 0xc0, !PT ;  /* 0x0000007f02027812 */ /* 0x002fc800078ec0ff */
[----:B------:R-:W-:-:S07]  /*12a20*/  SHF.R.U32.HI R2, RZ, 0x3, R2 ;  /* 0x00000003ff027819 */ /* 0x000fce0000011602 */
[----:B------:R-:W1:Y:S01]  /*12a30*/  @P0 LDC R3, c[0x0][0x434] ;  /* 0x00010d00ff030b82 */ /* 0x000e620000000800 */
[----:B0-----:R-:W-:-:S05]  /*12a40*/  IMAD.SHL.U32 R4, R4, 0x10, RZ ;  /* 0x0000001004047824 */ /* 0x001fca00078e00ff */
[----:B------:R-:W-:Y:S02]  /*12a50*/  LOP3.LUT R4, R2, 0x70, R4, 0xf8, !PT ;  /* 0x0000007002047812 */ /* 0x000fe400078ef804 */
[----:B------:R-:W0:Y:S02]  /*12a60*/  @P0 LDC R2, c[0x0][0x438] ;  /* 0x00010e00ff020b82 */ /* 0x000e240000000800 */
[C---:B------:R-:W-:Y:S01]  /*12a70*/  ISETP.GT.U32.AND P1, PT, R4.reuse, 0x3f, PT ;  /* 0x0000003f0400780c */ /* 0x040fe20003f24070 */
[----:B------:R-:W-:-:S04]  /*12a80*/  IMAD.IADD R6, R4, 0x1, R6 ;  /* 0x0000000104067824 */ /* 0x000fc800078e0206 */
[----:B------:R-:W-:-:S08]  /*12a90*/  IMAD.MOV.U32 R10, RZ, RZ, R6 ;  /* 0x000000ffff0a7224 */ /* 0x000fd000078e0006 */
[----:B------:R-:W2:Y:S01]  /*12aa0*/  @!P1 LDC.64 R4, c[0x0][0x428] ;  /* 0x00010a00ff049b82 */ /* 0x000ea20000000a00 */
[----:B-1----:R-:W-:-:S07]  /*12ab0*/  @P0 IMAD.HI.U32 R3, R6, R3, RZ ;  /* 0x0000000306030227 */ /* 0x002fce00078e00ff */
[----:B------:R-:W1:Y:S01]  /*12ac0*/  @!P1 LDC.64 R8, c[0x0][0x418] ;  /* 0x00010600ff089b82 */ /* 0x000e620000000a00 */
[----:B0-----:R-:W-:-:S04]  /*12ad0*/  @P0 SHF.R.U32.HI R10, RZ, R2, R3 ;  /* 0x00000002ff0a0219 */ /* 0x001fc80000011603 */
[--C-:B------:R-:W-:Y:S01]  /*12ae0*/  @!P1 SHF.R.S32.HI R3, RZ, 0x1f, R10.reuse ;  /* 0x0000001fff039819 */ /* 0x100fe2000001140a */
[----:B------:R-:W-:-:S04]  /*12af0*/  @!P1 IMAD.MOV.U32 R2, RZ, RZ, R10 ;  /* 0x000000ffff029224 */ /* 0x000fc800078e000a */
[----:B--2---:R-:W-:-:S04]  /*12b00*/  @!P1 IMAD.WIDE.U32 R2, R28, R4, R2 ;  /* 0x000000041c029225 */ /* 0x004fc800078e0002 */
[----:B------:R-:W-:-:S04]  /*12b10*/  @!P1 IMAD R4, R33, R4, RZ ;  /* 0x0000000421049224 */ /* 0x000fc800078e02ff */
[----:B------:R-:W-:Y:S01]  /*12b20*/  @!P1 IMAD R5, R28, R5, R4 ;  /* 0x000000051c059224 */ /* 0x000fe200078e0204 */
[----:B-1----:R-:W-:Y:S01]  /*12b30*/  @!P1 LEA R8, P0, R2, R8, 0x2 ;  /* 0x0000000802089211 */ /* 0x002fe200078010ff */
[----:B------:R-:W-:Y:S02]  /*12b40*/  IMAD.MOV.U32 R4, RZ, RZ, RZ ;  /* 0x000000ffff047224 */ /* 0x000fe400078e00ff */
[----:B------:R-:W-:Y:S02]  /*12b50*/  @!P1 IMAD.IADD R3, R5, 0x1, R3 ;  /* 0x0000000105039824 */ /* 0x000fe400078e0203 */
[----:B------:R-:W-:-:S03]  /*12b60*/  IMAD.MOV R5, RZ, RZ, -R10 ;  /* 0x000000ffff057224 */ /* 0x000fc600078e0a0a */
[----:B------:R-:W-:Y:S01]  /*12b70*/  @!P1 LEA.HI.X R9, R2, R9, R3, 0x2, P0 ;  /* 0x0000000902099211 */ /* 0x000fe200000f1403 */
[----:B------:R-:W-:Y:S01]  /*12b80*/  IMAD R5, R5, UR4, R6 ;  /* 0x0000000405057c24 */ /* 0x000fe2000f8e0206 */
[----:B------:R-:W-:-:S03]  /*12b90*/  ISETP.NE.AND P0, PT, R18, 0x2, PT ;  /* 0x000000021200780c */ /* 0x000fc60003f05270 */
[----:B------:R0:W5:Y:S01]  /*12ba0*/  @!P1 LDG.E R4, desc[UR44][R8.64] ;  /* 0x0000002c08049981 */ /* 0x000162000c1e1900 */
[----:B------:R-:W-:Y:S02]  /*12bb0*/  ISETP.NE.AND P1, PT, R11, 0x3, PT ;  /* 0x000000030b00780c */ /* 0x000fe40003f25270 */
[----:B------:R-:W-:Y:S02]  /*12bc0*/  SEL R2, RZ, 0x1, P0 ;  /* 0x00000001ff027807 */ /* 0x000fe40000000000 */
[----:B------:R-:W-:Y:S02]  /*12bd0*/  SEL R18, R18, RZ, P0 ;  /* 0x000000ff12127207 */ /* 0x000fe40000000000 */
[----:B------:R-:W-:Y:S01]  /*12be0*/  LOP3.LUT R23, R23, R2, RZ, 0x3c, !PT ;  /* 0x0000000217177212 */ /* 0x000fe200078e3cff */
[----:B------:R-:W-:Y:S02]  /*12bf0*/  IMAD.MOV.U32 R2, RZ, RZ, R7 ;  /* 0x000000ffff027224 */ /* 0x000fe400078e0007 */
[----:B------:R-:W-:-:S03]  /*12c00*/  VIADD R7, R7, 0xffffffff ;  /* 0xffffffff07077836 */ /* 0x000fc60000000000 */
[----:B------:R-:W-:Y:S01]  /*12c10*/  ISETP.GT.AND P3, PT, R2, R31, PT ;  /* 0x0000001f0200720c */ /* 0x000fe20003f64270 */
[----:B0-----:R-:W-:-:S12]  /*12c20*/  @!P1 BRA `(.L_x_4299) ;  /* 0x0000000000049947 */ /* 0x001fd80003800000 */
[----:B------:R-:W-:Y:S01]  /*12c30*/  BPT.TRAP 0x1 ;  /* 0x000000040000795c */ /* 0x000fe20000300000 */
.L_x_4299:
[----:B------:R-:W-:Y:S01]  /*12c40*/  IMAD R6, R18, 0x8, R17 ;  /* 0x0000000812067824 */ /* 0x000fe200078e0211 */
[----:B------:R-:W-:Y:S01]  /*12c50*/  SHF.L.U32 R20, R23, 0x1f, RZ ;  /* 0x0000001f17147819 */ /* 0x000fe200000006ff */
[----:B------:R-:W-:Y:S01]  /*12c60*/  BSSY B1, `(.L_x_4300) ;  /* 0x0000004000017945 */ /* 0x000fe20003800000 */
[----:B------:R-:W-:Y:S02]  /*12c70*/  SHF.R.S32.HI R9, RZ, 0x1f, R5 ;  /* 0x0000001fff097819 */ /* 0x000fe40000011405 */
[----:B------:R-:W0:Y:S02]  /*12c80*/  SYNCS.PHASECHK.TRANS64.TRYWAIT P0, [R6+URZ+0x38840], R20 ;  /* 0x03884014060075a7 */ /* 0x000e24000800017f */
[----:B0-----:R-:W-:Y:S05]  /*12c90*/  @!P0 BRA `(.L_x_4301) ;  /* 0x0000003c00c08947 */ /* 0x001fea0003800000 */
.L_x_4386:
[----:B------:R-:W-:Y:S05]  /*12ca0*/  BSYNC B1 ;  /* 0x0000000000017941 */ /* 0x000fea0003800000 */
.L_x_4300:
        /* <DEDUP_REMOVED lines=40> */
.L_x_4396:
        /* <DEDUP_REMOVED lines=8> */
.L_x_4303:
        /* <DEDUP_REMOVED lines=11> */
.L_x_4304:
[----:B------:R2:W-:Y:S01]  /*13060*/  SYNCS.ARRIVE.TRANS64.A1T0 RZ, [R6+URZ+0x38830], RZ ;  /* 0x038830ff06ff79a7 */ /* 0x0005e2000810003f */
[----:B------:R-:W-:Y:S05]  /*13070*/  @!P2 BRA `(.L_x_4305) ;  /* 0x000000000004a947 */ /* 0x000fea0003800000 */
[----:B------:R-:W-:Y:S01]  /*13080*/  BPT.TRAP 0x1 ;  /* 0x000000040000795c */ /* 0x000fe20000300000 */
.L_x_4305:
[----:B------:R-:W3:Y:S01]  /*13090*/  SYNCS.PHASECHK.TRANS64.TRYWAIT P0, [R6+URZ+0x38860], R20 ;  /* 0x03886014060075a7 */ /* 0x000ee2000800017f */
[----:B------:R-:W-:Y:S04]  /*130a0*/  BSSY B1, `(.L_x_4306) ;  /* 0x0000002000017945 */ /* 0x000fe80003800000 */
[----:B---3--:R-:W-:Y:S05]  /*130b0*/  @!P0 BRA `(.L_x_4307) ;  /* 0x0000003c00e88947 */ /* 0x008fea0003800000 */
.L_x_4397:
[----:B------:R-:W-:Y:S05]  /*130c0*/  BSYNC B1 ;  /* 0x0000000000017941 */ /* 0x000fea0003800000 */
.L_x_4306:
        /* <DEDUP_REMOVED lines=79> */
.L_x_4407:
[----:B------:R-:W-:Y:S02]  /*135c0*/  LOP3.LUT R16, R16, 0xff7fffff, RZ, 0xc0, !PT ;  /* 0xff7fffff10107812 */ /* 0x000fe400078ec0ff */
[----:B-1----:R-:W-:Y:S02]  /*135d0*/  IADD3 R2, P2, R14, R0, RZ ;  /* 0x000000000e027210 */ /* 0x002fe40007f5e0ff */
        /* <DEDUP_REMOVED lines=23> */
.L_x_4309:
        /* <DEDUP_REMOVED lines=11> */
.L_x_4310:
[----:B------:R1:W-:Y:S01]  /*13800*/  SYNCS.ARRIVE.TRANS64.A1T0 RZ, [R6+URZ+0x38850], RZ ;  /* 0x038850ff06ff79a7 */ /* 0x0003e2000810003f */
[----:B------:R-:W-:Y:S05]  /*13810*/  @P3 BRA `(.L_x_4311) ;  /* 0xfffffff000583947 */ /* 0x000fea000383ffff */
.L_x_4298:
[----:B------:R-:W-:Y:S05]  /*13820*/  BSYNC B0 ;  /* 0x0000000000007941 */ /* 0x000fea0003800000 */
.L_x_4297:
        /* <DEDUP_REMOVED lines=21> */
.L_x_4313:
[----:B------:R-:W-:Y:S05]  /*13980*/  BSYNC B0 ;  /* 0x0000000000007941 */ /* 0x000fea0003800000 */
.L_x_4312:
[----:B------:R-:W-:-:S07]  /*13990*/  SEL R18, R18, RZ, P0 ;  /* 0x000000ff12127207 */ /* 0x000fce0000000000 */
.L_x_4266:
[----:B------:R-:W-:Y:S05]  /*139a0*/  BSYNC B7 ;  /* 0x0000000000077941 */ /* 0x000fea0003800000 */
.L_x_4264:
        /* <DEDUP_REMOVED lines=11> */
.L_x_4314:
        /* <DEDUP_REMOVED lines=43> */
.L_x_4417:
[----:B------:R-:W-:Y:S02]  /*13d10*/  ULDC UR4, c[0x0][0xd38] ;  /* 0x00034e0000047ab9 */ /* 0x000fe40000000800 */
[----:B------:R-:W-:-:S04]  /*13d20*/  IMAD.U32 R5, RZ, RZ, UR4 ;  /* 0x00000004ff057e24 */ /* 0x000fc8000f8e00ff */
[----:B-1----:R-:W-:-:S04]  /*13d30*/  IMAD R9, R14, R5, RZ ;  /* 0x000000050e097224 */ /* 0x002fc800078e02ff */
[----:B------:R-:W-:-:S05]  /*13d40*/  IMAD.IADD R6, R6, 0x1, R9 ;  /* 0x0000000106067824 */ /* 0x000fca00078e0209 */
[----:B------:R-:W-:-:S13]  /*13d50*/  ISETP.GT.AND P6, PT, R6, R0, PT ;  /* 0x000000000600720c */ /* 0x000fda0003fc4270 */
[----:B------:R-:W-:Y:S05]  /*13d60*/  @P6 BRA `(.L_x_4317) ;  /* 0x0000000000a46947 */ /* 0x000fea0003800000 */
.L_x_4320:
        /* <DEDUP_REMOVED lines=35> */
.L_x_4425:
[----:B------:R-:W-:Y:S02]  /*13fa0*/  ULDC UR4, c[0x0][0xd38] ;  /* 0x00034e0000047ab9 */ /* 0x000fe40000000800 */
[----:B------:R-:W-:-:S04]  /*13fb0*/  IMAD.U32 R5, RZ, RZ, UR4 ;  /* 0x00000004ff057e24 */ /* 0x000fc8000f8e00ff */
[----:B-1----:R-:W-:-:S04]  /*13fc0*/  IMAD R9, R14, R5, RZ ;  /* 0x000000050e097224 */ /* 0x002fc800078e02ff */
[----:B------:R-:W-:-:S05]  /*13fd0*/  IMAD.IADD R6, R9, 0x1, R6 ;  /* 0x0000000109067824 */ /* 0x000fca00078e0206 */
[----:B------:R-:W-:-:S13]  /*13fe0*/  ISETP.GT.AND P6, PT, R6, R0, PT ;  /* 0x000000000600720c */ /* 0x000fda0003fc4270 */
[----:B------:R-:W-:Y:S05]  /*13ff0*/  @!P6 BRA `(.L_x_4320) ;  /* 0xfffffffc005ce947 */ /* 0x000fea000383ffff */
.L_x_4317:
        /* <DEDUP_REMOVED lines=9> */
.L_x_4430:
[----:B------:R-:W-:-:S13]  /*14090*/  ISETP.NE.AND P0, PT, R8, RZ, PT ;  /* 0x000000ff0800720c */ /* 0x000fda0003f05270 */
[----:B------:R-:W-:Y:S05]  /*140a0*/  @!P0 BRA `(.L_x_4322) ;  /* 0x0000000000108947 */ /* 0x000fea0003800000 */
[----:B------:R-:W-:Y:S01]  /*140b0*/  UMOV UR4, 0xffffffff ;  /* 0xffffffff00047882 */ /* 0x000fe20000000000 */
[----:B------:R-:W-:Y:S02]  /*140c0*/  VIADD R12, R6, 0xffffffff ;  /* 0xffffffff060c7836 */ /* 0x000fe40000000000 */
[----:B------:R-:W-:Y:S05]  /*140d0*/  BRA.DIV UR4, `(.L_x_4323) ;  /* 0x0000004204207947 */ /* 0x000fea000b800000 */
[----:B------:R4:W0:Y:S02]  /*140e0*/  SHFL.IDX PT, R24, R3, R12, 0x1f ;  /* 0x00001f0c03187589 */ /* 0x00082400000e0000 */
.L_x_4322:
        /* <DEDUP_REMOVED lines=58> */
.L_x_4318:
[----:B------:R-:W-:Y:S01]  /*14490*/  UMOV UR4, URZ ;  /* 0x0000003f00047c82 */ /* 0x000fe20008000000 */
[----:B------:R-:W-:Y:S01]  /*144a0*/  UMOV UR5, URZ ;  /* 0x0000003f00057c82 */ /* 0x000fe20008000000 */
[----:B------:R-:W-:Y:S01]  /*144b0*/  ULDC UR6, c[0x0][0xd3c] ;  /* 0x00034f0000067ab9 */ /* 0x000fe20000000800 */
[----:B------:R-:W-:Y:S02]  /*144c0*/  IMAD.MOV.U32 R24, RZ, RZ, R0 ;  /* 0x000000ffff187224 */ /* 0x000fe400078e0000 */
[----:B------:R-:W-:Y:S02]  /*144d0*/  IMAD.U32 R25, RZ, RZ, UR4 ;  /* 0x00000004ff197e24 */ /* 0x000fe4000f8e00ff */
[----:B------:R-:W-:Y:S02]  /*144e0*/  IMAD.U32 R26, RZ, RZ, UR5 ;  /* 0x00000005ff1a7e24 */ /* 0x000fe4000f8e00ff */
[----:B------:R-:W-:-:S07]  /*144f0*/  IMAD.U32 R27, RZ, RZ, UR6 ;  /* 0x00000006ff1b7e24 */ /* 0x000fce000f8e00ff */
.L_x_4324:
        /* <DEDUP_REMOVED lines=10> */
.L_x_4315:
[----:B------:R-:W-:Y:S02]  /*145a0*/  ULDC UR4, c[0x0][0xd3c] ;  /* 0x00034f0000047ab9 */ /* 0x000fe40000000800 */
[----:B0-----:R-:W-:-:S13]  /*145b0*/  ISETP.GE.AND P0, PT, R27, UR4, PT ;  /* 0x000000041b007c0c */ /* 0x001fda000bf06270 */
[----:B------:R-:W-:Y:S05]  /*145c0*/  @!P0 BRA `(.L_x_4325) ;  /* 0xffffffa800048947 */ /* 0x000fea000383ffff */
[----:B------:R-:W-:Y:S05]  /*145d0*/  BSYNC B8 ;  /* 0x0000000000087941 */ /* 0x000fea0003800000 */
.L_x_4258:
        /* <DEDUP_REMOVED lines=12> */
.L_x_4433:
[----:B------:R-:W-:Y:S05]  /*146a0*/  BSYNC B0 ;  /* 0x0000000000007941 */ /* 0x000fea0003800000 */
.L_x_4326:
[----:B------:R-:W-:-:S03]  /*146b0*/  UMOV UR4, 0xffffffff ;  /* 0xffffffff00047882 */ /* 0x000fc60000000000 */
[----:B------:R-:W-:Y:S05]  /*146c0*/  BRA.DIV UR4, `(.L_x_4328) ;  /* 0x0000003a04e07947 */ /* 0x000fea000b800000 */
[----:B0-----:R-:W0:Y:S02]  /*146d0*/  S2R R0, SR_TID.X ;  /* 0x0000000000007919 */ /* 0x001e240000002100 */
[----:B0-----:R-:W-:-:S04]  /*146e0*/  SHF.R.U32.HI R0, RZ, 0x5, R0 ;  /* 0x00000005ff007819 */ /* 0x001fc80000011600 */
[----:B------:R-:W-:-:S05]  /*146f0*/  LOP3.LUT R0, R0, 0x3, RZ, 0xc0, !PT ;  /* 0x0000000300007812 */ /* 0x000fca00078ec0ff */
[----:B------:R0:W1:Y:S02]  /*14700*/  SHFL.IDX PT, R14, R0, RZ, 0x1f ;  /* 0x00001fff000e7589 */ /* 0x00006400000e0000 */
.L_x_4436:
[----:B-1----:R-:W-:Y:S01]  /*14710*/  ISETP.NE.AND P0, PT, R14, RZ, PT ;  /* 0x000000ff0e00720c */ /* 0x002fe20003f05270 */
[----:B------:R-:W-:-:S12]  /*14720*/  BSSY B0, `(.L_x_4329) ;  /* 0x0000024000007945 */ /* 0x000fd80003800000 */
[----:B------:R-:W-:Y:S05]  /*14730*/  @P0 BRA `(.L_x_4330) ;  /* 0x0000000000880947 */ /* 0x000fea0003800000 */
[----:B------:R-:W-:-:S03]  /*14740*/  UMOV UR4, 0xffffffff ;  /* 0xffffffff00047882 */ /* 0x000fc60000000000 */
[----:B------:R-:W-:Y:S05]  /*14750*/  BRA.DIV UR4, `(.L_x_4331) ;  /* 0x0000003a04f07947 */ /* 0x000fea000b800000 */
[----:B------:R-:W-:-:S13]  /*14760*/  ELECT P6, URZ, PT ;  /* 0x00000000003f782f */ /* 0x000fda00038c0000 */
.L_x_4439:
[----:B------:R-:W-:Y:S05]  /*14770*/  @!P6 BRA `(.L_x_4330) ;  /* 0x000000000078e947 */ /* 0x000fea0003800000 */
[----:B------:R-:W-:-:S06]  /*14780*/  ULOP3.LUT UR4, UR39, 0x2, URZ, 0xfc, !UPT ;  /* 0x0000000227047892 */ /* 0x000fcc000f8efc3f */
[----:B0-----:R-:W-:-:S05]  /*14790*/  IMAD.U32 R0, RZ, RZ, UR4 ;  /* 0x00000004ff007e24 */ /* 0x001fca000f8e00ff */
[----:B------:R-:W-:-:S13]  /*147a0*/  ISETP.NE.AND P0, PT, R0, 0x3, PT ;  /* 0x000000030000780c */ /* 0x000fda0003f05270 */
[----:B------:R-:W-:Y:S05]  /*147b0*/  @!P0 BRA `(.L_x_4332) ;  /* 0x0000000000048947 */ /* 0x000fea0003800000 */
[----:B------:R-:W-:Y:S01]  /*147c0*/  BPT.TRAP 0x1 ;  /* 0x000000040000795c */ /* 0x000fe20000300000 */
.L_x_4332:
[C---:B------:R-:W-:Y:S01]  /*147d0*/  IMAD R3, R18.reuse, 0x8, R5 ;  /* 0x0000000812037824 */ /* 0x040fe200078e0205 */
[----:B------:R-:W-:Y:S01]  /*147e0*/  SHF.L.U32 R2, R23, 0x1f, RZ ;  /* 0x0000001f17027819 */ /* 0x000fe200000006ff */
[----:B------:R-:W-:-:S03]  /*147f0*/  VIADD R18, R18, 0x1 ;  /* 0x0000000112127836 */ /* 0x000fc60000000000 */
[----:B------:R-:W0:Y:S02]  /*14800*/  SYNCS.PHASECHK.TRANS64.TRYWAIT P1, [R3+URZ+0x38840], R2 ;  /* 0x03884002030075a7 */ /* 0x000e24000802017f */
[----:B------:R-:W-:-:S04]  /*14810*/  ISETP.NE.AND P2, PT, R18, 0x2, PT ;  /* 0x000000021200780c */ /* 0x000fc80003f45270 */
[----:B------:R-:W-:Y:S01]  /*14820*/  SEL R0, RZ, 0x1, P2 ;  /* 0x00000001ff007807 */ /* 0x000fe20001000000 */
[----:B0-----:R-:W-:Y:S08]  /*14830*/  @!P1 BRA `(.L_x_4333) ;  /* 0x0000003800d89947 */ /* 0x001ff00003800000 */
.L_x_4440:
[----:B------:R-:W-:Y:S02]  /*14840*/  SEL R18, R18, RZ, P2 ;  /* 0x000000ff12127207 */ /* 0x000fe40001000000 */
[----:B------:R-:W-:Y:S01]  /*14850*/  LOP3.LUT R0, R23, R0, RZ, 0x3c, !PT ;  /* 0x0000000017007212 */ /* 0x000fe200078e3cff */
[----:B------:R-:W-:Y:S06]  /*14860*/  @!P0 BRA `(.L_x_4334) ;  /* 0x0000000000048947 */ /* 0x000fec0003800000 */
[----:B------:R-:W-:Y:S01]  /*14870*/  BPT.TRAP 0x1 ;  /* 0x000000040000795c */ /* 0x000fe20000300000 */
.L_x_4334:
[----:B------:R-:W-:Y:S01]  /*14880*/  IMAD R5, R18, 0x8, R5 ;  /* 0x0000000812057824 */ /* 0x000fe200078e0205 */
[----:B------:R-:W-:-:S04]  /*14890*/  SHF.L.U32 R0, R0, 0x1f, RZ ;  /* 0x0000001f00007819 */ /* 0x000fc800000006ff */
[----:B------:R-:W1:Y:S02]  /*148a0*/  SYNCS.PHASECHK.TRANS64.TRYWAIT P1, [R5+URZ+0x38840], R0 ;  /* 0x03884000050075a7 */ /* 0x000e64000802017f */
[----:B-1----:R-:W-:Y:S05]  /*148b0*/  @!P1 BRA `(.L_x_4335) ;  /* 0x0000003800cc9947 */ /* 0x002fea0003800000 */
.L_x_4441:
[----:B------:R-:W-:Y:S05]  /*148c0*/  @!P0 BRA `(.L_x_4336) ;  /* 0x0000000000048947 */ /* 0x000fea0003800000 */
[----:B------:R-:W-:Y:S01]  /*148d0*/  BPT.TRAP 0x1 ;  /* 0x000000040000795c */ /* 0x000fe20000300000 */
.L_x_4336:
[----:B------:R-:W5:Y:S02]  /*148e0*/  SYNCS.PHASECHK.TRANS64.TRYWAIT P1, [R3+URZ+0x38860], R2 ;  /* 0x03886002030075a7 */ /* 0x000f64000802017f */
[----:B-----5:R-:W-:Y:S05]  /*148f0*/  @!P1 BRA `(.L_x_4337) ;  /* 0x0000003800d09947 */ /* 0x020fea0003800000 */
.L_x_4442:
[----:B------:R-:W-:Y:S05]  /*14900*/  @!P0 BRA `(.L_x_4338) ;  /* 0x0000000000048947 */ /* 0x000fea0003800000 */
[----:B------:R-:W-:Y:S01]  /*14910*/  BPT.TRAP 0x1 ;  /* 0x000000040000795c */ /* 0x000fe20000300000 */
.L_x_4338:
[----:B------:R0:W0:Y:S02]  /*14920*/  SYNCS.PHASECHK.TRANS64.TRYWAIT P0, [R5+URZ+0x38860], R0 ;  /* 0x03886000050075a7 */ /* 0x000024000800017f */
[----:B0-----:R-:W-:Y:S05]  /*14930*/  @!P0 NANOSLEEP.SYNCS 0x989680 ;  /* 0x009896800000895d */ /* 0x001fea0003900000 */
[----:B------:R-:W0:Y:S02]  /*14940*/  @!P0 SYNCS.PHASECHK.TRANS64 P0, [R5+URZ+0x38860], R0 ;  /* 0x03886000050085a7 */ /* 0x000e24000800007f */
[----:B0-----:R-:W-:Y:S05]  /*14950*/  @!P0 BRA `(.L_x_4338) ;  /* 0xfffffffc00f08947 */ /* 0x001fea000383ffff */
.L_x_4330:
[----:B------:R-:W-:Y:S05]  /*14960*/  BSYNC B0 ;  /* 0x0000000000007941 */ /* 0x000fea0003800000 */
.L_x_4329:
[----:B------:R-:W-:Y:S05]  /*14970*/  EXIT ;  /* 0x000000000000794d */ /* 0x000fea0003800000 */
.L_x_4211:
[----:B0-----:R-:W-:-:S04]  /*14980*/  IMAD.U32 R0, RZ, RZ, UR41 ;  /* 0x00000029ff007e24 */ /* 0x001fc8000f8e00ff */
[----:B------:R0:W1:Y:S03]  /*14990*/  SYNCS.PHASECHK.TRANS64.TRYWAIT P1, [R0+URZ+0x38800], R3 ;  /* 0x03880003000075a7 */ /* 0x000066000802017f */
[----:B-1----:R-:W-:Y:S05]  /*149a0*/  @!P1 NANOSLEEP.SYNCS 0x989680 ;  /* 0x009896800000995d */ /* 0x002fea0003900000 */
[----:B------:R-:W1:Y:S02]  /*149b0*/  @!P1 SYNCS.PHASECHK.TRANS64 P1, [R0+URZ+0x38800], R3 ;  /* 0x03880003000095a7 */ /* 0x000e64000802007f */
[----:B-1----:R-:W-:Y:S05]  /*149c0*/  @!P1 BRA `(.L_x_4211) ;  /* 0xfffffffc00ec9947 */ /* 0x002fea000383ffff */
[----:B------:R-:W-:Y:S05]  /*149d0*/  BRA `(.L_x_4339) ;  /* 0xfffffef000f07947 */ /* 0x000fea000383ffff */
.L_x_4215:
[----:B--2---:R2:W3:Y:S02]  /*149e0*/  SYNCS.PHASECHK.TRANS64.TRYWAIT P1, [R7+URZ+0x38830], R4 ;  /* 0x03883004070075a7 */ /* 0x0044e4000802017f */
[----:B---3--:R-:W-:Y:S05]  /*149f0*/  @!P1 NANOSLEEP.SYNCS 0x989680 ;  /* 0x009896800000995d */ /* 0x008fea0003900000 */
[----:B------:R-:W3:Y:S02]  /*14a00*/  @!P1 SYNCS.PHASECHK.TRANS64 P1, [R7+URZ+0x38830], R4 ;  /* 0x03883004070095a7 */ /* 0x000ee4000802007f */
[----:B---3--:R-:W-:Y:S05]  /*14a10*/  @!P1 BRA `(.L_x_4215) ;  /* 0xfffffffc00f09947 */ /* 0x008fea000383ffff */
[----:B------:R-:W-:Y:S05]  /*14a20*/  BRA `(.L_x_4214) ;  /* 0xfffffef400087947 */ /* 0x000fea000383ffff */
.L_x_4216:
[----:B0-----:R-:W-:-:S04]  /*14a30*/  IMAD.U32 R6, RZ, RZ, UR41 ;  /* 0x00000029ff067e24 */ /* 0x001fc8000f8e00ff */
[----:B------:R0:W3:Y:S03]  /*14a40*/  SYNCS.PHASECHK.TRANS64.TRYWAIT P1, [R6+URZ+0x38810], R3 ;  /* 0x03881003060075a7 */ /* 0x0000e6000802017f */
[----:B---3--:R-:W-:Y:S05]  /*14a50*/  @!P1 NANOSLEEP.SYNCS 0x989680 ;  /* 0x009896800000995d */ /* 0x008fea0003900000 */
[----:B------:R-:W3:Y:S02]  /*14a60*/  @!P1 SYNCS.PHASECHK.TRANS64 P1, [R6+URZ+0x38810], R3 ;  /* 0x03881003060095a7 */ /* 0x000ee4000802007f */
[----:B---3--:R-:W-:Y:S05]  /*14a70*/  @!P1 BRA `(.L_x_4216) ;  /* 0xfffffffc00ec9947 */ /* 0x008fea000383ffff */
[----:B------:R-:W-:Y:S05]  /*14a80*/  BRA `(.L_x_4340) ;  /* 0xfffffef400907947 */ /* 0x000fea000383ffff */
.L_x_4220:
[----:B----4-:R4:W0:Y:S02]  /*14a90*/  SYNCS.PHASECHK.TRANS64.TRYWAIT P1, [R7+URZ+0x38850], R4 ;  /* 0x03885004070075a7 */ /* 0x010824000802017f */
[----:B0-----:R-:W-:Y:S05]  /*14aa0*/  @!P1 NANOSLEEP.SYNCS 0x989680 ;  /* 0x009896800000995d */ /* 0x001fea0003900000 */
[----:B------:R-:W0:Y:S02]  /*14ab0*/  @!P1 SYNCS.PHASECHK.TRANS64 P1, [R7+URZ+0x38850], R4 ;  /* 0x03885004070095a7 */ /* 0x000e24000802007f */
[----:B0-----:R-:W-:Y:S05]  /*14ac0*/  @!P1 BRA `(.L_x_4220) ;  /* 0xfffffffc00f09947 */ /* 0x001fea000383ffff */
[----:B------:R-:W-:Y:S05]  /*14ad0*/  BRA `(.L_x_4219) ;  /* 0xfffffef4009c7947 */ /* 0x000fea000383ffff */
.L_x_4227:
[----:B-1----:R-:W-:-:S04]  /*14ae0*/  IMAD.U32 R5, RZ, RZ, UR5 ;  /* 0x00000005ff057e24 */ /* 0x002fc8000f8e00ff */
[----:B------:R1:W2:Y:S03]  /*14af0*/  SYNCS.PHASECHK.TRANS64.TRYWAIT P2, [R5+URZ+0x38830], R4 ;  /* 0x03883004050075a7 */ /* 0x0002a6000804017f */
[----:B--2---:R-:W-:Y:S05]  /*14b00*/  @!P2 NANOSLEEP.SYNCS 0x989680 ;  /* 0x009896800000a95d */ /* 0x004fea0003900000 */
[----:B------:R-:W2:Y:S02]  /*14b10*/  @!P2 SYNCS.PHASECHK.TRANS64 P2, [R5+URZ+0x38830], R4 ;  /* 0x038830040500a5a7 */ /* 0x000ea4000804007f */
[----:B--2---:R-:W-:Y:S05]  /*14b20*/  @!P2 BRA `(.L_x_4227) ;  /* 0xfffffffc00eca947 */ /* 0x004fea000383ffff */
[----:B------:R-:W-:Y:S05]  /*14b30*/  BRA `(.L_x_4226) ;  /* 0xffffff1800147947 */ /* 0x000fea000383ffff */
.L_x_4231:
[----:B-1----:R-:W-:-:S04]  /*14b40*/  IMAD.U32 R5, RZ, RZ, UR5 ;  /* 0x00000005ff057e24 */ /* 0x002fc8000f8e00ff */
[----:B------:R1:W3:Y:S03]  /*14b50*/  SYNCS.PHASECHK.TRANS64.TRYWAIT P2, [R5+URZ+0x38850], R4 ;  /* 0x03885004050075a7 */ /* 0x0002e6000804017f */
[----:B---3--:R-:W-:Y:S05]  /*14b60*/  @!P2 NANOSLEEP.SYNCS 0x989680 ;  /* 0x009896800000a95d */ /* 0x008fea0003900000 */
[----:B------:R-:W3:Y:S02]  /*14b70*/  @!P2 SYNCS.PHASECHK.TRANS64 P2, [R5+URZ+0x38850], R4 ;  /* 0x038850040500a5a7 */ /* 0x000ee4000804007f */
[----:B---3--:R-:W-:Y:S05]  /*14b80*/  @!P2 BRA `(.L_x_4231) ;  /* 0xfffffffc00eca947 */ /* 0x008fea000383ffff */
[----:B------:R-:W-:Y:S05]  /*14b90*/  BRA `(.L_x_4230) ;  /* 0xffffff1800847947 */ /* 0x000fea000383ffff */
.L_x_4272:
        /* <DEDUP_REMOVED lines=11> */
.L_x_4342:
[----:B------:R-:W-:Y:S05]  /*14c50*/  BSYNC B0 ;  /* 0x0000000000007941 */ /* 0x000fea0003800000 */
.L_x_4341:
[----:B------:R-:W-:Y:S05]  /*14c60*/  BRA `(.L_x_4343) ;  /* 0xffffffb000347947 */ /* 0x000fea000383ffff */
.L_x_4275:
[----:B0-----:R0:W1:Y:S02]  /*14c70*/  SYNCS.PHASECHK.TRANS64.TRYWAIT P0, [R22+URZ+0x38840], R0 ;  /* 0x03884000160075a7 */ /* 0x001064000800017f */
[----:B-1----:R-:W-:Y:S05]  /*14c80*/  @!P0 NANOSLEEP.SYNCS 0x989680 ;  /* 0x009896800000895d */ /* 0x002fea0003900000 */
[----:B------:R-:W1:Y:S02]  /*14c90*/  @!P0 SYNCS.PHASECHK.TRANS64 P0, [R22+URZ+0x38840], R0 ;  /* 0x03884000160085a7 */ /* 0x000e64000800007f */
[----:B-1----:R-:W-:Y:S05]  /*14ca0*/  @!P0 BRA `(.L_x_4275) ;  /* 0xfffffffc00f08947 */ /* 0x002fea000383ffff */
[----:B------:R-:W-:Y:S05]  /*14cb0*/  BRA `(.L_x_4344) ;  /* 0xffffffb400307947 */ /* 0x000fea000383ffff */
.L_x_4276:
        /* <DEDUP_REMOVED lines=8> */
.L_x_4346:
[----:B------:R-:W-:Y:S05]  /*14d40*/  BSYNC B0 ;  /* 0x0000000000007941 */ /* 0x000fea0003800000 */
.L_x_4345:
        /* <DEDUP_REMOVED lines=9> */
.L_x_4347:
[----:B------:R-:W-:Y:S02]  /*14de0*/  IMAD.MOV.U32 R13, RZ, RZ, R5 ;  /* 0x000000ffff0d7224 */ /* 0x000fe400078e0005 */
[----:B------:R-:W-:Y:S02]  /*14df0*/  IMAD.MOV.U32 R12, RZ, RZ, 0x1 ;  /* 0x00000001ff0c7424 */ /* 0x000fe400078e00ff */
[----:B------:R-:W-:-:S07]  /*14e00*/  IMAD.MOV.U32 R3, RZ, RZ, R14 ;  /* 0x000000ffff037224 */ /* 0x000fce00078e000e */
[----:B------:R-:W-:Y:S05]  /*14e10*/  WARPSYNC.COLLECTIVE R15, `(.L_x_4348) ;  /* 0x000000000f087348 */ /* 0x000fea0003c00000 */
[----:B------:R0:W1:Y:S02]  /*14e20*/  SHFL.IDX P6, R14, R13, R12, R11 ;  /* 0x0000000c0d0e7389 */ /* 0x00006400000c000b */
[----:B01----:R-:W-:Y:S01]  /*14e30*/  ENDCOLLECTIVE ;  /* 0x000000000000791b */ /* 0x003fe20003800000 */
.L_x_4348:
        /* <DEDUP_REMOVED lines=15> */
.L_x_4349:
[----:B------:R-:W-:Y:S02]  /*14f30*/  @P0 IMAD R6, R4, 0x2, R17 ;  /* 0x0000000204060824 */ /* 0x000fe400078e0211 */
[----:B------:R-:W-:Y:S02]  /*14f40*/  IMAD.MOV.U32 R13, RZ, RZ, R5 ;  /* 0x000000ffff0d7224 */ /* 0x000fe400078e0005 */
[----:B------:R-:W-:Y:S02]  /*14f50*/  IMAD.MOV.U32 R12, RZ, RZ, 0x2 ;  /* 0x00000002ff0c7424 */ /* 0x000fe400078e00ff */
[----:B------:R-:W-:-:S07]  /*14f60*/  IMAD.MOV.U32 R3, RZ, RZ, R14 ;  /* 0x000000ffff037224 */ /* 0x000fce00078e000e */
[----:B------:R-:W-:Y:S05]  /*14f70*/  WARPSYNC.COLLECTIVE R15, `(.L_x_4350) ;  /* 0x000000000f087348 */ /* 0x000fea0003c00000 */
[----:B------:R0:W1:Y:S02]  /*14f80*/  SHFL.IDX P6, R14, R13, R12, R11 ;  /* 0x0000000c0d0e7389 */ /* 0x00006400000c000b */
[----:B01----:R-:W-:Y:S01]  /*14f90*/  ENDCOLLECTIVE ;  /* 0x000000000000791b */ /* 0x003fe20003800000 */
.L_x_4350:
        /* <DEDUP_REMOVED lines=15> */
.L_x_4351:
[----:B------:R-:W-:Y:S02]  /*15090*/  @P0 IMAD R6, R4, 0x2, R17 ;  /* 0x0000000204060824 */ /* 0x000fe400078e0211 */
[----:B------:R-:W-:Y:S02]  /*150a0*/  IMAD.MOV.U32 R13, RZ, RZ, R5 ;  /* 0x000000ffff0d7224 */ /* 0x000fe400078e0005 */
[----:B------:R-:W-:Y:S02]  /*150b0*/  IMAD.MOV.U32 R12, RZ, RZ, 0x3 ;  /* 0x00000003ff0c7424 */ /* 0x000fe400078e00ff */
[----:B------:R-:W-:-:S07]  /*150c0*/  IMAD.MOV.U32 R3, RZ, RZ, R14 ;  /* 0x000000ffff037224 */ /* 0x000fce00078e000e */
[----:B------:R-:W-:Y:S05]  /*150d0*/  WARPSYNC.COLLECTIVE R15, `(.L_x_4352) ;  /* 0x000000000f087348 */ /* 0x000fea0003c00000 */
[----:B------:R0:W1:Y:S02]  /*150e0*/  SHFL.IDX P6, R14, R13, R12, R11 ;  /* 0x0000000c0d0e7389 */ /* 0x00006400000c000b */
[----:B01----:R-:W-:Y:S01]  /*150f0*/  ENDCOLLECTIVE ;  /* 0x000000000000791b */ /* 0x003fe20003800000 */
.L_x_4352:
        /* <DEDUP_REMOVED lines=10> */
.L_x_4353:
[----:B------:R-:W-:Y:S01]  /*151a0*/  @!PT LDS RZ, [RZ] ;  /* 0x00000000fffff984 */ /* 0x000fe20000000800 */
[----:B------:R-:W-:Y:S01]  /*151b0*/  @!PT LDS RZ, [RZ] ;  /* 0x00000000fffff984 */ /* 0x000fe20000000800 */
[----:B------:R-:W-:Y:S01]  /*151c0*/  @!PT LDS RZ, [RZ] ;  /* 0x00000000fffff984 */ /* 0x000fe20000000800 */
[----:B------:R0:W-:Y:S01]  /*151d0*/  @P0 LDGSTS.E.BYPASS.LTC128B.128 [R6+0x23400], desc[UR44][R2.64], !P2 ;  /* 0x2340000002060fae */ /* 0x0001e2000d101d6c */
[----:B------:R-:W-:Y:S01]  /*151e0*/  IMAD.MOV.U32 R0, RZ, RZ, R14 ;  /* 0x000000ffff007224 */ /* 0x000fe200078e000e */
[----:B------:R-:W-:Y:S06]  /*151f0*/  BRA `(.L_x_4354) ;  /* 0xffffffb000e47947 */ /* 0x000fec000383ffff */
.L_x_4281:
[----:B------:R-:W-:Y:S01]  /*15200*/  IMAD.MOV.U32 R13, RZ, RZ, R2 ;  /* 0x000000ffff0d7224 */ /* 0x000fe200078e0002 */
[----:B------:R-:W-:Y:S01]  /*15210*/  LOP3.LUT R16, R16, 0xfffffeff, RZ, 0xc0, !PT ;  /* 0xfffffeff10107812 */ /* 0x000fe200078ec0ff */
        /* <DEDUP_REMOVED lines=8> */
.L_x_4355:
[C---:B------:R-:W-:Y:S01]  /*152a0*/  VIADD R6, R25.reuse, 0x10 ;  /* 0x0000001019067836 */ /* 0x040fe20000000000 */
[----:B------:R-:W-:Y:S01]  /*152b0*/  ISETP.GE.AND P2, PT, R25, R3, PT ;  /* 0x000000031900720c */ /* 0x000fe20003f46270 */
[----:B------:R-:W-:-:S12]  /*152c0*/  IMAD.MOV.U32 R13, RZ, RZ, R0 ;  /* 0x000000ffff0d7224 */ /* 0x000fd800078e0000 */
[----:B------:R-:W-:-:S04]  /*152d0*/  @P2 LOP3.LUT R16, R16, 0x100, RZ, 0xfc, !PT ;  /* 0x0000010010102812 */ /* 0x000fc800078efcff */
[----:B------:R-:W-:Y:S01]  /*152e0*/  LOP3.LUT R16, R16, 0xffffff7f, RZ, 0xc0, !PT ;  /* 0xffffff7f10107812 */ /* 0x000fe200078ec0ff */
[----:B------:R-:W-:-:S07]  /*152f0*/  IMAD.MOV.U32 R4, RZ, RZ, R14 ;  /* 0x000000ffff047224 */ /* 0x000fce00078e000e */
[----:B------:R-:W-:Y:S05]  /*15300*/  WARPSYNC.COLLECTIVE R15, `(.L_x_4356) ;  /* 0x000000000f087348 */ /* 0x000fea0003c00000 */
[----:B------:R0:W1:Y:S02]  /*15310*/  SHFL.IDX P6, R14, R13, R12, R11 ;  /* 0x0000000c0d0e7389 */ /* 0x00006400000c000b */
[----:B01----:R-:W-:Y:S01]  /*15320*/  ENDCOLLECTIVE ;  /* 0x000000000000791b */ /* 0x003fe20003800000 */
.L_x_4356:
[----:B------:R-:W-:Y:S02]  /*15330*/  IMAD.MOV.U32 R13, RZ, RZ, R2 ;  /* 0x000000ffff0d7224 */ /* 0x000fe400078e0002 */
[----:B------:R-:W-:Y:S02]  /*15340*/  IMAD.MOV.U32 R12, RZ, RZ, 0x1 ;  /* 0x00000001ff0c7424 */ /* 0x000fe400078e00ff */
[----:B------:R-:W-:-:S07]  /*15350*/  IMAD.MOV.U32 R5, RZ, RZ, R14 ;  /* 0x000000ffff057224 */ /* 0x000fce00078e000e */
[----:B------:R-:W-:Y:S05]  /*15360*/  WARPSYNC.COLLECTIVE R15, `(.L_x_4357) ;  /* 0x000000000f087348 */ /* 0x000fea0003c00000 */
[----:B------:R0:W1:Y:S02]  /*15370*/  SHFL.IDX P6, R14, R13, R12, R11 ;  /* 0x0000000c0d0e7389 */ /* 0x00006400000c000b */
[----:B01----:R-:W-:Y:S01]  /*15380*/  ENDCOLLECTIVE ;  /* 0x000000000000791b */ /* 0x003fe20003800000 */
.L_x_4357:
        /* <DEDUP_REMOVED lines=15> */
.L_x_4358:
[----:B------:R-:W-:-:S04]  /*15480*/  @P2 LOP3.LUT R16, R16, 0x80, RZ, 0xfc, !PT ;  /* 0x0000008010102812 */ /* 0x000fc800078efcff */
[----:B------:R-:W-:Y:S01]  /*15490*/  LOP3.LUT R16, R16, 0xffffffbf, RZ, 0xc0, !PT ;  /* 0xffffffbf10107812 */ /* 0x000fe200078ec0ff */
[----:B------:R-:W-:Y:S02]  /*154a0*/  IMAD.MOV.U32 R13, RZ, RZ, R2 ;  /* 0x000000ffff0d7224 */ /* 0x000fe400078e0002 */
[----:B------:R-:W-:Y:S02]  /*154b0*/  IMAD.MOV.U32 R12, RZ, RZ, 0x2 ;  /* 0x00000002ff0c7424 */ /* 0x000fe400078e00ff */
[----:B------:R-:W-:-:S07]  /*154c0*/  IMAD.MOV.U32 R5, RZ, RZ, R14 ;  /* 0x000000ffff057224 */ /* 0x000fce00078e000e */
[----:B------:R-:W-:Y:S05]  /*154d0*/  WARPSYNC.COLLECTIVE R15, `(.L_x_4359) ;  /* 0x000000000f087348 */ /* 0x000fea0003c00000 */
[----:B------:R0:W1:Y:S02]  /*154e0*/  SHFL.IDX P6, R14, R13, R12, R11 ;  /* 0x0000000c0d0e7389 */ /* 0x00006400000c000b */
[----:B01----:R-:W-:Y:S01]  /*154f0*/  ENDCOLLECTIVE ;  /* 0x000000000000791b */ /* 0x003fe20003800000 */
.L_x_4359:
        /* <DEDUP_REMOVED lines=16> */
.L_x_4360:
[----:B------:R-:W-:Y:S01]  /*15600*/  @P2 LOP3.LUT R16, R16, 0x40, RZ, 0xfc, !PT ;  /* 0x0000004010102812 */ /* 0x000fe200078efcff */
[----:B------:R-:W-:Y:S02]  /*15610*/  IMAD.MOV.U32 R13, RZ, RZ, R2 ;  /* 0x000000ffff0d7224 */ /* 0x000fe400078e0002 */
[----:B------:R-:W-:Y:S02]  /*15620*/  IMAD.MOV.U32 R12, RZ, RZ, 0x3 ;  /* 0x00000003ff0c7424 */ /* 0x000fe400078e00ff */
[----:B------:R-:W-:-:S07]  /*15630*/  IMAD.MOV.U32 R5, RZ, RZ, R14 ;  /* 0x000000ffff057224 */ /* 0x000fce00078e000e */
[----:B------:R-:W-:Y:S05]  /*15640*/  WARPSYNC.COLLECTIVE R15, `(.L_x_4361) ;  /* 0x000000000f087348 */ /* 0x000fea0003c00000 */
[----:B------:R0:W1:Y:S02]  /*15650*/  SHFL.IDX P6, R14, R13, R12, R11 ;  /* 0x0000000c0d0e7389 */ /* 0x00006400000c000b */
[----:B01----:R-:W-:Y:S01]  /*15660*/  ENDCOLLECTIVE ;  /* 0x000000000000791b */ /* 0x003fe20003800000 */
.L_x_4361:
        /* <DEDUP_REMOVED lines=14> */
.L_x_4362:
[----:B------:R-:W-:Y:S01]  /*15750*/  IMAD.MOV.U32 R0, RZ, RZ, R14 ;  /* 0x000000ffff007224 */ /* 0x000fe200078e000e */
[----:B------:R-:W-:Y:S06]  /*15760*/  BRA `(.L_x_4363) ;  /* 0xffffffb400ec7947 */ /* 0x000fec000383ffff */
.L_x_4285:
[----:B------:R-:W-:Y:S01]  /*15770*/  LOP3.LUT R16, R16, 0xff7fffff, RZ, 0xc0, !PT ;  /* 0xff7fffff10107812 */ /* 0x000fe200078ec0ff */
[----:B------:R-:W-:Y:S01]  /*15780*/  BSSY B0, `(.L_x_4364) ;  /* 0x000002e000007945 */ /* 0x000fe20003800000 */
[----:B------:R-:W-:Y:S02]  /*15790*/  IMAD.MOV.U32 R13, RZ, RZ, R6 ;  /* 0x000000ffff0d7224 */ /* 0x000fe400078e0006 */
[----:B------:R-:W-:Y:S01]  /*157a0*/  @P2 LOP3.LUT R16, R16, 0x800000, RZ, 0xfc, !PT ;  /* 0x0080000010102812 */ /* 0x000fe200078efcff */
[----:B------:R-:W-:Y:S02]  /*157b0*/  IMAD.MOV.U32 R12, RZ, RZ, RZ ;  /* 0x000000ffff0c7224 */ /* 0x000fe400078e00ff */
[----:B------:R-:W-:Y:S01]  /*157c0*/  IMAD.MOV.U32 R11, RZ, RZ, 0x181f ;  /* 0x0000181fff0b7424 */ /* 0x000fe200078e00ff */
[----:B------:R-:W-:Y:S01]  /*157d0*/  LOP3.LUT R16, R16, 0xffbfffff, RZ, 0xc0, !PT ;  /* 0xffbfffff10107812 */ /* 0x000fe200078ec0ff */
[----:B------:R-:W-:-:S03]  /*157e0*/  IMAD.MOV.U32 R15, RZ, RZ, -0x1 ;  /* 0xffffffffff0f7424 */ /* 0x000fc600078e00ff */
[----:B------:R-:W-:-:S04]  /*157f0*/  @P1 LOP3.LUT R16, R16, 0x400000, RZ, 0xfc, !PT ;  /* 0x0040000010101812 */ /* 0x000fc800078efcff */
[C---:B------:R-:W-:Y:S02]  /*15800*/  LOP3.LUT P1, RZ, R16.reuse, 0x100, RZ, 0xc0, !PT ;  /* 0x0000010010ff7812 */ /* 0x040fe4000782c0ff */
[C---:B------:R-:W-:Y:S02]  /*15810*/  LOP3.LUT P0, RZ, R16.reuse, 0x80, RZ, 0xc0, !PT ;  /* 0x0000008010ff7812 */ /* 0x040fe4000780c0ff */
[C---:B------:R-:W-:Y:S02]  /*15820*/  LOP3.LUT P6, RZ, R16.reuse, 0x40, RZ, 0xc0, !PT ;  /* 0x0000004010ff7812 */ /* 0x040fe400078cc0ff */
[----:B------:R-:W-:-:S07]  /*15830*/  LOP3.LUT R16, R16, 0xffff7fff, RZ, 0xc0, !PT ;  /* 0xffff7fff10107812 */ /* 0x000fce00078ec0ff */
[----:B------:R-:W-:-:S04]  /*15840*/  @!P1 LOP3.LUT R7, R4, 0x40, RZ, 0xc0, !PT ;  /* 0x0000004004079812 */ /* 0x000fc800078ec0ff */
[----:B------:R-:W-:-:S04]  /*15850*/  @!P1 SHF.R.U32.HI R7, RZ, 0x2, R7 ;  /* 0x00000002ff079819 */ /* 0x000fc80000011607 */
[----:B------:R-:W-:Y:S02]  /*15860*/  @!P1 ISETP.NE.U32.AND P2, PT, R7, RZ, PT ;  /* 0x000000ff0700920c */ /* 0x000fe40003f45070 */
[----:B------:R-:W-:-:S04]  /*15870*/  @!P1 LOP3.LUT R7, R5, 0x80, RZ, 0xc0, !PT ;  /* 0x0000008005079812 */ /* 0x000fc800078ec0ff */
[----:B------:R-:W-:-:S04]  /*15880*/  @!P1 SHF.R.U32.HI R7, RZ, 0x3, R7 ;  /* 0x00000003ff079819 */ /* 0x000fc80000011607 */
[----:B------:R-:W-:Y:S02]  /*15890*/  @!P1 ISETP.NE.U32.AND P1, PT, R7, RZ, PT ;  /* 0x000000ff0700920c */ /* 0x000fe40003f25070 */
[----:B------:R-:W-:Y:S02]  /*158a0*/  @!P0 LOP3.LUT R7, R4, 0x40, RZ, 0xc0, !PT ;  /* 0x0000004004078812 */ /* 0x000fe400078ec0ff */
[----:B------:R-:W-:Y:S02]  /*158b0*/  @P2 LOP3.LUT R16, R16, 0x8000, RZ, 0xfc, !PT ;  /* 0x0000800010102812 */ /* 0x000fe400078efcff */
[----:B------:R-:W-:Y:S02]  /*158c0*/  @!P0 SHF.R.U32.HI R7, RZ, 0x2, R7 ;  /* 0x00000002ff078819 */ /* 0x000fe40000011607 */
[C---:B------:R-:W-:Y:S02]  /*158d0*/  LOP3.LUT P2, RZ, R16.reuse, 0x800000, RZ, 0xc0, !PT ;  /* 0x0080000010ff7812 */ /* 0x040fe4000784c0ff */
[----:B------:R-:W-:-:S04]  /*158e0*/  LOP3.LUT R16, R16, 0xffffbfff, RZ, 0xc0, !PT ;  /* 0xffffbfff10107812 */ /* 0x000fc800078ec0ff */
[----:B------:R-:W-:Y:S02]  /*158f0*/  @P1 LOP3.LUT R16, R16, 0x4000, RZ, 0xfc, !PT ;  /* 0x0000400010101812 */ /* 0x000fe400078efcff */
[----:B------:R-:W-:Y:S02]  /*15900*/  @!P0 ISETP.NE.U32.AND P1, PT, R7, RZ, PT ;  /* 0x000000ff0700820c */ /* 0x000fe40003f25070 */
[----:B------:R-:W-:Y:S02]  /*15910*/  @!P0 LOP3.LUT R7, R5, 0x80, RZ, 0xc0, !PT ;  /* 0x0000008005078812 */ /* 0x000fe400078ec0ff */
[----:B------:R-:W-:Y:S02]  /*15920*/  LOP3.LUT R16, R16, 0xfffbffff, RZ, 0xc0, !PT ;  /* 0xfffbffff10107812 */ /* 0x000fe400078ec0ff */
        /* <DEDUP_REMOVED lines=11> */
[----:B------:R-:W-:-:S07]  /*159e0*/  @!P6 SHF.R.U32.HI R7, RZ, 0x3, R7 ;  /* 0x00000003ff07e819 */ /* 0x000fce0000011607 */
[----:B------:R-:W-:Y:S02]  /*159f0*/  @P0 LOP3.LUT R16, R16, 0x100000, RZ, 0xfc, !PT ;  /* 0x0010000010100812 */ /* 0x000fe400078efcff */
[----:B------:R-:W-:Y:S02]  /*15a00*/  @!P6 ISETP.NE.U32.AND P0, PT, R7, RZ, PT ;  /* 0x000000ff0700e20c */ /* 0x000fe40003f05070 */
[----:B------:R-:W-:-:S11]  /*15a10*/  LOP3.LUT R16, R16, 0xfff7ffff, RZ, 0xc0, !PT ;  /* 0xfff7ffff10107812 */ /* 0x000fd600078ec0ff */
[----:B------:R-:W-:-:S07]  /*15a20*/  @P0 LOP3.LUT R16, R16, 0x80000, RZ, 0xfc, !PT ;  /* 0x0008000010100812 */ /* 0x000fce00078efcff */
[----:B------:R-:W-:Y:S05]  /*15a30*/  WARPSYNC.COLLECTIVE R15, `(.L_x_4365) ;  /* 0x000000000f087348 */ /* 0x000fea0003c00000 */
[----:B------:R0:W1:Y:S02]  /*15a40*/  SHFL.IDX P6, R14, R13, R12, R11 ;  /* 0x0000000c0d0e7389 */ /* 0x00006400000c000b */
[----:B01----:R-:W-:Y:S01]  /*15a50*/  ENDCOLLECTIVE ;  /* 0x000000000000791b */ /* 0x003fe20003800000 */
.L_x_4365:
[----:B------:R-:W-:Y:S05]  /*15a60*/  BSYNC B0 ;  /* 0x0000000000007941 */ /* 0x000fea0003800000 */
.L_x_4364:
[----:B------:R-:W-:Y:S01]  /*15a70*/  IMAD.MOV.U32 R13, RZ, RZ, R0 ;  /* 0x000000ffff0d7224 */ /* 0x000fe200078e0000 */
[----:B------:R-:W-:Y:S01]  /*15a80*/  LOP3.LUT R16, R16, 0xbfffffff, RZ, 0xc0, !PT ;  /* 0xbfffffff10107812 */ /* 0x000fe200078ec0ff */
[----:B------:R-:W-:Y:S02]  /*15a90*/  IMAD.MOV.U32 R12, RZ, RZ, RZ ;  /* 0x000000ffff0c7224 */ /* 0x000fe400078e00ff */
[----:B------:R-:W-:Y:S01]  /*15aa0*/  IMAD.MOV.U32 R11, RZ, RZ, 0x181f ;  /* 0x0000181fff0b7424 */ /* 0x000fe200078e00ff */
[----:B------:R-:W-:Y:S01]  /*15ab0*/  @P2 LOP3.LUT R16, R16, 0x40000000, RZ, 0xfc, !PT ;  /* 0x4000000010102812 */ /* 0x000fe200078efcff */
[----:B------:R-:W-:Y:S02]  /*15ac0*/  IMAD.MOV.U32 R15, RZ, RZ, -0x1 ;  /* 0xffffffffff0f7424 */ /* 0x000fe400078e00ff */
[----:B------:R-:W-:Y:S01]  /*15ad0*/  IMAD.MOV.U32 R2, RZ, RZ, R14 ;  /* 0x000000ffff027224 */ /* 0x000fe200078e000e */
[----:B------:R-:W-:-:S13]  /*15ae0*/  LOP3.LUT P2, RZ, R16, 0x100, RZ, 0xc0, !PT ;  /* 0x0000010010ff7812 */ /* 0x000fda000784c0ff */
[----:B------:R-:W-:Y:S05]  /*15af0*/  WARPSYNC.COLLECTIVE R15, `(.L_x_4366) ;  /* 0x000000000f087348 */ /* 0x000fea0003c00000 */
[----:B------:R0:W1:Y:S02]  /*15b00*/  SHFL.IDX P6, R14, R13, R12, R11 ;  /* 0x0000000c0d0e7389 */ /* 0x00006400000c000b */
[----:B01----:R-:W-:Y:S01]  /*15b10*/  ENDCOLLECTIVE ;  /* 0x000000000000791b */ /* 0x003fe20003800000 */
.L_x_4366:
[----:B------:R-:W-:-:S04]  /*15b20*/  LOP3.LUT R16, R16, 0xdfffffff, RZ, 0xc0, !PT ;  /* 0xdfffffff10107812 */ /* 0x000fc800078ec0ff */
[----:B------:R-:W-:-:S04]  /*15b30*/  @P1 LOP3.LUT R16, R16, 0x20000000, RZ, 0xfc, !PT ;  /* 0x2000000010101812 */ /* 0x000fc800078efcff */
[C---:B------:R-:W-:Y:S01]  /*15b40*/  LOP3.LUT P1, RZ, R16.reuse, 0x800, RZ, 0xc0, !PT ;  /* 0x0000080010ff7812 */ /* 0x040fe2000782c0ff */
[----:B------:R-:W-:Y:S02]  /*15b50*/  IMAD.MOV.U32 R13, RZ, RZ, R6 ;  /* 0x000000ffff0d7224 */ /* 0x000fe400078e0006 */
[----:B------:R-:W-:Y:S01]  /*15b60*/  IMAD.MOV.U32 R12, RZ, RZ, 0x1 ;  /* 0x00000001ff0c7424 */ /* 0x000fe200078e00ff */
[C---:B------:R-:W-:Y:S01]  /*15b70*/  LOP3.LUT P6, RZ, R16.reuse, 0x4000, RZ, 0xc0, !PT ;  /* 0x0000400010ff7812 */ /* 0x040fe200078cc0ff */
[----:B------:R-:W-:Y:S01]  /*15b80*/  IMAD.MOV.U32 R3, RZ, RZ, R14 ;  /* 0x000000ffff037224 */ /* 0x000fe200078e000e */
[----:B------:R-:W-:-:S04]  /*15b90*/  LOP3.LUT R16, R16, 0xefffffff, RZ, 0xc0, !PT ;  /* 0xefffffff10107812 */ /* 0x000fc800078ec0ff */
[----:B------:R-:W-:-:S05]  /*15ba0*/  @!P2 LEA R3, P0, R8, R3, 0x1 ;  /* 0x000000030803a211 */ /* 0x000fca00078008ff */
[----:B------:R-:W-:Y:S02]  /*15bb0*/  @!P2 IMAD.X R2, RZ, RZ, R2, P0 ;  /* 0x000000ffff02a224 */ /* 0x000fe400000e0602 */
[----:B------:R-:W-:-:S04]  /*15bc0*/  @P6 LOP3.LUT R16, R16, 0x10000000, RZ, 0xfc, !PT ;  /* 0x1000000010106812 */ /* 0x000fc800078efcff */
[C---:B------:R-:W-:Y:S02]  /*15bd0*/  LOP3.LUT P0, RZ, R16.reuse, 0x100, RZ, 0xc0, !PT ;  /* 0x0000010010ff7812 */ /* 0x040fe4000780c0ff */
[C---:B------:R-:W-:Y:S02]  /*15be0*/  LOP3.LUT P6, RZ, R16.reuse, 0x8000, RZ, 0xc0, !PT ;  /* 0x0000800010ff7812 */ /* 0x040fe400078cc0ff */
[----:B------:R-:W-:-:S09]  /*15bf0*/  LOP3.LUT P2, RZ, R16, 0x40000000, RZ, 0xc0, !PT ;  /* 0x4000000010ff7812 */ /* 0x000fd2000784c0ff */
[----:B------:R-:W-:-:S04]  /*15c00*/  @!P0 LOP3.LUT R3, R3, R2, RZ, 0x3c, !PT ;  /* 0x0000000203038212 */ /* 0x000fc800078e3cff */
[----:B------:R-:W-:-:S04]  /*15c10*/  @!P0 LOP3.LUT R2, R3, R2, RZ, 0x3c, !PT ;  /* 0x0000000203028212 */ /* 0x000fc800078e3cff */
[----:B------:R-:W-:-:S05]  /*15c20*/  @!P0 LOP3.LUT R3, R3, R2, RZ, 0x3c, !PT ;  /* 0x0000000203038212 */ /* 0x000fca00078e3cff */
[----:B------:R-:W-:Y:S01]  /*15c30*/  @!PT LDS RZ, [RZ] ;  /* 0x00000000fffff984 */ /* 0x000fe20000000800 */
[----:B------:R-:W-:Y:S01]  /*15c40*/  @!PT LDS RZ, [RZ] ;  /* 0x00000000fffff984 */ /* 0x000fe20000000800 */
[----:B------:R-:W-:Y:S01]  /*15c50*/  @!PT LDS RZ, [RZ] ;  /* 0x00000000fffff984 */ /* 0x000fe20000000800 */
[----:B------:R0:W-:Y:S01]  /*15c60*/  @!P0 LDGSTS.E.BYPASS.LTC128B.128 [R19+0x26400], desc[UR44][R2.64], !P1 ;  /* 0x2640000002138fae */ /* 0x0001e2000c901d6c */
[C---:B------:R-:W-:Y:S02]  /*15c70*/  LOP3.LUT P1, RZ, R16.reuse, 0x20000000, RZ, 0xc0, !PT ;  /* 0x2000000010ff7812 */ /* 0x040fe4000782c0ff */
[----:B------:R-:W-:Y:S01]  /*15c80*/  LOP3.LUT R16, R16, 0xfbffffff, RZ, 0xc0, !PT ;  /* 0xfbffffff10107812 */ /* 0x000fe200078ec0ff */
[----:B------:R0:W-:Y:S03]  /*15c90*/  @!P0 LDGSTS.E.BYPASS.LTC128B.128 [R19+0x28400], desc[UR44][R2.64+0x80], !P5 ;  /* 0x2840008002138fae */ /* 0x0001e6000e901d6c */
[----:B------:R-:W-:Y:S01]  /*15ca0*/  @P5 LOP3.LUT R16, R16, 0x4000000, RZ, 0xfc, !PT ;  /* 0x0400000010105812 */ /* 0x000fe200078efcff */
[----:B------:R0:W-:Y:S03]  /*15cb0*/  @!P0 LDGSTS.E.BYPASS.LTC128B.128 [R19+0x2a400], desc[UR44][R2.64+0x100], !P4 ;  /* 0x2a40010002138fae */ /* 0x0001e6000e101d6c */
[C---:B------:R-:W-:Y:S01]  /*15cc0*/  LOP3.LUT P5, RZ, R16.reuse, 0x800, RZ, 0xc0, !PT ;  /* 0x0000080010ff7812 */ /* 0x040fe200078ac0ff */
[----:B------:R0:W-:Y:S01]  /*15cd0*/  @!P0 LDGSTS.E.BYPASS.LTC128B.128 [R19+0x2c400], desc[UR44][R2.64+0x180], !P3 ;  /* 0x2c40018002138fae */ /* 0x0001e2000d901d6c */
[----:B------:R-:W-:-:S03]  /*15ce0*/  LOP3.LUT R16, R16, 0xf7ffffff, RZ, 0xc0, !PT ;  /* 0xf7ffffff10107812 */ /* 0x000fc600078ec0ff */
[----:B------:R0:W-:Y:S04]  /*15cf0*/  @!P0 LDGSTS.E.BYPASS.LTC128B.128 [R19+0x2e400], desc[UR44][R2.64+0x200], !P2 ;  /* 0x2e40020002138fae */ /* 0x0001e8000d101d6c */
[----:B------:R0:W-:Y:S04]  /*15d00*/  @!P0 LDGSTS.E.BYPASS.LTC128B.128 [R19+0x30400], desc[UR44][R2.64+0x280], !P1 ;  /* 0x3040028002138fae */ /* 0x0001e8000c901d6c */
[----:B------:R-:W-:Y:S01]  /*15d10*/  @P5 LOP3.LUT R16, R16, 0x8000000, RZ, 0xfc, !PT ;  /* 0x0800000010105812 */ /* 0x000fe200078efcff */
[----:B------:R0:W-:Y:S03]  /*15d20*/  @!P0 LDGSTS.E.BYPASS.LTC128B.128 [R19+0x32400], desc[UR44][R2.64+0x300], P6 ;  /* 0x3240030002138fae */ /* 0x0001e6000b101d6c */
[----:B------:R-:W-:-:S02]  /*15d30*/  LOP3.LUT P6, RZ, R16, 0x10000000, RZ, 0xc0, !PT ;  /* 0x1000000010ff7812 */ /* 0x000fc400078cc0ff */
[----:B------:R-:W-:-:S11]  /*15d40*/  LOP3.LUT P5, RZ, R16, 0x80, RZ, 0xc0, !PT ;  /* 0x0000008010ff7812 */ /* 0x000fd600078ac0ff */
[----:B------:R0:W-:Y:S02]  /*15d50*/  @!P0 LDGSTS.E.BYPASS.LTC128B.128 [R19+0x34400], desc[UR44][R2.64+0x380], P6 ;  /* 0x3440038002138fae */ /* 0x0001e4000b101d6c */
[----:B0-----:R-:W-:Y:S05]  /*15d60*/  WARPSYNC.COLLECTIVE R15, `(.L_x_4367) ;  /* 0x000000000f087348 */ /* 0x001fea0003c00000 */
[----:B------:R1:W2:Y:S02]  /*15d70*/  SHFL.IDX P6, R14, R13, R12, R11 ;  /* 0x0000000c0d0e7389 */ /* 0x0002a400000c000b */
[----:B012---:R-:W-:Y:S01]  /*15d80*/  ENDCOLLECTIVE ;  /* 0x000000000000791b */ /* 0x007fe20003800000 */
.L_x_4367:
[----:B------:R-:W-:Y:S02]  /*15d90*/  IMAD.MOV.U32 R13, RZ, RZ, R0 ;  /* 0x000000ffff0d7224 */ /* 0x000fe400078e0000 */
[----:B------:R-:W-:-:S07]  /*15da0*/  IMAD.MOV.U32 R7, RZ, RZ, R14 ;  /* 0x000000ffff077224 */ /* 0x000fce00078e000e */
[----:B------:R-:W-:Y:S05]  /*15db0*/  WARPSYNC.COLLECTIVE R15, `(.L_x_4368) ;  /* 0x000000000f087348 */ /* 0x000fea0003c00000 */
[----:B------:R0:W1:Y:S02]  /*15dc0*/  SHFL.IDX P6, R14, R13, R12, R11 ;  /* 0x0000000c0d0e7389 */ /* 0x00006400000c000b */
[----:B01----:R-:W-:Y:S01]  /*15dd0*/  ENDCOLLECTIVE ;  /* 0x000000000000791b */ /* 0x003fe20003800000 */
.L_x_4368:
        /* <DEDUP_REMOVED lines=10> */
[----:B------:R-:W-:-:S11]  /*15e80*/  LOP3.LUT P6, RZ, R16, 0x40000, RZ, 0xc0, !PT ;  /* 0x0004000010ff7812 */ /* 0x000fd600078cc0ff */
[----:B------:R-:W-:Y:S01]  /*15e90*/  @!PT LDS RZ, [RZ] ;  /* 0x00000000fffff984 */ /* 0x000fe20000000800 */
[----:B------:R-:W-:Y:S01]  /*15ea0*/  @!PT LDS RZ, [RZ] ;  /* 0x00000000fffff984 */ /* 0x000fe20000000800 */
[----:B------:R-:W-:Y:S01]  /*15eb0*/  @!PT LDS RZ, [RZ] ;  /* 0x00000000fffff984 */ /* 0x000fe20000000800 */
[----:B------:R0:W-:Y:S01]  /*15ec0*/  @!P0 LDGSTS.E.BYPASS.LTC128B.128 [R19+0x26c00], desc[UR44][R2.64], !P5 ;  /* 0x26c0000002138fae */ /* 0x0001e2000e901d6c */
[C---:B------:R-:W-:Y:S02]  /*15ed0*/  LOP3.LUT P5, RZ, R16.reuse, 0x4000000, RZ, 0xc0, !PT ;  /* 0x0400000010ff7812 */ /* 0x040fe400078ac0ff */
[----:B------:R-:W-:-:S11]  /*15ee0*/  LOP3.LUT R16, R16, 0xff7fffff, RZ, 0xc0, !PT ;  /* 0xff7fffff10107812 */ /* 0x000fd600078ec0ff */
        /* <DEDUP_REMOVED lines=8> */
[----:B------:R0:W-:Y:S03]  /*15f70*/  @!P0 LDGSTS.E.BYPASS.LTC128B.128 [R19+0x30c00], desc[UR44][R2.64+0x280], !P1 ;  /* 0x30c0028002138fae */ /* 0x0001e6000c901d6c */
[C---:B------:R-:W-:Y:S01]  /*15f80*/  LOP3.LUT P5, RZ, R16.reuse, 0x40, RZ, 0xc0, !PT ;  /* 0x0000004010ff7812 */ /* 0x040fe200078ac0ff */
[----:B------:R0:W-:Y:S01]  /*15f90*/  @!P0 LDGSTS.E.BYPASS.LTC128B.128 [R19+0x32c00], desc[UR44][R2.64+0x300], P6 ;  /* 0x32c0030002138fae */ /* 0x0001e2000b101d6c */
[----:B------:R-:W-:-:S13]  /*15fa0*/  LOP3.LUT P6, RZ, R16, 0x2000000, RZ, 0xc0, !PT ;  /* 0x0200000010ff7812 */ /* 0x000fda00078cc0ff */
[----:B------:R0:W-:Y:S02]  /*15fb0*/  @!P0 LDGSTS.E.BYPASS.LTC128B.128 [R19+0x34c00], desc[UR44][R2.64+0x380], P6 ;  /* 0x34c0038002138fae */ /* 0x0001e4000b101d6c */
[----:B0-----:R-:W-:Y:S05]  /*15fc0*/  WARPSYNC.COLLECTIVE R15, `(.L_x_4369) ;  /* 0x000000000f087348 */ /* 0x001fea0003c00000 */
[----:B------:R1:W2:Y:S02]  /*15fd0*/  SHFL.IDX P6, R14, R13, R12, R11 ;  /* 0x0000000c0d0e7389 */ /* 0x0002a400000c000b */
[----:B012---:R-:W-:Y:S01]  /*15fe0*/  ENDCOLLECTIVE ;  /* 0x000000000000791b */ /* 0x007fe20003800000 */
.L_x_4369:
[----:B------:R-:W-:Y:S02]  /*15ff0*/  IMAD.MOV.U32 R13, RZ, RZ, R0 ;  /* 0x000000ffff0d7224 */ /* 0x000fe400078e0000 */
[----:B------:R-:W-:-:S07]  /*16000*/  IMAD.MOV.U32 R7, RZ, RZ, R14 ;  /* 0x000000ffff077224 */ /* 0x000fce00078e000e */
[----:B------:R-:W-:Y:S05]  /*16010*/  WARPSYNC.COLLECTIVE R15, `(.L_x_4370) ;  /* 0x000000000f087348 */ /* 0x000fea0003c00000 */
[----:B------:R0:W1:Y:S02]  /*16020*/  SHFL.IDX P6, R14, R13, R12, R11 ;  /* 0x0000000c0d0e7389 */ /* 0x00006400000c000b */
[----:B01----:R-:W-:Y:S01]  /*16030*/  ENDCOLLECTIVE ;  /* 0x000000000000791b */ /* 0x003fe20003800000 */
.L_x_4370:
        /* <DEDUP_REMOVED lines=15> */
[----:B------:R-:W-:-:S13]  /*16130*/  LOP3.LUT P5, RZ, R16, 0x800000, RZ, 0xc0, !PT ;  /* 0x0080000010ff7812 */ /* 0x000fda00078ac0ff */
[----:B------:R0:W-:Y:S04]  /*16140*/  @!P0 LDGSTS.E.BYPASS.LTC128B.128 [R19+0x29400], desc[UR44][R2.64+0x80], !P5 ;  /* 0x2940008002138fae */ /* 0x0001e8000e901d6c */
[----:B------:R0:W-:Y:S04]  /*16150*/  @!P0 LDGSTS.E.BYPASS.LTC128B.128 [R19+0x2b400], desc[UR44][R2.64+0x100], !P4 ;  /* 0x2b40010002138fae */ /* 0x0001e8000e101d6c */
[----:B------:R0:W-:Y:S04]  /*16160*/  @!P0 LDGSTS.E.BYPASS.LTC128B.128 [R19+0x2d400], desc[UR44][R2.64+0x180], !P3 ;  /* 0x2d40018002138fae */ /* 0x0001e8000d901d6c */
[----:B------:R0:W-:Y:S04]  /*16170*/  @!P0 LDGSTS.E.BYPASS.LTC128B.128 [R19+0x2f400], desc[UR44][R2.64+0x200], !P2 ;  /* 0x2f40020002138fae */ /* 0x0001e8000d101d6c */
[----:B------:R0:W-:Y:S04]  /*16180*/  @!P0 LDGSTS.E.BYPASS.LTC128B.128 [R19+0x31400], desc[UR44][R2.64+0x280], !P1 ;  /* 0x3140028002138fae */ /* 0x0001e8000c901d6c */
[----:B------:R0:W-:Y:S01]  /*16190*/  @!P0 LDGSTS.E.BYPASS.LTC128B.128 [R19+0x33400], desc[UR44][R2.64+0x300], P6 ;  /* 0x3340030002138fae */ /* 0x0001e2000b101d6c */
[----:B------:R-:W-:-:S13]  /*161a0*/  LOP3.LUT P6, RZ, R16, 0x400000, RZ, 0xc0, !PT ;  /* 0x0040000010ff7812 */ /* 0x000fda00078cc0ff */
[----:B------:R0:W-:Y:S02]  /*161b0*/  @!P0 LDGSTS.E.BYPASS.LTC128B.128 [R19+0x35400], desc[UR44][R2.64+0x380], P6 ;  /* 0x3540038002138fae */ /* 0x0001e4000b101d6c */
[----:B0-----:R-:W-:Y:S05]  /*161c0*/  WARPSYNC.COLLECTIVE R15, `(.L_x_4371) ;  /* 0x000000000f087348 */ /* 0x001fea0003c00000 */
[----:B------:R1:W2:Y:S02]  /*161d0*/  SHFL.IDX P6, R14, R13, R12, R11 ;  /* 0x0000000c0d0e7389 */ /* 0x0002a400000c000b */
[----:B012---:R-:W-:Y:S01]  /*161e0*/  ENDCOLLECTIVE ;  /* 0x000000000000791b */ /* 0x007fe20003800000 */
.L_x_4371:
[----:B------:R-:W-:Y:S02]  /*161f0*/  IMAD.MOV.U32 R13, RZ, RZ, R0 ;  /* 0x000000ffff0d7224 */ /* 0x000fe400078e0000 */
[----:B------:R-:W-:-:S07]  /*16200*/  IMAD.MOV.U32 R6, RZ, RZ, R14 ;  /* 0x000000ffff067224 */ /* 0x000fce00078e000e */
[----:B------:R-:W-:Y:S05]  /*16210*/  WARPSYNC.COLLECTIVE R15, `(.L_x_4372) ;  /* 0x000000000f087348 */ /* 0x000fea0003c00000 */
[----:B------:R0:W1:Y:S02]  /*16220*/  SHFL.IDX P6, R14, R13, R12, R11 ;  /* 0x0000000c0d0e7389 */ /* 0x00006400000c000b */
[----:B01----:R-:W-:Y:S01]  /*16230*/  ENDCOLLECTIVE ;  /* 0x000000000000791b */ /* 0x003fe20003800000 */
.L_x_4372:
[----:B------:R-:W-:Y:S01]  /*16240*/  IMAD.MOV.U32 R0, RZ, RZ, R14 ;  /* 0x000000ffff007224 */ /* 0x000fe200078e000e */
[----:B------:R-:W-:Y:S06]  /*16250*/  BRA `(.L_x_4373) ;  /* 0xffffffb800607947 */ /* 0x000fec000383ffff */
.L_x_4290:
[----:B0-----:R0:W1:Y:S02]  /*16260*/  SYNCS.PHASECHK.TRANS64.TRYWAIT P0, [R17+URZ+0x38820], R0 ;  /* 0x03882000110075a7 */ /* 0x001064000800017f */
[----:B-1----:R-:W-:Y:S05]  /*16270*/  @!P0 NANOSLEEP.SYNCS 0x989680 ;  /* 0x009896800000895d */ /* 0x002fea0003900000 */
[----:B------:R-:W1:Y:S02]  /*16280*/  @!P0 SYNCS.PHASECHK.TRANS64 P0, [R17+URZ+0x38820], R0 ;  /* 0x03882000110085a7 */ /* 0x000e64000800007f */
[----:B-1----:R-:W-:Y:S05]  /*16290*/  @!P0 BRA `(.L_x_4290) ;  /* 0xfffffffc00f08947 */ /* 0x002fea000383ffff */
[----:B------:R-:W-:Y:S05]  /*162a0*/  BRA `(.L_x_4374) ;  /* 0xffffffb800fc7947 */ /* 0x000fea000383ffff */
.L_x_4293:
[----:B0-----:R0:W1:Y:S02]  /*162b0*/  SYNCS.PHASECHK.TRANS64.TRYWAIT P0, [R22+URZ+0x38860], R0 ;  /* 0x03886000160075a7 */ /* 0x001064000800017f */
[----:B-1----:R-:W-:Y:S05]  /*162c0*/  @!P0 NANOSLEEP.SYNCS 0x989680 ;  /* 0x009896800000895d */ /* 0x002fea0003900000 */
[----:B------:R-:W1:Y:S02]  /*162d0*/  @!P0 SYNCS.PHASECHK.TRANS64 P0, [R22+URZ+0x38860], R0 ;  /* 0x03886000160085a7 */ /* 0x000e64000800007f */
[----:B-1----:R-:W-:Y:S05]  /*162e0*/  @!P0 BRA `(.L_x_4293) ;  /* 0xfffffffc00f08947 */ /* 0x002fea000383ffff */
[----:B------:R-:W-:Y:S05]  /*162f0*/  BRA `(.L_x_4375) ;  /* 0xffffffbc000c7947 */ /* 0x000fea000383ffff */
.L_x_4294:
        /* <DEDUP_REMOVED lines=8> */
.L_x_4377:
[----:B------:R-:W-:Y:S05]  /*16380*/  BSYNC B0 ;  /* 0x0000000000007941 */ /* 0x000fea0003800000 */
.L_x_4376:
[----:B------:R-:W0:Y:S01]  /*16390*/  S2R R7, SR_TID.X ;  /* 0x0000000000077919 */ /* 0x000e220000002100 */
[----:B------:R-:W-:Y:S01]  /*163a0*/  IMAD.MOV.U32 R13, RZ, RZ, R4 ;  /* 0x000000ffff0d7224 */ /* 0x000fe200078e0004 */
[C---:B------:R-:W-:Y:S01]  /*163b0*/  LOP3.LUT P5, RZ, R30.reuse, 0x2, RZ, 0xc0, !PT ;  /* 0x000000021eff7812 */ /* 0x040fe200078ac0ff */
[----:B------:R-:W-:Y:S01]  /*163c0*/  IMAD.MOV.U32 R12, RZ, RZ, RZ ;  /* 0x000000ffff0c7224 */ /* 0x000fe200078e00ff */
[C---:B------:R-:W-:Y:S01]  /*163d0*/  LOP3.LUT P4, RZ, R30.reuse, 0x4, RZ, 0xc0, !PT ;  /* 0x000000041eff7812 */ /* 0x040fe2000788c0ff */
[----:B------:R-:W-:Y:S01]  /*163e0*/  IMAD.MOV.U32 R11, RZ, RZ, 0x181f ;  /* 0x0000181fff0b7424 */ /* 0x000fe200078e00ff */
[C---:B------:R-:W-:Y:S01]  /*163f0*/  LOP3.LUT P3, RZ, R30.reuse, 0x8, RZ, 0xc0, !PT ;  /* 0x000000081eff7812 */ /* 0x040fe2000786c0ff */
[----:B------:R-:W-:Y:S01]  /*16400*/  IMAD.MOV.U32 R15, RZ, RZ, -0x1 ;  /* 0xffffffffff0f7424 */ /* 0x000fe200078e00ff */
[----:B------:R-:W-:Y:S01]  /*16410*/  LOP3.LUT P2, RZ, R30, 0x10, RZ, 0xc0, !PT ;  /* 0x000000101eff7812 */ /* 0x000fe2000784c0ff */
[----:B------:R-:W-:Y:S01]  /*16420*/  IMAD.MOV.U32 R3, RZ, RZ, R14 ;  /* 0x000000ffff037224 */ /* 0x000fe200078e000e */
[----:B------:R-:W-:Y:S01]  /*16430*/  LOP3.LUT R16, R16, 0xffffffbf, RZ, 0xc0, !PT ;  /* 0xffffffbf10107812 */ /* 0x000fe200078ec0ff */
[----:B------:R-:W-:-:S10]  /*16440*/  IMAD R5, R5, 0x2, R17 ;  /* 0x0000000205057824 */ /* 0x000fd400078e0211 */
[----:B0-----:R-:W-:Y:S05]  /*16450*/  WARPSYNC.COLLECTIVE R15, `(.L_x_4378) ;  /* 0x000000000f087348 */ /* 0x001fea0003c00000 */
[----:B------:R1:W2:Y:S02]  /*16460*/  SHFL.IDX P6, R14, R13, R12, R11 ;  /* 0x0000000c0d0e7389 */ /* 0x0002a400000c000b */
[----:B012---:R-:W-:Y:S01]  /*16470*/  ENDCOLLECTIVE ;  /* 0x000000000000791b */ /* 0x007fe20003800000 */
.L_x_4378:
        /* <DEDUP_REMOVED lines=8> */
[----:B------:R-:W-:Y:S02]  /*16500*/  ISETP.NE.U32.AND P1, PT, R7, 0x1, PT ;  /* 0x000000010700780c */ /* 0x000fe40003f25070 */
[----:B------:R-:W-:Y:S01]  /*16510*/  PRMT R7, R30, 0x8880, RZ ;  /* 0x000088801e077816 */ /* 0x000fe200000000ff */
        /* <DEDUP_REMOVED lines=8> */
[----:B------:R-:W-:Y:S02]  /*165a0*/  ISETP.LT.OR P0, PT, R29, 0x1, !P5 ;  /* 0x000000011d00780c */ /* 0x000fe40006f01670 */
[----:B------:R-:W-:-:S11]  /*165b0*/  LOP3.LUT R16, R16, 0xffffff7f, RZ, 0xc0, !PT ;  /* 0xffffff7f10107812 */ /* 0x000fd600078ec0ff */
        /* <DEDUP_REMOVED lines=12> */
[----:B------:R-:W-:-:S13]  /*16680*/  ISETP.GT.AND P6, PT, R7, -0x1, PT ;  /* 0xffffffff0700780c */ /* 0x000fda0003fc4270 */
[----:B------:R-:W-:Y:S02]  /*16690*/  @P6 LOP3.LUT R16, R16, 0x80, RZ, 0xfc, !PT ;  /* 0x0000008010106812 */ /* 0x000fe400078efcff */
[----:B------:R-:W-:-:S13]  /*166a0*/  ISETP.LT.OR P6, PT, R29, 0x1, P6 ;  /* 0x000000011d00780c */ /* 0x000fda00037c1670 */
[----:B------:R0:W-:Y:S02]  /*166b0*/  LDGSTS.E.BYPASS.LTC128B.128 [R5+0xe400], desc[UR44][R2.64+0x380], !P6 ;  /* 0x0e40038002057fae */ /* 0x0001e4000f101d6c */
[----:B0-----:R-:W-:Y:S05]  /*166c0*/  WARPSYNC.COLLECTIVE R15, `(.L_x_4379) ;  /* 0x000000000f087348 */ /* 0x001fea0003c00000 */
[----:B------:R1:W2:Y:S02]  /*166d0*/  SHFL.IDX P6, R14, R13, R12, R11 ;  /* 0x0000000c0d0e7389 */ /* 0x0002a400000c000b */
[----:B012---:R-:W-:Y:S01]  /*166e0*/  ENDCOLLECTIVE ;  /* 0x000000000000791b */ /* 0x007fe20003800000 */
.L_x_4379:
[----:B------:R-:W-:Y:S02]  /*166f0*/  IMAD.MOV.U32 R13, RZ, RZ, R4 ;  /* 0x000000ffff0d7224 */ /* 0x000fe400078e0004 */
[----:B------:R-:W-:-:S07]  /*16700*/  IMAD.MOV.U32 R3, RZ, RZ, R14 ;  /* 0x000000ffff037224 */ /* 0x000fce00078e000e */
[----:B------:R-:W-:Y:S05]  /*16710*/  WARPSYNC.COLLECTIVE R15, `(.L_x_4380) ;  /* 0x000000000f087348 */ /* 0x000fea0003c00000 */
[----:B------:R0:W1:Y:S02]  /*16720*/  SHFL.IDX P6, R14, R13, R12, R11 ;  /* 0x0000000c0d0e7389 */ /* 0x00006400000c000b */
[----:B01----:R-:W-:Y:S01]  /*16730*/  ENDCOLLECTIVE ;  /* 0x000000000000791b */ /* 0x003fe20003800000 */
.L_x_4380:
        /* <DEDUP_REMOVED lines=29> */
.L_x_4381:
[----:B------:R-:W-:Y:S02]  /*16910*/  IMAD.MOV.U32 R13, RZ, RZ, R4 ;  /* 0x000000ffff0d7224 */ /* 0x000fe400078e0004 */
[----:B------:R-:W-:-:S07]  /*16920*/  IMAD.MOV.U32 R7, RZ, RZ, R14 ;  /* 0x000000ffff077224 */ /* 0x000fce00078e000e */
[----:B------:R-:W-:Y:S05]  /*16930*/  WARPSYNC.COLLECTIVE R15, `(.L_x_4382) ;  /* 0x000000000f087348 */ /* 0x000fea0003c00000 */
[----:B------:R0:W1:Y:S02]  /*16940*/  SHFL.IDX P6, R14, R13, R12, R11 ;  /* 0x0000000c0d0e7389 */ /* 0x00006400000c000b */
[----:B01----:R-:W-:Y:S01]  /*16950*/  ENDCOLLECTIVE ;  /* 0x000000000000791b */ /* 0x003fe20003800000 */
.L_x_4382:
        /* <DEDUP_REMOVED lines=29> */
.L_x_4383:
[----:B------:R-:W-:Y:S02]  /*16b30*/  IMAD.MOV.U32 R13, RZ, RZ, R4 ;  /* 0x000000ffff0d7224 */ /* 0x000fe400078e0004 */
[----:B------:R-:W-:-:S07]  /*16b40*/  IMAD.MOV.U32 R6, RZ, RZ, R14 ;  /* 0x000000ffff067224 */ /* 0x000fce00078e000e */
[----:B------:R-:W-:Y:S05]  /*16b50*/  WARPSYNC.COLLECTIVE R15, `(.L_x_4384) ;  /* 0x000000000f087348 */ /* 0x000fea0003c00000 */
[----:B------:R0:W1:Y:S02]  /*16b60*/  SHFL.IDX P6, R14, R13, R12, R11 ;  /* 0x0000000c0d0e7389 */ /* 0x00006400000c000b */
[----:B01----:R-:W-:Y:S01]  /*16b70*/  ENDCOLLECTIVE ;  /* 0x000000000000791b */ /* 0x003fe20003800000 */
.L_x_4384:
[----:B------:R-:W-:Y:S01]  /*16b80*/  IMAD.MOV.U32 R2, RZ, RZ, R14 ;  /* 0x000000ffff027224 */ /* 0x000fe200078e000e */
[----:B------:R-:W-:Y:S06]  /*16b90*/  BRA `(.L_x_4385) ;  /* 0xffffffb800987947 */ /* 0x000fec000383ffff */
.L_x_4301:
[----:B0-----:R0:W1:Y:S02]  /*16ba0*/  SYNCS.PHASECHK.TRANS64.TRYWAIT P0, [R6+URZ+0x38840], R20 ;  /* 0x03884014060075a7 */ /* 0x001064000800017f */
[----:B-1----:R-:W-:Y:S05]  /*16bb0*/  @!P0 NANOSLEEP.SYNCS 0x989680 ;  /* 0x009896800000895d */ /* 0x002fea0003900000 */
[----:B------:R-:W1:Y:S02]  /*16bc0*/  @!P0 SYNCS.PHASECHK.TRANS64 P0, [R6+URZ+0x38840], R20 ;  /* 0x03884014060085a7 */ /* 0x000e64000800007f */
[----:B-1----:R-:W-:Y:S05]  /*16bd0*/  @!P0 BRA `(.L_x_4301) ;  /* 0xfffffffc00f08947 */ /* 0x002fea000383ffff */
[----:B------:R-:W-:Y:S05]  /*16be0*/  BRA `(.L_x_4386) ;  /* 0xffffffc0002c7947 */ /* 0x000fea000383ffff */
.L_x_4302:
        /* <DEDUP_REMOVED lines=8> */
.L_x_4388:
[----:B------:R-:W-:Y:S05]  /*16c70*/  BSYNC B1 ;  /* 0x0000000000017941 */ /* 0x000fea0003800000 */
.L_x_4387:
        /* <DEDUP_REMOVED lines=9> */
.L_x_4389:
[----:B------:R-:W-:Y:S02]  /*16d10*/  IMAD.MOV.U32 R13, RZ, RZ, R25 ;  /* 0x000000ffff0d7224 */ /* 0x000fe400078e0019 */
[----:B------:R-:W-:Y:S02]  /*16d20*/  IMAD.MOV.U32 R12, RZ, RZ, 0x1 ;  /* 0x00000001ff0c7424 */ /* 0x000fe400078e00ff */
[----:B------:R-:W-:-:S07]  /*16d30*/  IMAD.MOV.U32 R2, RZ, RZ, R14 ;  /* 0x000000ffff027224 */ /* 0x000fce00078e000e */
[----:B------:R-:W-:Y:S05]  /*16d40*/  WARPSYNC.COLLECTIVE R15, `(.L_x_4390) ;  /* 0x000000000f087348 */ /* 0x000fea0003c00000 */
[----:B------:R0:W1:Y:S02]  /*16d50*/  SHFL.IDX P6, R14, R13, R12, R11 ;  /* 0x0000000c0d0e7389 */ /* 0x00006400000c000b */
[----:B01----:R-:W-:Y:S01]  /*16d60*/  ENDCOLLECTIVE ;  /* 0x000000000000791b */ /* 0x003fe20003800000 */
.L_x_4390:
        /* <DEDUP_REMOVED lines=11> */
.L_x_4391:
[----:B------:R-:W-:Y:S02]  /*16e20*/  IMAD.MOV.U32 R13, RZ, RZ, R25 ;  /* 0x000000ffff0d7224 */ /* 0x000fe400078e0019 */
[----:B------:R-:W-:Y:S02]  /*16e30*/  IMAD.MOV.U32 R12, RZ, RZ, 0x2 ;  /* 0x00000002ff0c7424 */ /* 0x000fe400078e00ff */
[----:B------:R-:W-:-:S07]  /*16e40*/  IMAD.MOV.U32 R2, RZ, RZ, R14 ;  /* 0x000000ffff027224 */ /* 0x000fce00078e000e */
[----:B------:R-:W-:Y:S05]  /*16e50*/  WARPSYNC.COLLECTIVE R15, `(.L_x_4392) ;  /* 0x000000000f087348 */ /* 0x000fea0003c00000 */
[----:B------:R0:W1:Y:S02]  /*16e60*/  SHFL.IDX P6, R14, R13, R12, R11 ;  /* 0x0000000c0d0e7389 */ /* 0x00006400000c000b */
[----:B01----:R-:W-:Y:S01]  /*16e70*/  ENDCOLLECTIVE ;  /* 0x000000000000791b */ /* 0x003fe20003800000 */
.L_x_4392:
        /* <DEDUP_REMOVED lines=11> */
.L_x_4393:
[----:B------:R-:W-:Y:S02]  /*16f30*/  IMAD.MOV.U32 R13, RZ, RZ, R25 ;  /* 0x000000ffff0d7224 */ /* 0x000fe400078e0019 */
[----:B------:R-:W-:Y:S02]  /*16f40*/  IMAD.MOV.U32 R12, RZ, RZ, 0x3 ;  /* 0x00000003ff0c7424 */ /* 0x000fe400078e00ff */
[----:B------:R-:W-:-:S07]  /*16f50*/  IMAD.MOV.U32 R2, RZ, RZ, R14 ;  /* 0x000000ffff027224 */ /* 0x000fce00078e000e */
[----:B------:R-:W-:Y:S05]  /*16f60*/  WARPSYNC.COLLECTIVE R15, `(.L_x_4394) ;  /* 0x000000000f087348 */ /* 0x000fea0003c00000 */
[----:B------:R0:W1:Y:S02]  /*16f70*/  SHFL.IDX P6, R14, R13, R12, R11 ;  /* 0x0000000c0d0e7389 */ /* 0x00006400000c000b */
[----:B01----:R-:W-:Y:S01]  /*16f80*/  ENDCOLLECTIVE ;  /* 0x000000000000791b */ /* 0x003fe20003800000 */
.L_x_4394:
        /* <DEDUP_REMOVED lines=11> */
.L_x_4395:
[----:B------:R-:W-:Y:S01]  /*17040*/  IMAD.MOV.U32 R2, RZ, RZ, R14 ;  /* 0x000000ffff027224 */ /* 0x000fe200078e000e */
[----:B------:R-:W-:Y:S06]  /*17050*/  BRA `(.L_x_4396) ;  /* 0xffffffbc00b47947 */ /* 0x000fec000383ffff */
.L_x_4307:
[----:B---3--:R3:W4:Y:S02]  /*17060*/  SYNCS.PHASECHK.TRANS64.TRYWAIT P0, [R6+URZ+0x38860], R20 ;  /* 0x03886014060075a7 */ /* 0x008724000800017f */
[----:B----4-:R-:W-:Y:S05]  /*17070*/  @!P0 NANOSLEEP.SYNCS 0x989680 ;  /* 0x009896800000895d */ /* 0x010fea0003900000 */
[----:B------:R-:W4:Y:S02]  /*17080*/  @!P0 SYNCS.PHASECHK.TRANS64 P0, [R6+URZ+0x38860], R20 ;  /* 0x03886014060085a7 */ /* 0x000f24000800007f */
[----:B----4-:R-:W-:Y:S05]  /*17090*/  @!P0 BRA `(.L_x_4307) ;  /* 0xfffffffc00f08947 */ /* 0x010fea000383ffff */
[----:B------:R-:W-:Y:S05]  /*170a0*/  BRA `(.L_x_4397) ;  /* 0xffffffc000047947 */ /* 0x000fea000383ffff */
.L_x_4308:
        /* <DEDUP_REMOVED lines=8> */
.L_x_4399:
[----:B------:R-:W-:Y:S05]  /*17130*/  BSYNC B1 ;  /* 0x0000000000017941 */ /* 0x000fea0003800000 */
.L_x_4398:
        /* <DEDUP_REMOVED lines=13> */
.L_x_4400:
        /* <DEDUP_REMOVED lines=17> */
.L_x_4401:
        /* <DEDUP_REMOVED lines=16> */
.L_x_4402:
        /* <DEDUP_REMOVED lines=19> */
.L_x_4403:
        /* <DEDUP_REMOVED lines=14> */
.L_x_4404:
        /* <DEDUP_REMOVED lines=16> */
.L_x_4405:
        /* <DEDUP_REMOVED lines=14> */
.L_x_4406:
[----:B------:R-:W-:Y:S05]  /*17810*/  BRA `(.L_x_4407) ;  /* 0xffffffbc00687947 */ /* 0x000fea000383ffff */
.L_x_4316:
        /* <DEDUP_REMOVED lines=8> */
.L_x_4409:
[----:B------:R-:W-:Y:S05]  /*178a0*/  BSYNC B0 ;  /* 0x0000000000007941 */ /* 0x000fea0003800000 */
.L_x_4408:
        /* <DEDUP_REMOVED lines=9> */
.L_x_4410:
        /* <DEDUP_REMOVED lines=24> */
.L_x_4411:
[----:B------:R-:W-:Y:S01]  /*17ac0*/  IMAD.MOV.U32 R12, RZ, RZ, 0x2 ;  /* 0x00000002ff0c7424 */ /* 0x000fe200078e00ff */
[----:B------:R-:W-:-:S05]  /*17ad0*/  SEL R14, R14, RZ, P1 ;  /* 0x000000ff0e0e7207 */ /* 0x000fca0000800000 */
[----:B------:R-:W-:-:S04]  /*17ae0*/  IMAD.IADD R5, R13, 0x1, R14 ;  /* 0x000000010d057824 */ /* 0x000fc800078e020e */
[----:B------:R-:W-:-:S07]  /*17af0*/  IMAD.MOV.U32 R13, RZ, RZ, R5 ;  /* 0x000000ffff0d7224 */ /* 0x000fce00078e0005 */
[----:B------:R-:W-:Y:S05]  /*17b00*/  WARPSYNC.COLLECTIVE R15, `(.L_x_4412) ;  /* 0x000000000f087348 */ /* 0x000fea0003c00000 */
[----:B------:R0:W1:Y:S02]  /*17b10*/  SHFL.UP P6, R14, R13, R12, R11 ;  /* 0x0400000c0d0e7389 */ /* 0x00006400000c000b */
[----:B01----:R-:W-:Y:S01]  /*17b20*/  ENDCOLLECTIVE ;  /* 0x000000000000791b */ /* 0x003fe20003800000 */
.L_x_4412:
[----:B------:R-:W-:Y:S01]  /*17b30*/  IMAD.MOV.U32 R12, RZ, RZ, 0x4 ;  /* 0x00000004ff0c7424 */ /* 0x000fe200078e00ff */
[----:B------:R-:W-:-:S05]  /*17b40*/  SEL R2, R14, RZ, P2 ;  /* 0x000000ff0e027207 */ /* 0x000fca0001000000 */
[----:B------:R-:W-:-:S04]  /*17b50*/  IMAD.IADD R2, R5, 0x1, R2 ;  /* 0x0000000105027824 */ /* 0x000fc800078e0202 */
[----:B------:R-:W-:-:S07]  /*17b60*/  IMAD.MOV.U32 R13, RZ, RZ, R2 ;  /* 0x000000ffff0d7224 */ /* 0x000fce00078e0002 */
[----:B------:R-:W-:Y:S05]  /*17b70*/  WARPSYNC.COLLECTIVE R15, `(.L_x_4413) ;  /* 0x000000000f087348 */ /* 0x000fea0003c00000 */
[----:B------:R0:W1:Y:S02]  /*17b80*/  SHFL.UP P6, R14, R13, R12, R11 ;  /* 0x0400000c0d0e7389 */ /* 0x00006400000c000b */
[----:B01----:R-:W-:Y:S01]  /*17b90*/  ENDCOLLECTIVE ;  /* 0x000000000000791b */ /* 0x003fe20003800000 */
.L_x_4413:
[----:B------:R-:W-:Y:S01]  /*17ba0*/  IMAD.MOV.U32 R12, RZ, RZ, 0x8 ;  /* 0x00000008ff0c7424 */ /* 0x000fe200078e00ff */
[----:B------:R-:W-:-:S05]  /*17bb0*/  SEL R3, R14, RZ, P3 ;  /* 0x000000ff0e037207 */ /* 0x000fca0001800000 */
[----:B------:R-:W-:-:S04]  /*17bc0*/  IMAD.IADD R3, R2, 0x1, R3 ;  /* 0x0000000102037824 */ /* 0x000fc800078e0203 */
[----:B------:R-:W-:-:S07]  /*17bd0*/  IMAD.MOV.U32 R13, RZ, RZ, R3 ;  /* 0x000000ffff0d7224 */ /* 0x000fce00078e0003 */
[----:B------:R-:W-:Y:S05]  /*17be0*/  WARPSYNC.COLLECTIVE R15, `(.L_x_4414) ;  /* 0x000000000f087348 */ /* 0x000fea0003c00000 */
[----:B------:R0:W1:Y:S02]  /*17bf0*/  SHFL.UP P6, R14, R13, R12, R11 ;  /* 0x0400000c0d0e7389 */ /* 0x00006400000c000b */
[----:B01----:R-:W-:Y:S01]  /*17c00*/  ENDCOLLECTIVE ;  /* 0x000000000000791b */ /* 0x003fe20003800000 */
.L_x_4414:
[----:B------:R-:W-:Y:S01]  /*17c10*/  IMAD.MOV.U32 R12, RZ, RZ, 0x10 ;  /* 0x00000010ff0c7424 */ /* 0x000fe200078e00ff */
[----:B------:R-:W-:-:S05]  /*17c20*/  SEL R14, R14, RZ, P4 ;  /* 0x000000ff0e0e7207 */ /* 0x000fca0002000000 */
[----:B------:R-:W-:-:S04]  /*17c30*/  IMAD.IADD R5, R3, 0x1, R14 ;  /* 0x0000000103057824 */ /* 0x000fc800078e020e */
[----:B------:R-:W-:-:S07]  /*17c40*/  IMAD.MOV.U32 R13, RZ, RZ, R5 ;  /* 0x000000ffff0d7224 */ /* 0x000fce00078e0005 */
[----:B------:R-:W-:Y:S05]  /*17c50*/  WARPSYNC.COLLECTIVE R15, `(.L_x_4415) ;  /* 0x000000000f087348 */ /* 0x000fea0003c00000 */
[----:B------:R0:W1:Y:S02]  /*17c60*/  SHFL.UP P6, R14, R13, R12, R11 ;  /* 0x0400000c0d0e7389 */ /* 0x00006400000c000b */
[----:B01----:R-:W-:Y:S01]  /*17c70*/  ENDCOLLECTIVE ;  /* 0x000000000000791b */ /* 0x003fe20003800000 */
.L_x_4415:
        /* <DEDUP_REMOVED lines=8> */
.L_x_4416:
[----:B------:R-:W-:Y:S05]  /*17d00*/  BRA `(.L_x_4417) ;  /* 0xffffffc000007947 */ /* 0x000fea000383ffff */
.L_x_4319:
[----:B------:R-:W-:Y:S01]  /*17d10*/  BSSY B0, `(.L_x_4418) ;  /* 0x0000007000007945 */ /* 0x000fe20003800000 */
[----:B------:R-:W-:Y:S02]  /*17d20*/  IMAD.MOV.U32 R12, RZ, RZ, 0x1 ;  /* 0x00000001ff0c7424 */ /* 0x000fe400078e00ff */
[----:B------:R-:W-:Y:S02]  /*17d30*/  IMAD.MOV.U32 R11, RZ, RZ, RZ ;  /* 0x000000ffff0b7224 */ /* 0x000fe400078e00ff */
[----:B------:R-:W-:-:S07]  /*17d40*/  IMAD.MOV.U32 R15, RZ, RZ, -0x1 ;  /* 0xffffffffff0f7424 */ /* 0x000fce00078e00ff */
[----:B------:R-:W-:Y:S05]  /*17d50*/  WARPSYNC.COLLECTIVE R15, `(.L_x_4419) ;  /* 0x000000000f087348 */ /* 0x000fea0003c00000 */
[----:B------:R0:W1:Y:S02]  /*17d60*/  SHFL.UP P6, R14, R13, R12, R11 ;  /* 0x0400000c0d0e7389 */ /* 0x00006400000c000b */
[----:B01----:R-:W-:Y:S01]  /*17d70*/  ENDCOLLECTIVE ;  /* 0x000000000000791b */ /* 0x003fe20003800000 */
.L_x_4419:
[----:B------:R-:W-:Y:S05]  /*17d80*/  BSYNC B0 ;  /* 0x0000000000007941 */ /* 0x000fea0003800000 */
.L_x_4418:
        /* <DEDUP_REMOVED lines=8> */
.L_x_4420:
[----:B------:R-:W-:Y:S01]  /*17e10*/  IMAD.MOV.U32 R12, RZ, RZ, 0x4 ;  /* 0x00000004ff0c7424 */ /* 0x000fe200078e00ff */
[----:B------:R-:W-:-:S05]  /*17e20*/  SEL R2, R14, RZ, P2 ;  /* 0x000000ff0e027207 */ /* 0x000fca0001000000 */
[----:B------:R-:W-:-:S04]  /*17e30*/  IMAD.IADD R2, R13, 0x1, R2 ;  /* 0x000000010d027824 */ /* 0x000fc800078e0202 */
[----:B------:R-:W-:-:S07]  /*17e40*/  IMAD.MOV.U32 R13, RZ, RZ, R2 ;  /* 0x000000ffff0d7224 */ /* 0x000fce00078e0002 */
[----:B------:R-:W-:Y:S05]  /*17e50*/  WARPSYNC.COLLECTIVE R15, `(.L_x_4421) ;  /* 0x000000000f087348 */ /* 0x000fea0003c00000 */
[----:B------:R0:W1:Y:S02]  /*17e60*/  SHFL.UP P6, R14, R13, R12, R11 ;  /* 0x0400000c0d0e7389 */ /* 0x00006400000c000b */
[----:B01----:R-:W-:Y:S01]  /*17e70*/  ENDCOLLECTIVE ;  /* 0x000000000000791b */ /* 0x003fe20003800000 */
.L_x_4421:
[----:B------:R-:W-:Y:S01]  /*17e80*/  IMAD.MOV.U32 R12, RZ, RZ, 0x8 ;  /* 0x00000008ff0c7424 */ /* 0x000fe200078e00ff */
[----:B------:R-:W-:-:S05]  /*17e90*/  SEL R3, R14, RZ, P3 ;  /* 0x000000ff0e037207 */ /* 0x000fca0001800000 */
[----:B------:R-:W-:-:S04]  /*17ea0*/  IMAD.IADD R3, R2, 0x1, R3 ;  /* 0x0000000102037824 */ /* 0x000fc800078e0203 */
[----:B------:R-:W-:-:S07]  /*17eb0*/  IMAD.MOV.U32 R13, RZ, RZ, R3 ;  /* 0x000000ffff0d7224 */ /* 0x000fce00078e0003 */
[----:B------:R-:W-:Y:S05]  /*17ec0*/  WARPSYNC.COLLECTIVE R15, `(.L_x_4422) ;  /* 0x000000000f087348 */ /* 0x000fea0003c00000 */
[----:B------:R0:W1:Y:S02]  /*17ed0*/  SHFL.UP P6, R14, R13, R12, R11 ;  /* 0x0400000c0d0e7389 */ /* 0x00006400000c000b */
[----:B01----:R-:W-:Y:S01]  /*17ee0*/  ENDCOLLECTIVE ;  /* 0x000000000000791b */ /* 0x003fe20003800000 */
.L_x_4422:
[----:B------:R-:W-:Y:S01]  /*17ef0*/  IMAD.MOV.U32 R12, RZ, RZ, 0x10 ;  /* 0x00000010ff0c7424 */ /* 0x000fe200078e00ff */
[----:B------:R-:W-:-:S05]  /*17f00*/  SEL R14, R14, RZ, P4 ;  /* 0x000000ff0e0e7207 */ /* 0x000fca0002000000 */
[----:B------:R-:W-:-:S04]  /*17f10*/  IMAD.IADD R5, R3, 0x1, R14 ;  /* 0x0000000103057824 */ /* 0x000fc800078e020e */
[----:B------:R-:W-:-:S07]  /*17f20*/  IMAD.MOV.U32 R13, RZ, RZ, R5 ;  /* 0x000000ffff0d7224 */ /* 0x000fce00078e0005 */
[----:B------:R-:W-:Y:S05]  /*17f30*/  WARPSYNC.COLLECTIVE R15, `(.L_x_4423) ;  /* 0x000000000f087348 */ /* 0x000fea0003c00000 */
[----:B------:R0:W1:Y:S02]  /*17f40*/  SHFL.UP P6, R14, R13, R12, R11 ;  /* 0x0400000c0d0e7389 */ /* 0x00006400000c000b */
[----:B01----:R-:W-:Y:S01]  /*17f50*/  ENDCOLLECTIVE ;  /* 0x000000000000791b */ /* 0x003fe20003800000 */
.L_x_4423:
        /* <DEDUP_REMOVED lines=8> */
.L_x_4424:
[----:B------:R-:W-:Y:S05]  /*17fe0*/  BRA `(.L_x_4425) ;  /* 0xffffffbc00ec7947 */ /* 0x000fea000383ffff */
.L_x_4321:
[----:B------:R-:W-:Y:S01]  /*17ff0*/  BSSY B0, `(.L_x_4426) ;  /* 0x0000006000007945 */ /* 0x000fe20003800000 */
[----:B------:R-:W-:Y:S01]  /*18000*/  PLOP3.LUT P6, PT, P6, PT, PT, 0x8, 0x0 ;  /* 0x000000000000781c */ /* 0x000fe200037ce170 */
[----:B------:R-:W-:-:S12]  /*18010*/  IMAD.MOV.U32 R15, RZ, RZ, -0x1 ;  /* 0xffffffffff0f7424 */ /* 0x000fd800078e00ff */
[----:B0-----:R-:W-:Y:S05]  /*18020*/  WARPSYNC.COLLECTIVE R15, `(.L_x_4427) ;  /* 0x000000000f087348 */ /* 0x001fea0003c00000 */
[----:B------:R-:W-:Y:S01]  /*18030*/  VOTE.ANY R14, PT, P6 ;  /* 0x00000000000e7806 */ /* 0x000fe200030e0100 */
[----:B0-----:R-:W-:Y:S06]  /*18040*/  ENDCOLLECTIVE ;  /* 0x000000000000791b */ /* 0x001fec0003800000 */
.L_x_4427:
[----:B------:R-:W-:Y:S05]  /*18050*/  BSYNC B0 ;  /* 0x0000000000007941 */ /* 0x000fea0003800000 */
.L_x_4426:
        /* <DEDUP_REMOVED lines=9> */
.L_x_4428:
[----:B------:R-:W-:Y:S02]  /*180f0*/  IMAD.MOV.U32 R13, RZ, RZ, R4 ;  /* 0x000000ffff0d7224 */ /* 0x000fe400078e0004 */
[----:B------:R-:W-:-:S07]  /*18100*/  IMAD.MOV.U32 R7, RZ, RZ, R14 ;  /* 0x000000ffff077224 */ /* 0x000fce00078e000e */
[----:B------:R-:W-:Y:S05]  /*18110*/  WARPSYNC.COLLECTIVE R15, `(.L_x_4429) ;  /* 0x000000000f087348 */ /* 0x000fea0003c00000 */
[----:B------:R0:W1:Y:S02]  /*18120*/  SHFL.IDX P6, R14, R13, R12, R11 ;  /* 0x0000000c0d0e7389 */ /* 0x00006400000c000b */
[----:B01----:R-:W-:Y:S01]  /*18130*/  ENDCOLLECTIVE ;  /* 0x000000000000791b */ /* 0x003fe20003800000 */
.L_x_4429:
[----:B------:R-:W-:Y:S01]  /*18140*/  IMAD.MOV.U32 R4, RZ, RZ, R14 ;  /* 0x000000ffff047224 */ /* 0x000fe200078e000e */
[----:B------:R-:W-:Y:S06]  /*18150*/  BRA `(.L_x_4430) ;  /* 0xffffffbc00cc7947 */ /* 0x000fec000383ffff */
.L_x_4323:
[----:B------:R-:W-:Y:S01]  /*18160*/  BSSY B0, `(.L_x_4431) ;  /* 0x0000007000007945 */ /* 0x000fe20003800000 */
[----:B------:R-:W-:Y:S02]  /*18170*/  IMAD.MOV.U32 R13, RZ, RZ, R3 ;  /* 0x000000ffff0d7224 */ /* 0x000fe400078e0003 */
[----:B------:R-:W-:Y:S02]  /*18180*/  IMAD.MOV.U32 R11, RZ, RZ, 0x1f ;  /* 0x0000001fff0b7424 */ /* 0x000fe400078e00ff */
[----:B------:R-:W-:-:S07]  /*18190*/  IMAD.MOV.U32 R15, RZ, RZ, -0x1 ;  /* 0xffffffffff0f7424 */ /* 0x000fce00078e00ff */
[----:B0123--:R-:W-:Y:S05]  /*181a0*/  WARPSYNC.COLLECTIVE R15, `(.L_x_4432) ;  /* 0x000000000f087348 */ /* 0x00ffea0003c00000 */
[----:B------:R4:W0:Y:S02]  /*181b0*/  SHFL.IDX P6, R14, R13, R12, R11 ;  /* 0x0000000c0d0e7389 */ /* 0x00082400000c000b */
[----:B01234-:R-:W-:Y:S01]  /*181c0*/  ENDCOLLECTIVE ;  /* 0x000000000000791b */ /* 0x01ffe20003800000 */
.L_x_4432:
[----:B------:R-:W-:Y:S05]  /*181d0*/  BSYNC B0 ;  /* 0x0000000000007941 */ /* 0x000fea0003800000 */
.L_x_4431:
[----:B------:R-:W-:Y:S01]  /*181e0*/  IMAD.MOV.U32 R24, RZ, RZ, R14 ;  /* 0x000000ffff187224 */ /* 0x000fe200078e000e */
[----:B------:R-:W-:Y:S06]  /*181f0*/  BRA `(.L_x_4322) ;  /* 0xffffffbc00bc7947 */ /* 0x000fec000383ffff */
.L_x_4327:
[----:B0-----:R0:W1:Y:S02]  /*18200*/  SYNCS.PHASECHK.TRANS64.TRYWAIT P0, [R5+URZ+0x38820], R0 ;  /* 0x03882000050075a7 */ /* 0x001064000800017f */
[----:B-1----:R-:W-:Y:S05]  /*18210*/  @!P0 NANOSLEEP.SYNCS 0x989680 ;  /* 0x009896800000895d */ /* 0x002fea0003900000 */
[----:B------:R-:W1:Y:S02]  /*18220*/  @!P0 SYNCS.PHASECHK.TRANS64 P0, [R5+URZ+0x38820], R0 ;  /* 0x03882000050085a7 */ /* 0x000e64000800007f */
[----:B-1----:R-:W-:Y:S05]  /*18230*/  @!P0 BRA `(.L_x_4327) ;  /* 0xfffffffc00f08947 */ /* 0x002fea000383ffff */
[----:B------:R-:W-:Y:S05]  /*18240*/  BRA `(.L_x_4433) ;  /* 0xffffffc400147947 */ /* 0x000fea000383ffff */
.L_x_4328:
        /* <DEDUP_REMOVED lines=11> */
.L_x_4435:
[----:B------:R-:W-:Y:S05]  /*18300*/  BSYNC B0 ;  /* 0x0000000000007941 */ /* 0x000fea0003800000 */
.L_x_4434:
[----:B------:R-:W-:Y:S05]  /*18310*/  BRA `(.L_x_4436) ;  /* 0xffffffc000fc7947 */ /* 0x000fea000383ffff */
.L_x_4331:
[----:B------:R-:W-:Y:S01]  /*18320*/  BSSY B1, `(.L_x_4437) ;  /* 0x0000006000017945 */ /* 0x000fe20003800000 */
[----:B------:R-:W-:-:S07]  /*18330*/  IMAD.MOV.U32 R15, RZ, RZ, -0x1 ;  /* 0xffffffffff0f7424 */ /* 0x000fce00078e00ff */
[----:B0-234-:R-:W-:Y:S05]  /*18340*/  WARPSYNC.COLLECTIVE R15, `(.L_x_4438) ;  /* 0x000000000f0c7348 */ /* 0x01dfea0003c00000 */
[----:B------:R-:W-:Y:S02]  /*18350*/  ELECT P6, UR62, PT ;  /* 0x00000000003e782f */ /* 0x000fe400038c0000 */
[----:B------:R-:W-:Y:S01]  /*18360*/  MOV R14, UR62 ;  /* 0x0000003e000e7c02 */ /* 0x000fe20008000f00 */
[----:B0-234-:R-:W-:Y:S10]  /*18370*/  ENDCOLLECTIVE ;  /* 0x000000000000791b */ /* 0x01dff40003800000 */
.L_x_4438:
[----:B------:R-:W-:Y:S05]  /*18380*/  BSYNC B1 ;  /* 0x0000000000017941 */ /* 0x000fea0003800000 */
.L_x_4437:
[----:B------:R-:W-:Y:S05]  /*18390*/  BRA `(.L_x_4439) ;  /* 0xffffffc000f47947 */ /* 0x000fea000383ffff */
.L_x_4333:
[----:B0-----:R0:W1:Y:S02]  /*183a0*/  SYNCS.PHASECHK.TRANS64.TRYWAIT P1, [R3+URZ+0x38840], R2 ;  /* 0x03884002030075a7 */ /* 0x001064000802017f */
[----:B-1----:R-:W-:Y:S05]  /*183b0*/  @!P1 NANOSLEEP.SYNCS 0x989680 ;  /* 0x009896800000995d */ /* 0x002fea0003900000 */
[----:B------:R-:W1:Y:S02]  /*183c0*/  @!P1 SYNCS.PHASECHK.TRANS64 P1, [R3+URZ+0x38840], R2 ;  /* 0x03884002030095a7 */ /* 0x000e64000802007f */
[----:B-1----:R-:W-:Y:S05]  /*183d0*/  @!P1 BRA `(.L_x_4333) ;  /* 0xfffffffc00f09947 */ /* 0x002fea000383ffff */
[----:B------:R-:W-:Y:S05]  /*183e0*/  BRA `(.L_x_4440) ;  /* 0xffffffc400147947 */ /* 0x000fea000383ffff */
.L_x_4335:
[----:B-1----:R1:W0:Y:S02]  /*183f0*/  SYNCS.PHASECHK.TRANS64.TRYWAIT P1, [R5+URZ+0x38840], R0 ;  /* 0x03884000050075a7 */ /* 0x002224000802017f */
[----:B0-----:R-:W-:Y:S05]  /*18400*/  @!P1 NANOSLEEP.SYNCS 0x989680 ;  /* 0x009896800000995d */ /* 0x001fea0003900000 */
[----:B------:R-:W0:Y:S02]  /*18410*/  @!P1 SYNCS.PHASECHK.TRANS64 P1, [R5+URZ+0x38840], R0 ;  /* 0x03884000050095a7 */ /* 0x000e24000802007f */
[----:B0-----:R-:W-:Y:S05]  /*18420*/  @!P1 BRA `(.L_x_4335) ;  /* 0xfffffffc00f09947 */ /* 0x001fea000383ffff */
[----:B------:R-:W-:Y:S05]  /*18430*/  BRA `(.L_x_4441) ;  /* 0xffffffc400207947 */ /* 0x000fea000383ffff */
.L_x_4337:
[----:B------:R0:W0:Y:S02]  /*18440*/  SYNCS.PHASECHK.TRANS64.TRYWAIT P1, [R3+URZ+0x38860], R2 ;  /* 0x03886002030075a7 */ /* 0x000024000802017f */
[----:B0-----:R-:W-:Y:S05]  /*18450*/  @!P1 NANOSLEEP.SYNCS 0x989680 ;  /* 0x009896800000995d */ /* 0x001fea0003900000 */
[----:B------:R-:W0:Y:S02]  /*18460*/  @!P1 SYNCS.PHASECHK.TRANS64 P1, [R3+URZ+0x38860], R2 ;  /* 0x03886002030095a7 */ /* 0x000e24000802007f */
[----:B0-----:R-:W-:Y:S05]  /*18470*/  @!P1 BRA `(.L_x_4337) ;  /* 0xfffffffc00f09947 */ /* 0x001fea000383ffff */
[----:B------:R-:W-:Y:S05]  /*18480*/  BRA `(.L_x_4442) ;  /* 0xffffffc4001c7947 */ /* 0x000fea000383ffff */
.L_x_4443:
        /* <DEDUP_REMOVED lines=15> */
.L_x_15643:


//--------------------- .text._ZN7cutlass13device_kernelIN5flash11enable_sm90INS1_16FlashAttnFwdSm90INS1_25CollectiveMainloopFwdSm90ILi2EN4cute5tupleIJNS5_1CILi1EEES8_S8_EEENS6_IJNS7_ILi64EEESA_SA_EEELi512ENS_6half_tEfNS_4arch4Sm90ELb0ELb0ELb0ELb1ELb1ELb1ELb1ELb0ELb0ELb1ELb1ELb0EEENS1_21CollectiveEpilogueFwdINS6_IJSA_NS7_ILi512EEESA_EEES9_SC_SE_Li256ELb1ELb1ELb1ELb0EEENS1_36VarlenDynamicPersistentTileSchedulerILi64ELi64ELi256ELi128ELb1ELb1ELb1ELb0ELb1ELb1EEEEEEEEEvNT_6ParamsE --------------------------
	.section	.text._ZN7cutlass13device_kernelIN5flash11enable_sm90INS1_16FlashAttnFwdSm90INS1_25CollectiveMainloopFwdSm90ILi2EN4cute5tupleIJNS5_1CILi1EEES8_S8_EEENS6_IJNS7_ILi64EEESA_SA_EEELi512ENS_6half_tEfNS_4arch4Sm90ELb0ELb0ELb0ELb1ELb1ELb1ELb1ELb0ELb0ELb1ELb1ELb0EEENS1_21CollectiveEpilogueFwdINS6_IJSA_NS7_ILi512EEESA_EEES9_SC_SE_Li256ELb1ELb1ELb1ELb0EEENS1_36VarlenDynamicPersistentTileSchedulerILi64ELi64ELi256ELi128ELb1ELb1ELb1ELb0ELb1ELb1EEEEEEEEEvNT_6ParamsE,"ax",@progbits
	.align	128
.text._ZN7cutlass13device_kernelIN5flash11enable_sm90INS1_16FlashAttnFwdSm90INS1_25CollectiveMainloopFwdSm90ILi2EN4cute5tupleIJNS5_1CILi1EEES8_S8_EEENS6_IJNS7_ILi64EEESA_SA_EEELi512ENS_6half_tEfNS_4arch4Sm90ELb0ELb0ELb0ELb1ELb1ELb1ELb1ELb0ELb0ELb1ELb1ELb0EEENS1_21CollectiveEpilogueFwdINS6_IJSA_NS7_ILi512EEESA_EEES9_SC_SE_Li256ELb1ELb1ELb1ELb0EEENS1_36VarlenDynamicPersistentTileSchedulerILi64ELi64ELi256ELi128ELb1ELb1ELb1ELb0ELb1ELb1EEEEEEEEEvNT_6ParamsE:
        .type           _ZN7cutlass13device_kernelIN5flash11enable_sm90INS1_16FlashAttnFwdSm90INS1_25CollectiveMainloopFwdSm90ILi2EN4cute5tupleIJNS5_1CILi1EEES8_S8_EEENS6_IJNS7_ILi64EEESA_SA_EEELi512ENS_6half_tEfNS_4arch4Sm90ELb0ELb0ELb0ELb1ELb1ELb1ELb1ELb0ELb0ELb1ELb1ELb0EEENS1_21CollectiveEpilogueFwdINS6_IJSA_NS7_ILi512EEESA_EEES9_SC_SE_Li256ELb1ELb1ELb1ELb0EEENS1_36VarlenDynamicPersistentTileSchedulerILi64ELi64ELi256ELi128ELb1ELb1ELb1ELb0ELb1ELb1EEEEEEEEEvNT_6ParamsE,@function
        .size           _ZN7cutlass13device_kernelIN5flash11enable_sm90INS1_16FlashAttnFwdSm90INS1_25CollectiveMainloopFwdSm90ILi2EN4cute5tupleIJNS5_1CILi1EEES8_S8_EEENS6_IJNS7_ILi64EEESA_SA_EEELi512ENS_6half_tEfNS_4arch4Sm90ELb0ELb0ELb0ELb1ELb1ELb1ELb1ELb0ELb0ELb1ELb1ELb0EEENS1_21CollectiveEpilogueFwdINS6_IJSA_NS7_ILi512EEESA_EEES9_SC_SE_Li256ELb1ELb1ELb1ELb0EEENS1_36VarlenDynamicPersistentTileSchedulerILi64ELi64ELi256ELi128ELb1ELb1ELb1ELb0ELb1ELb1EEEEEEEEEvNT_6ParamsE,(.L_x_15644 - _ZN7cutlass13device_kernelIN5flash11enable_sm90INS1_16FlashAttnFwdSm90INS1_25CollectiveMainloopFwdSm90ILi2EN4cute5tupleIJNS5_1CILi1EEES8_S8_EEENS6_IJNS7_ILi64EEESA_SA_EEELi512ENS_6half_tEfNS_4arch4Sm90ELb0ELb0ELb0ELb1ELb1ELb1ELb1ELb0ELb0ELb1ELb1ELb0EEENS1_21CollectiveEpilogueFwdINS6_IJSA_NS7_ILi512EEESA_EEES9_SC_SE_Li256ELb1ELb1ELb1ELb0EEENS1_36VarlenDynamicPersistentTileSchedulerILi64ELi64ELi256ELi128ELb1ELb1ELb1ELb0ELb1ELb1EEEEEEEEEvNT_6ParamsE)
        .other          _ZN7cutlass13device_kernelIN5flash11enable_sm90INS1_16FlashAttnFwdSm90INS1_25CollectiveMainloopFwdSm90ILi2EN4cute5tupleIJNS5_1CILi1EEES8_S8_EEENS6_IJNS7_ILi64EEESA_SA_EEELi512ENS_6half_tEfNS_4arch4Sm90ELb0ELb0ELb0ELb1ELb1ELb1ELb1ELb0ELb0ELb1ELb1ELb0EEENS1_21CollectiveEpilogueFwdINS6_IJSA_NS7_ILi512EEESA_EEES9_SC_SE_Li256ELb1ELb1ELb1ELb0EEENS1_36VarlenDynamicPersistentTileSchedulerILi64ELi64ELi256ELi128ELb1ELb1ELb1ELb0ELb1ELb1EEEEEEEEEvNT_6ParamsE,@"STO_CUDA_ENTRY STV_DEFAULT"
_ZN7cutlass13device_kernelIN5flash11enable_sm90INS1_16FlashAttnFwdSm90INS1_25CollectiveMainloopFwdSm90ILi2EN4cute5tupleIJNS5_1CILi1EEES8_S8_EEENS6_IJNS7_ILi64EEESA_SA_EEELi512ENS_6half_tEfNS_4arch4Sm90ELb0ELb0ELb0ELb1ELb1ELb1ELb1ELb0ELb0ELb1ELb1ELb0EEENS1_21CollectiveEpilogueFwdINS6_IJSA_NS7_ILi512EEESA_EEES9_SC_SE_Li256ELb1ELb1ELb1ELb0EEENS1_36VarlenDynamicPersistentTileSchedulerILi64ELi64ELi256ELi128ELb1ELb1ELb1ELb0ELb1ELb1EEEEEEEEEvNT_6ParamsE:
[----:B------:R-:W0:Y:S02]  /*0000*/  LDC R1, c[0x0][0x28] ;  /* 0x00000a00ff017b82 */ /* 0x000e240000000800 */
[----:B0-----:R-:W-:Y:S01]  /*0010*/  VIADD R1, R1, 0xffffff90 ;  /* 0xffffff9001017836 */ /* 0x001fe20000000000 */
[----:B------:R-:W0:Y:S01]  /*0020*/  S2R R0, SR_TID.X ;  /* 0x0000000000007919 */ /* 0x000e220000002100 */
[----:B------:R-:W-:Y:S01]  /*0030*/  ELECT P0, URZ, PT ;  /* 0x00000000003f782f */ /* 0x000fe20003800000 */
[----:B------:R-:W-:Y:S01]  /*0040*/  BSSY B0, `(.L_x_4444) ;  /* 0x000000e000007945 */ /* 0x000fe20003800000 */
[--C-:B0-----:R-:W-:Y:S02]  /*0050*/  SHF.R.U32.HI R2, RZ, 0x5, R0.reuse ;  /* 0x00000005ff027819 */ /* 0x101fe40000011600 */
[----:B------:R-:W-:-:S03]  /*0060*/  SHF.R.U32.HI R4, RZ, 0x7, R0 ;  /* 0x00000007ff047819 */ /* 0x000fc60000011600 */
[----:B------:R-:W0:Y:S02]  /*0070*/  SHFL.IDX PT, R3, R2, RZ, 0x1f ;  /* 0x00001fff02037589 */ /* 0x000e2400000e0000 */
[----:B0-----:R-:W-:-:S13]  /*0080*/  ISETP.EQ.AND P0, PT, R3, RZ, P0 ;  /* 0x000000ff0300720c */ /* 0x001fda0000702270 */
        /* <DEDUP_REMOVED lines=9> */
.L_x_4445:
[----:B------:R-:W-:Y:S05]  /*0120*/  BSYNC B0 ;  /* 0x0000000000007941 */ /* 0x000fea0003800000 */
.L_x_4444:
        /* <DEDUP_REMOVED lines=21> */
[----:B0-----:R0:W1:Y:S01]  /*0280*/  @UP1 SYNCS.EXCH.64 URZ, [UR8+0x38800], UR4 ;  /* 0x03880004083f15b2 */ /* 0x0010620008000100 */
[----:B------:R0:W2:Y:S04]  /*0290*/  @UP2 SYNCS.EXCH.64 URZ, [UR8+0x38810], UR4 ;  /* 0x03881004083f25b2 */ /* 0x0000a80008000100 */
[----:B------:R0:W3:Y:S01]  /*02a0*/  @UP3 SYNCS.EXCH.64 URZ, [UR8+0x38820], UR6 ;  /* 0x03882006083f35b2 */ /* 0x0000e20008000100 */
        /* <DEDUP_REMOVED lines=14> */
[----:B----4-:R-:W-:Y:S01]  /*0390*/  NOP ;  /* 0x0000000000007918 */ /* 0x010fe20000000000 */
.L_x_4446:
[----:B------:R-:W4:Y:S01]  /*03a0*/  SHFL.IDX PT, R3, R2, RZ, 0x1f ;  /* 0x00001fff02037589 */ /* 0x000f2200000e0000 */
[----:B------:R-:W-:Y:S01]  /*03b0*/  NOP ;  /* 0x0000000000007918 */ /* 0x000fe20000000000 */
[----:B----4-:R-:W-:-:S13]  /*03c0*/  ISETP.NE.AND P0, PT, R3, RZ, PT ;  /* 0x000000ff0300720c */ /* 0x010fda0003f05270 */
        /* <DEDUP_REMOVED lines=18> */
[----:B----4-:R-:W-:Y:S01]  /*04f0*/  NOP ;  /* 0x0000000000007918 */ /* 0x010fe20000000000 */
.L_x_4447:
[----:B------:R-:W4:Y:S01]  /*0500*/  SHFL.IDX PT, R3, R2, RZ, 0x1f ;  /* 0x00001fff02037589 */ /* 0x000f2200000e0000 */
[----:B------:R-:W-:Y:S01]  /*0510*/  NOP ;  /* 0x0000000000007918 */ /* 0x000fe20000000000 */
[----:B----4-:R-:W-:-:S13]  /*0520*/  ISETP.NE.AND P0, PT, R3, RZ, PT ;  /* 0x000000ff0300720c */ /* 0x010fda0003f05270 */
        /* <DEDUP_REMOVED lines=15> */
.L_x_4448:
        /* <DEDUP_REMOVED lines=22> */
.L_x_4449:
        /* <DEDUP_REMOVED lines=22> */
.L_x_4450:
[----:B------:R-:W-:Y:S01]  /*08e0*/  PLOP3.LUT P0, PT, PT, PT, UP0, 0x80, 0x0 ;  /* 0x000000000000781c */ /* 0x000fe20003f0f008 */
[----:B------:R-:W-:Y:S01]  /*08f0*/  UMOV UR36, 0x1 ;  /* 0x0000000100247882 */ /* 0x000fe20000000000 */
[----:B------:R-:W-:Y:S01]  /*0900*/  NOP ;  /* 0x0000000000007918 */ /* 0x000fe20000000000 */
[----:B------:R-:W-:Y:S01]  /*0910*/  USEL UR36, UR36, 0x2, !UP0 ;  /* 0x0000000224247887 */ /* 0x000fe2000c000000 */
[----:B------:R-:W-:Y:S01]  /*0920*/  BSSY B9, `(.L_x_4451) ;  /* 0x0001d99000097945 */ /* 0x000fe20003800000 */
[----:B------:R-:W-:Y:S01]  /*0930*/  ULDC.64 UR42, c[0x0][0x208] ;  /* 0x00008200002a7ab9 */ /* 0x000fe20000000a00 */
[----:B0123--:R-:W-:Y:S07]  /*0940*/  BAR.SYNC.DEFER_BLOCKING 0x0 ;  /* 0x0000000000007b1d */ /* 0x00ffee0000010000 */
[----:B------:R-:W-:Y:S05]  /*0950*/  @!P0 BRA `(.L_x_4452) ;  /* 0x0000015000448947 */ /* 0x000fea0003800000 */
.L_x_4453:
[----:B------:R-:W-:-:S08]  /*0960*/  NOP ;  /* 0x0000000000007918 */ /* 0x000fd00000000000 */
[----:B------:R-:W0:Y:S02]  /*0970*/  USETMAXREG.TRY_ALLOC.CTAPOOL UP0, 0xe8 ;  /* 0x000000e8000079c8 */ /* 0x000e240008000600 */
[----:B0-----:R-:W-:-:S13]  /*0980*/  PLOP3.LUT P0, PT, PT, PT, UP0, 0x80, 0x0 ;  /* 0x000000000000781c */ /* 0x001fda0003f0f008 */
[----:B------:R-:W-:Y:S05]  /*0990*/  @!P0 BRA `(.L_x_4453) ;  /* 0xfffffffc00f08947 */ /* 0x000fea000383ffff */
[----:B------:R-:W-:Y:S01]  /*09a0*/  SHF.R.U32.HI R2, RZ, 0x7, R0 ;  /* 0x00000007ff027819 */ /* 0x000fe20000011600 */
[----:B------:R-:W0:Y:S01]  /*09b0*/  S2UR UR4, SR_CgaCtaId ;  /* 0x00000000000479c3 */ /* 0x000e220000008800 */
[----:B------:R-:W-:Y:S02]  /*09c0*/  MOV R3, 0x400 ;  /* 0x0000040000037802 */ /* 0x000fe40000000f00 */
[----:B------:R-:W-:-:S13]  /*09d0*/  ISETP.NE.AND P0, PT, R2, 0x1, PT ;  /* 0x000000010200780c */ /* 0x000fda0003f05270 */
        /* <DEDUP_REMOVED lines=42> */
[----:B------:R-:W-:Y:S01]  /*0c80*/  LEA.HI R5, R0, R3, RZ, 0x2 ;  /* 0x0000000300057211 */ /* 0x000fe200078f10ff */
[C---:B------:R-:W-:Y:S01]  /*0c90*/  VIADD R212, R18.reuse, 0x80 ;  /* 0x0000008012d47836 */ /* 0x040fe20000000000 */
[----:B------:R-:W-:Y:S01]  /*0ca0*/  LEA.HI R9, R7, R8, RZ, 0x3 ;  /* 0x0000000807097211 */ /* 0x000fe200078f18ff */
[----:B------:R-:W-:Y:S01]  /*0cb0*/  VIADD R211, R18, 0xa0 ;  /* 0x000000a012d37836 */ /* 0x000fe20000000000 */
        /* <DEDUP_REMOVED lines=12> */
[----:B------:R-:W-:Y:S01]  /*0d80*/  LOP3.LUT R12, R12, 0x3ffffc, RZ, 0xc0, !PT ;  /* 0x003ffffc0c0c7812 */ /* 0x000fe200078ec0ff */
[----:B------:R-:W-:Y:S01]  /*0d90*/  IMAD R15, R16, 0x100, R8 ;  /* 0x00000100100f7824 */ /* 0x000fe200078e0208 */
[----:B------:R-:W-:Y:S01]  /*0da0*/  LEA.HI R7, R7, R6, RZ, 0x3 ;  /* 0x0000000607077211 */ /* 0x000fe200078f18ff */
[----:B------:R-:W-:Y:S01]  /*0db0*/  IMAD.IADD R11, R8, 0x1, -R11 ;  /* 0x00000001080b7824 */ /* 0x000fe200078e0a0b */
[----:B------:R-:W-:Y:S01]  /*0dc0*/  LEA.HI R0, R0, R3, RZ, 0x5 ;  /* 0x0000000300007211 */ /* 0x000fe200078f28ff */
[----:B------:R-:W-:Y:S01]  /*0dd0*/  IMAD.IADD R12, R223, 0x1, -R12 ;  /* 0x00000001df0c7824 */ /* 0x000fe200078e0a0c */
[----:B------:R-:W-:Y:S01]  /*0de0*/  LOP3.LUT R7, R7, 0xfffffff8, RZ, 0xc0, !PT ;  /* 0xfffffff807077812 */ /* 0x000fe200078ec0ff */
[----:B------:R-:W-:Y:S01]  /*0df0*/  IMAD.SHL.U32 R8, R11, 0x40, RZ ;  /* 0x000000400b087824 */ /* 0x000fe200078e00ff */
[----:B------:R-:W-:Y:S01]  /*0e00*/  STL [R1+0x54], R16 ;  /* 0x0000541001007387 */ /* 0x000fe20000100800 */
[----:B------:R-:W-:Y:S01]  /*0e10*/  IMAD R12, R12, 0x10, R15 ;  /* 0x000000100c0c7824 */ /* 0x000fe200078e020f */
[----:B------:R-:W-:Y:S01]  /*0e20*/  SHF.R.S32.HI R0, RZ, 0x5, R0 ;  /* 0x00000005ff007819 */ /* 0x000fe20000011400 */
[----:B------:R-:W-:Y:S01]  /*0e30*/  IMAD.IADD R7, R6, 0x1, -R7 ;  /* 0x0000000106077824 */ /* 0x000fe200078e0a07 */
[----:B------:R-:W-:Y:S01]  /*0e40*/  LOP3.LUT R8, R8, 0x1c0, RZ, 0xc0, !PT ;  /* 0x000001c008087812 */ /* 0x000fe200078ec0ff */
[--C-:B------:R-:W-:Y:S01]  /*0e50*/  IMAD.U32 R6, R12, 0x40, R13.reuse ;  /* 0x000000400c067824 */ /* 0x100fe200078e000d */
[----:B------:R-:W-:Y:S01]  /*0e60*/  LOP3.LUT R10, R5, 0x7ffffffc, RZ, 0xc0, !PT ;  /* 0x7ffffffc050a7812 */ /* 0x000fe200078ec0ff */
[----:B------:R-:W-:Y:S01]  /*0e70*/  IMAD.SHL.U32 R9, R9, 0x40, RZ ;  /* 0x0000004009097824 */ /* 0x000fe200078e00ff */
[----:B------:R-:W-:Y:S01]  /*0e80*/  LOP3.LUT R13, R8, 0x8, R13, 0xf8, !PT ;  /* 0x00000008080d7812 */ /* 0x000fe200078ef80d */
[----:B------:R-:W-:Y:S01]  /*0e90*/  IMAD R195, R0, 0x10, R7 ;  /* 0x0000001000c37824 */ /* 0x000fe200078e0207 */
[----:B------:R0:W-:Y:S01]  /*0ea0*/  STL [R1+0x6c], R6 ;  /* 0x00006c0601007387 */ /* 0x0001e20000100800 */
[----:B------:R-:W-:Y:S01]  /*0eb0*/  SHF.R.U32.HI R8, RZ, 0x3, R8 ;  /* 0x00000003ff087819 */ /* 0x000fe20000011608 */
[----:B------:R-:W-:Y:S01]  /*0ec0*/  IMAD.IADD R10, R3, 0x1, -R10 ;  /* 0x00000001030a7824 */ /* 0x000fe200078e0a0a */
[----:B------:R-:W-:Y:S01]  /*0ed0*/  SHF.R.S32.HI R189, RZ, 0x2, R14 ;  /* 0x00000002ffbd7819 */ /* 0x000fe2000001140e */
[----:B------:R-:W-:Y:S01]  /*0ee0*/  STL [R1+0x4c], RZ ;  /* 0x00004cff01007387 */ /* 0x000fe20000100800 */
[----:B------:R-:W-:Y:S01]  /*0ef0*/  LOP3.LUT R13, R13, R8, RZ, 0x3c, !PT ;  /* 0x000000080d0d7212 */ /* 0x000fe200078e3cff */
[----:B------:R-:W-:Y:S01]  /*0f00*/  VIADD R206, R18, 0x140 ;  /* 0x0000014012ce7836 */ /* 0x000fe20000000000 */
[----:B------:R-:W-:Y:S01]  /*0f10*/  LEA.HI R0, R186, R186, RZ, 0x1 ;  /* 0x000000baba007211 */ /* 0x000fe200078f08ff */
[----:B------:R-:W-:Y:S01]  /*0f20*/  VIADD R203, R18, 0x160 ;  /* 0x0000016012cb7836 */ /* 0x000fe20000000000 */
[----:B------:R-:W-:Y:S01]  /*0f30*/  LEA.HI R4, R4, R16, RZ, 0x1 ;  /* 0x0000001004047211 */ /* 0x000fe200078f08ff */
[C---:B------:R-:W-:Y:S01]  /*0f40*/  VIADD R202, R18.reuse, 0x180 ;  /* 0x0000018012ca7836 */ /* 0x040fe20000000000 */
[----:B0-----:R-:W-:Y:S01]  /*0f50*/  LOP3.LUT R6, R9, 0x7ffffe00, RZ, 0xc0, !PT ;  /* 0x7ffffe0009067812 */ /* 0x001fe200078ec0ff */
[----:B------:R-:W-:Y:S01]  /*0f60*/  VIADD R218, R18, 0x1a0 ;  /* 0x000001a012da7836 */ /* 0x000fe20000000000 */
[----:B------:R-:W-:Y:S01]  /*0f70*/  LOP3.LUT R3, R0, 0x1ffffffe, RZ, 0xc0, !PT ;  /* 0x1ffffffe00037812 */ /* 0x000fe200078ec0ff */
[----:B------:R-:W-:Y:S01]  /*0f80*/  VIADD R217, R18, 0x1c0 ;  /* 0x000001c012d97836 */ /* 0x000fe20000000000 */
[----:B------:R-:W-:Y:S01]  /*0f90*/  LOP3.LUT R4, R4, 0xfffffe, RZ, 0xc0, !PT ;  /* 0x00fffffe04047812 */ /* 0x000fe200078ec0ff */
[----:B------:R-:W-:Y:S01]  /*0fa0*/  IMAD R6, R223, 0x400, R6 ;  /* 0x00000400df067824 */ /* 0x000fe200078e0206 */
[----:B------:R-:W-:Y:S01]  /*0fb0*/  SHF.R.S32.HI R14, RZ, 0x1f, R14 ;  /* 0x0000001fff0e7819 */ /* 0x000fe2000001140e */
[----:B------:R-:W-:Y:S01]  /*0fc0*/  IMAD.IADD R0, R186, 0x1, -R3 ;  /* 0x00000001ba007824 */ /* 0x000fe200078e0a03 */
[----:B------:R-:W-:Y:S01]  /*0fd0*/  SHF.R.S32.HI R7, RZ, 0x1f, R214 ;  /* 0x0000001fff077819 */ /* 0x000fe200000114d6 */
[----:B------:R-:W-:Y:S01]  /*0fe0*/  IMAD.IADD R13, R6, 0x1, R13 ;  /* 0x00000001060d7824 */ /* 0x000fe200078e020d */
[----:B------:R-:W-:Y:S01]  /*0ff0*/  SHF.R.S32.HI R9, RZ, 0x1f, R212 ;  /* 0x0000001fff097819 */ /* 0x000fe200000114d4 */
[----:B------:R-:W-:Y:S01]  /*1000*/  VIADD R6, R189, 0x20 ;  /* 0x00000020bd067836 */ /* 0x000fe20000000000 */
[----:B------:R-:W-:Y:S01]  /*1010*/  LEA.HI R14, R14, R189, RZ, 0x3 ;  /* 0x000000bd0e0e7211 */ /* 0x000fe200078f18ff */
[----:B------:R-:W-:Y:S01]  /*1020*/  IMAD.IADD R4, R16, 0x1, -R4 ;  /* 0x0000000110047824 */ /* 0x000fe200078e0a04 */
[----:B------:R-:W-:Y:S01]  /*1030*/  R2P PR, R11, 0x6 ;  /* 0x000000060b007804 */ /* 0x000fe20000000000 */
[----:B------:R-:W-:Y:S01]  /*1040*/  IMAD.SHL.U32 R3, R6, 0x40, RZ ;  /* 0x0000004006037824 */ /* 0x000fe200078e00ff */
[----:B------:R-:W-:Y:S01]  /*1050*/  SHF.R.S32.HI R5, RZ, 0x1f, R6 ;  /* 0x0000001fff057819 */ /* 0x000fe20000011406 */
[----:B------:R-:W-:Y:S01]  /*1060*/  IMAD.SHL.U32 R20, R4, 0x100, RZ ;  /* 0x0000010004147824 */ /* 0x000fe200078e00ff */
[----:B------:R-:W-:Y:S01]  /*1070*/  SHF.R.S32.HI R4, RZ, 0x1f, R213 ;  /* 0x0000001fff047819 */ /* 0x000fe200000114d5 */
[----:B------:R-:W-:Y:S01]  /*1080*/  VIADD R216, R18, 0x1e0 ;  /* 0x000001e012d87836 */ /* 0x000fe20000000000 */
[----:B------:R-:W-:Y:S01]  /*1090*/  LEA.HI R5, R5, R6, RZ, 0x3 ;  /* 0x0000000605057211 */ /* 0x000fe200078f18ff */
[----:B------:R-:W-:Y:S01]  /*10a0*/  VIADD R32, R192, 0xc0 ;  /* 0x000000c0c0207836 */ /* 0x000fe20000000000 */
[----:B------:R-:W-:Y:S01]  /*10b0*/  LOP3.LUT R6, R3, 0x1c0, RZ, 0xc0, !PT ;  /* 0x000001c003067812 */ /* 0x000fe200078ec0ff */
[----:B------:R-:W-:Y:S01]  /*10c0*/  STL [R1+0x68], R20 ;  /* 0x0000681401007387 */ /* 0x000fe20000100800 */
[----:B------:R-:W-:Y:S01]  /*10d0*/  SHF.L.U64.HI R229, R213, 0x1, R4 ;  /* 0x00000001d5e57819 */ /* 0x000fe20000010204 */
[----:B------:R-:W-:Y:S01]  /*10e0*/  IMAD.SHL.U32 R5, R5, 0x40, RZ ;  /* 0x0000004005057824 */ /* 0x000fe200078e00ff */
[----:B------:R-:W-:Y:S01]  /*10f0*/  LOP3.LUT R3, R6, 0x38, R18, 0xf8, !PT ;  /* 0x0000003806037812 */ /* 0x000fe200078ef812 */
[----:B------:R-:W-:Y:S01]  /*1100*/  VIADD R26, R192, 0x1c0 ;  /* 0x000001c0c01a7836 */ /* 0x000fe20000000000 */
[----:B------:R-:W-:Y:S01]  /*1110*/  SHF.R.U32.HI R24, RZ, 0x3, R6 ;  /* 0x00000003ff187819 */ /* 0x000fe20000011606 */
[----:B------:R-:W-:Y:S01]  /*1120*/  IMAD R0, R0, 0x8, R195 ;  /* 0x0000000800007824 */ /* 0x000fe200078e02c3 */
[----:B------:R-:W-:Y:S01]  /*1130*/  SHF.R.S32.HI R6, RZ, 0x1f, R211 ;  /* 0x0000001fff067819 */ /* 0x000fe200000114d3 */
[----:B------:R-:W-:Y:S01]  /*1140*/  IMAD R224, R13, 0x2, R2 ;  /* 0x000000020de07824 */ /* 0x000fe200078e0202 */
[----:B------:R-:W-:Y:S01]  /*1150*/  LOP3.LUT R5, R5, 0xfffffe00, RZ, 0xc0, !PT ;  /* 0xfffffe0005057812 */ /* 0x000fe200078ec0ff */
[----:B------:R-:W-:Y:S01]  /*1160*/  VIADD R34, R192, 0x40 ;  /* 0x00000040c0227836 */ /* 0x000fe20000000000 */
[----:B------:R-:W-:Y:S01]  /*1170*/  SHF.L.U64.HI R228, R214, 0x1, R7 ;  /* 0x00000001d6e47819 */ /* 0x000fe20000010207 */
[----:B------:R-:W-:Y:S01]  /*1180*/  VIADD R33, R192, 0x80 ;  /* 0x00000080c0217836 */ /* 0x000fe20000000000 */
[----:B------:R-:W-:Y:S01]  /*1190*/  SHF.L.U64.HI R4, R212, 0x1, R9 ;  /* 0x00000001d4047819 */ /* 0x000fe20000010209 */
[----:B------:R-:W-:Y:S01]  /*11a0*/  STL [R1+0x64], R5 ;  /* 0x0000640501007387 */ /* 0x000fe20000100800 */
[----:B------:R-:W-:Y:S01]  /*11b0*/  SHF.R.S32.HI R11, RZ, 0x1f, R210 ;  /* 0x0000001fff0b7819 */ /* 0x000fe200000114d2 */
[C---:B------:R-:W-:Y:S01]  /*11c0*/  VIADD R31, R192.reuse, 0x100 ;  /* 0x00000100c01f7836 */ /* 0x040fe20000000000 */
[----:B------:R-:W-:Y:S01]  /*11d0*/  SHF.L.U64.HI R7, R211, 0x1, R6 ;  /* 0x00000001d3077819 */ /* 0x000fe20000010206 */
[----:B------:R0:W-:Y:S01]  /*11e0*/  STL [R1], R4 ;  /* 0x0000000401007387 */ /* 0x0001e20000100800 */
[----:B------:R-:W-:Y:S01]  /*11f0*/  SHF.R.S32.HI R8, RZ, 0x1f, R209 ;  /* 0x0000001fff087819 */ /* 0x000fe200000114d1 */
[----:B------:R-:W-:Y:S01]  /*1200*/  VIADD R30, R192, 0x140 ;  /* 0x00000140c01e7836 */ /* 0x000fe20000000000 */
[----:B------:R-:W-:Y:S01]  /*1210*/  LOP3.LUT R14, R14, 0xfffffff8, RZ, 0xc0, !PT ;  /* 0xfffffff80e0e7812 */ /* 0x000fe200078ec0ff */
[----:B------:R1:W-:Y:S01]  /*1220*/  STL [R1+0x4], R7 ;  /* 0x0000040701007387 */ /* 0x0003e20000100800 */
[----:B------:R-:W-:Y:S01]  /*1230*/  SHF.R.S32.HI R15, RZ, 0x1f, R208 ;  /* 0x0000001fff0f7819 */ /* 0x000fe200000114d0 */
[----:B------:R-:W-:Y:S01]  /*1240*/  VIADD R28, R192, 0x180 ;  /* 0x00000180c01c7836 */ /* 0x000fe20000000000 */
[----:B------:R-:W-:Y:S01]  /*1250*/  SHF.L.U64.HI R6, R210, 0x1, R11 ;  /* 0x00000001d2067819 */ /* 0x000fe2000001020b */
[----:B------:R-:W-:Y:S01]  /*1260*/  IMAD.IADD R191, R189, 0x1, -R14 ;  /* 0x00000001bdbf7824 */ /* 0x000fe200078e0a0e */
[----:B------:R-:W-:Y:S01]  /*1270*/  SHF.R.S32.HI R12, RZ, 0x1f, R207 ;  /* 0x0000001fff0c7819 */ /* 0x000fe200000114cf */
[----:B------:R-:W-:Y:S01]  /*1280*/  VIADD R227, R224, 0x36400 ;  /* 0x00036400e0e37836 */ /* 0x000fe20000000000 */
[----:B0-----:R-:W-:Y:S01]  /*1290*/  SHF.L.U64.HI R4, R209, 0x1, R8 ;  /* 0x00000001d1047819 */ /* 0x001fe20000010208 */
[----:B------:R0:W-:Y:S01]  /*12a0*/  STL [R1+0x8], R6 ;  /* 0x0000080601007387 */ /* 0x0001e20000100800 */
[----:B------:R-:W-:Y:S01]  /*12b0*/  SHF.R.S32.HI R21, RZ, 0x1f, R206 ;  /* 0x0000001fff157819 */ /* 0x000fe200000114ce */
[----:B------:R-:W-:Y:S01]  /*12c0*/  VIADD R22, R18, 0x20 ;  /* 0x0000002012167836 */ /* 0x000fe20000000000 */
[----:B-1----:R-:W-:Y:S01]  /*12d0*/  SHF.L.U64.HI R7, R208, 0x1, R15 ;  /* 0x00000001d0077819 */ /* 0x002fe2000001020f */
[----:B------:R1:W-:Y:S01]  /*12e0*/  STL [R1+0xc], R4 ;  /* 0x00000c0401007387 */ /* 0x0003e20000100800 */
[----:B------:R-:W-:Y:S01]  /*12f0*/  SHF.R.S32.HI R14, RZ, 0x1f, R203 ;  /* 0x0000001fff0e7819 */ /* 0x000fe200000114cb */
[----:B------:R-:W-:Y:S01]  /*1300*/  VIADD R225, R224, 0x36440 ;  /* 0x00036440e0e17836 */ /* 0x000fe20000000000 */
[----:B------:R-:W-:Y:S01]  /*1310*/  SHF.R.S32.HI R25, RZ, 0x1f, R202 ;  /* 0x0000001fff197819 */ /* 0x000fe200000114ca */
[----:B------:R2:W-:Y:S01]  /*1320*/  STL [R1+0x10], R7 ;  /* 0x0000100701007387 */ /* 0x0005e20000100800 */
[----:B------:R-:W-:Y:S01]  /*1330*/  SHF.R.S32.HI R27, RZ, 0x1f, R218 ;  /* 0x0000001fff1b7819 */ /* 0x000fe200000114da */
[----:B------:R-:W-:Y:S01]  /*1340*/  IMAD.SHL.U32 R186, R186, 0x4, RZ ;  /* 0x00000004baba7824 */ /* 0x000fe200078e00ff */
[----:B0-----:R-:W-:Y:S01]  /*1350*/  SHF.L.U64.HI R6, R207, 0x1, R12 ;  /* 0x00000001cf067819 */ /* 0x001fe2000001020c */
[----:B------:R-:W-:Y:S01]  /*1360*/  @P2 VIADD R225, R227, 0xffffffc0 ;  /* 0xffffffc0e3e12836 */ /* 0x000fe20000000000 */
[----:B------:R-:W-:Y:S01]  /*1370*/  SHF.R.S32.HI R16, RZ, 0x1f, R217 ;  /* 0x0000001fff107819 */ /* 0x000fe200000114d9 */
[----:B------:R-:W-:Y:S01]  /*1380*/  VIADD R194, R186, 0x10 ;  /* 0x00000010bac27836 */ /* 0x000fe20000000000 */
[----:B-1----:R-:W-:Y:S01]  /*1390*/  SHF.L.U64.HI R4, R206, 0x1, R21 ;  /* 0x00000001ce047819 */ /* 0x002fe20000010215 */
[----:B------:R0:W-:Y:S01]  /*13a0*/  STL [R1+0x14], R6 ;  /* 0x0000140601007387 */ /* 0x0001e20000100800 */
[----:B------:R-:W-:-:S02]  /*13b0*/  SHF.R.S32.HI R29, RZ, 0x1f, R216 ;  /* 0x0000001fff1d7819 */ /* 0x000fc400000114d8 */
[----:B--2---:R-:W-:Y:S01]  /*13c0*/  SHF.L.U64.HI R7, R203, 0x1, R14 ;  /* 0x00000001cb077819 */ /* 0x004fe2000001020e */
[----:B------:R1:W-:Y:S01]  /*13d0*/  STL [R1+0x18], R4 ;  /* 0x0000180401007387 */ /* 0x0003e20000100800 */
[----:B------:R-:W-:Y:S02]  /*13e0*/  LOP3.LUT R3, R5, R3, R24, 0xf6, !PT ;  /* 0x0000000305037212 */ /* 0x000fe400078ef618 */
[----:B------:R-:W-:Y:S01]  /*13f0*/  SHF.L.U64.HI R5, R216, 0x1, R29 ;  /* 0x00000001d8057819 */ /* 0x000fe2000001021d */
[----:B------:R2:W-:Y:S01]  /*1400*/  STL [R1+0x1c], R7 ;  /* 0x00001c0701007387 */ /* 0x0005e20000100800 */
[----:B------:R-:W-:Y:S02]  /*1410*/  SHF.R.S32.HI R32, RZ, 0x1f, R32 ;  /* 0x0000001fff207819 */ /* 0x000fe40000011420 */
[----:B0-----:R-:W-:Y:S02]  /*1420*/  SHF.L.U64.HI R6, R202, 0x1, R25 ;  /* 0x00000001ca067819 */ /* 0x001fe40000010219 */
[----:B------:R-:W-:Y:S01]  /*1430*/  SHF.R.S32.HI R26, RZ, 0x1f, R26 ;  /* 0x0000001fff1a7819 */ /* 0x000fe2000001141a */
[----:B-1----:R-:W-:Y:S01]  /*1440*/  IMAD.SHL.U32 R4, R10, 0x2, RZ ;  /* 0x000000020a047824 */ /* 0x002fe200078e00ff */
[----:B------:R-:W-:Y:S01]  /*1450*/  SHF.R.S32.HI R34, RZ, 0x1f, R34 ;  /* 0x0000001fff227819 */ /* 0x000fe20000011422 */
[----:B------:R0:W-:Y:S01]  /*1460*/  STL [R1+0x20], R6 ;  /* 0x0000200601007387 */ /* 0x0001e20000100800 */
[----:B------:R-:W-:Y:S01]  /*1470*/  SHF.R.S32.HI R33, RZ, 0x1f, R33 ;  /* 0x0000001fff217819 */ /* 0x000fe20000011421 */
[----:B------:R-:W-:Y:S01]  /*1480*/  IMAD.IADD R222, R4, 0x1, R20 ;  /* 0x0000000104de7824 */ /* 0x000fe200078e0214 */
[----:B--2---:R-:W-:-:S02]  /*1490*/  SHF.L.U64.HI R7, R218, 0x1, R27 ;  /* 0x00000001da077819 */ /* 0x004fc4000001021b */
[----:B------:R-:W-:Y:S01]  /*14a0*/  SHF.R.S32.HI R31, RZ, 0x1f, R31 ;  /* 0x0000001fff1f7819 */ /* 0x000fe2000001141f */
[C---:B------:R-:W-:Y:S01]  /*14b0*/  VIADD R38, R222.reuse, 0x10 ;  /* 0x00000010de267836 */ /* 0x040fe20000000000 */
[----:B------:R-:W-:Y:S01]  /*14c0*/  SHF.R.S32.HI R30, RZ, 0x1f, R30 ;  /* 0x0000001fff1e7819 */ /* 0x000fe2000001141e */
[----:B------:R-:W-:Y:S01]  /*14d0*/  STL [R1+0x24], R7 ;  /* 0x0000240701007387 */ /* 0x000fe20000100800 */
[C---:B------:R-:W-:Y:S01]  /*14e0*/  VIADD R35, R222.reuse, 0x28 ;  /* 0x00000028de237836 */ /* 0x040fe20000000000 */
[----:B0-----:R-:W-:Y:S01]  /*14f0*/  SHF.L.U64.HI R6, R217, 0x1, R16 ;  /* 0x00000001d9067819 */ /* 0x001fe20000010210 */
[C---:B------:R-:W-:Y:S01]  /*1500*/  VIADD R32, R222.reuse, 0x40 ;  /* 0x00000040de207836 */ /* 0x040fe20000000000 */
[----:B------:R0:W-:Y:S01]  /*1510*/  STL [R1+0x58], R4 ;  /* 0x0000580401007387 */ /* 0x0001e20000100800 */
[C---:B------:R-:W-:Y:S01]  /*1520*/  VIADD R29, R222.reuse, 0x58 ;  /* 0x00000058de1d7836 */ /* 0x040fe20000000000 */
[----:B------:R-:W-:Y:S01]  /*1530*/  SHF.R.S32.HI R28, RZ, 0x1f, R28 ;  /* 0x0000001fff1c7819 */ /* 0x000fe2000001141c */
[C---:B------:R-:W-:Y:S01]  /*1540*/  VIADD R26, R222.reuse, 0x70 ;  /* 0x00000070de1a7836 */ /* 0x040fe20000000000 */
[----:B------:R-:W-:Y:S01]  /*1550*/  STL [R1+0x28], R6 ;  /* 0x0000280601007387 */ /* 0x000fe20000100800 */
[----:B------:R-:W-:Y:S01]  /*1560*/  VIADD R21, R222, 0x88 ;  /* 0x00000088de157836 */ /* 0x000fe20000000000 */
[----:B------:R-:W-:Y:S01]  /*1570*/  SEL R226, R226, 0xffffffe0, !P1 ;  /* 0xffffffe0e2e27807 */ /* 0x000fe20004800000 */
[C---:B------:R-:W-:Y:S01]  /*1580*/  VIADD R15, R222.reuse, 0xa0 ;  /* 0x000000a0de0f7836 */ /* 0x040fe20000000000 */
[----:B------:R1:W-:Y:S01]  /*1590*/  STL [R1+0x2c], R5 ;  /* 0x00002c0501007387 */ /* 0x0003e20000100800 */
[C---:B------:R-:W-:Y:S01]  /*15a0*/  VIADD R11, R222.reuse, 0xb8 ;  /* 0x000000b8de0b7836 */ /* 0x040fe20000000000 */
[----:B------:R-:W-:Y:S01]  /*15b0*/  SHF.R.S32.HI R19, RZ, 0x1f, R18 ;  /* 0x0000001fff137819 */ /* 0x000fe20000011412 */
[----:B0-----:R-:W-:Y:S01]  /*15c0*/  IMAD R4, R3, 0x2, R2 ;  /* 0x0000000203047824 */ /* 0x001fe200078e0202 */
[----:B------:R-:W-:Y:S01]  /*15d0*/  SHF.R.S32.HI R3, RZ, 0x1f, R222 ;  /* 0x0000001fff037819 */ /* 0x000fe200000114de */
[C---:B------:R-:W-:Y:S01]  /*15e0*/  VIADD R8, R222.reuse, 0xd0 ;  /* 0x000000d0de087836 */ /* 0x040fe20000000000 */
[----:B------:R-:W-:Y:S01]  /*15f0*/  SHF.R.S32.HI R193, RZ, 0x1f, R22 ;  /* 0x0000001fffc17819 */ /* 0x000fe20000011416 */
[C---:B------:R-:W-:Y:S01]  /*1600*/  VIADD R39, R222.reuse, 0x8 ;  /* 0x00000008de277836 */ /* 0x040fe20000000000 */
[----:B------:R-:W-:Y:S01]  /*1610*/  STL [R1+0x5c], R4 ;  /* 0x00005c0401007387 */ /* 0x000fe20000100800 */
[----:B------:R-:W-:-:S02]  /*1620*/  VIADD R37, R222, 0x18 ;  /* 0x00000018de257836 */ /* 0x000fc40000000000 */
[C---:B-1----:R-:W-:Y:S01]  /*1630*/  VIADD R5, R222.reuse, 0xe8 ;  /* 0x000000e8de057836 */ /* 0x042fe20000000000 */
[----:B------:R0:W-:Y:S01]  /*1640*/  STL [R1+0x60], R0 ;  /* 0x0000600001007387 */ /* 0x0001e20000100800 */
        /* <DEDUP_REMOVED lines=38> */
[----:B------:R-:W-:Y:S01]  /*18b0*/  IMAD.IADD R227, R227, 0x1, R226 ;  /* 0x00000001e3e37824 */ /* 0x000fe200078e02e2 */
        /* <DEDUP_REMOVED lines=12> */
[----:B------:R-:W-:-:S07]  /*1980*/  SHF.R.S32.HI R0, RZ, 0x1f, R3 ;  /* 0x0000001fff007819 */ /* 0x000fce0000011403 */
.L_x_4584:
[----:B01-34-:R-:W0:Y:S01]  /*1990*/  LDC.64 R4, c[0x0][0xd88] ;  /* 0x00036200ff047b82 */ /* 0x01be220000000a00 */
[----:B------:R-:W-:Y:S01]  /*19a0*/  ULDC.64 UR4, c[0x0][0xb20] ;  /* 0x0002c80000047ab9 */ /* 0x000fe20000000a00 */
[----:B------:R-:W-:Y:S01]  /*19b0*/  ULDC.64 UR8, c[0x0][0xb10] ;  /* 0x0002c40000087ab9 */ /* 0x000fe20000000a00 */
[----:B------:R-:W-:Y:S01]  /*19c0*/  ULDC.64 UR6, c[0x0][0xb00] ;  /* 0x0002c00000067ab9 */ /* 0x000fe20000000a00 */
[----:B0-----:R-:W-:-:S05]  /*19d0*/  IMAD.WIDE R4, R87, 0x4, R4 ;  /* 0x0000000457047825 */ /* 0x001fca00078e0204 */
[----:B--2---:R-:W2:Y:S01]  /*19e0*/  LDG.E R26, desc[UR42][R4.64] ;  /* 0x0000002a041a7981 */ /* 0x004ea2000c1e1900 */
[----:B------:R-:W-:Y:S01]  /*19f0*/  ISETP.NE.U32.AND P2, PT, RZ, UR4, PT ;  /* 0x00000004ff007c0c */ /* 0x000fe2000bf45070 */
[----:B------:R-:W-:Y:S01]  /*1a00*/  IMAD.MOV.U32 R8, RZ, RZ, RZ ;  /* 0x000000ffff087224 */ /* 0x000fe200078e00ff */
        /* <DEDUP_REMOVED lines=16> */
[----:B------:R-:W-:Y:S01]  /*1b10*/  IMAD.U32 R87, RZ, RZ, UR4 ;  /* 0x00000004ff577e24 */ /* 0x000fe2000f8e00ff */
[----:B------:R-:W-:Y:S01]  /*1b20*/  IADD3.X R5, R27, UR7, RZ, P4, !PT ;  /* 0x000000071b057c10 */ /* 0x000fe2000a7fe4ff */
[----:B------:R-:W-:Y:S01]  /*1b30*/  ULDC.64 UR4, c[0x0][0x418] ;  /* 0x0001060000047ab9 */ /* 0x000fe20000000a00 */
        /* <DEDUP_REMOVED lines=32> */
.L_x_4455:
[----:B------:R-:W-:Y:S02]  /*1d40*/  IMAD.U32 R36, RZ, RZ, UR5 ;  /* 0x00000005ff247e24 */ /* 0x000fe4000f8e00ff */
[----:B------:R-:W-:Y:S01]  /*1d50*/  IMAD.U32 R25, RZ, RZ, UR4 ;  /* 0x00000004ff197e24 */ /* 0x000fe2000f8e00ff */
[----:B------:R-:W-:Y:S06]  /*1d60*/  @!P2 BRA `(.L_x_4456) ;  /* 0x000000000010a947 */ /* 0x000fec0003800000 */
[----:B------:R-:W-:-:S04]  /*1d70*/  IADD3 R4, P0, R28, UR8, RZ ;  /* 0x000000081c047c10 */ /* 0x000fc8000ff1e0ff */
[----:B------:R-:W-:-:S05]  /*1d80*/  IADD3.X R5, R27, UR9, RZ, P0, !PT ;  /* 0x000000091b057c10 */ /* 0x000fca00087fe4ff */
[----:B------:R0:W5:Y:S01]  /*1d90*/  LDG.E R25, desc[UR42][R4.64] ;  /* 0x0000002a04197981 */ /* 0x000162000c1e1900 */
[----:B------:R-:W-:Y:S05]  /*1da0*/  BRA `(.L_x_4457) ;  /* 0x0000000000107947 */ /* 0x000fea0003800000 */
.L_x_4456:
[----:B------:R-:W-:Y:S05]  /*1db0*/  @!P0 BRA `(.L_x_4457) ;  /* 0x00000000000c8947 */ /* 0x000fea0003800000 */
[----:B------:R-:W2:Y:S04]  /*1dc0*/  LDG.E R0, desc[UR42][R4.64] ;  /* 0x0000002a04007981 */ /* 0x000ea8000c1e1900 */
[----:B------:R-:W2:Y:S02]  /*1dd0*/  LDG.E R25, desc[UR42][R4.64+0x4] ;  /* 0x0000042a04197981 */ /* 0x000ea4000c1e1900 */
[----:B--2---:R-:W-:-:S07]  /*1de0*/  IMAD.IADD R25, R25, 0x1, -R0 ;  /* 0x0000000119197824 */ /* 0x004fce00078e0a00 */
.L_x_4457:
        /* <DEDUP_REMOVED lines=19> */
[----:B------:R0:W-:Y:S04]  /*1f20*/  STL [R1+0x48], R12 ;  /* 0x0000480c01007387 */ /* 0x0001e80000100800 */
[----:B------:R0:W-:Y:S01]  /*1f30*/  STL [R1+0x34], R6 ;  /* 0x0000340601007387 */ /* 0x0001e20000100800 */
[----:B--2---:R-:W-:-:S04]  /*1f40*/  @P0 IMAD.IADD R36, R3, 0x1, -R0 ;  /* 0x0000000103240824 */ /* 0x004fc800078e0a00 */
[----:B------:R-:W-:-:S04]  /*1f50*/  IMAD.IADD R84, R11, 0x1, R36 ;  /* 0x000000010b547824 */ /* 0x000fc800078e0224 */
[C---:B------:R-:W-:Y:S01]  /*1f60*/  VIADD R0, R84.reuse, 0x3f ;  /* 0x0000003f54007836 */ /* 0x040fe20000000000 */
[----:B------:R-:W-:-:S04]  /*1f70*/  ISETP.GE.AND P3, PT, R84, 0x1, PT ;  /* 0x000000015400780c */ /* 0x000fc80003f66270 */
[----:B------:R-:W-:-:S04]  /*1f80*/  SHF.R.S32.HI R3, RZ, 0x1f, R0 ;  /* 0x0000001fff037819 */ /* 0x000fc80000011400 */
[----:B------:R-:W-:Y:S01]  /*1f90*/  LEA.HI R3, R3, R0, RZ, 0x6 ;  /* 0x0000000003037211 */ /* 0x000fe200078f30ff */
[----:B------:R-:W-:-:S03]  /*1fa0*/  IMAD.MOV.U32 R0, RZ, RZ, RZ ;  /* 0x000000ffff007224 */ /* 0x000fc600078e00ff */
        /* <DEDUP_REMOVED lines=32> */
.L_x_4459:
[----:B------:R-:W-:Y:S05]  /*21b0*/  BSYNC B0 ;  /* 0x0000000000007941 */ /* 0x000fea0003800000 */
.L_x_4458:
        /* <DEDUP_REMOVED lines=36> */
.L_x_4462:
[----:B------:R-:W-:Y:S05]  /*2400*/  BSYNC B6 ;  /* 0x0000000000067941 */ /* 0x000fea0003800000 */
.L_x_4461:
        /* <DEDUP_REMOVED lines=20> */
.L_x_4464:
[----:B------:R-:W-:Y:S05]  /*2550*/  BSYNC B6 ;  /* 0x0000000000067941 */ /* 0x000fea0003800000 */
.L_x_4463:
        /* <DEDUP_REMOVED lines=8> */
[----:B------:R-:W-:Y:S01]  /*25e0*/  SHF.R.S32.HI R7, RZ, 0x1f, R189 ;  /* 0x0000001fff077819 */ /* 0x000fe200000114bd */
[----:B------:R-:W3:Y:S01]  /*25f0*/  S2R R12, SR_TID.X ;  /* 0x00000000000c7919 */ /* 0x000ee20000002100 */
[----:B------:R-:W-:-:S02]  /*2600*/  @P0 IADD3.X R5, R27, UR5, RZ, P1, !PT ;  /* 0x000000051b050c10 */ /* 0x000fc40008ffe4ff */
[--C-:B------:R-:W-:Y:S01]  /*2610*/  SHF.R.S32.HI R187, RZ, 0x1f, R186.reuse ;  /* 0x0000001fffbb7819 */ /* 0x100fe200000114ba */
[----:B------:R-:W-:Y:S01]  /*2620*/  IMAD.SHL.U32 R38, R191, 0x40, RZ ;  /* 0x00000040bf267824 */ /* 0x000fe200078e00ff */
[----:B------:R-:W-:Y:S01]  /*2630*/  ULDC UR4, c[0x0][0x2f4] ;  /* 0x0000bd0000047ab9 */ /* 0x000fe20000000800 */
[----:B------:R4:W3:Y:S01]  /*2640*/  @P0 LDG.E R0, desc[UR42][R4.64] ;  /* 0x0000002a04000981 */ /* 0x0008e2000c1e1900 */
[-C--:B-1----:R-:W-:Y:S01]  /*2650*/  IMAD R6, R7, R40.reuse, RZ ;  /* 0x0000002807067224 */ /* 0x082fe200078e02ff */
[----:B------:R-:W-:Y:S01]  /*2660*/  ISETP.GE.AND P2, PT, R18, UR4, PT ;  /* 0x0000000412007c0c */ /* 0x000fe2000bf46270 */
[-C--:B------:R-:W-:Y:S01]  /*2670*/  IMAD.WIDE.U32 R20, R189, R40.reuse, R186 ;  /* 0x00000028bd147225 */ /* 0x080fe200078e00ba */
[----:B------:R-:W-:Y:S02]  /*2680*/  LOP3.LUT R38, R38, 0x1c0, RZ, 0xc0, !PT ;  /* 0x000001c026267812 */ /* 0x000fe400078ec0ff */
[----:B------:R-:W-:Y:S01]  /*2690*/  SHF.L.U64.HI R39, R40, 0x6, R41 ;  /* 0x0000000628277819 */ /* 0x000fe20000010229 */
[----:B0-----:R-:W-:Y:S01]  /*26a0*/  VIADD R8, R3, 0xffffff80 ;  /* 0xffffff8003087836 */ /* 0x001fe20000000000 */
[----:B--2---:R-:W-:Y:S01]  /*26b0*/  ISETP.GE.AND P0, PT, R18, R45, PT ;  /* 0x0000002d1200720c */ /* 0x004fe20003f06270 */
[----:B------:R-:W-:Y:S01]  /*26c0*/  IMAD.WIDE.U32 R28, R189, R40, R18 ;  /* 0x00000028bd1c7225 */ /* 0x000fe200078e0012 */
[----:B----4-:R-:W0:Y:S01]  /*26d0*/  LDC.64 R4, c[0x0][0x408] ;  /* 0x00010200ff047b82 */ /* 0x010e220000000a00 */
[----:B------:R-:W-:-:S02]  /*26e0*/  SHF.R.U32.HI R42, RZ, 0x3, R38 ;  /* 0x00000003ff2a7819 */ /* 0x000fc40000011626 */
[----:B------:R-:W-:Y:S02]  /*26f0*/  SHF.R.S32.HI R3, RZ, 0x1f, R8 ;  /* 0x0000001fff037819 */ /* 0x000fe40000011408 */
[----:B------:R-:W-:Y:S02]  /*2700*/  ISETP.GE.AND P1, PT, R22, UR4, PT ;  /* 0x0000000416007c0c */ /* 0x000fe4000bf26270 */
[----:B------:R-:W-:Y:S01]  /*2710*/  LEA.HI R9, R3, R8, RZ, 0x2 ;  /* 0x0000000803097211 */ /* 0x000fe200078f10ff */
[----:B------:R-:W-:Y:S01]  /*2720*/  IMAD.IADD R3, R24, 0x1, R25 ;  /* 0x0000000118037824 */ /* 0x000fe200078e0219 */
[----:B------:R-:W-:Y:S02]  /*2730*/  LOP3.LUT R16, R16, 0xfffffffd, RZ, 0xc0, !PT ;  /* 0xfffffffd10107812 */ /* 0x000fe400078ec0ff */
[----:B------:R-:W-:Y:S01]  /*2740*/  LOP3.LUT R11, R9, 0xfffffffc, RZ, 0xc0, !PT ;  /* 0xfffffffc090b7812 */ /* 0x000fe200078ec0ff */
[----:B------:R-:W-:Y:S01]  /*2750*/  IMAD R9, R189, R41, R6 ;  /* 0x00000029bd097224 */ /* 0x000fe200078e0206 */
[----:B------:R-:W-:-:S03]  /*2760*/  @P2 LOP3.LUT R16, R16, 0x2, RZ, 0xfc, !PT ;  /* 0x0000000210102812 */ /* 0x000fc600078efcff */
[----:B------:R-:W-:Y:S01]  /*2770*/  IMAD.IADD R21, R21, 0x1, R9 ;  /* 0x0000000115157824 */ /* 0x000fe200078e0209 */
[----:B---3--:R-:W-:Y:S01]  /*2780*/  SHF.R.U32.HI R12, RZ, 0x7, R12 ;  /* 0x00000007ff0c7819 */ /* 0x008fe2000001160c */
[----:B------:R-:W-:Y:S01]  /*2790*/  IMAD.IADD R29, R9, 0x1, R29 ;  /* 0x00000001091d7824 */ /* 0x000fe200078e021d */
[----:B-----5:R-:W-:Y:S01]  /*27a0*/  SHF.R.S32.HI R9, RZ, 0x1f, R86 ;  /* 0x0000001fff097819 */ /* 0x020fe20000011456 */
[----:B------:R-:W-:Y:S01]  /*27b0*/  IMAD.IADD R10, R8, 0x1, -R11 ;  /* 0x00000001080a7824 */ /* 0x000fe200078e0a0b */
[----:B------:R-:W-:Y:S01]  /*27c0*/  LOP3.LUT R16, R16, 0xfffffffe, RZ, 0xc0, !PT ;  /* 0xfffffffe10107812 */ /* 0x000fe200078ec0ff */
[----:B------:R-:W-:-:S03]  /*27d0*/  IMAD.WIDE.U32 R20, R86, R40, R20 ;  /* 0x0000002856147225 */ /* 0x000fc600078e0014 */
[----:B------:R-:W-:Y:S01]  /*27e0*/  @P1 LOP3.LUT R16, R16, 0x1, RZ, 0xfc, !PT ;  /* 0x0000000110101812 */ /* 0x000fe200078efcff */
[----:B0-----:R-:W-:Y:S01]  /*27f0*/  IMAD R6, R7, R4, RZ ;  /* 0x0000000407067224 */ /* 0x001fe200078e02ff */
[----:B------:R-:W-:Y:S01]  /*2800*/  SEL R7, R45, RZ, P0 ;  /* 0x000000ff2d077207 */ /* 0x000fe20000000000 */
[C---:B------:R-:W-:Y:S02]  /*2810*/  IMAD R8, R9.reuse, R40, RZ ;  /* 0x0000002809087224 */ /* 0x040fe400078e02ff */
[-C--:B------:R-:W-:Y:S02]  /*2820*/  IMAD R9, R9, R4.reuse, RZ ;  /* 0x0000000409097224 */ /* 0x080fe400078e02ff */
[----:B------:R-:W-:Y:S02]  /*2830*/  IMAD.IADD R7, R18, 0x1, R7 ;  /* 0x0000000112077824 */ /* 0x000fe400078e0207 */
[C---:B------:R-:W-:Y:S02]  /*2840*/  IMAD R11, R189.reuse, R5, R6 ;  /* 0x00000005bd0b7224 */ /* 0x040fe400078e0206 */
[C---:B------:R-:W-:Y:S01]  /*2850*/  IMAD R49, R86.reuse, R41, R8 ;  /* 0x0000002956317224 */ /* 0x040fe200078e0208 */
[----:B------:R-:W-:Y:S01]  /*2860*/  SHF.R.S32.HI R6, RZ, 0x1f, R7 ;  /* 0x0000001fff067819 */ /* 0x000fe20000011407 */
[----:B------:R-:W-:Y:S01]  /*2870*/  IMAD R9, R86, R5, R9 ;  /* 0x0000000556097224 */ /* 0x000fe200078e0209 */
[----:B------:R-:W-:Y:S01]  /*2880*/  SHF.L.U64.HI R41, R4, 0x6, R5 ;  /* 0x0000000604297819 */ /* 0x000fe20000010205 */
[----:B------:R-:W-:Y:S01]  /*2890*/  IMAD.WIDE.U32 R30, R189, R4, R186 ;  /* 0x00000004bd1e7225 */ /* 0x000fe200078e00ba */
[----:B------:R-:W-:-:S02]  /*28a0*/  LOP3.LUT R5, R38, 0x18, R18, 0xf8, !PT ;  /* 0x0000001826057812 */ /* 0x000fc400078ef812 */
[----:B------:R-:W-:Y:S01]  /*28b0*/  LEA.HI R37, R6, R7, RZ, 0x3 ;  /* 0x0000000706257211 */ /* 0x000fe200078f18ff */
[----:B------:R-:W-:Y:S01]  /*28c0*/  IMAD.WIDE.U32 R32, R189, R4, R18 ;  /* 0x00000004bd207225 */ /* 0x000fe200078e0012 */
[----:B------:R-:W-:Y:S02]  /*28d0*/  LOP3.LUT R46, R5, R42, RZ, 0x3c, !PT ;  /* 0x0000002a052e7212 */ /* 0x000fe400078e3cff */
[----:B------:R-:W-:Y:S01]  /*28e0*/  LOP3.LUT R5, R38, 0x38, R37, 0xf8, !PT ;  /* 0x0000003826057812 */ /* 0x000fe200078ef825 */
[----:B------:R-:W-:Y:S01]  /*28f0*/  IMAD.IADD R31, R31, 0x1, R11 ;  /* 0x000000011f1f7824 */ /* 0x000fe200078e020b */
[----:B------:R-:W-:Y:S01]  /*2900*/  LOP3.LUT R51, R37, 0xfffffff8, RZ, 0xc0, !PT ;  /* 0xfffffff825337812 */ /* 0x000fe200078ec0ff */
[----:B------:R-:W-:Y:S02]  /*2910*/  IMAD.IADD R33, R11, 0x1, R33 ;  /* 0x000000010b217824 */ /* 0x000fe400078e0221 */
[----:B------:R-:W-:Y:S01]  /*2920*/  IMAD.WIDE.U32 R30, R86, R4, R30 ;  /* 0x00000004561e7225 */ /* 0x000fe200078e001e */
[----:B------:R-:W-:-:S03]  /*2930*/  SHF.R.S32.HI R54, RZ, 0x1f, R51 ;  /* 0x0000001fff367819 */ /* 0x000fc60000011433 */
[----:B------:R-:W-:-:S04]  /*2940*/  IMAD.WIDE.U32 R32, R86, R4, R32 ;  /* 0x0000000456207225 */ /* 0x000fc800078e0020 */
[----:B------:R-:W-:Y:S01]  /*2950*/  IMAD.SHL.U32 R43, R4, 0x40, RZ ;  /* 0x00000040042b7824 */ /* 0x000fe200078e00ff */
[----:B------:R-:W-:Y:S01]  /*2960*/  LOP3.LUT R4, R5, R42, RZ, 0x3c, !PT ;  /* 0x0000002a05047212 */ /* 0x000fe200078e3cff */
[----:B------:R-:W-:-:S04]  /*2970*/  IMAD.WIDE.U32 R28, R86, R40, R28 ;  /* 0x00000028561c7225 */ /* 0x000fc800078e001c */
[----:B------:R-:W-:Y:S02]  /*2980*/  IMAD.IADD R48, R21, 0x1, R49 ;  /* 0x0000000115307824 */ /* 0x000fe400078e0231 */
[----:B------:R-:W-:Y:S02]  /*2990*/  IMAD.SHL.U32 R40, R40, 0x40, RZ ;  /* 0x0000004028287824 */ /* 0x000fe400078e00ff */
[----:B------:R-:W-:Y:S02]  /*29a0*/  VIADD R44, R12, 0x8 ;  /* 0x000000080c2c7836 */ /* 0x000fe40000000000 */
[----:B------:R-:W-:Y:S02]  /*29b0*/  IMAD.SHL.U32 R45, R45, 0x2, RZ ;  /* 0x000000022d2d7824 */ /* 0x000fe400078e00ff */
[----:B------:R-:W-:Y:S02]  /*29c0*/  IMAD R46, R223, 0x200, R46 ;  /* 0x00000200df2e7824 */ /* 0x000fe400078e022e */
[----:B------:R-:W-:-:S02]  /*29d0*/  IMAD R47, R10, 0x40, R189 ;  /* 0x000000400a2f7824 */ /* 0x000fc400078e02bd */
[----:B------:R-:W-:Y:S02]  /*29e0*/  IMAD.IADD R49, R49, 0x1, R29 ;  /* 0x0000000131317824 */ /* 0x000fe400078e021d */
[----:B------:R-:W-:Y:S02]  /*29f0*/  IMAD.IADD R50, R31, 0x1, R9 ;  /* 0x000000011f327824 */ /* 0x000fe400078e0209 */
[----:B------:R-:W-:Y:S02]  /*2a00*/  IMAD.IADD R52, R9, 0x1, R33 ;  /* 0x0000000109347824 */ /* 0x000fe400078e0221 */
[----:B------:R-:W-:Y:S01]  /*2a10*/  IMAD R55, R223, 0x200, R4 ;  /* 0x00000200df377824 */ /* 0x000fe200078e0204 */
[----:B------:R-:W-:-:S07]  /*2a20*/  SHF.R.S32.HI R53, RZ, 0x1f, R0 ;  /* 0x0000001fff357819 */ /* 0x000fce0000011400 */
.L_x_4497:
        /* <DEDUP_REMOVED lines=19> */
[----:B------:R-:W-:-:S04]  /*2b60*/  @!P1 IMAD.WIDE.U32 R6, R0, R6, R8 ;  /* 0x0000000600069225 */ /* 0x000fc800078e0008 */
[----:B------:R-:W-:Y:S01]  /*2b70*/  @!P1 IMAD.IADD R7, R7, 0x1, R13 ;  /* 0x0000000107079824 */ /* 0x000fe200078e020d */
[----:B--2---:R-:W-:-:S04]  /*2b80*/  @!P1 LEA R4, P2, R6, R4, 0x2 ;  /* 0x0000000406049211 */ /* 0x004fc800078410ff */
[----:B------:R-:W-:Y:S02]  /*2b90*/  @!P1 LEA.HI.X R5, R6, R5, R7, 0x2, P2 ;  /* 0x0000000506059211 */ /* 0x000fe400010f1407 */
[----:B-1----:R-:W-:Y:S01]  /*2ba0*/  ISETP.GE.AND P2, PT, R66, 0x1, PT ;  /* 0x000000014200780c */ /* 0x002fe20003f46270 */
[----:B------:R-:W-:Y:S02]  /*2bb0*/  IMAD.MOV R7, RZ, RZ, -R8 ;  /* 0x000000ffff077224 */ /* 0x000fe400078e0a08 */
[----:B------:R-:W-:Y:S01]  /*2bc0*/  IMAD.SHL.U32 R64, R23, 0x1000, RZ ;  /* 0x0000100017407824 */ /* 0x000fe200078e00ff */
[----:B------:R-:W-:Y:S05]  /*2bd0*/  YIELD ;  /* 0x0000000000007946 */ /* 0x000fea0003800000 */
[----:B------:R-:W-:Y:S01]  /*2be0*/  IMAD R60, R60, R7, R12 ;  /* 0x000000073c3c7224 */ /* 0x000fe200078e020c */
[----:B------:R-:W-:Y:S01]  /*2bf0*/  BSSY B0, `(.L_x_4465) ;  /* 0x00001b4000007945 */ /* 0x000fe20003800000 */
[----:B------:R-:W-:Y:S01]  /*2c00*/  IMAD.IADD R7, R46, 0x1, R64 ;  /* 0x000000012e077824 */ /* 0x000fe200078e0240 */
[----:B------:R0:W5:Y:S01]  /*2c10*/  @!P1 LDG.E R59, desc[UR42][R4.64] ;  /* 0x0000002a043b9981 */ /* 0x000162000c1e1900 */
[----:B------:R-:W-:Y:S01]  /*2c20*/  ISETP.GT.AND P1, PT, R11, R35, PT ;  /* 0x000000230b00720c */ /* 0x000fe20003f24270 */
[----:B------:R-:W-:-:S02]  /*2c30*/  IMAD.MOV.U32 R34, RZ, RZ, R11 ;  /* 0x000000ffff227224 */ /* 0x000fc400078e000b */
[----:B------:R-:W-:Y:S01]  /*2c40*/  IMAD R10, R7, 0x2, R2 ;  /* 0x00000002070a7824 */ /* 0x000fe200078e0202 */
[----:B------:R-:W-:Y:S09]  /*2c50*/  @!P2 BRA `(.L_x_4466) ;  /* 0x0000001400e0a947 */ /* 0x000ff20003800000 */
        /* <DEDUP_REMOVED lines=57> */
.L_x_4469:
[----:B------:R-:W-:Y:S05]  /*2ff0*/  BSYNC B1 ;  /* 0x0000000000017941 */ /* 0x000fea0003800000 */
.L_x_4468:
        /* <DEDUP_REMOVED lines=16> */
.L_x_4470:
[----:B------:R-:W-:Y:S01]  /*3100*/  IMAD R58, R23, 0x8, R2 ;  /* 0x00000008173a7824 */ /* 0x000fe200078e0202 */
[----:B------:R-:W-:Y:S01]  /*3110*/  SHF.L.U32 R65, R188, 0x1f, RZ ;  /* 0x0000001fbc417819 */ /* 0x000fe200000006ff */
[----:B------:R-:W-:Y:S03]  /*3120*/  BSSY B1, `(.L_x_4471) ;  /* 0x0000003000017945 */ /* 0x000fe60003800000 */
[----:B------:R-:W0:Y:S02]  /*3130*/  SYNCS.PHASECHK.TRANS64.TRYWAIT P4, [R58+URZ+0x38890], R65 ;  /* 0x038890413a0075a7 */ /* 0x000e24000808017f */
[----:B0-----:R-:W-:Y:S05]  /*3140*/  @!P4 BRA `(.L_x_4472) ;  /* 0x000001b00060c947 */ /* 0x001fea0003800000 */
.L_x_4719:
[----:B------:R-:W-:Y:S05]  /*3150*/  BSYNC B1 ;  /* 0x0000000000017941 */ /* 0x000fea0003800000 */
.L_x_4471:
[----:B------:R-:W-:-:S03]  /*3160*/  UMOV UR4, 0xffffffff ;  /* 0xffffffff00047882 */ /* 0x000fc60000000000 */
[----:B------:R-:W-:Y:S05]  /*3170*/  BRA.DIV UR4, `(.L_x_4473) ;  /* 0x000001b204687947 */ /* 0x000fea000b800000 */
[----:B------:R1:W2:Y:S04]  /*3180*/  SHFL.IDX PT, R69, R13, RZ, 0x1c1f ;  /* 0x001c1fff0d457589 */ /* 0x0002a800000e0000 */
[----:B------:R1:W3:Y:S02]  /*3190*/  SHFL.IDX PT, R14, R67, RZ, 0x1c1f ;  /* 0x001c1fff430e7589 */ /* 0x0002e400000e0000 */
.L_x_4723:
[----:B------:R-:W-:Y:S05]  /*31a0*/  @P2 BRA `(.L_x_4474) ;  /* 0x0000001400602947 */ /* 0x000fea0003800000 */
[----:B------:R-:W-:Y:S01]  /*31b0*/  LOP3.LUT P4, RZ, R16, 0x2, RZ, 0xc0, !PT ;  /* 0x0000000210ff7812 */ /* 0x000fe2000788c0ff */
[----:B------:R-:W-:-:S12]  /*31c0*/  BSSY B1, `(.L_x_4475) ;  /* 0x0000034000017945 */ /* 0x000fd80003800000 */
[----:B------:R-:W-:Y:S05]  /*31d0*/  @P4 BRA `(.L_x_4476) ;  /* 0x0000000000c84947 */ /* 0x000fea0003800000 */
[----:B------:R4:W0:Y:S01]  /*31e0*/  LDS.128 R4, [R10+0x22400] ;  /* 0x022400000a047984 */ /* 0x0008220000000c00 */
[----:B------:R-:W-:Y:S01]  /*31f0*/  ISETP.GE.AND P2, PT, R186, R66, PT ;  /* 0x00000042ba00720c */ /* 0x000fe20003f46270 */
[----:B------:R-:W-:-:S12]  /*3200*/  BSSY B2, `(.L_x_4477) ;  /* 0x000002c000027945 */ /* 0x000fd80003800000 */
[----:B----4-:R-:W-:Y:S05]  /*3210*/  @P2 BRA `(.L_x_4478) ;  /* 0x0000000000a82947 */ /* 0x010fea0003800000 */
[----:B------:R-:W-:Y:S01]  /*3220*/  SHF.R.U64 R12, R56, 0x10, R57 ;  /* 0x00000010380c7819 */ /* 0x000fe20000001239 */
[--C-:B0-----:R-:W-:Y:S01]  /*3230*/  HADD2.F32 R10, -RZ, R5.reuse.H1_H1 ;  /* 0x30000005ff0a7230 */ /* 0x101fe20000004100 */
[----:B------:R-:W-:Y:S01]  /*3240*/  SHF.R.U64 R11, R26, 0x10, R27 ;  /* 0x000000101a0b7819 */ /* 0x000fe2000000121b */
[----:B------:R-:W-:Y:S02]  /*3250*/  HADD2.F32 R5, -RZ, R5.H0_H0 ;  /* 0x20000005ff057230 */ /* 0x000fe40000004100 */
[----:B------:R-:W-:Y:S02]  /*3260*/  HADD2.F32 R12, -RZ, R12.H0_H0 ;  /* 0x2000000cff0c7230 */ /* 0x000fe40000004100 */
[----:B------:R-:W-:-:S03]  /*3270*/  HADD2.F32 R11, -RZ, R11.H0_H0 ;  /* 0x2000000bff0b7230 */ /* 0x000fc60000004100 */
[CC--:B-1----:R-:W-:Y:S01]  /*3280*/  FMUL.FTZ R13, R5.reuse, R12.reuse ;  /* 0x0000000c050d7220 */ /* 0x0c2fe20000410000 */
[C---:B------:R-:W-:Y:S01]  /*3290*/  FMUL.FTZ R26, R10.reuse, R12 ;  /* 0x0000000c0a1a7220 */ /* 0x040fe20000410000 */
[----:B------:R-:W-:Y:S02]  /*32a0*/  HADD2.F32 R12, -RZ, R7.H1_H1 ;  /* 0x30000007ff0c7230 */ /* 0x000fe40000004100 */
[-C--:B------:R-:W-:Y:S01]  /*32b0*/  FFMA.FTZ R10, R10, R11.reuse, R13 ;  /* 0x0000000b0a0a7223 */ /* 0x080fe2000001000d */
[----:B------:R-:W-:Y:S01]  /*32c0*/  SHF.R.U32.HI R13, RZ, 0x10, R57 ;  /* 0x00000010ff0d7819 */ /* 0x000fe20000011639 */
[----:B------:R-:W-:Y:S01]  /*32d0*/  FFMA.FTZ R5, R5, R11, -R26 ;  /* 0x0000000b05057223 */ /* 0x000fe2000001081a */
[----:B------:R-:W-:Y:S01]  /*32e0*/  SHF.R.U32.HI R26, RZ, 0x10, R27 ;  /* 0x00000010ff1a7819 */ /* 0x000fe2000001161b */
[----:B------:R-:W-:Y:S02]  /*32f0*/  IMAD.MOV.U32 R11, RZ, RZ, R4 ;  /* 0x000000ffff0b7224 */ /* 0x000fe400078e0004 */
[----:B------:R-:W-:Y:S01]  /*3300*/  HADD2.F32 R13, -RZ, R13.H0_H0 ;  /* 0x2000000dff0d7230 */ /* 0x000fe20000004100 */
[----:B------:R-:W-:Y:S01]  /*3310*/  F2FP.F16.F32.PACK_AB R5, R10, R5 ;  /* 0x000000050a05723e */ /* 0x000fe200000000ff */
[----:B------:R-:W-:-:S02]  /*3320*/  HADD2.F32 R4, -RZ, R7.H0_H0 ;  /* 0x20000007ff047230 */ /* 0x000fc40000004100 */
[----:B------:R-:W-:Y:S02]  /*3330*/  HADD2.F32 R7, -RZ, R26.H0_H0 ;  /* 0x2000001aff077230 */ /* 0x000fe40000004100 */
[-C--:B------:R-:W-:Y:S01]  /*3340*/  FMUL.FTZ R15, R12, R13.reuse ;  /* 0x0000000d0c0f7220 */ /* 0x080fe20000410000 */
[----:B------:R-:W-:-:S03]  /*3350*/  FMUL.FTZ R13, R4, R13 ;  /* 0x0000000d040d7220 */ /* 0x000fc60000410000 */
[-C--:B------:R-:W-:Y:S01]  /*3360*/  FFMA.FTZ R4, R4, R7.reuse, -R15 ;  /* 0x0000000704047223 */ /* 0x080fe2000001080f */
[----:B------:R-:W-:Y:S02]  /*3370*/  HADD2.F32 R15, -RZ, R72.H0_H0 ;  /* 0x20000048ff0f7230 */ /* 0x000fe40000004100 */
[----:B------:R-:W-:Y:S01]  /*3380*/  FFMA.FTZ R7, R12, R7, R13 ;  /* 0x000000070c077223 */ /* 0x000fe2000001000d */
[----:B------:R-:W-:Y:S02]  /*3390*/  IMAD.MOV.U32 R12, RZ, RZ, R6 ;  /* 0x000000ffff0c7224 */ /* 0x000fe400078e0006 */
[--C-:B------:R-:W-:Y:S02]  /*33a0*/  HADD2.F32 R6, -RZ, R11.reuse.H1_H1 ;  /* 0x3000000bff067230 */ /* 0x100fe40000004100 */
[----:B------:R-:W-:Y:S01]  /*33b0*/  HADD2.F32 R11, -RZ, R11.H0_H0 ;  /* 0x2000000bff0b7230 */ /* 0x000fe20000004100 */
[----:B------:R-:W-:Y:S01]  /*33c0*/  F2FP.F16.F32.PACK_AB R7, R7, R4 ;  /* 0x000000040707723e */ /* 0x000fe200000000ff */
[----:B------:R-:W-:-:S02]  /*33d0*/  HADD2.F32 R13, -RZ, R70.H0_H0 ;  /* 0x20000046ff0d7230 */ /* 0x000fc40000004100 */
[-C--:B------:R-:W-:Y:S01]  /*33e0*/  FMUL.FTZ R26, R6, R15.reuse ;  /* 0x0000000f061a7220 */ /* 0x080fe20000410000 */
[----:B------:R-:W-:-:S03]  /*33f0*/  FMUL.FTZ R15, R11, R15 ;  /* 0x0000000f0b0f7220 */ /* 0x000fc60000410000 */
[-C--:B------:R-:W-:Y:S01]  /*3400*/  FFMA.FTZ R26, R11, R13.reuse, -R26 ;  /* 0x0000000d0b1a7223 */ /* 0x080fe2000001081a */
[----:B------:R-:W-:Y:S02]  /*3410*/  HADD2.F32 R11, -RZ, R70.H1_H1 ;  /* 0x30000046ff0b7230 */ /* 0x000fe40000004100 */
[----:B------:R-:W-:Y:S01]  /*3420*/  FFMA.FTZ R15, R6, R13, R15 ;  /* 0x0000000d060f7223 */ /* 0x000fe2000001000f */
[----:B------:R-:W-:Y:S02]  /*3430*/  HADD2.F32 R13, -RZ, R72.H1_H1 ;  /* 0x30000048ff0d7230 */ /* 0x000fe40000004100 */
[--C-:B------:R-:W-:Y:S02]  /*3440*/  HADD2.F32 R6, -RZ, R12.reuse.H1_H1 ;  /* 0x3000000cff067230 */ /* 0x100fe40000004100 */
[----:B------:R-:W-:Y:S01]  /*3450*/  HADD2.F32 R12, -RZ, R12.H0_H0 ;  /* 0x2000000cff0c7230 */ /* 0x000fe20000004100 */
[----:B------:R-:W-:Y:S02]  /*3460*/  F2FP.F16.F32.PACK_AB R4, R15, R26 ;  /* 0x0000001a0f04723e */ /* 0x000fe400000000ff */
[----:B------:R-:W-:-:S02]  /*3470*/  FMUL.FTZ R27, R6, R13 ;  /* 0x0000000d061b7220 */ /* 0x000fc40000410000 */
[C---:B------:R-:W-:Y:S02]  /*3480*/  FMUL.FTZ R13, R12.reuse, R13 ;  /* 0x0000000d0c0d7220 */ /* 0x040fe40000410000 */
[-C--:B------:R-:W-:Y:S02]  /*3490*/  FFMA.FTZ R27, R12, R11.reuse, -R27 ;  /* 0x0000000b0c1b7223 */ /* 0x080fe4000001081b */
[----:B------:R-:W-:-:S05]  /*34a0*/  FFMA.FTZ R6, R6, R11, R13 ;  /* 0x0000000b06067223 */ /* 0x000fca000001000d */
[----:B------:R-:W-:-:S07]  /*34b0*/  F2FP.F16.F32.PACK_AB R6, R6, R27 ;  /* 0x0000001b0606723e */ /* 0x000fce00000000ff */
.L_x_4478:
[----:B------:R-:W-:Y:S05]  /*34c0*/  BSYNC B2 ;  /* 0x0000000000027941 */ /* 0x000fea0003800000 */
.L_x_4477:
[----:B---3--:R-:W-:-:S04]  /*34d0*/  LEA R10, P2, R18, R14, 0x1 ;  /* 0x0000000e120a7211 */ /* 0x008fc800078408ff */
[----:B--2---:R-:W-:-:S05]  /*34e0*/  LEA.HI.X R11, R18, R69, R19, 0x1, P2 ;  /* 0x00000045120b7211 */ /* 0x004fca00010f0c13 */
[----:B0-----:R4:W-:Y:S04]  /*34f0*/  ST.E.128 desc[UR42][R10.64], R4 ;  /* 0x000000040a007985 */ /* 0x0019e8000c101d2a */
.L_x_4476:
[----:B------:R-:W-:Y:S05]  /*3500*/  BSYNC B1 ;  /* 0x0000000000017941 */ /* 0x000fea0003800000 */
.L_x_4475:
        /* <DEDUP_REMOVED lines=13> */
[----:B------:R-:W-:Y:S01]  /*35e0*/  SHF.R.U64 R12, R8, 0x10, R9 ;  /* 0x00000010080c7819 */ /* 0x000fe20000001209 */
[----:B--2---:R-:W-:Y:S01]  /*35f0*/  IMAD.MOV.U32 R8, RZ, RZ, R7 ;  /* 0x000000ffff087224 */ /* 0x004fe200078e0007 */
[--C-:B------:R-:W-:Y:S01]  /*3600*/  SHF.R.U64 R14, R24, 0x10, R25.reuse ;  /* 0x00000010180e7819 */ /* 0x100fe20000001219 */
[--C-:B------:R-:W-:Y:S01]  /*3610*/  HADD2.F32 R7, -RZ, R5.reuse.H1_H1 ;  /* 0x30000005ff077230 */ /* 0x100fe20000004100 */
[----:B------:R-:W-:Y:S01]  /*3620*/  SHF.R.U32.HI R15, RZ, 0x10, R25 ;  /* 0x00000010ff0f7819 */ /* 0x000fe20000011619 */
[----:B------:R-:W-:Y:S01]  /*3630*/  HADD2.F32 R5, -RZ, R5.H0_H0 ;  /* 0x20000005ff057230 */ /* 0x000fe20000004100 */
[----:B-1----:R-:W-:Y:S01]  /*3640*/  SHF.R.U32.HI R13, RZ, 0x10, R9 ;  /* 0x00000010ff0d7819 */ /* 0x002fe20000011609 */
[----:B------:R-:W-:Y:S02]  /*3650*/  HADD2.F32 R14, -RZ, R14.H0_H0 ;  /* 0x2000000eff0e7230 */ /* 0x000fe40000004100 */
[----:B------:R-:W-:Y:S02]  /*3660*/  HADD2.F32 R15, -RZ, R15.H0_H0 ;  /* 0x2000000fff0f7230 */ /* 0x000fe40000004100 */
[----:B------:R-:W-:-:S02]  /*3670*/  HADD2.F32 R9, -RZ, R8.H1_H1 ;  /* 0x30000008ff097230 */ /* 0x000fc40000004100 */
[-C--:B------:R-:W-:Y:S01]  /*3680*/  FMUL.FTZ R24, R7, R14.reuse ;  /* 0x0000000e07187220 */ /* 0x080fe20000410000 */
[----:B------:R-:W-:Y:S02]  /*3690*/  HADD2.F32 R12, -RZ, R12.H0_H0 ;  /* 0x2000000cff0c7230 */ /* 0x000fe40000004100 */
[----:B------:R-:W-:Y:S01]  /*36a0*/  FMUL.FTZ R14, R5, R14 ;  /* 0x0000000e050e7220 */ /* 0x000fe20000410000 */
[----:B------:R-:W-:Y:S02]  /*36b0*/  HADD2.F32 R8, -RZ, R8.H0_H0 ;  /* 0x20000008ff087230 */ /* 0x000fe40000004100 */
[-C--:B------:R-:W-:Y:S01]  /*36c0*/  FMUL.FTZ R25, R9, R15.reuse ;  /* 0x0000000f09197220 */ /* 0x080fe20000410000 */
[----:B------:R-:W-:Y:S02]  /*36d0*/  HADD2.F32 R13, -RZ, R13.H0_H0 ;  /* 0x2000000dff0d7230 */ /* 0x000fe40000004100 */
        /* <DEDUP_REMOVED lines=10> */
[----:B------:R-:W-:Y:S02]  /*3780*/  HADD2.F32 R4, -RZ, R4.H0_H0 ;  /* 0x20000004ff047230 */ /* 0x000fe40000004100 */
[----:B------:R-:W-:Y:S01]  /*3790*/  FMUL.FTZ R25, R7, R12 ;  /* 0x0000000c07197220 */ /* 0x000fe20000410000 */
[----:B------:R-:W-:-:S02]  /*37a0*/  HADD2.F32 R6, -RZ, R6.H0_H0 ;  /* 0x20000006ff067230 */ /* 0x000fc40000004100 */
        /* <DEDUP_REMOVED lines=11> */
[----:B------:R-:W-:-:S07]  /*3860*/  F2FP.F16.F32.PACK_AB R6, R8, R27 ;  /* 0x0000001b0806723e */ /* 0x000fce00000000ff */
.L_x_4480:
[----:B------:R-:W-:Y:S05]  /*3870*/  BSYNC B1 ;  /* 0x0000000000017941 */ /* 0x000fea0003800000 */
.L_x_4479:
[----:B--2---:R2:W-:Y:S01]  /*3880*/  ST.E.128 desc[UR42][R10.64], R4 ;  /* 0x000000040a007985 */ /* 0x0045e2000c101d2a */
[----:B------:R-:W-:Y:S05]  /*3890*/  BRA `(.L_x_4474) ;  /* 0x0000000c00a47947 */ /* 0x000fea0003800000 */
.L_x_4467:
[----:B------:R-:W-:-:S05]  /*38a0*/  IMAD R63, R11, -0x40, R36 ;  /* 0xffffffc00b3f7824 */ /* 0x000fca00078e0224 */
[----:B------:R-:W-:-:S04]  /*38b0*/  VIMNMX R63, R63, 0x40, PT ;  /* 0x000000403f3f7848 */ /* 0x000fc80003fe0100 */
[----:B------:R-:W-:-:S04]  /*38c0*/  ISETP.GE.AND P2, PT, R189, R63, PT ;  /* 0x0000003fbd00720c */ /* 0x000fc80003f46270 */
[----:B------:R-:W-:-:S13]  /*38d0*/  ISETP.GE.OR P3, PT, R18, R66, P2 ;  /* 0x000000421200720c */ /* 0x000fda0001766670 */
[----:B------:R-:W0:Y:S01]  /*38e0*/  @!P3 LDC.64 R10, c[0x0][0x3e8] ;  /* 0x0000fa00ff0abb82 */ /* 0x000e220000000a00 */
[----:B------:R-:W-:-:S05]  /*38f0*/  @!P3 IADD3 R4, P4, R28, R4, RZ ;  /* 0x000000041c04b210 */ /* 0x000fca0007f9e0ff */
[----:B------:R-:W-:Y:S02]  /*3900*/  @!P3 IMAD.X R5, R14, 0x1, R49, P4 ;  /* 0x000000010e05b824 */ /* 0x000fe400020e0631 */
[----:B------:R-:W1:Y:S01]  /*3910*/  @!P3 LDC.64 R8, c[0x0][0x400] ;  /* 0x00010000ff08bb82 */ /* 0x000e620000000a00 */
[----:B0-----:R-:W-:-:S04]  /*3920*/  @!P3 LEA R10, P4, R4, R10, 0x1 ;  /* 0x0000000a040ab211 */ /* 0x001fc800078808ff */
[----:B------:R-:W-:Y:S01]  /*3930*/  @!P3 LEA.HI.X R11, R4, R11, R5, 0x1, P4 ;  /* 0x0000000b040bb211 */ /* 0x000fe200020f0c05 */
[----:B------:R-:W-:Y:S02]  /*3940*/  @!P3 IMAD R4, R41, R34, RZ ;  /* 0x000000222904b224 */ /* 0x000fe400078e02ff */
[----:B------:R-:W-:Y:S02]  /*3950*/  @!P3 IMAD.MOV.U32 R5, RZ, RZ, R52 ;  /* 0x000000ffff05b224 */ /* 0x000fe400078e0034 */
[----:B------:R-:W-:Y:S02]  /*3960*/  @!P3 IMAD R7, R12, R43, R4 ;  /* 0x0000002b0c07b224 */ /* 0x000fe400078e0204 */
[----:B------:R-:W-:-:S04]  /*3970*/  @!P3 IMAD.MOV.U32 R4, RZ, RZ, R32 ;  /* 0x000000ffff04b224 */ /* 0x000fc800078e0020 */
[----:B------:R-:W-:-:S04]  /*3980*/  @!P3 IMAD.WIDE.U32 R4, R34, R43, R4 ;  /* 0x0000002b2204b225 */ /* 0x000fc800078e0004 */
[----:B------:R-:W-:Y:S01]  /*3990*/  @!P3 IMAD.IADD R5, R7, 0x1, R5 ;  /* 0x000000010705b824 */ /* 0x000fe200078e0205 */
[C---:B-1----:R-:W-:Y:S02]  /*39a0*/  @!P3 LEA R8, P4, R4.reuse, R8, 0x1 ;  /* 0x000000080408b211 */ /* 0x042fe400078808ff */
        /* <DEDUP_REMOVED lines=10> */
[----:B--2---:R-:W-:Y:S02]  /*3a50*/  IMAD.MOV.U32 R12, RZ, RZ, R4 ;  /* 0x000000ffff0c7224 */ /* 0x004fe400078e0004 */
[----:B------:R-:W-:Y:S02]  /*3a60*/  IMAD.MOV.U32 R15, RZ, RZ, R6 ;  /* 0x000000ffff0f7224 */ /* 0x000fe400078e0006 */
[----:B------:R-:W-:Y:S01]  /*3a70*/  IMAD.MOV.U32 R14, RZ, RZ, R5 ;  /* 0x000000ffff0e7224 */ /* 0x000fe200078e0005 */
[----:B------:R-:W-:Y:S01]  /*3a80*/  PRMT R75, R12, 0x7610, R75 ;  /* 0x000076100c4b7816 */ /* 0x000fe2000000004b */
[----:B------:R-:W-:Y:S01]  /*3a90*/  IMAD.MOV.U32 R56, RZ, RZ, R7 ;  /* 0x000000ffff387224 */ /* 0x000fe200078e0007 */
[----:B------:R-:W-:Y:S01]  /*3aa0*/  PRMT R77, R77, 0x5410, R15 ;  /* 0x000054104d4d7816 */ /* 0x000fe2000000000f */
[----:B---3--:R-:W-:Y:S01]  /*3ab0*/  IMAD.MOV.U32 R8, RZ, RZ, R26 ;  /* 0x000000ffff087224 */ /* 0x008fe200078e001a */
[----:B------:R-:W-:Y:S01]  /*3ac0*/  PRMT R69, R14, 0x7610, R69 ;  /* 0x000076100e457816 */ /* 0x000fe20000000045 */
[----:B------:R-:W-:Y:S01]  /*3ad0*/  IMAD.MOV.U32 R9, RZ, RZ, R27 ;  /* 0x000000ffff097224 */ /* 0x000fe200078e001b */
[----:B------:R-:W-:Y:S01]  /*3ae0*/  PRMT R78, R56, 0x7610, R78 ;  /* 0x00007610384e7816 */ /* 0x000fe2000000004e */
[----:B------:R-:W-:Y:S01]  /*3af0*/  IMAD.MOV.U32 R10, RZ, RZ, R24 ;  /* 0x000000ffff0a7224 */ /* 0x000fe200078e0018 */
[----:B------:R-:W-:Y:S01]  /*3b00*/  PRMT R77, R8, 0x7610, R77 ;  /* 0x00007610084d7816 */ /* 0x000fe2000000004d */
[----:B------:R-:W-:Y:S01]  /*3b10*/  IMAD.MOV.U32 R11, RZ, RZ, R25 ;  /* 0x000000ffff0b7224 */ /* 0x000fe200078e0019 */
[----:B------:R-:W-:-:S02]  /*3b20*/  PRMT R76, R9, 0x7610, R76 ;  /* 0x00007610094c7816 */ /* 0x000fc4000000004c */
[----:B------:R-:W-:Y:S02]  /*3b30*/  PRMT R75, R75, 0x5410, R10 ;  /* 0x000054104b4b7816 */ /* 0x000fe4000000000a */
[----:B------:R-:W-:Y:S01]  /*3b40*/  PRMT R71, R11, 0x7610, R71 ;  /* 0x000076100b477816 */ /* 0x000fe20000000047 */
[----:B------:R-:W-:Y:S06]  /*3b50*/  @!P3 BRA `(.L_x_4481) ;  /* 0x000000000004b947 */ /* 0x000fec0003800000 */
[----:B------:R-:W-:Y:S01]  /*3b60*/  BPT.TRAP 0x1 ;  /* 0x000000040000795c */ /* 0x000fe20000300000 */
.L_x_4481:
[----:B------:R-:W-:Y:S01]  /*3b70*/  IMAD R58, R23, 0x8, R2 ;  /* 0x00000008173a7824 */ /* 0x000fe200078e0202 */
[----:B------:R-:W-:Y:S01]  /*3b80*/  SHF.L.U32 R65, R188, 0x1f, RZ ;  /* 0x0000001fbc417819 */ /* 0x000fe200000006ff */
[----:B------:R-:W-:Y:S03]  /*3b90*/  BSSY B1, `(.L_x_4482) ;  /* 0x0000003000017945 */ /* 0x000fe60003800000 */
[----:B------:R-:W0:Y:S02]  /*3ba0*/  SYNCS.PHASECHK.TRANS64.TRYWAIT P5, [R58+URZ+0x38890], R65 ;  /* 0x038890413a0075a7 */ /* 0x000e2400080a017f */
[----:B0-----:R-:W-:Y:S05]  /*3bb0*/  @!P5 BRA `(.L_x_4483) ;  /* 0x000001a8001cd947 */ /* 0x001fea0003800000 */
.L_x_4724:
[----:B------:R-:W-:Y:S05]  /*3bc0*/  BSYNC B1 ;  /* 0x0000000000017941 */ /* 0x000fea0003800000 */
.L_x_4482:
[----:B------:R-:W-:-:S03]  /*3bd0*/  UMOV UR4, 0xffffffff ;  /* 0xffffffff00047882 */ /* 0x000fc60000000000 */
[----:B------:R-:W-:Y:S05]  /*3be0*/  BRA.DIV UR4, `(.L_x_4484) ;  /* 0x000001aa04247947 */ /* 0x000fea000b800000 */
[----:B------:R1:W2:Y:S04]  /*3bf0*/  SHFL.IDX PT, R56, R13, RZ, 0x1c1f ;  /* 0x001c1fff0d387589 */ /* 0x0002a800000e0000 */
[----:B------:R-:W3:Y:S02]  /*3c00*/  SHFL.IDX PT, R67, R67, RZ, 0x1c1f ;  /* 0x001c1fff43437589 */ /* 0x000ee400000e0000 */
.L_x_4728:
        /* <DEDUP_REMOVED lines=12> */
[----:B------:R-:W-:Y:S01]  /*3cd0*/  LOP3.LUT R8, R9, R42, RZ, 0x3c, !PT ;  /* 0x0000002a09087212 */ /* 0x000fe200078e3cff */
[----:B------:R-:W-:-:S04]  /*3ce0*/  IMAD.IADD R9, R55, 0x1, R64 ;  /* 0x0000000137097824 */ /* 0x000fc800078e0240 */
[----:B------:R-:W-:Y:S02]  /*3cf0*/  IMAD R11, R223, 0x200, R8 ;  /* 0x00000200df0b7824 */ /* 0x000fe400078e0208 */
[----:B------:R-:W-:Y:S02]  /*3d00*/  IMAD R9, R9, 0x2, R2 ;  /* 0x0000000209097824 */ /* 0x000fe400078e0202 */
[----:B------:R-:W-:-:S04]  /*3d10*/  IMAD.IADD R11, R64, 0x1, R11 ;  /* 0x00000001400b7824 */ /* 0x000fc800078e020b */
[----:B------:R-:W-:Y:S02]  /*3d20*/  IMAD R12, R11, 0x2, R2 ;  /* 0x000000020b0c7824 */ /* 0x000fe400078e0202 */
        /* <DEDUP_REMOVED lines=15> */
[----:B------:R-:W-:Y:S02]  /*3e20*/  HADD2.F32 R76, -RZ, R76.H0_H0 ;  /* 0x2000004cff4c7230 */ /* 0x000fe40000004100 */
[----:B------:R-:W-:Y:S01]  /*3e30*/  FFMA.FTZ R64, R64, R69, R71 ;  /* 0x0000004540407223 */ /* 0x000fe20000010047 */
[----:B------:R-:W-:Y:S01]  /*3e40*/  HADD2.F32 R69, -RZ, R13.H1_H1 ;  /* 0x3000000dff457230 */ /* 0x000fe20000004100 */
[----:B------:R-:W-:Y:S01]  /*3e50*/  SHF.R.U32.HI R71, RZ, 0x10, R27 ;  /* 0x00000010ff477819 */ /* 0x000fe2000001161b */
[----:B------:R-:W-:Y:S01]  /*3e60*/  HADD2.F32 R13, -RZ, R9.H1_H1 ;  /* 0x30000009ff0d7230 */ /* 0x000fe20000004100 */
[----:B------:R-:W-:Y:S01]  /*3e70*/  SHF.R.U32.HI R73, RZ, 0x10, R7 ;  /* 0x00000010ff497819 */ /* 0x000fe20000011607 */
[----:B------:R-:W-:Y:S02]  /*3e80*/  HADD2.F32 R25, -RZ, R75.H0_H0 ;  /* 0x2000004bff197230 */ /* 0x000fe40000004100 */
[----:B------:R-:W-:Y:S01]  /*3e90*/  FMUL.FTZ R74, R69, R72 ;  /* 0x00000048454a7220 */ /* 0x000fe20000410000 */
[----:B------:R-:W-:-:S02]  /*3ea0*/  HADD2.F32 R71, -RZ, R71.H0_H0 ;  /* 0x20000047ff477230 */ /* 0x000fc40000004100 */
[C---:B------:R-:W-:Y:S01]  /*3eb0*/  FMUL.FTZ R72, R13.reuse, R72 ;  /* 0x000000480d487220 */ /* 0x040fe20000410000 */
[----:B------:R-:W-:Y:S01]  /*3ec0*/  SHF.R.U64 R4, R4, 0x10, R5 ;  /* 0x0000001004047819 */ /* 0x000fe20000001205 */
[-C--:B------:R-:W-:Y:S01]  /*3ed0*/  FFMA.FTZ R13, R13, R70.reuse, -R74 ;  /* 0x000000460d0d7223 */ /* 0x080fe2000001084a */
[----:B------:R-:W-:Y:S02]  /*3ee0*/  HADD2.F32 R24, -RZ, R24.H0_H0 ;  /* 0x20000018ff187230 */ /* 0x000fe40000004100 */
[----:B------:R-:W-:Y:S01]  /*3ef0*/  FFMA.FTZ R9, R69, R70, R72 ;  /* 0x0000004645097223 */ /* 0x000fe20000010048 */
[----:B------:R-:W-:Y:S01]  /*3f00*/  IMAD.MOV.U32 R70, RZ, RZ, R15 ;  /* 0x000000ffff467224 */ /* 0x000fe200078e000f */
[----:B------:R-:W-:Y:S01]  /*3f10*/  SHF.R.U64 R26, R26, 0x10, R27 ;  /* 0x000000101a1a7819 */ /* 0x000fe2000000121b */
[----:B------:R-:W-:Y:S01]  /*3f20*/  IMAD.MOV.U32 R69, RZ, RZ, R11 ;  /* 0x000000ffff457224 */ /* 0x000fe200078e000b */
[----:B------:R-:W-:Y:S01]  /*3f30*/  SHF.R.U64 R7, R6, 0x10, R7 ;  /* 0x0000001006077819 */ /* 0x000fe20000001207 */
[----:B------:R-:W-:Y:S01]  /*3f40*/  HADD2.F32 R72, -RZ, R78.H0_H0 ;  /* 0x2000004eff487230 */ /* 0x000fe20000004100 */
[----:B------:R-:W-:Y:S01]  /*3f50*/  F2FP.F16.F32.PACK_AB R13, R13, R68 ;  /* 0x000000440d0d723e */ /* 0x000fe200000000ff */
[----:B------:R-:W-:Y:S01]  /*3f60*/  HADD2.F32 R11, -RZ, R70.H0_H0 ;  /* 0x20000046ff0b7230 */ /* 0x000fe20000004100 */
[----:B------:R-:W-:Y:S01]  /*3f70*/  F2FP.F16.F32.PACK_AB R64, R9, R64 ;  /* 0x000000400940723e */ /* 0x000fe200000000ff */
[----:B------:R-:W-:-:S02]  /*3f80*/  HADD2.F32 R15, -RZ, R69.H0_H0 ;  /* 0x20000045ff0f7230 */ /* 0x000fc40000004100 */
[----:B------:R-:W-:Y:S02]  /*3f90*/  HADD2.F32 R70, -RZ, R70.H1_H1 ;  /* 0x30000046ff467230 */ /* 0x000fe40000004100 */
[-C--:B------:R-:W-:Y:S01]  /*3fa0*/  FMUL.FTZ R74, R11, R76.reuse ;  /* 0x0000004c0b4a7220 */ /* 0x080fe20000410000 */
[----:B------:R-:W-:Y:S02]  /*3fb0*/  HADD2.F32 R4, -RZ, R4.H0_H0 ;  /* 0x20000004ff047230 */ /* 0x000fe40000004100 */
[C---:B------:R-:W-:Y:S01]  /*3fc0*/  FMUL.FTZ R76, R15.reuse, R76 ;  /* 0x0000004c0f4c7220 */ /* 0x040fe20000410000 */
[----:B------:R-:W-:Y:S02]  /*3fd0*/  HADD2.F32 R27, -RZ, R77.H1_H1 ;  /* 0x3000004dff1b7230 */ /* 0x000fe40000004100 */
[-C--:B------:R-:W-:Y:S01]  /*3fe0*/  FFMA.FTZ R15, R15, R72.reuse, -R74 ;  /* 0x000000480f0f7223 */ /* 0x080fe2000001084a */
[----:B------:R-:W-:Y:S02]  /*3ff0*/  HADD2.F32 R7, -RZ, R7.H0_H0 ;  /* 0x20000007ff077230 */ /* 0x000fe40000004100 */
[----:B------:R-:W-:Y:S01]  /*4000*/  FFMA.FTZ R11, R11, R72, R76 ;  /* 0x000000480b0b7223 */ /* 0x000fe2000001004c */
[----:B------:R-:W-:-:S02]  /*4010*/  HADD2.F32 R72, -RZ, R69.H1_H1 ;  /* 0x30000045ff487230 */ /* 0x000fc40000004100 */
[----:B------:R-:W-:Y:S02]  /*4020*/  HADD2.F32 R69, -RZ, R73.H0_H0 ;  /* 0x20000049ff457230 */ /* 0x000fe40000004100 */
[-C--:B------:R-:W-:Y:S01]  /*4030*/  FMUL.FTZ R73, R70, R71.reuse ;  /* 0x0000004746497220 */ /* 0x080fe20000410000 */
[----:B------:R-:W-:Y:S02]  /*4040*/  IMAD.MOV.U32 R9, RZ, RZ, R13 ;  /* 0x000000ffff097224 */ /* 0x000fe400078e000d */
[C---:B------:R-:W-:Y:S01]  /*4050*/  FMUL.FTZ R71, R72.reuse, R71 ;  /* 0x0000004748477220 */ /* 0x040fe20000410000 */
[----:B------:R-:W-:Y:S02]  /*4060*/  IMAD.MOV.U32 R13, RZ, RZ, R64 ;  /* 0x000000ffff0d7224 */ /* 0x000fe400078e0040 */
[-C--:B------:R-:W-:Y:S01]  /*4070*/  FFMA.FTZ R72, R72, R69.reuse, -R73 ;  /* 0x0000004548487223 */ /* 0x080fe20000010849 */
[----:B------:R-:W-:Y:S02]  /*4080*/  HADD2.F32 R73, -RZ, R75.H1_H1 ;  /* 0x3000004bff497230 */ /* 0x000fe40000004100 */
[----:B------:R-:W-:Y:S01]  /*4090*/  FFMA.FTZ R70, R70, R69, R71 ;  /* 0x0000004546467223 */ /* 0x000fe20000010047 */
[----:B------:R-:W-:-:S02]  /*40a0*/  IMAD.MOV.U32 R69, RZ, RZ, R12 ;  /* 0x000000ffff457224 */ /* 0x000fc400078e000c */
[----:B------:R-:W-:Y:S01]  /*40b0*/  IMAD.MOV.U32 R71, RZ, RZ, R8 ;  /* 0x000000ffff477224 */ /* 0x000fe200078e0008 */
[----:B------:R-:W-:Y:S02]  /*40c0*/  F2FP.F16.F32.PACK_AB R15, R72, R15 ;  /* 0x0000000f480f723e */ /* 0x000fe400000000ff */
[----:B------:R-:W-:Y:S01]  /*40d0*/  HADD2.F32 R8, -RZ, R69.H0_H0 ;  /* 0x20000045ff087230 */ /* 0x000fe20000004100 */
[----:B------:R-:W-:Y:S01]  /*40e0*/  F2FP.F16.F32.PACK_AB R70, R70, R11 ;  /* 0x0000000b4646723e */ /* 0x000fe200000000ff */
[--C-:B------:R-:W-:Y:S02]  /*40f0*/  HADD2.F32 R12, -RZ, R71.reuse.H0_H0 ;  /* 0x20000047ff0c7230 */ /* 0x100fe40000004100 */
[----:B------:R-:W-:Y:S02]  /*4100*/  HADD2.F32 R5, -RZ, R71.H1_H1 ;  /* 0x30000047ff057230 */ /* 0x000fe40000004100 */
[----:B------:R-:W-:Y:S01]  /*4110*/  FMUL.FTZ R75, R8, R73 ;  /* 0x00000049084b7220 */ /* 0x000fe20000410000 */
[----:B------:R-:W-:-:S02]  /*4120*/  IMAD.MOV.U32 R11, RZ, RZ, R15 ;  /* 0x000000ffff0b7224 */ /* 0x000fc400078e000f */
[C---:B------:R-:W-:Y:S01]  /*4130*/  FMUL.FTZ R73, R12.reuse, R73 ;  /* 0x000000490c497220 */ /* 0x040fe20000410000 */
[----:B------:R-:W-:Y:S02]  /*4140*/  IMAD.MOV.U32 R15, RZ, RZ, R70 ;  /* 0x000000ffff0f7224 */ /* 0x000fe400078e0046 */
        /* <DEDUP_REMOVED lines=16> */
[----:B------:R-:W-:Y:S02]  /*4250*/  IMAD.MOV.U32 R8, RZ, RZ, R12 ;  /* 0x000000ffff087224 */ /* 0x000fe400078e000c */
[C---:B------:R-:W-:Y:S01]  /*4260*/  FMUL.FTZ R69, R4.reuse, R69 ;  /* 0x0000004504457220 */ /* 0x040fe20000410000 */
[-C--:B------:R-:W-:Y:S01]  /*4270*/  FFMA.FTZ R4, R4, R27.reuse, -R71 ;  /* 0x0000001b04047223 */ /* 0x080fe20000010847 */
[----:B------:R-:W-:Y:S02]  /*4280*/  IMAD.MOV.U32 R12, RZ, RZ, R25 ;  /* 0x000000ffff0c7224 */ /* 0x000fe400078e0019 */
        /* <DEDUP_REMOVED lines=8> */
[----:B------:R-:W-:Y:S02]  /*4310*/  IMAD.MOV.U32 R10, RZ, RZ, R14 ;  /* 0x000000ffff0a7224 */ /* 0x000fe400078e000e */
[----:B------:R-:W-:-:S07]  /*4320*/  IMAD.MOV.U32 R14, RZ, RZ, R27 ;  /* 0x000000ffff0e7224 */ /* 0x000fce00078e001b */
.L_x_4486:
[----:B------:R-:W-:Y:S05]  /*4330*/  BSYNC B1 ;  /* 0x0000000000017941 */ /* 0x000fea0003800000 */
.L_x_4485:
        /* <DEDUP_REMOVED lines=10> */
.L_x_4466:
[----:B------:R-:W-:-:S06]  /*43e0*/  UISETP.NE.AND UP0, UPT, UR37, 0x3, UPT ;  /* 0x000000032500788c */ /* 0x000fcc000bf05270 */
[----:B------:R-:W-:-:S13]  /*43f0*/  PLOP3.LUT P3, PT, PT, PT, UP0, 0x80, 0x0 ;  /* 0x000000000000781c */ /* 0x000fda0003f6f008 */
[----:B------:R-:W-:Y:S05]  /*4400*/  @!P3 BRA `(.L_x_4487) ;  /* 0x000000000004b947 */ /* 0x000fea0003800000 */
[----:B------:R-:W-:Y:S01]  /*4410*/  BPT.TRAP 0x1 ;  /* 0x000000040000795c */ /* 0x000fe20000300000 */
.L_x_4487:
[----:B------:R-:W-:Y:S01]  /*4420*/  IMAD R58, R23, 0x8, R2 ;  /* 0x00000008173a7824 */ /* 0x000fe200078e0202 */
[----:B------:R-:W-:Y:S01]  /*4430*/  SHF.L.U32 R65, R188, 0x1f, RZ ;  /* 0x0000001fbc417819 */ /* 0x000fe200000006ff */
[----:B------:R-:W-:Y:S01]  /*4440*/  BSSY B1, `(.L_x_4488) ;  /* 0x0000004000017945 */ /* 0x000fe20003800000 */
[----:B------:R-:W-:Y:S02]  /*4450*/  SHF.R.S32.HI R62, RZ, 0x1f, R60 ;  /* 0x0000001fff3e7819 */ /* 0x000fe4000001143c */
[----:B------:R-:W1:Y:S02]  /*4460*/  SYNCS.PHASECHK.TRANS64.TRYWAIT P2, [R58+URZ+0x38890], R65 ;  /* 0x038890413a0075a7 */ /* 0x000e64000804017f */
[----:B-1----:R-:W-:Y:S05]  /*4470*/  @!P2 BRA `(.L_x_4489) ;  /* 0x000001a00048a947 */ /* 0x002fea0003800000 */
.L_x_4729:
[----:B------:R-:W-:Y:S05]  /*4480*/  BSYNC B1 ;  /* 0x0000000000017941 */ /* 0x000fea0003800000 */
.L_x_4488:
        /* <DEDUP_REMOVED lines=24> */
.L_x_4733:
        /* <DEDUP_REMOVED lines=18> */
.L_x_4474:
[----:B------:R-:W-:Y:S05]  /*4730*/  BSYNC B0 ;  /* 0x0000000000007941 */ /* 0x000fea0003800000 */
.L_x_4465:
        /* <DEDUP_REMOVED lines=17> */
.L_x_4492:
[----:B------:R-:W-:Y:S05]  /*4850*/  BSYNC B0 ;  /* 0x0000000000007941 */ /* 0x000fea0003800000 */
.L_x_4491:
[----:B------:R-:W1:Y:S01]  /*4860*/  SYNCS.PHASECHK.TRANS64.TRYWAIT P3, [R58+URZ+0x388b0], R65 ;  /* 0x0388b0413a0075a7 */ /* 0x000e62000806017f */
[----:B------:R-:W-:Y:S04]  /*4870*/  BSSY B0, `(.L_x_4493) ;  /* 0x0000002000007945 */ /* 0x000fe80003800000 */
[----:B-1----:R-:W-:Y:S05]  /*4880*/  @!P3 BRA `(.L_x_4494) ;  /* 0x0000019c009cb947 */ /* 0x002fea0003800000 */
.L_x_4734:
[----:B------:R-:W-:Y:S05]  /*4890*/  BSYNC B0 ;  /* 0x0000000000007941 */ /* 0x000fea0003800000 */
.L_x_4493:
        /* <DEDUP_REMOVED lines=21> */
[----:B------:R-:W4:Y:S04]  /*49f0*/  LDL R64, [R1] ;  /* 0x0000000001407983 */ /* 0x000f280000100800 */
[----:B------:R-:W5:Y:S04]  /*4a00*/  LDL R57, [R1+0x4] ;  /* 0x0000040001397983 */ /* 0x000f680000100800 */
[----:B------:R-:W5:Y:S01]  /*4a10*/  LDL R56, [R1+0x8] ;  /* 0x0000080001387983 */ /* 0x000f620000100800 */
[----:B------:R-:W-:Y:S01]  /*4a20*/  LOP3.LUT P3, RZ, R191, 0x4, RZ, 0xc0, !PT ;  /* 0x00000004bfff7812 */ /* 0x000fe2000786c0ff */
[----:B------:R-:W-:Y:S01]  /*4a30*/  IMAD R5, R23, 0x8000, R46 ;  /* 0x0000800017057824 */ /* 0x000fe200078e022e */
[----:B------:R-:W-:Y:S01]  /*4a40*/  ULDC UR4, c[0x0][0x320] ;  /* 0x0000c80000047ab9 */ /* 0x000fe20000000800 */
[----:B------:R-:W5:Y:S02]  /*4a50*/  LDL R27, [R1+0xc] ;  /* 0x00000c00011b7983 */ /* 0x000f640000100800 */
[----:B------:R-:W-:-:S02]  /*4a60*/  VIADD R15, R5, 0x20 ;  /* 0x00000020050f7836 */ /* 0x000fc40000000000 */
[----:B------:R-:W5:Y:S01]  /*4a70*/  LDL R26, [R1+0x10] ;  /* 0x00001000011a7983 */ /* 0x000f620000100800 */
[C-C-:B---3--:R-:W-:Y:S01]  /*4a80*/  IMAD R14, R5.reuse, 0x2, R2.reuse ;  /* 0x00000002050e7824 */ /* 0x148fe200078e0202 */
[----:B------:R-:W-:Y:S02]  /*4a90*/  ISETP.GE.AND P5, PT, R22, UR4, PT ;  /* 0x0000000416007c0c */ /* 0x000fe4000bfa6270 */
[----:B------:R-:W3:Y:S02]  /*4aa0*/  LDL R61, [R1+0x14] ;  /* 0x00001400013d7983 */ /* 0x000ee40000100800 */
[----:B------:R-:W-:Y:S01]  /*4ab0*/  @P3 VIADD R15, R5, 0xffffffe0 ;  /* 0xffffffe0050f3836 */ /* 0x000fe20000000000 */
[----:B------:R-:W-:Y:S01]  /*4ac0*/  ISETP.GE.AND P3, PT, R18, UR4, PT ;  /* 0x0000000412007c0c */ /* 0x000fe2000bf66270 */
[----:B------:R-:W3:Y:S02]  /*4ad0*/  LDL R60, [R1+0x18] ;  /* 0x00001800013c7983 */ /* 0x000ee40000100800 */
[----:B------:R-:W-:-:S02]  /*4ae0*/  IMAD R15, R15, 0x2, R2 ;  /* 0x000000020f0f7824 */ /* 0x000fc400078e0202 */
[----:B------:R-:W3:Y:S08]  /*4af0*/  LDL R59, [R1+0x1c] ;  /* 0x00001c00013b7983 */ /* 0x000ef00000100800 */
[----:B------:R-:W1:Y:S01]  /*4b00*/  @!P3 LDS.128 R4, [R14+0x400] ;  /* 0x000400000e04b984 */ /* 0x000e620000000c00 */
[----:B0-----:R-:W-:-:S04]  /*4b10*/  @!P3 LEA R8, P4, R18, R25, 0x1 ;  /* 0x000000191208b211 */ /* 0x001fc800078808ff */
[----:B--2---:R-:W-:Y:S02]  /*4b20*/  @!P3 LEA.HI.X R9, R18, R24, R19, 0x1, P4 ;  /* 0x000000181209b211 */ /* 0x004fe400020f0c13 */
[----:B------:R-:W-:-:S04]  /*4b30*/  @!P5 LEA R12, P4, R22, R25, 0x1 ;  /* 0x00000019160cd211 */ /* 0x000fc800078808ff */
[----:B------:R-:W-:Y:S02]  /*4b40*/  @!P5 LEA.HI.X R13, R22, R24, R193, 0x1, P4 ;  /* 0x00000018160dd211 */ /* 0x000fe400020f0cc1 */
[C---:B------:R-:W-:Y:S01]  /*4b50*/  ISETP.GE.AND P4, PT, R214.reuse, UR4, PT ;  /* 0x00000004d6007c0c */ /* 0x040fe2000bf86270 */
[----:B-1----:R0:W-:Y:S04]  /*4b60*/  @!P3 ST.E.128 desc[UR42][R8.64], R4 ;  /* 0x000000040800b985 */ /* 0x0021e8000c101d2a */
[----:B------:R-:W1:Y:S08]  /*4b70*/  @!P5 LDS.128 R4, [R15+0x400] ;  /* 0x000400000f04d984 */ /* 0x000e700000000c00 */
[----:B0-----:R-:W-:-:S05]  /*4b80*/  @!P4 LEA R8, P3, R214, R25, 0x1 ;  /* 0x00000019d608c211 */ /* 0x001fca00078608ff */
[----:B------:R-:W-:Y:S01]  /*4b90*/  @!P4 IMAD.X R9, R24, 0x1, R228, P3 ;  /* 0x000000011809c824 */ /* 0x000fe200018e06e4 */
[----:B------:R-:W-:-:S13]  /*4ba0*/  ISETP.GE.AND P3, PT, R213, UR4, PT ;  /* 0x00000004d5007c0c */ /* 0x000fda000bf66270 */
[----:B------:R-:W-:-:S05]  /*4bb0*/  @!P3 LEA R10, P6, R213, R25, 0x1 ;  /* 0x00000019d50ab211 */ /* 0x000fca00078c08ff */
[----:B------:R-:W-:Y:S01]  /*4bc0*/  @!P3 IMAD.X R11, R24, 0x1, R229, P6 ;  /* 0x00000001180bb824 */ /* 0x000fe200030e06e5 */
[----:B-1----:R0:W-:Y:S01]  /*4bd0*/  @!P5 ST.E.128 desc[UR42][R12.64], R4 ;  /* 0x000000040c00d985 */ /* 0x0021e2000c101d2a */
[----:B------:R-:W-:-:S03]  /*4be0*/  ISETP.GE.AND P5, PT, R212, UR4, PT ;  /* 0x00000004d4007c0c */ /* 0x000fc6000bfa6270 */
[----:B------:R-:W1:Y:S10]  /*4bf0*/  @!P4 LDS.128 R4, [R14+0x2400] ;  /* 0x002400000e04c984 */ /* 0x000e740000000c00 */
[----:B0-----:R-:W-:Y:S01]  /*4c00*/  @!P5 LEA R12, P6, R212, R25, 0x1 ;  /* 0x00000019d40cd211 */ /* 0x001fe200078c08ff */
[----:B-1----:R-:W-:Y:S04]  /*4c10*/  @!P4 ST.E.128 desc[UR42][R8.64], R4 ;  /* 0x000000040800c985 */ /* 0x002fe8000c101d2a */
[----:B------:R-:W0:Y:S01]  /*4c20*/  @!P3 LDS.128 R4, [R15+0x2400] ;  /* 0x002400000f04b984 */ /* 0x000e220000000c00 */
[----:B------:R-:W-:-:S03]  /*4c30*/  ISETP.GE.AND P4, PT, R211, UR4, PT ;  /* 0x00000004d3007c0c */ /* 0x000fc6000bf86270 */
[----:B0-----:R-:W-:Y:S04]  /*4c40*/  @!P3 ST.E.128 desc[UR42][R10.64], R4 ;  /* 0x000000040a00b985 */ /* 0x001fe8000c101d2a */
[----:B------:R-:W0:Y:S01]  /*4c50*/  @!P5 LDS.128 R4, [R14+0x4400] ;  /* 0x004400000e04d984 */ /* 0x000e220000000c00 */
[----:B------:R-:W-:Y:S01]  /*4c60*/  ISETP.GE.AND P3, PT, R210, UR4, PT ;  /* 0x00000004d2007c0c */ /* 0x000fe2000bf66270 */
[----:B----4-:R-:W-:-:S05]  /*4c70*/  @!P5 IMAD.X R13, R24, 0x1, R64, P6 ;  /* 0x00000001180dd824 */ /* 0x010fca00030e0640 */
[----:B0-----:R-:W-:Y:S04]  /*4c80*/  @!P5 ST.E.128 desc[UR42][R12.64], R4 ;  /* 0x000000040c00d985 */ /* 0x001fe8000c101d2a */
[----:B------:R-:W0:Y:S01]  /*4c90*/  @!P4 LDS.128 R4, [R15+0x4400] ;  /* 0x004400000f04c984 */ /* 0x000e220000000c00 */
[----:B------:R-:W-:-:S05]  /*4ca0*/  @!P4 LEA R8, P6, R211, R25, 0x1 ;  /* 0x00000019d308c211 */ /* 0x000fca00078c08ff */
[----:B-----5:R-:W-:Y:S02]  /*4cb0*/  @!P4 IMAD.X R9, R24, 0x1, R57, P6 ;  /* 0x000000011809c824 */ /* 0x020fe400030e0639 */
[----:B------:R-:W2:Y:S01]  /*4cc0*/  LDL R57, [R1+0x20] ;  /* 0x0000200001397983 */ /* 0x000ea20000100800 */
[----:B------:R-:W-:-:S05]  /*4cd0*/  @!P3 LEA R10, P6, R210, R25, 0x1 ;  /* 0x00000019d20ab211 */ /* 0x000fca00078c08ff */
[----:B------:R-:W-:Y:S02]  /*4ce0*/  @!P3 IMAD.X R11, R24, 0x1, R56, P6 ;  /* 0x00000001180bb824 */ /* 0x000fe400030e0638 */
[----:B------:R-:W4:Y:S04]  /*4cf0*/  LDL R56, [R1+0x24] ;  /* 0x0000240001387983 */ /* 0x000f280000100800 */
[----:B0-----:R-:W-:Y:S04]  /*4d00*/  @!P4 ST.E.128 desc[UR42][R8.64], R4 ;  /* 0x000000040800c985 */ /* 0x001fe8000c101d2a */
[----:B------:R-:W0:Y:S01]  /*4d10*/  @!P3 LDS.128 R4, [R14+0x6400] ;  /* 0x006400000e04b984 */ /* 0x000e220000000c00 */
[----:B------:R-:W-:-:S13]  /*4d20*/  ISETP.GE.AND P5, PT, R209, UR4, PT ;  /* 0x00000004d1007c0c */ /* 0x000fda000bfa6270 */
[----:B------:R-:W-:Y:S01]  /*4d30*/  @!P5 LEA R12, P6, R209, R25, 0x1 ;  /* 0x00000019d10cd211 */ /* 0x000fe200078c08ff */
[----:B0-----:R-:W-:Y:S04]  /*4d40*/  @!P3 ST.E.128 desc[UR42][R10.64], R4 ;  /* 0x000000040a00b985 */ /* 0x001fe8000c101d2a */
[----:B------:R-:W0:Y:S01]  /*4d50*/  @!P5 LDS.128 R4, [R15+0x6400] ;  /* 0x006400000f04d984 */ /* 0x000e220000000c00 */
[----:B------:R-:W-:-:S03]  /*4d60*/  @!P5 IMAD.X R13, R24, 0x1, R27, P6 ;  /* 0x00000001180dd824 */ /* 0x000fc600030e061b */
[----:B------:R-:W5:Y:S01]  /*4d70*/  LDL R27, [R1+0x28] ;  /* 0x00002800011b7983 */ /* 0x000f620000100800 */
[----:B------:R-:W-:-:S13]  /*4d80*/  ISETP.GE.AND P4, PT, R208, UR4, PT ;  /* 0x00000004d0007c0c */ /* 0x000fda000bf86270 */
[----:B------:R-:W-:Y:S01]  /*4d90*/  @!P4 LEA R8, P6, R208, R25, 0x1 ;  /* 0x00000019d008c211 */ /* 0x000fe200078c08ff */
[----:B0-----:R-:W-:Y:S04]  /*4da0*/  @!P5 ST.E.128 desc[UR42][R12.64], R4 ;  /* 0x000000040c00d985 */ /* 0x001fe8000c101d2a */
[----:B------:R-:W0:Y:S01]  /*4db0*/  @!P4 LDS.128 R4, [R14+0x8400] ;  /* 0x008400000e04c984 */ /* 0x000e220000000c00 */
[----:B------:R-:W-:-:S03]  /*4dc0*/  @!P4 IMAD.X R9, R24, 0x1, R26, P6 ;  /* 0x000000011809c824 */ /* 0x000fc600030e061a */
[----:B------:R-:W5:Y:S01]  /*4dd0*/  LDL R26, [R1+0x2c] ;  /* 0x00002c00011a7983 */ /* 0x000f620000100800 */
[C---:B------:R-:W-:Y:S02]  /*4de0*/  ISETP.GE.AND P3, PT, R207.reuse, UR4, PT ;  /* 0x00000004cf007c0c */ /* 0x040fe4000bf66270 */
[----:B------:R-:W-:Y:S01]  /*4df0*/  ISETP.GE.AND P5, PT, R206, UR4, PT ;  /* 0x00000004ce007c0c */ /* 0x000fe2000bfa6270 */
[----:B0-----:R-:W-:Y:S10]  /*4e00*/  @!P4 ST.E.128 desc[UR42][R8.64], R4 ;  /* 0x000000040800c985 */ /* 0x001ff4000c101d2a */
[----:B------:R-:W0:Y:S01]  /*4e10*/  @!P3 LDS.128 R4, [R15+0x8400] ;  /* 0x008400000f04b984 */ /* 0x000e220000000c00 */
[----:B------:R-:W-:-:S05]  /*4e20*/  @!P3 LEA R10, P6, R207, R25, 0x1 ;  /* 0x00000019cf0ab211 */ /* 0x000fca00078c08ff */
[----:B---3--:R-:W-:Y:S01]  /*4e30*/  @!P3 IMAD.X R11, R24, 0x1, R61, P6 ;  /* 0x00000001180bb824 */ /* 0x008fe200030e063d */
[----:B------:R-:W-:Y:S02]  /*4e40*/  ISETP.GE.AND P4, PT, R203, UR4, PT ;  /* 0x00000004cb007c0c */ /* 0x000fe4000bf86270 */
[----:B------:R-:W-:Y:S02]  /*4e50*/  @!P5 LEA R12, P6, R206, R25, 0x1 ;  /* 0x00000019ce0cd211 */ /* 0x000fe400078c08ff */
[----:B0-----:R-:W-:Y:S04]  /*4e60*/  @!P3 ST.E.128 desc[UR42][R10.64], R4 ;  /* 0x000000040a00b985 */ /* 0x001fe8000c101d2a */
[----:B------:R-:W0:Y:S01]  /*4e70*/  @!P5 LDS.128 R4, [R14+0xa400] ;  /* 0x00a400000e04d984 */ /* 0x000e220000000c00 */
[----:B------:R-:W-:Y:S01]  /*4e80*/  @!P5 IMAD.X R13, R24, 0x1, R60, P6 ;  /* 0x00000001180dd824 */ /* 0x000fe200030e063c */
[----:B------:R-:W-:-:S03]  /*4e90*/  ISETP.GE.AND P3, PT, R202, UR4, PT ;  /* 0x00000004ca007c0c */ /* 0x000fc6000bf66270 */
[----:B------:R-:W-:Y:S01]  /*4ea0*/  @!P4 LEA R8, P6, R203, R25, 0x1 ;  /* 0x00000019cb08c211 */ /* 0x000fe200078c08ff */
[----:B0-----:R-:W-:Y:S04]  /*4eb0*/  @!P5 ST.E.128 desc[UR42][R12.64], R4 ;  /* 0x000000040c00d985 */ /* 0x001fe8000c101d2a */
[----:B------:R-:W0:Y:S01]  /*4ec0*/  @!P4 LDS.128 R4, [R15+0xa400] ;  /* 0x00a400000f04c984 */ /* 0x000e220000000c00 */
[----:B------:R-:W-:Y:S01]  /*4ed0*/  @!P4 IMAD.X R9, R24, 0x1, R59, P6 ;  /* 0x000000011809c824 */ /* 0x000fe200030e063b */
[----:B------:R-:W-:-:S03]  /*4ee0*/  ISETP.GE.AND P5, PT, R218, UR4, PT ;  /* 0x00000004da007c0c */ /* 0x000fc6000bfa6270 */
[----:B------:R-:W-:Y:S01]  /*4ef0*/  @!P3 LEA R10, P6, R202, R25, 0x1 ;  /* 0x00000019ca0ab211 */ /* 0x000fe200078c08ff */
[----:B0-----:R-:W-:Y:S04]  /*4f00*/  @!P4 ST.E.128 desc[UR42][R8.64], R4 ;  /* 0x000000040800c985 */ /* 0x001fe8000c101d2a */
[----:B------:R-:W0:Y:S01]  /*4f10*/  @!P3 LDS.128 R4, [R14+0xc400] ;  /* 0x00c400000e04b984 */ /* 0x000e220000000c00 */
[----:B--2---:R-:W-:Y:S01]  /*4f20*/  @!P3 IMAD.X R11, R24, 0x1, R57, P6 ;  /* 0x00000001180bb824 */ /* 0x004fe200030e0639 */
[----:B------:R-:W-:-:S03]  /*4f30*/  ISETP.GE.AND P4, PT, R217, UR4, PT ;  /* 0x00000004d9007c0c */ /* 0x000fc6000bf86270 */
[----:B------:R-:W-:Y:S01]  /*4f40*/  @!P5 LEA R12, P6, R218, R25, 0x1 ;  /* 0x00000019da0cd211 */ /* 0x000fe200078c08ff */
[----:B0-----:R-:W-:Y:S04]  /*4f50*/  @!P3 ST.E.128 desc[UR42][R10.64], R4 ;  /* 0x000000040a00b985 */ /* 0x001fe8000c101d2a */
[----:B------:R-:W0:Y:S01]  /*4f60*/  @!P5 LDS.128 R4, [R15+0xc400] ;  /* 0x00c400000f04d984 */ /* 0x000e220000000c00 */
[----:B----4-:R-:W-:Y:S01]  /*4f70*/  @!P5 IMAD.X R13, R24, 0x1, R56, P6 ;  /* 0x00000001180dd824 */ /* 0x010fe200030e0638 */
[----:B------:R-:W-:-:S03]  /*4f80*/  ISETP.GE.AND P3, PT, R216, UR4, PT ;  /* 0x00000004d8007c0c */ /* 0x000fc6000bf66270 */
[----:B------:R-:W-:Y:S01]  /*4f90*/  @!P4 LEA R8, P6, R217, R25, 0x1 ;  /* 0x00000019d908c211 */ /* 0x000fe200078c08ff */
[----:B0-----:R-:W-:Y:S04]  /*4fa0*/  @!P5 ST.E.128 desc[UR42][R12.64], R4 ;  /* 0x000000040c00d985 */ /* 0x001fe8000c101d2a */
[----:B------:R-:W0:Y:S01]  /*4fb0*/  @!P4 LDS.128 R4, [R14+0xe400] ;  /* 0x00e400000e04c984 */ /* 0x000e220000000c00 */
[----:B-----5:R-:W-:-:S04]  /*4fc0*/  @!P4 IMAD.X R9, R24, 0x1, R27, P6 ;  /* 0x000000011809c824 */ /* 0x020fc800030e061b */
[----:B------:R-:W-:Y:S01]  /*4fd0*/  @!P3 LEA R10, P6, R216, R25, 0x1 ;  /* 0x00000019d80ab211 */ /* 0x000fe200078c08ff */
[----:B0-----:R-:W-:Y:S04]  /*4fe0*/  @!P4 ST.E.128 desc[UR42][R8.64], R4 ;  /* 0x000000040800c985 */ /* 0x001fe8000c101d2a */
[----:B------:R-:W0:Y:S01]  /*4ff0*/  @!P3 LDS.128 R4, [R15+0xe400] ;  /* 0x00e400000f04b984 */ /* 0x000e220000000c00 */
[----:B------:R-:W-:-:S05]  /*5000*/  @!P3 IMAD.X R11, R24, 0x1, R26, P6 ;  /* 0x00000001180bb824 */ /* 0x000fca00030e061a */
[----:B0-----:R4:W-:Y:S02]  /*5010*/  @!P3 ST.E.128 desc[UR42][R10.64], R4 ;  /* 0x000000040a00b985 */ /* 0x0019e4000c101d2a */
.L_x_4496:
[----:B------:R-:W-:Y:S05]  /*5020*/  BSYNC B0 ;  /* 0x0000000000007941 */ /* 0x000fea0003800000 */
.L_x_4495:
        /* <DEDUP_REMOVED lines=17> */
.L_x_4460:
[----:B------:R-:W-:Y:S04]  /*5140*/  BSSY B0, `(.L_x_4498) ;  /* 0x0000004000007945 */ /* 0x000fe80003800000 */
[----:B------:R-:W-:Y:S05]  /*5150*/  @P2 BRA `(.L_x_4499) ;  /* 0x0000000000082947 */ /* 0x000fea0003800000 */
[----:B------:R-:W4:Y:S02]  /*5160*/  FENCE.VIEW.ASYNC.G ;  /* 0x00000000000073c6 */ /* 0x000f240000000100 */
[----:B----4-:R-:W-:Y:S06]  /*5170*/  BAR.ARV 0xc, 0x180 ;  /* 0x0306000000007b1d */ /* 0x010fec0000002000 */
.L_x_4499:
[----:B------:R-:W-:Y:S05]  /*5180*/  BSYNC B0 ;  /* 0x0000000000007941 */ /* 0x000fea0003800000 */
.L_x_4498:
        /* <DEDUP_REMOVED lines=10> */
[----:B------:R-:W-:-:S11]  /*5230*/  IMAD.MOV.U32 R3, RZ, RZ, RZ ;  /* 0x000000ffff037224 */ /* 0x000fd600078e00ff */
[----:B------:R-:W-:Y:S05]  /*5240*/  @!P2 BRA `(.L_x_4503) ;  /* 0x000000000068a947 */ /* 0x000fea0003800000 */
[-C--:B------:R-:W-:Y:S02]  /*5250*/  IABS R6, R10.reuse ;  /* 0x0000000a00067213 */ /* 0x080fe40000000000 */
[----:B------:R-:W-:Y:S02]  /*5260*/  IADD3 R0, R169, -0x1, R10 ;  /* 0xffffffffa9007810 */ /* 0x000fe40007ffe00a */
[----:B------:R-:W4:Y:S01]  /*5270*/  I2F.RP R3, R6 ;  /* 0x0000000600037306 */ /* 0x000f220000209400 */
[----:B------:R-:W-:Y:S02]  /*5280*/  IABS R9, R10 ;  /* 0x0000000a00097213 */ /* 0x000fe40000000000 */
        /* <DEDUP_REMOVED lines=22> */
.L_x_4503:
[----:B------:R-:W-:Y:S05]  /*53f0*/  BSYNC B0 ;  /* 0x0000000000007941 */ /* 0x000fea0003800000 */
.L_x_4502:
[----:B------:R-:W4:Y:S01]  /*5400*/  LDL R0, [R1+0x48] ;  /* 0x0000480001007983 */ /* 0x000f220000100800 */
[----:B------:R-:W-:Y:S02]  /*5410*/  PLOP3.LUT P0, PT, PT, PT, PT, 0x80, 0x0 ;  /* 0x000000000000781c */ /* 0x000fe40003f0f070 */
        /* <DEDUP_REMOVED lines=43> */
[----:B---3--:R-:W-:Y:S02]  /*56d0*/  CS2R R66, SRZ ;  /* 0x0000000000427805 */ /* 0x008fe4000001ff00 */
[----:B------:R-:W-:Y:S02]  /*56e0*/  CS2R R64, SRZ ;  /* 0x0000000000407805 */ /* 0x000fe4000001ff00 */
[----:B------:R-:W-:Y:S02]  /*56f0*/  CS2R R62, SRZ ;  /* 0x00000000003e7805 */ /* 0x000fe4000001ff00 */
[----:B------:R-:W-:-:S02]  /*5700*/  CS2R R60, SRZ ;  /* 0x00000000003c7805 */ /* 0x000fc4000001ff00 */
[----:B-1----:R-:W-:Y:S02]  /*5710*/  CS2R R58, SRZ ;  /* 0x00000000003a7805 */ /* 0x002fe4000001ff00 */
        /* <DEDUP_REMOVED lines=22> */
[----:B------:R-:W-:Y:S02]  /*5880*/  IMAD.MOV.U32 R7, RZ, RZ, 0x40000040 ;  /* 0x40000040ff077424 */ /* 0x000fe400078e00ff */
[----:B------:R-:W-:Y:S01]  /*5890*/  IMAD.MOV.U32 R11, RZ, RZ, 0x40000040 ;  /* 0x40000040ff0b7424 */ /* 0x000fe200078e00ff */
[----:B------:R-:W-:Y:S01]  /*58a0*/  BAR.SYNC.DEFER_BLOCKING 0xe, 0x100 ;  /* 0x0384000000007b1d */ /* 0x000fe20000010000 */
[----:B------:R-:W-:Y:S01]  /*58b0*/  IMAD.MOV.U32 R9, RZ, RZ, 0x40000040 ;  /* 0x40000040ff097424 */ /* 0x000fe200078e00ff */
[----:B------:R-:W-:Y:S01]  /*58c0*/  R2UR UR7, R7 ;  /* 0x00000000070772ca */ /* 0x000fe200000e0000 */
[----:B------:R-:W-:Y:S01]  /*58d0*/  IMAD.MOV.U32 R7, RZ, RZ, 0x40000040 ;  /* 0x40000040ff077424 */ /* 0x000fe200078e00ff */
[----:B------:R-:W-:Y:S01]  /*58e0*/  R2UR UR15, R11 ;  /* 0x000000000b0f72ca */ /* 0x000fe200000e0000 */
[----:B------:R-:W-:Y:S01]  /*58f0*/  IMAD.MOV.U32 R11, RZ, RZ, 0x40000040 ;  /* 0x40000040ff0b7424 */ /* 0x000fe200078e00ff */
[----:B------:R-:W-:Y:S01]  /*5900*/  R2UR UR11, R9 ;  /* 0x00000000090b72ca */ /* 0x000fe200000e0000 */
[----:B------:R-:W-:-:S03]  /*5910*/  IMAD.MOV.U32 R9, RZ, RZ, 0x40000040 ;  /* 0x40000040ff097424 */ /* 0x000fc600078e00ff */
[----:B------:R-:W-:Y:S02]  /*5920*/  R2UR UR9, R11 ;  /* 0x000000000b0972ca */ /* 0x000fe400000e0000 */
[----:B------:R-:W-:Y:S01]  /*5930*/  R2UR UR13, R9 ;  /* 0x00000000090d72ca */ /* 0x000fe200000e0000 */
[----:B-----5:R-:W-:Y:S01]  /*5940*/  WARPGROUP.ARRIVE ;  /* 0x00000000000079c5 */ /* 0x020fe20000000000 */
[----:B--2---:R-:W0:Y:S02]  /*5950*/  SHFL.IDX PT, R4, R8, RZ, 0x1f ;  /* 0x00001fff08047589 */ /* 0x004e2400000e0000 */
[----:B0-----:R-:W-:-:S04]  /*5960*/  LEA.HI R5, R4, R4, RZ, 0x1 ;  /* 0x0000000404057211 */ /* 0x001fc800078f08ff */
[----:B------:R-:W-:-:S05]  /*5970*/  LOP3.LUT R5, R5, 0x1fffe, RZ, 0xc0, !PT ;  /* 0x0001fffe05057812 */ /* 0x000fca00078ec0ff */
[----:B------:R-:W-:Y:S02]  /*5980*/  IMAD.IADD R5, R4, 0x1, -R5 ;  /* 0x0000000104057824 */ /* 0x000fe400078e0a05 */
[----:B------:R-:W-:Y:S02]  /*5990*/  VIADD R4, R2, 0x36400 ;  /* 0x0003640002047836 */ /* 0x000fe40000000000 */
[----:B------:R-:W-:-:S03]  /*59a0*/  IMAD R5, R5, 0x8000, R2 ;  /* 0x0000800005057824 */ /* 0x000fc600078e0202 */
[----:B------:R-:W-:Y:S01]  /*59b0*/  SHF.R.U32.HI R4, RZ, 0x4, R4 ;  /* 0x00000004ff047819 */ /* 0x000fe20000011604 */
[----:B------:R-:W-:-:S03]  /*59c0*/  VIADD R5, R5, 0x400 ;  /* 0x0000040005057836 */ /* 0x000fc60000000000 */
[----:B------:R-:W-:Y:S02]  /*59d0*/  LOP3.LUT R4, R4, 0x3fff, RZ, 0xc0, !PT ;  /* 0x00003fff04047812 */ /* 0x000fe400078ec0ff */
[----:B------:R-:W-:Y:S02]  /*59e0*/  SHF.R.U32.HI R5, RZ, 0x4, R5 ;  /* 0x00000004ff057819 */ /* 0x000fe40000011605 */
[----:B------:R-:W-:Y:S02]  /*59f0*/  LOP3.LUT R4, R4, 0x10000, RZ, 0xfc, !PT ;  /* 0x0001000004047812 */ /* 0x000fe400078efcff */
[----:B------:R-:W-:Y:S02]  /*5a00*/  LOP3.LUT R5, R5, 0x3fff, RZ, 0xc0, !PT ;  /* 0x00003fff05057812 */ /* 0x000fe400078ec0ff */
[----:B------:R-:W-:Y:S02]  /*5a10*/  R2UR UR4, R4 ;  /* 0x00000000040472ca */ /* 0x000fe400000e0000 */
[----:B------:R-:W-:Y:S01]  /*5a20*/  LOP3.LUT R20, R5, 0x2000000, RZ, 0xfc, !PT ;  /* 0x0200000005147812 */ /* 0x000fe200078efcff */
[----:B------:R-:W-:-:S04]  /*5a30*/  IMAD.MOV.U32 R5, RZ, RZ, 0x40000040 ;  /* 0x40000040ff057424 */ /* 0x000fc800078e00ff */
[----:B------:R-:W-:Y:S01]  /*5a40*/  IMAD R6, R17, 0x1000, R20 ;  /* 0x0000100011067824 */ /* 0x000fe200078e0214 */
[----:B------:R-:W-:-:S03]  /*5a50*/  R2UR UR5, R5 ;  /* 0x00000000050572ca */ /* 0x000fc600000e0000 */
[C---:B------:R-:W-:Y:S01]  /*5a60*/  VIADD R10, R6.reuse, 0x100 ;  /* 0x00000100060a7836 */ /* 0x040fe20000000000 */
[C---:B------:R-:W-:Y:S01]  /*5a70*/  R2UR UR6, R6.reuse ;  /* 0x00000000060672ca */ /* 0x040fe200000e0000 */
[C---:B------:R-:W-:Y:S02]  /*5a80*/  VIADD R8, R6.reuse, 0x80 ;  /* 0x0000008006087836 */ /* 0x040fe40000000000 */
[----:B------:R-:W-:Y:S01]  /*5a90*/  VIADD R6, R6, 0x180 ;  /* 0x0000018006067836 */ /* 0x000fe20000000000 */
[----:B------:R-:W-:Y:S01]  /*5aa0*/  R2UR UR14, R10 ;  /* 0x000000000a0e72ca */ /* 0x000fe200000e0000 */
[----:B------:R-:W-:Y:S01]  /*5ab0*/  VIADD R10, R4, 0x2 ;  /* 0x00000002040a7836 */ /* 0x000fe20000000000 */
[----:B------:R-:W-:Y:S01]  /*5ac0*/  R2UR UR10, R8 ;  /* 0x00000000080a72ca */ /* 0x000fe200000e0000 */
[----:B------:R-:W-:-:S03]  /*5ad0*/  VIADD R8, R4, 0x4 ;  /* 0x0000000404087836 */ /* 0x000fc60000000000 */
[----:B------:R-:W-:Y:S02]  /*5ae0*/  R2UR UR8, R10 ;  /* 0x000000000a0872ca */ /* 0x000fe400000e0000 */
[----:B------:R-:W-:Y:S01]  /*5af0*/  R2UR UR12, R8 ;  /* 0x00000000080c72ca */ /* 0x000fe200000e0000 */
[----:B------:R-:W-:Y:S01]  /*5b00*/  HGMMA.64x256x16.F32 R24, gdesc[UR4].tnspB, RZ, !UPT, gsb0 ;  /* 0x43e00000041879f0 */ /* 0x000fe2000c0008ff */
[----:B------:R-:W-:Y:S01]  /*5b10*/  R2UR UR6, R6 ;  /* 0x00000000060672ca */ /* 0x000fe200000e0000 */
[----:B------:R-:W-:Y:S01]  /*5b20*/  IMAD.U32 R6, RZ, RZ, UR37 ;  /* 0x00000025ff067e24 */ /* 0x000fe2000f8e00ff */
[----:B------:R-:W-:Y:S01]  /*5b30*/  R2UR UR7, R7 ;  /* 0x00000000070772ca */ /* 0x000fe200000e0000 */
[----:B------:R-:W-:-:S03]  /*5b40*/  IMAD.MOV.U32 R7, RZ, RZ, 0x40000040 ;  /* 0x40000040ff077424 */ /* 0x000fc600078e00ff */
[----:B------:R-:W-:Y:S01]  /*5b50*/  ISETP.NE.AND P2, PT, R6, 0x3, PT ;  /* 0x000000030600780c */ /* 0x000fe20003f45270 */
[----:B------:R-:W-:Y:S01]  /*5b60*/  VIADD R6, R4, 0x6 ;  /* 0x0000000604067836 */ /* 0x000fe20000000000 */
[----:B------:R-:W-:-:S04]  /*5b70*/  R2UR UR5, R7 ;  /* 0x00000000070572ca */ /* 0x000fc800000e0000 */
[----:B------:R-:W-:Y:S01]  /*5b80*/  R2UR UR4, R6 ;  /* 0x00000000060472ca */ /* 0x000fe200000e0000 */
[----:B------:R-:W-:Y:S02]  /*5b90*/  WARPGROUP.DEPBAR.LE gsb0, 0x0 ;  /* 0x00008000000079c5 */ /* 0x000fe40000010000 */
[----:B------:R-:W-:-:S12]  /*5ba0*/  WARPGROUP.ARRIVE ;  /* 0x00000000000079c5 */ /* 0x000fd80000000000 */
        /* <DEDUP_REMOVED lines=13> */
.L_x_4505:
[----:B------:R-:W-:Y:S01]  /*5c80*/  VIADD R3, R3, 0xfffffffe ;  /* 0xfffffffe03037836 */ /* 0x000fe20000000000 */
[----:B------:R-:W-:Y:S01]  /*5c90*/  BSSY B0, `(.L_x_4506) ;  /* 0x00000c1000007945 */ /* 0x000fe20003800000 */
[----:B------:R-:W-:-:S03]  /*5ca0*/  IMAD R12, R17, 0x8, R2 ;  /* 0x00000008110c7824 */ /* 0x000fc600078e0202 */
[----:B------:R-:W-:Y:S01]  /*5cb0*/  ISETP.GE.AND P0, PT, R3, R0, PT ;  /* 0x000000000300720c */ /* 0x000fe20003f06270 */
[----:B------:R-:W-:-:S05]  /*5cc0*/  VIADD R12, R12, 0x38860 ;  /* 0x000388600c0c7836 */ /* 0x000fca0000000000 */
[----:B------:R-:W-:-:S04]  /*5cd0*/  PRMT R12, R190, 0x654, R12 ;  /* 0x00000654be0c7816 */ /* 0x000fc8000000000c */
[----:B------:R0:W-:Y:S03]  /*5ce0*/  SYNCS.ARRIVE.TRANS64.RED.A1T0 RZ, [R12+URZ], RZ ;  /* 0x000000ff0cff79a7 */ /* 0x0001e6000810043f */
[----:B------:R-:W-:Y:S05]  /*5cf0*/  @!P0 BRA `(.L_x_4507) ;  /* 0x0000000800e88947 */ /* 0x000fea0003800000 */
.L_x_4509:
[----:B------:R-:W-:Y:S01]  /*5d00*/  BAR.SYNC.DEFER_BLOCKING 0xe, 0x100 ;  /* 0x0384000000007b1d */ /* 0x000fe20000010000 */
[C---:B01----:R-:W-:Y:S01]  /*5d10*/  IMAD R12, R17.reuse, 0x40, R195 ;  /* 0x00000040110c7824 */ /* 0x043fe200078e02c3 */
[----:B------:R-:W-:Y:S01]  /*5d20*/  R2UR UR4, R4 ;  /* 0x00000000040472ca */ /* 0x000fe200000e0000 */
[----:B------:R-:W-:Y:S01]  /*5d30*/  VIADD R17, R17, 0x1 ;  /* 0x0000000111117836 */ /* 0x000fe20000000000 */
[----:B------:R-:W-:Y:S01]  /*5d40*/  R2UR UR5, R5 ;  /* 0x00000000050572ca */ /* 0x000fe200000e0000 */
[----:B------:R-:W-:Y:S01]  /*5d50*/  IMAD R12, R12, 0x4, R2 ;  /* 0x000000040c0c7824 */ /* 0x000fe200078e0202 */
[----:B------:R-:W-:Y:S01]  /*5d60*/  ISETP.GT.AND P1, PT, R3, R0, PT ;  /* 0x000000000300720c */ /* 0x000fe20003f24270 */
[----:B------:R-:W-:Y:S01]  /*5d70*/  IMAD.MOV.U32 R15, RZ, RZ, 0x40000040 ;  /* 0x40000040ff0f7424 */ /* 0x000fe200078e00ff */
[----:B------:R-:W-:Y:S01]  /*5d80*/  ISETP.NE.AND P0, PT, R17, 0x2, PT ;  /* 0x000000021100780c */ /* 0x000fe20003f05270 */
[----:B------:R-:W-:-:S03]  /*5d90*/  VIADD R3, R3, 0xffffffff ;  /* 0xffffffff03037836 */ /* 0x000fc60000000000 */
[----:B------:R-:W-:Y:S01]  /*5da0*/  SEL R17, R17, RZ, P0 ;  /* 0x000000ff11117207 */ /* 0x000fe20000000000 */
        /* <DEDUP_REMOVED lines=130> */
[----:B------:R-:W-:-:S02]  /*65d0*/  IMAD R12, R17, 0x1000, R20 ;  /* 0x00001000110c7824 */ /* 0x000fc400078e0214 */
[----:B------:R-:W-:Y:S02]  /*65e0*/  IMAD.MOV.U32 R13, RZ, RZ, 0x40000040 ;  /* 0x40000040ff0d7424 */ /* 0x000fe400078e00ff */
[C---:B------:R-:W-:Y:S01]  /*65f0*/  VIADD R14, R12.reuse, 0x80 ;  /* 0x000000800c0e7836 */ /* 0x040fe20000000000 */
[----:B------:R-:W-:Y:S01]  /*6600*/  R2UR UR6, R12 ;  /* 0x000000000c0672ca */ /* 0x000fe200000e0000 */
[----:B------:R-:W-:Y:S01]  /*6610*/  WARPGROUP.ARRIVE ;  /* 0x00000000000079c5 */ /* 0x000fe20000000000 */
[----:B------:R-:W-:Y:S01]  /*6620*/  R2UR UR7, R13 ;  /* 0x000000000d0772ca */ /* 0x000fe200000e0000 */
[----:B------:R-:W-:-:S12]  /*6630*/  IMAD.MOV.U32 R13, RZ, RZ, 0x40000040 ;  /* 0x40000040ff0d7424 */ /* 0x000fd800078e00ff */
[----:B------:R-:W-:Y:S01]  /*6640*/  HGMMA.64x256x16.F32 R24, gdesc[UR4].tnspB, R24, gsb0 ;  /* 0x43e00000041879f0 */ /* 0x000fe20008000818 */
[----:B------:R-:W-:Y:S01]  /*6650*/  R2UR UR6, R14 ;  /* 0x000000000e0672ca */ /* 0x000fe200000e0000 */
[----:B------:R-:W-:Y:S01]  /*6660*/  VIADD R14, R12, 0x100 ;  /* 0x000001000c0e7836 */ /* 0x000fe20000000000 */
[----:B------:R-:W-:Y:S01]  /*6670*/  R2UR UR7, R15 ;  /* 0x000000000f0772ca */ /* 0x000fe200000e0000 */
[----:B------:R-:W-:Y:S01]  /*6680*/  IMAD.MOV.U32 R15, RZ, RZ, 0x40000040 ;  /* 0x40000040ff0f7424 */ /* 0x000fe200078e00ff */
[----:B------:R-:W-:Y:S01]  /*6690*/  R2UR UR4, R10 ;  /* 0x000000000a0472ca */ /* 0x000fe200000e0000 */
[----:B------:R-:W-:Y:S01]  /*66a0*/  VIADD R12, R12, 0x180 ;  /* 0x000001800c0c7836 */ /* 0x000fe20000000000 */
[----:B------:R-:W-:Y:S01]  /*66b0*/  R2UR UR5, R11 ;  /* 0x000000000b0572ca */ /* 0x000fe200000e0000 */
[----:B------:R-:W-:Y:S02]  /*66c0*/  WARPGROUP.DEPBAR.LE gsb0, 0x0 ;  /* 0x00008000000079c5 */ /* 0x000fe40000010000 */
[----:B------:R-:W-:-:S15]  /*66d0*/  WARPGROUP.ARRIVE ;  /* 0x00000000000079c5 */ /* 0x000fde0000000000 */
[----:B------:R-:W-:-:S03]  /*66e0*/  NOP ;  /* 0x0000000000007918 */ /* 0x000fc60000000000 */
[----:B------:R-:W-:Y:S01]  /*66f0*/  HGMMA.64x256x16.F32 R24, gdesc[UR4].tnspB, R24, gsb0 ;  /* 0x43e00000041879f0 */ /* 0x000fe20008000818 */
[----:B------:R-:W-:Y:S02]  /*6700*/  R2UR UR6, R14 ;  /* 0x000000000e0672ca */ /* 0x000fe400000e0000 */
[----:B------:R-:W-:Y:S02]  /*6710*/  R2UR UR7, R15 ;  /* 0x000000000f0772ca */ /* 0x000fe400000e0000 */
[----:B------:R-:W-:Y:S02]  /*6720*/  R2UR UR4, R8 ;  /* 0x00000000080472ca */ /* 0x000fe400000e0000 */
        /* <DEDUP_REMOVED lines=8> */
[----:B------:R-:W-:Y:S02]  /*67b0*/  R2UR UR5, R7 ;  /* 0x00000000070572ca */ /* 0x000fe400000e0000 */
[----:B------:R-:W-:-:S04]  /*67c0*/  SEL R12, RZ, 0x1, P0 ;  /* 0x00000001ff0c7807 */ /* 0x000fc80000000000 */
[----:B------:R-:W-:Y:S01]  /*67d0*/  LOP3.LUT R185, R185, R12, RZ, 0x3c, !PT ;  /* 0x0000000cb9b97212 */ /* 0x000fe200078e3cff */
[----:B------:R-:W-:Y:S02]  /*67e0*/  WARPGROUP.DEPBAR.LE gsb0, 0x0 ;  /* 0x00008000000079c5 */ /* 0x000fe40000010000 */
[----:B------:R-:W-:-:S12]  /*67f0*/  WARPGROUP.ARRIVE ;  /* 0x00000000000079c5 */ /* 0x000fd80000000000 */
[----:B------:R-:W-:Y:S03]  /*6800*/  HGMMA.64x256x16.F32 R24, gdesc[UR4].tnspB, R24, gsb0 ;  /* 0x43e00000041879f0 */ /* 0x000fe60008000818 */
[----:B------:R-:W-:Y:S02]  /*6810*/  WARPGROUP.DEPBAR.LE gsb0, 0x0 ;  /* 0x00008000000079c5 */ /* 0x000fe40000010000 */
[----:B------:R-:W-:Y:S06]  /*6820*/  BAR.ARV 0xf, 0x100 ;  /* 0x03c4000000007b1d */ /* 0x000fec0000002000 */
[----:B------:R-:W-:Y:S05]  /*6830*/  @!P2 BRA `(.L_x_4508) ;  /* 0x000000000004a947 */ /* 0x000fea0003800000 */
[----:B------:R-:W-:Y:S01]  /*6840*/  BPT.TRAP 0x1 ;  /* 0x000000040000795c */ /* 0x000fe20000300000 */
.L_x_4508:
[----:B------:R-:W-:-:S04]  /*6850*/  IMAD R12, R17, 0x8, R2 ;  /* 0x00000008110c7824 */ /* 0x000fc800078e0202 */
[----:B------:R-:W-:-:S05]  /*6860*/  VIADD R12, R12, 0x38860 ;  /* 0x000388600c0c7836 */ /* 0x000fca0000000000 */
[----:B------:R-:W-:-:S04]  /*6870*/  PRMT R12, R190, 0x654, R12 ;  /* 0x00000654be0c7816 */ /* 0x000fc8000000000c */
[----:B------:R1:W-:Y:S01]  /*6880*/  SYNCS.ARRIVE.TRANS64.RED.A1T0 RZ, [R12+URZ], RZ ;  /* 0x000000ff0cff79a7 */ /* 0x0003e2000810043f */
[----:B------:R-:W-:Y:S05]  /*6890*/  @P1 BRA `(.L_x_4509) ;  /* 0xfffffff400181947 */ /* 0x000fea000383ffff */
.L_x_4507:
[----:B------:R-:W-:Y:S05]  /*68a0*/  BSYNC B0 ;  /* 0x0000000000007941 */ /* 0x000fea0003800000 */
.L_x_4506:
[----:B------:R-:W-:Y:S01]  /*68b0*/  BAR.SYNC.DEFER_BLOCKING 0xe, 0x100 ;  /* 0x0384000000007b1d */ /* 0x000fe20000010000 */
[C---:B------:R-:W-:Y:S01]  /*68c0*/  IMAD R0, R17.reuse, 0x40, R195 ;  /* 0x0000004011007824 */ /* 0x040fe200078e02c3 */
[----:B------:R-:W-:Y:S01]  /*68d0*/  PLOP3.LUT P0, PT, PT, PT, PT, 0x8, 0x0 ;  /* 0x000000000000781c */ /* 0x000fe20003f0e170 */
[----:B------:R-:W-:Y:S01]  /*68e0*/  VIADD R17, R17, 0x1 ;  /* 0x0000000111117836 */ /* 0x000fe20000000000 */
[----:B------:R-:W-:Y:S01]  /*68f0*/  CS2R R154, SRZ ;  /* 0x00000000009a7805 */ /* 0x000fe2000001ff00 */
[----:B------:R-:W-:-:S03]  /*6900*/  IMAD R2, R0, 0x4, R2 ;  /* 0x0000000400027824 */ /* 0x000fc600078e0202 */
[----:B------:R-:W-:-:S04]  /*6910*/  ISETP.NE.AND P1, PT, R17, 0x2, PT ;  /* 0x000000021100780c */ /* 0x000fc80003f25270 */
        /* <DEDUP_REMOVED lines=135> */
.L_x_4501:
        /* <DEDUP_REMOVED lines=31> */
.L_x_4511:
[----:B------:R-:W-:Y:S05]  /*7380*/  BSYNC B0 ;  /* 0x0000000000007941 */ /* 0x000fea0003800000 */
.L_x_4510:
        /* <DEDUP_REMOVED lines=100> */
.L_x_4513:
[----:B------:R-:W-:Y:S05]  /*79d0*/  BSYNC B6 ;  /* 0x0000000000067941 */ /* 0x000fea0003800000 */
.L_x_4512:
        /* <DEDUP_REMOVED lines=13> */
.L_x_4517:
[----:B-1----:R1:W2:Y:S02]  /*7ab0*/  SYNCS.PHASECHK.TRANS64.TRYWAIT P0, [R2+URZ+0x38800], R3 ;  /* 0x03880003020075a7 */ /* 0x0022a4000800017f */
[----:B--2---:R-:W-:Y:S05]  /*7ac0*/  @!P0 NANOSLEEP.SYNCS 0x989680 ;  /* 0x009896800000895d */ /* 0x004fea0003900000 */
[----:B------:R-:W2:Y:S02]  /*7ad0*/  @!P0 SYNCS.PHASECHK.TRANS64 P0, [R2+URZ+0x38800], R3 ;  /* 0x03880003020085a7 */ /* 0x000ea4000800007f */
[----:B--2---:R-:W-:Y:S05]  /*7ae0*/  @!P0 BRA `(.L_x_4517) ;  /* 0xfffffffc00f08947 */ /* 0x004fea000383ffff */
.L_x_4516:
[----:B------:R-:W-:Y:S05]  /*7af0*/  BSYNC B0 ;  /* 0x0000000000007941 */ /* 0x000fea0003800000 */
.L_x_4515:
[----:B------:R-:W-:Y:S05]  /*7b00*/  BRA `(.L_x_4518) ;  /* 0x0000002000b87947 */ /* 0x000fea0003800000 */
.L_x_4514:
        /* <DEDUP_REMOVED lines=37> */
.L_x_4520:
[----:B------:R-:W-:Y:S05]  /*7d60*/  BSYNC B6 ;  /* 0x0000000000067941 */ /* 0x000fea0003800000 */
.L_x_4519:
        /* <DEDUP_REMOVED lines=11> */
.L_x_4740:
        /* <DEDUP_REMOVED lines=31> */
[--C-:B------:R-:W-:Y:S02]  /*8010*/  @!P3 IMAD.X R13, R3, 0x1, R9.reuse, P0 ;  /* 0x00000001030db824 */ /* 0x100fe400000e0609 */
[----:B---3--:R-:W-:Y:S01]  /*8020*/  @!P3 IMAD.X R15, R24, 0x1, R9, P1 ;  /* 0x00000001180fb824 */ /* 0x008fe200008e0609 */
        /* <DEDUP_REMOVED lines=8> */
.L_x_4525:
[----:B------:R-:W-:Y:S05]  /*80b0*/  BSYNC B1 ;  /* 0x0000000000017941 */ /* 0x000fea0003800000 */
.L_x_4524:
[----:B0-----:R-:W-:Y:S01]  /*80c0*/  SHF.L.U32 R13, R0, 0x1f, RZ ;  /* 0x0000001f000d7819 */ /* 0x001fe200000006ff */
[----:B-1----:R-:W-:Y:S01]  /*80d0*/  IMAD R3, R223, 0x200, R26 ;  /* 0x00000200df037824 */ /* 0x002fe200078e021a */
        /* <DEDUP_REMOVED lines=10> */
[----:B--2---:R-:W-:Y:S01]  /*8180*/  SHF.R.U32.HI R20, RZ, 0x10, R5 ;  /* 0x00000010ff147819 */ /* 0x004fe20000011605 */
[----:B------:R-:W-:Y:S01]  /*8190*/  IMAD.MOV.U32 R33, RZ, RZ, R10 ;  /* 0x000000ffff217224 */ /* 0x000fe200078e000a */
[--C-:B------:R-:W-:Y:S01]  /*81a0*/  SHF.R.U64 R36, R10, 0x10, R11.reuse ;  /* 0x000000100a247819 */ /* 0x100fe2000000120b */
[----:B------:R-:W-:Y:S01]  /*81b0*/  IMAD.MOV.U32 R7, RZ, RZ, R11 ;  /* 0x000000ffff077224 */ /* 0x000fe200078e000b */
[----:B------:R-:W-:Y:S01]  /*81c0*/  SHF.R.U64 R37, R8, 0x10, R9 ;  /* 0x0000001008257819 */ /* 0x000fe20000001209 */
[----:B------:R-:W-:Y:S01]  /*81d0*/  IMAD.MOV.U32 R32, RZ, RZ, R8 ;  /* 0x000000ffff207224 */ /* 0x000fe200078e0008 */
[----:B------:R-:W-:Y:S01]  /*81e0*/  SHF.R.U32.HI R10, RZ, 0x10, R11 ;  /* 0x00000010ff0a7819 */ /* 0x000fe2000001160b */
[C---:B------:R-:W-:Y:S01]  /*81f0*/  VIADD R4, R12.reuse, 0x20400 ;  /* 0x000204000c047836 */ /* 0x040fe20000000000 */
[----:B------:R-:W-:Y:S01]  /*8200*/  VIMNMX R8, R25, 0x40, PT ;  /* 0x0000004019087848 */ /* 0x000fe20003fe0100 */
[--C-:B------:R-:W-:Y:S01]  /*8210*/  IMAD.MOV.U32 R5, RZ, RZ, R9.reuse ;  /* 0x000000ffff057224 */ /* 0x100fe200078e0009 */
[----:B------:R-:W-:Y:S01]  /*8220*/  BSSY B1, `(.L_x_4526) ;  /* 0x000000d000017945 */ /* 0x000fe20003800000 */
[----:B------:R-:W-:Y:S01]  /*8230*/  VIADD R3, R12, 0x20440 ;  /* 0x000204400c037836 */ /* 0x000fe20000000000 */
        /* <DEDUP_REMOVED lines=11> */
.L_x_4741:
[----:B------:R-:W-:Y:S05]  /*82f0*/  BSYNC B1 ;  /* 0x0000000000017941 */ /* 0x000fea0003800000 */
.L_x_4526:
        /* <DEDUP_REMOVED lines=10> */
[----:B------:R-:W-:Y:S02]  /*83a0*/  HADD2.F32 R20, -RZ, R33.H0_H0 ;  /* 0x20000021ff147230 */ /* 0x000fe40000004100 */
[----:B------:R-:W-:Y:S02]  /*83b0*/  HADD2.F32 R15, -RZ, R34.H0_H0 ;  /* 0x20000022ff0f7230 */ /* 0x000fe40000004100 */
[----:B----4-:R-:W-:Y:S02]  /*83c0*/  HADD2.F32 R21, -RZ, R36.H0_H0 ;  /* 0x20000024ff157230 */ /* 0x010fe40000004100 */
[--C-:B-1----:R-:W-:Y:S02]  /*83d0*/  HADD2.F32 R9, -RZ, R4.reuse.H0_H0 ;  /* 0x20000004ff097230 */ /* 0x102fe40000004100 */
[----:B------:R-:W-:-:S02]  /*83e0*/  HADD2.F32 R4, -RZ, R4.H1_H1 ;  /* 0x30000004ff047230 */ /* 0x000fc40000004100 */
[--C-:B------:R-:W-:Y:S02]  /*83f0*/  HADD2.F32 R10, -RZ, R5.reuse.H0_H0 ;  /* 0x20000005ff0a7230 */ /* 0x100fe40000004100 */
[----:B------:R-:W-:Y:S02]  /*8400*/  HADD2.F32 R5, -RZ, R5.H1_H1 ;  /* 0x30000005ff057230 */ /* 0x000fe40000004100 */
[C---:B---3--:R-:W-:Y:S01]  /*8410*/  FMUL.FTZ R24, R4.reuse, R20 ;  /* 0x0000001404187220 */ /* 0x048fe20000410000 */
[-C--:B------:R-:W-:Y:S01]  /*8420*/  FMUL.FTZ R25, R4, R14.reuse ;  /* 0x0000000e04197220 */ /* 0x080fe20000410000 */
[--C-:B------:R-:W-:Y:S02]  /*8430*/  HADD2.F32 R11, -RZ, R6.reuse.H0_H0 ;  /* 0x20000006ff0b7230 */ /* 0x100fe40000004100 */
[C---:B------:R-:W-:Y:S01]  /*8440*/  FFMA.FTZ R24, R9.reuse, R14, -R24 ;  /* 0x0000000e09187223 */ /* 0x040fe20000010818 */
[----:B------:R-:W-:Y:S01]  /*8450*/  FFMA.FTZ R25, R9, R20, R25 ;  /* 0x0000001409197223 */ /* 0x000fe20000010019 */
[C---:B------:R-:W-:Y:S01]  /*8460*/  FMUL.FTZ R27, R5.reuse, R21 ;  /* 0x00000015051b7220 */ /* 0x040fe20000410000 */
[----:B------:R-:W-:Y:S01]  /*8470*/  FMUL.FTZ R9, R5, R15 ;  /* 0x0000000f05097220 */ /* 0x000fe20000410000 */
[----:B------:R-:W-:-:S02]  /*8480*/  HADD2.F32 R6, -RZ, R6.H1_H1 ;  /* 0x30000006ff067230 */ /* 0x000fc40000004100 */
[----:B0-----:R-:W-:Y:S02]  /*8490*/  HADD2.F32 R13, -RZ, R7.H0_H0 ;  /* 0x20000007ff0d7230 */ /* 0x001fe40000004100 */
[C---:B------:R-:W-:Y:S01]  /*84a0*/  FFMA.FTZ R27, R10.reuse, R15, -R27 ;  /* 0x0000000f0a1b7223 */ /* 0x040fe2000001081b */
[----:B------:R-:W-:Y:S02]  /*84b0*/  HADD2.F32 R5, -RZ, R33.H1_H1 ;  /* 0x30000021ff057230 */ /* 0x000fe40000004100 */
[----:B------:R-:W-:Y:S01]  /*84c0*/  FFMA.FTZ R10, R10, R21, R9 ;  /* 0x000000150a0a7223 */ /* 0x000fe20000010009 */
[----:B------:R-:W-:Y:S02]  /*84d0*/  HADD2.F32 R7, -RZ, R7.H1_H1 ;  /* 0x30000007ff077230 */ /* 0x000fe40000004100 */
[----:B------:R-:W-:Y:S02]  /*84e0*/  HADD2.F32 R4, -RZ, R31.H1_H1 ;  /* 0x3000001fff047230 */ /* 0x000fe40000004100 */
[----:B------:R-:W-:Y:S01]  /*84f0*/  FMUL.FTZ R26, R6, R5 ;  /* 0x00000005061a7220 */ /* 0x000fe20000410000 */
[----:B------:R-:W-:-:S02]  /*8500*/  HADD2.F32 R20, -RZ, R36.H1_H1 ;  /* 0x30000024ff147230 */ /* 0x000fc40000004100 */
[----:B------:R-:W-:Y:S02]  /*8510*/  HADD2.F32 R14, -RZ, R34.H1_H1 ;  /* 0x30000022ff0e7230 */ /* 0x000fe40000004100 */
[-C--:B------:R-:W-:Y:S01]  /*8520*/  FMUL.FTZ R28, R6, R4.reuse ;  /* 0x00000004061c7220 */ /* 0x080fe20000410000 */
[----:B------:R-:W-:Y:S01]  /*8530*/  FFMA.FTZ R6, R11, R4, -R26 ;  /* 0x000000040b067223 */ /* 0x000fe2000001081a */
[----:B------:R-:W-:Y:S01]  /*8540*/  FMUL.FTZ R30, R7, R20 ;  /* 0x00000014071e7220 */ /* 0x000fe20000410000 */
[----:B------:R-:W-:Y:S01]  /*8550*/  F2FP.F16.F32.PACK_AB R4, R25, R24 ;  /* 0x000000181904723e */ /* 0x000fe200000000ff */
[-C--:B------:R-:W-:Y:S01]  /*8560*/  FMUL.FTZ R9, R7, R14.reuse ;  /* 0x0000000e07097220 */ /* 0x080fe20000410000 */
[----:B------:R-:W-:Y:S01]  /*8570*/  FFMA.FTZ R11, R11, R5, R28 ;  /* 0x000000050b0b7223 */ /* 0x000fe2000001001c */
[C---:B------:R-:W-:Y:S01]  /*8580*/  FFMA.FTZ R7, R13.reuse, R14, -R30 ;  /* 0x0000000e0d077223 */ /* 0x040fe2000001081e */
[----:B------:R-:W-:Y:S01]  /*8590*/  F2FP.F16.F32.PACK_AB R5, R10, R27 ;  /* 0x0000001b0a05723e */ /* 0x000fe200000000ff */
[----:B------:R-:W-:-:S02]  /*85a0*/  FFMA.FTZ R20, R13, R20, R9 ;  /* 0x000000140d147223 */ /* 0x000fc40000010009 */
[----:B------:R-:W-:-:S03]  /*85b0*/  F2FP.F16.F32.PACK_AB R6, R11, R6 ;  /* 0x000000060b06723e */ /* 0x000fc600000000ff */
[----:B------:R-:W-:-:S05]  /*85c0*/  F2FP.F16.F32.PACK_AB R7, R20, R7 ;  /* 0x000000071407723e */ /* 0x000fca00000000ff */
[----:B------:R1:W-:Y:S02]  /*85d0*/  STS.128 [R12+0x20400], R4 ;  /* 0x020400040c007388 */ /* 0x0003e40000000c00 */
.L_x_4531:
[----:B------:R-:W-:Y:S05]  /*85e0*/  BSYNC B2 ;  /* 0x0000000000027941 */ /* 0x000fea0003800000 */
.L_x_4530:
[----:B------:R-:W-:Y:S05]  /*85f0*/  @P1 BRA `(.L_x_4529) ;  /* 0x0000000000981947 */ /* 0x000fea0003800000 */
[----:B-1----:R-:W1:Y:S01]  /*8600*/  LDS.128 R4, [R3] ;  /* 0x0000000003047984 */ /* 0x002e620000000c00 */
        /* <DEDUP_REMOVED lines=16> */
[--C-:B0-----:R-:W-:Y:S02]  /*8710*/  HADD2.F32 R13, -RZ, R7.reuse.H0_H0 ;  /* 0x20000007ff0d7230 */ /* 0x101fe40000004100 */
        /* <DEDUP_REMOVED lines=19> */
[----:B------:R2:W-:Y:S02]  /*8850*/  STS.128 [R3], R4 ;  /* 0x0000000403007388 */ /* 0x0005e40000000c00 */
.L_x_4529:
[----:B------:R-:W-:Y:S05]  /*8860*/  BSYNC B1 ;  /* 0x0000000000017941 */ /* 0x000fea0003800000 */
.L_x_4528:
        /* <DEDUP_REMOVED lines=10> */
[--C-:B---3--:R-:W-:Y:S02]  /*8910*/  HADD2.F32 R24, -RZ, R33.reuse.H0_H0 ;  /* 0x20000021ff187230 */ /* 0x108fe40000004100 */
[----:B------:R-:W-:Y:S02]  /*8920*/  HADD2.F32 R25, -RZ, R36.H0_H0 ;  /* 0x20000024ff197230 */ /* 0x000fe40000004100 */
[----:B----4-:R-:W-:Y:S02]  /*8930*/  HADD2.F32 R21, -RZ, R34.H0_H0 ;  /* 0x20000022ff157230 */ /* 0x010fe40000004100 */
[----:B------:R-:W-:Y:S02]  /*8940*/  HADD2.F32 R26, -RZ, R33.H1_H1 ;  /* 0x30000021ff1a7230 */ /* 0x000fe40000004100 */
[----:B------:R-:W-:-:S02]  /*8950*/  HADD2.F32 R27, -RZ, R36.H1_H1 ;  /* 0x30000024ff1b7230 */ /* 0x000fc40000004100 */
[--C-:B-1----:R-:W-:Y:S02]  /*8960*/  HADD2.F32 R8, -RZ, R4.reuse.H0_H0 ;  /* 0x20000004ff087230 */ /* 0x102fe40000004100 */
[----:B------:R-:W-:Y:S02]  /*8970*/  HADD2.F32 R4, -RZ, R4.H1_H1 ;  /* 0x30000004ff047230 */ /* 0x000fe40000004100 */
[--C-:B------:R-:W-:Y:S02]  /*8980*/  HADD2.F32 R9, -RZ, R5.reuse.H0_H0 ;  /* 0x20000005ff097230 */ /* 0x100fe40000004100 */
[----:B------:R-:W-:Y:S02]  /*8990*/  HADD2.F32 R5, -RZ, R5.H1_H1 ;  /* 0x30000005ff057230 */ /* 0x000fe40000004100 */
[-C--:B0-----:R-:W-:Y:S01]  /*89a0*/  FMUL.FTZ R13, R24, R4.reuse ;  /* 0x00000004180d7220 */ /* 0x081fe20000410000 */
[----:B------:R-:W-:Y:S01]  /*89b0*/  FMUL.FTZ R15, R20, R4 ;  /* 0x00000004140f7220 */ /* 0x000fe20000410000 */
[----:B------:R-:W-:-:S02]  /*89c0*/  HADD2.F32 R10, -RZ, R6.H0_H0 ;  /* 0x20000006ff0a7230 */ /* 0x000fc40000004100 */
[-C--:B------:R-:W-:Y:S01]  /*89d0*/  FMUL.FTZ R14, R25, R5.reuse ;  /* 0x00000005190e7220 */ /* 0x080fe20000410000 */
[-C--:B------:R-:W-:Y:S01]  /*89e0*/  FFMA.FTZ R4, R20, R8.reuse, -R13 ;  /* 0x0000000814047223 */ /* 0x080fe2000001080d */
[----:B------:R-:W-:Y:S01]  /*89f0*/  FFMA.FTZ R15, R24, R8, R15 ;  /* 0x00000008180f7223 */ /* 0x000fe2000001000f */
[C---:B------:R-:W-:Y:S01]  /*8a00*/  FMUL.FTZ R8, R21.reuse, R5 ;  /* 0x0000000515087220 */ /* 0x040fe20000410000 */
[--C-:B------:R-:W-:Y:S02]  /*8a10*/  HADD2.F32 R11, -RZ, R7.reuse.H0_H0 ;  /* 0x20000007ff0b7230 */ /* 0x100fe40000004100 */
[-C--:B------:R-:W-:Y:S01]  /*8a20*/  FFMA.FTZ R5, R21, R9.reuse, -R14 ;  /* 0x0000000915057223 */ /* 0x080fe2000001080e */
[----:B------:R-:W-:Y:S02]  /*8a30*/  HADD2.F32 R6, -RZ, R6.H1_H1 ;  /* 0x30000006ff067230 */ /* 0x000fe40000004100 */
[----:B------:R-:W-:Y:S01]  /*8a40*/  FFMA.FTZ R8, R25, R9, R8 ;  /* 0x0000000919087223 */ /* 0x000fe20000010008 */
[----:B------:R-:W-:Y:S01]  /*8a50*/  HADD2.F32 R7, -RZ, R7.H1_H1 ;  /* 0x30000007ff077230 */ /* 0x000fe20000004100 */
[----:B------:R-:W-:Y:S01]  /*8a60*/  F2FP.F16.F32.PACK_AB R4, R15, R4 ;  /* 0x000000040f04723e */ /* 0x000fe200000000ff */
[----:B------:R-:W-:-:S02]  /*8a70*/  HADD2.F32 R24, -RZ, R31.H1_H1 ;  /* 0x3000001fff187230 */ /* 0x000fc40000004100 */
[-C--:B------:R-:W-:Y:S01]  /*8a80*/  FMUL.FTZ R9, R26, R6.reuse ;  /* 0x000000061a097220 */ /* 0x080fe20000410000 */
[----:B------:R-:W-:Y:S02]  /*8a90*/  HADD2.F32 R21, -RZ, R34.H1_H1 ;  /* 0x30000022ff157230 */ /* 0x000fe40000004100 */
[----:B------:R-:W-:Y:S01]  /*8aa0*/  FMUL.FTZ R14, R27, R7 ;  /* 0x000000071b0e7220 */ /* 0x000fe20000410000 */
[----:B------:R-:W-:Y:S01]  /*8ab0*/  F2FP.F16.F32.PACK_AB R5, R8, R5 ;  /* 0x000000050805723e */ /* 0x000fe200000000ff */
[C---:B------:R-:W-:Y:S01]  /*8ac0*/  FMUL.FTZ R13, R24.reuse, R6 ;  /* 0x00000006180d7220 */ /* 0x040fe20000410000 */
[-C--:B------:R-:W-:Y:S01]  /*8ad0*/  FFMA.FTZ R6, R24, R10.reuse, -R9 ;  /* 0x0000000a18067223 */ /* 0x080fe20000010809 */
[C---:B------:R-:W-:Y:S01]  /*8ae0*/  FMUL.FTZ R20, R21.reuse, R7 ;  /* 0x0000000715147220 */ /* 0x040fe20000410000 */
[-C--:B------:R-:W-:Y:S01]  /*8af0*/  FFMA.FTZ R7, R21, R11.reuse, -R14 ;  /* 0x0000000b15077223 */ /* 0x080fe2000001080e */
[----:B------:R-:W-:Y:S02]  /*8b00*/  FFMA.FTZ R13, R26, R10, R13 ;  /* 0x0000000a1a0d7223 */ /* 0x000fe4000001000d */
[----:B------:R-:W-:-:S03]  /*8b10*/  FFMA.FTZ R20, R27, R11, R20 ;  /* 0x0000000b1b147223 */ /* 0x000fc60000010014 */
[----:B------:R-:W-:Y:S02]  /*8b20*/  F2FP.F16.F32.PACK_AB R6, R13, R6 ;  /* 0x000000060d06723e */ /* 0x000fe400000000ff */
[----:B------:R-:W-:-:S05]  /*8b30*/  F2FP.F16.F32.PACK_AB R7, R20, R7 ;  /* 0x000000071407723e */ /* 0x000fca00000000ff */
[----:B------:R1:W-:Y:S02]  /*8b40*/  STS.128 [R12+0x21400], R4 ;  /* 0x021400040c007388 */ /* 0x0003e40000000c00 */
.L_x_4534:
[----:B------:R-:W-:Y:S05]  /*8b50*/  BSYNC B1 ;  /* 0x0000000000017941 */ /* 0x000fea0003800000 */
.L_x_4533:
[----:B------:R-:W-:Y:S05]  /*8b60*/  @P1 BRA `(.L_x_4532) ;  /* 0x00000010007c1947 */ /* 0x000fea0003800000 */
[----:B-1----:R-:W1:Y:S01]  /*8b70*/  LDS.128 R4, [R3+0x1000] ;  /* 0x0010000003047984 */ /* 0x002e620000000c00 */
[----:B------:R-:W-:Y:S02]  /*8b80*/  HADD2.F32 R14, -RZ, R29.H0_H0 ;  /* 0x2000001dff0e7230 */ /* 0x000fe40000004100 */
[--C-:B------:R-:W-:Y:S02]  /*8b90*/  HADD2.F32 R20, -RZ, R32.reuse.H0_H0 ;  /* 0x20000020ff147230 */ /* 0x100fe40000004100 */
[----:B------:R-:W-:Y:S02]  /*8ba0*/  HADD2.F32 R25, -RZ, R37.H0_H0 ;  /* 0x20000025ff197230 */ /* 0x000fe40000004100 */
[----:B----4-:R-:W-:Y:S02]  /*8bb0*/  HADD2.F32 R21, -RZ, R35.H0_H0 ;  /* 0x20000023ff157230 */ /* 0x010fe40000004100 */
[----:B---3--:R-:W-:Y:S02]  /*8bc0*/  HADD2.F32 R24, -RZ, R32.H1_H1 ;  /* 0x30000020ff187230 */ /* 0x008fe40000004100 */
        /* <DEDUP_REMOVED lines=33> */
.L_x_4522:
[----:B------:R-:W-:-:S03]  /*8de0*/  UMOV UR4, 0xffffffff ;  /* 0xffffffff00047882 */ /* 0x000fc60000000000 */
[----:B------:R-:W-:Y:S05]  /*8df0*/  BRA.DIV UR4, `(.L_x_4535) ;  /* 0x0000015a04dc7947 */ /* 0x000fea000b800000 */
[----:B------:R0:W1:Y:S04]  /*8e00*/  SHFL.IDX PT, R3, R26, RZ, 0x1c1f ;  /* 0x001c1fff1a037589 */ /* 0x00006800000e0000 */
[----:B------:R0:W2:Y:S04]  /*8e10*/  SHFL.IDX PT, R20, R25, RZ, 0x1c1f ;  /* 0x001c1fff19147589 */ /* 0x0000a800000e0000 */
[----:B------:R0:W3:Y:S04]  /*8e20*/  SHFL.IDX PT, R21, R24, RZ, 0x1c1f ;  /* 0x001c1fff18157589 */ /* 0x0000e800000e0000 */
[----:B------:R0:W4:Y:S02]  /*8e30*/  SHFL.IDX PT, R14, R27, RZ, 0x1c1f ;  /* 0x001c1fff1b0e7589 */ /* 0x00012400000e0000 */
.L_x_4747:
[----:B------:R-:W5:Y:S01]  /*8e40*/  LDL R5, [R1+0x4c] ;  /* 0x00004c0001057983 */ /* 0x000f620000100800 */
[----:B------:R-:W-:Y:S01]  /*8e50*/  ULDC UR4, c[0x0][0x448] ;  /* 0x0001120000047ab9 */ /* 0x000fe20000000800 */
[----:B------:R-:W-:Y:S01]  /*8e60*/  BSSY B1, `(.L_x_4536) ;  /* 0x0000019000017945 */ /* 0x000fe20003800000 */
[----:B0-----:R-:W-:Y:S01]  /*8e70*/  IMAD R24, R87, UR4, RZ ;  /* 0x0000000457187c24 */ /* 0x001fe2000f8e02ff */
[----:B------:R-:W-:Y:S02]  /*8e80*/  CS2R R6, SRZ ;  /* 0x0000000000067805 */ /* 0x000fe4000001ff00 */
[----:B------:R-:W-:Y:S02]  /*8e90*/  CS2R R8, SRZ ;  /* 0x0000000000087805 */ /* 0x000fe4000001ff00 */
[----:B------:R-:W-:Y:S02]  /*8ea0*/  CS2R R10, SRZ ;  /* 0x00000000000a7805 */ /* 0x000fe4000001ff00 */
[----:B------:R-:W-:Y:S01]  /*8eb0*/  ISETP.GE.AND P0, PT, R0, R24, PT ;  /* 0x000000180000720c */ /* 0x000fe20003f06270 */
[----:B------:R-:W-:Y:S01]  /*8ec0*/  IMAD R24, R85, -0x40, R24 ;  /* 0xffffffc055187824 */ /* 0x000fe200078e0218 */
[----:B-----5:R-:W-:-:S04]  /*8ed0*/  LEA.HI R4, R5, R5, RZ, 0x1 ;  /* 0x0000000505047211 */ /* 0x020fc800078f08ff */
[----:B------:R-:W-:-:S05]  /*8ee0*/  LOP3.LUT R4, R4, 0xfffffffe, RZ, 0xc0, !PT ;  /* 0xfffffffe04047812 */ /* 0x000fca00078ec0ff */
[----:B------:R-:W-:Y:S01]  /*8ef0*/  IMAD.IADD R0, R5, 0x1, -R4 ;  /* 0x0000000105007824 */ /* 0x000fe200078e0a04 */
[----:B------:R-:W-:-:S04]  /*8f00*/  CS2R R4, SRZ ;  /* 0x0000000000047805 */ /* 0x000fc8000001ff00 */
        /* <DEDUP_REMOVED lines=14> */
.L_x_4537:
[----:B------:R-:W-:Y:S05]  /*8ff0*/  BSYNC B1 ;  /* 0x0000000000017941 */ /* 0x000fea0003800000 */
.L_x_4536:
[----:B------:R-:W2:Y:S01]  /*9000*/  SYNCS.PHASECHK.TRANS64.TRYWAIT P1, [R2+URZ+0x38800], R25 ;  /* 0x03880019020075a7 */ /* 0x000ea2000802017f */
[----:B-----5:R-:W-:Y:S01]  /*9010*/  IMAD.MOV.U32 R38, RZ, RZ, R4 ;  /* 0x000000ffff267224 */ /* 0x020fe200078e0004 */
[--C-:B0-----:R-:W-:Y:S01]  /*9020*/  SHF.R.U64 R13, R4, 0x10, R5.reuse ;  /* 0x00000010040d7819 */ /* 0x101fe20000001205 */
[--C-:B------:R-:W-:Y:S01]  /*9030*/  IMAD.MOV.U32 R12, RZ, RZ, R5.reuse ;  /* 0x000000ffff0c7224 */ /* 0x100fe200078e0005 */
[----:B------:R-:W-:Y:S01]  /*9040*/  SHF.R.U32.HI R42, RZ, 0x10, R5 ;  /* 0x00000010ff2a7819 */ /* 0x000fe20000011605 */
[----:B------:R-:W-:Y:S01]  /*9050*/  IMAD.MOV.U32 R39, RZ, RZ, R6 ;  /* 0x000000ffff277224 */ /* 0x000fe200078e0006 */
[----:B------:R-:W-:Y:S01]  /*9060*/  SHF.R.U64 R43, R8, 0x10, R9 ;  /* 0x00000010082b7819 */ /* 0x000fe20000001209 */
[----:B------:R-:W-:Y:S01]  /*9070*/  IMAD.MOV.U32 R4, RZ, RZ, R8 ;  /* 0x000000ffff047224 */ /* 0x000fe200078e0008 */
[--C-:B------:R-:W-:Y:S01]  /*9080*/  SHF.R.U64 R6, R6, 0x10, R7.reuse ;  /* 0x0000001006067819 */ /* 0x100fe20000001207 */
[----:B----4-:R-:W-:Y:S01]  /*9090*/  IMAD.MOV.U32 R14, RZ, RZ, R7 ;  /* 0x000000ffff0e7224 */ /* 0x010fe200078e0007 */
[--C-:B------:R-:W-:Y:S01]  /*90a0*/  SHF.R.U32.HI R8, RZ, 0x10, R9.reuse ;  /* 0x00000010ff087819 */ /* 0x100fe20000011609 */
[----:B------:R-:W-:Y:S01]  /*90b0*/  IMAD.MOV.U32 R40, RZ, RZ, R9 ;  /* 0x000000ffff287224 */ /* 0x000fe200078e0009 */
[----:B------:R-:W-:Y:S01]  /*90c0*/  VIMNMX R24, R24, 0x40, PT ;  /* 0x0000004018187848 */ /* 0x000fe20003fe0100 */
[----:B------:R-:W-:Y:S01]  /*90d0*/  IMAD.MOV.U32 R5, RZ, RZ, R10 ;  /* 0x000000ffff057224 */ /* 0x000fe200078e000a */
[----:B------:R-:W-:Y:S01]  /*90e0*/  SHF.R.U32.HI R7, RZ, 0x10, R7 ;  /* 0x00000010ff077819 */ /* 0x000fe20000011607 */
[--C-:B------:R-:W-:Y:S01]  /*90f0*/  IMAD.MOV.U32 R41, RZ, RZ, R11.reuse ;  /* 0x000000ffff297224 */ /* 0x100fe200078e000b */
[----:B-1----:R-:W0:Y:S01]  /*9100*/  LDC R3, c[0x0][0x3f4] ;  /* 0x0000fd00ff037b82 */ /* 0x002e220000000800 */
[----:B------:R-:W-:Y:S01]  /*9110*/  VIADD R15, R189, 0x20 ;  /* 0x00000020bd0f7836 */ /* 0x000fe20000000000 */
[--C-:B------:R-:W-:Y:S01]  /*9120*/  SHF.R.U64 R44, R10, 0x10, R11.reuse ;  /* 0x000000100a2c7819 */ /* 0x100fe2000000120b */
[----:B------:R-:W-:Y:S01]  /*9130*/  BSSY B1, `(.L_x_4538) ;  /* 0x000000f000017945 */ /* 0x000fe20003800000 */
[----:B------:R-:W-:-:S02]  /*9140*/  SHF.R.U32.HI R9, RZ, 0x10, R11 ;  /* 0x00000010ff097819 */ /* 0x000fc4000001160b */
        /* <DEDUP_REMOVED lines=8> */
[C---:B0-----:R-:W-:Y:S01]  /*91d0*/  ISETP.GE.AND P0, PT, R18.reuse, R3, PT ;  /* 0x000000031200720c */ /* 0x041fe20003f06270 */
[----:B------:R-:W-:-:S03]  /*91e0*/  IMAD.IADD R3, R18, 0x1, R3 ;  /* 0x0000000112037824 */ /* 0x000fc600078e0203 */
[-C--:B------:R-:W-:Y:S02]  /*91f0*/  ISETP.GE.OR P2, PT, R189, R24.reuse, P0 ;  /* 0x00000018bd00720c */ /* 0x080fe40000746670 */
[----:B------:R-:W-:Y:S01]  /*9200*/  ISETP.GE.OR P0, PT, R15, R24, P0 ;  /* 0x000000180f00720c */ /* 0x000fe20000706670 */
[----:B--2---:R-:W-:-:S12]  /*9210*/  @!P1 BRA `(.L_x_4539) ;  /* 0x0000015800449947 */ /* 0x004fd80003800000 */
.L_x_4748:
[----:B------:R-:W-:Y:S05]  /*9220*/  BSYNC B1 ;  /* 0x0000000000017941 */ /* 0x000fea0003800000 */
.L_x_4538:
        /* <DEDUP_REMOVED lines=9> */
[----:B------:R-:W-:Y:S01]  /*92c0*/  LOP3.LUT R4, R8, 0x38, R18, 0xf8, !PT ;  /* 0x0000003808047812 */ /* 0x000fe200078ef812 */
[----:B------:R-:W-:Y:S01]  /*92d0*/  HADD2.F32 R34, -RZ, R40.H0_H0 ;  /* 0x20000028ff227230 */ /* 0x000fe20000004100 */
[----:B------:R-:W-:-:S04]  /*92e0*/  SHF.R.U32.HI R7, RZ, 0x3, R8 ;  /* 0x00000003ff077819 */ /* 0x000fc80000011608 */
[----:B------:R-:W-:Y:S02]  /*92f0*/  LOP3.LUT R4, R4, R7, RZ, 0x3c, !PT ;  /* 0x0000000704047212 */ /* 0x000fe400078e3cff */
[----:B------:R-:W-:-:S03]  /*9300*/  LOP3.LUT R8, R7, R3, R8, 0x1e, !PT ;  /* 0x0000000307087212 */ /* 0x000fc600078e1e08 */
[C---:B------:R-:W-:Y:S02]  /*9310*/  IMAD R5, R223.reuse, 0x200, R4 ;  /* 0x00000200df057824 */ /* 0x040fe400078e0204 */
[----:B------:R-:W-:Y:S02]  /*9320*/  IMAD R13, R223, 0x200, R8 ;  /* 0x00000200df0d7824 */ /* 0x000fe400078e0208 */
[--C-:B------:R-:W-:Y:S02]  /*9330*/  IMAD R12, R5, 0x2, R2.reuse ;  /* 0x00000002050c7824 */ /* 0x100fe400078e0202 */
[----:B------:R-:W-:-:S03]  /*9340*/  IMAD R13, R13, 0x2, R2 ;  /* 0x000000020d0d7824 */ /* 0x000fc600078e0202 */
[----:B------:R-:W3:Y:S04]  /*9350*/  LDS.128 R4, [R12+0x20400] ;  /* 0x020400000c047984 */ /* 0x000ee80000000c00 */
[----:B------:R-:W1:Y:S01]  /*9360*/  LDS.128 R8, [R13+0x20400] ;  /* 0x020400000d087984 */ /* 0x000e620000000c00 */
[--C-:B---3--:R-:W-:Y:S02]  /*9370*/  HADD2.F32 R21, -RZ, R5.reuse.H0_H0 ;  /* 0x20000005ff157230 */ /* 0x108fe40000004100 */
[----:B------:R-:W-:Y:S02]  /*9380*/  HADD2.F32 R24, -RZ, R5.H1_H1 ;  /* 0x30000005ff187230 */ /* 0x000fe40000004100 */
[----:B-1----:R-:W-:Y:S02]  /*9390*/  HADD2.F32 R5, -RZ, R8.H0_H0 ;  /* 0x20000008ff057230 */ /* 0x002fe40000004100 */
[----:B------:R-:W-:-:S02]  /*93a0*/  HADD2.F32 R15, -RZ, R4.H0_H0 ;  /* 0x20000004ff0f7230 */ /* 0x000fc40000004100 */
[----:B------:R-:W-:Y:S02]  /*93b0*/  HADD2.F32 R26, -RZ, R8.H1_H1 ;  /* 0x30000008ff1a7230 */ /* 0x000fe40000004100 */
[C---:B------:R-:W-:Y:S01]  /*93c0*/  FMUL.FTZ R8, R5.reuse, R32 ;  /* 0x0000002005087220 */ /* 0x040fe20000410000 */
[-C--:B------:R-:W-:Y:S01]  /*93d0*/  FMUL.FTZ R36, R5, R30.reuse ;  /* 0x0000001e05247220 */ /* 0x080fe20000410000 */
[----:B------:R-:W-:Y:S02]  /*93e0*/  HADD2.F32 R20, -RZ, R4.H1_H1 ;  /* 0x30000004ff147230 */ /* 0x000fe40000004100 */
[----:B------:R-:W-:Y:S02]  /*93f0*/  HADD2.F32 R27, -RZ, R9.H0_H0 ;  /* 0x20000009ff1b7230 */ /* 0x000fe40000004100 */
[----:B------:R-:W-:Y:S01]  /*9400*/  FFMA.FTZ R5, R15, R30, -R8 ;  /* 0x0000001e0f057223 */ /* 0x000fe20000010808 */
[----:B------:R-:W-:Y:S01]  /*9410*/  FMUL.FTZ R35, R26, R33 ;  /* 0x000000211a237220 */ /* 0x000fe20000410000 */
[----:B------:R-:W-:-:S02]  /*9420*/  HADD2.F32 R30, -RZ, R38.H1_H1 ;  /* 0x30000026ff1e7230 */ /* 0x000fc40000004100 */
[----:B------:R-:W-:Y:S01]  /*9430*/  FFMA.FTZ R8, R15, R32, R36 ;  /* 0x000000200f087223 */ /* 0x000fe20000010024 */
[-C--:B------:R-:W-:Y:S01]  /*9440*/  FMUL.FTZ R15, R26, R31.reuse ;  /* 0x0000001f1a0f7220 */ /* 0x080fe20000410000 */
[C---:B------:R-:W-:Y:S01]  /*9450*/  FFMA.FTZ R32, R20.reuse, R31, -R35 ;  /* 0x0000001f14207223 */ /* 0x040fe20000010823 */
[C---:B------:R-:W-:Y:S01]  /*9460*/  FMUL.FTZ R26, R27.reuse, R34 ;  /* 0x000000221b1a7220 */ /* 0x040fe20000410000 */
[----:B------:R-:W-:Y:S02]  /*9470*/  HADD2.F32 R28, -RZ, R9.H1_H1 ;  /* 0x30000009ff1c7230 */ /* 0x000fe40000004100 */
[-C--:B------:R-:W-:Y:S01]  /*9480*/  FMUL.FTZ R27, R27, R30.reuse ;  /* 0x0000001e1b1b7220 */ /* 0x080fe20000410000 */
[----:B------:R-:W-:Y:S02]  /*9490*/  HADD2.F32 R31, -RZ, R43.H1_H1 ;  /* 0x3000002bff1f7230 */ /* 0x000fe40000004100 */
[----:B------:R-:W-:Y:S01]  /*94a0*/  FFMA.FTZ R33, R20, R33, R15 ;  /* 0x0000002114217223 */ /* 0x000fe2000001000f */
[----:B------:R-:W-:Y:S01]  /*94b0*/  FFMA.FTZ R30, R21, R30, -R26 ;  /* 0x0000001e151e7223 */ /* 0x000fe2000001081a */
[----:B------:R-:W-:-:S02]  /*94c0*/  HADD2.F32 R15, -RZ, R42.H0_H0 ;  /* 0x2000002aff0f7230 */ /* 0x000fc40000004100 */
[----:B------:R-:W-:Y:S01]  /*94d0*/  FFMA.FTZ R27, R21, R34, R27 ;  /* 0x00000022151b7223 */ /* 0x000fe2000001001b */
[----:B------:R-:W-:Y:S01]  /*94e0*/  FMUL.FTZ R21, R28, R31 ;  /* 0x0000001f1c157220 */ /* 0x000fe20000410000 */
[----:B------:R-:W-:Y:S01]  /*94f0*/  HADD2.F32 R29, -RZ, R10.H0_H0 ;  /* 0x2000000aff1d7230 */ /* 0x000fe20000004100 */
[----:B------:R-:W-:Y:S01]  /*9500*/  F2FP.F16.F32.PACK_AB R8, R33, R8 ;  /* 0x000000082108723e */ /* 0x000fe200000000ff */
[----:B------:R-:W-:Y:S02]  /*9510*/  HADD2.F32 R26, -RZ, R40.H1_H1 ;  /* 0x30000028ff1a7230 */ /* 0x000fe40000004100 */
[-C--:B------:R-:W-:Y:S01]  /*9520*/  FFMA.FTZ R35, R24, R15.reuse, -R21 ;  /* 0x0000000f18237223 */ /* 0x080fe20000010815 */
[----:B------:R-:W-:Y:S02]  /*9530*/  HADD2.F32 R20, -RZ, R39.H0_H0 ;  /* 0x20000027ff147230 */ /* 0x000fe40000004100 */
[----:B------:R-:W-:Y:S01]  /*9540*/  FMUL.FTZ R37, R28, R15 ;  /* 0x0000000f1c257220 */ /* 0x000fe20000410000 */
[----:B------:R-:W-:-:S02]  /*9550*/  HADD2.F32 R10, -RZ, R10.H1_H1 ;  /* 0x3000000aff0a7230 */ /* 0x000fc40000004100 */
[C---:B------:R-:W-:Y:S01]  /*9560*/  FMUL.FTZ R34, R29.reuse, R26 ;  /* 0x0000001a1d227220 */ /* 0x040fe20000410000 */
[----:B------:R-:W-:Y:S02]  /*9570*/  HADD2.F32 R21, -RZ, R44.H0_H0 ;  /* 0x2000002cff157230 */ /* 0x000fe40000004100 */
[----:B------:R-:W-:Y:S01]  /*9580*/  FMUL.FTZ R29, R29, R20 ;  /* 0x000000141d1d7220 */ /* 0x000fe20000410000 */
[--C-:B0-----:R-:W-:Y:S02]  /*9590*/  HADD2.F32 R25, -RZ, R6.reuse.H0_H0 ;  /* 0x20000006ff197230 */ /* 0x101fe40000004100 */
[----:B------:R-:W-:Y:S01]  /*95a0*/  FFMA.FTZ R28, R24, R31, R37 ;  /* 0x0000001f181c7223 */ /* 0x000fe20000010025 */
[----:B------:R-:W-:Y:S02]  /*95b0*/  HADD2.F32 R6, -RZ, R6.H1_H1 ;  /* 0x30000006ff067230 */ /* 0x000fe40000004100 */
[----:B------:R-:W-:Y:S01]  /*95c0*/  FMUL.FTZ R31, R10, R21 ;  /* 0x000000150a1f7220 */ /* 0x000fe20000410000 */
[----:B------:R-:W-:-:S02]  /*95d0*/  HADD2.F32 R15, -RZ, R42.H1_H1 ;  /* 0x3000002aff0f7230 */ /* 0x000fc40000004100 */
[C---:B------:R-:W-:Y:S01]  /*95e0*/  FFMA.FTZ R34, R25.reuse, R20, -R34 ;  /* 0x0000001419227223 */ /* 0x040fe20000010822 */
[----:B------:R-:W-:Y:S01]  /*95f0*/  FFMA.FTZ R29, R25, R26, R29 ;  /* 0x0000001a191d7223 */ /* 0x000fe2000001001d */
[--C-:B------:R-:W-:Y:S02]  /*9600*/  HADD2.F32 R9, -RZ, R11.reuse.H0_H0 ;  /* 0x2000000bff097230 */ /* 0x100fe40000004100 */
[-C--:B------:R-:W-:Y:S01]  /*9610*/  FMUL.FTZ R25, R10, R15.reuse ;  /* 0x0000000f0a197220 */ /* 0x080fe20000410000 */
[C---:B------:R-:W-:Y:S01]  /*9620*/  FFMA.FTZ R31, R6.reuse, R15, -R31 ;  /* 0x0000000f061f7223 */ /* 0x040fe2000001081f */
[----:B------:R-:W-:Y:S02]  /*9630*/  HADD2.F32 R11, -RZ, R11.H1_H1 ;  /* 0x3000000bff0b7230 */ /* 0x000fe40000004100 */
[----:B------:R-:W-:Y:S02]  /*9640*/  HADD2.F32 R15, -RZ, R41.H0_H0 ;  /* 0x20000029ff0f7230 */ /* 0x000fe40000004100 */
[----:B------:R-:W-:Y:S01]  /*9650*/  FFMA.FTZ R26, R6, R21, R25 ;  /* 0x00000015061a7223 */ /* 0x000fe20000010019 */
[----:B------:R-:W-:-:S02]  /*9660*/  HADD2.F32 R10, -RZ, R14.H1_H1 ;  /* 0x3000000eff0a7230 */ /* 0x000fc40000004100 */
[----:B------:R-:W-:Y:S02]  /*9670*/  HADD2.F32 R24, -RZ, R44.H1_H1 ;  /* 0x3000002cff187230 */ /* 0x000fe40000004100 */
[CC--:B------:R-:W-:Y:S01]  /*9680*/  FMUL.FTZ R21, R9.reuse, R15.reuse ;  /* 0x0000000f09157220 */ /* 0x0c0fe20000410000 */
[----:B------:R-:W-:Y:S02]  /*9690*/  HADD2.F32 R20, -RZ, R14.H0_H0 ;  /* 0x2000000eff147230 */ /* 0x000fe40000004100 */
[----:B------:R-:W-:Y:S01]  /*96a0*/  FMUL.FTZ R6, R9, R10 ;  /* 0x0000000a09067220 */ /* 0x000fe20000410000 */
[--C-:B------:R-:W-:Y:S02]  /*96b0*/  HADD2.F32 R4, -RZ, R7.reuse.H0_H0 ;  /* 0x20000007ff047230 */ /* 0x100fe40000004100 */
[C---:B------:R-:W-:Y:S01]  /*96c0*/  FMUL.FTZ R36, R11.reuse, R24 ;  /* 0x000000180b247220 */ /* 0x040fe20000410000 */
        /* <DEDUP_REMOVED lines=13> */
[----:B------:R-:W-:-:S05]  /*97a0*/  F2FP.F16.F32.PACK_AB R11, R24, R11 ;  /* 0x0000000b180b723e */ /* 0x000fca00000000ff */
[----:B------:R1:W-:Y:S02]  /*97b0*/  STS.128 [R13+0x20400], R8 ;  /* 0x020400080d007388 */ /* 0x0003e40000000c00 */
.L_x_4541:
[----:B------:R-:W-:Y:S05]  /*97c0*/  BSYNC B1 ;  /* 0x0000000000017941 */ /* 0x000fea0003800000 */
.L_x_4540:
[----:B------:R-:W-:Y:S05]  /*97d0*/  @P0 BRA `(.L_x_4532) ;  /* 0x0000000400600947 */ /* 0x000fea0003800000 */
[----:B-1----:R-:W2:Y:S01]  /*97e0*/  LDL R8, [R1+0x64] ;  /* 0x0000640001087983 */ /* 0x002ea20000100800 */
[C---:B------:R-:W-:Y:S02]  /*97f0*/  VIADD R4, R189.reuse, 0x20 ;  /* 0x00000020bd047836 */ /* 0x040fe40000000000 */
[----:B------:R-:W-:Y:S01]  /*9800*/  VIADD R5, R189, 0x20 ;  /* 0x00000020bd057836 */ /* 0x000fe20000000000 */
[----:B------:R-:W4:Y:S01]  /*9810*/  LDL R37, [R1+0x5c] ;  /* 0x00005c0001257983 */ /* 0x000f220000100800 */
[----:B------:R-:W-:Y:S02]  /*9820*/  IMAD.SHL.U32 R4, R4, 0x40, RZ ;  /* 0x0000004004047824 */ /* 0x000fe400078e00ff */
[----:B------:R-:W-:-:S03]  /*9830*/  IMAD.SHL.U32 R5, R5, 0x40, RZ ;  /* 0x0000004005057824 */ /* 0x000fc600078e00ff */
[----:B------:R-:W-:Y:S02]  /*9840*/  LOP3.LUT R4, R4, 0x1c0, RZ, 0xc0, !PT ;  /* 0x000001c004047812 */ /* 0x000fe400078ec0ff */
[----:B------:R-:W-:Y:S02]  /*9850*/  LOP3.LUT R5, R5, 0x1c0, RZ, 0xc0, !PT ;  /* 0x000001c005057812 */ /* 0x000fe400078ec0ff */
[----:B------:R-:W-:-:S04]  /*9860*/  SHF.R.U32.HI R4, RZ, 0x3, R4 ;  /* 0x00000003ff047819 */ /* 0x000fc80000011604 */
[----:B------:R-:W-:Y:S01]  /*9870*/  LOP3.LUT R3, R4, R3, R5, 0x1e, !PT ;  /* 0x0000000304037212 */ /* 0x000fe200078e1e05 */
[----:B------:R-:W-:Y:S02]  /*9880*/  HADD2.F32 R30, -RZ, R39.H1_H1 ;  /* 0x30000027ff1e7230 */ /* 0x000fe40000004100 */
[----:B------:R-:W-:Y:S02]  /*9890*/  HADD2.F32 R28, -RZ, R38.H0_H0 ;  /* 0x20000026ff1c7230 */ /* 0x000fe40000004100 */
[--C-:B------:R-:W-:Y:S02]  /*98a0*/  HADD2.F32 R33, -RZ, R43.reuse.H0_H0 ;  /* 0x2000002bff217230 */ /* 0x100fe40000004100 */
[----:B------:R-:W-:Y:S02]  /*98b0*/  HADD2.F32 R35, -RZ, R40.H0_H0 ;  /* 0x20000028ff237230 */ /* 0x000fe40000004100 */
[----:B------:R-:W-:Y:S02]  /*98c0*/  HADD2.F32 R31, -RZ, R38.H1_H1 ;  /* 0x30000026ff1f7230 */ /* 0x000fe40000004100 */
[----:B------:R-:W-:-:S02]  /*98d0*/  HADD2.F32 R36, -RZ, R43.H1_H1 ;  /* 0x3000002bff247230 */ /* 0x000fc40000004100 */
[----:B------:R-:W-:Y:S02]  /*98e0*/  HADD2.F32 R38, -RZ, R44.H0_H0 ;  /* 0x2000002cff267230 */ /* 0x000fe40000004100 */
[----:B------:R-:W-:Y:S02]  /*98f0*/  HADD2.F32 R34, -RZ, R42.H1_H1 ;  /* 0x3000002aff227230 */ /* 0x000fe40000004100 */
[----:B--2---:R-:W-:-:S04]  /*9900*/  IMAD.IADD R3, R8, 0x1, R3 ;  /* 0x0000000108037824 */ /* 0x004fc800078e0203 */
[----:B------:R-:W-:Y:S01]  /*9910*/  IMAD R3, R3, 0x2, R2 ;  /* 0x0000000203037824 */ /* 0x000fe200078e0202 */
[----:B----4-:R-:W1:Y:S04]  /*9920*/  LDS.128 R4, [R37+0x20400] ;  /* 0x0204000025047984 */ /* 0x010e680000000c00 */
[----:B------:R-:W2:Y:S01]  /*9930*/  LDS.128 R8, [R3+0x20400] ;  /* 0x0204000003087984 */ /* 0x000ea20000000c00 */
[--C-:B-1----:R-:W-:Y:S02]  /*9940*/  HADD2.F32 R15, -RZ, R5.reuse.H0_H0 ;  /* 0x20000005ff0f7230 */ /* 0x102fe40000004100 */
[----:B------:R-:W-:Y:S02]  /*9950*/  HADD2.F32 R20, -RZ, R5.H1_H1 ;  /* 0x30000005ff147230 */ /* 0x000fe40000004100 */
[----:B--2---:R-:W-:-:S02]  /*9960*/  HADD2.F32 R5, -RZ, R8.H0_H0 ;  /* 0x20000008ff057230 */ /* 0x004fc40000004100 */
[----:B------:R-:W-:-:S03]  /*9970*/  HADD2.F32 R12, -RZ, R4.H0_H0 ;  /* 0x20000004ff0c7230 */ /* 0x000fc60000004100 */
[-C--:B------:R-:W-:Y:S01]  /*9980*/  FMUL.FTZ R27, R30, R5.reuse ;  /* 0x000000051e1b7220 */ /* 0x080fe20000410000 */
[C---:B------:R-:W-:Y:S01]  /*9990*/  FMUL.FTZ R29, R28.reuse, R5 ;  /* 0x000000051c1d7220 */ /* 0x040fe20000410000 */
[----:B------:R-:W-:Y:S02]  /*99a0*/  HADD2.F32 R8, -RZ, R8.H1_H1 ;  /* 0x30000008ff087230 */ /* 0x000fe40000004100 */
[----:B------:R-:W-:Y:S01]  /*99b0*/  FFMA.FTZ R5, R28, R12, -R27 ;  /* 0x0000000c1c057223 */ /* 0x000fe2000001081b */
[----:B------:R-:W-:Y:S02]  /*99c0*/  HADD2.F32 R24, -RZ, R9.H0_H0 ;  /* 0x20000009ff187230 */ /* 0x000fe40000004100 */
[----:B------:R-:W-:Y:S02]  /*99d0*/  HADD2.F32 R27, -RZ, R41.H1_H1 ;  /* 0x30000029ff1b7230 */ /* 0x000fe40000004100 */
[----:B------:R-:W-:Y:S01]  /*99e0*/  FMUL.FTZ R28, R33, R8 ;  /* 0x00000008211c7220 */ /* 0x000fe20000410000 */
[----:B------:R-:W-:-:S02]  /*99f0*/  HADD2.F32 R13, -RZ, R4.H1_H1 ;  /* 0x30000004ff0d7230 */ /* 0x000fc40000004100 */
[----:B------:R-:W-:Y:S01]  /*9a00*/  FFMA.FTZ R29, R30, R12, R29 ;  /* 0x0000000c1e1d7223 */ /* 0x000fe2000001001d */
[----:B------:R-:W-:Y:S02]  /*9a10*/  HADD2.F32 R9, -RZ, R9.H1_H1 ;  /* 0x30000009ff097230 */ /* 0x000fe40000004100 */
[----:B------:R-:W-:Y:S01]  /*9a20*/  FMUL.FTZ R8, R27, R8 ;  /* 0x000000081b087220 */ /* 0x000fe20000410000 */
[-C--:B------:R-:W-:Y:S01]  /*9a30*/  FMUL.FTZ R12, R35, R24.reuse ;  /* 0x00000018230c7220 */ /* 0x080fe20000410000 */
[-C--:B------:R-:W-:Y:S01]  /*9a40*/  FFMA.FTZ R28, R27, R13.reuse, -R28 ;  /* 0x0000000d1b1c7223 */ /* 0x080fe2000001081c */
[----:B------:R-:W-:Y:S01]  /*9a50*/  FMUL.FTZ R24, R31, R24 ;  /* 0x000000181f187220 */ /* 0x000fe20000410000 */
[----:B------:R-:W-:Y:S01]  /*9a60*/  FFMA.FTZ R8, R33, R13, R8 ;  /* 0x0000000d21087223 */ /* 0x000fe20000010008 */
[----:B------:R-:W-:Y:S01]  /*9a70*/  FFMA.FTZ R12, R31, R15, -R12 ;  /* 0x0000000f1f0c7223 */ /* 0x000fe2000001080c */
[----:B------:R-:W-:Y:S02]  /*9a80*/  HADD2.F32 R30, -RZ, R42.H0_H0 ;  /* 0x2000002aff1e7230 */ /* 0x000fe40000004100 */
[----:B------:R-:W-:Y:S01]  /*9a90*/  FMUL.FTZ R13, R36, R9 ;  /* 0x00000009240d7220 */ /* 0x000fe20000410000 */
[----:B0-----:R-:W-:-:S02]  /*9aa0*/  HADD2.F32 R25, -RZ, R10.H0_H0 ;  /* 0x2000000aff197230 */ /* 0x001fc40000004100 */
[----:B------:R-:W-:Y:S02]  /*9ab0*/  HADD2.F32 R27, -RZ, R39.H0_H0 ;  /* 0x20000027ff1b7230 */ /* 0x000fe40000004100 */
[----:B------:R-:W-:Y:S02]  /*9ac0*/  HADD2.F32 R31, -RZ, R40.H1_H1 ;  /* 0x30000028ff1f7230 */ /* 0x000fe40000004100 */
[----:B------:R-:W-:Y:S02]  /*9ad0*/  HADD2.F32 R10, -RZ, R10.H1_H1 ;  /* 0x3000000aff0a7230 */ /* 0x000fe40000004100 */
[C---:B------:R-:W-:Y:S01]  /*9ae0*/  FMUL.FTZ R9, R30.reuse, R9 ;  /* 0x000000091e097220 */ /* 0x040fe20000410000 */
[--C-:B---3--:R-:W-:Y:S02]  /*9af0*/  HADD2.F32 R21, -RZ, R6.reuse.H0_H0 ;  /* 0x20000006ff157230 */ /* 0x108fe40000004100 */
[----:B------:R-:W-:Y:S01]  /*9b00*/  FFMA.FTZ R13, R30, R20, -R13 ;  /* 0x000000141e0d7223 */ /* 0x000fe2000001080d */
[----:B------:R-:W-:-:S02]  /*9b10*/  HADD2.F32 R6, -RZ, R6.H1_H1 ;  /* 0x30000006ff067230 */ /* 0x000fc40000004100 */
[----:B------:R-:W-:Y:S01]  /*9b20*/  FFMA.FTZ R24, R35, R15, R24 ;  /* 0x0000000f23187223 */ /* 0x000fe20000010018 */
[-C--:B------:R-:W-:Y:S01]  /*9b30*/  FMUL.FTZ R30, R31, R25.reuse ;  /* 0x000000191f1e7220 */ /* 0x080fe20000410000 */
[C---:B------:R-:W-:Y:S01]  /*9b40*/  FMUL.FTZ R32, R27.reuse, R25 ;  /* 0x000000191b207220 */ /* 0x040fe20000410000 */
[-C--:B------:R-:W-:Y:S01]  /*9b50*/  FMUL.FTZ R15, R38, R10.reuse ;  /* 0x0000000a260f7220 */ /* 0x080fe20000410000 */
[--C-:B------:R-:W-:Y:S02]  /*9b60*/  HADD2.F32 R26, -RZ, R11.reuse.H0_H0 ;  /* 0x2000000bff1a7230 */ /* 0x100fe40000004100 */
[-C--:B------:R-:W-:Y:S01]  /*9b70*/  FFMA.FTZ R30, R27, R21.reuse, -R30 ;  /* 0x000000151b1e7223 */ /* 0x080fe2000001081e */
[----:B------:R-:W-:Y:S01]  /*9b80*/  FFMA.FTZ R32, R31, R21, R32 ;  /* 0x000000151f207223 */ /* 0x000fe20000010020 */
[C---:B------:R-:W-:Y:S01]  /*9b90*/  FMUL.FTZ R21, R34.reuse, R10 ;  /* 0x0000000a22157220 */ /* 0x040fe20000410000 */
[----:B------:R-:W-:Y:S01]  /*9ba0*/  FFMA.FTZ R15, R34, R6, -R15 ;  /* 0x00000006220f7223 */ /* 0x000fe2000001080f */
[----:B------:R-:W-:-:S02]  /*9bb0*/  HADD2.F32 R11, -RZ, R11.H1_H1 ;  /* 0x3000000bff0b7230 */ /* 0x000fc40000004100 */
[----:B------:R-:W-:Y:S01]  /*9bc0*/  FFMA.FTZ R9, R36, R20, R9 ;  /* 0x0000001424097223 */ /* 0x000fe20000010009 */
[----:B------:R-:W-:Y:S02]  /*9bd0*/  HADD2.F32 R34, -RZ, R41.H0_H0 ;  /* 0x20000029ff227230 */ /* 0x000fe40000004100 */
[----:B------:R-:W-:Y:S02]  /*9be0*/  HADD2.F32 R33, -RZ, R44.H1_H1 ;  /* 0x3000002cff217230 */ /* 0x000fe40000004100 */
[--C-:B------:R-:W-:Y:S02]  /*9bf0*/  HADD2.F32 R20, -RZ, R14.reuse.H1_H1 ;  /* 0x3000000eff147230 */ /* 0x100fe40000004100 */
[----:B------:R-:W-:Y:S02]  /*9c00*/  HADD2.F32 R31, -RZ, R14.H0_H0 ;  /* 0x2000000eff1f7230 */ /* 0x000fe40000004100 */
[----:B------:R-:W-:Y:S01]  /*9c10*/  FFMA.FTZ R21, R38, R6, R21 ;  /* 0x0000000626157223 */ /* 0x000fe20000010015 */
[----:B------:R-:W-:-:S02]  /*9c20*/  HADD2.F32 R4, -RZ, R7.H0_H0 ;  /* 0x20000007ff047230 */ /* 0x000fc40000004100 */
[-C--:B------:R-:W-:Y:S01]  /*9c30*/  FMUL.FTZ R25, R34, R26.reuse ;  /* 0x0000001a22197220 */ /* 0x080fe20000410000 */
[----:B------:R-:W-:Y:S02]  /*9c40*/  HADD2.F32 R7, -RZ, R7.H1_H1 ;  /* 0x30000007ff077230 */ /* 0x000fe40000004100 */
[-C--:B------:R-:W-:Y:S01]  /*9c50*/  FMUL.FTZ R6, R33, R11.reuse ;  /* 0x0000000b21067220 */ /* 0x080fe20000410000 */
[C---:B------:R-:W-:Y:S01]  /*9c60*/  FMUL.FTZ R27, R20.reuse, R26 ;  /* 0x0000001a141b7220 */ /* 0x040fe20000410000 */
[C---:B------:R-:W-:Y:S01]  /*9c70*/  FMUL.FTZ R10, R31.reuse, R11 ;  /* 0x0000000b1f0a7220 */ /* 0x040fe20000410000 */
[-C--:B------:R-:W-:Y:S01]  /*9c80*/  FFMA.FTZ R25, R20, R4.reuse, -R25 ;  /* 0x0000000414197223 */ /* 0x080fe20000010819 */
        /* <DEDUP_REMOVED lines=13> */
.L_x_4532:
[----:B------:R-:W-:Y:S05]  /*9d60*/  BSYNC B0 ;  /* 0x0000000000007941 */ /* 0x000fea0003800000 */
.L_x_4521:
        /* <DEDUP_REMOVED lines=8> */
.L_x_4518:
[----:B012---:R-:W-:-:S05]  /*9df0*/  IMAD.U32 R3, RZ, RZ, UR37 ;  /* 0x00000025ff037e24 */ /* 0x007fca000f8e00ff */
[----:B------:R-:W-:-:S13]  /*9e00*/  ISETP.NE.AND P0, PT, R3, 0x3, PT ;  /* 0x000000030300780c */ /* 0x000fda0003f05270 */
[----:B------:R-:W-:Y:S05]  /*9e10*/  @!P0 BRA `(.L_x_4542) ;  /* 0x0000000000048947 */ /* 0x000fea0003800000 */
[----:B------:R-:W-:Y:S01]  /*9e20*/  BPT.TRAP 0x1 ;  /* 0x000000040000795c */ /* 0x000fe20000300000 */
.L_x_4542:
[----:B------:R-:W-:Y:S01]  /*9e30*/  IMAD R13, R17, 0x8, R2 ;  /* 0x00000008110d7824 */ /* 0x000fe200078e0202 */
[----:B------:R-:W-:-:S04]  /*9e40*/  SHF.L.U32 R12, R185, 0x1f, RZ ;  /* 0x0000001fb90c7819 */ /* 0x000fc800000006ff */
[----:B------:R0:W1:Y:S01]  /*9e50*/  SYNCS.PHASECHK.TRANS64.TRYWAIT P1, [R13+URZ+0x38830], R12 ;  /* 0x0388300c0d0075a7 */ /* 0x000062000802017f */
[----:B------:R-:W-:Y:S05]  /*9e60*/  @!P0 BRA `(.L_x_4543) ;  /* 0x0000000000048947 */ /* 0x000fea0003800000 */
[----:B------:R-:W-:Y:S01]  /*9e70*/  BPT.TRAP 0x1 ;  /* 0x000000040000795c */ /* 0x000fe20000300000 */
.L_x_4543:
[C---:B------:R-:W-:Y:S02]  /*9e80*/  VIADD R3, R2.reuse, 0x22400 ;  /* 0x0002240002037836 */ /* 0x040fe40000000000 */
[----:B------:R-:W-:-:S03]  /*9e90*/  VIADD R4, R2, 0x20400 ;  /* 0x0002040002047836 */ /* 0x000fc60000000000 */
[----:B------:R-:W-:Y:S02]  /*9ea0*/  SHF.R.U32.HI R3, RZ, 0x4, R3 ;  /* 0x00000004ff037819 */ /* 0x000fe40000011603 */
[----:B------:R-:W-:Y:S02]  /*9eb0*/  SHF.R.U32.HI R4, RZ, 0x4, R4 ;  /* 0x00000004ff047819 */ /* 0x000fe40000011604 */
[----:B------:R-:W-:Y:S02]  /*9ec0*/  LOP3.LUT R3, R3, 0x3fff, RZ, 0xc0, !PT ;  /* 0x00003fff03037812 */ /* 0x000fe400078ec0ff */
[----:B------:R-:W-:Y:S02]  /*9ed0*/  LOP3.LUT R4, R4, 0x3fff, RZ, 0xc0, !PT ;  /* 0x00003fff04047812 */ /* 0x000fe400078ec0ff */
[----:B------:R-:W-:Y:S01]  /*9ee0*/  LOP3.LUT R219, R3, 0x10000, RZ, 0xfc, !PT ;  /* 0x0001000003db7812 */ /* 0x000fe200078efcff */
[----:B-1----:R-:W-:Y:S06]  /*9ef0*/  @P1 BRA `(.L_x_4544) ;  /* 0x0000000000081947 */ /* 0x002fec0003800000 */
[----:B------:R-:W1:Y:S02]  /*9f00*/  SYNCS.PHASECHK.TRANS64.TRYWAIT P1, [R13+URZ+0x38830], R12 ;  /* 0x0388300c0d0075a7 */ /* 0x000e64000802017f */
[----:B-1----:R-:W-:Y:S05]  /*9f10*/  @!P1 BRA `(.L_x_4545) ;  /* 0x0000014c00189947 */ /* 0x002fea0003800000 */
.L_x_4544:
        /* <DEDUP_REMOVED lines=12> */
[----:B------:R-:W-:Y:S01]  /*9fe0*/  IMAD.MOV.U32 R5, RZ, RZ, 0x40000040 ;  /* 0x40000040ff057424 */ /* 0x000fe200078e00ff */
[----:B------:R-:W-:Y:S01]  /*9ff0*/  SHF.L.U32 R3, R0, 0x1f, RZ ;  /* 0x0000001f00037819 */ /* 0x000fe200000006ff */
[----:B------:R-:W-:Y:S01]  /*a000*/  IMAD.MOV.U32 R7, RZ, RZ, 0x40000040 ;  /* 0x40000040ff077424 */ /* 0x000fe200078e00ff */
[----:B------:R-:W-:Y:S01]  /*a010*/  BSSY B0, `(.L_x_4546) ;  /* 0x0000022000007945 */ /* 0x000fe20003800000 */
[----:B------:R-:W-:-:S02]  /*a020*/  VIADD R14, R10, 0x4 ;  /* 0x000000040a0e7836 */ /* 0x000fc40000000000 */
[----:B------:R-:W-:Y:S02]  /*a030*/  IMAD.MOV.U32 R15, RZ, RZ, 0x40000040 ;  /* 0x40000040ff0f7424 */ /* 0x000fe400078e00ff */
[----:B------:R-:W-:Y:S02]  /*a040*/  VIADD R10, R10, 0x6 ;  /* 0x000000060a0a7836 */ /* 0x000fe40000000000 */
[----:B------:R-:W-:Y:S02]  /*a050*/  IMAD.MOV.U32 R9, RZ, RZ, 0x40000040 ;  /* 0x40000040ff097424 */ /* 0x000fe400078e00ff */
[----:B------:R-:W-:Y:S01]  /*a060*/  HGMMA.64x64x16.F32 R24, gdesc[UR4], RZ, !UPT, gsb0 ;  /* 0x00e00000041879f0 */ /* 0x000fe2000c0008ff */
[----:B------:R-:W-:Y:S01]  /*a070*/  R2UR UR4, R4 ;  /* 0x00000000040472ca */ /* 0x000fe200000e0000 */
[----:B------:R-:W-:Y:S01]  /*a080*/  IMAD.MOV.U32 R11, RZ, RZ, 0x40000040 ;  /* 0x40000040ff0b7424 */ /* 0x000fe200078e00ff */
[----:B------:R-:W-:Y:S02]  /*a090*/  R2UR UR5, R5 ;  /* 0x00000000050572ca */ /* 0x000fe400000e0000 */
[----:B------:R-:W-:Y:S01]  /*a0a0*/  R2UR UR6, R6 ;  /* 0x00000000060672ca */ /* 0x000fe200000e0000 */
[----:B------:R-:W-:Y:S01]  /*a0b0*/  VIADD R6, R8, 0x4 ;  /* 0x0000000408067836 */ /* 0x000fe20000000000 */
[----:B------:R-:W-:Y:S01]  /*a0c0*/  R2UR UR7, R7 ;  /* 0x00000000070772ca */ /* 0x000fe200000e0000 */
[----:B------:R-:W-:-:S02]  /*a0d0*/  IMAD.MOV.U32 R7, RZ, RZ, 0x40000040 ;  /* 0x40000040ff077424 */ /* 0x000fc400078e00ff */
        /* <DEDUP_REMOVED lines=19> */
[----:B------:R-:W2:Y:S02]  /*a210*/  SYNCS.PHASECHK.TRANS64.TRYWAIT P1, [R2+URZ+0x38810], R3 ;  /* 0x03881003020075a7 */ /* 0x000ea4000802017f */
[----:B--2---:R-:W-:Y:S05]  /*a220*/  @!P1 BRA `(.L_x_4547) ;  /* 0x0000014800689947 */ /* 0x004fea0003800000 */
.L_x_4749:
[----:B------:R-:W-:Y:S05]  /*a230*/  BSYNC B0 ;  /* 0x0000000000007941 */ /* 0x000fea0003800000 */
.L_x_4546:
[----:B------:R-:W-:Y:S05]  /*a240*/  @!P0 BRA `(.L_x_4548) ;  /* 0x0000000000048947 */ /* 0x000fea0003800000 */
[----:B------:R-:W-:Y:S01]  /*a250*/  BPT.TRAP 0x1 ;  /* 0x000000040000795c */ /* 0x000fe20000300000 */
.L_x_4548:
[----:B------:R3:W0:Y:S01]  /*a260*/  SYNCS.PHASECHK.TRANS64.TRYWAIT P1, [R13+URZ+0x38850], R12 ;  /* 0x0388500c0d0075a7 */ /* 0x000622000802017f */
[----:B------:R-:W-:Y:S05]  /*a270*/  @!P0 BRA `(.L_x_4549) ;  /* 0x0000000000048947 */ /* 0x000fea0003800000 */
[----:B------:R-:W-:Y:S01]  /*a280*/  BPT.TRAP 0x1 ;  /* 0x000000040000795c */ /* 0x000fe20000300000 */
.L_x_4549:
[C---:B------:R-:W-:Y:S02]  /*a290*/  VIADD R0, R2.reuse, 0x400 ;  /* 0x0000040002007836 */ /* 0x040fe40000000000 */
[----:B--2---:R-:W-:-:S03]  /*a2a0*/  VIADD R3, R2, 0x26400 ;  /* 0x0002640002037836 */ /* 0x004fc60000000000 */
[----:B------:R-:W-:Y:S02]  /*a2b0*/  SHF.R.U32.HI R0, RZ, 0x4, R0 ;  /* 0x00000004ff007819 */ /* 0x000fe40000011600 */
[----:B------:R-:W-:Y:S02]  /*a2c0*/  SHF.R.U32.HI R3, RZ, 0x4, R3 ;  /* 0x00000004ff037819 */ /* 0x000fe40000011603 */
[----:B------:R-:W-:Y:S02]  /*a2d0*/  LOP3.LUT R0, R0, 0x3fff, RZ, 0xc0, !PT ;  /* 0x00003fff00007812 */ /* 0x000fe400078ec0ff */
[----:B------:R-:W-:Y:S02]  /*a2e0*/  LOP3.LUT R3, R3, 0x3fff, RZ, 0xc0, !PT ;  /* 0x00003fff03037812 */ /* 0x000fe400078ec0ff */
[----:B------:R-:W-:Y:S01]  /*a2f0*/  LOP3.LUT R220, R0, 0x10000, RZ, 0xfc, !PT ;  /* 0x0001000000dc7812 */ /* 0x000fe200078efcff */
[----:B0-----:R-:W-:Y:S06]  /*a300*/  @P1 BRA `(.L_x_4550) ;  /* 0x0000000000081947 */ /* 0x001fec0003800000 */
[----:B------:R-:W0:Y:S02]  /*a310*/  SYNCS.PHASECHK.TRANS64.TRYWAIT P1, [R13+URZ+0x38850], R12 ;  /* 0x0388500c0d0075a7 */ /* 0x000e24000802017f */
[----:B0-----:R-:W-:Y:S05]  /*a320*/  @!P1 BRA `(.L_x_4551) ;  /* 0x00000148003c9947 */ /* 0x001fea0003800000 */
.L_x_4550:
[----:B------:R-:W-:Y:S01]  /*a330*/  LOP3.LUT R0, R3, 0x10000, RZ, 0xfc, !PT ;  /* 0x0001000003007812 */ /* 0x000fe200078efcff */
[----:B------:R-:W-:Y:S01]  /*a340*/  IMAD R10, R17, 0x1000, R220 ;  /* 0x00001000110a7824 */ /* 0x000fe200078e02dc */
[----:B------:R-:W-:Y:S05]  /*a350*/  WARPSYNC.ALL ;  /* 0x0000000000007948 */ /* 0x000fea0003800000 */
[----:B------:R-:W-:Y:S01]  /*a360*/  IMAD.MOV.U32 R14, RZ, RZ, R0 ;  /* 0x000000ffff0e7224 */ /* 0x000fe200078e0000 */
[----:B------:R-:W-:Y:S01]  /*a370*/  R2UR UR6, R10 ;  /* 0x000000000a0672ca */ /* 0x000fe200000e0000 */
[----:B------:R-:W-:Y:S01]  /*a380*/  IMAD.MOV.U32 R15, RZ, RZ, 0x40000040 ;  /* 0x40000040ff0f7424 */ /* 0x000fe200078e00ff */
[----:B------:R-:W-:Y:S01]  /*a390*/  WARPGROUP.ARRIVE ;  /* 0x00000000000079c5 */ /* 0x000fe20000000000 */
[----:B------:R-:W-:Y:S01]  /*a3a0*/  IMAD.MOV.U32 R11, RZ, RZ, 0x40000040 ;  /* 0x40000040ff0b7424 */ /* 0x000fe200078e00ff */
[----:B------:R-:W-:Y:S01]  /*a3b0*/  R2UR UR4, R14 ;  /* 0x000000000e0472ca */ /* 0x000fe200000e0000 */
[----:B------:R-:W-:Y:S01]  /*a3c0*/  VIADD R14, R0, 0x2 ;  /* 0x00000002000e7836 */ /* 0x000fe20000000000 */
[----:B------:R-:W-:Y:S01]  /*a3d0*/  R2UR UR5, R15 ;  /* 0x000000000f0572ca */ /* 0x000fe200000e0000 */
[----:B------:R-:W-:Y:S01]  /*a3e0*/  VIADD R20, R10, 0x2 ;  /* 0x000000020a147836 */ /* 0x000fe20000000000 */
[----:B------:R-:W-:Y:S01]  /*a3f0*/  R2UR UR7, R11 ;  /* 0x000000000b0772ca */ /* 0x000fe200000e0000 */
[----:B------:R-:W-:Y:S01]  /*a400*/  IMAD.MOV.U32 R15, RZ, RZ, 0x40000040 ;  /* 0x40000040ff0f7424 */ /* 0x000fe200078e00ff */
[----:B------:R-:W2:Y:S01]  /*a410*/  S2R R56, SR_TID.X ;  /* 0x0000000000387919 */ /* 0x000ea20000002100 */
[----:B----4-:R-:W-:-:S02]  /*a420*/  IMAD.MOV.U32 R21, RZ, RZ, 0x40000040 ;  /* 0x40000040ff157424 */ /* 0x010fc400078e00ff */
[----:B------:R-:W-:Y:S02]  /*a430*/  VIADD R58, R10, 0x800 ;  /* 0x000008000a3a7836 */ /* 0x000fe40000000000 */
[----:B01-3--:R-:W-:-:S06]  /*a440*/  IMAD.MOV.U32 R12, RZ, RZ, 0x4 ;  /* 0x00000004ff0c7424 */ /* 0x00bfcc00078e00ff */
[----:B------:R-:W-:Y:S01]  /*a450*/  HGMMA.64x64x16.F32 R24, gdesc[UR4], R24, gsb0 ;  /* 0x00e00000041879f0 */ /* 0x000fe20008000818 */
        /* <DEDUP_REMOVED lines=8> */
[----:B--2---:R-:W-:-:S05]  /*a4e0*/  SHF.R.U32.HI R56, RZ, 0x7, R56 ;  /* 0x00000007ff387819 */ /* 0x004fca0000011638 */
[----:B------:R0:W1:Y:S02]  /*a4f0*/  SHFL.IDX PT, R3, R56, RZ, 0x1f ;  /* 0x00001fff38037589 */ /* 0x00006400000e0000 */
[----:B0-----:R-:W-:Y:S01]  /*a500*/  VIADD R56, R0, 0x800 ;  /* 0x0000080000387836 */ /* 0x001fe20000000000 */
[----:B-1----:R-:W-:-:S04]  /*a510*/  ISETP.GT.AND P1, PT, R3, 0x7f, PT ;  /* 0x0000007f0300780c */ /* 0x002fc80003f24270 */
[----:B------:R-:W-:Y:S02]  /*a520*/  SEL R3, RZ, 0x2, !P1 ;  /* 0x00000002ff037807 */ /* 0x000fe40004800000 */
[C---:B------:R-:W-:Y:S02]  /*a530*/  SEL R11, R12.reuse, 0x2, P1 ;  /* 0x000000020c0b7807 */ /* 0x040fe40000800000 */
[----:B------:R-:W-:Y:S01]  /*a540*/  SEL R12, R12, 0x6, !P1 ;  /* 0x000000060c0c7807 */ /* 0x000fe20004800000 */
[----:B------:R-:W-:Y:S02]  /*a550*/  WARPGROUP.DEPBAR.LE gsb0, 0x0 ;  /* 0x00008000000079c5 */ /* 0x000fe40000010000 */
[----:B------:R-:W-:-:S06]  /*a560*/  WARPGROUP.ARRIVE ;  /* 0x00000000000079c5 */ /* 0x000fcc0000000000 */
        /* <DEDUP_REMOVED lines=9> */
[----:B------:R-:W-:Y:S02]  /*a600*/  WARPGROUP.DEPBAR.LE gsb0, 0x0 ;  /* 0x00008000000079c5 */ /* 0x000fe40000010000 */
[----:B------:R-:W-:-:S09]  /*a610*/  WARPGROUP.ARRIVE ;  /* 0x00000000000079c5 */ /* 0x000fd20000000000 */
        /* <DEDUP_REMOVED lines=134> */
[----:B------:R-:W-:Y:S01]  /*ae80*/  IMAD.IADD R14, R3, 0x1, R58 ;  /* 0x00000001030e7824 */ /* 0x000fe200078e023a */
[----:B------:R-:W-:Y:S01]  /*ae90*/  R2UR UR5, R15 ;  /* 0x000000000f0572ca */ /* 0x000fe200000e0000 */
[----:B------:R-:W-:Y:S01]  /*aea0*/  IMAD.MOV.U32 R15, RZ, RZ, 0x40000040 ;  /* 0x40000040ff0f7424 */ /* 0x000fe200078e00ff */
[----:B------:R-:W-:Y:S01]  /*aeb0*/  R2UR UR6, R20 ;  /* 0x00000000140672ca */ /* 0x000fe200000e0000 */
[----:B------:R-:W-:Y:S01]  /*aec0*/  IMAD.IADD R20, R3, 0x1, R56 ;  /* 0x0000000103147824 */ /* 0x000fe200078e0238 */
[----:B------:R-:W-:Y:S01]  /*aed0*/  R2UR UR7, R21 ;  /* 0x00000000150772ca */ /* 0x000fe200000e0000 */
[----:B------:R-:W-:Y:S01]  /*aee0*/  IMAD.MOV.U32 R21, RZ, RZ, 0x40000040 ;  /* 0x40000040ff157424 */ /* 0x000fe200078e00ff */
[----:B------:R-:W-:Y:S02]  /*aef0*/  WARPGROUP.DEPBAR.LE gsb0, 0x0 ;  /* 0x00008000000079c5 */ /* 0x000fe40000010000 */
[----:B------:R-:W-:-:S09]  /*af00*/  WARPGROUP.ARRIVE ;  /* 0x00000000000079c5 */ /* 0x000fd20000000000 */
[----:B------:R-:W-:Y:S01]  /*af10*/  HGMMA.64x64x16.F32 R24, gdesc[UR4], R24, gsb0 ;  /* 0x00e00000041879f0 */ /* 0x000fe20008000818 */
[----:B------:R-:W-:Y:S01]  /*af20*/  R2UR UR6, R14 ;  /* 0x000000000e0672ca */ /* 0x000fe200000e0000 */
[--C-:B------:R-:W-:Y:S01]  /*af30*/  IMAD.IADD R14, R58, 0x1, R11.reuse ;  /* 0x000000013a0e7824 */ /* 0x100fe200078e020b */
        /* <DEDUP_REMOVED lines=16> */
[----:B------:R-:W-:Y:S02]  /*b040*/  IMAD.MOV.U32 R21, RZ, RZ, 0x40000040 ;  /* 0x40000040ff157424 */ /* 0x000fe400078e00ff */
[----:B------:R-:W-:-:S02]  /*b050*/  VIADD R56, R0, 0xa00 ;  /* 0x00000a0000387836 */ /* 0x000fc40000000000 */
[----:B------:R-:W-:Y:S01]  /*b060*/  VIADD R58, R10, 0xa00 ;  /* 0x00000a000a3a7836 */ /* 0x000fe20000000000 */
[----:B------:R-:W-:Y:S02]  /*b070*/  WARPGROUP.DEPBAR.LE gsb0, 0x0 ;  /* 0x00008000000079c5 */ /* 0x000fe40000010000 */
[----:B------:R-:W-:-:S06]  /*b080*/  WARPGROUP.ARRIVE ;  /* 0x00000000000079c5 */ /* 0x000fcc0000000000 */
[----:B------:R-:W-:Y:S01]  /*b090*/  HGMMA.64x64x16.F32 R24, gdesc[UR4], R24, gsb0 ;  /* 0x00e00000041879f0 */ /* 0x000fe20008000818 */
[----:B------:R-:W-:Y:S01]  /*b0a0*/  R2UR UR4, R14 ;  /* 0x000000000e0472ca */ /* 0x000fe200000e0000 */
[----:B------:R-:W-:Y:S01]  /*b0b0*/  IMAD.MOV.U32 R14, RZ, RZ, 0x28 ;  /* 0x00000028ff0e7424 */ /* 0x000fe200078e00ff */
[----:B------:R-:W-:Y:S01]  /*b0c0*/  R2UR UR5, R15 ;  /* 0x000000000f0572ca */ /* 0x000fe200000e0000 */
[----:B------:R-:W-:Y:S01]  /*b0d0*/  IMAD.MOV.U32 R15, RZ, RZ, 0xa00 ;  /* 0x00000a00ff0f7424 */ /* 0x000fe200078e00ff */
[----:B------:R-:W-:Y:S02]  /*b0e0*/  R2UR UR6, R20 ;  /* 0x00000000140672ca */ /* 0x000fe400000e0000 */
[----:B------:R-:W-:Y:S02]  /*b0f0*/  R2UR UR7, R21 ;  /* 0x00000000150772ca */ /* 0x000fe400000e0000 */
[----:B------:R-:W-:Y:S02]  /*b100*/  SEL R14, R14, 0x26, P1 ;  /* 0x000000260e0e7807 */ /* 0x000fe40000800000 */
[----:B------:R-:W-:-:S02]  /*b110*/  SEL R15, R15, 0x980, P1 ;  /* 0x000009800f0f7807 */ /* 0x000fc40000800000 */
[----:B------:R-:W-:Y:S02]  /*b120*/  LOP3.LUT R21, R14, 0x6, RZ, 0xc0, !PT ;  /* 0x000000060e157812 */ /* 0x000fe400078ec0ff */
[----:B------:R-:W-:-:S04]  /*b130*/  LOP3.LUT R15, R15, 0xa00, RZ, 0xc0, !PT ;  /* 0x00000a000f0f7812 */ /* 0x000fc800078ec0ff */
[CC--:B------:R-:W-:Y:S02]  /*b140*/  IADD3 R14, R21.reuse, R15.reuse, R0 ;  /* 0x0000000f150e7210 */ /* 0x0c0fe40007ffe000 */
[----:B------:R-:W-:Y:S01]  /*b150*/  IADD3 R20, R21, R15, R10 ;  /* 0x0000000f15147210 */ /* 0x000fe20007ffe00a */
[----:B------:R-:W-:Y:S02]  /*b160*/  IMAD.MOV.U32 R15, RZ, RZ, 0x40000040 ;  /* 0x40000040ff0f7424 */ /* 0x000fe400078e00ff */
[----:B------:R-:W-:Y:S01]  /*b170*/  IMAD.MOV.U32 R21, RZ, RZ, 0x40000040 ;  /* 0x40000040ff157424 */ /* 0x000fe200078e00ff */
[----:B------:R-:W-:Y:S02]  /*b180*/  WARPGROUP.DEPBAR.LE gsb0, 0x0 ;  /* 0x00008000000079c5 */ /* 0x000fe40000010000 */
[----:B------:R-:W-:-:S06]  /*b190*/  WARPGROUP.ARRIVE ;  /* 0x00000000000079c5 */ /* 0x000fcc0000000000 */
        /* <DEDUP_REMOVED lines=113> */
[----:B------:R-:W-:-:S05]  /*b8b0*/  IMAD.MOV.U32 R3, RZ, RZ, 0x40 ;  /* 0x00000040ff037424 */ /* 0x000fca00078e00ff */
[----:B------:R-:W-:-:S04]  /*b8c0*/  SEL R3, R3, 0x3e, P1 ;  /* 0x0000003e03037807 */ /* 0x000fc80000800000 */
[----:B------:R-:W-:Y:S01]  /*b8d0*/  LOP3.LUT R3, R3, 0x6, RZ, 0xc0, !PT ;  /* 0x0000000603037812 */ /* 0x000fe200078ec0ff */
        /* <DEDUP_REMOVED lines=13> */
[----:B------:R-:W-:-:S04]  /*b9b0*/  LOP3.LUT R11, R11, 0x1e00, RZ, 0xc0, !PT ;  /* 0x00001e000b0b7812 */ /* 0x000fc800078ec0ff */
[----:B------:R-:W-:Y:S01]  /*b9c0*/  IADD3 R10, R3, R11, R10 ;  /* 0x0000000b030a7210 */ /* 0x000fe20007ffe00a */
        /* <DEDUP_REMOVED lines=14> */
[----:B------:R-:W-:Y:S02]  /*bab0*/  R2UR UR4, R14 ;  /* 0x000000000e0472ca */ /* 0x000fe400000e0000 */
[----:B------:R-:W-:Y:S01]  /*bac0*/  R2UR UR5, R15 ;  /* 0x000000000f0572ca */ /* 0x000fe200000e0000 */
[----:B------:R-:W-:Y:S01]  /*bad0*/  IMAD.MOV.U32 R15, RZ, RZ, 0x40000040 ;  /* 0x40000040ff0f7424 */ /* 0x000fe200078e00ff */
[----:B------:R-:W-:Y:S02]  /*bae0*/  R2UR UR6, R20 ;  /* 0x00000000140672ca */ /* 0x000fe400000e0000 */
[----:B------:R-:W-:Y:S02]  /*baf0*/  R2UR UR7, R21 ;  /* 0x00000000150772ca */ /* 0x000fe400000e0000 */
[----:B------:R-:W-:Y:S01]  /*bb00*/  IADD3 R14, R3, R11, R0 ;  /* 0x0000000b030e7210 */ /* 0x000fe20007ffe000 */
[----:B------:R-:W-:Y:S01]  /*bb10*/  IMAD.MOV.U32 R11, RZ, RZ, 0x40000040 ;  /* 0x40000040ff0b7424 */ /* 0x000fe200078e00ff */
[----:B------:R-:W-:-:S02]  /*bb20*/  WARPGROUP.DEPBAR.LE gsb0, 0x0 ;  /* 0x00008000000079c5 */ /* 0x000fc40000010000 */
        /* <DEDUP_REMOVED lines=12> */
.L_x_4552:
[----:B------:R-:W2:Y:S01]  /*bbf0*/  LDL R10, [R1+0x58] ;  /* 0x00005800010a7983 */ /* 0x000ea20000100800 */
[----:B------:R-:W-:Y:S01]  /*bc00*/  IMAD R3, R169, -0x40, R84 ;  /* 0xffffffc0a9037824 */ /* 0x000fe200078e0254 */
[----:B------:R-:W-:Y:S01]  /*bc10*/  ULDC UR4, c[0x0][0xa80] ;  /* 0x0002a00000047ab9 */ /* 0x000fe20000000800 */
[----:B------:R-:W-:-:S03]  /*bc20*/  LOP3.LUT R215, R215, 0x2000000, RZ, 0xfc, !PT ;  /* 0x02000000d7d77812 */ /* 0x000fc600078efcff */
        /* <DEDUP_REMOVED lines=59> */
[----:B------:R-:W-:Y:S02]  /*bfe0*/  FMNMX.FTZ R3, R30, R3, !PT ;  /* 0x000000031e037209 */ /* 0x000fe40007810000 */
[----:B------:R-:W-:Y:S01]  /*bff0*/  FSEL R46, R46, -INF , P1 ;  /* 0xff8000002e2e7808 */ /* 0x000fe20000800000 */
[----:B------:R-:W0:Y:S01]  /*c000*/  SHFL.BFLY PT, R10, R21, 0x2, 0x1f ;  /* 0x0c401f00150a7f89 */ /* 0x000e2200000e0000 */
        /* <DEDUP_REMOVED lines=9> */
[----:B------:R-:W-:Y:S02]  /*c0a0*/  FMNMX.FTZ R15, R24, R15, !PT ;  /* 0x0000000f180f7209 */ /* 0x000fe40007810000 */
[----:B------:R-:W-:Y:S02]  /*c0b0*/  FSEL R48, R55, -INF , P2 ;  /* 0xff80000037307808 */ /* 0x000fe40001000000 */
[----:B------:R-:W-:Y:S02]  /*c0c0*/  FMNMX.FTZ R15, R42, R15, !PT ;  /* 0x0000000f2a0f7209 */ /* 0x000fe40007810000 */
        /* <DEDUP_REMOVED lines=9> */
[----:B0-----:R-:W-:-:S04]  /*c160*/  FMNMX.FTZ R10, R25, R10, !PT ;  /* 0x0000000a190a7209 */ /* 0x001fc80007810000 */
[C---:B------:R-:W-:Y:S01]  /*c170*/  FSETP.NEU.FTZ.AND P1, PT, R10.reuse, -INF , PT ;  /* 0xff8000000a00780b */ /* 0x040fe20003f3d000 */
[----:B------:R-:W-:-:S05]  /*c180*/  FMUL.FTZ R25, R10, R3 ;  /* 0x000000030a197220 */ /* 0x000fca0000410000 */
[----:B------:R-:W-:-:S05]  /*c190*/  FSEL R15, R25, RZ, P1 ;  /* 0x000000ff190f7208 */ /* 0x000fca0000800000 */
[-CC-:B------:R-:W-:Y:S01]  /*c1a0*/  FFMA.FTZ R37, R20, R3.reuse, -R15.reuse ;  /* 0x0000000314257223 */ /* 0x180fe2000001080f */
[-CC-:B------:R-:W-:Y:S01]  /*c1b0*/  FFMA.FTZ R164, R11, R3.reuse, -R15.reuse ;  /* 0x000000030ba47223 */ /* 0x180fe2000001080f */
[----:B------:R-:W0:Y:S01]  /*c1c0*/  SHFL.BFLY PT, R20, R21, 0x2, 0x1f ;  /* 0x0c401f0015147f89 */ /* 0x000e2200000e0000 */
        /* <DEDUP_REMOVED lines=14> */
[----:B------:R-:W-:Y:S08]  /*c2b0*/  MUFU.EX2 R164, R164 ;  /* 0x000000a400a47308 */ /* 0x000ff00000000800 */
[----:B------:R-:W1:Y:S01]  /*c2c0*/  MUFU.EX2 R29, R29 ;  /* 0x0000001d001d7308 */ /* 0x000e620000000800 */
[----:B0-----:R-:W-:-:S05]  /*c2d0*/  FMNMX.FTZ R20, R21, R20, !PT ;  /* 0x0000001415147209 */ /* 0x001fca0007810000 */
[----:B------:R-:W0:Y:S02]  /*c2e0*/  SHFL.BFLY PT, R21, R20, 0x1, 0x1f ;  /* 0x0c201f0014157f89 */ /* 0x000e2400000e0000 */
[----:B------:R-:W2:Y:S08]  /*c2f0*/  MUFU.EX2 R166, R166 ;  /* 0x000000a600a67308 */ /* 0x000eb00000000800 */
[----:B------:R-:W-:Y:S08]  /*c300*/  MUFU.EX2 R37, R37 ;  /* 0x0000002500257308 */ /* 0x000ff00000000800 */
[----:B------:R-:W-:Y:S01]  /*c310*/  MUFU.EX2 R152, R152 ;  /* 0x0000009800987308 */ /* 0x000fe20000000800 */
[----:B0-----:R-:W-:Y:S01]  /*c320*/  FMNMX.FTZ R168, R20, R21, !PT ;  /* 0x0000001514a87209 */ /* 0x001fe20007810000 */
[----:B------:R-:W-:-:S06]  /*c330*/  VIADD R21, R13, 0x38840 ;  /* 0x000388400d157836 */ /* 0x000fcc0000000000 */
[----:B------:R-:W-:Y:S01]  /*c340*/  MUFU.EX2 R39, R39 ;  /* 0x0000002700277308 */ /* 0x000fe20000000800 */
[C---:B------:R-:W-:Y:S01]  /*c350*/  FSETP.NEU.FTZ.AND P1, PT, R168.reuse, -INF , PT ;  /* 0xff800000a800780b */ /* 0x040fe20003f3d000 */
[----:B------:R-:W-:Y:S01]  /*c360*/  FMUL.FTZ R20, R168, R3 ;  /* 0x00000003a8147220 */ /* 0x000fe20000410000 */
[----:B------:R-:W-:-:S04]  /*c370*/  PRMT R21, R190, 0x654, R21 ;  /* 0x00000654be157816 */ /* 0x000fc80000000015 */
[----:B------:R-:W-:Y:S01]  /*c380*/  FSEL R15, R20, RZ, P1 ;  /* 0x000000ff140f7208 */ /* 0x000fe20000800000 */
[----:B------:R0:W-:Y:S01]  /*c390*/  SYNCS.ARRIVE.TRANS64.RED.A1T0 RZ, [R21+URZ], RZ ;  /* 0x000000ff15ff79a7 */ /* 0x0001e2000810043f */
[----:B------:R-:W-:Y:S03]  /*c3a0*/  MUFU.EX2 R154, R154 ;  /* 0x0000009a009a7308 */ /* 0x000fe60000000800 */
        /* <DEDUP_REMOVED lines=14> */
[----:B------:R-:W3:Y:S01]  /*c490*/  MUFU.EX2 R26, R26 ;  /* 0x0000001a001a7308 */ /* 0x000ee20000000800 */
[-CC-:B------:R-:W-:Y:S01]  /*c4a0*/  FFMA.FTZ R44, R44, R3.reuse, -R15.reuse ;  /* 0x000000032c2c7223 */ /* 0x180fe2000001080f */
[-CC-:B------:R-:W-:Y:S01]  /*c4b0*/  FFMA.FTZ R54, R54, R3.reuse, -R15.reuse ;  /* 0x0000000336367223 */ /* 0x180fe2000001080f */
[----:B------:R-:W-:Y:S01]  /*c4c0*/  FFMA.FTZ R48, R48, R3, -R15 ;  /* 0x0000000330307223 */ /* 0x000fe2000001080f */
[----:B------:R-:W-:-:S02]  /*c4d0*/  IMAD.MOV.U32 R15, RZ, RZ, 0x40000040 ;  /* 0x40000040ff0f7424 */ /* 0x000fc400078e00ff */
[----:B------:R-:W-:Y:S02]  /*c4e0*/  IMAD R14, R17, 0x1000, R215 ;  /* 0x00001000110e7824 */ /* 0x000fe400078e02d7 */
[----:B------:R-:W4:Y:S01]  /*c4f0*/  MUFU.EX2 R167, R167 ;  /* 0x000000a700a77308 */ /* 0x000f220000000800 */
[----:B------:R-:W-:Y:S01]  /*c500*/  R2UR UR7, R15 ;  /* 0x000000000f0772ca */ /* 0x000fe200000e0000 */
[----:B-1----:R-:W-:Y:S01]  /*c510*/  FADD.FTZ R15, R164, R29 ;  /* 0x0000001da40f7221 */ /* 0x002fe20000010000 */
[----:B0-----:R-:W-:Y:S01]  /*c520*/  IMAD.MOV.U32 R21, RZ, RZ, 0x40000040 ;  /* 0x40000040ff157424 */ /* 0x001fe200078e00ff */
[C---:B------:R-:W-:Y:S01]  /*c530*/  R2UR UR6, R14.reuse ;  /* 0x000000000e0672ca */ /* 0x040fe200000e0000 */
[----:B------:R-:W-:Y:S02]  /*c540*/  VIADD R20, R14, 0x80 ;  /* 0x000000800e147836 */ /* 0x000fe40000000000 */
[----:B--2---:R-:W-:Y:S01]  /*c550*/  FADD.FTZ R36, R166, R15 ;  /* 0x0000000fa6247221 */ /* 0x004fe20000010000 */
[----:B------:R-:W-:Y:S01]  /*c560*/  F2FP.F16.F32.PACK_AB R164, R29, R164 ;  /* 0x000000a41da4723e */ /* 0x000fe200000000ff */
[----:B------:R-:W0:Y:S01]  /*c570*/  MUFU.EX2 R12, R12 ;  /* 0x0000000c000c7308 */ /* 0x000e220000000800 */
[----:B---3--:R-:W-:Y:S01]  /*c580*/  FADD.FTZ R34, R165, R26 ;  /* 0x0000001aa5227221 */ /* 0x008fe20000010000 */
[----:B------:R-:W-:Y:S01]  /*c590*/  R2UR UR11, R21 ;  /* 0x00000000150b72ca */ /* 0x000fe200000e0000 */
[C---:B------:R-:W-:Y:S01]  /*c5a0*/  FADD.FTZ R21, R37.reuse, R36 ;  /* 0x0000002425157221 */ /* 0x040fe20000010000 */
[----:B------:R-:W-:Y:S01]  /*c5b0*/  R2UR UR10, R20 ;  /* 0x00000000140a72ca */ /* 0x000fe200000e0000 */
[----:B------:R-:W-:Y:S01]  /*c5c0*/  VIADD R20, R14, 0x100 ;  /* 0x000001000e147836 */ /* 0x000fe20000000000 */
[----:B------:R-:W-:Y:S01]  /*c5d0*/  F2FP.F16.F32.PACK_AB R166, R37, R166 ;  /* 0x000000a625a6723e */ /* 0x000fe200000000ff */
[----:B------:R-:W-:Y:S01]  /*c5e0*/  FADD.FTZ R36, R152, R21 ;  /* 0x0000001598247221 */ /* 0x000fe20000010000 */
[----:B------:R-:W1:Y:S01]  /*c5f0*/  MUFU.EX2 R153, R153 ;  /* 0x0000009900997308 */ /* 0x000e620000000800 */
[----:B----4-:R-:W-:Y:S01]  /*c600*/  FADD.FTZ R15, R167, R34 ;  /* 0x00000022a70f7221 */ /* 0x010fe20000010000 */
[----:B------:R-:W-:Y:S01]  /*c610*/  IMAD.MOV.U32 R21, RZ, RZ, 0x40000040 ;  /* 0x40000040ff157424 */ /* 0x000fe200078e00ff */
[----:B------:R-:W-:Y:S01]  /*c620*/  R2UR UR14, R20 ;  /* 0x00000000140e72ca */ /* 0x000fe200000e0000 */
[----:B------:R-:W-:Y:S01]  /*c630*/  VIADD R14, R14, 0x180 ;  /* 0x000001800e0e7836 */ /* 0x000fe20000000000 */
[----:B------:R-:W-:-:S02]  /*c640*/  F2FP.F16.F32.PACK_AB R165, R26, R165 ;  /* 0x000000a51aa5723e */ /* 0x000fc400000000ff */
[----:B------:R-:W-:Y:S01]  /*c650*/  R2UR UR15, R21 ;  /* 0x00000000150f72ca */ /* 0x000fe200000e0000 */
[----:B------:R-:W2:Y:S01]  /*c660*/  MUFU.EX2 R28, R28 ;  /* 0x0000001c001c7308 */ /* 0x000ea20000000800 */
[----:B0-----:R-:W-:Y:S01]  /*c670*/  FADD.FTZ R34, R12, R15 ;  /* 0x0000000f0c227221 */ /* 0x001fe20000010000 */
[C---:B------:R-:W-:Y:S01]  /*c680*/  FADD.FTZ R21, R39.reuse, R36 ;  /* 0x0000002427157221 */ /* 0x040fe20000010000 */
[----:B------:R-:W-:Y:S02]  /*c690*/  R2UR UR18, R14 ;  /* 0x000000000e1272ca */ /* 0x000fe400000e0000 */
[----:B------:R-:W-:Y:S01]  /*c6a0*/  F2FP.F16.F32.PACK_AB R167, R12, R167 ;  /* 0x000000a70ca7723e */ /* 0x000fe200000000ff */
[----:B------:R-:W-:Y:S01]  /*c6b0*/  BAR.SYNC.DEFER_BLOCKING 0xf, 0x100 ;  /* 0x03c4000000007b1d */ /* 0x000fe20000010000 */
[----:B------:R-:W-:Y:S01]  /*c6c0*/  F2FP.F16.F32.PACK_AB R152, R39, R152 ;  /* 0x000000982798723e */ /* 0x000fe200000000ff */
[----:B-1----:R-:W-:Y:S01]  /*c6d0*/  FADD.FTZ R15, R153, R34 ;  /* 0x00000022990f7221 */ /* 0x002fe20000010000 */
[----:B------:R-:W-:-:S03]  /*c6e0*/  FADD.FTZ R34, R154, R21 ;  /* 0x000000159a227221 */ /* 0x000fc60000010000 */
[----:B------:R-:W0:Y:S01]  /*c6f0*/  MUFU.EX2 R155, R155 ;  /* 0x0000009b009b7308 */ /* 0x000e220000000800 */
[C---:B--2---:R-:W-:Y:S01]  /*c700*/  FADD.FTZ R20, R28.reuse, R15 ;  /* 0x0000000f1c147221 */ /* 0x044fe20000010000 */
[----:B------:R-:W-:Y:S01]  /*c710*/  IMAD.MOV.U32 R15, RZ, RZ, 0x40000040 ;  /* 0x40000040ff0f7424 */ /* 0x000fe200078e00ff */
[----:B------:R-:W-:-:S05]  /*c720*/  F2FP.F16.F32.PACK_AB R153, R28, R153 ;  /* 0x000000991c99723e */ /* 0x000fca00000000ff */
[----:B------:R-:W1:Y:S01]  /*c730*/  MUFU.EX2 R11, R11 ;  /* 0x0000000b000b7308 */ /* 0x000e620000000800 */
[----:B------:R-:W-:-:S07]  /*c740*/  R2UR UR19, R15 ;  /* 0x000000000f1372ca */ /* 0x000fce00000e0000 */
[----:B------:R-:W2:Y:S01]  /*c750*/  MUFU.EX2 R24, R24 ;  /* 0x0000001800187308 */ /* 0x000ea20000000800 */
[----:B0-----:R-:W-:Y:S01]  /*c760*/  FADD.FTZ R15, R155, R20 ;  /* 0x000000149b0f7221 */ /* 0x001fe20000010000 */
[----:B------:R0:W-:Y:S06]  /*c770*/  STSM.16.M88.4 [R224+0x36400], R164 ;  /* 0x036400a4e0007844 */ /* 0x0001ec0000000200 */
[----:B------:R-:W3:Y:S01]  /*c780*/  MUFU.EX2 R156, R156 ;  /* 0x0000009c009c7308 */ /* 0x000ee20000000800 */
[C---:B-1----:R-:W-:Y:S01]  /*c790*/  FADD.FTZ R21, R11.reuse, R34 ;  /* 0x000000220b157221 */ /* 0x042fe20000010000 */
[----:B------:R-:W-:-:S06]  /*c7a0*/  F2FP.F16.F32.PACK_AB R154, R11, R154 ;  /* 0x0000009a0b9a723e */ /* 0x000fcc00000000ff */
[----:B------:R-:W1:Y:S01]  /*c7b0*/  MUFU.EX2 R157, R157 ;  /* 0x0000009d009d7308 */ /* 0x000e620000000800 */
[C---:B--2---:R-:W-:Y:S01]  /*c7c0*/  FADD.FTZ R14, R24.reuse, R15 ;  /* 0x0000000f180e7221 */ /* 0x044fe20000010000 */
[----:B------:R-:W-:-:S05]  /*c7d0*/  F2FP.F16.F32.PACK_AB R155, R24, R155 ;  /* 0x0000009b189b723e */ /* 0x000fca00000000ff */
[----:B------:R0:W-:Y:S01]  /*c7e0*/  STSM.16.M88.4 [R227], R152 ;  /* 0x00000098e3007844 */ /* 0x0001e20000000200 */
[----:B------:R-:W2:Y:S01]  /*c7f0*/  MUFU.EX2 R31, R31 ;  /* 0x0000001f001f7308 */ /* 0x000ea20000000800 */
[----:B---3--:R-:W-:-:S07]  /*c800*/  FADD.FTZ R20, R156, R21 ;  /* 0x000000159c147221 */ /* 0x008fce0000010000 */
[----:B------:R-:W3:Y:S01]  /*c810*/  MUFU.EX2 R30, R30 ;  /* 0x0000001e001e7308 */ /* 0x000ee20000000800 */
[----:B-1----:R-:W-:-:S07]  /*c820*/  FADD.FTZ R15, R157, R14 ;  /* 0x0000000e9d0f7221 */ /* 0x002fce0000010000 */
[----:B------:R-:W1:Y:S01]  /*c830*/  MUFU.EX2 R158, R158 ;  /* 0x0000009e009e7308 */ /* 0x000e620000000800 */
[C---:B--2---:R-:W-:Y:S01]  /*c840*/  FADD.FTZ R21, R31.reuse, R20 ;  /* 0x000000141f157221 */ /* 0x044fe20000010000 */
[----:B------:R-:W-:-:S06]  /*c850*/  F2FP.F16.F32.PACK_AB R156, R31, R156 ;  /* 0x0000009c1f9c723e */ /* 0x000fcc00000000ff */
[----:B------:R-:W2:Y:S01]  /*c860*/  MUFU.EX2 R159, R159 ;  /* 0x0000009f009f7308 */ /* 0x000ea20000000800 */
[C---:B---3--:R-:W-:Y:S01]  /*c870*/  FADD.FTZ R14, R30.reuse, R15 ;  /* 0x0000000f1e0e7221 */ /* 0x048fe20000010000 */
[----:B------:R-:W-:-:S06]  /*c880*/  F2FP.F16.F32.PACK_AB R157, R30, R157 ;  /* 0x0000009d1e9d723e */ /* 0x000fcc00000000ff */
[----:B------:R-:W3:Y:S01]  /*c890*/  MUFU.EX2 R33, R33 ;  /* 0x0000002100217308 */ /* 0x000ee20000000800 */
[----:B-1----:R-:W-:-:S07]  /*c8a0*/  FADD.FTZ R12, R158, R21 ;  /* 0x000000159e0c7221 */ /* 0x002fce0000010000 */
[----:B------:R-:W1:Y:S01]  /*c8b0*/  MUFU.EX2 R32, R32 ;  /* 0x0000002000207308 */ /* 0x000e620000000800 */
[----:B--2---:R-:W-:-:S07]  /*c8c0*/  FADD.FTZ R15, R159, R14 ;  /* 0x0000000e9f0f7221 */ /* 0x004fce0000010000 */
[----:B------:R-:W2:Y:S01]  /*c8d0*/  MUFU.EX2 R160, R160 ;  /* 0x000000a000a07308 */ /* 0x000ea20000000800 */
[C---:B---3--:R-:W-:Y:S01]  /*c8e0*/  FADD.FTZ R11, R33.reuse, R12 ;  /* 0x0000000c210b7221 */ /* 0x048fe20000010000 */
[----:B------:R-:W-:-:S06]  /*c8f0*/  F2FP.F16.F32.PACK_AB R158, R33, R158 ;  /* 0x0000009e219e723e */ /* 0x000fcc00000000ff */
[----:B------:R-:W3:Y:S01]  /*c900*/  MUFU.EX2 R161, R161 ;  /* 0x000000a100a17308 */ /* 0x000ee20000000800 */
[C---:B-1----:R-:W-:Y:S01]  /*c910*/  FADD.FTZ R12, R32.reuse, R15 ;  /* 0x0000000f200c7221 */ /* 0x042fe20000010000 */
[----:B------:R-:W-:-:S05]  /*c920*/  F2FP.F16.F32.PACK_AB R159, R32, R159 ;  /* 0x0000009f209f723e */ /* 0x000fca00000000ff */
[----:B------:R0:W-:Y:S01]  /*c930*/  STSM.16.M88.4 [R225], R156 ;  /* 0x0000009ce1007844 */ /* 0x0001e20000000200 */
[----:B------:R-:W1:Y:S01]  /*c940*/  MUFU.EX2 R25, R25 ;  /* 0x0000001900197308 */ /* 0x000e620000000800 */
[----:B--2---:R-:W-:-:S07]  /*c950*/  FADD.FTZ R14, R160, R11 ;  /* 0x0000000ba00e7221 */ /* 0x004fce0000010000 */
[----:B------:R-:W2:Y:S01]  /*c960*/  MUFU.EX2 R44, R44 ;  /* 0x0000002c002c7308 */ /* 0x000ea20000000800 */
[----:B---3--:R-:W-:-:S07]  /*c970*/  FADD.FTZ R11, R161, R12 ;  /* 0x0000000ca10b7221 */ /* 0x008fce0000010000 */
[----:B------:R-:W3:Y:S01]  /*c980*/  MUFU.EX2 R162, R162 ;  /* 0x000000a200a27308 */ /* 0x000ee20000000800 */
[C---:B-1----:R-:W-:Y:S01]  /*c990*/  FADD.FTZ R15, R25.reuse, R14 ;  /* 0x0000000e190f7221 */ /* 0x042fe20000010000 */
[----:B------:R-:W-:-:S06]  /*c9a0*/  F2FP.F16.F32.PACK_AB R160, R25, R160 ;  /* 0x000000a019a0723e */ /* 0x000fcc00000000ff */
[----:B------:R-:W1:Y:S01]  /*c9b0*/  MUFU.EX2 R54, R54 ;  /* 0x0000003600367308 */ /* 0x000e620000000800 */
[C---:B--2---:R-:W-:Y:S01]  /*c9c0*/  FADD.FTZ R11, R44.reuse, R11 ;  /* 0x0000000b2c0b7221 */ /* 0x044fe20000010000 */
[----:B------:R-:W-:-:S06]  /*c9d0*/  F2FP.F16.F32.PACK_AB R161, R44, R161 ;  /* 0x000000a12ca1723e */ /* 0x000fcc00000000ff */
[----:B------:R-:W2:Y:S01]  /*c9e0*/  MUFU.EX2 R35, R35 ;  /* 0x0000002300237308 */ /* 0x000ea20000000800 */
[----:B---3--:R-:W-:-:S07]  /*c9f0*/  FADD.FTZ R12, R162, R15 ;  /* 0x0000000fa20c7221 */ /* 0x008fce0000010000 */
[----:B------:R-:W3:Y:S01]  /*ca00*/  MUFU.EX2 R163, R48 ;  /* 0x0000003000a37308 */ /* 0x000ee20000000800 */
[----:B-1----:R-:W-:Y:S01]  /*ca10*/  FADD.FTZ R14, R54, R11 ;  /* 0x0000000b360e7221 */ /* 0x002fe20000010000 */
[C---:B--2---:R-:W-:Y:S01]  /*ca20*/  FADD.FTZ R11, R35.reuse, R12 ;  /* 0x0000000c230b7221 */ /* 0x044fe20000010000 */
[----:B------:R-:W-:Y:S02]  /*ca30*/  F2FP.F16.F32.PACK_AB R162, R35, R162 ;  /* 0x000000a223a2723e */ /* 0x000fe400000000ff */
[C---:B---3--:R-:W-:Y:S01]  /*ca40*/  FADD.FTZ R12, R163.reuse, R14 ;  /* 0x0000000ea30c7221 */ /* 0x048fe20000010000 */
[----:B------:R-:W-:-:S05]  /*ca50*/  F2FP.F16.F32.PACK_AB R163, R163, R54 ;  /* 0x00000036a3a3723e */ /* 0x000fca00000000ff */
[----:B------:R0:W-:Y:S01]  /*ca60*/  STSM.16.M88.4 [R226], R160 ;  /* 0x000000a0e2007844 */ /* 0x0001e20000000200 */
[----:B-----5:R-:W-:-:S06]  /*ca70*/  WARPGROUP.ARRIVE ;  /* 0x00000000000079c5 */ /* 0x020fcc0000000000 */
        /* <DEDUP_REMOVED lines=19> */
[----:B-1----:R-:W1:Y:S02]  /*cbb0*/  FENCE.VIEW.ASYNC.S ;  /* 0x00000000000073c6 */ /* 0x002e640000000000 */
[----:B-1----:R-:W-:Y:S01]  /*cbc0*/  NOP ;  /* 0x0000000000007918 */ /* 0x002fe20000000000 */
[----:B------:R-:W-:Y:S06]  /*cbd0*/  BAR.ARV 0xe, 0x100 ;  /* 0x0384000000007b1d */ /* 0x000fec0000002000 */
[----:B0-----:R-:W-:Y:S05]  /*cbe0*/  @!P0 BRA `(.L_x_4553) ;  /* 0x0000000000048947 */ /* 0x001fea0003800000 */
[----:B------:R-:W-:Y:S01]  /*cbf0*/  BPT.TRAP 0x1 ;  /* 0x000000040000795c */ /* 0x000fe20000300000 */
.L_x_4553:
[----:B------:R-:W-:Y:S01]  /*cc00*/  VIADD R13, R13, 0x38860 ;  /* 0x000388600d0d7836 */ /* 0x000fe20000000000 */
[----:B------:R-:W-:Y:S01]  /*cc10*/  ULDC UR38, c[0x0][0xa80] ;  /* 0x0002a00000267ab9 */ /* 0x000fe20000000800 */
[----:B------:R-:W-:Y:S03]  /*cc20*/  BSSY B0, `(.L_x_4554) ;  /* 0x000033a000007945 */ /* 0x000fe60003800000 */
[----:B------:R-:W-:-:S04]  /*cc30*/  PRMT R13, R190, 0x654, R13 ;  /* 0x00000654be0d7816 */ /* 0x000fc8000000000d */
[----:B------:R0:W-:Y:S02]  /*cc40*/  SYNCS.ARRIVE.TRANS64.RED.A1T0 RZ, [R13+URZ], RZ ;  /* 0x000000ff0dff79a7 */ /* 0x0001e4000810043f */
[----:B0-----:R-:W-:-:S05]  /*cc50*/  VIADD R13, R169, 0xfffffffe ;  /* 0xfffffffea90d7836 */ /* 0x001fca0000000000 */
[----:B------:R-:W-:-:S13]  /*cc60*/  ISETP.GE.AND P1, PT, R13, R221, PT ;  /* 0x000000dd0d00720c */ /* 0x000fda0003f26270 */
[----:B------:R-:W-:Y:S05]  /*cc70*/  @!P1 BRA `(.L_x_4555) ;  /* 0x0000003000d09947 */ /* 0x000fea0003800000 */
[----:B------:R-:W-:Y:S02]  /*cc80*/  IMAD.MOV.U32 R15, RZ, RZ, R168 ;  /* 0x000000ffff0f7224 */ /* 0x000fe400078e00a8 */
[----:B------:R-:W-:Y:S02]  /*cc90*/  IMAD.MOV.U32 R21, RZ, RZ, R10 ;  /* 0x000000ffff157224 */ /* 0x000fe400078e000a */
[----:B------:R-:W-:-:S07]  /*cca0*/  IMAD.MOV.U32 R20, RZ, RZ, R17 ;  /* 0x000000ffff147224 */ /* 0x000fce00078e0011 */
.L_x_4568:
        /* <DEDUP_REMOVED lines=8> */
[----:B0-----:R-:W-:Y:S06]  /*cd30*/  @!P0 BRA `(.L_x_4556) ;  /* 0x0000000000048947 */ /* 0x001fec0003800000 */
[----:B------:R-:W-:Y:S01]  /*cd40*/  BPT.TRAP 0x1 ;  /* 0x000000040000795c */ /* 0x000fe20000300000 */
.L_x_4556:
[----:B------:R-:W-:Y:S01]  /*cd50*/  IMAD R14, R17, 0x8, R2 ;  /* 0x00000008110e7824 */ /* 0x000fe200078e0202 */
[----:B------:R-:W-:-:S04]  /*cd60*/  SHF.L.U32 R3, R185, 0x1f, RZ ;  /* 0x0000001fb9037819 */ /* 0x000fc800000006ff */
[----:B------:R0:W1:Y:S01]  /*cd70*/  SYNCS.PHASECHK.TRANS64.TRYWAIT P2, [R14+URZ+0x38830], R3 ;  /* 0x038830030e0075a7 */ /* 0x000062000804017f */
[----:B------:R-:W-:Y:S05]  /*cd80*/  @!P0 BRA `(.L_x_4557) ;  /* 0x0000000000048947 */ /* 0x000fea0003800000 */
[----:B------:R-:W-:Y:S01]  /*cd90*/  BPT.TRAP 0x1 ;  /* 0x000000040000795c */ /* 0x000fe20000300000 */
.L_x_4557:
[----:B------:R-:W-:Y:S01]  /*cda0*/  VIADD R10, R2, 0x20400 ;  /* 0x00020400020a7836 */ /* 0x000fe20000000000 */
[----:B------:R-:W-:Y:S01]  /*cdb0*/  BSSY B1, `(.L_x_4558) ;  /* 0x0000009000017945 */ /* 0x000fe20003800000 */
[----:B------:R-:W-:Y:S02]  /*cdc0*/  IMAD R156, R17, 0x200, R219 ;  /* 0x00000200119c7824 */ /* 0x000fe400078e02db */
[----:B------:R-:W-:Y:S01]  /*cdd0*/  IMAD.MOV.U32 R157, RZ, RZ, 0x40000040 ;  /* 0x40000040ff9d7424 */ /* 0x000fe200078e00ff */
[----:B------:R-:W-:-:S04]  /*cde0*/  SHF.R.U32.HI R10, RZ, 0x4, R10 ;  /* 0x00000004ff0a7819 */ /* 0x000fc8000001160a */
[----:B------:R-:W-:-:S04]  /*cdf0*/  LOP3.LUT R10, R10, 0x3fff, RZ, 0xc0, !PT ;  /* 0x00003fff0a0a7812 */ /* 0x000fc800078ec0ff */
[----:B------:R-:W-:Y:S01]  /*ce00*/  LOP3.LUT R152, R10, 0x10000, RZ, 0xfc, !PT ;  /* 0x000100000a987812 */ /* 0x000fe200078efcff */
[----:B-1----:R-:W-:Y:S06]  /*ce10*/  @P2 BRA `(.L_x_4559) ;  /* 0x0000000000082947 */ /* 0x002fec0003800000 */
[----:B------:R-:W1:Y:S02]  /*ce20*/  SYNCS.PHASECHK.TRANS64.TRYWAIT P2, [R14+URZ+0x38830], R3 ;  /* 0x038830030e0075a7 */ /* 0x000e64000804017f */
[----:B-1----:R-:W-:Y:S05]  /*ce30*/  @!P2 BRA `(.L_x_4560) ;  /* 0x0000011c008ca947 */ /* 0x002fea0003800000 */
.L_x_4559:
[----:B------:R-:W-:Y:S05]  /*ce40*/  BSYNC B1 ;  /* 0x0000000000017941 */ /* 0x000fea0003800000 */
.L_x_4558:
        /* <DEDUP_REMOVED lines=36> */
.L_x_4561:
[----:B------:R2:W3:Y:S01]  /*d090*/  SYNCS.PHASECHK.TRANS64.TRYWAIT P2, [R14+URZ+0x38850], R3 ;  /* 0x038850030e0075a7 */ /* 0x0004e2000804017f */
[----:B------:R-:W-:Y:S05]  /*d0a0*/  @!P0 BRA `(.L_x_4562) ;  /* 0x0000000000048947 */ /* 0x000fea0003800000 */
[----:B------:R-:W-:Y:S01]  /*d0b0*/  BPT.TRAP 0x1 ;  /* 0x000000040000795c */ /* 0x000fe20000300000 */
.L_x_4562:
[----:B------:R-:W-:Y:S01]  /*d0c0*/  VIADD R10, R2, 0x26400 ;  /* 0x00026400020a7836 */ /* 0x000fe20000000000 */
[----:B------:R-:W-:Y:S04]  /*d0d0*/  BSSY B1, `(.L_x_4563) ;  /* 0x0000005000017945 */ /* 0x000fe80003800000 */
[----:B------:R-:W-:Y:S01]  /*d0e0*/  SHF.R.U32.HI R10, RZ, 0x4, R10 ;  /* 0x00000004ff0a7819 */ /* 0x000fe2000001160a */
[----:B---3--:R-:W-:Y:S06]  /*d0f0*/  @P2 BRA `(.L_x_4564) ;  /* 0x0000000000082947 */ /* 0x008fec0003800000 */
[----:B------:R-:W3:Y:S02]  /*d100*/  SYNCS.PHASECHK.TRANS64.TRYWAIT P2, [R14+URZ+0x38850], R3 ;  /* 0x038850030e0075a7 */ /* 0x000ee4000804017f */
[----:B---3--:R-:W-:Y:S05]  /*d110*/  @!P2 BRA `(.L_x_4565) ;  /* 0x0000011800e8a947 */ /* 0x008fea0003800000 */
.L_x_4564:
[----:B------:R-:W-:Y:S05]  /*d120*/  BSYNC B1 ;  /* 0x0000000000017941 */ /* 0x000fea0003800000 */
.L_x_4563:
[----:B0123--:R-:W-:Y:S01]  /*d130*/  LOP3.LUT R3, R10, 0x3fff, RZ, 0xc0, !PT ;  /* 0x00003fff0a037812 */ /* 0x00ffe200078ec0ff */
[C---:B------:R-:W-:Y:S01]  /*d140*/  VIADD R200, R0.reuse, 0x4 ;  /* 0x0000000400c87836 */ /* 0x040fe20000000000 */
[----:B------:R-:W-:Y:S01]  /*d150*/  WARPGROUP.ARRIVE ;  /* 0x00000000000079c5 */ /* 0x000fe20000000000 */
[----:B------:R-:W-:Y:S01]  /*d160*/  VIADD R198, R0, 0x6 ;  /* 0x0000000600c67836 */ /* 0x000fe20000000000 */
[----:B------:R-:W-:Y:S01]  /*d170*/  LOP3.LUT R0, R3, 0x10000, RZ, 0xfc, !PT ;  /* 0x0001000003007812 */ /* 0x000fe200078efcff */
[----:B------:R-:W-:-:S03]  /*d180*/  IMAD R196, R17, 0x1000, R220 ;  /* 0x0000100011c47824 */ /* 0x000fc600078e02dc */
[----:B------:R-:W0:Y:S01]  /*d190*/  S2R R10, SR_TID.X ;  /* 0x00000000000a7919 */ /* 0x000e220000002100 */
[----:B------:R-:W-:Y:S02]  /*d1a0*/  IMAD.MOV.U32 R197, RZ, RZ, 0x40000040 ;  /* 0x40000040ffc57424 */ /* 0x000fe400078e00ff */
[----:B------:R-:W-:Y:S01]  /*d1b0*/  IMAD.MOV.U32 R204, RZ, RZ, R0 ;  /* 0x000000ffffcc7224 */ /* 0x000fe200078e0000 */
[----:B------:R-:W-:Y:S01]  /*d1c0*/  R2UR UR6, R196 ;  /* 0x00000000c40672ca */ /* 0x000fe200000e0000 */
[----:B------:R-:W-:Y:S01]  /*d1d0*/  IMAD.MOV.U32 R205, RZ, RZ, 0x40000040 ;  /* 0x40000040ffcd7424 */ /* 0x000fe200078e00ff */
[----:B------:R-:W-:Y:S01]  /*d1e0*/  R2UR UR7, R197 ;  /* 0x00000000c50772ca */ /* 0x000fe200000e0000 */
[----:B------:R-:W-:Y:S01]  /*d1f0*/  IMAD.MOV.U32 R201, RZ, RZ, 0x40000040 ;  /* 0x40000040ffc97424 */ /* 0x000fe200078e00ff */
[----:B------:R-:W-:Y:S01]  /*d200*/  R2UR UR4, R204 ;  /* 0x00000000cc0472ca */ /* 0x000fe200000e0000 */
[----:B------:R-:W-:Y:S01]  /*d210*/  VIADD R204, R196, 0x2 ;  /* 0x00000002c4cc7836 */ /* 0x000fe20000000000 */
[----:B------:R-:W-:Y:S01]  /*d220*/  R2UR UR5, R205 ;  /* 0x00000000cd0572ca */ /* 0x000fe200000e0000 */
[----:B------:R-:W-:-:S02]  /*d230*/  IMAD.MOV.U32 R205, RZ, RZ, 0x40000040 ;  /* 0x40000040ffcd7424 */ /* 0x000fc400078e00ff */
[----:B------:R-:W-:-:S10]  /*d240*/  IMAD.MOV.U32 R199, RZ, RZ, 0x40000040 ;  /* 0x40000040ffc77424 */ /* 0x000fd400078e00ff */
[----:B------:R-:W-:Y:S01]  /*d250*/  HGMMA.64x64x16.F32 R152, gdesc[UR4], R152, gsb0 ;  /* 0x00e00000049879f0 */ /* 0x000fe20008000898 */
[----:B------:R-:W-:Y:S01]  /*d260*/  R2UR UR6, R204 ;  /* 0x00000000cc0672ca */ /* 0x000fe200000e0000 */
[----:B------:R-:W-:Y:S01]  /*d270*/  VIADD R204, R0, 0x2 ;  /* 0x0000000200cc7836 */ /* 0x000fe20000000000 */
[----:B------:R-:W-:Y:S01]  /*d280*/  R2UR UR7, R205 ;  /* 0x00000000cd0772ca */ /* 0x000fe200000e0000 */
[----:B------:R-:W-:-:S03]  /*d290*/  IMAD.MOV.U32 R205, RZ, RZ, 0x40000040 ;  /* 0x40000040ffcd7424 */ /* 0x000fc600078e00ff */
[----:B------:R-:W-:Y:S02]  /*d2a0*/  R2UR UR4, R204 ;  /* 0x00000000cc0472ca */ /* 0x000fe400000e0000 */
[----:B------:R-:W-:Y:S02]  /*d2b0*/  R2UR UR5, R205 ;  /* 0x00000000cd0572ca */ /* 0x000fe400000e0000 */
[----:B0-----:R-:W-:-:S05]  /*d2c0*/  SHF.R.U32.HI R10, RZ, 0x7, R10 ;  /* 0x00000007ff0a7819 */ /* 0x001fca000001160a */
[----:B------:R0:W1:Y:S02]  /*d2d0*/  SHFL.IDX PT, R3, R10, RZ, 0x1f ;  /* 0x00001fff0a037589 */ /* 0x00006400000e0000 */
[----:B0-----:R-:W-:Y:S01]  /*d2e0*/  IMAD.MOV.U32 R10, RZ, RZ, 0x4 ;  /* 0x00000004ff0a7424 */ /* 0x001fe200078e00ff */
        /* <DEDUP_REMOVED lines=10> */
[----:B------:R-:W-:-:S03]  /*d390*/  IMAD.MOV.U32 R201, RZ, RZ, 0x40000040 ;  /* 0x40000040ffc97424 */ /* 0x000fc600078e00ff */
[----:B------:R-:W-:Y:S01]  /*d3a0*/  R2UR UR6, R200 ;  /* 0x00000000c80672ca */ /* 0x000fe200000e0000 */
[----:B------:R-:W-:Y:S01]  /*d3b0*/  VIADD R200, R196, 0x800 ;  /* 0x00000800c4c87836 */ /* 0x000fe20000000000 */
[----:B------:R-:W-:Y:S01]  /*d3c0*/  R2UR UR7, R201 ;  /* 0x00000000c90772ca */ /* 0x000fe200000e0000 */
[----:B------:R-:W-:Y:S01]  /*d3d0*/  VIADD R201, R0, 0x800 ;  /* 0x0000080000c97836 */ /* 0x000fe20000000000 */
[----:B------:R-:W-:Y:S02]  /*d3e0*/  WARPGROUP.DEPBAR.LE gsb0, 0x0 ;  /* 0x00008000000079c5 */ /* 0x000fe40000010000 */
[----:B------:R-:W-:-:S09]  /*d3f0*/  WARPGROUP.ARRIVE ;  /* 0x00000000000079c5 */ /* 0x000fd20000000000 */
        /* <DEDUP_REMOVED lines=172> */
[----:B------:R-:W-:Y:S02]  /*dec0*/  IMAD.MOV.U32 R199, RZ, RZ, 0x40000040 ;  /* 0x40000040ffc77424 */ /* 0x000fe400078e00ff */
[----:B------:R-:W-:Y:S01]  /*ded0*/  IMAD.MOV.U32 R200, RZ, RZ, 0x28 ;  /* 0x00000028ffc87424 */ /* 0x000fe200078e00ff */
[----:B------:R-:W-:Y:S02]  /*dee0*/  R2UR UR6, R198 ;  /* 0x00000000c60672ca */ /* 0x000fe400000e0000 */
[----:B------:R-:W-:Y:S01]  /*def0*/  R2UR UR7, R199 ;  /* 0x00000000c70772ca */ /* 0x000fe200000e0000 */
[----:B------:R-:W-:Y:S01]  /*df00*/  IMAD.MOV.U32 R199, RZ, RZ, 0x40000040 ;  /* 0x40000040ffc77424 */ /* 0x000fe200078e00ff */
[----:B------:R-:W-:-:S04]  /*df10*/  SEL R200, R200, 0x26, P2 ;  /* 0x00000026c8c87807 */ /* 0x000fc80001000000 */
[----:B------:R-:W-:-:S04]  /*df20*/  LOP3.LUT R200, R200, 0x6, RZ, 0xc0, !PT ;  /* 0x00000006c8c87812 */ /* 0x000fc800078ec0ff */
[CC--:B------:R-:W-:Y:S02]  /*df30*/  IADD3 R198, R200.reuse, R201.reuse, R0 ;  /* 0x000000c9c8c67210 */ /* 0x0c0fe40007ffe000 */
[----:B------:R-:W-:Y:S01]  /*df40*/  IADD3 R200, R200, R201, R196 ;  /* 0x000000c9c8c87210 */ /* 0x000fe20007ffe0c4 */
[----:B------:R-:W-:Y:S01]  /*df50*/  IMAD.MOV.U32 R201, RZ, RZ, 0x40000040 ;  /* 0x40000040ffc97424 */ /* 0x000fe200078e00ff */
[----:B------:R-:W-:Y:S02]  /*df60*/  WARPGROUP.DEPBAR.LE gsb0, 0x0 ;  /* 0x00008000000079c5 */ /* 0x000fe40000010000 */
[----:B------:R-:W-:-:S06]  /*df70*/  WARPGROUP.ARRIVE ;  /* 0x00000000000079c5 */ /* 0x000fcc0000000000 */
[----:B------:R-:W-:Y:S01]  /*df80*/  HGMMA.64x64x16.F32 R152, gdesc[UR4], R152, gsb0 ;  /* 0x00e00000049879f0 */ /* 0x000fe20008000898 */
[----:B------:R-:W-:Y:S02]  /*df90*/  R2UR UR4, R198 ;  /* 0x00000000c60472ca */ /* 0x000fe400000e0000 */
[----:B------:R-:W-:Y:S01]  /*dfa0*/  R2UR UR5, R199 ;  /* 0x00000000c70572ca */ /* 0x000fe200000e0000 */
[----:B------:R-:W-:Y:S01]  /*dfb0*/  IMAD.MOV.U32 R199, RZ, RZ, 0x40000040 ;  /* 0x40000040ffc77424 */ /* 0x000fe200078e00ff */
[----:B------:R-:W-:Y:S01]  /*dfc0*/  R2UR UR6, R200 ;  /* 0x00000000c80672ca */ /* 0x000fe200000e0000 */
[----:B------:R-:W-:Y:S01]  /*dfd0*/  VIADD R200, R0, 0xa00 ;  /* 0x00000a0000c87836 */ /* 0x000fe20000000000 */
[----:B------:R-:W-:Y:S01]  /*dfe0*/  R2UR UR7, R201 ;  /* 0x00000000c90772ca */ /* 0x000fe200000e0000 */
[----:B------:R-:W-:Y:S02]  /*dff0*/  VIADD R201, R196, 0xa00 ;  /* 0x00000a00c4c97836 */ /* 0x000fe40000000000 */
[----:B------:R-:W-:Y:S01]  /*e000*/  IMAD.IADD R198, R200, 0x1, R3 ;  /* 0x00000001c8c67824 */ /* 0x000fe200078e0203 */
[----:B------:R-:W-:-:S02]  /*e010*/  WARPGROUP.DEPBAR.LE gsb0, 0x0 ;  /* 0x00008000000079c5 */ /* 0x000fc40000010000 */
[----:B------:R-:W-:-:S07]  /*e020*/  WARPGROUP.ARRIVE ;  /* 0x00000000000079c5 */ /* 0x000fce0000000000 */
        /* <DEDUP_REMOVED lines=108> */
[----:B------:R-:W-:Y:S02]  /*e6f0*/  IMAD.MOV.U32 R199, RZ, RZ, 0x40000040 ;  /* 0x40000040ffc77424 */ /* 0x000fe400078e00ff */
[----:B------:R-:W-:Y:S01]  /*e700*/  IMAD.MOV.U32 R3, RZ, RZ, 0x1000 ;  /* 0x00001000ff037424 */ /* 0x000fe200078e00ff */
[----:B------:R-:W-:Y:S01]  /*e710*/  R2UR UR4, R198 ;  /* 0x00000000c60472ca */ /* 0x000fe200000e0000 */
[----:B------:R-:W-:Y:S01]  /*e720*/  IMAD.IADD R198, R201, 0x1, R197 ;  /* 0x00000001c9c67824 */ /* 0x000fe200078e02c5 */
[----:B------:R-:W-:Y:S01]  /*e730*/  R2UR UR5, R199 ;  /* 0x00000000c70572ca */ /* 0x000fe200000e0000 */
[----:B------:R-:W-:Y:S01]  /*e740*/  IMAD.MOV.U32 R199, RZ, RZ, 0x40000040 ;  /* 0x40000040ffc77424 */ /* 0x000fe200078e00ff */
[----:B------:R-:W-:-:S04]  /*e750*/  SEL R3, R3, 0xf80, P2 ;  /* 0x00000f8003037807 */ /* 0x000fc80001000000 */
[----:B------:R-:W-:Y:S01]  /*e760*/  LOP3.LUT R3, R3, 0x1e00, RZ, 0xc0, !PT ;  /* 0x00001e0003037812 */ /* 0x000fe200078ec0ff */
[----:B------:R-:W-:Y:S02]  /*e770*/  WARPGROUP.DEPBAR.LE gsb0, 0x0 ;  /* 0x00008000000079c5 */ /* 0x000fe40000010000 */
[----:B------:R-:W-:-:S06]  /*e780*/  WARPGROUP.ARRIVE ;  /* 0x00000000000079c5 */ /* 0x000fcc0000000000 */
[----:B------:R-:W-:Y:S01]  /*e790*/  HGMMA.64x64x16.F32 R152, gdesc[UR4], R152, gsb0 ;  /* 0x00e00000049879f0 */ /* 0x000fe20008000898 */
[----:B------:R-:W-:Y:S01]  /*e7a0*/  R2UR UR4, R198 ;  /* 0x00000000c60472ca */ /* 0x000fe200000e0000 */
[--C-:B------:R-:W-:Y:S01]  /*e7b0*/  IMAD.IADD R198, R197, 0x1, R200.reuse ;  /* 0x00000001c5c67824 */ /* 0x100fe200078e02c8 */
[----:B------:R-:W-:Y:S01]  /*e7c0*/  R2UR UR5, R199 ;  /* 0x00000000c70572ca */ /* 0x000fe200000e0000 */
[----:B------:R-:W-:Y:S02]  /*e7d0*/  IMAD.MOV.U32 R199, RZ, RZ, 0x40000040 ;  /* 0x40000040ffc77424 */ /* 0x000fe400078e00ff */
[----:B------:R-:W-:Y:S01]  /*e7e0*/  IMAD.IADD R200, R10, 0x1, R200 ;  /* 0x000000010ac87824 */ /* 0x000fe200078e02c8 */
[----:B------:R-:W-:Y:S01]  /*e7f0*/  R2UR UR6, R198 ;  /* 0x00000000c60672ca */ /* 0x000fe200000e0000 */
[----:B------:R-:W-:Y:S01]  /*e800*/  IMAD.IADD R198, R201, 0x1, R10 ;  /* 0x00000001c9c67824 */ /* 0x000fe200078e020a */
[----:B------:R-:W-:Y:S01]  /*e810*/  R2UR UR7, R199 ;  /* 0x00000000c70772ca */ /* 0x000fe200000e0000 */
[----:B------:R-:W-:-:S02]  /*e820*/  IMAD.MOV.U32 R199, RZ, RZ, 0x40000040 ;  /* 0x40000040ffc77424 */ /* 0x000fc400078e00ff */
        /* <DEDUP_REMOVED lines=28> */
.L_x_4566:
        /* <DEDUP_REMOVED lines=22> */
[----:B0-----:R-:W-:Y:S01]  /*eb50*/  FMNMX.FTZ R10, R10, R3, !PT ;  /* 0x000000030a0a7209 */ /* 0x001fe20007810000 */
[----:B------:R-:W-:-:S04]  /*eb60*/  IMAD.U32 R3, RZ, RZ, UR38 ;  /* 0x00000026ff037e24 */ /* 0x000fc8000f8e00ff */
[C---:B------:R-:W-:Y:S01]  /*eb70*/  FMUL.FTZ R204, R10.reuse, R3 ;  /* 0x000000030acc7220 */ /* 0x040fe20000410000 */
[----:B------:R-:W-:-:S03]  /*eb80*/  FADD.FTZ R199, -R10, R21 ;  /* 0x000000150ac77221 */ /* 0x000fc60000010100 */
        /* <DEDUP_REMOVED lines=18> */
[----:B------:R-:W-:-:S05]  /*ecb0*/  FFMA.FTZ R204, R181, R3, -R204 ;  /* 0x00000003b5cc7223 */ /* 0x000fca00000108cc */
[----:B------:R-:W1:Y:S08]  /*ecc0*/  MUFU.EX2 R198, R198 ;  /* 0x000000c600c67308 */ /* 0x000e700000000800 */
[----:B------:R-:W-:Y:S01]  /*ecd0*/  MUFU.EX2 R180, R165 ;  /* 0x000000a500b47308 */ /* 0x000fe20000000800 */
[----:B0-----:R-:W-:Y:S01]  /*ece0*/  FFMA.FTZ R176, R153, R11, R152 ;  /* 0x0000000b99b07223 */ /* 0x001fe20000010098 */
[----:B------:R-:W-:-:S02]  /*ecf0*/  VIADD R11, R14, 0x38840 ;  /* 0x000388400e0b7836 */ /* 0x000fc40000000000 */
[-C--:B------:R-:W-:Y:S01]  /*ed00*/  FMUL.FTZ R24, R24, R153.reuse ;  /* 0x0000009918187220 */ /* 0x080fe20000410000 */
[-C--:B------:R-:W-:Y:S01]  /*ed10*/  FMUL.FTZ R25, R25, R153.reuse ;  /* 0x0000009919197220 */ /* 0x080fe20000410000 */
[-C--:B------:R-:W-:Y:S01]  /*ed20*/  FMUL.FTZ R28, R28, R153.reuse ;  /* 0x000000991c1c7220 */ /* 0x080fe20000410000 */
[-C--:B------:R-:W-:Y:S01]  /*ed30*/  FMUL.FTZ R29, R29, R153.reuse ;  /* 0x000000991d1d7220 */ /* 0x080fe20000410000 */
[----:B------:R-:W-:Y:S01]  /*ed40*/  PRMT R11, R190, 0x654, R11 ;  /* 0x00000654be0b7816 */ /* 0x000fe2000000000b */
[----:B------:R0:W-:Y:S01]  /*ed50*/  MUFU.EX2 R165, R168 ;  /* 0x000000a800a57308 */ /* 0x0001e20000000800 */
[C---:B-1----:R-:W-:Y:S01]  /*ed60*/  FADD.FTZ R176, R198.reuse, R176 ;  /* 0x000000b0c6b07221 */ /* 0x042fe20000010000 */
[----:B------:R-:W-:Y:S01]  /*ed70*/  F2FP.F16.F32.PACK_AB R152, R198, R152 ;  /* 0x00000098c698723e */ /* 0x000fe200000000ff */
[----:B------:R1:W-:Y:S01]  /*ed80*/  SYNCS.ARRIVE.TRANS64.RED.A1T0 RZ, [R11+URZ], RZ ;  /* 0x000000ff0bff79a7 */ /* 0x0003e2000810043f */
[----:B------:R-:W-:Y:S01]  /*ed90*/  @!P2 STS [R20+0x38400], R153 ;  /* 0x038400991400a388 */ /* 0x000fe20000000800 */
        /* <DEDUP_REMOVED lines=67> */
[-C--:B------:R-:W-:Y:S01]  /*f1d0*/  FMUL.FTZ R117, R117, R153.reuse ;  /* 0x0000009975757220 */ /* 0x080fe20000410000 */
[-C--:B------:R-:W-:Y:S01]  /*f1e0*/  FMUL.FTZ R120, R120, R153.reuse ;  /* 0x0000009978787220 */ /* 0x080fe20000410000 */
[-C--:B------:R-:W-:Y:S01]  /*f1f0*/  FMUL.FTZ R121, R121, R153.reuse ;  /* 0x0000009979797220 */ /* 0x080fe20000410000 */
[-C--:B------:R-:W-:Y:S01]  /*f200*/  FMUL.FTZ R124, R124, R153.reuse ;  /* 0x000000997c7c7220 */ /* 0x080fe20000410000 */
[----:B------:R-:W1:Y:S01]  /*f210*/  SHFL.BFLY PT, R177, R11, 0x2, 0x1f ;  /* 0x0c401f000bb17f89 */ /* 0x000e6200000e0000 */
        /* <DEDUP_REMOVED lines=13> */
[----:B-1----:R-:W-:-:S02]  /*f2f0*/  FMNMX.FTZ R11, R11, R177, !PT ;  /* 0x000000b10b0b7209 */ /* 0x002fc40007810000 */
[----:B------:R-:W-:Y:S03]  /*f300*/  MUFU.EX2 R177, R21 ;  /* 0x0000001500b17308 */ /* 0x000fe60000000800 */
[----:B------:R-:W0:Y:S02]  /*f310*/  SHFL.BFLY PT, R198, R11, 0x1, 0x1f ;  /* 0x0c201f000bc67f89 */ /* 0x000e2400000e0000 */
[----:B0-----:R-:W-:-:S05]  /*f320*/  FMNMX.FTZ R168, R11, R198, !PT ;  /* 0x000000c60ba87209 */ /* 0x001fca0007810000 */
[----:B------:R-:W-:-:S04]  /*f330*/  FADD.FTZ R11, -R168, R15 ;  /* 0x0000000fa80b7221 */ /* 0x000fc80000010100 */
[----:B------:R-:W-:-:S04]  /*f340*/  FMUL.FTZ R11, R11, R3 ;  /* 0x000000030b0b7220 */ /* 0x000fc80000410000 */
[----:B------:R-:W0:Y:S08]  /*f350*/  MUFU.EX2 R15, R11 ;  /* 0x0000000b000f7308 */ /* 0x000e300000000800 */
[----:B------:R1:W-:Y:S01]  /*f360*/  MUFU.EX2 R11, R173 ;  /* 0x000000ad000b7308 */ /* 0x0003e20000000800 */
        /* <DEDUP_REMOVED lines=10> */
[----:B0-----:R-:W-:Y:S01]  /*f410*/  FMUL.FTZ R20, R168, R3 ;  /* 0x00000003a8147220 */ /* 0x001fe20000410000 */
[-C--:B------:R-:W-:Y:S01]  /*f420*/  FMUL.FTZ R43, R43, R15.reuse ;  /* 0x0000000f2b2b7220 */ /* 0x080fe20000410000 */
[-C--:B------:R-:W-:Y:S01]  /*f430*/  FMUL.FTZ R46, R46, R15.reuse ;  /* 0x0000000f2e2e7220 */ /* 0x080fe20000410000 */
[----:B------:R-:W-:Y:S01]  /*f440*/  FMUL.FTZ R47, R47, R15 ;  /* 0x0000000f2f2f7220 */ /* 0x000fe20000410000 */
[-CC-:B------:R-:W-:Y:S01]  /*f450*/  FFMA.FTZ R21, R154, R3.reuse, -R20.reuse ;  /* 0x000000039a157223 */ /* 0x180fe20000010814 */
[-CC-:B-1----:R-:W-:Y:S01]  /*f460*/  FFMA.FTZ R173, R159, R3.reuse, -R20.reuse ;  /* 0x000000039fad7223 */ /* 0x182fe20000010814 */
[-CC-:B------:R-:W-:Y:S01]  /*f470*/  FFMA.FTZ R169, R155, R3.reuse, -R20.reuse ;  /* 0x000000039ba97223 */ /* 0x180fe20000010814 */
[-CC-:B------:R-:W-:Y:S01]  /*f480*/  FFMA.FTZ R154, R167, R3.reuse, -R20.reuse ;  /* 0x00000003a79a7223 */ /* 0x180fe20000010814 */
[----:B------:R0:W1:Y:S01]  /*f490*/  MUFU.EX2 R159, R21 ;  /* 0x00000015009f7308 */ /* 0x0000620000000800 */
[-CC-:B------:R-:W-:Y:S01]  /*f4a0*/  FFMA.FTZ R199, R162, R3.reuse, -R20.reuse ;  /* 0x00000003a2c77223 */ /* 0x180fe20000010814 */
[-CC-:B------:R-:W-:Y:S01]  /*f4b0*/  FFMA.FTZ R200, R163, R3.reuse, -R20.reuse ;  /* 0x00000003a3c87223 */ /* 0x180fe20000010814 */
[-CC-:B------:R-:W-:Y:S01]  /*f4c0*/  FFMA.FTZ R201, R166, R3.reuse, -R20.reuse ;  /* 0x00000003a6c97223 */ /* 0x180fe20000010814 */
[-CC-:B------:R-:W-:Y:S01]  /*f4d0*/  FFMA.FTZ R179, R179, R3.reuse, -R20.reuse ;  /* 0x00000003b3b37223 */ /* 0x180fe20000010814 */
[-CC-:B------:R-:W-:Y:S01]  /*f4e0*/  FFMA.FTZ R182, R182, R3.reuse, -R20.reuse ;  /* 0x00000003b6b67223 */ /* 0x180fe20000010814 */
[-CC-:B------:R-:W-:Y:S01]  /*f4f0*/  FFMA.FTZ R183, R183, R3.reuse, -R20.reuse ;  /* 0x00000003b7b77223 */ /* 0x180fe20000010814 */
[----:B------:R-:W-:Y:S01]  /*f500*/  FFMA.FTZ R198, R170, R3, -R20 ;  /* 0x00000003aac67223 */ /* 0x000fe20000010814 */
[----:B------:R2:W-:Y:S01]  /*f510*/  MUFU.EX2 R155, R172 ;  /* 0x000000ac009b7308 */ /* 0x0005e20000000800 */
[----:B0-----:R-:W-:-:S02]  /*f520*/  IMAD.MOV.U32 R21, RZ, RZ, 0x40000040 ;  /* 0x40000040ff157424 */ /* 0x001fc400078e00ff */
[-CC-:B------:R-:W-:Y:S01]  /*f530*/  FFMA.FTZ R167, R171, R3.reuse, -R20.reuse ;  /* 0x00000003aba77223 */ /* 0x180fe20000010814 */
[-CC-:B------:R-:W-:Y:S01]  /*f540*/  FFMA.FTZ R162, R175, R3.reuse, -R20.reuse ;  /* 0x00000003afa27223 */ /* 0x180fe20000010814 */
[----:B------:R-:W-:Y:S01]  /*f550*/  FFMA.FTZ R163, R178, R3, -R20 ;  /* 0x00000003b2a37223 */ /* 0x000fe20000010814 */
[----:B------:R-:W-:Y:S01]  /*f560*/  FMUL.FTZ R50, R50, R15 ;  /* 0x0000000f32327220 */ /* 0x000fe20000410000 */
[----:B------:R-:W-:Y:S01]  /*f570*/  R2UR UR7, R21 ;  /* 0x00000000150772ca */ /* 0x000fe200000e0000 */
[----:B------:R-:W-:Y:S01]  /*f580*/  FADD.FTZ R21, R197, R176 ;  /* 0x000000b0c5157221 */ /* 0x000fe20000010000 */
[----:B------:R-:W-:Y:S01]  /*f590*/  MUFU.EX2 R166, R204 ;  /* 0x000000cc00a67308 */ /* 0x000fe20000000800 */
[-CC-:B--2---:R-:W-:Y:S01]  /*f5a0*/  FFMA.FTZ R172, R158, R3.reuse, -R20.reuse ;  /* 0x000000039eac7223 */ /* 0x184fe20000010814 */
[----:B------:R-:W-:Y:S01]  /*f5b0*/  FFMA.FTZ R158, R174, R3, -R20 ;  /* 0x00000003ae9e7223 */ /* 0x000fe20000010814 */
[----:B------:R-:W-:Y:S01]  /*f5c0*/  FADD.FTZ R21, R177, R21 ;  /* 0x00000015b1157221 */ /* 0x000fe20000010000 */
[----:B------:R-:W-:-:S02]  /*f5d0*/  IMAD R20, R17, 0x1000, R215 ;  /* 0x0000100011147824 */ /* 0x000fc400078e02d7 */
[----:B-1----:R-:W-:Y:S01]  /*f5e0*/  FFMA.FTZ R12, R15, R12, R159 ;  /* 0x0000000c0f0c7223 */ /* 0x002fe2000001009f */
[-C--:B------:R-:W-:Y:S01]  /*f5f0*/  FMUL.FTZ R51, R51, R15.reuse ;  /* 0x0000000f33337220 */ /* 0x080fe20000410000 */
[----:B------:R-:W-:Y:S01]  /*f600*/  FADD.FTZ R21, R196, R21 ;  /* 0x00000015c4157221 */ /* 0x000fe20000010000 */
[----:B------:R-:W0:Y:S01]  /*f610*/  MUFU.EX2 R169, R169 ;  /* 0x000000a900a97308 */ /* 0x000e220000000800 */
[----:B------:R-:W-:Y:S01]  /*f620*/  R2UR UR6, R20 ;  /* 0x00000000140672ca */ /* 0x000fe200000e0000 */
[-C--:B------:R-:W-:Y:S01]  /*f630*/  FMUL.FTZ R54, R54, R15.reuse ;  /* 0x0000000f36367220 */ /* 0x080fe20000410000 */
[C---:B------:R-:W-:Y:S01]  /*f640*/  FADD.FTZ R21, R156.reuse, R21 ;  /* 0x000000159c157221 */ /* 0x040fe20000010000 */
[----:B------:R-:W-:Y:S01]  /*f650*/  F2FP.F16.F32.PACK_AB R156, R156, R196 ;  /* 0x000000c49c9c723e */ /* 0x000fe200000000ff */
[-C--:B------:R-:W-:Y:S01]  /*f660*/  FMUL.FTZ R55, R55, R15.reuse ;  /* 0x0000000f37377220 */ /* 0x080fe20000410000 */
[-C--:B------:R-:W-:Y:S01]  /*f670*/  FMUL.FTZ R58, R58, R15.reuse ;  /* 0x0000000f3a3a7220 */ /* 0x080fe20000410000 */
[----:B------:R-:W-:Y:S01]  /*f680*/  FADD.FTZ R21, R181, R21 ;  /* 0x00000015b5157221 */ /* 0x000fe20000010000 */
[----:B------:R-:W-:Y:S01]  /*f690*/  MUFU.EX2 R170, R172 ;  /* 0x000000ac00aa7308 */ /* 0x000fe20000000800 */
[-C--:B------:R-:W-:Y:S01]  /*f6a0*/  FMUL.FTZ R59, R59, R15.reuse ;  /* 0x0000000f3b3b7220 */ /* 0x080fe20000410000 */
[-C--:B------:R-:W-:Y:S01]  /*f6b0*/  FMUL.FTZ R62, R62, R15.reuse ;  /* 0x0000000f3e3e7220 */ /* 0x080fe20000410000 */
[----:B------:R-:W-:Y:S01]  /*f6c0*/  FADD.FTZ R21, R180, R21 ;  /* 0x00000015b4157221 */ /* 0x000fe20000010000 */
[-C--:B------:R-:W-:Y:S01]  /*f6d0*/  FMUL.FTZ R63, R63, R15.reuse ;  /* 0x0000000f3f3f7220 */ /* 0x080fe20000410000 */
[-C--:B------:R-:W-:Y:S01]  /*f6e0*/  FMUL.FTZ R66, R66, R15.reuse ;  /* 0x0000000f42427220 */ /* 0x080fe20000410000 */
[----:B------:R-:W-:Y:S01]  /*f6f0*/  FMUL.FTZ R67, R67, R15 ;  /* 0x0000000f43437220 */ /* 0x000fe20000410000 */
[----:B------:R-:W-:Y:S01]  /*f700*/  FADD.FTZ R21, R165, R21 ;  /* 0x00000015a5157221 */ /* 0x000fe20000010000 */
[----:B------:R-:W-:Y:S01]  /*f710*/  MUFU.EX2 R171, R173 ;  /* 0x000000ad00ab7308 */ /* 0x000fe20000000800 */
[----:B0-----:R-:W-:Y:S01]  /*f720*/  F2FP.F16.F32.PACK_AB R153, R169, R159 ;  /* 0x0000009fa999723e */ /* 0x001fe200000000ff */
[----:B------:R-:W-:Y:S01]  /*f730*/  FMUL.FTZ R70, R70, R15 ;  /* 0x0000000f46467220 */ /* 0x000fe20000410000 */
[C---:B------:R-:W-:Y:S01]  /*f740*/  FADD.FTZ R21, R160.reuse, R21 ;  /* 0x00000015a0157221 */ /* 0x040fe20000010000 */
[----:B------:R-:W-:Y:S01]  /*f750*/  F2FP.F16.F32.PACK_AB R160, R160, R165 ;  /* 0x000000a5a0a0723e */ /* 0x000fe200000000ff */
[-C--:B------:R-:W-:Y:S01]  /*f760*/  FMUL.FTZ R71, R71, R15.reuse ;  /* 0x0000000f47477220 */ /* 0x080fe20000410000 */
[-C--:B------:R-:W-:Y:S01]  /*f770*/  FMUL.FTZ R74, R74, R15.reuse ;  /* 0x0000000f4a4a7220 */ /* 0x080fe20000410000 */
[----:B------:R-:W-:Y:S01]  /*f780*/  FADD.FTZ R21, R161, R21 ;  /* 0x00000015a1157221 */ /* 0x000fe20000010000 */
[----:B------:R0:W-:Y:S01]  /*f790*/  MUFU.EX2 R175, R154 ;  /* 0x0000009a00af7308 */ /* 0x0001e20000000800 */
[-C--:B------:R-:W-:Y:S01]  /*f7a0*/  FMUL.FTZ R75, R75, R15.reuse ;  /* 0x0000000f4b4b7220 */ /* 0x080fe20000410000 */
[-C--:B------:R-:W-:Y:S01]  /*f7b0*/  FMUL.FTZ R78, R78, R15.reuse ;  /* 0x0000000f4e4e7220 */ /* 0x080fe20000410000 */
[----:B------:R-:W-:Y:S01]  /*f7c0*/  FADD.FTZ R21, R11, R21 ;  /* 0x000000150b157221 */ /* 0x000fe20000010000 */
[-C--:B------:R-:W-:Y:S01]  /*f7d0*/  FMUL.FTZ R79, R79, R15.reuse ;  /* 0x0000000f4f4f7220 */ /* 0x080fe20000410000 */
[-C--:B------:R-:W-:Y:S01]  /*f7e0*/  FMUL.FTZ R82, R82, R15.reuse ;  /* 0x0000000f52527220 */ /* 0x080fe20000410000 */
[----:B------:R-:W-:Y:S01]  /*f7f0*/  FMUL.FTZ R83, R83, R15 ;  /* 0x0000000f53537220 */ /* 0x000fe20000410000 */
[----:B------:R-:W-:Y:S01]  /*f800*/  FADD.FTZ R21, R157, R21 ;  /* 0x000000159d157221 */ /* 0x000fe20000010000 */
[----:B------:R1:W-:Y:S01]  /*f810*/  MUFU.EX2 R178, R158 ;  /* 0x0000009e00b27308 */ /* 0x0003e20000000800 */
[----:B0-----:R-:W-:Y:S01]  /*f820*/  F2FP.F16.F32.PACK_AB R154, R177, R197 ;  /* 0x000000c5b19a723e */ /* 0x001fe200000000ff */
[----:B------:R-:W-:Y:S01]  /*f830*/  FMUL.FTZ R86, R86, R15 ;  /* 0x0000000f56567220 */ /* 0x000fe20000410000 */
[C---:B------:R-:W-:Y:S01]  /*f840*/  FADD.FTZ R21, R164.reuse, R21 ;  /* 0x00000015a4157221 */ /* 0x040fe20000010000 */
[----:B------:R-:W-:Y:S01]  /*f850*/  F2FP.F16.F32.PACK_AB R164, R164, R157 ;  /* 0x0000009da4a4723e */ /* 0x000fe200000000ff */
[-C--:B------:R-:W-:Y:S01]  /*f860*/  FMUL.FTZ R87, R87, R15.reuse ;  /* 0x0000000f57577220 */ /* 0x080fe20000410000 */
[----:B------:R-:W-:Y:S01]  /*f870*/  FMUL.FTZ R90, R90, R15 ;  /* 0x0000000f5a5a7220 */ /* 0x000fe20000410000 */
[----:B------:R-:W-:Y:S01]  /*f880*/  FADD.FTZ R21, R155, R21 ;  /* 0x000000159b157221 */ /* 0x000fe20000010000 */
[----:B------:R-:W-:Y:S01]  /*f890*/  MUFU.EX2 R172, R199 ;  /* 0x000000c700ac7308 */ /* 0x000fe20000000800 */
[----:B-1----:R-:W-:Y:S01]  /*f8a0*/  F2FP.F16.F32.PACK_AB R158, R180, R181 ;  /* 0x000000b5b49e723e */ /* 0x002fe200000000ff */
[-C--:B------:R-:W-:Y:S01]  /*f8b0*/  FMUL.FTZ R91, R91, R15.reuse ;  /* 0x0000000f5b5b7220 */ /* 0x080fe20000410000 */
[-C--:B------:R-:W-:Y:S01]  /*f8c0*/  FMUL.FTZ R94, R94, R15.reuse ;  /* 0x0000000f5e5e7220 */ /* 0x080fe20000410000 */
[-C--:B------:R-:W-:Y:S01]  /*f8d0*/  FMUL.FTZ R95, R95, R15.reuse ;  /* 0x0000000f5f5f7220 */ /* 0x080fe20000410000 */
[-C--:B------:R-:W-:Y:S01]  /*f8e0*/  FMUL.FTZ R98, R98, R15.reuse ;  /* 0x0000000f62627220 */ /* 0x080fe20000410000 */
[-C--:B------:R-:W-:Y:S01]  /*f8f0*/  FMUL.FTZ R99, R99, R15.reuse ;  /* 0x0000000f63637220 */ /* 0x080fe20000410000 */
[-C--:B------:R-:W-:Y:S01]  /*f900*/  FMUL.FTZ R102, R102, R15.reuse ;  /* 0x0000000f66667220 */ /* 0x080fe20000410000 */
[----:B------:R-:W0:Y:S01]  /*f910*/  MUFU.EX2 R173, R200 ;  /* 0x000000c800ad7308 */ /* 0x000e220000000800 */
        /* <DEDUP_REMOVED lines=23> */
[----:B------:R-:W0:Y:S01]  /*fa90*/  MUFU.EX2 R177, R167 ;  /* 0x000000a700b17308 */ /* 0x000e220000000800 */
[----:B-1----:R-:W-:Y:S01]  /*faa0*/  F2FP.F16.F32.PACK_AB R159, R175, R174 ;  /* 0x000000aeaf9f723e */ /* 0x002fe200000000ff */
[-C--:B------:R-:W-:Y:S01]  /*fab0*/  FMUL.FTZ R143, R143, R15.reuse ;  /* 0x0000000f8f8f7220 */ /* 0x080fe20000410000 */
[-C--:B------:R-:W-:Y:S01]  /*fac0*/  FMUL.FTZ R146, R146, R15.reuse ;  /* 0x0000000f92927220 */ /* 0x080fe20000410000 */
[-C--:B------:R-:W-:Y:S01]  /*fad0*/  FMUL.FTZ R147, R147, R15.reuse ;  /* 0x0000000f93937220 */ /* 0x080fe20000410000 */
[-C--:B------:R-:W-:Y:S01]  /*fae0*/  FMUL.FTZ R150, R150, R15.reuse ;  /* 0x0000000f96967220 */ /* 0x080fe20000410000 */
[----:B------:R-:W-:Y:S01]  /*faf0*/  FMUL.FTZ R151, R151, R15 ;  /* 0x0000000f97977220 */ /* 0x000fe20000410000 */
[----:B------:R-:W-:Y:S01]  /*fb00*/  FADD.FTZ R12, R169, R12 ;  /* 0x0000000ca90c7221 */ /* 0x000fe20000010000 */
[----:B------:R1:W2:Y:S03]  /*fb10*/  MUFU.EX2 R180, R162 ;  /* 0x000000a200b47308 */ /* 0x0002a60000000800 */
[----:B------:R-:W-:-:S04]  /*fb20*/  FADD.FTZ R12, R170, R12 ;  /* 0x0000000caa0c7221 */ /* 0x000fc80000010000 */
[----:B------:R-:W-:Y:S01]  /*fb30*/  FADD.FTZ R12, R171, R12 ;  /* 0x0000000cab0c7221 */ /* 0x000fe20000010000 */
[----:B------:R2:W-:Y:S01]  /*fb40*/  MUFU.EX2 R181, R163 ;  /* 0x000000a300b57308 */ /* 0x0005e20000000800 */
[----:B-1----:R-:W-:Y:S01]  /*fb50*/  F2FP.F16.F32.PACK_AB R162, R11, R161 ;  /* 0x000000a10ba2723e */ /* 0x002fe200000000ff */
[C---:B------:R-:W-:Y:S01]  /*fb60*/  FADD.FTZ R11, R166.reuse, R21 ;  /* 0x00000015a60b7221 */ /* 0x040fe20000010000 */
[----:B------:R-:W-:Y:S01]  /*fb70*/  F2FP.F16.F32.PACK_AB R166, R166, R155 ;  /* 0x0000009ba6a6723e */ /* 0x000fe200000000ff */
[----:B------:R-:W-:Y:S01]  /*fb80*/  IMAD.MOV.U32 R21, RZ, RZ, 0x40000040 ;  /* 0x40000040ff157424 */ /* 0x000fe200078e00ff */
[----:B------:R-:W-:Y:S01]  /*fb90*/  F2FP.F16.F32.PACK_AB R155, R171, R170 ;  /* 0x000000aaab9b723e */ /* 0x000fe200000000ff */
[----:B------:R-:W-:Y:S01]  /*fba0*/  BAR.SYNC.DEFER_BLOCKING 0xf, 0x100 ;  /* 0x03c4000000007b1d */ /* 0x000fe20000010000 */
[----:B0-----:R-:W-:Y:S01]  /*fbb0*/  F2FP.F16.F32.PACK_AB R161, R177, R176 ;  /* 0x000000b0b1a1723e */ /* 0x001fe200000000ff */
[----:B------:R-:W-:Y:S01]  /*fbc0*/  FADD.FTZ R12, R172, R12 ;  /* 0x0000000cac0c7221 */ /* 0x000fe20000010000 */
[----:B--2---:R-:W-:-:S03]  /*fbd0*/  F2FP.F16.F32.PACK_AB R163, R180, R178 ;  /* 0x000000b2b4a3723e */ /* 0x004fc600000000ff */
[----:B------:R-:W0:Y:S01]  /*fbe0*/  MUFU.EX2 R179, R179 ;  /* 0x000000b300b37308 */ /* 0x000e220000000800 */
[----:B------:R-:W-:-:S04]  /*fbf0*/  FADD.FTZ R12, R173, R12 ;  /* 0x0000000cad0c7221 */ /* 0x000fc80000010000 */
[----:B------:R-:W-:-:S03]  /*fc00*/  FADD.FTZ R12, R174, R12 ;  /* 0x0000000cae0c7221 */ /* 0x000fc60000010000 */
[----:B------:R-:W-:Y:S01]  /*fc10*/  MUFU.EX2 R182, R182 ;  /* 0x000000b600b67308 */ /* 0x000fe20000000800 */
[----:B------:R-:W-:-:S04]  /*fc20*/  FADD.FTZ R12, R175, R12 ;  /* 0x0000000caf0c7221 */ /* 0x000fc80000010000 */
[----:B------:R-:W-:-:S03]  /*fc30*/  FADD.FTZ R12, R176, R12 ;  /* 0x0000000cb00c7221 */ /* 0x000fc60000010000 */
[----:B------:R-:W1:Y:S01]  /*fc40*/  MUFU.EX2 R183, R183 ;  /* 0x000000b700b77308 */ /* 0x000e620000000800 */
[----:B0-----:R-:W-:Y:S01]  /*fc50*/  F2FP.F16.F32.PACK_AB R165, R179, R181 ;  /* 0x000000b5b3a5723e */ /* 0x001fe200000000ff */
[----:B------:R0:W-:Y:S01]  /*fc60*/  STSM.16.M88.4 [R224+0x36400], R152 ;  /* 0x03640098e0007844 */ /* 0x0001e20000000200 */
[----:B------:R-:W-:-:S03]  /*fc70*/  FADD.FTZ R12, R177, R12 ;  /* 0x0000000cb10c7221 */ /* 0x000fc60000010000 */
[----:B------:R2:W-:Y:S01]  /*fc80*/  STSM.16.M88.4 [R227], R156 ;  /* 0x0000009ce3007844 */ /* 0x0005e20000000200 */
[----:B------:R-:W-:-:S03]  /*fc90*/  FADD.FTZ R12, R178, R12 ;  /* 0x0000000cb20c7221 */ /* 0x000fc60000010000 */
[----:B------:R2:W-:Y:S01]  /*fca0*/  STSM.16.M88.4 [R225], R160 ;  /* 0x000000a0e1007844 */ /* 0x0005e20000000200 */
[----:B------:R-:W-:-:S04]  /*fcb0*/  FADD.FTZ R12, R180, R12 ;  /* 0x0000000cb40c7221 */ /* 0x000fc80000010000 */
[----:B------:R-:W-:Y:S01]  /*fcc0*/  FADD.FTZ R12, R181, R12 ;  /* 0x0000000cb50c7221 */ /* 0x000fe20000010000 */
[----:B-1----:R-:W-:-:S03]  /*fcd0*/  F2FP.F16.F32.PACK_AB R167, R183, R182 ;  /* 0x000000b6b7a7723e */ /* 0x002fc600000000ff */
[----:B------:R-:W-:Y:S02]  /*fce0*/  FADD.FTZ R12, R179, R12 ;  /* 0x0000000cb30c7221 */ /* 0x000fe40000010000 */
[----:B------:R2:W-:Y:S01]  /*fcf0*/  STSM.16.M88.4 [R226], R164 ;  /* 0x000000a4e2007844 */ /* 0x0005e20000000200 */
[----:B------:R-:W-:Y:S01]  /*fd00*/  WARPGROUP.ARRIVE ;  /* 0x00000000000079c5 */ /* 0x000fe20000000000 */
[----:B------:R-:W-:-:S04]  /*fd10*/  FADD.FTZ R12, R182, R12 ;  /* 0x0000000cb60c7221 */ /* 0x000fc80000010000 */
[----:B------:R-:W-:Y:S01]  /*fd20*/  FADD.FTZ R12, R183, R12 ;  /* 0x0000000cb70c7221 */ /* 0x000fe20000010000 */
[----:B------:R-:W-:Y:S03]  /*fd30*/  HGMMA.64x256x16.F32 R24, R152, gdesc[UR4].tnspB, R24, gsb0 ;  /* 0x43e0000498187df0 */ /* 0x000fe60008000818 */
[----:B------:R-:W-:Y:S02]  /*fd40*/  WARPGROUP.DEPBAR.LE gsb0, 0x0 ;  /* 0x00008000000079c5 */ /* 0x000fe40000010000 */
[----:B0-----:R-:W-:Y:S01]  /*fd50*/  VIADD R152, R20, 0x80 ;  /* 0x0000008014987836 */ /* 0x001fe20000000000 */
        /* <DEDUP_REMOVED lines=29> */
[----:B--2---:R-:W-:Y:S05]  /*ff30*/  @!P0 BRA `(.L_x_4567) ;  /* 0x0000000000048947 */ /* 0x004fea0003800000 */
[----:B------:R-:W-:Y:S01]  /*ff40*/  BPT.TRAP 0x1 ;  /* 0x000000040000795c */ /* 0x000fe20000300000 */
.L_x_4567:
[----:B------:R-:W-:Y:S02]  /*ff50*/  VIADD R14, R14, 0x38860 ;  /* 0x000388600e0e7836 */ /* 0x000fe40000000000 */
[----:B------:R-:W-:Y:S02]  /*ff60*/  IMAD.MOV.U32 R15, RZ, RZ, R168 ;  /* 0x000000ffff0f7224 */ /* 0x000fe400078e00a8 */
[----:B------:R-:W-:Y:S01]  /*ff70*/  IMAD.MOV.U32 R21, RZ, RZ, R10 ;  /* 0x000000ffff157224 */ /* 0x000fe200078e000a */
[----:B------:R-:W-:Y:S01]  /*ff80*/  PRMT R14, R190, 0x654, R14 ;  /* 0x00000654be0e7816 */ /* 0x000fe2000000000e */
[----:B------:R-:W-:-:S03]  /*ff90*/  IMAD.MOV.U32 R20, RZ, RZ, R17 ;  /* 0x000000ffff147224 */ /* 0x000fc600078e0011 */
[----:B------:R0:W-:Y:S01]  /*ffa0*/  SYNCS.ARRIVE.TRANS64.RED.A1T0 RZ, [R14+URZ], RZ ;  /* 0x000000ff0eff79a7 */ /* 0x0001e2000810043f */
[----:B------:R-:W-:Y:S05]  /*ffb0*/  @P1 BRA `(.L_x_4568) ;  /* 0xffffffcc003c1947 */ /* 0x000fea000383ffff */
.L_x_4555:
[----:B------:R-:W-:Y:S05]  /*ffc0*/  BSYNC B0 ;  /* 0x0000000000007941 */ /* 0x000fea0003800000 */
.L_x_4554:
[----:B0-----:R-:W2:Y:S01]  /*ffd0*/  LDL.LU R14, [R1+0x4c] ;  /* 0x00004c00010e7983 */ /* 0x001ea20000300800 */
[----:B------:R-:W-:Y:S02]  /*ffe0*/  IMAD.MOV.U32 R155, RZ, RZ, -0x800000 ;  /* 0xff800000ff9b7424 */ /* 0x000fe400078e00ff */
[----:B------:R-:W-:Y:S01]  /*fff0*/  IMAD.MOV.U32 R154, RZ, RZ, -0x800000 ;  /* 0xff800000ff9a7424 */ /* 0x000fe200078e00ff */
        /* <DEDUP_REMOVED lines=121> */
[----:B------:R0:W-:Y:S01]  /*10790*/  @!P0 STS [R3+0x38400], R4 ;  /* 0x0384000403008388 */ /* 0x0001e20000000800 */
        /* <DEDUP_REMOVED lines=37> */
[----:B-1----:R-:W-:Y:S01]  /*109f0*/  SEL R0, RZ, 0x1, P1 ;  /* 0x00000001ff007807 */ /* 0x002fe20000800000 */
[----:B------:R-:W-:Y:S06]  /*10a00*/  BAR.ARV 0xe, 0x100 ;  /* 0x0384000000007b1d */ /* 0x000fec0000002000 */
[----:B------:R-:W-:-:S02]  /*10a10*/  PLOP3.LUT P0, PT, PT, PT, PT, 0x8, 0x0 ;  /* 0x000000000000781c */ /* 0x000fc40003f0e170 */
[----:B------:R-:W-:Y:S02]  /*10a20*/  LOP3.LUT R185, R185, R0, RZ, 0x3c, !PT ;  /* 0x00000000b9b97212 */ /* 0x000fe400078e3cff */
[----:B------:R-:W-:Y:S01]  /*10a30*/  SEL R17, R17, RZ, P1 ;  /* 0x000000ff11117207 */ /* 0x000fe20000800000 */
[----:B--2---:R-:W-:-:S05]  /*10a40*/  VIADD R14, R14, 0x1 ;  /* 0x000000010e0e7836 */ /* 0x004fca0000000000 */
[----:B------:R2:W-:Y:S03]  /*10a50*/  STL [R1+0x4c], R14 ;  /* 0x00004c0e01007387 */ /* 0x0005e60000100800 */
.L_x_4504:
[----:B------:R-:W-:Y:S05]  /*10a60*/  BSYNC B7 ;  /* 0x0000000000077941 */ /* 0x000fea0003800000 */
.L_x_4500:
[----:B------:R-:W3:Y:S08]  /*10a70*/  S2UR UR4, SR_CgaCtaId ;  /* 0x00000000000479c3 */ /* 0x000ef00000008800 */
[----:B------:R-:W-:Y:S01]  /*10a80*/  BAR.SYNC.DEFER_BLOCKING 0x5, 0x180 ;  /* 0x0146000000007b1d */ /* 0x000fe20000010000 */
[----:B------:R-:W-:-:S05]  /*10a90*/  MOV R2, 0x400 ;  /* 0x0000040000027802 */ /* 0x000fca0000000f00 */
[----:B------:R-:W-:Y:S01]  /*10aa0*/  BSSY B0, `(.L_x_4569) ;  /* 0x00004f8000007945 */ /* 0x000fe20003800000 */
[----:B---3--:R-:W-:-:S05]  /*10ab0*/  IMAD.U32 R190, RZ, RZ, UR4 ;  /* 0x00000004ffbe7e24 */ /* 0x008fca000f8e00ff */
[----:B------:R-:W-:-:S05]  /*10ac0*/  LEA R2, R190, R2, 0x18 ;  /* 0x00000002be027211 */ /* 0x000fca00078ec0ff */
[----:B-----5:R3:W4:Y:S01]  /*10ad0*/  LDS.128 R84, [R2+0x388d0] ;  /* 0x0388d00002547984 */ /* 0x0207220000000c00 */
[----:B------:R-:W-:Y:S06]  /*10ae0*/  BAR.ARV 0x4, 0x180 ;  /* 0x0106000000007b1d */ /* 0x000fec0000002000 */
[----:B------:R-:W-:Y:S05]  /*10af0*/  @P0 BRA `(.L_x_4570) ;  /* 0x0000003c00b40947 */ /* 0x000fea0003800000 */
[----:B------:R-:W3:Y:S01]  /*10b00*/  LDL R3, [R1+0x6c] ;  /* 0x00006c0001037983 */ /* 0x000ee20000100800 */
[----:B------:R-:W2:Y:S01]  /*10b10*/  S2R R0, SR_SWINHI ;  /* 0x0000000000007919 */ /* 0x000ea20000002f00 */
[----:B------:R-:W-:Y:S01]  /*10b20*/  F2FP.F16.F32.PACK_AB R10, R29, R28 ;  /* 0x0000001c1d0a723e */ /* 0x000fe200000000ff */
[----:B------:R-:W-:Y:S01]  /*10b30*/  ULDC.64 UR6, c[0x0][0xd00] ;  /* 0x0003400000067ab9 */ /* 0x000fe20000000a00 */
[----:B------:R-:W-:Y:S01]  /*10b40*/  F2FP.F16.F32.PACK_AB R11, R31, R30 ;  /* 0x0000001e1f0b723e */ /* 0x000fe200000000ff */
[----:B------:R-:W3:Y:S01]  /*10b50*/  LDL.LU R156, [R1+0x38] ;  /* 0x00003800019c7983 */ /* 0x000ee20000300800 */
[----:B01----:R-:W-:Y:S01]  /*10b60*/  F2FP.F16.F32.PACK_AB R12, R33, R32 ;  /* 0x00000020210c723e */ /* 0x003fe200000000ff */
[----:B------:R-:W-:Y:S01]  /*10b70*/  ULDC.64 UR4, c[0x0][0xd08] ;  /* 0x0003420000047ab9 */ /* 0x000fe20000000a00 */
[----:B------:R-:W-:Y:S01]  /*10b80*/  F2FP.F16.F32.PACK_AB R13, R35, R34 ;  /* 0x00000022230d723e */ /* 0x000fe200000000ff */
[----:B----4-:R-:W4:Y:S01]  /*10b90*/  LDL.LU R84, [R1+0x3c] ;  /* 0x00003c0001547983 */ /* 0x010f220000300800 */
[----:B------:R-:W-:-:S02]  /*10ba0*/  MOV R152, R2 ;  /* 0x0000000200987202 */ /* 0x000fc40000000f00 */
[----:B--2---:R-:W-:Y:S02]  /*10bb0*/  MOV R153, R0 ;  /* 0x0000000000997202 */ /* 0x004fe40000000f00 */
[----:B------:R-:W-:Y:S02]  /*10bc0*/  F2FP.F16.F32.PACK_AB R14, R37, R36 ;  /* 0x00000024250e723e */ /* 0x000fe400000000ff */
[----:B------:R-:W-:Y:S01]  /*10bd0*/  F2FP.F16.F32.PACK_AB R15, R39, R38 ;  /* 0x00000026270f723e */ /* 0x000fe200000000ff */
[----:B------:R-:W-:Y:S01]  /*10be0*/  BAR.SYNC.DEFER_BLOCKING 0x1, 0x100 ;  /* 0x0044000000007b1d */ /* 0x000fe20000010000 */
[----:B---3--:R-:W-:-:S03]  /*10bf0*/  IMAD.WIDE R20, R3, 0x2, R152 ;  /* 0x0000000203147825 */ /* 0x008fc600078e0298 */
        /* <DEDUP_REMOVED lines=164> */
[----:B------:R-:W-:Y:S02]  /*11640*/  IADD3 R10, P0, R156, UR6, RZ ;  /* 0x000000069c0a7c10 */ /* 0x000fe4000ff1e0ff */
[----:B------:R-:W-:Y:S02]  /*11650*/  MOV R20, R20 ;  /* 0x0000001400147202 */ /* 0x000fe40000000f00 */
[----:B------:R-:W-:Y:S02]  /*11660*/  F2FP.F16.F32.PACK_AB R13, R147, R146 ;  /* 0x00000092930d723e */ /* 0x000fe400000000ff */
[----:B------:R-:W-:Y:S02]  /*11670*/  F2FP.F16.F32.PACK_AB R14, R149, R148 ;  /* 0x00000094950e723e */ /* 0x000fe400000000ff */
[----:B------:R-:W-:-:S02]  /*11680*/  F2FP.F16.F32.PACK_AB R15, R151, R150 ;  /* 0x00000096970f723e */ /* 0x000fc400000000ff */
[----:B----4-:R-:W-:Y:S02]  /*11690*/  IADD3.X R11, R84, UR7, RZ, P0, !PT ;  /* 0x00000007540b7c10 */ /* 0x010fe400087fe4ff */
        /* <DEDUP_REMOVED lines=18> */
.L_x_4571:
        /* <DEDUP_REMOVED lines=11> */
[----:B------:R-:W2:Y:S01]  /*11870*/  LDL.LU R15, [R1+0x50] ;  /* 0x00005000010f7983 */ /* 0x000ea20000300800 */
[----:B------:R-:W-:Y:S01]  /*11880*/  IMAD.MOV.U32 R20, RZ, RZ, 0xab8 ;  /* 0x00000ab8ff147424 */ /* 0x000fe200078e00ff */
[----:B------:R-:W-:Y:S01]  /*11890*/  ISETP.GT.AND P1, PT, R0, 0x1, PT ;  /* 0x000000010000780c */ /* 0x000fe20003f24270 */
[----:B------:R-:W1:Y:S01]  /*118a0*/  LDC R157, c[0x0][0xce8] ;  /* 0x00033a00ff9d7b82 */ /* 0x000e620000000800 */
[----:B------:R-:W3:Y:S04]  /*118b0*/  LDL R162, [R1+0x60] ;  /* 0x0000600001a27983 */ /* 0x000ee80000100800 */
[----:B------:R-:W4:Y:S01]  /*118c0*/  LDL R156, [R1+0x48] ;  /* 0x00004800019c7983 */ /* 0x000f220000100800 */
[----:B------:R-:W-:Y:S02]  /*118d0*/  SEL R20, R20, 0xa78, P1 ;  /* 0x00000a7814147807 */ /* 0x000fe40000800000 */
[----:B------:R-:W-:Y:S01]  /*118e0*/  ISETP.NE.U32.AND P0, PT, RZ, UR6, PT ;  /* 0x00000006ff007c0c */ /* 0x000fe2000bf05070 */
[----:B------:R-:W5:Y:S01]  /*118f0*/  LDL R161, [R1+0x68] ;  /* 0x0000680001a17983 */ /* 0x000f620000100800 */
[----:B0-----:R-:W0:Y:S02]  /*11900*/  LDC.64 R12, c[0x0][R20+0x220] ;  /* 0x00008800140c7b82 */ /* 0x001e240000000a00 */
[----:B------:R-:W-:Y:S01]  /*11910*/  ISETP.NE.AND.EX P0, PT, RZ, UR7, PT, P0 ;  /* 0x00000007ff007c0c */ /* 0x000fe2000bf05300 */
[----:B------:R-:W5:Y:S03]  /*11920*/  LDL R160, [R1+0x58] ;  /* 0x0000580001a07983 */ /* 0x000f660000100800 */
[----:B------:R-:W-:-:S02]  /*11930*/  SEL R14, R159, RZ, !P0 ;  /* 0x000000ff9f0e7207 */ /* 0x000fc40004000000 */
[----:B------:R-:W2:Y:S01]  /*11940*/  LDC.64 R10, c[0x0][R20+0x218] ;  /* 0x00008600140a7b82 */ /* 0x000ea20000000a00 */
[----:B-1----:R-:W-:Y:S02]  /*11950*/  ISETP.NE.AND P2, PT, R157, 0x1, PT ;  /* 0x000000019d00780c */ /* 0x002fe40003f45270 */
[----:B0-----:R-:W-:Y:S01]  /*11960*/  IMAD R13, R13, R14, RZ ;  /* 0x0000000e0d0d7224 */ /* 0x001fe200078e02ff */
[----:B--2---:R-:W-:-:S05]  /*11970*/  SEL R21, R15, RZ, !P0 ;  /* 0x000000ff0f157207 */ /* 0x004fca0004000000 */
[C---:B------:R-:W-:Y:S02]  /*11980*/  IMAD R21, R12.reuse, R21, R13 ;  /* 0x000000150c157224 */ /* 0x040fe400078e020d */
[----:B------:R-:W-:-:S04]  /*11990*/  IMAD.WIDE.U32 R12, R12, R14, RZ ;  /* 0x0000000e0c0c7225 */ /* 0x000fc800078e00ff */
[----:B------:R-:W-:-:S03]  /*119a0*/  IMAD.WIDE.U32 R14, R10, R184, RZ ;  /* 0x000000b80a0e7225 */ /* 0x000fc600078e00ff */
[----:B------:R-:W-:Y:S02]  /*119b0*/  IADD3 R84, P0, P3, R12, R14, R8 ;  /* 0x0000000e0c547210 */ /* 0x000fe40007b1e008 */
[----:B------:R-:W0:Y:S01]  /*119c0*/  @P2 LDC R12, c[0x0][0xcec] ;  /* 0x00033b00ff0c2b82 */ /* 0x000e220000000800 */
[----:B------:R-:W-:-:S07]  /*119d0*/  IMAD R10, R11, R184, RZ ;  /* 0x000000b80b0a7224 */ /* 0x000fce00078e02ff */
[----:B------:R-:W1:Y:S01]  /*119e0*/  @P2 LDC R11, c[0x0][0xcf0] ;  /* 0x00033c00ff0b2b82 */ /* 0x000e620000000800 */
[----:B---3--:R-:W-:Y:S02]  /*119f0*/  IMAD R14, R158, 0x40, R162 ;  /* 0x000000409e0e7824 */ /* 0x008fe400078e02a2 */
[----:B------:R-:W-:Y:S02]  /*11a00*/  IMAD.IADD R21, R13, 0x1, R21 ;  /* 0x000000010d157824 */ /* 0x000fe400078e0215 */
[----:B------:R-:W-:Y:S02]  /*11a10*/  IMAD.IADD R13, R15, 0x1, R10 ;  /* 0x000000010f0d7824 */ /* 0x000fe400078e020a */
[----:B------:R-:W-:Y:S02]  /*11a20*/  IMAD.MOV.U32 R15, RZ, RZ, R14 ;  /* 0x000000ffff0f7224 */ /* 0x000fe400078e000e */
[----:B0-----:R-:W-:-:S05]  /*11a30*/  @P2 IMAD.HI.U32 R12, R14, R12, RZ ;  /* 0x0000000c0e0c2227 */ /* 0x001fca00078e00ff */
[----:B-1----:R-:W-:Y:S02]  /*11a40*/  @P2 SHF.R.U32.HI R15, RZ, R11, R12 ;  /* 0x0000000bff0f2219 */ /* 0x002fe4000001160c */
[----:B------:R-:W0:Y:S01]  /*11a50*/  LDC.64 R10, c[0x0][R20+0x228] ;  /* 0x00008a00140a7b82 */ /* 0x000e220000000a00 */
[----:B----4-:R-:W-:Y:S02]  /*11a60*/  SEL R156, R156, RZ, P1 ;  /* 0x000000ff9c9c7207 */ /* 0x010fe40000800000 */
[----:B------:R-:W-:-:S03]  /*11a70*/  IADD3.X R21, R21, R13, R9, P0, P3 ;  /* 0x0000000d15157210 */ /* 0x000fc600007e6409 */
[----:B0-----:R-:W-:-:S04]  /*11a80*/  IMAD.WIDE.U32 R12, R10, R156, RZ ;  /* 0x0000009c0a0c7225 */ /* 0x001fc800078e00ff */
[----:B------:R-:W-:Y:S01]  /*11a90*/  IMAD R11, R11, R156, RZ ;  /* 0x0000009c0b0b7224 */ /* 0x000fe200078e02ff */
[----:B------:R-:W-:-:S03]  /*11aa0*/  IADD3 R10, P0, P2, R15, R84, R12 ;  /* 0x000000540f0a7210 */ /* 0x000fc60007a1e00c */
[----:B------:R-:W-:Y:S02]  /*11ab0*/  IMAD.IADD R11, R13, 0x1, R11 ;  /* 0x000000010d0b7824 */ /* 0x000fe400078e020b */
[----:B------:R0:W1:Y:S02]  /*11ac0*/  LDC.64 R12, c[0x0][R20+0x210] ;  /* 0x00008400140c7b82 */ /* 0x0000640000000a00 */
[----:B0-----:R-:W-:-:S04]  /*11ad0*/  IMAD.MOV R20, RZ, RZ, -R15 ;  /* 0x000000ffff147224 */ /* 0x001fc800078e0a0f */
[----:B------:R-:W-:Y:S01]  /*11ae0*/  IMAD R20, R157, R20, R14 ;  /* 0x000000149d147224 */ /* 0x000fe200078e020e */
[----:B------:R-:W-:-:S04]  /*11af0*/  SHF.R.S32.HI R15, RZ, 0x1f, R15 ;  /* 0x0000001fff0f7819 */ /* 0x000fc8000001140f */
        /* <DEDUP_REMOVED lines=24> */
.L_x_4572:
        /* <DEDUP_REMOVED lines=22> */
[----:B------:R-:W-:Y:S01]  /*11de0*/  SHF.R.U64 R12, R12, 0x3, RZ ;  /* 0x000000030c0c7819 */ /* 0x000fe200000012ff */
[----:B------:R-:W-:Y:S01]  /*11df0*/  ULDC.64 UR4, c[0x0][0xbe8] ;  /* 0x0002fa0000047ab9 */ /* 0x000fe20000000a00 */
[----:B------:R-:W-:Y:S01]  /*11e00*/  LOP3.LUT R36, R36, R37, RZ, 0x3c, !PT ;  /* 0x0000002524247212 */ /* 0x000fe200078e3cff */
[----:B------:R-:W-:Y:S01]  /*11e10*/  IMAD.X R37, RZ, RZ, R153, P0 ;  /* 0x000000ffff257224 */ /* 0x000fe200000e0699 */
[----:B------:R-:W-:Y:S01]  /*11e20*/  IADD3 R65, P0, R152, 0xc000, RZ ;  /* 0x0000c00098417810 */ /* 0x000fe20007f1e0ff */
[----:B------:R-:W-:Y:S01]  /*11e30*/  IMAD.IADD R9, R9, 0x1, R21 ;  /* 0x0000000109097824 */ /* 0x000fe200078e0215 */
[----:B------:R-:W-:Y:S01]  /*11e40*/  LOP3.LUT R12, R12, R13, RZ, 0x3c, !PT ;  /* 0x0000000d0c0c7212 */ /* 0x000fe200078e3cff */
[----:B------:R-:W-:Y:S01]  /*11e50*/  IMAD.X R13, RZ, RZ, R153, P3 ;  /* 0x000000ffff0d7224 */ /* 0x000fe200018e0699 */
[----:B------:R-:W-:Y:S01]  /*11e60*/  LOP3.LUT R64, R65, 0x380, RZ, 0xc0, !PT ;  /* 0x0000038041407812 */ /* 0x000fe200078ec0ff */
[----:B------:R-:W5:Y:S01]  /*11e70*/  LD.E.128 R36, desc[UR42][R36.64] ;  /* 0x0000002a24247980 */ /* 0x000f62000c101d00 */
[----:B------:R-:W-:-:S02]  /*11e80*/  LOP3.LUT R11, R11, 0xfffffff8, RZ, 0xc0, !PT ;  /* 0xfffffff80b0b7812 */ /* 0x000fc400078ec0ff */
[----:B------:R-:W-:Y:S02]  /*11e90*/  SHF.R.U64 R64, R64, 0x3, RZ ;  /* 0x0000000340407819 */ /* 0x000fe400000012ff */
[C---:B------:R-:W-:Y:S02]  /*11ea0*/  IADD3 R25, P4, R152.reuse, 0x2000, RZ ;  /* 0x0000200098197810 */ /* 0x040fe40007f9e0ff */
[C---:B------:R-:W-:Y:S02]  /*11eb0*/  IADD3 R29, P5, R152.reuse, 0x3000, RZ ;  /* 0x00003000981d7810 */ /* 0x040fe40007fbe0ff */
[C---:B------:R-:W-:Y:S02]  /*11ec0*/  IADD3 R33, P6, R152.reuse, 0x4000, RZ ;  /* 0x0000400098217810 */ /* 0x040fe40007fde0ff */
[C---:B------:R-:W-:Y:S02]  /*11ed0*/  IADD3 R41, P1, R152.reuse, 0x6000, RZ ;  /* 0x0000600098297810 */ /* 0x040fe40007f3e0ff */
[----:B------:R-:W-:Y:S01]  /*11ee0*/  IADD3 R45, P2, R152, 0x7000, RZ ;  /* 0x00007000982d7810 */ /* 0x000fe20007f5e0ff */
[----:B------:R-:W-:Y:S01]  /*11ef0*/  IMAD.WIDE.U32 R8, R184, UR4, R8 ;  /* 0x00000004b8087c25 */ /* 0x000fe2000f8e0008 */
[----:B------:R-:W-:Y:S01]  /*11f00*/  LOP3.LUT R64, R64, R65, RZ, 0x3c, !PT ;  /* 0x0000004140407212 */ /* 0x000fe200078e3cff */
[----:B------:R-:W5:Y:S01]  /*11f10*/  LD.E.128 R12, desc[UR42][R12.64] ;  /* 0x0000002a0c0c7980 */ /* 0x000f62000c101d00 */
[----:B------:R-:W-:Y:S01]  /*11f20*/  IADD3 R49, P3, R152, 0x8000, RZ ;  /* 0x0000800098317810 */ /* 0x000fe20007f7e0ff */
[----:B------:R-:W-:Y:S01]  /*11f30*/  IMAD.X R65, RZ, RZ, R153, P0 ;  /* 0x000000ffff417224 */ /* 0x000fe200000e0699 */
[----:B---3--:R-:W-:Y:S01]  /*11f40*/  ISETP.NE.AND P0, PT, R80, 0x1, PT ;  /* 0x000000015000780c */ /* 0x008fe20003f05270 */
[----:B------:R-:W-:Y:S01]  /*11f50*/  IMAD.IADD R11, R20, 0x1, -R11 ;  /* 0x00000001140b7824 */ /* 0x000fe200078e0a0b */
[----:B------:R-:W-:-:S02]  /*11f60*/  LOP3.LUT R24, R25, 0x380, RZ, 0xc0, !PT ;  /* 0x0000038019187812 */ /* 0x000fc400078ec0ff */
[----:B------:R-:W-:Y:S02]  /*11f70*/  LOP3.LUT R28, R29, 0x380, RZ, 0xc0, !PT ;  /* 0x000003801d1c7812 */ /* 0x000fe400078ec0ff */
[----:B------:R-:W-:Y:S02]  /*11f80*/  LOP3.LUT R32, R33, 0x380, RZ, 0xc0, !PT ;  /* 0x0000038021207812 */ /* 0x000fe400078ec0ff */
[----:B------:R-:W-:Y:S02]  /*11f90*/  LOP3.LUT R40, R41, 0x380, RZ, 0xc0, !PT ;  /* 0x0000038029287812 */ /* 0x000fe400078ec0ff */
[----:B------:R-:W-:Y:S01]  /*11fa0*/  LOP3.LUT R44, R45, 0x380, RZ, 0xc0, !PT ;  /* 0x000003802d2c7812 */ /* 0x000fe200078ec0ff */
[----:B------:R-:W-:Y:S01]  /*11fb0*/  IMAD R9, R184, UR5, R9 ;  /* 0x00000005b8097c24 */ /* 0x000fe2000f8e0209 */
[----:B------:R-:W-:Y:S01]  /*11fc0*/  LOP3.LUT R48, R49, 0x380, RZ, 0xc0, !PT ;  /* 0x0000038031307812 */ /* 0x000fe200078ec0ff */
[----:B------:R-:W0:Y:S01]  /*11fd0*/  @P0 LDC R81, c[0x0][0xcec] ;  /* 0x00033b00ff510b82 */ /* 0x000e220000000800 */
[----:B------:R-:W-:Y:S01]  /*11fe0*/  LOP3.LUT R5, R152, 0x380, RZ, 0xc0, !PT ;  /* 0x0000038098057812 */ /* 0x000fe200078ec0ff */
[----:B------:R-:W5:Y:S06]  /*11ff0*/  LD.E.128 R64, desc[UR42][R64.64] ;  /* 0x0000002a40407980 */ /* 0x000f6c000c101d00 */
[----:B------:R-:W1:Y:S01]  /*12000*/  @P0 LDC R21, c[0x0][0xcf0] ;  /* 0x00033c00ff150b82 */ /* 0x000e620000000800 */
[----:B------:R-:W-:Y:S01]  /*12010*/  SHF.R.S32.HI R20, RZ, 0x1f, R0 ;  /* 0x0000001fff147819 */ /* 0x000fe20000011400 */
[----:B------:R-:W-:Y:S01]  /*12020*/  IMAD R11, R11, 0x20, R10 ;  /* 0x000000200b0b7824 */ /* 0x000fe200078e020a */
[----:B------:R-:W-:Y:S01]  /*12030*/  SHF.R.U64 R24, R24, 0x3, RZ ;  /* 0x0000000318187819 */ /* 0x000fe200000012ff */
[----:B------:R-:W-:Y:S01]  /*12040*/  ULDC.64 UR4, c[0x0][0xbf0] ;  /* 0x0002fc0000047ab9 */ /* 0x000fe20000000a00 */
[----:B------:R-:W-:-:S02]  /*12050*/  SHF.R.U64 R28, R28, 0x3, RZ ;  /* 0x000000031c1c7819 */ /* 0x000fc400000012ff */
[----:B------:R-:W-:Y:S02]  /*12060*/  SHF.R.U64 R32, R32, 0x3, RZ ;  /* 0x0000000320207819 */ /* 0x000fe400000012ff */
[----:B------:R-:W-:Y:S02]  /*12070*/  SHF.R.U64 R40, R40, 0x3, RZ ;  /* 0x0000000328287819 */ /* 0x000fe400000012ff */
[----:B------:R-:W-:Y:S02]  /*12080*/  SHF.R.U64 R44, R44, 0x3, RZ ;  /* 0x000000032c2c7819 */ /* 0x000fe400000012ff */
[----:B------:R-:W-:Y:S01]  /*12090*/  SHF.R.U64 R48, R48, 0x3, RZ ;  /* 0x0000000330307819 */ /* 0x000fe200000012ff */
[----:B------:R-:W-:Y:S01]  /*120a0*/  IMAD R83, R20, UR4, RZ ;  /* 0x0000000414537c24 */ /* 0x000fe2000f8e02ff */
[----:B------:R-:W-:Y:S01]  /*120b0*/  LOP3.LUT R24, R24, R25, RZ, 0x3c, !PT ;  /* 0x0000001918187212 */ /* 0x000fe200078e3cff */
[----:B------:R-:W-:Y:S01]  /*120c0*/  IMAD R20, R158, 0x40, R11 ;  /* 0x000000409e147824 */ /* 0x000fe200078e020b */
        /* <DEDUP_REMOVED lines=10> */
[C---:B------:R-:W-:Y:S01]  /*12170*/  IADD3 R53, P4, R152.reuse, 0x9000, RZ ;  /* 0x0000900098357810 */ /* 0x040fe20007f9e0ff */
[----:B------:R-:W-:Y:S01]  /*12180*/  IMAD.X R49, RZ, RZ, R153, P3 ;  /* 0x000000ffff317224 */ /* 0x000fe200018e0699 */
[----:B------:R-:W-:Y:S01]  /*12190*/  IADD3 R57, P5, R152, 0xa000, RZ ;  /* 0x0000a00098397810 */ /* 0x000fe20007fbe0ff */
[----:B------:R-:W-:Y:S01]  /*121a0*/  IMAD R83, R0, UR5, R83 ;  /* 0x0000000500537c24 */ /* 0x000fe2000f8e0253 */
[----:B------:R-:W-:Y:S01]  /*121b0*/  IADD3 R61, P6, R152, 0xb000, RZ ;  /* 0x0000b000983d7810 */ /* 0x000fe20007fde0ff */
[----:B------:R-:W-:Y:S01]  /*121c0*/  IMAD.WIDE.U32 R8, R0, UR4, R8 ;  /* 0x0000000400087c25 */ /* 0x000fe2000f8e0008 */
[C---:B------:R-:W-:Y:S01]  /*121d0*/  IADD3 R69, P1, R152.reuse, 0xd000, RZ ;  /* 0x0000d00098457810 */ /* 0x040fe20007f3e0ff */
[----:B------:R-:W-:Y:S01]  /*121e0*/  ULDC.64 UR4, c[0x0][0xbe0] ;  /* 0x0002f80000047ab9 */ /* 0x000fe20000000a00 */
[----:B------:R-:W-:Y:S01]  /*121f0*/  IADD3 R73, P2, R152, 0xe000, RZ ;  /* 0x0000e00098497810 */ /* 0x000fe20007f5e0ff */
[----:B0-----:R-:W-:Y:S01]  /*12200*/  @P0 IMAD.HI.U32 R0, R20, R81, RZ ;  /* 0x0000005114000227 */ /* 0x001fe200078e00ff */
[----:B------:R-:W-:Y:S01]  /*12210*/  IADD3 R7, P3, R152, 0xf000, RZ ;  /* 0x0000f00098077810 */ /* 0x000fe20007f7e0ff */
[----:B------:R-:W5:Y:S01]  /*12220*/  LD.E.128 R24, desc[UR42][R24.64] ;  /* 0x0000002a18187980 */ /* 0x000f62000c101d00 */
[----:B------:R-:W-:-:S02]  /*12230*/  LOP3.LUT R52, R53, 0x380, RZ, 0xc0, !PT ;  /* 0x0000038035347812 */ /* 0x000fc400078ec0ff */
[----:B------:R-:W-:Y:S01]  /*12240*/  LOP3.LUT R56, R57, 0x380, RZ, 0xc0, !PT ;  /* 0x0000038039387812 */ /* 0x000fe200078ec0ff */
[----:B------:R-:W-:Y:S01]  /*12250*/  IMAD.MOV.U32 R11, RZ, RZ, R20 ;  /* 0x000000ffff0b7224 */ /* 0x000fe200078e0014 */
[----:B------:R-:W-:Y:S01]  /*12260*/  LOP3.LUT R60, R61, 0x380, RZ, 0xc0, !PT ;  /* 0x000003803d3c7812 */ /* 0x000fe200078ec0ff */
[----:B------:R-:W-:Y:S01]  /*12270*/  IMAD.X R77, RZ, RZ, R153, P3 ;  /* 0x000000ffff4d7224 */ /* 0x000fe200018e0699 */
[----:B------:R-:W-:Y:S01]  /*12280*/  LOP3.LUT R68, R69, 0x380, RZ, 0xc0, !PT ;  /* 0x0000038045447812 */ /* 0x000fe200078ec0ff */
[----:B------:R-:W5:Y:S01]  /*12290*/  LD.E.128 R28, desc[UR42][R28.64] ;  /* 0x0000002a1c1c7980 */ /* 0x000f62000c101d00 */
[----:B------:R-:W-:Y:S02]  /*122a0*/  LOP3.LUT R72, R73, 0x380, RZ, 0xc0, !PT ;  /* 0x0000038049487812 */ /* 0x000fe400078ec0ff */
[----:B------:R-:W-:Y:S01]  /*122b0*/  LOP3.LUT R6, R7, 0x380, RZ, 0xc0, !PT ;  /* 0x0000038007067812 */ /* 0x000fe200078ec0ff */
[----:B------:R-:W5:Y:S01]  /*122c0*/  LD.E.128 R32, desc[UR42][R32.64] ;  /* 0x0000002a20207980 */ /* 0x000f62000c101d00 */
[----:B-1----:R-:W-:-:S02]  /*122d0*/  @P0 SHF.R.U32.HI R11, RZ, R21, R0 ;  /* 0x00000015ff0b0219 */ /* 0x002fc40000011600 */
[----:B------:R-:W-:Y:S01]  /*122e0*/  SHF.R.U64 R52, R52, 0x3, RZ ;  /* 0x0000000334347819 */ /* 0x000fe200000012ff */
[----:B------:R-:W5:Y:S01]  /*122f0*/  LD.E.128 R40, desc[UR42][R40.64] ;  /* 0x0000002a28287980 */ /* 0x000f62000c101d00 */
[----:B------:R-:W-:Y:S02]  /*12300*/  SHF.R.U64 R56, R56, 0x3, RZ ;  /* 0x0000000338387819 */ /* 0x000fe400000012ff */
[----:B------:R-:W-:Y:S01]  /*12310*/  SHF.R.U64 R60, R60, 0x3, RZ ;  /* 0x000000033c3c7819 */ /* 0x000fe200000012ff */
[----:B------:R-:W5:Y:S01]  /*12320*/  LD.E.128 R44, desc[UR42][R44.64] ;  /* 0x0000002a2c2c7980 */ /* 0x000f62000c101d00 */
[----:B------:R-:W-:Y:S02]  /*12330*/  SHF.R.U64 R68, R68, 0x3, RZ ;  /* 0x0000000344447819 */ /* 0x000fe400000012ff */
[----:B------:R-:W-:Y:S01]  /*12340*/  SHF.R.U64 R72, R72, 0x3, RZ ;  /* 0x0000000348487819 */ /* 0x000fe200000012ff */
[----:B------:R-:W5:Y:S01]  /*12350*/  LD.E.128 R48, desc[UR42][R48.64] ;  /* 0x0000002a30307980 */ /* 0x000f62000c101d00 */
[----:B------:R-:W-:-:S02]  /*12360*/  SHF.R.U64 R5, R5, 0x3, RZ ;  /* 0x0000000305057819 */ /* 0x000fc400000012ff */
[----:B------:R-:W-:Y:S01]  /*12370*/  SHF.R.U64 R6, R6, 0x3, RZ ;  /* 0x0000000306067819 */ /* 0x000fe200000012ff */
[----:B------:R-:W-:Y:S01]  /*12380*/  IMAD.MOV R21, RZ, RZ, -R11 ;  /* 0x000000ffff157224 */ /* 0x000fe200078e0a0b */
        /* <DEDUP_REMOVED lines=12> */
[----:B------:R-:W-:-:S02]  /*12450*/  SHF.R.S32.HI R0, RZ, 0x1f, R11 ;  /* 0x0000001fff007819 */ /* 0x000fc4000001140b */
[----:B------:R-:W-:Y:S01]  /*12460*/  LOP3.LUT R76, R6, R7, RZ, 0x3c, !PT ;  /* 0x00000007064c7212 */ /* 0x000fe200078e3cff */
[----:B------:R-:W-:Y:S01]  /*12470*/  IMAD.IADD R9, R9, 0x1, R83 ;  /* 0x0000000109097824 */ /* 0x000fe200078e0253 */
[----:B------:R-:W5:Y:S01]  /*12480*/  LD.E.128 R52, desc[UR42][R52.64] ;  /* 0x0000002a34347980 */ /* 0x000f62000c101d00 */
[----:B------:R-:W-:Y:S02]  /*12490*/  IMAD R21, R80, R21, R20 ;  /* 0x0000001550157224 */ /* 0x000fe400078e0214 */
[----:B------:R-:W-:Y:S01]  /*124a0*/  IMAD R0, R0, UR4, RZ ;  /* 0x0000000400007c24 */ /* 0x000fe2000f8e02ff */
[----:B------:R-:W0:Y:S01]  /*124b0*/  LDC R20, c[0x0][0xbc8] ;  /* 0x0002f200ff147b82 */ /* 0x000e220000000800 */
[----:B------:R-:W5:Y:S01]  /*124c0*/  LD.E.128 R4, desc[UR42][R4.64] ;  /* 0x0000002a04047980 */ /* 0x000f62000c101d00 */
[----:B------:R-:W-:-:S03]  /*124d0*/  IMAD.WIDE.U32 R8, R11, UR4, R8 ;  /* 0x000000040b087c25 */ /* 0x000fc6000f8e0008 */
[----:B------:R-:W5:Y:S01]  /*124e0*/  LD.E.128 R56, desc[UR42][R56.64] ;  /* 0x0000002a38387980 */ /* 0x000f62000c101d00 */
[----:B------:R-:W-:-:S03]  /*124f0*/  IMAD R11, R11, UR5, R0 ;  /* 0x000000050b0b7c24 */ /* 0x000fc6000f8e0200 */
[----:B------:R-:W5:Y:S01]  /*12500*/  LD.E.128 R60, desc[UR42][R60.64] ;  /* 0x0000002a3c3c7980 */ /* 0x000f62000c101d00 */
[----:B------:R-:W-:Y:S01]  /*12510*/  SHF.R.S32.HI R0, RZ, 0x1f, R21 ;  /* 0x0000001fff007819 */ /* 0x000fe20000011415 */
[----:B------:R-:W-:Y:S02]  /*12520*/  ULDC.64 UR4, c[0x0][0xbd8] ;  /* 0x0002f60000047ab9 */ /* 0x000fe40000000a00 */
[----:B------:R-:W5:Y:S04]  /*12530*/  LD.E.128 R68, desc[UR42][R68.64] ;  /* 0x0000002a44447980 */ /* 0x000f68000c101d00 */
[----:B------:R-:W5:Y:S04]  /*12540*/  LD.E.128 R72, desc[UR42][R72.64] ;  /* 0x0000002a48487980 */ /* 0x000f68000c101d00 */
[----:B------:R-:W5:Y:S01]  /*12550*/  LD.E.128 R76, desc[UR42][R76.64] ;  /* 0x0000002a4c4c7980 */ /* 0x000f62000c101d00 */
        /* <DEDUP_REMOVED lines=18> */
[----:B------:R-:W-:Y:S01]  /*12680*/  IMAD R82, R158, 0x40, R10 ;  /* 0x000000409e527824 */ /* 0x000fe200078e020a */
[----:B-1----:R0:W-:Y:S01]  /*12690*/  SYNCS.ARRIVE.TRANS64.RED.A1T0 RZ, [R0+URZ], RZ ;  /* 0x000000ff00ff79a7 */ /* 0x0021e2000810043f */
[C---:B------:R-:W-:Y:S01]  /*126a0*/  VIADD R158, R192.reuse, 0x80 ;  /* 0x00000080c09e7836 */ /* 0x040fe20000000000 */
[----:B------:R-:W-:Y:S01]  /*126b0*/  ISETP.GE.AND P1, PT, R192, R20, PT ;  /* 0x00000014c000720c */ /* 0x000fe20003f26270 */
[----:B------:R-:W-:Y:S01]  /*126c0*/  IMAD R80, R3, R80, RZ ;  /* 0x0000005003507224 */ /* 0x000fe200078e02ff */
[----:B0-----:R-:W-:-:S02]  /*126d0*/  SEL R0, RZ, 0xffffffff, P0 ;  /* 0xffffffffff007807 */ /* 0x001fc40000000000 */
[----:B------:R-:W-:-:S03]  /*126e0*/  ISETP.GE.AND P0, PT, R158, R20, PT ;  /* 0x000000149e00720c */ /* 0x000fc60003f06270 */
[----:B------:R-:W-:Y:S01]  /*126f0*/  IMAD.SHL.U32 R3, R0, 0x2, RZ ;  /* 0x0000000200037824 */ /* 0x000fe200078e00ff */
[----:B------:R-:W-:Y:S01]  /*12700*/  SEL R0, RZ, 0x1, P1 ;  /* 0x00000001ff007807 */ /* 0x000fe20000800000 */
        /* <DEDUP_REMOVED lines=67> */
[-C--:B0-----:R-:W-:Y:S02]  /*12b40*/  @!P2 LEA R4, P5, R156, R8.reuse, 0x1 ;  /* 0x000000089c04a211 */ /* 0x081fe400078a08ff */
        /* <DEDUP_REMOVED lines=9> */
.L_x_4575:
[----:B------:R-:W-:Y:S05]  /*12be0*/  BSYNC B1 ;  /* 0x0000000000017941 */ /* 0x000fea0003800000 */
.L_x_4574:
[----:B0----5:R-:W-:Y:S01]  /*12bf0*/  VIADD R7, R82, 0x20 ;  /* 0x0000002052077836 */ /* 0x021fe20000000000 */
[----:B------:R0:W3:Y:S04]  /*12c00*/  SHFL.IDX PT, R5, R81, 0x1, 0x181f ;  /* 0x00381f0051057f89 */ /* 0x0000e800000e0000 */
[----:B------:R-:W-:Y:S01]  /*12c10*/  ISETP.GE.AND P0, PT, R7, R80, PT ;  /* 0x000000500700720c */ /* 0x000fe20003f06270 */
[----:B------:R0:W4:-:S12]  /*12c20*/  SHFL.IDX PT, R4, R21, 0x1, 0x181f ;  /* 0x00381f0015047f89 */ /* 0x00011800000e0000 */
[----:B0-----:R-:W-:Y:S05]  /*12c30*/  @P0 BRA `(.L_x_4576) ;  /* 0x0000002c00780947 */ /* 0x001fea0003800000 */
[-C--:B------:R-:W-:Y:S02]  /*12c40*/  ISETP.GE.AND P6, PT, R192, R20.reuse, PT ;  /* 0x00000014c000720c */ /* 0x080fe40003fc6270 */
[-C--:B------:R-:W-:Y:S02]  /*12c50*/  ISETP.GE.AND P5, PT, R159, R20.reuse, PT ;  /* 0x000000149f00720c */ /* 0x080fe40003fa6270 */
[-C--:B------:R-:W-:Y:S02]  /*12c60*/  ISETP.GE.AND P3, PT, R158, R20.reuse, PT ;  /* 0x000000149e00720c */ /* 0x080fe40003f66270 */
[-C--:B------:R-:W-:Y:S02]  /*12c70*/  ISETP.GE.AND P2, PT, R157, R20.reuse, PT ;  /* 0x000000149d00720c */ /* 0x080fe40003f46270 */
[-C--:B------:R-:W-:Y:S02]  /*12c80*/  ISETP.GE.AND P1, PT, R156, R20.reuse, PT ;  /* 0x000000149c00720c */ /* 0x080fe40003f26270 */
[----:B------:R-:W-:-:S03]  /*12c90*/  ISETP.GE.AND P0, PT, R155, R20, PT ;  /* 0x000000149b00720c */ /* 0x000fc60003f06270 */
[----:B---34-:R-:W-:Y:S02]  /*12ca0*/  @!P6 IMAD.WIDE R6, R192, 0x2, R4 ;  /* 0x00000002c006e825 */ /* 0x018fe400078e0204 */
[----:B-1----:R-:W-:-:S03]  /*12cb0*/  @!P5 LEA R8, P4, R159, R4, 0x1 ;  /* 0x000000049f08d211 */ /* 0x002fc600078808ff */
[----:B------:R0:W-:Y:S01]  /*12cc0*/  @!P6 ST.E.128 desc[UR42][R6.64], R12 ;  /* 0x0000000c0600e985 */ /* 0x0001e2000c101d2a */
[----:B--2---:R-:W-:Y:S02]  /*12cd0*/  @!P5 LEA.HI.X R9, R159, R5, R93, 0x1, P4 ;  /* 0x000000059f09d211 */ /* 0x004fe400020f0c5d */
        /* <DEDUP_REMOVED lines=8> */
[CC--:B------:R-:W-:Y:S02]  /*12d60*/  @P4 LEA R12, P5, R154.reuse, R4.reuse, 0x1 ;  /* 0x000000049a0c4211 */ /* 0x0c0fe400078a08ff */
        /* <DEDUP_REMOVED lines=14> */
.L_x_4573:
[----:B01----:R-:W2:Y:S01]  /*12e50*/  LDL.LU R12, [R1+0x48] ;  /* 0x00004800010c7983 */ /* 0x003ea20000300800 */
[----:B------:R-:W-:Y:S01]  /*12e60*/  ULDC.64 UR4, c[0x0][0xc08] ;  /* 0x0003020000047ab9 */ /* 0x000fe20000000a00 */
[----:B------:R-:W0:Y:S02]  /*12e70*/  LDC R13, c[0x0][0xce8] ;  /* 0x00033a00ff0d7b82 */ /* 0x000e240000000800 */
[----:B------:R-:W3:Y:S04]  /*12e80*/  LDL R11, [R1+0x60] ;  /* 0x00006000010b7983 */ /* 0x000ee80000100800 */
[----:B------:R-:W3:Y:S01]  /*12e90*/  LDL.LU R14, [R1+0x40] ;  /* 0x00004000010e7983 */ /* 0x000ee20000300800 */
[----:B------:R-:W-:Y:S01]  /*12ea0*/  IMAD R10, R9, UR4, RZ ;  /* 0x00000004090a7c24 */ /* 0x000fe2000f8e02ff */
[----:B------:R-:W-:Y:S01]  /*12eb0*/  BSSY B1, `(.L_x_4577) ;  /* 0x0000110000017945 */ /* 0x000fe20003800000 */
[----:B------:R-:W-:-:S02]  /*12ec0*/  VIADD R152, R222, 0xf8 ;  /* 0x000000f8de987836 */ /* 0x000fc40000000000 */
[C---:B------:R-:W-:Y:S02]  /*12ed0*/  IMAD R10, R8.reuse, UR5, R10 ;  /* 0x00000005080a7c24 */ /* 0x040fe4000f8e020a */
[----:B------:R-:W-:Y:S01]  /*12ee0*/  IMAD.WIDE.U32 R8, R8, UR4, RZ ;  /* 0x0000000408087c25 */ /* 0x000fe2000f8e00ff */
[----:B------:R-:W-:Y:S01]  /*12ef0*/  ULDC.64 UR4, c[0x0][0xc38] ;  /* 0x00030e0000047ab9 */ /* 0x000fe20000000a00 */
[----:B------:R-:W-:Y:S02]  /*12f00*/  SHF.R.S32.HI R152, RZ, 0x1f, R152 ;  /* 0x0000001fff987819 */ /* 0x000fe40000011498 */
        /* <DEDUP_REMOVED lines=14> */
[C---:B------:R-:W-:Y:S02]  /*12ff0*/  VIADD R156, R222.reuse, 0xe8 ;  /* 0x000000e8de9c7836 */ /* 0x040fe40000000000 */
        /* <DEDUP_REMOVED lines=101> */
[----:B------:R-:W-:Y:S01]  /*13650*/  VIADD R15, R222, 0x8 ;  /* 0x00000008de0f7836 */ /* 0x000fe20000000000 */
[----:B------:R-:W-:Y:S01]  /*13660*/  ISETP.GE.AND P3, PT, R200, UR4, PT ;  /* 0x00000004c8007c0c */ /* 0x000fe2000bf66270 */
[----:B------:R-:W-:Y:S01]  /*13670*/  VIADD R14, R222, 0x18 ;  /* 0x00000018de0e7836 */ /* 0x000fe20000000000 */
[----:B------:R-:W-:Y:S02]  /*13680*/  ISETP.GE.AND P4, PT, R198, UR4, PT ;  /* 0x00000004c6007c0c */ /* 0x000fe4000bf86270 */
[----:B------:R-:W-:-:S07]  /*13690*/  SHF.R.S32.HI R15, RZ, 0x1f, R15 ;  /* 0x0000001fff0f7819 */ /* 0x000fce000001140f */
[----:B01----:R-:W-:-:S04]  /*136a0*/  @!P0 LEA R8, P1, R222, R21, 0x2 ;  /* 0x00000015de088211 */ /* 0x003fc800078210ff */
[C---:B--2---:R-:W-:Y:S01]  /*136b0*/  @!P0 LEA.HI.X R9, R222.reuse, R20, R10, 0x2, P1 ;  /* 0x00000014de098211 */ /* 0x044fe200008f140a */
[----:B------:R-:W-:-:S04]  /*136c0*/  VIADD R10, R222, 0x10 ;  /* 0x00000010de0a7836 */ /* 0x000fc80000000000 */
[----:B------:R0:W-:Y:S01]  /*136d0*/  @!P0 ST.E.64 desc[UR42][R8.64], R24 ;  /* 0x0000001808008985 */ /* 0x0001e2000c101b2a */
[----:B------:R-:W-:-:S13]  /*136e0*/  ISETP.GE.AND P0, PT, R11, UR4, PT ;  /* 0x000000040b007c0c */ /* 0x000fda000bf06270 */
[----:B0-----:R-:W-:-:S04]  /*136f0*/  @!P0 LEA R8, P1, R11, R21, 0x2 ;  /* 0x000000150b088211 */ /* 0x001fc800078210ff */
[----:B------:R-:W-:Y:S01]  /*13700*/  @!P0 LEA.HI.X R9, R11, R20, R15, 0x2, P1 ;  /* 0x000000140b098211 */ /* 0x000fe200008f140f */
[----:B------:R-:W-:Y:S01]  /*13710*/  VIADD R15, R222, 0x10 ;  /* 0x00000010de0f7836 */ /* 0x000fe20000000000 */
        /* <DEDUP_REMOVED lines=35> */
[----:B------:R-:W-:-:S04]  /*13950*/  VIADD R14, R222, 0x38 ;  /* 0x00000038de0e7836 */ /* 0x000fc80000000000 */
[----:B------:R0:W-:Y:S01]  /*13960*/  @!P0 ST.E.64 desc[UR42][R8.64], R48 ;  /* 0x0000003008008985 */ /* 0x0001e2000c101b2a */
[----:B------:R-:W-:Y:S02]  /*13970*/  SHF.R.S32.HI R14, RZ, 0x1f, R14 ;  /* 0x0000001fff0e7819 */ /* 0x000fe4000001140e */
[----:B------:R-:W-:Y:S02]  /*13980*/  ISETP.GE.AND P0, PT, R10, UR4, PT ;  /* 0x000000040a007c0c */ /* 0x000fe4000bf06270 */
[----:B0-----:R-:W-:-:S04]  /*13990*/  @!P1 LEA R8, P2, R11, R21, 0x2 ;  /* 0x000000150b089211 */ /* 0x001fc800078410ff */
[----:B------:R-:W-:Y:S01]  /*139a0*/  @!P1 LEA.HI.X R9, R11, R20, R14, 0x2, P2 ;  /* 0x000000140b099211 */ /* 0x000fe200010f140e */
[----:B------:R-:W-:-:S04]  /*139b0*/  VIADD R11, R222, 0x40 ;  /* 0x00000040de0b7836 */ /* 0x000fc80000000000 */
[----:B------:R0:W-:Y:S01]  /*139c0*/  @!P1 ST.E.64 desc[UR42][R8.64], R52 ;  /* 0x0000003408009985 */ /* 0x0001e2000c101b2a */
[----:B------:R-:W-:Y:S02]  /*139d0*/  ISETP.GE.AND P1, PT, R220, UR4, PT ;  /* 0x00000004dc007c0c */ /* 0x000fe4000bf26270 */
[----:B------:R-:W-:Y:S02]  /*139e0*/  SHF.R.S32.HI R11, RZ, 0x1f, R11 ;  /* 0x0000001fff0b7819 */ /* 0x000fe4000001140b */
[----:B0-----:R-:W-:-:S04]  /*139f0*/  @!P0 LEA R8, P2, R10, R21, 0x2 ;  /* 0x000000150a088211 */ /* 0x001fc800078410ff */
[----:B------:R-:W-:Y:S02]  /*13a00*/  @!P0 LEA.HI.X R9, R10, R20, R11, 0x2, P2 ;  /* 0x000000140a098211 */ /* 0x000fe400010f140b */
[----:B------:R-:W-:-:S03]  /*13a10*/  @!P4 LEA R10, P6, R198, R21, 0x2 ;  /* 0x00000015c60ac211 */ /* 0x000fc600078c10ff */
[----:B------:R0:W-:Y:S01]  /*13a20*/  @!P0 ST.E.64 desc[UR42][R8.64], R56 ;  /* 0x0000003808008985 */ /* 0x0001e2000c101b2a */
[----:B------:R-:W-:Y:S02]  /*13a30*/  ISETP.GE.AND P0, PT, R215, UR4, PT ;  /* 0x00000004d7007c0c */ /* 0x000fe4000bf06270 */
[----:B------:R-:W-:Y:S02]  /*13a40*/  @!P4 LEA.HI.X R11, R198, R20, R199, 0x2, P6 ;  /* 0x00000014c60bc211 */ /* 0x000fe400030f14c7 */
[----:B0-----:R-:W-:-:S04]  /*13a50*/  @!P1 LEA R8, P2, R220, R21, 0x2 ;  /* 0x00000015dc089211 */ /* 0x001fc800078410ff */
[----:B------:R-:W-:-:S05]  /*13a60*/  @!P1 LEA.HI.X R9, R220, R20, R221, 0x2, P2 ;  /* 0x00000014dc099211 */ /* 0x000fca00010f14dd */
[----:B------:R0:W-:Y:S01]  /*13a70*/  @!P1 ST.E.64 desc[UR42][R8.64], R60 ;  /* 0x0000003c08009985 */ /* 0x0001e2000c101b2a */
[----:B------:R-:W-:Y:S02]  /*13a80*/  ISETP.GE.AND P1, PT, R204, UR4, PT ;  /* 0x00000004cc007c0c */ /* 0x000fe4000bf26270 */
[----:B0-----:R-:W-:-:S04]  /*13a90*/  @!P0 LEA R8, P2, R215, R21, 0x2 ;  /* 0x00000015d7088211 */ /* 0x001fc800078410ff */
[----:B------:R-:W-:Y:S02]  /*13aa0*/  @!P0 LEA.HI.X R9, R215, R20, R219, 0x2, P2 ;  /* 0x00000014d7098211 */ /* 0x000fe400010f14db */
[----:B------:R-:W-:-:S03]  /*13ab0*/  ISETP.GE.AND P2, PT, R181, UR4, PT ;  /* 0x00000004b5007c0c */ /* 0x000fc6000bf46270 */
[----:B------:R0:W-:Y:S10]  /*13ac0*/  @!P0 ST.E.64 desc[UR42][R8.64], R64 ;  /* 0x0000004008008985 */ /* 0x0001f4000c101b2a */
[----:B------:R-:W-:-:S02]  /*13ad0*/  @!P2 LEA R14, P6, R181, R21, 0x2 ;  /* 0x00000015b50ea211 */ /* 0x000fc400078c10ff */
[C---:B0-----:R-:W-:Y:S02]  /*13ae0*/  @!P1 LEA R8, P0, R204.reuse, R21, 0x2 ;  /* 0x00000015cc089211 */ /* 0x041fe400078010ff */
[-C--:B------:R-:W-:Y:S02]  /*13af0*/  @!P2 LEA.HI.X R15, R181, R20.reuse, R182, 0x2, P6 ;  /* 0x00000014b50fa211 */ /* 0x080fe400030f14b6 */
[----:B------:R-:W-:Y:S02]  /*13b00*/  @!P1 LEA.HI.X R9, R204, R20, R205, 0x2, P0 ;  /* 0x00000014cc099211 */ /* 0x000fe400000f14cd */
[----:B------:R-:W-:-:S03]  /*13b10*/  ISETP.GE.AND P0, PT, R196, UR4, PT ;  /* 0x00000004c4007c0c */ /* 0x000fc6000bf06270 */
[----:B------:R0:W-:Y:S01]  /*13b20*/  @!P1 ST.E.64 desc[UR42][R8.64], R68 ;  /* 0x0000004408009985 */ /* 0x0001e2000c101b2a */
[----:B------:R-:W-:Y:S02]  /*13b30*/  ISETP.GE.AND P1, PT, R183, UR4, PT ;  /* 0x00000004b7007c0c */ /* 0x000fe4000bf26270 */
[----:B0-----:R-:W-:-:S04]  /*13b40*/  @!P3 LEA R8, P5, R200, R21, 0x2 ;  /* 0x00000015c808b211 */ /* 0x001fc800078a10ff */
[----:B------:R-:W-:-:S05]  /*13b50*/  @!P3 LEA.HI.X R9, R200, R20, R201, 0x2, P5 ;  /* 0x00000014c809b211 */ /* 0x000fca00028f14c9 */
[----:B------:R0:W-:Y:S01]  /*13b60*/  @!P3 ST.E.64 desc[UR42][R8.64], R72 ;  /* 0x000000480800b985 */ /* 0x0001e2000c101b2a */
[----:B------:R-:W-:-:S03]  /*13b70*/  ISETP.GE.AND P3, PT, R179, UR4, PT ;  /* 0x00000004b3007c0c */ /* 0x000fc6000bf66270 */
[----:B------:R1:W-:Y:S01]  /*13b80*/  @!P4 ST.E.64 desc[UR42][R10.64], R76 ;  /* 0x0000004c0a00c985 */ /* 0x0003e2000c101b2a */
[CC--:B0-----:R-:W-:Y:S02]  /*13b90*/  @!P0 LEA R8, P4, R196.reuse, R21.reuse, 0x2 ;  /* 0x00000015c4088211 */ /* 0x0c1fe400078810ff */
        /* <DEDUP_REMOVED lines=9> */
[----:B------:R-:W-:Y:S02]  /*13c30*/  @!P2 ST.E.64 desc[UR42][R14.64], R88 ;  /* 0x000000580e00a985 */ /* 0x000fe4000c101b2a */
[-C--:B0-----:R-:W-:Y:S02]  /*13c40*/  @!P4 LEA R8, P2, R177, R21.reuse, 0x2 ;  /* 0x00000015b108c211 */ /* 0x081fe400078410ff */
[-C--:B-1----:R-:W-:Y:S02]  /*13c50*/  @!P3 LEA R6, P6, R179, R21.reuse, 0x2 ;  /* 0x00000015b306b211 */ /* 0x082fe400078c10ff */
[-C--:B------:R-:W-:Y:S02]  /*13c60*/  @!P4 LEA.HI.X R9, R177, R20.reuse, R178, 0x2, P2 ;  /* 0x00000014b109c211 */ /* 0x080fe400010f14b2 */
[----:B------:R-:W-:Y:S02]  /*13c70*/  @!P3 LEA.HI.X R7, R179, R20, R180, 0x2, P6 ;  /* 0x00000014b307b211 */ /* 0x000fe400030f14b4 */
[----:B------:R-:W-:-:S02]  /*13c80*/  @!P5 LEA R10, P6, R175, R21, 0x2 ;  /* 0x00000015af0ad211 */ /* 0x000fc400078c10ff */
[----:B------:R-:W-:Y:S01]  /*13c90*/  ISETP.GE.AND P2, PT, R169, UR4, PT ;  /* 0x00000004a9007c0c */ /* 0x000fe2000bf46270 */
[----:B------:R0:W-:Y:S01]  /*13ca0*/  @!P3 ST.E.64 desc[UR42][R6.64], R92 ;  /* 0x0000005c0600b985 */ /* 0x0001e2000c101b2a */
[----:B------:R-:W-:-:S03]  /*13cb0*/  @!P5 LEA.HI.X R11, R175, R20, R176, 0x2, P6 ;  /* 0x00000014af0bd211 */ /* 0x000fc600030f14b0 */
        /* <DEDUP_REMOVED lines=39> */
[CC--:B------:R-:W-:Y:S02]  /*13f30*/  @!P5 LEA R14, P0, R84.reuse, R21.reuse, 0x2 ;  /* 0x00000015540ed211 */ /* 0x0c0fe400078010ff */
[C---:B-1----:R-:W-:Y:S01]  /*13f40*/  @!P2 LEA R8, P1, R153.reuse, R21, 0x2 ;  /* 0x000000159908a211 */ /* 0x042fe200078210ff */
[----:B------:R3:W-:Y:S01]  /*13f50*/  @!P4 ST.E.64 desc[UR42][R6.64], R136 ;  /* 0x000000880600c985 */ /* 0x0007e2000c101b2a */
[-C--:B------:R-:W-:Y:S02]  /*13f60*/  @!P5 LEA.HI.X R15, R84, R20.reuse, R152, 0x2, P0 ;  /* 0x00000014540fd211 */ /* 0x080fe400000f1498 */
[----:B------:R-:W-:Y:S01]  /*13f70*/  @!P2 LEA.HI.X R9, R153, R20, R154, 0x2, P1 ;  /* 0x000000149909a211 */ /* 0x000fe200008f149a */
[----:B------:R3:W-:Y:S04]  /*13f80*/  @!P3 ST.E.64 desc[UR42][R10.64], R140 ;  /* 0x0000008c0a00b985 */ /* 0x0007e8000c101b2a */
[----:B------:R3:W-:Y:S04]  /*13f90*/  @!P2 ST.E.64 desc[UR42][R8.64], R144 ;  /* 0x000000900800a985 */ /* 0x0007e8000c101b2a */
[----:B------:R3:W-:Y:S02]  /*13fa0*/  @!P5 ST.E.64 desc[UR42][R14.64], R148 ;  /* 0x000000940e00d985 */ /* 0x0007e4000c101b2a */
.L_x_4578:
[----:B------:R-:W-:Y:S05]  /*13fb0*/  BSYNC B1 ;  /* 0x0000000000017941 */ /* 0x000fea0003800000 */
.L_x_4577:
[----:B---3--:R-:W-:Y:S01]  /*13fc0*/  VIADD R6, R13, 0x8 ;  /* 0x000000080d067836 */ /* 0x008fe20000000000 */
[----:B0-----:R-:W0:Y:S04]  /*13fd0*/  SHFL.IDX PT, R12, R12, 0x1, 0x1c1f ;  /* 0x003c1f000c0c7f89 */ /* 0x001e2800000e0000 */
[----:B------:R-:W-:Y:S01]  /*13fe0*/  ISETP.GE.AND P0, PT, R6, R3, PT ;  /* 0x000000030600720c */ /* 0x000fe20003f06270 */
[----:B------:R-:W3:-:S12]  /*13ff0*/  SHFL.IDX PT, R0, R0, 0x1, 0x1c1f ;  /* 0x003c1f0000007f89 */ /* 0x000ed800000e0000 */
[----:B------:R-:W-:Y:S05]  /*14000*/  @P0 BRA `(.L_x_4576) ;  /* 0x0000001800840947 */ /* 0x000fea0003800000 */
[C---:B------:R-:W-:Y:S01]  /*14010*/  VIADD R11, R222.reuse, 0x8 ;  /* 0x00000008de0b7836 */ /* 0x040fe20000000000 */
[----:B------:R-:W-:Y:S01]  /*14020*/  ULDC UR4, c[0x0][0xbc8] ;  /* 0x0002f20000047ab9 */ /* 0x000fe20000000800 */
[C---:B------:R-:W-:Y:S01]  /*14030*/  VIADD R14, R222.reuse, 0x10 ;  /* 0x00000010de0e7836 */ /* 0x040fe20000000000 */
[C---:B------:R-:W-:Y:S01]  /*14040*/  ISETP.GE.AND P2, PT, R222.reuse, UR4, PT ;  /* 0x00000004de007c0c */ /* 0x040fe2000bf46270 */
[C---:B------:R-:W-:Y:S01]  /*14050*/  VIADD R10, R222.reuse, 0x18 ;  /* 0x00000018de0a7836 */ /* 0x040fe20000000000 */
[----:B------:R-:W-:Y:S01]  /*14060*/  ISETP.GE.AND P5, PT, R11, UR4, PT ;  /* 0x000000040b007c0c */ /* 0x000fe2000bfa6270 */
[----:B------:R-:W-:Y:S01]  /*14070*/  VIADD R15, R222, 0x8 ;  /* 0x00000008de0f7836 */ /* 0x000fe20000000000 */
[----:B------:R-:W-:Y:S01]  /*14080*/  ISETP.GE.AND P3, PT, R14, UR4, PT ;  /* 0x000000040e007c0c */ /* 0x000fe2000bf66270 */
[----:B-1----:R-:W-:Y:S01]  /*14090*/  VIADD R21, R222, 0x20 ;  /* 0x00000020de157836 */ /* 0x002fe20000000000 */
[----:B------:R-:W-:Y:S01]  /*140a0*/  ISETP.GE.AND P4, PT, R10, UR4, PT ;  /* 0x000000040a007c0c */ /* 0x000fe2000bf86270 */
[C---:B------:R-:W-:Y:S01]  /*140b0*/  VIADD R24, R222.reuse, 0x28 ;  /* 0x00000028de187836 */ /* 0x040fe20000000000 */
[----:B--2---:R-:W-:Y:S01]  /*140c0*/  SHF.R.S32.HI R20, RZ, 0x1f, R222 ;  /* 0x0000001fff147819 */ /* 0x004fe200000114de */
[----:B------:R-:W-:Y:S01]  /*140d0*/  VIADD R25, R222, 0x20 ;  /* 0x00000020de197836 */ /* 0x000fe20000000000 */
[----:B------:R-:W-:-:S03]  /*140e0*/  SHF.R.S32.HI R15, RZ, 0x1f, R15 ;  /* 0x0000001fff0f7819 */ /* 0x000fc6000001140f */
[CC--:B---3--:R-:W-:Y:S02]  /*140f0*/  @!P2 LEA R6, P0, R222.reuse, R0.reuse, 0x2 ;  /* 0x00000000de06a211 */ /* 0x0c8fe400078010ff */
[C---:B------:R-:W-:Y:S02]  /*14100*/  @!P5 LEA R8, P1, R11.reuse, R0, 0x2 ;  /* 0x000000000b08d211 */ /* 0x040fe400078210ff */
[CC--:B0-----:R-:W-:Y:S01]  /*14110*/  @!P2 LEA.HI.X R7, R222.reuse, R12.reuse, R20, 0x2, P0 ;  /* 0x0000000cde07a211 */ /* 0x0c1fe200000f1414 */
[C---:B------:R-:W-:Y:S01]  /*14120*/  VIADD R20, R222.reuse, 0x10 ;  /* 0x00000010de147836 */ /* 0x040fe20000000000 */
[----:B------:R-:W-:Y:S01]  /*14130*/  @!P5 LEA.HI.X R9, R11, R12, R15, 0x2, P1 ;  /* 0x0000000c0b09d211 */ /* 0x000fe200008f140f */
[C---:B------:R-:W-:Y:S01]  /*14140*/  VIADD R11, R222.reuse, 0x18 ;  /* 0x00000018de0b7836 */ /* 0x040fe20000000000 */
[----:B------:R-:W-:Y:S01]  /*14150*/  ISETP.GE.AND P0, PT, R21, UR4, PT ;  /* 0x0000000415007c0c */ /* 0x000fe2000bf06270 */
[----:B------:R0:W-:Y:S01]  /*14160*/  @!P2 ST.E.64 desc[UR42][R6.64], R26 ;  /* 0x0000001a0600a985 */ /* 0x0001e2000c101b2a */
[----:B------:R-:W-:Y:S01]  /*14170*/  SHF.R.S32.HI R20, RZ, 0x1f, R20 ;  /* 0x0000001fff147819 */ /* 0x000fe20000011414 */
[----:B------:R-:W-:Y:S01]  /*14180*/  VIADD R15, R222, 0x30 ;  /* 0x00000030de0f7836 */ /* 0x000fe20000000000 */
[----:B------:R-:W-:Y:S01]  /*14190*/  SHF.R.S32.HI R11, RZ, 0x1f, R11 ;  /* 0x0000001fff0b7819 */ /* 0x000fe2000001140b */
[----:B------:R1:W-:Y:S01]  /*141a0*/  @!P5 ST.E.64 desc[UR42][R8.64], R30 ;  /* 0x0000001e0800d985 */ /* 0x0003e2000c101b2a */
[----:B------:R-:W-:-:S02]  /*141b0*/  ISETP.GE.AND P1, PT, R24, UR4, PT ;  /* 0x0000000418007c0c */ /* 0x000fc4000bf26270 */
[----:B------:R-:W-:Y:S02]  /*141c0*/  ISETP.GE.AND P2, PT, R15, UR4, PT ;  /* 0x000000040f007c0c */ /* 0x000fe4000bf46270 */
[----:B------:R-:W-:Y:S02]  /*141d0*/  SHF.R.S32.HI R25, RZ, 0x1f, R25 ;  /* 0x0000001fff197819 */ /* 0x000fe40000011419 */
[-C--:B0-----:R-:W-:Y:S02]  /*141e0*/  @!P3 LEA R6, P5, R14, R0.reuse, 0x2 ;  /* 0x000000000e06b211 */ /* 0x081fe400078a10ff */
[----:B-1----:R-:W-:Y:S02]  /*141f0*/  @!P4 LEA R8, P6, R10, R0, 0x2 ;  /* 0x000000000a08c211 */ /* 0x002fe400078c10ff */
[-C--:B------:R-:W-:Y:S01]  /*14200*/  @!P3 LEA.HI.X R7, R14, R12.reuse, R20, 0x2, P5 ;  /* 0x0000000c0e07b211 */ /* 0x080fe200028f1414 */
[----:B------:R-:W-:Y:S01]  /*14210*/  VIADD R20, R222, 0x38 ;  /* 0x00000038de147836 */ /* 0x000fe20000000000 */
[----:B------:R-:W-:Y:S01]  /*14220*/  @!P4 LEA.HI.X R9, R10, R12, R11, 0x2, P6 ;  /* 0x0000000c0a09c211 */ /* 0x000fe200030f140b */
[----:B------:R-:W-:-:S02]  /*14230*/  VIADD R14, R222, 0x40 ;  /* 0x00000040de0e7836 */ /* 0x000fc40000000000 */
[----:B------:R-:W-:Y:S01]  /*14240*/  @!P2 LEA R10, P6, R15, R0, 0x2 ;  /* 0x000000000f0aa211 */ /* 0x000fe200078c10ff */
[----:B------:R0:W-:Y:S01]  /*14250*/  @!P3 ST.E.64 desc[UR42][R6.64], R34 ;  /* 0x000000220600b985 */ /* 0x0001e2000c101b2a */
[----:B------:R-:W-:-:S03]  /*14260*/  ISETP.GE.AND P3, PT, R20, UR4, PT ;  /* 0x0000000414007c0c */ /* 0x000fc6000bf66270 */
[----:B------:R1:W-:Y:S01]  /*14270*/  @!P4 ST.E.64 desc[UR42][R8.64], R38 ;  /* 0x000000260800c985 */ /* 0x0003e2000c101b2a */
[----:B0-----:R-:W-:-:S04]  /*14280*/  @!P0 LEA R6, P4, R21, R0, 0x2 ;  /* 0x0000000015068211 */ /* 0x001fc800078810ff */
[----:B------:R-:W-:Y:S01]  /*14290*/  @!P0 LEA.HI.X R7, R21, R12, R25, 0x2, P4 ;  /* 0x0000000c15078211 */ /* 0x000fe200020f1419 */
[----:B------:R-:W-:Y:S01]  /*142a0*/  VIADD R25, R222, 0x28 ;  /* 0x00000028de197836 */ /* 0x000fe20000000000 */
[----:B-1----:R-:W-:Y:S01]  /*142b0*/  @!P1 LEA R8, P5, R24, R0, 0x2 ;  /* 0x0000000018089211 */ /* 0x002fe200078a10ff */
[----:B------:R-:W-:Y:S01]  /*142c0*/  VIADD R21, R222, 0x30 ;  /* 0x00000030de157836 */ /* 0x000fe20000000000 */
[----:B------:R-:W-:Y:S01]  /*142d0*/  ISETP.GE.AND P4, PT, R14, UR4, PT ;  /* 0x000000040e007c0c */ /* 0x000fe2000bf86270 */
[----:B------:R0:W-:Y:S01]  /*142e0*/  @!P0 ST.E.64 desc[UR42][R6.64], R42 ;  /* 0x0000002a06008985 */ /* 0x0001e2000c101b2a */
[----:B------:R-:W-:Y:S02]  /*142f0*/  SHF.R.S32.HI R25, RZ, 0x1f, R25 ;  /* 0x0000001fff197819 */ /* 0x000fe40000011419 */
[----:B------:R-:W-:Y:S02]  /*14300*/  SHF.R.S32.HI R21, RZ, 0x1f, R21 ;  /* 0x0000001fff157819 */ /* 0x000fe40000011415 */
[----:B------:R-:W-:-:S02]  /*14310*/  @!P1 LEA.HI.X R9, R24, R12, R25, 0x2, P5 ;  /* 0x0000000c18099211 */ /* 0x000fc400028f1419 */
[----:B------:R-:W-:Y:S02]  /*14320*/  ISETP.GE.AND P5, PT, R220, UR4, PT ;  /* 0x00000004dc007c0c */ /* 0x000fe4000bfa6270 */
[----:B------:R-:W-:Y:S01]  /*14330*/  @!P2 LEA.HI.X R11, R15, R12, R21, 0x2, P6 ;  /* 0x0000000c0f0ba211 */ /* 0x000fe200030f1415 */
[C---:B------:R-:W-:Y:S01]  /*14340*/  VIADD R21, R222.reuse, 0x38 ;  /* 0x00000038de157836 */ /* 0x040fe20000000000 */
[----:B------:R1:W-:Y:S01]  /*14350*/  @!P1 ST.E.64 desc[UR42][R8.64], R46 ;  /* 0x0000002e08009985 */ /* 0x0003e2000c101b2a */
[----:B------:R-:W-:Y:S01]  /*14360*/  VIADD R15, R222, 0x40 ;  /* 0x00000040de0f7836 */ /* 0x000fe20000000000 */
[----:B------:R-:W-:Y:S02]  /*14370*/  ISETP.GE.AND P0, PT, R215, UR4, PT ;  /* 0x00000004d7007c0c */ /* 0x000fe4000bf06270 */
[----:B0-----:R-:W-:Y:S01]  /*14380*/  @!P3 LEA R6, P6, R20, R0, 0x2 ;  /* 0x000000001406b211 */ /* 0x001fe200078c10ff */
[----:B------:R0:W-:Y:S01]  /*14390*/  @!P2 ST.E.64 desc[UR42][R10.64], R50 ;  /* 0x000000320a00a985 */ /* 0x0001e2000c101b2a */
[----:B------:R-:W-:-:S02]  /*143a0*/  SHF.R.S32.HI R21, RZ, 0x1f, R21 ;  /* 0x0000001fff157819 */ /* 0x000fc40000011415 */
[----:B------:R-:W-:Y:S02]  /*143b0*/  ISETP.GE.AND P1, PT, R204, UR4, PT ;  /* 0x00000004cc007c0c */ /* 0x000fe4000bf26270 */
[----:B------:R-:W-:Y:S02]  /*143c0*/  SHF.R.S32.HI R15, RZ, 0x1f, R15 ;  /* 0x0000001fff0f7819 */ /* 0x000fe4000001140f */
[----:B------:R-:W-:Y:S02]  /*143d0*/  @!P3 LEA.HI.X R7, R20, R12, R21, 0x2, P6 ;  /* 0x0000000c1407b211 */ /* 0x000fe400030f1415 */
[----:B-1----:R-:W-:-:S03]  /*143e0*/  @!P4 LEA R8, P2, R14, R0, 0x2 ;  /* 0x000000000e08c211 */ /* 0x002fc600078410ff */
[----:B------:R1:W-:Y:S01]  /*143f0*/  @!P3 ST.E.64 desc[UR42][R6.64], R54 ;  /* 0x000000360600b985 */ /* 0x0003e2000c101b2a */
[----:B------:R-:W-:Y:S02]  /*14400*/  @!P4 LEA.HI.X R9, R14, R12, R15, 0x2, P2 ;  /* 0x0000000c0e09c211 */ /* 0x000fe400010f140f */
[----:B0-----:R-:W-:Y:S02]  /*14410*/  @!P5 LEA R10, P6, R220, R0, 0x2 ;  /* 0x00000000dc0ad211 */ /* 0x001fe400078c10ff */
[----:B------:R-:W-:Y:S01]  /*14420*/  ISETP.GE.AND P2, PT, R200, UR4, PT ;  /* 0x00000004c8007c0c */ /* 0x000fe2000bf46270 */
[----:B------:R0:W-:Y:S01]  /*14430*/  @!P4 ST.E.64 desc[UR42][R8.64], R58 ;  /* 0x0000003a0800c985 */ /* 0x0001e2000c101b2a */
[----:B------:R-:W-:Y:S02]  /*14440*/  @!P5 LEA.HI.X R11, R220, R12, R221, 0x2, P6 ;  /* 0x0000000cdc0bd211 */ /* 0x000fe400030f14dd */
[----:B------:R-:W-:Y:S02]  /*14450*/  ISETP.GE.AND P3, PT, R198, UR4, PT ;  /* 0x00000004c6007c0c */ /* 0x000fe4000bf66270 */
[----:B------:R-:W-:Y:S01]  /*14460*/  ISETP.GE.AND P4, PT, R196, UR4, PT ;  /* 0x00000004c4007c0c */ /* 0x000fe2000bf86270 */
[----:B------:R2:W-:Y:S01]  /*14470*/  @!P5 ST.E.64 desc[UR42][R10.64], R62 ;  /* 0x0000003e0a00d985 */ /* 0x0005e2000c101b2a */
[----:B-1----:R-:W-:-:S04]  /*14480*/  @!P0 LEA R6, P6, R215, R0, 0x2 ;  /* 0x00000000d7068211 */ /* 0x002fc800078c10ff */
[----:B------:R-:W-:Y:S02]  /*14490*/  @!P0 LEA.HI.X R7, R215, R12, R219, 0x2, P6 ;  /* 0x0000000cd7078211 */ /* 0x000fe400030f14db */
[----:B0-----:R-:W-:-:S03]  /*144a0*/  @!P1 LEA R8, P5, R204, R0, 0x2 ;  /* 0x00000000cc089211 */ /* 0x001fc600078a10ff */
[----:B------:R0:W-:Y:S01]  /*144b0*/  @!P0 ST.E.64 desc[UR42][R6.64], R66 ;  /* 0x0000004206008985 */ /* 0x0001e2000c101b2a */
[----:B------:R-:W-:Y:S02]  /*144c0*/  @!P1 LEA.HI.X R9, R204, R12, R205, 0x2, P5 ;  /* 0x0000000ccc099211 */ /* 0x000fe400028f14cd */
[----:B------:R-:W-:Y:S02]  /*144d0*/  ISETP.GE.AND P5, PT, R183, UR4, PT ;  /* 0x00000004b7007c0c */ /* 0x000fe4000bfa6270 */
[C---:B--2---:R-:W-:Y:S01]  /*144e0*/  @!P2 LEA R10, P6, R200.reuse, R0, 0x2 ;  /* 0x00000000c80aa211 */ /* 0x044fe200078c10ff */
[----:B------:R1:W-:Y:S03]  /*144f0*/  @!P1 ST.E.64 desc[UR42][R8.64], R70 ;  /* 0x0000004608009985 */ /* 0x0003e6000c101b2a */
[----:B------:R-:W-:Y:S02]  /*14500*/  @!P2 LEA.HI.X R11, R200, R12, R201, 0x2, P6 ;  /* 0x0000000cc80ba211 */ /* 0x000fe400030f14c9 */
[----:B0-----:R-:W-:-:S03]  /*14510*/  @!P3 LEA R6, P1, R198, R0, 0x2 ;  /* 0x00000000c606b211 */ /* 0x001fc600078210ff */
[----:B------:R0:W-:Y:S01]  /*14520*/  @!P2 ST.E.64 desc[UR42][R10.64], R74 ;  /* 0x0000004a0a00a985 */ /* 0x0001e2000c101b2a */
[----:B------:R-:W-:Y:S02]  /*14530*/  ISETP.GE.AND P2, PT, R181, UR4, PT ;  /* 0x00000004b5007c0c */ /* 0x000fe4000bf46270 */
[----:B------:R-:W-:Y:S02]  /*14540*/  @!P3 LEA.HI.X R7, R198, R12, R199, 0x2, P1 ;  /* 0x0000000cc607b211 */ /* 0x000fe400008f14c7 */
[----:B------:R-:W-:Y:S02]  /*14550*/  ISETP.GE.AND P1, PT, R179, UR4, PT ;  /* 0x00000004b3007c0c */ /* 0x000fe4000bf26270 */
[C---:B-1----:R-:W-:Y:S01]  /*14560*/  @!P4 LEA R8, P0, R196.reuse, R0, 0x2 ;  /* 0x00000000c408c211 */ /* 0x042fe200078010ff */
[----:B------:R1:W-:Y:S03]  /*14570*/  @!P3 ST.E.64 desc[UR42][R6.64], R78 ;  /* 0x0000004e0600b985 */ /* 0x0003e6000c101b2a */
[----:B------:R-:W-:-:S02]  /*14580*/  @!P4 LEA.HI.X R9, R196, R12, R197, 0x2, P0 ;  /* 0x0000000cc409c211 */ /* 0x000fc400000f14c5 */
[----:B------:R-:W-:Y:S02]  /*14590*/  ISETP.GE.AND P0, PT, R177, UR4, PT ;  /* 0x00000004b1007c0c */ /* 0x000fe4000bf06270 */
[----:B0-----:R-:W-:Y:S01]  /*145a0*/  @!P5 LEA R10, P6, R183, R0, 0x2 ;  /* 0x00000000b70ad211 */ /* 0x001fe200078c10ff */
[----:B------:R-:W-:Y:S01]  /*145b0*/  @!P4 ST.E.64 desc[UR42][R8.64], R82 ;  /* 0x000000520800c985 */ /* 0x000fe2000c101b2a */
[----:B------:R-:W-:Y:S02]  /*145c0*/  ISETP.GE.AND P4, PT, R173, UR4, PT ;  /* 0x00000004ad007c0c */ /* 0x000fe4000bf86270 */
[----:B------:R-:W-:Y:S02]  /*145d0*/  @!P5 LEA.HI.X R11, R183, R12, R184, 0x2, P6 ;  /* 0x0000000cb70bd211 */ /* 0x000fe400030f14b8 */
[----:B-1----:R-:W-:-:S03]  /*145e0*/  @!P1 LEA R6, P3, R179, R0, 0x2 ;  /* 0x00000000b3069211 */ /* 0x002fc600078610ff */
        /* <DEDUP_REMOVED lines=13> */
[-C--:B0-----:R-:W-:Y:S02]  /*146c0*/  @!P5 LEA R4, P6, R175, R0.reuse, 0x2 ;  /* 0x00000000af04d211 */ /* 0x081fe400078c10ff */
[----:B-1----:R-:W-:Y:S02]  /*146d0*/  @!P4 LEA R6, P0, R173, R0, 0x2 ;  /* 0x00000000ad06c211 */ /* 0x002fe400078010ff */
[----:B------:R-:W-:Y:S02]  /*146e0*/  @!P5 LEA.HI.X R5, R175, R12, R176, 0x2, P6 ;  /* 0x0000000caf05d211 */ /* 0x000fe400030f14b0 */
[----:B--2---:R-:W-:Y:S02]  /*146f0*/  @!P3 LEA R8, P6, R171, R0, 0x2 ;  /* 0x00000000ab08b211 */ /* 0x004fe400078c10ff */
[----:B------:R-:W-:Y:S01]  /*14700*/  @!P4 LEA.HI.X R7, R173, R12, R174, 0x2, P0 ;  /* 0x0000000cad07c211 */ /* 0x000fe200000f14ae */
[----:B------:R0:W-:Y:S01]  /*14710*/  @!P5 ST.E.64 desc[UR42][R4.64], R102 ;  /* 0x000000660400d985 */ /* 0x0001e2000c101b2a */
[----:B------:R-:W-:-:S02]  /*14720*/  ISETP.GE.AND P0, PT, R165, UR4, PT ;  /* 0x00000004a5007c0c */ /* 0x000fc4000bf06270 */
[----:B------:R-:W-:Y:S01]  /*14730*/  @!P3 LEA.HI.X R9, R171, R12, R172, 0x2, P6 ;  /* 0x0000000cab09b211 */ /* 0x000fe200030f14ac */
[----:B------:R1:W-:Y:S04]  /*14740*/  @!P4 ST.E.64 desc[UR42][R6.64], R106 ;  /* 0x0000006a0600c985 */ /* 0x0003e8000c101b2a */
[----:B------:R2:W-:Y:S01]  /*14750*/  @!P3 ST.E.64 desc[UR42][R8.64], R110 ;  /* 0x0000006e0800b985 */ /* 0x0005e2000c101b2a */
[----:B------:R-:W-:Y:S02]  /*14760*/  ISETP.GE.AND P3, PT, R163, UR4, PT ;  /* 0x00000004a3007c0c */ /* 0x000fe4000bf66270 */
[-C--:B0-----:R-:W-:Y:S02]  /*14770*/  @!P2 LEA R4, P4, R169, R0.reuse, 0x2 ;  /* 0x00000000a904a211 */ /* 0x081fe400078810ff */
[----:B-1----:R-:W-:-:S02]  /*14780*/  @!P1 LEA R6, P5, R167, R0, 0x2 ;  /* 0x00000000a7069211 */ /* 0x002fc400078a10ff */
[----:B------:R-:W-:Y:S02]  /*14790*/  @!P2 LEA.HI.X R5, R169, R12, R170, 0x2, P4 ;  /* 0x0000000ca905a211 */ /* 0x000fe400020f14aa */
[----:B------:R-:W-:Y:S02]  /*147a0*/  ISETP.GE.AND P4, PT, R161, UR4, PT ;  /* 0x00000004a1007c0c */ /* 0x000fe4000bf86270 */
[----:B--2---:R-:W-:Y:S01]  /*147b0*/  @!P0 LEA R8, P6, R165, R0, 0x2 ;  /* 0x00000000a5088211 */ /* 0x004fe200078c10ff */
[----:B------:R0:W-:Y:S01]  /*147c0*/  @!P2 ST.E.64 desc[UR42][R4.64], R114 ;  /* 0x000000720400a985 */ /* 0x0001e2000c101b2a */
[-C--:B------:R-:W-:Y:S02]  /*147d0*/  @!P1 LEA.HI.X R7, R167, R12.reuse, R168, 0x2, P5 ;  /* 0x0000000ca7079211 */ /* 0x080fe400028f14a8 */
[----:B------:R-:W-:Y:S02]  /*147e0*/  @!P0 LEA.HI.X R9, R165, R12, R166, 0x2, P6 ;  /* 0x0000000ca5098211 */ /* 0x000fe400030f14a6 */
[----:B------:R-:W-:Y:S01]  /*147f0*/  ISETP.GE.AND P2, PT, R159, UR4, PT ;  /* 0x000000049f007c0c */ /* 0x000fe2000bf46270 */
[----:B------:R1:W-:Y:S01]  /*14800*/  @!P1 ST.E.64 desc[UR42][R6.64], R118 ;  /* 0x0000007606009985 */ /* 0x0003e2000c101b2a */
[----:B------:R-:W-:-:S03]  /*14810*/  ISETP.GE.AND P1, PT, R157, UR4, PT ;  /* 0x000000049d007c0c */ /* 0x000fc6000bf26270 */
[----:B------:R2:W-:Y:S01]  /*14820*/  @!P0 ST.E.64 desc[UR42][R8.64], R122 ;  /* 0x0000007a08008985 */ /* 0x0005e2000c101b2a */
[----:B------:R-:W-:Y:S02]  /*14830*/  ISETP.GE.AND P0, PT, R155, UR4, PT ;  /* 0x000000049b007c0c */ /* 0x000fe4000bf06270 */
[----:B0-----:R-:W-:-:S04]  /*14840*/  @!P4 LEA R4, P6, R161, R0, 0x2 ;  /* 0x00000000a104c211 */ /* 0x001fc800078c10ff */
[----:B------:R-:W-:Y:S02]  /*14850*/  @!P4 LEA.HI.X R5, R161, R12, R162, 0x2, P6 ;  /* 0x0000000ca105c211 */ /* 0x000fe400030f14a2 */
[----:B-1----:R-:W-:-:S04]  /*14860*/  @!P3 LEA R6, P5, R163, R0, 0x2 ;  /* 0x00000000a306b211 */ /* 0x002fc800078a10ff */
[----:B------:R-:W-:Y:S02]  /*14870*/  @!P3 LEA.HI.X R7, R163, R12, R164, 0x2, P5 ;  /* 0x0000000ca307b211 */ /* 0x000fe400028f14a4 */
[----:B------:R-:W-:-:S03]  /*14880*/  ISETP.GE.AND P5, PT, R153, UR4, PT ;  /* 0x0000000499007c0c */ /* 0x000fc6000bfa6270 */
[----:B------:R0:W-:Y:S04]  /*14890*/  @!P3 ST.E.64 desc[UR42][R6.64], R126 ;  /* 0x0000007e0600b985 */ /* 0x0001e8000c101b2a */
[----:B------:R1:W-:Y:S01]  /*148a0*/  @!P4 ST.E.64 desc[UR42][R4.64], R130 ;  /* 0x000000820400c985 */ /* 0x0003e2000c101b2a */
[----:B--2---:R-:W-:-:S04]  /*148b0*/  @!P0 LEA R8, P4, R155, R0, 0x2 ;  /* 0x000000009b088211 */ /* 0x004fc800078810ff */
[----:B------:R-:W-:Y:S02]  /*148c0*/  @!P0 LEA.HI.X R9, R155, R12, R156, 0x2, P4 ;  /* 0x0000000c9b098211 */ /* 0x000fe400020f149c */
[-C--:B0-----:R-:W-:Y:S02]  /*148d0*/  @!P2 LEA R6, P3, R159, R0.reuse, 0x2 ;  /* 0x000000009f06a211 */ /* 0x081fe400078610ff */
[----:B-1----:R-:W-:Y:S02]  /*148e0*/  @!P1 LEA R4, P6, R157, R0, 0x2 ;  /* 0x000000009d049211 */ /* 0x002fe400078c10ff */
[----:B------:R-:W-:Y:S02]  /*148f0*/  @!P2 LEA.HI.X R7, R159, R12, R160, 0x2, P3 ;  /* 0x0000000c9f07a211 */ /* 0x000fe400018f14a0 */
[----:B------:R-:W-:Y:S02]  /*14900*/  @!P5 LEA R10, P3, R153, R0, 0x2 ;  /* 0x00000000990ad211 */ /* 0x000fe400078610ff */
[-C--:B------:R-:W-:Y:S01]  /*14910*/  @!P1 LEA.HI.X R5, R157, R12.reuse, R158, 0x2, P6 ;  /* 0x0000000c9d059211 */ /* 0x080fe200030f149e */
[----:B------:R0:W-:Y:S01]  /*14920*/  @!P2 ST.E.64 desc[UR42][R6.64], R134 ;  /* 0x000000860600a985 */ /* 0x0001e2000c101b2a */
[----:B------:R-:W-:-:S03]  /*14930*/  @!P5 LEA.HI.X R11, R153, R12, R154, 0x2, P3 ;  /* 0x0000000c990bd211 */ /* 0x000fc600018f149a */
[----:B------:R0:W-:Y:S04]  /*14940*/  @!P1 ST.E.64 desc[UR42][R4.64], R138 ;  /* 0x0000008a04009985 */ /* 0x0001e8000c101b2a */
[----:B------:R0:W-:Y:S01]  /*14950*/  @!P0 ST.E.64 desc[UR42][R8.64], R142 ;  /* 0x0000008e08008985 */ /* 0x0001e2000c101b2a */
[----:B------:R-:W-:-:S03]  /*14960*/  ISETP.GE.AND P0, PT, R84, UR4, PT ;  /* 0x0000000454007c0c */ /* 0x000fc6000bf06270 */
[----:B------:R0:W-:Y:S10]  /*14970*/  @!P5 ST.E.64 desc[UR42][R10.64], R146 ;  /* 0x000000920a00d985 */ /* 0x0001f4000c101b2a */
[----:B------:R-:W-:Y:S05]  /*14980*/  @P0 BRA `(.L_x_4576) ;  /* 0x0000001000240947 */ /* 0x000fea0003800000 */
[----:B0-----:R-:W-:-:S04]  /*14990*/  LEA R4, P0, R84, R0, 0x2 ;  /* 0x0000000054047211 */ /* 0x001fc800078010ff */
[----:B------:R-:W-:-:S05]  /*149a0*/  LEA.HI.X R5, R84, R12, R152, 0x2, P0 ;  /* 0x0000000c54057211 */ /* 0x000fca00000f1498 */
[----:B------:R0:W-:Y:S01]  /*149b0*/  ST.E.64 desc[UR42][R4.64], R150 ;  /* 0x0000009604007985 */ /* 0x0001e2000c101b2a */
[----:B------:R-:W-:Y:S05]  /*149c0*/  BRA `(.L_x_4576) ;  /* 0x0000001000147947 */ /* 0x000fea0003800000 */
.L_x_4570:
[----:B------:R-:W2:Y:S01]  /*149d0*/  LDL.LU R6, [R1+0x38] ;  /* 0x0000380001067983 */ /* 0x000ea20000300800 */
[----:B------:R-:W-:Y:S01]  /*149e0*/  ULDC.64 UR6, c[0x0][0xd08] ;  /* 0x0003420000067ab9 */ /* 0x000fe20000000a00 */
[----:B------:R-:W-:Y:S02]  /*149f0*/  ULDC.64 UR4, c[0x0][0xd00] ;  /* 0x0003400000047ab9 */ /* 0x000fe40000000a00 */
[----:B------:R-:W3:Y:S04]  /*14a00*/  LDL.LU R0, [R1+0x3c] ;  /* 0x00003c0001007983 */ /* 0x000ee80000300800 */
[----:B------:R-:W4:Y:S01]  /*14a10*/  LDL R9, [R1+0x34] ;  /* 0x0000340001097983 */ /* 0x000f220000100800 */
[----:B------:R-:W-:Y:S01]  /*14a20*/  ISETP.NE.U32.AND P1, PT, RZ, UR6, PT ;  /* 0x00000006ff007c0c */ /* 0x000fe2000bf25070 */
[----:B------:R-:W-:Y:S01]  /*14a30*/  IMAD.MOV.U32 R3, RZ, RZ, RZ ;  /* 0x000000ffff037224 */ /* 0x000fe200078e00ff */
[----:B------:R-:W-:-:S02]  /*14a40*/  ISETP.NE.U32.AND P0, PT, RZ, UR4, PT ;  /* 0x00000004ff007c0c */ /* 0x000fc4000bf05070 */
[----:B------:R-:W-:Y:S02]  /*14a50*/  ISETP.NE.AND.EX P1, PT, RZ, UR7, PT, P1 ;  /* 0x00000007ff007c0c */ /* 0x000fe4000bf25310 */
[----:B------:R-:W-:Y:S01]  /*14a60*/  ISETP.NE.AND.EX P0, PT, RZ, UR5, PT, P0 ;  /* 0x00000005ff007c0c */ /* 0x000fe2000bf05300 */
[----:B------:R-:W0:Y:S01]  /*14a70*/  S2R R8, SR_TID.X ;  /* 0x0000000000087919 */ /* 0x000e220000002100 */
[----:B--2---:R-:W-:-:S04]  /*14a80*/  IADD3 R4, P2, R6, UR4, RZ ;  /* 0x0000000406047c10 */ /* 0x004fc8000ff5e0ff */
[----:B---3--:R-:W-:-:S05]  /*14a90*/  IADD3.X R5, R0, UR5, RZ, P2, !PT ;  /* 0x0000000500057c10 */ /* 0x008fca00097fe4ff */
[----:B------:R-:W-:Y:S01]  /*14aa0*/  @P1 IADD3 R6, P2, R6, UR6, RZ ;  /* 0x0000000606061c10 */ /* 0x000fe2000ff5e0ff */
[----:B------:R-:W-:Y:S01]  /*14ab0*/  ULDC UR4, c[0x0][0xb88] ;  /* 0x0002e20000047ab9 */ /* 0x000fe20000000800 */
[----:B------:R2:W5:Y:S02]  /*14ac0*/  @P0 LDG.E R3, desc[UR42][R4.64] ;  /* 0x0000002a04030981 */ /* 0x000564000c1e1900 */
[----:B------:R-:W-:Y:S01]  /*14ad0*/  @P1 IADD3.X R7, R0, UR7, RZ, P2, !PT ;  /* 0x0000000700071c10 */ /* 0x000fe200097fe4ff */
[----:B------:R-:W-:-:S06]  /*14ae0*/  IMAD.U32 R0, RZ, RZ, UR4 ;  /* 0x00000004ff007e24 */ /* 0x000fcc000f8e00ff */
[----:B------:R2:W5:Y:S01]  /*14af0*/  @P1 LDG.E R0, desc[UR42][R6.64] ;  /* 0x0000002a06001981 */ /* 0x000562000c1e1900 */
[----:B----4-:R-:W-:Y:S01]  /*14b00*/  ISETP.NE.AND P2, PT, R9, RZ, PT ;  /* 0x000000ff0900720c */ /* 0x010fe20003f45270 */
[----:B0-----:R-:W-:-:S05]  /*14b10*/  VIADD R32, R8, 0xffffff80 ;  /* 0xffffff8008207836 */ /* 0x001fca0000000000 */
[----:B------:R-:W-:-:S07]  /*14b20*/  ISETP.GT.AND P3, PT, R32, 0x3f, PT ;  /* 0x0000003f2000780c */ /* 0x000fce0003f64270 */
[----:B------:R-:W0:Y:S02]  /*14b30*/  @!P2 LDC R9, c[0x0][0xbd4] ;  /* 0x0002f500ff09ab82 */ /* 0x000e240000000800 */
[----:B0-----:R2:W-:Y:S01]  /*14b40*/  @!P2 STL [R1+0x34], R9 ;  /* 0x000034090100a387 */ /* 0x0015e20000100800 */
[----:B------:R-:W-:Y:S01]  /*14b50*/  ISETP.GT.AND P2, PT, R9, 0x1, PT ;  /* 0x000000010900780c */ /* 0x000fe20003f44270 */
[----:B------:R-:W-:-:S12]  /*14b60*/  @P1 BRA `(.L_x_4579) ;  /* 0x0000000000101947 */ /* 0x000fd80003800000 */
[----:B------:R-:W-:Y:S05]  /*14b70*/  @!P0 BRA `(.L_x_4579) ;  /* 0x00000000000c8947 */ /* 0x000fea0003800000 */
[----:B--2---:R-:W2:Y:S04]  /*14b80*/  LDG.E R7, desc[UR42][R4.64] ;  /* 0x0000002a04077981 */ /* 0x004ea8000c1e1900 */
[----:B-----5:R-:W2:Y:S02]  /*14b90*/  LDG.E R0, desc[UR42][R4.64+0x4] ;  /* 0x0000042a04007981 */ /* 0x020ea4000c1e1900 */
[----:B--2---:R-:W-:-:S07]  /*14ba0*/  IMAD.IADD R0, R0, 0x1, -R7 ;  /* 0x0000000100007824 */ /* 0x004fce00078e0a07 */
.L_x_4579:
[----:B--2---:R-:W2:Y:S04]  /*14bb0*/  LDL.LU R5, [R1+0x30] ;  /* 0x0000300001057983 */ /* 0x004ea80000300800 */
[----:B------:R-:W3:Y:S01]  /*14bc0*/  LDL.LU R4, [R1+0x50] ;  /* 0x0000500001047983 */ /* 0x000ee20000300800 */
[----:B------:R-:W-:Y:S01]  /*14bd0*/  BSSY B1, `(.L_x_4580) ;  /* 0x0000039000017945 */ /* 0x000fe20003800000 */
[----:B-----5:R-:W-:Y:S02]  /*14be0*/  SHF.R.S32.HI R26, RZ, 0x1f, R3 ;  /* 0x0000001fff1a7819 */ /* 0x020fe40000011403 */
[----:B--2---:R-:W-:Y:S02]  /*14bf0*/  SEL R29, R5, RZ, !P0 ;  /* 0x000000ff051d7207 */ /* 0x004fe40004000000 */
[----:B---3--:R-:W-:Y:S01]  /*14c00*/  SEL R28, R4, RZ, !P0 ;  /* 0x000000ff041c7207 */ /* 0x008fe20004000000 */
[----:B------:R-:W-:Y:S06]  /*14c10*/  @P3 BRA `(.L_x_4581) ;  /* 0x0000000000d03947 */ /* 0x000fec0003800000 */
[----:B------:R-:W2:Y:S01]  /*14c20*/  LDL R5, [R1+0x40] ;  /* 0x0000400001057983 */ /* 0x000ea20000100800 */
[----:B------:R-:W0:Y:S01]  /*14c30*/  LDC R31, c[0x0][0xce8] ;  /* 0x00033a00ff1f7b82 */ /* 0x000e220000000800 */
[----:B------:R-:W2:Y:S02]  /*14c40*/  S2R R4, SR_TID.X ;  /* 0x0000000000047919 */ /* 0x000ea40000002100 */
[----:B--2---:R-:W-:Y:S02]  /*14c50*/  IMAD R4, R5, 0x40, R4 ;  /* 0x0000004005047824 */ /* 0x004fe400078e0204 */
[----:B0-----:R-:W-:Y:S02]  /*14c60*/  IMAD R5, R0, R31, RZ ;  /* 0x0000001f00057224 */ /* 0x001fe400078e02ff */
[----:B------:R-:W-:-:S05]  /*14c70*/  VIADD R30, R4, 0xffffff80 ;  /* 0xffffff80041e7836 */ /* 0x000fca0000000000 */
[----:B------:R-:W-:-:S13]  /*14c80*/  ISETP.GE.AND P0, PT, R30, R5, PT ;  /* 0x000000051e00720c */ /* 0x000fda0003f06270 */
[----:B------:R-:W-:Y:S05]  /*14c90*/  @P0 BRA `(.L_x_4581) ;  /* 0x0000000000b00947 */ /* 0x000fea0003800000 */
[----:B------:R-:W2:Y:S01]  /*14ca0*/  LDL.LU R33, [R1+0x48] ;  /* 0x0000480001217983 */ /* 0x000ea20000300800 */
[----:B------:R-:W-:Y:S01]  /*14cb0*/  IMAD.MOV.U32 R24, RZ, RZ, 0xab8 ;  /* 0x00000ab8ff187424 */ /* 0x000fe200078e00ff */
[----:B------:R-:W-:Y:S01]  /*14cc0*/  ISETP.GT.AND P0, PT, R9, 0x1, PT ;  /* 0x000000010900780c */ /* 0x000fe20003f04270 */
[----:B------:R-:W0:Y:S01]  /*14cd0*/  LDC.64 R10, c[0x0][0xca8] ;  /* 0x00032a00ff0a7b82 */ /* 0x000e220000000a00 */
[----:B------:R-:W-:Y:S01]  /*14ce0*/  ISETP.NE.AND P1, PT, R31, 0x1, PT ;  /* 0x000000011f00780c */ /* 0x000fe20003f25270 */
[----:B------:R-:W-:Y:S01]  /*14cf0*/  IMAD.MOV.U32 R21, RZ, RZ, R30 ;  /* 0x000000ffff157224 */ /* 0x000fe200078e001e */
[----:B------:R-:W-:-:S05]  /*14d00*/  SEL R24, R24, 0xa78, P0 ;  /* 0x00000a7818187807 */ /* 0x000fca0000000000 */
[----:B------:R-:W3:Y:S08]  /*14d10*/  LDC.64 R4, c[0x0][R24+0x220] ;  /* 0x0000880018047b82 */ /* 0x000ef00000000a00 */
[----:B-1----:R-:W1:Y:S08]  /*14d20*/  LDC.64 R12, c[0x0][R24+0x218] ;  /* 0x00008600180c7b82 */ /* 0x002e700000000a00 */
[----:B------:R-:W4:Y:S08]  /*14d30*/  LDC.64 R6, c[0x0][R24+0x228] ;  /* 0x00008a0018067b82 */ /* 0x000f300000000a00 */
[----:B------:R-:W5:Y:S08]  /*14d40*/  @P1 LDC R15, c[0x0][0xcec] ;  /* 0x00033b00ff0f1b82 */ /* 0x000f700000000800 */
[----:B------:R-:W4:Y:S08]  /*14d50*/  LDC.64 R8, c[0x0][R24+0x210] ;  /* 0x0000840018087b82 */ /* 0x000f300000000a00 */
[----:B------:R-:W4:Y:S01]  /*14d60*/  @P1 LDC R27, c[0x0][0xcf0] ;  /* 0x00033c00ff1b1b82 */ /* 0x000f220000000800 */
[----:B-----5:R-:W-:-:S07]  /*14d70*/  @P1 IMAD.HI.U32 R20, R30, R15, RZ ;  /* 0x0000000f1e141227 */ /* 0x020fce00078e00ff */
[----:B0-----:R-:W0:Y:S01]  /*14d80*/  @!P0 LDC R10, c[0x0][0xc50] ;  /* 0x00031400ff0a8b82 */ /* 0x001e220000000800 */
[-C--:B---3--:R-:W-:Y:S02]  /*14d90*/  IMAD R5, R5, R29.reuse, RZ ;  /* 0x0000001d05057224 */ /* 0x088fe400078e02ff */
[----:B------:R-:W-:-:S05]  /*14da0*/  IMAD.WIDE.U32 R14, R4, R29, RZ ;  /* 0x0000001d040e7225 */ /* 0x000fca00078e00ff */
[----:B------:R-:W3:Y:S01]  /*14db0*/  @!P0 LDC R11, c[0x0][0xc54] ;  /* 0x00031500ff0b8b82 */ /* 0x000ee20000000800 */
[-C--:B-1----:R-:W-:Y:S02]  /*14dc0*/  IMAD R25, R13, R184.reuse, RZ ;  /* 0x000000b80d197224 */ /* 0x082fe400078e02ff */
        /* <DEDUP_REMOVED lines=23> */
[----:B---3--:R-:W-:-:S05]  /*14f40*/  LEA.HI.X R11, R6, R11, R4, 0x2, P0 ;  /* 0x0000000b060b7211 */ /* 0x008fca00000f1404 */
[----:B------:R0:W-:Y:S02]  /*14f50*/  STG.E desc[UR42][R10.64], R5 ;  /* 0x000000050a007986 */ /* 0x0001e4000c10192a */
.L_x_4581:
[----:B------:R-:W-:Y:S05]  /*14f60*/  BSYNC B1 ;  /* 0x0000000000017941 */ /* 0x000fea0003800000 */
.L_x_4580:
[----:B------:R-:W-:Y:S05]  /*14f70*/  @P2 BRA `(.L_x_4576) ;  /* 0x0000000800a82947 */ /* 0x000fea0003800000 */
[----:B0-----:R-:W2:Y:S01]  /*14f80*/  LDL.LU R10, [R1+0x40] ;  /* 0x00004000010a7983 */ /* 0x001ea20000300800 */
[----:B------:R-:W0:Y:S01]  /*14f90*/  LDC R11, c[0x0][0xce8] ;  /* 0x00033a00ff0b7b82 */ /* 0x000e220000000800 */
[----:B------:R-:W-:Y:S01]  /*14fa0*/  ULDC.64 UR4, c[0x0][0xba0] ;  /* 0x0002e80000047ab9 */ /* 0x000fe20000000a00 */
[----:B------:R-:W-:Y:S01]  /*14fb0*/  SHF.R.S32.HI R9, RZ, 0x1f, R32 ;  /* 0x0000001fff097819 */ /* 0x000fe20000011420 */
[----:B------:R-:W-:Y:S01]  /*14fc0*/  IMAD R6, R26, UR4, RZ ;  /* 0x000000041a067c24 */ /* 0x000fe2000f8e02ff */
[----:B------:R-:W-:Y:S01]  /*14fd0*/  BSSY B1, `(.L_x_4582) ;  /* 0x0000080000017945 */ /* 0x000fe20003800000 */
[----:B------:R-:W-:-:S04]  /*14fe0*/  IMAD.WIDE.U32 R4, R3, UR4, RZ ;  /* 0x0000000403047c25 */ /* 0x000fc8000f8e00ff */
[----:B------:R-:W-:Y:S01]  /*14ff0*/  IMAD R7, R3, UR5, R6 ;  /* 0x0000000503077c24 */ /* 0x000fe2000f8e0206 */
[----:B------:R-:W-:Y:S01]  /*15000*/  LEA.HI R6, R9, R32, RZ, 0x3 ;  /* 0x0000002009067211 */ /* 0x000fe200078f18ff */
[----:B------:R-:W3:Y:S01]  /*15010*/  LDC R3, c[0x0][0xbc8] ;  /* 0x0002f200ff037b82 */ /* 0x000ee20000000800 */
[----:B------:R-:W-:Y:S01]  /*15020*/  ULDC.64 UR4, c[0x0][0xbe8] ;  /* 0x0002fa0000047ab9 */ /* 0x000fe20000000a00 */
[----:B------:R-:W-:Y:S01]  /*15030*/  IMAD.IADD R5, R5, 0x1, R7 ;  /* 0x0000000105057824 */ /* 0x000fe200078e0207 */
[----:B------:R-:W-:Y:S01]  /*15040*/  LOP3.LUT R7, R6, 0xfffffff8, RZ, 0xc0, !PT ;  /* 0xfffffff806077812 */ /* 0x000fe200078ec0ff */
[----:B------:R-:W-:Y:S01]  /*15050*/  VIADD R40, R192, 0x40 ;  /* 0x00000040c0287836 */ /* 0x000fe20000000000 */
[----:B------:R-:W-:Y:S01]  /*15060*/  SHF.R.S32.HI R20, RZ, 0x3, R6 ;  /* 0x00000003ff147819 */ /* 0x000fe20000011406 */
[----:B------:R-:W-:-:S04]  /*15070*/  IMAD.WIDE.U32 R4, R184, UR4, R4 ;  /* 0x00000004b8047c25 */ /* 0x000fc8000f8e0004 */
[----:B------:R-:W-:Y:S02]  /*15080*/  IMAD.IADD R7, R32, 0x1, -R7 ;  /* 0x0000000120077824 */ /* 0x000fe400078e0a07 */
[----:B------:R-:W-:Y:S01]  /*15090*/  IMAD R5, R184, UR5, R5 ;  /* 0x00000005b8057c24 */ /* 0x000fe2000f8e0205 */
[----:B0-----:R-:W-:Y:S01]  /*150a0*/  ISETP.NE.AND P0, PT, R11, 0x1, PT ;  /* 0x000000010b00780c */ /* 0x001fe20003f05270 */
[----:B------:R-:W-:Y:S01]  /*150b0*/  IMAD R8, R7, 0x20, R20 ;  /* 0x0000002007087824 */ /* 0x000fe200078e0214 */
[----:B------:R-:W-:Y:S01]  /*150c0*/  ULDC.64 UR4, c[0x0][0xbf0] ;  /* 0x0002fc0000047ab9 */ /* 0x000fe20000000a00 */
[----:B------:R-:W-:Y:S02]  /*150d0*/  VIADD R38, R192, 0x80 ;  /* 0x00000080c0267836 */ /* 0x000fe40000000000 */
[----:B------:R-:W-:Y:S02]  /*150e0*/  IMAD R6, R28, UR4, RZ ;  /* 0x000000041c067c24 */ /* 0x000fe4000f8e02ff */
[----:B------:R-:W-:Y:S01]  /*150f0*/  IMAD.WIDE.U32 R4, R29, UR4, R4 ;  /* 0x000000041d047c25 */ /* 0x000fe2000f8e0004 */
[----:B---3--:R-:W-:-:S03]  /*15100*/  ISETP.GE.AND P1, PT, R40, R3, PT ;  /* 0x000000032800720c */ /* 0x008fc60003f26270 */
[----:B------:R-:W-:Y:S02]  /*15110*/  IMAD R7, R29, UR5, R6 ;  /* 0x000000051d077c24 */ /* 0x000fe4000f8e0206 */
[----:B------:R-:W0:Y:S01]  /*15120*/  @P0 LDC R9, c[0x0][0xcec] ;  /* 0x00033b00ff090b82 */ /* 0x000e220000000800 */
[C---:B------:R-:W-:Y:S01]  /*15130*/  ISETP.GE.AND P2, PT, R192.reuse, R3, PT ;  /* 0x00000003c000720c */ /* 0x040fe20003f46270 */
[C---:B------:R-:W-:Y:S01]  /*15140*/  VIADD R36, R192.reuse, 0xc0 ;  /* 0x000000c0c0247836 */ /* 0x040fe20000000000 */
[----:B------:R-:W-:Y:S01]  /*15150*/  ULDC.64 UR4, c[0x0][0xbe0] ;  /* 0x0002f80000047ab9 */ /* 0x000fe20000000a00 */
[----:B------:R-:W-:Y:S02]  /*15160*/  IMAD.IADD R5, R5, 0x1, R7 ;  /* 0x0000000105057824 */ /* 0x000fe400078e0207 */
[----:B------:R-:W-:Y:S02]  /*15170*/  VIADD R34, R192, 0x100 ;  /* 0x00000100c0227836 */ /* 0x000fe40000000000 */
[----:B------:R-:W3:Y:S01]  /*15180*/  @P0 LDC R13, c[0x0][0xcf0] ;  /* 0x00033c00ff0d0b82 */ /* 0x000ee20000000800 */
[----:B------:R-:W-:-:S02]  /*15190*/  IMAD R21, R0, R11, RZ ;  /* 0x0000000b00157224 */ /* 0x000fc400078e02ff */
[C---:B------:R-:W-:Y:S02]  /*151a0*/  VIADD R31, R192.reuse, 0x140 ;  /* 0x00000140c01f7836 */ /* 0x040fe40000000000 */
[C---:B------:R-:W-:Y:S02]  /*151b0*/  VIADD R27, R192.reuse, 0x180 ;  /* 0x00000180c01b7836 */ /* 0x040fe40000000000 */
[C---:B------:R-:W-:Y:S02]  /*151c0*/  VIADD R24, R192.reuse, 0x1c0 ;  /* 0x000001c0c0187836 */ /* 0x040fe40000000000 */
[C---:B------:R-:W-:Y:S02]  /*151d0*/  VIADD R25, R192.reuse, 0x1c0 ;  /* 0x000001c0c0197836 */ /* 0x040fe40000000000 */
        /* <DEDUP_REMOVED lines=10> */
[----:B------:R-:W-:-:S02]  /*15280*/  SHF.R.S32.HI R37, RZ, 0x1f, R37 ;  /* 0x0000001fff257819 */ /* 0x000fc40000011425 */
[----:B------:R-:W-:Y:S02]  /*15290*/  SHF.R.S32.HI R39, RZ, 0x1f, R39 ;  /* 0x0000001fff277819 */ /* 0x000fe40000011427 */
[----:B------:R-:W-:Y:S01]  /*152a0*/  SHF.R.S32.HI R41, RZ, 0x1f, R41 ;  /* 0x0000001fff297819 */ /* 0x000fe20000011429 */
[C---:B--2---:R-:W-:Y:S02]  /*152b0*/  IMAD R8, R10.reuse, 0x40, R8 ;  /* 0x000000400a087824 */ /* 0x044fe400078e0208 */
[----:B------:R-:W-:Y:S01]  /*152c0*/  IMAD R20, R10, 0x40, R20 ;  /* 0x000000400a147824 */ /* 0x000fe200078e0214 */
[----:B------:R-:W-:Y:S01]  /*152d0*/  SEL R10, RZ, 0xffffffff, P1 ;  /* 0xffffffffff0a7807 */ /* 0x000fe20000800000 */
[----:B0-----:R-:W-:Y:S01]  /*152e0*/  @P0 IMAD.HI.U32 R6, R8, R9, RZ ;  /* 0x0000000908060227 */ /* 0x001fe200078e00ff */
[----:B------:R-:W-:Y:S02]  /*152f0*/  ISETP.GE.AND P1, PT, R38, R3, PT ;  /* 0x000000032600720c */ /* 0x000fe40003f26270 */
[----:B------:R-:W-:Y:S01]  /*15300*/  SEL R9, RZ, 0x1, P2 ;  /* 0x00000001ff097807 */ /* 0x000fe20001000000 */
[----:B------:R-:W-:Y:S01]  /*15310*/  IMAD.MOV.U32 R7, RZ, RZ, R8 ;  /* 0x000000ffff077224 */ /* 0x000fe200078e0008 */
[----:B---3--:R-:W-:Y:S01]  /*15320*/  @P0 SHF.R.U32.HI R7, RZ, R13, R6 ;  /* 0x0000000dff070219 */ /* 0x008fe20000011606 */
[----:B------:R-:W-:Y:S01]  /*15330*/  IMAD.SHL.U32 R10, R10, 0x2, RZ ;  /* 0x000000020a0a7824 */ /* 0x000fe200078e00ff */
[----:B-1----:R-:W-:-:S02]  /*15340*/  SEL R12, RZ, 0xffffffff, P1 ;  /* 0xffffffffff0c7807 */ /* 0x002fc40000800000 */
[----:B------:R-:W-:Y:S01]  /*15350*/  SHF.R.S32.HI R6, RZ, 0x1f, R7 ;  /* 0x0000001fff067819 */ /* 0x000fe20000011407 */
[----:B------:R-:W-:Y:S01]  /*15360*/  IMAD.WIDE.U32 R4, R7, UR4, R4 ;  /* 0x0000000407047c25 */ /* 0x000fe2000f8e0004 */
[----:B------:R-:W-:Y:S02]  /*15370*/  LOP3.LUT R10, R10, 0x2, R9, 0xe2, !PT ;  /* 0x000000020a0a7812 */ /* 0x000fe400078ee209 */
[-C--:B------:R-:W-:Y:S01]  /*15380*/  ISETP.GE.AND P0, PT, R36, R3.reuse, PT ;  /* 0x000000032400720c */ /* 0x080fe20003f06270 */
[----:B------:R-:W-:Y:S01]  /*15390*/  IMAD.MOV R9, RZ, RZ, -R7 ;  /* 0x000000ffff097224 */ /* 0x000fe200078e0a07 */
[-C--:B------:R-:W-:Y:S01]  /*153a0*/  ISETP.GE.AND P1, PT, R34, R3.reuse, PT ;  /* 0x000000032200720c */ /* 0x080fe20003f26270 */
[----:B------:R-:W-:Y:S01]  /*153b0*/  IMAD.SHL.U32 R13, R12, 0x4, RZ ;  /* 0x000000040c0d7824 */ /* 0x000fe200078e00ff */
[----:B------:R-:W-:Y:S01]  /*153c0*/  SEL R0, RZ, 0xffffffff, P0 ;  /* 0xffffffffff007807 */ /* 0x000fe20000000000 */
[----:B------:R-:W-:Y:S01]  /*153d0*/  IMAD R6, R6, UR4, RZ ;  /* 0x0000000406067c24 */ /* 0x000fe2000f8e02ff */
[----:B------:R-:W-:Y:S01]  /*153e0*/  ISETP.GE.AND P0, PT, R31, R3, PT ;  /* 0x000000031f00720c */ /* 0x000fe20003f06270 */
[----:B------:R-:W-:Y:S01]  /*153f0*/  IMAD R9, R11, R9, R8 ;  /* 0x000000090b097224 */ /* 0x000fe200078e0208 */
[----:B------:R-:W-:Y:S01]  /*15400*/  LOP3.LUT R10, R13, 0x4, R10, 0xe2, !PT ;  /* 0x000000040d0a7812 */ /* 0x000fe200078ee20a */
[----:B------:R-:W-:Y:S01]  /*15410*/  IMAD R11, R7, UR5, R6 ;  /* 0x00000005070b7c24 */ /* 0x000fe2000f8e0206 */
[----:B------:R-:W-:Y:S01]  /*15420*/  SEL R6, RZ, 0xffffffff, P1 ;  /* 0xffffffffff067807 */ /* 0x000fe20000800000 */
[----:B------:R-:W-:Y:S01]  /*15430*/  IMAD.SHL.U32 R13, R0, 0x8, RZ ;  /* 0x00000008000d7824 */ /* 0x000fe200078e00ff */
[----:B------:R-:W-:Y:S01]  /*15440*/  SHF.R.S32.HI R0, RZ, 0x1f, R9 ;  /* 0x0000001fff007819 */ /* 0x000fe20000011409 */
[----:B------:R-:W-:Y:S01]  /*15450*/  ULDC.64 UR4, c[0x0][0xbd8] ;  /* 0x0002f60000047ab9 */ /* 0x000fe20000000a00 */
[----:B------:R-:W-:Y:S01]  /*15460*/  IMAD.IADD R5, R5, 0x1, R11 ;  /* 0x0000000105057824 */ /* 0x000fe200078e020b */
[-C--:B------:R-:W-:Y:S01]  /*15470*/  ISETP.GE.AND P2, PT, R24, R3.reuse, PT ;  /* 0x000000031800720c */ /* 0x080fe20003f46270 */
[----:B------:R-:W-:Y:S01]  /*15480*/  IMAD.SHL.U32 R7, R6, 0x10, RZ ;  /* 0x0000001006077824 */ /* 0x000fe200078e00ff */
[----:B------:R-:W-:Y:S01]  /*15490*/  LOP3.LUT R10, R13, 0x8, R10, 0xe2, !PT ;  /* 0x000000080d0a7812 */ /* 0x000fe200078ee20a */
[----:B------:R-:W-:Y:S01]  /*154a0*/  IMAD R0, R0, UR4, RZ ;  /* 0x0000000400007c24 */ /* 0x000fe2000f8e02ff */
[----:B------:R-:W-:Y:S01]  /*154b0*/  SEL R6, RZ, 0xffffffff, P0 ;  /* 0xffffffffff067807 */ /* 0x000fe20000000000 */
[----:B------:R-:W-:Y:S01]  /*154c0*/  IMAD.WIDE.U32 R4, R9, UR4, R4 ;  /* 0x0000000409047c25 */ /* 0x000fe2000f8e0004 */
[----:B------:R-:W-:-:S02]  /*154d0*/  ISETP.GE.AND P0, PT, R27, R3, PT ;  /* 0x000000031b00720c */ /* 0x000fc40003f06270 */
[----:B------:R-:W-:Y:S01]  /*154e0*/  LOP3.LUT R10, R7, 0x10, R10, 0xe2, !PT ;  /* 0x00000010070a7812 */ /* 0x000fe200078ee20a */
[----:B------:R-:W-:Y:S01]  /*154f0*/  IMAD R7, R9, UR5, R0 ;  /* 0x0000000509077c24 */ /* 0x000fe2000f8e0200 */
[----:B------:R-:W-:Y:S01]  /*15500*/  SEL R9, RZ, 0x40, P0 ;  /* 0x00000040ff097807 */ /* 0x000fe20000000000 */
[----:B------:R-:W-:Y:S01]  /*15510*/  IMAD.SHL.U32 R11, R6, 0x20, RZ ;  /* 0x00000020060b7824 */ /* 0x000fe200078e00ff */
[----:B------:R-:W-:Y:S01]  /*15520*/  ISETP.GE.AND P0, PT, R20, R21, PT ;  /* 0x000000151400720c */ /* 0x000fe20003f06270 */
[----:B------:R-:W-:Y:S01]  /*15530*/  ULDC.64 UR4, c[0x0][0xb80] ;  /* 0x0002e00000047ab9 */ /* 0x000fe20000000a00 */
[----:B------:R-:W-:Y:S01]  /*15540*/  IMAD.IADD R5, R5, 0x1, R7 ;  /* 0x0000000105057824 */ /* 0x000fe200078e0207 */
[C---:B------:R-:W-:Y:S02]  /*15550*/  LEA R12, P1, R4.reuse, UR4, 0x1 ;  /* 0x00000004040c7c11 */ /* 0x040fe4000f8208ff */
[----:B------:R-:W-:Y:S02]  /*15560*/  LOP3.LUT R10, R11, 0x20, R10, 0xe2, !PT ;  /* 0x000000200b0a7812 */ /* 0x000fe400078ee20a */
[----:B------:R-:W-:-:S02]  /*15570*/  LEA.HI.X R13, R4, UR5, R5, 0x1, P1 ;  /* 0x00000005040d7c11 */ /* 0x000fc400088f0c05 */
[----:B------:R-:W-:Y:S02]  /*15580*/  LOP3.LUT R14, R10, R9, RZ, 0xfc, !PT ;  /* 0x000000090a0e7212 */ /* 0x000fe400078efcff */
[----:B------:R-:W-:Y:S01]  /*15590*/  SEL R7, RZ, 0x80, P2 ;  /* 0x00000080ff077807 */ /* 0x000fe20001000000 */
[----:B------:R0:W1:Y:S03]  /*155a0*/  SHFL.IDX PT, R10, R12, RZ, 0x181f ;  /* 0x00181fff0c0a7589 */ /* 0x00006600000e0000 */
[----:B------:R-:W-:Y:S01]  /*155b0*/  LOP3.LUT R15, R14, R7, RZ, 0xfc, !PT ;  /* 0x000000070e0f7212 */ /* 0x000fe200078efcff */
[----:B------:R0:W2:Y:S01]  /*155c0*/  SHFL.IDX PT, R11, R13, RZ, 0x181f ;  /* 0x00181fff0d0b7589 */ /* 0x0000a200000e0000 */
[----:B------:R-:W-:Y:S05]  /*155d0*/  @P0 BRA `(.L_x_4583) ;  /* 0x00000000007c0947 */ /* 0x000fea0003800000 */
        /* <DEDUP_REMOVED lines=31> */
.L_x_4583:
[----:B------:R-:W-:Y:S05]  /*157d0*/  BSYNC B1 ;  /* 0x0000000000017941 */ /* 0x000fea0003800000 */
.L_x_4582:
[----:B------:R-:W-:Y:S01]  /*157e0*/  VIADD R0, R20, 0x20 ;  /* 0x0000002014007836 */ /* 0x000fe20000000000 */
[----:B--23--:R2:W3:Y:S04]  /*157f0*/  SHFL.IDX PT, R11, R13, 0x1, 0x181f ;  /* 0x00381f000d0b7f89 */ /* 0x00c4e800000e0000 */
[----:B------:R-:W-:Y:S01]  /*15800*/  ISETP.GE.AND P0, PT, R0, R21, PT ;  /* 0x000000150000720c */ /* 0x000fe20003f06270 */
[----:B-1----:R2:W4:-:S12]  /*15810*/  SHFL.IDX PT, R10, R12, 0x1, 0x181f ;  /* 0x00381f000c0a7f89 */ /* 0x00251800000e0000 */
[----:B--2---:R-:W-:Y:S05]  /*15820*/  @P0 BRA `(.L_x_4576) ;  /* 0x00000000007c0947 */ /* 0x004fea0003800000 */
[-C--:B------:R-:W-:Y:S02]  /*15830*/  ISETP.GE.AND P6, PT, R192, R3.reuse, PT ;  /* 0x00000003c000720c */ /* 0x080fe40003fc6270 */
[-C--:B------:R-:W-:Y:S02]  /*15840*/  ISETP.GE.AND P5, PT, R40, R3.reuse, PT ;  /* 0x000000032800720c */ /* 0x080fe40003fa6270 */
[-C--:B------:R-:W-:Y:S02]  /*15850*/  ISETP.GE.AND P4, PT, R38, R3.reuse, PT ;  /* 0x000000032600720c */ /* 0x080fe40003f86270 */
[-C--:B------:R-:W-:Y:S02]  /*15860*/  ISETP.GE.AND P3, PT, R36, R3.reuse, PT ;  /* 0x000000032400720c */ /* 0x080fe40003f66270 */
[-C--:B------:R-:W-:Y:S02]  /*15870*/  ISETP.GE.AND P2, PT, R34, R3.reuse, PT ;  /* 0x000000032200720c */ /* 0x080fe40003f46270 */
[----:B------:R-:W-:-:S03]  /*15880*/  ISETP.GE.AND P1, PT, R31, R3, PT ;  /* 0x000000031f00720c */ /* 0x000fc60003f26270 */
[----:B---34-:R-:W-:Y:S02]  /*15890*/  @!P6 IMAD.WIDE R6, R192, 0x2, R10 ;  /* 0x00000002c006e825 */ /* 0x018fe400078e020a */
        /* <DEDUP_REMOVED lines=24> */
.L_x_4576:
[----:B------:R-:W-:Y:S05]  /*15a20*/  BSYNC B0 ;  /* 0x0000000000007941 */ /* 0x000fea0003800000 */
.L_x_4569:
[----:B------:R-:W-:Y:S02]  /*15a30*/  ULDC UR4, c[0x0][0xd3c] ;  /* 0x00034f0000047ab9 */ /* 0x000fe40000000800 */
[----:B------:R-:W-:-:S13]  /*15a40*/  ISETP.GE.AND P0, PT, R87, UR4, PT ;  /* 0x0000000457007c0c */ /* 0x000fda000bf06270 */
[----:B------:R-:W-:Y:S05]  /*15a50*/  @!P0 BRA `(.L_x_4584) ;  /* 0xfffffebc00cc8947 */ /* 0x000fea000383ffff */
[----:B------:R-:W-:Y:S05]  /*15a60*/  BRA `(.L_x_4454) ;  /* 0x0000008800107947 */ /* 0x000fea0003800000 */
.L_x_4452:
        /* <DEDUP_REMOVED lines=16> */
.L_x_4585:
        /* <DEDUP_REMOVED lines=43> */
.L_x_4589:
        /* <DEDUP_REMOVED lines=37> */
.L_x_4587:
        /* <DEDUP_REMOVED lines=18> */
.L_x_4590:
        /* <DEDUP_REMOVED lines=46> */
[----:B------:R-:W-:Y:S02]  /*16470*/  @!P1 IMAD.IADD R4, R4, 0x1, -R5 ;  /* 0x0000000104049824 */ /* 0x000fe400078e0a05 */
        /* <DEDUP_REMOVED lines=11> */
.L_x_4588:
[----:B------:R-:W-:Y:S02]  /*16530*/  IMAD.MOV.U32 R25, RZ, RZ, RZ ;  /* 0x000000ffff197224 */ /* 0x000fe400078e00ff */
[----:B------:R-:W-:Y:S02]  /*16540*/  IMAD.U32 R24, RZ, RZ, UR6 ;  /* 0x00000006ff187e24 */ /* 0x000fe4000f8e00ff */
[----:B------:R-:W-:-:S07]  /*16550*/  IMAD.MOV.U32 R26, RZ, RZ, RZ ;  /* 0x000000ffff1a7224 */ /* 0x000fce00078e00ff */
.L_x_4591:
[----:B------:R-:W-:-:S13]  /*16560*/  ISETP.NE.AND P0, PT, R7, RZ, PT ;  /* 0x000000ff0700720c */ /* 0x000fda0003f05270 */
[----:B------:R-:W0:Y:S01]  /*16570*/  @!P0 S2R R3, SR_CgaCtaId ;  /* 0x0000000000038919 */ /* 0x000e220000008800 */
[----:B------:R-:W-:-:S04]  /*16580*/  @!P0 MOV R2, 0x400 ;  /* 0x0000040000028802 */ /* 0x000fc80000000f00 */
[----:B0-----:R-:W-:-:S05]  /*16590*/  @!P0 LEA R2, R3, R2, 0x18 ;  /* 0x0000000203028211 */ /* 0x001fca00078ec0ff */
[----:B------:R1:W-:Y:S01]  /*165a0*/  @!P0 STS.128 [R2+0x388d0], R24 ;  /* 0x0388d01802008388 */ /* 0x0003e20000000c00 */
[----:B------:R-:W-:Y:S06]  /*165b0*/  BAR.ARV 0x5, 0x180 ;  /* 0x0146000000007b1d */ /* 0x000fec0000002000 */
.L_x_4586:
        /* <DEDUP_REMOVED lines=8> */
[----:B------:R1:W-:Y:S01]  /*16640*/  STL [R1+0x28], RZ ;  /* 0x000028ff01007387 */ /* 0x0003e20000100800 */
[----:B------:R-:W-:Y:S01]  /*16650*/  LOP3.LUT R4, R0, 0x7f, RZ, 0xc0, !PT ;  /* 0x0000007f00047812 */ /* 0x000fe200078ec0ff */
[----:B------:R-:W-:Y:S01]  /*16660*/  UMOV UR4, 0x400 ;  /* 0x0000040000047882 */ /* 0x000fe20000000000 */
[----:B------:R-:W-:Y:S01]  /*16670*/  BSSY B8, `(.L_x_4592) ;  /* 0x000078c000087945 */ /* 0x000fe20003800000 */
[C---:B------:R-:W-:Y:S01]  /*16680*/  LOP3.LUT R3, R2.reuse, 0x1f8, RZ, 0xc0, !PT ;  /* 0x000001f802037812 */ /* 0x040fe200078ec0ff */
[----:B------:R-:W-:Y:S01]  /*16690*/  IMAD.MOV.U32 R29, RZ, RZ, 0x1 ;  /* 0x00000001ff1d7424 */ /* 0x000fe200078e00ff */
[----:B------:R-:W-:Y:S01]  /*166a0*/  LOP3.LUT R2, R2, 0x38, RZ, 0xc0, !PT ;  /* 0x0000003802027812 */ /* 0x000fe200078ec0ff */
[----:B------:R-:W-:Y:S01]  /*166b0*/  IMAD.SHL.U32 R36, R4, 0x8, RZ ;  /* 0x0000000804247824 */ /* 0x000fe200078e00ff */
[----:B------:R-:W-:Y:S01]  /*166c0*/  LOP3.LUT R3, R3, 0x38, R0, 0x78, !PT ;  /* 0x0000003803037812 */ /* 0x000fe200078e7800 */
[----:B------:R-:W-:Y:S01]  /*166d0*/  IMAD.SHL.U32 R0, R0, 0x10, RZ ;  /* 0x0000001000007824 */ /* 0x000fe200078e00ff */
[----:B------:R-:W-:Y:S01]  /*166e0*/  ULDC.64 UR40, c[0x0][0x198] ;  /* 0x0000660000287ab9 */ /* 0x000fe20000000a00 */
[----:B------:R-:W-:Y:S01]  /*166f0*/  IMAD.MOV.U32 R19, RZ, RZ, RZ ;  /* 0x000000ffff137224 */ /* 0x000fe200078e00ff */
[----:B------:R-:W-:Y:S01]  /*16700*/  LOP3.LUT R36, R3, 0x200, R36, 0xf8, !PT ;  /* 0x0000020003247812 */ /* 0x000fe200078ef824 */
[----:B------:R-:W-:Y:S01]  /*16710*/  IMAD.MOV.U32 R22, RZ, RZ, RZ ;  /* 0x000000ffff167224 */ /* 0x000fe200078e00ff */
[----:B------:R-:W-:Y:S01]  /*16720*/  SHF.R.U32.HI R3, RZ, 0x3, R4 ;  /* 0x00000003ff037819 */ /* 0x000fe20000011604 */
[----:B------:R-:W-:Y:S01]  /*16730*/  IMAD.MOV.U32 R28, RZ, RZ, 0x1 ;  /* 0x00000001ff1c7424 */ /* 0x000fe200078e00ff */
[C---:B------:R-:W-:Y:S01]  /*16740*/  LOP3.LUT R4, R2.reuse, 0x80, RZ, 0xfc, !PT ;  /* 0x0000008002047812 */ /* 0x040fe200078efcff */
[----:B------:R-:W-:Y:S01]  /*16750*/  ULOP3.LUT UR38, UR36, 0x2, URZ, 0xfc, !UPT ;  /* 0x0000000224267892 */ /* 0x000fe2000f8efc3f */
[----:B------:R-:W-:Y:S01]  /*16760*/  LOP3.LUT R3, R3, 0x70, R0, 0xf8, !PT ;  /* 0x0000007003037812 */ /* 0x000fe200078ef800 */
[----:B------:R-:W-:Y:S01]  /*16770*/  ULDC UR37, c[0x0][0xc] ;  /* 0x0000030000257ab9 */ /* 0x000fe20000000800 */
[C---:B------:R-:W-:Y:S01]  /*16780*/  LOP3.LUT R0, R2.reuse, 0x40, RZ, 0xfc, !PT ;  /* 0x0000004002007812 */ /* 0x040fe200078efcff */
[----:B0-----:R-:W-:Y:S01]  /*16790*/  ULEA UR4, UR5, UR4, 0x18 ;  /* 0x0000000405047291 */ /* 0x001fe2000f8ec03f */
[----:B------:R-:W-:-:S02]  /*167a0*/  LOP3.LUT R3, R2, 0xc0, RZ, 0xfc, !PT ;  /* 0x000000c002037812 */ /* 0x000fc400078efcff */
[C---:B------:R-:W-:Y:S02]  /*167b0*/  LOP3.LUT R0, R2.reuse, 0x100, RZ, 0xfc, !PT ;  /* 0x0000010002007812 */ /* 0x040fe400078efcff */
[C---:B------:R-:W-:Y:S01]  /*167c0*/  LOP3.LUT R4, R2.reuse, 0x140, RZ, 0xfc, !PT ;  /* 0x0000014002047812 */ /* 0x040fe200078efcff */
[----:B------:R-:W-:Y:S01]  /*167d0*/  IMAD.U32 R18, RZ, RZ, UR4 ;  /* 0x00000004ff127e24 */ /* 0x000fe2000f8e00ff */
[C---:B------:R-:W-:Y:S02]  /*167e0*/  LOP3.LUT R3, R2.reuse, 0x180, RZ, 0xfc, !PT ;  /* 0x0000018002037812 */ /* 0x040fe400078efcff */
[----:B------:R-:W-:Y:S01]  /*167f0*/  LOP3.LUT R0, R2, 0x1c0, RZ, 0xfc, !PT ;  /* 0x000001c002007812 */ /* 0x000fe200078efcff */
[----:B-1----:R-:W-:-:S07]  /*16800*/  IMAD R23, R36, 0x2, R18 ;  /* 0x0000000224177824 */ /* 0x002fce00078e0212 */
.L_x_4707:
[----:B0-----:R-:W0:Y:S02]  /*16810*/  LDC.64 R2, c[0x0][0xd88] ;  /* 0x00036200ff027b82 */ /* 0x001e240000000a00 */
[----:B0-----:R-:W-:-:S05]  /*16820*/  IMAD.WIDE R2, R27, 0x4, R2 ;  /* 0x000000041b027825 */ /* 0x001fca00078e0202 */
[----:B--2---:R-:W2:Y:S01]  /*16830*/  LDG.E R37, desc[UR42][R2.64] ;  /* 0x0000002a02257981 */ /* 0x004ea2000c1e1900 */
[----:B------:R-:W-:Y:S05]  /*16840*/  YIELD ;  /* 0x0000000000007946 */ /* 0x000fea0003800000 */
[----:B------:R-:W-:Y:S01]  /*16850*/  ULDC.64 UR4, c[0x0][0xb20] ;  /* 0x0002c80000047ab9 */ /* 0x000fe20000000a00 */
[----:B------:R-:W-:Y:S01]  /*16860*/  IMAD.MOV.U32 R34, RZ, RZ, RZ ;  /* 0x000000ffff227224 */ /* 0x000fe200078e00ff */
[----:B------:R-:W-:Y:S01]  /*16870*/  ISETP.NE.U32.AND P0, PT, RZ, UR4, PT ;  /* 0x00000004ff007c0c */ /* 0x000fe2000bf05070 */
[----:B-1----:R-:W-:Y:S01]  /*16880*/  IMAD.MOV.U32 R6, RZ, RZ, RZ ;  /* 0x000000ffff067224 */ /* 0x002fe200078e00ff */
[----:B------:R-:W-:Y:S01]  /*16890*/  ULDC.64 UR8, c[0x0][0xb10] ;  /* 0x0002c40000087ab9 */ /* 0x000fe20000000a00 */
[----:B------:R-:W-:Y:S01]  /*168a0*/  ULDC.64 UR6, c[0x0][0xb08] ;  /* 0x0002c20000067ab9 */ /* 0x000fe20000000a00 */
[----:B------:R-:W-:-:S02]  /*168b0*/  ISETP.NE.AND.EX P0, PT, RZ, UR5, PT, P0 ;  /* 0x00000005ff007c0c */ /* 0x000fc4000bf05300 */
        /* <DEDUP_REMOVED lines=24> */
[----:B--2---:R0:W-:Y:S02]  /*16a40*/  STL [R1], R6 ;  /* 0x0000000601007387 */ /* 0x0041e40000100800 */
        /* <DEDUP_REMOVED lines=13> */
[----:B---3--:R-:W-:Y:S06]  /*16b20*/  @P1 BRA `(.L_x_4593) ;  /* 0x0000000000141947 */ /* 0x008fec0003800000 */
[----:B------:R-:W-:Y:S05]  /*16b30*/  @!P0 BRA `(.L_x_4593) ;  /* 0x0000000000108947 */ /* 0x000fea0003800000 */
[----:B------:R-:W2:Y:S04]  /*16b40*/  LDG.E R7, desc[UR42][R2.64] ;  /* 0x0000002a02077981 */ /* 0x000ea8000c1e1900 */
[----:B------:R-:W2:Y:S02]  /*16b50*/  LDG.E R2, desc[UR42][R2.64+0x4] ;  /* 0x0000042a02027981 */ /* 0x000ea4000c1e1900 */
[----:B--2---:R-:W-:-:S05]  /*16b60*/  IMAD.IADD R2, R2, 0x1, -R7 ;  /* 0x0000000102027824 */ /* 0x004fca00078e0a07 */
[----:B------:R0:W-:Y:S02]  /*16b70*/  STL [R1+0x14], R2 ;  /* 0x0000140201007387 */ /* 0x0001e40000100800 */
.L_x_4593:
[----:B------:R-:W-:Y:S01]  /*16b80*/  ULDC.64 UR4, c[0x0][0xb18] ;  /* 0x0002c60000047ab9 */ /* 0x000fe20000000a00 */
[C---:B------:R-:W-:Y:S01]  /*16b90*/  LOP3.LUT R7, R26.reuse, 0xff000000, RZ, 0xc0, !PT ;  /* 0xff0000001a077812 */ /* 0x040fe200078ec0ff */
[----:B------:R-:W-:Y:S01]  /*16ba0*/  IMAD.MOV.U32 R30, RZ, RZ, R37 ;  /* 0x000000ffff1e7224 */ /* 0x000fe200078e0025 */
[----:B------:R-:W-:Y:S02]  /*16bb0*/  ISETP.NE.U32.AND P0, PT, RZ, UR4, PT ;  /* 0x00000004ff007c0c */ /* 0x000fe4000bf05070 */
[----:B------:R-:W-:Y:S02]  /*16bc0*/  SHF.R.U32.HI R7, RZ, 0x8, R7 ;  /* 0x00000008ff077819 */ /* 0x000fe40000011607 */
[----:B------:R-:W-:Y:S02]  /*16bd0*/  ISETP.NE.AND.EX P0, PT, RZ, UR5, PT, P0 ;  /* 0x00000005ff007c0c */ /* 0x000fe4000bf05300 */
[C---:B0-----:R-:W-:Y:S02]  /*16be0*/  LOP3.LUT R2, R26.reuse, 0xff0000, RZ, 0xc0, !PT ;  /* 0x00ff00001a027812 */ /* 0x041fe400078ec0ff */
[----:B------:R-:W-:-:S02]  /*16bf0*/  LOP3.LUT R17, R26, 0xffff, RZ, 0xc0, !PT ;  /* 0x0000ffff1a117812 */ /* 0x000fc400078ec0ff */
[----:B------:R-:W-:-:S07]  /*16c00*/  LEA.HI R7, R2, R7, RZ, 0x10 ;  /* 0x0000000702077211 */ /* 0x000fce00078f80ff */
[----:B------:R-:W-:Y:S05]  /*16c10*/  @!P0 BRA `(.L_x_4594) ;  /* 0x0000000000108947 */ /* 0x000fea0003800000 */
[----:B------:R-:W-:-:S04]  /*16c20*/  IADD3 R2, P0, R31, UR4, RZ ;  /* 0x000000041f027c10 */ /* 0x000fc8000ff1e0ff */
[----:B------:R-:W-:-:S05]  /*16c30*/  IADD3.X R3, R32, UR5, RZ, P0, !PT ;  /* 0x0000000520037c10 */ /* 0x000fca00087fe4ff */
[----:B------:R0:W5:Y:S01]  /*16c40*/  LDG.E R8, desc[UR42][R2.64] ;  /* 0x0000002a02087981 */ /* 0x000162000c1e1900 */
[----:B------:R-:W-:Y:S05]  /*16c50*/  BRA `(.L_x_4595) ;  /* 0x0000000000247947 */ /* 0x000fea0003800000 */
.L_x_4594:
        /* <DEDUP_REMOVED lines=9> */
.L_x_4595:
[----:B0-----:R-:W2:Y:S04]  /*16cf0*/  @P2 LDG.E R2, desc[UR42][R4.64] ;  /* 0x0000002a04022981 */ /* 0x001ea8000c1e1900 */
[----:B------:R0:W2:Y:S01]  /*16d00*/  @P2 LDG.E R4, desc[UR42][R4.64+0x4] ;  /* 0x0000042a04042981 */ /* 0x0000a2000c1e1900 */
[----:B-----5:R-:W-:Y:S01]  /*16d10*/  IMAD.IADD R8, R8, 0x1, -R34 ;  /* 0x0000000108087824 */ /* 0x020fe200078e0a22 */
[----:B------:R-:W-:Y:S01]  /*16d20*/  BSSY B0, `(.L_x_4596) ;  /* 0x0000029000007945 */ /* 0x000fe20003800000 */
[----:B------:R-:W-:Y:S01]  /*16d30*/  LOP3.LUT R33, R7, 0xff, RZ, 0xc0, !PT ;  /* 0x000000ff07217812 */ /* 0x000fe200078ec0ff */
[----:B------:R-:W-:Y:S01]  /*16d40*/  IMAD.MOV.U32 R3, RZ, RZ, RZ ;  /* 0x000000ffff037224 */ /* 0x000fe200078e00ff */
[----:B0-----:R-:W-:Y:S01]  /*16d50*/  SHF.R.U32.HI R5, RZ, 0x10, R7 ;  /* 0x00000010ff057819 */ /* 0x001fe20000011607 */
[----:B--2---:R-:W-:-:S04]  /*16d60*/  @P2 IMAD.IADD R6, R4, 0x1, -R2 ;  /* 0x0000000104062824 */ /* 0x004fc800078e0a02 */
[----:B------:R-:W-:-:S04]  /*16d70*/  IMAD.IADD R26, R8, 0x1, R6 ;  /* 0x00000001081a7824 */ /* 0x000fc800078e0206 */
[C---:B------:R-:W-:Y:S01]  /*16d80*/  VIADD R4, R26.reuse, 0x3f ;  /* 0x0000003f1a047836 */ /* 0x040fe20000000000 */
[----:B------:R-:W-:-:S04]  /*16d90*/  ISETP.GE.AND P1, PT, R26, 0x1, PT ;  /* 0x000000011a00780c */ /* 0x000fc80003f26270 */
[----:B------:R-:W-:-:S04]  /*16da0*/  SHF.R.S32.HI R2, RZ, 0x1f, R4 ;  /* 0x0000001fff027819 */ /* 0x000fc80000011404 */
[----:B------:R-:W-:-:S04]  /*16db0*/  LEA.HI R4, R2, R4, RZ, 0x6 ;  /* 0x0000000402047211 */ /* 0x000fc800078f30ff */
        /* <DEDUP_REMOVED lines=31> */
.L_x_4597:
[----:B------:R-:W-:Y:S05]  /*16fb0*/  BSYNC B0 ;  /* 0x0000000000007941 */ /* 0x000fea0003800000 */
.L_x_4596:
        /* <DEDUP_REMOVED lines=24> */
.L_x_4752:
[----:B-1----:R-:W-:Y:S02]  /*17140*/  ISETP.NE.AND P0, PT, R14, RZ, PT ;  /* 0x000000ff0e00720c */ /* 0x002fe40003f05270 */
[----:B------:R-:W-:-:S11]  /*17150*/  PLOP3.LUT P6, PT, PT, PT, PT, 0x8, 0x0 ;  /* 0x000000000000781c */ /* 0x000fd60003fce170 */
[----:B------:R-:W-:Y:S05]  /*17160*/  @P0 BRA `(.L_x_4601) ;  /* 0x00000000000c0947 */ /* 0x000fea0003800000 */
[----:B------:R-:W-:-:S03]  /*17170*/  UMOV UR4, 0xffffffff ;  /* 0xffffffff00047882 */ /* 0x000fc60000000000 */
[----:B------:R-:W-:Y:S05]  /*17180*/  BRA.DIV UR4, `(.L_x_4602) ;  /* 0x0000007e04147947 */ /* 0x000fea000b800000 */
[----:B------:R-:W-:-:S13]  /*17190*/  ELECT P6, URZ, PT ;  /* 0x00000000003f782f */ /* 0x000fda00038c0000 */
.L_x_4601:
        /* <DEDUP_REMOVED lines=9> */
.L_x_4755:
[----:B------:R-:W-:Y:S05]  /*17230*/  BSYNC B1 ;  /* 0x0000000000017941 */ /* 0x000fea0003800000 */
.L_x_4603:
        /* <DEDUP_REMOVED lines=10> */
.L_x_4756:
[----:B------:R-:W-:Y:S05]  /*172e0*/  BSYNC B2 ;  /* 0x0000000000027941 */ /* 0x000fea0003800000 */
.L_x_4607:
        /* <DEDUP_REMOVED lines=9> */
.L_x_4610:
[----:B------:R-:W-:Y:S05]  /*17380*/  BSYNC B2 ;  /* 0x0000000000027941 */ /* 0x000fea0003800000 */
.L_x_4609:
        /* <DEDUP_REMOVED lines=12> */
.L_x_4611:
        /* <DEDUP_REMOVED lines=13> */
.L_x_4757:
[----:B------:R-:W-:Y:S05]  /*17520*/  BSYNC B2 ;  /* 0x0000000000027941 */ /* 0x000fea0003800000 */
.L_x_4612:
        /* <DEDUP_REMOVED lines=11> */
.L_x_4615:
[----:B------:R-:W-:Y:S05]  /*175e0*/  BSYNC B2 ;  /* 0x0000000000027941 */ /* 0x000fea0003800000 */
.L_x_4614:
        /* <DEDUP_REMOVED lines=9> */
.L_x_4616:
        /* <DEDUP_REMOVED lines=15> */
.L_x_4617:
        /* <DEDUP_REMOVED lines=15> */
.L_x_4618:
        /* <DEDUP_REMOVED lines=15> */
.L_x_4619:
        /* <DEDUP_REMOVED lines=15> */
.L_x_4620:
        /* <DEDUP_REMOVED lines=15> */
.L_x_4621:
        /* <DEDUP_REMOVED lines=15> */
.L_x_4622:
        /* <DEDUP_REMOVED lines=15> */
.L_x_4623:
        /* <DEDUP_REMOVED lines=10> */
.L_x_4606:
[----:B------:R-:W-:Y:S05]  /*17db0*/  BSYNC B1 ;  /* 0x0000000000017941 */ /* 0x000fea0003800000 */
.L_x_4605:
        /* <DEDUP_REMOVED lines=9> */
.L_x_4643:
        /* <DEDUP_REMOVED lines=11> */
.L_x_4758:
[----:B------:R-:W-:Y:S05]  /*17f00*/  BSYNC B2 ;  /* 0x0000000000027941 */ /* 0x000fea0003800000 */
.L_x_4626:
        /* <DEDUP_REMOVED lines=9> */
.L_x_4629:
[----:B------:R-:W-:Y:S05]  /*17fa0*/  BSYNC B2 ;  /* 0x0000000000027941 */ /* 0x000fea0003800000 */
.L_x_4628:
        /* <DEDUP_REMOVED lines=11> */
.L_x_4630:
        /* <DEDUP_REMOVED lines=13> */
.L_x_4759:
[----:B------:R-:W-:Y:S05]  /*18130*/  BSYNC B2 ;  /* 0x0000000000027941 */ /* 0x000fea0003800000 */
.L_x_4631:
        /* <DEDUP_REMOVED lines=11> */
.L_x_4634:
[----:B------:R-:W-:Y:S05]  /*181f0*/  BSYNC B2 ;  /* 0x0000000000027941 */ /* 0x000fea0003800000 */
.L_x_4633:
        /* <DEDUP_REMOVED lines=9> */
.L_x_4635:
        /* <DEDUP_REMOVED lines=15> */
.L_x_4636:
        /* <DEDUP_REMOVED lines=15> */
.L_x_4637:
        /* <DEDUP_REMOVED lines=15> */
.L_x_4638:
        /* <DEDUP_REMOVED lines=15> */
.L_x_4639:
        /* <DEDUP_REMOVED lines=15> */
.L_x_4640:
        /* <DEDUP_REMOVED lines=15> */
.L_x_4641:
        /* <DEDUP_REMOVED lines=15> */
.L_x_4642:
        /* <DEDUP_REMOVED lines=10> */
.L_x_4625:
[----:B------:R-:W-:Y:S05]  /*189c0*/  BSYNC B1 ;  /* 0x0000000000017941 */ /* 0x000fea0003800000 */
.L_x_4624:
        /* <DEDUP_REMOVED lines=8> */
.L_x_4599:
[----:B------:R-:W-:Y:S05]  /*18a50*/  BSYNC B0 ;  /* 0x0000000000007941 */ /* 0x000fea0003800000 */
.L_x_4598:
        /* <DEDUP_REMOVED lines=9> */
[----:B------:R-:W1:Y:S03]  /*18af0*/  I2F.RP R2, R0 ;  /* 0x0000000000027306 */ /* 0x000e660000209400 */
[----:B------:R-:W-:-:S05]  /*18b00*/  IMAD.MOV R7, RZ, RZ, -R7 ;  /* 0x000000ffff077224 */ /* 0x000fca00078e0a07 */
        /* <DEDUP_REMOVED lines=22> */
.L_x_4645:
[----:B------:R-:W-:Y:S05]  /*18c70*/  BSYNC B0 ;  /* 0x0000000000007941 */ /* 0x000fea0003800000 */
.L_x_4644:
        /* <DEDUP_REMOVED lines=23> */
.L_x_4647:
        /* <DEDUP_REMOVED lines=20> */
.L_x_4650:
[----:B------:R-:W-:Y:S05]  /*18f30*/  BSYNC B6 ;  /* 0x0000000000067941 */ /* 0x000fea0003800000 */
.L_x_4649:
        /* <DEDUP_REMOVED lines=20> */
.L_x_4653:
        /* <DEDUP_REMOVED lines=15> */
.L_x_4652:
[----:B------:R-:W-:Y:S05]  /*19170*/  BSYNC B6 ;  /* 0x0000000000067941 */ /* 0x000fea0003800000 */
.L_x_4651:
[----:B------:R-:W2:Y:S01]  /*19180*/  LDL R21, [R1+0x30] ;  /* 0x0000300001157983 */ /* 0x000ea20000100800 */
[----:B------:R-:W-:Y:S01]  /*19190*/  ULDC.64 UR4, c[0x0][0xaf0] ;  /* 0x0002bc0000047ab9 */ /* 0x000fe20000000a00 */
[----:B------:R-:W1:Y:S01]  /*191a0*/  LDC R9, c[0x0][0x430] ;  /* 0x00010c00ff097b82 */ /* 0x000e620000000800 */
[----:B------:R-:W-:Y:S01]  /*191b0*/  ISETP.NE.U32.AND P0, PT, RZ, UR4, PT ;  /* 0x00000004ff007c0c */ /* 0x000fe2000bf05070 */
[----:B------:R-:W3:Y:S03]  /*191c0*/  S2R R20, SR_TID.X ;  /* 0x0000000000147919 */ /* 0x000ee60000002100 */
[----:B------:R-:W-:-:S13]  /*191d0*/  ISETP.NE.AND.EX P0, PT, RZ, UR5, PT, P0 ;  /* 0x00000005ff007c0c */ /* 0x000fda000bf05300 */
[----:B------:R-:W-:Y:S01]  /*191e0*/  @P0 IADD3 R2, P1, R31, UR4, RZ ;  /* 0x000000041f020c10 */ /* 0x000fe2000ff3e0ff */
[----:B------:R-:W-:-:S03]  /*191f0*/  ULDC UR4, c[0x0][0x320] ;  /* 0x0000c80000047ab9 */ /* 0x000fc60000000800 */
[----:B0-----:R-:W-:-:S05]  /*19200*/  @P0 IADD3.X R3, R32, UR5, RZ, P1, !PT ;  /* 0x0000000520030c10 */ /* 0x001fca0008ffe4ff */
[----:B------:R0:W4:Y:S01]  /*19210*/  @P0 LDG.E R30, desc[UR42][R2.64] ;  /* 0x0000002a021e0981 */ /* 0x000122000c1e1900 */
[----:B---3--:R-:W-:-:S04]  /*19220*/  LOP3.LUT R20, R20, 0x7f, RZ, 0xc0, !PT ;  /* 0x0000007f14147812 */ /* 0x008fc800078ec0ff */
[----:B------:R-:W-:Y:S02]  /*19230*/  SHF.R.U32.HI R35, RZ, 0x3, R20 ;  /* 0x00000003ff237819 */ /* 0x000fe40000011614 */
[----:B------:R-:W3:Y:S02]  /*19240*/  S2R R20, SR_TID.X ;  /* 0x0000000000147919 */ /* 0x000ee40000002100 */
[----:B---3--:R-:W-:-:S05]  /*19250*/  IMAD.SHL.U32 R20, R20, 0x10, RZ ;  /* 0x0000001014147824 */ /* 0x008fca00078e00ff */
[----:B------:R-:W-:Y:S02]  /*19260*/  LOP3.LUT R20, R35, 0x70, R20, 0xf8, !PT ;  /* 0x0000007023147812 */ /* 0x000fe400078ef814 */
[----:B------:R-:W3:Y:S01]  /*19270*/  S2R R35, SR_TID.X ;  /* 0x0000000000237919 */ /* 0x000ee20000002100 */
[----:B-1----:R-:W-:Y:S01]  /*19280*/  ISETP.NE.AND P1, PT, R9, 0x1, PT ;  /* 0x000000010900780c */ /* 0x002fe20003f25270 */
[----:B------:R-:W1:-:S12]  /*19290*/  S2R R4, SR_TID.X ;  /* 0x0000000000047919 */ /* 0x000e580000002100 */
[----:B0-----:R-:W0:Y:S08]  /*192a0*/  @P1 LDC R3, c[0x0][0x434] ;  /* 0x00010d00ff031b82 */ /* 0x001e300000000800 */
[----:B------:R-:W5:Y:S01]  /*192b0*/  @P1 LDC R2, c[0x0][0x438] ;  /* 0x00010e00ff021b82 */ /* 0x000f620000000800 */
[----:B---3--:R-:W-:-:S05]  /*192c0*/  IMAD.SHL.U32 R35, R35, 0x8, RZ ;  /* 0x0000000823237824 */ /* 0x008fca00078e00ff */
[----:B------:R-:W-:-:S04]  /*192d0*/  LOP3.LUT R35, R35, 0x38, RZ, 0xc0, !PT ;  /* 0x0000003823237812 */ /* 0x000fc800078ec0ff */
[----:B------:R-:W-:-:S04]  /*192e0*/  LOP3.LUT R35, R35, 0x40, RZ, 0xfc, !PT ;  /* 0x0000004023237812 */ /* 0x000fc800078efcff */
[----:B------:R-:W-:Y:S02]  /*192f0*/  ISETP.GE.AND P2, PT, R35, UR4, PT ;  /* 0x0000000423007c0c */ /* 0x000fe4000bf46270 */
[----:B------:R-:W3:Y:S01]  /*19300*/  S2R R35, SR_TID.X ;  /* 0x0000000000237919 */ /* 0x000ee20000002100 */
[----:B-1----:R-:W-:Y:S01]  /*19310*/  IMAD.SHL.U32 R4, R4, 0x8, RZ ;  /* 0x0000000804047824 */ /* 0x002fe200078e00ff */
[----:B------:R-:W-:-:S04]  /*19320*/  LOP3.LUT R16, R16, 0xffffffbf, RZ, 0xc0, !PT ;  /* 0xffffffbf10107812 */ /* 0x000fc800078ec0ff */
[----:B------:R-:W-:Y:S02]  /*19330*/  LOP3.LUT R4, R4, 0x38, RZ, 0xc0, !PT ;  /* 0x0000003804047812 */ /* 0x000fe400078ec0ff */
[----:B------:R-:W-:Y:S02]  /*19340*/  SEL R8, RZ, 0xffffffff, P2 ;  /* 0xffffffffff087807 */ /* 0x000fe40001000000 */
[----:B------:R-:W-:Y:S02]  /*19350*/  LOP3.LUT R4, R4, 0x80, RZ, 0xfc, !PT ;  /* 0x0000008004047812 */ /* 0x000fe400078efcff */
[----:B------:R-:W-:Y:S01]  /*19360*/  @P2 LOP3.LUT R16, R16, 0x40, RZ, 0xfc, !PT ;  /* 0x0000004010102812 */ /* 0x000fe200078efcff */
[----:B------:R-:W-:Y:S01]  /*19370*/  IMAD.SHL.U32 R8, R8, 0x2, RZ ;  /* 0x0000000208087824 */ /* 0x000fe200078e00ff */
[----:B------:R-:W-:Y:S01]  /*19380*/  ISETP.GE.AND P2, PT, R4, UR4, PT ;  /* 0x0000000404007c0c */ /* 0x000fe2000bf46270 */
[----:B---3--:R-:W-:-:S05]  /*19390*/  IMAD.SHL.U32 R35, R35, 0x8, RZ ;  /* 0x0000000823237824 */ /* 0x008fca00078e00ff */
[----:B------:R-:W-:-:S04]  /*193a0*/  LOP3.LUT R35, R35, 0x38, RZ, 0xc0, !PT ;  /* 0x0000003823237812 */ /* 0x000fc800078ec0ff */
[----:B------:R-:W-:Y:S02]  /*193b0*/  LOP3.LUT R35, R35, 0xc0, RZ, 0xfc, !PT ;  /* 0x000000c023237812 */ /* 0x000fe400078efcff */
[----:B------:R-:W-:Y:S02]  /*193c0*/  LOP3.LUT R16, R16, 0xffffff7f, RZ, 0xc0, !PT ;  /* 0xffffff7f10107812 */ /* 0x000fe400078ec0ff */
[----:B--2---:R-:W-:Y:S02]  /*193d0*/  LEA R31, R21, 0xffffffc0, 0x6 ;  /* 0xffffffc0151f7811 */ /* 0x004fe400078e30ff */
[----:B------:R-:W1:Y:S03]  /*193e0*/  S2R R21, SR_TID.X ;  /* 0x0000000000157919 */ /* 0x000e660000002100 */
[----:B------:R-:W-:-:S05]  /*193f0*/  IMAD.IADD R0, R20, 0x1, R31 ;  /* 0x0000000114007824 */ /* 0x000fca00078e021f */
[C---:B------:R-:W-:Y:S01]  /*19400*/  ISETP.GE.AND P0, PT, R0.reuse, R26, PT ;  /* 0x0000001a0000720c */ /* 0x040fe20003f06270 */
[----:B------:R-:W-:-:S03]  /*19410*/  IMAD.IADD R0, R0, 0x1, R34 ;  /* 0x0000000100007824 */ /* 0x000fc600078e0222 */
[----:B------:R-:W-:Y:S01]  /*19420*/  ISETP.GT.U32.OR P0, PT, R20, 0x3f, P0 ;  /* 0x0000003f1400780c */ /* 0x000fe20000704470 */
[----:B0-----:R-:W-:-:S04]  /*19430*/  @P1 IMAD.HI.U32 R3, R0, R3, RZ ;  /* 0x0000000300031227 */ /* 0x001fc800078e00ff */
[----:B------:R-:W-:Y:S01]  /*19440*/  IMAD.MOV.U32 R6, RZ, RZ, R0 ;  /* 0x000000ffff067224 */ /* 0x000fe200078e0000 */
[----:B-----5:R-:W-:-:S07]  /*19450*/  @P1 SHF.R.U32.HI R6, RZ, R2, R3 ;  /* 0x00000002ff061219 */ /* 0x020fce0000011603 */
[----:B------:R-:W0:Y:S01]  /*19460*/  @!P0 LDC.64 R2, c[0x0][0x428] ;  /* 0x00010a00ff028b82 */ /* 0x000e220000000a00 */
[----:B-1----:R-:W-:-:S05]  /*19470*/  IMAD.SHL.U32 R21, R21, 0x8, RZ ;  /* 0x0000000815157824 */ /* 0x002fca00078e00ff */
[----:B------:R-:W-:-:S04]  /*19480*/  LOP3.LUT R21, R21, 0x38, RZ, 0xc0, !PT ;  /* 0x0000003815157812 */ /* 0x000fc800078ec0ff */
[----:B------:R-:W-:Y:S02]  /*19490*/  ISETP.GE.AND P3, PT, R21, UR4, PT ;  /* 0x0000000415007c0c */ /* 0x000fe4000bf66270 */
[----:B------:R-:W-:Y:S02]  /*194a0*/  ISETP.GE.AND P1, PT, R35, UR4, PT ;  /* 0x0000000423007c0c */ /* 0x000fe4000bf26270 */
[----:B------:R-:W-:Y:S02]  /*194b0*/  SEL R4, RZ, 0x1, P3 ;  /* 0x00000001ff047807 */ /* 0x000fe40001800000 */
[----:B------:R-:W-:Y:S02]  /*194c0*/  SEL R5, RZ, 0x8, P1 ;  /* 0x00000008ff057807 */ /* 0x000fe40000800000 */
[----:B------:R-:W-:Y:S02]  /*194d0*/  LOP3.LUT R8, R8, 0x2, R4, 0xe2, !PT ;  /* 0x0000000208087812 */ /* 0x000fe400078ee204 */
[----:B------:R-:W-:-:S02]  /*194e0*/  SEL R4, RZ, 0x4, P2 ;  /* 0x00000004ff047807 */ /* 0x000fc40001000000 */
[----:B----4-:R-:W-:Y:S02]  /*194f0*/  SHF.R.S32.HI R35, RZ, 0x1f, R30 ;  /* 0x0000001fff237819 */ /* 0x010fe4000001141e */
[----:B------:R-:W-:Y:S01]  /*19500*/  LOP3.LUT R8, R5, R8, R4, 0xfe, !PT ;  /* 0x0000000805087212 */ /* 0x000fe200078efe04 */
[--C-:B------:R-:W-:Y:S01]  /*19510*/  @!P0 IMAD.MOV.U32 R4, RZ, RZ, R6.reuse ;  /* 0x000000ffff048224 */ /* 0x100fe200078e0006 */
[----:B------:R-:W-:Y:S01]  /*19520*/  @!P0 SHF.R.S32.HI R5, RZ, 0x1f, R6 ;  /* 0x0000001fff058819 */ /* 0x000fe20000011406 */
[----:B0-----:R-:W-:-:S04]  /*19530*/  @!P0 IMAD R7, R35, R2, RZ ;  /* 0x0000000223078224 */ /* 0x001fc800078e02ff */
[C---:B------:R-:W-:Y:S02]  /*19540*/  @!P0 IMAD R7, R30.reuse, R3, R7 ;  /* 0x000000031e078224 */ /* 0x040fe400078e0207 */
[----:B------:R-:W-:Y:S02]  /*19550*/  @!P0 IMAD.WIDE.U32 R4, R30, R2, R4 ;  /* 0x000000021e048225 */ /* 0x000fe400078e0004 */
[----:B------:R-:W0:Y:S01]  /*19560*/  @!P0 LDC.64 R2, c[0x0][0x418] ;  /* 0x00010600ff028b82 */ /* 0x000e220000000a00 */
[----:B------:R-:W-:-:S04]  /*19570*/  @P3 LOP3.LUT R16, R16, 0x80, RZ, 0xfc, !PT ;  /* 0x0000008010103812 */ /* 0x000fc800078efcff */
[----:B------:R-:W-:-:S04]  /*19580*/  LOP3.LUT R16, R16, 0xffffffdf, RZ, 0xc0, !PT ;  /* 0xffffffdf10107812 */ /* 0x000fc800078ec0ff */
[----:B------:R-:W-:-:S04]  /*19590*/  @P2 LOP3.LUT R16, R16, 0x20, RZ, 0xfc, !PT ;  /* 0x0000002010102812 */ /* 0x000fc800078efcff */
[----:B------:R-:W-:Y:S01]  /*195a0*/  LOP3.LUT R16, R16, 0xffffffef, RZ, 0xc0, !PT ;  /* 0xffffffef10107812 */ /* 0x000fe200078ec0ff */
[----:B------:R-:W-:-:S03]  /*195b0*/  @!P0 IMAD.IADD R7, R5, 0x1, R7 ;  /* 0x0000000105078824 */ /* 0x000fc600078e0207 */
[----:B------:R-:W-:Y:S02]  /*195c0*/  @P1 LOP3.LUT R16, R16, 0x10, RZ, 0xfc, !PT ;  /* 0x0000001010101812 */ /* 0x000fe400078efcff */
[----:B0-----:R-:W-:-:S04]  /*195d0*/  @!P0 LEA R2, P1, R4, R2, 0x2 ;  /* 0x0000000204028211 */ /* 0x001fc800078210ff */
[----:B------:R-:W-:Y:S01]  /*195e0*/  @!P0 LEA.HI.X R3, R4, R3, R7, 0x2, P1 ;  /* 0x0000000304038211 */ /* 0x000fe200008f1407 */
[----:B------:R-:W-:-:S06]  /*195f0*/  IMAD.MOV.U32 R4, RZ, RZ, RZ ;  /* 0x000000ffff047224 */ /* 0x000fcc00078e00ff */
[----:B------:R0:W2:Y:S01]  /*19600*/  @!P0 LDG.E R4, desc[UR42][R2.64] ;  /* 0x0000002a02048981 */ /* 0x0000a2000c1e1900 */
[----:B------:R-:W1:Y:S01]  /*19610*/  S2R R11, SR_TID.X ;  /* 0x00000000000b7919 */ /* 0x000e620000002100 */
[----:B------:R-:W3:Y:S01]  /*19620*/  S2R R10, SR_TID.X ;  /* 0x00000000000a7919 */ /* 0x000ee20000002100 */
[----:B-1----:R-:W-:Y:S02]  /*19630*/  IMAD.SHL.U32 R11, R11, 0x8, RZ ;  /* 0x000000080b0b7824 */ /* 0x002fe400078e00ff */
[----:B---3--:R-:W-:-:S03]  /*19640*/  IMAD.SHL.U32 R10, R10, 0x8, RZ ;  /* 0x000000080a0a7824 */ /* 0x008fc600078e00ff */
[----:B------:R-:W-:-:S04]  /*19650*/  LOP3.LUT R11, R11, 0x38, RZ, 0xc0, !PT ;  /* 0x000000380b0b7812 */ /* 0x000fc800078ec0ff */
[----:B------:R-:W-:Y:S02]  /*19660*/  LOP3.LUT R11, R11, 0x180, RZ, 0xfc, !PT ;  /* 0x000001800b0b7812 */ /* 0x000fe400078efcff */
[----:B------:R-:W-:Y:S02]  /*19670*/  LOP3.LUT R10, R10, 0x38, RZ, 0xc0, !PT ;  /* 0x000000380a0a7812 */ /* 0x000fe400078ec0ff */
[----:B------:R-:W-:Y:S02]  /*19680*/  ISETP.GE.AND P0, PT, R11, UR4, PT ;  /* 0x000000040b007c0c */ /* 0x000fe4000bf06270 */
[C---:B------:R-:W-:Y:S02]  /*19690*/  LOP3.LUT R12, R10.reuse, 0x1c0, RZ, 0xfc, !PT ;  /* 0x000001c00a0c7812 */ /* 0x040fe400078efcff */
[C---:B------:R-:W-:Y:S02]  /*196a0*/  LOP3.LUT R11, R10.reuse, 0x100, RZ, 0xfc, !PT ;  /* 0x000001000a0b7812 */ /* 0x040fe400078efcff */
[----:B------:R-:W-:-:S02]  /*196b0*/  LOP3.LUT R10, R10, 0x140, RZ, 0xfc, !PT ;  /* 0x000001400a0a7812 */ /* 0x000fc400078efcff */
[----:B------:R-:W-:Y:S02]  /*196c0*/  ISETP.GE.AND P3, PT, R11, UR4, PT ;  /* 0x000000040b007c0c */ /* 0x000fe4000bf66270 */
[----:B------:R-:W-:Y:S02]  /*196d0*/  ISETP.GE.AND P2, PT, R10, UR4, PT ;  /* 0x000000040a007c0c */ /* 0x000fe4000bf46270 */
[----:B0-----:R-:W-:Y:S02]  /*196e0*/  SEL R3, RZ, 0x10, P3 ;  /* 0x00000010ff037807 */ /* 0x001fe40001800000 */
[----:B------:R-:W-:Y:S02]  /*196f0*/  SEL R2, RZ, 0x40, P0 ;  /* 0x00000040ff027807 */ /* 0x000fe40000000000 */
[----:B------:R-:W-:Y:S02]  /*19700*/  LOP3.LUT R16, R16, 0xfffffff7, RZ, 0xc0, !PT ;  /* 0xfffffff710107812 */ /* 0x000fe400078ec0ff */
[----:B------:R-:W-:Y:S01]  /*19710*/  ISETP.GE.AND P0, PT, R12, UR4, PT ;  /* 0x000000040c007c0c */ /* 0x000fe2000bf06270 */
[----:B------:R-:W-:-:S02]  /*19720*/  ULDC UR4, c[0x0][0x2f4] ;  /* 0x0000bd0000047ab9 */ /* 0x000fc40000000800 */
[----:B------:R-:W-:Y:S02]  /*19730*/  @P3 LOP3.LUT R16, R16, 0x8, RZ, 0xfc, !PT ;  /* 0x0000000810103812 */ /* 0x000fe400078efcff */
[----:B------:R-:W-:Y:S02]  /*19740*/  SEL R32, RZ, 0x80, P0 ;  /* 0x00000080ff207807 */ /* 0x000fe40000000000 */
[----:B------:R-:W-:Y:S02]  /*19750*/  ISETP.GE.AND P0, PT, R21, UR4, PT ;  /* 0x0000000415007c0c */ /* 0x000fe4000bf06270 */
[----:B------:R-:W-:Y:S01]  /*19760*/  LOP3.LUT R16, R16, 0xfffffffb, RZ, 0xc0, !PT ;  /* 0xfffffffb10107812 */ /* 0x000fe200078ec0ff */
[----:B------:R-:W-:-:S03]  /*19770*/  UMOV UR5, 0xffffffff ;  /* 0xffffffff00057882 */ /* 0x000fc60000000000 */
[----:B------:R-:W-:-:S04]  /*19780*/  @P2 LOP3.LUT R16, R16, 0x4, RZ, 0xfc, !PT ;  /* 0x0000000410102812 */ /* 0x000fc800078efcff */
[----:B------:R-:W-:-:S04]  /*19790*/  LOP3.LUT R16, R16, 0xfffffffd, RZ, 0xc0, !PT ;  /* 0xfffffffd10107812 */ /* 0x000fc800078ec0ff */
[----:B------:R-:W-:Y:S01]  /*197a0*/  @P0 LOP3.LUT R16, R16, 0x2, RZ, 0xfc, !PT ;  /* 0x0000000210100812 */ /* 0x000fe200078efcff */
[----:B--2---:R0:W-:Y:S02]  /*197b0*/  STL [R1+0x4], R4 ;  /* 0x0000040401007387 */ /* 0x0041e40000100800 */
[----:B0-----:R-:W-:-:S04]  /*197c0*/  SEL R4, RZ, 0x20, P2 ;  /* 0x00000020ff047807 */ /* 0x001fc80001000000 */
[----:B------:R-:W-:-:S04]  /*197d0*/  LOP3.LUT R3, R4, R8, R3, 0xfe, !PT ;  /* 0x0000000804037212 */ /* 0x000fc800078efe03 */
[----:B------:R-:W-:Y:S01]  /*197e0*/  LOP3.LUT R5, R3, R2, RZ, 0xfc, !PT ;  /* 0x0000000203057212 */ /* 0x000fe200078efcff */
[----:B------:R-:W-:-:S04]  /*197f0*/  IMAD.MOV R2, RZ, RZ, -R6 ;  /* 0x000000ffff027224 */ /* 0x000fc800078e0a06 */
[----:B------:R-:W-:Y:S01]  /*19800*/  IMAD R0, R9, R2, R0 ;  /* 0x0000000209007224 */ /* 0x000fe200078e0200 */
[----:B------:R0:W-:Y:S04]  /*19810*/  STL [R1+0x44], R5 ;  /* 0x0000440501007387 */ /* 0x0001e80000100800 */
[----:B------:R0:W-:Y:S01]  /*19820*/  STL [R1+0x8], R0 ;  /* 0x0000080001007387 */ /* 0x0001e20000100800 */
[----:B------:R-:W-:Y:S01]  /*19830*/  IMAD.U32 R3, RZ, RZ, UR38 ;  /* 0x00000026ff037e24 */ /* 0x000fe2000f8e00ff */
[----:B------:R-:W-:Y:S06]  /*19840*/  BRA.DIV UR5, `(.L_x_4654) ;  /* 0x0000005605e87947 */ /* 0x000fec000b800000 */
.L_x_4762:
[----:B------:R-:W-:Y:S02]  /*19850*/  ISETP.NE.AND P0, PT, R3, 0x3, PT ;  /* 0x000000030300780c */ /* 0x000fe40003f05270 */
[----:B------:R-:W-:Y:S02]  /*19860*/  ISETP.GT.U32.AND P1, PT, R20, 0x3f, PT ;  /* 0x0000003f1400780c */ /* 0x000fe40003f24070 */
[----:B------:R-:W-:Y:S02]  /*19870*/  LOP3.LUT R16, R16, 0xffff7fff, RZ, 0xc0, !PT ;  /* 0xffff7fff10107812 */ /* 0x000fe400078ec0ff */
[----:B------:R-:W-:-:S07]  /*19880*/  LOP3.LUT R32, R5, R32, RZ, 0xfc, !PT ;  /* 0x0000002005207212 */ /* 0x000fce00078efcff */
[----:B------:R-:W-:-:S04]  /*19890*/  @P0 LOP3.LUT R16, R16, 0x8000, RZ, 0xfc, !PT ;  /* 0x0000800010100812 */ /* 0x000fc800078efcff */
[----:B------:R-:W-:-:S04]  /*198a0*/  LOP3.LUT R16, R16, 0xfffffffe, RZ, 0xc0, !PT ;  /* 0xfffffffe10107812 */ /* 0x000fc800078ec0ff */
[----:B------:R-:W-:Y:S01]  /*198b0*/  @P1 LOP3.LUT R16, R16, 0x1, RZ, 0xfc, !PT ;  /* 0x0000000110101812 */ /* 0x000fe200078efcff */
[----:B------:R-:W-:Y:S06]  /*198c0*/  @!P0 BRA `(.L_x_4655) ;  /* 0x0000000000048947 */ /* 0x000fec0003800000 */
[----:B------:R-:W-:Y:S01]  /*198d0*/  BPT.TRAP 0x1 ;  /* 0x000000040000795c */ /* 0x000fe20000300000 */
.L_x_4655:
[----:B0-----:R-:W0:Y:S01]  /*198e0*/  S2R R0, SR_TID.X ;  /* 0x0000000000007919 */ /* 0x001e220000002100 */
[----:B------:R-:W-:Y:S01]  /*198f0*/  BSSY B0, `(.L_x_4656) ;  /* 0x0000008000007945 */ /* 0x000fe20003800000 */
[----:B0-----:R-:W-:-:S04]  /*19900*/  LOP3.LUT R0, R0, 0x7f, RZ, 0xc0, !PT ;  /* 0x0000007f00007812 */ /* 0x001fc800078ec0ff */
[----:B------:R-:W-:-:S04]  /*19910*/  SHF.R.U32.HI R0, RZ, 0x3, R0 ;  /* 0x00000003ff007819 */ /* 0x000fc80000011600 */
[----:B------:R-:W-:Y:S01]  /*19920*/  IADD3 R31, -R0, R26, -R31 ;  /* 0x0000001a001f7210 */ /* 0x000fe20007ffe91f */
[----:B------:R-:W-:Y:S01]  /*19930*/  IMAD R26, R22, 0x8, R18 ;  /* 0x00000008161a7824 */ /* 0x000fe200078e0212 */
[----:B------:R-:W-:-:S04]  /*19940*/  SHF.L.U32 R0, R28, 0x1f, RZ ;  /* 0x0000001f1c007819 */ /* 0x000fc800000006ff */
[----:B------:R-:W0:Y:S02]  /*19950*/  SYNCS.PHASECHK.TRANS64.TRYWAIT P0, [R26+URZ+0x38840], R0 ;  /* 0x038840001a0075a7 */ /* 0x000e24000800017f */
[----:B0-----:R-:W-:Y:S05]  /*19960*/  @!P0 BRA `(.L_x_4657) ;  /* 0x0000005400d48947 */ /* 0x001fea0003800000 */
.L_x_4763:
[----:B------:R-:W-:Y:S05]  /*19970*/  BSYNC B0 ;  /* 0x0000000000007941 */ /* 0x000fea0003800000 */
.L_x_4656:
[----:B------:R-:W0:Y:S01]  /*19980*/  LDL R2, [R1+0x8] ;  /* 0x0000080001027983 */ /* 0x000e220000100800 */
[----:B------:R-:W-:Y:S01]  /*19990*/  ULDC.64 UR4, c[0x0][0x300] ;  /* 0x0000c00000047ab9 */ /* 0x000fe20000000a00 */
[----:B------:R-:W-:Y:S02]  /*199a0*/  ULDC.64 UR6, c[0x0][0x2e8] ;  /* 0x0000ba0000067ab9 */ /* 0x000fe40000000a00 */
[----:B------:R-:W2:Y:S01]  /*199b0*/  LDL R4, [R1+0x4] ;  /* 0x0000040001047983 */ /* 0x000ea20000100800 */
[----:B------:R-:W-:Y:S01]  /*199c0*/  LOP3.LUT P2, RZ, R16, 0x2, RZ, 0xc0, !PT ;  /* 0x0000000210ff7812 */ /* 0x000fe2000784c0ff */
[----:B------:R-:W1:Y:S02]  /*199d0*/  S2R R7, SR_TID.X ;  /* 0x0000000000077919 */ /* 0x000e640000002100 */
[----:B-1----:R-:W-:-:S05]  /*199e0*/  IMAD.SHL.U32 R7, R7, 0x8, RZ ;  /* 0x0000000807077824 */ /* 0x002fca00078e00ff */
[----:B------:R-:W-:Y:S02]  /*199f0*/  LOP3.LUT R7, R7, 0x38, RZ, 0xc0, !PT ;  /* 0x0000003807077812 */ /* 0x000fe400078ec0ff */
[----:B0-----:R-:W-:Y:S02]  /*19a00*/  SHF.R.S32.HI R0, RZ, 0x1f, R2 ;  /* 0x0000001fff007819 */ /* 0x001fe40000011402 */
[----:B--2---:R-:W-:-:S03]  /*19a10*/  SHF.R.S32.HI R5, RZ, 0x1f, R4 ;  /* 0x0000001fff057819 */ /* 0x004fc60000011404 */
        /* <DEDUP_REMOVED lines=52> */
.L_x_4773:
        /* <DEDUP_REMOVED lines=10> */
.L_x_4659:
        /* <DEDUP_REMOVED lines=11> */
.L_x_4660:
[----:B------:R1:W5:Y:S01]  /*19eb0*/  LDL.LU R0, [R1+0x18] ;  /* 0x0000180001007983 */ /* 0x0003620000300800 */
[----:B------:R1:W-:Y:S03]  /*19ec0*/  SYNCS.ARRIVE.TRANS64.A1T0 RZ, [R26+URZ+0x38830], RZ ;  /* 0x038830ff1aff79a7 */ /* 0x0003e6000810003f */
[----:B0-----:R1:W5:Y:S02]  /*19ed0*/  LDL R2, [R1] ;  /* 0x0000000001027983 */ /* 0x0013640000100800 */
[----:B------:R-:W-:Y:S05]  /*19ee0*/  WARPSYNC.ALL ;  /* 0x0000000000007948 */ /* 0x000fea0003800000 */
[----:B------:R-:W-:Y:S01]  /*19ef0*/  ULDC.64 UR4, c[0x0][0xaf8] ;  /* 0x0002be0000047ab9 */ /* 0x000fe20000000a00 */
[----:B------:R-:W-:Y:S01]  /*19f00*/  BSSY B6, `(.L_x_4661) ;  /* 0x000001d000067945 */ /* 0x000fe20003800000 */
[----:B------:R-:W-:Y:S01]  /*19f10*/  BAR.SYNC.DEFER_BLOCKING 0x8, 0x100 ;  /* 0x0204000000007b1d */ /* 0x000fe20000010000 */
[----:B------:R-:W-:-:S04]  /*19f20*/  ISETP.NE.U32.AND P0, PT, RZ, UR4, PT ;  /* 0x00000004ff007c0c */ /* 0x000fc8000bf05070 */
[----:B------:R-:W-:-:S04]  /*19f30*/  ISETP.NE.AND.EX P0, PT, RZ, UR5, PT, P0 ;  /* 0x00000005ff007c0c */ /* 0x000fc8000bf05300 */
[----:B------:R-:W-:-:S05]  /*19f40*/  SEL R4, R37, RZ, !P0 ;  /* 0x000000ff25047207 */ /* 0x000fca0004000000 */
[----:B------:R0:W-:Y:S01]  /*19f50*/  STL [R1+0xc], R4 ;  /* 0x00000c0401007387 */ /* 0x0001e20000100800 */
[----:B-----5:R-:W-:Y:S01]  /*19f60*/  SEL R3, R0, RZ, !P0 ;  /* 0x000000ff00037207 */ /* 0x020fe20004000000 */
[----:B------:R-:W-:-:S04]  /*19f70*/  VIADD R0, R18, 0x20400 ;  /* 0x0002040012007836 */ /* 0x000fc80000000000 */
[----:B------:R0:W-:Y:S01]  /*19f80*/  STL [R1+0x24], R3 ;  /* 0x0000240301007387 */ /* 0x0001e20000100800 */
[----:B------:R-:W-:Y:S02]  /*19f90*/  LOP3.LUT P0, RZ, R0, 0x3ff, RZ, 0xc0, !PT ;  /* 0x000003ff00ff7812 */ /* 0x000fe4000780c0ff */
[----:B------:R-:W-:-:S05]  /*19fa0*/  SHF.R.S32.HI R0, RZ, 0x1f, R2 ;  /* 0x0000001fff007819 */ /* 0x000fca0000011402 */
[----:B------:R0:W-:Y:S06]  /*19fb0*/  STL [R1+0x20], R0 ;  /* 0x0000200001007387 */ /* 0x0001ec0000100800 */
        /* <DEDUP_REMOVED lines=17> */
.L_x_4662:
[----:B------:R-:W-:Y:S05]  /*1a0d0*/  BSYNC B6 ;  /* 0x0000000000067941 */ /* 0x000fea0003800000 */
.L_x_4661:
[----:B------:R-:W2:Y:S01]  /*1a0e0*/  LDL R20, [R1+0x24] ;  /* 0x0000240001147983 */ /* 0x000ea20000100800 */
[----:B------:R-:W3:Y:S01]  /*1a0f0*/  LDC R6, c[0x0][0x448] ;  /* 0x00011200ff067b82 */ /* 0x000ee20000000800 */
[----:B------:R-:W-:Y:S02]  /*1a100*/  ULDC.64 UR4, c[0x0][0x298] ;  /* 0x0000a60000047ab9 */ /* 0x000fe40000000a00 */
[----:B0-----:R-:W4:Y:S04]  /*1a110*/  LDL R4, [R1+0x20] ;  /* 0x0000200001047983 */ /* 0x001f280000100800 */
[----:B------:R-:W4:Y:S04]  /*1a120*/  LDL R5, [R1] ;  /* 0x0000000001057983 */ /* 0x000f280000100800 */
[----:B------:R0:W5:Y:S01]  /*1a130*/  LDL R9, [R1+0x14] ;  /* 0x0000140001097983 */ /* 0x0001620000100800 */
[----:B------:R-:W1:Y:S01]  /*1a140*/  S2R R2, SR_TID.X ;  /* 0x0000000000027919 */ /* 0x000e620000002100 */
[----:B------:R-:W0:Y:S01]  /*1a150*/  S2R R0, SR_TID.X ;  /* 0x0000000000007919 */ /* 0x000e220000002100 */
[----:B---3--:R-:W-:-:S13]  /*1a160*/  ISETP.NE.AND P0, PT, R6, 0x1, PT ;  /* 0x000000010600780c */ /* 0x008fda0003f05270 */
[----:B------:R-:W3:Y:S01]  /*1a170*/  @P0 LDC R3, c[0x0][0x450] ;  /* 0x00011400ff030b82 */ /* 0x000ee20000000800 */
[----:B-1----:R-:W-:-:S04]  /*1a180*/  LOP3.LUT R2, R2, 0x7f, RZ, 0xc0, !PT ;  /* 0x0000007f02027812 */ /* 0x002fc800078ec0ff */
[----:B------:R-:W-:Y:S01]  /*1a190*/  SHF.R.U32.HI R2, RZ, 0x3, R2 ;  /* 0x00000003ff027819 */ /* 0x000fe20000011602 */
[----:B0-----:R-:W-:Y:S02]  /*1a1a0*/  IMAD.SHL.U32 R0, R0, 0x10, RZ ;  /* 0x0000001000007824 */ /* 0x001fe400078e00ff */
[----:B--2---:R-:W-:Y:S02]  /*1a1b0*/  IMAD.MOV.U32 R21, RZ, RZ, R20 ;  /* 0x000000ffff157224 */ /* 0x004fe400078e0014 */
[----:B------:R-:W2:Y:S01]  /*1a1c0*/  LDL R20, [R1+0xc] ;  /* 0x00000c0001147983 */ /* 0x000ea20000100800 */
[----:B------:R-:W-:Y:S02]  /*1a1d0*/  LOP3.LUT R0, R2, 0x70, R0, 0xf8, !PT ;  /* 0x0000007002007812 */ /* 0x000fe400078ef800 */
[----:B------:R-:W0:Y:S03]  /*1a1e0*/  @P0 LDC R2, c[0x0][0x44c] ;  /* 0x00011300ff020b82 */ /* 0x000e260000000800 */
[----:B------:R-:W-:-:S02]  /*1a1f0*/  IMAD R37, R25, 0x40, R0 ;  /* 0x0000004019257824 */ /* 0x000fc400078e0200 */
[----:B----4-:R-:W-:Y:S02]  /*1a200*/  IMAD R4, R4, UR4, RZ ;  /* 0x0000000404047c24 */ /* 0x010fe4000f8e02ff */
[----:B------:R-:W-:Y:S02]  /*1a210*/  IMAD.MOV.U32 R0, RZ, RZ, R37 ;  /* 0x000000ffff007224 */ /* 0x000fe400078e0025 */
[----:B------:R-:W-:Y:S02]  /*1a220*/  IMAD R4, R5, UR5, R4 ;  /* 0x0000000505047c24 */ /* 0x000fe4000f8e0204 */
[----:B0-----:R-:W-:-:S05]  /*1a230*/  @P0 IMAD.HI.U32 R2, R37, R2, RZ ;  /* 0x0000000225020227 */ /* 0x001fca00078e00ff */
[----:B---3--:R-:W-:Y:S01]  /*1a240*/  @P0 SHF.R.U32.HI R0, RZ, R3, R2 ;  /* 0x00000003ff000219 */ /* 0x008fe20000011602 */
[----:B------:R-:W-:Y:S01]  /*1a250*/  IMAD.WIDE.U32 R2, R5, UR4, RZ ;  /* 0x0000000405027c25 */ /* 0x000fe2000f8e00ff */
[----:B------:R-:W-:-:S03]  /*1a260*/  ULDC.64 UR4, c[0x0][0x2d8] ;  /* 0x0000b60000047ab9 */ /* 0x000fc60000000a00 */
[----:B------:R-:W-:Y:S02]  /*1a270*/  IMAD.IADD R3, R3, 0x1, R4 ;  /* 0x0000000103037824 */ /* 0x000fe400078e0204 */
[----:B------:R-:W-:-:S04]  /*1a280*/  IMAD.WIDE.U32 R2, R17, UR4, R2 ;  /* 0x0000000411027c25 */ /* 0x000fc8000f8e0002 */
[----:B------:R-:W-:Y:S01]  /*1a290*/  IMAD R3, R17, UR5, R3 ;  /* 0x0000000511037c24 */ /* 0x000fe2000f8e0203 */
[----:B------:R-:W-:Y:S02]  /*1a2a0*/  ULDC.64 UR4, c[0x0][0x2e0] ;  /* 0x0000b80000047ab9 */ /* 0x000fe40000000a00 */
[----:B------:R-:W-:Y:S01]  /*1a2b0*/  IMAD R4, R21, UR4, RZ ;  /* 0x0000000415047c24 */ /* 0x000fe2000f8e02ff */
[----:B------:R-:W0:Y:S02]  /*1a2c0*/  S2R R7, SR_TID.X ;  /* 0x0000000000077919 */ /* 0x000e240000002100 */
[----:B0-----:R-:W-:-:S05]  /*1a2d0*/  IMAD.SHL.U32 R7, R7, 0x8, RZ ;  /* 0x0000000807077824 */ /* 0x001fca00078e00ff */
[----:B------:R-:W-:Y:S01]  /*1a2e0*/  LOP3.LUT R7, R7, 0x38, RZ, 0xc0, !PT ;  /* 0x0000003807077812 */ /* 0x000fe200078ec0ff */
[C---:B--2---:R-:W-:Y:S02]  /*1a2f0*/  IMAD R4, R20.reuse, UR5, R4 ;  /* 0x0000000514047c24 */ /* 0x044fe4000f8e0204 */
[----:B------:R-:W-:Y:S01]  /*1a300*/  IMAD.WIDE.U32 R2, R20, UR4, R2 ;  /* 0x0000000414027c25 */ /* 0x000fe2000f8e0002 */
        /* <DEDUP_REMOVED lines=26> */
[----:B-----5:R-:W-:Y:S02]  /*1a4b0*/  IMAD R3, R9, R6, RZ ;  /* 0x0000000609037224 */ /* 0x020fe400078e02ff */
[----:B------:R-:W-:Y:S01]  /*1a4c0*/  IMAD R25, R25, 0x40, R8 ;  /* 0x0000004019197824 */ /* 0x000fe200078e0208 */
[----:B------:R-:W1:Y:S03]  /*1a4d0*/  SHFL.IDX PT, R5, R2, RZ, 0x181f ;  /* 0x00181fff02057589 */ /* 0x000e6600000e0000 */
[C---:B------:R-:W-:Y:S01]  /*1a4e0*/  VIADD R6, R25.reuse, 0x10 ;  /* 0x0000001019067836 */ /* 0x040fe20000000000 */
[C---:B------:R-:W-:Y:S01]  /*1a4f0*/  ISETP.GE.AND P0, PT, R25.reuse, R3, PT ;  /* 0x000000031900720c */ /* 0x040fe20003f06270 */
[----:B------:R-:W-:-:S03]  /*1a500*/  VIADD R8, R25, 0x20 ;  /* 0x0000002019087836 */ /* 0x000fc60000000000 */
[----:B------:R-:W-:Y:S04]  /*1a510*/  STL [R1+0x18], R6 ;  /* 0x0000180601007387 */ /* 0x000fe80000100800 */
[----:B------:R-:W-:Y:S05]  /*1a520*/  STL [R1+0x1c], R8 ;  /* 0x00001c0801007387 */ /* 0x000fea0000100800 */
[----:B0-----:R-:W-:-:S05]  /*1a530*/  @!P0 LEA R4, P2, R7, R4, 0x1 ;  /* 0x0000000407048211 */ /* 0x001fca00078408ff */
[----:B-1----:R-:W-:-:S05]  /*1a540*/  @!P0 IMAD.X R5, RZ, RZ, R5, P2 ;  /* 0x000000ffff058224 */ /* 0x002fca00010e0605 */
[----:B------:R-:W-:Y:S01]  /*1a550*/  @!PT LDS RZ, [RZ] ;  /* 0x00000000fffff984 */ /* 0x000fe20000000800 */
[----:B------:R0:W-:Y:S01]  /*1a560*/  @!P0 LDGSTS.E.BYPASS.LTC128B.128 [R23+0x20400], desc[UR42][R4.64], !P1 ;  /* 0x2040000004178fae */ /* 0x0001e2000c901d6a */
[----:B------:R-:W-:-:S03]  /*1a570*/  ISETP.GE.AND P0, PT, R6, R3, PT ;  /* 0x000000030600720c */ /* 0x000fc60003f06270 */
[----:B------:R-:W-:Y:S04]  /*1a580*/  SHFL.IDX PT, R6, R2, 0x2, 0x181f ;  /* 0x00581f0002067f89 */ /* 0x000fe800000e0000 */
[----:B0-----:R-:W0:Y:S04]  /*1a590*/  SHFL.IDX PT, R5, R0, 0x1, 0x181f ;  /* 0x00381f0000057f89 */ /* 0x001e2800000e0000 */
[----:B------:R-:W1:Y:S02]  /*1a5a0*/  SHFL.IDX PT, R4, R2, 0x1, 0x181f ;  /* 0x00381f0002047f89 */ /* 0x000e6400000e0000 */
[----:B0-----:R-:W-:-:S05]  /*1a5b0*/  @!P0 LEA R5, P2, R7, R5, 0x1 ;  /* 0x0000000507058211 */ /* 0x001fca00078408ff */
[----:B-1----:R-:W-:-:S05]  /*1a5c0*/  @!P0 IMAD.X R4, RZ, RZ, R4, P2 ;  /* 0x000000ffff048224 */ /* 0x002fca00010e0604 */
[----:B------:R-:W-:-:S04]  /*1a5d0*/  @!P0 LOP3.LUT R5, R5, R4, RZ, 0x3c, !PT ;  /* 0x0000000405058212 */ /* 0x000fc800078e3cff */
[----:B------:R-:W-:-:S04]  /*1a5e0*/  @!P0 LOP3.LUT R4, R5, R4, RZ, 0x3c, !PT ;  /* 0x0000000405048212 */ /* 0x000fc800078e3cff */
[----:B------:R-:W-:-:S05]  /*1a5f0*/  @!P0 LOP3.LUT R5, R5, R4, RZ, 0x3c, !PT ;  /* 0x0000000405058212 */ /* 0x000fca00078e3cff */
[----:B------:R0:W-:Y:S01]  /*1a600*/  @!P0 LDGSTS.E.BYPASS.LTC128B.128 [R23+0x20c00], desc[UR42][R4.64], !P1 ;  /* 0x20c0000004178fae */ /* 0x0001e2000c901d6a */
[----:B------:R-:W-:-:S03]  /*1a610*/  ISETP.GE.AND P0, PT, R8, R3, PT ;  /* 0x000000030800720c */ /* 0x000fc60003f06270 */
[----:B0-----:R-:W0:Y:S04]  /*1a620*/  SHFL.IDX PT, R4, R0, 0x2, 0x181f ;  /* 0x00581f0000047f89 */ /* 0x001e2800000e0000 */
[----:B------:R-:W1:Y:S06]  /*1a630*/  SHFL.IDX PT, R0, R0, 0x3, 0x181f ;  /* 0x00781f0000007f89 */ /* 0x000e6c00000e0000 */
[----:B0-----:R-:W-:-:S05]  /*1a640*/  @!P0 LEA R5, P2, R7, R4, 0x1 ;  /* 0x0000000407058211 */ /* 0x001fca00078408ff */
[----:B------:R-:W-:-:S05]  /*1a650*/  @!P0 IMAD.X R4, RZ, RZ, R6, P2 ;  /* 0x000000ffff048224 */ /* 0x000fca00010e0606 */
[----:B------:R-:W-:-:S04]  /*1a660*/  @!P0 LOP3.LUT R5, R5, R4, RZ, 0x3c, !PT ;  /* 0x0000000405058212 */ /* 0x000fc800078e3cff */
[----:B------:R-:W-:-:S04]  /*1a670*/  @!P0 LOP3.LUT R4, R5, R4, RZ, 0x3c, !PT ;  /* 0x0000000405048212 */ /* 0x000fc800078e3cff */
[----:B------:R-:W-:-:S05]  /*1a680*/  @!P0 LOP3.LUT R5, R5, R4, RZ, 0x3c, !PT ;  /* 0x0000000405058212 */ /* 0x000fca00078e3cff */
[----:B------:R0:W-:Y:S04]  /*1a690*/  @!P0 LDGSTS.E.BYPASS.LTC128B.128 [R23+0x21400], desc[UR42][R4.64], !P1 ;  /* 0x2140000004178fae */ /* 0x0001e8000c901d6a */
[----:B01----:R0:W2:Y:S02]  /*1a6a0*/  SHFL.IDX PT, R4, R2, 0x3, 0x181f ;  /* 0x00781f0002047f89 */ /* 0x0030a400000e0000 */
.L_x_4782:
[----:B0-----:R-:W-:-:S05]  /*1a6b0*/  VIADD R2, R25, 0x30 ;  /* 0x0000003019027836 */ /* 0x001fca0000000000 */
[----:B------:R-:W-:Y:S01]  /*1a6c0*/  ISETP.GE.AND P0, PT, R2, R3, PT ;  /* 0x000000030200720c */ /* 0x000fe20003f06270 */
[----:B------:R0:W-:-:S12]  /*1a6d0*/  STL [R1+0x2c], R2 ;  /* 0x00002c0201007387 */ /* 0x0001d80000100800 */
[----:B0-----:R-:W-:-:S05]  /*1a6e0*/  @!P0 LEA R2, P2, R7, R0, 0x1 ;  /* 0x0000000007028211 */ /* 0x001fca00078408ff */
[----:B--2---:R-:W-:-:S05]  /*1a6f0*/  @!P0 IMAD.X R3, RZ, RZ, R4, P2 ;  /* 0x000000ffff038224 */ /* 0x004fca00010e0604 */
[----:B------:R-:W-:Y:S01]  /*1a700*/  @!PT LDS RZ, [RZ] ;  /* 0x00000000fffff984 */ /* 0x000fe20000000800 */
[----:B------:R-:W-:Y:S01]  /*1a710*/  @!PT LDS RZ, [RZ] ;  /* 0x00000000fffff984 */ /* 0x000fe20000000800 */
[----:B------:R-:W-:Y:S01]  /*1a720*/  @!PT LDS RZ, [RZ] ;  /* 0x00000000fffff984 */ /* 0x000fe20000000800 */
[----:B------:R0:W-:Y:S01]  /*1a730*/  @!P0 LDGSTS.E.BYPASS.LTC128B.128 [R23+0x21c00], desc[UR42][R2.64], !P1 ;  /* 0x21c0000002178fae */ /* 0x0001e2000c901d6a */
[----:B------:R-:W-:Y:S01]  /*1a740*/  PLOP3.LUT P0, PT, PT, PT, PT, 0x80, 0x0 ;  /* 0x000000000000781c */ /* 0x000fe20003f0f070 */
[----:B------:R-:W-:-:S12]  /*1a750*/  NOP ;  /* 0x0000000000007918 */ /* 0x000fd80000000000 */
.L_x_4664:
        /* <DEDUP_REMOVED lines=28> */
.L_x_4666:
[----:B------:R-:W-:Y:S05]  /*1a920*/  BSYNC B6 ;  /* 0x0000000000067941 */ /* 0x000fea0003800000 */
.L_x_4665:
[----:B------:R-:W2:Y:S01]  /*1a930*/  LDL.LU R0, [R1+0x20] ;  /* 0x0000200001007983 */ /* 0x000ea20000300800 */
[----:B------:R-:W1:Y:S01]  /*1a940*/  LDC R7, c[0x0][0x448] ;  /* 0x00011200ff077b82 */ /* 0x000e620000000800 */
[----:B------:R-:W-:Y:S02]  /*1a950*/  ULDC.64 UR4, c[0x0][0x398] ;  /* 0x0000e60000047ab9 */ /* 0x000fe40000000a00 */
[----:B0-----:R-:W3:Y:S04]  /*1a960*/  LDL.LU R2, [R1] ;  /* 0x0000000001027983 */ /* 0x001ee80000300800 */
[----:B------:R-:W4:Y:S04]  /*1a970*/  LDL.LU R21, [R1+0x24] ;  /* 0x0000240001157983 */ /* 0x000f280000300800 */
[----:B------:R-:W5:Y:S01]  /*1a980*/  LDL.LU R20, [R1+0xc] ;  /* 0x00000c0001147983 */ /* 0x000f620000300800 */
[----:B------:R-:W-:Y:S01]  /*1a990*/  IMAD.MOV.U32 R4, RZ, RZ, R37 ;  /* 0x000000ffff047224 */ /* 0x000fe200078e0025 */
[----:B------:R-:W-:Y:S01]  /*1a9a0*/  LOP3.LUT R16, R16, 0xfffffbff, RZ, 0xc0, !PT ;  /* 0xfffffbff10107812 */ /* 0x000fe200078ec0ff */
[----:B------:R-:W0:Y:S01]  /*1a9b0*/  S2R R9, SR_TID.X ;  /* 0x0000000000097919 */ /* 0x000e220000002100 */
[----:B-1----:R-:W-:-:S13]  /*1a9c0*/  ISETP.NE.AND P0, PT, R7, 0x1, PT ;  /* 0x000000010700780c */ /* 0x002fda0003f05270 */
[----:B------:R-:W1:Y:S01]  /*1a9d0*/  @P0 LDC R5, c[0x0][0x450] ;  /* 0x00011400ff050b82 */ /* 0x000e620000000800 */
[----:B0-----:R-:W-:-:S05]  /*1a9e0*/  IMAD.SHL.U32 R9, R9, 0x8, RZ ;  /* 0x0000000809097824 */ /* 0x001fca00078e00ff */
[----:B------:R-:W-:-:S04]  /*1a9f0*/  LOP3.LUT R9, R9, 0x38, RZ, 0xc0, !PT ;  /* 0x0000003809097812 */ /* 0x000fc800078ec0ff */
[----:B------:R-:W-:Y:S01]  /*1aa00*/  LOP3.LUT R9, R9, 0xc0, RZ, 0xfc, !PT ;  /* 0x000000c009097812 */ /* 0x000fe200078efcff */
[----:B--2---:R-:W-:-:S04]  /*1aa10*/  IMAD R0, R0, UR4, RZ ;  /* 0x0000000400007c24 */ /* 0x004fc8000f8e02ff */
[C---:B---3--:R-:W-:Y:S02]  /*1aa20*/  IMAD R0, R2.reuse, UR5, R0 ;  /* 0x0000000502007c24 */ /* 0x048fe4000f8e0200 */
[----:B------:R-:W-:Y:S01]  /*1aa30*/  IMAD.WIDE.U32 R2, R2, UR4, RZ ;  /* 0x0000000402027c25 */ /* 0x000fe2000f8e00ff */
[----:B------:R-:W-:-:S03]  /*1aa40*/  ULDC.64 UR4, c[0x0][0x3d8] ;  /* 0x0000f60000047ab9 */ /* 0x000fc60000000a00 */
[----:B------:R-:W-:Y:S02]  /*1aa50*/  IMAD.IADD R3, R3, 0x1, R0 ;  /* 0x0000000103037824 */ /* 0x000fe400078e0200 */
[----:B------:R-:W-:-:S04]  /*1aa60*/  IMAD.WIDE.U32 R2, R17, UR4, R2 ;  /* 0x0000000411027c25 */ /* 0x000fc8000f8e0002 */
[----:B------:R-:W-:Y:S01]  /*1aa70*/  IMAD R3, R17, UR5, R3 ;  /* 0x0000000511037c24 */ /* 0x000fe2000f8e0203 */
[----:B------:R-:W-:Y:S02]  /*1aa80*/  ULDC.64 UR4, c[0x0][0x3e0] ;  /* 0x0000f80000047ab9 */ /* 0x000fe40000000a00 */
[----:B----4-:R-:W-:Y:S02]  /*1aa90*/  IMAD R0, R21, UR4, RZ ;  /* 0x0000000415007c24 */ /* 0x010fe4000f8e02ff */
[C---:B-----5:R-:W-:Y:S01]  /*1aaa0*/  IMAD.WIDE.U32 R2, R20.reuse, UR4, R2 ;  /* 0x0000000414027c25 */ /* 0x060fe2000f8e0002 */
[----:B------:R-:W0:Y:S03]  /*1aab0*/  S2R R21, SR_TID.X ;  /* 0x0000000000157919 */ /* 0x000e260000002100 */
[----:B------:R-:W-:Y:S01]  /*1aac0*/  IMAD R0, R20, UR5, R0 ;  /* 0x0000000514007c24 */ /* 0x000fe2000f8e0200 */
[----:B------:R-:W-:Y:S01]  /*1aad0*/  ULDC.64 UR4, c[0x0][0x3d0] ;  /* 0x0000f40000047ab9 */ /* 0x000fe20000000a00 */
[----:B------:R-:W2:Y:S02]  /*1aae0*/  S2R R20, SR_TID.X ;  /* 0x0000000000147919 */ /* 0x000ea40000002100 */
[----:B------:R-:W-:-:S02]  /*1aaf0*/  IMAD.IADD R3, R3, 0x1, R0 ;  /* 0x0000000103037824 */ /* 0x000fc400078e0200 */
[----:B------:R-:W3:Y:S01]  /*1ab00*/  @P0 LDC R0, c[0x0][0x44c] ;  /* 0x00011300ff000b82 */ /* 0x000ee20000000800 */
[----:B0-----:R-:W-:Y:S02]  /*1ab10*/  IMAD.SHL.U32 R21, R21, 0x8, RZ ;  /* 0x0000000815157824 */ /* 0x001fe400078e00ff */
[----:B---3--:R-:W-:-:S03]  /*1ab20*/  @P0 IMAD.HI.U32 R0, R37, R0, RZ ;  /* 0x0000000025000227 */ /* 0x008fc600078e00ff */
[----:B------:R-:W-:Y:S01]  /*1ab30*/  LOP3.LUT R21, R21, 0x38, RZ, 0xc0, !PT ;  /* 0x0000003815157812 */ /* 0x000fe200078ec0ff */
[----:B--2---:R-:W-:Y:S01]  /*1ab40*/  IMAD.SHL.U32 R20, R20, 0x8, RZ ;  /* 0x0000000814147824 */ /* 0x004fe200078e00ff */
[----:B-1----:R-:W-:Y:S02]  /*1ab50*/  @P0 SHF.R.U32.HI R4, RZ, R5, R0 ;  /* 0x00000005ff040219 */ /* 0x002fe40000011600 */
[----:B------:R-:W-:Y:S02]  /*1ab60*/  LOP3.LUT R8, R21, 0x80, RZ, 0xfc, !PT ;  /* 0x0000008015087812 */ /* 0x000fe400078efcff */
[--C-:B------:R-:W-:Y:S01]  /*1ab70*/  SHF.R.S32.HI R5, RZ, 0x1f, R4.reuse ;  /* 0x0000001fff057819 */ /* 0x100fe20000011404 */
[----:B------:R-:W-:Y:S01]  /*1ab80*/  IMAD.MOV R0, RZ, RZ, -R4 ;  /* 0x000000ffff007224 */ /* 0x000fe200078e0a04 */
[----:B------:R-:W0:Y:S01]  /*1ab90*/  S2R R21, SR_TID.X ;  /* 0x0000000000157919 */ /* 0x000e220000002100 */
[----:B------:R-:W-:Y:S01]  /*1aba0*/  IMAD.WIDE.U32 R2, R4, UR4, R2 ;  /* 0x0000000404027c25 */ /* 0x000fe2000f8e0002 */
[----:B------:R-:W-:-:S03]  /*1abb0*/  LOP3.LUT R20, R20, 0x38, RZ, 0xc0, !PT ;  /* 0x0000003814147812 */ /* 0x000fc600078ec0ff */
[----:B------:R-:W-:Y:S02]  /*1abc0*/  IMAD R0, R7, R0, R37 ;  /* 0x0000000007007224 */ /* 0x000fe400078e0225 */
        /* <DEDUP_REMOVED lines=14> */
[----:B0-----:R-:W-:Y:S01]  /*1acb0*/  IMAD.SHL.U32 R21, R21, 0x8, RZ ;  /* 0x0000000815157824 */ /* 0x001fe200078e00ff */
[----:B------:R-:W-:-:S02]  /*1acc0*/  ISETP.GE.AND P0, PT, R8, UR4, PT ;  /* 0x0000000408007c0c */ /* 0x000fc4000bf06270 */
[----:B------:R-:W0:Y:S01]  /*1acd0*/  S2R R8, SR_TID.X ;  /* 0x0000000000087919 */ /* 0x000e220000002100 */
[----:B------:R-:W-:Y:S02]  /*1ace0*/  SEL R2, RZ, 0x1, P1 ;  /* 0x00000001ff027807 */ /* 0x000fe40000800000 */
[----:B------:R-:W-:Y:S02]  /*1acf0*/  LOP3.LUT R21, R21, 0x38, RZ, 0xc0, !PT ;  /* 0x0000003815157812 */ /* 0x000fe400078ec0ff */
[----:B------:R-:W-:Y:S02]  /*1ad00*/  SEL R3, RZ, 0x4, P0 ;  /* 0x00000004ff037807 */ /* 0x000fe40000000000 */
[----:B------:R-:W-:Y:S02]  /*1ad10*/  @P1 LOP3.LUT R16, R16, 0x400, RZ, 0xfc, !PT ;  /* 0x0000040010101812 */ /* 0x000fe400078efcff */
[----:B------:R-:W-:Y:S02]  /*1ad20*/  ISETP.GE.AND P5, PT, R9, UR4, PT ;  /* 0x0000000409007c0c */ /* 0x000fe4000bfa6270 */
[----:B------:R-:W-:-:S04]  /*1ad30*/  LOP3.LUT R16, R16, 0xfffffeff, RZ, 0xc0, !PT ;  /* 0xfffffeff10107812 */ /* 0x000fc800078ec0ff */
[----:B------:R-:W-:-:S04]  /*1ad40*/  @P0 LOP3.LUT R16, R16, 0x100, RZ, 0xfc, !PT ;  /* 0x0000010010100812 */ /* 0x000fc800078efcff */
[----:B------:R-:W-:Y:S01]  /*1ad50*/  LOP3.LUT R16, R16, 0xfffffdff, RZ, 0xc0, !PT ;  /* 0xfffffdff10107812 */ /* 0x000fe200078ec0ff */
[----:B0-----:R-:W-:-:S05]  /*1ad60*/  IMAD.SHL.U32 R8, R8, 0x8, RZ ;  /* 0x0000000808087824 */ /* 0x001fca00078e00ff */
[----:B------:R-:W-:-:S04]  /*1ad70*/  LOP3.LUT R8, R8, 0x38, RZ, 0xc0, !PT ;  /* 0x0000003808087812 */ /* 0x000fc800078ec0ff */
[----:B------:R-:W-:-:S04]  /*1ad80*/  LOP3.LUT R8, R8, 0x40, RZ, 0xfc, !PT ;  /* 0x0000004008087812 */ /* 0x000fc800078efcff */
[----:B------:R-:W-:Y:S02]  /*1ad90*/  ISETP.GE.AND P0, PT, R8, UR4, PT ;  /* 0x0000000408007c0c */ /* 0x000fe4000bf06270 */
[----:B------:R-:W-:Y:S02]  /*1ada0*/  LOP3.LUT R8, R21, 0x100, RZ, 0xfc, !PT ;  /* 0x0000010015087812 */ /* 0x000fe400078efcff */
[----:B------:R-:W0:Y:S01]  /*1adb0*/  S2R R21, SR_TID.X ;  /* 0x0000000000157919 */ /* 0x000e220000002100 */
[----:B------:R-:W-:Y:S02]  /*1adc0*/  SEL R4, RZ, 0x2, P0 ;  /* 0x00000002ff047807 */ /* 0x000fe40000000000 */
[----:B------:R-:W-:Y:S02]  /*1add0*/  ISETP.GE.AND P4, PT, R8, UR4, PT ;  /* 0x0000000408007c0c */ /* 0x000fe4000bf86270 */
[----:B------:R-:W1:Y:S01]  /*1ade0*/  S2R R8, SR_TID.X ;  /* 0x0000000000087919 */ /* 0x000e620000002100 */
[----:B------:R-:W-:-:S02]  /*1adf0*/  IADD3 R2, R3, R4, R2 ;  /* 0x0000000403027210 */ /* 0x000fc40007ffe002 */
[----:B------:R-:W-:Y:S02]  /*1ae00*/  SEL R3, RZ, 0x10, P4 ;  /* 0x00000010ff037807 */ /* 0x000fe40002000000 */
[----:B------:R-:W-:Y:S02]  /*1ae10*/  @P0 LOP3.LUT R16, R16, 0x200, RZ, 0xfc, !PT ;  /* 0x0000020010100812 */ /* 0x000fe400078efcff */
[----:B------:R-:W-:-:S04]  /*1ae20*/  SEL R4, RZ, 0x8, P5 ;  /* 0x00000008ff047807 */ /* 0x000fc80002800000 */
[----:B------:R-:W-:Y:S01]  /*1ae30*/  IADD3 R4, R3, R2, R4 ;  /* 0x0000000203047210 */ /* 0x000fe20007ffe004 */
[----:B0-----:R-:W-:Y:S02]  /*1ae40*/  IMAD.SHL.U32 R21, R21, 0x8, RZ ;  /* 0x0000000815157824 */ /* 0x001fe400078e00ff */
[----:B-1----:R-:W-:-:S03]  /*1ae50*/  IMAD.SHL.U32 R8, R8, 0x8, RZ ;  /* 0x0000000808087824 */ /* 0x002fc600078e00ff */
[----:B------:R-:W-:Y:S02]  /*1ae60*/  LOP3.LUT R21, R21, 0x38, RZ, 0xc0, !PT ;  /* 0x0000003815157812 */ /* 0x000fe400078ec0ff */
[----:B------:R-:W-:Y:S02]  /*1ae70*/  LOP3.LUT R8, R8, 0x38, RZ, 0xc0, !PT ;  /* 0x0000003808087812 */ /* 0x000fe400078ec0ff */
[----:B------:R-:W-:Y:S02]  /*1ae80*/  LOP3.LUT R9, R21, 0x140, RZ, 0xfc, !PT ;  /* 0x0000014015097812 */ /* 0x000fe400078efcff */
[----:B------:R-:W-:Y:S02]  /*1ae90*/  LOP3.LUT R8, R8, 0x180, RZ, 0xfc, !PT ;  /* 0x0000018008087812 */ /* 0x000fe400078efcff */
[----:B------:R-:W-:Y:S02]  /*1aea0*/  ISETP.GE.AND P3, PT, R9, UR4, PT ;  /* 0x0000000409007c0c */ /* 0x000fe4000bf66270 */
[----:B------:R-:W-:-:S02]  /*1aeb0*/  ISETP.GE.AND P0, PT, R8, UR4, PT ;  /* 0x0000000408007c0c */ /* 0x000fc4000bf06270 */
[----:B------:R-:W-:Y:S02]  /*1aec0*/  LOP3.LUT R8, R21, 0x1c0, RZ, 0xfc, !PT ;  /* 0x000001c015087812 */ /* 0x000fe400078efcff */
[----:B------:R-:W-:Y:S02]  /*1aed0*/  SEL R2, RZ, 0x40, P0 ;  /* 0x00000040ff027807 */ /* 0x000fe40000000000 */
[----:B------:R-:W-:Y:S02]  /*1aee0*/  SEL R3, RZ, 0x20, P3 ;  /* 0x00000020ff037807 */ /* 0x000fe40001800000 */
[----:B------:R-:W-:Y:S01]  /*1aef0*/  ISETP.GE.AND P0, PT, R8, UR4, PT ;  /* 0x0000000408007c0c */ /* 0x000fe2000bf06270 */
[----:B------:R-:W-:Y:S01]  /*1af00*/  UMOV UR4, 0xffffffff ;  /* 0xffffffff00047882 */ /* 0x000fe20000000000 */
[----:B------:R-:W-:Y:S02]  /*1af10*/  IADD3 R4, R2, R4, R3 ;  /* 0x0000000402047210 */ /* 0x000fe40007ffe003 */
[----:B------:R-:W-:-:S05]  /*1af20*/  SEL R5, RZ, 0x80, P0 ;  /* 0x00000080ff057807 */ /* 0x000fca0000000000 */
[----:B------:R-:W-:Y:S01]  /*1af30*/  IMAD.IADD R5, R4, 0x1, R5 ;  /* 0x0000000104057824 */ /* 0x000fe200078e0205 */
[----:B------:R-:W-:Y:S06]  /*1af40*/  BRA.DIV UR4, `(.L_x_4667) ;  /* 0x0000004e04007947 */ /* 0x000fec000b800000 */
[----:B------:R-:W2:Y:S04]  /*1af50*/  LDL.LU R3, [R1+0x14] ;  /* 0x0000140001037983 */ /* 0x000ea80000300800 */
[----:B------:R-:W3:Y:S04]  /*1af60*/  LDL.LU R2, [R1+0x1c] ;  /* 0x00001c0001027983 */ /* 0x000ee80000300800 */
[----:B------:R-:W4:Y:S01]  /*1af70*/  LDL.LU R8, [R1+0x18] ;  /* 0x0000180001087983 */ /* 0x000f220000300800 */
[----:B------:R-:W-:-:S03]  /*1af80*/  LOP3.LUT R16, R16, 0xffbfffff, RZ, 0xc0, !PT ;  /* 0xffbfffff10107812 */ /* 0x000fc600078ec0ff */
[----:B------:R-:W-:Y:S01]  /*1af90*/  SHFL.IDX PT, R14, R0, 0x2, 0x181f ;  /* 0x00581f00000e7f89 */ /* 0x000fe200000e0000 */
[----:B------:R-:W-:-:S04]  /*1afa0*/  @P4 LOP3.LUT R16, R16, 0x400000, RZ, 0xfc, !PT ;  /* 0x0040000010104812 */ /* 0x000fc800078efcff */
[C---:B------:R-:W-:Y:S02]  /*1afb0*/  LOP3.LUT P4, RZ, R16.reuse, 0x400, RZ, 0xc0, !PT ;  /* 0x0000040010ff7812 */ /* 0x040fe4000788c0ff */
[----:B------:R-:W-:-:S04]  /*1afc0*/  LOP3.LUT R16, R16, 0xffdfffff, RZ, 0xc0, !PT ;  /* 0xffdfffff10107812 */ /* 0x000fc800078ec0ff */
[----:B------:R-:W-:-:S04]  /*1afd0*/  @P3 LOP3.LUT R16, R16, 0x200000, RZ, 0xfc, !PT ;  /* 0x0020000010103812 */ /* 0x000fc800078efcff */
[----:B------:R-:W-:Y:S01]  /*1afe0*/  LOP3.LUT P3, RZ, R16, 0x200, RZ, 0xc0, !PT ;  /* 0x0000020010ff7812 */ /* 0x000fe2000786c0ff */
[----:B--2---:R-:W-:Y:S02]  /*1aff0*/  IMAD R7, R3, R7, RZ ;  /* 0x0000000703077224 */ /* 0x004fe400078e02ff */
[----:B------:R-:W0:Y:S01]  /*1b000*/  SHFL.IDX PT, R3, R0, RZ, 0x181f ;  /* 0x00181fff00037589 */ /* 0x000e2200000e0000 */
[----:B---3--:R-:W-:Y:S02]  /*1b010*/  IMAD.MOV.U32 R9, RZ, RZ, R2 ;  /* 0x000000ffff097224 */ /* 0x008fe400078e0002 */
[----:B------:R-:W-:-:S13]  /*1b020*/  ISETP.GE.AND P0, PT, R25, R7, PT ;  /* 0x000000071900720c */ /* 0x000fda0003f06270 */
[----:B------:R-:W-:-:S04]  /*1b030*/  @!P0 LOP3.LUT R2, R4, 0x40, RZ, 0xc0, !PT ;  /* 0x0000004004028812 */ /* 0x000fc800078ec0ff */
[----:B------:R-:W-:-:S04]  /*1b040*/  @!P0 SHF.R.U32.HI R2, RZ, 0x2, R2 ;  /* 0x00000002ff028819 */ /* 0x000fc80000011602 */
[----:B------:R-:W-:Y:S02]  /*1b050*/  @!P0 ISETP.NE.U32.AND P2, PT, R2, RZ, PT ;  /* 0x000000ff0200820c */ /* 0x000fe40003f45070 */
[----:B------:R-:W-:Y:S02]  /*1b060*/  @!P0 LOP3.LUT R2, R5, 0x80, RZ, 0xc0, !PT ;  /* 0x0000008005028812 */ /* 0x000fe400078ec0ff */
[----:B0-----:R-:W-:Y:S02]  /*1b070*/  @!P0 LEA R3, P6, R20, R3, 0x1 ;  /* 0x0000000314038211 */ /* 0x001fe400078c08ff */
[----:B------:R-:W-:-:S04]  /*1b080*/  @!P0 SHF.R.U32.HI R2, RZ, 0x3, R2 ;  /* 0x00000003ff028819 */ /* 0x000fc80000011602 */
[----:B------:R-:W-:Y:S02]  /*1b090*/  @!P0 ISETP.NE.U32.AND P1, PT, R2, RZ, PT ;  /* 0x000000ff0200820c */ /* 0x000fe40003f25070 */
[----:B------:R-:W0:Y:S02]  /*1b0a0*/  SHFL.IDX PT, R2, R6, RZ, 0x181f ;  /* 0x00181fff06027589 */ /* 0x000e2400000e0000 */
[----:B0-----:R-:W-:Y:S01]  /*1b0b0*/  @!P0 IMAD.X R2, RZ, RZ, R2, P6 ;  /* 0x000000ffff028224 */ /* 0x001fe200030e0602 */
[----:B------:R-:W-:-:S04]  /*1b0c0*/  LOP3.LUT P6, RZ, R16, 0x100, RZ, 0xc0, !PT ;  /* 0x0000010010ff7812 */ /* 0x000fc800078cc0ff */
[----:B------:R-:W-:-:S04]  /*1b0d0*/  @!P0 LOP3.LUT R3, R3, R2, RZ, 0x3c, !PT ;  /* 0x0000000203038212 */ /* 0x000fc800078e3cff */
[----:B------:R-:W-:-:S04]  /*1b0e0*/  @!P0 LOP3.LUT R2, R3, R2, RZ, 0x3c, !PT ;  /* 0x0000000203028212 */ /* 0x000fc800078e3cff */
[----:B------:R-:W-:-:S05]  /*1b0f0*/  @!P0 LOP3.LUT R3, R3, R2, RZ, 0x3c, !PT ;  /* 0x0000000203038212 */ /* 0x000fca00078e3cff */
[----:B------:R-:W-:Y:S01]  /*1b100*/  @!P0 LDGSTS.E.BYPASS.LTC128B.128 [R23+0x26400], desc[UR42][R2.64], !P4 ;  /* 0x2640000002178fae */ /* 0x000fe2000e101d6a */
[----:B------:R-:W-:-:S03]  /*1b110*/  LOP3.LUT P4, RZ, R16, 0x400000, RZ, 0xc0, !PT ;  /* 0x0040000010ff7812 */ /* 0x000fc6000788c0ff */
[----:B------:R-:W-:Y:S01]  /*1b120*/  @!P0 LDGSTS.E.BYPASS.LTC128B.128 [R23+0x28400], desc[UR42][R2.64+0x80], !P3 ;  /* 0x2840008002178fae */ /* 0x000fe2000d901d6a */
[C---:B------:R-:W-:Y:S02]  /*1b130*/  LOP3.LUT P3, RZ, R16.reuse, 0x200000, RZ, 0xc0, !PT ;  /* 0x0020000010ff7812 */ /* 0x040fe4000786c0ff */
[----:B------:R-:W-:Y:S01]  /*1b140*/  LOP3.LUT R16, R16, 0xffefffff, RZ, 0xc0, !PT ;  /* 0xffefffff10107812 */ /* 0x000fe200078ec0ff */
[----:B------:R-:W-:Y:S03]  /*1b150*/  @!P0 LDGSTS.E.BYPASS.LTC128B.128 [R23+0x2a400], desc[UR42][R2.64+0x100], !P6 ;  /* 0x2a40010002178fae */ /* 0x000fe6000f101d6a */
[----:B------:R-:W-:Y:S01]  /*1b160*/  @P6 LOP3.LUT R16, R16, 0x100000, RZ, 0xfc, !PT ;  /* 0x0010000010106812 */ /* 0x000fe200078efcff */
[----:B------:R-:W-:Y:S03]  /*1b170*/  @!P0 LDGSTS.E.BYPASS.LTC128B.128 [R23+0x2c400], desc[UR42][R2.64+0x180], !P5 ;  /* 0x2c40018002178fae */ /* 0x000fe6000e901d6a */
[C---:B------:R-:W-:Y:S01]  /*1b180*/  LOP3.LUT P6, RZ, R16.reuse, 0x400, RZ, 0xc0, !PT ;  /* 0x0000040010ff7812 */ /* 0x040fe200078cc0ff */
[----:B------:R-:W-:Y:S01]  /*1b190*/  @!P0 LDGSTS.E.BYPASS.LTC128B.128 [R23+0x2e400], desc[UR42][R2.64+0x200], !P4 ;  /* 0x2e40020002178fae */ /* 0x000fe2000e101d6a */
[----:B------:R-:W-:-:S03]  /*1b1a0*/  LOP3.LUT R16, R16, 0xffffbfff, RZ, 0xc0, !PT ;  /* 0xffffbfff10107812 */ /* 0x000fc600078ec0ff */
[----:B------:R-:W-:Y:S04]  /*1b1b0*/  @!P0 LDGSTS.E.BYPASS.LTC128B.128 [R23+0x30400], desc[UR42][R2.64+0x280], !P3 ;  /* 0x3040028002178fae */ /* 0x000fe8000d901d6a */
[----:B------:R-:W-:Y:S04]  /*1b1c0*/  @!P0 LDGSTS.E.BYPASS.LTC128B.128 [R23+0x32400], desc[UR42][R2.64+0x300], P2 ;  /* 0x3240030002178fae */ /* 0x000fe80009101d6a */
[----:B------:R0:W-:Y:S01]  /*1b1d0*/  @!P0 LDGSTS.E.BYPASS.LTC128B.128 [R23+0x34400], desc[UR42][R2.64+0x380], P1 ;  /* 0x3440038002178fae */ /* 0x0001e20008901d6a */
[----:B----4-:R-:W-:-:S03]  /*1b1e0*/  ISETP.GE.AND P0, PT, R8, R7, PT ;  /* 0x000000070800720c */ /* 0x010fc60003f06270 */
[----:B------:R-:W-:Y:S10]  /*1b1f0*/  SHFL.IDX PT, R8, R6, 0x2, 0x181f ;  /* 0x00581f0006087f89 */ /* 0x000ff400000e0000 */
[----:B0-----:R-:W-:-:S02]  /*1b200*/  @!P0 LOP3.LUT R3, R4, 0x40, RZ, 0xc0, !PT ;  /* 0x0000004004038812 */ /* 0x001fc400078ec0ff */
[----:B------:R-:W-:Y:S02]  /*1b210*/  @!P0 LOP3.LUT R2, R5, 0x80, RZ, 0xc0, !PT ;  /* 0x0000008005028812 */ /* 0x000fe400078ec0ff */
[----:B------:R-:W-:Y:S02]  /*1b220*/  @!P0 SHF.R.U32.HI R3, RZ, 0x2, R3 ;  /* 0x00000002ff038819 */ /* 0x000fe40000011603 */
[----:B------:R-:W-:Y:S02]  /*1b230*/  @!P0 SHF.R.U32.HI R2, RZ, 0x3, R2 ;  /* 0x00000003ff028819 */ /* 0x000fe40000011602 */
[----:B------:R-:W-:Y:S02]  /*1b240*/  @!P0 ISETP.NE.U32.AND P2, PT, R3, RZ, PT ;  /* 0x000000ff0300820c */ /* 0x000fe40003f45070 */
[----:B------:R-:W0:Y:S01]  /*1b250*/  SHFL.IDX PT, R3, R0, 0x1, 0x181f ;  /* 0x00381f0000037f89 */ /* 0x000e2200000e0000 */
[----:B------:R-:W-:-:S03]  /*1b260*/  @!P0 ISETP.NE.U32.AND P1, PT, R2, RZ, PT ;  /* 0x000000ff0200820c */ /* 0x000fc60003f25070 */
[----:B------:R-:W1:Y:S04]  /*1b270*/  SHFL.IDX PT, R2, R6, 0x1, 0x181f ;  /* 0x00381f0006027f89 */ /* 0x000e6800000e0000 */
[----:B------:R-:W2:Y:S03]  /*1b280*/  SHFL.IDX PT, R0, R0, 0x3, 0x181f ;  /* 0x00781f0000007f89 */ /* 0x000ea600000e0000 */
[----:B------:R-:W-:Y:S01]  /*1b290*/  @P2 LOP3.LUT R16, R16, 0x4000, RZ, 0xfc, !PT ;  /* 0x0000400010102812 */ /* 0x000fe200078efcff */
[----:B------:R-:W3:Y:S03]  /*1b2a0*/  SHFL.IDX PT, R6, R6, 0x3, 0x181f ;  /* 0x00781f0006067f89 */ /* 0x000ee600000e0000 */
[----:B------:R-:W-:-:S04]  /*1b2b0*/  LOP3.LUT R16, R16, 0xfff7ffff, RZ, 0xc0, !PT ;  /* 0xfff7ffff10107812 */ /* 0x000fc800078ec0ff */
[----:B------:R-:W-:-:S04]  /*1b2c0*/  @P1 LOP3.LUT R16, R16, 0x80000, RZ, 0xfc, !PT ;  /* 0x0008000010101812 */ /* 0x000fc800078efcff */
[----:B------:R-:W-:Y:S02]  /*1b2d0*/  LOP3.LUT P1, RZ, R16, 0x4000, RZ, 0xc0, !PT ;  /* 0x0000400010ff7812 */ /* 0x000fe4000782c0ff */
[----:B0-----:R-:W-:-:S05]  /*1b2e0*/  @!P0 LEA R3, P2, R20, R3, 0x1 ;  /* 0x0000000314038211 */ /* 0x001fca00078408ff */
[----:B-1----:R-:W-:Y:S01]  /*1b2f0*/  @!P0 IMAD.X R2, RZ, RZ, R2, P2 ;  /* 0x000000ffff028224 */ /* 0x002fe200010e0602 */
[----:B------:R-:W-:-:S04]  /*1b300*/  LOP3.LUT P2, RZ, R16, 0x200, RZ, 0xc0, !PT ;  /* 0x0000020010ff7812 */ /* 0x000fc8000784c0ff */
[----:B------:R-:W-:-:S04]  /*1b310*/  @!P0 LOP3.LUT R3, R3, R2, RZ, 0x3c, !PT ;  /* 0x0000000203038212 */ /* 0x000fc800078e3cff */
[----:B------:R-:W-:-:S04]  /*1b320*/  @!P0 LOP3.LUT R2, R3, R2, RZ, 0x3c, !PT ;  /* 0x0000000203028212 */ /* 0x000fc800078e3cff */
[----:B------:R-:W-:-:S05]  /*1b330*/  @!P0 LOP3.LUT R3, R3, R2, RZ, 0x3c, !PT ;  /* 0x0000000203038212 */ /* 0x000fca00078e3cff */
[----:B------:R-:W-:Y:S01]  /*1b340*/  @!P0 LDGSTS.E.BYPASS.LTC128B.128 [R23+0x26c00], desc[UR42][R2.64], !P6 ;  /* 0x26c0000002178fae */ /* 0x000fe2000f101d6a */
[----:B------:R-:W-:-:S03]  /*1b350*/  LOP3.LUT P6, RZ, R16, 0x100000, RZ, 0xc0, !PT ;  /* 0x0010000010ff7812 */ /* 0x000fc600078cc0ff */
[----:B------:R-:W-:Y:S10]  /*1b360*/  @!P0 LDGSTS.E.BYPASS.LTC128B.128 [R23+0x28c00], desc[UR42][R2.64+0x80], !P2 ;  /* 0x28c0008002178fae */ /* 0x000ff4000d101d6a */
[----:B------:R-:W-:Y:S04]  /*1b370*/  @!P0 LDGSTS.E.BYPASS.LTC128B.128 [R23+0x2ac00], desc[UR42][R2.64+0x100], !P6 ;  /* 0x2ac0010002178fae */ /* 0x000fe8000f101d6a */
[----:B------:R-:W-:Y:S04]  /*1b380*/  @!P0 LDGSTS.E.BYPASS.LTC128B.128 [R23+0x2cc00], desc[UR42][R2.64+0x180], !P5 ;  /* 0x2cc0018002178fae */ /* 0x000fe8000e901d6a */
[----:B------:R-:W-:Y:S04]  /*1b390*/  @!P0 LDGSTS.E.BYPASS.LTC128B.128 [R23+0x2ec00], desc[UR42][R2.64+0x200], !P4 ;  /* 0x2ec0020002178fae */ /* 0x000fe8000e101d6a */
[----:B------:R-:W-:Y:S04]  /*1b3a0*/  @!P0 LDGSTS.E.BYPASS.LTC128B.128 [R23+0x30c00], desc[UR42][R2.64+0x280], !P3 ;  /* 0x30c0028002178fae */ /* 0x000fe8000d901d6a */
[----:B------:R-:W-:Y:S01]  /*1b3b0*/  @!P0 LDGSTS.E.BYPASS.LTC128B.128 [R23+0x32c00], desc[UR42][R2.64+0x300], P1 ;  /* 0x32c0030002178fae */ /* 0x000fe20008901d6a */
[----:B------:R-:W-:-:S13]  /*1b3c0*/  LOP3.LUT P1, RZ, R16, 0x80000, RZ, 0xc0, !PT ;  /* 0x0008000010ff7812 */ /* 0x000fda000782c0ff */
[----:B------:R0:W-:Y:S01]  /*1b3d0*/  @!P0 LDGSTS.E.BYPASS.LTC128B.128 [R23+0x34c00], desc[UR42][R2.64+0x380], P1 ;  /* 0x34c0038002178fae */ /* 0x0001e20008901d6a */
[----:B------:R-:W-:-:S13]  /*1b3e0*/  ISETP.GE.AND P0, PT, R9, R7, PT ;  /* 0x000000070900720c */ /* 0x000fda0003f06270 */
[----:B------:R-:W-:-:S05]  /*1b3f0*/  @!P0 LEA R9, P1, R20, R14, 0x1 ;  /* 0x0000000e14098211 */ /* 0x000fca00078208ff */
[----:B------:R-:W-:Y:S01]  /*1b400*/  @!P0 IMAD.X R10, RZ, RZ, R8, P1 ;  /* 0x000000ffff0a8224 */ /* 0x000fe200008e0608 */
[----:B------:R-:W-:Y:S01]  /*1b410*/  LOP3.LUT P1, RZ, R16, 0x400, RZ, 0xc0, !PT ;  /* 0x0000040010ff7812 */ /* 0x000fe2000782c0ff */
[----:B0-----:R-:W-:Y:S01]  /*1b420*/  @!P0 IMAD.MOV.U32 R2, RZ, RZ, R9 ;  /* 0x000000ffff028224 */ /* 0x001fe200078e0009 */
[----:B------:R-:W-:Y:S01]  /*1b430*/  @!P0 LOP3.LUT R8, R4, 0x40, RZ, 0xc0, !PT ;  /* 0x0000004004088812 */ /* 0x000fe200078ec0ff */
[----:B------:R-:W-:-:S03]  /*1b440*/  @!P0 IMAD.MOV.U32 R3, RZ, RZ, R10 ;  /* 0x000000ffff038224 */ /* 0x000fc600078e000a */
        /* <DEDUP_REMOVED lines=12> */
[----:B--23--:R0:W-:Y:S02]  /*1b510*/  @!P0 LDGSTS.E.BYPASS.LTC128B.128 [R23+0x35400], desc[UR42][R2.64+0x380], P1 ;  /* 0x3540038002178fae */ /* 0x00c1e40008901d6a */
.L_x_4792:
[----:B0-----:R-:W2:Y:S01]  /*1b520*/  LDL.LU R2, [R1+0x2c] ;  /* 0x00002c0001027983 */ /* 0x001ea20000300800 */
[----:B------:R-:W-:Y:S01]  /*1b530*/  BSSY B0, `(.L_x_4668) ;  /* 0x0000019000007945 */ /* 0x000fe20003800000 */
[----:B--2---:R-:W-:-:S13]  /*1b540*/  ISETP.GE.AND P0, PT, R2, R7, PT ;  /* 0x000000070200720c */ /* 0x004fda0003f06270 */
[----:B------:R-:W-:Y:S05]  /*1b550*/  @P0 BRA `(.L_x_4669) ;  /* 0x0000000000580947 */ /* 0x000fea0003800000 */
[----:B------:R-:W-:Y:S02]  /*1b560*/  LOP3.LUT R4, R4, 0x40, RZ, 0xc0, !PT ;  /* 0x0000004004047812 */ /* 0x000fe400078ec0ff */
[----:B------:R-:W-:Y:S02]  /*1b570*/  LOP3.LUT P6, RZ, R16, 0x400, RZ, 0xc0, !PT ;  /* 0x0000040010ff7812 */ /* 0x000fe400078cc0ff */
[----:B------:R-:W-:Y:S02]  /*1b580*/  LEA R2, P0, R20, R0, 0x1 ;  /* 0x0000000014027211 */ /* 0x000fe400078008ff */
[C---:B------:R-:W-:Y:S02]  /*1b590*/  LOP3.LUT P2, RZ, R16.reuse, 0x200, RZ, 0xc0, !PT ;  /* 0x0000020010ff7812 */ /* 0x040fe4000784c0ff */
[----:B------:R-:W-:Y:S01]  /*1b5a0*/  LOP3.LUT P1, RZ, R16, 0x100, RZ, 0xc0, !PT ;  /* 0x0000010010ff7812 */ /* 0x000fe2000782c0ff */
[----:B------:R-:W-:Y:S01]  /*1b5b0*/  IMAD.X R3, RZ, RZ, R6, P0 ;  /* 0x000000ffff037224 */ /* 0x000fe200000e0606 */
[----:B------:R-:W-:-:S02]  /*1b5c0*/  SHF.R.U32.HI R4, RZ, 0x2, R4 ;  /* 0x00000002ff047819 */ /* 0x000fc40000011604 */
[----:B------:R-:W-:Y:S02]  /*1b5d0*/  LOP3.LUT R5, R5, 0x80, RZ, 0xc0, !PT ;  /* 0x0000008005057812 */ /* 0x000fe400078ec0ff */
[----:B------:R-:W-:Y:S01]  /*1b5e0*/  ISETP.NE.U32.AND P0, PT, R4, RZ, PT ;  /* 0x000000ff0400720c */ /* 0x000fe20003f05070 */
        /* <DEDUP_REMOVED lines=13> */
.L_x_4669:
[----:B------:R-:W-:Y:S05]  /*1b6c0*/  BSYNC B0 ;  /* 0x0000000000007941 */ /* 0x000fea0003800000 */
.L_x_4668:
[----:B------:R-:W-:Y:S01]  /*1b6d0*/  NOP ;  /* 0x0000000000007918 */ /* 0x000fe20000000000 */
[----:B------:R-:W-:-:S13]  /*1b6e0*/  PLOP3.LUT P0, PT, PT, PT, PT, 0x80, 0x0 ;  /* 0x000000000000781c */ /* 0x000fda0003f0f070 */
.L_x_4670:
        /* <DEDUP_REMOVED lines=18> */
.L_x_4793:
[----:B------:R-:W-:Y:S05]  /*1b810*/  BSYNC B0 ;  /* 0x0000000000007941 */ /* 0x000fea0003800000 */
.L_x_4671:
[----:B------:R-:W-:-:S05]  /*1b820*/  IMAD.U32 R2, RZ, RZ, UR38 ;  /* 0x00000026ff027e24 */ /* 0x000fca000f8e00ff */
[----:B------:R-:W-:-:S13]  /*1b830*/  ISETP.NE.AND P0, PT, R2, 0x3, PT ;  /* 0x000000030200780c */ /* 0x000fda0003f05270 */
[----:B------:R-:W-:Y:S05]  /*1b840*/  @!P0 BRA `(.L_x_4673) ;  /* 0x0000000000048947 */ /* 0x000fea0003800000 */
[----:B------:R-:W-:Y:S01]  /*1b850*/  BPT.TRAP 0x1 ;  /* 0x000000040000795c */ /* 0x000fe20000300000 */
.L_x_4673:
[----:B0-----:R-:W-:Y:S01]  /*1b860*/  SHF.L.U32 R0, R28, 0x1f, RZ ;  /* 0x0000001f1c007819 */ /* 0x001fe200000006ff */
[----:B------:R-:W-:Y:S03]  /*1b870*/  BSSY B0, `(.L_x_4674) ;  /* 0x0000003000007945 */ /* 0x000fe60003800000 */
[----:B------:R-:W0:Y:S02]  /*1b880*/  SYNCS.PHASECHK.TRANS64.TRYWAIT P0, [R26+URZ+0x38860], R0 ;  /* 0x038860001a0075a7 */ /* 0x000e24000800017f */
[----:B0-----:R-:W-:Y:S05]  /*1b890*/  @!P0 BRA `(.L_x_4675) ;  /* 0x0000004c00808947 */ /* 0x001fea0003800000 */
.L_x_4794:
[----:B------:R-:W-:Y:S05]  /*1b8a0*/  BSYNC B0 ;  /* 0x0000000000007941 */ /* 0x000fea0003800000 */
.L_x_4674:
[----:B------:R-:W0:Y:S01]  /*1b8b0*/  LDL.LU R3, [R1+0x38] ;  /* 0x0000380001037983 */ /* 0x000e220000300800 */
[----:B------:R-:W-:Y:S01]  /*1b8c0*/  ULDC.64 UR4, c[0x0][0x328] ;  /* 0x0000ca0000047ab9 */ /* 0x000fe20000000a00 */
[----:B------:R-:W-:Y:S02]  /*1b8d0*/  ULDC.64 UR6, c[0x0][0x318] ;  /* 0x0000c60000067ab9 */ /* 0x000fe40000000a00 */
[----:B------:R-:W2:Y:S04]  /*1b8e0*/  LDL.LU R2, [R1+0x8] ;  /* 0x0000080001027983 */ /* 0x000ea80000300800 */
[----:B------:R-:W3:Y:S04]  /*1b8f0*/  LDL.LU R5, [R1+0x3c] ;  /* 0x00003c0001057983 */ /* 0x000ee80000300800 */
[----:B------:R-:W4:Y:S01]  /*1b900*/  LDL.LU R4, [R1+0x4] ;  /* 0x0000040001047983 */ /* 0x000f220000300800 */
[----:B0-----:R-:W-:-:S04]  /*1b910*/  IMAD R0, R3, UR4, RZ ;  /* 0x0000000403007c24 */ /* 0x001fc8000f8e02ff */
[C---:B--2---:R-:W-:Y:S02]  /*1b920*/  IMAD R0, R2.reuse, UR5, R0 ;  /* 0x0000000502007c24 */ /* 0x044fe4000f8e0200 */
[----:B------:R-:W-:Y:S01]  /*1b930*/  IMAD.WIDE.U32 R2, R2, UR4, RZ ;  /* 0x0000000402027c25 */ /* 0x000fe2000f8e00ff */
[----:B------:R-:W-:-:S03]  /*1b940*/  ULDC.64 UR4, c[0x0][0x338] ;  /* 0x0000ce0000047ab9 */ /* 0x000fc60000000a00 */
[----:B------:R-:W-:Y:S02]  /*1b950*/  IMAD.IADD R3, R3, 0x1, R0 ;  /* 0x0000000103037824 */ /* 0x000fe400078e0200 */
[----:B---3--:R-:W-:Y:S02]  /*1b960*/  IMAD R0, R5, UR4, RZ ;  /* 0x0000000405007c24 */ /* 0x008fe4000f8e02ff */
[----:B----4-:R-:W-:-:S04]  /*1b970*/  IMAD.WIDE.U32 R2, R4, UR4, R2 ;  /* 0x0000000404027c25 */ /* 0x010fc8000f8e0002 */
        /* <DEDUP_REMOVED lines=96> */
.L_x_4804:
        /* <DEDUP_REMOVED lines=34> */
.L_x_4677:
        /* <DEDUP_REMOVED lines=11> */
.L_x_4678:
        /* <DEDUP_REMOVED lines=11> */
.L_x_4693:
        /* <DEDUP_REMOVED lines=32> */
[----:B------:R-:W-:Y:S02]  /*1c500*/  ISETP.NE.AND P1, PT, R10, 0x3, PT ;  /* 0x000000030a00780c */ /* 0x000fe40003f25270 */
[----:B------:R-:W-:Y:S01]  /*1c510*/  SEL R2, RZ, 0x1, P0 ;  /* 0x00000001ff027807 */ /* 0x000fe20000000000 */
[----:B------:R-:W-:Y:S05]  /*1c520*/  YIELD ;  /* 0x0000000000007946 */ /* 0x000fea0003800000 */
[----:B------:R-:W-:Y:S01]  /*1c530*/  LOP3.LUT R28, R28, R2, RZ, 0x3c, !PT ;  /* 0x000000021c1c7212 */ /* 0x000fe200078e3cff */
[----:B------:R-:W-:Y:S01]  /*1c540*/  IMAD.MOV.U32 R2, RZ, RZ, R7 ;  /* 0x000000ffff027224 */ /* 0x000fe200078e0007 */
[----:B------:R-:W-:Y:S01]  /*1c550*/  SEL R22, R22, RZ, P0 ;  /* 0x000000ff16167207 */ /* 0x000fe20000000000 */
[----:B------:R-:W-:-:S03]  /*1c560*/  VIADD R7, R7, 0xffffffff ;  /* 0xffffffff07077836 */ /* 0x000fc60000000000 */
[----:B------:R-:W-:Y:S01]  /*1c570*/  ISETP.GT.AND P3, PT, R2, R33, PT ;  /* 0x000000210200720c */ /* 0x000fe20003f64270 */
[----:B0-----:R-:W-:-:S12]  /*1c580*/  @!P1 BRA `(.L_x_4681) ;  /* 0x0000000000049947 */ /* 0x001fd80003800000 */
[----:B------:R-:W-:Y:S01]  /*1c590*/  BPT.TRAP 0x1 ;  /* 0x000000040000795c */ /* 0x000fe20000300000 */
.L_x_4681:
[----:B------:R-:W-:Y:S01]  /*1c5a0*/  IMAD R6, R22, 0x8, R18 ;  /* 0x0000000816067824 */ /* 0x000fe200078e0212 */
[----:B------:R-:W-:Y:S01]  /*1c5b0*/  SHF.L.U32 R25, R28, 0x1f, RZ ;  /* 0x0000001f1c197819 */ /* 0x000fe200000006ff */
[----:B------:R-:W-:Y:S01]  /*1c5c0*/  BSSY B1, `(.L_x_4682) ;  /* 0x0000004000017945 */ /* 0x000fe20003800000 */
[----:B------:R-:W-:Y:S02]  /*1c5d0*/  SHF.R.S32.HI R9, RZ, 0x1f, R5 ;  /* 0x0000001fff097819 */ /* 0x000fe40000011405 */
[----:B------:R-:W0:Y:S02]  /*1c5e0*/  SYNCS.PHASECHK.TRANS64.TRYWAIT P0, [R6+URZ+0x38840], R25 ;  /* 0x03884019060075a7 */ /* 0x000e24000800017f */
[----:B0-----:R-:W-:Y:S05]  /*1c5f0*/  @!P0 BRA `(.L_x_4683) ;  /* 0x0000004800648947 */ /* 0x001fea0003800000 */
.L_x_4805:
[----:B------:R-:W-:Y:S05]  /*1c600*/  BSYNC B1 ;  /* 0x0000000000017941 */ /* 0x000fea0003800000 */
.L_x_4682:
        /* <DEDUP_REMOVED lines=40> */
.L_x_4815:
        /* <DEDUP_REMOVED lines=8> */
.L_x_4685:
        /* <DEDUP_REMOVED lines=11> */
.L_x_4686:
[----:B------:R2:W-:Y:S01]  /*1c9c0*/  SYNCS.ARRIVE.TRANS64.A1T0 RZ, [R6+URZ+0x38830], RZ ;  /* 0x038830ff06ff79a7 */ /* 0x0005e2000810003f */
[----:B------:R-:W-:Y:S05]  /*1c9d0*/  @!P2 BRA `(.L_x_4687) ;  /* 0x000000000004a947 */ /* 0x000fea0003800000 */
[----:B------:R-:W-:Y:S01]  /*1c9e0*/  BPT.TRAP 0x1 ;  /* 0x000000040000795c */ /* 0x000fe20000300000 */
.L_x_4687:
[----:B------:R-:W3:Y:S01]  /*1c9f0*/  SYNCS.PHASECHK.TRANS64.TRYWAIT P0, [R6+URZ+0x38860], R25 ;  /* 0x03886019060075a7 */ /* 0x000ee2000800017f */
[----:B------:R-:W-:Y:S04]  /*1ca00*/  BSSY B1, `(.L_x_4688) ;  /* 0x0000002000017945 */ /* 0x000fe80003800000 */
[----:B---3--:R-:W-:Y:S05]  /*1ca10*/  @!P0 BRA `(.L_x_4689) ;  /* 0x00000048008c8947 */ /* 0x008fea0003800000 */
.L_x_4816:
[----:B------:R-:W-:Y:S05]  /*1ca20*/  BSYNC B1 ;  /* 0x0000000000017941 */ /* 0x000fea0003800000 */
.L_x_4688:
        /* <DEDUP_REMOVED lines=8> */
[----:B------:R-:W-:Y:S02]  /*1cab0*/  IMAD R21, R22, 0x7000, R8 ;  /* 0x0000700016157824 */ /* 0x000fe400078e0208 */
        /* <DEDUP_REMOVED lines=12> */
[----:B------:R-:W4:Y:S01]  /*1cb80*/  SHFL.IDX PT, R2, R9, RZ, 0x181f ;  /* 0x00181fff09027589 */ /* 0x000f2200000e0000 */
[C---:B------:R-:W-:Y:S01]  /*1cb90*/  LOP3.LUT P1, RZ, R16.reuse, 0x80, RZ, 0xc0, !PT ;  /* 0x0000008010ff7812 */ /* 0x040fe2000782c0ff */
[----:B------:R-:W-:Y:S01]  /*1cba0*/  IMAD R21, R21, 0x2, R18 ;  /* 0x0000000215157824 */ /* 0x000fe200078e0212 */
[C---:B------:R-:W-:Y:S01]  /*1cbb0*/  LOP3.LUT P2, RZ, R16.reuse, 0x40, RZ, 0xc0, !PT ;  /* 0x0000004010ff7812 */ /* 0x040fe2000784c0ff */
[----:B------:R-:W5:Y:S01]  /*1cbc0*/  SHFL.IDX PT, R3, R10, RZ, 0x181f ;  /* 0x00181fff0a037589 */ /* 0x000f6200000e0000 */
[----:B------:R-:W-:-:S03]  /*1cbd0*/  LOP3.LUT R16, R16, 0xfff7ffff, RZ, 0xc0, !PT ;  /* 0xfff7ffff10107812 */ /* 0x000fc600078ec0ff */
[----:B------:R-:W0:Y:S01]  /*1cbe0*/  SHFL.IDX PT, R14, R9, 0x1, 0x181f ;  /* 0x00381f00090e7f89 */ /* 0x000e2200000e0000 */
[----:B------:R-:W-:-:S03]  /*1cbf0*/  @P3 LOP3.LUT R16, R16, 0x80000, RZ, 0xfc, !PT ;  /* 0x0008000010103812 */ /* 0x000fc600078efcff */
[----:B------:R-:W1:Y:S01]  /*1cc00*/  SHFL.IDX PT, R5, R10, 0x1, 0x181f ;  /* 0x00381f000a057f89 */ /* 0x000e6200000e0000 */
[C---:B------:R-:W-:Y:S02]  /*1cc10*/  LOP3.LUT P3, RZ, R16.reuse, 0x20, RZ, 0xc0, !PT ;  /* 0x0000002010ff7812 */ /* 0x040fe4000786c0ff */
[C---:B------:R-:W-:Y:S01]  /*1cc20*/  LOP3.LUT P6, RZ, R16.reuse, 0x10, RZ, 0xc0, !PT ;  /* 0x0000001010ff7812 */ /* 0x040fe200078cc0ff */
[----:B------:R-:W-:Y:S01]  /*1cc30*/  SHFL.IDX PT, R8, R10, 0x2, 0x181f ;  /* 0x00581f000a087f89 */ /* 0x000fe200000e0000 */
[----:B------:R-:W-:-:S03]  /*1cc40*/  LOP3.LUT R16, R16, 0xffdfffff, RZ, 0xc0, !PT ;  /* 0xffdfffff10107812 */ /* 0x000fc600078ec0ff */
[----:B------:R-:W-:Y:S01]  /*1cc50*/  SHFL.IDX PT, R10, R10, 0x3, 0x181f ;  /* 0x00781f000a0a7f89 */ /* 0x000fe200000e0000 */
[----:B----4-:R-:W-:-:S05]  /*1cc60*/  IADD3 R2, P0, R2, R0, RZ ;  /* 0x0000000002027210 */ /* 0x010fca0007f1e0ff */
[----:B------:R-:W-:Y:S01]  /*1cc70*/  @P3 LOP3.LUT R16, R16, 0x200000, RZ, 0xfc, !PT ;  /* 0x0020000010103812 */ /* 0x000fe200078efcff */
[----:B-----5:R-:W-:Y:S01]  /*1cc80*/  IMAD.X R3, RZ, RZ, R3, P0 ;  /* 0x000000ffff037224 */ /* 0x020fe200000e0603 */
[----:B------:R-:W-:-:S04]  /*1cc90*/  ISETP.NE.U32.AND P0, PT, R32, RZ, PT ;  /* 0x000000ff2000720c */ /* 0x000fc80003f05070 */
[----:B------:R-:W-:Y:S01]  /*1cca0*/  LDGSTS.E.BYPASS.LTC128B.128 [R21+0x400], desc[UR42][R2.64], !P1 ;  /* 0x0040000002157fae */ /* 0x000fe2000c901d6a */
[----:B------:R-:W-:-:S03]  /*1ccb0*/  ISETP.NE.U32.AND P1, PT, R31, RZ, PT ;  /* 0x000000ff1f00720c */ /* 0x000fc60003f25070 */
[----:B------:R-:W-:Y:S01]  /*1ccc0*/  LDGSTS.E.BYPASS.LTC128B.128 [R21+0x2400], desc[UR42][R2.64+0x80], !P2 ;  /* 0x0240008002157fae */ /* 0x000fe2000d101d6a */
[----:B0-----:R-:W-:-:S03]  /*1ccd0*/  IADD3 R4, P2, R14, R0, RZ ;  /* 0x000000000e047210 */ /* 0x001fc60007f5e0ff */
[----:B------:R-:W-:Y:S01]  /*1cce0*/  LDGSTS.E.BYPASS.LTC128B.128 [R21+0x4400], desc[UR42][R2.64+0x100], !P3 ;  /* 0x0440010002157fae */ /* 0x000fe2000d901d6a */
[C---:B------:R-:W-:Y:S01]  /*1ccf0*/  LOP3.LUT P3, RZ, R16.reuse, 0x80, RZ, 0xc0, !PT ;  /* 0x0000008010ff7812 */ /* 0x040fe2000786c0ff */
[----:B-1----:R-:W-:Y:S01]  /*1cd00*/  IMAD.X R5, RZ, RZ, R5, P2 ;  /* 0x000000ffff057224 */ /* 0x002fe200010e0605 */
        /* <DEDUP_REMOVED lines=33> */
.L_x_4826:
        /* <DEDUP_REMOVED lines=25> */
.L_x_4691:
        /* <DEDUP_REMOVED lines=11> */
.L_x_4692:
[----:B------:R1:W-:Y:S01]  /*1d160*/  SYNCS.ARRIVE.TRANS64.A1T0 RZ, [R6+URZ+0x38850], RZ ;  /* 0x038850ff06ff79a7 */ /* 0x0003e2000810003f */
[----:B------:R-:W-:Y:S05]  /*1d170*/  @P3 BRA `(.L_x_4693) ;  /* 0xfffffff000603947 */ /* 0x000fea000383ffff */
.L_x_4680:
[----:B------:R-:W-:Y:S05]  /*1d180*/  BSYNC B0 ;  /* 0x0000000000007941 */ /* 0x000fea0003800000 */
.L_x_4679:
        /* <DEDUP_REMOVED lines=21> */
.L_x_4695:
[----:B------:R-:W-:Y:S05]  /*1d2e0*/  BSYNC B0 ;  /* 0x0000000000007941 */ /* 0x000fea0003800000 */
.L_x_4694:
[----:B------:R-:W-:-:S07]  /*1d2f0*/  SEL R22, R22, RZ, P0 ;  /* 0x000000ff16167207 */ /* 0x000fce0000000000 */
.L_x_4648:
[----:B------:R-:W-:Y:S05]  /*1d300*/  BSYNC B7 ;  /* 0x0000000000077941 */ /* 0x000fea0003800000 */
.L_x_4646:
        /* <DEDUP_REMOVED lines=8> */
[----:B---3--:R3:W4:Y:S01]  /*1d390*/  LDS.128 R24, [R18+0x388d0] ;  /* 0x0388d00012187984 */ /* 0x0087220000000c00 */
[----:B------:R-:W-:Y:S06]  /*1d3a0*/  BAR.ARV 0x4, 0x180 ;  /* 0x0106000000007b1d */ /* 0x000fec0000002000 */
[----:B------:R-:W-:Y:S05]  /*1d3b0*/  BRA `(.L_x_4697) ;  /* 0x0000000800d07947 */ /* 0x000fea0003800000 */
.L_x_4696:
        /* <DEDUP_REMOVED lines=43> */
.L_x_4836:
[----:B------:R-:W-:Y:S02]  /*1d670*/  ULDC UR4, c[0x0][0xd38] ;  /* 0x00034e0000047ab9 */ /* 0x000fe40000000800 */
[----:B------:R-:W-:-:S04]  /*1d680*/  IMAD.U32 R2, RZ, RZ, UR4 ;  /* 0x00000004ff027e24 */ /* 0x000fc8000f8e00ff */
[----:B-1----:R-:W-:-:S04]  /*1d690*/  IMAD R5, R14, R2, RZ ;  /* 0x000000020e057224 */ /* 0x002fc800078e02ff */
[----:B------:R-:W-:-:S05]  /*1d6a0*/  IMAD.IADD R6, R6, 0x1, R5 ;  /* 0x0000000106067824 */ /* 0x000fca00078e0205 */
[----:B------:R-:W-:-:S13]  /*1d6b0*/  ISETP.GT.AND P6, PT, R6, R0, PT ;  /* 0x000000000600720c */ /* 0x000fda0003fc4270 */
[----:B------:R-:W-:Y:S05]  /*1d6c0*/  @P6 BRA `(.L_x_4699) ;  /* 0x0000000000a46947 */ /* 0x000fea0003800000 */
.L_x_4702:
        /* <DEDUP_REMOVED lines=35> */
.L_x_4844:
[----:B------:R-:W-:Y:S02]  /*1d900*/  ULDC UR4, c[0x0][0xd38] ;  /* 0x00034e0000047ab9 */ /* 0x000fe40000000800 */
[----:B------:R-:W-:-:S04]  /*1d910*/  IMAD.U32 R2, RZ, RZ, UR4 ;  /* 0x00000004ff027e24 */ /* 0x000fc8000f8e00ff */
[----:B-1----:R-:W-:-:S04]  /*1d920*/  IMAD R5, R14, R2, RZ ;  /* 0x000000020e057224 */ /* 0x002fc800078e02ff */
[----:B------:R-:W-:-:S05]  /*1d930*/  IMAD.IADD R6, R5, 0x1, R6 ;  /* 0x0000000105067824 */ /* 0x000fca00078e0206 */
[----:B------:R-:W-:-:S13]  /*1d940*/  ISETP.GT.AND P6, PT, R6, R0, PT ;  /* 0x000000000600720c */ /* 0x000fda0003fc4270 */
[----:B------:R-:W-:Y:S05]  /*1d950*/  @!P6 BRA `(.L_x_4702) ;  /* 0xfffffffc005ce947 */ /* 0x000fea000383ffff */
.L_x_4699:
        /* <DEDUP_REMOVED lines=9> */
.L_x_4849:
[----:B------:R-:W-:-:S13]  /*1d9f0*/  ISETP.NE.AND P0, PT, R8, RZ, PT ;  /* 0x000000ff0800720c */ /* 0x000fda0003f05270 */
[----:B------:R-:W-:Y:S05]  /*1da00*/  @!P0 BRA `(.L_x_4704) ;  /* 0x0000000000108947 */ /* 0x000fea0003800000 */
[----:B------:R-:W-:Y:S01]  /*1da10*/  UMOV UR4, 0xffffffff ;  /* 0xffffffff00047882 */ /* 0x000fe20000000000 */
[----:B------:R-:W-:Y:S02]  /*1da20*/  VIADD R12, R5, 0xffffffff ;  /* 0xffffffff050c7836 */ /* 0x000fe40000000000 */
[----:B------:R-:W-:Y:S05]  /*1da30*/  BRA.DIV UR4, `(.L_x_4705) ;  /* 0x0000004a04c47947 */ /* 0x000fea000b800000 */
[----:B------:R4:W0:Y:S02]  /*1da40*/  SHFL.IDX PT, R24, R3, R12, 0x1f ;  /* 0x00001f0c03187589 */ /* 0x00082400000e0000 */
.L_x_4704:
        /* <DEDUP_REMOVED lines=58> */
.L_x_4700:
[----:B------:R-:W-:Y:S01]  /*1ddf0*/  UMOV UR4, URZ ;  /* 0x0000003f00047c82 */ /* 0x000fe20008000000 */
[----:B------:R-:W-:Y:S01]  /*1de00*/  UMOV UR5, URZ ;  /* 0x0000003f00057c82 */ /* 0x000fe20008000000 */
[----:B------:R-:W-:Y:S01]  /*1de10*/  ULDC UR6, c[0x0][0xd3c] ;  /* 0x00034f0000067ab9 */ /* 0x000fe20000000800 */
[----:B------:R-:W-:Y:S02]  /*1de20*/  IMAD.MOV.U32 R24, RZ, RZ, R0 ;  /* 0x000000ffff187224 */ /* 0x000fe400078e0000 */
[----:B------:R-:W-:Y:S02]  /*1de30*/  IMAD.U32 R25, RZ, RZ, UR4 ;  /* 0x00000004ff197e24 */ /* 0x000fe4000f8e00ff */
[----:B------:R-:W-:Y:S02]  /*1de40*/  IMAD.U32 R26, RZ, RZ, UR5 ;  /* 0x00000005ff1a7e24 */ /* 0x000fe4000f8e00ff */
[----:B------:R-:W-:-:S07]  /*1de50*/  IMAD.U32 R27, RZ, RZ, UR6 ;  /* 0x00000006ff1b7e24 */ /* 0x000fce000f8e00ff */
.L_x_4706:
        /* <DEDUP_REMOVED lines=10> */
.L_x_4697:
[----:B------:R-:W-:Y:S02]  /*1df00*/  ULDC UR4, c[0x0][0xd3c] ;  /* 0x00034f0000047ab9 */ /* 0x000fe40000000800 */
[----:B----4-:R-:W-:-:S13]  /*1df10*/  ISETP.GE.AND P0, PT, R27, UR4, PT ;  /* 0x000000041b007c0c */ /* 0x010fda000bf06270 */
[----:B------:R-:W-:Y:S05]  /*1df20*/  @!P0 BRA `(.L_x_4707) ;  /* 0xffffff8800388947 */ /* 0x000fea000383ffff */
[----:B------:R-:W-:Y:S05]  /*1df30*/  BSYNC B8 ;  /* 0x0000000000087941 */ /* 0x000fea0003800000 */
.L_x_4592:
        /* <DEDUP_REMOVED lines=12> */
.L_x_4852:
[----:B------:R-:W-:Y:S05]  /*1e000*/  BSYNC B0 ;  /* 0x0000000000007941 */ /* 0x000fea0003800000 */
.L_x_4708:
[----:B------:R-:W-:-:S03]  /*1e010*/  UMOV UR4, 0xffffffff ;  /* 0xffffffff00047882 */ /* 0x000fc60000000000 */
[----:B------:R-:W-:Y:S05]  /*1e020*/  BRA.DIV UR4, `(.L_x_4710) ;  /* 0x0000004604847947 */ /* 0x000fea000b800000 */
[----:B-1----:R-:W1:Y:S02]  /*1e030*/  S2R R0, SR_TID.X ;  /* 0x0000000000007919 */ /* 0x002e640000002100 */
[----:B-1----:R-:W-:-:S04]  /*1e040*/  SHF.R.U32.HI R0, RZ, 0x5, R0 ;  /* 0x00000005ff007819 */ /* 0x002fc80000011600 */
[----:B------:R-:W-:-:S05]  /*1e050*/  LOP3.LUT R0, R0, 0x3, RZ, 0xc0, !PT ;  /* 0x0000000300007812 */ /* 0x000fca00078ec0ff */
[----:B------:R1:W4:Y:S02]  /*1e060*/  SHFL.IDX PT, R14, R0, RZ, 0x1f ;  /* 0x00001fff000e7589 */ /* 0x00032400000e0000 */
.L_x_4855:
[----:B----4-:R-:W-:-:S13]  /*1e070*/  ISETP.NE.AND P0, PT, R14, RZ, PT ;  /* 0x000000ff0e00720c */ /* 0x010fda0003f05270 */
[----:B------:R-:W-:Y:S05]  /*1e080*/  @P0 BRA `(.L_x_4454) ;  /* 0x0000000000880947 */ /* 0x000fea0003800000 */
[----:B------:R-:W-:-:S03]  /*1e090*/  UMOV UR4, 0xffffffff ;  /* 0xffffffff00047882 */ /* 0x000fc60000000000 */
[----:B------:R-:W-:Y:S05]  /*1e0a0*/  BRA.DIV UR4, `(.L_x_4711) ;  /* 0x0000004604987947 */ /* 0x000fea000b800000 */
[----:B------:R-:W-:-:S13]  /*1e0b0*/  ELECT P6, URZ, PT ;  /* 0x00000000003f782f */ /* 0x000fda00038c0000 */
.L_x_4858:
[----:B------:R-:W-:Y:S05]  /*1e0c0*/  @!P6 BRA `(.L_x_4454) ;  /* 0x000000000078e947 */ /* 0x000fea0003800000 */
[----:B------:R-:W-:-:S06]  /*1e0d0*/  ULOP3.LUT UR4, UR36, 0x2, URZ, 0xfc, !UPT ;  /* 0x0000000224047892 */ /* 0x000fcc000f8efc3f */
[----:B-1----:R-:W-:-:S05]  /*1e0e0*/  IMAD.U32 R0, RZ, RZ, UR4 ;  /* 0x00000004ff007e24 */ /* 0x002fca000f8e00ff */
[----:B------:R-:W-:-:S13]  /*1e0f0*/  ISETP.NE.AND P0, PT, R0, 0x3, PT ;  /* 0x000000030000780c */ /* 0x000fda0003f05270 */
[----:B------:R-:W-:Y:S05]  /*1e100*/  @!P0 BRA `(.L_x_4712) ;  /* 0x0000000000048947 */ /* 0x000fea0003800000 */
[----:B------:R-:W-:Y:S01]  /*1e110*/  BPT.TRAP 0x1 ;  /* 0x000000040000795c */ /* 0x000fe20000300000 */
.L_x_4712:
[----:B------:R-:W-:Y:S01]  /*1e120*/  IMAD R5, R22, 0x8, R7 ;  /* 0x0000000816057824 */ /* 0x000fe200078e0207 */
[----:B------:R-:W-:Y:S01]  /*1e130*/  SHF.L.U32 R0, R28, 0x1f, RZ ;  /* 0x0000001f1c007819 */ /* 0x000fe200000006ff */
[----:B------:R-:W-:-:S03]  /*1e140*/  VIADD R22, R22, 0x1 ;  /* 0x0000000116167836 */ /* 0x000fc60000000000 */
[----:B------:R-:W1:Y:S02]  /*1e150*/  SYNCS.PHASECHK.TRANS64.TRYWAIT P1, [R5+URZ+0x38840], R0 ;  /* 0x03884000050075a7 */ /* 0x000e64000802017f */
[----:B------:R-:W-:-:S04]  /*1e160*/  ISETP.NE.AND P2, PT, R22, 0x2, PT ;  /* 0x000000021600780c */ /* 0x000fc80003f45270 */
[----:B------:R-:W-:Y:S01]  /*1e170*/  SEL R3, RZ, 0x1, P2 ;  /* 0x00000001ff037807 */ /* 0x000fe20001000000 */
[----:B-1----:R-:W-:Y:S08]  /*1e180*/  @!P1 BRA `(.L_x_4713) ;  /* 0x0000004400809947 */ /* 0x002ff00003800000 */
.L_x_4859:
[----:B------:R-:W-:Y:S02]  /*1e190*/  SEL R22, R22, RZ, P2 ;  /* 0x000000ff16167207 */ /* 0x000fe40001000000 */
[----:B------:R-:W-:Y:S01]  /*1e1a0*/  LOP3.LUT R2, R28, R3, RZ, 0x3c, !PT ;  /* 0x000000031c027212 */ /* 0x000fe200078e3cff */
[----:B------:R-:W-:Y:S06]  /*1e1b0*/  @!P0 BRA `(.L_x_4714) ;  /* 0x0000000000048947 */ /* 0x000fec0003800000 */
[----:B------:R-:W-:Y:S01]  /*1e1c0*/  BPT.TRAP 0x1 ;  /* 0x000000040000795c */ /* 0x000fe20000300000 */
.L_x_4714:
[----:B------:R-:W-:Y:S01]  /*1e1d0*/  IMAD R3, R22, 0x8, R7 ;  /* 0x0000000816037824 */ /* 0x000fe200078e0207 */
[----:B------:R-:W-:-:S04]  /*1e1e0*/  SHF.L.U32 R2, R2, 0x1f, RZ ;  /* 0x0000001f02027819 */ /* 0x000fc800000006ff */
[----:B------:R-:W4:Y:S02]  /*1e1f0*/  SYNCS.PHASECHK.TRANS64.TRYWAIT P1, [R3+URZ+0x38840], R2 ;  /* 0x03884002030075a7 */ /* 0x000f24000802017f */
[----:B----4-:R-:W-:Y:S05]  /*1e200*/  @!P1 BRA `(.L_x_4715) ;  /* 0x0000004400749947 */ /* 0x010fea0003800000 */
.L_x_4860:
[----:B------:R-:W-:Y:S05]  /*1e210*/  @!P0 BRA `(.L_x_4716) ;  /* 0x0000000000048947 */ /* 0x000fea0003800000 */
[----:B------:R-:W-:Y:S01]  /*1e220*/  BPT.TRAP 0x1 ;  /* 0x000000040000795c */ /* 0x000fe20000300000 */
.L_x_4716:
[----:B------:R-:W5:Y:S02]  /*1e230*/  SYNCS.PHASECHK.TRANS64.TRYWAIT P1, [R5+URZ+0x38860], R0 ;  /* 0x03886000050075a7 */ /* 0x000f64000802017f */
[----:B-----5:R-:W-:Y:S05]  /*1e240*/  @!P1 BRA `(.L_x_4717) ;  /* 0x0000004400789947 */ /* 0x020fea0003800000 */
.L_x_4861:
[----:B------:R-:W-:Y:S05]  /*1e250*/  @!P0 BRA `(.L_x_4718) ;  /* 0x0000000000048947 */ /* 0x000fea0003800000 */
[----:B------:R-:W-:Y:S01]  /*1e260*/  BPT.TRAP 0x1 ;  /* 0x000000040000795c */ /* 0x000fe20000300000 */
.L_x_4718:
[----:B------:R0:W0:Y:S02]  /*1e270*/  SYNCS.PHASECHK.TRANS64.TRYWAIT P0, [R3+URZ+0x38860], R2 ;  /* 0x03886002030075a7 */ /* 0x000024000800017f */
[----:B0-----:R-:W-:Y:S05]  /*1e280*/  @!P0 NANOSLEEP.SYNCS 0x989680 ;  /* 0x009896800000895d */ /* 0x001fea0003900000 */
[----:B------:R-:W0:Y:S02]  /*1e290*/  @!P0 SYNCS.PHASECHK.TRANS64 P0, [R3+URZ+0x38860], R2 ;  /* 0x03886002030085a7 */ /* 0x000e24000800007f */
[----:B0-----:R-:W-:Y:S05]  /*1e2a0*/  @!P0 BRA `(.L_x_4718) ;  /* 0xfffffffc00f08947 */ /* 0x001fea000383ffff */
.L_x_4454:
[----:B------:R-:W-:Y:S05]  /*1e2b0*/  BSYNC B9 ;  /* 0x0000000000097941 */ /* 0x000fea0003800000 */
.L_x_4451:
[----:B------:R-:W-:Y:S05]  /*1e2c0*/  EXIT ;  /* 0x000000000000794d */ /* 0x000fea0003800000 */
.L_x_4472:
[----:B0-----:R0:W1:Y:S02]  /*1e2d0*/  SYNCS.PHASECHK.TRANS64.TRYWAIT P4, [R58+URZ+0x38890], R65 ;  /* 0x038890413a0075a7 */ /* 0x001064000808017f */
[----:B-1----:R-:W-:Y:S05]  /*1e2e0*/  @!P4 NANOSLEEP.SYNCS 0x989680 ;  /* 0x009896800000c95d */ /* 0x002fea0003900000 */
[----:B------:R-:W1:Y:S02]  /*1e2f0*/  @!P4 SYNCS.PHASECHK.TRANS64 P4, [R58+URZ+0x38890], R65 ;  /* 0x038890413a00c5a7 */ /* 0x000e64000808007f */
[----:B-1----:R-:W-:Y:S05]  /*1e300*/  @!P4 BRA `(.L_x_4472) ;  /* 0xfffffffc00f0c947 */ /* 0x002fea000383ffff */
[----:B------:R-:W-:Y:S05]  /*1e310*/  BRA `(.L_x_4719) ;  /* 0xfffffe4c008c7947 */ /* 0x000fea000383ffff */
.L_x_4473:
[----:B------:R-:W-:Y:S01]  /*1e320*/  BSSY B1, `(.L_x_4720) ;  /* 0x0000007000017945 */ /* 0x000fe20003800000 */
[----:B------:R-:W-:Y:S02]  /*1e330*/  IMAD.MOV.U32 R12, RZ, RZ, RZ ;  /* 0x000000ffff0c7224 */ /* 0x000fe400078e00ff */
[----:B------:R-:W-:Y:S02]  /*1e340*/  IMAD.MOV.U32 R11, RZ, RZ, 0x1c1f ;  /* 0x00001c1fff0b7424 */ /* 0x000fe400078e00ff */
[----:B------:R-:W-:-:S07]  /*1e350*/  IMAD.MOV.U32 R15, RZ, RZ, -0x1 ;  /* 0xffffffffff0f7424 */ /* 0x000fce00078e00ff */
[----:B0-----:R-:W-:Y:S05]  /*1e360*/  WARPSYNC.COLLECTIVE R15, `(.L_x_4721) ;  /* 0x000000000f087348 */ /* 0x001fea0003c00000 */
[----:B------:R1:W2:Y:S02]  /*1e370*/  SHFL.IDX P6, R14, R13, R12, R11 ;  /* 0x0000000c0d0e7389 */ /* 0x0002a400000c000b */
[----:B012---:R-:W-:Y:S01]  /*1e380*/  ENDCOLLECTIVE ;  /* 0x000000000000791b */ /* 0x007fe20003800000 */
.L_x_4721:
[----:B------:R-:W-:Y:S05]  /*1e390*/  BSYNC B1 ;  /* 0x0000000000017941 */ /* 0x000fea0003800000 */
.L_x_4720:
        /* <DEDUP_REMOVED lines=8> */
.L_x_4722:
[----:B------:R-:W-:Y:S05]  /*1e420*/  BRA `(.L_x_4723) ;  /* 0xfffffe4c005c7947 */ /* 0x000fea000383ffff */
.L_x_4483:
[----:B0-----:R0:W1:Y:S02]  /*1e430*/  SYNCS.PHASECHK.TRANS64.TRYWAIT P5, [R58+URZ+0x38890], R65 ;  /* 0x038890413a0075a7 */ /* 0x00106400080a017f */
[----:B-1----:R-:W-:Y:S05]  /*1e440*/  @!P5 NANOSLEEP.SYNCS 0x989680 ;  /* 0x009896800000d95d */ /* 0x002fea0003900000 */
[----:B------:R-:W1:Y:S02]  /*1e450*/  @!P5 SYNCS.PHASECHK.TRANS64 P5, [R58+URZ+0x38890], R65 ;  /* 0x038890413a00d5a7 */ /* 0x000e6400080a007f */
[----:B-1----:R-:W-:Y:S05]  /*1e460*/  @!P5 BRA `(.L_x_4483) ;  /* 0xfffffffc00f0d947 */ /* 0x002fea000383ffff */
[----:B------:R-:W-:Y:S05]  /*1e470*/  BRA `(.L_x_4724) ;  /* 0xfffffe5400d07947 */ /* 0x000fea000383ffff */
.L_x_4484:
[----:B------:R-:W-:Y:S01]  /*1e480*/  BSSY B1, `(.L_x_4725) ;  /* 0x0000007000017945 */ /* 0x000fe20003800000 */
[----:B------:R-:W-:Y:S02]  /*1e490*/  IMAD.MOV.U32 R12, RZ, RZ, RZ ;  /* 0x000000ffff0c7224 */ /* 0x000fe400078e00ff */
[----:B------:R-:W-:Y:S02]  /*1e4a0*/  IMAD.MOV.U32 R11, RZ, RZ, 0x1c1f ;  /* 0x00001c1fff0b7424 */ /* 0x000fe400078e00ff */
[----:B------:R-:W-:-:S07]  /*1e4b0*/  IMAD.MOV.U32 R15, RZ, RZ, -0x1 ;  /* 0xffffffffff0f7424 */ /* 0x000fce00078e00ff */
[----:B0-----:R-:W-:Y:S05]  /*1e4c0*/  WARPSYNC.COLLECTIVE R15, `(.L_x_4726) ;  /* 0x000000000f087348 */ /* 0x001fea0003c00000 */
[----:B------:R1:W2:Y:S02]  /*1e4d0*/  SHFL.IDX P6, R14, R13, R12, R11 ;  /* 0x0000000c0d0e7389 */ /* 0x0002a400000c000b */
[----:B012---:R-:W-:Y:S01]  /*1e4e0*/  ENDCOLLECTIVE ;  /* 0x000000000000791b */ /* 0x007fe20003800000 */
.L_x_4726:
[----:B------:R-:W-:Y:S05]  /*1e4f0*/  BSYNC B1 ;  /* 0x0000000000017941 */ /* 0x000fea0003800000 */
.L_x_4725:
        /* <DEDUP_REMOVED lines=8> */
.L_x_4727:
[----:B------:R-:W-:Y:S01]  /*1e580*/  IMAD.MOV.U32 R67, RZ, RZ, R14 ;  /* 0x000000ffff437224 */ /* 0x000fe200078e000e */
[----:B------:R-:W-:Y:S06]  /*1e590*/  BRA `(.L_x_4728) ;  /* 0xfffffe54009c7947 */ /* 0x000fec000383ffff */
.L_x_4489:
[----:B-1----:R1:W2:Y:S02]  /*1e5a0*/  SYNCS.PHASECHK.TRANS64.TRYWAIT P2, [R58+URZ+0x38890], R65 ;  /* 0x038890413a0075a7 */ /* 0x0022a4000804017f */
[----:B--2---:R-:W-:Y:S05]  /*1e5b0*/  @!P2 NANOSLEEP.SYNCS 0x989680 ;  /* 0x009896800000a95d */ /* 0x004fea0003900000 */
[----:B------:R-:W2:Y:S02]  /*1e5c0*/  @!P2 SYNCS.PHASECHK.TRANS64 P2, [R58+URZ+0x38890], R65 ;  /* 0x038890413a00a5a7 */ /* 0x000ea4000804007f */
[----:B--2---:R-:W-:Y:S05]  /*1e5d0*/  @!P2 BRA `(.L_x_4489) ;  /* 0xfffffffc00f0a947 */ /* 0x004fea000383ffff */
[----:B------:R-:W-:Y:S05]  /*1e5e0*/  BRA `(.L_x_4729) ;  /* 0xfffffe5c00a47947 */ /* 0x000fea000383ffff */
.L_x_4490:
[----:B------:R-:W-:Y:S01]  /*1e5f0*/  BSSY B1, `(.L_x_4730) ;  /* 0x0000007000017945 */ /* 0x000fe20003800000 */
[----:B------:R-:W-:Y:S02]  /*1e600*/  IMAD.MOV.U32 R12, RZ, RZ, RZ ;  /* 0x000000ffff0c7224 */ /* 0x000fe400078e00ff */
[----:B------:R-:W-:Y:S02]  /*1e610*/  IMAD.MOV.U32 R11, RZ, RZ, 0x1c1f ;  /* 0x00001c1fff0b7424 */ /* 0x000fe400078e00ff */
[----:B------:R-:W-:-:S07]  /*1e620*/  IMAD.MOV.U32 R15, RZ, RZ, -0x1 ;  /* 0xffffffffff0f7424 */ /* 0x000fce00078e00ff */
[----:B-1----:R-:W-:Y:S05]  /*1e630*/  WARPSYNC.COLLECTIVE R15, `(.L_x_4731) ;  /* 0x000000000f087348 */ /* 0x002fea0003c00000 */
[----:B------:R0:W2:Y:S02]  /*1e640*/  SHFL.IDX P6, R14, R13, R12, R11 ;  /* 0x0000000c0d0e7389 */ /* 0x0000a400000c000b */
[----:B012---:R-:W-:Y:S01]  /*1e650*/  ENDCOLLECTIVE ;  /* 0x000000000000791b */ /* 0x007fe20003800000 */
.L_x_4731:
[----:B------:R-:W-:Y:S05]  /*1e660*/  BSYNC B1 ;  /* 0x0000000000017941 */ /* 0x000fea0003800000 */
.L_x_4730:
        /* <DEDUP_REMOVED lines=8> */
.L_x_4732:
[----:B------:R-:W-:Y:S05]  /*1e6f0*/  BRA `(.L_x_4733) ;  /* 0xfffffe5c00c47947 */ /* 0x000fea000383ffff */
.L_x_4494:
[----:B-1----:R1:W2:Y:S02]  /*1e700*/  SYNCS.PHASECHK.TRANS64.TRYWAIT P3, [R58+URZ+0x388b0], R65 ;  /* 0x0388b0413a0075a7 */ /* 0x0022a4000806017f */
[----:B--2---:R-:W-:Y:S05]  /*1e710*/  @!P3 NANOSLEEP.SYNCS 0x989680 ;  /* 0x009896800000b95d */ /* 0x004fea0003900000 */
[----:B------:R-:W2:Y:S02]  /*1e720*/  @!P3 SYNCS.PHASECHK.TRANS64 P3, [R58+URZ+0x388b0], R65 ;  /* 0x0388b0413a00b5a7 */ /* 0x000ea4000806007f */
[----:B--2---:R-:W-:Y:S05]  /*1e730*/  @!P3 BRA `(.L_x_4494) ;  /* 0xfffffffc00f0b947 */ /* 0x004fea000383ffff */
[----:B------:R-:W-:Y:S05]  /*1e740*/  BRA `(.L_x_4734) ;  /* 0xfffffe6000507947 */ /* 0x000fea000383ffff */
.L_x_4523:
        /* <DEDUP_REMOVED lines=8> */
.L_x_4736:
[----:B------:R-:W-:Y:S05]  /*1e7d0*/  BSYNC B1 ;  /* 0x0000000000017941 */ /* 0x000fea0003800000 */
.L_x_4735:
        /* <DEDUP_REMOVED lines=8> */
.L_x_4737:
[----:B------:R-:W-:Y:S02]  /*1e860*/  IMAD.MOV.U32 R13, RZ, RZ, R24 ;  /* 0x000000ffff0d7224 */ /* 0x000fe400078e0018 */
[----:B------:R-:W-:-:S07]  /*1e870*/  IMAD.MOV.U32 R20, RZ, RZ, R14 ;  /* 0x000000ffff147224 */ /* 0x000fce00078e000e */
[----:B------:R-:W-:Y:S05]  /*1e880*/  WARPSYNC.COLLECTIVE R15, `(.L_x_4738) ;  /* 0x000000000f087348 */ /* 0x000fea0003c00000 */
[----:B------:R0:W1:Y:S02]  /*1e890*/  SHFL.IDX P6, R14, R13, R12, R11 ;  /* 0x0000000c0d0e7389 */ /* 0x00006400000c000b */
[----:B01----:R-:W-:Y:S01]  /*1e8a0*/  ENDCOLLECTIVE ;  /* 0x000000000000791b */ /* 0x003fe20003800000 */
.L_x_4738:
[----:B------:R-:W-:Y:S02]  /*1e8b0*/  IMAD.MOV.U32 R13, RZ, RZ, R27 ;  /* 0x000000ffff0d7224 */ /* 0x000fe400078e001b */
[----:B------:R-:W-:-:S07]  /*1e8c0*/  IMAD.MOV.U32 R24, RZ, RZ, R14 ;  /* 0x000000ffff187224 */ /* 0x000fce00078e000e */
[----:B------:R-:W-:Y:S05]  /*1e8d0*/  WARPSYNC.COLLECTIVE R15, `(.L_x_4739) ;  /* 0x000000000f087348 */ /* 0x000fea0003c00000 */
[----:B------:R0:W1:Y:S02]  /*1e8e0*/  SHFL.IDX P6, R14, R13, R12, R11 ;  /* 0x0000000c0d0e7389 */ /* 0x00006400000c000b */
[----:B01----:R-:W-:Y:S01]  /*1e8f0*/  ENDCOLLECTIVE ;  /* 0x000000000000791b */ /* 0x003fe20003800000 */
.L_x_4739:
[----:B------:R-:W-:Y:S01]  /*1e900*/  IMAD.MOV.U32 R21, RZ, RZ, R14 ;  /* 0x000000ffff157224 */ /* 0x000fe200078e000e */
[----:B------:R-:W-:Y:S06]  /*1e910*/  BRA `(.L_x_4740) ;  /* 0xfffffe9400407947 */ /* 0x000fec000383ffff */
.L_x_4527:
[----:B0-----:R0:W1:Y:S02]  /*1e920*/  SYNCS.PHASECHK.TRANS64.TRYWAIT P0, [R2+URZ+0x38800], R13 ;  /* 0x0388000d020075a7 */ /* 0x001064000800017f */
[----:B-1----:R-:W-:Y:S05]  /*1e930*/  @!P0 NANOSLEEP.SYNCS 0x989680 ;  /* 0x009896800000895d */ /* 0x002fea0003900000 */
[----:B------:R-:W1:Y:S02]  /*1e940*/  @!P0 SYNCS.PHASECHK.TRANS64 P0, [R2+URZ+0x38800], R13 ;  /* 0x0388000d020085a7 */ /* 0x000e64000800007f */
[----:B-1----:R-:W-:Y:S05]  /*1e950*/  @!P0 BRA `(.L_x_4527) ;  /* 0xfffffffc00f08947 */ /* 0x002fea000383ffff */
[----:B------:R-:W-:Y:S05]  /*1e960*/  BRA `(.L_x_4741) ;  /* 0xfffffe9800607947 */ /* 0x000fea000383ffff */
.L_x_4535:
        /* <DEDUP_REMOVED lines=8> */
.L_x_4743:
[----:B------:R-:W-:Y:S05]  /*1e9f0*/  BSYNC B1 ;  /* 0x0000000000017941 */ /* 0x000fea0003800000 */
.L_x_4742:
        /* <DEDUP_REMOVED lines=8> */
.L_x_4744:
[----:B------:R-:W-:Y:S02]  /*1ea80*/  IMAD.MOV.U32 R13, RZ, RZ, R24 ;  /* 0x000000ffff0d7224 */ /* 0x000fe400078e0018 */
[----:B------:R-:W-:-:S07]  /*1ea90*/  IMAD.MOV.U32 R20, RZ, RZ, R14 ;  /* 0x000000ffff147224 */ /* 0x000fce00078e000e */
[----:B------:R-:W-:Y:S05]  /*1eaa0*/  WARPSYNC.COLLECTIVE R15, `(.L_x_4745) ;  /* 0x000000000f087348 */ /* 0x000fea0003c00000 */
[----:B------:R0:W1:Y:S02]  /*1eab0*/  SHFL.IDX P6, R14, R13, R12, R11 ;  /* 0x0000000c0d0e7389 */ /* 0x00006400000c000b */
[----:B01----:R-:W-:Y:S01]  /*1eac0*/  ENDCOLLECTIVE ;  /* 0x000000000000791b */ /* 0x003fe20003800000 */
.L_x_4745:
[----:B------:R-:W-:Y:S02]  /*1ead0*/  IMAD.MOV.U32 R13, RZ, RZ, R27 ;  /* 0x000000ffff0d7224 */ /* 0x000fe400078e001b */
[----:B------:R-:W-:-:S07]  /*1eae0*/  IMAD.MOV.U32 R21, RZ, RZ, R14 ;  /* 0x000000ffff157224 */ /* 0x000fce00078e000e */
[----:B------:R-:W-:Y:S05]  /*1eaf0*/  WARPSYNC.COLLECTIVE R15, `(.L_x_4746) ;  /* 0x000000000f087348 */ /* 0x000fea0003c00000 */
[----:B------:R0:W1:Y:S02]  /*1eb00*/  SHFL.IDX P6, R14, R13, R12, R11 ;  /* 0x0000000c0d0e7389 */ /* 0x00006400000c000b */
[----:B01----:R-:W-:Y:S01]  /*1eb10*/  ENDCOLLECTIVE ;  /* 0x000000000000791b */ /* 0x003fe20003800000 */
.L_x_4746:
[----:B------:R-:W-:Y:S05]  /*1eb20*/  BRA `(.L_x_4747) ;  /* 0xfffffea000c47947 */ /* 0x000fea000383ffff */
.L_x_4539:
[----:B0-----:R0:W1:Y:S02]  /*1eb30*/  SYNCS.PHASECHK.TRANS64.TRYWAIT P1, [R2+URZ+0x38800], R25 ;  /* 0x03880019020075a7 */ /* 0x001064000802017f */
[----:B-1----:R-:W-:Y:S05]  /*1eb40*/  @!P1 NANOSLEEP.SYNCS 0x989680 ;  /* 0x009896800000995d */ /* 0x002fea0003900000 */
[----:B------:R-:W1:Y:S02]  /*1eb50*/  @!P1 SYNCS.PHASECHK.TRANS64 P1, [R2+URZ+0x38800], R25 ;  /* 0x03880019020095a7 */ /* 0x000e64000802007f */
[----:B-1----:R-:W-:Y:S05]  /*1eb60*/  @!P1 BRA `(.L_x_4539) ;  /* 0xfffffffc00f09947 */ /* 0x002fea000383ffff */
[----:B------:R-:W-:Y:S05]  /*1eb70*/  BRA `(.L_x_4748) ;  /* 0xfffffea400a87947 */ /* 0x000fea000383ffff */
.L_x_4545:
[----:B-1----:R1:W2:Y:S02]  /*1eb80*/  SYNCS.PHASECHK.TRANS64.TRYWAIT P1, [R13+URZ+0x38830], R12 ;  /* 0x0388300c0d0075a7 */ /* 0x0022a4000802017f */
[----:B--2---:R-:W-:Y:S05]  /*1eb90*/  @!P1 NANOSLEEP.SYNCS 0x989680 ;  /* 0x009896800000995d */ /* 0x004fea0003900000 */
[----:B------:R-:W2:Y:S02]  /*1eba0*/  @!P1 SYNCS.PHASECHK.TRANS64 P1, [R13+URZ+0x38830], R12 ;  /* 0x0388300c0d0095a7 */ /* 0x000ea4000802007f */
[----:B--2---:R-:W-:Y:S05]  /*1ebb0*/  @!P1 BRA `(.L_x_4545) ;  /* 0xfffffffc00f09947 */ /* 0x004fea000383ffff */
[----:B------:R-:W-:Y:S05]  /*1ebc0*/  BRA `(.L_x_4544) ;  /* 0xfffffeb000d47947 */ /* 0x000fea000383ffff */
.L_x_4547:
[----:B--2---:R2:W3:Y:S02]  /*1ebd0*/  SYNCS.PHASECHK.TRANS64.TRYWAIT P1, [R2+URZ+0x38810], R3 ;  /* 0x03881003020075a7 */ /* 0x0044e4000802017f */
[----:B---3--:R-:W-:Y:S05]  /*1ebe0*/  @!P1 NANOSLEEP.SYNCS 0x989680 ;  /* 0x009896800000995d */ /* 0x008fea0003900000 */
[----:B------:R-:W3:Y:S02]  /*1ebf0*/  @!P1 SYNCS.PHASECHK.TRANS64 P1, [R2+URZ+0x38810], R3 ;  /* 0x03881003020095a7 */ /* 0x000ee4000802007f */
[----:B---3--:R-:W-:Y:S05]  /*1ec00*/  @!P1 BRA `(.L_x_4547) ;  /* 0xfffffffc00f09947 */ /* 0x008fea000383ffff */
[----:B------:R-:W-:Y:S05]  /*1ec10*/  BRA `(.L_x_4749) ;  /* 0xfffffeb400847947 */ /* 0x000fea000383ffff */
.L_x_4551:
[----:B0-----:R0:W2:Y:S02]  /*1ec20*/  SYNCS.PHASECHK.TRANS64.TRYWAIT P1, [R13+URZ+0x38850], R12 ;  /* 0x0388500c0d0075a7 */ /* 0x0010a4000802017f */
[----:B--2---:R-:W-:Y:S05]  /*1ec30*/  @!P1 NANOSLEEP.SYNCS 0x989680 ;  /* 0x009896800000995d */ /* 0x004fea0003900000 */
[----:B------:R-:W2:Y:S02]  /*1ec40*/  @!P1 SYNCS.PHASECHK.TRANS64 P1, [R13+URZ+0x38850], R12 ;  /* 0x0388500c0d0095a7 */ /* 0x000ea4000802007f */
[----:B--2---:R-:W-:Y:S05]  /*1ec50*/  @!P1 BRA `(.L_x_4551) ;  /* 0xfffffffc00f09947 */ /* 0x004fea000383ffff */
[----:B------:R-:W-:Y:S05]  /*1ec60*/  BRA `(.L_x_4550) ;  /* 0xfffffeb400b07947 */ /* 0x000fea000383ffff */
.L_x_4560:
[----:B-1----:R1:W2:Y:S02]  /*1ec70*/  SYNCS.PHASECHK.TRANS64.TRYWAIT P2, [R14+URZ+0x38830], R3 ;  /* 0x038830030e0075a7 */ /* 0x0022a4000804017f */
[----:B--2---:R-:W-:Y:S05]  /*1ec80*/  @!P2 NANOSLEEP.SYNCS 0x989680 ;  /* 0x009896800000a95d */ /* 0x004fea0003900000 */
[----:B------:R-:W2:Y:S02]  /*1ec90*/  @!P2 SYNCS.PHASECHK.TRANS64 P2, [R14+URZ+0x38830], R3 ;  /* 0x038830030e00a5a7 */ /* 0x000ea4000804007f */
[----:B--2---:R-:W-:Y:S05]  /*1eca0*/  @!P2 BRA `(.L_x_4560) ;  /* 0xfffffffc00f0a947 */ /* 0x004fea000383ffff */
[----:B------:R-:W-:Y:S05]  /*1ecb0*/  BRA `(.L_x_4559) ;  /* 0xfffffee000607947 */ /* 0x000fea000383ffff */
.L_x_4565:
[----:B---3--:R3:W4:Y:S02]  /*1ecc0*/  SYNCS.PHASECHK.TRANS64.TRYWAIT P2, [R14+URZ+0x38850], R3 ;  /* 0x038850030e0075a7 */ /* 0x008724000804017f */
[----:B----4-:R-:W-:Y:S05]  /*1ecd0*/  @!P2 NANOSLEEP.SYNCS 0x989680 ;  /* 0x009896800000a95d */ /* 0x010fea0003900000 */
[----:B------:R-:W4:Y:S02]  /*1ece0*/  @!P2 SYNCS.PHASECHK.TRANS64 P2, [R14+URZ+0x38850], R3 ;  /* 0x038850030e00a5a7 */ /* 0x000f24000804007f */
[----:B----4-:R-:W-:Y:S05]  /*1ecf0*/  @!P2 BRA `(.L_x_4565) ;  /* 0xfffffffc00f0a947 */ /* 0x010fea000383ffff */
[----:B------:R-:W-:Y:S05]  /*1ed00*/  BRA `(.L_x_4564) ;  /* 0xfffffee400047947 */ /* 0x000fea000383ffff */
.L_x_4600:
        /* <DEDUP_REMOVED lines=11> */
.L_x_4751:
[----:B------:R-:W-:Y:S05]  /*1edc0*/  BSYNC B1 ;  /* 0x0000000000017941 */ /* 0x000fea0003800000 */
.L_x_4750:
[----:B------:R-:W-:Y:S05]  /*1edd0*/  BRA `(.L_x_4752) ;  /* 0xffffff8000d87947 */ /* 0x000fea000383ffff */
.L_x_4602:
[----:B------:R-:W-:Y:S01]  /*1ede0*/  BSSY B1, `(.L_x_4753) ;  /* 0x0000006000017945 */ /* 0x000fe20003800000 */
[----:B------:R-:W-:-:S07]  /*1edf0*/  IMAD.MOV.U32 R15, RZ, RZ, -0x1 ;  /* 0xffffffffff0f7424 */ /* 0x000fce00078e00ff */
[----:B0-----:R-:W-:Y:S05]  /*1ee00*/  WARPSYNC.COLLECTIVE R15, `(.L_x_4754) ;  /* 0x000000000f0c7348 */ /* 0x001fea0003c00000 */
[----:B------:R-:W-:Y:S02]  /*1ee10*/  ELECT P6, UR62, PT ;  /* 0x00000000003e782f */ /* 0x000fe400038c0000 */
[----:B------:R-:W-:Y:S01]  /*1ee20*/  MOV R14, UR62 ;  /* 0x0000003e000e7c02 */ /* 0x000fe20008000f00 */
[----:B0-----:R-:W-:Y:S10]  /*1ee30*/  ENDCOLLECTIVE ;  /* 0x000000000000791b */ /* 0x001ff40003800000 */
.L_x_4754:
[----:B------:R-:W-:Y:S05]  /*1ee40*/  BSYNC B1 ;  /* 0x0000000000017941 */ /* 0x000fea0003800000 */
.L_x_4753:
[----:B------:R-:W-:Y:S05]  /*1ee50*/  BRA `(.L_x_4601) ;  /* 0xffffff8000d07947 */ /* 0x000fea000383ffff */
.L_x_4604:
[----:B0-----:R0:W1:Y:S02]  /*1ee60*/  SYNCS.PHASECHK.TRANS64.TRYWAIT P0, [R18+URZ+0x38820], R3 ;  /* 0x03882003120075a7 */ /* 0x001064000800017f */
[----:B-1----:R-:W-:Y:S05]  /*1ee70*/  @!P0 NANOSLEEP.SYNCS 0x989680 ;  /* 0x009896800000895d */ /* 0x002fea0003900000 */
[----:B------:R-:W1:Y:S02]  /*1ee80*/  @!P0 SYNCS.PHASECHK.TRANS64 P0, [R18+URZ+0x38820], R3 ;  /* 0x03882003120085a7 */ /* 0x000e64000800007f */
[----:B-1----:R-:W-:Y:S05]  /*1ee90*/  @!P0 BRA `(.L_x_4604) ;  /* 0xfffffffc00f08947 */ /* 0x002fea000383ffff */
[----:B------:R-:W-:Y:S05]  /*1eea0*/  BRA `(.L_x_4755) ;  /* 0xffffff8000e07947 */ /* 0x000fea000383ffff */
.L_x_4608:
[----:B0-----:R0:W1:Y:S02]  /*1eeb0*/  SYNCS.PHASECHK.TRANS64.TRYWAIT P0, [R3+URZ+0x388a0], R8 ;  /* 0x0388a008030075a7 */ /* 0x001064000800017f */
[----:B-1----:R-:W-:Y:S05]  /*1eec0*/  @!P0 NANOSLEEP.SYNCS 0x989680 ;  /* 0x009896800000895d */ /* 0x002fea0003900000 */
[----:B------:R-:W1:Y:S02]  /*1eed0*/  @!P0 SYNCS.PHASECHK.TRANS64 P0, [R3+URZ+0x388a0], R8 ;  /* 0x0388a008030085a7 */ /* 0x000e64000800007f */
[----:B-1----:R-:W-:Y:S05]  /*1eee0*/  @!P0 BRA `(.L_x_4608) ;  /* 0xfffffffc00f08947 */ /* 0x002fea000383ffff */
[----:B------:R-:W-:Y:S05]  /*1eef0*/  BRA `(.L_x_4756) ;  /* 0xffffff8000f87947 */ /* 0x000fea000383ffff */
.L_x_4613:
[----:B-1----:R1:W2:Y:S02]  /*1ef00*/  SYNCS.PHASECHK.TRANS64.TRYWAIT P0, [R3+URZ+0x388c0], R8 ;  /* 0x0388c008030075a7 */ /* 0x0022a4000800017f */
[----:B--2---:R-:W-:Y:S05]  /*1ef10*/  @!P0 NANOSLEEP.SYNCS 0x989680 ;  /* 0x009896800000895d */ /* 0x004fea0003900000 */
[----:B------:R-:W2:Y:S02]  /*1ef20*/  @!P0 SYNCS.PHASECHK.TRANS64 P0, [R3+URZ+0x388c0], R8 ;  /* 0x0388c008030085a7 */ /* 0x000ea4000800007f */
[----:B--2---:R-:W-:Y:S05]  /*1ef30*/  @!P0 BRA `(.L_x_4613) ;  /* 0xfffffffc00f08947 */ /* 0x004fea000383ffff */
[----:B------:R-:W-:Y:S05]  /*1ef40*/  BRA `(.L_x_4757) ;  /* 0xffffff8400747947 */ /* 0x000fea000383ffff */
.L_x_4627:
[----:B0-----:R0:W1:Y:S02]  /*1ef50*/  SYNCS.PHASECHK.TRANS64.TRYWAIT P2, [R8+URZ+0x388a0], R2 ;  /* 0x0388a002080075a7 */ /* 0x001064000804017f */
[----:B-1----:R-:W-:Y:S05]  /*1ef60*/  @!P2 NANOSLEEP.SYNCS 0x989680 ;  /* 0x009896800000a95d */ /* 0x002fea0003900000 */
[----:B------:R-:W1:Y:S02]  /*1ef70*/  @!P2 SYNCS.PHASECHK.TRANS64 P2, [R8+URZ+0x388a0], R2 ;  /* 0x0388a0020800a5a7 */ /* 0x000e64000804007f */
[----:B-1----:R-:W-:Y:S05]  /*1ef80*/  @!P2 BRA `(.L_x_4627) ;  /* 0xfffffffc00f0a947 */ /* 0x002fea000383ffff */
[----:B------:R-:W-:Y:S05]  /*1ef90*/  BRA `(.L_x_4758) ;  /* 0xffffff8c00d87947 */ /* 0x000fea000383ffff */
.L_x_4632:
[----:B-1----:R1:W2:Y:S02]  /*1efa0*/  SYNCS.PHASECHK.TRANS64.TRYWAIT P2, [R8+URZ+0x388c0], R2 ;  /* 0x0388c002080075a7 */ /* 0x0022a4000804017f */
[----:B--2---:R-:W-:Y:S05]  /*1efb0*/  @!P2 NANOSLEEP.SYNCS 0x989680 ;  /* 0x009896800000a95d */ /* 0x004fea0003900000 */
[----:B------:R-:W2:Y:S02]  /*1efc0*/  @!P2 SYNCS.PHASECHK.TRANS64 P2, [R8+URZ+0x388c0], R2 ;  /* 0x0388c0020800a5a7 */ /* 0x000ea4000804007f */
[----:B--2---:R-:W-:Y:S05]  /*1efd0*/  @!P2 BRA `(.L_x_4632) ;  /* 0xfffffffc00f0a947 */ /* 0x004fea000383ffff */
[----:B------:R-:W-:Y:S05]  /*1efe0*/  BRA `(.L_x_4759) ;  /* 0xffffff9000507947 */ /* 0x000fea000383ffff */
.L_x_4654:
        /* <DEDUP_REMOVED lines=8> */
[----:B0-----:R-:W-:Y:S05]  /*1f070*/  WARPSYNC.COLLECTIVE R15, `(.L_x_4761) ;  /* 0x000000000f087348 */ /* 0x001fea0003c00000 */
[----:B------:R1:W2:Y:S02]  /*1f080*/  SHFL.IDX P6, R14, R13, R12, R11 ;  /* 0x0000000c0d0e7389 */ /* 0x0002a400000c000b */
[----:B012---:R-:W-:Y:S01]  /*1f090*/  ENDCOLLECTIVE ;  /* 0x000000000000791b */ /* 0x007fe20003800000 */
.L_x_4761:
[----:B------:R-:W-:Y:S05]  /*1f0a0*/  BSYNC B0 ;  /* 0x0000000000007941 */ /* 0x000fea0003800000 */
.L_x_4760:
[----:B------:R-:W-:Y:S05]  /*1f0b0*/  BRA `(.L_x_4762) ;  /* 0xffffffa400e47947 */ /* 0x000fea000383ffff */
.L_x_4657:
[----:B0-----:R0:W1:Y:S02]  /*1f0c0*/  SYNCS.PHASECHK.TRANS64.TRYWAIT P0, [R26+URZ+0x38840], R0 ;  /* 0x038840001a0075a7 */ /* 0x001064000800017f */
[----:B-1----:R-:W-:Y:S05]  /*1f0d0*/  @!P0 NANOSLEEP.SYNCS 0x989680 ;  /* 0x009896800000895d */ /* 0x002fea0003900000 */
[----:B------:R-:W1:Y:S02]  /*1f0e0*/  @!P0 SYNCS.PHASECHK.TRANS64 P0, [R26+URZ+0x38840], R0 ;  /* 0x038840001a0085a7 */ /* 0x000e64000800007f */
[----:B-1----:R-:W-:Y:S05]  /*1f0f0*/  @!P0 BRA `(.L_x_4657) ;  /* 0xfffffffc00f08947 */ /* 0x002fea000383ffff */
[----:B------:R-:W-:Y:S05]  /*1f100*/  BRA `(.L_x_4763) ;  /* 0xffffffa800187947 */ /* 0x000fea000383ffff */
.L_x_4658:
        /* <DEDUP_REMOVED lines=8> */
.L_x_4765:
[----:B------:R-:W-:Y:S05]  /*1f190*/  BSYNC B0 ;  /* 0x0000000000007941 */ /* 0x000fea0003800000 */
.L_x_4764:
        /* <DEDUP_REMOVED lines=9> */
.L_x_4766:
[----:B------:R-:W-:Y:S02]  /*1f230*/  IMAD.MOV.U32 R13, RZ, RZ, R4 ;  /* 0x000000ffff0d7224 */ /* 0x000fe400078e0004 */
[----:B------:R-:W-:Y:S02]  /*1f240*/  IMAD.MOV.U32 R12, RZ, RZ, 0x1 ;  /* 0x00000001ff0c7424 */ /* 0x000fe400078e00ff */
[----:B------:R-:W-:-:S07]  /*1f250*/  IMAD.MOV.U32 R3, RZ, RZ, R14 ;  /* 0x000000ffff037224 */ /* 0x000fce00078e000e */
[----:B------:R-:W-:Y:S05]  /*1f260*/  WARPSYNC.COLLECTIVE R15, `(.L_x_4767) ;  /* 0x000000000f087348 */ /* 0x000fea0003c00000 */
[----:B------:R0:W1:Y:S02]  /*1f270*/  SHFL.IDX P6, R14, R13, R12, R11 ;  /* 0x0000000c0d0e7389 */ /* 0x00006400000c000b */
[----:B01----:R-:W-:Y:S01]  /*1f280*/  ENDCOLLECTIVE ;  /* 0x000000000000791b */ /* 0x003fe20003800000 */
.L_x_4767:
        /* <DEDUP_REMOVED lines=15> */
.L_x_4768:
[----:B------:R-:W-:Y:S02]  /*1f380*/  @P0 IMAD R6, R5, 0x2, R18 ;  /* 0x0000000205060824 */ /* 0x000fe400078e0212 */
[----:B------:R-:W-:Y:S02]  /*1f390*/  IMAD.MOV.U32 R13, RZ, RZ, R4 ;  /* 0x000000ffff0d7224 */ /* 0x000fe400078e0004 */
[----:B------:R-:W-:Y:S02]  /*1f3a0*/  IMAD.MOV.U32 R12, RZ, RZ, 0x2 ;  /* 0x00000002ff0c7424 */ /* 0x000fe400078e00ff */
[----:B------:R-:W-:-:S07]  /*1f3b0*/  IMAD.MOV.U32 R3, RZ, RZ, R14 ;  /* 0x000000ffff037224 */ /* 0x000fce00078e000e */
[----:B------:R-:W-:Y:S05]  /*1f3c0*/  WARPSYNC.COLLECTIVE R15, `(.L_x_4769) ;  /* 0x000000000f087348 */ /* 0x000fea0003c00000 */
[----:B------:R0:W1:Y:S02]  /*1f3d0*/  SHFL.IDX P6, R14, R13, R12, R11 ;  /* 0x0000000c0d0e7389 */ /* 0x00006400000c000b */
[----:B01----:R-:W-:Y:S01]  /*1f3e0*/  ENDCOLLECTIVE ;  /* 0x000000000000791b */ /* 0x003fe20003800000 */
.L_x_4769:
        /* <DEDUP_REMOVED lines=15> */
.L_x_4770:
[----:B------:R-:W-:Y:S02]  /*1f4e0*/  @P0 IMAD R6, R5, 0x2, R18 ;  /* 0x0000000205060824 */ /* 0x000fe400078e0212 */
[----:B------:R-:W-:Y:S02]  /*1f4f0*/  IMAD.MOV.U32 R13, RZ, RZ, R4 ;  /* 0x000000ffff0d7224 */ /* 0x000fe400078e0004 */
[----:B------:R-:W-:Y:S02]  /*1f500*/  IMAD.MOV.U32 R12, RZ, RZ, 0x3 ;  /* 0x00000003ff0c7424 */ /* 0x000fe400078e00ff */
[----:B------:R-:W-:-:S07]  /*1f510*/  IMAD.MOV.U32 R3, RZ, RZ, R14 ;  /* 0x000000ffff037224 */ /* 0x000fce00078e000e */
[----:B------:R-:W-:Y:S05]  /*1f520*/  WARPSYNC.COLLECTIVE R15, `(.L_x_4771) ;  /* 0x000000000f087348 */ /* 0x000fea0003c00000 */
[----:B------:R0:W1:Y:S02]  /*1f530*/  SHFL.IDX P6, R14, R13, R12, R11 ;  /* 0x0000000c0d0e7389 */ /* 0x00006400000c000b */
[----:B01----:R-:W-:Y:S01]  /*1f540*/  ENDCOLLECTIVE ;  /* 0x000000000000791b */ /* 0x003fe20003800000 */
.L_x_4771:
        /* <DEDUP_REMOVED lines=10> */
.L_x_4772:
[----:B------:R-:W-:Y:S01]  /*1f5f0*/  @!PT LDS RZ, [RZ] ;  /* 0x00000000fffff984 */ /* 0x000fe20000000800 */
[----:B------:R-:W-:Y:S01]  /*1f600*/  @!PT LDS RZ, [RZ] ;  /* 0x00000000fffff984 */ /* 0x000fe20000000800 */
[----:B------:R-:W-:Y:S01]  /*1f610*/  @!PT LDS RZ, [RZ] ;  /* 0x00000000fffff984 */ /* 0x000fe20000000800 */
[----:B------:R0:W-:Y:S01]  /*1f620*/  @P0 LDGSTS.E.BYPASS.LTC128B.128 [R6+0x23400], desc[UR42][R2.64], !P2 ;  /* 0x2340000002060fae */ /* 0x0001e2000d101d6a */
[----:B------:R-:W-:Y:S01]  /*1f630*/  IMAD.MOV.U32 R0, RZ, RZ, R14 ;  /* 0x000000ffff007224 */ /* 0x000fe200078e000e */
[----:B------:R-:W-:Y:S06]  /*1f640*/  BRA `(.L_x_4773) ;  /* 0xffffffa400c47947 */ /* 0x000fec000383ffff */
.L_x_4663:
        /* <DEDUP_REMOVED lines=9> */
.L_x_4774:
[C---:B------:R-:W-:Y:S01]  /*1f6e0*/  VIADD R10, R25.reuse, 0x10 ;  /* 0x00000010190a7836 */ /* 0x040fe20000000000 */
[C---:B------:R-:W-:Y:S01]  /*1f6f0*/  ISETP.GE.AND P0, PT, R25.reuse, R3, PT ;  /* 0x000000031900720c */ /* 0x040fe20003f06270 */
[----:B------:R-:W-:-:S03]  /*1f700*/  VIADD R8, R25, 0x20 ;  /* 0x0000002019087836 */ /* 0x000fc60000000000 */
[----:B------:R0:W-:Y:S04]  /*1f710*/  STL [R1+0x18], R10 ;  /* 0x0000180a01007387 */ /* 0x0001e80000100800 */
[----:B------:R0:W-:Y:S01]  /*1f720*/  STL [R1+0x1c], R8 ;  /* 0x00001c0801007387 */ /* 0x0001e20000100800 */
[----:B------:R-:W-:Y:S02]  /*1f730*/  IMAD.MOV.U32 R13, RZ, RZ, R0 ;  /* 0x000000ffff0d7224 */ /* 0x000fe400078e0000 */
[----:B------:R-:W-:-:S07]  /*1f740*/  IMAD.MOV.U32 R5, RZ, RZ, R14 ;  /* 0x000000ffff057224 */ /* 0x000fce00078e000e */
[----:B0-----:R-:W-:Y:S05]  /*1f750*/  WARPSYNC.COLLECTIVE R15, `(.L_x_4775) ;  /* 0x000000000f087348 */ /* 0x001fea0003c00000 */
[----:B------:R1:W2:Y:S02]  /*1f760*/  SHFL.IDX P6, R14, R13, R12, R11 ;  /* 0x0000000c0d0e7389 */ /* 0x0002a400000c000b */
[----:B012---:R-:W-:Y:S01]  /*1f770*/  ENDCOLLECTIVE ;  /* 0x000000000000791b */ /* 0x007fe20003800000 */
.L_x_4775:
[----:B------:R-:W-:Y:S02]  /*1f780*/  IMAD.MOV.U32 R13, RZ, RZ, R2 ;  /* 0x000000ffff0d7224 */ /* 0x000fe400078e0002 */
[----:B------:R-:W-:Y:S02]  /*1f790*/  IMAD.MOV.U32 R12, RZ, RZ, 0x1 ;  /* 0x00000001ff0c7424 */ /* 0x000fe400078e00ff */
[----:B------:R-:W-:-:S07]  /*1f7a0*/  IMAD.MOV.U32 R4, RZ, RZ, R14 ;  /* 0x000000ffff047224 */ /* 0x000fce00078e000e */
[----:B------:R-:W-:Y:S05]  /*1f7b0*/  WARPSYNC.COLLECTIVE R15, `(.L_x_4776) ;  /* 0x000000000f087348 */ /* 0x000fea0003c00000 */
[----:B------:R0:W1:Y:S02]  /*1f7c0*/  SHFL.IDX P6, R14, R13, R12, R11 ;  /* 0x0000000c0d0e7389 */ /* 0x00006400000c000b */
[----:B01----:R-:W-:Y:S01]  /*1f7d0*/  ENDCOLLECTIVE ;  /* 0x000000000000791b */ /* 0x003fe20003800000 */
.L_x_4776:
[----:B------:R-:W-:-:S05]  /*1f7e0*/  @!P0 LEA R4, P2, R7, R4, 0x1 ;  /* 0x0000000407048211 */ /* 0x000fca00078408ff */
[----:B------:R-:W-:-:S05]  /*1f7f0*/  @!P0 IMAD.X R5, RZ, RZ, R5, P2 ;  /* 0x000000ffff058224 */ /* 0x000fca00010e0605 */
[----:B------:R-:W-:Y:S01]  /*1f800*/  @!PT LDS RZ, [RZ] ;  /* 0x00000000fffff984 */ /* 0x000fe20000000800 */
[----:B------:R-:W-:Y:S01]  /*1f810*/  @!PT LDS RZ, [RZ] ;  /* 0x00000000fffff984 */ /* 0x000fe20000000800 */
[----:B------:R-:W-:Y:S01]  /*1f820*/  @!PT LDS RZ, [RZ] ;  /* 0x00000000fffff984 */ /* 0x000fe20000000800 */
[----:B------:R0:W-:Y:S01]  /*1f830*/  @!P0 LDGSTS.E.BYPASS.LTC128B.128 [R23+0x20400], desc[UR42][R4.64], !P1 ;  /* 0x2040000004178fae */ /* 0x0001e2000c901d6a */
[----:B------:R-:W-:Y:S01]  /*1f840*/  IMAD.MOV.U32 R13, RZ, RZ, R0 ;  /* 0x000000ffff0d7224 */ /* 0x000fe200078e0000 */
[----:B------:R-:W-:Y:S01]  /*1f850*/  ISETP.GE.AND P0, PT, R10, R3, PT ;  /* 0x000000030a00720c */ /* 0x000fe20003f06270 */
[----:B0-----:R-:W-:-:S12]  /*1f860*/  IMAD.MOV.U32 R4, RZ, RZ, R14 ;  /* 0x000000ffff047224 */ /* 0x001fd800078e000e */
[----:B------:R-:W-:Y:S05]  /*1f870*/  WARPSYNC.COLLECTIVE R15, `(.L_x_4777) ;  /* 0x000000000f087348 */ /* 0x000fea0003c00000 */
[----:B------:R0:W1:Y:S02]  /*1f880*/  SHFL.IDX P6, R14, R13, R12, R11 ;  /* 0x0000000c0d0e7389 */ /* 0x00006400000c000b */
[----:B01----:R-:W-:Y:S01]  /*1f890*/  ENDCOLLECTIVE ;  /* 0x000000000000791b */ /* 0x003fe20003800000 */
.L_x_4777:
[----:B------:R-:W-:Y:S02]  /*1f8a0*/  IMAD.MOV.U32 R13, RZ, RZ, R2 ;  /* 0x000000ffff0d7224 */ /* 0x000fe400078e0002 */
[----:B------:R-:W-:Y:S02]  /*1f8b0*/  IMAD.MOV.U32 R12, RZ, RZ, 0x2 ;  /* 0x00000002ff0c7424 */ /* 0x000fe400078e00ff */
[----:B------:R-:W-:-:S07]  /*1f8c0*/  IMAD.MOV.U32 R5, RZ, RZ, R14 ;  /* 0x000000ffff057224 */ /* 0x000fce00078e000e */
[----:B------:R-:W-:Y:S05]  /*1f8d0*/  WARPSYNC.COLLECTIVE R15, `(.L_x_4778) ;  /* 0x000000000f087348 */ /* 0x000fea0003c00000 */
[----:B------:R0:W1:Y:S02]  /*1f8e0*/  SHFL.IDX P6, R14, R13, R12, R11 ;  /* 0x0000000c0d0e7389 */ /* 0x00006400000c000b */
[----:B01----:R-:W-:Y:S01]  /*1f8f0*/  ENDCOLLECTIVE ;  /* 0x000000000000791b */ /* 0x003fe20003800000 */
.L_x_4778:
        /* <DEDUP_REMOVED lines=10> */
.L_x_4779:
[----:B------:R-:W-:Y:S01]  /*1f9a0*/  @!PT LDS RZ, [RZ] ;  /* 0x00000000fffff984 */ /* 0x000fe20000000800 */
[----:B------:R-:W-:Y:S01]  /*1f9b0*/  @!PT LDS RZ, [RZ] ;  /* 0x00000000fffff984 */ /* 0x000fe20000000800 */
[----:B------:R-:W-:Y:S01]  /*1f9c0*/  @!PT LDS RZ, [RZ] ;  /* 0x00000000fffff984 */ /* 0x000fe20000000800 */
[----:B------:R0:W-:Y:S01]  /*1f9d0*/  @!P0 LDGSTS.E.BYPASS.LTC128B.128 [R23+0x20c00], desc[UR42][R4.64], !P1 ;  /* 0x20c0000004178fae */ /* 0x0001e2000c901d6a */
[----:B------:R-:W-:Y:S01]  /*1f9e0*/  ISETP.GE.AND P0, PT, R8, R3, PT ;  /* 0x000000030800720c */ /* 0x000fe20003f06270 */
[----:B------:R-:W-:Y:S02]  /*1f9f0*/  IMAD.MOV.U32 R13, RZ, RZ, R2 ;  /* 0x000000ffff0d7224 */ /* 0x000fe400078e0002 */
[----:B------:R-:W-:Y:S02]  /*1fa00*/  IMAD.MOV.U32 R12, RZ, RZ, 0x3 ;  /* 0x00000003ff0c7424 */ /* 0x000fe400078e00ff */
[----:B0-----:R-:W-:-:S08]  /*1fa10*/  IMAD.MOV.U32 R4, RZ, RZ, R14 ;  /* 0x000000ffff047224 */ /* 0x001fd000078e000e */
[----:B------:R-:W-:Y:S05]  /*1fa20*/  WARPSYNC.COLLECTIVE R15, `(.L_x_4780) ;  /* 0x000000000f087348 */ /* 0x000fea0003c00000 */
[----:B------:R0:W1:Y:S02]  /*1fa30*/  SHFL.IDX P6, R14, R13, R12, R11 ;  /* 0x0000000c0d0e7389 */ /* 0x00006400000c000b */
[----:B01----:R-:W-:Y:S01]  /*1fa40*/  ENDCOLLECTIVE ;  /* 0x000000000000791b */ /* 0x003fe20003800000 */
.L_x_4780:
        /* <DEDUP_REMOVED lines=14> */
.L_x_4781:
[----:B------:R-:W-:Y:S01]  /*1fb30*/  IMAD.MOV.U32 R0, RZ, RZ, R14 ;  /* 0x000000ffff007224 */ /* 0x000fe200078e000e */
[----:B------:R-:W-:Y:S06]  /*1fb40*/  BRA `(.L_x_4782) ;  /* 0xffffffa800d87947 */ /* 0x000fec000383ffff */
.L_x_4667:
[----:B------:R-:W2:Y:S04]  /*1fb50*/  LDL.LU R10, [R1+0x14] ;  /* 0x00001400010a7983 */ /* 0x000ea80000300800 */
[----:B------:R-:W3:Y:S04]  /*1fb60*/  LDL.LU R9, [R1+0x18] ;  /* 0x0000180001097983 */ /* 0x000ee80000300800 */
[----:B------:R-:W4:Y:S01]  /*1fb70*/  LDL.LU R8, [R1+0x1c] ;  /* 0x00001c0001087983 */ /* 0x000f220000300800 */
[----:B------:R-:W-:Y:S01]  /*1fb80*/  LOP3.LUT R16, R16, 0xffffefff, RZ, 0xc0, !PT ;  /* 0xffffefff10107812 */ /* 0x000fe200078ec0ff */
[----:B------:R-:W-:Y:S01]  /*1fb90*/  BSSY B0, `(.L_x_4783) ;  /* 0x0000029000007945 */ /* 0x000fe20003800000 */
[----:B------:R-:W-:-:S02]  /*1fba0*/  IMAD.MOV.U32 R13, RZ, RZ, R6 ;  /* 0x000000ffff0d7224 */ /* 0x000fc400078e0006 */
[----:B------:R-:W-:Y:S02]  /*1fbb0*/  IMAD.MOV.U32 R12, RZ, RZ, RZ ;  /* 0x000000ffff0c7224 */ /* 0x000fe400078e00ff */
[----:B------:R-:W-:Y:S02]  /*1fbc0*/  IMAD.MOV.U32 R11, RZ, RZ, 0x181f ;  /* 0x0000181fff0b7424 */ /* 0x000fe400078e00ff */
[----:B------:R-:W-:Y:S02]  /*1fbd0*/  IMAD.MOV.U32 R15, RZ, RZ, -0x1 ;  /* 0xffffffffff0f7424 */ /* 0x000fe400078e00ff */
[----:B--2---:R-:W-:-:S05]  /*1fbe0*/  IMAD R7, R10, R7, RZ ;  /* 0x000000070a077224 */ /* 0x004fca00078e02ff */
[-C--:B------:R-:W-:Y:S02]  /*1fbf0*/  ISETP.GE.AND P2, PT, R25, R7.reuse, PT ;  /* 0x000000071900720c */ /* 0x080fe40003f46270 */
[-C--:B---3--:R-:W-:Y:S02]  /*1fc00*/  ISETP.GE.AND P1, PT, R9, R7.reuse, PT ;  /* 0x000000070900720c */ /* 0x088fe40003f26270 */
[----:B----4-:R-:W-:-:S09]  /*1fc10*/  ISETP.GE.AND P0, PT, R8, R7, PT ;  /* 0x000000070800720c */ /* 0x010fd20003f06270 */
[C---:B------:R-:W-:Y:S02]  /*1fc20*/  @!P2 LOP3.LUT R2, R4.reuse, 0x40, RZ, 0xc0, !PT ;  /* 0x000000400402a812 */ /* 0x040fe400078ec0ff */
[----:B------:R-:W-:Y:S02]  /*1fc30*/  @!P1 LOP3.LUT R3, R4, 0x40, RZ, 0xc0, !PT ;  /* 0x0000004004039812 */ /* 0x000fe400078ec0ff */
[----:B------:R-:W-:Y:S02]  /*1fc40*/  @!P2 SHF.R.U32.HI R2, RZ, 0x2, R2 ;  /* 0x00000002ff02a819 */ /* 0x000fe40000011602 */
[----:B------:R-:W-:Y:S02]  /*1fc50*/  @!P1 SHF.R.U32.HI R3, RZ, 0x2, R3 ;  /* 0x00000002ff039819 */ /* 0x000fe40000011603 */
[----:B------:R-:W-:Y:S02]  /*1fc60*/  @!P2 ISETP.NE.U32.AND P6, PT, R2, RZ, PT ;  /* 0x000000ff0200a20c */ /* 0x000fe40003fc5070 */
[----:B------:R-:W-:-:S02]  /*1fc70*/  @!P2 LOP3.LUT R2, R5, 0x80, RZ, 0xc0, !PT ;  /* 0x000000800502a812 */ /* 0x000fc400078ec0ff */
[----:B------:R-:W-:Y:S02]  /*1fc80*/  @!P0 LOP3.LUT R8, R4, 0x40, RZ, 0xc0, !PT ;  /* 0x0000004004088812 */ /* 0x000fe400078ec0ff */
[----:B------:R-:W-:Y:S02]  /*1fc90*/  @!P2 SHF.R.U32.HI R2, RZ, 0x3, R2 ;  /* 0x00000003ff02a819 */ /* 0x000fe40000011602 */
[----:B------:R-:W-:-:S05]  /*1fca0*/  @!P0 SHF.R.U32.HI R8, RZ, 0x2, R8 ;  /* 0x00000002ff088819 */ /* 0x000fca0000011608 */
[----:B------:R-:W-:Y:S02]  /*1fcb0*/  @P6 LOP3.LUT R16, R16, 0x1000, RZ, 0xfc, !PT ;  /* 0x0000100010106812 */ /* 0x000fe400078efcff */
[----:B------:R-:W-:Y:S02]  /*1fcc0*/  @!P2 ISETP.NE.U32.AND P6, PT, R2, RZ, PT ;  /* 0x000000ff0200a20c */ /* 0x000fe40003fc5070 */
[----:B------:R-:W-:Y:S02]  /*1fcd0*/  LOP3.LUT R16, R16, 0xfffff7ff, RZ, 0xc0, !PT ;  /* 0xfffff7ff10107812 */ /* 0x000fe400078ec0ff */
[----:B------:R-:W-:-:S04]  /*1fce0*/  @!P1 LOP3.LUT R2, R5, 0x80, RZ, 0xc0, !PT ;  /* 0x0000008005029812 */ /* 0x000fc800078ec0ff */
[----:B------:R-:W-:-:S05]  /*1fcf0*/  @!P1 SHF.R.U32.HI R2, RZ, 0x3, R2 ;  /* 0x00000003ff029819 */ /* 0x000fca0000011602 */
[----:B------:R-:W-:Y:S02]  /*1fd00*/  @P6 LOP3.LUT R16, R16, 0x800, RZ, 0xfc, !PT ;  /* 0x0000080010106812 */ /* 0x000fe400078efcff */
[----:B------:R-:W-:Y:S02]  /*1fd10*/  @!P1 ISETP.NE.U32.AND P6, PT, R3, RZ, PT ;  /* 0x000000ff0300920c */ /* 0x000fe40003fc5070 */
[----:B------:R-:W-:-:S11]  /*1fd20*/  LOP3.LUT R16, R16, 0xffffbfff, RZ, 0xc0, !PT ;  /* 0xffffbfff10107812 */ /* 0x000fd600078ec0ff */
[----:B------:R-:W-:Y:S02]  /*1fd30*/  @P6 LOP3.LUT R16, R16, 0x4000, RZ, 0xfc, !PT ;  /* 0x0000400010106812 */ /* 0x000fe400078efcff */
[----:B------:R-:W-:Y:S02]  /*1fd40*/  @!P1 ISETP.NE.U32.AND P6, PT, R2, RZ, PT ;  /* 0x000000ff0200920c */ /* 0x000fe40003fc5070 */
[----:B------:R-:W-:-:S11]  /*1fd50*/  LOP3.LUT R16, R16, 0xffffdfff, RZ, 0xc0, !PT ;  /* 0xffffdfff10107812 */ /* 0x000fd600078ec0ff */
        /* <DEDUP_REMOVED lines=12> */
.L_x_4784:
[----:B------:R-:W-:Y:S05]  /*1fe20*/  BSYNC B0 ;  /* 0x0000000000007941 */ /* 0x000fea0003800000 */
.L_x_4783:
        /* <DEDUP_REMOVED lines=11> */
.L_x_4785:
[----:B------:R-:W-:-:S04]  /*1fee0*/  LOP3.LUT R16, R16, 0xfdffffff, RZ, 0xc0, !PT ;  /* 0xfdffffff10107812 */ /* 0x000fc800078ec0ff */
[----:B------:R-:W-:-:S04]  /*1fef0*/  @P3 LOP3.LUT R16, R16, 0x2000000, RZ, 0xfc, !PT ;  /* 0x0200000010103812 */ /* 0x000fc800078efcff */
[C---:B------:R-:W-:Y:S02]  /*1ff00*/  LOP3.LUT P3, RZ, R16.reuse, 0x200, RZ, 0xc0, !PT ;  /* 0x0000020010ff7812 */ /* 0x040fe4000786c0ff */
[----:B------:R-:W-:Y:S01]  /*1ff10*/  LOP3.LUT R16, R16, 0xfeffffff, RZ, 0xc0, !PT ;  /* 0xfeffffff10107812 */ /* 0x000fe200078ec0ff */
[----:B------:R-:W-:-:S03]  /*1ff20*/  IMAD.MOV.U32 R13, RZ, RZ, R6 ;  /* 0x000000ffff0d7224 */ /* 0x000fc600078e0006 */
[----:B------:R-:W-:Y:S01]  /*1ff30*/  @P1 LOP3.LUT R16, R16, 0x1000000, RZ, 0xfc, !PT ;  /* 0x0100000010101812 */ /* 0x000fe200078efcff */
[----:B------:R-:W-:-:S03]  /*1ff40*/  IMAD.MOV.U32 R12, RZ, RZ, 0x1 ;  /* 0x00000001ff0c7424 */ /* 0x000fc600078e00ff */
[C---:B------:R-:W-:Y:S02]  /*1ff50*/  LOP3.LUT P1, RZ, R16.reuse, 0x100, RZ, 0xc0, !PT ;  /* 0x0000010010ff7812 */ /* 0x040fe4000782c0ff */
[----:B------:R-:W-:Y:S01]  /*1ff60*/  LOP3.LUT R16, R16, 0xffdfffff, RZ, 0xc0, !PT ;  /* 0xffdfffff10107812 */ /* 0x000fe200078ec0ff */
[----:B------:R-:W-:-:S03]  /*1ff70*/  IMAD.MOV.U32 R3, RZ, RZ, R14 ;  /* 0x000000ffff037224 */ /* 0x000fc600078e000e */
[----:B------:R-:W-:Y:S02]  /*1ff80*/  @P0 LOP3.LUT R16, R16, 0x200000, RZ, 0xfc, !PT ;  /* 0x0020000010100812 */ /* 0x000fe400078efcff */
[----:B------:R-:W-:Y:S02]  /*1ff90*/  @!P2 LEA R3, P6, R20, R3, 0x1 ;  /* 0x000000031403a211 */ /* 0x000fe400078c08ff */
[----:B------:R-:W-:-:S03]  /*1ffa0*/  LOP3.LUT P0, RZ, R16, 0x1000, RZ, 0xc0, !PT ;  /* 0x0000100010ff7812 */ /* 0x000fc6000780c0ff */
[----:B------:R-:W-:Y:S01]  /*1ffb0*/  @!P2 IMAD.X R2, RZ, RZ, R2, P6 ;  /* 0x000000ffff02a224 */ /* 0x000fe200030e0602 */
[----:B------:R-:W-:-:S04]  /*1ffc0*/  LOP3.LUT P6, RZ, R16, 0x800, RZ, 0xc0, !PT ;  /* 0x0000080010ff7812 */ /* 0x000fc800078cc0ff */
[----:B------:R-:W-:-:S04]  /*1ffd0*/  @!P2 LOP3.LUT R3, R3, R2, RZ, 0x3c, !PT ;  /* 0x000000020303a212 */ /* 0x000fc800078e3cff */
[----:B------:R-:W-:-:S04]  /*1ffe0*/  @!P2 LOP3.LUT R2, R3, R2, RZ, 0x3c, !PT ;  /* 0x000000020302a212 */ /* 0x000fc800078e3cff */
[----:B------:R-:W-:-:S05]  /*1fff0*/  @!P2 LOP3.LUT R3, R3, R2, RZ, 0x3c, !PT ;  /* 0x000000020303a212 */ /* 0x000fca00078e3cff */
[----:B------:R-:W-:Y:S01]  /*20000*/  @!PT LDS RZ, [RZ] ;  /* 0x00000000fffff984 */ /* 0x000fe20000000800 */
[----:B------:R-:W-:Y:S01]  /*20010*/  @!PT LDS RZ, [RZ] ;  /* 0x00000000fffff984 */ /* 0x000fe20000000800 */
[----:B------:R-:W-:Y:S01]  /*20020*/  @!PT LDS RZ, [RZ] ;  /* 0x00000000fffff984 */ /* 0x000fe20000000800 */
[----:B------:R0:W-:Y:S01]  /*20030*/  @!P2 LDGSTS.E.BYPASS.LTC128B.128 [R23+0x26400], desc[UR42][R2.64], !P4 ;  /* 0x264000000217afae */ /* 0x0001e2000e101d6a */
[----:B------:R-:W-:-:S03]  /*20040*/  LOP3.LUT P4, RZ, R16, 0x4000000, RZ, 0xc0, !PT ;  /* 0x0400000010ff7812 */ /* 0x000fc6000788c0ff */
[----:B------:R0:W-:Y:S01]  /*20050*/  @!P2 LDGSTS.E.BYPASS.LTC128B.128 [R23+0x28400], desc[UR42][R2.64+0x80], !P3 ;  /* 0x284000800217afae */ /* 0x0001e2000d901d6a */
[----:B------:R-:W-:-:S03]  /*20060*/  LOP3.LUT P3, RZ, R16, 0x2000000, RZ, 0xc0, !PT ;  /* 0x0200000010ff7812 */ /* 0x000fc6000786c0ff */
        /* <DEDUP_REMOVED lines=9> */
[----:B------:R0:W-:Y:S04]  /*20100*/  @!P2 LDGSTS.E.BYPASS.LTC128B.128 [R23+0x32400], desc[UR42][R2.64+0x300], P0 ;  /* 0x324003000217afae */ /* 0x0001e80008101d6a */
[----:B------:R0:W-:Y:S04]  /*20110*/  @!P2 LDGSTS.E.BYPASS.LTC128B.128 [R23+0x34400], desc[UR42][R2.64+0x380], P6 ;  /* 0x344003800217afae */ /* 0x0001e8000b101d6a */
[----:B0-----:R-:W-:Y:S05]  /*20120*/  WARPSYNC.COLLECTIVE R15, `(.L_x_4786) ;  /* 0x000000000f087348 */ /* 0x001fea0003c00000 */
[----:B------:R1:W2:Y:S02]  /*20130*/  SHFL.IDX P6, R14, R13, R12, R11 ;  /* 0x0000000c0d0e7389 */ /* 0x0002a400000c000b */
[----:B012---:R-:W-:Y:S01]  /*20140*/  ENDCOLLECTIVE ;  /* 0x000000000000791b */ /* 0x007fe20003800000 */
.L_x_4786:
[----:B------:R-:W-:-:S04]  /*20150*/  @P5 LOP3.LUT R16, R16, 0x800000, RZ, 0xfc, !PT ;  /* 0x0080000010105812 */ /* 0x000fc800078efcff */
[C---:B------:R-:W-:Y:S02]  /*20160*/  LOP3.LUT P5, RZ, R16.reuse, 0x400, RZ, 0xc0, !PT ;  /* 0x0000040010ff7812 */ /* 0x040fe400078ac0ff */
[----:B------:R-:W-:Y:S01]  /*20170*/  LOP3.LUT P0, RZ, R16, 0x4000, RZ, 0xc0, !PT ;  /* 0x0000400010ff7812 */ /* 0x000fe2000780c0ff */
[----:B------:R-:W-:Y:S02]  /*20180*/  IMAD.MOV.U32 R13, RZ, RZ, R0 ;  /* 0x000000ffff0d7224 */ /* 0x000fe400078e0000 */
[----:B------:R-:W-:-:S10]  /*20190*/  IMAD.MOV.U32 R2, RZ, RZ, R14 ;  /* 0x000000ffff027224 */ /* 0x000fd400078e000e */
[----:B------:R-:W-:Y:S05]  /*201a0*/  WARPSYNC.COLLECTIVE R15, `(.L_x_4787) ;  /* 0x000000000f087348 */ /* 0x000fea0003c00000 */
[----:B------:R0:W1:Y:S02]  /*201b0*/  SHFL.IDX P6, R14, R13, R12, R11 ;  /* 0x0000000c0d0e7389 */ /* 0x00006400000c000b */
[----:B01----:R-:W-:Y:S01]  /*201c0*/  ENDCOLLECTIVE ;  /* 0x000000000000791b */ /* 0x003fe20003800000 */
.L_x_4787:
[----:B------:R-:W-:Y:S02]  /*201d0*/  IMAD.MOV.U32 R13, RZ, RZ, R6 ;  /* 0x000000ffff0d7224 */ /* 0x000fe400078e0006 */
[----:B------:R-:W-:Y:S02]  /*201e0*/  IMAD.MOV.U32 R12, RZ, RZ, 0x2 ;  /* 0x00000002ff0c7424 */ /* 0x000fe400078e00ff */
[----:B------:R-:W-:Y:S01]  /*201f0*/  IMAD.MOV.U32 R3, RZ, RZ, R14 ;  /* 0x000000ffff037224 */ /* 0x000fe200078e000e */
[----:B------:R-:W-:-:S04]  /*20200*/  LOP3.LUT P6, RZ, R16, 0x2000, RZ, 0xc0, !PT ;  /* 0x0000200010ff7812 */ /* 0x000fc800078cc0ff */
[----:B------:R-:W-:-:S05]  /*20210*/  @!P1 LEA R3, P2, R20, R3, 0x1 ;  /* 0x0000000314039211 */ /* 0x000fca00078408ff */
[----:B------:R-:W-:Y:S01]  /*20220*/  @!P1 IMAD.X R2, RZ, RZ, R2, P2 ;  /* 0x000000ffff029224 */ /* 0x000fe200010e0602 */
[C---:B------:R-:W-:Y:S02]  /*20230*/  LOP3.LUT P2, RZ, R16.reuse, 0x10000, RZ, 0xc0, !PT ;  /* 0x0001000010ff7812 */ /* 0x040fe4000784c0ff */
[----:B------:R-:W-:Y:S02]  /*20240*/  LOP3.LUT R16, R16, 0xfff7ffff, RZ, 0xc0, !PT ;  /* 0xfff7ffff10107812 */ /* 0x000fe400078ec0ff */
[----:B------:R-:W-:-:S04]  /*20250*/  @!P1 LOP3.LUT R3, R3, R2, RZ, 0x3c, !PT ;  /* 0x0000000203039212 */ /* 0x000fc800078e3cff */
[----:B------:R-:W-:-:S04]  /*20260*/  @!P1 LOP3.LUT R2, R3, R2, RZ, 0x3c, !PT ;  /* 0x0000000203029212 */ /* 0x000fc800078e3cff */
[----:B------:R-:W-:Y:S02]  /*20270*/  @!P1 LOP3.LUT R3, R3, R2, RZ, 0x3c, !PT ;  /* 0x0000000203039212 */ /* 0x000fe400078e3cff */
[----:B------:R-:W-:-:S03]  /*20280*/  @P2 LOP3.LUT R16, R16, 0x80000, RZ, 0xfc, !PT ;  /* 0x0008000010102812 */ /* 0x000fc600078efcff */
[----:B------:R-:W-:Y:S01]  /*20290*/  @!PT LDS RZ, [RZ] ;  /* 0x00000000fffff984 */ /* 0x000fe20000000800 */
[----:B------:R-:W-:Y:S01]  /*202a0*/  @!PT LDS RZ, [RZ] ;  /* 0x00000000fffff984 */ /* 0x000fe20000000800 */
[----:B------:R-:W-:Y:S01]  /*202b0*/  @!PT LDS RZ, [RZ] ;  /* 0x00000000fffff984 */ /* 0x000fe20000000800 */
[----:B------:R0:W-:Y:S01]  /*202c0*/  @!P1 LDGSTS.E.BYPASS.LTC128B.128 [R23+0x26c00], desc[UR42][R2.64], !P5 ;  /* 0x26c0000002179fae */ /* 0x0001e2000e901d6a */
[C---:B------:R-:W-:Y:S02]  /*202d0*/  LOP3.LUT P2, RZ, R16.reuse, 0x200, RZ, 0xc0, !PT ;  /* 0x0000020010ff7812 */ /* 0x040fe4000784c0ff */
[C---:B------:R-:W-:Y:S02]  /*202e0*/  LOP3.LUT P5, RZ, R16.reuse, 0x800000, RZ, 0xc0, !PT ;  /* 0x0080000010ff7812 */ /* 0x040fe400078ac0ff */
[----:B------:R-:W-:-:S09]  /*202f0*/  LOP3.LUT R16, R16, 0xffefffff, RZ, 0xc0, !PT ;  /* 0xffefffff10107812 */ /* 0x000fd200078ec0ff */
[----:B------:R-:W-:Y:S01]  /*20300*/  @P2 LOP3.LUT R16, R16, 0x100000, RZ, 0xfc, !PT ;  /* 0x0010000010102812 */ /* 0x000fe200078efcff */
[----:B------:R0:W-:Y:S03]  /*20310*/  @!P1 LDGSTS.E.BYPASS.LTC128B.128 [R23+0x28c00], desc[UR42][R2.64+0x80], !P2 ;  /* 0x28c0008002179fae */ /* 0x0001e6000d101d6a */
[C---:B------:R-:W-:Y:S01]  /*20320*/  LOP3.LUT P2, RZ, R16.reuse, 0x400, RZ, 0xc0, !PT ;  /* 0x0000040010ff7812 */ /* 0x040fe2000784c0ff */
[----:B------:R0:W-:Y:S01]  /*20330*/  @!P1 LDGSTS.E.BYPASS.LTC128B.128 [R23+0x2ac00], desc[UR42][R2.64+0x100], !P5 ;  /* 0x2ac0010002179fae */ /* 0x0001e2000e901d6a */
[----:B------:R-:W-:-:S13]  /*20340*/  LOP3.LUT P5, RZ, R16, 0x400000, RZ, 0xc0, !PT ;  /* 0x0040000010ff7812 */ /* 0x000fda00078ac0ff */
[----:B------:R0:W-:Y:S04]  /*20350*/  @!P1 LDGSTS.E.BYPASS.LTC128B.128 [R23+0x2cc00], desc[UR42][R2.64+0x180], !P5 ;  /* 0x2cc0018002179fae */ /* 0x0001e8000e901d6a */
[----:B------:R0:W-:Y:S04]  /*20360*/  @!P1 LDGSTS.E.BYPASS.LTC128B.128 [R23+0x2ec00], desc[UR42][R2.64+0x200], !P4 ;  /* 0x2ec0020002179fae */ /* 0x0001e8000e101d6a */
[----:B------:R0:W-:Y:S04]  /*20370*/  @!P1 LDGSTS.E.BYPASS.LTC128B.128 [R23+0x30c00], desc[UR42][R2.64+0x280], !P3 ;  /* 0x30c0028002179fae */ /* 0x0001e8000d901d6a */
[----:B------:R0:W-:Y:S01]  /*20380*/  @!P1 LDGSTS.E.BYPASS.LTC128B.128 [R23+0x32c00], desc[UR42][R2.64+0x300], P0 ;  /* 0x32c0030002179fae */ /* 0x0001e20008101d6a */
[----:B------:R-:W-:-:S03]  /*20390*/  LOP3.LUT P0, RZ, R16, 0x200000, RZ, 0xc0, !PT ;  /* 0x0020000010ff7812 */ /* 0x000fc6000780c0ff */
[----:B------:R0:W-:Y:S10]  /*203a0*/  @!P1 LDGSTS.E.BYPASS.LTC128B.128 [R23+0x34c00], desc[UR42][R2.64+0x380], P6 ;  /* 0x34c0038002179fae */ /* 0x0001f4000b101d6a */
[----:B0-----:R-:W-:Y:S05]  /*203b0*/  WARPSYNC.COLLECTIVE R15, `(.L_x_4788) ;  /* 0x000000000f087348 */ /* 0x001fea0003c00000 */
[----:B------:R1:W2:Y:S02]  /*203c0*/  SHFL.IDX P6, R14, R13, R12, R11 ;  /* 0x0000000c0d0e7389 */ /* 0x0002a400000c000b */
[----:B012---:R-:W-:Y:S01]  /*203d0*/  ENDCOLLECTIVE ;  /* 0x000000000000791b */ /* 0x007fe20003800000 */
.L_x_4788:
[----:B------:R-:W-:Y:S02]  /*203e0*/  IMAD.MOV.U32 R13, RZ, RZ, R0 ;  /* 0x000000ffff0d7224 */ /* 0x000fe400078e0000 */
[----:B------:R-:W-:-:S07]  /*203f0*/  IMAD.MOV.U32 R8, RZ, RZ, R14 ;  /* 0x000000ffff087224 */ /* 0x000fce00078e000e */
[----:B------:R-:W-:Y:S05]  /*20400*/  WARPSYNC.COLLECTIVE R15, `(.L_x_4789) ;  /* 0x000000000f087348 */ /* 0x000fea0003c00000 */
[----:B------:R0:W1:Y:S02]  /*20410*/  SHFL.IDX P6, R14, R13, R12, R11 ;  /* 0x0000000c0d0e7389 */ /* 0x00006400000c000b */
[----:B01----:R-:W-:Y:S01]  /*20420*/  ENDCOLLECTIVE ;  /* 0x000000000000791b */ /* 0x003fe20003800000 */
.L_x_4789:
[----:B------:R-:W-:Y:S02]  /*20430*/  IMAD.MOV.U32 R13, RZ, RZ, R6 ;  /* 0x000000ffff0d7224 */ /* 0x000fe400078e0006 */
[----:B------:R-:W-:Y:S01]  /*20440*/  IMAD.MOV.U32 R12, RZ, RZ, 0x3 ;  /* 0x00000003ff0c7424 */ /* 0x000fe200078e00ff */
[----:B------:R-:W-:Y:S02]  /*20450*/  @!P0 LEA R9, P1, R20, R14, 0x1 ;  /* 0x0000000e14098211 */ /* 0x000fe400078208ff */
[----:B------:R-:W-:-:S03]  /*20460*/  LOP3.LUT P6, RZ, R16, 0x20000, RZ, 0xc0, !PT ;  /* 0x0002000010ff7812 */ /* 0x000fc600078cc0ff */
[----:B------:R-:W-:Y:S01]  /*20470*/  @!P0 IMAD.X R10, RZ, RZ, R8, P1 ;  /* 0x000000ffff0a8224 */ /* 0x000fe200008e0608 */
[----:B------:R-:W-:Y:S01]  /*20480*/  LOP3.LUT P1, RZ, R16, 0x100, RZ, 0xc0, !PT ;  /* 0x0000010010ff7812 */ /* 0x000fe2000782c0ff */
[----:B------:R-:W-:Y:S02]  /*20490*/  @!P0 IMAD.MOV.U32 R2, RZ, RZ, R9 ;  /* 0x000000ffff028224 */ /* 0x000fe400078e0009 */
[----:B------:R-:W-:-:S05]  /*204a0*/  @!P0 IMAD.MOV.U32 R3, RZ, RZ, R10 ;  /* 0x000000ffff038224 */ /* 0x000fca00078e000a */
[----:B------:R-:W-:Y:S01]  /*204b0*/  @!PT LDS RZ, [RZ] ;  /* 0x00000000fffff984 */ /* 0x000fe20000000800 */
[----:B------:R-:W-:Y:S01]  /*204c0*/  @!PT LDS RZ, [RZ] ;  /* 0x00000000fffff984 */ /* 0x000fe20000000800 */
[----:B------:R-:W-:Y:S01]  /*204d0*/  @!PT LDS RZ, [RZ] ;  /* 0x00000000fffff984 */ /* 0x000fe20000000800 */
[----:B------:R0:W-:Y:S01]  /*204e0*/  @!P0 LDGSTS.E.BYPASS.LTC128B.128 [R23+0x27400], desc[UR42][R2.64], !P2 ;  /* 0x2740000002178fae */ /* 0x0001e2000d101d6a */
[----:B------:R-:W-:-:S13]  /*204f0*/  LOP3.LUT P2, RZ, R16, 0x100000, RZ, 0xc0, !PT ;  /* 0x0010000010ff7812 */ /* 0x000fda000784c0ff */
[----:B------:R0:W-:Y:S01]  /*20500*/  @!P0 LDGSTS.E.BYPASS.LTC128B.128 [R23+0x29400], desc[UR42][R2.64+0x80], !P2 ;  /* 0x2940008002178fae */ /* 0x0001e2000d101d6a */
[----:B------:R-:W-:-:S03]  /*20510*/  LOP3.LUT P2, RZ, R16, 0x80000, RZ, 0xc0, !PT ;  /* 0x0008000010ff7812 */ /* 0x000fc6000784c0ff */
[----:B------:R0:W-:Y:S04]  /*20520*/  @!P0 LDGSTS.E.BYPASS.LTC128B.128 [R23+0x2b400], desc[UR42][R2.64+0x100], !P1 ;  /* 0x2b40010002178fae */ /* 0x0001e8000c901d6a */
[----:B------:R0:W-:Y:S04]  /*20530*/  @!P0 LDGSTS.E.BYPASS.LTC128B.128 [R23+0x2d400], desc[UR42][R2.64+0x180], !P5 ;  /* 0x2d40018002178fae */ /* 0x0001e8000e901d6a */
[----:B------:R0:W-:Y:S04]  /*20540*/  @!P0 LDGSTS.E.BYPASS.LTC128B.128 [R23+0x2f400], desc[UR42][R2.64+0x200], !P4 ;  /* 0x2f40020002178fae */ /* 0x0001e8000e101d6a */
[----:B------:R0:W-:Y:S04]  /*20550*/  @!P0 LDGSTS.E.BYPASS.LTC128B.128 [R23+0x31400], desc[UR42][R2.64+0x280], !P3 ;  /* 0x3140028002178fae */ /* 0x0001e8000d901d6a */
[----:B------:R0:W-:Y:S02]  /*20560*/  @!P0 LDGSTS.E.BYPASS.LTC128B.128 [R23+0x33400], desc[UR42][R2.64+0x300], P6 ;  /* 0x3340030002178fae */ /* 0x0001e4000b101d6a */
[----:B0-----:R-:W-:Y:S05]  /*20570*/  WARPSYNC.COLLECTIVE R15, `(.L_x_4790) ;  /* 0x000000000f087348 */ /* 0x001fea0003c00000 */
[----:B------:R1:W2:Y:S02]  /*20580*/  SHFL.IDX P6, R14, R13, R12, R11 ;  /* 0x0000000c0d0e7389 */ /* 0x0002a400000c000b */
[----:B012---:R-:W-:Y:S01]  /*20590*/  ENDCOLLECTIVE ;  /* 0x000000000000791b */ /* 0x007fe20003800000 */
.L_x_4790:
[----:B------:R-:W-:Y:S01]  /*205a0*/  @!PT LDS RZ, [RZ] ;  /* 0x00000000fffff984 */ /* 0x000fe20000000800 */
[----:B------:R-:W-:Y:S01]  /*205b0*/  @!PT LDS RZ, [RZ] ;  /* 0x00000000fffff984 */ /* 0x000fe20000000800 */
[----:B------:R-:W-:Y:S01]  /*205c0*/  @!PT LDS RZ, [RZ] ;  /* 0x00000000fffff984 */ /* 0x000fe20000000800 */
[----:B------:R0:W-:Y:S01]  /*205d0*/  @!P0 LDGSTS.E.BYPASS.LTC128B.128 [R23+0x35400], desc[UR42][R2.64+0x380], P2 ;  /* 0x3540038002178fae */ /* 0x0001e20009101d6a */
[----:B------:R-:W-:Y:S02]  /*205e0*/  IMAD.MOV.U32 R13, RZ, RZ, R0 ;  /* 0x000000ffff0d7224 */ /* 0x000fe400078e0000 */
[----:B------:R-:W-:-:S07]  /*205f0*/  IMAD.MOV.U32 R6, RZ, RZ, R14 ;  /* 0x000000ffff067224 */ /* 0x000fce00078e000e */
[----:B0-----:R-:W-:Y:S05]  /*20600*/  WARPSYNC.COLLECTIVE R15, `(.L_x_4791) ;  /* 0x000000000f087348 */ /* 0x001fea0003c00000 */
[----:B------:R1:W2:Y:S02]  /*20610*/  SHFL.IDX P6, R14, R13, R12, R11 ;  /* 0x0000000c0d0e7389 */ /* 0x0002a400000c000b */
[----:B012---:R-:W-:Y:S01]  /*20620*/  ENDCOLLECTIVE ;  /* 0x000000000000791b */ /* 0x007fe20003800000 */
.L_x_4791:
[----:B------:R-:W-:Y:S01]  /*20630*/  IMAD.MOV.U32 R0, RZ, RZ, R14 ;  /* 0x000000ffff007224 */ /* 0x000fe200078e000e */
[----:B------:R-:W-:Y:S06]  /*20640*/  BRA `(.L_x_4792) ;  /* 0xffffffac00b47947 */ /* 0x000fec000383ffff */
.L_x_4672:
[----:B0-----:R0:W1:Y:S02]  /*20650*/  SYNCS.PHASECHK.TRANS64.TRYWAIT P0, [R18+URZ+0x38820], R0 ;  /* 0x03882000120075a7 */ /* 0x001064000800017f */
[----:B-1----:R-:W-:Y:S05]  /*20660*/  @!P0 NANOSLEEP.SYNCS 0x989680 ;  /* 0x009896800000895d */ /* 0x002fea0003900000 */
[----:B------:R-:W1:Y:S02]  /*20670*/  @!P0 SYNCS.PHASECHK.TRANS64 P0, [R18+URZ+0x38820], R0 ;  /* 0x03882000120085a7 */ /* 0x000e64000800007f */
[----:B-1----:R-:W-:Y:S05]  /*20680*/  @!P0 BRA `(.L_x_4672) ;  /* 0xfffffffc00f08947 */ /* 0x002fea000383ffff */
[----:B------:R-:W-:Y:S05]  /*20690*/  BRA `(.L_x_4793) ;  /* 0xffffffb0005c7947 */ /* 0x000fea000383ffff */
.L_x_4675:
[----:B0-----:R0:W1:Y:S02]  /*206a0*/  SYNCS.PHASECHK.TRANS64.TRYWAIT P0, [R26+URZ+0x38860], R0 ;  /* 0x038860001a0075a7 */ /* 0x001064000800017f */
[----:B-1----:R-:W-:Y:S05]  /*206b0*/  @!P0 NANOSLEEP.SYNCS 0x989680 ;  /* 0x009896800000895d */ /* 0x002fea0003900000 */
[----:B------:R-:W1:Y:S02]  /*206c0*/  @!P0 SYNCS.PHASECHK.TRANS64 P0, [R26+URZ+0x38860], R0 ;  /* 0x038860001a0085a7 */ /* 0x000e64000800007f */
[----:B-1----:R-:W-:Y:S05]  /*206d0*/  @!P0 BRA `(.L_x_4675) ;  /* 0xfffffffc00f08947 */ /* 0x002fea000383ffff */
[----:B------:R-:W-:Y:S05]  /*206e0*/  BRA `(.L_x_4794) ;  /* 0xffffffb0006c7947 */ /* 0x000fea000383ffff */
.L_x_4676:
        /* <DEDUP_REMOVED lines=8> */
.L_x_4796:
[----:B------:R-:W-:Y:S05]  /*20770*/  BSYNC B0 ;  /* 0x0000000000007941 */ /* 0x000fea0003800000 */
.L_x_4795:
        /* <DEDUP_REMOVED lines=15> */
.L_x_4797:
        /* <DEDUP_REMOVED lines=39> */
.L_x_4798:
[----:B------:R-:W-:Y:S02]  /*20ae0*/  IMAD.MOV.U32 R13, RZ, RZ, R5 ;  /* 0x000000ffff0d7224 */ /* 0x000fe400078e0005 */
[----:B------:R-:W-:-:S07]  /*20af0*/  IMAD.MOV.U32 R3, RZ, RZ, R14 ;  /* 0x000000ffff037224 */ /* 0x000fce00078e000e */
[----:B------:R-:W-:Y:S05]  /*20b00*/  WARPSYNC.COLLECTIVE R15, `(.L_x_4799) ;  /* 0x000000000f087348 */ /* 0x000fea0003c00000 */
[----:B------:R0:W1:Y:S02]  /*20b10*/  SHFL.IDX P6, R14, R13, R12, R11 ;  /* 0x0000000c0d0e7389 */ /* 0x00006400000c000b */
[----:B01----:R-:W-:Y:S01]  /*20b20*/  ENDCOLLECTIVE ;  /* 0x000000000000791b */ /* 0x003fe20003800000 */
.L_x_4799:
        /* <DEDUP_REMOVED lines=29> */
.L_x_4800:
[----:B------:R-:W-:Y:S02]  /*20d00*/  IMAD.MOV.U32 R13, RZ, RZ, R5 ;  /* 0x000000ffff0d7224 */ /* 0x000fe400078e0005 */
[----:B------:R-:W-:-:S07]  /*20d10*/  IMAD.MOV.U32 R7, RZ, RZ, R14 ;  /* 0x000000ffff077224 */ /* 0x000fce00078e000e */
[----:B------:R-:W-:Y:S05]  /*20d20*/  WARPSYNC.COLLECTIVE R15, `(.L_x_4801) ;  /* 0x000000000f087348 */ /* 0x000fea0003c00000 */
[----:B------:R0:W1:Y:S02]  /*20d30*/  SHFL.IDX P6, R14, R13, R12, R11 ;  /* 0x0000000c0d0e7389 */ /* 0x00006400000c000b */
[----:B01----:R-:W-:Y:S01]  /*20d40*/  ENDCOLLECTIVE ;  /* 0x000000000000791b */ /* 0x003fe20003800000 */
.L_x_4801:
        /* <DEDUP_REMOVED lines=29> */
.L_x_4802:
[----:B------:R-:W-:Y:S02]  /*20f20*/  IMAD.MOV.U32 R13, RZ, RZ, R5 ;  /* 0x000000ffff0d7224 */ /* 0x000fe400078e0005 */
[----:B------:R-:W-:-:S07]  /*20f30*/  IMAD.MOV.U32 R6, RZ, RZ, R14 ;  /* 0x000000ffff067224 */ /* 0x000fce00078e000e */
[----:B------:R-:W-:Y:S05]  /*20f40*/  WARPSYNC.COLLECTIVE R15, `(.L_x_4803) ;  /* 0x000000000f087348 */ /* 0x000fea0003c00000 */
[----:B------:R0:W1:Y:S02]  /*20f50*/  SHFL.IDX P6, R14, R13, R12, R11 ;  /* 0x0000000c0d0e7389 */ /* 0x00006400000c000b */
[----:B01----:R-:W-:Y:S01]  /*20f60*/  ENDCOLLECTIVE ;  /* 0x000000000000791b */ /* 0x003fe20003800000 */
.L_x_4803:
[----:B------:R-:W-:Y:S01]  /*20f70*/  IMAD.MOV.U32 R2, RZ, RZ, R14 ;  /* 0x000000ffff027224 */ /* 0x000fe200078e000e */
[----:B------:R-:W-:Y:S06]  /*20f80*/  BRA `(.L_x_4804) ;  /* 0xffffffac00fc7947 */ /* 0x000fec000383ffff */
.L_x_4683:
[----:B0-----:R0:W1:Y:S02]  /*20f90*/  SYNCS.PHASECHK.TRANS64.TRYWAIT P0, [R6+URZ+0x38840], R25 ;  /* 0x03884019060075a7 */ /* 0x001064000800017f */
[----:B-1----:R-:W-:Y:S05]  /*20fa0*/  @!P0 NANOSLEEP.SYNCS 0x989680 ;  /* 0x009896800000895d */ /* 0x002fea0003900000 */
[----:B------:R-:W1:Y:S02]  /*20fb0*/  @!P0 SYNCS.PHASECHK.TRANS64 P0, [R6+URZ+0x38840], R25 ;  /* 0x03884019060085a7 */ /* 0x000e64000800007f */
[----:B-1----:R-:W-:Y:S05]  /*20fc0*/  @!P0 BRA `(.L_x_4683) ;  /* 0xfffffffc00f08947 */ /* 0x002fea000383ffff */
[----:B------:R-:W-:Y:S05]  /*20fd0*/  BRA `(.L_x_4805) ;  /* 0xffffffb400887947 */ /* 0x000fea000383ffff */
.L_x_4684:
        /* <DEDUP_REMOVED lines=8> */
.L_x_4807:
[----:B------:R-:W-:Y:S05]  /*21060*/  BSYNC B1 ;  /* 0x0000000000017941 */ /* 0x000fea0003800000 */
.L_x_4806:
        /* <DEDUP_REMOVED lines=9> */
.L_x_4808:
[----:B------:R-:W-:Y:S02]  /*21100*/  IMAD.MOV.U32 R13, RZ, RZ, R26 ;  /* 0x000000ffff0d7224 */ /* 0x000fe400078e001a */
[----:B------:R-:W-:Y:S02]  /*21110*/  IMAD.MOV.U32 R12, RZ, RZ, 0x1 ;  /* 0x00000001ff0c7424 */ /* 0x000fe400078e00ff */
[----:B------:R-:W-:-:S07]  /*21120*/  IMAD.MOV.U32 R2, RZ, RZ, R14 ;  /* 0x000000ffff027224 */ /* 0x000fce00078e000e */
[----:B------:R-:W-:Y:S05]  /*21130*/  WARPSYNC.COLLECTIVE R15, `(.L_x_4809) ;  /* 0x000000000f087348 */ /* 0x000fea0003c00000 */
[----:B------:R0:W1:Y:S02]  /*21140*/  SHFL.IDX P6, R14, R13, R12, R11 ;  /* 0x0000000c0d0e7389 */ /* 0x00006400000c000b */
[----:B01----:R-:W-:Y:S01]  /*21150*/  ENDCOLLECTIVE ;  /* 0x000000000000791b */ /* 0x003fe20003800000 */
.L_x_4809:
        /* <DEDUP_REMOVED lines=11> */
.L_x_4810:
[----:B------:R-:W-:Y:S02]  /*21210*/  IMAD.MOV.U32 R13, RZ, RZ, R26 ;  /* 0x000000ffff0d7224 */ /* 0x000fe400078e001a */
[----:B------:R-:W-:Y:S02]  /*21220*/  IMAD.MOV.U32 R12, RZ, RZ, 0x2 ;  /* 0x00000002ff0c7424 */ /* 0x000fe400078e00ff */
[----:B------:R-:W-:-:S07]  /*21230*/  IMAD.MOV.U32 R2, RZ, RZ, R14 ;  /* 0x000000ffff027224 */ /* 0x000fce00078e000e */
[----:B------:R-:W-:Y:S05]  /*21240*/  WARPSYNC.COLLECTIVE R15, `(.L_x_4811) ;  /* 0x000000000f087348 */ /* 0x000fea0003c00000 */
[----:B------:R0:W1:Y:S02]  /*21250*/  SHFL.IDX P6, R14, R13, R12, R11 ;  /* 0x0000000c0d0e7389 */ /* 0x00006400000c000b */
[----:B01----:R-:W-:Y:S01]  /*21260*/  ENDCOLLECTIVE ;  /* 0x000000000000791b */ /* 0x003fe20003800000 */
.L_x_4811:
        /* <DEDUP_REMOVED lines=11> */
.L_x_4812:
[----:B------:R-:W-:Y:S02]  /*21320*/  IMAD.MOV.U32 R13, RZ, RZ, R26 ;  /* 0x000000ffff0d7224 */ /* 0x000fe400078e001a */
[----:B------:R-:W-:Y:S02]  /*21330*/  IMAD.MOV.U32 R12, RZ, RZ, 0x3 ;  /* 0x00000003ff0c7424 */ /* 0x000fe400078e00ff */
[----:B------:R-:W-:-:S07]  /*21340*/  IMAD.MOV.U32 R2, RZ, RZ, R14 ;  /* 0x000000ffff027224 */ /* 0x000fce00078e000e */
[----:B------:R-:W-:Y:S05]  /*21350*/  WARPSYNC.COLLECTIVE R15, `(.L_x_4813) ;  /* 0x000000000f087348 */ /* 0x000fea0003c00000 */
[----:B------:R0:W1:Y:S02]  /*21360*/  SHFL.IDX P6, R14, R13, R12, R11 ;  /* 0x0000000c0d0e7389 */ /* 0x00006400000c000b */
[----:B01----:R-:W-:Y:S01]  /*21370*/  ENDCOLLECTIVE ;  /* 0x000000000000791b */ /* 0x003fe20003800000 */
.L_x_4813:
        /* <DEDUP_REMOVED lines=11> */
.L_x_4814:
[----:B------:R-:W-:Y:S01]  /*21430*/  IMAD.MOV.U32 R2, RZ, RZ, R14 ;  /* 0x000000ffff027224 */ /* 0x000fe200078e000e */
[----:B------:R-:W-:Y:S06]  /*21440*/  BRA `(.L_x_4815) ;  /* 0xffffffb400107947 */ /* 0x000fec000383ffff */
.L_x_4689:
[----:B---3--:R3:W4:Y:S02]  /*21450*/  SYNCS.PHASECHK.TRANS64.TRYWAIT P0, [R6+URZ+0x38860], R25 ;  /* 0x03886019060075a7 */ /* 0x008724000800017f */
[----:B----4-:R-:W-:Y:S05]  /*21460*/  @!P0 NANOSLEEP.SYNCS 0x989680 ;  /* 0x009896800000895d */ /* 0x010fea0003900000 */
[----:B------:R-:W4:Y:S02]  /*21470*/  @!P0 SYNCS.PHASECHK.TRANS64 P0, [R6+URZ+0x38860], R25 ;  /* 0x03886019060085a7 */ /* 0x000f24000800007f */
[----:B----4-:R-:W-:Y:S05]  /*21480*/  @!P0 BRA `(.L_x_4689) ;  /* 0xfffffffc00f08947 */ /* 0x010fea000383ffff */
[----:B------:R-:W-:Y:S05]  /*21490*/  BRA `(.L_x_4816) ;  /* 0xffffffb400607947 */ /* 0x000fea000383ffff */
.L_x_4690:
        /* <DEDUP_REMOVED lines=8> */
.L_x_4818:
[----:B------:R-:W-:Y:S05]  /*21520*/  BSYNC B1 ;  /* 0x0000000000017941 */ /* 0x000fea0003800000 */
.L_x_4817:
        /* <DEDUP_REMOVED lines=13> */
.L_x_4819:
        /* <DEDUP_REMOVED lines=17> */
.L_x_4820:
        /* <DEDUP_REMOVED lines=16> */
.L_x_4821:
        /* <DEDUP_REMOVED lines=19> */
.L_x_4822:
        /* <DEDUP_REMOVED lines=14> */
.L_x_4823:
        /* <DEDUP_REMOVED lines=16> */
.L_x_4824:
        /* <DEDUP_REMOVED lines=14> */
.L_x_4825:
[----:B------:R-:W-:Y:S05]  /*21c00*/  BRA `(.L_x_4826) ;  /* 0xffffffb000c47947 */ /* 0x000fea000383ffff */
.L_x_4698:
        /* <DEDUP_REMOVED lines=8> */
.L_x_4828:
[----:B------:R-:W-:Y:S05]  /*21c90*/  BSYNC B0 ;  /* 0x0000000000007941 */ /* 0x000fea0003800000 */
.L_x_4827:
        /* <DEDUP_REMOVED lines=9> */
.L_x_4829:
        /* <DEDUP_REMOVED lines=24> */
.L_x_4830:
[----:B------:R-:W-:Y:S01]  /*21eb0*/  IMAD.MOV.U32 R12, RZ, RZ, 0x2 ;  /* 0x00000002ff0c7424 */ /* 0x000fe200078e00ff */
[----:B------:R-:W-:-:S05]  /*21ec0*/  SEL R14, R14, RZ, P1 ;  /* 0x000000ff0e0e7207 */ /* 0x000fca0000800000 */
[----:B------:R-:W-:-:S04]  /*21ed0*/  IMAD.IADD R5, R13, 0x1, R14 ;  /* 0x000000010d057824 */ /* 0x000fc800078e020e */
[----:B------:R-:W-:-:S07]  /*21ee0*/  IMAD.MOV.U32 R13, RZ, RZ, R5 ;  /* 0x000000ffff0d7224 */ /* 0x000fce00078e0005 */
[----:B------:R-:W-:Y:S05]  /*21ef0*/  WARPSYNC.COLLECTIVE R15, `(.L_x_4831) ;  /* 0x000000000f087348 */ /* 0x000fea0003c00000 */
[----:B------:R0:W1:Y:S02]  /*21f00*/  SHFL.UP P6, R14, R13, R12, R11 ;  /* 0x0400000c0d0e7389 */ /* 0x00006400000c000b */
[----:B01----:R-:W-:Y:S01]  /*21f10*/  ENDCOLLECTIVE ;  /* 0x000000000000791b */ /* 0x003fe20003800000 */
.L_x_4831:
[----:B------:R-:W-:Y:S01]  /*21f20*/  IMAD.MOV.U32 R12, RZ, RZ, 0x4 ;  /* 0x00000004ff0c7424 */ /* 0x000fe200078e00ff */
[----:B------:R-:W-:-:S05]  /*21f30*/  SEL R2, R14, RZ, P2 ;  /* 0x000000ff0e027207 */ /* 0x000fca0001000000 */
[----:B------:R-:W-:-:S04]  /*21f40*/  IMAD.IADD R2, R5, 0x1, R2 ;  /* 0x0000000105027824 */ /* 0x000fc800078e0202 */
[----:B------:R-:W-:-:S07]  /*21f50*/  IMAD.MOV.U32 R13, RZ, RZ, R2 ;  /* 0x000000ffff0d7224 */ /* 0x000fce00078e0002 */
[----:B------:R-:W-:Y:S05]  /*21f60*/  WARPSYNC.COLLECTIVE R15, `(.L_x_4832) ;  /* 0x000000000f087348 */ /* 0x000fea0003c00000 */
[----:B------:R0:W1:Y:S02]  /*21f70*/  SHFL.UP P6, R14, R13, R12, R11 ;  /* 0x0400000c0d0e7389 */ /* 0x00006400000c000b */
[----:B01----:R-:W-:Y:S01]  /*21f80*/  ENDCOLLECTIVE ;  /* 0x000000000000791b */ /* 0x003fe20003800000 */
.L_x_4832:
[----:B------:R-:W-:Y:S01]  /*21f90*/  IMAD.MOV.U32 R12, RZ, RZ, 0x8 ;  /* 0x00000008ff0c7424 */ /* 0x000fe200078e00ff */
[----:B------:R-:W-:-:S05]  /*21fa0*/  SEL R3, R14, RZ, P3 ;  /* 0x000000ff0e037207 */ /* 0x000fca0001800000 */
[----:B------:R-:W-:-:S04]  /*21fb0*/  IMAD.IADD R8, R2, 0x1, R3 ;  /* 0x0000000102087824 */ /* 0x000fc800078e0203 */
[----:B------:R-:W-:-:S07]  /*21fc0*/  IMAD.MOV.U32 R13, RZ, RZ, R8 ;  /* 0x000000ffff0d7224 */ /* 0x000fce00078e0008 */
[----:B------:R-:W-:Y:S05]  /*21fd0*/  WARPSYNC.COLLECTIVE R15, `(.L_x_4833) ;  /* 0x000000000f087348 */ /* 0x000fea0003c00000 */
[----:B------:R0:W1:Y:S02]  /*21fe0*/  SHFL.UP P6, R14, R13, R12, R11 ;  /* 0x0400000c0d0e7389 */ /* 0x00006400000c000b */
[----:B01----:R-:W-:Y:S01]  /*21ff0*/  ENDCOLLECTIVE ;  /* 0x000000000000791b */ /* 0x003fe20003800000 */
.L_x_4833:
[----:B------:R-:W-:Y:S01]  /*22000*/  IMAD.MOV.U32 R12, RZ, RZ, 0x10 ;  /* 0x00000010ff0c7424 */ /* 0x000fe200078e00ff */
[----:B------:R-:W-:-:S05]  /*22010*/  SEL R5, R14, RZ, P4 ;  /* 0x000000ff0e057207 */ /* 0x000fca0002000000 */
[----:B------:R-:W-:-:S04]  /*22020*/  IMAD.IADD R5, R8, 0x1, R5 ;  /* 0x0000000108057824 */ /* 0x000fc800078e0205 */
[----:B------:R-:W-:-:S07]  /*22030*/  IMAD.MOV.U32 R13, RZ, RZ, R5 ;  /* 0x000000ffff0d7224 */ /* 0x000fce00078e0005 */
[----:B------:R-:W-:Y:S05]  /*22040*/  WARPSYNC.COLLECTIVE R15, `(.L_x_4834) ;  /* 0x000000000f087348 */ /* 0x000fea0003c00000 */
[----:B------:R0:W1:Y:S02]  /*22050*/  SHFL.UP P6, R14, R13, R12, R11 ;  /* 0x0400000c0d0e7389 */ /* 0x00006400000c000b */
[----:B01----:R-:W-:Y:S01]  /*22060*/  ENDCOLLECTIVE ;  /* 0x000000000000791b */ /* 0x003fe20003800000 */
.L_x_4834:
        /* <DEDUP_REMOVED lines=8> */
.L_x_4835:
[----:B------:R-:W-:Y:S05]  /*220f0*/  BRA `(.L_x_4836) ;  /* 0xffffffb4005c7947 */ /* 0x000fea000383ffff */
.L_x_4701:
[----:B------:R-:W-:Y:S01]  /*22100*/  BSSY B0, `(.L_x_4837) ;  /* 0x0000007000007945 */ /* 0x000fe20003800000 */
[----:B------:R-:W-:Y:S02]  /*22110*/  IMAD.MOV.U32 R12, RZ, RZ, 0x1 ;  /* 0x00000001ff0c7424 */ /* 0x000fe400078e00ff */
[----:B------:R-:W-:Y:S02]  /*22120*/  IMAD.MOV.U32 R11, RZ, RZ, RZ ;  /* 0x000000ffff0b7224 */ /* 0x000fe400078e00ff */
[----:B------:R-:W-:-:S07]  /*22130*/  IMAD.MOV.U32 R15, RZ, RZ, -0x1 ;  /* 0xffffffffff0f7424 */ /* 0x000fce00078e00ff */
[----:B------:R-:W-:Y:S05]  /*22140*/  WARPSYNC.COLLECTIVE R15, `(.L_x_4838) ;  /* 0x000000000f087348 */ /* 0x000fea0003c00000 */
[----:B------:R0:W1:Y:S02]  /*22150*/  SHFL.UP P6, R14, R13, R12, R11 ;  /* 0x0400000c0d0e7389 */ /* 0x00006400000c000b */
[----:B01----:R-:W-:Y:S01]  /*22160*/  ENDCOLLECTIVE ;  /* 0x000000000000791b */ /* 0x003fe20003800000 */
.L_x_4838:
[----:B------:R-:W-:Y:S05]  /*22170*/  BSYNC B0 ;  /* 0x0000000000007941 */ /* 0x000fea0003800000 */
.L_x_4837:
        /* <DEDUP_REMOVED lines=8> */
.L_x_4839:
[----:B------:R-:W-:Y:S01]  /*22200*/  IMAD.MOV.U32 R12, RZ, RZ, 0x4 ;  /* 0x00000004ff0c7424 */ /* 0x000fe200078e00ff */
[----:B------:R-:W-:-:S05]  /*22210*/  SEL R2, R14, RZ, P2 ;  /* 0x000000ff0e027207 */ /* 0x000fca0001000000 */
[----:B------:R-:W-:-:S04]  /*22220*/  IMAD.IADD R2, R13, 0x1, R2 ;  /* 0x000000010d027824 */ /* 0x000fc800078e0202 */
[----:B------:R-:W-:-:S07]  /*22230*/  IMAD.MOV.U32 R13, RZ, RZ, R2 ;  /* 0x000000ffff0d7224 */ /* 0x000fce00078e0002 */
[----:B------:R-:W-:Y:S05]  /*22240*/  WARPSYNC.COLLECTIVE R15, `(.L_x_4840) ;  /* 0x000000000f087348 */ /* 0x000fea0003c00000 */
[----:B------:R0:W1:Y:S02]  /*22250*/  SHFL.UP P6, R14, R13, R12, R11 ;  /* 0x0400000c0d0e7389 */ /* 0x00006400000c000b */
[----:B01----:R-:W-:Y:S01]  /*22260*/  ENDCOLLECTIVE ;  /* 0x000000000000791b */ /* 0x003fe20003800000 */
.L_x_4840:
[----:B------:R-:W-:Y:S01]  /*22270*/  IMAD.MOV.U32 R12, RZ, RZ, 0x8 ;  /* 0x00000008ff0c7424 */ /* 0x000fe200078e00ff */
[----:B------:R-:W-:-:S05]  /*22280*/  SEL R3, R14, RZ, P3 ;  /* 0x000000ff0e037207 */ /* 0x000fca0001800000 */
[----:B------:R-:W-:-:S04]  /*22290*/  IMAD.IADD R3, R2, 0x1, R3 ;  /* 0x0000000102037824 */ /* 0x000fc800078e0203 */
[----:B------:R-:W-:-:S07]  /*222a0*/  IMAD.MOV.U32 R13, RZ, RZ, R3 ;  /* 0x000000ffff0d7224 */ /* 0x000fce00078e0003 */
[----:B------:R-:W-:Y:S05]  /*222b0*/  WARPSYNC.COLLECTIVE R15, `(.L_x_4841) ;  /* 0x000000000f087348 */ /* 0x000fea0003c00000 */
[----:B------:R0:W1:Y:S02]  /*222c0*/  SHFL.UP P6, R14, R13, R12, R11 ;  /* 0x0400000c0d0e7389 */ /* 0x00006400000c000b */
[----:B01----:R-:W-:Y:S01]  /*222d0*/  ENDCOLLECTIVE ;  /* 0x000000000000791b */ /* 0x003fe20003800000 */
.L_x_4841:
[----:B------:R-:W-:Y:S01]  /*222e0*/  IMAD.MOV.U32 R12, RZ, RZ, 0x10 ;  /* 0x00000010ff0c7424 */ /* 0x000fe200078e00ff */
[----:B------:R-:W-:-:S05]  /*222f0*/  SEL R14, R14, RZ, P4 ;  /* 0x000000ff0e0e7207 */ /* 0x000fca0002000000 */
[----:B------:R-:W-:-:S04]  /*22300*/  IMAD.IADD R5, R3, 0x1, R14 ;  /* 0x0000000103057824 */ /* 0x000fc800078e020e */
[----:B------:R-:W-:-:S07]  /*22310*/  IMAD.MOV.U32 R13, RZ, RZ, R5 ;  /* 0x000000ffff0d7224 */ /* 0x000fce00078e0005 */
[----:B------:R-:W-:Y:S05]  /*22320*/  WARPSYNC.COLLECTIVE R15, `(.L_x_4842) ;  /* 0x000000000f087348 */ /* 0x000fea0003c00000 */
[----:B------:R0:W1:Y:S02]  /*22330*/  SHFL.UP P6, R14, R13, R12, R11 ;  /* 0x0400000c0d0e7389 */ /* 0x00006400000c000b */
[----:B01----:R-:W-:Y:S01]  /*22340*/  ENDCOLLECTIVE ;  /* 0x000000000000791b */ /* 0x003fe20003800000 */
.L_x_4842:
        /* <DEDUP_REMOVED lines=8> */
.L_x_4843:
[----:B------:R-:W-:Y:S05]  /*223d0*/  BRA `(.L_x_4844) ;  /* 0xffffffb400487947 */ /* 0x000fea000383ffff */
.L_x_4703:
[----:B------:R-:W-:Y:S01]  /*223e0*/  BSSY B0, `(.L_x_4845) ;  /* 0x0000006000007945 */ /* 0x000fe20003800000 */
[----:B------:R-:W-:Y:S01]  /*223f0*/  PLOP3.LUT P6, PT, P6, PT, PT, 0x8, 0x0 ;  /* 0x000000000000781c */ /* 0x000fe200037ce170 */
[----:B------:R-:W-:-:S12]  /*22400*/  IMAD.MOV.U32 R15, RZ, RZ, -0x1 ;  /* 0xffffffffff0f7424 */ /* 0x000fd800078e00ff */
[----:B0-----:R-:W-:Y:S05]  /*22410*/  WARPSYNC.COLLECTIVE R15, `(.L_x_4846) ;  /* 0x000000000f087348 */ /* 0x001fea0003c00000 */
[----:B------:R-:W-:Y:S01]  /*22420*/  VOTE.ANY R14, PT, P6 ;  /* 0x00000000000e7806 */ /* 0x000fe200030e0100 */
[----:B0-----:R-:W-:Y:S06]  /*22430*/  ENDCOLLECTIVE ;  /* 0x000000000000791b */ /* 0x001fec0003800000 */
.L_x_4846:
[----:B------:R-:W-:Y:S05]  /*22440*/  BSYNC B0 ;  /* 0x0000000000007941 */ /* 0x000fea0003800000 */
.L_x_4845:
        /* <DEDUP_REMOVED lines=9> */
.L_x_4847:
[----:B------:R-:W-:Y:S02]  /*224e0*/  IMAD.MOV.U32 R13, RZ, RZ, R4 ;  /* 0x000000ffff0d7224 */ /* 0x000fe400078e0004 */
[----:B------:R-:W-:-:S07]  /*224f0*/  IMAD.MOV.U32 R7, RZ, RZ, R14 ;  /* 0x000000ffff077224 */ /* 0x000fce00078e000e */
[----:B------:R-:W-:Y:S05]  /*22500*/  WARPSYNC.COLLECTIVE R15, `(.L_x_4848) ;  /* 0x000000000f087348 */ /* 0x000fea0003c00000 */
[----:B------:R0:W1:Y:S02]  /*22510*/  SHFL.IDX P6, R14, R13, R12, R11 ;  /* 0x0000000c0d0e7389 */ /* 0x00006400000c000b */
[----:B01----:R-:W-:Y:S01]  /*22520*/  ENDCOLLECTIVE ;  /* 0x000000000000791b */ /* 0x003fe20003800000 */
.L_x_4848:
[----:B------:R-:W-:Y:S01]  /*22530*/  IMAD.MOV.U32 R4, RZ, RZ, R14 ;  /* 0x000000ffff047224 */ /* 0x000fe200078e000e */
[----:B------:R-:W-:Y:S06]  /*22540*/  BRA `(.L_x_4849) ;  /* 0xffffffb400287947 */ /* 0x000fec000383ffff */
.L_x_4705:
[----:B------:R-:W-:Y:S01]  /*22550*/  BSSY B0, `(.L_x_4850) ;  /* 0x0000007000007945 */ /* 0x000fe20003800000 */
[----:B------:R-:W-:Y:S02]  /*22560*/  IMAD.MOV.U32 R13, RZ, RZ, R3 ;  /* 0x000000ffff0d7224 */ /* 0x000fe400078e0003 */
[----:B------:R-:W-:Y:S02]  /*22570*/  IMAD.MOV.U32 R11, RZ, RZ, 0x1f ;  /* 0x0000001fff0b7424 */ /* 0x000fe400078e00ff */
[----:B------:R-:W-:-:S07]  /*22580*/  IMAD.MOV.U32 R15, RZ, RZ, -0x1 ;  /* 0xffffffffff0f7424 */ /* 0x000fce00078e00ff */
[----:B0123--:R-:W-:Y:S05]  /*22590*/  WARPSYNC.COLLECTIVE R15, `(.L_x_4851) ;  /* 0x000000000f087348 */ /* 0x00ffea0003c00000 */
[----:B------:R4:W0:Y:S02]  /*225a0*/  SHFL.IDX P6, R14, R13, R12, R11 ;  /* 0x0000000c0d0e7389 */ /* 0x00082400000c000b */
[----:B01234-:R-:W-:Y:S01]  /*225b0*/  ENDCOLLECTIVE ;  /* 0x000000000000791b */ /* 0x01ffe20003800000 */
.L_x_4851:
[----:B------:R-:W-:Y:S05]  /*225c0*/  BSYNC B0 ;  /* 0x0000000000007941 */ /* 0x000fea0003800000 */
.L_x_4850:
[----:B------:R-:W-:Y:S01]  /*225d0*/  IMAD.MOV.U32 R24, RZ, RZ, R14 ;  /* 0x000000ffff187224 */ /* 0x000fe200078e000e */
[----:B------:R-:W-:Y:S06]  /*225e0*/  BRA `(.L_x_4704) ;  /* 0xffffffb400187947 */ /* 0x000fec000383ffff */
.L_x_4709:
[----:B-1----:R1:W4:Y:S02]  /*225f0*/  SYNCS.PHASECHK.TRANS64.TRYWAIT P0, [R7+URZ+0x38820], R0 ;  /* 0x03882000070075a7 */ /* 0x002324000800017f */
[----:B----4-:R-:W-:Y:S05]  /*22600*/  @!P0 NANOSLEEP.SYNCS 0x989680 ;  /* 0x009896800000895d */ /* 0x010fea0003900000 */
[----:B------:R-:W4:Y:S02]  /*22610*/  @!P0 SYNCS.PHASECHK.TRANS64 P0, [R7+URZ+0x38820], R0 ;  /* 0x03882000070085a7 */ /* 0x000f24000800007f */
[----:B----4-:R-:W-:Y:S05]  /*22620*/  @!P0 BRA `(.L_x_4709) ;  /* 0xfffffffc00f08947 */ /* 0x010fea000383ffff */
[----:B------:R-:W-:Y:S05]  /*22630*/  BRA `(.L_x_4852) ;  /* 0xffffffb800707947 */ /* 0x000fea000383ffff */
.L_x_4710:
        /* <DEDUP_REMOVED lines=11> */
.L_x_4854:
[----:B------:R-:W-:Y:S05]  /*226f0*/  BSYNC B0 ;  /* 0x0000000000007941 */ /* 0x000fea0003800000 */
.L_x_4853:
[----:B------:R-:W-:Y:S05]  /*22700*/  BRA `(.L_x_4855) ;  /* 0xffffffb800587947 */ /* 0x000fea000383ffff */
.L_x_4711:
[----:B------:R-:W-:Y:S01]  /*22710*/  BSSY B0, `(.L_x_4856) ;  /* 0x0000006000007945 */ /* 0x000fe20003800000 */
[----:B------:R-:W-:-:S07]  /*22720*/  IMAD.MOV.U32 R15, RZ, RZ, -0x1 ;  /* 0xffffffffff0f7424 */ /* 0x000fce00078e00ff */
[----:B0123--:R-:W-:Y:S05]  /*22730*/  WARPSYNC.COLLECTIVE R15, `(.L_x_4857) ;  /* 0x000000000f0c7348 */ /* 0x00ffea0003c00000 */
[----:B------:R-:W-:Y:S02]  /*22740*/  ELECT P6, UR62, PT ;  /* 0x00000000003e782f */ /* 0x000fe400038c0000 */
[----:B------:R-:W-:Y:S01]  /*22750*/  MOV R14, UR62 ;  /* 0x0000003e000e7c02 */ /* 0x000fe20008000f00 */
[----:B0123--:R-:W-:Y:S10]  /*22760*/  ENDCOLLECTIVE ;  /* 0x000000000000791b */ /* 0x00fff40003800000 */
.L_x_4857:
[----:B------:R-:W-:Y:S05]  /*22770*/  BSYNC B0 ;  /* 0x0000000000007941 */ /* 0x000fea0003800000 */
.L_x_4856:
[----:B------:R-:W-:Y:S05]  /*22780*/  BRA `(.L_x_4858) ;  /* 0xffffffb8004c7947 */ /* 0x000fea000383ffff */
.L_x_4713:
[----:B-1----:R1:W4:Y:S02]  /*22790*/  SYNCS.PHASECHK.TRANS64.TRYWAIT P1, [R5+URZ+0x38840], R0 ;  /* 0x03884000050075a7 */ /* 0x002324000802017f */
[----:B----4-:R-:W-:Y:S05]  /*227a0*/  @!P1 NANOSLEEP.SYNCS 0x989680 ;  /* 0x009896800000995d */ /* 0x010fea0003900000 */
[----:B------:R-:W4:Y:S02]  /*227b0*/  @!P1 SYNCS.PHASECHK.TRANS64 P1, [R5+URZ+0x38840], R0 ;  /* 0x03884000050095a7 */ /* 0x000f24000802007f */
[----:B----4-:R-:W-:Y:S05]  /*227c0*/  @!P1 BRA `(.L_x_4713) ;  /* 0xfffffffc00f09947 */ /* 0x010fea000383ffff */
[----:B------:R-:W-:Y:S05]  /*227d0*/  BRA `(.L_x_4859) ;  /* 0xffffffb8006c7947 */ /* 0x000fea000383ffff */
.L_x_4715:
[----:B----4-:R4:W0:Y:S02]  /*227e0*/  SYNCS.PHASECHK.TRANS64.TRYWAIT P1, [R3+URZ+0x38840], R2 ;  /* 0x03884002030075a7 */ /* 0x010824000802017f */
[----:B0-----:R-:W-:Y:S05]  /*227f0*/  @!P1 NANOSLEEP.SYNCS 0x989680 ;  /* 0x009896800000995d */ /* 0x001fea0003900000 */
[----:B------:R-:W0:Y:S02]  /*22800*/  @!P1 SYNCS.PHASECHK.TRANS64 P1, [R3+URZ+0x38840], R2 ;  /* 0x03884002030095a7 */ /* 0x000e24000802007f */
[----:B0-----:R-:W-:Y:S05]  /*22810*/  @!P1 BRA `(.L_x_4715) ;  /* 0xfffffffc00f09947 */ /* 0x001fea000383ffff */
[----:B------:R-:W-:Y:S05]  /*22820*/  BRA `(.L_x_4860) ;  /* 0xffffffb800787947 */ /* 0x000fea000383ffff */
.L_x_4717:
[----:B------:R0:W0:Y:S02]  /*22830*/  SYNCS.PHASECHK.TRANS64.TRYWAIT P1, [R5+URZ+0x38860], R0 ;  /* 0x03886000050075a7 */ /* 0x000024000802017f */
[----:B0-----:R-:W-:Y:S05]  /*22840*/  @!P1 NANOSLEEP.SYNCS 0x989680 ;  /* 0x009896800000995d */ /* 0x001fea0003900000 */
[----:B------:R-:W0:Y:S02]  /*22850*/  @!P1 SYNCS.PHASECHK.TRANS64 P1, [R5+URZ+0x38860], R0 ;  /* 0x03886000050095a7 */ /* 0x000e24000802007f */
[----:B0-----:R-:W-:Y:S05]  /*22860*/  @!P1 BRA `(.L_x_4717) ;  /* 0xfffffffc00f09947 */ /* 0x001fea000383ffff */
[----:B------:R-:W-:Y:S05]  /*22870*/  BRA `(.L_x_4861) ;  /* 0xffffffb800747947 */ /* 0x000fea000383ffff */
.L_x_4862:
        /* <DEDUP_REMOVED lines=16> */
.L_x_15644:


//--------------------- .text._ZN7cutlass13device_kernelIN5flash11enable_sm90INS1_16FlashAttnFwdSm90INS1_25CollectiveMainloopFwdSm90ILi2EN4cute5tupleIJNS5_1CILi1EEES8_S8_EEENS6_IJNS7_ILi64EEESA_SA_EEELi512ENS_6half_tEfNS_4arch4Sm90ELb0ELb1ELb0ELb0ELb1ELb0ELb0ELb0ELb0ELb1ELb1ELb0EEENS1_21CollectiveEpilogueFwdINS6_IJSA_NS7_ILi512EEESA_EEES9_SC_SE_Li256ELb0ELb1ELb1ELb0EEENS1_19SingleTileSchedulerILb0ELb1ELb1ELi64EEEEEEEEEvNT_6ParamsE --------------------------
	.section	.text._ZN7cutlass13device_kernelIN5flash11enable_sm90INS1_16FlashAttnFwdSm90INS1_25CollectiveMainloopFwdSm90ILi2EN4cute5tupleIJNS5_1CILi1EEES8_S8_EEENS6_IJNS7_ILi64EEESA_SA_EEELi512ENS_6half_tEfNS_4arch4Sm90ELb0ELb1ELb0ELb0ELb1ELb0ELb0ELb0ELb0ELb1ELb1ELb0EEENS1_21CollectiveEpilogueFwdINS6_IJSA_NS7_ILi512EEESA_EEES9_SC_SE_Li256ELb0ELb1ELb1ELb0EEENS1_19SingleTileSchedulerILb0ELb1ELb1ELi64EEEEEEEEEvNT_6ParamsE,"ax",@progbits
	.align	128
.text._ZN7cutlass13device_kernelIN5flash11enable_sm90INS1_16FlashAttnFwdSm90INS1_25CollectiveMainloopFwdSm90ILi2EN4cute5tupleIJNS5_1CILi1EEES8_S8_EEENS6_IJNS7_ILi64EEESA_SA_EEELi512ENS_6half_tEfNS_4arch4Sm90ELb0ELb1ELb0ELb0ELb1ELb0ELb0ELb0ELb0ELb1ELb1ELb0EEENS1_21CollectiveEpilogueFwdINS6_IJSA_NS7_ILi512EEESA_EEES9_SC_SE_Li256ELb0ELb1ELb1ELb0EEENS1_19SingleTileSchedulerILb0ELb1ELb1ELi64EEEEEEEEEvNT_6ParamsE:
        .type           _ZN7cutlass13device_kernelIN5flash11enable_sm90INS1_16FlashAttnFwdSm90INS1_25CollectiveMainloopFwdSm90ILi2EN4cute5tupleIJNS5_1CILi1EEES8_S8_EEENS6_IJNS7_ILi64EEESA_SA_EEELi512ENS_6half_tEfNS_4arch4Sm90ELb0ELb1ELb0ELb0ELb1ELb0ELb0ELb0ELb0ELb1ELb1ELb0EEENS1_21CollectiveEpilogueFwdINS6_IJSA_NS7_ILi512EEESA_EEES9_SC_SE_Li256ELb0ELb1ELb1ELb0EEENS1_19SingleTileSchedulerILb0ELb1ELb1ELi64EEEEEEEEEvNT_6ParamsE,@function
        .size           _ZN7cutlass13device_kernelIN5flash11enable_sm90INS1_16FlashAttnFwdSm90INS1_25CollectiveMainloopFwdSm90ILi2EN4cute5tupleIJNS5_1CILi1EEES8_S8_EEENS6_IJNS7_ILi64EEESA_SA_EEELi512ENS_6half_tEfNS_4arch4Sm90ELb0ELb1ELb0ELb0ELb1ELb0ELb0ELb0ELb0ELb1ELb1ELb0EEENS1_21CollectiveEpilogueFwdINS6_IJSA_NS7_ILi512EEESA_EEES9_SC_SE_Li256ELb0ELb1ELb1ELb0EEENS1_19SingleTileSchedulerILb0ELb1ELb1ELi64EEEEEEEEEvNT_6ParamsE,(.L_x_15645 - _ZN7cutlass13device_kernelIN5flash11enable_sm90INS1_16FlashAttnFwdSm90INS1_25CollectiveMainloopFwdSm90ILi2EN4cute5tupleIJNS5_1CILi1EEES8_S8_EEENS6_IJNS7_ILi64EEESA_SA_EEELi512ENS_6half_tEfNS_4arch4Sm90ELb0ELb1ELb0ELb0ELb1ELb0ELb0ELb0ELb0ELb1ELb1ELb0EEENS1_21CollectiveEpilogueFwdINS6_IJSA_NS7_ILi512EEESA_EEES9_SC_SE_Li256ELb0ELb1ELb1ELb0EEENS1_19SingleTileSchedulerILb0ELb1ELb1ELi64EEEEEEEEEvNT_6ParamsE)
        .other          _ZN7cutlass13device_kernelIN5flash11enable_sm90INS1_16FlashAttnFwdSm90INS1_25CollectiveMainloopFwdSm90ILi2EN4cute5tupleIJNS5_1CILi1EEES8_S8_EEENS6_IJNS7_ILi64EEESA_SA_EEELi512ENS_6half_tEfNS_4arch4Sm90ELb0ELb1ELb0ELb0ELb1ELb0ELb0ELb0ELb0ELb1ELb1ELb0EEENS1_21CollectiveEpilogueFwdINS6_IJSA_NS7_ILi512EEESA_EEES9_SC_SE_Li256ELb0ELb1ELb1ELb0EEENS1_19SingleTileSchedulerILb0ELb1ELb1ELi64EEEEEEEEEvNT_6ParamsE,@"STO_CUDA_ENTRY STV_DEFAULT"
_ZN7cutlass13device_kernelIN5flash11enable_sm90INS1_16FlashAttnFwdSm90INS1_25CollectiveMainloopFwdSm90ILi2EN4cute5tupleIJNS5_1CILi1EEES8_S8_EEENS6_IJNS7_ILi64EEESA_SA_EEELi512ENS_6half_tEfNS_4arch4Sm90ELb0ELb1ELb0ELb0ELb1ELb0ELb0ELb0ELb0ELb1ELb1ELb0EEENS1_21CollectiveEpilogueFwdINS6_IJSA_NS7_ILi512EEESA_EEES9_SC_SE_Li256ELb0ELb1ELb1ELb0EEENS1_19SingleTileSchedulerILb0ELb1ELb1ELi64EEEEEEEEEvNT_6ParamsE:
        /* <DEDUP_REMOVED lines=40> */
.L_x_4863:
        /* <DEDUP_REMOVED lines=22> */
.L_x_4864:
        /* <DEDUP_REMOVED lines=18> */
.L_x_4865:
        /* <DEDUP_REMOVED lines=22> */
.L_x_4866:
        /* <DEDUP_REMOVED lines=23> */
.L_x_4867:
        /* <DEDUP_REMOVED lines=9> */
.L_x_4870:
[----:B------:R-:W-:-:S08]  /*0860*/  NOP ;  /* 0x0000000000007918 */ /* 0x000fd00000000000 */
[----:B------:R-:W0:Y:S02]  /*0870*/  USETMAXREG.TRY_ALLOC.CTAPOOL UP0, 0xe8 ;  /* 0x000000e8000079c8 */ /* 0x000e240008000600 */
[----:B0-----:R-:W-:-:S13]  /*0880*/  PLOP3.LUT P0, PT, PT, PT, UP0, 0x80, 0x0 ;  /* 0x000000000000781c */ /* 0x001fda0003f0f008 */
[----:B------:R-:W-:Y:S05]  /*0890*/  @!P0 BRA `(.L_x_4870) ;  /* 0xfffffffc00f08947 */ /* 0x000fea000383ffff */
[----:B------:R-:W0:Y:S01]  /*08a0*/  LDC R2, c[0x0][0xc50] ;  /* 0x00031400ff027b82 */ /* 0x000e220000000800 */
[----:B------:R-:W-:-:S04]  /*08b0*/  LOP3.LUT R0, R30, 0xffffff80, RZ, 0xc0, !PT ;  /* 0xffffff801e007812 */ /* 0x000fc800078ec0ff */
[----:B------:R-:W-:-:S03]  /*08c0*/  ISETP.NE.AND P0, PT, R0, 0x80, PT ;  /* 0x000000800000780c */ /* 0x000fc60003f05270 */
[----:B------:R-:W1:Y:S08]  /*08d0*/  S2UR UR4, SR_CTAID.Y ;  /* 0x00000000000479c3 */ /* 0x000e700000002600 */
[----:B------:R-:W2:Y:S08]  /*08e0*/  S2UR UR5, SR_CTAID.Z ;  /* 0x00000000000579c3 */ /* 0x000eb00000002700 */
[----:B------:R-:W-:Y:S06]  /*08f0*/  @!P0 BAR.ARV 0x8, 0x100 ;  /* 0x0204000000008b1d */ /* 0x000fec0000002000 */
[----:B0-----:R-:W-:-:S02]  /*0900*/  ISETP.NE.AND P1, PT, R2, 0x1, PT ;  /* 0x000000010200780c */ /* 0x001fc40003f25270 */
[----:B------:R-:W-:Y:S01]  /*0910*/  ISETP.GE.U32.AND P0, PT, R30, 0x100, PT ;  /* 0x000001001e00780c */ /* 0x000fe20003f06070 */
[----:B-1----:R-:W-:-:S10]  /*0920*/  IMAD.U32 R18, RZ, RZ, UR4 ;  /* 0x00000004ff127e24 */ /* 0x002fd4000f8e00ff */
[----:B------:R-:W0:Y:S08]  /*0930*/  @P1 LDC R0, c[0x0][0xc54] ;  /* 0x00031500ff001b82 */ /* 0x000e300000000800 */
[----:B------:R-:W-:Y:S08]  /*0940*/  @P0 BAR.ARV 0xf, 0x100 ;  /* 0x03c4000000000b1d */ /* 0x000ff00000002000 */
[----:B------:R-:W1:Y:S01]  /*0950*/  @P1 LDC R3, c[0x0][0xc58] ;  /* 0x00031600ff031b82 */ /* 0x000e620000000800 */
[----:B--2---:R-:W-:Y:S01]  /*0960*/  ISETP.LE.AND P0, PT, RZ, UR5, PT ;  /* 0x00000005ff007c0c */ /* 0x004fe2000bf03270 */
[----:B0-----:R-:W-:-:S05]  /*0970*/  @P1 IMAD.HI.U32 R0, R0, UR4, RZ ;  /* 0x0000000400001c27 */ /* 0x001fca000f8e00ff */
[----:B-1----:R-:W-:-:S05]  /*0980*/  @P1 SHF.R.U32.HI R18, RZ, R3, R0 ;  /* 0x00000003ff121219 */ /* 0x002fca0000011600 */
[----:B------:R-:W-:-:S04]  /*0990*/  IMAD.MOV R3, RZ, RZ, -R18 ;  /* 0x000000ffff037224 */ /* 0x000fc800078e0a12 */
[----:B------:R-:W-:Y:S01]  /*09a0*/  IMAD R8, R2, R3, UR4 ;  /* 0x0000000402087e24 */ /* 0x000fe2000f8e0203 */
[----:B------:R-:W-:Y:S06]  /*09b0*/  @!P0 BRA `(.L_x_4871) ;  /* 0x0000012800048947 */ /* 0x000fec0003800000 */
[----:B------:R-:W0:Y:S01]  /*09c0*/  S2R R152, SR_CTAID.X ;  /* 0x0000000000987919 */ /* 0x000e220000002500 */
[----:B------:R-:W-:Y:S01]  /*09d0*/  ULDC.64 UR4, c[0x0][0x418] ;  /* 0x0001060000047ab9 */ /* 0x000fe20000000a00 */
[----:B------:R-:W-:Y:S01]  /*09e0*/  ULDC UR41, c[0x0][0x424] ;  /* 0x0001090000297ab9 */ /* 0x000fe20000000800 */
[----:B------:R-:W-:Y:S01]  /*09f0*/  UISETP.NE.U32.AND UP0, UPT, UR4, URZ, UPT ;  /* 0x0000003f0400728c */ /* 0x000fe2000bf05070 */
[----:B------:R-:W1:Y:S01]  /*0a00*/  S2UR UR42, SR_CgaCtaId ;  /* 0x00000000002a79c3 */ /* 0x000e620000008800 */
[----:B------:R-:W-:Y:S01]  /*0a10*/  ULDC UR6, c[0x0][0x2f0] ;  /* 0x0000bc0000067ab9 */ /* 0x000fe20000000800 */
[----:B------:R-:W-:Y:S01]  /*0a20*/  VIADD R22, R30, 0xffffff80 ;  /* 0xffffff801e167836 */ /* 0x000fe20000000000 */
[----:B------:R-:W-:-:S04]  /*0a30*/  UISETP.NE.AND.EX UP0, UPT, UR5, URZ, UPT, UP0 ;  /* 0x0000003f0500728c */ /* 0x000fc8000bf05300 */
[----:B------:R-:W-:Y:S02]  /*0a40*/  USEL UR41, UR41, 0x1, UP0 ;  /* 0x0000000129297887 */ /* 0x000fe40008000000 */
[----:B------:R-:W-:Y:S02]  /*0a50*/  UISETP.NE.AND UP0, UPT, UR9, 0x1, UPT ;  /* 0x000000010900788c */ /* 0x000fe4000bf05270 */
[----:B------:R-:W-:-:S04]  /*0a60*/  UIMAD UR4, UR41, UR6, 0x3f ;  /* 0x0000003f290474a4 */ /* 0x000fc8000f8e0206 */
[----:B------:R-:W-:Y:S01]  /*0a70*/  PLOP3.LUT P0, PT, PT, PT, UP0, 0x80, 0x0 ;  /* 0x000000000000781c */ /* 0x000fe20003f0f008 */
[----:B------:R-:W-:-:S04]  /*0a80*/  USHF.R.S32.HI UR5, URZ, 0x1f, UR4 ;  /* 0x0000001f3f057899 */ /* 0x000fc80008011404 */
[----:B------:R-:W-:-:S04]  /*0a90*/  ULEA.HI UR5, UR5, UR4, URZ, 0x6 ;  /* 0x0000000405057291 */ /* 0x000fc8000f8f303f */
[----:B------:R-:W-:Y:S01]  /*0aa0*/  USHF.R.S32.HI UR5, URZ, 0x6, UR5 ;  /* 0x000000063f057899 */ /* 0x000fe20008011405 */
[----:B0-----:R-:W-:-:S03]  /*0ab0*/  IMAD.SHL.U32 R152, R152, 0x40, RZ ;  /* 0x0000004098987824 */ /* 0x001fc600078e00ff */
[----:B-1----:R-:W-:Y:S08]  /*0ac0*/  @!P0 BRA `(.L_x_4872) ;  /* 0x0000002000f48947 */ /* 0x002ff00003800000 */
[----:B------:R-:W0:Y:S01]  /*0ad0*/  LDC R0, c[0x0][0x448] ;  /* 0x00011200ff007b82 */ /* 0x000e220000000800 */
[----:B------:R-:W-:Y:S02]  /*0ae0*/  ULDC UR7, c[0x0][0x288] ;  /* 0x0000a20000077ab9 */ /* 0x000fe40000000800 */
[----:B------:R-:W-:-:S04]  /*0af0*/  UIADD3 UR4, -UR7, 0x1, URZ ;  /* 0x0000000107047890 */ /* 0x000fc8000fffe13f */
[----:B------:R-:W-:Y:S01]  /*0b00*/  UIMAD UR4, UR41, UR6, UR4 ;  /* 0x00000006290472a4 */ /* 0x000fe2000f8e0204 */
[----:B------:R-:W1:Y:S01]  /*0b10*/  LDC.64 R6, c[0x0][0x9e0] ;  /* 0x00027800ff067b82 */ /* 0x000e620000000a00 */
[----:B0-----:R-:W-:Y:S02]  /*0b20*/  ISETP.NE.AND P1, PT, R0, 0x1, PT ;  /* 0x000000010000780c */ /* 0x001fe40003f25270 */
[----:B------:R-:W-:Y:S02]  /*0b30*/  IADD3 R0, R152, 0x3f, RZ ;  /* 0x0000003f98007810 */ /* 0x000fe40007ffe0ff */
[----:B-1----:R-:W-:-:S09]  /*0b40*/  ISETP.GE.AND P2, PT, R7, 0x1, PT ;  /* 0x000000010700780c */ /* 0x002fd20003f46270 */
[----:B------:R-:W0:Y:S08]  /*0b50*/  @P1 LDC R3, c[0x0][0x44c] ;  /* 0x00011300ff031b82 */ /* 0x000e300000000800 */
[----:B------:R-:W1:Y:S01]  /*0b60*/  @P1 LDC R5, c[0x0][0x450] ;  /* 0x00011400ff051b82 */ /* 0x000e620000000800 */
[----:B0-----:R-:W-:-:S05]  /*0b70*/  @P1 IMAD.HI.U32 R2, R0, R3, RZ ;  /* 0x0000000300021227 */ /* 0x001fca00078e00ff */
[----:B-1----:R-:W-:-:S05]  /*0b80*/  @P1 SHF.R.U32.HI R0, RZ, R5, R2 ;  /* 0x00000005ff001219 */ /* 0x002fca0000011602 */
[----:B------:R-:W-:-:S04]  /*0b90*/  VIADD R3, R0, UR4 ;  /* 0x0000000400037c36 */ /* 0x000fc80008000000 */
        /* <DEDUP_REMOVED lines=12> */
.L_x_4874:
[----:B------:R-:W-:-:S13]  /*0c60*/  ISETP.NE.AND P0, PT, R7, 0x1, PT ;  /* 0x000000010700780c */ /* 0x000fda0003f05270 */
[----:B------:R-:W0:Y:S02]  /*0c70*/  @P0 LDC.64 R4, c[0x0][0x9e8] ;  /* 0x00027a00ff040b82 */ /* 0x000e240000000a00 */
[----:B0-----:R-:W-:-:S05]  /*0c80*/  @P0 IMAD.HI.U32 R4, R2, R4, RZ ;  /* 0x0000000402040227 */ /* 0x001fca00078e00ff */
[----:B------:R-:W-:-:S07]  /*0c90*/  @P0 SHF.R.U32.HI R2, RZ, R5, R4 ;  /* 0x00000005ff020219 */ /* 0x000fce0000011604 */
.L_x_4875:
[----:B------:R-:W-:-:S05]  /*0ca0*/  IMAD R3, R2, R7, R7 ;  /* 0x0000000702037224 */ /* 0x000fca00078e0207 */
[----:B------:R-:W-:-:S07]  /*0cb0*/  VIMNMX R0, R0, R3, PT ;  /* 0x0000000300007248 */ /* 0x000fce0003fe0100 */
.L_x_4873:
[----:B------:R-:W0:Y:S01]  /*0cc0*/  @P1 LDC R5, c[0x0][0x44c] ;  /* 0x00011300ff051b82 */ /* 0x000e220000000800 */
[----:B------:R-:W-:Y:S01]  /*0cd0*/  IADD3 R0, R0, 0x3f, RZ ;  /* 0x0000003f00007810 */ /* 0x000fe20007ffe0ff */
[----:B------:R-:W-:Y:S01]  /*0ce0*/  UIMAD UR41, UR41, UR6, -UR7 ;  /* 0x00000006292972a4 */ /* 0x000fe2000f8e0a07 */
[----:B------:R-:W-:Y:S02]  /*0cf0*/  ULDC UR4, c[0x0][0x9dc] ;  /* 0x0002770000047ab9 */ /* 0x000fe40000000800 */
[----:B------:R-:W-:-:S03]  /*0d00*/  SHF.R.S32.HI R3, RZ, 0x1f, R0 ;  /* 0x0000001fff037819 */ /* 0x000fc60000011400 */
[----:B------:R-:W1:Y:S01]  /*0d10*/  @P1 LDC R9, c[0x0][0x450] ;  /* 0x00011400ff091b82 */ /* 0x000e620000000800 */
[----:B------:R-:W-:-:S04]  /*0d20*/  LEA.HI R3, R3, R0, RZ, 0x6 ;  /* 0x0000000003037211 */ /* 0x000fc800078f30ff */
[----:B------:R-:W-:-:S04]  /*0d30*/  SHF.R.S32.HI R3, RZ, 0x6, R3 ;  /* 0x00000006ff037819 */ /* 0x000fc80000011403 */
[----:B------:R-:W-:Y:S01]  /*0d40*/  VIMNMX R11, R3, UR5, PT ;  /* 0x00000005030b7c48 */ /* 0x000fe2000bfe0100 */
[----:B0-----:R-:W-:-:S05]  /*0d50*/  @P1 IMAD.HI.U32 R2, R152, R5, RZ ;  /* 0x0000000598021227 */ /* 0x001fca00078e00ff */
[----:B-1----:R-:W-:-:S05]  /*0d60*/  @P1 SHF.R.U32.HI R152, RZ, R9, R2 ;  /* 0x00000009ff981219 */ /* 0x002fca0000011602 */
[----:B------:R-:W-:-:S04]  /*0d70*/  VIADD R152, R152, UR41 ;  /* 0x0000002998987c36 */ /* 0x000fc80008000000 */
        /* <DEDUP_REMOVED lines=11> */
.L_x_4877:
[----:B------:R-:W-:-:S13]  /*0e30*/  ISETP.NE.AND P0, PT, R7, 0x1, PT ;  /* 0x000000010700780c */ /* 0x000fda0003f05270 */
[----:B------:R-:W0:Y:S02]  /*0e40*/  @P0 LDC.64 R2, c[0x0][0x9e8] ;  /* 0x00027a00ff020b82 */ /* 0x000e240000000a00 */
[----:B0-----:R-:W-:-:S05]  /*0e50*/  @P0 IMAD.HI.U32 R2, R152, R2, RZ ;  /* 0x0000000298020227 */ /* 0x001fca00078e00ff */
[----:B------:R-:W-:-:S07]  /*0e60*/  @P0 SHF.R.U32.HI R152, RZ, R3, R2 ;  /* 0x00000003ff980219 */ /* 0x000fce0000011602 */
.L_x_4878:
[----:B------:R-:W-:-:S05]  /*0e70*/  IMAD R3, R152, R7, RZ ;  /* 0x0000000798037224 */ /* 0x000fca00078e02ff */
[----:B------:R-:W-:-:S07]  /*0e80*/  VIMNMX R0, R0, R3, !PT ;  /* 0x0000000300007248 */ /* 0x000fce0007fe0100 */
.L_x_4876:
[----:B------:R-:W-:Y:S01]  /*0e90*/  SHF.R.S32.HI R3, RZ, 0x1f, R0 ;  /* 0x0000001fff037819 */ /* 0x000fe20000011400 */
[----:B------:R-:W-:Y:S01]  /*0ea0*/  IMAD.MOV.U32 R4, RZ, RZ, RZ ;  /* 0x000000ffff047224 */ /* 0x000fe200078e00ff */
[----:B------:R-:W-:Y:S02]  /*0eb0*/  LOP3.LUT R7, R8, 0xffff, RZ, 0xc0, !PT ;  /* 0x0000ffff08077812 */ /* 0x000fe400078ec0ff */
[----:B------:R-:W-:Y:S02]  /*0ec0*/  LEA.HI R3, R3, R0, RZ, 0x6 ;  /* 0x0000000003037211 */ /* 0x000fe400078f30ff */
[----:B------:R-:W-:Y:S02]  /*0ed0*/  SHF.R.U32.HI R0, RZ, 0x10, R8 ;  /* 0x00000010ff007819 */ /* 0x000fe40000011608 */
[----:B------:R-:W-:Y:S02]  /*0ee0*/  SHF.R.S32.HI R3, RZ, 0x6, R3 ;  /* 0x00000006ff037819 */ /* 0x000fe40000011403 */
[----:B------:R-:W-:-:S02]  /*0ef0*/  ISETP.NE.AND P0, PT, R0, RZ, PT ;  /* 0x000000ff0000720c */ /* 0x000fc40003f05270 */
[----:B------:R-:W-:-:S04]  /*0f00*/  VIMNMX R10, RZ, R3, !PT ;  /* 0x00000003ff0a7248 */ /* 0x000fc80007fe0100 */
[----:B------:R-:W-:-:S07]  /*0f10*/  ISETP.GT.AND P1, PT, R11, R10, PT ;  /* 0x0000000a0b00720c */ /* 0x000fce0003f24270 */
[----:B------:R-:W0:Y:S06]  /*0f20*/  @!P0 LDC R0, c[0x0][0x9f0] ;  /* 0x00027c00ff008b82 */ /* 0x000e2c0000000800 */
        /* <DEDUP_REMOVED lines=14> */
[----:B0-----:R-:W-:-:S05]  /*1010*/  IADD3 R9, RZ, -R3, RZ ;  /* 0x80000003ff097210 */ /* 0x001fca0007ffe0ff */
[----:B------:R-:W-:-:S04]  /*1020*/  IMAD R9, R9, R6, RZ ;  /* 0x0000000609097224 */ /* 0x000fc800078e02ff */
[----:B------:R-:W-:-:S04]  /*1030*/  IMAD.HI.U32 R2, R3, R9, R2 ;  /* 0x0000000903027227 */ /* 0x000fc800078e0002 */
[----:B------:R-:W-:-:S04]  /*1040*/  IMAD.MOV.U32 R3, RZ, RZ, R8 ;  /* 0x000000ffff037224 */ /* 0x000fc800078e0008 */
        /* <DEDUP_REMOVED lines=9> */
[----:B------:R-:W-:-:S05]  /*10e0*/  @!P1 LOP3.LUT R2, RZ, R0, RZ, 0x33, !PT ;  /* 0x00000000ff029212 */ /* 0x000fca00078e33ff */
[----:B------:R-:W-:-:S07]  /*10f0*/  IMAD.MOV.U32 R4, RZ, RZ, R2 ;  /* 0x000000ffff047224 */ /* 0x000fce00078e0002 */
.L_x_4879:
[-C--:B------:R-:W-:Y:S01]  /*1100*/  IMAD R3, R7, R4.reuse, R10 ;  /* 0x0000000407037224 */ /* 0x080fe200078e020a */
[----:B------:R-:W-:Y:S02]  /*1110*/  PLOP3.LUT P0, PT, PT, PT, PT, 0x80, 0x0 ;  /* 0x000000000000781c */ /* 0x000fe40003f0f070 */
[----:B------:R-:W-:Y:S02]  /*1120*/  CS2R R150, SRZ ;  /* 0x0000000000967805 */ /* 0x000fe4000001ff00 */
[----:B------:R-:W-:Y:S02]  /*1130*/  MOV R2, RZ ;  /* 0x000000ff00027202 */ /* 0x000fe40000000f00 */
[----:B------:R-:W-:Y:S02]  /*1140*/  CS2R R148, SRZ ;  /* 0x0000000000947805 */ /* 0x000fe4000001ff00 */
[----:B0-----:R-:W-:Y:S01]  /*1150*/  VIADDMNMX R0, R3, R4, R11, PT ;  /* 0x0000000403007246 */ /* 0x001fe2000380010b */
[----:B------:R-:W-:Y:S01]  /*1160*/  IMAD.MOV.U32 R4, RZ, RZ, RZ ;  /* 0x000000ffff047224 */ /* 0x000fe200078e00ff */
[----:B------:R-:W-:-:S02]  /*1170*/  CS2R R146, SRZ ;  /* 0x0000000000927805 */ /* 0x000fc4000001ff00 */
[----:B------:R-:W-:Y:S02]  /*1180*/  CS2R R144, SRZ ;  /* 0x0000000000907805 */ /* 0x000fe4000001ff00 */
[----:B------:R-:W-:Y:S02]  /*1190*/  ISETP.GT.AND P1, PT, R0, R3, PT ;  /* 0x000000030000720c */ /* 0x000fe40003f24270 */
        /* <DEDUP_REMOVED lines=93> */
.L_x_4881:
[----:B------:R-:W-:-:S04]  /*1770*/  SHF.L.U32 R2, RZ, 0x1f, RZ ;  /* 0x0000001fff027819 */ /* 0x000fc800000006ff */
[----:B------:R-:W0:Y:S02]  /*1780*/  SYNCS.PHASECHK.TRANS64.TRYWAIT P1, [UR5+0x28c50], R2 ;  /* 0x028c5002ff0075a7 */ /* 0x000e240008020145 */
[----:B0-----:R-:W-:Y:S05]  /*1790*/  @!P1 BRA `(.L_x_4882) ;  /* 0x0000011800949947 */ /* 0x001fea0003800000 */
.L_x_5032:
        /* <DEDUP_REMOVED lines=39> */
.L_x_4883:
        /* <DEDUP_REMOVED lines=9> */
.L_x_4890:
[----:B------:R-:W-:Y:S01]  /*1aa0*/  BAR.SYNC.DEFER_BLOCKING 0xe, 0x100 ;  /* 0x0384000000007b1d */ /* 0x000fe20000010000 */
[----:B01----:R-:W-:Y:S01]  /*1ab0*/  IMAD.U32 R5, RZ, RZ, UR4 ;  /* 0x00000004ff057e24 */ /* 0x003fe2000f8e00ff */
[----:B------:R-:W-:Y:S01]  /*1ac0*/  UIADD3 UR4, UR4, 0x1, URZ ;  /* 0x0000000104047890 */ /* 0x000fe2000fffe03f */
[C---:B------:R-:W-:Y:S01]  /*1ad0*/  ISETP.GT.AND P2, PT, R0.reuse, R3, PT ;  /* 0x000000030000720c */ /* 0x040fe20003f44270 */
[----:B------:R-:W-:Y:S02]  /*1ae0*/  VIADD R0, R0, 0xffffffff ;  /* 0xffffffff00007836 */ /* 0x000fe40000000000 */
        /* <DEDUP_REMOVED lines=138> */
.L_x_4885:
[----:B------:R-:W-:Y:S01]  /*2390*/  ULEA UR7, UR4, UR5, 0x3 ;  /* 0x0000000504077291 */ /* 0x000fe2000f8e183f */
[----:B------:R-:W-:-:S08]  /*23a0*/  SHF.L.U32 R2, R7, 0x1f, RZ ;  /* 0x0000001f07027819 */ /* 0x000fd000000006ff */
[----:B------:R0:W1:Y:S01]  /*23b0*/  SYNCS.PHASECHK.TRANS64.TRYWAIT P1, [UR7+0x28c50], R2 ;  /* 0x028c5002ff0075a7 */ /* 0x0000620008020147 */
[----:B------:R-:W-:Y:S05]  /*23c0*/  @!P0 BRA `(.L_x_4886) ;  /* 0x0000000000048947 */ /* 0x000fea0003800000 */
[----:B------:R-:W-:Y:S01]  /*23d0*/  BPT.TRAP 0x1 ;  /* 0x000000040000795c */ /* 0x000fe20000300000 */
.L_x_4886:
[----:B-1----:R-:W-:Y:S05]  /*23e0*/  @P1 BRA `(.L_x_4887) ;  /* 0x0000000000081947 */ /* 0x002fea0003800000 */
[----:B------:R-:W1:Y:S02]  /*23f0*/  SYNCS.PHASECHK.TRANS64.TRYWAIT P1, [UR7+0x28c50], R2 ;  /* 0x028c5002ff0075a7 */ /* 0x000e640008020147 */
[----:B-1----:R-:W-:Y:S05]  /*2400*/  @!P1 BRA `(.L_x_4888) ;  /* 0x0000010c00909947 */ /* 0x002fea0003800000 */
.L_x_4887:
        /* <DEDUP_REMOVED lines=26> */
.L_x_4889:
[----:B------:R-:W-:-:S04]  /*25b0*/  UIADD3 UR7, UR7, 0x28c60, URZ ;  /* 0x00028c6007077890 */ /* 0x000fc8000fffe03f */
[----:B------:R-:W-:-:S09]  /*25c0*/  UPRMT UR7, UR42, 0x654, UR7 ;  /* 0x000006542a077896 */ /* 0x000fd20008000007 */
[----:B------:R-:W-:Y:S01]  /*25d0*/  SYNCS.ARRIVE.TRANS64.RED.A1T0 RZ, [UR7], RZ ;  /* 0x000000ffffff79a7 */ /* 0x000fe20008100407 */
[----:B------:R-:W-:Y:S05]  /*25e0*/  @P2 BRA `(.L_x_4890) ;  /* 0xfffffff4002c2947 */ /* 0x000fea000383ffff */
[----:B------:R-:W-:-:S12]  /*25f0*/  USHF.L.U32 UR4, UR4, 0x6, URZ ;  /* 0x0000000604047899 */ /* 0x000fd8000800063f */
.L_x_4884:
[----:B------:R-:W-:Y:S01]  /*2600*/  BAR.SYNC.DEFER_BLOCKING 0xe, 0x100 ;  /* 0x0384000000007b1d */ /* 0x000fe20000010000 */
[----:B------:R-:W-:Y:S02]  /*2610*/  IADD3 R4, R4, UR4, RZ ;  /* 0x0000000404047c10 */ /* 0x000fe4000fffe0ff */
[----:B------:R-:W-:Y:S02]  /*2620*/  PLOP3.LUT P0, PT, PT, PT, PT, 0x8, 0x0 ;  /* 0x000000000000781c */ /* 0x000fe40003f0e170 */
        /* <DEDUP_REMOVED lines=135> */
.L_x_4872:
[----:B------:R-:W0:Y:S01]  /*2ea0*/  LDC R19, c[0x0][0x448] ;  /* 0x00011200ff137b82 */ /* 0x000e220000000800 */
[----:B------:R-:W-:Y:S01]  /*2eb0*/  VIADD R0, R152, 0x3f ;  /* 0x0000003f98007836 */ /* 0x000fe20000000000 */
[----:B------:R-:W-:Y:S01]  /*2ec0*/  ULDC UR4, c[0x0][0x288] ;  /* 0x0000a20000047ab9 */ /* 0x000fe20000000800 */
[----:B------:R-:W-:Y:S01]  /*2ed0*/  LOP3.LUT R16, R16, 0xfffffffd, RZ, 0xc0, !PT ;  /* 0xfffffffd10107812 */ /* 0x000fe200078ec0ff */
[----:B------:R-:W-:-:S04]  /*2ee0*/  UIADD3 UR7, -UR4, 0x1, URZ ;  /* 0x0000000104077890 */ /* 0x000fc8000fffe13f */
[----:B------:R-:W1:Y:S01]  /*2ef0*/  LDC.64 R4, c[0x0][0x9e0] ;  /* 0x00027800ff047b82 */ /* 0x000e620000000a00 */
[----:B------:R-:W-:Y:S01]  /*2f00*/  UIMAD UR7, UR41, UR6, UR7 ;  /* 0x00000006290772a4 */ /* 0x000fe2000f8e0207 */
[----:B0-----:R-:W-:Y:S02]  /*2f10*/  ISETP.NE.AND P2, PT, R19, 0x1, PT ;  /* 0x000000011300780c */ /* 0x001fe40003f45270 */
[----:B-1----:R-:W-:-:S11]  /*2f20*/  ISETP.GE.AND P1, PT, R5, 0x1, PT ;  /* 0x000000010500780c */ /* 0x002fd60003f26270 */
[----:B------:R-:W0:Y:S01]  /*2f30*/  @P2 LDC R3, c[0x0][0x44c] ;  /* 0x00011300ff032b82 */ /* 0x000e220000000800 */
[----:B------:R-:W-:-:S04]  /*2f40*/  @P2 LOP3.LUT R16, R16, 0x2, RZ, 0xfc, !PT ;  /* 0x0000000210102812 */ /* 0x000fc800078efcff */
[----:B------:R-:W-:-:S03]  /*2f50*/  LOP3.LUT R16, R16, 0xfffffffe, RZ, 0xc0, !PT ;  /* 0xfffffffe10107812 */ /* 0x000fc600078ec0ff */
[----:B------:R-:W1:Y:S01]  /*2f60*/  @P2 LDC R2, c[0x0][0x450] ;  /* 0x00011400ff022b82 */ /* 0x000e620000000800 */
[----:B------:R-:W-:Y:S01]  /*2f70*/  @P1 LOP3.LUT R16, R16, 0x1, RZ, 0xfc, !PT ;  /* 0x0000000110101812 */ /* 0x000fe200078efcff */
[----:B0-----:R-:W-:-:S05]  /*2f80*/  @P2 IMAD.HI.U32 R3, R0, R3, RZ ;  /* 0x0000000300032227 */ /* 0x001fca00078e00ff */
[----:B-1----:R-:W-:-:S05]  /*2f90*/  @P2 SHF.R.U32.HI R0, RZ, R2, R3 ;  /* 0x00000002ff002219 */ /* 0x002fca0000011603 */
[----:B------:R-:W-:-:S05]  /*2fa0*/  VIADD R3, R0, UR7 ;  /* 0x0000000700037c36 */ /* 0x000fca0008000000 */
[----:B------:R-:W-:Y:S01]  /*2fb0*/  IADD3 R0, R3, R4, RZ ;  /* 0x0000000403007210 */ /* 0x000fe20007ffe0ff */
        /* <DEDUP_REMOVED lines=11> */
.L_x_4892:
[----:B------:R-:W-:-:S13]  /*3070*/  ISETP.NE.AND P0, PT, R5, 0x1, PT ;  /* 0x000000010500780c */ /* 0x000fda0003f05270 */
[----:B------:R-:W0:Y:S02]  /*3080*/  @P0 LDC.64 R6, c[0x0][0x9e8] ;  /* 0x00027a00ff060b82 */ /* 0x000e240000000a00 */
[----:B0-----:R-:W-:-:S05]  /*3090*/  @P0 IMAD.HI.U32 R4, R2, R6, RZ ;  /* 0x0000000602040227 */ /* 0x001fca00078e00ff */
[----:B------:R-:W-:-:S07]  /*30a0*/  @P0 SHF.R.U32.HI R2, RZ, R7, R4 ;  /* 0x00000007ff020219 */ /* 0x000fce0000011604 */
.L_x_4893:
[----:B------:R-:W-:-:S05]  /*30b0*/  IMAD R3, R2, R5, R5 ;  /* 0x0000000502037224 */ /* 0x000fca00078e0205 */
[----:B------:R-:W-:-:S07]  /*30c0*/  VIMNMX R0, R0, R3, PT ;  /* 0x0000000300007248 */ /* 0x000fce0003fe0100 */
.L_x_4891:
[----:B------:R-:W0:Y:S01]  /*30d0*/  @P2 LDC R7, c[0x0][0x44c] ;  /* 0x00011300ff072b82 */ /* 0x000e220000000800 */
[----:B------:R-:W-:Y:S01]  /*30e0*/  VIADD R0, R0, 0x3f ;  /* 0x0000003f00007836 */ /* 0x000fe20000000000 */
[----:B------:R-:W-:Y:S01]  /*30f0*/  UIMAD UR4, UR41, UR6, -UR4 ;  /* 0x00000006290472a4 */ /* 0x000fe2000f8e0a04 */
[----:B------:R-:W-:-:S03]  /*3100*/  IMAD.MOV.U32 R2, RZ, RZ, R152 ;  /* 0x000000ffff027224 */ /* 0x000fc600078e0098 */
[----:B------:R-:W-:Y:S02]  /*3110*/  SHF.R.S32.HI R3, RZ, 0x1f, R0 ;  /* 0x0000001fff037819 */ /* 0x000fe40000011400 */
[----:B------:R-:W1:Y:S02]  /*3120*/  @P2 LDC R4, c[0x0][0x450] ;  /* 0x00011400ff042b82 */ /* 0x000e640000000800 */
[----:B------:R-:W-:-:S04]  /*3130*/  LEA.HI R3, R3, R0, RZ, 0x6 ;  /* 0x0000000003037211 */ /* 0x000fc800078f30ff */
[----:B------:R-:W-:-:S04]  /*3140*/  SHF.R.S32.HI R3, RZ, 0x6, R3 ;  /* 0x00000006ff037819 */ /* 0x000fc80000011403 */
[----:B------:R-:W-:Y:S01]  /*3150*/  VIMNMX R6, R3, UR5, PT ;  /* 0x0000000503067c48 */ /* 0x000fe2000bfe0100 */
[----:B0-----:R-:W-:-:S05]  /*3160*/  @P2 IMAD.HI.U32 R7, R152, R7, RZ ;  /* 0x0000000798072227 */ /* 0x001fca00078e00ff */
[----:B-1----:R-:W-:-:S04]  /*3170*/  @P2 SHF.R.U32.HI R2, RZ, R4, R7 ;  /* 0x00000004ff022219 */ /* 0x002fc80000011607 */
[----:B------:R-:W-:Y:S01]  /*3180*/  IADD3 R0, R2, UR4, RZ ;  /* 0x0000000402007c10 */ /* 0x000fe2000fffe0ff */
[----:B------:R-:W-:-:S04]  /*3190*/  ULDC UR4, c[0x0][0x9dc] ;  /* 0x0002770000047ab9 */ /* 0x000fc80000000800 */
        /* <DEDUP_REMOVED lines=11> */
.L_x_4895:
[----:B------:R-:W-:-:S13]  /*3250*/  ISETP.NE.AND P0, PT, R5, 0x1, PT ;  /* 0x000000010500780c */ /* 0x000fda0003f05270 */
[----:B------:R-:W0:Y:S02]  /*3260*/  @P0 LDC.64 R10, c[0x0][0x9e8] ;  /* 0x00027a00ff0a0b82 */ /* 0x000e240000000a00 */
[----:B0-----:R-:W-:-:S05]  /*3270*/  @P0 IMAD.HI.U32 R4, R0, R10, RZ ;  /* 0x0000000a00040227 */ /* 0x001fca00078e00ff */
[----:B------:R-:W-:-:S07]  /*3280*/  @P0 SHF.R.U32.HI R0, RZ, R11, R4 ;  /* 0x0000000bff000219 */ /* 0x000fce0000011604 */
.L_x_4896:
[----:B------:R-:W-:-:S05]  /*3290*/  IMAD R3, R0, R5, RZ ;  /* 0x0000000500037224 */ /* 0x000fca00078e02ff */
[----:B------:R-:W-:-:S07]  /*32a0*/  VIMNMX R2, R2, R3, !PT ;  /* 0x0000000302027248 */ /* 0x000fce0007fe0100 */
.L_x_4894:
[----:B------:R-:W-:Y:S01]  /*32b0*/  SHF.R.U32.HI R9, RZ, 0x10, R8 ;  /* 0x00000010ff097819 */ /* 0x000fe20000011608 */
[----:B------:R-:W-:Y:S01]  /*32c0*/  IMAD.MOV.U32 R0, RZ, RZ, RZ ;  /* 0x000000ffff007224 */ /* 0x000fe200078e00ff */
[----:B------:R-:W-:Y:S02]  /*32d0*/  SHF.R.S32.HI R3, RZ, 0x1f, R2 ;  /* 0x0000001fff037819 */ /* 0x000fe40000011402 */
[----:B------:R-:W-:Y:S02]  /*32e0*/  ISETP.NE.AND P1, PT, R9, RZ, PT ;  /* 0x000000ff0900720c */ /* 0x000fe40003f25270 */
[----:B------:R-:W-:Y:S02]  /*32f0*/  LEA.HI R3, R3, R2, RZ, 0x6 ;  /* 0x0000000203037211 */ /* 0x000fe400078f30ff */
[----:B------:R-:W-:Y:S02]  /*3300*/  LOP3.LUT R8, R8, 0xffff, RZ, 0xc0, !PT ;  /* 0x0000ffff08087812 */ /* 0x000fe400078ec0ff */
[----:B------:R-:W-:-:S04]  /*3310*/  SHF.R.S32.HI R3, RZ, 0x6, R3 ;  /* 0x00000006ff037819 */ /* 0x000fc80000011403 */
[----:B------:R-:W-:-:S03]  /*3320*/  VIMNMX R17, RZ, R3, !PT ;  /* 0x00000003ff117248 */ /* 0x000fc60007fe0100 */
[----:B------:R-:W0:Y:S01]  /*3330*/  @!P1 LDC R9, c[0x0][0x9f0] ;  /* 0x00027c00ff099b82 */ /* 0x000e220000000800 */
[----:B------:R-:W-:-:S13]  /*3340*/  ISETP.GT.AND P0, PT, R6, R17, PT ;  /* 0x000000110600720c */ /* 0x000fda0003f04270 */
[----:B------:R-:W-:Y:S05]  /*3350*/  @!P0 BRA `(.L_x_4897) ;  /* 0x0000000000708947 */ /* 0x000fea0003800000 */
[-C--:B0-----:R-:W-:Y:S02]  /*3360*/  IABS R5, R9.reuse ;  /* 0x0000000900057213 */ /* 0x081fe40000000000 */
[----:B------:R-:W-:Y:S02]  /*3370*/  IADD3 R0, R9, -0x1, R6 ;  /* 0xffffffff09007810 */ /* 0x000fe40007ffe006 */
[----:B------:R-:W0:Y:S01]  /*3380*/  I2F.RP R4, R5 ;  /* 0x0000000500047306 */ /* 0x000e220000209400 */
[----:B------:R-:W-:Y:S02]  /*3390*/  IABS R11, R9 ;  /* 0x00000009000b7213 */ /* 0x000fe40000000000 */
[----:B------:R-:W-:-:S05]  /*33a0*/  IADD3 R0, -R17, R0, RZ ;  /* 0x0000000011007210 */ /* 0x000fca0007ffe1ff */
[----:B0-----:R-:W0:Y:S02]  /*33b0*/  MUFU.RCP R4, R4 ;  /* 0x0000000400047308 */ /* 0x001e240000001000 */
[----:B0-----:R-:W-:Y:S02]  /*33c0*/  VIADD R2, R4, 0xffffffe ;  /* 0x0ffffffe04027836 */ /* 0x001fe40000000000 */
[----:B------:R-:W-:-:S04]  /*33d0*/  IMAD.MOV R4, RZ, RZ, -R11 ;  /* 0x000000ffff047224 */ /* 0x000fc800078e0a0b */
[----:B------:R0:W1:Y:S02]  /*33e0*/  F2I.FTZ.U32.TRUNC.NTZ R3, R2 ;  /* 0x0000000200037305 */ /* 0x000064000021f000 */
[----:B0-----:R-:W-:Y:S02]  /*33f0*/  IMAD.MOV.U32 R2, RZ, RZ, RZ ;  /* 0x000000ffff027224 */ /* 0x001fe400078e00ff */
[----:B-1----:R-:W-:-:S04]  /*3400*/  IMAD.MOV R10, RZ, RZ, -R3 ;  /* 0x000000ffff0a7224 */ /* 0x002fc800078e0a03 */
[----:B------:R-:W-:Y:S01]  /*3410*/  IMAD R7, R10, R5, RZ ;  /* 0x000000050a077224 */ /* 0x000fe200078e02ff */
[----:B------:R-:W-:Y:S02]  /*3420*/  IABS R10, R0 ;  /* 0x00000000000a7213 */ /* 0x000fe40000000000 */
[----:B------:R-:W-:Y:S01]  /*3430*/  LOP3.LUT R0, R0, R9, RZ, 0x3c, !PT ;  /* 0x0000000900007212 */ /* 0x000fe200078e3cff */
[----:B------:R-:W-:-:S03]  /*3440*/  IMAD.HI.U32 R3, R3, R7, R2 ;  /* 0x0000000703037227 */ /* 0x000fc600078e0002 */
[----:B------:R-:W-:Y:S01]  /*3450*/  ISETP.GE.AND P2, PT, R0, RZ, PT ;  /* 0x000000ff0000720c */ /* 0x000fe20003f46270 */
[----:B------:R-:W-:-:S04]  /*3460*/  IMAD.MOV.U32 R2, RZ, RZ, R10 ;  /* 0x000000ffff027224 */ /* 0x000fc800078e000a */
        /* <DEDUP_REMOVED lines=11> */
.L_x_4897:
[-C--:B------:R-:W-:Y:S01]  /*3520*/  IMAD R17, R8, R0.reuse, R17 ;  /* 0x0000000008117224 */ /* 0x080fe200078e0211 */
[----:B------:R-:W-:Y:S01]  /*3530*/  PLOP3.LUT P0, PT, PT, PT, PT, 0x80, 0x0 ;  /* 0x000000000000781c */ /* 0x000fe20003f0f070 */
[----:B------:R-:W-:Y:S01]  /*3540*/  IMAD.MOV.U32 R2, RZ, RZ, RZ ;  /* 0x000000ffff027224 */ /* 0x000fe200078e00ff */
[----:B------:R-:W-:Y:S02]  /*3550*/  MOV R4, RZ ;  /* 0x000000ff00047202 */ /* 0x000fe40000000f00 */
[----:B------:R-:W-:Y:S02]  /*3560*/  CS2R R150, SRZ ;  /* 0x0000000000967805 */ /* 0x000fe4000001ff00 */
[----:B------:R-:W-:Y:S02]  /*3570*/  VIADDMNMX R0, R17, R0, R6, PT ;  /* 0x0000000011007246 */ /* 0x000fe40003800106 */
[----:B------:R-:W-:Y:S02]  /*3580*/  CS2R R148, SRZ ;  /* 0x0000000000947805 */ /* 0x000fe4000001ff00 */
[----:B------:R-:W-:-:S02]  /*3590*/  CS2R R146, SRZ ;  /* 0x0000000000927805 */ /* 0x000fc4000001ff00 */
[----:B------:R-:W-:Y:S02]  /*35a0*/  CS2R R144, SRZ ;  /* 0x0000000000907805 */ /* 0x000fe4000001ff00 */
[----:B------:R-:W-:Y:S02]  /*35b0*/  R2UR UR43, R0 ;  /* 0x00000000002b72ca */ /* 0x000fe400000e0000 */
        /* <DEDUP_REMOVED lines=12> */
[----:B------:R-:W-:Y:S02]  /*3680*/  ISETP.LT.AND P1, PT, R17, UR43, PT ;  /* 0x0000002b11007c0c */ /* 0x000fe4000bf21270 */
        /* <DEDUP_REMOVED lines=54> */
[----:B------:R-:W1:Y:S02]  /*39f0*/  SHFL.IDX PT, R0, R25, RZ, 0x1f ;  /* 0x00001fff19007589 */ /* 0x000e6400000e0000 */
[----:B-1----:R-:W-:-:S13]  /*3a00*/  R2UR UR4, R0 ;  /* 0x00000000000472ca */ /* 0x002fda00000e0000 */
        /* <DEDUP_REMOVED lines=9> */
[----:B------:R-:W-:-:S04]  /*3aa0*/  ULOP3.LUT UR5, UR5, 0x3fff, URZ, 0xc0, !UPT ;  /* 0x00003fff05057892 */ /* 0x000fc8000f8ec03f */
[----:B------:R-:W-:-:S04]  /*3ab0*/  ULOP3.LUT UR38, UR5, 0x2000000, URZ, 0xfc, !UPT ;  /* 0x0200000005267892 */ /* 0x000fc8000f8efc3f */
[----:B------:R-:W-:Y:S08]  /*3ac0*/  @!P0 BRA `(.L_x_4898) ;  /* 0x0000000000408947 */ /* 0x000ff00003800000 */
[----:B------:R-:W-:Y:S01]  /*3ad0*/  MOV R0, 0x0 ;  /* 0x0000000000007802 */ /* 0x000fe20000000f00 */
[----:B------:R-:W-:Y:S01]  /*3ae0*/  ULDC.64 UR4, c[0x4][0xf0] ;  /* 0x01003c0000047ab9 */ /* 0x000fe20000000a00 */
[----:B------:R-:W-:Y:S01]  /*3af0*/  ULDC.64 UR6, c[0x4][0x58] ;  /* 0x0100160000067ab9 */ /* 0x000fe20000000a00 */
[----:B------:R-:W-:Y:S01]  /*3b00*/  IMAD.U32 R4, RZ, RZ, UR4 ;  /* 0x00000004ff047e24 */ /* 0x000fe2000f8e00ff */
[----:B------:R1:W2:Y:S01]  /*3b10*/  LDC.64 R2, c[0x4][R0] ;  /* 0x0100000000027b82 */ /* 0x0002a20000000a00 */
[----:B------:R-:W-:Y:S01]  /*3b20*/  IMAD.U32 R5, RZ, RZ, UR5 ;  /* 0x00000005ff057e24 */ /* 0x000fe2000f8e00ff */
[----:B------:R-:W-:Y:S01]  /*3b30*/  ULDC.64 UR4, c[0x4][0xf8] ;  /* 0x01003e0000047ab9 */ /* 0x000fe20000000a00 */
[----:B------:R-:W-:Y:S01]  /*3b40*/  MOV R10, UR6 ;  /* 0x00000006000a7c02 */ /* 0x000fe20008000f00 */
[----:B------:R-:W-:Y:S02]  /*3b50*/  IMAD.U32 R6, RZ, RZ, UR4 ;  /* 0x00000004ff067e24 */ /* 0x000fe4000f8e00ff */
[----:B------:R-:W-:-:S02]  /*3b60*/  IMAD.U32 R7, RZ, RZ, UR5 ;  /* 0x00000005ff077e24 */ /* 0x000fc4000f8e00ff */
[----:B------:R-:W-:Y:S02]  /*3b70*/  IMAD.U32 R11, RZ, RZ, UR7 ;  /* 0x00000007ff0b7e24 */ /* 0x000fe4000f8e00ff */
[----:B------:R-:W-:Y:S02]  /*3b80*/  IMAD.MOV.U32 R8, RZ, RZ, 0x70 ;  /* 0x00000070ff087424 */ /* 0x000fe400078e00ff */
[----:B------:R-:W-:Y:S02]  /*3b90*/  IMAD.MOV.U32 R12, RZ, RZ, 0x1 ;  /* 0x00000001ff0c7424 */ /* 0x000fe400078e00ff */
[----:B-1----:R-:W-:-:S07]  /*3ba0*/  IMAD.MOV.U32 R13, RZ, RZ, RZ ;  /* 0x000000ffff0d7224 */ /* 0x002fce00078e00ff */
[----:B------:R-:W-:-:S07]  /*3bb0*/  LEPC R20, `(.L_x_4898) ;  /* 0x000000001014794e */ /* 0x000fce0000000000 */
[----:B0-2---:R-:W-:Y:S05]  /*3bc0*/  CALL.ABS.NOINC R2 ;  /* 0x0000000002007343 */ /* 0x005fea0003c00000 */
.L_x_4898:
[----:B------:R-:W-:Y:S02]  /*3bd0*/  SHF.L.U32 R13, RZ, 0x1f, RZ ;  /* 0x0000001fff0d7819 */ /* 0x000fe400000006ff */
[----:B------:R-:W-:Y:S02]  /*3be0*/  LOP3.LUT R3, R24, 0xffffff80, RZ, 0xc0, !PT ;  /* 0xffffff8018037812 */ /* 0x000fe400078ec0ff */
[----:B------:R-:W1:Y:S01]  /*3bf0*/  SYNCS.PHASECHK.TRANS64.TRYWAIT P0, [UR40+0x28c00], R13 ;  /* 0x028c000dff0075a7 */ /* 0x000e620008000168 */
[----:B------:R-:W-:Y:S02]  /*3c00*/  LEA.HI R0, R25, R25, RZ, 0x1 ;  /* 0x0000001919007211 */ /* 0x000fe400078f08ff */
[----:B------:R-:W-:Y:S02]  /*3c10*/  IADD3 R5, R22, -R3, RZ ;  /* 0x8000000316057210 */ /* 0x000fe40007ffe0ff */
[----:B------:R-:W-:Y:S02]  /*3c20*/  LOP3.LUT R2, R0, 0xfffffe, RZ, 0xc0, !PT ;  /* 0x00fffffe00027812 */ /* 0x000fe400078ec0ff */
[----:B------:R-:W-:-:S04]  /*3c30*/  SHF.R.S32.HI R4, RZ, 0x1f, R5 ;  /* 0x0000001fff047819 */ /* 0x000fc80000011405 */
[----:B------:R-:W-:-:S04]  /*3c40*/  LEA.HI R3, R4, R5, RZ, 0x2 ;  /* 0x0000000504037211 */ /* 0x000fc800078f10ff */
[--C-:B------:R-:W-:Y:S02]  /*3c50*/  SHF.R.S32.HI R6, RZ, 0x2, R3.reuse ;  /* 0x00000002ff067819 */ /* 0x100fe40000011403 */
[----:B------:R-:W-:Y:S01]  /*3c60*/  SHF.R.S32.HI R7, RZ, 0x1f, R3 ;  /* 0x0000001fff077819 */ /* 0x000fe20000011403 */
[----:B-1----:R-:W-:Y:S06]  /*3c70*/  @!P0 BRA `(.L_x_4899) ;  /* 0x000000f4008c8947 */ /* 0x002fec0003800000 */
.L_x_5033:
[----:B------:R-:W-:Y:S01]  /*3c80*/  ULOP3.LUT UR4, UR39, 0x1, URZ, 0xfc, !UPT ;  /* 0x0000000127047892 */ /* 0x000fe2000f8efc3f */
[----:B-1----:R-:W-:Y:S01]  /*3c90*/  LOP3.LUT R0, R3, 0x7ffffffc, RZ, 0xc0, !PT ;  /* 0x7ffffffc03007812 */ /* 0x002fe200078ec0ff */
[----:B------:R-:W-:Y:S01]  /*3ca0*/  IMAD.IADD R3, R25, 0x1, -R2 ;  /* 0x0000000119037824 */ /* 0x000fe200078e0a02 */
[----:B------:R-:W-:Y:S02]  /*3cb0*/  LEA.HI R7, R7, R6, RZ, 0x3 ;  /* 0x0000000607077211 */ /* 0x000fe400078f18ff */
[----:B------:R-:W-:Y:S01]  /*3cc0*/  LEA.HI R4, R4, R5, RZ, 0x5 ;  /* 0x0000000504047211 */ /* 0x000fe200078f28ff */
[----:B------:R-:W-:Y:S01]  /*3cd0*/  IMAD.U32 R2, RZ, RZ, UR4 ;  /* 0x00000004ff027e24 */ /* 0x000fe2000f8e00ff */
[----:B------:R-:W-:Y:S01]  /*3ce0*/  LOP3.LUT R7, R7, 0xfffffff8, RZ, 0xc0, !PT ;  /* 0xfffffff807077812 */ /* 0x000fe200078ec0ff */
[----:B------:R-:W-:Y:S01]  /*3cf0*/  IMAD.IADD R0, R5, 0x1, -R0 ;  /* 0x0000000105007824 */ /* 0x000fe200078e0a00 */
[----:B------:R-:W-:Y:S02]  /*3d00*/  SHF.R.S32.HI R4, RZ, 0x5, R4 ;  /* 0x00000005ff047819 */ /* 0x000fe40000011404 */
[----:B------:R-:W-:Y:S01]  /*3d10*/  ISETP.NE.AND P4, PT, R2, 0x3, PT ;  /* 0x000000030200780c */ /* 0x000fe20003f85270 */
[----:B------:R-:W-:Y:S01]  /*3d20*/  IMAD.IADD R7, R6, 0x1, -R7 ;  /* 0x0000000106077824 */ /* 0x000fe200078e0a07 */
[----:B------:R-:W-:-:S03]  /*3d30*/  SHF.L.U32 R0, R0, 0x1, RZ ;  /* 0x0000000100007819 */ /* 0x000fc600000006ff */
[----:B0-----:R-:W-:Y:S02]  /*3d40*/  IMAD R9, R4, 0x10, R7 ;  /* 0x0000001004097824 */ /* 0x001fe400078e0207 */
[----:B------:R-:W-:-:S06]  /*3d50*/  IMAD R10, R3, 0x100, R0 ;  /* 0x00000100030a7824 */ /* 0x000fcc00078e0200 */
[----:B------:R-:W-:Y:S05]  /*3d60*/  @!P4 BRA `(.L_x_4900) ;  /* 0x000000000004c947 */ /* 0x000fea0003800000 */
[----:B------:R-:W-:Y:S01]  /*3d70*/  BPT.TRAP 0x1 ;  /* 0x000000040000795c */ /* 0x000fe20000300000 */
.L_x_4900:
[----:B------:R0:W1:Y:S01]  /*3d80*/  SYNCS.PHASECHK.TRANS64.TRYWAIT P0, [UR40+0x28c30], R13 ;  /* 0x028c300dff0075a7 */ /* 0x0000620008000168 */
[----:B------:R-:W-:Y:S05]  /*3d90*/  @!P4 BRA `(.L_x_4901) ;  /* 0x000000000004c947 */ /* 0x000fea0003800000 */
[----:B------:R-:W-:Y:S01]  /*3da0*/  BPT.TRAP 0x1 ;  /* 0x000000040000795c */ /* 0x000fe20000300000 */
.L_x_4901:
[----:B-1----:R-:W-:Y:S05]  /*3db0*/  @P0 BRA `(.L_x_4902) ;  /* 0x0000000000080947 */ /* 0x002fea0003800000 */
[----:B------:R-:W1:Y:S02]  /*3dc0*/  SYNCS.PHASECHK.TRANS64.TRYWAIT P0, [UR40+0x28c30], R13 ;  /* 0x028c300dff0075a7 */ /* 0x000e640008000168 */
[----:B-1----:R-:W-:Y:S05]  /*3dd0*/  @!P0 BRA `(.L_x_4903) ;  /* 0x000000f4004c8947 */ /* 0x002fea0003800000 */
.L_x_4902:
        /* <DEDUP_REMOVED lines=12> */
[----:B------:R-:W-:Y:S02]  /*3ea0*/  UIADD3 UR12, UR4, 0x2, URZ ;  /* 0x00000002040c7890 */ /* 0x000fe4000fffe03f */
[----:B------:R-:W-:-:S02]  /*3eb0*/  UMOV UR8, UR4 ;  /* 0x0000000400087c82 */ /* 0x000fc40008000000 */
[----:B------:R-:W-:Y:S01]  /*3ec0*/  UMOV UR10, UR24 ;  /* 0x00000018000a7c82 */ /* 0x000fe20008000000 */
[----:B------:R-:W-:Y:S01]  /*3ed0*/  UIADD3 UR14, UR24, 0x2, URZ ;  /* 0x00000002180e7890 */ /* 0x000fe2000fffe03f */
        /* <DEDUP_REMOVED lines=23> */
.L_x_4904:
[----:B------:R-:W-:Y:S01]  /*4050*/  ISETP.NE.AND P0, PT, R19, 0x1, PT ;  /* 0x000000011300780c */ /* 0x000fe20003f05270 */
[----:B------:R-:W-:Y:S01]  /*4060*/  UMOV UR6, 0xffffffc0 ;  /* 0xffffffc000067882 */ /* 0x000fe20000000000 */
[----:B-1----:R-:W-:Y:S01]  /*4070*/  LEA.HI R2, R23, R22, RZ, 0x2 ;  /* 0x0000001617027211 */ /* 0x002fe200078f10ff */
[----:B------:R-:W-:Y:S01]  /*4080*/  UIMAD UR5, UR43, UR6, 0x41 ;  /* 0x000000412b0574a4 */ /* 0x000fe2000f8e0206 */
[----:B------:R-:W-:Y:S01]  /*4090*/  LOP3.LUT P1, RZ, R16, 0x1, RZ, 0xc0, !PT ;  /* 0x0000000110ff7812 */ /* 0x000fe2000782c0ff */
[----:B------:R-:W-:Y:S01]  /*40a0*/  UIADD3 UR4, UR40, 0x28c40, URZ ;  /* 0x00028c4028047890 */ /* 0x000fe2000fffe03f */
[----:B------:R-:W-:Y:S01]  /*40b0*/  LOP3.LUT R3, R2, 0xfffffffc, RZ, 0xc0, !PT ;  /* 0xfffffffc02037812 */ /* 0x000fe200078ec0ff */
[----:B------:R-:W-:Y:S01]  /*40c0*/  ULDC UR11, c[0x0][0x2f0] ;  /* 0x0000bc00000b7ab9 */ /* 0x000fe20000000800 */
[----:B------:R-:W-:Y:S02]  /*40d0*/  ULEA UR10, UR43, 0xffffffc0, 0x6 ;  /* 0xffffffc02b0a7891 */ /* 0x000fe4000f8e303f */
[----:B------:R-:W-:Y:S01]  /*40e0*/  UIMAD UR5, UR41, UR11, UR5 ;  /* 0x0000000b290572a4 */ /* 0x000fe2000f8e0205 */
[----:B------:R-:W-:Y:S01]  /*40f0*/  IMAD.IADD R3, R22, 0x1, -R3 ;  /* 0x0000000116037824 */ /* 0x000fe200078e0a03 */
[----:B------:R-:W-:Y:S01]  /*4100*/  UPRMT UR4, UR42, 0x654, UR4 ;  /* 0x000006542a047896 */ /* 0x000fe20008000004 */
[----:B------:R-:W1:Y:S01]  /*4110*/  @P0 LDC R5, c[0x0][0x44c] ;  /* 0x00011300ff050b82 */ /* 0x000e620000000800 */
[----:B------:R-:W-:Y:S01]  /*4120*/  ULDC UR7, c[0x0][0x9dc] ;  /* 0x0002770000077ab9 */ /* 0x000fe20000000800 */
[----:B------:R-:W-:Y:S01]  /*4130*/  ULDC UR14, c[0x0][0x288] ;  /* 0x0000a200000e7ab9 */ /* 0x000fe20000000800 */
[----:B------:R-:W-:Y:S01]  /*4140*/  LEA.HI R2, R3, R3, RZ, 0x1 ;  /* 0x0000000303027211 */ /* 0x000fe200078f08ff */
[----:B------:R-:W-:Y:S01]  /*4150*/  ULOP3.LUT UR7, URZ, UR7, URZ, 0x33, !UPT ;  /* 0x000000073f077292 */ /* 0x000fe2000f8e333f */
[----:B------:R-:W-:-:S02]  /*4160*/  ULDC UR15, c[0x0][0x9e0] ;  /* 0x00027800000f7ab9 */ /* 0x000fc40000000800 */
[----:B------:R-:W-:Y:S01]  /*4170*/  LOP3.LUT R2, R2, 0x1ffffffe, RZ, 0xc0, !PT ;  /* 0x1ffffffe02027812 */ /* 0x000fe200078ec0ff */
[----:B------:R-:W2:Y:S04]  /*4180*/  @P0 LDC R7, c[0x0][0x450] ;  /* 0x00011400ff070b82 */ /* 0x000ea80000000800 */
[----:B------:R-:W-:Y:S01]  /*4190*/  IMAD.IADD R2, R3, 0x1, -R2 ;  /* 0x0000000103027824 */ /* 0x000fe200078e0a02 */
[----:B------:R-:W-:Y:S01]  /*41a0*/  IADD3 R3, R152, R9, RZ ;  /* 0x0000000998037210 */ /* 0x000fe20007ffe0ff */
[----:B------:R-:W-:Y:S01]  /*41b0*/  SYNCS.ARRIVE.TRANS64.RED.A1T0 RZ, [UR4], RZ ;  /* 0x000000ffffff79a7 */ /* 0x000fe20008100404 */
[----:B------:R-:W-:-:S03]  /*41c0*/  UIMAD UR4, UR41, UR11, -UR10 ;  /* 0x0000000b290472a4 */ /* 0x000fc6000f8e0a0a */
[----:B------:R-:W-:-:S04]  /*41d0*/  IMAD R2, R2, 0x8, R3 ;  /* 0x0000000802027824 */ /* 0x000fc800078e0203 */
[----:B------:R-:W-:Y:S01]  /*41e0*/  IMAD.MOV.U32 R3, RZ, RZ, R2 ;  /* 0x000000ffff037224 */ /* 0x000fe200078e0002 */
[----:B------:R-:W-:Y:S01]  /*41f0*/  IADD3 R8, -R0, UR4, RZ ;  /* 0x0000000400087c10 */ /* 0x000fe2000fffe1ff */
[----:B-1----:R-:W-:-:S04]  /*4200*/  @P0 IMAD.HI.U32 R4, R2, R5, RZ ;  /* 0x0000000502040227 */ /* 0x002fc800078e00ff */
[----:B------:R-:W-:Y:S01]  /*4210*/  IMAD.U32 R5, RZ, RZ, UR5 ;  /* 0x00000005ff057e24 */ /* 0x000fe2000f8e00ff */
[----:B--2---:R-:W-:-:S04]  /*4220*/  @P0 SHF.R.U32.HI R3, RZ, R7, R4 ;  /* 0x00000007ff030219 */ /* 0x004fc80000011604 */
[----:B------:R-:W-:Y:S01]  /*4230*/  IADD3 R4, R5, -UR14, -R0 ;  /* 0x8000000e05047c10 */ /* 0x000fe2000fffe800 */
[----:B------:R-:W1:Y:S03]  /*4240*/  SHFL.IDX PT, R7, R3, RZ, 0x1c1f ;  /* 0x001c1fff03077589 */ /* 0x000e6600000e0000 */
[C---:B------:R-:W-:Y:S01]  /*4250*/  IADD3 R12, R4.reuse, UR7, RZ ;  /* 0x00000007040c7c10 */ /* 0x040fe2000fffe0ff */
[----:B------:R-:W-:-:S05]  /*4260*/  VIADD R11, R4, UR15 ;  /* 0x0000000f040b7c36 */ /* 0x000fca0008000000 */
[----:B-1----:R-:W-:Y:S01]  /*4270*/  VIADDMNMX R4, R7, R11, R8, PT ;  /* 0x0000000b07047246 */ /* 0x002fe20003800108 */
[----:B------:R-:W-:Y:S01]  /*4280*/  IMAD.IADD R5, R12, 0x1, R7 ;  /* 0x000000010c057824 */ /* 0x000fe200078e0207 */
[----:B------:R-:W-:Y:S06]  /*4290*/  @!P1 BRA `(.L_x_4905) ;  /* 0x0000000000689947 */ /* 0x000fec0003800000 */
[----:B------:R-:W-:Y:S01]  /*42a0*/  IMAD.U32 R6, RZ, RZ, UR11 ;  /* 0x0000000bff067e24 */ /* 0x000fe2000f8e00ff */
[----:B------:R-:W-:Y:S03]  /*42b0*/  BSSY B0, `(.L_x_4906) ;  /* 0x0000014000007945 */ /* 0x000fe60003800000 */
[----:B------:R-:W-:-:S04]  /*42c0*/  IMAD R6, R6, UR41, R7 ;  /* 0x0000002906067c24 */ /* 0x000fc8000f8e0207 */
[----:B------:R-:W-:-:S05]  /*42d0*/  VIADD R7, R6, -UR14 ;  /* 0x8000000e06077c36 */ /* 0x000fca0008000000 */
[----:B------:R-:W-:-:S13]  /*42e0*/  ISETP.GT.AND P0, PT, R7, -0x1, PT ;  /* 0xffffffff0700780c */ /* 0x000fda0003f04270 */
[----:B------:R-:W-:Y:S05]  /*42f0*/  @P0 BRA `(.L_x_4907) ;  /* 0x0000000000240947 */ /* 0x000fea0003800000 */
[----:B------:R-:W-:Y:S01]  /*4300*/  ULDC UR4, c[0x0][0x9e4] ;  /* 0x0002790000047ab9 */ /* 0x000fe20000000800 */
[----:B------:R-:W-:Y:S01]  /*4310*/  LOP3.LUT R7, RZ, R7, RZ, 0x33, !PT ;  /* 0x00000007ff077212 */ /* 0x000fe200078e33ff */
[----:B------:R-:W-:-:S05]  /*4320*/  IMAD.U32 R14, RZ, RZ, UR4 ;  /* 0x00000004ff0e7e24 */ /* 0x000fca000f8e00ff */
[----:B------:R-:W-:-:S13]  /*4330*/  ISETP.NE.AND P0, PT, R14, 0x1, PT ;  /* 0x000000010e00780c */ /* 0x000fda0003f05270 */
[----:B------:R-:W1:Y:S02]  /*4340*/  @P0 LDC.64 R20, c[0x0][0x9e8] ;  /* 0x00027a00ff140b82 */ /* 0x000e640000000a00 */
[----:B-1----:R-:W-:-:S05]  /*4350*/  @P0 IMAD.HI.U32 R6, R7, R20, RZ ;  /* 0x0000001407060227 */ /* 0x002fca00078e00ff */
[----:B------:R-:W-:-:S04]  /*4360*/  @P0 SHF.R.U32.HI R7, RZ, R21, R6 ;  /* 0x00000015ff070219 */ /* 0x000fc80000011606 */
[----:B------:R-:W-:Y:S01]  /*4370*/  LOP3.LUT R7, RZ, R7, RZ, 0x33, !PT ;  /* 0x00000007ff077212 */ /* 0x000fe200078e33ff */
[----:B------:R-:W-:Y:S06]  /*4380*/  BRA `(.L_x_4908) ;  /* 0x0000000000187947 */ /* 0x000fec0003800000 */
.L_x_4907:
[----:B------:R-:W-:Y:S02]  /*4390*/  ULDC UR4, c[0x0][0x9e4] ;  /* 0x0002790000047ab9 */ /* 0x000fe40000000800 */
[----:B------:R-:W-:-:S04]  /*43a0*/  MOV R14, UR4 ;  /* 0x00000004000e7c02 */ /* 0x000fc80008000f00 */
[----:B------:R-:W-:-:S13]  /*43b0*/  ISETP.NE.AND P0, PT, R14, 0x1, PT ;  /* 0x000000010e00780c */ /* 0x000fda0003f05270 */
[----:B------:R-:W1:Y:S02]  /*43c0*/  @P0 LDC.64 R20, c[0x0][0x9e8] ;  /* 0x00027a00ff140b82 */ /* 0x000e640000000a00 */
[----:B-1----:R-:W-:-:S05]  /*43d0*/  @P0 IMAD.HI.U32 R6, R7, R20, RZ ;  /* 0x0000001407060227 */ /* 0x002fca00078e00ff */
[----:B------:R-:W-:-:S07]  /*43e0*/  @P0 SHF.R.U32.HI R7, RZ, R21, R6 ;  /* 0x00000015ff070219 */ /* 0x000fce0000011606 */
.L_x_4908:
[----:B------:R-:W-:Y:S05]  /*43f0*/  BSYNC B0 ;  /* 0x0000000000007941 */ /* 0x000fea0003800000 */
.L_x_4906:
[----:B------:R-:W-:-:S04]  /*4400*/  IMAD R7, R7, R14, -UR10 ;  /* 0x8000000a07077e24 */ /* 0x000fc8000f8e020e */
[----:B------:R-:W-:-:S05]  /*4410*/  IMAD.IADD R7, R7, 0x1, -R0 ;  /* 0x0000000107077824 */ /* 0x000fca00078e0a00 */
[----:B------:R-:W-:Y:S02]  /*4420*/  VIADDMNMX R4, R7, R14, R4, PT ;  /* 0x0000000e07047246 */ /* 0x000fe40003800104 */
[----:B------:R-:W-:-:S07]  /*4430*/  VIMNMX R5, R5, R7, !PT ;  /* 0x0000000705057248 */ /* 0x000fce0007fe0100 */
.L_x_4905:
[----:B------:R-:W1:Y:S02]  /*4440*/  SHFL.IDX PT, R3, R3, 0x1, 0x1c1f ;  /* 0x003c1f0003037f89 */ /* 0x000e6400000e0000 */
        /* <DEDUP_REMOVED lines=10> */
[----:B------:R-:W-:Y:S02]  /*44f0*/  LOP3.LUT R3, RZ, R3, RZ, 0x33, !PT ;  /* 0x00000003ff037212 */ /* 0x000fe400078e33ff */
[----:B------:R-:W-:-:S04]  /*4500*/  MOV R12, UR4 ;  /* 0x00000004000c7c02 */ /* 0x000fc80008000f00 */
[----:B------:R-:W-:-:S13]  /*4510*/  ISETP.NE.AND P0, PT, R12, 0x1, PT ;  /* 0x000000010c00780c */ /* 0x000fda0003f05270 */
[----:B------:R-:W1:Y:S02]  /*4520*/  @P0 LDC.64 R14, c[0x0][0x9e8] ;  /* 0x00027a00ff0e0b82 */ /* 0x000e640000000a00 */
[----:B-1----:R-:W-:-:S05]  /*4530*/  @P0 IMAD.HI.U32 R8, R3, R14, RZ ;  /* 0x0000000e03080227 */ /* 0x002fca00078e00ff */
[----:B------:R-:W-:-:S04]  /*4540*/  @P0 SHF.R.U32.HI R3, RZ, R15, R8 ;  /* 0x0000000fff030219 */ /* 0x000fc80000011608 */
[----:B------:R-:W-:Y:S01]  /*4550*/  LOP3.LUT R3, RZ, R3, RZ, 0x33, !PT ;  /* 0x00000003ff037212 */ /* 0x000fe200078e33ff */
[----:B------:R-:W-:Y:S06]  /*4560*/  BRA `(.L_x_4912) ;  /* 0x0000000000187947 */ /* 0x000fec0003800000 */
.L_x_4911:
[----:B------:R-:W-:Y:S02]  /*4570*/  ULDC UR4, c[0x0][0x9e4] ;  /* 0x0002790000047ab9 */ /* 0x000fe40000000800 */
[----:B------:R-:W-:-:S05]  /*4580*/  IMAD.U32 R12, RZ, RZ, UR4 ;  /* 0x00000004ff0c7e24 */ /* 0x000fca000f8e00ff */
[----:B------:R-:W-:-:S13]  /*4590*/  ISETP.NE.AND P0, PT, R12, 0x1, PT ;  /* 0x000000010c00780c */ /* 0x000fda0003f05270 */
[----:B------:R-:W1:Y:S02]  /*45a0*/  @P0 LDC.64 R14, c[0x0][0x9e8] ;  /* 0x00027a00ff0e0b82 */ /* 0x000e640000000a00 */
[----:B-1----:R-:W-:-:S05]  /*45b0*/  @P0 IMAD.HI.U32 R8, R3, R14, RZ ;  /* 0x0000000e03080227 */ /* 0x002fca00078e00ff */
[----:B------:R-:W-:-:S07]  /*45c0*/  @P0 SHF.R.U32.HI R3, RZ, R15, R8 ;  /* 0x0000000fff030219 */ /* 0x000fce0000011608 */
.L_x_4912:
[----:B------:R-:W-:Y:S05]  /*45d0*/  BSYNC B0 ;  /* 0x0000000000007941 */ /* 0x000fea0003800000 */
.L_x_4910:
[----:B------:R-:W-:-:S04]  /*45e0*/  IMAD R3, R3, R12, -UR10 ;  /* 0x8000000a03037e24 */ /* 0x000fc8000f8e020c */
[----:B------:R-:W-:-:S05]  /*45f0*/  IMAD.IADD R3, R3, 0x1, -R0 ;  /* 0x0000000103037824 */ /* 0x000fca00078e0a00 */
[----:B------:R-:W-:Y:S02]  /*4600*/  VIADDMNMX R6, R3, R12, R6, PT ;  /* 0x0000000c03067246 */ /* 0x000fe40003800106 */
[----:B------:R-:W-:-:S07]  /*4610*/  VIMNMX R7, R7, R3, !PT ;  /* 0x0000000307077248 */ /* 0x000fce0007fe0100 */
.L_x_4909:
[----:B------:R-:W-:Y:S01]  /*4620*/  UIMAD UR4, UR43, UR6, 0x40 ;  /* 0x000000402b0474a4 */ /* 0x000fe2000f8e0206 */
[----:B------:R-:W-:Y:S03]  /*4630*/  BAR.SYNC.DEFER_BLOCKING 0xf, 0x100 ;  /* 0x03c4000000007b1d */ /* 0x000fe60000010000 */
[----:B------:R-:W-:Y:S02]  /*4640*/  UISETP.GE.AND UP5, UPT, UR4, 0x1, UPT ;  /* 0x000000010400788c */ /* 0x000fe4000bfa6270 */
[----:B------:R-:W-:Y:S02]  /*4650*/  UISETP.GE.AND UP6, UPT, UR4, 0x2, UPT ;  /* 0x000000020400788c */ /* 0x000fe4000bfc6270 */
[----:B------:R-:W-:Y:S02]  /*4660*/  UISETP.GE.AND UP0, UPT, UR4, 0x9, UPT ;  /* 0x000000090400788c */ /* 0x000fe4000bf06270 */
[----:B------:R-:W-:Y:S01]  /*4670*/  PLOP3.LUT P1, PT, PT, PT, UP5, 0x40, 0x0 ;  /* 0x000000000000781c */ /* 0x000fe20003f2e858 */
[----:B------:R-:W-:Y:S01]  /*4680*/  UISETP.GE.AND UP1, UPT, UR4, 0xa, UPT ;  /* 0x0000000a0400788c */ /* 0x000fe2000bf26270 */
[----:B------:R-:W-:Y:S01]  /*4690*/  PLOP3.LUT P3, PT, PT, PT, UP6, 0x40, 0x0 ;  /* 0x000000000000781c */ /* 0x000fe20003f6e868 */
[----:B------:R-:W-:Y:S01]  /*46a0*/  UISETP.GE.AND UP2, UPT, UR4, 0x11, UPT ;  /* 0x000000110400788c */ /* 0x000fe2000bf46270 */
[C---:B------:R-:W-:Y:S01]  /*46b0*/  ISETP.GT.AND P1, PT, R5.reuse, RZ, P1 ;  /* 0x000000ff0500720c */ /* 0x040fe20000f24270 */
[----:B------:R-:W-:Y:S01]  /*46c0*/  UISETP.GE.AND UP3, UPT, UR4, 0x12, UPT ;  /* 0x000000120400788c */ /* 0x000fe2000bf66270 */
[----:B------:R-:W-:Y:S01]  /*46d0*/  ISETP.GT.AND P3, PT, R5, 0x1, P3 ;  /* 0x000000010500780c */ /* 0x000fe20001f64270 */
[----:B------:R-:W-:Y:S01]  /*46e0*/  UISETP.GE.AND UP4, UPT, UR4, 0x19, UPT ;  /* 0x000000190400788c */ /* 0x000fe2000bf86270 */
[----:B------:R-:W-:Y:S01]  /*46f0*/  ISETP.LT.OR P1, PT, R4, 0x1, P1 ;  /* 0x000000010400780c */ /* 0x000fe20000f21670 */
[----:B------:R-:W-:Y:S01]  /*4700*/  ULDC UR10, c[0x0][0x988] ;  /* 0x00026200000a7ab9 */ /* 0x000fe20000000800 */
[----:B------:R-:W-:Y:S01]  /*4710*/  PLOP3.LUT P2, PT, PT, PT, UP6, 0x40, 0x0 ;  /* 0x000000000000781c */ /* 0x000fe20003f4e868 */
[----:B------:R-:W-:Y:S01]  /*4720*/  UISETP.GE.AND UP6, UPT, UR4, 0x21, UPT ;  /* 0x000000210400788c */ /* 0x000fe2000bfc6270 */
[----:B------:R-:W-:-:S02]  /*4730*/  FSEL R24, R24, -INF , !P1 ;  /* 0xff80000018187808 */ /* 0x000fc40004800000 */
[----:B------:R-:W-:Y:S02]  /*4740*/  PLOP3.LUT P1, PT, PT, PT, UP0, 0x40, 0x0 ;  /* 0x000000000000781c */ /* 0x000fe40003f2e808 */
[----:B------:R-:W-:Y:S02]  /*4750*/  ISETP.LT.OR P3, PT, R4, 0x2, P3 ;  /* 0x000000020400780c */ /* 0x000fe40001f61670 */
[----:B------:R-:W-:Y:S02]  /*4760*/  ISETP.GT.AND P2, PT, R7, 0x1, P2 ;  /* 0x000000010700780c */ /* 0x000fe40001744270 */
[----:B------:R-:W-:Y:S02]  /*4770*/  ISETP.GT.AND P1, PT, R5, 0x8, P1 ;  /* 0x000000080500780c */ /* 0x000fe40000f24270 */
[----:B------:R-:W-:Y:S01]  /*4780*/  PLOP3.LUT P0, PT, PT, PT, UP5, 0x40, 0x0 ;  /* 0x000000000000781c */ /* 0x000fe20003f0e858 */
[----:B------:R-:W-:Y:S01]  /*4790*/  UISETP.GE.AND UP5, UPT, UR4, 0x1a, UPT ;  /* 0x0000001a0400788c */ /* 0x000fe2000bfa6270 */
[----:B------:R-:W-:-:S02]  /*47a0*/  FSEL R25, R25, -INF , !P3 ;  /* 0xff80000019197808 */ /* 0x000fc40005800000 */
[----:B------:R-:W-:Y:S02]  /*47b0*/  PLOP3.LUT P3, PT, PT, PT, UP1, 0x40, 0x0 ;  /* 0x000000000000781c */ /* 0x000fe40003f6e818 */
[----:B------:R-:W-:Y:S02]  /*47c0*/  ISETP.LT.OR P2, PT, R6, 0x2, P2 ;  /* 0x000000020600780c */ /* 0x000fe40001741670 */
[----:B------:R-:W-:Y:S02]  /*47d0*/  ISETP.LT.OR P1, PT, R4, 0x9, P1 ;  /* 0x000000090400780c */ /* 0x000fe40000f21670 */
[----:B------:R-:W-:Y:S02]  /*47e0*/  ISETP.GT.AND P0, PT, R7, RZ, P0 ;  /* 0x000000ff0700720c */ /* 0x000fe40000704270 */
[----:B------:R-:W-:Y:S02]  /*47f0*/  ISETP.GT.AND P3, PT, R5, 0x9, P3 ;  /* 0x000000090500780c */ /* 0x000fe40001f64270 */
[----:B------:R-:W-:-:S02]  /*4800*/  FSEL R27, R27, -INF , !P2 ;  /* 0xff8000001b1b7808 */ /* 0x000fc40005000000 */
[----:B------:R-:W-:Y:S02]  /*4810*/  FSEL R28, R28, -INF , !P1 ;  /* 0xff8000001c1c7808 */ /* 0x000fe40004800000 */
[----:B------:R-:W-:Y:S01]  /*4820*/  PLOP3.LUT P2, PT, PT, PT, UP1, 0x40, 0x0 ;  /* 0x000000000000781c */ /* 0x000fe20003f4e818 */
[----:B------:R-:W-:Y:S01]  /*4830*/  UISETP.GE.AND UP1, UPT, UR4, 0x29, UPT ;  /* 0x000000290400788c */ /* 0x000fe2000bf26270 */
[----:B------:R-:W-:Y:S02]  /*4840*/  PLOP3.LUT P1, PT, PT, PT, UP2, 0x40, 0x0 ;  /* 0x000000000000781c */ /* 0x000fe40003f2e828 */
[----:B------:R-:W-:Y:S02]  /*4850*/  ISETP.LT.OR P0, PT, R6, 0x1, P0 ;  /* 0x000000010600780c */ /* 0x000fe40000701670 */
[----:B------:R-:W-:Y:S02]  /*4860*/  ISETP.LT.OR P3, PT, R4, 0xa, P3 ;  /* 0x0000000a0400780c */ /* 0x000fe40001f61670 */
[----:B------:R-:W-:-:S02]  /*4870*/  ISETP.GT.AND P2, PT, R7, 0x9, P2 ;  /* 0x000000090700780c */ /* 0x000fc40001744270 */
[----:B------:R-:W-:Y:S02]  /*4880*/  ISETP.GT.AND P1, PT, R5, 0x10, P1 ;  /* 0x000000100500780c */ /* 0x000fe40000f24270 */
[----:B------:R-:W-:Y:S02]  /*4890*/  FSEL R26, R26, -INF , !P0 ;  /* 0xff8000001a1a7808 */ /* 0x000fe40004000000 */
[----:B------:R-:W-:Y:S01]  /*48a0*/  PLOP3.LUT P0, PT, PT, PT, UP0, 0x40, 0x0 ;  /* 0x000000000000781c */ /* 0x000fe20003f0e808 */
[----:B------:R-:W-:Y:S01]  /*48b0*/  UISETP.GE.AND UP0, UPT, UR4, 0x22, UPT ;  /* 0x000000220400788c */ /* 0x000fe2000bf06270 */
[----:B------:R-:W-:Y:S02]  /*48c0*/  FSEL R29, R29, -INF , !P3 ;  /* 0xff8000001d1d7808 */ /* 0x000fe40005800000 */
[----:B------:R-:W-:Y:S01]  /*48d0*/  PLOP3.LUT P3, PT, PT, PT, UP3, 0x40, 0x0 ;  /* 0x000000000000781c */ /* 0x000fe20003f6e838 */
[----:B------:R-:W-:Y:S01]  /*48e0*/  UP2UR UR5, UPR, URZ, 0x1 ;  /* 0x000000013f057883 */ /* 0x000fe20008000000 */
[----:B------:R-:W-:-:S02]  /*48f0*/  ISETP.LT.OR P2, PT, R6, 0xa, P2 ;  /* 0x0000000a0600780c */ /* 0x000fc40001741670 */
[----:B------:R-:W-:Y:S02]  /*4900*/  ISETP.LT.OR P1, PT, R4, 0x11, P1 ;  /* 0x000000110400780c */ /* 0x000fe40000f21670 */
[----:B------:R-:W-:Y:S02]  /*4910*/  ISETP.GT.AND P0, PT, R7, 0x8, P0 ;  /* 0x000000080700780c */ /* 0x000fe40000704270 */
[----:B------:R-:W-:Y:S02]  /*4920*/  ISETP.GT.AND P3, PT, R5, 0x11, P3 ;  /* 0x000000110500780c */ /* 0x000fe40001f64270 */
[----:B------:R-:W-:Y:S02]  /*4930*/  FSEL R31, R31, -INF , !P2 ;  /* 0xff8000001f1f7808 */ /* 0x000fe40005000000 */
[----:B------:R-:W-:Y:S02]  /*4940*/  FSEL R32, R32, -INF , !P1 ;  /* 0xff80000020207808 */ /* 0x000fe40004800000 */
[----:B------:R-:W-:-:S02]  /*4950*/  PLOP3.LUT P2, PT, PT, PT, UP4, 0x40, 0x0 ;  /* 0x000000000000781c */ /* 0x000fc40003f4e848 */
[----:B------:R-:W-:Y:S02]  /*4960*/  PLOP3.LUT P1, PT, PT, PT, UP5, 0x40, 0x0 ;  /* 0x000000000000781c */ /* 0x000fe40003f2e858 */
[----:B------:R-:W-:Y:S02]  /*4970*/  ISETP.LT.OR P0, PT, R6, 0x9, P0 ;  /* 0x000000090600780c */ /* 0x000fe40000701670 */
[----:B------:R-:W-:Y:S02]  /*4980*/  ISETP.LT.OR P3, PT, R4, 0x12, P3 ;  /* 0x000000120400780c */ /* 0x000fe40001f61670 */
[C---:B------:R-:W-:Y:S02]  /*4990*/  ISETP.GT.AND P2, PT, R5.reuse, 0x18, P2 ;  /* 0x000000180500780c */ /* 0x040fe40001744270 */
[----:B------:R-:W-:Y:S02]  /*49a0*/  ISETP.GT.AND P1, PT, R5, 0x19, P1 ;  /* 0x000000190500780c */ /* 0x000fe40000f24270 */
[----:B------:R-:W-:-:S02]  /*49b0*/  FSEL R30, R30, -INF , !P0 ;  /* 0xff8000001e1e7808 */ /* 0x000fc40004000000 */
[----:B------:R-:W-:Y:S01]  /*49c0*/  PLOP3.LUT P0, PT, PT, PT, UP2, 0x40, 0x0 ;  /* 0x000000000000781c */ /* 0x000fe20003f0e828 */
[----:B------:R-:W-:Y:S01]  /*49d0*/  UISETP.GE.AND UP2, UPT, UR4, 0x2a, UPT ;  /* 0x0000002a0400788c */ /* 0x000fe2000bf46270 */
[----:B------:R-:W-:Y:S02]  /*49e0*/  FSEL R33, R33, -INF , !P3 ;  /* 0xff80000021217808 */ /* 0x000fe40005800000 */
[----:B------:R-:W-:Y:S01]  /*49f0*/  PLOP3.LUT P3, PT, PT, PT, UP6, 0x40, 0x0 ;  /* 0x000000000000781c */ /* 0x000fe20003f6e868 */
[----:B------:R-:W-:Y:S01]  /*4a00*/  UISETP.GE.AND UP6, UPT, UR4, 0x3a, UPT ;  /* 0x0000003a0400788c */ /* 0x000fe2000bfc6270 */
[C---:B------:R-:W-:Y:S02]  /*4a10*/  ISETP.LT.OR P2, PT, R4.reuse, 0x19, P2 ;  /* 0x000000190400780c */ /* 0x040fe40001741670 */
[----:B------:R-:W-:Y:S02]  /*4a20*/  ISETP.LT.OR P1, PT, R4, 0x1a, P1 ;  /* 0x0000001a0400780c */ /* 0x000fe40000f21670 */
[----:B------:R-:W-:-:S02]  /*4a30*/  ISETP.GT.AND P0, PT, R7, 0x10, P0 ;  /* 0x000000100700780c */ /* 0x000fc40000704270 */
[----:B------:R-:W-:Y:S02]  /*4a40*/  ISETP.GT.AND P3, PT, R5, 0x20, P3 ;  /* 0x000000200500780c */ /* 0x000fe40001f64270 */
[----:B------:R-:W-:Y:S02]  /*4a50*/  FSEL R36, R36, -INF , !P2 ;  /* 0xff80000024247808 */ /* 0x000fe40005000000 */
[----:B------:R-:W-:Y:S02]  /*4a60*/  FSEL R37, R37, -INF , !P1 ;  /* 0xff80000025257808 */ /* 0x000fe40004800000 */
[----:B------:R-:W-:Y:S01]  /*4a70*/  PLOP3.LUT P2, PT, PT, PT, UP0, 0x40, 0x0 ;  /* 0x000000000000781c */ /* 0x000fe20003f4e808 */
[----:B------:R-:W-:Y:S01]  /*4a80*/  UISETP.GE.AND UP0, UPT, UR4, 0x21, UPT ;  /* 0x000000210400788c */ /* 0x000fe2000bf06270 */
[----:B------:R-:W-:Y:S02]  /*4a90*/  PLOP3.LUT P1, PT, PT, PT, UP1, 0x40, 0x0 ;  /* 0x000000000000781c */ /* 0x000fe40003f2e818 */
[----:B------:R-:W-:-:S02]  /*4aa0*/  ISETP.LT.OR P0, PT, R6, 0x11, P0 ;  /* 0x000000110600780c */ /* 0x000fc40000701670 */
[----:B------:R-:W-:Y:S02]  /*4ab0*/  ISETP.LT.OR P3, PT, R4, 0x21, P3 ;  /* 0x000000210400780c */ /* 0x000fe40001f61670 */
[C---:B------:R-:W-:Y:S02]  /*4ac0*/  ISETP.GT.AND P2, PT, R5.reuse, 0x21, P2 ;  /* 0x000000210500780c */ /* 0x040fe40001744270 */
[----:B------:R-:W-:Y:S02]  /*4ad0*/  ISETP.GT.AND P1, PT, R5, 0x28, P1 ;  /* 0x000000280500780c */ /* 0x000fe40000f24270 */
[----:B------:R-:W-:Y:S02]  /*4ae0*/  FSEL R34, R34, -INF , !P0 ;  /* 0xff80000022227808 */ /* 0x000fe40004000000 */
[----:B------:R-:W-:Y:S01]  /*4af0*/  PLOP3.LUT P0, PT, PT, PT, UP3, 0x40, 0x0 ;  /* 0x000000000000781c */ /* 0x000fe20003f0e838 */
[----:B------:R-:W-:Y:S01]  /*4b00*/  UISETP.GE.AND UP3, UPT, UR4, 0x31, UPT ;  /* 0x000000310400788c */ /* 0x000fe2000bf66270 */
[----:B------:R-:W-:-:S02]  /*4b10*/  FSEL R40, R40, -INF , !P3 ;  /* 0xff80000028287808 */ /* 0x000fc40005800000 */
[----:B------:R-:W-:Y:S02]  /*4b20*/  PLOP3.LUT P3, PT, PT, PT, UP2, 0x40, 0x0 ;  /* 0x000000000000781c */ /* 0x000fe40003f6e828 */
[C---:B------:R-:W-:Y:S02]  /*4b30*/  ISETP.LT.OR P2, PT, R4.reuse, 0x22, P2 ;  /* 0x000000220400780c */ /* 0x040fe40001741670 */
[----:B------:R-:W-:Y:S02]  /*4b40*/  ISETP.LT.OR P1, PT, R4, 0x29, P1 ;  /* 0x000000290400780c */ /* 0x000fe40000f21670 */
[----:B------:R-:W-:Y:S02]  /*4b50*/  ISETP.GT.AND P3, PT, R5, 0x29, P3 ;  /* 0x000000290500780c */ /* 0x000fe40001f64270 */
[----:B------:R-:W-:Y:S02]  /*4b60*/  FSEL R41, R41, -INF , !P2 ;  /* 0xff80000029297808 */ /* 0x000fe40005000000 */
[----:B------:R-:W-:-:S02]  /*4b70*/  FSEL R44, R44, -INF , !P1 ;  /* 0xff8000002c2c7808 */ /* 0x000fc40004800000 */
[----:B------:R-:W-:Y:S01]  /*4b80*/  PLOP3.LUT P2, PT, PT, PT, UP4, 0x40, 0x0 ;  /* 0x000000000000781c */ /* 0x000fe20003f4e848 */
[----:B------:R-:W-:Y:S01]  /*4b90*/  UISETP.GE.AND UP4, UPT, UR4, 0x32, UPT ;  /* 0x000000320400788c */ /* 0x000fe2000bf86270 */
[----:B------:R-:W-:Y:S02]  /*4ba0*/  PLOP3.LUT P1, PT, PT, PT, UP3, 0x40, 0x0 ;  /* 0x000000000000781c */ /* 0x000fe40003f2e838 */
[----:B------:R-:W-:Y:S02]  /*4bb0*/  ISETP.LT.OR P3, PT, R4, 0x2a, P3 ;  /* 0x0000002a0400780c */ /* 0x000fe40001f61670 */
[----:B------:R-:W-:Y:S02]  /*4bc0*/  ISETP.GT.AND P1, PT, R5, 0x30, P1 ;  /* 0x000000300500780c */ /* 0x000fe40000f24270 */
[----:B------:R-:W-:Y:S02]  /*4bd0*/  FSEL R45, R45, -INF , !P3 ;  /* 0xff8000002d2d7808 */ /* 0x000fe40005800000 */
[----:B------:R-:W-:-:S02]  /*4be0*/  PLOP3.LUT P3, PT, PT, PT, UP4, 0x40, 0x0 ;  /* 0x000000000000781c */ /* 0x000fc40003f6e848 */
[----:B------:R-:W-:Y:S02]  /*4bf0*/  ISETP.LT.OR P1, PT, R4, 0x31, P1 ;  /* 0x000000310400780c */ /* 0x000fe40000f21670 */
[----:B------:R-:W-:Y:S02]  /*4c00*/  ISETP.GT.AND P3, PT, R5, 0x31, P3 ;  /* 0x000000310500780c */ /* 0x000fe40001f64270 */
[----:B------:R-:W-:Y:S02]  /*4c10*/  FSEL R48, R48, -INF , !P1 ;  /* 0xff80000030307808 */ /* 0x000fe40004800000 */
[----:B------:R-:W-:Y:S01]  /*4c20*/  PLOP3.LUT P1, PT, PT, PT, UP5, 0x40, 0x0 ;  /* 0x000000000000781c */ /* 0x000fe20003f2e858 */
[----:B------:R-:W-:Y:S01]  /*4c30*/  UISETP.GE.AND UP5, UPT, UR4, 0x39, UPT ;  /* 0x000000390400788c */ /* 0x000fe2000bfa6270 */
[----:B------:R-:W-:Y:S02]  /*4c40*/  ISETP.LT.OR P3, PT, R4, 0x32, P3 ;  /* 0x000000320400780c */ /* 0x000fe40001f61670 */
[----:B------:R-:W-:-:S02]  /*4c50*/  FMNMX.FTZ R3, R24, R25, !PT ;  /* 0x0000001918037209 */ /* 0x000fc40007810000 */
[----:B------:R-:W-:Y:S02]  /*4c60*/  FSEL R49, R49, -INF , !P3 ;  /* 0xff80000031317808 */ /* 0x000fe40005800000 */
[----:B------:R-:W-:Y:S02]  /*4c70*/  PLOP3.LUT P3, PT, PT, PT, UP5, 0x40, 0x0 ;  /* 0x000000000000781c */ /* 0x000fe40003f6e858 */
[----:B------:R-:W-:Y:S02]  /*4c80*/  ISETP.GT.AND P0, PT, R7, 0x11, P0 ;  /* 0x000000110700780c */ /* 0x000fe40000704270 */
[----:B------:R-:W-:Y:S02]  /*4c90*/  ISETP.GT.AND P3, PT, R5, 0x38, P3 ;  /* 0x000000380500780c */ /* 0x000fe40001f64270 */
[----:B------:R-:W-:Y:S02]  /*4ca0*/  ISETP.GT.AND P2, PT, R7, 0x18, P2 ;  /* 0x000000180700780c */ /* 0x000fe40001744270 */
[----:B------:R-:W-:-:S02]  /*4cb0*/  ISETP.LT.OR P3, PT, R4, 0x39, P3 ;  /* 0x000000390400780c */ /* 0x000fc40001f61670 */
[----:B------:R-:W-:Y:S02]  /*4cc0*/  ISETP.LT.OR P0, PT, R6, 0x12, P0 ;  /* 0x000000120600780c */ /* 0x000fe40000701670 */
[----:B------:R-:W-:Y:S02]  /*4cd0*/  FSEL R52, R52, -INF , !P3 ;  /* 0xff80000034347808 */ /* 0x000fe40005800000 */
[----:B------:R-:W-:Y:S02]  /*4ce0*/  PLOP3.LUT P3, PT, PT, PT, UP6, 0x40, 0x0 ;  /* 0x000000000000781c */ /* 0x000fe40003f6e868 */
[----:B------:R-:W-:Y:S02]  /*4cf0*/  ISETP.LT.OR P2, PT, R6, 0x19, P2 ;  /* 0x000000190600780c */ /* 0x000fe40001741670 */
[----:B------:R-:W-:Y:S02]  /*4d00*/  ISETP.GT.AND P3, PT, R5, 0x39, P3 ;  /* 0x000000390500780c */ /* 0x000fe40001f64270 */
[----:B------:R-:W-:-:S02]  /*4d10*/  FSEL R35, R35, -INF , !P0 ;  /* 0xff80000023237808 */ /* 0x000fc40004000000 */
[----:B------:R-:W-:Y:S02]  /*4d20*/  ISETP.LT.OR P3, PT, R4, 0x3a, P3 ;  /* 0x0000003a0400780c */ /* 0x000fe40001f61670 */
[----:B------:R-:W-:Y:S02]  /*4d30*/  FMNMX.FTZ R4, R28, R3, !PT ;  /* 0x000000031c047209 */ /* 0x000fe40007810000 */
[----:B------:R-:W-:Y:S02]  /*4d40*/  FSEL R53, R53, -INF , !P3 ;  /* 0xff80000035357808 */ /* 0x000fe40005800000 */
[----:B------:R-:W-:Y:S02]  /*4d50*/  FMNMX.FTZ R3, R29, R4, !PT ;  /* 0x000000041d037209 */ /* 0x000fe40007810000 */
[----:B------:R-:W-:Y:S01]  /*4d60*/  PLOP3.LUT P3, PT, PT, PT, UP0, 0x40, 0x0 ;  /* 0x000000000000781c */ /* 0x000fe20003f6e808 */
[----:B------:R-:W-:Y:S01]  /*4d70*/  UISETP.NE.AND UP0, UPT, UR5, URZ, UPT ;  /* 0x0000003f0500728c */ /* 0x000fe2000bf05270 */
[----:B------:R-:W-:-:S02]  /*4d80*/  FMNMX.FTZ R4, R32, R3, !PT ;  /* 0x0000000320047209 */ /* 0x000fc40007810000 */
[----:B------:R-:W-:Y:S02]  /*4d90*/  ISETP.GT.AND P1, PT, R7, 0x19, P1 ;  /* 0x000000190700780c */ /* 0x000fe40000f24270 */
[----:B------:R-:W-:Y:S02]  /*4da0*/  FMNMX.FTZ R3, R33, R4, !PT ;  /* 0x0000000421037209 */ /* 0x000fe40007810000 */
[----:B------:R-:W-:Y:S02]  /*4db0*/  PLOP3.LUT P0, PT, PT, PT, UP0, 0x40, 0x0 ;  /* 0x000000000000781c */ /* 0x000fe40003f0e808 */
[----:B------:R-:W-:Y:S02]  /*4dc0*/  FMNMX.FTZ R4, R36, R3, !PT ;  /* 0x0000000324047209 */ /* 0x000fe40007810000 */
[----:B------:R-:W-:Y:S02]  /*4dd0*/  FSEL R38, R38, -INF , !P2 ;  /* 0xff80000026267808 */ /* 0x000fe40005000000 */
[----:B------:R-:W-:-:S02]  /*4de0*/  FMNMX.FTZ R3, R37, R4, !PT ;  /* 0x0000000425037209 */ /* 0x000fc40007810000 */
[----:B------:R-:W-:Y:S02]  /*4df0*/  ISETP.GT.AND P3, PT, R7, 0x20, P3 ;  /* 0x000000200700780c */ /* 0x000fe40001f64270 */
[----:B------:R-:W-:Y:S02]  /*4e00*/  FMNMX.FTZ R4, R40, R3, !PT ;  /* 0x0000000328047209 */ /* 0x000fe40007810000 */
[----:B------:R-:W-:Y:S02]  /*4e10*/  ISETP.LT.OR P1, PT, R6, 0x1a, P1 ;  /* 0x0000001a0600780c */ /* 0x000fe40000f21670 */
[----:B------:R-:W-:Y:S02]  /*4e20*/  FMNMX.FTZ R3, R41, R4, !PT ;  /* 0x0000000429037209 */ /* 0x000fe40007810000 */
[----:B------:R-:W-:Y:S02]  /*4e30*/  PLOP3.LUT P2, PT, PT, PT, UP1, 0x40, 0x0 ;  /* 0x000000000000781c */ /* 0x000fe40003f4e818 */
[----:B------:R-:W-:-:S02]  /*4e40*/  FMNMX.FTZ R4, R44, R3, !PT ;  /* 0x000000032c047209 */ /* 0x000fc40007810000 */
[----:B------:R-:W-:Y:S02]  /*4e50*/  ISETP.GT.AND P0, PT, R7, 0x21, P0 ;  /* 0x000000210700780c */ /* 0x000fe40000704270 */
[----:B------:R-:W-:Y:S02]  /*4e60*/  FMNMX.FTZ R3, R45, R4, !PT ;  /* 0x000000042d037209 */ /* 0x000fe40007810000 */
[----:B------:R-:W-:Y:S02]  /*4e70*/  ISETP.LT.OR P3, PT, R6, 0x21, P3 ;  /* 0x000000210600780c */ /* 0x000fe40001f61670 */
[----:B------:R-:W-:Y:S02]  /*4e80*/  FMNMX.FTZ R4, R48, R3, !PT ;  /* 0x0000000330047209 */ /* 0x000fe40007810000 */
[----:B------:R-:W-:Y:S02]  /*4e90*/  FSEL R39, R39, -INF , !P1 ;  /* 0xff80000027277808 */ /* 0x000fe40004800000 */
[----:B------:R-:W-:-:S02]  /*4ea0*/  FMNMX.FTZ R3, R49, R4, !PT ;  /* 0x0000000431037209 */ /* 0x000fc40007810000 */
[----:B------:R-:W-:Y:S02]  /*4eb0*/  PLOP3.LUT P1, PT, PT, PT, UP2, 0x40, 0x0 ;  /* 0x000000000000781c */ /* 0x000fe40003f2e828 */
[----:B------:R-:W-:Y:S02]  /*4ec0*/  FMNMX.FTZ R4, R52, R3, !PT ;  /* 0x0000000334047209 */ /* 0x000fe40007810000 */
[----:B------:R-:W-:Y:S02]  /*4ed0*/  ISETP.LT.OR P0, PT, R6, 0x22, P0 ;  /* 0x000000220600780c */ /* 0x000fe40000701670 */
[----:B------:R-:W-:Y:S02]  /*4ee0*/  FMNMX.FTZ R4, R53, R4, !PT ;  /* 0x0000000435047209 */ /* 0x000fe40007810000 */
[----:B------:R-:W-:Y:S02]  /*4ef0*/  FSEL R42, R42, -INF , !P3 ;  /* 0xff8000002a2a7808 */ /* 0x000fe40005800000 */
[----:B------:R-:W-:Y:S01]  /*4f00*/  ISETP.GT.AND P2, PT, R7, 0x28, P2 ;  /* 0x000000280700780c */ /* 0x000fe20001744270 */
[----:B------:R-:W1:Y:S01]  /*4f10*/  SHFL.BFLY PT, R3, R4, 0x2, 0x1f ;  /* 0x0c401f0004037f89 */ /* 0x000e6200000e0000 */
[----:B------:R-:W-:-:S02]  /*4f20*/  PLOP3.LUT P3, PT, PT, PT, UP3, 0x40, 0x0 ;  /* 0x000000000000781c */ /* 0x000fc40003f6e838 */
[----:B------:R-:W-:Y:S02]  /*4f30*/  FSEL R43, R43, -INF , !P0 ;  /* 0xff8000002b2b7808 */ /* 0x000fe40004000000 */
[C---:B------:R-:W-:Y:S02]  /*4f40*/  ISETP.GT.AND P1, PT, R7.reuse, 0x29, P1 ;  /* 0x000000290700780c */ /* 0x040fe40000f24270 */
[C---:B------:R-:W-:Y:S02]  /*4f50*/  ISETP.LT.OR P2, PT, R6.reuse, 0x29, P2 ;  /* 0x000000290600780c */ /* 0x040fe40001741670 */
[----:B------:R-:W-:Y:S02]  /*4f60*/  PLOP3.LUT P0, PT, PT, PT, UP4, 0x40, 0x0 ;  /* 0x000000000000781c */ /* 0x000fe40003f0e848 */
[----:B------:R-:W-:Y:S02]  /*4f70*/  ISETP.GT.AND P3, PT, R7, 0x30, P3 ;  /* 0x000000300700780c */ /* 0x000fe40001f64270 */
[----:B------:R-:W-:-:S02]  /*4f80*/  ISETP.LT.OR P1, PT, R6, 0x2a, P1 ;  /* 0x0000002a0600780c */ /* 0x000fc40000f21670 */
[----:B------:R-:W-:Y:S02]  /*4f90*/  FSEL R46, R46, -INF , !P2 ;  /* 0xff8000002e2e7808 */ /* 0x000fe40005000000 */
[----:B------:R-:W-:Y:S02]  /*4fa0*/  ISETP.LT.OR P3, PT, R6, 0x31, P3 ;  /* 0x000000310600780c */ /* 0x000fe40001f61670 */
[----:B------:R-:W-:Y:S02]  /*4fb0*/  PLOP3.LUT P2, PT, PT, PT, UP5, 0x40, 0x0 ;  /* 0x000000000000781c */ /* 0x000fe40003f4e858 */
[----:B------:R-:W-:Y:S02]  /*4fc0*/  FSEL R47, R47, -INF , !P1 ;  /* 0xff8000002f2f7808 */ /* 0x000fe40004800000 */
[----:B------:R-:W-:Y:S02]  /*4fd0*/  ISETP.GT.AND P0, PT, R7, 0x31, P0 ;  /* 0x000000310700780c */ /* 0x000fe40000704270 */
[----:B-1----:R-:W-:-:S02]  /*4fe0*/  FMNMX.FTZ R3, R4, R3, !PT ;  /* 0x0000000304037209 */ /* 0x002fc40007810000 */
[----:B------:R-:W-:Y:S02]  /*4ff0*/  FSEL R50, R50, -INF , !P3 ;  /* 0xff80000032327808 */ /* 0x000fe40005800000 */
[----:B------:R-:W-:Y:S01]  /*5000*/  PLOP3.LUT P1, PT, PT, PT, UP6, 0x40, 0x0 ;  /* 0x000000000000781c */ /* 0x000fe20003f2e868 */
[----:B------:R-:W1:Y:S01]  /*5010*/  SHFL.BFLY PT, R8, R3, 0x1, 0x1f ;  /* 0x0c201f0003087f89 */ /* 0x000e6200000e0000 */
[C---:B------:R-:W-:Y:S02]  /*5020*/  ISETP.GT.AND P2, PT, R7.reuse, 0x38, P2 ;  /* 0x000000380700780c */ /* 0x040fe40001744270 */
[C---:B------:R-:W-:Y:S02]  /*5030*/  ISETP.LT.OR P0, PT, R6.reuse, 0x32, P0 ;  /* 0x000000320600780c */ /* 0x040fe40000701670 */
[----:B------:R-:W-:Y:S02]  /*5040*/  ISETP.GT.AND P1, PT, R7, 0x39, P1 ;  /* 0x000000390700780c */ /* 0x000fe40000f24270 */
[----:B------:R-:W-:-:S02]  /*5050*/  ISETP.LT.OR P2, PT, R6, 0x39, P2 ;  /* 0x000000390600780c */ /* 0x000fc40001741670 */
[----:B------:R-:W-:Y:S02]  /*5060*/  FSEL R51, R51, -INF , !P0 ;  /* 0xff80000033337808 */ /* 0x000fe40004000000 */
[----:B------:R-:W-:Y:S02]  /*5070*/  ISETP.LT.OR P1, PT, R6, 0x3a, P1 ;  /* 0x0000003a0600780c */ /* 0x000fe40000f21670 */
[----:B------:R-:W-:Y:S02]  /*5080*/  FSEL R54, R54, -INF , !P2 ;  /* 0xff80000036367808 */ /* 0x000fe40005000000 */
[----:B------:R-:W-:Y:S02]  /*5090*/  FSEL R55, R55, -INF , !P1 ;  /* 0xff80000037377808 */ /* 0x000fe40004800000 */
[----:B-1----:R-:W-:Y:S02]  /*50a0*/  FMNMX.FTZ R11, R3, R8, !PT ;  /* 0x00000008030b7209 */ /* 0x002fe40007810000 */
[----:B------:R-:W-:-:S02]  /*50b0*/  FMNMX.FTZ R3, R26, R27, !PT ;  /* 0x0000001b1a037209 */ /* 0x000fc40007810000 */
        /* <DEDUP_REMOVED lines=26> */
[----:B------:R-:W-:Y:S01]  /*5260*/  FFMA.FTZ R5, R53, UR10, -R5 ;  /* 0x0000000a35057c23 */ /* 0x000fe20008010805 */
[----:B------:R-:W-:Y:S01]  /*5270*/  FMNMX.FTZ R4, R46, R3, !PT ;  /* 0x000000032e047209 */ /* 0x000fe20007810000 */
[----:B------:R-:W-:Y:S03]  /*5280*/  MUFU.EX2 R24, R24 ;  /* 0x0000001800187308 */ /* 0x000fe60000000800 */
[----:B------:R-:W-:-:S04]  /*5290*/  FMNMX.FTZ R3, R47, R4, !PT ;  /* 0x000000042f037209 */ /* 0x000fc80007810000 */
[----:B------:R-:W-:Y:S01]  /*52a0*/  FMNMX.FTZ R4, R50, R3, !PT ;  /* 0x0000000332047209 */ /* 0x000fe20007810000 */
[----:B------:R-:W-:Y:S03]  /*52b0*/  MUFU.EX2 R15, R5 ;  /* 0x00000005000f7308 */ /* 0x000fe60000000800 */
[----:B------:R-:W-:-:S04]  /*52c0*/  FMNMX.FTZ R3, R51, R4, !PT ;  /* 0x0000000433037209 */ /* 0x000fc80007810000 */
[----:B------:R-:W-:Y:S01]  /*52d0*/  FMNMX.FTZ R4, R54, R3, !PT ;  /* 0x0000000336047209 */ /* 0x000fe20007810000 */
[----:B------:R-:W1:Y:S03]  /*52e0*/  MUFU.EX2 R25, R25 ;  /* 0x0000001900197308 */ /* 0x000e660000000800 */
[----:B------:R-:W-:-:S05]  /*52f0*/  FMNMX.FTZ R4, R55, R4, !PT ;  /* 0x0000000437047209 */ /* 0x000fca0007810000 */
[----:B------:R-:W2:Y:S01]  /*5300*/  SHFL.BFLY PT, R3, R4, 0x2, 0x1f ;  /* 0x0c401f0004037f89 */ /* 0x000ea200000e0000 */
[----:B------:R-:W-:Y:S08]  /*5310*/  MUFU.EX2 R28, R28 ;  /* 0x0000001c001c7308 */ /* 0x000ff00000000800 */
[----:B------:R-:W3:Y:S01]  /*5320*/  MUFU.EX2 R29, R29 ;  /* 0x0000001d001d7308 */ /* 0x000ee20000000800 */
[----:B-1----:R-:W-:-:S07]  /*5330*/  F2FP.F16.F32.PACK_AB R152, R25, R24 ;  /* 0x000000181998723e */ /* 0x002fce00000000ff */
[----:B------:R-:W-:Y:S01]  /*5340*/  MUFU.EX2 R32, R32 ;  /* 0x0000002000207308 */ /* 0x000fe20000000800 */
[----:B--2---:R-:W-:-:S07]  /*5350*/  FMNMX.FTZ R3, R4, R3, !PT ;  /* 0x0000000304037209 */ /* 0x004fce0007810000 */
[----:B------:R-:W1:Y:S01]  /*5360*/  MUFU.EX2 R33, R33 ;  /* 0x0000002100217308 */ /* 0x000e620000000800 */
[----:B---3--:R-:W-:Y:S01]  /*5370*/  F2FP.F16.F32.PACK_AB R154, R29, R28 ;  /* 0x0000001c1d9a723e */ /* 0x008fe200000000ff */
[----:B------:R-:W2:Y:S06]  /*5380*/  SHFL.BFLY PT, R12, R3, 0x1, 0x1f ;  /* 0x0c201f00030c7f89 */ /* 0x000eac00000e0000 */
[----:B------:R-:W-:Y:S08]  /*5390*/  MUFU.EX2 R36, R36 ;  /* 0x0000002400247308 */ /* 0x000ff00000000800 */
[----:B------:R-:W3:Y:S01]  /*53a0*/  MUFU.EX2 R37, R37 ;  /* 0x0000002500257308 */ /* 0x000ee20000000800 */
[----:B-1----:R-:W-:-:S07]  /*53b0*/  F2FP.F16.F32.PACK_AB R156, R33, R32 ;  /* 0x00000020219c723e */ /* 0x002fce00000000ff */
[----:B------:R-:W-:Y:S01]  /*53c0*/  MUFU.EX2 R40, R40 ;  /* 0x0000002800287308 */ /* 0x000fe20000000800 */
[----:B--2---:R-:W-:-:S04]  /*53d0*/  FMNMX.FTZ R12, R3, R12, !PT ;  /* 0x0000000c030c7209 */ /* 0x004fc80007810000 */
[C---:B------:R-:W-:Y:S01]  /*53e0*/  FSETP.NEU.FTZ.AND P0, PT, R12.reuse, -INF , PT ;  /* 0xff8000000c00780b */ /* 0x040fe20003f1d000 */
[----:B------:R-:W-:Y:S02]  /*53f0*/  FMUL.FTZ R3, R12, UR10 ;  /* 0x0000000a0c037c20 */ /* 0x000fe40008410000 */
[----:B------:R-:W-:Y:S01]  /*5400*/  MUFU.EX2 R41, R41 ;  /* 0x0000002900297308 */ /* 0x000fe20000000800 */
[----:B---3--:R-:W-:Y:S02]  /*5410*/  F2FP.F16.F32.PACK_AB R158, R37, R36 ;  /* 0x00000024259e723e */ /* 0x008fe400000000ff */
[----:B------:R-:W-:Y:S02]  /*5420*/  FSEL R7, R3, RZ, P0 ;  /* 0x000000ff03077208 */ /* 0x000fe40000000000 */
[----:B------:R-:W-:-:S03]  /*5430*/  LEA.HI R3, R23, R22, RZ, 0x4 ;  /* 0x0000001617037211 */ /* 0x000fc600078f20ff */
[----:B------:R-:W-:Y:S01]  /*5440*/  MUFU.EX2 R44, R44 ;  /* 0x0000002c002c7308 */ /* 0x000fe20000000800 */
[--C-:B------:R-:W-:Y:S01]  /*5450*/  FFMA.FTZ R26, R26, UR10, -R7.reuse ;  /* 0x0000000a1a1a7c23 */ /* 0x100fe20008010807 */
[----:B------:R-:W-:Y:S01]  /*5460*/  LOP3.LUT R5, R3, 0xfffffff0, RZ, 0xc0, !PT ;  /* 0xfffffff003057812 */ /* 0x000fe200078ec0ff */
[--C-:B------:R-:W-:Y:S01]  /*5470*/  FFMA.FTZ R27, R27, UR10, -R7.reuse ;  /* 0x0000000a1b1b7c23 */ /* 0x100fe20008010807 */
[--C-:B------:R-:W-:Y:S01]  /*5480*/  FFMA.FTZ R30, R30, UR10, -R7.reuse ;  /* 0x0000000a1e1e7c23 */ /* 0x100fe20008010807 */
[--C-:B------:R-:W-:Y:S01]  /*5490*/  FFMA.FTZ R31, R31, UR10, -R7.reuse ;  /* 0x0000000a1f1f7c23 */ /* 0x100fe20008010807 */
[----:B------:R-:W-:Y:S01]  /*54a0*/  FFMA.FTZ R34, R34, UR10, -R7 ;  /* 0x0000000a22227c23 */ /* 0x000fe20008010807 */
[----:B------:R-:W-:Y:S01]  /*54b0*/  IMAD.IADD R5, R22, 0x1, -R5 ;  /* 0x0000000116057824 */ /* 0x000fe200078e0a05 */
[----:B------:R-:W-:Y:S01]  /*54c0*/  MUFU.EX2 R26, R26 ;  /* 0x0000001a001a7308 */ /* 0x000fe20000000800 */
[----:B------:R-:W-:Y:S01]  /*54d0*/  LEA.HI R22, R23, R22, RZ, 0x5 ;  /* 0x0000001617167211 */ /* 0x000fe200078f28ff */
[--C-:B------:R-:W-:Y:S01]  /*54e0*/  FFMA.FTZ R35, R35, UR10, -R7.reuse ;  /* 0x0000000a23237c23 */ /* 0x100fe20008010807 */
[----:B------:R-:W-:Y:S01]  /*54f0*/  FFMA.FTZ R38, R38, UR10, -R7 ;  /* 0x0000000a26267c23 */ /* 0x000fe20008010807 */
[----:B------:R-:W-:Y:S01]  /*5500*/  SHF.R.S32.HI R4, RZ, 0x1f, R5 ;  /* 0x0000001fff047819 */ /* 0x000fe20000011405 */
[----:B------:R-:W-:Y:S01]  /*5510*/  FFMA.FTZ R39, R39, UR10, -R7 ;  /* 0x0000000a27277c23 */ /* 0x000fe20008010807 */
[----:B------:R-:W-:-:S02]  /*5520*/  IMAD.SHL.U32 R22, R22, 0x20, RZ ;  /* 0x0000002016167824 */ /* 0x000fc400078e00ff */
[--C-:B------:R-:W-:Y:S01]  /*5530*/  FFMA.FTZ R42, R42, UR10, -R7.reuse ;  /* 0x0000000a2a2a7c23 */ /* 0x100fe20008010807 */
[----:B------:R-:W-:Y:S01]  /*5540*/  LEA.HI R4, R4, R5, RZ, 0x3 ;  /* 0x0000000504047211 */ /* 0x000fe200078f18ff */
[----:B------:R-:W1:Y:S01]  /*5550*/  MUFU.EX2 R27, R27 ;  /* 0x0000001b001b7308 */ /* 0x000e620000000800 */
[--C-:B------:R-:W-:Y:S01]  /*5560*/  FFMA.FTZ R43, R43, UR10, -R7.reuse ;  /* 0x0000000a2b2b7c23 */ /* 0x100fe20008010807 */
[--C-:B------:R-:W-:Y:S01]  /*5570*/  FFMA.FTZ R46, R46, UR10, -R7.reuse ;  /* 0x0000000a2e2e7c23 */ /* 0x100fe20008010807 */
[C---:B------:R-:W-:Y:S01]  /*5580*/  LOP3.LUT R6, R4.reuse, 0xfffffff8, RZ, 0xc0, !PT ;  /* 0xfffffff804067812 */ /* 0x040fe200078ec0ff */
[----:B------:R-:W-:Y:S02]  /*5590*/  IMAD.SHL.U32 R14, R4, 0x40, RZ ;  /* 0x00000040040e7824 */ /* 0x000fe400078e00ff */
[--C-:B------:R-:W-:Y:S01]  /*55a0*/  FFMA.FTZ R47, R47, UR10, -R7.reuse ;  /* 0x0000000a2f2f7c23 */ /* 0x100fe20008010807 */
[--C-:B------:R-:W-:Y:S01]  /*55b0*/  FFMA.FTZ R50, R50, UR10, -R7.reuse ;  /* 0x0000000a32327c23 */ /* 0x100fe20008010807 */
[----:B------:R-:W-:Y:S01]  /*55c0*/  FFMA.FTZ R51, R51, UR10, -R7 ;  /* 0x0000000a33337c23 */ /* 0x000fe20008010807 */
[----:B------:R-:W-:Y:S01]  /*55d0*/  IMAD.IADD R6, R5, 0x1, -R6 ;  /* 0x0000000105067824 */ /* 0x000fe200078e0a06 */
[----:B------:R-:W-:Y:S01]  /*55e0*/  SHF.R.S32.HI R5, RZ, 0x4, R3 ;  /* 0x00000004ff057819 */ /* 0x000fe20000011403 */
[----:B------:R-:W-:Y:S01]  /*55f0*/  MUFU.EX2 R30, R30 ;  /* 0x0000001e001e7308 */ /* 0x000fe20000000800 */
[----:B------:R-:W-:Y:S01]  /*5600*/  LOP3.LUT R14, R14, 0x7ffffe00, RZ, 0xc0, !PT ;  /* 0x7ffffe000e0e7812 */ /* 0x000fe200078ec0ff */
[--C-:B------:R-:W-:Y:S01]  /*5610*/  FFMA.FTZ R54, R54, UR10, -R7.reuse ;  /* 0x0000000a36367c23 */ /* 0x100fe20008010807 */
[----:B------:R-:W-:Y:S01]  /*5620*/  SHF.L.U32 R3, R6, 0x6, RZ ;  /* 0x0000000606037819 */ /* 0x000fe200000006ff */
[----:B------:R-:W-:Y:S01]  /*5630*/  IMAD.SHL.U32 R8, R5, 0x8, RZ ;  /* 0x0000000805087824 */ /* 0x000fe200078e00ff */
[----:B------:R-:W-:Y:S01]  /*5640*/  LOP3.LUT R5, R22, 0x7ffffc00, RZ, 0xc0, !PT ;  /* 0x7ffffc0016057812 */ /* 0x000fe200078ec0ff */
[----:B------:R-:W-:Y:S01]  /*5650*/  FFMA.FTZ R55, R55, UR10, -R7 ;  /* 0x0000000a37377c23 */ /* 0x000fe20008010807 */
[----:B------:R-:W-:Y:S01]  /*5660*/  LOP3.LUT R3, R3, 0x1c0, RZ, 0xc0, !PT ;  /* 0x000001c003037812 */ /* 0x000fe200078ec0ff */
[----:B------:R-:W2:Y:S01]  /*5670*/  MUFU.EX2 R31, R31 ;  /* 0x0000001f001f7308 */ /* 0x000ea20000000800 */
[----:B------:R-:W-:Y:S01]  /*5680*/  LOP3.LUT P0, RZ, R6, 0x2, RZ, 0xc0, !PT ;  /* 0x0000000206ff7812 */ /* 0x000fe2000780c0ff */
[----:B------:R-:W-:Y:S01]  /*5690*/  IMAD.MOV.U32 R7, RZ, RZ, 0x20 ;  /* 0x00000020ff077424 */ /* 0x000fe200078e00ff */
[----:B------:R-:W-:-:S02]  /*56a0*/  LOP3.LUT R8, R3, 0x8, R8, 0xf8, !PT ;  /* 0x0000000803087812 */ /* 0x000fc400078ef808 */
[----:B------:R-:W-:Y:S02]  /*56b0*/  SHF.R.U32.HI R3, RZ, 0x3, R3 ;  /* 0x00000003ff037819 */ /* 0x000fe40000011603 */
[----:B------:R-:W-:Y:S01]  /*56c0*/  LOP3.LUT P1, RZ, R6, 0x4, RZ, 0xc0, !PT ;  /* 0x0000000406ff7812 */ /* 0x000fe2000782c0ff */
[----:B------:R-:W-:Y:S01]  /*56d0*/  MUFU.EX2 R34, R34 ;  /* 0x0000002200227308 */ /* 0x000fe20000000800 */
[----:B------:R-:W-:Y:S01]  /*56e0*/  LOP3.LUT R8, R8, R3, RZ, 0x3c, !PT ;  /* 0x0000000308087212 */ /* 0x000fe200078e3cff */
[----:B------:R-:W-:Y:S01]  /*56f0*/  FADD.FTZ R3, R24, R25 ;  /* 0x0000001918037221 */ /* 0x000fe20000010000 */
[----:B------:R-:W-:Y:S02]  /*5700*/  SEL R7, R7, 0xffffffe0, !P0 ;  /* 0xffffffe007077807 */ /* 0x000fe40004000000 */
[----:B------:R-:W-:Y:S01]  /*5710*/  IADD3 R8, R8, R14, R5 ;  /* 0x0000000e08087210 */ /* 0x000fe20007ffe005 */
[----:B------:R-:W-:Y:S01]  /*5720*/  FADD.FTZ R4, R28, R3 ;  /* 0x000000031c047221 */ /* 0x000fe20000010000 */
[----:B-1----:R-:W-:Y:S01]  /*5730*/  F2FP.F16.F32.PACK_AB R153, R27, R26 ;  /* 0x0000001a1b99723e */ /* 0x002fe200000000ff */
[----:B------:R-:W1:Y:S01]  /*5740*/  MUFU.EX2 R35, R35 ;  /* 0x0000002300237308 */ /* 0x000e620000000800 */
[----:B--2---:R-:W-:Y:S01]  /*5750*/  F2FP.F16.F32.PACK_AB R155, R31, R30 ;  /* 0x0000001e1f9b723e */ /* 0x004fe200000000ff */
[----:B------:R-:W-:Y:S01]  /*5760*/  FADD.FTZ R3, R29, R4 ;  /* 0x000000041d037221 */ /* 0x000fe20000010000 */
[----:B------:R-:W-:-:S03]  /*5770*/  F2FP.F16.F32.PACK_AB R160, R41, R40 ;  /* 0x0000002829a0723e */ /* 0x000fc600000000ff */
[----:B------:R-:W-:Y:S01]  /*5780*/  FADD.FTZ R4, R32, R3 ;  /* 0x0000000320047221 */ /* 0x000fe20000010000 */
[----:B------:R-:W-:Y:S01]  /*5790*/  FADD.FTZ R3, R26, R27 ;  /* 0x0000001b1a037221 */ /* 0x000fe20000010000 */
[----:B------:R-:W2:Y:S02]  /*57a0*/  MUFU.EX2 R38, R38 ;  /* 0x0000002600267308 */ /* 0x000ea40000000800 */
[----:B------:R-:W-:Y:S01]  /*57b0*/  FADD.FTZ R5, R33, R4 ;  /* 0x0000000421057221 */ /* 0x000fe20000010000 */
[----:B------:R-:W-:-:S03]  /*57c0*/  FADD.FTZ R4, R30, R3 ;  /* 0x000000031e047221 */ /* 0x000fc60000010000 */
[----:B------:R-:W-:Y:S01]  /*57d0*/  FADD.FTZ R6, R36, R5 ;  /* 0x0000000524067221 */ /* 0x000fe20000010000 */
[----:B------:R-:W-:Y:S01]  /*57e0*/  FADD.FTZ R3, R31, R4 ;  /* 0x000000041f037221 */ /* 0x000fe20000010000 */
[----:B------:R-:W3:Y:S01]  /*57f0*/  MUFU.EX2 R39, R39 ;  /* 0x0000002700277308 */ /* 0x000ee20000000800 */
[----:B-1----:R-:W-:Y:S01]  /*5800*/  F2FP.F16.F32.PACK_AB R157, R35, R34 ;  /* 0x00000022239d723e */ /* 0x002fe200000000ff */
[----:B------:R-:W-:Y:S01]  /*5810*/  FADD.FTZ R5, R37, R6 ;  /* 0x0000000625057221 */ /* 0x000fe20000010000 */
[----:B------:R-:W-:-:S03]  /*5820*/  FADD.FTZ R4, R34, R3 ;  /* 0x0000000322047221 */ /* 0x000fc60000010000 */
[----:B------:R-:W-:Y:S01]  /*5830*/  FADD.FTZ R6, R40, R5 ;  /* 0x0000000528067221 */ /* 0x000fe20000010000 */
[----:B------:R-:W-:Y:S01]  /*5840*/  FADD.FTZ R3, R35, R4 ;  /* 0x0000000423037221 */ /* 0x000fe20000010000 */
[----:B------:R-:W1:Y:S02]  /*5850*/  MUFU.EX2 R42, R42 ;  /* 0x0000002a002a7308 */ /* 0x000e640000000800 */
[----:B------:R-:W-:Y:S01]  /*5860*/  FADD.FTZ R21, R41, R6 ;  /* 0x0000000629157221 */ /* 0x000fe20000010000 */
[----:B--2---:R-:W-:Y:S01]  /*5870*/  FADD.FTZ R4, R38, R3 ;  /* 0x0000000326047221 */ /* 0x004fe20000010000 */
[----:B------:R-:W-:-:S04]  /*5880*/  LEA R6, R8, UR40, 0x1 ;  /* 0x0000002808067c11 */ /* 0x000fc8000f8e08ff */
[----:B------:R-:W2:Y:S01]  /*5890*/  MUFU.EX2 R43, R43 ;  /* 0x0000002b002b7308 */ /* 0x000ea20000000800 */
[C---:B---3--:R-:W-:Y:S01]  /*58a0*/  FADD.FTZ R3, R39.reuse, R4 ;  /* 0x0000000427037221 */ /* 0x048fe20000010000 */
[C---:B------:R-:W-:Y:S01]  /*58b0*/  IADD3 R8, R6.reuse, 0x26800, RZ ;  /* 0x0002680006087810 */ /* 0x040fe20007ffe0ff */
[----:B------:R-:W-:Y:S01]  /*58c0*/  VIADD R5, R6, 0x26840 ;  /* 0x0002684006057836 */ /* 0x000fe20000000000 */
[----:B------:R-:W-:Y:S01]  /*58d0*/  F2FP.F16.F32.PACK_AB R159, R39, R38 ;  /* 0x00000026279f723e */ /* 0x000fe200000000ff */
[----:B------:R3:W-:Y:S02]  /*58e0*/  STSM.16.M88.4 [R6+0x26800], R152 ;  /* 0x0268009806007844 */ /* 0x0007e40000000200 */
[----:B------:R-:W-:Y:S01]  /*58f0*/  @P1 VIADD R5, R8, 0xffffffc0 ;  /* 0xffffffc008051836 */ /* 0x000fe20000000000 */
[----:B------:R-:W4:Y:S01]  /*5900*/  MUFU.EX2 R46, R46 ;  /* 0x0000002e002e7308 */ /* 0x000f220000000800 */
[----:B-1----:R-:W-:Y:S01]  /*5910*/  FADD.FTZ R4, R42, R3 ;  /* 0x000000032a047221 */ /* 0x002fe20000010000 */
[----:B------:R-:W-:-:S02]  /*5920*/  IMAD.IADD R8, R8, 0x1, R7 ;  /* 0x0000000108087824 */ /* 0x000fc400078e0207 */
[----:B------:R-:W-:-:S03]  /*5930*/  IMAD.IADD R7, R7, 0x1, R5 ;  /* 0x0000000107077824 */ /* 0x000fc600078e0205 */
[----:B------:R3:W-:Y:S01]  /*5940*/  STSM.16.M88.4 [R8], R156 ;  /* 0x0000009c08007844 */ /* 0x0007e20000000200 */
[----:B------:R-:W1:Y:S01]  /*5950*/  MUFU.EX2 R45, R45 ;  /* 0x0000002d002d7308 */ /* 0x000e620000000800 */
[C---:B--2---:R-:W-:Y:S01]  /*5960*/  FADD.FTZ R3, R43.reuse, R4 ;  /* 0x000000042b037221 */ /* 0x044fe20000010000 */
[----:B------:R-:W-:Y:S01]  /*5970*/  FADD.FTZ R4, R44, R21 ;  /* 0x000000152c047221 */ /* 0x000fe20000010000 */
[----:B------:R-:W-:-:S05]  /*5980*/  F2FP.F16.F32.PACK_AB R161, R43, R42 ;  /* 0x0000002a2ba1723e */ /* 0x000fca00000000ff */
[----:B------:R-:W2:Y:S01]  /*5990*/  MUFU.EX2 R47, R47 ;  /* 0x0000002f002f7308 */ /* 0x000ea20000000800 */
[----:B----4-:R-:W-:-:S07]  /*59a0*/  FADD.FTZ R14, R46, R3 ;  /* 0x000000032e0e7221 */ /* 0x010fce0000010000 */
[----:B------:R-:W-:Y:S01]  /*59b0*/  MUFU.EX2 R48, R48 ;  /* 0x0000003000307308 */ /* 0x000fe20000000800 */
[C---:B-1----:R-:W-:Y:S01]  /*59c0*/  F2FP.F16.F32.PACK_AB R162, R45.reuse, R44 ;  /* 0x0000002c2da2723e */ /* 0x042fe200000000ff */
[----:B------:R-:W-:-:S06]  /*59d0*/  FADD.FTZ R45, R45, R4 ;  /* 0x000000042d2d7221 */ /* 0x000fcc0000010000 */
[----:B------:R-:W1:Y:S01]  /*59e0*/  MUFU.EX2 R49, R49 ;  /* 0x0000003100317308 */ /* 0x000e620000000800 */
[C---:B--2---:R-:W-:Y:S01]  /*59f0*/  F2FP.F16.F32.PACK_AB R163, R47.reuse, R46 ;  /* 0x0000002e2fa3723e */ /* 0x044fe200000000ff */
[----:B------:R-:W-:-:S04]  /*5a00*/  FADD.FTZ R47, R47, R14 ;  /* 0x0000000e2f2f7221 */ /* 0x000fc80000010000 */
[----:B------:R3:W-:Y:S02]  /*5a10*/  STSM.16.M88.4 [R5], R160 ;  /* 0x000000a005007844 */ /* 0x0007e40000000200 */
[----:B------:R-:W-:Y:S08]  /*5a20*/  MUFU.EX2 R50, R50 ;  /* 0x0000003200327308 */ /* 0x000ff00000000800 */
[----:B------:R-:W2:Y:S01]  /*5a30*/  MUFU.EX2 R51, R51 ;  /* 0x0000003300337308 */ /* 0x000ea20000000800 */
[----:B-1----:R-:W-:Y:S01]  /*5a40*/  F2FP.F16.F32.PACK_AB R164, R49, R48 ;  /* 0x0000003031a4723e */ /* 0x002fe200000000ff */
[----:B------:R-:W-:-:S04]  /*5a50*/  FADD.FTZ R48, R48, R45 ;  /* 0x0000002d30307221 */ /* 0x000fc80000010000 */
[----:B------:R-:W-:Y:S02]  /*5a60*/  FADD.FTZ R49, R49, R48 ;  /* 0x0000003031317221 */ /* 0x000fe40000010000 */
[----:B------:R-:W1:Y:S08]  /*5a70*/  MUFU.EX2 R52, R52 ;  /* 0x0000003400347308 */ /* 0x000e700000000800 */
[----:B------:R-:W4:Y:S01]  /*5a80*/  MUFU.EX2 R54, R54 ;  /* 0x0000003600367308 */ /* 0x000f220000000800 */
[----:B--2---:R-:W-:Y:S01]  /*5a90*/  F2FP.F16.F32.PACK_AB R165, R51, R50 ;  /* 0x0000003233a5723e */ /* 0x004fe200000000ff */
[----:B------:R-:W-:-:S04]  /*5aa0*/  FADD.FTZ R50, R50, R47 ;  /* 0x0000002f32327221 */ /* 0x000fc80000010000 */
[----:B------:R-:W-:Y:S02]  /*5ab0*/  FADD.FTZ R51, R51, R50 ;  /* 0x0000003233337221 */ /* 0x000fe40000010000 */
[----:B------:R-:W2:Y:S01]  /*5ac0*/  MUFU.EX2 R55, R55 ;  /* 0x0000003700377308 */ /* 0x000ea20000000800 */
[----:B-1----:R-:W-:Y:S01]  /*5ad0*/  F2FP.F16.F32.PACK_AB R166, R15, R52 ;  /* 0x000000340fa6723e */ /* 0x002fe200000000ff */
[----:B------:R-:W-:-:S04]  /*5ae0*/  FADD.FTZ R52, R52, R49 ;  /* 0x0000003134347221 */ /* 0x000fc80000010000 */
[----:B------:R-:W-:Y:S01]  /*5af0*/  FADD.FTZ R3, R15, R52 ;  /* 0x000000340f037221 */ /* 0x000fe20000010000 */
[----:B----4-:R-:W-:Y:S01]  /*5b00*/  FADD.FTZ R4, R54, R51 ;  /* 0x0000003336047221 */ /* 0x010fe20000010000 */
[----:B--2---:R-:W-:-:S03]  /*5b10*/  F2FP.F16.F32.PACK_AB R167, R55, R54 ;  /* 0x0000003637a7723e */ /* 0x004fc600000000ff */
[----:B------:R-:W-:Y:S02]  /*5b20*/  FADD.FTZ R4, R55, R4 ;  /* 0x0000000437047221 */ /* 0x000fe40000010000 */
[----:B------:R3:W-:Y:S01]  /*5b30*/  STSM.16.M88.4 [R7], R164 ;  /* 0x000000a407007844 */ /* 0x0007e20000000200 */
[----:B------:R-:W-:Y:S05]  /*5b40*/  @!P4 BRA `(.L_x_4913) ;  /* 0x000000000004c947 */ /* 0x000fea0003800000 */
[----:B------:R-:W-:Y:S01]  /*5b50*/  BPT.TRAP 0x1 ;  /* 0x000000040000795c */ /* 0x000fe20000300000 */
.L_x_4913:
[----:B------:R1:W2:Y:S01]  /*5b60*/  SYNCS.PHASECHK.TRANS64.TRYWAIT P0, [UR40+0x28c50], R13 ;  /* 0x028c500dff0075a7 */ /* 0x0002a20008000168 */
[----:B------:R-:W-:Y:S05]  /*5b70*/  @!P4 BRA `(.L_x_4914) ;  /* 0x000000000004c947 */ /* 0x000fea0003800000 */
[----:B------:R-:W-:Y:S01]  /*5b80*/  BPT.TRAP 0x1 ;  /* 0x000000040000795c */ /* 0x000fe20000300000 */
.L_x_4914:
[----:B--2---:R-:W-:Y:S05]  /*5b90*/  @P0 BRA `(.L_x_4915) ;  /* 0x0000000000080947 */ /* 0x004fea0003800000 */
[----:B------:R-:W2:Y:S02]  /*5ba0*/  SYNCS.PHASECHK.TRANS64.TRYWAIT P0, [UR40+0x28c50], R13 ;  /* 0x028c500dff0075a7 */ /* 0x000ea40008000168 */
[----:B--2---:R-:W-:Y:S05]  /*5bb0*/  @!P0 BRA `(.L_x_4916) ;  /* 0x000000d400ec8947 */ /* 0x004fea0003800000 */
.L_x_4915:
        /* <DEDUP_REMOVED lines=36> */
.L_x_4917:
[----:B------:R-:W-:Y:S01]  /*5e00*/  ISETP.NE.AND P1, PT, R19, 0x1, PT ;  /* 0x000000011300780c */ /* 0x000fe20003f25270 */
[----:B012---:R-:W0:Y:S01]  /*5e10*/  S2R R13, SR_CTAID.X ;  /* 0x00000000000d7919 */ /* 0x007e220000002500 */
[----:B------:R-:W-:Y:S01]  /*5e20*/  UIMAD UR5, UR41, UR11, -UR14 ;  /* 0x0000000b290572a4 */ /* 0x000fe2000f8e0a0e */
[----:B------:R-:W-:Y:S01]  /*5e30*/  LOP3.LUT P0, RZ, R16, 0x1, RZ, 0xc0, !PT ;  /* 0x0000000110ff7812 */ /* 0x000fe2000780c0ff */
[----:B------:R-:W-:Y:S02]  /*5e40*/  UIADD3 UR4, UR40, 0x28c60, URZ ;  /* 0x00028c6028047890 */ /* 0x000fe4000fffe03f */
[----:B------:R-:W-:Y:S02]  /*5e50*/  UIADD3 UR43, UR43, -0x2, URZ ;  /* 0xfffffffe2b2b7890 */ /* 0x000fe4000fffe03f */
[----:B------:R-:W-:-:S05]  /*5e60*/  UPRMT UR4, UR42, 0x654, UR4 ;  /* 0x000006542a047896 */ /* 0x000fca0008000004 */
[----:B------:R-:W1:Y:S08]  /*5e70*/  @P1 LDC R14, c[0x0][0x44c] ;  /* 0x00011300ff0e1b82 */ /* 0x000e700000000800 */
[----:B------:R-:W2:Y:S01]  /*5e80*/  @P1 LDC R15, c[0x0][0x450] ;  /* 0x00011400ff0f1b82 */ /* 0x000ea20000000800 */
[----:B------:R-:W-:Y:S01]  /*5e90*/  SYNCS.ARRIVE.TRANS64.RED.A1T0 RZ, [UR4], RZ ;  /* 0x000000ffffff79a7 */ /* 0x000fe20008100404 */
[----:B0-----:R-:W-:-:S05]  /*5ea0*/  SHF.L.U32 R13, R13, 0x6, RZ ;  /* 0x000000060d0d7819 */ /* 0x001fca00000006ff */
[----:B-1----:R-:W-:-:S05]  /*5eb0*/  @P1 IMAD.HI.U32 R14, R13, R14, RZ ;  /* 0x0000000e0d0e1227 */ /* 0x002fca00078e00ff */
[----:B--2---:R-:W-:-:S05]  /*5ec0*/  @P1 SHF.R.U32.HI R13, RZ, R15, R14 ;  /* 0x0000000fff0d1219 */ /* 0x004fca000001160e */
[----:B------:R-:W-:-:S04]  /*5ed0*/  VIADD R13, R13, UR5 ;  /* 0x000000050d0d7c36 */ /* 0x000fc80008000000 */
[----:B------:R-:W-:-:S05]  /*5ee0*/  VIADD R14, R13, UR15 ;  /* 0x0000000f0d0e7c36 */ /* 0x000fca0008000000 */
[----:B------:R-:W-:Y:S01]  /*5ef0*/  R2UR UR6, R14 ;  /* 0x000000000e0672ca */ /* 0x000fe200000e0000 */
[----:B------:R-:W-:-:S14]  /*5f00*/  @!P0 BRA `(.L_x_4918) ;  /* 0x0000000000548947 */ /* 0x000fdc0003800000 */
[C---:B------:R-:W-:Y:S01]  /*5f10*/  ISETP.GT.AND P0, PT, R13.reuse, RZ, PT ;  /* 0x000000ff0d00720c */ /* 0x040fe20003f04270 */
[----:B------:R-:W-:-:S05]  /*5f20*/  VIADD R14, R13, 0xffffffff ;  /* 0xffffffff0d0e7836 */ /* 0x000fca0000000000 */
[----:B------:R-:W-:-:S07]  /*5f30*/  R2UR UR15, R14 ;  /* 0x000000000e0f72ca */ /* 0x000fce00000e0000 */
[----:B------:R-:W-:Y:S08]  /*5f40*/  @P0 BRA `(.L_x_4919) ;  /* 0x0000000000240947 */ /* 0x000ff00003800000 */
[----:B------:R-:W-:Y:S01]  /*5f50*/  R2UR UR15, R13 ;  /* 0x000000000d0f72ca */ /* 0x000fe200000e0000 */
[----:B------:R-:W-:Y:S02]  /*5f60*/  ULDC UR18, c[0x0][0x9e4] ;  /* 0x0002790000127ab9 */ /* 0x000fe40000000800 */
[----:B------:R-:W-:-:S10]  /*5f70*/  UISETP.NE.AND UP0, UPT, UR18, 0x1, UPT ;  /* 0x000000011200788c */ /* 0x000fd4000bf05270 */
[----:B------:R-:W-:Y:S01]  /*5f80*/  UIADD3 UR15, -UR15, URZ, URZ ;  /* 0x0000003f0f0f7290 */ /* 0x000fe2000fffe13f */
[----:B------:R-:W-:-:S03]  /*5f90*/  @UP0 ULDC.64 UR22, c[0x0][0x9e8] ;  /* 0x00027a0000160ab9 */ /* 0x000fc60000000a00 */
[----:B------:R-:W-:-:S04]  /*5fa0*/  UIMAD.WIDE.U32 UR4, UR15, UR22, URZ ;  /* 0x000000160f0472a5 */ /* 0x000fc8000f8e003f */
[----:B------:R-:W-:-:S04]  /*5fb0*/  @UP0 USHF.R.U32.HI UR15, URZ, UR23, UR5 ;  /* 0x000000173f0f0299 */ /* 0x000fc80008011605 */
[----:B------:R-:W-:Y:S01]  /*5fc0*/  ULOP3.LUT UR15, URZ, UR15, URZ, 0x33, !UPT ;  /* 0x0000000f3f0f7292 */ /* 0x000fe2000f8e333f */
[----:B------:R-:W-:Y:S11]  /*5fd0*/  BRA `(.L_x_4920) ;  /* 0x0000000000147947 */ /* 0x000ff60003800000 */
.L_x_4919:
[----:B------:R-:W-:Y:S02]  /*5fe0*/  ULDC UR18, c[0x0][0x9e4] ;  /* 0x0002790000127ab9 */ /* 0x000fe40000000800 */
[----:B------:R-:W-:-:S11]  /*5ff0*/  UISETP.NE.AND UP0, UPT, UR18, 0x1, UPT ;  /* 0x000000011200788c */ /* 0x000fd6000bf05270 */
[----:B------:R-:W-:Y:S02]  /*6000*/  @UP0 ULDC.64 UR22, c[0x0][0x9e8] ;  /* 0x00027a0000160ab9 */ /* 0x000fe40000000a00 */
[----:B------:R-:W-:-:S04]  /*6010*/  UIMAD.WIDE.U32 UR4, UR15, UR22, URZ ;  /* 0x000000160f0472a5 */ /* 0x000fc8000f8e003f */
[----:B------:R-:W-:-:S12]  /*6020*/  @UP0 USHF.R.U32.HI UR15, URZ, UR23, UR5 ;  /* 0x000000173f0f0299 */ /* 0x000fd80008011605 */
.L_x_4920:
[----:B------:R-:W-:-:S04]  /*6030*/  UIMAD UR15, UR15, UR18, UR18 ;  /* 0x000000120f0f72a4 */ /* 0x000fc8000f8e0212 */
[----:B------:R-:W-:-:S04]  /*6040*/  UISETP.LT.AND UP0, UPT, UR6, UR15, UPT ;  /* 0x0000000f0600728c */ /* 0x000fc8000bf01270 */
[----:B------:R-:W-:-:S12]  /*6050*/  USEL UR6, UR6, UR15, UP0 ;  /* 0x0000000f06067287 */ /* 0x000fd80008000000 */
.L_x_4918:
[----:B------:R-:W-:Y:S01]  /*6060*/  R2UR UR25, R17 ;  /* 0x00000000111972ca */ /* 0x000fe200000e0000 */
[----:B------:R-:W-:Y:S01]  /*6070*/  USHF.R.S32.HI UR4, URZ, 0x1f, UR6 ;  /* 0x0000001f3f047899 */ /* 0x000fe20008011406 */
[----:B------:R-:W-:-:S03]  /*6080*/  UMOV UR5, URZ ;  /* 0x0000003f00057c82 */ /* 0x000fc60008000000 */
[----:B------:R-:W-:-:S04]  /*6090*/  ULEA.HI UR4, UR4, UR6, URZ, 0x6 ;  /* 0x0000000604047291 */ /* 0x000fc8000f8f303f */
[----:B------:R-:W-:-:S04]  /*60a0*/  USHF.R.S32.HI UR4, URZ, 0x6, UR4 ;  /* 0x000000063f047899 */ /* 0x000fc80008011404 */
[----:B------:R-:W-:-:S04]  /*60b0*/  UISETP.LT.AND UP0, UPT, UR25, UR4, UPT ;  /* 0x000000041900728c */ /* 0x000fc8000bf01270 */
[----:B------:R-:W-:-:S03]  /*60c0*/  USEL UR25, UR25, UR4, !UP0 ;  /* 0x0000000419197287 */ /* 0x000fc6000c000000 */
[----:B------:R-:W-:Y:S01]  /*60d0*/  UMOV UR4, URZ ;  /* 0x0000003f00047c82 */ /* 0x000fe20008000000 */
[----:B------:R-:W-:-:S06]  /*60e0*/  UISETP.GE.AND UP0, UPT, UR43, UR25, UPT ;  /* 0x000000192b00728c */ /* 0x000fcc000bf06270 */
[----:B------:R-:W-:-:S13]  /*60f0*/  PLOP3.LUT P0, PT, PT, PT, UP0, 0x80, 0x0 ;  /* 0x000000000000781c */ /* 0x000fda0003f0f008 */
[----:B------:R-:W-:Y:S05]  /*6100*/  @!P0 BRA `(.L_x_4921) ;  /* 0x00000024000c8947 */ /* 0x000fea0003800000 */
[----:B------:R-:W-:Y:S01]  /*6110*/  IMAD.MOV.U32 R14, RZ, RZ, R12 ;  /* 0x000000ffff0e7224 */ /* 0x000fe200078e000c */
[----:B------:R-:W-:Y:S01]  /*6120*/  MOV R15, R11 ;  /* 0x0000000b000f7202 */ /* 0x000fe20000000f00 */
[----:B------:R-:W-:Y:S01]  /*6130*/  UMOV UR5, URZ ;  /* 0x0000003f00057c82 */ /* 0x000fe20008000000 */
[----:B------:R-:W-:Y:S01]  /*6140*/  UMOV UR6, URZ ;  /* 0x0000003f00067c82 */ /* 0x000fe20008000000 */
[----:B------:R-:W-:Y:S01]  /*6150*/  ULDC UR30, c[0x0][0x9e4] ;  /* 0x00027900001e7ab9 */ /* 0x000fe20000000800 */
[----:B------:R-:W-:Y:S01]  /*6160*/  ULDC UR28, c[0x0][0x288] ;  /* 0x0000a200001c7ab9 */ /* 0x000fe20000000800 */
[----:B------:R-:W-:Y:S01]  /*6170*/  ULDC UR27, c[0x0][0x2f0] ;  /* 0x0000bc00001b7ab9 */ /* 0x000fe20000000800 */
[----:B------:R-:W-:Y:S01]  /*6180*/  ULDC UR26, c[0x0][0x988] ;  /* 0x00026200001a7ab9 */ /* 0x000fe20000000800 */
[----:B------:R-:W-:-:S05]  /*6190*/  ULDC UR29, c[0x0][0x9e0] ;  /* 0x00027800001d7ab9 */ /* 0x000fca0000000800 */
.L_x_4940:
[----:B------:R-:W-:-:S04]  /*61a0*/  UIADD3 UR4, UR6, 0x1, URZ ;  /* 0x0000000106047890 */ /* 0x000fc8000fffe03f */
[----:B------:R-:W-:-:S04]  /*61b0*/  UISETP.NE.AND UP0, UPT, UR4, 0x2, UPT ;  /* 0x000000020400788c */ /* 0x000fc8000bf05270 */
[----:B------:R-:W-:Y:S02]  /*61c0*/  USEL UR10, URZ, 0x1, UP0 ;  /* 0x000000013f0a7887 */ /* 0x000fe40008000000 */
[----:B------:R-:W-:Y:S02]  /*61d0*/  USEL UR4, UR4, URZ, UP0 ;  /* 0x0000003f04047287 */ /* 0x000fe40008000000 */
[----:B------:R-:W-:Y:S01]  /*61e0*/  ULOP3.LUT UR5, UR5, UR10, URZ, 0x3c, !UPT ;  /* 0x0000000a05057292 */ /* 0x000fe2000f8e3c3f */
[----:B0-----:R-:W-:Y:S11]  /*61f0*/  @!P4 BRA `(.L_x_4922) ;  /* 0x000000000004c947 */ /* 0x001ff60003800000 */
[----:B------:R-:W-:Y:S01]  /*6200*/  BPT.TRAP 0x1 ;  /* 0x000000040000795c */ /* 0x000fe20000300000 */
.L_x_4922:
[----:B------:R-:W-:Y:S01]  /*6210*/  ULEA UR31, UR4, UR40, 0x3 ;  /* 0x00000028041f7291 */ /* 0x000fe2000f8e183f */
[----:B------:R-:W-:-:S05]  /*6220*/  IMAD.U32 R13, RZ, RZ, UR5 ;  /* 0x00000005ff0d7e24 */ /* 0x000fca000f8e00ff */
[----:B------:R-:W-:-:S04]  /*6230*/  SHF.L.U32 R13, R13, 0x1f, RZ ;  /* 0x0000001f0d0d7819 */ /* 0x000fc800000006ff */
[----:B------:R0:W1:Y:S01]  /*6240*/  SYNCS.PHASECHK.TRANS64.TRYWAIT P0, [UR31+0x28c30], R13 ;  /* 0x028c300dff0075a7 */ /* 0x000062000800015f */
[----:B------:R-:W-:Y:S05]  /*6250*/  @!P4 BRA `(.L_x_4923) ;  /* 0x000000000004c947 */ /* 0x000fea0003800000 */
[----:B------:R-:W-:Y:S01]  /*6260*/  BPT.TRAP 0x1 ;  /* 0x000000040000795c */ /* 0x000fe20000300000 */
.L_x_4923:
[----:B-1----:R-:W-:Y:S05]  /*6270*/  @P0 BRA `(.L_x_4924) ;  /* 0x0000000000080947 */ /* 0x002fea0003800000 */
[----:B------:R-:W1:Y:S02]  /*6280*/  SYNCS.PHASECHK.TRANS64.TRYWAIT P0, [UR31+0x28c30], R13 ;  /* 0x028c300dff0075a7 */ /* 0x000e64000800015f */
[----:B-1----:R-:W-:Y:S05]  /*6290*/  @!P0 BRA `(.L_x_4925) ;  /* 0x000000d0004c8947 */ /* 0x002fea0003800000 */
.L_x_4924:
        /* <DEDUP_REMOVED lines=22> */
.L_x_4926:
[----:B------:R-:W-:Y:S01]  /*6400*/  ISETP.NE.AND P0, PT, R19, 0x1, PT ;  /* 0x000000011300780c */ /* 0x000fe20003f05270 */
[----:B------:R-:W-:Y:S01]  /*6410*/  USHF.L.U32 UR15, UR43, 0x6, URZ ;  /* 0x000000062b0f7899 */ /* 0x000fe2000800063f */
[----:B------:R-:W-:Y:S01]  /*6420*/  LOP3.LUT P5, RZ, R16, 0x1, RZ, 0xc0, !PT ;  /* 0x0000000110ff7812 */ /* 0x000fe200078ac0ff */
[----:B------:R-:W-:Y:S01]  /*6430*/  UMOV UR11, UR27 ;  /* 0x0000001b000b7c82 */ /* 0x000fe20008000000 */
[----:B------:R-:W-:Y:S01]  /*6440*/  UIADD3 UR10, UR31, 0x28c40, URZ ;  /* 0x00028c401f0a7890 */ /* 0x000fe2000fffe03f */
[----:B------:R-:W-:Y:S02]  /*6450*/  UMOV UR14, UR28 ;  /* 0x0000001c000e7c82 */ /* 0x000fe40008000000 */
[----:B------:R-:W-:Y:S01]  /*6460*/  IMAD.U32 R23, RZ, RZ, UR15 ;  /* 0x0000000fff177e24 */ /* 0x000fe2000f8e00ff */
[----:B------:R-:W-:-:S05]  /*6470*/  UPRMT UR10, UR42, 0x654, UR10 ;  /* 0x000006542a0a7896 */ /* 0x000fca000800000a */
[----:B------:R-:W1:Y:S08]  /*6480*/  @P0 LDC R11, c[0x0][0x44c] ;  /* 0x00011300ff0b0b82 */ /* 0x000e700000000800 */
[----:B------:R-:W2:Y:S01]  /*6490*/  @P0 LDC R21, c[0x0][0x450] ;  /* 0x00011400ff150b82 */ /* 0x000ea20000000800 */
[----:B------:R-:W-:Y:S01]  /*64a0*/  SYNCS.ARRIVE.TRANS64.RED.A1T0 RZ, [UR10], RZ ;  /* 0x000000ffffff79a7 */ /* 0x000fe2000810040a */
[----:B-1----:R-:W-:-:S04]  /*64b0*/  @P0 IMAD.HI.U32 R12, R2, R11, RZ ;  /* 0x0000000b020c0227 */ /* 0x002fc800078e00ff */
[----:B------:R-:W-:Y:S01]  /*64c0*/  IMAD.MOV.U32 R11, RZ, RZ, R2 ;  /* 0x000000ffff0b7224 */ /* 0x000fe200078e0002 */
[----:B--2---:R-:W-:Y:S01]  /*64d0*/  @P0 SHF.R.U32.HI R11, RZ, R21, R12 ;  /* 0x00000015ff0b0219 */ /* 0x004fe2000001160c */
[----:B------:R-:W-:Y:S01]  /*64e0*/  IMAD.U32 R21, RZ, RZ, UR11 ;  /* 0x0000000bff157e24 */ /* 0x000fe2000f8e00ff */
[----:B------:R-:W-:-:S03]  /*64f0*/  IADD3 R12, -R0, 0x1, -R23 ;  /* 0x00000001000c7810 */ /* 0x000fc60007ffe917 */
[----:B------:R-:W1:Y:S02]  /*6500*/  SHFL.IDX PT, R22, R11, RZ, 0x1c1f ;  /* 0x001c1fff0b167589 */ /* 0x000e6400000e0000 */
[----:B------:R-:W-:-:S05]  /*6510*/  IMAD R12, R21, UR41, R12 ;  /* 0x00000029150c7c24 */ /* 0x000fca000f8e020c */
[----:B------:R-:W-:-:S05]  /*6520*/  IADD3 R12, R12, -UR14, RZ ;  /* 0x8000000e0c0c7c10 */ /* 0x000fca000fffe0ff */
[C---:B------:R-:W-:Y:S02]  /*6530*/  VIADD R23, R12.reuse, UR29 ;  /* 0x0000001d0c177c36 */ /* 0x040fe40008000000 */
[----:B------:R-:W-:Y:S02]  /*6540*/  VIADD R185, R12, UR7 ;  /* 0x000000070cb97c36 */ /* 0x000fe40008000000 */
[----:B-1----:R-:W-:Y:S02]  /*6550*/  IMAD.IADD R12, R23, 0x1, R22 ;  /* 0x00000001170c7824 */ /* 0x002fe400078e0216 */
[----:B------:R-:W-:Y:S01]  /*6560*/  IMAD.IADD R20, R22, 0x1, R185 ;  /* 0x0000000116147824 */ /* 0x000fe200078e02b9 */
[----:B------:R-:W-:Y:S06]  /*6570*/  @!P5 BRA `(.L_x_4927) ;  /* 0x000000000060d947 */ /* 0x000fec0003800000 */
[----:B------:R-:W-:Y:S01]  /*6580*/  MOV R21, UR11 ;  /* 0x0000000b00157c02 */ /* 0x000fe20008000f00 */
[----:B------:R-:W-:Y:S04]  /*6590*/  BSSY B0, `(.L_x_4928) ;  /* 0x0000012000007945 */ /* 0x000fe80003800000 */
[----:B------:R-:W-:-:S04]  /*65a0*/  IMAD R21, R21, UR41, R22 ;  /* 0x0000002915157c24 */ /* 0x000fc8000f8e0216 */
[----:B------:R-:W-:-:S05]  /*65b0*/  VIADD R21, R21, -UR14 ;  /* 0x8000000e15157c36 */ /* 0x000fca0008000000 */
[----:B------:R-:W-:-:S13]  /*65c0*/  ISETP.GT.AND P0, PT, R21, -0x1, PT ;  /* 0xffffffff1500780c */ /* 0x000fda0003f04270 */
[----:B------:R-:W-:Y:S05]  /*65d0*/  @P0 BRA `(.L_x_4929) ;  /* 0x0000000000200947 */ /* 0x000fea0003800000 */
[----:B------:R-:W-:Y:S01]  /*65e0*/  IMAD.U32 R184, RZ, RZ, UR30 ;  /* 0x0000001effb87e24 */ /* 0x000fe2000f8e00ff */
[----:B------:R-:W-:-:S04]  /*65f0*/  LOP3.LUT R21, RZ, R21, RZ, 0x33, !PT ;  /* 0x00000015ff157212 */ /* 0x000fc800078e33ff */
[----:B------:R-:W-:-:S13]  /*6600*/  ISETP.NE.AND P0, PT, R184, 0x1, PT ;  /* 0x00000001b800780c */ /* 0x000fda0003f05270 */
[----:B------:R-:W1:Y:S02]  /*6610*/  @P0 LDC.64 R186, c[0x0][0x9e8] ;  /* 0x00027a00ffba0b82 */ /* 0x000e640000000a00 */
[----:B-1----:R-:W-:-:S05]  /*6620*/  @P0 IMAD.HI.U32 R22, R21, R186, RZ ;  /* 0x000000ba15160227 */ /* 0x002fca00078e00ff */
[----:B------:R-:W-:-:S04]  /*6630*/  @P0 SHF.R.U32.HI R21, RZ, R187, R22 ;  /* 0x000000bbff150219 */ /* 0x000fc80000011616 */
[----:B------:R-:W-:Y:S01]  /*6640*/  LOP3.LUT R21, RZ, R21, RZ, 0x33, !PT ;  /* 0x00000015ff157212 */ /* 0x000fe200078e33ff */
[----:B------:R-:W-:Y:S06]  /*6650*/  BRA `(.L_x_4930) ;  /* 0x0000000000147947 */ /* 0x000fec0003800000 */
.L_x_4929:
[----:B------:R-:W-:-:S05]  /*6660*/  IMAD.U32 R184, RZ, RZ, UR30 ;  /* 0x0000001effb87e24 */ /* 0x000fca000f8e00ff */
[----:B------:R-:W-:-:S13]  /*6670*/  ISETP.NE.AND P0, PT, R184, 0x1, PT ;  /* 0x00000001b800780c */ /* 0x000fda0003f05270 */
[----:B------:R-:W1:Y:S02]  /*6680*/  @P0 LDC.64 R186, c[0x0][0x9e8] ;  /* 0x00027a00ffba0b82 */ /* 0x000e640000000a00 */
[----:B-1----:R-:W-:-:S05]  /*6690*/  @P0 IMAD.HI.U32 R22, R21, R186, RZ ;  /* 0x000000ba15160227 */ /* 0x002fca00078e00ff */
[----:B------:R-:W-:-:S07]  /*66a0*/  @P0 SHF.R.U32.HI R21, RZ, R187, R22 ;  /* 0x000000bbff150219 */ /* 0x000fce0000011616 */
.L_x_4930:
[----:B------:R-:W-:Y:S05]  /*66b0*/  BSYNC B0 ;  /* 0x0000000000007941 */ /* 0x000fea0003800000 */
.L_x_4928:
[----:B------:R-:W-:-:S04]  /*66c0*/  IMAD R21, R21, R184, -UR15 ;  /* 0x8000000f15157e24 */ /* 0x000fc8000f8e02b8 */
[----:B------:R-:W-:-:S05]  /*66d0*/  IMAD.IADD R21, R21, 0x1, -R0 ;  /* 0x0000000115157824 */ /* 0x000fca00078e0a00 */
[----:B------:R-:W-:Y:S02]  /*66e0*/  VIADDMNMX R12, R21, R184, R12, PT ;  /* 0x000000b8150c7246 */ /* 0x000fe4000380010c */
[----:B------:R-:W-:-:S07]  /*66f0*/  VIMNMX R20, R20, R21, !PT ;  /* 0x0000001514147248 */ /* 0x000fce0007fe0100 */
.L_x_4927:
[----:B------:R-:W-:Y:S01]  /*6700*/  UISETP.GT.AND UP0, UPT, UR43, -0x1, UPT ;  /* 0xffffffff2b00788c */ /* 0x000fe2000bf04270 */
[----:B------:R-:W1:Y:S05]  /*6710*/  SHFL.IDX PT, R22, R11, 0x1, 0x1c1f ;  /* 0x003c1f000b167f89 */ /* 0x000e6a00000e0000 */
[----:B------:R-:W-:-:S04]  /*6720*/  PLOP3.LUT P0, PT, PT, PT, UP0, 0x80, 0x0 ;  /* 0x000000000000781c */ /* 0x000fc80003f0f008 */
[C---:B------:R-:W-:Y:S02]  /*6730*/  ISETP.GT.AND P1, PT, R20.reuse, RZ, P0 ;  /* 0x000000ff1400720c */ /* 0x040fe40000724270 */
[----:B------:R-:W-:Y:S02]  /*6740*/  ISETP.GT.AND P3, PT, R20, 0x1, P0 ;  /* 0x000000011400780c */ /* 0x000fe40000764270 */
[----:B------:R-:W-:Y:S02]  /*6750*/  ISETP.LT.OR P2, PT, R12, 0x1, P1 ;  /* 0x000000010c00780c */ /* 0x000fe40000f41670 */
[----:B------:R-:W-:Y:S02]  /*6760*/  ISETP.GT.AND P1, PT, R20, 0x8, P0 ;  /* 0x000000081400780c */ /* 0x000fe40000724270 */
[----:B------:R-:W-:Y:S02]  /*6770*/  FSEL R152, R152, -INF , !P2 ;  /* 0xff80000098987808 */ /* 0x000fe40005000000 */
[----:B------:R-:W-:-:S02]  /*6780*/  ISETP.GT.AND P2, PT, R20, 0x9, P0 ;  /* 0x000000091400780c */ /* 0x000fc40000744270 */
[C---:B------:R-:W-:Y:S02]  /*6790*/  ISETP.LT.OR P3, PT, R12.reuse, 0x2, P3 ;  /* 0x000000020c00780c */ /* 0x040fe40001f61670 */
[C---:B------:R-:W-:Y:S02]  /*67a0*/  ISETP.LT.OR P1, PT, R12.reuse, 0x9, P1 ;  /* 0x000000090c00780c */ /* 0x040fe40000f21670 */
[----:B------:R-:W-:Y:S02]  /*67b0*/  ISETP.LT.OR P2, PT, R12, 0xa, P2 ;  /* 0x0000000a0c00780c */ /* 0x000fe40001741670 */
[----:B------:R-:W-:Y:S02]  /*67c0*/  FSEL R153, R153, -INF , !P3 ;  /* 0xff80000099997808 */ /* 0x000fe40005800000 */
[----:B------:R-:W-:Y:S02]  /*67d0*/  FSEL R156, R156, -INF , !P1 ;  /* 0xff8000009c9c7808 */ /* 0x000fe40004800000 */
[----:B------:R-:W-:-:S02]  /*67e0*/  FSEL R157, R157, -INF , !P2 ;  /* 0xff8000009d9d7808 */ /* 0x000fc40005000000 */
[C---:B------:R-:W-:Y:S02]  /*67f0*/  ISETP.GT.AND P3, PT, R20.reuse, 0x10, P0 ;  /* 0x000000101400780c */ /* 0x040fe40000764270 */
[C---:B------:R-:W-:Y:S02]  /*6800*/  ISETP.GT.AND P1, PT, R20.reuse, 0x11, P0 ;  /* 0x000000111400780c */ /* 0x040fe40000724270 */
[----:B------:R-:W-:Y:S02]  /*6810*/  ISETP.GT.AND P2, PT, R20, 0x18, P0 ;  /* 0x000000181400780c */ /* 0x000fe40000744270 */
[C---:B------:R-:W-:Y:S02]  /*6820*/  ISETP.LT.OR P3, PT, R12.reuse, 0x11, P3 ;  /* 0x000000110c00780c */ /* 0x040fe40001f61670 */
[C---:B------:R-:W-:Y:S02]  /*6830*/  ISETP.LT.OR P1, PT, R12.reuse, 0x12, P1 ;  /* 0x000000120c00780c */ /* 0x040fe40000f21670 */
[----:B------:R-:W-:-:S02]  /*6840*/  ISETP.LT.OR P2, PT, R12, 0x19, P2 ;  /* 0x000000190c00780c */ /* 0x000fc40001741670 */
[----:B------:R-:W-:Y:S02]  /*6850*/  FSEL R160, R160, -INF , !P3 ;  /* 0xff800000a0a07808 */ /* 0x000fe40005800000 */
[----:B------:R-:W-:Y:S02]  /*6860*/  FSEL R161, R161, -INF , !P1 ;  /* 0xff800000a1a17808 */ /* 0x000fe40004800000 */
[----:B------:R-:W-:Y:S02]  /*6870*/  FSEL R164, R164, -INF , !P2 ;  /* 0xff800000a4a47808 */ /* 0x000fe40005000000 */
[C---:B------:R-:W-:Y:S02]  /*6880*/  ISETP.GT.AND P3, PT, R20.reuse, 0x19, P0 ;  /* 0x000000191400780c */ /* 0x040fe40000764270 */
[C---:B------:R-:W-:Y:S02]  /*6890*/  ISETP.GT.AND P1, PT, R20.reuse, 0x20, P0 ;  /* 0x000000201400780c */ /* 0x040fe40000724270 */
        /* <DEDUP_REMOVED lines=18> */
[----:B------:R-:W-:Y:S01]  /*69c0*/  ISETP.GT.AND P2, PT, R20, 0x39, P0 ;  /* 0x000000391400780c */ /* 0x000fe20000744270 */
[----:B-1----:R-:W-:Y:S01]  /*69d0*/  IMAD.IADD R20, R185, 0x1, R22 ;  /* 0x00000001b9147824 */ /* 0x002fe200078e0216 */
[----:B------:R-:W-:-:S02]  /*69e0*/  ISETP.LT.OR P3, PT, R12, 0x32, P3 ;  /* 0x000000320c00780c */ /* 0x000fc40001f61670 */
[C---:B------:R-:W-:Y:S02]  /*69f0*/  ISETP.LT.OR P1, PT, R12.reuse, 0x39, P1 ;  /* 0x000000390c00780c */ /* 0x040fe40000f21670 */
[----:B------:R-:W-:Y:S02]  /*6a00*/  ISETP.LT.OR P2, PT, R12, 0x3a, P2 ;  /* 0x0000003a0c00780c */ /* 0x000fe40001741670 */
[----:B------:R-:W-:Y:S02]  /*6a10*/  IADD3 R12, R23, R22, RZ ;  /* 0x00000016170c7210 */ /* 0x000fe40007ffe0ff */
[----:B------:R-:W-:Y:S02]  /*6a20*/  FSEL R177, R177, -INF , !P3 ;  /* 0xff800000b1b17808 */ /* 0x000fe40005800000 */
[----:B------:R-:W-:Y:S02]  /*6a30*/  FSEL R180, R180, -INF , !P1 ;  /* 0xff800000b4b47808 */ /* 0x000fe40004800000 */
[----:B------:R-:W-:Y:S01]  /*6a40*/  FSEL R181, R181, -INF , !P2 ;  /* 0xff800000b5b57808 */ /* 0x000fe20005000000 */
[----:B------:R-:W-:Y:S06]  /*6a50*/  @!P5 BRA `(.L_x_4931) ;  /* 0x000000000060d947 */ /* 0x000fec0003800000 */
[----:B------:R-:W-:Y:S01]  /*6a60*/  IMAD.U32 R11, RZ, RZ, UR11 ;  /* 0x0000000bff0b7e24 */ /* 0x000fe2000f8e00ff */
[----:B------:R-:W-:Y:S03]  /*6a70*/  BSSY B0, `(.L_x_4932) ;  /* 0x0000012000007945 */ /* 0x000fe60003800000 */
        /* <DEDUP_REMOVED lines=12> */
.L_x_4933:
[----:B------:R-:W-:-:S04]  /*6b40*/  MOV R184, UR30 ;  /* 0x0000001e00b87c02 */ /* 0x000fc80008000f00 */
[----:B------:R-:W-:-:S13]  /*6b50*/  ISETP.NE.AND P1, PT, R184, 0x1, PT ;  /* 0x00000001b800780c */ /* 0x000fda0003f25270 */
[----:B------:R-:W1:Y:S02]  /*6b60*/  @P1 LDC.64 R22, c[0x0][0x9e8] ;  /* 0x00027a00ff161b82 */ /* 0x000e640000000a00 */
[----:B-1----:R-:W-:-:S05]  /*6b70*/  @P1 IMAD.HI.U32 R22, R11, R22, RZ ;  /* 0x000000160b161227 */ /* 0x002fca00078e00ff */
[----:B------:R-:W-:-:S07]  /*6b80*/  @P1 SHF.R.U32.HI R11, RZ, R23, R22 ;  /* 0x00000017ff0b1219 */ /* 0x000fce0000011616 */
.L_x_4934:
[----:B------:R-:W-:Y:S05]  /*6b90*/  BSYNC B0 ;  /* 0x0000000000007941 */ /* 0x000fea0003800000 */
.L_x_4932:
[----:B------:R-:W-:-:S04]  /*6ba0*/  IMAD R11, R11, R184, -UR15 ;  /* 0x8000000f0b0b7e24 */ /* 0x000fc8000f8e02b8 */
[----:B------:R-:W-:-:S05]  /*6bb0*/  IMAD.IADD R11, R11, 0x1, -R0 ;  /* 0x000000010b0b7824 */ /* 0x000fca00078e0a00 */
[----:B------:R-:W-:Y:S02]  /*6bc0*/  VIADDMNMX R12, R11, R184, R12, PT ;  /* 0x000000b80b0c7246 */ /* 0x000fe4000380010c */
[----:B------:R-:W-:-:S07]  /*6bd0*/  VIMNMX R20, R20, R11, !PT ;  /* 0x0000000b14147248 */ /* 0x000fce0007fe0100 */
.L_x_4931:
[----:B------:R-:W-:Y:S01]  /*6be0*/  FMNMX.FTZ R22, R152, R15, !PT ;  /* 0x0000000f98167209 */ /* 0x000fe20007810000 */
[----:B------:R-:W-:Y:S01]  /*6bf0*/  UMOV UR10, UR26 ;  /* 0x0000001a000a7c82 */ /* 0x000fe20008000000 */
[----:B------:R-:W-:Y:S02]  /*6c00*/  ISETP.GT.AND P1, PT, R20, 0x1, P0 ;  /* 0x000000011400780c */ /* 0x000fe40000724270 */
[----:B------:R-:W-:Y:S02]  /*6c10*/  FMNMX.FTZ R11, R153, R22, !PT ;  /* 0x00000016990b7209 */ /* 0x000fe40007810000 */
[----:B------:R-:W-:Y:S02]  /*6c20*/  ISETP.LT.OR P1, PT, R12, 0x2, P1 ;  /* 0x000000020c00780c */ /* 0x000fe40000f21670 */
[----:B------:R-:W-:Y:S02]  /*6c30*/  FMNMX.FTZ R22, R156, R11, !PT ;  /* 0x0000000b9c167209 */ /* 0x000fe40007810000 */
[----:B------:R-:W-:-:S02]  /*6c40*/  FSEL R155, R155, -INF , !P1 ;  /* 0xff8000009b9b7808 */ /* 0x000fc40004800000 */
[----:B------:R-:W-:Y:S02]  /*6c50*/  FMNMX.FTZ R11, R157, R22, !PT ;  /* 0x000000169d0b7209 */ /* 0x000fe40007810000 */
[----:B------:R-:W-:Y:S02]  /*6c60*/  ISETP.GT.AND P1, PT, R20, RZ, P0 ;  /* 0x000000ff1400720c */ /* 0x000fe40000724270 */
[----:B------:R-:W-:Y:S02]  /*6c70*/  FMNMX.FTZ R22, R160, R11, !PT ;  /* 0x0000000ba0167209 */ /* 0x000fe40007810000 */
[----:B------:R-:W-:Y:S02]  /*6c80*/  ISETP.GT.AND P3, PT, R20, 0x9, P0 ;  /* 0x000000091400780c */ /* 0x000fe40000764270 */
[----:B------:R-:W-:Y:S02]  /*6c90*/  FMNMX.FTZ R11, R161, R22, !PT ;  /* 0x00000016a10b7209 */ /* 0x000fe40007810000 */
[----:B------:R-:W-:-:S02]  /*6ca0*/  ISETP.LT.OR P1, PT, R12, 0x1, P1 ;  /* 0x000000010c00780c */ /* 0x000fc40000f21670 */
[----:B------:R-:W-:Y:S02]  /*6cb0*/  FMNMX.FTZ R22, R164, R11, !PT ;  /* 0x0000000ba4167209 */ /* 0x000fe40007810000 */
[----:B------:R-:W-:Y:S02]  /*6cc0*/  ISETP.GT.AND P2, PT, R20, 0x8, P0 ;  /* 0x000000081400780c */ /* 0x000fe40000744270 */
[----:B------:R-:W-:Y:S02]  /*6cd0*/  FMNMX.FTZ R11, R165, R22, !PT ;  /* 0x00000016a50b7209 */ /* 0x000fe40007810000 */
[----:B------:R-:W-:Y:S02]  /*6ce0*/  ISETP.LT.OR P3, PT, R12, 0xa, P3 ;  /* 0x0000000a0c00780c */ /* 0x000fe40001f61670 */
[----:B------:R-:W-:Y:S02]  /*6cf0*/  FMNMX.FTZ R22, R168, R11, !PT ;  /* 0x0000000ba8167209 */ /* 0x000fe40007810000 */
[----:B------:R-:W-:-:S02]  /*6d00*/  ISETP.LT.OR P2, PT, R12, 0x9, P2 ;  /* 0x000000090c00780c */ /* 0x000fc40001741670 */
[----:B------:R-:W-:Y:S02]  /*6d10*/  FMNMX.FTZ R11, R169, R22, !PT ;  /* 0x00000016a90b7209 */ /* 0x000fe40007810000 */
[----:B------:R-:W-:Y:S02]  /*6d20*/  FSEL R159, R159, -INF , !P3 ;  /* 0xff8000009f9f7808 */ /* 0x000fe40005800000 */
[----:B------:R-:W-:Y:S02]  /*6d30*/  FMNMX.FTZ R22, R172, R11, !PT ;  /* 0x0000000bac167209 */ /* 0x000fe40007810000 */
[----:B------:R-:W-:Y:S02]  /*6d40*/  ISETP.GT.AND P3, PT, R20, 0x11, P0 ;  /* 0x000000111400780c */ /* 0x000fe40000764270 */
[----:B------:R-:W-:Y:S02]  /*6d50*/  FMNMX.FTZ R11, R173, R22, !PT ;  /* 0x00000016ad0b7209 */ /* 0x000fe40007810000 */
[----:B------:R-:W-:-:S02]  /*6d60*/  FSEL R158, R158, -INF , !P2 ;  /* 0xff8000009e9e7808 */ /* 0x000fc40005000000 */
        /* <DEDUP_REMOVED lines=8> */
[----:B------:R-:W-:Y:S01]  /*6df0*/  ISETP.GT.AND P3, PT, R20, 0x20, P0 ;  /* 0x000000201400780c */ /* 0x000fe20000764270 */
[----:B------:R-:W1:Y:S01]  /*6e00*/  SHFL.BFLY PT, R11, R22, 0x2, 0x1f ;  /* 0x0c401f00160b7f89 */ /* 0x000e6200000e0000 */
[----:B------:R-:W-:Y:S02]  /*6e10*/  FSEL R162, R162, -INF , !P2 ;  /* 0xff800000a2a27808 */ /* 0x000fe40005000000 */
[----:B------:R-:W-:Y:S02]  /*6e20*/  ISETP.LT.OR P3, PT, R12, 0x21, P3 ;  /* 0x000000210c00780c */ /* 0x000fe40001f61670 */
[----:B------:R-:W-:-:S02]  /*6e30*/  ISETP.GT.AND P2, PT, R20, 0x19, P0 ;  /* 0x000000191400780c */ /* 0x000fc40000744270 */
[----:B------:R-:W-:Y:S02]  /*6e40*/  FSEL R170, R170, -INF , !P3 ;  /* 0xff800000aaaa7808 */ /* 0x000fe40005800000 */
[----:B------:R-:W-:-:S04]  /*6e50*/  ISETP.LT.OR P2, PT, R12, 0x1a, P2 ;  /* 0x0000001a0c00780c */ /* 0x000fc80001741670 */
[----:B------:R-:W-:Y:S02]  /*6e60*/  FSEL R167, R167, -INF , !P2 ;  /* 0xff800000a7a77808 */ /* 0x000fe40005000000 */
[----:B------:R-:W-:-:S04]  /*6e70*/  ISETP.GT.AND P2, PT, R20, 0x28, P0 ;  /* 0x000000281400780c */ /* 0x000fc80000744270 */
[----:B------:R-:W-:-:S04]  /*6e80*/  ISETP.LT.OR P2, PT, R12, 0x29, P2 ;  /* 0x000000290c00780c */ /* 0x000fc80001741670 */
[----:B------:R-:W-:Y:S02]  /*6e90*/  FSEL R174, R174, -INF , !P2 ;  /* 0xff800000aeae7808 */ /* 0x000fe40005000000 */
[----:B-1----:R-:W-:Y:S02]  /*6ea0*/  FMNMX.FTZ R21, R22, R11, !PT ;  /* 0x0000000b16157209 */ /* 0x002fe40007810000 */
[----:B------:R-:W-:-:S03]  /*6eb0*/  ISETP.GT.AND P2, PT, R20, 0x30, P0 ;  /* 0x000000301400780c */ /* 0x000fc60000744270 */
[----:B------:R-:W1:Y:S01]  /*6ec0*/  SHFL.BFLY PT, R184, R21, 0x1, 0x1f ;  /* 0x0c201f0015b87f89 */ /* 0x000e6200000e0000 */
[----:B------:R-:W-:-:S04]  /*6ed0*/  ISETP.LT.OR P2, PT, R12, 0x31, P2 ;  /* 0x000000310c00780c */ /* 0x000fc80001741670 */
[----:B------:R-:W-:Y:S02]  /*6ee0*/  FSEL R178, R178, -INF , !P2 ;  /* 0xff800000b2b27808 */ /* 0x000fe40005000000 */
[----:B------:R-:W-:-:S04]  /*6ef0*/  ISETP.GT.AND P2, PT, R20, 0x38, P0 ;  /* 0x000000381400780c */ /* 0x000fc80000744270 */
[----:B------:R-:W-:-:S04]  /*6f00*/  ISETP.LT.OR P2, PT, R12, 0x39, P2 ;  /* 0x000000390c00780c */ /* 0x000fc80001741670 */
[----:B------:R-:W-:Y:S02]  /*6f10*/  FSEL R182, R182, -INF , !P2 ;  /* 0xff800000b6b67808 */ /* 0x000fe40005000000 */
[----:B-1----:R-:W-:Y:S02]  /*6f20*/  FMNMX.FTZ R11, R21, R184, !PT ;  /* 0x000000b8150b7209 */ /* 0x002fe40007810000 */
[----:B------:R-:W-:Y:S02]  /*6f30*/  FSEL R21, R154, -INF , !P1 ;  /* 0xff8000009a157808 */ /* 0x000fe40004800000 */
[----:B------:R-:W-:Y:S01]  /*6f40*/  ISETP.GT.AND P1, PT, R20, 0x18, P0 ;  /* 0x000000181400780c */ /* 0x000fe20000724270 */
[----:B------:R-:W-:Y:S01]  /*6f50*/  FMUL.FTZ R154, R11, UR10 ;  /* 0x0000000a0b9a7c20 */ /* 0x000fe20008410000 */
[----:B------:R-:W-:Y:S02]  /*6f60*/  FMNMX.FTZ R22, R21, R14, !PT ;  /* 0x0000000e15167209 */ /* 0x000fe40007810000 */
[----:B------:R-:W-:-:S02]  /*6f70*/  ISETP.LT.OR P1, PT, R12, 0x19, P1 ;  /* 0x000000190c00780c */ /* 0x000fc40000f21670 */
[----:B------:R-:W-:Y:S02]  /*6f80*/  FMNMX.FTZ R23, R155, R22, !PT ;  /* 0x000000169b177209 */ /* 0x000fe40007810000 */
[----:B------:R-:W-:Y:S02]  /*6f90*/  FSETP.NEU.FTZ.AND P3, PT, R11, -INF , PT ;  /* 0xff8000000b00780b */ /* 0x000fe40003f7d000 */
[----:B------:R-:W-:Y:S02]  /*6fa0*/  FMNMX.FTZ R22, R158, R23, !PT ;  /* 0x000000179e167209 */ /* 0x000fe40007810000 */
[----:B------:R-:W-:Y:S02]  /*6fb0*/  FSEL R166, R166, -INF , !P1 ;  /* 0xff800000a6a67808 */ /* 0x000fe40004800000 */
[----:B------:R-:W-:Y:S02]  /*6fc0*/  FMNMX.FTZ R23, R159, R22, !PT ;  /* 0x000000169f177209 */ /* 0x000fe40007810000 */
[----:B------:R-:W-:-:S02]  /*6fd0*/  ISETP.GT.AND P1, PT, R20, 0x21, P0 ;  /* 0x000000211400780c */ /* 0x000fc40000724270 */
[----:B------:R-:W-:Y:S02]  /*6fe0*/  FMNMX.FTZ R22, R162, R23, !PT ;  /* 0x00000017a2167209 */ /* 0x000fe40007810000 */
[----:B------:R-:W-:Y:S02]  /*6ff0*/  ISETP.LT.OR P1, PT, R12, 0x22, P1 ;  /* 0x000000220c00780c */ /* 0x000fe40000f21670 */
[----:B------:R-:W-:Y:S02]  /*7000*/  FMNMX.FTZ R23, R163, R22, !PT ;  /* 0x00000016a3177209 */ /* 0x000fe40007810000 */
[----:B------:R-:W-:Y:S02]  /*7010*/  FSEL R22, R154, RZ, P3 ;  /* 0x000000ff9a167208 */ /* 0x000fe40001800000 */
[----:B------:R-:W-:Y:S02]  /*7020*/  FMNMX.FTZ R154, R166, R23, !PT ;  /* 0x00000017a69a7209 */ /* 0x000fe40007810000 */
[----:B------:R-:W-:Y:S01]  /*7030*/  FSEL R171, R171, -INF , !P1 ;  /* 0xff800000abab7808 */ /* 0x000fe20004800000 */
[--C-:B------:R-:W-:Y:S01]  /*7040*/  FFMA.FTZ R184, R160, UR10, -R22.reuse ;  /* 0x0000000aa0b87c23 */ /* 0x100fe20008010816 */
[----:B------:R-:W-:Y:S01]  /*7050*/  FMNMX.FTZ R23, R167, R154, !PT ;  /* 0x0000009aa7177209 */ /* 0x000fe20007810000 */
[--C-:B------:R-:W-:Y:S01]  /*7060*/  FFMA.FTZ R160, R168, UR10, -R22.reuse ;  /* 0x0000000aa8a07c23 */ /* 0x100fe20008010816 */
[----:B------:R-:W-:Y:S01]  /*7070*/  ISETP.GT.AND P1, PT, R20, 0x29, P0 ;  /* 0x000000291400780c */ /* 0x000fe20000724270 */
[--C-:B------:R-:W-:Y:S01]  /*7080*/  FFMA.FTZ R152, R152, UR10, -R22.reuse ;  /* 0x0000000a98987c23 */ /* 0x100fe20008010816 */
[----:B------:R-:W-:Y:S01]  /*7090*/  FMNMX.FTZ R154, R170, R23, !PT ;  /* 0x00000017aa9a7209 */ /* 0x000fe20007810000 */
[--C-:B------:R-:W-:Y:S01]  /*70a0*/  FFMA.FTZ R23, R153, UR10, -R22.reuse ;  /* 0x0000000a99177c23 */ /* 0x100fe20008010816 */
[----:B------:R-:W-:Y:S01]  /*70b0*/  ISETP.LT.OR P1, PT, R12, 0x2a, P1 ;  /* 0x0000002a0c00780c */ /* 0x000fe20000f21670 */
[--C-:B------:R-:W-:Y:S01]  /*70c0*/  FFMA.FTZ R156, R156, UR10, -R22.reuse ;  /* 0x0000000a9c9c7c23 */ /* 0x100fe20008010816 */
[----:B------:R-:W-:Y:S01]  /*70d0*/  FMNMX.FTZ R153, R171, R154, !PT ;  /* 0x0000009aab997209 */ /* 0x000fe20007810000 */
[----:B------:R-:W-:Y:S01]  /*70e0*/  MUFU.EX2 R152, R152 ;  /* 0x0000009800987308 */ /* 0x000fe20000000800 */
[----:B------:R-:W-:Y:S01]  /*70f0*/  FSEL R175, R175, -INF , !P1 ;  /* 0xff800000afaf7808 */ /* 0x000fe20004800000 */
[----:B------:R-:W-:Y:S01]  /*7100*/  FFMA.FTZ R181, R181, UR10, -R22 ;  /* 0x0000000ab5b57c23 */ /* 0x000fe20008010816 */
[----:B------:R-:W-:-:S02]  /*7110*/  ISETP.GT.AND P1, PT, R20, 0x31, P0 ;  /* 0x000000311400780c */ /* 0x000fc40000724270 */
[----:B------:R-:W-:Y:S02]  /*7120*/  FMNMX.FTZ R154, R174, R153, !PT ;  /* 0x00000099ae9a7209 */ /* 0x000fe40007810000 */
[----:B------:R-:W-:Y:S01]  /*7130*/  ISETP.LT.OR P1, PT, R12, 0x32, P1 ;  /* 0x000000320c00780c */ /* 0x000fe20000f21670 */
[----:B------:R-:W-:Y:S01]  /*7140*/  MUFU.EX2 R23, R23 ;  /* 0x0000001700177308 */ /* 0x000fe20000000800 */
[----:B------:R-:W-:Y:S02]  /*7150*/  FMNMX.FTZ R153, R175, R154, !PT ;  /* 0x0000009aaf997209 */ /* 0x000fe40007810000 */
[----:B------:R-:W-:Y:S02]  /*7160*/  ISETP.GT.AND P0, PT, R20, 0x39, P0 ;  /* 0x000000391400780c */ /* 0x000fe40000704270 */
[----:B------:R-:W-:Y:S02]  /*7170*/  FSEL R179, R179, -INF , !P1 ;  /* 0xff800000b3b37808 */ /* 0x000fe40004800000 */
[----:B------:R-:W-:Y:S01]  /*7180*/  FMNMX.FTZ R20, R178, R153, !PT ;  /* 0x00000099b2147209 */ /* 0x000fe20007810000 */
[--C-:B------:R-:W-:Y:S01]  /*7190*/  FFMA.FTZ R153, R157, UR10, -R22.reuse ;  /* 0x0000000a9d997c23 */ /* 0x100fe20008010816 */
[----:B------:R-:W-:Y:S01]  /*71a0*/  ISETP.LT.OR P0, PT, R12, 0x3a, P0 ;  /* 0x0000003a0c00780c */ /* 0x000fe20000701670 */
[----:B------:R-:W-:Y:S01]  /*71b0*/  MUFU.EX2 R154, R156 ;  /* 0x0000009c009a7308 */ /* 0x000fe20000000800 */
[----:B------:R-:W-:Y:S01]  /*71c0*/  FMNMX.FTZ R157, R179, R20, !PT ;  /* 0x00000014b39d7209 */ /* 0x000fe20007810000 */
[--C-:B------:R-:W-:Y:S01]  /*71d0*/  FFMA.FTZ R20, R164, UR10, -R22.reuse ;  /* 0x0000000aa4147c23 */ /* 0x100fe20008010816 */
[----:B------:R-:W-:Y:S01]  /*71e0*/  FSEL R183, R183, -INF , !P0 ;  /* 0xff800000b7b77808 */ /* 0x000fe20004000000 */
[--C-:B------:R-:W-:Y:S01]  /*71f0*/  FFMA.FTZ R164, R172, UR10, -R22.reuse ;  /* 0x0000000aaca47c23 */ /* 0x100fe20008010816 */
[----:B------:R-:W-:Y:S01]  /*7200*/  FMNMX.FTZ R12, R182, R157, !PT ;  /* 0x0000009db60c7209 */ /* 0x000fe20007810000 */
[--C-:B------:R-:W-:Y:S01]  /*7210*/  FFMA.FTZ R157, R161, UR10, -R22.reuse ;  /* 0x0000000aa19d7c23 */ /* 0x100fe20008010816 */
[----:B------:R-:W-:Y:S01]  /*7220*/  FSEL R168, R11, RZ, P3 ;  /* 0x000000ff0ba87208 */ /* 0x000fe20001800000 */
[----:B------:R-:W-:Y:S01]  /*7230*/  MUFU.EX2 R153, R153 ;  /* 0x0000009900997308 */ /* 0x000fe20000000800 */
[----:B------:R-:W-:Y:S01]  /*7240*/  FMNMX.FTZ R12, R183, R12, !PT ;  /* 0x0000000cb70c7209 */ /* 0x000fe20007810000 */
[--C-:B------:R-:W-:Y:S01]  /*7250*/  FFMA.FTZ R161, R165, UR10, -R22.reuse ;  /* 0x0000000aa5a17c23 */ /* 0x100fe20008010816 */
[--C-:B------:R-:W-:Y:S01]  /*7260*/  FFMA.FTZ R165, R169, UR10, -R22.reuse ;  /* 0x0000000aa9a57c23 */ /* 0x100fe20008010816 */
[----:B------:R-:W-:Y:S01]  /*7270*/  FADD.FTZ R168, -R168, R15 ;  /* 0x0000000fa8a87221 */ /* 0x000fe20000010100 */
[--C-:B------:R-:W-:Y:S01]  /*7280*/  FFMA.FTZ R169, R173, UR10, -R22.reuse ;  /* 0x0000000aada97c23 */ /* 0x100fe20008010816 */
[----:B------:R-:W1:Y:S01]  /*7290*/  SHFL.BFLY PT, R185, R12, 0x2, 0x1f ;  /* 0x0c401f000cb97f89 */ /* 0x000e6200000e0000 */
[--C-:B------:R-:W-:Y:S01]  /*72a0*/  FFMA.FTZ R173, R177, UR10, -R22.reuse ;  /* 0x0000000ab1ad7c23 */ /* 0x100fe20008010816 */
[----:B------:R-:W-:Y:S01]  /*72b0*/  FMUL.FTZ R15, R168, UR10 ;  /* 0x0000000aa80f7c20 */ /* 0x000fe20008410000 */
[----:B------:R-:W-:Y:S01]  /*72c0*/  MUFU.EX2 R156, R184 ;  /* 0x000000b8009c7308 */ /* 0x000fe20000000800 */
[--C-:B------:R-:W-:Y:S01]  /*72d0*/  FFMA.FTZ R168, R176, UR10, -R22.reuse ;  /* 0x0000000ab0a87c23 */ /* 0x100fe20008010816 */
[----:B------:R-:W-:Y:S01]  /*72e0*/  FFMA.FTZ R172, R180, UR10, -R22 ;  /* 0x0000000ab4ac7c23 */ /* 0x000fe20008010816 */
[----:B------:R-:W-:-:S05]  /*72f0*/  ISETP.NE.AND P0, PT, R10, RZ, PT ;  /* 0x000000ff0a00720c */ /* 0x000fca0003f05270 */
[----:B------:R-:W2:Y:S08]  /*7300*/  MUFU.EX2 R15, R15 ;  /* 0x0000000f000f7308 */ /* 0x000eb00000000800 */
[----:B------:R-:W3:Y:S01]  /*7310*/  MUFU.EX2 R157, R157 ;  /* 0x0000009d009d7308 */ /* 0x000ee20000000800 */
[----:B-1----:R-:W-:-:S07]  /*7320*/  FMNMX.FTZ R185, R12, R185, !PT ;  /* 0x000000b90cb97209 */ /* 0x002fce0007810000 */
[----:B------:R-:W1:Y:S01]  /*7330*/  MUFU.EX2 R20, R20 ;  /* 0x0000001400147308 */ /* 0x000e620000000800 */
[----:B--2---:R-:W-:Y:S01]  /*7340*/  FFMA.FTZ R22, R15, R3, R152 ;  /* 0x000000030f167223 */ /* 0x004fe20000010098 */
[----:B------:R-:W2:Y:S01]  /*7350*/  SHFL.BFLY PT, R12, R185, 0x1, 0x1f ;  /* 0x0c201f00b90c7f89 */ /* 0x000ea200000e0000 */
[C---:B------:R-:W-:Y:S01]  /*7360*/  F2FP.F16.F32.PACK_AB R152, R23.reuse, R152 ;  /* 0x000000981798723e */ /* 0x040fe200000000ff */
[-C--:B------:R-:W-:Y:S01]  /*7370*/  FMUL.FTZ R24, R24, R15.reuse ;  /* 0x0000000f18187220 */ /* 0x080fe20000410000 */
[----:B------:R-:W-:Y:S01]  /*7380*/  FADD.FTZ R177, R23, R22 ;  /* 0x0000001617b17221 */ /* 0x000fe20000010000 */
[-C--:B------:R-:W-:Y:S01]  /*7390*/  FMUL.FTZ R25, R25, R15.reuse ;  /* 0x0000000f19197220 */ /* 0x080fe20000410000 */
[-C--:B------:R-:W-:Y:S01]  /*73a0*/  FMUL.FTZ R28, R28, R15.reuse ;  /* 0x0000000f1c1c7220 */ /* 0x080fe20000410000 */
[----:B------:R-:W4:Y:S01]  /*73b0*/  MUFU.EX2 R161, R161 ;  /* 0x000000a100a17308 */ /* 0x000f220000000800 */
[----:B------:R-:W-:Y:S01]  /*73c0*/  FADD.FTZ R22, R154, R177 ;  /* 0x000000b19a167221 */ /* 0x000fe20000010000 */
[----:B------:R-:W-:Y:S01]  /*73d0*/  F2FP.F16.F32.PACK_AB R154, R153, R154 ;  /* 0x0000009a999a723e */ /* 0x000fe200000000ff */
[-C--:B------:R-:W-:Y:S01]  /*73e0*/  FMUL.FTZ R29, R29, R15.reuse ;  /* 0x0000000f1d1d7220 */ /* 0x080fe20000410000 */
[----:B------:R-:W-:Y:S01]  /*73f0*/  FMUL.FTZ R32, R32, R15 ;  /* 0x0000000f20207220 */ /* 0x000fe20000410000 */
[----:B------:R-:W-:Y:S01]  /*7400*/  FADD.FTZ R177, R153, R22 ;  /* 0x0000001699b17221 */ /* 0x000fe20000010000 */
[----:B------:R-:W-:-:S02]  /*7410*/  IMAD.U32 R22, RZ, RZ, UR6 ;  /* 0x00000006ff167e24 */ /* 0x000fc4000f8e00ff */
[-C--:B------:R-:W-:Y:S01]  /*7420*/  FMUL.FTZ R33, R33, R15.reuse ;  /* 0x0000000f21217220 */ /* 0x080fe20000410000 */
[----:B------:R-:W5:Y:S01]  /*7430*/  MUFU.EX2 R160, R160 ;  /* 0x000000a000a07308 */ /* 0x000f620000000800 */
[----:B------:R-:W-:Y:S01]  /*7440*/  FADD.FTZ R180, R156, R177 ;  /* 0x000000b19cb47221 */ /* 0x000fe20000010000 */
[----:B------:R-:W-:Y:S01]  /*7450*/  @!P0 IMAD R22, R22, 0x40, R9 ;  /* 0x0000004016168824 */ /* 0x000fe200078e0209 */
[----:B---3--:R-:W-:Y:S01]  /*7460*/  F2FP.F16.F32.PACK_AB R156, R157, R156 ;  /* 0x0000009c9d9c723e */ /* 0x008fe200000000ff */
[-C--:B------:R-:W-:Y:S01]  /*7470*/  FMUL.FTZ R36, R36, R15.reuse ;  /* 0x0000000f24247220 */ /* 0x080fe20000410000 */
[-C--:B------:R-:W-:Y:S01]  /*7480*/  FMUL.FTZ R37, R37, R15.reuse ;  /* 0x0000000f25257220 */ /* 0x080fe20000410000 */
[-C--:B------:R-:W-:Y:S01]  /*7490*/  FMUL.FTZ R40, R40, R15.reuse ;  /* 0x0000000f28287220 */ /* 0x080fe20000410000 */
[-C--:B------:R-:W-:Y:S01]  /*74a0*/  FMUL.FTZ R41, R41, R15.reuse ;  /* 0x0000000f29297220 */ /* 0x080fe20000410000 */
[----:B------:R-:W3:Y:S01]  /*74b0*/  MUFU.EX2 R165, R165 ;  /* 0x000000a500a57308 */ /* 0x000ee20000000800 */
[-C--:B------:R-:W-:Y:S01]  /*74c0*/  FMUL.FTZ R44, R44, R15.reuse ;  /* 0x0000000f2c2c7220 */ /* 0x080fe20000410000 */
[----:B--2---:R-:W-:Y:S01]  /*74d0*/  FMNMX.FTZ R12, R185, R12, !PT ;  /* 0x0000000cb90c7209 */ /* 0x004fe20007810000 */
[----:B------:R-:W-:Y:S01]  /*74e0*/  FADD.FTZ R185, R157, R180 ;  /* 0x000000b49db97221 */ /* 0x000fe20000010000 */
[-C--:B------:R-:W-:Y:S01]  /*74f0*/  FMUL.FTZ R45, R45, R15.reuse ;  /* 0x0000000f2d2d7220 */ /* 0x080fe20000410000 */
[-C--:B------:R-:W-:Y:S01]  /*7500*/  FMUL.FTZ R48, R48, R15.reuse ;  /* 0x0000000f30307220 */ /* 0x080fe20000410000 */
[C---:B------:R-:W-:Y:S01]  /*7510*/  FSETP.NEU.FTZ.AND P1, PT, R12.reuse, -INF , PT ;  /* 0xff8000000c00780b */ /* 0x040fe20003f3d000 */
[----:B------:R-:W-:Y:S01]  /*7520*/  FMUL.FTZ R3, R12, UR10 ;  /* 0x0000000a0c037c20 */ /* 0x000fe20008410000 */
[----:B------:R-:W2:Y:S01]  /*7530*/  MUFU.EX2 R164, R164 ;  /* 0x000000a400a47308 */ /* 0x000ea20000000800 */
[-C--:B------:R-:W-:Y:S01]  /*7540*/  FMUL.FTZ R49, R49, R15.reuse ;  /* 0x0000000f31317220 */ /* 0x080fe20000410000 */
[-C--:B------:R-:W-:Y:S01]  /*7550*/  FMUL.FTZ R52, R52, R15.reuse ;  /* 0x0000000f34347220 */ /* 0x080fe20000410000 */
[-C--:B------:R-:W-:Y:S01]  /*7560*/  FMUL.FTZ R53, R53, R15.reuse ;  /* 0x0000000f35357220 */ /* 0x080fe20000410000 */
[----:B------:R-:W-:Y:S01]  /*7570*/  FSEL R176, R3, RZ, P1 ;  /* 0x000000ff03b07208 */ /* 0x000fe20000800000 */
[-C--:B------:R-:W-:Y:S01]  /*7580*/  FMUL.FTZ R56, R56, R15.reuse ;  /* 0x0000000f38387220 */ /* 0x080fe20000410000 */
[----:B------:R-:W-:Y:S01]  /*7590*/  FSEL R3, R12, RZ, P1 ;  /* 0x000000ff0c037208 */ /* 0x000fe20000800000 */
[-C--:B------:R-:W-:Y:S01]  /*75a0*/  FMUL.FTZ R57, R57, R15.reuse ;  /* 0x0000000f39397220 */ /* 0x080fe20000410000 */
[----:B------:R-:W0:Y:S01]  /*75b0*/  MUFU.EX2 R169, R169 ;  /* 0x000000a900a97308 */ /* 0x000e220000000800 */
[--C-:B------:R-:W-:Y:S01]  /*75c0*/  FFMA.FTZ R177, R155, UR10, -R176.reuse ;  /* 0x0000000a9bb17c23 */ /* 0x100fe200080108b0 */
[----:B------:R-:W-:Y:S01]  /*75d0*/  @!P0 LEA R155, R22, UR40, 0x2 ;  /* 0x00000028169b8c11 */ /* 0x000fe2000f8e10ff */
[----:B-1----:R-:W-:Y:S01]  /*75e0*/  FADD.FTZ R22, R20, R185 ;  /* 0x000000b914167221 */ /* 0x002fe20000010000 */
[--C-:B------:R-:W-:Y:S01]  /*75f0*/  FFMA.FTZ R180, R159, UR10, -R176.reuse ;  /* 0x0000000a9fb47c23 */ /* 0x100fe200080108b0 */
[----:B------:R-:W-:Y:S01]  /*7600*/  FFMA.FTZ R184, R162, UR10, -R176 ;  /* 0x0000000aa2b87c23 */ /* 0x000fe200080108b0 */
[----:B------:R-:W-:Y:S01]  /*7610*/  FADD.FTZ R3, -R3, R14 ;  /* 0x0000000e03037221 */ /* 0x000fe20000010100 */
[----:B----4-:R-:W-:Y:S01]  /*7620*/  FADD.FTZ R159, R161, R22 ;  /* 0x00000016a19f7221 */ /* 0x010fe20000010000 */
[----:B------:R-:W-:Y:S01]  /*7630*/  MUFU.EX2 R168, R168 ;  /* 0x000000a800a87308 */ /* 0x000fe20000000800 */
[--C-:B------:R-:W-:Y:S01]  /*7640*/  FFMA.FTZ R21, R21, UR10, -R176.reuse ;  /* 0x0000000a15157c23 */ /* 0x100fe200080108b0 */
[----:B------:R-:W-:Y:S01]  /*7650*/  FMUL.FTZ R3, R3, UR10 ;  /* 0x0000000a03037c20 */ /* 0x000fe20008410000 */
[----:B-----5:R-:W-:Y:S01]  /*7660*/  FADD.FTZ R162, R160, R159 ;  /* 0x0000009fa0a27221 */ /* 0x020fe20000010000 */
        /* <DEDUP_REMOVED lines=10> */
[----:B---3--:R-:W-:Y:S01]  /*7710*/  F2FP.F16.F32.PACK_AB R160, R165, R160 ;  /* 0x000000a0a5a0723e */ /* 0x008fe200000000ff */
[--C-:B------:R-:W-:Y:S01]  /*7720*/  FFMA.FTZ R179, R179, UR10, -R176.reuse ;  /* 0x0000000ab3b37c23 */ /* 0x100fe200080108b0 */
[----:B------:R1:W-:Y:S01]  /*7730*/  MUFU.EX2 R14, R177 ;  /* 0x000000b1000e7308 */ /* 0x0003e20000000800 */
[--C-:B------:R-:W-:Y:S01]  /*7740*/  FFMA.FTZ R182, R182, UR10, -R176.reuse ;  /* 0x0000000ab6b67c23 */ /* 0x100fe200080108b0 */
[----:B------:R-:W-:Y:S01]  /*7750*/  FFMA.FTZ R176, R183, UR10, -R176 ;  /* 0x0000000ab7b07c23 */ /* 0x000fe200080108b0 */
[----:B------:R-:W-:Y:S01]  /*7760*/  @!P0 STS [R155+0x28800], R15 ;  /* 0x0288000f9b008388 */ /* 0x000fe20000000800 */
[-C--:B------:R-:W-:Y:S01]  /*7770*/  FMUL.FTZ R60, R60, R15.reuse ;  /* 0x0000000f3c3c7220 */ /* 0x080fe20000410000 */
[-C--:B------:R-:W-:Y:S01]  /*7780*/  FMUL.FTZ R61, R61, R15.reuse ;  /* 0x0000000f3d3d7220 */ /* 0x080fe20000410000 */
[-C--:B------:R-:W-:Y:S01]  /*7790*/  FMUL.FTZ R64, R64, R15.reuse ;  /* 0x0000000f40407220 */ /* 0x080fe20000410000 */
[-C--:B------:R-:W-:Y:S01]  /*77a0*/  FMUL.FTZ R65, R65, R15.reuse ;  /* 0x0000000f41417220 */ /* 0x080fe20000410000 */
[----:B------:R-:W-:Y:S01]  /*77b0*/  MUFU.EX2 R172, R172 ;  /* 0x000000ac00ac7308 */ /* 0x000fe20000000800 */
[----:B-1----:R-:W-:Y:S01]  /*77c0*/  FADD.FTZ R177, R165, R162 ;  /* 0x000000a2a5b17221 */ /* 0x002fe20000010000 */
[-C--:B------:R-:W-:Y:S01]  /*77d0*/  FMUL.FTZ R68, R68, R15.reuse ;  /* 0x0000000f44447220 */ /* 0x080fe20000410000 */
[-C--:B------:R-:W-:Y:S01]  /*77e0*/  FMUL.FTZ R69, R69, R15.reuse ;  /* 0x0000000f45457220 */ /* 0x080fe20000410000 */
[-C--:B------:R-:W-:Y:S01]  /*77f0*/  FMUL.FTZ R72, R72, R15.reuse ;  /* 0x0000000f48487220 */ /* 0x080fe20000410000 */
[----:B--2---:R-:W-:Y:S01]  /*7800*/  FADD.FTZ R162, R164, R177 ;  /* 0x000000b1a4a27221 */ /* 0x004fe20000010000 */
        /* <DEDUP_REMOVED lines=10> */
[----:B------:R0:W2:Y:S01]  /*78b0*/  MUFU.EX2 R22, R3 ;  /* 0x0000000300167308 */ /* 0x0000a20000000800 */
[-C--:B------:R-:W-:Y:S01]  /*78c0*/  FMUL.FTZ R92, R92, R15.reuse ;  /* 0x0000000f5c5c7220 */ /* 0x080fe20000410000 */
[-C--:B------:R-:W-:Y:S01]  /*78d0*/  FMUL.FTZ R93, R93, R15.reuse ;  /* 0x0000000f5d5d7220 */ /* 0x080fe20000410000 */
[-C--:B------:R-:W-:Y:S01]  /*78e0*/  FMUL.FTZ R96, R96, R15.reuse ;  /* 0x0000000f60607220 */ /* 0x080fe20000410000 */
[-C--:B------:R-:W-:Y:S01]  /*78f0*/  FMUL.FTZ R97, R97, R15.reuse ;  /* 0x0000000f61617220 */ /* 0x080fe20000410000 */
[-C--:B------:R-:W-:Y:S01]  /*7900*/  FMUL.FTZ R100, R100, R15.reuse ;  /* 0x0000000f64647220 */ /* 0x080fe20000410000 */
[-C--:B------:R-:W-:Y:S01]  /*7910*/  FMUL.FTZ R101, R101, R15.reuse ;  /* 0x0000000f65657220 */ /* 0x080fe20000410000 */
[----:B------:R-:W-:Y:S01]  /*7920*/  FMUL.FTZ R104, R104, R15 ;  /* 0x0000000f68687220 */ /* 0x000fe20000410000 */
[----:B------:R-:W3:Y:S01]  /*7930*/  MUFU.EX2 R181, R181 ;  /* 0x000000b500b57308 */ /* 0x000ee20000000800 */
[----:B0-----:R-:W-:Y:S01]  /*7940*/  FADD.FTZ R3, R169, R162 ;  /* 0x000000a2a9037221 */ /* 0x001fe20000010000 */
[----:B-1----:R-:W-:Y:S01]  /*7950*/  F2FP.F16.F32.PACK_AB R153, R14, R21 ;  /* 0x000000150e99723e */ /* 0x002fe200000000ff */
[-C--:B------:R-:W-:Y:S01]  /*7960*/  FMUL.FTZ R105, R105, R15.reuse ;  /* 0x0000000f69697220 */ /* 0x080fe20000410000 */
[-C--:B------:R-:W-:Y:S01]  /*7970*/  FMUL.FTZ R108, R108, R15.reuse ;  /* 0x0000000f6c6c7220 */ /* 0x080fe20000410000 */
[----:B------:R-:W-:Y:S01]  /*7980*/  FADD.FTZ R162, R168, R3 ;  /* 0x00000003a8a27221 */ /* 0x000fe20000010000 */
[-C--:B------:R-:W-:Y:S01]  /*7990*/  FMUL.FTZ R109, R109, R15.reuse ;  /* 0x0000000f6d6d7220 */ /* 0x080fe20000410000 */
[-C--:B------:R-:W-:Y:S01]  /*79a0*/  FMUL.FTZ R112, R112, R15.reuse ;  /* 0x0000000f70707220 */ /* 0x080fe20000410000 */
[----:B------:R0:W1:Y:S01]  /*79b0*/  MUFU.EX2 R159, R158 ;  /* 0x0000009e009f7308 */ /* 0x0000620000000800 */
[----:B------:R-:W-:Y:S01]  /*79c0*/  FADD.FTZ R3, R173, R162 ;  /* 0x000000a2ad037221 */ /* 0x000fe20000010000 */
[----:B--2---:R-:W-:Y:S01]  /*79d0*/  FFMA.FTZ R23, R22, R4, R21 ;  /* 0x0000000416177223 */ /* 0x004fe20000010015 */
[----:B------:R-:W-:Y:S01]  /*79e0*/  F2FP.F16.F32.PACK_AB R162, R169, R164 ;  /* 0x000000a4a9a2723e */ /* 0x000fe200000000ff */
[----:B------:R2:W-:Y:S01]  /*79f0*/  @!P0 STS [R155+0x28820], R22 ;  /* 0x028820169b008388 */ /* 0x0005e20000000800 */
[----:B------:R-:W-:Y:S01]  /*7a00*/  F2FP.F16.F32.PACK_AB R164, R173, R168 ;  /* 0x000000a8ada4723e */ /* 0x000fe200000000ff */
[----:B------:R-:W-:Y:S01]  /*7a10*/  FADD.FTZ R4, R14, R23 ;  /* 0x000000170e047221 */ /* 0x000fe20000010000 */
[-C--:B------:R-:W-:Y:S01]  /*7a20*/  FMUL.FTZ R113, R113, R15.reuse ;  /* 0x0000000f71717220 */ /* 0x080fe20000410000 */
[----:B------:R-:W2:Y:S01]  /*7a30*/  MUFU.EX2 R180, R180 ;  /* 0x000000b400b47308 */ /* 0x000ea20000000800 */
[----:B0-----:R-:W-:Y:S01]  /*7a40*/  F2FP.F16.F32.PACK_AB R158, R161, R20 ;  /* 0x00000014a19e723e */ /* 0x001fe200000000ff */
[----:B------:R-:W-:Y:S01]  /*7a50*/  FADD.FTZ R20, R172, R3 ;  /* 0x00000003ac147221 */ /* 0x000fe20000010000 */
[----:B---3--:R-:W-:Y:S01]  /*7a60*/  F2FP.F16.F32.PACK_AB R166, R181, R172 ;  /* 0x000000acb5a6723e */ /* 0x008fe200000000ff */
[-C--:B------:R-:W-:Y:S01]  /*7a70*/  FMUL.FTZ R116, R116, R15.reuse ;  /* 0x0000000f74747220 */ /* 0x080fe20000410000 */
[-C--:B------:R-:W-:Y:S01]  /*7a80*/  FMUL.FTZ R117, R117, R15.reuse ;  /* 0x0000000f75757220 */ /* 0x080fe20000410000 */
[----:B------:R-:W-:Y:S01]  /*7a90*/  FADD.FTZ R3, R181, R20 ;  /* 0x00000014b5037221 */ /* 0x000fe20000010000 */
[-C--:B------:R-:W-:Y:S01]  /*7aa0*/  FMUL.FTZ R120, R120, R15.reuse ;  /* 0x0000000f78787220 */ /* 0x080fe20000410000 */
[----:B------:R-:W-:Y:S01]  /*7ab0*/  MUFU.EX2 R157, R184 ;  /* 0x000000b8009d7308 */ /* 0x000fe20000000800 */
[----:B-1----:R-:W-:Y:S01]  /*7ac0*/  FADD.FTZ R23, R159, R4 ;  /* 0x000000049f177221 */ /* 0x002fe20000010000 */
[-C--:B------:R-:W-:Y:S01]  /*7ad0*/  FMUL.FTZ R121, R121, R15.reuse ;  /* 0x0000000f79797220 */ /* 0x080fe20000410000 */
[-C--:B------:R-:W-:Y:S01]  /*7ae0*/  FMUL.FTZ R124, R124, R15.reuse ;  /* 0x0000000f7c7c7220 */ /* 0x080fe20000410000 */
[-C--:B------:R-:W-:Y:S01]  /*7af0*/  FMUL.FTZ R125, R125, R15.reuse ;  /* 0x0000000f7d7d7220 */ /* 0x080fe20000410000 */
[-C--:B------:R-:W-:Y:S01]  /*7b00*/  FMUL.FTZ R128, R128, R15.reuse ;  /* 0x0000000f80807220 */ /* 0x080fe20000410000 */
[-C--:B------:R-:W-:Y:S01]  /*7b10*/  FMUL.FTZ R129, R129, R15.reuse ;  /* 0x0000000f81817220 */ /* 0x080fe20000410000 */
[----:B------:R-:W-:Y:S01]  /*7b20*/  FMUL.FTZ R132, R132, R15 ;  /* 0x0000000f84847220 */ /* 0x000fe20000410000 */
[----:B------:R-:W-:Y:S01]  /*7b30*/  MUFU.EX2 R20, R163 ;  /* 0x000000a300147308 */ /* 0x000fe20000000800 */
[----:B--2---:R-:W-:Y:S01]  /*7b40*/  F2FP.F16.F32.PACK_AB R155, R180, R159 ;  /* 0x0000009fb49b723e */ /* 0x004fe200000000ff */
        /* <DEDUP_REMOVED lines=10> */
[----:B------:R-:W-:Y:S01]  /*7bf0*/  FMUL.FTZ R149, R149, R15 ;  /* 0x0000000f95957220 */ /* 0x000fe20000410000 */
        /* <DEDUP_REMOVED lines=13> */
[----:B------:R3:W-:Y:S01]  /*7cd0*/  STSM.16.M88.4 [R6+0x26800], R152 ;  /* 0x0268009806007844 */ /* 0x0007e20000000200 */
[-C--:B------:R-:W-:Y:S01]  /*7ce0*/  FMUL.FTZ R47, R47, R22.reuse ;  /* 0x000000162f2f7220 */ /* 0x080fe20000410000 */
[-C--:B------:R-:W-:Y:S01]  /*7cf0*/  FMUL.FTZ R50, R50, R22.reuse ;  /* 0x0000001632327220 */ /* 0x080fe20000410000 */
[-C--:B------:R-:W-:Y:S01]  /*7d00*/  FMUL.FTZ R51, R51, R22.reuse ;  /* 0x0000001633337220 */ /* 0x080fe20000410000 */
[-C--:B------:R-:W-:Y:S01]  /*7d10*/  FMUL.FTZ R54, R54, R22.reuse ;  /* 0x0000001636367220 */ /* 0x080fe20000410000 */
[-C--:B------:R-:W-:Y:S01]  /*7d20*/  FMUL.FTZ R55, R55, R22.reuse ;  /* 0x0000001637377220 */ /* 0x080fe20000410000 */
[----:B------:R-:W4:Y:S01]  /*7d30*/  MUFU.EX2 R172, R171 ;  /* 0x000000ab00ac7308 */ /* 0x000f220000000800 */
[----:B-1----:R-:W-:Y:S01]  /*7d40*/  FADD.FTZ R170, R180, R23 ;  /* 0x00000017b4aa7221 */ /* 0x002fe20000010000 */
[----:B0-----:R-:W-:Y:S01]  /*7d50*/  F2FP.F16.F32.PACK_AB R159, R168, R185 ;  /* 0x000000b9a89f723e */ /* 0x001fe200000000ff */
[-C--:B------:R-:W-:Y:S01]  /*7d60*/  FMUL.FTZ R58, R58, R22.reuse ;  /* 0x000000163a3a7220 */ /* 0x080fe20000410000 */
[-C--:B------:R-:W-:Y:S01]  /*7d70*/  FMUL.FTZ R59, R59, R22.reuse ;  /* 0x000000163b3b7220 */ /* 0x080fe20000410000 */
[----:B------:R-:W-:Y:S01]  /*7d80*/  FADD.FTZ R23, R157, R170 ;  /* 0x000000aa9d177221 */ /* 0x000fe20000010000 */
[----:B------:R-:W-:Y:S01]  /*7d90*/  F2FP.F16.F32.PACK_AB R157, R20, R157 ;  /* 0x0000009d149d723e */ /* 0x000fe200000000ff */
[-C--:B------:R-:W-:Y:S01]  /*7da0*/  FMUL.FTZ R62, R62, R22.reuse ;  /* 0x000000163e3e7220 */ /* 0x080fe20000410000 */
[----:B------:R0:W1:Y:S01]  /*7db0*/  MUFU.EX2 R163, R174 ;  /* 0x000000ae00a37308 */ /* 0x0000620000000800 */
[----:B------:R-:W-:Y:S01]  /*7dc0*/  FADD.FTZ R170, R20, R23 ;  /* 0x0000001714aa7221 */ /* 0x000fe20000010000 */
[-C--:B------:R-:W-:Y:S01]  /*7dd0*/  FMUL.FTZ R63, R63, R22.reuse ;  /* 0x000000163f3f7220 */ /* 0x080fe20000410000 */
[----:B------:R3:W-:Y:S01]  /*7de0*/  STSM.16.M88.4 [R8], R156 ;  /* 0x0000009c08007844 */ /* 0x0007e20000000200 */
[-C--:B------:R-:W-:Y:S01]  /*7df0*/  FMUL.FTZ R66, R66, R22.reuse ;  /* 0x0000001642427220 */ /* 0x080fe20000410000 */
[----:B------:R-:W-:Y:S01]  /*7e00*/  FADD.FTZ R23, R185, R170 ;  /* 0x000000aab9177221 */ /* 0x000fe20000010000 */
[-C--:B------:R-:W-:Y:S01]  /*7e10*/  FMUL.FTZ R67, R67, R22.reuse ;  /* 0x0000001643437220 */ /* 0x080fe20000410000 */
[-C--:B------:R-:W-:Y:S01]  /*7e20*/  FMUL.FTZ R70, R70, R22.reuse ;  /* 0x0000001646467220 */ /* 0x080fe20000410000 */
[----:B------:R-:W5:Y:S01]  /*7e30*/  MUFU.EX2 R4, R175 ;  /* 0x000000af00047308 */ /* 0x000f620000000800 */
[----:B0-----:R-:W-:Y:S01]  /*7e40*/  FADD.FTZ R174, R168, R23 ;  /* 0x00000017a8ae7221 */ /* 0x001fe20000010000 */
[-C--:B------:R-:W-:Y:S01]  /*7e50*/  FMUL.FTZ R71, R71, R22.reuse ;  /* 0x0000001647477220 */ /* 0x080fe20000410000 */
[-C--:B------:R-:W-:Y:S01]  /*7e60*/  FMUL.FTZ R74, R74, R22.reuse ;  /* 0x000000164a4a7220 */ /* 0x080fe20000410000 */
[-C--:B------:R-:W-:Y:S01]  /*7e70*/  FMUL.FTZ R75, R75, R22.reuse ;  /* 0x000000164b4b7220 */ /* 0x080fe20000410000 */
[----:B--2---:R-:W-:Y:S01]  /*7e80*/  FADD.FTZ R23, R161, R174 ;  /* 0x000000aea1177221 */ /* 0x004fe20000010000 */
[----:B----4-:R-:W-:Y:S01]  /*7e90*/  F2FP.F16.F32.PACK_AB R161, R172, R161 ;  /* 0x000000a1aca1723e */ /* 0x010fe200000000ff */
[-C--:B------:R-:W-:Y:S01]  /*7ea0*/  FMUL.FTZ R78, R78, R22.reuse ;  /* 0x000000164e4e7220 */ /* 0x080fe20000410000 */
[----:B------:R-:W0:Y:S01]  /*7eb0*/  MUFU.EX2 R165, R178 ;  /* 0x000000b200a57308 */ /* 0x000e220000000800 */
[----:B------:R-:W-:Y:S01]  /*7ec0*/  FADD.FTZ R174, R172, R23 ;  /* 0x00000017acae7221 */ /* 0x000fe20000010000 */
[-C--:B------:R-:W-:Y:S01]  /*7ed0*/  FMUL.FTZ R79, R79, R22.reuse ;  /* 0x000000164f4f7220 */ /* 0x080fe20000410000 */
[-C--:B------:R-:W-:Y:S01]  /*7ee0*/  FMUL.FTZ R82, R82, R22.reuse ;  /* 0x0000001652527220 */ /* 0x080fe20000410000 */
[-C--:B------:R-:W-:Y:S01]  /*7ef0*/  FMUL.FTZ R83, R83, R22.reuse ;  /* 0x0000001653537220 */ /* 0x080fe20000410000 */
[----:B-1----:R-:W-:Y:S01]  /*7f00*/  FADD.FTZ R23, R163, R174 ;  /* 0x000000aea3177221 */ /* 0x002fe20000010000 */
[-C--:B------:R-:W-:Y:S01]  /*7f10*/  FMUL.FTZ R86, R86, R22.reuse ;  /* 0x0000001656567220 */ /* 0x080fe20000410000 */
[-C--:B------:R-:W-:Y:S01]  /*7f20*/  FMUL.FTZ R87, R87, R22.reuse ;  /* 0x0000001657577220 */ /* 0x080fe20000410000 */
[----:B------:R-:W1:Y:S01]  /*7f30*/  MUFU.EX2 R170, R179 ;  /* 0x000000b300aa7308 */ /* 0x000e620000000800 */
[C---:B-----5:R-:W-:Y:S01]  /*7f40*/  FADD.FTZ R174, R4.reuse, R23 ;  /* 0x0000001704ae7221 */ /* 0x060fe20000010000 */
[----:B------:R-:W-:Y:S01]  /*7f50*/  F2FP.F16.F32.PACK_AB R163, R4, R163 ;  /* 0x000000a304a3723e */ /* 0x000fe200000000ff */
[-C--:B------:R-:W-:Y:S01]  /*7f60*/  FMUL.FTZ R90, R90, R22.reuse ;  /* 0x000000165a5a7220 */ /* 0x080fe20000410000 */
[-C--:B------:R-:W-:Y:S01]  /*7f70*/  FMUL.FTZ R91, R91, R22.reuse ;  /* 0x000000165b5b7220 */ /* 0x080fe20000410000 */
[-C--:B------:R-:W-:Y:S01]  /*7f80*/  FMUL.FTZ R94, R94, R22.reuse ;  /* 0x000000165e5e7220 */ /* 0x080fe20000410000 */
[-C--:B------:R-:W-:Y:S01]  /*7f90*/  FMUL.FTZ R95, R95, R22.reuse ;  /* 0x000000165f5f7220 */ /* 0x080fe20000410000 */
[----:B------:R3:W-:Y:S01]  /*7fa0*/  STSM.16.M88.4 [R5], R160 ;  /* 0x000000a005007844 */ /* 0x0007e20000000200 */
        /* <DEDUP_REMOVED lines=9> */
[C---:B-1----:R-:W-:Y:S01]  /*8040*/  FADD.FTZ R14, R170.reuse, R23 ;  /* 0x00000017aa0e7221 */ /* 0x042fe20000010000 */
[----:B------:R-:W-:Y:S01]  /*8050*/  F2FP.F16.F32.PACK_AB R165, R170, R165 ;  /* 0x000000a5aaa5723e */ /* 0x000fe200000000ff */
[-C--:B------:R-:W-:Y:S01]  /*8060*/  FMUL.FTZ R110, R110, R22.reuse ;  /* 0x000000166e6e7220 */ /* 0x080fe20000410000 */
[-C--:B------:R-:W-:Y:S01]  /*8070*/  FMUL.FTZ R111, R111, R22.reuse ;  /* 0x000000166f6f7220 */ /* 0x080fe20000410000 */
[-C--:B------:R-:W-:Y:S01]  /*8080*/  FMUL.FTZ R114, R114, R22.reuse ;  /* 0x0000001672727220 */ /* 0x080fe20000410000 */
[-C--:B------:R-:W-:Y:S01]  /*8090*/  FMUL.FTZ R115, R115, R22.reuse ;  /* 0x0000001673737220 */ /* 0x080fe20000410000 */
[-C--:B------:R-:W-:Y:S01]  /*80a0*/  FMUL.FTZ R118, R118, R22.reuse ;  /* 0x0000001676767220 */ /* 0x080fe20000410000 */
[-C--:B------:R-:W-:Y:S01]  /*80b0*/  FMUL.FTZ R119, R119, R22.reuse ;  /* 0x0000001677777220 */ /* 0x080fe20000410000 */
[----:B--2---:R-:W-:Y:S01]  /*80c0*/  FADD.FTZ R15, R167, R14 ;  /* 0x0000000ea70f7221 */ /* 0x004fe20000010000 */
[-C--:B------:R-:W-:Y:S01]  /*80d0*/  FMUL.FTZ R122, R122, R22.reuse ;  /* 0x000000167a7a7220 */ /* 0x080fe20000410000 */
[-C--:B------:R-:W-:Y:S01]  /*80e0*/  FMUL.FTZ R123, R123, R22.reuse ;  /* 0x000000167b7b7220 */ /* 0x080fe20000410000 */
[-C--:B------:R-:W-:Y:S01]  /*80f0*/  FMUL.FTZ R126, R126, R22.reuse ;  /* 0x000000167e7e7220 */ /* 0x080fe20000410000 */
[-C--:B------:R-:W-:Y:S01]  /*8100*/  FMUL.FTZ R127, R127, R22.reuse ;  /* 0x000000167f7f7220 */ /* 0x080fe20000410000 */
[-C--:B------:R-:W-:Y:S01]  /*8110*/  FMUL.FTZ R130, R130, R22.reuse ;  /* 0x0000001682827220 */ /* 0x080fe20000410000 */
[-C--:B------:R-:W-:Y:S01]  /*8120*/  FMUL.FTZ R131, R131, R22.reuse ;  /* 0x0000001683837220 */ /* 0x080fe20000410000 */
[-C--:B------:R-:W-:Y:S01]  /*8130*/  FMUL.FTZ R134, R134, R22.reuse ;  /* 0x0000001686867220 */ /* 0x080fe20000410000 */
[C---:B0-----:R-:W-:Y:S01]  /*8140*/  F2FP.F16.F32.PACK_AB R167, R176.reuse, R167 ;  /* 0x000000a7b0a7723e */ /* 0x041fe200000000ff */
[----:B------:R-:W-:Y:S01]  /*8150*/  FADD.FTZ R4, R176, R15 ;  /* 0x0000000fb0047221 */ /* 0x000fe20000010000 */
[-C--:B------:R-:W-:Y:S01]  /*8160*/  FMUL.FTZ R135, R135, R22.reuse ;  /* 0x0000001687877220 */ /* 0x080fe20000410000 */
[-C--:B------:R-:W-:Y:S01]  /*8170*/  FMUL.FTZ R138, R138, R22.reuse ;  /* 0x000000168a8a7220 */ /* 0x080fe20000410000 */
[-C--:B------:R-:W-:Y:S01]  /*8180*/  FMUL.FTZ R139, R139, R22.reuse ;  /* 0x000000168b8b7220 */ /* 0x080fe20000410000 */
[----:B------:R3:W-:Y:S01]  /*8190*/  STSM.16.M88.4 [R7], R164 ;  /* 0x000000a407007844 */ /* 0x0007e20000000200 */
        /* <DEDUP_REMOVED lines=8> */
.L_x_4935:
[----:B------:R0:W1:Y:S01]  /*8220*/  SYNCS.PHASECHK.TRANS64.TRYWAIT P0, [UR31+0x28c50], R13 ;  /* 0x028c500dff0075a7 */ /* 0x000062000800015f */
[----:B------:R-:W-:Y:S05]  /*8230*/  @!P4 BRA `(.L_x_4936) ;  /* 0x000000000004c947 */ /* 0x000fea0003800000 */
[----:B------:R-:W-:Y:S01]  /*8240*/  BPT.TRAP 0x1 ;  /* 0x000000040000795c */ /* 0x000fe20000300000 */
.L_x_4936:
[----:B-1----:R-:W-:Y:S05]  /*8250*/  @P0 BRA `(.L_x_4937) ;  /* 0x0000000000080947 */ /* 0x002fea0003800000 */
[----:B------:R-:W1:Y:S02]  /*8260*/  SYNCS.PHASECHK.TRANS64.TRYWAIT P0, [UR31+0x28c50], R13 ;  /* 0x028c500dff0075a7 */ /* 0x000e64000800015f */
[----:B-1----:R-:W-:Y:S05]  /*8270*/  @!P0 BRA `(.L_x_4938) ;  /* 0x000000b0006c8947 */ /* 0x002fea0003800000 */
.L_x_4937:
        /* <DEDUP_REMOVED lines=29> */
[----:B--2---:R-:W2:Y:S02]  /*8450*/  FENCE.VIEW.ASYNC.S ;  /* 0x00000000000073c6 */ /* 0x004ea40000000000 */
[----:B--2---:R-:W-:Y:S01]  /*8460*/  NOP ;  /* 0x0000000000007918 */ /* 0x004fe20000000000 */
[----:B------:R-:W-:Y:S06]  /*8470*/  BAR.ARV 0xe, 0x100 ;  /* 0x0384000000007b1d */ /* 0x000fec0000002000 */
[----:B------:R-:W-:Y:S05]  /*8480*/  @!P4 BRA `(.L_x_4939) ;  /* 0x000000000004c947 */ /* 0x000fea0003800000 */
[----:B------:R-:W-:Y:S01]  /*8490*/  BPT.TRAP 0x1 ;  /* 0x000000040000795c */ /* 0x000fe20000300000 */
.L_x_4939:
[----:B------:R-:W-:Y:S01]  /*84a0*/  UISETP.GT.AND UP0, UPT, UR43, UR25, UPT ;  /* 0x000000192b00728c */ /* 0x000fe2000bf04270 */
[----:B-1----:R-:W-:Y:S01]  /*84b0*/  IMAD.MOV.U32 R14, RZ, RZ, R12 ;  /* 0x000000ffff0e7224 */ /* 0x002fe200078e000c */
[----:B------:R-:W-:Y:S01]  /*84c0*/  UIADD3 UR6, UR31, 0x28c60, URZ ;  /* 0x00028c601f067890 */ /* 0x000fe2000fffe03f */
[----:B------:R-:W-:Y:S01]  /*84d0*/  MOV R15, R11 ;  /* 0x0000000b000f7202 */ /* 0x000fe20000000f00 */
[----:B------:R-:W-:Y:S02]  /*84e0*/  UIADD3 UR43, UR43, -0x1, URZ ;  /* 0xffffffff2b2b7890 */ /* 0x000fe4000fffe03f */
[----:B------:R-:W-:Y:S01]  /*84f0*/  PLOP3.LUT P0, PT, PT, PT, UP0, 0x80, 0x0 ;  /* 0x000000000000781c */ /* 0x000fe20003f0f008 */
[----:B------:R-:W-:-:S09]  /*8500*/  UPRMT UR6, UR42, 0x654, UR6 ;  /* 0x000006542a067896 */ /* 0x000fd20008000006 */
[----:B------:R-:W-:Y:S01]  /*8510*/  SYNCS.ARRIVE.TRANS64.RED.A1T0 RZ, [UR6], RZ ;  /* 0x000000ffffff79a7 */ /* 0x000fe20008100406 */
[----:B------:R-:W-:Y:S02]  /*8520*/  UMOV UR6, UR4 ;  /* 0x0000000400067c82 */ /* 0x000fe40008000000 */
[----:B------:R-:W-:Y:S05]  /*8530*/  @P0 BRA `(.L_x_4940) ;  /* 0xffffffdc00180947 */ /* 0x000fea000383ffff */
.L_x_4921:
[----:B------:R-:W-:Y:S01]  /*8540*/  ISETP.NE.AND P1, PT, R19, 0x1, PT ;  /* 0x000000011300780c */ /* 0x000fe20003f25270 */
[----:B0-----:R-:W0:Y:S01]  /*8550*/  S2R R13, SR_CTAID.X ;  /* 0x00000000000d7919 */ /* 0x001e220000002500 */
[----:B------:R-:W-:Y:S01]  /*8560*/  UIADD3 UR14, -UR14, 0x1, URZ ;  /* 0x000000010e0e7890 */ /* 0x000fe2000fffe13f */
[----:B------:R-:W-:Y:S01]  /*8570*/  LOP3.LUT P0, RZ, R16, 0x1, RZ, 0xc0, !PT ;  /* 0x0000000110ff7812 */ /* 0x000fe2000780c0ff */
[----:B------:R-:W-:Y:S02]  /*8580*/  ULDC UR6, c[0x0][0x9dc] ;  /* 0x0002770000067ab9 */ /* 0x000fe40000000800 */
[----:B------:R-:W-:-:S07]  /*8590*/  UIMAD UR14, UR41, UR11, UR14 ;  /* 0x0000000b290e72a4 */ /* 0x000fce000f8e020e */
[----:B------:R-:W1:Y:S08]  /*85a0*/  @P1 LDC R14, c[0x0][0x44c] ;  /* 0x00011300ff0e1b82 */ /* 0x000e700000000800 */
[----:B------:R-:W2:Y:S01]  /*85b0*/  @P1 LDC R15, c[0x0][0x450] ;  /* 0x00011400ff0f1b82 */ /* 0x000ea20000000800 */
[----:B0-----:R-:W-:-:S05]  /*85c0*/  LEA R13, R13, 0x3f, 0x6 ;  /* 0x0000003f0d0d7811 */ /* 0x001fca00078e30ff */
[----:B-1----:R-:W-:-:S05]  /*85d0*/  @P1 IMAD.HI.U32 R14, R13, R14, RZ ;  /* 0x0000000e0d0e1227 */ /* 0x002fca00078e00ff */
[----:B--2---:R-:W-:-:S05]  /*85e0*/  @P1 SHF.R.U32.HI R13, RZ, R15, R14 ;  /* 0x0000000fff0d1219 */ /* 0x004fca000001160e */
[----:B------:R-:W-:-:S04]  /*85f0*/  VIADD R13, R13, UR14 ;  /* 0x0000000e0d0d7c36 */ /* 0x000fc80008000000 */
        /* <DEDUP_REMOVED lines=12> */
.L_x_4942:
[----:B------:R-:W0:Y:S02]  /*86c0*/  LDC R22, c[0x0][0x9e4] ;  /* 0x00027900ff167b82 */ /* 0x000e240000000800 */
[----:B0-----:R-:W-:-:S13]  /*86d0*/  ISETP.NE.AND P0, PT, R22, 0x1, PT ;  /* 0x000000011600780c */ /* 0x001fda0003f05270 */
[----:B------:R-:W0:Y:S02]  /*86e0*/  @P0 LDC.64 R20, c[0x0][0x9e8] ;  /* 0x00027a00ff140b82 */ /* 0x000e240000000a00 */
[----:B0-----:R-:W-:-:S05]  /*86f0*/  @P0 IMAD.HI.U32 R20, R13, R20, RZ ;  /* 0x000000140d140227 */ /* 0x001fca00078e00ff */
[----:B------:R-:W-:-:S07]  /*8700*/  @P0 SHF.R.U32.HI R13, RZ, R21, R20 ;  /* 0x00000015ff0d0219 */ /* 0x000fce0000011614 */
.L_x_4943:
[----:B------:R-:W-:-:S05]  /*8710*/  IMAD R13, R13, R22, RZ ;  /* 0x000000160d0d7224 */ /* 0x000fca00078e02ff */
[----:B------:R-:W-:-:S07]  /*8720*/  VIMNMX R14, R14, R13, !PT ;  /* 0x0000000d0e0e7248 */ /* 0x000fce0007fe0100 */
.L_x_4941:
[----:B------:R-:W-:-:S05]  /*8730*/  VIADD R14, R14, 0x3f ;  /* 0x0000003f0e0e7836 */ /* 0x000fca0000000000 */
[----:B------:R-:W-:-:S04]  /*8740*/  SHF.R.S32.HI R13, RZ, 0x1f, R14 ;  /* 0x0000001fff0d7819 */ /* 0x000fc8000001140e */
[----:B------:R-:W-:-:S04]  /*8750*/  LEA.HI R13, R13, R14, RZ, 0x6 ;  /* 0x0000000e0d0d7211 */ /* 0x000fc800078f30ff */
[----:B------:R-:W-:-:S04]  /*8760*/  SHF.R.S32.HI R14, RZ, 0x6, R13 ;  /* 0x00000006ff0e7819 */ /* 0x000fc8000001140d */
[----:B------:R-:W-:-:S04]  /*8770*/  VIMNMX R13, R17, R14, !PT ;  /* 0x0000000e110d7248 */ /* 0x000fc80007fe0100 */
[----:B------:R-:W-:-:S13]  /*8780*/  ISETP.LE.AND P0, PT, R13, UR43, PT ;  /* 0x0000002b0d007c0c */ /* 0x000fda000bf03270 */
[----:B------:R-:W-:Y:S05]  /*8790*/  @!P0 BRA `(.L_x_4944) ;  /* 0x00000018003c8947 */ /* 0x000fea0003800000 */
[----:B------:R-:W-:Y:S01]  /*87a0*/  IMAD.MOV.U32 R15, RZ, RZ, R12 ;  /* 0x000000ffff0f7224 */ /* 0x000fe200078e000c */
[----:B------:R-:W-:Y:S01]  /*87b0*/  MOV R20, R11 ;  /* 0x0000000b00147202 */ /* 0x000fe20000000f00 */
[----:B------:R-:W-:Y:S01]  /*87c0*/  UMOV UR27, UR4 ;  /* 0x00000004001b7c82 */ /* 0x000fe20008000000 */
[----:B------:R-:W-:-:S05]  /*87d0*/  ULDC UR25, c[0x0][0x988] ;  /* 0x0002620000197ab9 */ /* 0x000fca0000000800 */
.L_x_4955:
[----:B------:R-:W-:Y:S01]  /*87e0*/  UIADD3 UR4, UR27, 0x1, URZ ;  /* 0x000000011b047890 */ /* 0x000fe2000fffe03f */
[----:B------:R-:W-:Y:S01]  /*87f0*/  IMAD.U32 R12, RZ, RZ, UR43 ;  /* 0x0000002bff0c7e24 */ /* 0x000fe2000f8e00ff */
[----:B------:R-:W-:Y:S02]  /*8800*/  UIADD3 UR6, UR43, -0x1, URZ ;  /* 0xffffffff2b067890 */ /* 0x000fe4000fffe03f */
[----:B------:R-:W-:Y:S02]  /*8810*/  UISETP.NE.AND UP0, UPT, UR4, 0x2, UPT ;  /* 0x000000020400788c */ /* 0x000fe4000bf05270 */
[----:B------:R-:W-:Y:S02]  /*8820*/  ISETP.GT.AND P0, PT, R12, R13, PT ;  /* 0x0000000d0c00720c */ /* 0x000fe40003f04270 */
[----:B------:R-:W-:Y:S02]  /*8830*/  USEL UR10, URZ, 0x1, UP0 ;  /* 0x000000013f0a7887 */ /* 0x000fe40008000000 */
[----:B------:R-:W-:-:S02]  /*8840*/  USEL UR4, UR4, URZ, UP0 ;  /* 0x0000003f04047287 */ /* 0x000fc40008000000 */
[----:B------:R-:W-:Y:S01]  /*8850*/  ULOP3.LUT UR5, UR5, UR10, URZ, 0x3c, !UPT ;  /* 0x0000000a05057292 */ /* 0x000fe2000f8e3c3f */
[----:B------:R-:W-:Y:S01]  /*8860*/  UMOV UR43, UR6 ;  /* 0x00000006002b7c82 */ /* 0x000fe20008000000 */
[----:B012---:R-:W-:Y:S10]  /*8870*/  @!P4 BRA `(.L_x_4945) ;  /* 0x000000000004c947 */ /* 0x007ff40003800000 */
[----:B------:R-:W-:Y:S01]  /*8880*/  BPT.TRAP 0x1 ;  /* 0x000000040000795c */ /* 0x000fe20000300000 */
.L_x_4945:
[----:B------:R-:W-:Y:S01]  /*8890*/  ULEA UR26, UR4, UR40, 0x3 ;  /* 0x00000028041a7291 */ /* 0x000fe2000f8e183f */
[----:B------:R-:W-:-:S05]  /*88a0*/  IMAD.U32 R14, RZ, RZ, UR5 ;  /* 0x00000005ff0e7e24 */ /* 0x000fca000f8e00ff */
[----:B------:R-:W-:-:S04]  /*88b0*/  SHF.L.U32 R14, R14, 0x1f, RZ ;  /* 0x0000001f0e0e7819 */ /* 0x000fc800000006ff */
[----:B------:R0:W1:Y:S01]  /*88c0*/  SYNCS.PHASECHK.TRANS64.TRYWAIT P1, [UR26+0x28c30], R14 ;  /* 0x028c300eff0075a7 */ /* 0x000062000802015a */
[----:B------:R-:W-:Y:S05]  /*88d0*/  @!P4 BRA `(.L_x_4946) ;  /* 0x000000000004c947 */ /* 0x000fea0003800000 */
[----:B------:R-:W-:Y:S01]  /*88e0*/  BPT.TRAP 0x1 ;  /* 0x000000040000795c */ /* 0x000fe20000300000 */
.L_x_4946:
[----:B-1----:R-:W-:Y:S05]  /*88f0*/  @P1 BRA `(.L_x_4947) ;  /* 0x0000000000081947 */ /* 0x002fea0003800000 */
[----:B------:R-:W1:Y:S02]  /*8900*/  SYNCS.PHASECHK.TRANS64.TRYWAIT P1, [UR26+0x28c30], R14 ;  /* 0x028c300eff0075a7 */ /* 0x000e64000802015a */
[----:B-1----:R-:W-:Y:S05]  /*8910*/  @!P1 BRA `(.L_x_4948) ;  /* 0x000000a800dc9947 */ /* 0x002fea0003800000 */
.L_x_4947:
        /* <DEDUP_REMOVED lines=22> */
.L_x_4949:
[----:B------:R-:W-:Y:S01]  /*8a80*/  FMNMX.FTZ R12, R152, R20, !PT ;  /* 0x00000014980c7209 */ /* 0x000fe20007810000 */
[----:B------:R-:W-:Y:S01]  /*8a90*/  UMOV UR10, UR25 ;  /* 0x00000019000a7c82 */ /* 0x000fe20008000000 */
[----:B------:R-:W-:Y:S01]  /*8aa0*/  ISETP.NE.AND P1, PT, R10, RZ, PT ;  /* 0x000000ff0a00720c */ /* 0x000fe20003f25270 */
[----:B------:R-:W-:Y:S01]  /*8ab0*/  UIADD3 UR11, UR26, 0x28c40, URZ ;  /* 0x00028c401a0b7890 */ /* 0x000fe2000fffe03f */
[----:B-1----:R-:W-:-:S03]  /*8ac0*/  FMNMX.FTZ R11, R153, R12, !PT ;  /* 0x0000000c990b7209 */ /* 0x002fc60007810000 */
        /* <DEDUP_REMOVED lines=40> */
[----:B------:R-:W-:Y:S01]  /*8d50*/  FMUL.FTZ R20, R20, UR10 ;  /* 0x0000000a14147c20 */ /* 0x000fe20008410000 */
[----:B------:R-:W-:Y:S01]  /*8d60*/  FMNMX.FTZ R12, R178, R23, !PT ;  /* 0x00000017b20c7209 */ /* 0x000fe20007810000 */
[--C-:B------:R-:W-:Y:S01]  /*8d70*/  FFMA.FTZ R168, R172, UR10, -R184.reuse ;  /* 0x0000000aaca87c23 */ /* 0x100fe200080108b8 */
[--C-:B------:R-:W-:Y:S01]  /*8d80*/  FFMA.FTZ R172, R176, UR10, -R184.reuse ;  /* 0x0000000ab0ac7c23 */ /* 0x100fe200080108b8 */
[--C-:B------:R-:W-:Y:S01]  /*8d90*/  FFMA.FTZ R176, R180, UR10, -R184.reuse ;  /* 0x0000000ab4b07c23 */ /* 0x100fe200080108b8 */
[----:B------:R-:W-:Y:S01]  /*8da0*/  FMNMX.FTZ R23, R179, R12, !PT ;  /* 0x0000000cb3177209 */ /* 0x000fe20007810000 */
[----:B------:R-:W1:Y:S01]  /*8db0*/  MUFU.EX2 R20, R20 ;  /* 0x0000001400147308 */ /* 0x000e620000000800 */
[----:B------:R-:W-:-:S02]  /*8dc0*/  FFMA.FTZ R181, R181, UR10, -R184 ;  /* 0x0000000ab5b57c23 */ /* 0x000fc400080108b8 */
[----:B------:R-:W-:Y:S01]  /*8dd0*/  FMNMX.FTZ R12, R182, R23, !PT ;  /* 0x00000017b60c7209 */ /* 0x000fe20007810000 */
[--C-:B------:R-:W-:Y:S01]  /*8de0*/  FFMA.FTZ R23, R157, UR10, -R184.reuse ;  /* 0x0000000a9d177c23 */ /* 0x100fe200080108b8 */
[--C-:B------:R-:W-:Y:S01]  /*8df0*/  FFMA.FTZ R157, R161, UR10, -R184.reuse ;  /* 0x0000000aa19d7c23 */ /* 0x100fe200080108b8 */
[--C-:B------:R-:W-:Y:S01]  /*8e00*/  FFMA.FTZ R161, R165, UR10, -R184.reuse ;  /* 0x0000000aa5a17c23 */ /* 0x100fe200080108b8 */
[----:B------:R-:W-:Y:S01]  /*8e10*/  FMNMX.FTZ R12, R183, R12, !PT ;  /* 0x0000000cb70c7209 */ /* 0x000fe20007810000 */
[----:B------:R-:W2:Y:S01]  /*8e20*/  MUFU.EX2 R21, R21 ;  /* 0x0000001500157308 */ /* 0x000ea20000000800 */
[--C-:B------:R-:W-:Y:S01]  /*8e30*/  FFMA.FTZ R165, R169, UR10, -R184.reuse ;  /* 0x0000000aa9a57c23 */ /* 0x100fe200080108b8 */
[--C-:B------:R-:W-:Y:S01]  /*8e40*/  FFMA.FTZ R169, R173, UR10, -R184.reuse ;  /* 0x0000000aada97c23 */ /* 0x100fe200080108b8 */
[----:B------:R-:W-:Y:S01]  /*8e50*/  FFMA.FTZ R173, R177, UR10, -R184 ;  /* 0x0000000ab1ad7c23 */ /* 0x000fe200080108b8 */
[----:B------:R-:W3:Y:S04]  /*8e60*/  SHFL.BFLY PT, R153, R12, 0x2, 0x1f ;  /* 0x0c401f000c997f89 */ /* 0x000ee800000e0000 */
[----:B------:R-:W4:Y:S01]  /*8e70*/  MUFU.EX2 R152, R152 ;  /* 0x0000009800987308 */ /* 0x000f220000000800 */
[-C--:B-1----:R-:W-:Y:S01]  /*8e80*/  FMUL.FTZ R24, R24, R20.reuse ;  /* 0x0000001418187220 */ /* 0x082fe20000410000 */
[-C--:B------:R-:W-:Y:S01]  /*8e90*/  FMUL.FTZ R25, R25, R20.reuse ;  /* 0x0000001419197220 */ /* 0x080fe20000410000 */
[-C--:B------:R-:W-:Y:S01]  /*8ea0*/  FMUL.FTZ R28, R28, R20.reuse ;  /* 0x000000141c1c7220 */ /* 0x080fe20000410000 */
[-C--:B------:R-:W-:Y:S01]  /*8eb0*/  FMUL.FTZ R29, R29, R20.reuse ;  /* 0x000000141d1d7220 */ /* 0x080fe20000410000 */
[-C--:B------:R-:W-:Y:S01]  /*8ec0*/  FMUL.FTZ R32, R32, R20.reuse ;  /* 0x0000001420207220 */ /* 0x080fe20000410000 */
[-C--:B------:R-:W-:Y:S01]  /*8ed0*/  FMUL.FTZ R33, R33, R20.reuse ;  /* 0x0000001421217220 */ /* 0x080fe20000410000 */
[-C--:B------:R-:W-:Y:S01]  /*8ee0*/  FMUL.FTZ R36, R36, R20.reuse ;  /* 0x0000001424247220 */ /* 0x080fe20000410000 */
[----:B------:R-:W-:Y:S01]  /*8ef0*/  MUFU.EX2 R22, R22 ;  /* 0x0000001600167308 */ /* 0x000fe20000000800 */
[----:B--2---:R-:W-:Y:S01]  /*8f00*/  FFMA.FTZ R3, R20, R3, R21 ;  /* 0x0000000314037223 */ /* 0x004fe20000010015 */
[-C--:B------:R-:W-:Y:S01]  /*8f10*/  FMUL.FTZ R37, R37, R20.reuse ;  /* 0x0000001425257220 */ /* 0x080fe20000410000 */
[-C--:B------:R-:W-:Y:S01]  /*8f20*/  FMUL.FTZ R40, R40, R20.reuse ;  /* 0x0000001428287220 */ /* 0x080fe20000410000 */
[-C--:B------:R-:W-:Y:S01]  /*8f30*/  FMUL.FTZ R41, R41, R20.reuse ;  /* 0x0000001429297220 */ /* 0x080fe20000410000 */
[-C--:B------:R-:W-:Y:S01]  /*8f40*/  FMUL.FTZ R44, R44, R20.reuse ;  /* 0x000000142c2c7220 */ /* 0x080fe20000410000 */
[-C--:B------:R-:W-:Y:S01]  /*8f50*/  FMUL.FTZ R45, R45, R20.reuse ;  /* 0x000000142d2d7220 */ /* 0x080fe20000410000 */
[-C--:B------:R-:W-:Y:S01]  /*8f60*/  FMUL.FTZ R48, R48, R20.reuse ;  /* 0x0000001430307220 */ /* 0x080fe20000410000 */
[----:B------:R-:W-:Y:S01]  /*8f70*/  MUFU.EX2 R23, R23 ;  /* 0x0000001700177308 */ /* 0x000fe20000000800 */
[C---:B----4-:R-:W-:Y:S01]  /*8f80*/  FADD.FTZ R3, R152.reuse, R3 ;  /* 0x0000000398037221 */ /* 0x050fe20000010000 */
[----:B------:R-:W-:Y:S01]  /*8f90*/  F2FP.F16.F32.PACK_AB R152, R152, R21 ;  /* 0x000000159898723e */ /* 0x000fe200000000ff */
[-C--:B------:R-:W-:Y:S01]  /*8fa0*/  FMUL.FTZ R49, R49, R20.reuse ;  /* 0x0000001431317220 */ /* 0x080fe20000410000 */
[----:B---3--:R-:W-:Y:S01]  /*8fb0*/  FMNMX.FTZ R153, R12, R153, !PT ;  /* 0x000000990c997209 */ /* 0x008fe20007810000 */
[-C--:B------:R-:W-:Y:S01]  /*8fc0*/  FMUL.FTZ R52, R52, R20.reuse ;  /* 0x0000001434347220 */ /* 0x080fe20000410000 */
[-C--:B------:R-:W-:Y:S01]  /*8fd0*/  FMUL.FTZ R53, R53, R20.reuse ;  /* 0x0000001435357220 */ /* 0x080fe20000410000 */
[-C--:B------:R-:W-:Y:S01]  /*8fe0*/  FMUL.FTZ R56, R56, R20.reuse ;  /* 0x0000001438387220 */ /* 0x080fe20000410000 */
[----:B------:R-:W-:Y:S01]  /*8ff0*/  MUFU.EX2 R156, R156 ;  /* 0x0000009c009c7308 */ /* 0x000fe20000000800 */
[----:B------:R-:W1:Y:S01]  /*9000*/  SHFL.BFLY PT, R12, R153, 0x1, 0x1f ;  /* 0x0c201f00990c7f89 */ /* 0x000e6200000e0000 */
        /* <DEDUP_REMOVED lines=22> */
[----:B------:R-:W-:Y:S01]  /*9170*/  MUFU.EX2 R161, R161 ;  /* 0x000000a100a17308 */ /* 0x000fe20000000800 */
[----:B-1----:R-:W-:Y:S01]  /*9180*/  FMNMX.FTZ R12, R153, R12, !PT ;  /* 0x0000000c990c7209 */ /* 0x002fe20007810000 */
[-C--:B------:R-:W-:Y:S01]  /*9190*/  FMUL.FTZ R97, R97, R20.reuse ;  /* 0x0000001461617220 */ /* 0x080fe20000410000 */
[-C--:B------:R-:W-:Y:S01]  /*91a0*/  FMUL.FTZ R100, R100, R20.reuse ;  /* 0x0000001464647220 */ /* 0x080fe20000410000 */
[-C--:B------:R-:W-:Y:S01]  /*91b0*/  FMUL.FTZ R101, R101, R20.reuse ;  /* 0x0000001465657220 */ /* 0x080fe20000410000 */
[-C--:B------:R-:W-:Y:S01]  /*91c0*/  FMUL.FTZ R104, R104, R20.reuse ;  /* 0x0000001468687220 */ /* 0x080fe20000410000 */
[C---:B------:R-:W-:Y:S01]  /*91d0*/  FMUL.FTZ R186, R12.reuse, UR10 ;  /* 0x0000000a0cba7c20 */ /* 0x040fe20008410000 */
[----:B------:R-:W-:Y:S01]  /*91e0*/  FADD.FTZ R153, -R12, R15 ;  /* 0x0000000f0c997221 */ /* 0x000fe20000010100 */
[----:B------:R-:W-:Y:S01]  /*91f0*/  MUFU.EX2 R164, R164 ;  /* 0x000000a400a47308 */ /* 0x000fe20000000800 */
[-C--:B------:R-:W-:Y:S01]  /*9200*/  FMUL.FTZ R105, R105, R20.reuse ;  /* 0x0000001469697220 */ /* 0x080fe20000410000 */
        /* <DEDUP_REMOVED lines=18> */
[----:B------:R-:W-:Y:S01]  /*9330*/  FFMA.FTZ R183, R183, UR10, -R186 ;  /* 0x0000000ab7b77c23 */ /* 0x000fe200080108ba */
[-C--:B------:R-:W-:Y:S01]  /*9340*/  FMUL.FTZ R108, R108, R20.reuse ;  /* 0x000000146c6c7220 */ /* 0x080fe20000410000 */
[-C--:B------:R-:W-:Y:S01]  /*9350*/  FMUL.FTZ R109, R109, R20.reuse ;  /* 0x000000146d6d7220 */ /* 0x080fe20000410000 */
[-C--:B------:R-:W-:Y:S01]  /*9360*/  FMUL.FTZ R112, R112, R20.reuse ;  /* 0x0000001470707220 */ /* 0x080fe20000410000 */
[----:B------:R-:W2:Y:S01]  /*9370*/  MUFU.EX2 R155, R155 ;  /* 0x0000009b009b7308 */ /* 0x000ea20000000800 */
[-C--:B------:R-:W-:Y:S01]  /*9380*/  FMUL.FTZ R113, R113, R20.reuse ;  /* 0x0000001471717220 */ /* 0x080fe20000410000 */
[-C--:B------:R-:W-:Y:S01]  /*9390*/  FMUL.FTZ R116, R116, R20.reuse ;  /* 0x0000001474747220 */ /* 0x080fe20000410000 */
[-C--:B------:R-:W-:Y:S01]  /*93a0*/  FMUL.FTZ R117, R117, R20.reuse ;  /* 0x0000001475757220 */ /* 0x080fe20000410000 */
[-C--:B------:R-:W-:Y:S01]  /*93b0*/  FMUL.FTZ R120, R120, R20.reuse ;  /* 0x0000001478787220 */ /* 0x080fe20000410000 */
[-C--:B------:R-:W-:Y:S01]  /*93c0*/  FMUL.FTZ R121, R121, R20.reuse ;  /* 0x0000001479797220 */ /* 0x080fe20000410000 */
[-C--:B------:R-:W-:Y:S01]  /*93d0*/  FMUL.FTZ R124, R124, R20.reuse ;  /* 0x000000147c7c7220 */ /* 0x080fe20000410000 */
[----:B------:R-:W-:Y:S01]  /*93e0*/  FMUL.FTZ R125, R125, R20 ;  /* 0x000000147d7d7220 */ /* 0x000fe20000410000 */
[----:B------:R3:W4:Y:S01]  /*93f0*/  MUFU.EX2 R184, R154 ;  /* 0x0000009a00b87308 */ /* 0x0007220000000800 */
[----:B-1----:R-:W-:Y:S01]  /*9400*/  FFMA.FTZ R4, R177, R4, R180 ;  /* 0x00000004b1047223 */ /* 0x002fe200000100b4 */
[-C--:B------:R-:W-:Y:S01]  /*9410*/  FMUL.FTZ R128, R128, R20.reuse ;  /* 0x0000001480807220 */ /* 0x080fe20000410000 */
[-C--:B------:R-:W-:Y:S01]  /*9420*/  FMUL.FTZ R129, R129, R20.reuse ;  /* 0x0000001481817220 */ /* 0x080fe20000410000 */
[-C--:B------:R-:W-:Y:S01]  /*9430*/  FMUL.FTZ R132, R132, R20.reuse ;  /* 0x0000001484847220 */ /* 0x080fe20000410000 */
[-C--:B------:R-:W-:Y:S01]  /*9440*/  FMUL.FTZ R133, R133, R20.reuse ;  /* 0x0000001485857220 */ /* 0x080fe20000410000 */
[-C--:B------:R-:W-:Y:S01]  /*9450*/  FMUL.FTZ R136, R136, R20.reuse ;  /* 0x0000001488887220 */ /* 0x080fe20000410000 */
[----:B------:R-:W-:Y:S01]  /*9460*/  FMUL.FTZ R137, R137, R20 ;  /* 0x0000001489897220 */ /* 0x000fe20000410000 */
[----:B------:R-:W1:Y:S01]  /*9470*/  MUFU.EX2 R185, R185 ;  /* 0x000000b900b97308 */ /* 0x000e620000000800 */
[----:B---3--:R-:W-:-:S02]  /*9480*/  IMAD.U32 R154, RZ, RZ, UR27 ;  /* 0x0000001bff9a7e24 */ /* 0x008fc4000f8e00ff */
[----:B--2---:R-:W-:Y:S01]  /*9490*/  FADD.FTZ R167, R155, R4 ;  /* 0x000000049ba77221 */ /* 0x004fe20000010000 */
[----:B------:R-:W-:Y:S01]  /*94a0*/  FADD.FTZ R4, R22, R3 ;  /* 0x0000000316047221 */ /* 0x000fe20000010000 */
[-C--:B------:R-:W-:Y:S01]  /*94b0*/  FMUL.FTZ R140, R140, R20.reuse ;  /* 0x000000148c8c7220 */ /* 0x080fe20000410000 */
[----:B------:R-:W-:Y:S02]  /*94c0*/  @!P1 IMAD R153, R154, 0x40, R9 ;  /* 0x000000409a999824 */ /* 0x000fe400078e0209 */
[-C--:B------:R-:W-:Y:S01]  /*94d0*/  FMUL.FTZ R141, R141, R20.reuse ;  /* 0x000000148d8d7220 */ /* 0x080fe20000410000 */
[----:B------:R-:W-:Y:S01]  /*94e0*/  FADD.FTZ R3, R23, R4 ;  /* 0x0000000417037221 */ /* 0x000fe20000010000 */
[----:B------:R-:W2:Y:S01]  /*94f0*/  MUFU.EX2 R158, R158 ;  /* 0x0000009e009e7308 */ /* 0x000ea20000000800 */
[----:B----4-:R-:W-:Y:S01]  /*9500*/  FADD.FTZ R154, R184, R167 ;  /* 0x000000a7b89a7221 */ /* 0x010fe20000010000 */
[-C--:B------:R-:W-:Y:S01]  /*9510*/  FMUL.FTZ R144, R144, R20.reuse ;  /* 0x0000001490907220 */ /* 0x080fe20000410000 */
[----:B------:R-:W-:Y:S01]  /*9520*/  FADD.FTZ R4, R156, R3 ;  /* 0x000000039c047221 */ /* 0x000fe20000010000 */
[----:B------:R-:W-:Y:S01]  /*9530*/  @!P1 LEA R3, R153, UR40, 0x2 ;  /* 0x0000002899039c11 */ /* 0x000fe2000f8e10ff */
[----:B------:R-:W-:Y:S01]  /*9540*/  FMUL.FTZ R145, R145, R20 ;  /* 0x0000001491917220 */ /* 0x000fe20000410000 */
[C---:B------:R-:W-:Y:S01]  /*9550*/  F2FP.F16.F32.PACK_AB R156, R157.reuse, R156 ;  /* 0x0000009c9d9c723e */ /* 0x040fe200000000ff */
[----:B------:R-:W-:Y:S01]  /*9560*/  FADD.FTZ R153, R157, R4 ;  /* 0x000000049d997221 */ /* 0x000fe20000010000 */
[----:B------:R-:W-:Y:S01]  /*9570*/  MUFU.EX2 R15, R181 ;  /* 0x000000b5000f7308 */ /* 0x000fe20000000800 */
[----:B-1----:R-:W-:Y:S01]  /*9580*/  FADD.FTZ R167, R185, R154 ;  /* 0x0000009ab9a77221 */ /* 0x002fe20000010000 */
[----:B------:R-:W-:Y:S01]  /*9590*/  @!P1 STS [R3+0x28800], R20 ;  /* 0x0288001403009388 */ /* 0x000fe20000000800 */
[----:B------:R-:W-:Y:S01]  /*95a0*/  FADD.FTZ R4, R160, R153 ;  /* 0x00000099a0047221 */ /* 0x000fe20000010000 */
[-C--:B------:R-:W-:Y:S01]  /*95b0*/  FMUL.FTZ R148, R148, R20.reuse ;  /* 0x0000001494947220 */ /* 0x080fe20000410000 */
[----:B------:R-:W-:Y:S01]  /*95c0*/  FMUL.FTZ R149, R149, R20 ;  /* 0x0000001495957220 */ /* 0x000fe20000410000 */
[----:B------:R1:W-:Y:S01]  /*95d0*/  @!P1 STS [R3+0x28820], R177 ;  /* 0x028820b103009388 */ /* 0x0003e20000000800 */
[----:B------:R-:W-:Y:S01]  /*95e0*/  FADD.FTZ R21, R161, R4 ;  /* 0x00000004a1157221 */ /* 0x000fe20000010000 */
[----:B------:R-:W3:Y:S01]  /*95f0*/  MUFU.EX2 R181, R163 ;  /* 0x000000a300b57308 */ /* 0x000ee20000000800 */
[----:B--2---:R-:W-:Y:S01]  /*9600*/  FADD.FTZ R154, R158, R167 ;  /* 0x000000a79e9a7221 */ /* 0x004fe20000010000 */
[-C--:B------:R-:W-:Y:S01]  /*9610*/  FMUL.FTZ R26, R26, R177.reuse ;  /* 0x000000b11a1a7220 */ /* 0x080fe20000410000 */
[----:B------:R-:W-:Y:S01]  /*9620*/  FADD.FTZ R4, R164, R21 ;  /* 0x00000015a4047221 */ /* 0x000fe20000010000 */
[-C--:B------:R-:W-:Y:S01]  /*9630*/  FMUL.FTZ R27, R27, R177.reuse ;  /* 0x000000b11b1b7220 */ /* 0x080fe20000410000 */
        /* <DEDUP_REMOVED lines=10> */
[-C--:B------:R-:W-:Y:S01]  /*96e0*/  FMUL.FTZ R47, R47, R177.reuse ;  /* 0x000000b12f2f7220 */ /* 0x080fe20000410000 */
[----:B------:R-:W4:Y:S01]  /*96f0*/  MUFU.EX2 R166, R166 ;  /* 0x000000a600a67308 */ /* 0x000f220000000800 */
[C---:B---3--:R-:W-:Y:S01]  /*9700*/  FADD.FTZ R154, R181.reuse, R154 ;  /* 0x0000009ab59a7221 */ /* 0x048fe20000010000 */
[----:B------:R-:W-:Y:S01]  /*9710*/  F2FP.F16.F32.PACK_AB R157, R181, R158 ;  /* 0x0000009eb59d723e */ /* 0x000fe200000000ff */
[-C--:B------:R-:W-:Y:S01]  /*9720*/  FMUL.FTZ R50, R50, R177.reuse ;  /* 0x000000b132327220 */ /* 0x080fe20000410000 */
[----:B------:R-:W-:Y:S01]  /*9730*/  F2FP.F16.F32.PACK_AB R158, R161, R160 ;  /* 0x000000a0a19e723e */ /* 0x000fe200000000ff */
[-C--:B------:R-:W-:Y:S01]  /*9740*/  FMUL.FTZ R51, R51, R177.reuse ;  /* 0x000000b133337220 */ /* 0x080fe20000410000 */
[-C--:B------:R-:W-:Y:S01]  /*9750*/  FMUL.FTZ R54, R54, R177.reuse ;  /* 0x000000b136367220 */ /* 0x080fe20000410000 */
[-C--:B------:R-:W-:Y:S01]  /*9760*/  FMUL.FTZ R55, R55, R177.reuse ;  /* 0x000000b137377220 */ /* 0x080fe20000410000 */
[----:B------:R-:W1:Y:S01]  /*9770*/  MUFU.EX2 R165, R165 ;  /* 0x000000a500a57308 */ /* 0x000e620000000800 */
[----:B--2---:R-:W-:Y:S01]  /*9780*/  FADD.FTZ R153, R159, R154 ;  /* 0x0000009a9f997221 */ /* 0x004fe20000010000 */
[----:B------:R-:W-:Y:S01]  /*9790*/  F2FP.F16.F32.PACK_AB R154, R23, R22 ;  /* 0x00000016179a723e */ /* 0x000fe200000000ff */
        /* <DEDUP_REMOVED lines=9> */
[----:B------:R-:W-:Y:S01]  /*9830*/  F2FP.F16.F32.PACK_AB R153, R155, R180 ;  /* 0x000000b49b99723e */ /* 0x000fe200000000ff */
[-C--:B------:R-:W-:Y:S01]  /*9840*/  FMUL.FTZ R70, R70, R177.reuse ;  /* 0x000000b146467220 */ /* 0x080fe20000410000 */
[----:B------:R-:W-:Y:S01]  /*9850*/  F2FP.F16.F32.PACK_AB R155, R185, R184 ;  /* 0x000000b8b99b723e */ /* 0x000fe200000000ff */
[----:B------:R-:W-:Y:S01]  /*9860*/  BAR.SYNC.DEFER_BLOCKING 0xf, 0x100 ;  /* 0x03c4000000007b1d */ /* 0x000fe20000010000 */
[-C--:B------:R-:W-:Y:S01]  /*9870*/  FMUL.FTZ R71, R71, R177.reuse ;  /* 0x000000b147477220 */ /* 0x080fe20000410000 */
[C---:B-1----:R-:W-:Y:S01]  /*9880*/  FADD.FTZ R3, R165.reuse, R4 ;  /* 0x00000004a5037221 */ /* 0x042fe20000010000 */
[----:B------:R-:W-:Y:S01]  /*9890*/  F2FP.F16.F32.PACK_AB R160, R165, R164 ;  /* 0x000000a4a5a0723e */ /* 0x000fe200000000ff */
[-C--:B------:R-:W-:Y:S01]  /*98a0*/  FMUL.FTZ R74, R74, R177.reuse ;  /* 0x000000b14a4a7220 */ /* 0x080fe20000410000 */
[-C--:B------:R-:W-:Y:S01]  /*98b0*/  FMUL.FTZ R75, R75, R177.reuse ;  /* 0x000000b14b4b7220 */ /* 0x080fe20000410000 */
[----:B------:R-:W1:Y:S01]  /*98c0*/  MUFU.EX2 R168, R168 ;  /* 0x000000a800a87308 */ /* 0x000e620000000800 */
[-C--:B------:R-:W-:Y:S01]  /*98d0*/  FMUL.FTZ R78, R78, R177.reuse ;  /* 0x000000b14e4e7220 */ /* 0x080fe20000410000 */
[-C--:B------:R-:W-:Y:S01]  /*98e0*/  FMUL.FTZ R79, R79, R177.reuse ;  /* 0x000000b14f4f7220 */ /* 0x080fe20000410000 */
[-C--:B------:R-:W-:Y:S01]  /*98f0*/  FMUL.FTZ R82, R82, R177.reuse ;  /* 0x000000b152527220 */ /* 0x080fe20000410000 */
[----:B--2---:R-:W-:Y:S01]  /*9900*/  FADD.FTZ R22, R162, R167 ;  /* 0x000000a7a2167221 */ /* 0x004fe20000010000 */
        /* <DEDUP_REMOVED lines=11> */
[----:B------:R-:W3:Y:S01]  /*99c0*/  MUFU.EX2 R169, R169 ;  /* 0x000000a900a97308 */ /* 0x000ee20000000800 */
[----:B-1----:R-:W-:Y:S01]  /*99d0*/  FADD.FTZ R4, R168, R3 ;  /* 0x00000003a8047221 */ /* 0x002fe20000010000 */
[----:B------:R1:W-:Y:S01]  /*99e0*/  STSM.16.M88.4 [R6+0x26800], R152 ;  /* 0x0268009806007844 */ /* 0x0003e20000000200 */
[-C--:B------:R-:W-:Y:S01]  /*99f0*/  FMUL.FTZ R103, R103, R177.reuse ;  /* 0x000000b167677220 */ /* 0x080fe20000410000 */
[-C--:B------:R-:W-:Y:S01]  /*9a00*/  FMUL.FTZ R106, R106, R177.reuse ;  /* 0x000000b16a6a7220 */ /* 0x080fe20000410000 */
[-C--:B------:R-:W-:Y:S01]  /*9a10*/  FMUL.FTZ R107, R107, R177.reuse ;  /* 0x000000b16b6b7220 */ /* 0x080fe20000410000 */
[----:B------:R1:W-:Y:S01]  /*9a20*/  STSM.16.M88.4 [R8], R156 ;  /* 0x0000009c08007844 */ /* 0x0003e20000000200 */
[-C--:B------:R-:W-:Y:S01]  /*9a30*/  FMUL.FTZ R110, R110, R177.reuse ;  /* 0x000000b16e6e7220 */ /* 0x080fe20000410000 */
        /* <DEDUP_REMOVED lines=30> */
[----:B------:R-:W-:-:S02]  /*9c20*/  FMUL.FTZ R151, R151, R177 ;  /* 0x000000b197977220 */ /* 0x000fc40000410000 */
[----:B------:R-:W2:Y:S01]  /*9c30*/  MUFU.EX2 R178, R178 ;  /* 0x000000b200b27308 */ /* 0x000ea20000000800 */
[C---:B---3--:R-:W-:Y:S01]  /*9c40*/  FADD.FTZ R21, R175.reuse, R170 ;  /* 0x000000aaaf157221 */ /* 0x048fe20000010000 */
[----:B------:R-:W-:-:S05]  /*9c50*/  F2FP.F16.F32.PACK_AB R163, R175, R174 ;  /* 0x000000aeafa3723e */ /* 0x000fca00000000ff */
[----:B------:R1:W-:Y:S01]  /*9c60*/  STSM.16.M88.4 [R5], R160 ;  /* 0x000000a005007844 */ /* 0x0003e20000000200 */
[----:B------:R-:W3:Y:S01]  /*9c70*/  MUFU.EX2 R176, R176 ;  /* 0x000000b000b07308 */ /* 0x000ee20000000800 */
[----:B----4-:R-:W-:-:S07]  /*9c80*/  FADD.FTZ R3, R173, R4 ;  /* 0x00000004ad037221 */ /* 0x010fce0000010000 */
[----:B------:R-:W4:Y:S01]  /*9c90*/  MUFU.EX2 R179, R179 ;  /* 0x000000b300b37308 */ /* 0x000f220000000800 */
[----:B--2---:R-:W-:-:S07]  /*9ca0*/  FADD.FTZ R164, R178, R21 ;  /* 0x00000015b2a47221 */ /* 0x004fce0000010000 */
[----:B------:R-:W2:Y:S01]  /*9cb0*/  MUFU.EX2 R167, R182 ;  /* 0x000000b600a77308 */ /* 0x000ea20000000800 */
[----:B---3--:R-:W-:-:S04]  /*9cc0*/  FADD.FTZ R166, R176, R3 ;  /* 0x00000003b0a67221 */ /* 0x008fc80000010000 */
[C---:B------:R-:W-:Y:S01]  /*9cd0*/  FADD.FTZ R3, R15.reuse, R166 ;  /* 0x000000a60f037221 */ /* 0x040fe20000010000 */
[----:B------:R-:W-:Y:S02]  /*9ce0*/  F2FP.F16.F32.PACK_AB R166, R15, R176 ;  /* 0x000000b00fa6723e */ /* 0x000fe400000000ff */
[----:B------:R-:W3:Y:S01]  /*9cf0*/  MUFU.EX2 R22, R183 ;  /* 0x000000b700167308 */ /* 0x000ee20000000800 */
[----:B----4-:R-:W-:Y:S01]  /*9d00*/  FADD.FTZ R4, R179, R164 ;  /* 0x000000a4b3047221 */ /* 0x010fe20000010000 */
[----:B------:R-:W-:Y:S02]  /*9d10*/  F2FP.F16.F32.PACK_AB R164, R173, R172 ;  /* 0x000000acada4723e */ /* 0x000fe400000000ff */
[----:B------:R-:W-:Y:S01]  /*9d20*/  F2FP.F16.F32.PACK_AB R165, R179, R178 ;  /* 0x000000b2b3a5723e */ /* 0x000fe200000000ff */
[----:B--2---:R-:W-:Y:S01]  /*9d30*/  FADD.FTZ R21, R167, R4 ;  /* 0x00000004a7157221 */ /* 0x004fe20000010000 */
[----:B---3--:R-:W-:-:S03]  /*9d40*/  F2FP.F16.F32.PACK_AB R167, R22, R167 ;  /* 0x000000a716a7723e */ /* 0x008fc600000000ff */
[----:B------:R-:W-:Y:S02]  /*9d50*/  FADD.FTZ R4, R22, R21 ;  /* 0x0000001516047221 */ /* 0x000fe40000010000 */
[----:B------:R1:W-:Y:S01]  /*9d60*/  STSM.16.M88.4 [R7], R164 ;  /* 0x000000a407007844 */ /* 0x0003e20000000200 */
[----:B------:R-:W-:Y:S05]  /*9d70*/  @!P4 BRA `(.L_x_4950) ;  /* 0x000000000004c947 */ /* 0x000fea0003800000 */
[----:B------:R-:W-:Y:S01]  /*9d80*/  BPT.TRAP 0x1 ;  /* 0x000000040000795c */ /* 0x000fe20000300000 */
.L_x_4950:
[----:B------:R2:W3:Y:S01]  /*9d90*/  SYNCS.PHASECHK.TRANS64.TRYWAIT P1, [UR26+0x28c50], R14 ;  /* 0x028c500eff0075a7 */ /* 0x0004e2000802015a */
[----:B------:R-:W-:Y:S05]  /*9da0*/  @!P4 BRA `(.L_x_4951) ;  /* 0x000000000004c947 */ /* 0x000fea0003800000 */
[----:B------:R-:W-:Y:S01]  /*9db0*/  BPT.TRAP 0x1 ;  /* 0x000000040000795c */ /* 0x000fe20000300000 */
.L_x_4951:
[----:B---3--:R-:W-:Y:S05]  /*9dc0*/  @P1 BRA `(.L_x_4952) ;  /* 0x0000000000081947 */ /* 0x008fea0003800000 */
[----:B------:R-:W3:Y:S02]  /*9dd0*/  SYNCS.PHASECHK.TRANS64.TRYWAIT P1, [UR26+0x28c50], R14 ;  /* 0x028c500eff0075a7 */ /* 0x000ee4000802015a */
[----:B---3--:R-:W-:Y:S05]  /*9de0*/  @!P1 BRA `(.L_x_4953) ;  /* 0x0000009400c09947 */ /* 0x008fea0003800000 */
.L_x_4952:
        /* <DEDUP_REMOVED lines=34> */
.L_x_4954:
[----:B------:R-:W-:Y:S01]  /*a010*/  UIADD3 UR26, UR26, 0x28c60, URZ ;  /* 0x00028c601a1a7890 */ /* 0x000fe2000fffe03f */
[----:B---3--:R-:W-:Y:S01]  /*a020*/  MOV R15, R12 ;  /* 0x0000000c000f7202 */ /* 0x008fe20000000f00 */
[----:B------:R-:W-:Y:S01]  /*a030*/  UMOV UR27, UR4 ;  /* 0x00000004001b7c82 */ /* 0x000fe20008000000 */
[----:B------:R-:W-:Y:S01]  /*a040*/  IMAD.MOV.U32 R20, RZ, RZ, R11 ;  /* 0x000000ffff147224 */ /* 0x000fe200078e000b */
[----:B------:R-:W-:-:S09]  /*a050*/  UPRMT UR26, UR42, 0x654, UR26 ;  /* 0x000006542a1a7896 */ /* 0x000fd2000800001a */
[----:B------:R-:W-:Y:S01]  /*a060*/  SYNCS.ARRIVE.TRANS64.RED.A1T0 RZ, [UR26], RZ ;  /* 0x000000ffffff79a7 */ /* 0x000fe2000810041a */
[----:B------:R-:W-:Y:S05]  /*a070*/  @P0 BRA `(.L_x_4955) ;  /* 0xffffffe400d80947 */ /* 0x000fea000383ffff */
[----:B------:R-:W-:-:S05]  /*a080*/  UMOV UR43, UR6 ;  /* 0x00000006002b7c82 */ /* 0x000fca0008000000 */
.L_x_4944:
[----:B------:R-:W-:-:S13]  /*a090*/  ISETP.LE.AND P0, PT, R17, UR43, PT ;  /* 0x0000002b11007c0c */ /* 0x000fda000bf03270 */
[----:B------:R-:W-:Y:S05]  /*a0a0*/  @!P0 BRA `(.L_x_4956) ;  /* 0x0000002000f48947 */ /* 0x000fea0003800000 */
[----:B0-2---:R-:W-:Y:S01]  /*a0b0*/  IMAD.MOV.U32 R14, RZ, RZ, R12 ;  /* 0x000000ffff0e7224 */ /* 0x005fe200078e000c */
[----:B------:R-:W-:Y:S01]  /*a0c0*/  UMOV UR26, UR4 ;  /* 0x00000004001a7c82 */ /* 0x000fe20008000000 */
[----:B------:R-:W-:Y:S01]  /*a0d0*/  IMAD.MOV.U32 R15, RZ, RZ, R11 ;  /* 0x000000ffff0f7224 */ /* 0x000fe200078e000b */
[----:B------:R-:W-:Y:S01]  /*a0e0*/  ULDC UR27, c[0x0][0x9e4] ;  /* 0x00027900001b7ab9 */ /* 0x000fe20000000800 */
[----:B------:R-:W-:Y:S01]  /*a0f0*/  ULDC UR28, c[0x0][0x288] ;  /* 0x0000a200001c7ab9 */ /* 0x000fe20000000800 */
[----:B------:R-:W-:Y:S01]  /*a100*/  ULDC UR29, c[0x0][0x2f0] ;  /* 0x0000bc00001d7ab9 */ /* 0x000fe20000000800 */
[----:B------:R-:W-:Y:S01]  /*a110*/  ULDC UR6, c[0x0][0x988] ;  /* 0x0002620000067ab9 */ /* 0x000fe20000000800 */
[----:B------:R-:W-:-:S05]  /*a120*/  ULDC UR30, c[0x0][0x9e0] ;  /* 0x00027800001e7ab9 */ /* 0x000fca0000000800 */
.L_x_4975:
[----:B------:R-:W-:-:S04]  /*a130*/  UIADD3 UR4, UR26, 0x1, URZ ;  /* 0x000000011a047890 */ /* 0x000fc8000fffe03f */
[----:B------:R-:W-:-:S04]  /*a140*/  UISETP.NE.AND UP0, UPT, UR4, 0x2, UPT ;  /* 0x000000020400788c */ /* 0x000fc8000bf05270 */
[----:B------:R-:W-:Y:S02]  /*a150*/  USEL UR10, URZ, 0x1, UP0 ;  /* 0x000000013f0a7887 */ /* 0x000fe40008000000 */
[----:B------:R-:W-:Y:S02]  /*a160*/  USEL UR4, UR4, URZ, UP0 ;  /* 0x0000003f04047287 */ /* 0x000fe40008000000 */
[----:B------:R-:W-:Y:S01]  /*a170*/  ULOP3.LUT UR5, UR5, UR10, URZ, 0x3c, !UPT ;  /* 0x0000000a05057292 */ /* 0x000fe2000f8e3c3f */
[----:B0-----:R-:W-:Y:S11]  /*a180*/  @!P4 BRA `(.L_x_4957) ;  /* 0x000000000004c947 */ /* 0x001ff60003800000 */
[----:B------:R-:W-:Y:S01]  /*a190*/  BPT.TRAP 0x1 ;  /* 0x000000040000795c */ /* 0x000fe20000300000 */
.L_x_4957:
[----:B------:R-:W-:Y:S01]  /*a1a0*/  ULEA UR25, UR4, UR40, 0x3 ;  /* 0x0000002804197291 */ /* 0x000fe2000f8e183f */
[----:B------:R-:W-:-:S05]  /*a1b0*/  IMAD.U32 R13, RZ, RZ, UR5 ;  /* 0x00000005ff0d7e24 */ /* 0x000fca000f8e00ff */
[----:B------:R-:W-:-:S04]  /*a1c0*/  SHF.L.U32 R13, R13, 0x1f, RZ ;  /* 0x0000001f0d0d7819 */ /* 0x000fc800000006ff */
[----:B------:R0:W2:Y:S01]  /*a1d0*/  SYNCS.PHASECHK.TRANS64.TRYWAIT P0, [UR25+0x28c30], R13 ;  /* 0x028c300dff0075a7 */ /* 0x0000a20008000159 */
[----:B------:R-:W-:Y:S05]  /*a1e0*/  @!P4 BRA `(.L_x_4958) ;  /* 0x000000000004c947 */ /* 0x000fea0003800000 */
[----:B------:R-:W-:Y:S01]  /*a1f0*/  BPT.TRAP 0x1 ;  /* 0x000000040000795c */ /* 0x000fe20000300000 */
.L_x_4958:
[----:B--2---:R-:W-:Y:S05]  /*a200*/  @P0 BRA `(.L_x_4959) ;  /* 0x0000000000080947 */ /* 0x004fea0003800000 */
[----:B------:R-:W2:Y:S02]  /*a210*/  SYNCS.PHASECHK.TRANS64.TRYWAIT P0, [UR25+0x28c30], R13 ;  /* 0x028c300dff0075a7 */ /* 0x000ea40008000159 */
[----:B--2---:R-:W-:Y:S05]  /*a220*/  @!P0 BRA `(.L_x_4960) ;  /* 0x0000009000c88947 */ /* 0x004fea0003800000 */
.L_x_4959:
[----:B------:R-:W-:Y:S01]  /*a230*/  ULEA UR10, UR4, UR24, 0x9 ;  /* 0x00000018040a7291 */ /* 0x000fe2000f8e483f */
[----:B-1-3--:R-:W-:Y:S01]  /*a240*/  WARPGROUP.ARRIVE ;  /* 0x00000000000079c5 */ /* 0x00afe20000000000 */
        /* <DEDUP_REMOVED lines=20> */
.L_x_4961:
[----:B------:R-:W-:Y:S01]  /*a390*/  ISETP.NE.AND P0, PT, R19, 0x1, PT ;  /* 0x000000011300780c */ /* 0x000fe20003f05270 */
[----:B------:R-:W-:Y:S01]  /*a3a0*/  USHF.L.U32 UR11, UR43, 0x6, URZ ;  /* 0x000000062b0b7899 */ /* 0x000fe2000800063f */
[----:B------:R-:W-:Y:S01]  /*a3b0*/  IMAD.U32 R190, RZ, RZ, UR29 ;  /* 0x0000001dffbe7e24 */ /* 0x000fe2000f8e00ff */
[----:B------:R-:W-:Y:S01]  /*a3c0*/  UIADD3 UR10, UR25, 0x28c40, URZ ;  /* 0x00028c40190a7890 */ /* 0x000fe2000fffe03f */
[----:B------:R-:W-:-:S03]  /*a3d0*/  LOP3.LUT P5, RZ, R16, 0x1, RZ, 0xc0, !PT ;  /* 0x0000000110ff7812 */ /* 0x000fc600078ac0ff */
[----:B------:R-:W-:Y:S01]  /*a3e0*/  IMAD.U32 R23, RZ, RZ, UR11 ;  /* 0x0000000bff177e24 */ /* 0x000fe2000f8e00ff */
[----:B------:R-:W-:-:S05]  /*a3f0*/  UPRMT UR10, UR42, 0x654, UR10 ;  /* 0x000006542a0a7896 */ /* 0x000fca000800000a */
[----:B------:R-:W2:Y:S08]  /*a400*/  @P0 LDC R11, c[0x0][0x44c] ;  /* 0x00011300ff0b0b82 */ /* 0x000eb00000000800 */
[----:B------:R-:W1:Y:S01]  /*a410*/  @P0 LDC R21, c[0x0][0x450] ;  /* 0x00011400ff150b82 */ /* 0x000e620000000800 */
[----:B------:R-:W-:Y:S01]  /*a420*/  SYNCS.ARRIVE.TRANS64.RED.A1T0 RZ, [UR10], RZ ;  /* 0x000000ffffff79a7 */ /* 0x000fe2000810040a */
[----:B--2---:R-:W-:Y:S01]  /*a430*/  @P0 IMAD.HI.U32 R12, R2, R11, RZ ;  /* 0x0000000b020c0227 */ /* 0x004fe200078e00ff */
[----:B------:R-:W-:-:S04]  /*a440*/  MOV R11, R2 ;  /* 0x00000002000b7202 */ /* 0x000fc80000000f00 */
[----:B-1----:R-:W-:Y:S02]  /*a450*/  @P0 SHF.R.U32.HI R11, RZ, R21, R12 ;  /* 0x00000015ff0b0219 */ /* 0x002fe4000001160c */
[----:B------:R-:W-:-:S03]  /*a460*/  IADD3 R12, -R0, 0x1, -R23 ;  /* 0x00000001000c7810 */ /* 0x000fc60007ffe917 */
[----:B------:R-:W1:Y:S02]  /*a470*/  SHFL.IDX PT, R21, R11, RZ, 0x1c1f ;  /* 0x001c1fff0b157589 */ /* 0x000e6400000e0000 */
[----:B------:R-:W-:-:S04]  /*a480*/  IMAD R12, R190, UR41, R12 ;  /* 0x00000029be0c7c24 */ /* 0x000fc8000f8e020c */
[----:B------:R-:W-:-:S04]  /*a490*/  VIADD R12, R12, -UR28 ;  /* 0x8000001c0c0c7c36 */ /* 0x000fc80008000000 */
[C---:B------:R-:W-:Y:S01]  /*a4a0*/  VIADD R23, R12.reuse, UR30 ;  /* 0x0000001e0c177c36 */ /* 0x040fe20008000000 */
[----:B------:R-:W-:-:S03]  /*a4b0*/  IADD3 R184, R12, UR7, RZ ;  /* 0x000000070cb87c10 */ /* 0x000fc6000fffe0ff */
[--C-:B-1----:R-:W-:Y:S02]  /*a4c0*/  IMAD.IADD R12, R23, 0x1, R21.reuse ;  /* 0x00000001170c7824 */ /* 0x102fe400078e0215 */
        /* <DEDUP_REMOVED lines=15> */
.L_x_4964:
[----:B------:R-:W-:-:S04]  /*a5c0*/  MOV R186, UR27 ;  /* 0x0000001b00ba7c02 */ /* 0x000fc80008000f00 */
[----:B------:R-:W-:-:S13]  /*a5d0*/  ISETP.NE.AND P0, PT, R186, 0x1, PT ;  /* 0x00000001ba00780c */ /* 0x000fda0003f05270 */
[----:B------:R-:W1:Y:S02]  /*a5e0*/  @P0 LDC.64 R188, c[0x0][0x9e8] ;  /* 0x00027a00ffbc0b82 */ /* 0x000e640000000a00 */
[----:B-1----:R-:W-:-:S05]  /*a5f0*/  @P0 IMAD.HI.U32 R22, R21, R188, RZ ;  /* 0x000000bc15160227 */ /* 0x002fca00078e00ff */
[----:B------:R-:W-:-:S07]  /*a600*/  @P0 SHF.R.U32.HI R21, RZ, R189, R22 ;  /* 0x000000bdff150219 */ /* 0x000fce0000011616 */
.L_x_4965:
[----:B------:R-:W-:Y:S05]  /*a610*/  BSYNC B0 ;  /* 0x0000000000007941 */ /* 0x000fea0003800000 */
.L_x_4963:
[----:B------:R-:W-:-:S04]  /*a620*/  IMAD R21, R21, R186, -UR11 ;  /* 0x8000000b15157e24 */ /* 0x000fc8000f8e02ba */
[----:B------:R-:W-:-:S05]  /*a630*/  IMAD.IADD R21, R21, 0x1, -R0 ;  /* 0x0000000115157824 */ /* 0x000fca00078e0a00 */
[----:B------:R-:W-:Y:S02]  /*a640*/  VIADDMNMX R12, R21, R186, R12, PT ;  /* 0x000000ba150c7246 */ /* 0x000fe4000380010c */
[----:B------:R-:W-:-:S07]  /*a650*/  VIMNMX R20, R20, R21, !PT ;  /* 0x0000001514147248 */ /* 0x000fce0007fe0100 */
.L_x_4962:
        /* <DEDUP_REMOVED lines=48> */
[----:B------:R-:W-:Y:S01]  /*a960*/  ISETP.LT.OR P2, PT, R12, 0x3a, P2 ;  /* 0x0000003a0c00780c */ /* 0x000fe20001741670 */
[----:B------:R-:W-:Y:S01]  /*a970*/  IMAD.IADD R12, R23, 0x1, R11 ;  /* 0x00000001170c7824 */ /* 0x000fe200078e020b */
[----:B------:R-:W-:Y:S02]  /*a980*/  FSEL R177, R177, -INF , !P3 ;  /* 0xff800000b1b17808 */ /* 0x000fe40005800000 */
[----:B------:R-:W-:Y:S02]  /*a990*/  FSEL R180, R180, -INF , !P1 ;  /* 0xff800000b4b47808 */ /* 0x000fe40004800000 */
[----:B------:R-:W-:Y:S01]  /*a9a0*/  FSEL R181, R181, -INF , !P2 ;  /* 0xff800000b5b57808 */ /* 0x000fe20005000000 */
[----:B------:R-:W-:Y:S06]  /*a9b0*/  @!P5 BRA `(.L_x_4966) ;  /* 0x00000000005cd947 */ /* 0x000fec0003800000 */
[----:B------:R-:W-:Y:S01]  /*a9c0*/  IMAD R11, R190, UR41, R11 ;  /* 0x00000029be0b7c24 */ /* 0x000fe2000f8e020b */
[----:B------:R-:W-:Y:S03]  /*a9d0*/  BSSY B0, `(.L_x_4967) ;  /* 0x0000011000007945 */ /* 0x000fe60003800000 */
[----:B------:R-:W-:-:S05]  /*a9e0*/  VIADD R11, R11, -UR28 ;  /* 0x8000001c0b0b7c36 */ /* 0x000fca0008000000 */
[----:B------:R-:W-:-:S13]  /*a9f0*/  ISETP.GT.AND P1, PT, R11, -0x1, PT ;  /* 0xffffffff0b00780c */ /* 0x000fda0003f24270 */
[----:B------:R-:W-:Y:S05]  /*aa00*/  @P1 BRA `(.L_x_4968) ;  /* 0x0000000000201947 */ /* 0x000fea0003800000 */
[----:B------:R-:W-:Y:S02]  /*aa10*/  MOV R184, UR27 ;  /* 0x0000001b00b87c02 */ /* 0x000fe40008000f00 */
[----:B------:R-:W-:Y:S02]  /*aa20*/  LOP3.LUT R11, RZ, R11, RZ, 0x33, !PT ;  /* 0x0000000bff0b7212 */ /* 0x000fe400078e33ff */
[----:B------:R-:W-:-:S13]  /*aa30*/  ISETP.NE.AND P1, PT, R184, 0x1, PT ;  /* 0x00000001b800780c */ /* 0x000fda0003f25270 */
[----:B------:R-:W1:Y:S02]  /*aa40*/  @P1 LDC.64 R22, c[0x0][0x9e8] ;  /* 0x00027a00ff161b82 */ /* 0x000e640000000a00 */
[----:B-1----:R-:W-:-:S05]  /*aa50*/  @P1 IMAD.HI.U32 R22, R11, R22, RZ ;  /* 0x000000160b161227 */ /* 0x002fca00078e00ff */
[----:B------:R-:W-:-:S04]  /*aa60*/  @P1 SHF.R.U32.HI R11, RZ, R23, R22 ;  /* 0x00000017ff0b1219 */ /* 0x000fc80000011616 */
[----:B------:R-:W-:Y:S01]  /*aa70*/  LOP3.LUT R11, RZ, R11, RZ, 0x33, !PT ;  /* 0x0000000bff0b7212 */ /* 0x000fe200078e33ff */
[----:B------:R-:W-:Y:S06]  /*aa80*/  BRA `(.L_x_4969) ;  /* 0x0000000000147947 */ /* 0x000fec0003800000 */
.L_x_4968:
[----:B------:R-:W-:-:S05]  /*aa90*/  IMAD.U32 R184, RZ, RZ, UR27 ;  /* 0x0000001bffb87e24 */ /* 0x000fca000f8e00ff */
[----:B------:R-:W-:-:S13]  /*aaa0*/  ISETP.NE.AND P1, PT, R184, 0x1, PT ;  /* 0x00000001b800780c */ /* 0x000fda0003f25270 */
[----:B------:R-:W1:Y:S02]  /*aab0*/  @P1 LDC.64 R22, c[0x0][0x9e8] ;  /* 0x00027a00ff161b82 */ /* 0x000e640000000a00 */
[----:B-1----:R-:W-:-:S05]  /*aac0*/  @P1 IMAD.HI.U32 R22, R11, R22, RZ ;  /* 0x000000160b161227 */ /* 0x002fca00078e00ff */
[----:B------:R-:W-:-:S07]  /*aad0*/  @P1 SHF.R.U32.HI R11, RZ, R23, R22 ;  /* 0x00000017ff0b1219 */ /* 0x000fce0000011616 */
.L_x_4969:
[----:B------:R-:W-:Y:S05]  /*aae0*/  BSYNC B0 ;  /* 0x0000000000007941 */ /* 0x000fea0003800000 */
.L_x_4967:
[----:B------:R-:W-:-:S04]  /*aaf0*/  IMAD R11, R11, R184, -UR11 ;  /* 0x8000000b0b0b7e24 */ /* 0x000fc8000f8e02b8 */
[----:B------:R-:W-:-:S05]  /*ab00*/  IMAD.IADD R11, R11, 0x1, -R0 ;  /* 0x000000010b0b7824 */ /* 0x000fca00078e0a00 */
[----:B------:R-:W-:Y:S02]  /*ab10*/  VIADDMNMX R12, R11, R184, R12, PT ;  /* 0x000000b80b0c7246 */ /* 0x000fe4000380010c */
[----:B------:R-:W-:-:S07]  /*ab20*/  VIMNMX R20, R20, R11, !PT ;  /* 0x0000000b14147248 */ /* 0x000fce0007fe0100 */
.L_x_4966:
        /* <DEDUP_REMOVED lines=148> */
[C---:B------:R-:W-:Y:S01]  /*b470*/  FMUL.FTZ R176, R12.reuse, UR10 ;  /* 0x0000000a0cb07c20 */ /* 0x040fe20008410000 */
[----:B------:R-:W2:Y:S01]  /*b480*/  MUFU.EX2 R164, R164 ;  /* 0x000000a400a47308 */ /* 0x000ea20000000800 */
[-C--:B------:R-:W-:Y:S01]  /*b490*/  FMUL.FTZ R49, R49, R15.reuse ;  /* 0x0000000f31317220 */ /* 0x080fe20000410000 */
[----:B------:R-:W-:Y:S01]  /*b4a0*/  FSEL R3, R12, RZ, P0 ;  /* 0x000000ff0c037208 */ /* 0x000fe20000000000 */
[-C--:B------:R-:W-:Y:S01]  /*b4b0*/  FMUL.FTZ R52, R52, R15.reuse ;  /* 0x0000000f34347220 */ /* 0x080fe20000410000 */
[----:B------:R-:W-:Y:S01]  /*b4c0*/  FSEL R176, R176, RZ, P0 ;  /* 0x000000ffb0b07208 */ /* 0x000fe20000000000 */
[-C--:B------:R-:W-:Y:S01]  /*b4d0*/  FMUL.FTZ R53, R53, R15.reuse ;  /* 0x0000000f35357220 */ /* 0x080fe20000410000 */
[-C--:B------:R-:W-:Y:S01]  /*b4e0*/  FMUL.FTZ R56, R56, R15.reuse ;  /* 0x0000000f38387220 */ /* 0x080fe20000410000 */
[----:B------:R-:W-:Y:S01]  /*b4f0*/  FADD.FTZ R3, -R3, R14 ;  /* 0x0000000e03037221 */ /* 0x000fe20000010100 */
[----:B------:R-:W0:Y:S01]  /*b500*/  MUFU.EX2 R169, R169 ;  /* 0x000000a900a97308 */ /* 0x000e220000000800 */
[--C-:B------:R-:W-:Y:S01]  /*b510*/  FFMA.FTZ R177, R155, UR10, -R176.reuse ;  /* 0x0000000a9bb17c23 */ /* 0x100fe200080108b0 */
[----:B------:R-:W-:Y:S01]  /*b520*/  @!P1 LEA R155, R22, UR40, 0x2 ;  /* 0x00000028169b9c11 */ /* 0x000fe2000f8e10ff */
[----:B-1----:R-:W-:Y:S01]  /*b530*/  FADD.FTZ R22, R20, R185 ;  /* 0x000000b914167221 */ /* 0x002fe20000010000 */
[--C-:B------:R-:W-:Y:S01]  /*b540*/  FFMA.FTZ R180, R159, UR10, -R176.reuse ;  /* 0x0000000a9fb47c23 */ /* 0x100fe200080108b0 */
[--C-:B------:R-:W-:Y:S01]  /*b550*/  FFMA.FTZ R184, R162, UR10, -R176.reuse ;  /* 0x0000000aa2b87c23 */ /* 0x100fe200080108b0 */
[----:B------:R-:W-:Y:S01]  /*b560*/  FFMA.FTZ R21, R21, UR10, -R176 ;  /* 0x0000000a15157c23 */ /* 0x000fe200080108b0 */
[----:B----4-:R-:W-:Y:S01]  /*b570*/  FADD.FTZ R159, R161, R22 ;  /* 0x00000016a19f7221 */ /* 0x010fe20000010000 */
[----:B------:R-:W-:Y:S01]  /*b580*/  MUFU.EX2 R168, R168 ;  /* 0x000000a800a87308 */ /* 0x000fe20000000800 */
[----:B------:R-:W-:Y:S01]  /*b590*/  FMUL.FTZ R3, R3, UR10 ;  /* 0x0000000a03037c20 */ /* 0x000fe20008410000 */
[--C-:B------:R-:W-:Y:S01]  /*b5a0*/  FFMA.FTZ R158, R158, UR10, -R176.reuse ;  /* 0x0000000a9e9e7c23 */ /* 0x100fe200080108b0 */
        /* <DEDUP_REMOVED lines=10> */
[----:B---3--:R-:W-:Y:S01]  /*b650*/  F2FP.F16.F32.PACK_AB R160, R165, R160 ;  /* 0x000000a0a5a0723e */ /* 0x008fe200000000ff */
[--C-:B------:R-:W-:Y:S01]  /*b660*/  FFMA.FTZ R179, R179, UR10, -R176.reuse ;  /* 0x0000000ab3b37c23 */ /* 0x100fe200080108b0 */
[--C-:B------:R-:W-:Y:S01]  /*b670*/  FFMA.FTZ R182, R182, UR10, -R176.reuse ;  /* 0x0000000ab6b67c23 */ /* 0x100fe200080108b0 */
[----:B------:R1:W-:Y:S01]  /*b680*/  MUFU.EX2 R14, R177 ;  /* 0x000000b1000e7308 */ /* 0x0003e20000000800 */
[----:B------:R-:W-:Y:S01]  /*b690*/  FFMA.FTZ R176, R183, UR10, -R176 ;  /* 0x0000000ab7b07c23 */ /* 0x000fe200080108b0 */
[----:B------:R-:W-:Y:S01]  /*b6a0*/  @!P1 STS [R155+0x28800], R15 ;  /* 0x0288000f9b009388 */ /* 0x000fe20000000800 */
[-C--:B------:R-:W-:Y:S01]  /*b6b0*/  FMUL.FTZ R57, R57, R15.reuse ;  /* 0x0000000f39397220 */ /* 0x080fe20000410000 */
        /* <DEDUP_REMOVED lines=171> */
.L_x_4970:
[----:B------:R0:W1:Y:S01]  /*c170*/  SYNCS.PHASECHK.TRANS64.TRYWAIT P0, [UR25+0x28c50], R13 ;  /* 0x028c500dff0075a7 */ /* 0x0000620008000159 */
[----:B------:R-:W-:Y:S05]  /*c180*/  @!P4 BRA `(.L_x_4971) ;  /* 0x000000000004c947 */ /* 0x000fea0003800000 */
[----:B------:R-:W-:Y:S01]  /*c190*/  BPT.TRAP 0x1 ;  /* 0x000000040000795c */ /* 0x000fe20000300000 */
.L_x_4971:
[----:B-1----:R-:W-:Y:S05]  /*c1a0*/  @P0 BRA `(.L_x_4972) ;  /* 0x0000000000080947 */ /* 0x002fea0003800000 */
[----:B------:R-:W1:Y:S02]  /*c1b0*/  SYNCS.PHASECHK.TRANS64.TRYWAIT P0, [UR25+0x28c50], R13 ;  /* 0x028c500dff0075a7 */ /* 0x000e640008000159 */
[----:B-1----:R-:W-:Y:S05]  /*c1c0*/  @!P0 BRA `(.L_x_4973) ;  /* 0x0000007000f88947 */ /* 0x002fea0003800000 */
.L_x_4972:
        /* <DEDUP_REMOVED lines=34> */
.L_x_4974:
[----:B------:R-:W-:Y:S01]  /*c3f0*/  UIADD3 UR25, UR25, 0x28c60, URZ ;  /* 0x00028c6019197890 */ /* 0x000fe2000fffe03f */
[----:B------:R-:W-:Y:S01]  /*c400*/  ISETP.LT.AND P0, PT, R17, UR43, PT ;  /* 0x0000002b11007c0c */ /* 0x000fe2000bf01270 */
[----:B------:R-:W-:Y:S01]  /*c410*/  UIADD3 UR43, UR43, -0x1, URZ ;  /* 0xffffffff2b2b7890 */ /* 0x000fe2000fffe03f */
[----:B-1----:R-:W-:Y:S01]  /*c420*/  MOV R14, R12 ;  /* 0x0000000c000e7202 */ /* 0x002fe20000000f00 */
[----:B------:R-:W-:Y:S01]  /*c430*/  UPRMT UR25, UR42, 0x654, UR25 ;  /* 0x000006542a197896 */ /* 0x000fe20008000019 */
[----:B------:R-:W-:Y:S01]  /*c440*/  IMAD.MOV.U32 R15, RZ, RZ, R11 ;  /* 0x000000ffff0f7224 */ /* 0x000fe200078e000b */
[----:B------:R-:W-:-:S07]  /*c450*/  UMOV UR26, UR4 ;  /* 0x00000004001a7c82 */ /* 0x000fce0008000000 */
[----:B------:R-:W-:Y:S01]  /*c460*/  SYNCS.ARRIVE.TRANS64.RED.A1T0 RZ, [UR25], RZ ;  /* 0x000000ffffff79a7 */ /* 0x000fe20008100419 */
[----:B------:R-:W-:Y:S05]  /*c470*/  @P0 BRA `(.L_x_4975) ;  /* 0xffffffdc002c0947 */ /* 0x000fea000383ffff */
.L_x_4956:
[----:B------:R-:W4:Y:S01]  /*c480*/  SHFL.BFLY PT, R0, R3, 0x2, 0x1f ;  /* 0x0c401f0003007f89 */ /* 0x000f2200000e0000 */
[----:B------:R-:W-:Y:S08]  /*c490*/  BAR.ARV 0x8, 0x100 ;  /* 0x0204000000007b1d */ /* 0x000ff00000002000 */
[----:B------:R-:W-:Y:S01]  /*c4a0*/  BAR.SYNC.DEFER_BLOCKING 0xf, 0x100 ;  /* 0x03c4000000007b1d */ /* 0x000fe20000010000 */
[----:B------:R-:W-:-:S05]  /*c4b0*/  ISETP.NE.AND P0, PT, R10, RZ, PT ;  /* 0x000000ff0a00720c */ /* 0x000fca0003f05270 */
[----:B-1-3--:R-:W1:Y:S01]  /*c4c0*/  SHFL.BFLY PT, R7, R4, 0x2, 0x1f ;  /* 0x0c401f0004077f89 */ /* 0x00ae6200000e0000 */
[----:B----4-:R-:W-:-:S05]  /*c4d0*/  FADD.FTZ R2, R0, R3 ;  /* 0x0000000300027221 */ /* 0x010fca0000010000 */
[----:B------:R-:W3:Y:S01]  /*c4e0*/  SHFL.BFLY PT, R5, R2, 0x1, 0x1f ;  /* 0x0c201f0002057f89 */ /* 0x000ee200000e0000 */
[----:B-1----:R-:W-:Y:S01]  /*c4f0*/  FADD.FTZ R7, R7, R4 ;  /* 0x0000000407077221 */ /* 0x002fe20000010000 */
[----:B------:R-:W-:-:S04]  /*c500*/  IMAD.MOV.U32 R4, RZ, RZ, -0x800000 ;  /* 0xff800000ff047424 */ /* 0x000fc800078e00ff */
[----:B------:R-:W1:Y:S01]  /*c510*/  SHFL.BFLY PT, R0, R7, 0x1, 0x1f ;  /* 0x0c201f0007007f89 */ /* 0x000e6200000e0000 */
[----:B---3--:R-:W-:Y:S01]  /*c520*/  FADD.FTZ R6, R2, R5 ;  /* 0x0000000502067221 */ /* 0x008fe20000010000 */
[----:B------:R-:W-:Y:S02]  /*c530*/  IMAD.MOV.U32 R5, RZ, RZ, RZ ;  /* 0x000000ffff057224 */ /* 0x000fe400078e00ff */
[----:B------:R-:W-:Y:S02]  /*c540*/  IMAD.U32 R2, RZ, RZ, UR4 ;  /* 0x00000004ff027e24 */ /* 0x000fe4000f8e00ff */
[----:B------:R-:W-:-:S03]  /*c550*/  FSETP.NE.FTZ.AND P1, PT, R6, RZ, PT ;  /* 0x000000ff0600720b */ /* 0x000fc60003f35000 */
[----:B------:R-:W-:-:S04]  /*c560*/  LEA R2, R2, R9, 0x6 ;  /* 0x0000000902027211 */ /* 0x000fc800078e30ff */
[----:B------:R-:W-:-:S06]  /*c570*/  @!P0 LEA R2, R2, UR40, 0x2 ;  /* 0x0000002802028c11 */ /* 0x000fcc000f8e10ff */
[----:B------:R-:W3:Y:S01]  /*c580*/  @P1 MUFU.RCP R5, R6 ;  /* 0x0000000600051308 */ /* 0x000ee20000001000 */
[----:B-1----:R-:W-:Y:S01]  /*c590*/  FADD.FTZ R8, R7, R0 ;  /* 0x0000000007087221 */ /* 0x002fe20000010000 */
[----:B------:R-:W-:-:S04]  /*c5a0*/  IMAD.MOV.U32 R0, RZ, RZ, RZ ;  /* 0x000000ffff007224 */ /* 0x000fc800078e00ff */
[----:B------:R-:W-:Y:S02]  /*c5b0*/  FSETP.NE.FTZ.AND P2, PT, R8, RZ, PT ;  /* 0x000000ff0800720b */ /* 0x000fe40003f55000 */
[----:B------:R1:W4:Y:S01]  /*c5c0*/  @P1 MUFU.LG2 R3, R6 ;  /* 0x0000000600031308 */ /* 0x0003220000000c00 */
[----:B---3--:R-:W-:Y:S01]  /*c5d0*/  @!P0 STS [R2+0x28800], R5 ;  /* 0x0288000502008388 */ /* 0x008fe20000000800 */
[----:B-1----:R-:W-:Y:S02]  /*c5e0*/  IMAD.U32 R6, RZ, RZ, UR10 ;  /* 0x0000000aff067e24 */ /* 0x002fe4000f8e00ff */
[----:B------:R-:W-:-:S07]  /*c5f0*/  FMUL.FTZ R24, R24, R5 ;  /* 0x0000000518187220 */ /* 0x000fce0000410000 */
[----:B------:R-:W1:Y:S01]  /*c600*/  @P2 MUFU.RCP R0, R8 ;  /* 0x0000000800002308 */ /* 0x000e620000001000 */
[-C--:B------:R-:W-:Y:S01]  /*c610*/  FMUL.FTZ R25, R25, R5.reuse ;  /* 0x0000000519197220 */ /* 0x080fe20000410000 */
[----:B------:R-:W-:Y:S01]  /*c620*/  @P1 FMUL.FTZ R6, R6, 0.69314718246459960938 ;  /* 0x3f31721806061820 */ /* 0x000fe20000410000 */
[-C--:B------:R-:W-:Y:S01]  /*c630*/  FMUL.FTZ R28, R28, R5.reuse ;  /* 0x000000051c1c7220 */ /* 0x080fe20000410000 */
[-C--:B------:R-:W-:Y:S01]  /*c640*/  FMUL.FTZ R29, R29, R5.reuse ;  /* 0x000000051d1d7220 */ /* 0x080fe20000410000 */
[----:B----4-:R-:W-:Y:S01]  /*c650*/  @P1 FMUL.FTZ R3, R3, 0.69314718246459960938 ;  /* 0x3f31721803031820 */ /* 0x010fe20000410000 */
[-C--:B------:R-:W-:Y:S01]  /*c660*/  FMUL.FTZ R32, R32, R5.reuse ;  /* 0x0000000520207220 */ /* 0x080fe20000410000 */
[-C--:B------:R-:W-:Y:S01]  /*c670*/  FMUL.FTZ R33, R33, R5.reuse ;  /* 0x0000000521217220 */ /* 0x080fe20000410000 */
[----:B------:R3:W4:Y:S01]  /*c680*/  @P2 MUFU.LG2 R7, R8 ;  /* 0x0000000800072308 */ /* 0x0007220000000c00 */
        /* <DEDUP_REMOVED lines=8> */
[----:B-1----:R1:W-:Y:S01]  /*c710*/  @!P0 STS [R2+0x28820], R0 ;  /* 0x0288200002008388 */ /* 0x0023e20000000800 */
[----:B---3--:R-:W-:-:S02]  /*c720*/  IMAD.U32 R8, RZ, RZ, UR10 ;  /* 0x0000000aff087e24 */ /* 0x008fc4000f8e00ff */
[-C--:B------:R-:W-:Y:S01]  /*c730*/  FMUL.FTZ R52, R52, R5.reuse ;  /* 0x0000000534347220 */ /* 0x080fe20000410000 */
[-C--:B------:R-:W-:Y:S01]  /*c740*/  FMUL.FTZ R53, R53, R5.reuse ;  /* 0x0000000535357220 */ /* 0x080fe20000410000 */
[-C--:B------:R-:W-:Y:S01]  /*c750*/  FMUL.FTZ R56, R56, R5.reuse ;  /* 0x0000000538387220 */ /* 0x080fe20000410000 */
[----:B------:R-:W-:Y:S01]  /*c760*/  @P2 FMUL.FTZ R8, R8, 0.69314718246459960938 ;  /* 0x3f31721808082820 */ /* 0x000fe20000410000 */
[-C--:B------:R-:W-:Y:S01]  /*c770*/  FMUL.FTZ R57, R57, R5.reuse ;  /* 0x0000000539397220 */ /* 0x080fe20000410000 */
[-C--:B------:R-:W-:Y:S01]  /*c780*/  FMUL.FTZ R60, R60, R5.reuse ;  /* 0x000000053c3c7220 */ /* 0x080fe20000410000 */
[----:B----4-:R-:W-:Y:S01]  /*c790*/  @P2 FMUL.FTZ R7, R7, 0.69314718246459960938 ;  /* 0x3f31721807072820 */ /* 0x010fe20000410000 */
[-C--:B------:R-:W-:Y:S01]  /*c7a0*/  FMUL.FTZ R61, R61, R5.reuse ;  /* 0x000000053d3d7220 */ /* 0x080fe20000410000 */
[----:B-1----:R-:W-:Y:S02]  /*c7b0*/  IMAD.MOV.U32 R2, RZ, RZ, -0x800000 ;  /* 0xff800000ff027424 */ /* 0x002fe400078e00ff */
        /* <DEDUP_REMOVED lines=112> */
.L_x_4880:
[----:B------:R-:W-:Y:S05]  /*cec0*/  @P0 BRA `(.L_x_4976) ;  /* 0x0000002000e00947 */ /* 0x000fea0003800000 */
[----:B------:R-:W1:Y:S01]  /*ced0*/  S2R R0, SR_TID.X ;  /* 0x0000000000007919 */ /* 0x000e620000002100 */
[----:B------:R-:W3:Y:S01]  /*cee0*/  S2UR UR5, SR_CgaCtaId ;  /* 0x00000000000579c3 */ /* 0x000ee20000008800 */
[----:B------:R-:W-:Y:S01]  /*cef0*/  UMOV UR4, 0x400 ;  /* 0x0000040000047882 */ /* 0x000fe20000000000 */
[----:B------:R-:W-:-:S06]  /*cf00*/  IMAD.MOV R3, RZ, RZ, -R18 ;  /* 0x000000ffff037224 */ /* 0x000fcc00078e0a12 */
[----:B------:R-:W-:Y:S01]  /*cf10*/  BAR.SYNC.DEFER_BLOCKING 0x1, 0x100 ;  /* 0x0044000000007b1d */ /* 0x000fe20000010000 */
[----:B0-----:R-:W-:-:S07]  /*cf20*/  SHF.R.S32.HI R9, RZ, 0x1f, R18 ;  /* 0x0000001fff097819 */ /* 0x001fce0000011412 */
[----:B------:R-:W0:Y:S08]  /*cf30*/  S2UR UR6, SR_CTAID.Y ;  /* 0x00000000000679c3 */ /* 0x000e300000002600 */
[----:B------:R-:W0:Y:S01]  /*cf40*/  LDC R12, c[0x0][0xc50] ;  /* 0x00031400ff0c7b82 */ /* 0x000e220000000800 */
[----:B---3--:R-:W-:-:S07]  /*cf50*/  ULEA UR4, UR5, UR4, 0x18 ;  /* 0x0000000405047291 */ /* 0x008fce000f8ec03f */
[----:B------:R-:W3:Y:S01]  /*cf60*/  LDC R6, c[0x0][0xbe8] ;  /* 0x0002fa00ff067b82 */ /* 0x000ee20000000800 */
[----:B------:R-:W-:Y:S01]  /*cf70*/  UIADD3 UR4, UR4, 0x28c20, URZ ;  /* 0x00028c2004047890 */ /* 0x000fe2000fffe03f */
[----:B-1----:R-:W-:-:S03]  /*cf80*/  IADD3 R152, R0, -0x80, RZ ;  /* 0xffffff8000987810 */ /* 0x002fc60007ffe0ff */
[----:B------:R-:W-:Y:S01]  /*cf90*/  UPRMT UR4, URZ, 0x654, UR4 ;  /* 0x000006543f047896 */ /* 0x000fe20008000004 */
[----:B------:R-:W-:-:S04]  /*cfa0*/  SHF.R.S32.HI R153, RZ, 0x1f, R152 ;  /* 0x0000001fff997819 */ /* 0x000fc80000011498 */
[----:B------:R-:W-:Y:S01]  /*cfb0*/  LEA.HI R10, R153, R152, RZ, 0x7 ;  /* 0x00000098990a7211 */ /* 0x000fe200078f38ff */
[----:B0-----:R-:W-:-:S03]  /*cfc0*/  IMAD R3, R12, R3, UR6 ;  /* 0x000000060c037e24 */ /* 0x001fc6000f8e0203 */
[----:B------:R-:W-:Y:S01]  /*cfd0*/  SYNCS.ARRIVE.TRANS64.RED.A1T0 RZ, [UR4], RZ ;  /* 0x000000ffffff79a7 */ /* 0x000fe20008100404 */
[----:B------:R-:W-:Y:S02]  /*cfe0*/  SHF.R.S32.HI R8, RZ, 0x7, R10 ;  /* 0x00000007ff087819 */ /* 0x000fe4000001140a */
[----:B------:R-:W-:-:S03]  /*cff0*/  LOP3.LUT R5, R10, 0xffffff80, RZ, 0xc0, !PT ;  /* 0xffffff800a057812 */ /* 0x000fc600078ec0ff */
[----:B------:R-:W0:Y:S02]  /*d000*/  SHFL.IDX PT, R7, R8, RZ, 0x1f ;  /* 0x00001fff08077589 */ /* 0x000e2400000e0000 */
[----:B------:R-:W-:Y:S01]  /*d010*/  IMAD.IADD R0, R152, 0x1, -R5 ;  /* 0x0000000198007824 */ /* 0x000fe200078e0a05 */
[----:B------:R-:W-:-:S04]  /*d020*/  SHF.R.S32.HI R5, RZ, 0x1f, R3 ;  /* 0x0000001fff057819 */ /* 0x000fc80000011403 */
[----:B------:R-:W-:Y:S02]  /*d030*/  SHF.R.S32.HI R157, RZ, 0x1f, R0 ;  /* 0x0000001fff9d7819 */ /* 0x000fe40000011400 */
[----:B0-----:R-:W-:Y:S02]  /*d040*/  ISETP.NE.AND P0, PT, R7, RZ, PT ;  /* 0x000000ff0700720c */ /* 0x001fe40003f05270 */
[----:B------:R-:W-:-:S11]  /*d050*/  LEA.HI R7, R157, R0, RZ, 0x2 ;  /* 0x000000009d077211 */ /* 0x000fd600078f10ff */
[----:B---3--:R-:W-:Y:S05]  /*d060*/  @P0 BRA `(.L_x_4977) ;  /* 0x0000000400380947 */ /* 0x008fea0003800000 */
[----:B------:R-:W0:Y:S01]  /*d070*/  LDC R19, c[0x0][0xbe8] ;  /* 0x0002fa00ff137b82 */ /* 0x000e220000000800 */
[----:B------:R-:W-:Y:S01]  /*d080*/  LOP3.LUT R11, R10, 0xffffff80, RZ, 0xc0, !PT ;  /* 0xffffff800a0b7812 */ /* 0x000fe200078ec0ff */
[----:B------:R-:W1:Y:S01]  /*d090*/  S2R R155, SR_CTAID.X ;  /* 0x00000000009b7919 */ /* 0x000e620000002500 */
[----:B------:R-:W-:Y:S01]  /*d0a0*/  LEA.HI R12, R153, R152, RZ, 0x2 ;  /* 0x00000098990c7211 */ /* 0x000fe200078f10ff */
[----:B------:R-:W-:Y:S02]  /*d0b0*/  ULDC.64 UR4, c[0x0][0xbd0] ;  /* 0x0002f40000047ab9 */ /* 0x000fe40000000a00 */
[----:B------:R-:W-:Y:S01]  /*d0c0*/  IMAD.IADD R16, R152, 0x1, -R11 ;  /* 0x0000000198107824 */ /* 0x000fe200078e0a0b */
[----:B------:R-:W-:Y:S01]  /*d0d0*/  LOP3.LUT R15, R12, 0xfffffffc, RZ, 0xc0, !PT ;  /* 0xfffffffc0c0f7812 */ /* 0x000fe200078ec0ff */
[----:B------:R-:W3:Y:S03]  /*d0e0*/  S2UR UR6, SR_CTAID.Z ;  /* 0x00000000000679c3 */ /* 0x000ee60000002700 */
[----:B------:R-:W-:Y:S01]  /*d0f0*/  SHF.R.S32.HI R11, RZ, 0x1f, R16 ;  /* 0x0000001fff0b7819 */ /* 0x000fe20000011410 */
[----:B------:R-:W-:-:S03]  /*d100*/  IMAD.IADD R15, R152, 0x1, -R15 ;  /* 0x00000001980f7824 */ /* 0x000fc600078e0a0f */
[-C--:B------:R-:W-:Y:S01]  /*d110*/  LEA.HI R20, R11, R16.reuse, RZ, 0x2 ;  /* 0x000000100b147211 */ /* 0x080fe200078f10ff */
[----:B------:R-:W2:Y:S01]  /*d120*/  LDC.64 R22, c[0x0][0xbd8] ;  /* 0x0002f600ff167b82 */ /* 0x000ea20000000a00 */
[----:B------:R-:W-:Y:S02]  /*d130*/  LEA.HI R12, R15, R15, RZ, 0x1 ;  /* 0x0000000f0f0c7211 */ /* 0x000fe400078f08ff */
[--C-:B------:R-:W-:Y:S02]  /*d140*/  SHF.R.S32.HI R10, RZ, 0x2, R20.reuse ;  /* 0x00000002ff0a7819 */ /* 0x100fe40000011414 */
[----:B------:R-:W-:Y:S02]  /*d150*/  SHF.R.S32.HI R13, RZ, 0x1f, R20 ;  /* 0x0000001fff0d7819 */ /* 0x000fe40000011414 */
[----:B------:R-:W-:Y:S02]  /*d160*/  LEA.HI R11, R11, R16, RZ, 0x5 ;  /* 0x000000100b0b7211 */ /* 0x000fe400078f28ff */
[----:B0-----:R-:W-:-:S02]  /*d170*/  ISETP.NE.AND P0, PT, R19, 0x1, PT ;  /* 0x000000011300780c */ /* 0x001fc40003f05270 */
[----:B------:R-:W-:Y:S02]  /*d180*/  LEA.HI R13, R13, R10, RZ, 0x3 ;  /* 0x0000000a0d0d7211 */ /* 0x000fe400078f18ff */
[----:B------:R-:W-:Y:S02]  /*d190*/  LOP3.LUT R12, R12, 0x1ffffffe, RZ, 0xc0, !PT ;  /* 0x1ffffffe0c0c7812 */ /* 0x000fe400078ec0ff */
[----:B------:R-:W-:Y:S02]  /*d1a0*/  LOP3.LUT R13, R13, 0xfffffff8, RZ, 0xc0, !PT ;  /* 0xfffffff80d0d7812 */ /* 0x000fe400078ec0ff */
[----:B------:R-:W-:Y:S01]  /*d1b0*/  SHF.R.S32.HI R11, RZ, 0x5, R11 ;  /* 0x00000005ff0b7819 */ /* 0x000fe2000001140b */
[----:B------:R-:W-:Y:S01]  /*d1c0*/  IMAD.IADD R15, R15, 0x1, -R12 ;  /* 0x000000010f0f7824 */ /* 0x000fe200078e0a0c */
[----:B------:R-:W-:Y:S01]  /*d1d0*/  IADD3 R10, R10, -R13, RZ ;  /* 0x8000000d0a0a7210 */ /* 0x000fe20007ffe0ff */
[----:B------:R-:W-:Y:S02]  /*d1e0*/  IMAD R13, R9, UR4, RZ ;  /* 0x00000004090d7c24 */ /* 0x000fe4000f8e02ff */
[----:B------:R-:W0:Y:S02]  /*d1f0*/  @P0 LDC R17, c[0x0][0xbec] ;  /* 0x0002fb00ff110b82 */ /* 0x000e240000000800 */
[----:B------:R-:W-:-:S02]  /*d200*/  IMAD R154, R11, 0x10, R10 ;  /* 0x000000100b9a7824 */ /* 0x000fc400078e020a */
[----:B------:R-:W-:Y:S01]  /*d210*/  IMAD.WIDE.U32 R10, R18, UR4, RZ ;  /* 0x00000004120a7c25 */ /* 0x000fe2000f8e00ff */
[----:B---3--:R-:W-:-:S03]  /*d220*/  USHF.R.S32.HI UR4, URZ, 0x1f, UR6 ;  /* 0x0000001f3f047899 */ /* 0x008fc60008011406 */
[----:B------:R-:W3:Y:S01]  /*d230*/  @P0 LDC R21, c[0x0][0xbf0] ;  /* 0x0002fc00ff150b82 */ /* 0x000ee20000000800 */
[----:B------:R-:W-:Y:S02]  /*d240*/  IMAD R12, R15, 0x8, R154 ;  /* 0x000000080f0c7824 */ /* 0x000fe400078e029a */
[----:B--2---:R-:W-:Y:S02]  /*d250*/  IMAD R14, R22, UR4, RZ ;  /* 0x00000004160e7c24 */ /* 0x004fe4000f8e02ff */
[----:B------:R-:W-:Y:S01]  /*d260*/  IMAD R13, R18, UR5, R13 ;  /* 0x00000005120d7c24 */ /* 0x000fe2000f8e020d */
[----:B-1----:R-:W-:Y:S01]  /*d270*/  LEA R12, R155, R12, 0x6 ;  /* 0x0000000c9b0c7211 */ /* 0x002fe200078e30ff */
[----:B------:R-:W-:Y:S01]  /*d280*/  IMAD R15, R23, UR6, R14 ;  /* 0x00000006170f7c24 */ /* 0x000fe2000f8e020e */
[----:B------:R-:W-:Y:S01]  /*d290*/  ULDC.64 UR4, c[0x0][0xbe0] ;  /* 0x0002f80000047ab9 */ /* 0x000fe20000000a00 */
[----:B------:R-:W-:Y:S02]  /*d2a0*/  IMAD.IADD R11, R11, 0x1, R13 ;  /* 0x000000010b0b7824 */ /* 0x000fe400078e020d */
[----:B------:R-:W-:-:S02]  /*d2b0*/  IMAD.MOV.U32 R13, RZ, RZ, R12 ;  /* 0x000000ffff0d7224 */ /* 0x000fc400078e000c */
[----:B------:R-:W-:-:S04]  /*d2c0*/  IMAD.WIDE.U32 R10, R22, UR6, R10 ;  /* 0x00000006160a7c25 */ /* 0x000fc8000f8e000a */
[----:B0-----:R-:W-:-:S04]  /*d2d0*/  @P0 IMAD.HI.U32 R14, R12, R17, RZ ;  /* 0x000000110c0e0227 */ /* 0x001fc800078e00ff */
[----:B------:R-:W-:Y:S01]  /*d2e0*/  IMAD.IADD R11, R11, 0x1, R15 ;  /* 0x000000010b0b7824 */ /* 0x000fe200078e020f */
[----:B---3--:R-:W-:Y:S01]  /*d2f0*/  @P0 SHF.R.U32.HI R13, RZ, R21, R14 ;  /* 0x00000015ff0d0219 */ /* 0x008fe2000001160e */
[----:B------:R-:W-:Y:S02]  /*d300*/  IMAD R14, R5, UR4, RZ ;  /* 0x00000004050e7c24 */ /* 0x000fe4000f8e02ff */
[----:B------:R-:W-:Y:S01]  /*d310*/  IMAD.WIDE.U32 R10, R3, UR4, R10 ;  /* 0x00000004030a7c25 */ /* 0x000fe2000f8e000a */
[----:B------:R-:W-:-:S03]  /*d320*/  SHF.R.S32.HI R17, RZ, 0x1f, R13 ;  /* 0x0000001fff117819 */ /* 0x000fc6000001140d */
[----:B------:R-:W-:Y:S01]  /*d330*/  IMAD.MOV R15, RZ, RZ, -R13 ;  /* 0x000000ffff0f7224 */ /* 0x000fe200078e0a0d */
[----:B------:R-:W-:Y:S01]  /*d340*/  IADD3 R10, P0, R13, R10, RZ ;  /* 0x0000000a0d0a7210 */ /* 0x000fe20007f1e0ff */
[----:B------:R-:W-:Y:S01]  /*d350*/  IMAD R14, R3, UR5, R14 ;  /* 0x00000005030e7c24 */ /* 0x000fe2000f8e020e */
[----:B------:R-:W-:Y:S01]  /*d360*/  ULDC.64 UR4, c[0x0][0xbc8] ;  /* 0x0002f20000047ab9 */ /* 0x000fe20000000a00 */
[----:B------:R-:W-:Y:S01]  /*d370*/  IMAD R15, R19, R15, R12 ;  /* 0x0000000f130f7224 */ /* 0x000fe200078e020c */
[----:B------:R-:W-:Y:S02]  /*d380*/  LOP3.LUT R13, R20, 0x7ffffffc, RZ, 0xc0, !PT ;  /* 0x7ffffffc140d7812 */ /* 0x000fe400078ec0ff */
[----:B------:R-:W-:Y:S01]  /*d390*/  IADD3.X R11, R17, R11, R14, P0, !PT ;  /* 0x0000000b110b7210 */ /* 0x000fe200007fe40e */
[----:B------:R-:W-:Y:S01]  /*d3a0*/  IMAD R14, R155, 0x40, R154 ;  /* 0x000000409b0e7824 */ /* 0x000fe200078e029a */
[----:B------:R-:W-:Y:S01]  /*d3b0*/  SHF.R.S32.HI R12, RZ, 0x1f, R15 ;  /* 0x0000001fff0c7819 */ /* 0x000fe2000001140f */
[----:B------:R-:W-:-:S04]  /*d3c0*/  IMAD.WIDE.U32 R10, R15, UR4, R10 ;  /* 0x000000040f0a7c25 */ /* 0x000fc8000f8e000a */
[----:B------:R-:W-:-:S04]  /*d3d0*/  IMAD R12, R12, UR4, RZ ;  /* 0x000000040c0c7c24 */ /* 0x000fc8000f8e02ff */
        /* <DEDUP_REMOVED lines=10> */
[----:B------:R-:W-:-:S02]  /*d480*/  IMAD.IADD R15, R16, 0x1, -R13 ;  /* 0x00000001100f7824 */ /* 0x000fc400078e0a0d */
[----:B------:R-:W-:Y:S02]  /*d490*/  SHFL.IDX PT, R10, R17, RZ, 0x1c1f ;  /* 0x001c1fff110a7589 */ /* 0x000fe400000e0000 */
[----:B------:R-:W-:Y:S02]  /*d4a0*/  IMAD.U32 R16, R21, -0x100, RZ ;  /* 0xffffff0015107824 */ /* 0x000fe400078e00ff */
[----:B------:R-:W0:Y:S01]  /*d4b0*/  SHFL.IDX PT, R11, R20, RZ, 0x1c1f ;  /* 0x001c1fff140b7589 */ /* 0x000e2200000e0000 */
[----:B------:R-:W-:Y:S02]  /*d4c0*/  IMAD.SHL.U32 R21, R15, 0x2, RZ ;  /* 0x000000020f157824 */ /* 0x000fe400078e00ff */
[----:B------:R-:W-:Y:S01]  /*d4d0*/  IMAD R15, R19, UR4, RZ ;  /* 0x00000004130f7c24 */ /* 0x000fe2000f8e02ff */
[----:B------:R-:W1:Y:S02]  /*d4e0*/  SHFL.IDX PT, R13, R20, 0x1, 0x1c1f ;  /* 0x003c1f00140d7f89 */ /* 0x000e6400000e0000 */
[----:B------:R-:W-:-:S02]  /*d4f0*/  ISETP.NE.AND P0, PT, R21, R16, PT ;  /* 0x000000101500720c */ /* 0x000fc40003f05270 */
[C---:B------:R-:W-:Y:S02]  /*d500*/  IADD3 R16, R14.reuse, 0x8, RZ ;  /* 0x000000080e107810 */ /* 0x040fe40007ffe0ff */
[-C--:B------:R-:W-:Y:S02]  /*d510*/  ISETP.GE.OR P1, PT, R14, R15.reuse, P0 ;  /* 0x0000000f0e00720c */ /* 0x080fe40000726670 */
[----:B------:R-:W-:-:S11]  /*d520*/  ISETP.GE.OR P0, PT, R16, R15, P0 ;  /* 0x0000000f1000720c */ /* 0x000fd60000706670 */
[----:B0-----:R0:W-:Y:S04]  /*d530*/  @!P1 ST.E desc[UR36][R10.64], R4 ;  /* 0x000000040a009985 */ /* 0x0011e8000c101924 */
[----:B-1----:R0:W-:Y:S02]  /*d540*/  @!P0 ST.E desc[UR36][R12.64], R2 ;  /* 0x000000020c008985 */ /* 0x0021e4000c101924 */
.L_x_4977:
[----:B------:R-:W-:Y:S01]  /*d550*/  ISETP.NE.AND P0, PT, R6, 0x1, PT ;  /* 0x000000010600780c */ /* 0x000fe20003f05270 */
[----:B--2---:R-:W1:Y:S01]  /*d560*/  S2R R14, SR_CTAID.X ;  /* 0x00000000000e7919 */ /* 0x004e620000002500 */
[--C-:B0-----:R-:W-:Y:S01]  /*d570*/  SHF.R.S32.HI R2, RZ, 0x2, R7.reuse ;  /* 0x00000002ff027819 */ /* 0x101fe20000011407 */
[----:B------:R-:W0:Y:S01]  /*d580*/  S2UR UR6, SR_CTAID.Z ;  /* 0x00000000000679c3 */ /* 0x000e220000002700 */
[----:B------:R-:W-:Y:S01]  /*d590*/  SHF.R.S32.HI R11, RZ, 0x1f, R7 ;  /* 0x0000001fff0b7819 */ /* 0x000fe20000011407 */
[----:B------:R-:W-:Y:S01]  /*d5a0*/  ULDC.64 UR4, c[0x0][0xb38] ;  /* 0x0002ce0000047ab9 */ /* 0x000fe20000000a00 */
[----:B------:R-:W-:Y:S01]  /*d5b0*/  LEA.HI R153, R153, R152, RZ, 0x2 ;  /* 0x0000009899997211 */ /* 0x000fe200078f10ff */
[----:B------:R-:W-:Y:S01]  /*d5c0*/  IMAD R9, R9, UR4, RZ ;  /* 0x0000000409097c24 */ /* 0x000fe2000f8e02ff */
[----:B------:R-:W-:Y:S01]  /*d5d0*/  LEA.HI R11, R11, R2, RZ, 0x3 ;  /* 0x000000020b0b7211 */ /* 0x000fe200078f18ff */
[----:B------:R-:W-:Y:S01]  /*d5e0*/  BSSY B0, `(.L_x_4978) ;  /* 0x00000ff000007945 */ /* 0x000fe20003800000 */
[----:B------:R-:W-:Y:S01]  /*d5f0*/  LOP3.LUT R153, R153, 0xfffffffc, RZ, 0xc0, !PT ;  /* 0xfffffffc99997812 */ /* 0x000fe200078ec0ff */
[----:B------:R-:W2:Y:S01]  /*d600*/  LDC.64 R12, c[0x0][0xb40] ;  /* 0x0002d000ff0c7b82 */ /* 0x000ea20000000a00 */
[----:B------:R-:W-:Y:S01]  /*d610*/  LOP3.LUT R11, R11, 0xfffffff8, RZ, 0xc0, !PT ;  /* 0xfffffff80b0b7812 */ /* 0x000fe200078ec0ff */
[----:B------:R-:W-:Y:S01]  /*d620*/  IMAD R9, R18, UR5, R9 ;  /* 0x0000000512097c24 */ /* 0x000fe2000f8e0209 */
[----:B------:R-:W-:Y:S01]  /*d630*/  LEA.HI R157, R157, R0, RZ, 0x5 ;  /* 0x000000009d9d7211 */ /* 0x000fe200078f28ff */
[----:B------:R-:W-:-:S02]  /*d640*/  IMAD.IADD R153, R152, 0x1, -R153 ;  /* 0x0000000198997824 */ /* 0x000fc400078e0a99 */
[----:B------:R-:W-:Y:S01]  /*d650*/  IMAD.IADD R4, R2, 0x1, -R11 ;  /* 0x0000000102047824 */ /* 0x000fe200078e0a0b */
[----:B------:R-:W-:Y:S01]  /*d660*/  SHF.R.S32.HI R157, RZ, 0x5, R157 ;  /* 0x00000005ff9d7819 */ /* 0x000fe2000001149d */
[----:B------:R-:W3:Y:S01]  /*d670*/  @P0 LDC R16, c[0x0][0xbec] ;  /* 0x0002fb00ff100b82 */ /* 0x000ee20000000800 */
[----:B------:R-:W-:Y:S01]  /*d680*/  LEA.HI R2, R153, R153, RZ, 0x1 ;  /* 0x0000009999027211 */ /* 0x000fe200078f08ff */
[----:B------:R-:W-:-:S03]  /*d690*/  IMAD.WIDE.U32 R18, R18, UR4, RZ ;  /* 0x0000000412127c25 */ /* 0x000fc6000f8e00ff */
[----:B------:R-:W-:Y:S01]  /*d6a0*/  LOP3.LUT R2, R2, 0x1ffffffe, RZ, 0xc0, !PT ;  /* 0x1ffffffe02027812 */ /* 0x000fe200078ec0ff */
[----:B------:R-:W-:Y:S02]  /*d6b0*/  IMAD R157, R157, 0x10, R4 ;  /* 0x000000109d9d7824 */ /* 0x000fe400078e0204 */
[----:B------:R-:W4:Y:S01]  /*d6c0*/  @P0 LDC R17, c[0x0][0xbf0] ;  /* 0x0002fc00ff110b82 */ /* 0x000f220000000800 */
[----:B0-----:R-:W-:Y:S01]  /*d6d0*/  USHF.R.S32.HI UR4, URZ, 0x1f, UR6 ;  /* 0x0000001f3f047899 */ /* 0x001fe20008011406 */
[----:B------:R-:W-:Y:S02]  /*d6e0*/  IMAD.IADD R2, R153, 0x1, -R2 ;  /* 0x0000000199027824 */ /* 0x000fe400078e0a02 */
[----:B------:R-:W-:-:S03]  /*d6f0*/  IMAD.IADD R19, R19, 0x1, R9 ;  /* 0x0000000113137824 */ /* 0x000fc600078e0209 */
[----:B------:R-:W-:Y:S01]  /*d700*/  LEA R11, R2, R157, 0x3 ;  /* 0x0000009d020b7211 */ /* 0x000fe200078e18ff */
[----:B--2---:R-:W-:Y:S01]  /*d710*/  IMAD R2, R12, UR4, RZ ;  /* 0x000000040c027c24 */ /* 0x004fe2000f8e02ff */
[----:B------:R-:W-:-:S03]  /*d720*/  ULDC.64 UR4, c[0x0][0xb48] ;  /* 0x0002d20000047ab9 */ /* 0x000fc60000000a00 */
[----:B-1----:R-:W-:Y:S02]  /*d730*/  IMAD R15, R14, 0x40, R11 ;  /* 0x000000400e0f7824 */ /* 0x002fe400078e020b */
[----:B------:R-:W-:Y:S02]  /*d740*/  IMAD R13, R13, UR6, R2 ;  /* 0x000000060d0d7c24 */ /* 0x000fe4000f8e0202 */
[----:B---3--:R-:W-:-:S04]  /*d750*/  @P0 IMAD.HI.U32 R16, R15, R16, RZ ;  /* 0x000000100f100227 */ /* 0x008fc800078e00ff */
[----:B------:R-:W-:-:S04]  /*d760*/  IMAD.WIDE.U32 R10, R12, UR6, R18 ;  /* 0x000000060c0a7c25 */ /* 0x000fc8000f8e0012 */
[----:B------:R-:W-:Y:S01]  /*d770*/  IMAD.MOV.U32 R9, RZ, RZ, R15 ;  /* 0x000000ffff097224 */ /* 0x000fe200078e000f */
[----:B----4-:R-:W-:Y:S01]  /*d780*/  @P0 SHF.R.U32.HI R9, RZ, R17, R16 ;  /* 0x00000011ff090219 */ /* 0x010fe20000011610 */
[----:B------:R-:W-:Y:S02]  /*d790*/  IMAD R2, R5, UR4, RZ ;  /* 0x0000000405027c24 */ /* 0x000fe4000f8e02ff */
[----:B------:R-:W-:Y:S01]  /*d7a0*/  IMAD.IADD R11, R11, 0x1, R13 ;  /* 0x000000010b0b7824 */ /* 0x000fe200078e020d */
[----:B------:R-:W-:Y:S01]  /*d7b0*/  IADD3 R5, -R9, RZ, RZ ;  /* 0x000000ff09057210 */ /* 0x000fe20007ffe1ff */
[C---:B------:R-:W-:Y:S01]  /*d7c0*/  IMAD R13, R3.reuse, UR5, R2 ;  /* 0x00000005030d7c24 */ /* 0x040fe2000f8e0202 */
[----:B------:R-:W-:Y:S01]  /*d7d0*/  SHF.R.S32.HI R4, RZ, 0x1f, R9 ;  /* 0x0000001fff047819 */ /* 0x000fe20000011409 */
[----:B------:R-:W-:Y:S01]  /*d7e0*/  IMAD.WIDE.U32 R2, R3, UR4, R10 ;  /* 0x0000000403027c25 */ /* 0x000fe2000f8e000a */
[----:B------:R-:W-:-:S03]  /*d7f0*/  ULDC.64 UR4, c[0x0][0xb30] ;  /* 0x0002cc0000047ab9 */ /* 0x000fc60000000a00 */
        /* <DEDUP_REMOVED lines=13> */
[-C--:B------:R-:W-:Y:S02]  /*d8d0*/  LEA.HI R9, R8, R8.reuse, RZ, 0x1 ;  /* 0x0000000808097211 */ /* 0x080fe400078f08ff */
[----:B------:R-:W-:Y:S01]  /*d8e0*/  LEA R4, P0, R2, UR4, 0x2 ;  /* 0x0000000402047c11 */ /* 0x000fe2000f8010ff */
[----:B------:R-:W-:Y:S01]  /*d8f0*/  ULDC UR4, c[0x0][0xa88] ;  /* 0x0002a20000047ab9 */ /* 0x000fe20000000800 */
[----:B------:R-:W-:Y:S01]  /*d900*/  LOP3.LUT R11, R9, 0xfffffe, RZ, 0xc0, !PT ;  /* 0x00fffffe090b7812 */ /* 0x000fe200078ec0ff */
[----:B------:R-:W-:Y:S01]  /*d910*/  IMAD R6, R6, UR4, RZ ;  /* 0x0000000406067c24 */ /* 0x000fe2000f8e02ff */
[----:B------:R-:W-:Y:S01]  /*d920*/  LOP3.LUT R9, R7, 0x7ffffffc, RZ, 0xc0, !PT ;  /* 0x7ffffffc07097812 */ /* 0x000fe200078ec0ff */
[----:B------:R-:W-:Y:S01]  /*d930*/  IMAD R7, R14, 0x40, R157 ;  /* 0x000000400e077824 */ /* 0x000fe200078e029d */
[----:B------:R-:W-:Y:S02]  /*d940*/  LEA.HI.X R5, R2, UR5, R5, 0x2, P0 ;  /* 0x0000000502057c11 */ /* 0x000fe400080f1405 */
[----:B------:R-:W-:Y:S01]  /*d950*/  IADD3 R11, -R11, R8, RZ ;  /* 0x000000080b0b7210 */ /* 0x000fe20007ffe1ff */
[----:B------:R-:W-:Y:S01]  /*d960*/  IMAD.IADD R0, R0, 0x1, -R9 ;  /* 0x0000000100007824 */ /* 0x000fe200078e0a09 */
[----:B------:R-:W-:Y:S01]  /*d970*/  ISETP.GE.AND P0, PT, R7, R6, PT ;  /* 0x000000060700720c */ /* 0x000fe20003f06270 */
[----:B------:R0:W1:Y:S02]  /*d980*/  SHFL.IDX PT, R2, R4, RZ, 0x1c1f ;  /* 0x001c1fff04027589 */ /* 0x00006400000e0000 */
[----:B------:R-:W-:-:S02]  /*d990*/  IMAD R0, R11, 0x80, R0 ;  /* 0x000000800b007824 */ /* 0x000fc400078e0200 */
[----:B------:R0:W2:Y:S02]  /*d9a0*/  SHFL.IDX PT, R3, R5, RZ, 0x1c1f ;  /* 0x001c1fff05037589 */ /* 0x0000a400000e0000 */
[----:B------:R-:W-:-:S06]  /*d9b0*/  IMAD.SHL.U32 R0, R0, 0x2, RZ ;  /* 0x0000000200007824 */ /* 0x000fcc00078e00ff */
[----:B0-----:R-:W-:Y:S05]  /*d9c0*/  @P0 BRA `(.L_x_4979) ;  /* 0x0000000c00000947 */ /* 0x001fea0003800000 */
[C---:B------:R-:W-:Y:S01]  /*d9d0*/  VIADD R9, R0.reuse, 0x8 ;  /* 0x0000000800097836 */ /* 0x040fe20000000000 */
[----:B------:R-:W-:Y:S01]  /*d9e0*/  ULDC UR4, c[0x0][0xac8] ;  /* 0x0002b20000047ab9 */ /* 0x000fe20000000800 */
[C---:B------:R-:W-:Y:S01]  /*d9f0*/  IADD3 R11, R0.reuse, 0x10, RZ ;  /* 0x00000010000b7810 */ /* 0x040fe20007ffe0ff */
        /* <DEDUP_REMOVED lines=36> */
[----:B------:R-:W-:Y:S02]  /*dc40*/  ISETP.GE.AND P5, PT, R21, UR4, PT ;  /* 0x0000000415007c0c */ /* 0x000fe4000bfa6270 */
[----:B------:R-:W-:Y:S02]  /*dc50*/  @!P1 LEA.HI R17, R17, R17, RZ, 0x1 ;  /* 0x0000001111119211 */ /* 0x000fe400078f08ff */
[----:B0-----:R-:W-:Y:S02]  /*dc60*/  @!P0 LOP3.LUT R9, R16, 0xfffffffe, RZ, 0xc0, !PT ;  /* 0xfffffffe10098812 */ /* 0x001fe400078ec0ff */
        /* <DEDUP_REMOVED lines=16> */
[----:B------:R-:W-:Y:S02]  /*dd70*/  @!P6 LOP3.LUT R17, R22, 0xfffffffe, RZ, 0xc0, !PT ;  /* 0xfffffffe1611e812 */ /* 0x000fe400078ec0ff */
[----:B------:R-:W-:Y:S01]  /*dd80*/  IADD3 R24, R0, 0x60, RZ ;  /* 0x0000006000187810 */ /* 0x000fe20007ffe0ff */
[--C-:B0-----:R-:W-:Y:S01]  /*dd90*/  @!P2 IMAD.WIDE R8, R13, 0x4, R2.reuse ;  /* 0x000000040d08a825 */ /* 0x101fe200078e0202 */
[----:B------:R-:W-:Y:S02]  /*dda0*/  ISETP.GE.AND P1, PT, R23, UR4, PT ;  /* 0x0000000417007c0c */ /* 0x000fe4000bf26270 */
[----:B------:R-:W-:Y:S01]  /*ddb0*/  ISETP.GE.AND P0, PT, R24, UR4, PT ;  /* 0x0000000418007c0c */ /* 0x000fe2000bf06270 */
[--C-:B-1----:R-:W-:Y:S01]  /*ddc0*/  @!P3 IMAD.WIDE R10, R19, 0x4, R2.reuse ;  /* 0x00000004130ab825 */ /* 0x102fe200078e0202 */
[----:B------:R0:W-:Y:S01]  /*ddd0*/  @!P2 ST.E.64 desc[UR36][R8.64], R48 ;  /* 0x000000300800a985 */ /* 0x0001e2000c101b24 */
[----:B------:R-:W-:Y:S02]  /*dde0*/  IADD3 R22, R0, 0x88, RZ ;  /* 0x0000008800167810 */ /* 0x000fe40007ffe0ff */
[----:B------:R-:W-:Y:S01]  /*ddf0*/  @!P4 IMAD.WIDE R12, R15, 0x4, R2 ;  /* 0x000000040f0cc825 */ /* 0x000fe200078e0202 */
[----:B------:R1:W-:Y:S01]  /*de00*/  @!P3 ST.E.64 desc[UR36][R10.64], R52 ;  /* 0x000000340a00b985 */ /* 0x0003e2000c101b24 */
[----:B------:R-:W-:-:S02]  /*de10*/  ISETP.GE.AND P2, PT, R18, UR4, PT ;  /* 0x0000000412007c0c */ /* 0x000fc4000bf46270 */
        /* <DEDUP_REMOVED lines=29> */
[----:B---3--:R-:W-:-:S02]  /*dff0*/  @!P5 LOP3.LUT R15, R20, 0xfffffffe, RZ, 0xc0, !PT ;  /* 0xfffffffe140fd812 */ /* 0x008fc400078ec0ff */
[----:B------:R-:W-:Y:S02]  /*e000*/  @!P4 LOP3.LUT R21, R21, 0xfffffffe, RZ, 0xc0, !PT ;  /* 0xfffffffe1515c812 */ /* 0x000fe400078ec0ff */
[----:B----4-:R-:W-:Y:S01]  /*e010*/  @!P3 LOP3.LUT R17, R22, 0xfffffffe, RZ, 0xc0, !PT ;  /* 0xfffffffe1611b812 */ /* 0x010fe200078ec0ff */
[----:B------:R-:W-:Y:S01]  /*e020*/  VIADD R22, R0, 0xc0 ;  /* 0x000000c000167836 */ /* 0x000fe20000000000 */
[----:B------:R-:W-:Y:S01]  /*e030*/  ISETP.GE.AND P0, PT, R23, UR4, PT ;  /* 0x0000000417007c0c */ /* 0x000fe2000bf06270 */
[--C-:B0-----:R-:W-:Y:S01]  /*e040*/  @!P2 IMAD.WIDE R8, R13, 0x4, R2.reuse ;  /* 0x000000040d08a825 */ /* 0x101fe200078e0202 */
[----:B------:R-:W-:Y:S02]  /*e050*/  ISETP.GE.AND P1, PT, R24, UR4, PT ;  /* 0x0000000418007c0c */ /* 0x000fe4000bf26270 */
[----:B------:R-:W-:Y:S01]  /*e060*/  IADD3 R20, R0, 0xb0, RZ ;  /* 0x000000b000147810 */ /* 0x000fe20007ffe0ff */
[----:B-1----:R-:W-:Y:S01]  /*e070*/  @!P6 IMAD.WIDE R10, R19, 0x4, R2 ;  /* 0x00000004130ae825 */ /* 0x002fe200078e0202 */
[----:B------:R0:W-:Y:S01]  /*e080*/  @!P2 ST.E.64 desc[UR36][R8.64], R76 ;  /* 0x0000004c0800a985 */ /* 0x0001e2000c101b24 */
[----:B------:R-:W-:-:S02]  /*e090*/  ISETP.GE.AND P2, PT, R18, UR4, PT ;  /* 0x0000000412007c0c */ /* 0x000fc4000bf46270 */
[--C-:B------:R-:W-:Y:S01]  /*e0a0*/  @!P5 IMAD.WIDE R12, R15, 0x4, R2.reuse ;  /* 0x000000040f0cd825 */ /* 0x100fe200078e0202 */
        /* <DEDUP_REMOVED lines=8> */
[C---:B------:R-:W-:Y:S01]  /*e130*/  VIADD R19, R0.reuse, 0xa8 ;  /* 0x000000a800137836 */ /* 0x040fe20000000000 */
[----:B------:R4:W-:Y:S01]  /*e140*/  @!P3 ST.E.64 desc[UR36][R16.64], R92 ;  /* 0x0000005c1000b985 */ /* 0x0009e2000c101b24 */
[----:B------:R-:W-:Y:S01]  /*e150*/  VIADD R21, R0, 0xb8 ;  /* 0x000000b800157836 */ /* 0x000fe20000000000 */
[----:B------:R-:W-:Y:S02]  /*e160*/  @!P1 LEA.HI R24, R24, R24, RZ, 0x1 ;  /* 0x0000001818189211 */ /* 0x000fe400078f08ff */
[----:B------:R-:W-:Y:S02]  /*e170*/  ISETP.GE.AND P3, PT, R19, UR4, PT ;  /* 0x0000000413007c0c */ /* 0x000fe4000bf66270 */
[----:B------:R-:W-:Y:S02]  /*e180*/  ISETP.GE.AND P5, PT, R21, UR4, PT ;  /* 0x0000000415007c0c */ /* 0x000fe4000bfa6270 */
[----:B0-----:R-:W-:Y:S02]  /*e190*/  @!P0 LOP3.LUT R9, R23, 0xfffffffe, RZ, 0xc0, !PT ;  /* 0xfffffffe17098812 */ /* 0x001fe400078ec0ff */
[----:B------:R-:W-:-:S02]  /*e1a0*/  @!P2 LEA.HI R18, R18, R18, RZ, 0x1 ;  /* 0x000000121212a211 */ /* 0x000fc400078f08ff */
        /* <DEDUP_REMOVED lines=14> */
[----:B------:R-:W-:Y:S01]  /*e290*/  @!P2 ST.E.64 desc[UR36][R12.64], R104 ;  /* 0x000000680c00a985 */ /* 0x000fe2000c101b24 */
[----:B------:R-:W-:-:S02]  /*e2a0*/  @!P5 LOP3.LUT R21, R21, 0xfffffffe, RZ, 0xc0, !PT ;  /* 0xfffffffe1515d812 */ /* 0x000fc400078ec0ff */
[----:B----4-:R-:W-:Y:S02]  /*e2b0*/  @!P6 LOP3.LUT R17, R22, 0xfffffffe, RZ, 0xc0, !PT ;  /* 0xfffffffe1611e812 */ /* 0x010fe400078ec0ff */
[----:B------:R-:W-:Y:S01]  /*e2c0*/  IADD3 R20, R0, 0xd8, RZ ;  /* 0x000000d800147810 */ /* 0x000fe20007ffe0ff */
[--C-:B0-----:R-:W-:Y:S01]  /*e2d0*/  @!P3 IMAD.WIDE R8, R19, 0x4, R2.reuse ;  /* 0x000000041308b825 */ /* 0x101fe200078e0202 */
[----:B------:R-:W-:Y:S02]  /*e2e0*/  ISETP.GE.AND P0, PT, R18, UR4, PT ;  /* 0x0000000412007c0c */ /* 0x000fe4000bf06270 */
[----:B------:R-:W-:Y:S01]  /*e2f0*/  ISETP.GE.AND P2, PT, R20, UR4, PT ;  /* 0x0000000414007c0c */ /* 0x000fe2000bf46270 */
[--C-:B-1----:R-:W-:Y:S01]  /*e300*/  @!P4 IMAD.WIDE R10, R15, 0x4, R2.reuse ;  /* 0x000000040f0ac825 */ /* 0x102fe200078e0202 */
[----:B------:R0:W-:Y:S03]  /*e310*/  @!P3 ST.E.64 desc[UR36][R8.64], R108 ;  /* 0x0000006c0800b985 */ /* 0x0001e6000c101b24 */
[--C-:B------:R-:W-:Y:S01]  /*e320*/  @!P5 IMAD.WIDE R14, R21, 0x4, R2.reuse ;  /* 0x00000004150ed825 */ /* 0x100fe200078e0202 */
[----:B------:R1:W-:Y:S03]  /*e330*/  @!P4 ST.E.64 desc[UR36][R10.64], R112 ;  /* 0x000000700a00c985 */ /* 0x0003e6000c101b24 */
[----:B------:R-:W-:Y:S01]  /*e340*/  VIADD R19, R0, 0xd0 ;  /* 0x000000d000137836 */ /* 0x000fe20000000000 */
[----:B------:R2:W-:Y:S01]  /*e350*/  @!P5 ST.E.64 desc[UR36][R14.64], R116 ;  /* 0x000000740e00d985 */ /* 0x0005e2000c101b24 */
[----:B------:R-:W-:Y:S01]  /*e360*/  @!P6 IMAD.WIDE R16, R17, 0x4, R2 ;  /* 0x000000041110e825 */ /* 0x000fe200078e0202 */
[----:B------:R-:W-:-:S02]  /*e370*/  @!P0 LEA.HI R18, R18, R18, RZ, 0x1 ;  /* 0x0000001212128211 */ /* 0x000fc400078f08ff */
[----:B------:R-:W-:Y:S01]  /*e380*/  ISETP.GE.AND P1, PT, R19, UR4, PT ;  /* 0x0000000413007c0c */ /* 0x000fe2000bf26270 */
[C---:B------:R-:W-:Y:S01]  /*e390*/  VIADD R21, R0.reuse, 0xe0 ;  /* 0x000000e000157836 */ /* 0x040fe20000000000 */
[----:B------:R3:W-:Y:S01]  /*e3a0*/  @!P6 ST.E.64 desc[UR36][R16.64], R120 ;  /* 0x000000781000e985 */ /* 0x0007e2000c101b24 */
[----:B0-----:R-:W-:Y:S01]  /*e3b0*/  VIADD R9, R0, 0xf8 ;  /* 0x000000f800097836 */ /* 0x001fe20000000000 */
[----:B------:R-:W-:Y:S01]  /*e3c0*/  @!P2 LEA.HI R20, R20, R20, RZ, 0x1 ;  /* 0x000000141414a211 */ /* 0x000fe200078f08ff */
[C---:B------:R-:W-:Y:S01]  /*e3d0*/  VIADD R12, R0.reuse, 0xe8 ;  /* 0x000000e8000c7836 */ /* 0x040fe20000000000 */
[----:B------:R-:W-:Y:S01]  /*e3e0*/  ISETP.GE.AND P3, PT, R21, UR4, PT ;  /* 0x0000000415007c0c */ /* 0x000fe2000bf66270 */
[----:B------:R-:W-:Y:S01]  /*e3f0*/  VIADD R13, R0, 0xf0 ;  /* 0x000000f0000d7836 */ /* 0x000fe20000000000 */
[----:B------:R-:W-:Y:S02]  /*e400*/  ISETP.GE.AND P6, PT, R9, UR4, PT ;  /* 0x0000000409007c0c */ /* 0x000fe4000bfc6270 */
[----:B------:R-:W-:-:S02]  /*e410*/  ISETP.GE.AND P4, PT, R12, UR4, PT ;  /* 0x000000040c007c0c */ /* 0x000fc4000bf86270 */
[----:B------:R-:W-:Y:S02]  /*e420*/  ISETP.GE.AND P5, PT, R13, UR4, PT ;  /* 0x000000040d007c0c */ /* 0x000fe4000bfa6270 */
[----:B------:R-:W-:-:S04]  /*e430*/  @!P1 LEA.HI R19, R19, R19, RZ, 0x1 ;  /* 0x0000001313139211 */ /* 0x000fc800078f08ff */
[----:B-1----:R-:W-:Y:S02]  /*e440*/  @!P1 LOP3.LUT R11, R19, 0xfffffffe, RZ, 0xc0, !PT ;  /* 0xfffffffe130b9812 */ /* 0x002fe400078ec0ff */
[----:B------:R-:W-:Y:S02]  /*e450*/  @!P3 LEA.HI R21, R21, R21, RZ, 0x1 ;  /* 0x000000151515b211 */ /* 0x000fe400078f08ff */
[----:B------:R-:W-:Y:S02]  /*e460*/  @!P6 LEA.HI R10, R9, R9, RZ, 0x1 ;  /* 0x00000009090ae211 */ /* 0x000fe400078f08ff */
[----:B------:R-:W-:Y:S02]  /*e470*/  @!P4 LEA.HI R12, R12, R12, RZ, 0x1 ;  /* 0x0000000c0c0cc211 */ /* 0x000fe400078f08ff */
[----:B------:R-:W-:Y:S02]  /*e480*/  @!P5 LEA.HI R8, R13, R13, RZ, 0x1 ;  /* 0x0000000d0d08d211 */ /* 0x000fe400078f08ff */
[----:B------:R-:W-:-:S02]  /*e490*/  @!P0 LOP3.LUT R9, R18, 0xfffffffe, RZ, 0xc0, !PT ;  /* 0xfffffffe12098812 */ /* 0x000fc400078ec0ff */
[----:B------:R-:W-:Y:S02]  /*e4a0*/  @!P2 LOP3.LUT R13, R20, 0xfffffffe, RZ, 0xc0, !PT ;  /* 0xfffffffe140da812 */ /* 0x000fe400078ec0ff */
[----:B--2---:R-:W-:Y:S02]  /*e4b0*/  @!P3 LOP3.LUT R15, R21, 0xfffffffe, RZ, 0xc0, !PT ;  /* 0xfffffffe150fb812 */ /* 0x004fe400078ec0ff */
[----:B---3--:R-:W-:Y:S01]  /*e4c0*/  @!P4 LOP3.LUT R17, R12, 0xfffffffe, RZ, 0xc0, !PT ;  /* 0xfffffffe0c11c812 */ /* 0x008fe200078ec0ff */
        /* <DEDUP_REMOVED lines=16> */
.L_x_4979:
[----:B------:R-:W-:Y:S05]  /*e5d0*/  BSYNC B0 ;  /* 0x0000000000007941 */ /* 0x000fea0003800000 */
.L_x_4978:
[----:B------:R-:W-:Y:S01]  /*e5e0*/  IADD3 R7, R7, 0x8, RZ ;  /* 0x0000000807077810 */ /* 0x000fe20007ffe0ff */
[----:B0-2---:R3:W4:Y:S03]  /*e5f0*/  SHFL.IDX PT, R3, R5, 0x1, 0x1c1f ;  /* 0x003c1f0005037f89 */ /* 0x00572600000e0000 */
[----:B------:R-:W-:Y:S01]  /*e600*/  ISETP.GE.AND P0, PT, R7, R6, PT ;  /* 0x000000060700720c */ /* 0x000fe20003f06270 */
[----:B-1----:R3:W0:-:S12]  /*e610*/  SHFL.IDX PT, R2, R4, 0x1, 0x1c1f ;  /* 0x003c1f0004027f89 */ /* 0x00261800000e0000 */
[----:B---3--:R-:W-:Y:S05]  /*e620*/  @P0 BRA `(.L_x_4871) ;  /* 0x0000004800e80947 */ /* 0x008fea0003800000 */
        /* <DEDUP_REMOVED lines=15> */
[C---:B------:R-:W-:Y:S01]  /*e720*/  IADD3 R18, R0.reuse, 0x50, RZ ;  /* 0x0000005000127810 */ /* 0x040fe20007ffe0ff */
[C---:B------:R-:W-:Y:S01]  /*e730*/  VIADD R19, R0.reuse, 0x58 ;  /* 0x0000005800137836 */ /* 0x040fe20000000000 */
[C---:B------:R-:W-:Y:S01]  /*e740*/  @!P0 LEA.HI R4, R0.reuse, R0, RZ, 0x1 ;  /* 0x0000000000048211 */ /* 0x040fe200078f08ff */
[----:B------:R-:W-:Y:S01]  /*e750*/  VIADD R20, R0, 0x80 ;  /* 0x0000008000147836 */ /* 0x000fe20000000000 */
[----:B------:R-:W-:-:S02]  /*e760*/  @!P1 LEA.HI R6, R5, R5, RZ, 0x1 ;  /* 0x0000000505069211 */ /* 0x000fc400078f08ff */
[----:B------:R-:W-:Y:S02]  /*e770*/  @!P2 LEA.HI R8, R7, R7, RZ, 0x1 ;  /* 0x000000070708a211 */ /* 0x000fe400078f08ff */
[----:B------:R-:W-:Y:S02]  /*e780*/  @!P0 LOP3.LUT R5, R4, 0xfffffffe, RZ, 0xc0, !PT ;  /* 0xfffffffe04058812 */ /* 0x000fe400078ec0ff */
[----:B------:R-:W-:Y:S02]  /*e790*/  @!P1 LOP3.LUT R7, R6, 0xfffffffe, RZ, 0xc0, !PT ;  /* 0xfffffffe06079812 */ /* 0x000fe400078ec0ff */
[----:B------:R-:W-:Y:S01]  /*e7a0*/  @!P2 LOP3.LUT R9, R8, 0xfffffffe, RZ, 0xc0, !PT ;  /* 0xfffffffe0809a812 */ /* 0x000fe200078ec0ff */
[--C-:B0---4-:R-:W-:Y:S01]  /*e7b0*/  @!P0 IMAD.WIDE R4, R5, 0x4, R2.reuse ;  /* 0x0000000405048825 */ /* 0x111fe200078e0202 */
[----:B------:R-:W-:Y:S02]  /*e7c0*/  ISETP.GE.AND P3, PT, R15, UR4, PT ;  /* 0x000000040f007c0c */ /* 0x000fe4000bf66270 */
[----:B------:R-:W-:Y:S01]  /*e7d0*/  ISETP.GE.AND P4, PT, R16, UR4, PT ;  /* 0x0000000410007c0c */ /* 0x000fe2000bf86270 */
[----:B------:R-:W-:Y:S01]  /*e7e0*/  @!P1 IMAD.WIDE R6, R7, 0x4, R2 ;  /* 0x0000000407069825 */ /* 0x000fe200078e0202 */
[----:B------:R0:W-:Y:S01]  /*e7f0*/  @!P0 ST.E.64 desc[UR36][R4.64], R26 ;  /* 0x0000001a04008985 */ /* 0x0001e2000c101b24 */
[----:B------:R-:W-:-:S02]  /*e800*/  ISETP.GE.AND P0, PT, R12, UR4, PT ;  /* 0x000000040c007c0c */ /* 0x000fc4000bf06270 */
[----:B------:R-:W-:Y:S01]  /*e810*/  @!P2 IMAD.WIDE R8, R9, 0x4, R2 ;  /* 0x000000040908a825 */ /* 0x000fe200078e0202 */
[----:B------:R1:W-:Y:S01]  /*e820*/  @!P1 ST.E.64 desc[UR36][R6.64], R30 ;  /* 0x0000001e06009985 */ /* 0x0003e2000c101b24 */
[----:B------:R-:W-:Y:S02]  /*e830*/  ISETP.GE.AND P1, PT, R13, UR4, PT ;  /* 0x000000040d007c0c */ /* 0x000fe4000bf26270 */
[----:B------:R-:W-:Y:S01]  /*e840*/  @!P5 LEA.HI R10, R10, R10, RZ, 0x1 ;  /* 0x0000000a0a0ad211 */ /* 0x000fe200078f08ff */
[----:B------:R2:W-:Y:S01]  /*e850*/  @!P2 ST.E.64 desc[UR36][R8.64], R34 ;  /* 0x000000220800a985 */ /* 0x0005e2000c101b24 */
[----:B------:R-:W-:Y:S02]  /*e860*/  ISETP.GE.AND P2, PT, R14, UR4, PT ;  /* 0x000000040e007c0c */ /* 0x000fe4000bf46270 */
[----:B------:R-:W-:Y:S02]  /*e870*/  @!P6 LEA.HI R11, R11, R11, RZ, 0x1 ;  /* 0x0000000b0b0be211 */ /* 0x000fe400078f08ff */
[----:B------:R-:W-:-:S02]  /*e880*/  @!P3 LEA.HI R15, R15, R15, RZ, 0x1 ;  /* 0x0000000f0f0fb211 */ /* 0x000fc400078f08ff */
[----:B0-----:R-:W-:Y:S02]  /*e890*/  @!P5 LOP3.LUT R5, R10, 0xfffffffe, RZ, 0xc0, !PT ;  /* 0xfffffffe0a05d812 */ /* 0x001fe400078ec0ff */
[----:B------:R-:W-:Y:S02]  /*e8a0*/  @!P0 LEA.HI R12, R12, R12, RZ, 0x1 ;  /* 0x0000000c0c0c8211 */ /* 0x000fe400078f08ff */
[----:B-1----:R-:W-:Y:S01]  /*e8b0*/  @!P6 LOP3.LUT R7, R11, 0xfffffffe, RZ, 0xc0, !PT ;  /* 0xfffffffe0b07e812 */ /* 0x002fe200078ec0ff */
[--C-:B------:R-:W-:Y:S01]  /*e8c0*/  @!P5 IMAD.WIDE R4, R5, 0x4, R2.reuse ;  /* 0x000000040504d825 */ /* 0x100fe200078e0202 */
[----:B------:R-:W-:Y:S02]  /*e8d0*/  @!P1 LEA.HI R13, R13, R13, RZ, 0x1 ;  /* 0x0000000d0d0d9211 */ /* 0x000fe400078f08ff */
[----:B------:R-:W-:Y:S01]  /*e8e0*/  @!P2 LEA.HI R14, R14, R14, RZ, 0x1 ;  /* 0x0000000e0e0ea211 */ /* 0x000fe200078f08ff */
[----:B------:R-:W-:Y:S01]  /*e8f0*/  @!P6 IMAD.WIDE R6, R7, 0x4, R2 ;  /* 0x000000040706e825 */ /* 0x000fe200078e0202 */
[----:B------:R-:W-:Y:S01]  /*e900*/  @!P4 LEA.HI R16, R16, R16, RZ, 0x1 ;  /* 0x000000101010c211 */ /* 0x000fe200078f08ff */
[----:B------:R0:W-:Y:S01]  /*e910*/  @!P5 ST.E.64 desc[UR36][R4.64], R38 ;  /* 0x000000260400d985 */ /* 0x0001e2000c101b24 */
[----:B--2---:R-:W-:-:S02]  /*e920*/  @!P0 LOP3.LUT R9, R12, 0xfffffffe, RZ, 0xc0, !PT ;  /* 0xfffffffe0c098812 */ /* 0x004fc400078ec0ff */
[----:B------:R-:W-:Y:S01]  /*e930*/  @!P1 LOP3.LUT R13, R13, 0xfffffffe, RZ, 0xc0, !PT ;  /* 0xfffffffe0d0d9812 */ /* 0x000fe200078ec0ff */
[----:B------:R1:W-:Y:S01]  /*e940*/  @!P6 ST.E.64 desc[UR36][R6.64], R42 ;  /* 0x0000002a0600e985 */ /* 0x0003e2000c101b24 */
[----:B------:R-:W-:Y:S01]  /*e950*/  @!P2 LOP3.LUT R11, R14, 0xfffffffe, RZ, 0xc0, !PT ;  /* 0xfffffffe0e0ba812 */ /* 0x000fe200078ec0ff */
[----:B------:R-:W-:Y:S01]  /*e960*/  VIADD R14, R0, 0x60 ;  /* 0x00000060000e7836 */ /* 0x000fe20000000000 */
[----:B------:R-:W-:Y:S02]  /*e970*/  @!P3 LOP3.LUT R15, R15, 0xfffffffe, RZ, 0xc0, !PT ;  /* 0xfffffffe0f0fb812 */ /* 0x000fe400078ec0ff */
        /* <DEDUP_REMOVED lines=16> */
[C---:B------:R-:W-:Y:S02]  /*ea80*/  IADD3 R17, R0.reuse, 0x78, RZ ;  /* 0x0000007800117810 */ /* 0x040fe40007ffe0ff */
[----:B------:R-:W-:Y:S01]  /*ea90*/  VIADD R15, R0, 0x68 ;  /* 0x00000068000f7836 */ /* 0x000fe20000000000 */
[----:B------:R4:W-:Y:S01]  /*eaa0*/  @!P4 ST.E.64 desc[UR36][R12.64], R62 ;  /* 0x0000003e0c00c985 */ /* 0x0009e2000c101b24 */
        /* <DEDUP_REMOVED lines=46> */
[----:B0-----:R-:W-:Y:S01]  /*ed90*/  @!P6 LOP3.LUT R5, R18, 0xfffffffe, RZ, 0xc0, !PT ;  /* 0xfffffffe1205e812 */ /* 0x001fe200078ec0ff */
[----:B------:R-:W-:Y:S01]  /*eda0*/  VIADD R18, R0, 0xc0 ;  /* 0x000000c000127836 */ /* 0x000fe20000000000 */
        /* <DEDUP_REMOVED lines=16> */
[----:B----4-:R-:W-:Y:S02]  /*eeb0*/  @!P1 LOP3.LUT R13, R20, 0xfffffffe, RZ, 0xc0, !PT ;  /* 0xfffffffe140d9812 */ /* 0x010fe400078ec0ff */
[----:B------:R-:W-:Y:S01]  /*eec0*/  IADD3 R19, R0, 0xc8, RZ ;  /* 0x000000c800137810 */ /* 0x000fe20007ffe0ff */
        /* <DEDUP_REMOVED lines=15> */
[C---:B------:R-:W-:Y:S01]  /*efc0*/  VIADD R15, R0.reuse, 0xd8 ;  /* 0x000000d8000f7836 */ /* 0x040fe20000000000 */
[----:B------:R4:W-:Y:S01]  /*efd0*/  @!P1 ST.E.64 desc[UR36][R12.64], R118 ;  /* 0x000000760c009985 */ /* 0x0009e2000c101b24 */
[----:B------:R-:W-:Y:S01]  /*efe0*/  VIADD R17, R0, 0xe8 ;  /* 0x000000e800117836 */ /* 0x000fe20000000000 */
[----:B------:R-:W-:Y:S01]  /*eff0*/  @!P5 LEA.HI R18, R18, R18, RZ, 0x1 ;  /* 0x000000121212d211 */ /* 0x000fe200078f08ff */
[----:B------:R-:W-:Y:S01]  /*f000*/  VIADD R0, R0, 0xf8 ;  /* 0x000000f800007836 */ /* 0x000fe20000000000 */
[----:B------:R-:W-:Y:S02]  /*f010*/  ISETP.GE.AND P1, PT, R15, UR4, PT ;  /* 0x000000040f007c0c */ /* 0x000fe4000bf26270 */
        /* <DEDUP_REMOVED lines=31> */
[----:B---3--:R-:W-:-:S05]  /*f210*/  LOP3.LUT R5, R0, 0xfffffffe, RZ, 0xc0, !PT ;  /* 0xfffffffe00057812 */ /* 0x008fca00078ec0ff */
[----:B------:R-:W-:-:S05]  /*f220*/  IMAD.WIDE R2, R5, 0x4, R2 ;  /* 0x0000000405027825 */ /* 0x000fca00078e0202 */
[----:B------:R0:W-:Y:S01]  /*f230*/  ST.E.64 desc[UR36][R2.64], R150 ;  /* 0x0000009602007985 */ /* 0x0001e2000c101b24 */
[----:B------:R-:W-:Y:S05]  /*f240*/  BRA `(.L_x_4871) ;  /* 0x0000003c00e07947 */ /* 0x000fea0003800000 */
.L_x_4976:
[----:B------:R-:W1:Y:S02]  /*f250*/  S2R R0, SR_TID.X ;  /* 0x0000000000007919 */ /* 0x000e640000002100 */
[----:B-1----:R-:W-:-:S05]  /*f260*/  VIADD R2, R0, 0xffffff80 ;  /* 0xffffff8000027836 */ /* 0x002fca0000000000 */
[----:B------:R-:W-:-:S13]  /*f270*/  ISETP.GT.AND P0, PT, R2, 0x3f, PT ;  /* 0x0000003f0200780c */ /* 0x000fda0003f04270 */
[----:B------:R-:W-:Y:S05]  /*f280*/  @P0 BRA `(.L_x_4871) ;  /* 0x0000003c00d00947 */ /* 0x000fea0003800000 */
[----:B------:R-:W1:Y:S01]  /*f290*/  S2R R3, SR_CTAID.X ;  /* 0x0000000000037919 */ /* 0x000e620000002500 */
[----:B------:R-:W3:Y:S01]  /*f2a0*/  LDC R6, c[0x0][0xbe8] ;  /* 0x0002fa00ff067b82 */ /* 0x000ee20000000800 */
[----:B------:R-:W-:Y:S01]  /*f2b0*/  ULDC UR4, c[0x0][0xa88] ;  /* 0x0002a20000047ab9 */ /* 0x000fe20000000800 */
[----:B-1----:R-:W-:Y:S02]  /*f2c0*/  IMAD R0, R3, 0x40, R0 ;  /* 0x0000004003007824 */ /* 0x002fe400078e0200 */
[----:B---3--:R-:W-:Y:S02]  /*f2d0*/  IMAD R3, R6, UR4, RZ ;  /* 0x0000000406037c24 */ /* 0x008fe4000f8e02ff */
        /* <DEDUP_REMOVED lines=8> */
[----:B0-----:R-:W0:Y:S01]  /*f360*/  LDC.64 R12, c[0x0][0xbd8] ;  /* 0x0002f600ff0c7b82 */ /* 0x001e220000000a00 */
[----:B------:R-:W-:-:S04]  /*f370*/  IMAD R5, R5, UR6, RZ ;  /* 0x0000000605057c24 */ /* 0x000fc8000f8e02ff */
[C---:B------:R-:W-:Y:S01]  /*f380*/  IMAD R5, R18.reuse, UR7, R5 ;  /* 0x0000000712057c24 */ /* 0x040fe2000f8e0205 */
[----:B------:R-:W-:Y:S02]  /*f390*/  IADD3 R18, -R18, RZ, RZ ;  /* 0x000000ff12127210 */ /* 0x000fe40007ffe1ff */
[----:B------:R-:W3:Y:S01]  /*f3a0*/  @P0 LDC R9, c[0x0][0xbec] ;  /* 0x0002fb00ff090b82 */ /* 0x000ee20000000800 */
[----:B------:R-:W-:Y:S02]  /*f3b0*/  IMAD.IADD R3, R3, 0x1, R5 ;  /* 0x0000000103037824 */ /* 0x000fe400078e0205 */
[----:B------:R-:W-:-:S05]  /*f3c0*/  IMAD.MOV.U32 R5, RZ, RZ, R0 ;  /* 0x000000ffff057224 */ /* 0x000fca00078e0000 */
[----:B------:R-:W4:Y:S01]  /*f3d0*/  S2UR UR8, SR_CTAID.Y ;  /* 0x00000000000879c3 */ /* 0x000f220000002600 */
[----:B-1----:R-:W-:-:S07]  /*f3e0*/  USHF.R.S32.HI UR5, URZ, 0x1f, UR4 ;  /* 0x0000001f3f057899 */ /* 0x002fce0008011404 */
[----:B------:R-:W4:Y:S01]  /*f3f0*/  LDC R7, c[0x0][0xc50] ;  /* 0x00031400ff077b82 */ /* 0x000f220000000800 */
[C---:B0-----:R-:W-:Y:S02]  /*f400*/  IMAD R8, R12.reuse, UR5, RZ ;  /* 0x000000050c087c24 */ /* 0x041fe4000f8e02ff */
[----:B------:R-:W-:-:S04]  /*f410*/  IMAD.WIDE.U32 R2, R12, UR4, R2 ;  /* 0x000000040c027c25 */ /* 0x000fc8000f8e0002 */
[----:B------:R-:W-:Y:S01]  /*f420*/  IMAD R13, R13, UR4, R8 ;  /* 0x000000040d0d7c24 */ /* 0x000fe2000f8e0208 */
[----:B------:R-:W0:Y:S01]  /*f430*/  @P0 LDC R11, c[0x0][0xbf0] ;  /* 0x0002fc00ff0b0b82 */ /* 0x000e220000000800 */
[----:B---3--:R-:W-:Y:S01]  /*f440*/  @P0 IMAD.HI.U32 R4, R0, R9, RZ ;  /* 0x0000000900040227 */ /* 0x008fe200078e00ff */
[----:B------:R-:W-:-:S03]  /*f450*/  ULDC.64 UR4, c[0x0][0xbe0] ;  /* 0x0002f80000047ab9 */ /* 0x000fc60000000a00 */
[----:B------:R-:W-:Y:S02]  /*f460*/  IMAD.IADD R3, R13, 0x1, R3 ;  /* 0x000000010d037824 */ /* 0x000fe400078e0203 */
[----:B----4-:R-:W-:-:S04]  /*f470*/  IMAD R9, R7, R18, UR8 ;  /* 0x0000000807097e24 */ /* 0x010fc8000f8e0212 */
[----:B------:R-:W-:Y:S01]  /*f480*/  IMAD.WIDE.U32 R2, R9, UR4, R2 ;  /* 0x0000000409027c25 */ /* 0x000fe2000f8e0002 */
[----:B0-----:R-:W-:Y:S02]  /*f490*/  @P0 SHF.R.U32.HI R5, RZ, R11, R4 ;  /* 0x0000000bff050219 */ /* 0x001fe40000011604 */
        /* <DEDUP_REMOVED lines=14> */
[----:B------:R-:W-:Y:S02]  /*f580*/  LEA R4, P0, R2, UR4, 0x2 ;  /* 0x0000000402047c11 */ /* 0x000fe4000f8010ff */
[----:B------:R-:W-:-:S04]  /*f590*/  IADD3 R3, R3, R5, RZ ;  /* 0x0000000503037210 */ /* 0x000fc80007ffe0ff */
[----:B------:R-:W-:Y:S01]  /*f5a0*/  LEA.HI.X R5, R2, UR5, R3, 0x2, P0 ;  /* 0x0000000502057c11 */ /* 0x000fe200080f1403 */
[----:B------:R-:W-:-:S05]  /*f5b0*/  IMAD.MOV.U32 R3, RZ, RZ, -0x800000 ;  /* 0xff800000ff037424 */ /* 0x000fca00078e00ff */
[----:B------:R1:W-:Y:S01]  /*f5c0*/  STG.E desc[UR36][R4.64], R3 ;  /* 0x0000000304007986 */ /* 0x0003e2000c101924 */
[----:B------:R-:W-:Y:S05]  /*f5d0*/  BRA `(.L_x_4871) ;  /* 0x0000003800fc7947 */ /* 0x000fea0003800000 */
.L_x_4869:
        /* <DEDUP_REMOVED lines=18> */
.L_x_4980:
[----:B------:R-:W-:Y:S01]  /*f700*/  ULDC UR7, c[0x0][0xc50] ;  /* 0x0003140000077ab9 */ /* 0x000fe20000000800 */
[----:B------:R-:W-:Y:S01]  /*f710*/  UMOV UR40, UR6 ;  /* 0x0000000600287c82 */ /* 0x000fe20008000000 */
[----:B------:R-:W-:-:S11]  /*f720*/  UISETP.NE.AND UP0, UPT, UR7, 0x1, UPT ;  /* 0x000000010700788c */ /* 0x000fd6000bf05270 */
[----:B------:R-:W-:Y:S01]  /*f730*/  @UP0 ULDC UR4, c[0x0][0xc54] ;  /* 0x0003150000040ab9 */ /* 0x000fe20000000800 */
[----:B------:R-:W-:Y:S01]  /*f740*/  @UP0 ULDC UR8, c[0x0][0xc58] ;  /* 0x0003160000080ab9 */ /* 0x000fe20000000800 */
[----:B------:R-:W-:-:S04]  /*f750*/  UIMAD.WIDE.U32 UR4, UR6, UR4, URZ ;  /* 0x00000004060472a5 */ /* 0x000fc8000f8e003f */
[----:B------:R-:W-:-:S12]  /*f760*/  @UP0 USHF.R.U32.HI UR40, URZ, UR8, UR5 ;  /* 0x000000083f280299 */ /* 0x000fd80008011605 */
.L_x_4981:
        /* <DEDUP_REMOVED lines=8> */
[----:B------:R-:W-:Y:S01]  /*f7f0*/  MOV R28, RZ ;  /* 0x000000ff001c7202 */ /* 0x000fe20000000f00 */
[----:B------:R-:W-:Y:S01]  /*f800*/  ULDC.64 UR4, c[0x0][0x418] ;  /* 0x0001060000047ab9 */ /* 0x000fe20000000a00 */
        /* <DEDUP_REMOVED lines=9> */
[----:B------:R-:W-:Y:S02]  /*f8a0*/  UISETP.NE.U32.AND UP0, UPT, UR4, URZ, UPT ;  /* 0x0000003f0400728c */ /* 0x000fe4000bf05070 */
[----:B------:R-:W-:Y:S02]  /*f8b0*/  UISETP.NE.AND UP1, UPT, UR6, 0x1, UPT ;  /* 0x000000010600788c */ /* 0x000fe4000bf25270 */
[----:B------:R-:W-:Y:S01]  /*f8c0*/  UISETP.NE.AND.EX UP0, UPT, UR5, URZ, UPT, UP0 ;  /* 0x0000003f0500728c */ /* 0x000fe2000bf05300 */
[----:B------:R-:W-:Y:S02]  /*f8d0*/  ULDC UR6, c[0x0][0x424] ;  /* 0x0001090000067ab9 */ /* 0x000fe40000000800 */
[----:B------:R-:W-:Y:S01]  /*f8e0*/  ULDC.64 UR4, c[0x0][0x9e0] ;  /* 0x0002780000047ab9 */ /* 0x000fe20000000a00 */
[----:B------:R-:W-:-:S02]  /*f8f0*/  USEL UR9, UR6, 0x1, UP0 ;  /* 0x0000000106097887 */ /* 0x000fc40008000000 */
[----:B------:R-:W-:Y:S02]  /*f900*/  UISETP.GE.AND UP0, UPT, UR5, 0x1, UPT ;  /* 0x000000010500788c */ /* 0x000fe4000bf06270 */
[----:B------:R-:W-:Y:S01]  /*f910*/  UIMAD UR47, UR9, UR10, URZ ;  /* 0x0000000a092f72a4 */ /* 0x000fe2000f8e023f */
[----:B------:R-:W-:Y:S01]  /*f920*/  @UP1 ULDC UR7, c[0x0][0x44c] ;  /* 0x0001130000071ab9 */ /* 0x000fe20000000800 */
[----:B------:R-:W-:Y:S02]  /*f930*/  UIMAD UR9, UR9, UR10, 0x3f ;  /* 0x0000003f090974a4 */ /* 0x000fe4000f8e020a */
[----:B------:R-:W-:Y:S01]  /*f940*/  PLOP3.LUT P1, PT, PT, PT, UP0, 0x80, 0x0 ;  /* 0x000000000000781c */ /* 0x000fe20003f2f008 */
[----:B------:R-:W-:Y:S01]  /*f950*/  @UP1 ULDC UR12, c[0x0][0x450] ;  /* 0x00011400000c1ab9 */ /* 0x000fe20000000800 */
[----:B------:R-:W-:Y:S02]  /*f960*/  UP2UR UR48, UPR, URZ, 0x2 ;  /* 0x000000023f307883 */ /* 0x000fe40008000000 */
[----:B-1----:R-:W-:-:S04]  /*f970*/  USHF.L.U32 UR41, UR41, 0x6, URZ ;  /* 0x0000000629297899 */ /* 0x002fc8000800063f */
[----:B------:R-:W-:-:S04]  /*f980*/  UIADD3 UR8, UR41, 0x3f, URZ ;  /* 0x0000003f29087890 */ /* 0x000fc8000fffe03f */
[----:B------:R-:W-:Y:S02]  /*f990*/  UIMAD.WIDE.U32 UR6, UR8, UR7, URZ ;  /* 0x00000007080672a5 */ /* 0x000fe4000f8e003f */
[----:B------:R-:W-:Y:S02]  /*f9a0*/  UIADD3 UR6, UR47, 0x1, -UR11 ;  /* 0x000000012f067890 */ /* 0x000fe4000fffe80b */
[----:B------:R-:W-:Y:S02]  /*f9b0*/  @UP1 USHF.R.U32.HI UR8, URZ, UR12, UR7 ;  /* 0x0000000c3f081299 */ /* 0x000fe40008011607 */
[----:B------:R-:W-:Y:S02]  /*f9c0*/  USHF.R.S32.HI UR7, URZ, 0x1f, UR9 ;  /* 0x0000001f3f077899 */ /* 0x000fe40008011409 */
[----:B------:R-:W-:Y:S02]  /*f9d0*/  UIADD3 UR6, UR6, UR8, URZ ;  /* 0x0000000806067290 */ /* 0x000fe4000fffe03f */
[----:B------:R-:W-:-:S02]  /*f9e0*/  ULEA.HI UR7, UR7, UR9, URZ, 0x6 ;  /* 0x0000000907077291 */ /* 0x000fc4000f8f303f */
[----:B------:R-:W-:Y:S02]  /*f9f0*/  UIADD3 UR4, UR6, UR4, URZ ;  /* 0x0000000406047290 */ /* 0x000fe4000fffe03f */
[----:B------:R-:W-:Y:S01]  /*fa00*/  USHF.R.S32.HI UR42, URZ, 0x6, UR7 ;  /* 0x000000063f2a7899 */ /* 0x000fe20008011407 */
[----:B0-----:R-:W-:Y:S11]  /*fa10*/  @!P1 BRA `(.L_x_4983) ;  /* 0x0000000000449947 */ /* 0x001ff60003800000 */
        /* <DEDUP_REMOVED lines=10> */
.L_x_4984:
[----:B------:R-:W-:-:S11]  /*fac0*/  UISETP.NE.AND UP0, UPT, UR5, 0x1, UPT ;  /* 0x000000010500788c */ /* 0x000fd6000bf05270 */
[----:B------:R-:W-:Y:S02]  /*fad0*/  @UP0 ULDC.64 UR12, c[0x0][0x9e8] ;  /* 0x00027a00000c0ab9 */ /* 0x000fe40000000a00 */
[----:B------:R-:W-:-:S04]  /*fae0*/  UIMAD.WIDE.U32 UR6, UR8, UR12, URZ ;  /* 0x0000000c080672a5 */ /* 0x000fc8000f8e003f */
[----:B------:R-:W-:-:S12]  /*faf0*/  @UP0 USHF.R.U32.HI UR8, URZ, UR13, UR7 ;  /* 0x0000000d3f080299 */ /* 0x000fd80008011607 */
.L_x_4985:
[----:B------:R-:W-:-:S04]  /*fb00*/  UIMAD UR8, UR8, UR5, UR5 ;  /* 0x00000005080872a4 */ /* 0x000fc8000f8e0205 */
[----:B------:R-:W-:-:S04]  /*fb10*/  UISETP.LT.AND UP0, UPT, UR4, UR8, UPT ;  /* 0x000000080400728c */ /* 0x000fc8000bf01270 */
[----:B------:R-:W-:-:S12]  /*fb20*/  USEL UR4, UR4, UR8, UP0 ;  /* 0x0000000804047287 */ /* 0x000fd80008000000 */
.L_x_4983:
[----:B------:R-:W-:Y:S02]  /*fb30*/  UISETP.NE.AND UP0, UPT, UR48, URZ, UPT ;  /* 0x0000003f3000728c */ /* 0x000fe4000bf05270 */
[----:B------:R-:W-:-:S04]  /*fb40*/  UIADD3 UR4, UR4, 0x3f, URZ ;  /* 0x0000003f04047890 */ /* 0x000fc8000fffe03f */
[----:B------:R-:W-:-:S04]  /*fb50*/  USHF.R.S32.HI UR8, URZ, 0x1f, UR4 ;  /* 0x0000001f3f087899 */ /* 0x000fc80008011404 */
[----:B------:R-:W-:Y:S01]  /*fb60*/  ULEA.HI UR8, UR8, UR4, URZ, 0x6 ;  /* 0x0000000408087291 */ /* 0x000fe2000f8f303f */
[----:B------:R-:W-:Y:S01]  /*fb70*/  @UP0 ULDC UR6, c[0x0][0x44c] ;  /* 0x0001130000060ab9 */ /* 0x000fe20000000800 */
[----:B------:R-:W-:Y:S01]  /*fb80*/  @UP0 ULDC UR9, c[0x0][0x450] ;  /* 0x0001140000090ab9 */ /* 0x000fe20000000800 */
[----:B------:R-:W-:Y:S02]  /*fb90*/  UIMAD.WIDE.U32 UR6, UR41, UR6, URZ ;  /* 0x00000006290672a5 */ /* 0x000fe4000f8e003f */
[----:B------:R-:W-:Y:S01]  /*fba0*/  UMOV UR4, UR41 ;  /* 0x0000002900047c82 */ /* 0x000fe20008000000 */
[----:B------:R-:W-:Y:S02]  /*fbb0*/  USHF.R.S32.HI UR43, URZ, 0x6, UR8 ;  /* 0x000000063f2b7899 */ /* 0x000fe40008011408 */
        /* <DEDUP_REMOVED lines=17> */
.L_x_4987:
[----:B------:R-:W-:-:S11]  /*fcd0*/  UISETP.NE.AND UP0, UPT, UR5, 0x1, UPT ;  /* 0x000000010500788c */ /* 0x000fd6000bf05270 */
[----:B------:R-:W-:Y:S02]  /*fce0*/  @UP0 ULDC.64 UR10, c[0x0][0x9e8] ;  /* 0x00027a00000a0ab9 */ /* 0x000fe40000000a00 */
[----:B------:R-:W-:-:S04]  /*fcf0*/  UIMAD.WIDE.U32 UR6, UR4, UR10, URZ ;  /* 0x0000000a040672a5 */ /* 0x000fc8000f8e003f */
[----:B------:R-:W-:-:S12]  /*fd00*/  @UP0 USHF.R.U32.HI UR4, URZ, UR11, UR7 ;  /* 0x0000000b3f040299 */ /* 0x000fd80008011607 */
.L_x_4988:
[----:B------:R-:W-:-:S04]  /*fd10*/  UIMAD UR4, UR4, UR5, URZ ;  /* 0x00000005040472a4 */ /* 0x000fc8000f8e023f */
[----:B------:R-:W-:-:S04]  /*fd20*/  UISETP.LT.AND UP0, UPT, UR8, UR4, UPT ;  /* 0x000000040800728c */ /* 0x000fc8000bf01270 */
[----:B------:R-:W-:-:S12]  /*fd30*/  USEL UR8, UR8, UR4, !UP0 ;  /* 0x0000000408087287 */ /* 0x000fd8000c000000 */
.L_x_4986:
[----:B------:R-:W-:Y:S02]  /*fd40*/  USHF.R.S32.HI UR4, URZ, 0x1f, UR8 ;  /* 0x0000001f3f047899 */ /* 0x000fe40008011408 */
[----:B------:R-:W-:Y:S02]  /*fd50*/  USHF.R.U32.HI UR9, URZ, 0x10, UR45 ;  /* 0x000000103f097899 */ /* 0x000fe4000801162d */
[----:B------:R-:W-:Y:S02]  /*fd60*/  ULEA.HI UR4, UR4, UR8, URZ, 0x6 ;  /* 0x0000000804047291 */ /* 0x000fe4000f8f303f */
[----:B------:R-:W-:Y:S02]  /*fd70*/  ULOP3.LUT UR45, UR45, 0xffff, URZ, 0xc0, !UPT ;  /* 0x0000ffff2d2d7892 */ /* 0x000fe4000f8ec03f */
[----:B------:R-:W-:Y:S01]  /*fd80*/  USHF.R.S32.HI UR4, URZ, 0x6, UR4 ;  /* 0x000000063f047899 */ /* 0x000fe20008011404 */
        /* <DEDUP_REMOVED lines=39> */
.L_x_4989:
[----:B------:R-:W-:Y:S02]  /*10000*/  UIMAD UR49, UR45, UR38, UR44 ;  /* 0x000000262d3172a4 */ /* 0x000fe4000f8e022c */
[----:B------:R-:W-:Y:S02]  /*10010*/  IMAD.U32 R0, RZ, RZ, UR38 ;  /* 0x00000026ff007e24 */ /* 0x000fe4000f8e00ff */
[----:B------:R-:W-:Y:S02]  /*10020*/  IMAD.MOV.U32 R21, RZ, RZ, 0x1 ;  /* 0x00000001ff157424 */ /* 0x000fe400078e00ff */
        /* <DEDUP_REMOVED lines=29> */
.L_x_4990:
        /* <DEDUP_REMOVED lines=20> */
.L_x_4992:
        /* <DEDUP_REMOVED lines=15> */
.L_x_4991:
[----:B------:R-:W0:Y:S01]  /*10430*/  LDC.64 R2, c[0x0][0x9f8] ;  /* 0x00027e00ff027b82 */ /* 0x000e220000000a00 */
[----:B------:R-:W-:-:S07]  /*10440*/  MOV R24, R17 ;  /* 0x0000001100187202 */ /* 0x000fce0000000f00 */
        /* <DEDUP_REMOVED lines=15> */
[----:B------:R-:W-:-:S04]  /*10540*/  IMAD.IADD R5, R31, 0x1, R18 ;  /* 0x000000011f057824 */ /* 0x000fc800078e0212 */
[C---:B-----5:R-:W-:Y:S01]  /*10550*/  IMAD.IADD R19, R5.reuse, 0x1, R28 ;  /* 0x0000000105137824 */ /* 0x060fe200078e021c */
[----:B------:R-:W-:-:S04]  /*10560*/  ISETP.GE.AND P0, PT, R5, UR47, PT ;  /* 0x0000002f05007c0c */ /* 0x000fc8000bf06270 */
[----:B------:R-:W-:Y:S01]  /*10570*/  ISETP.GT.U32.OR P0, PT, R31, 0x3f, P0 ;  /* 0x0000003f1f00780c */ /* 0x000fe20000704470 */
[----:B------:R-:W1:Y:S01]  /*10580*/  @P1 LDC R0, c[0x0][0x434] ;  /* 0x00010d00ff001b82 */ /* 0x000e620000000800 */
[----:B------:R-:W-:Y:S02]  /*10590*/  MOV R7, R19 ;  /* 0x0000001300077202 */ /* 0x000fe40000000f00 */
[----:B------:R-:W-:-:S05]  /*105a0*/  @P1 LOP3.LUT R16, R16, 0x400, RZ, 0xfc, !PT ;  /* 0x0000040010101812 */ /* 0x000fca00078efcff */
        /* <DEDUP_REMOVED lines=15> */
[----:B------:R-:W-:Y:S01]  /*106a0*/  IMAD.MOV R0, RZ, RZ, -R7 ;  /* 0x000000ffff007224 */ /* 0x000fe200078e0a07 */
[----:B------:R-:W-:Y:S02]  /*106b0*/  LOP3.LUT R16, R16, 0xffffffdf, RZ, 0xc0, !PT ;  /* 0xffffffdf10107812 */ /* 0x000fe400078ec0ff */
[----:B------:R-:W-:Y:S01]  /*106c0*/  CS2R R26, SRZ ;  /* 0x00000000001a7805 */ /* 0x000fe2000001ff00 */
[----:B------:R-:W-:Y:S01]  /*106d0*/  IMAD R19, R37, R0, R19 ;  /* 0x0000000025137224 */ /* 0x000fe200078e0213 */
[----:B0-----:R-:W-:-:S04]  /*106e0*/  SHF.L.U32 R4, R30, 0x3, RZ ;  /* 0x000000031e047819 */ /* 0x001fc800000006ff */
        /* <DEDUP_REMOVED lines=8> */
[----:B------:R-:W-:Y:S02]  /*10770*/  ISETP.GE.AND P2, PT, R2, UR4, PT ;  /* 0x0000000402007c0c */ /* 0x000fe4000bf46270 */
[----:B------:R-:W-:Y:S02]  /*10780*/  LOP3.LUT R3, R22, 0x180, RZ, 0xfc, !PT ;  /* 0x0000018016037812 */ /* 0x000fe400078efcff */
[----:B------:R-:W-:Y:S02]  /*10790*/  @P6 LOP3.LUT R16, R16, 0x20, RZ, 0xfc, !PT ;  /* 0x0000002010106812 */ /* 0x000fe400078efcff */
[----:B------:R-:W-:Y:S02]  /*107a0*/  ISETP.GE.AND P5, PT, R22, UR4, PT ;  /* 0x0000000416007c0c */ /* 0x000fe4000bfa6270 */
[----:B------:R-:W-:-:S02]  /*107b0*/  LOP3.LUT R16, R16, 0xffffffef, RZ, 0xc0, !PT ;  /* 0xffffffef10107812 */ /* 0x000fc400078ec0ff */
[----:B------:R-:W-:Y:S02]  /*107c0*/  SEL R0, RZ, 0xffffffff, P6 ;  /* 0xffffffffff007807 */ /* 0x000fe40003000000 */
[----:B------:R-:W-:Y:S02]  /*107d0*/  @P4 LOP3.LUT R16, R16, 0x10, RZ, 0xfc, !PT ;  /* 0x0000001010104812 */ /* 0x000fe400078efcff */
[----:B------:R-:W-:Y:S02]  /*107e0*/  LOP3.LUT R2, R22, 0x140, RZ, 0xfc, !PT ;  /* 0x0000014016027812 */ /* 0x000fe400078efcff */
[----:B------:R-:W-:-:S04]  /*107f0*/  LOP3.LUT R16, R16, 0xfffffff7, RZ, 0xc0, !PT ;  /* 0xfffffff710107812 */ /* 0x000fc800078ec0ff */
[----:B------:R-:W-:-:S04]  /*10800*/  @P3 LOP3.LUT R16, R16, 0x8, RZ, 0xfc, !PT ;  /* 0x0000000810103812 */ /* 0x000fc800078efcff */
[----:B------:R-:W-:-:S04]  /*10810*/  LOP3.LUT R16, R16, 0xfffffffb, RZ, 0xc0, !PT ;  /* 0xfffffffb10107812 */ /* 0x000fc800078ec0ff */
[----:B------:R-:W-:-:S04]  /*10820*/  @P2 LOP3.LUT R16, R16, 0x4, RZ, 0xfc, !PT ;  /* 0x0000000410102812 */ /* 0x000fc800078efcff */
[----:B------:R-:W-:-:S04]  /*10830*/  LOP3.LUT R16, R16, 0xffffffbf, RZ, 0xc0, !PT ;  /* 0xffffffbf10107812 */ /* 0x000fc800078ec0ff */
[----:B------:R-:W-:-:S04]  /*10840*/  @P5 LOP3.LUT R16, R16, 0x40, RZ, 0xfc, !PT ;  /* 0x0000004010105812 */ /* 0x000fc800078efcff */
[----:B------:R-:W-:Y:S02]  /*10850*/  LOP3.LUT R16, R16, 0xfffffffd, RZ, 0xc0, !PT ;  /* 0xfffffffd10107812 */ /* 0x000fe400078ec0ff */
[--C-:B--2---:R-:W-:Y:S01]  /*10860*/  @!P0 SHF.R.S32.HI R27, RZ, 0x1f, R5.reuse ;  /* 0x0000001fff1b8819 */ /* 0x104fe20000011405 */
[----:B------:R-:W-:Y:S01]  /*10870*/  @!P0 IMAD.MOV.U32 R26, RZ, RZ, R5 ;  /* 0x000000ffff1a8224 */ /* 0x000fe200078e0005 */
[----:B------:R-:W-:Y:S01]  /*10880*/  ISETP.GE.AND P0, PT, R3, UR4, PT ;  /* 0x0000000403007c0c */ /* 0x000fe2000bf06270 */
[----:B------:R-:W-:Y:S01]  /*10890*/  IMAD.SHL.U32 R3, R0, 0x2, RZ ;  /* 0x0000000200037824 */ /* 0x000fe200078e00ff */
[----:B------:R-:W-:Y:S02]  /*108a0*/  SEL R0, RZ, 0x1, P5 ;  /* 0x00000001ff007807 */ /* 0x000fe40002800000 */
[----:B------:R-:W-:Y:S02]  /*108b0*/  SEL R34, RZ, 0x40, P0 ;  /* 0x00000040ff227807 */ /* 0x000fe40000000000 */
[----:B------:R-:W-:-:S02]  /*108c0*/  ISETP.GE.AND P0, PT, R2, UR4, PT ;  /* 0x0000000402007c0c */ /* 0x000fc4000bf06270 */
[----:B------:R-:W-:Y:S02]  /*108d0*/  LOP3.LUT R5, R22, 0x1c0, RZ, 0xfc, !PT ;  /* 0x000001c016057812 */ /* 0x000fe400078efcff */
[----:B------:R-:W-:Y:S02]  /*108e0*/  LOP3.LUT R0, R3, 0x2, R0, 0xe2, !PT ;  /* 0x0000000203007812 */ /* 0x000fe400078ee200 */
[----:B------:R-:W-:Y:S02]  /*108f0*/  SEL R3, RZ, 0x4, P4 ;  /* 0x00000004ff037807 */ /* 0x000fe40002000000 */
[----:B------:R-:W-:Y:S02]  /*10900*/  SEL R2, RZ, 0x8, P3 ;  /* 0x00000008ff027807 */ /* 0x000fe40001800000 */
[----:B------:R-:W-:Y:S01]  /*10910*/  ISETP.GE.AND P1, PT, R5, UR4, PT ;  /* 0x0000000405007c0c */ /* 0x000fe2000bf26270 */
[----:B------:R-:W-:Y:S01]  /*10920*/  UMOV UR4, 0xffffffff ;  /* 0xffffffff00047882 */ /* 0x000fe20000000000 */
[----:B------:R-:W-:-:S02]  /*10930*/  LOP3.LUT R0, R2, R0, R3, 0xfe, !PT ;  /* 0x0000000002007212 */ /* 0x000fc400078efe03 */
[----:B------:R-:W-:Y:S02]  /*10940*/  SEL R3, RZ, 0x10, P2 ;  /* 0x00000010ff037807 */ /* 0x000fe40001000000 */
[----:B------:R-:W-:Y:S02]  /*10950*/  SEL R2, RZ, 0x20, P0 ;  /* 0x00000020ff027807 */ /* 0x000fe40000000000 */
[----:B------:R-:W-:Y:S02]  /*10960*/  SEL R17, RZ, 0x80, P1 ;  /* 0x00000080ff117807 */ /* 0x000fe40000800000 */
[----:B------:R-:W-:Y:S02]  /*10970*/  @P0 LOP3.LUT R16, R16, 0x2, RZ, 0xfc, !PT ;  /* 0x0000000210100812 */ /* 0x000fe400078efcff */
[----:B------:R-:W-:Y:S01]  /*10980*/  LOP3.LUT R3, R2, R0, R3, 0xfe, !PT ;  /* 0x0000000002037212 */ /* 0x000fe200078efe03 */
[----:B------:R-:W-:Y:S06]  /*10990*/  BRA.DIV UR4, `(.L_x_4993) ;  /* 0x0000002e041c7947 */ /* 0x000fec000b800000 */
.L_x_5035:
[----:B------:R-:W-:Y:S01]  /*109a0*/  ULOP3.LUT UR4, UR39, 0x2, URZ, 0xfc, !UPT ;  /* 0x0000000227047892 */ /* 0x000fe2000f8efc3f */
[----:B------:R-:W-:Y:S01]  /*109b0*/  ISETP.GT.U32.AND P1, PT, R31, 0x3f, PT ;  /* 0x0000003f1f00780c */ /* 0x000fe20003f24070 */
[----:B------:R-:W-:Y:S01]  /*109c0*/  IMAD.U32 R23, RZ, RZ, UR40 ;  /* 0x00000028ff177e24 */ /* 0x000fe2000f8e00ff */
[----:B------:R-:W-:Y:S02]  /*109d0*/  LOP3.LUT R16, R16, 0xffffff7f, RZ, 0xc0, !PT ;  /* 0xffffff7f10107812 */ /* 0x000fe400078ec0ff */
[----:B------:R-:W-:Y:S02]  /*109e0*/  LOP3.LUT R34, R3, R34, RZ, 0xfc, !PT ;  /* 0x0000002203227212 */ /* 0x000fe400078efcff */
[----:B------:R-:W-:Y:S02]  /*109f0*/  MOV R33, UR4 ;  /* 0x0000000400217c02 */ /* 0x000fe40008000f00 */
[----:B------:R-:W-:Y:S02]  /*10a00*/  SHF.R.S32.HI R23, RZ, 0x1f, R23 ;  /* 0x0000001fff177819 */ /* 0x000fe40000011417 */
[----:B------:R-:W-:-:S02]  /*10a10*/  ISETP.NE.AND P0, PT, R33, 0x3, PT ;  /* 0x000000032100780c */ /* 0x000fc40003f05270 */
[----:B------:R-:W-:-:S11]  /*10a20*/  LOP3.LUT R17, R34, R17, RZ, 0xfc, !PT ;  /* 0x0000001122117212 */ /* 0x000fd600078efcff */
[----:B------:R-:W-:-:S04]  /*10a30*/  @P0 LOP3.LUT R16, R16, 0x80, RZ, 0xfc, !PT ;  /* 0x0000008010100812 */ /* 0x000fc800078efcff */
[----:B------:R-:W-:-:S04]  /*10a40*/  LOP3.LUT R16, R16, 0xfffff7ff, RZ, 0xc0, !PT ;  /* 0xfffff7ff10107812 */ /* 0x000fc800078ec0ff */
[----:B------:R-:W-:Y:S01]  /*10a50*/  @P1 LOP3.LUT R16, R16, 0x800, RZ, 0xfc, !PT ;  /* 0x0000080010101812 */ /* 0x000fe200078efcff */
[----:B------:R-:W-:Y:S06]  /*10a60*/  @!P0 BRA `(.L_x_4994) ;  /* 0x0000000000048947 */ /* 0x000fec0003800000 */
[----:B------:R-:W-:Y:S01]  /*10a70*/  BPT.TRAP 0x1 ;  /* 0x000000040000795c */ /* 0x000fe20000300000 */
.L_x_4994:
[----:B------:R-:W-:-:S05]  /*10a80*/  IMAD.MOV.U32 R0, RZ, RZ, 0x1 ;  /* 0x00000001ff007424 */ /* 0x000fca00078e00ff */
[----:B------:R-:W-:-:S04]  /*10a90*/  SHF.L.U32 R0, R0, 0x1f, RZ ;  /* 0x0000001f00007819 */ /* 0x000fc800000006ff */
[----:B------:R-:W0:Y:S02]  /*10aa0*/  SYNCS.PHASECHK.TRANS64.TRYWAIT P0, [UR46+0x28c40], R0 ;  /* 0x028c4000ff0075a7 */ /* 0x000e24000800016e */
[----:B0-----:R-:W-:Y:S05]  /*10ab0*/  @!P0 BRA `(.L_x_4995) ;  /* 0x0000002800f48947 */ /* 0x001fea0003800000 */
.L_x_5036:
        /* <DEDUP_REMOVED lines=19> */
[----:B------:R-:W-:Y:S01]  /*10bf0*/  IMAD.WIDE.U32 R2, R5, UR40, R2 ;  /* 0x0000002805027c25 */ /* 0x000fe2000f8e0002 */
[----:B------:R-:W-:-:S03]  /*10c00*/  UMOV UR5, 0xffffffff ;  /* 0xffffffff00057882 */ /* 0x000fc60000000000 */
[----:B------:R-:W-:Y:S01]  /*10c10*/  VIADD R5, R3, UR4 ;  /* 0x0000000403057c36 */ /* 0x000fe20008000000 */
[----:B------:R-:W-:Y:S01]  /*10c20*/  ULDC UR4, c[0x0][0x2f4] ;  /* 0x0000bd0000047ab9 */ /* 0x000fe20000000800 */
[----:B------:R-:W-:Y:S02]  /*10c30*/  LOP3.LUT R3, R4, 0x1c0, RZ, 0xc0, !PT ;  /* 0x000001c004037812 */ /* 0x000fe400078ec0ff */
[----:B------:R-:W-:Y:S02]  /*10c40*/  ISETP.GE.AND P2, PT, R22, UR4, PT ;  /* 0x0000000416007c0c */ /* 0x000fe4000bf46270 */
[----:B------:R-:W-:Y:S02]  /*10c50*/  LOP3.LUT R3, R3, 0x38, R4, 0xf8, !PT ;  /* 0x0000003803037812 */ /* 0x000fe400078ef804 */
[----:B------:R-:W-:Y:S02]  /*10c60*/  LEA R0, P0, R2, UR6, 0x1 ;  /* 0x0000000602007c11 */ /* 0x000fe4000f8008ff */
[----:B------:R-:W-:Y:S01]  /*10c70*/  LOP3.LUT R3, R3, 0x38, R30, 0x78, !PT ;  /* 0x0000003803037812 */ /* 0x000fe200078e781e */
[----:B------:R-:W-:Y:S01]  /*10c80*/  IMAD.SHL.U32 R30, R6, 0x8, RZ ;  /* 0x00000008061e7824 */ /* 0x000fe200078e00ff */
[----:B------:R-:W-:-:S02]  /*10c90*/  LEA.HI.X R5, R2, UR7, R5, 0x1, P0 ;  /* 0x0000000702057c11 */ /* 0x000fc400080f0c05 */
[----:B------:R-:W-:Y:S02]  /*10ca0*/  ISETP.GE.AND P0, PT, R18, 0x1, PT ;  /* 0x000000011200780c */ /* 0x000fe40003f06270 */
[----:B------:R-:W-:Y:S02]  /*10cb0*/  LOP3.LUT R30, R3, 0x200, R30, 0xf8, !PT ;  /* 0x00000200031e7812 */ /* 0x000fe400078ef81e */
[----:B------:R-:W-:Y:S01]  /*10cc0*/  @P2 LOP3.LUT R16, R16, 0x1, RZ, 0xfc, !PT ;  /* 0x0000000110102812 */ /* 0x000fe200078efcff */
[----:B------:R-:W-:Y:S08]  /*10cd0*/  BRA.DIV UR5, `(.L_x_4996) ;  /* 0x0000002a05847947 */ /* 0x000ff0000b800000 */
[----:B------:R-:W0:Y:S01]  /*10ce0*/  SHFL.IDX PT, R14, R0, RZ, 0x181f ;  /* 0x00181fff000e7589 */ /* 0x000e2200000e0000 */
[----:B------:R-:W-:-:S03]  /*10cf0*/  @P0 LEA R7, R30, UR46, 0x1 ;  /* 0x0000002e1e070c11 */ /* 0x000fc6000f8e08ff */
[----:B------:R-:W1:Y:S04]  /*10d00*/  SHFL.IDX PT, R2, R5, RZ, 0x181f ;  /* 0x00181fff05027589 */ /* 0x000e6800000e0000 */
[----:B------:R-:W-:Y:S01]  /*10d10*/  SHFL.IDX PT, R4, R5, 0x1, 0x181f ;  /* 0x00381f0005047f89 */ /* 0x000fe200000e0000 */
[----:B0-----:R-:W-:-:S05]  /*10d20*/  @P0 LEA R14, P1, R22, R14, 0x1 ;  /* 0x0000000e160e0211 */ /* 0x001fca00078208ff */
[----:B-1----:R-:W-:Y:S01]  /*10d30*/  @P0 IMAD.X R3, RZ, RZ, R2, P1 ;  /* 0x000000ffff030224 */ /* 0x002fe200008e0602 */
[----:B------:R-:W-:Y:S02]  /*10d40*/  @P0 MOV R2, R14 ;  /* 0x0000000e00020202 */ /* 0x000fe40000000f00 */
        /* <DEDUP_REMOVED lines=16> */
.L_x_5046:
[----:B------:R-:W-:-:S13]  /*10e50*/  ISETP.GE.AND P0, PT, R18, 0x31, PT ;  /* 0x000000311200780c */ /* 0x000fda0003f06270 */
[----:B0-2---:R-:W-:Y:S02]  /*10e60*/  @P0 LEA R2, P1, R22, R14, 0x1 ;  /* 0x0000000e16020211 */ /* 0x005fe400078208ff */
[----:B------:R-:W-:-:S03]  /*10e70*/  @P0 LEA R5, R30, UR46, 0x1 ;  /* 0x0000002e1e050c11 */ /* 0x000fc6000f8e08ff */
[----:B-1----:R-:W-:-:S05]  /*10e80*/  @P0 IMAD.X R3, RZ, RZ, R4, P1 ;  /* 0x000000ffff030224 */ /* 0x002fca00008e0604 */
        /* <DEDUP_REMOVED lines=11> */
.L_x_4997:
        /* <DEDUP_REMOVED lines=11> */
[----:B------:R-:W-:Y:S01]  /*10ff0*/  MOV R4, UR4 ;  /* 0x0000000400047c02 */ /* 0x000fe20008000f00 */
[----:B------:R-:W-:Y:S01]  /*11000*/  IMAD.U32 R5, RZ, RZ, UR5 ;  /* 0x00000005ff057e24 */ /* 0x000fe2000f8e00ff */
[----:B------:R-:W0:Y:S01]  /*11010*/  LDC.64 R2, c[0x4][R2] ;  /* 0x0100000002027b82 */ /* 0x000e220000000a00 */
[----:B------:R-:W-:Y:S01]  /*11020*/  IMAD.U32 R6, RZ, RZ, UR6 ;  /* 0x00000006ff067e24 */ /* 0x000fe2000f8e00ff */
[----:B------:R-:W-:Y:S01]  /*11030*/  MOV R10, UR8 ;  /* 0x00000008000a7c02 */ /* 0x000fe20008000f00 */
[----:B------:R-:W-:Y:S01]  /*11040*/  IMAD.U32 R7, RZ, RZ, UR7 ;  /* 0x00000007ff077e24 */ /* 0x000fe2000f8e00ff */
[----:B------:R-:W-:Y:S01]  /*11050*/  MOV R13, RZ ;  /* 0x000000ff000d7202 */ /* 0x000fe20000000f00 */
[----:B------:R-:W-:-:S02]  /*11060*/  IMAD.U32 R11, RZ, RZ, UR9 ;  /* 0x00000009ff0b7e24 */ /* 0x000fc4000f8e00ff */
[----:B------:R-:W-:Y:S02]  /*11070*/  IMAD.MOV.U32 R8, RZ, RZ, 0x70 ;  /* 0x00000070ff087424 */ /* 0x000fe400078e00ff */
[----:B------:R-:W-:-:S07]  /*11080*/  IMAD.MOV.U32 R12, RZ, RZ, 0x1 ;  /* 0x00000001ff0c7424 */ /* 0x000fce00078e00ff */
[----:B------:R-:W-:-:S07]  /*11090*/  LEPC R20, `(.L_x_4998) ;  /* 0x000000001014794e */ /* 0x000fce0000000000 */
[----:B0-----:R-:W-:Y:S05]  /*110a0*/  CALL.ABS.NOINC R2 ;  /* 0x0000000002007343 */ /* 0x001fea0003c00000 */
.L_x_4998:
[----:B------:R-:W-:Y:S01]  /*110b0*/  UISETP.NE.AND UP0, UPT, UR48, URZ, UPT ;  /* 0x0000003f3000728c */ /* 0x000fe2000bf05270 */
[----:B------:R-:W0:Y:S01]  /*110c0*/  S2R R20, SR_CTAID.Z ;  /* 0x0000000000147919 */ /* 0x000e220000002700 */
[----:B------:R-:W-:Y:S01]  /*110d0*/  VIADD R9, R31, UR41 ;  /* 0x000000291f097c36 */ /* 0x000fe20008000000 */
[----:B------:R-:W-:Y:S01]  /*110e0*/  R2UR UR6, R23 ;  /* 0x00000000170672ca */ /* 0x000fe200000e0000 */
[----:B------:R-:W-:Y:S02]  /*110f0*/  ULDC.64 UR8, c[0x0][0x2d8] ;  /* 0x0000b60000087ab9 */ /* 0x000fe40000000a00 */
[----:B------:R-:W-:Y:S01]  /*11100*/  PLOP3.LUT P0, PT, PT, PT, UP0, 0x80, 0x0 ;  /* 0x000000000000781c */ /* 0x000fe20003f0f008 */
[----:B------:R-:W-:-:S04]  /*11110*/  IMAD.MOV.U32 R7, RZ, RZ, R9 ;  /* 0x000000ffff077224 */ /* 0x000fc800078e0009 */
[----:B------:R-:W-:-:S05]  /*11120*/  @UP0 ULDC UR4, c[0x0][0x44c] ;  /* 0x0001130000040ab9 */ /* 0x000fca0000000800 */
[----:B------:R-:W-:-:S03]  /*11130*/  UIMAD UR6, UR6, UR8, URZ ;  /* 0x00000008060672a4 */ /* 0x000fc6000f8e023f */
[----:B------:R-:W-:Y:S01]  /*11140*/  @P0 IMAD.HI.U32 R0, R9, UR4, RZ ;  /* 0x0000000409000c27 */ /* 0x000fe2000f8e00ff */
[----:B------:R-:W-:Y:S01]  /*11150*/  PLOP3.LUT P0, PT, PT, PT, UP0, 0x80, 0x0 ;  /* 0x000000000000781c */ /* 0x000fe20003f0f008 */
[----:B------:R-:W-:Y:S01]  /*11160*/  @UP0 ULDC UR4, c[0x0][0x450] ;  /* 0x0001140000040ab9 */ /* 0x000fe20000000800 */
[----:B------:R-:W-:-:S11]  /*11170*/  UIMAD UR6, UR40, UR9, UR6 ;  /* 0x00000009280672a4 */ /* 0x000fd6000f8e0206 */
[----:B------:R-:W-:Y:S01]  /*11180*/  @P0 SHF.R.U32.HI R7, RZ, UR4, R0 ;  /* 0x00000004ff070c19 */ /* 0x000fe20008011600 */
[----:B------:R-:W-:Y:S01]  /*11190*/  UIMAD.WIDE.U32 UR4, UR40, UR8, URZ ;  /* 0x00000008280472a5 */ /* 0x000fe2000f8e003f */
[----:B------:R-:W1:Y:S01]  /*111a0*/  LDC R0, c[0x0][0x448] ;  /* 0x00011200ff007b82 */ /* 0x000e620000000800 */
[----:B0-----:R-:W-:Y:S01]  /*111b0*/  SHF.R.S32.HI R6, RZ, 0x1f, R20 ;  /* 0x0000001fff067819 */ /* 0x001fe20000011414 */
[----:B------:R-:W-:Y:S01]  /*111c0*/  ULDC.64 UR8, c[0x0][0x2e0] ;  /* 0x0000b80000087ab9 */ /* 0x000fe20000000a00 */
[----:B------:R-:W-:Y:S02]  /*111d0*/  UIADD3 UR6, UR5, UR6, URZ ;  /* 0x0000000605067290 */ /* 0x000fe4000fffe03f */
[----:B------:R-:W-:Y:S01]  /*111e0*/  MOV R4, UR4 ;  /* 0x0000000400047c02 */ /* 0x000fe20008000f00 */
[----:B------:R-:W-:Y:S02]  /*111f0*/  IMAD R6, R6, UR8, RZ ;  /* 0x0000000806067c24 */ /* 0x000fe4000f8e02ff */
[----:B------:R-:W-:Y:S01]  /*11200*/  IMAD.U32 R5, RZ, RZ, UR5 ;  /* 0x00000005ff057e24 */ /* 0x000fe2000f8e00ff */
[----:B------:R-:W-:Y:S01]  /*11210*/  ULDC.64 UR4, c[0x0][0x2d0] ;  /* 0x0000b40000047ab9 */ /* 0x000fe20000000a00 */
[----:B------:R-:W-:-:S02]  /*11220*/  IMAD.U32 R3, RZ, RZ, UR6 ;  /* 0x00000006ff037e24 */ /* 0x000fc4000f8e00ff */
[----:B------:R-:W-:Y:S01]  /*11230*/  IMAD.MOV.U32 R2, RZ, RZ, R4 ;  /* 0x000000ffff027224 */ /* 0x000fe200078e0004 */
[----:B------:R-:W-:Y:S01]  /*11240*/  SHF.R.S32.HI R4, RZ, 0x1f, R7 ;  /* 0x0000001fff047819 */ /* 0x000fe20000011407 */
[C---:B------:R-:W-:Y:S02]  /*11250*/  IMAD R5, R20.reuse, UR9, R6 ;  /* 0x0000000914057c24 */ /* 0x040fe4000f8e0206 */
[----:B------:R-:W-:-:S04]  /*11260*/  IMAD.WIDE.U32 R2, R20, UR8, R2 ;  /* 0x0000000814027c25 */ /* 0x000fc8000f8e0002 */
[----:B------:R-:W-:Y:S01]  /*11270*/  IMAD.IADD R3, R3, 0x1, R5 ;  /* 0x0000000103037824 */ /* 0x000fe200078e0205 */
[C---:B------:R-:W-:Y:S01]  /*11280*/  IADD3 R5, -R7.reuse, RZ, RZ ;  /* 0x000000ff07057210 */ /* 0x040fe20007ffe1ff */
[----:B------:R-:W-:Y:S02]  /*11290*/  IMAD R4, R4, UR4, RZ ;  /* 0x0000000404047c24 */ /* 0x000fe4000f8e02ff */
[----:B------:R-:W-:-:S04]  /*112a0*/  IMAD.WIDE.U32 R2, R7, UR4, R2 ;  /* 0x0000000407027c25 */ /* 0x000fc8000f8e0002 */
[----:B-1----:R-:W-:Y:S02]  /*112b0*/  IMAD R5, R0, R5, R9 ;  /* 0x0000000500057224 */ /* 0x002fe400078e0209 */
        /* <DEDUP_REMOVED lines=17> */
[----:B------:R-:W-:Y:S02]  /*113d0*/  VIADD R7, R35, UR41 ;  /* 0x0000002923077c36 */ /* 0x000fe40008000000 */
[----:B------:R-:W1:Y:S01]  /*113e0*/  SHFL.IDX PT, R2, R5, RZ, 0x181f ;  /* 0x00181fff05027589 */ /* 0x000e6200000e0000 */
[----:B------:R-:W-:Y:S02]  /*113f0*/  IMAD R0, R0, UR4, RZ ;  /* 0x0000000400007c24 */ /* 0x000fe4000f8e02ff */
[C---:B------:R-:W-:Y:S01]  /*11400*/  VIADD R11, R7.reuse, 0x10 ;  /* 0x00000010070b7836 */ /* 0x040fe20000000000 */
[----:B------:R-:W-:Y:S02]  /*11410*/  SHFL.IDX PT, R6, R5, 0x1, 0x181f ;  /* 0x00381f0005067f89 */ /* 0x000fe400000e0000 */
[----:B------:R-:W-:-:S13]  /*11420*/  ISETP.GE.AND P0, PT, R7, R0, PT ;  /* 0x000000000700720c */ /* 0x000fda0003f06270 */
[----:B------:R-:W-:Y:S02]  /*11430*/  @!P0 LEA R9, R30, UR46, 0x1 ;  /* 0x0000002e1e098c11 */ /* 0x000fe4000f8e08ff */
[----:B0-----:R-:W-:-:S04]  /*11440*/  @!P0 LEA R14, P2, R22, R14, 0x1 ;  /* 0x0000000e160e8211 */ /* 0x001fc800078408ff */
[----:B-1----:R-:W-:Y:S01]  /*11450*/  @!P0 IADD3.X R3, RZ, R2, RZ, P2, !PT ;  /* 0x00000002ff038210 */ /* 0x002fe200017fe4ff */
[----:B------:R-:W-:Y:S02]  /*11460*/  @!P0 IMAD.MOV.U32 R2, RZ, RZ, R14 ;  /* 0x000000ffff028224 */ /* 0x000fe400078e000e */
[----:B------:R-:W0:Y:S04]  /*11470*/  SHFL.IDX PT, R14, R4, 0x1, 0x181f ;  /* 0x00381f00040e7f89 */ /* 0x000e2800000e0000 */
[----:B------:R1:W-:Y:S01]  /*11480*/  @!P0 LDGSTS.E.BYPASS.LTC128B.128 [R9+0x20400], desc[UR36][R2.64], !P1 ;  /* 0x2040000002098fae */ /* 0x0003e2000c901d64 */
[----:B------:R-:W-:Y:S02]  /*11490*/  ISETP.GE.AND P0, PT, R11, R0, PT ;  /* 0x000000000b00720c */ /* 0x000fe40003f06270 */
[----:B-1----:R-:W-:-:S11]  /*114a0*/  IADD3 R9, R7, 0x20, RZ ;  /* 0x0000002007097810 */ /* 0x002fd60007ffe0ff */
[----:B------:R-:W-:Y:S02]  /*114b0*/  @!P0 LEA R21, R30, UR46, 0x1 ;  /* 0x0000002e1e158c11 */ /* 0x000fe4000f8e08ff */
[----:B0-----:R-:W-:Y:S02]  /*114c0*/  @!P0 LEA R2, P2, R22, R14, 0x1 ;  /* 0x0000000e16028211 */ /* 0x001fe400078408ff */
[----:B------:R-:W0:Y:S03]  /*114d0*/  SHFL.IDX PT, R14, R4, 0x2, 0x181f ;  /* 0x00581f00040e7f89 */ /* 0x000e2600000e0000 */
[----:B------:R-:W-:Y:S02]  /*114e0*/  @!P0 IMAD.X R3, RZ, RZ, R6, P2 ;  /* 0x000000ffff038224 */ /* 0x000fe400010e0606 */
        /* <DEDUP_REMOVED lines=9> */
.L_x_5055:
[----:B------:R-:W-:-:S05]  /*11580*/  VIADD R7, R7, 0x30 ;  /* 0x0000003007077836 */ /* 0x000fca0000000000 */
[----:B------:R-:W-:Y:S02]  /*11590*/  ISETP.GE.AND P0, PT, R7, R0, PT ;  /* 0x000000000700720c */ /* 0x000fe40003f06270 */
[----:B------:R-:W-:-:S04]  /*115a0*/  MOV R0, 0x1 ;  /* 0x0000000100007802 */ /* 0x000fc80000000f00 */
[----:B------:R-:W-:-:S07]  /*115b0*/  SHF.L.U32 R0, R0, 0x1f, RZ ;  /* 0x0000001f00007819 */ /* 0x000fce00000006ff */
[----:B0-2---:R-:W-:Y:S02]  /*115c0*/  @!P0 LEA R2, P2, R22, R14, 0x1 ;  /* 0x0000000e16028211 */ /* 0x005fe400078408ff */
[----:B------:R-:W-:-:S03]  /*115d0*/  @!P0 LEA R5, R30, UR46, 0x1 ;  /* 0x0000002e1e058c11 */ /* 0x000fc6000f8e08ff */
[----:B-1----:R-:W-:-:S05]  /*115e0*/  @!P0 IMAD.X R3, RZ, RZ, R6, P2 ;  /* 0x000000ffff038224 */ /* 0x002fca00010e0606 */
        /* <DEDUP_REMOVED lines=11> */
.L_x_5056:
[----:B------:R-:W-:-:S13]  /*116a0*/  ISETP.NE.AND P0, PT, R33, 0x3, PT ;  /* 0x000000032100780c */ /* 0x000fda0003f05270 */
[----:B------:R-:W-:Y:S05]  /*116b0*/  @!P0 BRA `(.L_x_5001) ;  /* 0x0000000000048947 */ /* 0x000fea0003800000 */
[----:B------:R-:W-:Y:S01]  /*116c0*/  BPT.TRAP 0x1 ;  /* 0x000000040000795c */ /* 0x000fe20000300000 */
.L_x_5001:
[----:B------:R-:W1:Y:S02]  /*116d0*/  SYNCS.PHASECHK.TRANS64.TRYWAIT P0, [UR46+0x28c60], R0 ;  /* 0x028c6000ff0075a7 */ /* 0x000e64000800016e */
[----:B-1----:R-:W-:Y:S05]  /*116e0*/  @!P0 BRA `(.L_x_5002) ;  /* 0x0000002800608947 */ /* 0x002fea0003800000 */
.L_x_5057:
        /* <DEDUP_REMOVED lines=66> */
[----:B------:R0:W1:Y:S02]  /*11b10*/  SHFL.IDX PT, R14, R0, 0x3, 0x181f ;  /* 0x00781f00000e7f89 */ /* 0x00006400000e0000 */
[----:B------:R-:W-:Y:S02]  /*11b20*/  IADD3.X R3, RZ, R9, RZ, P6, !PT ;  /* 0x00000009ff037210 */ /* 0x000fe400037fe4ff */
        /* <DEDUP_REMOVED lines=37> */
.L_x_5067:
        /* <DEDUP_REMOVED lines=30> */
.L_x_5004:
[----:B------:R-:W-:Y:S01]  /*11f60*/  VIADD R25, R25, 0xfffffffe ;  /* 0xfffffffe19197836 */ /* 0x000fe20000000000 */
[----:B------:R-:W-:Y:S01]  /*11f70*/  SYNCS.ARRIVE.TRANS64.A1T0 RZ, [UR46+0x28c50], RZ ;  /* 0x028c50ffffff79a7 */ /* 0x000fe2000810002e */
[----:B------:R-:W-:Y:S01]  /*11f80*/  BSSY B0, `(.L_x_4982) ;  /* 0x00000f2000007945 */ /* 0x000fe20003800000 */
[----:B------:R-:W-:Y:S01]  /*11f90*/  MOV R0, 0x1 ;  /* 0x0000000100007802 */ /* 0x000fe20000000f00 */
[----:B------:R-:W-:Y:S01]  /*11fa0*/  IMAD.MOV.U32 R21, RZ, RZ, 0x1 ;  /* 0x00000001ff157424 */ /* 0x000fe200078e00ff */
[----:B------:R-:W-:-:S13]  /*11fb0*/  ISETP.GE.AND P0, PT, R25, UR49, PT ;  /* 0x0000003119007c0c */ /* 0x000fda000bf06270 */
[----:B------:R-:W-:Y:S05]  /*11fc0*/  @!P0 BRA `(.L_x_5005) ;  /* 0x0000000c00b48947 */ /* 0x000fea0003800000 */
[----:B------:R-:W-:Y:S01]  /*11fd0*/  UIADD3 UR4, UR45, 0x1, URZ ;  /* 0x000000012d047890 */ /* 0x000fe2000fffe03f */
[----:B------:R-:W-:Y:S01]  /*11fe0*/  LOP3.LUT R3, RZ, UR43, RZ, 0x33, !PT ;  /* 0x0000002bff037c12 */ /* 0x000fe2000f8e33ff */
[----:B------:R-:W-:Y:S01]  /*11ff0*/  IMAD.MOV.U32 R21, RZ, RZ, 0x1 ;  /* 0x00000001ff157424 */ /* 0x000fe200078e00ff */
[----:B------:R-:W-:Y:S01]  /*12000*/  LOP3.LUT R5, RZ, UR42, RZ, 0x33, !PT ;  /* 0x0000002aff057c12 */ /* 0x000fe2000f8e33ff */
[----:B------:R-:W-:Y:S01]  /*12010*/  UIMAD UR4, UR4, UR38, URZ ;  /* 0x00000026040472a4 */ /* 0x000fe2000f8e023f */
[----:B------:R-:W-:Y:S02]  /*12020*/  IADD3 R35, R36, R28, R35 ;  /* 0x0000001c24237210 */ /* 0x000fe40007ffe023 */
[----:B------:R-:W-:Y:S02]  /*12030*/  LOP3.LUT R28, R34, 0x40, RZ, 0xc0, !PT ;  /* 0x00000040221c7812 */ /* 0x000fe400078ec0ff */
[----:B------:R-:W-:Y:S01]  /*12040*/  LOP3.LUT R25, R17, 0x80, RZ, 0xc0, !PT ;  /* 0x0000008011197812 */ /* 0x000fe200078ec0ff */
[----:B------:R-:W-:Y:S01]  /*12050*/  VIADD R2, R35, 0xffffff40 ;  /* 0xffffff4023027836 */ /* 0x000fe20000000000 */
[----:B------:R-:W-:-:S02]  /*12060*/  LOP3.LUT R0, RZ, UR4, RZ, 0x33, !PT ;  /* 0x00000004ff007c12 */ /* 0x000fc4000f8e33ff */
[----:B------:R-:W-:Y:S02]  /*12070*/  SHF.R.U32.HI R28, RZ, 0x2, R28 ;  /* 0x00000002ff1c7819 */ /* 0x000fe4000001161c */
[----:B------:R-:W-:Y:S02]  /*12080*/  VIADDMNMX R0, R0, -UR44, R3, !PT ;  /* 0x8000002c00007c46 */ /* 0x000fe4000f800103 */
[----:B------:R-:W-:Y:S02]  /*12090*/  SHF.R.U32.HI R25, RZ, 0x3, R25 ;  /* 0x00000003ff197819 */ /* 0x000fe40000011619 */
[----:B------:R-:W-:Y:S02]  /*120a0*/  VIMNMX R5, R0, R5, !PT ;  /* 0x0000000500057248 */ /* 0x000fe40007fe0100 */
[----:B------:R-:W-:Y:S02]  /*120b0*/  MOV R0, 0x1 ;  /* 0x0000000100007802 */ /* 0x000fe40000000f00 */
[C---:B------:R-:W-:Y:S01]  /*120c0*/  IADD3 R22, -R5.reuse, -0x2, RZ ;  /* 0xfffffffe05167810 */ /* 0x040fe20007ffe1ff */
[----:B------:R-:W-:-:S07]  /*120d0*/  IMAD R9, R5, -0x40, R2 ;  /* 0xffffffc005097824 */ /* 0x000fce00078e0202 */
.L_x_5020:
[----:B------:R-:W-:Y:S01]  /*120e0*/  ISETP.NE.AND P1, PT, R37, 0x1, PT ;  /* 0x000000012500780c */ /* 0x000fe20003f25270 */
[----:B------:R-:W-:Y:S01]  /*120f0*/  BSSY B1, `(.L_x_5006) ;  /* 0x0000014000017945 */ /* 0x000fe20003800000 */
[----:B------:R-:W-:Y:S01]  /*12100*/  ISETP.GT.U32.AND P0, PT, R31, 0x3f, PT ;  /* 0x0000003f1f00780c */ /* 0x000fe20003f04070 */
[----:B------:R-:W-:Y:S02]  /*12110*/  IMAD.MOV.U32 R7, RZ, RZ, R9 ;  /* 0x000000ffff077224 */ /* 0x000fe400078e0009 */
[----:B------:R-:W-:-:S08]  /*12120*/  IMAD.MOV.U32 R6, RZ, RZ, RZ ;  /* 0x000000ffff067224 */ /* 0x000fd000078e00ff */
        /* <DEDUP_REMOVED lines=11> */
[----:B------:R-:W-:-:S04]  /*121e0*/  ULDC.64 UR4, c[0x0][0x418] ;  /* 0x0001060000047ab9 */ /* 0x000fc80000000a00 */
[----:B------:R-:W-:Y:S02]  /*121f0*/  IADD3 R3, R5, R3, RZ ;  /* 0x0000000305037210 */ /* 0x000fe40007ffe0ff */
[----:B------:R-:W-:-:S04]  /*12200*/  LEA R4, P0, R2, UR4, 0x2 ;  /* 0x0000000402047c11 */ /* 0x000fc8000f8010ff */
[----:B------:R-:W-:-:S05]  /*12210*/  LEA.HI.X R5, R2, UR5, R3, 0x2, P0 ;  /* 0x0000000502057c11 */ /* 0x000fca00080f1403 */
[----:B------:R0:W5:Y:S04]  /*12220*/  LDG.E R6, desc[UR36][R4.64] ;  /* 0x0000002404067981 */ /* 0x000168000c1e1900 */
.L_x_5007:
[----:B------:R-:W-:Y:S05]  /*12230*/  BSYNC B1 ;  /* 0x0000000000017941 */ /* 0x000fea0003800000 */
.L_x_5006:
[----:B------:R-:W-:-:S13]  /*12240*/  ISETP.NE.AND P0, PT, R33, 0x3, PT ;  /* 0x000000032100780c */ /* 0x000fda0003f05270 */
[----:B------:R-:W-:Y:S05]  /*12250*/  @!P0 BRA `(.L_x_5008) ;  /* 0x0000000000048947 */ /* 0x000fea0003800000 */
[----:B------:R-:W-:Y:S01]  /*12260*/  BPT.TRAP 0x1 ;  /* 0x000000040000795c */ /* 0x000fe20000300000 */
.L_x_5008:
[----:B------:R-:W-:Y:S01]  /*12270*/  LEA R10, R0, UR46, 0x3 ;  /* 0x0000002e000a7c11 */ /* 0x000fe2000f8e18ff */
[----:B------:R-:W-:Y:S01]  /*12280*/  BSSY B1, `(.L_x_5009) ;  /* 0x0000004000017945 */ /* 0x000fe20003800000 */
[----:B------:R-:W-:-:S04]  /*12290*/  SHF.L.U32 R20, R21, 0x1f, RZ ;  /* 0x0000001f15147819 */ /* 0x000fc800000006ff */
[----:B------:R-:W1:Y:S02]  /*122a0*/  SYNCS.PHASECHK.TRANS64.TRYWAIT P0, [R10+URZ+0x28c40], R20 ;  /* 0x028c40140a0075a7 */ /* 0x000e64000800017f */
[----:B-1----:R-:W-:Y:S05]  /*122b0*/  @!P0 BRA `(.L_x_5010) ;  /* 0x0000002400948947 */ /* 0x002fea0003800000 */
.L_x_5068:
[----:B------:R-:W-:Y:S05]  /*122c0*/  BSYNC B1 ;  /* 0x0000000000017941 */ /* 0x000fea0003800000 */
.L_x_5009:
        /* <DEDUP_REMOVED lines=25> */
[----:B------:R-:W-:Y:S01]  /*12460*/  IADD3 R29, R3, UR4, RZ ;  /* 0x00000004031d7c10 */ /* 0x000fe2000fffe0ff */
[----:B------:R-:W-:-:S03]  /*12470*/  UMOV UR4, 0xffffffff ;  /* 0xffffffff00047882 */ /* 0x000fc60000000000 */
        /* <DEDUP_REMOVED lines=17> */
[----:B------:R3:W0:Y:S01]  /*12590*/  SHFL.IDX PT, R14, R26, 0x3, 0x181f ;  /* 0x00781f001a0e7f89 */ /* 0x00062200000e0000 */
[----:B--2---:R-:W-:-:S05]  /*125a0*/  IADD3.X R3, RZ, R3, RZ, P0, !PT ;  /* 0x00000003ff037210 */ /* 0x004fca00007fe4ff */
[----:B------:R3:W-:Y:S04]  /*125b0*/  LDGSTS.E.BYPASS.LTC128B.128 [R27+0x23400], desc[UR36][R2.64], !P1 ;  /* 0x23400000021b7fae */ /* 0x0007e8000c901d64 */
.L_x_5078:
        /* <DEDUP_REMOVED lines=8> */
.L_x_5012:
        /* <DEDUP_REMOVED lines=10> */
.L_x_5013:
[----:B------:R2:W-:Y:S01]  /*126e0*/  SYNCS.ARRIVE.TRANS64.A1T0 RZ, [R10+URZ+0x28c30], RZ ;  /* 0x028c30ff0aff79a7 */ /* 0x0005e2000810003f */
[----:B------:R-:W-:Y:S05]  /*126f0*/  @!P2 BRA `(.L_x_5014) ;  /* 0x000000000004a947 */ /* 0x000fea0003800000 */
[----:B------:R-:W-:Y:S01]  /*12700*/  BPT.TRAP 0x1 ;  /* 0x000000040000795c */ /* 0x000fe20000300000 */
.L_x_5014:
[----:B------:R-:W3:Y:S01]  /*12710*/  SYNCS.PHASECHK.TRANS64.TRYWAIT P0, [R10+URZ+0x28c60], R20 ;  /* 0x028c60140a0075a7 */ /* 0x000ee2000800017f */
[----:B------:R-:W-:Y:S04]  /*12720*/  BSSY B1, `(.L_x_5015) ;  /* 0x0000002000017945 */ /* 0x000fe80003800000 */
[----:B---3--:R-:W-:Y:S05]  /*12730*/  @!P0 BRA `(.L_x_5016) ;  /* 0x0000002400948947 */ /* 0x008fea0003800000 */
.L_x_5079:
[----:B------:R-:W-:Y:S05]  /*12740*/  BSYNC B1 ;  /* 0x0000000000017941 */ /* 0x000fea0003800000 */
.L_x_5015:
        /* <DEDUP_REMOVED lines=51> */
[----:B------:R0:W1:Y:S01]  /*12a80*/  SHFL.IDX PT, R14, R18, 0x3, 0x181f ;  /* 0x00781f00120e7f89 */ /* 0x00006200000e0000 */
[----:B------:R-:W-:Y:S02]  /*12a90*/  IADD3.X R3, RZ, R20, RZ, P0, !PT ;  /* 0x00000014ff037210 */ /* 0x000fe400007fe4ff */
        /* <DEDUP_REMOVED lines=24> */
.L_x_5089:
        /* <DEDUP_REMOVED lines=20> */
.L_x_5018:
        /* <DEDUP_REMOVED lines=10> */
.L_x_5019:
[----:B------:R-:W-:Y:S01]  /*12e00*/  VIADD R0, R0, 0x1 ;  /* 0x0000000100007836 */ /* 0x000fe20000000000 */
[----:B------:R-:W-:Y:S01]  /*12e10*/  IADD3 R22, R22, -0x1, RZ ;  /* 0xffffffff16167810 */ /* 0x000fe20007ffe0ff */
[----:B------:R1:W-:Y:S01]  /*12e20*/  SYNCS.ARRIVE.TRANS64.A1T0 RZ, [R10+URZ+0x28c50], RZ ;  /* 0x028c50ff0aff79a7 */ /* 0x0003e2000810003f */
[----:B------:R-:W-:Y:S02]  /*12e30*/  VIADD R9, R9, 0xffffffc0 ;  /* 0xffffffc009097836 */ /* 0x000fe40000000000 */
[----:B------:R-:W-:-:S04]  /*12e40*/  ISETP.NE.AND P0, PT, R0, 0x2, PT ;  /* 0x000000020000780c */ /* 0x000fc80003f05270 */
[----:B------:R-:W-:Y:S02]  /*12e50*/  SEL R0, R0, RZ, P0 ;  /* 0x000000ff00007207 */ /* 0x000fe40000000000 */
[----:B0-----:R-:W-:Y:S02]  /*12e60*/  SEL R2, RZ, 0x1, P0 ;  /* 0x00000001ff027807 */ /* 0x001fe40000000000 */
[----:B------:R-:W-:Y:S02]  /*12e70*/  ISETP.GT.AND P0, PT, R22, UR49, PT ;  /* 0x0000003116007c0c */ /* 0x000fe4000bf04270 */
[----:B------:R-:W-:-:S11]  /*12e80*/  LOP3.LUT R21, R21, R2, RZ, 0x3c, !PT ;  /* 0x0000000215157212 */ /* 0x000fd600078e3cff */
[----:B-1----:R-:W-:Y:S05]  /*12e90*/  @P0 BRA `(.L_x_5020) ;  /* 0xfffffff000900947 */ /* 0x002fea000383ffff */
.L_x_5005:
[----:B------:R-:W-:Y:S05]  /*12ea0*/  BSYNC B0 ;  /* 0x0000000000007941 */ /* 0x000fea0003800000 */
.L_x_4982:
[----:B------:R-:W0:Y:S01]  /*12eb0*/  S2R R3, SR_CgaCtaId ;  /* 0x0000000000037919 */ /* 0x000e220000008800 */
[----:B------:R-:W-:Y:S01]  /*12ec0*/  MOV R2, 0x400 ;  /* 0x0000040000027802 */ /* 0x000fe20000000f00 */
[----:B------:R-:W-:Y:S01]  /*12ed0*/  BSSY B0, `(.L_x_5021) ;  /* 0x0000005000007945 */ /* 0x000fe20003800000 */
[----:B------:R-:W-:Y:S02]  /*12ee0*/  SHF.L.U32 R4, R4, 0x1f, RZ ;  /* 0x0000001f04047819 */ /* 0x000fe400000006ff */
[----:B0-----:R-:W-:-:S04]  /*12ef0*/  LEA R5, R3, R2, 0x18 ;  /* 0x0000000203057211 */ /* 0x001fc800078ec0ff */
[----:B------:R-:W0:Y:S02]  /*12f00*/  SYNCS.PHASECHK.TRANS64.TRYWAIT P0, [R5+URZ+0x28c20], R4 ;  /* 0x028c2004050075a7 */ /* 0x000e24000800017f */
[----:B0-----:R-:W-:Y:S05]  /*12f10*/  @!P0 BRA `(.L_x_5022) ;  /* 0x0000002400748947 */ /* 0x001fea0003800000 */
.L_x_5090:
[----:B------:R-:W-:Y:S05]  /*12f20*/  BSYNC B0 ;  /* 0x0000000000007941 */ /* 0x000fea0003800000 */
.L_x_5021:
[----:B------:R-:W-:-:S03]  /*12f30*/  UMOV UR4, 0xffffffff ;  /* 0xffffffff00047882 */ /* 0x000fc60000000000 */
[----:B------:R-:W-:Y:S05]  /*12f40*/  BRA.DIV UR4, `(.L_x_5023) ;  /* 0x00000026047c7947 */ /* 0x000fea000b800000 */
[----:B------:R-:W1:Y:S02]  /*12f50*/  S2R R2, SR_TID.X ;  /* 0x0000000000027919 */ /* 0x000e640000002100 */
[----:B-1----:R-:W-:-:S04]  /*12f60*/  SHF.R.U32.HI R2, RZ, 0x5, R2 ;  /* 0x00000005ff027819 */ /* 0x002fc80000011602 */
[----:B------:R-:W-:-:S05]  /*12f70*/  LOP3.LUT R2, R2, 0x3, RZ, 0xc0, !PT ;  /* 0x0000000302027812 */ /* 0x000fca00078ec0ff */
[----:B------:R1:W3:Y:S02]  /*12f80*/  SHFL.IDX PT, R14, R2, RZ, 0x1f ;  /* 0x00001fff020e7589 */ /* 0x0002e400000e0000 */
.L_x_5093:
[----:B---3--:R-:W-:-:S13]  /*12f90*/  ISETP.NE.AND P0, PT, R14, RZ, PT ;  /* 0x000000ff0e00720c */ /* 0x008fda0003f05270 */
[----:B------:R-:W-:Y:S05]  /*12fa0*/  @P0 BRA `(.L_x_4871) ;  /* 0x0000000000880947 */ /* 0x000fea0003800000 */
[----:B------:R-:W-:-:S03]  /*12fb0*/  UMOV UR4, 0xffffffff ;  /* 0xffffffff00047882 */ /* 0x000fc60000000000 */
[----:B------:R-:W-:Y:S05]  /*12fc0*/  BRA.DIV UR4, `(.L_x_5024) ;  /* 0x0000002604907947 */ /* 0x000fea000b800000 */
[----:B------:R-:W-:-:S13]  /*12fd0*/  ELECT P6, URZ, PT ;  /* 0x00000000003f782f */ /* 0x000fda00038c0000 */
.L_x_5096:
[----:B------:R-:W-:Y:S05]  /*12fe0*/  @!P6 BRA `(.L_x_4871) ;  /* 0x000000000078e947 */ /* 0x000fea0003800000 */
[----:B------:R-:W-:-:S06]  /*12ff0*/  ULOP3.LUT UR4, UR39, 0x2, URZ, 0xfc, !UPT ;  /* 0x0000000227047892 */ /* 0x000fcc000f8efc3f */
[----:B-1----:R-:W-:-:S05]  /*13000*/  IMAD.U32 R2, RZ, RZ, UR4 ;  /* 0x00000004ff027e24 */ /* 0x002fca000f8e00ff */
[----:B------:R-:W-:-:S13]  /*13010*/  ISETP.NE.AND P0, PT, R2, 0x3, PT ;  /* 0x000000030200780c */ /* 0x000fda0003f05270 */
[----:B------:R-:W-:Y:S05]  /*13020*/  @!P0 BRA `(.L_x_5025) ;  /* 0x0000000000048947 */ /* 0x000fea0003800000 */
[----:B------:R-:W-:Y:S01]  /*13030*/  BPT.TRAP 0x1 ;  /* 0x000000040000795c */ /* 0x000fe20000300000 */
.L_x_5025:
[C---:B0-----:R-:W-:Y:S01]  /*13040*/  IMAD R4, R0.reuse, 0x8, R5 ;  /* 0x0000000800047824 */ /* 0x041fe200078e0205 */
[----:B------:R-:W-:Y:S02]  /*13050*/  SHF.L.U32 R3, R21, 0x1f, RZ ;  /* 0x0000001f15037819 */ /* 0x000fe400000006ff */
[----:B------:R-:W-:Y:S02]  /*13060*/  IADD3 R0, R0, 0x1, RZ ;  /* 0x0000000100007810 */ /* 0x000fe40007ffe0ff */
[----:B------:R-:W0:Y:S02]  /*13070*/  SYNCS.PHASECHK.TRANS64.TRYWAIT P1, [R4+URZ+0x28c40], R3 ;  /* 0x028c4003040075a7 */ /* 0x000e24000802017f */
[----:B------:R-:W-:-:S04]  /*13080*/  ISETP.NE.AND P2, PT, R0, 0x2, PT ;  /* 0x000000020000780c */ /* 0x000fc80003f45270 */
[----:B------:R-:W-:Y:S01]  /*13090*/  SEL R2, RZ, 0x1, P2 ;  /* 0x00000001ff027807 */ /* 0x000fe20001000000 */
[----:B0-----:R-:W-:Y:S08]  /*130a0*/  @!P1 BRA `(.L_x_5026) ;  /* 0x0000002400789947 */ /* 0x001ff00003800000 */
.L_x_5097:
[----:B------:R-:W-:Y:S02]  /*130b0*/  SEL R0, R0, RZ, P2 ;  /* 0x000000ff00007207 */ /* 0x000fe40001000000 */
[----:B------:R-:W-:Y:S01]  /*130c0*/  LOP3.LUT R2, R21, R2, RZ, 0x3c, !PT ;  /* 0x0000000215027212 */ /* 0x000fe200078e3cff */
[----:B------:R-:W-:Y:S06]  /*130d0*/  @!P0 BRA `(.L_x_5027) ;  /* 0x0000000000048947 */ /* 0x000fec0003800000 */
[----:B------:R-:W-:Y:S01]  /*130e0*/  BPT.TRAP 0x1 ;  /* 0x000000040000795c */ /* 0x000fe20000300000 */
.L_x_5027:
[----:B------:R-:W-:Y:S01]  /*130f0*/  IMAD R5, R0, 0x8, R5 ;  /* 0x0000000800057824 */ /* 0x000fe200078e0205 */
[----:B------:R-:W-:-:S04]  /*13100*/  SHF.L.U32 R0, R2, 0x1f, RZ ;  /* 0x0000001f02007819 */ /* 0x000fc800000006ff */
[----:B------:R-:W1:Y:S02]  /*13110*/  SYNCS.PHASECHK.TRANS64.TRYWAIT P1, [R5+URZ+0x28c40], R0 ;  /* 0x028c4000050075a7 */ /* 0x000e64000802017f */
[----:B-1----:R-:W-:Y:S05]  /*13120*/  @!P1 BRA `(.L_x_5028) ;  /* 0x00000024006c9947 */ /* 0x002fea0003800000 */
.L_x_5098:
[----:B------:R-:W-:Y:S05]  /*13130*/  @!P0 BRA `(.L_x_5029) ;  /* 0x0000000000048947 */ /* 0x000fea0003800000 */
[----:B------:R-:W-:Y:S01]  /*13140*/  BPT.TRAP 0x1 ;  /* 0x000000040000795c */ /* 0x000fe20000300000 */
.L_x_5029:
[----:B------:R-:W3:Y:S02]  /*13150*/  SYNCS.PHASECHK.TRANS64.TRYWAIT P1, [R4+URZ+0x28c60], R3 ;  /* 0x028c6003040075a7 */ /* 0x000ee4000802017f */
[----:B---3--:R-:W-:Y:S05]  /*13160*/  @!P1 BRA `(.L_x_5030) ;  /* 0x0000002400709947 */ /* 0x008fea0003800000 */
.L_x_5099:
[----:B------:R-:W-:Y:S05]  /*13170*/  @!P0 BRA `(.L_x_5031) ;  /* 0x0000000000048947 */ /* 0x000fea0003800000 */
[----:B------:R-:W-:Y:S01]  /*13180*/  BPT.TRAP 0x1 ;  /* 0x000000040000795c */ /* 0x000fe20000300000 */
.L_x_5031:
[----:B----4-:R4:W0:Y:S02]  /*13190*/  SYNCS.PHASECHK.TRANS64.TRYWAIT P0, [R5+URZ+0x28c60], R0 ;  /* 0x028c6000050075a7 */ /* 0x010824000800017f */
[----:B0-----:R-:W-:Y:S05]  /*131a0*/  @!P0 NANOSLEEP.SYNCS 0x989680 ;  /* 0x009896800000895d */ /* 0x001fea0003900000 */
[----:B------:R-:W0:Y:S02]  /*131b0*/  @!P0 SYNCS.PHASECHK.TRANS64 P0, [R5+URZ+0x28c60], R0 ;  /* 0x028c6000050085a7 */ /* 0x000e24000800007f */
[----:B0-----:R-:W-:Y:S05]  /*131c0*/  @!P0 BRA `(.L_x_5031) ;  /* 0xfffffffc00f08947 */ /* 0x001fea000383ffff */
.L_x_4871:
[----:B------:R-:W-:Y:S05]  /*131d0*/  BSYNC B6 ;  /* 0x0000000000067941 */ /* 0x000fea0003800000 */
.L_x_4868:
[----:B------:R-:W-:Y:S05]  /*131e0*/  EXIT ;  /* 0x000000000000794d */ /* 0x000fea0003800000 */
.L_x_4882:
[----:B0-----:R-:W-:-:S04]  /*131f0*/  IMAD.U32 R5, RZ, RZ, UR5 ;  /* 0x00000005ff057e24 */ /* 0x001fc8000f8e00ff */
[----:B------:R0:W1:Y:S03]  /*13200*/  SYNCS.PHASECHK.TRANS64.TRYWAIT P1, [R5+URZ+0x28c50], R2 ;  /* 0x028c5002050075a7 */ /* 0x000066000802017f */
[----:B-1----:R-:W-:Y:S05]  /*13210*/  @!P1 NANOSLEEP.SYNCS 0x989680 ;  /* 0x009896800000995d */ /* 0x002fea0003900000 */
[----:B------:R-:W1:Y:S02]  /*13220*/  @!P1 SYNCS.PHASECHK.TRANS64 P1, [R5+URZ+0x28c50], R2 ;  /* 0x028c5002050095a7 */ /* 0x000e64000802007f */
[----:B-1----:R-:W-:Y:S05]  /*13230*/  @!P1 BRA `(.L_x_4882) ;  /* 0xfffffffc00ec9947 */ /* 0x002fea000383ffff */
[----:B------:R-:W-:Y:S05]  /*13240*/  BRA `(.L_x_5032) ;  /* 0xfffffee400547947 */ /* 0x000fea000383ffff */
.L_x_4888:
[----:B-1----:R-:W-:-:S04]  /*13250*/  IMAD.U32 R5, RZ, RZ, UR7 ;  /* 0x00000007ff057e24 */ /* 0x002fc8000f8e00ff */
[----:B------:R1:W2:Y:S03]  /*13260*/  SYNCS.PHASECHK.TRANS64.TRYWAIT P1, [R5+URZ+0x28c50], R2 ;  /* 0x028c5002050075a7 */ /* 0x0002a6000802017f */
[----:B--2---:R-:W-:Y:S05]  /*13270*/  @!P1 NANOSLEEP.SYNCS 0x989680 ;  /* 0x009896800000995d */ /* 0x004fea0003900000 */
[----:B------:R-:W2:Y:S02]  /*13280*/  @!P1 SYNCS.PHASECHK.TRANS64 P1, [R5+URZ+0x28c50], R2 ;  /* 0x028c5002050095a7 */ /* 0x000ea4000802007f */
[----:B--2---:R-:W-:Y:S05]  /*13290*/  @!P1 BRA `(.L_x_4888) ;  /* 0xfffffffc00ec9947 */ /* 0x004fea000383ffff */
[----:B------:R-:W-:Y:S05]  /*132a0*/  BRA `(.L_x_4887) ;  /* 0xfffffef000587947 */ /* 0x000fea000383ffff */
.L_x_4899:
[----:B-1----:R-:W-:-:S04]  /*132b0*/  MOV R0, UR40 ;  /* 0x0000002800007c02 */ /* 0x002fc80008000f00 */
[----:B------:R1:W2:Y:S03]  /*132c0*/  SYNCS.PHASECHK.TRANS64.TRYWAIT P0, [R0+URZ+0x28c00], R13 ;  /* 0x028c000d000075a7 */ /* 0x0002a6000800017f */
[----:B--2---:R-:W-:Y:S05]  /*132d0*/  @!P0 NANOSLEEP.SYNCS 0x989680 ;  /* 0x009896800000895d */ /* 0x004fea0003900000 */
[----:B------:R-:W2:Y:S02]  /*132e0*/  @!P0 SYNCS.PHASECHK.TRANS64 P0, [R0+URZ+0x28c00], R13 ;  /* 0x028c000d000085a7 */ /* 0x000ea4000800007f */
[----:B--2---:R-:W-:Y:S05]  /*132f0*/  @!P0 BRA `(.L_x_4899) ;  /* 0xfffffffc00ec8947 */ /* 0x004fea000383ffff */
[----:B------:R-:W-:Y:S05]  /*13300*/  BRA `(.L_x_5033) ;  /* 0xffffff08005c7947 */ /* 0x000fea000383ffff */
.L_x_4903:
[----:B-1----:R-:W-:-:S04]  /*13310*/  IMAD.U32 R2, RZ, RZ, UR40 ;  /* 0x00000028ff027e24 */ /* 0x002fc8000f8e00ff */
[----:B------:R1:W2:Y:S03]  /*13320*/  SYNCS.PHASECHK.TRANS64.TRYWAIT P0, [R2+URZ+0x28c30], R13 ;  /* 0x028c300d020075a7 */ /* 0x0002a6000800017f */
[----:B--2---:R-:W-:Y:S05]  /*13330*/  @!P0 NANOSLEEP.SYNCS 0x989680 ;  /* 0x009896800000895d */ /* 0x004fea0003900000 */
[----:B------:R-:W2:Y:S02]  /*13340*/  @!P0 SYNCS.PHASECHK.TRANS64 P0, [R2+URZ+0x28c30], R13 ;  /* 0x028c300d020085a7 */ /* 0x000ea4000800007f */
[----:B--2---:R-:W-:Y:S05]  /*13350*/  @!P0 BRA `(.L_x_4903) ;  /* 0xfffffffc00ec8947 */ /* 0x004fea000383ffff */
[----:B------:R-:W-:Y:S05]  /*13360*/  BRA `(.L_x_4902) ;  /* 0xffffff08009c7947 */ /* 0x000fea000383ffff */
.L_x_4916:
[----:B--2---:R-:W-:-:S04]  /*13370*/  IMAD.U32 R14, RZ, RZ, UR40 ;  /* 0x00000028ff0e7e24 */ /* 0x004fc8000f8e00ff */
[----:B------:R2:W4:Y:S03]  /*13380*/  SYNCS.PHASECHK.TRANS64.TRYWAIT P0, [R14+URZ+0x28c50], R13 ;  /* 0x028c500d0e0075a7 */ /* 0x000526000800017f */
[----:B----4-:R-:W-:Y:S05]  /*13390*/  @!P0 NANOSLEEP.SYNCS 0x989680 ;  /* 0x009896800000895d */ /* 0x010fea0003900000 */
[----:B------:R-:W4:Y:S02]  /*133a0*/  @!P0 SYNCS.PHASECHK.TRANS64 P0, [R14+URZ+0x28c50], R13 ;  /* 0x028c500d0e0085a7 */ /* 0x000f24000800007f */
[----:B----4-:R-:W-:Y:S05]  /*133b0*/  @!P0 BRA `(.L_x_4916) ;  /* 0xfffffffc00ec8947 */ /* 0x010fea000383ffff */
[----:B------:R-:W-:Y:S05]  /*133c0*/  BRA `(.L_x_4915) ;  /* 0xffffff2400fc7947 */ /* 0x000fea000383ffff */
.L_x_4925:
[----:B-1----:R-:W-:-:S04]  /*133d0*/  IMAD.U32 R12, RZ, RZ, UR31 ;  /* 0x0000001fff0c7e24 */ /* 0x002fc8000f8e00ff */
[----:B------:R1:W2:Y:S03]  /*133e0*/  SYNCS.PHASECHK.TRANS64.TRYWAIT P0, [R12+URZ+0x28c30], R13 ;  /* 0x028c300d0c0075a7 */ /* 0x0002a6000800017f */
[----:B--2---:R-:W-:Y:S05]  /*133f0*/  @!P0 NANOSLEEP.SYNCS 0x989680 ;  /* 0x009896800000895d */ /* 0x004fea0003900000 */
[----:B------:R-:W2:Y:S02]  /*13400*/  @!P0 SYNCS.PHASECHK.TRANS64 P0, [R12+URZ+0x28c30], R13 ;  /* 0x028c300d0c0085a7 */ /* 0x000ea4000800007f */
[----:B--2---:R-:W-:Y:S05]  /*13410*/  @!P0 BRA `(.L_x_4925) ;  /* 0xfffffffc00ec8947 */ /* 0x004fea000383ffff */
[----:B------:R-:W-:Y:S05]  /*13420*/  BRA `(.L_x_4924) ;  /* 0xffffff2c009c7947 */ /* 0x000fea000383ffff */
.L_x_4938:
[----:B-1----:R-:W-:-:S04]  /*13430*/  MOV R14, UR31 ;  /* 0x0000001f000e7c02 */ /* 0x002fc80008000f00 */
[----:B------:R1:W2:Y:S03]  /*13440*/  SYNCS.PHASECHK.TRANS64.TRYWAIT P0, [R14+URZ+0x28c50], R13 ;  /* 0x028c500d0e0075a7 */ /* 0x0002a6000800017f */
[----:B--2---:R-:W-:Y:S05]  /*13450*/  @!P0 NANOSLEEP.SYNCS 0x989680 ;  /* 0x009896800000895d */ /* 0x004fea0003900000 */
[----:B------:R-:W2:Y:S02]  /*13460*/  @!P0 SYNCS.PHASECHK.TRANS64 P0, [R14+URZ+0x28c50], R13 ;  /* 0x028c500d0e0085a7 */ /* 0x000ea4000800007f */
[----:B--2---:R-:W-:Y:S05]  /*13470*/  @!P0 BRA `(.L_x_4938) ;  /* 0xfffffffc00ec8947 */ /* 0x004fea000383ffff */
[----:B------:R-:W-:Y:S05]  /*13480*/  BRA `(.L_x_4937) ;  /* 0xffffff4c007c7947 */ /* 0x000fea000383ffff */
.L_x_4948:
[----:B-1----:R-:W-:-:S04]  /*13490*/  IMAD.U32 R11, RZ, RZ, UR26 ;  /* 0x0000001aff0b7e24 */ /* 0x002fc8000f8e00ff */
[----:B------:R1:W2:Y:S03]  /*134a0*/  SYNCS.PHASECHK.TRANS64.TRYWAIT P1, [R11+URZ+0x28c30], R14 ;  /* 0x028c300e0b0075a7 */ /* 0x0002a6000802017f */
[----:B--2---:R-:W-:Y:S05]  /*134b0*/  @!P1 NANOSLEEP.SYNCS 0x989680 ;  /* 0x009896800000995d */ /* 0x004fea0003900000 */
[----:B------:R-:W2:Y:S02]  /*134c0*/  @!P1 SYNCS.PHASECHK.TRANS64 P1, [R11+URZ+0x28c30], R14 ;  /* 0x028c300e0b0095a7 */ /* 0x000ea4000802007f */
[----:B--2---:R-:W-:Y:S05]  /*134d0*/  @!P1 BRA `(.L_x_4948) ;  /* 0xfffffffc00ec9947 */ /* 0x004fea000383ffff */
[----:B------:R-:W-:Y:S05]  /*134e0*/  BRA `(.L_x_4947) ;  /* 0xffffff54000c7947 */ /* 0x000fea000383ffff */
.L_x_4953:
[----:B---3--:R-:W-:-:S04]  /*134f0*/  IMAD.U32 R15, RZ, RZ, UR26 ;  /* 0x0000001aff0f7e24 */ /* 0x008fc8000f8e00ff */
[----:B------:R3:W4:Y:S03]  /*13500*/  SYNCS.PHASECHK.TRANS64.TRYWAIT P1, [R15+URZ+0x28c50], R14 ;  /* 0x028c500e0f0075a7 */ /* 0x000726000802017f */
[----:B----4-:R-:W-:Y:S05]  /*13510*/  @!P1 NANOSLEEP.SYNCS 0x989680 ;  /* 0x009896800000995d */ /* 0x010fea0003900000 */
[----:B------:R-:W4:Y:S02]  /*13520*/  @!P1 SYNCS.PHASECHK.TRANS64 P1, [R15+URZ+0x28c50], R14 ;  /* 0x028c500e0f0095a7 */ /* 0x000f24000802007f */
[----:B----4-:R-:W-:Y:S05]  /*13530*/  @!P1 BRA `(.L_x_4953) ;  /* 0xfffffffc00ec9947 */ /* 0x010fea000383ffff */
[----:B------:R-:W-:Y:S05]  /*13540*/  BRA `(.L_x_4952) ;  /* 0xffffff6800287947 */ /* 0x000fea000383ffff */
.L_x_4960:
[----:B--2---:R-:W-:-:S04]  /*13550*/  IMAD.U32 R12, RZ, RZ, UR25 ;  /* 0x00000019ff0c7e24 */ /* 0x004fc8000f8e00ff */
[----:B------:R2:W4:Y:S03]  /*13560*/  SYNCS.PHASECHK.TRANS64.TRYWAIT P0, [R12+URZ+0x28c30], R13 ;  /* 0x028c300d0c0075a7 */ /* 0x000526000800017f */
[----:B----4-:R-:W-:Y:S05]  /*13570*/  @!P0 NANOSLEEP.SYNCS 0x989680 ;  /* 0x009896800000895d */ /* 0x010fea0003900000 */
[----:B------:R-:W4:Y:S02]  /*13580*/  @!P0 SYNCS.PHASECHK.TRANS64 P0, [R12+URZ+0x28c30], R13 ;  /* 0x028c300d0c0085a7 */ /* 0x000f24000800007f */
[----:B----4-:R-:W-:Y:S05]  /*13590*/  @!P0 BRA `(.L_x_4960) ;  /* 0xfffffffc00ec8947 */ /* 0x010fea000383ffff */
[----:B------:R-:W-:Y:S05]  /*135a0*/  BRA `(.L_x_4959) ;  /* 0xffffff6c00207947 */ /* 0x000fea000383ffff */
.L_x_4973:
[----:B-1----:R-:W-:-:S04]  /*135b0*/  MOV R14, UR25 ;  /* 0x00000019000e7c02 */ /* 0x002fc80008000f00 */
[----:B------:R1:W2:Y:S03]  /*135c0*/  SYNCS.PHASECHK.TRANS64.TRYWAIT P0, [R14+URZ+0x28c50], R13 ;  /* 0x028c500d0e0075a7 */ /* 0x0002a6000800017f */
[----:B--2---:R-:W-:Y:S05]  /*135d0*/  @!P0 NANOSLEEP.SYNCS 0x989680 ;  /* 0x009896800000895d */ /* 0x004fea0003900000 */
[----:B------:R-:W2:Y:S02]  /*135e0*/  @!P0 SYNCS.PHASECHK.TRANS64 P0, [R14+URZ+0x28c50], R13 ;  /* 0x028c500d0e0085a7 */ /* 0x000ea4000800007f */
[----:B--2---:R-:W-:Y:S05]  /*135f0*/  @!P0 BRA `(.L_x_4973) ;  /* 0xfffffffc00ec8947 */ /* 0x004fea000383ffff */
[----:B------:R-:W-:Y:S05]  /*13600*/  BRA `(.L_x_4972) ;  /* 0xffffff8800f07947 */ /* 0x000fea000383ffff */
.L_x_4993:
[----:B------:R-:W-:Y:S01]  /*13610*/  IMAD.MOV.U32 R13, RZ, RZ, R23 ;  /* 0x000000ffff0d7224 */ /* 0x000fe200078e0017 */
[----:B------:R-:W-:Y:S01]  /*13620*/  MOV R15, 0xffffffff ;  /* 0xffffffff000f7802 */ /* 0x000fe20000000f00 */
[----:B------:R-:W-:Y:S02]  /*13630*/  IMAD.MOV.U32 R12, RZ, RZ, RZ ;  /* 0x000000ffff0c7224 */ /* 0x000fe400078e00ff */
[----:B------:R-:W-:-:S07]  /*13640*/  IMAD.MOV.U32 R11, RZ, RZ, 0x1f ;  /* 0x0000001fff0b7424 */ /* 0x000fce00078e00ff */
[----:B------:R-:W-:Y:S05]  /*13650*/  WARPSYNC.COLLECTIVE R15, `(.L_x_5034) ;  /* 0x000000000f087348 */ /* 0x000fea0003c00000 */
[----:B------:R0:W1:Y:S02]  /*13660*/  SHFL.IDX P6, R14, R13, R12, R11 ;  /* 0x0000000c0d0e7389 */ /* 0x00006400000c000b */
[----:B01----:R-:W-:Y:S01]  /*13670*/  ENDCOLLECTIVE ;  /* 0x000000000000791b */ /* 0x003fe20003800000 */
.L_x_5034:
[----:B------:R-:W-:Y:S05]  /*13680*/  BRA `(.L_x_5035) ;  /* 0xffffffd000c47947 */ /* 0x000fea000383ffff */
.L_x_4995:
[----:B0-----:R-:W-:-:S04]  /*13690*/  IMAD.U32 R3, RZ, RZ, UR46 ;  /* 0x0000002eff037e24 */ /* 0x001fc8000f8e00ff */
[----:B------:R0:W1:Y:S03]  /*136a0*/  SYNCS.PHASECHK.TRANS64.TRYWAIT P0, [R3+URZ+0x28c40], R0 ;  /* 0x028c4000030075a7 */ /* 0x000066000800017f */
[----:B-1----:R-:W-:Y:S05]  /*136b0*/  @!P0 NANOSLEEP.SYNCS 0x989680 ;  /* 0x009896800000895d */ /* 0x002fea0003900000 */
[----:B------:R-:W1:Y:S02]  /*136c0*/  @!P0 SYNCS.PHASECHK.TRANS64 P0, [R3+URZ+0x28c40], R0 ;  /* 0x028c4000030085a7 */ /* 0x000e64000800007f */
[----:B-1----:R-:W-:Y:S05]  /*136d0*/  @!P0 BRA `(.L_x_4995) ;  /* 0xfffffffc00ec8947 */ /* 0x002fea000383ffff */
[----:B------:R-:W-:Y:S05]  /*136e0*/  BRA `(.L_x_5036) ;  /* 0xffffffd000f47947 */ /* 0x000fea000383ffff */
.L_x_4996:
        /* <DEDUP_REMOVED lines=8> */
.L_x_5038:
[----:B------:R-:W-:Y:S05]  /*13770*/  BSYNC B0 ;  /* 0x0000000000007941 */ /* 0x000fea0003800000 */
.L_x_5037:
[----:B------:R-:W-:Y:S01]  /*13780*/  IMAD.MOV.U32 R13, RZ, RZ, R0 ;  /* 0x000000ffff0d7224 */ /* 0x000fe200078e0000 */
[----:B------:R-:W-:Y:S01]  /*13790*/  MOV R12, RZ ;  /* 0x000000ff000c7202 */ /* 0x000fe20000000f00 */
[----:B------:R-:W-:Y:S01]  /*137a0*/  IMAD.MOV.U32 R11, RZ, RZ, 0x181f ;  /* 0x0000181fff0b7424 */ /* 0x000fe200078e00ff */
[----:B------:R-:W-:Y:S01]  /*137b0*/  @P0 LEA R7, R30, UR46, 0x1 ;  /* 0x0000002e1e070c11 */ /* 0x000fe2000f8e08ff */
[----:B------:R-:W-:Y:S02]  /*137c0*/  IMAD.MOV.U32 R15, RZ, RZ, -0x1 ;  /* 0xffffffffff0f7424 */ /* 0x000fe400078e00ff */
[----:B------:R-:W-:-:S07]  /*137d0*/  IMAD.MOV.U32 R2, RZ, RZ, R14 ;  /* 0x000000ffff027224 */ /* 0x000fce00078e000e */
[----:B------:R-:W-:Y:S05]  /*137e0*/  WARPSYNC.COLLECTIVE R15, `(.L_x_5039) ;  /* 0x000000000f087348 */ /* 0x000fea0003c00000 */
[----:B------:R0:W1:Y:S02]  /*137f0*/  SHFL.IDX P6, R14, R13, R12, R11 ;  /* 0x0000000c0d0e7389 */ /* 0x00006400000c000b */
[----:B01----:R-:W-:Y:S01]  /*13800*/  ENDCOLLECTIVE ;  /* 0x000000000000791b */ /* 0x003fe20003800000 */
.L_x_5039:
        /* <DEDUP_REMOVED lines=8> */
.L_x_5040:
        /* <DEDUP_REMOVED lines=11> */
.L_x_5041:
[----:B------:R-:W-:Y:S02]  /*13940*/  IMAD.MOV.U32 R13, RZ, RZ, R5 ;  /* 0x000000ffff0d7224 */ /* 0x000fe400078e0005 */
[----:B------:R-:W-:Y:S01]  /*13950*/  IMAD.MOV.U32 R12, RZ, RZ, 0x2 ;  /* 0x00000002ff0c7424 */ /* 0x000fe200078e00ff */
[----:B------:R-:W-:-:S13]  /*13960*/  @P0 LEA R2, P1, R22, R14, 0x1 ;  /* 0x0000000e16020211 */ /* 0x000fda00078208ff */
[----:B------:R-:W-:Y:S05]  /*13970*/  WARPSYNC.COLLECTIVE R15, `(.L_x_5042) ;  /* 0x000000000f087348 */ /* 0x000fea0003c00000 */
[----:B------:R0:W1:Y:S02]  /*13980*/  SHFL.IDX P6, R14, R13, R12, R11 ;  /* 0x0000000c0d0e7389 */ /* 0x00006400000c000b */
[----:B01----:R-:W-:Y:S01]  /*13990*/  ENDCOLLECTIVE ;  /* 0x000000000000791b */ /* 0x003fe20003800000 */
.L_x_5042:
[----:B------:R-:W-:-:S05]  /*139a0*/  @P0 IMAD.X R3, RZ, RZ, R4, P1 ;  /* 0x000000ffff030224 */ /* 0x000fca00008e0604 */
        /* <DEDUP_REMOVED lines=11> */
.L_x_5043:
[----:B------:R-:W-:Y:S01]  /*13a60*/  IMAD.MOV.U32 R13, RZ, RZ, R5 ;  /* 0x000000ffff0d7224 */ /* 0x000fe200078e0005 */
[----:B------:R-:W-:Y:S02]  /*13a70*/  MOV R12, 0x3 ;  /* 0x00000003000c7802 */ /* 0x000fe40000000f00 */
[----:B------:R-:W-:-:S13]  /*13a80*/  @P0 LEA R2, P1, R22, R14, 0x1 ;  /* 0x0000000e16020211 */ /* 0x000fda00078208ff */
[----:B------:R-:W-:Y:S05]  /*13a90*/  WARPSYNC.COLLECTIVE R15, `(.L_x_5044) ;  /* 0x000000000f087348 */ /* 0x000fea0003c00000 */
[----:B------:R0:W1:Y:S02]  /*13aa0*/  SHFL.IDX P6, R14, R13, R12, R11 ;  /* 0x0000000c0d0e7389 */ /* 0x00006400000c000b */
[----:B01----:R-:W-:Y:S01]  /*13ab0*/  ENDCOLLECTIVE ;  /* 0x000000000000791b */ /* 0x003fe20003800000 */
.L_x_5044:
        /* <DEDUP_REMOVED lines=10> */
.L_x_5045:
[----:B------:R-:W-:Y:S05]  /*13b60*/  BRA `(.L_x_5046) ;  /* 0xffffffd000b87947 */ /* 0x000fea000383ffff */
.L_x_4999:
[----:B------:R-:W-:Y:S01]  /*13b70*/  IMAD.MOV.U32 R13, RZ, RZ, R5 ;  /* 0x000000ffff0d7224 */ /* 0x000fe200078e0005 */
[----:B------:R-:W-:Y:S01]  /*13b80*/  MOV R12, RZ ;  /* 0x000000ff000c7202 */ /* 0x000fe20000000f00 */
[----:B------:R-:W-:Y:S02]  /*13b90*/  IMAD.MOV.U32 R11, RZ, RZ, 0x181f ;  /* 0x0000181fff0b7424 */ /* 0x000fe400078e00ff */
[----:B------:R-:W-:Y:S02]  /*13ba0*/  IMAD.MOV.U32 R15, RZ, RZ, -0x1 ;  /* 0xffffffffff0f7424 */ /* 0x000fe400078e00ff */
[----:B------:R-:W-:-:S07]  /*13bb0*/  VIADD R7, R35, UR41 ;  /* 0x0000002923077c36 */ /* 0x000fce0008000000 */
[----:B------:R-:W-:Y:S05]  /*13bc0*/  WARPSYNC.COLLECTIVE R15, `(.L_x_5047) ;  /* 0x000000000f087348 */ /* 0x000fea0003c00000 */
[----:B------:R0:W1:Y:S02]  /*13bd0*/  SHFL.IDX P6, R14, R13, R12, R11 ;  /* 0x0000000c0d0e7389 */ /* 0x00006400000c000b */
[----:B01----:R-:W-:Y:S01]  /*13be0*/  ENDCOLLECTIVE ;  /* 0x000000000000791b */ /* 0x003fe20003800000 */
.L_x_5047:
[----:B------:R-:W-:Y:S01]  /*13bf0*/  MOV R13, R4 ;  /* 0x00000004000d7202 */ /* 0x000fe20000000f00 */
[----:B------:R-:W-:-:S07]  /*13c00*/  IMAD.MOV.U32 R2, RZ, RZ, R14 ;  /* 0x000000ffff027224 */ /* 0x000fce00078e000e */
[----:B------:R-:W-:Y:S05]  /*13c10*/  WARPSYNC.COLLECTIVE R15, `(.L_x_5048) ;  /* 0x000000000f087348 */ /* 0x000fea0003c00000 */
[----:B------:R0:W1:Y:S02]  /*13c20*/  SHFL.IDX P6, R14, R13, R12, R11 ;  /* 0x0000000c0d0e7389 */ /* 0x00006400000c000b */
[----:B01----:R-:W-:Y:S01]  /*13c30*/  ENDCOLLECTIVE ;  /* 0x000000000000791b */ /* 0x003fe20003800000 */
.L_x_5048:
[----:B------:R-:W-:Y:S02]  /*13c40*/  ULDC UR4, c[0x0][0x288] ;  /* 0x0000a20000047ab9 */ /* 0x000fe40000000800 */
[----:B------:R-:W-:-:S05]  /*13c50*/  IMAD R0, R0, UR4, RZ ;  /* 0x0000000400007c24 */ /* 0x000fca000f8e02ff */
[C---:B------:R-:W-:Y:S02]  /*13c60*/  ISETP.GE.AND P0, PT, R7.reuse, R0, PT ;  /* 0x000000000700720c */ /* 0x040fe40003f06270 */
[----:B------:R-:W-:Y:S01]  /*13c70*/  IADD3 R11, R7, 0x10, RZ ;  /* 0x00000010070b7810 */ /* 0x000fe20007ffe0ff */
[----:B------:R-:W-:Y:S02]  /*13c80*/  IMAD.MOV.U32 R13, RZ, RZ, R5 ;  /* 0x000000ffff0d7224 */ /* 0x000fe400078e0005 */
[----:B------:R-:W-:-:S08]  /*13c90*/  IMAD.MOV.U32 R12, RZ, RZ, 0x1 ;  /* 0x00000001ff0c7424 */ /* 0x000fd000078e00ff */
[----:B------:R-:W-:Y:S02]  /*13ca0*/  @!P0 LEA R9, R30, UR46, 0x1 ;  /* 0x0000002e1e098c11 */ /* 0x000fe4000f8e08ff */
[----:B------:R-:W-:-:S05]  /*13cb0*/  @!P0 LEA R14, P2, R22, R14, 0x1 ;  /* 0x0000000e160e8211 */ /* 0x000fca00078408ff */
[----:B------:R-:W-:Y:S02]  /*13cc0*/  @!P0 IMAD.X R3, RZ, RZ, R2, P2 ;  /* 0x000000ffff038224 */ /* 0x000fe400010e0602 */
[----:B------:R-:W-:-:S05]  /*13cd0*/  @!P0 IMAD.MOV.U32 R2, RZ, RZ, R14 ;  /* 0x000000ffff028224 */ /* 0x000fca00078e000e */
[----:B------:R-:W-:Y:S01]  /*13ce0*/  @!PT LDS RZ, [RZ] ;  /* 0x00000000fffff984 */ /* 0x000fe20000000800 */
[----:B------:R-:W-:Y:S01]  /*13cf0*/  @!PT LDS RZ, [RZ] ;  /* 0x00000000fffff984 */ /* 0x000fe20000000800 */
[----:B------:R-:W-:Y:S01]  /*13d00*/  @!PT LDS RZ, [RZ] ;  /* 0x00000000fffff984 */ /* 0x000fe20000000800 */
[----:B------:R0:W-:Y:S01]  /*13d10*/  @!P0 LDGSTS.E.BYPASS.LTC128B.128 [R9+0x20400], desc[UR36][R2.64], !P1 ;  /* 0x2040000002098fae */ /* 0x0001e2000c901d64 */
[----:B------:R-:W-:Y:S01]  /*13d20*/  ISETP.GE.AND P0, PT, R11, R0, PT ;  /* 0x000000000b00720c */ /* 0x000fe20003f06270 */
[----:B------:R-:W-:-:S12]  /*13d30*/  IMAD.MOV.U32 R11, RZ, RZ, 0x181f ;  /* 0x0000181fff0b7424 */ /* 0x000fd800078e00ff */
[----:B0-----:R-:W-:Y:S05]  /*13d40*/  WARPSYNC.COLLECTIVE R15, `(.L_x_5049) ;  /* 0x000000000f087348 */ /* 0x001fea0003c00000 */
[----:B------:R1:W2:Y:S02]  /*13d50*/  SHFL.IDX P6, R14, R13, R12, R11 ;  /* 0x0000000c0d0e7389 */ /* 0x0002a400000c000b */
[----:B012---:R-:W-:Y:S01]  /*13d60*/  ENDCOLLECTIVE ;  /* 0x000000000000791b */ /* 0x007fe20003800000 */
.L_x_5049:
[----:B------:R-:W-:Y:S01]  /*13d70*/  VIADD R9, R7, 0x20 ;  /* 0x0000002007097836 */ /* 0x000fe20000000000 */
[----:B------:R-:W-:Y:S01]  /*13d80*/  @!P0 LEA R21, R30, UR46, 0x1 ;  /* 0x0000002e1e158c11 */ /* 0x000fe2000f8e08ff */
[----:B------:R-:W-:Y:S01]  /*13d90*/  IMAD.MOV.U32 R13, RZ, RZ, R4 ;  /* 0x000000ffff0d7224 */ /* 0x000fe200078e0004 */
[----:B------:R-:W-:-:S07]  /*13da0*/  MOV R6, R14 ;  /* 0x0000000e00067202 */ /* 0x000fce0000000f00 */
[----:B------:R-:W-:Y:S05]  /*13db0*/  WARPSYNC.COLLECTIVE R15, `(.L_x_5050) ;  /* 0x000000000f087348 */ /* 0x000fea0003c00000 */
[----:B------:R0:W1:Y:S02]  /*13dc0*/  SHFL.IDX P6, R14, R13, R12, R11 ;  /* 0x0000000c0d0e7389 */ /* 0x00006400000c000b */
[----:B01----:R-:W-:Y:S01]  /*13dd0*/  ENDCOLLECTIVE ;  /* 0x000000000000791b */ /* 0x003fe20003800000 */
.L_x_5050:
[----:B------:R-:W-:Y:S01]  /*13de0*/  MOV R13, R5 ;  /* 0x00000005000d7202 */ /* 0x000fe20000000f00 */
[----:B------:R-:W-:Y:S01]  /*13df0*/  IMAD.MOV.U32 R12, RZ, RZ, 0x2 ;  /* 0x00000002ff0c7424 */ /* 0x000fe200078e00ff */
[----:B------:R-:W-:-:S13]  /*13e00*/  @!P0 LEA R2, P2, R22, R14, 0x1 ;  /* 0x0000000e16028211 */ /* 0x000fda00078408ff */
[----:B------:R-:W-:Y:S05]  /*13e10*/  WARPSYNC.COLLECTIVE R15, `(.L_x_5051) ;  /* 0x000000000f087348 */ /* 0x000fea0003c00000 */
[----:B------:R0:W1:Y:S02]  /*13e20*/  SHFL.IDX P6, R14, R13, R12, R11 ;  /* 0x0000000c0d0e7389 */ /* 0x00006400000c000b */
[----:B01----:R-:W-:Y:S01]  /*13e30*/  ENDCOLLECTIVE ;  /* 0x000000000000791b */ /* 0x003fe20003800000 */
.L_x_5051:
[----:B------:R-:W-:-:S05]  /*13e40*/  @!P0 IMAD.X R3, RZ, RZ, R6, P2 ;  /* 0x000000ffff038224 */ /* 0x000fca00010e0606 */
[----:B------:R-:W-:Y:S01]  /*13e50*/  @!PT LDS RZ, [RZ] ;  /* 0x00000000fffff984 */ /* 0x000fe20000000800 */
[----:B------:R-:W-:Y:S01]  /*13e60*/  @!PT LDS RZ, [RZ] ;  /* 0x00000000fffff984 */ /* 0x000fe20000000800 */
[----:B------:R-:W-:Y:S01]  /*13e70*/  @!PT LDS RZ, [RZ] ;  /* 0x00000000fffff984 */ /* 0x000fe20000000800 */
[----:B------:R0:W-:Y:S01]  /*13e80*/  @!P0 LDGSTS.E.BYPASS.LTC128B.128 [R21+0x20c00], desc[UR36][R2.64], !P1 ;  /* 0x20c0000002158fae */ /* 0x0001e2000c901d64 */
[----:B------:R-:W-:Y:S01]  /*13e90*/  ISETP.GE.AND P0, PT, R9, R0, PT ;  /* 0x000000000900720c */ /* 0x000fe20003f06270 */
[----:B------:R-:W-:-:S12]  /*13ea0*/  IMAD.MOV.U32 R13, RZ, RZ, R4 ;  /* 0x000000ffff0d7224 */ /* 0x000fd800078e0004 */
[----:B------:R-:W-:Y:S01]  /*13eb0*/  @!P0 LEA R9, R30, UR46, 0x1 ;  /* 0x0000002e1e098c11 */ /* 0x000fe2000f8e08ff */
[----:B0-----:R-:W-:-:S07]  /*13ec0*/  IMAD.MOV.U32 R6, RZ, RZ, R14 ;  /* 0x000000ffff067224 */ /* 0x001fce00078e000e */
[----:B------:R-:W-:Y:S05]  /*13ed0*/  WARPSYNC.COLLECTIVE R15, `(.L_x_5052) ;  /* 0x000000000f087348 */ /* 0x000fea0003c00000 */
[----:B------:R0:W1:Y:S02]  /*13ee0*/  SHFL.IDX P6, R14, R13, R12, R11 ;  /* 0x0000000c0d0e7389 */ /* 0x00006400000c000b */
[----:B01----:R-:W-:Y:S01]  /*13ef0*/  ENDCOLLECTIVE ;  /* 0x000000000000791b */ /* 0x003fe20003800000 */
.L_x_5052:
[----:B------:R-:W-:Y:S02]  /*13f00*/  IMAD.MOV.U32 R13, RZ, RZ, R5 ;  /* 0x000000ffff0d7224 */ /* 0x000fe400078e0005 */
[----:B------:R-:W-:Y:S01]  /*13f10*/  IMAD.MOV.U32 R12, RZ, RZ, 0x3 ;  /* 0x00000003ff0c7424 */ /* 0x000fe200078e00ff */
[----:B------:R-:W-:-:S13]  /*13f20*/  @!P0 LEA R2, P2, R22, R14, 0x1 ;  /* 0x0000000e16028211 */ /* 0x000fda00078408ff */
[----:B------:R-:W-:Y:S05]  /*13f30*/  WARPSYNC.COLLECTIVE R15, `(.L_x_5053) ;  /* 0x000000000f087348 */ /* 0x000fea0003c00000 */
[----:B------:R0:W1:Y:S02]  /*13f40*/  SHFL.IDX P6, R14, R13, R12, R11 ;  /* 0x0000000c0d0e7389 */ /* 0x00006400000c000b */
[----:B01----:R-:W-:Y:S01]  /*13f50*/  ENDCOLLECTIVE ;  /* 0x000000000000791b */ /* 0x003fe20003800000 */
.L_x_5053:
[----:B------:R-:W-:-:S05]  /*13f60*/  @!P0 IADD3.X R3, RZ, R6, RZ, P2, !PT ;  /* 0x00000006ff038210 */ /* 0x000fca00017fe4ff */
        /* <DEDUP_REMOVED lines=9> */
.L_x_5054:
[----:B------:R-:W-:Y:S05]  /*14000*/  BRA `(.L_x_5055) ;  /* 0xffffffd4005c7947 */ /* 0x000fea000383ffff */
.L_x_5000:
[----:B0-----:R-:W-:-:S04]  /*14010*/  IMAD.U32 R3, RZ, RZ, UR46 ;  /* 0x0000002eff037e24 */ /* 0x001fc8000f8e00ff */
[----:B------:R0:W1:Y:S03]  /*14020*/  SYNCS.PHASECHK.TRANS64.TRYWAIT P0, [R3+URZ+0x28c20], R0 ;  /* 0x028c2000030075a7 */ /* 0x000066000800017f */
[----:B-1----:R-:W-:Y:S05]  /*14030*/  @!P0 NANOSLEEP.SYNCS 0x989680 ;  /* 0x009896800000895d */ /* 0x002fea0003900000 */
[----:B------:R-:W1:Y:S02]  /*14040*/  @!P0 SYNCS.PHASECHK.TRANS64 P0, [R3+URZ+0x28c20], R0 ;  /* 0x028c2000030085a7 */ /* 0x000e64000800007f */
[----:B-1----:R-:W-:Y:S05]  /*14050*/  @!P0 BRA `(.L_x_5000) ;  /* 0xfffffffc00ec8947 */ /* 0x002fea000383ffff */
[----:B------:R-:W-:Y:S05]  /*14060*/  BRA `(.L_x_5056) ;  /* 0xffffffd4008c7947 */ /* 0x000fea000383ffff */
.L_x_5002:
[----:B0-----:R-:W-:-:S04]  /*14070*/  IMAD.U32 R3, RZ, RZ, UR46 ;  /* 0x0000002eff037e24 */ /* 0x001fc8000f8e00ff */
[----:B------:R0:W1:Y:S03]  /*14080*/  SYNCS.PHASECHK.TRANS64.TRYWAIT P0, [R3+URZ+0x28c60], R0 ;  /* 0x028c6000030075a7 */ /* 0x000066000800017f */
[----:B-1----:R-:W-:Y:S05]  /*14090*/  @!P0 NANOSLEEP.SYNCS 0x989680 ;  /* 0x009896800000895d */ /* 0x002fea0003900000 */
[----:B------:R-:W1:Y:S02]  /*140a0*/  @!P0 SYNCS.PHASECHK.TRANS64 P0, [R3+URZ+0x28c60], R0 ;  /* 0x028c6000030085a7 */ /* 0x000e64000800007f */
[----:B-1----:R-:W-:Y:S05]  /*140b0*/  @!P0 BRA `(.L_x_5002) ;  /* 0xfffffffc00ec8947 */ /* 0x002fea000383ffff */
[----:B------:R-:W-:Y:S05]  /*140c0*/  BRA `(.L_x_5057) ;  /* 0xffffffd400887947 */ /* 0x000fea000383ffff */
.L_x_5003:
        /* <DEDUP_REMOVED lines=8> */
.L_x_5059:
[----:B------:R-:W-:Y:S05]  /*14150*/  BSYNC B0 ;  /* 0x0000000000007941 */ /* 0x000fea0003800000 */
.L_x_5058:
[----:B------:R-:W-:Y:S01]  /*14160*/  MOV R13, R0 ;  /* 0x00000000000d7202 */ /* 0x000fe20000000f00 */
[----:B------:R-:W-:Y:S01]  /*14170*/  IMAD.MOV.U32 R12, RZ, RZ, RZ ;  /* 0x000000ffff0c7224 */ /* 0x000fe200078e00ff */
[----:B------:R-:W-:Y:S01]  /*14180*/  SHF.L.U32 R8, R22, 0x1, RZ ;  /* 0x0000000116087819 */ /* 0x000fe200000006ff */
[----:B------:R-:W-:Y:S01]  /*14190*/  IMAD.MOV.U32 R11, RZ, RZ, 0x181f ;  /* 0x0000181fff0b7424 */ /* 0x000fe200078e00ff */
[----:B------:R-:W-:Y:S01]  /*141a0*/  LOP3.LUT R4, R17, 0x1, RZ, 0xc0, !PT ;  /* 0x0000000111047812 */ /* 0x000fe200078ec0ff */
[----:B------:R-:W-:Y:S01]  /*141b0*/  IMAD.MOV.U32 R15, RZ, RZ, -0x1 ;  /* 0xffffffffff0f7424 */ /* 0x000fe200078e00ff */
[----:B------:R-:W-:Y:S01]  /*141c0*/  LEA R7, R30, UR46, 0x1 ;  /* 0x0000002e1e077c11 */ /* 0x000fe2000f8e08ff */
[----:B------:R-:W-:Y:S01]  /*141d0*/  IMAD.MOV.U32 R3, RZ, RZ, R14 ;  /* 0x000000ffff037224 */ /* 0x000fe200078e000e */
[----:B------:R-:W-:-:S13]  /*141e0*/  ISETP.NE.U32.AND P1, PT, R4, 0x1, PT ;  /* 0x000000010400780c */ /* 0x000fda0003f25070 */
[----:B------:R-:W-:Y:S05]  /*141f0*/  WARPSYNC.COLLECTIVE R15, `(.L_x_5060) ;  /* 0x000000000f087348 */ /* 0x000fea0003c00000 */
[----:B------:R0:W1:Y:S02]  /*14200*/  SHFL.IDX P6, R14, R13, R12, R11 ;  /* 0x0000000c0d0e7389 */ /* 0x00006400000c000b */
[----:B01----:R-:W-:Y:S01]  /*14210*/  ENDCOLLECTIVE ;  /* 0x000000000000791b */ /* 0x003fe20003800000 */
.L_x_5060:
[C---:B------:R-:W-:Y:S02]  /*14220*/  LOP3.LUT P5, RZ, R17.reuse, 0x2, RZ, 0xc0, !PT ;  /* 0x0000000211ff7812 */ /* 0x040fe400078ac0ff */
[C---:B------:R-:W-:Y:S02]  /*14230*/  LOP3.LUT P4, RZ, R17.reuse, 0x4, RZ, 0xc0, !PT ;  /* 0x0000000411ff7812 */ /* 0x040fe4000788c0ff */
[C---:B------:R-:W-:Y:S02]  /*14240*/  LOP3.LUT P3, RZ, R17.reuse, 0x8, RZ, 0xc0, !PT ;  /* 0x0000000811ff7812 */ /* 0x040fe4000786c0ff */
[C---:B------:R-:W-:Y:S02]  /*14250*/  LOP3.LUT P2, RZ, R17.reuse, 0x10, RZ, 0xc0, !PT ;  /* 0x0000001011ff7812 */ /* 0x040fe4000784c0ff */
[----:B------:R-:W-:Y:S02]  /*14260*/  LOP3.LUT R16, R16, 0xfffffeff, RZ, 0xc0, !PT ;  /* 0xfffffeff10107812 */ /* 0x000fe400078ec0ff */
[----:B------:R-:W-:-:S02]  /*14270*/  PRMT R4, R17, 0x8880, RZ ;  /* 0x0000888011047816 */ /* 0x000fc400000000ff */
[----:B------:R-:W-:Y:S01]  /*14280*/  @P1 LOP3.LUT R16, R16, 0x100, RZ, 0xfc, !PT ;  /* 0x0000010010101812 */ /* 0x000fe200078efcff */
[----:B------:R-:W-:Y:S02]  /*14290*/  IMAD.MOV.U32 R13, RZ, RZ, R6 ;  /* 0x000000ffff0d7224 */ /* 0x000fe400078e0006 */
[----:B------:R-:W-:Y:S01]  /*142a0*/  IMAD.MOV.U32 R12, RZ, RZ, 0x1 ;  /* 0x00000001ff0c7424 */ /* 0x000fe200078e00ff */
        /* <DEDUP_REMOVED lines=22> */
[----:B------:R-:W-:Y:S02]  /*14410*/  ISETP.GT.AND P6, PT, R4, -0x1, PT ;  /* 0xffffffff0400780c */ /* 0x000fe40003fc4270 */
[----:B------:R-:W-:-:S11]  /*14420*/  MOV R4, RZ ;  /* 0x000000ff00047202 */ /* 0x000fd60000000f00 */
[----:B------:R-:W-:Y:S02]  /*14430*/  @P6 LOP3.LUT R16, R16, 0x200, RZ, 0xfc, !PT ;  /* 0x0000020010106812 */ /* 0x000fe400078efcff */
[----:B------:R-:W-:-:S13]  /*14440*/  ISETP.LT.OR P6, PT, R18, 0x1, P6 ;  /* 0x000000011200780c */ /* 0x000fda00037c1670 */
[----:B------:R0:W-:Y:S02]  /*14450*/  LDGSTS.E.BYPASS.LTC128B.128 [R7+0xe400], desc[UR36][R2.64+0x380], !P6 ;  /* 0x0e40038002077fae */ /* 0x0001e4000f101d64 */
[----:B0-----:R-:W-:Y:S05]  /*14460*/  WARPSYNC.COLLECTIVE R15, `(.L_x_5061) ;  /* 0x000000000f087348 */ /* 0x001fea0003c00000 */
[----:B------:R1:W2:Y:S02]  /*14470*/  SHFL.IDX P6, R14, R13, R12, R11 ;  /* 0x0000000c0d0e7389 */ /* 0x0002a400000c000b */
[----:B012---:R-:W-:Y:S01]  /*14480*/  ENDCOLLECTIVE ;  /* 0x000000000000791b */ /* 0x007fe20003800000 */
.L_x_5061:
[----:B------:R-:W-:Y:S01]  /*14490*/  IMAD.MOV.U32 R13, RZ, RZ, R0 ;  /* 0x000000ffff0d7224 */ /* 0x000fe200078e0000 */
[----:B------:R-:W-:-:S07]  /*144a0*/  MOV R5, R14 ;  /* 0x0000000e00057202 */ /* 0x000fce0000000f00 */
[----:B------:R-:W-:Y:S05]  /*144b0*/  WARPSYNC.COLLECTIVE R15, `(.L_x_5062) ;  /* 0x000000000f087348 */ /* 0x000fea0003c00000 */
[----:B------:R0:W1:Y:S02]  /*144c0*/  SHFL.IDX P6, R14, R13, R12, R11 ;  /* 0x0000000c0d0e7389 */ /* 0x00006400000c000b */
[----:B01----:R-:W-:Y:S01]  /*144d0*/  ENDCOLLECTIVE ;  /* 0x000000000000791b */ /* 0x003fe20003800000 */
.L_x_5062:
[----:B------:R-:W-:Y:S01]  /*144e0*/  IMAD.MOV.U32 R13, RZ, RZ, R6 ;  /* 0x000000ffff0d7224 */ /* 0x000fe200078e0006 */
[----:B------:R-:W-:Y:S02]  /*144f0*/  MOV R12, 0x2 ;  /* 0x00000002000c7802 */ /* 0x000fe40000000f00 */
        /* <DEDUP_REMOVED lines=26> */
.L_x_5063:
[----:B------:R-:W-:Y:S02]  /*146a0*/  IMAD.MOV.U32 R13, RZ, RZ, R0 ;  /* 0x000000ffff0d7224 */ /* 0x000fe400078e0000 */
[----:B------:R-:W-:-:S07]  /*146b0*/  IMAD.MOV.U32 R9, RZ, RZ, R14 ;  /* 0x000000ffff097224 */ /* 0x000fce00078e000e */
[----:B------:R-:W-:Y:S05]  /*146c0*/  WARPSYNC.COLLECTIVE R15, `(.L_x_5064) ;  /* 0x000000000f087348 */ /* 0x000fea0003c00000 */
[----:B------:R0:W1:Y:S02]  /*146d0*/  SHFL.IDX P6, R14, R13, R12, R11 ;  /* 0x0000000c0d0e7389 */ /* 0x00006400000c000b */
[----:B01----:R-:W-:Y:S01]  /*146e0*/  ENDCOLLECTIVE ;  /* 0x000000000000791b */ /* 0x003fe20003800000 */
.L_x_5064:
        /* <DEDUP_REMOVED lines=28> */
.L_x_5065:
[----:B------:R-:W-:Y:S02]  /*148b0*/  IMAD.MOV.U32 R13, RZ, RZ, R0 ;  /* 0x000000ffff0d7224 */ /* 0x000fe400078e0000 */
[----:B------:R-:W-:-:S07]  /*148c0*/  IMAD.MOV.U32 R6, RZ, RZ, R14 ;  /* 0x000000ffff067224 */ /* 0x000fce00078e000e */
[----:B------:R-:W-:Y:S05]  /*148d0*/  WARPSYNC.COLLECTIVE R15, `(.L_x_5066) ;  /* 0x000000000f087348 */ /* 0x000fea0003c00000 */
[----:B------:R0:W1:Y:S02]  /*148e0*/  SHFL.IDX P6, R14, R13, R12, R11 ;  /* 0x0000000c0d0e7389 */ /* 0x00006400000c000b */
[----:B01----:R-:W-:Y:S01]  /*148f0*/  ENDCOLLECTIVE ;  /* 0x000000000000791b */ /* 0x003fe20003800000 */
.L_x_5066:
[----:B------:R-:W-:Y:S05]  /*14900*/  BRA `(.L_x_5067) ;  /* 0xffffffd4001c7947 */ /* 0x000fea000383ffff */
.L_x_5010:
[----:B-1----:R1:W2:Y:S02]  /*14910*/  SYNCS.PHASECHK.TRANS64.TRYWAIT P0, [R10+URZ+0x28c40], R20 ;  /* 0x028c40140a0075a7 */ /* 0x0022a4000800017f */
[----:B--2---:R-:W-:Y:S05]  /*14920*/  @!P0 NANOSLEEP.SYNCS 0x989680 ;  /* 0x009896800000895d */ /* 0x004fea0003900000 */
[----:B------:R-:W2:Y:S02]  /*14930*/  @!P0 SYNCS.PHASECHK.TRANS64 P0, [R10+URZ+0x28c40], R20 ;  /* 0x028c40140a0085a7 */ /* 0x000ea4000800007f */
[----:B--2---:R-:W-:Y:S05]  /*14940*/  @!P0 BRA `(.L_x_5010) ;  /* 0xfffffffc00f08947 */ /* 0x004fea000383ffff */
[----:B------:R-:W-:Y:S05]  /*14950*/  BRA `(.L_x_5068) ;  /* 0xffffffd800587947 */ /* 0x000fea000383ffff */
.L_x_5011:
[----:B------:R-:W-:Y:S01]  /*14960*/  BSSY B1, `(.L_x_5069) ;  /* 0x0000008000017945 */ /* 0x000fe20003800000 */
[----:B------:R-:W-:Y:S01]  /*14970*/  IMAD.MOV.U32 R13, RZ, RZ, R29 ;  /* 0x000000ffff0d7224 */ /* 0x000fe200078e001d */
[----:B------:R-:W-:Y:S01]  /*14980*/  MOV R15, 0xffffffff ;  /* 0xffffffff000f7802 */ /* 0x000fe20000000f00 */
[----:B------:R-:W-:Y:S02]  /*14990*/  IMAD.MOV.U32 R12, RZ, RZ, RZ ;  /* 0x000000ffff0c7224 */ /* 0x000fe400078e00ff */
[----:B------:R-:W-:-:S07]  /*149a0*/  IMAD.MOV.U32 R11, RZ, RZ, 0x181f ;  /* 0x0000181fff0b7424 */ /* 0x000fce00078e00ff */
[----:B-1----:R-:W-:Y:S05]  /*149b0*/  WARPSYNC.COLLECTIVE R15, `(.L_x_5070) ;  /* 0x000000000f087348 */ /* 0x002fea0003c00000 */
[----:B------:R0:W2:Y:S02]  /*149c0*/  SHFL.IDX P6, R14, R13, R12, R11 ;  /* 0x0000000c0d0e7389 */ /* 0x0000a400000c000b */
[----:B012---:R-:W-:Y:S01]  /*149d0*/  ENDCOLLECTIVE ;  /* 0x000000000000791b */ /* 0x007fe20003800000 */
.L_x_5070:
[----:B------:R-:W-:Y:S05]  /*149e0*/  BSYNC B1 ;  /* 0x0000000000017941 */ /* 0x000fea0003800000 */
.L_x_5069:
[----:B------:R-:W-:Y:S01]  /*149f0*/  IMAD.MOV.U32 R13, RZ, RZ, R26 ;  /* 0x000000ffff0d7224 */ /* 0x000fe200078e001a */
[----:B------:R-:W-:Y:S01]  /*14a00*/  MOV R11, 0x181f ;  /* 0x0000181f000b7802 */ /* 0x000fe20000000f00 */
[----:B------:R-:W-:Y:S01]  /*14a10*/  IMAD.MOV.U32 R12, RZ, RZ, RZ ;  /* 0x000000ffff0c7224 */ /* 0x000fe200078e00ff */
[----:B------:R-:W-:Y:S01]  /*14a20*/  LEA R27, R17, UR46, 0x1 ;  /* 0x0000002e111b7c11 */ /* 0x000fe2000f8e08ff */
[----:B------:R-:W-:Y:S02]  /*14a30*/  IMAD.MOV.U32 R15, RZ, RZ, -0x1 ;  /* 0xffffffffff0f7424 */ /* 0x000fe400078e00ff */
[----:B------:R-:W-:-:S07]  /*14a40*/  IMAD.MOV.U32 R3, RZ, RZ, R14 ;  /* 0x000000ffff037224 */ /* 0x000fce00078e000e */
[----:B------:R-:W-:Y:S05]  /*14a50*/  WARPSYNC.COLLECTIVE R15, `(.L_x_5071) ;  /* 0x000000000f087348 */ /* 0x000fea0003c00000 */
[----:B------:R0:W1:Y:S02]  /*14a60*/  SHFL.IDX P6, R14, R13, R12, R11 ;  /* 0x0000000c0d0e7389 */ /* 0x00006400000c000b */
[----:B01----:R-:W-:Y:S01]  /*14a70*/  ENDCOLLECTIVE ;  /* 0x000000000000791b */ /* 0x003fe20003800000 */
.L_x_5071:
[----:B------:R-:W-:Y:S01]  /*14a80*/  IMAD.MOV.U32 R13, RZ, RZ, R29 ;  /* 0x000000ffff0d7224 */ /* 0x000fe200078e001d */
[----:B------:R-:W-:Y:S02]  /*14a90*/  MOV R12, 0x1 ;  /* 0x00000001000c7802 */ /* 0x000fe40000000f00 */
[----:B------:R-:W-:-:S13]  /*14aa0*/  IADD3 R2, P0, R14, R8, RZ ;  /* 0x000000080e027210 */ /* 0x000fda0007f1e0ff */
[----:B------:R-:W-:Y:S05]  /*14ab0*/  WARPSYNC.COLLECTIVE R15, `(.L_x_5072) ;  /* 0x000000000f087348 */ /* 0x000fea0003c00000 */
[----:B------:R0:W1:Y:S02]  /*14ac0*/  SHFL.IDX P6, R14, R13, R12, R11 ;  /* 0x0000000c0d0e7389 */ /* 0x00006400000c000b */
[----:B01----:R-:W-:Y:S01]  /*14ad0*/  ENDCOLLECTIVE ;  /* 0x000000000000791b */ /* 0x003fe20003800000 */
.L_x_5072:
        /* <DEDUP_REMOVED lines=10> */
.L_x_5073:
[----:B------:R-:W-:Y:S01]  /*14b80*/  MOV R13, R29 ;  /* 0x0000001d000d7202 */ /* 0x000fe20000000f00 */
[----:B------:R-:W-:Y:S01]  /*14b90*/  IMAD.MOV.U32 R12, RZ, RZ, 0x2 ;  /* 0x00000002ff0c7424 */ /* 0x000fe200078e00ff */
[----:B------:R-:W-:-:S13]  /*14ba0*/  IADD3 R2, P0, R14, R8, RZ ;  /* 0x000000080e027210 */ /* 0x000fda0007f1e0ff */
[----:B------:R-:W-:Y:S05]  /*14bb0*/  WARPSYNC.COLLECTIVE R15, `(.L_x_5074) ;  /* 0x000000000f087348 */ /* 0x000fea0003c00000 */
[----:B------:R0:W1:Y:S02]  /*14bc0*/  SHFL.IDX P6, R14, R13, R12, R11 ;  /* 0x0000000c0d0e7389 */ /* 0x00006400000c000b */
[----:B01----:R-:W-:Y:S01]  /*14bd0*/  ENDCOLLECTIVE ;  /* 0x000000000000791b */ /* 0x003fe20003800000 */
.L_x_5074:
        /* <DEDUP_REMOVED lines=10> */
.L_x_5075:
[----:B------:R-:W-:Y:S02]  /*14c80*/  IMAD.MOV.U32 R13, RZ, RZ, R29 ;  /* 0x000000ffff0d7224 */ /* 0x000fe400078e001d */
[----:B------:R-:W-:Y:S01]  /*14c90*/  IMAD.MOV.U32 R12, RZ, RZ, 0x3 ;  /* 0x00000003ff0c7424 */ /* 0x000fe200078e00ff */
[----:B------:R-:W-:-:S13]  /*14ca0*/  IADD3 R2, P0, R14, R8, RZ ;  /* 0x000000080e027210 */ /* 0x000fda0007f1e0ff */
[----:B------:R-:W-:Y:S05]  /*14cb0*/  WARPSYNC.COLLECTIVE R15, `(.L_x_5076) ;  /* 0x000000000f087348 */ /* 0x000fea0003c00000 */
[----:B------:R0:W1:Y:S02]  /*14cc0*/  SHFL.IDX P6, R14, R13, R12, R11 ;  /* 0x0000000c0d0e7389 */ /* 0x00006400000c000b */
[----:B01----:R-:W-:Y:S01]  /*14cd0*/  ENDCOLLECTIVE ;  /* 0x000000000000791b */ /* 0x003fe20003800000 */
.L_x_5076:
[----:B------:R-:W-:-:S05]  /*14ce0*/  IADD3.X R3, RZ, R3, RZ, P0, !PT ;  /* 0x00000003ff037210 */ /* 0x000fca00007fe4ff */
[----:B------:R-:W-:Y:S01]  /*14cf0*/  @!PT LDS RZ, [RZ] ;  /* 0x00000000fffff984 */ /* 0x000fe20000000800 */
[----:B------:R-:W-:Y:S01]  /*14d00*/  @!PT LDS RZ, [RZ] ;  /* 0x00000000fffff984 */ /* 0x000fe20000000800 */
[----:B------:R-:W-:Y:S01]  /*14d10*/  @!PT LDS RZ, [RZ] ;  /* 0x00000000fffff984 */ /* 0x000fe20000000800 */
[----:B------:R0:W-:Y:S01]  /*14d20*/  LDGSTS.E.BYPASS.LTC128B.128 [R27+0x23400], desc[UR36][R2.64], !P1 ;  /* 0x23400000021b7fae */ /* 0x0001e2000c901d64 */
[----:B------:R-:W-:Y:S01]  /*14d30*/  MOV R13, R26 ;  /* 0x0000001a000d7202 */ /* 0x000fe20000000f00 */
[----:B------:R-:W-:-:S07]  /*14d40*/  IMAD.MOV.U32 R34, RZ, RZ, R14 ;  /* 0x000000ffff227224 */ /* 0x000fce00078e000e */
[----:B0-----:R-:W-:Y:S05]  /*14d50*/  WARPSYNC.COLLECTIVE R15, `(.L_x_5077) ;  /* 0x000000000f087348 */ /* 0x001fea0003c00000 */
[----:B------:R1:W2:Y:S02]  /*14d60*/  SHFL.IDX P6, R14, R13, R12, R11 ;  /* 0x0000000c0d0e7389 */ /* 0x0002a400000c000b */
[----:B012---:R-:W-:Y:S01]  /*14d70*/  ENDCOLLECTIVE ;  /* 0x000000000000791b */ /* 0x007fe20003800000 */
.L_x_5077:
[----:B------:R-:W-:Y:S05]  /*14d80*/  BRA `(.L_x_5078) ;  /* 0xffffffd8000c7947 */ /* 0x000fea000383ffff */
.L_x_5016:
[----:B---3--:R3:W4:Y:S02]  /*14d90*/  SYNCS.PHASECHK.TRANS64.TRYWAIT P0, [R10+URZ+0x28c60], R20 ;  /* 0x028c60140a0075a7 */ /* 0x008724000800017f */
[----:B----4-:R-:W-:Y:S05]  /*14da0*/  @!P0 NANOSLEEP.SYNCS 0x989680 ;  /* 0x009896800000895d */ /* 0x010fea0003900000 */
[----:B------:R-:W4:Y:S02]  /*14db0*/  @!P0 SYNCS.PHASECHK.TRANS64 P0, [R10+URZ+0x28c60], R20 ;  /* 0x028c60140a0085a7 */ /* 0x000f24000800007f */
[----:B----4-:R-:W-:Y:S05]  /*14dc0*/  @!P0 BRA `(.L_x_5016) ;  /* 0xfffffffc00f08947 */ /* 0x010fea000383ffff */
[----:B------:R-:W-:Y:S05]  /*14dd0*/  BRA `(.L_x_5079) ;  /* 0xffffffd800587947 */ /* 0x000fea000383ffff */
.L_x_5017:
[----:B------:R-:W-:Y:S01]  /*14de0*/  BSSY B1, `(.L_x_5080) ;  /* 0x0000008000017945 */ /* 0x000fe20003800000 */
[----:B------:R-:W-:Y:S01]  /*14df0*/  IMAD.MOV.U32 R13, RZ, RZ, R19 ;  /* 0x000000ffff0d7224 */ /* 0x000fe200078e0013 */
[----:B------:R-:W-:Y:S01]  /*14e00*/  MOV R15, 0xffffffff ;  /* 0xffffffff000f7802 */ /* 0x000fe20000000f00 */
[----:B------:R-:W-:Y:S02]  /*14e10*/  IMAD.MOV.U32 R12, RZ, RZ, RZ ;  /* 0x000000ffff0c7224 */ /* 0x000fe400078e00ff */
[----:B------:R-:W-:-:S07]  /*14e20*/  IMAD.MOV.U32 R11, RZ, RZ, 0x181f ;  /* 0x0000181fff0b7424 */ /* 0x000fce00078e00ff */
[----:B-123--:R-:W-:Y:S05]  /*14e30*/  WARPSYNC.COLLECTIVE R15, `(.L_x_5081) ;  /* 0x000000000f087348 */ /* 0x00efea0003c00000 */
[----:B------:R0:W4:Y:S02]  /*14e40*/  SHFL.IDX P6, R14, R13, R12, R11 ;  /* 0x0000000c0d0e7389 */ /* 0x00012400000c000b */
[----:B01234-:R-:W-:Y:S01]  /*14e50*/  ENDCOLLECTIVE ;  /* 0x000000000000791b */ /* 0x01ffe20003800000 */
.L_x_5081:
[----:B------:R-:W-:Y:S05]  /*14e60*/  BSYNC B1 ;  /* 0x0000000000017941 */ /* 0x000fea0003800000 */
.L_x_5080:
[----:B------:R-:W-:Y:S01]  /*14e70*/  IMAD.MOV.U32 R13, RZ, RZ, R18 ;  /* 0x000000ffff0d7224 */ /* 0x000fe200078e0012 */
[----:B------:R-:W-:Y:S01]  /*14e80*/  MOV R11, 0x181f ;  /* 0x0000181f000b7802 */ /* 0x000fe20000000f00 */
[----:B------:R-:W-:Y:S01]  /*14e90*/  IMAD.MOV.U32 R12, RZ, RZ, RZ ;  /* 0x000000ffff0c7224 */ /* 0x000fe200078e00ff */
[----:B------:R-:W-:Y:S01]  /*14ea0*/  LEA R17, R17, UR46, 0x1 ;  /* 0x0000002e11117c11 */ /* 0x000fe2000f8e08ff */
[----:B------:R-:W-:Y:S01]  /*14eb0*/  IMAD.MOV.U32 R15, RZ, RZ, -0x1 ;  /* 0xffffffffff0f7424 */ /* 0x000fe200078e00ff */
[C---:B------:R-:W-:Y:S01]  /*14ec0*/  LOP3.LUT P2, RZ, R16.reuse, 0x20, RZ, 0xc0, !PT ;  /* 0x0000002010ff7812 */ /* 0x040fe2000784c0ff */
[----:B------:R-:W-:Y:S01]  /*14ed0*/  IMAD.MOV.U32 R3, RZ, RZ, R14 ;  /* 0x000000ffff037224 */ /* 0x000fe200078e000e */
[----:B------:R-:W-:-:S13]  /*14ee0*/  LOP3.LUT P1, RZ, R16, 0x10, RZ, 0xc0, !PT ;  /* 0x0000001010ff7812 */ /* 0x000fda000782c0ff */
[----:B------:R-:W-:Y:S05]  /*14ef0*/  WARPSYNC.COLLECTIVE R15, `(.L_x_5082) ;  /* 0x000000000f087348 */ /* 0x000fea0003c00000 */
[----:B------:R0:W1:Y:S02]  /*14f00*/  SHFL.IDX P6, R14, R13, R12, R11 ;  /* 0x0000000c0d0e7389 */ /* 0x00006400000c000b */
[----:B01----:R-:W-:Y:S01]  /*14f10*/  ENDCOLLECTIVE ;  /* 0x000000000000791b */ /* 0x003fe20003800000 */
.L_x_5082:
[----:B------:R-:W-:Y:S01]  /*14f20*/  P2R R4, PR, RZ, 0x20 ;  /* 0x00000020ff047803 */ /* 0x000fe20000000000 */
[----:B------:R-:W-:Y:S01]  /*14f30*/  IMAD.MOV.U32 R13, RZ, RZ, R19 ;  /* 0x000000ffff0d7224 */ /* 0x000fe200078e0013 */
[----:B------:R-:W-:Y:S02]  /*14f40*/  MOV R12, 0x1 ;  /* 0x00000001000c7802 */ /* 0x000fe40000000f00 */
        /* <DEDUP_REMOVED lines=11> */
.L_x_5083:
        /* <DEDUP_REMOVED lines=16> */
.L_x_5084:
[----:B------:R-:W-:Y:S01]  /*15100*/  @!PT LDS RZ, [RZ] ;  /* 0x00000000fffff984 */ /* 0x000fe20000000800 */
[----:B------:R-:W-:Y:S01]  /*15110*/  @!PT LDS RZ, [RZ] ;  /* 0x00000000fffff984 */ /* 0x000fe20000000800 */
[----:B------:R-:W-:Y:S01]  /*15120*/  @!PT LDS RZ, [RZ] ;  /* 0x00000000fffff984 */ /* 0x000fe20000000800 */
[----:B------:R0:W-:Y:S01]  /*15130*/  LDGSTS.E.BYPASS.LTC128B.128 [R17+0xe400], desc[UR36][R2.64+0x380], P1 ;  /* 0x0e40038002117fae */ /* 0x0001e20008901d64 */
[----:B------:R-:W-:Y:S01]  /*15140*/  MOV R13, R19 ;  /* 0x00000013000d7202 */ /* 0x000fe20000000f00 */
[----:B------:R-:W-:Y:S01]  /*15150*/  IMAD.MOV.U32 R12, RZ, RZ, 0x2 ;  /* 0x00000002ff0c7424 */ /* 0x000fe200078e00ff */
        /* <DEDUP_REMOVED lines=12> */
.L_x_5085:
        /* <DEDUP_REMOVED lines=14> */
.L_x_5086:
        /* <DEDUP_REMOVED lines=17> */
.L_x_5087:
[----:B------:R-:W-:Y:S01]  /*15410*/  @!PT LDS RZ, [RZ] ;  /* 0x00000000fffff984 */ /* 0x000fe20000000800 */
[----:B------:R-:W-:Y:S01]  /*15420*/  @!PT LDS RZ, [RZ] ;  /* 0x00000000fffff984 */ /* 0x000fe20000000800 */
[----:B------:R-:W-:Y:S01]  /*15430*/  @!PT LDS RZ, [RZ] ;  /* 0x00000000fffff984 */ /* 0x000fe20000000800 */
[----:B------:R0:W-:Y:S04]  /*15440*/  LDGSTS.E.BYPASS.LTC128B.128 [R17+0x7400], desc[UR36][R2.64+0x180], !P5 ;  /* 0x0740018002117fae */ /* 0x0001e8000e901d64 */
[----:B------:R0:W-:Y:S04]  /*15450*/  LDGSTS.E.BYPASS.LTC128B.128 [R17+0x9400], desc[UR36][R2.64+0x200], !P4 ;  /* 0x0940020002117fae */ /* 0x0001e8000e101d64 */
[----:B------:R0:W-:Y:S01]  /*15460*/  LDGSTS.E.BYPASS.LTC128B.128 [R17+0xb400], desc[UR36][R2.64+0x280], !P3 ;  /* 0x0b40028002117fae */ /* 0x0001e2000d901d64 */
[----:B------:R-:W-:-:S03]  /*15470*/  MOV R13, R18 ;  /* 0x00000012000d7202 */ /* 0x000fc60000000f00 */
[----:B------:R0:W-:Y:S04]  /*15480*/  LDGSTS.E.BYPASS.LTC128B.128 [R17+0xd400], desc[UR36][R2.64+0x300], P0 ;  /* 0x0d40030002117fae */ /* 0x0001e80008101d64 */
[----:B------:R0:W-:Y:S01]  /*15490*/  LDGSTS.E.BYPASS.LTC128B.128 [R17+0xf400], desc[UR36][R2.64+0x380], P1 ;  /* 0x0f40038002117fae */ /* 0x0001e20008901d64 */
[----:B------:R-:W-:-:S07]  /*154a0*/  IMAD.MOV.U32 R19, RZ, RZ, R14 ;  /* 0x000000ffff137224 */ /* 0x000fce00078e000e */
[----:B0-----:R-:W-:Y:S05]  /*154b0*/  WARPSYNC.COLLECTIVE R15, `(.L_x_5088) ;  /* 0x000000000f087348 */ /* 0x001fea0003c00000 */
[----:B------:R1:W2:Y:S02]  /*154c0*/  SHFL.IDX P6, R14, R13, R12, R11 ;  /* 0x0000000c0d0e7389 */ /* 0x0002a400000c000b */
[----:B012---:R-:W-:Y:S01]  /*154d0*/  ENDCOLLECTIVE ;  /* 0x000000000000791b */ /* 0x007fe20003800000 */
.L_x_5088:
[----:B------:R-:W-:Y:S05]  /*154e0*/  BRA `(.L_x_5089) ;  /* 0xffffffd400cc7947 */ /* 0x000fea000383ffff */
.L_x_5022:
[----:B0-----:R0:W1:Y:S02]  /*154f0*/  SYNCS.PHASECHK.TRANS64.TRYWAIT P0, [R5+URZ+0x28c20], R4 ;  /* 0x028c2004050075a7 */ /* 0x001064000800017f */
[----:B-1----:R-:W-:Y:S05]  /*15500*/  @!P0 NANOSLEEP.SYNCS 0x989680 ;  /* 0x009896800000895d */ /* 0x002fea0003900000 */
[----:B------:R-:W1:Y:S02]  /*15510*/  @!P0 SYNCS.PHASECHK.TRANS64 P0, [R5+URZ+0x28c20], R4 ;  /* 0x028c2004050085a7 */ /* 0x000e64000800007f */
[----:B-1----:R-:W-:Y:S05]  /*15520*/  @!P0 BRA `(.L_x_5022) ;  /* 0xfffffffc00f08947 */ /* 0x002fea000383ffff */
[----:B------:R-:W-:Y:S05]  /*15530*/  BRA `(.L_x_5090) ;  /* 0xffffffd800787947 */ /* 0x000fea000383ffff */
.L_x_5023:
[----:B------:R-:W1:Y:S01]  /*15540*/  S2R R2, SR_TID.X ;  /* 0x0000000000027919 */ /* 0x000e620000002100 */
[----:B------:R-:W-:Y:S01]  /*15550*/  BSSY B0, `(.L_x_5091) ;  /* 0x000000a000007945 */ /* 0x000fe20003800000 */
[----:B------:R-:W-:Y:S01]  /*15560*/  IMAD.MOV.U32 R12, RZ, RZ, RZ ;  /* 0x000000ffff0c7224 */ /* 0x000fe200078e00ff */
[----:B------:R-:W-:Y:S01]  /*15570*/  MOV R11, 0x1f ;  /* 0x0000001f000b7802 */ /* 0x000fe20000000f00 */
[----:B------:R-:W-:Y:S01]  /*15580*/  IMAD.MOV.U32 R15, RZ, RZ, -0x1 ;  /* 0xffffffffff0f7424 */ /* 0x000fe200078e00ff */
[----:B-1----:R-:W-:-:S04]  /*15590*/  SHF.R.U32.HI R2, RZ, 0x5, R2 ;  /* 0x00000005ff027819 */ /* 0x002fc80000011602 */
[----:B------:R-:W-:-:S05]  /*155a0*/  LOP3.LUT R2, R2, 0x3, RZ, 0xc0, !PT ;  /* 0x0000000302027812 */ /* 0x000fca00078ec0ff */
[----:B------:R-:W-:-:S07]  /*155b0*/  IMAD.MOV.U32 R13, RZ, RZ, R2 ;  /* 0x000000ffff0d7224 */ /* 0x000fce00078e0002 */
[----:B0-2--5:R-:W-:Y:S05]  /*155c0*/  WARPSYNC.COLLECTIVE R15, `(.L_x_5092) ;  /* 0x000000000f087348 */ /* 0x025fea0003c00000 */
[----:B------:R1:W3:Y:S02]  /*155d0*/  SHFL.IDX P6, R14, R13, R12, R11 ;  /* 0x0000000c0d0e7389 */ /* 0x0002e400000c000b */
[----:B0123-5:R-:W-:Y:S01]  /*155e0*/  ENDCOLLECTIVE ;  /* 0x000000000000791b */ /* 0x02ffe20003800000 */
.L_x_5092:
[----:B------:R-:W-:Y:S05]  /*155f0*/  BSYNC B0 ;  /* 0x0000000000007941 */ /* 0x000fea0003800000 */
.L_x_5091:
[----:B------:R-:W-:Y:S05]  /*15600*/  BRA `(.L_x_5093) ;  /* 0xffffffd800607947 */ /* 0x000fea000383ffff */
.L_x_5024:
[----:B------:R-:W-:Y:S01]  /*15610*/  BSSY B0, `(.L_x_5094) ;  /* 0x0000006000007945 */ /* 0x000fe20003800000 */
[----:B------:R-:W-:-:S07]  /*15620*/  IMAD.MOV.U32 R15, RZ, RZ, -0x1 ;  /* 0xffffffffff0f7424 */ /* 0x000fce00078e00ff */
[----:B012--5:R-:W-:Y:S05]  /*15630*/  WARPSYNC.COLLECTIVE R15, `(.L_x_5095) ;  /* 0x000000000f0c7348 */ /* 0x027fea0003c00000 */
[----:B------:R-:W-:Y:S02]  /*15640*/  ELECT P6, UR62, PT ;  /* 0x00000000003e782f */ /* 0x000fe400038c0000 */
[----:B------:R-:W-:Y:S01]  /*15650*/  MOV R14, UR62 ;  /* 0x0000003e000e7c02 */ /* 0x000fe20008000f00 */
[----:B012--5:R-:W-:Y:S10]  /*15660*/  ENDCOLLECTIVE ;  /* 0x000000000000791b */ /* 0x027ff40003800000 */
.L_x_5095:
[----:B------:R-:W-:Y:S05]  /*15670*/  BSYNC B0 ;  /* 0x0000000000007941 */ /* 0x000fea0003800000 */
.L_x_5094:
[----:B------:R-:W-:Y:S05]  /*15680*/  BRA `(.L_x_5096) ;  /* 0xffffffd800547947 */ /* 0x000fea000383ffff */
.L_x_5026:
[----:B0-----:R0:W1:Y:S02]  /*15690*/  SYNCS.PHASECHK.TRANS64.TRYWAIT P1, [R4+URZ+0x28c40], R3 ;  /* 0x028c4003040075a7 */ /* 0x001064000802017f */
[----:B-1----:R-:W-:Y:S05]  /*156a0*/  @!P1 NANOSLEEP.SYNCS 0x989680 ;  /* 0x009896800000995d */ /* 0x002fea0003900000 */
[----:B------:R-:W1:Y:S02]  /*156b0*/  @!P1 SYNCS.PHASECHK.TRANS64 P1, [R4+URZ+0x28c40], R3 ;  /* 0x028c4003040095a7 */ /* 0x000e64000802007f */
[----:B-1----:R-:W-:Y:S05]  /*156c0*/  @!P1 BRA `(.L_x_5026) ;  /* 0xfffffffc00f09947 */ /* 0x002fea000383ffff */
[----:B------:R-:W-:Y:S05]  /*156d0*/  BRA `(.L_x_5097) ;  /* 0xffffffd800747947 */ /* 0x000fea000383ffff */
.L_x_5028:
[----:B-1----:R1:W3:Y:S02]  /*156e0*/  SYNCS.PHASECHK.TRANS64.TRYWAIT P1, [R5+URZ+0x28c40], R0 ;  /* 0x028c4000050075a7 */ /* 0x0022e4000802017f */
[----:B---3--:R-:W-:Y:S05]  /*156f0*/  @!P1 NANOSLEEP.SYNCS 0x989680 ;  /* 0x009896800000995d */ /* 0x008fea0003900000 */
[----:B------:R-:W3:Y:S02]  /*15700*/  @!P1 SYNCS.PHASECHK.TRANS64 P1, [R5+URZ+0x28c40], R0 ;  /* 0x028c4000050095a7 */ /* 0x000ee4000802007f */
[----:B---3--:R-:W-:Y:S05]  /*15710*/  @!P1 BRA `(.L_x_5028) ;  /* 0xfffffffc00f09947 */ /* 0x008fea000383ffff */
[----:B------:R-:W-:Y:S05]  /*15720*/  BRA `(.L_x_5098) ;  /* 0xffffffd800807947 */ /* 0x000fea000383ffff */
.L_x_5030:
[----:B---3--:R3:W4:Y:S02]  /*15730*/  SYNCS.PHASECHK.TRANS64.TRYWAIT P1, [R4+URZ+0x28c60], R3 ;  /* 0x028c6003040075a7 */ /* 0x008724000802017f */
[----:B----4-:R-:W-:Y:S05]  /*15740*/  @!P1 NANOSLEEP.SYNCS 0x989680 ;  /* 0x009896800000995d */ /* 0x010fea0003900000 */
[----:B------:R-:W4:Y:S02]  /*15750*/  @!P1 SYNCS.PHASECHK.TRANS64 P1, [R4+URZ+0x28c60], R3 ;  /* 0x028c6003040095a7 */ /* 0x000f24000802007f */
[----:B----4-:R-:W-:Y:S05]  /*15760*/  @!P1 BRA `(.L_x_5030) ;  /* 0xfffffffc00f09947 */ /* 0x010fea000383ffff */
[----:B------:R-:W-:Y:S05]  /*15770*/  BRA `(.L_x_5099) ;  /* 0xffffffd8007c7947 */ /* 0x000fea000383ffff */
.L_x_5100:
        /* <DEDUP_REMOVED lines=16> */
.L_x_15645:


//--------------------- .text._ZN7cutlass13device_kernelIN5flash11enable_sm90INS1_16FlashAttnFwdSm90INS1_25CollectiveMainloopFwdSm90ILi2EN4cute5tupleIJNS5_1CILi1EEES8_S8_EEENS6_IJNS7_ILi64EEESA_SA_EEELi512ENS_6half_tEfNS_4arch4Sm90ELb0ELb1ELb0ELb0ELb1ELb0ELb1ELb0ELb0ELb1ELb1ELb0EEENS1_21CollectiveEpilogueFwdINS6_IJSA_NS7_ILi512EEESA_EEES9_SC_SE_Li256ELb0ELb1ELb1ELb0EEENS1_19SingleTileSchedulerILb0ELb1ELb1ELi64EEEEEEEEEvNT_6ParamsE --------------------------
	.section	.text._ZN7cutlass13device_kernelIN5flash11enable_sm90INS1_16FlashAttnFwdSm90INS1_25CollectiveMainloopFwdSm90ILi2EN4cute5tupleIJNS5_1CILi1EEES8_S8_EEENS6_IJNS7_ILi64EEESA_SA_EEELi512ENS_6half_tEfNS_4arch4Sm90ELb0ELb1ELb0ELb0ELb1ELb0ELb1ELb0ELb0ELb1ELb1ELb0EEENS1_21CollectiveEpilogueFwdINS6_IJSA_NS7_ILi512EEESA_EEES9_SC_SE_Li256ELb0ELb1ELb1ELb0EEENS1_19SingleTileSchedulerILb0ELb1ELb1ELi64EEEEEEEEEvNT_6ParamsE,"ax",@progbits
	.align	128
.text._ZN7cutlass13device_kernelIN5flash11enable_sm90INS1_16FlashAttnFwdSm90INS1_25CollectiveMainloopFwdSm90ILi2EN4cute5tupleIJNS5_1CILi1EEES8_S8_EEENS6_IJNS7_ILi64EEESA_SA_EEELi512ENS_6half_tEfNS_4arch4Sm90ELb0ELb1ELb0ELb0ELb1ELb0ELb1ELb0ELb0ELb1ELb1ELb0EEENS1_21CollectiveEpilogueFwdINS6_IJSA_NS7_ILi512EEESA_EEES9_SC_SE_Li256ELb0ELb1ELb1ELb0EEENS1_19SingleTileSchedulerILb0ELb1ELb1ELi64EEEEEEEEEvNT_6ParamsE:
        .type           _ZN7cutlass13device_kernelIN5flash11enable_sm90INS1_16FlashAttnFwdSm90INS1_25CollectiveMainloopFwdSm90ILi2EN4cute5tupleIJNS5_1CILi1EEES8_S8_EEENS6_IJNS7_ILi64EEESA_SA_EEELi512ENS_6half_tEfNS_4arch4Sm90ELb0ELb1ELb0ELb0ELb1ELb0ELb1ELb0ELb0ELb1ELb1ELb0EEENS1_21CollectiveEpilogueFwdINS6_IJSA_NS7_ILi512EEESA_EEES9_SC_SE_Li256ELb0ELb1ELb1ELb0EEENS1_19SingleTileSchedulerILb0ELb1ELb1ELi64EEEEEEEEEvNT_6ParamsE,@function
        .size           _ZN7cutlass13device_kernelIN5flash11enable_sm90INS1_16FlashAttnFwdSm90INS1_25CollectiveMainloopFwdSm90ILi2EN4cute5tupleIJNS5_1CILi1EEES8_S8_EEENS6_IJNS7_ILi64EEESA_SA_EEELi512ENS_6half_tEfNS_4arch4Sm90ELb0ELb1ELb0ELb0ELb1ELb0ELb1ELb0ELb0ELb1ELb1ELb0EEENS1_21CollectiveEpilogueFwdINS6_IJSA_NS7_ILi512EEESA_EEES9_SC_SE_Li256ELb0ELb1ELb1ELb0EEENS1_19SingleTileSchedulerILb0ELb1ELb1ELi64EEEEEEEEEvNT_6ParamsE,(.L_x_15646 - _ZN7cutlass13device_kernelIN5flash11enable_sm90INS1_16FlashAttnFwdSm90INS1_25CollectiveMainloopFwdSm90ILi2EN4cute5tupleIJNS5_1CILi1EEES8_S8_EEENS6_IJNS7_ILi64EEESA_SA_EEELi512ENS_6half_tEfNS_4arch4Sm90ELb0ELb1ELb0ELb0ELb1ELb0ELb1ELb0ELb0ELb1ELb1ELb0EEENS1_21CollectiveEpilogueFwdINS6_IJSA_NS7_ILi512EEESA_EEES9_SC_SE_Li256ELb0ELb1ELb1ELb0EEENS1_19SingleTileSchedulerILb0ELb1ELb1ELi64EEEEEEEEEvNT_6ParamsE)
        .other          _ZN7cutlass13device_kernelIN5flash11enable_sm90INS1_16FlashAttnFwdSm90INS1_25CollectiveMainloopFwdSm90ILi2EN4cute5tupleIJNS5_1CILi1EEES8_S8_EEENS6_IJNS7_ILi64EEESA_SA_EEELi512ENS_6half_tEfNS_4arch4Sm90ELb0ELb1ELb0ELb0ELb1ELb0ELb1ELb0ELb0ELb1ELb1ELb0EEENS1_21CollectiveEpilogueFwdINS6_IJSA_NS7_ILi512EEESA_EEES9_SC_SE_Li256ELb0ELb1ELb1ELb0EEENS1_19SingleTileSchedulerILb0ELb1ELb1ELi64EEEEEEEEEvNT_6ParamsE,@"STO_CUDA_ENTRY STV_DEFAULT"
_ZN7cutlass13device_kernelIN5flash11enable_sm90INS1_16FlashAttnFwdSm90INS1_25CollectiveMainloopFwdSm90ILi2EN4cute5tupleIJNS5_1CILi1EEES8_S8_EEENS6_IJNS7_ILi64EEESA_SA_EEELi512ENS_6half_tEfNS_4arch4Sm90ELb0ELb1ELb0ELb0ELb1ELb0ELb1ELb0ELb0ELb1ELb1ELb0EEENS1_21CollectiveEpilogueFwdINS6_IJSA_NS7_ILi512EEESA_EEES9_SC_SE_Li256ELb0ELb1ELb1ELb0EEENS1_19SingleTileSchedulerILb0ELb1ELb1ELi64EEEEEEEEEvNT_6ParamsE:
        /* <DEDUP_REMOVED lines=43> */
.L_x_5101:
        /* <DEDUP_REMOVED lines=22> */
.L_x_5102:
        /* <DEDUP_REMOVED lines=18> */
.L_x_5103:
        /* <DEDUP_REMOVED lines=22> */
.L_x_5104:
        /* <DEDUP_REMOVED lines=23> */
.L_x_5105:
[----:B------:R-:W-:Y:S01]  /*0800*/  UISETP.NE.AND UP0, UPT, UR9, URZ, UPT ;  /* 0x0000003f0900728c */ /* 0x000fe2000bf05270 */
[----:B------:R-:W-:Y:S01]  /*0810*/  NOP ;  /* 0x0000000000007918 */ /* 0x000fe20000000000 */
[----:B0-----:R-:W-:Y:S01]  /*0820*/  ULDC UR4, c[0x0][0x20] ;  /* 0x0000080000047ab9 */ /* 0x001fe20000000800 */
[----:B------:R-:W-:Y:S01]  /*0830*/  ULDC UR5, c[0x0][0x24] ;  /* 0x0000090000057ab9 */ /* 0x000fe20000000800 */
[----:B-1234-:R-:W-:Y:S01]  /*0840*/  BAR.SYNC.DEFER_BLOCKING 0x0 ;  /* 0x0000000000007b1d */ /* 0x01efe20000010000 */
[----:B------:R-:W-:Y:S02]  /*0850*/  IADD3 R50, P0, R1, UR4, RZ ;  /* 0x0000000401327c10 */ /* 0x000fe4000ff1e0ff */
[----:B------:R-:W-:Y:S02]  /*0860*/  PLOP3.LUT P3, PT, PT, PT, UP0, 0x80, 0x0 ;  /* 0x000000000000781c */ /* 0x000fe40003f6f008 */
[C---:B------:R-:W-:Y:S01]  /*0870*/  IADD3 R41, P1, R50.reuse, 0x1cc, RZ ;  /* 0x000001cc32297810 */ /* 0x040fe20007f3e0ff */
[----:B------:R-:W-:Y:S01]  /*0880*/  IMAD.X R35, RZ, RZ, UR5, P0 ;  /* 0x00000005ff237e24 */ /* 0x000fe200080e06ff */
[----:B------:R-:W-:Y:S01]  /*0890*/  UMOV UR61, 0x1 ;  /* 0x00000001003d7882 */ /* 0x000fe20000000000 */
[C---:B------:R-:W-:Y:S01]  /*08a0*/  IADD3 R19, P0, R50.reuse, 0x50, RZ ;  /* 0x0000005032137810 */ /* 0x040fe20007f1e0ff */
[----:B------:R-:W-:Y:S01]  /*08b0*/  USEL UR61, UR61, 0x2, !UP0 ;  /* 0x000000023d3d7887 */ /* 0x000fe2000c000000 */
[----:B------:R-:W-:Y:S01]  /*08c0*/  IADD3 R33, P2, R50, 0x200, RZ ;  /* 0x0000020032217810 */ /* 0x000fe20007f5e0ff */
[----:B------:R-:W-:Y:S01]  /*08d0*/  ULDC.64 UR36, c[0x0][0x208] ;  /* 0x0000820000247ab9 */ /* 0x000fe20000000a00 */
[----:B------:R-:W-:Y:S01]  /*08e0*/  BSSY B6, `(.L_x_5106) ;  /* 0x0002815000067945 */ /* 0x000fe20003800000 */
[----:B------:R-:W-:-:S02]  /*08f0*/  IMAD.X R18, RZ, RZ, R35, P0 ;  /* 0x000000ffff127224 */ /* 0x000fc400000e0623 */
[--C-:B------:R-:W-:Y:S02]  /*0900*/  IMAD.X R52, RZ, RZ, R35.reuse, P1 ;  /* 0x000000ffff347224 */ /* 0x100fe400008e0623 */
[----:B------:R-:W-:Y:S01]  /*0910*/  IMAD.X R48, RZ, RZ, R35, P2 ;  /* 0x000000ffff307224 */ /* 0x000fe200010e0623 */
[----:B------:R-:W-:Y:S06]  /*0920*/  @!P3 BRA `(.L_x_5107) ;  /* 0x0000023400a0b947 */ /* 0x000fec0003800000 */
.L_x_5108:
[----:B------:R-:W-:-:S08]  /*0930*/  NOP ;  /* 0x0000000000007918 */ /* 0x000fd00000000000 */
[----:B------:R-:W0:Y:S02]  /*0940*/  USETMAXREG.TRY_ALLOC.CTAPOOL UP0, 0xe8 ;  /* 0x000000e8000079c8 */ /* 0x000e240008000600 */
[----:B0-----:R-:W-:-:S13]  /*0950*/  PLOP3.LUT P0, PT, PT, PT, UP0, 0x80, 0x0 ;  /* 0x000000000000781c */ /* 0x001fda0003f0f008 */
[----:B------:R-:W-:Y:S05]  /*0960*/  @!P0 BRA `(.L_x_5108) ;  /* 0xfffffffc00f08947 */ /* 0x000fea000383ffff */
[----:B------:R-:W0:Y:S01]  /*0970*/  LDC R2, c[0x0][0xd50] ;  /* 0x00035400ff027b82 */ /* 0x000e220000000800 */
[----:B------:R-:W-:Y:S01]  /*0980*/  LOP3.LUT R0, R37, 0xffffff80, RZ, 0xc0, !PT ;  /* 0xffffff8025007812 */ /* 0x000fe200078ec0ff */
[----:B------:R1:W-:Y:S03]  /*0990*/  STL.64 [R1+0x1c0], RZ ;  /* 0x0001c0ff01007387 */ /* 0x0003e60000100a00 */
[----:B------:R-:W-:Y:S01]  /*09a0*/  ISETP.NE.AND P0, PT, R0, 0x80, PT ;  /* 0x000000800000780c */ /* 0x000fe20003f05270 */
[----:B------:R1:W-:Y:S02]  /*09b0*/  STL [R1+0x1c8], RZ ;  /* 0x0001c8ff01007387 */ /* 0x0003e40000100800 */
[----:B------:R-:W2:Y:S02]  /*09c0*/  S2UR UR4, SR_CTAID.Y ;  /* 0x00000000000479c3 */ /* 0x000ea40000002600 */
[----:B------:R1:W-:Y:S06]  /*09d0*/  STL [R1+0x1cc], RZ ;  /* 0x0001ccff01007387 */ /* 0x0003ec0000100800 */
[----:B------:R-:W3:Y:S08]  /*09e0*/  S2UR UR5, SR_CTAID.Z ;  /* 0x00000000000579c3 */ /* 0x000ef00000002700 */
[----:B------:R-:W-:Y:S06]  /*09f0*/  @!P0 BAR.ARV 0x8, 0x100 ;  /* 0x0204000000008b1d */ /* 0x000fec0000002000 */
[----:B0-----:R-:W-:-:S02]  /*0a00*/  ISETP.NE.AND P1, PT, R2, 0x1, PT ;  /* 0x000000010200780c */ /* 0x001fc40003f25270 */
[----:B------:R-:W-:Y:S01]  /*0a10*/  ISETP.GE.U32.AND P0, PT, R37, 0x100, PT ;  /* 0x000001002500780c */ /* 0x000fe20003f06070 */
[----:B--2---:R-:W-:-:S10]  /*0a20*/  IMAD.U32 R152, RZ, RZ, UR4 ;  /* 0x00000004ff987e24 */ /* 0x004fd4000f8e00ff */
[----:B------:R-:W0:Y:S08]  /*0a30*/  @P1 LDC R0, c[0x0][0xd54] ;  /* 0x00035500ff001b82 */ /* 0x000e300000000800 */
[----:B------:R-:W-:Y:S08]  /*0a40*/  @P0 BAR.ARV 0xf, 0x100 ;  /* 0x03c4000000000b1d */ /* 0x000ff00000002000 */
[----:B------:R-:W2:Y:S01]  /*0a50*/  @P1 LDC R3, c[0x0][0xd58] ;  /* 0x00035600ff031b82 */ /* 0x000ea20000000800 */
[----:B---3--:R-:W-:Y:S01]  /*0a60*/  ISETP.LE.AND P0, PT, RZ, UR5, PT ;  /* 0x00000005ff007c0c */ /* 0x008fe2000bf03270 */
[----:B0-----:R-:W-:-:S05]  /*0a70*/  @P1 IMAD.HI.U32 R0, R0, UR4, RZ ;  /* 0x0000000400001c27 */ /* 0x001fca000f8e00ff */
[----:B--2---:R-:W-:Y:S02]  /*0a80*/  @P1 SHF.R.U32.HI R152, RZ, R3, R0 ;  /* 0x00000003ff981219 */ /* 0x004fe40000011600 */
[----:B------:R-:W-:-:S03]  /*0a90*/  IADD3 R44, P1, R50, 0x1c0, RZ ;  /* 0x000001c0322c7810 */ /* 0x000fc60007f3e0ff */
[----:B------:R-:W-:Y:S02]  /*0aa0*/  IMAD.MOV R23, RZ, RZ, -R152 ;  /* 0x000000ffff177224 */ /* 0x000fe400078e0a98 */
[----:B------:R-:W-:Y:S02]  /*0ab0*/  IMAD.X R45, RZ, RZ, R35, P1 ;  /* 0x000000ffff2d7224 */ /* 0x000fe400008e0623 */
[----:B------:R-:W-:Y:S01]  /*0ac0*/  IMAD R23, R2, R23, UR4 ;  /* 0x0000000402177e24 */ /* 0x000fe2000f8e0217 */
[----:B-1----:R-:W-:Y:S06]  /*0ad0*/  @!P0 BRA `(.L_x_5109) ;  /* 0x0000027c00d48947 */ /* 0x002fec0003800000 */
[----:B------:R-:W0:Y:S01]  /*0ae0*/  S2UR UR7, SR_CTAID.Z ;  /* 0x00000000000779c3 */ /* 0x000e220000002700 */
[C---:B------:R-:W-:Y:S01]  /*0af0*/  IADD3 R42, P0, R50.reuse, 0xc8, RZ ;  /* 0x000000c8322a7810 */ /* 0x040fe20007f1e0ff */
[----:B------:R-:W-:Y:S01]  /*0b00*/  UISETP.NE.AND UP1, UPT, UR9, 0x1, UPT ;  /* 0x000000010900788c */ /* 0x000fe2000bf25270 */
[----:B------:R-:W-:Y:S01]  /*0b10*/  STL.128 [R1+0x1d0], RZ ;  /* 0x0001d0ff01007387 */ /* 0x000fe20000100c00 */
[----:B------:R-:W-:Y:S01]  /*0b20*/  ULDC.64 UR4, c[0x0][0x418] ;  /* 0x0001060000047ab9 */ /* 0x000fe20000000a00 */
[C---:B------:R-:W-:Y:S01]  /*0b30*/  IADD3 R38, P5, R50.reuse, 0x1d0, RZ ;  /* 0x000001d032267810 */ /* 0x040fe20007fbe0ff */
[--C-:B------:R-:W-:Y:S01]  /*0b40*/  IMAD.X R69, RZ, RZ, R35.reuse, P0 ;  /* 0x000000ffff457224 */ /* 0x100fe200000e0623 */
[C---:B------:R-:W-:Y:S01]  /*0b50*/  IADD3 R64, P0, R50.reuse, 0x80, RZ ;  /* 0x0000008032407810 */ /* 0x040fe20007f1e0ff */
[----:B------:R-:W1:Y:S01]  /*0b60*/  LDC R0, c[0x0][0xa80] ;  /* 0x0002a000ff007b82 */ /* 0x000e620000000800 */
[----:B------:R-:W-:Y:S01]  /*0b70*/  STL.128 [R1+0x1e0], RZ ;  /* 0x0001e0ff01007387 */ /* 0x000fe20000100c00 */
[C---:B------:R-:W-:Y:S01]  /*0b80*/  IADD3 R32, P4, R50.reuse, 0x118, RZ ;  /* 0x0000011832207810 */ /* 0x040fe20007f9e0ff */
[----:B------:R-:W-:Y:S01]  /*0b90*/  UISETP.NE.U32.AND UP0, UPT, UR4, URZ, UPT ;  /* 0x0000003f0400728c */ /* 0x000fe2000bf05070 */
[C---:B------:R-:W-:Y:S01]  /*0ba0*/  IADD3 R34, P3, R50.reuse, 0x100, RZ ;  /* 0x0000010032227810 */ /* 0x040fe20007f7e0ff */
[----:B------:R-:W-:Y:S01]  /*0bb0*/  STL.128 [R1+0x200], RZ ;  /* 0x000200ff01007387 */ /* 0x000fe20000100c00 */
[C---:B------:R-:W-:Y:S01]  /*0bc0*/  IADD3 R40, P2, R50.reuse, 0xfc, RZ ;  /* 0x000000fc32287810 */ /* 0x040fe20007f5e0ff */
[--C-:B------:R-:W-:Y:S01]  /*0bd0*/  IMAD.X R65, RZ, RZ, R35.reuse, P0 ;  /* 0x000000ffff417224 */ /* 0x100fe200000e0623 */
[C---:B------:R-:W-:Y:S01]  /*0be0*/  IADD3 R16, P1, R50.reuse, 0xcc, RZ ;  /* 0x000000cc32107810 */ /* 0x040fe20007f3e0ff */
[----:B------:R-:W-:Y:S01]  /*0bf0*/  STL.128 [R1+0x210], RZ ;  /* 0x000210ff01007387 */ /* 0x000fe20000100c00 */
[----:B------:R-:W-:Y:S01]  /*0c00*/  PLOP3.LUT P0, PT, PT, PT, UP1, 0x80, 0x0 ;  /* 0x000000000000781c */ /* 0x000fe20003f0f018 */
[--C-:B------:R-:W-:Y:S01]  /*0c10*/  IMAD.X R39, RZ, RZ, R35.reuse, P5 ;  /* 0x000000ffff277224 */ /* 0x100fe200028e0623 */
[----:B------:R-:W-:Y:S01]  /*0c20*/  UISETP.NE.AND.EX UP0, UPT, UR5, URZ, UPT, UP0 ;  /* 0x0000003f0500728c */ /* 0x000fe2000bf05300 */
[----:B------:R-:W-:Y:S01]  /*0c30*/  STL.128 [R1+0x220], RZ ;  /* 0x000220ff01007387 */ /* 0x000fe20000100c00 */
[--C-:B------:R-:W-:Y:S01]  /*0c40*/  IMAD.X R43, RZ, RZ, R35.reuse, P4 ;  /* 0x000000ffff2b7224 */ /* 0x100fe200020e0623 */
[C---:B------:R-:W-:Y:S01]  /*0c50*/  IADD3 R36, P6, R50.reuse, 0xb8, RZ ;  /* 0x000000b832247810 */ /* 0x040fe20007fde0ff */
[--C-:B------:R-:W-:Y:S01]  /*0c60*/  IMAD.X R51, RZ, RZ, R35.reuse, P3 ;  /* 0x000000ffff337224 */ /* 0x100fe200018e0623 */
[----:B------:R-:W-:Y:S01]  /*0c70*/  STL.128 [R1+0x230], RZ ;  /* 0x000230ff01007387 */ /* 0x000fe20000100c00 */
[--C-:B------:R-:W-:Y:S01]  /*0c80*/  IMAD.X R55, RZ, RZ, R35.reuse, P2 ;  /* 0x000000ffff377224 */ /* 0x100fe200010e0623 */
[C---:B------:R-:W-:Y:S01]  /*0c90*/  IADD3 R28, P5, R50.reuse, 0xb0, RZ ;  /* 0x000000b0321c7810 */ /* 0x040fe20007fbe0ff */
[--C-:B------:R-:W-:Y:S01]  /*0ca0*/  IMAD.X R2, RZ, RZ, R35.reuse, P1 ;  /* 0x000000ffff027224 */ /* 0x100fe200008e0623 */
[----:B------:R-:W-:Y:S01]  /*0cb0*/  STL.128 [R1+0x240], RZ ;  /* 0x000240ff01007387 */ /* 0x000fe20000100c00 */
[C---:B------:R-:W-:Y:S01]  /*0cc0*/  IADD3 R24, P4, R50.reuse, 0xa0, RZ ;  /* 0x000000a032187810 */ /* 0x040fe20007f9e0ff */
[----:B0-----:R-:W-:Y:S01]  /*0cd0*/  USHF.R.S32.HI UR5, URZ, 0x1f, UR7 ;  /* 0x0000001f3f057899 */ /* 0x001fe20008011407 */
[C---:B------:R-:W-:Y:S01]  /*0ce0*/  IADD3 R56, P3, R50.reuse, 0x98, RZ ;  /* 0x0000009832387810 */ /* 0x040fe20007f7e0ff */
[----:B------:R-:W-:Y:S01]  /*0cf0*/  STL.128 [R1+0x250], RZ ;  /* 0x000250ff01007387 */ /* 0x000fe20000100c00 */
[C---:B------:R-:W-:Y:S01]  /*0d00*/  IADD3 R58, P2, R50.reuse, 0x90, RZ ;  /* 0x00000090323a7810 */ /* 0x040fe20007f5e0ff */
[----:B------:R-:W-:Y:S01]  /*0d10*/  ULDC UR42, c[0x0][0x424] ;  /* 0x00010900002a7ab9 */ /* 0x000fe20000000800 */
[C---:B------:R-:W-:Y:S01]  /*0d20*/  IADD3 R49, P1, R50.reuse, 0x88, RZ ;  /* 0x0000008832317810 */ /* 0x040fe20007f3e0ff */
[----:B------:R-:W-:Y:S01]  /*0d30*/  STL.128 [R1+0x260], RZ ;  /* 0x000260ff01007387 */ /* 0x000fe20000100c00 */
[----:B------:R-:W-:Y:S01]  /*0d40*/  USEL UR42, UR42, 0x1, UP0 ;  /* 0x000000012a2a7887 */ /* 0x000fe20008000000 */
[--C-:B------:R-:W-:Y:S01]  /*0d50*/  IMAD.X R53, RZ, RZ, R35.reuse, P6 ;  /* 0x000000ffff357224 */ /* 0x100fe200030e0623 */
[----:B------:R-:W-:Y:S01]  /*0d60*/  ULDC UR4, c[0x0][0x2f0] ;  /* 0x0000bc0000047ab9 */ /* 0x000fe20000000800 */
        /* <DEDUP_REMOVED lines=9> */
[----:B------:R-:W-:Y:S01]  /*0e00*/  IMAD.X R54, RZ, RZ, R35, P1 ;  /* 0x000000ffff367224 */ /* 0x000fe200008e0623 */
[C---:B------:R-:W-:Y:S01]  /*0e10*/  IADD3 R60, P4, R50.reuse, 0x68, RZ ;  /* 0x00000068323c7810 */ /* 0x040fe20007f9e0ff */
[----:B------:R-:W0:Y:S01]  /*0e20*/  S2UR UR6, SR_CTAID.X ;  /* 0x00000000000679c3 */ /* 0x000e220000002500 */
[----:B------:R-:W-:Y:S01]  /*0e30*/  STL.128 [R1+0x2a0], RZ ;  /* 0x0002a0ff01007387 */ /* 0x000fe20000100c00 */
[C---:B------:R-:W-:Y:S01]  /*0e40*/  IADD3 R46, P3, R50.reuse, 0x60, RZ ;  /* 0x00000060322e7810 */ /* 0x040fe20007f7e0ff */
[----:B------:R-:W-:Y:S01]  /*0e50*/  UIMAD UR42, UR42, UR4, URZ ;  /* 0x000000042a2a72a4 */ /* 0x000fe2000f8e023f */
[C---:B------:R-:W-:Y:S01]  /*0e60*/  IADD3 R26, P2, R50.reuse, 0x58, RZ ;  /* 0x00000058321a7810 */ /* 0x040fe20007f5e0ff */
[----:B------:R-:W-:Y:S01]  /*0e70*/  STL.128 [R1+0x2b0], RZ ;  /* 0x0002b0ff01007387 */ /* 0x000fe20000100c00 */
[C---:B------:R-:W-:Y:S01]  /*0e80*/  IADD3 R62, P1, R50.reuse, 0x28, RZ ;  /* 0x00000028323e7810 */ /* 0x040fe20007f3e0ff */
[----:B------:R-:W-:Y:S01]  /*0e90*/  VIADD R17, R50, 0x120 ;  /* 0x0000012032117836 */ /* 0x000fe20000000000 */
[----:B------:R-:W2:Y:S01]  /*0ea0*/  S2UR UR43, SR_CgaCtaId ;  /* 0x00000000002b79c3 */ /* 0x000ea20000008800 */
[----:B------:R-:W-:Y:S01]  /*0eb0*/  STL.128 [R1+0x2c0], RZ ;  /* 0x0002c0ff01007387 */ /* 0x000fe20000100c00 */
[----:B------:R-:W-:-:S02]  /*0ec0*/  VIADD R154, R37, 0xffffff80 ;  /* 0xffffff80259a7836 */ /* 0x000fc40000000000 */
[--C-:B------:R-:W-:Y:S01]  /*0ed0*/  IMAD.X R66, RZ, RZ, R35.reuse, P6 ;  /* 0x000000ffff427224 */ /* 0x100fe200030e0623 */
[----:B------:R-:W-:Y:S01]  /*0ee0*/  STL.128 [R1+0x2d0], RZ ;  /* 0x0002d0ff01007387 */ /* 0x000fe20000100c00 */
[--C-:B------:R-:W-:Y:S02]  /*0ef0*/  IMAD.X R31, RZ, RZ, R35.reuse, P5 ;  /* 0x000000ffff1f7224 */ /* 0x100fe400028e0623 */
[--C-:B------:R-:W-:Y:S01]  /*0f00*/  IMAD.X R61, RZ, RZ, R35.reuse, P4 ;  /* 0x000000ffff3d7224 */ /* 0x100fe200020e0623 */
[----:B------:R-:W-:Y:S01]  /*0f10*/  STL.128 [R1+0x2e0], RZ ;  /* 0x0002e0ff01007387 */ /* 0x000fe20000100c00 */
[--C-:B------:R-:W-:Y:S02]  /*0f20*/  IMAD.X R47, RZ, RZ, R35.reuse, P3 ;  /* 0x000000ffff2f7224 */ /* 0x100fe400018e0623 */
[--C-:B------:R-:W-:Y:S01]  /*0f30*/  IMAD.X R27, RZ, RZ, R35.reuse, P2 ;  /* 0x000000ffff1b7224 */ /* 0x100fe200010e0623 */
[----:B------:R-:W-:Y:S01]  /*0f40*/  STL.128 [R1+0x2f0], RZ ;  /* 0x0002f0ff01007387 */ /* 0x000fe20000100c00 */
[----:B------:R-:W-:-:S03]  /*0f50*/  IMAD.X R63, RZ, RZ, R35, P1 ;  /* 0x000000ffff3f7224 */ /* 0x000fc600008e0623 */
[----:B------:R-:W-:Y:S04]  /*0f60*/  STL.128 [R1+0x300], RZ ;  /* 0x000300ff01007387 */ /* 0x000fe80000100c00 */
        /* <DEDUP_REMOVED lines=15> */
[----:B-1----:R1:W-:Y:S02]  /*1060*/  STL [R1+0x1f0], R0 ;  /* 0x0001f00001007387 */ /* 0x0023e40000100800 */
[----:B-1----:R-:W-:Y:S01]  /*1070*/  IMAD.U32 R0, RZ, RZ, UR5 ;  /* 0x00000005ff007e24 */ /* 0x002fe2000f8e00ff */
[----:B0-2---:R-:W-:Y:S06]  /*1080*/  @!P0 BRA `(.L_x_5110) ;  /* 0x0000008000c08947 */ /* 0x005fec0003800000 */
[----:B------:R-:W0:Y:S01]  /*1090*/  LDC.64 R4, c[0x0][0xad8] ;  /* 0x0002b600ff047b82 */ /* 0x000e220000000a00 */
[----:B------:R-:W-:Y:S01]  /*10a0*/  ULDC UR4, c[0x0][0x448] ;  /* 0x0001120000047ab9 */ /* 0x000fe20000000800 */
[----:B------:R-:W-:Y:S02]  /*10b0*/  USHF.L.U32 UR6, UR6, 0x6, URZ ;  /* 0x0000000606067899 */ /* 0x000fe4000800063f */
[----:B------:R-:W-:Y:S01]  /*10c0*/  UISETP.NE.AND UP0, UPT, UR4, 0x1, UPT ;  /* 0x000000010400788c */ /* 0x000fe2000bf05270 */
[----:B------:R-:W-:Y:S01]  /*10d0*/  ULDC UR9, c[0x0][0x288] ;  /* 0x0000a20000097ab9 */ /* 0x000fe20000000800 */
[----:B------:R-:W-:Y:S02]  /*10e0*/  UIADD3 UR7, UR6, 0x3f, URZ ;  /* 0x0000003f06077890 */ /* 0x000fe4000fffe03f */
[----:B------:R-:W-:-:S07]  /*10f0*/  UIADD3 UR8, UR42, 0x1, -UR9 ;  /* 0x000000012a087890 */ /* 0x000fce000fffe809 */
[----:B------:R-:W-:Y:S01]  /*1100*/  @UP0 UIADD3 UR4, UR6, 0x3f, URZ ;  /* 0x0000003f06040890 */ /* 0x000fe2000fffe03f */
[----:B------:R-:W-:Y:S01]  /*1110*/  @UP0 ULDC UR5, c[0x0][0x44c] ;  /* 0x0001130000050ab9 */ /* 0x000fe20000000800 */
[----:B------:R-:W-:Y:S02]  /*1120*/  @UP0 ULDC UR10, c[0x0][0x450] ;  /* 0x00011400000a0ab9 */ /* 0x000fe40000000800 */
[----:B------:R-:W-:-:S04]  /*1130*/  UIMAD.WIDE.U32 UR4, UR4, UR5, URZ ;  /* 0x00000005040472a5 */ /* 0x000fc8000f8e003f */
[----:B------:R-:W-:Y:S01]  /*1140*/  @UP0 USHF.R.U32.HI UR7, URZ, UR10, UR5 ;  /* 0x0000000a3f070299 */ /* 0x000fe20008011605 */
[----:B0-----:R-:W-:-:S03]  /*1150*/  ISETP.GE.AND P1, PT, R5, 0x1, PT ;  /* 0x000000010500780c */ /* 0x001fc60003f26270 */
[----:B------:R-:W-:-:S06]  /*1160*/  UIADD3 UR7, UR8, UR7, URZ ;  /* 0x0000000708077290 */ /* 0x000fcc000fffe03f */
[----:B------:R-:W-:-:S04]  /*1170*/  VIADD R0, R4, UR7 ;  /* 0x0000000704007c36 */ /* 0x000fc80008000000 */
[----:B------:R-:W-:Y:S05]  /*1180*/  @!P1 BRA `(.L_x_5111) ;  /* 0x0000000000449947 */ /* 0x000fea0003800000 */
[----:B------:R-:W-:Y:S01]  /*1190*/  ISETP.LT.AND P0, PT, RZ, UR7, PT ;  /* 0x00000007ff007c0c */ /* 0x000fe2000bf01270 */
[----:B------:R-:W-:-:S06]  /*11a0*/  UIADD3 UR4, UR7, -0x1, URZ ;  /* 0xffffffff07047890 */ /* 0x000fcc000fffe03f */
[----:B------:R-:W-:-:S06]  /*11b0*/  IMAD.U32 R2, RZ, RZ, UR4 ;  /* 0x00000004ff027e24 */ /* 0x000fcc000f8e00ff */
[----:B------:R-:W-:Y:S05]  /*11c0*/  @P0 BRA `(.L_x_5112) ;  /* 0x00000000001c0947 */ /* 0x000fea0003800000 */
[----:B------:R-:W-:Y:S01]  /*11d0*/  ISETP.NE.AND P0, PT, R5, 0x1, PT ;  /* 0x000000010500780c */ /* 0x000fe20003f05270 */
[----:B------:R-:W-:-:S12]  /*11e0*/  IMAD R3, RZ, RZ, -UR7 ;  /* 0x80000007ff037e24 */ /* 0x000fd8000f8e02ff */
[----:B------:R-:W0:Y:S02]  /*11f0*/  @P0 LDC.64 R6, c[0x0][0xae0] ;  /* 0x0002b800ff060b82 */ /* 0x000e240000000a00 */
[----:B0-----:R-:W-:-:S05]  /*1200*/  @P0 IMAD.HI.U32 R2, R3, R6, RZ ;  /* 0x0000000603020227 */ /* 0x001fca00078e00ff */
[----:B------:R-:W-:-:S04]  /*1210*/  @P0 SHF.R.U32.HI R3, RZ, R7, R2 ;  /* 0x00000007ff030219 */ /* 0x000fc80000011602 */
[----:B------:R-:W-:Y:S01]  /*1220*/  LOP3.LUT R2, RZ, R3, RZ, 0x33, !PT ;  /* 0x00000003ff027212 */ /* 0x000fe200078e33ff */
[----:B------:R-:W-:Y:S06]  /*1230*/  BRA `(.L_x_5113) ;  /* 0x0000000000107947 */ /* 0x000fec0003800000 */
.L_x_5112:
[----:B------:R-:W-:-:S13]  /*1240*/  ISETP.NE.AND P0, PT, R5, 0x1, PT ;  /* 0x000000010500780c */ /* 0x000fda0003f05270 */
[----:B------:R-:W0:Y:S02]  /*1250*/  @P0 LDC.64 R6, c[0x0][0xae0] ;  /* 0x0002b800ff060b82 */ /* 0x000e240000000a00 */
[----:B0-----:R-:W-:-:S05]  /*1260*/  @P0 IMAD.HI.U32 R4, R2, R6, RZ ;  /* 0x0000000602040227 */ /* 0x001fca00078e00ff */
[----:B------:R-:W-:-:S07]  /*1270*/  @P0 SHF.R.U32.HI R2, RZ, R7, R4 ;  /* 0x00000007ff020219 */ /* 0x000fce0000011604 */
.L_x_5113:
[----:B------:R-:W-:-:S05]  /*1280*/  IMAD R3, R2, R5, R5 ;  /* 0x0000000502037224 */ /* 0x000fca00078e0205 */
[----:B------:R-:W-:-:S07]  /*1290*/  VIMNMX R0, R0, R3, PT ;  /* 0x0000000300007248 */ /* 0x000fce0003fe0100 */
.L_x_5111:
[----:B------:R-:W-:Y:S01]  /*12a0*/  @UP0 ULDC UR4, c[0x0][0x44c] ;  /* 0x0001130000040ab9 */ /* 0x000fe20000000800 */
[----:B------:R-:W-:Y:S01]  /*12b0*/  UIADD3 UR7, UR42, 0x3f, URZ ;  /* 0x0000003f2a077890 */ /* 0x000fe2000fffe03f */
[----:B------:R-:W-:Y:S01]  /*12c0*/  VIADD R0, R0, 0x3f ;  /* 0x0000003f00007836 */ /* 0x000fe20000000000 */
[----:B------:R-:W-:Y:S01]  /*12d0*/  UIMAD.WIDE.U32 UR4, UR6, UR4, URZ ;  /* 0x00000004060472a5 */ /* 0x000fe2000f8e003f */
[----:B------:R-:W-:Y:S01]  /*12e0*/  @UP0 ULDC UR10, c[0x0][0x450] ;  /* 0x00011400000a0ab9 */ /* 0x000fe20000000800 */
[----:B------:R-:W-:Y:S02]  /*12f0*/  USHF.R.S32.HI UR8, URZ, 0x1f, UR7 ;  /* 0x0000001f3f087899 */ /* 0x000fe40008011407 */
[----:B------:R-:W-:Y:S01]  /*1300*/  SHF.R.S32.HI R3, RZ, 0x1f, R0 ;  /* 0x0000001fff037819 */ /* 0x000fe20000011400 */
[----:B------:R-:W-:Y:S02]  /*1310*/  @UP0 USHF.R.U32.HI UR6, URZ, UR10, UR5 ;  /* 0x0000000a3f060299 */ /* 0x000fe40008011605 */
[----:B------:R-:W-:Y:S01]  /*1320*/  ULEA.HI UR8, UR8, UR7, URZ, 0x6 ;  /* 0x0000000708087291 */ /* 0x000fe2000f8f303f */
[----:B------:R-:W-:Y:S01]  /*1330*/  LEA.HI R3, R3, R0, RZ, 0x6 ;  /* 0x0000000003037211 */ /* 0x000fe200078f30ff */
[----:B------:R-:W-:Y:S01]  /*1340*/  UIADD3 UR6, UR6, -UR9, UR42 ;  /* 0x8000000906067290 */ /* 0x000fe2000fffe02a */
[----:B------:R-:W-:Y:S01]  /*1350*/  ULDC UR4, c[0x0][0xad4] ;  /* 0x0002b50000047ab9 */ /* 0x000fe20000000800 */
[----:B------:R-:W-:Y:S01]  /*1360*/  USHF.R.S32.HI UR8, URZ, 0x6, UR8 ;  /* 0x000000063f087899 */ /* 0x000fe20008011408 */
[----:B------:R-:W-:Y:S01]  /*1370*/  SHF.R.S32.HI R3, RZ, 0x6, R3 ;  /* 0x00000006ff037819 */ /* 0x000fe20000011403 */
[----:B------:R-:W-:-:S04]  /*1380*/  UIADD3 UR4, UR6, -UR4, URZ ;  /* 0x8000000406047290 */ /* 0x000fc8000fffe03f */
[----:B------:R-:W-:Y:S02]  /*1390*/  VIMNMX R9, R3, UR8, PT ;  /* 0x0000000803097c48 */ /* 0x000fe4000bfe0100 */
[----:B------:R-:W-:Y:S01]  /*13a0*/  IMAD.U32 R2, RZ, RZ, UR4 ;  /* 0x00000004ff027e24 */ /* 0x000fe2000f8e00ff */
[----:B------:R-:W-:Y:S06]  /*13b0*/  @!P1 BRA `(.L_x_5114) ;  /* 0x0000000000409947 */ /* 0x000fec0003800000 */
[----:B------:R-:W-:-:S05]  /*13c0*/  IMAD.U32 R0, RZ, RZ, UR6 ;  /* 0x00000006ff007e24 */ /* 0x000fca000f8e00ff */
        /* <DEDUP_REMOVED lines=9> */
.L_x_5115:
[----:B------:R-:W-:-:S13]  /*1460*/  ISETP.NE.AND P0, PT, R5, 0x1, PT ;  /* 0x000000010500780c */ /* 0x000fda0003f05270 */
[----:B------:R-:W0:Y:S02]  /*1470*/  @P0 LDC.64 R6, c[0x0][0xae0] ;  /* 0x0002b800ff060b82 */ /* 0x000e240000000a00 */
[----:B0-----:R-:W-:-:S05]  /*1480*/  @P0 IMAD.HI.U32 R4, R0, R6, RZ ;  /* 0x0000000600040227 */ /* 0x001fca00078e00ff */
[----:B------:R-:W-:-:S07]  /*1490*/  @P0 SHF.R.U32.HI R0, RZ, R7, R4 ;  /* 0x00000007ff000219 */ /* 0x000fce0000011604 */
.L_x_5116:
[----:B------:R-:W-:-:S05]  /*14a0*/  IMAD R3, R0, R5, RZ ;  /* 0x0000000500037224 */ /* 0x000fca00078e02ff */
[----:B------:R-:W-:-:S07]  /*14b0*/  VIMNMX R2, R2, R3, !PT ;  /* 0x0000000302027248 */ /* 0x000fce0007fe0100 */
.L_x_5114:
[----:B------:R-:W-:Y:S01]  /*14c0*/  SHF.R.S32.HI R3, RZ, 0x1f, R2 ;  /* 0x0000001fff037819 */ /* 0x000fe20000011402 */
[----:B------:R-:W-:Y:S01]  /*14d0*/  IMAD.MOV.U32 R225, RZ, RZ, RZ ;  /* 0x000000ffffe17224 */ /* 0x000fe200078e00ff */
[----:B------:R-:W-:Y:S02]  /*14e0*/  LOP3.LUT R6, R23, 0xffff, RZ, 0xc0, !PT ;  /* 0x0000ffff17067812 */ /* 0x000fe400078ec0ff */
[----:B------:R-:W-:-:S04]  /*14f0*/  LEA.HI R3, R3, R2, RZ, 0x6 ;  /* 0x0000000203037211 */ /* 0x000fc800078f30ff */
[----:B------:R-:W-:-:S04]  /*1500*/  SHF.R.S32.HI R3, RZ, 0x6, R3 ;  /* 0x00000006ff037819 */ /* 0x000fc80000011403 */
[----:B------:R-:W-:-:S04]  /*1510*/  VIMNMX R10, RZ, R3, !PT ;  /* 0x00000003ff0a7248 */ /* 0x000fc80007fe0100 */
[----:B------:R-:W-:-:S13]  /*1520*/  ISETP.GT.AND P0, PT, R9, R10, PT ;  /* 0x0000000a0900720c */ /* 0x000fda0003f04270 */
[----:B------:R-:W-:Y:S05]  /*1530*/  @!P0 BRA `(.L_x_5117) ;  /* 0x00000000007c8947 */ /* 0x000fea0003800000 */
[----:B------:R-:W-:-:S04]  /*1540*/  SHF.R.U32.HI R0, RZ, 0x10, R23 ;  /* 0x00000010ff007819 */ /* 0x000fc80000011617 */
[----:B------:R-:W-:-:S13]  /*1550*/  ISETP.NE.AND P0, PT, R0, RZ, PT ;  /* 0x000000ff0000720c */ /* 0x000fda0003f05270 */
[----:B------:R-:W0:Y:S02]  /*1560*/  @!P0 LDC R0, c[0x0][0xae8] ;  /* 0x0002ba00ff008b82 */ /* 0x000e240000000800 */
        /* <DEDUP_REMOVED lines=28> */
.L_x_5117:
[----:B------:R-:W-:Y:S01]  /*1730*/  IMAD R0, R6, R225, R10 ;  /* 0x000000e106007224 */ /* 0x000fe200078e020a */
[----:B------:R-:W-:-:S04]  /*1740*/  PRMT R3, RZ, 0x7610, R3 ;  /* 0x00007610ff037816 */ /* 0x000fc80000000003 */
[----:B------:R-:W-:-:S04]  /*1750*/  VIADDMNMX R225, R0, R225, R9, PT ;  /* 0x000000e100e17246 */ /* 0x000fc80003800109 */
[----:B------:R-:W-:-:S13]  /*1760*/  ISETP.GT.AND P0, PT, R225, R0, PT ;  /* 0x00000000e100720c */ /* 0x000fda0003f04270 */
[----:B------:R-:W-:Y:S05]  /*1770*/  @!P0 BRA `(.L_x_5118) ;  /* 0x000001fc00348947 */ /* 0x000fea0003800000 */
[----:B------:R-:W2:Y:S04]  /*1780*/  LDL R25, [R1+0x1c0] ;  /* 0x0001c00001197983 */ /* 0x000ea80000100800 */
[----:B------:R-:W3:Y:S04]  /*1790*/  LDL R24, [R1+0x200] ;  /* 0x0002000001187983 */ /* 0x000ee80000100800 */
[----:B------:R-:W4:Y:S04]  /*17a0*/  LDL R40, [R1+0x204] ;  /* 0x0002040001287983 */ /* 0x000f280000100800 */
        /* <DEDUP_REMOVED lines=125> */
[----:B------:R-:W4:Y:S01]  /*1f80*/  LDL R219, [R1+0x3fc] ;  /* 0x0003fc0001db7983 */ /* 0x000f220000100800 */
[----:B------:R-:W-:-:S04]  /*1f90*/  SHF.R.S32.HI R223, RZ, 0x1f, R154 ;  /* 0x0000001fffdf7819 */ /* 0x000fc8000001149a */
[----:B------:R-:W-:-:S04]  /*1fa0*/  LEA.HI R223, R223, R154, RZ, 0x7 ;  /* 0x0000009adfdf7211 */ /* 0x000fc800078f38ff */
[----:B------:R-:W-:-:S06]  /*1fb0*/  SHF.R.S32.HI R2, RZ, 0x7, R223 ;  /* 0x00000007ff027819 */ /* 0x000fcc00000114df */
[----:B------:R-:W0:Y:S01]  /*1fc0*/  SHFL.IDX PT, R2, R2, RZ, 0x1f ;  /* 0x00001fff02027589 */ /* 0x000e2200000e0000 */
[----:B------:R-:W-:Y:S02]  /*1fd0*/  UMOV UR4, 0x400 ;  /* 0x0000040000047882 */ /* 0x000fe40000000000 */
[----:B------:R-:W-:Y:S01]  /*1fe0*/  ULEA UR43, UR43, UR4, 0x18 ;  /* 0x000000042b2b7291 */ /* 0x000fe2000f8ec03f */
[----:B0-----:R-:W-:-:S04]  /*1ff0*/  LEA.HI R4, R2, R2, RZ, 0x1 ;  /* 0x0000000202047211 */ /* 0x001fc800078f08ff */
[----:B------:R-:W-:-:S05]  /*2000*/  LOP3.LUT R5, R4, 0x1fffe, RZ, 0xc0, !PT ;  /* 0x0001fffe04057812 */ /* 0x000fca00078ec0ff */
[----:B------:R-:W-:-:S05]  /*2010*/  IMAD.IADD R5, R2, 0x1, -R5 ;  /* 0x0000000102057824 */ /* 0x000fca00078e0a05 */
[----:B------:R-:W-:-:S05]  /*2020*/  LEA R5, R5, UR43, 0xf ;  /* 0x0000002b05057c11 */ /* 0x000fca000f8e78ff */
[----:B------:R-:W-:-:S05]  /*2030*/  VIADD R5, R5, 0x400 ;  /* 0x0000040005057836 */ /* 0x000fca0000000000 */
[----:B------:R-:W-:-:S04]  /*2040*/  SHF.R.U32.HI R5, RZ, 0x4, R5 ;  /* 0x00000004ff057819 */ /* 0x000fc80000011605 */
[----:B------:R-:W-:Y:S01]  /*2050*/  LOP3.LUT R2, R5, 0x3fff, RZ, 0xc0, !PT ;  /* 0x00003fff05027812 */ /* 0x000fe200078ec0ff */
[----:B------:R-:W-:-:S03]  /*2060*/  UIADD3 UR4, UR43, 0x36400, URZ ;  /* 0x000364002b047890 */ /* 0x000fc6000fffe03f */
[----:B------:R-:W-:Y:S01]  /*2070*/  LOP3.LUT R2, R2, 0x2000000, RZ, 0xfc, !PT ;  /* 0x0200000002027812 */ /* 0x000fe200078efcff */
[----:B------:R-:W-:Y:S01]  /*2080*/  IMAD.MOV.U32 R5, RZ, RZ, 0x40000040 ;  /* 0x40000040ff057424 */ /* 0x000fe200078e00ff */
[----:B------:R-:W-:-:S03]  /*2090*/  USHF.R.U32.HI UR4, URZ, 0x4, UR4 ;  /* 0x000000043f047899 */ /* 0x000fc60008011604 */
[----:B--2---:R-:W-:Y:S01]  /*20a0*/  IMAD R4, R25, 0x1000, R2 ;  /* 0x0000100019047824 */ /* 0x004fe200078e0202 */
[----:B------:R-:W-:Y:S01]  /*20b0*/  R2UR UR7, R5 ;  /* 0x00000000050772ca */ /* 0x000fe200000e0000 */
[----:B------:R-:W-:-:S03]  /*20c0*/  ULOP3.LUT UR4, UR4, 0x3fff, URZ, 0xc0, !UPT ;  /* 0x00003fff04047892 */ /* 0x000fc6000f8ec03f */
[----:B------:R-:W-:Y:S01]  /*20d0*/  R2UR UR6, R4 ;  /* 0x00000000040672ca */ /* 0x000fe200000e0000 */
[----:B------:R-:W-:Y:S01]  /*20e0*/  ULOP3.LUT UR16, UR4, 0x10000, URZ, 0xfc, !UPT ;  /* 0x0001000004107892 */ /* 0x000fe2000f8efc3f */
[----:B---3--:R-:W-:Y:S04]  /*20f0*/  STL [R1+0x200], R24 ;  /* 0x0002001801007387 */ /* 0x008fe80000100800 */
[----:B----4-:R-:W-:Y:S04]  /*2100*/  STL [R1+0x204], R40 ;  /* 0x0002042801007387 */ /* 0x010fe80000100800 */
[----:B------:R-:W-:Y:S04]  /*2110*/  STL [R1+0x208], R42 ;  /* 0x0002082a01007387 */ /* 0x000fe80000100800 */
        /* <DEDUP_REMOVED lines=32> */
[----:B------:R0:W-:Y:S01]  /*2320*/  STL [R1+0x294], R94 ;  /* 0x0002945e01007387 */ /* 0x0001e20000100800 */
[----:B------:R-:W-:Y:S06]  /*2330*/  BAR.SYNC.DEFER_BLOCKING 0xe, 0x100 ;  /* 0x0384000000007b1d */ /* 0x000fec0000010000 */
[----:B------:R-:W-:Y:S01]  /*2340*/  UMOV UR4, UR16 ;  /* 0x0000001000047c82 */ /* 0x000fe20008000000 */
[----:B------:R-:W-:Y:S01]  /*2350*/  UMOV UR5, 0x40000040 ;  /* 0x4000004000057882 */ /* 0x000fe20000000000 */
[----:B0-----:R-:W-:-:S06]  /*2360*/  WARPGROUP.ARRIVE ;  /* 0x00000000000079c5 */ /* 0x001fcc0000000000 */
[----:B------:R-:W-:Y:S01]  /*2370*/  HGMMA.64x256x16.F32 R24, gdesc[UR4].tnspB, RZ, !UPT, gsb0 ;  /* 0x43e00000041879f0 */ /* 0x000fe2000c0008ff */
[----:B------:R0:W-:Y:S04]  /*2380*/  STL [R1+0x298], R6 ;  /* 0x0002980601007387 */ /* 0x0001e80000100800 */
[----:B------:R1:W-:Y:S01]  /*2390*/  STL [R1+0x354], R7 ;  /* 0x0003540701007387 */ /* 0x0003e20000100800 */
[----:B0-----:R-:W-:Y:S02]  /*23a0*/  VIADD R6, R4, 0x80 ;  /* 0x0000008004067836 */ /* 0x001fe40000000000 */
[----:B-1----:R-:W-:-:S03]  /*23b0*/  IMAD.MOV.U32 R7, RZ, RZ, 0x40000040 ;  /* 0x40000040ff077424 */ /* 0x002fc600078e00ff */
[----:B------:R-:W-:Y:S02]  /*23c0*/  R2UR UR10, R6 ;  /* 0x00000000060a72ca */ /* 0x000fe400000e0000 */
[----:B------:R-:W-:Y:S01]  /*23d0*/  R2UR UR11, R7 ;  /* 0x00000000070b72ca */ /* 0x000fe200000e0000 */
[----:B------:R-:W-:Y:S01]  /*23e0*/  UIADD3 UR8, UR16, 0x2, URZ ;  /* 0x0000000210087890 */ /* 0x000fe2000fffe03f */
        /* <DEDUP_REMOVED lines=60> */
[----:B------:R-:W-:Y:S01]  /*27b0*/  STL [R1+0x388], R163 ;  /* 0x000388a301007387 */ /* 0x000fe20000100800 */
[----:B------:R-:W-:-:S03]  /*27c0*/  WARPGROUP.DEPBAR.LE gsb0, 0x0 ;  /* 0x00008000000079c5 */ /* 0x000fc60000010000 */
        /* <DEDUP_REMOVED lines=29> */
[----:B------:R-:W-:Y:S04]  /*29a0*/  STL.128 [R1+0x200], R24 ;  /* 0x0002001801007387 */ /* 0x000fe80000100c00 */
        /* <DEDUP_REMOVED lines=30> */
[----:B------:R0:W-:Y:S01]  /*2b90*/  STL.128 [R1+0x3f0], R148 ;  /* 0x0003f09401007387 */ /* 0x0001e20000100c00 */
[----:B------:R-:W-:Y:S01]  /*2ba0*/  UMOV UR9, 0x40000040 ;  /* 0x4000004000097882 */ /* 0x000fe20000000000 */
[----:B0-----:R-:W-:-:S06]  /*2bb0*/  WARPGROUP.ARRIVE ;  /* 0x00000000000079c5 */ /* 0x001fcc0000000000 */
[----:B------:R-:W-:Y:S01]  /*2bc0*/  HGMMA.64x256x16.F32 R24, gdesc[UR8].tnspB, R24, gsb0 ;  /* 0x43e00000081879f0 */ /* 0x000fe20008000818 */
[----:B------:R-:W-:Y:S02]  /*2bd0*/  VIADD R6, R4, 0x100 ;  /* 0x0000010004067836 */ /* 0x000fe40000000000 */
[----:B------:R-:W-:-:S03]  /*2be0*/  IMAD.MOV.U32 R7, RZ, RZ, 0x40000040 ;  /* 0x40000040ff077424 */ /* 0x000fc600078e00ff */
[----:B------:R-:W-:Y:S02]  /*2bf0*/  R2UR UR14, R6 ;  /* 0x00000000060e72ca */ /* 0x000fe400000e0000 */
[----:B------:R-:W-:Y:S01]  /*2c00*/  R2UR UR15, R7 ;  /* 0x00000000070f72ca */ /* 0x000fe200000e0000 */
[----:B------:R-:W-:Y:S01]  /*2c10*/  UIADD3 UR12, UR16, 0x4, URZ ;  /* 0x00000004100c7890 */ /* 0x000fe2000fffe03f */
[----:B------:R-:W-:Y:S01]  /*2c20*/  UMOV UR13, 0x40000040 ;  /* 0x40000040000d7882 */ /* 0x000fe20000000000 */
[----:B------:R-:W-:Y:S02]  /*2c30*/  VIADD R4, R4, 0x180 ;  /* 0x0000018004047836 */ /* 0x000fe40000000000 */
[----:B------:R-:W-:Y:S01]  /*2c40*/  IMAD.MOV.U32 R5, RZ, RZ, 0x40000040 ;  /* 0x40000040ff057424 */ /* 0x000fe200078e00ff */
[----:B------:R-:W-:Y:S01]  /*2c50*/  UMOV UR17, 0x40000040 ;  /* 0x4000004000117882 */ /* 0x000fe20000000000 */
[----:B------:R0:W5:Y:S01]  /*2c60*/  LDL R7, [R1+0x1c0] ;  /* 0x0001c00001077983 */ /* 0x0001620000100800 */
[----:B------:R-:W-:-:S02]  /*2c70*/  R2UR UR18, R4 ;  /* 0x00000000041272ca */ /* 0x000fc400000e0000 */
[----:B------:R-:W-:Y:S01]  /*2c80*/  R2UR UR19, R5 ;  /* 0x00000000051372ca */ /* 0x000fe200000e0000 */
[----:B------:R-:W-:Y:S01]  /*2c90*/  UIADD3 UR16, UR16, 0x6, URZ ;  /* 0x0000000610107890 */ /* 0x000fe2000fffe03f */
[----:B------:R-:W-:Y:S02]  /*2ca0*/  WARPGROUP.DEPBAR.LE gsb0, 0x0 ;  /* 0x00008000000079c5 */ /* 0x000fe40000010000 */
        /* <DEDUP_REMOVED lines=31> */
[----:B------:R1:W-:Y:S02]  /*2ea0*/  STL.128 [R1+0x3f0], R148 ;  /* 0x0003f09401007387 */ /* 0x0003e40000100c00 */
[----:B-1----:R-:W-:-:S06]  /*2eb0*/  WARPGROUP.ARRIVE ;  /* 0x00000000000079c5 */ /* 0x002fcc0000000000 */
[----:B------:R-:W-:Y:S03]  /*2ec0*/  HGMMA.64x256x16.F32 R24, gdesc[UR12].tnspB, R24, gsb0 ;  /* 0x43e000000c1879f0 */ /* 0x000fe60008000818 */
        /* <DEDUP_REMOVED lines=37> */
[----:B------:R-:W2:Y:S04]  /*3120*/  LDL R4, [R1+0x200] ;  /* 0x0002000001047983 */ /* 0x000ea80000100800 */
[----:B------:R-:W-:Y:S04]  /*3130*/  STL.128 [R1+0x390], R124 ;  /* 0x0003907c01007387 */ /* 0x000fe80000100c00 */
[----:B------:R-:W3:Y:S04]  /*3140*/  LDL R3, [R1+0x39c] ;  /* 0x00039c0001037983 */ /* 0x000ee80000100800 */
        /* <DEDUP_REMOVED lines=10> */
[----:B------:R1:W-:Y:S04]  /*31f0*/  STL.128 [R1+0x2b0], R68 ;  /* 0x0002b04401007387 */ /* 0x0003e80000100c00 */
        /* <DEDUP_REMOVED lines=18> */
[----:B------:R-:W-:Y:S04]  /*3320*/  STL.128 [R1+0x3f0], R148 ;  /* 0x0003f09401007387 */ /* 0x000fe80000100c00 */
[----:B-1----:R-:W3:Y:S04]  /*3330*/  LDL R68, [R1+0x204] ;  /* 0x0002040001447983 */ /* 0x002ee80000100800 */
[----:B------:R-:W3:Y:S04]  /*3340*/  LDL R70, [R1+0x208] ;  /* 0x0002080001467983 */ /* 0x000ee80000100800 */
[----:B----4-:R-:W4:Y:S04]  /*3350*/  LDL R72, [R1+0x20c] ;  /* 0x00020c0001487983 */ /* 0x010f280000100800 */
[----:B------:R-:W4:Y:S04]  /*3360*/  LDL R74, [R1+0x214] ;  /* 0x00021400014a7983 */ /* 0x000f280000100800 */
[----:B0-----:R-:W4:Y:S04]  /*3370*/  LDL R76, [R1+0x218] ;  /* 0x00021800014c7983 */ /* 0x001f280000100800 */
        /* <DEDUP_REMOVED lines=41> */
[----:B--2---:R-:W2:Y:S04]  /*3610*/  LDL R140, [R1+0x2c4] ;  /* 0x0002c400018c7983 */ /* 0x004ea80000100800 */
[----:B------:R-:W2:Y:S04]  /*3620*/  LDL R142, [R1+0x2c8] ;  /* 0x0002c800018e7983 */ /* 0x000ea80000100800 */
        /* <DEDUP_REMOVED lines=77> */
[----:B------:R-:W2:Y:S01]  /*3b00*/  LDL R22, [R1+0x290] ;  /* 0x0002900001167983 */ /* 0x000ea20000100800 */
[----:B------:R-:W-:-:S05]  /*3b10*/  LOP3.LUT R223, R223, 0xffffff80, RZ, 0xc0, !PT ;  /* 0xffffff80dfdf7812 */ /* 0x000fca00078ec0ff */
[----:B------:R-:W-:Y:S01]  /*3b20*/  IMAD.IADD R223, R154, 0x1, -R223 ;  /* 0x000000019adf7824 */ /* 0x000fe200078e0adf */
[----:B------:R0:W-:Y:S01]  /*3b30*/  STL [R1+0x200], R4 ;  /* 0x0002000401007387 */ /* 0x0001e20000100800 */
[----:B------:R-:W-:-:S03]  /*3b40*/  ULOP3.LUT UR6, UR61, 0x1, URZ, 0xfc, !UPT ;  /* 0x000000013d067892 */ /* 0x000fc6000f8efc3f */
[----:B---3--:R1:W-:Y:S01]  /*3b50*/  STL [R1+0x39c], R3 ;  /* 0x00039c0301007387 */ /* 0x0083e20000100800 */
[----:B------:R-:W-:Y:S01]  /*3b60*/  UISETP.NE.AND UP0, UPT, UR6, 0x3, UPT ;  /* 0x000000030600788c */ /* 0x000fe2000bf05270 */
[----:B0-----:R-:W-:Y:S02]  /*3b70*/  SHF.R.S32.HI R4, RZ, 0x1f, R223 ;  /* 0x0000001fff047819 */ /* 0x001fe400000114df */
[----:B------:R-:W-:Y:S02]  /*3b80*/  STL [R1+0x204], R68 ;  /* 0x0002044401007387 */ /* 0x000fe40000100800 */
[----:B-1----:R-:W-:Y:S02]  /*3b90*/  LEA.HI R3, R4, R223, RZ, 0x2 ;  /* 0x000000df04037211 */ /* 0x002fe400078f10ff */
[----:B------:R-:W-:Y:S04]  /*3ba0*/  STL [R1+0x208], R70 ;  /* 0x0002084601007387 */ /* 0x000fe80000100800 */
        /* <DEDUP_REMOVED lines=44> */
[----:B--2---:R-:W-:Y:S04]  /*3e70*/  STL [R1+0x2c4], R140 ;  /* 0x0002c48c01007387 */ /* 0x004fe80000100800 */
        /* <DEDUP_REMOVED lines=76> */
[----:B------:R-:W-:Y:S06]  /*4340*/  BAR.ARV 0xf, 0x100 ;  /* 0x03c4000000007b1d */ /* 0x000fec0000002000 */
[----:B------:R0:W-:Y:S01]  /*4350*/  STL [R1+0x210], R6 ;  /* 0x0002100601007387 */ /* 0x0001e20000100800 */
[----:B------:R-:W-:-:S03]  /*4360*/  PLOP3.LUT P1, PT, PT, PT, UP0, 0x80, 0x0 ;  /* 0x000000000000781c */ /* 0x000fc60003f2f008 */
[----:B------:R1:W-:Y:S01]  /*4370*/  STL [R1+0x3a4], R5 ;  /* 0x0003a40501007387 */ /* 0x0003e20000100800 */
[--C-:B0-----:R-:W-:Y:S02]  /*4380*/  SHF.R.S32.HI R6, RZ, 0x1f, R3.reuse ;  /* 0x0000001fff067819 */ /* 0x101fe40000011403 */
[----:B-1----:R-:W-:-:S04]  /*4390*/  SHF.R.S32.HI R5, RZ, 0x2, R3 ;  /* 0x00000002ff057819 */ /* 0x002fc80000011403 */
[----:B------:R-:W-:Y:S02]  /*43a0*/  LEA.HI R6, R6, R5, RZ, 0x3 ;  /* 0x0000000506067211 */ /* 0x000fe400078f18ff */
[----:B------:R-:W-:Y:S02]  /*43b0*/  LEA.HI R4, R4, R223, RZ, 0x5 ;  /* 0x000000df04047211 */ /* 0x000fe400078f28ff */
[----:B------:R-:W-:Y:S02]  /*43c0*/  LOP3.LUT R6, R6, 0xfffffff8, RZ, 0xc0, !PT ;  /* 0xfffffff806067812 */ /* 0x000fe400078ec0ff */
[----:B------:R-:W-:-:S03]  /*43d0*/  SHF.R.S32.HI R3, RZ, 0x5, R4 ;  /* 0x00000005ff037819 */ /* 0x000fc60000011404 */
[----:B------:R-:W-:Y:S01]  /*43e0*/  IMAD.IADD R6, R5, 0x1, -R6 ;  /* 0x0000000105067824 */ /* 0x000fe200078e0a06 */
[----:B------:R0:W-:Y:S03]  /*43f0*/  STL [R1+0x290], R22 ;  /* 0x0002901601007387 */ /* 0x0001e60000100800 */
[----:B0-----:R-:W-:Y:S01]  /*4400*/  IMAD R22, R3, 0x10, R6 ;  /* 0x0000001003167824 */ /* 0x001fe200078e0206 */
[----:B------:R-:W-:Y:S06]  /*4410*/  @!P1 BRA `(.L_x_5119) ;  /* 0x0000000000049947 */ /* 0x000fec0003800000 */
[----:B------:R-:W-:Y:S01]  /*4420*/  BPT.TRAP 0x1 ;  /* 0x000000040000795c */ /* 0x000fe20000300000 */
.L_x_5119:
[----:B------:R-:W0:Y:S01]  /*4430*/  S2R R153, SR_CgaCtaId ;  /* 0x0000000000997919 */ /* 0x000e220000008800 */
[----:B------:R-:W-:Y:S01]  /*4440*/  VIADD R3, R225, 0xfffffffe ;  /* 0xfffffffee1037836 */ /* 0x000fe20000000000 */
[----:B-----5:R-:W-:-:S04]  /*4450*/  LEA R7, R7, UR43, 0x3 ;  /* 0x0000002b07077c11 */ /* 0x020fc8000f8e18ff */
[----:B------:R-:W-:Y:S01]  /*4460*/  ISETP.GE.AND P0, PT, R3, R0, PT ;  /* 0x000000000300720c */ /* 0x000fe20003f06270 */
[----:B------:R-:W-:-:S05]  /*4470*/  VIADD R4, R7, 0x38860 ;  /* 0x0003886007047836 */ /* 0x000fca0000000000 */
[----:B0-----:R-:W-:-:S04]  /*4480*/  PRMT R4, R153, 0x654, R4 ;  /* 0x0000065499047816 */ /* 0x001fc80000000004 */
[----:B------:R0:W-:Y:S03]  /*4490*/  SYNCS.ARRIVE.TRANS64.RED.A1T0 RZ, [R4+URZ], RZ ;  /* 0x000000ff04ff79a7 */ /* 0x0001e6000810043f */
[----:B------:R-:W-:Y:S05]  /*44a0*/  @!P0 BRA `(.L_x_5120) ;  /* 0x0000003c005c8947 */ /* 0x000fea0003800000 */
.L_x_5122:
[----:B------:R-:W2:Y:S04]  /*44b0*/  LDL R155, [R1+0x1c0] ;  /* 0x0001c000019b7983 */ /* 0x000ea80000100800 */
[----:B------:R-:W3:Y:S04]  /*44c0*/  LDL.64 R64, [R1+0x210] ;  /* 0x0002100001407983 */ /* 0x000ee80000100a00 */
[----:B------:R-:W4:Y:S04]  /*44d0*/  LDL.64 R66, [R1+0x220] ;  /* 0x0002200001427983 */ /* 0x000f280000100a00 */
        /* <DEDUP_REMOVED lines=57> */
[----:B01----:R-:W4:Y:S04]  /*4870*/  LDL.64 R4, [R1+0x3b8] ;  /* 0x0003b80001047983 */ /* 0x003f280000100a00 */
[----:B------:R-:W4:Y:S04]  /*4880*/  LDL.64 R12, [R1+0x3c8] ;  /* 0x0003c800010c7983 */ /* 0x000f280000100a00 */
[----:B------:R-:W4:Y:S04]  /*4890*/  LDL.64 R10, [R1+0x3d8] ;  /* 0x0003d800010a7983 */ /* 0x000f280000100a00 */
[----:B------:R-:W4:Y:S04]  /*48a0*/  LDL.64 R8, [R1+0x3e8] ;  /* 0x0003e80001087983 */ /* 0x000f280000100a00 */
[----:B------:R-:W4:Y:S01]  /*48b0*/  LDL.64 R6, [R1+0x3f8] ;  /* 0x0003f80001067983 */ /* 0x000f220000100a00 */
[----:B--2---:R-:W-:-:S05]  /*48c0*/  IMAD R58, R155, 0x40, R22 ;  /* 0x000000409b3a7824 */ /* 0x004fca00078e0216 */
[----:B------:R-:W-:Y:S01]  /*48d0*/  LEA R58, R58, UR43, 0x2 ;  /* 0x0000002b3a3a7c11 */ /* 0x000fe2000f8e10ff */
[----:B------:R-:W-:Y:S06]  /*48e0*/  BAR.SYNC.DEFER_BLOCKING 0xe, 0x100 ;  /* 0x0384000000007b1d */ /* 0x000fec0000010000 */
[----:B------:R-:W3:Y:S04]  /*48f0*/  LDS R61, [R58+0x38400] ;  /* 0x038400003a3d7984 */ /* 0x000ee80000000800 */
[----:B------:R0:W1:Y:S01]  /*4900*/  LDS R60, [R58+0x38420] ;  /* 0x038420003a3c7984 */ /* 0x0000620000000800 */
[C---:B---3--:R-:W-:Y:S01]  /*4910*/  FMUL.FTZ R65, R61.reuse, R65 ;  /* 0x000000413d417220 */ /* 0x048fe20000410000 */
[C---:B------:R-:W-:Y:S01]  /*4920*/  FMUL.FTZ R64, R61.reuse, R64 ;  /* 0x000000403d407220 */ /* 0x040fe20000410000 */
[C---:B----4-:R-:W-:Y:S01]  /*4930*/  FMUL.FTZ R67, R61.reuse, R67 ;  /* 0x000000433d437220 */ /* 0x050fe20000410000 */
[C---:B------:R-:W-:Y:S01]  /*4940*/  FMUL.FTZ R66, R61.reuse, R66 ;  /* 0x000000423d427220 */ /* 0x040fe20000410000 */
        /* <DEDUP_REMOVED lines=55> */
[----:B------:R-:W-:Y:S01]  /*4cc0*/  FMUL.FTZ R122, R61, R122 ;  /* 0x0000007a3d7a7220 */ /* 0x000fe20000410000 */
[-C--:B0-----:R-:W-:Y:S01]  /*4cd0*/  FMUL.FTZ R58, R62, R61.reuse ;  /* 0x0000003d3e3a7220 */ /* 0x081fe20000410000 */
[----:B------:R-:W-:Y:S01]  /*4ce0*/  FMUL.FTZ R59, R63, R61 ;  /* 0x0000003d3f3b7220 */ /* 0x000fe20000410000 */
[C---:B------:R-:W-:Y:S01]  /*4cf0*/  FMUL.FTZ R125, R61.reuse, R125 ;  /* 0x0000007d3d7d7220 */ /* 0x040fe20000410000 */
[----:B------:R-:W-:Y:S01]  /*4d00*/  FMUL.FTZ R124, R61, R124 ;  /* 0x0000007c3d7c7220 */ /* 0x000fe20000410000 */
[C---:B-1----:R-:W-:Y:S01]  /*4d10*/  FMUL.FTZ R127, R60.reuse, R127 ;  /* 0x0000007f3c7f7220 */ /* 0x042fe20000410000 */
[C---:B------:R-:W-:Y:S01]  /*4d20*/  FMUL.FTZ R126, R60.reuse, R126 ;  /* 0x0000007e3c7e7220 */ /* 0x040fe20000410000 */
[C---:B------:R-:W-:Y:S01]  /*4d30*/  FMUL.FTZ R129, R60.reuse, R129 ;  /* 0x000000813c817220 */ /* 0x040fe20000410000 */
[C---:B------:R-:W-:Y:S01]  /*4d40*/  FMUL.FTZ R128, R60.reuse, R128 ;  /* 0x000000803c807220 */ /* 0x040fe20000410000 */
[----:B------:R-:W-:Y:S01]  /*4d50*/  STL.64 [R1+0x210], R64 ;  /* 0x0002104001007387 */ /* 0x000fe20000100a00 */
[C---:B------:R-:W-:Y:S01]  /*4d60*/  FMUL.FTZ R131, R60.reuse, R131 ;  /* 0x000000833c837220 */ /* 0x040fe20000410000 */
[----:B------:R-:W-:-:S02]  /*4d70*/  FMUL.FTZ R130, R60, R130 ;  /* 0x000000823c827220 */ /* 0x000fc40000410000 */
[----:B------:R-:W-:Y:S01]  /*4d80*/  STL.64 [R1+0x220], R66 ;  /* 0x0002204201007387 */ /* 0x000fe20000100a00 */
[C---:B------:R-:W-:Y:S01]  /*4d90*/  FMUL.FTZ R133, R60.reuse, R133 ;  /* 0x000000853c857220 */ /* 0x040fe20000410000 */
[C---:B------:R-:W-:Y:S02]  /*4da0*/  FMUL.FTZ R132, R60.reuse, R132 ;  /* 0x000000843c847220 */ /* 0x040fe40000410000 */
[----:B------:R-:W-:Y:S01]  /*4db0*/  STL.64 [R1+0x230], R68 ;  /* 0x0002304401007387 */ /* 0x000fe20000100a00 */
[C---:B------:R-:W-:Y:S01]  /*4dc0*/  FMUL.FTZ R135, R60.reuse, R135 ;  /* 0x000000873c877220 */ /* 0x040fe20000410000 */
[C---:B------:R-:W-:Y:S02]  /*4dd0*/  FMUL.FTZ R134, R60.reuse, R134 ;  /* 0x000000863c867220 */ /* 0x040fe40000410000 */
[----:B------:R0:W-:Y:S01]  /*4de0*/  STL.64 [R1+0x240], R70 ;  /* 0x0002404601007387 */ /* 0x0001e20000100a00 */
[C---:B------:R-:W-:Y:S01]  /*4df0*/  FMUL.FTZ R137, R60.reuse, R137 ;  /* 0x000000893c897220 */ /* 0x040fe20000410000 */
[----:B------:R-:W-:-:S02]  /*4e00*/  FMUL.FTZ R136, R60, R136 ;  /* 0x000000883c887220 */ /* 0x000fc40000410000 */
[----:B------:R1:W-:Y:S01]  /*4e10*/  STL.64 [R1+0x250], R72 ;  /* 0x0002504801007387 */ /* 0x0003e20000100a00 */
[C---:B------:R-:W-:Y:S01]  /*4e20*/  FMUL.FTZ R57, R60.reuse, R57 ;  /* 0x000000393c397220 */ /* 0x040fe20000410000 */
[C---:B------:R-:W-:Y:S02]  /*4e30*/  FMUL.FTZ R56, R60.reuse, R56 ;  /* 0x000000383c387220 */ /* 0x040fe40000410000 */
[----:B------:R2:W-:Y:S01]  /*4e40*/  STL.64 [R1+0x260], R74 ;  /* 0x0002604a01007387 */ /* 0x0005e20000100a00 */
[C---:B------:R-:W-:Y:S01]  /*4e50*/  FMUL.FTZ R47, R60.reuse, R47 ;  /* 0x0000002f3c2f7220 */ /* 0x040fe20000410000 */
[C---:B------:R-:W-:Y:S02]  /*4e60*/  FMUL.FTZ R46, R60.reuse, R46 ;  /* 0x0000002e3c2e7220 */ /* 0x040fe40000410000 */
        /* <DEDUP_REMOVED lines=71> */
[----:B------:R-:W-:Y:S02]  /*52e0*/  FMUL.FTZ R6, R60, R6 ;  /* 0x000000063c067220 */ /* 0x000fe40000410000 */
[----:B------:R-:W-:Y:S04]  /*52f0*/  STL.64 [R1+0x200], R58 ;  /* 0x0002003a01007387 */ /* 0x000fe80000100a00 */
        /* <DEDUP_REMOVED lines=23> */
[----:B------:R3:W-:Y:S04]  /*5470*/  STL.64 [R1+0x368], R14 ;  /* 0x0003680e01007387 */ /* 0x0007e80000100a00 */
        /* <DEDUP_REMOVED lines=8> */
[----:B------:R4:W-:Y:S04]  /*5500*/  STL.64 [R1+0x3f8], R6 ;  /* 0x0003f80601007387 */ /* 0x0009e80000100a00 */
[----:B0-----:R-:W4:Y:S04]  /*5510*/  LDL R70, [R1+0x204] ;  /* 0x0002040001467983 */ /* 0x001f280000100800 */
[----:B-1----:R-:W4:Y:S04]  /*5520*/  LDL R72, [R1+0x208] ;  /* 0x0002080001487983 */ /* 0x002f280000100800 */
[----:B--2---:R-:W2:Y:S04]  /*5530*/  LDL R74, [R1+0x20c] ;  /* 0x00020c00014a7983 */ /* 0x004ea80000100800 */
[----:B---3--:R-:W3:Y:S04]  /*5540*/  LDL R14, [R1+0x210] ;  /* 0x00021000010e7983 */ /* 0x008ee80000100800 */
[----:B------:R-:W3:Y:S04]  /*5550*/  LDL R76, [R1+0x214] ;  /* 0x00021400014c7983 */ /* 0x000ee80000100800 */
[----:B------:R-:W3:Y:S04]  /*5560*/  LDL R78, [R1+0x218] ;  /* 0x00021800014e7983 */ /* 0x000ee80000100800 */
[----:B------:R-:W3:Y:S04]  /*5570*/  LDL R80, [R1+0x21c] ;  /* 0x00021c0001507983 */ /* 0x000ee80000100800 */
[----:B----4-:R-:W4:Y:S04]  /*5580*/  LDL R4, [R1+0x220] ;  /* 0x0002200001047983 */ /* 0x010f280000100800 */
        /* <DEDUP_REMOVED lines=119> */
[----:B------:R-:W-:Y:S04]  /*5d00*/  STL [R1+0x200], R58 ;  /* 0x0002003a01007387 */ /* 0x000fe80000100800 */
[----:B------:R-:W-:Y:S04]  /*5d10*/  STL [R1+0x204], R70 ;  /* 0x0002044601007387 */ /* 0x000fe80000100800 */
[----:B------:R-:W-:Y:S04]  /*5d20*/  STL [R1+0x208], R72 ;  /* 0x0002084801007387 */ /* 0x000fe80000100800 */
[----:B--2---:R-:W-:Y:S04]  /*5d30*/  STL [R1+0x20c], R74 ;  /* 0x00020c4a01007387 */ /* 0x004fe80000100800 */
[----:B---3--:R-:W-:Y:S04]  /*5d40*/  STL [R1+0x210], R14 ;  /* 0x0002100e01007387 */ /* 0x008fe80000100800 */
[----:B------:R-:W-:Y:S04]  /*5d50*/  STL [R1+0x214], R76 ;  /* 0x0002144c01007387 */ /* 0x000fe80000100800 */
[----:B------:R-:W-:Y:S04]  /*5d60*/  STL [R1+0x218], R78 ;  /* 0x0002184e01007387 */ /* 0x000fe80000100800 */
        /* <DEDUP_REMOVED lines=37> */
[----:B------:R0:W-:Y:S04]  /*5fc0*/  STL [R1+0x2b0], R26 ;  /* 0x0002b01a01007387 */ /* 0x0001e80000100800 */
        /* <DEDUP_REMOVED lines=74> */
[----:B------:R2:W-:Y:S04]  /*6470*/  STL [R1+0x3dc], R33 ;  /* 0x0003dc2101007387 */ /* 0x0005e80000100800 */
[----:B------:R-:W-:Y:S04]  /*6480*/  STL [R1+0x3e0], R66 ;  /* 0x0003e04201007387 */ /* 0x000fe80000100800 */
[----:B------:R3:W-:Y:S04]  /*6490*/  STL [R1+0x3e4], R41 ;  /* 0x0003e42901007387 */ /* 0x0007e80000100800 */
[----:B------:R4:W-:Y:S04]  /*64a0*/  STL [R1+0x3e8], R45 ;  /* 0x0003e82d01007387 */ /* 0x0009e80000100800 */
[----:B------:R4:W-:Y:S04]  /*64b0*/  STL [R1+0x3ec], R49 ;  /* 0x0003ec3101007387 */ /* 0x0009e80000100800 */
[----:B------:R-:W-:Y:S04]  /*64c0*/  STL [R1+0x3f0], R68 ;  /* 0x0003f04401007387 */ /* 0x000fe80000100800 */
[----:B------:R4:W-:Y:S04]  /*64d0*/  STL [R1+0x3f4], R57 ;  /* 0x0003f43901007387 */ /* 0x0009e80000100800 */
[----:B------:R4:W-:Y:S04]  /*64e0*/  STL [R1+0x3f8], R61 ;  /* 0x0003f83d01007387 */ /* 0x0009e80000100800 */
[----:B------:R4:W-:Y:S04]  /*64f0*/  STL [R1+0x3fc], R65 ;  /* 0x0003fc4101007387 */ /* 0x0009e80000100800 */
[----:B0-----:R-:W4:Y:S04]  /*6500*/  LDL.128 R24, [R1+0x200] ;  /* 0x0002000001187983 */ /* 0x001f280000100c00 */
[----:B-1----:R-:W4:Y:S04]  /*6510*/  LDL.128 R28, [R1+0x210] ;  /* 0x00021000011c7983 */ /* 0x002f280000100c00 */
[----:B--2---:R-:W2:Y:S04]  /*6520*/  LDL.128 R32, [R1+0x220] ;  /* 0x0002200001207983 */ /* 0x004ea80000100c00 */
[----:B------:R-:W2:Y:S04]  /*6530*/  LDL.128 R36, [R1+0x230] ;  /* 0x0002300001247983 */ /* 0x000ea80000100c00 */
[----:B---3--:R-:W2:Y:S04]  /*6540*/  LDL.128 R40, [R1+0x240] ;  /* 0x0002400001287983 */ /* 0x008ea80000100c00 */
[----:B----4-:R-:W2:Y:S04]  /*6550*/  LDL.128 R44, [R1+0x250] ;  /* 0x00025000012c7983 */ /* 0x010ea80000100c00 */
[----:B------:R-:W2:Y:S04]  /*6560*/  LDL.128 R48, [R1+0x260] ;  /* 0x0002600001307983 */ /* 0x000ea80000100c00 */
        /* <DEDUP_REMOVED lines=24> */
[----:B------:R-:W2:Y:S01]  /*66f0*/  LDL.128 R148, [R1+0x3f0] ;  /* 0x0003f00001947983 */ /* 0x000ea20000100c00 */
[----:B------:R-:W-:-:S02]  /*6700*/  VIADD R155, R155, 0x1 ;  /* 0x000000019b9b7836 */ /* 0x000fc40000000000 */
[----:B------:R-:W-:Y:S02]  /*6710*/  IMAD.MOV.U32 R5, RZ, RZ, 0x40000040 ;  /* 0x40000040ff057424 */ /* 0x000fe400078e00ff */
[----:B------:R-:W-:Y:S01]  /*6720*/  IMAD.MOV.U32 R7, RZ, RZ, 0x40000040 ;  /* 0x40000040ff077424 */ /* 0x000fe200078e00ff */
[----:B------:R-:W-:Y:S01]  /*6730*/  ISETP.NE.AND P0, PT, R155, 0x2, PT ;  /* 0x000000029b00780c */ /* 0x000fe20003f05270 */
[----:B------:R0:W-:Y:S01]  /*6740*/  STL [R1+0x1c0], R155 ;  /* 0x0001c09b01007387 */ /* 0x0001e20000100800 */
[----:B------:R-:W-:Y:S01]  /*6750*/  R2UR UR7, R5 ;  /* 0x00000000050772ca */ /* 0x000fe200000e0000 */
[----:B------:R-:W-:Y:S01]  /*6760*/  IMAD.MOV.U32 R5, RZ, RZ, 0x40000040 ;  /* 0x40000040ff057424 */ /* 0x000fe200078e00ff */
[----:B------:R-:W-:Y:S01]  /*6770*/  R2UR UR11, R7 ;  /* 0x00000000070b72ca */ /* 0x000fe200000e0000 */
[----:B------:R-:W-:-:S03]  /*6780*/  IMAD.MOV.U32 R7, RZ, RZ, 0x40000040 ;  /* 0x40000040ff077424 */ /* 0x000fc600078e00ff */
[----:B------:R-:W-:Y:S02]  /*6790*/  R2UR UR19, R5 ;  /* 0x00000000051372ca */ /* 0x000fe400000e0000 */
[----:B------:R-:W-:-:S03]  /*67a0*/  R2UR UR15, R7 ;  /* 0x00000000070f72ca */ /* 0x000fc600000e0000 */
[----:B0-----:R-:W-:-:S04]  /*67b0*/  @!P0 IMAD.MOV.U32 R155, RZ, RZ, RZ ;  /* 0x000000ffff9b8224 */ /* 0x001fc800078e00ff */
[----:B------:R-:W-:-:S04]  /*67c0*/  IMAD R4, R155, 0x1000, R2 ;  /* 0x000010009b047824 */ /* 0x000fc800078e0202 */
[C---:B------:R-:W-:Y:S01]  /*67d0*/  VIADD R6, R4.reuse, 0x80 ;  /* 0x0000008004067836 */ /* 0x040fe20000000000 */
[----:B------:R-:W-:-:S04]  /*67e0*/  R2UR UR6, R4 ;  /* 0x00000000040672ca */ /* 0x000fc800000e0000 */
[----:B------:R-:W-:Y:S01]  /*67f0*/  R2UR UR10, R6 ;  /* 0x00000000060a72ca */ /* 0x000fe200000e0000 */
[C---:B------:R-:W-:Y:S02]  /*6800*/  VIADD R6, R4.reuse, 0x100 ;  /* 0x0000010004067836 */ /* 0x040fe40000000000 */
[----:B------:R-:W-:-:S03]  /*6810*/  VIADD R4, R4, 0x180 ;  /* 0x0000018004047836 */ /* 0x000fc60000000000 */
[----:B------:R-:W-:Y:S02]  /*6820*/  R2UR UR14, R6 ;  /* 0x00000000060e72ca */ /* 0x000fe400000e0000 */
[----:B------:R-:W-:Y:S01]  /*6830*/  R2UR UR18, R4 ;  /* 0x00000000041272ca */ /* 0x000fe200000e0000 */
[----:B------:R-:W3:Y:S04]  /*6840*/  @!P0 LDL R6, [R1+0x1c4] ;  /* 0x0001c40001068983 */ /* 0x000ee80000100800 */
[----:B------:R-:W4:Y:S01]  /*6850*/  LDL R4, [R1+0x1c8] ;  /* 0x0001c80001047983 */ /* 0x000f220000100800 */
[----:B--2---:R-:W-:-:S06]  /*6860*/  WARPGROUP.ARRIVE ;  /* 0x00000000000079c5 */ /* 0x004fcc0000000000 */
        /* <DEDUP_REMOVED lines=34> */
[----:B0-----:R-:W-:-:S06]  /*6a90*/  WARPGROUP.ARRIVE ;  /* 0x00000000000079c5 */ /* 0x001fcc0000000000 */
        /* <DEDUP_REMOVED lines=35> */
[----:B------:R-:W-:Y:S01]  /*6cd0*/  HGMMA.64x256x16.F32 R24, gdesc[UR12].tnspB, R24, gsb0 ;  /* 0x43e000000c1879f0 */ /* 0x000fe20008000818 */
[----:B------:R-:W-:Y:S04]  /*6ce0*/  @!P0 STL [R1+0x1c0], RZ ;  /* 0x0001c0ff01008387 */ /* 0x000fe80000100800 */
[----:B------:R0:W5:Y:S01]  /*6cf0*/  LDL R5, [R1+0x1c0] ;  /* 0x0001c00001057983 */ /* 0x0001620000100800 */
[----:B------:R-:W-:-:S03]  /*6d00*/  WARPGROUP.DEPBAR.LE gsb0, 0x0 ;  /* 0x00008000000079c5 */ /* 0x000fc60000010000 */
        /* <DEDUP_REMOVED lines=67> */
[----:B------:R-:W4:Y:S04]  /*7140*/  LDL R8, [R1+0x200] ;  /* 0x0002000001087983 */ /* 0x000f280000100800 */
[----:B-1----:R-:W4:Y:S04]  /*7150*/  LDL R74, [R1+0x204] ;  /* 0x00020400014a7983 */ /* 0x002f280000100800 */
[----:B--2---:R-:W2:Y:S04]  /*7160*/  LDL R76, [R1+0x208] ;  /* 0x00020800014c7983 */ /* 0x004ea80000100800 */
[----:B------:R-:W2:Y:S04]  /*7170*/  LDL R78, [R1+0x20c] ;  /* 0x00020c00014e7983 */ /* 0x000ea80000100800 */
[----:B------:R-:W2:Y:S04]  /*7180*/  LDL R10, [R1+0x210] ;  /* 0x00021000010a7983 */ /* 0x000ea80000100800 */
[----:B---3--:R-:W3:Y:S04]  /*7190*/  LDL R80, [R1+0x214] ;  /* 0x0002140001507983 */ /* 0x008ee80000100800 */
[----:B------:R-:W3:Y:S04]  /*71a0*/  LDL R82, [R1+0x218] ;  /* 0x0002180001527983 */ /* 0x000ee80000100800 */
[----:B----4-:R-:W4:Y:S04]  /*71b0*/  LDL R84, [R1+0x21c] ;  /* 0x00021c0001547983 */ /* 0x010f280000100800 */
[----:B------:R-:W4:Y:S04]  /*71c0*/  LDL R12, [R1+0x220] ;  /* 0x00022000010c7983 */ /* 0x000f280000100800 */
        /* <DEDUP_REMOVED lines=119> */
[----:B------:R-:W-:-:S03]  /*7940*/  VIADD R4, R4, 0x1 ;  /* 0x0000000104047836 */ /* 0x000fc60000000000 */
[----:B------:R0:W-:Y:S04]  /*7950*/  STL [R1+0x200], R8 ;  /* 0x0002000801007387 */ /* 0x0001e80000100800 */
[----:B------:R0:W-:Y:S04]  /*7960*/  STL [R1+0x1c8], R4 ;  /* 0x0001c80401007387 */ /* 0x0001e80000100800 */
[----:B------:R0:W-:Y:S04]  /*7970*/  STL [R1+0x204], R74 ;  /* 0x0002044a01007387 */ /* 0x0001e80000100800 */
[----:B--2---:R0:W-:Y:S04]  /*7980*/  STL [R1+0x208], R76 ;  /* 0x0002084c01007387 */ /* 0x0041e80000100800 */
[----:B------:R0:W-:Y:S04]  /*7990*/  STL [R1+0x20c], R78 ;  /* 0x00020c4e01007387 */ /* 0x0001e80000100800 */
[----:B------:R0:W-:Y:S04]  /*79a0*/  STL [R1+0x210], R10 ;  /* 0x0002100a01007387 */ /* 0x0001e80000100800 */
[----:B---3--:R0:W-:Y:S04]  /*79b0*/  STL [R1+0x214], R80 ;  /* 0x0002145001007387 */ /* 0x0081e80000100800 */
[----:B------:R0:W-:Y:S04]  /*79c0*/  STL [R1+0x218], R82 ;  /* 0x0002185201007387 */ /* 0x0001e80000100800 */
[----:B----4-:R0:W-:Y:S04]  /*79d0*/  STL [R1+0x21c], R84 ;  /* 0x00021c5401007387 */ /* 0x0101e80000100800 */
[----:B------:R0:W-:Y:S04]  /*79e0*/  STL [R1+0x220], R12 ;  /* 0x0002200c01007387 */ /* 0x0001e80000100800 */
        /* <DEDUP_REMOVED lines=118> */
[----:B------:R0:W-:Y:S01]  /*8150*/  STL [R1+0x3fc], R45 ;  /* 0x0003fc2d01007387 */ /* 0x0001e20000100800 */
[----:B------:R-:W-:-:S05]  /*8160*/  @!P0 LOP3.LUT R6, R6, 0x1, RZ, 0x3c, !PT ;  /* 0x0000000106068812 */ /* 0x000fca00078e3cff */
[----:B------:R0:W-:Y:S01]  /*8170*/  @!P0 STL [R1+0x1c4], R6 ;  /* 0x0001c40601008387 */ /* 0x0001e20000100800 */
[----:B------:R-:W-:Y:S06]  /*8180*/  BAR.ARV 0xf, 0x100 ;  /* 0x03c4000000007b1d */ /* 0x000fec0000002000 */
[C---:B------:R-:W-:Y:S01]  /*8190*/  ISETP.GT.AND P0, PT, R3.reuse, R0, PT ;  /* 0x000000000300720c */ /* 0x040fe20003f04270 */
[----:B------:R-:W-:Y:S01]  /*81a0*/  VIADD R3, R3, 0xffffffff ;  /* 0xffffffff03037836 */ /* 0x000fe20000000000 */
[----:B------:R-:W-:Y:S11]  /*81b0*/  @!P1 BRA `(.L_x_5121) ;  /* 0x0000000000049947 */ /* 0x000ff60003800000 */
[----:B------:R-:W-:Y:S01]  /*81c0*/  BPT.TRAP 0x1 ;  /* 0x000000040000795c */ /* 0x000fe20000300000 */
.L_x_5121:
[----:B-----5:R-:W-:-:S05]  /*81d0*/  LEA R5, R5, UR43, 0x3 ;  /* 0x0000002b05057c11 */ /* 0x020fca000f8e18ff */
[----:B0-----:R-:W-:-:S05]  /*81e0*/  VIADD R4, R5, 0x38860 ;  /* 0x0003886005047836 */ /* 0x001fca0000000000 */
[----:B------:R-:W-:-:S04]  /*81f0*/  PRMT R4, R153, 0x654, R4 ;  /* 0x0000065499047816 */ /* 0x000fc80000000004 */
[----:B------:R1:W-:Y:S01]  /*8200*/  SYNCS.ARRIVE.TRANS64.RED.A1T0 RZ, [R4+URZ], RZ ;  /* 0x000000ff04ff79a7 */ /* 0x0003e2000810043f */
[----:B------:R-:W-:Y:S05]  /*8210*/  @P0 BRA `(.L_x_5122) ;  /* 0xffffffc000a40947 */ /* 0x000fea000383ffff */
.L_x_5120:
[----:B------:R-:W2:Y:S04]  /*8220*/  LDL R51, [R1+0x1c0] ;  /* 0x0001c00001337983 */ /* 0x000ea80000100800 */
[----:B------:R-:W3:Y:S04]  /*8230*/  LDL.64 R18, [R1+0x338] ;  /* 0x0003380001127983 */ /* 0x000ee80000100a00 */
[----:B------:R-:W4:Y:S04]  /*8240*/  LDL.64 R54, [R1+0x200] ;  /* 0x0002000001367983 */ /* 0x000f280000100a00 */
[----:B------:R-:W5:Y:S04]  /*8250*/  LDL.64 R56, [R1+0x210] ;  /* 0x0002100001387983 */ /* 0x000f680000100a00 */
        /* <DEDUP_REMOVED lines=60> */
[----:B01----:R-:W5:Y:S04]  /*8620*/  LDL.64 R4, [R1+0x3f8] ;  /* 0x0003f80001047983 */ /* 0x003f680000100a00 */
[----:B------:R-:W5:Y:S04]  /*8630*/  LDL R50, [R1+0x1c8] ;  /* 0x0001c80001327983 */ /* 0x000f680000100800 */
[----:B------:R-:W5:Y:S01]  /*8640*/  LDL R0, [R1+0x1c0] ;  /* 0x0001c00001007983 */ /* 0x000f620000100800 */
[----:B--2---:R-:W-:-:S05]  /*8650*/  IMAD R22, R51, 0x40, R22 ;  /* 0x0000004033167824 */ /* 0x004fca00078e0216 */
[----:B------:R-:W-:Y:S01]  /*8660*/  LEA R22, R22, UR43, 0x2 ;  /* 0x0000002b16167c11 */ /* 0x000fe2000f8e10ff */
[----:B------:R-:W-:Y:S06]  /*8670*/  BAR.SYNC.DEFER_BLOCKING 0xe, 0x100 ;  /* 0x0384000000007b1d */ /* 0x000fec0000010000 */
[----:B------:R-:W-:Y:S04]  /*8680*/  LDS R51, [R22+0x38400] ;  /* 0x0384000016337984 */ /* 0x000fe80000000800 */
[----:B------:R-:W3:Y:S01]  /*8690*/  LDS R22, [R22+0x38420] ;  /* 0x0384200016167984 */ /* 0x000ee20000000800 */
[----:B------:R-:W-:Y:S01]  /*86a0*/  BSSY B0, `(.L_x_5123) ;  /* 0x00000cd000007945 */ /* 0x000fe20003800000 */
[C---:B---3--:R-:W-:Y:S01]  /*86b0*/  FMUL.FTZ R19, R22.reuse, R19 ;  /* 0x0000001316137220 */ /* 0x048fe20000410000 */
[C---:B------:R-:W-:Y:S01]  /*86c0*/  FMUL.FTZ R18, R22.reuse, R18 ;  /* 0x0000001216127220 */ /* 0x040fe20000410000 */
[C---:B----4-:R-:W-:Y:S01]  /*86d0*/  FMUL.FTZ R55, R51.reuse, R55 ;  /* 0x0000003733377220 */ /* 0x050fe20000410000 */
[C---:B------:R-:W-:Y:S01]  /*86e0*/  FMUL.FTZ R54, R51.reuse, R54 ;  /* 0x0000003633367220 */ /* 0x040fe20000410000 */
[C---:B-----5:R-:W-:Y:S01]  /*86f0*/  FMUL.FTZ R57, R51.reuse, R57 ;  /* 0x0000003933397220 */ /* 0x060fe20000410000 */
[C---:B------:R-:W-:Y:S01]  /*8700*/  FMUL.FTZ R56, R51.reuse, R56 ;  /* 0x0000003833387220 */ /* 0x040fe20000410000 */
[----:B------:R0:W-:Y:S01]  /*8710*/  STL.64 [R1+0x338], R18 ;  /* 0x0003381201007387 */ /* 0x0001e20000100a00 */
        /* <DEDUP_REMOVED lines=116> */
[C---:B0-----:R-:W-:Y:S01]  /*8e60*/  FMUL.FTZ R19, R22.reuse, R3 ;  /* 0x0000000316137220 */ /* 0x041fe20000410000 */
[C---:B------:R-:W-:Y:S01]  /*8e70*/  FMUL.FTZ R18, R22.reuse, R2 ;  /* 0x0000000216127220 */ /* 0x040fe20000410000 */
[C---:B------:R-:W-:Y:S01]  /*8e80*/  FMUL.FTZ R7, R22.reuse, R7 ;  /* 0x0000000716077220 */ /* 0x040fe20000410000 */
[C---:B------:R-:W-:Y:S01]  /*8e90*/  FMUL.FTZ R6, R22.reuse, R6 ;  /* 0x0000000616067220 */ /* 0x040fe20000410000 */
[C---:B------:R-:W-:Y:S01]  /*8ea0*/  FMUL.FTZ R5, R22.reuse, R5 ;  /* 0x0000000516057220 */ /* 0x040fe20000410000 */
[----:B------:R-:W-:Y:S01]  /*8eb0*/  FMUL.FTZ R4, R22, R4 ;  /* 0x0000000416047220 */ /* 0x000fe20000410000 */
[----:B------:R-:W-:-:S02]  /*8ec0*/  VIADD R50, R50, 0x1 ;  /* 0x0000000132327836 */ /* 0x000fc40000000000 */
[----:B------:R-:W-:Y:S01]  /*8ed0*/  VIADD R0, R0, 0x1 ;  /* 0x0000000100007836 */ /* 0x000fe20000000000 */
[----:B------:R0:W-:Y:S04]  /*8ee0*/  STL.64 [R1+0x200], R54 ;  /* 0x0002003601007387 */ /* 0x0001e80000100a00 */
        /* <DEDUP_REMOVED lines=62> */
[----:B------:R0:W-:Y:S04]  /*92d0*/  STL [R1+0x1c8], R50 ;  /* 0x0001c83201007387 */ /* 0x0001e80000100800 */
[----:B------:R0:W-:Y:S01]  /*92e0*/  STL [R1+0x1c0], R0 ;  /* 0x0001c00001007387 */ /* 0x0001e20000100800 */
[----:B------:R-:W-:Y:S06]  /*92f0*/  BAR.ARV 0xf, 0x100 ;  /* 0x03c4000000007b1d */ /* 0x000fec0000002000 */
[----:B------:R-:W-:Y:S01]  /*9300*/  ISETP.NE.AND P0, PT, R0, 0x2, PT ;  /* 0x000000020000780c */ /* 0x000fe20003f05270 */
[----:B------:R-:W-:-:S12]  /*9310*/  IMAD.MOV.U32 R3, RZ, RZ, 0x1 ;  /* 0x00000001ff037424 */ /* 0x000fd800078e00ff */
[----:B0-----:R-:W-:Y:S05]  /*9320*/  @P0 BRA `(.L_x_5124) ;  /* 0x0000000000100947 */ /* 0x001fea0003800000 */
[----:B------:R-:W2:Y:S04]  /*9330*/  LDL R0, [R1+0x1c4] ;  /* 0x0001c40001007983 */ /* 0x000ea80000100800 */
[----:B------:R0:W-:Y:S01]  /*9340*/  STL [R1+0x1c0], RZ ;  /* 0x0001c0ff01007387 */ /* 0x0001e20000100800 */
[----:B--2---:R-:W-:-:S05]  /*9350*/  LOP3.LUT R0, R0, 0x1, RZ, 0x3c, !PT ;  /* 0x0000000100007812 */ /* 0x004fca00078e3cff */
[----:B------:R0:W-:Y:S02]  /*9360*/  STL [R1+0x1c4], R0 ;  /* 0x0001c40001007387 */ /* 0x0001e40000100800 */
.L_x_5124:
[----:B------:R-:W-:Y:S05]  /*9370*/  BSYNC B0 ;  /* 0x0000000000007941 */ /* 0x000fea0003800000 */
.L_x_5123:
[----:B------:R-:W-:Y:S05]  /*9380*/  BRA `(.L_x_5118) ;  /* 0x0000018000307947 */ /* 0x000fea0003800000 */
.L_x_5110:
[----:B------:R-:W0:Y:S01]  /*9390*/  S2UR UR4, SR_SWINHI ;  /* 0x00000000000479c3 */ /* 0x000e220000002f00 */
[----:B------:R-:W1:Y:S01]  /*93a0*/  S2R R15, SR_CgaCtaId ;  /* 0x00000000000f7919 */ /* 0x000e620000008800 */
[----:B------:R-:W-:Y:S01]  /*93b0*/  UMOV UR5, 0x400 ;  /* 0x0000040000057882 */ /* 0x000fe20000000000 */
[----:B------:R-:W-:Y:S01]  /*93c0*/  ULDC UR7, c[0x0][0x448] ;  /* 0x0001120000077ab9 */ /* 0x000fe20000000800 */
[----:B------:R-:W-:Y:S01]  /*93d0*/  ULEA UR43, UR43, UR5, 0x18 ;  /* 0x000000052b2b7291 */ /* 0x000fe2000f8ec03f */
[----:B------:R-:W2:Y:S01]  /*93e0*/  S2R R4, SR_CTAID.X ;  /* 0x0000000000047919 */ /* 0x000ea20000002500 */
[----:B------:R-:W-:Y:S01]  /*93f0*/  UISETP.NE.AND UP2, UPT, UR7, 0x1, UPT ;  /* 0x000000010700788c */ /* 0x000fe2000bf45270 */
[----:B------:R-:W-:Y:S01]  /*9400*/  IMAD.U32 R6, RZ, RZ, UR61 ;  /* 0x0000003dff067e24 */ /* 0x000fe2000f8e00ff */
[----:B------:R-:W-:Y:S01]  /*9410*/  USHF.L.U32 UR6, UR6, 0x6, URZ ;  /* 0x0000000606067899 */ /* 0x000fe2000800063f */
[----:B------:R-:W-:Y:S01]  /*9420*/  IMAD.MOV.U32 R7, RZ, RZ, 0x80 ;  /* 0x00000080ff077424 */ /* 0x000fe200078e00ff */
[----:B------:R-:W-:Y:S01]  /*9430*/  STL [R1+0x10], RZ ;  /* 0x000010ff01007387 */ /* 0x000fe20000100800 */
[----:B------:R-:W-:Y:S01]  /*9440*/  IMAD.MOV.U32 R8, RZ, RZ, 0x100 ;  /* 0x00000100ff087424 */ /* 0x000fe200078e00ff */
[----:B------:R-:W-:Y:S01]  /*9450*/  ULDC UR44, c[0x0][0x288] ;  /* 0x0000a200002c7ab9 */ /* 0x000fe20000000800 */
[----:B------:R-:W-:Y:S01]  /*9460*/  IMAD.U32 R12, RZ, RZ, UR61 ;  /* 0x0000003dff0c7e24 */ /* 0x000fe2000f8e00ff */
[----:B------:R3:W-:Y:S01]  /*9470*/  STL.64 [R1+0x28], R6 ;  /* 0x0000280601007387 */ /* 0x0007e20000100a00 */
[----:B------:R-:W-:Y:S01]  /*9480*/  IMAD.MOV.U32 R13, RZ, RZ, 0x80 ;  /* 0x00000080ff0d7424 */ /* 0x000fe200078e00ff */
[----:B------:R-:W-:Y:S01]  /*9490*/  UIADD3 UR40, UR42, 0x1, -UR44 ;  /* 0x000000012a287890 */ /* 0x000fe2000fffe82c */
[----:B------:R-:W-:Y:S01]  /*94a0*/  IMAD.MOV.U32 R14, RZ, RZ, 0x80 ;  /* 0x00000080ff0e7424 */ /* 0x000fe200078e00ff */
[----:B------:R-:W-:Y:S01]  /*94b0*/  STL [R1+0x38], RZ ;  /* 0x000038ff01007387 */ /* 0x000fe20000100800 */
[----:B------:R-:W-:Y:S01]  /*94c0*/  @UP2 ULDC UR10, c[0x0][0x450] ;  /* 0x00011400000a2ab9 */ /* 0x000fe20000000800 */
[----:B------:R-:W-:Y:S01]  /*94d0*/  UP2UR UR41, UPR, URZ, 0x4 ;  /* 0x000000043f297883 */ /* 0x000fe20008000000 */
[----:B------:R-:W-:Y:S01]  /*94e0*/  UMOV UR38, UR43 ;  /* 0x0000002b00267c82 */ /* 0x000fe20008000000 */
[----:B0-----:R-:W-:Y:S01]  /*94f0*/  UMOV UR39, UR4 ;  /* 0x0000000400277c82 */ /* 0x001fe20008000000 */
[----:B------:R-:W-:-:S02]  /*9500*/  UIADD3 UR7, UP0, UR38, 0x38850, URZ ;  /* 0x0003885026077890 */ /* 0x000fc4000ff1e03f */
[----:B------:R-:W-:Y:S02]  /*9510*/  UIADD3 UR4, UP1, UR38, 0x38860, URZ ;  /* 0x0003886026047890 */ /* 0x000fe4000ff3e03f */
[----:B------:R-:W-:Y:S02]  /*9520*/  UIADD3.X UR8, URZ, UR39, URZ, UP0, !UPT ;  /* 0x000000273f087290 */ /* 0x000fe400087fe43f */
[----:B------:R-:W-:Y:S01]  /*9530*/  UIADD3.X UR5, URZ, UR39, URZ, UP1, !UPT ;  /* 0x000000273f057290 */ /* 0x000fe20008ffe43f */
[----:B------:R-:W-:Y:S01]  /*9540*/  IMAD.U32 R0, RZ, RZ, UR7 ;  /* 0x00000007ff007e24 */ /* 0x000fe2000f8e00ff */
[----:B------:R-:W-:Y:S01]  /*9550*/  UIADD3 UR7, UP1, UR38, 0x38840, URZ ;  /* 0x0003884026077890 */ /* 0x000fe2000ff3e03f */
[----:B------:R-:W-:Y:S01]  /*9560*/  IMAD.U32 R10, RZ, RZ, UR4 ;  /* 0x00000004ff0a7e24 */ /* 0x000fe2000f8e00ff */
[----:B------:R-:W-:Y:S01]  /*9570*/  UIADD3 UR9, UP0, UR38, 0x38830, URZ ;  /* 0x0003883026097890 */ /* 0x000fe2000ff1e03f */
[----:B------:R-:W-:Y:S01]  /*9580*/  IMAD.U32 R3, RZ, RZ, UR8 ;  /* 0x00000008ff037e24 */ /* 0x000fe2000f8e00ff */
[----:B------:R-:W-:Y:S01]  /*9590*/  UIADD3.X UR8, URZ, UR39, URZ, UP1, !UPT ;  /* 0x000000273f087290 */ /* 0x000fe20008ffe43f */
[----:B-1----:R-:W-:Y:S01]  /*95a0*/  IMAD.MOV.U32 R9, RZ, RZ, R15 ;  /* 0x000000ffff097224 */ /* 0x002fe200078e000f */
[----:B------:R-:W-:Y:S01]  /*95b0*/  UIADD3.X UR4, URZ, UR39, URZ, UP0, !UPT ;  /* 0x000000273f047290 */ /* 0x000fe200087fe43f */
[----:B--2---:R0:W-:Y:S01]  /*95c0*/  STL [R1+0x50], R4 ;  /* 0x0000500401007387 */ /* 0x0041e20000100800 */
[----:B------:R-:W-:-:S02]  /*95d0*/  IMAD.U32 R11, RZ, RZ, UR5 ;  /* 0x00000005ff0b7e24 */ /* 0x000fc4000f8e00ff */
[----:B---3--:R-:W-:Y:S01]  /*95e0*/  IMAD.U32 R7, RZ, RZ, UR8 ;  /* 0x00000008ff077e24 */ /* 0x008fe2000f8e00ff */
[----:B------:R1:W-:Y:S01]  /*95f0*/  STL.64 [R1+0x30], R8 ;  /* 0x0000300801007387 */ /* 0x0003e20000100a00 */
[----:B------:R-:W-:Y:S01]  /*9600*/  IMAD.U32 R5, RZ, RZ, UR4 ;  /* 0x00000004ff057e24 */ /* 0x000fe2000f8e00ff */
[----:B------:R-:W-:Y:S01]  /*9610*/  @UP2 UIADD3 UR8, UR6, 0x3f, URZ ;  /* 0x0000003f06082890 */ /* 0x000fe2000fffe03f */
[----:B------:R-:W-:Y:S01]  /*9620*/  IMAD.U32 R6, RZ, RZ, UR7 ;  /* 0x00000007ff067e24 */ /* 0x000fe2000f8e00ff */
[----:B------:R-:W-:Y:S01]  /*9630*/  ULDC.64 UR4, c[0x0][0xad8] ;  /* 0x0002b60000047ab9 */ /* 0x000fe20000000a00 */
[----:B------:R2:W-:Y:S01]  /*9640*/  STL.128 [R1], R12 ;  /* 0x0000000c01007387 */ /* 0x0005e20000100c00 */
[----:B0-----:R-:W-:Y:S01]  /*9650*/  IMAD.U32 R4, RZ, RZ, UR9 ;  /* 0x00000009ff047e24 */ /* 0x001fe2000f8e00ff */
[----:B------:R-:W-:Y:S01]  /*9660*/  @UP2 ULDC UR9, c[0x0][0x44c] ;  /* 0x0001130000092ab9 */ /* 0x000fe20000000800 */
[----:B------:R-:W-:Y:S01]  /*9670*/  UISETP.GE.AND UP0, UPT, UR5, 0x1, UPT ;  /* 0x000000010500788c */ /* 0x000fe2000bf06270 */
[----:B------:R2:W-:Y:S01]  /*9680*/  STL.64 [R1+0x20], R6 ;  /* 0x0000200601007387 */ /* 0x0005e20000100a00 */
[----:B------:R-:W-:Y:S01]  /*9690*/  UIMAD.WIDE.U32 UR8, UR8, UR9, URZ ;  /* 0x00000009080872a5 */ /* 0x000fe2000f8e003f */
[----:B-1----:R-:W-:-:S02]  /*96a0*/  IMAD.MOV.U32 R8, RZ, RZ, R0 ;  /* 0x000000ffff087224 */ /* 0x002fc400078e0000 */
[----:B------:R2:W-:Y:S01]  /*96b0*/  STL.64 [R1+0x18], R4 ;  /* 0x0000180401007387 */ /* 0x0005e20000100a00 */
[----:B------:R-:W-:Y:S01]  /*96c0*/  IMAD.MOV.U32 R9, RZ, RZ, R3 ;  /* 0x000000ffff097224 */ /* 0x000fe200078e0003 */
[----:B------:R-:W-:Y:S01]  /*96d0*/  UIADD3 UR7, UR6, 0x3f, URZ ;  /* 0x0000003f06077890 */ /* 0x000fe2000fffe03f */
[----:B------:R-:W-:Y:S01]  /*96e0*/  PLOP3.LUT P0, PT, PT, PT, UP0, 0x40, 0x0 ;  /* 0x000000000000781c */ /* 0x000fe20003f0e808 */
[----:B------:R-:W-:Y:S02]  /*96f0*/  @UP2 USHF.R.U32.HI UR7, URZ, UR10, UR9 ;  /* 0x0000000a3f072299 */ /* 0x000fe40008011609 */
[----:B------:R2:W-:Y:S01]  /*9700*/  STL.128 [R1+0x40], R8 ;  /* 0x0000400801007387 */ /* 0x0005e20000100c00 */
[----:B------:R-:W-:Y:S02]  /*9710*/  UP2UR UR60, UPR, URZ, 0x1 ;  /* 0x000000013f3c7883 */ /* 0x000fe40008000000 */
[----:B------:R-:W-:-:S04]  /*9720*/  UIADD3 UR7, UR40, UR7, URZ ;  /* 0x0000000728077290 */ /* 0x000fc8000fffe03f */
[----:B------:R-:W-:-:S06]  /*9730*/  UIADD3 UR4, UR7, UR4, URZ ;  /* 0x0000000407047290 */ /* 0x000fcc000fffe03f */
[----:B------:R-:W-:Y:S01]  /*9740*/  IMAD.U32 R0, RZ, RZ, UR4 ;  /* 0x00000004ff007e24 */ /* 0x000fe2000f8e00ff */
[----:B------:R-:W-:Y:S06]  /*9750*/  @P0 BRA `(.L_x_5125) ;  /* 0x0000000000400947 */ /* 0x000fec0003800000 */
        /* <DEDUP_REMOVED lines=10> */
.L_x_5126:
[----:B------:R-:W-:-:S11]  /*9800*/  UISETP.NE.AND UP0, UPT, UR5, 0x1, UPT ;  /* 0x000000010500788c */ /* 0x000fd6000bf05270 */
[----:B------:R-:W-:Y:S02]  /*9810*/  @UP0 ULDC.64 UR10, c[0x0][0xae0] ;  /* 0x0002b800000a0ab9 */ /* 0x000fe40000000a00 */
[----:B------:R-:W-:-:S04]  /*9820*/  UIMAD.WIDE.U32 UR8, UR4, UR10, URZ ;  /* 0x0000000a040872a5 */ /* 0x000fc8000f8e003f */
[----:B------:R-:W-:-:S12]  /*9830*/  @UP0 USHF.R.U32.HI UR4, URZ, UR11, UR9 ;  /* 0x0000000b3f040299 */ /* 0x000fd80008011609 */
.L_x_5127:
[----:B------:R-:W-:-:S06]  /*9840*/  UIMAD UR4, UR4, UR5, UR5 ;  /* 0x00000005040472a4 */ /* 0x000fcc000f8e0205 */
[----:B------:R-:W-:-:S07]  /*9850*/  VIMNMX R0, R0, UR4, PT ;  /* 0x0000000400007c48 */ /* 0x000fce000bfe0100 */
.L_x_5125:
[----:B------:R-:W-:Y:S01]  /*9860*/  UISETP.NE.AND UP0, UPT, UR41, URZ, UPT ;  /* 0x0000003f2900728c */ /* 0x000fe2000bf05270 */
[----:B------:R-:W-:Y:S01]  /*9870*/  VIADD R0, R0, 0x3f ;  /* 0x0000003f00007836 */ /* 0x000fe20000000000 */
[----:B------:R-:W-:Y:S02]  /*9880*/  UIADD3 UR4, UR42, 0x3f, URZ ;  /* 0x0000003f2a047890 */ /* 0x000fe4000fffe03f */
[----:B------:R-:W-:Y:S02]  /*9890*/  UIADD3 UR44, UR42, -UR44, URZ ;  /* 0x8000002c2a2c7290 */ /* 0x000fe4000fffe03f */
[----:B------:R-:W-:Y:S01]  /*98a0*/  USHF.R.S32.HI UR7, URZ, 0x1f, UR4 ;  /* 0x0000001f3f077899 */ /* 0x000fe20008011404 */
[----:B------:R-:W-:Y:S01]  /*98b0*/  SHF.R.S32.HI R3, RZ, 0x1f, R0 ;  /* 0x0000001fff037819 */ /* 0x000fe20000011400 */
[----:B------:R-:W-:Y:S02]  /*98c0*/  ULDC UR10, c[0x0][0xad4] ;  /* 0x0002b500000a7ab9 */ /* 0x000fe40000000800 */
[----:B------:R-:W-:Y:S01]  /*98d0*/  ULEA.HI UR7, UR7, UR4, URZ, 0x6 ;  /* 0x0000000407077291 */ /* 0x000fe2000f8f303f */
[----:B------:R-:W-:Y:S01]  /*98e0*/  LEA.HI R3, R3, R0, RZ, 0x6 ;  /* 0x0000000003037211 */ /* 0x000fe200078f30ff */
[----:B------:R-:W-:Y:S01]  /*98f0*/  @UP0 ULDC UR8, c[0x0][0x44c] ;  /* 0x0001130000080ab9 */ /* 0x000fe20000000800 */
[----:B------:R-:W-:Y:S01]  /*9900*/  @UP0 ULDC UR11, c[0x0][0x450] ;  /* 0x00011400000b0ab9 */ /* 0x000fe20000000800 */
[----:B------:R-:W-:Y:S01]  /*9910*/  UIMAD.WIDE.U32 UR8, UR6, UR8, URZ ;  /* 0x00000008060872a5 */ /* 0x000fe2000f8e003f */
[----:B------:R-:W-:Y:S01]  /*9920*/  SHF.R.S32.HI R3, RZ, 0x6, R3 ;  /* 0x00000006ff037819 */ /* 0x000fe20000011403 */
[----:B------:R-:W-:-:S02]  /*9930*/  USHF.R.S32.HI UR7, URZ, 0x6, UR7 ;  /* 0x000000063f077899 */ /* 0x000fc40008011407 */
[----:B------:R-:W-:Y:S02]  /*9940*/  @UP0 USHF.R.U32.HI UR6, URZ, UR11, UR9 ;  /* 0x0000000b3f060299 */ /* 0x000fe40008011609 */
[----:B------:R-:W-:Y:S02]  /*9950*/  UISETP.GE.AND UP0, UPT, UR5, 0x1, UPT ;  /* 0x000000010500788c */ /* 0x000fe4000bf06270 */
[----:B------:R-:W-:Y:S01]  /*9960*/  UIADD3 UR6, UR44, UR6, URZ ;  /* 0x000000062c067290 */ /* 0x000fe2000fffe03f */
[----:B------:R-:W-:-:S03]  /*9970*/  VIMNMX R178, R3, UR7, PT ;  /* 0x0000000703b27c48 */ /* 0x000fc6000bfe0100 */
[----:B------:R-:W-:Y:S01]  /*9980*/  PLOP3.LUT P0, PT, PT, PT, UP0, 0x40, 0x0 ;  /* 0x000000000000781c */ /* 0x000fe20003f0e808 */
[----:B------:R-:W-:-:S06]  /*9990*/  UIADD3 UR4, UR6, -UR10, URZ ;  /* 0x8000000a06047290 */ /* 0x000fcc000fffe03f */
[----:B------:R-:W-:-:S06]  /*99a0*/  IMAD.U32 R0, RZ, RZ, UR4 ;  /* 0x00000004ff007e24 */ /* 0x000fcc000f8e00ff */
[----:B------:R-:W-:Y:S05]  /*99b0*/  @P0 BRA `(.L_x_5128) ;  /* 0x0000000000440947 */ /* 0x000fea0003800000 */
[----:B------:R-:W-:Y:S02]  /*99c0*/  UMOV UR4, UR6 ;  /* 0x0000000600047c82 */ /* 0x000fe40008000000 */
        /* <DEDUP_REMOVED lines=10> */
.L_x_5129:
[----:B------:R-:W-:-:S11]  /*9a70*/  UISETP.NE.AND UP0, UPT, UR5, 0x1, UPT ;  /* 0x000000010500788c */ /* 0x000fd6000bf05270 */
[----:B------:R-:W-:Y:S02]  /*9a80*/  @UP0 ULDC.64 UR8, c[0x0][0xae0] ;  /* 0x0002b80000080ab9 */ /* 0x000fe40000000a00 */
[----:B------:R-:W-:-:S04]  /*9a90*/  UIMAD.WIDE.U32 UR6, UR4, UR8, URZ ;  /* 0x00000008040672a5 */ /* 0x000fc8000f8e003f */
[----:B------:R-:W-:-:S12]  /*9aa0*/  @UP0 USHF.R.U32.HI UR4, URZ, UR9, UR7 ;  /* 0x000000093f040299 */ /* 0x000fd80008011607 */
.L_x_5130:
[----:B------:R-:W-:-:S06]  /*9ab0*/  UIMAD UR4, UR4, UR5, URZ ;  /* 0x00000005040472a4 */ /* 0x000fcc000f8e023f */
[----:B------:R-:W-:-:S07]  /*9ac0*/  VIMNMX R0, R0, UR4, !PT ;  /* 0x0000000400007c48 */ /* 0x000fce000ffe0100 */
.L_x_5128:
[----:B------:R-:W-:Y:S02]  /*9ad0*/  SHF.R.S32.HI R3, RZ, 0x1f, R0 ;  /* 0x0000001fff037819 */ /* 0x000fe40000011400 */
[----:B------:R-:W-:Y:S02]  /*9ae0*/  LOP3.LUT R22, R23, 0xffff, RZ, 0xc0, !PT ;  /* 0x0000ffff17167812 */ /* 0x000fe400078ec0ff */
[----:B------:R-:W-:-:S04]  /*9af0*/  LEA.HI R3, R3, R0, RZ, 0x6 ;  /* 0x0000000003037211 */ /* 0x000fc800078f30ff */
[----:B------:R-:W-:-:S04]  /*9b00*/  SHF.R.S32.HI R3, RZ, 0x6, R3 ;  /* 0x00000006ff037819 */ /* 0x000fc80000011403 */
[----:B--2---:R-:W-:Y:S01]  /*9b10*/  VIMNMX R9, RZ, R3, !PT ;  /* 0x00000003ff097248 */ /* 0x004fe20007fe0100 */
[----:B------:R-:W-:-:S03]  /*9b20*/  IMAD.MOV.U32 R3, RZ, RZ, RZ ;  /* 0x000000ffff037224 */ /* 0x000fc600078e00ff */
[----:B------:R-:W-:-:S13]  /*9b30*/  ISETP.GT.AND P0, PT, R178, R9, PT ;  /* 0x00000009b200720c */ /* 0x000fda0003f04270 */
[----:B------:R-:W-:Y:S05]  /*9b40*/  @!P0 BRA `(.L_x_5131) ;  /* 0x00000000007c8947 */ /* 0x000fea0003800000 */
[----:B------:R-:W-:-:S04]  /*9b50*/  SHF.R.U32.HI R11, RZ, 0x10, R23 ;  /* 0x00000010ff0b7819 */ /* 0x000fc80000011617 */
[----:B------:R-:W-:-:S13]  /*9b60*/  ISETP.NE.AND P0, PT, R11, RZ, PT ;  /* 0x000000ff0b00720c */ /* 0x000fda0003f05270 */
[----:B------:R-:W0:Y:S02]  /*9b70*/  @!P0 LDC R11, c[0x0][0xae8] ;  /* 0x0002ba00ff0b8b82 */ /* 0x000e240000000800 */
[-C--:B0-----:R-:W-:Y:S02]  /*9b80*/  IABS R6, R11.reuse ;  /* 0x0000000b00067213 */ /* 0x081fe40000000000 */
        /* <DEDUP_REMOVED lines=27> */
.L_x_5131:
[----:B------:R-:W-:-:S05]  /*9d40*/  IMAD R22, R22, R3, R9 ;  /* 0x0000000316167224 */ /* 0x000fca00078e0209 */
[----:B------:R-:W-:Y:S02]  /*9d50*/  VIADDMNMX R178, R22, R3, R178, PT ;  /* 0x0000000316b27246 */ /* 0x000fe400038001b2 */
[----:B------:R-:W-:Y:S02]  /*9d60*/  PRMT R3, RZ, 0x7610, R3 ;  /* 0x00007610ff037816 */ /* 0x000fe40000000003 */
[----:B------:R-:W-:-:S13]  /*9d70*/  ISETP.GT.AND P0, PT, R178, R22, PT ;  /* 0x00000016b200720c */ /* 0x000fda0003f04270 */
[----:B------:R-:W-:Y:S05]  /*9d80*/  @!P0 BRA `(.L_x_5118) ;  /* 0x0000017400b08947 */ /* 0x000fea0003800000 */
[----:B------:R-:W-:Y:S01]  /*9d90*/  SHF.R.S32.HI R3, RZ, 0x1f, R154 ;  /* 0x0000001fff037819 */ /* 0x000fe2000001149a */
[----:B------:R-:W-:Y:S01]  /*9da0*/  UIADD3 UR8, UR43, 0x400, URZ ;  /* 0x000004002b087890 */ /* 0x000fe2000fffe03f */
[----:B------:R-:W-:Y:S01]  /*9db0*/  IMAD.MOV.U32 R4, RZ, RZ, 0x1 ;  /* 0x00000001ff047424 */ /* 0x000fe200078e00ff */
[----:B------:R-:W-:Y:S01]  /*9dc0*/  UIADD3 UR6, UR43, 0x26400, URZ ;  /* 0x000264002b067890 */ /* 0x000fe2000fffe03f */
[----:B------:R-:W-:Y:S01]  /*9dd0*/  LEA.HI R68, R3, R154, RZ, 0x7 ;  /* 0x0000009a03447211 */ /* 0x000fe200078f38ff */
[----:B------:R-:W-:Y:S01]  /*9de0*/  UIADD3 UR5, UR43, 0x22400, URZ ;  /* 0x000224002b057890 */ /* 0x000fe2000fffe03f */
[----:B------:R-:W-:Y:S01]  /*9df0*/  IMAD.MOV.U32 R5, RZ, RZ, RZ ;  /* 0x000000ffff057224 */ /* 0x000fe200078e00ff */
[----:B------:R-:W-:Y:S01]  /*9e00*/  UIADD3 UR4, UR43, 0x20400, URZ ;  /* 0x000204002b047890 */ /* 0x000fe2000fffe03f */
[----:B------:R-:W-:Y:S01]  /*9e10*/  SHF.R.S32.HI R70, RZ, 0x7, R68 ;  /* 0x00000007ff467819 */ /* 0x000fe20000011444 */
[----:B------:R-:W-:Y:S01]  /*9e20*/  USHF.R.U32.HI UR6, URZ, 0x4, UR6 ;  /* 0x000000043f067899 */ /* 0x000fe20008011606 */
[----:B------:R-:W-:Y:S01]  /*9e30*/  IMAD.MOV.U32 R6, RZ, RZ, 0x1 ;  /* 0x00000001ff067424 */ /* 0x000fe200078e00ff */
[----:B------:R-:W-:Y:S01]  /*9e40*/  USHF.R.U32.HI UR7, URZ, 0x4, UR8 ;  /* 0x000000043f077899 */ /* 0x000fe20008011608 */
[----:B------:R-:W-:Y:S01]  /*9e50*/  IMAD.MOV.U32 R7, RZ, RZ, RZ ;  /* 0x000000ffff077224 */ /* 0x000fe200078e00ff */
[----:B------:R-:W0:Y:S01]  /*9e60*/  SHFL.IDX PT, R0, R70, RZ, 0x1f ;  /* 0x00001fff46007589 */ /* 0x000e2200000e0000 */
[----:B------:R-:W-:Y:S01]  /*9e70*/  USHF.R.U32.HI UR5, URZ, 0x4, UR5 ;  /* 0x000000043f057899 */ /* 0x000fe20008011605 */
[----:B------:R-:W-:Y:S01]  /*9e80*/  IMAD.MOV.U32 R13, RZ, RZ, 0x40000040 ;  /* 0x40000040ff0d7424 */ /* 0x000fe200078e00ff */
[----:B------:R-:W-:Y:S01]  /*9e90*/  UIADD3 UR9, UP0, UR38, 0x38400, URZ ;  /* 0x0003840026097890 */ /* 0x000fe2000ff1e03f */
[----:B------:R1:W-:Y:S01]  /*9ea0*/  STL.128 [R1+0x60], R4 ;  /* 0x0000600401007387 */ /* 0x0003e20000100c00 */
[----:B------:R-:W-:-:S02]  /*9eb0*/  USHF.R.U32.HI UR4, URZ, 0x4, UR4 ;  /* 0x000000043f047899 */ /* 0x000fc40008011604 */
[----:B------:R-:W-:Y:S01]  /*9ec0*/  ULOP3.LUT UR6, UR6, 0x3fff, URZ, 0xc0, !UPT ;  /* 0x00003fff06067892 */ /* 0x000fe2000f8ec03f */
[----:B------:R-:W-:Y:S01]  /*9ed0*/  STL [R1+0x74], R154 ;  /* 0x0000749a01007387 */ /* 0x000fe20000100800 */
[----:B------:R-:W-:Y:S01]  /*9ee0*/  ULOP3.LUT UR7, UR7, 0x3fff, URZ, 0xc0, !UPT ;  /* 0x00003fff07077892 */ /* 0x000fe2000f8ec03f */
[----:B------:R-:W-:Y:S01]  /*9ef0*/  IMAD.U32 R8, RZ, RZ, UR9 ;  /* 0x00000009ff087e24 */ /* 0x000fe2000f8e00ff */
[----:B------:R-:W-:Y:S02]  /*9f00*/  ULOP3.LUT UR5, UR5, 0x3fff, URZ, 0xc0, !UPT ;  /* 0x00003fff05057892 */ /* 0x000fe4000f8ec03f */
[----:B------:R-:W-:Y:S02]  /*9f10*/  UIADD3.X UR10, URZ, UR39, URZ, UP0, !UPT ;  /* 0x000000273f0a7290 */ /* 0x000fe400087fe43f */
[----:B------:R-:W-:Y:S02]  /*9f20*/  ULOP3.LUT UR4, UR4, 0x3fff, URZ, 0xc0, !UPT ;  /* 0x00003fff04047892 */ /* 0x000fe4000f8ec03f */
[----:B------:R-:W-:-:S02]  /*9f30*/  ULOP3.LUT UR6, UR6, 0x10000, URZ, 0xfc, !UPT ;  /* 0x0001000006067892 */ /* 0x000fc4000f8efc3f */
[----:B------:R-:W-:Y:S01]  /*9f40*/  ULOP3.LUT UR7, UR7, 0x10000, URZ, 0xfc, !UPT ;  /* 0x0001000007077892 */ /* 0x000fe2000f8efc3f */
[----:B------:R-:W-:Y:S01]  /*9f50*/  IMAD.U32 R9, RZ, RZ, UR10 ;  /* 0x0000000aff097e24 */ /* 0x000fe2000f8e00ff */
[----:B------:R-:W-:Y:S01]  /*9f60*/  ULOP3.LUT UR5, UR5, 0x10000, URZ, 0xfc, !UPT ;  /* 0x0001000005057892 */ /* 0x000fe2000f8efc3f */
[----:B-1----:R-:W-:Y:S01]  /*9f70*/  IMAD.MOV.U32 R5, RZ, RZ, 0x40000040 ;  /* 0x40000040ff057424 */ /* 0x002fe200078e00ff */
[----:B------:R-:W-:Y:S01]  /*9f80*/  ULOP3.LUT UR4, UR4, 0x10000, URZ, 0xfc, !UPT ;  /* 0x0001000004047892 */ /* 0x000fe2000f8efc3f */
[----:B0-----:R-:W-:Y:S01]  /*9f90*/  LEA.HI R3, R0, R0, RZ, 0x1 ;  /* 0x0000000000037211 */ /* 0x001fe200078f08ff */
[----:B------:R-:W-:Y:S01]  /*9fa0*/  IMAD.U32 R10, RZ, RZ, UR6 ;  /* 0x00000006ff0a7e24 */ /* 0x000fe2000f8e00ff */
[----:B------:R0:W-:Y:S01]  /*9fb0*/  STL.64 [R1+0x58], R8 ;  /* 0x0000580801007387 */ /* 0x0001e20000100a00 */
[----:B------:R-:W-:Y:S01]  /*9fc0*/  IMAD.U32 R11, RZ, RZ, UR7 ;  /* 0x00000007ff0b7e24 */ /* 0x000fe2000f8e00ff */
[----:B------:R-:W-:Y:S01]  /*9fd0*/  LOP3.LUT R3, R3, 0x6, RZ, 0xc0, !PT ;  /* 0x0000000603037812 */ /* 0x000fe200078ec0ff */
[----:B------:R-:W-:Y:S01]  /*9fe0*/  IMAD.U32 R12, RZ, RZ, UR4 ;  /* 0x00000004ff0c7e24 */ /* 0x000fe2000f8e00ff */
[----:B------:R-:W-:Y:S01]  /*9ff0*/  UIADD3 UR4, UR43, 0x36400, URZ ;  /* 0x000364002b047890 */ /* 0x000fe2000fffe03f */
[----:B------:R-:W-:-:S02]  /*a000*/  IMAD.MOV.U32 R4, RZ, RZ, R10 ;  /* 0x000000ffff047224 */ /* 0x000fc400078e000a */
[----:B------:R-:W-:Y:S01]  /*a010*/  IMAD.IADD R0, R0, 0x1, -R3 ;  /* 0x0000000100007824 */ /* 0x000fe200078e0a03 */
[----:B------:R-:W-:Y:S01]  /*a020*/  ULOP3.LUT UP0, URZ, UR4, 0x3ff, URZ, 0xc0, !UPT ;  /* 0x000003ff043f7892 */ /* 0x000fe2000f80c03f */
[----:B------:R-:W-:Y:S01]  /*a030*/  IMAD.U32 R3, RZ, RZ, UR5 ;  /* 0x00000005ff037e24 */ /* 0x000fe2000f8e00ff */
[----:B------:R1:W-:Y:S01]  /*a040*/  STL.64 [R1+0x78], R12 ;  /* 0x0000780c01007387 */ /* 0x0003e20000100a00 */
[----:B------:R-:W-:Y:S01]  /*a050*/  IMAD.MOV.U32 R6, RZ, RZ, R11 ;  /* 0x000000ffff067224 */ /* 0x000fe200078e000b */
[----:B------:R-:W-:Y:S01]  /*a060*/  LEA R0, R0, UR8, 0xf ;  /* 0x0000000800007c11 */ /* 0x000fe2000f8e78ff */
[----:B------:R-:W-:Y:S01]  /*a070*/  IMAD.MOV.U32 R7, RZ, RZ, 0x40000040 ;  /* 0x40000040ff077424 */ /* 0x000fe200078e00ff */
[----:B------:R-:W-:Y:S01]  /*a080*/  PLOP3.LUT P0, PT, PT, PT, UP0, 0x80, 0x0 ;  /* 0x000000000000781c */ /* 0x000fe20003f0f008 */
[----:B0-----:R-:W-:Y:S01]  /*a090*/  IMAD.MOV.U32 R8, RZ, RZ, R3 ;  /* 0x000000ffff087224 */ /* 0x001fe200078e0003 */
[----:B------:R-:W-:Y:S01]  /*a0a0*/  SHF.R.U32.HI R0, RZ, 0x4, R0 ;  /* 0x00000004ff007819 */ /* 0x000fe20000011600 */
[----:B------:R-:W-:Y:S01]  /*a0b0*/  IMAD.MOV.U32 R9, RZ, RZ, 0x40000040 ;  /* 0x40000040ff097424 */ /* 0x000fe200078e00ff */
[----:B------:R1:W-:Y:S01]  /*a0c0*/  STL.128 [R1+0x90], R4 ;  /* 0x0000900401007387 */ /* 0x0003e20000100c00 */
[----:B------:R-:W-:Y:S01]  /*a0d0*/  IMAD.MOV.U32 R11, RZ, RZ, 0x40000040 ;  /* 0x40000040ff0b7424 */ /* 0x000fe200078e00ff */
[----:B------:R-:W-:-:S04]  /*a0e0*/  LOP3.LUT R0, R0, 0x3fff, RZ, 0xc0, !PT ;  /* 0x00003fff00007812 */ /* 0x000fc800078ec0ff */
[----:B------:R-:W-:Y:S01]  /*a0f0*/  LOP3.LUT R10, R0, 0x2000000, RZ, 0xfc, !PT ;  /* 0x02000000000a7812 */ /* 0x000fe200078efcff */
[----:B------:R-:W-:-:S04]  /*a100*/  IMAD.MOV.U32 R0, RZ, RZ, R154 ;  /* 0x000000ffff007224 */ /* 0x000fc800078e009a */
[----:B------:R1:W-:Y:S01]  /*a110*/  STL.128 [R1+0x80], R8 ;  /* 0x0000800801007387 */ /* 0x0003e20000100c00 */
[----:B------:R-:W-:Y:S05]  /*a120*/  @!P0 BRA `(.L_x_5132) ;  /* 0x0000000000448947 */ /* 0x000fea0003800000 */
[----:B------:R-:W-:Y:S01]  /*a130*/  MOV R0, 0x0 ;  /* 0x0000000000007802 */ /* 0x000fe20000000f00 */
[----:B------:R-:W-:Y:S01]  /*a140*/  ULDC.64 UR4, c[0x4][0xf0] ;  /* 0x01003c0000047ab9 */ /* 0x000fe20000000a00 */
[----:B------:R-:W-:Y:S01]  /*a150*/  ULDC.64 UR6, c[0x4][0x58] ;  /* 0x0100160000067ab9 */ /* 0x000fe20000000a00 */
[----:B-1----:R-:W-:Y:S01]  /*a160*/  IMAD.U32 R4, RZ, RZ, UR4 ;  /* 0x00000004ff047e24 */ /* 0x002fe2000f8e00ff */
        /* <DEDUP_REMOVED lines=12> */
.L_x_5133:
[----:B------:R0:W5:Y:S02]  /*a230*/  LDL R0, [R1+0x74] ;  /* 0x0000740001007983 */ /* 0x0001640000100800 */
.L_x_5132:
[----:B------:R-:W2:Y:S01]  /*a240*/  LDL R71, [R1+0x1cc] ;  /* 0x0001cc0001477983 */ /* 0x000ea20000100800 */
[----:B-----5:R-:W-:Y:S01]  /*a250*/  SHF.R.S32.HI R3, RZ, 0x1f, R0 ;  /* 0x0000001fff037819 */ /* 0x020fe20000011400 */
[----:B------:R-:W-:Y:S01]  /*a260*/  VIADD R14, R37, 0xffffff80 ;  /* 0xffffff80250e7836 */ /* 0x000fe20000000000 */
[----:B-1----:R-:W-:Y:S01]  /*a270*/  LOP3.LUT R7, R68, 0xffffff80, RZ, 0xc0, !PT ;  /* 0xffffff8044077812 */ /* 0x002fe200078ec0ff */
[----:B------:R-:W1:Y:S01]  /*a280*/  LDC.64 R172, c[0x0][0xae0] ;  /* 0x0002b800ffac7b82 */ /* 0x000e620000000a00 */
[CC--:B------:R-:W-:Y:S01]  /*a290*/  LEA.HI R4, R3.reuse, R0.reuse, RZ, 0x4 ;  /* 0x0000000003047211 */ /* 0x0c0fe200078f20ff */
[----:B------:R-:W-:Y:S01]  /*a2a0*/  STL.64 [R1+0xb8], R28 ;  /* 0x0000b81c01007387 */ /* 0x000fe20000100a00 */
[----:B------:R-:W-:Y:S01]  /*a2b0*/  LEA.HI R3, R3, R0, RZ, 0x5 ;  /* 0x0000000003037211 */ /* 0x000fe200078f28ff */
[----:B------:R-:W-:Y:S01]  /*a2c0*/  IMAD.IADD R10, R154, 0x1, -R7 ;  /* 0x000000019a0a7824 */ /* 0x000fe200078e0a07 */
[----:B------:R-:W-:Y:S01]  /*a2d0*/  LOP3.LUT R5, R4, 0xfffffff0, RZ, 0xc0, !PT ;  /* 0xfffffff004057812 */ /* 0x000fe200078ec0ff */
[----:B------:R3:W-:Y:S01]  /*a2e0*/  STL [R1+0xcc], R14 ;  /* 0x0000cc0e01007387 */ /* 0x0007e20000100800 */
[----:B------:R-:W-:Y:S01]  /*a2f0*/  LEA.HI R7, R70, R70, RZ, 0x1 ;  /* 0x0000004646077211 */ /* 0x000fe200078f08ff */
[----:B------:R-:W-:Y:S01]  /*a300*/  IMAD.SHL.U32 R3, R3, 0x20, RZ ;  /* 0x0000002003037824 */ /* 0x000fe200078e00ff */
[----:B------:R-:W-:Y:S01]  /*a310*/  SHF.R.S32.HI R9, RZ, 0x1f, R10 ;  /* 0x0000001fff097819 */ /* 0x000fe2000001140a */
[----:B------:R-:W-:Y:S01]  /*a320*/  IMAD.IADD R5, R0, 0x1, -R5 ;  /* 0x0000000100057824 */ /* 0x000fe200078e0a05 */
[----:B------:R-:W-:Y:S01]  /*a330*/  SHF.R.U32.HI R13, RZ, 0x1, R4 ;  /* 0x00000001ff0d7819 */ /* 0x000fe20000011604 */
[----:B------:R-:W4:Y:S01]  /*a340*/  LDC.64 R154, c[0x0][0xad8] ;  /* 0x0002b600ff9a7b82 */ /* 0x000f220000000a00 */
[-C--:B------:R-:W-:Y:S01]  /*a350*/  LEA.HI R11, R9, R10.reuse, RZ, 0x2 ;  /* 0x0000000a090b7211 */ /* 0x080fe200078f10ff */
[----:B------:R-:W-:Y:S01]  /*a360*/  STL.64 [R1+0xc0], R26 ;  /* 0x0000c01a01007387 */ /* 0x000fe20000100a00 */
[----:B------:R-:W-:Y:S01]  /*a370*/  SHF.R.S32.HI R6, RZ, 0x1f, R5 ;  /* 0x0000001fff067819 */ /* 0x000fe20000011405 */
[----:B------:R-:W-:Y:S01]  /*a380*/  BSSY B0, `(.L_x_5134) ;  /* 0x0000044000007945 */ /* 0x000fe20003800000 */
[----:B------:R-:W-:Y:S01]  /*a390*/  SHF.R.S32.HI R12, RZ, 0x2, R11 ;  /* 0x00000002ff0c7819 */ /* 0x000fe2000001140b */
[----:B------:R0:W-:Y:S01]  /*a3a0*/  STL.64 [R1+0x110], R24 ;  /* 0x0001101801007387 */ /* 0x0001e20000100a00 */
[----:B------:R-:W-:Y:S01]  /*a3b0*/  LEA.HI R6, R6, R5, RZ, 0x3 ;  /* 0x0000000506067211 */ /* 0x000fe200078f18ff */
[----:B------:R-:W1:Y:S01]  /*a3c0*/  LDC R229, c[0x0][0x450] ;  /* 0x00011400ffe57b82 */ /* 0x000e620000000800 */
[----:B------:R-:W-:Y:S01]  /*a3d0*/  LOP3.LUT R7, R7, 0xfffffe, RZ, 0xc0, !PT ;  /* 0x00fffffe07077812 */ /* 0x000fe200078ec0ff */
[----:B------:R0:W-:Y:S01]  /*a3e0*/  STL.U8 [R1+0xc8], RZ ;  /* 0x0000c8ff01007387 */ /* 0x0001e20000100000 */
[C---:B------:R-:W-:Y:S01]  /*a3f0*/  LOP3.LUT R8, R6.reuse, 0xfffffff8, RZ, 0xc0, !PT ;  /* 0xfffffff806087812 */ /* 0x040fe200078ec0ff */
[----:B------:R-:W-:Y:S01]  /*a400*/  IMAD.SHL.U32 R6, R6, 0x40, RZ ;  /* 0x0000004006067824 */ /* 0x000fe200078e00ff */
[----:B------:R-:W-:Y:S01]  /*a410*/  LEA.HI R9, R9, R10, RZ, 0x5 ;  /* 0x0000000a09097211 */ /* 0x000fe200078f28ff */
[----:B------:R-:W-:Y:S01]  /*a420*/  IMAD.IADD R7, R70, 0x1, -R7 ;  /* 0x0000000146077824 */ /* 0x000fe200078e0a07 */
[----:B------:R-:W-:Y:S01]  /*a430*/  LOP3.LUT R3, R3, 0xfffffc00, RZ, 0xc0, !PT ;  /* 0xfffffc0003037812 */ /* 0x000fe200078ec0ff */
[----:B------:R-:W-:Y:S01]  /*a440*/  IMAD.IADD R8, R5, 0x1, -R8 ;  /* 0x0000000105087824 */ /* 0x000fe200078e0a08 */
[----:B------:R-:W-:Y:S01]  /*a450*/  LOP3.LUT R5, R11, 0x7ffffffc, RZ, 0xc0, !PT ;  /* 0x7ffffffc0b057812 */ /* 0x000fe200078ec0ff */
[----:B---3--:R-:W3:Y:S01]  /*a460*/  LDC R14, c[0x0][0xad4] ;  /* 0x0002b500ff0e7b82 */ /* 0x008ee20000000800 */
[----:B------:R-:W-:Y:S01]  /*a470*/  SHF.R.S32.HI R11, RZ, 0x1f, R11 ;  /* 0x0000001fff0b7819 */ /* 0x000fe2000001140b */
[----:B------:R-:W-:Y:S01]  /*a480*/  IMAD.SHL.U32 R0, R8, 0x40, RZ ;  /* 0x0000004008007824 */ /* 0x000fe200078e00ff */
[----:B------:R-:W-:Y:S01]  /*a490*/  LOP3.LUT R6, R6, 0xfffffe00, RZ, 0xc0, !PT ;  /* 0xfffffe0006067812 */ /* 0x000fe200078ec0ff */
[----:B------:R-:W-:Y:S01]  /*a4a0*/  IMAD.IADD R4, R10, 0x1, -R5 ;  /* 0x000000010a047824 */ /* 0x000fe200078e0a05 */
[----:B------:R-:W-:Y:S01]  /*a4b0*/  LEA.HI R11, R11, R12, RZ, 0x3 ;  /* 0x0000000c0b0b7211 */ /* 0x000fe200078f18ff */
[----:B0-----:R-:W-:Y:S01]  /*a4c0*/  IMAD.MOV.U32 R24, RZ, RZ, RZ ;  /* 0x000000ffff187224 */ /* 0x001fe200078e00ff */
[----:B------:R-:W-:Y:S01]  /*a4d0*/  LOP3.LUT R0, R0, 0x1c0, RZ, 0xc0, !PT ;  /* 0x000001c000007812 */ /* 0x000fe200078ec0ff */
[----:B------:R-:W-:Y:S01]  /*a4e0*/  IMAD R7, R7, 0x80, R4 ;  /* 0x0000008007077824 */ /* 0x000fe200078e0204 */
[----:B------:R-:W-:Y:S01]  /*a4f0*/  LOP3.LUT R11, R11, 0xfffffff8, RZ, 0xc0, !PT ;  /* 0xfffffff80b0b7812 */ /* 0x000fe200078ec0ff */
[----:B------:R-:W0:Y:S01]  /*a500*/  LDC.64 R4, c[0x0][0x448] ;  /* 0x00011200ff047b82 */ /* 0x000e220000000a00 */
[----:B------:R-:W-:Y:S01]  /*a510*/  LOP3.LUT R13, R0, 0x8, R13, 0xf8, !PT ;  /* 0x00000008000d7812 */ /* 0x000fe200078ef80d */
[----:B------:R-:W-:Y:S01]  /*a520*/  IMAD.SHL.U32 R21, R7, 0x2, RZ ;  /* 0x0000000207157824 */ /* 0x000fe200078e00ff */
[----:B------:R-:W-:Y:S01]  /*a530*/  SHF.R.U32.HI R0, RZ, 0x3, R0 ;  /* 0x00000003ff007819 */ /* 0x000fe20000011600 */
[----:B------:R-:W-:Y:S01]  /*a540*/  IMAD.IADD R20, R12, 0x1, -R11 ;  /* 0x000000010c147824 */ /* 0x000fe200078e0a0b */
[----:B------:R-:W-:Y:S01]  /*a550*/  SHF.R.S32.HI R9, RZ, 0x5, R9 ;  /* 0x00000005ff097819 */ /* 0x000fe20000011409 */
[----:B----4-:R-:W-:Y:S01]  /*a560*/  IMAD.MOV.U32 R15, RZ, RZ, R154 ;  /* 0x000000ffff0f7224 */ /* 0x010fe200078e009a */
[----:B------:R-:W-:Y:S01]  /*a570*/  LOP3.LUT R0, R13, R0, RZ, 0x3c, !PT ;  /* 0x000000000d007212 */ /* 0x000fe200078e3cff */
[----:B------:R-:W3:Y:S01]  /*a580*/  LDC R12, c[0x0][0x288] ;  /* 0x0000a200ff0c7b82 */ /* 0x000ee20000000800 */
[----:B------:R-:W-:Y:S01]  /*a590*/  LOP3.LUT P1, RZ, R8, 0x4, RZ, 0xc0, !PT ;  /* 0x0000000408ff7812 */ /* 0x000fe2000782c0ff */
[----:B------:R-:W-:Y:S01]  /*a5a0*/  IMAD R20, R9, 0x10, R20 ;  /* 0x0000001009147824 */ /* 0x000fe200078e0214 */
[----:B------:R-:W-:Y:S01]  /*a5b0*/  IADD3 R3, R0, R6, R3 ;  /* 0x0000000600037210 */ /* 0x000fe20007ffe003 */
[----:B------:R-:W-:Y:S01]  /*a5c0*/  IMAD.MOV.U32 R0, RZ, RZ, 0x20 ;  /* 0x00000020ff007424 */ /* 0x000fe200078e00ff */
[----:B------:R-:W-:Y:S01]  /*a5d0*/  LOP3.LUT P0, RZ, R8, 0x2, RZ, 0xc0, !PT ;  /* 0x0000000208ff7812 */ /* 0x000fe2000780c0ff */
[----:B------:R-:W-:Y:S01]  /*a5e0*/  IMAD.U32 R8, RZ, RZ, UR38 ;  /* 0x00000026ff087e24 */ /* 0x000fe2000f8e00ff */
[----:B------:R-:W-:Y:S01]  /*a5f0*/  IADD3 R28, P2, R50, 0x70, RZ ;  /* 0x00000070321c7810 */ /* 0x000fe20007f5e0ff */
[----:B------:R-:W-:Y:S01]  /*a600*/  IMAD.U32 R9, RZ, RZ, UR39 ;  /* 0x00000027ff097e24 */ /* 0x000fe2000f8e00ff */
[----:B------:R-:W-:Y:S01]  /*a610*/  SEL R7, R0, 0xffffffe0, !P1 ;  /* 0xffffffe000077807 */ /* 0x000fe20004800000 */
[----:B------:R-:W-:Y:S01]  /*a620*/  IMAD.MOV.U32 R6, RZ, RZ, 0x10 ;  /* 0x00000010ff067424 */ /* 0x000fe200078e00ff */
[----:B------:R4:W-:Y:S01]  /*a630*/  STL.64 [R1+0xb0], R20 ;  /* 0x0000b01401007387 */ /* 0x0009e20000100a00 */
[----:B------:R-:W-:-:S03]  /*a640*/  IMAD.WIDE.U32 R10, R3, 0x2, R8 ;  /* 0x00000002030a7825 */ /* 0x000fc600078e0008 */
[----:B------:R-:W-:Y:S01]  /*a650*/  SEL R6, R6, 0xfffffff0, !P0 ;  /* 0xfffffff006067807 */ /* 0x000fe20004000000 */
[----:B------:R-:W-:Y:S01]  /*a660*/  IMAD.X R29, RZ, RZ, R35, P2 ;  /* 0x000000ffff1d7224 */ /* 0x000fe200010e0623 */
[----:B------:R-:W-:Y:S01]  /*a670*/  IADD3 R10, P0, R10, 0x36400, RZ ;  /* 0x000364000a0a7810 */ /* 0x000fe20007f1e0ff */
[----:B------:R-:W-:Y:S01]  /*a680*/  IMAD.U32 R13, RZ, RZ, UR42 ;  /* 0x0000002aff0d7e24 */ /* 0x000fe2000f8e00ff */
[----:B0-----:R4:W-:Y:S01]  /*a690*/  STL.64 [R1+0xf0], R4 ;  /* 0x0000f00401007387 */ /* 0x0019e20000100a00 */
[----:B------:R-:W-:Y:S02]  /*a6a0*/  IMAD.MOV.U32 R25, RZ, RZ, R155 ;  /* 0x000000ffff197224 */ /* 0x000fe400078e009b */
[----:B------:R-:W-:Y:S01]  /*a6b0*/  IMAD.X R11, RZ, RZ, R11, P0 ;  /* 0x000000ffff0b7224 */ /* 0x000fe200000e060b */
[----:B------:R4:W-:Y:S01]  /*a6c0*/  STL.128 [R1+0x100], R28 ;  /* 0x0001001c01007387 */ /* 0x0009e20000100c00 */
[----:B-1----:R-:W-:Y:S02]  /*a6d0*/  IMAD.MOV.U32 R26, RZ, RZ, R172 ;  /* 0x000000ffff1a7224 */ /* 0x002fe400078e00ac */
[----:B------:R-:W-:Y:S01]  /*a6e0*/  IMAD.MOV.U32 R27, RZ, RZ, R173 ;  /* 0x000000ffff1b7224 */ /* 0x000fe200078e00ad */
[----:B------:R4:W-:Y:S04]  /*a6f0*/  STL.64 [R1+0xa0], R6 ;  /* 0x0000a00601007387 */ /* 0x0009e80000100a00 */
[----:B------:R4:W-:Y:S04]  /*a700*/  STL.64 [R1+0xa8], R10 ;  /* 0x0000a80a01007387 */ /* 0x0009e80000100a00 */
[----:B---3--:R4:W-:Y:S04]  /*a710*/  STL.128 [R1+0xd0], R12 ;  /* 0x0000d00c01007387 */ /* 0x0089e80000100c00 */
[----:B------:R4:W-:Y:S04]  /*a720*/  STL.128 [R1+0xe0], R24 ;  /* 0x0000e01801007387 */ /* 0x0009e80000100c00 */
[----:B------:R4:W-:Y:S04]  /*a730*/  STL.U8 [R1+0xfc], RZ ;  /* 0x0000fcff01007387 */ /* 0x0009e80000100000 */
[----:B------:R4:W-:Y:S04]  /*a740*/  STL.U8 [R1+0x118], RZ ;  /* 0x000118ff01007387 */ /* 0x0009e80000100000 */
[----:B------:R4:W-:Y:S01]  /*a750*/  STL [R1+0xf8], R229 ;  /* 0x0000f8e501007387 */ /* 0x0009e20000100800 */
[----:B--2---:R-:W-:-:S04]  /*a760*/  LEA.HI R0, R71, R71, RZ, 0x1 ;  /* 0x0000004747007211 */ /* 0x004fc800078f08ff */
[----:B------:R-:W-:-:S05]  /*a770*/  LOP3.LUT R0, R0, 0xfffffffe, RZ, 0xc0, !PT ;  /* 0xfffffffe00007812 */ /* 0x000fca00078ec0ff */
[----:B------:R-:W-:-:S05]  /*a780*/  IMAD.IADD R0, R71, 0x1, -R0 ;  /* 0x0000000147007824 */ /* 0x000fca00078e0a00 */
[----:B------:R-:W-:-:S04]  /*a790*/  SHF.L.U32 R0, R0, 0x1f, RZ ;  /* 0x0000001f00007819 */ /* 0x000fc800000006ff */
[----:B------:R-:W0:Y:S02]  /*a7a0*/  SYNCS.PHASECHK.TRANS64.TRYWAIT P0, [UR43+0x38800], R0 ;  /* 0x03880000ff0075a7 */ /* 0x000e24000800016b */
[----:B0---4-:R-:W-:Y:S05]  /*a7b0*/  @!P0 BRA `(.L_x_5135) ;  /* 0x000001e000a48947 */ /* 0x011fea0003800000 */
.L_x_5299:
[----:B------:R-:W-:Y:S05]  /*a7c0*/  BSYNC B0 ;  /* 0x0000000000007941 */ /* 0x000fea0003800000 */
.L_x_5134:
[----:B------:R-:W2:Y:S04]  /*a7d0*/  LDL R4, [R1] ;  /* 0x0000000001047983 */ /* 0x000ea80000100800 */
[----:B------:R1:W5:Y:S01]  /*a7e0*/  LDL.64 R6, [R1+0x1c0] ;  /* 0x0001c00001067983 */ /* 0x0003620000100a00 */
[----:B------:R-:W-:Y:S01]  /*a7f0*/  IMAD.MOV.U32 R10, RZ, RZ, R41 ;  /* 0x000000ffff0a7224 */ /* 0x000fe200078e0029 */
[----:B0-----:R-:W-:Y:S01]  /*a800*/  IADD3 R0, P0, R50, 0x400, RZ ;  /* 0x0000040032007810 */ /* 0x001fe20007f1e0ff */
[----:B------:R-:W-:Y:S01]  /*a810*/  IMAD.MOV.U32 R11, RZ, RZ, R52 ;  /* 0x000000ffff0b7224 */ /* 0x000fe200078e0034 */
[----:B------:R-:W-:Y:S01]  /*a820*/  STL.128 [R1+0x120], R44 ;  /* 0x0001202c01007387 */ /* 0x000fe20000100c00 */
[----:B------:R-:W-:Y:S01]  /*a830*/  IMAD.MOV.U32 R12, RZ, RZ, R42 ;  /* 0x000000ffff0c7224 */ /* 0x000fe200078e002a */
[----:B------:R-:W-:Y:S01]  /*a840*/  BSSY B0, `(.L_x_5136) ;  /* 0x000002e000007945 */ /* 0x000fe20003800000 */
[----:B------:R-:W-:Y:S01]  /*a850*/  IMAD.X R3, RZ, RZ, R35, P0 ;  /* 0x000000ffff037224 */ /* 0x000fe200000e0623 */
[----:B------:R0:W-:Y:S01]  /*a860*/  STL.128 [R1+0x150], R8 ;  /* 0x0001500801007387 */ /* 0x0001e20000100c00 */
[----:B------:R-:W-:-:S02]  /*a870*/  IMAD.MOV.U32 R13, RZ, RZ, R69 ;  /* 0x000000ffff0d7224 */ /* 0x000fc400078e0045 */
[----:B------:R-:W-:Y:S02]  /*a880*/  IMAD.MOV.U32 R14, RZ, RZ, R50 ;  /* 0x000000ffff0e7224 */ /* 0x000fe400078e0032 */
[----:B------:R-:W-:-:S05]  /*a890*/  IMAD.MOV.U32 R15, RZ, RZ, R35 ;  /* 0x000000ffff0f7224 */ /* 0x000fca00078e0023 */
[----:B------:R3:W-:Y:S01]  /*a8a0*/  STL.128 [R1+0x130], R12 ;  /* 0x0001300c01007387 */ /* 0x0007e20000100c00 */
[----:B0-----:R-:W-:Y:S02]  /*a8b0*/  IMAD.MOV.U32 R8, RZ, RZ, R62 ;  /* 0x000000ffff087224 */ /* 0x001fe400078e003e */
[----:B------:R-:W-:Y:S02]  /*a8c0*/  IMAD.MOV.U32 R9, RZ, RZ, R63 ;  /* 0x000000ffff097224 */ /* 0x000fe400078e003f */
[----:B------:R-:W-:Y:S02]  /*a8d0*/  IMAD.MOV.U32 R10, RZ, RZ, R60 ;  /* 0x000000ffff0a7224 */ /* 0x000fe400078e003c */
[----:B------:R-:W-:Y:S02]  /*a8e0*/  IMAD.MOV.U32 R11, RZ, RZ, R61 ;  /* 0x000000ffff0b7224 */ /* 0x000fe400078e003d */
[----:B---3--:R-:W-:-:S03]  /*a8f0*/  IMAD.MOV.U32 R12, RZ, RZ, R67 ;  /* 0x000000ffff0c7224 */ /* 0x008fc600078e0043 */
[----:B------:R0:W-:Y:S01]  /*a900*/  STL.128 [R1+0x160], R8 ;  /* 0x0001600801007387 */ /* 0x0001e20000100c00 */
[----:B------:R-:W-:Y:S02]  /*a910*/  IMAD.MOV.U32 R13, RZ, RZ, R66 ;  /* 0x000000ffff0d7224 */ /* 0x000fe400078e0042 */
[----:B------:R-:W-:Y:S02]  /*a920*/  IMAD.MOV.U32 R14, RZ, RZ, R64 ;  /* 0x000000ffff0e7224 */ /* 0x000fe400078e0040 */
[----:B------:R-:W-:-:S05]  /*a930*/  IMAD.MOV.U32 R15, RZ, RZ, R65 ;  /* 0x000000ffff0f7224 */ /* 0x000fca00078e0041 */
[----:B------:R-:W-:Y:S01]  /*a940*/  STL.128 [R1+0x140], R12 ;  /* 0x0001400c01007387 */ /* 0x000fe20000100c00 */
[----:B0-----:R-:W-:Y:S02]  /*a950*/  IMAD.MOV.U32 R8, RZ, RZ, R58 ;  /* 0x000000ffff087224 */ /* 0x001fe400078e003a */
[----:B------:R-:W-:Y:S02]  /*a960*/  IMAD.MOV.U32 R9, RZ, RZ, R59 ;  /* 0x000000ffff097224 */ /* 0x000fe400078e003b */
[----:B------:R-:W-:Y:S02]  /*a970*/  IMAD.MOV.U32 R10, RZ, RZ, R56 ;  /* 0x000000ffff0a7224 */ /* 0x000fe400078e0038 */
[----:B------:R-:W-:-:S05]  /*a980*/  IMAD.MOV.U32 R11, RZ, RZ, R57 ;  /* 0x000000ffff0b7224 */ /* 0x000fca00078e0039 */
[----:B------:R0:W-:Y:S02]  /*a990*/  STL.128 [R1+0x170], R8 ;  /* 0x0001700801007387 */ /* 0x0001e40000100c00 */
        /* <DEDUP_REMOVED lines=19> */
[----:B------:R1:W-:Y:S01]  /*aad0*/  STL.128 [R1+0x1b0], R8 ;  /* 0x0001b00801007387 */ /* 0x0003e20000100c00 */
[----:B--2---:R-:W-:-:S04]  /*aae0*/  LOP3.LUT R0, R4, 0x1, RZ, 0xfc, !PT ;  /* 0x0000000104007812 */ /* 0x004fc800078efcff */
[----:B------:R-:W-:-:S13]  /*aaf0*/  ISETP.NE.AND P1, PT, R0, 0x3, PT ;  /* 0x000000030000780c */ /* 0x000fda0003f25270 */
[----:B-1----:R-:W-:Y:S05]  /*ab00*/  @!P1 BRA `(.L_x_5137) ;  /* 0x0000000000049947 */ /* 0x002fea0003800000 */
[----:B------:R-:W-:Y:S01]  /*ab10*/  BPT.TRAP 0x1 ;  /* 0x000000040000795c */ /* 0x000fe20000300000 */
.L_x_5137:
[----:B------:R-:W-:Y:S05]  /*ab20*/  BSYNC B0 ;  /* 0x0000000000007941 */ /* 0x000fea0003800000 */
.L_x_5136:
[----:B------:R-:W2:Y:S01]  /*ab30*/  LDL.64 R8, [R1+0x18] ;  /* 0x0000180001087983 */ /* 0x000ea20000100a00 */
[----:B-----5:R-:W-:Y:S01]  /*ab40*/  SHF.L.U32 R7, R7, 0x1f, RZ ;  /* 0x0000001f07077819 */ /* 0x020fe200000006ff */
[----:B------:R-:W-:Y:S01]  /*ab50*/  BSSY B0, `(.L_x_5138) ;  /* 0x0000006000007945 */ /* 0x000fe20003800000 */
[----:B--2---:R-:W-:-:S05]  /*ab60*/  MOV R3, R8 ;  /* 0x0000000800037202 */ /* 0x004fca0000000f00 */
[----:B------:R-:W-:-:S04]  /*ab70*/  IMAD R6, R6, 0x8, R3 ;  /* 0x0000000806067824 */ /* 0x000fc800078e0203 */
[----:B------:R0:W1:Y:S01]  /*ab80*/  SYNCS.PHASECHK.TRANS64.TRYWAIT P0, [R6+URZ], R7 ;  /* 0x00000007060075a7 */ /* 0x000062000800017f */
[----:B------:R-:W-:Y:S05]  /*ab90*/  @!P1 BRA `(.L_x_5139) ;  /* 0x0000000000049947 */ /* 0x000fea0003800000 */
[----:B------:R-:W-:Y:S01]  /*aba0*/  BPT.TRAP 0x1 ;  /* 0x000000040000795c */ /* 0x000fe20000300000 */
.L_x_5139:
[----:B------:R-:W-:Y:S05]  /*abb0*/  BSYNC B0 ;  /* 0x0000000000007941 */ /* 0x000fea0003800000 */
.L_x_5138:
[----:B------:R-:W-:Y:S04]  /*abc0*/  BSSY B0, `(.L_x_5140) ;  /* 0x0000004000007945 */ /* 0x000fe80003800000 */
[----:B-1----:R-:W-:Y:S05]  /*abd0*/  @P0 BRA `(.L_x_5141) ;  /* 0x0000000000080947 */ /* 0x002fea0003800000 */
[----:B------:R-:W1:Y:S02]  /*abe0*/  SYNCS.PHASECHK.TRANS64.TRYWAIT P0, [R6+URZ], R7 ;  /* 0x00000007060075a7 */ /* 0x000e64000800017f */
[----:B-1----:R-:W-:Y:S05]  /*abf0*/  @!P0 BRA `(.L_x_5142) ;  /* 0x000001dc00ac8947 */ /* 0x002fea0003800000 */
.L_x_5141:
[----:B------:R-:W-:Y:S05]  /*ac00*/  BSYNC B0 ;  /* 0x0000000000007941 */ /* 0x000fea0003800000 */
.L_x_5140:
[----:B------:R-:W2:Y:S04]  /*ac10*/  LDL R11, [R1+0x1c0] ;  /* 0x0001c000010b7983 */ /* 0x000ea80000100800 */
[----:B01----:R-:W2:Y:S01]  /*ac20*/  LDL.64 R6, [R1+0x80] ;  /* 0x0000800001067983 */ /* 0x003ea20000100a00 */
[----:B------:R-:W-:Y:S05]  /*ac30*/  WARPSYNC.ALL ;  /* 0x0000000000007948 */ /* 0x000fea0003800000 */
[----:B------:R-:W3:Y:S04]  /*ac40*/  LDL.64 R20, [R1+0x78] ;  /* 0x0000780001147983 */ /* 0x000ee80000100a00 */
[----:B------:R-:W4:Y:S04]  /*ac50*/  LDL.64 R8, [R1+0x78] ;  /* 0x0000780001087983 */ /* 0x000f280000100a00 */
[----:B------:R-:W5:Y:S04]  /*ac60*/  LDL.64 R12, [R1+0x78] ;  /* 0x00007800010c7983 */ /* 0x000f680000100a00 */
[----:B------:R-:W5:Y:S01]  /*ac70*/  LDL.64 R14, [R1+0x78] ;  /* 0x00007800010e7983 */ /* 0x000f620000100a00 */
[----:B--2---:R-:W-:Y:S01]  /*ac80*/  IMAD R6, R11, 0x200, R6 ;  /* 0x000002000b067824 */ /* 0x004fe200078e0206 */
[----:B------:R-:W-:-:S02]  /*ac90*/  R2UR UR7, R7 ;  /* 0x00000000070772ca */ /* 0x000fc400000e0000 */
[----:B------:R-:W2:Y:S01]  /*aca0*/  LDL R3, [R1+0x1cc] ;  /* 0x0001cc0001037983 */ /* 0x000ea20000100800 */
[----:B------:R-:W-:Y:S01]  /*acb0*/  WARPGROUP.ARRIVE ;  /* 0x00000000000079c5 */ /* 0x000fe20000000000 */
[C---:B------:R-:W-:Y:S01]  /*acc0*/  R2UR UR6, R6.reuse ;  /* 0x00000000060672ca */ /* 0x040fe200000e0000 */
[----:B------:R-:W-:Y:S01]  /*acd0*/  VIADD R10, R6, 0x2 ;  /* 0x00000002060a7836 */ /* 0x000fe20000000000 */
[----:B------:R0:W-:Y:S01]  /*ace0*/  STL [R1+0x60], RZ ;  /* 0x000060ff01007387 */ /* 0x0001e20000100800 */
[----:B------:R-:W-:Y:S01]  /*acf0*/  IMAD.MOV.U32 R11, RZ, RZ, R7 ;  /* 0x000000ffff0b7224 */ /* 0x000fe200078e0007 */
[----:B------:R-:W-:Y:S01]  /*ad00*/  BSSY B0, `(.L_x_5143) ;  /* 0x000002b000007945 */ /* 0x000fe20003800000 */
[----:B---3--:R-:W-:Y:S02]  /*ad10*/  R2UR UR4, R20 ;  /* 0x00000000140472ca */ /* 0x008fe400000e0000 */
[----:B------:R-:W-:Y:S01]  /*ad20*/  R2UR UR5, R21 ;  /* 0x00000000150572ca */ /* 0x000fe200000e0000 */
[----:B----4-:R-:W-:-:S02]  /*ad30*/  VIADD R8, R8, 0x2 ;  /* 0x0000000208087836 */ /* 0x010fc40000000000 */
[----:B-----5:R-:W-:Y:S02]  /*ad40*/  VIADD R12, R12, 0x4 ;  /* 0x000000040c0c7836 */ /* 0x020fe40000000000 */
[----:B------:R-:W-:-:S08]  /*ad50*/  VIADD R14, R14, 0x6 ;  /* 0x000000060e0e7836 */ /* 0x000fd00000000000 */
[----:B------:R-:W-:Y:S01]  /*ad60*/  HGMMA.64x64x16.F32 R24, gdesc[UR4], RZ, !UPT, gsb0 ;  /* 0x00e00000041879f0 */ /* 0x000fe2000c0008ff */
[----:B------:R-:W-:Y:S02]  /*ad70*/  R2UR UR6, R10 ;  /* 0x000000000a0672ca */ /* 0x000fe400000e0000 */
[----:B------:R-:W-:Y:S02]  /*ad80*/  R2UR UR7, R11 ;  /* 0x000000000b0772ca */ /* 0x000fe400000e0000 */
[----:B------:R-:W-:Y:S01]  /*ad90*/  R2UR UR4, R8 ;  /* 0x00000000080472ca */ /* 0x000fe200000e0000 */
[C---:B------:R-:W-:Y:S01]  /*ada0*/  VIADD R8, R6.reuse, 0x4 ;  /* 0x0000000406087836 */ /* 0x040fe20000000000 */
[----:B------:R-:W-:Y:S01]  /*adb0*/  R2UR UR5, R9 ;  /* 0x00000000090572ca */ /* 0x000fe200000e0000 */
[----:B------:R-:W-:Y:S01]  /*adc0*/  IMAD.MOV.U32 R9, RZ, RZ, R7 ;  /* 0x000000ffff097224 */ /* 0x000fe200078e0007 */
[----:B--2---:R-:W-:Y:S01]  /*add0*/  LEA.HI R0, R3, R3, RZ, 0x1 ;  /* 0x0000000303007211 */ /* 0x004fe200078f08ff */
[----:B------:R-:W-:-:S03]  /*ade0*/  VIADD R6, R6, 0x6 ;  /* 0x0000000606067836 */ /* 0x000fc60000000000 */
[----:B------:R-:W-:Y:S01]  /*adf0*/  LOP3.LUT R4, R0, 0xfffffffe, RZ, 0xc0, !PT ;  /* 0xfffffffe00047812 */ /* 0x000fe200078ec0ff */
[----:B------:R-:W-:-:S04]  /*ae00*/  IMAD.MOV.U32 R0, RZ, RZ, 0x1 ;  /* 0x00000001ff007424 */ /* 0x000fc800078e00ff */
[----:B------:R-:W-:Y:S01]  /*ae10*/  IMAD.IADD R3, R3, 0x1, -R4 ;  /* 0x0000000103037824 */ /* 0x000fe200078e0a04 */
[----:B------:R0:W-:Y:S04]  /*ae20*/  STL [R1+0x60], R0 ;  /* 0x0000600001007387 */ /* 0x0001e80000100800 */
[----:B------:R-:W-:Y:S01]  /*ae30*/  SHF.L.U32 R3, R3, 0x1f, RZ ;  /* 0x0000001f03037819 */ /* 0x000fe200000006ff */
[----:B------:R0:W-:Y:S04]  /*ae40*/  STL [R1+0x60], R0 ;  /* 0x0000600001007387 */ /* 0x0001e80000100800 */
[----:B------:R0:W-:Y:S04]  /*ae50*/  STL [R1+0x60], R0 ;  /* 0x0000600001007387 */ /* 0x0001e80000100800 */
[----:B------:R0:W-:Y:S01]  /*ae60*/  STL [R1+0x60], R0 ;  /* 0x0000600001007387 */ /* 0x0001e20000100800 */
[----:B------:R-:W-:-:S02]  /*ae70*/  WARPGROUP.DEPBAR.LE gsb0, 0x0 ;  /* 0x00008000000079c5 */ /* 0x000fc40000010000 */
[----:B------:R-:W-:-:S06]  /*ae80*/  WARPGROUP.ARRIVE ;  /* 0x00000000000079c5 */ /* 0x000fcc0000000000 */
        /* <DEDUP_REMOVED lines=16> */
[----:B------:R-:W1:Y:S02]  /*af90*/  SYNCS.PHASECHK.TRANS64.TRYWAIT P0, [UR43+0x38810], R3 ;  /* 0x03881003ff0075a7 */ /* 0x000e64000800016b */
[----:B01----:R-:W-:Y:S05]  /*afa0*/  @!P0 BRA `(.L_x_5144) ;  /* 0x000001d800d48947 */ /* 0x003fea0003800000 */
.L_x_5300:
[----:B------:R-:W-:Y:S05]  /*afb0*/  BSYNC B0 ;  /* 0x0000000000007941 */ /* 0x000fea0003800000 */
.L_x_5143:
[----:B0-----:R-:W2:Y:S04]  /*afc0*/  LDL R3, [R1+0x28] ;  /* 0x0000280001037983 */ /* 0x001ea80000100800 */
[----:B------:R0:W5:Y:S01]  /*afd0*/  LDL.64 R6, [R1+0x1c0] ;  /* 0x0001c00001067983 */ /* 0x0001620000100a00 */
[----:B------:R-:W-:Y:S01]  /*afe0*/  BSSY B0, `(.L_x_5145) ;  /* 0x0000005000007945 */ /* 0x000fe20003800000 */
[----:B--2---:R-:W-:-:S04]  /*aff0*/  LOP3.LUT R3, R3, 0x1, RZ, 0xfc, !PT ;  /* 0x0000000103037812 */ /* 0x004fc800078efcff */
[----:B------:R-:W-:-:S13]  /*b000*/  ISETP.NE.AND P1, PT, R3, 0x3, PT ;  /* 0x000000030300780c */ /* 0x000fda0003f25270 */
[----:B0-----:R-:W-:Y:S05]  /*b010*/  @!P1 BRA `(.L_x_5146) ;  /* 0x0000000000049947 */ /* 0x001fea0003800000 */
[----:B------:R-:W-:Y:S01]  /*b020*/  BPT.TRAP 0x1 ;  /* 0x000000040000795c */ /* 0x000fe20000300000 */
.L_x_5146:
[----:B------:R-:W-:Y:S05]  /*b030*/  BSYNC B0 ;  /* 0x0000000000007941 */ /* 0x000fea0003800000 */
.L_x_5145:
        /* <DEDUP_REMOVED lines=8> */
.L_x_5148:
[----:B------:R-:W-:Y:S05]  /*b0c0*/  BSYNC B0 ;  /* 0x0000000000007941 */ /* 0x000fea0003800000 */
.L_x_5147:
[----:B------:R-:W-:Y:S04]  /*b0d0*/  BSSY B0, `(.L_x_5149) ;  /* 0x0000004000007945 */ /* 0x000fe80003800000 */
[----:B-1----:R-:W-:Y:S05]  /*b0e0*/  @P0 BRA `(.L_x_5150) ;  /* 0x0000000000080947 */ /* 0x002fea0003800000 */
[----:B------:R-:W1:Y:S02]  /*b0f0*/  SYNCS.PHASECHK.TRANS64.TRYWAIT P0, [R6+URZ], R7 ;  /* 0x00000007060075a7 */ /* 0x000e64000800017f */
[----:B-1----:R-:W-:Y:S05]  /*b100*/  @!P0 BRA `(.L_x_5151) ;  /* 0x000001d800948947 */ /* 0x002fea0003800000 */
.L_x_5150:
[----:B------:R-:W-:Y:S05]  /*b110*/  BSYNC B0 ;  /* 0x0000000000007941 */ /* 0x000fea0003800000 */
.L_x_5149:
[----:B------:R-:W2:Y:S04]  /*b120*/  LDL R4, [R1+0x68] ;  /* 0x0000680001047983 */ /* 0x000ea80000100800 */
[----:B------:R-:W3:Y:S04]  /*b130*/  LDL R3, [R1+0x1c0] ;  /* 0x0001c00001037983 */ /* 0x000ee80000100800 */
[----:B01----:R-:W3:Y:S04]  /*b140*/  LDL.64 R6, [R1+0x98] ;  /* 0x0000980001067983 */ /* 0x003ee80000100a00 */
[----:B------:R-:W4:Y:S04]  /*b150*/  LDL.64 R8, [R1+0x90] ;  /* 0x0000900001087983 */ /* 0x000f280000100a00 */
[----:B------:R-:W4:Y:S04]  /*b160*/  LDL.64 R10, [R1+0x90] ;  /* 0x00009000010a7983 */ /* 0x000f280000100a00 */
[----:B------:R-:W4:Y:S04]  /*b170*/  LDL.64 R12, [R1+0x90] ;  /* 0x00009000010c7983 */ /* 0x000f280000100a00 */
[----:B------:R-:W4:Y:S01]  /*b180*/  LDL.64 R14, [R1+0x90] ;  /* 0x00009000010e7983 */ /* 0x000f220000100a00 */
[----:B------:R-:W-:Y:S05]  /*b190*/  WARPSYNC.ALL ;  /* 0x0000000000007948 */ /* 0x000fea0003800000 */
[----:B------:R-:W-:Y:S01]  /*b1a0*/  WARPGROUP.ARRIVE ;  /* 0x00000000000079c5 */ /* 0x000fe20000000000 */
[----:B------:R-:W4:Y:S04]  /*b1b0*/  LDL.64 R20, [R1+0x90] ;  /* 0x0000900001147983 */ /* 0x000f280000100a00 */
[----:B------:R-:W4:Y:S01]  /*b1c0*/  LDL.64 R56, [R1+0x90] ;  /* 0x0000900001387983 */ /* 0x000f220000100a00 */
[----:B------:R-:W0:Y:S03]  /*b1d0*/  S2R R58, SR_TID.X ;  /* 0x00000000003a7919 */ /* 0x000e260000002100 */
[----:B------:R-:W4:Y:S04]  /*b1e0*/  LDL.64 R60, [R1+0x90] ;  /* 0x00009000013c7983 */ /* 0x000f280000100a00 */
[----:B------:R-:W4:Y:S01]  /*b1f0*/  LDL.64 R62, [R1+0x90] ;  /* 0x00009000013e7983 */ /* 0x000f220000100a00 */
[----:B--2---:R-:W-:Y:S01]  /*b200*/  ISETP.NE.U32.AND P0, PT, R4, RZ, PT ;  /* 0x000000ff0400720c */ /* 0x004fe20003f05070 */
[----:B---3--:R-:W-:Y:S01]  /*b210*/  IMAD R6, R3, 0x1000, R6 ;  /* 0x0000100003067824 */ /* 0x008fe200078e0206 */
[----:B------:R-:W-:-:S02]  /*b220*/  R2UR UR7, R7 ;  /* 0x00000000070772ca */ /* 0x000fc400000e0000 */
[----:B----4-:R-:W-:Y:S02]  /*b230*/  R2UR UR4, R8 ;  /* 0x00000000080472ca */ /* 0x010fe400000e0000 */
[----:B------:R-:W-:Y:S02]  /*b240*/  R2UR UR6, R6 ;  /* 0x00000000060672ca */ /* 0x000fe400000e0000 */
[----:B------:R-:W-:-:S05]  /*b250*/  R2UR UR5, R9 ;  /* 0x00000000090572ca */ /* 0x000fca00000e0000 */
[----:B------:R-:W-:-:S08]  /*b260*/  VOTEU.ANY UP0, P0 ;  /* 0x00000000003f7886 */ /* 0x000fd00000000100 */
[----:B------:R-:W-:Y:S01]  /*b270*/  HGMMA.64x64x16.F32 R24, gdesc[UR4], R24, UP0, gsb0 ;  /* 0x00e00000041879f0 */ /* 0x000fe2000b800818 */
[----:B------:R-:W-:Y:S02]  /*b280*/  VIADD R10, R10, 0x2 ;  /* 0x000000020a0a7836 */ /* 0x000fe40000000000 */
[----:B------:R-:W-:Y:S02]  /*b290*/  VIADD R8, R6, 0x2 ;  /* 0x0000000206087836 */ /* 0x000fe40000000000 */
[----:B------:R-:W-:Y:S01]  /*b2a0*/  IMAD.MOV.U32 R9, RZ, RZ, R7 ;  /* 0x000000ffff097224 */ /* 0x000fe200078e0007 */
[----:B------:R-:W-:Y:S02]  /*b2b0*/  R2UR UR4, R10 ;  /* 0x000000000a0472ca */ /* 0x000fe400000e0000 */
[----:B------:R-:W-:Y:S02]  /*b2c0*/  R2UR UR6, R8 ;  /* 0x00000000080672ca */ /* 0x000fe400000e0000 */
[----:B------:R-:W-:-:S02]  /*b2d0*/  R2UR UR7, R9 ;  /* 0x00000000090772ca */ /* 0x000fc400000e0000 */
[----:B------:R-:W-:Y:S01]  /*b2e0*/  R2UR UR5, R11 ;  /* 0x000000000b0572ca */ /* 0x000fe200000e0000 */
[----:B------:R-:W-:Y:S02]  /*b2f0*/  WARPGROUP.DEPBAR.LE gsb0, 0x0 ;  /* 0x00008000000079c5 */ /* 0x000fe40000010000 */
[----:B------:R-:W-:Y:S01]  /*b300*/  WARPGROUP.ARRIVE ;  /* 0x00000000000079c5 */ /* 0x000fe20000000000 */
[----:B------:R-:W-:Y:S01]  /*b310*/  VIADD R12, R12, 0x4 ;  /* 0x000000040c0c7836 */ /* 0x000fe20000000000 */
[----:B------:R-:W2:Y:S08]  /*b320*/  LDL.64 R10, [R1+0x90] ;  /* 0x00009000010a7983 */ /* 0x000eb00000100a00 */
[----:B------:R-:W-:Y:S01]  /*b330*/  HGMMA.64x64x16.F32 R24, gdesc[UR4], R24, gsb0 ;  /* 0x00e00000041879f0 */ /* 0x000fe20008000818 */
[----:B------:R-:W-:-:S02]  /*b340*/  VIADD R8, R6, 0x4 ;  /* 0x0000000406087836 */ /* 0x000fc40000000000 */
[----:B------:R-:W-:Y:S01]  /*b350*/  IMAD.MOV.U32 R9, RZ, RZ, R7 ;  /* 0x000000ffff097224 */ /* 0x000fe200078e0007 */
[----:B------:R-:W-:Y:S02]  /*b360*/  R2UR UR4, R12 ;  /* 0x000000000c0472ca */ /* 0x000fe400000e0000 */
[----:B------:R-:W-:Y:S02]  /*b370*/  R2UR UR6, R8 ;  /* 0x00000000080672ca */ /* 0x000fe400000e0000 */
[----:B------:R-:W-:Y:S02]  /*b380*/  R2UR UR7, R9 ;  /* 0x00000000090772ca */ /* 0x000fe400000e0000 */
[----:B------:R-:W-:Y:S01]  /*b390*/  R2UR UR5, R13 ;  /* 0x000000000d0572ca */ /* 0x000fe200000e0000 */
[----:B------:R-:W-:Y:S02]  /*b3a0*/  WARPGROUP.DEPBAR.LE gsb0, 0x0 ;  /* 0x00008000000079c5 */ /* 0x000fe40000010000 */
[----:B------:R-:W-:Y:S01]  /*b3b0*/  WARPGROUP.ARRIVE ;  /* 0x00000000000079c5 */ /* 0x000fe20000000000 */
[----:B------:R-:W-:Y:S01]  /*b3c0*/  VIADD R14, R14, 0x6 ;  /* 0x000000060e0e7836 */ /* 0x000fe20000000000 */
[----:B------:R-:W3:Y:S08]  /*b3d0*/  LDL.64 R12, [R1+0x90] ;  /* 0x00009000010c7983 */ /* 0x000ef00000100a00 */
        /* <DEDUP_REMOVED lines=10> */
[----:B------:R-:W4:Y:S08]  /*b480*/  LDL.64 R14, [R1+0x90] ;  /* 0x00009000010e7983 */ /* 0x000f300000100a00 */
        /* <DEDUP_REMOVED lines=20> */
[----:B--2---:R-:W-:Y:S01]  /*b5d0*/  VIADD R10, R10, 0x204 ;  /* 0x000002040a0a7836 */ /* 0x004fe20000000000 */
        /* <DEDUP_REMOVED lines=10> */
[----:B---3--:R-:W-:Y:S01]  /*b680*/  VIADD R12, R12, 0x206 ;  /* 0x000002060c0c7836 */ /* 0x008fe20000000000 */
        /* <DEDUP_REMOVED lines=10> */
[----:B----4-:R-:W-:Y:S01]  /*b730*/  VIADD R14, R14, 0x400 ;  /* 0x000004000e0e7836 */ /* 0x010fe20000000000 */
        /* <DEDUP_REMOVED lines=84> */
[----:B------:R-:W-:Y:S02]  /*bc80*/  R2UR UR5, R57 ;  /* 0x00000000390572ca */ /* 0x000fe400000e0000 */
[----:B0-----:R-:W-:Y:S01]  /*bc90*/  SHF.R.U32.HI R58, RZ, 0x7, R58 ;  /* 0x00000007ff3a7819 */ /* 0x001fe2000001163a */
[----:B------:R-:W-:-:S02]  /*bca0*/  WARPGROUP.DEPBAR.LE gsb0, 0x0 ;  /* 0x00008000000079c5 */ /* 0x000fc40000010000 */
[----:B------:R-:W-:Y:S01]  /*bcb0*/  WARPGROUP.ARRIVE ;  /* 0x00000000000079c5 */ /* 0x000fe20000000000 */
[----:B------:R-:W-:Y:S01]  /*bcc0*/  VIADD R4, R6, 0x800 ;  /* 0x0000080006047836 */ /* 0x000fe20000000000 */
[----:B----4-:R-:W-:Y:S01]  /*bcd0*/  R2UR UR9, R11 ;  /* 0x000000000b0972ca */ /* 0x010fe200000e0000 */
[----:B------:R-:W-:Y:S01]  /*bce0*/  IMAD.MOV.U32 R9, RZ, RZ, R7 ;  /* 0x000000ffff097224 */ /* 0x000fe200078e0007 */
[----:B------:R-:W4:Y:S04]  /*bcf0*/  LDL.64 R56, [R1+0x90] ;  /* 0x0000900001387983 */ /* 0x000f280000100a00 */
[----:B------:R-:W-:Y:S01]  /*bd00*/  HGMMA.64x64x16.F32 R24, gdesc[UR4], R24, gsb0 ;  /* 0x00e00000041879f0 */ /* 0x000fe20008000818 */
[----:B------:R0:W1:Y:S01]  /*bd10*/  SHFL.IDX PT, R3, R58, RZ, 0x1f ;  /* 0x00001fff3a037589 */ /* 0x00006200000e0000 */
[----:B------:R-:W-:Y:S01]  /*bd20*/  R2UR UR11, R9 ;  /* 0x00000000090b72ca */ /* 0x000fe200000e0000 */
[----:B------:R-:W-:-:S02]  /*bd30*/  UMOV UR4, 0x1 ;  /* 0x0000000100047882 */ /* 0x000fc40000000000 */
[----:B------:R-:W-:Y:S01]  /*bd40*/  UISETP.NE.U32.AND UP0, UPT, UR4, URZ, UPT ;  /* 0x0000003f0400728c */ /* 0x000fe2000bf05070 */
[----:B0-----:R-:W4:Y:S01]  /*bd50*/  LDL.64 R58, [R1+0x90] ;  /* 0x00009000013a7983 */ /* 0x001f220000100a00 */
[----:B-1----:R-:W-:-:S04]  /*bd60*/  ISETP.GT.AND P0, PT, R3, 0x7f, PT ;  /* 0x0000007f0300780c */ /* 0x002fc80003f04270 */
[----:B------:R-:W-:-:S04]  /*bd70*/  SEL R3, RZ, 0x2, !P0 ;  /* 0x00000002ff037807 */ /* 0x000fc80004000000 */
[----:B------:R-:W-:Y:S01]  /*bd80*/  IADD3 R10, R10, 0x800, R3 ;  /* 0x000008000a0a7810 */ /* 0x000fe20007ffe003 */
[----:B------:R-:W-:-:S03]  /*bd90*/  IMAD.IADD R8, R3, 0x1, R4 ;  /* 0x0000000103087824 */ /* 0x000fc600078e0204 */
[----:B------:R-:W-:Y:S02]  /*bda0*/  R2UR UR8, R10 ;  /* 0x000000000a0872ca */ /* 0x000fe400000e0000 */
[----:B------:R-:W-:Y:S01]  /*bdb0*/  R2UR UR10, R8 ;  /* 0x00000000080a72ca */ /* 0x000fe200000e0000 */
[----:B------:R-:W-:Y:S02]  /*bdc0*/  WARPGROUP.DEPBAR.LE gsb0, 0x0 ;  /* 0x00008000000079c5 */ /* 0x000fe40000010000 */
[----:B------:R-:W-:-:S10]  /*bdd0*/  WARPGROUP.ARRIVE ;  /* 0x00000000000079c5 */ /* 0x000fd40000000000 */
[----:B------:R-:W-:Y:S01]  /*bde0*/  HGMMA.64x64x16.F32 R24, gdesc[UR8], R24, UP0, gsb0 ;  /* 0x00e00000081879f0 */ /* 0x000fe2000b800818 */
[----:B------:R-:W-:-:S05]  /*bdf0*/  IMAD.MOV.U32 R8, RZ, RZ, 0x4 ;  /* 0x00000004ff087424 */ /* 0x000fca00078e00ff */
[----:B------:R-:W-:Y:S01]  /*be00*/  SEL R9, R8, 0x2, P0 ;  /* 0x0000000208097807 */ /* 0x000fe20000000000 */
[----:B------:R-:W-:-:S03]  /*be10*/  IMAD.MOV.U32 R11, RZ, RZ, R7 ;  /* 0x000000ffff0b7224 */ /* 0x000fc600078e0007 */
[----:B------:R-:W-:Y:S01]  /*be20*/  IADD3 R12, R9, 0x800, R12 ;  /* 0x00000800090c7810 */ /* 0x000fe20007ffe00c */
[----:B------:R-:W-:Y:S01]  /*be30*/  IMAD.IADD R10, R4, 0x1, R9 ;  /* 0x00000001040a7824 */ /* 0x000fe200078e0209 */
[----:B------:R-:W-:Y:S02]  /*be40*/  R2UR UR7, R11 ;  /* 0x000000000b0772ca */ /* 0x000fe400000e0000 */
[----:B------:R-:W-:Y:S02]  /*be50*/  R2UR UR4, R12 ;  /* 0x000000000c0472ca */ /* 0x000fe400000e0000 */
[----:B------:R-:W-:Y:S02]  /*be60*/  R2UR UR6, R10 ;  /* 0x000000000a0672ca */ /* 0x000fe400000e0000 */
[----:B------:R-:W-:Y:S01]  /*be70*/  R2UR UR5, R13 ;  /* 0x000000000d0572ca */ /* 0x000fe200000e0000 */
[----:B------:R-:W-:Y:S02]  /*be80*/  WARPGROUP.DEPBAR.LE gsb0, 0x0 ;  /* 0x00008000000079c5 */ /* 0x000fe40000010000 */
[----:B------:R-:W-:Y:S01]  /*be90*/  WARPGROUP.ARRIVE ;  /* 0x00000000000079c5 */ /* 0x000fe20000000000 */
[----:B------:R-:W-:Y:S01]  /*bea0*/  SEL R11, R8, 0x6, !P0 ;  /* 0x00000006080b7807 */ /* 0x000fe20004000000 */
[----:B------:R0:W5:Y:S08]  /*beb0*/  LDL R10, [R1+0xc] ;  /* 0x00000c00010a7983 */ /* 0x0001700000100800 */
[----:B------:R-:W-:Y:S01]  /*bec0*/  HGMMA.64x64x16.F32 R24, gdesc[UR4], R24, gsb0 ;  /* 0x00e00000041879f0 */ /* 0x000fe20008000818 */
[----:B------:R-:W-:Y:S01]  /*bed0*/  IMAD.IADD R12, R4, 0x1, R11 ;  /* 0x00000001040c7824 */ /* 0x000fe200078e020b */
[----:B--2---:R-:W-:Y:S01]  /*bee0*/  IADD3 R14, R11, 0x800, R14 ;  /* 0x000008000b0e7810 */ /* 0x004fe20007ffe00e */
[----:B------:R-:W-:Y:S01]  /*bef0*/  IMAD.MOV.U32 R13, RZ, RZ, R7 ;  /* 0x000000ffff0d7224 */ /* 0x000fe200078e0007 */
[----:B------:R-:W-:-:S02]  /*bf00*/  R2UR UR5, R15 ;  /* 0x000000000f0572ca */ /* 0x000fc400000e0000 */
[----:B------:R-:W-:Y:S02]  /*bf10*/  R2UR UR6, R12 ;  /* 0x000000000c0672ca */ /* 0x000fe400000e0000 */
[----:B------:R-:W-:Y:S02]  /*bf20*/  R2UR UR7, R13 ;  /* 0x000000000d0772ca */ /* 0x000fe400000e0000 */
[----:B------:R-:W-:Y:S01]  /*bf30*/  R2UR UR4, R14 ;  /* 0x000000000e0472ca */ /* 0x000fe200000e0000 */
[----:B------:R-:W-:Y:S02]  /*bf40*/  IMAD.MOV.U32 R4, RZ, RZ, 0x28 ;  /* 0x00000028ff047424 */ /* 0x000fe400078e00ff */
[----:B------:R-:W-:-:S03]  /*bf50*/  IMAD.MOV.U32 R13, RZ, RZ, 0xa00 ;  /* 0x00000a00ff0d7424 */ /* 0x000fc600078e00ff */
[----:B------:R-:W-:Y:S02]  /*bf60*/  SEL R4, R4, 0x26, P0 ;  /* 0x0000002604047807 */ /* 0x000fe40000000000 */
[----:B------:R-:W-:Y:S01]  /*bf70*/  SEL R13, R13, 0x980, P0 ;  /* 0x000009800d0d7807 */ /* 0x000fe20000000000 */
[----:B------:R-:W-:Y:S02]  /*bf80*/  WARPGROUP.DEPBAR.LE gsb0, 0x0 ;  /* 0x00008000000079c5 */ /* 0x000fe40000010000 */
[----:B------:R-:W-:-:S06]  /*bf90*/  WARPGROUP.ARRIVE ;  /* 0x00000000000079c5 */ /* 0x000fcc0000000000 */
[----:B------:R-:W-:Y:S01]  /*bfa0*/  HGMMA.64x64x16.F32 R24, gdesc[UR4], R24, gsb0 ;  /* 0x00e00000041879f0 */ /* 0x000fe20008000818 */
[----:B------:R-:W-:-:S05]  /*bfb0*/  IMAD.IADD R4, R4, 0x1, R13 ;  /* 0x0000000104047824 */ /* 0x000fca00078e020d */
[----:B------:R-:W-:-:S05]  /*bfc0*/  LOP3.LUT R13, R4, 0xa06, RZ, 0xc0, !PT ;  /* 0x00000a06040d7812 */ /* 0x000fca00078ec0ff */
[----:B---3--:R-:W-:Y:S02]  /*bfd0*/  IMAD.IADD R20, R13, 0x1, R20 ;  /* 0x000000010d147824 */ /* 0x008fe400078e0214 */
[----:B------:R-:W-:Y:S02]  /*bfe0*/  IMAD.IADD R12, R6, 0x1, R13 ;  /* 0x00000001060c7824 */ /* 0x000fe400078e020d */
[----:B------:R-:W-:Y:S01]  /*bff0*/  IMAD.MOV.U32 R13, RZ, RZ, R7 ;  /* 0x000000ffff0d7224 */ /* 0x000fe200078e0007 */
[----:B------:R-:W-:Y:S02]  /*c000*/  R2UR UR4, R20 ;  /* 0x00000000140472ca */ /* 0x000fe400000e0000 */
[----:B------:R-:W-:Y:S02]  /*c010*/  R2UR UR6, R12 ;  /* 0x000000000c0672ca */ /* 0x000fe400000e0000 */
[----:B------:R-:W-:Y:S02]  /*c020*/  R2UR UR7, R13 ;  /* 0x000000000d0772ca */ /* 0x000fe400000e0000 */
[----:B------:R-:W-:Y:S01]  /*c030*/  R2UR UR5, R21 ;  /* 0x00000000150572ca */ /* 0x000fe200000e0000 */
[----:B------:R-:W-:-:S02]  /*c040*/  WARPGROUP.DEPBAR.LE gsb0, 0x0 ;  /* 0x00008000000079c5 */ /* 0x000fc40000010000 */
[----:B------:R-:W-:Y:S01]  /*c050*/  WARPGROUP.ARRIVE ;  /* 0x00000000000079c5 */ /* 0x000fe20000000000 */
[----:B------:R-:W-:Y:S01]  /*c060*/  VIADD R4, R6, 0xa00 ;  /* 0x00000a0006047836 */ /* 0x000fe20000000000 */
[C---:B----4-:R-:W-:Y:S01]  /*c070*/  IADD3 R12, R3.reuse, 0xa00, R58 ;  /* 0x00000a00030c7810 */ /* 0x050fe20007ffe03a */
[----:B------:R-:W-:Y:S01]  /*c080*/  IMAD.MOV.U32 R13, RZ, RZ, R59 ;  /* 0x000000ffff0d7224 */ /* 0x000fe200078e003b */
[----:B------:R-:W2:Y:S06]  /*c090*/  LDL.64 R20, [R1+0x90] ;  /* 0x0000900001147983 */ /* 0x000eac0000100a00 */
[----:B------:R-:W-:Y:S01]  /*c0a0*/  HGMMA.64x64x16.F32 R24, gdesc[UR4], R24, gsb0 ;  /* 0x00e00000041879f0 */ /* 0x000fe20008000818 */
[----:B------:R-:W-:-:S02]  /*c0b0*/  IMAD.IADD R14, R3, 0x1, R4 ;  /* 0x00000001030e7824 */ /* 0x000fc400078e0204 */
[----:B------:R-:W-:Y:S01]  /*c0c0*/  IMAD.MOV.U32 R15, RZ, RZ, R7 ;  /* 0x000000ffff0f7224 */ /* 0x000fe200078e0007 */
[----:B------:R-:W-:Y:S01]  /*c0d0*/  R2UR UR4, R12 ;  /* 0x000000000c0472ca */ /* 0x000fe200000e0000 */
[----:B------:R-:W3:Y:S01]  /*c0e0*/  LDL.64 R58, [R1+0x90] ;  /* 0x00009000013a7983 */ /* 0x000ee20000100a00 */
[----:B------:R-:W-:Y:S02]  /*c0f0*/  R2UR UR6, R14 ;  /* 0x000000000e0672ca */ /* 0x000fe400000e0000 */
[----:B------:R-:W-:Y:S02]  /*c100*/  R2UR UR7, R15 ;  /* 0x000000000f0772ca */ /* 0x000fe400000e0000 */
[----:B------:R-:W-:Y:S01]  /*c110*/  R2UR UR5, R13 ;  /* 0x000000000d0572ca */ /* 0x000fe200000e0000 */
[----:B------:R-:W-:Y:S02]  /*c120*/  WARPGROUP.DEPBAR.LE gsb0, 0x0 ;  /* 0x00008000000079c5 */ /* 0x000fe40000010000 */
[----:B------:R-:W-:-:S10]  /*c130*/  WARPGROUP.ARRIVE ;  /* 0x00000000000079c5 */ /* 0x000fd40000000000 */
[----:B------:R-:W-:Y:S01]  /*c140*/  HGMMA.64x64x16.F32 R24, gdesc[UR4], R24, gsb0 ;  /* 0x00e00000041879f0 */ /* 0x000fe20008000818 */
[C---:B------:R-:W-:Y:S01]  /*c150*/  IMAD.IADD R14, R9.reuse, 0x1, R4 ;  /* 0x00000001090e7824 */ /* 0x040fe200078e0204 */
[----:B------:R-:W-:Y:S01]  /*c160*/  IADD3 R12, R9, 0xa00, R60 ;  /* 0x00000a00090c7810 */ /* 0x000fe20007ffe03c */
[----:B------:R-:W-:Y:S02]  /*c170*/  IMAD.MOV.U32 R13, RZ, RZ, R61 ;  /* 0x000000ffff0d7224 */ /* 0x000fe400078e003d */
[----:B------:R-:W-:Y:S01]  /*c180*/  IMAD.MOV.U32 R15, RZ, RZ, R7 ;  /* 0x000000ffff0f7224 */ /* 0x000fe200078e0007 */
[----:B------:R-:W-:Y:S01]  /*c190*/  R2UR UR6, R14 ;  /* 0x000000000e0672ca */ /* 0x000fe200000e0000 */
[----:B------:R-:W4:Y:S01]  /*c1a0*/  LDL.64 R60, [R1+0x90] ;  /* 0x00009000013c7983 */ /* 0x000f220000100a00 */
[----:B------:R-:W-:Y:S02]  /*c1b0*/  R2UR UR4, R12 ;  /* 0x000000000c0472ca */ /* 0x000fe400000e0000 */
[----:B------:R-:W-:-:S02]  /*c1c0*/  R2UR UR7, R15 ;  /* 0x000000000f0772ca */ /* 0x000fc400000e0000 */
[----:B------:R-:W-:Y:S01]  /*c1d0*/  R2UR UR5, R13 ;  /* 0x000000000d0572ca */ /* 0x000fe200000e0000 */
[----:B------:R-:W-:Y:S02]  /*c1e0*/  WARPGROUP.DEPBAR.LE gsb0, 0x0 ;  /* 0x00008000000079c5 */ /* 0x000fe40000010000 */
[----:B------:R-:W-:Y:S01]  /*c1f0*/  WARPGROUP.ARRIVE ;  /* 0x00000000000079c5 */ /* 0x000fe20000000000 */
[C---:B------:R-:W-:Y:S01]  /*c200*/  IMAD.IADD R12, R11.reuse, 0x1, R4 ;  /* 0x000000010b0c7824 */ /* 0x040fe200078e0204 */
[----:B------:R-:W-:Y:S01]  /*c210*/  IADD3 R56, R11, 0xa00, R56 ;  /* 0x00000a000b387810 */ /* 0x000fe20007ffe038 */
[----:B------:R-:W4:Y:S07]  /*c220*/  LDL.64 R14, [R1+0x90] ;  /* 0x00009000010e7983 */ /* 0x000f2e0000100a00 */
[----:B------:R-:W-:Y:S01]  /*c230*/  HGMMA.64x64x16.F32 R24, gdesc[UR4], R24, gsb0 ;  /* 0x00e00000041879f0 */ /* 0x000fe20008000818 */
        /* <DEDUP_REMOVED lines=13> */
[----:B------:R-:W-:Y:S01]  /*c310*/  LOP3.LUT R57, R4, 0xe06, RZ, 0xc0, !PT ;  /* 0x00000e0604397812 */ /* 0x000fe200078ec0ff */
[----:B------:R-:W-:-:S04]  /*c320*/  IMAD.MOV.U32 R13, RZ, RZ, R63 ;  /* 0x000000ffff0d7224 */ /* 0x000fc800078e003f */
[----:B------:R-:W-:Y:S02]  /*c330*/  IMAD.IADD R12, R57, 0x1, R62 ;  /* 0x00000001390c7824 */ /* 0x000fe400078e023e */
        /* <DEDUP_REMOVED lines=9> */
[C---:B--2---:R-:W-:Y:S01]  /*c3d0*/  IADD3 R20, R3.reuse, 0xc00, R20 ;  /* 0x00000c0003147810 */ /* 0x044fe20007ffe014 */
[----:B------:R-:W2:Y:S07]  /*c3e0*/  LDL.64 R56, [R1+0x90] ;  /* 0x0000900001387983 */ /* 0x000eae0000100a00 */
[----:B------:R-:W-:Y:S01]  /*c3f0*/  HGMMA.64x64x16.F32 R24, gdesc[UR4], R24, gsb0 ;  /* 0x00e00000041879f0 */ /* 0x000fe20008000818 */
[----:B------:R-:W-:-:S02]  /*c400*/  IMAD.IADD R12, R3, 0x1, R4 ;  /* 0x00000001030c7824 */ /* 0x000fc400078e0204 */
[--C-:B------:R-:W-:Y:S01]  /*c410*/  IMAD.MOV.U32 R13, RZ, RZ, R7.reuse ;  /* 0x000000ffff0d7224 */ /* 0x100fe200078e0007 */
[----:B------:R-:W-:Y:S02]  /*c420*/  R2UR UR4, R20 ;  /* 0x00000000140472ca */ /* 0x000fe400000e0000 */
[----:B------:R-:W-:Y:S02]  /*c430*/  R2UR UR6, R12 ;  /* 0x000000000c0672ca */ /* 0x000fe400000e0000 */
[----:B------:R-:W-:Y:S02]  /*c440*/  R2UR UR7, R13 ;  /* 0x000000000d0772ca */ /* 0x000fe400000e0000 */
[----:B------:R-:W-:Y:S01]  /*c450*/  R2UR UR5, R21 ;  /* 0x00000000150572ca */ /* 0x000fe200000e0000 */
[----:B------:R-:W-:Y:S02]  /*c460*/  WARPGROUP.DEPBAR.LE gsb0, 0x0 ;  /* 0x00008000000079c5 */ /* 0x000fe40000010000 */
[----:B------:R-:W-:Y:S01]  /*c470*/  WARPGROUP.ARRIVE ;  /* 0x00000000000079c5 */ /* 0x000fe20000000000 */
[C---:B------:R-:W-:Y:S01]  /*c480*/  IMAD.IADD R12, R9.reuse, 0x1, R4 ;  /* 0x00000001090c7824 */ /* 0x040fe200078e0204 */
[----:B---3--:R-:W-:Y:S01]  /*c490*/  IADD3 R58, R9, 0xc00, R58 ;  /* 0x00000c00093a7810 */ /* 0x008fe20007ffe03a */
[----:B------:R-:W-:Y:S01]  /*c4a0*/  IMAD.MOV.U32 R13, RZ, RZ, R7 ;  /* 0x000000ffff0d7224 */ /* 0x000fe200078e0007 */
[----:B------:R-:W3:Y:S06]  /*c4b0*/  LDL.64 R20, [R1+0x90] ;  /* 0x0000900001147983 */ /* 0x000eec0000100a00 */
[----:B------:R-:W-:Y:S01]  /*c4c0*/  HGMMA.64x64x16.F32 R24, gdesc[UR4], R24, gsb0 ;  /* 0x00e00000041879f0 */ /* 0x000fe20008000818 */
[----:B------:R-:W-:-:S02]  /*c4d0*/  R2UR UR6, R12 ;  /* 0x000000000c0672ca */ /* 0x000fc400000e0000 */
[----:B------:R-:W-:Y:S02]  /*c4e0*/  R2UR UR7, R13 ;  /* 0x000000000d0772ca */ /* 0x000fe400000e0000 */
[----:B------:R-:W-:Y:S02]  /*c4f0*/  R2UR UR4, R58 ;  /* 0x000000003a0472ca */ /* 0x000fe400000e0000 */
[----:B------:R-:W-:Y:S01]  /*c500*/  R2UR UR5, R59 ;  /* 0x000000003b0572ca */ /* 0x000fe200000e0000 */
[----:B------:R-:W-:Y:S02]  /*c510*/  WARPGROUP.DEPBAR.LE gsb0, 0x0 ;  /* 0x00008000000079c5 */ /* 0x000fe40000010000 */
[----:B------:R-:W-:Y:S01]  /*c520*/  WARPGROUP.ARRIVE ;  /* 0x00000000000079c5 */ /* 0x000fe20000000000 */
[C---:B------:R-:W-:Y:S01]  /*c530*/  IMAD.IADD R12, R11.reuse, 0x1, R4 ;  /* 0x000000010b0c7824 */ /* 0x040fe200078e0204 */
[----:B----4-:R-:W-:Y:S01]  /*c540*/  IADD3 R14, R11, 0xc00, R14 ;  /* 0x00000c000b0e7810 */ /* 0x010fe20007ffe00e */
[----:B------:R-:W-:Y:S01]  /*c550*/  IMAD.MOV.U32 R13, RZ, RZ, R7 ;  /* 0x000000ffff0d7224 */ /* 0x000fe200078e0007 */
[----:B------:R-:W4:Y:S06]  /*c560*/  LDL.64 R58, [R1+0x90] ;  /* 0x00009000013a7983 */ /* 0x000f2c0000100a00 */
[----:B------:R-:W-:Y:S01]  /*c570*/  HGMMA.64x64x16.F32 R24, gdesc[UR4], R24, gsb0 ;  /* 0x00e00000041879f0 */ /* 0x000fe20008000818 */
        /* <DEDUP_REMOVED lines=15> */
[----:B------:R-:W-:Y:S01]  /*c670*/  IMAD.IADD R14, R6, 0x1, R15 ;  /* 0x00000001060e7824 */ /* 0x000fe200078e020f */
[----:B------:R-:W-:Y:S01]  /*c680*/  R2UR UR5, R13 ;  /* 0x000000000d0572ca */ /* 0x000fe200000e0000 */
[----:B------:R-:W-:Y:S01]  /*c690*/  IMAD.MOV.U32 R15, RZ, RZ, R7 ;  /* 0x000000ffff0f7224 */ /* 0x000fe200078e0007 */
[----:B------:R-:W-:Y:S01]  /*c6a0*/  R2UR UR4, R12 ;  /* 0x000000000c0472ca */ /* 0x000fe200000e0000 */
[----:B------:R-:W4:Y:S01]  /*c6b0*/  LDL.64 R60, [R1+0x90] ;  /* 0x00009000013c7983 */ /* 0x000f220000100a00 */
[----:B------:R-:W-:Y:S02]  /*c6c0*/  R2UR UR6, R14 ;  /* 0x000000000e0672ca */ /* 0x000fe400000e0000 */
[----:B------:R-:W-:Y:S01]  /*c6d0*/  R2UR UR7, R15 ;  /* 0x000000000f0772ca */ /* 0x000fe200000e0000 */
[----:B------:R-:W-:-:S02]  /*c6e0*/  WARPGROUP.DEPBAR.LE gsb0, 0x0 ;  /* 0x00008000000079c5 */ /* 0x000fc40000010000 */
[----:B------:R-:W-:-:S10]  /*c6f0*/  WARPGROUP.ARRIVE ;  /* 0x00000000000079c5 */ /* 0x000fd40000000000 */
[----:B------:R-:W-:Y:S01]  /*c700*/  HGMMA.64x64x16.F32 R24, gdesc[UR4], R24, gsb0 ;  /* 0x00e00000041879f0 */ /* 0x000fe20008000818 */
[----:B------:R-:W-:Y:S01]  /*c710*/  VIADD R4, R6, 0xe00 ;  /* 0x00000e0006047836 */ /* 0x000fe20000000000 */
[C---:B--2---:R-:W-:Y:S01]  /*c720*/  IADD3 R56, R3.reuse, 0xe00, R56 ;  /* 0x00000e0003387810 */ /* 0x044fe20007ffe038 */
[----:B------:R-:W-:Y:S02]  /*c730*/  IMAD.MOV.U32 R13, RZ, RZ, R7 ;  /* 0x000000ffff0d7224 */ /* 0x000fe400078e0007 */
[----:B------:R-:W-:Y:S01]  /*c740*/  IMAD.IADD R12, R3, 0x1, R4 ;  /* 0x00000001030c7824 */ /* 0x000fe200078e0204 */
[----:B------:R-:W-:Y:S01]  /*c750*/  R2UR UR4, R56 ;  /* 0x00000000380472ca */ /* 0x000fe200000e0000 */
[----:B------:R0:W5:Y:S01]  /*c760*/  LDL R3, [R1+0x1c0] ;  /* 0x0001c00001037983 */ /* 0x0001620000100800 */
[----:B------:R-:W-:Y:S02]  /*c770*/  R2UR UR7, R13 ;  /* 0x000000000d0772ca */ /* 0x000fe400000e0000 */
[----:B------:R-:W-:-:S02]  /*c780*/  R2UR UR6, R12 ;  /* 0x000000000c0672ca */ /* 0x000fc400000e0000 */
[----:B------:R-:W-:Y:S01]  /*c790*/  R2UR UR5, R57 ;  /* 0x00000000390572ca */ /* 0x000fe200000e0000 */
[----:B------:R-:W2:Y:S01]  /*c7a0*/  LDL R12, [R1] ;  /* 0x00000000010c7983 */ /* 0x000ea20000100800 */
[----:B------:R-:W-:Y:S02]  /*c7b0*/  WARPGROUP.DEPBAR.LE gsb0, 0x0 ;  /* 0x00008000000079c5 */ /* 0x000fe40000010000 */
[----:B------:R-:W-:-:S09]  /*c7c0*/  WARPGROUP.ARRIVE ;  /* 0x00000000000079c5 */ /* 0x000fd20000000000 */
[----:B------:R-:W-:Y:S01]  /*c7d0*/  HGMMA.64x64x16.F32 R24, gdesc[UR4], R24, gsb0 ;  /* 0x00e00000041879f0 */ /* 0x000fe20008000818 */
[C---:B---3--:R-:W-:Y:S01]  /*c7e0*/  IADD3 R20, R9.reuse, 0xe00, R20 ;  /* 0x00000e0009147810 */ /* 0x048fe20007ffe014 */
[----:B------:R-:W-:Y:S02]  /*c7f0*/  IMAD.IADD R8, R9, 0x1, R4 ;  /* 0x0000000109087824 */ /* 0x000fe400078e0204 */
[----:B------:R-:W-:Y:S01]  /*c800*/  IMAD.MOV.U32 R9, RZ, RZ, R7 ;  /* 0x000000ffff097224 */ /* 0x000fe200078e0007 */
[----:B------:R-:W-:Y:S02]  /*c810*/  R2UR UR4, R20 ;  /* 0x00000000140472ca */ /* 0x000fe400000e0000 */
[----:B------:R-:W-:Y:S02]  /*c820*/  R2UR UR6, R8 ;  /* 0x00000000080672ca */ /* 0x000fe400000e0000 */
[----:B------:R-:W-:Y:S02]  /*c830*/  R2UR UR7, R9 ;  /* 0x00000000090772ca */ /* 0x000fe400000e0000 */
[----:B------:R-:W-:Y:S01]  /*c840*/  R2UR UR5, R21 ;  /* 0x00000000150572ca */ /* 0x000fe200000e0000 */
[----:B------:R-:W-:-:S02]  /*c850*/  WARPGROUP.DEPBAR.LE gsb0, 0x0 ;  /* 0x00008000000079c5 */ /* 0x000fc40000010000 */
[----:B------:R-:W-:-:S10]  /*c860*/  WARPGROUP.ARRIVE ;  /* 0x00000000000079c5 */ /* 0x000fd40000000000 */
[----:B------:R-:W-:Y:S01]  /*c870*/  HGMMA.64x64x16.F32 R24, gdesc[UR4], R24, gsb0 ;  /* 0x00e00000041879f0 */ /* 0x000fe20008000818 */
[C---:B------:R-:W-:Y:S01]  /*c880*/  IMAD.IADD R8, R11.reuse, 0x1, R4 ;  /* 0x000000010b087824 */ /* 0x040fe200078e0204 */
[----:B----4-:R-:W-:Y:S01]  /*c890*/  IADD3 R58, R11, 0xe00, R58 ;  /* 0x00000e000b3a7810 */ /* 0x010fe20007ffe03a */
[----:B------:R-:W-:Y:S01]  /*c8a0*/  IMAD.MOV.U32 R9, RZ, RZ, R7 ;  /* 0x000000ffff097224 */ /* 0x000fe200078e0007 */
[----:B------:R-:W-:Y:S02]  /*c8b0*/  R2UR UR5, R59 ;  /* 0x000000003b0572ca */ /* 0x000fe400000e0000 */
[----:B------:R-:W-:Y:S02]  /*c8c0*/  R2UR UR6, R8 ;  /* 0x00000000080672ca */ /* 0x000fe400000e0000 */
[----:B------:R-:W-:Y:S02]  /*c8d0*/  R2UR UR7, R9 ;  /* 0x00000000090772ca */ /* 0x000fe400000e0000 */
[----:B------:R-:W-:Y:S01]  /*c8e0*/  R2UR UR4, R58 ;  /* 0x000000003a0472ca */ /* 0x000fe200000e0000 */
[----:B------:R-:W-:-:S02]  /*c8f0*/  IMAD.MOV.U32 R4, RZ, RZ, 0x40 ;  /* 0x00000040ff047424 */ /* 0x000fc400078e00ff */
        /* <DEDUP_REMOVED lines=8> */
[----:B------:R-:W-:Y:S02]  /*c980*/  IMAD.IADD R8, R6, 0x1, R9 ;  /* 0x0000000106087824 */ /* 0x000fe400078e0209 */
[----:B------:R-:W-:Y:S02]  /*c990*/  IMAD.IADD R6, R9, 0x1, R60 ;  /* 0x0000000109067824 */ /* 0x000fe400078e023c */
[----:B------:R-:W-:Y:S02]  /*c9a0*/  IMAD.MOV.U32 R9, RZ, RZ, R7 ;  /* 0x000000ffff097224 */ /* 0x000fe400078e0007 */
[----:B------:R-:W-:Y:S01]  /*c9b0*/  IMAD.MOV.U32 R7, RZ, RZ, R61 ;  /* 0x000000ffff077224 */ /* 0x000fe200078e003d */
[----:B------:R-:W-:Y:S02]  /*c9c0*/  R2UR UR6, R8 ;  /* 0x00000000080672ca */ /* 0x000fe400000e0000 */
[----:B------:R-:W-:Y:S02]  /*c9d0*/  R2UR UR7, R9 ;  /* 0x00000000090772ca */ /* 0x000fe400000e0000 */
[----:B------:R-:W-:-:S02]  /*c9e0*/  R2UR UR4, R6 ;  /* 0x00000000060472ca */ /* 0x000fc400000e0000 */
[----:B------:R-:W-:Y:S01]  /*c9f0*/  R2UR UR5, R7 ;  /* 0x00000000070572ca */ /* 0x000fe200000e0000 */
[----:B------:R0:W-:Y:S04]  /*ca00*/  STL [R1+0x68], R0 ;  /* 0x0000680001007387 */ /* 0x0001e80000100800 */
[----:B------:R0:W-:Y:S04]  /*ca10*/  STL [R1+0x68], R0 ;  /* 0x0000680001007387 */ /* 0x0001e80000100800 */
[----:B------:R0:W-:Y:S04]  /*ca20*/  STL [R1+0x68], R0 ;  /* 0x0000680001007387 */ /* 0x0001e80000100800 */
[----:B------:R0:W-:Y:S01]  /*ca30*/  STL [R1+0x68], R0 ;  /* 0x0000680001007387 */ /* 0x0001e20000100800 */
[----:B------:R-:W-:-:S02]  /*ca40*/  WARPGROUP.DEPBAR.LE gsb0, 0x0 ;  /* 0x00008000000079c5 */ /* 0x000fc40000010000 */
[----:B------:R-:W-:-:S06]  /*ca50*/  WARPGROUP.ARRIVE ;  /* 0x00000000000079c5 */ /* 0x000fcc0000000000 */
[----:B------:R-:W-:Y:S01]  /*ca60*/  HGMMA.64x64x16.F32 R24, gdesc[UR4], R24, gsb0 ;  /* 0x00e00000041879f0 */ /* 0x000fe20008000818 */
        /* <DEDUP_REMOVED lines=25> */
[----:B--2---:R-:W-:-:S03]  /*cc00*/  LOP3.LUT R4, R12, 0x1, RZ, 0xfc, !PT ;  /* 0x000000010c047812 */ /* 0x004fc600078efcff */
[----:B------:R0:W-:Y:S04]  /*cc10*/  STL [R1+0x68], R0 ;  /* 0x0000680001007387 */ /* 0x0001e80000100800 */
[----:B------:R0:W-:Y:S04]  /*cc20*/  STL [R1+0x68], R0 ;  /* 0x0000680001007387 */ /* 0x0001e80000100800 */
[----:B------:R0:W-:Y:S01]  /*cc30*/  STL [R1+0x68], R0 ;  /* 0x0000680001007387 */ /* 0x0001e20000100800 */
[----:B------:R-:W-:Y:S01]  /*cc40*/  ISETP.NE.AND P0, PT, R4, 0x3, PT ;  /* 0x000000030400780c */ /* 0x000fe20003f05270 */
[----:B------:R-:W-:-:S02]  /*cc50*/  WARPGROUP.DEPBAR.LE gsb0, 0x0 ;  /* 0x00008000000079c5 */ /* 0x000fc40000010000 */
[----:B------:R-:W-:Y:S10]  /*cc60*/  BSSY B0, `(.L_x_5152) ;  /* 0x0000003000007945 */ /* 0x000ff40003800000 */
[----:B0-----:R-:W-:Y:S05]  /*cc70*/  @!P0 BRA `(.L_x_5153) ;  /* 0x0000000000048947 */ /* 0x001fea0003800000 */
[----:B------:R-:W-:Y:S01]  /*cc80*/  BPT.TRAP 0x1 ;  /* 0x000000040000795c */ /* 0x000fe20000300000 */
.L_x_5153:
[----:B------:R-:W-:Y:S05]  /*cc90*/  BSYNC B0 ;  /* 0x0000000000007941 */ /* 0x000fea0003800000 */
.L_x_5152:
[----:B------:R-:W2:Y:S02]  /*cca0*/  LDL.64 R6, [R1+0x20] ;  /* 0x0000200001067983 */ /* 0x000ea40000100a00 */
[----:B--2---:R-:W-:-:S05]  /*ccb0*/  MOV R0, R6 ;  /* 0x0000000600007202 */ /* 0x004fca0000000f00 */
[----:B-----5:R-:W-:-:S05]  /*ccc0*/  IMAD R3, R3, 0x8, R0 ;  /* 0x0000000803037824 */ /* 0x020fca00078e0200 */
[----:B------:R-:W-:-:S04]  /*ccd0*/  PRMT R3, R10, 0x654, R3 ;  /* 0x000006540a037816 */ /* 0x000fc80000000003 */
[----:B------:R0:W-:Y:S01]  /*cce0*/  SYNCS.ARRIVE.TRANS64.RED.A1T0 RZ, [R3+URZ], RZ ;  /* 0x000000ff03ff79a7 */ /* 0x0001e2000810043f */
[----:B------:R-:W0:Y:S04]  /*ccf0*/  LDL R0, [R1+0xcc] ;  /* 0x0000cc0001007983 */ /* 0x000e280000100800 */
[----:B------:R-:W2:Y:S04]  /*cd00*/  LDL.64 R58, [R1+0xf0] ;  /* 0x0000f000013a7983 */ /* 0x000ea80000100a00 */
[----:B------:R-:W3:Y:S04]  /*cd10*/  LDL R21, [R1+0x50] ;  /* 0x0000500001157983 */ /* 0x000ee80000100800 */
[----:B------:R-:W4:Y:S04]  /*cd20*/  LDL R60, [R1+0xf8] ;  /* 0x0000f800013c7983 */ /* 0x000f280000100800 */
[----:B------:R-:W4:Y:S04]  /*cd30*/  LDL.128 R12, [R1+0xd0] ;  /* 0x0000d000010c7983 */ /* 0x000f280000100c00 */
[----:B------:R-:W4:Y:S01]  /*cd40*/  LDL.128 R8, [R1+0xe0] ;  /* 0x0000e00001087983 */ /* 0x000f220000100c00 */
[----:B------:R-:W-:Y:S01]  /*cd50*/  BSSY B0, `(.L_x_5154) ;  /* 0x000003f000007945 */ /* 0x000fe20003800000 */
[----:B0-----:R-:W-:-:S04]  /*cd60*/  SHF.R.S32.HI R3, RZ, 0x1f, R0 ;  /* 0x0000001fff037819 */ /* 0x001fc80000011400 */
[----:B------:R-:W-:-:S04]  /*cd70*/  LEA.HI R4, R3, R0, RZ, 0x7 ;  /* 0x0000000003047211 */ /* 0x000fc800078f38ff */
[----:B------:R-:W-:-:S05]  /*cd80*/  LOP3.LUT R7, R4, 0xffffff80, RZ, 0xc0, !PT ;  /* 0xffffff8004077812 */ /* 0x000fca00078ec0ff */
[----:B------:R-:W-:Y:S01]  /*cd90*/  IMAD.IADD R7, R0, 0x1, -R7 ;  /* 0x0000000100077824 */ /* 0x000fe200078e0a07 */
[----:B------:R-:W-:-:S04]  /*cda0*/  LEA.HI R56, R3, R0, RZ, 0x2 ;  /* 0x0000000003387211 */ /* 0x000fc800078f10ff */
[----:B------:R-:W-:-:S04]  /*cdb0*/  SHF.R.S32.HI R4, RZ, 0x1f, R7 ;  /* 0x0000001fff047819 */ /* 0x000fc80000011407 */
[-C--:B------:R-:W-:Y:S02]  /*cdc0*/  LEA.HI R6, R4, R7.reuse, RZ, 0x2 ;  /* 0x0000000704067211 */ /* 0x080fe400078f10ff */
[----:B------:R-:W-:Y:S02]  /*cdd0*/  LOP3.LUT R57, R56, 0xfffffffc, RZ, 0xc0, !PT ;  /* 0xfffffffc38397812 */ /* 0x000fe400078ec0ff */
[--C-:B------:R-:W-:Y:S02]  /*cde0*/  SHF.R.S32.HI R3, RZ, 0x2, R6.reuse ;  /* 0x00000002ff037819 */ /* 0x100fe40000011406 */
[----:B------:R-:W-:Y:S01]  /*cdf0*/  SHF.R.S32.HI R20, RZ, 0x1f, R6 ;  /* 0x0000001fff147819 */ /* 0x000fe20000011406 */
[----:B------:R-:W-:Y:S01]  /*ce00*/  IMAD.IADD R57, R0, 0x1, -R57 ;  /* 0x0000000100397824 */ /* 0x000fe200078e0a39 */
[----:B------:R-:W-:Y:S02]  /*ce10*/  LEA.HI R4, R4, R7, RZ, 0x5 ;  /* 0x0000000704047211 */ /* 0x000fe400078f28ff */
[----:B------:R-:W-:-:S02]  /*ce20*/  LEA.HI R20, R20, R3, RZ, 0x3 ;  /* 0x0000000314147211 */ /* 0x000fc400078f18ff */
[----:B------:R-:W-:Y:S02]  /*ce30*/  SHF.R.S32.HI R4, RZ, 0x5, R4 ;  /* 0x00000005ff047819 */ /* 0x000fe40000011404 */
[----:B------:R-:W-:Y:S02]  /*ce40*/  LOP3.LUT R20, R20, 0xfffffff8, RZ, 0xc0, !PT ;  /* 0xfffffff814147812 */ /* 0x000fe400078ec0ff */
[----:B------:R-:W-:Y:S02]  /*ce50*/  LEA.HI R0, R57, R57, RZ, 0x1 ;  /* 0x0000003939007211 */ /* 0x000fe400078f08ff */
[----:B--2---:R-:W-:Y:S01]  /*ce60*/  ISETP.NE.AND P0, PT, R58, 0x1, PT ;  /* 0x000000013a00780c */ /* 0x004fe20003f05270 */
[----:B------:R-:W-:Y:S01]  /*ce70*/  IMAD.IADD R20, R3, 0x1, -R20 ;  /* 0x0000000103147824 */ /* 0x000fe200078e0a14 */
[----:B------:R-:W-:Y:S01]  /*ce80*/  LOP3.LUT R0, R0, 0x1ffffffe, RZ, 0xc0, !PT ;  /* 0x1ffffffe00007812 */ /* 0x000fe200078ec0ff */
[----:B---3--:R-:W-:-:S04]  /*ce90*/  IMAD R3, R21, 0x4, R4 ;  /* 0x0000000415037824 */ /* 0x008fc800078e0204 */
[----:B------:R-:W-:Y:S02]  /*cea0*/  IMAD.IADD R0, R57, 0x1, -R0 ;  /* 0x0000000139007824 */ /* 0x000fe400078e0a00 */
[----:B------:R-:W-:-:S04]  /*ceb0*/  IMAD.U32 R3, R3, 0x10, R20 ;  /* 0x0000001003037824 */ /* 0x000fc800078e0014 */
[----:B------:R-:W-:-:S04]  /*cec0*/  IMAD R0, R0, 0x8, R3 ;  /* 0x0000000800007824 */ /* 0x000fc800078e0203 */
[----:B------:R-:W-:-:S05]  /*ced0*/  @P0 IMAD.HI.U32 R59, R0, R59, RZ ;  /* 0x0000003b003b0227 */ /* 0x000fca00078e00ff */
[----:B----4-:R-:W-:Y:S01]  /*cee0*/  @P0 SHF.R.U32.HI R0, RZ, R60, R59 ;  /* 0x0000003cff000219 */ /* 0x010fe2000001163b */
[----:B------:R-:W-:Y:S01]  /*cef0*/  IMAD.MOV.U32 R3, RZ, RZ, -0x40 ;  /* 0xffffffc0ff037424 */ /* 0x000fe200078e00ff */
[----:B------:R-:W-:-:S03]  /*cf00*/  LOP3.LUT R6, R6, 0x7ffffffc, RZ, 0xc0, !PT ;  /* 0x7ffffffc06067812 */ /* 0x000fc600078ec0ff */
[----:B------:R-:W0:Y:S01]  /*cf10*/  SHFL.IDX PT, R58, R0, RZ, 0x1c1f ;  /* 0x001c1fff003a7589 */ /* 0x000e2200000e0000 */
[C---:B------:R-:W-:Y:S02]  /*cf20*/  IMAD R4, R178.reuse, R3, 0x41 ;  /* 0x00000041b2047424 */ /* 0x040fe400078e0203 */
[----:B------:R-:W-:Y:S02]  /*cf30*/  IMAD.IADD R6, R7, 0x1, -R6 ;  /* 0x0000000107067824 */ /* 0x000fe400078e0a06 */
[----:B------:R-:W-:Y:S01]  /*cf40*/  IMAD.IADD R3, R13, 0x1, R4 ;  /* 0x000000010d037824 */ /* 0x000fe200078e0204 */
[----:B------:R-:W-:Y:S02]  /*cf50*/  ISETP.GE.AND P1, PT, R9, 0x1, PT ;  /* 0x000000010900780c */ /* 0x000fe40003f26270 */
[----:B------:R-:W-:Y:S01]  /*cf60*/  LEA R20, R178, 0xffffffc0, 0x6 ;  /* 0xffffffc0b2147811 */ /* 0x000fe200078e30ff */
[----:B------:R-:W-:-:S04]  /*cf70*/  IMAD R7, R6, -0x2, R3 ;  /* 0xfffffffe06077824 */ /* 0x000fc800078e0203 */
[----:B------:R-:W-:Y:S01]  /*cf80*/  IMAD.IADD R4, R7, 0x1, -R12 ;  /* 0x0000000107047824 */ /* 0x000fe200078e0a0c */
[----:B------:R-:W-:Y:S01]  /*cf90*/  LOP3.LUT R7, RZ, R14, RZ, 0x33, !PT ;  /* 0x0000000eff077212 */ /* 0x000fe200078e33ff */
[--C-:B------:R-:W-:Y:S02]  /*cfa0*/  IMAD.IADD R3, R13, 0x1, -R20.reuse ;  /* 0x000000010d037824 */ /* 0x100fe400078e0a14 */
[----:B------:R-:W-:Y:S02]  /*cfb0*/  IMAD.IADD R15, R4, 0x1, R15 ;  /* 0x00000001040f7824 */ /* 0x000fe400078e020f */
[----:B------:R-:W-:Y:S02]  /*cfc0*/  IMAD R14, R6, -0x2, R3 ;  /* 0xfffffffe060e7824 */ /* 0x000fe400078e0203 */
[----:B------:R-:W-:Y:S02]  /*cfd0*/  IMAD.IADD R21, R4, 0x1, R7 ;  /* 0x0000000104157824 */ /* 0x000fe400078e0207 */
[----:B------:R-:W-:Y:S01]  /*cfe0*/  IMAD.IADD R56, R8, 0x1, -R20 ;  /* 0x0000000108387824 */ /* 0x000fe200078e0a14 */
[----:B0-----:R-:W-:Y:S01]  /*cff0*/  VIADDMNMX R4, R58, R15, R14, PT ;  /* 0x0000000f3a047246 */ /* 0x001fe2000380010e */
[----:B------:R-:W-:Y:S01]  /*d000*/  IMAD.IADD R3, R21, 0x1, R58 ;  /* 0x0000000115037824 */ /* 0x000fe200078e023a */
[----:B------:R-:W-:Y:S06]  /*d010*/  @!P1 BRA `(.L_x_5155) ;  /* 0x0000000000489947 */ /* 0x000fec0003800000 */
[----:B------:R-:W-:Y:S01]  /*d020*/  IADD3 R7, -R12, R13, R58 ;  /* 0x0000000d0c077210 */ /* 0x000fe20007ffe13a */
[----:B------:R-:W-:Y:S03]  /*d030*/  BSSY B1, `(.L_x_5156) ;  /* 0x000000c000017945 */ /* 0x000fe60003800000 */
[----:B------:R-:W-:-:S13]  /*d040*/  ISETP.GT.AND P0, PT, R7, -0x1, PT ;  /* 0xffffffff0700780c */ /* 0x000fda0003f04270 */
[----:B------:R-:W-:Y:S05]  /*d050*/  @P0 BRA `(.L_x_5157) ;  /* 0x0000000000180947 */ /* 0x000fea0003800000 */
[----:B------:R-:W-:Y:S02]  /*d060*/  ISETP.NE.AND P0, PT, R9, 0x1, PT ;  /* 0x000000010900780c */ /* 0x000fe40003f05270 */
[----:B------:R-:W-:-:S11]  /*d070*/  LOP3.LUT R7, RZ, R7, RZ, 0x33, !PT ;  /* 0x00000007ff077212 */ /* 0x000fd600078e33ff */
[----:B------:R-:W-:-:S05]  /*d080*/  @P0 IMAD.HI.U32 R8, R7, R10, RZ ;  /* 0x0000000a07080227 */ /* 0x000fca00078e00ff */
[----:B------:R-:W-:-:S04]  /*d090*/  @P0 SHF.R.U32.HI R7, RZ, R11, R8 ;  /* 0x0000000bff070219 */ /* 0x000fc80000011608 */
[----:B------:R-:W-:Y:S01]  /*d0a0*/  LOP3.LUT R7, RZ, R7, RZ, 0x33, !PT ;  /* 0x00000007ff077212 */ /* 0x000fe200078e33ff */
[----:B------:R-:W-:Y:S06]  /*d0b0*/  BRA `(.L_x_5158) ;  /* 0x00000000000c7947 */ /* 0x000fec0003800000 */
.L_x_5157:
[----:B------:R-:W-:-:S13]  /*d0c0*/  ISETP.NE.AND P0, PT, R9, 0x1, PT ;  /* 0x000000010900780c */ /* 0x000fda0003f05270 */
[----:B------:R-:W-:-:S05]  /*d0d0*/  @P0 IMAD.HI.U32 R8, R7, R10, RZ ;  /* 0x0000000a07080227 */ /* 0x000fca00078e00ff */
[----:B------:R-:W-:-:S07]  /*d0e0*/  @P0 SHF.R.U32.HI R7, RZ, R11, R8 ;  /* 0x0000000bff070219 */ /* 0x000fce0000011608 */
.L_x_5158:
[----:B------:R-:W-:Y:S05]  /*d0f0*/  BSYNC B1 ;  /* 0x0000000000017941 */ /* 0x000fea0003800000 */
.L_x_5156:
[----:B------:R-:W-:-:S04]  /*d100*/  IMAD R7, R7, R9, -R20 ;  /* 0x0000000907077224 */ /* 0x000fc800078e0a14 */
[----:B------:R-:W-:-:S05]  /*d110*/  IMAD R8, R6, -0x2, R7 ;  /* 0xfffffffe06087824 */ /* 0x000fca00078e0207 */
[----:B------:R-:W-:Y:S02]  /*d120*/  VIMNMX R3, R3, R8, !PT ;  /* 0x0000000803037248 */ /* 0x000fe40007fe0100 */
[----:B------:R-:W-:-:S07]  /*d130*/  VIADDMNMX R4, R8, R9, R4, PT ;  /* 0x0000000908047246 */ /* 0x000fce0003800104 */
.L_x_5155:
[----:B------:R-:W-:Y:S05]  /*d140*/  BSYNC B0 ;  /* 0x0000000000007941 */ /* 0x000fea0003800000 */
.L_x_5154:
[C---:B------:R-:W-:Y:S01]  /*d150*/  ISETP.GE.AND P1, PT, R56.reuse, 0x9, PT ;  /* 0x000000093800780c */ /* 0x040fe20003f26270 */
[----:B------:R-:W0:Y:S01]  /*d160*/  SHFL.IDX PT, R0, R0, 0x1, 0x1c1f ;  /* 0x003c1f0000007f89 */ /* 0x000e2200000e0000 */
[----:B------:R-:W-:Y:S01]  /*d170*/  ISETP.GE.AND P0, PT, R56, 0x2, PT ;  /* 0x000000023800780c */ /* 0x000fe20003f06270 */
[----:B------:R-:W-:Y:S01]  /*d180*/  BSSY B0, `(.L_x_5159) ;  /* 0x000005f000007945 */ /* 0x000fe20003800000 */
        /* <DEDUP_REMOVED lines=11> */
[C---:B------:R-:W-:Y:S02]  /*d240*/  ISETP.GT.AND P3, PT, R3.reuse, 0x9, !P5 ;  /* 0x000000090300780c */ /* 0x040fe40006f64270 */
        /* <DEDUP_REMOVED lines=31> */
[----:B------:R-:W-:Y:S02]  /*d440*/  P2R R29, PR, RZ, 0x10 ;  /* 0x00000010ff1d7803 */ /* 0x000fe40000000000 */
[----:B------:R-:W-:Y:S02]  /*d450*/  FSEL R44, R44, -INF , !P2 ;  /* 0xff8000002c2c7808 */ /* 0x000fe40005000000 */
[----:B------:R-:W-:-:S02]  /*d460*/  ISETP.GE.AND P2, PT, R56, 0x2a, PT ;  /* 0x0000002a3800780c */ /* 0x000fc40003f46270 */
        /* <DEDUP_REMOVED lines=40> */
.L_x_5162:
[----:B------:R-:W-:-:S13]  /*d6f0*/  ISETP.NE.AND P6, PT, R9, 0x1, PT ;  /* 0x000000010900780c */ /* 0x000fda0003fc5270 */
[----:B------:R-:W-:-:S05]  /*d700*/  @P6 IMAD.HI.U32 R10, R12, R10, RZ ;  /* 0x0000000a0c0a6227 */ /* 0x000fca00078e00ff */
[----:B------:R-:W-:-:S07]  /*d710*/  @P6 SHF.R.U32.HI R12, RZ, R11, R10 ;  /* 0x0000000bff0c6219 */ /* 0x000fce000001160a */
.L_x_5163:
[----:B------:R-:W-:Y:S05]  /*d720*/  BSYNC B1 ;  /* 0x0000000000017941 */ /* 0x000fea0003800000 */
.L_x_5161:
[----:B------:R-:W-:-:S04]  /*d730*/  IMAD R7, R12, R9, -R20 ;  /* 0x000000090c077224 */ /* 0x000fc800078e0a14 */
[----:B------:R-:W-:-:S05]  /*d740*/  IMAD R6, R6, -0x2, R7 ;  /* 0xfffffffe06067824 */ /* 0x000fca00078e0207 */
[----:B------:R-:W-:Y:S02]  /*d750*/  VIADDMNMX R4, R6, R9, R4, PT ;  /* 0x0000000906047246 */ /* 0x000fe40003800104 */
[----:B------:R-:W-:-:S07]  /*d760*/  VIMNMX R3, R3, R6, !PT ;  /* 0x0000000603037248 */ /* 0x000fce0007fe0100 */
.L_x_5160:
[----:B------:R-:W-:Y:S05]  /*d770*/  BSYNC B0 ;  /* 0x0000000000007941 */ /* 0x000fea0003800000 */
.L_x_5159:
[----:B------:R-:W-:Y:S01]  /*d780*/  ISETP.GT.AND P0, PT, R3, 0x1, !P0 ;  /* 0x000000010300780c */ /* 0x000fe20004704270 */
[----:B------:R-:W-:Y:S01]  /*d790*/  BAR.SYNC.DEFER_BLOCKING 0xf, 0x100 ;  /* 0x03c4000000007b1d */ /* 0x000fe20000010000 */
[----:B------:R-:W-:Y:S02]  /*d7a0*/  FMNMX.FTZ R0, R156, R58, !PT ;  /* 0x0000003a9c007209 */ /* 0x000fe40007810000 */
[----:B------:R-:W-:Y:S02]  /*d7b0*/  ISETP.LT.OR P0, PT, R4, 0x2, P0 ;  /* 0x000000020400780c */ /* 0x000fe40000701670 */
[----:B------:R-:W-:Y:S02]  /*d7c0*/  FMNMX.FTZ R0, R28, R0, !PT ;  /* 0x000000001c007209 */ /* 0x000fe40007810000 */
[----:B------:R-:W-:Y:S01]  /*d7d0*/  FSEL R27, R27, -INF , !P0 ;  /* 0xff8000001b1b7808 */ /* 0x000fe20004000000 */
[----:B------:R-:W2:Y:S01]  /*d7e0*/  LDL R72, [R1+0x228] ;  /* 0x0002280001487983 */ /* 0x000ea20000100800 */
[----:B------:R-:W-:-:S02]  /*d7f0*/  ISETP.NE.AND P0, PT, R25, RZ, PT ;  /* 0x000000ff1900720c */ /* 0x000fc40003f05270 */
[C---:B------:R-:W-:Y:S01]  /*d800*/  ISETP.GT.AND P1, PT, R3.reuse, 0x8, !P1 ;  /* 0x000000080300780c */ /* 0x040fe20004f24270 */
[----:B------:R-:W3:Y:S01]  /*d810*/  LDL R74, [R1+0x22c] ;  /* 0x00022c00014a7983 */ /* 0x000ee20000100800 */
[----:B------:R-:W-:Y:S02]  /*d820*/  ISETP.GT.AND P0, PT, R3, 0x9, !P0 ;  /* 0x000000090300780c */ /* 0x000fe40004704270 */
[----:B------:R-:W-:Y:S01]  /*d830*/  FMNMX.FTZ R0, R60, R0, !PT ;  /* 0x000000003c007209 */ /* 0x000fe20007810000 */
[----:B------:R-:W4:Y:S01]  /*d840*/  LDL R76, [R1+0x234] ;  /* 0x00023400014c7983 */ /* 0x000f220000100800 */
[C---:B------:R-:W-:Y:S02]  /*d850*/  ISETP.LT.OR P0, PT, R4.reuse, 0xa, P0 ;  /* 0x0000000a0400780c */ /* 0x040fe40000701670 */
[----:B------:R-:W-:Y:S01]  /*d860*/  ISETP.LT.OR P1, PT, R4, 0x9, P1 ;  /* 0x000000090400780c */ /* 0x000fe20000f21670 */
[----:B------:R-:W4:Y:S01]  /*d870*/  LDL R78, [R1+0x238] ;  /* 0x00023800014e7983 */ /* 0x000f220000100800 */
[----:B------:R-:W-:-:S02]  /*d880*/  FSEL R31, R31, -INF , !P0 ;  /* 0xff8000001f1f7808 */ /* 0x000fc40004000000 */
[----:B------:R-:W-:Y:S01]  /*d890*/  ISETP.NE.AND P0, PT, R57, RZ, PT ;  /* 0x000000ff3900720c */ /* 0x000fe20003f05270 */
[----:B------:R-:W4:Y:S01]  /*d8a0*/  LDL R80, [R1+0x23c] ;  /* 0x00023c0001507983 */ /* 0x000f220000100800 */
[----:B------:R-:W-:Y:S02]  /*d8b0*/  FMNMX.FTZ R0, R32, R0, !PT ;  /* 0x0000000020007209 */ /* 0x000fe40007810000 */
[----:B------:R-:W-:Y:S01]  /*d8c0*/  ISETP.GT.AND P0, PT, R3, 0x10, !P0 ;  /* 0x000000100300780c */ /* 0x000fe20004704270 */
[----:B------:R-:W4:Y:S01]  /*d8d0*/  LDL R82, [R1+0x244] ;  /* 0x0002440001527983 */ /* 0x000f220000100800 */
[----:B------:R-:W-:Y:S02]  /*d8e0*/  FSEL R30, R30, -INF , !P1 ;  /* 0xff8000001e1e7808 */ /* 0x000fe40004800000 */
[----:B------:R-:W-:Y:S01]  /*d8f0*/  ISETP.LT.OR P0, PT, R4, 0x11, P0 ;  /* 0x000000110400780c */ /* 0x000fe20000701670 */
[----:B------:R-:W4:Y:S01]  /*d900*/  LDL R84, [R1+0x248] ;  /* 0x0002480001547983 */ /* 0x000f220000100800 */
[----:B------:R-:W-:-:S02]  /*d910*/  ISETP.NE.AND P1, PT, R59, RZ, PT ;  /* 0x000000ff3b00720c */ /* 0x000fc40003f25270 */
[----:B------:R-:W-:Y:S01]  /*d920*/  FSEL R34, R34, -INF , !P0 ;  /* 0xff80000022227808 */ /* 0x000fe20004000000 */
[----:B------:R-:W4:Y:S01]  /*d930*/  LDL R86, [R1+0x24c] ;  /* 0x00024c0001567983 */ /* 0x000f220000100800 */
[----:B------:R-:W-:Y:S02]  /*d940*/  ISETP.NE.AND P0, PT, R29, RZ, PT ;  /* 0x000000ff1d00720c */ /* 0x000fe40003f05270 */
[----:B------:R-:W-:Y:S01]  /*d950*/  FMNMX.FTZ R0, R62, R0, !PT ;  /* 0x000000003e007209 */ /* 0x000fe20007810000 */
[----:B------:R-:W4:Y:S01]  /*d960*/  LDL R88, [R1+0x254] ;  /* 0x0002540001587983 */ /* 0x000f220000100800 */
[----:B------:R-:W-:Y:S02]  /*d970*/  ISETP.GT.AND P0, PT, R3, 0x11, !P0 ;  /* 0x000000110300780c */ /* 0x000fe40004704270 */
[----:B------:R-:W-:Y:S01]  /*d980*/  FMNMX.FTZ R0, R36, R0, !PT ;  /* 0x0000000024007209 */ /* 0x000fe20007810000 */
[----:B------:R-:W4:Y:S01]  /*d990*/  LDL R90, [R1+0x258] ;  /* 0x00025800015a7983 */ /* 0x000f220000100800 */
[----:B------:R-:W-:-:S02]  /*d9a0*/  ISETP.LT.OR P0, PT, R4, 0x12, P0 ;  /* 0x000000120400780c */ /* 0x000fc40000701670 */
[----:B------:R-:W-:Y:S01]  /*d9b0*/  FMNMX.FTZ R0, R64, R0, !PT ;  /* 0x0000000040007209 */ /* 0x000fe20007810000 */
[----:B------:R-:W4:Y:S01]  /*d9c0*/  LDL R92, [R1+0x25c] ;  /* 0x00025c00015c7983 */ /* 0x000f220000100800 */
[----:B------:R-:W-:Y:S02]  /*d9d0*/  FSEL R11, R35, -INF , !P0 ;  /* 0xff800000230b7808 */ /* 0x000fe40004000000 */
[----:B------:R-:W-:Y:S01]  /*d9e0*/  ISETP.NE.AND P0, PT, R33, RZ, PT ;  /* 0x000000ff2100720c */ /* 0x000fe20003f05270 */
[----:B------:R-:W4:Y:S01]  /*d9f0*/  LDL R94, [R1+0x264] ;  /* 0x00026400015e7983 */ /* 0x000f220000100800 */
[----:B------:R-:W-:Y:S02]  /*da00*/  FMNMX.FTZ R0, R40, R0, !PT ;  /* 0x0000000028007209 */ /* 0x000fe40007810000 */
[----:B------:R-:W-:Y:S01]  /*da10*/  ISETP.GT.AND P0, PT, R3, 0x18, !P0 ;  /* 0x000000180300780c */ /* 0x000fe20004704270 */
[----:B------:R-:W4:Y:S01]  /*da20*/  LDL R96, [R1+0x268] ;  /* 0x0002680001607983 */ /* 0x000f220000100800 */
[----:B------:R-:W-:-:S02]  /*da30*/  FMNMX.FTZ R0, R66, R0, !PT ;  /* 0x0000000042007209 */ /* 0x000fc40007810000 */
[----:B------:R-:W-:Y:S01]  /*da40*/  ISETP.LT.OR P0, PT, R4, 0x19, P0 ;  /* 0x000000190400780c */ /* 0x000fe20000701670 */
[----:B------:R-:W4:Y:S01]  /*da50*/  LDL R98, [R1+0x26c] ;  /* 0x00026c0001627983 */ /* 0x000f220000100800 */
[----:B------:R-:W-:Y:S02]  /*da60*/  FMNMX.FTZ R0, R44, R0, !PT ;  /* 0x000000002c007209 */ /* 0x000fe40007810000 */
[----:B------:R-:W-:Y:S01]  /*da70*/  FSEL R38, R38, -INF , !P0 ;  /* 0xff80000026267808 */ /* 0x000fe20004000000 */
[----:B------:R-:W4:Y:S01]  /*da80*/  LDL R100, [R1+0x274] ;  /* 0x0002740001647983 */ /* 0x000f220000100800 */
[----:B------:R-:W-:Y:S02]  /*da90*/  ISETP.GT.AND P0, PT, R3, 0x19, !P1 ;  /* 0x000000190300780c */ /* 0x000fe40004f04270 */
[----:B------:R-:W-:Y:S01]  /*daa0*/  ISETP.NE.AND P6, PT, R8, RZ, PT ;  /* 0x000000ff0800720c */ /* 0x000fe20003fc5270 */
        /* <DEDUP_REMOVED lines=16> */
[----:B------:R-:W-:Y:S02]  /*dbb0*/  ISETP.GT.AND P0, PT, R3, RZ, !P6 ;  /* 0x000000ff0300720c */ /* 0x000fe40007704270 */
[----:B------:R-:W-:Y:S01]  /*dbc0*/  FMNMX.FTZ R6, R56, R0, !PT ;  /* 0x0000000038067209 */ /* 0x000fe20007810000 */
[----:B------:R-:W4:Y:S01]  /*dbd0*/  LDL R114, [R1+0x298] ;  /* 0x0002980001727983 */ /* 0x000f220000100800 */
[----:B------:R-:W-:-:S02]  /*dbe0*/  ISETP.LT.OR P0, PT, R4, 0x1, P0 ;  /* 0x000000010400780c */ /* 0x000fc40000701670 */
[----:B------:R-:W-:Y:S01]  /*dbf0*/  ISETP.NE.AND P1, PT, R41, RZ, PT ;  /* 0x000000ff2900720c */ /* 0x000fe20003f25270 */
[----:B------:R-:W0:Y:S01]  /*dc00*/  SHFL.BFLY PT, R9, R6, 0x2, 0x1f ;  /* 0x0c401f0006097f89 */ /* 0x000e2200000e0000 */
[----:B------:R-:W-:Y:S02]  /*dc10*/  FSEL R26, R26, -INF , !P0 ;  /* 0xff8000001a1a7808 */ /* 0x000fe40004000000 */
[----:B------:R-:W-:Y:S01]  /*dc20*/  ISETP.NE.AND P0, PT, R61, RZ, PT ;  /* 0x000000ff3d00720c */ /* 0x000fe20003f05270 */
[----:B------:R-:W4:Y:S01]  /*dc30*/  LDL R116, [R1+0x29c] ;  /* 0x00029c0001747983 */ /* 0x000f220000100800 */
[----:B------:R-:W-:Y:S02]  /*dc40*/  FMNMX.FTZ R7, R26, R27, !PT ;  /* 0x0000001b1a077209 */ /* 0x000fe40007810000 */
[----:B------:R-:W-:Y:S01]  /*dc50*/  ISETP.GT.AND P0, PT, R3, 0x21, !P0 ;  /* 0x000000210300780c */ /* 0x000fe20004704270 */
[----:B------:R-:W4:Y:S01]  /*dc60*/  LDL R118, [R1+0x2a4] ;  /* 0x0002a40001767983 */ /* 0x000f220000100800 */
[----:B------:R-:W-:-:S02]  /*dc70*/  FMNMX.FTZ R0, R30, R7, !PT ;  /* 0x000000071e007209 */ /* 0x000fc40007810000 */
[----:B------:R-:W-:Y:S01]  /*dc80*/  ISETP.GT.AND P1, PT, R3, 0x28, !P1 ;  /* 0x000000280300780c */ /* 0x000fe20004f24270 */
[----:B------:R-:W4:Y:S01]  /*dc90*/  LDL R120, [R1+0x2a8] ;  /* 0x0002a80001787983 */ /* 0x000f220000100800 */
[----:B------:R-:W-:Y:S02]  /*dca0*/  FMNMX.FTZ R7, R31, R0, !PT ;  /* 0x000000001f077209 */ /* 0x000fe40007810000 */
[----:B------:R-:W-:Y:S01]  /*dcb0*/  ISETP.LT.OR P0, PT, R4, 0x22, P0 ;  /* 0x000000220400780c */ /* 0x000fe20000701670 */
        /* <DEDUP_REMOVED lines=10> */
[----:B------:R-:W-:Y:S02]  /*dd60*/  FMNMX.FTZ R7, R12, R7, !PT ;  /* 0x000000070c077209 */ /* 0x000fe40007810000 */
[----:B------:R-:W-:Y:S01]  /*dd70*/  ISETP.GT.AND P3, PT, R3, 0x30, !P3 ;  /* 0x000000300300780c */ /* 0x000fe20005f64270 */
[----:B------:R-:W4:Y:S01]  /*dd80*/  LDL R130, [R1+0x2c4] ;  /* 0x0002c40001827983 */ /* 0x000f220000100800 */
[----:B------:R-:W-:-:S02]  /*dd90*/  FMNMX.FTZ R0, R42, R7, !PT ;  /* 0x000000072a007209 */ /* 0x000fc40007810000 */
[----:B------:R-:W-:Y:S01]  /*dda0*/  ISETP.LT.OR P2, PT, R4, 0x2a, P2 ;  /* 0x0000002a0400780c */ /* 0x000fe20001741670 */
[----:B------:R-:W4:Y:S01]  /*ddb0*/  LDL R132, [R1+0x2c8] ;  /* 0x0002c80001847983 */ /* 0x000f220000100800 */
[----:B------:R-:W-:Y:S02]  /*ddc0*/  FSEL R46, R46, -INF , !P1 ;  /* 0xff8000002e2e7808 */ /* 0x000fe40004800000 */
[----:B------:R-:W-:Y:S01]  /*ddd0*/  FMNMX.FTZ R7, R13, R0, !PT ;  /* 0x000000000d077209 */ /* 0x000fe20007810000 */
[----:B------:R-:W4:Y:S01]  /*dde0*/  LDL R134, [R1+0x2cc] ;  /* 0x0002cc0001867983 */ /* 0x000f220000100800 */
[----:B------:R-:W-:Y:S02]  /*ddf0*/  ISETP.GT.AND P4, PT, R3, 0x31, !P4 ;  /* 0x000000310300780c */ /* 0x000fe40006784270 */
[----:B------:R-:W-:Y:S01]  /*de00*/  ISETP.LT.OR P3, PT, R4, 0x31, P3 ;  /* 0x000000310400780c */ /* 0x000fe20001f61670 */
[----:B------:R-:W4:Y:S01]  /*de10*/  LDL R136, [R1+0x2d4] ;  /* 0x0002d40001887983 */ /* 0x000f220000100800 */
[----:B------:R-:W-:-:S02]  /*de20*/  FSEL R14, R47, -INF , !P2 ;  /* 0xff8000002f0e7808 */ /* 0x000fc40005000000 */
[----:B------:R-:W-:Y:S01]  /*de30*/  FMNMX.FTZ R7, R46, R7, !PT ;  /* 0x000000072e077209 */ /* 0x000fe20007810000 */
[----:B------:R-:W4:Y:S01]  /*de40*/  LDL R138, [R1+0x2d8] ;  /* 0x0002d800018a7983 */ /* 0x000f220000100800 */
[----:B------:R-:W-:Y:S02]  /*de50*/  ISETP.NE.AND P6, PT, R24, RZ, PT ;  /* 0x000000ff1800720c */ /* 0x000fe40003fc5270 */
[----:B0-----:R-:W-:Y:S01]  /*de60*/  FMNMX.FTZ R9, R6, R9, !PT ;  /* 0x0000000906097209 */ /* 0x001fe20007810000 */
[----:B------:R-:W2:Y:S01]  /*de70*/  LDL R24, [R1+0x1f0] ;  /* 0x0001f00001187983 */ /* 0x000ea20000100800 */
[----:B------:R-:W-:Y:S02]  /*de80*/  ISETP.GT.AND P5, PT, R3, 0x38, !P5 ;  /* 0x000000380300780c */ /* 0x000fe40006fa4270 */
[----:B------:R-:W-:Y:S01]  /*de90*/  ISETP.LT.OR P4, PT, R4, 0x32, P4 ;  /* 0x000000320400780c */ /* 0x000fe20002781670 */
[----:B------:R-:W0:Y:S01]  /*dea0*/  SHFL.BFLY PT, R8, R9, 0x1, 0x1f ;  /* 0x0c201f0009087f89 */ /* 0x000e2200000e0000 */
[----:B------:R-:W-:-:S02]  /*deb0*/  FSEL R50, R50, -INF , !P3 ;  /* 0xff80000032327808 */ /* 0x000fc40005800000 */
[----:B------:R-:W-:Y:S01]  /*dec0*/  FMNMX.FTZ R7, R14, R7, !PT ;  /* 0x000000070e077209 */ /* 0x000fe20007810000 */
[----:B------:R-:W4:Y:S01]  /*ded0*/  LDL R140, [R1+0x2dc] ;  /* 0x0002dc00018c7983 */ /* 0x000f220000100800 */
[----:B------:R-:W-:Y:S02]  /*dee0*/  ISETP.GT.AND P0, PT, R3, 0x39, !P6 ;  /* 0x000000390300780c */ /* 0x000fe40007704270 */
[----:B------:R-:W-:Y:S01]  /*def0*/  ISETP.LT.OR P5, PT, R4, 0x39, P5 ;  /* 0x000000390400780c */ /* 0x000fe20002fa1670 */
[----:B------:R-:W4:Y:S01]  /*df00*/  LDL R142, [R1+0x2e4] ;  /* 0x0002e400018e7983 */ /* 0x000f220000100800 */
[----:B------:R-:W-:Y:S02]  /*df10*/  FSEL R15, R51, -INF , !P4 ;  /* 0xff800000330f7808 */ /* 0x000fe40006000000 */
[----:B------:R-:W-:Y:S01]  /*df20*/  FMNMX.FTZ R0, R50, R7, !PT ;  /* 0x0000000732007209 */ /* 0x000fe20007810000 */
[----:B------:R-:W4:Y:S01]  /*df30*/  LDL R144, [R1+0x2e8] ;  /* 0x0002e80001907983 */ /* 0x000f220000100800 */
[----:B------:R-:W-:-:S02]  /*df40*/  ISETP.LT.OR P0, PT, R4, 0x3a, P0 ;  /* 0x0000003a0400780c */ /* 0x000fc40000701670 */
[----:B------:R-:W-:Y:S01]  /*df50*/  FSEL R54, R54, -INF , !P5 ;  /* 0xff80000036367808 */ /* 0x000fe20006800000 */
[----:B------:R-:W4:Y:S01]  /*df60*/  LDL R146, [R1+0x2ec] ;  /* 0x0002ec0001927983 */ /* 0x000f220000100800 */
[----:B------:R-:W-:Y:S02]  /*df70*/  FMNMX.FTZ R3, R15, R0, !PT ;  /* 0x000000000f037209 */ /* 0x000fe40007810000 */
[----:B------:R-:W-:Y:S01]  /*df80*/  FSEL R20, R55, -INF , !P0 ;  /* 0xff80000037147808 */ /* 0x000fe20004000000 */
[----:B------:R-:W4:Y:S01]  /*df90*/  LDL R228, [R1+0x2f0] ;  /* 0x0002f00001e47983 */ /* 0x000f220000100800 */
[----:B------:R-:W-:Y:S02]  /*dfa0*/  FMNMX.FTZ R3, R54, R3, !PT ;  /* 0x0000000336037209 */ /* 0x000fe40007810000 */
[----:B0-----:R-:W-:Y:S01]  /*dfb0*/  FMNMX.FTZ R0, R9, R8, !PT ;  /* 0x0000000809007209 */ /* 0x001fe20007810000 */
[----:B------:R-:W4:Y:S01]  /*dfc0*/  LDL R21, [R1+0x324] ;  /* 0x0003240001157983 */ /* 0x000f220000100800 */
[----:B------:R-:W-:-:S03]  /*dfd0*/  FMNMX.FTZ R7, R20, R3, !PT ;  /* 0x0000000314077209 */ /* 0x000fc60007810000 */
[----:B------:R-:W3:Y:S04]  /*dfe0*/  LDL.64 R8, [R1+0x110] ;  /* 0x0001100001087983 */ /* 0x000ee80000100a00 */
[----:B------:R-:W-:Y:S04]  /*dff0*/  STL.64 [R1+0x1d0], R6 ;  /* 0x0001d00601007387 */ /* 0x000fe80000100a00 */
[----:B------:R-:W2:Y:S04]  /*e000*/  LDL R4, [R1+0x1d4] ;  /* 0x0001d40001047983 */ /* 0x000ea80000100800 */
[----:B------:R0:W-:Y:S04]  /*e010*/  STL [R1+0x1d0], R0 ;  /* 0x0001d00001007387 */ /* 0x0001e80000100800 */
[----:B------:R-:W4:Y:S04]  /*e020*/  LDL R10, [R1+0x1d0] ;  /* 0x0001d000010a7983 */ /* 0x000f280000100800 */
[----:B------:R-:W3:Y:S04]  /*e030*/  LDL R153, [R1+0x328] ;  /* 0x0003280001997983 */ /* 0x000ee80000100800 */
        /* <DEDUP_REMOVED lines=53> */
[----:B--2---:R-:W1:Y:S01]  /*e390*/  SHFL.BFLY PT, R7, R4, 0x2, 0x1f ;  /* 0x0c401f0004077f89 */ /* 0x004e6200000e0000 */
[----:B----4-:R-:W-:Y:S01]  /*e3a0*/  FMUL.FTZ R3, R24, R10 ;  /* 0x0000000a18037220 */ /* 0x010fe20000410000 */
[----:B------:R-:W-:-:S04]  /*e3b0*/  FSETP.NEU.FTZ.AND P0, PT, R10, -INF , PT ;  /* 0xff8000000a00780b */ /* 0x000fc80003f1d000 */
[----:B------:R-:W-:-:S05]  /*e3c0*/  FSEL R3, R3, RZ, P0 ;  /* 0x000000ff03037208 */ /* 0x000fca0000000000 */
[----:B0-----:R-:W-:Y:S01]  /*e3d0*/  FFMA.FTZ R0, R60, R24, -R3 ;  /* 0x000000183c007223 */ /* 0x001fe20000010803 */
[----:B-1----:R-:W-:-:S03]  /*e3e0*/  FMNMX.FTZ R7, R7, R4, !PT ;  /* 0x0000000407077209 */ /* 0x002fc60007810000 */
        /* <DEDUP_REMOVED lines=9> */
[----:B0-----:R-:W0:Y:S01]  /*e480*/  SHFL.BFLY PT, R0, R7, 0x1, 0x1f ;  /* 0x0c201f0007007f89 */ /* 0x001e2200000e0000 */
[-CC-:B------:R-:W-:Y:S01]  /*e490*/  FFMA.FTZ R39, R66, R24.reuse, -R3.reuse ;  /* 0x0000001842277223 */ /* 0x180fe20000010803 */
[-CC-:B------:R-:W-:Y:S01]  /*e4a0*/  FFMA.FTZ R166, R44, R24.reuse, -R3.reuse ;  /* 0x000000182ca67223 */ /* 0x180fe20000010803 */
[-CC-:B------:R-:W-:Y:S01]  /*e4b0*/  FFMA.FTZ R41, R68, R24.reuse, -R3.reuse ;  /* 0x0000001844297223 */ /* 0x180fe20000010803 */
[-CC-:B------:R-:W-:Y:S01]  /*e4c0*/  FFMA.FTZ R168, R48, R24.reuse, -R3.reuse ;  /* 0x0000001830a87223 */ /* 0x180fe20000010803 */
[-CC-:B------:R-:W-:Y:S01]  /*e4d0*/  FFMA.FTZ R43, R70, R24.reuse, -R3.reuse ;  /* 0x00000018462b7223 */ /* 0x180fe20000010803 */
[-CC-:B------:R-:W-:Y:S01]  /*e4e0*/  FFMA.FTZ R170, R52, R24.reuse, -R3.reuse ;  /* 0x0000001834aa7223 */ /* 0x180fe20000010803 */
[----:B------:R-:W-:Y:S01]  /*e4f0*/  FFMA.FTZ R45, R56, R24, -R3 ;  /* 0x00000018382d7223 */ /* 0x000fe20000010803 */
[----:B------:R-:W-:Y:S01]  /*e500*/  MUFU.EX2 R156, R156 ;  /* 0x0000009c009c7308 */ /* 0x000fe20000000800 */
[----:B------:R-:W2:Y:S04]  /*e510*/  LDL R28, [R1+0x200] ;  /* 0x00020000011c7983 */ /* 0x000ea80000100800 */
[----:B------:R-:W4:Y:S03]  /*e520*/  LDL R58, [R1+0x204] ;  /* 0x00020400013a7983 */ /* 0x000f260000100800 */
[----:B------:R-:W1:Y:S01]  /*e530*/  MUFU.EX2 R29, R29 ;  /* 0x0000001d001d7308 */ /* 0x000e620000000800 */
[----:B------:R-:W4:Y:S04]  /*e540*/  LDL R60, [R1+0x208] ;  /* 0x00020800013c7983 */ /* 0x000f280000100800 */
[----:B------:R-:W4:Y:S01]  /*e550*/  LDL R62, [R1+0x20c] ;  /* 0x00020c00013e7983 */ /* 0x000f220000100800 */
[----:B0-----:R-:W-:-:S02]  /*e560*/  FMNMX.FTZ R0, R7, R0, !PT ;  /* 0x0000000007007209 */ /* 0x001fc40007810000 */
[----:B------:R-:W-:Y:S01]  /*e570*/  MUFU.EX2 R158, R158 ;  /* 0x0000009e009e7308 */ /* 0x000fe20000000800 */
[----:B------:R-:W4:Y:S01]  /*e580*/  LDL R64, [R1+0x214] ;  /* 0x0002140001407983 */ /* 0x000f220000100800 */
[C---:B------:R-:W-:Y:S01]  /*e590*/  FSETP.NEU.FTZ.AND P0, PT, R0.reuse, -INF , PT ;  /* 0xff8000000000780b */ /* 0x040fe20003f1d000 */
[-C--:B------:R-:W-:Y:S02]  /*e5a0*/  FMUL.FTZ R4, R0, R24.reuse ;  /* 0x0000001800047220 */ /* 0x080fe40000410000 */
[----:B------:R-:W4:Y:S03]  /*e5b0*/  LDL R66, [R1+0x218] ;  /* 0x0002180001427983 */ /* 0x000f260000100800 */
[----:B------:R-:W-:Y:S01]  /*e5c0*/  FSEL R3, R4, RZ, P0 ;  /* 0x000000ff04037208 */ /* 0x000fe20000000000 */
[----:B------:R-:W-:Y:S01]  /*e5d0*/  MUFU.EX2 R160, R160 ;  /* 0x000000a000a07308 */ /* 0x000fe20000000800 */
[----:B------:R-:W4:Y:S03]  /*e5e0*/  LDL R68, [R1+0x21c] ;  /* 0x00021c0001447983 */ /* 0x000f260000100800 */
[-CC-:B------:R-:W-:Y:S01]  /*e5f0*/  FFMA.FTZ R157, R26, R24.reuse, -R3.reuse ;  /* 0x000000181a9d7223 */ /* 0x180fe20000010803 */
[-CC-:B------:R-:W-:Y:S01]  /*e600*/  FFMA.FTZ R148, R27, R24.reuse, -R3.reuse ;  /* 0x000000181b947223 */ /* 0x180fe20000010803 */
[-CC-:B------:R-:W-:Y:S01]  /*e610*/  FFMA.FTZ R159, R30, R24.reuse, -R3.reuse ;  /* 0x000000181e9f7223 */ /* 0x180fe20000010803 */
[-CC-:B------:R-:W-:Y:S01]  /*e620*/  FFMA.FTZ R150, R31, R24.reuse, -R3.reuse ;  /* 0x000000181f967223 */ /* 0x180fe20000010803 */
[-CC-:B------:R-:W-:Y:S01]  /*e630*/  FFMA.FTZ R161, R34, R24.reuse, -R3.reuse ;  /* 0x0000001822a17223 */ /* 0x180fe20000010803 */
[-CC-:B------:R-:W-:Y:S01]  /*e640*/  FFMA.FTZ R47, R11, R24.reuse, -R3.reuse ;  /* 0x000000180b2f7223 */ /* 0x180fe20000010803 */
[----:B------:R-:W-:Y:S01]  /*e650*/  MUFU.EX2 R157, R157 ;  /* 0x0000009d009d7308 */ /* 0x000fe20000000800 */
[-C--:B------:R-:W-:Y:S01]  /*e660*/  FFMA.FTZ R163, R38, R24.reuse, -R3 ;  /* 0x0000001826a37223 */ /* 0x080fe20000010803 */
[----:B-1----:R-:W-:Y:S01]  /*e670*/  FADD.FTZ R7, R156, R29 ;  /* 0x0000001d9c077221 */ /* 0x002fe20000010000 */
[-CC-:B------:R-:W-:Y:S01]  /*e680*/  FFMA.FTZ R49, R12, R24.reuse, -R3.reuse ;  /* 0x000000180c317223 */ /* 0x180fe20000010803 */
[----:B------:R-:W4:Y:S04]  /*e690*/  LDL R32, [R1+0x220] ;  /* 0x0002200001207983 */ /* 0x000f280000100800 */
[----:B------:R-:W0:Y:S01]  /*e6a0*/  MUFU.EX2 R148, R148 ;  /* 0x0000009400947308 */ /* 0x000e220000000800 */
[----:B------:R-:W-:-:S07]  /*e6b0*/  FFMA.FTZ R165, R42, R24, -R3 ;  /* 0x000000182aa57223 */ /* 0x000fce0000010803 */
[----:B------:R-:W-:Y:S01]  /*e6c0*/  MUFU.EX2 R35, R35 ;  /* 0x0000002300237308 */ /* 0x000fe20000000800 */
[-CC-:B------:R-:W-:Y:S01]  /*e6d0*/  FFMA.FTZ R51, R13, R24.reuse, -R3.reuse ;  /* 0x000000180d337223 */ /* 0x180fe20000010803 */
[----:B------:R-:W4:Y:S06]  /*e6e0*/  LDL R36, [R1+0x240] ;  /* 0x0002400001247983 */ /* 0x000f2c0000100800 */
[----:B------:R-:W-:Y:S01]  /*e6f0*/  MUFU.EX2 R162, R162 ;  /* 0x000000a200a27308 */ /* 0x000fe20000000800 */
        /* <DEDUP_REMOVED lines=9> */
[----:B------:R-:W-:Y:S08]  /*e790*/  MUFU.EX2 R166, R166 ;  /* 0x000000a600a67308 */ /* 0x000ff00000000800 */
[----:B------:R-:W-:Y:S01]  /*e7a0*/  MUFU.EX2 R41, R41 ;  /* 0x0000002900297308 */ /* 0x000fe20000000800 */
[----:B------:R-:W-:Y:S01]  /*e7b0*/  FFMA.FTZ R54, R54, R24, -R3 ;  /* 0x0000001836367223 */ /* 0x000fe20000010803 */
[----:B------:R-:W4:Y:S04]  /*e7c0*/  LDL R70, [R1+0x224] ;  /* 0x0002240001467983 */ /* 0x000f280000100800 */
[----:B------:R-:W4:Y:S02]  /*e7d0*/  LDL R48, [R1+0x2a0] ;  /* 0x0002a00001307983 */ /* 0x000f240000100800 */
[----:B------:R-:W1:Y:S02]  /*e7e0*/  MUFU.EX2 R159, R159 ;  /* 0x0000009f009f7308 */ /* 0x000e640000000800 */
[----:B------:R-:W4:Y:S04]  /*e7f0*/  LDL R52, [R1+0x2c0] ;  /* 0x0002c00001347983 */ /* 0x000f280000100800 */
[----:B------:R-:W4:Y:S02]  /*e800*/  LDL R56, [R1+0x2e0] ;  /* 0x0002e00001387983 */ /* 0x000f240000100800 */
[----:B------:R-:W1:Y:S01]  /*e810*/  MUFU.EX2 R150, R150 ;  /* 0x0000009600967308 */ /* 0x000e620000000800 */
[----:B0-----:R-:W-:-:S07]  /*e820*/  FADD.FTZ R4, R157, R148 ;  /* 0x000000949d047221 */ /* 0x001fce0000010000 */
[----:B------:R-:W-:Y:S08]  /*e830*/  MUFU.EX2 R168, R168 ;  /* 0x000000a800a87308 */ /* 0x000ff00000000800 */
[----:B------:R-:W-:Y:S08]  /*e840*/  MUFU.EX2 R43, R43 ;  /* 0x0000002b002b7308 */ /* 0x000ff00000000800 */
[----:B------:R-:W-:Y:S08]  /*e850*/  MUFU.EX2 R170, R170 ;  /* 0x000000aa00aa7308 */ /* 0x000ff00000000800 */
[----:B------:R-:W-:Y:S01]  /*e860*/  MUFU.EX2 R45, R45 ;  /* 0x0000002d002d7308 */ /* 0x000fe20000000800 */
[----:B------:R0:W-:Y:S04]  /*e870*/  STL [R1+0x1d4], R0 ;  /* 0x0001d40001007387 */ /* 0x0001e80000100800 */
[----:B------:R-:W4:Y:S03]  /*e880*/  LDL R31, [R1+0x1c0] ;  /* 0x0001c000011f7983 */ /* 0x000f260000100800 */
[----:B------:R-:W0:Y:S01]  /*e890*/  MUFU.EX2 R161, R161 ;  /* 0x000000a100a17308 */ /* 0x000e220000000800 */
[----:B------:R-:W-:Y:S01]  /*e8a0*/  FADD.FTZ R6, R158, R7 ;  /* 0x000000079e067221 */ /* 0x000fe20000010000 */
[----:B-1----:R-:W-:Y:S01]  /*e8b0*/  FADD.FTZ R7, R159, R4 ;  /* 0x000000049f077221 */ /* 0x002fe20000010000 */
[----:B------:R-:W4:Y:S04]  /*e8c0*/  LDL R30, [R1+0x210] ;  /* 0x00021000011e7983 */ /* 0x000f280000100800 */
[----:B------:R-:W4:Y:S01]  /*e8d0*/  LDL R34, [R1+0x230] ;  /* 0x0002300001227983 */ /* 0x000f220000100800 */
[----:B------:R-:W1:Y:S01]  /*e8e0*/  MUFU.EX2 R47, R47 ;  /* 0x0000002f002f7308 */ /* 0x000e620000000800 */
[----:B------:R-:W-:Y:S01]  /*e8f0*/  FADD.FTZ R11, R33, R6 ;  /* 0x00000006210b7221 */ /* 0x000fe20000010000 */
[----:B------:R-:W-:Y:S01]  /*e900*/  FADD.FTZ R4, R150, R7 ;  /* 0x0000000796047221 */ /* 0x000fe20000010000 */
[----:B------:R-:W4:Y:S04]  /*e910*/  LDL R38, [R1+0x250] ;  /* 0x0002500001267983 */ /* 0x000f280000100800 */
[----:B------:R-:W4:Y:S01]  /*e920*/  LDL R12, [R1+0x310] ;  /* 0x00031000010c7983 */ /* 0x000f220000100800 */
[----:B------:R-:W3:Y:S01]  /*e930*/  MUFU.EX2 R163, R163 ;  /* 0x000000a300a37308 */ /* 0x000ee20000000800 */
[----:B------:R-:W-:Y:S01]  /*e940*/  FADD.FTZ R6, R160, R11 ;  /* 0x0000000ba0067221 */ /* 0x000fe20000010000 */
[----:B0-----:R-:W-:Y:S01]  /*e950*/  FADD.FTZ R4, R161, R4 ;  /* 0x00000004a1047221 */ /* 0x001fe20000010000 */
[----:B------:R-:W4:Y:S05]  /*e960*/  LDL R42, [R1+0x270] ;  /* 0x00027000012a7983 */ /* 0x000f2a0000100800 */
[----:B------:R-:W0:Y:S01]  /*e970*/  MUFU.EX2 R49, R49 ;  /* 0x0000003100317308 */ /* 0x000e220000000800 */
[----:B------:R-:W-:Y:S01]  /*e980*/  FADD.FTZ R7, R35, R6 ;  /* 0x0000000623077221 */ /* 0x000fe20000010000 */
[----:B-1----:R-:W-:Y:S01]  /*e990*/  FADD.FTZ R4, R47, R4 ;  /* 0x000000042f047221 */ /* 0x002fe20000010000 */
[----:B------:R-:W4:Y:S04]  /*e9a0*/  LDL R46, [R1+0x290] ;  /* 0x00029000012e7983 */ /* 0x000f280000100800 */
[----:B------:R-:W4:Y:S01]  /*e9b0*/  LDL R13, [R1+0x314] ;  /* 0x00031400010d7983 */ /* 0x000f220000100800 */
[----:B------:R-:W1:Y:S01]  /*e9c0*/  MUFU.EX2 R165, R165 ;  /* 0x000000a500a57308 */ /* 0x000e620000000800 */
[----:B------:R-:W-:Y:S01]  /*e9d0*/  FADD.FTZ R6, R162, R7 ;  /* 0x00000007a2067221 */ /* 0x000fe20000010000 */
[----:B---3--:R-:W-:Y:S01]  /*e9e0*/  FADD.FTZ R4, R163, R4 ;  /* 0x00000004a3047221 */ /* 0x008fe20000010000 */
[----:B------:R-:W3:Y:S05]  /*e9f0*/  LDL R50, [R1+0x2b0] ;  /* 0x0002b00001327983 */ /* 0x000eea0000100800 */
[----:B------:R-:W1:Y:S01]  /*ea00*/  MUFU.EX2 R51, R51 ;  /* 0x0000003300337308 */ /* 0x000e620000000800 */
[----:B------:R-:W-:Y:S01]  /*ea10*/  FADD.FTZ R7, R37, R6 ;  /* 0x0000000625077221 */ /* 0x000fe20000010000 */
[----:B0-----:R-:W-:Y:S01]  /*ea20*/  FADD.FTZ R4, R49, R4 ;  /* 0x0000000431047221 */ /* 0x001fe20000010000 */
[----:B------:R-:W3:Y:S05]  /*ea30*/  LDL R14, [R1+0x318] ;  /* 0x00031800010e7983 */ /* 0x000eea0000100800 */
[----:B------:R-:W0:Y:S01]  /*ea40*/  MUFU.EX2 R167, R167 ;  /* 0x000000a700a77308 */ /* 0x000e220000000800 */
[----:B------:R-:W-:Y:S01]  /*ea50*/  FADD.FTZ R6, R164, R7 ;  /* 0x00000007a4067221 */ /* 0x000fe20000010000 */
[----:B-1----:R-:W-:-:S06]  /*ea60*/  FADD.FTZ R4, R165, R4 ;  /* 0x00000004a5047221 */ /* 0x002fcc0000010000 */
[----:B------:R-:W1:Y:S01]  /*ea70*/  MUFU.EX2 R53, R53 ;  /* 0x0000003500357308 */ /* 0x000e620000000800 */
[----:B------:R-:W-:Y:S01]  /*ea80*/  FADD.FTZ R7, R39, R6 ;  /* 0x0000000627077221 */ /* 0x000fe20000010000 */
[----:B------:R-:W-:-:S06]  /*ea90*/  FADD.FTZ R4, R51, R4 ;  /* 0x0000000433047221 */ /* 0x000fcc0000010000 */
[----:B------:R-:W1:Y:S01]  /*eaa0*/  MUFU.EX2 R169, R169 ;  /* 0x000000a900a97308 */ /* 0x000e620000000800 */
[----:B------:R-:W-:Y:S01]  /*eab0*/  FFMA.FTZ R3, R20, R24, -R3 ;  /* 0x0000001814037223 */ /* 0x000fe20000010803 */
[----:B------:R-:W-:Y:S01]  /*eac0*/  FADD.FTZ R6, R166, R7 ;  /* 0x00000007a6067221 */ /* 0x000fe20000010000 */
[----:B0-----:R-:W-:Y:S01]  /*ead0*/  FADD.FTZ R4, R167, R4 ;  /* 0x00000004a7047221 */ /* 0x001fe20000010000 */
[----:B------:R-:W3:Y:S04]  /*eae0*/  LDL R0, [R1+0x2f4] ;  /* 0x0002f40001007983 */ /* 0x000ee80000100800 */
[----:B------:R-:W0:Y:S01]  /*eaf0*/  MUFU.EX2 R55, R55 ;  /* 0x0000003700377308 */ /* 0x000e220000000800 */
[----:B------:R-:W-:Y:S01]  /*eb00*/  FADD.FTZ R7, R41, R6 ;  /* 0x0000000629077221 */ /* 0x000fe20000010000 */
[----:B-1----:R-:W-:Y:S01]  /*eb10*/  FADD.FTZ R4, R53, R4 ;  /* 0x0000000435047221 */ /* 0x002fe20000010000 */
[----:B------:R-:W3:Y:S04]  /*eb20*/  LDL R15, [R1+0x31c] ;  /* 0x00031c00010f7983 */ /* 0x000ee80000100800 */
[----:B------:R-:W3:Y:S01]  /*eb30*/  LDL R20, [R1+0x320] ;  /* 0x0003200001147983 */ /* 0x000ee20000100800 */
[----:B------:R1:W1:Y:S01]  /*eb40*/  MUFU.EX2 R171, R54 ;  /* 0x0000003600ab7308 */ /* 0x0002620000000800 */
[----:B------:R-:W-:Y:S01]  /*eb50*/  FADD.FTZ R6, R168, R7 ;  /* 0x00000007a8067221 */ /* 0x000fe20000010000 */
[----:B------:R-:W-:-:S06]  /*eb60*/  FADD.FTZ R4, R169, R4 ;  /* 0x00000004a9047221 */ /* 0x000fcc0000010000 */
[----:B------:R1:W1:Y:S01]  /*eb70*/  MUFU.EX2 R57, R3 ;  /* 0x0000000300397308 */ /* 0x0002620000000800 */
[----:B------:R-:W-:Y:S01]  /*eb80*/  FADD.FTZ R7, R43, R6 ;  /* 0x000000062b077221 */ /* 0x000fe20000010000 */
[----:B0-----:R-:W-:Y:S01]  /*eb90*/  FADD.FTZ R4, R55, R4 ;  /* 0x0000000437047221 */ /* 0x001fe20000010000 */
[----:B-1----:R-:W3:Y:S02]  /*eba0*/  LDL R54, [R1+0x2d0] ;  /* 0x0002d00001367983 */ /* 0x002ee40000100800 */
[----:B------:R-:W-:Y:S02]  /*ebb0*/  FADD.FTZ R10, R170, R7 ;  /* 0x00000007aa0a7221 */ /* 0x000fe40000010000 */
[----:B------:R-:W3:Y:S01]  /*ebc0*/  LDL.64 R6, [R1+0x88] ;  /* 0x0000880001067983 */ /* 0x000ee20000100a00 */
[----:B------:R-:W-:Y:S01]  /*ebd0*/  FADD.FTZ R4, R171, R4 ;  /* 0x00000004ab047221 */ /* 0x000fe20000010000 */
[----:B------:R-:W-:Y:S02]  /*ebe0*/  FADD.FTZ R10, R45, R10 ;  /* 0x0000000a2d0a7221 */ /* 0x000fe40000010000 */
[----:B------:R-:W3:Y:S01]  /*ebf0*/  LDL R3, [R1+0x2f8] ;  /* 0x0002f80001037983 */ /* 0x000ee20000100800 */
[----:B------:R-:W-:-:S03]  /*ec00*/  FADD.FTZ R11, R57, R4 ;  /* 0x00000004390b7221 */ /* 0x000fc60000010000 */
[----:B------:R-:W3:Y:S04]  /*ec10*/  LDL R4, [R1+0x2fc] ;  /* 0x0002fc0001047983 */ /* 0x000ee80000100800 */
[----:B------:R0:W-:Y:S04]  /*ec20*/  STL.64 [R1+0x1e0], R10 ;  /* 0x0001e00a01007387 */ /* 0x0001e80000100a00 */
[----:B------:R-:W3:Y:S04]  /*ec30*/  LD.E.64 R26, desc[UR36][R8.64+0x8] ;  /* 0x00000824081a7980 */ /* 0x000ee8000c101b00 */
[----:B------:R-:W3:Y:S04]  /*ec40*/  LD.E.64 R24, desc[UR36][R8.64] ;  /* 0x0000002408187980 */ /* 0x000ee8000c101b00 */
[----:B0-----:R-:W3:Y:S04]  /*ec50*/  LDL R10, [R1+0x308] ;  /* 0x00030800010a7983 */ /* 0x001ee80000100800 */
[----:B------:R-:W3:Y:S04]  /*ec60*/  LDL R11, [R1+0x30c] ;  /* 0x00030c00010b7983 */ /* 0x000ee80000100800 */
[----:B------:R-:W3:Y:S04]  /*ec70*/  LDL R8, [R1+0x300] ;  /* 0x0003000001087983 */ /* 0x000ee80000100800 */
[----:B------:R-:W3:Y:S01]  /*ec80*/  LDL R9, [R1+0x304] ;  /* 0x0003040001097983 */ /* 0x000ee20000100800 */
        /* <DEDUP_REMOVED lines=15> */
[----:B------:R-:W-:Y:S01]  /*ed80*/  F2FP.F16.F32.PACK_AB R171, R57, R171 ;  /* 0x000000ab39ab723e */ /* 0x000fe200000000ff */
[----:B--2---:R-:W-:Y:S04]  /*ed90*/  STL [R1+0x200], R28 ;  /* 0x0002001c01007387 */ /* 0x004fe80000100800 */
        /* <DEDUP_REMOVED lines=43> */
[----:B---3--:R-:W-:Y:S04]  /*f050*/  STL [R1+0x2b0], R50 ;  /* 0x0002b03201007387 */ /* 0x008fe80000100800 */
        /* <DEDUP_REMOVED lines=10> */
[----:B------:R-:W-:Y:S01]  /*f100*/  IMAD R6, R31, 0x1000, R6 ;  /* 0x000010001f067824 */ /* 0x000fe200078e0206 */
[----:B------:R-:W-:-:S04]  /*f110*/  R2UR UR7, R7 ;  /* 0x00000000070772ca */ /* 0x000fc800000e0000 */
[----:B------:R-:W-:Y:S01]  /*f120*/  R2UR UR6, R6 ;  /* 0x00000000060672ca */ /* 0x000fe200000e0000 */
[----:B------:R-:W-:Y:S01]  /*f130*/  STL [R1+0x2d0], R54 ;  /* 0x0002d03601007387 */ /* 0x000fe20000100800 */
[----:B------:R-:W-:-:S05]  /*f140*/  MOV R26, R26 ;  /* 0x0000001a001a7202 */ /* 0x000fca0000000f00 */
[--C-:B------:R-:W-:Y:S02]  /*f150*/  IMAD R27, R25, 0x2, R26.reuse ;  /* 0x00000002191b7824 */ /* 0x100fe400078e021a */
[C---:B------:R-:W-:Y:S02]  /*f160*/  IMAD R25, R24.reuse, 0x2, R26 ;  /* 0x0000000218197824 */ /* 0x040fe400078e021a */
[----:B------:R-:W-:Y:S01]  /*f170*/  IMAD R24, R24, 0x2, R27 ;  /* 0x0000000218187824 */ /* 0x000fe200078e021b */
[----:B------:R-:W-:Y:S04]  /*f180*/  STSM.16.M88.4 [R26], R156 ;  /* 0x0000009c1a007844 */ /* 0x000fe80000000200 */
[----:B------:R-:W-:Y:S04]  /*f190*/  STSM.16.M88.4 [R25], R160 ;  /* 0x000000a019007844 */ /* 0x000fe80000000200 */
[----:B------:R-:W-:Y:S04]  /*f1a0*/  STSM.16.M88.4 [R27], R164 ;  /* 0x000000a41b007844 */ /* 0x000fe80000000200 */
[----:B------:R-:W-:Y:S04]  /*f1b0*/  STSM.16.M88.4 [R24], R168 ;  /* 0x000000a818007844 */ /* 0x000fe80000000200 */
[----:B------:R-:W-:Y:S04]  /*f1c0*/  STL [R1+0x2e0], R56 ;  /* 0x0002e03801007387 */ /* 0x000fe80000100800 */
[----:B------:R-:W-:Y:S04]  /*f1d0*/  STL [R1+0x2e4], R142 ;  /* 0x0002e48e01007387 */ /* 0x000fe80000100800 */
[----:B------:R-:W-:Y:S04]  /*f1e0*/  STL [R1+0x2e8], R144 ;  /* 0x0002e89001007387 */ /* 0x000fe80000100800 */
[----:B------:R0:W-:Y:S02]  /*f1f0*/  STL [R1+0x2ec], R146 ;  /* 0x0002ec9201007387 */ /* 0x0001e40000100800 */
[----:B0-----:R-:W-:-:S06]  /*f200*/  WARPGROUP.ARRIVE ;  /* 0x00000000000079c5 */ /* 0x001fcc0000000000 */
[----:B------:R-:W-:Y:S01]  /*f210*/  HGMMA.64x256x16.F32 R24, R156, gdesc[UR4].tnspB, RZ, !UPT, gsb0 ;  /* 0x43e000049c187df0 */ /* 0x000fe2000c0008ff */
[----:B------:R0:W-:Y:S04]  /*f220*/  STL [R1+0x300], R8 ;  /* 0x0003000801007387 */ /* 0x0001e80000100800 */
[----:B------:R1:W-:Y:S01]  /*f230*/  STL [R1+0x304], R9 ;  /* 0x0003040901007387 */ /* 0x0003e20000100800 */
[----:B0-----:R-:W-:Y:S02]  /*f240*/  VIADD R8, R6, 0x80 ;  /* 0x0000008006087836 */ /* 0x001fe40000000000 */
[----:B-1----:R-:W-:-:S03]  /*f250*/  IMAD.MOV.U32 R9, RZ, RZ, R7 ;  /* 0x000000ffff097224 */ /* 0x002fc600078e0007 */
[----:B------:R-:W-:Y:S02]  /*f260*/  R2UR UR6, R8 ;  /* 0x00000000080672ca */ /* 0x000fe400000e0000 */
[----:B------:R-:W-:Y:S01]  /*f270*/  R2UR UR7, R9 ;  /* 0x00000000090772ca */ /* 0x000fe200000e0000 */
        /* <DEDUP_REMOVED lines=100> */
[----:B------:R-:W-:Y:S01]  /*f8c0*/  HGMMA.64x256x16.F32 R24, R160, gdesc[UR4].tnspB, R24, gsb0 ;  /* 0x43e00004a0187df0 */ /* 0x000fe20008000818 */
[----:B------:R-:W-:Y:S02]  /*f8d0*/  VIADD R8, R6, 0x100 ;  /* 0x0000010006087836 */ /* 0x000fe40000000000 */
[----:B------:R-:W-:-:S03]  /*f8e0*/  IMAD.MOV.U32 R9, RZ, RZ, R7 ;  /* 0x000000ffff097224 */ /* 0x000fc600078e0007 */
[----:B------:R-:W-:Y:S02]  /*f8f0*/  R2UR UR6, R8 ;  /* 0x00000000080672ca */ /* 0x000fe400000e0000 */
[----:B------:R-:W-:Y:S01]  /*f900*/  R2UR UR7, R9 ;  /* 0x00000000090772ca */ /* 0x000fe200000e0000 */
[----:B------:R-:W-:Y:S01]  /*f910*/  VIADD R6, R6, 0x180 ;  /* 0x0000018006067836 */ /* 0x000fe20000000000 */
        /* <DEDUP_REMOVED lines=35> */
[----:B------:R-:W-:Y:S02]  /*fb50*/  R2UR UR6, R6 ;  /* 0x00000000060672ca */ /* 0x000fe400000e0000 */
[----:B------:R-:W-:Y:S01]  /*fb60*/  R2UR UR7, R7 ;  /* 0x00000000070772ca */ /* 0x000fe200000e0000 */
        /* <DEDUP_REMOVED lines=34> */
[----:B------:R-:W-:Y:S03]  /*fd90*/  HGMMA.64x256x16.F32 R24, R168, gdesc[UR4].tnspB, R24, gsb0 ;  /* 0x43e00004a8187df0 */ /* 0x000fe60008000818 */
        /* <DEDUP_REMOVED lines=34> */
[----:B0-----:R-:W4:Y:S04]  /*ffc0*/  LDL R72, [R1+0x204] ;  /* 0x0002040001487983 */ /* 0x001f280000100800 */
[----:B------:R-:W4:Y:S04]  /*ffd0*/  LDL R74, [R1+0x208] ;  /* 0x00020800014a7983 */ /* 0x000f280000100800 */
[----:B-1----:R-:W4:Y:S04]  /*ffe0*/  LDL R76, [R1+0x20c] ;  /* 0x00020c00014c7983 */ /* 0x002f280000100800 */
[----:B------:R-:W4:Y:S04]  /*fff0*/  LDL R4, [R1+0x210] ;  /* 0x0002100001047983 */ /* 0x000f280000100800 */
[----:B------:R-:W4:Y:S04]  /*10000*/  LDL R78, [R1+0x214] ;  /* 0x00021400014e7983 */ /* 0x000f280000100800 */
        /* <DEDUP_REMOVED lines=122> */
[----:B------:R-:W-:Y:S01]  /*107b0*/  @!PT LDS RZ, [RZ] ;  /* 0x00000000fffff984 */ /* 0x000fe20000000800 */
[----:B------:R-:W-:Y:S01]  /*107c0*/  @!PT LDS RZ, [RZ] ;  /* 0x00000000fffff984 */ /* 0x000fe20000000800 */
[----:B------:R-:W-:Y:S01]  /*107d0*/  @!PT LDS RZ, [RZ] ;  /* 0x00000000fffff984 */ /* 0x000fe20000000800 */
[----:B------:R-:W-:Y:S01]  /*107e0*/  @!PT LDS RZ, [RZ] ;  /* 0x00000000fffff984 */ /* 0x000fe20000000800 */
[----:B------:R0:W-:Y:S06]  /*107f0*/  MEMBAR.ALL.CTA ;  /* 0x0000000000007992 */ /* 0x0001ec0000008000 */
[----:B0-----:R-:W0:Y:S04]  /*10800*/  FENCE.VIEW.ASYNC.S ;  /* 0x00000000000073c6 */ /* 0x001e280000000000 */
        /* <DEDUP_REMOVED lines=9> */
[----:B---3--:R-:W-:Y:S04]  /*108a0*/  STL [R1+0x224], R84 ;  /* 0x0002245401007387 */ /* 0x008fe80000100800 */
        /* <DEDUP_REMOVED lines=118> */
[----:B0-----:R-:W-:-:S03]  /*11010*/  NOP ;  /* 0x0000000000007918 */ /* 0x001fc60000000000 */
[----:B-1----:R-:W3:Y:S04]  /*11020*/  LDL R3, [R1+0x28] ;  /* 0x0000280001037983 */ /* 0x002ee80000100800 */
[----:B------:R2:W5:Y:S01]  /*11030*/  LDL R0, [R1+0x1c0] ;  /* 0x0001c00001007983 */ /* 0x0005620000100800 */
[----:B------:R-:W-:Y:S01]  /*11040*/  BSSY B0, `(.L_x_5164) ;  /* 0x0000006000007945 */ /* 0x000fe20003800000 */
[----:B------:R-:W-:Y:S06]  /*11050*/  BAR.ARV 0xe, 0x100 ;  /* 0x0384000000007b1d */ /* 0x000fec0000002000 */
[----:B---3--:R-:W-:-:S04]  /*11060*/  LOP3.LUT R3, R3, 0x1, RZ, 0xfc, !PT ;  /* 0x0000000103037812 */ /* 0x008fc800078efcff */
[----:B------:R-:W-:-:S13]  /*11070*/  ISETP.NE.AND P0, PT, R3, 0x3, PT ;  /* 0x000000030300780c */ /* 0x000fda0003f05270 */
[----:B--2---:R-:W-:Y:S05]  /*11080*/  @!P0 BRA `(.L_x_5165) ;  /* 0x0000000000048947 */ /* 0x004fea0003800000 */
[----:B------:R-:W-:Y:S01]  /*11090*/  BPT.TRAP 0x1 ;  /* 0x000000040000795c */ /* 0x000fe20000300000 */
.L_x_5165:
[----:B------:R-:W-:Y:S05]  /*110a0*/  BSYNC B0 ;  /* 0x0000000000007941 */ /* 0x000fea0003800000 */
.L_x_5164:
[----:B------:R-:W2:Y:S01]  /*110b0*/  LDL.64 R6, [R1+0x48] ;  /* 0x0000480001067983 */ /* 0x000ea20000100a00 */
[----:B------:R-:W-:Y:S02]  /*110c0*/  UISETP.NE.AND UP1, UPT, UR41, URZ, UPT ;  /* 0x0000003f2900728c */ /* 0x000fe4000bf25270 */
[----:B------:R-:W-:Y:S01]  /*110d0*/  UISETP.NE.AND UP0, UPT, UR60, URZ, UPT ;  /* 0x0000003f3c00728c */ /* 0x000fe2000bf05270 */
[----:B------:R-:W3:Y:S01]  /*110e0*/  LDL R3, [R1+0x34] ;  /* 0x0000340001037983 */ /* 0x000ee20000100800 */
[----:B--2---:R-:W-:-:S05]  /*110f0*/  MOV R7, R6 ;  /* 0x0000000600077202 */ /* 0x004fca0000000f00 */
[----:B-----5:R-:W-:-:S05]  /*11100*/  IMAD R0, R0, 0x8, R7 ;  /* 0x0000000800007824 */ /* 0x020fca00078e0207 */
[----:B---3--:R-:W-:-:S04]  /*11110*/  PRMT R0, R3, 0x654, R0 ;  /* 0x0000065403007816 */ /* 0x008fc80000000000 */
[----:B------:R0:W-:Y:S02]  /*11120*/  SYNCS.ARRIVE.TRANS64.RED.A1T0 RZ, [R0+URZ], RZ ;  /* 0x000000ff00ff79a7 */ /* 0x0001e4000810043f */
[----:B0-----:R-:W2:Y:S01]  /*11130*/  LDL R0, [R1+0x50] ;  /* 0x0000500001007983 */ /* 0x001ea20000100800 */
[----:B------:R-:W-:Y:S02]  /*11140*/  PLOP3.LUT P0, PT, PT, PT, UP1, 0x80, 0x0 ;  /* 0x000000000000781c */ /* 0x000fe40003f0f018 */
[----:B------:R-:W-:Y:S01]  /*11150*/  PLOP3.LUT P1, PT, PT, PT, UP1, 0x80, 0x0 ;  /* 0x000000000000781c */ /* 0x000fe20003f2f018 */
[----:B--2---:R-:W-:-:S10]  /*11160*/  IMAD.SHL.U32 R4, R0, 0x40, RZ ;  /* 0x0000004000047824 */ /* 0x004fd400078e00ff */
[----:B------:R-:W-:Y:S01]  /*11170*/  @P0 IMAD.HI.U32 R6, R4, R5, RZ ;  /* 0x0000000504060227 */ /* 0x000fe200078e00ff */
[----:B------:R-:W-:-:S03]  /*11180*/  PLOP3.LUT P0, PT, PT, PT, UP0, 0x40, 0x0 ;  /* 0x000000000000781c */ /* 0x000fc60003f0e808 */
[----:B------:R-:W-:Y:S01]  /*11190*/  IMAD.MOV.U32 R0, RZ, RZ, R4 ;  /* 0x000000ffff007224 */ /* 0x000fe200078e0004 */
[----:B------:R-:W-:-:S05]  /*111a0*/  @P1 SHF.R.U32.HI R0, RZ, R229, R6 ;  /* 0x000000e5ff001219 */ /* 0x000fca0000011606 */
[----:B------:R-:W-:Y:S02]  /*111b0*/  VIADD R3, R0, UR44 ;  /* 0x0000002c00037c36 */ /* 0x000fe40008000000 */
[----:B------:R-:W-:Y:S02]  /*111c0*/  VIADD R0, R178, 0xfffffffe ;  /* 0xfffffffeb2007836 */ /* 0x000fe40000000000 */
[----:B------:R-:W-:Y:S01]  /*111d0*/  IMAD.IADD R154, R3, 0x1, R154 ;  /* 0x00000001039a7824 */ /* 0x000fe200078e029a */
[----:B------:R-:W-:Y:S06]  /*111e0*/  @P0 BRA `(.L_x_5166) ;  /* 0x0000000000400947 */ /* 0x000fec0003800000 */
[C---:B------:R-:W-:Y:S01]  /*111f0*/  ISETP.GT.AND P0, PT, R3.reuse, RZ, PT ;  /* 0x000000ff0300720c */ /* 0x040fe20003f04270 */
[----:B------:R-:W-:Y:S01]  /*11200*/  BSSY B0, `(.L_x_5167) ;  /* 0x000000c000007945 */ /* 0x000fe20003800000 */
[----:B------:R-:W-:-:S11]  /*11210*/  VIADD R5, R3, 0xffffffff ;  /* 0xffffffff03057836 */ /* 0x000fd60000000000 */
[----:B------:R-:W-:Y:S05]  /*11220*/  @P0 BRA `(.L_x_5168) ;  /* 0x0000000000180947 */ /* 0x000fea0003800000 */
[----:B------:R-:W-:Y:S01]  /*11230*/  ISETP.NE.AND P0, PT, R155, 0x1, PT ;  /* 0x000000019b00780c */ /* 0x000fe20003f05270 */
[----:B------:R-:W-:-:S12]  /*11240*/  IMAD.MOV R3, RZ, RZ, -R3 ;  /* 0x000000ffff037224 */ /* 0x000fd800078e0a03 */
[----:B------:R-:W-:-:S05]  /*11250*/  @P0 IMAD.HI.U32 R172, R3, R172, RZ ;  /* 0x000000ac03ac0227 */ /* 0x000fca00078e00ff */
[----:B------:R-:W-:-:S04]  /*11260*/  @P0 SHF.R.U32.HI R3, RZ, R173, R172 ;  /* 0x000000adff030219 */ /* 0x000fc800000116ac */
[----:B------:R-:W-:Y:S01]  /*11270*/  LOP3.LUT R5, RZ, R3, RZ, 0x33, !PT ;  /* 0x00000003ff057212 */ /* 0x000fe200078e33ff */
[----:B------:R-:W-:Y:S06]  /*11280*/  BRA `(.L_x_5169) ;  /* 0x00000000000c7947 */ /* 0x000fec0003800000 */
.L_x_5168:
[----:B------:R-:W-:-:S13]  /*11290*/  ISETP.NE.AND P0, PT, R155, 0x1, PT ;  /* 0x000000019b00780c */ /* 0x000fda0003f05270 */
[----:B------:R-:W-:-:S05]  /*112a0*/  @P0 IMAD.HI.U32 R172, R5, R172, RZ ;  /* 0x000000ac05ac0227 */ /* 0x000fca00078e00ff */
[----:B------:R-:W-:-:S07]  /*112b0*/  @P0 SHF.R.U32.HI R5, RZ, R173, R172 ;  /* 0x000000adff050219 */ /* 0x000fce00000116ac */
.L_x_5169:
[----:B------:R-:W-:Y:S05]  /*112c0*/  BSYNC B0 ;  /* 0x0000000000007941 */ /* 0x000fea0003800000 */
.L_x_5167:
[----:B------:R-:W-:-:S05]  /*112d0*/  IMAD R5, R5, R155, R155 ;  /* 0x0000009b05057224 */ /* 0x000fca00078e029b */
[----:B------:R-:W-:-:S07]  /*112e0*/  VIMNMX R154, R154, R5, PT ;  /* 0x000000059a9a7248 */ /* 0x000fce0003fe0100 */
.L_x_5166:
[----:B------:R-:W-:Y:S01]  /*112f0*/  SHF.R.S32.HI R3, RZ, 0x1f, R154 ;  /* 0x0000001fff037819 */ /* 0x000fe2000001149a */
[----:B------:R-:W-:Y:S03]  /*11300*/  BSSY B1, `(.L_x_5170) ;  /* 0x000000f000017945 */ /* 0x000fe60003800000 */
[----:B------:R-:W-:-:S04]  /*11310*/  LEA.HI R3, R3, R154, RZ, 0x6 ;  /* 0x0000009a03037211 */ /* 0x000fc800078f30ff */
[----:B------:R-:W-:-:S04]  /*11320*/  SHF.R.S32.HI R3, RZ, 0x6, R3 ;  /* 0x00000006ff037819 */ /* 0x000fc80000011403 */
[----:B------:R-:W-:-:S04]  /*11330*/  VIMNMX R3, R22, R3, !PT ;  /* 0x0000000316037248 */ /* 0x000fc80007fe0100 */
[----:B------:R-:W-:-:S13]  /*11340*/  ISETP.GE.AND P0, PT, R0, R3, PT ;  /* 0x000000030000720c */ /* 0x000fda0003f06270 */
[----:B------:R-:W-:Y:S05]  /*11350*/  @!P0 BRA `(.L_x_5171) ;  /* 0x0000000000248947 */ /* 0x000fea0003800000 */
[----:B------:R-:W-:Y:S01]  /*11360*/  BSSY B0, `(.L_x_5172) ;  /* 0x0000006000007945 */ /* 0x000fe20003800000 */
.L_x_5173:
[----:B------:R-:W-:-:S07]  /*11370*/  MOV R6, 0x11390 ;  /* 0x0001139000067802 */ /* 0x000fce0000000f00 */
[----:B------:R-:W-:Y:S05]  /*11380*/  CALL.REL.NOINC `($_ZN7cutlass13device_kernelIN5flash11enable_sm90INS1_16FlashAttnFwdSm90INS1_25CollectiveMainloopFwdSm90ILi2EN4cute5tupleIJNS5_1CILi1EEES8_S8_EEENS6_IJNS7_ILi64EEESA_SA_EEELi512ENS_6half_tEfNS_4arch4Sm90ELb0ELb1ELb0ELb0ELb1ELb0ELb1ELb0ELb0ELb1ELb1ELb0EEENS1_21CollectiveEpilogueFwdINS6_IJSA_NS7_ILi512EEESA_EEES9_SC_SE_Li256ELb0ELb1ELb1ELb0EEENS1_19SingleTileSchedulerILb0ELb1ELb1ELi64EEEEEEEEEvNT_6ParamsE$_ZZN5flash25CollectiveMainloopFwdSm90ILi2EN4cute5tupleIJNS1_1CILi1EEES4_S4_EEENS2_IJNS3_ILi64EEES6_S6_EEELi512EN7cutlass6half_tEfNS8_4arch4Sm90ELb0ELb1ELb0ELb0ELb1ELb0ELb1ELb0ELb0ELb1ELb1ELb0EE3mmaINS_16FlashAttnFwdSm90ISC_NS_21CollectiveEpilogueFwdINS2_IJS6_NS3_ILi512EEES6_EEES5_S9_SB_Li256ELb0ELb1ELb1ELb0EEENS_19SingleTileSchedulerILb0ELb1ELb1ELi64EEEE13SharedStorageENS1_6TensorINS1_11ArrayEngineIfLm128EEENS1_6LayoutINS2_IJNS2_IJNS3_ILi2EEESR_NS3_ILi32EEEEEES4_S4_EEENS2_IJNS2_IJS4_SR_NS3_ILi4EEEEEENS3_ILi0EEESX_EEEEEEENS_7SoftmaxILi2ELi0EEEEEbRKNSC_6ParamsENS8_13PipelineAsyncILi2EEES17_RNS8_13PipelineStateILj2EEERT0_RT1_iRiRKNS_16SeqlenInfoQKNewKILb0ELb0EEENS2_IJiiiiEEERT_ENKUliT_T0_T1_E_clIZSD_ISM_S10_S12_EbS15_S17_S17_S1A_S1C_S1E_iS1F_S1J_S1K_S1M_EUlRS1N_iE1_NS3_ILb0EEENS3_ILb1EEEEEDaiS1N_S1O_S1P_) ;  /* 0x000001a400347944 */ /* 0x000fea0003c00000 */
[C---:B------:R-:W-:Y:S01]  /*11390*/  ISETP.GT.AND P0, PT, R0.reuse, R3, PT ;  /* 0x000000030000720c */ /* 0x040fe20003f04270 */
[----:B------:R-:W-:-:S12]  /*113a0*/  VIADD R0, R0, 0xffffffff ;  /* 0xffffffff00007836 */ /* 0x000fd80000000000 */
[----:B------:R-:W-:Y:S05]  /*113b0*/  @P0 BRA `(.L_x_5173) ;  /* 0xfffffffc00ec0947 */ /* 0x000fea000383ffff */
[----:B------:R-:W-:Y:S05]  /*113c0*/  BSYNC B0 ;  /* 0x0000000000007941 */ /* 0x000fea0003800000 */
.L_x_5172:
[----:B------:R-:W2:Y:S02]  /*113d0*/  LDL R4, [R1+0x50] ;  /* 0x0000500001047983 */ /* 0x000ea40000100800 */
[----:B--2---:R-:W-:-:S07]  /*113e0*/  IMAD.SHL.U32 R4, R4, 0x40, RZ ;  /* 0x0000004004047824 */ /* 0x004fce00078e00ff */
.L_x_5171:
[----:B------:R-:W-:Y:S05]  /*113f0*/  BSYNC B1 ;  /* 0x0000000000017941 */ /* 0x000fea0003800000 */
.L_x_5170:
[----:B------:R-:W-:Y:S01]  /*11400*/  UISETP.NE.AND UP1, UPT, UR41, URZ, UPT ;  /* 0x0000003f2900728c */ /* 0x000fe2000bf25270 */
[----:B------:R-:W-:Y:S01]  /*11410*/  VIADD R4, R4, 0x3f ;  /* 0x0000003f04047836 */ /* 0x000fe20000000000 */
[----:B------:R-:W-:-:S04]  /*11420*/  UISETP.NE.AND UP0, UPT, UR60, URZ, UPT ;  /* 0x0000003f3c00728c */ /* 0x000fc8000bf05270 */
[----:B------:R-:W-:Y:S02]  /*11430*/  PLOP3.LUT P0, PT, PT, PT, UP1, 0x80, 0x0 ;  /* 0x000000000000781c */ /* 0x000fe40003f0f018 */
[----:B------:R-:W-:-:S03]  /*11440*/  PLOP3.LUT P1, PT, PT, PT, UP1, 0x80, 0x0 ;  /* 0x000000000000781c */ /* 0x000fc60003f2f018 */
[----:B------:R-:W-:-:S08]  /*11450*/  @UP1 ULDC UR4, c[0x0][0x44c] ;  /* 0x0001130000041ab9 */ /* 0x000fd00000000800 */
[----:B------:R-:W-:Y:S01]  /*11460*/  @P0 IMAD.HI.U32 R2, R4, UR4, RZ ;  /* 0x0000000404020c27 */ /* 0x000fe2000f8e00ff */
[----:B------:R-:W-:Y:S01]  /*11470*/  PLOP3.LUT P0, PT, PT, PT, UP0, 0x40, 0x0 ;  /* 0x000000000000781c */ /* 0x000fe20003f0e808 */
[----:B------:R-:W-:-:S03]  /*11480*/  @UP1 ULDC UR4, c[0x0][0x450] ;  /* 0x0001140000041ab9 */ /* 0x000fc60000000800 */
[----:B------:R-:W-:Y:S01]  /*11490*/  @P1 SHF.R.U32.HI R4, RZ, UR4, R2 ;  /* 0x00000004ff041c19 */ /* 0x000fe20008011602 */
[----:B------:R-:W-:-:S04]  /*114a0*/  ULDC UR4, c[0x0][0xad4] ;  /* 0x0002b50000047ab9 */ /* 0x000fc80000000800 */
[----:B------:R-:W-:-:S04]  /*114b0*/  VIADD R4, R4, UR40 ;  /* 0x0000002804047c36 */ /* 0x000fc80008000000 */
[----:B------:R-:W-:Y:S01]  /*114c0*/  VIADD R2, R4, -UR4 ;  /* 0x8000000404027c36 */ /* 0x000fe20008000000 */
[----:B------:R-:W-:Y:S06]  /*114d0*/  @P0 BRA `(.L_x_5174) ;  /* 0x0000000000540947 */ /* 0x000fec0003800000 */
[----:B------:R-:W-:Y:S01]  /*114e0*/  ISETP.GT.AND P0, PT, R4, -0x1, PT ;  /* 0xffffffff0400780c */ /* 0x000fe20003f04270 */
[----:B------:R-:W-:-:S12]  /*114f0*/  BSSY B0, `(.L_x_5175) ;  /* 0x0000011000007945 */ /* 0x000fd80003800000 */
        /* <DEDUP_REMOVED lines=10> */
.L_x_5176:
[----:B------:R-:W-:Y:S02]  /*115a0*/  ULDC UR4, c[0x0][0xadc] ;  /* 0x0002b70000047ab9 */ /* 0x000fe40000000800 */
[----:B------:R-:W-:-:S05]  /*115b0*/  IMAD.U32 R5, RZ, RZ, UR4 ;  /* 0x00000004ff057e24 */ /* 0x000fca000f8e00ff */
[----:B------:R-:W-:-:S13]  /*115c0*/  ISETP.NE.AND P0, PT, R5, 0x1, PT ;  /* 0x000000010500780c */ /* 0x000fda0003f05270 */
[----:B------:R-:W0:Y:S02]  /*115d0*/  @P0 LDC.64 R6, c[0x0][0xae0] ;  /* 0x0002b800ff060b82 */ /* 0x000e240000000a00 */
[----:B0-----:R-:W-:-:S05]  /*115e0*/  @P0 IMAD.HI.U32 R6, R4, R6, RZ ;  /* 0x0000000604060227 */ /* 0x001fca00078e00ff */
[----:B------:R-:W-:-:S07]  /*115f0*/  @P0 SHF.R.U32.HI R4, RZ, R7, R6 ;  /* 0x00000007ff040219 */ /* 0x000fce0000011606 */
.L_x_5177:
[----:B------:R-:W-:Y:S05]  /*11600*/  BSYNC B0 ;  /* 0x0000000000007941 */ /* 0x000fea0003800000 */
.L_x_5175:
[----:B------:R-:W-:-:S05]  /*11610*/  IMAD R3, R4, R5, RZ ;  /* 0x0000000504037224 */ /* 0x000fca00078e02ff */
[----:B------:R-:W-:-:S07]  /*11620*/  VIMNMX R2, R2, R3, !PT ;  /* 0x0000000302027248 */ /* 0x000fce0007fe0100 */
.L_x_5174:
[----:B------:R-:W-:-:S05]  /*11630*/  VIADD R2, R2, 0x3f ;  /* 0x0000003f02027836 */ /* 0x000fca0000000000 */
[----:B------:R-:W-:-:S04]  /*11640*/  SHF.R.S32.HI R3, RZ, 0x1f, R2 ;  /* 0x0000001fff037819 */ /* 0x000fc80000011402 */
[----:B------:R-:W-:-:S04]  /*11650*/  LEA.HI R3, R3, R2, RZ, 0x6 ;  /* 0x0000000203037211 */ /* 0x000fc800078f30ff */
[----:B------:R-:W-:-:S04]  /*11660*/  SHF.R.S32.HI R3, RZ, 0x6, R3 ;  /* 0x00000006ff037819 */ /* 0x000fc80000011403 */
[----:B------:R-:W-:-:S04]  /*11670*/  VIMNMX R21, R22, R3, !PT ;  /* 0x0000000316157248 */ /* 0x000fc80007fe0100 */
[----:B------:R-:W-:-:S13]  /*11680*/  ISETP.GE.AND P0, PT, R0, R21, PT ;  /* 0x000000150000720c */ /* 0x000fda0003f06270 */
[----:B------:R-:W-:Y:S05]  /*11690*/  @!P0 BRA `(.L_x_5178) ;  /* 0x0000006c00508947 */ /* 0x000fea0003800000 */
.L_x_5201:
[----:B------:R-:W2:Y:S04]  /*116a0*/  LDL R20, [R1+0x1c0] ;  /* 0x0001c00001147983 */ /* 0x000ea80000100800 */
[----:B0-----:R-:W3:Y:S04]  /*116b0*/  LDL R2, [R1+0x1c8] ;  /* 0x0001c80001027983 */ /* 0x001ee80000100800 */
[----:B------:R-:W4:Y:S01]  /*116c0*/  LDL R3, [R1] ;  /* 0x0000000001037983 */ /* 0x000f220000100800 */
[----:B--2---:R-:W-:-:S05]  /*116d0*/  VIADD R4, R20, 0x1 ;  /* 0x0000000114047836 */ /* 0x004fca0000000000 */
[----:B------:R-:W-:-:S13]  /*116e0*/  ISETP.NE.AND P0, PT, R4, 0x2, PT ;  /* 0x000000020400780c */ /* 0x000fda0003f05270 */
[----:B------:R0:W5:Y:S04]  /*116f0*/  @P0 LDL R6, [R1+0x1c4] ;  /* 0x0001c40001060983 */ /* 0x0001680000100800 */
[----:B------:R-:W2:Y:S01]  /*11700*/  @!P0 LDL R5, [R1+0x1c4] ;  /* 0x0001c40001058983 */ /* 0x000ea20000100800 */
[----:B---3--:R-:W-:Y:S01]  /*11710*/  VIADD R2, R2, 0x1 ;  /* 0x0000000102027836 */ /* 0x008fe20000000000 */
[----:B----4-:R-:W-:Y:S02]  /*11720*/  LOP3.LUT R3, R3, 0x1, RZ, 0xfc, !PT ;  /* 0x0000000103037812 */ /* 0x010fe400078efcff */
[----:B------:R1:W-:Y:S04]  /*11730*/  STL [R1+0x1c0], R4 ;  /* 0x0001c00401007387 */ /* 0x0003e80000100800 */
[----:B------:R0:W-:Y:S04]  /*11740*/  STL [R1+0x1c8], R2 ;  /* 0x0001c80201007387 */ /* 0x0001e80000100800 */
[----:B------:R0:W-:Y:S01]  /*11750*/  @!P0 STL [R1+0x1c0], RZ ;  /* 0x0001c0ff01008387 */ /* 0x0001e20000100800 */
[----:B------:R-:W-:Y:S01]  /*11760*/  ISETP.NE.AND P1, PT, R3, 0x3, PT ;  /* 0x000000030300780c */ /* 0x000fe20003f25270 */
[----:B------:R-:W-:Y:S05]  /*11770*/  YIELD ;  /* 0x0000000000007946 */ /* 0x000fea0003800000 */
[----:B------:R-:W-:Y:S01]  /*11780*/  BSSY B0, `(.L_x_5179) ;  /* 0x0000006000007945 */ /* 0x000fe20003800000 */
[----:B-1----:R-:W-:Y:S01]  /*11790*/  @!P0 IMAD.MOV.U32 R4, RZ, RZ, RZ ;  /* 0x000000ffff048224 */ /* 0x002fe200078e00ff */
[----:B--2---:R-:W-:-:S05]  /*117a0*/  @!P0 LOP3.LUT R6, R5, 0x1, RZ, 0x3c, !PT ;  /* 0x0000000105068812 */ /* 0x004fca00078e3cff */
[----:B------:R0:W-:Y:S01]  /*117b0*/  @!P0 STL [R1+0x1c4], R6 ;  /* 0x0001c40601008387 */ /* 0x0001e20000100800 */
[----:B------:R-:W-:Y:S05]  /*117c0*/  @!P1 BRA `(.L_x_5180) ;  /* 0x0000000000049947 */ /* 0x000fea0003800000 */
[----:B------:R-:W-:Y:S01]  /*117d0*/  BPT.TRAP 0x1 ;  /* 0x000000040000795c */ /* 0x000fe20000300000 */
.L_x_5180:
[----:B------:R-:W-:Y:S05]  /*117e0*/  BSYNC B0 ;  /* 0x0000000000007941 */ /* 0x000fea0003800000 */
.L_x_5179:
[----:B0-----:R-:W2:Y:S01]  /*117f0*/  LDL.64 R2, [R1+0x18] ;  /* 0x0000180001027983 */ /* 0x001ea20000100a00 */
[----:B-----5:R-:W-:Y:S02]  /*11800*/  SHF.L.U32 R5, R6, 0x1f, RZ ;  /* 0x0000001f06057819 */ /* 0x020fe400000006ff */
[----:B--2---:R-:W-:-:S05]  /*11810*/  MOV R3, R2 ;  /* 0x0000000200037202 */ /* 0x004fca0000000f00 */
[----:B------:R-:W-:-:S04]  /*11820*/  IMAD R4, R4, 0x8, R3 ;  /* 0x0000000804047824 */ /* 0x000fc800078e0203 */
[----:B------:R0:W1:Y:S01]  /*11830*/  SYNCS.PHASECHK.TRANS64.TRYWAIT P0, [R4+URZ], R5 ;  /* 0x00000005040075a7 */ /* 0x000062000800017f */
[----:B------:R0:W5:Y:S01]  /*11840*/  LDL.64 R6, [R1+0x1c0] ;  /* 0x0001c00001067983 */ /* 0x0001620000100a00 */
[----:B------:R-:W-:Y:S04]  /*11850*/  BSSY B0, `(.L_x_5181) ;  /* 0x0000003000007945 */ /* 0x000fe80003800000 */
[----:B------:R-:W-:Y:S05]  /*11860*/  @!P1 BRA `(.L_x_5182) ;  /* 0x0000000000049947 */ /* 0x000fea0003800000 */
[----:B------:R-:W-:Y:S01]  /*11870*/  BPT.TRAP 0x1 ;  /* 0x000000040000795c */ /* 0x000fe20000300000 */
.L_x_5182:
[----:B------:R-:W-:Y:S05]  /*11880*/  BSYNC B0 ;  /* 0x0000000000007941 */ /* 0x000fea0003800000 */
.L_x_5181:
[----:B------:R-:W-:Y:S04]  /*11890*/  BSSY B0, `(.L_x_5183) ;  /* 0x0000006000007945 */ /* 0x000fe80003800000 */
[----:B-1----:R-:W-:Y:S05]  /*118a0*/  @P0 BRA `(.L_x_5184) ;  /* 0x0000000000100947 */ /* 0x002fea0003800000 */
[----:B-----5:R-:W-:Y:S01]  /*118b0*/  IMAD R6, R6, 0x8, R3 ;  /* 0x0000000806067824 */ /* 0x020fe200078e0203 */
[----:B------:R-:W-:-:S04]  /*118c0*/  SHF.L.U32 R7, R7, 0x1f, RZ ;  /* 0x0000001f07077819 */ /* 0x000fc800000006ff */
[----:B------:R-:W1:Y:S02]  /*118d0*/  SYNCS.PHASECHK.TRANS64.TRYWAIT P0, [R6+URZ], R7 ;  /* 0x00000007060075a7 */ /* 0x000e64000800017f */
[----:B-1----:R-:W-:Y:S05]  /*118e0*/  @!P0 BRA `(.L_x_5185) ;  /* 0x0000017000b08947 */ /* 0x002fea0003800000 */
.L_x_5184:
[----:B------:R-:W-:Y:S05]  /*118f0*/  BSYNC B0 ;  /* 0x0000000000007941 */ /* 0x000fea0003800000 */
.L_x_5183:
[----:B-1---5:R-:W2:Y:S04]  /*11900*/  LDL R7, [R1+0x1c0] ;  /* 0x0001c00001077983 */ /* 0x022ea80000100800 */
[----:B------:R-:W2:Y:S01]  /*11910*/  LDL.64 R2, [R1+0x80] ;  /* 0x0000800001027983 */ /* 0x000ea20000100a00 */
[----:B------:R-:W-:Y:S05]  /*11920*/  WARPSYNC.ALL ;  /* 0x0000000000007948 */ /* 0x000fea0003800000 */
[----:B------:R-:W3:Y:S04]  /*11930*/  LDL.64 R12, [R1+0x78] ;  /* 0x00007800010c7983 */ /* 0x000ee80000100a00 */
[----:B0-----:R-:W4:Y:S04]  /*11940*/  LDL.64 R4, [R1+0x78] ;  /* 0x0000780001047983 */ /* 0x001f280000100a00 */
[----:B------:R-:W4:Y:S04]  /*11950*/  LDL.64 R8, [R1+0x78] ;  /* 0x0000780001087983 */ /* 0x000f280000100a00 */
[----:B------:R-:W4:Y:S01]  /*11960*/  LDL.64 R10, [R1+0x78] ;  /* 0x00007800010a7983 */ /* 0x000f220000100a00 */
[----:B--2---:R-:W-:Y:S01]  /*11970*/  IMAD R2, R7, 0x200, R2 ;  /* 0x0000020007027824 */ /* 0x004fe200078e0202 */
[----:B------:R-:W-:-:S02]  /*11980*/  R2UR UR7, R3 ;  /* 0x00000000030772ca */ /* 0x000fc400000e0000 */
[----:B------:R-:W2:Y:S02]  /*11990*/  LDL R14, [R1+0x28] ;  /* 0x00002800010e7983 */ /* 0x000ea40000100800 */
[C---:B------:R-:W-:Y:S01]  /*119a0*/  R2UR UR6, R2.reuse ;  /* 0x00000000020672ca */ /* 0x040fe200000e0000 */
[----:B------:R-:W-:Y:S01]  /*119b0*/  WARPGROUP.ARRIVE ;  /* 0x00000000000079c5 */ /* 0x000fe20000000000 */
[----:B------:R-:W-:Y:S02]  /*119c0*/  VIADD R6, R2, 0x2 ;  /* 0x0000000202067836 */ /* 0x000fe40000000000 */
[----:B------:R-:W-:Y:S01]  /*119d0*/  IMAD.MOV.U32 R7, RZ, RZ, R3 ;  /* 0x000000ffff077224 */ /* 0x000fe200078e0003 */
[----:B---3--:R-:W-:Y:S02]  /*119e0*/  R2UR UR4, R12 ;  /* 0x000000000c0472ca */ /* 0x008fe400000e0000 */
[----:B------:R-:W-:Y:S02]  /*119f0*/  R2UR UR5, R13 ;  /* 0x000000000d0572ca */ /* 0x000fe400000e0000 */
[----:B------:R0:W5:Y:S11]  /*11a00*/  LDL.64 R12, [R1+0x1c0] ;  /* 0x0001c000010c7983 */ /* 0x0001760000100a00 */
[----:B------:R-:W-:Y:S01]  /*11a10*/  HGMMA.64x64x16.F32 R24, gdesc[UR4], RZ, !UPT, gsb0 ;  /* 0x00e00000041879f0 */ /* 0x000fe2000c0008ff */
[----:B----4-:R-:W-:Y:S01]  /*11a20*/  VIADD R4, R4, 0x2 ;  /* 0x0000000204047836 */ /* 0x010fe20000000000 */
[----:B------:R-:W-:-:S02]  /*11a30*/  R2UR UR6, R6 ;  /* 0x00000000060672ca */ /* 0x000fc400000e0000 */
[----:B------:R-:W-:Y:S02]  /*11a40*/  R2UR UR7, R7 ;  /* 0x00000000070772ca */ /* 0x000fe400000e0000 */
[----:B------:R-:W-:Y:S02]  /*11a50*/  R2UR UR4, R4 ;  /* 0x00000000040472ca */ /* 0x000fe400000e0000 */
[----:B------:R-:W-:Y:S01]  /*11a60*/  R2UR UR5, R5 ;  /* 0x00000000050572ca */ /* 0x000fe200000e0000 */
[----:B------:R-:W-:Y:S02]  /*11a70*/  WARPGROUP.DEPBAR.LE gsb0, 0x0 ;  /* 0x00008000000079c5 */ /* 0x000fe40000010000 */
[----:B------:R-:W-:-:S10]  /*11a80*/  WARPGROUP.ARRIVE ;  /* 0x00000000000079c5 */ /* 0x000fd40000000000 */
[----:B------:R-:W-:Y:S01]  /*11a90*/  HGMMA.64x64x16.F32 R24, gdesc[UR4], R24, gsb0 ;  /* 0x00e00000041879f0 */ /* 0x000fe20008000818 */
        /* <DEDUP_REMOVED lines=8> */
[----:B------:R-:W-:-:S10]  /*11b20*/  WARPGROUP.ARRIVE ;  /* 0x00000000000079c5 */ /* 0x000fd40000000000 */
[----:B------:R-:W-:Y:S01]  /*11b30*/  HGMMA.64x64x16.F32 R24, gdesc[UR4], R24, gsb0 ;  /* 0x00e00000041879f0 */ /* 0x000fe20008000818 */
[----:B------:R-:W-:Y:S02]  /*11b40*/  VIADD R2, R2, 0x6 ;  /* 0x0000000602027836 */ /* 0x000fe40000000000 */
[----:B------:R-:W-:Y:S01]  /*11b50*/  VIADD R10, R10, 0x6 ;  /* 0x000000060a0a7836 */ /* 0x000fe20000000000 */
[----:B------:R-:W-:Y:S02]  /*11b60*/  R2UR UR7, R3 ;  /* 0x00000000030772ca */ /* 0x000fe400000e0000 */
[----:B------:R-:W-:Y:S02]  /*11b70*/  R2UR UR6, R2 ;  /* 0x00000000020672ca */ /* 0x000fe400000e0000 */
[----:B------:R-:W-:Y:S02]  /*11b80*/  R2UR UR4, R10 ;  /* 0x000000000a0472ca */ /* 0x000fe400000e0000 */
[----:B------:R-:W-:Y:S01]  /*11b90*/  R2UR UR5, R11 ;  /* 0x000000000b0572ca */ /* 0x000fe200000e0000 */
[----:B------:R-:W-:Y:S01]  /*11ba0*/  IMAD.MOV.U32 R4, RZ, RZ, 0x1 ;  /* 0x00000001ff047424 */ /* 0x000fe200078e00ff */
[----:B------:R0:W-:Y:S01]  /*11bb0*/  STL [R1+0x60], RZ ;  /* 0x000060ff01007387 */ /* 0x0001e20000100800 */
[----:B------:R-:W-:-:S02]  /*11bc0*/  WARPGROUP.DEPBAR.LE gsb0, 0x0 ;  /* 0x00008000000079c5 */ /* 0x000fc40000010000 */
[----:B------:R-:W-:-:S08]  /*11bd0*/  WARPGROUP.ARRIVE ;  /* 0x00000000000079c5 */ /* 0x000fd00000000000 */
[----:B------:R-:W-:Y:S01]  /*11be0*/  HGMMA.64x64x16.F32 R24, gdesc[UR4], R24, gsb0 ;  /* 0x00e00000041879f0 */ /* 0x000fe20008000818 */
[----:B------:R0:W-:Y:S01]  /*11bf0*/  STL [R1+0x60], R4 ;  /* 0x0000600401007387 */ /* 0x0001e20000100800 */
[----:B--2---:R-:W-:-:S03]  /*11c00*/  LOP3.LUT R14, R14, 0x1, RZ, 0xfc, !PT ;  /* 0x000000010e0e7812 */ /* 0x004fc600078efcff */
[----:B------:R0:W-:Y:S04]  /*11c10*/  STL [R1+0x60], R4 ;  /* 0x0000600401007387 */ /* 0x0001e80000100800 */
[----:B------:R0:W-:Y:S04]  /*11c20*/  STL [R1+0x60], R4 ;  /* 0x0000600401007387 */ /* 0x0001e80000100800 */
[----:B------:R0:W-:Y:S01]  /*11c30*/  STL [R1+0x60], R4 ;  /* 0x0000600401007387 */ /* 0x0001e20000100800 */
[----:B------:R-:W-:Y:S01]  /*11c40*/  ISETP.NE.AND P1, PT, R14, 0x3, PT ;  /* 0x000000030e00780c */ /* 0x000fe20003f25270 */
[----:B------:R-:W-:Y:S01]  /*11c50*/  BSSY B0, `(.L_x_5186) ;  /* 0x0000004000007945 */ /* 0x000fe20003800000 */
[----:B------:R-:W-:-:S11]  /*11c60*/  WARPGROUP.DEPBAR.LE gsb0, 0x0 ;  /* 0x00008000000079c5 */ /* 0x000fd60000010000 */
[----:B0-----:R-:W-:Y:S05]  /*11c70*/  @!P1 BRA `(.L_x_5187) ;  /* 0x0000000000049947 */ /* 0x001fea0003800000 */
[----:B------:R-:W-:Y:S01]  /*11c80*/  BPT.TRAP 0x1 ;  /* 0x000000040000795c */ /* 0x000fe20000300000 */
.L_x_5187:
[----:B------:R-:W-:Y:S05]  /*11c90*/  BSYNC B0 ;  /* 0x0000000000007941 */ /* 0x000fea0003800000 */
.L_x_5186:
        /* <DEDUP_REMOVED lines=8> */
.L_x_5189:
[----:B------:R-:W-:Y:S05]  /*11d20*/  BSYNC B0 ;  /* 0x0000000000007941 */ /* 0x000fea0003800000 */
.L_x_5188:
[----:B------:R-:W-:Y:S04]  /*11d30*/  BSSY B0, `(.L_x_5190) ;  /* 0x0000004000007945 */ /* 0x000fe80003800000 */
[----:B-1----:R-:W-:Y:S05]  /*11d40*/  @P0 BRA `(.L_x_5191) ;  /* 0x0000000000080947 */ /* 0x002fea0003800000 */
[----:B------:R-:W1:Y:S02]  /*11d50*/  SYNCS.PHASECHK.TRANS64.TRYWAIT P0, [R12+URZ], R13 ;  /* 0x0000000d0c0075a7 */ /* 0x000e64000800017f */
[----:B-1----:R-:W-:Y:S05]  /*11d60*/  @!P0 BRA `(.L_x_5192) ;  /* 0x0000016c00a48947 */ /* 0x002fea0003800000 */
.L_x_5191:
[----:B------:R-:W-:Y:S05]  /*11d70*/  BSYNC B0 ;  /* 0x0000000000007941 */ /* 0x000fea0003800000 */
.L_x_5190:
[----:B------:R-:W2:Y:S04]  /*11d80*/  LDL R14, [R1+0x68] ;  /* 0x00006800010e7983 */ /* 0x000ea80000100800 */
[----:B------:R-:W3:Y:S04]  /*11d90*/  LDL R5, [R1+0x1c0] ;  /* 0x0001c00001057983 */ /* 0x000ee80000100800 */
[----:B------:R-:W3:Y:S04]  /*11da0*/  LDL.64 R2, [R1+0x98] ;  /* 0x0000980001027983 */ /* 0x000ee80000100a00 */
[----:B------:R-:W4:Y:S04]  /*11db0*/  LDL.64 R6, [R1+0x90] ;  /* 0x0000900001067983 */ /* 0x000f280000100a00 */
[----:B------:R-:W4:Y:S04]  /*11dc0*/  LDL.64 R8, [R1+0x90] ;  /* 0x0000900001087983 */ /* 0x000f280000100a00 */
[----:B------:R-:W4:Y:S04]  /*11dd0*/  LDL.64 R10, [R1+0x90] ;  /* 0x00009000010a7983 */ /* 0x000f280000100a00 */
[----:B01----:R-:W4:Y:S01]  /*11de0*/  LDL.64 R12, [R1+0x90] ;  /* 0x00009000010c7983 */ /* 0x003f220000100a00 */
[----:B------:R-:W-:Y:S05]  /*11df0*/  WARPSYNC.ALL ;  /* 0x0000000000007948 */ /* 0x000fea0003800000 */
[----:B------:R-:W-:Y:S01]  /*11e00*/  WARPGROUP.ARRIVE ;  /* 0x00000000000079c5 */ /* 0x000fe20000000000 */
[----:B------:R-:W4:Y:S05]  /*11e10*/  LDL.64 R16, [R1+0x90] ;  /* 0x0000900001107983 */ /* 0x000f2a0000100a00 */
[----:B------:R-:W0:Y:S01]  /*11e20*/  S2R R18, SR_TID.X ;  /* 0x0000000000127919 */ /* 0x000e220000002100 */
[----:B------:R-:W4:Y:S04]  /*11e30*/  LDL.64 R56, [R1+0x90] ;  /* 0x0000900001387983 */ /* 0x000f280000100a00 */
[----:B------:R-:W4:Y:S01]  /*11e40*/  LDL.64 R58, [R1+0x90] ;  /* 0x00009000013a7983 */ /* 0x000f220000100a00 */
[----:B--2---:R-:W-:-:S03]  /*11e50*/  ISETP.NE.U32.AND P0, PT, R14, RZ, PT ;  /* 0x000000ff0e00720c */ /* 0x004fc60003f05070 */
[----:B------:R-:W2:Y:S01]  /*11e60*/  LDL.64 R14, [R1+0x90] ;  /* 0x00009000010e7983 */ /* 0x000ea20000100a00 */
[----:B---3--:R-:W-:Y:S01]  /*11e70*/  IMAD R2, R5, 0x1000, R2 ;  /* 0x0000100005027824 */ /* 0x008fe200078e0202 */
[----:B------:R-:W-:Y:S02]  /*11e80*/  R2UR UR7, R3 ;  /* 0x00000000030772ca */ /* 0x000fe400000e0000 */
[----:B----4-:R-:W-:Y:S02]  /*11e90*/  R2UR UR4, R6 ;  /* 0x00000000060472ca */ /* 0x010fe400000e0000 */
[----:B------:R-:W-:Y:S02]  /*11ea0*/  R2UR UR6, R2 ;  /* 0x00000000020672ca */ /* 0x000fe400000e0000 */
[----:B------:R-:W-:Y:S02]  /*11eb0*/  R2UR UR5, R7 ;  /* 0x00000000070572ca */ /* 0x000fe400000e0000 */
[----:B------:R-:W-:-:S11]  /*11ec0*/  VOTEU.ANY UP0, P0 ;  /* 0x00000000003f7886 */ /* 0x000fd60000000100 */
        /* <DEDUP_REMOVED lines=25> */
[--C-:B------:R-:W-:Y:S01]  /*12060*/  IMAD.MOV.U32 R7, RZ, RZ, R3.reuse ;  /* 0x000000ffff077224 */ /* 0x100fe200078e0003 */
        /* <DEDUP_REMOVED lines=9> */
[----:B------:R-:W-:Y:S01]  /*12100*/  IMAD.MOV.U32 R7, RZ, RZ, R3 ;  /* 0x000000ffff077224 */ /* 0x000fe200078e0003 */
[----:B------:R-:W-:-:S04]  /*12110*/  R2UR UR6, R6 ;  /* 0x00000000060672ca */ /* 0x000fc800000e0000 */
[----:B------:R-:W-:Y:S01]  /*12120*/  R2UR UR7, R7 ;  /* 0x00000000070772ca */ /* 0x000fe200000e0000 */
[----:B--2---:R-:W-:Y:S01]  /*12130*/  VIADD R14, R14, 0x200 ;  /* 0x000002000e0e7836 */ /* 0x004fe20000000000 */
[----:B------:R-:W-:-:S04]  /*12140*/  R2UR UR5, R15 ;  /* 0x000000000f0572ca */ /* 0x000fc800000e0000 */
        /* <DEDUP_REMOVED lines=121> */
[----:B------:R-:W-:Y:S02]  /*128e0*/  R2UR UR5, R17 ;  /* 0x00000000110572ca */ /* 0x000fe400000e0000 */
[----:B0-----:R-:W-:-:S05]  /*128f0*/  SHF.R.U32.HI R18, RZ, 0x7, R18 ;  /* 0x00000007ff127819 */ /* 0x001fca0000011612 */
[----:B------:R0:W1:Y:S01]  /*12900*/  SHFL.IDX PT, R5, R18, RZ, 0x1f ;  /* 0x00001fff12057589 */ /* 0x00006200000e0000 */
[----:B------:R-:W-:Y:S02]  /*12910*/  WARPGROUP.DEPBAR.LE gsb0, 0x0 ;  /* 0x00008000000079c5 */ /* 0x000fe40000010000 */
[----:B------:R-:W-:Y:S01]  /*12920*/  WARPGROUP.ARRIVE ;  /* 0x00000000000079c5 */ /* 0x000fe20000000000 */
[----:B------:R-:W-:Y:S01]  /*12930*/  VIADD R6, R2, 0x800 ;  /* 0x0000080002067836 */ /* 0x000fe20000000000 */
[----:B------:R-:W-:Y:S01]  /*12940*/  R2UR UR9, R9 ;  /* 0x00000000090972ca */ /* 0x000fe200000e0000 */
[----:B------:R-:W-:Y:S01]  /*12950*/  IMAD.MOV.U32 R17, RZ, RZ, R3 ;  /* 0x000000ffff117224 */ /* 0x000fe200078e0003 */
[----:B0-----:R-:W4:Y:S02]  /*12960*/  LDL.64 R18, [R1+0x90] ;  /* 0x0000900001127983 */ /* 0x001f240000100a00 */
[----:B------:R-:W-:Y:S01]  /*12970*/  HGMMA.64x64x16.F32 R24, gdesc[UR4], R24, gsb0 ;  /* 0x00e00000041879f0 */ /* 0x000fe20008000818 */
[----:B-1----:R-:W-:-:S04]  /*12980*/  ISETP.GT.AND P0, PT, R5, 0x7f, PT ;  /* 0x0000007f0500780c */ /* 0x002fc80003f04270 */
[----:B------:R-:W-:-:S04]  /*12990*/  SEL R5, RZ, 0x2, !P0 ;  /* 0x00000002ff057807 */ /* 0x000fc80004000000 */
[----:B------:R-:W-:Y:S01]  /*129a0*/  IADD3 R8, R8, 0x800, R5 ;  /* 0x0000080008087810 */ /* 0x000fe20007ffe005 */
[----:B------:R-:W-:Y:S01]  /*129b0*/  IMAD.IADD R16, R5, 0x1, R6 ;  /* 0x0000000105107824 */ /* 0x000fe200078e0206 */
[----:B------:R-:W-:Y:S01]  /*129c0*/  R2UR UR11, R17 ;  /* 0x00000000110b72ca */ /* 0x000fe200000e0000 */
[----:B------:R-:W-:Y:S01]  /*129d0*/  UMOV UR4, 0x1 ;  /* 0x0000000100047882 */ /* 0x000fe20000000000 */
[----:B------:R-:W-:Y:S02]  /*129e0*/  R2UR UR8, R8 ;  /* 0x00000000080872ca */ /* 0x000fe400000e0000 */
[----:B------:R-:W-:Y:S01]  /*129f0*/  R2UR UR10, R16 ;  /* 0x00000000100a72ca */ /* 0x000fe200000e0000 */
[----:B------:R-:W-:Y:S01]  /*12a00*/  UISETP.NE.U32.AND UP0, UPT, UR4, URZ, UPT ;  /* 0x0000003f0400728c */ /* 0x000fe2000bf05070 */
[----:B------:R-:W-:Y:S02]  /*12a10*/  WARPGROUP.DEPBAR.LE gsb0, 0x0 ;  /* 0x00008000000079c5 */ /* 0x000fe40000010000 */
[----:B------:R-:W-:-:S09]  /*12a20*/  WARPGROUP.ARRIVE ;  /* 0x00000000000079c5 */ /* 0x000fd20000000000 */
[----:B------:R-:W-:Y:S01]  /*12a30*/  HGMMA.64x64x16.F32 R24, gdesc[UR8], R24, UP0, gsb0 ;  /* 0x00e00000081879f0 */ /* 0x000fe2000b800818 */
[----:B------:R-:W-:-:S05]  /*12a40*/  IMAD.MOV.U32 R16, RZ, RZ, 0x4 ;  /* 0x00000004ff107424 */ /* 0x000fca00078e00ff */
[----:B------:R-:W-:Y:S01]  /*12a50*/  SEL R7, R16, 0x2, P0 ;  /* 0x0000000210077807 */ /* 0x000fe20000000000 */
[----:B------:R-:W-:-:S03]  /*12a60*/  IMAD.MOV.U32 R9, RZ, RZ, R3 ;  /* 0x000000ffff097224 */ /* 0x000fc600078e0003 */
[----:B--2---:R-:W-:Y:S01]  /*12a70*/  IADD3 R10, R7, 0x800, R10 ;  /* 0x00000800070a7810 */ /* 0x004fe20007ffe00a */
        /* <DEDUP_REMOVED lines=8> */
[----:B------:R-:W-:Y:S01]  /*12b00*/  IMAD.MOV.U32 R11, RZ, RZ, R3 ;  /* 0x000000ffff0b7224 */ /* 0x000fe200078e0003 */
[----:B------:R-:W2:Y:S07]  /*12b10*/  LDL.64 R16, [R1+0x90] ;  /* 0x0000900001107983 */ /* 0x000eae0000100a00 */
[----:B------:R-:W-:Y:S01]  /*12b20*/  HGMMA.64x64x16.F32 R24, gdesc[UR4], R24, gsb0 ;  /* 0x00e00000041879f0 */ /* 0x000fe20008000818 */
[----:B------:R-:W-:Y:S01]  /*12b30*/  IMAD.IADD R10, R6, 0x1, R9 ;  /* 0x00000001060a7824 */ /* 0x000fe200078e0209 */
[----:B---3--:R-:W-:Y:S01]  /*12b40*/  IADD3 R12, R9, 0x800, R12 ;  /* 0x00000800090c7810 */ /* 0x008fe20007ffe00c */
[----:B------:R0:W5:Y:S01]  /*12b50*/  LDL R8, [R1+0xc] ;  /* 0x00000c0001087983 */ /* 0x0001620000100800 */
        /* <DEDUP_REMOVED lines=13> */
[----:B----4-:R-:W-:Y:S02]  /*12c30*/  IMAD.IADD R14, R11, 0x1, R14 ;  /* 0x000000010b0e7824 */ /* 0x010fe400078e020e */
        /* <DEDUP_REMOVED lines=9> */
[C---:B------:R-:W-:Y:S01]  /*12cd0*/  IADD3 R10, R5.reuse, 0xa00, R18 ;  /* 0x00000a00050a7810 */ /* 0x040fe20007ffe012 */
[----:B------:R-:W-:Y:S01]  /*12ce0*/  IMAD.MOV.U32 R11, RZ, RZ, R19 ;  /* 0x000000ffff0b7224 */ /* 0x000fe200078e0013 */
[----:B------:R-:W3:Y:S06]  /*12cf0*/  LDL.64 R14, [R1+0x90] ;  /* 0x00009000010e7983 */ /* 0x000eec0000100a00 */
[----:B------:R-:W-:Y:S01]  /*12d00*/  HGMMA.64x64x16.F32 R24, gdesc[UR4], R24, gsb0 ;  /* 0x00e00000041879f0 */ /* 0x000fe20008000818 */
[----:B------:R-:W-:-:S02]  /*12d10*/  IMAD.IADD R12, R5, 0x1, R6 ;  /* 0x00000001050c7824 */ /* 0x000fc400078e0206 */
[----:B------:R-:W-:Y:S01]  /*12d20*/  IMAD.MOV.U32 R13, RZ, RZ, R3 ;  /* 0x000000ffff0d7224 */ /* 0x000fe200078e0003 */
[----:B------:R-:W-:Y:S01]  /*12d30*/  R2UR UR4, R10 ;  /* 0x000000000a0472ca */ /* 0x000fe200000e0000 */
[----:B------:R-:W4:Y:S01]  /*12d40*/  LDL.64 R18, [R1+0x90] ;  /* 0x0000900001127983 */ /* 0x000f220000100a00 */
        /* <DEDUP_REMOVED lines=18> */
[----:B--2---:R-:W-:Y:S01]  /*12e70*/  IADD3 R16, R9, 0xa00, R16 ;  /* 0x00000a0009107810 */ /* 0x004fe20007ffe010 */
[----:B------:R-:W2:Y:S07]  /*12e80*/  LDL.64 R12, [R1+0x90] ;  /* 0x00009000010c7983 */ /* 0x000eae0000100a00 */
        /* <DEDUP_REMOVED lines=26> */
[C---:B---3--:R-:W-:Y:S01]  /*13030*/  IADD3 R14, R5.reuse, 0xc00, R14 ;  /* 0x00000c00050e7810 */ /* 0x048fe20007ffe00e */
[----:B------:R-:W3:Y:S07]  /*13040*/  LDL.64 R16, [R1+0x90] ;  /* 0x0000900001107983 */ /* 0x000eee0000100a00 */
        /* <DEDUP_REMOVED lines=21> */
[----:B--2---:R-:W-:Y:S01]  /*131a0*/  IADD3 R12, R9, 0xc00, R12 ;  /* 0x00000c00090c7810 */ /* 0x004fe20007ffe00c */
[----:B------:R-:W-:Y:S01]  /*131b0*/  IMAD.MOV.U32 R11, RZ, RZ, R3 ;  /* 0x000000ffff0b7224 */ /* 0x000fe200078e0003 */
[----:B------:R-:W2:Y:S06]  /*131c0*/  LDL.64 R18, [R1+0x90] ;  /* 0x0000900001127983 */ /* 0x000eac0000100a00 */
        /* <DEDUP_REMOVED lines=20> */
[----:B------:R-:W2:Y:S01]  /*13310*/  LDL.64 R56, [R1+0x90] ;  /* 0x0000900001387983 */ /* 0x000ea20000100a00 */
[----:B------:R-:W-:Y:S02]  /*13320*/  R2UR UR6, R12 ;  /* 0x000000000c0672ca */ /* 0x000fe400000e0000 */
[----:B------:R-:W-:Y:S01]  /*13330*/  R2UR UR7, R13 ;  /* 0x000000000d0772ca */ /* 0x000fe200000e0000 */
[----:B------:R-:W-:-:S02]  /*13340*/  WARPGROUP.DEPBAR.LE gsb0, 0x0 ;  /* 0x00008000000079c5 */ /* 0x000fc40000010000 */
[----:B------:R-:W-:Y:S01]  /*13350*/  WARPGROUP.ARRIVE ;  /* 0x00000000000079c5 */ /* 0x000fe20000000000 */
[----:B------:R-:W-:Y:S01]  /*13360*/  VIADD R6, R2, 0xe00 ;  /* 0x00000e0002067836 */ /* 0x000fe20000000000 */
[C---:B---3--:R-:W-:Y:S01]  /*13370*/  IADD3 R16, R5.reuse, 0xe00, R16 ;  /* 0x00000e0005107810 */ /* 0x048fe20007ffe010 */
[----:B------:R-:W-:Y:S01]  /*13380*/  IMAD.MOV.U32 R11, RZ, RZ, R3 ;  /* 0x000000ffff0b7224 */ /* 0x000fe200078e0003 */
[----:B------:R-:W3:Y:S06]  /*13390*/  LDL R12, [R1] ;  /* 0x00000000010c7983 */ /* 0x000eec0000100800 */
[----:B------:R-:W-:Y:S01]  /*133a0*/  HGMMA.64x64x16.F32 R24, gdesc[UR4], R24, gsb0 ;  /* 0x00e00000041879f0 */ /* 0x000fe20008000818 */
[----:B------:R-:W-:Y:S01]  /*133b0*/  IMAD.IADD R10, R5, 0x1, R6 ;  /* 0x00000001050a7824 */ /* 0x000fe200078e0206 */
[----:B------:R-:W-:Y:S01]  /*133c0*/  R2UR UR7, R11 ;  /* 0x000000000b0772ca */ /* 0x000fe200000e0000 */
[----:B------:R0:W5:Y:S01]  /*133d0*/  LDL R5, [R1+0x1c0] ;  /* 0x0001c00001057983 */ /* 0x0001620000100800 */
[----:B------:R-:W-:-:S02]  /*133e0*/  R2UR UR4, R16 ;  /* 0x00000000100472ca */ /* 0x000fc400000e0000 */
[----:B------:R-:W-:Y:S02]  /*133f0*/  R2UR UR6, R10 ;  /* 0x000000000a0672ca */ /* 0x000fe400000e0000 */
[----:B------:R-:W-:Y:S01]  /*13400*/  R2UR UR5, R17 ;  /* 0x00000000110572ca */ /* 0x000fe200000e0000 */
[----:B------:R-:W-:Y:S02]  /*13410*/  WARPGROUP.DEPBAR.LE gsb0, 0x0 ;  /* 0x00008000000079c5 */ /* 0x000fe40000010000 */
        /* <DEDUP_REMOVED lines=13> */
[----:B--2---:R-:W-:Y:S01]  /*134f0*/  IADD3 R18, R9, 0xe00, R18 ;  /* 0x00000e0009127810 */ /* 0x004fe20007ffe012 */
        /* <DEDUP_REMOVED lines=54> */
[----:B---3--:R-:W-:-:S03]  /*13860*/  LOP3.LUT R2, R12, 0x1, RZ, 0xfc, !PT ;  /* 0x000000010c027812 */ /* 0x008fc600078efcff */
        /* <DEDUP_REMOVED lines=8> */
.L_x_5194:
[----:B------:R-:W-:Y:S05]  /*138f0*/  BSYNC B0 ;  /* 0x0000000000007941 */ /* 0x000fea0003800000 */
.L_x_5193:
[----:B------:R-:W2:Y:S02]  /*13900*/  LDL.64 R2, [R1+0x20] ;  /* 0x0000200001027983 */ /* 0x000ea40000100a00 */
[----:B--2---:R-:W-:-:S05]  /*13910*/  MOV R2, R2 ;  /* 0x0000000200027202 */ /* 0x004fca0000000f00 */
[----:B-----5:R-:W-:-:S05]  /*13920*/  IMAD R5, R5, 0x8, R2 ;  /* 0x0000000805057824 */ /* 0x020fca00078e0202 */
[----:B------:R-:W-:-:S04]  /*13930*/  PRMT R5, R8, 0x654, R5 ;  /* 0x0000065408057816 */ /* 0x000fc80000000005 */
[----:B------:R0:W-:Y:S01]  /*13940*/  SYNCS.ARRIVE.TRANS64.RED.A1T0 RZ, [R5+URZ], RZ ;  /* 0x000000ff05ff79a7 */ /* 0x0001e2000810043f */
[----:B------:R-:W2:Y:S04]  /*13950*/  LDL.64 R2, [R1+0x1d0] ;  /* 0x0001d00001027983 */ /* 0x000ea80000100a00 */
[----:B------:R-:W3:Y:S04]  /*13960*/  LDL R9, [R1+0x1f0] ;  /* 0x0001f00001097983 */ /* 0x000ee80000100800 */
[----:B------:R-:W4:Y:S04]  /*13970*/  LDL.64 R10, [R1+0x1e0] ;  /* 0x0001e000010a7983 */ /* 0x000f280000100a00 */
[----:B------:R-:W4:Y:S01]  /*13980*/  LDL.64 R12, [R1+0xb8] ;  /* 0x0000b800010c7983 */ /* 0x000f220000100a00 */
[----:B--2---:R-:W-:-:S02]  /*13990*/  FMNMX.FTZ R4, R24, R2, !PT ;  /* 0x0000000218047209 */ /* 0x004fc40007810000 */
[----:B------:R-:W-:Y:S02]  /*139a0*/  FMNMX.FTZ R6, R26, R3, !PT ;  /* 0x000000031a067209 */ /* 0x000fe40007810000 */
[----:B0-----:R-:W-:Y:S02]  /*139b0*/  FMNMX.FTZ R5, R25, R4, !PT ;  /* 0x0000000419057209 */ /* 0x001fe40007810000 */
        /* <DEDUP_REMOVED lines=28> */
[----:B------:R-:W-:-:S03]  /*13b80*/  FMNMX.FTZ R5, R55, R6, !PT ;  /* 0x0000000637057209 */ /* 0x000fc60007810000 */
[----:B------:R-:W0:Y:S04]  /*13b90*/  SHFL.BFLY PT, R7, R4, 0x2, 0x1f ;  /* 0x0c401f0004077f89 */ /* 0x000e2800000e0000 */
[----:B------:R-:W-:Y:S04]  /*13ba0*/  STL.64 [R1+0x1d0], R4 ;  /* 0x0001d00401007387 */ /* 0x000fe80000100a00 */
[----:B------:R-:W2:Y:S01]  /*13bb0*/  LDL R14, [R1+0x1d4] ;  /* 0x0001d400010e7983 */ /* 0x000ea20000100800 */
[----:B0-----:R-:W-:-:S05]  /*13bc0*/  FMNMX.FTZ R7, R4, R7, !PT ;  /* 0x0000000704077209 */ /* 0x001fca0007810000 */
[----:B------:R-:W0:Y:S02]  /*13bd0*/  SHFL.BFLY PT, R6, R7, 0x1, 0x1f ;  /* 0x0c201f0007067f89 */ /* 0x000e2400000e0000 */
[----:B0-----:R-:W-:-:S05]  /*13be0*/  FMNMX.FTZ R6, R7, R6, !PT ;  /* 0x0000000607067209 */ /* 0x001fca0007810000 */
[----:B------:R-:W-:Y:S04]  /*13bf0*/  STL [R1+0x1d0], R6 ;  /* 0x0001d00601007387 */ /* 0x000fe80000100800 */
[----:B------:R-:W3:Y:S04]  /*13c00*/  LDL R15, [R1+0x1d0] ;  /* 0x0001d000010f7983 */ /* 0x000ee80000100800 */
[----:B--2---:R-:W0:Y:S02]  /*13c10*/  SHFL.BFLY PT, R5, R14, 0x2, 0x1f ;  /* 0x0c401f000e057f89 */ /* 0x004e2400000e0000 */
[----:B0-----:R-:W-:-:S05]  /*13c20*/  FMNMX.FTZ R5, R5, R14, !PT ;  /* 0x0000000e05057209 */ /* 0x001fca0007810000 */
[----:B------:R-:W0:Y:S02]  /*13c30*/  SHFL.BFLY PT, R4, R5, 0x1, 0x1f ;  /* 0x0c201f0005047f89 */ /* 0x000e2400000e0000 */
[----:B0-----:R-:W-:Y:S01]  /*13c40*/  FMNMX.FTZ R4, R5, R4, !PT ;  /* 0x0000000405047209 */ /* 0x001fe20007810000 */
[----:B---3--:R-:W-:-:S04]  /*13c50*/  FADD.FTZ R2, R2, -R15 ;  /* 0x8000000f02027221 */ /* 0x008fc80000010000 */
[----:B------:R-:W-:Y:S01]  /*13c60*/  FADD.FTZ R8, R3, -R4 ;  /* 0x8000000403087221 */ /* 0x000fe20000010000 */
[----:B------:R-:W-:-:S03]  /*13c70*/  FMUL.FTZ R2, R2, R9 ;  /* 0x0000000902027220 */ /* 0x000fc60000410000 */
[----:B------:R-:W-:Y:S01]  /*13c80*/  FMUL.FTZ R8, R9, R8 ;  /* 0x0000000809087220 */ /* 0x000fe20000410000 */
[----:B------:R-:W4:Y:S08]  /*13c90*/  MUFU.EX2 R171, R2 ;  /* 0x0000000200ab7308 */ /* 0x000f300000000800 */
[----:B------:R-:W0:Y:S01]  /*13ca0*/  MUFU.EX2 R160, R8 ;  /* 0x0000000800a07308 */ /* 0x000e220000000800 */
[----:B------:R1:W-:Y:S01]  /*13cb0*/  STL [R1+0x1d4], R4 ;  /* 0x0001d40401007387 */ /* 0x0003e20000100800 */
[----:B----4-:R-:W-:Y:S01]  /*13cc0*/  FMUL.FTZ R10, R171, R10 ;  /* 0x0000000aab0a7220 */ /* 0x010fe20000410000 */
[----:B0-----:R-:W-:-:S05]  /*13cd0*/  FMUL.FTZ R11, R11, R160 ;  /* 0x000000a00b0b7220 */ /* 0x001fca0000410000 */
[----:B------:R1:W-:Y:S04]  /*13ce0*/  STL.64 [R1+0x1e0], R10 ;  /* 0x0001e00a01007387 */ /* 0x0003e80000100a00 */
[----:B------:R-:W2:Y:S01]  /*13cf0*/  LD.E R3, desc[UR36][R12.64+0x4] ;  /* 0x000004240c037980 */ /* 0x000ea2000c101900 */
[----:B------:R-:W-:Y:S01]  /*13d00*/  BSSY B0, `(.L_x_5195) ;  /* 0x000000c000007945 */ /* 0x000fe20003800000 */
[----:B--2---:R-:W-:-:S13]  /*13d10*/  ISETP.NE.AND P0, PT, R3, RZ, PT ;  /* 0x000000ff0300720c */ /* 0x004fda0003f05270 */
[----:B-1----:R-:W-:Y:S05]  /*13d20*/  @P0 BRA `(.L_x_5196) ;  /* 0x0000000000240947 */ /* 0x002fea0003800000 */
[----:B------:R-:W2:Y:S04]  /*13d30*/  LDL.64 R6, [R1+0xc0] ;  /* 0x0000c00001067983 */ /* 0x000ea80000100a00 */
[----:B------:R-:W3:Y:S04]  /*13d40*/  LD.E R13, desc[UR36][R12.64] ;  /* 0x000000240c0d7980 */ /* 0x000ee8000c101900 */
[----:B--2---:R-:W2:Y:S01]  /*13d50*/  LD.E.64 R4, desc[UR36][R6.64] ;  /* 0x0000002406047980 */ /* 0x004ea2000c101b00 */
[----:B---3--:R-:W-:-:S04]  /*13d60*/  IMAD R2, R20, 0x40, R13 ;  /* 0x0000004014027824 */ /* 0x008fc800078e020d */
[----:B--2---:R-:W-:-:S05]  /*13d70*/  IMAD.WIDE R2, R2, 0x4, R4 ;  /* 0x0000000402027825 */ /* 0x004fca00078e0204 */
[----:B------:R0:W-:Y:S04]  /*13d80*/  ST.E desc[UR36][R2.64], R171 ;  /* 0x000000ab02007985 */ /* 0x0001e8000c101924 */
[----:B------:R-:W2:Y:S04]  /*13d90*/  LDL.64 R12, [R1+0xb8] ;  /* 0x0000b800010c7983 */ /* 0x000ea80000100a00 */
[----:B--2---:R-:W2:Y:S02]  /*13da0*/  LD.E R4, desc[UR36][R12.64+0x4] ;  /* 0x000004240c047980 */ /* 0x004ea4000c101900 */
[----:B0-2---:R-:W-:-:S13]  /*13db0*/  ISETP.NE.AND P0, PT, R4, RZ, PT ;  /* 0x000000ff0400720c */ /* 0x005fda0003f05270 */
.L_x_5196:
[----:B------:R-:W-:Y:S05]  /*13dc0*/  BSYNC B0 ;  /* 0x0000000000007941 */ /* 0x000fea0003800000 */
.L_x_5195:
[----:B------:R-:W-:Y:S04]  /*13dd0*/  BSSY B0, `(.L_x_5197) ;  /* 0x0000009000007945 */ /* 0x000fe80003800000 */
[----:B------:R-:W-:Y:S05]  /*13de0*/  @P0 BRA `(.L_x_5198) ;  /* 0x00000000001c0947 */ /* 0x000fea0003800000 */
[----:B------:R-:W2:Y:S04]  /*13df0*/  LDL.64 R4, [R1+0xc0] ;  /* 0x0000c00001047983 */ /* 0x000ea80000100a00 */
[----:B------:R-:W3:Y:S04]  /*13e00*/  LD.E R13, desc[UR36][R12.64] ;  /* 0x000000240c0d7980 */ /* 0x000ee8000c101900 */
[----:B--2---:R-:W2:Y:S01]  /*13e10*/  LD.E.64 R2, desc[UR36][R4.64] ;  /* 0x0000002404027980 */ /* 0x004ea2000c101b00 */
[----:B---3--:R-:W-:-:S04]  /*13e20*/  IMAD R20, R20, 0x40, R13 ;  /* 0x0000004014147824 */ /* 0x008fc800078e020d */
[----:B------:R-:W-:-:S04]  /*13e30*/  VIADD R20, R20, 0x8 ;  /* 0x0000000814147836 */ /* 0x000fc80000000000 */
[----:B--2---:R-:W-:-:S05]  /*13e40*/  IMAD.WIDE R2, R20, 0x4, R2 ;  /* 0x0000000414027825 */ /* 0x004fca00078e0202 */
[----:B------:R0:W-:Y:S02]  /*13e50*/  ST.E desc[UR36][R2.64], R160 ;  /* 0x000000a002007985 */ /* 0x0001e4000c101924 */
.L_x_5198:
[----:B------:R-:W-:Y:S05]  /*13e60*/  BSYNC B0 ;  /* 0x0000000000007941 */ /* 0x000fea0003800000 */
.L_x_5197:
[----:B------:R-:W2:Y:S04]  /*13e70*/  LDL R173, [R1+0x1f0] ;  /* 0x0001f00001ad7983 */ /* 0x000ea80000100800 */
[----:B------:R-:W2:Y:S04]  /*13e80*/  LDL.64 R18, [R1+0x1d0] ;  /* 0x0001d00001127983 */ /* 0x000ea80000100a00 */
        /* <DEDUP_REMOVED lines=56> */
[----:B------:R-:W4:Y:S01]  /*14210*/  LDL.64 R182, [R1+0x3d8] ;  /* 0x0003d80001b67983 */ /* 0x000f220000100a00 */
[----:B--2---:R-:W-:-:S04]  /*14220*/  FMUL.FTZ R18, R18, R173 ;  /* 0x000000ad12127220 */ /* 0x004fc80000410000 */
[-CC-:B0-----:R-:W-:Y:S01]  /*14230*/  FFMA.FTZ R2, R40, R173.reuse, -R18.reuse ;  /* 0x000000ad28027223 */ /* 0x181fe20000010812 */
[-CC-:B------:R-:W-:Y:S02]  /*14240*/  FFMA.FTZ R11, R41, R173.reuse, -R18.reuse ;  /* 0x000000ad290b7223 */ /* 0x180fe40000010812 */
[----:B------:R-:W2:Y:S01]  /*14250*/  LDL.64 R40, [R1+0x2b8] ;  /* 0x0002b80001287983 */ /* 0x000ea20000100a00 */
        /* <DEDUP_REMOVED lines=15> */
[-CC-:B------:R-:W-:Y:S01]  /*14350*/  FFMA.FTZ R16, R26, R173.reuse, -R162.reuse ;  /* 0x000000ad1a107223 */ /* 0x180fe200000108a2 */
[-CC-:B------:R-:W-:Y:S01]  /*14360*/  FFMA.FTZ R157, R27, R173.reuse, -R162.reuse ;  /* 0x000000ad1b9d7223 */ /* 0x180fe200000108a2 */
        /* <DEDUP_REMOVED lines=8> */
[----:B------:R-:W3:Y:S01]  /*143f0*/  MUFU.EX2 R16, R16 ;  /* 0x0000001000107308 */ /* 0x000ee20000000800 */
[-CC-:B------:R-:W-:Y:S01]  /*14400*/  FFMA.FTZ R159, R30, R173.reuse, -R162.reuse ;  /* 0x000000ad1e9f7223 */ /* 0x180fe200000108a2 */
[----:B------:R-:W-:-:S06]  /*14410*/  FFMA.FTZ R20, R31, R173, -R162 ;  /* 0x000000ad1f147223 */ /* 0x000fcc00000108a2 */
[----:B------:R-:W0:Y:S01]  /*14420*/  MUFU.EX2 R5, R5 ;  /* 0x0000000500057308 */ /* 0x000e220000000800 */
[----:B------:R-:W-:-:S07]  /*14430*/  FFMA.FTZ R161, R34, R173, -R162 ;  /* 0x000000ad22a17223 */ /* 0x000fce00000108a2 */
[----:B------:R-:W1:Y:S08]  /*14440*/  MUFU.EX2 R157, R157 ;  /* 0x0000009d009d7308 */ /* 0x000e700000000800 */
[----:B------:R-:W1:Y:S08]  /*14450*/  MUFU.EX2 R156, R156 ;  /* 0x0000009c009c7308 */ /* 0x000e700000000800 */
[----:B------:R-:W1:Y:S08]  /*14460*/  MUFU.EX2 R159, R159 ;  /* 0x0000009f009f7308 */ /* 0x000e700000000800 */
[----:B------:R-:W1:Y:S01]  /*14470*/  MUFU.EX2 R158, R158 ;  /* 0x0000009e009e7308 */ /* 0x000e620000000800 */
[----:B---3--:R-:W-:Y:S01]  /*14480*/  FADD.FTZ R30, R16, R155 ;  /* 0x0000009b101e7221 */ /* 0x008fe20000010000 */
[----:B------:R-:W-:-:S06]  /*14490*/  FFMA.FTZ R163, R38, R173, -R162 ;  /* 0x000000ad26a37223 */ /* 0x000fcc00000108a2 */
[----:B------:R-:W3:Y:S01]  /*144a0*/  MUFU.EX2 R20, R20 ;  /* 0x0000001400147308 */ /* 0x000ee20000000800 */
[----:B0-----:R-:W-:-:S07]  /*144b0*/  FADD.FTZ R31, R5, R154 ;  /* 0x0000009a051f7221 */ /* 0x001fce0000010000 */
[----:B------:R-:W0:Y:S08]  /*144c0*/  MUFU.EX2 R7, R7 ;  /* 0x0000000700077308 */ /* 0x000e300000000800 */
[----:B------:R3:W-:Y:S01]  /*144d0*/  MUFU.EX2 R19, R18 ;  /* 0x0000001200137308 */ /* 0x0007e20000000800 */
[----:B-1----:R-:W-:Y:S01]  /*144e0*/  FADD.FTZ R30, R157, R30 ;  /* 0x0000001e9d1e7221 */ /* 0x002fe20000010000 */
[----:B---3--:R-:W-:-:S06]  /*144f0*/  FFMA.FTZ R18, R35, R173, -R162 ;  /* 0x000000ad23127223 */ /* 0x008fcc00000108a2 */
[----:B------:R-:W1:Y:S01]  /*14500*/  MUFU.EX2 R161, R161 ;  /* 0x000000a100a17308 */ /* 0x000e620000000800 */
[----:B------:R-:W-:Y:S01]  /*14510*/  FADD.FTZ R31, R156, R31 ;  /* 0x0000001f9c1f7221 */ /* 0x000fe20000010000 */
[----:B------:R-:W-:-:S06]  /*14520*/  FFMA.FTZ R164, R39, R173, -R162 ;  /* 0x000000ad27a47223 */ /* 0x000fcc00000108a2 */
[----:B------:R-:W3:Y:S01]  /*14530*/  MUFU.EX2 R3, R3 ;  /* 0x0000000300037308 */ /* 0x000ee20000000800 */
[----:B------:R-:W-:Y:S01]  /*14540*/  FADD.FTZ R35, R159, R30 ;  /* 0x0000001e9f237221 */ /* 0x000fe20000010000 */
[----:B------:R-:W-:-:S06]  /*14550*/  FADD.FTZ R30, R158, R31 ;  /* 0x0000001f9e1e7221 */ /* 0x000fcc0000010000 */
[----:B------:R-:W3:Y:S01]  /*14560*/  MUFU.EX2 R18, R18 ;  /* 0x0000001200127308 */ /* 0x000ee20000000800 */
[----:B------:R-:W-:-:S07]  /*14570*/  FFMA.FTZ R165, R42, R173, -R162 ;  /* 0x000000ad2aa57223 */ /* 0x000fce00000108a2 */
[----:B------:R-:W3:Y:S01]  /*14580*/  MUFU.EX2 R6, R6 ;  /* 0x0000000600067308 */ /* 0x000ee20000000800 */
[----:B------:R-:W-:Y:S01]  /*14590*/  FADD.FTZ R34, R20, R35 ;  /* 0x0000002314227221 */ /* 0x000fe20000010000 */
[----:B0-----:R-:W-:-:S06]  /*145a0*/  FADD.FTZ R30, R7, R30 ;  /* 0x0000001e071e7221 */ /* 0x001fcc0000010000 */
[----:B------:R-:W0:Y:S01]  /*145b0*/  MUFU.EX2 R163, R163 ;  /* 0x000000a300a37308 */ /* 0x000e220000000800 */
[----:B------:R-:W-:-:S07]  /*145c0*/  FFMA.FTZ R166, R43, R173, -R162 ;  /* 0x000000ad2ba67223 */ /* 0x000fce00000108a2 */
[----:B------:R-:W0:Y:S01]  /*145d0*/  MUFU.EX2 R4, R4 ;  /* 0x0000000400047308 */ /* 0x000e220000000800 */
[----:B-1----:R-:W-:Y:S01]  /*145e0*/  FADD.FTZ R35, R161, R34 ;  /* 0x00000022a1237221 */ /* 0x002fe20000010000 */
[----:B---3--:R-:W-:-:S06]  /*145f0*/  FADD.FTZ R31, R3, R30 ;  /* 0x0000001e031f7221 */ /* 0x008fcc0000010000 */
[----:B------:R-:W-:Y:S01]  /*14600*/  MUFU.EX2 R9, R9 ;  /* 0x0000000900097308 */ /* 0x000fe20000000800 */
[----:B------:R-:W-:-:S07]  /*14610*/  FFMA.FTZ R167, R46, R173, -R162 ;  /* 0x000000ad2ea77223 */ /* 0x000fce00000108a2 */
[----:B------:R-:W1:Y:S01]  /*14620*/  MUFU.EX2 R164, R164 ;  /* 0x000000a400a47308 */ /* 0x000e620000000800 */
[----:B------:R-:W-:Y:S01]  /*14630*/  FADD.FTZ R30, R18, R35 ;  /* 0x00000023121e7221 */ /* 0x000fe20000010000 */
[----:B------:R-:W-:-:S06]  /*14640*/  FADD.FTZ R31, R6, R31 ;  /* 0x0000001f061f7221 */ /* 0x000fcc0000010000 */
[----:B------:R-:W-:Y:S01]  /*14650*/  MUFU.EX2 R2, R2 ;  /* 0x0000000200027308 */ /* 0x000fe20000000800 */
[----:B------:R-:W-:-:S07]  /*14660*/  FFMA.FTZ R168, R47, R173, -R162 ;  /* 0x000000ad2fa87223 */ /* 0x000fce00000108a2 */
[----:B------:R-:W3:Y:S01]  /*14670*/  MUFU.EX2 R165, R165 ;  /* 0x000000a500a57308 */ /* 0x000ee20000000800 */
[----:B0-----:R-:W-:Y:S01]  /*14680*/  FADD.FTZ R35, R163, R30 ;  /* 0x0000001ea3237221 */ /* 0x001fe20000010000 */
[----:B------:R-:W-:-:S06]  /*14690*/  FADD.FTZ R30, R4, R31 ;  /* 0x0000001f041e7221 */ /* 0x000fcc0000010000 */
[----:B------:R-:W-:Y:S01]  /*146a0*/  MUFU.EX2 R11, R11 ;  /* 0x0000000b000b7308 */ /* 0x000fe20000000800 */
[----:B------:R-:W-:-:S07]  /*146b0*/  FFMA.FTZ R153, R50, R173, -R162 ;  /* 0x000000ad32997223 */ /* 0x000fce00000108a2 */
[----:B------:R-:W0:Y:S01]  /*146c0*/  MUFU.EX2 R166, R166 ;  /* 0x000000a600a67308 */ /* 0x000e220000000800 */
[----:B-1----:R-:W-:Y:S01]  /*146d0*/  FADD.FTZ R34, R164, R35 ;  /* 0x00000023a4227221 */ /* 0x002fe20000010000 */
[----:B------:R-:W-:-:S06]  /*146e0*/  FADD.FTZ R31, R9, R30 ;  /* 0x0000001e091f7221 */ /* 0x000fcc0000010000 */
[----:B------:R-:W-:Y:S01]  /*146f0*/  MUFU.EX2 R8, R8 ;  /* 0x0000000800087308 */ /* 0x000fe20000000800 */
[----:B------:R-:W-:-:S07]  /*14700*/  FFMA.FTZ R170, R51, R173, -R162 ;  /* 0x000000ad33aa7223 */ /* 0x000fce00000108a2 */
[----:B------:R-:W1:Y:S01]  /*14710*/  MUFU.EX2 R167, R167 ;  /* 0x000000a700a77308 */ /* 0x000e620000000800 */
[----:B---3--:R-:W-:Y:S01]  /*14720*/  FADD.FTZ R35, R165, R34 ;  /* 0x00000022a5237221 */ /* 0x008fe20000010000 */
        /* <DEDUP_REMOVED lines=11> */
[----:B------:R-:W-:Y:S08]  /*147e0*/  MUFU.EX2 R17, R17 ;  /* 0x0000001100117308 */ /* 0x000ff00000000800 */
[----:B------:R-:W1:Y:S01]  /*147f0*/  MUFU.EX2 R170, R170 ;  /* 0x000000aa00aa7308 */ /* 0x000e620000000800 */
[----:B---3--:R-:W-:Y:S01]  /*14800*/  FADD.FTZ R34, R168, R35 ;  /* 0x00000023a8227221 */ /* 0x008fe20000010000 */
[----:B------:R-:W-:-:S06]  /*14810*/  FADD.FTZ R31, R15, R30 ;  /* 0x0000001e0f1f7221 */ /* 0x000fcc0000010000 */
[----:B------:R-:W3:Y:S08]  /*14820*/  MUFU.EX2 R14, R14 ;  /* 0x0000000e000e7308 */ /* 0x000ef00000000800 */
[----:B------:R-:W2:Y:S01]  /*14830*/  MUFU.EX2 R169, R169 ;  /* 0x000000a900a97308 */ /* 0x000ea20000000800 */
[----:B0-----:R-:W-:Y:S01]  /*14840*/  FADD.FTZ R35, R153, R34 ;  /* 0x0000002299237221 */ /* 0x001fe20000010000 */
[----:B------:R-:W-:-:S06]  /*14850*/  FADD.FTZ R30, R10, R31 ;  /* 0x0000001f0a1e7221 */ /* 0x000fcc0000010000 */
[----:B------:R-:W0:Y:S01]  /*14860*/  MUFU.EX2 R172, R172 ;  /* 0x000000ac00ac7308 */ /* 0x000e220000000800 */
[----:B-1----:R-:W-:Y:S01]  /*14870*/  FADD.FTZ R34, R170, R35 ;  /* 0x00000023aa227221 */ /* 0x002fe20000010000 */
[----:B------:R-:W-:-:S04]  /*14880*/  FADD.FTZ R31, R17, R30 ;  /* 0x0000001e111f7221 */ /* 0x000fc80000010000 */
[----:B---3--:R-:W-:Y:S01]  /*14890*/  FADD.FTZ R30, R14, R31 ;  /* 0x0000001f0e1e7221 */ /* 0x008fe20000010000 */
[----:B--2---:R-:W-:-:S03]  /*148a0*/  FADD.FTZ R35, R169, R34 ;  /* 0x00000022a9237221 */ /* 0x004fc60000010000 */
[----:B------:R-:W-:Y:S01]  /*148b0*/  FADD.FTZ R30, R19, R30 ;  /* 0x0000001e131e7221 */ /* 0x000fe20000010000 */
[C---:B------:R-:W-:Y:S01]  /*148c0*/  FMUL.FTZ R41, R160.reuse, R41 ;  /* 0x00000029a0297220 */ /* 0x040fe20000410000 */
[C---:B------:R-:W-:Y:S01]  /*148d0*/  FMUL.FTZ R40, R160.reuse, R40 ;  /* 0x00000028a0287220 */ /* 0x040fe20000410000 */
[C---:B----4-:R-:W-:Y:S01]  /*148e0*/  FMUL.FTZ R175, R160.reuse, R175 ;  /* 0x000000afa0af7220 */ /* 0x050fe20000410000 */
[----:B------:R-:W-:Y:S01]  /*148f0*/  FMUL.FTZ R174, R160, R174 ;  /* 0x000000aea0ae7220 */ /* 0x000fe20000410000 */
[----:B0-----:R-:W-:Y:S01]  /*14900*/  FADD.FTZ R31, R172, R35 ;  /* 0x00000023ac1f7221 */ /* 0x001fe20000010000 */
[C---:B------:R-:W-:Y:S01]  /*14910*/  FMUL.FTZ R35, R171.reuse, R13 ;  /* 0x0000000dab237220 */ /* 0x040fe20000410000 */
[----:B------:R-:W-:-:S03]  /*14920*/  FMUL.FTZ R34, R171, R12 ;  /* 0x0000000cab227220 */ /* 0x000fc60000410000 */
[----:B------:R-:W-:Y:S01]  /*14930*/  STL.64 [R1+0x1e0], R30 ;  /* 0x0001e01e01007387 */ /* 0x000fe20000100a00 */
[----:B------:R-:W-:Y:S01]  /*14940*/  BAR.SYNC.DEFER_BLOCKING 0xf, 0x100 ;  /* 0x03c4000000007b1d */ /* 0x000fe20000010000 */
        /* <DEDUP_REMOVED lines=16> */
[----:B------:R-:W2:Y:S04]  /*14a50*/  LD.E.64 R12, desc[UR36][R96.64+0x8] ;  /* 0x00000824600c7980 */ /* 0x000ea8000c101b00 */
[----:B------:R-:W3:Y:S04]  /*14a60*/  LD.E.64 R154, desc[UR36][R96.64] ;  /* 0x00000024609a7980 */ /* 0x000ee8000c101b00 */
[----:B------:R-:W-:Y:S04]  /*14a70*/  STL.64 [R1+0x2b8], R40 ;  /* 0x0002b82801007387 */ /* 0x000fe80000100a00 */
[----:B------:R0:W-:Y:S01]  /*14a80*/  STL.64 [R1+0x398], R174 ;  /* 0x000398ae01007387 */ /* 0x0001e20000100a00 */
[C---:B------:R-:W-:Y:S01]  /*14a90*/  FMUL.FTZ R77, R171.reuse, R77 ;  /* 0x0000004dab4d7220 */ /* 0x040fe20000410000 */
[C---:B------:R-:W-:Y:S01]  /*14aa0*/  FMUL.FTZ R76, R171.reuse, R76 ;  /* 0x0000004cab4c7220 */ /* 0x040fe20000410000 */
[C---:B------:R-:W-:Y:S01]  /*14ab0*/  FMUL.FTZ R85, R171.reuse, R85 ;  /* 0x00000055ab557220 */ /* 0x040fe20000410000 */
[C---:B------:R-:W-:Y:S01]  /*14ac0*/  FMUL.FTZ R84, R171.reuse, R84 ;  /* 0x00000054ab547220 */ /* 0x040fe20000410000 */
[C---:B------:R-:W-:Y:S01]  /*14ad0*/  FMUL.FTZ R83, R171.reuse, R83 ;  /* 0x00000053ab537220 */ /* 0x040fe20000410000 */
[C---:B------:R-:W-:Y:S01]  /*14ae0*/  FMUL.FTZ R82, R171.reuse, R82 ;  /* 0x00000052ab527220 */ /* 0x040fe20000410000 */
[----:B0-----:R-:W4:Y:S01]  /*14af0*/  LDL R174, [R1+0x2b8] ;  /* 0x0002b80001ae7983 */ /* 0x001f220000100800 */
        /* <DEDUP_REMOVED lines=162> */
[----:B0-----:R-:W3:Y:S04]  /*15520*/  LDL R24, [R1+0x200] ;  /* 0x0002000001187983 */ /* 0x001ee80000100800 */
[----:B------:R-:W3:Y:S04]  /*15530*/  LDL R88, [R1+0x204] ;  /* 0x0002040001587983 */ /* 0x000ee80000100800 */
[----:B------:R-:W3:Y:S04]  /*15540*/  LDL R90, [R1+0x208] ;  /* 0x00020800015a7983 */ /* 0x000ee80000100800 */
[----:B------:R-:W3:Y:S04]  /*15550*/  LDL R92, [R1+0x20c] ;  /* 0x00020c00015c7983 */ /* 0x000ee80000100800 */
[----:B-1----:R-:W3:Y:S04]  /*15560*/  LDL R28, [R1+0x210] ;  /* 0x00021000011c7983 */ /* 0x002ee80000100800 */
[----:B------:R-:W3:Y:S04]  /*15570*/  LDL R94, [R1+0x214] ;  /* 0x00021400015e7983 */ /* 0x000ee80000100800 */
[----:B------:R-:W3:Y:S04]  /*15580*/  LDL R96, [R1+0x218] ;  /* 0x0002180001607983 */ /* 0x000ee80000100800 */
[----:B------:R-:W3:Y:S04]  /*15590*/  LDL R98, [R1+0x21c] ;  /* 0x00021c0001627983 */ /* 0x000ee80000100800 */
[----:B------:R-:W3:Y:S04]  /*155a0*/  LDL R30, [R1+0x220] ;  /* 0x00022000011e7983 */ /* 0x000ee80000100800 */
[----:B------:R-:W3:Y:S04]  /*155b0*/  LDL R100, [R1+0x224] ;  /* 0x0002240001647983 */ /* 0x000ee80000100800 */
[----:B------:R-:W3:Y:S04]  /*155c0*/  LDL R102, [R1+0x228] ;  /* 0x0002280001667983 */ /* 0x000ee80000100800 */
[----:B------:R-:W3:Y:S04]  /*155d0*/  LDL R104, [R1+0x22c] ;  /* 0x00022c0001687983 */ /* 0x000ee80000100800 */
        /* <DEDUP_REMOVED lines=115> */
[----:B----4-:R0:W-:Y:S04]  /*15d10*/  STL [R1+0x2b8], R174 ;  /* 0x0002b8ae01007387 */ /* 0x0101e80000100800 */
[----:B------:R-:W4:Y:S04]  /*15d20*/  LDL R171, [R1+0x1c0] ;  /* 0x0001c00001ab7983 */ /* 0x000f280000100800 */
[----:B0-----:R-:W4:Y:S04]  /*15d30*/  LDL.64 R174, [R1+0x88] ;  /* 0x0000880001ae7983 */ /* 0x001f280000100a00 */
        /* <DEDUP_REMOVED lines=86> */
[----:B------:R1:W-:Y:S04]  /*162a0*/  STL [R1+0x35c], R31 ;  /* 0x00035c1f01007387 */ /* 0x0003e80000100800 */
[----:B------:R-:W-:Y:S04]  /*162b0*/  STL [R1+0x360], R68 ;  /* 0x0003604401007387 */ /* 0x000fe80000100800 */
[----:B------:R-:W-:Y:S04]  /*162c0*/  STL [R1+0x364], R33 ;  /* 0x0003642101007387 */ /* 0x000fe80000100800 */
[----:B------:R2:W-:Y:S04]  /*162d0*/  STL [R1+0x368], R35 ;  /* 0x0003682301007387 */ /* 0x0005e80000100800 */
        /* <DEDUP_REMOVED lines=37> */
[----:B0-----:R-:W4:Y:S04]  /*16530*/  LDL.128 R24, [R1+0x200] ;  /* 0x0002000001187983 */ /* 0x001f280000100c00 */
[----:B-1----:R-:W4:Y:S04]  /*16540*/  LDL.128 R28, [R1+0x210] ;  /* 0x00021000011c7983 */ /* 0x002f280000100c00 */
[----:B--2---:R-:W2:Y:S04]  /*16550*/  LDL.128 R32, [R1+0x220] ;  /* 0x0002200001207983 */ /* 0x004ea80000100c00 */
        /* <DEDUP_REMOVED lines=29> */
[----:B------:R-:W-:Y:S01]  /*16730*/  MOV R13, R12 ;  /* 0x0000000c000d7202 */ /* 0x000fe20000000f00 */
[----:B------:R-:W-:Y:S01]  /*16740*/  IMAD R174, R171, 0x1000, R174 ;  /* 0x00001000abae7824 */ /* 0x000fe200078e02ae */
[----:B------:R-:W-:-:S02]  /*16750*/  F2FP.F16.F32.PACK_AB R156, R156, R5 ;  /* 0x000000059c9c723e */ /* 0x000fc400000000ff */
[----:B------:R-:W-:Y:S01]  /*16760*/  F2FP.F16.F32.PACK_AB R157, R157, R16 ;  /* 0x000000109d9d723e */ /* 0x000fe200000000ff */
[--C-:B------:R-:W-:Y:S01]  /*16770*/  IMAD R155, R155, 0x2, R13.reuse ;  /* 0x000000029b9b7824 */ /* 0x100fe200078e020d */
[----:B------:R-:W-:Y:S01]  /*16780*/  F2FP.F16.F32.PACK_AB R158, R7, R158 ;  /* 0x0000009e079e723e */ /* 0x000fe200000000ff */
[----:B------:R-:W-:Y:S01]  /*16790*/  IMAD R12, R154, 0x2, R13 ;  /* 0x000000029a0c7824 */ /* 0x000fe200078e020d */
[----:B------:R-:W-:Y:S02]  /*167a0*/  F2FP.F16.F32.PACK_AB R159, R20, R159 ;  /* 0x0000009f149f723e */ /* 0x000fe400000000ff */
[----:B------:R-:W-:Y:S02]  /*167b0*/  F2FP.F16.F32.PACK_AB R160, R6, R3 ;  /* 0x0000000306a0723e */ /* 0x000fe400000000ff */
[----:B------:R-:W-:Y:S02]  /*167c0*/  F2FP.F16.F32.PACK_AB R161, R18, R161 ;  /* 0x000000a112a1723e */ /* 0x000fe400000000ff */
[----:B------:R-:W-:-:S02]  /*167d0*/  F2FP.F16.F32.PACK_AB R162, R9, R4 ;  /* 0x0000000409a2723e */ /* 0x000fc400000000ff */
[----:B------:R-:W-:Y:S02]  /*167e0*/  F2FP.F16.F32.PACK_AB R163, R164, R163 ;  /* 0x000000a3a4a3723e */ /* 0x000fe400000000ff */
[----:B------:R-:W-:Y:S01]  /*167f0*/  F2FP.F16.F32.PACK_AB R165, R166, R165 ;  /* 0x000000a5a6a5723e */ /* 0x000fe200000000ff */
[----:B------:R-:W-:Y:S01]  /*16800*/  IMAD R154, R154, 0x2, R155 ;  /* 0x000000029a9a7824 */ /* 0x000fe200078e029b */
[----:B------:R-:W-:Y:S02]  /*16810*/  R2UR UR6, R174 ;  /* 0x00000000ae0672ca */ /* 0x000fe400000e0000 */
[----:B------:R-:W-:Y:S02]  /*16820*/  R2UR UR7, R175 ;  /* 0x00000000af0772ca */ /* 0x000fe400000e0000 */
[----:B------:R-:W-:Y:S02]  /*16830*/  F2FP.F16.F32.PACK_AB R164, R11, R2 ;  /* 0x000000020ba4723e */ /* 0x000fe400000000ff */
[----:B------:R-:W-:-:S02]  /*16840*/  F2FP.F16.F32.PACK_AB R166, R15, R8 ;  /* 0x000000080fa6723e */ /* 0x000fc400000000ff */
[----:B------:R-:W-:Y:S02]  /*16850*/  F2FP.F16.F32.PACK_AB R167, R168, R167 ;  /* 0x000000a7a8a7723e */ /* 0x000fe400000000ff */
[----:B------:R-:W-:Y:S02]  /*16860*/  F2FP.F16.F32.PACK_AB R176, R17, R10 ;  /* 0x0000000a11b0723e */ /* 0x000fe400000000ff */
[----:B------:R-:W-:Y:S02]  /*16870*/  F2FP.F16.F32.PACK_AB R177, R170, R153 ;  /* 0x00000099aab1723e */ /* 0x000fe400000000ff */
[----:B------:R-:W-:Y:S02]  /*16880*/  F2FP.F16.F32.PACK_AB R178, R19, R14 ;  /* 0x0000000e13b2723e */ /* 0x000fe400000000ff */
[----:B------:R-:W-:Y:S01]  /*16890*/  F2FP.F16.F32.PACK_AB R179, R172, R169 ;  /* 0x000000a9acb3723e */ /* 0x000fe200000000ff */
[----:B------:R-:W-:Y:S04]  /*168a0*/  STSM.16.M88.4 [R13], R156 ;  /* 0x0000009c0d007844 */ /* 0x000fe80000000200 */
[----:B------:R-:W-:Y:S04]  /*168b0*/  STSM.16.M88.4 [R12], R160 ;  /* 0x000000a00c007844 */ /* 0x000fe80000000200 */
[----:B------:R-:W-:Y:S04]  /*168c0*/  STSM.16.M88.4 [R155], R164 ;  /* 0x000000a49b007844 */ /* 0x000fe80000000200 */
[----:B------:R-:W-:Y:S01]  /*168d0*/  STSM.16.M88.4 [R154], R176 ;  /* 0x000000b09a007844 */ /* 0x000fe20000000200 */
[----:B------:R-:W-:-:S02]  /*168e0*/  VIADD R2, R174, 0x80 ;  /* 0x00000080ae027836 */ /* 0x000fc40000000000 */
[----:B------:R-:W-:Y:S01]  /*168f0*/  IMAD.MOV.U32 R3, RZ, RZ, R175 ;  /* 0x000000ffff037224 */ /* 0x000fe200078e00af */
[----:B--2---:R-:W-:-:S06]  /*16900*/  WARPGROUP.ARRIVE ;  /* 0x00000000000079c5 */ /* 0x004fcc0000000000 */
[----:B------:R-:W-:Y:S01]  /*16910*/  HGMMA.64x256x16.F32 R24, R156, gdesc[UR4].tnspB, R24, gsb0 ;  /* 0x43e000049c187df0 */ /* 0x000fe20008000818 */
[----:B------:R-:W-:Y:S02]  /*16920*/  R2UR UR6, R2 ;  /* 0x00000000020672ca */ /* 0x000fe400000e0000 */
[----:B------:R-:W-:Y:S01]  /*16930*/  R2UR UR7, R3 ;  /* 0x00000000030772ca */ /* 0x000fe200000e0000 */
[----:B------:R-:W-:Y:S02]  /*16940*/  VIADD R2, R174, 0x100 ;  /* 0x00000100ae027836 */ /* 0x000fe40000000000 */
[----:B------:R-:W-:Y:S01]  /*16950*/  IMAD.MOV.U32 R3, RZ, RZ, R175 ;  /* 0x000000ffff037224 */ /* 0x000fe200078e00af */
        /* <DEDUP_REMOVED lines=414> */
.L_x_5200:
[----:B------:R-:W-:Y:S05]  /*18340*/  BSYNC B0 ;  /* 0x0000000000007941 */ /* 0x000fea0003800000 */
.L_x_5199:
[----:B------:R-:W2:Y:S04]  /*18350*/  LDL.64 R4, [R1+0x48] ;  /* 0x0000480001047983 */ /* 0x000ea80000100a00 */
[----:B------:R-:W3:Y:S01]  /*18360*/  LDL R3, [R1+0x34] ;  /* 0x0000340001037983 */ /* 0x000ee20000100800 */
[C---:B------:R-:W-:Y:S01]  /*18370*/  ISETP.GT.AND P0, PT, R0.reuse, R21, PT ;  /* 0x000000150000720c */ /* 0x040fe20003f04270 */
[----:B------:R-:W-:Y:S01]  /*18380*/  VIADD R0, R0, 0xffffffff ;  /* 0xffffffff00007836 */ /* 0x000fe20000000000 */
[----:B--2---:R-:W-:-:S05]  /*18390*/  MOV R5, R4 ;  /* 0x0000000400057202 */ /* 0x004fca0000000f00 */
[----:B-----5:R-:W-:-:S05]  /*183a0*/  IMAD R2, R2, 0x8, R5 ;  /* 0x0000000802027824 */ /* 0x020fca00078e0205 */
[----:B---3--:R-:W-:-:S04]  /*183b0*/  PRMT R2, R3, 0x654, R2 ;  /* 0x0000065403027816 */ /* 0x008fc80000000002 */
[----:B------:R0:W-:Y:S01]  /*183c0*/  SYNCS.ARRIVE.TRANS64.RED.A1T0 RZ, [R2+URZ], RZ ;  /* 0x000000ff02ff79a7 */ /* 0x0001e2000810043f */
[----:B------:R-:W-:Y:S05]  /*183d0*/  @P0 BRA `(.L_x_5201) ;  /* 0xffffff9000b00947 */ /* 0x000fea000383ffff */
.L_x_5178:
[----:B------:R-:W-:-:S13]  /*183e0*/  ISETP.GE.AND P0, PT, R0, R22, PT ;  /* 0x000000160000720c */ /* 0x000fda0003f06270 */
[----:B------:R-:W-:Y:S05]  /*183f0*/  @!P0 BRA `(.L_x_5202) ;  /* 0x0000007800ec8947 */ /* 0x000fea0003800000 */
.L_x_5235:
[----:B------:R-:W2:Y:S04]  /*18400*/  LDL R20, [R1+0x1c0] ;  /* 0x0001c00001147983 */ /* 0x000ea80000100800 */
[----:B01----:R-:W3:Y:S04]  /*18410*/  LDL R2, [R1+0x1c8] ;  /* 0x0001c80001027983 */ /* 0x003ee80000100800 */
        /* <DEDUP_REMOVED lines=18> */
.L_x_5204:
[----:B------:R-:W-:Y:S05]  /*18540*/  BSYNC B0 ;  /* 0x0000000000007941 */ /* 0x000fea0003800000 */
.L_x_5203:
        /* <DEDUP_REMOVED lines=9> */
.L_x_5206:
[----:B------:R-:W-:Y:S05]  /*185e0*/  BSYNC B0 ;  /* 0x0000000000007941 */ /* 0x000fea0003800000 */
.L_x_5205:
[----:B------:R-:W-:Y:S04]  /*185f0*/  BSSY B0, `(.L_x_5207) ;  /* 0x0000006000007945 */ /* 0x000fe80003800000 */
[----:B-1----:R-:W-:Y:S05]  /*18600*/  @P0 BRA `(.L_x_5208) ;  /* 0x0000000000100947 */ /* 0x002fea0003800000 */
[----:B-----5:R-:W-:Y:S01]  /*18610*/  IMAD R6, R6, 0x8, R3 ;  /* 0x0000000806067824 */ /* 0x020fe200078e0203 */
[----:B------:R-:W-:-:S04]  /*18620*/  SHF.L.U32 R7, R7, 0x1f, RZ ;  /* 0x0000001f07077819 */ /* 0x000fc800000006ff */
[----:B------:R-:W1:Y:S02]  /*18630*/  SYNCS.PHASECHK.TRANS64.TRYWAIT P0, [R6+URZ], R7 ;  /* 0x00000007060075a7 */ /* 0x000e64000800017f */
[----:B-1----:R-:W-:Y:S05]  /*18640*/  @!P0 BRA `(.L_x_5209) ;  /* 0x0000010400808947 */ /* 0x002fea0003800000 */
.L_x_5208:
[----:B------:R-:W-:Y:S05]  /*18650*/  BSYNC B0 ;  /* 0x0000000000007941 */ /* 0x000fea0003800000 */
.L_x_5207:
        /* <DEDUP_REMOVED lines=57> */
.L_x_5211:
[----:B------:R-:W-:Y:S05]  /*189f0*/  BSYNC B0 ;  /* 0x0000000000007941 */ /* 0x000fea0003800000 */
.L_x_5210:
        /* <DEDUP_REMOVED lines=8> */
.L_x_5213:
[----:B------:R-:W-:Y:S05]  /*18a80*/  BSYNC B0 ;  /* 0x0000000000007941 */ /* 0x000fea0003800000 */
.L_x_5212:
[----:B------:R-:W-:Y:S04]  /*18a90*/  BSSY B0, `(.L_x_5214) ;  /* 0x0000004000007945 */ /* 0x000fe80003800000 */
[----:B-1----:R-:W-:Y:S05]  /*18aa0*/  @P0 BRA `(.L_x_5215) ;  /* 0x0000000000080947 */ /* 0x002fea0003800000 */
[----:B------:R-:W1:Y:S02]  /*18ab0*/  SYNCS.PHASECHK.TRANS64.TRYWAIT P0, [R12+URZ], R13 ;  /* 0x0000000d0c0075a7 */ /* 0x000e64000800017f */
[----:B-1----:R-:W-:Y:S05]  /*18ac0*/  @!P0 BRA `(.L_x_5216) ;  /* 0x0000010000748947 */ /* 0x002fea0003800000 */
.L_x_5215:
[----:B------:R-:W-:Y:S05]  /*18ad0*/  BSYNC B0 ;  /* 0x0000000000007941 */ /* 0x000fea0003800000 */
.L_x_5214:
        /* <DEDUP_REMOVED lines=439> */
.L_x_5218:
[----:B------:R-:W-:Y:S05]  /*1a650*/  BSYNC B0 ;  /* 0x0000000000007941 */ /* 0x000fea0003800000 */
.L_x_5217:
[----:B------:R-:W2:Y:S02]  /*1a660*/  LDL.64 R2, [R1+0x20] ;  /* 0x0000200001027983 */ /* 0x000ea40000100a00 */
[----:B--2---:R-:W-:-:S05]  /*1a670*/  MOV R2, R2 ;  /* 0x0000000200027202 */ /* 0x004fca0000000f00 */
[----:B-----5:R-:W-:-:S05]  /*1a680*/  IMAD R5, R5, 0x8, R2 ;  /* 0x0000000805057824 */ /* 0x020fca00078e0202 */
[----:B------:R-:W-:-:S04]  /*1a690*/  PRMT R5, R8, 0x654, R5 ;  /* 0x0000065408057816 */ /* 0x000fc80000000005 */
[----:B------:R0:W-:Y:S01]  /*1a6a0*/  SYNCS.ARRIVE.TRANS64.RED.A1T0 RZ, [R5+URZ], RZ ;  /* 0x000000ff05ff79a7 */ /* 0x0001e2000810043f */
[----:B------:R-:W2:Y:S04]  /*1a6b0*/  LDL R2, [R1+0xcc] ;  /* 0x0000cc0001027983 */ /* 0x000ea80000100800 */
[----:B------:R-:W3:Y:S04]  /*1a6c0*/  LDL.64 R18, [R1+0xf0] ;  /* 0x0000f00001127983 */ /* 0x000ee80000100a00 */
[----:B------:R-:W4:Y:S04]  /*1a6d0*/  LDL R15, [R1+0x50] ;  /* 0x00005000010f7983 */ /* 0x000f280000100800 */
[----:B------:R-:W4:Y:S04]  /*1a6e0*/  LDL R21, [R1+0xf8] ;  /* 0x0000f80001157983 */ /* 0x000f280000100800 */
[----:B------:R-:W4:Y:S04]  /*1a6f0*/  LDL.128 R8, [R1+0xe0] ;  /* 0x0000e00001087983 */ /* 0x000f280000100c00 */
[----:B0-----:R-:W4:Y:S01]  /*1a700*/  LDL.128 R4, [R1+0xd0] ;  /* 0x0000d00001047983 */ /* 0x001f220000100c00 */
[----:B------:R-:W-:Y:S01]  /*1a710*/  BSSY B0, `(.L_x_5219) ;  /* 0x000003b000007945 */ /* 0x000fe20003800000 */
[----:B--2---:R-:W-:-:S04]  /*1a720*/  SHF.R.S32.HI R3, RZ, 0x1f, R2 ;  /* 0x0000001fff037819 */ /* 0x004fc80000011402 */
        /* <DEDUP_REMOVED lines=15> */
[----:B---3--:R-:W-:Y:S01]  /*1a820*/  ISETP.NE.AND P0, PT, R18, 0x1, PT ;  /* 0x000000011200780c */ /* 0x008fe20003f05270 */
[----:B------:R-:W-:Y:S01]  /*1a830*/  IMAD.IADD R16, R3, 0x1, -R16 ;  /* 0x0000000103107824 */ /* 0x000fe200078e0a10 */
[----:B------:R-:W-:Y:S01]  /*1a840*/  LOP3.LUT R2, R2, 0x1ffffffe, RZ, 0xc0, !PT ;  /* 0x1ffffffe02027812 */ /* 0x000fe200078ec0ff */
[----:B----4-:R-:W-:-:S04]  /*1a850*/  IMAD R3, R15, 0x4, R12 ;  /* 0x000000040f037824 */ /* 0x010fc800078e020c */
[----:B------:R-:W-:Y:S02]  /*1a860*/  IMAD.IADD R2, R17, 0x1, -R2 ;  /* 0x0000000111027824 */ /* 0x000fe400078e0a02 */
[----:B------:R-:W-:-:S04]  /*1a870*/  IMAD.U32 R3, R3, 0x10, R16 ;  /* 0x0000001003037824 */ /* 0x000fc800078e0010 */
[----:B------:R-:W-:-:S04]  /*1a880*/  IMAD R2, R2, 0x8, R3 ;  /* 0x0000000802027824 */ /* 0x000fc800078e0203 */
[----:B------:R-:W-:-:S05]  /*1a890*/  @P0 IMAD.HI.U32 R12, R2, R19, RZ ;  /* 0x00000013020c0227 */ /* 0x000fca00078e00ff */
[----:B------:R-:W-:Y:S01]  /*1a8a0*/  @P0 SHF.R.U32.HI R2, RZ, R21, R12 ;  /* 0x00000015ff020219 */ /* 0x000fe2000001160c */
[----:B------:R-:W-:Y:S01]  /*1a8b0*/  IMAD.SHL.U32 R16, R0, 0x40, RZ ;  /* 0x0000004000107824 */ /* 0x000fe200078e00ff */
[----:B------:R-:W-:-:S03]  /*1a8c0*/  LOP3.LUT R14, R14, 0x7ffffffc, RZ, 0xc0, !PT ;  /* 0x7ffffffc0e0e7812 */ /* 0x000fc600078ec0ff */
[----:B------:R-:W0:Y:S01]  /*1a8d0*/  SHFL.IDX PT, R15, R2, RZ, 0x1c1f ;  /* 0x001c1fff020f7589 */ /* 0x000e2200000e0000 */
[----:B------:R-:W-:Y:S01]  /*1a8e0*/  IADD3 R3, -R16, 0x1, RZ ;  /* 0x0000000110037810 */ /* 0x000fe20007ffe1ff */
[----:B------:R-:W-:Y:S01]  /*1a8f0*/  IMAD.IADD R14, R13, 0x1, -R14 ;  /* 0x000000010d0e7824 */ /* 0x000fe200078e0a0e */
[----:B------:R-:W-:-:S03]  /*1a900*/  ISETP.GE.AND P1, PT, R9, 0x1, PT ;  /* 0x000000010900780c */ /* 0x000fc60003f26270 */
[----:B------:R-:W-:-:S05]  /*1a910*/  IMAD R3, R14, -0x2, R3 ;  /* 0xfffffffe0e037824 */ /* 0x000fca00078e0203 */
[----:B------:R-:W-:Y:S02]  /*1a920*/  IADD3 R12, -R4, R3, R5 ;  /* 0x00000003040c7210 */ /* 0x000fe40007ffe105 */
[----:B------:R-:W-:-:S03]  /*1a930*/  LOP3.LUT R3, RZ, R6, RZ, 0x33, !PT ;  /* 0x00000006ff037212 */ /* 0x000fc600078e33ff */
[C---:B------:R-:W-:Y:S02]  /*1a940*/  IMAD.IADD R13, R12.reuse, 0x1, R7 ;  /* 0x000000010c0d7824 */ /* 0x040fe400078e0207 */
[----:B------:R-:W-:Y:S02]  /*1a950*/  IMAD.IADD R12, R12, 0x1, R3 ;  /* 0x000000010c0c7824 */ /* 0x000fe400078e0203 */
[----:B------:R-:W-:Y:S02]  /*1a960*/  IMAD.IADD R18, R8, 0x1, -R16 ;  /* 0x0000000108127824 */ /* 0x000fe400078e0a10 */
[--C-:B0-----:R-:W-:Y:S02]  /*1a970*/  IMAD.IADD R6, R13, 0x1, R15.reuse ;  /* 0x000000010d067824 */ /* 0x101fe400078e020f */
        /* <DEDUP_REMOVED lines=12> */
.L_x_5222:
[----:B------:R-:W-:-:S13]  /*1aa40*/  ISETP.NE.AND P0, PT, R9, 0x1, PT ;  /* 0x000000010900780c */ /* 0x000fda0003f05270 */
[----:B------:R-:W-:-:S05]  /*1aa50*/  @P0 IMAD.HI.U32 R8, R7, R10, RZ ;  /* 0x0000000a07080227 */ /* 0x000fca00078e00ff */
[----:B------:R-:W-:-:S07]  /*1aa60*/  @P0 SHF.R.U32.HI R7, RZ, R11, R8 ;  /* 0x0000000bff070219 */ /* 0x000fce0000011608 */
.L_x_5223:
[----:B------:R-:W-:Y:S05]  /*1aa70*/  BSYNC B1 ;  /* 0x0000000000017941 */ /* 0x000fea0003800000 */
.L_x_5221:
[----:B------:R-:W-:-:S04]  /*1aa80*/  IMAD R7, R7, R9, -R16 ;  /* 0x0000000907077224 */ /* 0x000fc800078e0a10 */
[----:B------:R-:W-:-:S05]  /*1aa90*/  IMAD R8, R14, -0x2, R7 ;  /* 0xfffffffe0e087824 */ /* 0x000fca00078e0207 */
[----:B------:R-:W-:Y:S02]  /*1aaa0*/  VIMNMX R3, R3, R8, !PT ;  /* 0x0000000803037248 */ /* 0x000fe40007fe0100 */
[----:B------:R-:W-:-:S07]  /*1aab0*/  VIADDMNMX R6, R8, R9, R6, PT ;  /* 0x0000000908067246 */ /* 0x000fce0003800106 */
.L_x_5220:
[----:B------:R-:W-:Y:S05]  /*1aac0*/  BSYNC B0 ;  /* 0x0000000000007941 */ /* 0x000fea0003800000 */
.L_x_5219:
        /* <DEDUP_REMOVED lines=8> */
[----:B------:R-:W-:Y:S02]  /*1ab50*/  ISETP.LT.OR P3, PT, R6, 0x2, P3 ;  /* 0x000000020600780c */ /* 0x000fe40001f61670 */
[----:B------:R-:W-:Y:S02]  /*1ab60*/  FSEL R75, R28, -INF , !P2 ;  /* 0xff8000001c4b7808 */ /* 0x000fe40005000000 */
[----:B------:R-:W-:Y:S02]  /*1ab70*/  ISETP.GT.AND P2, PT, R3, 0x10, !P4 ;  /* 0x000000100300780c */ /* 0x000fe40006744270 */
[----:B------:R-:W-:Y:S02]  /*1ab80*/  ISETP.GE.AND P5, PT, R18, 0xa, PT ;  /* 0x0000000a1200780c */ /* 0x000fe40003fa6270 */
[----:B------:R-:W-:Y:S02]  /*1ab90*/  FSEL R71, R25, -INF , !P3 ;  /* 0xff80000019477808 */ /* 0x000fe40005800000 */
[----:B------:R-:W-:-:S02]  /*1aba0*/  P2R R25, PR, RZ, 0x10 ;  /* 0x00000010ff197803 */ /* 0x000fc40000000000 */
[----:B------:R-:W-:Y:S01]  /*1abb0*/  ISETP.LT.OR P2, PT, R6, 0x11, P2 ;  /* 0x000000110600780c */ /* 0x000fe20001741670 */
[----:B0-----:R-:W-:Y:S01]  /*1abc0*/  IMAD.IADD R7, R12, 0x1, R2 ;  /* 0x000000010c077824 */ /* 0x001fe200078e0202 */
        /* <DEDUP_REMOVED lines=74> */
.L_x_5227:
[----:B------:R-:W-:-:S13]  /*1b070*/  ISETP.NE.AND P6, PT, R9, 0x1, PT ;  /* 0x000000010900780c */ /* 0x000fda0003fc5270 */
[----:B------:R-:W-:-:S05]  /*1b080*/  @P6 IMAD.HI.U32 R10, R4, R10, RZ ;  /* 0x0000000a040a6227 */ /* 0x000fca00078e00ff */
[----:B------:R-:W-:-:S07]  /*1b090*/  @P6 SHF.R.U32.HI R4, RZ, R11, R10 ;  /* 0x0000000bff046219 */ /* 0x000fce000001160a */
.L_x_5228:
[----:B------:R-:W-:Y:S05]  /*1b0a0*/  BSYNC B1 ;  /* 0x0000000000017941 */ /* 0x000fea0003800000 */
.L_x_5226:
[----:B------:R-:W-:-:S04]  /*1b0b0*/  IMAD R3, R4, R9, -R16 ;  /* 0x0000000904037224 */ /* 0x000fc800078e0a10 */
[----:B------:R-:W-:-:S05]  /*1b0c0*/  IMAD R14, R14, -0x2, R3 ;  /* 0xfffffffe0e0e7824 */ /* 0x000fca00078e0203 */
[----:B------:R-:W-:Y:S02]  /*1b0d0*/  VIADDMNMX R6, R14, R9, R6, PT ;  /* 0x000000090e067246 */ /* 0x000fe40003800106 */
[----:B------:R-:W-:-:S07]  /*1b0e0*/  VIMNMX R7, R7, R14, !PT ;  /* 0x0000000e07077248 */ /* 0x000fce0007fe0100 */
.L_x_5225:
[----:B------:R-:W-:Y:S05]  /*1b0f0*/  BSYNC B0 ;  /* 0x0000000000007941 */ /* 0x000fea0003800000 */
.L_x_5224:
[C---:B------:R-:W-:Y:S01]  /*1b100*/  ISETP.GT.AND P1, PT, R7.reuse, 0x8, !P1 ;  /* 0x000000080700780c */ /* 0x040fe20004f24270 */
[----:B------:R-:W2:Y:S01]  /*1b110*/  LDL.64 R10, [R1+0x1e0] ;  /* 0x0001e000010a7983 */ /* 0x000ea20000100a00 */
[----:B------:R-:W-:Y:S02]  /*1b120*/  ISETP.GT.AND P0, PT, R7, 0x1, !P0 ;  /* 0x000000010700780c */ /* 0x000fe40004704270 */
[C---:B------:R-:W-:Y:S01]  /*1b130*/  ISETP.LT.OR P1, PT, R6.reuse, 0x9, P1 ;  /* 0x000000090600780c */ /* 0x040fe20000f21670 */
[----:B------:R-:W3:Y:S01]  /*1b140*/  LDL.64 R12, [R1+0xb8] ;  /* 0x0000b800010c7983 */ /* 0x000ee20000100a00 */
[----:B------:R-:W-:Y:S02]  /*1b150*/  ISETP.LT.OR P0, PT, R6, 0x2, P0 ;  /* 0x000000020600780c */ /* 0x000fe40000701670 */
[----:B------:R-:W-:Y:S02]  /*1b160*/  FSEL R159, R30, -INF , !P1 ;  /* 0xff8000001e9f7808 */ /* 0x000fe40004800000 */
[----:B------:R-:W-:-:S02]  /*1b170*/  ISETP.NE.AND P1, PT, R25, RZ, PT ;  /* 0x000000ff1900720c */ /* 0x000fc40003f25270 */
[----:B------:R-:W4:Y:S01]  /*1b180*/  LDL.64 R24, [R1+0x1d0] ;  /* 0x0001d00001187983 */ /* 0x000f220000100a00 */
[----:B------:R-:W-:Y:S02]  /*1b190*/  FSEL R151, R27, -INF , !P0 ;  /* 0xff8000001b977808 */ /* 0x000fe40004000000 */
[----:B------:R-:W-:Y:S02]  /*1b1a0*/  ISETP.NE.AND P0, PT, R21, RZ, PT ;  /* 0x000000ff1500720c */ /* 0x000fe40003f05270 */
[----:B------:R-:W-:Y:S02]  /*1b1b0*/  ISETP.NE.AND P6, PT, R32, RZ, PT ;  /* 0x000000ff2000720c */ /* 0x000fe40003fc5270 */
[----:B------:R-:W-:-:S04]  /*1b1c0*/  ISETP.GT.AND P0, PT, R7, 0x9, !P0 ;  /* 0x000000090700780c */ /* 0x000fc80004704270 */
[----:B------:R-:W-:-:S04]  /*1b1d0*/  ISETP.LT.OR P0, PT, R6, 0xa, P0 ;  /* 0x0000000a0600780c */ /* 0x000fc80000701670 */
[----:B------:R-:W-:Y:S02]  /*1b1e0*/  FSEL R163, R31, -INF , !P0 ;  /* 0xff8000001fa37808 */ /* 0x000fe40004000000 */
[----:B------:R-:W-:Y:S02]  /*1b1f0*/  ISETP.GT.AND P0, PT, R7, 0x10, !P1 ;  /* 0x000000100700780c */ /* 0x000fe40004f04270 */
[----:B------:R-:W-:Y:S02]  /*1b200*/  ISETP.NE.AND P1, PT, R37, RZ, PT ;  /* 0x000000ff2500720c */ /* 0x000fe40003f25270 */
        /* <DEDUP_REMOVED lines=10> */
[C---:B------:R-:W-:Y:S02]  /*1b2b0*/  ISETP.GT.AND P0, PT, R7.reuse, 0x19, !P6 ;  /* 0x000000190700780c */ /* 0x040fe40007704270 */
[C---:B------:R-:W-:Y:S02]  /*1b2c0*/  ISETP.GT.AND P1, PT, R7.reuse, 0x28, !P1 ;  /* 0x000000280700780c */ /* 0x040fe40004f24270 */
[----:B------:R-:W-:Y:S02]  /*1b2d0*/  ISETP.LT.OR P0, PT, R6, 0x1a, P0 ;  /* 0x0000001a0600780c */ /* 0x000fe40000701670 */
[----:B------:R-:W-:Y:S02]  /*1b2e0*/  ISETP.GT.AND P2, PT, R7, 0x29, !P2 ;  /* 0x000000290700780c */ /* 0x000fe40005744270 */
[----:B------:R-:W-:-:S02]  /*1b2f0*/  FSEL R153, R39, -INF , !P0 ;  /* 0xff80000027997808 */ /* 0x000fc40004000000 */
[----:B------:R-:W-:Y:S02]  /*1b300*/  ISETP.NE.AND P0, PT, R33, RZ, PT ;  /* 0x000000ff2100720c */ /* 0x000fe40003f05270 */
[C---:B------:R-:W-:Y:S02]  /*1b310*/  ISETP.GT.AND P3, PT, R7.reuse, 0x30, !P3 ;  /* 0x000000300700780c */ /* 0x040fe40005f64270 */
[C---:B------:R-:W-:Y:S02]  /*1b320*/  ISETP.GT.AND P0, PT, R7.reuse, 0x20, !P0 ;  /* 0x000000200700780c */ /* 0x040fe40004704270 */
[----:B------:R-:W-:Y:S02]  /*1b330*/  ISETP.GT.AND P4, PT, R7, 0x31, !P4 ;  /* 0x000000310700780c */ /* 0x000fe40006784270 */
[----:B------:R-:W-:Y:S02]  /*1b340*/  ISETP.LT.OR P0, PT, R6, 0x21, P0 ;  /* 0x000000210600780c */ /* 0x000fe40000701670 */
[----:B------:R-:W-:-:S02]  /*1b350*/  ISETP.NE.AND P6, PT, R18, RZ, PT ;  /* 0x000000ff1200720c */ /* 0x000fc40003fc5270 */
[----:B------:R-:W-:Y:S02]  /*1b360*/  FSEL R155, R42, -INF , !P0 ;  /* 0xff8000002a9b7808 */ /* 0x000fe40004000000 */
[----:B------:R-:W-:Y:S02]  /*1b370*/  ISETP.NE.AND P0, PT, R8, RZ, PT ;  /* 0x000000ff0800720c */ /* 0x000fe40003f05270 */
[----:B------:R-:W-:Y:S01]  /*1b380*/  ISETP.LT.OR P1, PT, R6, 0x29, P1 ;  /* 0x000000290600780c */ /* 0x000fe20000f21670 */
[----:B------:R-:W5:Y:S01]  /*1b390*/  LDL R8, [R1+0x1f0] ;  /* 0x0001f00001087983 */ /* 0x000f620000100800 */
[----:B------:R-:W-:-:S04]  /*1b3a0*/  ISETP.GT.AND P0, PT, R7, RZ, !P0 ;  /* 0x000000ff0700720c */ /* 0x000fc80004704270 */
[----:B------:R-:W-:-:S04]  /*1b3b0*/  ISETP.LT.OR P0, PT, R6, 0x1, P0 ;  /* 0x000000010600780c */ /* 0x000fc80000701670 */
[----:B------:R-:W-:Y:S02]  /*1b3c0*/  FSEL R16, R26, -INF , !P0 ;  /* 0xff8000001a107808 */ /* 0x000fe40004000000 */
[----:B------:R-:W-:-:S04]  /*1b3d0*/  ISETP.NE.AND P0, PT, R36, RZ, PT ;  /* 0x000000ff2400720c */ /* 0x000fc80003f05270 */
[----:B------:R-:W-:-:S04]  /*1b3e0*/  ISETP.GT.AND P0, PT, R7, 0x21, !P0 ;  /* 0x000000210700780c */ /* 0x000fc80004704270 */
[----:B------:R-:W-:-:S04]  /*1b3f0*/  ISETP.LT.OR P0, PT, R6, 0x22, P0 ;  /* 0x000000220600780c */ /* 0x000fc80000701670 */
[----:B------:R-:W-:Y:S02]  /*1b400*/  FSEL R166, R43, -INF , !P0 ;  /* 0xff8000002ba67808 */ /* 0x000fe40004000000 */
[----:B------:R-:W-:Y:S02]  /*1b410*/  ISETP.LT.OR P2, PT, R6, 0x2a, P2 ;  /* 0x0000002a0600780c */ /* 0x000fe40001741670 */
[----:B------:R-:W-:Y:S02]  /*1b420*/  FSEL R167, R46, -INF , !P1 ;  /* 0xff8000002ea77808 */ /* 0x000fe40004800000 */
[----:B------:R-:W-:Y:S02]  /*1b430*/  ISETP.LT.OR P3, PT, R6, 0x31, P3 ;  /* 0x000000310600780c */ /* 0x000fe40001f61670 */
[----:B------:R-:W-:Y:S02]  /*1b440*/  FSEL R168, R47, -INF , !P2 ;  /* 0xff8000002fa87808 */ /* 0x000fe40005000000 */
[----:B------:R-:W-:-:S02]  /*1b450*/  ISETP.GT.AND P5, PT, R7, 0x38, !P5 ;  /* 0x000000380700780c */ /* 0x000fc40006fa4270 */
[----:B------:R-:W-:Y:S02]  /*1b460*/  ISETP.LT.OR P4, PT, R6, 0x32, P4 ;  /* 0x000000320600780c */ /* 0x000fe40002781670 */
[----:B------:R-:W-:Y:S02]  /*1b470*/  FSEL R170, R50, -INF , !P3 ;  /* 0xff80000032aa7808 */ /* 0x000fe40005800000 */
[----:B------:R-:W-:Y:S02]  /*1b480*/  ISETP.GT.AND P6, PT, R7, 0x39, !P6 ;  /* 0x000000390700780c */ /* 0x000fe400077c4270 */
[C---:B------:R-:W-:Y:S02]  /*1b490*/  ISETP.LT.OR P5, PT, R6.reuse, 0x39, P5 ;  /* 0x000000390600780c */ /* 0x040fe40002fa1670 */
[----:B------:R-:W-:Y:S02]  /*1b4a0*/  FSEL R162, R51, -INF , !P4 ;  /* 0xff80000033a27808 */ /* 0x000fe40006000000 */
[----:B------:R-:W-:-:S02]  /*1b4b0*/  ISETP.LT.OR P6, PT, R6, 0x3a, P6 ;  /* 0x0000003a0600780c */ /* 0x000fc400037c1670 */
[----:B------:R-:W-:Y:S02]  /*1b4c0*/  FSEL R169, R54, -INF , !P5 ;  /* 0xff80000036a97808 */ /* 0x000fe40006800000 */
[----:B------:R-:W-:Y:S02]  /*1b4d0*/  FSEL R171, R55, -INF , !P6 ;  /* 0xff80000037ab7808 */ /* 0x000fe40007000000 */
[----:B----4-:R-:W-:-:S04]  /*1b4e0*/  FMNMX.FTZ R2, R19, R24, !PT ;  /* 0x0000001813027209 */ /* 0x010fc80007810000 */
        /* <DEDUP_REMOVED lines=30> */
[----:B------:R-:W0:Y:S01]  /*1b6d0*/  SHFL.BFLY PT, R5, R2, 0x2, 0x1f ;  /* 0x0c401f0002057f89 */ /* 0x000e2200000e0000 */
[----:B------:R-:W-:-:S05]  /*1b6e0*/  FMNMX.FTZ R3, R171, R4, !PT ;  /* 0x00000004ab037209 */ /* 0x000fca0007810000 */
[----:B------:R-:W-:Y:S04]  /*1b6f0*/  STL.64 [R1+0x1d0], R2 ;  /* 0x0001d00201007387 */ /* 0x000fe80000100a00 */
[----:B------:R-:W4:Y:S01]  /*1b700*/  LDL R18, [R1+0x1d4] ;  /* 0x0001d40001127983 */ /* 0x000f220000100800 */
[----:B0-----:R-:W-:-:S05]  /*1b710*/  FMNMX.FTZ R4, R2, R5, !PT ;  /* 0x0000000502047209 */ /* 0x001fca0007810000 */
[----:B------:R-:W0:Y:S02]  /*1b720*/  SHFL.BFLY PT, R5, R4, 0x1, 0x1f ;  /* 0x0c201f0004057f89 */ /* 0x000e2400000e0000 */
[----:B0-----:R-:W-:-:S05]  /*1b730*/  FMNMX.FTZ R6, R4, R5, !PT ;  /* 0x0000000504067209 */ /* 0x001fca0007810000 */
[----:B------:R-:W-:Y:S04]  /*1b740*/  STL [R1+0x1d0], R6 ;  /* 0x0001d00601007387 */ /* 0x000fe80000100800 */
[----:B------:R-:W2:Y:S04]  /*1b750*/  LDL R7, [R1+0x1d0] ;  /* 0x0001d00001077983 */ /* 0x000ea80000100800 */
[----:B----4-:R-:W0:Y:S02]  /*1b760*/  SHFL.BFLY PT, R5, R18, 0x2, 0x1f ;  /* 0x0c401f0012057f89 */ /* 0x010e2400000e0000 */
[----:B0-----:R-:W-:-:S05]  /*1b770*/  FMNMX.FTZ R5, R5, R18, !PT ;  /* 0x0000001205057209 */ /* 0x001fca0007810000 */
[----:B------:R-:W0:Y:S01]  /*1b780*/  SHFL.BFLY PT, R2, R5, 0x1, 0x1f ;  /* 0x0c201f0005027f89 */ /* 0x000e2200000e0000 */
[----:B--2---:R-:W-:Y:S02]  /*1b790*/  FSETP.NEU.FTZ.AND P0, PT, R7, -INF , PT ;  /* 0xff8000000700780b */ /* 0x004fe40003f1d000 */
[----:B0-----:R-:W-:Y:S02]  /*1b7a0*/  FMNMX.FTZ R2, R5, R2, !PT ;  /* 0x0000000205027209 */ /* 0x001fe40007810000 */
[----:B------:R-:W-:Y:S02]  /*1b7b0*/  FSEL R3, R7, RZ, P0 ;  /* 0x000000ff07037208 */ /* 0x000fe40000000000 */
[----:B------:R-:W-:-:S04]  /*1b7c0*/  FSETP.NEU.FTZ.AND P0, PT, R2, -INF , PT ;  /* 0xff8000000200780b */ /* 0x000fc80003f1d000 */
[----:B------:R-:W-:Y:S01]  /*1b7d0*/  FSEL R4, R2, RZ, P0 ;  /* 0x000000ff02047208 */ /* 0x000fe20000000000 */
[----:B------:R-:W-:-:S04]  /*1b7e0*/  FADD.FTZ R3, R24, -R3 ;  /* 0x8000000318037221 */ /* 0x000fc80000010000 */
[----:B------:R-:W-:Y:S01]  /*1b7f0*/  FADD.FTZ R25, R25, -R4 ;  /* 0x8000000419197221 */ /* 0x000fe20000010000 */
[----:B-----5:R-:W-:-:S03]  /*1b800*/  FMUL.FTZ R3, R3, R8 ;  /* 0x0000000803037220 */ /* 0x020fc60000410000 */
[----:B------:R-:W-:Y:S01]  /*1b810*/  FMUL.FTZ R25, R8, R25 ;  /* 0x0000001908197220 */ /* 0x000fe20000410000 */
[----:B------:R-:W0:Y:S08]  /*1b820*/  MUFU.EX2 R173, R3 ;  /* 0x0000000300ad7308 */ /* 0x000e300000000800 */
[----:B------:R-:W1:Y:S01]  /*1b830*/  MUFU.EX2 R174, R25 ;  /* 0x0000001900ae7308 */ /* 0x000e620000000800 */
[----:B------:R2:W-:Y:S01]  /*1b840*/  STL [R1+0x1d4], R2 ;  /* 0x0001d40201007387 */ /* 0x0005e20000100800 */
[----:B0-----:R-:W-:Y:S01]  /*1b850*/  FMUL.FTZ R10, R173, R10 ;  /* 0x0000000aad0a7220 */ /* 0x001fe20000410000 */
[----:B-1----:R-:W-:-:S05]  /*1b860*/  FMUL.FTZ R11, R11, R174 ;  /* 0x000000ae0b0b7220 */ /* 0x002fca0000410000 */
[----:B------:R2:W-:Y:S04]  /*1b870*/  STL.64 [R1+0x1e0], R10 ;  /* 0x0001e00a01007387 */ /* 0x0005e80000100a00 */
[----:B---3--:R-:W3:Y:S01]  /*1b880*/  LD.E R4, desc[UR36][R12.64+0x4] ;  /* 0x000004240c047980 */ /* 0x008ee2000c101900 */
[----:B------:R-:W-:Y:S01]  /*1b890*/  BSSY B0, `(.L_x_5229) ;  /* 0x000000c000007945 */ /* 0x000fe20003800000 */
[----:B---3--:R-:W-:-:S13]  /*1b8a0*/  ISETP.NE.AND P0, PT, R4, RZ, PT ;  /* 0x000000ff0400720c */ /* 0x008fda0003f05270 */
[----:B--2---:R-:W-:Y:S05]  /*1b8b0*/  @P0 BRA `(.L_x_5230) ;  /* 0x0000000000240947 */ /* 0x004fea0003800000 */
        /* <DEDUP_REMOVED lines=9> */
.L_x_5230:
[----:B------:R-:W-:Y:S05]  /*1b950*/  BSYNC B0 ;  /* 0x0000000000007941 */ /* 0x000fea0003800000 */
.L_x_5229:
        /* <DEDUP_REMOVED lines=9> */
.L_x_5232:
[----:B------:R-:W-:Y:S05]  /*1b9f0*/  BSYNC B0 ;  /* 0x0000000000007941 */ /* 0x000fea0003800000 */
.L_x_5231:
[----:B------:R-:W2:Y:S04]  /*1ba00*/  LDL R175, [R1+0x1f0] ;  /* 0x0001f00001af7983 */ /* 0x000ea80000100800 */
[----:B------:R-:W2:Y:S04]  /*1ba10*/  LDL.64 R6, [R1+0x1d0] ;  /* 0x0001d00001067983 */ /* 0x000ea80000100a00 */
[----:B------:R-:W3:Y:S04]  /*1ba20*/  LDL.64 R148, [R1+0x1e0] ;  /* 0x0001e00001947983 */ /* 0x000ee80000100a00 */
[----:B------:R-:W4:Y:S04]  /*1ba30*/  LDL.64 R64, [R1+0x200] ;  /* 0x0002000001407983 */ /* 0x000f280000100a00 */
[----:B------:R-:W4:Y:S04]  /*1ba40*/  LDL.64 R20, [R1+0x220] ;  /* 0x0002200001147983 */ /* 0x000f280000100a00 */
[----:B------:R-:W4:Y:S04]  /*1ba50*/  LDL.64 R128, [R1+0x348] ;  /* 0x0003480001807983 */ /* 0x000f280000100a00 */
[----:B0-----:R-:W4:Y:S04]  /*1ba60*/  LDL.64 R2, [R1+0x3f0] ;  /* 0x0003f00001027983 */ /* 0x001f280000100a00 */
        /* <DEDUP_REMOVED lines=46> */
[CC--:B--2---:R-:W-:Y:S01]  /*1bd50*/  FMUL.FTZ R4, R6.reuse, R175.reuse ;  /* 0x000000af06047220 */ /* 0x0c4fe20000410000 */
[----:B------:R-:W-:Y:S01]  /*1bd60*/  FSETP.NEU.FTZ.AND P0, PT, R6, -INF , PT ;  /* 0xff8000000600780b */ /* 0x000fe20003f1d000 */
[----:B------:R-:W-:-:S03]  /*1bd70*/  FMUL.FTZ R18, R7, R175 ;  /* 0x000000af07127220 */ /* 0x000fc60000410000 */
[----:B------:R-:W-:Y:S02]  /*1bd80*/  FSEL R4, R4, RZ, P0 ;  /* 0x000000ff04047208 */ /* 0x000fe40000000000 */
[----:B------:R-:W-:-:S03]  /*1bd90*/  FSETP.NEU.FTZ.AND P0, PT, R7, -INF , PT ;  /* 0xff8000000700780b */ /* 0x000fc60003f1d000 */
[-CC-:B------:R-:W-:Y:S01]  /*1bda0*/  FFMA.FTZ R146, R135, R175.reuse, -R4.reuse ;  /* 0x000000af87927223 */ /* 0x180fe20000010804 */
[----:B------:R-:W-:Y:S01]  /*1bdb0*/  FSEL R176, R18, RZ, P0 ;  /* 0x000000ff12b07208 */ /* 0x000fe20000000000 */
        /* <DEDUP_REMOVED lines=14> */
[----:B------:R0:W-:Y:S01]  /*1bea0*/  MUFU.EX2 R7, R146 ;  /* 0x0000009200077308 */ /* 0x0001e20000000800 */
[-C--:B------:R-:W-:Y:S01]  /*1beb0*/  FFMA.FTZ R4, R139, R175.reuse, -R4 ;  /* 0x000000af8b047223 */ /* 0x080fe20000010804 */
[-CC-:B------:R-:W-:Y:S01]  /*1bec0*/  FFMA.FTZ R157, R151, R175.reuse, -R176.reuse ;  /* 0x000000af979d7223 */ /* 0x180fe200000108b0 */
[----:B------:R-:W2:Y:S04]  /*1bed0*/  LDL.64 R70, [R1+0x360] ;  /* 0x0003600001467983 */ /* 0x000ea80000100a00 */
        /* <DEDUP_REMOVED lines=12> */
[----:B0-----:R-:W2:Y:S04]  /*1bfa0*/  LDL.64 R146, [R1+0x3d8] ;  /* 0x0003d80001927983 */ /* 0x001ea80000100a00 */
[----:B------:R-:W2:Y:S01]  /*1bfb0*/  LDL.64 R150, [R1+0x3e8] ;  /* 0x0003e80001967983 */ /* 0x000ea20000100a00 */
[-CC-:B------:R-:W-:Y:S01]  /*1bfc0*/  FFMA.FTZ R18, R16, R175.reuse, -R176.reuse ;  /* 0x000000af10127223 */ /* 0x180fe200000108b0 */
[----:B------:R-:W-:Y:S01]  /*1bfd0*/  MUFU.EX2 R19, R19 ;  /* 0x0000001300137308 */ /* 0x000fe20000000800 */
[-CC-:B------:R-:W-:Y:S01]  /*1bfe0*/  FFMA.FTZ R159, R159, R175.reuse, -R176.reuse ;  /* 0x000000af9f9f7223 */ /* 0x180fe200000108b0 */
[----:B------:R-:W-:-:S06]  /*1bff0*/  FFMA.FTZ R16, R163, R175, -R176 ;  /* 0x000000afa3107223 */ /* 0x000fcc00000108b0 */
[----:B------:R-:W3:Y:S01]  /*1c000*/  MUFU.EX2 R18, R18 ;  /* 0x0000001200127308 */ /* 0x000ee20000000800 */
[----:B------:R-:W-:-:S07]  /*1c010*/  FFMA.FTZ R161, R161, R175, -R176 ;  /* 0x000000afa1a17223 */ /* 0x000fce00000108b0 */
[----:B------:R-:W0:Y:S08]  /*1c020*/  MUFU.EX2 R157, R157 ;  /* 0x0000009d009d7308 */ /* 0x000e300000000800 */
[----:B------:R-:W1:Y:S01]  /*1c030*/  MUFU.EX2 R156, R156 ;  /* 0x0000009c009c7308 */ /* 0x000e620000000800 */
[----:B------:R-:W-:-:S07]  /*1c040*/  FFMA.FTZ R14, R14, R175, -R176 ;  /* 0x000000af0e0e7223 */ /* 0x000fce00000108b0 */
[----:B------:R-:W1:Y:S01]  /*1c050*/  MUFU.EX2 R159, R159 ;  /* 0x0000009f009f7308 */ /* 0x000e620000000800 */
[----:B------:R-:W-:-:S07]  /*1c060*/  FFMA.FTZ R163, R154, R175, -R176 ;  /* 0x000000af9aa37223 */ /* 0x000fce00000108b0 */
[----:B------:R-:W1:Y:S01]  /*1c070*/  MUFU.EX2 R158, R158 ;  /* 0x0000009e009e7308 */ /* 0x000e620000000800 */
[----:B---3--:R-:W-:Y:S01]  /*1c080*/  FADD.FTZ R154, R18, R149 ;  /* 0x00000095129a7221 */ /* 0x008fe20000010000 */
[----:B------:R-:W-:-:S06]  /*1c090*/  FADD.FTZ R149, R19, R148 ;  /* 0x0000009413957221 */ /* 0x000fcc0000010000 */
[----:B------:R-:W3:Y:S08]  /*1c0a0*/  MUFU.EX2 R16, R16 ;  /* 0x0000001000107308 */ /* 0x000ef00000000800 */
[----:B------:R-:W3:Y:S01]  /*1c0b0*/  MUFU.EX2 R17, R17 ;  /* 0x0000001100117308 */ /* 0x000ee20000000800 */
[----:B0-----:R-:W-:Y:S01]  /*1c0c0*/  FADD.FTZ R154, R157, R154 ;  /* 0x0000009a9d9a7221 */ /* 0x001fe20000010000 */
[----:B------:R-:W-:-:S06]  /*1c0d0*/  FFMA.FTZ R164, R153, R175, -R176 ;  /* 0x000000af99a47223 */ /* 0x000fcc00000108b0 */
[----:B------:R-:W0:Y:S01]  /*1c0e0*/  MUFU.EX2 R161, R161 ;  /* 0x000000a100a17308 */ /* 0x000e220000000800 */
[----:B-1----:R-:W-:-:S07]  /*1c0f0*/  FADD.FTZ R149, R156, R149 ;  /* 0x000000959c957221 */ /* 0x002fce0000010000 */
[----:B------:R-:W1:Y:S01]  /*1c100*/  MUFU.EX2 R160, R160 ;  /* 0x000000a000a07308 */ /* 0x000e620000000800 */
[----:B------:R-:W-:Y:S01]  /*1c110*/  FADD.FTZ R153, R159, R154 ;  /* 0x0000009a9f997221 */ /* 0x000fe20000010000 */
[----:B------:R-:W-:-:S06]  /*1c120*/  FFMA.FTZ R165, R155, R175, -R176 ;  /* 0x000000af9ba57223 */ /* 0x000fcc00000108b0 */
[----:B------:R-:W1:Y:S01]  /*1c130*/  MUFU.EX2 R14, R14 ;  /* 0x0000000e000e7308 */ /* 0x000e620000000800 */
[----:B------:R-:W-:-:S07]  /*1c140*/  FADD.FTZ R148, R158, R149 ;  /* 0x000000959e947221 */ /* 0x000fce0000010000 */
[----:B------:R-:W4:Y:S01]  /*1c150*/  MUFU.EX2 R15, R15 ;  /* 0x0000000f000f7308 */ /* 0x000f220000000800 */
[----:B---3--:R-:W-:Y:S01]  /*1c160*/  FADD.FTZ R154, R16, R153 ;  /* 0x00000099109a7221 */ /* 0x008fe20000010000 */
[----:B------:R-:W-:-:S06]  /*1c170*/  FFMA.FTZ R166, R166, R175, -R176 ;  /* 0x000000afa6a67223 */ /* 0x000fcc00000108b0 */
[----:B------:R-:W3:Y:S01]  /*1c180*/  MUFU.EX2 R163, R163 ;  /* 0x000000a300a37308 */ /* 0x000ee20000000800 */
[----:B------:R-:W-:-:S07]  /*1c190*/  FADD.FTZ R149, R17, R148 ;  /* 0x0000009411957221 */ /* 0x000fce0000010000 */
        /* <DEDUP_REMOVED lines=9> */
[----:B----4-:R-:W-:-:S07]  /*1c230*/  FADD.FTZ R149, R15, R148 ;  /* 0x000000940f957221 */ /* 0x010fce0000010000 */
[----:B------:R-:W4:Y:S01]  /*1c240*/  MUFU.EX2 R10, R10 ;  /* 0x0000000a000a7308 */ /* 0x000f220000000800 */
[----:B---3--:R-:W-:Y:S01]  /*1c250*/  FADD.FTZ R155, R163, R154 ;  /* 0x0000009aa39b7221 */ /* 0x008fe20000010000 */
[----:B------:R-:W-:-:S06]  /*1c260*/  FFMA.FTZ R153, R170, R175, -R176 ;  /* 0x000000afaa997223 */ /* 0x000fcc00000108b0 */
[----:B------:R-:W3:Y:S01]  /*1c270*/  MUFU.EX2 R166, R166 ;  /* 0x000000a600a67308 */ /* 0x000ee20000000800 */
[----:B------:R-:W-:-:S07]  /*1c280*/  FADD.FTZ R148, R12, R149 ;  /* 0x000000950c947221 */ /* 0x000fce0000010000 */
[----:B------:R-:W3:Y:S01]  /*1c290*/  MUFU.EX2 R11, R11 ;  /* 0x0000000b000b7308 */ /* 0x000ee20000000800 */
[----:B0-----:R-:W-:Y:S01]  /*1c2a0*/  FADD.FTZ R154, R164, R155 ;  /* 0x0000009ba49a7221 */ /* 0x001fe20000010000 */
[----:B-1----:R-:W-:-:S06]  /*1c2b0*/  FADD.FTZ R149, R13, R148 ;  /* 0x000000940d957221 */ /* 0x002fcc0000010000 */
[----:B------:R-:W0:Y:S01]  /*1c2c0*/  MUFU.EX2 R167, R167 ;  /* 0x000000a700a77308 */ /* 0x000e220000000800 */
[----:B------:R-:W-:-:S07]  /*1c2d0*/  FFMA.FTZ R168, R162, R175, -R176 ;  /* 0x000000afa2a87223 */ /* 0x000fce00000108b0 */
[----:B------:R-:W1:Y:S01]  /*1c2e0*/  MUFU.EX2 R9, R9 ;  /* 0x0000000900097308 */ /* 0x000e620000000800 */
[----:B------:R-:W-:Y:S01]  /*1c2f0*/  FADD.FTZ R155, R165, R154 ;  /* 0x0000009aa59b7221 */ /* 0x000fe20000010000 */
[----:B----4-:R-:W-:-:S06]  /*1c300*/  FADD.FTZ R148, R10, R149 ;  /* 0x000000950a947221 */ /* 0x010fcc0000010000 */
[----:B------:R-:W4:Y:S01]  /*1c310*/  MUFU.EX2 R172, R172 ;  /* 0x000000ac00ac7308 */ /* 0x000f220000000800 */
[----:B------:R-:W-:-:S07]  /*1c320*/  FFMA.FTZ R169, R169, R175, -R176 ;  /* 0x000000afa9a97223 */ /* 0x000fce00000108b0 */
[----:B------:R-:W4:Y:S01]  /*1c330*/  MUFU.EX2 R8, R8 ;  /* 0x0000000800087308 */ /* 0x000f220000000800 */
[----:B---3--:R-:W-:Y:S01]  /*1c340*/  FADD.FTZ R154, R166, R155 ;  /* 0x0000009ba69a7221 */ /* 0x008fe20000010000 */
[----:B------:R-:W-:-:S06]  /*1c350*/  FADD.FTZ R148, R11, R148 ;  /* 0x000000940b947221 */ /* 0x000fcc0000010000 */
[----:B------:R-:W3:Y:S01]  /*1c360*/  MUFU.EX2 R153, R153 ;  /* 0x0000009900997308 */ /* 0x000ee20000000800 */
[----:B------:R-:W-:-:S07]  /*1c370*/  FFMA.FTZ R170, R171, R175, -R176 ;  /* 0x000000afabaa7223 */ /* 0x000fce00000108b0 */
[----:B------:R-:W3:Y:S01]  /*1c380*/  MUFU.EX2 R6, R6 ;  /* 0x0000000600067308 */ /* 0x000ee20000000800 */
[----:B0-----:R-:W-:Y:S01]  /*1c390*/  FADD.FTZ R155, R167, R154 ;  /* 0x0000009aa79b7221 */ /* 0x001fe20000010000 */
[----:B-1----:R-:W-:Y:S01]  /*1c3a0*/  FADD.FTZ R149, R9, R148 ;  /* 0x0000009409957221 */ /* 0x002fe20000010000 */
[C---:B------:R-:W-:Y:S01]  /*1c3b0*/  FMUL.FTZ R65, R173.reuse, R65 ;  /* 0x00000041ad417220 */ /* 0x040fe20000410000 */
[----:B------:R-:W-:-:S04]  /*1c3c0*/  FMUL.FTZ R64, R173, R64 ;  /* 0x00000040ad407220 */ /* 0x000fc80000410000 */
[----:B------:R-:W-:Y:S08]  /*1c3d0*/  MUFU.EX2 R5, R5 ;  /* 0x0000000500057308 */ /* 0x000ff00000000800 */
[----:B------:R-:W0:Y:S01]  /*1c3e0*/  MUFU.EX2 R168, R168 ;  /* 0x000000a800a87308 */ /* 0x000e220000000800 */
[----:B----4-:R-:W-:Y:S01]  /*1c3f0*/  FADD.FTZ R148, R172, R155 ;  /* 0x0000009bac947221 */ /* 0x010fe20000010000 */
[----:B------:R-:W-:Y:S01]  /*1c400*/  FADD.FTZ R149, R8, R149 ;  /* 0x0000009508957221 */ /* 0x000fe20000010000 */
[C---:B------:R-:W-:Y:S01]  /*1c410*/  FMUL.FTZ R21, R173.reuse, R21 ;  /* 0x00000015ad157220 */ /* 0x040fe20000410000 */
[C---:B------:R-:W-:Y:S01]  /*1c420*/  FMUL.FTZ R20, R173.reuse, R20 ;  /* 0x00000014ad147220 */ /* 0x040fe20000410000 */
[C---:B------:R-:W-:Y:S01]  /*1c430*/  FMUL.FTZ R129, R174.reuse, R129 ;  /* 0x00000081ae817220 */ /* 0x040fe20000410000 */
[----:B------:R-:W-:Y:S01]  /*1c440*/  FMUL.FTZ R128, R174, R128 ;  /* 0x00000080ae807220 */ /* 0x000fe20000410000 */
[----:B------:R-:W-:Y:S01]  /*1c450*/  FMUL.FTZ R177, R173, R3 ;  /* 0x00000003adb17220 */ /* 0x000fe20000410000 */
[----:B------:R-:W1:Y:S01]  /*1c460*/  MUFU.EX2 R169, R169 ;  /* 0x000000a900a97308 */ /* 0x000e620000000800 */
[----:B---3--:R-:W-:Y:S01]  /*1c470*/  FADD.FTZ R155, R153, R148 ;  /* 0x00000094999b7221 */ /* 0x008fe20000010000 */
[----:B------:R-:W-:Y:S01]  /*1c480*/  FADD.FTZ R148, R6, R149 ;  /* 0x0000009506947221 */ /* 0x000fe20000010000 */
[C---:B------:R-:W-:Y:S01]  /*1c490*/  FMUL.FTZ R63, R174.reuse, R63 ;  /* 0x0000003fae3f7220 */ /* 0x040fe20000410000 */
[----:B------:R-:W-:Y:S01]  /*1c4a0*/  FMUL.FTZ R62, R174, R62 ;  /* 0x0000003eae3e7220 */ /* 0x000fe20000410000 */
[C---:B------:R-:W-:Y:S01]  /*1c4b0*/  FMUL.FTZ R67, R173.reuse, R67 ;  /* 0x00000043ad437220 */ /* 0x040fe20000410000 */
[C---:B------:R-:W-:Y:S01]  /*1c4c0*/  FMUL.FTZ R66, R173.reuse, R66 ;  /* 0x00000042ad427220 */ /* 0x040fe20000410000 */
[C---:B------:R-:W-:Y:S01]  /*1c4d0*/  FMUL.FTZ R25, R173.reuse, R25 ;  /* 0x00000019ad197220 */ /* 0x040fe20000410000 */
[----:B------:R-:W3:Y:S01]  /*1c4e0*/  MUFU.EX2 R4, R4 ;  /* 0x0000000400047308 */ /* 0x000ee20000000800 */
[C---:B------:R-:W-:Y:S01]  /*1c4f0*/  FMUL.FTZ R24, R173.reuse, R24 ;  /* 0x00000018ad187220 */ /* 0x040fe20000410000 */
[C---:B------:R-:W-:Y:S01]  /*1c500*/  FMUL.FTZ R27, R173.reuse, R27 ;  /* 0x0000001bad1b7220 */ /* 0x040fe20000410000 */
[C---:B------:R-:W-:Y:S01]  /*1c510*/  FMUL.FTZ R26, R173.reuse, R26 ;  /* 0x0000001aad1a7220 */ /* 0x040fe20000410000 */
[C---:B------:R-:W-:Y:S01]  /*1c520*/  FMUL.FTZ R29, R173.reuse, R29 ;  /* 0x0000001dad1d7220 */ /* 0x040fe20000410000 */
[C---:B------:R-:W-:Y:S01]  /*1c530*/  FMUL.FTZ R28, R173.reuse, R28 ;  /* 0x0000001cad1c7220 */ /* 0x040fe20000410000 */
[C---:B------:R-:W-:Y:S01]  /*1c540*/  FMUL.FTZ R31, R173.reuse, R31 ;  /* 0x0000001fad1f7220 */ /* 0x040fe20000410000 */
[----:B------:R-:W-:Y:S01]  /*1c550*/  FMUL.FTZ R30, R173, R30 ;  /* 0x0000001ead1e7220 */ /* 0x000fe20000410000 */
[----:B------:R-:W4:Y:S01]  /*1c560*/  MUFU.EX2 R170, R170 ;  /* 0x000000aa00aa7308 */ /* 0x000f220000000800 */
[----:B0-----:R-:W-:Y:S01]  /*1c570*/  FADD.FTZ R154, R168, R155 ;  /* 0x0000009ba89a7221 */ /* 0x001fe20000010000 */
[----:B------:R-:W-:Y:S01]  /*1c580*/  FADD.FTZ R148, R5, R148 ;  /* 0x0000009405947221 */ /* 0x000fe20000010000 */
[C---:B------:R-:W-:Y:S01]  /*1c590*/  FMUL.FTZ R33, R173.reuse, R33 ;  /* 0x00000021ad217220 */ /* 0x040fe20000410000 */
[----:B------:R-:W-:Y:S01]  /*1c5a0*/  FMUL.FTZ R32, R173, R32 ;  /* 0x00000020ad207220 */ /* 0x000fe20000410000 */
[----:B-1----:R-:W-:Y:S01]  /*1c5b0*/  FADD.FTZ R149, R169, R154 ;  /* 0x0000009aa9957221 */ /* 0x002fe20000010000 */
[----:B------:R-:W-:Y:S01]  /*1c5c0*/  FADD.FTZ R155, R7, R148 ;  /* 0x00000094079b7221 */ /* 0x000fe20000010000 */
[C---:B------:R-:W-:Y:S01]  /*1c5d0*/  FMUL.FTZ R35, R173.reuse, R35 ;  /* 0x00000023ad237220 */ /* 0x040fe20000410000 */
[C---:B------:R-:W-:Y:S01]  /*1c5e0*/  FMUL.FTZ R34, R173.reuse, R34 ;  /* 0x00000022ad227220 */ /* 0x040fe20000410000 */
[C---:B------:R-:W-:Y:S01]  /*1c5f0*/  FMUL.FTZ R37, R173.reuse, R37 ;  /* 0x00000025ad257220 */ /* 0x040fe20000410000 */
[----:B---3--:R-:W-:Y:S01]  /*1c600*/  FADD.FTZ R148, R4, R155 ;  /* 0x0000009b04947221 */ /* 0x008fe20000010000 */
[C---:B------:R-:W-:Y:S01]  /*1c610*/  FMUL.FTZ R176, R173.reuse, R2 ;  /* 0x00000002adb07220 */ /* 0x040fe20000410000 */
[C---:B------:R-:W-:Y:S01]  /*1c620*/  FMUL.FTZ R36, R173.reuse, R36 ;  /* 0x00000024ad247220 */ /* 0x040fe20000410000 */
[C---:B------:R-:W-:Y:S01]  /*1c630*/  FMUL.FTZ R39, R173.reuse, R39 ;  /* 0x00000027ad277220 */ /* 0x040fe20000410000 */
[C---:B------:R-:W-:Y:S01]  /*1c640*/  FMUL.FTZ R38, R173.reuse, R38 ;  /* 0x00000026ad267220 */ /* 0x040fe20000410000 */
[C---:B------:R-:W-:Y:S01]  /*1c650*/  FMUL.FTZ R41, R173.reuse, R41 ;  /* 0x00000029ad297220 */ /* 0x040fe20000410000 */
[C---:B------:R-:W-:Y:S01]  /*1c660*/  FMUL.FTZ R40, R173.reuse, R40 ;  /* 0x00000028ad287220 */ /* 0x040fe20000410000 */
[----:B----4-:R-:W-:Y:S01]  /*1c670*/  FADD.FTZ R149, R170, R149 ;  /* 0x00000095aa957221 */ /* 0x010fe20000010000 */
[C---:B------:R-:W-:Y:S01]  /*1c680*/  FMUL.FTZ R43, R173.reuse, R43 ;  /* 0x0000002bad2b7220 */ /* 0x040fe20000410000 */
[C---:B------:R-:W-:Y:S01]  /*1c690*/  FMUL.FTZ R42, R173.reuse, R42 ;  /* 0x0000002aad2a7220 */ /* 0x040fe20000410000 */
[C---:B------:R-:W-:Y:S01]  /*1c6a0*/  FMUL.FTZ R45, R173.reuse, R45 ;  /* 0x0000002dad2d7220 */ /* 0x040fe20000410000 */
[C---:B------:R-:W-:Y:S01]  /*1c6b0*/  FMUL.FTZ R44, R173.reuse, R44 ;  /* 0x0000002cad2c7220 */ /* 0x040fe20000410000 */
        /* <DEDUP_REMOVED lines=18> */
[C---:B--2---:R-:W-:Y:S01]  /*1c7e0*/  FMUL.FTZ R71, R173.reuse, R71 ;  /* 0x00000047ad477220 */ /* 0x044fe20000410000 */
        /* <DEDUP_REMOVED lines=9> */
[----:B------:R0:W-:Y:S04]  /*1c880*/  STL.64 [R1+0x220], R20 ;  /* 0x0002201401007387 */ /* 0x0001e80000100a00 */
[----:B------:R-:W-:Y:S01]  /*1c890*/  STL.64 [R1+0x348], R128 ;  /* 0x0003488001007387 */ /* 0x000fe20000100a00 */
[C---:B------:R-:W-:Y:S01]  /*1c8a0*/  FMUL.FTZ R76, R173.reuse, R76 ;  /* 0x0000004cad4c7220 */ /* 0x040fe20000410000 */
[C---:B------:R-:W-:Y:S01]  /*1c8b0*/  FMUL.FTZ R79, R173.reuse, R79 ;  /* 0x0000004fad4f7220 */ /* 0x040fe20000410000 */
[C---:B------:R-:W-:Y:S01]  /*1c8c0*/  FMUL.FTZ R78, R173.reuse, R78 ;  /* 0x0000004ead4e7220 */ /* 0x040fe20000410000 */
[C---:B------:R-:W-:Y:S01]  /*1c8d0*/  FMUL.FTZ R81, R173.reuse, R81 ;  /* 0x00000051ad517220 */ /* 0x040fe20000410000 */
[C---:B------:R-:W-:Y:S01]  /*1c8e0*/  FMUL.FTZ R80, R173.reuse, R80 ;  /* 0x00000050ad507220 */ /* 0x040fe20000410000 */
[C---:B------:R-:W-:Y:S01]  /*1c8f0*/  FMUL.FTZ R83, R173.reuse, R83 ;  /* 0x00000053ad537220 */ /* 0x040fe20000410000 */
[C---:B------:R-:W-:Y:S01]  /*1c900*/  FMUL.FTZ R82, R173.reuse, R82 ;  /* 0x00000052ad527220 */ /* 0x040fe20000410000 */
[----:B0-----:R-:W4:Y:S04]  /*1c910*/  LDL R20, [R1+0x200] ;  /* 0x0002000001147983 */ /* 0x001f280000100800 */
[----:B------:R-:W2:Y:S01]  /*1c920*/  LDL R21, [R1+0x34c] ;  /* 0x00034c0001157983 */ /* 0x000ea20000100800 */
        /* <DEDUP_REMOVED lines=125> */
[----:B0-----:R-:W2:Y:S04]  /*1d100*/  LDL R86, [R1+0x204] ;  /* 0x0002040001567983 */ /* 0x001ea80000100800 */
[----:B-1----:R-:W2:Y:S04]  /*1d110*/  LDL R88, [R1+0x208] ;  /* 0x0002080001587983 */ /* 0x002ea80000100800 */
        /* <DEDUP_REMOVED lines=10> */
[----:B---3--:R-:W3:Y:S04]  /*1d1c0*/  LDL R104, [R1+0x234] ;  /* 0x0002340001687983 */ /* 0x008ee80000100800 */
        /* <DEDUP_REMOVED lines=113> */
[----:B------:R-:W-:Y:S04]  /*1d8e0*/  STL [R1+0x200], R20 ;  /* 0x0002001401007387 */ /* 0x000fe80000100800 */
[----:B------:R0:W-:Y:S04]  /*1d8f0*/  STL [R1+0x34c], R21 ;  /* 0x00034c1501007387 */ /* 0x0001e80000100800 */
[----:B------:R-:W2:Y:S04]  /*1d900*/  LDL R171, [R1+0x1c0] ;  /* 0x0001c00001ab7983 */ /* 0x000ea80000100800 */
[----:B0-----:R-:W2:Y:S04]  /*1d910*/  LDL.64 R20, [R1+0x88] ;  /* 0x0000880001147983 */ /* 0x001ea80000100a00 */
        /* <DEDUP_REMOVED lines=182> */
[----:B------:R0:W-:Y:S04]  /*1e480*/  STSM.16.M88.4 [R2], R160 ;  /* 0x000000a002007844 */ /* 0x0001e80000000200 */
        /* <DEDUP_REMOVED lines=8> */
[----:B0-----:R-:W-:Y:S02]  /*1e510*/  VIADD R2, R20, 0x100 ;  /* 0x0000010014027836 */ /* 0x001fe40000000000 */
        /* <DEDUP_REMOVED lines=415> */
.L_x_5234:
[----:B------:R-:W-:Y:S05]  /*1ff10*/  BSYNC B0 ;  /* 0x0000000000007941 */ /* 0x000fea0003800000 */
.L_x_5233:
        /* <DEDUP_REMOVED lines=9> */
.L_x_5202:
[----:B------:R-:W-:Y:S05]  /*1ffb0*/  WARPSYNC.ALL ;  /* 0x0000000000007948 */ /* 0x000fea0003800000 */
[----:B------:R-:W2:Y:S04]  /*1ffc0*/  LDL R5, [R1+0x1e0] ;  /* 0x0001e00001057983 */ /* 0x000ea80000100800 */
[----:B------:R-:W3:Y:S04]  /*1ffd0*/  LDL R6, [R1+0x1e4] ;  /* 0x0001e40001067983 */ /* 0x000ee80000100800 */
[----:B------:R-:W4:Y:S01]  /*1ffe0*/  LDL.64 R14, [R1+0xb8] ;  /* 0x0000b800010e7983 */ /* 0x000f220000100a00 */
[----:B------:R-:W-:Y:S01]  /*1fff0*/  IMAD.MOV.U32 R8, RZ, RZ, -0x800000 ;  /* 0xff800000ff087424 */ /* 0x000fe200078e00ff */
[----:B------:R-:W-:Y:S08]  /*20000*/  BAR.ARV 0x8, 0x100 ;  /* 0x0204000000007b1d */ /* 0x000ff00000002000 */
[----:B------:R-:W-:Y:S06]  /*20010*/  BAR.SYNC.DEFER_BLOCKING 0xf, 0x100 ;  /* 0x03c4000000007b1d */ /* 0x000fec0000010000 */
[----:B--2---:R-:W2:Y:S02]  /*20020*/  SHFL.BFLY PT, R0, R5, 0x2, 0x1f ;  /* 0x0c401f0005007f89 */ /* 0x004ea400000e0000 */
[----:B--2---:R-:W-:-:S05]  /*20030*/  FADD.FTZ R0, R5, R0 ;  /* 0x0000000005007221 */ /* 0x004fca0000010000 */
[----:B------:R-:W0:Y:S02]  /*20040*/  SHFL.BFLY PT, R3, R0, 0x1, 0x1f ;  /* 0x0c201f0000037f89 */ /* 0x000e2400000e0000 */
[----:B01----:R-:W-:-:S05]  /*20050*/  FADD.FTZ R2, R0, R3 ;  /* 0x0000000300027221 */ /* 0x003fca0000010000 */
[----:B------:R-:W-:Y:S04]  /*20060*/  STL [R1+0x1e0], R2 ;  /* 0x0001e00201007387 */ /* 0x000fe80000100800 */
[----:B------:R-:W2:Y:S04]  /*20070*/  LDL R13, [R1+0x1e0] ;  /* 0x0001e000010d7983 */ /* 0x000ea80000100800 */
[----:B---3--:R-:W0:Y:S02]  /*20080*/  SHFL.BFLY PT, R3, R6, 0x2, 0x1f ;  /* 0x0c401f0006037f89 */ /* 0x008e2400000e0000 */
[----:B0-----:R-:W-:-:S05]  /*20090*/  FADD.FTZ R3, R3, R6 ;  /* 0x0000000603037221 */ /* 0x001fca0000010000 */
[----:B------:R-:W0:Y:S02]  /*200a0*/  SHFL.BFLY PT, R4, R3, 0x1, 0x1f ;  /* 0x0c201f0003047f89 */ /* 0x000e2400000e0000 */
[----:B0-----:R-:W-:-:S05]  /*200b0*/  FADD.FTZ R4, R3, R4 ;  /* 0x0000000403047221 */ /* 0x001fca0000010000 */
[----:B------:R-:W-:-:S13]  /*200c0*/  FSETP.NE.FTZ.AND P2, PT, R4, RZ, PT ;  /* 0x000000ff0400720b */ /* 0x000fda0003f55000 */
[----:B------:R-:W3:Y:S04]  /*200d0*/  @P2 LDL R7, [R1+0x1f0] ;  /* 0x0001f00001072983 */ /* 0x000ee80000100800 */
[----:B------:R-:W5:Y:S01]  /*200e0*/  @P2 LDL R10, [R1+0x1d4] ;  /* 0x0001d400010a2983 */ /* 0x000f620000100800 */
[----:B--2---:R-:W-:-:S13]  /*200f0*/  FSETP.NE.FTZ.AND P1, PT, R13, RZ, PT ;  /* 0x000000ff0d00720b */ /* 0x004fda0003f35000 */
[----:B------:R-:W2:Y:S04]  /*20100*/  @P1 LDL R5, [R1+0x1f0] ;  /* 0x0001f00001051983 */ /* 0x000ea80000100800 */
[----:B------:R-:W4:Y:S01]  /*20110*/  @P1 LDL R2, [R1+0x1d0] ;  /* 0x0001d00001021983 */ /* 0x000f220000100800 */
[----:B------:R-:W0:Y:S08]  /*20120*/  @P2 MUFU.LG2 R9, R4 ;  /* 0x0000000400092308 */ /* 0x000e300000000c00 */
[----:B------:R-:W1:Y:S01]  /*20130*/  @P1 MUFU.LG2 R6, R13 ;  /* 0x0000000d00061308 */ /* 0x000e620000000c00 */
[----:B------:R-:W-:-:S02]  /*20140*/  IMAD.MOV.U32 R0, RZ, RZ, -0x800000 ;  /* 0xff800000ff007424 */ /* 0x000fc400078e00ff */
[----:B0-----:R-:W-:Y:S01]  /*20150*/  @P2 FMUL.FTZ R12, R9, 0.69314718246459960938 ;  /* 0x3f317218090c2820 */ /* 0x001fe20000410000 */
[----:B-1----:R-:W-:Y:S01]  /*20160*/  @P1 FMUL.FTZ R6, R6, 0.69314718246459960938 ;  /* 0x3f31721806061820 */ /* 0x002fe20000410000 */
[----:B------:R-:W-:Y:S01]  /*20170*/  STL [R1+0x1e4], R4 ;  /* 0x0001e40401007387 */ /* 0x000fe20000100800 */
[----:B---3--:R-:W-:-:S04]  /*20180*/  @P2 FMUL.FTZ R7, R7, 0.69314718246459960938 ;  /* 0x3f31721807072820 */ /* 0x008fc80000410000 */
[----:B-----5:R-:W-:-:S05]  /*20190*/  @P2 FFMA.FTZ R8, R7, R10, R12 ;  /* 0x0000000a07082223 */ /* 0x020fca000001000c */
[----:B------:R0:W-:Y:S01]  /*201a0*/  STL [R1+0x1e4], R8 ;  /* 0x0001e40801007387 */ /* 0x0001e20000100800 */
[----:B--2---:R-:W-:-:S04]  /*201b0*/  @P1 FMUL.FTZ R5, R5, 0.69314718246459960938 ;  /* 0x3f31721805051820 */ /* 0x004fc80000410000 */
[----:B----4-:R-:W-:-:S05]  /*201c0*/  @P1 FFMA.FTZ R0, R5, R2, R6 ;  /* 0x0000000205001223 */ /* 0x010fca0000010006 */
[----:B------:R1:W-:Y:S04]  /*201d0*/  STL [R1+0x1e0], R0 ;  /* 0x0001e00001007387 */ /* 0x0003e80000100800 */
[----:B------:R-:W2:Y:S02]  /*201e0*/  LD.E R2, desc[UR36][R14.64+0x4] ;  /* 0x000004240e027980 */ /* 0x000ea4000c101900 */
[----:B--2---:R-:W-:Y:S02]  /*201f0*/  ISETP.NE.AND P0, PT, R2, RZ, PT ;  /* 0x000000ff0200720c */ /* 0x004fe40003f05270 */
[----:B------:R-:W2:Y:S11]  /*20200*/  LDL R2, [R1+0x1c0] ;  /* 0x0001c00001027983 */ /* 0x000eb60000100800 */
[----:B------:R-:W3:Y:S04]  /*20210*/  @!P0 LDL.64 R6, [R1+0xc0] ;  /* 0x0000c00001068983 */ /* 0x000ee80000100a00 */
[----:B------:R-:W2:Y:S01]  /*20220*/  @!P0 LD.E R3, desc[UR36][R14.64] ;  /* 0x000000240e038980 */ /* 0x000ea2000c101900 */
[----:B------:R-:W-:-:S06]  /*20230*/  IMAD.MOV.U32 R47, RZ, RZ, RZ ;  /* 0x000000ffff2f7224 */ /* 0x000fcc00078e00ff */
[----:B------:R-:W4:Y:S01]  /*20240*/  @P1 MUFU.RCP R47, R13 ;  /* 0x0000000d002f1308 */ /* 0x000f220000001000 */
[----:B---3--:R-:W0:Y:S01]  /*20250*/  @!P0 LD.E.64 R6, desc[UR36][R6.64] ;  /* 0x0000002406068980 */ /* 0x008e22000c101b00 */
[----:B--2---:R-:W-:-:S04]  /*20260*/  @!P0 IMAD R3, R2, 0x40, R3 ;  /* 0x0000004002038824 */ /* 0x004fc800078e0203 */
[----:B0-----:R-:W-:-:S05]  /*20270*/  @!P0 IMAD.WIDE R8, R3, 0x4, R6 ;  /* 0x0000000403088825 */ /* 0x001fca00078e0206 */
[----:B----4-:R0:W-:Y:S04]  /*20280*/  @!P0 ST.E desc[UR36][R8.64], R47 ;  /* 0x0000002f08008985 */ /* 0x0101e8000c101924 */
[----:B------:R-:W1:Y:S04]  /*20290*/  @!P0 LDL.64 R14, [R1+0xb8] ;  /* 0x0000b800010e8983 */ /* 0x000e680000100a00 */
[----:B-1----:R-:W2:Y:S02]  /*202a0*/  @!P0 LD.E R0, desc[UR36][R14.64+0x4] ;  /* 0x000004240e008980 */ /* 0x002ea4000c101900 */
[----:B--2---:R-:W-:-:S13]  /*202b0*/  @!P0 ISETP.NE.AND P0, PT, R0, RZ, PT ;  /* 0x000000ff0000820c */ /* 0x004fda0003f05270 */
[----:B------:R-:W2:Y:S04]  /*202c0*/  @!P0 LDL.64 R10, [R1+0xc0] ;  /* 0x0000c000010a8983 */ /* 0x000ea80000100a00 */
[----:B------:R-:W3:Y:S01]  /*202d0*/  @!P0 LD.E R3, desc[UR36][R14.64] ;  /* 0x000000240e038980 */ /* 0x000ee2000c101900 */
[----:B------:R-:W-:-:S06]  /*202e0*/  IMAD.MOV.U32 R0, RZ, RZ, RZ ;  /* 0x000000ffff007224 */ /* 0x000fcc00078e00ff */
[----:B------:R-:W1:Y:S01]  /*202f0*/  @P2 MUFU.RCP R0, R4 ;  /* 0x0000000400002308 */ /* 0x000e620000001000 */
[----:B--2---:R-:W2:Y:S01]  /*20300*/  @!P0 LD.E.64 R10, desc[UR36][R10.64] ;  /* 0x000000240a0a8980 */ /* 0x004ea2000c101b00 */
[----:B---3--:R-:W-:-:S04]  /*20310*/  @!P0 IMAD R3, R2, 0x40, R3 ;  /* 0x0000004002038824 */ /* 0x008fc800078e0203 */
[----:B------:R-:W-:-:S04]  /*20320*/  @!P0 VIADD R3, R3, 0x8 ;  /* 0x0000000803038836 */ /* 0x000fc80000000000 */
[----:B--2---:R-:W-:-:S05]  /*20330*/  @!P0 IMAD.WIDE R2, R3, 0x4, R10 ;  /* 0x0000000403028825 */ /* 0x004fca00078e020a */
[----:B-1----:R1:W-:Y:S04]  /*20340*/  @!P0 ST.E desc[UR36][R2.64], R0 ;  /* 0x0000000002008985 */ /* 0x0023e8000c101924 */
        /* <DEDUP_REMOVED lines=28> */
[----:B0-----:R-:W5:Y:S04]  /*20510*/  LDL.64 R8, [R1+0x3a8] ;  /* 0x0003a80001087983 */ /* 0x001f680000100a00 */
[----:B------:R-:W5:Y:S04]  /*20520*/  LDL.64 R4, [R1+0x3b8] ;  /* 0x0003b80001047983 */ /* 0x000f680000100a00 */
[----:B------:R-:W5:Y:S04]  /*20530*/  LDL.64 R10, [R1+0x3c8] ;  /* 0x0003c800010a7983 */ /* 0x000f680000100a00 */
[----:B-1----:R-:W5:Y:S04]  /*20540*/  LDL.64 R2, [R1+0x3d8] ;  /* 0x0003d80001027983 */ /* 0x002f680000100a00 */
        /* <DEDUP_REMOVED lines=33> */
[----:B------:R-:W5:Y:S04]  /*20760*/  LDL R45, [R1+0x1c8] ;  /* 0x0001c800012d7983 */ /* 0x000f680000100800 */
[----:B------:R-:W5:Y:S01]  /*20770*/  LDL R22, [R1+0x1cc] ;  /* 0x0001cc0001167983 */ /* 0x000f620000100800 */
[----:B--2---:R-:W-:-:S05]  /*20780*/  VIADD R46, R46, 0x1 ;  /* 0x000000012e2e7836 */ /* 0x004fca0000000000 */
[----:B------:R-:W-:-:S13]  /*20790*/  ISETP.NE.AND P0, PT, R46, 0x2, PT ;  /* 0x000000022e00780c */ /* 0x000fda0003f05270 */
[----:B------:R-:W2:Y:S01]  /*207a0*/  @!P0 LDL R44, [R1+0x1c4] ;  /* 0x0001c400012c8983 */ /* 0x000ea20000100800 */
[-C--:B---3--:R-:W-:Y:S01]  /*207b0*/  FMUL.FTZ R135, R135, R0.reuse ;  /* 0x0000000087877220 */ /* 0x088fe20000410000 */
[-C--:B------:R-:W-:Y:S01]  /*207c0*/  FMUL.FTZ R134, R134, R0.reuse ;  /* 0x0000000086867220 */ /* 0x080fe20000410000 */
[-C--:B----4-:R-:W-:Y:S01]  /*207d0*/  FMUL.FTZ R119, R119, R0.reuse ;  /* 0x0000000077777220 */ /* 0x090fe20000410000 */
[-C--:B------:R-:W-:Y:S01]  /*207e0*/  FMUL.FTZ R118, R118, R0.reuse ;  /* 0x0000000076767220 */ /* 0x080fe20000410000 */
[-C--:B-----5:R-:W-:Y:S01]  /*207f0*/  FMUL.FTZ R121, R121, R0.reuse ;  /* 0x0000000079797220 */ /* 0x0a0fe20000410000 */
        /* <DEDUP_REMOVED lines=123> */
[----:B------:R-:W-:-:S02]  /*20fb0*/  VIADD R0, R45, 0x1 ;  /* 0x000000012d007836 */ /* 0x000fc40000000000 */
[----:B------:R-:W-:Y:S01]  /*20fc0*/  VIADD R22, R22, 0x1 ;  /* 0x0000000116167836 */ /* 0x000fe20000000000 */
[----:B------:R-:W-:Y:S04]  /*20fd0*/  STL [R1+0x1c0], R46 ;  /* 0x0001c02e01007387 */ /* 0x000fe80000100800 */
        /* <DEDUP_REMOVED lines=11> */
[----:B------:R-:W-:Y:S01]  /*21090*/  STL.64 [R1+0x290], R72 ;  /* 0x0002904801007387 */ /* 0x000fe20000100a00 */
[----:B--2---:R-:W-:-:S03]  /*210a0*/  @!P0 LOP3.LUT R44, R44, 0x1, RZ, 0x3c, !PT ;  /* 0x000000012c2c8812 */ /* 0x004fc600078e3cff */
        /* <DEDUP_REMOVED lines=51> */
[----:B------:R-:W-:Y:S04]  /*213e0*/  STL [R1+0x1c8], R0 ;  /* 0x0001c80001007387 */ /* 0x000fe80000100800 */
[----:B------:R-:W-:Y:S04]  /*213f0*/  @!P0 STL [R1+0x1c4], R44 ;  /* 0x0001c42c01008387 */ /* 0x000fe80000100800 */
[----:B------:R-:W-:Y:S04]  /*21400*/  STL [R1+0x1cc], R22 ;  /* 0x0001cc1601007387 */ /* 0x000fe80000100800 */
[----:B------:R-:W-:Y:S04]  /*21410*/  @!P0 STL [R1+0x1c0], RZ ;  /* 0x0001c0ff01008387 */ /* 0x000fe80000100800 */
[----:B------:R0:W-:Y:S02]  /*21420*/  STL.64 [R1+0x3d8], R2 ;  /* 0x0003d80201007387 */ /* 0x0001e40000100a00 */
[----:B0-----:R-:W-:Y:S01]  /*21430*/  IMAD.MOV.U32 R3, RZ, RZ, 0x1 ;  /* 0x00000001ff037424 */ /* 0x001fe200078e00ff */
[----:B------:R-:W-:Y:S06]  /*21440*/  BAR.ARV 0xe, 0x100 ;  /* 0x0384000000007b1d */ /* 0x000fec0000002000 */
.L_x_5118:
[----:B0-----:R-:W-:-:S04]  /*21450*/  PRMT R0, R3, 0x9910, RZ ;  /* 0x0000991003007816 */ /* 0x001fc800000000ff */
[----:B------:R-:W-:-:S13]  /*21460*/  ISETP.NE.AND P0, PT, R0, RZ, PT ;  /* 0x000000ff0000720c */ /* 0x000fda0003f05270 */
[----:B------:R-:W-:Y:S05]  /*21470*/  @!P0 BRA `(.L_x_5236) ;  /* 0x0000002400f88947 */ /* 0x000fea0003800000 */
[----:B------:R-:W0:Y:S01]  /*21480*/  S2R R0, SR_TID.X ;  /* 0x0000000000007919 */ /* 0x000e220000002100 */
[----:B------:R-:W1:Y:S01]  /*21490*/  S2UR UR5, SR_CgaCtaId ;  /* 0x00000000000579c3 */ /* 0x000e620000008800 */
[----:B------:R-:W-:Y:S01]  /*214a0*/  UMOV UR4, 0x400 ;  /* 0x0000040000047882 */ /* 0x000fe20000000000 */
[----:B------:R-:W-:-:S06]  /*214b0*/  SHF.R.S32.HI R14, RZ, 0x1f, R152 ;  /* 0x0000001fff0e7819 */ /* 0x000fcc0000011498 */
[----:B------:R-:W-:Y:S01]  /*214c0*/  BAR.SYNC.DEFER_BLOCKING 0x1, 0x100 ;  /* 0x0044000000007b1d */ /* 0x000fe20000010000 */
[----:B------:R-:W-:-:S07]  /*214d0*/  SHF.R.S32.HI R16, RZ, 0x1f, R23 ;  /* 0x0000001fff107819 */ /* 0x000fce0000011417 */
[----:B------:R-:W2:Y:S01]  /*214e0*/  LDC R29, c[0x0][0xce8] ;  /* 0x00033a00ff1d7b82 */ /* 0x000ea20000000800 */
[----:B------:R-:W3:Y:S07]  /*214f0*/  S2R R20, SR_CTAID.X ;  /* 0x0000000000147919 */ /* 0x000eee0000002500 */
[----:B------:R-:W4:Y:S01]  /*21500*/  LDC.64 R18, c[0x0][0xc40] ;  /* 0x00031000ff127b82 */ /* 0x000f220000000a00 */
[----:B-1----:R-:W-:-:S04]  /*21510*/  ULEA UR4, UR5, UR4, 0x18 ;  /* 0x0000000405047291 */ /* 0x002fc8000f8ec03f */
[----:B------:R-:W-:Y:S01]  /*21520*/  UIADD3 UR4, UR4, 0x38820, URZ ;  /* 0x0003882004047890 */ /* 0x000fe2000fffe03f */
[----:B0-----:R-:W-:-:S03]  /*21530*/  VIADD R5, R0, 0xffffff80 ;  /* 0xffffff8000057836 */ /* 0x001fc60000000000 */
[----:B------:R-:W-:Y:S01]  /*21540*/  UPRMT UR4, URZ, 0x654, UR4 ;  /* 0x000006543f047896 */ /* 0x000fe20008000004 */
[----:B--2---:R-:W-:Y:S02]  /*21550*/  ISETP.NE.AND P1, PT, R29, 0x1, PT ;  /* 0x000000011d00780c */ /* 0x004fe40003f25270 */
[----:B------:R-:W-:-:S04]  /*21560*/  SHF.R.S32.HI R2, RZ, 0x1f, R5 ;  /* 0x0000001fff027819 */ /* 0x000fc80000011405 */
[----:B------:R-:W-:Y:S02]  /*21570*/  LEA.HI R0, R2, R5, RZ, 0x7 ;  /* 0x0000000502007211 */ /* 0x000fe400078f38ff */
[----:B------:R-:W-:Y:S02]  /*21580*/  SYNCS.ARRIVE.TRANS64.RED.A1T0 RZ, [UR4], RZ ;  /* 0x000000ffffff79a7 */ /* 0x000fe40008100404 */
[----:B------:R-:W-:Y:S02]  /*21590*/  SHF.R.S32.HI R24, RZ, 0x7, R0 ;  /* 0x00000007ff187819 */ /* 0x000fe40000011400 */
[----:B------:R-:W-:-:S03]  /*215a0*/  LOP3.LUT R4, R0, 0xffffff80, RZ, 0xc0, !PT ;  /* 0xffffff8000047812 */ /* 0x000fc600078ec0ff */
[----:B------:R-:W0:Y:S02]  /*215b0*/  SHFL.IDX PT, R3, R24, RZ, 0x1f ;  /* 0x00001fff18037589 */ /* 0x000e2400000e0000 */
[----:B------:R-:W-:Y:S01]  /*215c0*/  IMAD.IADD R25, R5, 0x1, -R4 ;  /* 0x0000000105197824 */ /* 0x000fe200078e0a04 */
[----:B------:R-:W-:-:S04]  /*215d0*/  LEA.HI R4, R2, R5, RZ, 0x2 ;  /* 0x0000000502047211 */ /* 0x000fc800078f10ff */
[----:B------:R-:W-:Y:S02]  /*215e0*/  SHF.R.S32.HI R22, RZ, 0x1f, R25 ;  /* 0x0000001fff167819 */ /* 0x000fe40000011419 */
[----:B------:R-:W-:Y:S02]  /*215f0*/  LOP3.LUT R4, R4, 0xfffffffc, RZ, 0xc0, !PT ;  /* 0xfffffffc04047812 */ /* 0x000fe400078ec0ff */
[----:B------:R-:W-:-:S03]  /*21600*/  LEA.HI R21, R22, R25, RZ, 0x2 ;  /* 0x0000001916157211 */ /* 0x000fc600078f10ff */
[----:B------:R-:W-:Y:S01]  /*21610*/  IMAD.IADD R28, R5, 0x1, -R4 ;  /* 0x00000001051c7824 */ /* 0x000fe200078e0a04 */
[--C-:B------:R-:W-:Y:S02]  /*21620*/  SHF.R.S32.HI R26, RZ, 0x2, R21.reuse ;  /* 0x00000002ff1a7819 */ /* 0x100fe40000011415 */
[----:B0-----:R-:W-:Y:S02]  /*21630*/  ISETP.NE.AND P0, PT, R3, RZ, PT ;  /* 0x000000ff0300720c */ /* 0x001fe40003f05270 */
[----:B------:R-:W-:-:S04]  /*21640*/  SHF.R.S32.HI R3, RZ, 0x1f, R21 ;  /* 0x0000001fff037819 */ /* 0x000fc80000011415 */
[----:B------:R-:W-:-:S04]  /*21650*/  LEA.HI R3, R3, R26, RZ, 0x3 ;  /* 0x0000001a03037211 */ /* 0x000fc800078f18ff */
[----:B------:R-:W-:-:S03]  /*21660*/  LOP3.LUT R27, R3, 0xfffffff8, RZ, 0xc0, !PT ;  /* 0xfffffff8031b7812 */ /* 0x000fc600078ec0ff */
[----:B---34-:R-:W-:Y:S05]  /*21670*/  @P0 BRA `(.L_x_5237) ;  /* 0x0000000400500947 */ /* 0x018fea0003800000 */
[----:B------:R-:W-:Y:S01]  /*21680*/  LOP3.LUT R0, R0, 0xffffff80, RZ, 0xc0, !PT ;  /* 0xffffff8000007812 */ /* 0x000fe200078ec0ff */
[----:B------:R-:W0:Y:S01]  /*21690*/  S2R R11, SR_CTAID.X ;  /* 0x00000000000b7919 */ /* 0x000e220000002500 */
[----:B------:R-:W1:Y:S01]  /*216a0*/  LDC R12, c[0x0][0xce8] ;  /* 0x00033a00ff0c7b82 */ /* 0x000e620000000800 */
[----:B------:R-:W-:Y:S01]  /*216b0*/  LEA.HI R9, R24, R24, RZ, 0x1 ;  /* 0x0000001818097211 */ /* 0x000fe200078f08ff */
[----:B------:R-:W-:Y:S01]  /*216c0*/  ULDC UR4, c[0x0][0xb88] ;  /* 0x0002e20000047ab9 */ /* 0x000fe20000000800 */
[----:B------:R-:W-:Y:S02]  /*216d0*/  IMAD.IADD R0, R5, 0x1, -R0 ;  /* 0x0000000105007824 */ /* 0x000fe400078e0a00 */
[----:B------:R-:W-:-:S03]  /*216e0*/  LOP3.LUT R13, R9, 0xfffffe, RZ, 0xc0, !PT ;  /* 0x00fffffe090d7812 */ /* 0x000fc600078ec0ff */
[----:B------:R-:W-:Y:S02]  /*216f0*/  SHF.R.S32.HI R3, RZ, 0x1f, R0 ;  /* 0x0000001fff037819 */ /* 0x000fe40000011400 */
[----:B------:R-:W-:Y:S02]  /*21700*/  IMAD.IADD R13, R24, 0x1, -R13 ;  /* 0x00000001180d7824 */ /* 0x000fe400078e0a0d */
[CC--:B------:R-:W-:Y:S02]  /*21710*/  LEA.HI R4, R3.reuse, R0.reuse, RZ, 0x2 ;  /* 0x0000000003047211 */ /* 0x0c0fe400078f10ff */
[----:B------:R-:W-:Y:S02]  /*21720*/  LEA.HI R3, R3, R0, RZ, 0x5 ;  /* 0x0000000003037211 */ /* 0x000fe400078f28ff */
[--C-:B------:R-:W-:Y:S02]  /*21730*/  SHF.R.S32.HI R6, RZ, 0x2, R4.reuse ;  /* 0x00000002ff067819 */ /* 0x100fe40000011404 */
[----:B------:R-:W-:-:S04]  /*21740*/  SHF.R.S32.HI R7, RZ, 0x1f, R4 ;  /* 0x0000001fff077819 */ /* 0x000fc80000011404 */
[----:B------:R-:W-:Y:S02]  /*21750*/  LEA.HI R8, R7, R6, RZ, 0x3 ;  /* 0x0000000607087211 */ /* 0x000fe400078f18ff */
[----:B------:R-:W-:Y:S02]  /*21760*/  LOP3.LUT R7, R4, 0x7ffffffc, RZ, 0xc0, !PT ;  /* 0x7ffffffc04077812 */ /* 0x000fe400078ec0ff */
[----:B------:R-:W-:Y:S01]  /*21770*/  LOP3.LUT R9, R8, 0xfffffff8, RZ, 0xc0, !PT ;  /* 0xfffffff808097812 */ /* 0x000fe200078ec0ff */
[----:B-1----:R-:W-:Y:S01]  /*21780*/  IMAD R8, R12, UR4, RZ ;  /* 0x000000040c087c24 */ /* 0x002fe2000f8e02ff */
[----:B------:R-:W-:Y:S01]  /*21790*/  SHF.R.S32.HI R4, RZ, 0x5, R3 ;  /* 0x00000005ff047819 */ /* 0x000fe20000011403 */
[----:B------:R-:W-:Y:S01]  /*217a0*/  IMAD.IADD R0, R0, 0x1, -R7 ;  /* 0x0000000100007824 */ /* 0x000fe200078e0a07 */
[----:B------:R-:W1:Y:S01]  /*217b0*/  S2UR UR6, SR_CTAID.Z ;  /* 0x00000000000679c3 */ /* 0x000e620000002700 */
[----:B------:R-:W-:Y:S01]  /*217c0*/  IMAD.IADD R9, R6, 0x1, -R9 ;  /* 0x0000000106097824 */ /* 0x000fe200078e0a09 */
[----:B------:R-:W-:Y:S01]  /*217d0*/  ISETP.NE.AND P3, PT, R12, 0x1, PT ;  /* 0x000000010c00780c */ /* 0x000fe20003f65270 */
[----:B------:R-:W-:Y:S01]  /*217e0*/  IMAD.U32 R3, R13, -0x100, RZ ;  /* 0xffffff000d037824 */ /* 0x000fe200078e00ff */
[----:B------:R-:W-:Y:S01]  /*217f0*/  ULDC.64 UR4, c[0x0][0xcd0] ;  /* 0x0003340000047ab9 */ /* 0x000fe20000000a00 */
[----:B------:R-:W-:-:S02]  /*21800*/  IMAD.SHL.U32 R0, R0, 0x2, RZ ;  /* 0x0000000200007824 */ /* 0x000fc400078e00ff */
[----:B------:R-:W-:Y:S01]  /*21810*/  IMAD R10, R4, 0x10, R9 ;  /* 0x00000010040a7824 */ /* 0x000fe200078e0209 */
[----:B------:R-:W2:Y:S02]  /*21820*/  LDC.64 R6, c[0x0][0xcd8] ;  /* 0x00033600ff067b82 */ /* 0x000ea40000000a00 */
[----:B------:R-:W-:Y:S01]  /*21830*/  ISETP.NE.AND P0, PT, R0, R3, PT ;  /* 0x000000030000720c */ /* 0x000fe20003f05270 */
[----:B0-----:R-:W-:-:S05]  /*21840*/  IMAD R13, R11, 0x40, R10 ;  /* 0x000000400b0d7824 */ /* 0x001fca00078e020a */
[----:B------:R-:W-:Y:S01]  /*21850*/  ISETP.GE.OR P2, PT, R13, R8, P0 ;  /* 0x000000080d00720c */ /* 0x000fe20000746670 */
[----:B------:R-:W0:-:S12]  /*21860*/  @P3 LDC R4, c[0x0][0xcec] ;  /* 0x00033b00ff043b82 */ /* 0x000e180000000800 */
[----:B------:R-:W3:Y:S01]  /*21870*/  @!P2 LDL R15, [R1+0x1e0] ;  /* 0x0001e000010fa983 */ /* 0x000ee20000100800 */
[----:B------:R-:W-:Y:S01]  /*21880*/  LEA.HI R0, R2, R5, RZ, 0x2 ;  /* 0x0000000502007211 */ /* 0x000fe200078f10ff */
[----:B-1----:R-:W-:Y:S01]  /*21890*/  USHF.R.S32.HI UR7, URZ, 0x1f, UR6 ;  /* 0x0000001f3f077899 */ /* 0x002fe20008011406 */
[----:B------:R-:W1:Y:S01]  /*218a0*/  S2UR UR6, SR_CTAID.Z ;  /* 0x00000000000679c3 */ /* 0x000e620000002700 */
[----:B------:R-:W-:Y:S01]  /*218b0*/  IMAD R9, R14, UR4, RZ ;  /* 0x000000040e097c24 */ /* 0x000fe2000f8e02ff */
[----:B------:R-:W-:Y:S01]  /*218c0*/  LOP3.LUT R0, R0, 0xfffffffc, RZ, 0xc0, !PT ;  /* 0xfffffffc00007812 */ /* 0x000fe200078ec0ff */
[----:B------:R-:W-:Y:S01]  /*218d0*/  VIADD R13, R13, 0x8 ;  /* 0x000000080d0d7836 */ /* 0x000fe20000000000 */
[----:B------:R-:W-:Y:S01]  /*218e0*/  BSSY B0, `(.L_x_5237) ;  /* 0x000002d000007945 */ /* 0x000fe20003800000 */
[----:B------:R-:W-:Y:S02]  /*218f0*/  IMAD R9, R152, UR5, R9 ;  /* 0x0000000598097c24 */ /* 0x000fe4000f8e0209 */
[----:B------:R-:W-:Y:S01]  /*21900*/  IMAD.IADD R0, R5, 0x1, -R0 ;  /* 0x0000000105007824 */ /* 0x000fe200078e0a00 */
[----:B------:R-:W-:Y:S01]  /*21910*/  ISETP.GE.OR P0, PT, R13, R8, P0 ;  /* 0x000000080d00720c */ /* 0x000fe20000706670 */
[----:B------:R-:W4:Y:S03]  /*21920*/  @P3 LDC R5, c[0x0][0xcf0] ;  /* 0x00033c00ff053b82 */ /* 0x000f260000000800 */
[----:B------:R-:W-:-:S04]  /*21930*/  LEA.HI R2, R0, R0, RZ, 0x1 ;  /* 0x0000000000027211 */ /* 0x000fc800078f08ff */
[----:B------:R-:W-:-:S05]  /*21940*/  LOP3.LUT R3, R2, 0x1ffffffe, RZ, 0xc0, !PT ;  /* 0x1ffffffe02037812 */ /* 0x000fca00078ec0ff */
[----:B------:R-:W-:Y:S02]  /*21950*/  IMAD.IADD R0, R0, 0x1, -R3 ;  /* 0x0000000100007824 */ /* 0x000fe400078e0a03 */
[----:B------:R-:W-:Y:S01]  /*21960*/  IMAD.WIDE.U32 R2, R152, UR4, RZ ;  /* 0x0000000498027c25 */ /* 0x000fe2000f8e00ff */
[----:B------:R-:W-:-:S03]  /*21970*/  ULDC.64 UR4, c[0x0][0xce0] ;  /* 0x0003380000047ab9 */ /* 0x000fc60000000a00 */
[----:B------:R-:W-:Y:S02]  /*21980*/  IMAD R0, R0, 0x8, R10 ;  /* 0x0000000800007824 */ /* 0x000fe400078e020a */
[----:B------:R-:W-:Y:S02]  /*21990*/  IMAD.IADD R3, R3, 0x1, R9 ;  /* 0x0000000103037824 */ /* 0x000fe400078e0209 */
[----:B------:R-:W-:Y:S02]  /*219a0*/  IMAD R9, R11, 0x40, R0 ;  /* 0x000000400b097824 */ /* 0x000fe400078e0200 */
[----:B--2---:R-:W-:Y:S02]  /*219b0*/  IMAD R10, R6, UR7, RZ ;  /* 0x00000007060a7c24 */ /* 0x004fe4000f8e02ff */
[----:B0-----:R-:W-:-:S04]  /*219c0*/  @P3 IMAD.HI.U32 R4, R9, R4, RZ ;  /* 0x0000000409043227 */ /* 0x001fc800078e00ff */
[----:B-1----:R-:W-:Y:S02]  /*219d0*/  IMAD R17, R7, UR6, R10 ;  /* 0x0000000607117c24 */ /* 0x002fe4000f8e020a */
[----:B------:R-:W-:Y:S01]  /*219e0*/  IMAD.MOV.U32 R11, RZ, RZ, R9 ;  /* 0x000000ffff0b7224 */ /* 0x000fe200078e0009 */
[----:B----4-:R-:W-:Y:S01]  /*219f0*/  @P3 SHF.R.U32.HI R11, RZ, R5, R4 ;  /* 0x00000005ff0b3219 */ /* 0x010fe20000011604 */
[----:B------:R-:W-:-:S04]  /*21a00*/  IMAD.WIDE.U32 R6, R6, UR6, R2 ;  /* 0x0000000606067c25 */ /* 0x000fc8000f8e0002 */
[----:B------:R-:W-:Y:S02]  /*21a10*/  IMAD.IADD R7, R7, 0x1, R17 ;  /* 0x0000000107077824 */ /* 0x000fe400078e0211 */
[----:B------:R-:W-:Y:S02]  /*21a20*/  IMAD.MOV R5, RZ, RZ, -R11 ;  /* 0x000000ffff057224 */ /* 0x000fe400078e0a0b */
[----:B------:R-:W-:Y:S02]  /*21a30*/  IMAD R0, R16, UR4, RZ ;  /* 0x0000000410007c24 */ /* 0x000fe4000f8e02ff */
[----:B------:R-:W-:Y:S01]  /*21a40*/  IMAD.WIDE.U32 R2, R23, UR4, R6 ;  /* 0x0000000417027c25 */ /* 0x000fe2000f8e0006 */
[----:B------:R-:W-:-:S03]  /*21a50*/  SHF.R.S32.HI R7, RZ, 0x1f, R11 ;  /* 0x0000001fff077819 */ /* 0x000fc6000001140b */
[----:B------:R-:W-:Y:S01]  /*21a60*/  IMAD R5, R12, R5, R9 ;  /* 0x000000050c057224 */ /* 0x000fe200078e0209 */
[----:B------:R-:W-:Y:S01]  /*21a70*/  IADD3 R2, P3, R11, R2, RZ ;  /* 0x000000020b027210 */ /* 0x000fe20007f7e0ff */
        /* <DEDUP_REMOVED lines=9> */
[----:B------:R-:W-:-:S04]  /*21b10*/  IMAD.IADD R3, R3, 0x1, R5 ;  /* 0x0000000103037824 */ /* 0x000fc800078e0205 */
[----:B------:R-:W-:Y:S01]  /*21b20*/  SHFL.IDX PT, R4, R0, 0x1, 0x1c1f ;  /* 0x003c1f0000047f89 */ /* 0x000fe200000e0000 */
[----:B------:R-:W-:-:S03]  /*21b30*/  LEA.HI.X R6, R2, UR5, R3, 0x2, P3 ;  /* 0x0000000502067c11 */ /* 0x000fc600098f1403 */
[----:B------:R-:W-:Y:S04]  /*21b40*/  SHFL.IDX PT, R2, R0, RZ, 0x1c1f ;  /* 0x001c1fff00027589 */ /* 0x000fe800000e0000 */
[----:B------:R-:W3:Y:S04]  /*21b50*/  SHFL.IDX PT, R3, R6, RZ, 0x1c1f ;  /* 0x001c1fff06037589 */ /* 0x000ee800000e0000 */
[----:B------:R0:W1:Y:S04]  /*21b60*/  SHFL.IDX PT, R5, R6, 0x1, 0x1c1f ;  /* 0x003c1f0006057f89 */ /* 0x00006800000e0000 */
[----:B---3--:R0:W-:Y:S01]  /*21b70*/  @!P2 ST.E desc[UR36][R2.64], R15 ;  /* 0x0000000f0200a985 */ /* 0x0081e2000c101924 */
[----:B-1----:R-:W-:Y:S05]  /*21b80*/  @P0 BRA `(.L_x_5238) ;  /* 0x0000000000080947 */ /* 0x002fea0003800000 */
[----:B0-----:R-:W2:Y:S04]  /*21b90*/  LDL R3, [R1+0x1e4] ;  /* 0x0001e40001037983 */ /* 0x001ea80000100800 */
[----:B--2---:R1:W-:Y:S02]  /*21ba0*/  ST.E desc[UR36][R4.64], R3 ;  /* 0x0000000304007985 */ /* 0x0043e4000c101924 */
.L_x_5238:
[----:B------:R-:W-:Y:S05]  /*21bb0*/  BSYNC B0 ;  /* 0x0000000000007941 */ /* 0x000fea0003800000 */
.L_x_5237:
[----:B------:R-:W2:Y:S01]  /*21bc0*/  S2UR UR6, SR_CTAID.Z ;  /* 0x00000000000679c3 */ /* 0x000ea20000002700 */
[----:B------:R-:W-:Y:S01]  /*21bd0*/  LEA.HI R0, R28, R28, RZ, 0x1 ;  /* 0x0000001c1c007211 */ /* 0x000fe200078f08ff */
[----:B------:R-:W-:Y:S01]  /*21be0*/  ULDC.64 UR4, c[0x0][0xc38] ;  /* 0x00030e0000047ab9 */ /* 0x000fe20000000a00 */
[----:B------:R-:W-:Y:S01]  /*21bf0*/  LEA.HI R22, R22, R25, RZ, 0x5 ;  /* 0x0000001916167211 */ /* 0x000fe200078f28ff */
[----:B01----:R-:W-:Y:S01]  /*21c00*/  IMAD R3, R14, UR4, RZ ;  /* 0x000000040e037c24 */ /* 0x003fe2000f8e02ff */
[----:B------:R-:W-:Y:S01]  /*21c10*/  LOP3.LUT R7, R0, 0x1ffffffe, RZ, 0xc0, !PT ;  /* 0x1ffffffe00077812 */ /* 0x000fe200078ec0ff */
[----:B------:R-:W-:Y:S01]  /*21c20*/  IMAD.IADD R27, R26, 0x1, -R27 ;  /* 0x000000011a1b7824 */ /* 0x000fe200078e0a1b */
[----:B------:R-:W-:Y:S01]  /*21c30*/  SHF.R.S32.HI R22, RZ, 0x5, R22 ;  /* 0x00000005ff167819 */ /* 0x000fe20000011416 */
[----:B------:R-:W0:Y:S01]  /*21c40*/  @P1 LDC R4, c[0x0][0xcec] ;  /* 0x00033b00ff041b82 */ /* 0x000e220000000800 */
[C---:B------:R-:W-:Y:S01]  /*21c50*/  IMAD R5, R152.reuse, UR5, R3 ;  /* 0x0000000598057c24 */ /* 0x040fe2000f8e0203 */
[----:B------:R-:W-:Y:S01]  /*21c60*/  BSSY B0, `(.L_x_5239) ;  /* 0x0000115000007945 */ /* 0x000fe20003800000 */
[----:B------:R-:W-:Y:S01]  /*21c70*/  IMAD.WIDE.U32 R2, R152, UR4, RZ ;  /* 0x0000000498027c25 */ /* 0x000fe2000f8e00ff */
[----:B------:R-:W-:-:S03]  /*21c80*/  ULDC.64 UR4, c[0x0][0xc48] ;  /* 0x0003120000047ab9 */ /* 0x000fc60000000a00 */
[----:B------:R-:W-:Y:S01]  /*21c90*/  IMAD.IADD R28, R28, 0x1, -R7 ;  /* 0x000000011c1c7824 */ /* 0x000fe200078e0a07 */
[----:B------:R-:W1:Y:S01]  /*21ca0*/  @P1 LDC R11, c[0x0][0xcf0] ;  /* 0x00033c00ff0b1b82 */ /* 0x000e620000000800 */
[----:B------:R-:W-:Y:S02]  /*21cb0*/  IMAD R27, R22, 0x10, R27 ;  /* 0x00000010161b7824 */ /* 0x000fe400078e021b */
[----:B------:R-:W-:Y:S02]  /*21cc0*/  IMAD.IADD R3, R3, 0x1, R5 ;  /* 0x0000000103037824 */ /* 0x000fe400078e0205 */
[----:B------:R-:W-:Y:S01]  /*21cd0*/  IMAD R5, R28, 0x8, R27 ;  /* 0x000000081c057824 */ /* 0x000fe200078e021b */
[----:B--2---:R-:W-:Y:S02]  /*21ce0*/  USHF.R.S32.HI UR7, URZ, 0x1f, UR6 ;  /* 0x0000001f3f077899 */ /* 0x004fe40008011406 */
[----:B------:R-:W2:Y:S01]  /*21cf0*/  S2UR UR6, SR_CTAID.Z ;  /* 0x00000000000679c3 */ /* 0x000ea20000002700 */
[----:B------:R-:W-:-:S02]  /*21d00*/  IMAD R9, R20, 0x40, R5 ;  /* 0x0000004014097824 */ /* 0x000fc400078e0205 */
[----:B------:R-:W-:Y:S02]  /*21d10*/  IMAD R20, R20, 0x40, R27 ;  /* 0x0000004014147824 */ /* 0x000fe400078e021b */
[----:B------:R-:W-:Y:S02]  /*21d20*/  IMAD R0, R18, UR7, RZ ;  /* 0x0000000712007c24 */ /* 0x000fe4000f8e02ff */
[----:B0-----:R-:W-:-:S04]  /*21d30*/  @P1 IMAD.HI.U32 R4, R9, R4, RZ ;  /* 0x0000000409041227 */ /* 0x001fc800078e00ff */
[----:B------:R-:W-:Y:S01]  /*21d40*/  IMAD.MOV.U32 R5, RZ, RZ, R9 ;  /* 0x000000ffff057224 */ /* 0x000fe200078e0009 */
[----:B-1----:R-:W-:-:S05]  /*21d50*/  @P1 SHF.R.U32.HI R5, RZ, R11, R4 ;  /* 0x0000000bff051219 */ /* 0x002fca0000011604 */
[----:B------:R-:W-:Y:S02]  /*21d60*/  IMAD.MOV R4, RZ, RZ, -R5 ;  /* 0x000000ffff047224 */ /* 0x000fe400078e0a05 */
[----:B--2---:R-:W-:Y:S02]  /*21d70*/  IMAD R7, R19, UR6, R0 ;  /* 0x0000000613077c24 */ /* 0x004fe4000f8e0200 */
[----:B------:R-:W-:-:S04]  /*21d80*/  IMAD.WIDE.U32 R2, R18, UR6, R2 ;  /* 0x0000000612027c25 */ /* 0x000fc8000f8e0002 */
[----:B------:R-:W-:Y:S02]  /*21d90*/  IMAD R0, R16, UR4, RZ ;  /* 0x0000000410007c24 */ /* 0x000fe4000f8e02ff */
[----:B------:R-:W-:Y:S02]  /*21da0*/  IMAD.IADD R3, R3, 0x1, R7 ;  /* 0x0000000103037824 */ /* 0x000fe400078e0207 */
        /* <DEDUP_REMOVED lines=13> */
[C---:B------:R-:W-:Y:S01]  /*21e80*/  IMAD R5, R23.reuse, UR5, R0 ;  /* 0x0000000517057c24 */ /* 0x040fe2000f8e0200 */
[----:B------:R-:W-:Y:S01]  /*21e90*/  LEA.HI R0, R24, R24, RZ, 0x1 ;  /* 0x0000001818007211 */ /* 0x000fe200078f08ff */
[----:B------:R-:W-:Y:S01]  /*21ea0*/  IMAD.WIDE.U32 R22, R23, UR4, R2 ;  /* 0x0000000417167c25 */ /* 0x000fe2000f8e0002 */
[----:B------:R-:W-:-:S03]  /*21eb0*/  ULDC.64 UR4, c[0x0][0xc00] ;  /* 0x0003000000047ab9 */ /* 0x000fc60000000a00 */
[----:B------:R-:W-:Y:S01]  /*21ec0*/  IMAD.IADD R3, R23, 0x1, R5 ;  /* 0x0000000117037824 */ /* 0x000fe200078e0205 */
[----:B------:R-:W-:Y:S01]  /*21ed0*/  LEA R19, P0, R22, UR4, 0x2 ;  /* 0x0000000416137c11 */ /* 0x000fe2000f8010ff */
[----:B------:R-:W-:-:S03]  /*21ee0*/  ULDC UR4, c[0x0][0xb88] ;  /* 0x0002e20000047ab9 */ /* 0x000fc60000000800 */
[----:B------:R-:W-:Y:S01]  /*21ef0*/  LEA.HI.X R22, R22, UR5, R3, 0x2, P0 ;  /* 0x0000000516167c11 */ /* 0x000fe200080f1403 */
[----:B------:R0:W1:Y:S01]  /*21f00*/  SHFL.IDX PT, R14, R19, RZ, 0x1c1f ;  /* 0x001c1fff130e7589 */ /* 0x00006200000e0000 */
[----:B------:R-:W-:Y:S02]  /*21f10*/  LOP3.LUT R3, R0, 0xfffffe, RZ, 0xc0, !PT ;  /* 0x00fffffe00037812 */ /* 0x000fe400078ec0ff */
[----:B------:R-:W-:Y:S01]  /*21f20*/  LOP3.LUT R0, R21, 0x7ffffffc, RZ, 0xc0, !PT ;  /* 0x7ffffffc15007812 */ /* 0x000fe200078ec0ff */
[----:B------:R-:W-:Y:S01]  /*21f30*/  IMAD R21, R29, UR4, RZ ;  /* 0x000000041d157c24 */ /* 0x000fe2000f8e02ff */
[----:B------:R0:W2:Y:S01]  /*21f40*/  SHFL.IDX PT, R15, R22, RZ, 0x1c1f ;  /* 0x001c1fff160f7589 */ /* 0x0000a200000e0000 */
[----:B------:R-:W-:Y:S02]  /*21f50*/  IMAD.IADD R3, R24, 0x1, -R3 ;  /* 0x0000000118037824 */ /* 0x000fe400078e0a03 */
[----:B------:R-:W-:Y:S01]  /*21f60*/  IMAD.IADD R0, R25, 0x1, -R0 ;  /* 0x0000000119007824 */ /* 0x000fe200078e0a00 */
[----:B------:R-:W-:-:S03]  /*21f70*/  ISETP.GE.AND P0, PT, R20, R21, PT ;  /* 0x000000151400720c */ /* 0x000fc60003f06270 */
[----:B------:R-:W-:-:S04]  /*21f80*/  IMAD R0, R3, 0x80, R0 ;  /* 0x0000008003007824 */ /* 0x000fc800078e0200 */
[----:B------:R-:W-:-:S06]  /*21f90*/  IMAD.SHL.U32 R18, R0, 0x2, RZ ;  /* 0x0000000200127824 */ /* 0x000fcc00078e00ff */
[----:B0-----:R-:W-:Y:S05]  /*21fa0*/  @P0 BRA `(.L_x_5240) ;  /* 0x0000000c00800947 */ /* 0x001fea0003800000 */
[----:B------:R-:W-:Y:S02]  /*21fb0*/  ULDC UR4, c[0x0][0xbc8] ;  /* 0x0002f20000047ab9 */ /* 0x000fe40000000800 */
[----:B------:R-:W-:-:S13]  /*21fc0*/  ISETP.GE.AND P0, PT, R18, UR4, PT ;  /* 0x0000000412007c0c */ /* 0x000fda000bf06270 */
[----:B------:R-:W3:Y:S01]  /*21fd0*/  @!P0 LDL.64 R12, [R1+0x200] ;  /* 0x00020000010c8983 */ /* 0x000ee20000100a00 */
[C---:B------:R-:W-:Y:S01]  /*21fe0*/  VIADD R4, R18.reuse, 0x8 ;  /* 0x0000000812047836 */ /* 0x040fe20000000000 */
[----:B------:R-:W-:-:S04]  /*21ff0*/  @!P0 LEA.HI R0, R18, R18, RZ, 0x1 ;  /* 0x0000001212008211 */ /* 0x000fc800078f08ff */
[----:B------:R-:W-:Y:S02]  /*22000*/  ISETP.GE.AND P1, PT, R4, UR4, PT ;  /* 0x0000000404007c0c */ /* 0x000fe4000bf26270 */
[----:B------:R-:W-:-:S05]  /*22010*/  @!P0 LOP3.LUT R0, R0, 0xfffffffe, RZ, 0xc0, !PT ;  /* 0xfffffffe00008812 */ /* 0x000fca00078ec0ff */
[----:B-12---:R-:W-:-:S05]  /*22020*/  @!P0 IMAD.WIDE R2, R0, 0x4, R14 ;  /* 0x0000000400028825 */ /* 0x006fca00078e020e */
[----:B---3--:R0:W-:Y:S04]  /*22030*/  @!P0 ST.E.64 desc[UR36][R2.64], R12 ;  /* 0x0000000c02008985 */ /* 0x0081e8000c101b24 */
[----:B------:R-:W2:Y:S01]  /*22040*/  @!P1 LDL.64 R6, [R1+0x210] ;  /* 0x0002100001069983 */ /* 0x000ea20000100a00 */
[----:B------:R-:W-:Y:S01]  /*22050*/  VIADD R0, R18, 0x10 ;  /* 0x0000001012007836 */ /* 0x000fe20000000000 */
[----:B------:R-:W-:-:S04]  /*22060*/  @!P1 LEA.HI R4, R4, R4, RZ, 0x1 ;  /* 0x0000000404049211 */ /* 0x000fc800078f08ff */
[----:B------:R-:W-:Y:S02]  /*22070*/  ISETP.GE.AND P0, PT, R0, UR4, PT ;  /* 0x0000000400007c0c */ /* 0x000fe4000bf06270 */
[----:B------:R-:W-:-:S05]  /*22080*/  @!P1 LOP3.LUT R4, R4, 0xfffffffe, RZ, 0xc0, !PT ;  /* 0xfffffffe04049812 */ /* 0x000fca00078ec0ff */
[----:B------:R-:W-:-:S05]  /*22090*/  @!P1 IMAD.WIDE R4, R4, 0x4, R14 ;  /* 0x0000000404049825 */ /* 0x000fca00078e020e */
[----:B--2---:R1:W-:Y:S04]  /*220a0*/  @!P1 ST.E.64 desc[UR36][R4.64], R6 ;  /* 0x0000000604009985 */ /* 0x0043e8000c101b24 */
[----:B------:R-:W2:Y:S01]  /*220b0*/  @!P0 LDL.64 R8, [R1+0x220] ;  /* 0x0002200001088983 */ /* 0x000ea20000100a00 */
[----:B------:R-:W-:Y:S01]  /*220c0*/  VIADD R10, R18, 0x18 ;  /* 0x00000018120a7836 */ /* 0x000fe20000000000 */
[----:B------:R-:W-:-:S04]  /*220d0*/  @!P0 LEA.HI R0, R0, R0, RZ, 0x1 ;  /* 0x0000000000008211 */ /* 0x000fc800078f08ff */
[----:B------:R-:W-:Y:S02]  /*220e0*/  ISETP.GE.AND P1, PT, R10, UR4, PT ;  /* 0x000000040a007c0c */ /* 0x000fe4000bf26270 */
[----:B------:R-:W-:-:S05]  /*220f0*/  @!P0 LOP3.LUT R0, R0, 0xfffffffe, RZ, 0xc0, !PT ;  /* 0xfffffffe00008812 */ /* 0x000fca00078ec0ff */
[----:B0-----:R-:W-:-:S05]  /*22100*/  @!P0 IMAD.WIDE R2, R0, 0x4, R14 ;  /* 0x0000000400028825 */ /* 0x001fca00078e020e */
[----:B--2---:R0:W-:Y:S04]  /*22110*/  @!P0 ST.E.64 desc[UR36][R2.64], R8 ;  /* 0x0000000802008985 */ /* 0x0041e8000c101b24 */
[----:B------:R-:W2:Y:S01]  /*22120*/  @!P1 LDL.64 R12, [R1+0x230] ;  /* 0x00023000010c9983 */ /* 0x000ea20000100a00 */
[----:B------:R-:W-:Y:S01]  /*22130*/  VIADD R0, R18, 0x20 ;  /* 0x0000002012007836 */ /* 0x000fe20000000000 */
[----:B------:R-:W-:-:S04]  /*22140*/  @!P1 LEA.HI R10, R10, R10, RZ, 0x1 ;  /* 0x0000000a0a0a9211 */ /* 0x000fc800078f08ff */
[----:B------:R-:W-:Y:S02]  /*22150*/  ISETP.GE.AND P0, PT, R0, UR4, PT ;  /* 0x0000000400007c0c */ /* 0x000fe4000bf06270 */
[----:B------:R-:W-:-:S05]  /*22160*/  @!P1 LOP3.LUT R10, R10, 0xfffffffe, RZ, 0xc0, !PT ;  /* 0xfffffffe0a0a9812 */ /* 0x000fca00078ec0ff */
[----:B------:R-:W-:-:S05]  /*22170*/  @!P1 IMAD.WIDE R10, R10, 0x4, R14 ;  /* 0x000000040a0a9825 */ /* 0x000fca00078e020e */
[----:B--2---:R2:W-:Y:S04]  /*22180*/  @!P1 ST.E.64 desc[UR36][R10.64], R12 ;  /* 0x0000000c0a009985 */ /* 0x0045e8000c101b24 */
[----:B-1----:R-:W3:Y:S01]  /*22190*/  @!P0 LDL.64 R4, [R1+0x240] ;  /* 0x0002400001048983 */ /* 0x002ee20000100a00 */
[----:B------:R-:W-:Y:S01]  /*221a0*/  VIADD R6, R18, 0x28 ;  /* 0x0000002812067836 */ /* 0x000fe20000000000 */
[----:B------:R-:W-:-:S04]  /*221b0*/  @!P0 LEA.HI R0, R0, R0, RZ, 0x1 ;  /* 0x0000000000008211 */ /* 0x000fc800078f08ff */
[----:B------:R-:W-:Y:S02]  /*221c0*/  ISETP.GE.AND P1, PT, R6, UR4, PT ;  /* 0x0000000406007c0c */ /* 0x000fe4000bf26270 */
[----:B------:R-:W-:-:S05]  /*221d0*/  @!P0 LOP3.LUT R0, R0, 0xfffffffe, RZ, 0xc0, !PT ;  /* 0xfffffffe00008812 */ /* 0x000fca00078ec0ff */
[----:B0-----:R-:W-:-:S05]  /*221e0*/  @!P0 IMAD.WIDE R2, R0, 0x4, R14 ;  /* 0x0000000400028825 */ /* 0x001fca00078e020e */
[----:B---3--:R0:W-:Y:S04]  /*221f0*/  @!P0 ST.E.64 desc[UR36][R2.64], R4 ;  /* 0x0000000402008985 */ /* 0x0081e8000c101b24 */
[----:B------:R-:W3:Y:S01]  /*22200*/  @!P1 LDL.64 R8, [R1+0x250] ;  /* 0x0002500001089983 */ /* 0x000ee20000100a00 */
[----:B------:R-:W-:Y:S01]  /*22210*/  VIADD R0, R18, 0x30 ;  /* 0x0000003012007836 */ /* 0x000fe20000000000 */
[----:B------:R-:W-:-:S04]  /*22220*/  @!P1 LEA.HI R6, R6, R6, RZ, 0x1 ;  /* 0x0000000606069211 */ /* 0x000fc800078f08ff */
[----:B------:R-:W-:Y:S02]  /*22230*/  ISETP.GE.AND P0, PT, R0, UR4, PT ;  /* 0x0000000400007c0c */ /* 0x000fe4000bf06270 */
[----:B------:R-:W-:-:S05]  /*22240*/  @!P1 LOP3.LUT R6, R6, 0xfffffffe, RZ, 0xc0, !PT ;  /* 0xfffffffe06069812 */ /* 0x000fca00078ec0ff */
[----:B------:R-:W-:-:S05]  /*22250*/  @!P1 IMAD.WIDE R6, R6, 0x4, R14 ;  /* 0x0000000406069825 */ /* 0x000fca00078e020e */
[----:B---3--:R1:W-:Y:S04]  /*22260*/  @!P1 ST.E.64 desc[UR36][R6.64], R8 ;  /* 0x0000000806009985 */ /* 0x0083e8000c101b24 */
[----:B--2---:R-:W2:Y:S01]  /*22270*/  @!P0 LDL.64 R10, [R1+0x260] ;  /* 0x00026000010a8983 */ /* 0x004ea20000100a00 */
        /* <DEDUP_REMOVED lines=129> */
[----:B0-----:R-:W-:-:S05]  /*22a90*/  @!P0 LOP3.LUT R3, R0, 0xfffffffe, RZ, 0xc0, !PT ;  /* 0xfffffffe00038812 */ /* 0x001fca00078ec0ff */
[----:B------:R-:W-:-:S05]  /*22aa0*/  @!P0 IMAD.WIDE R2, R3, 0x4, R14 ;  /* 0x0000000403028825 */ /* 0x000fca00078e020e */
        /* <DEDUP_REMOVED lines=12> */
[----:B0-----:R-:W-:-:S05]  /*22b70*/  @!P0 LOP3.LUT R3, R0, 0xfffffffe, RZ, 0xc0, !PT ;  /* 0xfffffffe00038812 */ /* 0x001fca00078ec0ff */
[----:B------:R-:W-:-:S05]  /*22b80*/  @!P0 IMAD.WIDE R2, R3, 0x4, R14 ;  /* 0x0000000403028825 */ /* 0x000fca00078e020e */
[----:B--2---:R0:W-:Y:S04]  /*22b90*/  @!P0 ST.E.64 desc[UR36][R2.64], R6 ;  /* 0x0000000602008985 */ /* 0x0041e8000c101b24 */
[----:B------:R-:W2:Y:S01]  /*22ba0*/  @!P1 LDL.64 R8, [R1+0x3b0] ;  /* 0x0003b00001089983 */ /* 0x000ea20000100a00 */
[----:B------:R-:W-:Y:S01]  /*22bb0*/  VIADD R0, R18, 0xe0 ;  /* 0x000000e012007836 */ /* 0x000fe20000000000 */
[----:B------:R-:W-:-:S04]  /*22bc0*/  @!P1 LEA.HI R10, R10, R10, RZ, 0x1 ;  /* 0x0000000a0a0a9211 */ /* 0x000fc800078f08ff */
[----:B------:R-:W-:Y:S02]  /*22bd0*/  ISETP.GE.AND P0, PT, R0, UR4, PT ;  /* 0x0000000400007c0c */ /* 0x000fe4000bf06270 */
[----:B-1----:R-:W-:-:S05]  /*22be0*/  @!P1 LOP3.LUT R5, R10, 0xfffffffe, RZ, 0xc0, !PT ;  /* 0xfffffffe0a059812 */ /* 0x002fca00078ec0ff */
[----:B------:R-:W-:-:S05]  /*22bf0*/  @!P1 IMAD.WIDE R4, R5, 0x4, R14 ;  /* 0x0000000405049825 */ /* 0x000fca00078e020e */
[----:B--2---:R1:W-:Y:S04]  /*22c00*/  @!P1 ST.E.64 desc[UR36][R4.64], R8 ;  /* 0x0000000804009985 */ /* 0x0043e8000c101b24 */
[----:B------:R-:W2:Y:S01]  /*22c10*/  @!P0 LDL.64 R10, [R1+0x3c0] ;  /* 0x0003c000010a8983 */ /* 0x000ea20000100a00 */
        /* <DEDUP_REMOVED lines=21> */
[----:B------:R-:W-:-:S04]  /*22d70*/  @!P1 LEA.HI R12, R12, R12, RZ, 0x1 ;  /* 0x0000000c0c0c9211 */ /* 0x000fc800078f08ff */
[----:B------:R-:W-:-:S05]  /*22d80*/  @!P1 LOP3.LUT R11, R12, 0xfffffffe, RZ, 0xc0, !PT ;  /* 0xfffffffe0c0b9812 */ /* 0x000fca00078ec0ff */
[----:B------:R-:W-:-:S05]  /*22d90*/  @!P1 IMAD.WIDE R14, R11, 0x4, R14 ;  /* 0x000000040b0e9825 */ /* 0x000fca00078e020e */
[----:B--2---:R3:W-:Y:S02]  /*22da0*/  @!P1 ST.E.64 desc[UR36][R14.64], R16 ;  /* 0x000000100e009985 */ /* 0x0047e4000c101b24 */
.L_x_5240:
[----:B------:R-:W-:Y:S05]  /*22db0*/  BSYNC B0 ;  /* 0x0000000000007941 */ /* 0x000fea0003800000 */
.L_x_5239:
[----:B------:R-:W-:Y:S01]  /*22dc0*/  VIADD R20, R20, 0x8 ;  /* 0x0000000814147836 */ /* 0x000fe20000000000 */
[----:B--23--:R2:W3:Y:S04]  /*22dd0*/  SHFL.IDX PT, R15, R22, 0x1, 0x1c1f ;  /* 0x003c1f00160f7f89 */ /* 0x00c4e800000e0000 */
[----:B------:R-:W-:Y:S01]  /*22de0*/  ISETP.GE.AND P0, PT, R20, R21, PT ;  /* 0x000000151400720c */ /* 0x000fe20003f06270 */
[----:B-1----:R2:W1:-:S12]  /*22df0*/  SHFL.IDX PT, R14, R19, 0x1, 0x1c1f ;  /* 0x003c1f00130e7f89 */ /* 0x00245800000e0000 */
[----:B--2---:R-:W-:Y:S05]  /*22e00*/  @P0 BRA `(.L_x_5109) ;  /* 0x0000005c00080947 */ /* 0x004fea0003800000 */
[----:B------:R-:W0:Y:S02]  /*22e10*/  LDC R17, c[0x0][0xbc8] ;  /* 0x0002f200ff117b82 */ /* 0x000e240000000800 */
[----:B0-----:R-:W-:-:S13]  /*22e20*/  ISETP.GE.AND P0, PT, R18, R17, PT ;  /* 0x000000111200720c */ /* 0x001fda0003f06270 */
[----:B------:R-:W2:Y:S01]  /*22e30*/  @!P0 LDL.64 R10, [R1+0x208] ;  /* 0x00020800010a8983 */ /* 0x000ea20000100a00 */
[C---:B------:R-:W-:Y:S01]  /*22e40*/  VIADD R4, R18.reuse, 0x8 ;  /* 0x0000000812047836 */ /* 0x040fe20000000000 */
[----:B------:R-:W-:-:S04]  /*22e50*/  @!P0 LEA.HI R0, R18, R18, RZ, 0x1 ;  /* 0x0000001212008211 */ /* 0x000fc800078f08ff */
[----:B------:R-:W-:Y:S02]  /*22e60*/  ISETP.GE.AND P1, PT, R4, R17, PT ;  /* 0x000000110400720c */ /* 0x000fe40003f26270 */
[----:B------:R-:W-:-:S05]  /*22e70*/  @!P0 LOP3.LUT R0, R0, 0xfffffffe, RZ, 0xc0, !PT ;  /* 0xfffffffe00008812 */ /* 0x000fca00078ec0ff */
[----:B-1-3--:R-:W-:-:S05]  /*22e80*/  @!P0 IMAD.WIDE R2, R0, 0x4, R14 ;  /* 0x0000000400028825 */ /* 0x00afca00078e020e */
[----:B--2---:R0:W-:Y:S04]  /*22e90*/  @!P0 ST.E.64 desc[UR36][R2.64], R10 ;  /* 0x0000000a02008985 */ /* 0x0041e8000c101b24 */
[----:B------:R-:W2:Y:S01]  /*22ea0*/  @!P1 LDL.64 R6, [R1+0x218] ;  /* 0x0002180001069983 */ /* 0x000ea20000100a00 */
[----:B------:R-:W-:Y:S01]  /*22eb0*/  VIADD R0, R18, 0x10 ;  /* 0x0000001012007836 */ /* 0x000fe20000000000 */
[----:B------:R-:W-:-:S04]  /*22ec0*/  @!P1 LEA.HI R4, R4, R4, RZ, 0x1 ;  /* 0x0000000404049211 */ /* 0x000fc800078f08ff */
[----:B------:R-:W-:Y:S02]  /*22ed0*/  ISETP.GE.AND P0, PT, R0, R17, PT ;  /* 0x000000110000720c */ /* 0x000fe40003f06270 */
[----:B------:R-:W-:-:S05]  /*22ee0*/  @!P1 LOP3.LUT R4, R4, 0xfffffffe, RZ, 0xc0, !PT ;  /* 0xfffffffe04049812 */ /* 0x000fca00078ec0ff */
[----:B------:R-:W-:-:S05]  /*22ef0*/  @!P1 IMAD.WIDE R4, R4, 0x4, R14 ;  /* 0x0000000404049825 */ /* 0x000fca00078e020e */
[----:B--2---:R1:W-:Y:S04]  /*22f00*/  @!P1 ST.E.64 desc[UR36][R4.64], R6 ;  /* 0x0000000604009985 */ /* 0x0043e8000c101b24 */
[----:B------:R-:W2:Y:S01]  /*22f10*/  @!P0 LDL.64 R8, [R1+0x228] ;  /* 0x0002280001088983 */ /* 0x000ea20000100a00 */
[----:B------:R-:W-:Y:S01]  /*22f20*/  VIADD R12, R18, 0x18 ;  /* 0x00000018120c7836 */ /* 0x000fe20000000000 */
[----:B------:R-:W-:-:S04]  /*22f30*/  @!P0 LEA.HI R0, R0, R0, RZ, 0x1 ;  /* 0x0000000000008211 */ /* 0x000fc800078f08ff */
[----:B------:R-:W-:Y:S02]  /*22f40*/  ISETP.GE.AND P1, PT, R12, R17, PT ;  /* 0x000000110c00720c */ /* 0x000fe40003f26270 */
[----:B------:R-:W-:-:S05]  /*22f50*/  @!P0 LOP3.LUT R0, R0, 0xfffffffe, RZ, 0xc0, !PT ;  /* 0xfffffffe00008812 */ /* 0x000fca00078ec0ff */
[----:B0-----:R-:W-:-:S05]  /*22f60*/  @!P0 IMAD.WIDE R2, R0, 0x4, R14 ;  /* 0x0000000400028825 */ /* 0x001fca00078e020e */
[----:B--2---:R0:W-:Y:S04]  /*22f70*/  @!P0 ST.E.64 desc[UR36][R2.64], R8 ;  /* 0x0000000802008985 */ /* 0x0041e8000c101b24 */
[----:B------:R-:W2:Y:S01]  /*22f80*/  @!P1 LDL.64 R10, [R1+0x238] ;  /* 0x00023800010a9983 */ /* 0x000ea20000100a00 */
[----:B------:R-:W-:Y:S01]  /*22f90*/  VIADD R0, R18, 0x20 ;  /* 0x0000002012007836 */ /* 0x000fe20000000000 */
[----:B------:R-:W-:-:S04]  /*22fa0*/  @!P1 LEA.HI R12, R12, R12, RZ, 0x1 ;  /* 0x0000000c0c0c9211 */ /* 0x000fc800078f08ff */
[----:B------:R-:W-:Y:S02]  /*22fb0*/  ISETP.GE.AND P0, PT, R0, R17, PT ;  /* 0x000000110000720c */ /* 0x000fe40003f06270 */
[----:B-1----:R-:W-:-:S05]  /*22fc0*/  @!P1 LOP3.LUT R4, R12, 0xfffffffe, RZ, 0xc0, !PT ;  /* 0xfffffffe0c049812 */ /* 0x002fca00078ec0ff */
        /* <DEDUP_REMOVED lines=90> */
[----:B0-----:R-:W-:-:S05]  /*23570*/  @!P0 LOP3.LUT R3, R0, 0xfffffffe, RZ, 0xc0, !PT ;  /* 0xfffffffe00038812 */ /* 0x001fca00078ec0ff */
[----:B------:R-:W-:-:S05]  /*23580*/  @!P0 IMAD.WIDE R2, R3, 0x4, R14 ;  /* 0x0000000403028825 */ /* 0x000fca00078e020e */
        /* <DEDUP_REMOVED lines=83> */
[----:B------:R-:W-:-:S04]  /*23ac0*/  @!P0 IMAD.WIDE R2, R3, 0x4, R14 ;  /* 0x0000000403028825 */ /* 0x000fc800078e020e */
[----:B------:R-:W-:Y:S01]  /*23ad0*/  VIADD R0, R18, 0xf0 ;  /* 0x000000f012007836 */ /* 0x000fe20000000000 */
[----:B--2---:R0:W-:Y:S04]  /*23ae0*/  @!P0 ST.E.64 desc[UR36][R2.64], R6 ;  /* 0x0000000602008985 */ /* 0x0041e8000c101b24 */
[----:B------:R-:W2:Y:S01]  /*23af0*/  @!P1 LDL.64 R8, [R1+0x3d8] ;  /* 0x0003d80001089983 */ /* 0x000ea20000100a00 */
[----:B------:R-:W-:Y:S01]  /*23b00*/  @!P1 LEA.HI R12, R12, R12, RZ, 0x1 ;  /* 0x0000000c0c0c9211 */ /* 0x000fe200078f08ff */
[----:B------:R-:W-:Y:S01]  /*23b10*/  VIADD R18, R18, 0xf8 ;  /* 0x000000f812127836 */ /* 0x000fe20000000000 */
[----:B------:R-:W-:Y:S01]  /*23b20*/  ISETP.GE.AND P0, PT, R0, R17, PT ;  /* 0x000000110000720c */ /* 0x000fe20003f06270 */
[----:B------:R-:W-:Y:S01]  /*23b30*/  BSSY B0, `(.L_x_5241) ;  /* 0x000000b000007945 */ /* 0x000fe20003800000 */
[----:B------:R-:W-:-:S05]  /*23b40*/  @!P1 LOP3.LUT R13, R12, 0xfffffffe, RZ, 0xc0, !PT ;  /* 0xfffffffe0c0d9812 */ /* 0x000fca00078ec0ff */
[----:B-1----:R-:W-:-:S05]  /*23b50*/  @!P1 IMAD.WIDE R4, R13, 0x4, R14 ;  /* 0x000000040d049825 */ /* 0x002fca00078e020e */
[----:B--2---:R0:W-:Y:S01]  /*23b60*/  @!P1 ST.E.64 desc[UR36][R4.64], R8 ;  /* 0x0000000804009985 */ /* 0x0041e2000c101b24 */
[----:B------:R-:W-:Y:S01]  /*23b70*/  ISETP.GE.AND P1, PT, R18, R17, PT ;  /* 0x000000111200720c */ /* 0x000fe20003f26270 */
[----:B------:R-:W-:-:S12]  /*23b80*/  @P0 BRA `(.L_x_5242) ;  /* 0x0000000000140947 */ /* 0x000fd80003800000 */
[----:B0-----:R-:W2:Y:S01]  /*23b90*/  LDL.64 R4, [R1+0x3e8] ;  /* 0x0003e80001047983 */ /* 0x001ea20000100a00 */
[----:B------:R-:W-:-:S04]  /*23ba0*/  LEA.HI R0, R0, R0, RZ, 0x1 ;  /* 0x0000000000007211 */ /* 0x000fc800078f08ff */
[----:B------:R-:W-:-:S05]  /*23bb0*/  LOP3.LUT R3, R0, 0xfffffffe, RZ, 0xc0, !PT ;  /* 0xfffffffe00037812 */ /* 0x000fca00078ec0ff */
[----:B------:R-:W-:-:S05]  /*23bc0*/  IMAD.WIDE R2, R3, 0x4, R14 ;  /* 0x0000000403027825 */ /* 0x000fca00078e020e */
[----:B--2---:R1:W-:Y:S02]  /*23bd0*/  ST.E.64 desc[UR36][R2.64], R4 ;  /* 0x0000000402007985 */ /* 0x0043e4000c101b24 */
.L_x_5242:
[----:B------:R-:W-:Y:S05]  /*23be0*/  BSYNC B0 ;  /* 0x0000000000007941 */ /* 0x000fea0003800000 */
.L_x_5241:
[----:B------:R-:W-:Y:S05]  /*23bf0*/  @P1 BRA `(.L_x_5109) ;  /* 0x0000004c008c1947 */ /* 0x000fea0003800000 */
[----:B01----:R-:W2:Y:S01]  /*23c00*/  LDL.64 R4, [R1+0x3f8] ;  /* 0x0003f80001047983 */ /* 0x003ea20000100a00 */
[----:B------:R-:W-:-:S04]  /*23c10*/  LEA.HI R18, R18, R18, RZ, 0x1 ;  /* 0x0000001212127211 */ /* 0x000fc800078f08ff */
[----:B------:R-:W-:-:S05]  /*23c20*/  LOP3.LUT R3, R18, 0xfffffffe, RZ, 0xc0, !PT ;  /* 0xfffffffe12037812 */ /* 0x000fca00078ec0ff */
[----:B------:R-:W-:-:S05]  /*23c30*/  IMAD.WIDE R2, R3, 0x4, R14 ;  /* 0x0000000403027825 */ /* 0x000fca00078e020e */
[----:B--2---:R2:W-:Y:S01]  /*23c40*/  ST.E.64 desc[UR36][R2.64], R4 ;  /* 0x0000000402007985 */ /* 0x0045e2000c101b24 */
[----:B------:R-:W-:Y:S05]  /*23c50*/  BRA `(.L_x_5109) ;  /* 0x0000004c00747947 */ /* 0x000fea0003800000 */
.L_x_5236:
[----:B------:R-:W0:Y:S02]  /*23c60*/  S2R R0, SR_TID.X ;  /* 0x0000000000007919 */ /* 0x000e240000002100 */
[----:B0-----:R-:W-:-:S05]  /*23c70*/  VIADD R0, R0, 0xffffff80 ;  /* 0xffffff8000007836 */ /* 0x001fca0000000000 */
[----:B------:R-:W-:-:S13]  /*23c80*/  ISETP.GT.AND P0, PT, R0, 0x3f, PT ;  /* 0x0000003f0000780c */ /* 0x000fda0003f04270 */
[----:B------:R-:W-:Y:S05]  /*23c90*/  @P0 BRA `(.L_x_5109) ;  /* 0x0000004c00640947 */ /* 0x000fea0003800000 */
[----:B------:R-:W0:Y:S01]  /*23ca0*/  S2R R3, SR_CTAID.X ;  /* 0x0000000000037919 */ /* 0x000e220000002500 */
[----:B------:R-:W1:Y:S01]  /*23cb0*/  LDC R6, c[0x0][0xce8] ;  /* 0x00033a00ff067b82 */ /* 0x000e620000000800 */
[----:B------:R-:W-:Y:S02]  /*23cc0*/  ULDC UR4, c[0x0][0xb88] ;  /* 0x0002e20000047ab9 */ /* 0x000fe40000000800 */
[----:B-1----:R-:W-:Y:S02]  /*23cd0*/  IMAD R5, R6, UR4, RZ ;  /* 0x0000000406057c24 */ /* 0x002fe4000f8e02ff */
[----:B0-----:R-:W-:-:S05]  /*23ce0*/  IMAD R0, R3, 0x40, R0 ;  /* 0x0000004003007824 */ /* 0x001fca00078e0200 */
[----:B------:R-:W-:-:S13]  /*23cf0*/  ISETP.GE.AND P0, PT, R0, R5, PT ;  /* 0x000000050000720c */ /* 0x000fda0003f06270 */
[----:B------:R-:W-:Y:S05]  /*23d00*/  @P0 BRA `(.L_x_5109) ;  /* 0x0000004c00480947 */ /* 0x000fea0003800000 */
[----:B------:R-:W0:Y:S01]  /*23d10*/  S2UR UR6, SR_CTAID.Z ;  /* 0x00000000000679c3 */ /* 0x000e220000002700 */
[----:B------:R-:W-:Y:S01]  /*23d20*/  ISETP.NE.AND P0, PT, R6, 0x1, PT ;  /* 0x000000010600780c */ /* 0x000fe20003f05270 */
[----:B------:R-:W-:Y:S01]  /*23d30*/  ULDC.64 UR4, c[0x0][0xcd0] ;  /* 0x0003340000047ab9 */ /* 0x000fe20000000a00 */
[----:B------:R-:W-:Y:S01]  /*23d40*/  SHF.R.S32.HI R3, RZ, 0x1f, R152 ;  /* 0x0000001fff037819 */ /* 0x000fe20000011498 */
[----:B------:R-:W-:-:S04]  /*23d50*/  IMAD.MOV.U32 R5, RZ, RZ, R0 ;  /* 0x000000ffff057224 */ /* 0x000fc800078e0000 */
[----:B------:R-:W1:Y:S01]  /*23d60*/  LDC.64 R12, c[0x0][0xcd8] ;  /* 0x00033600ff0c7b82 */ /* 0x000e620000000a00 */
[----:B------:R-:W-:-:S04]  /*23d70*/  IMAD R3, R3, UR4, RZ ;  /* 0x0000000403037c24 */ /* 0x000fc8000f8e02ff */
[C---:B------:R-:W-:Y:S02]  /*23d80*/  IMAD R7, R152.reuse, UR5, R3 ;  /* 0x0000000598077c24 */ /* 0x040fe4000f8e0203 */
[----:B------:R-:W-:Y:S01]  /*23d90*/  IMAD.WIDE.U32 R2, R152, UR4, RZ ;  /* 0x0000000498027c25 */ /* 0x000fe2000f8e00ff */
[----:B------:R-:W2:Y:S01]  /*23da0*/  @P0 LDC R9, c[0x0][0xcec] ;  /* 0x00033b00ff090b82 */ /* 0x000ea20000000800 */
[----:B------:R-:W-:Y:S02]  /*23db0*/  ULDC.64 UR4, c[0x0][0xce0] ;  /* 0x0003380000047ab9 */ /* 0x000fe40000000a00 */
[----:B------:R-:W-:-:S05]  /*23dc0*/  IMAD.IADD R3, R3, 0x1, R7 ;  /* 0x0000000103037824 */ /* 0x000fca00078e0207 */
[----:B------:R-:W3:Y:S01]  /*23dd0*/  @P0 LDC R11, c[0x0][0xcf0] ;  /* 0x00033c00ff0b0b82 */ /* 0x000ee20000000800 */
[----:B0-----:R-:W-:-:S07]  /*23de0*/  USHF.R.S32.HI UR7, URZ, 0x1f, UR6 ;  /* 0x0000001f3f077899 */ /* 0x001fce0008011406 */
[----:B------:R-:W0:Y:S01]  /*23df0*/  S2UR UR6, SR_CTAID.Z ;  /* 0x00000000000679c3 */ /* 0x000e220000002700 */
[----:B-1----:R-:W-:Y:S02]  /*23e00*/  IMAD R8, R12, UR7, RZ ;  /* 0x000000070c087c24 */ /* 0x002fe4000f8e02ff */
[----:B--2---:R-:W-:-:S05]  /*23e10*/  @P0 IMAD.HI.U32 R4, R0, R9, RZ ;  /* 0x0000000900040227 */ /* 0x004fca00078e00ff */
[----:B---3--:R-:W-:Y:S02]  /*23e20*/  @P0 SHF.R.U32.HI R5, RZ, R11, R4 ;  /* 0x0000000bff050219 */ /* 0x008fe40000011604 */
[----:B------:R-:W-:Y:S02]  /*23e30*/  SHF.R.S32.HI R4, RZ, 0x1f, R23 ;  /* 0x0000001fff047819 */ /* 0x000fe40000011417 */
[--C-:B------:R-:W-:Y:S01]  /*23e40*/  SHF.R.S32.HI R9, RZ, 0x1f, R5.reuse ;  /* 0x0000001fff097819 */ /* 0x100fe20000011405 */
[----:B------:R-:W-:Y:S02]  /*23e50*/  IMAD.MOV R7, RZ, RZ, -R5 ;  /* 0x000000ffff077224 */ /* 0x000fe400078e0a05 */
[----:B------:R-:W-:Y:S02]  /*23e60*/  IMAD R4, R4, UR4, RZ ;  /* 0x0000000404047c24 */ /* 0x000fe4000f8e02ff */
[----:B0-----:R-:W-:Y:S02]  /*23e70*/  IMAD R13, R13, UR6, R8 ;  /* 0x000000060d0d7c24 */ /* 0x001fe4000f8e0208 */
[----:B------:R-:W-:-:S04]  /*23e80*/  IMAD.WIDE.U32 R2, R12, UR6, R2 ;  /* 0x000000060c027c25 */ /* 0x000fc8000f8e0002 */
[----:B------:R-:W-:Y:S02]  /*23e90*/  IMAD.IADD R3, R13, 0x1, R3 ;  /* 0x000000010d037824 */ /* 0x000fe400078e0203 */
[----:B------:R-:W-:Y:S02]  /*23ea0*/  IMAD R7, R6, R7, R0 ;  /* 0x0000000706077224 */ /* 0x000fe400078e0200 */
[----:B------:R-:W-:-:S03]  /*23eb0*/  IMAD.WIDE.U32 R2, R23, UR4, R2 ;  /* 0x0000000417027c25 */ /* 0x000fc6000f8e0002 */
[----:B------:R-:W-:Y:S01]  /*23ec0*/  SHF.R.S32.HI R0, RZ, 0x1f, R7 ;  /* 0x0000001fff007819 */ /* 0x000fe20000011407 */
[----:B------:R-:W-:Y:S01]  /*23ed0*/  IMAD R4, R23, UR5, R4 ;  /* 0x0000000517047c24 */ /* 0x000fe2000f8e0204 */
[----:B------:R-:W-:Y:S01]  /*23ee0*/  IADD3 R2, P0, R5, R2, RZ ;  /* 0x0000000205027210 */ /* 0x000fe20007f1e0ff */
        /* <DEDUP_REMOVED lines=12> */
.L_x_5107:
        /* <DEDUP_REMOVED lines=18> */
.L_x_5243:
[----:B------:R-:W-:Y:S01]  /*240d0*/  ULDC UR7, c[0x0][0xd50] ;  /* 0x0003540000077ab9 */ /* 0x000fe20000000800 */
[----:B------:R-:W-:Y:S01]  /*240e0*/  UMOV UR39, UR6 ;  /* 0x0000000600277c82 */ /* 0x000fe20008000000 */
[----:B------:R-:W-:-:S11]  /*240f0*/  UISETP.NE.AND UP0, UPT, UR7, 0x1, UPT ;  /* 0x000000010700788c */ /* 0x000fd6000bf05270 */
[----:B------:R-:W-:Y:S01]  /*24100*/  @UP0 ULDC UR4, c[0x0][0xd54] ;  /* 0x0003550000040ab9 */ /* 0x000fe20000000800 */
[----:B------:R-:W-:Y:S01]  /*24110*/  @UP0 ULDC UR8, c[0x0][0xd58] ;  /* 0x0003560000080ab9 */ /* 0x000fe20000000800 */
[----:B------:R-:W-:-:S04]  /*24120*/  UIMAD.WIDE.U32 UR4, UR6, UR4, URZ ;  /* 0x00000004060472a5 */ /* 0x000fc8000f8e003f */
[----:B------:R-:W-:-:S12]  /*24130*/  @UP0 USHF.R.U32.HI UR39, URZ, UR8, UR5 ;  /* 0x000000083f270299 */ /* 0x000fd80008011605 */
.L_x_5244:
        /* <DEDUP_REMOVED lines=35> */
[----:B------:R-:W-:Y:S02]  /*24370*/  USHF.R.S32.HI UR6, URZ, 0x1f, UR9 ;  /* 0x0000001f3f067899 */ /* 0x000fe40008011409 */
[----:B------:R-:W-:Y:S02]  /*24380*/  @UP1 USHF.R.U32.HI UR8, URZ, UR12, UR7 ;  /* 0x0000000c3f081299 */ /* 0x000fe40008011607 */
[----:B------:R-:W-:Y:S02]  /*24390*/  UIADD3 UR7, UR46, 0x1, -UR11 ;  /* 0x000000012e077890 */ /* 0x000fe4000fffe80b */
[----:B------:R-:W-:Y:S02]  /*243a0*/  ULEA.HI UR6, UR6, UR9, URZ, 0x6 ;  /* 0x0000000906067291 */ /* 0x000fe4000f8f303f */
[----:B------:R-:W-:-:S02]  /*243b0*/  UIADD3 UR7, UR7, UR8, URZ ;  /* 0x0000000807077290 */ /* 0x000fc4000fffe03f */
[----:B------:R-:W-:Y:S02]  /*243c0*/  USHF.R.S32.HI UR41, URZ, 0x6, UR6 ;  /* 0x000000063f297899 */ /* 0x000fe40008011406 */
[----:B------:R-:W-:Y:S01]  /*243d0*/  UIADD3 UR4, UR7, UR4, URZ ;  /* 0x0000000407047290 */ /* 0x000fe2000fffe03f */
        /* <DEDUP_REMOVED lines=11> */
.L_x_5247:
[----:B------:R-:W-:-:S11]  /*24490*/  UISETP.NE.AND UP0, UPT, UR5, 0x1, UPT ;  /* 0x000000010500788c */ /* 0x000fd6000bf05270 */
[----:B------:R-:W-:Y:S02]  /*244a0*/  @UP0 ULDC.64 UR12, c[0x0][0xae0] ;  /* 0x0002b800000c0ab9 */ /* 0x000fe40000000a00 */
[----:B------:R-:W-:-:S04]  /*244b0*/  UIMAD.WIDE.U32 UR6, UR8, UR12, URZ ;  /* 0x0000000c080672a5 */ /* 0x000fc8000f8e003f */
[----:B------:R-:W-:-:S12]  /*244c0*/  @UP0 USHF.R.U32.HI UR8, URZ, UR13, UR7 ;  /* 0x0000000d3f080299 */ /* 0x000fd80008011607 */
.L_x_5248:
[----:B------:R-:W-:-:S04]  /*244d0*/  UIMAD UR8, UR8, UR5, UR5 ;  /* 0x00000005080872a4 */ /* 0x000fc8000f8e0205 */
[----:B------:R-:W-:-:S04]  /*244e0*/  UISETP.LT.AND UP0, UPT, UR4, UR8, UPT ;  /* 0x000000080400728c */ /* 0x000fc8000bf01270 */
[----:B------:R-:W-:-:S12]  /*244f0*/  USEL UR4, UR4, UR8, UP0 ;  /* 0x0000000804047287 */ /* 0x000fd80008000000 */
.L_x_5246:
        /* <DEDUP_REMOVED lines=26> */
.L_x_5250:
[----:B------:R-:W-:-:S11]  /*246a0*/  UISETP.NE.AND UP0, UPT, UR5, 0x1, UPT ;  /* 0x000000010500788c */ /* 0x000fd6000bf05270 */
[----:B------:R-:W-:Y:S02]  /*246b0*/  @UP0 ULDC.64 UR10, c[0x0][0xae0] ;  /* 0x0002b800000a0ab9 */ /* 0x000fe40000000a00 */
[----:B------:R-:W-:-:S04]  /*246c0*/  UIMAD.WIDE.U32 UR6, UR4, UR10, URZ ;  /* 0x0000000a040672a5 */ /* 0x000fc8000f8e003f */
[----:B------:R-:W-:-:S12]  /*246d0*/  @UP0 USHF.R.U32.HI UR4, URZ, UR11, UR7 ;  /* 0x0000000b3f040299 */ /* 0x000fd80008011607 */
.L_x_5251:
[----:B------:R-:W-:-:S04]  /*246e0*/  UIMAD UR4, UR4, UR5, URZ ;  /* 0x00000005040472a4 */ /* 0x000fc8000f8e023f */
[----:B------:R-:W-:-:S04]  /*246f0*/  UISETP.LT.AND UP0, UPT, UR8, UR4, UPT ;  /* 0x000000040800728c */ /* 0x000fc8000bf01270 */
[----:B------:R-:W-:-:S12]  /*24700*/  USEL UR8, UR8, UR4, !UP0 ;  /* 0x0000000408087287 */ /* 0x000fd8000c000000 */
.L_x_5249:
        /* <DEDUP_REMOVED lines=44> */
.L_x_5252:
[----:B------:R-:W-:Y:S02]  /*249d0*/  UIMAD UR48, UR44, UR38, UR43 ;  /* 0x000000262c3072a4 */ /* 0x000fe4000f8e022b */
[----:B------:R-:W-:Y:S02]  /*249e0*/  IMAD.U32 R3, RZ, RZ, UR38 ;  /* 0x00000026ff037e24 */ /* 0x000fe4000f8e00ff */
[----:B------:R-:W-:Y:S02]  /*249f0*/  IMAD.MOV.U32 R8, RZ, RZ, RZ ;  /* 0x000000ffff087224 */ /* 0x000fe400078e00ff */
[----:B------:R-:W-:Y:S02]  /*24a00*/  IMAD.MOV.U32 R21, RZ, RZ, 0x1 ;  /* 0x00000001ff157424 */ /* 0x000fe400078e00ff */
[----:B------:R-:W-:Y:S02]  /*24a10*/  IMAD.U32 R28, RZ, RZ, UR48 ;  /* 0x00000030ff1c7e24 */ /* 0x000fe4000f8e00ff */
[----:B------:R-:W-:-:S03]  /*24a20*/  IMAD.MOV.U32 R4, RZ, RZ, 0x1 ;  /* 0x00000001ff047424 */ /* 0x000fc600078e00ff */
        /* <DEDUP_REMOVED lines=26> */
.L_x_5253:
        /* <DEDUP_REMOVED lines=20> */
.L_x_5255:
        /* <DEDUP_REMOVED lines=15> */
.L_x_5254:
        /* <DEDUP_REMOVED lines=19> */
[----:B------:R-:W-:-:S03]  /*24f30*/  ISETP.GE.AND P0, PT, R4, UR46, PT ;  /* 0x0000002e04007c0c */ /* 0x000fc6000bf06270 */
[----:B------:R-:W-:Y:S01]  /*24f40*/  IMAD.MOV.U32 R7, RZ, RZ, R10 ;  /* 0x000000ffff077224 */ /* 0x000fe200078e000a */
[----:B------:R-:W-:Y:S01]  /*24f50*/  ISETP.GT.U32.OR P0, PT, R31, 0x3f, P0 ;  /* 0x0000003f1f00780c */ /* 0x000fe20000704470 */
[----:B------:R-:W1:Y:S01]  /*24f60*/  @P1 LDC R0, c[0x0][0x434] ;  /* 0x00010d00ff001b82 */ /* 0x000e620000000800 */
[----:B------:R-:W-:-:S07]  /*24f70*/  @P1 LOP3.LUT R16, R16, 0x2000, RZ, 0xfc, !PT ;  /* 0x0000200010101812 */ /* 0x000fce00078efcff */
        /* <DEDUP_REMOVED lines=51> */
[----:B------:R-:W-:-:S02]  /*252b0*/  LOP3.LUT R2, R22, 0x1c0, RZ, 0xfc, !PT ;  /* 0x000001c016027812 */ /* 0x000fc400078efcff */
[----:B------:R-:W-:Y:S02]  /*252c0*/  @P2 LOP3.LUT R16, R16, 0x4, RZ, 0xfc, !PT ;  /* 0x0000000410102812 */ /* 0x000fe400078efcff */
[----:B------:R-:W-:Y:S02]  /*252d0*/  SEL R34, RZ, 0x40, P0 ;  /* 0x00000040ff227807 */ /* 0x000fe40000000000 */
[----:B------:R-:W-:Y:S01]  /*252e0*/  ISETP.GE.AND P0, PT, R2, UR4, PT ;  /* 0x0000000402007c0c */ /* 0x000fe2000bf06270 */
[----:B------:R-:W-:Y:S01]  /*252f0*/  UMOV UR4, 0xffffffff ;  /* 0xffffffff00047882 */ /* 0x000fe20000000000 */
[----:B------:R-:W-:Y:S02]  /*25300*/  SEL R3, RZ, 0x10, P2 ;  /* 0x00000010ff037807 */ /* 0x000fe40001000000 */
[----:B------:R-:W-:Y:S02]  /*25310*/  LOP3.LUT R16, R16, 0xfffffffd, RZ, 0xc0, !PT ;  /* 0xfffffffd10107812 */ /* 0x000fe400078ec0ff */
[----:B------:R-:W-:-:S02]  /*25320*/  SEL R2, RZ, 0x20, P1 ;  /* 0x00000020ff027807 */ /* 0x000fc40000800000 */
[----:B------:R-:W-:Y:S02]  /*25330*/  SEL R17, RZ, 0x80, P0 ;  /* 0x00000080ff117807 */ /* 0x000fe40000000000 */
[----:B------:R-:W-:Y:S02]  /*25340*/  @P1 LOP3.LUT R16, R16, 0x2, RZ, 0xfc, !PT ;  /* 0x0000000210101812 */ /* 0x000fe400078efcff */
[----:B------:R-:W-:Y:S01]  /*25350*/  LOP3.LUT R3, R2, R0, R3, 0xfe, !PT ;  /* 0x0000000002037212 */ /* 0x000fe200078efe03 */
[----:B------:R-:W-:Y:S06]  /*25360*/  BRA.DIV UR4, `(.L_x_5256) ;  /* 0x0000003a04607947 */ /* 0x000fec000b800000 */
.L_x_5302:
[----:B------:R-:W-:Y:S01]  /*25370*/  ULOP3.LUT UR4, UR61, 0x2, URZ, 0xfc, !UPT ;  /* 0x000000023d047892 */ /* 0x000fe2000f8efc3f */
[----:B------:R-:W-:Y:S01]  /*25380*/  ISETP.GT.U32.AND P1, PT, R31, 0x3f, PT ;  /* 0x0000003f1f00780c */ /* 0x000fe20003f24070 */
[----:B------:R-:W-:Y:S01]  /*25390*/  IMAD.U32 R24, RZ, RZ, UR39 ;  /* 0x00000027ff187e24 */ /* 0x000fe2000f8e00ff */
[----:B------:R-:W-:Y:S02]  /*253a0*/  LOP3.LUT R16, R16, 0xfffffbff, RZ, 0xc0, !PT ;  /* 0xfffffbff10107812 */ /* 0x000fe400078ec0ff */
[----:B------:R-:W-:Y:S01]  /*253b0*/  LOP3.LUT R34, R3, R34, RZ, 0xfc, !PT ;  /* 0x0000002203227212 */ /* 0x000fe200078efcff */
[----:B------:R-:W-:Y:S01]  /*253c0*/  IMAD.U32 R33, RZ, RZ, UR4 ;  /* 0x00000004ff217e24 */ /* 0x000fe2000f8e00ff */
[----:B------:R-:W-:Y:S02]  /*253d0*/  SHF.R.S32.HI R24, RZ, 0x1f, R24 ;  /* 0x0000001fff187819 */ /* 0x000fe40000011418 */
[----:B------:R-:W-:Y:S02]  /*253e0*/  LOP3.LUT R17, R34, R17, RZ, 0xfc, !PT ;  /* 0x0000001122117212 */ /* 0x000fe400078efcff */
[----:B------:R-:W-:-:S13]  /*253f0*/  ISETP.NE.AND P0, PT, R33, 0x3, PT ;  /* 0x000000032100780c */ /* 0x000fda0003f05270 */
[----:B------:R-:W-:-:S04]  /*25400*/  @P0 LOP3.LUT R16, R16, 0x400, RZ, 0xfc, !PT ;  /* 0x0000040010100812 */ /* 0x000fc800078efcff */
[----:B------:R-:W-:-:S04]  /*25410*/  LOP3.LUT R16, R16, 0xffffbfff, RZ, 0xc0, !PT ;  /* 0xffffbfff10107812 */ /* 0x000fc800078ec0ff */
[----:B------:R-:W-:Y:S01]  /*25420*/  @P1 LOP3.LUT R16, R16, 0x4000, RZ, 0xfc, !PT ;  /* 0x0000400010101812 */ /* 0x000fe200078efcff */
[----:B------:R-:W-:Y:S06]  /*25430*/  @!P0 BRA `(.L_x_5257) ;  /* 0x0000000000048947 */ /* 0x000fec0003800000 */
[----:B------:R-:W-:Y:S01]  /*25440*/  BPT.TRAP 0x1 ;  /* 0x000000040000795c */ /* 0x000fe20000300000 */
.L_x_5257:
[----:B------:R-:W-:-:S05]  /*25450*/  IMAD.MOV.U32 R0, RZ, RZ, 0x1 ;  /* 0x00000001ff007424 */ /* 0x000fca00078e00ff */
[----:B------:R-:W-:-:S04]  /*25460*/  SHF.L.U32 R0, R0, 0x1f, RZ ;  /* 0x0000001f00007819 */ /* 0x000fc800000006ff */
[----:B------:R-:W0:Y:S02]  /*25470*/  SYNCS.PHASECHK.TRANS64.TRYWAIT P0, [UR45+0x38840], R0 ;  /* 0x03884000ff0075a7 */ /* 0x000e24000800016d */
[----:B0-----:R-:W-:Y:S05]  /*25480*/  @!P0 BRA `(.L_x_5258) ;  /* 0x0000003800388947 */ /* 0x001fea0003800000 */
.L_x_5303:
[----:B------:R-:W-:Y:S01]  /*25490*/  SHF.R.S32.HI R30, RZ, 0x1f, R19 ;  /* 0x0000001fff1e7819 */ /* 0x000fe20000011413 */
[----:B------:R-:W-:Y:S01]  /*254a0*/  ULDC.64 UR4, c[0x0][0x300] ;  /* 0x0000c00000047ab9 */ /* 0x000fe20000000a00 */
[----:B------:R-:W-:Y:S01]  /*254b0*/  R2UR UR6, R24 ;  /* 0x00000000180672ca */ /* 0x000fe200000e0000 */
[C---:B0-----:R-:W-:Y:S01]  /*254c0*/  IMAD.WIDE.U32 R2, R19.reuse, UR4, RZ ;  /* 0x0000000413027c25 */ /* 0x041fe2000f8e00ff */
[----:B------:R-:W-:Y:S02]  /*254d0*/  SHF.R.U32.HI R8, RZ, 0x3, R6 ;  /* 0x00000003ff087819 */ /* 0x000fe40000011606 */
[----:B------:R-:W-:Y:S01]  /*254e0*/  LOP3.LUT R16, R16, 0xfffffffe, RZ, 0xc0, !PT ;  /* 0xfffffffe10107812 */ /* 0x000fe200078ec0ff */
[----:B------:R-:W-:Y:S01]  /*254f0*/  IMAD R0, R30, UR4, RZ ;  /* 0x000000041e007c24 */ /* 0x000fe2000f8e02ff */
[----:B------:R-:W-:Y:S01]  /*25500*/  IADD3 R18, -R8, UR46, -R18 ;  /* 0x0000002e08127c10 */ /* 0x000fe2000fffe912 */
[----:B------:R-:W-:Y:S02]  /*25510*/  IMAD.SHL.U32 R23, R6, 0x8, RZ ;  /* 0x0000000806177824 */ /* 0x000fe400078e00ff */
        /* <DEDUP_REMOVED lines=22> */
[----:B------:R-:W-:Y:S02]  /*25680*/  LOP3.LUT R2, R2, 0x38, R37, 0x78, !PT ;  /* 0x0000003802027812 */ /* 0x000fe400078e7825 */
[----:B------:R-:W-:Y:S02]  /*25690*/  @P2 LOP3.LUT R16, R16, 0x1, RZ, 0xfc, !PT ;  /* 0x0000000110102812 */ /* 0x000fe400078efcff */
        /* <DEDUP_REMOVED lines=25> */
.L_x_5313:
        /* <DEDUP_REMOVED lines=15> */
.L_x_5260:
[----:B------:R-:W-:Y:S01]  /*25920*/  SYNCS.ARRIVE.TRANS64.A1T0 RZ, [UR45+0x38830], RZ ;  /* 0x038830ffffff79a7 */ /* 0x000fe2000810002d */
[----:B------:R-:W-:Y:S05]  /*25930*/  WARPSYNC.ALL ;  /* 0x0000000000007948 */ /* 0x000fea0003800000 */
[----:B------:R-:W-:Y:S01]  /*25940*/  UIADD3 UR4, UR45, 0x20400, URZ ;  /* 0x000204002d047890 */ /* 0x000fe2000fffe03f */
[----:B------:R-:W-:Y:S03]  /*25950*/  BAR.SYNC.DEFER_BLOCKING 0x8, 0x100 ;  /* 0x0204000000007b1d */ /* 0x000fe60000010000 */
[----:B------:R-:W-:-:S06]  /*25960*/  ULOP3.LUT UP0, URZ, UR4, 0x3ff, URZ, 0xc0, !UPT ;  /* 0x000003ff043f7892 */ /* 0x000fcc000f80c03f */
[----:B------:R-:W-:-:S13]  /*25970*/  PLOP3.LUT P0, PT, PT, PT, UP0, 0x80, 0x0 ;  /* 0x000000000000781c */ /* 0x000fda0003f0f008 */
        /* <DEDUP_REMOVED lines=17> */
.L_x_5261:
[----:B------:R-:W0:Y:S01]  /*25a90*/  S2R R20, SR_CTAID.Z ;  /* 0x0000000000147919 */ /* 0x000e220000002700 */
[----:B------:R-:W-:Y:S01]  /*25aa0*/  UISETP.NE.AND UP0, UPT, UR47, URZ, UPT ;  /* 0x0000003f2f00728c */ /* 0x000fe2000bf05270 */
[----:B------:R-:W-:Y:S01]  /*25ab0*/  VIADD R37, R31, UR40 ;  /* 0x000000281f257c36 */ /* 0x000fe20008000000 */
[----:B------:R-:W-:Y:S01]  /*25ac0*/  R2UR UR6, R24 ;  /* 0x00000000180672ca */ /* 0x000fe200000e0000 */
[----:B------:R-:W-:Y:S01]  /*25ad0*/  ULDC.64 UR8, c[0x0][0x2d8] ;  /* 0x0000b60000087ab9 */ /* 0x000fe20000000a00 */
[----:B------:R-:W1:Y:S01]  /*25ae0*/  LDC R6, c[0x0][0x448] ;  /* 0x00011200ff067b82 */ /* 0x000e620000000800 */
[----:B------:R-:W-:Y:S01]  /*25af0*/  IMAD.MOV.U32 R0, RZ, RZ, R37 ;  /* 0x000000ffff007224 */ /* 0x000fe200078e0025 */
[----:B------:R-:W-:-:S05]  /*25b00*/  PLOP3.LUT P0, PT, PT, PT, UP0, 0x80, 0x0 ;  /* 0x000000000000781c */ /* 0x000fca0003f0f008 */
[----:B------:R-:W-:-:S04]  /*25b10*/  @UP0 ULDC UR4, c[0x0][0x44c] ;  /* 0x0001130000040ab9 */ /* 0x000fc80000000800 */
[----:B------:R-:W-:-:S04]  /*25b20*/  UIMAD UR6, UR6, UR8, URZ ;  /* 0x00000008060672a4 */ /* 0x000fc8000f8e023f */
[----:B------:R-:W-:Y:S01]  /*25b30*/  @P0 IMAD.HI.U32 R2, R37, UR4, RZ ;  /* 0x0000000425020c27 */ /* 0x000fe2000f8e00ff */
[----:B------:R-:W-:Y:S01]  /*25b40*/  PLOP3.LUT P0, PT, PT, PT, UP0, 0x80, 0x0 ;  /* 0x000000000000781c */ /* 0x000fe20003f0f008 */
[----:B------:R-:W-:Y:S01]  /*25b50*/  @UP0 ULDC UR4, c[0x0][0x450] ;  /* 0x0001140000040ab9 */ /* 0x000fe20000000800 */
[----:B------:R-:W-:Y:S01]  /*25b60*/  UIMAD UR6, UR39, UR9, UR6 ;  /* 0x00000009270672a4 */ /* 0x000fe2000f8e0206 */
[----:B0-----:R-:W-:Y:S02]  /*25b70*/  SHF.R.S32.HI R21, RZ, 0x1f, R20 ;  /* 0x0000001fff157819 */ /* 0x001fe40000011414 */
[----:B------:R-:W0:Y:S08]  /*25b80*/  S2R R20, SR_CTAID.Z ;  /* 0x0000000000147919 */ /* 0x000e300000002700 */
[----:B------:R-:W-:Y:S01]  /*25b90*/  @P0 SHF.R.U32.HI R0, RZ, UR4, R2 ;  /* 0x00000004ff000c19 */ /* 0x000fe20008011602 */
[----:B------:R-:W-:-:S04]  /*25ba0*/  UIMAD.WIDE.U32 UR4, UR39, UR8, URZ ;  /* 0x00000008270472a5 */ /* 0x000fc8000f8e003f */
[----:B------:R-:W-:Y:S02]  /*25bb0*/  UIADD3 UR6, UR5, UR6, URZ ;  /* 0x0000000605067290 */ /* 0x000fe4000fffe03f */
[----:B------:R-:W-:Y:S02]  /*25bc0*/  IMAD.U32 R4, RZ, RZ, UR4 ;  /* 0x00000004ff047e24 */ /* 0x000fe4000f8e00ff */
[----:B------:R-:W-:Y:S01]  /*25bd0*/  IMAD.U32 R5, RZ, RZ, UR5 ;  /* 0x00000005ff057e24 */ /* 0x000fe2000f8e00ff */
[----:B------:R-:W-:Y:S01]  /*25be0*/  ULDC.64 UR4, c[0x0][0x2e0] ;  /* 0x0000b80000047ab9 */ /* 0x000fe20000000a00 */
[----:B------:R-:W-:Y:S01]  /*25bf0*/  IMAD.MOV.U32 R2, RZ, RZ, R4 ;  /* 0x000000ffff027224 */ /* 0x000fe200078e0004 */
[----:B------:R-:W-:Y:S01]  /*25c00*/  SHF.R.S32.HI R5, RZ, 0x1f, R0 ;  /* 0x0000001fff057819 */ /* 0x000fe20000011400 */
[----:B------:R-:W-:Y:S02]  /*25c10*/  IMAD.U32 R3, RZ, RZ, UR6 ;  /* 0x00000006ff037e24 */ /* 0x000fe4000f8e00ff */
[----:B------:R-:W-:-:S04]  /*25c20*/  IMAD R4, R21, UR4, RZ ;  /* 0x0000000415047c24 */ /* 0x000fc8000f8e02ff */
[C---:B0-----:R-:W-:Y:S02]  /*25c30*/  IMAD R4, R20.reuse, UR5, R4 ;  /* 0x0000000514047c24 */ /* 0x041fe4000f8e0204 */
[----:B------:R-:W-:Y:S01]  /*25c40*/  IMAD.WIDE.U32 R2, R20, UR4, R2 ;  /* 0x0000000414027c25 */ /* 0x000fe2000f8e0002 */
[----:B------:R-:W-:Y:S01]  /*25c50*/  ULDC.64 UR4, c[0x0][0x2d0] ;  /* 0x0000b40000047ab9 */ /* 0x000fe20000000a00 */
[----:B------:R-:W0:Y:S02]  /*25c60*/  S2R R20, SR_TID.X ;  /* 0x0000000000147919 */ /* 0x000e240000002100 */
[----:B------:R-:W-:Y:S02]  /*25c70*/  IMAD.IADD R3, R3, 0x1, R4 ;  /* 0x0000000103037824 */ /* 0x000fe400078e0204 */
[----:B------:R-:W-:Y:S02]  /*25c80*/  IMAD.MOV R4, RZ, RZ, -R0 ;  /* 0x000000ffff047224 */ /* 0x000fe400078e0a00 */
[----:B------:R-:W-:-:S02]  /*25c90*/  IMAD R5, R5, UR4, RZ ;  /* 0x0000000405057c24 */ /* 0x000fc4000f8e02ff */
[----:B-1----:R-:W-:Y:S02]  /*25ca0*/  IMAD R4, R6, R4, R37 ;  /* 0x0000000406047224 */ /* 0x002fe400078e0225 */
        /* <DEDUP_REMOVED lines=8> */
[----:B------:R-:W-:-:S03]  /*25d30*/  ULDC.64 UR4, c[0x0][0x280] ;  /* 0x0000a00000047ab9 */ /* 0x000fc60000000a00 */
[----:B------:R-:W-:Y:S01]  /*25d40*/  IMAD.IADD R3, R3, 0x1, R0 ;  /* 0x0000000103037824 */ /* 0x000fe200078e0200 */
[----:B------:R-:W-:Y:S01]  /*25d50*/  LEA R0, P0, R2, UR4, 0x1 ;  /* 0x0000000402007c11 */ /* 0x000fe2000f8008ff */
[----:B------:R-:W-:Y:S01]  /*25d60*/  ULDC UR4, c[0x0][0x2b8] ;  /* 0x0000ae0000047ab9 */ /* 0x000fe20000000800 */
[----:B0-----:R-:W-:Y:S02]  /*25d70*/  LOP3.LUT R20, R20, 0x7f, RZ, 0xc0, !PT ;  /* 0x0000007f14147812 */ /* 0x001fe400078ec0ff */
[----:B------:R-:W-:Y:S01]  /*25d80*/  LEA.HI.X R4, R2, UR5, R3, 0x1, P0 ;  /* 0x0000000502047c11 */ /* 0x000fe200080f0c03 */
[----:B------:R-:W-:Y:S01]  /*25d90*/  UMOV UR5, 0xffffffff ;  /* 0xffffffff00057882 */ /* 0x000fe20000000000 */
[----:B------:R-:W-:Y:S02]  /*25da0*/  ISETP.GE.AND P0, PT, R22, UR4, PT ;  /* 0x0000000416007c0c */ /* 0x000fe4000bf06270 */
[----:B------:R-:W-:Y:S01]  /*25db0*/  SHF.R.U32.HI R20, RZ, 0x3, R20 ;  /* 0x00000003ff147819 */ /* 0x000fe20000011614 */
[----:B------:R-:W-:Y:S10]  /*25dc0*/  BRA.DIV UR5, `(.L_x_5262) ;  /* 0x0000003605207947 */ /* 0x000ff4000b800000 */
[----:B------:R-:W0:Y:S01]  /*25dd0*/  SHFL.IDX PT, R3, R0, RZ, 0x181f ;  /* 0x00181fff00037589 */ /* 0x000e2200000e0000 */
[----:B------:R-:W-:Y:S01]  /*25de0*/  ULDC UR4, c[0x0][0x288] ;  /* 0x0000a20000047ab9 */ /* 0x000fe20000000800 */
[----:B------:R-:W-:Y:S01]  /*25df0*/  LOP3.LUT R16, R16, 0xfffffeff, RZ, 0xc0, !PT ;  /* 0xfffffeff10107812 */ /* 0x000fe200078ec0ff */
[----:B------:R-:W-:Y:S01]  /*25e00*/  IMAD R5, R6, UR4, RZ ;  /* 0x0000000406057c24 */ /* 0x000fe2000f8e02ff */
[----:B------:R-:W1:Y:S01]  /*25e10*/  SHFL.IDX PT, R2, R4, RZ, 0x181f ;  /* 0x00181fff04027589 */ /* 0x000e6200000e0000 */
[----:B------:R-:W-:-:S03]  /*25e20*/  VIADD R6, R20, UR40 ;  /* 0x0000002814067c36 */ /* 0x000fc60008000000 */
[----:B------:R-:W-:Y:S02]  /*25e30*/  SHFL.IDX PT, R14, R0, 0x3, 0x181f ;  /* 0x00781f00000e7f89 */ /* 0x000fe400000e0000 */
[----:B------:R-:W-:-:S13]  /*25e40*/  ISETP.GE.AND P2, PT, R6, R5, PT ;  /* 0x000000050600720c */ /* 0x000fda0003f46270 */
[----:B------:R-:W-:Y:S02]  /*25e50*/  @!P2 LEA R7, R23, UR45, 0x1 ;  /* 0x0000002d1707ac11 */ /* 0x000fe4000f8e08ff */
[----:B0-----:R-:W-:Y:S02]  /*25e60*/  @!P2 LEA R3, P1, R22, R3, 0x1 ;  /* 0x000000031603a211 */ /* 0x001fe400078208ff */
[----:B------:R-:W-:-:S03]  /*25e70*/  @P2 LOP3.LUT R16, R16, 0x100, RZ, 0xfc, !PT ;  /* 0x0000010010102812 */ /* 0x000fc600078efcff */
[----:B-1----:R-:W-:Y:S01]  /*25e80*/  @!P2 IMAD.X R2, RZ, RZ, R2, P1 ;  /* 0x000000ffff02a224 */ /* 0x002fe200008e0602 */
[----:B------:R-:W-:-:S04]  /*25e90*/  LOP3.LUT R16, R16, 0xffffff7f, RZ, 0xc0, !PT ;  /* 0xffffff7f10107812 */ /* 0x000fc800078ec0ff */
[----:B------:R-:W-:-:S04]  /*25ea0*/  @!P2 LOP3.LUT R3, R3, R2, RZ, 0x3c, !PT ;  /* 0x000000020303a212 */ /* 0x000fc800078e3cff */
[----:B------:R-:W-:-:S04]  /*25eb0*/  @!P2 LOP3.LUT R2, R3, R2, RZ, 0x3c, !PT ;  /* 0x000000020302a212 */ /* 0x000fc800078e3cff */
[----:B------:R-:W-:-:S05]  /*25ec0*/  @!P2 LOP3.LUT R3, R3, R2, RZ, 0x3c, !PT ;  /* 0x000000020303a212 */ /* 0x000fca00078e3cff */
[----:B------:R0:W-:Y:S04]  /*25ed0*/  @!P2 LDGSTS.E.BYPASS.LTC128B.128 [R7+0x20400], desc[UR36][R2.64], !P0 ;  /* 0x204000000207afae */ /* 0x0001e8000c101d64 */
[----:B0-----:R-:W0:Y:S01]  /*25ee0*/  SHFL.IDX PT, R3, R0, 0x1, 0x181f ;  /* 0x00381f0000037f89 */ /* 0x001e2200000e0000 */
[----:B------:R-:W-:-:S03]  /*25ef0*/  VIADD R7, R6, 0x10 ;  /* 0x0000001006077836 */ /* 0x000fc60000000000 */
[----:B------:R-:W1:Y:S02]  /*25f00*/  SHFL.IDX PT, R2, R4, 0x1, 0x181f ;  /* 0x00381f0004027f89 */ /* 0x000e6400000e0000 */
[----:B------:R-:W-:-:S13]  /*25f10*/  ISETP.GE.AND P2, PT, R7, R5, PT ;  /* 0x000000050700720c */ /* 0x000fda0003f46270 */
[----:B------:R-:W-:Y:S02]  /*25f20*/  @!P2 LEA R7, R23, UR45, 0x1 ;  /* 0x0000002d1707ac11 */ /* 0x000fe4000f8e08ff */
[----:B------:R-:W-:Y:S02]  /*25f30*/  @P2 LOP3.LUT R16, R16, 0x80, RZ, 0xfc, !PT ;  /* 0x0000008010102812 */ /* 0x000fe400078efcff */
[----:B0-----:R-:W-:Y:S02]  /*25f40*/  @!P2 LEA R3, P1, R22, R3, 0x1 ;  /* 0x000000031603a211 */ /* 0x001fe400078208ff */
[----:B------:R-:W-:-:S03]  /*25f50*/  LOP3.LUT R16, R16, 0xffffffbf, RZ, 0xc0, !PT ;  /* 0xffffffbf10107812 */ /* 0x000fc600078ec0ff */
[----:B-1----:R-:W-:-:S05]  /*25f60*/  @!P2 IMAD.X R2, RZ, RZ, R2, P1 ;  /* 0x000000ffff02a224 */ /* 0x002fca00008e0602 */
[----:B------:R-:W-:-:S04]  /*25f70*/  @!P2 LOP3.LUT R3, R3, R2, RZ, 0x3c, !PT ;  /* 0x000000020303a212 */ /* 0x000fc800078e3cff */
[----:B------:R-:W-:-:S04]  /*25f80*/  @!P2 LOP3.LUT R2, R3, R2, RZ, 0x3c, !PT ;  /* 0x000000020302a212 */ /* 0x000fc800078e3cff */
[----:B------:R-:W-:-:S05]  /*25f90*/  @!P2 LOP3.LUT R3, R3, R2, RZ, 0x3c, !PT ;  /* 0x000000020303a212 */ /* 0x000fca00078e3cff */
[----:B------:R0:W-:Y:S04]  /*25fa0*/  @!P2 LDGSTS.E.BYPASS.LTC128B.128 [R7+0x20c00], desc[UR36][R2.64], !P0 ;  /* 0x20c000000207afae */ /* 0x0001e8000c101d64 */
[----:B0-----:R-:W0:Y:S01]  /*25fb0*/  SHFL.IDX PT, R3, R0, 0x2, 0x181f ;  /* 0x00581f0000037f89 */ /* 0x001e2200000e0000 */
[----:B------:R-:W-:-:S03]  /*25fc0*/  VIADD R7, R6, 0x20 ;  /* 0x0000002006077836 */ /* 0x000fc60000000000 */
[----:B------:R-:W1:Y:S02]  /*25fd0*/  SHFL.IDX PT, R2, R4, 0x2, 0x181f ;  /* 0x00581f0004027f89 */ /* 0x000e6400000e0000 */
[----:B------:R-:W-:Y:S02]  /*25fe0*/  ISETP.GE.AND P2, PT, R7, R5, PT ;  /* 0x000000050700720c */ /* 0x000fe40003f46270 */
[----:B------:R-:W2:Y:S11]  /*25ff0*/  SHFL.IDX PT, R4, R4, 0x3, 0x181f ;  /* 0x00781f0004047f89 */ /* 0x000eb600000e0000 */
[----:B------:R-:W-:-:S02]  /*26000*/  @!P2 LEA R7, R23, UR45, 0x1 ;  /* 0x0000002d1707ac11 */ /* 0x000fc4000f8e08ff */
[----:B------:R-:W-:Y:S02]  /*26010*/  @P2 LOP3.LUT R16, R16, 0x40, RZ, 0xfc, !PT ;  /* 0x0000004010102812 */ /* 0x000fe400078efcff */
[----:B0-----:R-:W-:-:S05]  /*26020*/  @!P2 LEA R3, P1, R22, R3, 0x1 ;  /* 0x000000031603a211 */ /* 0x001fca00078208ff */
[----:B-1----:R-:W-:-:S05]  /*26030*/  @!P2 IMAD.X R2, RZ, RZ, R2, P1 ;  /* 0x000000ffff02a224 */ /* 0x002fca00008e0602 */
[----:B------:R-:W-:-:S04]  /*26040*/  @!P2 LOP3.LUT R3, R3, R2, RZ, 0x3c, !PT ;  /* 0x000000020303a212 */ /* 0x000fc800078e3cff */
[----:B------:R-:W-:-:S04]  /*26050*/  @!P2 LOP3.LUT R2, R3, R2, RZ, 0x3c, !PT ;  /* 0x000000020302a212 */ /* 0x000fc800078e3cff */
[----:B------:R-:W-:-:S05]  /*26060*/  @!P2 LOP3.LUT R3, R3, R2, RZ, 0x3c, !PT ;  /* 0x000000020303a212 */ /* 0x000fca00078e3cff */
[----:B--2---:R0:W-:Y:S02]  /*26070*/  @!P2 LDGSTS.E.BYPASS.LTC128B.128 [R7+0x21400], desc[UR36][R2.64], !P0 ;  /* 0x214000000207afae */ /* 0x0041e4000c101d64 */
.L_x_5322:
        /* <DEDUP_REMOVED lines=36> */
.L_x_5263:
[----:B------:R-:W-:Y:S01]  /*262c0*/  UISETP.NE.AND UP0, UPT, UR47, URZ, UPT ;  /* 0x0000003f2f00728c */ /* 0x000fe2000bf05270 */
[----:B------:R-:W0:Y:S01]  /*262d0*/  S2R R20, SR_CTAID.Z ;  /* 0x0000000000147919 */ /* 0x000e220000002700 */
[----:B------:R-:W-:Y:S01]  /*262e0*/  R2UR UR6, R24 ;  /* 0x00000000180672ca */ /* 0x000fe200000e0000 */
[----:B------:R-:W-:Y:S01]  /*262f0*/  ULDC.64 UR8, c[0x0][0x3d8] ;  /* 0x0000f60000087ab9 */ /* 0x000fe20000000a00 */
[----:B------:R-:W-:Y:S01]  /*26300*/  IMAD.MOV.U32 R0, RZ, RZ, R37 ;  /* 0x000000ffff007224 */ /* 0x000fe200078e0025 */
[C---:B------:R-:W-:Y:S02]  /*26310*/  LOP3.LUT R8, R22.reuse, 0x80, RZ, 0xfc, !PT ;  /* 0x0000008016087812 */ /* 0x040fe400078efcff */
[----:B------:R-:W-:Y:S02]  /*26320*/  PLOP3.LUT P0, PT, PT, PT, UP0, 0x80, 0x0 ;  /* 0x000000000000781c */ /* 0x000fe40003f0f008 */
[C---:B------:R-:W-:Y:S02]  /*26330*/  LOP3.LUT R7, R22.reuse, 0x40, RZ, 0xfc, !PT ;  /* 0x0000004016077812 */ /* 0x040fe400078efcff */
[----:B------:R-:W-:Y:S01]  /*26340*/  @UP0 ULDC UR4, c[0x0][0x44c] ;  /* 0x0001130000040ab9 */ /* 0x000fe20000000800 */
[----:B------:R-:W-:-:S02]  /*26350*/  LOP3.LUT R21, R22, 0x180, RZ, 0xfc, !PT ;  /* 0x0000018016157812 */ /* 0x000fc400078efcff */
[----:B------:R-:W-:Y:S01]  /*26360*/  LOP3.LUT R16, R16, 0xfffff7ff, RZ, 0xc0, !PT ;  /* 0xfffff7ff10107812 */ /* 0x000fe200078ec0ff */
[----:B------:R-:W-:-:S04]  /*26370*/  UIMAD UR6, UR6, UR8, URZ ;  /* 0x00000008060672a4 */ /* 0x000fc8000f8e023f */
[----:B------:R-:W-:Y:S01]  /*26380*/  UIMAD UR6, UR39, UR9, UR6 ;  /* 0x00000009270672a4 */ /* 0x000fe2000f8e0206 */
[----:B------:R-:W-:Y:S01]  /*26390*/  @P0 IMAD.HI.U32 R2, R37, UR4, RZ ;  /* 0x0000000425020c27 */ /* 0x000fe2000f8e00ff */
[----:B------:R-:W-:Y:S01]  /*263a0*/  PLOP3.LUT P0, PT, PT, PT, UP0, 0x80, 0x0 ;  /* 0x000000000000781c */ /* 0x000fe20003f0f008 */
[----:B------:R-:W-:Y:S01]  /*263b0*/  @UP0 ULDC UR4, c[0x0][0x450] ;  /* 0x0001140000040ab9 */ /* 0x000fe20000000800 */
[----:B0-----:R-:W-:-:S11]  /*263c0*/  SHF.R.S32.HI R20, RZ, 0x1f, R20 ;  /* 0x0000001fff147819 */ /* 0x001fd60000011414 */
[----:B------:R-:W-:Y:S01]  /*263d0*/  @P0 SHF.R.U32.HI R0, RZ, UR4, R2 ;  /* 0x00000004ff000c19 */ /* 0x000fe20008011602 */
[----:B------:R-:W-:-:S03]  /*263e0*/  UIMAD.WIDE.U32 UR4, UR39, UR8, URZ ;  /* 0x00000008270472a5 */ /* 0x000fc6000f8e003f */
[----:B------:R-:W-:Y:S01]  /*263f0*/  ULDC.64 UR8, c[0x0][0x3e0] ;  /* 0x0000f80000087ab9 */ /* 0x000fe20000000a00 */
[----:B------:R-:W-:Y:S01]  /*26400*/  UIADD3 UR6, UR5, UR6, URZ ;  /* 0x0000000605067290 */ /* 0x000fe2000fffe03f */
[----:B------:R-:W-:Y:S02]  /*26410*/  IMAD R6, R20, UR8, RZ ;  /* 0x0000000814067c24 */ /* 0x000fe4000f8e02ff */
[----:B------:R-:W0:Y:S01]  /*26420*/  S2R R20, SR_CTAID.Z ;  /* 0x0000000000147919 */ /* 0x000e220000002700 */
[----:B------:R-:W-:Y:S02]  /*26430*/  IMAD.U32 R4, RZ, RZ, UR4 ;  /* 0x00000004ff047e24 */ /* 0x000fe4000f8e00ff */
[----:B------:R-:W-:Y:S01]  /*26440*/  IMAD.U32 R3, RZ, RZ, UR6 ;  /* 0x00000006ff037e24 */ /* 0x000fe2000f8e00ff */
[----:B------:R-:W-:Y:S01]  /*26450*/  ULDC UR6, c[0x0][0x448] ;  /* 0x0001120000067ab9 */ /* 0x000fe20000000800 */
[----:B------:R-:W-:Y:S01]  /*26460*/  IMAD.MOV.U32 R2, RZ, RZ, R4 ;  /* 0x000000ffff027224 */ /* 0x000fe200078e0004 */
[----:B------:R-:W-:Y:S01]  /*26470*/  SHF.R.S32.HI R4, RZ, 0x1f, R0 ;  /* 0x0000001fff047819 */ /* 0x000fe20000011400 */
[----:B------:R-:W-:Y:S01]  /*26480*/  IMAD.U32 R5, RZ, RZ, UR5 ;  /* 0x00000005ff057e24 */ /* 0x000fe2000f8e00ff */
[----:B------:R-:W-:Y:S01]  /*26490*/  ULDC.64 UR4, c[0x0][0x3d0] ;  /* 0x0000f40000047ab9 */ /* 0x000fe20000000a00 */
[----:B0-----:R-:W-:-:S02]  /*264a0*/  IMAD R5, R20, UR9, R6 ;  /* 0x0000000914057c24 */ /* 0x001fc4000f8e0206 */
[----:B------:R-:W-:Y:S01]  /*264b0*/  IMAD.WIDE.U32 R2, R20, UR8, R2 ;  /* 0x0000000814027c25 */ /* 0x000fe2000f8e0002 */
[----:B------:R-:W-:-:S03]  /*264c0*/  LOP3.LUT R20, R22, 0x1c0, RZ, 0xfc, !PT ;  /* 0x000001c016147812 */ /* 0x000fc600078efcff */
[----:B------:R-:W-:Y:S02]  /*264d0*/  IMAD.MOV R6, RZ, RZ, -R0 ;  /* 0x000000ffff067224 */ /* 0x000fe400078e0a00 */
[----:B------:R-:W-:Y:S02]  /*264e0*/  IMAD.IADD R3, R3, 0x1, R5 ;  /* 0x0000000103037824 */ /* 0x000fe400078e0205 */
[----:B------:R-:W-:Y:S02]  /*264f0*/  IMAD R5, R4, UR4, RZ ;  /* 0x0000000404057c24 */ /* 0x000fe4000f8e02ff */
[----:B------:R-:W-:Y:S02]  /*26500*/  IMAD R4, R6, UR6, R37 ;  /* 0x0000000606047c24 */ /* 0x000fe4000f8e0225 */
[C---:B------:R-:W-:Y:S02]  /*26510*/  IMAD R5, R0.reuse, UR5, R5 ;  /* 0x0000000500057c24 */ /* 0x040fe4000f8e0205 */
[----:B------:R-:W-:Y:S01]  /*26520*/  IMAD.WIDE.U32 R2, R0, UR4, R2 ;  /* 0x0000000400027c25 */ /* 0x000fe2000f8e0002 */
[----:B------:R-:W-:Y:S01]  /*26530*/  SHF.R.S32.HI R0, RZ, 0x1f, R4 ;  /* 0x0000001fff007819 */ /* 0x000fe20000011404 */
[----:B------:R-:W-:-:S02]  /*26540*/  ULDC.64 UR4, c[0x0][0x3c8] ;  /* 0x0000f20000047ab9 */ /* 0x000fc40000000a00 */
[----:B------:R-:W-:Y:S02]  /*26550*/  IMAD.IADD R3, R3, 0x1, R5 ;  /* 0x0000000103037824 */ /* 0x000fe400078e0205 */
        /* <DEDUP_REMOVED lines=65> */
[C---:B------:R-:W-:Y:S01]  /*26970*/  LOP3.LUT P0, RZ, R16.reuse, 0x800, RZ, 0xc0, !PT ;  /* 0x0000080010ff7812 */ /* 0x040fe2000780c0ff */
        /* <DEDUP_REMOVED lines=47> */
.L_x_5332:
        /* <DEDUP_REMOVED lines=24> */
.L_x_5266:
[----:B------:R-:W-:Y:S05]  /*26df0*/  BSYNC B0 ;  /* 0x0000000000007941 */ /* 0x000fea0003800000 */
.L_x_5265:
[----:B------:R-:W-:Y:S01]  /*26e00*/  NOP ;  /* 0x0000000000007918 */ /* 0x000fe20000000000 */
[----:B------:R-:W-:Y:S01]  /*26e10*/  SYNCS.ARRIVE.TRANS64.RED.A0T1 RZ, [UR45+0x38810], RZ ;  /* 0x038810ffffff79a7 */ /* 0x000fe2000820042d */
[----:B0-----:R-:W-:Y:S01]  /*26e20*/  IMAD.MOV.U32 R0, RZ, RZ, 0x1 ;  /* 0x00000001ff007424 */ /* 0x001fe200078e00ff */
[----:B------:R-:W-:Y:S04]  /*26e30*/  ARRIVES.LDGSTSBAR.64.TRANSCNT [UR45+0x38810] ;  /* 0x03881000ff0079b0 */ /* 0x000fe80008000aad */
[----:B------:R-:W-:Y:S01]  /*26e40*/  SHF.L.U32 R0, R0, 0x1f, RZ ;  /* 0x0000001f00007819 */ /* 0x000fe200000006ff */
[----:B------:R-:W-:Y:S01]  /*26e50*/  NOP ;  /* 0x0000000000007918 */ /* 0x000fe20000000000 */
[----:B------:R-:W-:Y:S02]  /*26e60*/  SYNCS.ARRIVE.TRANS64.A1T0 RZ, [UR45+0x38810], RZ ;  /* 0x038810ffffff79a7 */ /* 0x000fe4000810002d */
[----:B------:R-:W0:Y:S02]  /*26e70*/  SYNCS.PHASECHK.TRANS64.TRYWAIT P0, [UR45+0x38820], R0 ;  /* 0x03882000ff0075a7 */ /* 0x000e24000800016d */
[----:B0-----:R-:W-:Y:S05]  /*26e80*/  @!P0 BRA `(.L_x_5267) ;  /* 0x0000003000988947 */ /* 0x001fea0003800000 */
.L_x_5333:
[----:B------:R-:W-:-:S13]  /*26e90*/  ISETP.NE.AND P0, PT, R33, 0x3, PT ;  /* 0x000000032100780c */ /* 0x000fda0003f05270 */
[----:B------:R-:W-:Y:S05]  /*26ea0*/  @!P0 BRA `(.L_x_5268) ;  /* 0x0000000000048947 */ /* 0x000fea0003800000 */
[----:B------:R-:W-:Y:S01]  /*26eb0*/  BPT.TRAP 0x1 ;  /* 0x000000040000795c */ /* 0x000fe20000300000 */
.L_x_5268:
[----:B------:R-:W2:Y:S02]  /*26ec0*/  SYNCS.PHASECHK.TRANS64.TRYWAIT P0, [UR45+0x38860], R0 ;  /* 0x03886000ff0075a7 */ /* 0x000ea4000800016d */
[----:B--2---:R-:W-:Y:S05]  /*26ed0*/  @!P0 BRA `(.L_x_5269) ;  /* 0x00000030009c8947 */ /* 0x004fea0003800000 */
.L_x_5334:
        /* <DEDUP_REMOVED lines=24> */
[----:B------:R-:W-:Y:S02]  /*27060*/  LOP3.LUT R4, R17, 0x1, RZ, 0xc0, !PT ;  /* 0x0000000111047812 */ /* 0x000fe400078ec0ff */
        /* <DEDUP_REMOVED lines=80> */
.L_x_5344:
        /* <DEDUP_REMOVED lines=30> */
.L_x_5271:
        /* <DEDUP_REMOVED lines=13> */
[----:B------:R-:W-:Y:S01]  /*27820*/  LOP3.LUT R5, RZ, UR41, RZ, 0x33, !PT ;  /* 0x00000029ff057c12 */ /* 0x000fe2000f8e33ff */
[----:B------:R-:W-:Y:S01]  /*27830*/  IMAD.MOV.U32 R8, RZ, RZ, 0x1 ;  /* 0x00000001ff087424 */ /* 0x000fe200078e00ff */
[----:B------:R-:W-:Y:S02]  /*27840*/  LOP3.LUT R30, R34, 0x40, RZ, 0xc0, !PT ;  /* 0x00000040221e7812 */ /* 0x000fe400078ec0ff */
[----:B------:R-:W-:-:S02]  /*27850*/  LOP3.LUT R28, R17, 0x80, RZ, 0xc0, !PT ;  /* 0x00000080111c7812 */ /* 0x000fc400078ec0ff */
[----:B------:R-:W-:Y:S02]  /*27860*/  LOP3.LUT R2, RZ, UR4, RZ, 0x33, !PT ;  /* 0x00000004ff027c12 */ /* 0x000fe4000f8e33ff */
[----:B------:R-:W-:Y:S02]  /*27870*/  SHF.R.U32.HI R30, RZ, 0x2, R30 ;  /* 0x00000002ff1e7819 */ /* 0x000fe4000001161e */
[----:B------:R-:W-:Y:S02]  /*27880*/  VIADDMNMX R2, R2, -UR43, R3, !PT ;  /* 0x8000002b02027c46 */ /* 0x000fe4000f800103 */
[----:B------:R-:W-:Y:S02]  /*27890*/  SHF.R.U32.HI R28, RZ, 0x3, R28 ;  /* 0x00000003ff1c7819 */ /* 0x000fe4000001161c */
[----:B------:R-:W-:-:S04]  /*278a0*/  VIMNMX R2, R2, R5, !PT ;  /* 0x0000000502027248 */ /* 0x000fc80007fe0100 */
        /* <DEDUP_REMOVED lines=8> */
.L_x_5287:
        /* <DEDUP_REMOVED lines=22> */
.L_x_5274:
[----:B------:R-:W-:Y:S05]  /*27a90*/  BSYNC B1 ;  /* 0x0000000000017941 */ /* 0x000fea0003800000 */
.L_x_5273:
[----:B------:R-:W-:-:S13]  /*27aa0*/  ISETP.NE.AND P0, PT, R33, 0x3, PT ;  /* 0x000000032100780c */ /* 0x000fda0003f05270 */
[----:B------:R-:W-:Y:S05]  /*27ab0*/  @!P0 BRA `(.L_x_5275) ;  /* 0x0000000000048947 */ /* 0x000fea0003800000 */
[----:B------:R-:W-:Y:S01]  /*27ac0*/  BPT.TRAP 0x1 ;  /* 0x000000040000795c */ /* 0x000fe20000300000 */
.L_x_5275:
[----:B------:R-:W-:Y:S01]  /*27ad0*/  LEA R10, R8, UR45, 0x3 ;  /* 0x0000002d080a7c11 */ /* 0x000fe2000f8e18ff */
[----:B------:R-:W-:Y:S01]  /*27ae0*/  BSSY B1, `(.L_x_5276) ;  /* 0x0000004000017945 */ /* 0x000fe20003800000 */
[----:B------:R-:W-:-:S04]  /*27af0*/  SHF.L.U32 R20, R21, 0x1f, RZ ;  /* 0x0000001f15147819 */ /* 0x000fc800000006ff */
[----:B------:R-:W1:Y:S02]  /*27b00*/  SYNCS.PHASECHK.TRANS64.TRYWAIT P0, [R10+URZ+0x38840], R20 ;  /* 0x038840140a0075a7 */ /* 0x000e64000800017f */
[----:B-1----:R-:W-:Y:S05]  /*27b10*/  @!P0 BRA `(.L_x_5277) ;  /* 0x0000002c00b48947 */ /* 0x002fea0003800000 */
.L_x_5345:
[----:B------:R-:W-:Y:S05]  /*27b20*/  BSYNC B1 ;  /* 0x0000000000017941 */ /* 0x000fea0003800000 */
.L_x_5276:
        /* <DEDUP_REMOVED lines=47> */
.L_x_5355:
        /* <DEDUP_REMOVED lines=8> */
.L_x_5279:
        /* <DEDUP_REMOVED lines=10> */
.L_x_5280:
[----:B------:R2:W-:Y:S01]  /*27f40*/  SYNCS.ARRIVE.TRANS64.A1T0 RZ, [R10+URZ+0x38830], RZ ;  /* 0x038830ff0aff79a7 */ /* 0x0005e2000810003f */
[----:B------:R-:W-:Y:S05]  /*27f50*/  @!P2 BRA `(.L_x_5281) ;  /* 0x000000000004a947 */ /* 0x000fea0003800000 */
[----:B------:R-:W-:Y:S01]  /*27f60*/  BPT.TRAP 0x1 ;  /* 0x000000040000795c */ /* 0x000fe20000300000 */
.L_x_5281:
[----:B------:R-:W3:Y:S01]  /*27f70*/  SYNCS.PHASECHK.TRANS64.TRYWAIT P0, [R10+URZ+0x38860], R20 ;  /* 0x038860140a0075a7 */ /* 0x000ee2000800017f */
[----:B------:R-:W-:Y:S04]  /*27f80*/  BSSY B1, `(.L_x_5282) ;  /* 0x0000002000017945 */ /* 0x000fe80003800000 */
[----:B---3--:R-:W-:Y:S05]  /*27f90*/  @!P0 BRA `(.L_x_5283) ;  /* 0x0000002c00b48947 */ /* 0x008fea0003800000 */
.L_x_5356:
[----:B------:R-:W-:Y:S05]  /*27fa0*/  BSYNC B1 ;  /* 0x0000000000017941 */ /* 0x000fea0003800000 */
.L_x_5282:
        /* <DEDUP_REMOVED lines=77> */
.L_x_5366:
        /* <DEDUP_REMOVED lines=20> */
.L_x_5285:
        /* <DEDUP_REMOVED lines=10> */
.L_x_5286:
        /* <DEDUP_REMOVED lines=10> */
.L_x_5272:
[----:B------:R-:W-:Y:S05]  /*28700*/  BSYNC B0 ;  /* 0x0000000000007941 */ /* 0x000fea0003800000 */
.L_x_5245:
[----:B------:R-:W0:Y:S01]  /*28710*/  S2R R3, SR_CgaCtaId ;  /* 0x0000000000037919 */ /* 0x000e220000008800 */
[----:B------:R-:W-:Y:S01]  /*28720*/  MOV R0, 0x400 ;  /* 0x0000040000007802 */ /* 0x000fe20000000f00 */
[----:B------:R-:W-:Y:S01]  /*28730*/  BSSY B0, `(.L_x_5288) ;  /* 0x0000005000007945 */ /* 0x000fe20003800000 */
[----:B------:R-:W-:Y:S02]  /*28740*/  SHF.L.U32 R4, R4, 0x1f, RZ ;  /* 0x0000001f04047819 */ /* 0x000fe400000006ff */
[----:B0-----:R-:W-:-:S04]  /*28750*/  LEA R5, R3, R0, 0x18 ;  /* 0x0000000003057211 */ /* 0x001fc800078ec0ff */
[----:B------:R-:W0:Y:S02]  /*28760*/  SYNCS.PHASECHK.TRANS64.TRYWAIT P0, [R5+URZ+0x38820], R4 ;  /* 0x03882004050075a7 */ /* 0x000e24000800017f */
[----:B0-----:R-:W-:Y:S05]  /*28770*/  @!P0 BRA `(.L_x_5289) ;  /* 0x0000002c00948947 */ /* 0x001fea0003800000 */
.L_x_5367:
[----:B------:R-:W-:Y:S05]  /*28780*/  BSYNC B0 ;  /* 0x0000000000007941 */ /* 0x000fea0003800000 */
.L_x_5288:
[----:B------:R-:W-:-:S03]  /*28790*/  UMOV UR4, 0xffffffff ;  /* 0xffffffff00047882 */ /* 0x000fc60000000000 */
[----:B------:R-:W-:Y:S05]  /*287a0*/  BRA.DIV UR4, `(.L_x_5290) ;  /* 0x0000002e049c7947 */ /* 0x000fea000b800000 */
[----:B------:R-:W1:Y:S02]  /*287b0*/  S2R R0, SR_TID.X ;  /* 0x0000000000007919 */ /* 0x000e640000002100 */
[----:B-1----:R-:W-:-:S04]  /*287c0*/  SHF.R.U32.HI R0, RZ, 0x5, R0 ;  /* 0x00000005ff007819 */ /* 0x002fc80000011600 */
[----:B------:R-:W-:-:S05]  /*287d0*/  LOP3.LUT R0, R0, 0x3, RZ, 0xc0, !PT ;  /* 0x0000000300007812 */ /* 0x000fca00078ec0ff */
[----:B------:R1:W3:Y:S02]  /*287e0*/  SHFL.IDX PT, R14, R0, RZ, 0x1f ;  /* 0x00001fff000e7589 */ /* 0x0002e400000e0000 */
.L_x_5370:
[----:B---3--:R-:W-:-:S13]  /*287f0*/  ISETP.NE.AND P0, PT, R14, RZ, PT ;  /* 0x000000ff0e00720c */ /* 0x008fda0003f05270 */
[----:B------:R-:W-:Y:S05]  /*28800*/  @P0 BRA `(.L_x_5109) ;  /* 0x0000000000880947 */ /* 0x000fea0003800000 */
[----:B------:R-:W-:-:S03]  /*28810*/  UMOV UR4, 0xffffffff ;  /* 0xffffffff00047882 */ /* 0x000fc60000000000 */
[----:B------:R-:W-:Y:S05]  /*28820*/  BRA.DIV UR4, `(.L_x_5291) ;  /* 0x0000002e04b07947 */ /* 0x000fea000b800000 */
[----:B------:R-:W-:-:S13]  /*28830*/  ELECT P6, URZ, PT ;  /* 0x00000000003f782f */ /* 0x000fda00038c0000 */
.L_x_5373:
[----:B------:R-:W-:Y:S05]  /*28840*/  @!P6 BRA `(.L_x_5109) ;  /* 0x000000000078e947 */ /* 0x000fea0003800000 */
[----:B------:R-:W-:-:S06]  /*28850*/  ULOP3.LUT UR4, UR61, 0x2, URZ, 0xfc, !UPT ;  /* 0x000000023d047892 */ /* 0x000fcc000f8efc3f */
[----:B-1----:R-:W-:-:S05]  /*28860*/  IMAD.U32 R0, RZ, RZ, UR4 ;  /* 0x00000004ff007e24 */ /* 0x002fca000f8e00ff */
[----:B------:R-:W-:-:S13]  /*28870*/  ISETP.NE.AND P0, PT, R0, 0x3, PT ;  /* 0x000000030000780c */ /* 0x000fda0003f05270 */
[----:B------:R-:W-:Y:S05]  /*28880*/  @!P0 BRA `(.L_x_5292) ;  /* 0x0000000000048947 */ /* 0x000fea0003800000 */
[----:B------:R-:W-:Y:S01]  /*28890*/  BPT.TRAP 0x1 ;  /* 0x000000040000795c */ /* 0x000fe20000300000 */
.L_x_5292:
[C---:B------:R-:W-:Y:S01]  /*288a0*/  IMAD R3, R8.reuse, 0x8, R5 ;  /* 0x0000000808037824 */ /* 0x040fe200078e0205 */
[----:B------:R-:W-:Y:S01]  /*288b0*/  SHF.L.U32 R2, R21, 0x1f, RZ ;  /* 0x0000001f15027819 */ /* 0x000fe200000006ff */
[----:B------:R-:W-:-:S03]  /*288c0*/  VIADD R8, R8, 0x1 ;  /* 0x0000000108087836 */ /* 0x000fc60000000000 */
[----:B------:R-:W1:Y:S02]  /*288d0*/  SYNCS.PHASECHK.TRANS64.TRYWAIT P1, [R3+URZ+0x38840], R2 ;  /* 0x03884002030075a7 */ /* 0x000e64000802017f */
[----:B------:R-:W-:-:S04]  /*288e0*/  ISETP.NE.AND P2, PT, R8, 0x2, PT ;  /* 0x000000020800780c */ /* 0x000fc80003f45270 */
[----:B------:R-:W-:Y:S01]  /*288f0*/  SEL R0, RZ, 0x1, P2 ;  /* 0x00000001ff007807 */ /* 0x000fe20001000000 */
[----:B-1----:R-:W-:Y:S08]  /*28900*/  @!P1 BRA `(.L_x_5293) ;  /* 0x0000002c00989947 */ /* 0x002ff00003800000 */
.L_x_5374:
[----:B------:R-:W-:Y:S02]  /*28910*/  SEL R8, R8, RZ, P2 ;  /* 0x000000ff08087207 */ /* 0x000fe40001000000 */
[----:B------:R-:W-:Y:S01]  /*28920*/  LOP3.LUT R0, R21, R0, RZ, 0x3c, !PT ;  /* 0x0000000015007212 */ /* 0x000fe200078e3cff */
[----:B------:R-:W-:Y:S06]  /*28930*/  @!P0 BRA `(.L_x_5294) ;  /* 0x0000000000048947 */ /* 0x000fec0003800000 */
[----:B------:R-:W-:Y:S01]  /*28940*/  BPT.TRAP 0x1 ;  /* 0x000000040000795c */ /* 0x000fe20000300000 */
.L_x_5294:
[----:B0-----:R-:W-:Y:S01]  /*28950*/  IMAD R5, R8, 0x8, R5 ;  /* 0x0000000808057824 */ /* 0x001fe200078e0205 */
[----:B------:R-:W-:-:S04]  /*28960*/  SHF.L.U32 R0, R0, 0x1f, RZ ;  /* 0x0000001f00007819 */ /* 0x000fc800000006ff */
[----:B------:R-:W0:Y:S02]  /*28970*/  SYNCS.PHASECHK.TRANS64.TRYWAIT P1, [R5+URZ+0x38840], R0 ;  /* 0x03884000050075a7 */ /* 0x000e24000802017f */
[----:B0-----:R-:W-:Y:S05]  /*28980*/  @!P1 BRA `(.L_x_5295) ;  /* 0x0000002c008c9947 */ /* 0x001fea0003800000 */
.L_x_5375:
[----:B------:R-:W-:Y:S05]  /*28990*/  @!P0 BRA `(.L_x_5296) ;  /* 0x0000000000048947 */ /* 0x000fea0003800000 */
[----:B------:R-:W-:Y:S01]  /*289a0*/  BPT.TRAP 0x1 ;  /* 0x000000040000795c */ /* 0x000fe20000300000 */
.L_x_5296:
[----:B------:R-:W3:Y:S02]  /*289b0*/  SYNCS.PHASECHK.TRANS64.TRYWAIT P1, [R3+URZ+0x38860], R2 ;  /* 0x03886002030075a7 */ /* 0x000ee4000802017f */
[----:B---3--:R-:W-:Y:S05]  /*289c0*/  @!P1 BRA `(.L_x_5297) ;  /* 0x0000002c00909947 */ /* 0x008fea0003800000 */
.L_x_5376:
[----:B------:R-:W-:Y:S05]  /*289d0*/  @!P0 BRA `(.L_x_5298) ;  /* 0x0000000000048947 */ /* 0x000fea0003800000 */
[----:B------:R-:W-:Y:S01]  /*289e0*/  BPT.TRAP 0x1 ;  /* 0x000000040000795c */ /* 0x000fe20000300000 */
.L_x_5298:
[----:B----4-:R4:W0:Y:S02]  /*289f0*/  SYNCS.PHASECHK.TRANS64.TRYWAIT P0, [R5+URZ+0x38860], R0 ;  /* 0x03886000050075a7 */ /* 0x010824000800017f */
[----:B0-----:R-:W-:Y:S05]  /*28a00*/  @!P0 NANOSLEEP.SYNCS 0x989680 ;  /* 0x009896800000895d */ /* 0x001fea0003900000 */
[----:B------:R-:W0:Y:S02]  /*28a10*/  @!P0 SYNCS.PHASECHK.TRANS64 P0, [R5+URZ+0x38860], R0 ;  /* 0x03886000050085a7 */ /* 0x000e24000800007f */
[----:B0-----:R-:W-:Y:S05]  /*28a20*/  @!P0 BRA `(.L_x_5298) ;  /* 0xfffffffc00f08947 */ /* 0x001fea000383ffff */
.L_x_5109:
[----:B------:R-:W-:Y:S05]  /*28a30*/  BSYNC B6 ;  /* 0x0000000000067941 */ /* 0x000fea0003800000 */
.L_x_5106:
[----:B------:R-:W-:Y:S05]  /*28a40*/  EXIT ;  /* 0x000000000000794d */ /* 0x000fea0003800000 */
.L_x_5135:
[----:B0-----:R-:W-:-:S04]  /*28a50*/  IMAD.U32 R3, RZ, RZ, UR43 ;  /* 0x0000002bff037e24 */ /* 0x001fc8000f8e00ff */
[----:B------:R0:W1:Y:S03]  /*28a60*/  SYNCS.PHASECHK.TRANS64.TRYWAIT P0, [R3+URZ+0x38800], R0 ;  /* 0x03880000030075a7 */ /* 0x000066000800017f */
[----:B-1----:R-:W-:Y:S05]  /*28a70*/  @!P0 NANOSLEEP.SYNCS 0x989680 ;  /* 0x009896800000895d */ /* 0x002fea0003900000 */
[----:B------:R-:W1:Y:S02]  /*28a80*/  @!P0 SYNCS.PHASECHK.TRANS64 P0, [R3+URZ+0x38800], R0 ;  /* 0x03880000030085a7 */ /* 0x000e64000800007f */
[----:B-1----:R-:W-:Y:S05]  /*28a90*/  @!P0 BRA `(.L_x_5135) ;  /* 0xfffffffc00ec8947 */ /* 0x002fea000383ffff */
[----:B------:R-:W-:Y:S05]  /*28aa0*/  BRA `(.L_x_5299) ;  /* 0xfffffe1c00447947 */ /* 0x000fea000383ffff */
.L_x_5142:
[----:B-1----:R1:W2:Y:S02]  /*28ab0*/  SYNCS.PHASECHK.TRANS64.TRYWAIT P0, [R6+URZ], R7 ;  /* 0x00000007060075a7 */ /* 0x0022a4000800017f */
[----:B--2---:R-:W-:Y:S05]  /*28ac0*/  @!P0 NANOSLEEP.SYNCS 0x989680 ;  /* 0x009896800000895d */ /* 0x004fea0003900000 */
[----:B------:R-:W2:Y:S02]  /*28ad0*/  @!P0 SYNCS.PHASECHK.TRANS64 P0, [R6+URZ], R7 ;  /* 0x00000007060085a7 */ /* 0x000ea4000800007f */
[----:B--2---:R-:W-:Y:S05]  /*28ae0*/  @!P0 BRA `(.L_x_5142) ;  /* 0xfffffffc00f08947 */ /* 0x004fea000383ffff */
[----:B------:R-:W-:Y:S05]  /*28af0*/  BRA `(.L_x_5141) ;  /* 0xfffffe2000407947 */ /* 0x000fea000383ffff */
.L_x_5144:
[----:B0-----:R-:W-:-:S04]  /*28b00*/  IMAD.U32 R4, RZ, RZ, UR43 ;  /* 0x0000002bff047e24 */ /* 0x001fc8000f8e00ff */
[----:B------:R0:W1:Y:S03]  /*28b10*/  SYNCS.PHASECHK.TRANS64.TRYWAIT P0, [R4+URZ+0x38810], R3 ;  /* 0x03881003040075a7 */ /* 0x000066000800017f */
[----:B-1----:R-:W-:Y:S05]  /*28b20*/  @!P0 NANOSLEEP.SYNCS 0x989680 ;  /* 0x009896800000895d */ /* 0x002fea0003900000 */
[----:B------:R-:W1:Y:S02]  /*28b30*/  @!P0 SYNCS.PHASECHK.TRANS64 P0, [R4+URZ+0x38810], R3 ;  /* 0x03881003040085a7 */ /* 0x000e64000800007f */
[----:B-1----:R-:W-:Y:S05]  /*28b40*/  @!P0 BRA `(.L_x_5144) ;  /* 0xfffffffc00ec8947 */ /* 0x002fea000383ffff */
[----:B------:R-:W-:Y:S05]  /*28b50*/  BRA `(.L_x_5300) ;  /* 0xfffffe2400147947 */ /* 0x000fea000383ffff */
.L_x_5151:
[----:B-1----:R1:W2:Y:S02]  /*28b60*/  SYNCS.PHASECHK.TRANS64.TRYWAIT P0, [R6+URZ], R7 ;  /* 0x00000007060075a7 */ /* 0x0022a4000800017f */
[----:B--2---:R-:W-:Y:S05]  /*28b70*/  @!P0 NANOSLEEP.SYNCS 0x989680 ;  /* 0x009896800000895d */ /* 0x004fea0003900000 */
[----:B------:R-:W2:Y:S02]  /*28b80*/  @!P0 SYNCS.PHASECHK.TRANS64 P0, [R6+URZ], R7 ;  /* 0x00000007060085a7 */ /* 0x000ea4000800007f */
[----:B--2---:R-:W-:Y:S05]  /*28b90*/  @!P0 BRA `(.L_x_5151) ;  /* 0xfffffffc00f08947 */ /* 0x004fea000383ffff */
[----:B------:R-:W-:Y:S05]  /*28ba0*/  BRA `(.L_x_5150) ;  /* 0xfffffe2400587947 */ /* 0x000fea000383ffff */
.L_x_5185:
[----:B-1----:R1:W2:Y:S02]  /*28bb0*/  SYNCS.PHASECHK.TRANS64.TRYWAIT P0, [R6+URZ], R7 ;  /* 0x00000007060075a7 */ /* 0x0022a4000800017f */
[----:B--2---:R-:W-:Y:S05]  /*28bc0*/  @!P0 NANOSLEEP.SYNCS 0x989680 ;  /* 0x009896800000895d */ /* 0x004fea0003900000 */
[----:B------:R-:W2:Y:S02]  /*28bd0*/  @!P0 SYNCS.PHASECHK.TRANS64 P0, [R6+URZ], R7 ;  /* 0x00000007060085a7 */ /* 0x000ea4000800007f */
[----:B--2---:R-:W-:Y:S05]  /*28be0*/  @!P0 BRA `(.L_x_5185) ;  /* 0xfffffffc00f08947 */ /* 0x004fea000383ffff */
[----:B------:R-:W-:Y:S05]  /*28bf0*/  BRA `(.L_x_5184) ;  /* 0xfffffe8c003c7947 */ /* 0x000fea000383ffff */
.L_x_5192:
[----:B-1----:R1:W2:Y:S02]  /*28c00*/  SYNCS.PHASECHK.TRANS64.TRYWAIT P0, [R12+URZ], R13 ;  /* 0x0000000d0c0075a7 */ /* 0x0022a4000800017f */
[----:B--2---:R-:W-:Y:S05]  /*28c10*/  @!P0 NANOSLEEP.SYNCS 0x989680 ;  /* 0x009896800000895d */ /* 0x004fea0003900000 */
[----:B------:R-:W2:Y:S02]  /*28c20*/  @!P0 SYNCS.PHASECHK.TRANS64 P0, [R12+URZ], R13 ;  /* 0x0000000d0c0085a7 */ /* 0x000ea4000800007f */
[----:B--2---:R-:W-:Y:S05]  /*28c30*/  @!P0 BRA `(.L_x_5192) ;  /* 0xfffffffc00f08947 */ /* 0x004fea000383ffff */
[----:B------:R-:W-:Y:S05]  /*28c40*/  BRA `(.L_x_5191) ;  /* 0xfffffe9000487947 */ /* 0x000fea000383ffff */
.L_x_5209:
[----:B-1----:R1:W2:Y:S02]  /*28c50*/  SYNCS.PHASECHK.TRANS64.TRYWAIT P0, [R6+URZ], R7 ;  /* 0x00000007060075a7 */ /* 0x0022a4000800017f */
[----:B--2---:R-:W-:Y:S05]  /*28c60*/  @!P0 NANOSLEEP.SYNCS 0x989680 ;  /* 0x009896800000895d */ /* 0x004fea0003900000 */
[----:B------:R-:W2:Y:S02]  /*28c70*/  @!P0 SYNCS.PHASECHK.TRANS64 P0, [R6+URZ], R7 ;  /* 0x00000007060085a7 */ /* 0x000ea4000800007f */
[----:B--2---:R-:W-:Y:S05]  /*28c80*/  @!P0 BRA `(.L_x_5209) ;  /* 0xfffffffc00f08947 */ /* 0x004fea000383ffff */
[----:B------:R-:W-:Y:S05]  /*28c90*/  BRA `(.L_x_5208) ;  /* 0xfffffef8006c7947 */ /* 0x000fea000383ffff */
.L_x_5216:
[----:B-1----:R1:W2:Y:S02]  /*28ca0*/  SYNCS.PHASECHK.TRANS64.TRYWAIT P0, [R12+URZ], R13 ;  /* 0x0000000d0c0075a7 */ /* 0x0022a4000800017f */
[----:B--2---:R-:W-:Y:S05]  /*28cb0*/  @!P0 NANOSLEEP.SYNCS 0x989680 ;  /* 0x009896800000895d */ /* 0x004fea0003900000 */
[----:B------:R-:W2:Y:S02]  /*28cc0*/  @!P0 SYNCS.PHASECHK.TRANS64 P0, [R12+URZ], R13 ;  /* 0x0000000d0c0085a7 */ /* 0x000ea4000800007f */
[----:B--2---:R-:W-:Y:S05]  /*28cd0*/  @!P0 BRA `(.L_x_5216) ;  /* 0xfffffffc00f08947 */ /* 0x004fea000383ffff */
[----:B------:R-:W-:Y:S05]  /*28ce0*/  BRA `(.L_x_5215) ;  /* 0xfffffefc00787947 */ /* 0x000fea000383ffff */
.L_x_5256:
[----:B------:R-:W-:Y:S02]  /*28cf0*/  IMAD.MOV.U32 R13, RZ, RZ, R23 ;  /* 0x000000ffff0d7224 */ /* 0x000fe400078e0017 */
[----:B------:R-:W-:Y:S02]  /*28d00*/  IMAD.MOV.U32 R12, RZ, RZ, RZ ;  /* 0x000000ffff0c7224 */ /* 0x000fe400078e00ff */
[----:B------:R-:W-:Y:S02]  /*28d10*/  IMAD.MOV.U32 R11, RZ, RZ, 0x1f ;  /* 0x0000001fff0b7424 */ /* 0x000fe400078e00ff */
[----:B------:R-:W-:-:S07]  /*28d20*/  IMAD.MOV.U32 R15, RZ, RZ, -0x1 ;  /* 0xffffffffff0f7424 */ /* 0x000fce00078e00ff */
[----:B------:R-:W-:Y:S05]  /*28d30*/  WARPSYNC.COLLECTIVE R15, `(.L_x_5301) ;  /* 0x000000000f087348 */ /* 0x000fea0003c00000 */
[----:B------:R0:W1:Y:S02]  /*28d40*/  SHFL.IDX P6, R14, R13, R12, R11 ;  /* 0x0000000c0d0e7389 */ /* 0x00006400000c000b */
[----:B01----:R-:W-:Y:S01]  /*28d50*/  ENDCOLLECTIVE ;  /* 0x000000000000791b */ /* 0x003fe20003800000 */
.L_x_5301:
[----:B------:R-:W-:Y:S05]  /*28d60*/  BRA `(.L_x_5302) ;  /* 0xffffffc400807947 */ /* 0x000fea000383ffff */
.L_x_5258:
[----:B0-----:R-:W-:-:S04]  /*28d70*/  IMAD.U32 R3, RZ, RZ, UR45 ;  /* 0x0000002dff037e24 */ /* 0x001fc8000f8e00ff */
[----:B------:R0:W1:Y:S03]  /*28d80*/  SYNCS.PHASECHK.TRANS64.TRYWAIT P0, [R3+URZ+0x38840], R0 ;  /* 0x03884000030075a7 */ /* 0x000066000800017f */
[----:B-1----:R-:W-:Y:S05]  /*28d90*/  @!P0 NANOSLEEP.SYNCS 0x989680 ;  /* 0x009896800000895d */ /* 0x002fea0003900000 */
[----:B------:R-:W1:Y:S02]  /*28da0*/  @!P0 SYNCS.PHASECHK.TRANS64 P0, [R3+URZ+0x38840], R0 ;  /* 0x03884000030085a7 */ /* 0x000e64000800007f */
[----:B-1----:R-:W-:Y:S05]  /*28db0*/  @!P0 BRA `(.L_x_5258) ;  /* 0xfffffffc00ec8947 */ /* 0x002fea000383ffff */
[----:B------:R-:W-:Y:S05]  /*28dc0*/  BRA `(.L_x_5303) ;  /* 0xffffffc400b07947 */ /* 0x000fea000383ffff */
.L_x_5259:
        /* <DEDUP_REMOVED lines=8> */
.L_x_5305:
[----:B------:R-:W-:Y:S05]  /*28e50*/  BSYNC B0 ;  /* 0x0000000000007941 */ /* 0x000fea0003800000 */
.L_x_5304:
        /* <DEDUP_REMOVED lines=9> */
.L_x_5306:
        /* <DEDUP_REMOVED lines=8> */
.L_x_5307:
        /* <DEDUP_REMOVED lines=11> */
.L_x_5308:
[----:B------:R-:W-:Y:S02]  /*29020*/  IMAD.MOV.U32 R13, RZ, RZ, R4 ;  /* 0x000000ffff0d7224 */ /* 0x000fe400078e0004 */
[----:B------:R-:W-:Y:S01]  /*29030*/  IMAD.MOV.U32 R12, RZ, RZ, 0x2 ;  /* 0x00000002ff0c7424 */ /* 0x000fe200078e00ff */
[----:B------:R-:W-:-:S13]  /*29040*/  @P0 LEA R2, P1, R22, R14, 0x1 ;  /* 0x0000000e16020211 */ /* 0x000fda00078208ff */
[----:B------:R-:W-:Y:S05]  /*29050*/  WARPSYNC.COLLECTIVE R15, `(.L_x_5309) ;  /* 0x000000000f087348 */ /* 0x000fea0003c00000 */
[----:B------:R0:W1:Y:S02]  /*29060*/  SHFL.IDX P6, R14, R13, R12, R11 ;  /* 0x0000000c0d0e7389 */ /* 0x00006400000c000b */
[----:B01----:R-:W-:Y:S01]  /*29070*/  ENDCOLLECTIVE ;  /* 0x000000000000791b */ /* 0x003fe20003800000 */
.L_x_5309:
        /* <DEDUP_REMOVED lines=11> */
.L_x_5310:
[----:B------:R-:W-:Y:S02]  /*29130*/  IMAD.MOV.U32 R13, RZ, RZ, R4 ;  /* 0x000000ffff0d7224 */ /* 0x000fe400078e0004 */
[----:B------:R-:W-:Y:S01]  /*29140*/  IMAD.MOV.U32 R12, RZ, RZ, 0x3 ;  /* 0x00000003ff0c7424 */ /* 0x000fe200078e00ff */
[----:B------:R-:W-:-:S13]  /*29150*/  @P0 LEA R2, P1, R22, R14, 0x1 ;  /* 0x0000000e16020211 */ /* 0x000fda00078208ff */
[----:B------:R-:W-:Y:S05]  /*29160*/  WARPSYNC.COLLECTIVE R15, `(.L_x_5311) ;  /* 0x000000000f087348 */ /* 0x000fea0003c00000 */
[----:B------:R0:W1:Y:S02]  /*29170*/  SHFL.IDX P6, R14, R13, R12, R11 ;  /* 0x0000000c0d0e7389 */ /* 0x00006400000c000b */
[----:B01----:R-:W-:Y:S01]  /*29180*/  ENDCOLLECTIVE ;  /* 0x000000000000791b */ /* 0x003fe20003800000 */
.L_x_5311:
        /* <DEDUP_REMOVED lines=11> */
.L_x_5312:
[----:B------:R-:W-:Y:S05]  /*29240*/  BRA `(.L_x_5313) ;  /* 0xffffffc400787947 */ /* 0x000fea000383ffff */
.L_x_5262:
[----:B------:R-:W-:Y:S01]  /*29250*/  IMAD.MOV.U32 R13, RZ, RZ, R4 ;  /* 0x000000ffff0d7224 */ /* 0x000fe200078e0004 */
[----:B------:R-:W-:Y:S01]  /*29260*/  LOP3.LUT R16, R16, 0xfffffeff, RZ, 0xc0, !PT ;  /* 0xfffffeff10107812 */ /* 0x000fe200078ec0ff */
[----:B------:R-:W-:Y:S02]  /*29270*/  IMAD.MOV.U32 R12, RZ, RZ, RZ ;  /* 0x000000ffff0c7224 */ /* 0x000fe400078e00ff */
[----:B------:R-:W-:Y:S02]  /*29280*/  IMAD.MOV.U32 R11, RZ, RZ, 0x181f ;  /* 0x0000181fff0b7424 */ /* 0x000fe400078e00ff */
[----:B------:R-:W-:-:S07]  /*29290*/  IMAD.MOV.U32 R15, RZ, RZ, -0x1 ;  /* 0xffffffffff0f7424 */ /* 0x000fce00078e00ff */
[----:B------:R-:W-:Y:S05]  /*292a0*/  WARPSYNC.COLLECTIVE R15, `(.L_x_5314) ;  /* 0x000000000f087348 */ /* 0x000fea0003c00000 */
[----:B------:R0:W1:Y:S02]  /*292b0*/  SHFL.IDX P6, R14, R13, R12, R11 ;  /* 0x0000000c0d0e7389 */ /* 0x00006400000c000b */
[----:B01----:R-:W-:Y:S01]  /*292c0*/  ENDCOLLECTIVE ;  /* 0x000000000000791b */ /* 0x003fe20003800000 */
.L_x_5314:
[----:B------:R-:W-:Y:S02]  /*292d0*/  IMAD.MOV.U32 R13, RZ, RZ, R0 ;  /* 0x000000ffff0d7224 */ /* 0x000fe400078e0000 */
[----:B------:R-:W-:-:S07]  /*292e0*/  IMAD.MOV.U32 R2, RZ, RZ, R14 ;  /* 0x000000ffff027224 */ /* 0x000fce00078e000e */
[----:B------:R-:W-:Y:S05]  /*292f0*/  WARPSYNC.COLLECTIVE R15, `(.L_x_5315) ;  /* 0x000000000f087348 */ /* 0x000fea0003c00000 */
[----:B------:R0:W1:Y:S02]  /*29300*/  SHFL.IDX P6, R14, R13, R12, R11 ;  /* 0x0000000c0d0e7389 */ /* 0x00006400000c000b */
[----:B01----:R-:W-:Y:S01]  /*29310*/  ENDCOLLECTIVE ;  /* 0x000000000000791b */ /* 0x003fe20003800000 */
.L_x_5315:
[----:B------:R-:W-:Y:S02]  /*29320*/  ULDC UR4, c[0x0][0x288] ;  /* 0x0000a20000047ab9 */ /* 0x000fe40000000800 */
[----:B------:R-:W-:Y:S02]  /*29330*/  IMAD R5, R6, UR4, RZ ;  /* 0x0000000406057c24 */ /* 0x000fe4000f8e02ff */
[----:B------:R-:W-:-:S04]  /*29340*/  VIADD R6, R20, UR40 ;  /* 0x0000002814067c36 */ /* 0x000fc80008000000 */
[C---:B------:R-:W-:Y:S01]  /*29350*/  VIADD R8, R6.reuse, 0x10 ;  /* 0x0000001006087836 */ /* 0x040fe20000000000 */
[----:B------:R-:W-:Y:S01]  /*29360*/  ISETP.GE.AND P2, PT, R6, R5, PT ;  /* 0x000000050600720c */ /* 0x000fe20003f46270 */
[----:B------:R-:W-:Y:S02]  /*29370*/  IMAD.MOV.U32 R13, RZ, RZ, R4 ;  /* 0x000000ffff0d7224 */ /* 0x000fe400078e0004 */
[----:B------:R-:W-:-:S10]  /*29380*/  IMAD.MOV.U32 R12, RZ, RZ, 0x1 ;  /* 0x00000001ff0c7424 */ /* 0x000fd400078e00ff */
[----:B------:R-:W-:Y:S01]  /*29390*/  @!P2 LEA R7, R23, UR45, 0x1 ;  /* 0x0000002d1707ac11 */ /* 0x000fe2000f8e08ff */
[----:B------:R-:W-:Y:S01]  /*293a0*/  IMAD.MOV.U32 R3, RZ, RZ, R14 ;  /* 0x000000ffff037224 */ /* 0x000fe200078e000e */
[----:B------:R-:W-:-:S07]  /*293b0*/  @P2 LOP3.LUT R16, R16, 0x100, RZ, 0xfc, !PT ;  /* 0x0000010010102812 */ /* 0x000fce00078efcff */
[----:B------:R-:W-:Y:S05]  /*293c0*/  WARPSYNC.COLLECTIVE R15, `(.L_x_5316) ;  /* 0x000000000f087348 */ /* 0x000fea0003c00000 */
[----:B------:R0:W1:Y:S02]  /*293d0*/  SHFL.IDX P6, R14, R13, R12, R11 ;  /* 0x0000000c0d0e7389 */ /* 0x00006400000c000b */
[----:B01----:R-:W-:Y:S01]  /*293e0*/  ENDCOLLECTIVE ;  /* 0x000000000000791b */ /* 0x003fe20003800000 */
.L_x_5316:
[----:B------:R-:W-:Y:S02]  /*293f0*/  @!P2 LEA R3, P1, R22, R3, 0x1 ;  /* 0x000000031603a211 */ /* 0x000fe400078208ff */
[----:B------:R-:W-:-:S03]  /*29400*/  LOP3.LUT R16, R16, 0xffffff7f, RZ, 0xc0, !PT ;  /* 0xffffff7f10107812 */ /* 0x000fc600078ec0ff */
        /* <DEDUP_REMOVED lines=10> */
[----:B------:R-:W-:Y:S02]  /*294b0*/  VIADD R8, R6, 0x20 ;  /* 0x0000002006087836 */ /* 0x000fe40000000000 */
[----:B0-----:R-:W-:-:S10]  /*294c0*/  IMAD.MOV.U32 R2, RZ, RZ, R14 ;  /* 0x000000ffff027224 */ /* 0x001fd400078e000e */
[----:B------:R-:W-:Y:S05]  /*294d0*/  WARPSYNC.COLLECTIVE R15, `(.L_x_5317) ;  /* 0x000000000f087348 */ /* 0x000fea0003c00000 */
[----:B------:R0:W1:Y:S02]  /*294e0*/  SHFL.IDX P6, R14, R13, R12, R11 ;  /* 0x0000000c0d0e7389 */ /* 0x00006400000c000b */
[----:B01----:R-:W-:Y:S01]  /*294f0*/  ENDCOLLECTIVE ;  /* 0x000000000000791b */ /* 0x003fe20003800000 */
.L_x_5317:
[----:B------:R-:W-:Y:S02]  /*29500*/  @!P2 LEA R7, R23, UR45, 0x1 ;  /* 0x0000002d1707ac11 */ /* 0x000fe4000f8e08ff */
        /* <DEDUP_REMOVED lines=8> */
.L_x_5318:
        /* <DEDUP_REMOVED lines=15> */
.L_x_5319:
[----:B------:R-:W-:Y:S02]  /*29680*/  @!P2 LEA R7, R23, UR45, 0x1 ;  /* 0x0000002d1707ac11 */ /* 0x000fe4000f8e08ff */
[----:B------:R-:W-:Y:S01]  /*29690*/  @P2 LOP3.LUT R16, R16, 0x40, RZ, 0xfc, !PT ;  /* 0x0000004010102812 */ /* 0x000fe200078efcff */
[----:B------:R-:W-:Y:S02]  /*296a0*/  IMAD.MOV.U32 R13, RZ, RZ, R4 ;  /* 0x000000ffff0d7224 */ /* 0x000fe400078e0004 */
[----:B------:R-:W-:Y:S02]  /*296b0*/  IMAD.MOV.U32 R12, RZ, RZ, 0x3 ;  /* 0x00000003ff0c7424 */ /* 0x000fe400078e00ff */
[----:B------:R-:W-:-:S07]  /*296c0*/  IMAD.MOV.U32 R3, RZ, RZ, R14 ;  /* 0x000000ffff037224 */ /* 0x000fce00078e000e */
[----:B------:R-:W-:Y:S05]  /*296d0*/  WARPSYNC.COLLECTIVE R15, `(.L_x_5320) ;  /* 0x000000000f087348 */ /* 0x000fea0003c00000 */
[----:B------:R0:W1:Y:S02]  /*296e0*/  SHFL.IDX P6, R14, R13, R12, R11 ;  /* 0x0000000c0d0e7389 */ /* 0x00006400000c000b */
[----:B01----:R-:W-:Y:S01]  /*296f0*/  ENDCOLLECTIVE ;  /* 0x000000000000791b */ /* 0x003fe20003800000 */
.L_x_5320:
[----:B------:R-:W-:-:S05]  /*29700*/  @!P2 LEA R3, P1, R22, R3, 0x1 ;  /* 0x000000031603a211 */ /* 0x000fca00078208ff */
[----:B------:R-:W-:-:S05]  /*29710*/  @!P2 IMAD.X R2, RZ, RZ, R2, P1 ;  /* 0x000000ffff02a224 */ /* 0x000fca00008e0602 */
[----:B------:R-:W-:Y:S01]  /*29720*/  @!P2 LOP3.LUT R3, R3, R2, RZ, 0x3c, !PT ;  /* 0x000000020303a212 */ /* 0x000fe200078e3cff */
[----:B------:R-:W-:-:S03]  /*29730*/  IMAD.MOV.U32 R13, RZ, RZ, R0 ;  /* 0x000000ffff0d7224 */ /* 0x000fc600078e0000 */
[----:B------:R-:W-:-:S04]  /*29740*/  @!P2 LOP3.LUT R2, R3, R2, RZ, 0x3c, !PT ;  /* 0x000000020302a212 */ /* 0x000fc800078e3cff */
[----:B------:R-:W-:Y:S01]  /*29750*/  @!P2 LOP3.LUT R3, R3, R2, RZ, 0x3c, !PT ;  /* 0x000000020303a212 */ /* 0x000fe200078e3cff */
[----:B------:R-:W-:-:S04]  /*29760*/  IMAD.MOV.U32 R4, RZ, RZ, R14 ;  /* 0x000000ffff047224 */ /* 0x000fc800078e000e */
[----:B------:R-:W-:Y:S01]  /*29770*/  @!PT LDS RZ, [RZ] ;  /* 0x00000000fffff984 */ /* 0x000fe20000000800 */
[----:B------:R-:W-:Y:S01]  /*29780*/  @!PT LDS RZ, [RZ] ;  /* 0x00000000fffff984 */ /* 0x000fe20000000800 */
[----:B------:R-:W-:Y:S01]  /*29790*/  @!PT LDS RZ, [RZ] ;  /* 0x00000000fffff984 */ /* 0x000fe20000000800 */
[----:B------:R0:W-:Y:S03]  /*297a0*/  @!P2 LDGSTS.E.BYPASS.LTC128B.128 [R7+0x21400], desc[UR36][R2.64], !P0 ;  /* 0x214000000207afae */ /* 0x0001e6000c101d64 */
[----:B0-----:R-:W-:Y:S05]  /*297b0*/  WARPSYNC.COLLECTIVE R15, `(.L_x_5321) ;  /* 0x000000000f087348 */ /* 0x001fea0003c00000 */
[----:B------:R1:W2:Y:S02]  /*297c0*/  SHFL.IDX P6, R14, R13, R12, R11 ;  /* 0x0000000c0d0e7389 */ /* 0x0002a400000c000b */
[----:B012---:R-:W-:Y:S01]  /*297d0*/  ENDCOLLECTIVE ;  /* 0x000000000000791b */ /* 0x007fe20003800000 */
.L_x_5321:
[----:B------:R-:W-:Y:S05]  /*297e0*/  BRA `(.L_x_5322) ;  /* 0xffffffc800247947 */ /* 0x000fea000383ffff */
.L_x_5264:
        /* <DEDUP_REMOVED lines=8> */
.L_x_5324:
[----:B------:R-:W-:Y:S05]  /*29870*/  BSYNC B0 ;  /* 0x0000000000007941 */ /* 0x000fea0003800000 */
.L_x_5323:
        /* <DEDUP_REMOVED lines=13> */
.L_x_5325:
        /* <DEDUP_REMOVED lines=38> */
.L_x_5326:
[----:B------:R-:W-:-:S04]  /*29bb0*/  @!P3 LOP3.LUT R7, R6, 0x80, RZ, 0xc0, !PT ;  /* 0x000000800607b812 */ /* 0x000fc800078ec0ff */
[----:B------:R-:W-:Y:S01]  /*29bc0*/  @!P3 SHF.R.U32.HI R7, RZ, 0x3, R7 ;  /* 0x00000003ff07b819 */ /* 0x000fe20000011607 */
[----:B------:R-:W-:Y:S02]  /*29bd0*/  IMAD.MOV.U32 R13, RZ, RZ, R0 ;  /* 0x000000ffff0d7224 */ /* 0x000fe400078e0000 */
[----:B------:R-:W-:-:S07]  /*29be0*/  IMAD.MOV.U32 R9, RZ, RZ, R14 ;  /* 0x000000ffff097224 */ /* 0x000fce00078e000e */
[----:B------:R-:W-:Y:S05]  /*29bf0*/  WARPSYNC.COLLECTIVE R15, `(.L_x_5327) ;  /* 0x000000000f087348 */ /* 0x000fea0003c00000 */
[----:B------:R0:W1:Y:S02]  /*29c00*/  SHFL.IDX P6, R14, R13, R12, R11 ;  /* 0x0000000c0d0e7389 */ /* 0x00006400000c000b */
[----:B01----:R-:W-:Y:S01]  /*29c10*/  ENDCOLLECTIVE ;  /* 0x000000000000791b */ /* 0x003fe20003800000 */
.L_x_5327:
        /* <DEDUP_REMOVED lines=35> */
.L_x_5328:
[----:B------:R-:W-:-:S04]  /*29e50*/  @!P1 LOP3.LUT R9, R6, 0x80, RZ, 0xc0, !PT ;  /* 0x0000008006099812 */ /* 0x000fc800078ec0ff */
[----:B------:R-:W-:Y:S01]  /*29e60*/  @!P1 SHF.R.U32.HI R9, RZ, 0x3, R9 ;  /* 0x00000003ff099819 */ /* 0x000fe20000011609 */
[----:B------:R-:W-:Y:S02]  /*29e70*/  IMAD.MOV.U32 R13, RZ, RZ, R0 ;  /* 0x000000ffff0d7224 */ /* 0x000fe400078e0000 */
[----:B------:R-:W-:-:S07]  /*29e80*/  IMAD.MOV.U32 R7, RZ, RZ, R14 ;  /* 0x000000ffff077224 */ /* 0x000fce00078e000e */
[----:B------:R-:W-:Y:S05]  /*29e90*/  WARPSYNC.COLLECTIVE R15, `(.L_x_5329) ;  /* 0x000000000f087348 */ /* 0x000fea0003c00000 */
[----:B------:R0:W1:Y:S02]  /*29ea0*/  SHFL.IDX P6, R14, R13, R12, R11 ;  /* 0x0000000c0d0e7389 */ /* 0x00006400000c000b */
[----:B01----:R-:W-:Y:S01]  /*29eb0*/  ENDCOLLECTIVE ;  /* 0x000000000000791b */ /* 0x003fe20003800000 */
.L_x_5329:
        /* <DEDUP_REMOVED lines=29> */
.L_x_5330:
[----:B------:R-:W-:Y:S02]  /*2a090*/  IMAD.MOV.U32 R13, RZ, RZ, R0 ;  /* 0x000000ffff0d7224 */ /* 0x000fe400078e0000 */
[----:B------:R-:W-:-:S07]  /*2a0a0*/  IMAD.MOV.U32 R4, RZ, RZ, R14 ;  /* 0x000000ffff047224 */ /* 0x000fce00078e000e */
[----:B------:R-:W-:Y:S05]  /*2a0b0*/  WARPSYNC.COLLECTIVE R15, `(.L_x_5331) ;  /* 0x000000000f087348 */ /* 0x000fea0003c00000 */
[----:B------:R0:W1:Y:S02]  /*2a0c0*/  SHFL.IDX P6, R14, R13, R12, R11 ;  /* 0x0000000c0d0e7389 */ /* 0x00006400000c000b */
[----:B01----:R-:W-:Y:S01]  /*2a0d0*/  ENDCOLLECTIVE ;  /* 0x000000000000791b */ /* 0x003fe20003800000 */
.L_x_5331:
[----:B------:R-:W-:Y:S05]  /*2a0e0*/  BRA `(.L_x_5332) ;  /* 0xffffffc800e07947 */ /* 0x000fea000383ffff */
.L_x_5267:
[----:B01----:R-:W-:-:S04]  /*2a0f0*/  IMAD.U32 R3, RZ, RZ, UR45 ;  /* 0x0000002dff037e24 */ /* 0x003fc8000f8e00ff */
[----:B------:R0:W1:Y:S03]  /*2a100*/  SYNCS.PHASECHK.TRANS64.TRYWAIT P0, [R3+URZ+0x38820], R0 ;  /* 0x03882000030075a7 */ /* 0x000066000800017f */
[----:B-1----:R-:W-:Y:S05]  /*2a110*/  @!P0 NANOSLEEP.SYNCS 0x989680 ;  /* 0x009896800000895d */ /* 0x002fea0003900000 */
[----:B------:R-:W1:Y:S02]  /*2a120*/  @!P0 SYNCS.PHASECHK.TRANS64 P0, [R3+URZ+0x38820], R0 ;  /* 0x03882000030085a7 */ /* 0x000e64000800007f */
[----:B-1----:R-:W-:Y:S05]  /*2a130*/  @!P0 BRA `(.L_x_5267) ;  /* 0xfffffffc00ec8947 */ /* 0x002fea000383ffff */
[----:B------:R-:W-:Y:S05]  /*2a140*/  BRA `(.L_x_5333) ;  /* 0xffffffcc00507947 */ /* 0x000fea000383ffff */
.L_x_5269:
[----:B01----:R-:W-:-:S04]  /*2a150*/  IMAD.U32 R3, RZ, RZ, UR45 ;  /* 0x0000002dff037e24 */ /* 0x003fc8000f8e00ff */
[----:B------:R0:W1:Y:S03]  /*2a160*/  SYNCS.PHASECHK.TRANS64.TRYWAIT P0, [R3+URZ+0x38860], R0 ;  /* 0x03886000030075a7 */ /* 0x000066000800017f */
[----:B-1----:R-:W-:Y:S05]  /*2a170*/  @!P0 NANOSLEEP.SYNCS 0x989680 ;  /* 0x009896800000895d */ /* 0x002fea0003900000 */
[----:B------:R-:W1:Y:S02]  /*2a180*/  @!P0 SYNCS.PHASECHK.TRANS64 P0, [R3+URZ+0x38860], R0 ;  /* 0x03886000030085a7 */ /* 0x000e64000800007f */
[----:B-1----:R-:W-:Y:S05]  /*2a190*/  @!P0 BRA `(.L_x_5269) ;  /* 0xfffffffc00ec8947 */ /* 0x002fea000383ffff */
[----:B------:R-:W-:Y:S05]  /*2a1a0*/  BRA `(.L_x_5334) ;  /* 0xffffffcc004c7947 */ /* 0x000fea000383ffff */
.L_x_5270:
        /* <DEDUP_REMOVED lines=8> */
.L_x_5336:
[----:B------:R-:W-:Y:S05]  /*2a230*/  BSYNC B0 ;  /* 0x0000000000007941 */ /* 0x000fea0003800000 */
.L_x_5335:
[----:B------:R-:W-:Y:S01]  /*2a240*/  IMAD.MOV.U32 R13, RZ, RZ, R6 ;  /* 0x000000ffff0d7224 */ /* 0x000fe200078e0006 */
[----:B------:R-:W-:Y:S01]  /*2a250*/  LOP3.LUT R4, R17, 0x1, RZ, 0xc0, !PT ;  /* 0x0000000111047812 */ /* 0x000fe200078ec0ff */
        /* <DEDUP_REMOVED lines=12> */
.L_x_5337:
        /* <DEDUP_REMOVED lines=37> */
.L_x_5338:
[----:B------:R-:W-:Y:S02]  /*2a570*/  IMAD.MOV.U32 R13, RZ, RZ, R6 ;  /* 0x000000ffff0d7224 */ /* 0x000fe400078e0006 */
[----:B------:R-:W-:-:S07]  /*2a580*/  IMAD.MOV.U32 R5, RZ, RZ, R14 ;  /* 0x000000ffff057224 */ /* 0x000fce00078e000e */
[----:B------:R-:W-:Y:S05]  /*2a590*/  WARPSYNC.COLLECTIVE R15, `(.L_x_5339) ;  /* 0x000000000f087348 */ /* 0x000fea0003c00000 */
[----:B------:R0:W1:Y:S02]  /*2a5a0*/  SHFL.IDX P6, R14, R13, R12, R11 ;  /* 0x0000000c0d0e7389 */ /* 0x00006400000c000b */
[----:B01----:R-:W-:Y:S01]  /*2a5b0*/  ENDCOLLECTIVE ;  /* 0x000000000000791b */ /* 0x003fe20003800000 */
.L_x_5339:
        /* <DEDUP_REMOVED lines=28> */
.L_x_5340:
[----:B------:R-:W-:Y:S02]  /*2a780*/  IMAD.MOV.U32 R13, RZ, RZ, R6 ;  /* 0x000000ffff0d7224 */ /* 0x000fe400078e0006 */
[----:B------:R-:W-:-:S07]  /*2a790*/  IMAD.MOV.U32 R9, RZ, RZ, R14 ;  /* 0x000000ffff097224 */ /* 0x000fce00078e000e */
[----:B------:R-:W-:Y:S05]  /*2a7a0*/  WARPSYNC.COLLECTIVE R15, `(.L_x_5341) ;  /* 0x000000000f087348 */ /* 0x000fea0003c00000 */
[----:B------:R0:W1:Y:S02]  /*2a7b0*/  SHFL.IDX P6, R14, R13, R12, R11 ;  /* 0x0000000c0d0e7389 */ /* 0x00006400000c000b */
[----:B01----:R-:W-:Y:S01]  /*2a7c0*/  ENDCOLLECTIVE ;  /* 0x000000000000791b */ /* 0x003fe20003800000 */
.L_x_5341:
        /* <DEDUP_REMOVED lines=28> */
.L_x_5342:
[----:B------:R-:W-:Y:S02]  /*2a990*/  IMAD.MOV.U32 R13, RZ, RZ, R6 ;  /* 0x000000ffff0d7224 */ /* 0x000fe400078e0006 */
[----:B------:R-:W-:-:S07]  /*2a9a0*/  IMAD.MOV.U32 R8, RZ, RZ, R14 ;  /* 0x000000ffff087224 */ /* 0x000fce00078e000e */
[----:B------:R-:W-:Y:S05]  /*2a9b0*/  WARPSYNC.COLLECTIVE R15, `(.L_x_5343) ;  /* 0x000000000f087348 */ /* 0x000fea0003c00000 */
[----:B------:R0:W1:Y:S02]  /*2a9c0*/  SHFL.IDX P6, R14, R13, R12, R11 ;  /* 0x0000000c0d0e7389 */ /* 0x00006400000c000b */
[----:B01----:R-:W-:Y:S01]  /*2a9d0*/  ENDCOLLECTIVE ;  /* 0x000000000000791b */ /* 0x003fe20003800000 */
.L_x_5343:
[----:B------:R-:W-:Y:S05]  /*2a9e0*/  BRA `(.L_x_5344) ;  /* 0xffffffc800e07947 */ /* 0x000fea000383ffff */
.L_x_5277:
[----:B-1----:R1:W2:Y:S02]  /*2a9f0*/  SYNCS.PHASECHK.TRANS64.TRYWAIT P0, [R10+URZ+0x38840], R20 ;  /* 0x038840140a0075a7 */ /* 0x0022a4000800017f */
[----:B--2---:R-:W-:Y:S05]  /*2aa00*/  @!P0 NANOSLEEP.SYNCS 0x989680 ;  /* 0x009896800000895d */ /* 0x004fea0003900000 */
[----:B------:R-:W2:Y:S02]  /*2aa10*/  @!P0 SYNCS.PHASECHK.TRANS64 P0, [R10+URZ+0x38840], R20 ;  /* 0x038840140a0085a7 */ /* 0x000ea4000800007f */
[----:B--2---:R-:W-:Y:S05]  /*2aa20*/  @!P0 BRA `(.L_x_5277) ;  /* 0xfffffffc00f08947 */ /* 0x004fea000383ffff */
[----:B------:R-:W-:Y:S05]  /*2aa30*/  BRA `(.L_x_5345) ;  /* 0xffffffd000387947 */ /* 0x000fea000383ffff */
.L_x_5278:
        /* <DEDUP_REMOVED lines=8> */
.L_x_5347:
[----:B------:R-:W-:Y:S05]  /*2aac0*/  BSYNC B1 ;  /* 0x0000000000017941 */ /* 0x000fea0003800000 */
.L_x_5346:
        /* <DEDUP_REMOVED lines=9> */
.L_x_5348:
[----:B------:R-:W-:Y:S02]  /*2ab60*/  IMAD.MOV.U32 R13, RZ, RZ, R29 ;  /* 0x000000ffff0d7224 */ /* 0x000fe400078e001d */
[----:B------:R-:W-:Y:S01]  /*2ab70*/  IMAD.MOV.U32 R12, RZ, RZ, 0x1 ;  /* 0x00000001ff0c7424 */ /* 0x000fe200078e00ff */
[----:B------:R-:W-:-:S13]  /*2ab80*/  IADD3 R2, P0, R14, R0, RZ ;  /* 0x000000000e027210 */ /* 0x000fda0007f1e0ff */
[----:B------:R-:W-:Y:S05]  /*2ab90*/  WARPSYNC.COLLECTIVE R15, `(.L_x_5349) ;  /* 0x000000000f087348 */ /* 0x000fea0003c00000 */
[----:B------:R0:W1:Y:S02]  /*2aba0*/  SHFL.IDX P6, R14, R13, R12, R11 ;  /* 0x0000000c0d0e7389 */ /* 0x00006400000c000b */
[----:B01----:R-:W-:Y:S01]  /*2abb0*/  ENDCOLLECTIVE ;  /* 0x000000000000791b */ /* 0x003fe20003800000 */
.L_x_5349:
        /* <DEDUP_REMOVED lines=10> */
.L_x_5350:
[----:B------:R-:W-:Y:S02]  /*2ac60*/  IMAD.MOV.U32 R13, RZ, RZ, R29 ;  /* 0x000000ffff0d7224 */ /* 0x000fe400078e001d */
[----:B------:R-:W-:Y:S01]  /*2ac70*/  IMAD.MOV.U32 R12, RZ, RZ, 0x2 ;  /* 0x00000002ff0c7424 */ /* 0x000fe200078e00ff */
[----:B------:R-:W-:-:S13]  /*2ac80*/  IADD3 R2, P0, R14, R0, RZ ;  /* 0x000000000e027210 */ /* 0x000fda0007f1e0ff */
[----:B------:R-:W-:Y:S05]  /*2ac90*/  WARPSYNC.COLLECTIVE R15, `(.L_x_5351) ;  /* 0x000000000f087348 */ /* 0x000fea0003c00000 */
[----:B------:R0:W1:Y:S02]  /*2aca0*/  SHFL.IDX P6, R14, R13, R12, R11 ;  /* 0x0000000c0d0e7389 */ /* 0x00006400000c000b */
[----:B01----:R-:W-:Y:S01]  /*2acb0*/  ENDCOLLECTIVE ;  /* 0x000000000000791b */ /* 0x003fe20003800000 */
.L_x_5351:
        /* <DEDUP_REMOVED lines=10> */
.L_x_5352:
[----:B------:R-:W-:Y:S02]  /*2ad60*/  IMAD.MOV.U32 R13, RZ, RZ, R29 ;  /* 0x000000ffff0d7224 */ /* 0x000fe400078e001d */
[----:B------:R-:W-:Y:S01]  /*2ad70*/  IMAD.MOV.U32 R12, RZ, RZ, 0x3 ;  /* 0x00000003ff0c7424 */ /* 0x000fe200078e00ff */
[----:B------:R-:W-:-:S13]  /*2ad80*/  IADD3 R2, P0, R14, R0, RZ ;  /* 0x000000000e027210 */ /* 0x000fda0007f1e0ff */
[----:B------:R-:W-:Y:S05]  /*2ad90*/  WARPSYNC.COLLECTIVE R15, `(.L_x_5353) ;  /* 0x000000000f087348 */ /* 0x000fea0003c00000 */
[----:B------:R0:W1:Y:S02]  /*2ada0*/  SHFL.IDX P6, R14, R13, R12, R11 ;  /* 0x0000000c0d0e7389 */ /* 0x00006400000c000b */
[----:B01----:R-:W-:Y:S01]  /*2adb0*/  ENDCOLLECTIVE ;  /* 0x000000000000791b */ /* 0x003fe20003800000 */
.L_x_5353:
        /* <DEDUP_REMOVED lines=10> */
.L_x_5354:
[----:B------:R-:W-:Y:S05]  /*2ae60*/  BRA `(.L_x_5355) ;  /* 0xffffffcc00ec7947 */ /* 0x000fea000383ffff */
.L_x_5283:
[----:B---3--:R3:W4:Y:S02]  /*2ae70*/  SYNCS.PHASECHK.TRANS64.TRYWAIT P0, [R10+URZ+0x38860], R20 ;  /* 0x038860140a0075a7 */ /* 0x008724000800017f */
[----:B----4-:R-:W-:Y:S05]  /*2ae80*/  @!P0 NANOSLEEP.SYNCS 0x989680 ;  /* 0x009896800000895d */ /* 0x010fea0003900000 */
[----:B------:R-:W4:Y:S02]  /*2ae90*/  @!P0 SYNCS.PHASECHK.TRANS64 P0, [R10+URZ+0x38860], R20 ;  /* 0x038860140a0085a7 */ /* 0x000f24000800007f */
[----:B----4-:R-:W-:Y:S05]  /*2aea0*/  @!P0 BRA `(.L_x_5283) ;  /* 0xfffffffc00f08947 */ /* 0x010fea000383ffff */
[----:B------:R-:W-:Y:S05]  /*2aeb0*/  BRA `(.L_x_5356) ;  /* 0xffffffd000387947 */ /* 0x000fea000383ffff */
.L_x_5284:
        /* <DEDUP_REMOVED lines=8> */
.L_x_5358:
[----:B------:R-:W-:Y:S05]  /*2af40*/  BSYNC B1 ;  /* 0x0000000000017941 */ /* 0x000fea0003800000 */
.L_x_5357:
        /* <DEDUP_REMOVED lines=12> */
.L_x_5359:
        /* <DEDUP_REMOVED lines=13> */
.L_x_5360:
        /* <DEDUP_REMOVED lines=16> */
.L_x_5361:
        /* <DEDUP_REMOVED lines=18> */
.L_x_5362:
        /* <DEDUP_REMOVED lines=14> */
.L_x_5363:
        /* <DEDUP_REMOVED lines=17> */
.L_x_5364:
        /* <DEDUP_REMOVED lines=13> */
.L_x_5365:
[----:B------:R-:W-:Y:S05]  /*2b5c0*/  BRA `(.L_x_5366) ;  /* 0xffffffcc00ac7947 */ /* 0x000fea000383ffff */
.L_x_5289:
[----:B0-----:R0:W1:Y:S02]  /*2b5d0*/  SYNCS.PHASECHK.TRANS64.TRYWAIT P0, [R5+URZ+0x38820], R4 ;  /* 0x03882004050075a7 */ /* 0x001064000800017f */
[----:B-1----:R-:W-:Y:S05]  /*2b5e0*/  @!P0 NANOSLEEP.SYNCS 0x989680 ;  /* 0x009896800000895d */ /* 0x002fea0003900000 */
[----:B------:R-:W1:Y:S02]  /*2b5f0*/  @!P0 SYNCS.PHASECHK.TRANS64 P0, [R5+URZ+0x38820], R4 ;  /* 0x03882004050085a7 */ /* 0x000e64000800007f */
[----:B-1----:R-:W-:Y:S05]  /*2b600*/  @!P0 BRA `(.L_x_5289) ;  /* 0xfffffffc00f08947 */ /* 0x002fea000383ffff */
[----:B------:R-:W-:Y:S05]  /*2b610*/  BRA `(.L_x_5367) ;  /* 0xffffffd000587947 */ /* 0x000fea000383ffff */
.L_x_5290:
        /* <DEDUP_REMOVED lines=11> */
.L_x_5369:
[----:B------:R-:W-:Y:S05]  /*2b6d0*/  BSYNC B0 ;  /* 0x0000000000007941 */ /* 0x000fea0003800000 */
.L_x_5368:
[----:B------:R-:W-:Y:S05]  /*2b6e0*/  BRA `(.L_x_5370) ;  /* 0xffffffd000407947 */ /* 0x000fea000383ffff */
.L_x_5291:
[----:B------:R-:W-:Y:S01]  /*2b6f0*/  BSSY B0, `(.L_x_5371) ;  /* 0x0000006000007945 */ /* 0x000fe20003800000 */
[----:B------:R-:W-:-:S07]  /*2b700*/  IMAD.MOV.U32 R15, RZ, RZ, -0x1 ;  /* 0xffffffffff0f7424 */ /* 0x000fce00078e00ff */
[----:B012--5:R-:W-:Y:S05]  /*2b710*/  WARPSYNC.COLLECTIVE R15, `(.L_x_5372) ;  /* 0x000000000f0c7348 */ /* 0x027fea0003c00000 */
[----:B------:R-:W-:Y:S02]  /*2b720*/  ELECT P6, UR62, PT ;  /* 0x00000000003e782f */ /* 0x000fe400038c0000 */
[----:B------:R-:W-:Y:S01]  /*2b730*/  MOV R14, UR62 ;  /* 0x0000003e000e7c02 */ /* 0x000fe20008000f00 */
[----:B012--5:R-:W-:Y:S10]  /*2b740*/  ENDCOLLECTIVE ;  /* 0x000000000000791b */ /* 0x027ff40003800000 */
.L_x_5372:
[----:B------:R-:W-:Y:S05]  /*2b750*/  BSYNC B0 ;  /* 0x0000000000007941 */ /* 0x000fea0003800000 */
.L_x_5371:
[----:B------:R-:W-:Y:S05]  /*2b760*/  BRA `(.L_x_5373) ;  /* 0xffffffd000347947 */ /* 0x000fea000383ffff */
.L_x_5293:
[----:B-1----:R1:W3:Y:S02]  /*2b770*/  SYNCS.PHASECHK.TRANS64.TRYWAIT P1, [R3+URZ+0x38840], R2 ;  /* 0x03884002030075a7 */ /* 0x0022e4000802017f */
[----:B---3--:R-:W-:Y:S05]  /*2b780*/  @!P1 NANOSLEEP.SYNCS 0x989680 ;  /* 0x009896800000995d */ /* 0x008fea0003900000 */
[----:B------:R-:W3:Y:S02]  /*2b790*/  @!P1 SYNCS.PHASECHK.TRANS64 P1, [R3+URZ+0x38840], R2 ;  /* 0x03884002030095a7 */ /* 0x000ee4000802007f */
[----:B---3--:R-:W-:Y:S05]  /*2b7a0*/  @!P1 BRA `(.L_x_5293) ;  /* 0xfffffffc00f09947 */ /* 0x008fea000383ffff */
[----:B------:R-:W-:Y:S05]  /*2b7b0*/  BRA `(.L_x_5374) ;  /* 0xffffffd000547947 */ /* 0x000fea000383ffff */
.L_x_5295:
[----:B0-----:R0:W3:Y:S02]  /*2b7c0*/  SYNCS.PHASECHK.TRANS64.TRYWAIT P1, [R5+URZ+0x38840], R0 ;  /* 0x03884000050075a7 */ /* 0x0010e4000802017f */
[----:B---3--:R-:W-:Y:S05]  /*2b7d0*/  @!P1 NANOSLEEP.SYNCS 0x989680 ;  /* 0x009896800000995d */ /* 0x008fea0003900000 */
[----:B------:R-:W3:Y:S02]  /*2b7e0*/  @!P1 SYNCS.PHASECHK.TRANS64 P1, [R5+URZ+0x38840], R0 ;  /* 0x03884000050095a7 */ /* 0x000ee4000802007f */
[----:B---3--:R-:W-:Y:S05]  /*2b7f0*/  @!P1 BRA `(.L_x_5295) ;  /* 0xfffffffc00f09947 */ /* 0x008fea000383ffff */
[----:B------:R-:W-:Y:S05]  /*2b800*/  BRA `(.L_x_5375) ;  /* 0xffffffd000607947 */ /* 0x000fea000383ffff */
.L_x_5297:
[----:B---3--:R3:W4:Y:S02]  /*2b810*/  SYNCS.PHASECHK.TRANS64.TRYWAIT P1, [R3+URZ+0x38860], R2 ;  /* 0x03886002030075a7 */ /* 0x008724000802017f */
[----:B----4-:R-:W-:Y:S05]  /*2b820*/  @!P1 NANOSLEEP.SYNCS 0x989680 ;  /* 0x009896800000995d */ /* 0x010fea0003900000 */
[----:B------:R-:W4:Y:S02]  /*2b830*/  @!P1 SYNCS.PHASECHK.TRANS64 P1, [R3+URZ+0x38860], R2 ;  /* 0x03886002030095a7 */ /* 0x000f24000802007f */
[----:B----4-:R-:W-:Y:S05]  /*2b840*/  @!P1 BRA `(.L_x_5297) ;  /* 0xfffffffc00f09947 */ /* 0x010fea000383ffff */
[----:B------:R-:W-:Y:S05]  /*2b850*/  BRA `(.L_x_5376) ;  /* 0xffffffd0005c7947 */ /* 0x000fea000383ffff */
        .type           $_ZN7cutlass13device_kernelIN5flash11enable_sm90INS1_16FlashAttnFwdSm90INS1_25CollectiveMainloopFwdSm90ILi2EN4cute5tupleIJNS5_1CILi1EEES8_S8_EEENS6_IJNS7_ILi64EEESA_SA_EEELi512ENS_6half_tEfNS_4arch4Sm90ELb0ELb1ELb0ELb0ELb1ELb0ELb1ELb0ELb0ELb1ELb1ELb0EEENS1_21CollectiveEpilogueFwdINS6_IJSA_NS7_ILi512EEESA_EEES9_SC_SE_Li256ELb0ELb1ELb1ELb0EEENS1_19SingleTileSchedulerILb0ELb1ELb1ELi64EEEEEEEEEvNT_6ParamsE$_ZZN5flash25CollectiveMainloopFwdSm90ILi2EN4cute5tupleIJNS1_1CILi1EEES4_S4_EEENS2_IJNS3_ILi64EEES6_S6_EEELi512EN7cutlass6half_tEfNS8_4arch4Sm90ELb0ELb1ELb0ELb0ELb1ELb0ELb1ELb0ELb0ELb1ELb1ELb0EE3mmaINS_16FlashAttnFwdSm90ISC_NS_21CollectiveEpilogueFwdINS2_IJS6_NS3_ILi512EEES6_EEES5_S9_SB_Li256ELb0ELb1ELb1ELb0EEENS_19SingleTileSchedulerILb0ELb1ELb1ELi64EEEE13SharedStorageENS1_6TensorINS1_11ArrayEngineIfLm128EEENS1_6LayoutINS2_IJNS2_IJNS3_ILi2EEESR_NS3_ILi32EEEEEES4_S4_EEENS2_IJNS2_IJS4_SR_NS3_ILi4EEEEEENS3_ILi0EEESX_EEEEEEENS_7SoftmaxILi2ELi0EEEEEbRKNSC_6ParamsENS8_13PipelineAsyncILi2EEES17_RNS8_13PipelineStateILj2EEERT0_RT1_iRiRKNS_16SeqlenInfoQKNewKILb0ELb0EEENS2_IJiiiiEEERT_ENKUliT_T0_T1_E_clIZSD_ISM_S10_S12_EbS15_S17_S17_S1A_S1C_S1E_iS1F_S1J_S1K_S1M_EUlRS1N_iE1_NS3_ILb0EEENS3_ILb1EEEEEDaiS1N_S1O_S1P_,@function
        .size           $_ZN7cutlass13device_kernelIN5flash11enable_sm90INS1_16FlashAttnFwdSm90INS1_25CollectiveMainloopFwdSm90ILi2EN4cute5tupleIJNS5_1CILi1EEES8_S8_EEENS6_IJNS7_ILi64EEESA_SA_EEELi512ENS_6half_tEfNS_4arch4Sm90ELb0ELb1ELb0ELb0ELb1ELb0ELb1ELb0ELb0ELb1ELb1ELb0EEENS1_21CollectiveEpilogueFwdINS6_IJSA_NS7_ILi512EEESA_EEES9_SC_SE_Li256ELb0ELb1ELb1ELb0EEENS1_19SingleTileSchedulerILb0ELb1ELb1ELi64EEEEEEEEEvNT_6ParamsE$_ZZN5flash25CollectiveMainloopFwdSm90ILi2EN4cute5tupleIJNS1_1CILi1EEES4_S4_EEENS2_IJNS3_ILi64EEES6_S6_EEELi512EN7cutlass6half_tEfNS8_4arch4Sm90ELb0ELb1ELb0ELb0ELb1ELb0ELb1ELb0ELb0ELb1ELb1ELb0EE3mmaINS_16FlashAttnFwdSm90ISC_NS_21CollectiveEpilogueFwdINS2_IJS6_NS3_ILi512EEES6_EEES5_S9_SB_Li256ELb0ELb1ELb1ELb0EEENS_19SingleTileSchedulerILb0ELb1ELb1ELi64EEEE13SharedStorageENS1_6TensorINS1_11ArrayEngineIfLm128EEENS1_6LayoutINS2_IJNS2_IJNS3_ILi2EEESR_NS3_ILi32EEEEEES4_S4_EEENS2_IJNS2_IJS4_SR_NS3_ILi4EEEEEENS3_ILi0EEESX_EEEEEEENS_7SoftmaxILi2ELi0EEEEEbRKNSC_6ParamsENS8_13PipelineAsyncILi2EEES17_RNS8_13PipelineStateILj2EEERT0_RT1_iRiRKNS_16SeqlenInfoQKNewKILb0ELb0EEENS2_IJiiiiEEERT_ENKUliT_T0_T1_E_clIZSD_ISM_S10_S12_EbS15_S17_S17_S1A_S1C_S1E_iS1F_S1J_S1K_S1M_EUlRS1N_iE1_NS3_ILb0EEENS3_ILb1EEEEEDaiS1N_S1O_S1P_,(.L_x_15646 - $_ZN7cutlass13device_kernelIN5flash11enable_sm90INS1_16FlashAttnFwdSm90INS1_25CollectiveMainloopFwdSm90ILi2EN4cute5tupleIJNS5_1CILi1EEES8_S8_EEENS6_IJNS7_ILi64EEESA_SA_EEELi512ENS_6half_tEfNS_4arch4Sm90ELb0ELb1ELb0ELb0ELb1ELb0ELb1ELb0ELb0ELb1ELb1ELb0EEENS1_21CollectiveEpilogueFwdINS6_IJSA_NS7_ILi512EEESA_EEES9_SC_SE_Li256ELb0ELb1ELb1ELb0EEENS1_19SingleTileSchedulerILb0ELb1ELb1ELi64EEEEEEEEEvNT_6ParamsE$_ZZN5flash25CollectiveMainloopFwdSm90ILi2EN4cute5tupleIJNS1_1CILi1EEES4_S4_EEENS2_IJNS3_ILi64EEES6_S6_EEELi512EN7cutlass6half_tEfNS8_4arch4Sm90ELb0ELb1ELb0ELb0ELb1ELb0ELb1ELb0ELb0ELb1ELb1ELb0EE3mmaINS_16FlashAttnFwdSm90ISC_NS_21CollectiveEpilogueFwdINS2_IJS6_NS3_ILi512EEES6_EEES5_S9_SB_Li256ELb0ELb1ELb1ELb0EEENS_19SingleTileSchedulerILb0ELb1ELb1ELi64EEEE13SharedStorageENS1_6TensorINS1_11ArrayEngineIfLm128EEENS1_6LayoutINS2_IJNS2_IJNS3_ILi2EEESR_NS3_ILi32EEEEEES4_S4_EEENS2_IJNS2_IJS4_SR_NS3_ILi4EEEEEENS3_ILi0EEESX_EEEEEEENS_7SoftmaxILi2ELi0EEEEEbRKNSC_6ParamsENS8_13PipelineAsyncILi2EEES17_RNS8_13PipelineStateILj2EEERT0_RT1_iRiRKNS_16SeqlenInfoQKNewKILb0ELb0EEENS2_IJiiiiEEERT_ENKUliT_T0_T1_E_clIZSD_ISM_S10_S12_EbS15_S17_S17_S1A_S1C_S1E_iS1F_S1J_S1K_S1M_EUlRS1N_iE1_NS3_ILb0EEENS3_ILb1EEEEEDaiS1N_S1O_S1P_)
$_ZN7cutlass13device_kernelIN5flash11enable_sm90INS1_16FlashAttnFwdSm90INS1_25CollectiveMainloopFwdSm90ILi2EN4cute5tupleIJNS5_1CILi1EEES8_S8_EEENS6_IJNS7_ILi64EEESA_SA_EEELi512ENS_6half_tEfNS_4arch4Sm90ELb0ELb1ELb0ELb0ELb1ELb0ELb1ELb0ELb0ELb1ELb1ELb0EEENS1_21CollectiveEpilogueFwdINS6_IJSA_NS7_ILi512EEESA_EEES9_SC_SE_Li256ELb0ELb1ELb1ELb0EEENS1_19SingleTileSchedulerILb0ELb1ELb1ELi64EEEEEEEEEvNT_6ParamsE$_ZZN5flash25CollectiveMainloopFwdSm90ILi2EN4cute5tupleIJNS1_1CILi1EEES4_S4_EEENS2_IJNS3_ILi64EEES6_S6_EEELi512EN7cutlass6half_tEfNS8_4arch4Sm90ELb0ELb1ELb0ELb0ELb1ELb0ELb1ELb0ELb0ELb1ELb1ELb0EE3mmaINS_16FlashAttnFwdSm90ISC_NS_21CollectiveEpilogueFwdINS2_IJS6_NS3_ILi512EEES6_EEES5_S9_SB_Li256ELb0ELb1ELb1ELb0EEENS_19SingleTileSchedulerILb0ELb1ELb1ELi64EEEE13SharedStorageENS1_6TensorINS1_11ArrayEngineIfLm128EEENS1_6LayoutINS2_IJNS2_IJNS3_ILi2EEESR_NS3_ILi32EEEEEES4_S4_EEENS2_IJNS2_IJS4_SR_NS3_ILi4EEEEEENS3_ILi0EEESX_EEEEEEENS_7SoftmaxILi2ELi0EEEEEbRKNSC_6ParamsENS8_13PipelineAsyncILi2EEES17_RNS8_13PipelineStateILj2EEERT0_RT1_iRiRKNS_16SeqlenInfoQKNewKILb0ELb0EEENS2_IJiiiiEEERT_ENKUliT_T0_T1_E_clIZSD_ISM_S10_S12_EbS15_S17_S17_S1A_S1C_S1E_iS1F_S1J_S1K_S1M_EUlRS1N_iE1_NS3_ILb0EEENS3_ILb1EEEEEDaiS1N_S1O_S1P_:
[----:B------:R-:W-:Y:S05]  /*2b860*/  YIELD ;  /* 0x0000000000007946 */ /* 0x000fea0003800000 */
[----:B------:R-:W-:Y:S02]  /*2b870*/  ULDC UR4, c[0x0][0x20] ;  /* 0x0000080000047ab9 */ /* 0x000fe40000000800 */
[----:B------:R-:W-:-:S05]  /*2b880*/  VIADD R7, R17, -UR4 ;  /* 0x8000000411077c36 */ /* 0x000fca0008000000 */
[----:B------:R-:W2:Y:S01]  /*2b890*/  LDL.64 R8, [R7] ;  /* 0x0000000007087983 */ /* 0x000ea20000100a00 */
[----:B------:R-:W0:Y:S02]  /*2b8a0*/  LDC.64 R4, c[0x0][0x208] ;  /* 0x00008200ff047b82 */ /* 0x000e240000000a00 */
[----:B0-----:R-:W-:Y:S02]  /*2b8b0*/  R2UR UR4, R4 ;  /* 0x00000000040472ca */ /* 0x001fe400000e0000 */
[----:B------:R-:W-:-:S13]  /*2b8c0*/  R2UR UR5, R5 ;  /* 0x00000000050572ca */ /* 0x000fda00000e0000 */
[----:B--2---:R-:W2:Y:S01]  /*2b8d0*/  LD.E R10, desc[UR4][R8.64] ;  /* 0x00000004080a7980 */ /* 0x004ea2000c101900 */
[----:B------:R-:W-:Y:S02]  /*2b8e0*/  R2UR UR4, R4 ;  /* 0x00000000040472ca */ /* 0x000fe400000e0000 */
[----:B------:R-:W-:-:S13]  /*2b8f0*/  R2UR UR5, R5 ;  /* 0x00000000050572ca */ /* 0x000fda00000e0000 */
[----:B------:R-:W3:Y:S01]  /*2b900*/  LD.E R12, desc[UR4][R8.64+0x8] ;  /* 0x00000804080c7980 */ /* 0x000ee2000c101900 */
[----:B--2---:R-:W-:-:S05]  /*2b910*/  VIADD R11, R10, 0x1 ;  /* 0x000000010a0b7836 */ /* 0x004fca0000000000 */
[----:B------:R-:W-:-:S13]  /*2b920*/  ISETP.NE.AND P0, PT, R11, 0x2, PT ;  /* 0x000000020b00780c */ /* 0x000fda0003f05270 */
[----:B------:R-:W-:Y:S02]  /*2b930*/  @!P0 R2UR UR6, R4 ;  /* 0x00000000040682ca */ /* 0x000fe400000e0000 */
[----:B------:R-:W-:-:S13]  /*2b940*/  @!P0 R2UR UR7, R5 ;  /* 0x00000000050782ca */ /* 0x000fda00000e0000 */
[----:B------:R-:W2:Y:S01]  /*2b950*/  @!P0 LD.E R13, desc[UR6][R8.64+0x4] ;  /* 0x00000406080d8980 */ /* 0x000ea2000c101900 */
[C---:B------:R-:W-:Y:S02]  /*2b960*/  R2UR UR4, R4.reuse ;  /* 0x00000000040472ca */ /* 0x040fe400000e0000 */
[C---:B------:R-:W-:Y:S02]  /*2b970*/  R2UR UR5, R5.reuse ;  /* 0x00000000050572ca */ /* 0x040fe400000e0000 */
[C---:B------:R-:W-:Y:S02]  /*2b980*/  R2UR UR6, R4.reuse ;  /* 0x00000000040672ca */ /* 0x040fe400000e0000 */
[C---:B------:R-:W-:Y:S02]  /*2b990*/  R2UR UR7, R5.reuse ;  /* 0x00000000050772ca */ /* 0x040fe400000e0000 */
[----:B------:R-:W-:Y:S02]  /*2b9a0*/  @!P0 R2UR UR8, R4 ;  /* 0x00000000040882ca */ /* 0x000fe400000e0000 */
[----:B------:R-:W-:-:S02]  /*2b9b0*/  @!P0 R2UR UR9, R5 ;  /* 0x00000000050982ca */ /* 0x000fc400000e0000 */
[----:B------:R-:W-:Y:S02]  /*2b9c0*/  @!P0 R2UR UR10, R4 ;  /* 0x00000000040a82ca */ /* 0x000fe400000e0000 */
[----:B------:R-:W-:Y:S01]  /*2b9d0*/  @!P0 R2UR UR11, R5 ;  /* 0x00000000050b82ca */ /* 0x000fe200000e0000 */
[----:B---3--:R-:W-:Y:S01]  /*2b9e0*/  VIADD R21, R12, 0x1 ;  /* 0x000000010c157836 */ /* 0x008fe20000000000 */
[----:B------:R-:W-:Y:S04]  /*2b9f0*/  ST.E desc[UR4][R8.64], R11 ;  /* 0x0000000b08007985 */ /* 0x000fe8000c101904 */
[----:B------:R-:W-:Y:S04]  /*2ba00*/  ST.E desc[UR6][R8.64+0x8], R21 ;  /* 0x0000081508007985 */ /* 0x000fe8000c101906 */
[----:B------:R-:W-:Y:S01]  /*2ba10*/  @!P0 ST.E desc[UR8][R8.64], RZ ;  /* 0x000000ff08008985 */ /* 0x000fe2000c101908 */
[----:B--2---:R-:W-:-:S05]  /*2ba20*/  @!P0 LOP3.LUT R25, R13, 0x1, RZ, 0x3c, !PT ;  /* 0x000000010d198812 */ /* 0x004fca00078e3cff */
[----:B------:R0:W-:Y:S04]  /*2ba30*/  @!P0 ST.E desc[UR10][R8.64+0x4], R25 ;  /* 0x0000041908008985 */ /* 0x0001e8000c10190a */
[----:B------:R-:W2:Y:S01]  /*2ba40*/  LDL.64 R14, [R7+0x18] ;  /* 0x00001800070e7983 */ /* 0x000ea20000100a00 */
[----:B------:R-:W-:Y:S02]  /*2ba50*/  R2UR UR4, R4 ;  /* 0x00000000040472ca */ /* 0x000fe400000e0000 */
[----:B------:R-:W-:Y:S01]  /*2ba60*/  R2UR UR5, R5 ;  /* 0x00000000050572ca */ /* 0x000fe200000e0000 */
[----:B------:R-:W3:-:S12]  /*2ba70*/  LDL.64 R12, [R7] ;  /* 0x00000000070c7983 */ /* 0x000ed80000100a00 */
[----:B--2---:R-:W2:Y:S01]  /*2ba80*/  LD.E R20, desc[UR4][R14.64] ;  /* 0x000000040e147980 */ /* 0x004ea2000c101900 */
[C---:B------:R-:W-:Y:S02]  /*2ba90*/  R2UR UR4, R4.reuse ;  /* 0x00000000040472ca */ /* 0x040fe400000e0000 */
[C---:B------:R-:W-:Y:S02]  /*2baa0*/  R2UR UR5, R5.reuse ;  /* 0x00000000050572ca */ /* 0x040fe400000e0000 */
[----:B------:R-:W-:Y:S02]  /*2bab0*/  R2UR UR6, R4 ;  /* 0x00000000040672ca */ /* 0x000fe400000e0000 */
[----:B------:R-:W-:Y:S01]  /*2bac0*/  R2UR UR7, R5 ;  /* 0x00000000050772ca */ /* 0x000fe200000e0000 */
[----:B------:R-:W-:Y:S01]  /*2bad0*/  BSSY B2, `(.L_x_5377) ;  /* 0x0000009000027945 */ /* 0x000fe20003800000 */
[----:B0-----:R-:W-:Y:S02]  /*2bae0*/  IMAD.MOV.U32 R8, RZ, RZ, R16 ;  /* 0x000000ffff087224 */ /* 0x001fe400078e0010 */
[----:B------:R-:W-:-:S05]  /*2baf0*/  IMAD.MOV.U32 R9, RZ, RZ, R2 ;  /* 0x000000ffff097224 */ /* 0x000fca00078e0002 */
[----:B---3--:R0:W5:Y:S04]  /*2bb00*/  LD.E R24, desc[UR4][R12.64] ;  /* 0x000000040c187980 */ /* 0x008168000c101900 */
[----:B------:R0:W5:Y:S01]  /*2bb10*/  LD.E R11, desc[UR6][R12.64+0x4] ;  /* 0x000004060c0b7980 */ /* 0x000162000c101900 */
[----:B--2---:R-:W-:-:S04]  /*2bb20*/  LOP3.LUT R20, R20, 0x1, RZ, 0xfc, !PT ;  /* 0x0000000114147812 */ /* 0x004fc800078efcff */
[----:B------:R-:W-:-:S13]  /*2bb30*/  ISETP.NE.AND P0, PT, R20, 0x3, PT ;  /* 0x000000031400780c */ /* 0x000fda0003f05270 */
[----:B0-----:R-:W-:Y:S05]  /*2bb40*/  @!P0 BRA `(.L_x_5378) ;  /* 0x0000000000048947 */ /* 0x001fea0003800000 */
[----:B------:R-:W-:Y:S01]  /*2bb50*/  BPT.TRAP 0x1 ;  /* 0x000000040000795c */ /* 0x000fe20000300000 */
.L_x_5378:
[----:B------:R-:W-:Y:S05]  /*2bb60*/  BSYNC B2 ;  /* 0x0000000000027941 */ /* 0x000fea0003800000 */
.L_x_5377:
[----:B------:R-:W-:Y:S02]  /*2bb70*/  R2UR UR4, R4 ;  /* 0x00000000040472ca */ /* 0x000fe400000e0000 */
[----:B------:R-:W-:-:S13]  /*2bb80*/  R2UR UR5, R5 ;  /* 0x00000000050572ca */ /* 0x000fda00000e0000 */
[----:B------:R-:W2:Y:S01]  /*2bb90*/  LD.E.64 R20, desc[UR4][R14.64+0x18] ;  /* 0x000018040e147980 */ /* 0x000ea2000c101b00 */
[----:B-----5:R-:W-:Y:S02]  /*2bba0*/  SHF.L.U32 R25, R11, 0x1f, RZ ;  /* 0x0000001f0b197819 */ /* 0x020fe400000006ff */
[----:B--2---:R-:W-:-:S05]  /*2bbb0*/  MOV R21, R20 ;  /* 0x0000001400157202 */ /* 0x004fca0000000f00 */
[----:B------:R-:W-:-:S04]  /*2bbc0*/  IMAD R24, R24, 0x8, R21 ;  /* 0x0000000818187824 */ /* 0x000fc800078e0215 */
[----:B------:R0:W1:Y:S01]  /*2bbd0*/  SYNCS.PHASECHK.TRANS64.TRYWAIT P0, [R24+URZ], R25 ;  /* 0x00000019180075a7 */ /* 0x000062000800017f */
[----:B------:R-:W2:Y:S01]  /*2bbe0*/  LD.E R21, desc[UR4][R14.64] ;  /* 0x000000040e157980 */ /* 0x000ea2000c101900 */
[----:B------:R-:W-:Y:S02]  /*2bbf0*/  R2UR UR6, R4 ;  /* 0x00000000040672ca */ /* 0x000fe400000e0000 */
[----:B------:R-:W-:Y:S01]  /*2bc00*/  R2UR UR7, R5 ;  /* 0x00000000050772ca */ /* 0x000fe200000e0000 */
[----:B------:R0:W5:Y:S01]  /*2bc10*/  LD.E R11, desc[UR4][R12.64] ;  /* 0x000000040c0b7980 */ /* 0x000162000c101900 */
[----:B------:R-:W-:Y:S11]  /*2bc20*/  BSSY B2, `(.L_x_5379) ;  /* 0x0000006000027945 */ /* 0x000ff60003800000 */
[----:B------:R0:W5:Y:S01]  /*2bc30*/  LD.E R20, desc[UR6][R12.64+0x4] ;  /* 0x000004060c147980 */ /* 0x000162000c101900 */
[----:B--2---:R-:W-:-:S04]  /*2bc40*/  LOP3.LUT R21, R21, 0x1, RZ, 0xfc, !PT ;  /* 0x0000000115157812 */ /* 0x004fc800078efcff */
[----:B------:R-:W-:-:S13]  /*2bc50*/  ISETP.NE.AND P1, PT, R21, 0x3, PT ;  /* 0x000000031500780c */ /* 0x000fda0003f25270 */
[----:B01----:R-:W-:Y:S05]  /*2bc60*/  @!P1 BRA `(.L_x_5380) ;  /* 0x0000000000049947 */ /* 0x003fea0003800000 */
[----:B------:R-:W-:Y:S01]  /*2bc70*/  BPT.TRAP 0x1 ;  /* 0x000000040000795c */ /* 0x000fe20000300000 */
.L_x_5380:
[----:B------:R-:W-:Y:S05]  /*2bc80*/  BSYNC B2 ;  /* 0x0000000000027941 */ /* 0x000fea0003800000 */
.L_x_5379:
[----:B------:R-:W-:Y:S04]  /*2bc90*/  BSSY B2, `(.L_x_5381) ;  /* 0x000000a000027945 */ /* 0x000fe80003800000 */
[----:B------:R-:W-:Y:S05]  /*2bca0*/  @P0 BRA `(.L_x_5382) ;  /* 0x0000000000200947 */ /* 0x000fea0003800000 */
[----:B------:R-:W-:Y:S02]  /*2bcb0*/  R2UR UR4, R4 ;  /* 0x00000000040472ca */ /* 0x000fe400000e0000 */
[----:B------:R-:W-:-:S13]  /*2bcc0*/  R2UR UR5, R5 ;  /* 0x00000000050572ca */ /* 0x000fda00000e0000 */
[----:B------:R-:W2:Y:S01]  /*2bcd0*/  LD.E.64 R14, desc[UR4][R14.64+0x18] ;  /* 0x000018040e0e7980 */ /* 0x000ea2000c101b00 */
[----:B-----5:R-:W-:Y:S02]  /*2bce0*/  SHF.L.U32 R20, R20, 0x1f, RZ ;  /* 0x0000001f14147819 */ /* 0x020fe400000006ff */
[----:B--2---:R-:W-:-:S05]  /*2bcf0*/  MOV R12, R14 ;  /* 0x0000000e000c7202 */ /* 0x004fca0000000f00 */
[----:B------:R-:W-:-:S04]  /*2bd00*/  IMAD R11, R11, 0x8, R12 ;  /* 0x000000080b0b7824 */ /* 0x000fc800078e020c */
[----:B------:R-:W0:Y:S02]  /*2bd10*/  SYNCS.PHASECHK.TRANS64.TRYWAIT P0, [R11+URZ], R20 ;  /* 0x000000140b0075a7 */ /* 0x000e24000800017f */
[----:B0-----:R-:W-:Y:S05]  /*2bd20*/  @!P0 BRA `(.L_x_5383) ;  /* 0x0000011400288947 */ /* 0x001fea0003800000 */
.L_x_5382:
[----:B------:R-:W-:Y:S05]  /*2bd30*/  BSYNC B2 ;  /* 0x0000000000027941 */ /* 0x000fea0003800000 */
.L_x_5381:
[----:B0----5:R-:W2:Y:S04]  /*2bd40*/  LDL.64 R20, [R7] ;  /* 0x0000000007147983 */ /* 0x021ea80000100a00 */
[----:B------:R-:W3:Y:S01]  /*2bd50*/  LDL.64 R14, [R7+0x28] ;  /* 0x00002800070e7983 */ /* 0x000ee20000100a00 */
[C---:B------:R-:W-:Y:S02]  /*2bd60*/  R2UR UR6, R4.reuse ;  /* 0x00000000040672ca */ /* 0x040fe400000e0000 */
[C---:B------:R-:W-:Y:S01]  /*2bd70*/  R2UR UR7, R5.reuse ;  /* 0x00000000050772ca */ /* 0x040fe200000e0000 */
[----:B------:R-:W4:Y:S01]  /*2bd80*/  LDL.64 R12, [R7+0x20] ;  /* 0x00002000070c7983 */ /* 0x000f220000100a00 */
[C---:B------:R-:W-:Y:S02]  /*2bd90*/  R2UR UR4, R4.reuse ;  /* 0x00000000040472ca */ /* 0x040fe400000e0000 */
[----:B------:R-:W-:Y:S01]  /*2bda0*/  R2UR UR5, R5 ;  /* 0x00000000050572ca */ /* 0x000fe200000e0000 */
[----:B------:R-:W4:Y:S08]  /*2bdb0*/  LDL.64 R56, [R7+0x8] ;  /* 0x0000080007387983 */ /* 0x000f300000100a00 */
[----:B--2---:R-:W2:Y:S04]  /*2bdc0*/  LD.E R21, desc[UR6][R20.64] ;  /* 0x0000000614157980 */ /* 0x004ea8000c101900 */
[----:B---3--:R-:W2:Y:S01]  /*2bdd0*/  LD.E.64 R58, desc[UR4][R14.64] ;  /* 0x000000040e3a7980 */ /* 0x008ea2000c101b00 */
[----:B------:R-:W-:Y:S05]  /*2bde0*/  WARPSYNC.ALL ;  /* 0x0000000000007948 */ /* 0x000fea0003800000 */
[----:B------:R-:W-:-:S02]  /*2bdf0*/  R2UR UR4, R4 ;  /* 0x00000000040472ca */ /* 0x000fc400000e0000 */
[C---:B------:R-:W-:Y:S02]  /*2be00*/  R2UR UR5, R5.reuse ;  /* 0x00000000050572ca */ /* 0x040fe400000e0000 */
[----:B------:R-:W-:Y:S02]  /*2be10*/  R2UR UR6, R4 ;  /* 0x00000000040672ca */ /* 0x000fe400000e0000 */
[----:B------:R-:W-:-:S09]  /*2be20*/  R2UR UR7, R5 ;  /* 0x00000000050772ca */ /* 0x000fd200000e0000 */
[----:B----4-:R0:W-:Y:S04]  /*2be30*/  ST.E desc[UR4][R56.64], RZ ;  /* 0x000000ff38007985 */ /* 0x0101e8000c101904 */
[----:B------:R-:W3:Y:S01]  /*2be40*/  LD.E.64 R14, desc[UR6][R12.64] ;  /* 0x000000060c0e7980 */ /* 0x000ee2000c101b00 */
[----:B--2---:R-:W-:Y:S01]  /*2be50*/  IMAD R20, R21, 0x200, R58 ;  /* 0x0000020015147824 */ /* 0x004fe200078e023a */
[----:B------:R-:W-:Y:S01]  /*2be60*/  WARPGROUP.ARRIVE ;  /* 0x00000000000079c5 */ /* 0x000fe20000000000 */
[----:B------:R-:W-:Y:S01]  /*2be70*/  IMAD.MOV.U32 R21, RZ, RZ, R59 ;  /* 0x000000ffff157224 */ /* 0x000fe200078e003b */
[----:B------:R-:W-:Y:S01]  /*2be80*/  R2UR UR8, R4 ;  /* 0x00000000040872ca */ /* 0x000fe200000e0000 */
[----:B------:R-:W-:Y:S01]  /*2be90*/  IMAD.MOV.U32 R11, RZ, RZ, 0x1 ;  /* 0x00000001ff0b7424 */ /* 0x000fe200078e00ff */
[----:B------:R-:W-:-:S02]  /*2bea0*/  R2UR UR6, R20 ;  /* 0x00000000140672ca */ /* 0x000fc400000e0000 */
[----:B------:R-:W-:Y:S02]  /*2beb0*/  R2UR UR7, R21 ;  /* 0x00000000150772ca */ /* 0x000fe400000e0000 */
[C---:B------:R-:W-:Y:S02]  /*2bec0*/  R2UR UR9, R5.reuse ;  /* 0x00000000050972ca */ /* 0x040fe400000e0000 */
[----:B------:R-:W-:Y:S02]  /*2bed0*/  R2UR UR10, R4 ;  /* 0x00000000040a72ca */ /* 0x000fe400000e0000 */
[----:B------:R-:W-:Y:S02]  /*2bee0*/  R2UR UR11, R5 ;  /* 0x00000000050b72ca */ /* 0x000fe400000e0000 */
[----:B---3--:R-:W-:Y:S02]  /*2bef0*/  R2UR UR4, R14 ;  /* 0x000000000e0472ca */ /* 0x008fe400000e0000 */
[----:B------:R-:W-:-:S13]  /*2bf00*/  R2UR UR5, R15 ;  /* 0x000000000f0572ca */ /* 0x000fda00000e0000 */
[----:B------:R-:W-:Y:S03]  /*2bf10*/  HGMMA.64x64x16.F32 R24, gdesc[UR4], RZ, !UPT, gsb0 ;  /* 0x00e00000041879f0 */ /* 0x000fe6000c0008ff */
[----:B------:R-:W-:Y:S02]  /*2bf20*/  WARPGROUP.DEPBAR.LE gsb0, 0x0 ;  /* 0x00008000000079c5 */ /* 0x000fe40000010000 */
[----:B------:R0:W-:Y:S04]  /*2bf30*/  ST.E desc[UR8][R56.64], R11 ;  /* 0x0000000b38007985 */ /* 0x0001e8000c101908 */
[----:B------:R-:W2:Y:S01]  /*2bf40*/  LD.E.64 R14, desc[UR10][R12.64] ;  /* 0x0000000a0c0e7980 */ /* 0x000ea2000c101b00 */
[----:B------:R-:W-:Y:S01]  /*2bf50*/  VIADD R58, R20, 0x2 ;  /* 0x00000002143a7836 */ /* 0x000fe20000000000 */
[----:B------:R-:W-:Y:S01]  /*2bf60*/  R2UR UR7, R59 ;  /* 0x000000003b0772ca */ /* 0x000fe200000e0000 */
[----:B------:R-:W-:Y:S01]  /*2bf70*/  WARPGROUP.ARRIVE ;  /* 0x00000000000079c5 */ /* 0x000fe20000000000 */
[----:B------:R-:W-:-:S02]  /*2bf80*/  R2UR UR8, R4 ;  /* 0x00000000040872ca */ /* 0x000fc400000e0000 */
[----:B------:R-:W-:Y:S02]  /*2bf90*/  R2UR UR6, R58 ;  /* 0x000000003a0672ca */ /* 0x000fe400000e0000 */
[C---:B------:R-:W-:Y:S02]  /*2bfa0*/  R2UR UR9, R5.reuse ;  /* 0x00000000050972ca */ /* 0x040fe400000e0000 */
[----:B------:R-:W-:Y:S02]  /*2bfb0*/  R2UR UR10, R4 ;  /* 0x00000000040a72ca */ /* 0x000fe400000e0000 */
[----:B------:R-:W-:Y:S01]  /*2bfc0*/  R2UR UR11, R5 ;  /* 0x00000000050b72ca */ /* 0x000fe200000e0000 */
[----:B--2---:R-:W-:Y:S01]  /*2bfd0*/  VIADD R14, R14, 0x2 ;  /* 0x000000020e0e7836 */ /* 0x004fe20000000000 */
[----:B------:R-:W-:-:S04]  /*2bfe0*/  R2UR UR5, R15 ;  /* 0x000000000f0572ca */ /* 0x000fc800000e0000 */
[----:B------:R-:W-:-:S13]  /*2bff0*/  R2UR UR4, R14 ;  /* 0x000000000e0472ca */ /* 0x000fda00000e0000 */
[----:B------:R-:W-:Y:S03]  /*2c000*/  HGMMA.64x64x16.F32 R24, gdesc[UR4], R24, gsb0 ;  /* 0x00e00000041879f0 */ /* 0x000fe60008000818 */
        /* <DEDUP_REMOVED lines=19> */
[----:B------:R-:W-:Y:S01]  /*2c140*/  WARPGROUP.ARRIVE ;  /* 0x00000000000079c5 */ /* 0x000fe20000000000 */
[----:B------:R-:W-:Y:S01]  /*2c150*/  IMAD.MOV.U32 R21, RZ, RZ, R59 ;  /* 0x000000ffff157224 */ /* 0x000fe200078e003b */
[----:B------:R-:W-:-:S02]  /*2c160*/  R2UR UR8, R4 ;  /* 0x00000000040872ca */ /* 0x000fc400000e0000 */
[----:B------:R-:W-:Y:S02]  /*2c170*/  R2UR UR6, R20 ;  /* 0x00000000140672ca */ /* 0x000fe400000e0000 */
        /* <DEDUP_REMOVED lines=8> */
[----:B------:R-:W2:Y:S01]  /*2c200*/  LDL.64 R14, [R7+0x40] ;  /* 0x00004000070e7983 */ /* 0x000ea20000100a00 */
[----:B------:R-:W-:-:S02]  /*2c210*/  R2UR UR4, R4 ;  /* 0x00000000040472ca */ /* 0x000fc400000e0000 */
[----:B------:R-:W-:Y:S01]  /*2c220*/  R2UR UR5, R5 ;  /* 0x00000000050572ca */ /* 0x000fe200000e0000 */
[----:B------:R-:W3:-:S12]  /*2c230*/  LDL.64 R12, [R7] ;  /* 0x00000000070c7983 */ /* 0x000ed80000100a00 */
[----:B--2---:R-:W2:Y:S01]  /*2c240*/  LD.E R20, desc[UR4][R14.64] ;  /* 0x000000040e147980 */ /* 0x004ea2000c101900 */
[C---:B------:R-:W-:Y:S02]  /*2c250*/  R2UR UR4, R4.reuse ;  /* 0x00000000040472ca */ /* 0x040fe400000e0000 */
[C---:B------:R-:W-:Y:S02]  /*2c260*/  R2UR UR5, R5.reuse ;  /* 0x00000000050572ca */ /* 0x040fe400000e0000 */
[----:B------:R-:W-:Y:S02]  /*2c270*/  R2UR UR6, R4 ;  /* 0x00000000040672ca */ /* 0x000fe400000e0000 */
[----:B------:R-:W-:Y:S01]  /*2c280*/  R2UR UR7, R5 ;  /* 0x00000000050772ca */ /* 0x000fe200000e0000 */
[----:B------:R-:W-:Y:S08]  /*2c290*/  BSSY B2, `(.L_x_5384) ;  /* 0x0000007000027945 */ /* 0x000ff00003800000 */
[----:B---3--:R0:W5:Y:S04]  /*2c2a0*/  LD.E R58, desc[UR4][R12.64] ;  /* 0x000000040c3a7980 */ /* 0x008168000c101900 */
[----:B------:R0:W5:Y:S01]  /*2c2b0*/  LD.E R59, desc[UR6][R12.64+0x4] ;  /* 0x000004060c3b7980 */ /* 0x000162000c101900 */
[----:B--2---:R-:W-:-:S04]  /*2c2c0*/  LOP3.LUT R20, R20, 0x1, RZ, 0xfc, !PT ;  /* 0x0000000114147812 */ /* 0x004fc800078efcff */
[----:B------:R-:W-:-:S13]  /*2c2d0*/  ISETP.NE.AND P0, PT, R20, 0x3, PT ;  /* 0x000000031400780c */ /* 0x000fda0003f05270 */
[----:B0-----:R-:W-:Y:S05]  /*2c2e0*/  @!P0 BRA `(.L_x_5385) ;  /* 0x0000000000048947 */ /* 0x001fea0003800000 */
[----:B------:R-:W-:Y:S01]  /*2c2f0*/  BPT.TRAP 0x1 ;  /* 0x000000040000795c */ /* 0x000fe20000300000 */
.L_x_5385:
[----:B------:R-:W-:Y:S05]  /*2c300*/  BSYNC B2 ;  /* 0x0000000000027941 */ /* 0x000fea0003800000 */
.L_x_5384:
        /* <DEDUP_REMOVED lines=17> */
.L_x_5387:
[----:B------:R-:W-:Y:S05]  /*2c420*/  BSYNC B2 ;  /* 0x0000000000027941 */ /* 0x000fea0003800000 */
.L_x_5386:
        /* <DEDUP_REMOVED lines=10> */
.L_x_5389:
[----:B------:R-:W-:Y:S05]  /*2c4d0*/  BSYNC B2 ;  /* 0x0000000000027941 */ /* 0x000fea0003800000 */
.L_x_5388:
[----:B------:R-:W2:Y:S04]  /*2c4e0*/  LDL.64 R58, [R7] ;  /* 0x00000000073a7983 */ /* 0x000ea80000100a00 */
[----:B------:R-:W3:Y:S04]  /*2c4f0*/  LDL.64 R56, [R7+0x58] ;  /* 0x0000580007387983 */ /* 0x000ee80000100a00 */
[----:B------:R-:W4:Y:S04]  /*2c500*/  LDL.64 R12, [R7+0x48] ;  /* 0x00004800070c7983 */ /* 0x000f280000100a00 */
[----:B0----5:R-:W4:Y:S01]  /*2c510*/  LDL.64 R20, [R7+0x50] ;  /* 0x0000500007147983 */ /* 0x021f220000100a00 */
[----:B------:R-:W-:-:S02]  /*2c520*/  R2UR UR6, R4 ;  /* 0x00000000040672ca */ /* 0x000fc400000e0000 */
[C---:B------:R-:W-:Y:S02]  /*2c530*/  R2UR UR7, R5.reuse ;  /* 0x00000000050772ca */ /* 0x040fe400000e0000 */
[----:B------:R-:W-:Y:S02]  /*2c540*/  R2UR UR4, R4 ;  /* 0x00000000040472ca */ /* 0x000fe400000e0000 */
[----:B------:R-:W-:-:S09]  /*2c550*/  R2UR UR5, R5 ;  /* 0x00000000050572ca */ /* 0x000fd200000e0000 */
[----:B--2---:R-:W2:Y:S04]  /*2c560*/  LD.E R59, desc[UR6][R58.64] ;  /* 0x000000063a3b7980 */ /* 0x004ea8000c101900 */
[----:B---3--:R-:W2:Y:S01]  /*2c570*/  LD.E.64 R14, desc[UR4][R56.64] ;  /* 0x00000004380e7980 */ /* 0x008ea2000c101b00 */
[----:B------:R-:W-:Y:S05]  /*2c580*/  WARPSYNC.ALL ;  /* 0x0000000000007948 */ /* 0x000fea0003800000 */
[----:B------:R-:W-:-:S02]  /*2c590*/  R2UR UR6, R4 ;  /* 0x00000000040672ca */ /* 0x000fc400000e0000 */
[C---:B------:R-:W-:Y:S02]  /*2c5a0*/  R2UR UR7, R5.reuse ;  /* 0x00000000050772ca */ /* 0x040fe400000e0000 */
[----:B------:R-:W-:Y:S02]  /*2c5b0*/  R2UR UR4, R4 ;  /* 0x00000000040472ca */ /* 0x000fe400000e0000 */
[----:B------:R-:W-:-:S09]  /*2c5c0*/  R2UR UR5, R5 ;  /* 0x00000000050572ca */ /* 0x000fd200000e0000 */
[----:B----4-:R-:W3:Y:S04]  /*2c5d0*/  LD.E R62, desc[UR6][R12.64] ;  /* 0x000000060c3e7980 */ /* 0x010ee8000c101900 */
[----:B------:R-:W4:Y:S01]  /*2c5e0*/  LD.E.64 R60, desc[UR4][R20.64] ;  /* 0x00000004143c7980 */ /* 0x000f22000c101b00 */
[----:B------:R-:W-:Y:S01]  /*2c5f0*/  WARPGROUP.ARRIVE ;  /* 0x00000000000079c5 */ /* 0x000fe20000000000 */
[C---:B------:R-:W-:Y:S02]  /*2c600*/  R2UR UR8, R4.reuse ;  /* 0x00000000040872ca */ /* 0x040fe400000e0000 */
[----:B------:R-:W-:Y:S02]  /*2c610*/  R2UR UR9, R5 ;  /* 0x00000000050972ca */ /* 0x000fe400000e0000 */
[----:B------:R-:W-:-:S02]  /*2c620*/  R2UR UR10, R4 ;  /* 0x00000000040a72ca */ /* 0x000fc400000e0000 */
[----:B------:R-:W-:Y:S01]  /*2c630*/  R2UR UR11, R5 ;  /* 0x00000000050b72ca */ /* 0x000fe200000e0000 */
[----:B--2---:R-:W-:Y:S01]  /*2c640*/  IMAD R14, R59, 0x1000, R14 ;  /* 0x000010003b0e7824 */ /* 0x004fe200078e020e */
[----:B------:R-:W-:-:S04]  /*2c650*/  R2UR UR7, R15 ;  /* 0x000000000f0772ca */ /* 0x000fc800000e0000 */
[----:B------:R-:W-:Y:S02]  /*2c660*/  R2UR UR6, R14 ;  /* 0x000000000e0672ca */ /* 0x000fe400000e0000 */
[----:B---3--:R-:W-:Y:S02]  /*2c670*/  ISETP.NE.U32.AND P0, PT, R62, RZ, PT ;  /* 0x000000ff3e00720c */ /* 0x008fe40003f05070 */
[----:B----4-:R-:W-:Y:S02]  /*2c680*/  R2UR UR4, R60 ;  /* 0x000000003c0472ca */ /* 0x010fe400000e0000 */
[----:B------:R-:W-:-:S09]  /*2c690*/  R2UR UR5, R61 ;  /* 0x000000003d0572ca */ /* 0x000fd200000e0000 */
[----:B------:R-:W-:-:S05]  /*2c6a0*/  VOTEU.ANY UP0, P0 ;  /* 0x00000000003f7886 */ /* 0x000fca0000000100 */
[----:B------:R-:W-:Y:S03]  /*2c6b0*/  HGMMA.64x64x16.F32 R24, gdesc[UR4], R24, UP0, gsb0 ;  /* 0x00e00000041879f0 */ /* 0x000fe6000b800818 */
[----:B------:R-:W-:Y:S02]  /*2c6c0*/  WARPGROUP.DEPBAR.LE gsb0, 0x0 ;  /* 0x00008000000079c5 */ /* 0x000fe40000010000 */
[----:B------:R-:W-:Y:S04]  /*2c6d0*/  ST.E desc[UR8][R12.64], R11 ;  /* 0x0000000b0c007985 */ /* 0x000fe8000c101908 */
[----:B------:R-:W2:Y:S01]  /*2c6e0*/  LD.E.64 R56, desc[UR10][R20.64] ;  /* 0x0000000a14387980 */ /* 0x000ea2000c101b00 */
[----:B------:R-:W-:Y:S01]  /*2c6f0*/  VIADD R58, R14, 0x2 ;  /* 0x000000020e3a7836 */ /* 0x000fe20000000000 */
[----:B------:R-:W-:Y:S01]  /*2c700*/  WARPGROUP.ARRIVE ;  /* 0x00000000000079c5 */ /* 0x000fe20000000000 */
[----:B------:R-:W-:Y:S01]  /*2c710*/  IMAD.MOV.U32 R59, RZ, RZ, R15 ;  /* 0x000000ffff3b7224 */ /* 0x000fe200078e000f */
[----:B------:R-:W-:-:S02]  /*2c720*/  R2UR UR8, R4 ;  /* 0x00000000040872ca */ /* 0x000fc400000e0000 */
[----:B------:R-:W-:Y:S02]  /*2c730*/  R2UR UR6, R58 ;  /* 0x000000003a0672ca */ /* 0x000fe400000e0000 */
        /* <DEDUP_REMOVED lines=236> */
[----:B------:R-:W-:Y:S01]  /*2d600*/  UMOV UR4, 0x1 ;  /* 0x0000000100047882 */ /* 0x000fe20000000000 */
[----:B------:R-:W-:Y:S01]  /*2d610*/  IMAD.MOV.U32 R59, RZ, RZ, R15 ;  /* 0x000000ffff3b7224 */ /* 0x000fe200078e000f */
[----:B------:R-:W0:Y:S01]  /*2d620*/  S2R R60, SR_TID.X ;  /* 0x00000000003c7919 */ /* 0x000e220000002100 */
[----:B------:R-:W-:Y:S01]  /*2d630*/  UISETP.NE.U32.AND UP0, UPT, UR4, URZ, UPT ;  /* 0x0000003f0400728c */ /* 0x000fe2000bf05070 */
[----:B------:R-:W-:Y:S01]  /*2d640*/  WARPGROUP.ARRIVE ;  /* 0x00000000000079c5 */ /* 0x000fe20000000000 */
[----:B------:R-:W-:-:S02]  /*2d650*/  R2UR UR6, R4 ;  /* 0x00000000040672ca */ /* 0x000fc400000e0000 */
[----:B------:R-:W-:Y:S02]  /*2d660*/  R2UR UR11, R59 ;  /* 0x000000003b0b72ca */ /* 0x000fe400000e0000 */
[C---:B------:R-:W-:Y:S02]  /*2d670*/  R2UR UR7, R5.reuse ;  /* 0x00000000050772ca */ /* 0x040fe400000e0000 */
[----:B------:R-:W-:Y:S02]  /*2d680*/  R2UR UR12, R4 ;  /* 0x00000000040c72ca */ /* 0x000fe400000e0000 */
[----:B------:R-:W-:Y:S02]  /*2d690*/  R2UR UR13, R5 ;  /* 0x00000000050d72ca */ /* 0x000fe400000e0000 */
[----:B0-----:R-:W-:-:S06]  /*2d6a0*/  SHF.R.U32.HI R60, RZ, 0x7, R60 ;  /* 0x00000007ff3c7819 */ /* 0x001fcc000001163c */
[----:B------:R-:W0:Y:S02]  /*2d6b0*/  SHFL.IDX PT, R60, R60, RZ, 0x1f ;  /* 0x00001fff3c3c7589 */ /* 0x000e2400000e0000 */
[----:B0-----:R-:W-:-:S04]  /*2d6c0*/  ISETP.GT.AND P0, PT, R60, 0x7f, PT ;  /* 0x0000007f3c00780c */ /* 0x001fc80003f04270 */
[----:B------:R-:W-:-:S05]  /*2d6d0*/  SEL R61, RZ, 0x2, !P0 ;  /* 0x00000002ff3d7807 */ /* 0x000fca0004000000 */
[----:B------:R-:W-:-:S05]  /*2d6e0*/  IMAD.IADD R58, R61, 0x1, R62 ;  /* 0x000000013d3a7824 */ /* 0x000fca00078e023e */
[----:B------:R-:W-:Y:S02]  /*2d6f0*/  R2UR UR10, R58 ;  /* 0x000000003a0a72ca */ /* 0x000fe400000e0000 */
[----:B--2---:R-:W-:Y:S02]  /*2d700*/  IADD3 R56, R61, 0x800, R56 ;  /* 0x000008003d387810 */ /* 0x004fe40007ffe038 */
[----:B------:R-:W-:Y:S02]  /*2d710*/  R2UR UR9, R57 ;  /* 0x00000000390972ca */ /* 0x000fe400000e0000 */
[----:B------:R-:W-:-:S13]  /*2d720*/  R2UR UR8, R56 ;  /* 0x00000000380872ca */ /* 0x000fda00000e0000 */
[----:B------:R-:W-:Y:S03]  /*2d730*/  HGMMA.64x64x16.F32 R24, gdesc[UR8], R24, UP0, gsb0 ;  /* 0x00e00000081879f0 */ /* 0x000fe6000b800818 */
[----:B------:R-:W-:Y:S02]  /*2d740*/  WARPGROUP.DEPBAR.LE gsb0, 0x0 ;  /* 0x00008000000079c5 */ /* 0x000fe40000010000 */
[----:B------:R0:W-:Y:S04]  /*2d750*/  ST.E desc[UR6][R12.64], R11 ;  /* 0x0000000b0c007985 */ /* 0x0001e8000c101906 */
[----:B------:R-:W2:Y:S01]  /*2d760*/  LD.E.64 R56, desc[UR12][R20.64] ;  /* 0x0000000c14387980 */ /* 0x000ea2000c101b00 */
[----:B------:R-:W-:Y:S01]  /*2d770*/  IMAD.MOV.U32 R65, RZ, RZ, 0x4 ;  /* 0x00000004ff417424 */ /* 0x000fe200078e00ff */
[----:B------:R-:W-:Y:S01]  /*2d780*/  WARPGROUP.ARRIVE ;  /* 0x00000000000079c5 */ /* 0x000fe20000000000 */
[----:B------:R-:W-:Y:S01]  /*2d790*/  IMAD.MOV.U32 R59, RZ, RZ, R15 ;  /* 0x000000ffff3b7224 */ /* 0x000fe200078e000f */
[----:B------:R-:W-:-:S02]  /*2d7a0*/  R2UR UR8, R4 ;  /* 0x00000000040872ca */ /* 0x000fc400000e0000 */
[----:B------:R-:W-:Y:S02]  /*2d7b0*/  SEL R63, R65, 0x2, P0 ;  /* 0x00000002413f7807 */ /* 0x000fe40000000000 */
[----:B------:R-:W-:Y:S02]  /*2d7c0*/  R2UR UR7, R59 ;  /* 0x000000003b0772ca */ /* 0x000fe400000e0000 */
[C---:B------:R-:W-:Y:S01]  /*2d7d0*/  R2UR UR9, R5.reuse ;  /* 0x00000000050972ca */ /* 0x040fe200000e0000 */
[----:B------:R-:W-:Y:S01]  /*2d7e0*/  IMAD.IADD R58, R62, 0x1, R63 ;  /* 0x000000013e3a7824 */ /* 0x000fe200078e023f */
[----:B------:R-:W-:Y:S02]  /*2d7f0*/  R2UR UR10, R4 ;  /* 0x00000000040a72ca */ /* 0x000fe400000e0000 */
[----:B------:R-:W-:Y:S02]  /*2d800*/  R2UR UR11, R5 ;  /* 0x00000000050b72ca */ /* 0x000fe400000e0000 */
[----:B------:R-:W-:-:S02]  /*2d810*/  R2UR UR6, R58 ;  /* 0x000000003a0672ca */ /* 0x000fc400000e0000 */
[----:B--2---:R-:W-:Y:S02]  /*2d820*/  IADD3 R56, R63, 0x800, R56 ;  /* 0x000008003f387810 */ /* 0x004fe40007ffe038 */
[----:B------:R-:W-:Y:S02]  /*2d830*/  R2UR UR5, R57 ;  /* 0x00000000390572ca */ /* 0x000fe400000e0000 */
[----:B------:R-:W-:-:S13]  /*2d840*/  R2UR UR4, R56 ;  /* 0x00000000380472ca */ /* 0x000fda00000e0000 */
[----:B------:R-:W-:Y:S03]  /*2d850*/  HGMMA.64x64x16.F32 R24, gdesc[UR4], R24, gsb0 ;  /* 0x00e00000041879f0 */ /* 0x000fe60008000818 */
[----:B------:R-:W-:Y:S02]  /*2d860*/  WARPGROUP.DEPBAR.LE gsb0, 0x0 ;  /* 0x00008000000079c5 */ /* 0x000fe40000010000 */
[----:B------:R0:W-:Y:S04]  /*2d870*/  ST.E desc[UR8][R12.64], R11 ;  /* 0x0000000b0c007985 */ /* 0x0001e8000c101908 */
[----:B------:R-:W2:Y:S01]  /*2d880*/  LD.E.64 R56, desc[UR10][R20.64] ;  /* 0x0000000a14387980 */ /* 0x000ea2000c101b00 */
[----:B------:R-:W-:Y:S01]  /*2d890*/  SEL R65, R65, 0x6, !P0 ;  /* 0x0000000641417807 */ /* 0x000fe20004000000 */
[----:B------:R-:W-:Y:S01]  /*2d8a0*/  IMAD.MOV.U32 R59, RZ, RZ, R15 ;  /* 0x000000ffff3b7224 */ /* 0x000fe200078e000f */
[----:B------:R-:W-:Y:S01]  /*2d8b0*/  WARPGROUP.ARRIVE ;  /* 0x00000000000079c5 */ /* 0x000fe20000000000 */
[----:B------:R-:W-:-:S02]  /*2d8c0*/  R2UR UR8, R4 ;  /* 0x00000000040872ca */ /* 0x000fc400000e0000 */
[----:B------:R-:W-:Y:S01]  /*2d8d0*/  IMAD.IADD R58, R62, 0x1, R65 ;  /* 0x000000013e3a7824 */ /* 0x000fe200078e0241 */
[----:B------:R-:W-:Y:S02]  /*2d8e0*/  R2UR UR7, R59 ;  /* 0x000000003b0772ca */ /* 0x000fe400000e0000 */
[C---:B------:R-:W-:Y:S02]  /*2d8f0*/  R2UR UR9, R5.reuse ;  /* 0x00000000050972ca */ /* 0x040fe400000e0000 */
[----:B------:R-:W-:Y:S02]  /*2d900*/  R2UR UR6, R58 ;  /* 0x000000003a0672ca */ /* 0x000fe400000e0000 */
[----:B------:R-:W-:Y:S02]  /*2d910*/  R2UR UR10, R4 ;  /* 0x00000000040a72ca */ /* 0x000fe400000e0000 */
[----:B------:R-:W-:Y:S02]  /*2d920*/  R2UR UR11, R5 ;  /* 0x00000000050b72ca */ /* 0x000fe400000e0000 */
[----:B--2---:R-:W-:-:S02]  /*2d930*/  IADD3 R56, R65, 0x800, R56 ;  /* 0x0000080041387810 */ /* 0x004fc40007ffe038 */
[----:B------:R-:W-:Y:S02]  /*2d940*/  R2UR UR5, R57 ;  /* 0x00000000390572ca */ /* 0x000fe400000e0000 */
[----:B------:R-:W-:-:S13]  /*2d950*/  R2UR UR4, R56 ;  /* 0x00000000380472ca */ /* 0x000fda00000e0000 */
[----:B------:R-:W-:Y:S03]  /*2d960*/  HGMMA.64x64x16.F32 R24, gdesc[UR4], R24, gsb0 ;  /* 0x00e00000041879f0 */ /* 0x000fe60008000818 */
[----:B------:R-:W-:Y:S02]  /*2d970*/  WARPGROUP.DEPBAR.LE gsb0, 0x0 ;  /* 0x00008000000079c5 */ /* 0x000fe40000010000 */
[----:B------:R0:W-:Y:S04]  /*2d980*/  ST.E desc[UR8][R12.64], R11 ;  /* 0x0000000b0c007985 */ /* 0x0001e8000c101908 */
[----:B------:R-:W2:Y:S01]  /*2d990*/  LD.E.64 R66, desc[UR10][R20.64] ;  /* 0x0000000a14427980 */ /* 0x000ea2000c101b00 */
[----:B------:R-:W-:Y:S01]  /*2d9a0*/  IMAD.MOV.U32 R56, RZ, RZ, 0x28 ;  /* 0x00000028ff387424 */ /* 0x000fe200078e00ff */
[----:B------:R-:W-:Y:S01]  /*2d9b0*/  WARPGROUP.ARRIVE ;  /* 0x00000000000079c5 */ /* 0x000fe20000000000 */
[----:B------:R-:W-:Y:S01]  /*2d9c0*/  IMAD.MOV.U32 R57, RZ, RZ, 0xa00 ;  /* 0x00000a00ff397424 */ /* 0x000fe200078e00ff */
[----:B------:R-:W-:Y:S01]  /*2d9d0*/  R2UR UR8, R4 ;  /* 0x00000000040872ca */ /* 0x000fe200000e0000 */
[----:B------:R-:W-:Y:S01]  /*2d9e0*/  IMAD.MOV.U32 R59, RZ, RZ, R15 ;  /* 0x000000ffff3b7224 */ /* 0x000fe200078e000f */
[----:B------:R-:W-:-:S02]  /*2d9f0*/  SEL R56, R56, 0x26, P0 ;  /* 0x0000002638387807 */ /* 0x000fc40000000000 */
[----:B------:R-:W-:Y:S02]  /*2da00*/  SEL R57, R57, 0x980, P0 ;  /* 0x0000098039397807 */ /* 0x000fe40000000000 */
[----:B------:R-:W-:Y:S02]  /*2da10*/  R2UR UR7, R59 ;  /* 0x000000003b0772ca */ /* 0x000fe400000e0000 */
[C---:B------:R-:W-:Y:S01]  /*2da20*/  R2UR UR9, R5.reuse ;  /* 0x00000000050972ca */ /* 0x040fe200000e0000 */
[----:B------:R-:W-:Y:S01]  /*2da30*/  IMAD.IADD R56, R56, 0x1, R57 ;  /* 0x0000000138387824 */ /* 0x000fe200078e0239 */
[----:B------:R-:W-:Y:S02]  /*2da40*/  R2UR UR10, R4 ;  /* 0x00000000040a72ca */ /* 0x000fe400000e0000 */
[----:B------:R-:W-:Y:S02]  /*2da50*/  R2UR UR11, R5 ;  /* 0x00000000050b72ca */ /* 0x000fe400000e0000 */
[----:B------:R-:W-:-:S05]  /*2da60*/  LOP3.LUT R57, R56, 0xa06, RZ, 0xc0, !PT ;  /* 0x00000a0638397812 */ /* 0x000fca00078ec0ff */
[----:B------:R-:W-:-:S05]  /*2da70*/  IMAD.IADD R58, R14, 0x1, R57 ;  /* 0x000000010e3a7824 */ /* 0x000fca00078e0239 */
[----:B------:R-:W-:Y:S01]  /*2da80*/  R2UR UR6, R58 ;  /* 0x000000003a0672ca */ /* 0x000fe200000e0000 */
[----:B--2---:R-:W-:Y:S02]  /*2da90*/  IMAD.IADD R56, R57, 0x1, R66 ;  /* 0x0000000139387824 */ /* 0x004fe400078e0242 */
[----:B------:R-:W-:-:S03]  /*2daa0*/  IMAD.MOV.U32 R57, RZ, RZ, R67 ;  /* 0x000000ffff397224 */ /* 0x000fc600078e0043 */
[----:B------:R-:W-:Y:S02]  /*2dab0*/  R2UR UR4, R56 ;  /* 0x00000000380472ca */ /* 0x000fe400000e0000 */
        /* <DEDUP_REMOVED lines=8> */
[----:B------:R-:W-:Y:S01]  /*2db40*/  R2UR UR8, R4 ;  /* 0x00000000040872ca */ /* 0x000fe200000e0000 */
[----:B------:R-:W-:Y:S01]  /*2db50*/  IMAD.IADD R58, R61, 0x1, R60 ;  /* 0x000000013d3a7824 */ /* 0x000fe200078e023c */
[----:B------:R-:W-:-:S02]  /*2db60*/  R2UR UR9, R5 ;  /* 0x00000000050972ca */ /* 0x000fc400000e0000 */
[----:B------:R-:W-:Y:S02]  /*2db70*/  R2UR UR7, R59 ;  /* 0x000000003b0772ca */ /* 0x000fe400000e0000 */
[----:B------:R-:W-:Y:S02]  /*2db80*/  R2UR UR6, R58 ;  /* 0x000000003a0672ca */ /* 0x000fe400000e0000 */
[----:B------:R-:W-:Y:S02]  /*2db90*/  R2UR UR10, R4 ;  /* 0x00000000040a72ca */ /* 0x000fe400000e0000 */
[----:B------:R-:W-:Y:S02]  /*2dba0*/  R2UR UR11, R5 ;  /* 0x00000000050b72ca */ /* 0x000fe400000e0000 */
[----:B--2---:R-:W-:Y:S02]  /*2dbb0*/  IADD3 R56, R61, 0xa00, R56 ;  /* 0x00000a003d387810 */ /* 0x004fe40007ffe038 */
[----:B------:R-:W-:-:S02]  /*2dbc0*/  R2UR UR5, R57 ;  /* 0x00000000390572ca */ /* 0x000fc400000e0000 */
[----:B------:R-:W-:-:S13]  /*2dbd0*/  R2UR UR4, R56 ;  /* 0x00000000380472ca */ /* 0x000fda00000e0000 */
[----:B------:R-:W-:Y:S03]  /*2dbe0*/  HGMMA.64x64x16.F32 R24, gdesc[UR4], R24, gsb0 ;  /* 0x00e00000041879f0 */ /* 0x000fe60008000818 */
[----:B------:R-:W-:Y:S02]  /*2dbf0*/  WARPGROUP.DEPBAR.LE gsb0, 0x0 ;  /* 0x00008000000079c5 */ /* 0x000fe40000010000 */
[----:B------:R0:W-:Y:S04]  /*2dc00*/  ST.E desc[UR8][R12.64], R11 ;  /* 0x0000000b0c007985 */ /* 0x0001e8000c101908 */
[----:B------:R-:W2:Y:S01]  /*2dc10*/  LD.E.64 R56, desc[UR10][R20.64] ;  /* 0x0000000a14387980 */ /* 0x000ea2000c101b00 */
[----:B------:R-:W-:Y:S01]  /*2dc20*/  IMAD.IADD R58, R63, 0x1, R60 ;  /* 0x000000013f3a7824 */ /* 0x000fe200078e023c */
[----:B------:R-:W-:Y:S01]  /*2dc30*/  WARPGROUP.ARRIVE ;  /* 0x00000000000079c5 */ /* 0x000fe20000000000 */
[----:B------:R-:W-:Y:S01]  /*2dc40*/  IMAD.MOV.U32 R59, RZ, RZ, R15 ;  /* 0x000000ffff3b7224 */ /* 0x000fe200078e000f */
[----:B------:R-:W-:-:S02]  /*2dc50*/  R2UR UR8, R4 ;  /* 0x00000000040872ca */ /* 0x000fc400000e0000 */
[----:B------:R-:W-:Y:S02]  /*2dc60*/  R2UR UR6, R58 ;  /* 0x000000003a0672ca */ /* 0x000fe400000e0000 */
[----:B------:R-:W-:Y:S02]  /*2dc70*/  R2UR UR7, R59 ;  /* 0x000000003b0772ca */ /* 0x000fe400000e0000 */
[C---:B------:R-:W-:Y:S02]  /*2dc80*/  R2UR UR9, R5.reuse ;  /* 0x00000000050972ca */ /* 0x040fe400000e0000 */
        /* <DEDUP_REMOVED lines=172> */
[----:B------:R-:W-:-:S02]  /*2e750*/  R2UR UR8, R4 ;  /* 0x00000000040872ca */ /* 0x000fc400000e0000 */
[----:B------:R-:W-:Y:S02]  /*2e760*/  SEL R56, R56, 0x3e, P0 ;  /* 0x0000003e38387807 */ /* 0x000fe40000000000 */
[----:B------:R-:W-:Y:S02]  /*2e770*/  SEL R57, R57, 0xf80, P0 ;  /* 0x00000f8039397807 */ /* 0x000fe40000000000 */
[----:B------:R-:W-:-:S03]  /*2e780*/  R2UR UR9, R5 ;  /* 0x00000000050972ca */ /* 0x000fc600000e0000 */
[----:B------:R-:W-:-:S05]  /*2e790*/  IMAD.IADD R56, R56, 0x1, R57 ;  /* 0x0000000138387824 */ /* 0x000fca00078e0239 */
[----:B------:R-:W-:-:S05]  /*2e7a0*/  LOP3.LUT R57, R56, 0x1e06, RZ, 0xc0, !PT ;  /* 0x00001e0638397812 */ /* 0x000fca00078ec0ff */
[----:B------:R-:W-:-:S05]  /*2e7b0*/  IMAD.IADD R56, R14, 0x1, R57 ;  /* 0x000000010e387824 */ /* 0x000fca00078e0239 */
[----:B------:R-:W-:Y:S01]  /*2e7c0*/  R2UR UR6, R56 ;  /* 0x00000000380672ca */ /* 0x000fe200000e0000 */
[----:B--2---:R-:W-:Y:S02]  /*2e7d0*/  IMAD.IADD R14, R57, 0x1, R20 ;  /* 0x00000001390e7824 */ /* 0x004fe400078e0214 */
[----:B------:R-:W-:Y:S02]  /*2e7e0*/  IMAD.MOV.U32 R57, RZ, RZ, R15 ;  /* 0x000000ffff397224 */ /* 0x000fe400078e000f */
[----:B------:R-:W-:Y:S01]  /*2e7f0*/  IMAD.MOV.U32 R15, RZ, RZ, R21 ;  /* 0x000000ffff0f7224 */ /* 0x000fe200078e0015 */
[----:B------:R-:W-:Y:S02]  /*2e800*/  R2UR UR4, R14 ;  /* 0x000000000e0472ca */ /* 0x000fe400000e0000 */
[----:B------:R-:W-:Y:S02]  /*2e810*/  R2UR UR7, R57 ;  /* 0x00000000390772ca */ /* 0x000fe400000e0000 */
        /* <DEDUP_REMOVED lines=9> */
[----:B------:R-:W-:Y:S02]  /*2e8b0*/  R2UR UR4, R4 ;  /* 0x00000000040472ca */ /* 0x000fe400000e0000 */
[----:B------:R-:W-:Y:S01]  /*2e8c0*/  R2UR UR5, R5 ;  /* 0x00000000050572ca */ /* 0x000fe200000e0000 */
[----:B------:R-:W-:-:S12]  /*2e8d0*/  BSSY B2, `(.L_x_5391) ;  /* 0x0000006000027945 */ /* 0x000fd80003800000 */
[----:B---3--:R0:W5:Y:S01]  /*2e8e0*/  LD.E R14, desc[UR4][R14.64] ;  /* 0x000000040e0e7980 */ /* 0x008162000c101900 */
[----:B--2---:R-:W-:-:S04]  /*2e8f0*/  LOP3.LUT R56, R56, 0x1, RZ, 0xfc, !PT ;  /* 0x0000000138387812 */ /* 0x004fc800078efcff */
[----:B------:R-:W-:-:S13]  /*2e900*/  ISETP.NE.AND P0, PT, R56, 0x3, PT ;  /* 0x000000033800780c */ /* 0x000fda0003f05270 */
[----:B0-----:R-:W-:Y:S05]  /*2e910*/  @!P0 BRA `(.L_x_5392) ;  /* 0x0000000000048947 */ /* 0x001fea0003800000 */
[----:B------:R-:W-:Y:S01]  /*2e920*/  BPT.TRAP 0x1 ;  /* 0x000000040000795c */ /* 0x000fe20000300000 */
.L_x_5392:
[----:B------:R-:W-:Y:S05]  /*2e930*/  BSYNC B2 ;  /* 0x0000000000027941 */ /* 0x000fea0003800000 */
.L_x_5391:
[C---:B------:R-:W-:Y:S02]  /*2e940*/  R2UR UR6, R4.reuse ;  /* 0x00000000040672ca */ /* 0x040fe400000e0000 */
[C---:B------:R-:W-:Y:S02]  /*2e950*/  R2UR UR7, R5.reuse ;  /* 0x00000000050772ca */ /* 0x040fe400000e0000 */
[----:B------:R-:W-:Y:S02]  /*2e960*/  R2UR UR4, R4 ;  /* 0x00000000040472ca */ /* 0x000fe400000e0000 */
[----:B------:R-:W-:-:S09]  /*2e970*/  R2UR UR5, R5 ;  /* 0x00000000050572ca */ /* 0x000fd200000e0000 */
[----:B------:R-:W2:Y:S04]  /*2e980*/  LD.E.64 R12, desc[UR6][R20.64+0x20] ;  /* 0x00002006140c7980 */ /* 0x000ea8000c101b00 */
[----:B------:R-:W3:Y:S01]  /*2e990*/  LD.E R11, desc[UR4][R20.64+0xc] ;  /* 0x00000c04140b7980 */ /* 0x000ee2000c101900 */
[----:B--2---:R-:W-:-:S05]  /*2e9a0*/  MOV R13, R12 ;  /* 0x0000000c000d7202 */ /* 0x004fca0000000f00 */
[----:B-----5:R-:W-:-:S05]  /*2e9b0*/  IMAD R14, R14, 0x8, R13 ;  /* 0x000000080e0e7824 */ /* 0x020fca00078e020d */
[----:B---3--:R-:W-:-:S04]  /*2e9c0*/  PRMT R11, R11, 0x654, R14 ;  /* 0x000006540b0b7816 */ /* 0x008fc8000000000e */
[----:B------:R0:W-:Y:S01]  /*2e9d0*/  SYNCS.ARRIVE.TRANS64.RED.A1T0 RZ, [R11+URZ], RZ ;  /* 0x000000ff0bff79a7 */ /* 0x0001e2000810043f */
[----:B------:R-:W2:Y:S04]  /*2e9e0*/  LD.E R12, desc[UR4][R8.64+0x24] ;  /* 0x00002404080c7980 */ /* 0x000ea8000c101900 */
[----:B0-----:R-:W3:Y:S01]  /*2e9f0*/  LD.E R11, desc[UR4][R8.64] ;  /* 0x00000004080b7980 */ /* 0x001ee2000c101900 */
[----:B------:R-:W-:Y:S01]  /*2ea00*/  IMAD.MOV.U32 R13, RZ, RZ, R18 ;  /* 0x000000ffff0d7224 */ /* 0x000fe200078e0012 */
[C---:B------:R-:W-:Y:S02]  /*2ea10*/  R2UR UR14, R4.reuse ;  /* 0x00000000040e72ca */ /* 0x040fe400000e0000 */
[----:B------:R-:W-:Y:S02]  /*2ea20*/  R2UR UR15, R5 ;  /* 0x00000000050f72ca */ /* 0x000fe400000e0000 */
[----:B------:R-:W-:-:S02]  /*2ea30*/  R2UR UR10, R4 ;  /* 0x00000000040a72ca */ /* 0x000fc400000e0000 */
[C---:B------:R-:W-:Y:S02]  /*2ea40*/  R2UR UR11, R5.reuse ;  /* 0x00000000050b72ca */ /* 0x040fe400000e0000 */
[C---:B------:R-:W-:Y:S02]  /*2ea50*/  R2UR UR8, R4.reuse ;  /* 0x00000000040872ca */ /* 0x040fe400000e0000 */
[----:B------:R-:W-:Y:S02]  /*2ea60*/  R2UR UR9, R5 ;  /* 0x00000000050972ca */ /* 0x000fe400000e0000 */
[----:B------:R-:W-:-:S03]  /*2ea70*/  R2UR UR12, R4 ;  /* 0x00000000040c72ca */ /* 0x000fc600000e0000 */
[----:B------:R-:W4:Y:S01]  /*2ea80*/  LD.E R64, desc[UR14][R8.64+0x18] ;  /* 0x0000180e08407980 */ /* 0x000f22000c101900 */
[----:B------:R-:W-:-:S03]  /*2ea90*/  R2UR UR13, R5 ;  /* 0x00000000050d72ca */ /* 0x000fc600000e0000 */
[----:B------:R-:W4:Y:S04]  /*2eaa0*/  LD.E R62, desc[UR10][R8.64+0xc] ;  /* 0x00000c0a083e7980 */ /* 0x000f28000c101900 */
[----:B------:R-:W4:Y:S06]  /*2eab0*/  LD.E R61, desc[UR8][R8.64+0x10] ;  /* 0x00001008083d7980 */ /* 0x000f2c000c101900 */
[----:B------:R-:W4:Y:S01]  /*2eac0*/  LD.E R63, desc[UR12][R8.64+0x14] ;  /* 0x0000140c083f7980 */ /* 0x000f22000c101900 */
[----:B--2---:R-:W-:Y:S01]  /*2ead0*/  ISETP.NE.AND P0, PT, R12, 0x1, PT ;  /* 0x000000010c00780c */ /* 0x004fe20003f05270 */
[----:B------:R-:W-:-:S05]  /*2eae0*/  IMAD.MOV.U32 R12, RZ, RZ, R19 ;  /* 0x000000ffff0c7224 */ /* 0x000fca00078e0013 */
[----:B------:R3:W2:Y:S07]  /*2eaf0*/  LD.E R20, desc[UR4][R12.64] ;  /* 0x000000040c147980 */ /* 0x0006ae000c101900 */
[C---:B------:R-:W-:Y:S02]  /*2eb00*/  @P0 R2UR UR4, R4.reuse ;  /* 0x00000000040402ca */ /* 0x040fe400000e0000 */
[----:B------:R-:W-:Y:S02]  /*2eb10*/  @P0 R2UR UR5, R5 ;  /* 0x00000000050502ca */ /* 0x000fe400000e0000 */
[----:B------:R-:W-:-:S02]  /*2eb20*/  @P0 R2UR UR6, R4 ;  /* 0x00000000040602ca */ /* 0x000fc400000e0000 */
[----:B------:R-:W-:-:S09]  /*2eb30*/  @P0 R2UR UR7, R5 ;  /* 0x00000000050702ca */ /* 0x000fd200000e0000 */
[----:B------:R-:W2:Y:S04]  /*2eb40*/  @P0 LD.E R58, desc[UR4][R8.64+0x28] ;  /* 0x00002804083a0980 */ /* 0x000ea8000c101900 */
[----:B------:R-:W2:Y:S01]  /*2eb50*/  @P0 LD.E R57, desc[UR6][R8.64+0x2c] ;  /* 0x00002c0608390980 */ /* 0x000ea2000c101900 */
[C---:B------:R-:W-:Y:S02]  /*2eb60*/  R2UR UR4, R4.reuse ;  /* 0x00000000040472ca */ /* 0x040fe400000e0000 */
[C---:B------:R-:W-:Y:S02]  /*2eb70*/  R2UR UR5, R5.reuse ;  /* 0x00000000050572ca */ /* 0x040fe400000e0000 */
[----:B------:R-:W-:Y:S02]  /*2eb80*/  R2UR UR6, R4 ;  /* 0x00000000040672ca */ /* 0x000fe400000e0000 */
[----:B------:R-:W-:-:S09]  /*2eb90*/  R2UR UR7, R5 ;  /* 0x00000000050772ca */ /* 0x000fd200000e0000 */
[----:B------:R-:W2:Y:S04]  /*2eba0*/  LD.E R59, desc[UR4][R8.64+0x8] ;  /* 0x00000804083b7980 */ /* 0x000ea8000c101900 */
[----:B------:R-:W2:Y:S01]  /*2ebb0*/  LD.E R60, desc[UR6][R8.64+0x4] ;  /* 0x00000406083c7980 */ /* 0x000ea2000c101900 */
[----:B---3--:R-:W-:-:S04]  /*2ebc0*/  SHF.R.S32.HI R12, RZ, 0x1f, R11 ;  /* 0x0000001fff0c7819 */ /* 0x008fc8000001140b */
        /* <DEDUP_REMOVED lines=12> */
[----:B------:R-:W-:Y:S02]  /*2ec90*/  LEA.HI R11, R56, R56, RZ, 0x1 ;  /* 0x00000038380b7211 */ /* 0x000fe400078f08ff */
[----:B------:R-:W-:Y:S02]  /*2eca0*/  LOP3.LUT R21, R21, 0xfffffff8, RZ, 0xc0, !PT ;  /* 0xfffffff815157812 */ /* 0x000fe400078ec0ff */
[----:B------:R-:W-:Y:S02]  /*2ecb0*/  SHF.R.S32.HI R13, RZ, 0x5, R13 ;  /* 0x00000005ff0d7819 */ /* 0x000fe4000001140d */
[----:B------:R-:W-:Y:S01]  /*2ecc0*/  LOP3.LUT R11, R11, 0x1ffffffe, RZ, 0xc0, !PT ;  /* 0x1ffffffe0b0b7812 */ /* 0x000fe200078ec0ff */
[----:B------:R-:W-:-:S04]  /*2ecd0*/  IMAD.IADD R21, R12, 0x1, -R21 ;  /* 0x000000010c157824 */ /* 0x000fc800078e0a15 */
[----:B------:R-:W-:Y:S01]  /*2ece0*/  IMAD.IADD R11, R56, 0x1, -R11 ;  /* 0x00000001380b7824 */ /* 0x000fe200078e0a0b */
[----:B------:R-:W-:Y:S02]  /*2ecf0*/  LOP3.LUT R15, R15, 0x7ffffffc, RZ, 0xc0, !PT ;  /* 0x7ffffffc0f0f7812 */ /* 0x000fe400078ec0ff */
[----:B----4-:R-:W-:-:S03]  /*2ed00*/  ISETP.GE.AND P1, PT, R64, 0x1, PT ;  /* 0x000000014000780c */ /* 0x010fc60003f26270 */
[----:B------:R-:W-:Y:S01]  /*2ed10*/  IMAD.IADD R15, R14, 0x1, -R15 ;  /* 0x000000010e0f7824 */ /* 0x000fe200078e0a0f */
[----:B------:R-:W-:Y:S01]  /*2ed20*/  BSSY B2, `(.L_x_5393) ;  /* 0x0000034000027945 */ /* 0x000fe20003800000 */
[----:B--2---:R-:W-:-:S04]  /*2ed30*/  IMAD R12, R20, 0x4, R13 ;  /* 0x00000004140c7824 */ /* 0x004fc800078e020d */
[----:B------:R-:W-:-:S04]  /*2ed40*/  IMAD.U32 R12, R12, 0x10, R21 ;  /* 0x000000100c0c7824 */ /* 0x000fc800078e0015 */
[----:B------:R-:W-:Y:S02]  /*2ed50*/  IMAD R11, R11, 0x8, R12 ;  /* 0x000000080b0b7824 */ /* 0x000fe400078e020c */
[----:B------:R-:W-:Y:S02]  /*2ed60*/  IMAD.SHL.U32 R20, R0, 0x40, RZ ;  /* 0x0000004000147824 */ /* 0x000fe400078e00ff */
[----:B------:R-:W-:-:S05]  /*2ed70*/  @P0 IMAD.HI.U32 R58, R11, R58, RZ ;  /* 0x0000003a0b3a0227 */ /* 0x000fca00078e00ff */
[----:B------:R-:W-:-:S05]  /*2ed80*/  @P0 SHF.R.U32.HI R11, RZ, R57, R58 ;  /* 0x00000039ff0b0219 */ /* 0x000fca000001163a */
[----:B------:R-:W0:Y:S01]  /*2ed90*/  SHFL.IDX PT, R21, R11, RZ, 0x1c1f ;  /* 0x001c1fff0b157589 */ /* 0x000e2200000e0000 */
[----:B------:R-:W-:-:S05]  /*2eda0*/  IADD3 R12, -R20, 0x1, RZ ;  /* 0x00000001140c7810 */ /* 0x000fca0007ffe1ff */
[----:B------:R-:W-:Y:S01]  /*2edb0*/  IMAD R12, R15, -0x2, R12 ;  /* 0xfffffffe0f0c7824 */ /* 0x000fe200078e020c */
[----:B------:R-:W-:-:S04]  /*2edc0*/  LOP3.LUT R13, RZ, R62, RZ, 0x33, !PT ;  /* 0x0000003eff0d7212 */ /* 0x000fc800078e33ff */
[----:B------:R-:W-:Y:S01]  /*2edd0*/  IADD3 R12, -R60, R12, R59 ;  /* 0x0000000c3c0c7210 */ /* 0x000fe20007ffe13b */
[----:B------:R-:W-:-:S04]  /*2ede0*/  IMAD.IADD R63, R63, 0x1, -R20 ;  /* 0x000000013f3f7824 */ /* 0x000fc800078e0a14 */
[C---:B------:R-:W-:Y:S02]  /*2edf0*/  IMAD.IADD R61, R12.reuse, 0x1, R61 ;  /* 0x000000010c3d7824 */ /* 0x040fe400078e023d */
[----:B------:R-:W-:Y:S02]  /*2ee00*/  IMAD.IADD R56, R12, 0x1, R13 ;  /* 0x000000010c387824 */ /* 0x000fe400078e020d */
[--C-:B0-----:R-:W-:Y:S02]  /*2ee10*/  IMAD.IADD R13, R61, 0x1, R21.reuse ;  /* 0x000000013d0d7824 */ /* 0x101fe400078e0215 */
[----:B------:R-:W-:Y:S01]  /*2ee20*/  IMAD.IADD R12, R56, 0x1, R21 ;  /* 0x00000001380c7824 */ /* 0x000fe200078e0215 */
[----:B------:R-:W-:Y:S06]  /*2ee30*/  @!P1 BRA `(.L_x_5394) ;  /* 0x0000000000889947 */ /* 0x000fec0003800000 */
[----:B------:R-:W-:Y:S01]  /*2ee40*/  IADD3 R21, -R60, R59, R21 ;  /* 0x0000003b3c157210 */ /* 0x000fe20007ffe115 */
[----:B------:R-:W-:Y:S03]  /*2ee50*/  BSSY B3, `(.L_x_5395) ;  /* 0x000001c000037945 */ /* 0x000fe60003800000 */
[----:B------:R-:W-:-:S13]  /*2ee60*/  ISETP.GT.AND P0, PT, R21, -0x1, PT ;  /* 0xffffffff1500780c */ /* 0x000fda0003f04270 */
[----:B------:R-:W-:Y:S05]  /*2ee70*/  @P0 BRA `(.L_x_5396) ;  /* 0x00000000003c0947 */ /* 0x000fea0003800000 */
[----:B------:R-:W-:Y:S01]  /*2ee80*/  ISETP.NE.AND P0, PT, R64, 0x1, PT ;  /* 0x000000014000780c */ /* 0x000fe20003f05270 */
[----:B------:R-:W-:Y:S01]  /*2ee90*/  BSSY B4, `(.L_x_5397) ;  /* 0x000000b000047945 */ /* 0x000fe20003800000 */
[----:B------:R-:W-:-:S11]  /*2eea0*/  LOP3.LUT R21, RZ, R21, RZ, 0x33, !PT ;  /* 0x00000015ff157212 */ /* 0x000fd600078e33ff */
[----:B------:R-:W-:Y:S05]  /*2eeb0*/  @!P0 BRA `(.L_x_5398) ;  /* 0x0000000000208947 */ /* 0x000fea0003800000 */
[C---:B------:R-:W-:Y:S02]  /*2eec0*/  R2UR UR4, R4.reuse ;  /* 0x00000000040472ca */ /* 0x040fe400000e0000 */
[C---:B------:R-:W-:Y:S02]  /*2eed0*/  R2UR UR5, R5.reuse ;  /* 0x00000000050572ca */ /* 0x040fe400000e0000 */
[----:B------:R-:W-:Y:S02]  /*2eee0*/  R2UR UR6, R4 ;  /* 0x00000000040672ca */ /* 0x000fe400000e0000 */
[----:B------:R-:W-:-:S09]  /*2eef0*/  R2UR UR7, R5 ;  /* 0x00000000050772ca */ /* 0x000fd200000e0000 */
[----:B------:R-:W2:Y:S04]  /*2ef00*/  LD.E R14, desc[UR4][R8.64+0x1c] ;  /* 0x00001c04080e7980 */ /* 0x000ea8000c101900 */
[----:B------:R-:W3:Y:S01]  /*2ef10*/  LD.E R57, desc[UR6][R8.64+0x20] ;  /* 0x0000200608397980 */ /* 0x000ee2000c101900 */
[----:B--2---:R-:W-:-:S05]  /*2ef20*/  IMAD.HI.U32 R14, R21, R14, RZ ;  /* 0x0000000e150e7227 */ /* 0x004fca00078e00ff */
[----:B---3--:R-:W-:-:S07]  /*2ef30*/  SHF.R.U32.HI R21, RZ, R57, R14 ;  /* 0x00000039ff157219 */ /* 0x008fce000001160e */
.L_x_5398:
[----:B------:R-:W-:Y:S05]  /*2ef40*/  BSYNC B4 ;  /* 0x0000000000047941 */ /* 0x000fea0003800000 */
.L_x_5397:
[----:B------:R-:W-:Y:S01]  /*2ef50*/  LOP3.LUT R21, RZ, R21, RZ, 0x33, !PT ;  /* 0x00000015ff157212 */ /* 0x000fe200078e33ff */
[----:B------:R-:W-:Y:S06]  /*2ef60*/  BRA `(.L_x_5399) ;  /* 0x0000000000287947 */ /* 0x000fec0003800000 */
.L_x_5396:
[----:B------:R-:W-:-:S13]  /*2ef70*/  ISETP.NE.AND P0, PT, R64, 0x1, PT ;  /* 0x000000014000780c */ /* 0x000fda0003f05270 */
        /* <DEDUP_REMOVED lines=9> */
.L_x_5399:
[----:B------:R-:W-:Y:S05]  /*2f010*/  BSYNC B3 ;  /* 0x0000000000037941 */ /* 0x000fea0003800000 */
.L_x_5395:
[----:B------:R-:W-:-:S04]  /*2f020*/  IMAD R14, R64, R21, -R20 ;  /* 0x00000015400e7224 */ /* 0x000fc800078e0a14 */
[----:B------:R-:W-:-:S05]  /*2f030*/  IMAD R21, R15, -0x2, R14 ;  /* 0xfffffffe0f157824 */ /* 0x000fca00078e020e */
[----:B------:R-:W-:Y:S02]  /*2f040*/  VIMNMX R12, R12, R21, !PT ;  /* 0x000000150c0c7248 */ /* 0x000fe40007fe0100 */
[----:B------:R-:W-:-:S07]  /*2f050*/  VIADDMNMX R13, R21, R64, R13, PT ;  /* 0x00000040150d7246 */ /* 0x000fce000380010d */
.L_x_5394:
[----:B------:R-:W-:Y:S05]  /*2f060*/  BSYNC B2 ;  /* 0x0000000000027941 */ /* 0x000fea0003800000 */
.L_x_5393:
        /* <DEDUP_REMOVED lines=96> */
.L_x_5405:
[----:B------:R-:W-:Y:S05]  /*2f670*/  BSYNC B4 ;  /* 0x0000000000047941 */ /* 0x000fea0003800000 */
.L_x_5404:
[----:B------:R-:W-:Y:S01]  /*2f680*/  LOP3.LUT R59, RZ, R59, RZ, 0x33, !PT ;  /* 0x0000003bff3b7212 */ /* 0x000fe200078e33ff */
[----:B------:R-:W-:Y:S06]  /*2f690*/  BRA `(.L_x_5406) ;  /* 0x0000000000287947 */ /* 0x000fec0003800000 */
.L_x_5403:
        /* <DEDUP_REMOVED lines=10> */
.L_x_5406:
[----:B------:R-:W-:Y:S05]  /*2f740*/  BSYNC B3 ;  /* 0x0000000000037941 */ /* 0x000fea0003800000 */
.L_x_5402:
[----:B------:R-:W-:-:S04]  /*2f750*/  IMAD R8, R64, R59, -R20 ;  /* 0x0000003b40087224 */ /* 0x000fc800078e0a14 */
[----:B------:R-:W-:-:S05]  /*2f760*/  IMAD R15, R15, -0x2, R8 ;  /* 0xfffffffe0f0f7824 */ /* 0x000fca00078e0208 */
[----:B------:R-:W-:Y:S02]  /*2f770*/  VIADDMNMX R13, R15, R64, R13, PT ;  /* 0x000000400f0d7246 */ /* 0x000fe4000380010d */
[----:B------:R-:W-:-:S07]  /*2f780*/  VIMNMX R12, R12, R15, !PT ;  /* 0x0000000f0c0c7248 */ /* 0x000fce0007fe0100 */
.L_x_5401:
[----:B------:R-:W-:Y:S05]  /*2f790*/  BSYNC B2 ;  /* 0x0000000000027941 */ /* 0x000fea0003800000 */
.L_x_5400:
[----:B------:R-:W2:Y:S01]  /*2f7a0*/  LDL.64 R8, [R7+0x70] ;  /* 0x0000700007087983 */ /* 0x000ea20000100a00 */
[----:B------:R-:W-:Y:S02]  /*2f7b0*/  R2UR UR4, R4 ;  /* 0x00000000040472ca */ /* 0x000fe400000e0000 */
[----:B------:R-:W-:Y:S02]  /*2f7c0*/  R2UR UR5, R5 ;  /* 0x00000000050572ca */ /* 0x000fe400000e0000 */
[----:B------:R-:W-:Y:S02]  /*2f7d0*/  ISETP.GT.AND P0, PT, R12, 0x1, !P0 ;  /* 0x000000010c00780c */ /* 0x000fe40004704270 */
[----:B------:R-:W-:Y:S02]  /*2f7e0*/  ISETP.NE.AND P6, PT, R36, RZ, PT ;  /* 0x000000ff2400720c */ /* 0x000fe40003fc5270 */
[----:B------:R-:W-:Y:S02]  /*2f7f0*/  ISETP.LT.OR P0, PT, R13, 0x2, P0 ;  /* 0x000000020d00780c */ /* 0x000fe40000701670 */
[----:B------:R-:W-:-:S02]  /*2f800*/  ISETP.GT.AND P1, PT, R12, 0x8, !P1 ;  /* 0x000000080c00780c */ /* 0x000fc40004f24270 */
[----:B------:R-:W-:Y:S02]  /*2f810*/  FSEL R59, R27, -INF , !P0 ;  /* 0xff8000001b3b7808 */ /* 0x000fe40004000000 */
[----:B------:R-:W-:Y:S02]  /*2f820*/  ISETP.NE.AND P0, PT, R25, RZ, PT ;  /* 0x000000ff1900720c */ /* 0x000fe40003f05270 */
[C---:B------:R-:W-:Y:S02]  /*2f830*/  ISETP.LT.OR P1, PT, R13.reuse, 0x9, P1 ;  /* 0x000000090d00780c */ /* 0x040fe40000f21670 */
[----:B------:R-:W-:Y:S02]  /*2f840*/  ISETP.GT.AND P0, PT, R12, 0x9, !P0 ;  /* 0x000000090c00780c */ /* 0x000fe40004704270 */
[----:B------:R-:W-:Y:S02]  /*2f850*/  FSEL R61, R30, -INF , !P1 ;  /* 0xff8000001e3d7808 */ /* 0x000fe40004800000 */
[----:B------:R-:W-:-:S02]  /*2f860*/  ISETP.LT.OR P0, PT, R13, 0xa, P0 ;  /* 0x0000000a0d00780c */ /* 0x000fc40000701670 */
[----:B------:R-:W-:Y:S02]  /*2f870*/  ISETP.NE.AND P1, PT, R62, RZ, PT ;  /* 0x000000ff3e00720c */ /* 0x000fe40003f25270 */
        /* <DEDUP_REMOVED lines=13> */
[C---:B------:R-:W-:Y:S01]  /*2f950*/  ISETP.GT.AND P0, PT, R12.reuse, 0x19, !P6 ;  /* 0x000000190c00780c */ /* 0x040fe20007704270 */
[----:B--2---:R-:W2:Y:S03]  /*2f960*/  LD.E.64 R14, desc[UR4][R8.64] ;  /* 0x00000004080e7980 */ /* 0x004ea6000c101b00 */
[----:B------:R-:W-:Y:S02]  /*2f970*/  ISETP.LT.OR P0, PT, R13, 0x1a, P0 ;  /* 0x0000001a0d00780c */ /* 0x000fe40000701670 */
[----:B------:R-:W-:Y:S01]  /*2f980*/  ISETP.GT.AND P1, PT, R12, 0x28, !P1 ;  /* 0x000000280c00780c */ /* 0x000fe20004f24270 */
[----:B------:R-:W3:Y:S01]  /*2f990*/  LD.E R24, desc[UR4][R8.64+0x10] ;  /* 0x0000100408187980 */ /* 0x000ee2000c101900 */
[----:B------:R-:W-:-:S02]  /*2f9a0*/  FSEL R39, R39, -INF , !P0 ;  /* 0xff80000027277808 */ /* 0x000fc40004000000 */
[----:B------:R-:W-:Y:S02]  /*2f9b0*/  ISETP.NE.AND P0, PT, R58, RZ, PT ;  /* 0x000000ff3a00720c */ /* 0x000fe40003f05270 */
[C---:B------:R-:W-:Y:S02]  /*2f9c0*/  ISETP.GT.AND P2, PT, R12.reuse, 0x29, !P2 ;  /* 0x000000290c00780c */ /* 0x040fe40005744270 */
[C---:B------:R-:W-:Y:S02]  /*2f9d0*/  ISETP.GT.AND P0, PT, R12.reuse, 0x20, !P0 ;  /* 0x000000200c00780c */ /* 0x040fe40004704270 */
[C---:B------:R-:W-:Y:S02]  /*2f9e0*/  ISETP.GT.AND P3, PT, R12.reuse, 0x30, !P3 ;  /* 0x000000300c00780c */ /* 0x040fe40005f64270 */
[----:B------:R-:W-:Y:S02]  /*2f9f0*/  ISETP.LT.OR P0, PT, R13, 0x21, P0 ;  /* 0x000000210d00780c */ /* 0x000fe40000701670 */
[----:B------:R-:W-:-:S02]  /*2fa00*/  ISETP.GT.AND P4, PT, R12, 0x31, !P4 ;  /* 0x000000310c00780c */ /* 0x000fc40006784270 */
[----:B------:R-:W-:Y:S02]  /*2fa10*/  FSEL R89, R42, -INF , !P0 ;  /* 0xff8000002a597808 */ /* 0x000fe40004000000 */
[----:B------:R-:W-:Y:S02]  /*2fa20*/  ISETP.NE.AND P0, PT, R21, RZ, PT ;  /* 0x000000ff1500720c */ /* 0x000fe40003f05270 */
[----:B------:R-:W-:Y:S02]  /*2fa30*/  ISETP.NE.AND P6, PT, R44, RZ, PT ;  /* 0x000000ff2c00720c */ /* 0x000fe40003fc5270 */
[----:B------:R-:W-:-:S04]  /*2fa40*/  ISETP.GT.AND P0, PT, R12, RZ, !P0 ;  /* 0x000000ff0c00720c */ /* 0x000fc80004704270 */
[----:B------:R-:W-:-:S04]  /*2fa50*/  ISETP.LT.OR P0, PT, R13, 0x1, P0 ;  /* 0x000000010d00780c */ /* 0x000fc80000701670 */
[----:B------:R-:W-:Y:S02]  /*2fa60*/  FSEL R31, R26, -INF , !P0 ;  /* 0xff8000001a1f7808 */ /* 0x000fe40004000000 */
[----:B------:R-:W-:-:S04]  /*2fa70*/  ISETP.NE.AND P0, PT, R40, RZ, PT ;  /* 0x000000ff2800720c */ /* 0x000fc80003f05270 */
[----:B------:R-:W-:-:S04]  /*2fa80*/  ISETP.GT.AND P0, PT, R12, 0x21, !P0 ;  /* 0x000000210c00780c */ /* 0x000fc80004704270 */
[C---:B------:R-:W-:Y:S02]  /*2fa90*/  ISETP.LT.OR P0, PT, R13.reuse, 0x22, P0 ;  /* 0x000000220d00780c */ /* 0x040fe40000701670 */
[----:B------:R-:W-:Y:S02]  /*2faa0*/  ISETP.LT.OR P1, PT, R13, 0x29, P1 ;  /* 0x000000290d00780c */ /* 0x000fe40000f21670 */
[----:B------:R-:W-:Y:S02]  /*2fab0*/  FSEL R91, R43, -INF , !P0 ;  /* 0xff8000002b5b7808 */ /* 0x000fe40004000000 */
[C---:B------:R-:W-:Y:S02]  /*2fac0*/  ISETP.LT.OR P2, PT, R13.reuse, 0x2a, P2 ;  /* 0x0000002a0d00780c */ /* 0x040fe40001741670 */
[----:B------:R-:W-:Y:S02]  /*2fad0*/  FSEL R93, R46, -INF , !P1 ;  /* 0xff8000002e5d7808 */ /* 0x000fe40004800000 */
[----:B------:R-:W-:-:S02]  /*2fae0*/  ISETP.LT.OR P3, PT, R13, 0x31, P3 ;  /* 0x000000310d00780c */ /* 0x000fc40001f61670 */
[----:B------:R-:W-:Y:S02]  /*2faf0*/  FSEL R95, R47, -INF , !P2 ;  /* 0xff8000002f5f7808 */ /* 0x000fe40005000000 */
[----:B------:R-:W-:Y:S02]  /*2fb00*/  ISETP.GT.AND P5, PT, R12, 0x38, !P5 ;  /* 0x000000380c00780c */ /* 0x000fe40006fa4270 */
[C---:B------:R-:W-:Y:S02]  /*2fb10*/  ISETP.LT.OR P4, PT, R13.reuse, 0x32, P4 ;  /* 0x000000320d00780c */ /* 0x040fe40002781670 */
[----:B------:R-:W-:Y:S02]  /*2fb20*/  FSEL R97, R50, -INF , !P3 ;  /* 0xff80000032617808 */ /* 0x000fe40005800000 */
[----:B------:R-:W-:Y:S02]  /*2fb30*/  ISETP.GT.AND P6, PT, R12, 0x39, !P6 ;  /* 0x000000390c00780c */ /* 0x000fe400077c4270 */
[----:B------:R-:W-:-:S02]  /*2fb40*/  ISETP.LT.OR P5, PT, R13, 0x39, P5 ;  /* 0x000000390d00780c */ /* 0x000fc40002fa1670 */
[----:B------:R-:W-:Y:S02]  /*2fb50*/  FSEL R99, R51, -INF , !P4 ;  /* 0xff80000033637808 */ /* 0x000fe40006000000 */
[----:B------:R-:W-:Y:S02]  /*2fb60*/  ISETP.LT.OR P6, PT, R13, 0x3a, P6 ;  /* 0x0000003a0d00780c */ /* 0x000fe400037c1670 */
[----:B------:R-:W-:Y:S02]  /*2fb70*/  FSEL R101, R54, -INF , !P5 ;  /* 0xff80000036657808 */ /* 0x000fe40006800000 */
[----:B------:R-:W-:Y:S02]  /*2fb80*/  R2UR UR6, R4 ;  /* 0x00000000040672ca */ /* 0x000fe400000e0000 */
[----:B------:R-:W-:Y:S02]  /*2fb90*/  R2UR UR7, R5 ;  /* 0x00000000050772ca */ /* 0x000fe400000e0000 */
[----:B------:R-:W-:-:S11]  /*2fba0*/  FSEL R103, R55, -INF , !P6 ;  /* 0xff80000037677808 */ /* 0x000fd60007000000 */
[----:B------:R-:W4:Y:S01]  /*2fbb0*/  LD.E R27, desc[UR6][R8.64+0x14] ;  /* 0x00001406081b7980 */ /* 0x000f22000c101900 */
[----:B--2---:R-:W-:Y:S02]  /*2fbc0*/  FMNMX.FTZ R11, R29, R14, !PT ;  /* 0x0000000e1d0b7209 */ /* 0x004fe40007810000 */
        /* <DEDUP_REMOVED lines=30> */
[----:B------:R-:W-:-:S03]  /*2fdb0*/  FMNMX.FTZ R13, R103, R20, !PT ;  /* 0x00000014670d7209 */ /* 0x000fc60007810000 */
[----:B------:R-:W0:Y:S04]  /*2fdc0*/  SHFL.BFLY PT, R11, R12, 0x2, 0x1f ;  /* 0x0c401f000c0b7f89 */ /* 0x000e2800000e0000 */
[----:B------:R-:W-:Y:S04]  /*2fdd0*/  ST.E.64 desc[UR4][R8.64], R12 ;  /* 0x0000000c08007985 */ /* 0x000fe8000c101b04 */
[----:B------:R-:W2:Y:S01]  /*2fde0*/  LD.E R28, desc[UR6][R8.64+0x4] ;  /* 0x00000406081c7980 */ /* 0x000ea2000c101900 */
[----:B0-----:R-:W-:-:S05]  /*2fdf0*/  FMNMX.FTZ R11, R12, R11, !PT ;  /* 0x0000000b0c0b7209 */ /* 0x001fca0007810000 */
[----:B------:R-:W0:Y:S02]  /*2fe00*/  SHFL.BFLY PT, R20, R11, 0x1, 0x1f ;  /* 0x0c201f000b147f89 */ /* 0x000e2400000e0000 */
[----:B0-----:R-:W-:Y:S02]  /*2fe10*/  FMNMX.FTZ R21, R11, R20, !PT ;  /* 0x000000140b157209 */ /* 0x001fe40007810000 */
[----:B------:R-:W5:Y:S04]  /*2fe20*/  LD.E R20, desc[UR4][R8.64+0x20] ;  /* 0x0000200408147980 */ /* 0x000f68000c101900 */
[----:B------:R-:W-:Y:S04]  /*2fe30*/  ST.E desc[UR4][R8.64], R21 ;  /* 0x0000001508007985 */ /* 0x000fe8000c101904 */
[----:B------:R-:W3:Y:S01]  /*2fe40*/  LD.E R25, desc[UR6][R8.64] ;  /* 0x0000000608197980 */ /* 0x000ee2000c101900 */
[----:B------:R-:W-:-:S02]  /*2fe50*/  R2UR UR8, R4 ;  /* 0x00000000040872ca */ /* 0x000fc400000e0000 */
[----:B------:R-:W-:Y:S01]  /*2fe60*/  R2UR UR9, R5 ;  /* 0x00000000050972ca */ /* 0x000fe200000e0000 */
[----:B--2---:R-:W0:Y:S02]  /*2fe70*/  SHFL.BFLY PT, R11, R28, 0x2, 0x1f ;  /* 0x0c401f001c0b7f89 */ /* 0x004e2400000e0000 */
[----:B0-----:R-:W-:-:S05]  /*2fe80*/  FMNMX.FTZ R12, R11, R28, !PT ;  /* 0x0000001c0b0c7209 */ /* 0x001fca0007810000 */
[----:B------:R-:W0:Y:S02]  /*2fe90*/  SHFL.BFLY PT, R11, R12, 0x1, 0x1f ;  /* 0x0c201f000c0b7f89 */ /* 0x000e2400000e0000 */
[----:B0-----:R-:W-:Y:S02]  /*2fea0*/  FMNMX.FTZ R13, R12, R11, !PT ;  /* 0x0000000b0c0d7209 */ /* 0x001fe40007810000 */
[----:B---3--:R-:W-:Y:S02]  /*2feb0*/  FSETP.NEU.FTZ.AND P0, PT, R25, -INF , PT ;  /* 0xff8000001900780b */ /* 0x008fe40003f1d000 */
[----:B------:R-:W-:Y:S02]  /*2fec0*/  FSETP.NEU.FTZ.AND P1, PT, R13, -INF , PT ;  /* 0xff8000000d00780b */ /* 0x000fe40003f3d000 */
[----:B------:R-:W-:Y:S02]  /*2fed0*/  FSEL R11, R25, RZ, P0 ;  /* 0x000000ff190b7208 */ /* 0x000fe40000000000 */
[----:B------:R-:W-:-:S03]  /*2fee0*/  FSEL R26, R13, RZ, P1 ;  /* 0x000000ff0d1a7208 */ /* 0x000fc60000800000 */
[----:B------:R-:W-:Y:S02]  /*2fef0*/  FADD.FTZ R11, R14, -R11 ;  /* 0x8000000b0e0b7221 */ /* 0x000fe40000010000 */
[----:B------:R-:W-:Y:S02]  /*2ff00*/  FADD.FTZ R15, R15, -R26 ;  /* 0x8000001a0f0f7221 */ /* 0x000fe40000010000 */
[----:B-----5:R-:W-:Y:S02]  /*2ff10*/  FMUL.FTZ R11, R11, R20 ;  /* 0x000000140b0b7220 */ /* 0x020fe40000410000 */
[----:B------:R-:W-:-:S04]  /*2ff20*/  FMUL.FTZ R20, R20, R15 ;  /* 0x0000000f14147220 */ /* 0x000fc80000410000 */
[----:B------:R-:W0:Y:S08]  /*2ff30*/  MUFU.EX2 R11, R11 ;  /* 0x0000000b000b7308 */ /* 0x000e300000000800 */
[----:B------:R-:W4:Y:S01]  /*2ff40*/  MUFU.EX2 R12, R20 ;  /* 0x00000014000c7308 */ /* 0x000f220000000800 */
[----:B------:R1:W-:Y:S01]  /*2ff50*/  ST.E desc[UR4][R8.64+0x4], R13 ;  /* 0x0000040d08007985 */ /* 0x0003e2000c101904 */
[----:B0-----:R-:W-:Y:S01]  /*2ff60*/  FMUL.FTZ R25, R11, R24 ;  /* 0x000000180b197220 */ /* 0x001fe20000410000 */
[----:B----4-:R-:W-:-:S04]  /*2ff70*/  FMUL.FTZ R27, R12, R27 ;  /* 0x0000001b0c1b7220 */ /* 0x010fc80000410000 */
[----:B------:R1:W-:Y:S04]  /*2ff80*/  ST.E desc[UR6][R8.64+0x10], R25 ;  /* 0x0000101908007985 */ /* 0x0003e8000c101906 */
[----:B------:R1:W-:Y:S04]  /*2ff90*/  ST.E desc[UR8][R8.64+0x14], R27 ;  /* 0x0000141b08007985 */ /* 0x0003e8000c101908 */
[----:B------:R-:W2:Y:S04]  /*2ffa0*/  LDL.64 R14, [R7+0x78] ;  /* 0x00007800070e7983 */ /* 0x000ea80000100a00 */
[----:B--2---:R-:W2:Y:S04]  /*2ffb0*/  LD.E.64 R20, desc[UR4][R14.64] ;  /* 0x000000040e147980 */ /* 0x004ea8000c101b00 */
[----:B--2---:R-:W2:Y:S01]  /*2ffc0*/  LD.E R24, desc[UR4][R20.64+0x4] ;  /* 0x0000040414187980 */ /* 0x004ea2000c101900 */
[----:B------:R-:W-:Y:S01]  /*2ffd0*/  BSSY B2, `(.L_x_5407) ;  /* 0x0000010000027945 */ /* 0x000fe20003800000 */
[----:B--2---:R-:W-:-:S13]  /*2ffe0*/  ISETP.NE.AND P0, PT, R24, RZ, PT ;  /* 0x000000ff1800720c */ /* 0x004fda0003f05270 */
[----:B-1----:R-:W-:Y:S05]  /*2fff0*/  @P0 BRA `(.L_x_5408) ;  /* 0x0000000000340947 */ /* 0x002fea0003800000 */
[----:B------:R-:W-:Y:S02]  /*30000*/  R2UR UR4, R4 ;  /* 0x00000000040472ca */ /* 0x000fe400000e0000 */
[----:B------:R-:W-:-:S13]  /*30010*/  R2UR UR5, R5 ;  /* 0x00000000050572ca */ /* 0x000fda00000e0000 */
[----:B------:R-:W2:Y:S01]  /*30020*/  LD.E.64 R8, desc[UR4][R14.64+0x8] ;  /* 0x000008040e087980 */ /* 0x000ea2000c101b00 */
[----:B------:R-:W-:Y:S02]  /*30030*/  R2UR UR6, R4 ;  /* 0x00000000040672ca */ /* 0x000fe400000e0000 */
[----:B------:R-:W-:Y:S01]  /*30040*/  R2UR UR7, R5 ;  /* 0x00000000050772ca */ /* 0x000fe200000e0000 */
[----:B------:R-:W3:-:S12]  /*30050*/  LD.E R21, desc[UR4][R20.64] ;  /* 0x0000000414157980 */ /* 0x000ed8000c101900 */
[----:B--2---:R-:W2:Y:S01]  /*30060*/  LD.E.64 R8, desc[UR6][R8.64] ;  /* 0x0000000608087980 */ /* 0x004ea2000c101b00 */
[----:B---3--:R-:W-:-:S04]  /*30070*/  IMAD R25, R10, 0x40, R21 ;  /* 0x000000400a197824 */ /* 0x008fc800078e0215 */
[----:B--2---:R-:W-:-:S05]  /*30080*/  IMAD.WIDE R24, R25, 0x4, R8 ;  /* 0x0000000419187825 */ /* 0x004fca00078e0208 */
[----:B------:R0:W-:Y:S04]  /*30090*/  ST.E desc[UR4][R24.64], R11 ;  /* 0x0000000b18007985 */ /* 0x0001e8000c101904 */
[----:B------:R-:W2:Y:S04]  /*300a0*/  LD.E.64 R20, desc[UR6][R14.64] ;  /* 0x000000060e147980 */ /* 0x000ea8000c101b00 */
[----:B--2---:R-:W2:Y:S02]  /*300b0*/  LD.E R13, desc[UR4][R20.64+0x4] ;  /* 0x00000404140d7980 */ /* 0x004ea4000c101900 */
[----:B0-2---:R-:W-:-:S13]  /*300c0*/  ISETP.NE.AND P0, PT, R13, RZ, PT ;  /* 0x000000ff0d00720c */ /* 0x005fda0003f05270 */
.L_x_5408:
[----:B------:R-:W-:Y:S05]  /*300d0*/  BSYNC B2 ;  /* 0x0000000000027941 */ /* 0x000fea0003800000 */
.L_x_5407:
[----:B------:R-:W-:Y:S04]  /*300e0*/  BSSY B2, `(.L_x_5409) ;  /* 0x000000d000027945 */ /* 0x000fe80003800000 */
[----:B------:R-:W-:Y:S05]  /*300f0*/  @P0 BRA `(.L_x_5410) ;  /* 0x00000000002c0947 */ /* 0x000fea0003800000 */
        /* <DEDUP_REMOVED lines=8> */
[----:B------:R-:W-:-:S04]  /*30180*/  VIADD R13, R10, 0x8 ;  /* 0x000000080a0d7836 */ /* 0x000fc80000000000 */
[----:B--2---:R-:W-:-:S05]  /*30190*/  IMAD.WIDE R8, R13, 0x4, R8 ;  /* 0x000000040d087825 */ /* 0x004fca00078e0208 */
[----:B------:R0:W-:Y:S02]  /*301a0*/  ST.E desc[UR4][R8.64], R12 ;  /* 0x0000000c08007985 */ /* 0x0001e4000c101904 */
.L_x_5410:
[----:B------:R-:W-:Y:S05]  /*301b0*/  BSYNC B2 ;  /* 0x0000000000027941 */ /* 0x000fea0003800000 */
.L_x_5409:
[----:B0-----:R-:W2:Y:S01]  /*301c0*/  LDL.64 R8, [R7+0x70] ;  /* 0x0000700007087983 */ /* 0x001ea20000100a00 */
[C---:B------:R-:W-:Y:S02]  /*301d0*/  R2UR UR4, R4.reuse ;  /* 0x00000000040472ca */ /* 0x040fe400000e0000 */
[C---:B------:R-:W-:Y:S02]  /*301e0*/  R2UR UR5, R5.reuse ;  /* 0x00000000050572ca */ /* 0x040fe400000e0000 */
[C---:B------:R-:W-:Y:S02]  /*301f0*/  R2UR UR6, R4.reuse ;  /* 0x00000000040672ca */ /* 0x040fe400000e0000 */
[C---:B------:R-:W-:Y:S02]  /*30200*/  R2UR UR7, R5.reuse ;  /* 0x00000000050772ca */ /* 0x040fe400000e0000 */
[----:B------:R-:W-:Y:S02]  /*30210*/  R2UR UR8, R4 ;  /* 0x00000000040872ca */ /* 0x000fe400000e0000 */
[----:B------:R-:W-:-:S05]  /*30220*/  R2UR UR9, R5 ;  /* 0x00000000050972ca */ /* 0x000fca00000e0000 */
[----:B--2---:R-:W2:Y:S04]  /*30230*/  LD.E R10, desc[UR4][R8.64] ;  /* 0x00000004080a7980 */ /* 0x004ea8000c101900 */
[----:B------:R-:W3:Y:S04]  /*30240*/  LD.E R13, desc[UR6][R8.64+0x20] ;  /* 0x00002006080d7980 */ /* 0x000ee8000c101900 */
[----:B------:R-:W4:Y:S04]  /*30250*/  LD.E R20, desc[UR8][R8.64+0x4] ;  /* 0x0000040808147980 */ /* 0x000f28000c101900 */
[----:B------:R-:W4:Y:S04]  /*30260*/  LD.E R57, desc[UR4][R8.64+0x10] ;  /* 0x0000100408397980 */ /* 0x000f28000c101900 */
[----:B------:R-:W4:Y:S01]  /*30270*/  LD.E R56, desc[UR6][R8.64+0x14] ;  /* 0x0000140608387980 */ /* 0x000f22000c101900 */
[C---:B--2---:R-:W-:Y:S01]  /*30280*/  FSETP.NEU.FTZ.AND P0, PT, R10.reuse, -INF , PT ;  /* 0xff8000000a00780b */ /* 0x044fe20003f1d000 */
[----:B---3--:R-:W-:Y:S01]  /*30290*/  FMUL.FTZ R14, R10, R13 ;  /* 0x0000000d0a0e7220 */ /* 0x008fe20000410000 */
[----:B----4-:R-:W-:Y:S01]  /*302a0*/  FSETP.NEU.FTZ.AND P1, PT, R20, -INF , PT ;  /* 0xff8000001400780b */ /* 0x010fe20003f3d000 */
[----:B------:R-:W-:-:S03]  /*302b0*/  FMUL.FTZ R20, R13, R20 ;  /* 0x000000140d147220 */ /* 0x000fc60000410000 */
[----:B------:R-:W-:Y:S02]  /*302c0*/  FSEL R14, R14, RZ, P0 ;  /* 0x000000ff0e0e7208 */ /* 0x000fe40000000000 */
[----:B------:R-:W-:-:S03]  /*302d0*/  FSEL R40, R20, RZ, P1 ;  /* 0x000000ff14287208 */ /* 0x000fc60000800000 */
[-CC-:B------:R-:W-:Y:S01]  /*302e0*/  FFMA.FTZ R10, R29, R13.reuse, -R14.reuse ;  /* 0x0000000d1d0a7223 */ /* 0x180fe2000001080e */
[-CC-:B------:R-:W-:Y:S01]  /*302f0*/  FFMA.FTZ R32, R41, R13.reuse, -R14.reuse ;  /* 0x0000000d29207223 */ /* 0x180fe2000001080e */
[-CC-:B------:R-:W-:Y:S01]  /*30300*/  FFMA.FTZ R28, R37, R13.reuse, -R14.reuse ;  /* 0x0000000d251c7223 */ /* 0x180fe2000001080e */
[-C--:B------:R-:W-:Y:S01]  /*30310*/  FFMA.FTZ R15, R65, R13.reuse, -R14 ;  /* 0x0000000d410f7223 */ /* 0x080fe2000001080e */
[-CC-:B------:R-:W-:Y:S01]  /*30320*/  FFMA.FTZ R41, R31, R13.reuse, -R40.reuse ;  /* 0x0000000d1f297223 */ /* 0x180fe20000010828 */
[-C--:B------:R-:W-:Y:S01]  /*30330*/  FFMA.FTZ R42, R59, R13.reuse, -R40 ;  /* 0x0000000d3b2a7223 */ /* 0x080fe20000010828 */
        /* <DEDUP_REMOVED lines=29> */
[----:B------:R0:W1:Y:S08]  /*30510*/  MUFU.EX2 R13, R15 ;  /* 0x0000000f000d7308 */ /* 0x0000700000000800 */
[----:B------:R2:W-:Y:S01]  /*30520*/  MUFU.EX2 R158, R20 ;  /* 0x00000014009e7308 */ /* 0x0005e20000000800 */
[----:B0-----:R-:W-:-:S07]  /*30530*/  FADD.FTZ R15, R41, R56 ;  /* 0x00000038290f7221 */ /* 0x001fce0000010000 */
[----:B------:R-:W0:Y:S01]  /*30540*/  MUFU.EX2 R43, R43 ;  /* 0x0000002b002b7308 */ /* 0x000e220000000800 */
[----:B--2---:R-:W-:-:S07]  /*30550*/  FADD.FTZ R20, R10, R57 ;  /* 0x000000390a147221 */ /* 0x004fce0000010000 */
[----:B------:R1:W2:Y:S08]  /*30560*/  MUFU.EX2 R27, R21 ;  /* 0x00000015001b7308 */ /* 0x0002b00000000800 */
[----:B------:R-:W3:Y:S01]  /*30570*/  MUFU.EX2 R44, R44 ;  /* 0x0000002c002c7308 */ /* 0x000ee20000000800 */
[----:B-1----:R-:W-:Y:S01]  /*30580*/  FADD.FTZ R21, R13, R20 ;  /* 0x000000140d157221 */ /* 0x002fe20000010000 */
[----:B------:R-:W-:-:S04]  /*30590*/  FADD.FTZ R20, R42, R15 ;  /* 0x0000000f2a147221 */ /* 0x000fc80000010000 */
[----:B0-----:R-:W-:Y:S02]  /*305a0*/  FADD.FTZ R15, R43, R20 ;  /* 0x000000142b0f7221 */ /* 0x001fe40000010000 */
[----:B------:R-:W0:Y:S08]  /*305b0*/  MUFU.EX2 R160, R24 ;  /* 0x0000001800a07308 */ /* 0x000e300000000800 */
[----:B------:R-:W1:Y:S08]  /*305c0*/  MUFU.EX2 R45, R45 ;  /* 0x0000002d002d7308 */ /* 0x000e700000000800 */
[----:B------:R-:W4:Y:S08]  /*305d0*/  MUFU.EX2 R29, R25 ;  /* 0x00000019001d7308 */ /* 0x000f300000000800 */
[----:B------:R-:W4:Y:S08]  /*305e0*/  MUFU.EX2 R46, R46 ;  /* 0x0000002e002e7308 */ /* 0x000f300000000800 */
[----:B------:R2:W-:Y:S08]  /*305f0*/  MUFU.EX2 R39, R14 ;  /* 0x0000000e00277308 */ /* 0x0005f00000000800 */
[----:B------:R-:W4:Y:S01]  /*30600*/  MUFU.EX2 R26, R26 ;  /* 0x0000001a001a7308 */ /* 0x000f220000000800 */
[----:B--2---:R-:W-:-:S04]  /*30610*/  FADD.FTZ R14, R158, R21 ;  /* 0x000000159e0e7221 */ /* 0x004fc80000010000 */
[----:B------:R-:W-:Y:S01]  /*30620*/  FADD.FTZ R21, R27, R14 ;  /* 0x0000000e1b157221 */ /* 0x000fe20000010000 */
[----:B---3--:R-:W-:Y:S02]  /*30630*/  FADD.FTZ R14, R44, R15 ;  /* 0x0000000f2c0e7221 */ /* 0x008fe40000010000 */
[----:B------:R-:W2:Y:S01]  /*30640*/  MUFU.EX2 R47, R47 ;  /* 0x0000002f002f7308 */ /* 0x000ea20000000800 */
[----:B0-----:R-:W-:Y:S01]  /*30650*/  FADD.FTZ R20, R160, R21 ;  /* 0x00000015a0147221 */ /* 0x001fe20000010000 */
[----:B-1----:R-:W-:-:S03]  /*30660*/  FADD.FTZ R15, R45, R14 ;  /* 0x0000000e2d0f7221 */ /* 0x002fc60000010000 */
[----:B----4-:R-:W-:Y:S01]  /*30670*/  FADD.FTZ R21, R29, R20 ;  /* 0x000000141d157221 */ /* 0x010fe20000010000 */
[----:B------:R-:W-:Y:S02]  /*30680*/  FADD.FTZ R14, R46, R15 ;  /* 0x0000000f2e0e7221 */ /* 0x000fe40000010000 */
[----:B------:R-:W0:Y:S01]  /*30690*/  MUFU.EX2 R31, R28 ;  /* 0x0000001c001f7308 */ /* 0x000e220000000800 */
[----:B------:R-:W-:-:S07]  /*306a0*/  FADD.FTZ R20, R26, R21 ;  /* 0x000000151a147221 */ /* 0x000fce0000010000 */
        /* <DEDUP_REMOVED lines=34> */
[----:B------:R-:W-:Y:S01]  /*308d0*/  ST.E desc[UR4][R8.64+0x10], R57 ;  /* 0x0000103908007985 */ /* 0x000fe2000c101904 */
[----:B-1----:R-:W-:-:S05]  /*308e0*/  FADD.FTZ R59, R40, R15 ;  /* 0x0000000f283b7221 */ /* 0x002fca0000010000 */
[----:B------:R0:W-:Y:S04]  /*308f0*/  ST.E desc[UR6][R8.64+0x14], R59 ;  /* 0x0000143b08007985 */ /* 0x0001e8000c101906 */
[----:B------:R-:W2:Y:S01]  /*30900*/  LDL.64 R20, [R7+0x80] ;  /* 0x0000800007147983 */ /* 0x000ea20000100a00 */
[----:B------:R-:W-:Y:S06]  /*30910*/  BAR.SYNC.DEFER_BLOCKING 0xf, 0x100 ;  /* 0x03c4000000007b1d */ /* 0x000fec0000010000 */
[----:B------:R-:W3:Y:S04]  /*30920*/  LDL.64 R14, [R7+0x88] ;  /* 0x00008800070e7983 */ /* 0x000ee80000100a00 */
[----:B--2---:R-:W2:Y:S04]  /*30930*/  LD.E.64 R20, desc[UR4][R20.64+0x10] ;  /* 0x0000100414147980 */ /* 0x004ea8000c101b00 */
[----:B--2---:R-:W2:Y:S04]  /*30940*/  LD.E.64 R24, desc[UR6][R20.64+0x8] ;  /* 0x0000080614187980 */ /* 0x004ea8000c101b00 */
[----:B------:R-:W4:Y:S01]  /*30950*/  LD.E.64 R60, desc[UR4][R20.64] ;  /* 0x00000004143c7980 */ /* 0x000f22000c101b00 */
        /* <DEDUP_REMOVED lines=16> */
[----:B--2---:R-:W-:-:S05]  /*30a60*/  MOV R24, R24 ;  /* 0x0000001800187202 */ /* 0x004fca0000000f00 */
[--C-:B----4-:R-:W-:Y:S02]  /*30a70*/  IMAD R61, R61, 0x2, R24.reuse ;  /* 0x000000023d3d7824 */ /* 0x110fe400078e0218 */
[C---:B0-----:R-:W-:Y:S02]  /*30a80*/  IMAD R8, R60.reuse, 0x2, R24 ;  /* 0x000000023c087824 */ /* 0x041fe400078e0218 */
[----:B------:R-:W-:Y:S01]  /*30a90*/  IMAD R60, R60, 0x2, R61 ;  /* 0x000000023c3c7824 */ /* 0x000fe200078e023d */
[----:B------:R-:W-:Y:S04]  /*30aa0*/  STSM.16.M88.4 [R24], R156 ;  /* 0x0000009c18007844 */ /* 0x000fe80000000200 */
[----:B------:R0:W-:Y:S04]  /*30ab0*/  STSM.16.M88.4 [R8], R160 ;  /* 0x000000a008007844 */ /* 0x0001e80000000200 */
[----:B------:R-:W-:Y:S04]  /*30ac0*/  STSM.16.M88.4 [R61], R164 ;  /* 0x000000a43d007844 */ /* 0x000fe80000000200 */
[----:B------:R1:W-:Y:S04]  /*30ad0*/  STSM.16.M88.4 [R60], R168 ;  /* 0x000000a83c007844 */ /* 0x0003e80000000200 */
[----:B---3--:R-:W2:Y:S04]  /*30ae0*/  LD.E R10, desc[UR4][R14.64] ;  /* 0x000000040e0a7980 */ /* 0x008ea8000c101900 */
[----:B0-----:R-:W3:Y:S04]  /*30af0*/  LD.E R8, desc[UR4][R14.64+0x14] ;  /* 0x000014040e087980 */ /* 0x001ee8000c101900 */
[----:B------:R-:W4:Y:S04]  /*30b00*/  LD.E R36, desc[UR4][R14.64+0x44] ;  /* 0x000044040e247980 */ /* 0x000f28000c101900 */
[----:B------:R-:W4:Y:S01]  /*30b10*/  LD.E R50, desc[UR4][R14.64+0x80] ;  /* 0x000080040e327980 */ /* 0x000f22000c101900 */
[----:B------:R-:W-:-:S02]  /*30b20*/  R2UR UR18, R4 ;  /* 0x00000000041272ca */ /* 0x000fc400000e0000 */
[----:B------:R-:W-:Y:S01]  /*30b30*/  R2UR UR19, R5 ;  /* 0x00000000051372ca */ /* 0x000fe200000e0000 */
[----:B------:R-:W4:Y:S04]  /*30b40*/  LD.E R66, desc[UR4][R14.64+0xc0] ;  /* 0x0000c0040e427980 */ /* 0x000f28000c101900 */
        /* <DEDUP_REMOVED lines=11> */
[----:B------:R-:W4:Y:S01]  /*30c00*/  LD.E R86, desc[UR8][R14.64+0x110] ;  /* 0x000110080e567980 */ /* 0x000f22000c101900 */
[----:B------:R-:W-:-:S02]  /*30c10*/  R2UR UR10, R4 ;  /* 0x00000000040a72ca */ /* 0x000fc400000e0000 */
[C---:B------:R-:W-:Y:S01]  /*30c20*/  R2UR UR11, R5.reuse ;  /* 0x00000000050b72ca */ /* 0x040fe200000e0000 */
[----:B------:R-:W4:Y:S01]  /*30c30*/  LD.E R64, desc[UR18][R14.64+0xb4] ;  /* 0x0000b4120e407980 */ /* 0x000f22000c101900 */
[C---:B------:R-:W-:Y:S02]  /*30c40*/  R2UR UR12, R4.reuse ;  /* 0x00000000040c72ca */ /* 0x040fe400000e0000 */
[C---:B------:R-:W-:Y:S01]  /*30c50*/  R2UR UR13, R5.reuse ;  /* 0x00000000050d72ca */ /* 0x040fe200000e0000 */
[----:B------:R-:W4:Y:S01]  /*30c60*/  LD.E R80, desc[UR18][R14.64+0xf4] ;  /* 0x0000f4120e507980 */ /* 0x000f22000c101900 */
[C---:B------:R-:W-:Y:S02]  /*30c70*/  R2UR UR14, R4.reuse ;  /* 0x00000000040e72ca */ /* 0x040fe400000e0000 */
[----:B------:R-:W-:Y:S02]  /*30c80*/  R2UR UR15, R5 ;  /* 0x00000000050f72ca */ /* 0x000fe400000e0000 */
        /* <DEDUP_REMOVED lines=12> */
[----:B-1----:R-:W4:Y:S04]  /*30d50*/  LD.E R60, desc[UR14][R14.64+0xa4] ;  /* 0x0000a40e0e3c7980 */ /* 0x002f28000c101900 */
        /* <DEDUP_REMOVED lines=9> */
[----:B--2---:R-:W-:-:S05]  /*30df0*/  FMUL.FTZ R9, R11, R10 ;  /* 0x0000000a0b097220 */ /* 0x004fca0000410000 */
[----:B------:R3:W-:Y:S02]  /*30e00*/  ST.E desc[UR4][R14.64], R9 ;  /* 0x000000090e007985 */ /* 0x0007e4000c101904 */
[C---:B---3--:R-:W-:Y:S02]  /*30e10*/  FMUL.FTZ R9, R11.reuse, R8 ;  /* 0x000000080b097220 */ /* 0x048fe40000410000 */
[----:B------:R-:W2:Y:S04]  /*30e20*/  LD.E R8, desc[UR18][R14.64+0x134] ;  /* 0x000134120e087980 */ /* 0x000ea8000c101900 */
[----:B------:R4:W-:Y:S02]  /*30e30*/  ST.E desc[UR4][R14.64+0x14], R9 ;  /* 0x000014090e007985 */ /* 0x0009e4000c101904 */
[----:B----4-:R-:W-:-:S05]  /*30e40*/  FMUL.FTZ R9, R11, R36 ;  /* 0x000000240b097220 */ /* 0x010fca0000410000 */
[----:B------:R0:W-:Y:S02]  /*30e50*/  ST.E desc[UR4][R14.64+0x44], R9 ;  /* 0x000044090e007985 */ /* 0x0001e4000c101904 */
[----:B0-----:R-:W-:-:S05]  /*30e60*/  FMUL.FTZ R9, R11, R50 ;  /* 0x000000320b097220 */ /* 0x001fca0000410000 */
[----:B------:R0:W-:Y:S02]  /*30e70*/  ST.E desc[UR4][R14.64+0x80], R9 ;  /* 0x000080090e007985 */ /* 0x0001e4000c101904 */
[----:B0-----:R-:W-:-:S05]  /*30e80*/  FMUL.FTZ R9, R11, R66 ;  /* 0x000000420b097220 */ /* 0x001fca0000410000 */
[----:B------:R0:W-:Y:S02]  /*30e90*/  ST.E desc[UR4][R14.64+0xc0], R9 ;  /* 0x0000c0090e007985 */ /* 0x0001e4000c101904 */
[----:B0-----:R-:W-:-:S05]  /*30ea0*/  FMUL.FTZ R9, R11, R82 ;  /* 0x000000520b097220 */ /* 0x001fca0000410000 */
[----:B------:R2:W-:Y:S02]  /*30eb0*/  ST.E desc[UR4][R14.64+0x100], R9 ;  /* 0x000100090e007985 */ /* 0x0005e4000c101904 */
[C---:B--2---:R-:W-:Y:S02]  /*30ec0*/  FMUL.FTZ R9, R11.reuse, R8 ;  /* 0x000000080b097220 */ /* 0x044fe40000410000 */
[----:B------:R-:W2:Y:S01]  /*30ed0*/  LD.E R8, desc[UR6][R14.64+0x140] ;  /* 0x000140060e087980 */ /* 0x000ea2000c101900 */
[----:B------:R-:W-:-:S05]  /*30ee0*/  FMUL.FTZ R13, R11, R20 ;  /* 0x000000140b0d7220 */ /* 0x000fca0000410000 */
[----:B------:R0:W-:Y:S02]  /*30ef0*/  ST.E desc[UR6][R14.64+0x4], R13 ;  /* 0x0000040d0e007985 */ /* 0x0001e4000c101906 */
[----:B0-----:R-:W-:-:S05]  /*30f00*/  FMUL.FTZ R13, R11, R34 ;  /* 0x000000220b0d7220 */ /* 0x001fca0000410000 */
        /* <DEDUP_REMOVED lines=22> */
[----:B------:R-:W2:Y:S04]  /*31070*/  LD.E R8, desc[UR6][R14.64+0x150] ;  /* 0x000150060e087980 */ /* 0x000ea8000c101900 */
[----:B------:R2:W-:Y:S02]  /*31080*/  ST.E desc[UR4][R14.64+0x134], R9 ;  /* 0x000134090e007985 */ /* 0x0005e4000c101904 */
[----:B--2---:R-:W-:-:S02]  /*31090*/  FMUL.FTZ R9, R11, R8 ;  /* 0x000000080b097220 */ /* 0x004fc40000410000 */
[----:B------:R-:W2:Y:S04]  /*310a0*/  LD.E R8, desc[UR6][R14.64+0x154] ;  /* 0x000154060e087980 */ /* 0x000ea8000c101900 */
        /* <DEDUP_REMOVED lines=57> */
[----:B------:R2:W-:Y:S01]  /*31440*/  ST.E desc[UR4][R14.64+0x1d4], R21 ;  /* 0x0001d4150e007985 */ /* 0x0005e2000c101904 */
[C---:B------:R-:W-:Y:S01]  /*31450*/  FMUL.FTZ R25, R11.reuse, R26 ;  /* 0x0000001a0b197220 */ /* 0x040fe20000410000 */
[C---:B------:R-:W-:Y:S01]  /*31460*/  FMUL.FTZ R27, R11.reuse, R28 ;  /* 0x0000001c0b1b7220 */ /* 0x040fe20000410000 */
[C---:B------:R-:W-:Y:S01]  /*31470*/  FMUL.FTZ R29, R11.reuse, R30 ;  /* 0x0000001e0b1d7220 */ /* 0x040fe20000410000 */
[----:B------:R-:W-:-:S02]  /*31480*/  FMUL.FTZ R31, R11, R32 ;  /* 0x000000200b1f7220 */ /* 0x000fc40000410000 */
[----:B------:R0:W-:Y:S04]  /*31490*/  ST.E desc[UR10][R14.64+0x20], R25 ;  /* 0x000020190e007985 */ /* 0x0001e8000c10190a */
[----:B------:R1:W-:Y:S04]  /*314a0*/  ST.E desc[UR12][R14.64+0x24], R27 ;  /* 0x0000241b0e007985 */ /* 0x0003e8000c10190c */
[----:B------:R3:W-:Y:S01]  /*314b0*/  ST.E desc[UR14][R14.64+0x30], R29 ;  /* 0x0000301d0e007985 */ /* 0x0007e2000c10190e */
[----:B--2---:R-:W-:-:S03]  /*314c0*/  FMUL.FTZ R21, R11, R8 ;  /* 0x000000080b157220 */ /* 0x004fc60000410000 */
[----:B------:R-:W2:Y:S01]  /*314d0*/  LD.E R8, desc[UR6][R14.64+0x1f4] ;  /* 0x0001f4060e087980 */ /* 0x000ea2000c101900 */
[C---:B0-----:R-:W-:Y:S01]  /*314e0*/  FMUL.FTZ R25, R11.reuse, R40 ;  /* 0x000000280b197220 */ /* 0x041fe20000410000 */
[C---:B-1----:R-:W-:Y:S01]  /*314f0*/  FMUL.FTZ R27, R11.reuse, R42 ;  /* 0x0000002a0b1b7220 */ /* 0x042fe20000410000 */
[C---:B---3--:R-:W-:Y:S01]  /*31500*/  FMUL.FTZ R29, R11.reuse, R44 ;  /* 0x0000002c0b1d7220 */ /* 0x048fe20000410000 */
[----:B------:R0:W-:Y:S04]  /*31510*/  ST.E desc[UR16][R14.64+0x34], R31 ;  /* 0x0000341f0e007985 */ /* 0x0001e8000c101910 */
[----:B------:R1:W-:Y:S01]  /*31520*/  ST.E desc[UR10][R14.64+0x54], R25 ;  /* 0x000054190e007985 */ /* 0x0003e2000c10190a */
[----:B0-----:R-:W-:-:S03]  /*31530*/  FMUL.FTZ R31, R11, R48 ;  /* 0x000000300b1f7220 */ /* 0x001fc60000410000 */
[----:B------:R0:W-:Y:S01]  /*31540*/  ST.E desc[UR12][R14.64+0x60], R27 ;  /* 0x0000601b0e007985 */ /* 0x0001e2000c10190c */
[----:B-1----:R-:W-:-:S03]  /*31550*/  FMUL.FTZ R25, R11, R54 ;  /* 0x000000360b197220 */ /* 0x002fc60000410000 */
[----:B------:R1:W-:Y:S04]  /*31560*/  ST.E desc[UR14][R14.64+0x64], R29 ;  /* 0x0000641d0e007985 */ /* 0x0003e8000c10190e */
[----:B------:R3:W-:Y:S01]  /*31570*/  ST.E desc[UR16][R14.64+0x74], R31 ;  /* 0x0000741f0e007985 */ /* 0x0007e2000c101910 */
[C---:B0-----:R-:W-:Y:S01]  /*31580*/  FMUL.FTZ R27, R11.reuse, R58 ;  /* 0x0000003a0b1b7220 */ /* 0x041fe20000410000 */
[C---:B-1----:R-:W-:Y:S01]  /*31590*/  FMUL.FTZ R29, R11.reuse, R60 ;  /* 0x0000003c0b1d7220 */ /* 0x042fe20000410000 */
[C---:B---3--:R-:W-:Y:S01]  /*315a0*/  FMUL.FTZ R31, R11.reuse, R62 ;  /* 0x0000003e0b1f7220 */ /* 0x048fe20000410000 */
[----:B------:R0:W-:Y:S01]  /*315b0*/  ST.E desc[UR10][R14.64+0x90], R25 ;  /* 0x000090190e007985 */ /* 0x0001e2000c10190a */
[----:B------:R-:W-:-:S03]  /*315c0*/  FMUL.FTZ R33, R11, R64 ;  /* 0x000000400b217220 */ /* 0x000fc60000410000 */
[----:B------:R1:W-:Y:S04]  /*315d0*/  ST.E desc[UR12][R14.64+0xa0], R27 ;  /* 0x0000a01b0e007985 */ /* 0x0003e8000c10190c */
[----:B------:R3:W-:Y:S04]  /*315e0*/  ST.E desc[UR14][R14.64+0xa4], R29 ;  /* 0x0000a41d0e007985 */ /* 0x0007e8000c10190e */
[----:B------:R4:W-:Y:S01]  /*315f0*/  ST.E desc[UR16][R14.64+0xb0], R31 ;  /* 0x0000b01f0e007985 */ /* 0x0009e2000c101910 */
[C---:B0-----:R-:W-:Y:S01]  /*31600*/  FMUL.FTZ R25, R11.reuse, R72 ;  /* 0x000000480b197220 */ /* 0x041fe20000410000 */
[C---:B-1----:R-:W-:Y:S01]  /*31610*/  FMUL.FTZ R27, R11.reuse, R74 ;  /* 0x0000004a0b1b7220 */ /* 0x042fe20000410000 */
[C---:B---3--:R-:W-:Y:S01]  /*31620*/  FMUL.FTZ R29, R11.reuse, R76 ;  /* 0x0000004c0b1d7220 */ /* 0x048fe20000410000 */
[C---:B----4-:R-:W-:Y:S01]  /*31630*/  FMUL.FTZ R31, R11.reuse, R78 ;  /* 0x0000004e0b1f7220 */ /* 0x050fe20000410000 */
[----:B------:R0:W-:Y:S04]  /*31640*/  ST.E desc[UR18][R14.64+0xb4], R33 ;  /* 0x0000b4210e007985 */ /* 0x0001e8000c101912 */
[----:B------:R1:W-:Y:S04]  /*31650*/  ST.E desc[UR10][R14.64+0xd4], R25 ;  /* 0x0000d4190e007985 */ /* 0x0003e8000c10190a */
[----:B------:R3:W-:Y:S04]  /*31660*/  ST.E desc[UR12][R14.64+0xe0], R27 ;  /* 0x0000e01b0e007985 */ /* 0x0007e8000c10190c */
[----:B------:R4:W-:Y:S01]  /*31670*/  ST.E desc[UR14][R14.64+0xe4], R29 ;  /* 0x0000e41d0e007985 */ /* 0x0009e2000c10190e */
[----:B0-----:R-:W-:-:S03]  /*31680*/  FMUL.FTZ R33, R11, R80 ;  /* 0x000000500b217220 */ /* 0x001fc60000410000 */
[----:B------:R0:W-:Y:S01]  /*31690*/  ST.E desc[UR16][R14.64+0xf0], R31 ;  /* 0x0000f01f0e007985 */ /* 0x0001e2000c101910 */
[C---:B-1----:R-:W-:Y:S01]  /*316a0*/  FMUL.FTZ R25, R11.reuse, R88 ;  /* 0x000000580b197220 */ /* 0x042fe20000410000 */
[C---:B---3--:R-:W-:Y:S01]  /*316b0*/  FMUL.FTZ R27, R11.reuse, R90 ;  /* 0x0000005a0b1b7220 */ /* 0x048fe20000410000 */
[C---:B----4-:R-:W-:Y:S01]  /*316c0*/  FMUL.FTZ R29, R11.reuse, R92 ;  /* 0x0000005c0b1d7220 */ /* 0x050fe20000410000 */
[C---:B0-----:R-:W-:Y:S01]  /*316d0*/  FMUL.FTZ R31, R11.reuse, R94 ;  /* 0x0000005e0b1f7220 */ /* 0x041fe20000410000 */
[----:B------:R0:W-:Y:S04]  /*316e0*/  ST.E desc[UR4][R14.64+0x1e0], R9 ;  /* 0x0001e0090e007985 */ /* 0x0001e8000c101904 */
[----:B------:R1:W-:Y:S04]  /*316f0*/  ST.E desc[UR4][R14.64+0x1e4], R13 ;  /* 0x0001e40d0e007985 */ /* 0x0003e8000c101904 */
[----:B0-----:R-:W3:Y:S04]  /*31700*/  LD.E R9, desc[UR6][R14.64+0x8] ;  /* 0x000008060e097980 */ /* 0x001ee8000c101900 */
[----:B-1----:R-:W4:Y:S01]  /*31710*/  LD.E R13, desc[UR6][R14.64+0xc] ;  /* 0x00000c060e0d7980 */ /* 0x002f22000c101900 */
[----:B--2---:R-:W-:-:S05]  /*31720*/  FMUL.FTZ R11, R11, R8 ;  /* 0x000000080b0b7220 */ /* 0x004fca0000410000 */
[----:B------:R0:W-:Y:S04]  /*31730*/  ST.E desc[UR4][R14.64+0x1f4], R11 ;  /* 0x0001f40b0e007985 */ /* 0x0001e8000c101904 */
[----:B0-----:R-:W2:Y:S01]  /*31740*/  LD.E R11, desc[UR6][R14.64+0x18] ;  /* 0x000018060e0b7980 */ /* 0x001ea2000c101900 */
[C---:B---3--:R-:W-:Y:S01]  /*31750*/  FMUL.FTZ R9, R12.reuse, R9 ;  /* 0x000000090c097220 */ /* 0x048fe20000410000 */
[----:B----4-:R-:W-:-:S04]  /*31760*/  FMUL.FTZ R13, R12, R13 ;  /* 0x0000000d0c0d7220 */ /* 0x010fc80000410000 */
        /* <DEDUP_REMOVED lines=60> */
[----:B0-----:R-:W2:Y:S04]  /*31b30*/  LD.E R11, desc[UR6][R14.64+0xbc] ;  /* 0x0000bc060e0b7980 */ /* 0x001ea8000c101900 */
[----:B------:R-:W-:Y:S04]  /*31b40*/  ST.E desc[UR18][R14.64+0xf4], R33 ;  /* 0x0000f4210e007985 */ /* 0x000fe8000c101912 */
[----:B------:R-:W-:Y:S04]  /*31b50*/  ST.E desc[UR10][R14.64+0x114], R25 ;  /* 0x000114190e007985 */ /* 0x000fe8000c10190a */
[----:B------:R-:W-:Y:S04]  /*31b60*/  ST.E desc[UR12][R14.64+0x120], R27 ;  /* 0x0001201b0e007985 */ /* 0x000fe8000c10190c */
[----:B------:R-:W-:Y:S04]  /*31b70*/  ST.E desc[UR14][R14.64+0x124], R29 ;  /* 0x0001241d0e007985 */ /* 0x000fe8000c10190e */
[----:B------:R-:W-:Y:S04]  /*31b80*/  ST.E desc[UR16][R14.64+0x130], R31 ;  /* 0x0001301f0e007985 */ /* 0x000fe8000c101910 */
[----:B------:R-:W-:Y:S01]  /*31b90*/  ST.E desc[UR4][R14.64+0x1f0], R21 ;  /* 0x0001f0150e007985 */ /* 0x000fe2000c101904 */
[C---:B---3--:R-:W-:Y:S01]  /*31ba0*/  FMUL.FTZ R9, R12.reuse, R9 ;  /* 0x000000090c097220 */ /* 0x048fe20000410000 */
[----:B----4-:R-:W-:-:S04]  /*31bb0*/  FMUL.FTZ R13, R12, R13 ;  /* 0x0000000d0c0d7220 */ /* 0x010fc80000410000 */
[----:B------:R0:W-:Y:S04]  /*31bc0*/  ST.E desc[UR4][R14.64+0xac], R9 ;  /* 0x0000ac090e007985 */ /* 0x0001e8000c101904 */
[----:B------:R1:W-:Y:S01]  /*31bd0*/  ST.E desc[UR4][R14.64+0xb8], R13 ;  /* 0x0000b80d0e007985 */ /* 0x0003e2000c101904 */
[----:B--2---:R-:W-:-:S05]  /*31be0*/  FMUL.FTZ R11, R12, R11 ;  /* 0x0000000b0c0b7220 */ /* 0x004fca0000410000 */
[----:B------:R2:W-:Y:S04]  /*31bf0*/  ST.E desc[UR4][R14.64+0xbc], R11 ;  /* 0x0000bc0b0e007985 */ /* 0x0005e8000c101904 */
[----:B0-----:R-:W3:Y:S02]  /*31c00*/  LD.E R9, desc[UR6][R14.64+0xc8] ;  /* 0x0000c8060e097980 */ /* 0x001ee4000c101900 */
[----:B---3--:R-:W-:-:S05]  /*31c10*/  FMUL.FTZ R9, R12, R9 ;  /* 0x000000090c097220 */ /* 0x008fca0000410000 */
[----:B------:R0:W-:Y:S04]  /*31c20*/  ST.E desc[UR4][R14.64+0xc8], R9 ;  /* 0x0000c8090e007985 */ /* 0x0001e8000c101904 */
[----:B-1----:R-:W3:Y:S02]  /*31c30*/  LD.E R13, desc[UR6][R14.64+0xcc] ;  /* 0x0000cc060e0d7980 */ /* 0x002ee4000c101900 */
[----:B---3--:R-:W-:-:S05]  /*31c40*/  FMUL.FTZ R13, R12, R13 ;  /* 0x0000000d0c0d7220 */ /* 0x008fca0000410000 */
[----:B------:R1:W-:Y:S04]  /*31c50*/  ST.E desc[UR4][R14.64+0xcc], R13 ;  /* 0x0000cc0d0e007985 */ /* 0x0003e8000c101904 */
[----:B--2---:R-:W2:Y:S02]  /*31c60*/  LD.E R11, desc[UR6][R14.64+0xd8] ;  /* 0x0000d8060e0b7980 */ /* 0x004ea4000c101900 */
        /* <DEDUP_REMOVED lines=109> */
[----:B------:R-:W-:Y:S04]  /*32340*/  ST.E desc[UR4][R14.64+0x1f8], R21 ;  /* 0x0001f8150e007985 */ /* 0x000fe8000c101904 */
[----:B0-----:R-:W2:Y:S02]  /*32350*/  LD.E R9, desc[UR6][R14.64+0x1fc] ;  /* 0x0001fc060e097980 */ /* 0x001ea4000c101900 */
[----:B--2---:R-:W-:-:S05]  /*32360*/  FMUL.FTZ R25, R12, R9 ;  /* 0x000000090c197220 */ /* 0x004fca0000410000 */
[----:B------:R0:W-:Y:S04]  /*32370*/  ST.E desc[UR4][R14.64+0x1fc], R25 ;  /* 0x0001fc190e007985 */ /* 0x0001e8000c101904 */
[----:B------:R-:W2:Y:S04]  /*32380*/  LDL.64 R8, [R7+0x88] ;  /* 0x0000880007087983 */ /* 0x000ea80000100a00 */
[----:B-1----:R-:W3:Y:S04]  /*32390*/  LDL.64 R12, [R7] ;  /* 0x00000000070c7983 */ /* 0x002ee80000100a00 */
[----:B------:R-:W4:Y:S04]  /*323a0*/  LDL.64 R10, [R7+0x90] ;  /* 0x00009000070a7983 */ /* 0x000f280000100a00 */
[----:B--2---:R-:W2:Y:S04]  /*323b0*/  LD.E R27, desc[UR4][R8.64] ;  /* 0x00000004081b7980 */ /* 0x004ea8000c101900 */
[----:B---3--:R-:W3:Y:S04]  /*323c0*/  LD.E R13, desc[UR6][R12.64] ;  /* 0x000000060c0d7980 */ /* 0x008ee8000c101900 */
[----:B----4-:R-:W3:Y:S04]  /*323d0*/  LD.E.64 R10, desc[UR4][R10.64] ;  /* 0x000000040a0a7980 */ /* 0x010ee8000c101b00 */
[----:B--2---:R1:W-:Y:S04]  /*323e0*/  ST.E desc[UR8][R8.64], R27 ;  /* 0x0000001b08007985 */ /* 0x0043e8000c101908 */
[----:B0-----:R-:W2:Y:S04]  /*323f0*/  LD.E R15, desc[UR10][R8.64+0x4] ;  /* 0x0000040a080f7980 */ /* 0x001ea8000c101900 */
[----:B--2---:R0:W-:Y:S04]  /*32400*/  ST.E desc[UR4][R8.64+0x4], R15 ;  /* 0x0000040f08007985 */ /* 0x0041e8000c101904 */
[----:B------:R-:W2:Y:S04]  /*32410*/  LD.E R21, desc[UR6][R8.64+0x8] ;  /* 0x0000080608157980 */ /* 0x000ea8000c101900 */
[----:B--2---:R2:W-:Y:S04]  /*32420*/  ST.E desc[UR4][R8.64+0x8], R21 ;  /* 0x0000081508007985 */ /* 0x0045e8000c101904 */
[----:B------:R-:W4:Y:S04]  /*32430*/  LD.E R25, desc[UR6][R8.64+0xc] ;  /* 0x00000c0608197980 */ /* 0x000f28000c101900 */
[----:B----4-:R4:W-:Y:S04]  /*32440*/  ST.E desc[UR4][R8.64+0xc], R25 ;  /* 0x00000c1908007985 */ /* 0x0109e8000c101904 */
[----:B-1----:R-:W3:Y:S04]  /*32450*/  LD.E R27, desc[UR6][R8.64+0x10] ;  /* 0x00001006081b7980 */ /* 0x002ee8000c101900 */
[----:B---3--:R1:W-:Y:S04]  /*32460*/  ST.E desc[UR4][R8.64+0x10], R27 ;  /* 0x0000101b08007985 */ /* 0x0083e8000c101904 */
[----:B0-----:R-:W3:Y:S04]  /*32470*/  LD.E R15, desc[UR6][R8.64+0x14] ;  /* 0x00001406080f7980 */ /* 0x001ee8000c101900 */
[----:B---3--:R0:W-:Y:S04]  /*32480*/  ST.E desc[UR4][R8.64+0x14], R15 ;  /* 0x0000140f08007985 */ /* 0x0081e8000c101904 */
[----:B--2---:R-:W2:Y:S04]  /*32490*/  LD.E R21, desc[UR6][R8.64+0x18] ;  /* 0x0000180608157980 */ /* 0x004ea8000c101900 */
[----:B--2---:R2:W-:Y:S04]  /*324a0*/  ST.E desc[UR4][R8.64+0x18], R21 ;  /* 0x0000181508007985 */ /* 0x0045e8000c101904 */
[----:B----4-:R-:W3:Y:S04]  /*324b0*/  LD.E R25, desc[UR6][R8.64+0x1c] ;  /* 0x00001c0608197980 */ /* 0x010ee8000c101900 */
[----:B---3--:R3:W-:Y:S04]  /*324c0*/  ST.E desc[UR4][R8.64+0x1c], R25 ;  /* 0x00001c1908007985 */ /* 0x0087e8000c101904 */
[----:B-1----:R-:W4:Y:S04]  /*324d0*/  LD.E R27, desc[UR6][R8.64+0x20] ;  /* 0x00002006081b7980 */ /* 0x002f28000c101900 */
[----:B----4-:R1:W-:Y:S04]  /*324e0*/  ST.E desc[UR4][R8.64+0x20], R27 ;  /* 0x0000201b08007985 */ /* 0x0103e8000c101904 */
[----:B0-----:R-:W4:Y:S04]  /*324f0*/  LD.E R15, desc[UR6][R8.64+0x24] ;  /* 0x00002406080f7980 */ /* 0x001f28000c101900 */
[----:B----4-:R0:W-:Y:S04]  /*32500*/  ST.E desc[UR4][R8.64+0x24], R15 ;  /* 0x0000240f08007985 */ /* 0x0101e8000c101904 */
[----:B--2---:R-:W2:Y:S04]  /*32510*/  LD.E R21, desc[UR6][R8.64+0x28] ;  /* 0x0000280608157980 */ /* 0x004ea8000c101900 */
[----:B--2---:R2:W-:Y:S04]  /*32520*/  ST.E desc[UR4][R8.64+0x28], R21 ;  /* 0x0000281508007985 */ /* 0x0045e8000c101904 */
[----:B---3--:R-:W3:Y:S04]  /*32530*/  LD.E R25, desc[UR6][R8.64+0x2c] ;  /* 0x00002c0608197980 */ /* 0x008ee8000c101900 */
        /* <DEDUP_REMOVED lines=226> */
[----:B----4-:R-:W-:Y:S04]  /*33360*/  ST.E desc[UR4][R8.64+0x1f0], R27 ;  /* 0x0001f01b08007985 */ /* 0x010fe8000c101904 */
[----:B0-----:R-:W4:Y:S04]  /*33370*/  LD.E R15, desc[UR6][R8.64+0x1f4] ;  /* 0x0001f406080f7980 */ /* 0x001f28000c101900 */
[----:B----4-:R-:W-:Y:S04]  /*33380*/  ST.E desc[UR4][R8.64+0x1f4], R15 ;  /* 0x0001f40f08007985 */ /* 0x010fe8000c101904 */
[----:B--2---:R-:W2:Y:S01]  /*33390*/  LD.E R21, desc[UR6][R8.64+0x1f8] ;  /* 0x0001f80608157980 */ /* 0x004ea2000c101900 */
[----:B------:R-:W-:-:S02]  /*333a0*/  R2UR UR20, R4 ;  /* 0x00000000041472ca */ /* 0x000fc400000e0000 */
[C---:B------:R-:W-:Y:S02]  /*333b0*/  R2UR UR21, R5.reuse ;  /* 0x00000000051572ca */ /* 0x040fe400000e0000 */
[C---:B------:R-:W-:Y:S02]  /*333c0*/  R2UR UR22, R4.reuse ;  /* 0x00000000041672ca */ /* 0x040fe400000e0000 */
[C---:B------:R-:W-:Y:S02]  /*333d0*/  R2UR UR23, R5.reuse ;  /* 0x00000000051772ca */ /* 0x040fe400000e0000 */
[C---:B------:R-:W-:Y:S02]  /*333e0*/  R2UR UR24, R4.reuse ;  /* 0x00000000041872ca */ /* 0x040fe400000e0000 */
[----:B------:R-:W-:Y:S01]  /*333f0*/  R2UR UR25, R5 ;  /* 0x00000000051972ca */ /* 0x000fe200000e0000 */
[----:B--2---:R-:W-:Y:S04]  /*33400*/  ST.E desc[UR4][R8.64+0x1f8], R21 ;  /* 0x0001f81508007985 */ /* 0x004fe8000c101904 */
[----:B---3--:R-:W2:Y:S01]  /*33410*/  LD.E R25, desc[UR6][R8.64+0x1fc] ;  /* 0x0001fc0608197980 */ /* 0x008ea2000c101900 */
[----:B------:R-:W-:-:S02]  /*33420*/  R2UR UR26, R4 ;  /* 0x00000000041a72ca */ /* 0x000fc400000e0000 */
[C---:B------:R-:W-:Y:S02]  /*33430*/  R2UR UR27, R5.reuse ;  /* 0x00000000051b72ca */ /* 0x040fe400000e0000 */
[C---:B------:R-:W-:Y:S02]  /*33440*/  R2UR UR28, R4.reuse ;  /* 0x00000000041c72ca */ /* 0x040fe400000e0000 */
[C---:B------:R-:W-:Y:S02]  /*33450*/  R2UR UR29, R5.reuse ;  /* 0x00000000051d72ca */ /* 0x040fe400000e0000 */
[C---:B------:R-:W-:Y:S02]  /*33460*/  R2UR UR30, R4.reuse ;  /* 0x00000000041e72ca */ /* 0x040fe400000e0000 */
[----:B------:R-:W-:Y:S02]  /*33470*/  R2UR UR31, R5 ;  /* 0x00000000051f72ca */ /* 0x000fe400000e0000 */
        /* <DEDUP_REMOVED lines=22> */
[----:B------:R-:W-:Y:S02]  /*335e0*/  R2UR UR58, R4 ;  /* 0x00000000043a72ca */ /* 0x000fe400000e0000 */
[----:B------:R-:W-:Y:S01]  /*335f0*/  R2UR UR59, R5 ;  /* 0x00000000053b72ca */ /* 0x000fe200000e0000 */
[----:B--2---:R0:W-:Y:S04]  /*33600*/  ST.E desc[UR4][R8.64+0x1fc], R25 ;  /* 0x0001fc1908007985 */ /* 0x0041e8000c101904 */
[----:B------:R-:W2:Y:S04]  /*33610*/  LD.E R24, desc[UR6][R8.64] ;  /* 0x0000000608187980 */ /* 0x000ea8000c101900 */
[----:B------:R-:W2:Y:S04]  /*33620*/  LD.E R26, desc[UR10][R8.64+0x8] ;  /* 0x0000080a081a7980 */ /* 0x000ea8000c101900 */
[----:B0-----:R-:W2:Y:S04]  /*33630*/  LD.E R25, desc[UR8][R8.64+0x4] ;  /* 0x0000040808197980 */ /* 0x001ea8000c101900 */
[----:B------:R-:W2:Y:S04]  /*33640*/  LD.E R27, desc[UR12][R8.64+0xc] ;  /* 0x00000c0c081b7980 */ /* 0x000ea8000c101900 */
        /* <DEDUP_REMOVED lines=123> */
[----:B------:R-:W2:Y:S01]  /*33e00*/  LD.E R151, desc[UR56][R8.64+0x1fc] ;  /* 0x0001fc3808977980 */ /* 0x000ea2000c101900 */
[----:B------:R-:W-:Y:S01]  /*33e10*/  IMAD R10, R13, 0x1000, R10 ;  /* 0x000010000d0a7824 */ /* 0x000fe200078e020a */
[----:B------:R-:W-:-:S04]  /*33e20*/  R2UR UR7, R11 ;  /* 0x000000000b0772ca */ /* 0x000fc800000e0000 */
[----:B------:R-:W-:Y:S02]  /*33e30*/  R2UR UR6, R10 ;  /* 0x000000000a0672ca */ /* 0x000fe400000e0000 */
        /* <DEDUP_REMOVED lines=48> */
[----:B------:R-:W-:Y:S02]  /*34140*/  R2UR UR14, R4 ;  /* 0x00000000040e72ca */ /* 0x000fe400000e0000 */
[----:B------:R-:W-:Y:S01]  /*34150*/  R2UR UR15, R5 ;  /* 0x00000000050f72ca */ /* 0x000fe200000e0000 */
[----:B--2---:R-:W-:-:S06]  /*34160*/  WARPGROUP.ARRIVE ;  /* 0x00000000000079c5 */ /* 0x004fcc0000000000 */
[----:B------:R-:W-:Y:S01]  /*34170*/  HGMMA.64x256x16.F32 R24, R156, gdesc[UR4].tnspB, R24, gsb0 ;  /* 0x43e000049c187df0 */ /* 0x000fe20008000818 */
[----:B------:R-:W-:Y:S02]  /*34180*/  VIADD R12, R10, 0x80 ;  /* 0x000000800a0c7836 */ /* 0x000fe40000000000 */
[----:B------:R-:W-:-:S03]  /*34190*/  IMAD.MOV.U32 R13, RZ, RZ, R11 ;  /* 0x000000ffff0d7224 */ /* 0x000fc600078e000b */
[----:B------:R-:W-:Y:S02]  /*341a0*/  R2UR UR6, R12 ;  /* 0x000000000c0672ca */ /* 0x000fe400000e0000 */
[----:B------:R-:W-:Y:S01]  /*341b0*/  R2UR UR7, R13 ;  /* 0x000000000d0772ca */ /* 0x000fe200000e0000 */
[----:B------:R-:W-:Y:S02]  /*341c0*/  WARPGROUP.DEPBAR.LE gsb0, 0x0 ;  /* 0x00008000000079c5 */ /* 0x000fe40000010000 */
[----:B------:R-:W-:Y:S04]  /*341d0*/  ST.E desc[UR12][R8.64], R24 ;  /* 0x0000001808007985 */ /* 0x000fe8000c10190c */
[----:B------:R-:W-:Y:S04]  /*341e0*/  ST.E desc[UR58][R8.64+0x4], R25 ;  /* 0x0000041908007985 */ /* 0x000fe8000c10193a */
[----:B------:R-:W-:Y:S04]  /*341f0*/  ST.E desc[UR56][R8.64+0x8], R26 ;  /* 0x0000081a08007985 */ /* 0x000fe8000c101938 */
[----:B------:R-:W-:Y:S04]  /*34200*/  ST.E desc[UR10][R8.64+0xc], R27 ;  /* 0x00000c1b08007985 */ /* 0x000fe8000c10190a */
[----:B------:R-:W-:Y:S04]  /*34210*/  ST.E desc[UR8][R8.64+0x10], R28 ;  /* 0x0000101c08007985 */ /* 0x000fe8000c101908 */
[----:B------:R-:W-:Y:S04]  /*34220*/  ST.E desc[UR4][R8.64+0x14], R29 ;  /* 0x0000141d08007985 */ /* 0x000fe8000c101904 */
[----:B------:R-:W-:Y:S04]  /*34230*/  ST.E desc[UR54][R8.64+0x18], R30 ;  /* 0x0000181e08007985 */ /* 0x000fe8000c101936 */
[----:B------:R-:W-:Y:S04]  /*34240*/  ST.E desc[UR52][R8.64+0x1c], R31 ;  /* 0x00001c1f08007985 */ /* 0x000fe8000c101934 */
[----:B------:R-:W-:Y:S01]  /*34250*/  ST.E desc[UR50][R8.64+0x20], R32 ;  /* 0x0000202008007985 */ /* 0x000fe2000c101932 */
[----:B------:R-:W-:-:S03]  /*34260*/  R2UR UR12, R4 ;  /* 0x00000000040c72ca */ /* 0x000fc600000e0000 */
[----:B------:R-:W-:Y:S01]  /*34270*/  ST.E desc[UR48][R8.64+0x24], R33 ;  /* 0x0000242108007985 */ /* 0x000fe2000c101930 */
[----:B------:R-:W-:-:S03]  /*34280*/  R2UR UR13, R5 ;  /* 0x00000000050d72ca */ /* 0x000fc600000e0000 */
[----:B------:R-:W-:Y:S01]  /*34290*/  ST.E desc[UR46][R8.64+0x28], R34 ;  /* 0x0000282208007985 */ /* 0x000fe2000c10192e */
[----:B------:R-:W-:-:S03]  /*342a0*/  R2UR UR58, R4 ;  /* 0x00000000043a72ca */ /* 0x000fc600000e0000 */
[----:B------:R-:W-:Y:S01]  /*342b0*/  ST.E desc[UR44][R8.64+0x2c], R35 ;  /* 0x00002c2308007985 */ /* 0x000fe2000c10192c */
[----:B------:R-:W-:-:S03]  /*342c0*/  R2UR UR59, R5 ;  /* 0x00000000053b72ca */ /* 0x000fc600000e0000 */
[----:B------:R-:W-:Y:S01]  /*342d0*/  ST.E desc[UR42][R8.64+0x30], R36 ;  /* 0x0000302408007985 */ /* 0x000fe2000c10192a */
[C---:B------:R-:W-:Y:S02]  /*342e0*/  R2UR UR56, R4.reuse ;  /* 0x00000000043872ca */ /* 0x040fe400000e0000 */
[C---:B------:R-:W-:Y:S01]  /*342f0*/  R2UR UR57, R5.reuse ;  /* 0x00000000053972ca */ /* 0x040fe200000e0000 */
[----:B------:R-:W-:Y:S01]  /*34300*/  ST.E desc[UR38][R8.64+0x34], R37 ;  /* 0x0000342508007985 */ /* 0x000fe2000c101926 */
[C---:B------:R-:W-:Y:S02]  /*34310*/  R2UR UR10, R4.reuse ;  /* 0x00000000040a72ca */ /* 0x040fe400000e0000 */
[C---:B------:R-:W-:Y:S01]  /*34320*/  R2UR UR11, R5.reuse ;  /* 0x00000000050b72ca */ /* 0x040fe200000e0000 */
[----:B------:R-:W-:Y:S01]  /*34330*/  ST.E desc[UR34][R8.64+0x38], R38 ;  /* 0x0000382608007985 */ /* 0x000fe2000c101922 */
[C---:B------:R-:W-:Y:S02]  /*34340*/  R2UR UR8, R4.reuse ;  /* 0x00000000040872ca */ /* 0x040fe400000e0000 */
[----:B------:R-:W-:Y:S01]  /*34350*/  R2UR UR9, R5 ;  /* 0x00000000050972ca */ /* 0x000fe200000e0000 */
[----:B------:R-:W-:Y:S01]  /*34360*/  ST.E desc[UR32][R8.64+0x3c], R39 ;  /* 0x00003c2708007985 */ /* 0x000fe2000c101920 */
[----:B------:R-:W-:-:S02]  /*34370*/  R2UR UR4, R4 ;  /* 0x00000000040472ca */ /* 0x000fc400000e0000 */
        /* <DEDUP_REMOVED lines=290> */
[----:B------:R-:W-:Y:S02]  /*355a0*/  R2UR UR56, R4 ;  /* 0x00000000043872ca */ /* 0x000fe400000e0000 */
[----:B------:R-:W-:Y:S01]  /*355b0*/  R2UR UR57, R5 ;  /* 0x00000000053972ca */ /* 0x000fe200000e0000 */
        /* <DEDUP_REMOVED lines=14> */
[----:B------:R0:W-:Y:S02]  /*356a0*/  ST.E desc[UR56][R8.64+0x1fc], R151 ;  /* 0x0001fc9708007985 */ /* 0x0001e4000c101938 */
[----:B0-----:R-:W-:-:S06]  /*356b0*/  WARPGROUP.ARRIVE ;  /* 0x00000000000079c5 */ /* 0x001fcc0000000000 */
[----:B------:R-:W-:Y:S01]  /*356c0*/  HGMMA.64x256x16.F32 R24, R160, gdesc[UR4].tnspB, R24, gsb0 ;  /* 0x43e00004a0187df0 */ /* 0x000fe20008000818 */
        /* <DEDUP_REMOVED lines=48> */
[----:B------:R-:W-:Y:S02]  /*359d0*/  R2UR UR14, R4 ;  /* 0x00000000040e72ca */ /* 0x000fe400000e0000 */
[----:B------:R-:W-:Y:S01]  /*359e0*/  R2UR UR15, R5 ;  /* 0x00000000050f72ca */ /* 0x000fe200000e0000 */
        /* <DEDUP_REMOVED lines=391> */
[----:B------:R-:W-:Y:S01]  /*37260*/  VIADD R10, R10, 0x180 ;  /* 0x000001800a0a7836 */ /* 0x000fe20000000000 */
[----:B------:R-:W-:-:S04]  /*37270*/  R2UR UR7, R11 ;  /* 0x000000000b0772ca */ /* 0x000fc800000e0000 */
        /* <DEDUP_REMOVED lines=359> */
[----:B------:R-:W-:Y:S01]  /*388f0*/  R2UR UR25, R5 ;  /* 0x00000000051972ca */ /* 0x000fe200000e0000 */
[----:B------:R-:W-:Y:S02]  /*38900*/  WARPGROUP.DEPBAR.LE gsb0, 0x0 ;  /* 0x00008000000079c5 */ /* 0x000fe40000010000 */
[----:B------:R-:W-:Y:S01]  /*38910*/  ST.E desc[UR4][R8.64], R24 ;  /* 0x0000001808007985 */ /* 0x000fe2000c101904 */
[----:B------:R-:W-:-:S02]  /*38920*/  R2UR UR4, R4 ;  /* 0x00000000040472ca */ /* 0x000fc400000e0000 */
[----:B------:R-:W-:Y:S01]  /*38930*/  R2UR UR5, R5 ;  /* 0x00000000050572ca */ /* 0x000fe200000e0000 */
[----:B------:R-:W-:Y:S04]  /*38940*/  ST.E desc[UR6][R8.64+0x4], R25 ;  /* 0x0000041908007985 */ /* 0x000fe8000c101906 */
[----:B------:R-:W-:Y:S04]  /*38950*/  ST.E desc[UR8][R8.64+0x8], R26 ;  /* 0x0000081a08007985 */ /* 0x000fe8000c101908 */
[----:B------:R-:W-:Y:S01]  /*38960*/  ST.E desc[UR10][R8.64+0xc], R27 ;  /* 0x00000c1b08007985 */ /* 0x000fe2000c10190a */
[----:B------:R-:W-:-:S03]  /*38970*/  R2UR UR6, R4 ;  /* 0x00000000040672ca */ /* 0x000fc600000e0000 */
[----:B------:R-:W-:Y:S01]  /*38980*/  ST.E desc[UR12][R8.64+0x10], R28 ;  /* 0x0000101c08007985 */ /* 0x000fe2000c10190c */
[----:B------:R-:W-:-:S03]  /*38990*/  R2UR UR7, R5 ;  /* 0x00000000050772ca */ /* 0x000fc600000e0000 */
        /* <DEDUP_REMOVED lines=21> */
[C---:B------:R-:W-:Y:S02]  /*38af0*/  R2UR UR20, R4.reuse ;  /* 0x00000000041472ca */ /* 0x040fe400000e0000 */
[----:B------:R-:W-:Y:S01]  /*38b00*/  R2UR UR21, R5 ;  /* 0x00000000051572ca */ /* 0x000fe200000e0000 */
[----:B------:R-:W-:Y:S01]  /*38b10*/  ST.E desc[UR6][R8.64+0x30], R36 ;  /* 0x0000302408007985 */ /* 0x000fe2000c101906 */
[----:B------:R-:W-:-:S02]  /*38b20*/  R2UR UR22, R4 ;  /* 0x00000000041672ca */ /* 0x000fc400000e0000 */
[C---:B------:R-:W-:Y:S02]  /*38b30*/  R2UR UR23, R5.reuse ;  /* 0x00000000051772ca */ /* 0x040fe400000e0000 */
[C---:B------:R-:W-:Y:S02]  /*38b40*/  R2UR UR24, R4.reuse ;  /* 0x00000000041872ca */ /* 0x040fe400000e0000 */
[C---:B------:R-:W-:Y:S02]  /*38b50*/  R2UR UR25, R5.reuse ;  /* 0x00000000051972ca */ /* 0x040fe400000e0000 */
[C---:B------:R-:W-:Y:S02]  /*38b60*/  R2UR UR6, R4.reuse ;  /* 0x00000000040672ca */ /* 0x040fe400000e0000 */
[----:B------:R-:W-:Y:S01]  /*38b70*/  R2UR UR7, R5 ;  /* 0x00000000050772ca */ /* 0x000fe200000e0000 */
[----:B------:R-:W-:Y:S01]  /*38b80*/  ST.E desc[UR8][R8.64+0x34], R37 ;  /* 0x0000342508007985 */ /* 0x000fe2000c101908 */
[----:B------:R-:W-:-:S02]  /*38b90*/  R2UR UR8, R4 ;  /* 0x00000000040872ca */ /* 0x000fc400000e0000 */
[----:B------:R-:W-:Y:S01]  /*38ba0*/  R2UR UR9, R5 ;  /* 0x00000000050972ca */ /* 0x000fe200000e0000 */
        /* <DEDUP_REMOVED lines=28> */
[C---:B------:R-:W-:Y:S01]  /*38d70*/  R2UR UR21, R5.reuse ;  /* 0x00000000051572ca */ /* 0x040fe200000e0000 */
[----:B------:R-:W-:Y:S01]  /*38d80*/  ST.E desc[UR4][R8.64+0x64], R49 ;  /* 0x0000643108007985 */ /* 0x000fe2000c101904 */
[C---:B------:R-:W-:Y:S02]  /*38d90*/  R2UR UR22, R4.reuse ;  /* 0x00000000041672ca */ /* 0x040fe400000e0000 */
[C---:B------:R-:W-:Y:S01]  /*38da0*/  R2UR UR23, R5.reuse ;  /* 0x00000000051772ca */ /* 0x040fe200000e0000 */
[----:B------:R-:W-:Y:S01]  /*38db0*/  ST.E desc[UR6][R8.64+0x68], R50 ;  /* 0x0000683208007985 */ /* 0x000fe2000c101906 */
[C---:B------:R-:W-:Y:S02]  /*38dc0*/  R2UR UR24, R4.reuse ;  /* 0x00000000041872ca */ /* 0x040fe400000e0000 */
[----:B------:R-:W-:Y:S02]  /*38dd0*/  R2UR UR25, R5 ;  /* 0x00000000051972ca */ /* 0x000fe400000e0000 */
[----:B------:R-:W-:-:S02]  /*38de0*/  R2UR UR4, R4 ;  /* 0x00000000040472ca */ /* 0x000fc400000e0000 */
[C---:B------:R-:W-:Y:S02]  /*38df0*/  R2UR UR5, R5.reuse ;  /* 0x00000000050572ca */ /* 0x040fe400000e0000 */
[C---:B------:R-:W-:Y:S02]  /*38e00*/  R2UR UR6, R4.reuse ;  /* 0x00000000040672ca */ /* 0x040fe400000e0000 */
        /* <DEDUP_REMOVED lines=9> */
[----:B------:R-:W-:Y:S04]  /*38ea0*/  ST.E desc[UR20][R8.64+0x84], R57 ;  /* 0x0000843908007985 */ /* 0x000fe8000c101914 */
[----:B------:R-:W-:Y:S04]  /*38eb0*/  ST.E desc[UR22][R8.64+0x88], R58 ;  /* 0x0000883a08007985 */ /* 0x000fe8000c101916 */
[----:B------:R-:W-:Y:S01]  /*38ec0*/  ST.E desc[UR24][R8.64+0x8c], R59 ;  /* 0x00008c3b08007985 */ /* 0x000fe2000c101918 */
[----:B------:R-:W-:-:S03]  /*38ed0*/  R2UR UR10, R4 ;  /* 0x00000000040a72ca */ /* 0x000fc600000e0000 */
[----:B------:R-:W-:Y:S01]  /*38ee0*/  ST.E desc[UR4][R8.64+0x90], R60 ;  /* 0x0000903c08007985 */ /* 0x000fe2000c101904 */
[C---:B------:R-:W-:Y:S02]  /*38ef0*/  R2UR UR4, R4.reuse ;  /* 0x00000000040472ca */ /* 0x040fe400000e0000 */
[C---:B------:R-:W-:Y:S01]  /*38f00*/  R2UR UR5, R5.reuse ;  /* 0x00000000050572ca */ /* 0x040fe200000e0000 */
[----:B------:R-:W-:Y:S01]  /*38f10*/  ST.E desc[UR6][R8.64+0x94], R61 ;  /* 0x0000943d08007985 */ /* 0x000fe2000c101906 */
        /* <DEDUP_REMOVED lines=267> */
[----:B------:R-:W2:Y:S01]  /*39fd0*/  LD.E R21, desc[UR28][R8.64+0x1fc] ;  /* 0x0001fc1c08157980 */ /* 0x000ea2000c101900 */
[----:B------:R-:W-:-:S02]  /*39fe0*/  R2UR UR6, R4 ;  /* 0x00000000040672ca */ /* 0x000fc400000e0000 */
[C---:B------:R-:W-:Y:S02]  /*39ff0*/  R2UR UR7, R5.reuse ;  /* 0x00000000050772ca */ /* 0x040fe400000e0000 */
[----:B------:R-:W-:Y:S02]  /*3a000*/  R2UR UR4, R4 ;  /* 0x00000000040472ca */ /* 0x000fe400000e0000 */
[----:B------:R-:W-:-:S09]  /*3a010*/  R2UR UR5, R5 ;  /* 0x00000000050572ca */ /* 0x000fd200000e0000 */
[----:B--2---:R0:W-:Y:S04]  /*3a020*/  ST.E desc[UR6][R8.64+0x1fc], R21 ;  /* 0x0001fc1508007985 */ /* 0x0041e8000c101906 */
[----:B------:R-:W2:Y:S01]  /*3a030*/  LD.E R11, desc[UR4][R8.64] ;  /* 0x00000004080b7980 */ /* 0x000ea2000c101900 */
[C---:B------:R-:W-:Y:S02]  /*3a040*/  R2UR UR4, R4.reuse ;  /* 0x00000000040472ca */ /* 0x040fe400000e0000 */
        /* <DEDUP_REMOVED lines=10> */
[----:B------:R-:W3:Y:S01]  /*3a0f0*/  LD.E R15, desc[UR6][R8.64+0x8] ;  /* 0x00000806080f7980 */ /* 0x000ee2000c101900 */
[C---:B------:R-:W-:Y:S02]  /*3a100*/  R2UR UR4, R4.reuse ;  /* 0x00000000040472ca */ /* 0x040fe400000e0000 */
[C---:B------:R-:W-:Y:S02]  /*3a110*/  R2UR UR5, R5.reuse ;  /* 0x00000000050572ca */ /* 0x040fe400000e0000 */
[----:B------:R-:W-:Y:S02]  /*3a120*/  R2UR UR6, R4 ;  /* 0x00000000040672ca */ /* 0x000fe400000e0000 */
[----:B------:R-:W-:-:S09]  /*3a130*/  R2UR UR7, R5 ;  /* 0x00000000050772ca */ /* 0x000fd200000e0000 */
[----:B---3--:R3:W-:Y:S04]  /*3a140*/  ST.E desc[UR4][R8.64+0x8], R15 ;  /* 0x0000080f08007985 */ /* 0x0087e8000c101904 */
[----:B0-----:R-:W4:Y:S01]  /*3a150*/  LD.E R21, desc[UR6][R8.64+0xc] ;  /* 0x00000c0608157980 */ /* 0x001f22000c101900 */
[C---:B------:R-:W-:Y:S02]  /*3a160*/  R2UR UR4, R4.reuse ;  /* 0x00000000040472ca */ /* 0x040fe400000e0000 */
[C---:B------:R-:W-:Y:S02]  /*3a170*/  R2UR UR5, R5.reuse ;  /* 0x00000000050572ca */ /* 0x040fe400000e0000 */
[----:B------:R-:W-:Y:S02]  /*3a180*/  R2UR UR6, R4 ;  /* 0x00000000040672ca */ /* 0x000fe400000e0000 */
[----:B------:R-:W-:-:S09]  /*3a190*/  R2UR UR7, R5 ;  /* 0x00000000050772ca */ /* 0x000fd200000e0000 */
[----:B----4-:R0:W-:Y:S04]  /*3a1a0*/  ST.E desc[UR4][R8.64+0xc], R21 ;  /* 0x00000c1508007985 */ /* 0x0101e8000c101904 */
[----:B-1----:R-:W4:Y:S01]  /*3a1b0*/  LD.E R11, desc[UR6][R8.64+0x10] ;  /* 0x00001006080b7980 */ /* 0x002f22000c101900 */
[C---:B------:R-:W-:Y:S02]  /*3a1c0*/  R2UR UR4, R4.reuse ;  /* 0x00000000040472ca */ /* 0x040fe400000e0000 */
[C---:B------:R-:W-:Y:S02]  /*3a1d0*/  R2UR UR5, R5.reuse ;  /* 0x00000000050572ca */ /* 0x040fe400000e0000 */
[----:B------:R-:W-:Y:S02]  /*3a1e0*/  R2UR UR6, R4 ;  /* 0x00000000040672ca */ /* 0x000fe400000e0000 */
[----:B------:R-:W-:-:S09]  /*3a1f0*/  R2UR UR7, R5 ;  /* 0x00000000050772ca */ /* 0x000fd200000e0000 */
[----:B----4-:R1:W-:Y:S04]  /*3a200*/  ST.E desc[UR4][R8.64+0x10], R11 ;  /* 0x0000100b08007985 */ /* 0x0103e8000c101904 */
[----:B--2---:R-:W2:Y:S01]  /*3a210*/  LD.E R13, desc[UR6][R8.64+0x14] ;  /* 0x00001406080d7980 */ /* 0x004ea2000c101900 */
[C---:B------:R-:W-:Y:S02]  /*3a220*/  R2UR UR4, R4.reuse ;  /* 0x00000000040472ca */ /* 0x040fe400000e0000 */
[C---:B------:R-:W-:Y:S02]  /*3a230*/  R2UR UR5, R5.reuse ;  /* 0x00000000050572ca */ /* 0x040fe400000e0000 */
[----:B------:R-:W-:Y:S02]  /*3a240*/  R2UR UR6, R4 ;  /* 0x00000000040672ca */ /* 0x000fe400000e0000 */
[----:B------:R-:W-:-:S09]  /*3a250*/  R2UR UR7, R5 ;  /* 0x00000000050772ca */ /* 0x000fd200000e0000 */
[----:B--2---:R2:W-:Y:S04]  /*3a260*/  ST.E desc[UR4][R8.64+0x14], R13 ;  /* 0x0000140d08007985 */ /* 0x0045e8000c101904 */
[----:B---3--:R-:W3:Y:S01]  /*3a270*/  LD.E R15, desc[UR6][R8.64+0x18] ;  /* 0x00001806080f7980 */ /* 0x008ee2000c101900 */
        /* <DEDUP_REMOVED lines=694> */
[----:B--2---:R-:W-:Y:S04]  /*3cde0*/  ST.E desc[UR4][R8.64+0x1e4], R13 ;  /* 0x0001e40d08007985 */ /* 0x004fe8000c101904 */
[----:B---3--:R-:W2:Y:S01]  /*3cdf0*/  LD.E R15, desc[UR6][R8.64+0x1e8] ;  /* 0x0001e806080f7980 */ /* 0x008ea2000c101900 */
[C---:B------:R-:W-:Y:S02]  /*3ce00*/  R2UR UR4, R4.reuse ;  /* 0x00000000040472ca */ /* 0x040fe400000e0000 */
[C---:B------:R-:W-:Y:S02]  /*3ce10*/  R2UR UR5, R5.reuse ;  /* 0x00000000050572ca */ /* 0x040fe400000e0000 */
[----:B------:R-:W-:Y:S02]  /*3ce20*/  R2UR UR6, R4 ;  /* 0x00000000040672ca */ /* 0x000fe400000e0000 */
[----:B------:R-:W-:-:S09]  /*3ce30*/  R2UR UR7, R5 ;  /* 0x00000000050772ca */ /* 0x000fd200000e0000 */
[----:B--2---:R2:W-:Y:S04]  /*3ce40*/  ST.E desc[UR4][R8.64+0x1e8], R15 ;  /* 0x0001e80f08007985 */ /* 0x0045e8000c101904 */
[----:B0-----:R-:W3:Y:S01]  /*3ce50*/  LD.E R21, desc[UR6][R8.64+0x1ec] ;  /* 0x0001ec0608157980 */ /* 0x001ee2000c101900 */
[C---:B------:R-:W-:Y:S02]  /*3ce60*/  R2UR UR4, R4.reuse ;  /* 0x00000000040472ca */ /* 0x040fe400000e0000 */
[C---:B------:R-:W-:Y:S02]  /*3ce70*/  R2UR UR5, R5.reuse ;  /* 0x00000000050572ca */ /* 0x040fe400000e0000 */
[----:B------:R-:W-:Y:S02]  /*3ce80*/  R2UR UR6, R4 ;  /* 0x00000000040672ca */ /* 0x000fe400000e0000 */
[----:B------:R-:W-:-:S09]  /*3ce90*/  R2UR UR7, R5 ;  /* 0x00000000050772ca */ /* 0x000fd200000e0000 */
[----:B---3--:R-:W-:Y:S04]  /*3cea0*/  ST.E desc[UR4][R8.64+0x1ec], R21 ;  /* 0x0001ec1508007985 */ /* 0x008fe8000c101904 */
[----:B-1----:R-:W3:Y:S01]  /*3ceb0*/  LD.E R11, desc[UR6][R8.64+0x1f0] ;  /* 0x0001f006080b7980 */ /* 0x002ee2000c101900 */
[C---:B------:R-:W-:Y:S02]  /*3cec0*/  R2UR UR4, R4.reuse ;  /* 0x00000000040472ca */ /* 0x040fe400000e0000 */
[C---:B------:R-:W-:Y:S02]  /*3ced0*/  R2UR UR5, R5.reuse ;  /* 0x00000000050572ca */ /* 0x040fe400000e0000 */
[----:B------:R-:W-:Y:S02]  /*3cee0*/  R2UR UR6, R4 ;  /* 0x00000000040672ca */ /* 0x000fe400000e0000 */
[----:B------:R-:W-:-:S09]  /*3cef0*/  R2UR UR7, R5 ;  /* 0x00000000050772ca */ /* 0x000fd200000e0000 */
[----:B---3--:R0:W-:Y:S04]  /*3cf00*/  ST.E desc[UR4][R8.64+0x1f0], R11 ;  /* 0x0001f00b08007985 */ /* 0x0081e8000c101904 */
[----:B------:R-:W3:Y:S01]  /*3cf10*/  LD.E R25, desc[UR6][R8.64+0x1f4] ;  /* 0x0001f40608197980 */ /* 0x000ee2000c101900 */
[C---:B------:R-:W-:Y:S02]  /*3cf20*/  R2UR UR4, R4.reuse ;  /* 0x00000000040472ca */ /* 0x040fe400000e0000 */
[C---:B------:R-:W-:Y:S02]  /*3cf30*/  R2UR UR5, R5.reuse ;  /* 0x00000000050572ca */ /* 0x040fe400000e0000 */
[----:B------:R-:W-:Y:S02]  /*3cf40*/  R2UR UR6, R4 ;  /* 0x00000000040672ca */ /* 0x000fe400000e0000 */
[----:B------:R-:W-:-:S09]  /*3cf50*/  R2UR UR7, R5 ;  /* 0x00000000050772ca */ /* 0x000fd200000e0000 */
[----:B---3--:R1:W-:Y:S04]  /*3cf60*/  ST.E desc[UR4][R8.64+0x1f4], R25 ;  /* 0x0001f41908007985 */ /* 0x0083e8000c101904 */
[----:B--2---:R-:W2:Y:S01]  /*3cf70*/  LD.E R15, desc[UR6][R8.64+0x1f8] ;  /* 0x0001f806080f7980 */ /* 0x004ea2000c101900 */
[----:B------:R-:W-:Y:S02]  /*3cf80*/  R2UR UR4, R4 ;  /* 0x00000000040472ca */ /* 0x000fe400000e0000 */
[----:B------:R-:W-:-:S13]  /*3cf90*/  R2UR UR5, R5 ;  /* 0x00000000050572ca */ /* 0x000fda00000e0000 */
[----:B--2---:R1:W-:Y:S01]  /*3cfa0*/  ST.E desc[UR4][R8.64+0x1f8], R15 ;  /* 0x0001f80f08007985 */ /* 0x0043e2000c101904 */
[----:B------:R-:W-:Y:S01]  /*3cfb0*/  @!PT LDS RZ, [RZ] ;  /* 0x00000000fffff984 */ /* 0x000fe20000000800 */
[----:B------:R-:W-:Y:S01]  /*3cfc0*/  @!PT LDS RZ, [RZ] ;  /* 0x00000000fffff984 */ /* 0x000fe20000000800 */
[----:B------:R-:W-:Y:S01]  /*3cfd0*/  @!PT LDS RZ, [RZ] ;  /* 0x00000000fffff984 */ /* 0x000fe20000000800 */
[----:B------:R-:W-:Y:S01]  /*3cfe0*/  @!PT LDS RZ, [RZ] ;  /* 0x00000000fffff984 */ /* 0x000fe20000000800 */
[----:B------:R2:W-:Y:S06]  /*3cff0*/  MEMBAR.ALL.CTA ;  /* 0x0000000000007992 */ /* 0x0005ec0000008000 */
[----:B--2---:R-:W2:Y:S02]  /*3d000*/  FENCE.VIEW.ASYNC.S ;  /* 0x00000000000073c6 */ /* 0x004ea40000000000 */
[----:B--2---:R-:W-:Y:S02]  /*3d010*/  NOP ;  /* 0x0000000000007918 */ /* 0x004fe40000000000 */
[----:B------:R-:W2:Y:S01]  /*3d020*/  LDL.64 R12, [R7+0x40] ;  /* 0x00004000070c7983 */ /* 0x000ea20000100a00 */
[----:B------:R-:W-:-:S02]  /*3d030*/  R2UR UR4, R4 ;  /* 0x00000000040472ca */ /* 0x000fc400000e0000 */
[----:B------:R-:W-:Y:S01]  /*3d040*/  R2UR UR5, R5 ;  /* 0x00000000050572ca */ /* 0x000fe200000e0000 */
[----:B------:R-:W-:Y:S06]  /*3d050*/  BAR.ARV 0xe, 0x100 ;  /* 0x0384000000007b1d */ /* 0x000fec0000002000 */
[----:B0-----:R-:W3:Y:S06]  /*3d060*/  LDL.64 R10, [R7] ;  /* 0x00000000070a7983 */ /* 0x001eec0000100a00 */
[----:B--2---:R-:W2:Y:S01]  /*3d070*/  LD.E R14, desc[UR4][R12.64] ;  /* 0x000000040c0e7980 */ /* 0x004ea2000c101900 */
[----:B------:R-:W-:-:S02]  /*3d080*/  R2UR UR4, R4 ;  /* 0x00000000040472ca */ /* 0x000fc400000e0000 */
[----:B------:R-:W-:Y:S01]  /*3d090*/  R2UR UR5, R5 ;  /* 0x00000000050572ca */ /* 0x000fe200000e0000 */
[----:B------:R-:W-:-:S12]  /*3d0a0*/  BSSY B2, `(.L_x_5411) ;  /* 0x0000006000027945 */ /* 0x000fd80003800000 */
[----:B---3--:R1:W5:Y:S01]  /*3d0b0*/  LD.E R10, desc[UR4][R10.64] ;  /* 0x000000040a0a7980 */ /* 0x008362000c101900 */
[----:B--2---:R-:W-:-:S04]  /*3d0c0*/  LOP3.LUT R14, R14, 0x1, RZ, 0xfc, !PT ;  /* 0x000000010e0e7812 */ /* 0x004fc800078efcff */
[----:B------:R-:W-:-:S13]  /*3d0d0*/  ISETP.NE.AND P0, PT, R14, 0x3, PT ;  /* 0x000000030e00780c */ /* 0x000fda0003f05270 */
[----:B-1----:R-:W-:Y:S05]  /*3d0e0*/  @!P0 BRA `(.L_x_5412) ;  /* 0x0000000000048947 */ /* 0x002fea0003800000 */
[----:B------:R-:W-:Y:S01]  /*3d0f0*/  BPT.TRAP 0x1 ;  /* 0x000000040000795c */ /* 0x000fe20000300000 */
.L_x_5412:
[----:B------:R-:W-:Y:S05]  /*3d100*/  BSYNC B2 ;  /* 0x0000000000027941 */ /* 0x000fea0003800000 */
.L_x_5411:
        /* <DEDUP_REMOVED lines=9> */
[----:B------:R0:W-:Y:S02]  /*3d1a0*/  SYNCS.ARRIVE.TRANS64.RED.A1T0 RZ, [R7+URZ], RZ ;  /* 0x000000ff07ff79a7 */ /* 0x0001e4000810043f */
[----:B0-----:R-:W-:-:S04]  /*3d1b0*/  IMAD.MOV.U32 R7, RZ, RZ, 0x0 ;  /* 0x00000000ff077424 */ /* 0x001fc800078e00ff */
[----:B------:R-:W-:Y:S05]  /*3d1c0*/  RET.REL.NODEC R6 `(_ZN7cutlass13device_kernelIN5flash11enable_sm90INS1_16FlashAttnFwdSm90INS1_25CollectiveMainloopFwdSm90ILi2EN4cute5tupleIJNS5_1CILi1EEES8_S8_EEENS6_IJNS7_ILi64EEESA_SA_EEELi512ENS_6half_tEfNS_4arch4Sm90ELb0ELb1ELb0ELb0ELb1ELb0ELb1ELb0ELb0ELb1ELb1ELb0EEENS1_21CollectiveEpilogueFwdINS6_IJSA_NS7_ILi512EEESA_EEES9_SC_SE_Li256ELb0ELb1ELb1ELb0EEENS1_19SingleTileSchedulerILb0ELb1ELb1ELi64EEEEEEEEEvNT_6ParamsE) ;  /* 0xfffffc2c068c7950 */ /* 0x000fea0003c3ffff */
.L_x_5383:
[----:B0-----:R0:W1:Y:S02]  /*3d1d0*/  SYNCS.PHASECHK.TRANS64.TRYWAIT P0, [R11+URZ], R20 ;  /* 0x000000140b0075a7 */ /* 0x001064000800017f */
[----:B-1----:R-:W-:Y:S05]  /*3d1e0*/  @!P0 NANOSLEEP.SYNCS 0x989680 ;  /* 0x009896800000895d */ /* 0x002fea0003900000 */
[----:B------:R-:W1:Y:S02]  /*3d1f0*/  @!P0 SYNCS.PHASECHK.TRANS64 P0, [R11+URZ], R20 ;  /* 0x000000140b0085a7 */ /* 0x000e64000800007f */
[----:B-1----:R-:W-:Y:S05]  /*3d200*/  @!P0 BRA `(.L_x_5383) ;  /* 0xfffffffc00f08947 */ /* 0x002fea000383ffff */
[----:B------:R-:W-:Y:S05]  /*3d210*/  BRA `(.L_x_5382) ;  /* 0xfffffee800c47947 */ /* 0x000fea000383ffff */
.L_x_5390:
[----:B0-----:R0:W1:Y:S02]  /*3d220*/  SYNCS.PHASECHK.TRANS64.TRYWAIT P0, [R20+URZ], R21 ;  /* 0x00000015140075a7 */ /* 0x001064000800017f */
[----:B-1----:R-:W-:Y:S05]  /*3d230*/  @!P0 NANOSLEEP.SYNCS 0x989680 ;  /* 0x009896800000895d */ /* 0x002fea0003900000 */
[----:B------:R-:W1:Y:S02]  /*3d240*/  @!P0 SYNCS.PHASECHK.TRANS64 P0, [R20+URZ], R21 ;  /* 0x00000015140085a7 */ /* 0x000e64000800007f */
[----:B-1----:R-:W-:Y:S05]  /*3d250*/  @!P0 BRA `(.L_x_5390) ;  /* 0xfffffffc00f08947 */ /* 0x002fea000383ffff */
[----:B------:R-:W-:Y:S05]  /*3d260*/  BRA `(.L_x_5389) ;  /* 0xfffffef000987947 */ /* 0x000fea000383ffff */
.L_x_5413:
        /* <DEDUP_REMOVED lines=9> */
.L_x_15646:


//--------------------- .text._ZN7cutlass13device_kernelIN5flash11enable_sm90INS1_16FlashAttnFwdSm90INS1_25CollectiveMainloopFwdSm90ILi2EN4cute5tupleIJNS5_1CILi1EEES8_S8_EEENS6_IJNS7_ILi64EEESA_SA_EEELi512ENS_6half_tEfNS_4arch4Sm90ELb0ELb1ELb0ELb1ELb1ELb0ELb0ELb0ELb0ELb1ELb1ELb0EEENS1_21CollectiveEpilogueFwdINS6_IJSA_NS7_ILi512EEESA_EEES9_SC_SE_Li256ELb1ELb1ELb1ELb0EEENS1_36VarlenDynamicPersistentTileSchedulerILi64ELi64ELi256ELi128ELb1ELb1ELb1ELb1ELb0ELb1EEEEEEEEEvNT_6ParamsE --------------------------
	.section	.text._ZN7cutlass13device_kernelIN5flash11enable_sm90INS1_16FlashAttnFwdSm90INS1_25CollectiveMainloopFwdSm90ILi2EN4cute5tupleIJNS5_1CILi1EEES8_S8_EEENS6_IJNS7_ILi64EEESA_SA_EEELi512ENS_6half_tEfNS_4arch4Sm90ELb0ELb1ELb0ELb1ELb1ELb0ELb0ELb0ELb0ELb1ELb1ELb0EEENS1_21CollectiveEpilogueFwdINS6_IJSA_NS7_ILi512EEESA_EEES9_SC_SE_Li256ELb1ELb1ELb1ELb0EEENS1_36VarlenDynamicPersistentTileSchedulerILi64ELi64ELi256ELi128ELb1ELb1ELb1ELb1ELb0ELb1EEEEEEEEEvNT_6ParamsE,"ax",@progbits
	.align	128
.text._ZN7cutlass13device_kernelIN5flash11enable_sm90INS1_16FlashAttnFwdSm90INS1_25CollectiveMainloopFwdSm90ILi2EN4cute5tupleIJNS5_1CILi1EEES8_S8_EEENS6_IJNS7_ILi64EEESA_SA_EEELi512ENS_6half_tEfNS_4arch4Sm90ELb0ELb1ELb0ELb1ELb1ELb0ELb0ELb0ELb0ELb1ELb1ELb0EEENS1_21CollectiveEpilogueFwdINS6_IJSA_NS7_ILi512EEESA_EEES9_SC_SE_Li256ELb1ELb1ELb1ELb0EEENS1_36VarlenDynamicPersistentTileSchedulerILi64ELi64ELi256ELi128ELb1ELb1ELb1ELb1ELb0ELb1EEEEEEEEEvNT_6ParamsE:
        .type           _ZN7cutlass13device_kernelIN5flash11enable_sm90INS1_16FlashAttnFwdSm90INS1_25CollectiveMainloopFwdSm90ILi2EN4cute5tupleIJNS5_1CILi1EEES8_S8_EEENS6_IJNS7_ILi64EEESA_SA_EEELi512ENS_6half_tEfNS_4arch4Sm90ELb0ELb1ELb0ELb1ELb1ELb0ELb0ELb0ELb0ELb1ELb1ELb0EEENS1_21CollectiveEpilogueFwdINS6_IJSA_NS7_ILi512EEESA_EEES9_SC_SE_Li256ELb1ELb1ELb1ELb0EEENS1_36VarlenDynamicPersistentTileSchedulerILi64ELi64ELi256ELi128ELb1ELb1ELb1ELb1ELb0ELb1EEEEEEEEEvNT_6ParamsE,@function
        .size           _ZN7cutlass13device_kernelIN5flash11enable_sm90INS1_16FlashAttnFwdSm90INS1_25CollectiveMainloopFwdSm90ILi2EN4cute5tupleIJNS5_1CILi1EEES8_S8_EEENS6_IJNS7_ILi64EEESA_SA_EEELi512ENS_6half_tEfNS_4arch4Sm90ELb0ELb1ELb0ELb1ELb1ELb0ELb0ELb0ELb0ELb1ELb1ELb0EEENS1_21CollectiveEpilogueFwdINS6_IJSA_NS7_ILi512EEESA_EEES9_SC_SE_Li256ELb1ELb1ELb1ELb0EEENS1_36VarlenDynamicPersistentTileSchedulerILi64ELi64ELi256ELi128ELb1ELb1ELb1ELb1ELb0ELb1EEEEEEEEEvNT_6ParamsE,(.L_x_15648 - _ZN7cutlass13device_kernelIN5flash11enable_sm90INS1_16FlashAttnFwdSm90INS1_25CollectiveMainloopFwdSm90ILi2EN4cute5tupleIJNS5_1CILi1EEES8_S8_EEENS6_IJNS7_ILi64EEESA_SA_EEELi512ENS_6half_tEfNS_4arch4Sm90ELb0ELb1ELb0ELb1ELb1ELb0ELb0ELb0ELb0ELb1ELb1ELb0EEENS1_21CollectiveEpilogueFwdINS6_IJSA_NS7_ILi512EEESA_EEES9_SC_SE_Li256ELb1ELb1ELb1ELb0EEENS1_36VarlenDynamicPersistentTileSchedulerILi64ELi64ELi256ELi128ELb1ELb1ELb1ELb1ELb0ELb1EEEEEEEEEvNT_6ParamsE)
        .other          _ZN7cutlass13device_kernelIN5flash11enable_sm90INS1_16FlashAttnFwdSm90INS1_25CollectiveMainloopFwdSm90ILi2EN4cute5tupleIJNS5_1CILi1EEES8_S8_EEENS6_IJNS7_ILi64EEESA_SA_EEELi512ENS_6half_tEfNS_4arch4Sm90ELb0ELb1ELb0ELb1ELb1ELb0ELb0ELb0ELb0ELb1ELb1ELb0EEENS1_21CollectiveEpilogueFwdINS6_IJSA_NS7_ILi512EEESA_EEES9_SC_SE_Li256ELb1ELb1ELb1ELb0EEENS1_36VarlenDynamicPersistentTileSchedulerILi64ELi64ELi256ELi128ELb1ELb1ELb1ELb1ELb0ELb1EEEEEEEEEvNT_6ParamsE,@"STO_CUDA_ENTRY STV_DEFAULT"
_ZN7cutlass13device_kernelIN5flash11enable_sm90INS1_16FlashAttnFwdSm90INS1_25CollectiveMainloopFwdSm90ILi2EN4cute5tupleIJNS5_1CILi1EEES8_S8_EEENS6_IJNS7_ILi64EEESA_SA_EEELi512ENS_6half_tEfNS_4arch4Sm90ELb0ELb1ELb0ELb1ELb1ELb0ELb0ELb0ELb0ELb1ELb1ELb0EEENS1_21CollectiveEpilogueFwdINS6_IJSA_NS7_ILi512EEESA_EEES9_SC_SE_Li256ELb1ELb1ELb1ELb0EEENS1_36VarlenDynamicPersistentTileSchedulerILi64ELi64ELi256ELi128ELb1ELb1ELb1ELb1ELb0ELb1EEEEEEEEEvNT_6ParamsE:
        /* <DEDUP_REMOVED lines=41> */
.L_x_5414:
        /* <DEDUP_REMOVED lines=22> */
.L_x_5415:
        /* <DEDUP_REMOVED lines=18> */
.L_x_5416:
        /* <DEDUP_REMOVED lines=22> */
.L_x_5417:
        /* <DEDUP_REMOVED lines=23> */
.L_x_5418:
        /* <DEDUP_REMOVED lines=8> */
.L_x_5420:
        /* <DEDUP_REMOVED lines=30> */
[CC--:B------:R-:W-:Y:S02]  /*0a40*/  LEA.HI R6, R3.reuse, R0.reuse, RZ, 0x2 ;  /* 0x0000000003067211 */ /* 0x0c0fe400078f10ff */
[----:B------:R-:W-:Y:S02]  /*0a50*/  LEA.HI R223, R3, R0, RZ, 0x3 ;  /* 0x0000000003df7211 */ /* 0x000fe400078f18ff */
[----:B------:R-:W-:Y:S02]  /*0a60*/  SHF.R.S32.HI R7, RZ, 0x4, R2 ;  /* 0x00000004ff077819 */ /* 0x000fe40000011402 */
[----:B------:R-:W-:Y:S02]  /*0a70*/  LOP3.LUT R3, R2, 0xfffffff0, RZ, 0xc0, !PT ;  /* 0xfffffff002037812 */ /* 0x000fe400078ec0ff */
[----:B------:R-:W-:-:S02]  /*0a80*/  SHF.R.S32.HI R5, RZ, 0x5, R4 ;  /* 0x00000005ff057819 */ /* 0x000fc40000011404 */
[----:B------:R-:W-:Y:S01]  /*0a90*/  SHF.R.S32.HI R4, RZ, 0x1f, R4 ;  /* 0x0000001fff047819 */ /* 0x000fe20000011404 */
[----:B------:R-:W-:Y:S01]  /*0aa0*/  IMAD.IADD R3, R0, 0x1, -R3 ;  /* 0x0000000100037824 */ /* 0x000fe200078e0a03 */
[----:B------:R-:W-:Y:S02]  /*0ab0*/  LOP3.LUT R13, R6, 0xfffffffc, RZ, 0xc0, !PT ;  /* 0xfffffffc060d7812 */ /* 0x000fe400078ec0ff */
[----:B------:R-:W-:Y:S02]  /*0ac0*/  LOP3.LUT R11, R9, 0xffffff80, RZ, 0xc0, !PT ;  /* 0xffffff80090b7812 */ /* 0x000fe400078ec0ff */
[----:B------:R-:W-:Y:S01]  /*0ad0*/  LOP3.LUT R191, R223, 0xfffffff8, RZ, 0xc0, !PT ;  /* 0xfffffff8dfbf7812 */ /* 0x000fe200078ec0ff */
[----:B------:R-:W-:Y:S01]  /*0ae0*/  IMAD.IADD R13, R0, 0x1, -R13 ;  /* 0x00000001000d7824 */ /* 0x000fe200078e0a0d */
[----:B------:R-:W-:Y:S01]  /*0af0*/  LEA.HI R2, R2, R7, RZ, 0x1 ;  /* 0x0000000702027211 */ /* 0x000fe200078f08ff */
[----:B------:R-:W-:Y:S01]  /*0b00*/  IMAD.IADD R11, R0, 0x1, -R11 ;  /* 0x00000001000b7824 */ /* 0x000fe200078e0a0b */
[----:B------:R-:W-:Y:S01]  /*0b10*/  LEA.HI R4, R4, R5, RZ, 0x2 ;  /* 0x0000000504047211 */ /* 0x000fe200078f10ff */
[----:B------:R-:W-:Y:S01]  /*0b20*/  IMAD.IADD R191, R0, 0x1, -R191 ;  /* 0x0000000100bf7824 */ /* 0x000fe200078e0abf */
[----:B------:R-:W-:-:S02]  /*0b30*/  LOP3.LUT R2, R2, 0x1ffffffe, RZ, 0xc0, !PT ;  /* 0x1ffffffe02027812 */ /* 0x000fc400078ec0ff */
[----:B------:R-:W-:Y:S01]  /*0b40*/  SHF.R.S32.HI R224, RZ, 0x7, R9 ;  /* 0x00000007ffe07819 */ /* 0x000fe20000011409 */
[----:B------:R-:W-:Y:S01]  /*0b50*/  IMAD.SHL.U32 R19, R191, 0x8, RZ ;  /* 0x00000008bf137824 */ /* 0x000fe200078e00ff */
[--C-:B------:R-:W-:Y:S01]  /*0b60*/  SHF.R.S32.HI R0, RZ, 0x1f, R3.reuse ;  /* 0x0000001fff007819 */ /* 0x100fe20000011403 */
[----:B------:R-:W-:Y:S01]  /*0b70*/  IMAD.IADD R2, R7, 0x1, -R2 ;  /* 0x0000000107027824 */ /* 0x000fe200078e0a02 */
[----:B------:R-:W-:Y:S01]  /*0b80*/  LOP3.LUT R4, R4, 0x3ffffc, RZ, 0xc0, !PT ;  /* 0x003ffffc04047812 */ /* 0x000fe200078ec0ff */
[----:B------:R-:W-:Y:S01]  /*0b90*/  IMAD R15, R224, 0x100, R3 ;  /* 0x00000100e00f7824 */ /* 0x000fe200078e0203 */
[----:B------:R-:W-:Y:S01]  /*0ba0*/  LEA.HI R7, R13, R13, RZ, 0x1 ;  /* 0x0000000d0d077211 */ /* 0x000fe200078f08ff */
[----:B------:R-:W-:Y:S01]  /*0bb0*/  IMAD.SHL.U32 R2, R2, 0x8, RZ ;  /* 0x0000000802027824 */ /* 0x000fe200078e00ff */
[----:B------:R-:W-:Y:S01]  /*0bc0*/  LEA.HI R6, R0, R3, RZ, 0x3 ;  /* 0x0000000300067211 */ /* 0x000fe200078f18ff */
[----:B------:R-:W-:Y:S01]  /*0bd0*/  IMAD.IADD R4, R5, 0x1, -R4 ;  /* 0x0000000105047824 */ /* 0x000fe200078e0a04 */
[----:B------:R-:W-:-:S02]  /*0be0*/  SHF.R.S32.HI R0, RZ, 0x1f, R11 ;  /* 0x0000001fff007819 */ /* 0x000fc4000001140b */
[----:B------:R-:W-:Y:S01]  /*0bf0*/  LOP3.LUT R10, R7, 0x1ffffffe, RZ, 0xc0, !PT ;  /* 0x1ffffffe070a7812 */ /* 0x000fe200078ec0ff */
[----:B------:R-:W-:Y:S01]  /*0c00*/  IMAD R15, R4, 0x10, R15 ;  /* 0x00000010040f7824 */ /* 0x000fe200078e020f */
[C---:B------:R-:W-:Y:S01]  /*0c10*/  LOP3.LUT R8, R6.reuse, 0xfffffff8, RZ, 0xc0, !PT ;  /* 0xfffffff806087812 */ /* 0x040fe200078ec0ff */
[----:B------:R-:W-:Y:S01]  /*0c20*/  IMAD.SHL.U32 R7, R6, 0x40, RZ ;  /* 0x0000004006077824 */ /* 0x000fe200078e00ff */
[----:B------:R-:W-:Y:S01]  /*0c30*/  LEA.HI R4, R0, R11, RZ, 0x2 ;  /* 0x0000000b00047211 */ /* 0x000fe200078f10ff */
[----:B------:R-:W-:Y:S01]  /*0c40*/  IMAD.IADD R190, R13, 0x1, -R10 ;  /* 0x000000010dbe7824 */ /* 0x000fe200078e0a0a */
[----:B------:R-:W-:Y:S01]  /*0c50*/  LEA.HI R9, R9, R224, RZ, 0x1 ;  /* 0x000000e009097211 */ /* 0x000fe200078f08ff */
[----:B------:R-:W-:Y:S01]  /*0c60*/  IMAD.IADD R8, R3, 0x1, -R8 ;  /* 0x0000000103087824 */ /* 0x000fe200078e0a08 */
[--C-:B------:R-:W-:Y:S02]  /*0c70*/  SHF.R.S32.HI R3, RZ, 0x2, R4.reuse ;  /* 0x00000002ff037819 */ /* 0x100fe40000011404 */
[----:B------:R-:W-:-:S02]  /*0c80*/  SHF.R.S32.HI R6, RZ, 0x1f, R4 ;  /* 0x0000001fff067819 */ /* 0x000fc40000011404 */
[----:B------:R-:W-:Y:S02]  /*0c90*/  LOP3.LUT R10, R4, 0x7ffffffc, RZ, 0xc0, !PT ;  /* 0x7ffffffc040a7812 */ /* 0x000fe400078ec0ff */
[----:B------:R-:W-:Y:S02]  /*0ca0*/  LOP3.LUT R4, R7, 0x7ffffe00, RZ, 0xc0, !PT ;  /* 0x7ffffe0007047812 */ /* 0x000fe400078ec0ff */
[----:B------:R-:W-:Y:S01]  /*0cb0*/  LEA.HI R6, R6, R3, RZ, 0x3 ;  /* 0x0000000306067211 */ /* 0x000fe200078f18ff */
[----:B------:R-:W-:Y:S01]  /*0cc0*/  IMAD.IADD R10, R11, 0x1, -R10 ;  /* 0x000000010b0a7824 */ /* 0x000fe200078e0a0a */
[----:B------:R-:W-:Y:S01]  /*0cd0*/  LOP3.LUT R9, R9, 0xfffffe, RZ, 0xc0, !PT ;  /* 0x00fffffe09097812 */ /* 0x000fe200078ec0ff */
[----:B------:R-:W-:Y:S01]  /*0ce0*/  IMAD R7, R5, 0x400, R4 ;  /* 0x0000040005077824 */ /* 0x000fe200078e0204 */
[----:B------:R-:W-:Y:S01]  /*0cf0*/  LOP3.LUT R6, R6, 0xfffffff8, RZ, 0xc0, !PT ;  /* 0xfffffff806067812 */ /* 0x000fe200078ec0ff */
[----:B------:R-:W-:Y:S01]  /*0d00*/  IMAD.SHL.U32 R4, R8, 0x40, RZ ;  /* 0x0000004008047824 */ /* 0x000fe200078e00ff */
[----:B------:R-:W-:Y:S01]  /*0d10*/  LEA.HI R0, R0, R11, RZ, 0x5 ;  /* 0x0000000b00007211 */ /* 0x000fe200078f28ff */
[----:B------:R-:W-:Y:S01]  /*0d20*/  IMAD.IADD R9, R224, 0x1, -R9 ;  /* 0x00000001e0097824 */ /* 0x000fe200078e0a09 */
[----:B------:R-:W-:Y:S01]  /*0d30*/  R2P PR, R8, 0x6 ;  /* 0x0000000608007804 */ /* 0x000fe20000000000 */
[----:B------:R-:W-:Y:S01]  /*0d40*/  IMAD.IADD R17, R3, 0x1, -R6 ;  /* 0x0000000103117824 */ /* 0x000fe200078e0a06 */
[----:B------:R-:W-:Y:S01]  /*0d50*/  LOP3.LUT R5, R4, 0x1c0, RZ, 0xc0, !PT ;  /* 0x000001c004057812 */ /* 0x000fe200078ec0ff */
[----:B------:R-:W-:Y:S01]  /*0d60*/  IMAD.U32 R3, R15, 0x40, R2 ;  /* 0x000000400f037824 */ /* 0x000fe200078e0002 */
[----:B------:R-:W-:-:S02]  /*0d70*/  SHF.R.S32.HI R0, RZ, 0x5, R0 ;  /* 0x00000005ff007819 */ /* 0x000fc40000011400 */
[----:B------:R-:W-:Y:S02]  /*0d80*/  LOP3.LUT R2, R5, 0x8, R2, 0xf8, !PT ;  /* 0x0000000805027812 */ /* 0x000fe400078ef802 */
[----:B------:R-:W-:Y:S01]  /*0d90*/  SHF.R.U32.HI R5, RZ, 0x3, R5 ;  /* 0x00000003ff057819 */ /* 0x000fe20000011605 */
[----:B------:R0:W-:Y:S01]  /*0da0*/  STL [R1+0x20], R3 ;  /* 0x0000200301007387 */ /* 0x0001e20000100800 */
[----:B------:R-:W-:Y:S01]  /*0db0*/  IMAD R17, R0, 0x10, R17 ;  /* 0x0000001000117824 */ /* 0x000fe200078e0211 */
[----:B------:R-:W-:Y:S02]  /*0dc0*/  SEL R188, R188, 0xffffffe0, !P1 ;  /* 0xffffffe0bcbc7807 */ /* 0x000fe40004800000 */
[----:B------:R-:W-:Y:S01]  /*0dd0*/  LOP3.LUT R4, R2, R5, RZ, 0x3c, !PT ;  /* 0x0000000502047212 */ /* 0x000fe200078e3cff */
[----:B------:R-:W-:Y:S01]  /*0de0*/  IMAD.SHL.U32 R2, R10, 0x2, RZ ;  /* 0x000000020a027824 */ /* 0x000fe200078e00ff */
[----:B------:R-:W-:Y:S01]  /*0df0*/  SHF.R.S32.HI R223, RZ, 0x3, R223 ;  /* 0x00000003ffdf7819 */ /* 0x000fe200000114df */
[----:B------:R-:W-:-:S02]  /*0e00*/  IMAD R190, R190, 0x8, R17 ;  /* 0x00000008bebe7824 */ /* 0x000fc400078e0211 */
[----:B------:R-:W-:Y:S02]  /*0e10*/  IMAD.IADD R4, R7, 0x1, R4 ;  /* 0x0000000107047824 */ /* 0x000fe400078e0204 */
[----:B0-----:R-:W-:-:S03]  /*0e20*/  IMAD.SHL.U32 R3, R9, 0x100, RZ ;  /* 0x0000010009037824 */ /* 0x001fc600078e00ff */
[----:B------:R-:W-:Y:S01]  /*0e30*/  LEA R22, R4, UR41, 0x1 ;  /* 0x0000002904167c11 */ /* 0x000fe2000f8e08ff */
[----:B------:R-:W-:Y:S01]  /*0e40*/  IMAD.IADD R18, R2, 0x1, R3 ;  /* 0x0000000102127824 */ /* 0x000fe200078e0203 */
[----:B------:R0:W-:Y:S03]  /*0e50*/  STL [R1+0x1c], R3 ;  /* 0x00001c0301007387 */ /* 0x0001e60000100800 */
[C---:B------:R-:W-:Y:S01]  /*0e60*/  VIADD R222, R18.reuse, 0x8 ;  /* 0x0000000812de7836 */ /* 0x040fe20000000000 */
[----:B------:R-:W-:Y:S01]  /*0e70*/  SHF.R.S32.HI R0, RZ, 0x1f, R18 ;  /* 0x0000001fff007819 */ /* 0x000fe20000011412 */
[C---:B------:R-:W-:Y:S02]  /*0e80*/  VIADD R221, R18.reuse, 0x10 ;  /* 0x0000001012dd7836 */ /* 0x040fe40000000000 */
        /* <DEDUP_REMOVED lines=64> */
[----:B------:R-:W-:-:S07]  /*1290*/  IMAD.IADD R188, R188, 0x1, R23 ;  /* 0x00000001bcbc7824 */ /* 0x000fce00078e0217 */
.L_x_5543:
[----:B------:R-:W-:Y:S02]  /*12a0*/  ULDC.64 UR8, c[0x0][0xa28] ;  /* 0x00028a0000087ab9 */ /* 0x000fe40000000a00 */
[----:B------:R-:W-:-:S04]  /*12b0*/  UISETP.NE.U32.AND UP0, UPT, UR8, URZ, UPT ;  /* 0x0000003f0800728c */ /* 0x000fc8000bf05070 */
[----:B------:R-:W-:-:S03]  /*12c0*/  UISETP.NE.AND.EX UP0, UPT, UR9, URZ, UPT, UP0 ;  /* 0x0000003f0900728c */ /* 0x000fc6000bf05300 */
[----:B------:R-:W-:Y:S02]  /*12d0*/  ULDC.64 UR8, c[0x0][0xa18] ;  /* 0x0002860000087ab9 */ /* 0x000fe40000000a00 */
[----:B------:R-:W-:Y:S01]  /*12e0*/  UISETP.NE.U32.AND UP1, UPT, UR8, URZ, UPT ;  /* 0x0000003f0800728c */ /* 0x000fe2000bf25070 */
[----:B------:R-:W-:-:S03]  /*12f0*/  PLOP3.LUT P0, PT, PT, PT, UP0, 0x80, 0x0 ;  /* 0x000000000000781c */ /* 0x000fc60003f0f008 */
[----:B------:R-:W-:-:S03]  /*1300*/  UISETP.NE.AND.EX UP1, UPT, UR9, URZ, UPT, UP1 ;  /* 0x0000003f0900728c */ /* 0x000fc6000bf25310 */
[----:B------:R-:W-:Y:S02]  /*1310*/  @UP0 ULDC.64 UR8, c[0x0][0xa28] ;  /* 0x00028a0000080ab9 */ /* 0x000fe40000000a00 */
[----:B------:R-:W-:Y:S01]  /*1320*/  @UP0 UIMAD.WIDE UR8, UR6, 0x4, UR8 ;  /* 0x00000004060808a5 */ /* 0x000fe2000f8e0208 */
[----:B------:R-:W-:-:S05]  /*1330*/  PLOP3.LUT P2, PT, PT, PT, UP1, 0x80, 0x0 ;  /* 0x000000000000781c */ /* 0x000fca0003f4f018 */
[----:B------:R-:W-:Y:S01]  /*1340*/  @UP1 ULDC.64 UR10, c[0x0][0xa18] ;  /* 0x00028600000a1ab9 */ /* 0x000fe20000000a00 */
[----:B0-2-4-:R-:W-:Y:S02]  /*1350*/  IMAD.U32 R4, RZ, RZ, UR8 ;  /* 0x00000008ff047e24 */ /* 0x015fe4000f8e00ff */
[----:B------:R-:W-:Y:S01]  /*1360*/  IMAD.U32 R5, RZ, RZ, UR9 ;  /* 0x00000009ff057e24 */ /* 0x000fe2000f8e00ff */
[----:B------:R-:W-:Y:S02]  /*1370*/  @UP1 UIMAD.WIDE UR8, UR6, 0x4, UR10 ;  /* 0x00000004060818a5 */ /* 0x000fe4000f8e020a */
[----:B------:R-:W-:Y:S02]  /*1380*/  ULOP3.LUT UR4, UR7, 0xff000000, URZ, 0xc0, !UPT ;  /* 0xff00000007047892 */ /* 0x000fe4000f8ec03f */
[----:B------:R-:W2:Y:S01]  /*1390*/  @P0 LDG.E R4, desc[UR54][R4.64] ;  /* 0x0000003604040981 */ /* 0x000ea2000c1e1900 */
[----:B------:R-:W-:Y:S01]  /*13a0*/  ULDC.64 UR10, c[0x0][0xa20] ;  /* 0x00028800000a7ab9 */ /* 0x000fe20000000a00 */
[----:B-1----:R-:W-:-:S02]  /*13b0*/  IMAD.U32 R6, RZ, RZ, UR8 ;  /* 0x00000008ff067e24 */ /* 0x002fc4000f8e00ff */
[----:B---3--:R-:W-:Y:S01]  /*13c0*/  IMAD.U32 R7, RZ, RZ, UR9 ;  /* 0x00000009ff077e24 */ /* 0x008fe2000f8e00ff */
[----:B------:R-:W-:-:S04]  /*13d0*/  ULDC.64 UR8, c[0x0][0x418] ;  /* 0x0001060000087ab9 */ /* 0x000fc80000000a00 */
[----:B------:R-:W3:Y:S01]  /*13e0*/  @P2 LDG.E R6, desc[UR54][R6.64] ;  /* 0x0000003606062981 */ /* 0x000ee2000c1e1900 */
[----:B------:R-:W-:Y:S01]  /*13f0*/  UISETP.NE.U32.AND UP0, UPT, UR8, URZ, UPT ;  /* 0x0000003f0800728c */ /* 0x000fe2000bf05070 */
[----:B------:R-:W-:Y:S01]  /*1400*/  ISETP.NE.U32.AND P1, PT, RZ, UR10, PT ;  /* 0x0000000aff007c0c */ /* 0x000fe2000bf25070 */
[----:B------:R-:W-:Y:S02]  /*1410*/  ULOP3.LUT UR42, UR7, 0xff0000, URZ, 0xc0, !UPT ;  /* 0x00ff0000072a7892 */ /* 0x000fe4000f8ec03f */
[----:B------:R-:W-:Y:S01]  /*1420*/  UISETP.NE.AND.EX UP0, UPT, UR9, URZ, UPT, UP0 ;  /* 0x0000003f0900728c */ /* 0x000fe2000bf05300 */
[----:B------:R-:W-:Y:S01]  /*1430*/  ISETP.NE.AND.EX P1, PT, RZ, UR11, PT, P1 ;  /* 0x0000000bff007c0c */ /* 0x000fe2000bf25310 */
[----:B------:R-:W-:Y:S01]  /*1440*/  ULDC UR8, c[0x0][0x424] ;  /* 0x0001090000087ab9 */ /* 0x000fe20000000800 */
[----:B------:R-:W-:Y:S02]  /*1450*/  USHF.R.U32.HI UR4, URZ, 0x8, UR4 ;  /* 0x000000083f047899 */ /* 0x000fe40008011604 */
[----:B------:R-:W-:Y:S01]  /*1460*/  USEL UR8, UR8, 0x1, UP0 ;  /* 0x0000000108087887 */ /* 0x000fe20008000000 */
[----:B------:R-:W-:Y:S01]  /*1470*/  ULDC UR9, c[0x0][0x2f0] ;  /* 0x0000bc0000097ab9 */ /* 0x000fe20000000800 */
[----:B------:R-:W-:Y:S01]  /*1480*/  UMOV UR48, URZ ;  /* 0x0000003f00307c82 */ /* 0x000fe20008000000 */
[----:B------:R-:W-:-:S02]  /*1490*/  ULEA.HI UR42, UR42, UR4, URZ, 0x10 ;  /* 0x000000042a2a7291 */ /* 0x000fc4000f8f803f */
[----:B------:R-:W-:Y:S02]  /*14a0*/  UIMAD UR4, UR8, UR9, URZ ;  /* 0x00000009080472a4 */ /* 0x000fe4000f8e023f */
[----:B------:R-:W-:Y:S01]  /*14b0*/  ULOP3.LUT UR43, UR7, 0xffff, URZ, 0xc0, !UPT ;  /* 0x0000ffff072b7892 */ /* 0x000fe2000f8ec03f */
        /* <DEDUP_REMOVED lines=17> */
.L_x_5421:
[----:B------:R-:W-:Y:S01]  /*15d0*/  UMOV UR44, UR6 ;  /* 0x00000006002c7c82 */ /* 0x000fe20008000000 */
[----:B------:R-:W-:Y:S05]  /*15e0*/  @!P1 BRA `(.L_x_5422) ;  /* 0x00000000001c9947 */ /* 0x000fea0003800000 */
[----:B------:R-:W-:Y:S02]  /*15f0*/  ULDC.64 UR8, c[0x0][0xa20] ;  /* 0x0002880000087ab9 */ /* 0x000fe40000000a00 */
[----:B------:R-:W-:-:S06]  /*1600*/  UIMAD.WIDE UR6, UR6, 0x4, UR8 ;  /* 0x00000004060678a5 */ /* 0x000fcc000f8e0208 */
[----:B------:R-:W-:Y:S02]  /*1610*/  IMAD.U32 R4, RZ, RZ, UR6 ;  /* 0x00000006ff047e24 */ /* 0x000fe4000f8e00ff */
[----:B------:R-:W-:-:S05]  /*1620*/  IMAD.U32 R5, RZ, RZ, UR7 ;  /* 0x00000007ff057e24 */ /* 0x000fca000f8e00ff */
[----:B------:R-:W2:Y:S02]  /*1630*/  LDG.E R4, desc[UR54][R4.64] ;  /* 0x0000003604047981 */ /* 0x000ea4000c1e1900 */
[----:B--2---:R-:W-:Y:S01]  /*1640*/  R2UR UR4, R4 ;  /* 0x00000000040472ca */ /* 0x004fe200000e0000 */
[----:B------:R-:W-:-:S14]  /*1650*/  BRA `(.L_x_5423) ;  /* 0x0000000000347947 */ /* 0x000fdc0003800000 */
.L_x_5422:
        /* <DEDUP_REMOVED lines=13> */
.L_x_5423:
[----:B------:R-:W-:Y:S02]  /*1730*/  UISETP.NE.AND UP0, UPT, UR46, 0x1, UPT ;  /* 0x000000012e00788c */ /* 0x000fe4000bf05270 */
[----:B------:R-:W-:Y:S02]  /*1740*/  UIADD3 UR48, UR4, -UR48, URZ ;  /* 0x8000003004307290 */ /* 0x000fe4000fffe03f */
[----:B------:R-:W-:Y:S02]  /*1750*/  USHF.L.U32 UR45, UR5, 0x6, URZ ;  /* 0x00000006052d7899 */ /* 0x000fe4000800063f */
[----:B------:R-:W-:Y:S01]  /*1760*/  UIADD3 UR4, UR48, 0x3f, URZ ;  /* 0x0000003f30047890 */ /* 0x000fe2000fffe03f */
[----:B------:R-:W-:-:S03]  /*1770*/  PLOP3.LUT P0, PT, PT, PT, UP0, 0x80, 0x0 ;  /* 0x000000000000781c */ /* 0x000fc60003f0f008 */
[----:B------:R-:W-:-:S04]  /*1780*/  USHF.R.S32.HI UR6, URZ, 0x1f, UR4 ;  /* 0x0000001f3f067899 */ /* 0x000fc80008011404 */
[----:B------:R-:W-:-:S04]  /*1790*/  ULEA.HI UR6, UR6, UR4, URZ, 0x6 ;  /* 0x0000000406067291 */ /* 0x000fc8000f8f303f */
[----:B------:R-:W-:Y:S02]  /*17a0*/  USHF.R.S32.HI UR6, URZ, 0x6, UR6 ;  /* 0x000000063f067899 */ /* 0x000fe40008011406 */
[----:B------:R-:W-:Y:S10]  /*17b0*/  @!P0 BRA `(.L_x_5424) ;  /* 0x0000002400148947 */ /* 0x000ff40003800000 */
[----:B------:R-:W-:Y:S01]  /*17c0*/  ULDC UR4, c[0x0][0x448] ;  /* 0x0001120000047ab9 */ /* 0x000fe20000000800 */
[----:B------:R-:W-:Y:S02]  /*17d0*/  UIADD3 UR7, UR45, 0x3f, URZ ;  /* 0x0000003f2d077890 */ /* 0x000fe4000fffe03f */
[----:B------:R-:W-:Y:S02]  /*17e0*/  UISETP.NE.AND UP0, UPT, UR4, 0x1, UPT ;  /* 0x000000010400788c */ /* 0x000fe4000bf05270 */
[----:B------:R-:W-:Y:S01]  /*17f0*/  UIADD3 UR10, UR48, 0x1, -UR50 ;  /* 0x00000001300a7890 */ /* 0x000fe2000fffe832 */
[----:B------:R-:W-:Y:S02]  /*1800*/  ULDC.64 UR4, c[0x0][0x9e0] ;  /* 0x0002780000047ab9 */ /* 0x000fe40000000a00 */
[----:B------:R-:W-:-:S06]  /*1810*/  UISETP.GE.AND UP1, UPT, UR5, 0x1, UPT ;  /* 0x000000010500788c */ /* 0x000fcc000bf26270 */
[----:B------:R-:W-:Y:S01]  /*1820*/  @UP0 ULDC UR8, c[0x0][0x44c] ;  /* 0x0001130000080ab9 */ /* 0x000fe20000000800 */
[----:B------:R-:W-:Y:S01]  /*1830*/  PLOP3.LUT P1, PT, PT, PT, UP1, 0x80, 0x0 ;  /* 0x000000000000781c */ /* 0x000fe20003f2f018 */
[----:B------:R-:W-:Y:S01]  /*1840*/  UIMAD.WIDE.U32 UR8, UR7, UR8, URZ ;  /* 0x00000008070872a5 */ /* 0x000fe2000f8e003f */
[----:B------:R-:W-:-:S03]  /*1850*/  @UP0 ULDC UR11, c[0x0][0x450] ;  /* 0x00011400000b0ab9 */ /* 0x000fc60000000800 */
[----:B------:R-:W-:-:S04]  /*1860*/  @UP0 USHF.R.U32.HI UR7, URZ, UR11, UR9 ;  /* 0x0000000b3f070299 */ /* 0x000fc80008011609 */
[----:B------:R-:W-:-:S04]  /*1870*/  UIADD3 UR10, UR10, UR7, URZ ;  /* 0x000000070a0a7290 */ /* 0x000fc8000fffe03f */
[----:B------:R-:W-:Y:S01]  /*1880*/  UIADD3 UR4, UR10, UR4, URZ ;  /* 0x000000040a047290 */ /* 0x000fe2000fffe03f */
[----:B------:R-:W-:Y:S11]  /*1890*/  @!P1 BRA `(.L_x_5425) ;  /* 0x0000000000449947 */ /* 0x000ff60003800000 */
        /* <DEDUP_REMOVED lines=10> */
.L_x_5426:
[----:B------:R-:W-:-:S11]  /*1940*/  UISETP.NE.AND UP1, UPT, UR5, 0x1, UPT ;  /* 0x000000010500788c */ /* 0x000fd6000bf25270 */
[----:B------:R-:W-:Y:S02]  /*1950*/  @UP1 ULDC.64 UR10, c[0x0][0x9e8] ;  /* 0x00027a00000a1ab9 */ /* 0x000fe40000000a00 */
[----:B------:R-:W-:-:S04]  /*1960*/  UIMAD.WIDE.U32 UR8, UR7, UR10, URZ ;  /* 0x0000000a070872a5 */ /* 0x000fc8000f8e003f */
[----:B------:R-:W-:-:S12]  /*1970*/  @UP1 USHF.R.U32.HI UR7, URZ, UR11, UR9 ;  /* 0x0000000b3f071299 */ /* 0x000fd80008011609 */
.L_x_5427:
[----:B------:R-:W-:-:S04]  /*1980*/  UIMAD UR7, UR7, UR5, UR5 ;  /* 0x00000005070772a4 */ /* 0x000fc8000f8e0205 */
[----:B------:R-:W-:-:S04]  /*1990*/  UISETP.LT.AND UP1, UPT, UR4, UR7, UPT ;  /* 0x000000070400728c */ /* 0x000fc8000bf21270 */
[----:B------:R-:W-:-:S12]  /*19a0*/  USEL UR4, UR4, UR7, UP1 ;  /* 0x0000000704047287 */ /* 0x000fd80008800000 */
.L_x_5425:
[----:B------:R-:W-:Y:S01]  /*19b0*/  UIADD3 UR4, UR4, 0x3f, URZ ;  /* 0x0000003f04047890 */ /* 0x000fe2000fffe03f */
[----:B------:R-:W-:Y:S01]  /*19c0*/  @UP0 ULDC UR8, c[0x0][0x44c] ;  /* 0x0001130000080ab9 */ /* 0x000fe20000000800 */
[----:B------:R-:W-:Y:S02]  /*19d0*/  @UP0 ULDC UR10, c[0x0][0x450] ;  /* 0x00011400000a0ab9 */ /* 0x000fe40000000800 */
[----:B------:R-:W-:Y:S02]  /*19e0*/  USHF.R.S32.HI UR7, URZ, 0x1f, UR4 ;  /* 0x0000001f3f077899 */ /* 0x000fe40008011404 */
[----:B------:R-:W-:Y:S02]  /*19f0*/  UIMAD.WIDE.U32 UR8, UR45, UR8, URZ ;  /* 0x000000082d0872a5 */ /* 0x000fe4000f8e003f */
[----:B------:R-:W-:-:S03]  /*1a00*/  ULEA.HI UR7, UR7, UR4, URZ, 0x6 ;  /* 0x0000000407077291 */ /* 0x000fc6000f8f303f */
[----:B------:R-:W-:Y:S01]  /*1a10*/  UMOV UR4, UR45 ;  /* 0x0000002d00047c82 */ /* 0x000fe20008000000 */
[----:B------:R-:W-:Y:S02]  /*1a20*/  @UP0 USHF.R.U32.HI UR4, URZ, UR10, UR9 ;  /* 0x0000000a3f040299 */ /* 0x000fe40008011609 */
[----:B------:R-:W-:Y:S02]  /*1a30*/  USHF.R.S32.HI UR7, URZ, 0x6, UR7 ;  /* 0x000000063f077899 */ /* 0x000fe40008011407 */
[----:B------:R-:W-:Y:S02]  /*1a40*/  UIADD3 UR48, UR4, UR48, -UR50 ;  /* 0x0000003004307290 */ /* 0x000fe4000fffe832 */
[----:B------:R-:W-:Y:S01]  /*1a50*/  UISETP.LT.AND UP0, UPT, UR6, UR7, UPT ;  /* 0x000000070600728c */ /* 0x000fe2000bf01270 */
[----:B------:R-:W-:-:S03]  /*1a60*/  ULDC UR4, c[0x0][0x9dc] ;  /* 0x0002770000047ab9 */ /* 0x000fc60000000800 */
        /* <DEDUP_REMOVED lines=13> */
.L_x_5429:
[----:B------:R-:W-:-:S11]  /*1b40*/  UISETP.NE.AND UP0, UPT, UR5, 0x1, UPT ;  /* 0x000000010500788c */ /* 0x000fd6000bf05270 */
[----:B------:R-:W-:Y:S02]  /*1b50*/  @UP0 ULDC.64 UR10, c[0x0][0x9e8] ;  /* 0x00027a00000a0ab9 */ /* 0x000fe40000000a00 */
[----:B------:R-:W-:-:S04]  /*1b60*/  UIMAD.WIDE.U32 UR6, UR48, UR10, URZ ;  /* 0x0000000a300672a5 */ /* 0x000fc8000f8e003f */
[----:B------:R-:W-:-:S12]  /*1b70*/  @UP0 USHF.R.U32.HI UR48, URZ, UR11, UR7 ;  /* 0x0000000b3f300299 */ /* 0x000fd80008011607 */
.L_x_5430:
[----:B------:R-:W-:-:S04]  /*1b80*/  UIMAD UR5, UR48, UR5, URZ ;  /* 0x00000005300572a4 */ /* 0x000fc8000f8e023f */
[----:B------:R-:W-:-:S04]  /*1b90*/  UISETP.LT.AND UP0, UPT, UR4, UR5, UPT ;  /* 0x000000050400728c */ /* 0x000fc8000bf01270 */
[----:B------:R-:W-:-:S12]  /*1ba0*/  USEL UR4, UR4, UR5, !UP0 ;  /* 0x0000000504047287 */ /* 0x000fd8000c000000 */
.L_x_5428:
[----:B------:R-:W-:Y:S02]  /*1bb0*/  USHF.R.S32.HI UR5, URZ, 0x1f, UR4 ;  /* 0x0000001f3f057899 */ /* 0x000fe40008011404 */
[----:B------:R-:W-:Y:S02]  /*1bc0*/  ULOP3.LUT UR20, UR42, 0xff, URZ, 0xc0, !UPT ;  /* 0x000000ff2a147892 */ /* 0x000fe4000f8ec03f */
[----:B------:R-:W-:-:S03]  /*1bd0*/  ULEA.HI UR5, UR5, UR4, URZ, 0x6 ;  /* 0x0000000405057291 */ /* 0x000fc6000f8f303f */
[----:B------:R-:W-:Y:S01]  /*1be0*/  UMOV UR4, URZ ;  /* 0x0000003f00047c82 */ /* 0x000fe20008000000 */
[----:B------:R-:W-:-:S04]  /*1bf0*/  USHF.R.S32.HI UR5, URZ, 0x6, UR5 ;  /* 0x000000063f057899 */ /* 0x000fc80008011405 */
[----:B------:R-:W-:-:S04]  /*1c00*/  UISETP.LT.AND UP0, UPT, URZ, UR5, UPT ;  /* 0x000000053f00728c */ /* 0x000fc8000bf01270 */
[----:B------:R-:W-:-:S04]  /*1c10*/  USEL UR10, URZ, UR5, !UP0 ;  /* 0x000000053f0a7287 */ /* 0x000fc8000c000000 */
[----:B------:R-:W-:-:S06]  /*1c20*/  UISETP.GT.AND UP0, UPT, UR9, UR10, UPT ;  /* 0x0000000a0900728c */ /* 0x000fcc000bf04270 */
[----:B------:R-:W-:-:S13]  /*1c30*/  PLOP3.LUT P0, PT, PT, PT, UP0, 0x80, 0x0 ;  /* 0x000000000000781c */ /* 0x000fda0003f0f008 */
[----:B------:R-:W-:Y:S05]  /*1c40*/  @!P0 BRA `(.L_x_5431) ;  /* 0x0000000000948947 */ /* 0x000fea0003800000 */
[----:B------:R-:W-:-:S04]  /*1c50*/  USHF.R.U32.HI UR11, URZ, 0x10, UR42 ;  /* 0x000000103f0b7899 */ /* 0x000fc8000801162a */
[----:B------:R-:W-:-:S11]  /*1c60*/  UISETP.NE.AND UP0, UPT, UR11, URZ, UPT ;  /* 0x0000003f0b00728c */ /* 0x000fd6000bf05270 */
[----:B------:R-:W-:Y:S02]  /*1c70*/  @!UP0 ULDC UR11, c[0x0][0x9f0] ;  /* 0x00027c00000b8ab9 */ /* 0x000fe40000000800 */
[----:B------:R-:W-:Y:S01]  /*1c80*/  IMAD.U32 R4, RZ, RZ, UR11 ;  /* 0x0000000bff047e24 */ /* 0x000fe2000f8e00ff */
[----:B------:R-:W-:-:S04]  /*1c90*/  UIADD3 UR4, UR11, -0x1, UR9 ;  /* 0xffffffff0b047890 */ /* 0x000fc8000fffe009 */
[-C--:B------:R-:W-:Y:S01]  /*1ca0*/  IABS R0, R4.reuse ;  /* 0x0000000400007213 */ /* 0x080fe20000000000 */
[----:B------:R-:W-:Y:S01]  /*1cb0*/  UIADD3 UR6, -UR10, UR4, URZ ;  /* 0x000000040a067290 */ /* 0x000fe2000fffe13f */
[----:B------:R-:W-:Y:S02]  /*1cc0*/  IABS R6, R4 ;  /* 0x0000000400067213 */ /* 0x000fe40000000000 */
[----:B------:R-:W-:Y:S01]  /*1cd0*/  R2UR UR12, R0 ;  /* 0x00000000000c72ca */ /* 0x000fe200000e0000 */
[----:B------:R-:W-:Y:S02]  /*1ce0*/  UMOV UR4, URZ ;  /* 0x0000003f00047c82 */ /* 0x000fe40008000000 */
[----:B------:R-:W-:Y:S01]  /*1cf0*/  IMAD.U32 R5, RZ, RZ, UR6 ;  /* 0x00000006ff057e24 */ /* 0x000fe2000f8e00ff */
[----:B------:R-:W-:-:S04]  /*1d00*/  ULOP3.LUT UR6, UR6, UR11, URZ, 0x3c, !UPT ;  /* 0x0000000b06067292 */ /* 0x000fc8000f8e3c3f */
[----:B------:R-:W-:-:S05]  /*1d10*/  IABS R5, R5 ;  /* 0x0000000500057213 */ /* 0x000fca0000000000 */
[----:B------:R-:W0:Y:S01]  /*1d20*/  I2F.RP R0, UR12 ;  /* 0x0000000c00007d06 */ /* 0x000e220008209400 */
[----:B------:R-:W-:-:S05]  /*1d30*/  IMAD.MOV.U32 R4, RZ, RZ, R5 ;  /* 0x000000ffff047224 */ /* 0x000fca00078e0005 */
[----:B------:R-:W-:Y:S02]  /*1d40*/  R2UR UR8, R4 ;  /* 0x00000000040872ca */ /* 0x000fe400000e0000 */
[----:B0-----:R-:W0:Y:S02]  /*1d50*/  MUFU.RCP R0, R0 ;  /* 0x0000000000007308 */ /* 0x001e240000001000 */
[----:B0-----:R-:W-:Y:S02]  /*1d60*/  VIADD R3, R0, 0xffffffe ;  /* 0x0ffffffe00037836 */ /* 0x001fe40000000000 */
        /* <DEDUP_REMOVED lines=19> */
.L_x_5431:
[----:B------:R-:W-:Y:S01]  /*1ea0*/  UIMAD UR20, UR20, UR4, UR10 ;  /* 0x00000004141472a4 */ /* 0x000fe2000f8e020a */
[----:B------:R-:W-:Y:S01]  /*1eb0*/  IMAD.U32 R0, RZ, RZ, UR9 ;  /* 0x00000009ff007e24 */ /* 0x000fe2000f8e00ff */
[----:B------:R-:W-:Y:S01]  /*1ec0*/  PLOP3.LUT P0, PT, PT, PT, PT, 0x80, 0x0 ;  /* 0x000000000000781c */ /* 0x000fe20003f0f070 */
[----:B------:R-:W-:Y:S01]  /*1ed0*/  IMAD.U32 R3, RZ, RZ, UR4 ;  /* 0x00000004ff037e24 */ /* 0x000fe2000f8e00ff */
[----:B------:R-:W-:Y:S01]  /*1ee0*/  CS2R R150, SRZ ;  /* 0x0000000000967805 */ /* 0x000fe2000001ff00 */
[----:B------:R-:W-:Y:S01]  /*1ef0*/  IMAD.MOV.U32 R12, RZ, RZ, RZ ;  /* 0x000000ffff0c7224 */ /* 0x000fe200078e00ff */
[----:B------:R-:W-:Y:S02]  /*1f00*/  CS2R R148, SRZ ;  /* 0x0000000000947805 */ /* 0x000fe4000001ff00 */
[----:B------:R-:W-:Y:S02]  /*1f10*/  CS2R R146, SRZ ;  /* 0x0000000000927805 */ /* 0x000fe4000001ff00 */
[----:B------:R-:W-:Y:S01]  /*1f20*/  VIADDMNMX R0, R3, UR20, R0, PT ;  /* 0x0000001403007c46 */ /* 0x000fe2000b800100 */
[----:B------:R-:W-:Y:S01]  /*1f30*/  IMAD.MOV.U32 R3, RZ, RZ, RZ ;  /* 0x000000ffff037224 */ /* 0x000fe200078e00ff */
        /* <DEDUP_REMOVED lines=15> */
[----:B------:R-:W-:Y:S01]  /*2030*/  UISETP.GT.AND UP0, UPT, UR22, UR20, UPT ;  /* 0x000000141600728c */ /* 0x000fe2000bf04270 */
[----:B------:R-:W-:Y:S02]  /*2040*/  CS2R R116, SRZ ;  /* 0x0000000000747805 */ /* 0x000fe4000001ff00 */
[----:B------:R-:W-:Y:S02]  /*2050*/  CS2R R114, SRZ ;  /* 0x0000000000727805 */ /* 0x000fe4000001ff00 */
[----:B------:R-:W-:Y:S02]  /*2060*/  CS2R R112, SRZ ;  /* 0x0000000000707805 */ /* 0x000fe4000001ff00 */
[----:B------:R-:W-:-:S02]  /*2070*/  CS2R R110, SRZ ;  /* 0x00000000006e7805 */ /* 0x000fc4000001ff00 */
[----:B------:R-:W-:Y:S02]  /*2080*/  CS2R R108, SRZ ;  /* 0x00000000006c7805 */ /* 0x000fe4000001ff00 */
[----:B------:R-:W-:Y:S02]  /*2090*/  PLOP3.LUT P1, PT, PT, PT, UP0, 0x80, 0x0 ;  /* 0x000000000000781c */ /* 0x000fe40003f2f008 */
        /* <DEDUP_REMOVED lines=60> */
.L_x_5433:
[----:B------:R-:W-:Y:S01]  /*2460*/  ULEA UR23, UR38, UR41, 0x3 ;  /* 0x0000002926177291 */ /* 0x000fe2000f8e183f */
[----:B------:R-:W-:-:S05]  /*2470*/  IMAD.U32 R0, RZ, RZ, UR37 ;  /* 0x00000025ff007e24 */ /* 0x000fca000f8e00ff */
[----:B------:R-:W-:-:S04]  /*2480*/  SHF.L.U32 R0, R0, 0x1f, RZ ;  /* 0x0000001f00007819 */ /* 0x000fc800000006ff */
[----:B------:R-:W0:Y:S02]  /*2490*/  SYNCS.PHASECHK.TRANS64.TRYWAIT P1, [UR23+0x28c50], R0 ;  /* 0x028c5000ff0075a7 */ /* 0x000e240008020157 */
[----:B0-----:R-:W-:Y:S05]  /*24a0*/  @!P1 BRA `(.L_x_5434) ;  /* 0x0000016800409947 */ /* 0x001fea0003800000 */
.L_x_5638:
[----:B------:R-:W-:Y:S01]  /*24b0*/  BAR.SYNC.DEFER_BLOCKING 0xe, 0x100 ;  /* 0x0384000000007b1d */ /* 0x000fe20000010000 */
[----:B------:R-:W-:Y:S02]  /*24c0*/  UIADD3 UR4, UR41, 0x26800, URZ ;  /* 0x0002680029047890 */ /* 0x000fe4000fffe03f */
[----:B------:R-:W-:Y:S02]  /*24d0*/  ULEA UR18, UR38, UR21, 0xc ;  /* 0x0000001526127291 */ /* 0x000fe4000f8e603f */
[----:B------:R-:W-:Y:S01]  /*24e0*/  USHF.R.U32.HI UR4, URZ, 0x4, UR4 ;  /* 0x000000043f047899 */ /* 0x000fe20008011604 */
[----:B------:R-:W-:Y:S01]  /*24f0*/  UMOV UR19, 0x40000040 ;  /* 0x4000004000137882 */ /* 0x000fe20000000000 */
[----:B------:R-:W-:Y:S02]  /*2500*/  UMOV UR17, 0x40000040 ;  /* 0x4000004000117882 */ /* 0x000fe40000000000 */
[----:B------:R-:W-:Y:S02]  /*2510*/  ULOP3.LUT UR4, UR4, 0x3fff, URZ, 0xc0, !UPT ;  /* 0x00003fff04047892 */ /* 0x000fe4000f8ec03f */
[----:B------:R-:W-:-:S02]  /*2520*/  UIADD3 UR6, UR18, 0x80, URZ ;  /* 0x0000008012067890 */ /* 0x000fc4000fffe03f */
[----:B------:R-:W-:Y:S01]  /*2530*/  ULOP3.LUT UR16, UR4, 0x10000, URZ, 0xfc, !UPT ;  /* 0x0001000004107892 */ /* 0x000fe2000f8efc3f */
[----:B------:R-:W-:Y:S01]  /*2540*/  UMOV UR7, 0x40000040 ;  /* 0x4000004000077882 */ /* 0x000fe20000000000 */
[----:B------:R-:W-:Y:S02]  /*2550*/  UMOV UR5, 0x40000040 ;  /* 0x4000004000057882 */ /* 0x000fe40000000000 */
[----:B------:R-:W-:Y:S02]  /*2560*/  UIADD3 UR4, UR16, 0x2, URZ ;  /* 0x0000000210047890 */ /* 0x000fe4000fffe03f */
[----:B------:R-:W-:Y:S02]  /*2570*/  UIADD3 UR10, UR18, 0x100, URZ ;  /* 0x00000100120a7890 */ /* 0x000fe4000fffe03f */
[----:B------:R-:W-:Y:S01]  /*2580*/  UIADD3 UR8, UR16, 0x4, URZ ;  /* 0x0000000410087890 */ /* 0x000fe2000fffe03f */
[----:B------:R-:W-:Y:S01]  /*2590*/  UMOV UR11, 0x40000040 ;  /* 0x40000040000b7882 */ /* 0x000fe20000000000 */
[----:B------:R-:W-:Y:S01]  /*25a0*/  WARPGROUP.ARRIVE ;  /* 0x00000000000079c5 */ /* 0x000fe20000000000 */
[----:B------:R-:W-:Y:S01]  /*25b0*/  UMOV UR9, 0x40000040 ;  /* 0x4000004000097882 */ /* 0x000fe20000000000 */
[----:B------:R-:W-:-:S02]  /*25c0*/  UIADD3 UR14, UR18, 0x180, URZ ;  /* 0x00000180120e7890 */ /* 0x000fc4000fffe03f */
[----:B------:R-:W-:Y:S02]  /*25d0*/  UIADD3 UR12, UR16, 0x6, URZ ;  /* 0x00000006100c7890 */ /* 0x000fe4000fffe03f */
[----:B------:R-:W-:Y:S01]  /*25e0*/  HGMMA.64x256x16.F32 R24, gdesc[UR16].tnspB, RZ, !UPT, gsb0 ;  /* 0x43e00000101879f0 */ /* 0x000fe2000c0008ff */
[----:B------:R-:W-:Y:S01]  /*25f0*/  UMOV UR15, 0x40000040 ;  /* 0x40000040000f7882 */ /* 0x000fe20000000000 */
[----:B------:R-:W-:Y:S01]  /*2600*/  UMOV UR13, 0x40000040 ;  /* 0x40000040000d7882 */ /* 0x000fe20000000000 */
        /* <DEDUP_REMOVED lines=16> */
.L_x_5435:
        /* <DEDUP_REMOVED lines=8> */
.L_x_5442:
[----:B------:R-:W-:Y:S01]  /*2790*/  BAR.SYNC.DEFER_BLOCKING 0xe, 0x100 ;  /* 0x0384000000007b1d */ /* 0x000fe20000010000 */
[----:B01----:R-:W-:Y:S01]  /*27a0*/  IMAD.U32 R0, RZ, RZ, UR38 ;  /* 0x00000026ff007e24 */ /* 0x003fe2000f8e00ff */
[----:B------:R-:W-:-:S03]  /*27b0*/  UIADD3 UR38, UR38, 0x1, URZ ;  /* 0x0000000126267890 */ /* 0x000fc6000fffe03f */
[----:B------:R-:W-:Y:S01]  /*27c0*/  IMAD R0, R0, 0x40, R17 ;  /* 0x0000004000007824 */ /* 0x000fe200078e0211 */
[----:B------:R-:W-:Y:S01]  /*27d0*/  UISETP.NE.AND UP0, UPT, UR38, 0x2, UPT ;  /* 0x000000022600788c */ /* 0x000fe2000bf05270 */
[----:B------:R-:W-:Y:S01]  /*27e0*/  UMOV UR6, UR22 ;  /* 0x0000001600067c82 */ /* 0x000fe20008000000 */
[----:B------:R-:W-:Y:S02]  /*27f0*/  UIADD3 UR22, UR22, -0x1, URZ ;  /* 0xffffffff16167890 */ /* 0x000fe4000fffe03f */
[----:B------:R-:W-:Y:S01]  /*2800*/  LEA R0, R0, UR41, 0x2 ;  /* 0x0000002900007c11 */ /* 0x000fe2000f8e10ff */
[----:B------:R-:W-:Y:S02]  /*2810*/  UISETP.GT.AND UP1, UPT, UR6, UR20, UPT ;  /* 0x000000140600728c */ /* 0x000fe4000bf24270 */
[----:B------:R-:W-:Y:S02]  /*2820*/  USEL UR6, URZ, 0x1, UP0 ;  /* 0x000000013f067887 */ /* 0x000fe40008000000 */
[----:B------:R-:W-:-:S02]  /*2830*/  USEL UR38, UR38, URZ, UP0 ;  /* 0x0000003f26267287 */ /* 0x000fc40008000000 */
        /* <DEDUP_REMOVED lines=133> */
.L_x_5437:
[----:B------:R-:W-:Y:S01]  /*3090*/  ULEA UR23, UR38, UR41, 0x3 ;  /* 0x0000002926177291 */ /* 0x000fe2000f8e183f */
[----:B------:R-:W-:-:S05]  /*30a0*/  IMAD.U32 R0, RZ, RZ, UR37 ;  /* 0x00000025ff007e24 */ /* 0x000fca000f8e00ff */
[----:B------:R-:W-:-:S04]  /*30b0*/  SHF.L.U32 R0, R0, 0x1f, RZ ;  /* 0x0000001f00007819 */ /* 0x000fc800000006ff */
[----:B------:R0:W1:Y:S01]  /*30c0*/  SYNCS.PHASECHK.TRANS64.TRYWAIT P1, [UR23+0x28c50], R0 ;  /* 0x028c5000ff0075a7 */ /* 0x0000620008020157 */
[----:B------:R-:W-:Y:S05]  /*30d0*/  @!P0 BRA `(.L_x_5438) ;  /* 0x0000000000048947 */ /* 0x000fea0003800000 */
[----:B------:R-:W-:Y:S01]  /*30e0*/  BPT.TRAP 0x1 ;  /* 0x000000040000795c */ /* 0x000fe20000300000 */
.L_x_5438:
[----:B-1----:R-:W-:Y:S05]  /*30f0*/  @P1 BRA `(.L_x_5439) ;  /* 0x0000000000081947 */ /* 0x002fea0003800000 */
[----:B------:R-:W1:Y:S02]  /*3100*/  SYNCS.PHASECHK.TRANS64.TRYWAIT P1, [UR23+0x28c50], R0 ;  /* 0x028c5000ff0075a7 */ /* 0x000e640008020157 */
[----:B-1----:R-:W-:Y:S05]  /*3110*/  @!P1 BRA `(.L_x_5440) ;  /* 0x0000015c003c9947 */ /* 0x002fea0003800000 */
.L_x_5439:
        /* <DEDUP_REMOVED lines=26> */
.L_x_5441:
[----:B------:R-:W-:Y:S01]  /*32c0*/  UIADD3 UR6, UR23, 0x28c60, URZ ;  /* 0x00028c6017067890 */ /* 0x000fe2000fffe03f */
[----:B------:R-:W-:-:S03]  /*32d0*/  PLOP3.LUT P1, PT, PT, PT, UP1, 0x80, 0x0 ;  /* 0x000000000000781c */ /* 0x000fc60003f2f018 */
[----:B------:R-:W-:-:S09]  /*32e0*/  UPRMT UR6, UR40, 0x654, UR6 ;  /* 0x0000065428067896 */ /* 0x000fd20008000006 */
[----:B------:R-:W-:Y:S01]  /*32f0*/  SYNCS.ARRIVE.TRANS64.RED.A1T0 RZ, [UR6], RZ ;  /* 0x000000ffffff79a7 */ /* 0x000fe20008100406 */
[----:B------:R-:W-:Y:S05]  /*3300*/  @P1 BRA `(.L_x_5442) ;  /* 0xfffffff400201947 */ /* 0x000fea000383ffff */
.L_x_5436:
[----:B------:R-:W-:Y:S01]  /*3310*/  BAR.SYNC.DEFER_BLOCKING 0xe, 0x100 ;  /* 0x0384000000007b1d */ /* 0x000fe20000010000 */
[----:B01----:R-:W-:Y:S01]  /*3320*/  IMAD.U32 R0, RZ, RZ, UR38 ;  /* 0x00000026ff007e24 */ /* 0x003fe2000f8e00ff */
[----:B------:R-:W-:Y:S01]  /*3330*/  UIADD3 UR38, UR38, 0x1, URZ ;  /* 0x0000000126267890 */ /* 0x000fe2000fffe03f */
[----:B------:R-:W-:Y:S01]  /*3340*/  PLOP3.LUT P0, PT, PT, PT, PT, 0x8, 0x0 ;  /* 0x000000000000781c */ /* 0x000fe20003f0e170 */
[----:B------:R-:W-:Y:S02]  /*3350*/  IMAD.MOV.U32 R12, RZ, RZ, RZ ;  /* 0x000000ffff0c7224 */ /* 0x000fe400078e00ff */
        /* <DEDUP_REMOVED lines=139> */
.L_x_5424:
[----:B------:R-:W-:Y:S01]  /*3c10*/  ULDC UR4, c[0x0][0x448] ;  /* 0x0001120000047ab9 */ /* 0x000fe20000000800 */
[----:B------:R-:W-:Y:S02]  /*3c20*/  UIADD3 UR7, UR45, 0x3f, URZ ;  /* 0x0000003f2d077890 */ /* 0x000fe4000fffe03f */
[----:B------:R-:W-:Y:S02]  /*3c30*/  UISETP.NE.AND UP0, UPT, UR4, 0x1, UPT ;  /* 0x000000010400788c */ /* 0x000fe4000bf05270 */
[----:B------:R-:W-:Y:S01]  /*3c40*/  UIADD3 UR10, UR48, 0x1, -UR50 ;  /* 0x00000001300a7890 */ /* 0x000fe2000fffe832 */
[----:B------:R-:W-:Y:S01]  /*3c50*/  ULDC.64 UR4, c[0x0][0x9e0] ;  /* 0x0002780000047ab9 */ /* 0x000fe20000000a00 */
[----:B------:R-:W-:-:S07]  /*3c60*/  UP2UR UR52, UPR, URZ, 0x1 ;  /* 0x000000013f347883 */ /* 0x000fce0008000000 */
[----:B------:R-:W-:Y:S01]  /*3c70*/  @UP0 ULDC UR8, c[0x0][0x44c] ;  /* 0x0001130000080ab9 */ /* 0x000fe20000000800 */
[----:B------:R-:W-:Y:S01]  /*3c80*/  @UP0 ULDC UR11, c[0x0][0x450] ;  /* 0x00011400000b0ab9 */ /* 0x000fe20000000800 */
[----:B------:R-:W-:-:S04]  /*3c90*/  UIMAD.WIDE.U32 UR8, UR7, UR8, URZ ;  /* 0x00000008070872a5 */ /* 0x000fc8000f8e003f */
[----:B------:R-:W-:Y:S02]  /*3ca0*/  @UP0 USHF.R.U32.HI UR7, URZ, UR11, UR9 ;  /* 0x0000000b3f070299 */ /* 0x000fe40008011609 */
[----:B------:R-:W-:Y:S02]  /*3cb0*/  UISETP.GE.AND UP0, UPT, UR5, 0x1, UPT ;  /* 0x000000010500788c */ /* 0x000fe4000bf06270 */
[----:B------:R-:W-:Y:S02]  /*3cc0*/  UIADD3 UR8, UR10, UR7, URZ ;  /* 0x000000070a087290 */ /* 0x000fe4000fffe03f */
[----:B------:R-:W-:Y:S02]  /*3cd0*/  UP2UR UR51, UPR, URZ, 0x1 ;  /* 0x000000013f337883 */ /* 0x000fe40008000000 */
[----:B------:R-:W-:Y:S01]  /*3ce0*/  PLOP3.LUT P0, PT, PT, PT, UP0, 0x40, 0x0 ;  /* 0x000000000000781c */ /* 0x000fe20003f0e808 */
[----:B------:R-:W-:-:S12]  /*3cf0*/  UIADD3 UR4, UR8, UR4, URZ ;  /* 0x0000000408047290 */ /* 0x000fd8000fffe03f */
        /* <DEDUP_REMOVED lines=11> */
.L_x_5444:
[----:B------:R-:W-:-:S11]  /*3db0*/  UISETP.NE.AND UP0, UPT, UR5, 0x1, UPT ;  /* 0x000000010500788c */ /* 0x000fd6000bf05270 */
[----:B------:R-:W-:Y:S02]  /*3dc0*/  @UP0 ULDC.64 UR10, c[0x0][0x9e8] ;  /* 0x00027a00000a0ab9 */ /* 0x000fe40000000a00 */
[----:B------:R-:W-:-:S04]  /*3dd0*/  UIMAD.WIDE.U32 UR8, UR7, UR10, URZ ;  /* 0x0000000a070872a5 */ /* 0x000fc8000f8e003f */
[----:B------:R-:W-:-:S12]  /*3de0*/  @UP0 USHF.R.U32.HI UR7, URZ, UR11, UR9 ;  /* 0x0000000b3f070299 */ /* 0x000fd80008011609 */
.L_x_5445:
[----:B------:R-:W-:-:S04]  /*3df0*/  UIMAD UR7, UR7, UR5, UR5 ;  /* 0x00000005070772a4 */ /* 0x000fc8000f8e0205 */
[----:B------:R-:W-:-:S04]  /*3e00*/  UISETP.LT.AND UP0, UPT, UR4, UR7, UPT ;  /* 0x000000070400728c */ /* 0x000fc8000bf01270 */
[----:B------:R-:W-:-:S12]  /*3e10*/  USEL UR4, UR4, UR7, UP0 ;  /* 0x0000000704047287 */ /* 0x000fd80008000000 */
.L_x_5443:
[----:B------:R-:W-:Y:S02]  /*3e20*/  UISETP.NE.AND UP0, UPT, UR52, URZ, UPT ;  /* 0x0000003f3400728c */ /* 0x000fe4000bf05270 */
[----:B------:R-:W-:Y:S02]  /*3e30*/  UIADD3 UR4, UR4, 0x3f, URZ ;  /* 0x0000003f04047890 */ /* 0x000fe4000fffe03f */
[----:B------:R-:W-:Y:S02]  /*3e40*/  UISETP.GE.AND UP1, UPT, UR5, 0x1, UPT ;  /* 0x000000010500788c */ /* 0x000fe4000bf26270 */
[----:B------:R-:W-:Y:S01]  /*3e50*/  USHF.R.S32.HI UR7, URZ, 0x1f, UR4 ;  /* 0x0000001f3f077899 */ /* 0x000fe20008011404 */
[----:B------:R-:W-:-:S03]  /*3e60*/  ULDC UR10, c[0x0][0x9dc] ;  /* 0x00027700000a7ab9 */ /* 0x000fc60000000800 */
[----:B------:R-:W-:Y:S01]  /*3e70*/  ULEA.HI UR7, UR7, UR4, URZ, 0x6 ;  /* 0x0000000407077291 */ /* 0x000fe2000f8f303f */
[----:B------:R-:W-:Y:S01]  /*3e80*/  PLOP3.LUT P0, PT, PT, PT, UP1, 0x40, 0x0 ;  /* 0x000000000000781c */ /* 0x000fe20003f0e818 */
[----:B------:R-:W-:Y:S01]  /*3e90*/  @UP0 ULDC UR8, c[0x0][0x44c] ;  /* 0x0001130000080ab9 */ /* 0x000fe20000000800 */
[----:B------:R-:W-:Y:S01]  /*3ea0*/  @UP0 ULDC UR11, c[0x0][0x450] ;  /* 0x00011400000b0ab9 */ /* 0x000fe20000000800 */
[----:B------:R-:W-:Y:S02]  /*3eb0*/  UIMAD.WIDE.U32 UR8, UR45, UR8, URZ ;  /* 0x000000082d0872a5 */ /* 0x000fe4000f8e003f */
[----:B------:R-:W-:Y:S01]  /*3ec0*/  UMOV UR4, UR45 ;  /* 0x0000002d00047c82 */ /* 0x000fe20008000000 */
[----:B------:R-:W-:Y:S02]  /*3ed0*/  USHF.R.S32.HI UR7, URZ, 0x6, UR7 ;  /* 0x000000063f077899 */ /* 0x000fe40008011407 */
[----:B------:R-:W-:Y:S02]  /*3ee0*/  @UP0 USHF.R.U32.HI UR4, URZ, UR11, UR9 ;  /* 0x0000000b3f040299 */ /* 0x000fe40008011609 */
[----:B------:R-:W-:-:S02]  /*3ef0*/  UISETP.LT.AND UP0, UPT, UR6, UR7, UPT ;  /* 0x000000070600728c */ /* 0x000fc4000bf01270 */
[----:B------:R-:W-:Y:S02]  /*3f00*/  UIADD3 UR4, UR4, UR48, -UR50 ;  /* 0x0000003004047290 */ /* 0x000fe4000fffe832 */
[----:B------:R-:W-:Y:S02]  /*3f10*/  USEL UR6, UR6, UR7, UP0 ;  /* 0x0000000706067287 */ /* 0x000fe40008000000 */
[----:B------:R-:W-:Y:S01]  /*3f20*/  UIADD3 UR7, UR4, -UR10, URZ ;  /* 0x8000000a04077290 */ /* 0x000fe2000fffe03f */
[----:B------:R-:W-:Y:S11]  /*3f30*/  @P0 BRA `(.L_x_5446) ;  /* 0x0000000000440947 */ /* 0x000ff60003800000 */
        /* <DEDUP_REMOVED lines=10> */
.L_x_5447:
[----:B------:R-:W-:-:S11]  /*3fe0*/  UISETP.NE.AND UP0, UPT, UR5, 0x1, UPT ;  /* 0x000000010500788c */ /* 0x000fd6000bf05270 */
[----:B------:R-:W-:Y:S02]  /*3ff0*/  @UP0 ULDC.64 UR10, c[0x0][0x9e8] ;  /* 0x00027a00000a0ab9 */ /* 0x000fe40000000a00 */
[----:B------:R-:W-:-:S04]  /*4000*/  UIMAD.WIDE.U32 UR8, UR4, UR10, URZ ;  /* 0x0000000a040872a5 */ /* 0x000fc8000f8e003f */
[----:B------:R-:W-:-:S12]  /*4010*/  @UP0 USHF.R.U32.HI UR4, URZ, UR11, UR9 ;  /* 0x0000000b3f040299 */ /* 0x000fd80008011609 */
.L_x_5448:
[----:B------:R-:W-:-:S04]  /*4020*/  UIMAD UR4, UR4, UR5, URZ ;  /* 0x00000005040472a4 */ /* 0x000fc8000f8e023f */
[----:B------:R-:W-:-:S04]  /*4030*/  UISETP.LT.AND UP0, UPT, UR7, UR4, UPT ;  /* 0x000000040700728c */ /* 0x000fc8000bf01270 */
[----:B------:R-:W-:-:S12]  /*4040*/  USEL UR7, UR7, UR4, !UP0 ;  /* 0x0000000407077287 */ /* 0x000fd8000c000000 */
.L_x_5446:
[----:B------:R-:W-:Y:S02]  /*4050*/  USHF.R.S32.HI UR4, URZ, 0x1f, UR7 ;  /* 0x0000001f3f047899 */ /* 0x000fe40008011407 */
[----:B------:R-:W-:Y:S02]  /*4060*/  ULOP3.LUT UR10, UR42, 0xff, URZ, 0xc0, !UPT ;  /* 0x000000ff2a0a7892 */ /* 0x000fe4000f8ec03f */
[----:B------:R-:W-:-:S04]  /*4070*/  ULEA.HI UR4, UR4, UR7, URZ, 0x6 ;  /* 0x0000000704047291 */ /* 0x000fc8000f8f303f */
[----:B------:R-:W-:-:S04]  /*4080*/  USHF.R.S32.HI UR4, URZ, 0x6, UR4 ;  /* 0x000000063f047899 */ /* 0x000fc80008011404 */
[----:B------:R-:W-:-:S04]  /*4090*/  UISETP.LT.AND UP0, UPT, URZ, UR4, UPT ;  /* 0x000000043f00728c */ /* 0x000fc8000bf01270 */
[----:B------:R-:W-:-:S03]  /*40a0*/  USEL UR47, URZ, UR4, !UP0 ;  /* 0x000000043f2f7287 */ /* 0x000fc6000c000000 */
[----:B------:R-:W-:Y:S01]  /*40b0*/  UMOV UR4, URZ ;  /* 0x0000003f00047c82 */ /* 0x000fe20008000000 */
        /* <DEDUP_REMOVED lines=40> */
.L_x_5449:
[----:B------:R-:W-:Y:S01]  /*4340*/  UIMAD UR47, UR10, UR4, UR47 ;  /* 0x000000040a2f72a4 */ /* 0x000fe2000f8e022f */
[----:B------:R-:W-:Y:S01]  /*4350*/  IMAD.U32 R168, RZ, RZ, UR6 ;  /* 0x00000006ffa87e24 */ /* 0x000fe2000f8e00ff */
[----:B------:R-:W-:Y:S01]  /*4360*/  PLOP3.LUT P0, PT, PT, PT, PT, 0x80, 0x0 ;  /* 0x000000000000781c */ /* 0x000fe20003f0f070 */
[----:B------:R-:W-:Y:S01]  /*4370*/  IMAD.U32 R5, RZ, RZ, UR4 ;  /* 0x00000004ff057e24 */ /* 0x000fe2000f8e00ff */
[----:B------:R-:W-:Y:S01]  /*4380*/  CS2R R150, SRZ ;  /* 0x0000000000967805 */ /* 0x000fe2000001ff00 */
[----:B------:R-:W-:Y:S01]  /*4390*/  IMAD.MOV.U32 R3, RZ, RZ, RZ ;  /* 0x000000ffff037224 */ /* 0x000fe200078e00ff */
[----:B------:R-:W-:Y:S01]  /*43a0*/  CS2R R148, SRZ ;  /* 0x0000000000947805 */ /* 0x000fe2000001ff00 */
[----:B------:R-:W-:Y:S01]  /*43b0*/  IMAD.MOV.U32 R12, RZ, RZ, RZ ;  /* 0x000000ffff0c7224 */ /* 0x000fe200078e00ff */
[----:B------:R-:W-:Y:S02]  /*43c0*/  VIADDMNMX R168, R5, UR47, R168, PT ;  /* 0x0000002f05a87c46 */ /* 0x000fe4000b8001a8 */
[----:B------:R-:W-:-:S02]  /*43d0*/  CS2R R146, SRZ ;  /* 0x0000000000927805 */ /* 0x000fc4000001ff00 */
[----:B------:R-:W-:Y:S02]  /*43e0*/  CS2R R144, SRZ ;  /* 0x0000000000907805 */ /* 0x000fe4000001ff00 */
[----:B------:R-:W-:Y:S02]  /*43f0*/  CS2R R142, SRZ ;  /* 0x00000000008e7805 */ /* 0x000fe4000001ff00 */
[----:B------:R-:W-:Y:S02]  /*4400*/  ISETP.GT.AND P1, PT, R168, UR47, PT ;  /* 0x0000002fa8007c0c */ /* 0x000fe4000bf24270 */
        /* <DEDUP_REMOVED lines=90> */
.L_x_5450:
        /* <DEDUP_REMOVED lines=12> */
.L_x_5639:
[----:B------:R-:W-:Y:S05]  /*4a70*/  @!P0 BRA `(.L_x_5452) ;  /* 0x0000000000048947 */ /* 0x000fea0003800000 */
[----:B------:R-:W-:Y:S01]  /*4a80*/  BPT.TRAP 0x1 ;  /* 0x000000040000795c */ /* 0x000fe20000300000 */
.L_x_5452:
[----:B------:R-:W-:Y:S02]  /*4a90*/  IMAD.U32 R7, RZ, RZ, UR38 ;  /* 0x00000026ff077e24 */ /* 0x000fe4000f8e00ff */
[----:B------:R-:W-:-:S03]  /*4aa0*/  IMAD.U32 R8, RZ, RZ, UR37 ;  /* 0x00000025ff087e24 */ /* 0x000fc6000f8e00ff */
[----:B------:R-:W-:Y:S02]  /*4ab0*/  LEA R7, R7, UR41, 0x3 ;  /* 0x0000002907077c11 */ /* 0x000fe4000f8e18ff */
[----:B------:R-:W-:-:S04]  /*4ac0*/  SHF.L.U32 R8, R8, 0x1f, RZ ;  /* 0x0000001f08087819 */ /* 0x000fc800000006ff */
[----:B------:R1:W2:Y:S01]  /*4ad0*/  SYNCS.PHASECHK.TRANS64.TRYWAIT P1, [R7+URZ+0x28c30], R8 ;  /* 0x028c3008070075a7 */ /* 0x0002a2000802017f */
[----:B------:R-:W-:Y:S05]  /*4ae0*/  @!P0 BRA `(.L_x_5453) ;  /* 0x0000000000048947 */ /* 0x000fea0003800000 */
[----:B------:R-:W-:Y:S01]  /*4af0*/  BPT.TRAP 0x1 ;  /* 0x000000040000795c */ /* 0x000fe20000300000 */
.L_x_5453:
[----:B--2---:R-:W-:Y:S05]  /*4b00*/  @P1 BRA `(.L_x_5454) ;  /* 0x0000000000081947 */ /* 0x004fea0003800000 */
[----:B------:R-:W2:Y:S02]  /*4b10*/  SYNCS.PHASECHK.TRANS64.TRYWAIT P1, [R7+URZ+0x28c30], R8 ;  /* 0x028c3008070075a7 */ /* 0x000ea4000802017f */
[----:B--2---:R-:W-:Y:S05]  /*4b20*/  @!P1 BRA `(.L_x_5455) ;  /* 0x0000014000e89947 */ /* 0x004fea0003800000 */
.L_x_5454:
        /* <DEDUP_REMOVED lines=40> */
.L_x_5456:
[----:B------:R-:W-:Y:S01]  /*4db0*/  UISETP.NE.AND UP1, UPT, UR52, URZ, UPT ;  /* 0x0000003f3400728c */ /* 0x000fe2000bf25270 */
[----:B------:R-:W-:Y:S01]  /*4dc0*/  VIADD R3, R190, UR45 ;  /* 0x0000002dbe037c36 */ /* 0x000fe20008000000 */
[----:B------:R-:W-:Y:S01]  /*4dd0*/  R2UR UR6, R7 ;  /* 0x00000000070672ca */ /* 0x000fe200000e0000 */
[----:B------:R-:W-:Y:S01]  /*4de0*/  IMAD.MOV.U32 R5, RZ, RZ, -0x40 ;  /* 0xffffffc0ff057424 */ /* 0x000fe200078e00ff */
[----:B------:R-:W-:Y:S01]  /*4df0*/  UISETP.NE.AND UP0, UPT, UR51, URZ, UPT ;  /* 0x0000003f3300728c */ /* 0x000fe2000bf05270 */
[C---:B------:R-:W-:Y:S01]  /*4e00*/  LEA R10, R168.reuse, 0xffffffc0, 0x6 ;  /* 0xffffffc0a80a7811 */ /* 0x040fe200078e30ff */
[----:B------:R-:W-:Y:S01]  /*4e10*/  ULDC UR20, c[0x0][0x9dc] ;  /* 0x0002770000147ab9 */ /* 0x000fe20000000800 */
[----:B------:R-:W-:Y:S01]  /*4e20*/  PLOP3.LUT P1, PT, PT, PT, UP1, 0x80, 0x0 ;  /* 0x000000000000781c */ /* 0x000fe20003f2f018 */
[----:B------:R-:W-:Y:S01]  /*4e30*/  IMAD R5, R168, R5, 0x41 ;  /* 0x00000041a8057424 */ /* 0x000fe200078e0205 */
[----:B------:R-:W-:Y:S01]  /*4e40*/  PLOP3.LUT P2, PT, PT, PT, UP1, 0x80, 0x0 ;  /* 0x000000000000781c */ /* 0x000fe20003f4f018 */
[----:B------:R-:W-:Y:S01]  /*4e50*/  ULDC UR11, c[0x0][0x9e0] ;  /* 0x00027800000b7ab9 */ /* 0x000fe20000000800 */
[----:B------:R-:W-:Y:S01]  /*4e60*/  @UP1 ULDC UR7, c[0x0][0x44c] ;  /* 0x0001130000071ab9 */ /* 0x000fe20000000800 */
[----:B------:R-:W-:Y:S01]  /*4e70*/  IADD3 R11, -R2, UR48, -R10 ;  /* 0x00000030020b7c10 */ /* 0x000fe2000fffe90a */
[----:B------:R-:W-:-:S02]  /*4e80*/  VIADD R14, R5, 0xffffffff ;  /* 0xffffffff050e7836 */ /* 0x000fc40000000000 */
[----:B------:R-:W-:-:S04]  /*4e90*/  UIADD3 UR6, UR6, 0x28c40, URZ ;  /* 0x00028c4006067890 */ /* 0x000fc8000fffe03f */
[----:B------:R-:W-:Y:S01]  /*4ea0*/  UPRMT UR6, UR40, 0x654, UR6 ;  /* 0x0000065428067896 */ /* 0x000fe20008000006 */
[----:B------:R-:W-:Y:S01]  /*4eb0*/  @P1 IMAD.HI.U32 R4, R3, UR7, RZ ;  /* 0x0000000703041c27 */ /* 0x000fe2000f8e00ff */
[----:B------:R-:W-:Y:S01]  /*4ec0*/  @UP1 ULDC UR7, c[0x0][0x450] ;  /* 0x0001140000071ab9 */ /* 0x000fe20000000800 */
[----:B------:R-:W-:-:S03]  /*4ed0*/  PLOP3.LUT P1, PT, PT, PT, UP0, 0x40, 0x0 ;  /* 0x000000000000781c */ /* 0x000fc60003f2e808 */
[----:B------:R-:W-:Y:S02]  /*4ee0*/  @P2 SHF.R.U32.HI R3, RZ, UR7, R4 ;  /* 0x00000007ff032c19 */ /* 0x000fe40008011604 */
[----:B------:R-:W-:Y:S01]  /*4ef0*/  IADD3 R4, -R2, UR48, R5 ;  /* 0x0000003002047c10 */ /* 0x000fe2000fffe105 */
[----:B------:R-:W-:Y:S01]  /*4f00*/  SYNCS.ARRIVE.TRANS64.RED.A1T0 RZ, [UR6], RZ ;  /* 0x000000ffffff79a7 */ /* 0x000fe20008100406 */
[----:B------:R-:W-:Y:S01]  /*4f10*/  ULOP3.LUT UR6, URZ, UR20, URZ, 0x33, !UPT ;  /* 0x000000143f067292 */ /* 0x000fe2000f8e333f */
[----:B------:R-:W0:Y:S02]  /*4f20*/  SHFL.IDX PT, R6, R3, RZ, 0x1c1f ;  /* 0x001c1fff03067589 */ /* 0x000e2400000e0000 */
[----:B------:R-:W-:-:S04]  /*4f30*/  VIADD R4, R4, -UR50 ;  /* 0x8000003204047c36 */ /* 0x000fc80008000000 */
[C---:B------:R-:W-:Y:S02]  /*4f40*/  VIADD R12, R4.reuse, UR11 ;  /* 0x0000000b040c7c36 */ /* 0x040fe40008000000 */
[----:B------:R-:W-:-:S03]  /*4f50*/  VIADD R13, R4, UR6 ;  /* 0x00000006040d7c36 */ /* 0x000fc60008000000 */
[----:B0-----:R-:W-:Y:S01]  /*4f60*/  VIADDMNMX R4, R6, R12, R11, PT ;  /* 0x0000000c06047246 */ /* 0x001fe2000380010b */
[----:B------:R-:W-:Y:S01]  /*4f70*/  IMAD.IADD R5, R13, 0x1, R6 ;  /* 0x000000010d057824 */ /* 0x000fe200078e0206 */
[----:B------:R-:W-:Y:S06]  /*4f80*/  @P1 BRA `(.L_x_5457) ;  /* 0x0000000000641947 */ /* 0x000fec0003800000 */
[----:B------:R-:W-:Y:S01]  /*4f90*/  IMAD.U32 R9, RZ, RZ, UR50 ;  /* 0x00000032ff097e24 */ /* 0x000fe2000f8e00ff */
[----:B------:R-:W-:Y:S04]  /*4fa0*/  BSSY B0, `(.L_x_5458) ;  /* 0x0000013000007945 */ /* 0x000fe80003800000 */
[----:B------:R-:W-:-:S04]  /*4fb0*/  IADD3 R9, -R9, UR48, R6 ;  /* 0x0000003009097c10 */ /* 0x000fc8000fffe106 */
        /* <DEDUP_REMOVED lines=11> */
.L_x_5459:
[----:B------:R-:W-:Y:S02]  /*5070*/  ULDC UR6, c[0x0][0x9e4] ;  /* 0x0002790000067ab9 */ /* 0x000fe40000000800 */
[----:B------:R-:W-:-:S05]  /*5080*/  IMAD.U32 R15, RZ, RZ, UR6 ;  /* 0x00000006ff0f7e24 */ /* 0x000fca000f8e00ff */
[----:B------:R-:W-:-:S13]  /*5090*/  ISETP.NE.AND P1, PT, R15, 0x1, PT ;  /* 0x000000010f00780c */ /* 0x000fda0003f25270 */
[----:B------:R-:W0:Y:S02]  /*50a0*/  @P1 LDC.64 R20, c[0x0][0x9e8] ;  /* 0x00027a00ff141b82 */ /* 0x000e240000000a00 */
[----:B0-----:R-:W-:-:S05]  /*50b0*/  @P1 IMAD.HI.U32 R6, R9, R20, RZ ;  /* 0x0000001409061227 */ /* 0x001fca00078e00ff */
[----:B------:R-:W-:-:S07]  /*50c0*/  @P1 SHF.R.U32.HI R9, RZ, R21, R6 ;  /* 0x00000015ff091219 */ /* 0x000fce0000011606 */
.L_x_5460:
[----:B------:R-:W-:Y:S05]  /*50d0*/  BSYNC B0 ;  /* 0x0000000000007941 */ /* 0x000fea0003800000 */
.L_x_5458:
[----:B------:R-:W-:-:S04]  /*50e0*/  IMAD R9, R9, R15, -R10 ;  /* 0x0000000f09097224 */ /* 0x000fc800078e0a0a */
[----:B------:R-:W-:-:S05]  /*50f0*/  IMAD.IADD R9, R9, 0x1, -R2 ;  /* 0x0000000109097824 */ /* 0x000fca00078e0a02 */
[----:B------:R-:W-:Y:S02]  /*5100*/  VIADDMNMX R4, R9, R15, R4, PT ;  /* 0x0000000f09047246 */ /* 0x000fe40003800104 */
[----:B------:R-:W-:-:S07]  /*5110*/  VIMNMX R5, R5, R9, !PT ;  /* 0x0000000905057248 */ /* 0x000fce0007fe0100 */
.L_x_5457:
[C---:B------:R-:W-:Y:S01]  /*5120*/  ISETP.GE.AND P2, PT, R14.reuse, 0x9, PT ;  /* 0x000000090e00780c */ /* 0x040fe20003f46270 */
[----:B------:R-:W-:Y:S01]  /*5130*/  UISETP.NE.AND UP0, UPT, UR51, URZ, UPT ;  /* 0x0000003f3300728c */ /* 0x000fe2000bf05270 */
        /* <DEDUP_REMOVED lines=41> */
[C---:B------:R-:W-:Y:S02]  /*53d0*/  ISETP.GT.AND P3, PT, R5.reuse, 0x28, !P4 ;  /* 0x000000280500780c */ /* 0x040fe40006764270 */
[----:B------:R-:W-:Y:S02]  /*53e0*/  P2R R62, PR, RZ, 0x10 ;  /* 0x00000010ff3e7803 */ /* 0x000fe40000000000 */
[----:B------:R-:W-:Y:S02]  /*53f0*/  ISETP.LT.OR P3, PT, R4, 0x29, P3 ;  /* 0x000000290400780c */ /* 0x000fe40001f61670 */
[----:B------:R-:W-:Y:S02]  /*5400*/  ISETP.GE.AND P4, PT, R14, 0x2a, PT ;  /* 0x0000002a0e00780c */ /* 0x000fe40003f86270 */
[----:B------:R-:W-:Y:S02]  /*5410*/  FSEL R63, R44, -INF , !P3 ;  /* 0xff8000002c3f7808 */ /* 0x000fe40005800000 */
[----:B------:R-:W-:-:S02]  /*5420*/  ISETP.GT.AND P3, PT, R5, 0x29, !P4 ;  /* 0x000000290500780c */ /* 0x000fc40006764270 */
[----:B------:R-:W-:Y:S02]  /*5430*/  P2R R44, PR, RZ, 0x10 ;  /* 0x00000010ff2c7803 */ /* 0x000fe40000000000 */
[----:B------:R-:W-:Y:S02]  /*5440*/  ISETP.LT.OR P3, PT, R4, 0x2a, P3 ;  /* 0x0000002a0400780c */ /* 0x000fe40001f61670 */
[----:B------:R-:W-:Y:S02]  /*5450*/  P2R R28, PR, RZ, 0x20 ;  /* 0x00000020ff1c7803 */ /* 0x000fe40000000000 */
[----:B------:R-:W-:Y:S02]  /*5460*/  FSEL R45, R45, -INF , !P3 ;  /* 0xff8000002d2d7808 */ /* 0x000fe40005800000 */
[----:B------:R-:W-:Y:S02]  /*5470*/  ISETP.GE.AND P3, PT, R14, 0x31, PT ;  /* 0x000000310e00780c */ /* 0x000fe40003f66270 */
[----:B------:R-:W-:-:S02]  /*5480*/  P2R R56, PR, RZ, 0x40 ;  /* 0x00000040ff387803 */ /* 0x000fc40000000000 */
        /* <DEDUP_REMOVED lines=19> */
[----:B------:R-:W-:Y:S02]  /*55c0*/  ISETP.LT.OR P6, PT, R4, 0x3a, P6 ;  /* 0x0000003a0400780c */ /* 0x000fe400037c1670 */
[----:B------:R-:W0:Y:S02]  /*55d0*/  SHFL.IDX PT, R4, R3, 0x1, 0x1c1f ;  /* 0x003c1f0003047f89 */ /* 0x000e2400000e0000 */
[----:B------:R-:W-:Y:S02]  /*55e0*/  FSEL R53, R53, -INF , !P6 ;  /* 0xff80000035357808 */ /* 0x000fe40007000000 */
[----:B------:R-:W-:Y:S02]  /*55f0*/  PLOP3.LUT P6, PT, PT, PT, UP0, 0x40, 0x0 ;  /* 0x000000000000781c */ /* 0x000fe40003fce808 */
[----:B0-----:R-:W-:Y:S01]  /*5600*/  VIADDMNMX R6, R4, R12, R11, PT ;  /* 0x0000000c04067246 */ /* 0x001fe2000380010b */
[----:B------:R-:W-:-:S10]  /*5610*/  IMAD.IADD R9, R13, 0x1, R4 ;  /* 0x000000010d097824 */ /* 0x000fd400078e0204 */
[----:B------:R-:W-:Y:S05]  /*5620*/  @P6 BRA `(.L_x_5461) ;  /* 0x0000000000646947 */ /* 0x000fea0003800000 */
        /* <DEDUP_REMOVED lines=14> */
.L_x_5463:
[----:B------:R-:W-:Y:S02]  /*5710*/  ULDC UR6, c[0x0][0x9e4] ;  /* 0x0002790000067ab9 */ /* 0x000fe40000000800 */
[----:B------:R-:W-:-:S05]  /*5720*/  IMAD.U32 R11, RZ, RZ, UR6 ;  /* 0x00000006ff0b7e24 */ /* 0x000fca000f8e00ff */
[----:B------:R-:W-:-:S13]  /*5730*/  ISETP.NE.AND P6, PT, R11, 0x1, PT ;  /* 0x000000010b00780c */ /* 0x000fda0003fc5270 */
[----:B------:R-:W0:Y:S02]  /*5740*/  @P6 LDC.64 R4, c[0x0][0x9e8] ;  /* 0x00027a00ff046b82 */ /* 0x000e240000000a00 */
[----:B0-----:R-:W-:-:S05]  /*5750*/  @P6 IMAD.HI.U32 R4, R3, R4, RZ ;  /* 0x0000000403046227 */ /* 0x001fca00078e00ff */
[----:B------:R-:W-:-:S07]  /*5760*/  @P6 SHF.R.U32.HI R3, RZ, R5, R4 ;  /* 0x00000005ff036219 */ /* 0x000fce0000011604 */
.L_x_5464:
[----:B------:R-:W-:Y:S05]  /*5770*/  BSYNC B0 ;  /* 0x0000000000007941 */ /* 0x000fea0003800000 */
.L_x_5462:
[----:B------:R-:W-:-:S04]  /*5780*/  IMAD R3, R3, R11, -R10 ;  /* 0x0000000b03037224 */ /* 0x000fc800078e0a0a */
[----:B------:R-:W-:-:S05]  /*5790*/  IMAD.IADD R3, R3, 0x1, -R2 ;  /* 0x0000000103037824 */ /* 0x000fca00078e0a02 */
[----:B------:R-:W-:Y:S02]  /*57a0*/  VIADDMNMX R6, R3, R11, R6, PT ;  /* 0x0000000b03067246 */ /* 0x000fe40003800106 */
[----:B------:R-:W-:-:S07]  /*57b0*/  VIMNMX R9, R9, R3, !PT ;  /* 0x0000000309097248 */ /* 0x000fce0007fe0100 */
.L_x_5461:
[----:B------:R-:W-:Y:S01]  /*57c0*/  ISETP.GT.AND P1, PT, R9, 0x1, !P1 ;  /* 0x000000010900780c */ /* 0x000fe20004f24270 */
[----:B------:R-:W-:Y:S01]  /*57d0*/  ULDC UR10, c[0x0][0x988] ;  /* 0x00026200000a7ab9 */ /* 0x000fe20000000800 */
[----:B------:R-:W-:Y:S01]  /*57e0*/  FMNMX.FTZ R3, R15, R25, !PT ;  /* 0x000000190f037209 */ /* 0x000fe20007810000 */
[----:B------:R-:W-:Y:S01]  /*57f0*/  BAR.SYNC.DEFER_BLOCKING 0xf, 0x100 ;  /* 0x03c4000000007b1d */ /* 0x000fe20000010000 */
        /* <DEDUP_REMOVED lines=29> */
[C---:B------:R-:W-:Y:S02]  /*59d0*/  ISETP.GT.AND P2, PT, R9.reuse, 0x8, !P2 ;  /* 0x000000080900780c */ /* 0x040fe40005744270 */
[----:B------:R-:W-:Y:S02]  /*59e0*/  FSEL R38, R38, -INF , !P1 ;  /* 0xff80000026267808 */ /* 0x000fe40004800000 */
[----:B------:R-:W-:Y:S02]  /*59f0*/  ISETP.NE.AND P1, PT, R36, RZ, PT ;  /* 0x000000ff2400720c */ /* 0x000fe40003f25270 */
[----:B------:R-:W-:Y:S02]  /*5a00*/  FMNMX.FTZ R4, R52, R3, !PT ;  /* 0x0000000334047209 */ /* 0x000fe40007810000 */
[----:B------:R-:W-:-:S02]  /*5a10*/  ISETP.GT.AND P1, PT, R9, 0x19, !P1 ;  /* 0x000000190900780c */ /* 0x000fc40004f24270 */
[C---:B------:R-:W-:Y:S02]  /*5a20*/  ISETP.LT.OR P2, PT, R6.reuse, 0x9, P2 ;  /* 0x000000090600780c */ /* 0x040fe40001741670 */
[----:B------:R-:W-:Y:S02]  /*5a30*/  ISETP.LT.OR P1, PT, R6, 0x1a, P1 ;  /* 0x0000001a0600780c */ /* 0x000fe40000f21670 */
[----:B------:R-:W-:Y:S02]  /*5a40*/  FMNMX.FTZ R10, R53, R4, !PT ;  /* 0x00000004350a7209 */ /* 0x000fe40007810000 */
[----:B------:R-:W-:Y:S02]  /*5a50*/  FSEL R39, R39, -INF , !P1 ;  /* 0xff80000027277808 */ /* 0x000fe40004800000 */
[----:B------:R-:W-:Y:S01]  /*5a60*/  ISETP.NE.AND P1, PT, R60, RZ, PT ;  /* 0x000000ff3c00720c */ /* 0x000fe20003f25270 */
[----:B------:R-:W0:Y:S01]  /*5a70*/  SHFL.BFLY PT, R3, R10, 0x2, 0x1f ;  /* 0x0c401f000a037f89 */ /* 0x000e2200000e0000 */
[----:B------:R-:W-:-:S02]  /*5a80*/  FSEL R30, R30, -INF , !P2 ;  /* 0xff8000001e1e7808 */ /* 0x000fc40005000000 */
[C---:B------:R-:W-:Y:S02]  /*5a90*/  ISETP.GT.AND P1, PT, R9.reuse, 0x20, !P1 ;  /* 0x000000200900780c */ /* 0x040fe40004f24270 */
[----:B------:R-:W-:Y:S02]  /*5aa0*/  ISETP.NE.AND P2, PT, R40, RZ, PT ;  /* 0x000000ff2800720c */ /* 0x000fe40003f45270 */
[----:B------:R-:W-:Y:S02]  /*5ab0*/  ISETP.LT.OR P1, PT, R6, 0x21, P1 ;  /* 0x000000210600780c */ /* 0x000fe40000f21670 */
[----:B------:R-:W-:Y:S02]  /*5ac0*/  ISETP.NE.AND P6, PT, R20, RZ, PT ;  /* 0x000000ff1400720c */ /* 0x000fe40003fc5270 */
[----:B------:R-:W-:Y:S02]  /*5ad0*/  FSEL R42, R42, -INF , !P1 ;  /* 0xff8000002a2a7808 */ /* 0x000fe40004800000 */
[----:B------:R-:W-:-:S02]  /*5ae0*/  ISETP.GT.AND P1, PT, R9, 0x21, !P2 ;  /* 0x000000210900780c */ /* 0x000fc40005724270 */
[----:B------:R-:W-:Y:S02]  /*5af0*/  ISETP.NE.AND P2, PT, R44, RZ, PT ;  /* 0x000000ff2c00720c */ /* 0x000fe40003f45270 */
[----:B------:R-:W-:Y:S02]  /*5b00*/  ISETP.LT.OR P1, PT, R6, 0x22, P1 ;  /* 0x000000220600780c */ /* 0x000fe40000f21670 */
[----:B------:R-:W-:Y:S02]  /*5b10*/  ISETP.GT.AND P2, PT, R9, 0x29, !P2 ;  /* 0x000000290900780c */ /* 0x000fe40005744270 */
[----:B------:R-:W-:Y:S02]  /*5b20*/  FSEL R43, R43, -INF , !P1 ;  /* 0xff8000002b2b7808 */ /* 0x000fe40004800000 */
[----:B------:R-:W-:Y:S02]  /*5b30*/  ISETP.GT.AND P1, PT, R9, RZ, !P6 ;  /* 0x000000ff0900720c */ /* 0x000fe40007724270 */
[----:B0-----:R-:W-:-:S02]  /*5b40*/  FMNMX.FTZ R11, R10, R3, !PT ;  /* 0x000000030a0b7209 */ /* 0x001fc40007810000 */
[----:B------:R-:W-:Y:S02]  /*5b50*/  ISETP.LT.OR P1, PT, R6, 0x1, P1 ;  /* 0x000000010600780c */ /* 0x000fe40000f21670 */
[C---:B------:R-:W-:Y:S01]  /*5b60*/  ISETP.GT.AND P3, PT, R9.reuse, 0x30, !P3 ;  /* 0x000000300900780c */ /* 0x040fe20005f64270 */
[----:B------:R-:W0:Y:S01]  /*5b70*/  SHFL.BFLY PT, R12, R11, 0x1, 0x1f ;  /* 0x0c201f000b0c7f89 */ /* 0x000e2200000e0000 */
        /* <DEDUP_REMOVED lines=8> */
[----:B------:R-:W-:Y:S02]  /*5c00*/  FMNMX.FTZ R4, R34, R3, !PT ;  /* 0x0000000322047209 */ /* 0x000fe40007810000 */
[----:B------:R-:W-:-:S02]  /*5c10*/  ISETP.LT.OR P2, PT, R6, 0x2a, P2 ;  /* 0x0000002a0600780c */ /* 0x000fc40001741670 */
[----:B------:R-:W-:Y:S02]  /*5c20*/  FMNMX.FTZ R3, R35, R4, !PT ;  /* 0x0000000423037209 */ /* 0x000fe40007810000 */
[----:B------:R-:W-:Y:S02]  /*5c30*/  ISETP.GT.AND P4, PT, R9, 0x31, !P4 ;  /* 0x000000310900780c */ /* 0x000fe40006784270 */
[----:B------:R-:W-:Y:S02]  /*5c40*/  FMNMX.FTZ R4, R38, R3, !PT ;  /* 0x0000000326047209 */ /* 0x000fe40007810000 */
[----:B0-----:R-:W-:Y:S02]  /*5c50*/  FMNMX.FTZ R5, R11, R12, !PT ;  /* 0x0000000c0b057209 */ /* 0x001fe40007810000 */
[----:B------:R-:W-:Y:S02]  /*5c60*/  FMNMX.FTZ R3, R39, R4, !PT ;  /* 0x0000000427037209 */ /* 0x000fe40007810000 */
[----:B------:R-:W-:Y:S01]  /*5c70*/  ISETP.LT.OR P3, PT, R6, 0x31, P3 ;  /* 0x000000310600780c */ /* 0x000fe20001f61670 */
[----:B------:R-:W-:Y:S01]  /*5c80*/  FMUL.FTZ R10, R5, UR10 ;  /* 0x0000000a050a7c20 */ /* 0x000fe20008410000 */
[----:B------:R-:W-:-:S02]  /*5c90*/  FMNMX.FTZ R4, R42, R3, !PT ;  /* 0x000000032a047209 */ /* 0x000fc40007810000 */
[----:B------:R-:W-:Y:S02]  /*5ca0*/  FSEL R47, R47, -INF , !P2 ;  /* 0xff8000002f2f7808 */ /* 0x000fe40005000000 */
[----:B------:R-:W-:Y:S02]  /*5cb0*/  FMNMX.FTZ R3, R43, R4, !PT ;  /* 0x000000042b037209 */ /* 0x000fe40007810000 */
[----:B------:R-:W-:Y:S02]  /*5cc0*/  FSETP.NEU.FTZ.AND P1, PT, R5, -INF , PT ;  /* 0xff8000000500780b */ /* 0x000fe40003f3d000 */
[----:B------:R-:W-:Y:S02]  /*5cd0*/  FMNMX.FTZ R4, R46, R3, !PT ;  /* 0x000000032e047209 */ /* 0x000fe40007810000 */
[----:B------:R-:W-:Y:S02]  /*5ce0*/  ISETP.NE.AND P6, PT, R14, RZ, PT ;  /* 0x000000ff0e00720c */ /* 0x000fe40003fc5270 */
[----:B------:R-:W-:-:S02]  /*5cf0*/  ISETP.GT.AND P5, PT, R9, 0x38, !P5 ;  /* 0x000000380900780c */ /* 0x000fc40006fa4270 */
[----:B------:R-:W-:Y:S02]  /*5d00*/  ISETP.LT.OR P4, PT, R6, 0x32, P4 ;  /* 0x000000320600780c */ /* 0x000fe40002781670 */
[----:B------:R-:W-:Y:S02]  /*5d10*/  FSEL R50, R50, -INF , !P3 ;  /* 0xff80000032327808 */ /* 0x000fe40005800000 */
[----:B------:R-:W-:Y:S02]  /*5d20*/  FMNMX.FTZ R3, R47, R4, !PT ;  /* 0x000000042f037209 */ /* 0x000fe40007810000 */
[----:B------:R-:W-:Y:S02]  /*5d30*/  FSEL R10, R10, RZ, P1 ;  /* 0x000000ff0a0a7208 */ /* 0x000fe40000800000 */
[----:B------:R-:W-:Y:S02]  /*5d40*/  ISETP.GT.AND P1, PT, R9, 0x39, !P6 ;  /* 0x000000390900780c */ /* 0x000fe40007724270 */
[----:B------:R-:W-:Y:S01]  /*5d50*/  ISETP.LT.OR P5, PT, R6, 0x39, P5 ;  /* 0x000000390600780c */ /* 0x000fe20002fa1670 */
[--C-:B------:R-:W-:Y:S01]  /*5d60*/  FFMA.FTZ R9, R15, UR10, -R10.reuse ;  /* 0x0000000a0f097c23 */ /* 0x100fe2000801080a */
[----:B------:R-:W-:Y:S01]  /*5d70*/  FSEL R51, R51, -INF , !P4 ;  /* 0xff80000033337808 */ /* 0x000fe20006000000 */
[--C-:B------:R-:W-:Y:S01]  /*5d80*/  FFMA.FTZ R11, R25, UR10, -R10.reuse ;  /* 0x0000000a190b7c23 */ /* 0x100fe2000801080a */
[----:B------:R-:W-:Y:S01]  /*5d90*/  FMNMX.FTZ R4, R50, R3, !PT ;  /* 0x0000000332047209 */ /* 0x000fe20007810000 */
[--C-:B------:R-:W-:Y:S01]  /*5da0*/  FFMA.FTZ R12, R29, UR10, -R10.reuse ;  /* 0x0000000a1d0c7c23 */ /* 0x100fe2000801080a */
[----:B------:R-:W-:Y:S01]  /*5db0*/  ISETP.LT.OR P1, PT, R6, 0x3a, P1 ;  /* 0x0000003a0600780c */ /* 0x000fe20000f21670 */
[--C-:B------:R-:W-:Y:S01]  /*5dc0*/  FFMA.FTZ R6, R21, UR10, -R10.reuse ;  /* 0x0000000a15067c23 */ /* 0x100fe2000801080a */
[----:B------:R-:W-:Y:S01]  /*5dd0*/  FSEL R54, R54, -INF , !P5 ;  /* 0xff80000036367808 */ /* 0x000fe20006800000 */
[----:B------:R-:W-:Y:S01]  /*5de0*/  MUFU.EX2 R9, R9 ;  /* 0x0000000900097308 */ /* 0x000fe20000000800 */
[----:B------:R-:W-:Y:S01]  /*5df0*/  FMNMX.FTZ R3, R51, R4, !PT ;  /* 0x0000000433037209 */ /* 0x000fe20007810000 */
[--C-:B------:R-:W-:Y:S01]  /*5e00*/  FFMA.FTZ R14, R57, UR10, -R10.reuse ;  /* 0x0000000a390e7c23 */ /* 0x100fe2000801080a */
[----:B------:R-:W-:Y:S01]  /*5e10*/  FSEL R55, R55, -INF , !P1 ;  /* 0xff80000037377808 */ /* 0x000fe20004800000 */
[--C-:B------:R-:W-:Y:S01]  /*5e20*/  FFMA.FTZ R15, R59, UR10, -R10.reuse ;  /* 0x0000000a3b0f7c23 */ /* 0x100fe2000801080a */
[----:B------:R-:W-:Y:S01]  /*5e30*/  FMNMX.FTZ R4, R54, R3, !PT ;  /* 0x0000000336047209 */ /* 0x000fe20007810000 */
[--C-:B------:R-:W-:Y:S01]  /*5e40*/  FFMA.FTZ R20, R37, UR10, -R10.reuse ;  /* 0x0000000a25147c23 */ /* 0x100fe2000801080a */
[--C-:B------:R-:W-:Y:S01]  /*5e50*/  FFMA.FTZ R21, R61, UR10, -R10.reuse ;  /* 0x0000000a3d157c23 */ /* 0x100fe2000801080a */
[----:B------:R-:W-:Y:S01]  /*5e60*/  MUFU.EX2 R154, R6 ;  /* 0x00000006009a7308 */ /* 0x000fe20000000800 */
[----:B------:R-:W-:Y:S01]  /*5e70*/  FMNMX.FTZ R4, R55, R4, !PT ;  /* 0x0000000437047209 */ /* 0x000fe20007810000 */
[--C-:B------:R-:W-:Y:S01]  /*5e80*/  FFMA.FTZ R45, R45, UR10, -R10.reuse ;  /* 0x0000000a2d2d7c23 */ /* 0x100fe2000801080a */
[--C-:B------:R-:W-:Y:S01]  /*5e90*/  FFMA.FTZ R48, R48, UR10, -R10.reuse ;  /* 0x0000000a30307c23 */ /* 0x100fe2000801080a */
[--C-:B------:R-:W-:Y:S01]  /*5ea0*/  FFMA.FTZ R49, R49, UR10, -R10.reuse ;  /* 0x0000000a31317c23 */ /* 0x100fe2000801080a */
[--C-:B------:R-:W-:Y:S01]  /*5eb0*/  FFMA.FTZ R52, R52, UR10, -R10.reuse ;  /* 0x0000000a34347c23 */ /* 0x100fe2000801080a */
[----:B------:R-:W0:Y:S02]  /*5ec0*/  SHFL.BFLY PT, R3, R4, 0x2, 0x1f ;  /* 0x0c401f0004037f89 */ /* 0x000e2400000e0000 */
[----:B------:R3:W4:Y:S08]  /*5ed0*/  MUFU.EX2 R152, R11 ;  /* 0x0000000b00987308 */ /* 0x0007300000000800 */
[----:B------:R5:W-:Y:S01]  /*5ee0*/  MUFU.EX2 R13, R12 ;  /* 0x0000000c000d7308 */ /* 0x000be20000000800 */
[----:B---3--:R-:W-:-:S07]  /*5ef0*/  FFMA.FTZ R11, R33, UR10, -R10 ;  /* 0x0000000a210b7c23 */ /* 0x008fce000801080a */
[----:B------:R-:W-:Y:S01]  /*5f00*/  MUFU.EX2 R14, R14 ;  /* 0x0000000e000e7308 */ /* 0x000fe20000000800 */
[----:B-----5:R-:W-:Y:S01]  /*5f10*/  FFMA.FTZ R12, R63, UR10, -R10 ;  /* 0x0000000a3f0c7c23 */ /* 0x020fe2000801080a */
[----:B----4-:R-:W-:Y:S01]  /*5f20*/  FADD.FTZ R25, R9, R152 ;  /* 0x0000009809197221 */ /* 0x010fe20000010000 */
[----:B------:R-:W-:Y:S02]  /*5f30*/  F2FP.F16.F32.PACK_AB R152, R152, R9 ;  /* 0x000000099898723e */ /* 0x000fe400000000ff */
[----:B0-----:R-:W-:Y:S01]  /*5f40*/  FMNMX.FTZ R3, R4, R3, !PT ;  /* 0x0000000304037209 */ /* 0x001fe20007810000 */
[--C-:B------:R-:W-:Y:S02]  /*5f50*/  FFMA.FTZ R4, R41, UR10, -R10.reuse ;  /* 0x0000000a29047c23 */ /* 0x100fe4000801080a */
[----:B------:R-:W0:Y:S01]  /*5f60*/  MUFU.EX2 R11, R11 ;  /* 0x0000000b000b7308 */ /* 0x000e220000000800 */
[----:B------:R-:W-:Y:S01]  /*5f70*/  FFMA.FTZ R10, R53, UR10, -R10 ;  /* 0x0000000a350a7c23 */ /* 0x000fe2000801080a */
[----:B------:R-:W3:Y:S06]  /*5f80*/  SHFL.BFLY PT, R6, R3, 0x1, 0x1f ;  /* 0x0c201f0003067f89 */ /* 0x000eec00000e0000 */
        /* <DEDUP_REMOVED lines=10> */
[----:B------:R3:W-:Y:S01]  /*6030*/  MUFU.EX2 R3, R10 ;  /* 0x0000000a00037308 */ /* 0x0007e20000000800 */
        /* <DEDUP_REMOVED lines=8> */
[----:B---3--:R-:W-:Y:S01]  /*60c0*/  FADD.FTZ R10, R154, R25 ;  /* 0x000000199a0a7221 */ /* 0x008fe20000010000 */
[--C-:B------:R-:W-:Y:S01]  /*60d0*/  FFMA.FTZ R39, R39, UR10, -R24.reuse ;  /* 0x0000000a27277c23 */ /* 0x100fe20008010818 */
[--C-:B------:R-:W-:Y:S01]  /*60e0*/  FFMA.FTZ R42, R42, UR10, -R24.reuse ;  /* 0x0000000a2a2a7c23 */ /* 0x100fe20008010818 */
[----:B------:R-:W-:Y:S01]  /*60f0*/  FFMA.FTZ R43, R43, UR10, -R24 ;  /* 0x0000000a2b2b7c23 */ /* 0x000fe20008010818 */
[----:B------:R-:W-:Y:S01]  /*6100*/  FADD.FTZ R29, R13, R10 ;  /* 0x0000000a0d1d7221 */ /* 0x000fe20000010000 */
[--C-:B------:R-:W-:Y:S01]  /*6110*/  FFMA.FTZ R46, R46, UR10, -R24.reuse ;  /* 0x0000000a2e2e7c23 */ /* 0x100fe20008010818 */
[--C-:B------:R-:W-:Y:S01]  /*6120*/  FFMA.FTZ R47, R47, UR10, -R24.reuse ;  /* 0x0000000a2f2f7c23 */ /* 0x100fe20008010818 */
[----:B------:R-:W3:Y:S01]  /*6130*/  MUFU.EX2 R27, R27 ;  /* 0x0000001b001b7308 */ /* 0x000ee20000000800 */
[----:B------:R-:W-:Y:S01]  /*6140*/  FADD.FTZ R28, R14, R29 ;  /* 0x0000001d0e1c7221 */ /* 0x000fe20000010000 */
[--C-:B------:R-:W-:Y:S01]  /*6150*/  FFMA.FTZ R50, R50, UR10, -R24.reuse ;  /* 0x0000000a32327c23 */ /* 0x100fe20008010818 */
[----:B------:R-:W-:Y:S01]  /*6160*/  FFMA.FTZ R51, R51, UR10, -R24 ;  /* 0x0000000a33337c23 */ /* 0x000fe20008010818 */
[----:B------:R-:W-:Y:S01]  /*6170*/  F2FP.F16.F32.PACK_AB R154, R13, R154 ;  /* 0x0000009a0d9a723e */ /* 0x000fe200000000ff */
[----:B------:R-:W-:Y:S01]  /*6180*/  FADD.FTZ R28, R11, R28 ;  /* 0x0000001c0b1c7221 */ /* 0x000fe20000010000 */
[--C-:B------:R-:W-:Y:S01]  /*6190*/  FFMA.FTZ R54, R54, UR10, -R24.reuse ;  /* 0x0000000a36367c23 */ /* 0x100fe20008010818 */
[----:B------:R-:W-:Y:S01]  /*61a0*/  FFMA.FTZ R24, R55, UR10, -R24 ;  /* 0x0000000a37187c23 */ /* 0x000fe20008010818 */
[----:B------:R-:W4:Y:S01]  /*61b0*/  MUFU.EX2 R30, R30 ;  /* 0x0000001e001e7308 */ /* 0x000f220000000800 */
[----:B0-----:R-:W-:-:S07]  /*61c0*/  F2FP.F16.F32.PACK_AB R160, R4, R21 ;  /* 0x0000001504a0723e */ /* 0x001fce00000000ff */
[----:B------:R-:W0:Y:S01]  /*61d0*/  MUFU.EX2 R31, R31 ;  /* 0x0000001f001f7308 */ /* 0x000e220000000800 */
[----:B---3--:R-:W-:Y:S01]  /*61e0*/  FADD.FTZ R25, R26, R27 ;  /* 0x0000001b1a197221 */ /* 0x008fe20000010000 */
[----:B------:R-:W-:-:S06]  /*61f0*/  F2FP.F16.F32.PACK_AB R153, R27, R26 ;  /* 0x0000001a1b99723e */ /* 0x000fcc00000000ff */
[----:B------:R-:W3:Y:S01]  /*6200*/  MUFU.EX2 R34, R34 ;  /* 0x0000002200227308 */ /* 0x000ee20000000800 */
[----:B----4-:R-:W-:-:S07]  /*6210*/  FADD.FTZ R10, R30, R25 ;  /* 0x000000191e0a7221 */ /* 0x010fce0000010000 */
[----:B------:R-:W4:Y:S01]  /*6220*/  MUFU.EX2 R35, R35 ;  /* 0x0000002300237308 */ /* 0x000f220000000800 */
[C---:B0-----:R-:W-:Y:S01]  /*6230*/  FADD.FTZ R25, R31.reuse, R10 ;  /* 0x0000000a1f197221 */ /* 0x041fe20000010000 */
[----:B------:R-:W-:-:S05]  /*6240*/  F2FP.F16.F32.PACK_AB R155, R31, R30 ;  /* 0x0000001e1f9b723e */ /* 0x000fca00000000ff */
[----:B------:R0:W-:Y:S01]  /*6250*/  STSM.16.M88.4 [R22+0x26800], R152 ;  /* 0x0268009816007844 */ /* 0x0001e20000000200 */
[----:B------:R-:W5:Y:S01]  /*6260*/  MUFU.EX2 R38, R38 ;  /* 0x0000002600267308 */ /* 0x000f620000000800 */
[----:B---3--:R-:W-:Y:S01]  /*6270*/  FADD.FTZ R10, R34, R25 ;  /* 0x00000019220a7221 */ /* 0x008fe20000010000 */
[----:B------:R-:W-:-:S04]  /*6280*/  FADD.FTZ R25, R15, R28 ;  /* 0x0000001c0f197221 */ /* 0x000fc80000010000 */
[----:B------:R-:W-:Y:S02]  /*6290*/  FADD.FTZ R28, R20, R25 ;  /* 0x00000019141c7221 */ /* 0x000fe40000010000 */
[----:B------:R-:W3:Y:S01]  /*62a0*/  MUFU.EX2 R39, R39 ;  /* 0x0000002700277308 */ /* 0x000ee20000000800 */
[----:B----4-:R-:W-:Y:S01]  /*62b0*/  FADD.FTZ R9, R35, R10 ;  /* 0x0000000a23097221 */ /* 0x010fe20000010000 */
[----:B------:R-:W-:Y:S01]  /*62c0*/  FADD.FTZ R13, R21, R28 ;  /* 0x0000001c150d7221 */ /* 0x000fe20000010000 */
[----:B------:R-:W-:-:S03]  /*62d0*/  F2FP.F16.F32.PACK_AB R157, R35, R34 ;  /* 0x00000022239d723e */ /* 0x000fc600000000ff */
[----:B------:R-:W-:Y:S02]  /*62e0*/  FADD.FTZ R13, R4, R13 ;  /* 0x0000000d040d7221 */ /* 0x000fe40000010000 */
[----:B------:R-:W4:Y:S01]  /*62f0*/  MUFU.EX2 R42, R42 ;  /* 0x0000002a002a7308 */ /* 0x000f220000000800 */
[----:B-----5:R-:W-:-:S07]  /*6300*/  FADD.FTZ R10, R38, R9 ;  /* 0x00000009260a7221 */ /* 0x020fce0000010000 */
[----:B------:R-:W5:Y:S01]  /*6310*/  MUFU.EX2 R43, R43 ;  /* 0x0000002b002b7308 */ /* 0x000f620000000800 */
[C---:B---3--:R-:W-:Y:S01]  /*6320*/  FADD.FTZ R11, R39.reuse, R10 ;  /* 0x0000000a270b7221 */ /* 0x048fe20000010000 */
[----:B------:R-:W-:-:S05]  /*6330*/  F2FP.F16.F32.PACK_AB R159, R39, R38 ;  /* 0x00000026279f723e */ /* 0x000fca00000000ff */
[----:B------:R0:W-:Y:S01]  /*6340*/  STSM.16.M88.4 [R189], R156 ;  /* 0x0000009cbd007844 */ /* 0x0001e20000000200 */
[----:B------:R-:W3:Y:S01]  /*6350*/  MUFU.EX2 R12, R12 ;  /* 0x0000000c000c7308 */ /* 0x000ee20000000800 */
[----:B----4-:R-:W-:-:S07]  /*6360*/  FADD.FTZ R4, R42, R11 ;  /* 0x0000000b2a047221 */ /* 0x010fce0000010000 */
[----:B------:R-:W4:Y:S01]  /*6370*/  MUFU.EX2 R46, R46 ;  /* 0x0000002e002e7308 */ /* 0x000f220000000800 */
[C---:B-----5:R-:W-:Y:S01]  /*6380*/  FADD.FTZ R11, R43.reuse, R4 ;  /* 0x000000042b0b7221 */ /* 0x060fe20000010000 */
[----:B------:R-:W-:-:S06]  /*6390*/  F2FP.F16.F32.PACK_AB R161, R43, R42 ;  /* 0x0000002a2ba1723e */ /* 0x000fcc00000000ff */
[----:B------:R-:W5:Y:S01]  /*63a0*/  MUFU.EX2 R45, R45 ;  /* 0x0000002d002d7308 */ /* 0x000f620000000800 */
[----:B---3--:R-:W-:-:S07]  /*63b0*/  FADD.FTZ R4, R12, R13 ;  /* 0x0000000d0c047221 */ /* 0x008fce0000010000 */
[----:B------:R-:W3:Y:S01]  /*63c0*/  MUFU.EX2 R47, R47 ;  /* 0x0000002f002f7308 */ /* 0x000ee20000000800 */
[----:B----4-:R-:W-:-:S07]  /*63d0*/  FADD.FTZ R10, R46, R11 ;  /* 0x0000000b2e0a7221 */ /* 0x010fce0000010000 */
[----:B------:R-:W-:Y:S01]  /*63e0*/  MUFU.EX2 R48, R48 ;  /* 0x0000003000307308 */ /* 0x000fe20000000800 */
[C---:B-----5:R-:W-:Y:S01]  /*63f0*/  F2FP.F16.F32.PACK_AB R162, R45.reuse, R12 ;  /* 0x0000000c2da2723e */ /* 0x060fe200000000ff */
        /* <DEDUP_REMOVED lines=25> */
.L_x_5465:
[----:B------:R3:W4:Y:S01]  /*6590*/  SYNCS.PHASECHK.TRANS64.TRYWAIT P1, [R7+URZ+0x28c50], R8 ;  /* 0x028c5008070075a7 */ /* 0x000722000802017f */
[----:B------:R-:W-:Y:S05]  /*65a0*/  @!P0 BRA `(.L_x_5466) ;  /* 0x0000000000048947 */ /* 0x000fea0003800000 */
[----:B------:R-:W-:Y:S01]  /*65b0*/  BPT.TRAP 0x1 ;  /* 0x000000040000795c */ /* 0x000fe20000300000 */
.L_x_5466:
[----:B----4-:R-:W-:Y:S05]  /*65c0*/  @P1 BRA `(.L_x_5467) ;  /* 0x0000000000081947 */ /* 0x010fea0003800000 */
[----:B------:R-:W4:Y:S02]  /*65d0*/  SYNCS.PHASECHK.TRANS64.TRYWAIT P1, [R7+URZ+0x28c50], R8 ;  /* 0x028c5008070075a7 */ /* 0x000f24000802017f */
[----:B----4-:R-:W-:Y:S05]  /*65e0*/  @!P1 BRA `(.L_x_5468) ;  /* 0x00000128004c9947 */ /* 0x010fea0003800000 */
.L_x_5467:
        /* <DEDUP_REMOVED lines=34> */
.L_x_5469:
[----:B------:R-:W-:Y:S01]  /*6810*/  R2UR UR6, R7 ;  /* 0x00000000070672ca */ /* 0x000fe200000e0000 */
[----:B------:R-:W-:Y:S01]  /*6820*/  UISETP.NE.AND UP1, UPT, UR52, URZ, UPT ;  /* 0x0000003f3400728c */ /* 0x000fe2000bf25270 */
[----:B------:R-:W-:Y:S01]  /*6830*/  R2UR UR21, R168 ;  /* 0x00000000a81572ca */ /* 0x000fe200000e0000 */
[----:B------:R-:W-:-:S06]  /*6840*/  UISETP.NE.AND UP0, UPT, UR51, URZ, UPT ;  /* 0x0000003f3300728c */ /* 0x000fcc000bf05270 */
[----:B------:R-:W-:-:S03]  /*6850*/  PLOP3.LUT P1, PT, PT, PT, UP0, 0x40, 0x0 ;  /* 0x000000000000781c */ /* 0x000fc60003f2e808 */
[----:B------:R-:W-:Y:S01]  /*6860*/  @UP1 ULDC UR15, c[0x0][0x450] ;  /* 0x00011400000f1ab9 */ /* 0x000fe20000000800 */
[----:B------:R-:W-:Y:S02]  /*6870*/  UIADD3 UR6, UR6, 0x28c60, URZ ;  /* 0x00028c6006067890 */ /* 0x000fe4000fffe03f */
[----:B------:R-:W-:Y:S02]  /*6880*/  UIADD3 UR21, UR21, -0x2, URZ ;  /* 0xfffffffe15157890 */ /* 0x000fe4000fffe03f */
[----:B------:R-:W-:-:S03]  /*6890*/  UPRMT UR14, UR40, 0x654, UR6 ;  /* 0x00000654280e7896 */ /* 0x000fc60008000006 */
[----:B------:R-:W-:Y:S02]  /*68a0*/  @UP1 ULDC UR6, c[0x0][0x44c] ;  /* 0x0001130000061ab9 */ /* 0x000fe40000000800 */
[----:B------:R-:W-:-:S04]  /*68b0*/  UIMAD.WIDE.U32 UR6, UR45, UR6, URZ ;  /* 0x000000062d0672a5 */ /* 0x000fc8000f8e003f */
[----:B------:R-:W-:Y:S01]  /*68c0*/  SYNCS.ARRIVE.TRANS64.RED.A1T0 RZ, [UR14], RZ ;  /* 0x000000ffffff79a7 */ /* 0x000fe2000810040e */
[----:B------:R-:W-:Y:S01]  /*68d0*/  UMOV UR14, UR45 ;  /* 0x0000002d000e7c82 */ /* 0x000fe20008000000 */
[----:B------:R-:W-:-:S04]  /*68e0*/  @UP1 USHF.R.U32.HI UR14, URZ, UR15, UR7 ;  /* 0x0000000f3f0e1299 */ /* 0x000fc80008011607 */
[----:B------:R-:W-:-:S04]  /*68f0*/  UIADD3 UR6, UR14, UR48, -UR50 ;  /* 0x000000300e067290 */ /* 0x000fc8000fffe832 */
[----:B------:R-:W-:Y:S01]  /*6900*/  UIADD3 UR11, UR6, UR11, URZ ;  /* 0x0000000b060b7290 */ /* 0x000fe2000fffe03f */
[----:B------:R-:W-:Y:S11]  /*6910*/  @P1 BRA `(.L_x_5470) ;  /* 0x00000000004c1947 */ /* 0x000ff60003800000 */
        /* <DEDUP_REMOVED lines=11> */
.L_x_5471:
[----:B------:R-:W-:Y:S02]  /*69d0*/  ULDC UR19, c[0x0][0x9e4] ;  /* 0x0002790000137ab9 */ /* 0x000fe40000000800 */
[----:B------:R-:W-:-:S11]  /*69e0*/  UISETP.NE.AND UP0, UPT, UR19, 0x1, UPT ;  /* 0x000000011300788c */ /* 0x000fd6000bf05270 */
[----:B------:R-:W-:Y:S02]  /*69f0*/  @UP0 ULDC.64 UR6, c[0x0][0x9e8] ;  /* 0x00027a0000060ab9 */ /* 0x000fe40000000a00 */
[----:B------:R-:W-:-:S04]  /*6a00*/  UIMAD.WIDE.U32 UR14, UR18, UR6, URZ ;  /* 0x00000006120e72a5 */ /* 0x000fc8000f8e003f */
[----:B------:R-:W-:-:S12]  /*6a10*/  @UP0 USHF.R.U32.HI UR18, URZ, UR7, UR15 ;  /* 0x000000073f120299 */ /* 0x000fd8000801160f */
.L_x_5472:
[----:B------:R-:W-:-:S04]  /*6a20*/  UIMAD UR18, UR18, UR19, UR19 ;  /* 0x00000013121272a4 */ /* 0x000fc8000f8e0213 */
[----:B------:R-:W-:-:S04]  /*6a30*/  UISETP.LT.AND UP0, UPT, UR11, UR18, UPT ;  /* 0x000000120b00728c */ /* 0x000fc8000bf01270 */
[----:B------:R-:W-:-:S12]  /*6a40*/  USEL UR11, UR11, UR18, UP0 ;  /* 0x000000120b0b7287 */ /* 0x000fd80008000000 */
.L_x_5470:
[----:B------:R-:W-:-:S04]  /*6a50*/  USHF.R.S32.HI UR6, URZ, 0x1f, UR11 ;  /* 0x0000001f3f067899 */ /* 0x000fc8000801140b */
[----:B------:R-:W-:-:S04]  /*6a60*/  ULEA.HI UR6, UR6, UR11, URZ, 0x6 ;  /* 0x0000000b06067291 */ /* 0x000fc8000f8f303f */
[----:B------:R-:W-:-:S04]  /*6a70*/  USHF.R.S32.HI UR6, URZ, 0x6, UR6 ;  /* 0x000000063f067899 */ /* 0x000fc80008011406 */
[----:B------:R-:W-:-:S04]  /*6a80*/  UISETP.LT.AND UP0, UPT, UR47, UR6, UPT ;  /* 0x000000062f00728c */ /* 0x000fc8000bf01270 */
[----:B------:R-:W-:-:S04]  /*6a90*/  USEL UR22, UR47, UR6, !UP0 ;  /* 0x000000062f167287 */ /* 0x000fc8000c000000 */
[----:B------:R-:W-:-:S06]  /*6aa0*/  UISETP.GE.AND UP0, UPT, UR21, UR22, UPT ;  /* 0x000000161500728c */ /* 0x000fcc000bf06270 */
[----:B------:R-:W-:-:S13]  /*6ab0*/  PLOP3.LUT P1, PT, PT, PT, UP0, 0x80, 0x0 ;  /* 0x000000000000781c */ /* 0x000fda0003f2f008 */
[----:B------:R-:W-:Y:S05]  /*6ac0*/  @!P1 BRA `(.L_x_5473) ;  /* 0x0000002400a89947 */ /* 0x000fea0003800000 */
[----:B------:R-:W-:Y:S01]  /*6ad0*/  IMAD.MOV.U32 R10, RZ, RZ, R6 ;  /* 0x000000ffff0a7224 */ /* 0x000fe200078e0006 */
[----:B------:R-:W-:Y:S01]  /*6ae0*/  UMOV UR27, UR38 ;  /* 0x00000026001b7c82 */ /* 0x000fe20008000000 */
[----:B------:R-:W-:Y:S01]  /*6af0*/  IMAD.MOV.U32 R9, RZ, RZ, R5 ;  /* 0x000000ffff097224 */ /* 0x000fe200078e0005 */
[----:B------:R-:W-:Y:S01]  /*6b00*/  ULDC UR24, c[0x0][0x9e4] ;  /* 0x0002790000187ab9 */ /* 0x000fe20000000800 */
[----:B------:R-:W-:Y:S01]  /*6b10*/  ULDC UR20, c[0x0][0x9dc] ;  /* 0x0002770000147ab9 */ /* 0x000fe20000000800 */
[----:B------:R-:W-:Y:S01]  /*6b20*/  ULDC UR26, c[0x0][0x988] ;  /* 0x00026200001a7ab9 */ /* 0x000fe20000000800 */
[----:B------:R-:W-:-:S05]  /*6b30*/  ULDC UR25, c[0x0][0x9e0] ;  /* 0x0002780000197ab9 */ /* 0x000fca0000000800 */
.L_x_5492:
[----:B------:R-:W-:-:S04]  /*6b40*/  UIADD3 UR38, UR27, 0x1, URZ ;  /* 0x000000011b267890 */ /* 0x000fc8000fffe03f */
[----:B------:R-:W-:-:S04]  /*6b50*/  UISETP.NE.AND UP0, UPT, UR38, 0x2, UPT ;  /* 0x000000022600788c */ /* 0x000fc8000bf05270 */
[----:B------:R-:W-:Y:S02]  /*6b60*/  USEL UR6, URZ, 0x1, UP0 ;  /* 0x000000013f067887 */ /* 0x000fe40008000000 */
[----:B------:R-:W-:Y:S02]  /*6b70*/  USEL UR38, UR38, URZ, UP0 ;  /* 0x0000003f26267287 */ /* 0x000fe40008000000 */
[----:B------:R-:W-:Y:S01]  /*6b80*/  ULOP3.LUT UR37, UR37, UR6, URZ, 0x3c, !UPT ;  /* 0x0000000625257292 */ /* 0x000fe2000f8e3c3f */
[----:B0-----:R-:W-:Y:S11]  /*6b90*/  @!P0 BRA `(.L_x_5474) ;  /* 0x0000000000048947 */ /* 0x001ff60003800000 */
[----:B------:R-:W-:Y:S01]  /*6ba0*/  BPT.TRAP 0x1 ;  /* 0x000000040000795c */ /* 0x000fe20000300000 */
.L_x_5474:
[----:B------:R-:W-:Y:S01]  /*6bb0*/  ULEA UR23, UR38, UR41, 0x3 ;  /* 0x0000002926177291 */ /* 0x000fe2000f8e183f */
[----:B-1234-:R-:W-:-:S05]  /*6bc0*/  IMAD.U32 R8, RZ, RZ, UR37 ;  /* 0x00000025ff087e24 */ /* 0x01efca000f8e00ff */
[----:B------:R-:W-:-:S04]  /*6bd0*/  SHF.L.U32 R8, R8, 0x1f, RZ ;  /* 0x0000001f08087819 */ /* 0x000fc800000006ff */
[----:B------:R1:W2:Y:S01]  /*6be0*/  SYNCS.PHASECHK.TRANS64.TRYWAIT P1, [UR23+0x28c30], R8 ;  /* 0x028c3008ff0075a7 */ /* 0x0002a20008020157 */
[----:B------:R-:W-:Y:S05]  /*6bf0*/  @!P0 BRA `(.L_x_5475) ;  /* 0x0000000000048947 */ /* 0x000fea0003800000 */
[----:B------:R-:W-:Y:S01]  /*6c00*/  BPT.TRAP 0x1 ;  /* 0x000000040000795c */ /* 0x000fe20000300000 */
.L_x_5475:
[----:B--2---:R-:W-:Y:S05]  /*6c10*/  @P1 BRA `(.L_x_5476) ;  /* 0x0000000000081947 */ /* 0x004fea0003800000 */
[----:B------:R-:W2:Y:S02]  /*6c20*/  SYNCS.PHASECHK.TRANS64.TRYWAIT P1, [UR23+0x28c30], R8 ;  /* 0x028c3008ff0075a7 */ /* 0x000ea40008020157 */
[----:B--2---:R-:W-:Y:S05]  /*6c30*/  @!P1 BRA `(.L_x_5477) ;  /* 0x0000012000cc9947 */ /* 0x004fea0003800000 */
.L_x_5476:
[----:B------:R-:W-:Y:S01]  /*6c40*/  R2UR UR18, R0 ;  /* 0x00000000001272ca */ /* 0x000fe200000e0000 */
[----:B0-----:R-:W-:Y:S01]  /*6c50*/  WARPGROUP.ARRIVE ;  /* 0x00000000000079c5 */ /* 0x001fe20000000000 */
[----:B------:R-:W-:Y:S01]  /*6c60*/  UMOV UR19, 0x40000040 ;  /* 0x4000004000137882 */ /* 0x000fe20000000000 */
[----:B------:R-:W-:Y:S01]  /*6c70*/  UMOV UR7, 0x40000040 ;  /* 0x4000004000077882 */ /* 0x000fe20000000000 */
[----:B------:R-:W-:Y:S01]  /*6c80*/  UMOV UR11, 0x40000040 ;  /* 0x40000040000b7882 */ /* 0x000fe20000000000 */
[----:B------:R-:W-:-:S08]  /*6c90*/  UMOV UR15, 0x40000040 ;  /* 0x40000040000f7882 */ /* 0x000fd00000000000 */
[----:B------:R-:W-:-:S04]  /*6ca0*/  ULEA UR18, UR38, UR18, 0x9 ;  /* 0x0000001226127291 */ /* 0x000fc8000f8e483f */
[----:B------:R-:W-:Y:S02]  /*6cb0*/  UIADD3 UR6, UR18, 0x2, URZ ;  /* 0x0000000212067890 */ /* 0x000fe4000fffe03f */
[----:B------:R-:W-:Y:S02]  /*6cc0*/  UIADD3 UR10, UR18, 0x4, URZ ;  /* 0x00000004120a7890 */ /* 0x000fe4000fffe03f */
[----:B------:R-:W-:Y:S02]  /*6cd0*/  UIADD3 UR14, UR18, 0x6, URZ ;  /* 0x00000006120e7890 */ /* 0x000fe4000fffe03f */
        /* <DEDUP_REMOVED lines=13> */
.L_x_5478:
[----:B------:R-:W-:Y:S01]  /*6db0*/  UISETP.NE.AND UP1, UPT, UR52, URZ, UPT ;  /* 0x0000003f3400728c */ /* 0x000fe2000bf25270 */
[----:B------:R-:W-:Y:S01]  /*6dc0*/  VIADD R14, R190, UR45 ;  /* 0x0000002dbe0e7c36 */ /* 0x000fe20008000000 */
[----:B------:R-:W-:Y:S02]  /*6dd0*/  USHF.L.U32 UR7, UR21, 0x6, URZ ;  /* 0x0000000615077899 */ /* 0x000fe4000800063f */
[----:B------:R-:W-:Y:S02]  /*6de0*/  UISETP.NE.AND UP0, UPT, UR51, URZ, UPT ;  /* 0x0000003f3300728c */ /* 0x000fe4000bf05270 */
[----:B------:R-:W-:Y:S02]  /*6df0*/  PLOP3.LUT P1, PT, PT, PT, UP1, 0x80, 0x0 ;  /* 0x000000000000781c */ /* 0x000fe40003f2f018 */
[----:B------:R-:W-:Y:S01]  /*6e00*/  PLOP3.LUT P2, PT, PT, PT, UP1, 0x80, 0x0 ;  /* 0x000000000000781c */ /* 0x000fe20003f4f018 */
[----:B------:R-:W-:Y:S02]  /*6e10*/  IMAD.U32 R12, RZ, RZ, UR7 ;  /* 0x00000007ff0c7e24 */ /* 0x000fe4000f8e00ff */
[----:B------:R-:W-:-:S03]  /*6e20*/  @UP1 ULDC UR6, c[0x0][0x44c] ;  /* 0x0001130000061ab9 */ /* 0x000fc60000000800 */
[----:B------:R-:W-:-:S05]  /*6e30*/  IADD3 R12, -R2, 0x1, -R12 ;  /* 0x00000001020c7810 */ /* 0x000fca0007ffe90c */
[----:B--2---:R-:W-:Y:S01]  /*6e40*/  @P1 IMAD.HI.U32 R5, R14, UR6, RZ ;  /* 0x000000060e051c27 */ /* 0x004fe2000f8e00ff */
[----:B------:R-:W-:Y:S01]  /*6e50*/  @UP1 ULDC UR6, c[0x0][0x450] ;  /* 0x0001140000061ab9 */ /* 0x000fe20000000800 */
[----:B------:R-:W-:-:S03]  /*6e60*/  PLOP3.LUT P1, PT, PT, PT, UP0, 0x40, 0x0 ;  /* 0x000000000000781c */ /* 0x000fc60003f2e808 */
[----:B------:R-:W-:Y:S01]  /*6e70*/  @P2 SHF.R.U32.HI R14, RZ, UR6, R5 ;  /* 0x00000006ff0e2c19 */ /* 0x000fe20008011605 */
[----:B------:R-:W-:Y:S01]  /*6e80*/  UIADD3 UR6, UR23, 0x28c40, URZ ;  /* 0x00028c4017067890 */ /* 0x000fe2000fffe03f */
[----:B------:R-:W-:-:S03]  /*6e90*/  IMAD.U32 R5, RZ, RZ, UR50 ;  /* 0x00000032ff057e24 */ /* 0x000fc6000f8e00ff */
[----:B------:R-:W0:Y:S01]  /*6ea0*/  SHFL.IDX PT, R15, R14, RZ, 0x1c1f ;  /* 0x001c1fff0e0f7589 */ /* 0x000e2200000e0000 */
[----:B------:R-:W-:Y:S01]  /*6eb0*/  UPRMT UR6, UR40, 0x654, UR6 ;  /* 0x0000065428067896 */ /* 0x000fe20008000006 */
[----:B------:R-:W-:-:S05]  /*6ec0*/  IADD3 R12, -R5, UR48, R12 ;  /* 0x00000030050c7c10 */ /* 0x000fca000fffe10c */
[----:B------:R-:W-:-:S03]  /*6ed0*/  VIADD R13, R12, UR25 ;  /* 0x000000190c0d7c36 */ /* 0x000fc60008000000 */
[----:B------:R-:W-:Y:S01]  /*6ee0*/  SYNCS.ARRIVE.TRANS64.RED.A1T0 RZ, [UR6], RZ ;  /* 0x000000ffffff79a7 */ /* 0x000fe20008100406 */
[----:B------:R-:W-:-:S06]  /*6ef0*/  ULOP3.LUT UR6, URZ, UR20, URZ, 0x33, !UPT ;  /* 0x000000143f067292 */ /* 0x000fcc000f8e333f */
[----:B------:R-:W-:Y:S02]  /*6f00*/  VIADD R12, R12, UR6 ;  /* 0x000000060c0c7c36 */ /* 0x000fe40008000000 */
[----:B0-----:R-:W-:Y:S02]  /*6f10*/  IMAD.IADD R11, R13, 0x1, R15 ;  /* 0x000000010d0b7824 */ /* 0x001fe400078e020f */
[----:B------:R-:W-:Y:S01]  /*6f20*/  IMAD.IADD R5, R15, 0x1, R12 ;  /* 0x000000010f057824 */ /* 0x000fe200078e020c */
[----:B------:R-:W-:Y:S06]  /*6f30*/  @P1 BRA `(.L_x_5479) ;  /* 0x00000000005c1947 */ /* 0x000fec0003800000 */
[----:B------:R-:W-:Y:S01]  /*6f40*/  IMAD.U32 R6, RZ, RZ, UR50 ;  /* 0x00000032ff067e24 */ /* 0x000fe2000f8e00ff */
[----:B------:R-:W-:Y:S04]  /*6f50*/  BSSY B0, `(.L_x_5480) ;  /* 0x0000011000007945 */ /* 0x000fe80003800000 */
[----:B------:R-:W-:-:S04]  /*6f60*/  IADD3 R15, -R6, UR48, R15 ;  /* 0x00000030060f7c10 */ /* 0x000fc8000fffe10f */
        /* <DEDUP_REMOVED lines=10> */
.L_x_5481:
[----:B------:R-:W-:-:S05]  /*7010*/  IMAD.U32 R20, RZ, RZ, UR24 ;  /* 0x00000018ff147e24 */ /* 0x000fca000f8e00ff */
[----:B------:R-:W-:-:S13]  /*7020*/  ISETP.NE.AND P1, PT, R20, 0x1, PT ;  /* 0x000000011400780c */ /* 0x000fda0003f25270 */
[----:B------:R-:W0:Y:S02]  /*7030*/  @P1 LDC.64 R6, c[0x0][0x9e8] ;  /* 0x00027a00ff061b82 */ /* 0x000e240000000a00 */
[----:B0-----:R-:W-:-:S05]  /*7040*/  @P1 IMAD.HI.U32 R6, R15, R6, RZ ;  /* 0x000000060f061227 */ /* 0x001fca00078e00ff */
[----:B------:R-:W-:-:S07]  /*7050*/  @P1 SHF.R.U32.HI R15, RZ, R7, R6 ;  /* 0x00000007ff0f1219 */ /* 0x000fce0000011606 */
.L_x_5482:
[----:B------:R-:W-:Y:S05]  /*7060*/  BSYNC B0 ;  /* 0x0000000000007941 */ /* 0x000fea0003800000 */
.L_x_5480:
[----:B------:R-:W-:-:S04]  /*7070*/  IMAD R15, R15, R20, -UR7 ;  /* 0x800000070f0f7e24 */ /* 0x000fc8000f8e0214 */
[----:B------:R-:W-:-:S05]  /*7080*/  IMAD.IADD R15, R15, 0x1, -R2 ;  /* 0x000000010f0f7824 */ /* 0x000fca00078e0a02 */
[----:B------:R-:W-:Y:S02]  /*7090*/  VIMNMX R5, R5, R15, !PT ;  /* 0x0000000f05057248 */ /* 0x000fe40007fe0100 */
[----:B------:R-:W-:-:S07]  /*70a0*/  VIADDMNMX R11, R15, R20, R11, PT ;  /* 0x000000140f0b7246 */ /* 0x000fce000380010b */
.L_x_5479:
[----:B------:R-:W-:Y:S01]  /*70b0*/  UISETP.GT.AND UP0, UPT, UR21, -0x1, UPT ;  /* 0xffffffff1500788c */ /* 0x000fe2000bf04270 */
[----:B------:R-:W0:Y:S01]  /*70c0*/  SHFL.IDX PT, R6, R14, 0x1, 0x1c1f ;  /* 0x003c1f000e067f89 */ /* 0x000e2200000e0000 */
[----:B------:R-:W-:-:S04]  /*70d0*/  UISETP.NE.AND UP1, UPT, UR51, URZ, UPT ;  /* 0x0000003f3300728c */ /* 0x000fc8000bf25270 */
[----:B------:R-:W-:-:S04]  /*70e0*/  PLOP3.LUT P1, PT, PT, PT, UP0, 0x80, 0x0 ;  /* 0x000000000000781c */ /* 0x000fc80003f2f008 */
[C---:B------:R-:W-:Y:S02]  /*70f0*/  ISETP.GT.AND P4, PT, R5.reuse, 0x1, P1 ;  /* 0x000000010500780c */ /* 0x040fe40000f84270 */
[----:B------:R-:W-:Y:S02]  /*7100*/  ISETP.GT.AND P5, PT, R5, RZ, P1 ;  /* 0x000000ff0500720c */ /* 0x000fe40000fa4270 */
[C---:B------:R-:W-:Y:S02]  /*7110*/  ISETP.LT.OR P4, PT, R11.reuse, 0x2, P4 ;  /* 0x000000020b00780c */ /* 0x040fe40002781670 */
[----:B------:R-:W-:Y:S02]  /*7120*/  ISETP.LT.OR P5, PT, R11, 0x1, P5 ;  /* 0x000000010b00780c */ /* 0x000fe40002fa1670 */
[----:B------:R-:W-:Y:S02]  /*7130*/  FSEL R153, R153, -INF , !P4 ;  /* 0xff80000099997808 */ /* 0x000fe40006000000 */
[----:B------:R-:W-:-:S02]  /*7140*/  ISETP.GT.AND P4, PT, R5, 0x18, P1 ;  /* 0x000000180500780c */ /* 0x000fc40000f84270 */
[----:B------:R-:W-:Y:S02]  /*7150*/  FSEL R152, R152, -INF , !P5 ;  /* 0xff80000098987808 */ /* 0x000fe40006800000 */
[----:B------:R-:W-:Y:S01]  /*7160*/  ISETP.LT.OR P4, PT, R11, 0x19, P4 ;  /* 0x000000190b00780c */ /* 0x000fe20002781670 */
[--C-:B0-----:R-:W-:Y:S01]  /*7170*/  IMAD.IADD R13, R13, 0x1, R6.reuse ;  /* 0x000000010d0d7824 */ /* 0x101fe200078e0206 */
[C---:B------:R-:W-:Y:S01]  /*7180*/  ISETP.GT.AND P6, PT, R5.reuse, 0x8, P1 ;  /* 0x000000080500780c */ /* 0x040fe20000fc4270 */
[----:B------:R-:W-:Y:S01]  /*7190*/  IMAD.IADD R12, R12, 0x1, R6 ;  /* 0x000000010c0c7824 */ /* 0x000fe200078e0206 */
[C---:B------:R-:W-:Y:S02]  /*71a0*/  ISETP.GT.AND P2, PT, R5.reuse, 0x9, P1 ;  /* 0x000000090500780c */ /* 0x040fe40000f44270 */
[C---:B------:R-:W-:Y:S02]  /*71b0*/  ISETP.GT.AND P3, PT, R5.reuse, 0x10, P1 ;  /* 0x000000100500780c */ /* 0x040fe40000f64270 */
[----:B------:R-:W-:-:S02]  /*71c0*/  ISETP.GT.AND P5, PT, R5, 0x11, P1 ;  /* 0x000000110500780c */ /* 0x000fc40000fa4270 */
[----:B------:R-:W-:Y:S02]  /*71d0*/  FSEL R164, R164, -INF , !P4 ;  /* 0xff800000a4a47808 */ /* 0x000fe40006000000 */
[----:B------:R-:W-:Y:S02]  /*71e0*/  ISETP.GT.AND P4, PT, R5, 0x29, P1 ;  /* 0x000000290500780c */ /* 0x000fe40000f84270 */
[C---:B------:R-:W-:Y:S02]  /*71f0*/  ISETP.LT.OR P6, PT, R11.reuse, 0x9, P6 ;  /* 0x000000090b00780c */ /* 0x040fe400037c1670 */
[C---:B------:R-:W-:Y:S02]  /*7200*/  ISETP.LT.OR P2, PT, R11.reuse, 0xa, P2 ;  /* 0x0000000a0b00780c */ /* 0x040fe40001741670 */
[C---:B------:R-:W-:Y:S02]  /*7210*/  ISETP.LT.OR P3, PT, R11.reuse, 0x11, P3 ;  /* 0x000000110b00780c */ /* 0x040fe40001f61670 */
[----:B------:R-:W-:-:S02]  /*7220*/  ISETP.LT.OR P5, PT, R11, 0x12, P5 ;  /* 0x000000120b00780c */ /* 0x000fc40002fa1670 */
[----:B------:R-:W-:Y:S02]  /*7230*/  ISETP.LT.OR P4, PT, R11, 0x2a, P4 ;  /* 0x0000002a0b00780c */ /* 0x000fe40002781670 */
[----:B------:R-:W-:Y:S02]  /*7240*/  FSEL R156, R156, -INF , !P6 ;  /* 0xff8000009c9c7808 */ /* 0x000fe40007000000 */
[----:B------:R-:W-:Y:S02]  /*7250*/  FSEL R157, R157, -INF , !P2 ;  /* 0xff8000009d9d7808 */ /* 0x000fe40005000000 */
[----:B------:R-:W-:Y:S02]  /*7260*/  FSEL R160, R160, -INF , !P3 ;  /* 0xff800000a0a07808 */ /* 0x000fe40005800000 */
[----:B------:R-:W-:Y:S02]  /*7270*/  FSEL R161, R161, -INF , !P5 ;  /* 0xff800000a1a17808 */ /* 0x000fe40006800000 */
[----:B------:R-:W-:-:S02]  /*7280*/  ISETP.GT.AND P6, PT, R5, 0x19, P1 ;  /* 0x000000190500780c */ /* 0x000fc40000fc4270 */
[C---:B------:R-:W-:Y:S02]  /*7290*/  ISETP.GT.AND P2, PT, R5.reuse, 0x20, P1 ;  /* 0x000000200500780c */ /* 0x040fe40000f44270 */
[C---:B------:R-:W-:Y:S02]  /*72a0*/  ISETP.GT.AND P3, PT, R5.reuse, 0x21, P1 ;  /* 0x000000210500780c */ /* 0x040fe40000f64270 */
[----:B------:R-:W-:Y:S02]  /*72b0*/  ISETP.GT.AND P5, PT, R5, 0x28, P1 ;  /* 0x000000280500780c */ /* 0x000fe40000fa4270 */
[----:B------:R-:W-:Y:S02]  /*72c0*/  FSEL R173, R173, -INF , !P4 ;  /* 0xff800000adad7808 */ /* 0x000fe40006000000 */
[----:B------:R-:W-:Y:S02]  /*72d0*/  PLOP3.LUT P4, PT, PT, PT, UP1, 0x40, 0x0 ;  /* 0x000000000000781c */ /* 0x000fe40003f8e818 */
[----:B------:R-:W-:-:S02]  /*72e0*/  ISETP.LT.OR P6, PT, R11, 0x1a, P6 ;  /* 0x0000001a0b00780c */ /* 0x000fc400037c1670 */
[C---:B------:R-:W-:Y:S02]  /*72f0*/  ISETP.LT.OR P2, PT, R11.reuse, 0x21, P2 ;  /* 0x000000210b00780c */ /* 0x040fe40001741670 */
[C---:B------:R-:W-:Y:S02]  /*7300*/  ISETP.LT.OR P3, PT, R11.reuse, 0x22, P3 ;  /* 0x000000220b00780c */ /* 0x040fe40001f61670 */
[----:B------:R-:W-:Y:S02]  /*7310*/  ISETP.LT.OR P5, PT, R11, 0x29, P5 ;  /* 0x000000290b00780c */ /* 0x000fe40002fa1670 */
[----:B------:R-:W-:Y:S02]  /*7320*/  FSEL R165, R165, -INF , !P6 ;  /* 0xff800000a5a57808 */ /* 0x000fe40007000000 */
[----:B------:R-:W-:Y:S02]  /*7330*/  FSEL R168, R168, -INF , !P2 ;  /* 0xff800000a8a87808 */ /* 0x000fe40005000000 */
[----:B------:R-:W-:-:S02]  /*7340*/  FSEL R169, R169, -INF , !P3 ;  /* 0xff800000a9a97808 */ /* 0x000fc40005800000 */
[----:B------:R-:W-:Y:S02]  /*7350*/  FSEL R172, R172, -INF , !P5 ;  /* 0xff800000acac7808 */ /* 0x000fe40006800000 */
[C---:B------:R-:W-:Y:S02]  /*7360*/  ISETP.GT.AND P6, PT, R5.reuse, 0x30, P1 ;  /* 0x000000300500780c */ /* 0x040fe40000fc4270 */
[C---:B------:R-:W-:Y:S02]  /*7370*/  ISETP.GT.AND P2, PT, R5.reuse, 0x31, P1 ;  /* 0x000000310500780c */ /* 0x040fe40000f44270 */
[C---:B------:R-:W-:Y:S02]  /*7380*/  ISETP.GT.AND P3, PT, R5.reuse, 0x38, P1 ;  /* 0x000000380500780c */ /* 0x040fe40000f64270 */
[----:B------:R-:W-:Y:S02]  /*7390*/  ISETP.GT.AND P5, PT, R5, 0x39, P1 ;  /* 0x000000390500780c */ /* 0x000fe40000fa4270 */
[----:B------:R-:W-:-:S02]  /*73a0*/  ISETP.LT.OR P6, PT, R11, 0x31, P6 ;  /* 0x000000310b00780c */ /* 0x000fc400037c1670 */
[C---:B------:R-:W-:Y:S02]  /*73b0*/  ISETP.LT.OR P2, PT, R11.reuse, 0x32, P2 ;  /* 0x000000320b00780c */ /* 0x040fe40001741670 */
[C---:B------:R-:W-:Y:S02]  /*73c0*/  ISETP.LT.OR P3, PT, R11.reuse, 0x39, P3 ;  /* 0x000000390b00780c */ /* 0x040fe40001f61670 */
[----:B------:R-:W-:Y:S02]  /*73d0*/  ISETP.LT.OR P5, PT, R11, 0x3a, P5 ;  /* 0x0000003a0b00780c */ /* 0x000fe40002fa1670 */
[----:B------:R-:W-:Y:S02]  /*73e0*/  FSEL R176, R176, -INF , !P6 ;  /* 0xff800000b0b07808 */ /* 0x000fe40007000000 */
[----:B------:R-:W-:Y:S02]  /*73f0*/  FSEL R177, R177, -INF , !P2 ;  /* 0xff800000b1b17808 */ /* 0x000fe40005000000 */
[----:B------:R-:W-:-:S02]  /*7400*/  FSEL R180, R180, -INF , !P3 ;  /* 0xff800000b4b47808 */ /* 0x000fc40005800000 */
[----:B------:R-:W-:Y:S01]  /*7410*/  FSEL R181, R181, -INF , !P5 ;  /* 0xff800000b5b57808 */ /* 0x000fe20006800000 */
        /* <DEDUP_REMOVED lines=14> */
.L_x_5485:
[----:B------:R-:W-:-:S05]  /*7500*/  IMAD.U32 R11, RZ, RZ, UR24 ;  /* 0x00000018ff0b7e24 */ /* 0x000fca000f8e00ff */
[----:B------:R-:W-:-:S13]  /*7510*/  ISETP.NE.AND P2, PT, R11, 0x1, PT ;  /* 0x000000010b00780c */ /* 0x000fda0003f45270 */
[----:B------:R-:W0:Y:S02]  /*7520*/  @P2 LDC.64 R6, c[0x0][0x9e8] ;  /* 0x00027a00ff062b82 */ /* 0x000e240000000a00 */
[----:B0-----:R-:W-:-:S05]  /*7530*/  @P2 IMAD.HI.U32 R6, R5, R6, RZ ;  /* 0x0000000605062227 */ /* 0x001fca00078e00ff */
[----:B------:R-:W-:-:S07]  /*7540*/  @P2 SHF.R.U32.HI R5, RZ, R7, R6 ;  /* 0x00000007ff052219 */ /* 0x000fce0000011606 */
.L_x_5486:
[----:B------:R-:W-:Y:S05]  /*7550*/  BSYNC B0 ;  /* 0x0000000000007941 */ /* 0x000fea0003800000 */
.L_x_5484:
[----:B------:R-:W-:-:S04]  /*7560*/  IMAD R5, R5, R11, -UR7 ;  /* 0x8000000705057e24 */ /* 0x000fc8000f8e020b */
[----:B------:R-:W-:-:S05]  /*7570*/  IMAD.IADD R5, R5, 0x1, -R2 ;  /* 0x0000000105057824 */ /* 0x000fca00078e0a02 */
[----:B------:R-:W-:Y:S02]  /*7580*/  VIMNMX R12, R12, R5, !PT ;  /* 0x000000050c0c7248 */ /* 0x000fe40007fe0100 */
[----:B------:R-:W-:-:S07]  /*7590*/  VIADDMNMX R13, R5, R11, R13, PT ;  /* 0x0000000b050d7246 */ /* 0x000fce000380010d */
.L_x_5483:
[----:B------:R-:W-:Y:S01]  /*75a0*/  LOP3.LUT R16, R16, 0xffffbfff, RZ, 0xc0, !PT ;  /* 0xffffbfff10107812 */ /* 0x000fe200078ec0ff */
[----:B------:R-:W-:Y:S01]  /*75b0*/  UMOV UR10, UR26 ;  /* 0x0000001a000a7c82 */ /* 0x000fe20008000000 */
[----:B------:R-:W-:Y:S02]  /*75c0*/  FMNMX.FTZ R5, R152, R9, !PT ;  /* 0x0000000998057209 */ /* 0x000fe40007810000 */
[----:B------:R-:W-:Y:S02]  /*75d0*/  @P0 LOP3.LUT R16, R16, 0x4000, RZ, 0xfc, !PT ;  /* 0x0000400010100812 */ /* 0x000fe400078efcff */
[----:B------:R-:W-:Y:S02]  /*75e0*/  ISETP.GT.AND P0, PT, R12, 0x19, P1 ;  /* 0x000000190c00780c */ /* 0x000fe40000f04270 */
[----:B------:R-:W-:Y:S02]  /*75f0*/  FMNMX.FTZ R5, R153, R5, !PT ;  /* 0x0000000599057209 */ /* 0x000fe40007810000 */
[----:B------:R-:W-:-:S02]  /*7600*/  LOP3.LUT R16, R16, 0xfffbffff, RZ, 0xc0, !PT ;  /* 0xfffbffff10107812 */ /* 0x000fc400078ec0ff */
[----:B------:R-:W-:Y:S02]  /*7610*/  FMNMX.FTZ R5, R156, R5, !PT ;  /* 0x000000059c057209 */ /* 0x000fe40007810000 */
[----:B------:R-:W-:Y:S02]  /*7620*/  ISETP.GT.AND P5, PT, R12, 0x1, P1 ;  /* 0x000000010c00780c */ /* 0x000fe40000fa4270 */
[----:B------:R-:W-:Y:S02]  /*7630*/  FMNMX.FTZ R5, R157, R5, !PT ;  /* 0x000000059d057209 */ /* 0x000fe40007810000 */
[----:B------:R-:W-:Y:S02]  /*7640*/  ISETP.LT.OR P5, PT, R13, 0x2, P5 ;  /* 0x000000020d00780c */ /* 0x000fe40002fa1670 */
[----:B------:R-:W-:Y:S02]  /*7650*/  @P0 LOP3.LUT R16, R16, 0x40000, RZ, 0xfc, !PT ;  /* 0x0004000010100812 */ /* 0x000fe400078efcff */
[----:B------:R-:W-:-:S02]  /*7660*/  ISETP.GT.AND P0, PT, R12, 0x31, P1 ;  /* 0x000000310c00780c */ /* 0x000fc40000f04270 */
[----:B------:R-:W-:Y:S02]  /*7670*/  FMNMX.FTZ R5, R160, R5, !PT ;  /* 0x00000005a0057209 */ /* 0x000fe40007810000 */
[----:B------:R-:W-:Y:S02]  /*7680*/  LOP3.LUT R16, R16, 0xfffffffd, RZ, 0xc0, !PT ;  /* 0xfffffffd10107812 */ /* 0x000fe400078ec0ff */
[----:B------:R-:W-:Y:S02]  /*7690*/  FMNMX.FTZ R5, R161, R5, !PT ;  /* 0x00000005a1057209 */ /* 0x000fe40007810000 */
[----:B------:R-:W-:Y:S02]  /*76a0*/  FSEL R155, R155, -INF , !P5 ;  /* 0xff8000009b9b7808 */ /* 0x000fe40006800000 */
[----:B------:R-:W-:Y:S02]  /*76b0*/  FMNMX.FTZ R5, R164, R5, !PT ;  /* 0x00000005a4057209 */ /* 0x000fe40007810000 */
[----:B------:R-:W-:-:S02]  /*76c0*/  ISETP.GT.AND P6, PT, R12, 0x8, P1 ;  /* 0x000000080c00780c */ /* 0x000fc40000fc4270 */
[----:B------:R-:W-:Y:S02]  /*76d0*/  FMNMX.FTZ R5, R165, R5, !PT ;  /* 0x00000005a5057209 */ /* 0x000fe40007810000 */
[----:B------:R-:W-:Y:S02]  /*76e0*/  @P0 LOP3.LUT R16, R16, 0x2, RZ, 0xfc, !PT ;  /* 0x0000000210100812 */ /* 0x000fe400078efcff */
[----:B------:R-:W-:Y:S02]  /*76f0*/  ISETP.GT.AND P0, PT, R12, 0x38, P1 ;  /* 0x000000380c00780c */ /* 0x000fe40000f04270 */
[----:B------:R-:W-:Y:S02]  /*7700*/  FMNMX.FTZ R5, R168, R5, !PT ;  /* 0x00000005a8057209 */ /* 0x000fe40007810000 */
[----:B------:R-:W-:Y:S02]  /*7710*/  LOP3.LUT R16, R16, 0xfffffff7, RZ, 0xc0, !PT ;  /* 0xfffffff710107812 */ /* 0x000fe400078ec0ff */
[----:B------:R-:W-:-:S02]  /*7720*/  FMNMX.FTZ R5, R169, R5, !PT ;  /* 0x00000005a9057209 */ /* 0x000fc40007810000 */
[----:B------:R-:W-:Y:S02]  /*7730*/  ISETP.GT.AND P2, PT, R12, 0x9, P1 ;  /* 0x000000090c00780c */ /* 0x000fe40000f44270 */
[----:B------:R-:W-:Y:S02]  /*7740*/  FMNMX.FTZ R5, R172, R5, !PT ;  /* 0x00000005ac057209 */ /* 0x000fe40007810000 */
[----:B------:R-:W-:Y:S02]  /*7750*/  ISETP.GT.AND P3, PT, R12, 0x10, P1 ;  /* 0x000000100c00780c */ /* 0x000fe40000f64270 */
[----:B------:R-:W-:Y:S02]  /*7760*/  @P0 LOP3.LUT R16, R16, 0x8, RZ, 0xfc, !PT ;  /* 0x0000000810100812 */ /* 0x000fe400078efcff */
[----:B------:R-:W-:Y:S02]  /*7770*/  ISETP.GT.AND P0, PT, R12, RZ, P1 ;  /* 0x000000ff0c00720c */ /* 0x000fe40000f04270 */
[----:B------:R-:W-:-:S02]  /*7780*/  FMNMX.FTZ R5, R173, R5, !PT ;  /* 0x00000005ad057209 */ /* 0x000fc40007810000 */
[C---:B------:R-:W-:Y:S02]  /*7790*/  ISETP.GT.AND P4, PT, R12.reuse, 0x11, P1 ;  /* 0x000000110c00780c */ /* 0x040fe40000f84270 */
[----:B------:R-:W-:Y:S02]  /*77a0*/  ISETP.GT.AND P5, PT, R12, 0x18, P1 ;  /* 0x000000180c00780c */ /* 0x000fe40000fa4270 */
[----:B------:R-:W-:Y:S02]  /*77b0*/  FMNMX.FTZ R5, R176, R5, !PT ;  /* 0x00000005b0057209 */ /* 0x000fe40007810000 */
[C---:B------:R-:W-:Y:S02]  /*77c0*/  ISETP.LT.OR P6, PT, R13.reuse, 0x9, P6 ;  /* 0x000000090d00780c */ /* 0x040fe400037c1670 */
[C---:B------:R-:W-:Y:S02]  /*77d0*/  ISETP.LT.OR P2, PT, R13.reuse, 0xa, P2 ;  /* 0x0000000a0d00780c */ /* 0x040fe40001741670 */
[----:B------:R-:W-:-:S02]  /*77e0*/  ISETP.LT.OR P3, PT, R13, 0x11, P3 ;  /* 0x000000110d00780c */ /* 0x000fc40001f61670 */
[C---:B------:R-:W-:Y:S02]  /*77f0*/  ISETP.LT.OR P4, PT, R13.reuse, 0x12, P4 ;  /* 0x000000120d00780c */ /* 0x040fe40002781670 */
[----:B------:R-:W-:Y:S02]  /*7800*/  ISETP.LT.OR P5, PT, R13, 0x19, P5 ;  /* 0x000000190d00780c */ /* 0x000fe40002fa1670 */
[----:B------:R-:W-:Y:S02]  /*7810*/  FMNMX.FTZ R5, R177, R5, !PT ;  /* 0x00000005b1057209 */ /* 0x000fe40007810000 */
[----:B------:R-:W-:Y:S02]  /*7820*/  LOP3.LUT R16, R16, 0xffffff7f, RZ, 0xc0, !PT ;  /* 0xffffff7f10107812 */ /* 0x000fe400078ec0ff */
[----:B------:R-:W-:Y:S02]  /*7830*/  FSEL R158, R158, -INF , !P6 ;  /* 0xff8000009e9e7808 */ /* 0x000fe40007000000 */
[----:B------:R-:W-:-:S02]  /*7840*/  FSEL R159, R159, -INF , !P2 ;  /* 0xff8000009f9f7808 */ /* 0x000fc40005000000 */
[----:B------:R-:W-:Y:S02]  /*7850*/  FSEL R162, R162, -INF , !P3 ;  /* 0xff800000a2a27808 */ /* 0x000fe40005800000 */
[----:B------:R-:W-:Y:S02]  /*7860*/  FSEL R163, R163, -INF , !P4 ;  /* 0xff800000a3a37808 */ /* 0x000fe40006000000 */
[----:B------:R-:W-:Y:S02]  /*7870*/  FSEL R166, R166, -INF , !P5 ;  /* 0xff800000a6a67808 */ /* 0x000fe40006800000 */
[C---:B------:R-:W-:Y:S02]  /*7880*/  ISETP.GT.AND P2, PT, R12.reuse, 0x20, P1 ;  /* 0x000000200c00780c */ /* 0x040fe40000f44270 */
[C---:B------:R-:W-:Y:S02]  /*7890*/  ISETP.GT.AND P3, PT, R12.reuse, 0x21, P1 ;  /* 0x000000210c00780c */ /* 0x040fe40000f64270 */
[----:B------:R-:W-:-:S02]  /*78a0*/  ISETP.GT.AND P4, PT, R12, 0x28, P1 ;  /* 0x000000280c00780c */ /* 0x000fc40000f84270 */
[C---:B------:R-:W-:Y:S02]  /*78b0*/  ISETP.GT.AND P5, PT, R12.reuse, 0x29, P1 ;  /* 0x000000290c00780c */ /* 0x040fe40000fa4270 */
[C---:B------:R-:W-:Y:S02]  /*78c0*/  ISETP.GT.AND P6, PT, R12.reuse, 0x30, P1 ;  /* 0x000000300c00780c */ /* 0x040fe40000fc4270 */
[----:B------:R-:W-:Y:S02]  /*78d0*/  ISETP.GT.AND P1, PT, R12, 0x39, P1 ;  /* 0x000000390c00780c */ /* 0x000fe40000f24270 */
[----:B------:R-:W-:Y:S02]  /*78e0*/  FMNMX.FTZ R5, R180, R5, !PT ;  /* 0x00000005b4057209 */ /* 0x000fe40007810000 */
[----:B------:R-:W-:Y:S02]  /*78f0*/  @P0 LOP3.LUT R16, R16, 0x80, RZ, 0xfc, !PT ;  /* 0x0000008010100812 */ /* 0x000fe400078efcff */
[----:B------:R-:W-:-:S02]  /*7900*/  FMNMX.FTZ R5, R181, R5, !PT ;  /* 0x00000005b5057209 */ /* 0x000fc40007810000 */
[C---:B------:R-:W-:Y:S02]  /*7910*/  LOP3.LUT P0, RZ, R16.reuse, 0x40000, RZ, 0xc0, !PT ;  /* 0x0004000010ff7812 */ /* 0x040fe4000780c0ff */
[----:B------:R-:W-:Y:S01]  /*7920*/  LOP3.LUT R16, R16, 0xffffffdf, RZ, 0xc0, !PT ;  /* 0xffffffdf10107812 */ /* 0x000fe200078ec0ff */
[----:B------:R-:W0:Y:S01]  /*7930*/  SHFL.BFLY PT, R6, R5, 0x2, 0x1f ;  /* 0x0c401f0005067f89 */ /* 0x000e2200000e0000 */
[C---:B------:R-:W-:Y:S02]  /*7940*/  ISETP.LT.OR P0, PT, R13.reuse, 0x1a, P0 ;  /* 0x0000001a0d00780c */ /* 0x040fe40000701670 */
[----:B------:R-:W-:Y:S02]  /*7950*/  @P1 LOP3.LUT R16, R16, 0x20, RZ, 0xfc, !PT ;  /* 0x0000002010101812 */ /* 0x000fe400078efcff */
[----:B------:R-:W-:Y:S02]  /*7960*/  ISETP.LT.OR P6, PT, R13, 0x31, P6 ;  /* 0x000000310d00780c */ /* 0x000fe400037c1670 */
[----:B------:R-:W-:-:S02]  /*7970*/  LOP3.LUT P1, RZ, R16, 0x2, RZ, 0xc0, !PT ;  /* 0x0000000210ff7812 */ /* 0x000fc4000782c0ff */
[----:B------:R-:W-:Y:S02]  /*7980*/  LOP3.LUT R16, R16, 0xfffffeff, RZ, 0xc0, !PT ;  /* 0xfffffeff10107812 */ /* 0x000fe400078ec0ff */
[----:B------:R-:W-:-:S03]  /*7990*/  ISETP.LT.OR P1, PT, R13, 0x32, P1 ;  /* 0x000000320d00780c */ /* 0x000fc60000f21670 */
[----:B------:R-:W-:Y:S02]  /*79a0*/  @P0 LOP3.LUT R16, R16, 0x100, RZ, 0xfc, !PT ;  /* 0x0000010010100812 */ /* 0x000fe400078efcff */
[C---:B------:R-:W-:Y:S02]  /*79b0*/  ISETP.LT.OR P0, PT, R13.reuse, 0x21, P2 ;  /* 0x000000210d00780c */ /* 0x040fe40001701670 */
[C---:B------:R-:W-:Y:S02]  /*79c0*/  LOP3.LUT P2, RZ, R16.reuse, 0x8, RZ, 0xc0, !PT ;  /* 0x0000000810ff7812 */ /* 0x040fe4000784c0ff */
[----:B------:R-:W-:Y:S02]  /*79d0*/  LOP3.LUT R16, R16, 0xffffffbf, RZ, 0xc0, !PT ;  /* 0xffffffbf10107812 */ /* 0x000fe400078ec0ff */
[----:B------:R-:W-:Y:S02]  /*79e0*/  ISETP.LT.OR P2, PT, R13, 0x39, P2 ;  /* 0x000000390d00780c */ /* 0x000fe40001741670 */
[----:B0-----:R-:W-:-:S02]  /*79f0*/  FMNMX.FTZ R5, R5, R6, !PT ;  /* 0x0000000605057209 */ /* 0x001fc40007810000 */
[----:B------:R-:W-:-:S03]  /*7a00*/  FSEL R182, R182, -INF , !P2 ;  /* 0xff800000b6b67808 */ /* 0x000fc60005000000 */
[----:B------:R-:W-:Y:S01]  /*7a10*/  @P0 LOP3.LUT R16, R16, 0x40, RZ, 0xfc, !PT ;  /* 0x0000004010100812 */ /* 0x000fe200078efcff */
[----:B------:R-:W0:Y:S01]  /*7a20*/  SHFL.BFLY PT, R6, R5, 0x1, 0x1f ;  /* 0x0c201f0005067f89 */ /* 0x000e2200000e0000 */
[C---:B------:R-:W-:Y:S02]  /*7a30*/  ISETP.LT.OR P0, PT, R13.reuse, 0x22, P3 ;  /* 0x000000220d00780c */ /* 0x040fe40001f01670 */
[C---:B------:R-:W-:Y:S02]  /*7a40*/  LOP3.LUT P3, RZ, R16.reuse, 0x80, RZ, 0xc0, !PT ;  /* 0x0000008010ff7812 */ /* 0x040fe4000786c0ff */
[----:B------:R-:W-:Y:S02]  /*7a50*/  LOP3.LUT R16, R16, 0xffffffef, RZ, 0xc0, !PT ;  /* 0xffffffef10107812 */ /* 0x000fe400078ec0ff */
[----:B------:R-:W-:-:S04]  /*7a60*/  ISETP.LT.OR P3, PT, R13, 0x1, P3 ;  /* 0x000000010d00780c */ /* 0x000fc80001f61670 */
[----:B------:R-:W-:-:S03]  /*7a70*/  FSEL R154, R154, -INF , !P3 ;  /* 0xff8000009a9a7808 */ /* 0x000fc60005800000 */
        /* <DEDUP_REMOVED lines=8> */
[----:B------:R-:W-:Y:S01]  /*7b00*/  FMUL.FTZ R6, R5, UR10 ;  /* 0x0000000a05067c20 */ /* 0x000fe20008410000 */
[----:B------:R-:W-:Y:S02]  /*7b10*/  ISETP.LT.OR P0, PT, R13, 0x2a, P5 ;  /* 0x0000002a0d00780c */ /* 0x000fe40002f01670 */
[C---:B------:R-:W-:Y:S02]  /*7b20*/  FSETP.NEU.FTZ.AND P5, PT, R5.reuse, -INF , PT ;  /* 0xff8000000500780b */ /* 0x040fe40003fbd000 */
[----:B------:R-:W-:Y:S02]  /*7b30*/  LOP3.LUT R16, R16, 0xffff7fff, RZ, 0xc0, !PT ;  /* 0xffff7fff10107812 */ /* 0x000fe400078ec0ff */
[----:B------:R-:W-:Y:S02]  /*7b40*/  FSEL R6, R6, RZ, P5 ;  /* 0x000000ff06067208 */ /* 0x000fe40002800000 */
[----:B------:R-:W-:-:S03]  /*7b50*/  FSEL R7, R5, RZ, P5 ;  /* 0x000000ff05077208 */ /* 0x000fc60002800000 */
        /* <DEDUP_REMOVED lines=16> */
[----:B------:R-:W-:Y:S01]  /*7c60*/  @P0 LOP3.LUT R16, R16, 0x8000, RZ, 0xfc, !PT ;  /* 0x0000800010100812 */ /* 0x000fe200078efcff */
[----:B------:R-:W-:Y:S01]  /*7c70*/  FADD.FTZ R7, -R7, R9 ;  /* 0x0000000907077221 */ /* 0x000fe20000010100 */
[----:B------:R-:W-:Y:S01]  /*7c80*/  FMNMX.FTZ R6, R154, R10, !PT ;  /* 0x0000000a9a067209 */ /* 0x000fe20007810000 */
[----:B------:R-:W-:Y:S01]  /*7c90*/  MUFU.EX2 R152, R152 ;  /* 0x0000009800987308 */ /* 0x000fe20000000800 */
[----:B------:R-:W-:Y:S01]  /*7ca0*/  LOP3.LUT R16, R16, 0xfffeffff, RZ, 0xc0, !PT ;  /* 0xfffeffff10107812 */ /* 0x000fe200078ec0ff */
[----:B------:R-:W-:Y:S01]  /*7cb0*/  FMUL.FTZ R7, R7, UR10 ;  /* 0x0000000a07077c20 */ /* 0x000fe20008410000 */
[----:B------:R-:W-:-:S02]  /*7cc0*/  FMNMX.FTZ R6, R155, R6, !PT ;  /* 0x000000069b067209 */ /* 0x000fc40007810000 */
[----:B------:R-:W-:Y:S02]  /*7cd0*/  @P6 LOP3.LUT R16, R16, 0x10000, RZ, 0xfc, !PT ;  /* 0x0001000010106812 */ /* 0x000fe400078efcff */
[----:B------:R-:W-:Y:S01]  /*7ce0*/  FMNMX.FTZ R6, R158, R6, !PT ;  /* 0x000000069e067209 */ /* 0x000fe20007810000 */
[----:B------:R-:W-:Y:S01]  /*7cf0*/  MUFU.EX2 R153, R153 ;  /* 0x0000009900997308 */ /* 0x000fe20000000800 */
[----:B------:R-:W-:Y:S02]  /*7d00*/  LOP3.LUT R16, R16, 0xfffdffff, RZ, 0xc0, !PT ;  /* 0xfffdffff10107812 */ /* 0x000fe400078ec0ff */
[----:B------:R-:W-:Y:S02]  /*7d10*/  FMNMX.FTZ R6, R159, R6, !PT ;  /* 0x000000069f067209 */ /* 0x000fe40007810000 */
[----:B------:R-:W-:Y:S02]  /*7d20*/  @P1 LOP3.LUT R16, R16, 0x20000, RZ, 0xfc, !PT ;  /* 0x0002000010101812 */ /* 0x000fe400078efcff */
[----:B------:R-:W-:Y:S01]  /*7d30*/  FMNMX.FTZ R6, R162, R6, !PT ;  /* 0x00000006a2067209 */ /* 0x000fe20007810000 */
[----:B------:R-:W-:Y:S01]  /*7d40*/  MUFU.EX2 R156, R156 ;  /* 0x0000009c009c7308 */ /* 0x000fe20000000800 */
[----:B------:R-:W-:-:S02]  /*7d50*/  LOP3.LUT P1, RZ, R16, 0x100, RZ, 0xc0, !PT ;  /* 0x0000010010ff7812 */ /* 0x000fc4000782c0ff */
[----:B------:R-:W-:Y:S02]  /*7d60*/  FMNMX.FTZ R6, R163, R6, !PT ;  /* 0x00000006a3067209 */ /* 0x000fe40007810000 */
[----:B------:R-:W-:Y:S02]  /*7d70*/  LOP3.LUT P6, RZ, R16, 0x40, RZ, 0xc0, !PT ;  /* 0x0000004010ff7812 */ /* 0x000fe400078cc0ff */
[----:B------:R-:W-:Y:S01]  /*7d80*/  FSEL R167, R167, -INF , !P1 ;  /* 0xff800000a7a77808 */ /* 0x000fe20004800000 */
[----:B------:R-:W0:Y:S01]  /*7d90*/  MUFU.EX2 R157, R157 ;  /* 0x0000009d009d7308 */ /* 0x000e220000000800 */
[----:B------:R-:W-:Y:S02]  /*7da0*/  FMNMX.FTZ R6, R166, R6, !PT ;  /* 0x00000006a6067209 */ /* 0x000fe40007810000 */
[----:B------:R-:W-:Y:S02]  /*7db0*/  LOP3.LUT P0, RZ, R16, 0x10, RZ, 0xc0, !PT ;  /* 0x0000001010ff7812 */ /* 0x000fe4000780c0ff */
[----:B------:R-:W-:-:S02]  /*7dc0*/  FSEL R170, R170, -INF , !P6 ;  /* 0xff800000aaaa7808 */ /* 0x000fc40007000000 */
[----:B------:R-:W-:Y:S01]  /*7dd0*/  FMNMX.FTZ R6, R167, R6, !PT ;  /* 0x00000006a7067209 */ /* 0x000fe20007810000 */
[----:B------:R-:W-:Y:S01]  /*7de0*/  MUFU.EX2 R160, R160 ;  /* 0x000000a000a07308 */ /* 0x000fe20000000800 */
[----:B------:R-:W-:Y:S02]  /*7df0*/  LOP3.LUT P5, RZ, R16, 0x4, RZ, 0xc0, !PT ;  /* 0x0000000410ff7812 */ /* 0x000fe400078ac0ff */
[----:B------:R-:W-:Y:S02]  /*7e00*/  FSEL R171, R171, -INF , !P0 ;  /* 0xff800000abab7808 */ /* 0x000fe40004000000 */
[----:B------:R-:W-:Y:S02]  /*7e10*/  FMNMX.FTZ R6, R170, R6, !PT ;  /* 0x00000006aa067209 */ /* 0x000fe40007810000 */
[----:B------:R-:W-:Y:S01]  /*7e20*/  LOP3.LUT P0, RZ, R16, 0x8000, RZ, 0xc0, !PT ;  /* 0x0000800010ff7812 */ /* 0x000fe2000780c0ff */
[----:B------:R-:W-:Y:S01]  /*7e30*/  MUFU.EX2 R161, R161 ;  /* 0x000000a100a17308 */ /* 0x000fe20000000800 */
[----:B------:R-:W-:-:S02]  /*7e40*/  FSEL R174, R174, -INF , !P5 ;  /* 0xff800000aeae7808 */ /* 0x000fc40006800000 */
[----:B------:R-:W-:Y:S02]  /*7e50*/  FMNMX.FTZ R6, R171, R6, !PT ;  /* 0x00000006ab067209 */ /* 0x000fe40007810000 */
[----:B------:R-:W-:Y:S02]  /*7e60*/  LOP3.LUT P6, RZ, R16, 0x10000, RZ, 0xc0, !PT ;  /* 0x0001000010ff7812 */ /* 0x000fe400078cc0ff */
[----:B------:R-:W-:Y:S01]  /*7e70*/  FSEL R175, R175, -INF , !P0 ;  /* 0xff800000afaf7808 */ /* 0x000fe20004000000 */
[----:B------:R-:W-:Y:S01]  /*7e80*/  MUFU.EX2 R164, R164 ;  /* 0x000000a400a47308 */ /* 0x000fe20000000800 */
[----:B------:R-:W-:Y:S02]  /*7e90*/  FMNMX.FTZ R6, R174, R6, !PT ;  /* 0x00000006ae067209 */ /* 0x000fe40007810000 */
[----:B------:R-:W-:Y:S02]  /*7ea0*/  LOP3.LUT P1, RZ, R16, 0x20000, RZ, 0xc0, !PT ;  /* 0x0002000010ff7812 */ /* 0x000fe4000782c0ff */
[----:B------:R-:W-:-:S02]  /*7eb0*/  FSEL R178, R178, -INF , !P6 ;  /* 0xff800000b2b27808 */ /* 0x000fc40007000000 */
[----:B------:R-:W-:Y:S01]  /*7ec0*/  FMNMX.FTZ R6, R175, R6, !PT ;  /* 0x00000006af067209 */ /* 0x000fe20007810000 */
[----:B------:R-:W-:Y:S01]  /*7ed0*/  MUFU.EX2 R165, R165 ;  /* 0x000000a500a57308 */ /* 0x000fe20000000800 */
[----:B------:R-:W-:Y:S02]  /*7ee0*/  FSEL R179, R179, -INF , !P1 ;  /* 0xff800000b3b37808 */ /* 0x000fe40004800000 */
[----:B------:R-:W-:Y:S02]  /*7ef0*/  FMNMX.FTZ R6, R178, R6, !PT ;  /* 0x00000006b2067209 */ /* 0x000fe40007810000 */
[----:B------:R-:W-:Y:S02]  /*7f00*/  ISETP.NE.AND P1, PT, R18, RZ, PT ;  /* 0x000000ff1200720c */ /* 0x000fe40003f25270 */
[----:B------:R-:W-:Y:S01]  /*7f10*/  FMNMX.FTZ R6, R179, R6, !PT ;  /* 0x00000006b3067209 */ /* 0x000fe20007810000 */
[----:B------:R-:W-:Y:S01]  /*7f20*/  MUFU.EX2 R168, R168 ;  /* 0x000000a800a87308 */ /* 0x000fe20000000800 */
[----:B------:R-:W-:-:S02]  /*7f30*/  LOP3.LUT P0, RZ, R16, 0x4000, RZ, 0xc0, !PT ;  /* 0x0000400010ff7812 */ /* 0x000fc4000780c0ff */
[----:B------:R-:W-:-:S04]  /*7f40*/  FMNMX.FTZ R6, R182, R6, !PT ;  /* 0x00000006b6067209 */ /* 0x000fc80007810000 */
[----:B------:R-:W-:Y:S01]  /*7f50*/  FMNMX.FTZ R6, R183, R6, !PT ;  /* 0x00000006b7067209 */ /* 0x000fe20007810000 */
[----:B------:R-:W-:Y:S04]  /*7f60*/  MUFU.EX2 R169, R169 ;  /* 0x000000a900a97308 */ /* 0x000fe80000000800 */
[----:B------:R-:W2:Y:S04]  /*7f70*/  SHFL.BFLY PT, R9, R6, 0x2, 0x1f ;  /* 0x0c401f0006097f89 */ /* 0x000ea800000e0000 */
[----:B------:R-:W-:Y:S08]  /*7f80*/  MUFU.EX2 R173, R173 ;  /* 0x000000ad00ad7308 */ /* 0x000ff00000000800 */
[----:B------:R-:W-:Y:S08]  /*7f90*/  MUFU.EX2 R176, R176 ;  /* 0x000000b000b07308 */ /* 0x000ff00000000800 */
[----:B------:R-:W-:Y:S01]  /*7fa0*/  MUFU.EX2 R177, R177 ;  /* 0x000000b100b17308 */ /* 0x000fe20000000800 */
[----:B--2---:R-:W-:-:S07]  /*7fb0*/  FMNMX.FTZ R6, R6, R9, !PT ;  /* 0x0000000906067209 */ /* 0x004fce0007810000 */
[----:B------:R-:W-:Y:S01]  /*7fc0*/  MUFU.EX2 R181, R181 ;  /* 0x000000b500b57308 */ /* 0x000fe20000000800 */
[----:B------:R-:W2:Y:S02]  /*7fd0*/  SHFL.BFLY PT, R9, R6, 0x1, 0x1f ;  /* 0x0c201f0006097f89 */ /* 0x000ea400000e0000 */
[----:B--2---:R-:W-:-:S04]  /*7fe0*/  FMNMX.FTZ R6, R6, R9, !PT ;  /* 0x0000000906067209 */ /* 0x004fc80007810000 */
[C---:B------:R-:W-:Y:S01]  /*7ff0*/  FSETP.NEU.FTZ.AND P2, PT, R6.reuse, -INF , PT ;  /* 0xff8000000600780b */ /* 0x040fe20003f5d000 */
[----:B------:R-:W-:-:S03]  /*8000*/  FMUL.FTZ R14, R6, UR10 ;  /* 0x0000000a060e7c20 */ /* 0x000fc60008410000 */
[----:B------:R-:W-:Y:S02]  /*8010*/  FSEL R9, R6, RZ, P2 ;  /* 0x000000ff06097208 */ /* 0x000fe40001000000 */
[----:B------:R-:W-:-:S03]  /*8020*/  FSEL R14, R14, RZ, P2 ;  /* 0x000000ff0e0e7208 */ /* 0x000fc60001000000 */
[----:B------:R-:W-:Y:S02]  /*8030*/  FADD.FTZ R10, -R9, R10 ;  /* 0x0000000a090a7221 */ /* 0x000fe40000010100 */
[----:B------:R2:W3:Y:S01]  /*8040*/  MUFU.EX2 R9, R7 ;  /* 0x0000000700097308 */ /* 0x0004e20000000800 */
[--C-:B------:R-:W-:Y:S01]  /*8050*/  FFMA.FTZ R11, R154, UR10, -R14.reuse ;  /* 0x0000000a9a0b7c23 */ /* 0x100fe2000801080e */
[--C-:B------:R-:W-:Y:S01]  /*8060*/  FFMA.FTZ R155, R155, UR10, -R14.reuse ;  /* 0x0000000a9b9b7c23 */ /* 0x100fe2000801080e */
[--C-:B------:R-:W-:Y:S01]  /*8070*/  FFMA.FTZ R159, R159, UR10, -R14.reuse ;  /* 0x0000000a9f9f7c23 */ /* 0x100fe2000801080e */
[--C-:B------:R-:W-:Y:S01]  /*8080*/  FFMA.FTZ R12, R162, UR10, -R14.reuse ;  /* 0x0000000aa20c7c23 */ /* 0x100fe2000801080e */
[--C-:B------:R-:W-:Y:S01]  /*8090*/  FFMA.FTZ R163, R163, UR10, -R14.reuse ;  /* 0x0000000aa3a37c23 */ /* 0x100fe2000801080e */
[----:B------:R-:W-:Y:S01]  /*80a0*/  FFMA.FTZ R13, R166, UR10, -R14 ;  /* 0x0000000aa60d7c23 */ /* 0x000fe2000801080e */
[----:B0-----:R-:W-:Y:S01]  /*80b0*/  F2FP.F16.F32.PACK_AB R154, R157, R156 ;  /* 0x0000009c9d9a723e */ /* 0x001fe200000000ff */
[----:B------:R-:W-:Y:S01]  /*80c0*/  MUFU.EX2 R11, R11 ;  /* 0x0000000b000b7308 */ /* 0x000fe20000000800 */
[----:B--2---:R-:W-:Y:S01]  /*80d0*/  FMUL.FTZ R7, R10, UR10 ;  /* 0x0000000a0a077c20 */ /* 0x004fe20008410000 */
[----:B------:R-:W-:-:S02]  /*80e0*/  IMAD.U32 R10, RZ, RZ, UR27 ;  /* 0x0000001bff0a7e24 */ /* 0x000fc4000f8e00ff */
[--C-:B------:R-:W-:Y:S01]  /*80f0*/  FFMA.FTZ R167, R167, UR10, -R14.reuse ;  /* 0x0000000aa7a77c23 */ /* 0x100fe2000801080e */
[--C-:B------:R-:W-:Y:S01]  /*8100*/  FFMA.FTZ R170, R170, UR10, -R14.reuse ;  /* 0x0000000aaaaa7c23 */ /* 0x100fe2000801080e */
[--C-:B------:R-:W-:Y:S01]  /*8110*/  FFMA.FTZ R171, R171, UR10, -R14.reuse ;  /* 0x0000000aabab7c23 */ /* 0x100fe2000801080e */
[----:B------:R-:W-:Y:S02]  /*8120*/  @!P1 IMAD R10, R10, 0x40, R17 ;  /* 0x000000400a0a9824 */ /* 0x000fe400078e0211 */
[----:B------:R-:W-:Y:S01]  /*8130*/  FFMA.FTZ R174, R174, UR10, -R14 ;  /* 0x0000000aaeae7c23 */ /* 0x000fe2000801080e */
[----:B------:R-:W0:Y:S01]  /*8140*/  MUFU.EX2 R7, R7 ;  /* 0x0000000700077308 */ /* 0x000e220000000800 */
[----:B---3--:R-:W-:Y:S01]  /*8150*/  FFMA.FTZ R3, R9, R3, R152 ;  /* 0x0000000309037223 */ /* 0x008fe20000010098 */
[----:B------:R-:W-:Y:S01]  /*8160*/  F2FP.F16.F32.PACK_AB R152, R153, R152 ;  /* 0x000000989998723e */ /* 0x000fe200000000ff */
[--C-:B------:R-:W-:Y:S01]  /*8170*/  FFMA.FTZ R175, R175, UR10, -R14.reuse ;  /* 0x0000000aafaf7c23 */ /* 0x100fe2000801080e */
[----:B------:R-:W-:Y:S01]  /*8180*/  @!P1 LEA R10, R10, UR41, 0x2 ;  /* 0x000000290a0a9c11 */ /* 0x000fe2000f8e10ff */
[----:B------:R-:W-:Y:S01]  /*8190*/  FADD.FTZ R3, R153, R3 ;  /* 0x0000000399037221 */ /* 0x000fe20000010000 */
[--C-:B------:R-:W-:Y:S01]  /*81a0*/  FFMA.FTZ R178, R178, UR10, -R14.reuse ;  /* 0x0000000ab2b27c23 */ /* 0x100fe2000801080e */
[--C-:B------:R-:W-:Y:S01]  /*81b0*/  FFMA.FTZ R179, R179, UR10, -R14.reuse ;  /* 0x0000000ab3b37c23 */ /* 0x100fe2000801080e */
[----:B------:R-:W2:Y:S01]  /*81c0*/  MUFU.EX2 R153, R155 ;  /* 0x0000009b00997308 */ /* 0x000ea20000000800 */
[----:B------:R-:W-:Y:S01]  /*81d0*/  @!P1 STS [R10+0x28800], R9 ;  /* 0x028800090a009388 */ /* 0x000fe20000000800 */
[----:B------:R-:W-:Y:S01]  /*81e0*/  FADD.FTZ R3, R156, R3 ;  /* 0x000000039c037221 */ /* 0x000fe20000010000 */
[----:B------:R-:W-:Y:S01]  /*81f0*/  F2FP.F16.F32.PACK_AB R156, R161, R160 ;  /* 0x000000a0a19c723e */ /* 0x000fe200000000ff */
[----:B------:R-:W-:Y:S01]  /*8200*/  FFMA.FTZ R182, R182, UR10, -R14 ;  /* 0x0000000ab6b67c23 */ /* 0x000fe2000801080e */
[-C--:B------:R-:W-:Y:S01]  /*8210*/  FMUL.FTZ R24, R24, R9.reuse ;  /* 0x0000000918187220 */ /* 0x080fe20000410000 */
[----:B------:R-:W-:Y:S01]  /*8220*/  FADD.FTZ R3, R157, R3 ;  /* 0x000000039d037221 */ /* 0x000fe20000010000 */
[-C--:B------:R-:W-:Y:S01]  /*8230*/  FMUL.FTZ R25, R25, R9.reuse ;  /* 0x0000000919197220 */ /* 0x080fe20000410000 */
[----:B------:R-:W-:Y:S01]  /*8240*/  MUFU.EX2 R155, R159 ;  /* 0x0000009f009b7308 */ /* 0x000fe20000000800 */
[----:B0-----:R0:W-:Y:S01]  /*8250*/  @!P1 STS [R10+0x28820], R7 ;  /* 0x028820070a009388 */ /* 0x0011e20000000800 */
[----:B------:R-:W-:Y:S01]  /*8260*/  FFMA.FTZ R4, R7, R4, R11 ;  /* 0x0000000407047223 */ /* 0x000fe2000001000b */
[----:B------:R-:W-:Y:S01]  /*8270*/  FADD.FTZ R3, R160, R3 ;  /* 0x00000003a0037221 */ /* 0x000fe20000010000 */
[----:B------:R-:W-:Y:S01]  /*8280*/  F2FP.F16.F32.PACK_AB R160, R169, R168 ;  /* 0x000000a8a9a0723e */ /* 0x000fe200000000ff */
[-C--:B------:R-:W-:Y:S01]  /*8290*/  FMUL.FTZ R28, R28, R9.reuse ;  /* 0x000000091c1c7220 */ /* 0x080fe20000410000 */
[----:B------:R-:W-:Y:S01]  /*82a0*/  FMUL.FTZ R29, R29, R9 ;  /* 0x000000091d1d7220 */ /* 0x000fe20000410000 */
[----:B------:R-:W-:Y:S01]  /*82b0*/  FADD.FTZ R3, R161, R3 ;  /* 0x00000003a1037221 */ /* 0x000fe20000010000 */
[----:B------:R-:W-:Y:S01]  /*82c0*/  MUFU.EX2 R12, R12 ;  /* 0x0000000c000c7308 */ /* 0x000fe20000000800 */
[C---:B--2---:R-:W-:Y:S01]  /*82d0*/  FADD.FTZ R4, R153.reuse, R4 ;  /* 0x0000000499047221 */ /* 0x044fe20000010000 */
[----:B------:R-:W-:Y:S01]  /*82e0*/  F2FP.F16.F32.PACK_AB R153, R153, R11 ;  /* 0x0000000b9999723e */ /* 0x000fe200000000ff */
[--C-:B0-----:R-:W-:Y:S01]  /*82f0*/  FFMA.FTZ R10, R158, UR10, -R14.reuse ;  /* 0x0000000a9e0a7c23 */ /* 0x101fe2000801080e */
[----:B------:R-:W-:Y:S01]  /*8300*/  FADD.FTZ R3, R164, R3 ;  /* 0x00000003a4037221 */ /* 0x000fe20000010000 */
[----:B------:R-:W-:Y:S01]  /*8310*/  F2FP.F16.F32.PACK_AB R158, R165, R164 ;  /* 0x000000a4a59e723e */ /* 0x000fe200000000ff */
[----:B------:R-:W-:Y:S01]  /*8320*/  FFMA.FTZ R14, R183, UR10, -R14 ;  /* 0x0000000ab70e7c23 */ /* 0x000fe2000801080e */
[----:B------:R-:W-:Y:S01]  /*8330*/  F2FP.F16.F32.PACK_AB R164, R177, R176 ;  /* 0x000000b0b1a4723e */ /* 0x000fe200000000ff */
[----:B------:R-:W-:Y:S01]  /*8340*/  MUFU.EX2 R157, R163 ;  /* 0x000000a3009d7308 */ /* 0x000fe20000000800 */
[----:B------:R-:W-:Y:S01]  /*8350*/  FADD.FTZ R3, R165, R3 ;  /* 0x00000003a5037221 */ /* 0x000fe20000010000 */
[-C--:B------:R-:W-:Y:S01]  /*8360*/  FMUL.FTZ R32, R32, R9.reuse ;  /* 0x0000000920207220 */ /* 0x080fe20000410000 */
[-C--:B------:R-:W-:Y:S01]  /*8370*/  FMUL.FTZ R33, R33, R9.reuse ;  /* 0x0000000921217220 */ /* 0x080fe20000410000 */
[-C--:B------:R-:W-:Y:S01]  /*8380*/  FMUL.FTZ R36, R36, R9.reuse ;  /* 0x0000000924247220 */ /* 0x080fe20000410000 */
[----:B------:R-:W-:Y:S01]  /*8390*/  FADD.FTZ R3, R168, R3 ;  /* 0x00000003a8037221 */ /* 0x000fe20000010000 */
[-C--:B------:R-:W-:Y:S01]  /*83a0*/  FMUL.FTZ R37, R37, R9.reuse ;  /* 0x0000000925257220 */ /* 0x080fe20000410000 */
[-C--:B------:R-:W-:Y:S01]  /*83b0*/  FMUL.FTZ R40, R40, R9.reuse ;  /* 0x0000000928287220 */ /* 0x080fe20000410000 */
[----:B------:R-:W0:Y:S01]  /*83c0*/  MUFU.EX2 R10, R10 ;  /* 0x0000000a000a7308 */ /* 0x000e220000000800 */
[----:B------:R-:W-:Y:S01]  /*83d0*/  FADD.FTZ R3, R169, R3 ;  /* 0x00000003a9037221 */ /* 0x000fe20000010000 */
[-C--:B------:R-:W-:Y:S01]  /*83e0*/  FMUL.FTZ R41, R41, R9.reuse ;  /* 0x0000000929297220 */ /* 0x080fe20000410000 */
[-C--:B------:R-:W-:Y:S01]  /*83f0*/  FMUL.FTZ R44, R44, R9.reuse ;  /* 0x000000092c2c7220 */ /* 0x080fe20000410000 */
        /* <DEDUP_REMOVED lines=13> */
[----:B0-----:R-:W-:Y:S01]  /*84d0*/  FADD.FTZ R4, R10, R4 ;  /* 0x000000040a047221 */ /* 0x001fe20000010000 */
[-C--:B------:R-:W-:Y:S01]  /*84e0*/  FMUL.FTZ R68, R68, R9.reuse ;  /* 0x0000000944447220 */ /* 0x080fe20000410000 */
[-C--:B------:R-:W-:Y:S01]  /*84f0*/  FMUL.FTZ R69, R69, R9.reuse ;  /* 0x0000000945457220 */ /* 0x080fe20000410000 */
[-C--:B------:R-:W-:Y:S01]  /*8500*/  FMUL.FTZ R72, R72, R9.reuse ;  /* 0x0000000948487220 */ /* 0x080fe20000410000 */
[C---:B------:R-:W-:Y:S01]  /*8510*/  FADD.FTZ R4, R155.reuse, R4 ;  /* 0x000000049b047221 */ /* 0x040fe20000010000 */
[----:B------:R-:W-:Y:S01]  /*8520*/  F2FP.F16.F32.PACK_AB R155, R155, R10 ;  /* 0x0000000a9b9b723e */ /* 0x000fe200000000ff */
[----:B------:R-:W-:Y:S01]  /*8530*/  BAR.SYNC.DEFER_BLOCKING 0xf, 0x100 ;  /* 0x03c4000000007b1d */ /* 0x000fe20000010000 */
[-C--:B------:R-:W-:Y:S01]  /*8540*/  FMUL.FTZ R73, R73, R9.reuse ;  /* 0x0000000949497220 */ /* 0x080fe20000410000 */
[----:B------:R-:W-:Y:S01]  /*8550*/  FADD.FTZ R4, R12, R4 ;  /* 0x000000040c047221 */ /* 0x000fe20000010000 */
[-C--:B------:R-:W-:Y:S01]  /*8560*/  FMUL.FTZ R76, R76, R9.reuse ;  /* 0x000000094c4c7220 */ /* 0x080fe20000410000 */
[-C--:B------:R-:W-:Y:S01]  /*8570*/  FMUL.FTZ R77, R77, R9.reuse ;  /* 0x000000094d4d7220 */ /* 0x080fe20000410000 */
[-C--:B------:R-:W-:Y:S01]  /*8580*/  FMUL.FTZ R80, R80, R9.reuse ;  /* 0x0000000950507220 */ /* 0x080fe20000410000 */
[----:B------:R-:W0:Y:S01]  /*8590*/  MUFU.EX2 R161, R170 ;  /* 0x000000aa00a17308 */ /* 0x000e220000000800 */
[C---:B------:R-:W-:Y:S01]  /*85a0*/  FADD.FTZ R4, R157.reuse, R4 ;  /* 0x000000049d047221 */ /* 0x040fe20000010000 */
[----:B------:R-:W-:Y:S01]  /*85b0*/  F2FP.F16.F32.PACK_AB R157, R157, R12 ;  /* 0x0000000c9d9d723e */ /* 0x000fe200000000ff */
[-C--:B------:R-:W-:Y:S01]  /*85c0*/  FMUL.FTZ R81, R81, R9.reuse ;  /* 0x0000000951517220 */ /* 0x080fe20000410000 */
[-C--:B------:R-:W-:Y:S01]  /*85d0*/  FMUL.FTZ R84, R84, R9.reuse ;  /* 0x0000000954547220 */ /* 0x080fe20000410000 */
[----:B--2---:R-:W-:Y:S01]  /*85e0*/  FADD.FTZ R4, R13, R4 ;  /* 0x000000040d047221 */ /* 0x004fe20000010000 */
[-C--:B------:R-:W-:Y:S01]  /*85f0*/  FMUL.FTZ R85, R85, R9.reuse ;  /* 0x0000000955557220 */ /* 0x080fe20000410000 */
[----:B------:R-:W-:Y:S01]  /*8600*/  FMUL.FTZ R88, R88, R9 ;  /* 0x0000000958587220 */ /* 0x000fe20000410000 */
        /* <DEDUP_REMOVED lines=9> */
[----:B0-----:R-:W-:Y:S01]  /*86a0*/  FADD.FTZ R4, R161, R4 ;  /* 0x00000004a1047221 */ /* 0x001fe20000010000 */
[----:B------:R0:W-:Y:S01]  /*86b0*/  STSM.16.M88.4 [R22+0x26800], R152 ;  /* 0x0268009816007844 */ /* 0x0001e20000000200 */
[-C--:B------:R-:W-:Y:S01]  /*86c0*/  FMUL.FTZ R100, R100, R9.reuse ;  /* 0x0000000964647220 */ /* 0x080fe20000410000 */
[-C--:B------:R-:W-:Y:S01]  /*86d0*/  FMUL.FTZ R101, R101, R9.reuse ;  /* 0x0000000965657220 */ /* 0x080fe20000410000 */
[-C--:B------:R-:W-:Y:S01]  /*86e0*/  FMUL.FTZ R104, R104, R9.reuse ;  /* 0x0000000968687220 */ /* 0x080fe20000410000 */
[----:B------:R0:W-:Y:S01]  /*86f0*/  STSM.16.M88.4 [R189], R156 ;  /* 0x0000009cbd007844 */ /* 0x0001e20000000200 */
        /* <DEDUP_REMOVED lines=11> */
[----:B------:R-:W-:Y:S01]  /*87b0*/  F2FP.F16.F32.PACK_AB R162, R173, R162 ;  /* 0x000000a2ada2723e */ /* 0x000fe200000000ff */
[-C--:B------:R-:W-:Y:S01]  /*87c0*/  FMUL.FTZ R117, R117, R9.reuse ;  /* 0x0000000975757220 */ /* 0x080fe20000410000 */
[-C--:B------:R-:W-:Y:S01]  /*87d0*/  FMUL.FTZ R120, R120, R9.reuse ;  /* 0x0000000978787220 */ /* 0x080fe20000410000 */
[----:B------:R-:W-:Y:S01]  /*87e0*/  FADD.FTZ R3, R173, R3 ;  /* 0x00000003ad037221 */ /* 0x000fe20000010000 */
[-C--:B------:R-:W-:Y:S01]  /*87f0*/  FMUL.FTZ R121, R121, R9.reuse ;  /* 0x0000000979797220 */ /* 0x080fe20000410000 */
[-C--:B------:R-:W-:Y:S01]  /*8800*/  FMUL.FTZ R124, R124, R9.reuse ;  /* 0x000000097c7c7220 */ /* 0x080fe20000410000 */
[----:B------:R-:W3:Y:S01]  /*8810*/  MUFU.EX2 R165, R178 ;  /* 0x000000b200a57308 */ /* 0x000ee20000000800 */
[----:B----4-:R-:W-:Y:S01]  /*8820*/  FADD.FTZ R4, R163, R4 ;  /* 0x00000004a3047221 */ /* 0x010fe20000010000 */
[----:B------:R-:W-:Y:S01]  /*8830*/  FADD.FTZ R3, R176, R3 ;  /* 0x00000003b0037221 */ /* 0x000fe20000010000 */
[-C--:B------:R-:W-:Y:S01]  /*8840*/  FMUL.FTZ R125, R125, R9.reuse ;  /* 0x000000097d7d7220 */ /* 0x080fe20000410000 */
[-C--:B------:R-:W-:Y:S01]  /*8850*/  FMUL.FTZ R128, R128, R9.reuse ;  /* 0x0000000980807220 */ /* 0x080fe20000410000 */
[-C--:B------:R-:W-:Y:S01]  /*8860*/  FMUL.FTZ R129, R129, R9.reuse ;  /* 0x0000000981817220 */ /* 0x080fe20000410000 */
[----:B------:R-:W-:Y:S01]  /*8870*/  FADD.FTZ R3, R177, R3 ;  /* 0x00000003b1037221 */ /* 0x000fe20000010000 */
        /* <DEDUP_REMOVED lines=8> */
[----:B------:R0:W-:Y:S01]  /*8900*/  STSM.16.M88.4 [R23], R160 ;  /* 0x000000a017007844 */ /* 0x0001e20000000200 */
[----:B------:R-:W2:Y:S01]  /*8910*/  MUFU.EX2 R166, R180 ;  /* 0x000000b400a67308 */ /* 0x000ea20000000800 */
[----:B---3--:R-:W-:Y:S01]  /*8920*/  FADD.FTZ R4, R165, R4 ;  /* 0x00000004a5047221 */ /* 0x008fe20000010000 */
[-C--:B------:R-:W-:Y:S01]  /*8930*/  FMUL.FTZ R141, R141, R9.reuse ;  /* 0x000000098d8d7220 */ /* 0x080fe20000410000 */
[-C--:B------:R-:W-:Y:S01]  /*8940*/  FMUL.FTZ R144, R144, R9.reuse ;  /* 0x0000000990907220 */ /* 0x080fe20000410000 */
[-C--:B------:R-:W-:Y:S01]  /*8950*/  FMUL.FTZ R145, R145, R9.reuse ;  /* 0x0000000991917220 */ /* 0x080fe20000410000 */
[-C--:B------:R-:W-:Y:S01]  /*8960*/  FMUL.FTZ R148, R148, R9.reuse ;  /* 0x0000000994947220 */ /* 0x080fe20000410000 */
[----:B------:R-:W-:Y:S01]  /*8970*/  FMUL.FTZ R149, R149, R9 ;  /* 0x0000000995957220 */ /* 0x000fe20000410000 */
[----:B------:R-:W-:Y:S01]  /*8980*/  FMUL.FTZ R26, R26, R7 ;  /* 0x000000071a1a7220 */ /* 0x000fe20000410000 */
[----:B------:R-:W3:Y:S01]  /*8990*/  MUFU.EX2 R167, R182 ;  /* 0x000000b600a77308 */ /* 0x000ee20000000800 */
[C---:B----4-:R-:W-:Y:S01]  /*89a0*/  FADD.FTZ R4, R179.reuse, R4 ;  /* 0x00000004b3047221 */ /* 0x050fe20000010000 */
        /* <DEDUP_REMOVED lines=8> */
[----:B------:R-:W-:Y:S01]  /*8a30*/  F2FP.F16.F32.PACK_AB R166, R181, R166 ;  /* 0x000000a6b5a6723e */ /* 0x000fe200000000ff */
[-C--:B------:R-:W-:Y:S01]  /*8a40*/  FMUL.FTZ R38, R38, R7.reuse ;  /* 0x0000000726267220 */ /* 0x080fe20000410000 */
[-C--:B------:R-:W-:Y:S01]  /*8a50*/  FMUL.FTZ R39, R39, R7.reuse ;  /* 0x0000000727277220 */ /* 0x080fe20000410000 */
[----:B------:R-:W-:Y:S01]  /*8a60*/  FADD.FTZ R3, R181, R3 ;  /* 0x00000003b5037221 */ /* 0x000fe20000010000 */
[-C--:B------:R-:W-:Y:S01]  /*8a70*/  FMUL.FTZ R42, R42, R7.reuse ;  /* 0x000000072a2a7220 */ /* 0x080fe20000410000 */
[-C--:B------:R-:W-:Y:S01]  /*8a80*/  FMUL.FTZ R43, R43, R7.reuse ;  /* 0x000000072b2b7220 */ /* 0x080fe20000410000 */
[-C--:B------:R-:W-:Y:S01]  /*8a90*/  FMUL.FTZ R46, R46, R7.reuse ;  /* 0x000000072e2e7220 */ /* 0x080fe20000410000 */
[----:B---3--:R-:W-:Y:S01]  /*8aa0*/  FADD.FTZ R4, R167, R4 ;  /* 0x00000004a7047221 */ /* 0x008fe20000010000 */
[-C--:B------:R-:W-:Y:S01]  /*8ab0*/  FMUL.FTZ R47, R47, R7.reuse ;  /* 0x000000072f2f7220 */ /* 0x080fe20000410000 */
[-C--:B------:R-:W-:Y:S01]  /*8ac0*/  FMUL.FTZ R50, R50, R7.reuse ;  /* 0x0000000732327220 */ /* 0x080fe20000410000 */
[-C--:B------:R-:W-:Y:S01]  /*8ad0*/  FMUL.FTZ R51, R51, R7.reuse ;  /* 0x0000000733337220 */ /* 0x080fe20000410000 */
[-C--:B------:R-:W-:Y:S01]  /*8ae0*/  FMUL.FTZ R54, R54, R7.reuse ;  /* 0x0000000736367220 */ /* 0x080fe20000410000 */
[-C--:B------:R-:W-:Y:S01]  /*8af0*/  FMUL.FTZ R55, R55, R7.reuse ;  /* 0x0000000737377220 */ /* 0x080fe20000410000 */
[-C--:B------:R-:W-:Y:S01]  /*8b00*/  FMUL.FTZ R58, R58, R7.reuse ;  /* 0x000000073a3a7220 */ /* 0x080fe20000410000 */
[----:B------:R-:W-:Y:S01]  /*8b10*/  FMUL.FTZ R59, R59, R7 ;  /* 0x000000073b3b7220 */ /* 0x000fe20000410000 */
[C---:B----4-:R-:W-:Y:S01]  /*8b20*/  F2FP.F16.F32.PACK_AB R167, R14.reuse, R167 ;  /* 0x000000a70ea7723e */ /* 0x050fe200000000ff */
        /* <DEDUP_REMOVED lines=48> */
[----:B0-----:R-:W-:Y:S06]  /*8e30*/  @!P0 BRA `(.L_x_5487) ;  /* 0x0000000000048947 */ /* 0x001fec0003800000 */
[----:B------:R-:W-:Y:S01]  /*8e40*/  BPT.TRAP 0x1 ;  /* 0x000000040000795c */ /* 0x000fe20000300000 */
.L_x_5487:
[----:B------:R0:W2:Y:S01]  /*8e50*/  SYNCS.PHASECHK.TRANS64.TRYWAIT P1, [UR23+0x28c50], R8 ;  /* 0x028c5008ff0075a7 */ /* 0x0000a20008020157 */
[----:B------:R-:W-:Y:S05]  /*8e60*/  @!P0 BRA `(.L_x_5488) ;  /* 0x0000000000048947 */ /* 0x000fea0003800000 */
[----:B------:R-:W-:Y:S01]  /*8e70*/  BPT.TRAP 0x1 ;  /* 0x000000040000795c */ /* 0x000fe20000300000 */
.L_x_5488:
[----:B--2---:R-:W-:Y:S05]  /*8e80*/  @P1 BRA `(.L_x_5489) ;  /* 0x0000000000081947 */ /* 0x004fea0003800000 */
[----:B------:R-:W2:Y:S02]  /*8e90*/  SYNCS.PHASECHK.TRANS64.TRYWAIT P1, [UR23+0x28c50], R8 ;  /* 0x028c5008ff0075a7 */ /* 0x000ea40008020157 */
[----:B--2---:R-:W-:Y:S05]  /*8ea0*/  @!P1 BRA `(.L_x_5490) ;  /* 0x0000010000489947 */ /* 0x004fea0003800000 */
.L_x_5489:
        /* <DEDUP_REMOVED lines=34> */
.L_x_5491:
[----:B------:R-:W-:Y:S01]  /*90d0*/  UISETP.GT.AND UP0, UPT, UR21, UR22, UPT ;  /* 0x000000161500728c */ /* 0x000fe2000bf04270 */
[----:B------:R-:W-:Y:S01]  /*90e0*/  IMAD.MOV.U32 R10, RZ, RZ, R6 ;  /* 0x000000ffff0a7224 */ /* 0x000fe200078e0006 */
[----:B------:R-:W-:Y:S01]  /*90f0*/  UIADD3 UR23, UR23, 0x28c60, URZ ;  /* 0x00028c6017177890 */ /* 0x000fe2000fffe03f */
[----:B------:R-:W-:Y:S01]  /*9100*/  IMAD.MOV.U32 R9, RZ, RZ, R5 ;  /* 0x000000ffff097224 */ /* 0x000fe200078e0005 */
[----:B------:R-:W-:Y:S02]  /*9110*/  UIADD3 UR21, UR21, -0x1, URZ ;  /* 0xffffffff15157890 */ /* 0x000fe4000fffe03f */
[----:B------:R-:W-:Y:S01]  /*9120*/  PLOP3.LUT P1, PT, PT, PT, UP0, 0x80, 0x0 ;  /* 0x000000000000781c */ /* 0x000fe20003f2f008 */
[----:B------:R-:W-:Y:S01]  /*9130*/  UPRMT UR23, UR40, 0x654, UR23 ;  /* 0x0000065428177896 */ /* 0x000fe20008000017 */
[----:B------:R-:W-:-:S08]  /*9140*/  UMOV UR27, UR38 ;  /* 0x00000026001b7c82 */ /* 0x000fd00008000000 */
[----:B------:R-:W-:Y:S03]  /*9150*/  SYNCS.ARRIVE.TRANS64.RED.A1T0 RZ, [UR23], RZ ;  /* 0x000000ffffff79a7 */ /* 0x000fe60008100417 */
[----:B------:R-:W-:Y:S05]  /*9160*/  @P1 BRA `(.L_x_5492) ;  /* 0xffffffd800741947 */ /* 0x000fea000383ffff */
.L_x_5473:
[----:B------:R-:W-:Y:S02]  /*9170*/  UISETP.NE.AND UP1, UPT, UR52, URZ, UPT ;  /* 0x0000003f3400728c */ /* 0x000fe4000bf25270 */
[----:B------:R-:W-:Y:S02]  /*9180*/  UISETP.NE.AND UP0, UPT, UR51, URZ, UPT ;  /* 0x0000003f3300728c */ /* 0x000fe4000bf05270 */
[----:B------:R-:W-:Y:S02]  /*9190*/  UIADD3 UR11, UR45, 0x3f, URZ ;  /* 0x0000003f2d0b7890 */ /* 0x000fe4000fffe03f */
[----:B------:R-:W-:Y:S02]  /*91a0*/  UIADD3 UR14, UR48, 0x1, -UR50 ;  /* 0x00000001300e7890 */ /* 0x000fe4000fffe832 */
[----:B------:R-:W-:-:S03]  /*91b0*/  PLOP3.LUT P1, PT, PT, PT, UP0, 0x40, 0x0 ;  /* 0x000000000000781c */ /* 0x000fc60003f2e808 */
[----:B------:R-:W-:Y:S01]  /*91c0*/  @UP1 ULDC UR6, c[0x0][0x44c] ;  /* 0x0001130000061ab9 */ /* 0x000fe20000000800 */
[----:B------:R-:W-:Y:S01]  /*91d0*/  @UP1 ULDC UR15, c[0x0][0x450] ;  /* 0x00011400000f1ab9 */ /* 0x000fe20000000800 */
[----:B------:R-:W-:-:S04]  /*91e0*/  UIMAD.WIDE.U32 UR6, UR11, UR6, URZ ;  /* 0x000000060b0672a5 */ /* 0x000fc8000f8e003f */
[----:B------:R-:W-:-:S04]  /*91f0*/  @UP1 USHF.R.U32.HI UR11, URZ, UR15, UR7 ;  /* 0x0000000f3f0b1299 */ /* 0x000fc80008011607 */
[----:B------:R-:W-:-:S04]  /*9200*/  UIADD3 UR11, UR14, UR11, URZ ;  /* 0x0000000b0e0b7290 */ /* 0x000fc8000fffe03f */
[----:B------:R-:W-:Y:S01]  /*9210*/  UIADD3 UR20, UR11, -UR20, URZ ;  /* 0x800000140b147290 */ /* 0x000fe2000fffe03f */
[----:B------:R-:W-:Y:S11]  /*9220*/  @P1 BRA `(.L_x_5493) ;  /* 0x00000000004c1947 */ /* 0x000ff60003800000 */
        /* <DEDUP_REMOVED lines=11> */
.L_x_5494:
[----:B------:R-:W-:Y:S02]  /*92e0*/  ULDC UR18, c[0x0][0x9e4] ;  /* 0x0002790000127ab9 */ /* 0x000fe40000000800 */
[----:B------:R-:W-:-:S11]  /*92f0*/  UISETP.NE.AND UP0, UPT, UR18, 0x1, UPT ;  /* 0x000000011200788c */ /* 0x000fd6000bf05270 */
[----:B------:R-:W-:Y:S02]  /*9300*/  @UP0 ULDC.64 UR6, c[0x0][0x9e8] ;  /* 0x00027a0000060ab9 */ /* 0x000fe40000000a00 */
[----:B------:R-:W-:-:S04]  /*9310*/  UIMAD.WIDE.U32 UR14, UR11, UR6, URZ ;  /* 0x000000060b0e72a5 */ /* 0x000fc8000f8e003f */
[----:B------:R-:W-:-:S12]  /*9320*/  @UP0 USHF.R.U32.HI UR11, URZ, UR7, UR15 ;  /* 0x000000073f0b0299 */ /* 0x000fd8000801160f */
.L_x_5495:
[----:B------:R-:W-:-:S04]  /*9330*/  UIMAD UR11, UR11, UR18, URZ ;  /* 0x000000120b0b72a4 */ /* 0x000fc8000f8e023f */
[----:B------:R-:W-:-:S04]  /*9340*/  UISETP.LT.AND UP0, UPT, UR20, UR11, UPT ;  /* 0x0000000b1400728c */ /* 0x000fc8000bf01270 */
[----:B------:R-:W-:-:S12]  /*9350*/  USEL UR20, UR20, UR11, !UP0 ;  /* 0x0000000b14147287 */ /* 0x000fd8000c000000 */
.L_x_5493:
[----:B------:R-:W-:-:S04]  /*9360*/  UIADD3 UR20, UR20, 0x3f, URZ ;  /* 0x0000003f14147890 */ /* 0x000fc8000fffe03f */
        /* <DEDUP_REMOVED lines=10> */
[----:B01234-:R-:W-:Y:S01]  /*9410*/  IMAD.MOV.U32 R8, RZ, RZ, R5 ;  /* 0x000000ffff087224 */ /* 0x01ffe200078e0005 */
[----:B------:R-:W-:-:S06]  /*9420*/  ULDC UR22, c[0x0][0x988] ;  /* 0x0002620000167ab9 */ /* 0x000fcc0000000800 */
.L_x_5507:
        /* <DEDUP_REMOVED lines=8> */
[----:B0-2---:R-:W-:Y:S10]  /*94b0*/  @!P0 BRA `(.L_x_5497) ;  /* 0x0000000000048947 */ /* 0x005ff40003800000 */
[----:B------:R-:W-:Y:S01]  /*94c0*/  BPT.TRAP 0x1 ;  /* 0x000000040000795c */ /* 0x000fe20000300000 */
.L_x_5497:
[----:B------:R-:W-:Y:S01]  /*94d0*/  ULEA UR23, UR38, UR41, 0x3 ;  /* 0x0000002926177291 */ /* 0x000fe2000f8e183f */
[----:B------:R-:W-:-:S05]  /*94e0*/  IMAD.U32 R7, RZ, RZ, UR37 ;  /* 0x00000025ff077e24 */ /* 0x000fca000f8e00ff */
[----:B------:R-:W-:-:S04]  /*94f0*/  SHF.L.U32 R7, R7, 0x1f, RZ ;  /* 0x0000001f07077819 */ /* 0x000fc800000006ff */
[----:B------:R0:W1:Y:S01]  /*9500*/  SYNCS.PHASECHK.TRANS64.TRYWAIT P1, [UR23+0x28c30], R7 ;  /* 0x028c3007ff0075a7 */ /* 0x0000620008020157 */
[----:B------:R-:W-:Y:S05]  /*9510*/  @!P0 BRA `(.L_x_5498) ;  /* 0x0000000000048947 */ /* 0x000fea0003800000 */
[----:B------:R-:W-:Y:S01]  /*9520*/  BPT.TRAP 0x1 ;  /* 0x000000040000795c */ /* 0x000fe20000300000 */
.L_x_5498:
[----:B-1----:R-:W-:Y:S05]  /*9530*/  @P1 BRA `(.L_x_5499) ;  /* 0x0000000000081947 */ /* 0x002fea0003800000 */
[----:B------:R-:W1:Y:S02]  /*9540*/  SYNCS.PHASECHK.TRANS64.TRYWAIT P1, [UR23+0x28c30], R7 ;  /* 0x028c3007ff0075a7 */ /* 0x000e640008020157 */
[----:B-1----:R-:W-:Y:S05]  /*9550*/  @!P1 BRA `(.L_x_5500) ;  /* 0x000000f800b49947 */ /* 0x002fea0003800000 */
.L_x_5499:
[----:B------:R-:W-:Y:S01]  /*9560*/  R2UR UR18, R0 ;  /* 0x00000000001272ca */ /* 0x000fe200000e0000 */
[----:B------:R-:W-:Y:S01]  /*9570*/  WARPGROUP.ARRIVE ;  /* 0x00000000000079c5 */ /* 0x000fe20000000000 */
        /* <DEDUP_REMOVED lines=21> */
.L_x_5501:
[----:B------:R-:W-:Y:S01]  /*96d0*/  FMNMX.FTZ R5, R152, R8, !PT ;  /* 0x0000000898057209 */ /* 0x000fe20007810000 */
        /* <DEDUP_REMOVED lines=23> */
[----:B-1----:R-:W1:Y:S02]  /*9850*/  SHFL.BFLY PT, R6, R5, 0x2, 0x1f ;  /* 0x0c401f0005067f89 */ /* 0x002e6400000e0000 */
[----:B-1----:R-:W-:-:S05]  /*9860*/  FMNMX.FTZ R5, R5, R6, !PT ;  /* 0x0000000605057209 */ /* 0x002fca0007810000 */
[----:B------:R-:W1:Y:S02]  /*9870*/  SHFL.BFLY PT, R6, R5, 0x1, 0x1f ;  /* 0x0c201f0005067f89 */ /* 0x000e6400000e0000 */
[----:B-1----:R-:W-:-:S05]  /*9880*/  FMNMX.FTZ R5, R5, R6, !PT ;  /* 0x0000000605057209 */ /* 0x002fca0007810000 */
        /* <DEDUP_REMOVED lines=29> */
[----:B------:R-:W3:Y:S01]  /*9a60*/  MUFU.EX2 R156, R156 ;  /* 0x0000009c009c7308 */ /* 0x000ee20000000800 */
[----:B-1----:R-:W-:Y:S01]  /*9a70*/  FFMA.FTZ R3, R8, R3, R152 ;  /* 0x0000000308037223 */ /* 0x002fe20000010098 */
[----:B------:R-:W-:Y:S01]  /*9a80*/  FMNMX.FTZ R6, R167, R6, !PT ;  /* 0x00000006a7067209 */ /* 0x000fe20007810000 */
[----:B------:R-:W-:Y:S01]  /*9a90*/  @!P1 STS [R12+0x28800], R8 ;  /* 0x028800080c009388 */ /* 0x000fe20000000800 */
[-C--:B------:R-:W-:Y:S01]  /*9aa0*/  FMUL.FTZ R24, R24, R8.reuse ;  /* 0x0000000818187220 */ /* 0x080fe20000410000 */
[----:B------:R-:W-:Y:S01]  /*9ab0*/  FMUL.FTZ R25, R25, R8 ;  /* 0x0000000819197220 */ /* 0x000fe20000410000 */
[----:B------:R-:W-:Y:S01]  /*9ac0*/  FMNMX.FTZ R6, R170, R6, !PT ;  /* 0x00000006aa067209 */ /* 0x000fe20007810000 */
[----:B------:R-:W-:Y:S01]  /*9ad0*/  FMUL.FTZ R28, R28, R8 ;  /* 0x000000081c1c7220 */ /* 0x000fe20000410000 */
[----:B------:R-:W1:Y:S01]  /*9ae0*/  MUFU.EX2 R157, R157 ;  /* 0x0000009d009d7308 */ /* 0x000e620000000800 */
[----:B--2---:R-:W-:Y:S01]  /*9af0*/  FADD.FTZ R3, R153, R3 ;  /* 0x0000000399037221 */ /* 0x004fe20000010000 */
[----:B------:R-:W-:Y:S01]  /*9b00*/  FMNMX.FTZ R6, R171, R6, !PT ;  /* 0x00000006ab067209 */ /* 0x000fe20007810000 */
[----:B------:R-:W-:Y:S01]  /*9b10*/  FMUL.FTZ R29, R29, R8 ;  /* 0x000000081d1d7220 */ /* 0x000fe20000410000 */
[----:B------:R-:W-:Y:S01]  /*9b20*/  F2FP.F16.F32.PACK_AB R184, R153, R152 ;  /* 0x0000009899b8723e */ /* 0x000fe200000000ff */
[----:B------:R-:W-:Y:S01]  /*9b30*/  FMUL.FTZ R32, R32, R8 ;  /* 0x0000000820207220 */ /* 0x000fe20000410000 */
[----:B------:R-:W-:Y:S01]  /*9b40*/  FMNMX.FTZ R6, R174, R6, !PT ;  /* 0x00000006ae067209 */ /* 0x000fe20007810000 */
[----:B------:R-:W-:Y:S01]  /*9b50*/  FMUL.FTZ R33, R33, R8 ;  /* 0x0000000821217220 */ /* 0x000fe20000410000 */
[----:B------:R-:W2:Y:S01]  /*9b60*/  MUFU.EX2 R152, R160 ;  /* 0x000000a000987308 */ /* 0x000ea20000000800 */
[----:B---3--:R-:W-:Y:S01]  /*9b70*/  FADD.FTZ R3, R156, R3 ;  /* 0x000000039c037221 */ /* 0x008fe20000010000 */
[----:B------:R-:W-:Y:S01]  /*9b80*/  FMNMX.FTZ R6, R175, R6, !PT ;  /* 0x00000006af067209 */ /* 0x000fe20007810000 */
[-C--:B------:R-:W-:Y:S01]  /*9b90*/  FMUL.FTZ R36, R36, R8.reuse ;  /* 0x0000000824247220 */ /* 0x080fe20000410000 */
[-C--:B------:R-:W-:Y:S01]  /*9ba0*/  FMUL.FTZ R37, R37, R8.reuse ;  /* 0x0000000825257220 */ /* 0x080fe20000410000 */
[----:B------:R-:W-:Y:S01]  /*9bb0*/  FMUL.FTZ R40, R40, R8 ;  /* 0x0000000828287220 */ /* 0x000fe20000410000 */
[----:B------:R-:W-:Y:S01]  /*9bc0*/  FMNMX.FTZ R6, R178, R6, !PT ;  /* 0x00000006b2067209 */ /* 0x000fe20007810000 */
[----:B------:R-:W-:Y:S01]  /*9bd0*/  FMUL.FTZ R41, R41, R8 ;  /* 0x0000000829297220 */ /* 0x000fe20000410000 */
[----:B------:R-:W3:Y:S01]  /*9be0*/  MUFU.EX2 R161, R161 ;  /* 0x000000a100a17308 */ /* 0x000ee20000000800 */
[----:B-1----:R-:W-:Y:S01]  /*9bf0*/  FADD.FTZ R3, R157, R3 ;  /* 0x000000039d037221 */ /* 0x002fe20000010000 */
[----:B------:R-:W-:Y:S01]  /*9c00*/  FMNMX.FTZ R6, R179, R6, !PT ;  /* 0x00000006b3067209 */ /* 0x000fe20007810000 */
[----:B------:R-:W-:Y:S01]  /*9c10*/  FMUL.FTZ R44, R44, R8 ;  /* 0x000000082c2c7220 */ /* 0x000fe20000410000 */
[----:B------:R-:W-:Y:S01]  /*9c20*/  F2FP.F16.F32.PACK_AB R186, R157, R156 ;  /* 0x0000009c9dba723e */ /* 0x000fe200000000ff */
[----:B------:R-:W-:Y:S01]  /*9c30*/  FMUL.FTZ R45, R45, R8 ;  /* 0x000000082d2d7220 */ /* 0x000fe20000410000 */
[----:B------:R-:W-:Y:S01]  /*9c40*/  FMNMX.FTZ R6, R182, R6, !PT ;  /* 0x00000006b6067209 */ /* 0x000fe20007810000 */
[----:B------:R-:W-:Y:S01]  /*9c50*/  FMUL.FTZ R48, R48, R8 ;  /* 0x0000000830307220 */ /* 0x000fe20000410000 */
[----:B------:R-:W1:Y:S01]  /*9c60*/  MUFU.EX2 R164, R164 ;  /* 0x000000a400a47308 */ /* 0x000e620000000800 */
[----:B--2---:R-:W-:Y:S01]  /*9c70*/  FADD.FTZ R3, R152, R3 ;  /* 0x0000000398037221 */ /* 0x004fe20000010000 */
[----:B------:R-:W-:Y:S01]  /*9c80*/  FMNMX.FTZ R6, R183, R6, !PT ;  /* 0x00000006b7067209 */ /* 0x000fe20007810000 */
[-C--:B------:R-:W-:Y:S01]  /*9c90*/  FMUL.FTZ R49, R49, R8.reuse ;  /* 0x0000000831317220 */ /* 0x080fe20000410000 */
[-C--:B------:R-:W-:Y:S01]  /*9ca0*/  FMUL.FTZ R52, R52, R8.reuse ;  /* 0x0000000834347220 */ /* 0x080fe20000410000 */
[-C--:B------:R-:W-:Y:S01]  /*9cb0*/  FMUL.FTZ R53, R53, R8.reuse ;  /* 0x0000000835357220 */ /* 0x080fe20000410000 */
[----:B------:R-:W-:Y:S01]  /*9cc0*/  FMUL.FTZ R56, R56, R8 ;  /* 0x0000000838387220 */ /* 0x000fe20000410000 */
[----:B------:R-:W2:Y:S01]  /*9cd0*/  SHFL.BFLY PT, R10, R6, 0x2, 0x1f ;  /* 0x0c401f00060a7f89 */ /* 0x000ea200000e0000 */
        /* <DEDUP_REMOVED lines=17> */
[----:B----4-:R-:W-:Y:S01]  /*9df0*/  FADD.FTZ R3, R165, R3 ;  /* 0x00000003a5037221 */ /* 0x010fe20000010000 */
[-C--:B------:R-:W-:Y:S01]  /*9e00*/  FMUL.FTZ R80, R80, R8.reuse ;  /* 0x0000000850507220 */ /* 0x080fe20000410000 */
[-C--:B------:R-:W-:Y:S01]  /*9e10*/  FMUL.FTZ R81, R81, R8.reuse ;  /* 0x0000000851517220 */ /* 0x080fe20000410000 */
[-C--:B------:R-:W-:Y:S01]  /*9e20*/  FMUL.FTZ R84, R84, R8.reuse ;  /* 0x0000000854547220 */ /* 0x080fe20000410000 */
[-C--:B------:R-:W-:Y:S01]  /*9e30*/  FMUL.FTZ R85, R85, R8.reuse ;  /* 0x0000000855557220 */ /* 0x080fe20000410000 */
[----:B------:R-:W-:Y:S01]  /*9e40*/  FMUL.FTZ R88, R88, R8 ;  /* 0x0000000858587220 */ /* 0x000fe20000410000 */
[----:B--2---:R-:W-:Y:S01]  /*9e50*/  FMNMX.FTZ R6, R6, R10, !PT ;  /* 0x0000000a06067209 */ /* 0x004fe20007810000 */
[----:B------:R-:W-:Y:S01]  /*9e60*/  MUFU.EX2 R173, R173 ;  /* 0x000000ad00ad7308 */ /* 0x000fe20000000800 */
[----:B---3--:R-:W-:Y:S01]  /*9e70*/  FADD.FTZ R3, R156, R3 ;  /* 0x000000039c037221 */ /* 0x008fe20000010000 */
[-C--:B------:R-:W-:Y:S01]  /*9e80*/  FMUL.FTZ R89, R89, R8.reuse ;  /* 0x0000000859597220 */ /* 0x080fe20000410000 */
[-C--:B------:R-:W-:Y:S01]  /*9e90*/  FMUL.FTZ R92, R92, R8.reuse ;  /* 0x000000085c5c7220 */ /* 0x080fe20000410000 */
[----:B------:R-:W2:Y:S01]  /*9ea0*/  SHFL.BFLY PT, R10, R6, 0x1, 0x1f ;  /* 0x0c201f00060a7f89 */ /* 0x000ea200000e0000 */
[-C--:B------:R-:W-:Y:S01]  /*9eb0*/  FMUL.FTZ R93, R93, R8.reuse ;  /* 0x000000085d5d7220 */ /* 0x080fe20000410000 */
[-C--:B------:R-:W-:Y:S01]  /*9ec0*/  FMUL.FTZ R96, R96, R8.reuse ;  /* 0x0000000860607220 */ /* 0x080fe20000410000 */
[----:B------:R-:W-:Y:S01]  /*9ed0*/  FMUL.FTZ R97, R97, R8 ;  /* 0x0000000861617220 */ /* 0x000fe20000410000 */
[----:B------:R-:W-:Y:S01]  /*9ee0*/  MUFU.EX2 R160, R176 ;  /* 0x000000b000a07308 */ /* 0x000fe20000000800 */
[C---:B-1----:R-:W-:Y:S01]  /*9ef0*/  FADD.FTZ R3, R169.reuse, R3 ;  /* 0x00000003a9037221 */ /* 0x042fe20000010000 */
        /* <DEDUP_REMOVED lines=17> */
[----:B------:R-:W-:Y:S01]  /*a010*/  FMUL.FTZ R128, R128, R8 ;  /* 0x0000000880807220 */ /* 0x000fe20000410000 */
[----:B--2---:R-:W-:Y:S01]  /*a020*/  FMNMX.FTZ R6, R6, R10, !PT ;  /* 0x0000000a06067209 */ /* 0x004fe20007810000 */
[-C--:B------:R-:W-:Y:S01]  /*a030*/  FMUL.FTZ R129, R129, R8.reuse ;  /* 0x0000000881817220 */ /* 0x080fe20000410000 */
[-C--:B------:R-:W-:Y:S01]  /*a040*/  FMUL.FTZ R132, R132, R8.reuse ;  /* 0x0000000884847220 */ /* 0x080fe20000410000 */
[-C--:B------:R-:W-:Y:S01]  /*a050*/  FMUL.FTZ R133, R133, R8.reuse ;  /* 0x0000000885857220 */ /* 0x080fe20000410000 */
[----:B------:R-:W-:Y:S01]  /*a060*/  MUFU.EX2 R181, R181 ;  /* 0x000000b500b57308 */ /* 0x000fe20000000800 */
[C---:B------:R-:W-:Y:S01]  /*a070*/  FMUL.FTZ R10, R6.reuse, UR10 ;  /* 0x0000000a060a7c20 */ /* 0x040fe20008410000 */
[----:B------:R-:W-:Y:S01]  /*a080*/  FADD.FTZ R9, -R6, R9 ;  /* 0x0000000906097221 */ /* 0x000fe20000010100 */
[-C--:B------:R-:W-:Y:S01]  /*a090*/  FMUL.FTZ R136, R136, R8.reuse ;  /* 0x0000000888887220 */ /* 0x080fe20000410000 */
        /* <DEDUP_REMOVED lines=26> */
[----:B------:R-:W-:-:S05]  /*a240*/  FMUL.FTZ R149, R149, R8 ;  /* 0x0000000895957220 */ /* 0x000fca0000410000 */
[----:B------:R-:W3:Y:S01]  /*a250*/  MUFU.EX2 R11, R11 ;  /* 0x0000000b000b7308 */ /* 0x000ee20000000800 */
[----:B-1----:R-:W-:Y:S01]  /*a260*/  FFMA.FTZ R4, R9, R4, R154 ;  /* 0x0000000409047223 */ /* 0x002fe2000001009a */
        /* <DEDUP_REMOVED lines=119> */
.L_x_5502:
[----:B------:R2:W3:Y:S01]  /*a9e0*/  SYNCS.PHASECHK.TRANS64.TRYWAIT P1, [UR23+0x28c50], R7 ;  /* 0x028c5007ff0075a7 */ /* 0x0004e20008020157 */
[----:B------:R-:W-:Y:S05]  /*a9f0*/  @!P0 BRA `(.L_x_5503) ;  /* 0x0000000000048947 */ /* 0x000fea0003800000 */
[----:B------:R-:W-:Y:S01]  /*aa00*/  BPT.TRAP 0x1 ;  /* 0x000000040000795c */ /* 0x000fe20000300000 */
.L_x_5503:
[----:B---3--:R-:W-:Y:S05]  /*aa10*/  @P1 BRA `(.L_x_5504) ;  /* 0x0000000000081947 */ /* 0x008fea0003800000 */
[----:B------:R-:W3:Y:S02]  /*aa20*/  SYNCS.PHASECHK.TRANS64.TRYWAIT P1, [UR23+0x28c50], R7 ;  /* 0x028c5007ff0075a7 */ /* 0x000ee40008020157 */
[----:B---3--:R-:W-:Y:S05]  /*aa30*/  @!P1 BRA `(.L_x_5505) ;  /* 0x000000e400949947 */ /* 0x008fea0003800000 */
.L_x_5504:
        /* <DEDUP_REMOVED lines=34> */
.L_x_5506:
[----:B------:R-:W-:Y:S01]  /*ac60*/  UIADD3 UR23, UR23, 0x28c60, URZ ;  /* 0x00028c6017177890 */ /* 0x000fe2000fffe03f */
[----:B------:R-:W-:Y:S01]  /*ac70*/  PLOP3.LUT P1, PT, PT, PT, UP0, 0x80, 0x0 ;  /* 0x000000000000781c */ /* 0x000fe20003f2f008 */
[----:B------:R-:W-:Y:S01]  /*ac80*/  UMOV UR24, UR38 ;  /* 0x0000002600187c82 */ /* 0x000fe20008000000 */
[----:B-1----:R-:W-:Y:S01]  /*ac90*/  IMAD.MOV.U32 R9, RZ, RZ, R6 ;  /* 0x000000ffff097224 */ /* 0x002fe200078e0006 */
[----:B------:R-:W-:Y:S01]  /*aca0*/  UPRMT UR23, UR40, 0x654, UR23 ;  /* 0x0000065428177896 */ /* 0x000fe20008000017 */
[----:B---3--:R-:W-:-:S08]  /*acb0*/  IMAD.MOV.U32 R8, RZ, RZ, R5 ;  /* 0x000000ffff087224 */ /* 0x008fd000078e0005 */
[----:B------:R-:W-:Y:S01]  /*acc0*/  SYNCS.ARRIVE.TRANS64.RED.A1T0 RZ, [UR23], RZ ;  /* 0x000000ffffff79a7 */ /* 0x000fe20008100417 */
[----:B------:R-:W-:Y:S05]  /*acd0*/  @P1 BRA `(.L_x_5507) ;  /* 0xffffffe400d41947 */ /* 0x000fea000383ffff */
.L_x_5496:
        /* <DEDUP_REMOVED lines=10> */
.L_x_5527:
[----:B------:R-:W-:-:S04]  /*ad80*/  UIADD3 UR38, UR26, 0x1, URZ ;  /* 0x000000011a267890 */ /* 0x000fc8000fffe03f */
[----:B------:R-:W-:-:S04]  /*ad90*/  UISETP.NE.AND UP0, UPT, UR38, 0x2, UPT ;  /* 0x000000022600788c */ /* 0x000fc8000bf05270 */
[----:B------:R-:W-:Y:S02]  /*ada0*/  USEL UR6, URZ, 0x1, UP0 ;  /* 0x000000013f067887 */ /* 0x000fe40008000000 */
[----:B------:R-:W-:Y:S02]  /*adb0*/  USEL UR38, UR38, URZ, UP0 ;  /* 0x0000003f26267287 */ /* 0x000fe40008000000 */
[----:B------:R-:W-:Y:S01]  /*adc0*/  ULOP3.LUT UR37, UR37, UR6, URZ, 0x3c, !UPT ;  /* 0x0000000625257292 */ /* 0x000fe2000f8e3c3f */
[----:B------:R-:W-:Y:S11]  /*add0*/  @!P0 BRA `(.L_x_5509) ;  /* 0x0000000000048947 */ /* 0x000ff60003800000 */
[----:B------:R-:W-:Y:S01]  /*ade0*/  BPT.TRAP 0x1 ;  /* 0x000000040000795c */ /* 0x000fe20000300000 */
.L_x_5509:
[----:B------:R-:W-:Y:S01]  /*adf0*/  ULEA UR20, UR38, UR41, 0x3 ;  /* 0x0000002926147291 */ /* 0x000fe2000f8e183f */
[----:B01234-:R-:W-:-:S05]  /*ae00*/  IMAD.U32 R8, RZ, RZ, UR37 ;  /* 0x00000025ff087e24 */ /* 0x01ffca000f8e00ff */
[----:B------:R-:W-:-:S04]  /*ae10*/  SHF.L.U32 R8, R8, 0x1f, RZ ;  /* 0x0000001f08087819 */ /* 0x000fc800000006ff */
[----:B------:R0:W1:Y:S01]  /*ae20*/  SYNCS.PHASECHK.TRANS64.TRYWAIT P1, [UR20+0x28c30], R8 ;  /* 0x028c3008ff0075a7 */ /* 0x0000620008020154 */
[----:B------:R-:W-:Y:S05]  /*ae30*/  @!P0 BRA `(.L_x_5510) ;  /* 0x0000000000048947 */ /* 0x000fea0003800000 */
[----:B------:R-:W-:Y:S01]  /*ae40*/  BPT.TRAP 0x1 ;  /* 0x000000040000795c */ /* 0x000fe20000300000 */
.L_x_5510:
[----:B-1----:R-:W-:Y:S05]  /*ae50*/  @P1 BRA `(.L_x_5511) ;  /* 0x0000000000081947 */ /* 0x002fea0003800000 */
[----:B------:R-:W1:Y:S02]  /*ae60*/  SYNCS.PHASECHK.TRANS64.TRYWAIT P1, [UR20+0x28c30], R8 ;  /* 0x028c3008ff0075a7 */ /* 0x000e640008020154 */
[----:B-1----:R-:W-:Y:S05]  /*ae70*/  @!P1 BRA `(.L_x_5512) ;  /* 0x000000e0009c9947 */ /* 0x002fea0003800000 */
.L_x_5511:
        /* <DEDUP_REMOVED lines=23> */
.L_x_5513:
        /* <DEDUP_REMOVED lines=9> */
[----:B-1----:R-:W-:Y:S01]  /*b080*/  @P1 IMAD.HI.U32 R5, R14, UR6, RZ ;  /* 0x000000060e051c27 */ /* 0x002fe2000f8e00ff */
[----:B------:R-:W-:Y:S01]  /*b090*/  @UP1 ULDC UR6, c[0x0][0x450] ;  /* 0x0001140000061ab9 */ /* 0x000fe20000000800 */
[----:B------:R-:W-:-:S03]  /*b0a0*/  PLOP3.LUT P1, PT, PT, PT, UP0, 0x40, 0x0 ;  /* 0x000000000000781c */ /* 0x000fc60003f2e808 */
[----:B------:R-:W-:Y:S01]  /*b0b0*/  @P2 SHF.R.U32.HI R14, RZ, UR6, R5 ;  /* 0x00000006ff0e2c19 */ /* 0x000fe20008011605 */
[----:B------:R-:W-:Y:S01]  /*b0c0*/  UIADD3 UR6, UR20, 0x28c40, URZ ;  /* 0x00028c4014067890 */ /* 0x000fe2000fffe03f */
[----:B------:R-:W-:-:S03]  /*b0d0*/  IMAD.U32 R5, RZ, RZ, UR50 ;  /* 0x00000032ff057e24 */ /* 0x000fc6000f8e00ff */
[----:B------:R-:W1:Y:S01]  /*b0e0*/  SHFL.IDX PT, R15, R14, RZ, 0x1c1f ;  /* 0x001c1fff0e0f7589 */ /* 0x000e6200000e0000 */
[----:B------:R-:W-:Y:S01]  /*b0f0*/  UPRMT UR6, UR40, 0x654, UR6 ;  /* 0x0000065428067896 */ /* 0x000fe20008000006 */
[----:B------:R-:W-:-:S05]  /*b100*/  IADD3 R12, -R5, UR48, R12 ;  /* 0x00000030050c7c10 */ /* 0x000fca000fffe10c */
[----:B------:R-:W-:-:S03]  /*b110*/  VIADD R13, R12, UR25 ;  /* 0x000000190c0d7c36 */ /* 0x000fc60008000000 */
[----:B------:R-:W-:Y:S01]  /*b120*/  SYNCS.ARRIVE.TRANS64.RED.A1T0 RZ, [UR6], RZ ;  /* 0x000000ffffff79a7 */ /* 0x000fe20008100406 */
[----:B------:R-:W-:-:S06]  /*b130*/  ULOP3.LUT UR6, URZ, UR24, URZ, 0x33, !UPT ;  /* 0x000000183f067292 */ /* 0x000fcc000f8e333f */
[----:B------:R-:W-:Y:S02]  /*b140*/  VIADD R12, R12, UR6 ;  /* 0x000000060c0c7c36 */ /* 0x000fe40008000000 */
[--C-:B-1----:R-:W-:Y:S02]  /*b150*/  IMAD.IADD R11, R13, 0x1, R15.reuse ;  /* 0x000000010d0b7824 */ /* 0x102fe400078e020f */
        /* <DEDUP_REMOVED lines=15> */
.L_x_5516:
[----:B------:R-:W-:-:S05]  /*b250*/  IMAD.U32 R20, RZ, RZ, UR23 ;  /* 0x00000017ff147e24 */ /* 0x000fca000f8e00ff */
[----:B------:R-:W-:-:S13]  /*b260*/  ISETP.NE.AND P1, PT, R20, 0x1, PT ;  /* 0x000000011400780c */ /* 0x000fda0003f25270 */
[----:B------:R-:W1:Y:S02]  /*b270*/  @P1 LDC.64 R6, c[0x0][0x9e8] ;  /* 0x00027a00ff061b82 */ /* 0x000e640000000a00 */
[----:B-1----:R-:W-:-:S05]  /*b280*/  @P1 IMAD.HI.U32 R6, R15, R6, RZ ;  /* 0x000000060f061227 */ /* 0x002fca00078e00ff */
[----:B------:R-:W-:-:S07]  /*b290*/  @P1 SHF.R.U32.HI R15, RZ, R7, R6 ;  /* 0x00000007ff0f1219 */ /* 0x000fce0000011606 */
.L_x_5517:
[----:B------:R-:W-:Y:S05]  /*b2a0*/  BSYNC B0 ;  /* 0x0000000000007941 */ /* 0x000fea0003800000 */
.L_x_5515:
[----:B------:R-:W-:-:S04]  /*b2b0*/  IMAD R15, R15, R20, -UR7 ;  /* 0x800000070f0f7e24 */ /* 0x000fc8000f8e0214 */
[----:B------:R-:W-:-:S05]  /*b2c0*/  IMAD.IADD R15, R15, 0x1, -R2 ;  /* 0x000000010f0f7824 */ /* 0x000fca00078e0a02 */
[----:B------:R-:W-:Y:S02]  /*b2d0*/  VIMNMX R5, R5, R15, !PT ;  /* 0x0000000f05057248 */ /* 0x000fe40007fe0100 */
[----:B------:R-:W-:-:S07]  /*b2e0*/  VIADDMNMX R11, R15, R20, R11, PT ;  /* 0x000000140f0b7246 */ /* 0x000fce000380010b */
.L_x_5514:
[----:B------:R-:W-:Y:S01]  /*b2f0*/  UISETP.GT.AND UP0, UPT, UR21, -0x1, UPT ;  /* 0xffffffff1500788c */ /* 0x000fe2000bf04270 */
[----:B------:R-:W1:Y:S01]  /*b300*/  SHFL.IDX PT, R6, R14, 0x1, 0x1c1f ;  /* 0x003c1f000e067f89 */ /* 0x000e6200000e0000 */
        /* <DEDUP_REMOVED lines=10> */
[--C-:B-1----:R-:W-:Y:S01]  /*b3b0*/  IMAD.IADD R13, R13, 0x1, R6.reuse ;  /* 0x000000010d0d7824 */ /* 0x102fe200078e0206 */
        /* <DEDUP_REMOVED lines=56> */
.L_x_5520:
[----:B------:R-:W-:-:S05]  /*b740*/  IMAD.U32 R11, RZ, RZ, UR23 ;  /* 0x00000017ff0b7e24 */ /* 0x000fca000f8e00ff */
[----:B------:R-:W-:-:S13]  /*b750*/  ISETP.NE.AND P2, PT, R11, 0x1, PT ;  /* 0x000000010b00780c */ /* 0x000fda0003f45270 */
[----:B------:R-:W1:Y:S02]  /*b760*/  @P2 LDC.64 R6, c[0x0][0x9e8] ;  /* 0x00027a00ff062b82 */ /* 0x000e640000000a00 */
[----:B-1----:R-:W-:-:S05]  /*b770*/  @P2 IMAD.HI.U32 R6, R5, R6, RZ ;  /* 0x0000000605062227 */ /* 0x002fca00078e00ff */
[----:B------:R-:W-:-:S07]  /*b780*/  @P2 SHF.R.U32.HI R5, RZ, R7, R6 ;  /* 0x00000007ff052219 */ /* 0x000fce0000011606 */
.L_x_5521:
[----:B------:R-:W-:Y:S05]  /*b790*/  BSYNC B0 ;  /* 0x0000000000007941 */ /* 0x000fea0003800000 */
.L_x_5519:
[----:B------:R-:W-:-:S04]  /*b7a0*/  IMAD R5, R5, R11, -UR7 ;  /* 0x8000000705057e24 */ /* 0x000fc8000f8e020b */
[----:B------:R-:W-:-:S05]  /*b7b0*/  IMAD.IADD R5, R5, 0x1, -R2 ;  /* 0x0000000105057824 */ /* 0x000fca00078e0a02 */
[----:B------:R-:W-:Y:S02]  /*b7c0*/  VIMNMX R12, R12, R5, !PT ;  /* 0x000000050c0c7248 */ /* 0x000fe40007fe0100 */
[----:B------:R-:W-:-:S07]  /*b7d0*/  VIADDMNMX R13, R5, R11, R13, PT ;  /* 0x0000000b050d7246 */ /* 0x000fce000380010d */
.L_x_5518:
        /* <DEDUP_REMOVED lines=57> */
[----:B------:R-:W1:Y:S01]  /*bb70*/  SHFL.BFLY PT, R6, R5, 0x2, 0x1f ;  /* 0x0c401f0005067f89 */ /* 0x000e6200000e0000 */
        /* <DEDUP_REMOVED lines=11> */
[----:B-1----:R-:W-:-:S02]  /*bc30*/  FMNMX.FTZ R5, R5, R6, !PT ;  /* 0x0000000605057209 */ /* 0x002fc40007810000 */
[----:B------:R-:W-:Y:S02]  /*bc40*/  FSEL R182, R182, -INF , !P2 ;  /* 0xff800000b6b67808 */ /* 0x000fe40005000000 */
[----:B------:R-:W-:Y:S01]  /*bc50*/  ISETP.NE.AND P2, PT, R18, RZ, PT ;  /* 0x000000ff1200720c */ /* 0x000fe20003f45270 */
[----:B------:R-:W1:Y:S01]  /*bc60*/  SHFL.BFLY PT, R6, R5, 0x1, 0x1f ;  /* 0x0c201f0005067f89 */ /* 0x000e6200000e0000 */
[----:B------:R-:W-:Y:S02]  /*bc70*/  @P0 LOP3.LUT R16, R16, 0x40, RZ, 0xfc, !PT ;  /* 0x0000004010100812 */ /* 0x000fe400078efcff */
[----:B------:R-:W-:Y:S02]  /*bc80*/  ISETP.LT.OR P0, PT, R13, 0x22, P3 ;  /* 0x000000220d00780c */ /* 0x000fe40001f01670 */
[C---:B------:R-:W-:Y:S02]  /*bc90*/  LOP3.LUT P3, RZ, R16.reuse, 0x80, RZ, 0xc0, !PT ;  /* 0x0000008010ff7812 */ /* 0x040fe4000786c0ff */
[----:B------:R-:W-:-:S02]  /*bca0*/  LOP3.LUT R16, R16, 0xffffffef, RZ, 0xc0, !PT ;  /* 0xffffffef10107812 */ /* 0x000fc400078ec0ff */
[----:B------:R-:W-:-:S04]  /*bcb0*/  ISETP.LT.OR P3, PT, R13, 0x1, P3 ;  /* 0x000000010d00780c */ /* 0x000fc80001f61670 */
[----:B------:R-:W-:-:S03]  /*bcc0*/  FSEL R154, R154, -INF , !P3 ;  /* 0xff8000009a9a7808 */ /* 0x000fc60005800000 */
[----:B------:R-:W-:Y:S02]  /*bcd0*/  @P0 LOP3.LUT R16, R16, 0x10, RZ, 0xfc, !PT ;  /* 0x0000001010100812 */ /* 0x000fe400078efcff */
[----:B------:R-:W-:Y:S02]  /*bce0*/  ISETP.LT.OR P0, PT, R13, 0x29, P4 ;  /* 0x000000290d00780c */ /* 0x000fe40002701670 */
[C---:B------:R-:W-:Y:S02]  /*bcf0*/  LOP3.LUT P4, RZ, R16.reuse, 0x20, RZ, 0xc0, !PT ;  /* 0x0000002010ff7812 */ /* 0x040fe4000788c0ff */
[----:B------:R-:W-:Y:S02]  /*bd00*/  LOP3.LUT R16, R16, 0xfffffffb, RZ, 0xc0, !PT ;  /* 0xfffffffb10107812 */ /* 0x000fe400078ec0ff */
[----:B-1----:R-:W-:Y:S02]  /*bd10*/  FMNMX.FTZ R5, R5, R6, !PT ;  /* 0x0000000605057209 */ /* 0x002fe40007810000 */
[----:B------:R-:W-:-:S03]  /*bd20*/  ISETP.LT.OR P4, PT, R13, 0x3a, P4 ;  /* 0x0000003a0d00780c */ /* 0x000fc60002781670 */
[----:B------:R-:W-:Y:S01]  /*bd30*/  FMUL.FTZ R6, R5, UR10 ;  /* 0x0000000a05067c20 */ /* 0x000fe20008410000 */
[----:B------:R-:W-:Y:S02]  /*bd40*/  FSEL R183, R183, -INF , !P4 ;  /* 0xff800000b7b77808 */ /* 0x000fe40006000000 */
[----:B------:R-:W-:Y:S02]  /*bd50*/  @P0 LOP3.LUT R16, R16, 0x4, RZ, 0xfc, !PT ;  /* 0x0000000410100812 */ /* 0x000fe400078efcff */
[----:B------:R-:W-:Y:S02]  /*bd60*/  ISETP.LT.OR P0, PT, R13, 0x2a, P5 ;  /* 0x0000002a0d00780c */ /* 0x000fe40002f01670 */
[----:B------:R-:W-:Y:S02]  /*bd70*/  FSETP.NEU.FTZ.AND P5, PT, R5, -INF , PT ;  /* 0xff8000000500780b */ /* 0x000fe40003fbd000 */
[----:B------:R-:W-:Y:S02]  /*bd80*/  LOP3.LUT R16, R16, 0xffff7fff, RZ, 0xc0, !PT ;  /* 0xffff7fff10107812 */ /* 0x000fe400078ec0ff */
[----:B------:R-:W-:-:S02]  /*bd90*/  FSEL R6, R6, RZ, P5 ;  /* 0x000000ff06067208 */ /* 0x000fc40002800000 */
        /* <DEDUP_REMOVED lines=36> */
[----:B------:R-:W1:Y:S01]  /*bfe0*/  MUFU.EX2 R157, R157 ;  /* 0x0000009d009d7308 */ /* 0x000e620000000800 */
        /* <DEDUP_REMOVED lines=22> */
[----:B------:R-:W-:Y:S02]  /*c150*/  LOP3.LUT P0, RZ, R16, 0x4000, RZ, 0xc0, !PT ;  /* 0x0000400010ff7812 */ /* 0x000fe4000780c0ff */
[----:B------:R-:W-:Y:S01]  /*c160*/  FMNMX.FTZ R6, R179, R6, !PT ;  /* 0x00000006b3067209 */ /* 0x000fe20007810000 */
[----:B------:R-:W-:Y:S03]  /*c170*/  MUFU.EX2 R168, R168 ;  /* 0x000000a800a87308 */ /* 0x000fe60000000800 */
        /* <DEDUP_REMOVED lines=23> */
[----:B-1----:R-:W-:Y:S01]  /*c2f0*/  F2FP.F16.F32.PACK_AB R154, R157, R156 ;  /* 0x0000009c9d9a723e */ /* 0x002fe200000000ff */
        /* <DEDUP_REMOVED lines=8> */
[----:B------:R-:W1:Y:S01]  /*c380*/  MUFU.EX2 R7, R7 ;  /* 0x0000000700077308 */ /* 0x000e620000000800 */
        /* <DEDUP_REMOVED lines=16> */
[----:B-1----:R1:W-:Y:S01]  /*c490*/  @!P2 STS [R10+0x28820], R7 ;  /* 0x028820070a00a388 */ /* 0x0023e20000000800 */
        /* <DEDUP_REMOVED lines=9> */
[--C-:B-1----:R-:W-:Y:S01]  /*c530*/  FFMA.FTZ R10, R158, UR10, -R14.reuse ;  /* 0x0000000a9e0a7c23 */ /* 0x102fe2000801080e */
        /* <DEDUP_REMOVED lines=12> */
[----:B------:R-:W1:Y:S01]  /*c600*/  MUFU.EX2 R10, R10 ;  /* 0x0000000a000a7308 */ /* 0x000e620000000800 */
        /* <DEDUP_REMOVED lines=28> */
[----:B------:R-:W1:Y:S01]  /*c7d0*/  MUFU.EX2 R161, R170 ;  /* 0x000000aa00a17308 */ /* 0x000e620000000800 */
        /* <DEDUP_REMOVED lines=137> */
[----:B-1----:R-:W-:Y:S06]  /*d070*/  @!P0 BRA `(.L_x_5522) ;  /* 0x0000000000048947 */ /* 0x002fec0003800000 */
[----:B------:R-:W-:Y:S01]  /*d080*/  BPT.TRAP 0x1 ;  /* 0x000000040000795c */ /* 0x000fe20000300000 */
.L_x_5522:
[----:B------:R1:W2:Y:S01]  /*d090*/  SYNCS.PHASECHK.TRANS64.TRYWAIT P1, [UR20+0x28c50], R8 ;  /* 0x028c5008ff0075a7 */ /* 0x0002a20008020154 */
[----:B------:R-:W-:Y:S05]  /*d0a0*/  @!P0 BRA `(.L_x_5523) ;  /* 0x0000000000048947 */ /* 0x000fea0003800000 */
[----:B------:R-:W-:Y:S01]  /*d0b0*/  BPT.TRAP 0x1 ;  /* 0x000000040000795c */ /* 0x000fe20000300000 */
.L_x_5523:
[----:B--2---:R-:W-:Y:S05]  /*d0c0*/  @P1 BRA `(.L_x_5524) ;  /* 0x0000000000081947 */ /* 0x004fea0003800000 */
[----:B------:R-:W2:Y:S02]  /*d0d0*/  SYNCS.PHASECHK.TRANS64.TRYWAIT P1, [UR20+0x28c50], R8 ;  /* 0x028c5008ff0075a7 */ /* 0x000ea40008020154 */
[----:B--2---:R-:W-:Y:S05]  /*d0e0*/  @!P1 BRA `(.L_x_5525) ;  /* 0x000000c000189947 */ /* 0x004fea0003800000 */
.L_x_5524:
        /* <DEDUP_REMOVED lines=34> */
.L_x_5526:
        /* <DEDUP_REMOVED lines=10> */
.L_x_5508:
[----:B------:R-:W5:Y:S01]  /*d3b0*/  SHFL.BFLY PT, R0, R3, 0x2, 0x1f ;  /* 0x0c401f0003007f89 */ /* 0x000f6200000e0000 */
[----:B------:R-:W-:Y:S01]  /*d3c0*/  IMAD.U32 R11, RZ, RZ, UR10 ;  /* 0x0000000aff0b7e24 */ /* 0x000fe2000f8e00ff */
[----:B------:R-:W-:Y:S06]  /*d3d0*/  BAR.ARV 0x8, 0x100 ;  /* 0x0204000000007b1d */ /* 0x000fec0000002000 */
[----:B------:R-:W-:Y:S02]  /*d3e0*/  IMAD.MOV.U32 R12, RZ, RZ, -0x800000 ;  /* 0xff800000ff0c7424 */ /* 0x000fe400078e00ff */
[----:B------:R-:W-:Y:S01]  /*d3f0*/  BAR.SYNC.DEFER_BLOCKING 0xf, 0x100 ;  /* 0x03c4000000007b1d */ /* 0x000fe20000010000 */
[----:B------:R-:W-:Y:S01]  /*d400*/  ISETP.NE.AND P2, PT, R18, RZ, PT ;  /* 0x000000ff1200720c */ /* 0x000fe20003f45270 */
[----:B------:R-:W-:-:S04]  /*d410*/  UIADD3 UR36, UR36, 0x1, URZ ;  /* 0x0000000124247890 */ /* 0x000fc8000fffe03f */
[----:B------:R-:W0:Y:S01]  /*d420*/  SHFL.BFLY PT, R9, R4, 0x2, 0x1f ;  /* 0x0c401f0004097f89 */ /* 0x000e2200000e0000 */
[----:B-----5:R-:W-:Y:S01]  /*d430*/  FADD.FTZ R0, R0, R3 ;  /* 0x0000000300007221 */ /* 0x020fe20000010000 */
[----:B------:R-:W-:-:S04]  /*d440*/  IMAD.MOV.U32 R3, RZ, RZ, RZ ;  /* 0x000000ffff037224 */ /* 0x000fc800078e00ff */
[----:B01234-:R-:W0:Y:S01]  /*d450*/  SHFL.BFLY PT, R7, R0, 0x1, 0x1f ;  /* 0x0c201f0000077f89 */ /* 0x01fe2200000e0000 */
[----:B------:R-:W-:Y:S01]  /*d460*/  FADD.FTZ R9, R9, R4 ;  /* 0x0000000409097221 */ /* 0x000fe20000010000 */
[----:B------:R-:W-:Y:S01]  /*d470*/  IMAD.U32 R4, RZ, RZ, UR38 ;  /* 0x00000026ff047e24 */ /* 0x000fe2000f8e00ff */
[----:B------:R-:W-:-:S03]  /*d480*/  UIADD3 UR38, UR38, 0x1, URZ ;  /* 0x0000000126267890 */ /* 0x000fc6000fffe03f */
[----:B------:R-:W1:Y:S01]  /*d490*/  SHFL.BFLY PT, R8, R9, 0x1, 0x1f ;  /* 0x0c201f0009087f89 */ /* 0x000e6200000e0000 */
[----:B------:R-:W-:Y:S01]  /*d4a0*/  @!P2 IMAD R4, R4, 0x40, R17 ;  /* 0x000000400404a824 */ /* 0x000fe200078e0211 */
[----:B------:R-:W-:Y:S01]  /*d4b0*/  UISETP.NE.AND UP0, UPT, UR38, 0x2, UPT ;  /* 0x000000022600788c */ /* 0x000fe2000bf05270 */
[----:B0-----:R-:W-:-:S03]  /*d4c0*/  FADD.FTZ R10, R0, R7 ;  /* 0x00000007000a7221 */ /* 0x001fc60000010000 */
[----:B------:R-:W-:Y:S01]  /*d4d0*/  @!P2 LEA R4, R4, UR41, 0x2 ;  /* 0x000000290404ac11 */ /* 0x000fe2000f8e10ff */
[----:B------:R-:W-:Y:S01]  /*d4e0*/  USEL UR4, URZ, 0x1, UP0 ;  /* 0x000000013f047887 */ /* 0x000fe20008000000 */
[----:B------:R-:W-:Y:S01]  /*d4f0*/  FSETP.NE.FTZ.AND P0, PT, R10, RZ, PT ;  /* 0x000000ff0a00720b */ /* 0x000fe20003f15000 */
[----:B------:R-:W-:Y:S02]  /*d500*/  USEL UR38, UR38, URZ, UP0 ;  /* 0x0000003f26267287 */ /* 0x000fe40008000000 */
[----:B------:R-:W-:-:S10]  /*d510*/  ULOP3.LUT UR37, UR37, UR4, URZ, 0x3c, !UPT ;  /* 0x0000000425257292 */ /* 0x000fd4000f8e3c3f */
[----:B------:R-:W0:Y:S01]  /*d520*/  @P0 MUFU.LG2 R7, R10 ;  /* 0x0000000a00070308 */ /* 0x000e220000000c00 */
[----:B------:R-:W-:Y:S01]  /*d530*/  @P0 FMUL.FTZ R0, R11, 0.69314718246459960938 ;  /* 0x3f3172180b000820 */ /* 0x000fe20000410000 */
[----:B-1----:R-:W-:-:S05]  /*d540*/  FADD.FTZ R8, R9, R8 ;  /* 0x0000000809087221 */ /* 0x002fca0000010000 */
[----:B------:R-:W-:Y:S01]  /*d550*/  FSETP.NE.FTZ.AND P1, PT, R8, RZ, PT ;  /* 0x000000ff0800720b */ /* 0x000fe20003f35000 */
[----:B------:R-:W1:Y:S01]  /*d560*/  @P0 MUFU.RCP R3, R10 ;  /* 0x0000000a00030308 */ /* 0x000e620000001000 */
[----:B0-----:R-:W-:-:S04]  /*d570*/  @P0 FMUL.FTZ R7, R7, 0.69314718246459960938 ;  /* 0x3f31721807070820 */ /* 0x001fc80000410000 */
[----:B------:R-:W-:Y:S01]  /*d580*/  @P0 FFMA.FTZ R12, R0, R5, R7 ;  /* 0x00000005000c0223 */ /* 0x000fe20000010007 */
[----:B------:R-:W-:-:S06]  /*d590*/  IMAD.MOV.U32 R0, RZ, RZ, RZ ;  /* 0x000000ffff007224 */ /* 0x000fcc00078e00ff */
[----:B------:R-:W0:Y:S01]  /*d5a0*/  @P1 MUFU.LG2 R5, R8 ;  /* 0x0000000800051308 */ /* 0x000e220000000c00 */
[----:B------:R-:W-:Y:S01]  /*d5b0*/  PLOP3.LUT P0, PT, PT, PT, PT, 0x8, 0x0 ;  /* 0x000000000000781c */ /* 0x000fe20003f0e170 */
[----:B-1----:R-:W-:Y:S01]  /*d5c0*/  @!P2 STS [R4+0x28800], R3 ;  /* 0x028800030400a388 */ /* 0x002fe20000000800 */
[-C--:B------:R-:W-:Y:S01]  /*d5d0*/  FMUL.FTZ R24, R24, R3.reuse ;  /* 0x0000000318187220 */ /* 0x080fe20000410000 */
[-C--:B------:R-:W-:Y:S01]  /*d5e0*/  FMUL.FTZ R25, R25, R3.reuse ;  /* 0x0000000319197220 */ /* 0x080fe20000410000 */
[-C--:B------:R-:W-:Y:S01]  /*d5f0*/  FMUL.FTZ R28, R28, R3.reuse ;  /* 0x000000031c1c7220 */ /* 0x080fe20000410000 */
[-C--:B------:R-:W-:Y:S01]  /*d600*/  FMUL.FTZ R29, R29, R3.reuse ;  /* 0x000000031d1d7220 */ /* 0x080fe20000410000 */
[-C--:B------:R-:W-:Y:S01]  /*d610*/  FMUL.FTZ R32, R32, R3.reuse ;  /* 0x0000000320207220 */ /* 0x080fe20000410000 */
[----:B------:R-:W1:Y:S01]  /*d620*/  @P1 MUFU.RCP R0, R8 ;  /* 0x0000000800001308 */ /* 0x000e620000001000 */
        /* <DEDUP_REMOVED lines=26> */
[----:B0-----:R-:W-:-:S02]  /*d7d0*/  IMAD.U32 R4, RZ, RZ, UR10 ;  /* 0x0000000aff047e24 */ /* 0x001fc4000f8e00ff */
        /* <DEDUP_REMOVED lines=103> */
.L_x_5432:
[----:B------:R-:W0:Y:S08]  /*de50*/  S2UR UR40, SR_CgaCtaId ;  /* 0x00000000002879c3 */ /* 0x000e300000008800 */
[----:B------:R-:W-:Y:S01]  /*de60*/  BAR.SYNC.DEFER_BLOCKING 0x5, 0x180 ;  /* 0x0146000000007b1d */ /* 0x000fe20000010000 */
[----:B------:R-:W-:-:S05]  /*de70*/  USHF.R.U32.HI UR9, URZ, 0x10, UR42 ;  /* 0x000000103f097899 */ /* 0x000fca000801162a */
[----:B------:R-:W-:Y:S01]  /*de80*/  UMOV UR41, 0x400 ;  /* 0x0000040000297882 */ /* 0x000fe20000000000 */
[----:B------:R-:W-:Y:S01]  /*de90*/  BSSY B0, `(.L_x_5528) ;  /* 0x000049c000007945 */ /* 0x000fe20003800000 */
[----:B0-----:R-:W-:-:S09]  /*dea0*/  ULEA UR41, UR40, UR41, 0x18 ;  /* 0x0000002928297291 */ /* 0x001fd2000f8ec03f */
[----:B------:R-:W0:Y:S02]  /*deb0*/  LDS.128 R4, [UR41+0x28cd0] ;  /* 0x028cd029ff047984 */ /* 0x000e240008000c00 */
[----:B0-----:R-:W-:Y:S02]  /*dec0*/  R2UR UR5, R5 ;  /* 0x00000000050572ca */ /* 0x001fe400000e0000 */
[----:B------:R-:W-:Y:S02]  /*ded0*/  R2UR UR7, R6 ;  /* 0x00000000060772ca */ /* 0x000fe400000e0000 */
[----:B------:R-:W-:Y:S01]  /*dee0*/  R2UR UR6, R7 ;  /* 0x00000000070672ca */ /* 0x000fe200000e0000 */
[----:B------:R-:W-:Y:S06]  /*def0*/  BAR.ARV 0x4, 0x180 ;  /* 0x0106000000007b1d */ /* 0x000fec0000002000 */
[----:B------:R-:W-:Y:S08]  /*df00*/  @P0 BRA `(.L_x_5529) ;  /* 0x0000003800540947 */ /* 0x000ff00003800000 */
[----:B------:R-:W2:Y:S01]  /*df10*/  LDL R0, [R1+0x20] ;  /* 0x0000200001007983 */ /* 0x000ea20000100800 */
[----:B------:R-:W0:Y:S01]  /*df20*/  S2UR UR4, SR_SWINHI ;  /* 0x00000000000479c3 */ /* 0x000e220000002f00 */
[----:B------:R-:W-:Y:S01]  /*df30*/  F2FP.F16.F32.PACK_AB R6, R29, R28 ;  /* 0x0000001c1d06723e */ /* 0x000fe200000000ff */
[----:B------:R-:W-:Y:S01]  /*df40*/  ULDC.64 UR14, c[0x0][0xc00] ;  /* 0x00030000000e7ab9 */ /* 0x000fe20000000a00 */
[----:B------:R-:W-:Y:S01]  /*df50*/  F2FP.F16.F32.PACK_AB R7, R31, R30 ;  /* 0x0000001e1f07723e */ /* 0x000fe200000000ff */
[----:B------:R-:W-:Y:S01]  /*df60*/  ULDC.64 UR12, c[0x0][0xc00] ;  /* 0x00030000000c7ab9 */ /* 0x000fe20000000a00 */
[----:B------:R-:W-:Y:S01]  /*df70*/  F2FP.F16.F32.PACK_AB R10, R37, R36 ;  /* 0x00000024250a723e */ /* 0x000fe200000000ff */
[----:B------:R-:W-:Y:S01]  /*df80*/  UIMAD.WIDE UR12, UR44, 0x4, UR12 ;  /* 0x000000042c0c78a5 */ /* 0x000fe2000f8e020c */
[----:B------:R-:W-:Y:S01]  /*df90*/  F2FP.F16.F32.PACK_AB R11, R39, R38 ;  /* 0x00000026270b723e */ /* 0x000fe200000000ff */
[----:B------:R-:W-:Y:S01]  /*dfa0*/  UMOV UR10, UR41 ;  /* 0x00000029000a7c82 */ /* 0x000fe20008000000 */
[----:B0-----:R-:W-:Y:S01]  /*dfb0*/  UMOV UR11, UR4 ;  /* 0x00000004000b7c82 */ /* 0x001fe20008000000 */
[----:B------:R-:W-:Y:S01]  /*dfc0*/  ULDC UR4, c[0x0][0xad4] ;  /* 0x0002b50000047ab9 */ /* 0x000fe20000000800 */
[----:B------:R-:W-:-:S02]  /*dfd0*/  IMAD.U32 R14, RZ, RZ, UR10 ;  /* 0x0000000aff0e7e24 */ /* 0x000fc4000f8e00ff */
[----:B------:R-:W-:Y:S01]  /*dfe0*/  IMAD.U32 R15, RZ, RZ, UR11 ;  /* 0x0000000bff0f7e24 */ /* 0x000fe2000f8e00ff */
[----:B------:R-:W-:Y:S02]  /*dff0*/  ULDC.64 UR10, c[0x0][0xc08] ;  /* 0x00030200000a7ab9 */ /* 0x000fe40000000a00 */
[----:B------:R-:W-:-:S04]  /*e000*/  UISETP.NE.U32.AND UP0, UPT, UR10, URZ, UPT ;  /* 0x0000003f0a00728c */ /* 0x000fc8000bf05070 */
[----:B------:R-:W-:Y:S01]  /*e010*/  UISETP.NE.AND.EX UP0, UPT, UR11, URZ, UPT, UP0 ;  /* 0x0000003f0b00728c */ /* 0x000fe2000bf05300 */
[----:B------:R-:W-:Y:S05]  /*e020*/  BAR.SYNC.DEFER_BLOCKING 0x1, 0x100 ;  /* 0x0044000000007b1d */ /* 0x000fea0000010000 */
[----:B------:R-:W-:-:S05]  /*e030*/  PLOP3.LUT P1, PT, PT, PT, UP0, 0x80, 0x0 ;  /* 0x000000000000781c */ /* 0x000fca0003f2f008 */
[----:B------:R-:W-:Y:S02]  /*e040*/  @UP0 ULDC.64 UR10, c[0x0][0xc08] ;  /* 0x00030200000a0ab9 */ /* 0x000fe40000000a00 */
[----:B------:R-:W-:Y:S01]  /*e050*/  @UP0 UIMAD.WIDE UR10, UR44, 0x4, UR10 ;  /* 0x000000042c0a08a5 */ /* 0x000fe2000f8e020a */
        /* <DEDUP_REMOVED lines=12> */
[----:B0-----:R-:W-:Y:S01]  /*e120*/  IMAD.X R5, RZ, RZ, R21, P0 ;  /* 0x000000ffff057224 */ /* 0x001fe200000e0615 */
[----:B------:R-:W-:Y:S02]  /*e130*/  LOP3.LUT R4, R8, R9, RZ, 0x3c, !PT ;  /* 0x0000000908047212 */ /* 0x000fe400078e3cff */
[----:B------:R-:W-:Y:S02]  /*e140*/  F2FP.F16.F32.PACK_AB R8, R33, R32 ;  /* 0x000000202108723e */ /* 0x000fe400000000ff */
[----:B------:R-:W-:Y:S02]  /*e150*/  MOV R13, R4 ;  /* 0x00000004000d7202 */ /* 0x000fe40000000f00 */
[----:B------:R-:W-:Y:S02]  /*e160*/  IADD3 R5, P0, R20, 0x40, RZ ;  /* 0x0000004014057810 */ /* 0x000fe40007f1e0ff */
[----:B------:R-:W-:-:S02]  /*e170*/  F2FP.F16.F32.PACK_AB R9, R35, R34 ;  /* 0x000000222309723e */ /* 0x000fc400000000ff */
[----:B------:R-:W-:Y:S02]  /*e180*/  LOP3.LUT R4, R5, 0x380, RZ, 0xc0, !PT ;  /* 0x0000038005047812 */ /* 0x000fe400078ec0ff */
[----:B------:R-:W-:Y:S01]  /*e190*/  F2FP.F16.F32.PACK_AB R6, R45, R44 ;  /* 0x0000002c2d06723e */ /* 0x000fe200000000ff */
[----:B------:R0:W-:Y:S01]  /*e1a0*/  STSM.16.M88.4 [R13], R8 ;  /* 0x000000080d007844 */ /* 0x0001e20000000200 */
[----:B------:R-:W-:Y:S02]  /*e1b0*/  SHF.R.U64 R4, R4, 0x3, RZ ;  /* 0x0000000304047819 */ /* 0x000fe400000012ff */
[----:B------:R-:W-:Y:S02]  /*e1c0*/  F2FP.F16.F32.PACK_AB R7, R47, R46 ;  /* 0x0000002e2f07723e */ /* 0x000fe400000000ff */
[----:B------:R-:W-:Y:S01]  /*e1d0*/  LOP3.LUT R4, R4, R5, RZ, 0x3c, !PT ;  /* 0x0000000504047212 */ /* 0x000fe200078e3cff */
[----:B------:R-:W-:-:S05]  /*e1e0*/  IMAD.X R5, RZ, RZ, R21, P0 ;  /* 0x000000ffff057224 */ /* 0x000fca00000e0615 */
[----:B------:R-:W-:Y:S02]  /*e1f0*/  MOV R0, R4 ;  /* 0x0000000400007202 */ /* 0x000fe40000000f00 */
[----:B------:R-:W-:Y:S02]  /*e200*/  F2FP.F16.F32.PACK_AB R4, R41, R40 ;  /* 0x000000282904723e */ /* 0x000fe400000000ff */
[----:B------:R-:W-:Y:S02]  /*e210*/  F2FP.F16.F32.PACK_AB R5, R43, R42 ;  /* 0x0000002a2b05723e */ /* 0x000fe400000000ff */
[----:B0-----:R-:W-:Y:S02]  /*e220*/  IADD3 R9, P0, R20, 0x60, RZ ;  /* 0x0000006014097810 */ /* 0x001fe40007f1e0ff */
[----:B------:R-:W-:Y:S01]  /*e230*/  F2FP.F16.F32.PACK_AB R10, R53, R52 ;  /* 0x00000034350a723e */ /* 0x000fe200000000ff */
[----:B------:R0:W-:Y:S01]  /*e240*/  STSM.16.M88.4 [R0], R4 ;  /* 0x0000000400007844 */ /* 0x0001e20000000200 */
[----:B------:R-:W-:-:S02]  /*e250*/  LOP3.LUT R8, R9, 0x380, RZ, 0xc0, !PT ;  /* 0x0000038009087812 */ /* 0x000fc400078ec0ff */
[----:B------:R-:W-:Y:S02]  /*e260*/  F2FP.F16.F32.PACK_AB R11, R55, R54 ;  /* 0x00000036370b723e */ /* 0x000fe400000000ff */
[----:B------:R-:W-:Y:S01]  /*e270*/  SHF.R.U64 R8, R8, 0x3, RZ ;  /* 0x0000000308087819 */ /* 0x000fe200000012ff */
[----:B0-----:R-:W-:-:S03]  /*e280*/  IMAD.X R5, RZ, RZ, R21, P0 ;  /* 0x000000ffff057224 */ /* 0x001fc600000e0615 */
[----:B------:R-:W-:Y:S02]  /*e290*/  LOP3.LUT R4, R8, R9, RZ, 0x3c, !PT ;  /* 0x0000000908047212 */ /* 0x000fe400078e3cff */
[----:B------:R-:W-:Y:S02]  /*e2a0*/  F2FP.F16.F32.PACK_AB R8, R49, R48 ;  /* 0x000000303108723e */ /* 0x000fe400000000ff */
[----:B------:R-:W-:Y:S02]  /*e2b0*/  MOV R13, R4 ;  /* 0x00000004000d7202 */ /* 0x000fe40000000f00 */
[----:B------:R-:W-:Y:S02]  /*e2c0*/  IADD3 R5, P0, R20, 0x2000, RZ ;  /* 0x0000200014057810 */ /* 0x000fe40007f1e0ff */
[----:B------:R-:W-:Y:S02]  /*e2d0*/  F2FP.F16.F32.PACK_AB R9, R51, R50 ;  /* 0x000000323309723e */ /* 0x000fe400000000ff */
[----:B------:R-:W-:-:S02]  /*e2e0*/  LOP3.LUT R4, R5, 0x380, RZ, 0xc0, !PT ;  /* 0x0000038005047812 */ /* 0x000fc400078ec0ff */
        /* <DEDUP_REMOVED lines=119> */
[----:B0-----:R-:W-:-:S03]  /*ea60*/  IADD3 R9, P0, R20, 0x6060, RZ ;  /* 0x0000606014097810 */ /* 0x001fc60007f1e0ff */
[----:B------:R0:W-:Y:S01]  /*ea70*/  STSM.16.M88.4 [R0], R4 ;  /* 0x0000000400007844 */ /* 0x0001e20000000200 */
[----:B------:R-:W-:Y:S01]  /*ea80*/  LOP3.LUT R8, R9, 0x380, RZ, 0xc0, !PT ;  /* 0x0000038009087812 */ /* 0x000fe200078ec0ff */
[----:B------:R-:W-:Y:S01]  /*ea90*/  IMAD.X R21, RZ, RZ, R21, P0 ;  /* 0x000000ffff157224 */ /* 0x000fe200000e0615 */
[----:B------:R-:W-:Y:S02]  /*eaa0*/  ISETP.NE.U32.AND P0, PT, RZ, UR14, PT ;  /* 0x0000000eff007c0c */ /* 0x000fe4000bf05070 */
[----:B------:R-:W-:Y:S02]  /*eab0*/  SHF.R.U64 R8, R8, 0x3, RZ ;  /* 0x0000000308087819 */ /* 0x000fe400000012ff */
[----:B------:R-:W-:Y:S02]  /*eac0*/  ISETP.NE.AND.EX P0, PT, RZ, UR15, PT, P0 ;  /* 0x0000000fff007c0c */ /* 0x000fe4000bf05300 */
[----:B------:R-:W-:-:S04]  /*ead0*/  LOP3.LUT R20, R8, R9, RZ, 0x3c, !PT ;  /* 0x0000000908147212 */ /* 0x000fc800078e3cff */
[----:B------:R-:W-:Y:S02]  /*eae0*/  MOV R20, R20 ;  /* 0x0000001400147202 */ /* 0x000fe40000000f00 */
[----:B0-----:R-:W-:Y:S02]  /*eaf0*/  F2FP.F16.F32.PACK_AB R4, R145, R144 ;  /* 0x000000909104723e */ /* 0x001fe400000000ff */
[----:B------:R-:W-:Y:S02]  /*eb00*/  F2FP.F16.F32.PACK_AB R5, R147, R146 ;  /* 0x000000929305723e */ /* 0x000fe400000000ff */
[----:B------:R-:W-:Y:S02]  /*eb10*/  F2FP.F16.F32.PACK_AB R6, R149, R148 ;  /* 0x000000949506723e */ /* 0x000fe400000000ff */
[----:B------:R-:W-:-:S05]  /*eb20*/  F2FP.F16.F32.PACK_AB R7, R151, R150 ;  /* 0x000000969707723e */ /* 0x000fca00000000ff */
[----:B------:R0:W-:Y:S02]  /*eb30*/  STSM.16.M88.4 [R20], R4 ;  /* 0x0000000414007844 */ /* 0x0001e40000000200 */
[----:B0-----:R-:W-:Y:S02]  /*eb40*/  IMAD.U32 R4, RZ, RZ, UR10 ;  /* 0x0000000aff047e24 */ /* 0x001fe4000f8e00ff */
[----:B------:R-:W-:Y:S01]  /*eb50*/  IMAD.U32 R5, RZ, RZ, UR11 ;  /* 0x0000000bff057e24 */ /* 0x000fe2000f8e00ff */
[----:B------:R-:W-:Y:S06]  /*eb60*/  BAR.SYNC.DEFER_BLOCKING 0x1, 0x100 ;  /* 0x0044000000007b1d */ /* 0x000fec0000010000 */
[----:B------:R0:W2:Y:S02]  /*eb70*/  @P1 LDG.E R6, desc[UR54][R4.64] ;  /* 0x0000003604061981 */ /* 0x0000a4000c1e1900 */
[----:B0-----:R-:W-:-:S02]  /*eb80*/  IMAD.U32 R4, RZ, RZ, UR12 ;  /* 0x0000000cff047e24 */ /* 0x001fc4000f8e00ff */
[----:B------:R-:W-:-:S05]  /*eb90*/  IMAD.U32 R5, RZ, RZ, UR13 ;  /* 0x0000000dff057e24 */ /* 0x000fca000f8e00ff */
[----:B------:R0:W5:Y:S01]  /*eba0*/  @P0 LDG.E R0, desc[UR54][R4.64] ;  /* 0x0000003604000981 */ /* 0x000162000c1e1900 */
[----:B------:R-:W-:Y:S01]  /*ebb0*/  UISETP.NE.AND UP0, UPT, UR9, URZ, UPT ;  /* 0x0000003f0900728c */ /* 0x000fe2000bf05270 */
[----:B------:R-:W-:Y:S01]  /*ebc0*/  ULDC UR8, c[0x0][0xa88] ;  /* 0x0002a20000087ab9 */ /* 0x000fe20000000800 */
[----:B------:R-:W-:Y:S02]  /*ebd0*/  ULOP3.LUT UR42, UR42, 0xff, URZ, 0xc0, !UPT ;  /* 0x000000ff2a2a7892 */ /* 0x000fe4000f8ec03f */
[----:B------:R-:W-:Y:S01]  /*ebe0*/  USEL UR10, UR9, UR4, UP0 ;  /* 0x00000004090a7287 */ /* 0x000fe20008000000 */
[----:B--2---:R-:W-:Y:S01]  /*ebf0*/  @P1 R2UR UR8, R6 ;  /* 0x00000000060812ca */ /* 0x004fe200000e0000 */
[----:B0-----:R-:W-:-:S14]  /*ec00*/  @P1 BRA `(.L_x_5530) ;  /* 0x0000000000201947 */ /* 0x001fdc0003800000 */
[----:B------:R-:W-:Y:S05]  /*ec10*/  @!P0 BRA `(.L_x_5530) ;  /* 0x00000000001c8947 */ /* 0x000fea0003800000 */
[----:B------:R-:W-:Y:S02]  /*ec20*/  IMAD.U32 R4, RZ, RZ, UR12 ;  /* 0x0000000cff047e24 */ /* 0x000fe4000f8e00ff */
[----:B------:R-:W-:-:S05]  /*ec30*/  IMAD.U32 R5, RZ, RZ, UR13 ;  /* 0x0000000dff057e24 */ /* 0x000fca000f8e00ff */
[----:B------:R-:W2:Y:S04]  /*ec40*/  LDG.E R6, desc[UR54][R4.64] ;  /* 0x0000003604067981 */ /* 0x000ea8000c1e1900 */
[----:B------:R-:W3:Y:S01]  /*ec50*/  LDG.E R7, desc[UR54][R4.64+0x4] ;  /* 0x0000043604077981 */ /* 0x000ee2000c1e1900 */
[----:B--2---:R-:W-:Y:S02]  /*ec60*/  R2UR UR4, R6 ;  /* 0x00000000060472ca */ /* 0x004fe400000e0000 */
[----:B---3--:R-:W-:-:S13]  /*ec70*/  R2UR UR8, R7 ;  /* 0x00000000070872ca */ /* 0x008fda00000e0000 */
[----:B------:R-:W-:-:S12]  /*ec80*/  UIADD3 UR8, -UR4, UR8, URZ ;  /* 0x0000000804087290 */ /* 0x000fd8000fffe13f */
.L_x_5530:
[----:B------:R-:W0:Y:S01]  /*ec90*/  SHFL.IDX PT, R4, R224, RZ, 0x1f ;  /* 0x00001fffe0047589 */ /* 0x000e2200000e0000 */
        /* <DEDUP_REMOVED lines=8> */
[----:B0-----:R-:W-:-:S13]  /*ed20*/  ISETP.NE.AND P0, PT, R4, RZ, PT ;  /* 0x000000ff0400720c */ /* 0x001fda0003f05270 */
[----:B------:R-:W-:Y:S05]  /*ed30*/  @P0 BRA `(.L_x_5531) ;  /* 0x0000000400000947 */ /* 0x000fea0003800000 */
[----:B------:R-:W2:Y:S01]  /*ed40*/  LDL R10, [R1+0x1c] ;  /* 0x00001c00010a7983 */ /* 0x000ea20000100800 */
[----:B------:R-:W0:Y:S01]  /*ed50*/  LDC R0, c[0x0][0xbe8] ;  /* 0x0002fa00ff007b82 */ /* 0x000e220000000800 */
[----:B------:R-:W-:Y:S01]  /*ed60*/  UISETP.GT.AND UP1, UPT, UR10, 0x1, UPT ;  /* 0x000000010a00788c */ /* 0x000fe2000bf24270 */
[----:B------:R-:W-:Y:S01]  /*ed70*/  VIADD R9, R190, UR45 ;  /* 0x0000002dbe097c36 */ /* 0x000fe20008000000 */
[----:B------:R-:W-:Y:S01]  /*ed80*/  UMOV UR21, 0x9b8 ;  /* 0x000009b800157882 */ /* 0x000fe20000000000 */
[----:B------:R-:W-:Y:S02]  /*ed90*/  UISETP.NE.U32.AND UP0, UPT, UR14, URZ, UPT ;  /* 0x0000003f0e00728c */ /* 0x000fe4000bf05070 */
[----:B------:R-:W-:Y:S01]  /*eda0*/  USEL UR21, UR21, 0x978, UP1 ;  /* 0x0000097815157887 */ /* 0x000fe20008800000 */
[----:B------:R-:W-:Y:S01]  /*edb0*/  IMAD.MOV.U32 R5, RZ, RZ, R9 ;  /* 0x000000ffff057224 */ /* 0x000fe200078e0009 */
[----:B------:R-:W-:Y:S02]  /*edc0*/  UISETP.NE.AND.EX UP0, UPT, UR15, URZ, UPT, UP0 ;  /* 0x0000003f0f00728c */ /* 0x000fe4000bf05300 */
[----:B------:R-:W-:-:S02]  /*edd0*/  USEL UR16, UR42, URZ, UP1 ;  /* 0x0000003f2a107287 */ /* 0x000fc40008800000 */
[----:B------:R-:W-:Y:S02]  /*ede0*/  USEL UR19, UR44, URZ, !UP0 ;  /* 0x0000003f2c137287 */ /* 0x000fe4000c000000 */
[----:B------:R-:W-:-:S04]  /*edf0*/  USHF.R.S32.HI UR17, URZ, 0x1f, UR44 ;  /* 0x0000001f3f117899 */ /* 0x000fc8000801142c */
[----:B------:R-:W-:Y:S01]  /*ee00*/  ULDC.64 UR14, c[0x0][UR21+0x228] ;  /* 0x00008a00150e7abb */ /* 0x000fe20008000a00 */
[----:B------:R-:W-:Y:S01]  /*ee10*/  ULDC.64 UR12, c[0x0][UR21+0x220] ;  /* 0x00008800150c7abb */ /* 0x000fe20008000a00 */
[----:B------:R-:W-:Y:S02]  /*ee20*/  UIMAD.WIDE.U32 UR22, UR14, UR16, URZ ;  /* 0x000000100e1672a5 */ /* 0x000fe4000f8e003f */
[----:B------:R-:W-:Y:S01]  /*ee30*/  UIMAD UR24, UR15, UR16, URZ ;  /* 0x000000100f1872a4 */ /* 0x000fe2000f8e023f */
[C---:B0-----:R-:W-:Y:S01]  /*ee40*/  ISETP.NE.AND P0, PT, R0.reuse, 0x1, PT ;  /* 0x000000010000780c */ /* 0x041fe20003f05270 */
[----:B------:R-:W-:Y:S01]  /*ee50*/  UIMAD.WIDE.U32 UR14, UR12, UR19, URZ ;  /* 0x000000130c0e72a5 */ /* 0x000fe2000f8e003f */
[----:B------:R-:W-:Y:S01]  /*ee60*/  IMAD R11, R0, UR8, RZ ;  /* 0x00000008000b7c24 */ /* 0x000fe2000f8e02ff */
[----:B------:R-:W-:Y:S01]  /*ee70*/  ULDC.64 UR10, c[0x0][UR21+0x218] ;  /* 0x00008600150a7abb */ /* 0x000fe20008000a00 */
[----:B------:R-:W-:Y:S02]  /*ee80*/  USEL UR20, UR17, URZ, !UP0 ;  /* 0x0000003f11147287 */ /* 0x000fe4000c000000 */
[----:B------:R-:W-:-:S02]  /*ee90*/  UIMAD UR19, UR13, UR19, URZ ;  /* 0x000000130d1372a4 */ /* 0x000fc4000f8e023f */
[----:B------:R-:W-:Y:S02]  /*eea0*/  UIMAD.WIDE.U32 UR16, UR10, UR43, URZ ;  /* 0x0000002b0a1072a5 */ /* 0x000fe4000f8e003f */
[----:B------:R-:W-:Y:S02]  /*eeb0*/  UIMAD UR10, UR11, UR43, URZ ;  /* 0x0000002b0b0a72a4 */ /* 0x000fe4000f8e023f */
[----:B------:R-:W-:Y:S01]  /*eec0*/  UIMAD UR19, UR12, UR20, UR19 ;  /* 0x000000140c1372a4 */ /* 0x000fe2000f8e0213 */
[----:B------:R-:W0:Y:S01]  /*eed0*/  @P0 LDC R4, c[0x0][0xbec] ;  /* 0x0002fb00ff040b82 */ /* 0x000e220000000800 */
[----:B------:R-:W-:Y:S02]  /*eee0*/  UIADD3 UR24, UR23, UR24, URZ ;  /* 0x0000001817187290 */ /* 0x000fe4000fffe03f */
[----:B------:R-:W-:Y:S02]  /*eef0*/  UIADD3 UR11, UR17, UR10, URZ ;  /* 0x0000000a110b7290 */ /* 0x000fe4000fffe03f */
[----:B------:R-:W-:-:S02]  /*ef00*/  UIADD3 UR16, UP0, UP2, UR14, UR16, UR4 ;  /* 0x000000100e107290 */ /* 0x000fc4000fa1e004 */
[----:B------:R-:W-:Y:S01]  /*ef10*/  UIADD3 UR10, UR15, UR19, URZ ;  /* 0x000000130f0a7290 */ /* 0x000fe2000fffe03f */
[----:B------:R-:W1:Y:S01]  /*ef20*/  @P0 LDC R7, c[0x0][0xbf0] ;  /* 0x0002fc00ff070b82 */ /* 0x000e620000000800 */
[----:B------:R-:W-:Y:S02]  /*ef30*/  IMAD.U32 R6, RZ, RZ, UR24 ;  /* 0x00000018ff067e24 */ /* 0x000fe4000f8e00ff */
[----:B------:R-:W-:Y:S01]  /*ef40*/  UIADD3.X UR10, UR10, UR11, UR18, UP0, UP2 ;  /* 0x0000000b0a0a7290 */ /* 0x000fe200087e4412 */
[----:B0-----:R-:W-:-:S05]  /*ef50*/  @P0 IMAD.HI.U32 R4, R9, R4, RZ ;  /* 0x0000000409040227 */ /* 0x001fca00078e00ff */
[----:B-1----:R-:W-:Y:S01]  /*ef60*/  @P0 SHF.R.U32.HI R5, RZ, R7, R4 ;  /* 0x00000007ff050219 */ /* 0x002fe20000011604 */
[----:B------:R-:W-:-:S04]  /*ef70*/  IMAD.U32 R4, RZ, RZ, UR22 ;  /* 0x00000016ff047e24 */ /* 0x000fc8000f8e00ff */
[--C-:B------:R-:W-:Y:S01]  /*ef80*/  IMAD.MOV R7, RZ, RZ, -R5.reuse ;  /* 0x000000ffff077224 */ /* 0x100fe200078e0a05 */
[----:B------:R-:W-:Y:S02]  /*ef90*/  IADD3 R4, P0, P2, R5, UR16, R4 ;  /* 0x0000001005047c10 */ /* 0x000fe4000fa1e004 */
[----:B------:R-:W-:Y:S01]  /*efa0*/  SHF.R.S32.HI R5, RZ, 0x1f, R5 ;  /* 0x0000001fff057819 */ /* 0x000fe20000011405 */
[----:B------:R-:W-:Y:S02]  /*efb0*/  IMAD R7, R0, R7, R9 ;  /* 0x0000000700077224 */ /* 0x000fe400078e0209 */
[----:B------:R-:W-:Y:S01]  /*efc0*/  VIADD R0, R17, UR45 ;  /* 0x0000002d11007c36 */ /* 0x000fe20008000000 */
[----:B------:R-:W-:Y:S01]  /*efd0*/  IADD3.X R5, R5, UR10, R6, P0, P2 ;  /* 0x0000000a05057c10 */ /* 0x000fe200087e4406 */
[----:B------:R-:W-:Y:S01]  /*efe0*/  ULDC.64 UR10, c[0x0][UR21+0x210] ;  /* 0x00008400150a7abb */ /* 0x000fe20008000a00 */
[----:B------:R-:W-:Y:S01]  /*eff0*/  SHF.R.S32.HI R6, RZ, 0x1f, R7 ;  /* 0x0000001fff067819 */ /* 0x000fe20000011407 */
[----:B------:R-:W-:-:S02]  /*f000*/  IMAD R9, R7, UR11, RZ ;  /* 0x0000000b07097c24 */ /* 0x000fc4000f8e02ff */
        /* <DEDUP_REMOVED lines=8> */
[----:B------:R-:W-:Y:S04]  /*f090*/  SHFL.IDX PT, R6, R8, 0x1, 0x1c1f ;  /* 0x003c1f0008067f89 */ /* 0x000fe800000e0000 */
[----:B------:R-:W-:Y:S04]  /*f0a0*/  SHFL.IDX PT, R4, R8, RZ, 0x1c1f ;  /* 0x001c1fff08047589 */ /* 0x000fe800000e0000 */
[----:B------:R-:W-:Y:S01]  /*f0b0*/  SHFL.IDX PT, R7, R9, 0x1, 0x1c1f ;  /* 0x003c1f0009077f89 */ /* 0x000fe200000e0000 */
[----:B--2---:R-:W-:-:S05]  /*f0c0*/  IMAD.MOV R5, RZ, RZ, -R10 ;  /* 0x000000ffff057224 */ /* 0x004fca00078e0a0a */
[----:B------:R-:W-:Y:S02]  /*f0d0*/  ISETP.NE.AND P0, PT, R2, R5, PT ;  /* 0x000000050200720c */ /* 0x000fe40003f05270 */
[----:B------:R-:W0:Y:S02]  /*f0e0*/  SHFL.IDX PT, R5, R9, RZ, 0x1c1f ;  /* 0x001c1fff09057589 */ /* 0x000e2400000e0000 */
[C---:B------:R-:W-:Y:S01]  /*f0f0*/  ISETP.GE.OR P2, PT, R0.reuse, R11, P0 ;  /* 0x0000000b0000720c */ /* 0x040fe20000746670 */
[----:B------:R-:W-:-:S05]  /*f100*/  VIADD R0, R0, 0x8 ;  /* 0x0000000800007836 */ /* 0x000fca0000000000 */
[----:B------:R-:W-:-:S07]  /*f110*/  ISETP.GE.OR P0, PT, R0, R11, P0 ;  /* 0x0000000b0000720c */ /* 0x000fce0000706670 */
[----:B0-----:R0:W-:Y:S06]  /*f120*/  @!P2 ST.E desc[UR54][R4.64], R12 ;  /* 0x0000000c0400a985 */ /* 0x0011ec000c101936 */
[----:B------:R0:W-:Y:S02]  /*f130*/  @!P0 ST.E desc[UR54][R6.64], R3 ;  /* 0x0000000306008985 */ /* 0x0001e4000c101936 */
.L_x_5531:
[----:B------:R-:W-:Y:S05]  /*f140*/  @P1 BRA `(.L_x_5532) ;  /* 0x0000001000501947 */ /* 0x000fea0003800000 */
[----:B0-----:R-:W-:Y:S01]  /*f150*/  IMAD R3, R223, 0x40, R19 ;  /* 0x00000040df037824 */ /* 0x001fe200078e0213 */
[----:B------:R-:W0:Y:S01]  /*f160*/  LDC R82, c[0x0][0xbe8] ;  /* 0x0002fa00ff527b82 */ /* 0x000e220000000800 */
[----:B------:R-:W-:Y:S01]  /*f170*/  ULDC UR14, c[0x0][0xac8] ;  /* 0x0002b200000e7ab9 */ /* 0x000fe20000000800 */
[----:B------:R-:W-:Y:S01]  /*f180*/  ULDC.64 UR12, c[0x0][0xaa0] ;  /* 0x0002a800000c7ab9 */ /* 0x000fe20000000a00 */
        /* <DEDUP_REMOVED lines=9> */
[--C-:B------:R-:W-:Y:S01]  /*f220*/  IMAD.X R9, RZ, RZ, R15.reuse, P3 ;  /* 0x000000ffff097224 */ /* 0x100fe200018e060f */
[----:B------:R-:W-:Y:S02]  /*f230*/  LOP3.LUT R32, R33, 0x380, RZ, 0xc0, !PT ;  /* 0x0000038021207812 */ /* 0x000fe400078ec0ff */
[----:B------:R-:W-:Y:S02]  /*f240*/  IADD3 R45, P3, R14, 0x8000, RZ ;  /* 0x000080000e2d7810 */ /* 0x000fe40007f7e0ff */
[----:B------:R-:W-:Y:S01]  /*f250*/  LOP3.LUT R40, R40, R41, RZ, 0x3c, !PT ;  /* 0x0000002928287212 */ /* 0x000fe200078e3cff */
[--C-:B------:R-:W-:Y:S01]  /*f260*/  IMAD.X R41, RZ, RZ, R15.reuse, P2 ;  /* 0x000000ffff297224 */ /* 0x100fe200010e060f */
[C---:B------:R-:W-:Y:S01]  /*f270*/  IADD3 R37, P1, R14.reuse, 0x6000, RZ ;  /* 0x000060000e257810 */ /* 0x040fe20007f3e0ff */
[----:B------:R-:W-:Y:S01]  /*f280*/  VIADD R91, R19, 0x40 ;  /* 0x00000040135b7836 */ /* 0x000fe20000000000 */
[----:B------:R-:W-:Y:S01]  /*f290*/  IADD3 R69, P2, R14, 0xe000, RZ ;  /* 0x0000e0000e457810 */ /* 0x000fe20007f5e0ff */
[----:B------:R-:W-:Y:S01]  /*f2a0*/  UIMAD UR18, UR18, UR12, URZ ;  /* 0x0000000c121272a4 */ /* 0x000fe2000f8e023f */
[----:B------:R-:W-:Y:S01]  /*f2b0*/  SHF.R.U64 R32, R32, 0x3, RZ ;  /* 0x0000000320207819 */ /* 0x000fe200000012ff */
[----:B------:R-:W-:Y:S01]  /*f2c0*/  UIMAD.WIDE.U32 UR10, UR4, UR12, URZ ;  /* 0x0000000c040a72a5 */ /* 0x000fe2000f8e003f */
[----:B------:R-:W-:Y:S01]  /*f2d0*/  LOP3.LUT R44, R45, 0x380, RZ, 0xc0, !PT ;  /* 0x000003802d2c7812 */ /* 0x000fe200078ec0ff */
[----:B------:R-:W-:Y:S01]  /*f2e0*/  VIADD R87, R19, 0x80 ;  /* 0x0000008013577836 */ /* 0x000fe20000000000 */
[----:B------:R-:W-:Y:S01]  /*f2f0*/  LOP3.LUT R36, R37, 0x380, RZ, 0xc0, !PT ;  /* 0x0000038025247812 */ /* 0x000fe200078ec0ff */
[----:B------:R-:W-:Y:S01]  /*f300*/  VIADD R89, R19, 0x100 ;  /* 0x0000010013597836 */ /* 0x000fe20000000000 */
[----:B------:R-:W-:Y:S01]  /*f310*/  LOP3.LUT R68, R69, 0x380, RZ, 0xc0, !PT ;  /* 0x0000038045447812 */ /* 0x000fe200078ec0ff */
[----:B------:R-:W-:Y:S01]  /*f320*/  VIADD R95, R19, 0x140 ;  /* 0x00000140135f7836 */ /* 0x000fe20000000000 */
[----:B------:R-:W-:Y:S01]  /*f330*/  LOP3.LUT R32, R32, R33, RZ, 0x3c, !PT ;  /* 0x0000002120207212 */ /* 0x000fe200078e3cff */
[----:B------:R-:W-:Y:S01]  /*f340*/  IMAD.X R33, RZ, RZ, R15, P0 ;  /* 0x000000ffff217224 */ /* 0x000fe200000e060f */
[----:B------:R-:W-:Y:S01]  /*f350*/  SHF.R.U64 R44, R44, 0x3, RZ ;  /* 0x000000032c2c7819 */ /* 0x000fe200000012ff */
[----:B------:R-:W5:Y:S01]  /*f360*/  LD.E.128 R8, desc[UR54][R8.64] ;  /* 0x0000003608087980 */ /* 0x000f62000c101d00 */
[----:B------:R-:W-:-:S02]  /*f370*/  SHF.R.U64 R36, R36, 0x3, RZ ;  /* 0x0000000324247819 */ /* 0x000fc400000012ff */
[----:B------:R-:W-:Y:S01]  /*f380*/  IADD3 R61, P0, R14, 0xc000, RZ ;  /* 0x0000c0000e3d7810 */ /* 0x000fe20007f1e0ff */
[----:B------:R-:W-:Y:S01]  /*f390*/  UIMAD UR18, UR4, UR13, UR18 ;  /* 0x0000000d041272a4 */ /* 0x000fe2000f8e0212 */
[----:B------:R-:W-:Y:S01]  /*f3a0*/  SHF.R.U64 R68, R68, 0x3, RZ ;  /* 0x0000000344447819 */ /* 0x000fe200000012ff */
[----:B------:R-:W5:Y:S01]  /*f3b0*/  LD.E.128 R32, desc[UR54][R32.64] ;  /* 0x0000003620207980 */ /* 0x000f62000c101d00 */
[----:B------:R-:W-:Y:S01]  /*f3c0*/  LOP3.LUT R44, R44, R45, RZ, 0x3c, !PT ;  /* 0x0000002d2c2c7212 */ /* 0x000fe200078e3cff */
[--C-:B------:R-:W-:Y:S01]  /*f3d0*/  IMAD.X R45, RZ, RZ, R15.reuse, P3 ;  /* 0x000000ffff2d7224 */ /* 0x100fe200018e060f */
[----:B------:R-:W-:Y:S01]  /*f3e0*/  LOP3.LUT R36, R36, R37, RZ, 0x3c, !PT ;  /* 0x0000002524247212 */ /* 0x000fe200078e3cff */
[--C-:B------:R-:W-:Y:S01]  /*f3f0*/  IMAD.X R37, RZ, RZ, R15.reuse, P1 ;  /* 0x000000ffff257224 */ /* 0x100fe200008e060f */
[----:B------:R-:W-:Y:S01]  /*f400*/  LOP3.LUT R60, R61, 0x380, RZ, 0xc0, !PT ;  /* 0x000003803d3c7812 */ /* 0x000fe200078ec0ff */
[----:B------:R-:W-:Y:S01]  /*f410*/  ULDC.64 UR12, c[0x0][0xae8] ;  /* 0x0002ba00000c7ab9 */ /* 0x000fe20000000a00 */
[----:B------:R-:W-:Y:S01]  /*f420*/  LOP3.LUT R68, R68, R69, RZ, 0x3c, !PT ;  /* 0x0000004544447212 */ /* 0x000fe200078e3cff */
[----:B------:R-:W-:Y:S01]  /*f430*/  IMAD.X R69, RZ, RZ, R15, P2 ;  /* 0x000000ffff457224 */ /* 0x000fe200010e060f */
[----:B------:R-:W-:-:S02]  /*f440*/  IADD3 R3, P3, R14, 0xf000, RZ ;  /* 0x0000f0000e037810 */ /* 0x000fc40007f7e0ff */
[C---:B------:R-:W-:Y:S02]  /*f450*/  IADD3 R13, P4, R14.reuse, 0x2000, RZ ;  /* 0x000020000e0d7810 */ /* 0x040fe40007f9e0ff */
[C---:B------:R-:W-:Y:S02]  /*f460*/  IADD3 R25, P5, R14.reuse, 0x3000, RZ ;  /* 0x000030000e197810 */ /* 0x040fe40007fbe0ff */
[C---:B------:R-:W-:Y:S01]  /*f470*/  IADD3 R29, P6, R14.reuse, 0x4000, RZ ;  /* 0x000040000e1d7810 */ /* 0x040fe20007fde0ff */
[----:B------:R-:W-:Y:S01]  /*f480*/  UIADD3 UR11, UR11, UR18, URZ ;  /* 0x000000120b0b7290 */ /* 0x000fe2000fffe03f */
[----:B------:R-:W-:Y:S01]  /*f490*/  IADD3 R65, P1, R14, 0xd000, RZ ;  /* 0x0000d0000e417810 */ /* 0x000fe20007f3e0ff */
[----:B------:R-:W-:Y:S01]  /*f4a0*/  USHF.R.S32.HI UR4, URZ, 0x1f, UR9 ;  /* 0x0000001f3f047899 */ /* 0x000fe20008011409 */
[----:B0-----:R-:W-:Y:S01]  /*f4b0*/  ISETP.NE.AND P2, PT, R82, 0x1, PT ;  /* 0x000000015200780c */ /* 0x001fe20003f45270 */
[----:B------:R-:W-:Y:S01]  /*f4c0*/  IMAD.X R73, RZ, RZ, R15, P3 ;  /* 0x000000ffff497224 */ /* 0x000fe200018e060f */
[----:B------:R-:W-:Y:S01]  /*f4d0*/  SHF.R.U64 R60, R60, 0x3, RZ ;  /* 0x000000033c3c7819 */ /* 0x000fe200000012ff */
[----:B------:R-:W5:Y:S01]  /*f4e0*/  LD.E.128 R36, desc[UR54][R36.64] ;  /* 0x0000003624247980 */ /* 0x000f62000c101d00 */
[----:B------:R-:W-:-:S02]  /*f4f0*/  LOP3.LUT R0, R3, 0x380, RZ, 0xc0, !PT ;  /* 0x0000038003007812 */ /* 0x000fc400078ec0ff */
[----:B------:R-:W-:Y:S01]  /*f500*/  LOP3.LUT R64, R65, 0x380, RZ, 0xc0, !PT ;  /* 0x0000038041407812 */ /* 0x000fe200078ec0ff */
[----:B------:R-:W5:Y:S01]  /*f510*/  LD.E.128 R40, desc[UR54][R40.64] ;  /* 0x0000003628287980 */ /* 0x000f62000c101d00 */
[----:B------:R-:W-:Y:S01]  /*f520*/  LOP3.LUT R60, R60, R61, RZ, 0x3c, !PT ;  /* 0x0000003d3c3c7212 */ /* 0x000fe200078e3cff */
[----:B------:R-:W-:Y:S01]  /*f530*/  IMAD.X R61, RZ, RZ, R15, P0 ;  /* 0x000000ffff3d7224 */ /* 0x000fe200000e060f */
[----:B------:R-:W-:Y:S01]  /*f540*/  SHF.R.U64 R0, R0, 0x3, RZ ;  /* 0x0000000300007819 */ /* 0x000fe200000012ff */
[----:B------:R-:W5:Y:S01]  /*f550*/  LD.E.128 R44, desc[UR54][R44.64] ;  /* 0x000000362c2c7980 */ /* 0x000f62000c101d00 */
[----:B------:R-:W-:Y:S01]  /*f560*/  SHF.R.U64 R64, R64, 0x3, RZ ;  /* 0x0000000340407819 */ /* 0x000fe200000012ff */
[----:B------:R-:W0:Y:S01]  /*f570*/  @P2 LDC R79, c[0x0][0xbec] ;  /* 0x0002fb00ff4f2b82 */ /* 0x000e220000000800 */
[----:B------:R-:W-:Y:S01]  /*f580*/  ISETP.GE.AND P0, PT, R91, UR14, PT ;  /* 0x0000000e5b007c0c */ /* 0x000fe2000bf06270 */
[----:B------:R-:W5:Y:S01]  /*f590*/  LD.E.128 R68, desc[UR54][R68.64] ;  /* 0x0000003644447980 */ /* 0x000f62000c101d00 */
[----:B------:R-:W-:-:S02]  /*f5a0*/  LOP3.LUT R72, R0, R3, RZ, 0x3c, !PT ;  /* 0x0000000300487212 */ /* 0x000fc400078e3cff */
[----:B------:R-:W-:Y:S01]  /*f5b0*/  LOP3.LUT R64, R64, R65, RZ, 0x3c, !PT ;  /* 0x0000004140407212 */ /* 0x000fe200078e3cff */
[----:B------:R-:W-:Y:S01]  /*f5c0*/  IMAD.X R65, RZ, RZ, R15, P1 ;  /* 0x000000ffff417224 */ /* 0x000fe200008e060f */
[----:B------:R-:W-:Y:S01]  /*f5d0*/  SEL R3, RZ, 0xffffffff, P0 ;  /* 0xffffffffff037807 */ /* 0x000fe20000000000 */
[----:B------:R-:W1:Y:S01]  /*f5e0*/  @P2 LDC R81, c[0x0][0xbf0] ;  /* 0x0002fc00ff512b82 */ /* 0x000e620000000800 */
[----:B------:R-:W-:Y:S02]  /*f5f0*/  ISETP.GE.AND P1, PT, R19, UR14, PT ;  /* 0x0000000e13007c0c */ /* 0x000fe4000bf26270 */
[----:B------:R-:W-:Y:S01]  /*f600*/  LOP3.LUT R12, R13, 0x380, RZ, 0xc0, !PT ;  /* 0x000003800d0c7812 */ /* 0x000fe200078ec0ff */
[----:B------:R-:W-:Y:S01]  /*f610*/  IMAD.SHL.U32 R3, R3, 0x2, RZ ;  /* 0x0000000203037824 */ /* 0x000fe200078e00ff */
[----:B------:R-:W-:Y:S02]  /*f620*/  SEL R0, RZ, 0x1, P1 ;  /* 0x00000001ff007807 */ /* 0x000fe40000800000 */
[----:B------:R-:W-:-:S02]  /*f630*/  LOP3.LUT R24, R25, 0x380, RZ, 0xc0, !PT ;  /* 0x0000038019187812 */ /* 0x000fc400078ec0ff */
[----:B------:R-:W-:Y:S01]  /*f640*/  LOP3.LUT R28, R29, 0x380, RZ, 0xc0, !PT ;  /* 0x000003801d1c7812 */ /* 0x000fe200078ec0ff */
[----:B------:R-:W-:Y:S01]  /*f650*/  UIMAD.WIDE.U32 UR10, UR43, UR12, UR10 ;  /* 0x0000000c2b0a72a5 */ /* 0x000fe2000f8e000a */
[----:B------:R-:W-:Y:S01]  /*f660*/  LOP3.LUT R20, R3, 0x2, R0, 0xe2, !PT ;  /* 0x0000000203147812 */ /* 0x000fe200078ee200 */
[----:B------:R-:W-:Y:S01]  /*f670*/  VIADD R3, R19, 0xc0 ;  /* 0x000000c013037836 */ /* 0x000fe20000000000 */
[----:B------:R-:W-:Y:S01]  /*f680*/  SHF.R.U64 R12, R12, 0x3, RZ ;  /* 0x000000030c0c7819 */ /* 0x000fe200000012ff */
[----:B------:R-:W-:Y:S01]  /*f690*/  IMAD R0, R191, 0x20, R223 ;  /* 0x00000020bf007824 */ /* 0x000fe200078e02df */
[----:B------:R-:W-:Y:S01]  /*f6a0*/  SHF.R.U64 R24, R24, 0x3, RZ ;  /* 0x0000000318187819 */ /* 0x000fe200000012ff */
[----:B------:R-:W5:Y:S01]  /*f6b0*/  LD.E.128 R60, desc[UR54][R60.64] ;  /* 0x000000363c3c7980 */ /* 0x000f62000c101d00 */
[----:B------:R-:W-:Y:S01]  /*f6c0*/  ISETP.GE.AND P0, PT, R3, UR14, PT ;  /* 0x0000000e03007c0c */ /* 0x000fe2000bf06270 */
[----:B------:R-:W-:Y:S01]  /*f6d0*/  VIADD R80, R0, UR45 ;  /* 0x0000002d00507c36 */ /* 0x000fe20008000000 */
[----:B------:R-:W-:Y:S01]  /*f6e0*/  SHF.R.U64 R28, R28, 0x3, RZ ;  /* 0x000000031c1c7819 */ /* 0x000fe200000012ff */
[----:B------:R-:W5:Y:S01]  /*f6f0*/  LD.E.128 R64, desc[UR54][R64.64] ;  /* 0x0000003640407980 */ /* 0x000f62000c101d00 */
[----:B------:R-:W-:Y:S01]  /*f700*/  SEL R0, RZ, 0xffffffff, P0 ;  /* 0xffffffffff007807 */ /* 0x000fe20000000000 */
[----:B------:R-:W-:Y:S01]  /*f710*/  UIMAD UR11, UR43, UR13, UR11 ;  /* 0x0000000d2b0b72a4 */ /* 0x000fe2000f8e020b */
[----:B------:R-:W-:Y:S01]  /*f720*/  LOP3.LUT R12, R12, R13, RZ, 0x3c, !PT ;  /* 0x0000000d0c0c7212 */ /* 0x000fe200078e3cff */
[--C-:B------:R-:W-:Y:S01]  /*f730*/  IMAD.X R13, RZ, RZ, R15.reuse, P4 ;  /* 0x000000ffff0d7224 */ /* 0x100fe200020e060f */
[----:B------:R-:W-:Y:S01]  /*f740*/  LOP3.LUT R24, R24, R25, RZ, 0x3c, !PT ;  /* 0x0000001918187212 */ /* 0x000fe200078e3cff */
[--C-:B------:R-:W-:Y:S01]  /*f750*/  IMAD.X R25, RZ, RZ, R15.reuse, P5 ;  /* 0x000000ffff197224 */ /* 0x100fe200028e060f */
[----:B------:R-:W-:Y:S01]  /*f760*/  LOP3.LUT R28, R28, R29, RZ, 0x3c, !PT ;  /* 0x0000001d1c1c7212 */ /* 0x000fe200078e3cff */
[----:B------:R-:W-:Y:S01]  /*f770*/  IMAD.X R29, RZ, RZ, R15, P6 ;  /* 0x000000ffff1d7224 */ /* 0x000fe200030e060f */
[----:B------:R-:W-:Y:S01]  /*f780*/  ISETP.GE.AND P1, PT, R87, UR14, PT ;  /* 0x0000000e57007c0c */ /* 0x000fe2000bf26270 */
[----:B------:R-:W-:Y:S01]  /*f790*/  ULDC.64 UR12, c[0x0][0xaf0] ;  /* 0x0002bc00000c7ab9 */ /* 0x000fe20000000a00 */
[----:B------:R-:W-:Y:S01]  /*f7a0*/  IADD3 R49, P4, R14, 0x9000, RZ ;  /* 0x000090000e317810 */ /* 0x000fe20007f9e0ff */
[----:B------:R-:W-:Y:S01]  /*f7b0*/  IMAD.SHL.U32 R83, R0, 0x8, RZ ;  /* 0x0000000800537824 */ /* 0x000fe200078e00ff */
[----:B------:R-:W-:-:S02]  /*f7c0*/  IADD3 R53, P5, R14, 0xa000, RZ ;  /* 0x0000a0000e357810 */ /* 0x000fc40007fbe0ff */
[C---:B------:R-:W-:Y:S01]  /*f7d0*/  LOP3.LUT R5, R14.reuse, 0x380, RZ, 0xc0, !PT ;  /* 0x000003800e057812 */ /* 0x040fe200078ec0ff */
[----:B------:R-:W-:Y:S01]  /*f7e0*/  IMAD.MOV.U32 R77, RZ, RZ, R80 ;  /* 0x000000ffff4d7224 */ /* 0x000fe200078e0050 */
[----:B------:R-:W-:Y:S01]  /*f7f0*/  IADD3 R57, P6, R14, 0xb000, RZ ;  /* 0x0000b0000e397810 */ /* 0x000fe20007fde0ff */
[----:B------:R-:W-:Y:S01]  /*f800*/  UIMAD UR4, UR4, UR12, URZ ;  /* 0x0000000c040472a4 */ /* 0x000fe2000f8e023f */
[----:B------:R-:W-:Y:S01]  /*f810*/  SEL R21, RZ, 0xffffffff, P1 ;  /* 0xffffffffff157807 */ /* 0x000fe20000800000 */
[----:B0-----:R-:W-:Y:S01]  /*f820*/  @P2 IMAD.HI.U32 R0, R80, R79, RZ ;  /* 0x0000004f50002227 */ /* 0x001fe200078e00ff */
[----:B------:R-:W-:Y:S01]  /*f830*/  LOP3.LUT R48, R49, 0x380, RZ, 0xc0, !PT ;  /* 0x0000038031307812 */ /* 0x000fe200078ec0ff */
[----:B------:R-:W5:Y:S01]  /*f840*/  LD.E.128 R24, desc[UR54][R24.64] ;  /* 0x0000003618187980 */ /* 0x000f62000c101d00 */
[----:B------:R-:W-:Y:S02]  /*f850*/  LOP3.LUT R52, R53, 0x380, RZ, 0xc0, !PT ;  /* 0x0000038035347812 */ /* 0x000fe400078ec0ff */
[----:B------:R-:W-:Y:S01]  /*f860*/  LOP3.LUT R56, R57, 0x380, RZ, 0xc0, !PT ;  /* 0x0000038039387812 */ /* 0x000fe200078ec0ff */
[----:B------:R-:W-:Y:S01]  /*f870*/  UIMAD UR4, UR9, UR13, UR4 ;  /* 0x0000000d090472a4 */ /* 0x000fe2000f8e0204 */
[----:B------:R-:W-:Y:S01]  /*f880*/  IMAD.SHL.U32 R21, R21, 0x4, RZ ;  /* 0x0000000415157824 */ /* 0x000fe200078e00ff */
[----:B------:R-:W-:Y:S01]  /*f890*/  UIMAD.WIDE.U32 UR10, UR9, UR12, UR10 ;  /* 0x0000000c090a72a5 */ /* 0x000fe2000f8e000a */
[----:B-1----:R-:W-:Y:S01]  /*f8a0*/  @P2 SHF.R.U32.HI R77, RZ, R81, R0 ;  /* 0x00000051ff4d2219 */ /* 0x002fe20000011600 */
[----:B------:R-:W5:Y:S01]  /*f8b0*/  LD.E.128 R28, desc[UR54][R28.64] ;  /* 0x000000361c1c7980 */ /* 0x000f62000c101d00 */
[----:B------:R-:W-:-:S02]  /*f8c0*/  SHF.R.U64 R48, R48, 0x3, RZ ;  /* 0x0000000330307819 */ /* 0x000fc400000012ff */
[----:B------:R-:W-:Y:S01]  /*f8d0*/  SHF.R.U64 R52, R52, 0x3, RZ ;  /* 0x0000000334347819 */ /* 0x000fe200000012ff */
[----:B------:R-:W5:Y:S01]  /*f8e0*/  LD.E.128 R72, desc[UR54][R72.64] ;  /* 0x0000003648487980 */ /* 0x000f62000c101d00 */
[----:B------:R-:W-:Y:S02]  /*f8f0*/  SHF.R.U64 R56, R56, 0x3, RZ ;  /* 0x0000000338387819 */ /* 0x000fe400000012ff */
[----:B------:R-:W-:Y:S01]  /*f900*/  SHF.R.U64 R5, R5, 0x3, RZ ;  /* 0x0000000305057819 */ /* 0x000fe200000012ff */
[----:B------:R-:W-:Y:S01]  /*f910*/  UIADD3 UR4, UR11, UR4, URZ ;  /* 0x000000040b047290 */ /* 0x000fe2000fffe03f */
[----:B------:R-:W-:Y:S01]  /*f920*/  ISETP.GE.AND P0, PT, R89, UR14, PT ;  /* 0x0000000e59007c0c */ /* 0x000fe2000bf06270 */
[--C-:B------:R-:W-:Y:S01]  /*f930*/  IMAD.MOV R79, RZ, RZ, -R77.reuse ;  /* 0x000000ffff4f7224 */ /* 0x100fe200078e0a4d */
[----:B------:R-:W-:Y:S02]  /*f940*/  SHF.R.S32.HI R78, RZ, 0x1f, R77 ;  /* 0x0000001fff4e7819 */ /* 0x000fe4000001144d */
        /* <DEDUP_REMOVED lines=8> */
[----:B------:R-:W-:Y:S01]  /*f9d0*/  LOP3.LUT R76, R21, 0x4, R20, 0xe2, !PT ;  /* 0x00000004154c7812 */ /* 0x000fe200078ee214 */
[----:B------:R-:W-:Y:S01]  /*f9e0*/  IMAD.U32 R20, RZ, RZ, UR10 ;  /* 0x0000000aff147e24 */ /* 0x000fe2000f8e00ff */
[----:B------:R-:W-:Y:S01]  /*f9f0*/  SEL R0, RZ, 0xffffffff, P0 ;  /* 0xffffffffff007807 */ /* 0x000fe20000000000 */
[----:B------:R-:W-:Y:S01]  /*fa00*/  IMAD.U32 R21, RZ, RZ, UR11 ;  /* 0x0000000bff157e24 */ /* 0x000fe2000f8e00ff */
[----:B------:R-:W-:Y:S01]  /*fa10*/  ULDC.64 UR10, c[0x0][0xae0] ;  /* 0x0002b800000a7ab9 */ /* 0x000fe20000000a00 */
[----:B------:R-:W-:Y:S01]  /*fa20*/  IMAD.U32 R21, RZ, RZ, UR4 ;  /* 0x00000004ff157e24 */ /* 0x000fe2000f8e00ff */
[----:B------:R-:W-:Y:S01]  /*fa30*/  ISETP.GE.AND P0, PT, R95, UR14, PT ;  /* 0x0000000e5f007c0c */ /* 0x000fe2000bf06270 */
[----:B------:R-:W-:-:S02]  /*fa40*/  IMAD R78, R78, UR10, RZ ;  /* 0x0000000a4e4e7c24 */ /* 0x000fc4000f8e02ff */
[----:B------:R-:W-:Y:S01]  /*fa50*/  IMAD R79, R82, R79, R80 ;  /* 0x0000004f524f7224 */ /* 0x000fe200078e0250 */
[----:B------:R-:W-:Y:S01]  /*fa60*/  LOP3.LUT R76, R83, 0x8, R76, 0xe2, !PT ;  /* 0x00000008534c7812 */ /* 0x000fe200078ee24c */
[----:B------:R-:W5:Y:S01]  /*fa70*/  LD.E.128 R4, desc[UR54][R4.64] ;  /* 0x0000003604047980 */ /* 0x000f62000c101d00 */
[----:B------:R-:W-:Y:S01]  /*fa80*/  IMAD.SHL.U32 R83, R0, 0x10, RZ ;  /* 0x0000001000537824 */ /* 0x000fe200078e00ff */
[----:B------:R-:W-:Y:S01]  /*fa90*/  SEL R0, RZ, 0xffffffff, P0 ;  /* 0xffffffffff007807 */ /* 0x000fe20000000000 */
[C---:B------:R-:W-:Y:S01]  /*faa0*/  IMAD R81, R77.reuse, UR11, R78 ;  /* 0x0000000b4d517c24 */ /* 0x040fe2000f8e024e */
[----:B------:R-:W5:Y:S01]  /*fab0*/  LD.E.128 R12, desc[UR54][R12.64] ;  /* 0x000000360c0c7980 */ /* 0x000f62000c101d00 */
[----:B------:R-:W-:Y:S01]  /*fac0*/  IMAD.WIDE.U32 R20, R77, UR10, R20 ;  /* 0x0000000a4d147c25 */ /* 0x000fe2000f8e0014 */
[----:B------:R-:W-:Y:S01]  /*fad0*/  SHF.R.S32.HI R77, RZ, 0x1f, R79 ;  /* 0x0000001fff4d7819 */ /* 0x000fe2000001144f */
[----:B------:R-:W-:Y:S01]  /*fae0*/  ULDC.64 UR10, c[0x0][0xad8] ;  /* 0x0002b600000a7ab9 */ /* 0x000fe20000000a00 */
[----:B------:R-:W5:Y:S01]  /*faf0*/  LD.E.128 R48, desc[UR54][R48.64] ;  /* 0x0000003630307980 */ /* 0x000f62000c101d00 */
[----:B------:R-:W-:-:S03]  /*fb00*/  VIADD R97, R19, 0x180 ;  /* 0x0000018013617836 */ /* 0x000fc60000000000 */
[----:B------:R-:W5:Y:S04]  /*fb10*/  LD.E.128 R52, desc[UR54][R52.64] ;  /* 0x0000003634347980 */ /* 0x000f68000c101d00 */
[----:B------:R-:W5:Y:S01]  /*fb20*/  LD.E.128 R56, desc[UR54][R56.64] ;  /* 0x0000003638387980 */ /* 0x000f62000c101d00 */
[----:B------:R-:W-:Y:S01]  /*fb30*/  @!PT LDS RZ, [RZ] ;  /* 0x00000000fffff984 */ /* 0x000fe20000000800 */
[----:B------:R-:W-:Y:S01]  /*fb40*/  @!PT LDS RZ, [RZ] ;  /* 0x00000000fffff984 */ /* 0x000fe20000000800 */
[----:B------:R-:W-:Y:S01]  /*fb50*/  @!PT LDS RZ, [RZ] ;  /* 0x00000000fffff984 */ /* 0x000fe20000000800 */
[----:B------:R-:W-:Y:S01]  /*fb60*/  @!PT LDS RZ, [RZ] ;  /* 0x00000000fffff984 */ /* 0x000fe20000000800 */
[----:B------:R0:W-:Y:S06]  /*fb70*/  MEMBAR.ALL.CTA ;  /* 0x0000000000007992 */ /* 0x0001ec0000008000 */
[----:B0-----:R-:W0:Y:S01]  /*fb80*/  FENCE.VIEW.ASYNC.S ;  /* 0x00000000000073c6 */ /* 0x001e220000000000 */
[----:B------:R-:W-:Y:S01]  /*fb90*/  LOP3.LUT R76, R83, 0x10, R76, 0xe2, !PT ;  /* 0x00000010534c7812 */ /* 0x000fe200078ee24c */
[----:B------:R-:W-:Y:S01]  /*fba0*/  IMAD.SHL.U32 R83, R0, 0x20, RZ ;  /* 0x0000002000537824 */ /* 0x000fe200078e00ff */
[----:B------:R-:W-:Y:S01]  /*fbb0*/  ISETP.GE.AND P0, PT, R97, UR14, PT ;  /* 0x0000000e61007c0c */ /* 0x000fe2000bf06270 */
[----:B------:R-:W-:-:S02]  /*fbc0*/  IMAD.IADD R21, R21, 0x1, R81 ;  /* 0x0000000115157824 */ /* 0x000fc400078e0251 */
[----:B------:R-:W-:Y:S02]  /*fbd0*/  IMAD R0, R77, UR10, RZ ;  /* 0x0000000a4d007c24 */ /* 0x000fe4000f8e02ff */
[----:B------:R-:W-:Y:S02]  /*fbe0*/  VIADD R92, R223, UR45 ;  /* 0x0000002ddf5c7c36 */ /* 0x000fe40008000000 */
[----:B------:R-:W-:Y:S02]  /*fbf0*/  IMAD R93, R82, UR8, RZ ;  /* 0x00000008525d7c24 */ /* 0x000fe4000f8e02ff */
[----:B------:R-:W-:Y:S01]  /*fc00*/  VIADD R99, R19, 0x1c0 ;  /* 0x000001c013637836 */ /* 0x000fe20000000000 */
[----:B------:R-:W-:Y:S01]  /*fc10*/  UIADD3 UR4, UR41, 0x28c20, URZ ;  /* 0x00028c2029047890 */ /* 0x000fe2000fffe03f */
[C---:B------:R-:W-:Y:S01]  /*fc20*/  IMAD R81, R79.reuse, UR11, R0 ;  /* 0x0000000b4f517c24 */ /* 0x040fe2000f8e0200 */
[----:B------:R-:W-:Y:S01]  /*fc30*/  SEL R77, RZ, 0x40, P0 ;  /* 0x00000040ff4d7807 */ /* 0x000fe20000000000 */
[----:B------:R-:W-:Y:S01]  /*fc40*/  IMAD.WIDE.U32 R20, R79, UR10, R20 ;  /* 0x0000000a4f147c25 */ /* 0x000fe2000f8e0014 */
[----:B------:R-:W-:Y:S01]  /*fc50*/  ISETP.GE.AND P0, PT, R92, R93, PT ;  /* 0x0000005d5c00720c */ /* 0x000fe20003f06270 */
[----:B------:R-:W-:Y:S01]  /*fc60*/  ULDC.64 UR10, c[0x0][0xa80] ;  /* 0x0002a000000a7ab9 */ /* 0x000fe20000000a00 */
[----:B------:R-:W-:Y:S01]  /*fc70*/  ISETP.GE.AND P1, PT, R99, UR14, PT ;  /* 0x0000000e63007c0c */ /* 0x000fe2000bf26270 */
[----:B------:R-:W-:Y:S01]  /*fc80*/  IMAD.IADD R79, R21, 0x1, R81 ;  /* 0x00000001154f7824 */ /* 0x000fe200078e0251 */
[----:B------:R-:W-:Y:S01]  /*fc90*/  LOP3.LUT R76, R83, 0x20, R76, 0xe2, !PT ;  /* 0x00000020534c7812 */ /* 0x000fe200078ee24c */
[----:B------:R-:W-:Y:S01]  /*fca0*/  UPRMT UR4, URZ, 0x654, UR4 ;  /* 0x000006543f047896 */ /* 0x000fe20008000004 */
[----:B------:R-:W-:-:S02]  /*fcb0*/  LEA R88, P2, R20, UR10, 0x1 ;  /* 0x0000000a14587c11 */ /* 0x000fc4000f8408ff */
[----:B------:R-:W-:Y:S02]  /*fcc0*/  SEL R21, RZ, 0x80, P1 ;  /* 0x00000080ff157807 */ /* 0x000fe40000800000 */
[----:B------:R-:W-:Y:S02]  /*fcd0*/  LOP3.LUT R0, R76, R77, RZ, 0xfc, !PT ;  /* 0x0000004d4c007212 */ /* 0x000fe400078efcff */
[----:B------:R-:W-:Y:S01]  /*fce0*/  LEA.HI.X R90, R20, UR11, R79, 0x1, P2 ;  /* 0x0000000b145a7c11 */ /* 0x000fe200090f0c4f */
[----:B------:R-:W-:Y:S01]  /*fcf0*/  BSSY B1, `(.L_x_5533) ;  /* 0x000002c000017945 */ /* 0x000fe20003800000 */
[----:B------:R-:W-:Y:S01]  /*fd00*/  LOP3.LUT R86, R0, R21, RZ, 0xfc, !PT ;  /* 0x0000001500567212 */ /* 0x000fe200078efcff */
[----:B0-----:R-:W-:Y:S01]  /*fd10*/  SYNCS.ARRIVE.TRANS64.RED.A1T0 RZ, [UR4], RZ ;  /* 0x000000ffffff79a7 */ /* 0x001fe20008100404 */
[----:B------:R0:W1:Y:S04]  /*fd20*/  SHFL.IDX PT, R20, R88, RZ, 0x181f ;  /* 0x00181fff58147589 */ /* 0x00006800000e0000 */
[----:B------:R0:W2:Y:S01]  /*fd30*/  SHFL.IDX PT, R21, R90, RZ, 0x181f ;  /* 0x00181fff5a157589 */ /* 0x0000a200000e0000 */
[----:B------:R-:W-:Y:S05]  /*fd40*/  @P0 BRA `(.L_x_5534) ;  /* 0x0000000000980947 */ /* 0x000fea0003800000 */
[----:B------:R-:W-:Y:S02]  /*fd50*/  ISETP.GE.AND P1, PT, R91, UR14, PT ;  /* 0x0000000e5b007c0c */ /* 0x000fe4000bf26270 */
[----:B------:R-:W-:Y:S02]  /*fd60*/  ISETP.GE.AND P0, PT, R19, UR14, PT ;  /* 0x0000000e13007c0c */ /* 0x000fe4000bf06270 */
[----:B------:R-:W-:Y:S02]  /*fd70*/  ISETP.GE.AND P4, PT, R87, UR14, PT ;  /* 0x0000000e57007c0c */ /* 0x000fe4000bf86270 */
[----:B------:R-:W-:Y:S02]  /*fd80*/  SHF.R.S32.HI R77, RZ, 0x1f, R91 ;  /* 0x0000001fff4d7819 */ /* 0x000fe4000001145b */
[----:B------:R-:W-:Y:S02]  /*fd90*/  ISETP.GE.AND P3, PT, R3, UR14, PT ;  /* 0x0000000e03007c0c */ /* 0x000fe4000bf66270 */
[----:B------:R-:W-:-:S02]  /*fda0*/  SHF.R.S32.HI R81, RZ, 0x1f, R87 ;  /* 0x0000001fff517819 */ /* 0x000fc40000011457 */
[----:B------:R-:W-:Y:S02]  /*fdb0*/  SHF.R.S32.HI R83, RZ, 0x1f, R3 ;  /* 0x0000001fff537819 */ /* 0x000fe40000011403 */
[-C--:B-1----:R-:W-:Y:S01]  /*fdc0*/  @!P1 LEA R76, P2, R91, R20.reuse, 0x1 ;  /* 0x000000145b4c9211 */ /* 0x082fe200078408ff */
[----:B--2---:R-:W-:Y:S01]  /*fdd0*/  @!P0 IMAD.WIDE R78, R19, 0x2, R20 ;  /* 0x00000002134e8825 */ /* 0x004fe200078e0214 */
[----:B------:R-:W-:Y:S02]  /*fde0*/  SHF.R.S32.HI R85, RZ, 0x1f, R89 ;  /* 0x0000001fff557819 */ /* 0x000fe40000011459 */
[----:B------:R-:W-:Y:S02]  /*fdf0*/  @!P1 LEA.HI.X R77, R91, R21, R77, 0x1, P2 ;  /* 0x000000155b4d9211 */ /* 0x000fe400010f0c4d */
[----:B------:R-:W-:Y:S01]  /*fe00*/  ISETP.GE.AND P2, PT, R89, UR14, PT ;  /* 0x0000000e59007c0c */ /* 0x000fe2000bf46270 */
[----:B-----5:R1:W-:Y:S01]  /*fe10*/  @!P0 ST.E.128 desc[UR54][R78.64], R4 ;  /* 0x000000044e008985 */ /* 0x0203e2000c101d36 */
[----:B------:R-:W-:-:S02]  /*fe20*/  @!P4 LEA R80, P5, R87, R20, 0x1 ;  /* 0x000000145750c211 */ /* 0x000fc400078a08ff */
[----:B------:R-:W-:Y:S01]  /*fe30*/  LOP3.LUT P0, RZ, R0, 0x40, RZ, 0xc0, !PT ;  /* 0x0000004000ff7812 */ /* 0x000fe2000780c0ff */
[----:B------:R2:W-:Y:S01]  /*fe40*/  @!P1 ST.E.128 desc[UR54][R76.64], R12 ;  /* 0x0000000c4c009985 */ /* 0x0005e2000c101d36 */
[----:B------:R-:W-:Y:S02]  /*fe50*/  ISETP.GE.AND P1, PT, R95, UR14, PT ;  /* 0x0000000e5f007c0c */ /* 0x000fe4000bf26270 */
[-C--:B------:R-:W-:Y:S02]  /*fe60*/  @!P3 LEA R82, P6, R3, R20.reuse, 0x1 ;  /* 0x000000140352b211 */ /* 0x080fe400078c08ff */
[-C--:B------:R-:W-:Y:S02]  /*fe70*/  @!P4 LEA.HI.X R81, R87, R21.reuse, R81, 0x1, P5 ;  /* 0x000000155751c211 */ /* 0x080fe400028f0c51 */
[----:B------:R-:W-:Y:S02]  /*fe80*/  @!P3 LEA.HI.X R83, R3, R21, R83, 0x1, P6 ;  /* 0x000000150353b211 */ /* 0x000fe400030f0c53 */
[----:B------:R-:W-:Y:S01]  /*fe90*/  @!P2 LEA R84, P5, R89, R20, 0x1 ;  /* 0x000000145954a211 */ /* 0x000fe200078a08ff */
[----:B------:R3:W-:Y:S01]  /*fea0*/  @!P4 ST.E.128 desc[UR54][R80.64], R28 ;  /* 0x0000001c5000c985 */ /* 0x0007e2000c101d36 */
[----:B------:R-:W-:-:S02]  /*feb0*/  LOP3.LUT P6, RZ, R86, 0x80, RZ, 0xc0, !PT ;  /* 0x0000008056ff7812 */ /* 0x000fc400078cc0ff */
[-C--:B------:R-:W-:Y:S01]  /*fec0*/  @!P2 LEA.HI.X R85, R89, R21.reuse, R85, 0x1, P5 ;  /* 0x000000155955a211 */ /* 0x080fe200028f0c55 */
[----:B------:R3:W-:Y:S01]  /*fed0*/  @!P3 ST.E.128 desc[UR54][R82.64], R36 ;  /* 0x000000245200b985 */ /* 0x0007e2000c101d36 */
[----:B-1----:R-:W-:Y:S02]  /*fee0*/  SHF.R.S32.HI R5, RZ, 0x1f, R95 ;  /* 0x0000001fff057819 */ /* 0x002fe4000001145f */
[CC--:B------:R-:W-:Y:S01]  /*fef0*/  @!P1 LEA R4, P5, R95.reuse, R20.reuse, 0x1 ;  /* 0x000000145f049211 */ /* 0x0c0fe200078a08ff */
[----:B------:R3:W-:Y:S01]  /*ff00*/  @!P2 ST.E.128 desc[UR54][R84.64], R44 ;  /* 0x0000002c5400a985 */ /* 0x0007e2000c101d36 */
[----:B------:R-:W-:Y:S02]  /*ff10*/  SHF.R.S32.HI R7, RZ, 0x1f, R97 ;  /* 0x0000001fff077819 */ /* 0x000fe40000011461 */
[----:B------:R-:W-:Y:S02]  /*ff20*/  @!P1 LEA.HI.X R5, R95, R21, R5, 0x1, P5 ;  /* 0x000000155f059211 */ /* 0x000fe400028f0c05 */
[----:B------:R-:W-:-:S02]  /*ff30*/  @P0 LEA R6, P5, R97, R20, 0x1 ;  /* 0x0000001461060211 */ /* 0x000fc400078a08ff */
[----:B--2---:R-:W-:Y:S01]  /*ff40*/  SHF.R.S32.HI R13, RZ, 0x1f, R99 ;  /* 0x0000001fff0d7819 */ /* 0x004fe20000011463 */
[----:B------:R3:W-:Y:S01]  /*ff50*/  @!P1 ST.E.128 desc[UR54][R4.64], R52 ;  /* 0x0000003404009985 */ /* 0x0007e2000c101d36 */
[----:B------:R-:W-:Y:S02]  /*ff60*/  @P0 LEA.HI.X R7, R97, R21, R7, 0x1, P5 ;  /* 0x0000001561070211 */ /* 0x000fe400028f0c07 */
[----:B------:R-:W-:-:S03]  /*ff70*/  @P6 LEA R12, P5, R99, R20, 0x1 ;  /* 0x00000014630c6211 */ /* 0x000fc600078a08ff */
[----:B------:R3:W-:Y:S01]  /*ff80*/  @P0 ST.E.128 desc[UR54][R6.64], R60 ;  /* 0x0000003c06000985 */ /* 0x0007e2000c101d36 */
[----:B------:R-:W-:-:S05]  /*ff90*/  @P6 LEA.HI.X R13, R99, R21, R13, 0x1, P5 ;  /* 0x00000015630d6211 */ /* 0x000fca00028f0c0d */
[----:B------:R3:W-:Y:S04]  /*ffa0*/  @P6 ST.E.128 desc[UR54][R12.64], R68 ;  /* 0x000000440c006985 */ /* 0x0007e8000c101d36 */
.L_x_5534:
[----:B------:R-:W-:Y:S05]  /*ffb0*/  BSYNC B1 ;  /* 0x0000000000017941 */ /* 0x000fea0003800000 */
.L_x_5533:
[----:B---3-5:R-:W-:Y:S01]  /*ffc0*/  VIADD R6, R92, 0x20 ;  /* 0x000000205c067836 */ /* 0x028fe20000000000 */
[----:B------:R3:W4:Y:S04]  /*ffd0*/  SHFL.IDX PT, R5, R90, 0x1, 0x181f ;  /* 0x00381f005a057f89 */ /* 0x00072800000e0000 */
[----:B------:R-:W-:Y:S01]  /*ffe0*/  ISETP.GE.AND P0, PT, R6, R93, PT ;  /* 0x0000005d0600720c */ /* 0x000fe20003f06270 */
[----:B------:R3:W0:-:S12]  /*fff0*/  SHFL.IDX PT, R4, R88, 0x1, 0x181f ;  /* 0x00381f0058047f89 */ /* 0x00061800000e0000 */
[----:B---3--:R-:W-:Y:S05]  /*10000*/  @P0 BRA `(.L_x_5535) ;  /* 0x0000002800100947 */ /* 0x008fea0003800000 */
[----:B------:R-:W-:Y:S02]  /*10010*/  ISETP.GE.AND P0, PT, R91, UR14, PT ;  /* 0x0000000e5b007c0c */ /* 0x000fe4000bf06270 */
[----:B------:R-:W-:Y:S02]  /*10020*/  ISETP.GE.AND P5, PT, R19, UR14, PT ;  /* 0x0000000e13007c0c */ /* 0x000fe4000bfa6270 */
[----:B------:R-:W-:Y:S02]  /*10030*/  ISETP.GE.AND P1, PT, R87, UR14, PT ;  /* 0x0000000e57007c0c */ /* 0x000fe4000bf26270 */
[----:B------:R-:W-:Y:S02]  /*10040*/  ISETP.GE.AND P2, PT, R3, UR14, PT ;  /* 0x0000000e03007c0c */ /* 0x000fe4000bf46270 */
[----:B------:R-:W-:Y:S02]  /*10050*/  SHF.R.S32.HI R7, RZ, 0x1f, R91 ;  /* 0x0000001fff077819 */ /* 0x000fe4000001145b */
[----:B------:R-:W-:-:S02]  /*10060*/  ISETP.GE.AND P3, PT, R89, UR14, PT ;  /* 0x0000000e59007c0c */ /* 0x000fc4000bf66270 */
[----:B------:R-:W-:Y:S02]  /*10070*/  SHF.R.S32.HI R15, RZ, 0x1f, R87 ;  /* 0x0000001fff0f7819 */ /* 0x000fe40000011457 */
[-C--:B0-----:R-:W-:Y:S01]  /*10080*/  @!P0 LEA R6, P4, R91, R4.reuse, 0x1 ;  /* 0x000000045b068211 */ /* 0x081fe200078808ff */
[----:B----4-:R-:W-:Y:S01]  /*10090*/  @!P5 IMAD.WIDE R12, R19, 0x2, R4 ;  /* 0x00000002130cd825 */ /* 0x010fe200078e0204 */
[----:B--2---:R-:W-:Y:S02]  /*100a0*/  SHF.R.S32.HI R21, RZ, 0x1f, R3 ;  /* 0x0000001fff157819 */ /* 0x004fe40000011403 */
[----:B------:R-:W-:Y:S02]  /*100b0*/  @!P0 LEA.HI.X R7, R91, R5, R7, 0x1, P4 ;  /* 0x000000055b078211 */ /* 0x000fe400020f0c07 */
[----:B------:R-:W-:Y:S01]  /*100c0*/  ISETP.GE.AND P4, PT, R95, UR14, PT ;  /* 0x0000000e5f007c0c */ /* 0x000fe2000bf86270 */
[----:B------:R0:W-:Y:S01]  /*100d0*/  @!P5 ST.E.128 desc[UR54][R12.64], R8 ;  /* 0x000000080c00d985 */ /* 0x0001e2000c101d36 */
[----:B------:R-:W-:-:S02]  /*100e0*/  @!P1 LEA R14, P6, R87, R4, 0x1 ;  /* 0x00000004570e9211 */ /* 0x000fc400078c08ff */
[-C--:B-1----:R-:W-:Y:S01]  /*100f0*/  @!P2 LEA R20, P5, R3, R4.reuse, 0x1 ;  /* 0x000000040314a211 */ /* 0x082fe200078a08ff */
[----:B------:R1:W-:Y:S01]  /*10100*/  @!P0 ST.E.128 desc[UR54][R6.64], R24 ;  /* 0x0000001806008985 */ /* 0x0003e2000c101d36 */
[-C--:B------:R-:W-:Y:S02]  /*10110*/  @!P1 LEA.HI.X R15, R87, R5.reuse, R15, 0x1, P6 ;  /* 0x00000005570f9211 */ /* 0x080fe400030f0c0f */
[----:B------:R-:W-:Y:S02]  /*10120*/  LOP3.LUT P6, RZ, R0, 0x40, RZ, 0xc0, !PT ;  /* 0x0000004000ff7812 */ /* 0x000fe400078cc0ff */
[----:B------:R-:W-:Y:S01]  /*10130*/  @!P2 LEA.HI.X R21, R3, R5, R21, 0x1, P5 ;  /* 0x000000050315a211 */ /* 0x000fe200028f0c15 */
[----:B------:R1:W-:Y:S01]  /*10140*/  @!P1 ST.E.128 desc[UR54][R14.64], R32 ;  /* 0x000000200e009985 */ /* 0x0003e2000c101d36 */
[----:B------:R-:W-:Y:S02]  /*10150*/  SHF.R.S32.HI R0, RZ, 0x1f, R89 ;  /* 0x0000001fff007819 */ /* 0x000fe40000011459 */
[----:B------:R-:W-:Y:S01]  /*10160*/  @!P3 LEA R28, P5, R89, R4, 0x1 ;  /* 0x00000004591cb211 */ /* 0x000fe200078a08ff */
[----:B------:R1:W-:Y:S01]  /*10170*/  @!P2 ST.E.128 desc[UR54][R20.64], R40 ;  /* 0x000000281400a985 */ /* 0x0003e2000c101d36 */
[----:B------:R-:W-:-:S02]  /*10180*/  LOP3.LUT P0, RZ, R86, 0x80, RZ, 0xc0, !PT ;  /* 0x0000008056ff7812 */ /* 0x000fc4000780c0ff */
[-C--:B------:R-:W-:Y:S02]  /*10190*/  @!P3 LEA.HI.X R29, R89, R5.reuse, R0, 0x1, P5 ;  /* 0x00000005591db211 */ /* 0x080fe400028f0c00 */
[----:B------:R-:W-:Y:S02]  /*101a0*/  SHF.R.S32.HI R0, RZ, 0x1f, R95 ;  /* 0x0000001fff007819 */ /* 0x000fe4000001145f */
[C---:B0-----:R-:W-:Y:S01]  /*101b0*/  @!P4 LEA R8, P5, R95.reuse, R4, 0x1 ;  /* 0x000000045f08c211 */ /* 0x041fe200078a08ff */
[----:B------:R1:W-:Y:S03]  /*101c0*/  @!P3 ST.E.128 desc[UR54][R28.64], R48 ;  /* 0x000000301c00b985 */ /* 0x0003e6000c101d36 */
[----:B------:R-:W-:Y:S02]  /*101d0*/  @!P4 LEA.HI.X R9, R95, R5, R0, 0x1, P5 ;  /* 0x000000055f09c211 */ /* 0x000fe400028f0c00 */
[----:B------:R-:W-:-:S02]  /*101e0*/  SHF.R.S32.HI R0, RZ, 0x1f, R97 ;  /* 0x0000001fff007819 */ /* 0x000fc40000011461 */
[C---:B------:R-:W-:Y:S01]  /*101f0*/  @P6 LEA R10, P5, R97.reuse, R4, 0x1 ;  /* 0x00000004610a6211 */ /* 0x040fe200078a08ff */
[----:B------:R1:W-:Y:S03]  /*10200*/  @!P4 ST.E.128 desc[UR54][R8.64], R56 ;  /* 0x000000380800c985 */ /* 0x0003e6000c101d36 */
[----:B------:R-:W-:-:S05]  /*10210*/  @P6 LEA.HI.X R11, R97, R5, R0, 0x1, P5 ;  /* 0x00000005610b6211 */ /* 0x000fca00028f0c00 */
[----:B------:R1:W-:Y:S01]  /*10220*/  @P6 ST.E.128 desc[UR54][R10.64], R64 ;  /* 0x000000400a006985 */ /* 0x0003e2000c101d36 */
[----:B------:R-:W-:Y:S05]  /*10230*/  @!P0 BRA `(.L_x_5535) ;  /* 0x0000002400848947 */ /* 0x000fea0003800000 */
[----:B------:R-:W-:Y:S02]  /*10240*/  LEA R4, P0, R99, R4, 0x1 ;  /* 0x0000000463047211 */ /* 0x000fe400078008ff */
[----:B------:R-:W-:-:S04]  /*10250*/  SHF.R.S32.HI R0, RZ, 0x1f, R99 ;  /* 0x0000001fff007819 */ /* 0x000fc80000011463 */
[----:B------:R-:W-:-:S05]  /*10260*/  LEA.HI.X R5, R99, R5, R0, 0x1, P0 ;  /* 0x0000000563057211 */ /* 0x000fca00000f0c00 */
[----:B------:R0:W-:Y:S01]  /*10270*/  ST.E.128 desc[UR54][R4.64], R72 ;  /* 0x0000004804007985 */ /* 0x0001e2000c101d36 */
[----:B------:R-:W-:Y:S05]  /*10280*/  BRA `(.L_x_5535) ;  /* 0x0000002400707947 */ /* 0x000fea0003800000 */
.L_x_5532:
[----:B------:R-:W-:Y:S01]  /*10290*/  ULDC.64 UR12, c[0x0][0xb08] ;  /* 0x0002c200000c7ab9 */ /* 0x000fe20000000a00 */
[----:B------:R-:W-:Y:S01]  /*102a0*/  ULDC UR14, c[0x0][0xbe8] ;  /* 0x0002fa00000e7ab9 */ /* 0x000fe20000000800 */
[----:B------:R-:W-:Y:S01]  /*102b0*/  UIMAD UR18, UR18, UR12, URZ ;  /* 0x0000000c121272a4 */ /* 0x000fe2000f8e023f */
[----:B0-----:R-:W-:Y:S01]  /*102c0*/  VIADD R6, R190, UR45 ;  /* 0x0000002dbe067c36 */ /* 0x001fe20008000000 */
[----:B------:R-:W-:Y:S01]  /*102d0*/  UIMAD.WIDE.U32 UR10, UR4, UR12, URZ ;  /* 0x0000000c040a72a5 */ /* 0x000fe2000f8e003f */
[----:B------:R-:W-:Y:S01]  /*102e0*/  BSSY B1, `(.L_x_5536) ;  /* 0x00000cf000017945 */ /* 0x000fe20003800000 */
[----:B------:R-:W-:Y:S01]  /*102f0*/  UIMAD UR18, UR4, UR13, UR18 ;  /* 0x0000000d041272a4 */ /* 0x000fe2000f8e0212 */
[----:B------:R-:W-:Y:S01]  /*10300*/  IMAD.MOV.U32 R3, RZ, RZ, R6 ;  /* 0x000000ffff037224 */ /* 0x000fe200078e0006 */
[----:B------:R-:W-:Y:S01]  /*10310*/  UISETP.NE.AND UP0, UPT, UR14, 0x1, UPT ;  /* 0x000000010e00788c */ /* 0x000fe2000bf05270 */
[----:B------:R-:W-:Y:S01]  /*10320*/  SHF.R.S32.HI R20, RZ, 0x1f, R197 ;  /* 0x0000001fff147819 */ /* 0x000fe200000114c5 */
        /* <DEDUP_REMOVED lines=21> */
[----:B------:R-:W-:Y:S01]  /*10480*/  @P0 IMAD.HI.U32 R0, R6, UR9, RZ ;  /* 0x0000000906000c27 */ /* 0x000fe2000f8e00ff */
[----:B------:R-:W-:Y:S01]  /*10490*/  ULDC.64 UR12, c[0x0][0xb48] ;  /* 0x0002d200000c7ab9 */ /* 0x000fe20000000a00 */
[----:B------:R-:W-:Y:S01]  /*104a0*/  @UP0 ULDC UR4, c[0x0][0xbf0] ;  /* 0x0002fc0000040ab9 */ /* 0x000fe20000000800 */
[----:B------:R-:W-:Y:S01]  /*104b0*/  UIMAD.WIDE.U32 UR10, UR42, UR12, UR10 ;  /* 0x0000000c2a0a72a5 */ /* 0x000fe2000f8e000a */
[----:B------:R-:W-:-:S02]  /*104c0*/  SHF.R.S32.HI R160, RZ, 0x1f, R206 ;  /* 0x0000001fffa07819 */ /* 0x000fc400000114ce */
[----:B------:R-:W-:Y:S01]  /*104d0*/  @P0 SHF.R.U32.HI R3, RZ, UR4, R0 ;  /* 0x00000004ff030c19 */ /* 0x000fe20008011600 */
[----:B------:R-:W-:Y:S01]  /*104e0*/  UIMAD UR42, UR42, UR13, UR11 ;  /* 0x0000000d2a2a72a4 */ /* 0x000fe2000f8e020b */
[----:B------:R-:W-:Y:S01]  /*104f0*/  SHF.R.S32.HI R161, RZ, 0x1f, R207 ;  /* 0x0000001fffa17819 */ /* 0x000fe200000114cf */
[----:B------:R-:W-:Y:S01]  /*10500*/  IMAD.U32 R5, RZ, RZ, UR11 ;  /* 0x0000000bff057e24 */ /* 0x000fe2000f8e00ff */
[--C-:B------:R-:W-:Y:S01]  /*10510*/  SHF.R.S32.HI R0, RZ, 0x1f, R3.reuse ;  /* 0x0000001fff007819 */ /* 0x100fe20000011403 */
[----:B------:R-:W-:Y:S01]  /*10520*/  IMAD.MOV R7, RZ, RZ, -R3 ;  /* 0x000000ffff077224 */ /* 0x000fe200078e0a03 */
[----:B------:R-:W-:Y:S01]  /*10530*/  ULDC.64 UR12, c[0x0][0xb30] ;  /* 0x0002cc00000c7ab9 */ /* 0x000fe20000000a00 */
[----:B------:R-:W-:Y:S01]  /*10540*/  IMAD.U32 R4, RZ, RZ, UR10 ;  /* 0x0000000aff047e24 */ /* 0x000fe2000f8e00ff */
[----:B------:R-:W-:Y:S01]  /*10550*/  ULDC.64 UR10, c[0x0][0xb28] ;  /* 0x0002ca00000a7ab9 */ /* 0x000fe20000000a00 */
[----:B------:R-:W-:Y:S01]  /*10560*/  IMAD R0, R0, UR12, RZ ;  /* 0x0000000c00007c24 */ /* 0x000fe2000f8e02ff */
[----:B------:R-:W-:Y:S01]  /*10570*/  UIADD3 UR4, UR41, 0x28c20, URZ ;  /* 0x00028c2029047890 */ /* 0x000fe2000fffe03f */
[----:B------:R-:W-:Y:S01]  /*10580*/  IMAD R7, R7, UR14, R6 ;  /* 0x0000000e07077c24 */ /* 0x000fe2000f8e0206 */
[----:B------:R-:W-:Y:S01]  /*10590*/  SHF.R.S32.HI R162, RZ, 0x1f, R208 ;  /* 0x0000001fffa27819 */ /* 0x000fe200000114d0 */
[----:B------:R-:W-:Y:S01]  /*105a0*/  IMAD R9, R3, UR13, R0 ;  /* 0x0000000d03097c24 */ /* 0x000fe2000f8e0200 */
[----:B------:R-:W-:Y:S01]  /*105b0*/  UPRMT UR4, URZ, 0x654, UR4 ;  /* 0x000006543f047896 */ /* 0x000fe20008000004 */
[----:B------:R-:W-:Y:S01]  /*105c0*/  IMAD.U32 R5, RZ, RZ, UR42 ;  /* 0x0000002aff057e24 */ /* 0x000fe2000f8e00ff */
[----:B------:R-:W-:-:S02]  /*105d0*/  SHF.R.S32.HI R0, RZ, 0x1f, R7 ;  /* 0x0000001fff007819 */ /* 0x000fc40000011407 */
[----:B------:R-:W-:Y:S01]  /*105e0*/  SHF.R.S32.HI R163, RZ, 0x1f, R209 ;  /* 0x0000001fffa37819 */ /* 0x000fe200000114d1 */
[----:B------:R-:W-:Y:S01]  /*105f0*/  IMAD.WIDE.U32 R4, R3, UR12, R4 ;  /* 0x0000000c03047c25 */ /* 0x000fe2000f8e0004 */
[----:B------:R-:W-:Y:S02]  /*10600*/  SHF.R.S32.HI R164, RZ, 0x1f, R210 ;  /* 0x0000001fffa47819 */ /* 0x000fe400000114d2 */
[----:B------:R-:W-:Y:S01]  /*10610*/  SHF.R.S32.HI R165, RZ, 0x1f, R211 ;  /* 0x0000001fffa57819 */ /* 0x000fe200000114d3 */
[----:B------:R-:W-:Y:S01]  /*10620*/  IMAD R0, R0, UR10, RZ ;  /* 0x0000000a00007c24 */ /* 0x000fe2000f8e02ff */
[----:B------:R-:W-:Y:S01]  /*10630*/  SYNCS.ARRIVE.TRANS64.RED.A1T0 RZ, [UR4], RZ ;  /* 0x000000ffffff79a7 */ /* 0x000fe20008100404 */
[----:B------:R-:W-:Y:S01]  /*10640*/  IMAD.IADD R5, R5, 0x1, R9 ;  /* 0x0000000105057824 */ /* 0x000fe200078e0209 */
[----:B------:R-:W-:Y:S01]  /*10650*/  SHF.R.S32.HI R166, RZ, 0x1f, R212 ;  /* 0x0000001fffa67819 */ /* 0x000fe200000114d4 */
[----:B------:R-:W-:Y:S01]  /*10660*/  IMAD R3, R7, UR11, R0 ;  /* 0x0000000b07037c24 */ /* 0x000fe2000f8e0200 */
[----:B------:R-:W-:Y:S01]  /*10670*/  SHF.R.S32.HI R167, RZ, 0x1f, R213 ;  /* 0x0000001fffa77819 */ /* 0x000fe200000114d5 */
[----:B------:R-:W-:Y:S01]  /*10680*/  VIADD R0, R17, UR45 ;  /* 0x0000002d11007c36 */ /* 0x000fe20008000000 */
[----:B------:R-:W-:Y:S01]  /*10690*/  SHF.R.S32.HI R168, RZ, 0x1f, R214 ;  /* 0x0000001fffa87819 */ /* 0x000fe200000114d6 */
[----:B------:R-:W-:Y:S01]  /*106a0*/  IMAD.WIDE.U32 R4, R7, UR10, R4 ;  /* 0x0000000a07047c25 */ /* 0x000fe2000f8e0004 */
[----:B------:R-:W-:Y:S01]  /*106b0*/  ULDC.64 UR10, c[0x0][0xb00] ;  /* 0x0002c000000a7ab9 */ /* 0x000fe20000000a00 */
[----:B------:R-:W-:-:S02]  /*106c0*/  SHF.R.S32.HI R169, RZ, 0x1f, R215 ;  /* 0x0000001fffa97819 */ /* 0x000fc400000114d7 */
[----:B------:R-:W-:Y:S01]  /*106d0*/  ISETP.GE.AND P0, PT, R0, UR8, PT ;  /* 0x0000000800007c0c */ /* 0x000fe2000bf06270 */
[----:B------:R-:W-:Y:S01]  /*106e0*/  IMAD.IADD R5, R5, 0x1, R3 ;  /* 0x0000000105057824 */ /* 0x000fe200078e0203 */
[C---:B------:R-:W-:Y:S02]  /*106f0*/  LEA R3, P1, R4.reuse, UR10, 0x2 ;  /* 0x0000000a04037c11 */ /* 0x040fe4000f8210ff */
[----:B------:R-:W-:Y:S02]  /*10700*/  SHF.R.S32.HI R170, RZ, 0x1f, R216 ;  /* 0x0000001fffaa7819 */ /* 0x000fe400000114d8 */
[----:B------:R-:W-:Y:S01]  /*10710*/  LEA.HI.X R10, R4, UR11, R5, 0x2, P1 ;  /* 0x0000000b040a7c11 */ /* 0x000fe200088f1405 */
[----:B------:R0:W1:Y:S01]  /*10720*/  SHFL.IDX PT, R12, R3, RZ, 0x1c1f ;  /* 0x001c1fff030c7589 */ /* 0x00006200000e0000 */
[----:B------:R-:W-:Y:S02]  /*10730*/  SHF.R.S32.HI R171, RZ, 0x1f, R217 ;  /* 0x0000001fffab7819 */ /* 0x000fe400000114d9 */
[----:B------:R-:W-:Y:S01]  /*10740*/  SHF.R.S32.HI R172, RZ, 0x1f, R218 ;  /* 0x0000001fffac7819 */ /* 0x000fe200000114da */
[----:B------:R0:W2:Y:S01]  /*10750*/  SHFL.IDX PT, R11, R10, RZ, 0x1c1f ;  /* 0x001c1fff0a0b7589 */ /* 0x0000a200000e0000 */
[----:B------:R-:W-:-:S02]  /*10760*/  SHF.R.S32.HI R173, RZ, 0x1f, R219 ;  /* 0x0000001fffad7819 */ /* 0x000fc400000114db */
[----:B------:R-:W-:Y:S02]  /*10770*/  SHF.R.S32.HI R14, RZ, 0x1f, R220 ;  /* 0x0000001fff0e7819 */ /* 0x000fe400000114dc */
[----:B------:R-:W-:Y:S02]  /*10780*/  SHF.R.S32.HI R15, RZ, 0x1f, R221 ;  /* 0x0000001fff0f7819 */ /* 0x000fe400000114dd */
[----:B------:R-:W-:Y:S02]  /*10790*/  SHF.R.S32.HI R174, RZ, 0x1f, R222 ;  /* 0x0000001fffae7819 */ /* 0x000fe400000114de */
[----:B------:R-:W-:Y:S01]  /*107a0*/  SHF.R.S32.HI R175, RZ, 0x1f, R18 ;  /* 0x0000001fffaf7819 */ /* 0x000fe20000011412 */
[----:B0-----:R-:W-:Y:S06]  /*107b0*/  @P0 BRA `(.L_x_5537) ;  /* 0x0000000800040947 */ /* 0x001fec0003800000 */
[----:B------:R-:W-:Y:S02]  /*107c0*/  ULDC UR4, c[0x0][0xac8] ;  /* 0x0002b20000047ab9 */ /* 0x000fe40000000800 */
[----:B------:R-:W-:Y:S02]  /*107d0*/  ISETP.GE.AND P0, PT, R18, UR4, PT ;  /* 0x0000000412007c0c */ /* 0x000fe4000bf06270 */
[----:B------:R-:W-:Y:S02]  /*107e0*/  ISETP.GE.AND P3, PT, R222, UR4, PT ;  /* 0x00000004de007c0c */ /* 0x000fe4000bf66270 */
[----:B------:R-:W-:-:S09]  /*107f0*/  ISETP.GE.AND P2, PT, R221, UR4, PT ;  /* 0x00000004dd007c0c */ /* 0x000fd2000bf46270 */
[----:B-1----:R-:W-:-:S04]  /*10800*/  @!P0 LEA R4, P1, R18, R12, 0x2 ;  /* 0x0000000c12048211 */ /* 0x002fc800078210ff */
[----:B--2---:R-:W-:Y:S02]  /*10810*/  @!P0 LEA.HI.X R5, R18, R11, R175, 0x2, P1 ;  /* 0x0000000b12058211 */ /* 0x004fe400008f14af */
[----:B------:R-:W-:-:S03]  /*10820*/  ISETP.GE.AND P1, PT, R220, UR4, PT ;  /* 0x00000004dc007c0c */ /* 0x000fc6000bf26270 */
[----:B------:R0:W-:Y:S01]  /*10830*/  @!P0 ST.E.64 desc[UR54][R4.64], R24 ;  /* 0x0000001804008985 */ /* 0x0001e2000c101b36 */
[----:B------:R-:W-:-:S09]  /*10840*/  ISETP.GE.AND P0, PT, R219, UR4, PT ;  /* 0x00000004db007c0c */ /* 0x000fd2000bf06270 */
[-C--:B------:R-:W-:Y:S02]  /*10850*/  @!P1 LEA R6, P5, R220, R12.reuse, 0x2 ;  /* 0x0000000cdc069211 */ /* 0x080fe400078a10ff */
[----:B0-----:R-:W-:Y:S02]  /*10860*/  @!P3 LEA R4, P4, R222, R12, 0x2 ;  /* 0x0000000cde04b211 */ /* 0x001fe400078810ff */
[-C--:B------:R-:W-:Y:S02]  /*10870*/  @!P1 LEA.HI.X R7, R220, R11.reuse, R14, 0x2, P5 ;  /* 0x0000000bdc079211 */ /* 0x080fe400028f140e */
[----:B------:R-:W-:Y:S02]  /*10880*/  @!P3 LEA.HI.X R5, R222, R11, R174, 0x2, P4 ;  /* 0x0000000bde05b211 */ /* 0x000fe400020f14ae */
[----:B------:R-:W-:Y:S02]  /*10890*/  ISETP.GE.AND P4, PT, R217, UR4, PT ;  /* 0x00000004d9007c0c */ /* 0x000fe4000bf86270 */
[----:B------:R-:W-:Y:S01]  /*108a0*/  ISETP.GE.AND P5, PT, R216, UR4, PT ;  /* 0x00000004d8007c0c */ /* 0x000fe2000bfa6270 */
[----:B------:R0:W-:Y:S01]  /*108b0*/  @!P3 ST.E.64 desc[UR54][R4.64], R28 ;  /* 0x0000001c0400b985 */ /* 0x0001e2000c101b36 */
        /* <DEDUP_REMOVED lines=10> */
[----:B-1----:R-:W-:Y:S02]  /*10960*/  @!P4 LEA R6, P2, R217, R12, 0x2 ;  /* 0x0000000cd906c211 */ /* 0x002fe400078410ff */
[----:B------:R-:W-:-:S02]  /*10970*/  @!P3 LEA.HI.X R5, R218, R11, R172, 0x2, P1 ;  /* 0x0000000bda05b211 */ /* 0x000fc400008f14ac */
[----:B------:R-:W-:Y:S02]  /*10980*/  ISETP.GE.AND P1, PT, R214, UR4, PT ;  /* 0x00000004d6007c0c */ /* 0x000fe4000bf26270 */
[-C--:B------:R-:W-:Y:S01]  /*10990*/  @!P4 LEA.HI.X R7, R217, R11.reuse, R171, 0x2, P2 ;  /* 0x0000000bd907c211 */ /* 0x080fe200010f14ab */
[----:B------:R0:W-:Y:S01]  /*109a0*/  @!P3 ST.E.64 desc[UR54][R4.64], R44 ;  /* 0x0000002c0400b985 */ /* 0x0001e2000c101b36 */
[----:B------:R-:W-:Y:S02]  /*109b0*/  ISETP.GE.AND P2, PT, R213, UR4, PT ;  /* 0x00000004d5007c0c */ /* 0x000fe4000bf46270 */
[----:B--2---:R-:W-:Y:S01]  /*109c0*/  @!P5 LEA R8, P6, R216, R12, 0x2 ;  /* 0x0000000cd808d211 */ /* 0x004fe200078c10ff */
[----:B------:R1:W-:Y:S01]  /*109d0*/  @!P4 ST.E.64 desc[UR54][R6.64], R48 ;  /* 0x000000300600c985 */ /* 0x0003e2000c101b36 */
[----:B------:R-:W-:Y:S02]  /*109e0*/  ISETP.GE.AND P3, PT, R212, UR4, PT ;  /* 0x00000004d4007c0c */ /* 0x000fe4000bf66270 */
[----:B------:R-:W-:-:S02]  /*109f0*/  @!P5 LEA.HI.X R9, R216, R11, R170, 0x2, P6 ;  /* 0x0000000bd809d211 */ /* 0x000fc400030f14aa */
        /* <DEDUP_REMOVED lines=11> */
[----:B------:R-:W-:Y:S02]  /*10ab0*/  @!P2 LEA.HI.X R9, R213, R11, R167, 0x2, P6 ;  /* 0x0000000bd509a211 */ /* 0x000fe400030f14a7 */
        /* <DEDUP_REMOVED lines=8> */
[----:B--2---:R-:W-:-:S03]  /*10b40*/  @!P5 LEA R8, P6, R210, R12, 0x2 ;  /* 0x0000000cd208d211 */ /* 0x004fc600078c10ff */
[----:B------:R1:W-:Y:S01]  /*10b50*/  @!P4 ST.E.64 desc[UR54][R6.64], R72 ;  /* 0x000000480600c985 */ /* 0x0003e2000c101b36 */
[----:B------:R-:W-:-:S05]  /*10b60*/  @!P5 LEA.HI.X R9, R210, R11, R164, 0x2, P6 ;  /* 0x0000000bd209d211 */ /* 0x000fca00030f14a4 */
[----:B------:R2:W-:Y:S01]  /*10b70*/  @!P5 ST.E.64 desc[UR54][R8.64], R76 ;  /* 0x0000004c0800d985 */ /* 0x0005e2000c101b36 */
[----:B------:R-:W-:Y:S02]  /*10b80*/  ISETP.GE.AND P5, PT, R206, UR4, PT ;  /* 0x00000004ce007c0c */ /* 0x000fe4000bfa6270 */
        /* <DEDUP_REMOVED lines=17> */
[----:B------:R-:W-:Y:S02]  /*10ca0*/  ISETP.GE.AND P5, PT, R200, UR4, PT ;  /* 0x00000004c8007c0c */ /* 0x000fe4000bfa6270 */
[-C--:B------:R-:W-:Y:S02]  /*10cb0*/  @!P4 LEA.HI.X R7, R205, R11.reuse, R159, 0x2, P0 ;  /* 0x0000000bcd07c211 */ /* 0x080fe400000f149f */
[----:B------:R-:W-:Y:S02]  /*10cc0*/  ISETP.GE.AND P0, PT, R201, UR4, PT ;  /* 0x00000004c9007c0c */ /* 0x000fe4000bf06270 */
[C---:B--2---:R-:W-:Y:S01]  /*10cd0*/  @!P3 LEA R8, P6, R204.reuse, R12, 0x2 ;  /* 0x0000000ccc08b211 */ /* 0x044fe200078c10ff */
        /* <DEDUP_REMOVED lines=18> */
[C---:B0-----:R-:W-:Y:S01]  /*10e00*/  @!P4 LEA R6, P2, R199.reuse, R12, 0x2 ;  /* 0x0000000cc706c211 */ /* 0x041fe200078410ff */
[----:B------:R0:W-:Y:S03]  /*10e10*/  @!P5 ST.E.64 desc[UR54][R4.64], R116 ;  /* 0x000000740400d985 */ /* 0x0001e6000c101b36 */
[----:B------:R-:W-:-:S02]  /*10e20*/  @!P4 LEA.HI.X R7, R199, R11, R153, 0x2, P2 ;  /* 0x0000000bc707c211 */ /* 0x000fc400010f1499 */
[----:B------:R-:W-:Y:S02]  /*10e30*/  ISETP.GE.AND P2, PT, R193, UR4, PT ;  /* 0x00000004c1007c0c */ /* 0x000fe4000bf46270 */
[CC--:B-1----:R-:W-:Y:S01]  /*10e40*/  @!P3 LEA R8, P6, R198.reuse, R12.reuse, 0x2 ;  /* 0x0000000cc608b211 */ /* 0x0c2fe200078c10ff */
        /* <DEDUP_REMOVED lines=10> */
[----:B------:R-:W-:-:S03]  /*10ef0*/  @!P1 LEA.HI.X R7, R196, R11, R229, 0x2, P6 ;  /* 0x0000000bc4079211 */ /* 0x000fc600030f14e5 */
[CC--:B0-----:R-:W-:Y:S02]  /*10f00*/  @!P3 LEA R8, P6, R194.reuse, R12.reuse, 0x2 ;  /* 0x0000000cc208b211 */ /* 0x0c1fe400078c10ff */
[----:B------:R0:W-:Y:S02]  /*10f10*/  @!P1 ST.E.64 desc[UR54][R6.64], R132 ;  /* 0x0000008406009985 */ /* 0x0001e4000c101b36 */
[----:B------:R-:W-:Y:S02]  /*10f20*/  @!P3 LEA.HI.X R9, R194, R11, R227, 0x2, P6 ;  /* 0x0000000bc209b211 */ /* 0x000fe400030f14e3 */
[----:B-1----:R-:W-:-:S04]  /*10f30*/  @!P4 LEA R4, P0, R195, R12, 0x2 ;  /* 0x0000000cc304c211 */ /* 0x002fc800078010ff */
[----:B------:R-:W-:Y:S02]  /*10f40*/  @!P4 LEA.HI.X R5, R195, R11, R228, 0x2, P0 ;  /* 0x0000000bc305c211 */ /* 0x000fe400000f14e4 */
[----:B0-----:R-:W-:-:S03]  /*10f50*/  @!P2 LEA R6, P1, R193, R12, 0x2 ;  /* 0x0000000cc106a211 */ /* 0x001fc600078210ff */
[----:B------:R0:W-:Y:S01]  /*10f60*/  @!P4 ST.E.64 desc[UR54][R4.64], R136 ;  /* 0x000000880400c985 */ /* 0x0001e2000c101b36 */
[C---:B------:R-:W-:Y:S02]  /*10f70*/  @!P5 LEA R12, P0, R192.reuse, R12, 0x2 ;  /* 0x0000000cc00cd211 */ /* 0x040fe400078010ff */
[-C--:B------:R-:W-:Y:S01]  /*10f80*/  @!P2 LEA.HI.X R7, R193, R11.reuse, R226, 0x2, P1 ;  /* 0x0000000bc107a211 */ /* 0x080fe200008f14e2 */
[----:B------:R0:W-:Y:S01]  /*10f90*/  @!P3 ST.E.64 desc[UR54][R8.64], R140 ;  /* 0x0000008c0800b985 */ /* 0x0001e2000c101b36 */
[----:B------:R-:W-:-:S03]  /*10fa0*/  @!P5 LEA.HI.X R13, R192, R11, R225, 0x2, P0 ;  /* 0x0000000bc00dd211 */ /* 0x000fc600000f14e1 */
[----:B------:R0:W-:Y:S04]  /*10fb0*/  @!P2 ST.E.64 desc[UR54][R6.64], R144 ;  /* 0x000000900600a985 */ /* 0x0001e8000c101b36 */
[----:B------:R0:W-:Y:S02]  /*10fc0*/  @!P5 ST.E.64 desc[UR54][R12.64], R148 ;  /* 0x000000940c00d985 */ /* 0x0001e4000c101b36 */
.L_x_5537:
[----:B------:R-:W-:Y:S05]  /*10fd0*/  BSYNC B1 ;  /* 0x0000000000017941 */ /* 0x000fea0003800000 */
.L_x_5536:
[----:B------:R-:W-:Y:S01]  /*10fe0*/  VIADD R0, R0, 0x8 ;  /* 0x0000000800007836 */ /* 0x000fe20000000000 */
[----:B------:R4:W3:Y:S04]  /*10ff0*/  SHFL.IDX PT, R21, R10, 0x1, 0x1c1f ;  /* 0x003c1f000a157f89 */ /* 0x0008e800000e0000 */
[----:B------:R-:W-:Y:S01]  /*11000*/  ISETP.GE.AND P0, PT, R0, UR8, PT ;  /* 0x0000000800007c0c */ /* 0x000fe2000bf06270 */
[----:B------:R-:W0:-:S12]  /*11010*/  SHFL.IDX PT, R3, R3, 0x1, 0x1c1f ;  /* 0x003c1f0003037f89 */ /* 0x000e1800000e0000 */
[----:B----4-:R-:W-:Y:S05]  /*11020*/  @P0 BRA `(.L_x_5535) ;  /* 0x0000001800080947 */ /* 0x010fea0003800000 */
[----:B------:R-:W-:Y:S02]  /*11030*/  ULDC UR4, c[0x0][0xac8] ;  /* 0x0002b20000047ab9 */ /* 0x000fe40000000800 */
[----:B------:R-:W-:Y:S02]  /*11040*/  ISETP.GE.AND P4, PT, R18, UR4, PT ;  /* 0x0000000412007c0c */ /* 0x000fe4000bf86270 */
[----:B------:R-:W-:Y:S02]  /*11050*/  ISETP.GE.AND P2, PT, R222, UR4, PT ;  /* 0x00000004de007c0c */ /* 0x000fe4000bf46270 */
[----:B------:R-:W-:Y:S02]  /*11060*/  ISETP.GE.AND P1, PT, R221, UR4, PT ;  /* 0x00000004dd007c0c */ /* 0x000fe4000bf26270 */
[----:B------:R-:W-:-:S07]  /*11070*/  ISETP.GE.AND P0, PT, R220, UR4, PT ;  /* 0x00000004dc007c0c */ /* 0x000fce000bf06270 */
[-C--:B0-----:R-:W-:Y:S02]  /*11080*/  @!P4 LEA R4, P3, R18, R3.reuse, 0x2 ;  /* 0x000000031204c211 */ /* 0x081fe400078610ff */
[----:B------:R-:W-:Y:S02]  /*11090*/  @!P2 LEA R6, P6, R222, R3, 0x2 ;  /* 0x00000003de06a211 */ /* 0x000fe400078c10ff */
[----:B---3--:R-:W-:Y:S02]  /*110a0*/  @!P4 LEA.HI.X R5, R18, R21, R175, 0x2, P3 ;  /* 0x000000151205c211 */ /* 0x008fe400018f14af */
[----:B------:R-:W-:Y:S02]  /*110b0*/  ISETP.GE.AND P3, PT, R219, UR4, PT ;  /* 0x00000004db007c0c */ /* 0x000fe4000bf66270 */
[----:B------:R-:W-:Y:S01]  /*110c0*/  @!P1 LEA R8, P5, R221, R3, 0x2 ;  /* 0x00000003dd089211 */ /* 0x000fe200078a10ff */
[----:B------:R0:W-:Y:S01]  /*110d0*/  @!P4 ST.E.64 desc[UR54][R4.64], R26 ;  /* 0x0000001a0400c985 */ /* 0x0001e2000c101b36 */
[----:B------:R-:W-:-:S02]  /*110e0*/  ISETP.GE.AND P4, PT, R218, UR4, PT ;  /* 0x00000004da007c0c */ /* 0x000fc4000bf86270 */
[----:B------:R-:W-:Y:S02]  /*110f0*/  @!P2 LEA.HI.X R7, R222, R21, R174, 0x2, P6 ;  /* 0x00000015de07a211 */ /* 0x000fe400030f14ae */
[C---:B------:R-:W-:Y:S02]  /*11100*/  @!P0 LEA R10, P6, R220.reuse, R3, 0x2 ;  /* 0x00000003dc0a8211 */ /* 0x040fe400078c10ff */
        /* <DEDUP_REMOVED lines=8> */
[C---:B-1----:R-:W-:Y:S02]  /*11190*/  @!P4 LEA R12, P2, R218.reuse, R3, 0x2 ;  /* 0x00000003da0cc211 */ /* 0x042fe400078410ff */
[-C--:B------:R-:W-:Y:S02]  /*111a0*/  @!P3 LEA.HI.X R5, R219, R21.reuse, R173, 0x2, P1 ;  /* 0x00000015db05b211 */ /* 0x080fe400008f14ad */
[----:B------:R-:W-:Y:S02]  /*111b0*/  ISETP.GE.AND P1, PT, R215, UR4, PT ;  /* 0x00000004d7007c0c */ /* 0x000fe4000bf26270 */
[----:B------:R-:W-:Y:S01]  /*111c0*/  @!P4 LEA.HI.X R13, R218, R21, R172, 0x2, P2 ;  /* 0x00000015da0dc211 */ /* 0x000fe200010f14ac */
[----:B------:R1:W-:Y:S01]  /*111d0*/  @!P3 ST.E.64 desc[UR54][R4.64], R42 ;  /* 0x0000002a0400b985 */ /* 0x0003e2000c101b36 */
[----:B------:R-:W-:-:S02]  /*111e0*/  ISETP.GE.AND P2, PT, R214, UR4, PT ;  /* 0x00000004d6007c0c */ /* 0x000fc4000bf46270 */
[----:B------:R-:W-:Y:S01]  /*111f0*/  @!P5 LEA R14, P6, R217, R3, 0x2 ;  /* 0x00000003d90ed211 */ /* 0x000fe200078c10ff */
[----:B------:R4:W-:Y:S01]  /*11200*/  @!P4 ST.E.64 desc[UR54][R12.64], R46 ;  /* 0x0000002e0c00c985 */ /* 0x0009e2000c101b36 */
[----:B------:R-:W-:Y:S02]  /*11210*/  ISETP.GE.AND P3, PT, R213, UR4, PT ;  /* 0x00000004d5007c0c */ /* 0x000fe4000bf66270 */
[----:B------:R-:W-:Y:S02]  /*11220*/  @!P5 LEA.HI.X R15, R217, R21, R171, 0x2, P6 ;  /* 0x00000015d90fd211 */ /* 0x000fe400030f14ab */
[-C--:B---3--:R-:W-:Y:S02]  /*11230*/  @!P0 LEA R6, P6, R216, R3.reuse, 0x2 ;  /* 0x00000003d8068211 */ /* 0x088fe400078c10ff */
[----:B------:R-:W-:Y:S01]  /*11240*/  ISETP.GE.AND P4, PT, R212, UR4, PT ;  /* 0x00000004d4007c0c */ /* 0x000fe2000bf86270 */
[----:B------:R3:W-:Y:S01]  /*11250*/  @!P5 ST.E.64 desc[UR54][R14.64], R50 ;  /* 0x000000320e00d985 */ /* 0x0007e2000c101b36 */
[----:B--2---:R-:W-:-:S02]  /*11260*/  @!P1 LEA R8, P5, R215, R3, 0x2 ;  /* 0x00000003d7089211 */ /* 0x004fc400078a10ff */
[----:B------:R-:W-:Y:S02]  /*11270*/  @!P0 LEA.HI.X R7, R216, R21, R170, 0x2, P6 ;  /* 0x00000015d8078211 */ /* 0x000fe400030f14aa */
[C---:B0-----:R-:W-:Y:S02]  /*11280*/  @!P2 LEA R10, P6, R214.reuse, R3, 0x2 ;  /* 0x00000003d60aa211 */ /* 0x041fe400078c10ff */
[-C--:B------:R-:W-:Y:S01]  /*11290*/  @!P1 LEA.HI.X R9, R215, R21.reuse, R169, 0x2, P5 ;  /* 0x00000015d7099211 */ /* 0x080fe200028f14a9 */
[----:B------:R0:W-:Y:S01]  /*112a0*/  @!P0 ST.E.64 desc[UR54][R6.64], R54 ;  /* 0x0000003606008985 */ /* 0x0001e2000c101b36 */
[----:B------:R-:W-:Y:S02]  /*112b0*/  ISETP.GE.AND P5, PT, R211, UR4, PT ;  /* 0x00000004d3007c0c */ /* 0x000fe4000bfa6270 */
[----:B------:R-:W-:Y:S01]  /*112c0*/  @!P2 LEA.HI.X R11, R214, R21, R168, 0x2, P6 ;  /* 0x00000015d60ba211 */ /* 0x000fe200030f14a8 */
[----:B------:R2:W-:Y:S01]  /*112d0*/  @!P1 ST.E.64 desc[UR54][R8.64], R58 ;  /* 0x0000003a08009985 */ /* 0x0005e2000c101b36 */
[----:B------:R-:W-:-:S02]  /*112e0*/  ISETP.GE.AND P0, PT, R210, UR4, PT ;  /* 0x00000004d2007c0c */ /* 0x000fc4000bf06270 */
[-C--:B-1----:R-:W-:Y:S01]  /*112f0*/  @!P3 LEA R4, P6, R213, R3.reuse, 0x2 ;  /* 0x00000003d504b211 */ /* 0x082fe200078c10ff */
[----:B------:R1:W-:Y:S01]  /*11300*/  @!P2 ST.E.64 desc[UR54][R10.64], R62 ;  /* 0x0000003e0a00a985 */ /* 0x0003e2000c101b36 */
[C---:B----4-:R-:W-:Y:S02]  /*11310*/  @!P4 LEA R12, P2, R212.reuse, R3, 0x2 ;  /* 0x00000003d40cc211 */ /* 0x050fe400078410ff */
[----:B------:R-:W-:Y:S02]  /*11320*/  ISETP.GE.AND P1, PT, R209, UR4, PT ;  /* 0x00000004d1007c0c */ /* 0x000fe4000bf26270 */
[-C--:B------:R-:W-:Y:S02]  /*11330*/  @!P3 LEA.HI.X R5, R213, R21.reuse, R167, 0x2, P6 ;  /* 0x00000015d505b211 */ /* 0x080fe400030f14a7 */
[----:B------:R-:W-:Y:S02]  /*11340*/  @!P4 LEA.HI.X R13, R212, R21, R166, 0x2, P2 ;  /* 0x00000015d40dc211 */ /* 0x000fe400010f14a6 */
[----:B------:R-:W-:Y:S01]  /*11350*/  ISETP.GE.AND P2, PT, R208, UR4, PT ;  /* 0x00000004d0007c0c */ /* 0x000fe2000bf46270 */
[----:B------:R-:W-:Y:S01]  /*11360*/  @!P3 ST.E.64 desc[UR54][R4.64], R66 ;  /* 0x000000420400b985 */ /* 0x000fe2000c101b36 */
[----:B---3--:R-:W-:-:S03]  /*11370*/  @!P5 LEA R14, P6, R211, R3, 0x2 ;  /* 0x00000003d30ed211 */ /* 0x008fc600078c10ff */
[----:B------:R3:W-:Y:S01]  /*11380*/  @!P4 ST.E.64 desc[UR54][R12.64], R70 ;  /* 0x000000460c00c985 */ /* 0x0007e2000c101b36 */
[----:B------:R-:W-:Y:S02]  /*11390*/  @!P5 LEA.HI.X R15, R211, R21, R165, 0x2, P6 ;  /* 0x00000015d30fd211 */ /* 0x000fe400030f14a5 */
[CC--:B0-----:R-:W-:Y:S02]  /*113a0*/  @!P0 LEA R6, P4, R210.reuse, R3.reuse, 0x2 ;  /* 0x00000003d2068211 */ /* 0x0c1fe400078810ff */
[----:B--2---:R-:W-:Y:S01]  /*113b0*/  @!P1 LEA R8, P3, R209, R3, 0x2 ;  /* 0x00000003d1089211 */ /* 0x004fe200078610ff */
[----:B------:R0:W-:Y:S01]  /*113c0*/  @!P5 ST.E.64 desc[UR54][R14.64], R74 ;  /* 0x0000004a0e00d985 */ /* 0x0001e2000c101b36 */
[----:B------:R-:W-:Y:S02]  /*113d0*/  @!P0 LEA.HI.X R7, R210, R21, R164, 0x2, P4 ;  /* 0x00000015d2078211 */ /* 0x000fe400020f14a4 */
[----:B------:R-:W-:Y:S02]  /*113e0*/  ISETP.GE.AND P4, PT, R206, UR4, PT ;  /* 0x00000004ce007c0c */ /* 0x000fe4000bf86270 */
[----:B------:R-:W-:Y:S01]  /*113f0*/  ISETP.GE.AND P5, PT, R207, UR4, PT ;  /* 0x00000004cf007c0c */ /* 0x000fe2000bfa6270 */
[----:B------:R2:W-:Y:S01]  /*11400*/  @!P0 ST.E.64 desc[UR54][R6.64], R78 ;  /* 0x0000004e06008985 */ /* 0x0005e2000c101b36 */
[----:B-1----:R-:W-:-:S02]  /*11410*/  @!P2 LEA R10, P6, R208, R3, 0x2 ;  /* 0x00000003d00aa211 */ /* 0x002fc400078c10ff */
[-C--:B------:R-:W-:Y:S02]  /*11420*/  @!P1 LEA.HI.X R9, R209, R21.reuse, R163, 0x2, P3 ;  /* 0x00000015d1099211 */ /* 0x080fe400018f14a3 */
[----:B------:R-:W-:Y:S02]  /*11430*/  ISETP.GE.AND P3, PT, R205, UR4, PT ;  /* 0x00000004cd007c0c */ /* 0x000fe4000bf66270 */
[----:B------:R-:W-:Y:S01]  /*11440*/  @!P2 LEA.HI.X R11, R208, R21, R162, 0x2, P6 ;  /* 0x00000015d00ba211 */ /* 0x000fe200030f14a2 */
[----:B------:R1:W-:Y:S01]  /*11450*/  @!P1 ST.E.64 desc[UR54][R8.64], R82 ;  /* 0x0000005208009985 */ /* 0x0003e2000c101b36 */
[----:B------:R-:W-:Y:S02]  /*11460*/  ISETP.GE.AND P1, PT, R203, UR4, PT ;  /* 0x00000004cb007c0c */ /* 0x000fe4000bf26270 */
[----:B---3--:R-:W-:Y:S01]  /*11470*/  @!P4 LEA R12, P0, R206, R3, 0x2 ;  /* 0x00000003ce0cc211 */ /* 0x008fe200078010ff */
[----:B------:R3:W-:Y:S01]  /*11480*/  @!P2 ST.E.64 desc[UR54][R10.64], R86 ;  /* 0x000000560a00a985 */ /* 0x0007e2000c101b36 */
[----:B------:R-:W-:-:S02]  /*11490*/  ISETP.GE.AND P2, PT, R204, UR4, PT ;  /* 0x00000004cc007c0c */ /* 0x000fc4000bf46270 */
[C---:B------:R-:W-:Y:S02]  /*114a0*/  @!P5 LEA R4, P6, R207.reuse, R3, 0x2 ;  /* 0x00000003cf04d211 */ /* 0x040fe400078c10ff */
[-C--:B------:R-:W-:Y:S02]  /*114b0*/  @!P4 LEA.HI.X R13, R206, R21.reuse, R160, 0x2, P0 ;  /* 0x00000015ce0dc211 */ /* 0x080fe400000f14a0 */
[----:B------:R-:W-:Y:S02]  /*114c0*/  @!P5 LEA.HI.X R5, R207, R21, R161, 0x2, P6 ;  /* 0x00000015cf05d211 */ /* 0x000fe400030f14a1 */
[----:B------:R-:W-:Y:S02]  /*114d0*/  ISETP.GE.AND P0, PT, R202, UR4, PT ;  /* 0x00000004ca007c0c */ /* 0x000fe4000bf06270 */
[----:B0-----:R-:W-:Y:S01]  /*114e0*/  @!P3 LEA R14, P6, R205, R3, 0x2 ;  /* 0x00000003cd0eb211 */ /* 0x001fe200078c10ff */
[----:B------:R0:W-:Y:S01]  /*114f0*/  @!P5 ST.E.64 desc[UR54][R4.64], R90 ;  /* 0x0000005a0400d985 */ /* 0x0001e2000c101b36 */
[----:B------:R-:W-:-:S02]  /*11500*/  ISETP.GE.AND P5, PT, R201, UR4, PT ;  /* 0x00000004c9007c0c */ /* 0x000fc4000bfa6270 */
[----:B------:R-:W-:Y:S01]  /*11510*/  @!P3 LEA.HI.X R15, R205, R21, R159, 0x2, P6 ;  /* 0x00000015cd0fb211 */ /* 0x000fe200030f149f */
[----:B------:R4:W-:Y:S01]  /*11520*/  @!P4 ST.E.64 desc[UR54][R12.64], R94 ;  /* 0x0000005e0c00c985 */ /* 0x0009e2000c101b36 */
[-C--:B--2---:R-:W-:Y:S02]  /*11530*/  @!P2 LEA R6, P6, R204, R3.reuse, 0x2 ;  /* 0x00000003cc06a211 */ /* 0x084fe400078c10ff */
[----:B------:R-:W-:Y:S01]  /*11540*/  ISETP.GE.AND P4, PT, R200, UR4, PT ;  /* 0x00000004c8007c0c */ /* 0x000fe2000bf86270 */
[----:B------:R2:W-:Y:S01]  /*11550*/  @!P3 ST.E.64 desc[UR54][R14.64], R98 ;  /* 0x000000620e00b985 */ /* 0x0005e2000c101b36 */
[----:B-1----:R-:W-:Y:S02]  /*11560*/  @!P1 LEA R8, P3, R203, R3, 0x2 ;  /* 0x00000003cb089211 */ /* 0x002fe400078610ff */
[----:B------:R-:W-:Y:S02]  /*11570*/  @!P2 LEA.HI.X R7, R204, R21, R158, 0x2, P6 ;  /* 0x00000015cc07a211 */ /* 0x000fe400030f149e */
[----:B---3--:R-:W-:-:S02]  /*11580*/  @!P0 LEA R10, P6, R202, R3, 0x2 ;  /* 0x00000003ca0a8211 */ /* 0x008fc400078c10ff */
        /* <DEDUP_REMOVED lines=9> */
[----:B------:R-:W-:Y:S02]  /*11620*/  @!P5 LEA.HI.X R5, R201, R21, R155, 0x2, P1 ;  /* 0x00000015c905d211 */ /* 0x000fe400008f149b */
        /* <DEDUP_REMOVED lines=8> */
[C---:B-1----:R-:W-:Y:S01]  /*116b0*/  @!P0 LEA R6, P5, R198.reuse, R3, 0x2 ;  /* 0x00000003c6068211 */ /* 0x042fe200078a10ff */
[----:B------:R1:W-:Y:S01]  /*116c0*/  @!P3 ST.E.64 desc[UR54][R14.64], R122 ;  /* 0x0000007a0e00b985 */ /* 0x0003e2000c101b36 */
[----:B------:R-:W-:Y:S02]  /*116d0*/  ISETP.GE.AND P3, PT, R195, UR4, PT ;  /* 0x00000004c3007c0c */ /* 0x000fe4000bf66270 */
[----:B------:R-:W-:Y:S02]  /*116e0*/  @!P0 LEA.HI.X R7, R198, R21, R152, 0x2, P5 ;  /* 0x00000015c6078211 */ /* 0x000fe400028f1498 */
[----:B------:R-:W-:Y:S02]  /*116f0*/  ISETP.GE.AND P5, PT, R193, UR4, PT ;  /* 0x00000004c1007c0c */ /* 0x000fe4000bfa6270 */
[-C--:B---3--:R-:W-:Y:S01]  /*11700*/  @!P1 LEA R8, P6, R197, R3.reuse, 0x2 ;  /* 0x00000003c5089211 */ /* 0x088fe200078c10ff */
[----:B------:R4:W-:Y:S02]  /*11710*/  @!P0 ST.E.64 desc[UR54][R6.64], R126 ;  /* 0x0000007e06008985 */ /* 0x0009e4000c101b36 */
[----:B0-----:R-:W-:-:S02]  /*11720*/  @!P4 LEA R4, P0, R196, R3, 0x2 ;  /* 0x00000003c404c211 */ /* 0x001fc400078010ff */
[----:B------:R-:W-:Y:S02]  /*11730*/  @!P1 LEA.HI.X R9, R197, R21, R20, 0x2, P6 ;  /* 0x00000015c5099211 */ /* 0x000fe400030f1414 */
[----:B------:R-:W-:Y:S02]  /*11740*/  @!P3 LEA R10, P6, R195, R3, 0x2 ;  /* 0x00000003c30ab211 */ /* 0x000fe400078c10ff */
[----:B------:R-:W-:Y:S01]  /*11750*/  @!P4 LEA.HI.X R5, R196, R21, R229, 0x2, P0 ;  /* 0x00000015c405c211 */ /* 0x000fe200000f14e5 */
        /* <DEDUP_REMOVED lines=12> */
[----:B----4-:R-:W-:-:S04]  /*11820*/  LEA R4, P0, R192, R3, 0x2 ;  /* 0x00000003c0047211 */ /* 0x010fc800078010ff */
[----:B------:R-:W-:-:S05]  /*11830*/  LEA.HI.X R5, R192, R21, R225, 0x2, P0 ;  /* 0x00000015c0057211 */ /* 0x000fca00000f14e1 */
[----:B------:R0:W-:Y:S01]  /*11840*/  ST.E.64 desc[UR54][R4.64], R150 ;  /* 0x0000009604007985 */ /* 0x0001e2000c101b36 */
[----:B------:R-:W-:Y:S05]  /*11850*/  BRA `(.L_x_5535) ;  /* 0x0000000c00fc7947 */ /* 0x000fea0003800000 */
.L_x_5529:
        /* <DEDUP_REMOVED lines=9> */
[----:B------:R-:W-:Y:S01]  /*118f0*/  UISETP.NE.U32.AND UP1, UPT, UR10, URZ, UPT ;  /* 0x0000003f0a00728c */ /* 0x000fe2000bf25070 */
[----:B------:R-:W-:Y:S02]  /*11900*/  ULDC UR4, c[0x0][0xa88] ;  /* 0x0002a20000047ab9 */ /* 0x000fe40000000800 */
[----:B------:R-:W2:Y:S01]  /*11910*/  @P1 LDG.E R9, desc[UR54][R4.64] ;  /* 0x0000003604091981 */ /* 0x000ea2000c1e1900 */
[----:B------:R-:W-:Y:S01]  /*11920*/  UISETP.NE.AND.EX UP1, UPT, UR11, URZ, UPT, UP1 ;  /* 0x0000003f0b00728c */ /* 0x000fe2000bf25310 */
[----:B------:R-:W-:-:S05]  /*11930*/  IMAD.U32 R0, RZ, RZ, UR4 ;  /* 0x00000004ff007e24 */ /* 0x000fca000f8e00ff */
[----:B------:R-:W-:-:S05]  /*11940*/  PLOP3.LUT P2, PT, PT, PT, UP1, 0x80, 0x0 ;  /* 0x000000000000781c */ /* 0x000fca0003f4f018 */
[----:B------:R-:W-:Y:S02]  /*11950*/  @UP1 ULDC.64 UR10, c[0x0][0xc08] ;  /* 0x00030200000a1ab9 */ /* 0x000fe40000000a00 */
[----:B------:R-:W-:-:S06]  /*11960*/  @UP1 UIMAD.WIDE UR10, UR44, 0x4, UR10 ;  /* 0x000000042c0a18a5 */ /* 0x000fcc000f8e020a */
[----:B------:R-:W-:Y:S02]  /*11970*/  IMAD.U32 R6, RZ, RZ, UR10 ;  /* 0x0000000aff067e24 */ /* 0x000fe4000f8e00ff */
[----:B------:R-:W-:-:S05]  /*11980*/  IMAD.U32 R7, RZ, RZ, UR11 ;  /* 0x0000000bff077e24 */ /* 0x000fca000f8e00ff */
[----:B------:R0:W5:Y:S01]  /*11990*/  @P2 LDG.E R0, desc[UR54][R6.64] ;  /* 0x0000003606002981 */ /* 0x000162000c1e1900 */
[----:B------:R-:W-:Y:S01]  /*119a0*/  UISETP.NE.AND UP1, UPT, UR9, URZ, UPT ;  /* 0x0000003f0900728c */ /* 0x000fe2000bf25270 */
[----:B------:R-:W-:Y:S01]  /*119b0*/  UMOV UR4, URZ ;  /* 0x0000003f00047c82 */ /* 0x000fe20008000000 */
[----:B------:R-:W1:Y:S09]  /*119c0*/  S2R R8, SR_TID.X ;  /* 0x0000000000087919 */ /* 0x000e720000002100 */
[----:B------:R-:W-:Y:S01]  /*119d0*/  @!UP1 ULDC UR9, c[0x0][0xad4] ;  /* 0x0002b50000099ab9 */ /* 0x000fe20000000800 */
[----:B-1----:R-:W-:-:S05]  /*119e0*/  VIADD R3, R8, 0xffffff80 ;  /* 0xffffff8008037836 */ /* 0x002fca0000000000 */
[----:B------:R-:W-:Y:S02]  /*119f0*/  ISETP.GT.AND P0, PT, R3, 0x3f, PT ;  /* 0x0000003f0300780c */ /* 0x000fe40003f04270 */
[----:B--2---:R-:W-:Y:S01]  /*11a00*/  @P1 R2UR UR4, R9 ;  /* 0x00000000090412ca */ /* 0x004fe200000e0000 */
[----:B0-----:R-:W-:-:S14]  /*11a10*/  @P2 BRA `(.L_x_5538) ;  /* 0x0000000000102947 */ /* 0x001fdc0003800000 */
[----:B------:R-:W-:Y:S05]  /*11a20*/  @!P1 BRA `(.L_x_5538) ;  /* 0x00000000000c9947 */ /* 0x000fea0003800000 */
[----:B------:R-:W2:Y:S04]  /*11a30*/  LDG.E R3, desc[UR54][R4.64] ;  /* 0x0000003604037981 */ /* 0x000ea8000c1e1900 */
[----:B-----5:R-:W2:Y:S02]  /*11a40*/  LDG.E R0, desc[UR54][R4.64+0x4] ;  /* 0x0000043604007981 */ /* 0x020ea4000c1e1900 */
[----:B--2---:R-:W-:-:S07]  /*11a50*/  IMAD.IADD R0, R0, 0x1, -R3 ;  /* 0x0000000100007824 */ /* 0x004fce00078e0a03 */
.L_x_5538:
[----:B------:R-:W-:Y:S01]  /*11a60*/  USHF.R.S32.HI UR16, URZ, 0x1f, UR44 ;  /* 0x0000001f3f107899 */ /* 0x000fe2000801142c */
[----:B------:R-:W-:Y:S01]  /*11a70*/  BSSY B1, `(.L_x_5539) ;  /* 0x000003a000017945 */ /* 0x000fe20003800000 */
[----:B------:R-:W-:Y:S02]  /*11a80*/  USHF.R.S32.HI UR24, URZ, 0x1f, UR4 ;  /* 0x0000001f3f187899 */ /* 0x000fe40008011404 */
[----:B------:R-:W-:Y:S02]  /*11a90*/  USEL UR8, UR44, URZ, !UP0 ;  /* 0x0000003f2c087287 */ /* 0x000fe4000c000000 */
[----:B------:R-:W-:Y:S01]  /*11aa0*/  USEL UR16, UR16, URZ, !UP0 ;  /* 0x0000003f10107287 */ /* 0x000fe2000c000000 */
[----:B------:R-:W-:Y:S11]  /*11ab0*/  @P0 BRA `(.L_x_5540) ;  /* 0x0000000000d40947 */ /* 0x000ff60003800000 */
[----:B------:R-:W0:Y:S01]  /*11ac0*/  LDC R9, c[0x0][0xbe8] ;  /* 0x0002fa00ff097b82 */ /* 0x000e220000000800 */
[----:B------:R-:W-:-:S05]  /*11ad0*/  IMAD.U32 R5, RZ, RZ, UR45 ;  /* 0x0000002dff057e24 */ /* 0x000fca000f8e00ff */
[----:B------:R-:W-:Y:S01]  /*11ae0*/  IADD3 R6, R5, -0x80, R8 ;  /* 0xffffff8005067810 */ /* 0x000fe20007ffe008 */
[----:B0----5:R-:W-:-:S05]  /*11af0*/  IMAD R3, R0, R9, RZ ;  /* 0x0000000900037224 */ /* 0x021fca00078e02ff */
[----:B------:R-:W-:-:S13]  /*11b00*/  ISETP.GE.AND P0, PT, R6, R3, PT ;  /* 0x000000030600720c */ /* 0x000fda0003f06270 */
[----:B------:R-:W-:Y:S05]  /*11b10*/  @P0 BRA `(.L_x_5540) ;  /* 0x0000000000bc0947 */ /* 0x000fea0003800000 */
[----:B------:R-:W-:Y:S01]  /*11b20*/  ISETP.NE.AND P0, PT, R9, 0x1, PT ;  /* 0x000000010900780c */ /* 0x000fe20003f05270 */
[----:B------:R-:W-:Y:S01]  /*11b30*/  UISETP.GT.AND UP0, UPT, UR9, 0x1, UPT ;  /* 0x000000010900788c */ /* 0x000fe2000bf04270 */
[----:B------:R-:W-:Y:S01]  /*11b40*/  UMOV UR20, 0x9b8 ;  /* 0x000009b800147882 */ /* 0x000fe20000000000 */
[----:B------:R-:W-:Y:S02]  /*11b50*/  ULOP3.LUT UR17, UR42, 0xff, URZ, 0xc0, !UPT ;  /* 0x000000ff2a117892 */ /* 0x000fe4000f8ec03f */
[----:B------:R-:W-:Y:S02]  /*11b60*/  USEL UR20, UR20, 0x978, UP0 ;  /* 0x0000097814147887 */ /* 0x000fe40008000000 */
[----:B------:R-:W-:-:S06]  /*11b70*/  USEL UR17, UR17, URZ, UP0 ;  /* 0x0000003f11117287 */ /* 0x000fcc0008000000 */
[----:B------:R-:W0:Y:S04]  /*11b80*/  @P0 LDC R3, c[0x0][0xbec] ;  /* 0x0002fb00ff030b82 */ /* 0x000e280000000800 */
[----:B------:R-:W-:Y:S01]  /*11b90*/  ULDC.64 UR10, c[0x0][UR20+0x218] ;  /* 0x00008600140a7abb */ /* 0x000fe20008000a00 */
[----:B------:R-:W-:Y:S01]  /*11ba0*/  ULDC.64 UR14, c[0x0][UR20+0x220] ;  /* 0x00008800140e7abb */ /* 0x000fe20008000a00 */
[----:B------:R-:W-:Y:S02]  /*11bb0*/  ULDC.64 UR18, c[0x0][UR20+0x228] ;  /* 0x00008a0014127abb */ /* 0x000fe40008000a00 */
[----:B------:R-:W1:Y:S01]  /*11bc0*/  @P0 LDC R5, c[0x0][0xbf0] ;  /* 0x0002fc00ff050b82 */ /* 0x000e620000000800 */
[----:B------:R-:W-:Y:S02]  /*11bd0*/  UIMAD.WIDE.U32 UR12, UR10, UR43, URZ ;  /* 0x0000002b0a0c72a5 */ /* 0x000fe4000f8e003f */
[----:B------:R-:W-:-:S02]  /*11be0*/  UIMAD UR21, UR11, UR43, URZ ;  /* 0x0000002b0b1572a4 */ /* 0x000fc4000f8e023f */
[----:B------:R-:W-:Y:S02]  /*11bf0*/  UIMAD UR15, UR15, UR8, URZ ;  /* 0x000000080f0f72a4 */ /* 0x000fe4000f8e023f */
[----:B------:R-:W-:Y:S02]  /*11c00*/  UIMAD.WIDE.U32 UR22, UR18, UR17, URZ ;  /* 0x00000011121672a5 */ /* 0x000fe4000f8e003f */
[----:B------:R-:W-:Y:S02]  /*11c10*/  UIMAD.WIDE.U32 UR10, UR14, UR8, URZ ;  /* 0x000000080e0a72a5 */ /* 0x000fe4000f8e003f */
[----:B------:R-:W-:Y:S02]  /*11c20*/  UIMAD UR17, UR19, UR17, URZ ;  /* 0x00000011131172a4 */ /* 0x000fe4000f8e023f */
[----:B------:R-:W-:Y:S02]  /*11c30*/  UIMAD UR15, UR14, UR16, UR15 ;  /* 0x000000100e0f72a4 */ /* 0x000fe4000f8e020f */
[----:B------:R-:W-:Y:S01]  /*11c40*/  UIADD3 UR12, UP1, UP2, UR10, UR12, UR4 ;  /* 0x0000000c0a0c7290 */ /* 0x000fe2000fa3e004 */
[----:B0-----:R-:W-:Y:S01]  /*11c50*/  @P0 IMAD.HI.U32 R4, R6, R3, RZ ;  /* 0x0000000306040227 */ /* 0x001fe200078e00ff */
[----:B------:R-:W-:-:S02]  /*11c60*/  UIADD3 UR17, UR23, UR17, URZ ;  /* 0x0000001117117290 */ /* 0x000fc4000fffe03f */
[----:B------:R-:W-:Y:S01]  /*11c70*/  UIADD3 UR21, UR13, UR21, URZ ;  /* 0x000000150d157290 */ /* 0x000fe2000fffe03f */
[----:B------:R-:W-:Y:S01]  /*11c80*/  IMAD.MOV.U32 R3, RZ, RZ, R6 ;  /* 0x000000ffff037224 */ /* 0x000fe200078e0006 */
[----:B------:R-:W-:Y:S02]  /*11c90*/  UIADD3 UR15, UR11, UR15, URZ ;  /* 0x0000000f0b0f7290 */ /* 0x000fe4000fffe03f */
[----:B------:R-:W-:Y:S01]  /*11ca0*/  IMAD.U32 R8, RZ, RZ, UR17 ;  /* 0x00000011ff087e24 */ /* 0x000fe2000f8e00ff */
[----:B-1----:R-:W-:Y:S01]  /*11cb0*/  @P0 SHF.R.U32.HI R3, RZ, R5, R4 ;  /* 0x00000005ff030219 */ /* 0x002fe20000011604 */
[----:B------:R-:W-:Y:S01]  /*11cc0*/  IMAD.U32 R4, RZ, RZ, UR22 ;  /* 0x00000016ff047e24 */ /* 0x000fe2000f8e00ff */
[----:B------:R-:W-:Y:S01]  /*11cd0*/  ULDC.64 UR10, c[0x0][UR20+0x210] ;  /* 0x00008400140a7abb */ /* 0x000fe20008000a00 */
        /* <DEDUP_REMOVED lines=19> */
.L_x_5540:
[----:B------:R-:W-:Y:S05]  /*11e10*/  BSYNC B1 ;  /* 0x0000000000017941 */ /* 0x000fea0003800000 */
.L_x_5539:
[----:B------:R-:W-:-:S06]  /*11e20*/  UISETP.GT.AND UP0, UPT, UR9, 0x1, UPT ;  /* 0x000000010900788c */ /* 0x000fcc000bf04270 */
[----:B------:R-:W-:-:S13]  /*11e30*/  PLOP3.LUT P0, PT, PT, PT, UP0, 0x80, 0x0 ;  /* 0x000000000000781c */ /* 0x000fda0003f0f008 */
[----:B------:R-:W-:Y:S05]  /*11e40*/  @P0 BRA `(.L_x_5535) ;  /* 0x0000000800800947 */ /* 0x000fea0003800000 */
[----:B------:R-:W1:Y:S01]  /*11e50*/  LDC R11, c[0x0][0xbe8] ;  /* 0x0002fa00ff0b7b82 */ /* 0x000e620000000800 */
[C---:B------:R-:W-:Y:S01]  /*11e60*/  VIADD R37, R19.reuse, 0x40 ;  /* 0x0000004013257836 */ /* 0x040fe20000000000 */
[----:B------:R-:W-:Y:S01]  /*11e70*/  ULDC UR14, c[0x0][0xac8] ;  /* 0x0002b200000e7ab9 */ /* 0x000fe20000000800 */
[----:B------:R-:W-:Y:S01]  /*11e80*/  ULDC.64 UR12, c[0x0][0xaa0] ;  /* 0x0002a800000c7ab9 */ /* 0x000fe20000000a00 */
[----:B------:R-:W-:Y:S01]  /*11e90*/  ISETP.GE.AND P2, PT, R19, UR14, PT ;  /* 0x0000000e13007c0c */ /* 0x000fe2000bf46270 */
[----:B------:R-:W-:Y:S01]  /*11ea0*/  UIMAD UR9, UR24, UR12, URZ ;  /* 0x0000000c180972a4 */ /* 0x000fe2000f8e023f */
[----:B------:R-:W-:Y:S01]  /*11eb0*/  ISETP.GE.AND P1, PT, R37, UR14, PT ;  /* 0x0000000e25007c0c */ /* 0x000fe2000bf26270 */
[----:B------:R-:W-:Y:S01]  /*11ec0*/  UIMAD.WIDE.U32 UR10, UR4, UR12, URZ ;  /* 0x0000000c040a72a5 */ /* 0x000fe2000f8e003f */
[----:B0-----:R-:W-:Y:S01]  /*11ed0*/  SEL R3, RZ, 0x1, P2 ;  /* 0x00000001ff037807 */ /* 0x001fe20001000000 */
[----:B------:R-:W-:Y:S01]  /*11ee0*/  UIMAD UR9, UR4, UR13, UR9 ;  /* 0x0000000d040972a4 */ /* 0x000fe2000f8e0209 */
[----:B------:R-:W-:Y:S01]  /*11ef0*/  SEL R4, RZ, 0xffffffff, P1 ;  /* 0xffffffffff047807 */ /* 0x000fe20000800000 */
[C---:B------:R-:W-:Y:S01]  /*11f00*/  VIADD R39, R19.reuse, 0x80 ;  /* 0x0000008013277836 */ /* 0x040fe20000000000 */
[----:B------:R-:W-:Y:S01]  /*11f10*/  ULDC.64 UR12, c[0x0][0xae8] ;  /* 0x0002ba00000c7ab9 */ /* 0x000fe20000000a00 */
[----:B------:R-:W-:Y:S01]  /*11f20*/  UIADD3 UR11, UR11, UR9, URZ ;  /* 0x000000090b0b7290 */ /* 0x000fe2000fffe03f */
[----:B------:R-:W-:Y:S01]  /*11f30*/  VIADD R27, R19, 0xc0 ;  /* 0x000000c0131b7836 */ /* 0x000fe20000000000 */
[----:B------:R-:W-:Y:S01]  /*11f40*/  BSSY B1, `(.L_x_5541) ;  /* 0x000006c000017945 */ /* 0x000fe20003800000 */
[----:B------:R-:W-:Y:S01]  /*11f50*/  IMAD.SHL.U32 R4, R4, 0x2, RZ ;  /* 0x0000000204047824 */ /* 0x000fe200078e00ff */
[----:B------:R-:W-:Y:S01]  /*11f60*/  ISETP.GE.AND P1, PT, R39, UR14, PT ;  /* 0x0000000e27007c0c */ /* 0x000fe2000bf26270 */
[----:B------:R-:W-:Y:S01]  /*11f70*/  UIMAD.WIDE.U32 UR10, UR43, UR12, UR10 ;  /* 0x0000000c2b0a72a5 */ /* 0x000fe2000f8e000a */
[C---:B------:R-:W-:Y:S01]  /*11f80*/  VIADD R31, R19.reuse, 0x100 ;  /* 0x00000100131f7836 */ /* 0x040fe20000000000 */
[----:B------:R-:W-:Y:S01]  /*11f90*/  SHF.R.S32.HI R34, RZ, 0x1f, R37 ;  /* 0x0000001fff227819 */ /* 0x000fe20000011425 */
[----:B------:R-:W-:Y:S01]  /*11fa0*/  VIADD R35, R19, 0x140 ;  /* 0x0000014013237836 */ /* 0x000fe20000000000 */
[----:B------:R-:W-:Y:S01]  /*11fb0*/  LOP3.LUT R6, R4, 0x2, R3, 0xe2, !PT ;  /* 0x0000000204067812 */ /* 0x000fe200078ee203 */
[----:B------:R-:W-:Y:S01]  /*11fc0*/  IMAD R3, R191, 0x20, R223 ;  /* 0x00000020bf037824 */ /* 0x000fe200078e02df */
[----:B-1----:R-:W-:Y:S01]  /*11fd0*/  ISETP.NE.AND P0, PT, R11, 0x1, PT ;  /* 0x000000010b00780c */ /* 0x002fe20003f05270 */
[----:B------:R-:W-:Y:S01]  /*11fe0*/  UIMAD UR11, UR43, UR13, UR11 ;  /* 0x0000000d2b0b72a4 */ /* 0x000fe2000f8e020b */
[----:B------:R-:W-:Y:S01]  /*11ff0*/  VIADD R33, R19, 0x180 ;  /* 0x0000018013217836 */ /* 0x000fe20000000000 */
[----:B------:R-:W-:Y:S01]  /*12000*/  SHF.R.S32.HI R30, RZ, 0x1f, R31 ;  /* 0x0000001fff1e7819 */ /* 0x000fe2000001141f */
[----:B------:R-:W-:Y:S01]  /*12010*/  VIADD R8, R3, UR45 ;  /* 0x0000002d03087c36 */ /* 0x000fe20008000000 */
[----:B------:R-:W-:Y:S01]  /*12020*/  SEL R3, RZ, 0xffffffff, P1 ;  /* 0xffffffffff037807 */ /* 0x000fe20000800000 */
[----:B------:R-:W-:Y:S01]  /*12030*/  ULDC.64 UR12, c[0x0][0xaf0] ;  /* 0x0002bc00000c7ab9 */ /* 0x000fe20000000a00 */
[----:B------:R-:W-:Y:S01]  /*12040*/  ISETP.GE.AND P1, PT, R27, UR14, PT ;  /* 0x0000000e1b007c0c */ /* 0x000fe2000bf26270 */
[----:B------:R-:W-:Y:S01]  /*12050*/  UIMAD UR16, UR16, UR12, URZ ;  /* 0x0000000c101072a4 */ /* 0x000fe2000f8e023f */
[----:B-----5:R-:W-:Y:S01]  /*12060*/  IMAD R25, R0, R11, RZ ;  /* 0x0000000b00197224 */ /* 0x020fe200078e02ff */
[----:B------:R-:W-:Y:S01]  /*12070*/  SHF.R.S32.HI R32, RZ, 0x1f, R33 ;  /* 0x0000001fff207819 */ /* 0x000fe20000011421 */
[----:B------:R-:W-:Y:S01]  /*12080*/  IMAD.SHL.U32 R9, R3, 0x4, RZ ;  /* 0x0000000403097824 */ /* 0x000fe200078e00ff */
[----:B------:R-:W-:Y:S01]  /*12090*/  UIMAD UR4, UR8, UR13, UR16 ;  /* 0x0000000d080472a4 */ /* 0x000fe2000f8e0210 */
[----:B------:R-:W0:Y:S01]  /*120a0*/  @P0 LDC R5, c[0x0][0xbec] ;  /* 0x0002fb00ff050b82 */ /* 0x000e220000000800 */
[----:B------:R-:W-:Y:S01]  /*120b0*/  IMAD.MOV.U32 R3, RZ, RZ, R8 ;  /* 0x000000ffff037224 */ /* 0x000fe200078e0008 */
[----:B------:R-:W-:Y:S01]  /*120c0*/  UIMAD.WIDE.U32 UR8, UR8, UR12, UR10 ;  /* 0x0000000c080872a5 */ /* 0x000fe2000f8e000a */
[----:B------:R-:W-:Y:S01]  /*120d0*/  LOP3.LUT R6, R9, 0x4, R6, 0xe2, !PT ;  /* 0x0000000409067812 */ /* 0x000fe200078ee206 */
[----:B------:R-:W-:Y:S01]  /*120e0*/  VIADD R26, R223, UR45 ;  /* 0x0000002ddf1a7c36 */ /* 0x000fe20008000000 */
[----:B------:R-:W-:Y:S01]  /*120f0*/  SHF.R.S32.HI R36, RZ, 0x1f, R39 ;  /* 0x0000001fff247819 */ /* 0x000fe20000011427 */
[----:B------:R-:W-:Y:S01]  /*12100*/  UIADD3 UR4, UR9, UR4, URZ ;  /* 0x0000000409047290 */ /* 0x000fe2000fffe03f */
[----:B------:R-:W-:Y:S01]  /*12110*/  VIADD R29, R19, 0x1c0 ;  /* 0x000001c0131d7836 */ /* 0x000fe20000000000 */
[----:B------:R-:W1:Y:S01]  /*12120*/  @P0 LDC R7, c[0x0][0xbf0] ;  /* 0x0002fc00ff070b82 */ /* 0x000e620000000800 */
[----:B------:R-:W-:-:S02]  /*12130*/  SHF.R.S32.HI R38, RZ, 0x1f, R35 ;  /* 0x0000001fff267819 */ /* 0x000fc40000011423 */
[----:B------:R-:W-:Y:S02]  /*12140*/  SHF.R.S32.HI R40, RZ, 0x1f, R27 ;  /* 0x0000001fff287819 */ /* 0x000fe4000001141b */
[----:B------:R-:W-:Y:S01]  /*12150*/  SHF.R.S32.HI R28, RZ, 0x1f, R29 ;  /* 0x0000001fff1c7819 */ /* 0x000fe2000001141d */
[----:B0-----:R-:W-:Y:S01]  /*12160*/  @P0 IMAD.HI.U32 R4, R8, R5, RZ ;  /* 0x0000000508040227 */ /* 0x001fe200078e00ff */
[----:B------:R-:W-:Y:S02]  /*12170*/  SEL R5, RZ, 0xffffffff, P1 ;  /* 0xffffffffff057807 */ /* 0x000fe40000800000 */
[----:B------:R-:W-:-:S04]  /*12180*/  ISETP.GE.AND P1, PT, R29, UR14, PT ;  /* 0x0000000e1d007c0c */ /* 0x000fc8000bf26270 */
[----:B------:R-:W-:Y:S02]  /*12190*/  SEL R0, RZ, 0x80, P1 ;  /* 0x00000080ff007807 */ /* 0x000fe40000800000 */
[----:B-1----:R-:W-:Y:S01]  /*121a0*/  @P0 SHF.R.U32.HI R3, RZ, R7, R4 ;  /* 0x00000007ff030219 */ /* 0x002fe20000011604 */
[----:B------:R-:W-:Y:S01]  /*121b0*/  IMAD.SHL.U32 R7, R5, 0x8, RZ ;  /* 0x0000000805077824 */ /* 0x000fe200078e00ff */
[----:B------:R-:W-:Y:S01]  /*121c0*/  ISETP.GE.AND P0, PT, R31, UR14, PT ;  /* 0x0000000e1f007c0c */ /* 0x000fe2000bf06270 */
[----:B------:R-:W-:Y:S02]  /*121d0*/  IMAD.U32 R4, RZ, RZ, UR8 ;  /* 0x00000008ff047e24 */ /* 0x000fe4000f8e00ff */
[----:B------:R-:W-:Y:S01]  /*121e0*/  IMAD.U32 R5, RZ, RZ, UR9 ;  /* 0x00000009ff057e24 */ /* 0x000fe2000f8e00ff */
[----:B------:R-:W-:Y:S01]  /*121f0*/  LOP3.LUT R10, R7, 0x8, R6, 0xe2, !PT ;  /* 0x00000008070a7812 */ /* 0x000fe200078ee206 */
[--C-:B------:R-:W-:Y:S01]  /*12200*/  IMAD.MOV R7, RZ, RZ, -R3.reuse ;  /* 0x000000ffff077224 */ /* 0x100fe200078e0a03 */
[----:B------:R-:W-:Y:S01]  /*12210*/  SHF.R.S32.HI R6, RZ, 0x1f, R3 ;  /* 0x0000001fff067819 */ /* 0x000fe20000011403 */
[----:B------:R-:W-:Y:S01]  /*12220*/  ULDC.64 UR8, c[0x0][0xae0] ;  /* 0x0002b80000087ab9 */ /* 0x000fe20000000a00 */
[----:B------:R-:W-:Y:S01]  /*12230*/  SEL R9, RZ, 0xffffffff, P0 ;  /* 0xffffffffff097807 */ /* 0x000fe20000000000 */
[----:B------:R-:W-:Y:S01]  /*12240*/  IMAD.U32 R5, RZ, RZ, UR4 ;  /* 0x00000004ff057e24 */ /* 0x000fe2000f8e00ff */
[----:B------:R-:W-:Y:S01]  /*12250*/  ISETP.GE.AND P0, PT, R35, UR14, PT ;  /* 0x0000000e23007c0c */ /* 0x000fe2000bf06270 */
[----:B------:R-:W-:-:S02]  /*12260*/  IMAD R6, R6, UR8, RZ ;  /* 0x0000000806067c24 */ /* 0x000fc4000f8e02ff */
[----:B------:R-:W-:Y:S01]  /*12270*/  IMAD R7, R11, R7, R8 ;  /* 0x000000070b077224 */ /* 0x000fe200078e0208 */
[----:B------:R-:W-:Y:S01]  /*12280*/  SEL R8, RZ, 0xffffffff, P0 ;  /* 0xffffffffff087807 */ /* 0x000fe20000000000 */
[----:B------:R-:W-:Y:S01]  /*12290*/  IMAD.SHL.U32 R13, R9, 0x10, RZ ;  /* 0x00000010090d7824 */ /* 0x000fe200078e00ff */
[----:B------:R-:W-:Y:S01]  /*122a0*/  ISETP.GE.AND P0, PT, R33, UR14, PT ;  /* 0x0000000e21007c0c */ /* 0x000fe2000bf06270 */
[C---:B------:R-:W-:Y:S02]  /*122b0*/  IMAD R9, R3.reuse, UR9, R6 ;  /* 0x0000000903097c24 */ /* 0x040fe4000f8e0206 */
[----:B------:R-:W-:Y:S01]  /*122c0*/  IMAD.WIDE.U32 R4, R3, UR8, R4 ;  /* 0x0000000803047c25 */ /* 0x000fe2000f8e0004 */
[----:B------:R-:W-:Y:S01]  /*122d0*/  SHF.R.S32.HI R3, RZ, 0x1f, R7 ;  /* 0x0000001fff037819 */ /* 0x000fe20000011407 */
[----:B------:R-:W-:Y:S01]  /*122e0*/  ULDC.64 UR8, c[0x0][0xad8] ;  /* 0x0002b60000087ab9 */ /* 0x000fe20000000a00 */
[----:B------:R-:W-:Y:S01]  /*122f0*/  LOP3.LUT R10, R13, 0x10, R10, 0xe2, !PT ;  /* 0x000000100d0a7812 */ /* 0x000fe200078ee20a */
[----:B------:R-:W-:-:S02]  /*12300*/  IMAD.IADD R5, R5, 0x1, R9 ;  /* 0x0000000105057824 */ /* 0x000fc400078e0209 */
[----:B------:R-:W-:Y:S02]  /*12310*/  IMAD R6, R3, UR8, RZ ;  /* 0x0000000803067c24 */ /* 0x000fe4000f8e02ff */
[----:B------:R-:W-:-:S04]  /*12320*/  IMAD.WIDE.U32 R4, R7, UR8, R4 ;  /* 0x0000000807047c25 */ /* 0x000fc8000f8e0004 */
[----:B------:R-:W-:Y:S01]  /*12330*/  IMAD R3, R7, UR9, R6 ;  /* 0x0000000907037c24 */ /* 0x000fe2000f8e0206 */
[----:B------:R-:W-:Y:S01]  /*12340*/  ULDC.64 UR8, c[0x0][0xa80] ;  /* 0x0002a00000087ab9 */ /* 0x000fe20000000a00 */
[----:B------:R-:W-:Y:S01]  /*12350*/  SEL R7, RZ, 0x40, P0 ;  /* 0x00000040ff077807 */ /* 0x000fe20000000000 */
[----:B------:R-:W-:Y:S01]  /*12360*/  IMAD.SHL.U32 R9, R8, 0x20, RZ ;  /* 0x0000002008097824 */ /* 0x000fe200078e00ff */
[----:B------:R-:W-:Y:S01]  /*12370*/  LEA R20, P0, R4, UR8, 0x1 ;  /* 0x0000000804147c11 */ /* 0x000fe2000f8008ff */
[----:B------:R-:W-:-:S03]  /*12380*/  IMAD.IADD R3, R5, 0x1, R3 ;  /* 0x0000000105037824 */ /* 0x000fc600078e0203 */
[----:B------:R-:W-:Y:S01]  /*12390*/  LOP3.LUT R10, R9, 0x20, R10, 0xe2, !PT ;  /* 0x00000020090a7812 */ /* 0x000fe200078ee20a */
[----:B------:R0:W1:Y:S01]  /*123a0*/  SHFL.IDX PT, R6, R20, RZ, 0x181f ;  /* 0x00181fff14067589 */ /* 0x00006200000e0000 */
[----:B------:R-:W-:Y:S02]  /*123b0*/  LEA.HI.X R3, R4, UR9, R3, 0x1, P0 ;  /* 0x0000000904037c11 */ /* 0x000fe400080f0c03 */
[----:B------:R-:W-:Y:S02]  /*123c0*/  ISETP.GE.AND P0, PT, R26, R25, PT ;  /* 0x000000191a00720c */ /* 0x000fe40003f06270 */
[----:B------:R-:W-:Y:S02]  /*123d0*/  LOP3.LUT R21, R10, R7, RZ, 0xfc, !PT ;  /* 0x000000070a157212 */ /* 0x000fe400078efcff */
[----:B------:R0:W2:Y:S02]  /*123e0*/  SHFL.IDX PT, R7, R3, RZ, 0x181f ;  /* 0x00181fff03077589 */ /* 0x0000a400000e0000 */
        /* <DEDUP_REMOVED lines=33> */
.L_x_5542:
[----:B------:R-:W-:Y:S05]  /*12600*/  BSYNC B1 ;  /* 0x0000000000017941 */ /* 0x000fea0003800000 */
.L_x_5541:
        /* <DEDUP_REMOVED lines=9> */
[----:B------:R-:W-:-:S05]  /*126a0*/  ISETP.GE.AND P2, PT, R31, UR14, PT ;  /* 0x0000000e1f007c0c */ /* 0x000fca000bf46270 */
[----:B-1-3--:R-:W-:Y:S02]  /*126b0*/  @!P1 IMAD.WIDE R4, R19, 0x2, R6 ;  /* 0x0000000213049825 */ /* 0x00afe400078e0206 */
[-C--:B------:R-:W-:Y:S02]  /*126c0*/  @!P5 LEA R8, P0, R37, R6.reuse, 0x1 ;  /* 0x000000062508d211 */ /* 0x080fe400078008ff */
        /* <DEDUP_REMOVED lines=24> */
.L_x_5535:
[----:B------:R-:W-:Y:S05]  /*12850*/  BSYNC B0 ;  /* 0x0000000000007941 */ /* 0x000fea0003800000 */
.L_x_5528:
[----:B------:R-:W-:Y:S02]  /*12860*/  ULDC UR4, c[0x0][0xc3c] ;  /* 0x00030f0000047ab9 */ /* 0x000fe40000000800 */
[----:B------:R-:W-:-:S06]  /*12870*/  UISETP.GE.AND UP0, UPT, UR6, UR4, UPT ;  /* 0x000000040600728c */ /* 0x000fcc000bf06270 */
[----:B------:R-:W-:-:S13]  /*12880*/  PLOP3.LUT P0, PT, PT, PT, UP0, 0x80, 0x0 ;  /* 0x000000000000781c */ /* 0x000fda0003f0f008 */
[----:B------:R-:W-:Y:S05]  /*12890*/  @!P0 BRA `(.L_x_5543) ;  /* 0xfffffee800808947 */ /* 0x000fea000383ffff */
[----:B------:R-:W-:Y:S05]  /*128a0*/  EXIT ;  /* 0x000000000000794d */ /* 0x000fea0003800000 */
.L_x_5419:
        /* <DEDUP_REMOVED lines=16> */
.L_x_5544:
        /* <DEDUP_REMOVED lines=43> */
.L_x_5548:
        /* <DEDUP_REMOVED lines=35> */
.L_x_5546:
        /* <DEDUP_REMOVED lines=13> */
.L_x_5549:
        /* <DEDUP_REMOVED lines=62> */
.L_x_5550:
        /* <DEDUP_REMOVED lines=61> */
.L_x_5551:
[----:B------:R-:W-:-:S05]  /*13710*/  LOP3.LUT R25, RZ, R2, RZ, 0x33, !PT ;  /* 0x00000002ff197212 */ /* 0x000fca00078e33ff */
[----:B------:R-:W-:Y:S01]  /*13720*/  IMAD.IADD R25, R6, 0x1, R25 ;  /* 0x0000000106197824 */ /* 0x000fe200078e0219 */
[----:B------:R-:W-:Y:S06]  /*13730*/  BRA `(.L_x_5552) ;  /* 0x0000000000147947 */ /* 0x000fec0003800000 */
.L_x_5547:
[----:B------:R-:W-:Y:S01]  /*13740*/  ULDC UR4, c[0x0][0xc3c] ;  /* 0x00030f0000047ab9 */ /* 0x000fe20000000800 */
[----:B------:R-:W-:Y:S02]  /*13750*/  IMAD.MOV.U32 R25, RZ, RZ, RZ ;  /* 0x000000ffff197224 */ /* 0x000fe400078e00ff */
[----:B------:R-:W-:Y:S02]  /*13760*/  IMAD.U32 R24, RZ, RZ, UR6 ;  /* 0x00000006ff187e24 */ /* 0x000fe4000f8e00ff */
[----:B------:R-:W-:Y:S02]  /*13770*/  IMAD.MOV.U32 R26, RZ, RZ, RZ ;  /* 0x000000ffff1a7224 */ /* 0x000fe400078e00ff */
[----:B------:R-:W-:-:S07]  /*13780*/  IMAD.U32 R27, RZ, RZ, UR4 ;  /* 0x00000004ff1b7e24 */ /* 0x000fce000f8e00ff */
.L_x_5552:
[----:B------:R-:W-:-:S13]  /*13790*/  ISETP.NE.AND P0, PT, R7, RZ, PT ;  /* 0x000000ff0700720c */ /* 0x000fda0003f05270 */
[----:B------:R-:W0:Y:S01]  /*137a0*/  @!P0 S2R R3, SR_CgaCtaId ;  /* 0x0000000000038919 */ /* 0x000e220000008800 */
[----:B------:R-:W-:-:S04]  /*137b0*/  @!P0 MOV R2, 0x400 ;  /* 0x0000040000028802 */ /* 0x000fc80000000f00 */
[----:B0-----:R-:W-:-:S05]  /*137c0*/  @!P0 LEA R2, R3, R2, 0x18 ;  /* 0x0000000203028211 */ /* 0x001fca00078ec0ff */
[----:B------:R1:W-:Y:S01]  /*137d0*/  @!P0 STS.128 [R2+0x28cd0], R24 ;  /* 0x028cd01802008388 */ /* 0x0003e20000000c00 */
[----:B------:R-:W-:Y:S06]  /*137e0*/  BAR.ARV 0x5, 0x180 ;  /* 0x0146000000007b1d */ /* 0x000fec0000002000 */
.L_x_5545:
        /* <DEDUP_REMOVED lines=9> */
[----:B------:R-:W-:Y:S01]  /*13880*/  LOP3.LUT R4, R0, 0x7f, RZ, 0xc0, !PT ;  /* 0x0000007f00047812 */ /* 0x000fe200078ec0ff */
[----:B------:R1:W-:Y:S01]  /*13890*/  STL [R1+0x10], RZ ;  /* 0x000010ff01007387 */ /* 0x0003e20000100800 */
[----:B------:R-:W-:Y:S01]  /*138a0*/  BSSY B8, `(.L_x_5553) ;  /* 0x0000516000087945 */ /* 0x000fe20003800000 */
[----:B------:R-:W-:Y:S01]  /*138b0*/  LOP3.LUT R3, R2, 0x1f8, RZ, 0xc0, !PT ;  /* 0x000001f802037812 */ /* 0x000fe200078ec0ff */
[----:B------:R-:W-:Y:S01]  /*138c0*/  IMAD.MOV.U32 R22, RZ, RZ, 0x1 ;  /* 0x00000001ff167424 */ /* 0x000fe200078e00ff */
[----:B------:R-:W-:Y:S01]  /*138d0*/  SHF.R.U32.HI R37, RZ, 0x3, R4 ;  /* 0x00000003ff257819 */ /* 0x000fe20000011604 */
[----:B------:R-:W-:Y:S01]  /*138e0*/  IMAD.MOV.U32 R18, RZ, RZ, RZ ;  /* 0x000000ffff127224 */ /* 0x000fe200078e00ff */
[----:B------:R-:W-:Y:S01]  /*138f0*/  LOP3.LUT R3, R3, 0x38, R0, 0x78, !PT ;  /* 0x0000003803037812 */ /* 0x000fe200078e7800 */
[----:B------:R-:W-:Y:S01]  /*13900*/  IMAD.SHL.U32 R0, R0, 0x10, RZ ;  /* 0x0000001000007824 */ /* 0x000fe200078e00ff */
        /* <DEDUP_REMOVED lines=16> */
.L_x_5624:
        /* <DEDUP_REMOVED lines=10> */
[----:B-1----:R-:W-:Y:S01]  /*13ab0*/  IMAD.MOV.U32 R0, RZ, RZ, RZ ;  /* 0x000000ffff007224 */ /* 0x002fe200078e00ff */
        /* <DEDUP_REMOVED lines=10> */
[----:B--2---:R-:W2:Y:S01]  /*13b60*/  @P2 LDG.E R0, desc[UR54][R2.64] ;  /* 0x0000003602002981 */ /* 0x004ea2000c1e1900 */
[----:B-1----:R-:W-:-:S05]  /*13b70*/  @P1 IMAD.WIDE R4, R27, 0x4, R4 ;  /* 0x000000041b041825 */ /* 0x002fca00078e0204 */
        /* <DEDUP_REMOVED lines=8> */
[----:B--2---:R0:W-:Y:S01]  /*13c00*/  STL [R1], R0 ;  /* 0x0000000001007387 */ /* 0x0041e20000100800 */
[----:B---3--:R-:W-:Y:S05]  /*13c10*/  @P1 BRA `(.L_x_5554) ;  /* 0x0000000000181947 */ /* 0x008fea0003800000 */
[----:B------:R-:W-:Y:S02]  /*13c20*/  ULDC UR4, c[0x0][0x288] ;  /* 0x0000a20000047ab9 */ /* 0x000fe40000000800 */
[----:B-----5:R-:W-:Y:S01]  /*13c30*/  IMAD.U32 R36, RZ, RZ, UR4 ;  /* 0x00000004ff247e24 */ /* 0x020fe2000f8e00ff */
[----:B------:R-:W-:Y:S06]  /*13c40*/  @!P2 BRA `(.L_x_5554) ;  /* 0x00000000000ca947 */ /* 0x000fec0003800000 */
[----:B0-----:R-:W2:Y:S04]  /*13c50*/  LDG.E R5, desc[UR54][R2.64] ;  /* 0x0000003602057981 */ /* 0x001ea8000c1e1900 */
[----:B------:R-:W2:Y:S02]  /*13c60*/  LDG.E R36, desc[UR54][R2.64+0x4] ;  /* 0x0000043602247981 */ /* 0x000ea4000c1e1900 */
[----:B--2---:R-:W-:-:S07]  /*13c70*/  IMAD.IADD R36, R36, 0x1, -R5 ;  /* 0x0000000124247824 */ /* 0x004fce00078e0a05 */
.L_x_5554:
[----:B------:R-:W-:Y:S02]  /*13c80*/  ULDC.64 UR4, c[0x0][0xa20] ;  /* 0x0002880000047ab9 */ /* 0x000fe40000000a00 */
[----:B------:R-:W-:-:S04]  /*13c90*/  ISETP.NE.U32.AND P0, PT, RZ, UR4, PT ;  /* 0x00000004ff007c0c */ /* 0x000fc8000bf05070 */
[----:B------:R-:W-:-:S13]  /*13ca0*/  ISETP.NE.AND.EX P0, PT, RZ, UR5, PT, P0 ;  /* 0x00000005ff007c0c */ /* 0x000fda000bf05300 */
[----:B------:R-:W-:Y:S05]  /*13cb0*/  @!P0 BRA `(.L_x_5555) ;  /* 0x0000000000108947 */ /* 0x000fea0003800000 */
[----:B------:R-:W1:Y:S02]  /*13cc0*/  LDC.64 R2, c[0x0][0xa20] ;  /* 0x00028800ff027b82 */ /* 0x000e640000000a00 */
[----:B-1----:R-:W-:-:S05]  /*13cd0*/  IMAD.WIDE R2, R27, 0x4, R2 ;  /* 0x000000041b027825 */ /* 0x002fca00078e0202 */
[----:B------:R1:W5:Y:S01]  /*13ce0*/  LDG.E R28, desc[UR54][R2.64] ;  /* 0x00000036021c7981 */ /* 0x000362000c1e1900 */
[----:B------:R-:W-:Y:S05]  /*13cf0*/  BRA `(.L_x_5556) ;  /* 0x0000000000247947 */ /* 0x000fea0003800000 */
.L_x_5555:
[----:B------:R-:W-:Y:S02]  /*13d00*/  ULDC.64 UR4, c[0x0][0xa08] ;  /* 0x0002820000047ab9 */ /* 0x000fe40000000a00 */
[----:B------:R-:W-:-:S04]  /*13d10*/  ISETP.NE.U32.AND P0, PT, RZ, UR4, PT ;  /* 0x00000004ff007c0c */ /* 0x000fc8000bf05070 */
[----:B------:R-:W-:-:S13]  /*13d20*/  ISETP.NE.AND.EX P0, PT, RZ, UR5, PT, P0 ;  /* 0x00000005ff007c0c */ /* 0x000fda000bf05300 */
[----:B------:R-:W-:Y:S05]  /*13d30*/  @!P0 BRA `(.L_x_5556) ;  /* 0x0000000000148947 */ /* 0x000fea0003800000 */
[----:B------:R-:W1:Y:S02]  /*13d40*/  LDC.64 R2, c[0x0][0xa08] ;  /* 0x00028200ff027b82 */ /* 0x000e640000000a00 */
[----:B-1----:R-:W-:-:S05]  /*13d50*/  IMAD.WIDE R2, R27, 0x4, R2 ;  /* 0x000000041b027825 */ /* 0x002fca00078e0202 */
[----:B------:R-:W2:Y:S04]  /*13d60*/  LDG.E R28, desc[UR54][R2.64] ;  /* 0x00000036021c7981 */ /* 0x000ea8000c1e1900 */
[----:B0-----:R-:W2:Y:S02]  /*13d70*/  LDG.E R5, desc[UR54][R2.64+0x4] ;  /* 0x0000043602057981 */ /* 0x001ea4000c1e1900 */
[----:B--2---:R-:W-:-:S07]  /*13d80*/  IMAD.IADD R28, R5, 0x1, -R28 ;  /* 0x00000001051c7824 */ /* 0x004fce00078e0a1c */
.L_x_5556:
[----:B0-----:R-:W0:Y:S01]  /*13d90*/  LDC R0, c[0x0][0x448] ;  /* 0x00011200ff007b82 */ /* 0x001e220000000800 */
[----:B------:R-:W-:Y:S01]  /*13da0*/  IMAD.SHL.U32 R34, R25, 0x40, RZ ;  /* 0x0000004019227824 */ /* 0x000fe200078e00ff */
[----:B------:R-:W-:Y:S01]  /*13db0*/  LOP3.LUT R16, R16, 0xfffffeff, RZ, 0xc0, !PT ;  /* 0xfffffeff10107812 */ /* 0x000fe200078ec0ff */
[----:B-----5:R-:W-:-:S05]  /*13dc0*/  IMAD.IADD R28, R28, 0x1, -R31 ;  /* 0x000000011c1c7824 */ /* 0x020fca00078e0a1f */
[----:B-1----:R-:W1:Y:S01]  /*13dd0*/  LDC.64 R2, c[0x0][0x9e0] ;  /* 0x00027800ff027b82 */ /* 0x002e620000000a00 */
[----:B0-----:R-:W-:Y:S01]  /*13de0*/  ISETP.NE.AND P2, PT, R0, 0x1, PT ;  /* 0x000000010000780c */ /* 0x001fe20003f45270 */
[----:B------:R-:W-:Y:S01]  /*13df0*/  VIADD R0, R34, 0x3f ;  /* 0x0000003f22007836 */ /* 0x000fe20000000000 */
[----:B-1----:R-:W-:-:S11]  /*13e00*/  ISETP.GE.AND P1, PT, R3, 0x1, PT ;  /* 0x000000010300780c */ /* 0x002fd60003f26270 */
        /* <DEDUP_REMOVED lines=20> */
.L_x_5559:
[----:B------:R-:W-:-:S13]  /*13f50*/  ISETP.NE.AND P0, PT, R3, 0x1, PT ;  /* 0x000000010300780c */ /* 0x000fda0003f05270 */
[----:B------:R-:W0:Y:S02]  /*13f60*/  @P0 LDC.64 R4, c[0x0][0x9e8] ;  /* 0x00027a00ff040b82 */ /* 0x000e240000000a00 */
[----:B0-----:R-:W-:-:S05]  /*13f70*/  @P0 IMAD.HI.U32 R4, R0, R4, RZ ;  /* 0x0000000400040227 */ /* 0x001fca00078e00ff */
[----:B------:R-:W-:-:S07]  /*13f80*/  @P0 SHF.R.U32.HI R0, RZ, R5, R4 ;  /* 0x00000005ff000219 */ /* 0x000fce0000011604 */
.L_x_5560:
[----:B------:R-:W-:Y:S05]  /*13f90*/  BSYNC B0 ;  /* 0x0000000000007941 */ /* 0x000fea0003800000 */
.L_x_5558:
[----:B------:R-:W-:-:S05]  /*13fa0*/  IMAD R5, R0, R3, R3 ;  /* 0x0000000300057224 */ /* 0x000fca00078e0203 */
[----:B------:R-:W-:-:S07]  /*13fb0*/  VIMNMX R2, R2, R5, PT ;  /* 0x0000000502027248 */ /* 0x000fce0003fe0100 */
.L_x_5557:
[----:B------:R-:W0:Y:S01]  /*13fc0*/  @P2 LDC R5, c[0x0][0x44c] ;  /* 0x00011300ff052b82 */ /* 0x000e220000000800 */
[----:B------:R-:W-:Y:S01]  /*13fd0*/  VIADD R2, R2, 0x3f ;  /* 0x0000003f02027836 */ /* 0x000fe20000000000 */
[----:B------:R-:W-:-:S06]  /*13fe0*/  ULDC UR4, c[0x0][0x9dc] ;  /* 0x0002770000047ab9 */ /* 0x000fcc0000000800 */
[----:B------:R-:W1:Y:S01]  /*13ff0*/  @P2 LDC R7, c[0x0][0x450] ;  /* 0x00011400ff072b82 */ /* 0x000e620000000800 */
[----:B0-----:R-:W-:-:S04]  /*14000*/  @P2 IMAD.HI.U32 R0, R34, R5, RZ ;  /* 0x0000000522002227 */ /* 0x001fc800078e00ff */
[----:B------:R-:W-:Y:S01]  /*14010*/  IMAD.MOV.U32 R5, RZ, RZ, R34 ;  /* 0x000000ffff057224 */ /* 0x000fe200078e0022 */
[----:B-1----:R-:W-:Y:S01]  /*14020*/  @P2 SHF.R.U32.HI R5, RZ, R7, R0 ;  /* 0x00000007ff052219 */ /* 0x002fe20000011600 */
[----:B------:R-:W-:Y:S01]  /*14030*/  VIADD R0, R28, 0x3f ;  /* 0x0000003f1c007836 */ /* 0x000fe20000000000 */
[----:B------:R-:W-:Y:S02]  /*14040*/  SHF.R.S32.HI R7, RZ, 0x1f, R2 ;  /* 0x0000001fff077819 */ /* 0x000fe40000011402 */
[----:B------:R-:W-:Y:S02]  /*14050*/  IADD3 R6, R5, R28, -R36 ;  /* 0x0000001c05067210 */ /* 0x000fe40007ffe824 */
[----:B------:R-:W-:Y:S02]  /*14060*/  LEA.HI R2, R7, R2, RZ, 0x6 ;  /* 0x0000000207027211 */ /* 0x000fe400078f30ff */
[----:B------:R-:W-:Y:S02]  /*14070*/  SHF.R.S32.HI R7, RZ, 0x1f, R0 ;  /* 0x0000001fff077819 */ /* 0x000fe40000011400 */
[----:B------:R-:W-:Y:S01]  /*14080*/  SHF.R.S32.HI R9, RZ, 0x6, R2 ;  /* 0x00000006ff097819 */ /* 0x000fe20000011402 */
[----:B------:R-:W-:Y:S01]  /*14090*/  VIADD R2, R6, -UR4 ;  /* 0x8000000406027c36 */ /* 0x000fe20008000000 */
[----:B------:R-:W-:-:S04]  /*140a0*/  LEA.HI R7, R7, R0, RZ, 0x6 ;  /* 0x0000000007077211 */ /* 0x000fc800078f30ff */
[----:B------:R-:W-:-:S04]  /*140b0*/  SHF.R.S32.HI R0, RZ, 0x6, R7 ;  /* 0x00000006ff007819 */ /* 0x000fc80000011407 */
[----:B------:R-:W-:Y:S01]  /*140c0*/  VIMNMX R0, R0, R9, PT ;  /* 0x0000000900007248 */ /* 0x000fe20003fe0100 */
        /* <DEDUP_REMOVED lines=11> */
.L_x_5563:
[----:B------:R-:W-:-:S13]  /*14180*/  ISETP.NE.AND P0, PT, R3, 0x1, PT ;  /* 0x000000010300780c */ /* 0x000fda0003f05270 */
[----:B------:R-:W0:Y:S02]  /*14190*/  @P0 LDC.64 R4, c[0x0][0x9e8] ;  /* 0x00027a00ff040b82 */ /* 0x000e240000000a00 */
[----:B0-----:R-:W-:-:S05]  /*141a0*/  @P0 IMAD.HI.U32 R4, R6, R4, RZ ;  /* 0x0000000406040227 */ /* 0x001fca00078e00ff */
[----:B------:R-:W-:-:S07]  /*141b0*/  @P0 SHF.R.U32.HI R6, RZ, R5, R4 ;  /* 0x00000005ff060219 */ /* 0x000fce0000011604 */
.L_x_5564:
[----:B------:R-:W-:Y:S05]  /*141c0*/  BSYNC B0 ;  /* 0x0000000000007941 */ /* 0x000fea0003800000 */
.L_x_5562:
[----:B------:R-:W-:-:S05]  /*141d0*/  IMAD R3, R6, R3, RZ ;  /* 0x0000000306037224 */ /* 0x000fca00078e02ff */
[----:B------:R-:W-:-:S07]  /*141e0*/  VIMNMX R2, R2, R3, !PT ;  /* 0x0000000302027248 */ /* 0x000fce0007fe0100 */
.L_x_5561:
[----:B------:R-:W-:Y:S01]  /*141f0*/  SHF.R.S32.HI R3, RZ, 0x1f, R2 ;  /* 0x0000001fff037819 */ /* 0x000fe20000011402 */
[----:B------:R-:W-:Y:S03]  /*14200*/  BSSY B0, `(.L_x_5565) ;  /* 0x000002a000007945 */ /* 0x000fe60003800000 */
[----:B------:R-:W-:Y:S02]  /*14210*/  LEA.HI R3, R3, R2, RZ, 0x6 ;  /* 0x0000000203037211 */ /* 0x000fe400078f30ff */
[----:B------:R-:W-:Y:S02]  /*14220*/  LOP3.LUT R2, R26, 0xff000000, RZ, 0xc0, !PT ;  /* 0xff0000001a027812 */ /* 0x000fe400078ec0ff */
[----:B------:R-:W-:-:S04]  /*14230*/  SHF.R.S32.HI R3, RZ, 0x6, R3 ;  /* 0x00000006ff037819 */ /* 0x000fc80000011403 */
        /* <DEDUP_REMOVED lines=8> */
[----:B------:R-:W-:-:S04]  /*142c0*/  SHF.R.U32.HI R5, RZ, 0x10, R2 ;  /* 0x00000010ff057819 */ /* 0x000fc80000011602 */
[----:B------:R-:W-:-:S13]  /*142d0*/  ISETP.NE.AND P0, PT, R5, RZ, PT ;  /* 0x000000ff0500720c */ /* 0x000fda0003f05270 */
[----:B------:R-:W0:Y:S02]  /*142e0*/  @!P0 LDC R5, c[0x0][0x9f0] ;  /* 0x00027c00ff058b82 */ /* 0x000e240000000800 */
[----:B0-----:R-:W-:Y:S02]  /*142f0*/  IABS R7, R5 ;  /* 0x0000000500077213 */ /* 0x001fe40000000000 */
[----:B------:R-:W-:Y:S02]  /*14300*/  IADD3 R9, R5, -0x1, R0 ;  /* 0xffffffff05097810 */ /* 0x000fe40007ffe000 */
[----:B------:R-:W0:Y:S03]  /*14310*/  I2F.RP R10, R7 ;  /* 0x00000007000a7306 */ /* 0x000e260000209400 */
[----:B------:R-:W-:-:S05]  /*14320*/  IMAD.IADD R6, R9, 0x1, -R30 ;  /* 0x0000000109067824 */ /* 0x000fca00078e0a1e */
[----:B------:R-:W-:-:S04]  /*14330*/  LOP3.LUT R2, R6, R5, RZ, 0x3c, !PT ;  /* 0x0000000506027212 */ /* 0x000fc800078e3cff */
[----:B------:R-:W-:Y:S01]  /*14340*/  ISETP.GE.AND P2, PT, R2, RZ, PT ;  /* 0x000000ff0200720c */ /* 0x000fe20003f46270 */
        /* <DEDUP_REMOVED lines=21> */
.L_x_5566:
[----:B------:R-:W-:Y:S05]  /*144a0*/  BSYNC B0 ;  /* 0x0000000000007941 */ /* 0x000fea0003800000 */
.L_x_5565:
        /* <DEDUP_REMOVED lines=23> */
.L_x_5568:
        /* <DEDUP_REMOVED lines=20> */
.L_x_5571:
[----:B------:R-:W-:Y:S05]  /*14760*/  BSYNC B6 ;  /* 0x0000000000067941 */ /* 0x000fea0003800000 */
.L_x_5570:
        /* <DEDUP_REMOVED lines=20> */
.L_x_5574:
        /* <DEDUP_REMOVED lines=15> */
.L_x_5573:
[----:B------:R-:W-:Y:S05]  /*149a0*/  BSYNC B6 ;  /* 0x0000000000067941 */ /* 0x000fea0003800000 */
.L_x_5572:
[----:B------:R-:W0:Y:S01]  /*149b0*/  S2R R19, SR_TID.X ;  /* 0x0000000000137919 */ /* 0x000e220000002100 */
[----:B------:R-:W-:Y:S01]  /*149c0*/  ULDC.64 UR4, c[0x0][0x9f8] ;  /* 0x00027e0000047ab9 */ /* 0x000fe20000000a00 */
[----:B------:R-:W-:Y:S01]  /*149d0*/  IMAD.MOV.U32 R23, RZ, RZ, R27 ;  /* 0x000000ffff177224 */ /* 0x000fe200078e001b */
[----:B------:R-:W-:Y:S01]  /*149e0*/  ISETP.NE.U32.AND P0, PT, RZ, UR4, PT ;  /* 0x00000004ff007c0c */ /* 0x000fe2000bf05070 */
[----:B------:R-:W1:Y:S01]  /*149f0*/  S2R R20, SR_TID.X ;  /* 0x0000000000147919 */ /* 0x000e620000002100 */
[----:B------:R-:W-:Y:S01]  /*14a00*/  ULDC UR4, c[0x0][0x320] ;  /* 0x0000c80000047ab9 */ /* 0x000fe20000000800 */
[----:B------:R-:W2:Y:S01]  /*14a10*/  LDC R10, c[0x0][0x430] ;  /* 0x00010c00ff0a7b82 */ /* 0x000ea20000000800 */
[----:B------:R-:W-:-:S13]  /*14a20*/  ISETP.NE.AND.EX P0, PT, RZ, UR5, PT, P0 ;  /* 0x00000005ff007c0c */ /* 0x000fda000bf05300 */
[----:B------:R-:W3:Y:S01]  /*14a30*/  @P0 LDC.64 R2, c[0x0][0x9f8] ;  /* 0x00027e00ff020b82 */ /* 0x000ee20000000a00 */
[----:B0-----:R-:W-:-:S05]  /*14a40*/  IMAD.SHL.U32 R19, R19, 0x8, RZ ;  /* 0x0000000813137824 */ /* 0x001fca00078e00ff */
[----:B------:R-:W-:-:S04]  /*14a50*/  LOP3.LUT R19, R19, 0x38, RZ, 0xc0, !PT ;  /* 0x0000003813137812 */ /* 0x000fc800078ec0ff */
[C---:B------:R-:W-:Y:S02]  /*14a60*/  LOP3.LUT R21, R19.reuse, 0x40, RZ, 0xfc, !PT ;  /* 0x0000004013157812 */ /* 0x040fe400078efcff */
[----:B------:R-:W-:Y:S01]  /*14a70*/  LOP3.LUT R29, R19, 0x180, RZ, 0xfc, !PT ;  /* 0x00000180131d7812 */ /* 0x000fe200078efcff */
[----:B---3--:R-:W-:Y:S01]  /*14a80*/  @P0 IMAD.WIDE R2, R27, 0x4, R2 ;  /* 0x000000041b020825 */ /* 0x008fe200078e0202 */
[----:B------:R-:W-:Y:S02]  /*14a90*/  ISETP.GE.AND P3, PT, R21, UR4, PT ;  /* 0x0000000415007c0c */ /* 0x000fe4000bf66270 */
[----:B------:R-:W0:Y:S01]  /*14aa0*/  S2R R21, SR_TID.X ;  /* 0x0000000000157919 */ /* 0x000e220000002100 */
[----:B------:R-:W-:Y:S01]  /*14ab0*/  LOP3.LUT R19, R19, 0x1c0, RZ, 0xfc, !PT ;  /* 0x000001c013137812 */ /* 0x000fe200078efcff */
[----:B------:R3:W5:Y:S03]  /*14ac0*/  @P0 LDG.E R23, desc[UR54][R2.64] ;  /* 0x0000003602170981 */ /* 0x000766000c1e1900 */
[----:B------:R-:W-:Y:S01]  /*14ad0*/  ISETP.GE.AND P0, PT, R19, UR4, PT ;  /* 0x0000000413007c0c */ /* 0x000fe2000bf06270 */
[----:B-1----:R-:W-:Y:S01]  /*14ae0*/  IMAD.SHL.U32 R20, R20, 0x8, RZ ;  /* 0x0000000814147824 */ /* 0x002fe200078e00ff */
[----:B------:R-:W-:Y:S01]  /*14af0*/  LOP3.LUT R16, R16, 0xffffffbf, RZ, 0xc0, !PT ;  /* 0xffffffbf10107812 */ /* 0x000fe200078ec0ff */
[----:B------:R-:W1:Y:S01]  /*14b00*/  S2R R19, SR_TID.X ;  /* 0x0000000000137919 */ /* 0x000e620000002100 */
[----:B------:R-:W-:Y:S01]  /*14b10*/  UMOV UR5, 0xffffffff ;  /* 0xffffffff00057882 */ /* 0x000fe20000000000 */
[----:B------:R-:W-:-:S02]  /*14b20*/  ISETP.GE.AND P1, PT, R29, UR4, PT ;  /* 0x000000041d007c0c */ /* 0x000fc4000bf26270 */
[----:B------:R-:W-:Y:S02]  /*14b30*/  LOP3.LUT R20, R20, 0x38, RZ, 0xc0, !PT ;  /* 0x0000003814147812 */ /* 0x000fe400078ec0ff */
[----:B------:R-:W-:Y:S02]  /*14b40*/  @P3 LOP3.LUT R16, R16, 0x40, RZ, 0xfc, !PT ;  /* 0x0000004010103812 */ /* 0x000fe400078efcff */
[----:B------:R-:W-:Y:S02]  /*14b50*/  ISETP.GE.AND P2, PT, R20, UR4, PT ;  /* 0x0000000414007c0c */ /* 0x000fe4000bf46270 */
[----:B------:R-:W-:Y:S02]  /*14b60*/  LOP3.LUT R16, R16, 0xffffff7f, RZ, 0xc0, !PT ;  /* 0xffffff7f10107812 */ /* 0x000fe400078ec0ff */
[----:B------:R-:W-:Y:S02]  /*14b70*/  SEL R6, RZ, 0x40, P1 ;  /* 0x00000040ff067807 */ /* 0x000fe40000800000 */
[----:B------:R-:W-:-:S07]  /*14b80*/  LEA R0, R25, 0xffffffc0, 0x6 ;  /* 0xffffffc019007811 */ /* 0x000fce00078e30ff */
[----:B------:R-:W-:Y:S01]  /*14b90*/  @P2 LOP3.LUT R16, R16, 0x80, RZ, 0xfc, !PT ;  /* 0x0000008010102812 */ /* 0x000fe200078efcff */
[----:B0-----:R-:W-:-:S03]  /*14ba0*/  IMAD.SHL.U32 R21, R21, 0x8, RZ ;  /* 0x0000000815157824 */ /* 0x001fc600078e00ff */
[----:B------:R-:W-:Y:S02]  /*14bb0*/  LOP3.LUT R16, R16, 0xffffffdf, RZ, 0xc0, !PT ;  /* 0xffffffdf10107812 */ /* 0x000fe400078ec0ff */
[----:B------:R-:W-:Y:S01]  /*14bc0*/  LOP3.LUT R21, R21, 0x38, RZ, 0xc0, !PT ;  /* 0x0000003815157812 */ /* 0x000fe200078ec0ff */
[----:B-1----:R-:W-:-:S03]  /*14bd0*/  IMAD.SHL.U32 R19, R19, 0x8, RZ ;  /* 0x0000000813137824 */ /* 0x002fc600078e00ff */
[----:B------:R-:W-:Y:S02]  /*14be0*/  LOP3.LUT R21, R21, 0x80, RZ, 0xfc, !PT ;  /* 0x0000008015157812 */ /* 0x000fe400078efcff */
[----:B------:R-:W-:Y:S02]  /*14bf0*/  LOP3.LUT R19, R19, 0x38, RZ, 0xc0, !PT ;  /* 0x0000003813137812 */ /* 0x000fe400078ec0ff */
[----:B------:R-:W-:Y:S02]  /*14c00*/  ISETP.GE.AND P5, PT, R21, UR4, PT ;  /* 0x0000000415007c0c */ /* 0x000fe4000bfa6270 */
[----:B------:R-:W-:Y:S02]  /*14c10*/  LOP3.LUT R21, R19, 0xc0, RZ, 0xfc, !PT ;  /* 0x000000c013157812 */ /* 0x000fe400078efcff */
[----:B------:R-:W-:Y:S02]  /*14c20*/  SEL R19, RZ, 0x80, P0 ;  /* 0x00000080ff137807 */ /* 0x000fe40000000000 */
[----:B------:R-:W-:-:S02]  /*14c30*/  ISETP.GE.AND P4, PT, R21, UR4, PT ;  /* 0x0000000415007c0c */ /* 0x000fc4000bf86270 */
[C---:B------:R-:W-:Y:S02]  /*14c40*/  LOP3.LUT R21, R20.reuse, 0x100, RZ, 0xfc, !PT ;  /* 0x0000010014157812 */ /* 0x040fe400078efcff */
[----:B------:R-:W-:Y:S02]  /*14c50*/  LOP3.LUT R20, R20, 0x140, RZ, 0xfc, !PT ;  /* 0x0000014014147812 */ /* 0x000fe400078efcff */
[----:B------:R-:W-:Y:S02]  /*14c60*/  ISETP.GE.AND P3, PT, R21, UR4, PT ;  /* 0x0000000415007c0c */ /* 0x000fe4000bf66270 */
[----:B------:R-:W-:Y:S02]  /*14c70*/  @P5 LOP3.LUT R16, R16, 0x20, RZ, 0xfc, !PT ;  /* 0x0000002010105812 */ /* 0x000fe400078efcff */
[----:B------:R-:W-:Y:S02]  /*14c80*/  ISETP.GE.AND P2, PT, R20, UR4, PT ;  /* 0x0000000414007c0c */ /* 0x000fe4000bf46270 */
[----:B------:R-:W-:-:S04]  /*14c90*/  LOP3.LUT R16, R16, 0xffffffef, RZ, 0xc0, !PT ;  /* 0xffffffef10107812 */ /* 0x000fc800078ec0ff */
[----:B------:R-:W-:-:S04]  /*14ca0*/  @P4 LOP3.LUT R16, R16, 0x10, RZ, 0xfc, !PT ;  /* 0x0000001010104812 */ /* 0x000fc800078efcff */
[----:B------:R-:W-:-:S04]  /*14cb0*/  LOP3.LUT R16, R16, 0xfffffffb, RZ, 0xc0, !PT ;  /* 0xfffffffb10107812 */ /* 0x000fc800078ec0ff */
[----:B------:R-:W-:-:S04]  /*14cc0*/  @P2 LOP3.LUT R16, R16, 0x4, RZ, 0xfc, !PT ;  /* 0x0000000410102812 */ /* 0x000fc800078efcff */
[----:B------:R-:W-:-:S04]  /*14cd0*/  LOP3.LUT R16, R16, 0xfffffff7, RZ, 0xc0, !PT ;  /* 0xfffffff710107812 */ /* 0x000fc800078ec0ff */
[----:B------:R-:W-:Y:S01]  /*14ce0*/  @P3 LOP3.LUT R16, R16, 0x8, RZ, 0xfc, !PT ;  /* 0x0000000810103812 */ /* 0x000fe200078efcff */
[----:B--23--:R-:W-:Y:S06]  /*14cf0*/  BRA.DIV UR5, `(.L_x_5575) ;  /* 0x00000046052c7947 */ /* 0x00cfec000b800000 */
.L_x_5642:
        /* <DEDUP_REMOVED lines=28> */
[C---:B------:R-:W-:Y:S02]  /*14ec0*/  LOP3.LUT P1, RZ, R16.reuse, 0x40, RZ, 0xc0, !PT ;  /* 0x0000004010ff7812 */ /* 0x040fe4000782c0ff */
        /* <DEDUP_REMOVED lines=19> */
[----:B------:R0:W-:Y:S01]  /*15000*/  STL [R1+0x14], R6 ;  /* 0x0000140601007387 */ /* 0x0001e20000100800 */
[----:B------:R-:W-:-:S09]  /*15010*/  IMAD R35, R10, R2, R35 ;  /* 0x000000020a237224 */ /* 0x000fd200078e0223 */
[----:B------:R-:W-:-:S04]  /*15020*/  @P0 LOP3.LUT R16, R16, 0x400, RZ, 0xfc, !PT ;  /* 0x0000040010100812 */ /* 0x000fc800078efcff */
[----:B------:R-:W-:-:S04]  /*15030*/  LOP3.LUT R16, R16, 0xfffffffe, RZ, 0xc0, !PT ;  /* 0xfffffffe10107812 */ /* 0x000fc800078ec0ff */
[----:B------:R-:W-:Y:S01]  /*15040*/  @P1 LOP3.LUT R16, R16, 0x1, RZ, 0xfc, !PT ;  /* 0x0000000110101812 */ /* 0x000fe200078efcff */
[----:B0-----:R-:W-:Y:S06]  /*15050*/  @!P0 BRA `(.L_x_5576) ;  /* 0x0000000000048947 */ /* 0x001fec0003800000 */
[----:B------:R-:W-:Y:S01]  /*15060*/  BPT.TRAP 0x1 ;  /* 0x000000040000795c */ /* 0x000fe20000300000 */
.L_x_5576:
[----:B------:R-:W-:Y:S01]  /*15070*/  IADD3 R28, -R37, R28, -R0 ;  /* 0x0000001c251c7210 */ /* 0x000fe20007ffe900 */
[----:B------:R-:W-:Y:S01]  /*15080*/  IMAD R25, R18, 0x8, R17 ;  /* 0x0000000812197824 */ /* 0x000fe200078e0211 */
[----:B------:R-:W-:Y:S01]  /*15090*/  SHF.L.U32 R0, R22, 0x1f, RZ ;  /* 0x0000001f16007819 */ /* 0x000fe200000006ff */
[----:B------:R-:W-:Y:S03]  /*150a0*/  BSSY B0, `(.L_x_5577) ;  /* 0x0000003000007945 */ /* 0x000fe60003800000 */
[----:B------:R-:W0:Y:S02]  /*150b0*/  SYNCS.PHASECHK.TRANS64.TRYWAIT P0, [R25+URZ+0x28c40], R0 ;  /* 0x028c4000190075a7 */ /* 0x000e24000800017f */
[----:B0-----:R-:W-:Y:S05]  /*150c0*/  @!P0 BRA `(.L_x_5578) ;  /* 0x00000040006c8947 */ /* 0x001fea0003800000 */
.L_x_5643:
[----:B------:R-:W-:Y:S05]  /*150d0*/  BSYNC B0 ;  /* 0x0000000000007941 */ /* 0x000fea0003800000 */
.L_x_5577:
        /* <DEDUP_REMOVED lines=63> */
.L_x_5653:
        /* <DEDUP_REMOVED lines=10> */
.L_x_5580:
        /* <DEDUP_REMOVED lines=11> */
.L_x_5581:
[----:B------:R-:W-:Y:S01]  /*15620*/  VIADD R0, R17, 0x20400 ;  /* 0x0002040011007836 */ /* 0x000fe20000000000 */
[----:B------:R1:W-:Y:S06]  /*15630*/  SYNCS.ARRIVE.TRANS64.A1T0 RZ, [R25+URZ+0x28c30], RZ ;  /* 0x028c30ff19ff79a7 */ /* 0x0003ec000810003f */
[----:B------:R-:W-:Y:S05]  /*15640*/  WARPSYNC.ALL ;  /* 0x0000000000007948 */ /* 0x000fea0003800000 */
[----:B------:R-:W-:Y:S01]  /*15650*/  BAR.SYNC.DEFER_BLOCKING 0x8, 0x100 ;  /* 0x0204000000007b1d */ /* 0x000fe20000010000 */
[----:B------:R-:W-:-:S05]  /*15660*/  LOP3.LUT P0, RZ, R0, 0x3ff, RZ, 0xc0, !PT ;  /* 0x000003ff00ff7812 */ /* 0x000fca000780c0ff */
[----:B------:R-:W-:Y:S08]  /*15670*/  BSSY B6, `(.L_x_5582) ;  /* 0x0000012000067945 */ /* 0x000ff00003800000 */
        /* <DEDUP_REMOVED lines=17> */
.L_x_5583:
[----:B------:R-:W-:Y:S05]  /*15790*/  BSYNC B6 ;  /* 0x0000000000067941 */ /* 0x000fea0003800000 */
.L_x_5582:
[----:B0-----:R-:W2:Y:S01]  /*157a0*/  LDL.LU R2, [R1] ;  /* 0x0000000001027983 */ /* 0x001ea20000300800 */
[----:B------:R-:W0:Y:S01]  /*157b0*/  LDC R20, c[0x0][0x448] ;  /* 0x00011200ff147b82 */ /* 0x000e220000000800 */
[----:B------:R-:W-:Y:S01]  /*157c0*/  ULDC.64 UR4, c[0x0][0x298] ;  /* 0x0000a60000047ab9 */ /* 0x000fe20000000a00 */
[----:B------:R-:W-:Y:S01]  /*157d0*/  LOP3.LUT P6, RZ, R16, 0x200, RZ, 0xc0, !PT ;  /* 0x0000020010ff7812 */ /* 0x000fe200078cc0ff */
[----:B------:R3:W5:Y:S01]  /*157e0*/  LDL R7, [R1+0x18] ;  /* 0x0000180001077983 */ /* 0x0007620000100800 */
[----:B------:R-:W-:-:S04]  /*157f0*/  SHF.R.S32.HI R4, RZ, 0x1f, R27 ;  /* 0x0000001fff047819 */ /* 0x000fc8000001141b */
[----:B------:R-:W-:Y:S01]  /*15800*/  SEL R4, R4, RZ, !P6 ;  /* 0x000000ff04047207 */ /* 0x000fe20007000000 */
[----:B------:R-:W4:Y:S02]  /*15810*/  S2R R8, SR_TID.X ;  /* 0x0000000000087919 */ /* 0x000f240000002100 */
[----:B----4-:R-:W-:-:S05]  /*15820*/  IMAD.SHL.U32 R8, R8, 0x8, RZ ;  /* 0x0000000808087824 */ /* 0x010fca00078e00ff */
[----:B------:R-:W-:Y:S02]  /*15830*/  LOP3.LUT R8, R8, 0x38, RZ, 0xc0, !PT ;  /* 0x0000003808087812 */ /* 0x000fe400078ec0ff */
[----:B--2---:R-:W-:-:S05]  /*15840*/  SHF.R.S32.HI R0, RZ, 0x1f, R2 ;  /* 0x0000001fff007819 */ /* 0x004fca0000011402 */
[----:B------:R-:W-:-:S04]  /*15850*/  IMAD R0, R0, UR4, RZ ;  /* 0x0000000400007c24 */ /* 0x000fc8000f8e02ff */
[C---:B------:R-:W-:Y:S02]  /*15860*/  IMAD R0, R2.reuse, UR5, R0 ;  /* 0x0000000502007c24 */ /* 0x040fe4000f8e0200 */
[----:B------:R-:W-:Y:S01]  /*15870*/  IMAD.WIDE.U32 R2, R2, UR4, RZ ;  /* 0x0000000402027c25 */ /* 0x000fe2000f8e00ff */
[----:B------:R-:W-:-:S03]  /*15880*/  ULDC.64 UR4, c[0x0][0x2d8] ;  /* 0x0000b60000047ab9 */ /* 0x000fc60000000a00 */
[----:B------:R-:W-:Y:S01]  /*15890*/  IMAD.IADD R3, R3, 0x1, R0 ;  /* 0x0000000103037824 */ /* 0x000fe200078e0200 */
[----:B------:R-:W-:Y:S02]  /*158a0*/  SEL R0, R27, RZ, !P6 ;  /* 0x000000ff1b007207 */ /* 0x000fe40007000000 */
[----:B0-----:R-:W-:Y:S01]  /*158b0*/  ISETP.NE.AND P6, PT, R20, 0x1, PT ;  /* 0x000000011400780c */ /* 0x001fe20003fc5270 */
[C---:B------:R-:W-:Y:S01]  /*158c0*/  IMAD.WIDE.U32 R2, R26.reuse, UR4, R2 ;  /* 0x000000041a027c25 */ /* 0x040fe2000f8e0002 */
[----:B------:R-:W0:Y:S03]  /*158d0*/  S2R R20, SR_TID.X ;  /* 0x0000000000147919 */ /* 0x000e260000002100 */
[----:B------:R-:W-:Y:S01]  /*158e0*/  IMAD R3, R26, UR5, R3 ;  /* 0x000000051a037c24 */ /* 0x000fe2000f8e0203 */
[----:B------:R-:W-:Y:S02]  /*158f0*/  ULDC.64 UR4, c[0x0][0x2e0] ;  /* 0x0000b80000047ab9 */ /* 0x000fe40000000a00 */
[----:B------:R-:W-:-:S02]  /*15900*/  IMAD R4, R4, UR4, RZ ;  /* 0x0000000404047c24 */ /* 0x000fc4000f8e02ff */
[----:B------:R-:W-:-:S03]  /*15910*/  IMAD.WIDE.U32 R2, R0, UR4, R2 ;  /* 0x0000000400027c25 */ /* 0x000fc6000f8e0002 */
[----:B------:R-:W2:Y:S01]  /*15920*/  @P6 LDC R6, c[0x0][0x44c] ;  /* 0x00011300ff066b82 */ /* 0x000ea20000000800 */
[----:B------:R-:W-:Y:S01]  /*15930*/  IMAD R4, R0, UR5, R4 ;  /* 0x0000000500047c24 */ /* 0x000fe2000f8e0204 */
[----:B------:R-:W-:-:S03]  /*15940*/  ULDC.64 UR4, c[0x0][0x2d0] ;  /* 0x0000b40000047ab9 */ /* 0x000fc60000000a00 */
[----:B------:R-:W-:-:S03]  /*15950*/  IMAD.IADD R3, R3, 0x1, R4 ;  /* 0x0000000103037824 */ /* 0x000fc600078e0204 */
[----:B------:R-:W4:Y:S01]  /*15960*/  @P6 LDC R0, c[0x0][0x450] ;  /* 0x00011400ff006b82 */ /* 0x000f220000000800 */
[----:B0-----:R-:W-:-:S05]  /*15970*/  IMAD.SHL.U32 R20, R20, 0x10, RZ ;  /* 0x0000001014147824 */ /* 0x001fca00078e00ff */
[----:B------:R-:W-:-:S05]  /*15980*/  LOP3.LUT R20, R37, 0x70, R20, 0xf8, !PT ;  /* 0x0000007025147812 */ /* 0x000fca00078ef814 */
[----:B------:R-:W-:-:S04]  /*15990*/  IMAD.IADD R5, R20, 0x1, R34 ;  /* 0x0000000114057824 */ /* 0x000fc800078e0222 */
[----:B--2---:R-:W-:-:S04]  /*159a0*/  @P6 IMAD.HI.U32 R6, R5, R6, RZ ;  /* 0x0000000605066227 */ /* 0x004fc800078e00ff */
[----:B------:R-:W-:Y:S01]  /*159b0*/  IMAD.MOV.U32 R4, RZ, RZ, R5 ;  /* 0x000000ffff047224 */ /* 0x000fe200078e0005 */
[----:B----4-:R-:W-:Y:S02]  /*159c0*/  @P6 SHF.R.U32.HI R4, RZ, R0, R6 ;  /* 0x00000000ff046219 */ /* 0x010fe40000011606 */
[----:B------:R-:W0:Y:S03]  /*159d0*/  LDC R6, c[0x0][0x448] ;  /* 0x00011200ff067b82 */ /* 0x000e260000000800 */
        /* <DEDUP_REMOVED lines=19> */
[----:B---3--:R-:W-:Y:S11]  /*15b10*/  BRA.DIV UR5, `(.L_x_5584) ;  /* 0x0000003e053c7947 */ /* 0x008ff6000b800000 */
[----:B------:R-:W0:Y:S01]  /*15b20*/  SHFL.IDX PT, R3, R0, RZ, 0x181f ;  /* 0x00181fff00037589 */ /* 0x000e2200000e0000 */
[----:B------:R-:W-:Y:S02]  /*15b30*/  IMAD R36, R36, R6, RZ ;  /* 0x0000000624247224 */ /* 0x000fe400078e02ff */
[----:B------:R-:W-:Y:S01]  /*15b40*/  IMAD.IADD R34, R37, 0x1, R34 ;  /* 0x0000000125227824 */ /* 0x000fe200078e0222 */
[----:B------:R-:W2:Y:S04]  /*15b50*/  SHFL.IDX PT, R2, R4, RZ, 0x181f ;  /* 0x00181fff04027589 */ /* 0x000ea800000e0000 */
[----:B------:R-:W-:-:S13]  /*15b60*/  ISETP.GE.AND P0, PT, R34, R36, PT ;  /* 0x000000242200720c */ /* 0x000fda0003f06270 */
[----:B0-----:R-:W-:-:S05]  /*15b70*/  @!P0 LEA R3, P2, R8, R3, 0x1 ;  /* 0x0000000308038211 */ /* 0x001fca00078408ff */
[----:B--2---:R-:W-:-:S05]  /*15b80*/  @!P0 IMAD.X R2, RZ, RZ, R2, P2 ;  /* 0x000000ffff028224 */ /* 0x004fca00010e0602 */
[----:B------:R-:W-:-:S04]  /*15b90*/  @!P0 LOP3.LUT R3, R3, R2, RZ, 0x3c, !PT ;  /* 0x0000000203038212 */ /* 0x000fc800078e3cff */
[----:B------:R-:W-:-:S04]  /*15ba0*/  @!P0 LOP3.LUT R2, R3, R2, RZ, 0x3c, !PT ;  /* 0x0000000203028212 */ /* 0x000fc800078e3cff */
[----:B------:R-:W-:-:S05]  /*15bb0*/  @!P0 LOP3.LUT R3, R3, R2, RZ, 0x3c, !PT ;  /* 0x0000000203038212 */ /* 0x000fca00078e3cff */
[----:B------:R-:W-:Y:S01]  /*15bc0*/  @!PT LDS RZ, [RZ] ;  /* 0x00000000fffff984 */ /* 0x000fe20000000800 */
[----:B-----5:R0:W-:Y:S02]  /*15bd0*/  @!P0 LDGSTS.E.BYPASS.LTC128B.128 [R7+0x20400], desc[UR54][R2.64], !P1 ;  /* 0x2040000002078fae */ /* 0x0201e4000c901d76 */
[----:B0-----:R-:W-:Y:S02]  /*15be0*/  VIADD R2, R34, 0x10 ;  /* 0x0000001022027836 */ /* 0x001fe40000000000 */
[----:B------:R-:W0:Y:S03]  /*15bf0*/  SHFL.IDX PT, R3, R0, 0x1, 0x181f ;  /* 0x00381f0000037f89 */ /* 0x000e2600000e0000 */
[----:B------:R-:W-:Y:S02]  /*15c00*/  ISETP.GE.AND P0, PT, R2, R36, PT ;  /* 0x000000240200720c */ /* 0x000fe40003f06270 */
[----:B------:R-:W2:Y:S11]  /*15c10*/  SHFL.IDX PT, R2, R4, 0x1, 0x181f ;  /* 0x00381f0004027f89 */ /* 0x000eb600000e0000 */
[----:B0-----:R-:W-:-:S05]  /*15c20*/  @!P0 LEA R3, P2, R8, R3, 0x1 ;  /* 0x0000000308038211 */ /* 0x001fca00078408ff */
[----:B--2---:R-:W-:-:S05]  /*15c30*/  @!P0 IMAD.X R2, RZ, RZ, R2, P2 ;  /* 0x000000ffff028224 */ /* 0x004fca00010e0602 */
        /* <DEDUP_REMOVED lines=8> */
[----:B------:R-:W2:Y:S04]  /*15cc0*/  SHFL.IDX PT, R2, R4, 0x2, 0x181f ;  /* 0x00581f0004027f89 */ /* 0x000ea800000e0000 */
[----:B------:R-:W3:Y:S04]  /*15cd0*/  SHFL.IDX PT, R4, R4, 0x3, 0x181f ;  /* 0x00781f0004047f89 */ /* 0x000ee800000e0000 */
[----:B0-----:R-:W-:-:S05]  /*15ce0*/  @!P0 LEA R3, P2, R8, R3, 0x1 ;  /* 0x0000000308038211 */ /* 0x001fca00078408ff */
[----:B--2---:R-:W-:-:S05]  /*15cf0*/  @!P0 IMAD.X R2, RZ, RZ, R2, P2 ;  /* 0x000000ffff028224 */ /* 0x004fca00010e0602 */
[----:B------:R-:W-:-:S04]  /*15d00*/  @!P0 LOP3.LUT R3, R3, R2, RZ, 0x3c, !PT ;  /* 0x0000000203038212 */ /* 0x000fc800078e3cff */
[----:B------:R-:W-:-:S04]  /*15d10*/  @!P0 LOP3.LUT R2, R3, R2, RZ, 0x3c, !PT ;  /* 0x0000000203028212 */ /* 0x000fc800078e3cff */
[----:B------:R-:W-:-:S05]  /*15d20*/  @!P0 LOP3.LUT R3, R3, R2, RZ, 0x3c, !PT ;  /* 0x0000000203038212 */ /* 0x000fca00078e3cff */
[----:B---3--:R0:W-:Y:S02]  /*15d30*/  @!P0 LDGSTS.E.BYPASS.LTC128B.128 [R7+0x21400], desc[UR54][R2.64], !P1 ;  /* 0x2140000002078fae */ /* 0x0081e4000c901d76 */
.L_x_5662:
[----:B------:R-:W-:-:S05]  /*15d40*/  VIADD R34, R34, 0x30 ;  /* 0x0000003022227836 */ /* 0x000fca0000000000 */
[----:B------:R-:W-:-:S13]  /*15d50*/  ISETP.GE.AND P0, PT, R34, R36, PT ;  /* 0x000000242200720c */ /* 0x000fda0003f06270 */
[----:B0-2---:R-:W-:-:S05]  /*15d60*/  @!P0 LEA R2, P2, R8, R0, 0x1 ;  /* 0x0000000008028211 */ /* 0x005fca00078408ff */
[----:B------:R-:W-:-:S05]  /*15d70*/  @!P0 IMAD.X R3, RZ, RZ, R4, P2 ;  /* 0x000000ffff038224 */ /* 0x000fca00010e0604 */
[----:B------:R-:W-:Y:S01]  /*15d80*/  @!PT LDS RZ, [RZ] ;  /* 0x00000000fffff984 */ /* 0x000fe20000000800 */
[----:B------:R-:W-:Y:S01]  /*15d90*/  @!PT LDS RZ, [RZ] ;  /* 0x00000000fffff984 */ /* 0x000fe20000000800 */
[----:B------:R-:W-:Y:S01]  /*15da0*/  @!PT LDS RZ, [RZ] ;  /* 0x00000000fffff984 */ /* 0x000fe20000000800 */
[----:B------:R0:W-:Y:S01]  /*15db0*/  @!P0 LDGSTS.E.BYPASS.LTC128B.128 [R7+0x21c00], desc[UR54][R2.64], !P1 ;  /* 0x21c0000002078fae */ /* 0x0001e2000c901d76 */
[----:B------:R-:W-:Y:S01]  /*15dc0*/  PLOP3.LUT P0, PT, PT, PT, PT, 0x80, 0x0 ;  /* 0x000000000000781c */ /* 0x000fe20003f0f070 */
[----:B------:R-:W-:-:S12]  /*15dd0*/  NOP ;  /* 0x0000000000007918 */ /* 0x000fd80000000000 */
.L_x_5585:
        /* <DEDUP_REMOVED lines=16> */
[----:B------:R-:W2:Y:S03]  /*15ee0*/  SYNCS.PHASECHK.TRANS64.TRYWAIT P0, [R17+URZ+0x28c20], R0 ;  /* 0x028c2000110075a7 */ /* 0x000ea6000800017f */
[----:B0-2---:R-:W-:Y:S05]  /*15ef0*/  @!P0 BRA `(.L_x_5587) ;  /* 0x0000003c00888947 */ /* 0x005fea0003800000 */
.L_x_5663:
[----:B------:R-:W-:Y:S05]  /*15f00*/  BSYNC B0 ;  /* 0x0000000000007941 */ /* 0x000fea0003800000 */
.L_x_5586:
[----:B------:R-:W-:-:S05]  /*15f10*/  IMAD.U32 R2, RZ, RZ, UR36 ;  /* 0x00000024ff027e24 */ /* 0x000fca000f8e00ff */
[----:B------:R-:W-:-:S13]  /*15f20*/  ISETP.NE.AND P0, PT, R2, 0x3, PT ;  /* 0x000000030200780c */ /* 0x000fda0003f05270 */
[----:B------:R-:W-:Y:S05]  /*15f30*/  @!P0 BRA `(.L_x_5588) ;  /* 0x0000000000048947 */ /* 0x000fea0003800000 */
[----:B------:R-:W-:Y:S01]  /*15f40*/  BPT.TRAP 0x1 ;  /* 0x000000040000795c */ /* 0x000fe20000300000 */
.L_x_5588:
[----:B0-----:R-:W-:Y:S01]  /*15f50*/  SHF.L.U32 R0, R22, 0x1f, RZ ;  /* 0x0000001f16007819 */ /* 0x001fe200000006ff */
[----:B------:R-:W-:Y:S03]  /*15f60*/  BSSY B0, `(.L_x_5589) ;  /* 0x0000003000007945 */ /* 0x000fe60003800000 */
[----:B------:R-:W0:Y:S02]  /*15f70*/  SYNCS.PHASECHK.TRANS64.TRYWAIT P0, [R25+URZ+0x28c60], R0 ;  /* 0x028c6000190075a7 */ /* 0x000e24000800017f */
[----:B0-----:R-:W-:Y:S05]  /*15f80*/  @!P0 BRA `(.L_x_5590) ;  /* 0x0000003c00788947 */ /* 0x001fea0003800000 */
.L_x_5664:
[----:B------:R-:W-:Y:S05]  /*15f90*/  BSYNC B0 ;  /* 0x0000000000007941 */ /* 0x000fea0003800000 */
.L_x_5589:
        /* <DEDUP_REMOVED lines=24> */
[----:B------:R-:W2:Y:S01]  /*16120*/  SHFL.IDX PT, R2, R4, RZ, 0x181f ;  /* 0x00181fff04027589 */ /* 0x000ea200000e0000 */
[C---:B------:R-:W-:Y:S02]  /*16130*/  LOP3.LUT P4, RZ, R19.reuse, 0x4, RZ, 0xc0, !PT ;  /* 0x0000000413ff7812 */ /* 0x040fe4000788c0ff */
[C---:B------:R-:W-:Y:S01]  /*16140*/  LOP3.LUT P3, RZ, R19.reuse, 0x8, RZ, 0xc0, !PT ;  /* 0x0000000813ff7812 */ /* 0x040fe2000786c0ff */
[----:B------:R-:W3:Y:S01]  /*16150*/  SHFL.IDX PT, R3, R6, RZ, 0x181f ;  /* 0x00181fff06037589 */ /* 0x000ee200000e0000 */
[----:B------:R-:W-:Y:S02]  /*16160*/  LOP3.LUT P2, RZ, R19, 0x10, RZ, 0xc0, !PT ;  /* 0x0000001013ff7812 */ /* 0x000fe4000784c0ff */
[----:B------:R-:W-:Y:S01]  /*16170*/  LOP3.LUT R16, R16, 0xfffffeff, RZ, 0xc0, !PT ;  /* 0xfffffeff10107812 */ /* 0x000fe200078ec0ff */
[----:B0-----:R-:W-:-:S05]  /*16180*/  IMAD.SHL.U32 R7, R7, 0x8, RZ ;  /* 0x0000000807077824 */ /* 0x001fca00078e00ff */
[----:B------:R-:W-:-:S05]  /*16190*/  LOP3.LUT R7, R7, 0x38, RZ, 0xc0, !PT ;  /* 0x0000003807077812 */ /* 0x000fca00078ec0ff */
[----:B------:R-:W-:Y:S01]  /*161a0*/  IMAD.SHL.U32 R0, R7, 0x2, RZ ;  /* 0x0000000207007824 */ /* 0x000fe200078e00ff */
[----:B------:R-:W-:-:S04]  /*161b0*/  LOP3.LUT R7, R19, 0x1, RZ, 0xc0, !PT ;  /* 0x0000000113077812 */ /* 0x000fc800078ec0ff */
[----:B--2---:R-:W-:Y:S02]  /*161c0*/  IADD3 R2, P0, R2, R0, RZ ;  /* 0x0000000002027210 */ /* 0x004fe40007f1e0ff */
[----:B------:R-:W-:Y:S02]  /*161d0*/  ISETP.NE.U32.AND P1, PT, R7, 0x1, PT ;  /* 0x000000010700780c */ /* 0x000fe40003f25070 */
[----:B------:R-:W-:Y:S01]  /*161e0*/  PRMT R7, R19, 0x8880, RZ ;  /* 0x0000888013077816 */ /* 0x000fe200000000ff */
[----:B---3--:R-:W-:Y:S01]  /*161f0*/  IMAD.X R3, RZ, RZ, R3, P0 ;  /* 0x000000ffff037224 */ /* 0x008fe200000e0603 */
        /* <DEDUP_REMOVED lines=25> */
[----:B------:R-:W2:Y:S04]  /*16390*/  SHFL.IDX PT, R3, R6, 0x1, 0x181f ;  /* 0x00381f0006037f89 */ /* 0x000ea800000e0000 */
[----:B------:R-:W-:Y:S01]  /*163a0*/  SHFL.IDX PT, R6, R6, 0x3, 0x181f ;  /* 0x00781f0006067f89 */ /* 0x000fe200000e0000 */
[----:B0-----:R-:W-:-:S05]  /*163b0*/  IADD3 R2, P6, R2, R0, RZ ;  /* 0x0000000002027210 */ /* 0x001fca0007fde0ff */
[----:B--2---:R-:W-:Y:S01]  /*163c0*/  IMAD.X R3, RZ, RZ, R3, P6 ;  /* 0x000000ffff037224 */ /* 0x004fe200030e0603 */
        /* <DEDUP_REMOVED lines=39> */
[----:B0-----:R0:W2:Y:S02]  /*16640*/  SHFL.IDX PT, R2, R4, 0x3, 0x181f ;  /* 0x00781f0004027f89 */ /* 0x0010a400000e0000 */
.L_x_5674:
        /* <DEDUP_REMOVED lines=11> */
[----:B--2---:R-:W-:Y:S02]  /*16700*/  IADD3 R2, P0, R2, R0, RZ ;  /* 0x0000000002027210 */ /* 0x004fe40007f1e0ff */
        /* <DEDUP_REMOVED lines=22> */
.L_x_5592:
        /* <DEDUP_REMOVED lines=11> */
.L_x_5593:
[----:B------:R-:W2:Y:S01]  /*16920*/  LDL.LU R2, [R1+0x4] ;  /* 0x0000040001027983 */ /* 0x000ea20000300800 */
[----:B------:R3:W-:Y:S01]  /*16930*/  SYNCS.ARRIVE.TRANS64.A1T0 RZ, [R25+URZ+0x28c50], RZ ;  /* 0x028c50ff19ff79a7 */ /* 0x0007e2000810003f */
[----:B------:R-:W-:Y:S01]  /*16940*/  BSSY B0, `(.L_x_5594) ;  /* 0x00000f0000007945 */ /* 0x000fe20003800000 */
[----:B--2---:R-:W-:-:S05]  /*16950*/  VIADD R7, R2, 0xfffffffe ;  /* 0xfffffffe02077836 */ /* 0x004fca0000000000 */
[----:B------:R-:W-:-:S13]  /*16960*/  ISETP.GE.AND P0, PT, R7, R30, PT ;  /* 0x0000001e0700720c */ /* 0x000fda0003f06270 */
[----:B---3--:R-:W-:Y:S05]  /*16970*/  @!P0 BRA `(.L_x_5595) ;  /* 0x0000000c00b08947 */ /* 0x008fea0003800000 */
[----:B------:R-:W2:Y:S01]  /*16980*/  LDL.LU R2, [R1+0x14] ;  /* 0x0000140001027983 */ /* 0x000ea20000300800 */
[----:B------:R-:W-:-:S04]  /*16990*/  LOP3.LUT R28, R19, 0x80, RZ, 0xc0, !PT ;  /* 0x00000080131c7812 */ /* 0x000fc800078ec0ff */
[----:B------:R-:W-:Y:S02]  /*169a0*/  SHF.R.U32.HI R28, RZ, 0x3, R28 ;  /* 0x00000003ff1c7819 */ /* 0x000fe4000001161c */
[----:B--2---:R-:W-:-:S04]  /*169b0*/  LOP3.LUT R29, R2, 0x40, RZ, 0xc0, !PT ;  /* 0x00000040021d7812 */ /* 0x004fc800078ec0ff */
[----:B------:R-:W-:-:S07]  /*169c0*/  SHF.R.U32.HI R29, RZ, 0x2, R29 ;  /* 0x00000002ff1d7819 */ /* 0x000fce000001161d */
.L_x_5608:
[----:B0-----:R-:W0:Y:S01]  /*169d0*/  S2R R4, SR_TID.X ;  /* 0x0000000000047919 */ /* 0x001e220000002100 */
[----:B--2---:R-:W2:Y:S01]  /*169e0*/  LDC R2, c[0x0][0x430] ;  /* 0x00010c00ff027b82 */ /* 0x004ea20000000800 */
[----:B---3--:R-:W-:Y:S01]  /*169f0*/  IMAD R6, R7, 0x40, R31 ;  /* 0x0000004007067824 */ /* 0x008fe200078e021f */
[----:B------:R-:W-:Y:S05]  /*16a00*/  YIELD ;  /* 0x0000000000007946 */ /* 0x000fea0003800000 */
[----:B------:R-:W-:Y:S01]  /*16a10*/  IMAD.U32 R11, RZ, RZ, UR36 ;  /* 0x00000024ff0b7e24 */ /* 0x000fe2000f8e00ff */
[----:B------:R-:W-:Y:S01]  /*16a20*/  ULDC UR4, c[0x0][0x430] ;  /* 0x00010c0000047ab9 */ /* 0x000fe20000000800 */
[----:B------:R-:W-:Y:S01]  /*16a30*/  VIADD R18, R18, 0x1 ;  /* 0x0000000112127836 */ /* 0x000fe20000000000 */
[----:B--2---:R-:W-:Y:S01]  /*16a40*/  ISETP.NE.AND P0, PT, R2, 0x1, PT ;  /* 0x000000010200780c */ /* 0x004fe20003f05270 */
[----:B0-----:R-:W-:-:S05]  /*16a50*/  IMAD.SHL.U32 R4, R4, 0x10, RZ ;  /* 0x0000001004047824 */ /* 0x001fca00078e00ff */
[----:B------:R-:W-:-:S07]  /*16a60*/  LOP3.LUT R4, R37, 0x70, R4, 0xf8, !PT ;  /* 0x0000007025047812 */ /* 0x000fce00078ef804 */
[----:B------:R-:W0:Y:S01]  /*16a70*/  @P0 LDC R3, c[0x0][0x434] ;  /* 0x00010d00ff030b82 */ /* 0x000e220000000800 */
[C---:B------:R-:W-:Y:S01]  /*16a80*/  ISETP.GT.U32.AND P1, PT, R4.reuse, 0x3f, PT ;  /* 0x0000003f0400780c */ /* 0x040fe20003f24070 */
[----:B------:R-:W-:-:S06]  /*16a90*/  IMAD.IADD R6, R4, 0x1, R6 ;  /* 0x0000000104067824 */ /* 0x000fcc00078e0206 */
[----:B------:R-:W2:Y:S01]  /*16aa0*/  @P0 LDC R2, c[0x0][0x438] ;  /* 0x00010e00ff020b82 */ /* 0x000ea20000000800 */
[----:B------:R-:W-:-:S07]  /*16ab0*/  IMAD.MOV.U32 R10, RZ, RZ, R6 ;  /* 0x000000ffff0a7224 */ /* 0x000fce00078e0006 */
[----:B------:R-:W3:Y:S01]  /*16ac0*/  @!P1 LDC.64 R4, c[0x0][0x428] ;  /* 0x00010a00ff049b82 */ /* 0x000ee20000000a00 */
[----:B0-----:R-:W-:-:S07]  /*16ad0*/  @P0 IMAD.HI.U32 R3, R6, R3, RZ ;  /* 0x0000000306030227 */ /* 0x001fce00078e00ff */
[----:B------:R-:W0:Y:S01]  /*16ae0*/  @!P1 LDC.64 R8, c[0x0][0x418] ;  /* 0x00010600ff089b82 */ /* 0x000e220000000a00 */
[----:B--2---:R-:W-:-:S04]  /*16af0*/  @P0 SHF.R.U32.HI R10, RZ, R2, R3 ;  /* 0x00000002ff0a0219 */ /* 0x004fc80000011603 */
[--C-:B------:R-:W-:Y:S01]  /*16b00*/  @!P1 SHF.R.S32.HI R3, RZ, 0x1f, R10.reuse ;  /* 0x0000001fff039819 */ /* 0x100fe2000001140a */
[----:B------:R-:W-:-:S04]  /*16b10*/  @!P1 IMAD.MOV.U32 R2, RZ, RZ, R10 ;  /* 0x000000ffff029224 */ /* 0x000fc800078e000a */
[----:B---3--:R-:W-:-:S04]  /*16b20*/  @!P1 IMAD.WIDE.U32 R2, R23, R4, R2 ;  /* 0x0000000417029225 */ /* 0x008fc800078e0002 */
        /* <DEDUP_REMOVED lines=17> */
[----:B01----:R-:W-:Y:S08]  /*16c40*/  @!P1 BRA `(.L_x_5596) ;  /* 0x0000000000049947 */ /* 0x003ff00003800000 */
[----:B------:R-:W-:Y:S01]  /*16c50*/  BPT.TRAP 0x1 ;  /* 0x000000040000795c */ /* 0x000fe20000300000 */
.L_x_5596:
[----:B------:R-:W-:Y:S01]  /*16c60*/  IMAD R6, R18, 0x8, R17 ;  /* 0x0000000812067824 */ /* 0x000fe200078e0211 */
[----:B------:R-:W-:Y:S01]  /*16c70*/  SHF.L.U32 R19, R22, 0x1f, RZ ;  /* 0x0000001f16137819 */ /* 0x000fe200000006ff */
[----:B------:R-:W-:Y:S01]  /*16c80*/  BSSY B1, `(.L_x_5597) ;  /* 0x0000004000017945 */ /* 0x000fe20003800000 */
[----:B------:R-:W-:Y:S02]  /*16c90*/  SHF.R.S32.HI R9, RZ, 0x1f, R5 ;  /* 0x0000001fff097819 */ /* 0x000fe40000011405 */
[----:B------:R-:W0:Y:S02]  /*16ca0*/  SYNCS.PHASECHK.TRANS64.TRYWAIT P0, [R6+URZ+0x28c40], R19 ;  /* 0x028c4013060075a7 */ /* 0x000e24000800017f */
[----:B0-----:R-:W-:Y:S05]  /*16cb0*/  @!P0 BRA `(.L_x_5598) ;  /* 0x0000003800688947 */ /* 0x001fea0003800000 */
.L_x_5675:
[----:B------:R-:W-:Y:S05]  /*16cc0*/  BSYNC B1 ;  /* 0x0000000000017941 */ /* 0x000fea0003800000 */
.L_x_5597:
        /* <DEDUP_REMOVED lines=17> */
[----:B-1----:R-:W-:Y:S01]  /*16de0*/  IMAD R25, R26, UR5, R3 ;  /* 0x000000051a197c24 */ /* 0x002fe2000f8e0203 */
        /* <DEDUP_REMOVED lines=22> */
.L_x_5685:
        /* <DEDUP_REMOVED lines=8> */
.L_x_5600:
        /* <DEDUP_REMOVED lines=11> */
.L_x_5601:
[----:B------:R2:W-:Y:S01]  /*17080*/  SYNCS.ARRIVE.TRANS64.A1T0 RZ, [R6+URZ+0x28c30], RZ ;  /* 0x028c30ff06ff79a7 */ /* 0x0005e2000810003f */
[----:B------:R-:W-:Y:S05]  /*17090*/  @!P2 BRA `(.L_x_5602) ;  /* 0x000000000004a947 */ /* 0x000fea0003800000 */
[----:B------:R-:W-:Y:S01]  /*170a0*/  BPT.TRAP 0x1 ;  /* 0x000000040000795c */ /* 0x000fe20000300000 */
.L_x_5602:
[----:B------:R-:W3:Y:S01]  /*170b0*/  SYNCS.PHASECHK.TRANS64.TRYWAIT P0, [R6+URZ+0x28c60], R19 ;  /* 0x028c6013060075a7 */ /* 0x000ee2000800017f */
[----:B------:R-:W-:Y:S04]  /*170c0*/  BSSY B1, `(.L_x_5603) ;  /* 0x0000002000017945 */ /* 0x000fe80003800000 */
[----:B---3--:R-:W-:Y:S05]  /*170d0*/  @!P0 BRA `(.L_x_5604) ;  /* 0x0000003800908947 */ /* 0x008fea0003800000 */
.L_x_5686:
[----:B------:R-:W-:Y:S05]  /*170e0*/  BSYNC B1 ;  /* 0x0000000000017941 */ /* 0x000fea0003800000 */
.L_x_5603:
        /* <DEDUP_REMOVED lines=79> */
.L_x_5696:
        /* <DEDUP_REMOVED lines=25> */
.L_x_5606:
        /* <DEDUP_REMOVED lines=11> */
.L_x_5607:
[----:B------:R3:W-:Y:S01]  /*17820*/  SYNCS.ARRIVE.TRANS64.A1T0 RZ, [R6+URZ+0x28c50], RZ ;  /* 0x028c50ff06ff79a7 */ /* 0x0007e2000810003f */
[----:B------:R-:W-:Y:S05]  /*17830*/  @P3 BRA `(.L_x_5608) ;  /* 0xfffffff000643947 */ /* 0x000fea000383ffff */
.L_x_5595:
[----:B------:R-:W-:Y:S05]  /*17840*/  BSYNC B0 ;  /* 0x0000000000007941 */ /* 0x000fea0003800000 */
.L_x_5594:
        /* <DEDUP_REMOVED lines=21> */
.L_x_5610:
[----:B------:R-:W-:Y:S05]  /*179a0*/  BSYNC B0 ;  /* 0x0000000000007941 */ /* 0x000fea0003800000 */
.L_x_5609:
[----:B------:R-:W-:-:S07]  /*179b0*/  SEL R18, R18, RZ, P0 ;  /* 0x000000ff12127207 */ /* 0x000fce0000000000 */
.L_x_5569:
[----:B------:R-:W-:Y:S05]  /*179c0*/  BSYNC B7 ;  /* 0x0000000000077941 */ /* 0x000fea0003800000 */
.L_x_5567:
        /* <DEDUP_REMOVED lines=8> */
[----:B-1----:R1:W4:Y:S01]  /*17a50*/  LDS.128 R24, [R17+0x28cd0] ;  /* 0x028cd00011187984 */ /* 0x0023220000000c00 */
[----:B------:R-:W-:Y:S06]  /*17a60*/  BAR.ARV 0x4, 0x180 ;  /* 0x0106000000007b1d */ /* 0x000fec0000002000 */
[----:B------:R-:W-:Y:S05]  /*17a70*/  BRA `(.L_x_5612) ;  /* 0x0000000c00d47947 */ /* 0x000fea0003800000 */
.L_x_5611:
        /* <DEDUP_REMOVED lines=14> */
[----:B-1----:R-:W-:Y:S01]  /*17b60*/  IMAD.MOV.U32 R25, RZ, RZ, RZ ;  /* 0x000000ffff197224 */ /* 0x002fe200078e00ff */
        /* <DEDUP_REMOVED lines=28> */
.L_x_5706:
[----:B------:R-:W-:Y:S02]  /*17d30*/  ULDC UR4, c[0x0][0xc38] ;  /* 0x00030e0000047ab9 */ /* 0x000fe40000000800 */
[----:B------:R-:W-:-:S04]  /*17d40*/  IMAD.U32 R4, RZ, RZ, UR4 ;  /* 0x00000004ff047e24 */ /* 0x000fc8000f8e00ff */
[----:B-1----:R-:W-:-:S04]  /*17d50*/  IMAD R5, R14, R4, RZ ;  /* 0x000000040e057224 */ /* 0x002fc800078e02ff */
[----:B------:R-:W-:-:S05]  /*17d60*/  IMAD.IADD R6, R6, 0x1, R5 ;  /* 0x0000000106067824 */ /* 0x000fca00078e0205 */
[----:B------:R-:W-:-:S13]  /*17d70*/  ISETP.GT.AND P6, PT, R6, R0, PT ;  /* 0x000000000600720c */ /* 0x000fda0003fc4270 */
[----:B------:R-:W-:Y:S05]  /*17d80*/  @P6 BRA `(.L_x_5614) ;  /* 0x0000000000a46947 */ /* 0x000fea0003800000 */
.L_x_5617:
        /* <DEDUP_REMOVED lines=35> */
.L_x_5714:
[----:B------:R-:W-:Y:S02]  /*17fc0*/  ULDC UR4, c[0x0][0xc38] ;  /* 0x00030e0000047ab9 */ /* 0x000fe40000000800 */
[----:B------:R-:W-:-:S04]  /*17fd0*/  IMAD.U32 R4, RZ, RZ, UR4 ;  /* 0x00000004ff047e24 */ /* 0x000fc8000f8e00ff */
[----:B-1----:R-:W-:-:S04]  /*17fe0*/  IMAD R5, R14, R4, RZ ;  /* 0x000000040e057224 */ /* 0x002fc800078e02ff */
[----:B------:R-:W-:-:S05]  /*17ff0*/  IMAD.IADD R6, R5, 0x1, R6 ;  /* 0x0000000105067824 */ /* 0x000fca00078e0206 */
[----:B------:R-:W-:-:S13]  /*18000*/  ISETP.GT.AND P6, PT, R6, R0, PT ;  /* 0x000000000600720c */ /* 0x000fda0003fc4270 */
[----:B------:R-:W-:Y:S05]  /*18010*/  @!P6 BRA `(.L_x_5617) ;  /* 0xfffffffc005ce947 */ /* 0x000fea000383ffff */
.L_x_5614:
        /* <DEDUP_REMOVED lines=10> */
.L_x_5719:
[----:B------:R-:W-:-:S13]  /*180c0*/  ISETP.NE.AND P0, PT, R2, RZ, PT ;  /* 0x000000ff0200720c */ /* 0x000fda0003f05270 */
[----:B------:R-:W-:Y:S05]  /*180d0*/  @!P0 BRA `(.L_x_5619) ;  /* 0x0000000000108947 */ /* 0x000fea0003800000 */
[----:B------:R-:W-:Y:S01]  /*180e0*/  UMOV UR4, 0xffffffff ;  /* 0xffffffff00047882 */ /* 0x000fe20000000000 */
[----:B-1----:R-:W-:Y:S02]  /*180f0*/  VIADD R12, R12, 0xffffffff ;  /* 0xffffffff0c0c7836 */ /* 0x002fe40000000000 */
[----:B------:R-:W-:Y:S05]  /*18100*/  BRA.DIV UR4, `(.L_x_5620) ;  /* 0x0000003a04c07947 */ /* 0x000fea000b800000 */
[----:B------:R4:W1:Y:S02]  /*18110*/  SHFL.IDX PT, R24, R3, R12, 0x1f ;  /* 0x00001f0c03187589 */ /* 0x00086400000e0000 */
.L_x_5619:
        /* <DEDUP_REMOVED lines=8> */
[----:B-1----:R-:W1:Y:S08]  /*181a0*/  MUFU.RCP R6, R6 ;  /* 0x0000000600067308 */ /* 0x002e700000001000 */
[----:B--2---:R-:W-:Y:S01]  /*181b0*/  MUFU.RCP R9, R9 ;  /* 0x0000000900097308 */ /* 0x004fe20000001000 */
[----:B-1----:R-:W-:-:S07]  /*181c0*/  VIADD R2, R6, 0xffffffe ;  /* 0x0ffffffe06027836 */ /* 0x002fce0000000000 */
[----:B0---4-:R0:W1:Y:S02]  /*181d0*/  F2I.FTZ.U32.TRUNC.NTZ R3, R2 ;  /* 0x0000000200037305 */ /* 0x011064000021f000 */
[----:B0-----:R-:W-:Y:S02]  /*181e0*/  IMAD.MOV.U32 R2, RZ, RZ, RZ ;  /* 0x000000ffff027224 */ /* 0x001fe400078e00ff */
[----:B-1----:R-:W-:-:S04]  /*181f0*/  IMAD.MOV R7, RZ, RZ, -R3 ;  /* 0x000000ffff077224 */ /* 0x002fc800078e0a03 */
[----:B------:R-:W-:-:S04]  /*18200*/  IMAD R7, R7, R4, RZ ;  /* 0x0000000407077224 */ /* 0x000fc800078e02ff */
[----:B------:R-:W-:Y:S01]  /*18210*/  IMAD.HI.U32 R3, R3, R7, R2 ;  /* 0x0000000703037227 */ /* 0x000fe200078e0002 */
[----:B------:R-:W-:Y:S02]  /*18220*/  IABS R7, R0 ;  /* 0x0000000000077213 */ /* 0x000fe40000000000 */
[----:B------:R-:W-:-:S03]  /*18230*/  IABS R2, R25 ;  /* 0x0000001900027213 */ /* 0x000fc60000000000 */
[----:B------:R-:W-:-:S04]  /*18240*/  IMAD.HI.U32 R6, R3, R7, RZ ;  /* 0x0000000703067227 */ /* 0x000fc800078e00ff */
[----:B------:R-:W-:Y:S02]  /*18250*/  IMAD.MOV R2, RZ, RZ, -R2 ;  /* 0x000000ffff027224 */ /* 0x000fe400078e0a02 */
        /* <DEDUP_REMOVED lines=39> */
.L_x_5621:
        /* <DEDUP_REMOVED lines=11> */
[----:B------:R-:W-:Y:S01]  /*18580*/  IMAD R11, R10, R7, RZ ;  /* 0x000000070a0b7224 */ /* 0x000fe200078e02ff */
[----:B------:R-:W-:-:S03]  /*18590*/  IABS R10, R5 ;  /* 0x00000005000a7213 */ /* 0x000fc60000000000 */
        /* <DEDUP_REMOVED lines=18> */
[----:B------:R-:W-:-:S03]  /*186c0*/  IMAD R0, R5, R9, R0 ;  /* 0x0000000905007224 */ /* 0x000fc600078e0200 */
[----:B------:R-:W-:-:S04]  /*186d0*/  VIADDMNMX R4, R3, R4, R6, PT ;  /* 0x0000000403047246 */ /* 0x000fc80003800106 */
[----:B------:R-:W-:-:S04]  /*186e0*/  IABS R6, R4 ;  /* 0x0000000400067213 */ /* 0x000fc80000000000 */
[----:B------:R-:W0:Y:S08]  /*186f0*/  I2F.RP R8, R6 ;  /* 0x0000000600087306 */ /* 0x000e300000209400 */
[----:B0-----:R-:W0:Y:S02]  /*18700*/  MUFU.RCP R8, R8 ;  /* 0x0000000800087308 */ /* 0x001e240000001000 */
[----:B0-----:R-:W-:Y:S01]  /*18710*/  VIADD R2, R8, 0xffffffe ;  /* 0x0ffffffe08027836 */ /* 0x001fe20000000000 */
[----:B------:R-:W-:-:S05]  /*18720*/  IABS R8, R0 ;  /* 0x0000000000087213 */ /* 0x000fca0000000000 */
[----:B------:R0:W1:Y:S02]  /*18730*/  F2I.FTZ.U32.TRUNC.NTZ R3, R2 ;  /* 0x0000000200037305 */ /* 0x000064000021f000 */
[----:B0-----:R-:W-:Y:S02]  /*18740*/  IMAD.MOV.U32 R2, RZ, RZ, RZ ;  /* 0x000000ffff027224 */ /* 0x001fe400078e00ff */
[----:B-1----:R-:W-:-:S04]  /*18750*/  IMAD.MOV R5, RZ, RZ, -R3 ;  /* 0x000000ffff057224 */ /* 0x002fc800078e0a03 */
[----:B------:R-:W-:-:S04]  /*18760*/  IMAD R5, R5, R6, RZ ;  /* 0x0000000605057224 */ /* 0x000fc800078e02ff */
[----:B------:R-:W-:Y:S01]  /*18770*/  IMAD.HI.U32 R3, R3, R5, R2 ;  /* 0x0000000503037227 */ /* 0x000fe200078e0002 */
[-C--:B------:R-:W-:Y:S02]  /*18780*/  IABS R5, R4.reuse ;  /* 0x0000000400057213 */ /* 0x080fe40000000000 */
[----:B------:R-:W-:Y:S02]  /*18790*/  LOP3.LUT R2, R0, R4, RZ, 0x3c, !PT ;  /* 0x0000000400027212 */ /* 0x000fe400078e3cff */
[----:B------:R-:W-:Y:S01]  /*187a0*/  IADD3 R0, R7, 0x1000000, R0 ;  /* 0x0100000007007810 */ /* 0x000fe20007ffe000 */
[----:B------:R-:W-:Y:S01]  /*187b0*/  IMAD.MOV R5, RZ, RZ, -R5 ;  /* 0x000000ffff057224 */ /* 0x000fe200078e0a05 */
[----:B------:R-:W-:Y:S01]  /*187c0*/  ISETP.GE.AND P2, PT, R2, RZ, PT ;  /* 0x000000ff0200720c */ /* 0x000fe20003f46270 */
        /* <DEDUP_REMOVED lines=9> */
[----:B------:R-:W-:Y:S01]  /*18860*/  @!P1 LOP3.LUT R3, RZ, R4, RZ, 0x33, !PT ;  /* 0x00000004ff039212 */ /* 0x000fe200078e33ff */
[----:B------:R-:W-:-:S04]  /*18870*/  IMAD.MOV R4, RZ, RZ, -R4 ;  /* 0x000000ffff047224 */ /* 0x000fc800078e0a04 */
[----:B------:R-:W-:-:S07]  /*18880*/  IMAD R26, R3, R4, R0 ;  /* 0x00000004031a7224 */ /* 0x000fce00078e0200 */
.L_x_5622:
[----:B------:R-:W-:-:S05]  /*18890*/  LOP3.LUT R0, RZ, R3, RZ, 0x33, !PT ;  /* 0x00000003ff007212 */ /* 0x000fca00078e33ff */
[----:B------:R-:W-:Y:S01]  /*188a0*/  IMAD.IADD R25, R25, 0x1, R0 ;  /* 0x0000000119197824 */ /* 0x000fe200078e0200 */
[----:B------:R-:W-:Y:S06]  /*188b0*/  BRA `(.L_x_5623) ;  /* 0x00000000001c7947 */ /* 0x000fec0003800000 */
.L_x_5615:
[----:B------:R-:W-:Y:S01]  /*188c0*/  UMOV UR4, URZ ;  /* 0x0000003f00047c82 */ /* 0x000fe20008000000 */
[----:B------:R-:W-:Y:S01]  /*188d0*/  UMOV UR5, URZ ;  /* 0x0000003f00057c82 */ /* 0x000fe20008000000 */
[----:B------:R-:W-:Y:S01]  /*188e0*/  ULDC UR6, c[0x0][0xc3c] ;  /* 0x00030f0000067ab9 */ /* 0x000fe20000000800 */
[----:B------:R-:W-:Y:S02]  /*188f0*/  IMAD.MOV.U32 R24, RZ, RZ, R0 ;  /* 0x000000ffff187224 */ /* 0x000fe400078e0000 */
[----:B------:R-:W-:Y:S02]  /*18900*/  IMAD.U32 R25, RZ, RZ, UR4 ;  /* 0x00000004ff197e24 */ /* 0x000fe4000f8e00ff */
[----:B------:R-:W-:Y:S02]  /*18910*/  IMAD.U32 R26, RZ, RZ, UR5 ;  /* 0x00000005ff1a7e24 */ /* 0x000fe4000f8e00ff */
[----:B------:R-:W-:-:S07]  /*18920*/  IMAD.U32 R27, RZ, RZ, UR6 ;  /* 0x00000006ff1b7e24 */ /* 0x000fce000f8e00ff */
.L_x_5623:
[----:B------:R-:W1:Y:S01]  /*18930*/  S2R R0, SR_TID.X ;  /* 0x0000000000007919 */ /* 0x000e620000002100 */
[----:B------:R-:W-:Y:S05]  /*18940*/  WARPSYNC.ALL ;  /* 0x0000000000007948 */ /* 0x000fea0003800000 */
[----:B------:R-:W-:Y:S01]  /*18950*/  BAR.SYNC.DEFER_BLOCKING 0x4, 0x180 ;  /* 0x0106000000007b1d */ /* 0x000fe20000010000 */
[----:B-1----:R-:W-:-:S04]  /*18960*/  LOP3.LUT R0, R0, 0x1f, RZ, 0xc0, !PT ;  /* 0x0000001f00007812 */ /* 0x002fc800078ec0ff */
[----:B------:R-:W-:-:S13]  /*18970*/  ISETP.NE.AND P0, PT, R0, RZ, PT ;  /* 0x000000ff0000720c */ /* 0x000fda0003f05270 */
[----:B0-----:R-:W0:Y:S01]  /*18980*/  @!P0 S2R R3, SR_CgaCtaId ;  /* 0x0000000000038919 */ /* 0x001e220000008800 */
[----:B------:R-:W-:-:S04]  /*18990*/  @!P0 MOV R0, 0x400 ;  /* 0x0000040000008802 */ /* 0x000fc80000000f00 */
[----:B0-----:R-:W-:-:S05]  /*189a0*/  @!P0 LEA R17, R3, R0, 0x18 ;  /* 0x0000000003118211 */ /* 0x001fca00078ec0ff */
[----:B------:R0:W-:Y:S01]  /*189b0*/  @!P0 STS.128 [R17+0x28cd0], R24 ;  /* 0x028cd01811008388 */ /* 0x0001e20000000c00 */
[----:B------:R-:W-:Y:S06]  /*189c0*/  BAR.ARV 0x5, 0x180 ;  /* 0x0146000000007b1d */ /* 0x000fec0000002000 */
.L_x_5612:
[----:B------:R-:W-:Y:S02]  /*189d0*/  ULDC UR4, c[0x0][0xc3c] ;  /* 0x00030f0000047ab9 */ /* 0x000fe40000000800 */
[----:B----4-:R-:W-:-:S13]  /*189e0*/  ISETP.GE.AND P0, PT, R27, UR4, PT ;  /* 0x000000041b007c0c */ /* 0x010fda000bf06270 */
[----:B------:R-:W-:Y:S05]  /*189f0*/  @!P0 BRA `(.L_x_5624) ;  /* 0xffffffb000048947 */ /* 0x000fea000383ffff */
[----:B------:R-:W-:Y:S05]  /*18a00*/  BSYNC B8 ;  /* 0x0000000000087941 */ /* 0x000fea0003800000 */
.L_x_5553:
[----:B------:R-:W4:Y:S01]  /*18a10*/  LDL.LU R0, [R1+0x10] ;  /* 0x0000100001007983 */ /* 0x000f220000300800 */
[----:B------:R-:W-:Y:S01]  /*18a20*/  BSSY B0, `(.L_x_5625) ;  /* 0x000000b000007945 */ /* 0x000fe20003800000 */
[----:B------:R-:W5:Y:S01]  /*18a30*/  S2R R5, SR_CgaCtaId ;  /* 0x0000000000057919 */ /* 0x000f620000008800 */
[----:B----4-:R-:W-:-:S05]  /*18a40*/  VIADD R0, R0, 0x1 ;  /* 0x0000000100007836 */ /* 0x010fca0000000000 */
[----:B-1----:R-:W-:-:S04]  /*18a50*/  LEA.HI R2, R0, R0, RZ, 0x1 ;  /* 0x0000000000027211 */ /* 0x002fc800078f08ff */
[----:B------:R-:W-:Y:S02]  /*18a60*/  LOP3.LUT R3, R2, 0xfffffffe, RZ, 0xc0, !PT ;  /* 0xfffffffe02037812 */ /* 0x000fe400078ec0ff */
[----:B------:R-:W-:-:S03]  /*18a70*/  MOV R2, 0x400 ;  /* 0x0000040000027802 */ /* 0x000fc60000000f00 */
[----:B------:R-:W-:Y:S01]  /*18a80*/  IMAD.IADD R0, R0, 0x1, -R3 ;  /* 0x0000000100007824 */ /* 0x000fe200078e0a03 */
[----:B-----5:R-:W-:-:S04]  /*18a90*/  LEA R7, R5, R2, 0x18 ;  /* 0x0000000205077211 */ /* 0x020fc800078ec0ff */
[----:B------:R-:W-:-:S04]  /*18aa0*/  SHF.L.U32 R0, R0, 0x1f, RZ ;  /* 0x0000001f00007819 */ /* 0x000fc800000006ff */
[----:B------:R-:W1:Y:S02]  /*18ab0*/  SYNCS.PHASECHK.TRANS64.TRYWAIT P0, [R7+URZ+0x28c20], R0 ;  /* 0x028c2000070075a7 */ /* 0x000e64000800017f */
[----:B-1----:R-:W-:Y:S05]  /*18ac0*/  @!P0 BRA `(.L_x_5626) ;  /* 0x0000003000788947 */ /* 0x002fea0003800000 */
.L_x_5722:
[----:B------:R-:W-:Y:S05]  /*18ad0*/  BSYNC B0 ;  /* 0x0000000000007941 */ /* 0x000fea0003800000 */
.L_x_5625:
[----:B------:R-:W-:-:S03]  /*18ae0*/  UMOV UR4, 0xffffffff ;  /* 0xffffffff00047882 */ /* 0x000fc60000000000 */
[----:B------:R-:W-:Y:S05]  /*18af0*/  BRA.DIV UR4, `(.L_x_5627) ;  /* 0x0000003204807947 */ /* 0x000fea000b800000 */
[----:B-1----:R-:W1:Y:S02]  /*18b00*/  S2R R0, SR_TID.X ;  /* 0x0000000000007919 */ /* 0x002e640000002100 */
[----:B-1----:R-:W-:-:S04]  /*18b10*/  SHF.R.U32.HI R0, RZ, 0x5, R0 ;  /* 0x00000005ff007819 */ /* 0x002fc80000011600 */
[----:B------:R-:W-:-:S05]  /*18b20*/  LOP3.LUT R0, R0, 0x3, RZ, 0xc0, !PT ;  /* 0x0000000300007812 */ /* 0x000fca00078ec0ff */
[----:B------:R1:W4:Y:S02]  /*18b30*/  SHFL.IDX PT, R14, R0, RZ, 0x1f ;  /* 0x00001fff000e7589 */ /* 0x00032400000e0000 */
.L_x_5725:
[----:B----4-:R-:W-:Y:S01]  /*18b40*/  ISETP.NE.AND P0, PT, R14, RZ, PT ;  /* 0x000000ff0e00720c */ /* 0x010fe20003f05270 */
[----:B------:R-:W-:-:S12]  /*18b50*/  BSSY B0, `(.L_x_5628) ;  /* 0x0000024000007945 */ /* 0x000fd80003800000 */
[----:B------:R-:W-:Y:S05]  /*18b60*/  @P0 BRA `(.L_x_5629) ;  /* 0x0000000000880947 */ /* 0x000fea0003800000 */
[----:B------:R-:W-:-:S03]  /*18b70*/  UMOV UR4, 0xffffffff ;  /* 0xffffffff00047882 */ /* 0x000fc60000000000 */
[----:B------:R-:W-:Y:S05]  /*18b80*/  BRA.DIV UR4, `(.L_x_5630) ;  /* 0x0000003204907947 */ /* 0x000fea000b800000 */
[----:B------:R-:W-:-:S13]  /*18b90*/  ELECT P6, URZ, PT ;  /* 0x00000000003f782f */ /* 0x000fda00038c0000 */
.L_x_5728:
[----:B------:R-:W-:Y:S05]  /*18ba0*/  @!P6 BRA `(.L_x_5629) ;  /* 0x000000000078e947 */ /* 0x000fea0003800000 */
[----:B------:R-:W-:-:S06]  /*18bb0*/  ULOP3.LUT UR4, UR39, 0x2, URZ, 0xfc, !UPT ;  /* 0x0000000227047892 */ /* 0x000fcc000f8efc3f */
[----:B-1----:R-:W-:-:S05]  /*18bc0*/  IMAD.U32 R0, RZ, RZ, UR4 ;  /* 0x00000004ff007e24 */ /* 0x002fca000f8e00ff */
[----:B------:R-:W-:-:S13]  /*18bd0*/  ISETP.NE.AND P0, PT, R0, 0x3, PT ;  /* 0x000000030000780c */ /* 0x000fda0003f05270 */
[----:B------:R-:W-:Y:S05]  /*18be0*/  @!P0 BRA `(.L_x_5631) ;  /* 0x0000000000048947 */ /* 0x000fea0003800000 */
[----:B------:R-:W-:Y:S01]  /*18bf0*/  BPT.TRAP 0x1 ;  /* 0x000000040000795c */ /* 0x000fe20000300000 */
.L_x_5631:
[----:B------:R-:W-:Y:S01]  /*18c00*/  IMAD R5, R18, 0x8, R7 ;  /* 0x0000000812057824 */ /* 0x000fe200078e0207 */
[----:B------:R-:W-:Y:S01]  /*18c10*/  SHF.L.U32 R0, R22, 0x1f, RZ ;  /* 0x0000001f16007819 */ /* 0x000fe200000006ff */
[----:B------:R-:W-:-:S03]  /*18c20*/  VIADD R18, R18, 0x1 ;  /* 0x0000000112127836 */ /* 0x000fc60000000000 */
[----:B------:R-:W1:Y:S02]  /*18c30*/  SYNCS.PHASECHK.TRANS64.TRYWAIT P1, [R5+URZ+0x28c40], R0 ;  /* 0x028c4000050075a7 */ /* 0x000e64000802017f */
[----:B------:R-:W-:-:S04]  /*18c40*/  ISETP.NE.AND P2, PT, R18, 0x2, PT ;  /* 0x000000021200780c */ /* 0x000fc80003f45270 */
[----:B------:R-:W-:Y:S01]  /*18c50*/  SEL R3, RZ, 0x1, P2 ;  /* 0x00000001ff037807 */ /* 0x000fe20001000000 */
[----:B-1----:R-:W-:Y:S08]  /*18c60*/  @!P1 BRA `(.L_x_5632) ;  /* 0x0000003000789947 */ /* 0x002ff00003800000 */
.L_x_5729:
[----:B------:R-:W-:Y:S02]  /*18c70*/  SEL R18, R18, RZ, P2 ;  /* 0x000000ff12127207 */ /* 0x000fe40001000000 */
[----:B------:R-:W-:Y:S01]  /*18c80*/  LOP3.LUT R2, R22, R3, RZ, 0x3c, !PT ;  /* 0x0000000316027212 */ /* 0x000fe200078e3cff */
[----:B------:R-:W-:Y:S06]  /*18c90*/  @!P0 BRA `(.L_x_5633) ;  /* 0x0000000000048947 */ /* 0x000fec0003800000 */
[----:B------:R-:W-:Y:S01]  /*18ca0*/  BPT.TRAP 0x1 ;  /* 0x000000040000795c */ /* 0x000fe20000300000 */
.L_x_5633:
[----:B------:R-:W-:Y:S01]  /*18cb0*/  IMAD R3, R18, 0x8, R7 ;  /* 0x0000000812037824 */ /* 0x000fe200078e0207 */
[----:B------:R-:W-:-:S04]  /*18cc0*/  SHF.L.U32 R2, R2, 0x1f, RZ ;  /* 0x0000001f02027819 */ /* 0x000fc800000006ff */
[----:B------:R-:W4:Y:S02]  /*18cd0*/  SYNCS.PHASECHK.TRANS64.TRYWAIT P1, [R3+URZ+0x28c40], R2 ;  /* 0x028c4002030075a7 */ /* 0x000f24000802017f */
[----:B----4-:R-:W-:Y:S05]  /*18ce0*/  @!P1 BRA `(.L_x_5634) ;  /* 0x00000030006c9947 */ /* 0x010fea0003800000 */
.L_x_5730:
[----:B------:R-:W-:Y:S05]  /*18cf0*/  @!P0 BRA `(.L_x_5635) ;  /* 0x0000000000048947 */ /* 0x000fea0003800000 */
[----:B------:R-:W-:Y:S01]  /*18d00*/  BPT.TRAP 0x1 ;  /* 0x000000040000795c */ /* 0x000fe20000300000 */
.L_x_5635:
[----:B------:R-:W5:Y:S02]  /*18d10*/  SYNCS.PHASECHK.TRANS64.TRYWAIT P1, [R5+URZ+0x28c60], R0 ;  /* 0x028c6000050075a7 */ /* 0x000f64000802017f */
[----:B-----5:R-:W-:Y:S05]  /*18d20*/  @!P1 BRA `(.L_x_5636) ;  /* 0x0000003000709947 */ /* 0x020fea0003800000 */
.L_x_5731:
[----:B------:R-:W-:Y:S05]  /*18d30*/  @!P0 BRA `(.L_x_5637) ;  /* 0x0000000000048947 */ /* 0x000fea0003800000 */
[----:B------:R-:W-:Y:S01]  /*18d40*/  BPT.TRAP 0x1 ;  /* 0x000000040000795c */ /* 0x000fe20000300000 */
.L_x_5637:
[----:B------:R0:W0:Y:S02]  /*18d50*/  SYNCS.PHASECHK.TRANS64.TRYWAIT P0, [R3+URZ+0x28c60], R2 ;  /* 0x028c6002030075a7 */ /* 0x000024000800017f */
[----:B0-----:R-:W-:Y:S05]  /*18d60*/  @!P0 NANOSLEEP.SYNCS 0x989680 ;  /* 0x009896800000895d */ /* 0x001fea0003900000 */
[----:B------:R-:W0:Y:S02]  /*18d70*/  @!P0 SYNCS.PHASECHK.TRANS64 P0, [R3+URZ+0x28c60], R2 ;  /* 0x028c6002030085a7 */ /* 0x000e24000800007f */
[----:B0-----:R-:W-:Y:S05]  /*18d80*/  @!P0 BRA `(.L_x_5637) ;  /* 0xfffffffc00f08947 */ /* 0x001fea000383ffff */
.L_x_5629:
[----:B------:R-:W-:Y:S05]  /*18d90*/  BSYNC B0 ;  /* 0x0000000000007941 */ /* 0x000fea0003800000 */
.L_x_5628:
[----:B------:R-:W-:Y:S05]  /*18da0*/  EXIT ;  /* 0x000000000000794d */ /* 0x000fea0003800000 */
.L_x_5434:
[----:B0-----:R-:W-:-:S04]  /*18db0*/  IMAD.U32 R3, RZ, RZ, UR23 ;  /* 0x00000017ff037e24 */ /* 0x001fc8000f8e00ff */
[----:B------:R0:W1:Y:S03]  /*18dc0*/  SYNCS.PHASECHK.TRANS64.TRYWAIT P1, [R3+URZ+0x28c50], R0 ;  /* 0x028c5000030075a7 */ /* 0x000066000802017f */
[----:B-1----:R-:W-:Y:S05]  /*18dd0*/  @!P1 NANOSLEEP.SYNCS 0x989680 ;  /* 0x009896800000995d */ /* 0x002fea0003900000 */
[----:B------:R-:W1:Y:S02]  /*18de0*/  @!P1 SYNCS.PHASECHK.TRANS64 P1, [R3+URZ+0x28c50], R0 ;  /* 0x028c5000030095a7 */ /* 0x000e64000802007f */
[----:B-1----:R-:W-:Y:S05]  /*18df0*/  @!P1 BRA `(.L_x_5434) ;  /* 0xfffffffc00ec9947 */ /* 0x002fea000383ffff */
[----:B------:R-:W-:Y:S05]  /*18e00*/  BRA `(.L_x_5638) ;  /* 0xfffffe9400a87947 */ /* 0x000fea000383ffff */
.L_x_5440:
[----:B-1----:R-:W-:-:S04]  /*18e10*/  IMAD.U32 R3, RZ, RZ, UR23 ;  /* 0x00000017ff037e24 */ /* 0x002fc8000f8e00ff */
[----:B------:R1:W2:Y:S03]  /*18e20*/  SYNCS.PHASECHK.TRANS64.TRYWAIT P1, [R3+URZ+0x28c50], R0 ;  /* 0x028c5000030075a7 */ /* 0x0002a6000802017f */
[----:B--2---:R-:W-:Y:S05]  /*18e30*/  @!P1 NANOSLEEP.SYNCS 0x989680 ;  /* 0x009896800000995d */ /* 0x004fea0003900000 */
[----:B------:R-:W2:Y:S02]  /*18e40*/  @!P1 SYNCS.PHASECHK.TRANS64 P1, [R3+URZ+0x28c50], R0 ;  /* 0x028c5000030095a7 */ /* 0x000ea4000802007f */
[----:B--2---:R-:W-:Y:S05]  /*18e50*/  @!P1 BRA `(.L_x_5440) ;  /* 0xfffffffc00ec9947 */ /* 0x004fea000383ffff */
[----:B------:R-:W-:Y:S05]  /*18e60*/  BRA `(.L_x_5439) ;  /* 0xfffffea000ac7947 */ /* 0x000fea000383ffff */
.L_x_5451:
[----:B0-----:R-:W-:-:S04]  /*18e70*/  IMAD.U32 R3, RZ, RZ, UR41 ;  /* 0x00000029ff037e24 */ /* 0x001fc8000f8e00ff */
[----:B------:R0:W1:Y:S03]  /*18e80*/  SYNCS.PHASECHK.TRANS64.TRYWAIT P1, [R3+URZ+0x28c00], R0 ;  /* 0x028c0000030075a7 */ /* 0x000066000802017f */
[----:B-1----:R-:W-:Y:S05]  /*18e90*/  @!P1 NANOSLEEP.SYNCS 0x989680 ;  /* 0x009896800000995d */ /* 0x002fea0003900000 */
[----:B------:R-:W1:Y:S02]  /*18ea0*/  @!P1 SYNCS.PHASECHK.TRANS64 P1, [R3+URZ+0x28c00], R0 ;  /* 0x028c0000030095a7 */ /* 0x000e64000802007f */
[----:B-1----:R-:W-:Y:S05]  /*18eb0*/  @!P1 BRA `(.L_x_5451) ;  /* 0xfffffffc00ec9947 */ /* 0x002fea000383ffff */
[----:B------:R-:W-:Y:S05]  /*18ec0*/  BRA `(.L_x_5639) ;  /* 0xfffffeb800e87947 */ /* 0x000fea000383ffff */
.L_x_5455:
[----:B--2---:R2:W3:Y:S02]  /*18ed0*/  SYNCS.PHASECHK.TRANS64.TRYWAIT P1, [R7+URZ+0x28c30], R8 ;  /* 0x028c3008070075a7 */ /* 0x0044e4000802017f */
[----:B---3--:R-:W-:Y:S05]  /*18ee0*/  @!P1 NANOSLEEP.SYNCS 0x989680 ;  /* 0x009896800000995d */ /* 0x008fea0003900000 */
[----:B------:R-:W3:Y:S02]  /*18ef0*/  @!P1 SYNCS.PHASECHK.TRANS64 P1, [R7+URZ+0x28c30], R8 ;  /* 0x028c3008070095a7 */ /* 0x000ee4000802007f */
[----:B---3--:R-:W-:Y:S05]  /*18f00*/  @!P1 BRA `(.L_x_5455) ;  /* 0xfffffffc00f09947 */ /* 0x008fea000383ffff */
[----:B------:R-:W-:Y:S05]  /*18f10*/  BRA `(.L_x_5454) ;  /* 0xfffffebc00047947 */ /* 0x000fea000383ffff */
.L_x_5468:
[----:B----4-:R4:W0:Y:S02]  /*18f20*/  SYNCS.PHASECHK.TRANS64.TRYWAIT P1, [R7+URZ+0x28c50], R8 ;  /* 0x028c5008070075a7 */ /* 0x010824000802017f */
[----:B0-----:R-:W-:Y:S05]  /*18f30*/  @!P1 NANOSLEEP.SYNCS 0x989680 ;  /* 0x009896800000995d */ /* 0x001fea0003900000 */
[----:B------:R-:W0:Y:S02]  /*18f40*/  @!P1 SYNCS.PHASECHK.TRANS64 P1, [R7+URZ+0x28c50], R8 ;  /* 0x028c5008070095a7 */ /* 0x000e24000802007f */
[----:B0-----:R-:W-:Y:S05]  /*18f50*/  @!P1 BRA `(.L_x_5468) ;  /* 0xfffffffc00f09947 */ /* 0x001fea000383ffff */
[----:B------:R-:W-:Y:S05]  /*18f60*/  BRA `(.L_x_5467) ;  /* 0xfffffed400a07947 */ /* 0x000fea000383ffff */
.L_x_5477:
[----:B--2---:R-:W-:-:S04]  /*18f70*/  IMAD.U32 R5, RZ, RZ, UR23 ;  /* 0x00000017ff057e24 */ /* 0x004fc8000f8e00ff */
[----:B------:R2:W3:Y:S03]  /*18f80*/  SYNCS.PHASECHK.TRANS64.TRYWAIT P1, [R5+URZ+0x28c30], R8 ;  /* 0x028c3008050075a7 */ /* 0x0004e6000802017f */
[----:B---3--:R-:W-:Y:S05]  /*18f90*/  @!P1 NANOSLEEP.SYNCS 0x989680 ;  /* 0x009896800000995d */ /* 0x008fea0003900000 */
[----:B------:R-:W3:Y:S02]  /*18fa0*/  @!P1 SYNCS.PHASECHK.TRANS64 P1, [R5+URZ+0x28c30], R8 ;  /* 0x028c3008050095a7 */ /* 0x000ee4000802007f */
[----:B---3--:R-:W-:Y:S05]  /*18fb0*/  @!P1 BRA `(.L_x_5477) ;  /* 0xfffffffc00ec9947 */ /* 0x008fea000383ffff */
[----:B------:R-:W-:Y:S05]  /*18fc0*/  BRA `(.L_x_5476) ;  /* 0xfffffedc001c7947 */ /* 0x000fea000383ffff */
.L_x_5490:
[----:B--2---:R-:W-:-:S04]  /*18fd0*/  IMAD.U32 R7, RZ, RZ, UR23 ;  /* 0x00000017ff077e24 */ /* 0x004fc8000f8e00ff */
[----:B------:R2:W3:Y:S03]  /*18fe0*/  SYNCS.PHASECHK.TRANS64.TRYWAIT P1, [R7+URZ+0x28c50], R8 ;  /* 0x028c5008070075a7 */ /* 0x0004e6000802017f */
[----:B---3--:R-:W-:Y:S05]  /*18ff0*/  @!P1 NANOSLEEP.SYNCS 0x989680 ;  /* 0x009896800000995d */ /* 0x008fea0003900000 */
[----:B------:R-:W3:Y:S02]  /*19000*/  @!P1 SYNCS.PHASECHK.TRANS64 P1, [R7+URZ+0x28c50], R8 ;  /* 0x028c5008070095a7 */ /* 0x000ee4000802007f */
[----:B---3--:R-:W-:Y:S05]  /*19010*/  @!P1 BRA `(.L_x_5490) ;  /* 0xfffffffc00ec9947 */ /* 0x008fea000383ffff */
[----:B------:R-:W-:Y:S05]  /*19020*/  BRA `(.L_x_5489) ;  /* 0xfffffefc00a07947 */ /* 0x000fea000383ffff */
.L_x_5500:
[----:B-1----:R-:W-:-:S04]  /*19030*/  IMAD.U32 R6, RZ, RZ, UR23 ;  /* 0x00000017ff067e24 */ /* 0x002fc8000f8e00ff */
[----:B------:R1:W2:Y:S03]  /*19040*/  SYNCS.PHASECHK.TRANS64.TRYWAIT P1, [R6+URZ+0x28c30], R7 ;  /* 0x028c3007060075a7 */ /* 0x0002a6000802017f */
[----:B--2---:R-:W-:Y:S05]  /*19050*/  @!P1 NANOSLEEP.SYNCS 0x989680 ;  /* 0x009896800000995d */ /* 0x004fea0003900000 */
[----:B------:R-:W2:Y:S02]  /*19060*/  @!P1 SYNCS.PHASECHK.TRANS64 P1, [R6+URZ+0x28c30], R7 ;  /* 0x028c3007060095a7 */ /* 0x000ea4000802007f */
[----:B--2---:R-:W-:Y:S05]  /*19070*/  @!P1 BRA `(.L_x_5500) ;  /* 0xfffffffc00ec9947 */ /* 0x004fea000383ffff */
[----:B------:R-:W-:Y:S05]  /*19080*/  BRA `(.L_x_5499) ;  /* 0xffffff0400347947 */ /* 0x000fea000383ffff */
.L_x_5505:
[----:B---3--:R-:W-:-:S04]  /*19090*/  IMAD.U32 R8, RZ, RZ, UR23 ;  /* 0x00000017ff087e24 */ /* 0x008fc8000f8e00ff */
[----:B------:R3:W4:Y:S03]  /*190a0*/  SYNCS.PHASECHK.TRANS64.TRYWAIT P1, [R8+URZ+0x28c50], R7 ;  /* 0x028c5007080075a7 */ /* 0x000726000802017f */
[----:B----4-:R-:W-:Y:S05]  /*190b0*/  @!P1 NANOSLEEP.SYNCS 0x989680 ;  /* 0x009896800000995d */ /* 0x010fea0003900000 */
[----:B------:R-:W4:Y:S02]  /*190c0*/  @!P1 SYNCS.PHASECHK.TRANS64 P1, [R8+URZ+0x28c50], R7 ;  /* 0x028c5007080095a7 */ /* 0x000f24000802007f */
[----:B----4-:R-:W-:Y:S05]  /*190d0*/  @!P1 BRA `(.L_x_5505) ;  /* 0xfffffffc00ec9947 */ /* 0x010fea000383ffff */
[----:B------:R-:W-:Y:S05]  /*190e0*/  BRA `(.L_x_5504) ;  /* 0xffffff1800547947 */ /* 0x000fea000383ffff */
.L_x_5512:
[----:B-1----:R-:W-:-:S04]  /*190f0*/  IMAD.U32 R5, RZ, RZ, UR20 ;  /* 0x00000014ff057e24 */ /* 0x002fc8000f8e00ff */
[----:B------:R1:W2:Y:S03]  /*19100*/  SYNCS.PHASECHK.TRANS64.TRYWAIT P1, [R5+URZ+0x28c30], R8 ;  /* 0x028c3008050075a7 */ /* 0x0002a6000802017f */
[----:B--2---:R-:W-:Y:S05]  /*19110*/  @!P1 NANOSLEEP.SYNCS 0x989680 ;  /* 0x009896800000995d */ /* 0x004fea0003900000 */
[----:B------:R-:W2:Y:S02]  /*19120*/  @!P1 SYNCS.PHASECHK.TRANS64 P1, [R5+URZ+0x28c30], R8 ;  /* 0x028c3008050095a7 */ /* 0x000ea4000802007f */
[----:B--2---:R-:W-:Y:S05]  /*19130*/  @!P1 BRA `(.L_x_5512) ;  /* 0xfffffffc00ec9947 */ /* 0x004fea000383ffff */
[----:B------:R-:W-:Y:S05]  /*19140*/  BRA `(.L_x_5511) ;  /* 0xffffff1c004c7947 */ /* 0x000fea000383ffff */
.L_x_5525:
[----:B--2---:R-:W-:-:S04]  /*19150*/  IMAD.U32 R7, RZ, RZ, UR20 ;  /* 0x00000014ff077e24 */ /* 0x004fc8000f8e00ff */
[----:B------:R2:W3:Y:S03]  /*19160*/  SYNCS.PHASECHK.TRANS64.TRYWAIT P1, [R7+URZ+0x28c50], R8 ;  /* 0x028c5008070075a7 */ /* 0x0004e6000802017f */
[----:B---3--:R-:W-:Y:S05]  /*19170*/  @!P1 NANOSLEEP.SYNCS 0x989680 ;  /* 0x009896800000995d */ /* 0x008fea0003900000 */
[----:B------:R-:W3:Y:S02]  /*19180*/  @!P1 SYNCS.PHASECHK.TRANS64 P1, [R7+URZ+0x28c50], R8 ;  /* 0x028c5008070095a7 */ /* 0x000ee4000802007f */
[----:B---3--:R-:W-:Y:S05]  /*19190*/  @!P1 BRA `(.L_x_5525) ;  /* 0xfffffffc00ec9947 */ /* 0x008fea000383ffff */
[----:B------:R-:W-:Y:S05]  /*191a0*/  BRA `(.L_x_5524) ;  /* 0xffffff3c00d07947 */ /* 0x000fea000383ffff */
.L_x_5575:
        /* <DEDUP_REMOVED lines=11> */
.L_x_5641:
[----:B------:R-:W-:Y:S05]  /*19260*/  BSYNC B0 ;  /* 0x0000000000007941 */ /* 0x000fea0003800000 */
.L_x_5640:
[----:B------:R-:W-:Y:S05]  /*19270*/  BRA `(.L_x_5642) ;  /* 0xffffffb800a07947 */ /* 0x000fea000383ffff */
.L_x_5578:
[----:B0-----:R0:W1:Y:S02]  /*19280*/  SYNCS.PHASECHK.TRANS64.TRYWAIT P0, [R25+URZ+0x28c40], R0 ;  /* 0x028c4000190075a7 */ /* 0x001064000800017f */
[----:B-1----:R-:W-:Y:S05]  /*19290*/  @!P0 NANOSLEEP.SYNCS 0x989680 ;  /* 0x009896800000895d */ /* 0x002fea0003900000 */
[----:B------:R-:W1:Y:S02]  /*192a0*/  @!P0 SYNCS.PHASECHK.TRANS64 P0, [R25+URZ+0x28c40], R0 ;  /* 0x028c4000190085a7 */ /* 0x000e64000800007f */
[----:B-1----:R-:W-:Y:S05]  /*192b0*/  @!P0 BRA `(.L_x_5578) ;  /* 0xfffffffc00f08947 */ /* 0x002fea000383ffff */
[----:B------:R-:W-:Y:S05]  /*192c0*/  BRA `(.L_x_5643) ;  /* 0xffffffbc00807947 */ /* 0x000fea000383ffff */
.L_x_5579:
        /* <DEDUP_REMOVED lines=8> */
.L_x_5645:
[----:B------:R-:W-:Y:S05]  /*19350*/  BSYNC B0 ;  /* 0x0000000000007941 */ /* 0x000fea0003800000 */
.L_x_5644:
        /* <DEDUP_REMOVED lines=9> */
.L_x_5646:
[----:B------:R-:W-:Y:S02]  /*193f0*/  IMAD.MOV.U32 R13, RZ, RZ, R5 ;  /* 0x000000ffff0d7224 */ /* 0x000fe400078e0005 */
[----:B------:R-:W-:Y:S02]  /*19400*/  IMAD.MOV.U32 R12, RZ, RZ, 0x1 ;  /* 0x00000001ff0c7424 */ /* 0x000fe400078e00ff */
[----:B------:R-:W-:-:S07]  /*19410*/  IMAD.MOV.U32 R3, RZ, RZ, R14 ;  /* 0x000000ffff037224 */ /* 0x000fce00078e000e */
[----:B------:R-:W-:Y:S05]  /*19420*/  WARPSYNC.COLLECTIVE R15, `(.L_x_5647) ;  /* 0x000000000f087348 */ /* 0x000fea0003c00000 */
[----:B------:R0:W1:Y:S02]  /*19430*/  SHFL.IDX P6, R14, R13, R12, R11 ;  /* 0x0000000c0d0e7389 */ /* 0x00006400000c000b */
[----:B01----:R-:W-:Y:S01]  /*19440*/  ENDCOLLECTIVE ;  /* 0x000000000000791b */ /* 0x003fe20003800000 */
.L_x_5647:
        /* <DEDUP_REMOVED lines=15> */
.L_x_5648:
[----:B------:R-:W-:Y:S02]  /*19540*/  @P0 IMAD R6, R4, 0x2, R17 ;  /* 0x0000000204060824 */ /* 0x000fe400078e0211 */
[----:B------:R-:W-:Y:S02]  /*19550*/  IMAD.MOV.U32 R13, RZ, RZ, R5 ;  /* 0x000000ffff0d7224 */ /* 0x000fe400078e0005 */
[----:B------:R-:W-:Y:S02]  /*19560*/  IMAD.MOV.U32 R12, RZ, RZ, 0x2 ;  /* 0x00000002ff0c7424 */ /* 0x000fe400078e00ff */
[----:B------:R-:W-:-:S07]  /*19570*/  IMAD.MOV.U32 R3, RZ, RZ, R14 ;  /* 0x000000ffff037224 */ /* 0x000fce00078e000e */
[----:B------:R-:W-:Y:S05]  /*19580*/  WARPSYNC.COLLECTIVE R15, `(.L_x_5649) ;  /* 0x000000000f087348 */ /* 0x000fea0003c00000 */
[----:B------:R0:W1:Y:S02]  /*19590*/  SHFL.IDX P6, R14, R13, R12, R11 ;  /* 0x0000000c0d0e7389 */ /* 0x00006400000c000b */
[----:B01----:R-:W-:Y:S01]  /*195a0*/  ENDCOLLECTIVE ;  /* 0x000000000000791b */ /* 0x003fe20003800000 */
.L_x_5649:
        /* <DEDUP_REMOVED lines=15> */
.L_x_5650:
[----:B------:R-:W-:Y:S02]  /*196a0*/  @P0 IMAD R6, R4, 0x2, R17 ;  /* 0x0000000204060824 */ /* 0x000fe400078e0211 */
[----:B------:R-:W-:Y:S02]  /*196b0*/  IMAD.MOV.U32 R13, RZ, RZ, R5 ;  /* 0x000000ffff0d7224 */ /* 0x000fe400078e0005 */
[----:B------:R-:W-:Y:S02]  /*196c0*/  IMAD.MOV.U32 R12, RZ, RZ, 0x3 ;  /* 0x00000003ff0c7424 */ /* 0x000fe400078e00ff */
[----:B------:R-:W-:-:S07]  /*196d0*/  IMAD.MOV.U32 R3, RZ, RZ, R14 ;  /* 0x000000ffff037224 */ /* 0x000fce00078e000e */
[----:B------:R-:W-:Y:S05]  /*196e0*/  WARPSYNC.COLLECTIVE R15, `(.L_x_5651) ;  /* 0x000000000f087348 */ /* 0x000fea0003c00000 */
[----:B------:R0:W1:Y:S02]  /*196f0*/  SHFL.IDX P6, R14, R13, R12, R11 ;  /* 0x0000000c0d0e7389 */ /* 0x00006400000c000b */
[----:B01----:R-:W-:Y:S01]  /*19700*/  ENDCOLLECTIVE ;  /* 0x000000000000791b */ /* 0x003fe20003800000 */
.L_x_5651:
        /* <DEDUP_REMOVED lines=10> */
.L_x_5652:
[----:B------:R-:W-:Y:S01]  /*197b0*/  @!PT LDS RZ, [RZ] ;  /* 0x00000000fffff984 */ /* 0x000fe20000000800 */
[----:B------:R-:W-:Y:S01]  /*197c0*/  @!PT LDS RZ, [RZ] ;  /* 0x00000000fffff984 */ /* 0x000fe20000000800 */
[----:B------:R-:W-:Y:S01]  /*197d0*/  @!PT LDS RZ, [RZ] ;  /* 0x00000000fffff984 */ /* 0x000fe20000000800 */
[----:B------:R0:W-:Y:S01]  /*197e0*/  @P0 LDGSTS.E.BYPASS.LTC128B.128 [R6+0x23400], desc[UR54][R2.64], !P2 ;  /* 0x2340000002060fae */ /* 0x0001e2000d101d76 */
[----:B------:R-:W-:Y:S01]  /*197f0*/  IMAD.MOV.U32 R0, RZ, RZ, R14 ;  /* 0x000000ffff007224 */ /* 0x000fe200078e000e */
[----:B------:R-:W-:Y:S06]  /*19800*/  BRA `(.L_x_5653) ;  /* 0xffffffbc00307947 */ /* 0x000fec000383ffff */
.L_x_5584:
[----:B------:R-:W-:Y:S02]  /*19810*/  IMAD.MOV.U32 R13, RZ, RZ, R4 ;  /* 0x000000ffff0d7224 */ /* 0x000fe400078e0004 */
[----:B------:R-:W-:Y:S02]  /*19820*/  IMAD.MOV.U32 R12, RZ, RZ, RZ ;  /* 0x000000ffff0c7224 */ /* 0x000fe400078e00ff */
[----:B------:R-:W-:Y:S02]  /*19830*/  IMAD.MOV.U32 R11, RZ, RZ, 0x181f ;  /* 0x0000181fff0b7424 */ /* 0x000fe400078e00ff */
[----:B------:R-:W-:Y:S02]  /*19840*/  IMAD.MOV.U32 R15, RZ, RZ, -0x1 ;  /* 0xffffffffff0f7424 */ /* 0x000fe400078e00ff */
[----:B------:R-:W-:Y:S02]  /*19850*/  IMAD R36, R36, R6, RZ ;  /* 0x0000000624247224 */ /* 0x000fe400078e02ff */
[----:B------:R-:W-:-:S07]  /*19860*/  IMAD.IADD R34, R37, 0x1, R34 ;  /* 0x0000000125227824 */ /* 0x000fce00078e0222 */
[----:B-1---5:R-:W-:Y:S05]  /*19870*/  WARPSYNC.COLLECTIVE R15, `(.L_x_5654) ;  /* 0x000000000f087348 */ /* 0x022fea0003c00000 */
[----:B------:R0:W2:Y:S02]  /*19880*/  SHFL.IDX P6, R14, R13, R12, R11 ;  /* 0x0000000c0d0e7389 */ /* 0x0000a400000c000b */
[----:B012--5:R-:W-:Y:S01]  /*19890*/  ENDCOLLECTIVE ;  /* 0x000000000000791b */ /* 0x027fe20003800000 */
.L_x_5654:
[C---:B------:R-:W-:Y:S01]  /*198a0*/  VIADD R5, R34.reuse, 0x10 ;  /* 0x0000001022057836 */ /* 0x040fe20000000000 */
[----:B------:R-:W-:Y:S01]  /*198b0*/  ISETP.GE.AND P0, PT, R34, R36, PT ;  /* 0x000000242200720c */ /* 0x000fe20003f06270 */
[----:B------:R-:W-:Y:S02]  /*198c0*/  IMAD.MOV.U32 R13, RZ, RZ, R0 ;  /* 0x000000ffff0d7224 */ /* 0x000fe400078e0000 */
[----:B------:R-:W-:-:S10]  /*198d0*/  IMAD.MOV.U32 R2, RZ, RZ, R14 ;  /* 0x000000ffff027224 */ /* 0x000fd400078e000e */
[----:B------:R-:W-:Y:S05]  /*198e0*/  WARPSYNC.COLLECTIVE R15, `(.L_x_5655) ;  /* 0x000000000f087348 */ /* 0x000fea0003c00000 */
[----:B------:R0:W1:Y:S02]  /*198f0*/  SHFL.IDX P6, R14, R13, R12, R11 ;  /* 0x0000000c0d0e7389 */ /* 0x00006400000c000b */
[----:B01----:R-:W-:Y:S01]  /*19900*/  ENDCOLLECTIVE ;  /* 0x000000000000791b */ /* 0x003fe20003800000 */
.L_x_5655:
[----:B------:R-:W-:Y:S02]  /*19910*/  IMAD.MOV.U32 R13, RZ, RZ, R4 ;  /* 0x000000ffff0d7224 */ /* 0x000fe400078e0004 */
[----:B------:R-:W-:Y:S02]  /*19920*/  IMAD.MOV.U32 R12, RZ, RZ, 0x1 ;  /* 0x00000001ff0c7424 */ /* 0x000fe400078e00ff */
[----:B------:R-:W-:-:S07]  /*19930*/  IMAD.MOV.U32 R3, RZ, RZ, R14 ;  /* 0x000000ffff037224 */ /* 0x000fce00078e000e */
[----:B------:R-:W-:Y:S05]  /*19940*/  WARPSYNC.COLLECTIVE R15, `(.L_x_5656) ;  /* 0x000000000f087348 */ /* 0x000fea0003c00000 */
[----:B------:R0:W1:Y:S02]  /*19950*/  SHFL.IDX P6, R14, R13, R12, R11 ;  /* 0x0000000c0d0e7389 */ /* 0x00006400000c000b */
[----:B01----:R-:W-:Y:S01]  /*19960*/  ENDCOLLECTIVE ;  /* 0x000000000000791b */ /* 0x003fe20003800000 */
.L_x_5656:
        /* <DEDUP_REMOVED lines=15> */
.L_x_5657:
[----:B------:R-:W-:Y:S02]  /*19a60*/  IMAD.MOV.U32 R13, RZ, RZ, R4 ;  /* 0x000000ffff0d7224 */ /* 0x000fe400078e0004 */
[----:B------:R-:W-:Y:S02]  /*19a70*/  IMAD.MOV.U32 R12, RZ, RZ, 0x2 ;  /* 0x00000002ff0c7424 */ /* 0x000fe400078e00ff */
[----:B------:R-:W-:-:S07]  /*19a80*/  IMAD.MOV.U32 R3, RZ, RZ, R14 ;  /* 0x000000ffff037224 */ /* 0x000fce00078e000e */
[----:B------:R-:W-:Y:S05]  /*19a90*/  WARPSYNC.COLLECTIVE R15, `(.L_x_5658) ;  /* 0x000000000f087348 */ /* 0x000fea0003c00000 */
[----:B------:R0:W1:Y:S02]  /*19aa0*/  SHFL.IDX P6, R14, R13, R12, R11 ;  /* 0x0000000c0d0e7389 */ /* 0x00006400000c000b */
[----:B01----:R-:W-:Y:S01]  /*19ab0*/  ENDCOLLECTIVE ;  /* 0x000000000000791b */ /* 0x003fe20003800000 */
.L_x_5658:
        /* <DEDUP_REMOVED lines=16> */
.L_x_5659:
[----:B------:R-:W-:Y:S02]  /*19bc0*/  IMAD.MOV.U32 R13, RZ, RZ, R4 ;  /* 0x000000ffff0d7224 */ /* 0x000fe400078e0004 */
[----:B------:R-:W-:Y:S02]  /*19bd0*/  IMAD.MOV.U32 R12, RZ, RZ, 0x3 ;  /* 0x00000003ff0c7424 */ /* 0x000fe400078e00ff */
[----:B------:R-:W-:-:S07]  /*19be0*/  IMAD.MOV.U32 R3, RZ, RZ, R14 ;  /* 0x000000ffff037224 */ /* 0x000fce00078e000e */
[----:B------:R-:W-:Y:S05]  /*19bf0*/  WARPSYNC.COLLECTIVE R15, `(.L_x_5660) ;  /* 0x000000000f087348 */ /* 0x000fea0003c00000 */
[----:B------:R0:W1:Y:S02]  /*19c00*/  SHFL.IDX P6, R14, R13, R12, R11 ;  /* 0x0000000c0d0e7389 */ /* 0x00006400000c000b */
[----:B01----:R-:W-:Y:S01]  /*19c10*/  ENDCOLLECTIVE ;  /* 0x000000000000791b */ /* 0x003fe20003800000 */
.L_x_5660:
        /* <DEDUP_REMOVED lines=10> */
.L_x_5661:
[----:B------:R-:W-:Y:S01]  /*19cc0*/  @!PT LDS RZ, [RZ] ;  /* 0x00000000fffff984 */ /* 0x000fe20000000800 */
[----:B------:R-:W-:Y:S01]  /*19cd0*/  @!PT LDS RZ, [RZ] ;  /* 0x00000000fffff984 */ /* 0x000fe20000000800 */
[----:B------:R-:W-:Y:S01]  /*19ce0*/  @!PT LDS RZ, [RZ] ;  /* 0x00000000fffff984 */ /* 0x000fe20000000800 */
[----:B------:R2:W-:Y:S01]  /*19cf0*/  @!P0 LDGSTS.E.BYPASS.LTC128B.128 [R7+0x21400], desc[UR54][R2.64], !P1 ;  /* 0x2140000002078fae */ /* 0x0005e2000c901d76 */
[----:B------:R-:W-:Y:S01]  /*19d00*/  IMAD.MOV.U32 R0, RZ, RZ, R14 ;  /* 0x000000ffff007224 */ /* 0x000fe200078e000e */
[----:B------:R-:W-:Y:S06]  /*19d10*/  BRA `(.L_x_5662) ;  /* 0xffffffc000087947 */ /* 0x000fec000383ffff */
.L_x_5587:
[----:B0-----:R0:W2:Y:S02]  /*19d20*/  SYNCS.PHASECHK.TRANS64.TRYWAIT P0, [R17+URZ+0x28c20], R0 ;  /* 0x028c2000110075a7 */ /* 0x0010a4000800017f */
[----:B--2---:R-:W-:Y:S05]  /*19d30*/  @!P0 NANOSLEEP.SYNCS 0x989680 ;  /* 0x009896800000895d */ /* 0x004fea0003900000 */
[----:B------:R-:W2:Y:S02]  /*19d40*/  @!P0 SYNCS.PHASECHK.TRANS64 P0, [R17+URZ+0x28c20], R0 ;  /* 0x028c2000110085a7 */ /* 0x000ea4000800007f */
[----:B--2---:R-:W-:Y:S05]  /*19d50*/  @!P0 BRA `(.L_x_5587) ;  /* 0xfffffffc00f08947 */ /* 0x004fea000383ffff */
[----:B------:R-:W-:Y:S05]  /*19d60*/  BRA `(.L_x_5663) ;  /* 0xffffffc000647947 */ /* 0x000fea000383ffff */
.L_x_5590:
[----:B0-----:R0:W2:Y:S02]  /*19d70*/  SYNCS.PHASECHK.TRANS64.TRYWAIT P0, [R25+URZ+0x28c60], R0 ;  /* 0x028c6000190075a7 */ /* 0x0010a4000800017f */
[----:B--2---:R-:W-:Y:S05]  /*19d80*/  @!P0 NANOSLEEP.SYNCS 0x989680 ;  /* 0x009896800000895d */ /* 0x004fea0003900000 */
[----:B------:R-:W2:Y:S02]  /*19d90*/  @!P0 SYNCS.PHASECHK.TRANS64 P0, [R25+URZ+0x28c60], R0 ;  /* 0x028c6000190085a7 */ /* 0x000ea4000800007f */
[----:B--2---:R-:W-:Y:S05]  /*19da0*/  @!P0 BRA `(.L_x_5590) ;  /* 0xfffffffc00f08947 */ /* 0x004fea000383ffff */
[----:B------:R-:W-:Y:S05]  /*19db0*/  BRA `(.L_x_5664) ;  /* 0xffffffc000747947 */ /* 0x000fea000383ffff */
.L_x_5591:
        /* <DEDUP_REMOVED lines=8> */
.L_x_5666:
[----:B------:R-:W-:Y:S05]  /*19e40*/  BSYNC B0 ;  /* 0x0000000000007941 */ /* 0x000fea0003800000 */
.L_x_5665:
        /* <DEDUP_REMOVED lines=15> */
.L_x_5667:
        /* <DEDUP_REMOVED lines=39> */
.L_x_5668:
[----:B------:R-:W-:Y:S02]  /*1a1b0*/  IMAD.MOV.U32 R13, RZ, RZ, R4 ;  /* 0x000000ffff0d7224 */ /* 0x000fe400078e0004 */
[----:B------:R-:W-:-:S07]  /*1a1c0*/  IMAD.MOV.U32 R3, RZ, RZ, R14 ;  /* 0x000000ffff037224 */ /* 0x000fce00078e000e */
[----:B------:R-:W-:Y:S05]  /*1a1d0*/  WARPSYNC.COLLECTIVE R15, `(.L_x_5669) ;  /* 0x000000000f087348 */ /* 0x000fea0003c00000 */
[----:B------:R0:W1:Y:S02]  /*1a1e0*/  SHFL.IDX P6, R14, R13, R12, R11 ;  /* 0x0000000c0d0e7389 */ /* 0x00006400000c000b */
[----:B01----:R-:W-:Y:S01]  /*1a1f0*/  ENDCOLLECTIVE ;  /* 0x000000000000791b */ /* 0x003fe20003800000 */
.L_x_5669:
        /* <DEDUP_REMOVED lines=29> */
.L_x_5670:
[----:B------:R-:W-:Y:S02]  /*1a3d0*/  IMAD.MOV.U32 R13, RZ, RZ, R4 ;  /* 0x000000ffff0d7224 */ /* 0x000fe400078e0004 */
[----:B------:R-:W-:-:S07]  /*1a3e0*/  IMAD.MOV.U32 R7, RZ, RZ, R14 ;  /* 0x000000ffff077224 */ /* 0x000fce00078e000e */
[----:B------:R-:W-:Y:S05]  /*1a3f0*/  WARPSYNC.COLLECTIVE R15, `(.L_x_5671) ;  /* 0x000000000f087348 */ /* 0x000fea0003c00000 */
[----:B------:R0:W1:Y:S02]  /*1a400*/  SHFL.IDX P6, R14, R13, R12, R11 ;  /* 0x0000000c0d0e7389 */ /* 0x00006400000c000b */
[----:B01----:R-:W-:Y:S01]  /*1a410*/  ENDCOLLECTIVE ;  /* 0x000000000000791b */ /* 0x003fe20003800000 */
.L_x_5671:
        /* <DEDUP_REMOVED lines=29> */
.L_x_5672:
[----:B------:R-:W-:Y:S02]  /*1a5f0*/  IMAD.MOV.U32 R13, RZ, RZ, R4 ;  /* 0x000000ffff0d7224 */ /* 0x000fe400078e0004 */
[----:B------:R-:W-:-:S07]  /*1a600*/  IMAD.MOV.U32 R6, RZ, RZ, R14 ;  /* 0x000000ffff067224 */ /* 0x000fce00078e000e */
[----:B------:R-:W-:Y:S05]  /*1a610*/  WARPSYNC.COLLECTIVE R15, `(.L_x_5673) ;  /* 0x000000000f087348 */ /* 0x000fea0003c00000 */
[----:B------:R0:W1:Y:S02]  /*1a620*/  SHFL.IDX P6, R14, R13, R12, R11 ;  /* 0x0000000c0d0e7389 */ /* 0x00006400000c000b */
[----:B01----:R-:W-:Y:S01]  /*1a630*/  ENDCOLLECTIVE ;  /* 0x000000000000791b */ /* 0x003fe20003800000 */
.L_x_5673:
[----:B------:R-:W-:Y:S01]  /*1a640*/  IMAD.MOV.U32 R2, RZ, RZ, R14 ;  /* 0x000000ffff027224 */ /* 0x000fe200078e000e */
[----:B------:R-:W-:Y:S06]  /*1a650*/  BRA `(.L_x_5674) ;  /* 0xffffffbc00fc7947 */ /* 0x000fec000383ffff */
.L_x_5598:
[----:B0-----:R0:W2:Y:S02]  /*1a660*/  SYNCS.PHASECHK.TRANS64.TRYWAIT P0, [R6+URZ+0x28c40], R19 ;  /* 0x028c4013060075a7 */ /* 0x0010a4000800017f */
[----:B--2---:R-:W-:Y:S05]  /*1a670*/  @!P0 NANOSLEEP.SYNCS 0x989680 ;  /* 0x009896800000895d */ /* 0x004fea0003900000 */
[----:B------:R-:W2:Y:S02]  /*1a680*/  @!P0 SYNCS.PHASECHK.TRANS64 P0, [R6+URZ+0x28c40], R19 ;  /* 0x028c4013060085a7 */ /* 0x000ea4000800007f */
[----:B--2---:R-:W-:Y:S05]  /*1a690*/  @!P0 BRA `(.L_x_5598) ;  /* 0xfffffffc00f08947 */ /* 0x004fea000383ffff */
[----:B------:R-:W-:Y:S05]  /*1a6a0*/  BRA `(.L_x_5675) ;  /* 0xffffffc400847947 */ /* 0x000fea000383ffff */
.L_x_5599:
        /* <DEDUP_REMOVED lines=8> */
.L_x_5677:
[----:B------:R-:W-:Y:S05]  /*1a730*/  BSYNC B1 ;  /* 0x0000000000017941 */ /* 0x000fea0003800000 */
.L_x_5676:
        /* <DEDUP_REMOVED lines=9> */
.L_x_5678:
[----:B------:R-:W-:Y:S02]  /*1a7d0*/  IMAD.MOV.U32 R13, RZ, RZ, R25 ;  /* 0x000000ffff0d7224 */ /* 0x000fe400078e0019 */
[----:B------:R-:W-:Y:S02]  /*1a7e0*/  IMAD.MOV.U32 R12, RZ, RZ, 0x1 ;  /* 0x00000001ff0c7424 */ /* 0x000fe400078e00ff */
[----:B------:R-:W-:-:S07]  /*1a7f0*/  IMAD.MOV.U32 R2, RZ, RZ, R14 ;  /* 0x000000ffff027224 */ /* 0x000fce00078e000e */
[----:B------:R-:W-:Y:S05]  /*1a800*/  WARPSYNC.COLLECTIVE R15, `(.L_x_5679) ;  /* 0x000000000f087348 */ /* 0x000fea0003c00000 */
[----:B------:R0:W1:Y:S02]  /*1a810*/  SHFL.IDX P6, R14, R13, R12, R11 ;  /* 0x0000000c0d0e7389 */ /* 0x00006400000c000b */
[----:B01----:R-:W-:Y:S01]  /*1a820*/  ENDCOLLECTIVE ;  /* 0x000000000000791b */ /* 0x003fe20003800000 */
.L_x_5679:
        /* <DEDUP_REMOVED lines=11> */
.L_x_5680:
[----:B------:R-:W-:Y:S02]  /*1a8e0*/  IMAD.MOV.U32 R13, RZ, RZ, R25 ;  /* 0x000000ffff0d7224 */ /* 0x000fe400078e0019 */
[----:B------:R-:W-:Y:S02]  /*1a8f0*/  IMAD.MOV.U32 R12, RZ, RZ, 0x2 ;  /* 0x00000002ff0c7424 */ /* 0x000fe400078e00ff */
[----:B------:R-:W-:-:S07]  /*1a900*/  IMAD.MOV.U32 R2, RZ, RZ, R14 ;  /* 0x000000ffff027224 */ /* 0x000fce00078e000e */
[----:B------:R-:W-:Y:S05]  /*1a910*/  WARPSYNC.COLLECTIVE R15, `(.L_x_5681) ;  /* 0x000000000f087348 */ /* 0x000fea0003c00000 */
[----:B------:R0:W1:Y:S02]  /*1a920*/  SHFL.IDX P6, R14, R13, R12, R11 ;  /* 0x0000000c0d0e7389 */ /* 0x00006400000c000b */
[----:B01----:R-:W-:Y:S01]  /*1a930*/  ENDCOLLECTIVE ;  /* 0x000000000000791b */ /* 0x003fe20003800000 */
.L_x_5681:
        /* <DEDUP_REMOVED lines=11> */
.L_x_5682:
[----:B------:R-:W-:Y:S02]  /*1a9f0*/  IMAD.MOV.U32 R13, RZ, RZ, R25 ;  /* 0x000000ffff0d7224 */ /* 0x000fe400078e0019 */
[----:B------:R-:W-:Y:S02]  /*1aa00*/  IMAD.MOV.U32 R12, RZ, RZ, 0x3 ;  /* 0x00000003ff0c7424 */ /* 0x000fe400078e00ff */
[----:B------:R-:W-:-:S07]  /*1aa10*/  IMAD.MOV.U32 R2, RZ, RZ, R14 ;  /* 0x000000ffff027224 */ /* 0x000fce00078e000e */
[----:B------:R-:W-:Y:S05]  /*1aa20*/  WARPSYNC.COLLECTIVE R15, `(.L_x_5683) ;  /* 0x000000000f087348 */ /* 0x000fea0003c00000 */
[----:B------:R0:W1:Y:S02]  /*1aa30*/  SHFL.IDX P6, R14, R13, R12, R11 ;  /* 0x0000000c0d0e7389 */ /* 0x00006400000c000b */
[----:B01----:R-:W-:Y:S01]  /*1aa40*/  ENDCOLLECTIVE ;  /* 0x000000000000791b */ /* 0x003fe20003800000 */
.L_x_5683:
        /* <DEDUP_REMOVED lines=11> */
.L_x_5684:
[----:B------:R-:W-:Y:S01]  /*1ab00*/  IMAD.MOV.U32 R2, RZ, RZ, R14 ;  /* 0x000000ffff027224 */ /* 0x000fe200078e000e */
[----:B------:R-:W-:Y:S06]  /*1ab10*/  BRA `(.L_x_5685) ;  /* 0xffffffc4000c7947 */ /* 0x000fec000383ffff */
.L_x_5604:
[----:B---3--:R3:W4:Y:S02]  /*1ab20*/  SYNCS.PHASECHK.TRANS64.TRYWAIT P0, [R6+URZ+0x28c60], R19 ;  /* 0x028c6013060075a7 */ /* 0x008724000800017f */
[----:B----4-:R-:W-:Y:S05]  /*1ab30*/  @!P0 NANOSLEEP.SYNCS 0x989680 ;  /* 0x009896800000895d */ /* 0x010fea0003900000 */
[----:B------:R-:W4:Y:S02]  /*1ab40*/  @!P0 SYNCS.PHASECHK.TRANS64 P0, [R6+URZ+0x28c60], R19 ;  /* 0x028c6013060085a7 */ /* 0x000f24000800007f */
[----:B----4-:R-:W-:Y:S05]  /*1ab50*/  @!P0 BRA `(.L_x_5604) ;  /* 0xfffffffc00f08947 */ /* 0x010fea000383ffff */
[----:B------:R-:W-:Y:S05]  /*1ab60*/  BRA `(.L_x_5686) ;  /* 0xffffffc4005c7947 */ /* 0x000fea000383ffff */
.L_x_5605:
        /* <DEDUP_REMOVED lines=8> */
.L_x_5688:
[----:B------:R-:W-:Y:S05]  /*1abf0*/  BSYNC B1 ;  /* 0x0000000000017941 */ /* 0x000fea0003800000 */
.L_x_5687:
        /* <DEDUP_REMOVED lines=13> */
.L_x_5689:
        /* <DEDUP_REMOVED lines=17> */
.L_x_5690:
        /* <DEDUP_REMOVED lines=16> */
.L_x_5691:
        /* <DEDUP_REMOVED lines=19> */
.L_x_5692:
        /* <DEDUP_REMOVED lines=14> */
.L_x_5693:
        /* <DEDUP_REMOVED lines=16> */
.L_x_5694:
        /* <DEDUP_REMOVED lines=14> */
.L_x_5695:
[----:B------:R-:W-:Y:S05]  /*1b2d0*/  BRA `(.L_x_5696) ;  /* 0xffffffc000c07947 */ /* 0x000fea000383ffff */
.L_x_5613:
        /* <DEDUP_REMOVED lines=8> */
.L_x_5698:
[----:B------:R-:W-:Y:S05]  /*1b360*/  BSYNC B0 ;  /* 0x0000000000007941 */ /* 0x000fea0003800000 */
.L_x_5697:
        /* <DEDUP_REMOVED lines=9> */
.L_x_5699:
[----:B------:R-:W-:Y:S02]  /*1b400*/  ULDC UR4, c[0x0][0xc3c] ;  /* 0x00030f0000047ab9 */ /* 0x000fe40000000800 */
[----:B------:R-:W-:-:S13]  /*1b410*/  ISETP.GE.OR P1, PT, R9, UR4, !P0 ;  /* 0x0000000409007c0c */ /* 0x000fda000c726670 */
[----:B------:R-:W0:Y:S08]  /*1b420*/  @!P1 LDC.64 R2, c[0x0][0xc80] ;  /* 0x00032000ff029b82 */ /* 0x000e300000000a00 */
[----:B------:R-:W1:Y:S01]  /*1b430*/  @!P1 LDC.64 R4, c[0x0][0xc78] ;  /* 0x00031e00ff049b82 */ /* 0x000e620000000a00 */
[----:B------:R-:W-:Y:S01]  /*1b440*/  CS2R R24, SRZ ;  /* 0x0000000000187805 */ /* 0x000fe2000001ff00 */
[----:B------:R-:W-:-:S02]  /*1b450*/  IMAD.MOV.U32 R8, RZ, RZ, RZ ;  /* 0x000000ffff087224 */ /* 0x000fc400078e00ff */
[----:B------:R-:W-:Y:S02]  /*1b460*/  IMAD.MOV.U32 R11, RZ, RZ, RZ ;  /* 0x000000ffff0b7224 */ /* 0x000fe400078e00ff */
[----:B------:R-:W-:Y:S02]  /*1b470*/  IMAD.MOV.U32 R6, RZ, RZ, R14 ;  /* 0x000000ffff067224 */ /* 0x000fe400078e000e */
[----:B0-----:R-:W-:-:S05]  /*1b480*/  @!P1 IMAD.WIDE R2, R9, 0x4, R2 ;  /* 0x0000000409029825 */ /* 0x001fca00078e0202 */
[----:B------:R1:W2:Y:S02]  /*1b490*/  @!P1 LDG.E R7, desc[UR54][R2.64] ;  /* 0x0000003602079981 */ /* 0x0002a4000c1e1900 */
[----:B-1----:R-:W-:-:S05]  /*1b4a0*/  @!P1 IMAD.WIDE R2, R9, 0x4, R4 ;  /* 0x0000000409029825 */ /* 0x002fca00078e0204 */
        /* <DEDUP_REMOVED lines=12> */
.L_x_5700:
[----:B------:R-:W-:Y:S01]  /*1b570*/  IMAD.MOV.U32 R12, RZ, RZ, 0x2 ;  /* 0x00000002ff0c7424 */ /* 0x000fe200078e00ff */
[----:B------:R-:W-:-:S05]  /*1b580*/  SEL R4, R14, RZ, P1 ;  /* 0x000000ff0e047207 */ /* 0x000fca0000800000 */
[----:B------:R-:W-:-:S04]  /*1b590*/  IMAD.IADD R4, R13, 0x1, R4 ;  /* 0x000000010d047824 */ /* 0x000fc800078e0204 */
[----:B------:R-:W-:-:S07]  /*1b5a0*/  IMAD.MOV.U32 R13, RZ, RZ, R4 ;  /* 0x000000ffff0d7224 */ /* 0x000fce00078e0004 */
[----:B------:R-:W-:Y:S05]  /*1b5b0*/  WARPSYNC.COLLECTIVE R15, `(.L_x_5701) ;  /* 0x000000000f087348 */ /* 0x000fea0003c00000 */
[----:B------:R0:W1:Y:S02]  /*1b5c0*/  SHFL.UP P6, R14, R13, R12, R11 ;  /* 0x0400000c0d0e7389 */ /* 0x00006400000c000b */
[----:B01----:R-:W-:Y:S01]  /*1b5d0*/  ENDCOLLECTIVE ;  /* 0x000000000000791b */ /* 0x003fe20003800000 */
.L_x_5701:
[----:B------:R-:W-:Y:S01]  /*1b5e0*/  IMAD.MOV.U32 R12, RZ, RZ, 0x4 ;  /* 0x00000004ff0c7424 */ /* 0x000fe200078e00ff */
[----:B------:R-:W-:-:S05]  /*1b5f0*/  SEL R3, R14, RZ, P2 ;  /* 0x000000ff0e037207 */ /* 0x000fca0001000000 */
[----:B------:R-:W-:-:S04]  /*1b600*/  IMAD.IADD R2, R4, 0x1, R3 ;  /* 0x0000000104027824 */ /* 0x000fc800078e0203 */
[----:B------:R-:W-:-:S07]  /*1b610*/  IMAD.MOV.U32 R13, RZ, RZ, R2 ;  /* 0x000000ffff0d7224 */ /* 0x000fce00078e0002 */
[----:B------:R-:W-:Y:S05]  /*1b620*/  WARPSYNC.COLLECTIVE R15, `(.L_x_5702) ;  /* 0x000000000f087348 */ /* 0x000fea0003c00000 */
[----:B------:R0:W1:Y:S02]  /*1b630*/  SHFL.UP P6, R14, R13, R12, R11 ;  /* 0x0400000c0d0e7389 */ /* 0x00006400000c000b */
[----:B01----:R-:W-:Y:S01]  /*1b640*/  ENDCOLLECTIVE ;  /* 0x000000000000791b */ /* 0x003fe20003800000 */
.L_x_5702:
[----:B------:R-:W-:Y:S01]  /*1b650*/  IMAD.MOV.U32 R12, RZ, RZ, 0x8 ;  /* 0x00000008ff0c7424 */ /* 0x000fe200078e00ff */
[----:B------:R-:W-:-:S05]  /*1b660*/  SEL R3, R14, RZ, P3 ;  /* 0x000000ff0e037207 */ /* 0x000fca0001800000 */
[----:B------:R-:W-:-:S04]  /*1b670*/  IMAD.IADD R3, R2, 0x1, R3 ;  /* 0x0000000102037824 */ /* 0x000fc800078e0203 */
[----:B------:R-:W-:-:S07]  /*1b680*/  IMAD.MOV.U32 R13, RZ, RZ, R3 ;  /* 0x000000ffff0d7224 */ /* 0x000fce00078e0003 */
[----:B------:R-:W-:Y:S05]  /*1b690*/  WARPSYNC.COLLECTIVE R15, `(.L_x_5703) ;  /* 0x000000000f087348 */ /* 0x000fea0003c00000 */
[----:B------:R0:W1:Y:S02]  /*1b6a0*/  SHFL.UP P6, R14, R13, R12, R11 ;  /* 0x0400000c0d0e7389 */ /* 0x00006400000c000b */
[----:B01----:R-:W-:Y:S01]  /*1b6b0*/  ENDCOLLECTIVE ;  /* 0x000000000000791b */ /* 0x003fe20003800000 */
.L_x_5703:
[----:B------:R-:W-:Y:S01]  /*1b6c0*/  IMAD.MOV.U32 R12, RZ, RZ, 0x10 ;  /* 0x00000010ff0c7424 */ /* 0x000fe200078e00ff */
[----:B------:R-:W-:-:S05]  /*1b6d0*/  SEL R4, R14, RZ, P4 ;  /* 0x000000ff0e047207 */ /* 0x000fca0002000000 */
[----:B------:R-:W-:-:S04]  /*1b6e0*/  IMAD.IADD R4, R3, 0x1, R4 ;  /* 0x0000000103047824 */ /* 0x000fc800078e0204 */
[----:B------:R-:W-:-:S07]  /*1b6f0*/  IMAD.MOV.U32 R13, RZ, RZ, R4 ;  /* 0x000000ffff0d7224 */ /* 0x000fce00078e0004 */
[----:B------:R-:W-:Y:S05]  /*1b700*/  WARPSYNC.COLLECTIVE R15, `(.L_x_5704) ;  /* 0x000000000f087348 */ /* 0x000fea0003c00000 */
[----:B------:R0:W1:Y:S02]  /*1b710*/  SHFL.UP P6, R14, R13, R12, R11 ;  /* 0x0400000c0d0e7389 */ /* 0x00006400000c000b */
[----:B01----:R-:W-:Y:S01]  /*1b720*/  ENDCOLLECTIVE ;  /* 0x000000000000791b */ /* 0x003fe20003800000 */
.L_x_5704:
        /* <DEDUP_REMOVED lines=8> */
.L_x_5705:
[----:B------:R-:W-:Y:S05]  /*1b7b0*/  BRA `(.L_x_5706) ;  /* 0xffffffc4005c7947 */ /* 0x000fea000383ffff */
.L_x_5616:
[----:B------:R-:W-:Y:S01]  /*1b7c0*/  BSSY B0, `(.L_x_5707) ;  /* 0x0000007000007945 */ /* 0x000fe20003800000 */
[----:B------:R-:W-:Y:S02]  /*1b7d0*/  IMAD.MOV.U32 R12, RZ, RZ, 0x1 ;  /* 0x00000001ff0c7424 */ /* 0x000fe400078e00ff */
[----:B------:R-:W-:Y:S02]  /*1b7e0*/  IMAD.MOV.U32 R11, RZ, RZ, RZ ;  /* 0x000000ffff0b7224 */ /* 0x000fe400078e00ff */
[----:B------:R-:W-:-:S07]  /*1b7f0*/  IMAD.MOV.U32 R15, RZ, RZ, -0x1 ;  /* 0xffffffffff0f7424 */ /* 0x000fce00078e00ff */
[----:B------:R-:W-:Y:S05]  /*1b800*/  WARPSYNC.COLLECTIVE R15, `(.L_x_5708) ;  /* 0x000000000f087348 */ /* 0x000fea0003c00000 */
[----:B------:R0:W1:Y:S02]  /*1b810*/  SHFL.UP P6, R14, R13, R12, R11 ;  /* 0x0400000c0d0e7389 */ /* 0x00006400000c000b */
[----:B01----:R-:W-:Y:S01]  /*1b820*/  ENDCOLLECTIVE ;  /* 0x000000000000791b */ /* 0x003fe20003800000 */
.L_x_5708:
[----:B------:R-:W-:Y:S05]  /*1b830*/  BSYNC B0 ;  /* 0x0000000000007941 */ /* 0x000fea0003800000 */
.L_x_5707:
        /* <DEDUP_REMOVED lines=8> */
.L_x_5709:
[----:B------:R-:W-:Y:S01]  /*1b8c0*/  IMAD.MOV.U32 R12, RZ, RZ, 0x4 ;  /* 0x00000004ff0c7424 */ /* 0x000fe200078e00ff */
[----:B------:R-:W-:-:S05]  /*1b8d0*/  SEL R2, R14, RZ, P2 ;  /* 0x000000ff0e027207 */ /* 0x000fca0001000000 */
[----:B------:R-:W-:-:S04]  /*1b8e0*/  IMAD.IADD R2, R13, 0x1, R2 ;  /* 0x000000010d027824 */ /* 0x000fc800078e0202 */
[----:B------:R-:W-:-:S07]  /*1b8f0*/  IMAD.MOV.U32 R13, RZ, RZ, R2 ;  /* 0x000000ffff0d7224 */ /* 0x000fce00078e0002 */
[----:B------:R-:W-:Y:S05]  /*1b900*/  WARPSYNC.COLLECTIVE R15, `(.L_x_5710) ;  /* 0x000000000f087348 */ /* 0x000fea0003c00000 */
[----:B------:R0:W1:Y:S02]  /*1b910*/  SHFL.UP P6, R14, R13, R12, R11 ;  /* 0x0400000c0d0e7389 */ /* 0x00006400000c000b */
[----:B01----:R-:W-:Y:S01]  /*1b920*/  ENDCOLLECTIVE ;  /* 0x000000000000791b */ /* 0x003fe20003800000 */
.L_x_5710:
[----:B------:R-:W-:Y:S01]  /*1b930*/  IMAD.MOV.U32 R12, RZ, RZ, 0x8 ;  /* 0x00000008ff0c7424 */ /* 0x000fe200078e00ff */
[----:B------:R-:W-:-:S05]  /*1b940*/  SEL R3, R14, RZ, P3 ;  /* 0x000000ff0e037207 */ /* 0x000fca0001800000 */
[----:B------:R-:W-:-:S04]  /*1b950*/  IMAD.IADD R3, R2, 0x1, R3 ;  /* 0x0000000102037824 */ /* 0x000fc800078e0203 */
[----:B------:R-:W-:-:S07]  /*1b960*/  IMAD.MOV.U32 R13, RZ, RZ, R3 ;  /* 0x000000ffff0d7224 */ /* 0x000fce00078e0003 */
[----:B------:R-:W-:Y:S05]  /*1b970*/  WARPSYNC.COLLECTIVE R15, `(.L_x_5711) ;  /* 0x000000000f087348 */ /* 0x000fea0003c00000 */
[----:B------:R0:W1:Y:S02]  /*1b980*/  SHFL.UP P6, R14, R13, R12, R11 ;  /* 0x0400000c0d0e7389 */ /* 0x00006400000c000b */
[----:B01----:R-:W-:Y:S01]  /*1b990*/  ENDCOLLECTIVE ;  /* 0x000000000000791b */ /* 0x003fe20003800000 */
.L_x_5711:
[----:B------:R-:W-:Y:S01]  /*1b9a0*/  IMAD.MOV.U32 R12, RZ, RZ, 0x10 ;  /* 0x00000010ff0c7424 */ /* 0x000fe200078e00ff */
[----:B------:R-:W-:-:S05]  /*1b9b0*/  SEL R4, R14, RZ, P4 ;  /* 0x000000ff0e047207 */ /* 0x000fca0002000000 */
[----:B------:R-:W-:-:S04]  /*1b9c0*/  IMAD.IADD R4, R3, 0x1, R4 ;  /* 0x0000000103047824 */ /* 0x000fc800078e0204 */
[----:B------:R-:W-:-:S07]  /*1b9d0*/  IMAD.MOV.U32 R13, RZ, RZ, R4 ;  /* 0x000000ffff0d7224 */ /* 0x000fce00078e0004 */
[----:B------:R-:W-:Y:S05]  /*1b9e0*/  WARPSYNC.COLLECTIVE R15, `(.L_x_5712) ;  /* 0x000000000f087348 */ /* 0x000fea0003c00000 */
[----:B------:R0:W1:Y:S02]  /*1b9f0*/  SHFL.UP P6, R14, R13, R12, R11 ;  /* 0x0400000c0d0e7389 */ /* 0x00006400000c000b */
[----:B01----:R-:W-:Y:S01]  /*1ba00*/  ENDCOLLECTIVE ;  /* 0x000000000000791b */ /* 0x003fe20003800000 */
.L_x_5712:
        /* <DEDUP_REMOVED lines=8> */
.L_x_5713:
[----:B------:R-:W-:Y:S05]  /*1ba90*/  BRA `(.L_x_5714) ;  /* 0xffffffc400487947 */ /* 0x000fea000383ffff */
.L_x_5618:
[----:B------:R-:W-:Y:S01]  /*1baa0*/  BSSY B0, `(.L_x_5715) ;  /* 0x0000006000007945 */ /* 0x000fe20003800000 */
[----:B------:R-:W-:Y:S01]  /*1bab0*/  PLOP3.LUT P6, PT, P6, PT, PT, 0x8, 0x0 ;  /* 0x000000000000781c */ /* 0x000fe200037ce170 */
[----:B------:R-:W-:-:S12]  /*1bac0*/  IMAD.MOV.U32 R15, RZ, RZ, -0x1 ;  /* 0xffffffffff0f7424 */ /* 0x000fd800078e00ff */
[----:B0-----:R-:W-:Y:S05]  /*1bad0*/  WARPSYNC.COLLECTIVE R15, `(.L_x_5716) ;  /* 0x000000000f087348 */ /* 0x001fea0003c00000 */
[----:B------:R-:W-:Y:S01]  /*1bae0*/  VOTE.ANY R14, PT, P6 ;  /* 0x00000000000e7806 */ /* 0x000fe200030e0100 */
[----:B0-----:R-:W-:Y:S06]  /*1baf0*/  ENDCOLLECTIVE ;  /* 0x000000000000791b */ /* 0x001fec0003800000 */
.L_x_5716:
[----:B------:R-:W-:Y:S05]  /*1bb00*/  BSYNC B0 ;  /* 0x0000000000007941 */ /* 0x000fea0003800000 */
.L_x_5715:
        /* <DEDUP_REMOVED lines=8> */
.L_x_5717:
[----:B------:R-:W-:Y:S02]  /*1bb90*/  IMAD.IADD R27, R12, 0x1, R27 ;  /* 0x000000010c1b7824 */ /* 0x000fe400078e021b */
[----:B------:R-:W-:Y:S02]  /*1bba0*/  IMAD.MOV.U32 R13, RZ, RZ, R8 ;  /* 0x000000ffff0d7224 */ /* 0x000fe400078e0008 */
[----:B------:R-:W-:-:S07]  /*1bbb0*/  IMAD.MOV.U32 R25, RZ, RZ, R14 ;  /* 0x000000ffff197224 */ /* 0x000fce00078e000e */
[----:B------:R-:W-:Y:S05]  /*1bbc0*/  WARPSYNC.COLLECTIVE R15, `(.L_x_5718) ;  /* 0x000000000f087348 */ /* 0x000fea0003c00000 */
[----:B------:R0:W1:Y:S02]  /*1bbd0*/  SHFL.IDX P6, R14, R13, R12, R11 ;  /* 0x0000000c0d0e7389 */ /* 0x00006400000c000b */
[----:B01----:R-:W-:Y:S01]  /*1bbe0*/  ENDCOLLECTIVE ;  /* 0x000000000000791b */ /* 0x003fe20003800000 */
.L_x_5718:
[----:B------:R-:W-:Y:S01]  /*1bbf0*/  IMAD.MOV.U32 R8, RZ, RZ, R14 ;  /* 0x000000ffff087224 */ /* 0x000fe200078e000e */
[----:B------:R-:W-:Y:S06]  /*1bc00*/  BRA `(.L_x_5719) ;  /* 0xffffffc4002c7947 */ /* 0x000fec000383ffff */
.L_x_5620:
[----:B------:R-:W-:Y:S01]  /*1bc10*/  BSSY B0, `(.L_x_5720) ;  /* 0x0000007000007945 */ /* 0x000fe20003800000 */
[----:B------:R-:W-:Y:S02]  /*1bc20*/  IMAD.MOV.U32 R13, RZ, RZ, R3 ;  /* 0x000000ffff0d7224 */ /* 0x000fe400078e0003 */
[----:B------:R-:W-:Y:S02]  /*1bc30*/  IMAD.MOV.U32 R11, RZ, RZ, 0x1f ;  /* 0x0000001fff0b7424 */ /* 0x000fe400078e00ff */
[----:B------:R-:W-:-:S07]  /*1bc40*/  IMAD.MOV.U32 R15, RZ, RZ, -0x1 ;  /* 0xffffffffff0f7424 */ /* 0x000fce00078e00ff */
[----:B0-23--:R-:W-:Y:S05]  /*1bc50*/  WARPSYNC.COLLECTIVE R15, `(.L_x_5721) ;  /* 0x000000000f087348 */ /* 0x00dfea0003c00000 */
[----:B------:R1:W4:Y:S02]  /*1bc60*/  SHFL.IDX P6, R14, R13, R12, R11 ;  /* 0x0000000c0d0e7389 */ /* 0x00032400000c000b */
[----:B01234-:R-:W-:Y:S01]  /*1bc70*/  ENDCOLLECTIVE ;  /* 0x000000000000791b */ /* 0x01ffe20003800000 */
.L_x_5721:
[----:B------:R-:W-:Y:S05]  /*1bc80*/  BSYNC B0 ;  /* 0x0000000000007941 */ /* 0x000fea0003800000 */
.L_x_5720:
[----:B------:R-:W-:Y:S01]  /*1bc90*/  IMAD.MOV.U32 R24, RZ, RZ, R14 ;  /* 0x000000ffff187224 */ /* 0x000fe200078e000e */
[----:B------:R-:W-:Y:S06]  /*1bca0*/  BRA `(.L_x_5619) ;  /* 0xffffffc4001c7947 */ /* 0x000fec000383ffff */
.L_x_5626:
[----:B-1----:R1:W4:Y:S02]  /*1bcb0*/  SYNCS.PHASECHK.TRANS64.TRYWAIT P0, [R7+URZ+0x28c20], R0 ;  /* 0x028c2000070075a7 */ /* 0x002324000800017f */
[----:B----4-:R-:W-:Y:S05]  /*1bcc0*/  @!P0 NANOSLEEP.SYNCS 0x989680 ;  /* 0x009896800000895d */ /* 0x010fea0003900000 */
[----:B------:R-:W4:Y:S02]  /*1bcd0*/  @!P0 SYNCS.PHASECHK.TRANS64 P0, [R7+URZ+0x28c20], R0 ;  /* 0x028c2000070085a7 */ /* 0x000f24000800007f */
[----:B----4-:R-:W-:Y:S05]  /*1bce0*/  @!P0 BRA `(.L_x_5626) ;  /* 0xfffffffc00f08947 */ /* 0x010fea000383ffff */
[----:B------:R-:W-:Y:S05]  /*1bcf0*/  BRA `(.L_x_5722) ;  /* 0xffffffcc00747947 */ /* 0x000fea000383ffff */
.L_x_5627:
        /* <DEDUP_REMOVED lines=11> */
.L_x_5724:
[----:B------:R-:W-:Y:S05]  /*1bdb0*/  BSYNC B0 ;  /* 0x0000000000007941 */ /* 0x000fea0003800000 */
.L_x_5723:
[----:B------:R-:W-:Y:S05]  /*1bdc0*/  BRA `(.L_x_5725) ;  /* 0xffffffcc005c7947 */ /* 0x000fea000383ffff */
.L_x_5630:
[----:B------:R-:W-:Y:S01]  /*1bdd0*/  BSSY B1, `(.L_x_5726) ;  /* 0x0000006000017945 */ /* 0x000fe20003800000 */
[----:B------:R-:W-:-:S07]  /*1bde0*/  IMAD.MOV.U32 R15, RZ, RZ, -0x1 ;  /* 0xffffffffff0f7424 */ /* 0x000fce00078e00ff */
[----:B0123--:R-:W-:Y:S05]  /*1bdf0*/  WARPSYNC.COLLECTIVE R15, `(.L_x_5727) ;  /* 0x000000000f0c7348 */ /* 0x00ffea0003c00000 */
[----:B------:R-:W-:Y:S02]  /*1be00*/  ELECT P6, UR62, PT ;  /* 0x00000000003e782f */ /* 0x000fe400038c0000 */
[----:B------:R-:W-:Y:S01]  /*1be10*/  MOV R14, UR62 ;  /* 0x0000003e000e7c02 */ /* 0x000fe20008000f00 */
[----:B0123--:R-:W-:Y:S10]  /*1be20*/  ENDCOLLECTIVE ;  /* 0x000000000000791b */ /* 0x00fff40003800000 */
.L_x_5727:
[----:B------:R-:W-:Y:S05]  /*1be30*/  BSYNC B1 ;  /* 0x0000000000017941 */ /* 0x000fea0003800000 */
.L_x_5726:
[----:B------:R-:W-:Y:S05]  /*1be40*/  BRA `(.L_x_5728) ;  /* 0xffffffcc00547947 */ /* 0x000fea000383ffff */
.L_x_5632:
[----:B-1----:R1:W4:Y:S02]  /*1be50*/  SYNCS.PHASECHK.TRANS64.TRYWAIT P1, [R5+URZ+0x28c40], R0 ;  /* 0x028c4000050075a7 */ /* 0x002324000802017f */
[----:B----4-:R-:W-:Y:S05]  /*1be60*/  @!P1 NANOSLEEP.SYNCS 0x989680 ;  /* 0x009896800000995d */ /* 0x010fea0003900000 */
[----:B------:R-:W4:Y:S02]  /*1be70*/  @!P1 SYNCS.PHASECHK.TRANS64 P1, [R5+URZ+0x28c40], R0 ;  /* 0x028c4000050095a7 */ /* 0x000f24000802007f */
[----:B----4-:R-:W-:Y:S05]  /*1be80*/  @!P1 BRA `(.L_x_5632) ;  /* 0xfffffffc00f09947 */ /* 0x010fea000383ffff */
[----:B------:R-:W-:Y:S05]  /*1be90*/  BRA `(.L_x_5729) ;  /* 0xffffffcc00747947 */ /* 0x000fea000383ffff */
.L_x_5634:
[----:B----4-:R4:W0:Y:S02]  /*1bea0*/  SYNCS.PHASECHK.TRANS64.TRYWAIT P1, [R3+URZ+0x28c40], R2 ;  /* 0x028c4002030075a7 */ /* 0x010824000802017f */
[----:B0-----:R-:W-:Y:S05]  /*1beb0*/  @!P1 NANOSLEEP.SYNCS 0x989680 ;  /* 0x009896800000995d */ /* 0x001fea0003900000 */
[----:B------:R-:W0:Y:S02]  /*1bec0*/  @!P1 SYNCS.PHASECHK.TRANS64 P1, [R3+URZ+0x28c40], R2 ;  /* 0x028c4002030095a7 */ /* 0x000e24000802007f */
[----:B0-----:R-:W-:Y:S05]  /*1bed0*/  @!P1 BRA `(.L_x_5634) ;  /* 0xfffffffc00f09947 */ /* 0x001fea000383ffff */
[----:B------:R-:W-:Y:S05]  /*1bee0*/  BRA `(.L_x_5730) ;  /* 0xffffffcc00807947 */ /* 0x000fea000383ffff */
.L_x_5636:
[----:B------:R0:W0:Y:S02]  /*1bef0*/  SYNCS.PHASECHK.TRANS64.TRYWAIT P1, [R5+URZ+0x28c60], R0 ;  /* 0x028c6000050075a7 */ /* 0x000024000802017f */
[----:B0-----:R-:W-:Y:S05]  /*1bf00*/  @!P1 NANOSLEEP.SYNCS 0x989680 ;  /* 0x009896800000995d */ /* 0x001fea0003900000 */
[----:B------:R-:W0:Y:S02]  /*1bf10*/  @!P1 SYNCS.PHASECHK.TRANS64 P1, [R5+URZ+0x28c60], R0 ;  /* 0x028c6000050095a7 */ /* 0x000e24000802007f */
[----:B0-----:R-:W-:Y:S05]  /*1bf20*/  @!P1 BRA `(.L_x_5636) ;  /* 0xfffffffc00f09947 */ /* 0x001fea000383ffff */
[----:B------:R-:W-:Y:S05]  /*1bf30*/  BRA `(.L_x_5731) ;  /* 0xffffffcc007c7947 */ /* 0x000fea000383ffff */
.L_x_5732:
        /* <DEDUP_REMOVED lines=12> */
.L_x_15648:


//--------------------- .text._ZN7cutlass13device_kernelIN5flash11enable_sm90INS1_16FlashAttnFwdSm90INS1_25CollectiveMainloopFwdSm90ILi2EN4cute5tupleIJNS5_1CILi1EEES8_S8_EEENS6_IJNS7_ILi64EEESA_SA_EEELi512ENS_6half_tEfNS_4arch4Sm90ELb0ELb1ELb0ELb1ELb1ELb1ELb0ELb0ELb0ELb1ELb1ELb0EEENS1_21CollectiveEpilogueFwdINS6_IJSA_NS7_ILi512EEESA_EEES9_SC_SE_Li256ELb1ELb1ELb1ELb0EEENS1_36VarlenDynamicPersistentTileSchedulerILi64ELi64ELi256ELi128ELb1ELb1ELb1ELb1ELb0ELb1EEEEEEEEEvNT_6ParamsE --------------------------
	.section	.text._ZN7cutlass13device_kernelIN5flash11enable_sm90INS1_16FlashAttnFwdSm90INS1_25CollectiveMainloopFwdSm90ILi2EN4cute5tupleIJNS5_1CILi1EEES8_S8_EEENS6_IJNS7_ILi64EEESA_SA_EEELi512ENS_6half_tEfNS_4arch4Sm90ELb0ELb1ELb0ELb1ELb1ELb1ELb0ELb0ELb0ELb1ELb1ELb0EEENS1_21CollectiveEpilogueFwdINS6_IJSA_NS7_ILi512EEESA_EEES9_SC_SE_Li256ELb1ELb1ELb1ELb0EEENS1_36VarlenDynamicPersistentTileSchedulerILi64ELi64ELi256ELi128ELb1ELb1ELb1ELb1ELb0ELb1EEEEEEEEEvNT_6ParamsE,"ax",@progbits
	.align	128
.text._ZN7cutlass13device_kernelIN5flash11enable_sm90INS1_16FlashAttnFwdSm90INS1_25CollectiveMainloopFwdSm90ILi2EN4cute5tupleIJNS5_1CILi1EEES8_S8_EEENS6_IJNS7_ILi64EEESA_SA_EEELi512ENS_6half_tEfNS_4arch4Sm90ELb0ELb1ELb0ELb1ELb1ELb1ELb0ELb0ELb0ELb1ELb1ELb0EEENS1_21CollectiveEpilogueFwdINS6_IJSA_NS7_ILi512EEESA_EEES9_SC_SE_Li256ELb1ELb1ELb1ELb0EEENS1_36VarlenDynamicPersistentTileSchedulerILi64ELi64ELi256ELi128ELb1ELb1ELb1ELb1ELb0ELb1EEEEEEEEEvNT_6ParamsE:
        .type           _ZN7cutlass13device_kernelIN5flash11enable_sm90INS1_16FlashAttnFwdSm90INS1_25CollectiveMainloopFwdSm90ILi2EN4cute5tupleIJNS5_1CILi1EEES8_S8_EEENS6_IJNS7_ILi64EEESA_SA_EEELi512ENS_6half_tEfNS_4arch4Sm90ELb0ELb1ELb0ELb1ELb1ELb1ELb0ELb0ELb0ELb1ELb1ELb0EEENS1_21CollectiveEpilogueFwdINS6_IJSA_NS7_ILi512EEESA_EEES9_SC_SE_Li256ELb1ELb1ELb1ELb0EEENS1_36VarlenDynamicPersistentTileSchedulerILi64ELi64ELi256ELi128ELb1ELb1ELb1ELb1ELb0ELb1EEEEEEEEEvNT_6ParamsE,@function
        .size           _ZN7cutlass13device_kernelIN5flash11enable_sm90INS1_16FlashAttnFwdSm90INS1_25CollectiveMainloopFwdSm90ILi2EN4cute5tupleIJNS5_1CILi1EEES8_S8_EEENS6_IJNS7_ILi64EEESA_SA_EEELi512ENS_6half_tEfNS_4arch4Sm90ELb0ELb1ELb0ELb1ELb1ELb1ELb0ELb0ELb0ELb1ELb1ELb0EEENS1_21CollectiveEpilogueFwdINS6_IJSA_NS7_ILi512EEESA_EEES9_SC_SE_Li256ELb1ELb1ELb1ELb0EEENS1_36VarlenDynamicPersistentTileSchedulerILi64ELi64ELi256ELi128ELb1ELb1ELb1ELb1ELb0ELb1EEEEEEEEEvNT_6ParamsE,(.L_x_15649 - _ZN7cutlass13device_kernelIN5flash11enable_sm90INS1_16FlashAttnFwdSm90INS1_25CollectiveMainloopFwdSm90ILi2EN4cute5tupleIJNS5_1CILi1EEES8_S8_EEENS6_IJNS7_ILi64EEESA_SA_EEELi512ENS_6half_tEfNS_4arch4Sm90ELb0ELb1ELb0ELb1ELb1ELb1ELb0ELb0ELb0ELb1ELb1ELb0EEENS1_21CollectiveEpilogueFwdINS6_IJSA_NS7_ILi512EEESA_EEES9_SC_SE_Li256ELb1ELb1ELb1ELb0EEENS1_36VarlenDynamicPersistentTileSchedulerILi64ELi64ELi256ELi128ELb1ELb1ELb1ELb1ELb0ELb1EEEEEEEEEvNT_6ParamsE)
        .other          _ZN7cutlass13device_kernelIN5flash11enable_sm90INS1_16FlashAttnFwdSm90INS1_25CollectiveMainloopFwdSm90ILi2EN4cute5tupleIJNS5_1CILi1EEES8_S8_EEENS6_IJNS7_ILi64EEESA_SA_EEELi512ENS_6half_tEfNS_4arch4Sm90ELb0ELb1ELb0ELb1ELb1ELb1ELb0ELb0ELb0ELb1ELb1ELb0EEENS1_21CollectiveEpilogueFwdINS6_IJSA_NS7_ILi512EEESA_EEES9_SC_SE_Li256ELb1ELb1ELb1ELb0EEENS1_36VarlenDynamicPersistentTileSchedulerILi64ELi64ELi256ELi128ELb1ELb1ELb1ELb1ELb0ELb1EEEEEEEEEvNT_6ParamsE,@"STO_CUDA_ENTRY STV_DEFAULT"
_ZN7cutlass13device_kernelIN5flash11enable_sm90INS1_16FlashAttnFwdSm90INS1_25CollectiveMainloopFwdSm90ILi2EN4cute5tupleIJNS5_1CILi1EEES8_S8_EEENS6_IJNS7_ILi64EEESA_SA_EEELi512ENS_6half_tEfNS_4arch4Sm90ELb0ELb1ELb0ELb1ELb1ELb1ELb0ELb0ELb0ELb1ELb1ELb0EEENS1_21CollectiveEpilogueFwdINS6_IJSA_NS7_ILi512EEESA_EEES9_SC_SE_Li256ELb1ELb1ELb1ELb0EEENS1_36VarlenDynamicPersistentTileSchedulerILi64ELi64ELi256ELi128ELb1ELb1ELb1ELb1ELb0ELb1EEEEEEEEEvNT_6ParamsE:
        /* <DEDUP_REMOVED lines=18> */
.L_x_5734:
[----:B------:R-:W-:Y:S05]  /*0120*/  BSYNC B0 ;  /* 0x0000000000007941 */ /* 0x000fea0003800000 */
.L_x_5733:
        /* <DEDUP_REMOVED lines=37> */
.L_x_5735:
        /* <DEDUP_REMOVED lines=22> */
.L_x_5736:
        /* <DEDUP_REMOVED lines=18> */
.L_x_5737:
        /* <DEDUP_REMOVED lines=22> */
.L_x_5738:
        /* <DEDUP_REMOVED lines=22> */
.L_x_5739:
        /* <DEDUP_REMOVED lines=8> */
.L_x_5742:
        /* <DEDUP_REMOVED lines=25> */
[CC--:B------:R-:W-:Y:S02]  /*0ad0*/  LEA.HI R4, R3.reuse, R0.reuse, RZ, 0x4 ;  /* 0x0000000003047211 */ /* 0x0c0fe400078f20ff */
[----:B------:R-:W-:-:S02]  /*0ae0*/  LEA.HI R5, R3, R0, RZ, 0x5 ;  /* 0x0000000003057211 */ /* 0x000fc400078f28ff */
[CC--:B------:R-:W-:Y:S02]  /*0af0*/  LEA.HI R6, R3.reuse, R0.reuse, RZ, 0x7 ;  /* 0x0000000003067211 */ /* 0x0c0fe400078f38ff */
[CC--:B------:R-:W-:Y:S02]  /*0b00*/  LEA.HI R10, R3.reuse, R0.reuse, RZ, 0x2 ;  /* 0x00000000030a7211 */ /* 0x0c0fe400078f10ff */
[----:B------:R-:W-:Y:S02]  /*0b10*/  LEA.HI R3, R3, R0, RZ, 0x3 ;  /* 0x0000000003037211 */ /* 0x000fe400078f18ff */
[----:B------:R-:W-:Y:S02]  /*0b20*/  SHF.R.S32.HI R214, RZ, 0x5, R5 ;  /* 0x00000005ffd67819 */ /* 0x000fe40000011405 */
[----:B------:R-:W-:Y:S02]  /*0b30*/  LOP3.LUT R13, R3, 0xfffffff8, RZ, 0xc0, !PT ;  /* 0xfffffff8030d7812 */ /* 0x000fe400078ec0ff */
[----:B------:R-:W-:-:S02]  /*0b40*/  LOP3.LUT R3, R4, 0xfffffff0, RZ, 0xc0, !PT ;  /* 0xfffffff004037812 */ /* 0x000fc400078ec0ff */
[----:B------:R-:W-:Y:S01]  /*0b50*/  SHF.R.S32.HI R7, RZ, 0x4, R4 ;  /* 0x00000004ff077819 */ /* 0x000fe20000011404 */
[C---:B------:R-:W-:Y:S01]  /*0b60*/  IMAD.IADD R13, R0.reuse, 0x1, -R13 ;  /* 0x00000001000d7824 */ /* 0x040fe200078e0a0d */
[----:B------:R-:W-:Y:S01]  /*0b70*/  SHF.R.S32.HI R5, RZ, 0x1f, R5 ;  /* 0x0000001fff057819 */ /* 0x000fe20000011405 */
[----:B------:R-:W-:Y:S01]  /*0b80*/  IMAD.IADD R3, R0, 0x1, -R3 ;  /* 0x0000000100037824 */ /* 0x000fe200078e0a03 */
[----:B------:R-:W-:Y:S01]  /*0b90*/  LOP3.LUT R9, R6, 0xffffff80, RZ, 0xc0, !PT ;  /* 0xffffff8006097812 */ /* 0x000fe200078ec0ff */
[----:B------:R-:W-:Y:S01]  /*0ba0*/  IMAD.SHL.U32 R199, R13, 0x8, RZ ;  /* 0x000000080dc77824 */ /* 0x000fe200078e00ff */
[----:B------:R-:W-:Y:S02]  /*0bb0*/  LEA.HI R4, R4, R7, RZ, 0x1 ;  /* 0x0000000704047211 */ /* 0x000fe400078f08ff */
[----:B------:R-:W-:Y:S01]  /*0bc0*/  LOP3.LUT R11, R10, 0xfffffffc, RZ, 0xc0, !PT ;  /* 0xfffffffc0a0b7812 */ /* 0x000fe200078ec0ff */
[----:B------:R-:W-:Y:S01]  /*0bd0*/  IMAD.IADD R9, R0, 0x1, -R9 ;  /* 0x0000000100097824 */ /* 0x000fe200078e0a09 */
[----:B------:R-:W-:Y:S01]  /*0be0*/  LEA.HI R5, R5, R214, RZ, 0x2 ;  /* 0x000000d605057211 */ /* 0x000fe200078f10ff */
[C---:B------:R-:W-:Y:S01]  /*0bf0*/  VIADD R37, R199.reuse, 0x40 ;  /* 0x00000040c7257836 */ /* 0x040fe20000000000 */
[----:B------:R-:W-:Y:S01]  /*0c00*/  LOP3.LUT R4, R4, 0x1ffffffe, RZ, 0xc0, !PT ;  /* 0x1ffffffe04047812 */ /* 0x000fe200078ec0ff */
[----:B------:R-:W-:Y:S01]  /*0c10*/  IMAD.IADD R190, R0, 0x1, -R11 ;  /* 0x0000000100be7824 */ /* 0x000fe200078e0a0b */
[----:B------:R-:W-:Y:S01]  /*0c20*/  SHF.R.S32.HI R20, RZ, 0x7, R6 ;  /* 0x00000007ff147819 */ /* 0x000fe20000011406 */
[----:B------:R-:W-:Y:S01]  /*0c30*/  VIADD R34, R199, 0x100 ;  /* 0x00000100c7227836 */ /* 0x000fe20000000000 */
[--C-:B------:R-:W-:Y:S01]  /*0c40*/  SHF.R.S32.HI R8, RZ, 0x1f, R3.reuse ;  /* 0x0000001fff087819 */ /* 0x100fe20000011403 */
[----:B------:R-:W-:Y:S01]  /*0c50*/  IMAD.IADD R4, R7, 0x1, -R4 ;  /* 0x0000000107047824 */ /* 0x000fe200078e0a04 */
[----:B------:R-:W-:Y:S01]  /*0c60*/  LOP3.LUT R5, R5, 0x3ffffc, RZ, 0xc0, !PT ;  /* 0x003ffffc05057812 */ /* 0x000fe200078ec0ff */
[----:B------:R-:W-:Y:S01]  /*0c70*/  IMAD R16, R20, 0x100, R3 ;  /* 0x0000010014107824 */ /* 0x000fe200078e0203 */
[----:B------:R-:W-:Y:S01]  /*0c80*/  SHF.R.S32.HI R0, RZ, 0x1f, R9 ;  /* 0x0000001fff007819 */ /* 0x000fe20000011409 */
[----:B------:R-:W-:Y:S01]  /*0c90*/  IMAD.SHL.U32 R4, R4, 0x8, RZ ;  /* 0x0000000804047824 */ /* 0x000fe200078e00ff */
[----:B------:R-:W-:Y:S01]  /*0ca0*/  LEA.HI R12, R8, R3, RZ, 0x3 ;  /* 0x00000003080c7211 */ /* 0x000fe200078f18ff */
[----:B------:R-:W-:Y:S01]  /*0cb0*/  IMAD.IADD R5, R214, 0x1, -R5 ;  /* 0x00000001d6057824 */ /* 0x000fe200078e0a05 */
[----:B------:R-:W-:Y:S01]  /*0cc0*/  SHF.R.S32.HI R193, RZ, 0x2, R10 ;  /* 0x00000002ffc17819 */ /* 0x000fe2000001140a */
[----:B------:R-:W-:Y:S01]  /*0cd0*/  STL [R1+0x60], R20 ;  /* 0x0000601401007387 */ /* 0x000fe20000100800 */
[-C--:B------:R-:W-:Y:S01]  /*0ce0*/  LEA.HI R7, R0, R9.reuse, RZ, 0x2 ;  /* 0x0000000900077211 */ /* 0x080fe200078f10ff */
[----:B------:R-:W-:Y:S01]  /*0cf0*/  IMAD R17, R5, 0x10, R16 ;  /* 0x0000001005117824 */ /* 0x000fe200078e0210 */
[C---:B------:R-:W-:Y:S01]  /*0d00*/  LOP3.LUT R14, R12.reuse, 0xfffffff8, RZ, 0xc0, !PT ;  /* 0xfffffff80c0e7812 */ /* 0x040fe200078ec0ff */
[----:B------:R-:W-:Y:S01]  /*0d10*/  VIADD R5, R193, 0x20 ;  /* 0x00000020c1057836 */ /* 0x000fe20000000000 */
[--C-:B------:R-:W-:Y:S01]  /*0d20*/  SHF.R.S32.HI R8, RZ, 0x2, R7.reuse ;  /* 0x00000002ff087819 */ /* 0x100fe20000011407 */
[----:B------:R-:W-:Y:S01]  /*0d30*/  IMAD.SHL.U32 R12, R12, 0x40, RZ ;  /* 0x000000400c0c7824 */ /* 0x000fe200078e00ff */
[----:B------:R-:W-:Y:S01]  /*0d40*/  SHF.R.S32.HI R11, RZ, 0x1f, R7 ;  /* 0x0000001fff0b7819 */ /* 0x000fe20000011407 */
[----:B------:R-:W-:Y:S01]  /*0d50*/  IMAD.IADD R14, R3, 0x1, -R14 ;  /* 0x00000001030e7824 */ /* 0x000fe200078e0a0e */
[----:B------:R-:W-:Y:S01]  /*0d60*/  LOP3.LUT R16, R7, 0x7ffffffc, RZ, 0xc0, !PT ;  /* 0x7ffffffc07107812 */ /* 0x000fe200078ec0ff */
[----:B------:R-:W-:Y:S01]  /*0d70*/  VIADD R31, R199, 0x1c0 ;  /* 0x000001c0c71f7836 */ /* 0x000fe20000000000 */
[----:B------:R-:W-:Y:S01]  /*0d80*/  LEA.HI R11, R11, R8, RZ, 0x3 ;  /* 0x000000080b0b7211 */ /* 0x000fe200078f18ff */
[----:B------:R-:W-:Y:S01]  /*0d90*/  IMAD.SHL.U32 R3, R14, 0x40, RZ ;  /* 0x000000400e037824 */ /* 0x000fe200078e00ff */
[----:B------:R-:W-:Y:S01]  /*0da0*/  SHF.R.S32.HI R18, RZ, 0x1f, R5 ;  /* 0x0000001fff127819 */ /* 0x000fe20000011405 */
[----:B------:R-:W-:Y:S01]  /*0db0*/  IMAD.IADD R16, R9, 0x1, -R16 ;  /* 0x0000000109107824 */ /* 0x000fe200078e0a10 */
[----:B------:R-:W-:Y:S01]  /*0dc0*/  LEA.HI R0, R0, R9, RZ, 0x5 ;  /* 0x0000000900007211 */ /* 0x000fe200078f28ff */
[----:B------:R-:W-:Y:S01]  /*0dd0*/  VIADD R36, R199, 0x80 ;  /* 0x00000080c7247836 */ /* 0x000fe20000000000 */
[----:B------:R-:W-:Y:S01]  /*0de0*/  LOP3.LUT R11, R11, 0xfffffff8, RZ, 0xc0, !PT ;  /* 0xfffffff80b0b7812 */ /* 0x000fe200078ec0ff */
[----:B------:R-:W-:Y:S01]  /*0df0*/  IMAD.SHL.U32 R189, R16, 0x2, RZ ;  /* 0x0000000210bd7824 */ /* 0x000fe200078e00ff */
[----:B------:R-:W-:Y:S01]  /*0e00*/  LEA.HI R9, R18, R5, RZ, 0x3 ;  /* 0x0000000512097211 */ /* 0x000fe200078f18ff */
[----:B------:R-:W-:Y:S01]  /*0e10*/  IMAD.SHL.U32 R5, R5, 0x40, RZ ;  /* 0x0000004005057824 */ /* 0x000fe200078e00ff */
[----:B------:R-:W-:Y:S01]  /*0e20*/  LOP3.LUT R3, R3, 0x1c0, RZ, 0xc0, !PT ;  /* 0x000001c003037812 */ /* 0x000fe200078ec0ff */
[----:B------:R-:W-:Y:S01]  /*0e30*/  IMAD.IADD R11, R8, 0x1, -R11 ;  /* 0x00000001080b7824 */ /* 0x000fe200078e0a0b */
[----:B------:R-:W-:Y:S01]  /*0e40*/  SHF.R.S32.HI R0, RZ, 0x5, R0 ;  /* 0x00000005ff007819 */ /* 0x000fe20000011400 */
[----:B------:R-:W-:Y:S01]  /*0e50*/  IMAD.SHL.U32 R18, R190, 0x8, RZ ;  /* 0x00000008be127824 */ /* 0x000fe200078e00ff */
[----:B------:R-:W-:Y:S01]  /*0e60*/  LEA.HI R6, R6, R20, RZ, 0x1 ;  /* 0x0000001406067211 */ /* 0x000fe200078f08ff */
[--C-:B------:R-:W-:Y:S01]  /*0e70*/  IMAD.U32 R8, R17, 0x40, R4.reuse ;  /* 0x0000004011087824 */ /* 0x100fe200078e0004 */
[----:B------:R-:W-:Y:S01]  /*0e80*/  LOP3.LUT R7, R5, 0x1c0, RZ, 0xc0, !PT ;  /* 0x000001c005077812 */ /* 0x000fe200078ec0ff */
[----:B------:R-:W-:Y:S01]  /*0e90*/  IMAD R194, R0, 0x10, R11 ;  /* 0x0000001000c27824 */ /* 0x000fe200078e020b */
[----:B------:R-:W-:Y:S01]  /*0ea0*/  LOP3.LUT R4, R3, 0x8, R4, 0xf8, !PT ;  /* 0x0000000803047812 */ /* 0x000fe200078ef804 */
[----:B------:R-:W-:Y:S01]  /*0eb0*/  VIADD R30, R18, 0x40 ;  /* 0x00000040121e7836 */ /* 0x000fe20000000000 */
[----:B------:R-:W-:Y:S01]  /*0ec0*/  SHF.R.U32.HI R5, RZ, 0x3, R3 ;  /* 0x00000003ff057819 */ /* 0x000fe20000011603 */
[----:B------:R-:W-:Y:S01]  /*0ed0*/  IMAD.SHL.U32 R9, R9, 0x40, RZ ;  /* 0x0000004009097824 */ /* 0x000fe200078e00ff */
[----:B------:R-:W-:Y:S01]  /*0ee0*/  LOP3.LUT R3, R12, 0x7ffffe00, RZ, 0xc0, !PT ;  /* 0x7ffffe000c037812 */ /* 0x000fe200078ec0ff */
[----:B------:R-:W-:Y:S01]  /*0ef0*/  VIADD R29, R18, 0x60 ;  /* 0x00000060121d7836 */ /* 0x000fe20000000000 */
[----:B------:R-:W-:Y:S01]  /*0f00*/  LOP3.LUT R6, R6, 0xfffffe, RZ, 0xc0, !PT ;  /* 0x00fffffe06067812 */ /* 0x000fe200078ec0ff */
[----:B------:R-:W-:Y:S01]  /*0f10*/  VIADD R28, R18, 0x80 ;  /* 0x00000080121c7836 */ /* 0x000fe20000000000 */
[----:B------:R-:W-:Y:S01]  /*0f20*/  LEA.HI R0, R190, R190, RZ, 0x1 ;  /* 0x000000bebe007211 */ /* 0x000fe200078f08ff */
[----:B------:R-:W-:Y:S01]  /*0f30*/  IMAD R3, R214, 0x400, R3 ;  /* 0x00000400d6037824 */ /* 0x000fe200078e0203 */
[----:B------:R-:W-:Y:S01]  /*0f40*/  SHF.R.S32.HI R10, RZ, 0x1f, R10 ;  /* 0x0000001fff0a7819 */ /* 0x000fe2000001140a */
[----:B------:R-:W-:Y:S01]  /*0f50*/  IMAD.IADD R6, R20, 0x1, -R6 ;  /* 0x0000000114067824 */ /* 0x000fe200078e0a06 */
[----:B------:R-:W-:Y:S01]  /*0f60*/  LOP3.LUT R4, R4, R5, RZ, 0x3c, !PT ;  /* 0x0000000504047212 */ /* 0x000fe200078e3cff */
[----:B------:R0:W-:Y:S01]  /*0f70*/  STL [R1+0x6c], R8 ;  /* 0x00006c0801007387 */ /* 0x0001e20000100800 */
[----:B------:R-:W-:Y:S01]  /*0f80*/  LOP3.LUT R5, R0, 0x1ffffffe, RZ, 0xc0, !PT ;  /* 0x1ffffffe00057812 */ /* 0x000fe200078ec0ff */
[C---:B------:R-:W-:Y:S01]  /*0f90*/  VIADD R27, R18.reuse, 0xa0 ;  /* 0x000000a0121b7836 */ /* 0x040fe20000000000 */
[----:B------:R-:W-:Y:S01]  /*0fa0*/  SHF.R.U32.HI R15, RZ, 0x3, R7 ;  /* 0x00000003ff0f7819 */ /* 0x000fe20000011607 */
[----:B------:R-:W-:Y:S01]  /*0fb0*/  STL [R1+0x5c], RZ ;  /* 0x00005cff01007387 */ /* 0x000fe20000100800 */
[----:B------:R-:W-:Y:S01]  /*0fc0*/  SHF.R.S32.HI R0, RZ, 0x1f, R30 ;  /* 0x0000001fff007819 */ /* 0x000fe2000001141e */
[----:B------:R-:W-:Y:S01]  /*0fd0*/  VIADD R26, R18, 0xc0 ;  /* 0x000000c0121a7836 */ /* 0x000fe20000000000 */
[----:B------:R-:W-:Y:S01]  /*0fe0*/  LOP3.LUT R7, R7, 0x38, R18, 0xf8, !PT ;  /* 0x0000003807077812 */ /* 0x000fe200078ef812 */
[----:B------:R-:W-:Y:S01]  /*0ff0*/  STL [R1+0x14], R30 ;  /* 0x0000141e01007387 */ /* 0x000fe20000100800 */
[----:B------:R-:W-:Y:S01]  /*1000*/  LEA.HI R10, R10, R193, RZ, 0x3 ;  /* 0x000000c10a0a7211 */ /* 0x000fe200078f18ff */
[----:B------:R-:W-:Y:S01]  /*1010*/  VIADD R25, R18, 0xe0 ;  /* 0x000000e012197836 */ /* 0x000fe20000000000 */
[----:B0-----:R-:W-:Y:S01]  /*1020*/  LOP3.LUT R8, R9, 0xfffffe00, RZ, 0xc0, !PT ;  /* 0xfffffe0009087812 */ /* 0x001fe200078ec0ff */
[----:B------:R-:W-:Y:S01]  /*1030*/  IMAD.IADD R3, R3, 0x1, R4 ;  /* 0x0000000103037824 */ /* 0x000fe200078e0204 */
[----:B------:R0:W-:Y:S01]  /*1040*/  STL [R1+0x10], R29 ;  /* 0x0000101d01007387 */ /* 0x0001e20000100800 */
[----:B------:R-:W-:Y:S01]  /*1050*/  IMAD.SHL.U32 R23, R6, 0x100, RZ ;  /* 0x0000010006177824 */ /* 0x000fe200078e00ff */
[----:B------:R-:W-:Y:S01]  /*1060*/  SHF.R.S32.HI R4, RZ, 0x1f, R29 ;  /* 0x0000001fff047819 */ /* 0x000fe2000001141d */
[----:B------:R-:W-:Y:S01]  /*1070*/  VIADD R229, R18, 0x100 ;  /* 0x0000010012e57836 */ /* 0x000fe20000000000 */
[----:B------:R-:W-:Y:S01]  /*1080*/  STL [R1+0xc], R28 ;  /* 0x00000c1c01007387 */ /* 0x000fe20000100800 */
[----:B------:R-:W-:Y:S01]  /*1090*/  SHF.L.U64.HI R0, R30, 0x1, R0 ;  /* 0x000000011e007819 */ /* 0x000fe20000010200 */
[----:B------:R-:W-:Y:S01]  /*10a0*/  VIADD R228, R18, 0x120 ;  /* 0x0000012012e47836 */ /* 0x000fe20000000000 */
[----:B------:R-:W-:Y:S01]  /*10b0*/  LOP3.LUT R7, R8, R7, R15, 0xf6, !PT ;  /* 0x0000000708077212 */ /* 0x000fe200078ef60f */
[----:B------:R-:W-:Y:S01]  /*10c0*/  STL [R1+0x8], R27 ;  /* 0x0000081b01007387 */ /* 0x000fe20000100800 */
[----:B------:R-:W-:Y:S01]  /*10d0*/  LOP3.LUT R10, R10, 0xfffffff8, RZ, 0xc0, !PT ;  /* 0xfffffff80a0a7812 */ /* 0x000fe200078ec0ff */
[----:B------:R-:W-:Y:S01]  /*10e0*/  VIADD R226, R18, 0x140 ;  /* 0x0000014012e27836 */ /* 0x000fe20000000000 */
[----:B------:R-:W-:Y:S01]  /*10f0*/  SHF.R.S32.HI R6, RZ, 0x1f, R28 ;  /* 0x0000001fff067819 */ /* 0x000fe2000001141c */
[----:B------:R-:W-:Y:S01]  /*1100*/  STL [R1+0x4], R26 ;  /* 0x0000041a01007387 */ /* 0x000fe20000100800 */
[----:B------:R-:W-:Y:S01]  /*1110*/  SHF.R.S32.HI R8, RZ, 0x1f, R27 ;  /* 0x0000001fff087819 */ /* 0x000fe2000001141b */
[----:B------:R-:W-:Y:S01]  /*1120*/  IMAD.IADD R198, R193, 0x1, -R10 ;  /* 0x00000001c1c67824 */ /* 0x000fe200078e0a0a */
[----:B0-----:R-:W-:Y:S01]  /*1130*/  SHF.L.U64.HI R29, R29, 0x1, R4 ;  /* 0x000000011d1d7819 */ /* 0x001fe20000010204 */
[----:B------:R-:W-:Y:S01]  /*1140*/  STL [R1], R25 ;  /* 0x0000001901007387 */ /* 0x000fe20000100800 */
[----:B------:R-:W-:Y:S01]  /*1150*/  SHF.L.U64.HI R4, R28, 0x1, R6 ;  /* 0x000000011c047819 */ /* 0x000fe20000010206 */
[C---:B------:R-:W-:Y:S01]  /*1160*/  VIADD R219, R18.reuse, 0x160 ;  /* 0x0000016012db7836 */ /* 0x040fe20000000000 */
[----:B------:R-:W-:Y:S01]  /*1170*/  SHF.R.S32.HI R9, RZ, 0x1f, R26 ;  /* 0x0000001fff097819 */ /* 0x000fe2000001141a */
[----:B------:R-:W-:Y:S01]  /*1180*/  STL [R1+0x68], R23 ;  /* 0x0000681701007387 */ /* 0x000fe20000100800 */
[----:B------:R-:W-:Y:S01]  /*1190*/  SHF.R.S32.HI R10, RZ, 0x1f, R25 ;  /* 0x0000001fff0a7819 */ /* 0x000fe20000011419 */
[----:B------:R-:W-:Y:S01]  /*11a0*/  VIADD R218, R18, 0x180 ;  /* 0x0000018012da7836 */ /* 0x000fe20000000000 */
[----:B------:R-:W-:Y:S01]  /*11b0*/  SHF.R.S32.HI R12, RZ, 0x1f, R229 ;  /* 0x0000001fff0c7819 */ /* 0x000fe200000114e5 */
[----:B------:R0:W-:Y:S01]  /*11c0*/  STL [R1+0x18], R0 ;  /* 0x0000180001007387 */ /* 0x0001e20000100800 */
[----:B------:R-:W-:Y:S01]  /*11d0*/  SHF.L.U64.HI R6, R26, 0x1, R9 ;  /* 0x000000011a067819 */ /* 0x000fe20000010209 */
[----:B------:R-:W-:Y:S01]  /*11e0*/  VIADD R217, R18, 0x1a0 ;  /* 0x000001a012d97836 */ /* 0x000fe20000000000 */
[----:B------:R-:W-:Y:S01]  /*11f0*/  SHF.R.S32.HI R11, RZ, 0x1f, R228 ;  /* 0x0000001fff0b7819 */ /* 0x000fe200000114e4 */
[----:B------:R-:W-:Y:S01]  /*1200*/  STL [R1+0x1c], R29 ;  /* 0x00001c1d01007387 */ /* 0x000fe20000100800 */
[----:B------:R-:W-:Y:S01]  /*1210*/  R2P PR, R14, 0x6 ;  /* 0x000000060e007804 */ /* 0x000fe20000000000 */
[C---:B------:R-:W-:Y:S01]  /*1220*/  VIADD R216, R18.reuse, 0x1c0 ;  /* 0x000001c012d87836 */ /* 0x040fe20000000000 */
[----:B------:R-:W-:Y:S01]  /*1230*/  SHF.R.S32.HI R13, RZ, 0x1f, R226 ;  /* 0x0000001fff0d7819 */ /* 0x000fe200000114e2 */
[----:B------:R1:W-:Y:S01]  /*1240*/  STL [R1+0x20], R4 ;  /* 0x0000200401007387 */ /* 0x0003e20000100800 */
[----:B------:R-:W-:Y:S01]  /*1250*/  SHF.R.S32.HI R14, RZ, 0x1f, R219 ;  /* 0x0000001fff0e7819 */ /* 0x000fe200000114db */
[----:B------:R-:W-:Y:S01]  /*1260*/  VIADD R215, R18, 0x1e0 ;  /* 0x000001e012d77836 */ /* 0x000fe20000000000 */
[----:B0-----:R-:W-:Y:S01]  /*1270*/  SHF.L.U64.HI R0, R27, 0x1, R8 ;  /* 0x000000011b007819 */ /* 0x001fe20000010208 */
[----:B------:R-:W-:Y:S01]  /*1280*/  IMAD.IADD R197, R189, 0x1, R23 ;  /* 0x00000001bdc57824 */ /* 0x000fe200078e0217 */
[----:B------:R-:W-:Y:S01]  /*1290*/  SHF.R.S32.HI R15, RZ, 0x1f, R218 ;  /* 0x0000001fff0f7819 */ /* 0x000fe200000114da */
[----:B------:R-:W-:Y:S01]  /*12a0*/  IMAD.IADD R5, R190, 0x1, -R5 ;  /* 0x00000001be057824 */ /* 0x000fe200078e0a05 */
[----:B------:R-:W-:Y:S01]  /*12b0*/  SHF.R.S32.HI R20, RZ, 0x1f, R217 ;  /* 0x0000001fff147819 */ /* 0x000fe200000114d9 */
[----:B------:R0:W-:Y:S01]  /*12c0*/  STL [R1+0x24], R0 ;  /* 0x0000240001007387 */ /* 0x0001e20000100800 */
[----:B------:R-:W-:Y:S01]  /*12d0*/  SHF.R.S32.HI R21, RZ, 0x1f, R216 ;  /* 0x0000001fff157819 */ /* 0x000fe200000114d8 */
[----:B------:R-:W-:Y:S01]  /*12e0*/  IMAD R200, R3, 0x2, R2 ;  /* 0x0000000203c87824 */ /* 0x000fe200078e0202 */
[----:B-1----:R-:W-:Y:S01]  /*12f0*/  SHF.L.U64.HI R4, R25, 0x1, R10 ;  /* 0x0000000119047819 */ /* 0x002fe2000001020a */
[----:B------:R1:W-:Y:S01]  /*1300*/  STL [R1+0x28], R6 ;  /* 0x0000280601007387 */ /* 0x0003e20000100800 */
[----:B------:R-:W-:Y:S01]  /*1310*/  SHF.R.S32.HI R24, RZ, 0x1f, R215 ;  /* 0x0000001fff187819 */ /* 0x000fe200000114d7 */
[----:B------:R-:W-:Y:S01]  /*1320*/  VIADD R35, R199, 0xc0 ;  /* 0x000000c0c7237836 */ /* 0x000fe20000000000 */
[----:B------:R-:W-:Y:S01]  /*1330*/  SHF.R.S32.HI R37, RZ, 0x1f, R37 ;  /* 0x0000001fff257819 */ /* 0x000fe20000011425 */
[----:B------:R2:W-:Y:S01]  /*1340*/  STL [R1+0x2c], R4 ;  /* 0x00002c0401007387 */ /* 0x0005e20000100800 */
[----:B------:R-:W-:Y:S01]  /*1350*/  SHF.R.S32.HI R34, RZ, 0x1f, R34 ;  /* 0x0000001fff227819 */ /* 0x000fe20000011422 */
[----:B------:R-:W-:Y:S01]  /*1360*/  VIADD R37, R197, 0x10 ;  /* 0x00000010c5257836 */ /* 0x000fe20000000000 */
[----:B0-----:R-:W-:Y:S01]  /*1370*/  SHF.L.U64.HI R0, R229, 0x1, R12 ;  /* 0x00000001e5007819 */ /* 0x001fe2000001020c */
[C---:B------:R-:W-:Y:S01]  /*1380*/  VIADD R34, R197.reuse, 0x28 ;  /* 0x00000028c5227836 */ /* 0x040fe20000000000 */
[----:B------:R-:W-:Y:S01]  /*1390*/  SHF.R.S32.HI R31, RZ, 0x1f, R31 ;  /* 0x0000001fff1f7819 */ /* 0x000fe2000001141f */
[----:B------:R-:W-:Y:S01]  /*13a0*/  VIADD R31, R197, 0x40 ;  /* 0x00000040c51f7836 */ /* 0x000fe20000000000 */
[----:B-1----:R-:W-:Y:S01]  /*13b0*/  SHF.L.U64.HI R6, R228, 0x1, R11 ;  /* 0x00000001e4067819 */ /* 0x002fe2000001020b */
[----:B------:R0:W-:Y:S01]  /*13c0*/  STL [R1+0x30], R0 ;  /* 0x0000300001007387 */ /* 0x0001e20000100800 */
[C---:B------:R-:W-:Y:S01]  /*13d0*/  VIADD R33, R199.reuse, 0x140 ;  /* 0x00000140c7217836 */ /* 0x040fe20000000000 */
[----:B--2---:R-:W-:Y:S01]  /*13e0*/  SHF.L.U64.HI R4, R226, 0x1, R13 ;  /* 0x00000001e2047819 */ /* 0x004fe2000001020d */
[----:B------:R-:W-:Y:S01]  /*13f0*/  VIADD R32, R199, 0x180 ;  /* 0x00000180c7207836 */ /* 0x000fe20000000000 */
[----:B------:R1:W-:Y:S01]  /*1400*/  STL [R1+0x34], R6 ;  /* 0x0000340601007387 */ /* 0x0003e20000100800 */
[C---:B------:R-:W-:Y:S01]  /*1410*/  VIADD R28, R197.reuse, 0x58 ;  /* 0x00000058c51c7836 */ /* 0x040fe20000000000 */
[----:B------:R-:W-:Y:S01]  /*1420*/  SHF.R.S32.HI R36, RZ, 0x1f, R36 ;  /* 0x0000001fff247819 */ /* 0x000fe20000011424 */
[----:B------:R-:W-:Y:S01]  /*1430*/  VIADD R25, R197, 0x70 ;  /* 0x00000070c5197836 */ /* 0x000fe20000000000 */
[----:B------:R2:W-:Y:S01]  /*1440*/  STL [R1+0x38], R4 ;  /* 0x0000380401007387 */ /* 0x0005e20000100800 */
[----:B------:R-:W-:Y:S01]  /*1450*/  IMAD R212, R5, 0x8, R194 ;  /* 0x0000000805d47824 */ /* 0x000fe200078e02c2 */
[----:B0-----:R-:W-:Y:S01]  /*1460*/  SHF.L.U64.HI R0, R219, 0x1, R14 ;  /* 0x00000001db007819 */ /* 0x001fe2000001020e */
[----:B------:R-:W-:Y:S01]  /*1470*/  VIADD R205, R200, 0x26800 ;  /* 0x00026800c8cd7836 */ /* 0x000fe20000000000 */
[----:B------:R-:W-:Y:S01]  /*1480*/  SHF.R.S32.HI R5, RZ, 0x1f, R37 ;  /* 0x0000001fff057819 */ /* 0x000fe20000011425 */
[C---:B------:R-:W-:Y:S01]  /*1490*/  VIADD R12, R197.reuse, 0xb8 ;  /* 0x000000b8c50c7836 */ /* 0x040fe20000000000 */
[----:B-1----:R-:W-:Y:S01]  /*14a0*/  SHF.L.U64.HI R6, R218, 0x1, R15 ;  /* 0x00000001da067819 */ /* 0x002fe2000001020f */
[----:B------:R0:W-:Y:S01]  /*14b0*/  STL [R1+0x3c], R0 ;  /* 0x00003c0001007387 */ /* 0x0001e20000100800 */
[C---:B------:R-:W-:Y:S01]  /*14c0*/  VIADD R15, R197.reuse, 0xa0 ;  /* 0x000000a0c50f7836 */ /* 0x040fe20000000000 */
[----:B------:R-:W-:Y:S01]  /*14d0*/  SHF.R.S32.HI R5, RZ, 0x1f, R34 ;  /* 0x0000001fff057819 */ /* 0x000fe20000011422 */
[C---:B------:R-:W-:Y:S01]  /*14e0*/  VIADD R9, R197.reuse, 0xd0 ;  /* 0x000000d0c5097836 */ /* 0x040fe20000000000 */
[----:B--2---:R-:W-:Y:S01]  /*14f0*/  SHF.L.U64.HI R4, R216, 0x1, R21 ;  /* 0x00000001d8047819 */ /* 0x004fe20000010215 */
[----:B------:R-:W-:Y:S01]  /*1500*/  STL [R1+0x40], R6 ;  /* 0x0000400601007387 */ /* 0x000fe20000100800 */
[C---:B------:R-:W-:Y:S01]  /*1510*/  VIADD R21, R197.reuse, 0x88 ;  /* 0x00000088c5157836 */ /* 0x040fe20000000000 */
[----:B------:R-:W-:Y:S01]  /*1520*/  SHF.R.S32.HI R5, RZ, 0x1f, R31 ;  /* 0x0000001fff057819 */ /* 0x000fe2000001141f */
[----:B------:R-:W-:Y:S01]  /*1530*/  VIADD R10, R197, 0xc8 ;  /* 0x000000c8c50a7836 */ /* 0x000fe20000000000 */
[----:B------:R-:W-:Y:S01]  /*1540*/  SHF.R.S32.HI R35, RZ, 0x1f, R35 ;  /* 0x0000001fff237819 */ /* 0x000fe20000011423 */
[----:B------:R-:W-:Y:S01]  /*1550*/  VIADD R201, R200, 0x26840 ;  /* 0x00026840c8c97836 */ /* 0x000fe20000000000 */
[----:B0-----:R-:W-:Y:S01]  /*1560*/  SHF.L.U64.HI R0, R217, 0x1, R20 ;  /* 0x00000001d9007819 */ /* 0x001fe20000010214 */
[----:B------:R-:W-:Y:S01]  /*1570*/  VIADD R185, R18, 0x20 ;  /* 0x0000002012b97836 */ /* 0x000fe20000000000 */
[----:B------:R-:W-:Y:S01]  /*1580*/  SHF.R.S32.HI R33, RZ, 0x1f, R33 ;  /* 0x0000001fff217819 */ /* 0x000fe20000011421 */
[C---:B------:R-:W-:Y:S01]  /*1590*/  VIADD R38, R197.reuse, 0x8 ;  /* 0x00000008c5267836 */ /* 0x040fe20000000000 */
[----:B------:R-:W-:Y:S01]  /*15a0*/  SHF.R.S32.HI R32, RZ, 0x1f, R32 ;  /* 0x0000001fff207819 */ /* 0x000fe20000011420 */
[----:B------:R0:W-:Y:S01]  /*15b0*/  STL [R1+0x44], R0 ;  /* 0x0000440001007387 */ /* 0x0001e20000100800 */
[----:B------:R-:W-:Y:S01]  /*15c0*/  SEL R204, R204, 0xffffffe0, !P1 ;  /* 0xffffffe0cccc7807 */ /* 0x000fe20004800000 */
[C---:B------:R-:W-:Y:S01]  /*15d0*/  VIADD R36, R197.reuse, 0x18 ;  /* 0x00000018c5247836 */ /* 0x040fe20000000000 */
[----:B------:R-:W-:Y:S01]  /*15e0*/  SHF.R.S32.HI R5, RZ, 0x1f, R28 ;  /* 0x0000001fff057819 */ /* 0x000fe2000001141c */
[----:B------:R1:W-:Y:S01]  /*15f0*/  STL [R1+0x48], R4 ;  /* 0x0000480401007387 */ /* 0x0003e20000100800 */
[C---:B------:R-:W-:Y:S01]  /*1600*/  VIADD R35, R197.reuse, 0x20 ;  /* 0x00000020c5237836 */ /* 0x040fe20000000000 */
[----:B------:R-:W-:Y:S01]  /*1610*/  SHF.R.S32.HI R5, RZ, 0x1f, R25 ;  /* 0x0000001fff057819 */ /* 0x000fe20000011419 */
[C---:B------:R-:W-:Y:S01]  /*1620*/  VIADD R33, R197.reuse, 0x30 ;  /* 0x00000030c5217836 */ /* 0x040fe20000000000 */
[----:B------:R-:W-:Y:S01]  /*1630*/  SHF.R.S32.HI R5, RZ, 0x1f, R21 ;  /* 0x0000001fff057819 */ /* 0x000fe20000011415 */
[----:B------:R-:W-:Y:S01]  /*1640*/  VIADD R32, R197, 0x38 ;  /* 0x00000038c5207836 */ /* 0x000fe20000000000 */
[----:B0-----:R-:W-:Y:S01]  /*1650*/  SHF.L.U64.HI R0, R215, 0x1, R24 ;  /* 0x00000001d7007819 */ /* 0x001fe20000010218 */
[C---:B------:R-:W-:Y:S01]  /*1660*/  VIADD R30, R197.reuse, 0x48 ;  /* 0x00000048c51e7836 */ /* 0x040fe20000000000 */
[----:B------:R-:W-:Y:S01]  /*1670*/  SHF.R.S32.HI R5, RZ, 0x1f, R15 ;  /* 0x0000001fff057819 */ /* 0x000fe2000001140f */
[----:B------:R-:W-:Y:S01]  /*1680*/  VIADD R29, R197, 0x50 ;  /* 0x00000050c51d7836 */ /* 0x000fe20000000000 */
[----:B------:R-:W-:Y:S01]  /*1690*/  SHF.R.S32.HI R5, RZ, 0x1f, R12 ;  /* 0x0000001fff057819 */ /* 0x000fe2000001140c */
[----:B-1----:R-:W-:Y:S01]  /*16a0*/  IMAD R4, R7, 0x2, R2 ;  /* 0x0000000207047824 */ /* 0x002fe200078e0202 */
[----:B------:R0:W-:Y:S01]  /*16b0*/  STL [R1+0x4c], R0 ;  /* 0x00004c0001007387 */ /* 0x0001e20000100800 */
[C---:B------:R-:W-:Y:S01]  /*16c0*/  VIADD R7, R197.reuse, 0xe0 ;  /* 0x000000e0c5077836 */ /* 0x040fe20000000000 */
[----:B------:R-:W-:Y:S01]  /*16d0*/  SHF.R.S32.HI R3, RZ, 0x1f, R9 ;  /* 0x0000001fff037819 */ /* 0x000fe20000011409 */
[C---:B------:R-:W-:Y:S01]  /*16e0*/  VIADD R27, R197.reuse, 0x60 ;  /* 0x00000060c51b7836 */ /* 0x040fe20000000000 */
[----:B------:R1:W-:Y:S01]  /*16f0*/  STL [R1+0x64], R4 ;  /* 0x0000640401007387 */ /* 0x0003e20000100800 */
        /* <DEDUP_REMOVED lines=20> */
[C---:B-1----:R-:W-:Y:S01]  /*1840*/  VIADD R4, R197.reuse, 0xf0 ;  /* 0x000000f0c5047836 */ /* 0x042fe20000000000 */
[----:B------:R-:W-:Y:S01]  /*1850*/  SHF.R.S32.HI R30, RZ, 0x1f, R30 ;  /* 0x0000001fff1e7819 */ /* 0x000fe2000001141e */
[----:B------:R-:W-:Y:S01]  /*1860*/  VIADD R0, R197, 0xf8 ;  /* 0x000000f8c5007836 */ /* 0x000fe20000000000 */
[----:B------:R-:W-:Y:S01]  /*1870*/  SHF.R.S32.HI R29, RZ, 0x1f, R29 ;  /* 0x0000001fff1d7819 */ /* 0x000fe2000001141d */
[C---:B------:R-:W-:Y:S01]  /*1880*/  @P2 VIADD R201, R205.reuse, 0xffffffc0 ;  /* 0xffffffc0cdc92836 */ /* 0x040fe20000000000 */
[----:B------:R-:W-:Y:S01]  /*1890*/  SHF.R.S32.HI R27, RZ, 0x1f, R27 ;  /* 0x0000001fff1b7819 */ /* 0x000fe2000001141b */
[----:B------:R-:W-:Y:S01]  /*18a0*/  IMAD.SHL.U32 R190, R190, 0x4, RZ ;  /* 0x00000004bebe7824 */ /* 0x000fe200078e00ff */
[----:B------:R-:W-:Y:S01]  /*18b0*/  SHF.R.S32.HI R26, RZ, 0x1f, R26 ;  /* 0x0000001fff1a7819 */ /* 0x000fe2000001141a */
[----:B------:R-:W-:Y:S01]  /*18c0*/  IMAD.IADD R205, R205, 0x1, R204 ;  /* 0x00000001cdcd7824 */ /* 0x000fe200078e02cc */
[----:B------:R-:W-:Y:S01]  /*18d0*/  SHF.R.S32.HI R24, RZ, 0x1f, R24 ;  /* 0x0000001fff187819 */ /* 0x000fe20000011418 */
[----:B------:R-:W-:Y:S01]  /*18e0*/  IMAD.MOV.U32 R17, RZ, RZ, RZ ;  /* 0x000000ffff117224 */ /* 0x000fe200078e00ff */
[----:B------:R-:W-:Y:S01]  /*18f0*/  SHF.R.S32.HI R23, RZ, 0x1f, R23 ;  /* 0x0000001fff177819 */ /* 0x000fe20000011417 */
[----:B------:R-:W-:Y:S01]  /*1900*/  VIADD R207, R190, 0x10 ;  /* 0x00000010becf7836 */ /* 0x000fe20000000000 */
        /* <DEDUP_REMOVED lines=9> */
[----:B------:R-:W-:-:S07]  /*19a0*/  IADD3 R204, R204, R201, RZ ;  /* 0x000000c9cccc7210 */ /* 0x000fce0007ffe0ff */
.L_x_5971:
[----:B------:R-:W-:Y:S01]  /*19b0*/  ULDC.64 UR4, c[0x0][0xa28] ;  /* 0x00028a0000047ab9 */ /* 0x000fe20000000a00 */
[----:B01-3--:R-:W0:Y:S01]  /*19c0*/  LDC.64 R4, c[0x0][0xa08] ;  /* 0x00028200ff047b82 */ /* 0x00be220000000a00 */
[----:B------:R-:W-:Y:S01]  /*19d0*/  ISETP.NE.U32.AND P0, PT, RZ, UR4, PT ;  /* 0x00000004ff007c0c */ /* 0x000fe2000bf05070 */
[----:B------:R-:W-:Y:S01]  /*19e0*/  IMAD.MOV.U32 R10, RZ, RZ, RZ ;  /* 0x000000ffff0a7224 */ /* 0x000fe200078e00ff */
[----:B------:R-:W-:Y:S01]  /*19f0*/  ULDC.64 UR6, c[0x0][0xa20] ;  /* 0x0002880000067ab9 */ /* 0x000fe20000000a00 */
[----:B------:R-:W-:Y:S01]  /*1a00*/  IMAD.MOV.U32 R24, RZ, RZ, RZ ;  /* 0x000000ffff187224 */ /* 0x000fe200078e00ff */
[----:B------:R-:W-:Y:S01]  /*1a10*/  ISETP.NE.AND.EX P0, PT, RZ, UR5, PT, P0 ;  /* 0x00000005ff007c0c */ /* 0x000fe2000bf05300 */
[----:B------:R-:W-:Y:S02]  /*1a20*/  ULDC.64 UR4, c[0x0][0xa18] ;  /* 0x0002860000047ab9 */ /* 0x000fe40000000a00 */
[----:B------:R-:W-:-:S04]  /*1a30*/  ISETP.NE.U32.AND P1, PT, RZ, UR4, PT ;  /* 0x00000004ff007c0c */ /* 0x000fc8000bf25070 */
[----:B------:R-:W-:Y:S01]  /*1a40*/  ISETP.NE.AND.EX P1, PT, RZ, UR5, PT, P1 ;  /* 0x00000005ff007c0c */ /* 0x000fe2000bf25310 */
[----:B------:R-:W-:Y:S02]  /*1a50*/  ULDC.64 UR4, c[0x0][0xa08] ;  /* 0x0002820000047ab9 */ /* 0x000fe40000000a00 */
[----:B------:R-:W-:-:S03]  /*1a60*/  ISETP.NE.U32.AND P3, PT, RZ, UR4, PT ;  /* 0x00000004ff007c0c */ /* 0x000fc6000bf65070 */
[----:B--2---:R-:W1:Y:S01]  /*1a70*/  @P0 LDC.64 R8, c[0x0][0xa28] ;  /* 0x00028a00ff080b82 */ /* 0x004e620000000a00 */
[----:B------:R-:W-:Y:S01]  /*1a80*/  ISETP.NE.AND.EX P3, PT, RZ, UR5, PT, P3 ;  /* 0x00000005ff007c0c */ /* 0x000fe2000bf65330 */
[----:B0-----:R-:W-:-:S06]  /*1a90*/  IMAD.WIDE R4, R83, 0x4, R4 ;  /* 0x0000000453047825 */ /* 0x001fcc00078e0204 */
[----:B------:R-:W0:Y:S01]  /*1aa0*/  @P1 LDC.64 R6, c[0x0][0xa18] ;  /* 0x00028600ff061b82 */ /* 0x000e220000000a00 */
[----:B------:R-:W-:Y:S02]  /*1ab0*/  ULDC UR4, c[0x0][0x288] ;  /* 0x0000a20000047ab9 */ /* 0x000fe40000000800 */
[----:B------:R-:W-:Y:S01]  /*1ac0*/  IMAD.U32 R23, RZ, RZ, UR4 ;  /* 0x00000004ff177e24 */ /* 0x000fe2000f8e00ff */
[----:B------:R2:W-:Y:S01]  /*1ad0*/  STL [R1+0x54], R83 ;  /* 0x0000545301007387 */ /* 0x0005e20000100800 */
[----:B------:R-:W-:-:S03]  /*1ae0*/  ULDC.64 UR4, c[0x0][0x418] ;  /* 0x0001060000047ab9 */ /* 0x000fc60000000a00 */
        /* <DEDUP_REMOVED lines=17> */
[----:B------:R-:W-:Y:S02]  /*1c00*/  LEA.HI R11, R0, R3, RZ, 0x10 ;  /* 0x00000003000b7211 */ /* 0x000fe400078f80ff */
        /* <DEDUP_REMOVED lines=11> */
.L_x_5744:
[----:B------:R-:W-:Y:S02]  /*1cc0*/  IMAD.U32 R34, RZ, RZ, UR5 ;  /* 0x00000005ff227e24 */ /* 0x000fe4000f8e00ff */
[----:B------:R-:W-:Y:S01]  /*1cd0*/  IMAD.U32 R25, RZ, RZ, UR4 ;  /* 0x00000004ff197e24 */ /* 0x000fe2000f8e00ff */
[----:B------:R-:W-:Y:S06]  /*1ce0*/  @!P2 BRA `(.L_x_5745) ;  /* 0x000000000010a947 */ /* 0x000fec0003800000 */
[----:B------:R-:W0:Y:S02]  /*1cf0*/  LDC.64 R4, c[0x0][0xa20] ;  /* 0x00028800ff047b82 */ /* 0x000e240000000a00 */
[----:B0-----:R-:W-:-:S05]  /*1d00*/  IMAD.WIDE R4, R83, 0x4, R4 ;  /* 0x0000000453047825 */ /* 0x001fca00078e0204 */
[----:B------:R0:W5:Y:S01]  /*1d10*/  LDG.E R25, desc[UR42][R4.64] ;  /* 0x0000002a04197981 */ /* 0x000162000c1e1900 */
[----:B------:R-:W-:Y:S05]  /*1d20*/  BRA `(.L_x_5746) ;  /* 0x0000000000107947 */ /* 0x000fea0003800000 */
.L_x_5745:
[----:B------:R-:W-:Y:S05]  /*1d30*/  @!P3 BRA `(.L_x_5746) ;  /* 0x00000000000cb947 */ /* 0x000fea0003800000 */
[----:B------:R-:W2:Y:S04]  /*1d40*/  LDG.E R0, desc[UR42][R4.64] ;  /* 0x0000002a04007981 */ /* 0x000ea8000c1e1900 */
[----:B------:R-:W2:Y:S02]  /*1d50*/  LDG.E R25, desc[UR42][R4.64+0x4] ;  /* 0x0000042a04197981 */ /* 0x000ea4000c1e1900 */
[----:B--2---:R-:W-:-:S07]  /*1d60*/  IMAD.IADD R25, R25, 0x1, -R0 ;  /* 0x0000000119197824 */ /* 0x004fce00078e0a00 */
.L_x_5746:
        /* <DEDUP_REMOVED lines=8> */
[----:B0-----:R-:W0:Y:S01]  /*1df0*/  @P1 LDC.64 R4, c[0x0][0xa30] ;  /* 0x00028c00ff041b82 */ /* 0x001e220000000a00 */
[----:B--2---:R-:W-:-:S05]  /*1e00*/  @P0 IMAD.WIDE R6, R83, 0x4, R6 ;  /* 0x0000000453060825 */ /* 0x004fca00078e0206 */
[----:B------:R-:W2:Y:S04]  /*1e10*/  @P0 LDG.E R0, desc[UR42][R6.64] ;  /* 0x0000002a06000981 */ /* 0x000ea8000c1e1900 */
[----:B------:R-:W2:Y:S01]  /*1e20*/  @P0 LDG.E R3, desc[UR42][R6.64+0x4] ;  /* 0x0000042a06030981 */ /* 0x000ea2000c1e1900 */
[----:B-----5:R-:W-:Y:S02]  /*1e30*/  IMAD.MOV.U32 R80, RZ, RZ, R25 ;  /* 0x000000ffff507224 */ /* 0x020fe400078e0019 */
[----:B0-----:R-:W-:-:S05]  /*1e40*/  @P1 IMAD.WIDE R4, R83, 0x4, R4 ;  /* 0x0000000453041825 */ /* 0x001fca00078e0204 */
[----:B------:R0:W5:Y:S01]  /*1e50*/  @P1 LDG.E R80, desc[UR42][R4.64] ;  /* 0x0000002a04501981 */ /* 0x000162000c1e1900 */
[----:B-1----:R-:W-:Y:S01]  /*1e60*/  ISETP.NE.AND P1, PT, R8, 0x1, PT ;  /* 0x000000010800780c */ /* 0x002fe20003f25270 */
[----:B------:R-:W-:Y:S02]  /*1e70*/  IMAD.SHL.U32 R196, R81, 0x40, RZ ;  /* 0x0000004051c47824 */ /* 0x000fe400078e00ff */
[----:B------:R-:W-:Y:S01]  /*1e80*/  IMAD.IADD R13, R25, 0x1, -R10 ;  /* 0x00000001190d7824 */ /* 0x000fe200078e0a0a */
[----:B0-----:R-:W0:Y:S09]  /*1e90*/  LDC.64 R4, c[0x0][0x9e0] ;  /* 0x00027800ff047b82 */ /* 0x001e320000000a00 */
[----:B------:R-:W1:Y:S08]  /*1ea0*/  @P1 LDC R9, c[0x0][0x44c] ;  /* 0x00011300ff091b82 */ /* 0x000e700000000800 */
[----:B------:R-:W3:Y:S01]  /*1eb0*/  @P1 LDC R8, c[0x0][0x450] ;  /* 0x00011400ff081b82 */ /* 0x000ee20000000800 */
[----:B0-----:R-:W-:Y:S01]  /*1ec0*/  ISETP.GE.AND P2, PT, R5, 0x1, PT ;  /* 0x000000010500780c */ /* 0x001fe20003f46270 */
[----:B--2---:R-:W-:-:S02]  /*1ed0*/  @P0 IMAD.IADD R34, R3, 0x1, -R0 ;  /* 0x0000000103220824 */ /* 0x004fc400078e0a00 */
[----:B------:R-:W-:Y:S02]  /*1ee0*/  VIADD R0, R196, 0x3f ;  /* 0x0000003fc4007836 */ /* 0x000fe40000000000 */
[----:B------:R-:W-:Y:S02]  /*1ef0*/  IMAD.IADD R184, R13, 0x1, R34 ;  /* 0x000000010db87824 */ /* 0x000fe400078e0222 */
[----:B-1----:R-:W-:-:S03]  /*1f00*/  @P1 IMAD.HI.U32 R3, R0, R9, RZ ;  /* 0x0000000900031227 */ /* 0x002fc600078e00ff */
[C---:B------:R-:W-:Y:S01]  /*1f10*/  IADD3 R7, R184.reuse, 0x1, -R23 ;  /* 0x00000001b8077810 */ /* 0x040fe20007ffe817 */
[----:B------:R-:W-:Y:S01]  /*1f20*/  IMAD.MOV.U32 R6, RZ, RZ, R0 ;  /* 0x000000ffff067224 */ /* 0x000fe200078e0000 */
[----:B---3--:R-:W-:Y:S01]  /*1f30*/  @P1 SHF.R.U32.HI R6, RZ, R8, R3 ;  /* 0x00000008ff061219 */ /* 0x008fe20000011603 */
[----:B------:R-:W-:-:S04]  /*1f40*/  VIADD R0, R184, 0x3f ;  /* 0x0000003fb8007836 */ /* 0x000fc80000000000 */
[----:B------:R-:W-:Y:S01]  /*1f50*/  IMAD.IADD R9, R7, 0x1, R6 ;  /* 0x0000000107097824 */ /* 0x000fe200078e0206 */
[----:B------:R-:W-:-:S03]  /*1f60*/  SHF.R.S32.HI R3, RZ, 0x1f, R0 ;  /* 0x0000001fff037819 */ /* 0x000fc60000011400 */
[----:B------:R-:W-:Y:S01]  /*1f70*/  IMAD.IADD R4, R9, 0x1, R4 ;  /* 0x0000000109047824 */ /* 0x000fe200078e0204 */
[----:B------:R-:W-:-:S04]  /*1f80*/  LEA.HI R3, R3, R0, RZ, 0x6 ;  /* 0x0000000003037211 */ /* 0x000fc800078f30ff */
[----:B------:R-:W-:Y:S01]  /*1f90*/  SHF.R.S32.HI R38, RZ, 0x6, R3 ;  /* 0x00000006ff267819 */ /* 0x000fe20000011403 */
        /* <DEDUP_REMOVED lines=12> */
.L_x_5749:
[----:B------:R-:W-:-:S13]  /*2060*/  ISETP.NE.AND P0, PT, R5, 0x1, PT ;  /* 0x000000010500780c */ /* 0x000fda0003f05270 */
[----:B------:R-:W0:Y:S02]  /*2070*/  @P0 LDC.64 R6, c[0x0][0x9e8] ;  /* 0x00027a00ff060b82 */ /* 0x000e240000000a00 */
[----:B0-----:R-:W-:-:S05]  /*2080*/  @P0 IMAD.HI.U32 R6, R0, R6, RZ ;  /* 0x0000000600060227 */ /* 0x001fca00078e00ff */
[----:B------:R-:W-:-:S07]  /*2090*/  @P0 SHF.R.U32.HI R0, RZ, R7, R6 ;  /* 0x00000007ff000219 */ /* 0x000fce0000011606 */
.L_x_5750:
[----:B------:R-:W-:Y:S05]  /*20a0*/  BSYNC B0 ;  /* 0x0000000000007941 */ /* 0x000fea0003800000 */
.L_x_5748:
[----:B------:R-:W-:-:S05]  /*20b0*/  IMAD R3, R0, R5, R5 ;  /* 0x0000000500037224 */ /* 0x000fca00078e0205 */
[----:B------:R-:W-:-:S07]  /*20c0*/  VIMNMX R4, R4, R3, PT ;  /* 0x0000000304047248 */ /* 0x000fce0003fe0100 */
.L_x_5747:
[----:B------:R-:W0:Y:S01]  /*20d0*/  @P1 LDC R7, c[0x0][0x44c] ;  /* 0x00011300ff071b82 */ /* 0x000e220000000800 */
[----:B------:R-:W-:Y:S01]  /*20e0*/  VIADD R4, R4, 0x3f ;  /* 0x0000003f04047836 */ /* 0x000fe20000000000 */
[----:B------:R-:W-:Y:S01]  /*20f0*/  ULDC UR4, c[0x0][0x9dc] ;  /* 0x0002770000047ab9 */ /* 0x000fe20000000800 */
[----:B------:R-:W-:Y:S02]  /*2100*/  IMAD.MOV.U32 R0, RZ, RZ, R196 ;  /* 0x000000ffff007224 */ /* 0x000fe400078e00c4 */
[----:B------:R-:W-:Y:S01]  /*2110*/  IMAD.IADD R37, R184, 0x1, -R23 ;  /* 0x00000001b8257824 */ /* 0x000fe200078e0a17 */
[----:B------:R-:W-:Y:S02]  /*2120*/  SHF.R.S32.HI R3, RZ, 0x1f, R4 ;  /* 0x0000001fff037819 */ /* 0x000fe40000011404 */
[----:B------:R-:W1:Y:S02]  /*2130*/  @P1 LDC R9, c[0x0][0x450] ;  /* 0x00011400ff091b82 */ /* 0x000e640000000800 */
[----:B------:R-:W-:-:S04]  /*2140*/  LEA.HI R3, R3, R4, RZ, 0x6 ;  /* 0x0000000403037211 */ /* 0x000fc800078f30ff */
[----:B------:R-:W-:-:S04]  /*2150*/  SHF.R.S32.HI R3, RZ, 0x6, R3 ;  /* 0x00000006ff037819 */ /* 0x000fc80000011403 */
[----:B------:R-:W-:Y:S01]  /*2160*/  VIMNMX R8, R38, R3, PT ;  /* 0x0000000326087248 */ /* 0x000fe20003fe0100 */
[----:B0-----:R-:W-:-:S05]  /*2170*/  @P1 IMAD.HI.U32 R6, R196, R7, RZ ;  /* 0x00000007c4061227 */ /* 0x001fca00078e00ff */
[----:B-1----:R-:W-:-:S05]  /*2180*/  @P1 SHF.R.U32.HI R0, RZ, R9, R6 ;  /* 0x00000009ff001219 */ /* 0x002fca0000011606 */
        /* <DEDUP_REMOVED lines=13> */
.L_x_5753:
[----:B------:R-:W-:-:S13]  /*2260*/  ISETP.NE.AND P0, PT, R5, 0x1, PT ;  /* 0x000000010500780c */ /* 0x000fda0003f05270 */
[----:B------:R-:W0:Y:S02]  /*2270*/  @P0 LDC.64 R6, c[0x0][0x9e8] ;  /* 0x00027a00ff060b82 */ /* 0x000e240000000a00 */
[----:B0-----:R-:W-:-:S05]  /*2280*/  @P0 IMAD.HI.U32 R6, R0, R6, RZ ;  /* 0x0000000600060227 */ /* 0x001fca00078e00ff */
[----:B------:R-:W-:-:S07]  /*2290*/  @P0 SHF.R.U32.HI R0, RZ, R7, R6 ;  /* 0x00000007ff000219 */ /* 0x000fce0000011606 */
.L_x_5754:
[----:B------:R-:W-:Y:S05]  /*22a0*/  BSYNC B0 ;  /* 0x0000000000007941 */ /* 0x000fea0003800000 */
.L_x_5752:
[----:B------:R-:W-:-:S05]  /*22b0*/  IMAD R0, R0, R5, RZ ;  /* 0x0000000500007224 */ /* 0x000fca00078e02ff */
[----:B------:R-:W-:-:S07]  /*22c0*/  VIMNMX R3, R3, R0, !PT ;  /* 0x0000000003037248 */ /* 0x000fce0007fe0100 */
.L_x_5751:
[----:B------:R-:W-:Y:S01]  /*22d0*/  SHF.R.S32.HI R0, RZ, 0x1f, R3 ;  /* 0x0000001fff007819 */ /* 0x000fe20000011403 */
[----:B------:R-:W-:Y:S01]  /*22e0*/  BSSY B0, `(.L_x_5755) ;  /* 0x000002a000007945 */ /* 0x000fe20003800000 */
[----:B------:R-:W-:Y:S02]  /*22f0*/  LOP3.LUT R14, R11, 0xff, RZ, 0xc0, !PT ;  /* 0x000000ff0b0e7812 */ /* 0x000fe400078ec0ff */
[----:B------:R-:W-:Y:S02]  /*2300*/  LEA.HI R0, R0, R3, RZ, 0x6 ;  /* 0x0000000300007211 */ /* 0x000fe400078f30ff */
[----:B------:R-:W-:Y:S01]  /*2310*/  SHF.R.U32.HI R4, RZ, 0x10, R11 ;  /* 0x00000010ff047819 */ /* 0x000fe2000001160b */
[----:B------:R0:W-:Y:S01]  /*2320*/  STL [R1+0x58], R14 ;  /* 0x0000580e01007387 */ /* 0x0001e20000100800 */
[----:B------:R-:W-:-:S03]  /*2330*/  SHF.R.S32.HI R0, RZ, 0x6, R0 ;  /* 0x00000006ff007819 */ /* 0x000fc60000011400 */
[----:B------:R0:W-:Y:S01]  /*2340*/  STL [R1+0x50], R4 ;  /* 0x0000500401007387 */ /* 0x0001e20000100800 */
[----:B------:R-:W-:Y:S01]  /*2350*/  VIMNMX R9, RZ, R0, !PT ;  /* 0x00000000ff097248 */ /* 0x000fe20007fe0100 */
[----:B------:R-:W-:-:S03]  /*2360*/  IMAD.MOV.U32 R0, RZ, RZ, RZ ;  /* 0x000000ffff007224 */ /* 0x000fc600078e00ff */
[----:B------:R-:W-:-:S13]  /*2370*/  ISETP.GT.AND P0, PT, R8, R9, PT ;  /* 0x000000090800720c */ /* 0x000fda0003f04270 */
[----:B0-----:R-:W-:Y:S05]  /*2380*/  @!P0 BRA `(.L_x_5756) ;  /* 0x00000000007c8947 */ /* 0x001fea0003800000 */
        /* <DEDUP_REMOVED lines=31> */
.L_x_5756:
[----:B------:R-:W-:Y:S05]  /*2580*/  BSYNC B0 ;  /* 0x0000000000007941 */ /* 0x000fea0003800000 */
.L_x_5755:
[----:B------:R-:W-:Y:S01]  /*2590*/  IMAD R3, R14, R0, R9 ;  /* 0x000000000e037224 */ /* 0x000fe200078e0209 */
        /* <DEDUP_REMOVED lines=35> */
.L_x_5759:
[----:B------:R-:W-:Y:S05]  /*27d0*/  BSYNC B6 ;  /* 0x0000000000067941 */ /* 0x000fea0003800000 */
.L_x_5758:
        /* <DEDUP_REMOVED lines=20> */
.L_x_5761:
[----:B------:R-:W-:Y:S05]  /*2920*/  BSYNC B6 ;  /* 0x0000000000067941 */ /* 0x000fea0003800000 */
.L_x_5760:
[----:B------:R-:W-:Y:S01]  /*2930*/  ULDC.64 UR4, c[0x0][0x9f8] ;  /* 0x00027e0000047ab9 */ /* 0x000fe20000000a00 */
[----:B------:R-:W-:Y:S01]  /*2940*/  IMAD.MOV.U32 R0, RZ, RZ, R83 ;  /* 0x000000ffff007224 */ /* 0x000fe200078e0053 */
[----:B------:R-:W-:Y:S01]  /*2950*/  ISETP.NE.U32.AND P0, PT, RZ, UR4, PT ;  /* 0x00000004ff007c0c */ /* 0x000fe2000bf05070 */
[----:B------:R-:W0:Y:S01]  /*2960*/  S2R R3, SR_TID.X ;  /* 0x0000000000037919 */ /* 0x000e220000002100 */
[----:B------:R-:W1:Y:S08]  /*2970*/  LDC.64 R6, c[0x0][0x3f8] ;  /* 0x0000fe00ff067b82 */ /* 0x000e700000000a00 */
[----:B------:R-:W2:Y:S01]  /*2980*/  LDC R47, c[0x0][0x3f4] ;  /* 0x0000fd00ff2f7b82 */ /* 0x000ea20000000800 */
[----:B------:R-:W-:-:S02]  /*2990*/  ISETP.NE.AND.EX P0, PT, RZ, UR5, PT, P0 ;  /* 0x00000005ff007c0c */ /* 0x000fc4000bf05300 */
[----:B------:R-:W-:Y:S02]  /*29a0*/  SHF.R.S32.HI R9, RZ, 0x1f, R193 ;  /* 0x0000001fff097819 */ /* 0x000fe400000114c1 */
[----:B------:R-:W-:Y:S01]  /*29b0*/  SHF.R.S32.HI R191, RZ, 0x1f, R190 ;  /* 0x0000001fffbf7819 */ /* 0x000fe200000114be */
[----:B------:R-:W3:Y:S01]  /*29c0*/  S2R R46, SR_TID.X ;  /* 0x00000000002e7919 */ /* 0x000ee20000002100 */
[----:B------:R-:W-:Y:S01]  /*29d0*/  IMAD.SHL.U32 R42, R198, 0x40, RZ ;  /* 0x00000040c62a7824 */ /* 0x000fe200078e00ff */
[----:B------:R-:W-:-:S06]  /*29e0*/  ULDC UR4, c[0x0][0x2f4] ;  /* 0x0000bd0000047ab9 */ /* 0x000fcc0000000800 */
[----:B------:R-:W4:Y:S02]  /*29f0*/  @P0 LDC.64 R4, c[0x0][0x9f8] ;  /* 0x00027e00ff040b82 */ /* 0x000f240000000a00 */
[----:B----4-:R-:W-:-:S05]  /*2a00*/  @P0 IMAD.WIDE R4, R83, 0x4, R4 ;  /* 0x0000000453040825 */ /* 0x010fca00078e0204 */
[----:B------:R4:W3:Y:S01]  /*2a10*/  @P0 LDG.E R0, desc[UR42][R4.64] ;  /* 0x0000002a04000981 */ /* 0x0008e2000c1e1900 */
[----:B0-----:R-:W-:Y:S01]  /*2a20*/  VIADD R10, R3, 0xffffff80 ;  /* 0xffffff80030a7836 */ /* 0x001fe20000000000 */
[----:B--2---:R-:W-:Y:S01]  /*2a30*/  ISETP.GE.AND P0, PT, R18, R47, PT ;  /* 0x0000002f1200720c */ /* 0x004fe20003f06270 */
[-C--:B-1----:R-:W-:Y:S01]  /*2a40*/  IMAD R8, R9, R6.reuse, RZ ;  /* 0x0000000609087224 */ /* 0x082fe200078e02ff */
[----:B------:R-:W-:Y:S01]  /*2a50*/  LOP3.LUT R42, R42, 0x1c0, RZ, 0xc0, !PT ;  /* 0x000001c02a2a7812 */ /* 0x000fe200078ec0ff */
[C---:B------:R-:W-:Y:S01]  /*2a60*/  IMAD.WIDE.U32 R20, R193.reuse, R6, R190 ;  /* 0x00000006c1147225 */ /* 0x040fe200078e00be */
[----:B------:R-:W-:Y:S02]  /*2a70*/  SHF.R.S32.HI R3, RZ, 0x1f, R10 ;  /* 0x0000001fff037819 */ /* 0x000fe4000001140a */
[----:B------:R-:W-:Y:S01]  /*2a80*/  SHF.R.U32.HI R44, RZ, 0x3, R42 ;  /* 0x00000003ff2c7819 */ /* 0x000fe2000001162a */
[----:B------:R-:W-:Y:S01]  /*2a90*/  IMAD R11, R193, R7, R8 ;  /* 0x00000007c10b7224 */ /* 0x000fe200078e0208 */
[----:B----4-:R-:W0:Y:S01]  /*2aa0*/  LDC.64 R4, c[0x0][0x408] ;  /* 0x00010200ff047b82 */ /* 0x010e220000000a00 */
[----:B------:R-:W-:Y:S01]  /*2ab0*/  LEA.HI R3, R3, R10, RZ, 0x2 ;  /* 0x0000000a03037211 */ /* 0x000fe200078f10ff */
[----:B------:R-:W-:Y:S01]  /*2ac0*/  IMAD.WIDE.U32 R28, R193, R6, R18 ;  /* 0x00000006c11c7225 */ /* 0x000fe200078e0012 */
[----:B------:R-:W-:-:S02]  /*2ad0*/  ISETP.GE.AND P2, PT, R18, UR4, PT ;  /* 0x0000000412007c0c */ /* 0x000fc4000bf46270 */
[----:B------:R-:W-:Y:S01]  /*2ae0*/  LOP3.LUT R13, R3, 0xfffffffc, RZ, 0xc0, !PT ;  /* 0xfffffffc030d7812 */ /* 0x000fe200078ec0ff */
[----:B------:R-:W-:Y:S01]  /*2af0*/  IMAD.IADD R21, R21, 0x1, R11 ;  /* 0x0000000115157824 */ /* 0x000fe200078e020b */
[----:B------:R-:W-:Y:S01]  /*2b00*/  SHF.L.U64.HI R40, R6, 0x6, R7 ;  /* 0x0000000606287819 */ /* 0x000fe20000010207 */
[----:B------:R-:W-:Y:S01]  /*2b10*/  IMAD.IADD R29, R11, 0x1, R29 ;  /* 0x000000010b1d7824 */ /* 0x000fe200078e021d */
[----:B-----5:R-:W-:Y:S01]  /*2b20*/  SHF.R.S32.HI R11, RZ, 0x1f, R80 ;  /* 0x0000001fff0b7819 */ /* 0x020fe20000011450 */
[----:B------:R-:W-:Y:S01]  /*2b30*/  IMAD.IADD R12, R10, 0x1, -R13 ;  /* 0x000000010a0c7824 */ /* 0x000fe200078e0a0d */
[----:B------:R-:W-:Y:S01]  /*2b40*/  ISETP.GE.AND P1, PT, R185, UR4, PT ;  /* 0x00000004b9007c0c */ /* 0x000fe2000bf26270 */
[-C--:B------:R-:W-:Y:S01]  /*2b50*/  IMAD.WIDE.U32 R20, R80, R6.reuse, R20 ;  /* 0x0000000650147225 */ /* 0x080fe200078e0014 */
[----:B------:R-:W-:Y:S02]  /*2b60*/  P2R R60, PR, RZ, 0x4 ;  /* 0x00000004ff3c7803 */ /* 0x000fe40000000000 */
[----:B---3--:R-:W-:Y:S01]  /*2b70*/  LEA.HI R46, R46, 0x8, RZ, 0x19 ;  /* 0x000000082e2e7811 */ /* 0x008fe200078fc8ff */
[----:B------:R-:W-:-:S02]  /*2b80*/  IMAD R10, R11, R6, RZ ;  /* 0x000000060b0a7224 */ /* 0x000fc400078e02ff */
[----:B------:R-:W-:-:S04]  /*2b90*/  IMAD.WIDE.U32 R28, R80, R6, R28 ;  /* 0x00000006501c7225 */ /* 0x000fc800078e001c */
[----:B------:R-:W-:Y:S02]  /*2ba0*/  IMAD.IADD R3, R24, 0x1, R25 ;  /* 0x0000000118037824 */ /* 0x000fe400078e0219 */
[-C--:B0-----:R-:W-:Y:S01]  /*2bb0*/  IMAD R8, R9, R4.reuse, RZ ;  /* 0x0000000409087224 */ /* 0x081fe200078e02ff */
[----:B------:R-:W-:Y:S01]  /*2bc0*/  SEL R9, R47, RZ, P0 ;  /* 0x000000ff2f097207 */ /* 0x000fe20000000000 */
[-C--:B------:R-:W-:Y:S01]  /*2bd0*/  IMAD R11, R11, R4.reuse, RZ ;  /* 0x000000040b0b7224 */ /* 0x080fe200078e02ff */
[----:B------:R-:W-:Y:S01]  /*2be0*/  SHF.L.U64.HI R43, R4, 0x6, R5 ;  /* 0x00000006042b7819 */ /* 0x000fe20000010205 */
[CC--:B------:R-:W-:Y:S02]  /*2bf0*/  IMAD R13, R193.reuse, R5.reuse, R8 ;  /* 0x00000005c10d7224 */ /* 0x0c0fe400078e0208 */
[----:B------:R-:W-:Y:S02]  /*2c00*/  IMAD.IADD R9, R18, 0x1, R9 ;  /* 0x0000000112097824 */ /* 0x000fe400078e0209 */
[----:B------:R-:W-:Y:S01]  /*2c10*/  IMAD R11, R80, R5, R11 ;  /* 0x00000005500b7224 */ /* 0x000fe200078e020b */
[----:B------:R-:W-:Y:S01]  /*2c20*/  LOP3.LUT R5, R42, 0x18, R18, 0xf8, !PT ;  /* 0x000000182a057812 */ /* 0x000fe200078ef812 */
[----:B------:R-:W-:Y:S01]  /*2c30*/  IMAD.WIDE.U32 R30, R193, R4, R190 ;  /* 0x00000004c11e7225 */ /* 0x000fe200078e00be */
[----:B------:R-:W-:-:S02]  /*2c40*/  SHF.R.S32.HI R8, RZ, 0x1f, R9 ;  /* 0x0000001fff087819 */ /* 0x000fc40000011409 */
        /* <DEDUP_REMOVED lines=9> */
[C---:B------:R-:W-:Y:S01]  /*2ce0*/  IMAD R9, R80.reuse, R7, R10 ;  /* 0x0000000750097224 */ /* 0x040fe200078e020a */
[----:B------:R-:W-:Y:S01]  /*2cf0*/  SHF.R.S32.HI R58, RZ, 0x1f, R53 ;  /* 0x0000001fff3a7819 */ /* 0x000fe20000011435 */
[----:B------:R-:W-:-:S04]  /*2d00*/  IMAD.WIDE.U32 R30, R80, R4, R30 ;  /* 0x00000004501e7225 */ /* 0x000fc800078e001e */
[----:B------:R-:W-:-:S04]  /*2d10*/  IMAD.WIDE.U32 R32, R80, R4, R32 ;  /* 0x0000000450207225 */ /* 0x000fc800078e0020 */
[----:B------:R-:W-:Y:S02]  /*2d20*/  IMAD.SHL.U32 R41, R6, 0x40, RZ ;  /* 0x0000004006297824 */ /* 0x000fe400078e00ff */
[----:B------:R-:W-:Y:S02]  /*2d30*/  IMAD.SHL.U32 R45, R4, 0x40, RZ ;  /* 0x00000040042d7824 */ /* 0x000fe400078e00ff */
[----:B------:R-:W-:Y:S02]  /*2d40*/  IMAD.SHL.U32 R47, R47, 0x2, RZ ;  /* 0x000000022f2f7824 */ /* 0x000fe400078e00ff */
[----:B------:R-:W-:Y:S02]  /*2d50*/  IMAD R49, R12, 0x40, R193 ;  /* 0x000000400c317824 */ /* 0x000fe400078e02c1 */
[----:B------:R-:W-:Y:S02]  /*2d60*/  IMAD.IADD R51, R21, 0x1, R9 ;  /* 0x0000000115337824 */ /* 0x000fe400078e0209 */
[----:B------:R-:W-:-:S02]  /*2d70*/  IMAD.IADD R52, R9, 0x1, R29 ;  /* 0x0000000109347824 */ /* 0x000fc400078e021d */
[----:B------:R-:W-:Y:S02]  /*2d80*/  IMAD.IADD R56, R31, 0x1, R11 ;  /* 0x000000011f387824 */ /* 0x000fe400078e020b */
[----:B------:R-:W-:Y:S02]  /*2d90*/  IMAD.IADD R57, R11, 0x1, R33 ;  /* 0x000000010b397824 */ /* 0x000fe400078e0221 */
[----:B------:R-:W-:Y:S01]  /*2da0*/  IMAD R59, R214, 0x200, R5 ;  /* 0x00000200d63b7824 */ /* 0x000fe200078e0205 */
[----:B------:R-:W-:-:S07]  /*2db0*/  SHF.R.S32.HI R50, RZ, 0x1f, R0 ;  /* 0x0000001fff327819 */ /* 0x000fce0000011400 */
.L_x_5794:
[----:B0-----:R-:W0:Y:S01]  /*2dc0*/  LDC R63, c[0x0][0x430] ;  /* 0x00010c00ff3f7b82 */ /* 0x001e220000000800 */
[----:B------:R-:W-:Y:S02]  /*2dd0*/  VIADD R35, R35, 0xffffffff ;  /* 0xffffffff23237836 */ /* 0x000fe40000000000 */
[----:B------:R-:W-:Y:S02]  /*2de0*/  IMAD.MOV.U32 R62, RZ, RZ, RZ ;  /* 0x000000ffff3e7224 */ /* 0x000fe400078e00ff */
[----:B------:R-:W-:-:S03]  /*2df0*/  IMAD R4, R35, 0x40, R49 ;  /* 0x0000004023047824 */ /* 0x000fc600078e0231 */
[----:B------:R-:W1:Y:S01]  /*2e00*/  LDC R69, c[0x0][0x3f4] ;  /* 0x0000fd00ff457b82 */ /* 0x000e620000000800 */
[----:B------:R-:W-:Y:S01]  /*2e10*/  IMAD.IADD R12, R3, 0x1, R4 ;  /* 0x00000001030c7824 */ /* 0x000fe200078e0204 */
[----:B------:R-:W-:-:S03]  /*2e20*/  ISETP.GE.AND P2, PT, R4, R34, PT ;  /* 0x000000220400720c */ /* 0x000fc60003f46270 */
[----:B------:R-:W-:Y:S01]  /*2e30*/  IMAD.MOV.U32 R8, RZ, RZ, R12 ;  /* 0x000000ffff087224 */ /* 0x000fe200078e000c */
[----:B------:R-:W-:Y:S02]  /*2e40*/  ISETP.GT.OR P2, PT, R49, 0x3f, P2 ;  /* 0x0000003f3100780c */ /* 0x000fe40001744670 */
[----:B0-----:R-:W-:-:S11]  /*2e50*/  ISETP.NE.AND P3, PT, R63, 0x1, PT ;  /* 0x000000013f00780c */ /* 0x001fd60003f65270 */
[----:B------:R-:W0:Y:S08]  /*2e60*/  @!P2 LDC.64 R6, c[0x0][0x428] ;  /* 0x00010a00ff06ab82 */ /* 0x000e300000000a00 */
[----:B------:R-:W2:Y:S08]  /*2e70*/  @!P2 LDC.64 R4, c[0x0][0x418] ;  /* 0x00010600ff04ab82 */ /* 0x000eb00000000a00 */
        /* <DEDUP_REMOVED lines=40> */
[----:B------:R-:W-:Y:S02]  /*3100*/  IMAD R9, R10, R41, R8 ;  /* 0x000000290a097224 */ /* 0x000fe400078e0208 */
        /* <DEDUP_REMOVED lines=17> */
[----:B------:R-:W-:Y:S01]  /*3220*/  MOV R6, R30 ;  /* 0x0000001e00067202 */ /* 0x000fe20000000f00 */
[----:B------:R-:W-:Y:S01]  /*3230*/  IMAD.MOV.U32 R7, RZ, RZ, R56 ;  /* 0x000000ffff077224 */ /* 0x000fe200078e0038 */
[----:B------:R-:W-:Y:S01]  /*3240*/  ULDC.64 UR4, c[0x0][0x3e8] ;  /* 0x0000fa0000047ab9 */ /* 0x000fe20000000a00 */
[-C--:B------:R-:W-:Y:S01]  /*3250*/  IMAD R5, R10, R45.reuse, R8 ;  /* 0x0000002d0a057224 */ /* 0x080fe200078e0208 */
[----:B------:R-:W-:Y:S01]  /*3260*/  ULDC.64 UR6, c[0x0][0x400] ;  /* 0x0001000000067ab9 */ /* 0x000fe20000000a00 */
[----:B------:R-:W-:Y:S01]  /*3270*/  IMAD.WIDE.U32 R8, R35, R45, R6 ;  /* 0x0000002d23087225 */ /* 0x000fe200078e0006 */
[----:B------:R-:W-:Y:S02]  /*3280*/  IADD3 R7, P3, R20, R4, RZ ;  /* 0x0000000414077210 */ /* 0x000fe40007f7e0ff */
[----:B------:R-:W-:Y:S01]  /*3290*/  CS2R R24, SRZ ;  /* 0x0000000000187805 */ /* 0x000fe2000001ff00 */
[----:B------:R-:W-:Y:S01]  /*32a0*/  IMAD.IADD R5, R9, 0x1, R5 ;  /* 0x0000000109057824 */ /* 0x000fe200078e0205 */
[----:B------:R-:W-:Y:S01]  /*32b0*/  LEA R4, P5, R8, UR6, 0x1 ;  /* 0x0000000608047c11 */ /* 0x000fe2000f8a08ff */
[----:B------:R-:W-:Y:S01]  /*32c0*/  IMAD.X R10, R11, 0x1, R51, P3 ;  /* 0x000000010b0a7824 */ /* 0x000fe200018e0633 */
[----:B------:R-:W-:-:S02]  /*32d0*/  LEA R6, P3, R7, UR4, 0x1 ;  /* 0x0000000407067c11 */ /* 0x000fc4000f8608ff */
[----:B------:R-:W-:Y:S02]  /*32e0*/  LEA.HI.X R5, R8, UR7, R5, 0x1, P5 ;  /* 0x0000000708057c11 */ /* 0x000fe4000a8f0c05 */
[----:B------:R-:W-:Y:S02]  /*32f0*/  CS2R R8, SRZ ;  /* 0x0000000000087805 */ /* 0x000fe4000001ff00 */
[----:B------:R-:W-:Y:S02]  /*3300*/  LEA.HI.X R7, R7, UR5, R10, 0x1, P3 ;  /* 0x0000000507077c11 */ /* 0x000fe400098f0c0a */
[-C--:B------:R-:W-:Y:S02]  /*3310*/  ISETP.GE.AND P5, PT, R190, R69.reuse, PT ;  /* 0x00000045be00720c */ /* 0x080fe40003fa6270 */
[----:B------:R-:W-:-:S11]  /*3320*/  ISETP.GE.AND P3, PT, R207, R69, PT ;  /* 0x00000045cf00720c */ /* 0x000fd60003f66270 */
[----:B------:R0:W5:Y:S04]  /*3330*/  @!P5 LDG.E.64 R26, desc[UR42][R6.64] ;  /* 0x0000002a061ad981 */ /* 0x000168000c1e1b00 */
[----:B------:R0:W5:Y:S04]  /*3340*/  @!P3 LDG.E.64 R8, desc[UR42][R6.64+0x20] ;  /* 0x0000202a0608b981 */ /* 0x000168000c1e1b00 */
[----:B------:R0:W5:Y:S04]  /*3350*/  @!P5 LDG.E.64 R54, desc[UR42][R4.64] ;  /* 0x0000002a0436d981 */ /* 0x000168000c1e1b00 */
[----:B------:R0:W5:Y:S02]  /*3360*/  @!P3 LDG.E.64 R24, desc[UR42][R4.64+0x20] ;  /* 0x0000202a0418b981 */ /* 0x000164000c1e1b00 */
.L_x_5766:
[----:B------:R-:W-:Y:S05]  /*3370*/  BSYNC B1 ;  /* 0x0000000000017941 */ /* 0x000fea0003800000 */
.L_x_5765:
        /* <DEDUP_REMOVED lines=16> */
.L_x_5767:
[----:B------:R-:W-:Y:S01]  /*3480*/  IMAD R61, R187, 0x8, R2 ;  /* 0x00000008bb3d7824 */ /* 0x000fe200078e0202 */
[----:B------:R-:W-:Y:S01]  /*3490*/  SHF.L.U32 R68, R192, 0x1f, RZ ;  /* 0x0000001fc0447819 */ /* 0x000fe200000006ff */
[----:B------:R-:W-:Y:S03]  /*34a0*/  BSSY B1, `(.L_x_5768) ;  /* 0x0000003000017945 */ /* 0x000fe60003800000 */
[----:B------:R-:W0:Y:S02]  /*34b0*/  SYNCS.PHASECHK.TRANS64.TRYWAIT P5, [R61+URZ+0x28c90], R68 ;  /* 0x028c90443d0075a7 */ /* 0x000e2400080a017f */
[----:B0-----:R-:W-:Y:S05]  /*34c0*/  @!P5 BRA `(.L_x_5769) ;  /* 0x000001ec00e0d947 */ /* 0x001fea0003800000 */
.L_x_6120:
[----:B------:R-:W-:Y:S05]  /*34d0*/  BSYNC B1 ;  /* 0x0000000000017941 */ /* 0x000fea0003800000 */
.L_x_5768:
[----:B------:R-:W-:-:S03]  /*34e0*/  UMOV UR4, 0xffffffff ;  /* 0xffffffff00047882 */ /* 0x000fc60000000000 */
[----:B------:R-:W-:Y:S05]  /*34f0*/  BRA.DIV UR4, `(.L_x_5770) ;  /* 0x000001ee04e87947 */ /* 0x000fea000b800000 */
[----:B------:R1:W2:Y:S04]  /*3500*/  SHFL.IDX PT, R73, R14, RZ, 0x1c1f ;  /* 0x001c1fff0e497589 */ /* 0x0002a800000e0000 */
[----:B------:R-:W3:Y:S02]  /*3510*/  SHFL.IDX PT, R70, R70, RZ, 0x1c1f ;  /* 0x001c1fff46467589 */ /* 0x000ee400000e0000 */
.L_x_6124:
[----:B------:R-:W-:Y:S05]  /*3520*/  @P4 BRA `(.L_x_5771) ;  /* 0x00000014004c4947 */ /* 0x000fea0003800000 */
[----:B------:R-:W-:Y:S01]  /*3530*/  ISETP.NE.AND P5, PT, R60, RZ, PT ;  /* 0x000000ff3c00720c */ /* 0x000fe20003fa5270 */
[----:B------:R-:W-:-:S12]  /*3540*/  BSSY B1, `(.L_x_5772) ;  /* 0x0000032000017945 */ /* 0x000fd80003800000 */
[----:B------:R-:W-:Y:S05]  /*3550*/  @P5 BRA `(.L_x_5773) ;  /* 0x0000000000c05947 */ /* 0x000fea0003800000 */
[----:B------:R4:W0:Y:S01]  /*3560*/  LDS.128 R4, [R71+0x22400] ;  /* 0x0224000047047984 */ /* 0x0008220000000c00 */
[----:B------:R-:W-:Y:S01]  /*3570*/  ISETP.GE.AND P5, PT, R190, R69, PT ;  /* 0x00000045be00720c */ /* 0x000fe20003fa6270 */
[----:B------:R-:W-:Y:S01]  /*3580*/  BSSY B2, `(.L_x_5774) ;  /* 0x000002c000027945 */ /* 0x000fe20003800000 */
[----:B---3--:R-:W-:-:S04]  /*3590*/  LEA R10, P4, R18, R70, 0x1 ;  /* 0x00000046120a7211 */ /* 0x008fc800078808ff */
[----:B--2---:R-:W-:-:S07]  /*35a0*/  LEA.HI.X R11, R18, R73, R19, 0x1, P4 ;  /* 0x00000049120b7211 */ /* 0x004fce00020f0c13 */
[----:B----4-:R-:W-:Y:S05]  /*35b0*/  @P5 BRA `(.L_x_5775) ;  /* 0x0000000000a05947 */ /* 0x010fea0003800000 */
[--C-:B------:R-:W-:Y:S01]  /*35c0*/  SHF.R.U64 R15, R54, 0x10, R55.reuse ;  /* 0x00000010360f7819 */ /* 0x100fe20000001237 */
[----:B0-----:R-:W-:Y:S01]  /*35d0*/  HADD2.F32 R12, -RZ, R5.H1_H1 ;  /* 0x30000005ff0c7230 */ /* 0x001fe20000004100 */
[----:B------:R-:W-:Y:S01]  /*35e0*/  SHF.R.U32.HI R54, RZ, 0x10, R55 ;  /* 0x00000010ff367819 */ /* 0x000fe20000011637 */
[----:B------:R-:W-:Y:S01]  /*35f0*/  HADD2.F32 R13, -RZ, R7.H1_H1 ;  /* 0x30000007ff0d7230 */ /* 0x000fe20000004100 */
[--C-:B-1----:R-:W-:Y:S01]  /*3600*/  SHF.R.U64 R14, R26, 0x10, R27.reuse ;  /* 0x000000101a0e7819 */ /* 0x102fe2000000121b */
[----:B------:R-:W-:Y:S01]  /*3610*/  HADD2.F32 R15, -RZ, R15.H0_H0 ;  /* 0x2000000fff0f7230 */ /* 0x000fe20000004100 */
[----:B------:R-:W-:Y:S01]  /*3620*/  SHF.R.U32.HI R26, RZ, 0x10, R27 ;  /* 0x00000010ff1a7819 */ /* 0x000fe2000001161b */
[----:B------:R-:W-:Y:S02]  /*3630*/  HADD2.F32 R54, -RZ, R54.H0_H0 ;  /* 0x20000036ff367230 */ /* 0x000fe40000004100 */
[----:B------:R-:W-:Y:S02]  /*3640*/  HADD2.F32 R5, -RZ, R5.H0_H0 ;  /* 0x20000005ff057230 */ /* 0x000fe40000004100 */
[----:B------:R-:W-:Y:S01]  /*3650*/  FMUL.FTZ R72, R12, R15 ;  /* 0x0000000f0c487220 */ /* 0x000fe20000410000 */
[----:B------:R-:W-:-:S02]  /*3660*/  HADD2.F32 R7, -RZ, R7.H0_H0 ;  /* 0x20000007ff077230 */ /* 0x000fc40000004100 */
[-C--:B------:R-:W-:Y:S01]  /*3670*/  FMUL.FTZ R74, R13, R54.reuse ;  /* 0x000000360d4a7220 */ /* 0x080fe20000410000 */
[----:B------:R-:W-:Y:S02]  /*3680*/  HADD2.F32 R14, -RZ, R14.H0_H0 ;  /* 0x2000000eff0e7230 */ /* 0x000fe40000004100 */
[----:B------:R-:W-:Y:S01]  /*3690*/  FMUL.FTZ R15, R5, R15 ;  /* 0x0000000f050f7220 */ /* 0x000fe20000410000 */
[----:B------:R-:W-:Y:S02]  /*36a0*/  HADD2.F32 R26, -RZ, R26.H0_H0 ;  /* 0x2000001aff1a7230 */ /* 0x000fe40000004100 */
[----:B------:R-:W-:Y:S01]  /*36b0*/  FMUL.FTZ R54, R7, R54 ;  /* 0x0000003607367220 */ /* 0x000fe20000410000 */
[--C-:B------:R-:W-:Y:S02]  /*36c0*/  HADD2.F32 R55, -RZ, R78.reuse.H1_H1 ;  /* 0x3000004eff377230 */ /* 0x100fe40000004100 */
[-C--:B------:R-:W-:Y:S01]  /*36d0*/  FFMA.FTZ R5, R5, R14.reuse, -R72 ;  /* 0x0000000e05057223 */ /* 0x080fe20000010848 */
[----:B------:R-:W-:Y:S01]  /*36e0*/  FFMA.FTZ R12, R12, R14, R15 ;  /* 0x0000000e0c0c7223 */ /* 0x000fe2000001000f */
        /* <DEDUP_REMOVED lines=9> */
[----:B------:R-:W-:Y:S02]  /*3780*/  HADD2.F32 R6, -RZ, R6.H0_H0 ;  /* 0x20000006ff067230 */ /* 0x000fe40000004100 */
[--C-:B------:R-:W-:Y:S02]  /*3790*/  HADD2.F32 R15, -RZ, R75.reuse.H0_H0 ;  /* 0x2000004bff0f7230 */ /* 0x100fe40000004100 */
[----:B------:R-:W-:Y:S01]  /*37a0*/  FMUL.FTZ R26, R4, R26 ;  /* 0x0000001a041a7220 */ /* 0x000fe20000410000 */
[----:B------:R-:W-:-:S02]  /*37b0*/  HADD2.F32 R27, -RZ, R75.H1_H1 ;  /* 0x3000004bff1b7230 */ /* 0x000fc40000004100 */
[-C--:B------:R-:W-:Y:S01]  /*37c0*/  FMUL.FTZ R75, R14, R55.reuse ;  /* 0x000000370e4b7220 */ /* 0x080fe20000410000 */
[----:B------:R-:W-:Y:S01]  /*37d0*/  FMUL.FTZ R55, R6, R55 ;  /* 0x0000003706377220 */ /* 0x000fe20000410000 */
[-C--:B------:R-:W-:Y:S01]  /*37e0*/  FFMA.FTZ R71, R4, R15.reuse, -R71 ;  /* 0x0000000f04477223 */ /* 0x080fe20000010847 */
[----:B------:R-:W-:Y:S01]  /*37f0*/  FFMA.FTZ R26, R13, R15, R26 ;  /* 0x0000000f0d1a7223 */ /* 0x000fe2000001001a */
[-C--:B------:R-:W-:Y:S01]  /*3800*/  FFMA.FTZ R75, R6, R27.reuse, -R75 ;  /* 0x0000001b064b7223 */ /* 0x080fe2000001084b */
[----:B------:R-:W-:-:S03]  /*3810*/  FFMA.FTZ R14, R14, R27, R55 ;  /* 0x0000001b0e0e7223 */ /* 0x000fc60000010037 */
[----:B------:R-:W-:Y:S02]  /*3820*/  F2FP.F16.F32.PACK_AB R4, R26, R71 ;  /* 0x000000471a04723e */ /* 0x000fe400000000ff */
[----:B------:R-:W-:-:S07]  /*3830*/  F2FP.F16.F32.PACK_AB R6, R14, R75 ;  /* 0x0000004b0e06723e */ /* 0x000fce00000000ff */
.L_x_5775:
[----:B------:R-:W-:Y:S05]  /*3840*/  BSYNC B2 ;  /* 0x0000000000027941 */ /* 0x000fea0003800000 */
.L_x_5774:
[----:B0-----:R4:W-:Y:S02]  /*3850*/  ST.E.128 desc[UR42][R10.64], R4 ;  /* 0x000000040a007985 */ /* 0x0019e4000c101d2a */
.L_x_5773:
[----:B------:R-:W-:Y:S05]  /*3860*/  BSYNC B1 ;  /* 0x0000000000017941 */ /* 0x000fea0003800000 */
.L_x_5772:
[----:B------:R-:W-:Y:S05]  /*3870*/  @P1 BRA `(.L_x_5771) ;  /* 0x0000001000781947 */ /* 0x000fea0003800000 */
[----:B----4-:R-:W-:Y:S01]  /*3880*/  IMAD.MOV.U32 R4, RZ, RZ, 0x20 ;  /* 0x00000020ff047424 */ /* 0x010fe200078e00ff */
[----:B------:R-:W-:Y:S01]  /*3890*/  LOP3.LUT P4, RZ, R198, 0x4, RZ, 0xc0, !PT ;  /* 0x00000004c6ff7812 */ /* 0x000fe2000788c0ff */
[----:B------:R-:W-:Y:S01]  /*38a0*/  BSSY B1, `(.L_x_5776) ;  /* 0x0000032000017945 */ /* 0x000fe20003800000 */
[----:B------:R-:W-:Y:S02]  /*38b0*/  ISETP.GE.AND P5, PT, R207, R69, PT ;  /* 0x00000045cf00720c */ /* 0x000fe40003fa6270 */
[----:B------:R-:W-:Y:S02]  /*38c0*/  SEL R4, R4, 0xffffffe0, !P4 ;  /* 0xffffffe004047807 */ /* 0x000fe40006000000 */
[C---:B---3--:R-:W-:Y:S02]  /*38d0*/  LEA R10, P4, R185.reuse, R70, 0x1 ;  /* 0x00000046b90a7211 */ /* 0x048fe400078808ff */
[----:B------:R-:W-:Y:S02]  /*38e0*/  IADD3 R67, R4, R48, R67 ;  /* 0x0000003004437210 */ /* 0x000fe40007ffe043 */
[----:B--2---:R-:W-:-:S03]  /*38f0*/  LEA.HI.X R11, R185, R73, R206, 0x1, P4 ;  /* 0x00000049b90b7211 */ /* 0x004fc600020f0cce */
[----:B------:R-:W-:-:S06]  /*3900*/  IMAD R4, R67, 0x2, R2 ;  /* 0x0000000243047824 */ /* 0x000fcc00078e0202 */
[----:B------:R-:W2:Y:S01]  /*3910*/  LDS.128 R4, [R4+0x22400] ;  /* 0x0224000004047984 */ /* 0x000ea20000000c00 */
[----:B------:R-:W-:Y:S05]  /*3920*/  @P5 BRA `(.L_x_5777) ;  /* 0x0000000000a45947 */ /* 0x000fea0003800000 */
[----:B------:R-:W-:Y:S02]  /*3930*/  SHF.R.U64 R13, R24, 0x10, R25 ;  /* 0x00000010180d7819 */ /* 0x000fe40000001219 */
[----:B------:R-:W-:Y:S01]  /*3940*/  SHF.R.U64 R12, R8, 0x10, R9 ;  /* 0x00000010080c7819 */ /* 0x000fe20000001209 */
[----:B--2---:R-:W-:Y:S01]  /*3950*/  IMAD.MOV.U32 R8, RZ, RZ, R6 ;  /* 0x000000ffff087224 */ /* 0x004fe200078e0006 */
[----:B------:R-:W-:Y:S01]  /*3960*/  SHF.R.U32.HI R24, RZ, 0x10, R25 ;  /* 0x00000010ff187819 */ /* 0x000fe20000011619 */
[----:B------:R-:W-:Y:S01]  /*3970*/  HADD2.F32 R13, -RZ, R13.H0_H0 ;  /* 0x2000000dff0d7230 */ /* 0x000fe20000004100 */
[----:B-1----:R-:W-:Y:S01]  /*3980*/  SHF.R.U32.HI R14, RZ, 0x10, R9 ;  /* 0x00000010ff0e7819 */ /* 0x002fe20000011609 */
        /* <DEDUP_REMOVED lines=35> */
.L_x_5777:
[----:B------:R-:W-:Y:S05]  /*3bc0*/  BSYNC B1 ;  /* 0x0000000000017941 */ /* 0x000fea0003800000 */
.L_x_5776:
[----:B--2---:R2:W-:Y:S01]  /*3bd0*/  ST.E.128 desc[UR42][R10.64], R4 ;  /* 0x000000040a007985 */ /* 0x0045e2000c101d2a */
[----:B------:R-:W-:Y:S05]  /*3be0*/  BRA `(.L_x_5771) ;  /* 0x0000000c009c7947 */ /* 0x000fea0003800000 */
.L_x_5764:
[----:B------:R-:W-:-:S05]  /*3bf0*/  IMAD R66, R35, -0x40, R34 ;  /* 0xffffffc023427824 */ /* 0x000fca00078e0222 */
[----:B------:R-:W-:-:S04]  /*3c00*/  VIMNMX R66, R66, 0x40, PT ;  /* 0x0000004042427848 */ /* 0x000fc80003fe0100 */
[----:B------:R-:W-:-:S04]  /*3c10*/  ISETP.GE.AND P4, PT, R193, R66, PT ;  /* 0x00000042c100720c */ /* 0x000fc80003f86270 */
[----:B------:R-:W-:-:S13]  /*3c20*/  ISETP.GE.OR P3, PT, R18, R69, P4 ;  /* 0x000000451200720c */ /* 0x000fda0002766670 */
[----:B------:R-:W0:Y:S01]  /*3c30*/  @!P3 LDC.64 R12, c[0x0][0x3e8] ;  /* 0x0000fa00ff0cbb82 */ /* 0x000e220000000a00 */
[----:B------:R-:W-:Y:S01]  /*3c40*/  @!P3 IADD3 R6, P5, R28, R4, RZ ;  /* 0x000000041c06b210 */ /* 0x000fe20007fbe0ff */
[----:B------:R-:W-:Y:S02]  /*3c50*/  @!P3 IMAD R4, R43, R35, RZ ;  /* 0x000000232b04b224 */ /* 0x000fe400078e02ff */
[----:B------:R-:W-:Y:S02]  /*3c60*/  @!P3 IMAD.MOV.U32 R5, RZ, RZ, R57 ;  /* 0x000000ffff05b224 */ /* 0x000fe400078e0039 */
[----:B------:R-:W-:Y:S02]  /*3c70*/  @!P3 IMAD R15, R10, R45, R4 ;  /* 0x0000002d0a0fb224 */ /* 0x000fe400078e0204 */
[----:B------:R-:W1:Y:S01]  /*3c80*/  @!P3 LDC.64 R8, c[0x0][0x400] ;  /* 0x00010000ff08bb82 */ /* 0x000e620000000a00 */
[----:B------:R-:W-:Y:S02]  /*3c90*/  @!P3 IMAD.X R7, R11, 0x1, R52, P5 ;  /* 0x000000010b07b824 */ /* 0x000fe400028e0634 */
[----:B------:R-:W-:-:S04]  /*3ca0*/  @!P3 IMAD.MOV.U32 R4, RZ, RZ, R32 ;  /* 0x000000ffff04b224 */ /* 0x000fc800078e0020 */
[----:B------:R-:W-:Y:S01]  /*3cb0*/  @!P3 IMAD.WIDE.U32 R10, R35, R45, R4 ;  /* 0x0000002d230ab225 */ /* 0x000fe200078e0004 */
[----:B------:R-:W-:-:S03]  /*3cc0*/  CS2R R4, SRZ ;  /* 0x0000000000047805 */ /* 0x000fc6000001ff00 */
[----:B------:R-:W-:Y:S01]  /*3cd0*/  @!P3 IMAD.IADD R11, R15, 0x1, R11 ;  /* 0x000000010f0bb824 */ /* 0x000fe200078e020b */
[----:B0-----:R-:W-:-:S04]  /*3ce0*/  @!P3 LEA R12, P5, R6, R12, 0x1 ;  /* 0x0000000c060cb211 */ /* 0x001fc800078a08ff */
[----:B------:R-:W-:Y:S02]  /*3cf0*/  @!P3 LEA.HI.X R13, R6, R13, R7, 0x1, P5 ;  /* 0x0000000d060db211 */ /* 0x000fe400028f0c07 */
[----:B------:R-:W-:Y:S02]  /*3d00*/  CS2R R6, SRZ ;  /* 0x0000000000067805 */ /* 0x000fe4000001ff00 */
[C---:B-1----:R-:W-:Y:S02]  /*3d10*/  @!P3 LEA R8, P5, R10.reuse, R8, 0x1 ;  /* 0x000000080a08b211 */ /* 0x042fe400078a08ff */
[----:B------:R-:W-:Y:S02]  /*3d20*/  CS2R R26, SRZ ;  /* 0x00000000001a7805 */ /* 0x000fe4000001ff00 */
[----:B------:R-:W-:Y:S01]  /*3d30*/  CS2R R24, SRZ ;  /* 0x0000000000187805 */ /* 0x000fe2000001ff00 */
[----:B------:R-:W2:Y:S01]  /*3d40*/  @!P3 LDG.E.128 R4, desc[UR42][R12.64] ;  /* 0x0000002a0c04b981 */ /* 0x000ea2000c1e1d00 */
[----:B------:R-:W-:-:S05]  /*3d50*/  @!P3 LEA.HI.X R9, R10, R9, R11, 0x1, P5 ;  /* 0x000000090a09b211 */ /* 0x000fca00028f0c0b */
        /* <DEDUP_REMOVED lines=22> */
.L_x_5778:
[----:B------:R-:W-:Y:S01]  /*3ec0*/  IMAD R61, R187, 0x8, R2 ;  /* 0x00000008bb3d7824 */ /* 0x000fe200078e0202 */
[----:B------:R-:W-:Y:S01]  /*3ed0*/  SHF.L.U32 R68, R192, 0x1f, RZ ;  /* 0x0000001fc0447819 */ /* 0x000fe200000006ff */
[----:B------:R-:W-:Y:S03]  /*3ee0*/  BSSY B1, `(.L_x_5779) ;  /* 0x0000003000017945 */ /* 0x000fe60003800000 */
[----:B------:R-:W0:Y:S02]  /*3ef0*/  SYNCS.PHASECHK.TRANS64.TRYWAIT P6, [R61+URZ+0x28c90], R68 ;  /* 0x028c90443d0075a7 */ /* 0x000e2400080c017f */
[----:B0-----:R-:W-:Y:S05]  /*3f00*/  @!P6 BRA `(.L_x_5780) ;  /* 0x000001e400b0e947 */ /* 0x001fea0003800000 */
.L_x_6125:
[----:B------:R-:W-:Y:S05]  /*3f10*/  BSYNC B1 ;  /* 0x0000000000017941 */ /* 0x000fea0003800000 */
.L_x_5779:
[----:B------:R-:W-:-:S03]  /*3f20*/  UMOV UR4, 0xffffffff ;  /* 0xffffffff00047882 */ /* 0x000fc60000000000 */
[----:B------:R-:W-:Y:S05]  /*3f30*/  BRA.DIV UR4, `(.L_x_5781) ;  /* 0x000001e604b87947 */ /* 0x000fea000b800000 */
[----:B------:R1:W2:Y:S04]  /*3f40*/  SHFL.IDX PT, R69, R14, RZ, 0x1c1f ;  /* 0x001c1fff0e457589 */ /* 0x0002a800000e0000 */
[----:B------:R-:W3:Y:S02]  /*3f50*/  SHFL.IDX PT, R70, R70, RZ, 0x1c1f ;  /* 0x001c1fff46467589 */ /* 0x000ee400000e0000 */
.L_x_6129:
[----:B------:R-:W4:Y:S02]  /*3f60*/  LDC R72, c[0x0][0x2f4] ;  /* 0x0000bd00ff487b82 */ /* 0x000f240000000800 */
[----:B----4-:R-:W-:-:S13]  /*3f70*/  ISETP.GE.OR P4, PT, R18, R72, P4 ;  /* 0x000000481200720c */ /* 0x010fda0002786670 */
[----:B------:R-:W-:Y:S05]  /*3f80*/  @P4 BRA `(.L_x_5771) ;  /* 0x0000000800b44947 */ /* 0x000fea0003800000 */
[----:B------:R-:W-:Y:S01]  /*3f90*/  IMAD.IADD R8, R72, 0x1, -R47 ;  /* 0x0000000148087824 */ /* 0x000fe200078e0a2f */
[----:B---3--:R-:W-:Y:S01]  /*3fa0*/  LEA R54, P4, R53, R70, 0x1 ;  /* 0x0000004635367211 */ /* 0x008fe200078808ff */
[----:B------:R-:W-:Y:S03]  /*3fb0*/  BSSY B1, `(.L_x_5782) ;  /* 0x000006d000017945 */ /* 0x000fe60003800000 */
[----:B------:R-:W-:Y:S02]  /*3fc0*/  SEL R8, R47, R8, !P0 ;  /* 0x000000082f087207 */ /* 0x000fe40004000000 */
[----:B--2---:R-:W-:Y:S02]  /*3fd0*/  LEA.HI.X R55, R53, R69, R58, 0x1, P4 ;  /* 0x0000004535377211 */ /* 0x004fe400020f0c3a */
        /* <DEDUP_REMOVED lines=12> */
[----:B------:R-:W2:Y:S04]  /*40a0*/  LDS.128 R8, [R9+0x22400] ;  /* 0x0224000009087984 */ /* 0x000ea80000000c00 */
[----:B-1----:R1:W3:Y:S01]  /*40b0*/  LDS.128 R12, [R67+0x22400] ;  /* 0x02240000430c7984 */ /* 0x0022e20000000c00 */
[----:B------:R-:W-:Y:S05]  /*40c0*/  @P5 BRA `(.L_x_5783) ;  /* 0x00000004006c5947 */ /* 0x000fea0003800000 */
[----:B---3--:R-:W-:Y:S01]  /*40d0*/  IMAD.MOV.U32 R73, RZ, RZ, R13 ;  /* 0x000000ffff497224 */ /* 0x008fe200078e000d */
[----:B------:R-:W-:Y:S01]  /*40e0*/  SHF.R.U32.HI R75, RZ, 0x10, R25 ;  /* 0x00000010ff4b7819 */ /* 0x000fe20000011619 */
[----:B-12---:R-:W-:Y:S01]  /*40f0*/  IMAD.MOV.U32 R67, RZ, RZ, R9 ;  /* 0x000000ffff437224 */ /* 0x006fe200078e0009 */
[----:B------:R-:W-:Y:S01]  /*4100*/  SHF.R.U64 R24, R24, 0x10, R25 ;  /* 0x0000001018187819 */ /* 0x000fe20000001219 */
[----:B------:R-:W-:Y:S01]  /*4110*/  HADD2.F32 R76, -RZ, R76.H0_H0 ;  /* 0x2000004cff4c7230 */ /* 0x000fe20000004100 */
[----:B------:R-:W-:Y:S01]  /*4120*/  SHF.R.U64 R6, R6, 0x10, R7 ;  /* 0x0000001006067819 */ /* 0x000fe20000001207 */
[----:B------:R-:W-:Y:S02]  /*4130*/  HADD2.F32 R9, -RZ, R73.H0_H0 ;  /* 0x20000049ff097230 */ /* 0x000fe40000004100 */
[----:B------:R-:W-:Y:S02]  /*4140*/  HADD2.F32 R13, -RZ, R67.H0_H0 ;  /* 0x20000043ff0d7230 */ /* 0x000fe40000004100 */
[----:B------:R-:W-:-:S02]  /*4150*/  HADD2.F32 R74, -RZ, R74.H0_H0 ;  /* 0x2000004aff4a7230 */ /* 0x000fc40000004100 */
[-C--:B------:R-:W-:Y:S01]  /*4160*/  FMUL.FTZ R78, R9, R76.reuse ;  /* 0x0000004c094e7220 */ /* 0x080fe20000410000 */
[----:B------:R-:W-:Y:S02]  /*4170*/  HADD2.F32 R82, -RZ, R82.H0_H0 ;  /* 0x20000052ff527230 */ /* 0x000fe40000004100 */
[C---:B------:R-:W-:Y:S01]  /*4180*/  FMUL.FTZ R76, R13.reuse, R76 ;  /* 0x0000004c0d4c7220 */ /* 0x040fe20000410000 */
[----:B------:R-:W-:Y:S02]  /*4190*/  HADD2.F32 R24, -RZ, R24.H0_H0 ;  /* 0x20000018ff187230 */ /* 0x000fe40000004100 */
[-C--:B------:R-:W-:Y:S01]  /*41a0*/  FFMA.FTZ R13, R13, R74.reuse, -R78 ;  /* 0x0000004a0d0d7223 */ /* 0x080fe2000001084e */
[----:B------:R-:W-:Y:S02]  /*41b0*/  HADD2.F32 R78, -RZ, R77.H0_H0 ;  /* 0x2000004dff4e7230 */ /* 0x000fe40000004100 */
[----:B------:R-:W-:Y:S01]  /*41c0*/  FFMA.FTZ R9, R9, R74, R76 ;  /* 0x0000004a09097223 */ /* 0x000fe2000001004c */
[----:B------:R-:W-:-:S02]  /*41d0*/  HADD2.F32 R74, -RZ, R73.H1_H1 ;  /* 0x30000049ff4a7230 */ /* 0x000fc40000004100 */
[----:B------:R-:W-:Y:S01]  /*41e0*/  HADD2.F32 R73, -RZ, R75.H0_H0 ;  /* 0x2000004bff497230 */ /* 0x000fe20000004100 */
[--C-:B------:R-:W-:Y:S01]  /*41f0*/  SHF.R.U32.HI R75, RZ, 0x10, R5.reuse ;  /* 0x00000010ff4b7819 */ /* 0x100fe20000011605 */
[----:B------:R-:W-:Y:S01]  /*4200*/  HADD2.F32 R76, -RZ, R67.H1_H1 ;  /* 0x30000043ff4c7230 */ /* 0x000fe20000004100 */
[----:B------:R-:W-:Y:S01]  /*4210*/  SHF.R.U64 R5, R4, 0x10, R5 ;  /* 0x0000001004057819 */ /* 0x000fe20000001205 */
[----:B------:R-:W-:Y:S01]  /*4220*/  IMAD.MOV.U32 R77, RZ, RZ, R12 ;  /* 0x000000ffff4d7224 */ /* 0x000fe200078e000c */
[--C-:B------:R-:W-:Y:S01]  /*4230*/  SHF.R.U32.HI R12, RZ, 0x10, R27.reuse ;  /* 0x00000010ff0c7819 */ /* 0x100fe2000001161b */
[----:B------:R-:W-:Y:S02]  /*4240*/  HADD2.F32 R67, -RZ, R75.H0_H0 ;  /* 0x2000004bff437230 */ /* 0x000fe40000004100 */
[-C--:B------:R-:W-:Y:S01]  /*4250*/  FMUL.FTZ R75, R74, R73.reuse ;  /* 0x000000494a4b7220 */ /* 0x080fe20000410000 */
[----:B------:R-:W-:Y:S01]  /*4260*/  FMUL.FTZ R73, R76, R73 ;  /* 0x000000494c497220 */ /* 0x000fe20000410000 */
[----:B------:R-:W-:Y:S01]  /*4270*/  SHF.R.U64 R27, R26, 0x10, R27 ;  /* 0x000000101a1b7819 */ /* 0x000fe2000000121b */
[----:B------:R-:W-:-:S02]  /*4280*/  HADD2.F32 R26, -RZ, R81.H1_H1 ;  /* 0x30000051ff1a7230 */ /* 0x000fc40000004100 */
[-C--:B------:R-:W-:Y:S01]  /*4290*/  FFMA.FTZ R76, R76, R67.reuse, -R75 ;  /* 0x000000434c4c7223 */ /* 0x080fe2000001084b */
[----:B------:R-:W-:Y:S01]  /*42a0*/  FFMA.FTZ R74, R74, R67, R73 ;  /* 0x000000434a4a7223 */ /* 0x000fe20000010049 */
[----:B------:R-:W-:Y:S02]  /*42b0*/  IMAD.MOV.U32 R73, RZ, RZ, R15 ;  /* 0x000000ffff497224 */ /* 0x000fe400078e000f */
[----:B------:R-:W-:Y:S01]  /*42c0*/  IMAD.MOV.U32 R67, RZ, RZ, R11 ;  /* 0x000000ffff437224 */ /* 0x000fe200078e000b */
[----:B------:R-:W-:Y:S01]  /*42d0*/  F2FP.F16.F32.PACK_AB R13, R76, R13 ;  /* 0x0000000d4c0d723e */ /* 0x000fe200000000ff */
[----:B------:R-:W-:Y:S01]  /*42e0*/  IMAD.MOV.U32 R75, RZ, RZ, R8 ;  /* 0x000000ffff4b7224 */ /* 0x000fe200078e0008 */
[----:B------:R-:W-:Y:S01]  /*42f0*/  F2FP.F16.F32.PACK_AB R74, R74, R9 ;  /* 0x000000094a4a723e */ /* 0x000fe200000000ff */
[----:B------:R-:W-:Y:S02]  /*4300*/  HADD2.F32 R11, -RZ, R73.H0_H0 ;  /* 0x20000049ff0b7230 */ /* 0x000fe40000004100 */
[----:B------:R-:W-:-:S02]  /*4310*/  HADD2.F32 R15, -RZ, R67.H0_H0 ;  /* 0x20000043ff0f7230 */ /* 0x000fc40000004100 */
[----:B------:R-:W-:Y:S02]  /*4320*/  HADD2.F32 R8, -RZ, R73.H1_H1 ;  /* 0x30000049ff087230 */ /* 0x000fe40000004100 */
[-C--:B------:R-:W-:Y:S01]  /*4330*/  FMUL.FTZ R84, R11, R82.reuse ;  /* 0x000000520b547220 */ /* 0x080fe20000410000 */
[----:B------:R-:W-:Y:S02]  /*4340*/  HADD2.F32 R73, -RZ, R12.H0_H0 ;  /* 0x2000000cff497230 */ /* 0x000fe40000004100 */
[C---:B------:R-:W-:Y:S01]  /*4350*/  FMUL.FTZ R82, R15.reuse, R82 ;  /* 0x000000520f527220 */ /* 0x040fe20000410000 */
[----:B------:R-:W-:Y:S02]  /*4360*/  HADD2.F32 R12, -RZ, R67.H1_H1 ;  /* 0x30000043ff0c7230 */ /* 0x000fe40000004100 */
[-C--:B------:R-:W-:Y:S01]  /*4370*/  FFMA.FTZ R15, R15, R78.reuse, -R84 ;  /* 0x0000004e0f0f7223 */ /* 0x080fe20000010854 */
[----:B------:R-:W-:Y:S02]  /*4380*/  HADD2.F32 R4, -RZ, R75.H1_H1 ;  /* 0x3000004bff047230 */ /* 0x000fe40000004100 */
[----:B------:R-:W-:Y:S01]  /*4390*/  FFMA.FTZ R11, R11, R78, R82 ;  /* 0x0000004e0b0b7223 */ /* 0x000fe20000010052 */
[----:B------:R-:W-:Y:S01]  /*43a0*/  SHF.R.U32.HI R78, RZ, 0x10, R7 ;  /* 0x00000010ff4e7819 */ /* 0x000fe20000011607 */
[-C--:B------:R-:W-:Y:S01]  /*43b0*/  FMUL.FTZ R79, R8, R73.reuse ;  /* 0x00000049084f7220 */ /* 0x080fe20000410000 */
[----:B------:R-:W-:Y:S01]  /*43c0*/  FMUL.FTZ R73, R12, R73 ;  /* 0x000000490c497220 */ /* 0x000fe20000410000 */
[----:B------:R-:W-:-:S02]  /*43d0*/  HADD2.F32 R7, -RZ, R5.H0_H0 ;  /* 0x20000005ff077230 */ /* 0x000fc40000004100 */
[----:B------:R-:W-:Y:S02]  /*43e0*/  HADD2.F32 R67, -RZ, R78.H0_H0 ;  /* 0x2000004eff437230 */ /* 0x000fe40000004100 */
[----:B------:R-:W-:Y:S02]  /*43f0*/  HADD2.F32 R82, -RZ, R83.H0_H0 ;  /* 0x20000053ff527230 */ /* 0x000fe40000004100 */
[----:B------:R-:W-:Y:S02]  /*4400*/  IMAD.MOV.U32 R5, RZ, RZ, R10 ;  /* 0x000000ffff057224 */ /* 0x000fe400078e000a */
[-C--:B------:R-:W-:Y:S01]  /*4410*/  FFMA.FTZ R8, R8, R67.reuse, R73 ;  /* 0x0000004308087223 */ /* 0x080fe20000010049 */
[--C-:B------:R-:W-:Y:S02]  /*4420*/  HADD2.F32 R73, -RZ, R77.reuse.H0_H0 ;  /* 0x2000004dff497230 */ /* 0x100fe40000004100 */
[----:B------:R-:W-:Y:S01]  /*4430*/  FFMA.FTZ R12, R12, R67, -R79 ;  /* 0x000000430c0c7223 */ /* 0x000fe2000001084f */
[----:B------:R-:W-:-:S02]  /*4440*/  HADD2.F32 R77, -RZ, R77.H1_H1 ;  /* 0x3000004dff4d7230 */ /* 0x000fc40000004100 */
[C---:B------:R-:W-:Y:S01]  /*4450*/  FMUL.FTZ R10, R4.reuse, R24 ;  /* 0x00000018040a7220 */ /* 0x040fe20000410000 */
[----:B------:R-:W-:Y:S02]  /*4460*/  HADD2.F32 R67, -RZ, R75.H0_H0 ;  /* 0x2000004bff437230 */ /* 0x000fe40000004100 */
[----:B------:R-:W-:Y:S01]  /*4470*/  FMUL.FTZ R84, R73, R82 ;  /* 0x0000005249547220 */ /* 0x000fe20000410000 */
[----:B------:R-:W-:Y:S02]  /*4480*/  HADD2.F32 R78, -RZ, R81.H0_H0 ;  /* 0x20000051ff4e7230 */ /* 0x000fe40000004100 */
[C---:B------:R-:W-:Y:S01]  /*4490*/  FMUL.FTZ R25, R77.reuse, R24 ;  /* 0x000000184d197220 */ /* 0x040fe20000410000 */
[-C--:B------:R-:W-:Y:S01]  /*44a0*/  FFMA.FTZ R10, R77, R7.reuse, R10 ;  /* 0x000000074d0a7223 */ /* 0x080fe2000001000a */
[----:B------:R-:W-:Y:S01]  /*44b0*/  FMUL.FTZ R82, R67, R82 ;  /* 0x0000005243527220 */ /* 0x000fe20000410000 */
[----:B------:R-:W-:Y:S02]  /*44c0*/  HADD2.F32 R24, -RZ, R14.H0_H0 ;  /* 0x2000000eff187230 */ /* 0x000fe40000004100 */
[----:B------:R-:W-:Y:S01]  /*44d0*/  FFMA.FTZ R4, R4, R7, -R25 ;  /* 0x0000000704047223 */ /* 0x000fe20000010819 */
[----:B------:R-:W-:-:S02]  /*44e0*/  HADD2.F32 R7, -RZ, R5.H0_H0 ;  /* 0x20000005ff077230 */ /* 0x000fc40000004100 */
[-C--:B------:R-:W-:Y:S01]  /*44f0*/  FFMA.FTZ R67, R67, R78.reuse, -R84 ;  /* 0x0000004e43437223 */ /* 0x080fe20000010854 */
[----:B------:R-:W-:Y:S02]  /*4500*/  HADD2.F32 R27, -RZ, R27.H0_H0 ;  /* 0x2000001bff1b7230 */ /* 0x000fe40000004100 */
[----:B------:R-:W-:Y:S01]  /*4510*/  FFMA.FTZ R73, R73, R78, R82 ;  /* 0x0000004e49497223 */ /* 0x000fe20000010052 */
[----:B------:R-:W-:Y:S02]  /*4520*/  HADD2.F32 R14, -RZ, R14.H1_H1 ;  /* 0x3000000eff0e7230 */ /* 0x000fe40000004100 */
[-C--:B------:R-:W-:Y:S01]  /*4530*/  FMUL.FTZ R78, R24, R26.reuse ;  /* 0x0000001a184e7220 */ /* 0x080fe20000410000 */
[----:B------:R-:W-:Y:S02]  /*4540*/  HADD2.F32 R5, -RZ, R5.H1_H1 ;  /* 0x30000005ff057230 */ /* 0x000fe40000004100 */
[----:B------:R-:W-:Y:S01]  /*4550*/  FMUL.FTZ R75, R7, R26 ;  /* 0x0000001a074b7220 */ /* 0x000fe20000410000 */
[----:B------:R-:W-:-:S02]  /*4560*/  HADD2.F32 R25, -RZ, R83.H1_H1 ;  /* 0x30000053ff197230 */ /* 0x000fc40000004100 */
        /* <DEDUP_REMOVED lines=16> */
[----:B------:R-:W-:-:S07]  /*4670*/  F2FP.F16.F32.PACK_AB R14, R6, R75 ;  /* 0x0000004b060e723e */ /* 0x000fce00000000ff */
.L_x_5783:
[----:B------:R-:W-:Y:S05]  /*4680*/  BSYNC B1 ;  /* 0x0000000000017941 */ /* 0x000fea0003800000 */
.L_x_5782:
[----:B--2---:R2:W-:Y:S01]  /*4690*/  ST.E.128 desc[UR42][R54.64], R8 ;  /* 0x0000000836007985 */ /* 0x0045e2000c101d2a */
[----:B------:R-:W-:Y:S01]  /*46a0*/  ISETP.GE.AND P4, PT, R71, R72, PT ;  /* 0x000000484700720c */ /* 0x000fe20003f86270 */
[----:B------:R-:W-:Y:S02]  /*46b0*/  IMAD.MOV.U32 R4, RZ, RZ, R70 ;  /* 0x000000ffff047224 */ /* 0x000fe400078e0046 */
[----:B------:R-:W-:-:S10]  /*46c0*/  IMAD.MOV.U32 R5, RZ, RZ, R69 ;  /* 0x000000ffff057224 */ /* 0x000fd400078e0045 */
[----:B------:R-:W-:Y:S05]  /*46d0*/  @P4 BRA `(.L_x_5771) ;  /* 0x0000000000e04947 */ /* 0x000fea0003800000 */
[----:B------:R-:W-:-:S05]  /*46e0*/  IMAD.WIDE R4, R71, 0x2, R4 ;  /* 0x0000000247047825 */ /* 0x000fca00078e0204 */
[----:B---3--:R3:W-:Y:S01]  /*46f0*/  ST.E.128 desc[UR42][R4.64], R12 ;  /* 0x0000000c04007985 */ /* 0x0087e2000c101d2a */
[----:B------:R-:W-:Y:S05]  /*4700*/  BRA `(.L_x_5771) ;  /* 0x0000000000d47947 */ /* 0x000fea0003800000 */
.L_x_5763:
[----:B------:R-:W-:-:S06]  /*4710*/  UISETP.NE.AND UP0, UPT, UR37, 0x3, UPT ;  /* 0x000000032500788c */ /* 0x000fcc000bf05270 */
[----:B------:R-:W-:-:S13]  /*4720*/  PLOP3.LUT P3, PT, PT, PT, UP0, 0x80, 0x0 ;  /* 0x000000000000781c */ /* 0x000fda0003f6f008 */
[----:B------:R-:W-:Y:S05]  /*4730*/  @!P3 BRA `(.L_x_5784) ;  /* 0x000000000004b947 */ /* 0x000fea0003800000 */
[----:B------:R-:W-:Y:S01]  /*4740*/  BPT.TRAP 0x1 ;  /* 0x000000040000795c */ /* 0x000fe20000300000 */
.L_x_5784:
[----:B------:R-:W-:Y:S01]  /*4750*/  IMAD R61, R187, 0x8, R2 ;  /* 0x00000008bb3d7824 */ /* 0x000fe200078e0202 */
[----:B------:R-:W-:Y:S01]  /*4760*/  SHF.L.U32 R68, R192, 0x1f, RZ ;  /* 0x0000001fc0447819 */ /* 0x000fe200000006ff */
[----:B------:R-:W-:Y:S01]  /*4770*/  BSSY B1, `(.L_x_5785) ;  /* 0x0000004000017945 */ /* 0x000fe20003800000 */
[----:B------:R-:W-:Y:S02]  /*4780*/  SHF.R.S32.HI R65, RZ, 0x1f, R63 ;  /* 0x0000001fff417819 */ /* 0x000fe4000001143f */
[----:B------:R-:W1:Y:S02]  /*4790*/  SYNCS.PHASECHK.TRANS64.TRYWAIT P4, [R61+URZ+0x28c90], R68 ;  /* 0x028c90443d0075a7 */ /* 0x000e64000808017f */
[----:B-1----:R-:W-:Y:S05]  /*47a0*/  @!P4 BRA `(.L_x_5786) ;  /* 0x000001dc00e8c947 */ /* 0x002fea0003800000 */
.L_x_6130:
[----:B------:R-:W-:Y:S05]  /*47b0*/  BSYNC B1 ;  /* 0x0000000000017941 */ /* 0x000fea0003800000 */
.L_x_5785:
        /* <DEDUP_REMOVED lines=14> */
[----:B------:R-:W-:-:S02]  /*48a0*/  ISETP.GT.AND P4, PT, R66, R193, PT ;  /* 0x000000c14200720c */ /* 0x000fc40003f84270 */
[----:B------:R-:W-:Y:S02]  /*48b0*/  IMAD.IADD R5, R5, 0x1, R9 ;  /* 0x0000000105057824 */ /* 0x000fe400078e0209 */
[----:B------:R-:W-:Y:S01]  /*48c0*/  IMAD.WIDE.U32 R4, R188, UR4, R4 ;  /* 0x00000004bc047c25 */ /* 0x000fe2000f8e0004 */
[----:B------:R-:W-:-:S03]  /*48d0*/  UMOV UR4, 0xffffffff ;  /* 0xffffffff00047882 */ /* 0x000fc60000000000 */
[----:B------:R-:W-:Y:S01]  /*48e0*/  IMAD R13, R188, UR5, R5 ;  /* 0x00000005bc0d7c24 */ /* 0x000fe2000f8e0205 */
[----:B------:R-:W-:-:S04]  /*48f0*/  LEA R5, P5, R4, UR6, 0x1 ;  /* 0x0000000604057c11 */ /* 0x000fc8000f8a08ff */
[----:B------:R-:W-:Y:S01]  /*4900*/  LEA.HI.X R13, R4, UR7, R13, 0x1, P5 ;  /* 0x00000007040d7c11 */ /* 0x000fe2000a8f0c0d */
[----:B------:R-:W-:Y:S08]  /*4910*/  BRA.DIV UR4, `(.L_x_5787) ;  /* 0x000001de04a07947 */ /* 0x000ff0000b800000 */
[----:B------:R0:W2:Y:S04]  /*4920*/  SHFL.IDX PT, R25, R13, RZ, 0x1c1f ;  /* 0x001c1fff0d197589 */ /* 0x0000a800000e0000 */
[----:B------:R0:W3:Y:S02]  /*4930*/  SHFL.IDX PT, R14, R5, RZ, 0x1c1f ;  /* 0x001c1fff050e7589 */ /* 0x0000e400000e0000 */
.L_x_6134:
        /* <DEDUP_REMOVED lines=18> */
.L_x_5771:
[----:B------:R-:W-:Y:S05]  /*4a60*/  BSYNC B0 ;  /* 0x0000000000007941 */ /* 0x000fea0003800000 */
.L_x_5762:
[----:B0-234-:R-:W0:Y:S01]  /*4a70*/  S2R R4, SR_TID.X ;  /* 0x0000000000047919 */ /* 0x01de220000002100 */
[----:B------:R-:W-:Y:S01]  /*4a80*/  @!PT LDS RZ, [RZ] ;  /* 0x00000000fffff984 */ /* 0x000fe20000000800 */
[----:B------:R-:W-:Y:S01]  /*4a90*/  @!PT LDS RZ, [RZ] ;  /* 0x00000000fffff984 */ /* 0x000fe20000000800 */
[----:B------:R-:W-:Y:S01]  /*4aa0*/  @!PT LDS RZ, [RZ] ;  /* 0x00000000fffff984 */ /* 0x000fe20000000800 */
[----:B------:R-:W-:Y:S01]  /*4ab0*/  @!PT LDS RZ, [RZ] ;  /* 0x00000000fffff984 */ /* 0x000fe20000000800 */
[----:B------:R2:W-:Y:S06]  /*4ac0*/  MEMBAR.ALL.CTA ;  /* 0x0000000000007992 */ /* 0x0005ec0000008000 */
[----:B--2---:R-:W2:Y:S01]  /*4ad0*/  FENCE.VIEW.ASYNC.S ;  /* 0x00000000000073c6 */ /* 0x004ea20000000000 */
[----:B------:R-:W-:Y:S05]  /*4ae0*/  WARPSYNC.ALL ;  /* 0x0000000000007948 */ /* 0x000fea0003800000 */
[----:B------:R-:W-:Y:S01]  /*4af0*/  BSSY B0, `(.L_x_5788) ;  /* 0x0000009000007945 */ /* 0x000fe20003800000 */
[----:B0-----:R-:W-:Y:S01]  /*4b00*/  LOP3.LUT R4, R4, 0x7f, RZ, 0xc0, !PT ;  /* 0x0000007f04047812 */ /* 0x001fe200078ec0ff */
[----:B--2---:R0:W-:Y:S03]  /*4b10*/  BAR.SYNC.DEFER_BLOCKING R46, 0x80 ;  /* 0x0002002e0000751d */ /* 0x0041e60000010000 */
[----:B------:R-:W-:-:S13]  /*4b20*/  ISETP.NE.AND P4, PT, R4, RZ, PT ;  /* 0x000000ff0400720c */ /* 0x000fda0003f85270 */
[----:B------:R-:W-:-:S05]  /*4b30*/  @!P4 VIADD R4, R61, 0x28ca0 ;  /* 0x00028ca03d04c836 */ /* 0x000fca0000000000 */
[----:B------:R-:W-:-:S04]  /*4b40*/  @!P4 PRMT R4, RZ, 0x654, R4 ;  /* 0x00000654ff04c816 */ /* 0x000fc80000000004 */
[----:B------:R0:W-:Y:S01]  /*4b50*/  @!P4 SYNCS.ARRIVE.TRANS64.RED.A1T0 RZ, [R4+URZ], RZ ;  /* 0x000000ff04ffc9a7 */ /* 0x0001e2000810043f */
[----:B------:R-:W-:Y:S05]  /*4b60*/  @!P3 BRA `(.L_x_5789) ;  /* 0x000000000004b947 */ /* 0x000fea0003800000 */
[----:B------:R-:W-:Y:S01]  /*4b70*/  BPT.TRAP 0x1 ;  /* 0x000000040000795c */ /* 0x000fe20000300000 */
.L_x_5789:
[----:B------:R-:W-:Y:S05]  /*4b80*/  BSYNC B0 ;  /* 0x0000000000007941 */ /* 0x000fea0003800000 */
.L_x_5788:
[----:B------:R-:W2:Y:S01]  /*4b90*/  SYNCS.PHASECHK.TRANS64.TRYWAIT P3, [R61+URZ+0x28cb0], R68 ;  /* 0x028cb0443d0075a7 */ /* 0x000ea2000806017f */
[----:B------:R-:W-:Y:S04]  /*4ba0*/  BSSY B0, `(.L_x_5790) ;  /* 0x0000002000007945 */ /* 0x000fe80003800000 */
[----:B--2---:R-:W-:Y:S05]  /*4bb0*/  @!P3 BRA `(.L_x_5791) ;  /* 0x000001dc003cb947 */ /* 0x004fea0003800000 */
.L_x_6135:
[----:B------:R-:W-:Y:S05]  /*4bc0*/  BSYNC B0 ;  /* 0x0000000000007941 */ /* 0x000fea0003800000 */
.L_x_5790:
        /* <DEDUP_REMOVED lines=19> */
[----:B------:R-:W3:Y:S08]  /*4d00*/  SHFL.IDX PT, R10, R10, RZ, 0x1c1f ;  /* 0x001c1fff0a0a7589 */ /* 0x000ef000000e0000 */
[----:B------:R-:W-:Y:S05]  /*4d10*/  @!P3 BRA `(.L_x_5793) ;  /* 0x0000000400e4b947 */ /* 0x000fea0003800000 */
[----:B------:R-:W4:Y:S01]  /*4d20*/  LDL R26, [R1+0x14] ;  /* 0x00001400011a7983 */ /* 0x000f220000100800 */
[----:B------:R-:W-:-:S03]  /*4d30*/  ULDC UR4, c[0x0][0x320] ;  /* 0x0000c80000047ab9 */ /* 0x000fc60000000800 */
[----:B------:R-:W5:Y:S04]  /*4d40*/  LDL R25, [R1+0x18] ;  /* 0x0000180001197983 */ /* 0x000f680000100800 */
[----:B------:R-:W2:Y:S04]  /*4d50*/  LDL R71, [R1+0x10] ;  /* 0x0000100001477983 */ /* 0x000ea80000100800 */
[----:B------:R-:W2:Y:S04]  /*4d60*/  LDL R24, [R1+0x1c] ;  /* 0x00001c0001187983 */ /* 0x000ea80000100800 */
[----:B------:R-:W2:Y:S04]  /*4d70*/  LDL R70, [R1+0xc] ;  /* 0x00000c0001467983 */ /* 0x000ea80000100800 */
[----:B------:R-:W2:Y:S04]  /*4d80*/  LDL R69, [R1+0x20] ;  /* 0x0000200001457983 */ /* 0x000ea80000100800 */
[----:B-1----:R-:W2:Y:S01]  /*4d90*/  LDL R67, [R1+0x8] ;  /* 0x0000080001437983 */ /* 0x002ea20000100800 */
[----:B------:R-:W-:-:S03]  /*4da0*/  ISETP.GE.AND P5, PT, R18, UR4, PT ;  /* 0x0000000412007c0c */ /* 0x000fc6000bfa6270 */
[----:B------:R-:W2:Y:S01]  /*4db0*/  LDL R55, [R1+0x24] ;  /* 0x0000240001377983 */ /* 0x000ea20000100800 */
[----:B------:R-:W-:-:S03]  /*4dc0*/  IMAD R9, R187, 0x8000, R48 ;  /* 0x00008000bb097824 */ /* 0x000fc600078e0230 */
[----:B------:R-:W2:Y:S01]  /*4dd0*/  LDL R54, [R1+0x4] ;  /* 0x0000040001367983 */ /* 0x000ea20000100800 */
[C---:B------:R-:W-:Y:S01]  /*4de0*/  IMAD R13, R9.reuse, 0x2, R2 ;  /* 0x00000002090d7824 */ /* 0x040fe200078e0202 */
[----:B------:R-:W-:Y:S01]  /*4df0*/  LOP3.LUT P3, RZ, R198, 0x4, RZ, 0xc0, !PT ;  /* 0x00000004c6ff7812 */ /* 0x000fe2000786c0ff */
[----:B------:R-:W-:Y:S01]  /*4e00*/  VIADD R15, R9, 0x20 ;  /* 0x00000020090f7836 */ /* 0x000fe20000000000 */
[----:B------:R-:W2:Y:S01]  /*4e10*/  LDL R27, [R1+0x28] ;  /* 0x00002800011b7983 */ /* 0x000ea20000100800 */
[----:B------:R-:W-:-:S03]  /*4e20*/  VIADD R14, R18, 0x40 ;  /* 0x00000040120e7836 */ /* 0x000fc60000000000 */
[----:B------:R-:W1:Y:S07]  /*4e30*/  @!P5 LDS.128 R4, [R13+0x400] ;  /* 0x000400000d04d984 */ /* 0x000e6e0000000c00 */
[----:B------:R-:W-:Y:S01]  /*4e40*/  @P3 VIADD R15, R9, 0xffffffe0 ;  /* 0xffffffe0090f3836 */ /* 0x000fe20000000000 */
[----:B0-----:R-:W-:-:S03]  /*4e50*/  @!P5 LEA R8, P3, R18, R11, 0x1 ;  /* 0x0000000b1208d211 */ /* 0x001fc600078608ff */
[----:B------:R-:W-:Y:S01]  /*4e60*/  IMAD R12, R15, 0x2, R2 ;  /* 0x000000020f0c7824 */ /* 0x000fe200078e0202 */
[----:B---3--:R-:W-:Y:S01]  /*4e70*/  @!P5 LEA.HI.X R9, R18, R10, R19, 0x1, P3 ;  /* 0x0000000a1209d211 */ /* 0x008fe200018f0c13 */
[----:B------:R-:W3:Y:S01]  /*4e80*/  LDL R15, [R1+0x34] ;  /* 0x00003400010f7983 */ /* 0x000ee20000100800 */
[----:B------:R-:W-:-:S03]  /*4e90*/  ISETP.GE.AND P3, PT, R185, UR4, PT ;  /* 0x00000004b9007c0c */ /* 0x000fc6000bf66270 */
[----:B-1----:R0:W-:Y:S10]  /*4ea0*/  @!P5 ST.E.128 desc[UR42][R8.64], R4 ;  /* 0x000000040800d985 */ /* 0x0021f4000c101d2a */
[----:B------:R-:W1:Y:S01]  /*4eb0*/  @!P3 LDS.128 R4, [R12+0x400] ;  /* 0x000400000c04b984 */ /* 0x000e620000000c00 */
[----:B0-----:R-:W-:-:S04]  /*4ec0*/  @!P3 LEA R8, P5, R185, R11, 0x1 ;  /* 0x0000000bb908b211 */ /* 0x001fc800078a08ff */
[----:B------:R-:W-:Y:S02]  /*4ed0*/  @!P3 LEA.HI.X R9, R185, R10, R206, 0x1, P5 ;  /* 0x0000000ab909b211 */ /* 0x000fe400028f0cce */
[----:B------:R-:W-:-:S03]  /*4ee0*/  ISETP.GE.AND P5, PT, R14, UR4, PT ;  /* 0x000000040e007c0c */ /* 0x000fc6000bfa6270 */
[----:B-1----:R4:W-:Y:S10]  /*4ef0*/  @!P3 ST.E.128 desc[UR42][R8.64], R4 ;  /* 0x000000040800b985 */ /* 0x0029f4000c101d2a */
[----:B------:R-:W0:Y:S01]  /*4f00*/  @!P5 LDS.128 R4, [R13+0x2400] ;  /* 0x002400000d04d984 */ /* 0x000e220000000c00 */
[----:B------:R-:W-:Y:S01]  /*4f10*/  VIADD R14, R18, 0x60 ;  /* 0x00000060120e7836 */ /* 0x000fe20000000000 */
[----:B----4-:R-:W-:-:S02]  /*4f20*/  @!P5 LEA R8, P3, R26, R11, 0x1 ;  /* 0x0000000b1a08d211 */ /* 0x010fc400078608ff */
[----:B------:R-:W4:Y:S03]  /*4f30*/  LDL R26, [R1] ;  /* 0x00000000011a7983 */ /* 0x000f260000100800 */
[----:B-----5:R-:W-:Y:S02]  /*4f40*/  @!P5 IMAD.X R9, R10, 0x1, R25, P3 ;  /* 0x000000010a09d824 */ /* 0x020fe400018e0619 */
[----:B------:R-:W5:Y:S01]  /*4f50*/  LDL R25, [R1+0x2c] ;  /* 0x00002c0001197983 */ /* 0x000f620000100800 */
[----:B------:R-:W-:-:S03]  /*4f60*/  ISETP.GE.AND P3, PT, R14, UR4, PT ;  /* 0x000000040e007c0c */ /* 0x000fc6000bf66270 */
[----:B0-----:R2:W-:Y:S10]  /*4f70*/  @!P5 ST.E.128 desc[UR42][R8.64], R4 ;  /* 0x000000040800d985 */ /* 0x0015f4000c101d2a */
[----:B------:R-:W0:Y:S01]  /*4f80*/  @!P3 LDS.128 R4, [R12+0x2400] ;  /* 0x002400000c04b984 */ /* 0x000e220000000c00 */
[----:B--2---:R-:W-:-:S05]  /*4f90*/  @!P3 LEA R8, P5, R71, R11, 0x1 ;  /* 0x0000000b4708b211 */ /* 0x004fca00078a08ff */
[----:B------:R-:W-:Y:S02]  /*4fa0*/  @!P3 IMAD.X R9, R10, 0x1, R24, P5 ;  /* 0x000000010a09b824 */ /* 0x000fe400028e0618 */
[----:B------:R-:W2:Y:S01]  /*4fb0*/  LDL R24, [R1+0x30] ;  /* 0x0000300001187983 */ /* 0x000ea20000100800 */
[----:B------:R-:W-:-:S05]  /*4fc0*/  VIADD R14, R18, 0x80 ;  /* 0x00000080120e7836 */ /* 0x000fca0000000000 */
[----:B------:R-:W-:Y:S01]  /*4fd0*/  ISETP.GE.AND P5, PT, R14, UR4, PT ;  /* 0x000000040e007c0c */ /* 0x000fe2000bfa6270 */
[----:B0-----:R0:W-:-:S12]  /*4fe0*/  @!P3 ST.E.128 desc[UR42][R8.64], R4 ;  /* 0x000000040800b985 */ /* 0x0011d8000c101d2a */
[----:B------:R-:W1:Y:S01]  /*4ff0*/  @!P5 LDS.128 R4, [R13+0x4400] ;  /* 0x004400000d04d984 */ /* 0x000e620000000c00 */
[----:B------:R-:W-:Y:S01]  /*5000*/  VIADD R14, R18, 0xa0 ;  /* 0x000000a0120e7836 */ /* 0x000fe20000000000 */
[----:B0-----:R-:W-:-:S05]  /*5010*/  @!P5 LEA R8, P3, R70, R11, 0x1 ;  /* 0x0000000b4608d211 */ /* 0x001fca00078608ff */
[----:B------:R-:W-:Y:S01]  /*5020*/  @!P5 IMAD.X R9, R10, 0x1, R69, P3 ;  /* 0x000000010a09d824 */ /* 0x000fe200018e0645 */
[----:B------:R-:W-:-:S04]  /*5030*/  ISETP.GE.AND P3, PT, R14, UR4, PT ;  /* 0x000000040e007c0c */ /* 0x000fc8000bf66270 */
[----:B-1----:R0:W-:Y:S09]  /*5040*/  @!P5 ST.E.128 desc[UR42][R8.64], R4 ;  /* 0x000000040800d985 */ /* 0x0021f2000c101d2a */
[----:B------:R-:W1:Y:S01]  /*5050*/  @!P3 LDS.128 R4, [R12+0x4400] ;  /* 0x004400000c04b984 */ /* 0x000e620000000c00 */
[----:B------:R-:W-:Y:S01]  /*5060*/  VIADD R14, R18, 0xc0 ;  /* 0x000000c0120e7836 */ /* 0x000fe20000000000 */
[----:B0-----:R-:W-:-:S05]  /*5070*/  @!P3 LEA R8, P5, R67, R11, 0x1 ;  /* 0x0000000b4308b211 */ /* 0x001fca00078a08ff */
[----:B------:R-:W-:Y:S01]  /*5080*/  @!P3 IMAD.X R9, R10, 0x1, R55, P5 ;  /* 0x000000010a09b824 */ /* 0x000fe200028e0637 */
[----:B------:R-:W-:-:S04]  /*5090*/  ISETP.GE.AND P5, PT, R14, UR4, PT ;  /* 0x000000040e007c0c */ /* 0x000fc8000bfa6270 */
[----:B-1----:R0:W-:Y:S09]  /*50a0*/  @!P3 ST.E.128 desc[UR42][R8.64], R4 ;  /* 0x000000040800b985 */ /* 0x0021f2000c101d2a */
[----:B------:R-:W1:Y:S01]  /*50b0*/  @!P5 LDS.128 R4, [R13+0x6400] ;  /* 0x006400000d04d984 */ /* 0x000e620000000c00 */
[----:B0-----:R-:W-:-:S03]  /*50c0*/  @!P5 LEA R8, P3, R54, R11, 0x1 ;  /* 0x0000000b3608d211 */ /* 0x001fc600078608ff */
[----:B------:R-:W3:Y:S02]  /*50d0*/  LDL R54, [R1+0x38] ;  /* 0x0000380001367983 */ /* 0x000ee40000100800 */
[----:B------:R-:W-:Y:S02]  /*50e0*/  @!P5 IMAD.X R9, R10, 0x1, R27, P3 ;  /* 0x000000010a09d824 */ /* 0x000fe400018e061b */
[----:B------:R-:W3:Y:S01]  /*50f0*/  LDL R27, [R1+0x3c] ;  /* 0x00003c00011b7983 */ /* 0x000ee20000100800 */
[----:B------:R-:W-:-:S05]  /*5100*/  VIADD R14, R18, 0xe0 ;  /* 0x000000e0120e7836 */ /* 0x000fca0000000000 */
[----:B------:R-:W-:Y:S01]  /*5110*/  ISETP.GE.AND P3, PT, R14, UR4, PT ;  /* 0x000000040e007c0c */ /* 0x000fe2000bf66270 */
[----:B-1----:R4:W-:-:S12]  /*5120*/  @!P5 ST.E.128 desc[UR42][R8.64], R4 ;  /* 0x000000040800d985 */ /* 0x0029d8000c101d2a */
[----:B------:R-:W0:Y:S01]  /*5130*/  @!P3 LDS.128 R4, [R12+0x6400] ;  /* 0x006400000c04b984 */ /* 0x000e220000000c00 */
[----:B------:R-:W-:Y:S01]  /*5140*/  VIADD R14, R18, 0x100 ;  /* 0x00000100120e7836 */ /* 0x000fe20000000000 */
[----:B----4-:R-:W-:Y:S02]  /*5150*/  @!P3 LEA R8, P5, R26, R11, 0x1 ;  /* 0x0000000b1a08b211 */ /* 0x010fe400078a08ff */
[----:B------:R-:W4:Y:S03]  /*5160*/  LDL R26, [R1+0x40] ;  /* 0x00004000011a7983 */ /* 0x000f260000100800 */
[----:B-----5:R-:W-:Y:S02]  /*5170*/  @!P3 IMAD.X R9, R10, 0x1, R25, P5 ;  /* 0x000000010a09b824 */ /* 0x020fe400028e0619 */
[----:B------:R-:W5:Y:S01]  /*5180*/  LDL R25, [R1+0x44] ;  /* 0x0000440001197983 */ /* 0x000f620000100800 */
[----:B------:R-:W-:-:S03]  /*5190*/  ISETP.GE.AND P5, PT, R14, UR4, PT ;  /* 0x000000040e007c0c */ /* 0x000fc6000bfa6270 */
[----:B0-----:R0:W-:Y:S10]  /*51a0*/  @!P3 ST.E.128 desc[UR42][R8.64], R4 ;  /* 0x000000040800b985 */ /* 0x0011f4000c101d2a */
[----:B------:R-:W1:Y:S01]  /*51b0*/  @!P5 LDS.128 R4, [R13+0x8400] ;  /* 0x008400000d04d984 */ /* 0x000e620000000c00 */
[----:B0-----:R-:W-:-:S05]  /*51c0*/  @!P5 LEA R8, P3, R229, R11, 0x1 ;  /* 0x0000000be508d211 */ /* 0x001fca00078608ff */
[----:B--2---:R-:W-:Y:S02]  /*51d0*/  @!P5 IMAD.X R9, R10, 0x1, R24, P3 ;  /* 0x000000010a09d824 */ /* 0x004fe400018e0618 */
[----:B------:R-:W2:Y:S01]  /*51e0*/  LDL R24, [R1+0x48] ;  /* 0x0000480001187983 */ /* 0x000ea20000100800 */
[----:B------:R-:W-:-:S05]  /*51f0*/  VIADD R14, R18, 0x120 ;  /* 0x00000120120e7836 */ /* 0x000fca0000000000 */
[----:B------:R-:W-:Y:S01]  /*5200*/  ISETP.GE.AND P3, PT, R14, UR4, PT ;  /* 0x000000040e007c0c */ /* 0x000fe2000bf66270 */
[----:B-1----:R0:W-:-:S12]  /*5210*/  @!P5 ST.E.128 desc[UR42][R8.64], R4 ;  /* 0x000000040800d985 */ /* 0x0021d8000c101d2a */
[----:B------:R-:W1:Y:S01]  /*5220*/  @!P3 LDS.128 R4, [R12+0x8400] ;  /* 0x008400000c04b984 */ /* 0x000e620000000c00 */
[----:B0-----:R-:W-:-:S05]  /*5230*/  @!P3 LEA R8, P5, R228, R11, 0x1 ;  /* 0x0000000be408b211 */ /* 0x001fca00078a08ff */
[----:B---3--:R-:W-:Y:S02]  /*5240*/  @!P3 IMAD.X R9, R10, 0x1, R15, P5 ;  /* 0x000000010a09b824 */ /* 0x008fe400028e060f */
[----:B------:R-:W3:Y:S01]  /*5250*/  LDL R15, [R1+0x4c] ;  /* 0x00004c00010f7983 */ /* 0x000ee20000100800 */
[----:B------:R-:W-:-:S05]  /*5260*/  VIADD R14, R18, 0x140 ;  /* 0x00000140120e7836 */ /* 0x000fca0000000000 */
[----:B------:R-:W-:Y:S01]  /*5270*/  ISETP.GE.AND P5, PT, R14, UR4, PT ;  /* 0x000000040e007c0c */ /* 0x000fe2000bfa6270 */
[----:B-1----:R0:W-:-:S12]  /*5280*/  @!P3 ST.E.128 desc[UR42][R8.64], R4 ;  /* 0x000000040800b985 */ /* 0x0021d8000c101d2a */
        /* <DEDUP_REMOVED lines=10> */
[----:B------:R-:W-:Y:S01]  /*5330*/  ISETP.GE.AND P5, PT, R14, UR4, PT ;  /* 0x000000040e007c0c */ /* 0x000fe2000bfa6270 */
[----:B------:R-:W-:-:S03]  /*5340*/  VIADD R14, R18, 0x1a0 ;  /* 0x000001a0120e7836 */ /* 0x000fc60000000000 */
[----:B-1----:R0:W-:Y:S09]  /*5350*/  @!P3 ST.E.128 desc[UR42][R8.64], R4 ;  /* 0x000000040800b985 */ /* 0x0021f2000c101d2a */
[----:B------:R-:W1:Y:S01]  /*5360*/  @!P5 LDS.128 R4, [R13+0xc400] ;  /* 0x00c400000d04d984 */ /* 0x000e620000000c00 */
[----:B0-----:R-:W-:-:S05]  /*5370*/  @!P5 LEA R8, P3, R218, R11, 0x1 ;  /* 0x0000000bda08d211 */ /* 0x001fca00078608ff */
[----:B----4-:R-:W-:Y:S01]  /*5380*/  @!P5 IMAD.X R9, R10, 0x1, R26, P3 ;  /* 0x000000010a09d824 */ /* 0x010fe200018e061a */
[----:B------:R-:W-:-:S04]  /*5390*/  ISETP.GE.AND P3, PT, R14, UR4, PT ;  /* 0x000000040e007c0c */ /* 0x000fc8000bf66270 */
[----:B-1----:R0:W-:Y:S09]  /*53a0*/  @!P5 ST.E.128 desc[UR42][R8.64], R4 ;  /* 0x000000040800d985 */ /* 0x0021f2000c101d2a */
[----:B------:R-:W1:Y:S01]  /*53b0*/  @!P3 LDS.128 R4, [R12+0xc400] ;  /* 0x00c400000c04b984 */ /* 0x000e620000000c00 */
[----:B------:R-:W-:Y:S01]  /*53c0*/  VIADD R14, R18, 0x1c0 ;  /* 0x000001c0120e7836 */ /* 0x000fe20000000000 */
[----:B0-----:R-:W-:-:S05]  /*53d0*/  @!P3 LEA R8, P5, R217, R11, 0x1 ;  /* 0x0000000bd908b211 */ /* 0x001fca00078a08ff */
[----:B-----5:R-:W-:Y:S01]  /*53e0*/  @!P3 IMAD.X R9, R10, 0x1, R25, P5 ;  /* 0x000000010a09b824 */ /* 0x020fe200028e0619 */
[----:B------:R-:W-:Y:S01]  /*53f0*/  ISETP.GE.AND P5, PT, R14, UR4, PT ;  /* 0x000000040e007c0c */ /* 0x000fe2000bfa6270 */
[----:B------:R-:W-:-:S03]  /*5400*/  VIADD R14, R18, 0x1e0 ;  /* 0x000001e0120e7836 */ /* 0x000fc60000000000 */
[----:B-1----:R0:W-:Y:S09]  /*5410*/  @!P3 ST.E.128 desc[UR42][R8.64], R4 ;  /* 0x000000040800b985 */ /* 0x0021f2000c101d2a */
[----:B------:R-:W1:Y:S01]  /*5420*/  @!P5 LDS.128 R4, [R13+0xe400] ;  /* 0x00e400000d04d984 */ /* 0x000e620000000c00 */
[----:B0-----:R-:W-:-:S05]  /*5430*/  @!P5 LEA R8, P3, R216, R11, 0x1 ;  /* 0x0000000bd808d211 */ /* 0x001fca00078608ff */
[----:B--2---:R-:W-:Y:S01]  /*5440*/  @!P5 IMAD.X R9, R10, 0x1, R24, P3 ;  /* 0x000000010a09d824 */ /* 0x004fe200018e0618 */
[----:B------:R-:W-:-:S04]  /*5450*/  ISETP.GE.AND P3, PT, R14, UR4, PT ;  /* 0x000000040e007c0c */ /* 0x000fc8000bf66270 */
[----:B-1----:R0:W-:Y:S09]  /*5460*/  @!P5 ST.E.128 desc[UR42][R8.64], R4 ;  /* 0x000000040800d985 */ /* 0x0021f2000c101d2a */
[----:B------:R-:W1:Y:S01]  /*5470*/  @!P3 LDS.128 R4, [R12+0xe400] ;  /* 0x00e400000c04b984 */ /* 0x000e620000000c00 */
[----:B0-----:R-:W-:-:S05]  /*5480*/  @!P3 LEA R8, P5, R215, R11, 0x1 ;  /* 0x0000000bd708b211 */ /* 0x001fca00078a08ff */
[----:B---3--:R-:W-:-:S05]  /*5490*/  @!P3 IMAD.X R9, R10, 0x1, R15, P5 ;  /* 0x000000010a09b824 */ /* 0x008fca00028e060f */
[----:B-1----:R4:W-:Y:S03]  /*54a0*/  @!P3 ST.E.128 desc[UR42][R8.64], R4 ;  /* 0x000000040800b985 */ /* 0x0029e6000c101d2a */
.L_x_5793:
[----:B------:R-:W-:Y:S05]  /*54b0*/  BSYNC B0 ;  /* 0x0000000000007941 */ /* 0x000fea0003800000 */
.L_x_5792:
[----:B------:R-:W-:Y:S01]  /*54c0*/  @!PT LDS RZ, [RZ] ;  /* 0x00000000fffff984 */ /* 0x000fe20000000800 */
[----:B------:R-:W-:Y:S01]  /*54d0*/  @!PT LDS RZ, [RZ] ;  /* 0x00000000fffff984 */ /* 0x000fe20000000800 */
[----:B------:R-:W-:Y:S01]  /*54e0*/  @!PT LDS RZ, [RZ] ;  /* 0x00000000fffff984 */ /* 0x000fe20000000800 */
[----:B------:R-:W-:Y:S01]  /*54f0*/  @!PT LDS RZ, [RZ] ;  /* 0x00000000fffff984 */ /* 0x000fe20000000800 */
[----:B------:R5:W-:Y:S06]  /*5500*/  MEMBAR.ALL.CTA ;  /* 0x0000000000007992 */ /* 0x000bec0000008000 */
[----:B-----5:R-:W5:Y:S01]  /*5510*/  FENCE.VIEW.ASYNC.S ;  /* 0x00000000000073c6 */ /* 0x020f620000000000 */
[----:B-12---:R-:W-:Y:S01]  /*5520*/  @!P4 VIADD R61, R61, 0x28cc0 ;  /* 0x00028cc03d3dc836 */ /* 0x006fe20000000000 */
[----:B-----5:R1:W-:Y:S04]  /*5530*/  BAR.SYNC.DEFER_BLOCKING R46, 0x80 ;  /* 0x0002002e0000751d */ /* 0x0203e80000010000 */
[----:B------:R-:W-:Y:S01]  /*5540*/  @!P4 PRMT R61, RZ, 0x654, R61 ;  /* 0x00000654ff3dc816 */ /* 0x000fe2000000003d */
[----:B------:R-:W-:Y:S01]  /*5550*/  VIADD R187, R187, 0x1 ;  /* 0x00000001bbbb7836 */ /* 0x000fe20000000000 */
[----:B------:R-:W-:-:S02]  /*5560*/  PLOP3.LUT P3, PT, PT, PT, PT, 0x8, 0x0 ;  /* 0x000000000000781c */ /* 0x000fc40003f6e170 */
[----:B------:R1:W-:Y:S02]  /*5570*/  @!P4 SYNCS.ARRIVE.TRANS64.RED.A1T0 RZ, [R61+URZ], RZ ;  /* 0x000000ff3dffc9a7 */ /* 0x0003e4000810043f */
[----:B------:R-:W-:-:S04]  /*5580*/  ISETP.NE.AND P4, PT, R187, 0x2, PT ;  /* 0x00000002bb00780c */ /* 0x000fc80003f85270 */
[----:B----4-:R-:W-:Y:S02]  /*5590*/  SEL R5, RZ, 0x1, P4 ;  /* 0x00000001ff057807 */ /* 0x010fe40002000000 */
[----:B------:R-:W-:Y:S02]  /*55a0*/  SEL R187, R187, RZ, P4 ;  /* 0x000000ffbbbb7207 */ /* 0x000fe40002000000 */
[----:B------:R-:W-:Y:S01]  /*55b0*/  LOP3.LUT R192, R192, R5, RZ, 0x3c, !PT ;  /* 0x00000005c0c07212 */ /* 0x000fe200078e3cff */
[----:B-1----:R-:W-:Y:S06]  /*55c0*/  @P2 BRA `(.L_x_5794) ;  /* 0xffffffd400fc2947 */ /* 0x002fec000383ffff */
.L_x_5757:
[----:B------:R-:W-:Y:S04]  /*55d0*/  BSSY B0, `(.L_x_5795) ;  /* 0x0000004000007945 */ /* 0x000fe80003800000 */
[----:B------:R-:W-:Y:S05]  /*55e0*/  @P3 BRA `(.L_x_5796) ;  /* 0x0000000000083947 */ /* 0x000fea0003800000 */
[----:B------:R-:W1:Y:S02]  /*55f0*/  FENCE.VIEW.ASYNC.G ;  /* 0x00000000000073c6 */ /* 0x000e640000000100 */
[----:B-1----:R-:W-:Y:S06]  /*5600*/  BAR.ARV 0xc, 0x180 ;  /* 0x0306000000007b1d */ /* 0x002fec0000002000 */
.L_x_5796:
[----:B------:R-:W-:Y:S05]  /*5610*/  BSYNC B0 ;  /* 0x0000000000007941 */ /* 0x000fea0003800000 */
.L_x_5795:
[----:B------:R-:W-:Y:S01]  /*5620*/  UISETP.NE.AND UP0, UPT, UR39, 0x1, UPT ;  /* 0x000000012700788c */ /* 0x000fe2000bf05270 */
[----:B------:R-:W-:Y:S05]  /*5630*/  BSSY B7, `(.L_x_5797) ;  /* 0x0000f64000077945 */ /* 0x000fea0003800000 */
[----:B------:R-:W-:-:S13]  /*5640*/  PLOP3.LUT P0, PT, PT, PT, UP0, 0x80, 0x0 ;  /* 0x000000000000781c */ /* 0x000fda0003f0f008 */
[----:B------:R-:W-:Y:S05]  /*5650*/  @!P0 BRA `(.L_x_5798) ;  /* 0x0000002400508947 */ /* 0x000fea0003800000 */
[----:B------:R-:W1:Y:S01]  /*5660*/  LDC R0, c[0x0][0x448] ;  /* 0x00011200ff007b82 */ /* 0x000e620000000800 */
[----:B------:R-:W-:-:S07]  /*5670*/  IADD3 R23, R184, 0x1, -R23 ;  /* 0x00000001b8177810 */ /* 0x000fce0007ffe817 */
[----:B------:R-:W2:Y:S01]  /*5680*/  LDC.64 R4, c[0x0][0x9e0] ;  /* 0x00027800ff047b82 */ /* 0x000ea20000000a00 */
[----:B-1----:R-:W-:Y:S02]  /*5690*/  ISETP.NE.AND P1, PT, R0, 0x1, PT ;  /* 0x000000010000780c */ /* 0x002fe40003f25270 */
[----:B------:R-:W-:Y:S02]  /*56a0*/  IADD3 R0, R196, 0x3f, RZ ;  /* 0x0000003fc4007810 */ /* 0x000fe40007ffe0ff */
[----:B--2---:R-:W-:-:S09]  /*56b0*/  ISETP.GE.AND P2, PT, R5, 0x1, PT ;  /* 0x000000010500780c */ /* 0x004fd20003f46270 */
        /* <DEDUP_REMOVED lines=18> */
.L_x_5801:
[----:B------:R-:W-:-:S13]  /*57e0*/  ISETP.NE.AND P0, PT, R5, 0x1, PT ;  /* 0x000000010500780c */ /* 0x000fda0003f05270 */
[----:B------:R-:W1:Y:S02]  /*57f0*/  @P0 LDC.64 R6, c[0x0][0x9e8] ;  /* 0x00027a00ff060b82 */ /* 0x000e640000000a00 */
[----:B-1----:R-:W-:-:S05]  /*5800*/  @P0 IMAD.HI.U32 R6, R0, R6, RZ ;  /* 0x0000000600060227 */ /* 0x002fca00078e00ff */
[----:B------:R-:W-:-:S07]  /*5810*/  @P0 SHF.R.U32.HI R0, RZ, R7, R6 ;  /* 0x00000007ff000219 */ /* 0x000fce0000011606 */
.L_x_5802:
[----:B------:R-:W-:Y:S05]  /*5820*/  BSYNC B0 ;  /* 0x0000000000007941 */ /* 0x000fea0003800000 */
.L_x_5800:
[----:B------:R-:W-:-:S05]  /*5830*/  IMAD R3, R0, R5, R5 ;  /* 0x0000000500037224 */ /* 0x000fca00078e0205 */
[----:B------:R-:W-:-:S07]  /*5840*/  VIMNMX R4, R4, R3, PT ;  /* 0x0000000304047248 */ /* 0x000fce0003fe0100 */
.L_x_5799:
[----:B------:R-:W1:Y:S01]  /*5850*/  @P1 LDC R7, c[0x0][0x44c] ;  /* 0x00011300ff071b82 */ /* 0x000e620000000800 */
[----:B------:R-:W-:Y:S01]  /*5860*/  VIADD R4, R4, 0x3f ;  /* 0x0000003f04047836 */ /* 0x000fe20000000000 */
[----:B------:R-:W-:Y:S01]  /*5870*/  ULDC UR4, c[0x0][0x9dc] ;  /* 0x0002770000047ab9 */ /* 0x000fe20000000800 */
[----:B------:R-:W-:-:S03]  /*5880*/  IMAD.MOV.U32 R0, RZ, RZ, R196 ;  /* 0x000000ffff007224 */ /* 0x000fc600078e00c4 */
[----:B------:R-:W-:Y:S02]  /*5890*/  SHF.R.S32.HI R3, RZ, 0x1f, R4 ;  /* 0x0000001fff037819 */ /* 0x000fe40000011404 */
[----:B------:R-:W2:Y:S02]  /*58a0*/  @P1 LDC R6, c[0x0][0x450] ;  /* 0x00011400ff061b82 */ /* 0x000ea40000000800 */
[----:B------:R-:W-:-:S04]  /*58b0*/  LEA.HI R3, R3, R4, RZ, 0x6 ;  /* 0x0000000403037211 */ /* 0x000fc800078f30ff */
[----:B------:R-:W-:-:S04]  /*58c0*/  SHF.R.S32.HI R3, RZ, 0x6, R3 ;  /* 0x00000006ff037819 */ /* 0x000fc80000011403 */
[----:B------:R-:W-:Y:S01]  /*58d0*/  VIMNMX R38, R38, R3, PT ;  /* 0x0000000326267248 */ /* 0x000fe20003fe0100 */
[----:B-1----:R-:W-:-:S05]  /*58e0*/  @P1 IMAD.HI.U32 R7, R196, R7, RZ ;  /* 0x00000007c4071227 */ /* 0x002fca00078e00ff */
[----:B--2---:R-:W-:-:S05]  /*58f0*/  @P1 SHF.R.U32.HI R0, RZ, R6, R7 ;  /* 0x00000006ff001219 */ /* 0x004fca0000011607 */
        /* <DEDUP_REMOVED lines=13> */
.L_x_5805:
[----:B------:R-:W-:-:S13]  /*59d0*/  ISETP.NE.AND P0, PT, R5, 0x1, PT ;  /* 0x000000010500780c */ /* 0x000fda0003f05270 */
[----:B------:R-:W1:Y:S02]  /*59e0*/  @P0 LDC.64 R6, c[0x0][0x9e8] ;  /* 0x00027a00ff060b82 */ /* 0x000e640000000a00 */
[----:B-1----:R-:W-:-:S05]  /*59f0*/  @P0 IMAD.HI.U32 R6, R37, R6, RZ ;  /* 0x0000000625060227 */ /* 0x002fca00078e00ff */
[----:B------:R-:W-:-:S07]  /*5a00*/  @P0 SHF.R.U32.HI R37, RZ, R7, R6 ;  /* 0x00000007ff250219 */ /* 0x000fce0000011606 */
.L_x_5806:
[----:B------:R-:W-:Y:S05]  /*5a10*/  BSYNC B0 ;  /* 0x0000000000007941 */ /* 0x000fea0003800000 */
.L_x_5804:
[----:B------:R-:W-:-:S05]  /*5a20*/  IMAD R5, R37, R5, RZ ;  /* 0x0000000525057224 */ /* 0x000fca00078e02ff */
[----:B------:R-:W-:-:S07]  /*5a30*/  VIMNMX R0, R0, R5, !PT ;  /* 0x0000000500007248 */ /* 0x000fce0007fe0100 */
.L_x_5803:
[----:B------:R-:W-:Y:S01]  /*5a40*/  SHF.R.S32.HI R3, RZ, 0x1f, R0 ;  /* 0x0000001fff037819 */ /* 0x000fe20000011400 */
[----:B------:R-:W-:Y:S03]  /*5a50*/  BSSY B0, `(.L_x_5807) ;  /* 0x0000027000007945 */ /* 0x000fe60003800000 */
[----:B------:R-:W-:-:S04]  /*5a60*/  LEA.HI R3, R3, R0, RZ, 0x6 ;  /* 0x0000000003037211 */ /* 0x000fc800078f30ff */
[----:B------:R-:W-:-:S04]  /*5a70*/  SHF.R.S32.HI R3, RZ, 0x6, R3 ;  /* 0x00000006ff037819 */ /* 0x000fc80000011403 */
[----:B------:R-:W-:Y:S01]  /*5a80*/  VIMNMX R9, RZ, R3, !PT ;  /* 0x00000003ff097248 */ /* 0x000fe20007fe0100 */
[----:B------:R-:W-:-:S03]  /*5a90*/  IMAD.MOV.U32 R3, RZ, RZ, RZ ;  /* 0x000000ffff037224 */ /* 0x000fc600078e00ff */
[----:B------:R-:W-:-:S13]  /*5aa0*/  ISETP.GT.AND P0, PT, R38, R9, PT ;  /* 0x000000092600720c */ /* 0x000fda0003f04270 */
[----:B------:R-:W-:Y:S05]  /*5ab0*/  @!P0 BRA `(.L_x_5808) ;  /* 0x0000000000808947 */ /* 0x000fea0003800000 */
[----:B------:R-:W2:Y:S01]  /*5ac0*/  LDL R4, [R1+0x50] ;  /* 0x0000500001047983 */ /* 0x000ea20000100800 */
[----:B------:R-:W-:Y:S01]  /*5ad0*/  ULDC UR4, c[0x0][0x9f0] ;  /* 0x00027c0000047ab9 */ /* 0x000fe20000000800 */
[----:B--2---:R-:W-:-:S04]  /*5ae0*/  ISETP.NE.AND P0, PT, R4, RZ, PT ;  /* 0x000000ff0400720c */ /* 0x004fc80003f05270 */
[----:B0-----:R-:W-:-:S04]  /*5af0*/  SEL R11, R4, UR4, P0 ;  /* 0x00000004040b7c07 */ /* 0x001fc80008000000 */
[-C--:B------:R-:W-:Y:S02]  /*5b00*/  IABS R6, R11.reuse ;  /* 0x0000000b00067213 */ /* 0x080fe40000000000 */
[----:B------:R-:W-:Y:S02]  /*5b10*/  IADD3 R0, R11, -0x1, R38 ;  /* 0xffffffff0b007810 */ /* 0x000fe40007ffe026 */
[----:B------:R-:W0:Y:S01]  /*5b20*/  I2F.RP R3, R6 ;  /* 0x0000000600037306 */ /* 0x000e220000209400 */
[----:B---3--:R-:W-:Y:S02]  /*5b30*/  IABS R10, R11 ;  /* 0x0000000b000a7213 */ /* 0x008fe40000000000 */
        /* <DEDUP_REMOVED lines=24> */
.L_x_5808:
[----:B------:R-:W-:Y:S05]  /*5cc0*/  BSYNC B0 ;  /* 0x0000000000007941 */ /* 0x000fea0003800000 */
.L_x_5807:
[----:B------:R-:W2:Y:S01]  /*5cd0*/  LDL R0, [R1+0x58] ;  /* 0x0000580001007983 */ /* 0x000ea20000100800 */
        /* <DEDUP_REMOVED lines=65> */
[----:B--2---:R-:W-:-:S05]  /*60f0*/  IMAD R0, R0, R3, R9 ;  /* 0x0000000300007224 */ /* 0x004fca00078e0209 */
[----:B------:R-:W-:Y:S02]  /*6100*/  VIADDMNMX R3, R0, R3, R38, PT ;  /* 0x0000000300037246 */ /* 0x000fe40003800126 */
[----:B------:R-:W-:Y:S02]  /*6110*/  CS2R R38, SRZ ;  /* 0x0000000000267805 */ /* 0x000fe4000001ff00 */
[----:B------:R-:W-:-:S13]  /*6120*/  ISETP.GT.AND P1, PT, R3, R0, PT ;  /* 0x000000000300720c */ /* 0x000fda0003f24270 */
[----:B------:R-:W-:Y:S05]  /*6130*/  @!P1 BRA `(.L_x_5809) ;  /* 0x000000e800cc9947 */ /* 0x000fea0003800000 */
[----:B------:R-:W2:Y:S04]  /*6140*/  LDL R8, [R1+0x60] ;  /* 0x0000600001087983 */ /* 0x000ea80000100800 */
[----:B--2---:R-:W1:Y:S02]  /*6150*/  SHFL.IDX PT, R4, R8, RZ, 0x1f ;  /* 0x00001fff08047589 */ /* 0x004e6400000e0000 */
[----:B-1----:R-:W-:-:S04]  /*6160*/  LEA.HI R5, R4, R4, RZ, 0x1 ;  /* 0x0000000404057211 */ /* 0x002fc800078f08ff */
        /* <DEDUP_REMOVED lines=11> */
.L_x_5810:
[C---:B------:R-:W-:Y:S01]  /*6220*/  IMAD R12, R17.reuse, 0x8, R2 ;  /* 0x00000008110c7824 */ /* 0x040fe200078e0202 */
[----:B------:R-:W-:Y:S01]  /*6230*/  SHF.L.U32 R5, R22, 0x1f, RZ ;  /* 0x0000001f16057819 */ /* 0x000fe200000006ff */
[----:B------:R-:W-:Y:S01]  /*6240*/  VIADD R4, R2, 0x26800 ;  /* 0x0002680002047836 */ /* 0x000fe20000000000 */
[----:B------:R-:W-:Y:S01]  /*6250*/  BSSY B0, `(.L_x_5811) ;  /* 0x0000008000007945 */ /* 0x000fe20003800000 */
[----:B------:R-:W-:Y:S01]  /*6260*/  IMAD R6, R17, 0x1000, R20 ;  /* 0x0000100011067824 */ /* 0x000fe200078e0214 */
[----:B------:R-:W1:Y:S01]  /*6270*/  SYNCS.PHASECHK.TRANS64.TRYWAIT P1, [R12+URZ+0x28c50], R5 ;  /* 0x028c50050c0075a7 */ /* 0x000e62000802017f */
[----:B------:R-:W-:Y:S01]  /*6280*/  IMAD.MOV.U32 R7, RZ, RZ, 0x40000040 ;  /* 0x40000040ff077424 */ /* 0x000fe200078e00ff */
[----:B------:R-:W-:-:S04]  /*6290*/  SHF.R.U32.HI R4, RZ, 0x4, R4 ;  /* 0x00000004ff047819 */ /* 0x000fc80000011604 */
[----:B------:R-:W-:-:S04]  /*62a0*/  LOP3.LUT R4, R4, 0x3fff, RZ, 0xc0, !PT ;  /* 0x00003fff04047812 */ /* 0x000fc800078ec0ff */
[----:B------:R-:W-:Y:S01]  /*62b0*/  LOP3.LUT R4, R4, 0x10000, RZ, 0xfc, !PT ;  /* 0x0001000004047812 */ /* 0x000fe200078efcff */
[----:B-1----:R-:W-:Y:S06]  /*62c0*/  @!P1 BRA `(.L_x_5812) ;  /* 0x000001c4008c9947 */ /* 0x002fec0003800000 */
.L_x_6136:
[----:B------:R-:W-:Y:S05]  /*62d0*/  BSYNC B0 ;  /* 0x0000000000007941 */ /* 0x000fea0003800000 */
.L_x_5811:
[----:B------:R-:W-:Y:S01]  /*62e0*/  BAR.SYNC.DEFER_BLOCKING 0xe, 0x100 ;  /* 0x0384000000007b1d */ /* 0x000fe20000010000 */
[----:B-1----:R-:W-:Y:S01]  /*62f0*/  IMAD.MOV.U32 R5, RZ, RZ, 0x40000040 ;  /* 0x40000040ff057424 */ /* 0x002fe200078e00ff */
[C---:B------:R-:W-:Y:S01]  /*6300*/  R2UR UR6, R6.reuse ;  /* 0x00000000060672ca */ /* 0x040fe200000e0000 */
[----:B---3--:R-:W-:Y:S01]  /*6310*/  VIADD R10, R6, 0x100 ;  /* 0x00000100060a7836 */ /* 0x008fe20000000000 */
[----:B------:R-:W-:Y:S01]  /*6320*/  R2UR UR7, R7 ;  /* 0x00000000070772ca */ /* 0x000fe200000e0000 */
        /* <DEDUP_REMOVED lines=18> */
[----:B-----5:R-:W-:Y:S01]  /*6450*/  WARPGROUP.ARRIVE ;  /* 0x00000000000079c5 */ /* 0x020fe20000000000 */
        /* <DEDUP_REMOVED lines=24> */
.L_x_5813:
[----:B------:R-:W-:Y:S01]  /*65e0*/  VIADD R3, R3, 0xfffffffe ;  /* 0xfffffffe03037836 */ /* 0x000fe20000000000 */
[----:B------:R-:W-:Y:S01]  /*65f0*/  BSSY B0, `(.L_x_5814) ;  /* 0x00000cc000007945 */ /* 0x000fe20003800000 */
[----:B------:R-:W-:-:S03]  /*6600*/  VIADD R12, R12, 0x28c60 ;  /* 0x00028c600c0c7836 */ /* 0x000fc60000000000 */
[----:B------:R-:W-:Y:S02]  /*6610*/  ISETP.GE.AND P1, PT, R3, R0, PT ;  /* 0x000000000300720c */ /* 0x000fe40003f26270 */
[----:B------:R-:W-:-:S04]  /*6620*/  PRMT R12, R186, 0x654, R12 ;  /* 0x00000654ba0c7816 */ /* 0x000fc8000000000c */
[----:B------:R0:W-:Y:S07]  /*6630*/  SYNCS.ARRIVE.TRANS64.RED.A1T0 RZ, [R12+URZ], RZ ;  /* 0x000000ff0cff79a7 */ /* 0x0001ee000810043f */
[----:B------:R-:W-:Y:S05]  /*6640*/  @!P1 BRA `(.L_x_5815) ;  /* 0x0000000c00189947 */ /* 0x000fea0003800000 */
.L_x_5822:
[----:B------:R-:W-:Y:S01]  /*6650*/  BAR.SYNC.DEFER_BLOCKING 0xe, 0x100 ;  /* 0x0384000000007b1d */ /* 0x000fe20000010000 */
[----:B0-----:R-:W-:Y:S01]  /*6660*/  IMAD R12, R17, 0x40, R194 ;  /* 0x00000040110c7824 */ /* 0x001fe200078e02c2 */
[----:B------:R-:W-:Y:S01]  /*6670*/  ISETP.GT.AND P2, PT, R3, R0, PT ;  /* 0x000000000300720c */ /* 0x000fe20003f44270 */
[----:B------:R-:W-:Y:S02]  /*6680*/  VIADD R17, R17, 0x1 ;  /* 0x0000000111117836 */ /* 0x000fe40000000000 */
[----:B------:R-:W-:Y:S02]  /*6690*/  IMAD R12, R12, 0x4, R2 ;  /* 0x000000040c0c7824 */ /* 0x000fe400078e0202 */
[----:B------:R-:W-:Y:S01]  /*66a0*/  VIADD R3, R3, 0xffffffff ;  /* 0xffffffff03037836 */ /* 0x000fe20000000000 */
[----:B------:R-:W-:-:S04]  /*66b0*/  ISETP.NE.AND P1, PT, R17, 0x2, PT ;  /* 0x000000021100780c */ /* 0x000fc80003f25270 */
[----:B------:R-:W-:Y:S01]  /*66c0*/  SEL R17, R17, RZ, P1 ;  /* 0x000000ff11117207 */ /* 0x000fe20000800000 */
[----:B------:R-:W0:Y:S04]  /*66d0*/  LDS R13, [R12+0x28800] ;  /* 0x028800000c0d7984 */ /* 0x000e280000000800 */
[----:B-1----:R-:W1:Y:S01]  /*66e0*/  LDS R12, [R12+0x28820] ;  /* 0x028820000c0c7984 */ /* 0x002e620000000800 */
        /* <DEDUP_REMOVED lines=132> */
.L_x_5816:
[----:B------:R-:W-:Y:S01]  /*6f30*/  IMAD R21, R17, 0x8, R2 ;  /* 0x0000000811157824 */ /* 0x000fe200078e0202 */
[----:B------:R-:W-:-:S04]  /*6f40*/  SHF.L.U32 R12, R22, 0x1f, RZ ;  /* 0x0000001f160c7819 */ /* 0x000fc800000006ff */
[----:B------:R0:W1:Y:S01]  /*6f50*/  SYNCS.PHASECHK.TRANS64.TRYWAIT P1, [R21+URZ+0x28c50], R12 ;  /* 0x028c500c150075a7 */ /* 0x000062000802017f */
[----:B------:R-:W-:Y:S05]  /*6f60*/  @!P0 BRA `(.L_x_5817) ;  /* 0x0000000000048947 */ /* 0x000fea0003800000 */
[----:B------:R-:W-:Y:S01]  /*6f70*/  BPT.TRAP 0x1 ;  /* 0x000000040000795c */ /* 0x000fe20000300000 */
.L_x_5817:
[----:B------:R-:W-:Y:S04]  /*6f80*/  BSSY B1, `(.L_x_5818) ;  /* 0x0000004000017945 */ /* 0x000fe80003800000 */
[----:B-1----:R-:W-:Y:S05]  /*6f90*/  @P1 BRA `(.L_x_5819) ;  /* 0x0000000000081947 */ /* 0x002fea0003800000 */
[----:B------:R-:W1:Y:S02]  /*6fa0*/  SYNCS.PHASECHK.TRANS64.TRYWAIT P1, [R21+URZ+0x28c50], R12 ;  /* 0x028c500c150075a7 */ /* 0x000e64000802017f */
[----:B-1----:R-:W-:Y:S05]  /*6fb0*/  @!P1 BRA `(.L_x_5820) ;  /* 0x000001b800649947 */ /* 0x002fea0003800000 */
.L_x_5819:
[----:B------:R-:W-:Y:S05]  /*6fc0*/  BSYNC B1 ;  /* 0x0000000000017941 */ /* 0x000fea0003800000 */
.L_x_5818:
[----:B01----:R-:W-:Y:S01]  /*6fd0*/  IMAD R12, R17, 0x1000, R20 ;  /* 0x00001000110c7824 */ /* 0x003fe200078e0214 */
[----:B------:R-:W-:Y:S01]  /*6fe0*/  R2UR UR4, R4 ;  /* 0x00000000040472ca */ /* 0x000fe200000e0000 */
[----:B------:R-:W-:Y:S01]  /*6ff0*/  IMAD.MOV.U32 R13, RZ, RZ, 0x40000040 ;  /* 0x40000040ff0d7424 */ /* 0x000fe200078e00ff */
[----:B------:R-:W-:Y:S01]  /*7000*/  R2UR UR5, R5 ;  /* 0x00000000050572ca */ /* 0x000fe200000e0000 */
[----:B------:R-:W-:Y:S01]  /*7010*/  WARPGROUP.ARRIVE ;  /* 0x00000000000079c5 */ /* 0x000fe20000000000 */
[C---:B------:R-:W-:Y:S01]  /*7020*/  R2UR UR6, R12.reuse ;  /* 0x000000000c0672ca */ /* 0x040fe200000e0000 */
[----:B------:R-:W-:Y:S01]  /*7030*/  VIADD R14, R12, 0x80 ;  /* 0x000000800c0e7836 */ /* 0x000fe20000000000 */
[----:B------:R-:W-:Y:S01]  /*7040*/  R2UR UR7, R13 ;  /* 0x000000000d0772ca */ /* 0x000fe200000e0000 */
[----:B------:R-:W-:Y:S02]  /*7050*/  IMAD.MOV.U32 R15, RZ, RZ, 0x40000040 ;  /* 0x40000040ff0f7424 */ /* 0x000fe400078e00ff */
[----:B------:R-:W-:-:S10]  /*7060*/  IMAD.MOV.U32 R13, RZ, RZ, 0x40000040 ;  /* 0x40000040ff0d7424 */ /* 0x000fd400078e00ff */
        /* <DEDUP_REMOVED lines=27> */
[----:B------:R-:W-:Y:S03]  /*7220*/  HGMMA.64x256x16.F32 R24, gdesc[UR4].tnspB, R24, gsb0 ;  /* 0x43e00000041879f0 */ /* 0x000fe60008000818 */
[----:B------:R-:W-:Y:S02]  /*7230*/  WARPGROUP.DEPBAR.LE gsb0, 0x0 ;  /* 0x00008000000079c5 */ /* 0x000fe40000010000 */
[----:B------:R-:W-:Y:S06]  /*7240*/  BAR.ARV 0xf, 0x100 ;  /* 0x03c4000000007b1d */ /* 0x000fec0000002000 */
[----:B------:R-:W-:Y:S05]  /*7250*/  @!P0 BRA `(.L_x_5821) ;  /* 0x0000000000048947 */ /* 0x000fea0003800000 */
[----:B------:R-:W-:Y:S01]  /*7260*/  BPT.TRAP 0x1 ;  /* 0x000000040000795c */ /* 0x000fe20000300000 */
.L_x_5821:
[----:B------:R-:W-:-:S05]  /*7270*/  VIADD R21, R21, 0x28c60 ;  /* 0x00028c6015157836 */ /* 0x000fca0000000000 */
[----:B------:R-:W-:-:S04]  /*7280*/  PRMT R21, R186, 0x654, R21 ;  /* 0x00000654ba157816 */ /* 0x000fc80000000015 */
[----:B------:R1:W-:Y:S01]  /*7290*/  SYNCS.ARRIVE.TRANS64.RED.A1T0 RZ, [R21+URZ], RZ ;  /* 0x000000ff15ff79a7 */ /* 0x0003e2000810043f */
[----:B------:R-:W-:Y:S05]  /*72a0*/  @P2 BRA `(.L_x_5822) ;  /* 0xfffffff000e82947 */ /* 0x000fea000383ffff */
.L_x_5815:
[----:B------:R-:W-:Y:S05]  /*72b0*/  BSYNC B0 ;  /* 0x0000000000007941 */ /* 0x000fea0003800000 */
.L_x_5814:
        /* <DEDUP_REMOVED lines=142> */
.L_x_5798:
[----:B------:R-:W1:Y:S01]  /*7ba0*/  LDC R0, c[0x0][0x448] ;  /* 0x00011200ff007b82 */ /* 0x000e620000000800 */
[----:B------:R-:W-:-:S07]  /*7bb0*/  IADD3 R7, R184, 0x1, -R23 ;  /* 0x00000001b8077810 */ /* 0x000fce0007ffe817 */
[----:B------:R-:W2:Y:S01]  /*7bc0*/  LDC.64 R4, c[0x0][0x9e0] ;  /* 0x00027800ff047b82 */ /* 0x000ea20000000a00 */
[----:B-1----:R-:W-:Y:S01]  /*7bd0*/  ISETP.NE.AND P1, PT, R0, 0x1, PT ;  /* 0x000000010000780c */ /* 0x002fe20003f25270 */
[----:B------:R-:W-:Y:S01]  /*7be0*/  VIADD R0, R196, 0x3f ;  /* 0x0000003fc4007836 */ /* 0x000fe20000000000 */
        /* <DEDUP_REMOVED lines=19> */
.L_x_5825:
[----:B------:R-:W-:-:S13]  /*7d20*/  ISETP.NE.AND P0, PT, R5, 0x1, PT ;  /* 0x000000010500780c */ /* 0x000fda0003f05270 */
[----:B------:R-:W1:Y:S02]  /*7d30*/  @P0 LDC.64 R6, c[0x0][0x9e8] ;  /* 0x00027a00ff060b82 */ /* 0x000e640000000a00 */
[----:B-1----:R-:W-:-:S05]  /*7d40*/  @P0 IMAD.HI.U32 R6, R0, R6, RZ ;  /* 0x0000000600060227 */ /* 0x002fca00078e00ff */
[----:B------:R-:W-:-:S07]  /*7d50*/  @P0 SHF.R.U32.HI R0, RZ, R7, R6 ;  /* 0x00000007ff000219 */ /* 0x000fce0000011606 */
.L_x_5826:
[----:B------:R-:W-:Y:S05]  /*7d60*/  BSYNC B0 ;  /* 0x0000000000007941 */ /* 0x000fea0003800000 */
.L_x_5824:
[----:B------:R-:W-:-:S05]  /*7d70*/  IMAD R3, R0, R5, R5 ;  /* 0x0000000500037224 */ /* 0x000fca00078e0205 */
[----:B------:R-:W-:-:S07]  /*7d80*/  VIMNMX R4, R4, R3, PT ;  /* 0x0000000304047248 */ /* 0x000fce0003fe0100 */
.L_x_5823:
        /* <DEDUP_REMOVED lines=24> */
.L_x_5829:
[----:B------:R-:W-:-:S13]  /*7f10*/  ISETP.NE.AND P0, PT, R5, 0x1, PT ;  /* 0x000000010500780c */ /* 0x000fda0003f05270 */
[----:B------:R-:W1:Y:S02]  /*7f20*/  @P0 LDC.64 R6, c[0x0][0x9e8] ;  /* 0x00027a00ff060b82 */ /* 0x000e640000000a00 */
[----:B-1----:R-:W-:-:S05]  /*7f30*/  @P0 IMAD.HI.U32 R6, R37, R6, RZ ;  /* 0x0000000625060227 */ /* 0x002fca00078e00ff */
[----:B------:R-:W-:-:S07]  /*7f40*/  @P0 SHF.R.U32.HI R37, RZ, R7, R6 ;  /* 0x00000007ff250219 */ /* 0x000fce0000011606 */
.L_x_5830:
[----:B------:R-:W-:Y:S05]  /*7f50*/  BSYNC B0 ;  /* 0x0000000000007941 */ /* 0x000fea0003800000 */
.L_x_5828:
[----:B------:R-:W-:-:S05]  /*7f60*/  IMAD R5, R37, R5, RZ ;  /* 0x0000000525057224 */ /* 0x000fca00078e02ff */
[----:B------:R-:W-:-:S07]  /*7f70*/  VIMNMX R0, R0, R5, !PT ;  /* 0x0000000500007248 */ /* 0x000fce0007fe0100 */
.L_x_5827:
[----:B------:R-:W-:Y:S01]  /*7f80*/  SHF.R.S32.HI R3, RZ, 0x1f, R0 ;  /* 0x0000001fff037819 */ /* 0x000fe20000011400 */
[----:B------:R-:W-:Y:S01]  /*7f90*/  BSSY B0, `(.L_x_5831) ;  /* 0x0000027000007945 */ /* 0x000fe20003800000 */
[----:B------:R-:W-:Y:S02]  /*7fa0*/  IMAD.MOV.U32 R168, RZ, RZ, RZ ;  /* 0x000000ffffa87224 */ /* 0x000fe400078e00ff */
[----:B------:R-:W-:-:S04]  /*7fb0*/  LEA.HI R3, R3, R0, RZ, 0x6 ;  /* 0x0000000003037211 */ /* 0x000fc800078f30ff */
[----:B------:R-:W-:-:S04]  /*7fc0*/  SHF.R.S32.HI R3, RZ, 0x6, R3 ;  /* 0x00000006ff037819 */ /* 0x000fc80000011403 */
[----:B------:R-:W-:-:S04]  /*7fd0*/  VIMNMX R213, RZ, R3, !PT ;  /* 0x00000003ffd57248 */ /* 0x000fc80007fe0100 */
[----:B------:R-:W-:-:S13]  /*7fe0*/  ISETP.GT.AND P0, PT, R38, R213, PT ;  /* 0x000000d52600720c */ /* 0x000fda0003f04270 */
[----:B------:R-:W-:Y:S05]  /*7ff0*/  @!P0 BRA `(.L_x_5832) ;  /* 0x0000000000808947 */ /* 0x000fea0003800000 */
[----:B------:R-:W2:Y:S01]  /*8000*/  LDL R4, [R1+0x50] ;  /* 0x0000500001047983 */ /* 0x000ea20000100800 */
[----:B------:R-:W-:Y:S01]  /*8010*/  ULDC UR4, c[0x0][0x9f0] ;  /* 0x00027c0000047ab9 */ /* 0x000fe20000000800 */
[----:B--2---:R-:W-:-:S04]  /*8020*/  ISETP.NE.AND P0, PT, R4, RZ, PT ;  /* 0x000000ff0400720c */ /* 0x004fc80003f05270 */
[----:B------:R-:W-:-:S04]  /*8030*/  SEL R9, R4, UR4, P0 ;  /* 0x0000000404097c07 */ /* 0x000fc80008000000 */
[-C--:B------:R-:W-:Y:S02]  /*8040*/  IABS R6, R9.reuse ;  /* 0x0000000900067213 */ /* 0x080fe40000000000 */
[----:B------:R-:W-:Y:S02]  /*8050*/  IADD3 R0, R9, -0x1, R38 ;  /* 0xffffffff09007810 */ /* 0x000fe40007ffe026 */
[----:B------:R-:W1:Y:S01]  /*8060*/  I2F.RP R3, R6 ;  /* 0x0000000600037306 */ /* 0x000e620000209400 */
[----:B---3--:R-:W-:Y:S02]  /*8070*/  IABS R10, R9 ;  /* 0x00000009000a7213 */ /* 0x008fe40000000000 */
[----:B------:R-:W-:-:S05]  /*8080*/  IMAD.IADD R0, R0, 0x1, -R213 ;  /* 0x0000000100007824 */ /* 0x000fca00078e0ad5 */
[----:B------:R-:W-:Y:S02]  /*8090*/  IABS R8, R0 ;  /* 0x0000000000087213 */ /* 0x000fe40000000000 */
[----:B------:R-:W-:-:S04]  /*80a0*/  LOP3.LUT R0, R0, R9, RZ, 0x3c, !PT ;  /* 0x0000000900007212 */ /* 0x000fc800078e3cff */
[----:B------:R-:W-:Y:S01]  /*80b0*/  ISETP.GE.AND P2, PT, R0, RZ, PT ;  /* 0x000000ff0000720c */ /* 0x000fe20003f46270 */
[----:B-1----:R-:W1:Y:S02]  /*80c0*/  MUFU.RCP R3, R3 ;  /* 0x0000000300037308 */ /* 0x002e640000001000 */
[----:B-1----:R-:W-:Y:S02]  /*80d0*/  VIADD R4, R3, 0xffffffe ;  /* 0x0ffffffe03047836 */ /* 0x002fe40000000000 */
[----:B------:R-:W-:-:S04]  /*80e0*/  IMAD.MOV R3, RZ, RZ, -R10 ;  /* 0x000000ffff037224 */ /* 0x000fc800078e0a0a */
[----:B------:R1:W2:Y:S02]  /*80f0*/  F2I.FTZ.U32.TRUNC.NTZ R5, R4 ;  /* 0x0000000400057305 */ /* 0x0002a4000021f000 */
[----:B-1----:R-:W-:Y:S02]  /*8100*/  IMAD.MOV.U32 R4, RZ, RZ, RZ ;  /* 0x000000ffff047224 */ /* 0x002fe400078e00ff */
[----:B--2---:R-:W-:-:S04]  /*8110*/  IMAD.MOV R7, RZ, RZ, -R5 ;  /* 0x000000ffff077224 */ /* 0x004fc800078e0a05 */
        /* <DEDUP_REMOVED lines=14> */
.L_x_5832:
[----:B------:R-:W-:Y:S05]  /*8200*/  BSYNC B0 ;  /* 0x0000000000007941 */ /* 0x000fea0003800000 */
.L_x_5831:
        /* <DEDUP_REMOVED lines=71> */
[----:B------:R-:W2:Y:S01]  /*8680*/  LDL R0, [R1+0x60] ;  /* 0x0000600001007983 */ /* 0x000ea20000100800 */
[----:B------:R-:W-:Y:S03]  /*8690*/  BSSY B6, `(.L_x_5833) ;  /* 0x000001d000067945 */ /* 0x000fe60003800000 */
[----:B--2---:R-:W1:Y:S02]  /*86a0*/  SHFL.IDX PT, R0, R0, RZ, 0x1f ;  /* 0x00001fff00007589 */ /* 0x004e6400000e0000 */
[----:B-1----:R-:W-:-:S04]  /*86b0*/  LEA.HI R3, R0, R0, RZ, 0x1 ;  /* 0x0000000000037211 */ /* 0x002fc800078f08ff */
[----:B------:R-:W-:-:S05]  /*86c0*/  LOP3.LUT R3, R3, 0x1fffe, RZ, 0xc0, !PT ;  /* 0x0001fffe03037812 */ /* 0x000fca00078ec0ff */
[----:B------:R-:W-:Y:S02]  /*86d0*/  IMAD.IADD R3, R0, 0x1, -R3 ;  /* 0x0000000100037824 */ /* 0x000fe400078e0a03 */
[----:B------:R-:W-:Y:S02]  /*86e0*/  VIADD R0, R2, 0x26800 ;  /* 0x0002680002007836 */ /* 0x000fe40000000000 */
[----:B------:R-:W-:-:S03]  /*86f0*/  IMAD R3, R3, 0x8000, R2 ;  /* 0x0000800003037824 */ /* 0x000fc600078e0202 */
[----:B------:R-:W-:Y:S01]  /*8700*/  LOP3.LUT P0, RZ, R0, 0x3ff, RZ, 0xc0, !PT ;  /* 0x000003ff00ff7812 */ /* 0x000fe2000780c0ff */
[----:B------:R-:W-:-:S05]  /*8710*/  VIADD R3, R3, 0x400 ;  /* 0x0000040003037836 */ /* 0x000fca0000000000 */
[----:B------:R-:W-:-:S04]  /*8720*/  SHF.R.U32.HI R3, RZ, 0x4, R3 ;  /* 0x00000004ff037819 */ /* 0x000fc80000011603 */
[----:B------:R-:W-:-:S04]  /*8730*/  LOP3.LUT R3, R3, 0x3fff, RZ, 0xc0, !PT ;  /* 0x00003fff03037812 */ /* 0x000fc800078ec0ff */
[----:B------:R-:W-:Y:S01]  /*8740*/  LOP3.LUT R195, R3, 0x2000000, RZ, 0xfc, !PT ;  /* 0x0200000003c37812 */ /* 0x000fe200078efcff */
[----:B------:R-:W-:Y:S06]  /*8750*/  @!P0 BRA `(.L_x_5834) ;  /* 0x0000000000408947 */ /* 0x000fec0003800000 */
[----:B------:R-:W-:Y:S01]  /*8760*/  MOV R14, 0x0 ;  /* 0x00000000000e7802 */ /* 0x000fe20000000f00 */
[----:B------:R-:W-:Y:S01]  /*8770*/  ULDC.64 UR4, c[0x4][0xf0] ;  /* 0x01003c0000047ab9 */ /* 0x000fe20000000a00 */
[----:B------:R-:W-:Y:S01]  /*8780*/  ULDC.64 UR6, c[0x4][0xf8] ;  /* 0x01003e0000067ab9 */ /* 0x000fe20000000a00 */
[----:B------:R-:W-:Y:S01]  /*8790*/  IMAD.U32 R4, RZ, RZ, UR4 ;  /* 0x00000004ff047e24 */ /* 0x000fe2000f8e00ff */
[----:B------:R-:W-:Y:S01]  /*87a0*/  MOV R13, RZ ;  /* 0x000000ff000d7202 */ /* 0x000fe20000000f00 */
[----:B------:R-:W-:Y:S01]  /*87b0*/  IMAD.U32 R5, RZ, RZ, UR5 ;  /* 0x00000005ff057e24 */ /* 0x000fe2000f8e00ff */
[----:B------:R-:W1:Y:S01]  /*87c0*/  LDC.64 R14, c[0x4][R14] ;  /* 0x010000000e0e7b82 */ /* 0x000e620000000a00 */
[----:B------:R-:W-:Y:S01]  /*87d0*/  ULDC.64 UR4, c[0x4][0x58] ;  /* 0x0100160000047ab9 */ /* 0x000fe20000000a00 */
[----:B------:R-:W-:Y:S02]  /*87e0*/  IMAD.U32 R6, RZ, RZ, UR6 ;  /* 0x00000006ff067e24 */ /* 0x000fe4000f8e00ff */
[----:B------:R-:W-:-:S02]  /*87f0*/  IMAD.U32 R7, RZ, RZ, UR7 ;  /* 0x00000007ff077e24 */ /* 0x000fc4000f8e00ff */
[----:B---3--:R-:W-:Y:S02]  /*8800*/  IMAD.U32 R10, RZ, RZ, UR4 ;  /* 0x00000004ff0a7e24 */ /* 0x008fe4000f8e00ff */
[----:B0-----:R-:W-:Y:S02]  /*8810*/  IMAD.U32 R11, RZ, RZ, UR5 ;  /* 0x00000005ff0b7e24 */ /* 0x001fe4000f8e00ff */
[----:B------:R-:W-:Y:S02]  /*8820*/  IMAD.MOV.U32 R8, RZ, RZ, 0x70 ;  /* 0x00000070ff087424 */ /* 0x000fe400078e00ff */
[----:B------:R-:W-:-:S07]  /*8830*/  IMAD.MOV.U32 R12, RZ, RZ, 0x1 ;  /* 0x00000001ff0c7424 */ /* 0x000fce00078e00ff */
[----:B------:R-:W-:-:S07]  /*8840*/  LEPC R20, `(.L_x_5834) ;  /* 0x000000001014794e */ /* 0x000fce0000000000 */
[----:B-1---5:R-:W-:Y:S05]  /*8850*/  CALL.ABS.NOINC R14 ;  /* 0x000000000e007343 */ /* 0x022fea0003c00000 */
.L_x_5834:
[----:B------:R-:W-:Y:S05]  /*8860*/  BSYNC B6 ;  /* 0x0000000000067941 */ /* 0x000fea0003800000 */
.L_x_5833:
        /* <DEDUP_REMOVED lines=13> */
.L_x_5838:
[----:B--2---:R2:W4:Y:S02]  /*8940*/  SYNCS.PHASECHK.TRANS64.TRYWAIT P0, [R2+URZ+0x28c00], R3 ;  /* 0x028c0003020075a7 */ /* 0x004524000800017f */
[----:B----4-:R-:W-:Y:S05]  /*8950*/  @!P0 NANOSLEEP.SYNCS 0x989680 ;  /* 0x009896800000895d */ /* 0x010fea0003900000 */
[----:B------:R-:W4:Y:S02]  /*8960*/  @!P0 SYNCS.PHASECHK.TRANS64 P0, [R2+URZ+0x28c00], R3 ;  /* 0x028c0003020085a7 */ /* 0x000f24000800007f */
[----:B----4-:R-:W-:Y:S05]  /*8970*/  @!P0 BRA `(.L_x_5838) ;  /* 0xfffffffc00f08947 */ /* 0x010fea000383ffff */
.L_x_5837:
[----:B------:R-:W-:Y:S05]  /*8980*/  BSYNC B0 ;  /* 0x0000000000007941 */ /* 0x000fea0003800000 */
.L_x_5836:
[----:B------:R-:W-:Y:S05]  /*8990*/  BRA `(.L_x_5839) ;  /* 0x0000002c00387947 */ /* 0x000fea0003800000 */
.L_x_5835:
[----:B------:R-:W-:Y:S01]  /*89a0*/  VIADD R4, R2, 0x20400 ;  /* 0x0002040002047836 */ /* 0x000fe20000000000 */
[----:B-----5:R-:W-:Y:S01]  /*89b0*/  SHF.R.S32.HI R0, RZ, 0x1f, R80 ;  /* 0x0000001fff007819 */ /* 0x020fe20000011450 */
[----:B------:R-:W-:Y:S01]  /*89c0*/  ULDC.64 UR4, c[0x0][0x3f8] ;  /* 0x0000fe0000047ab9 */ /* 0x000fe20000000a00 */
[----:B------:R-:W-:Y:S01]  /*89d0*/  ULDC.64 UR6, c[0x0][0x408] ;  /* 0x0001020000067ab9 */ /* 0x000fe20000000a00 */
[----:B------:R-:W-:Y:S01]  /*89e0*/  IMAD.WIDE.U32 R24, R80, UR4, RZ ;  /* 0x0000000450187c25 */ /* 0x000fe2000f8e00ff */
[----:B------:R-:W-:Y:S01]  /*89f0*/  LOP3.LUT P0, RZ, R4, 0x3ff, RZ, 0xc0, !PT ;  /* 0x000003ff04ff7812 */ /* 0x000fe2000780c0ff */
[----:B------:R-:W-:Y:S02]  /*8a00*/  BSSY B6, `(.L_x_5840) ;  /* 0x0000019000067945 */ /* 0x000fe40003800000 */
[C---:B------:R-:W-:Y:S02]  /*8a10*/  IMAD R3, R0.reuse, UR4, RZ ;  /* 0x0000000400037c24 */ /* 0x040fe4000f8e02ff */
[----:B------:R-:W-:-:S02]  /*8a20*/  IMAD R5, R0, UR6, RZ ;  /* 0x0000000600057c24 */ /* 0x000fc4000f8e02ff */
[C---:B------:R-:W-:Y:S02]  /*8a30*/  IMAD R3, R80.reuse, UR5, R3 ;  /* 0x0000000550037c24 */ /* 0x040fe4000f8e0203 */
[C---:B------:R-:W-:Y:S02]  /*8a40*/  IMAD R5, R80.reuse, UR7, R5 ;  /* 0x0000000750057c24 */ /* 0x040fe4000f8e0205 */
[----:B------:R-:W-:-:S04]  /*8a50*/  IMAD.WIDE.U32 R80, R80, UR6, RZ ;  /* 0x0000000650507c25 */ /* 0x000fc8000f8e00ff */
[----:B------:R-:W-:Y:S02]  /*8a60*/  IMAD.IADD R27, R3, 0x1, R25 ;  /* 0x00000001031b7824 */ /* 0x000fe400078e0219 */
[----:B------:R-:W-:Y:S01]  /*8a70*/  IMAD.IADD R29, R5, 0x1, R81 ;  /* 0x00000001051d7824 */ /* 0x000fe200078e0251 */
[----:B------:R-:W-:Y:S06]  /*8a80*/  @!P0 BRA `(.L_x_5841) ;  /* 0x0000000000408947 */ /* 0x000fec0003800000 */
[----:B------:R-:W-:Y:S01]  /*8a90*/  MOV R14, 0x0 ;  /* 0x00000000000e7802 */ /* 0x000fe20000000f00 */
[----:B------:R-:W-:Y:S01]  /*8aa0*/  ULDC.64 UR4, c[0x4][0xf0] ;  /* 0x01003c0000047ab9 */ /* 0x000fe20000000a00 */
[----:B------:R-:W-:Y:S01]  /*8ab0*/  ULDC.64 UR6, c[0x4][0x58] ;  /* 0x0100160000067ab9 */ /* 0x000fe20000000a00 */
[----:B------:R-:W-:Y:S02]  /*8ac0*/  IMAD.U32 R4, RZ, RZ, UR4 ;  /* 0x00000004ff047e24 */ /* 0x000fe4000f8e00ff */
[----:B------:R-:W-:Y:S01]  /*8ad0*/  IMAD.U32 R5, RZ, RZ, UR5 ;  /* 0x00000005ff057e24 */ /* 0x000fe2000f8e00ff */
[----:B------:R-:W1:Y:S01]  /*8ae0*/  LDC.64 R14, c[0x4][R14] ;  /* 0x010000000e0e7b82 */ /* 0x000e620000000a00 */
[----:B------:R-:W-:Y:S01]  /*8af0*/  ULDC.64 UR4, c[0x4][0xf8] ;  /* 0x01003e0000047ab9 */ /* 0x000fe20000000a00 */
[----:B---3--:R-:W-:Y:S02]  /*8b00*/  IMAD.U32 R10, RZ, RZ, UR6 ;  /* 0x00000006ff0a7e24 */ /* 0x008fe4000f8e00ff */
[----:B------:R-:W-:-:S02]  /*8b10*/  IMAD.U32 R6, RZ, RZ, UR4 ;  /* 0x00000004ff067e24 */ /* 0x000fc4000f8e00ff */
[----:B------:R-:W-:Y:S02]  /*8b20*/  IMAD.U32 R7, RZ, RZ, UR5 ;  /* 0x00000005ff077e24 */ /* 0x000fe4000f8e00ff */
[----:B0-----:R-:W-:Y:S02]  /*8b30*/  IMAD.U32 R11, RZ, RZ, UR7 ;  /* 0x00000007ff0b7e24 */ /* 0x001fe4000f8e00ff */
[----:B------:R-:W-:Y:S02]  /*8b40*/  IMAD.MOV.U32 R8, RZ, RZ, 0x70 ;  /* 0x00000070ff087424 */ /* 0x000fe400078e00ff */
[----:B------:R-:W-:Y:S02]  /*8b50*/  IMAD.MOV.U32 R12, RZ, RZ, 0x1 ;  /* 0x00000001ff0c7424 */ /* 0x000fe400078e00ff */
[----:B------:R-:W-:-:S07]  /*8b60*/  IMAD.MOV.U32 R13, RZ, RZ, RZ ;  /* 0x000000ffff0d7224 */ /* 0x000fce00078e00ff */
[----:B------:R-:W-:-:S07]  /*8b70*/  LEPC R20, `(.L_x_5841) ;  /* 0x000000001014794e */ /* 0x000fce0000000000 */
[----:B-1----:R-:W-:Y:S05]  /*8b80*/  CALL.ABS.NOINC R14 ;  /* 0x000000000e007343 */ /* 0x002fea0003c00000 */
.L_x_5841:
[----:B------:R-:W-:Y:S05]  /*8b90*/  BSYNC B6 ;  /* 0x0000000000067941 */ /* 0x000fea0003800000 */
.L_x_5840:
[----:B------:R-:W-:Y:S01]  /*8ba0*/  ULDC.U8 UR4, c[0x0][0x410] ;  /* 0x0001040000047ab9 */ /* 0x000fe20000000000 */
[----:B------:R-:W-:Y:S01]  /*8bb0*/  BSSY B0, `(.L_x_5842) ;  /* 0x00002a4000007945 */ /* 0x000fe20003800000 */
[----:B------:R-:W-:Y:S01]  /*8bc0*/  ISETP.NE.AND P0, PT, RZ, UR4, PT ;  /* 0x00000004ff007c0c */ /* 0x000fe2000bf05270 */
[----:B------:R-:W-:-:S12]  /*8bd0*/  IMAD.IADD R34, R193, 0x1, R196 ;  /* 0x00000001c1227824 */ /* 0x000fd800078e02c4 */
[----:B------:R-:W-:Y:S05]  /*8be0*/  @!P0 BRA `(.L_x_5843) ;  /* 0x0000001400748947 */ /* 0x000fea0003800000 */
[----:B------:R-:W1:Y:S01]  /*8bf0*/  LDC R6, c[0x0][0x448] ;  /* 0x00011200ff067b82 */ /* 0x000e620000000800 */
[----:B------:R-:W2:Y:S01]  /*8c00*/  S2R R0, SR_TID.X ;  /* 0x0000000000007919 */ /* 0x000ea20000002100 */
[----:B------:R-:W-:Y:S01]  /*8c10*/  ULDC.64 UR4, c[0x0][0x3f8] ;  /* 0x0000fe0000047ab9 */ /* 0x000fe20000000a00 */
[----:B------:R-:W-:Y:S01]  /*8c20*/  ULDC.64 UR6, c[0x0][0x408] ;  /* 0x0001020000067ab9 */ /* 0x000fe20000000a00 */
[----:B------:R-:W-:Y:S02]  /*8c30*/  IMAD.MOV.U32 R25, RZ, RZ, R27 ;  /* 0x000000ffff197224 */ /* 0x000fe400078e001b */
[----:B------:R-:W-:Y:S01]  /*8c40*/  IMAD.MOV.U32 R81, RZ, RZ, R29 ;  /* 0x000000ffff517224 */ /* 0x000fe200078e001d */
[----:B-1----:R-:W-:Y:S01]  /*8c50*/  ISETP.NE.AND P0, PT, R6, 0x1, PT ;  /* 0x000000010600780c */ /* 0x002fe20003f05270 */
[----:B--2---:R-:W-:-:S12]  /*8c60*/  VIADD R3, R0, 0xffffff80 ;  /* 0xffffff8000037836 */ /* 0x004fd80000000000 */
[----:B------:R-:W1:Y:S01]  /*8c70*/  @P0 LDC R0, c[0x0][0x44c] ;  /* 0x00011300ff000b82 */ /* 0x000e620000000800 */
[----:B------:R-:W-:-:S04]  /*8c80*/  SHF.R.S32.HI R4, RZ, 0x1f, R3 ;  /* 0x0000001fff047819 */ /* 0x000fc80000011403 */
[----:B------:R-:W-:-:S03]  /*8c90*/  LEA.HI R4, R4, R3, RZ, 0x2 ;  /* 0x0000000304047211 */ /* 0x000fc600078f10ff */
[----:B------:R-:W2:Y:S01]  /*8ca0*/  @P0 LDC R5, c[0x0][0x450] ;  /* 0x00011400ff050b82 */ /* 0x000ea20000000800 */
[----:B------:R-:W-:-:S05]  /*8cb0*/  LOP3.LUT R4, R4, 0xfffffffc, RZ, 0xc0, !PT ;  /* 0xfffffffc04047812 */ /* 0x000fca00078ec0ff */
[----:B------:R-:W-:-:S04]  /*8cc0*/  IMAD.IADD R3, R3, 0x1, -R4 ;  /* 0x0000000103037824 */ /* 0x000fc800078e0a04 */
[----:B------:R-:W-:-:S04]  /*8cd0*/  IMAD R3, R3, 0x20, R34 ;  /* 0x0000002003037824 */ /* 0x000fc800078e0222 */
[----:B-1----:R-:W-:-:S05]  /*8ce0*/  @P0 IMAD.HI.U32 R0, R3, R0, RZ ;  /* 0x0000000003000227 */ /* 0x002fca00078e00ff */
[----:B--2---:R-:W-:-:S04]  /*8cf0*/  @P0 SHF.R.U32.HI R3, RZ, R5, R0 ;  /* 0x00000005ff030219 */ /* 0x004fc80000011600 */
[----:B------:R-:W-:Y:S01]  /*8d00*/  SHF.R.S32.HI R0, RZ, 0x1f, R3 ;  /* 0x0000001fff007819 */ /* 0x000fe20000011403 */
[----:B------:R-:W-:-:S04]  /*8d10*/  IMAD.WIDE.U32 R24, R3, UR4, R24 ;  /* 0x0000000403187c25 */ /* 0x000fc8000f8e0018 */
[C---:B------:R-:W-:Y:S02]  /*8d20*/  IMAD R4, R0.reuse, UR4, RZ ;  /* 0x0000000400047c24 */ /* 0x040fe4000f8e02ff */
[----:B------:R-:W-:Y:S02]  /*8d30*/  IMAD R0, R0, UR6, RZ ;  /* 0x0000000600007c24 */ /* 0x000fe4000f8e02ff */
[C---:B------:R-:W-:Y:S01]  /*8d40*/  IMAD R31, R3.reuse, UR5, R4 ;  /* 0x00000005031f7c24 */ /* 0x040fe2000f8e0204 */
[----:B------:R-:W-:Y:S01]  /*8d50*/  ULDC.64 UR4, c[0x0][0x3e8] ;  /* 0x0000fa0000047ab9 */ /* 0x000fe20000000a00 */
[C---:B------:R-:W-:Y:S01]  /*8d60*/  IMAD.WIDE.U32 R80, R3.reuse, UR6, R80 ;  /* 0x0000000603507c25 */ /* 0x040fe2000f8e0050 */
[----:B---3--:R-:W-:Y:S01]  /*8d70*/  LEA R10, P0, R24, UR4, 0x1 ;  /* 0x00000004180a7c11 */ /* 0x008fe2000f8008ff */
        /* <DEDUP_REMOVED lines=11> */
[----:B------:R1:W4:Y:S04]  /*8e30*/  SHFL.IDX PT, R7, R80, RZ, 0x1c1f ;  /* 0x001c1fff50077589 */ /* 0x00032800000e0000 */
[----:B------:R1:W0:Y:S02]  /*8e40*/  SHFL.IDX PT, R8, R30, RZ, 0x1c1f ;  /* 0x001c1fff1e087589 */ /* 0x00022400000e0000 */
.L_x_6142:
[----:B------:R-:W-:Y:S01]  /*8e50*/  IMAD R33, R23, R6, RZ ;  /* 0x0000000617217224 */ /* 0x000fe200078e02ff */
[----:B------:R-:W-:Y:S01]  /*8e60*/  BSSY B1, `(.L_x_5845) ;  /* 0x000001e000017945 */ /* 0x000fe20003800000 */
[----:B------:R-:W-:Y:S02]  /*8e70*/  CS2R R24, SRZ ;  /* 0x0000000000187805 */ /* 0x000fe4000001ff00 */
[----:B------:R-:W-:Y:S02]  /*8e80*/  CS2R R26, SRZ ;  /* 0x00000000001a7805 */ /* 0x000fe4000001ff00 */
[----:B------:R-:W-:Y:S02]  /*8e90*/  CS2R R20, SRZ ;  /* 0x0000000000147805 */ /* 0x000fe4000001ff00 */
[----:B------:R-:W-:Y:S02]  /*8ea0*/  ISETP.GE.AND P0, PT, R34, R33, PT ;  /* 0x000000212200720c */ /* 0x000fe40003f06270 */
[----:B------:R-:W-:-:S11]  /*8eb0*/  CS2R R28, SRZ ;  /* 0x00000000001c7805 */ /* 0x000fd6000001ff00 */
[----:B------:R-:W-:Y:S05]  /*8ec0*/  @P0 BRA `(.L_x_5846) ;  /* 0x00000000005c0947 */ /* 0x000fea0003800000 */
[----:B------:R-:W-:Y:S01]  /*8ed0*/  ULDC UR4, c[0x0][0x3f4] ;  /* 0x0000fd0000047ab9 */ /* 0x000fe20000000800 */
[----:B---3--:R-:W-:Y:S01]  /*8ee0*/  IMAD.MOV.U32 R4, RZ, RZ, R3 ;  /* 0x000000ffff047224 */ /* 0x008fe200078e0003 */
[----:B------:R-:W-:Y:S01]  /*8ef0*/  ISETP.GE.AND P2, PT, R190, UR4, PT ;  /* 0x00000004be007c0c */ /* 0x000fe2000bf46270 */
[----:B--2---:R-:W-:Y:S01]  /*8f00*/  IMAD.MOV.U32 R5, RZ, RZ, R0 ;  /* 0x000000ffff057224 */ /* 0x004fe200078e0000 */
[----:B------:R-:W-:Y:S02]  /*8f10*/  ISETP.GE.AND P3, PT, R207, UR4, PT ;  /* 0x00000004cf007c0c */ /* 0x000fe4000bf66270 */
[----:B------:R-:W-:Y:S02]  /*8f20*/  CS2R R26, SRZ ;  /* 0x00000000001a7805 */ /* 0x000fe4000001ff00 */
[----:B------:R-:W-:Y:S01]  /*8f30*/  SHF.R.S32.HI R12, RZ, 0x1f, R207 ;  /* 0x0000001fff0c7819 */ /* 0x000fe200000114cf */
[----:B----4-:R-:W-:-:S06]  /*8f40*/  IMAD.MOV.U32 R9, RZ, RZ, R7 ;  /* 0x000000ffff097224 */ /* 0x010fcc00078e0007 */
[----:B------:R-:W-:Y:S02]  /*8f50*/  @!P2 IMAD.WIDE R4, R190, 0x2, R4 ;  /* 0x00000002be04a825 */ /* 0x000fe400078e0204 */
[C---:B0-----:R-:W-:Y:S02]  /*8f60*/  @!P3 SHF.L.U64.HI R11, R207.reuse, 0x1, R12 ;  /* 0x00000001cf0bb819 */ /* 0x041fe4000001020c */
[----:B------:R-:W-:Y:S01]  /*8f70*/  @!P3 IMAD.SHL.U32 R6, R207, 0x2, RZ ;  /* 0x00000002cf06b824 */ /* 0x000fe200078e00ff */
[----:B------:R0:W5:Y:S01]  /*8f80*/  @!P2 LD.E.64 R26, desc[UR42][R4.64] ;  /* 0x0000002a041aa980 */ /* 0x000162000c101b00 */
[----:B------:R-:W-:Y:S02]  /*8f90*/  CS2R R28, SRZ ;  /* 0x00000000001c7805 */ /* 0x000fe4000001ff00 */
[----:B------:R-:W-:Y:S02]  /*8fa0*/  CS2R R24, SRZ ;  /* 0x0000000000187805 */ /* 0x000fe4000001ff00 */
[----:B------:R-:W-:-:S02]  /*8fb0*/  CS2R R20, SRZ ;  /* 0x0000000000147805 */ /* 0x000fc4000001ff00 */
[-C--:B0-----:R-:W-:Y:S02]  /*8fc0*/  @!P3 IADD3 R4, P0, R3, R6.reuse, RZ ;  /* 0x000000060304b210 */ /* 0x081fe40007f1e0ff */
[----:B------:R-:W-:Y:S01]  /*8fd0*/  @!P3 IADD3 R6, P1, R8, R6, RZ ;  /* 0x000000060806b210 */ /* 0x000fe20007f3e0ff */
[----:B------:R-:W-:-:S04]  /*8fe0*/  @!P2 IMAD.WIDE R8, R190, 0x2, R8 ;  /* 0x00000002be08a825 */ /* 0x000fc800078e0208 */
[--C-:B------:R-:W-:Y:S01]  /*8ff0*/  @!P3 IMAD.X R5, R0, 0x1, R11.reuse, P0 ;  /* 0x000000010005b824 */ /* 0x100fe200000e060b */
[----:B------:R0:W5:Y:S01]  /*9000*/  @!P2 LD.E.64 R28, desc[UR42][R8.64] ;  /* 0x0000002a081ca980 */ /* 0x000162000c101b00 */
[----:B------:R-:W-:-:S03]  /*9010*/  @!P3 IMAD.X R7, R7, 0x1, R11, P1 ;  /* 0x000000010707b824 */ /* 0x000fc600008e060b */
[----:B------:R0:W5:Y:S04]  /*9020*/  @!P3 LD.E.64 R24, desc[UR42][R4.64] ;  /* 0x0000002a0418b980 */ /* 0x000168000c101b00 */
[----:B------:R0:W5:Y:S02]  /*9030*/  @!P3 LD.E.64 R20, desc[UR42][R6.64] ;  /* 0x0000002a0614b980 */ /* 0x000164000c101b00 */
.L_x_5846:
[----:B------:R-:W-:Y:S05]  /*9040*/  BSYNC B1 ;  /* 0x0000000000017941 */ /* 0x000fea0003800000 */
.L_x_5845:
[----:B--2--5:R-:W-:Y:S01]  /*9050*/  IMAD.MOV.U32 R0, RZ, RZ, R24 ;  /* 0x000000ffff007224 */ /* 0x024fe200078e0018 */
[----:B------:R-:W-:Y:S01]  /*9060*/  UMOV UR4, 0xffffffff ;  /* 0xffffffff00047882 */ /* 0x000fe20000000000 */
[----:B---3--:R-:W-:Y:S01]  /*9070*/  IMAD.MOV.U32 R3, RZ, RZ, R25 ;  /* 0x000000ffff037224 */ /* 0x008fe200078e0019 */
[----:B0-----:R-:W-:Y:S01]  /*9080*/  CS2R R8, SRZ ;  /* 0x0000000000087805 */ /* 0x001fe2000001ff00 */
[----:B------:R-:W-:Y:S02]  /*9090*/  IMAD.MOV.U32 R4, RZ, RZ, R26 ;  /* 0x000000ffff047224 */ /* 0x000fe400078e001a */
        /* <DEDUP_REMOVED lines=11> */
[----:B------:R-:W-:Y:S06]  /*9150*/  BRA.DIV UR4, `(.L_x_5847) ;  /* 0x0000019a04847947 */ /* 0x000fec000b800000 */
[----:B------:R0:W2:Y:S04]  /*9160*/  SHFL.IDX PT, R0, R31, 0x1, 0x1c1f ;  /* 0x003c1f001f007f89 */ /* 0x0000a800000e0000 */
[----:B------:R0:W3:Y:S04]  /*9170*/  SHFL.IDX PT, R3, R10, 0x1, 0x1c1f ;  /* 0x003c1f000a037f89 */ /* 0x0000e800000e0000 */
[----:B----4-:R0:W4:Y:S04]  /*9180*/  SHFL.IDX PT, R7, R80, 0x1, 0x1c1f ;  /* 0x003c1f0050077f89 */ /* 0x01012800000e0000 */
[----:B-1----:R-:W1:Y:S02]  /*9190*/  SHFL.IDX PT, R30, R30, 0x1, 0x1c1f ;  /* 0x003c1f001e1e7f89 */ /* 0x002e6400000e0000 */
.L_x_6148:
[----:B------:R-:W5:Y:S01]  /*91a0*/  LDL R5, [R1+0x5c] ;  /* 0x00005c0001057983 */ /* 0x000f620000100800 */
[----:B------:R-:W-:Y:S01]  /*91b0*/  VIADD R34, R34, 0x20 ;  /* 0x0000002022227836 */ /* 0x000fe20000000000 */
[----:B------:R-:W-:Y:S01]  /*91c0*/  BSSY B1, `(.L_x_5848) ;  /* 0x0000023000017945 */ /* 0x000fe20003800000 */
[----:B------:R-:W-:Y:S01]  /*91d0*/  IMAD.SHL.U32 R32, R198, 0x40, RZ ;  /* 0x00000040c6207824 */ /* 0x000fe200078e00ff */
[----:B------:R-:W-:Y:S02]  /*91e0*/  CS2R R12, SRZ ;  /* 0x00000000000c7805 */ /* 0x000fe4000001ff00 */
[----:B0-----:R-:W-:Y:S02]  /*91f0*/  CS2R R10, SRZ ;  /* 0x00000000000a7805 */ /* 0x001fe4000001ff00 */
[----:B------:R-:W-:Y:S02]  /*9200*/  ISETP.GE.AND P0, PT, R34, R33, PT ;  /* 0x000000212200720c */ /* 0x000fe40003f06270 */
[----:B------:R-:W-:-:S02]  /*9210*/  CS2R R14, SRZ ;  /* 0x00000000000e7805 */ /* 0x000fc4000001ff00 */
[----:B-----5:R-:W-:-:S04]  /*9220*/  LEA.HI R4, R5, R5, RZ, 0x1 ;  /* 0x0000000505047211 */ /* 0x020fc800078f08ff */
[----:B------:R-:W-:-:S05]  /*9230*/  LOP3.LUT R4, R4, 0xfffffffe, RZ, 0xc0, !PT ;  /* 0xfffffffe04047812 */ /* 0x000fca00078ec0ff */
[----:B------:R-:W-:-:S05]  /*9240*/  IMAD.IADD R4, R5, 0x1, -R4 ;  /* 0x0000000105047824 */ /* 0x000fca00078e0a04 */
[----:B------:R-:W-:Y:S01]  /*9250*/  SHF.L.U32 R35, R4, 0x1f, RZ ;  /* 0x0000001f04237819 */ /* 0x000fe200000006ff */
[----:B------:R-:W-:Y:S06]  /*9260*/  @P0 BRA `(.L_x_5849) ;  /* 0x0000000000600947 */ /* 0x000fec0003800000 */
[----:B------:R-:W-:Y:S01]  /*9270*/  ULDC UR4, c[0x0][0x3f4] ;  /* 0x0000fd0000047ab9 */ /* 0x000fe20000000800 */
[----:B---3--:R-:W-:Y:S01]  /*9280*/  IMAD.MOV.U32 R4, RZ, RZ, R3 ;  /* 0x000000ffff047224 */ /* 0x008fe200078e0003 */
[----:B------:R-:W-:Y:S01]  /*9290*/  ISETP.GE.AND P2, PT, R190, UR4, PT ;  /* 0x00000004be007c0c */ /* 0x000fe2000bf46270 */
[----:B--2---:R-:W-:Y:S01]  /*92a0*/  IMAD.MOV.U32 R5, RZ, RZ, R0 ;  /* 0x000000ffff057224 */ /* 0x004fe200078e0000 */
[----:B------:R-:W-:Y:S02]  /*92b0*/  ISETP.GE.AND P3, PT, R207, UR4, PT ;  /* 0x00000004cf007c0c */ /* 0x000fe4000bf66270 */
[----:B------:R-:W-:Y:S02]  /*92c0*/  CS2R R12, SRZ ;  /* 0x00000000000c7805 */ /* 0x000fe4000001ff00 */
[----:B------:R-:W-:Y:S01]  /*92d0*/  SHF.R.S32.HI R10, RZ, 0x1f, R207 ;  /* 0x0000001fff0a7819 */ /* 0x000fe200000114cf */
[----:B-1----:R-:W-:-:S06]  /*92e0*/  IMAD.MOV.U32 R8, RZ, RZ, R30 ;  /* 0x000000ffff087224 */ /* 0x002fcc00078e001e */
[----:B------:R-:W-:Y:S02]  /*92f0*/  @!P2 IMAD.WIDE R4, R190, 0x2, R4 ;  /* 0x00000002be04a825 */ /* 0x000fe400078e0204 */
[C---:B------:R-:W-:Y:S02]  /*9300*/  @!P3 SHF.L.U64.HI R10, R207.reuse, 0x1, R10 ;  /* 0x00000001cf0ab819 */ /* 0x040fe4000001020a */
[----:B------:R-:W-:Y:S01]  /*9310*/  @!P3 IMAD.SHL.U32 R6, R207, 0x2, RZ ;  /* 0x00000002cf06b824 */ /* 0x000fe200078e00ff */
[----:B------:R0:W5:Y:S01]  /*9320*/  @!P2 LD.E.64 R12, desc[UR42][R4.64] ;  /* 0x0000002a040ca980 */ /* 0x000162000c101b00 */
[----:B----4-:R-:W-:Y:S01]  /*9330*/  IMAD.MOV.U32 R9, RZ, RZ, R7 ;  /* 0x000000ffff097224 */ /* 0x010fe200078e0007 */
[----:B------:R-:W-:Y:S02]  /*9340*/  CS2R R14, SRZ ;  /* 0x00000000000e7805 */ /* 0x000fe4000001ff00 */
[-C--:B0-----:R-:W-:Y:S02]  /*9350*/  @!P3 IADD3 R4, P0, R3, R6.reuse, RZ ;  /* 0x000000060304b210 */ /* 0x081fe40007f1e0ff */
[----:B------:R-:W-:Y:S01]  /*9360*/  @!P3 IADD3 R6, P1, R30, R6, RZ ;  /* 0x000000061e06b210 */ /* 0x000fe20007f3e0ff */
[----:B------:R-:W-:Y:S01]  /*9370*/  @!P2 IMAD.WIDE R30, R190, 0x2, R8 ;  /* 0x00000002be1ea825 */ /* 0x000fe200078e0208 */
[----:B------:R-:W-:-:S03]  /*9380*/  CS2R R8, SRZ ;  /* 0x0000000000087805 */ /* 0x000fc6000001ff00 */
[--C-:B------:R-:W-:Y:S01]  /*9390*/  @!P3 IMAD.X R5, R0, 0x1, R10.reuse, P0 ;  /* 0x000000010005b824 */ /* 0x100fe200000e060a */
[----:B------:R0:W5:Y:S01]  /*93a0*/  @!P2 LD.E.64 R14, desc[UR42][R30.64] ;  /* 0x0000002a1e0ea980 */ /* 0x000162000c101b00 */
[----:B------:R-:W-:Y:S01]  /*93b0*/  @!P3 IMAD.X R7, R7, 0x1, R10, P1 ;  /* 0x000000010707b824 */ /* 0x000fe200008e060a */
[----:B------:R-:W-:Y:S02]  /*93c0*/  CS2R R10, SRZ ;  /* 0x00000000000a7805 */ /* 0x000fe4000001ff00 */
[----:B------:R0:W5:Y:S04]  /*93d0*/  @!P3 LD.E.64 R8, desc[UR42][R4.64] ;  /* 0x0000002a0408b980 */ /* 0x000168000c101b00 */
[----:B------:R0:W5:Y:S02]  /*93e0*/  @!P3 LD.E.64 R10, desc[UR42][R6.64] ;  /* 0x0000002a060ab980 */ /* 0x000164000c101b00 */
.L_x_5849:
[----:B------:R-:W-:Y:S05]  /*93f0*/  BSYNC B1 ;  /* 0x0000000000017941 */ /* 0x000fea0003800000 */
.L_x_5848:
[----:B------:R-:W4:Y:S01]  /*9400*/  SYNCS.PHASECHK.TRANS64.TRYWAIT P0, [R2+URZ+0x28c00], R35 ;  /* 0x028c0023020075a7 */ /* 0x000f22000800017f */
[----:B---3--:R-:W-:Y:S01]  /*9410*/  LOP3.LUT R3, R32, 0x1c0, RZ, 0xc0, !PT ;  /* 0x000001c020037812 */ /* 0x008fe200078ec0ff */
[----:B0----5:R-:W-:Y:S01]  /*9420*/  IMAD.MOV.U32 R4, RZ, RZ, R8 ;  /* 0x000000ffff047224 */ /* 0x021fe200078e0008 */
[----:B-1----:R-:W-:Y:S01]  /*9430*/  VIADDMNMX R30, R33, -R196, 0x40, PT ;  /* 0x00000040211e7446 */ /* 0x002fe200038009c4 */
[----:B------:R-:W-:Y:S01]  /*9440*/  IMAD.MOV.U32 R5, RZ, RZ, R13 ;  /* 0x000000ffff057224 */ /* 0x000fe200078e000d */
[----:B--2---:R-:W-:Y:S01]  /*9450*/  LOP3.LUT R0, R3, 0x18, R18, 0xf8, !PT ;  /* 0x0000001803007812 */ /* 0x004fe200078ef812 */
[----:B------:R-:W-:Y:S01]  /*9460*/  IMAD.MOV.U32 R6, RZ, RZ, R10 ;  /* 0x000000ffff067224 */ /* 0x000fe200078e000a */
[----:B------:R-:W-:Y:S01]  /*9470*/  SHF.R.U32.HI R3, RZ, 0x3, R3 ;  /* 0x00000003ff037819 */ /* 0x000fe20000011603 */
[----:B------:R-:W-:Y:S01]  /*9480*/  BSSY B1, `(.L_x_5850) ;  /* 0x0000014000017945 */ /* 0x000fe20003800000 */
[----:B------:R-:W-:Y:S01]  /*9490*/  PRMT R45, R4, 0x7610, R45 ;  /* 0x00007610042d7816 */ /* 0x000fe2000000002d */
[----:B------:R-:W-:Y:S01]  /*94a0*/  IMAD.MOV.U32 R4, RZ, RZ, R12 ;  /* 0x000000ffff047224 */ /* 0x000fe200078e000c */
[----:B------:R-:W-:Y:S01]  /*94b0*/  LOP3.LUT R3, R0, R3, RZ, 0x3c, !PT ;  /* 0x0000000300037212 */ /* 0x000fe200078e3cff */
[----:B------:R-:W-:Y:S01]  /*94c0*/  IMAD.MOV.U32 R0, RZ, RZ, R9 ;  /* 0x000000ffff007224 */ /* 0x000fe200078e0009 */
[----:B------:R-:W-:Y:S01]  /*94d0*/  PRMT R46, R5, 0x5410, R6 ;  /* 0x00005410052e7816 */ /* 0x000fe20000000006 */
[----:B------:R-:W-:Y:S01]  /*94e0*/  IMAD.MOV.U32 R5, RZ, RZ, R15 ;  /* 0x000000ffff057224 */ /* 0x000fe200078e000f */
[----:B------:R-:W-:Y:S01]  /*94f0*/  PRMT R45, R45, 0x5410, R4 ;  /* 0x000054102d2d7816 */ /* 0x000fe20000000004 */
[----:B------:R-:W-:Y:S01]  /*9500*/  IMAD R3, R214, 0x200, R3 ;  /* 0x00000200d6037824 */ /* 0x000fe200078e0203 */
[----:B------:R-:W-:Y:S01]  /*9510*/  PRMT R31, R0, 0x7610, R31 ;  /* 0x00007610001f7816 */ /* 0x000fe2000000001f */
[----:B------:R-:W-:Y:S01]  /*9520*/  IMAD.MOV.U32 R0, RZ, RZ, R11 ;  /* 0x000000ffff007224 */ /* 0x000fe200078e000b */
[----:B------:R-:W-:Y:S01]  /*9530*/  LOP3.LUT P2, RZ, R198, 0x4, RZ, 0xc0, !PT ;  /* 0x00000004c6ff7812 */ /* 0x000fe2000784c0ff */
[----:B------:R-:W-:Y:S01]  /*9540*/  IMAD.MOV.U32 R4, RZ, RZ, R14 ;  /* 0x000000ffff047224 */ /* 0x000fe200078e000e */
[----:B------:R-:W-:Y:S01]  /*9550*/  ISETP.GE.AND P1, PT, R193, R30, PT ;  /* 0x0000001ec100720c */ /* 0x000fe20003f26270 */
[----:B------:R-:W-:Y:S01]  /*9560*/  IMAD R3, R3, 0x2, R2 ;  /* 0x0000000203037824 */ /* 0x000fe200078e0202 */
[----:B------:R-:W-:-:S02]  /*9570*/  PRMT R31, R31, 0x5410, R0 ;  /* 0x000054101f1f7816 */ /* 0x000fc40000000000 */
[----:B------:R-:W-:Y:S01]  /*9580*/  PRMT R47, R4, 0x7610, R47 ;  /* 0x00007610042f7816 */ /* 0x000fe2000000002f */
[C---:B------:R-:W-:Y:S02]  /*9590*/  VIADD R4, R3.reuse, 0x20400 ;  /* 0x0002040003047836 */ /* 0x040fe40000000000 */
[----:B------:R-:W-:Y:S01]  /*95a0*/  VIADD R0, R3, 0x20440 ;  /* 0x0002044003007836 */ /* 0x000fe20000000000 */
[----:B----4-:R-:W-:Y:S06]  /*95b0*/  @!P0 BRA `(.L_x_5851) ;  /* 0x0000019400e08947 */ /* 0x010fec0003800000 */
.L_x_6149:
[----:B------:R-:W-:Y:S05]  /*95c0*/  BSYNC B1 ;  /* 0x0000000000017941 */ /* 0x000fea0003800000 */
.L_x_5850:
[----:B------:R-:W-:Y:S01]  /*95d0*/  BSSY B1, `(.L_x_5852) ;  /* 0x000005f000017945 */ /* 0x000fe20003800000 */
[----:B------:R-:W-:Y:S01]  /*95e0*/  PRMT R47, R47, 0x5410, R5 ;  /* 0x000054102f2f7816 */ /* 0x000fe20000000005 */
[----:B------:R-:W-:Y:S02]  /*95f0*/  @P2 VIADD R0, R4, 0xffffffc0 ;  /* 0xffffffc004002836 */ /* 0x000fe40000000000 */
[----:B------:R-:W-:Y:S05]  /*9600*/  @P1 BRA `(.L_x_5853) ;  /* 0x00000004006c1947 */ /* 0x000fea0003800000 */
[----:B------:R-:W1:Y:S01]  /*9610*/  LDC R4, c[0x0][0x3f4] ;  /* 0x0000fd00ff047b82 */ /* 0x000e620000000800 */
[----:B------:R-:W-:Y:S01]  /*9620*/  BSSY B2, `(.L_x_5854) ;  /* 0x000002e000027945 */ /* 0x000fe20003800000 */
[-C--:B-1----:R-:W-:Y:S02]  /*9630*/  ISETP.GE.AND P0, PT, R190, R4.reuse, PT ;  /* 0x00000004be00720c */ /* 0x082fe40003f06270 */
[----:B------:R-:W-:-:S11]  /*9640*/  ISETP.GE.AND P1, PT, R207, R4, PT ;  /* 0x00000004cf00720c */ /* 0x000fd60003f26270 */
[----:B------:R-:W-:Y:S05]  /*9650*/  @P0 BRA `(.L_x_5855) ;  /* 0x0000000000a80947 */ /* 0x000fea0003800000 */
[----:B------:R-:W1:Y:S01]  /*9660*/  LDS.128 R4, [R3+0x20400] ;  /* 0x0204000003047984 */ /* 0x000e620000000c00 */
[----:B------:R-:W-:Y:S01]  /*9670*/  SHF.R.U32.HI R33, RZ, 0x10, R27 ;  /* 0x00000010ff217819 */ /* 0x000fe2000001161b */
[--C-:B------:R-:W-:Y:S01]  /*9680*/  HADD2.F32 R34, -RZ, R36.reuse.H1_H1 ;  /* 0x30000024ff227230 */ /* 0x100fe20000004100 */
[--C-:B0-----:R-:W-:Y:S01]  /*9690*/  SHF.R.U32.HI R35, RZ, 0x10, R29.reuse ;  /* 0x00000010ff237819 */ /* 0x101fe2000001161d */
[----:B------:R-:W-:Y:S01]  /*96a0*/  HADD2.F32 R32, -RZ, R36.H0_H0 ;  /* 0x20000024ff207230 */ /* 0x000fe20000004100 */
[----:B------:R-:W-:Y:S01]  /*96b0*/  SHF.R.U64 R39, R28, 0x10, R29 ;  /* 0x000000101c277819 */ /* 0x000fe2000000121d */
[----:B------:R-:W-:Y:S01]  /*96c0*/  HADD2.F32 R33, -RZ, R33.H0_H0 ;  /* 0x20000021ff217230 */ /* 0x000fe20000004100 */
[----:B------:R-:W-:Y:S01]  /*96d0*/  SHF.R.U64 R41, R26, 0x10, R27 ;  /* 0x000000101a297819 */ /* 0x000fe2000000121b */
[----:B------:R-:W-:Y:S02]  /*96e0*/  HADD2.F32 R35, -RZ, R35.H0_H0 ;  /* 0x20000023ff237230 */ /* 0x000fe40000004100 */
[----:B-1----:R-:W-:-:S02]  /*96f0*/  HADD2.F32 R28, -RZ, R7.H0_H0 ;  /* 0x20000007ff1c7230 */ /* 0x002fc40000004100 */
[----:B------:R-:W-:Y:S02]  /*9700*/  HADD2.F32 R29, -RZ, R7.H1_H1 ;  /* 0x30000007ff1d7230 */ /* 0x000fe40000004100 */
[--C-:B------:R-:W-:Y:S02]  /*9710*/  HADD2.F32 R7, -RZ, R4.reuse.H0_H0 ;  /* 0x20000004ff077230 */ /* 0x100fe40000004100 */
[----:B------:R-:W-:Y:S02]  /*9720*/  HADD2.F32 R4, -RZ, R4.H1_H1 ;  /* 0x30000004ff047230 */ /* 0x000fe40000004100 */
[C---:B------:R-:W-:Y:S01]  /*9730*/  FMUL.FTZ R38, R29.reuse, R33 ;  /* 0x000000211d267220 */ /* 0x040fe20000410000 */
[-C--:B------:R-:W-:Y:S01]  /*9740*/  FMUL.FTZ R37, R29, R35.reuse ;  /* 0x000000231d257220 */ /* 0x080fe20000410000 */
[--C-:B------:R-:W-:Y:S02]  /*9750*/  HADD2.F32 R26, -RZ, R6.reuse.H0_H0 ;  /* 0x20000006ff1a7230 */ /* 0x100fe40000004100 */
[----:B------:R-:W-:Y:S01]  /*9760*/  FMUL.FTZ R36, R4, R34 ;  /* 0x0000002204247220 */ /* 0x000fe20000410000 */
[----:B------:R-:W-:Y:S01]  /*9770*/  FFMA.FTZ R40, R28, R35, R38 ;  /* 0x000000231c287223 */ /* 0x000fe20000010026 */
[----:B------:R-:W-:-:S02]  /*9780*/  HADD2.F32 R27, -RZ, R6.H1_H1 ;  /* 0x30000006ff1b7230 */ /* 0x000fc40000004100 */
[-C--:B------:R-:W-:Y:S01]  /*9790*/  FMUL.FTZ R38, R4, R32.reuse ;  /* 0x0000002004267220 */ /* 0x080fe20000410000 */
[C---:B------:R-:W-:Y:S01]  /*97a0*/  FFMA.FTZ R36, R7.reuse, R32, -R36 ;  /* 0x0000002007247223 */ /* 0x040fe20000010824 */
[--C-:B------:R-:W-:Y:S02]  /*97b0*/  HADD2.F32 R6, -RZ, R5.reuse.H0_H0 ;  /* 0x20000005ff067230 */ /* 0x100fe40000004100 */
[----:B------:R-:W-:Y:S01]  /*97c0*/  FFMA.FTZ R37, R28, R33, -R37 ;  /* 0x000000211c257223 */ /* 0x000fe20000010825 */
[----:B------:R-:W-:Y:S02]  /*97d0*/  HADD2.F32 R32, -RZ, R44.H1_H1 ;  /* 0x3000002cff207230 */ /* 0x000fe40000004100 */
[----:B------:R-:W-:Y:S01]  /*97e0*/  FFMA.FTZ R33, R7, R34, R38 ;  /* 0x0000002207217223 */ /* 0x000fe20000010026 */
[----:B------:R-:W-:Y:S02]  /*97f0*/  HADD2.F32 R5, -RZ, R5.H1_H1 ;  /* 0x30000005ff057230 */ /* 0x000fe40000004100 */
[----:B------:R-:W-:-:S02]  /*9800*/  HADD2.F32 R28, -RZ, R43.H0_H0 ;  /* 0x2000002bff1c7230 */ /* 0x000fc40000004100 */
[C---:B------:R-:W-:Y:S01]  /*9810*/  FMUL.FTZ R35, R27.reuse, R32 ;  /* 0x000000201b237220 */ /* 0x040fe20000410000 */
[----:B------:R-:W-:Y:S02]  /*9820*/  HADD2.F32 R29, -RZ, R39.H0_H0 ;  /* 0x20000027ff1d7230 */ /* 0x000fe40000004100 */
[----:B------:R-:W-:Y:S02]  /*9830*/  HADD2.F32 R4, -RZ, R41.H0_H0 ;  /* 0x20000029ff047230 */ /* 0x000fe40000004100 */
[-C--:B------:R-:W-:Y:S01]  /*9840*/  FMUL.FTZ R27, R27, R28.reuse ;  /* 0x0000001c1b1b7220 */ /* 0x080fe20000410000 */
[C---:B------:R-:W-:Y:S01]  /*9850*/  FFMA.FTZ R35, R26.reuse, R28, -R35 ;  /* 0x0000001c1a237223 */ /* 0x040fe20000010823 */
[C---:B------:R-:W-:Y:S01]  /*9860*/  FMUL.FTZ R7, R5.reuse, R29 ;  /* 0x0000001d05077220 */ /* 0x040fe20000410000 */
[----:B------:R-:W-:Y:S01]  /*9870*/  FMUL.FTZ R34, R5, R4 ;  /* 0x0000000405227220 */ /* 0x000fe20000410000 */
[----:B------:R-:W-:Y:S02]  /*9880*/  FFMA.FTZ R26, R26, R32, R27 ;  /* 0x000000201a1a7223 */ /* 0x000fe4000001001b */
[----:B------:R-:W-:Y:S01]  /*9890*/  FFMA.FTZ R5, R6, R4, -R7 ;  /* 0x0000000406057223 */ /* 0x000fe20000010807 */
[----:B------:R-:W-:Y:S01]  /*98a0*/  F2FP.F16.F32.PACK_AB R7, R40, R37 ;  /* 0x000000252807723e */ /* 0x000fe200000000ff */
[----:B------:R-:W-:Y:S01]  /*98b0*/  FFMA.FTZ R34, R6, R29, R34 ;  /* 0x0000001d06227223 */ /* 0x000fe20000010022 */
[----:B------:R-:W-:-:S02]  /*98c0*/  F2FP.F16.F32.PACK_AB R4, R33, R36 ;  /* 0x000000242104723e */ /* 0x000fc400000000ff */
[----:B------:R-:W-:Y:S02]  /*98d0*/  F2FP.F16.F32.PACK_AB R6, R26, R35 ;  /* 0x000000231a06723e */ /* 0x000fe400000000ff */
[----:B------:R-:W-:-:S05]  /*98e0*/  F2FP.F16.F32.PACK_AB R5, R34, R5 ;  /* 0x000000052205723e */ /* 0x000fca00000000ff */
[----:B------:R1:W-:Y:S02]  /*98f0*/  STS.128 [R3+0x20400], R4 ;  /* 0x0204000403007388 */ /* 0x0003e40000000c00 */
.L_x_5855:
[----:B------:R-:W-:Y:S05]  /*9900*/  BSYNC B2 ;  /* 0x0000000000027941 */ /* 0x000fea0003800000 */
.L_x_5854:
[----:B------:R-:W-:Y:S05]  /*9910*/  @P1 BRA `(.L_x_5853) ;  /* 0x0000000000a81947 */ /* 0x000fea0003800000 */
[----:B-1----:R-:W1:Y:S01]  /*9920*/  LDS.128 R4, [R0] ;  /* 0x0000000000047984 */ /* 0x002e620000000c00 */
[----:B------:R-:W-:Y:S01]  /*9930*/  SHF.R.U32.HI R27, RZ, 0x10, R25 ;  /* 0x00000010ff1b7819 */ /* 0x000fe20000011619 */
[----:B------:R-:W-:Y:S01]  /*9940*/  HADD2.F32 R28, -RZ, R43.H1_H1 ;  /* 0x3000002bff1c7230 */ /* 0x000fe20000004100 */
[----:B------:R-:W-:Y:S01]  /*9950*/  SHF.R.U32.HI R29, RZ, 0x10, R21 ;  /* 0x00000010ff1d7819 */ /* 0x000fe20000011615 */
[----:B------:R-:W-:Y:S01]  /*9960*/  HADD2.F32 R26, -RZ, R42.H0_H0 ;  /* 0x2000002aff1a7230 */ /* 0x000fe20000004100 */
[----:B------:R-:W-:Y:S01]  /*9970*/  SHF.R.U64 R37, R24, 0x10, R25 ;  /* 0x0000001018257819 */ /* 0x000fe20000001219 */
[----:B------:R-:W-:Y:S01]  /*9980*/  HADD2.F32 R27, -RZ, R27.H0_H0 ;  /* 0x2000001bff1b7230 */ /* 0x000fe20000004100 */
[----:B0-----:R-:W-:Y:S01]  /*9990*/  SHF.R.U64 R35, R20, 0x10, R21 ;  /* 0x0000001014237819 */ /* 0x001fe20000001215 */
        /* <DEDUP_REMOVED lines=15> */
[----:B------:R-:W-:Y:S02]  /*9a90*/  HADD2.F32 R26, -RZ, R44.H0_H0 ;  /* 0x2000002cff1a7230 */ /* 0x000fe40000004100 */
[----:B------:R-:W-:Y:S01]  /*9aa0*/  FFMA.FTZ R27, R7, R28, R34 ;  /* 0x0000001c071b7223 */ /* 0x000fe20000010022 */
[----:B------:R-:W-:Y:S02]  /*9ab0*/  HADD2.F32 R5, -RZ, R5.H1_H1 ;  /* 0x30000005ff057230 */ /* 0x000fe40000004100 */
[----:B------:R-:W-:-:S02]  /*9ac0*/  HADD2.F32 R24, -RZ, R42.H1_H1 ;  /* 0x3000002aff187230 */ /* 0x000fc40000004100 */
        /* <DEDUP_REMOVED lines=14> */
[----:B------:R2:W-:Y:S02]  /*9bb0*/  STS.128 [R0], R4 ;  /* 0x0000000400007388 */ /* 0x0005e40000000c00 */
.L_x_5853:
[----:B------:R-:W-:Y:S05]  /*9bc0*/  BSYNC B1 ;  /* 0x0000000000017941 */ /* 0x000fea0003800000 */
.L_x_5852:
        /* <DEDUP_REMOVED lines=10> */
[----:B------:R-:W-:Y:S01]  /*9c70*/  HADD2.F32 R24, -RZ, R47.H0_H0 ;  /* 0x2000002fff187230 */ /* 0x000fe20000004100 */
[--C-:B------:R-:W-:Y:S01]  /*9c80*/  SHF.R.U32.HI R25, RZ, 0x10, R15.reuse ;  /* 0x00000010ff197819 */ /* 0x100fe2000001160f */
[----:B------:R-:W-:Y:S01]  /*9c90*/  HADD2.F32 R20, -RZ, R45.H1_H1 ;  /* 0x3000002dff147230 */ /* 0x000fe20000004100 */
        /* <DEDUP_REMOVED lines=16> */
[----:B------:R-:W-:Y:S02]  /*9da0*/  HADD2.F32 R6, -RZ, R5.H0_H0 ;  /* 0x20000005ff067230 */ /* 0x000fe40000004100 */
        /* <DEDUP_REMOVED lines=20> */
.L_x_5858:
[----:B------:R-:W-:Y:S05]  /*9ef0*/  BSYNC B1 ;  /* 0x0000000000017941 */ /* 0x000fea0003800000 */
.L_x_5857:
[----:B------:R-:W-:Y:S05]  /*9f00*/  @P1 BRA `(.L_x_5856) ;  /* 0x0000001400b81947 */ /* 0x000fea0003800000 */
[----:B-1----:R-:W1:Y:S01]  /*9f10*/  LDS.128 R4, [R0+0x1000] ;  /* 0x0010000000047984 */ /* 0x002e620000000c00 */
[----:B------:R-:W-:Y:S01]  /*9f20*/  SHF.R.U32.HI R14, RZ, 0x10, R11 ;  /* 0x00000010ff0e7819 */ /* 0x000fe2000001160b */
[----:B------:R-:W-:Y:S01]  /*9f30*/  HADD2.F32 R13, -RZ, R46.H1_H1 ;  /* 0x3000002eff0d7230 */ /* 0x000fe20000004100 */
[----:B------:R-:W-:Y:S02]  /*9f40*/  SHF.R.U32.HI R12, RZ, 0x10, R9 ;  /* 0x00000010ff0c7819 */ /* 0x000fe40000011609 */
[----:B------:R-:W-:Y:S01]  /*9f50*/  SHF.R.U64 R21, R10, 0x10, R11 ;  /* 0x000000100a157819 */ /* 0x000fe2000000120b */
[----:B------:R-:W-:Y:S01]  /*9f60*/  HADD2.F32 R14, -RZ, R14.H0_H0 ;  /* 0x2000000eff0e7230 */ /* 0x000fe20000004100 */
[----:B------:R-:W-:Y:S01]  /*9f70*/  SHF.R.U64 R24, R8, 0x10, R9 ;  /* 0x0000001008187819 */ /* 0x000fe20000001209 */
[----:B------:R-:W-:Y:S02]  /*9f80*/  HADD2.F32 R12, -RZ, R12.H0_H0 ;  /* 0x2000000cff0c7230 */ /* 0x000fe40000004100 */
[----:B------:R-:W-:-:S02]  /*9f90*/  HADD2.F32 R11, -RZ, R45.H0_H0 ;  /* 0x2000002dff0b7230 */ /* 0x000fc40000004100 */
[--C-:B-1----:R-:W-:Y:S02]  /*9fa0*/  HADD2.F32 R10, -RZ, R7.reuse.H1_H1 ;  /* 0x30000007ff0a7230 */ /* 0x102fe40000004100 */
[--C-:B------:R-:W-:Y:S02]  /*9fb0*/  HADD2.F32 R3, -RZ, R4.reuse.H0_H0 ;  /* 0x20000004ff037230 */ /* 0x100fe40000004100 */
[----:B------:R-:W-:Y:S02]  /*9fc0*/  HADD2.F32 R4, -RZ, R4.H1_H1 ;  /* 0x30000004ff047230 */ /* 0x000fe40000004100 */
[C---:B------:R-:W-:Y:S01]  /*9fd0*/  FMUL.FTZ R20, R10.reuse, R14 ;  /* 0x0000000e0a147220 */ /* 0x040fe20000410000 */
[----:B------:R-:W-:Y:S02]  /*9fe0*/  HADD2.F32 R9, -RZ, R7.H0_H0 ;  /* 0x20000007ff097230 */ /* 0x000fe40000004100 */
[----:B------:R-:W-:Y:S01]  /*9ff0*/  FMUL.FTZ R15, R10, R12 ;  /* 0x0000000c0a0f7220 */ /* 0x000fe20000410000 */
[----:B------:R-:W-:-:S02]  /*a000*/  HADD2.F32 R7, -RZ, R6.H0_H0 ;  /* 0x20000006ff077230 */ /* 0x000fc40000004100 */
[C---:B------:R-:W-:Y:S01]  /*a010*/  FMUL.FTZ R10, R4.reuse, R13 ;  /* 0x0000000d040a7220 */ /* 0x040fe20000410000 */
[----:B------:R-:W-:Y:S02]  /*a020*/  HADD2.F32 R8, -RZ, R6.H1_H1 ;  /* 0x30000006ff087230 */ /* 0x000fe40000004100 */
[----:B------:R-:W-:Y:S01]  /*a030*/  FFMA.FTZ R20, R9, R12, -R20 ;  /* 0x0000000c09147223 */ /* 0x000fe20000010814 */
[-C--:B------:R-:W-:Y:S01]  /*a040*/  FMUL.FTZ R12, R4, R11.reuse ;  /* 0x0000000b040c7220 */ /* 0x080fe20000410000 */
[----:B------:R-:W-:Y:S01]  /*a050*/  FFMA.FTZ R11, R3, R11, -R10 ;  /* 0x0000000b030b7223 */ /* 0x000fe2000001080a */
[----:B------:R-:W-:Y:S02]  /*a060*/  HADD2.F32 R10, -RZ, R31.H1_H1 ;  /* 0x3000001fff0a7230 */ /* 0x000fe40000004100 */
[----:B------:R-:W-:Y:S01]  /*a070*/  FFMA.FTZ R15, R9, R14, R15 ;  /* 0x0000000e090f7223 */ /* 0x000fe2000001000f */
[----:B------:R-:W-:Y:S02]  /*a080*/  HADD2.F32 R6, -RZ, R5.H0_H0 ;  /* 0x20000005ff067230 */ /* 0x000fe40000004100 */
[----:B------:R-:W-:Y:S01]  /*a090*/  FFMA.FTZ R12, R3, R13, R12 ;  /* 0x0000000d030c7223 */ /* 0x000fe2000001000c */
[----:B------:R-:W-:-:S02]  /*a0a0*/  HADD2.F32 R31, -RZ, R31.H0_H0 ;  /* 0x2000001fff1f7230 */ /* 0x000fc40000004100 */
[CC--:B------:R-:W-:Y:S01]  /*a0b0*/  FMUL.FTZ R14, R8.reuse, R10.reuse ;  /* 0x0000000a080e7220 */ /* 0x0c0fe20000410000 */
[----:B------:R-:W-:Y:S02]  /*a0c0*/  HADD2.F32 R5, -RZ, R5.H1_H1 ;  /* 0x30000005ff057230 */ /* 0x000fe40000004100 */
[----:B------:R-:W-:Y:S02]  /*a0d0*/  HADD2.F32 R9, -RZ, R21.H0_H0 ;  /* 0x20000015ff097230 */ /* 0x000fe40000004100 */
[-C--:B------:R-:W-:Y:S01]  /*a0e0*/  FMUL.FTZ R13, R8, R31.reuse ;  /* 0x0000001f080d7220 */ /* 0x080fe20000410000 */
[----:B------:R-:W-:Y:S02]  /*a0f0*/  HADD2.F32 R4, -RZ, R24.H0_H0 ;  /* 0x20000018ff047230 */ /* 0x000fe40000004100 */
[----:B------:R-:W-:Y:S01]  /*a100*/  FFMA.FTZ R14, R7, R31, -R14 ;  /* 0x0000001f070e7223 */ /* 0x000fe2000001080e */
[----:B------:R-:W-:Y:S01]  /*a110*/  FMUL.FTZ R3, R5, R9 ;  /* 0x0000000905037220 */ /* 0x000fe20000410000 */
[----:B------:R-:W-:Y:S01]  /*a120*/  FFMA.FTZ R13, R7, R10, R13 ;  /* 0x0000000a070d7223 */ /* 0x000fe2000001000d */
[----:B------:R-:W-:Y:S01]  /*a130*/  FMUL.FTZ R8, R5, R4 ;  /* 0x0000000405087220 */ /* 0x000fe20000410000 */
[----:B------:R-:W-:Y:S01]  /*a140*/  F2FP.F16.F32.PACK_AB R7, R15, R20 ;  /* 0x000000140f07723e */ /* 0x000fe200000000ff */
[----:B------:R-:W-:Y:S01]  /*a150*/  FFMA.FTZ R3, R6, R4, -R3 ;  /* 0x0000000406037223 */ /* 0x000fe20000010803 */
[----:B------:R-:W-:Y:S01]  /*a160*/  F2FP.F16.F32.PACK_AB R4, R12, R11 ;  /* 0x0000000b0c04723e */ /* 0x000fe200000000ff */
[----:B------:R-:W-:Y:S01]  /*a170*/  FFMA.FTZ R8, R6, R9, R8 ;  /* 0x0000000906087223 */ /* 0x000fe20000010008 */
[----:B------:R-:W-:-:S04]  /*a180*/  F2FP.F16.F32.PACK_AB R6, R13, R14 ;  /* 0x0000000e0d06723e */ /* 0x000fc800000000ff */
[----:B------:R-:W-:-:S05]  /*a190*/  F2FP.F16.F32.PACK_AB R5, R8, R3 ;  /* 0x000000030805723e */ /* 0x000fca00000000ff */
[----:B------:R2:W-:Y:S01]  /*a1a0*/  STS.128 [R0+0x1000], R4 ;  /* 0x0010000400007388 */ /* 0x0005e20000000c00 */
[----:B------:R-:W-:Y:S05]  /*a1b0*/  BRA `(.L_x_5856) ;  /* 0x00000014000c7947 */ /* 0x000fea0003800000 */
.L_x_5843:
        /* <DEDUP_REMOVED lines=34> */
[----:B------:R-:W1:Y:S01]  /*a3e0*/  LDC R37, c[0x0][0x3f4] ;  /* 0x0000fd00ff257b82 */ /* 0x000e620000000800 */
[----:B------:R-:W2:Y:S01]  /*a3f0*/  SHFL.IDX PT, R4, R26, RZ, 0x1c1f ;  /* 0x001c1fff1a047589 */ /* 0x000ea200000e0000 */
[----:B------:R-:W-:-:S03]  /*a400*/  IMAD R3, R23, R6, RZ ;  /* 0x0000000617037224 */ /* 0x000fc600078e02ff */
[----:B------:R-:W4:Y:S04]  /*a410*/  SHFL.IDX PT, R0, R27, RZ, 0x1c1f ;  /* 0x001c1fff1b007589 */ /* 0x000f2800000e0000 */
[----:B------:R-:W5:Y:S04]  /*a420*/  SHFL.IDX PT, R14, R35, RZ, 0x1c1f ;  /* 0x001c1fff230e7589 */ /* 0x000f6800000e0000 */
[----:B------:R-:W5:Y:S01]  /*a430*/  SHFL.IDX PT, R5, R25, RZ, 0x1c1f ;  /* 0x001c1fff19057589 */ /* 0x000f6200000e0000 */
[----:B-1----:R-:W-:-:S04]  /*a440*/  ISETP.GE.AND P0, PT, R18, R37, PT ;  /* 0x000000251200720c */ /* 0x002fc80003f06270 */
[----:B------:R-:W-:-:S13]  /*a450*/  ISETP.GE.OR P1, PT, R34, R3, P0 ;  /* 0x000000032200720c */ /* 0x000fda0000726670 */
[C---:B------:R-:W-:Y:S01]  /*a460*/  @!P1 IMAD.SHL.U32 R7, R18.reuse, 0x2, RZ ;  /* 0x0000000212079824 */ /* 0x040fe200078e00ff */
[----:B------:R-:W-:-:S04]  /*a470*/  @!P1 SHF.L.U64.HI R6, R18, 0x1, R19 ;  /* 0x0000000112069819 */ /* 0x000fc80000010213 */
[----:B--2---:R-:W-:-:S05]  /*a480*/  @!P1 IADD3 R8, P2, R4, R7, RZ ;  /* 0x0000000704089210 */ /* 0x004fca0007f5e0ff */
[----:B----4-:R-:W-:-:S06]  /*a490*/  @!P1 IMAD.X R9, R0, 0x1, R6, P2 ;  /* 0x0000000100099824 */ /* 0x010fcc00010e0606 */
[----:B0--3--:R-:W2:Y:S01]  /*a4a0*/  @!P1 LD.E.128 R8, desc[UR42][R8.64] ;  /* 0x0000002a08089980 */ /* 0x009ea2000c101d00 */
[----:B-----5:R-:W-:-:S05]  /*a4b0*/  @!P1 IADD3 R4, P2, R14, R7, RZ ;  /* 0x000000070e049210 */ /* 0x020fca0007f5e0ff */
[----:B------:R-:W-:-:S06]  /*a4c0*/  @!P1 IMAD.X R5, R5, 0x1, R6, P2 ;  /* 0x0000000105059824 */ /* 0x000fcc00010e0606 */
[----:B------:R-:W3:Y:S01]  /*a4d0*/  @!P1 LD.E.128 R4, desc[UR42][R4.64] ;  /* 0x0000002a04049980 */ /* 0x000ee2000c101d00 */
[----:B------:R-:W-:Y:S02]  /*a4e0*/  CS2R R20, SRZ ;  /* 0x0000000000147805 */ /* 0x000fe4000001ff00 */
[----:B------:R-:W-:Y:S02]  /*a4f0*/  CS2R R30, SRZ ;  /* 0x00000000001e7805 */ /* 0x000fe4000001ff00 */
[----:B------:R-:W-:Y:S01]  /*a500*/  CS2R R28, SRZ ;  /* 0x00000000001c7805 */ /* 0x000fe2000001ff00 */
[----:B------:R0:W1:Y:S01]  /*a510*/  SHFL.IDX PT, R24, R26, 0x1, 0x1c1f ;  /* 0x003c1f001a187f89 */ /* 0x00006200000e0000 */
[----:B------:R-:W-:-:S03]  /*a520*/  CS2R R32, SRZ ;  /* 0x0000000000207805 */ /* 0x000fc6000001ff00 */
[----:B------:R0:W4:Y:S04]  /*a530*/  SHFL.IDX PT, R14, R35, 0x1, 0x1c1f ;  /* 0x003c1f00230e7f89 */ /* 0x00012800000e0000 */
[----:B------:R-:W0:Y:S01]  /*a540*/  SHFL.IDX PT, R25, R25, 0x1, 0x1c1f ;  /* 0x003c1f0019197f89 */ /* 0x000e2200000e0000 */
[----:B--2---:R-:W-:Y:S02]  /*a550*/  @!P1 IMAD.MOV.U32 R20, RZ, RZ, R8 ;  /* 0x000000ffff149224 */ /* 0x004fe400078e0008 */
[----:B------:R-:W-:Y:S02]  /*a560*/  @!P1 IMAD.MOV.U32 R21, RZ, RZ, R9 ;  /* 0x000000ffff159224 */ /* 0x000fe400078e0009 */
[----:B------:R-:W-:Y:S02]  /*a570*/  IMAD.MOV.U32 R0, RZ, RZ, R20 ;  /* 0x000000ffff007224 */ /* 0x000fe400078e0014 */
[----:B------:R-:W-:-:S02]  /*a580*/  @!P1 IMAD.MOV.U32 R28, RZ, RZ, R10 ;  /* 0x000000ffff1c9224 */ /* 0x000fc400078e000a */
[----:B------:R-:W-:Y:S01]  /*a590*/  @!P1 IMAD.MOV.U32 R29, RZ, RZ, R11 ;  /* 0x000000ffff1d9224 */ /* 0x000fe200078e000b */
[----:B------:R-:W-:Y:S01]  /*a5a0*/  PRMT R56, R0, 0x7610, R56 ;  /* 0x0000761000387816 */ /* 0x000fe20000000038 */
[----:B------:R-:W-:Y:S01]  /*a5b0*/  IMAD.MOV.U32 R12, RZ, RZ, R21 ;  /* 0x000000ffff0c7224 */ /* 0x000fe200078e0015 */
[----:B------:R2:W0:Y:S01]  /*a5c0*/  SHFL.IDX PT, R0, R27, 0x1, 0x1c1f ;  /* 0x003c1f001b007f89 */ /* 0x00042200000e0000 */
[----:B---3--:R-:W-:Y:S02]  /*a5d0*/  @!P1 IMAD.MOV.U32 R30, RZ, RZ, R4 ;  /* 0x000000ffff1e9224 */ /* 0x008fe400078e0004 */
[----:B------:R-:W-:Y:S01]  /*a5e0*/  @!P1 IMAD.MOV.U32 R31, RZ, RZ, R5 ;  /* 0x000000ffff1f9224 */ /* 0x000fe200078e0005 */
[----:B------:R-:W-:Y:S01]  /*a5f0*/  PRMT R46, R12, 0x7610, R46 ;  /* 0x000076100c2e7816 */ /* 0x000fe2000000002e */
[----:B------:R-:W-:Y:S02]  /*a600*/  @!P1 IMAD.MOV.U32 R32, RZ, RZ, R6 ;  /* 0x000000ffff209224 */ /* 0x000fe400078e0006 */
[----:B------:R-:W-:-:S02]  /*a610*/  @!P1 IMAD.MOV.U32 R33, RZ, RZ, R7 ;  /* 0x000000ffff219224 */ /* 0x000fc400078e0007 */
[----:B------:R-:W-:Y:S02]  /*a620*/  IMAD.MOV.U32 R4, RZ, RZ, R30 ;  /* 0x000000ffff047224 */ /* 0x000fe400078e001e */
[----:B------:R-:W-:Y:S02]  /*a630*/  IMAD.MOV.U32 R5, RZ, RZ, R31 ;  /* 0x000000ffff057224 */ /* 0x000fe400078e001f */
[----:B------:R-:W-:Y:S01]  /*a640*/  IMAD.MOV.U32 R8, RZ, RZ, R28 ;  /* 0x000000ffff087224 */ /* 0x000fe200078e001c */
[----:B------:R-:W-:Y:S01]  /*a650*/  PRMT R40, R40, 0x5410, R4 ;  /* 0x0000541028287816 */ /* 0x000fe20000000004 */
[----:B------:R-:W-:Y:S01]  /*a660*/  IMAD.MOV.U32 R9, RZ, RZ, R29 ;  /* 0x000000ffff097224 */ /* 0x000fe200078e001d */
[----:B------:R-:W-:Y:S01]  /*a670*/  PRMT R47, R5, 0x7610, R47 ;  /* 0x00007610052f7816 */ /* 0x000fe2000000002f */
[----:B------:R-:W-:Y:S01]  /*a680*/  IMAD.MOV.U32 R6, RZ, RZ, R32 ;  /* 0x000000ffff067224 */ /* 0x000fe200078e0020 */
[----:B------:R-:W-:Y:S01]  /*a690*/  CS2R R4, SRZ ;  /* 0x0000000000047805 */ /* 0x000fe2000001ff00 */
[----:B------:R-:W-:Y:S01]  /*a6a0*/  IMAD.MOV.U32 R7, RZ, RZ, R33 ;  /* 0x000000ffff077224 */ /* 0x000fe200078e0021 */
[----:B------:R-:W-:-:S02]  /*a6b0*/  PRMT R36, R8, 0x5410, R9 ;  /* 0x0000541008247816 */ /* 0x000fc40000000009 */
[----:B------:R-:W-:Y:S02]  /*a6c0*/  PRMT R57, R6, 0x7610, R57 ;  /* 0x0000761006397816 */ /* 0x000fe40000000039 */
[----:B012-4-:R-:W-:-:S07]  /*a6d0*/  PRMT R50, R7, 0x7610, R50 ;  /* 0x0000761007327816 */ /* 0x017fce0000000032 */
.L_x_6159:
[----:B------:R-:W2:Y:S01]  /*a6e0*/  LDL R7, [R1+0x5c] ;  /* 0x00005c0001077983 */ /* 0x000ea20000100800 */
[----:B------:R-:W-:Y:S01]  /*a6f0*/  VIADD R34, R34, 0x20 ;  /* 0x0000002022227836 */ /* 0x000fe20000000000 */
[----:B------:R-:W-:Y:S01]  /*a700*/  BSSY B1, `(.L_x_5860) ;  /* 0x0000016000017945 */ /* 0x000fe20003800000 */
[----:B------:R-:W-:Y:S02]  /*a710*/  CS2R R8, SRZ ;  /* 0x0000000000087805 */ /* 0x000fe4000001ff00 */
[----:B------:R-:W-:Y:S02]  /*a720*/  CS2R R10, SRZ ;  /* 0x00000000000a7805 */ /* 0x000fe4000001ff00 */
[----:B------:R-:W-:Y:S02]  /*a730*/  ISETP.GE.AND P1, PT, R34, R3, PT ;  /* 0x000000032200720c */ /* 0x000fe40003f26270 */
[----:B--2---:R-:W-:-:S04]  /*a740*/  LEA.HI R6, R7, R7, RZ, 0x1 ;  /* 0x0000000707067211 */ /* 0x004fc800078f08ff */
[----:B------:R-:W-:-:S05]  /*a750*/  LOP3.LUT R6, R6, 0xfffffffe, RZ, 0xc0, !PT ;  /* 0xfffffffe06067812 */ /* 0x000fca00078ec0ff */
[----:B------:R-:W-:Y:S01]  /*a760*/  IMAD.IADD R13, R7, 0x1, -R6 ;  /* 0x00000001070d7824 */ /* 0x000fe200078e0a06 */
[----:B------:R-:W-:-:S04]  /*a770*/  CS2R R6, SRZ ;  /* 0x0000000000067805 */ /* 0x000fc8000001ff00 */
[----:B------:R-:W-:Y:S01]  /*a780*/  SHF.L.U32 R13, R13, 0x1f, RZ ;  /* 0x0000001f0d0d7819 */ /* 0x000fe200000006ff */
[----:B------:R-:W-:Y:S06]  /*a790*/  @P1 BRA `(.L_x_5861) ;  /* 0x0000000000301947 */ /* 0x000fec0003800000 */
[----:B------:R-:W-:Y:S02]  /*a7a0*/  CS2R R6, SRZ ;  /* 0x0000000000067805 */ /* 0x000fe4000001ff00 */
[----:B------:R-:W-:Y:S02]  /*a7b0*/  CS2R R8, SRZ ;  /* 0x0000000000087805 */ /* 0x000fe4000001ff00 */
[----:B------:R-:W-:Y:S01]  /*a7c0*/  CS2R R10, SRZ ;  /* 0x00000000000a7805 */ /* 0x000fe2000001ff00 */
[----:B------:R-:W-:Y:S06]  /*a7d0*/  @P0 BRA `(.L_x_5861) ;  /* 0x0000000000200947 */ /* 0x000fec0003800000 */
[C---:B------:R-:W-:Y:S01]  /*a7e0*/  IMAD.SHL.U32 R7, R18.reuse, 0x2, RZ ;  /* 0x0000000212077824 */ /* 0x040fe200078e00ff */
[----:B------:R-:W-:-:S04]  /*a7f0*/  SHF.L.U64.HI R5, R18, 0x1, R19 ;  /* 0x0000000112057819 */ /* 0x000fc80000010213 */
[-C--:B------:R-:W-:Y:S02]  /*a800*/  IADD3 R8, P1, R24, R7.reuse, RZ ;  /* 0x0000000718087210 */ /* 0x080fe40007f3e0ff */
[----:B------:R-:W-:-:S03]  /*a810*/  IADD3 R4, P2, R14, R7, RZ ;  /* 0x000000070e047210 */ /* 0x000fc60007f5e0ff */
[--C-:B------:R-:W-:Y:S02]  /*a820*/  IMAD.X R9, R0, 0x1, R5.reuse, P1 ;  /* 0x0000000100097824 */ /* 0x100fe400008e0605 */
[----:B------:R-:W-:-:S04]  /*a830*/  IMAD.X R5, R25, 0x1, R5, P2 ;  /* 0x0000000119057824 */ /* 0x000fc800010e0605 */
[----:B------:R-:W5:Y:S04]  /*a840*/  LD.E.128 R8, desc[UR42][R8.64] ;  /* 0x0000002a08087980 */ /* 0x000f68000c101d00 */
[----:B------:R-:W5:Y:S02]  /*a850*/  LD.E.128 R4, desc[UR42][R4.64] ;  /* 0x0000002a04047980 */ /* 0x000f64000c101d00 */
.L_x_5861:
[----:B------:R-:W-:Y:S05]  /*a860*/  BSYNC B1 ;  /* 0x0000000000017941 */ /* 0x000fea0003800000 */
.L_x_5860:
[----:B------:R-:W0:Y:S01]  /*a870*/  SYNCS.PHASECHK.TRANS64.TRYWAIT P1, [R2+URZ+0x28c00], R13 ;  /* 0x028c000d020075a7 */ /* 0x000e22000802017f */
[----:B-----5:R-:W-:Y:S01]  /*a880*/  IMAD.MOV.U32 R12, RZ, RZ, R4 ;  /* 0x000000ffff0c7224 */ /* 0x020fe200078e0004 */
[----:B------:R-:W-:Y:S01]  /*a890*/  VIADDMNMX R3, R3, -R196, 0x40, PT ;  /* 0x0000004003037446 */ /* 0x000fe200038009c4 */
[----:B------:R-:W-:Y:S01]  /*a8a0*/  IMAD.MOV.U32 R14, RZ, RZ, R5 ;  /* 0x000000ffff0e7224 */ /* 0x000fe200078e0005 */
[----:B------:R-:W-:Y:S01]  /*a8b0*/  BSSY B1, `(.L_x_5862) ;  /* 0x000000e000017945 */ /* 0x000fe20003800000 */
[C---:B------:R-:W-:Y:S01]  /*a8c0*/  VIADD R0, R193.reuse, 0x20 ;  /* 0x00000020c1007836 */ /* 0x040fe20000000000 */
[-C--:B------:R-:W-:Y:S01]  /*a8d0*/  ISETP.GE.OR P2, PT, R193, R3.reuse, P0 ;  /* 0x00000003c100720c */ /* 0x080fe20000746670 */
[----:B------:R-:W-:Y:S01]  /*a8e0*/  IMAD.MOV.U32 R15, RZ, RZ, R9 ;  /* 0x000000ffff0f7224 */ /* 0x000fe200078e0009 */
[----:B------:R-:W-:Y:S01]  /*a8f0*/  PRMT R40, R12, 0x7610, R40 ;  /* 0x000076100c287816 */ /* 0x000fe20000000028 */
[----:B------:R-:W-:Y:S01]  /*a900*/  IMAD.MOV.U32 R12, RZ, RZ, R7 ;  /* 0x000000ffff0c7224 */ /* 0x000fe200078e0007 */
[----:B------:R-:W-:Y:S01]  /*a910*/  PRMT R57, R57, 0x5410, R14 ;  /* 0x0000541039397816 */ /* 0x000fe2000000000e */
[----:B------:R-:W-:Y:S01]  /*a920*/  IMAD.MOV.U32 R14, RZ, RZ, R8 ;  /* 0x000000ffff0e7224 */ /* 0x000fe200078e0008 */
[----:B------:R-:W-:Y:S01]  /*a930*/  ISETP.GE.OR P0, PT, R0, R3, P0 ;  /* 0x000000030000720c */ /* 0x000fe20000706670 */
[----:B------:R-:W-:Y:S01]  /*a940*/  IMAD.IADD R35, R18, 0x1, R37 ;  /* 0x0000000112237824 */ /* 0x000fe200078e0225 */
[----:B------:R-:W-:-:S02]  /*a950*/  MOV R3, R6 ;  /* 0x0000000600037202 */ /* 0x000fc40000000f00 */
[----:B------:R-:W-:Y:S02]  /*a960*/  PRMT R58, R14, 0x5410, R15 ;  /* 0x000054100e3a7816 */ /* 0x000fe4000000000f */
[----:B------:R-:W-:Y:S01]  /*a970*/  PRMT R39, R12, 0x5410, R3 ;  /* 0x000054100c277816 */ /* 0x000fe20000000003 */
[----:B0-----:R-:W-:Y:S06]  /*a980*/  @!P1 BRA `(.L_x_5863) ;  /* 0x0000018800649947 */ /* 0x001fec0003800000 */
.L_x_6160:
[----:B------:R-:W-:Y:S05]  /*a990*/  BSYNC B1 ;  /* 0x0000000000017941 */ /* 0x000fea0003800000 */
.L_x_5862:
[----:B------:R-:W-:Y:S01]  /*a9a0*/  BSSY B1, `(.L_x_5864) ;  /* 0x0000063000017945 */ /* 0x000fe20003800000 */
[----:B------:R-:W-:Y:S01]  /*a9b0*/  IMAD.MOV.U32 R3, RZ, RZ, R10 ;  /* 0x000000ffff037224 */ /* 0x000fe200078e000a */
[----:B------:R-:W-:Y:S01]  /*a9c0*/  LOP3.LUT R35, R35, 0x38, RZ, 0xc0, !PT ;  /* 0x0000003823237812 */ /* 0x000fe200078ec0ff */
[----:B------:R-:W-:Y:S01]  /*a9d0*/  IMAD.MOV.U32 R34, RZ, RZ, R11 ;  /* 0x000000ffff227224 */ /* 0x000fe200078e000b */
[----:B------:R-:W-:Y:S06]  /*a9e0*/  @P2 BRA `(.L_x_5865) ;  /* 0x0000000400782947 */ /* 0x000fec0003800000 */
[----:B------:R-:W-:Y:S01]  /*a9f0*/  IMAD.SHL.U32 R12, R198, 0x40, RZ ;  /* 0x00000040c60c7824 */ /* 0x000fe200078e00ff */
[--C-:B------:R-:W-:Y:S01]  /*aa00*/  SHF.R.U64 R20, R20, 0x10, R21.reuse ;  /* 0x0000001014147819 */ /* 0x100fe20000001215 */
[----:B------:R-:W-:Y:S01]  /*aa10*/  HADD2.F32 R47, -RZ, R47.H0_H0 ;  /* 0x2000002fff2f7230 */ /* 0x000fe20000004100 */
[----:B------:R-:W-:Y:S01]  /*aa20*/  SHF.R.U32.HI R49, RZ, 0x10, R21 ;  /* 0x00000010ff317819 */ /* 0x000fe20000011615 */
[----:B------:R-:W-:Y:S01]  /*aa30*/  HADD2.F32 R46, -RZ, R46.H0_H0 ;  /* 0x2000002eff2e7230 */ /* 0x000fe20000004100 */
[----:B------:R-:W-:Y:S02]  /*aa40*/  LOP3.LUT R25, R12, 0x1c0, RZ, 0xc0, !PT ;  /* 0x000001c00c197812 */ /* 0x000fe400078ec0ff */
[----:B------:R-:W-:Y:S02]  /*aa50*/  SHF.R.U64 R21, R28, 0x10, R29 ;  /* 0x000000101c157819 */ /* 0x000fe4000000121d */
[----:B------:R-:W-:Y:S02]  /*aa60*/  LOP3.LUT R12, R25, 0x38, R18, 0xf8, !PT ;  /* 0x00000038190c7812 */ /* 0x000fe400078ef812 */
[----:B------:R-:W-:Y:S01]  /*aa70*/  SHF.R.U32.HI R14, RZ, 0x3, R25 ;  /* 0x00000003ff0e7819 */ /* 0x000fe20000011619 */
[----:B------:R-:W-:Y:S01]  /*aa80*/  HADD2.F32 R21, -RZ, R21.H0_H0 ;  /* 0x20000015ff157230 */ /* 0x000fe20000004100 */
[----:B------:R-:W-:-:S02]  /*aa90*/  SHF.R.U64 R28, R32, 0x10, R33 ;  /* 0x00000010201c7819 */ /* 0x000fc40000001221 */
[----:B0-----:R-:W-:Y:S02]  /*aaa0*/  LOP3.LUT R13, R12, R14, RZ, 0x3c, !PT ;  /* 0x0000000e0c0d7212 */ /* 0x001fe400078e3cff */
[----:B------:R-:W-:Y:S02]  /*aab0*/  LOP3.LUT R25, R14, R35, R25, 0x1e, !PT ;  /* 0x000000230e197212 */ /* 0x000fe400078e1e19 */
[----:B------:R-:W-:Y:S01]  /*aac0*/  SHF.R.U32.HI R53, RZ, 0x10, R33 ;  /* 0x00000010ff357819 */ /* 0x000fe20000011621 */
[C---:B------:R-:W-:Y:S01]  /*aad0*/  IMAD R13, R214.reuse, 0x200, R13 ;  /* 0x00000200d60d7824 */ /* 0x040fe200078e020d */
[----:B------:R-:W-:Y:S01]  /*aae0*/  SHF.R.U32.HI R48, RZ, 0x10, R31 ;  /* 0x00000010ff307819 */ /* 0x000fe2000001161f */
[----:B------:R-:W-:Y:S01]  /*aaf0*/  IMAD R25, R214, 0x200, R25 ;  /* 0x00000200d6197824 */ /* 0x000fe200078e0219 */
[----:B------:R-:W-:Y:S01]  /*ab00*/  SHF.R.U32.HI R55, RZ, 0x10, R29 ;  /* 0x00000010ff377819 */ /* 0x000fe2000001161d */
[--C-:B------:R-:W-:Y:S01]  /*ab10*/  IMAD R37, R13, 0x2, R2.reuse ;  /* 0x000000020d257824 */ /* 0x100fe200078e0202 */
[----:B------:R-:W-:Y:S01]  /*ab20*/  SHF.R.U64 R30, R30, 0x10, R31 ;  /* 0x000000101e1e7819 */ /* 0x000fe2000000121f */
[----:B------:R-:W-:-:S02]  /*ab30*/  IMAD R38, R25, 0x2, R2 ;  /* 0x0000000219267824 */ /* 0x000fc400078e0202 */
[----:B------:R-:W-:Y:S01]  /*ab40*/  HADD2.F32 R48, -RZ, R48.H0_H0 ;  /* 0x20000030ff307230 */ /* 0x000fe20000004100 */
[----:B------:R-:W0:Y:S04]  /*ab50*/  LDS.128 R12, [R37+0x20400] ;  /* 0x02040000250c7984 */ /* 0x000e280000000c00 */
[----:B------:R-:W1:Y:S01]  /*ab60*/  LDS.128 R24, [R38+0x20400] ;  /* 0x0204000026187984 */ /* 0x000e620000000c00 */
[--C-:B0-----:R-:W-:Y:S02]  /*ab70*/  HADD2.F32 R32, -RZ, R13.reuse.H0_H0 ;  /* 0x2000000dff207230 */ /* 0x101fe40000004100 */
[----:B------:R-:W-:Y:S02]  /*ab80*/  HADD2.F32 R33, -RZ, R13.H1_H1 ;  /* 0x3000000dff217230 */ /* 0x000fe40000004100 */
[----:B-1----:R-:W-:-:S02]  /*ab90*/  HADD2.F32 R13, -RZ, R25.H0_H0 ;  /* 0x20000019ff0d7230 */ /* 0x002fc40000004100 */
[----:B------:R-:W-:Y:S02]  /*aba0*/  HADD2.F32 R43, -RZ, R25.H1_H1 ;  /* 0x30000019ff2b7230 */ /* 0x000fe40000004100 */
[----:B------:R-:W-:Y:S02]  /*abb0*/  HADD2.F32 R44, -RZ, R27.H0_H0 ;  /* 0x2000001bff2c7230 */ /* 0x000fe40000004100 */
[CC--:B------:R-:W-:Y:S01]  /*abc0*/  FMUL.FTZ R25, R13.reuse, R47.reuse ;  /* 0x0000002f0d197220 */ /* 0x0c0fe20000410000 */
[-C--:B------:R-:W-:Y:S01]  /*abd0*/  FMUL.FTZ R51, R13, R46.reuse ;  /* 0x0000002e0d337220 */ /* 0x080fe20000410000 */
[----:B------:R-:W-:Y:S02]  /*abe0*/  HADD2.F32 R41, -RZ, R15.H0_H0 ;  /* 0x2000000fff297230 */ /* 0x000fe40000004100 */
[C---:B------:R-:W-:Y:S01]  /*abf0*/  FFMA.FTZ R13, R32.reuse, R46, -R25 ;  /* 0x0000002e200d7223 */ /* 0x040fe20000010819 */
[----:B------:R-:W-:Y:S02]  /*ac00*/  HADD2.F32 R46, -RZ, R49.H0_H0 ;  /* 0x20000031ff2e7230 */ /* 0x000fe40000004100 */
[----:B------:R-:W-:Y:S01]  /*ac10*/  FFMA.FTZ R25, R32, R47, R51 ;  /* 0x0000002f20197223 */ /* 0x000fe20000010033 */
[----:B------:R-:W-:-:S02]  /*ac20*/  HADD2.F32 R49, -RZ, R50.H0_H0 ;  /* 0x20000032ff317230 */ /* 0x000fc40000004100 */
[C---:B------:R-:W-:Y:S01]  /*ac30*/  FMUL.FTZ R50, R43.reuse, R48 ;  /* 0x000000302b327220 */ /* 0x040fe20000410000 */
[----:B------:R-:W-:Y:S02]  /*ac40*/  HADD2.F32 R47, -RZ, R36.H1_H1 ;  /* 0x30000024ff2f7230 */ /* 0x000fe40000004100 */
[-C--:B------:R-:W-:Y:S01]  /*ac50*/  FMUL.FTZ R52, R43, R46.reuse ;  /* 0x0000002e2b347220 */ /* 0x080fe20000410000 */
[----:B------:R-:W-:Y:S02]  /*ac60*/  HADD2.F32 R45, -RZ, R27.H1_H1 ;  /* 0x3000001bff2d7230 */ /* 0x000fe40000004100 */
[----:B------:R-:W-:Y:S01]  /*ac70*/  FFMA.FTZ R32, R33, R46, -R50 ;  /* 0x0000002e21207223 */ /* 0x000fe20000010832 */
[C---:B------:R-:W-:Y:S01]  /*ac80*/  FMUL.FTZ R50, R44.reuse, R49 ;  /* 0x000000312c327220 */ /* 0x040fe20000410000 */
[----:B------:R-:W-:Y:S02]  /*ac90*/  HADD2.F32 R46, -RZ, R53.H0_H0 ;  /* 0x20000035ff2e7230 */ /* 0x000fe40000004100 */
[----:B------:R-:W-:Y:S01]  /*aca0*/  FMUL.FTZ R54, R44, R47 ;  /* 0x0000002f2c367220 */ /* 0x000fe20000410000 */
[----:B------:R-:W-:-:S02]  /*acb0*/  HADD2.F32 R31, -RZ, R15.H1_H1 ;  /* 0x3000000fff1f7230 */ /* 0x000fc40000004100 */
[----:B------:R-:W-:Y:S01]  /*acc0*/  FFMA.FTZ R52, R33, R48, R52 ;  /* 0x0000003021347223 */ /* 0x000fe20000010034 */
[C---:B------:R-:W-:Y:S01]  /*acd0*/  FFMA.FTZ R47, R41.reuse, R47, -R50 ;  /* 0x0000002f292f7223 */ /* 0x040fe20000010832 */
[----:B------:R-:W-:Y:S02]  /*ace0*/  HADD2.F32 R44, -RZ, R55.H0_H0 ;  /* 0x20000037ff2c7230 */ /* 0x000fe40000004100 */
[----:B------:R-:W-:Y:S01]  /*acf0*/  FFMA.FTZ R54, R41, R49, R54 ;  /* 0x0000003129367223 */ /* 0x000fe20000010036 */
[----:B------:R-:W-:Y:S02]  /*ad00*/  HADD2.F32 R42, -RZ, R24.H0_H0 ;  /* 0x20000018ff2a7230 */ /* 0x000fe40000004100 */
[C---:B------:R-:W-:Y:S01]  /*ad10*/  FMUL.FTZ R48, R45.reuse, R46 ;  /* 0x0000002e2d307220 */ /* 0x040fe20000410000 */
[----:B------:R-:W-:Y:S02]  /*ad20*/  HADD2.F32 R41, -RZ, R40.H1_H1 ;  /* 0x30000028ff297230 */ /* 0x000fe40000004100 */
[----:B------:R-:W-:Y:S01]  /*ad30*/  FMUL.FTZ R50, R45, R44 ;  /* 0x0000002c2d327220 */ /* 0x000fe20000410000 */
[----:B------:R-:W-:-:S02]  /*ad40*/  HADD2.F32 R33, -RZ, R56.H0_H0 ;  /* 0x20000038ff217230 */ /* 0x000fc40000004100 */
[C---:B------:R-:W-:Y:S01]  /*ad50*/  FFMA.FTZ R56, R31.reuse, R44, -R48 ;  /* 0x0000002c1f387223 */ /* 0x040fe20000010830 */
[----:B------:R-:W-:Y:S02]  /*ad60*/  HADD2.F32 R29, -RZ, R12.H0_H0 ;  /* 0x2000000cff1d7230 */ /* 0x000fe40000004100 */
[C---:B------:R-:W-:Y:S01]  /*ad70*/  FMUL.FTZ R48, R42.reuse, R41 ;  /* 0x000000292a307220 */ /* 0x040fe20000410000 */
[----:B------:R-:W-:Y:S02]  /*ad80*/  HADD2.F32 R27, -RZ, R26.H0_H0 ;  /* 0x2000001aff1b7230 */ /* 0x000fe40000004100 */
[----:B------:R-:W-:Y:S01]  /*ad90*/  FMUL.FTZ R42, R42, R33 ;  /* 0x000000212a2a7220 */ /* 0x000fe20000410000 */
[----:B------:R-:W-:Y:S02]  /*ada0*/  HADD2.F32 R44, -RZ, R57.H0_H0 ;  /* 0x20000039ff2c7230 */ /* 0x000fe40000004100 */
[----:B------:R-:W-:Y:S01]  /*adb0*/  FFMA.FTZ R43, R31, R46, R50 ;  /* 0x0000002e1f2b7223 */ /* 0x000fe20000010032 */
[----:B------:R-:W-:-:S02]  /*adc0*/  HADD2.F32 R36, -RZ, R36.H0_H0 ;  /* 0x20000024ff247230 */ /* 0x000fc40000004100 */
[C---:B------:R-:W-:Y:S01]  /*add0*/  FFMA.FTZ R48, R29.reuse, R33, -R48 ;  /* 0x000000211d307223 */ /* 0x040fe20000010830 */
[----:B------:R-:W-:Y:S02]  /*ade0*/  HADD2.F32 R15, -RZ, R14.H0_H0 ;  /* 0x2000000eff0f7230 */ /* 0x000fe40000004100 */
[----:B------:R-:W-:Y:S01]  /*adf0*/  FFMA.FTZ R42, R29, R41, R42 ;  /* 0x000000291d2a7223 */ /* 0x000fe2000001002a */
[----:B------:R-:W-:Y:S02]  /*ae00*/  HADD2.F32 R24, -RZ, R24.H1_H1 ;  /* 0x30000018ff187230 */ /* 0x000fe40000004100 */
[C---:B------:R-:W-:Y:S01]  /*ae10*/  FMUL.FTZ R46, R27.reuse, R44 ;  /* 0x0000002c1b2e7220 */ /* 0x040fe20000410000 */
[----:B------:R-:W-:Y:S02]  /*ae20*/  HADD2.F32 R26, -RZ, R26.H1_H1 ;  /* 0x3000001aff1a7230 */ /* 0x000fe40000004100 */
[----:B------:R-:W-:Y:S01]  /*ae30*/  FMUL.FTZ R50, R27, R36 ;  /* 0x000000241b327220 */ /* 0x000fe20000410000 */
        /* <DEDUP_REMOVED lines=21> */
[----:B------:R1:W-:Y:S01]  /*af90*/  STS.128 [R37+0x20400], R12 ;  /* 0x0204000c25007388 */ /* 0x0003e20000000c00 */
[----:B------:R-:W-:Y:S02]  /*afa0*/  F2FP.F16.F32.PACK_AB R24, R29, R42 ;  /* 0x0000002a1d18723e */ /* 0x000fe400000000ff */
[----:B------:R-:W-:-:S05]  /*afb0*/  F2FP.F16.F32.PACK_AB R26, R31, R50 ;  /* 0x000000321f1a723e */ /* 0x000fca00000000ff */
[----:B------:R1:W-:Y:S02]  /*afc0*/  STS.128 [R38+0x20400], R24 ;  /* 0x0204001826007388 */ /* 0x0003e40000000c00 */
.L_x_5865:
[----:B------:R-:W-:Y:S05]  /*afd0*/  BSYNC B1 ;  /* 0x0000000000017941 */ /* 0x000fea0003800000 */
.L_x_5864:
[----:B------:R-:W-:Y:S01]  /*afe0*/  PRMT R36, R3, 0x5410, R34 ;  /* 0x0000541003247816 */ /* 0x000fe20000000022 */
[----:B------:R-:W-:Y:S06]  /*aff0*/  @P0 BRA `(.L_x_5856) ;  /* 0x00000004007c0947 */ /* 0x000fec0003800000 */
[----:B------:R-:W0:Y:S01]  /*b000*/  LDL R42, [R1+0x64] ;  /* 0x00006400012a7983 */ /* 0x000e220000100800 */
[----:B-1----:R-:W-:Y:S01]  /*b010*/  IMAD.SHL.U32 R12, R0, 0x40, RZ ;  /* 0x00000040000c7824 */ /* 0x002fe200078e00ff */
[----:B------:R-:W-:Y:S01]  /*b020*/  SHF.R.S32.HI R3, RZ, 0x1f, R0 ;  /* 0x0000001fff037819 */ /* 0x000fe20000011400 */
[----:B------:R-:W-:Y:S01]  /*b030*/  HADD2.F32 R21, -RZ, R58.H1_H1 ;  /* 0x3000003aff157230 */ /* 0x000fe20000004100 */
[--C-:B------:R-:W-:Y:S01]  /*b040*/  SHF.R.U64 R41, R4, 0x10, R5.reuse ;  /* 0x0000001004297819 */ /* 0x100fe20000001205 */
[----:B------:R-:W-:Y:S01]  /*b050*/  HADD2.F32 R29, -RZ, R57.H1_H1 ;  /* 0x30000039ff1d7230 */ /* 0x000fe20000004100 */
[----:B------:R-:W-:Y:S01]  /*b060*/  LEA.HI R3, R3, R0, RZ, 0x3 ;  /* 0x0000000003037211 */ /* 0x000fe200078f18ff */
[----:B------:R-:W-:Y:S01]  /*b070*/  HADD2.F32 R40, -RZ, R40.H0_H0 ;  /* 0x20000028ff287230 */ /* 0x000fe20000004100 */
[----:B------:R-:W-:Y:S02]  /*b080*/  LOP3.LUT R12, R12, 0x1c0, RZ, 0xc0, !PT ;  /* 0x000001c00c0c7812 */ /* 0x000fe400078ec0ff */
[----:B------:R-:W-:Y:S01]  /*b090*/  SHF.R.U32.HI R28, RZ, 0x10, R5 ;  /* 0x00000010ff1c7819 */ /* 0x000fe20000011605 */
[----:B------:R-:W-:Y:S01]  /*b0a0*/  IMAD.SHL.U32 R3, R3, 0x40, RZ ;  /* 0x0000004003037824 */ /* 0x000fe200078e00ff */
[----:B------:R-:W-:-:S02]  /*b0b0*/  SHF.R.U32.HI R0, RZ, 0x3, R12 ;  /* 0x00000003ff007819 */ /* 0x000fc4000001160c */
[----:B------:R-:W-:Y:S01]  /*b0c0*/  SHF.R.U64 R4, R10, 0x10, R11 ;  /* 0x000000100a047819 */ /* 0x000fe2000000120b */
[----:B------:R-:W-:Y:S01]  /*b0d0*/  HADD2.F32 R28, -RZ, R28.H0_H0 ;  /* 0x2000001cff1c7230 */ /* 0x000fe20000004100 */
[----:B------:R-:W-:Y:S02]  /*b0e0*/  LOP3.LUT R35, R0, R35, R12, 0x1e, !PT ;  /* 0x0000002300237212 */ /* 0x000fe400078e1e0c */
[----:B------:R-:W-:Y:S02]  /*b0f0*/  LOP3.LUT R0, R3, 0xfffffe00, RZ, 0xc0, !PT ;  /* 0xfffffe0003007812 */ /* 0x000fe400078ec0ff */
[----:B------:R-:W-:Y:S02]  /*b100*/  SHF.R.U32.HI R30, RZ, 0x10, R9 ;  /* 0x00000010ff1e7819 */ /* 0x000fe40000011609 */
[----:B------:R-:W-:Y:S01]  /*b110*/  SHF.R.U64 R37, R6, 0x10, R7 ;  /* 0x0000001006257819 */ /* 0x000fe20000001207 */
[----:B------:R-:W-:Y:S01]  /*b120*/  IMAD.IADD R35, R0, 0x1, R35 ;  /* 0x0000000100237824 */ /* 0x000fe200078e0223 */
[----:B------:R-:W-:-:S02]  /*b130*/  SHF.R.U64 R3, R8, 0x10, R9 ;  /* 0x0000001008037819 */ /* 0x000fc40000001209 */
[----:B------:R-:W-:Y:S01]  /*b140*/  SHF.R.U32.HI R38, RZ, 0x10, R11 ;  /* 0x00000010ff267819 */ /* 0x000fe2000001160b */
[----:B------:R-:W-:Y:S01]  /*b150*/  IMAD R0, R35, 0x2, R2 ;  /* 0x0000000223007824 */ /* 0x000fe200078e0202 */
[----:B------:R-:W-:Y:S01]  /*b160*/  SHF.R.U32.HI R35, RZ, 0x10, R7 ;  /* 0x00000010ff237819 */ /* 0x000fe20000011607 */
[----:B------:R-:W-:-:S03]  /*b170*/  HADD2.F32 R3, -RZ, R3.H0_H0 ;  /* 0x20000003ff037230 */ /* 0x000fc60000004100 */
[----:B------:R-:W1:Y:S02]  /*b180*/  LDS.128 R24, [R0+0x20400] ;  /* 0x0204000000187984 */ /* 0x000e640000000c00 */
[--C-:B-1----:R-:W-:Y:S02]  /*b190*/  HADD2.F32 R10, -RZ, R25.reuse.H0_H0 ;  /* 0x20000019ff0a7230 */ /* 0x102fe40000004100 */
        /* <DEDUP_REMOVED lines=12> */
[----:B0-----:R-:W0:Y:S02]  /*b260*/  LDS.128 R12, [R42+0x20400] ;  /* 0x020400002a0c7984 */ /* 0x001e240000000c00 */
[----:B0-----:R-:W-:-:S02]  /*b270*/  HADD2.F32 R6, -RZ, R13.H0_H0 ;  /* 0x2000000dff067230 */ /* 0x001fc40000004100 */
[----:B------:R-:W-:Y:S02]  /*b280*/  HADD2.F32 R13, -RZ, R13.H1_H1 ;  /* 0x3000000dff0d7230 */ /* 0x000fe40000004100 */
[----:B------:R-:W-:Y:S02]  /*b290*/  HADD2.F32 R5, -RZ, R12.H0_H0 ;  /* 0x2000000cff057230 */ /* 0x000fe40000004100 */
[C---:B------:R-:W-:Y:S01]  /*b2a0*/  FFMA.FTZ R31, R6.reuse, R21, -R31 ;  /* 0x00000015061f7223 */ /* 0x040fe2000001081f */
[----:B------:R-:W-:Y:S01]  /*b2b0*/  FFMA.FTZ R33, R6, R29, R33 ;  /* 0x0000001d06217223 */ /* 0x000fe20000010021 */
[----:B------:R-:W-:Y:S02]  /*b2c0*/  HADD2.F32 R6, -RZ, R58.H0_H0 ;  /* 0x2000003aff067230 */ /* 0x000fe40000004100 */
[----:B------:R-:W-:Y:S01]  /*b2d0*/  FFMA.FTZ R32, R13, R10, -R30 ;  /* 0x0000000a0d207223 */ /* 0x000fe2000001081e */
[----:B------:R-:W-:Y:S01]  /*b2e0*/  FMUL.FTZ R30, R9, R40 ;  /* 0x00000028091e7220 */ /* 0x000fe20000410000 */
[----:B------:R-:W-:-:S02]  /*b2f0*/  HADD2.F32 R10, -RZ, R39.H1_H1 ;  /* 0x30000027ff0a7230 */ /* 0x000fc40000004100 */
[----:B------:R-:W-:Y:S01]  /*b300*/  FFMA.FTZ R34, R13, R28, R34 ;  /* 0x0000001c0d227223 */ /* 0x000fe20000010022 */
[-C--:B------:R-:W-:Y:S01]  /*b310*/  FMUL.FTZ R9, R9, R6.reuse ;  /* 0x0000000609097220 */ /* 0x080fe20000410000 */
[----:B------:R-:W-:Y:S01]  /*b320*/  FFMA.FTZ R30, R5, R6, -R30 ;  /* 0x00000006051e7223 */ /* 0x000fe2000001081e */
[----:B------:R-:W-:Y:S02]  /*b330*/  HADD2.F32 R7, -RZ, R14.H0_H0 ;  /* 0x2000000eff077230 */ /* 0x000fe40000004100 */
[----:B------:R-:W-:Y:S01]  /*b340*/  FMUL.FTZ R28, R11, R10 ;  /* 0x0000000a0b1c7220 */ /* 0x000fe20000410000 */
[--C-:B------:R-:W-:Y:S02]  /*b350*/  HADD2.F32 R6, -RZ, R36.reuse.H0_H0 ;  /* 0x20000024ff067230 */ /* 0x100fe40000004100 */
[----:B------:R-:W-:Y:S01]  /*b360*/  FFMA.FTZ R40, R5, R40, R9 ;  /* 0x0000002805287223 */ /* 0x000fe20000010009 */
[----:B------:R-:W-:Y:S02]  /*b370*/  HADD2.F32 R5, -RZ, R36.H1_H1 ;  /* 0x30000024ff057230 */ /* 0x000fe40000004100 */
[----:B------:R-:W-:-:S02]  /*b380*/  HADD2.F32 R39, -RZ, R39.H0_H0 ;  /* 0x20000027ff277230 */ /* 0x000fc40000004100 */
[-C--:B------:R-:W-:Y:S01]  /*b390*/  FMUL.FTZ R36, R11, R6.reuse ;  /* 0x000000060b247220 */ /* 0x080fe20000410000 */
[----:B------:R-:W-:Y:S01]  /*b3a0*/  FFMA.FTZ R21, R7, R6, -R28 ;  /* 0x0000000607157223 */ /* 0x000fe2000001081c */
[----:B------:R-:W-:Y:S02]  /*b3b0*/  HADD2.F32 R8, -RZ, R15.H0_H0 ;  /* 0x2000000fff087230 */ /* 0x000fe40000004100 */
[----:B------:R-:W-:Y:S02]  /*b3c0*/  HADD2.F32 R6, -RZ, R38.H0_H0 ;  /* 0x20000026ff067230 */ /* 0x000fe40000004100 */
[C---:B------:R-:W-:Y:S01]  /*b3d0*/  FMUL.FTZ R9, R20.reuse, R39 ;  /* 0x0000002714097220 */ /* 0x040fe20000410000 */
[----:B------:R-:W-:Y:S02]  /*b3e0*/  HADD2.F32 R28, -RZ, R35.H0_H0 ;  /* 0x20000023ff1c7230 */ /* 0x000fe40000004100 */
[----:B------:R-:W-:Y:S01]  /*b3f0*/  FMUL.FTZ R38, R20, R5 ;  /* 0x0000000514267220 */ /* 0x000fe20000410000 */
[----:B------:R-:W-:-:S02]  /*b400*/  HADD2.F32 R15, -RZ, R15.H1_H1 ;  /* 0x3000000fff0f7230 */ /* 0x000fc40000004100 */
[----:B------:R-:W-:Y:S01]  /*b410*/  FFMA.FTZ R10, R7, R10, R36 ;  /* 0x0000000a070a7223 */ /* 0x000fe20000010024 */
[C---:B------:R-:W-:Y:S01]  /*b420*/  FFMA.FTZ R20, R8.reuse, R5, -R9 ;  /* 0x0000000508147223 */ /* 0x040fe20000010809 */
[----:B------:R-:W-:Y:S01]  /*b430*/  FFMA.FTZ R38, R8, R39, R38 ;  /* 0x0000002708267223 */ /* 0x000fe20000010026 */
[C---:B------:R-:W-:Y:S01]  /*b440*/  FMUL.FTZ R36, R27.reuse, R28 ;  /* 0x0000001c1b247220 */ /* 0x040fe20000410000 */
[-C--:B------:R-:W-:Y:S01]  /*b450*/  FMUL.FTZ R8, R27, R6.reuse ;  /* 0x000000061b087220 */ /* 0x080fe20000410000 */
[----:B------:R-:W-:Y:S02]  /*b460*/  HADD2.F32 R7, -RZ, R41.H0_H0 ;  /* 0x20000029ff077230 */ /* 0x000fe40000004100 */
[----:B------:R-:W-:Y:S02]  /*b470*/  HADD2.F32 R9, -RZ, R37.H0_H0 ;  /* 0x20000025ff097230 */ /* 0x000fe40000004100 */
[----:B------:R-:W-:Y:S01]  /*b480*/  FFMA.FTZ R25, R15, R6, -R36 ;  /* 0x000000060f197223 */ /* 0x000fe20000010824 */
[----:B------:R-:W-:-:S02]  /*b490*/  HADD2.F32 R5, -RZ, R4.H0_H0 ;  /* 0x20000004ff057230 */ /* 0x000fc40000004100 */
[----:B------:R-:W-:Y:S01]  /*b4a0*/  FFMA.FTZ R27, R15, R28, R8 ;  /* 0x0000001c0f1b7223 */ /* 0x000fe20000010008 */
[----:B------:R-:W-:Y:S02]  /*b4b0*/  HADD2.F32 R12, -RZ, R12.H1_H1 ;  /* 0x3000000cff0c7230 */ /* 0x000fe40000004100 */
[----:B------:R-:W-:Y:S01]  /*b4c0*/  FMUL.FTZ R11, R24, R7 ;  /* 0x00000007180b7220 */ /* 0x000fe20000410000 */
[----:B------:R-:W-:Y:S02]  /*b4d0*/  HADD2.F32 R14, -RZ, R14.H1_H1 ;  /* 0x3000000eff0e7230 */ /* 0x000fe40000004100 */
        /* <DEDUP_REMOVED lines=17> */
.L_x_5856:
[----:B------:R-:W-:Y:S05]  /*b5f0*/  BSYNC B0 ;  /* 0x0000000000007941 */ /* 0x000fea0003800000 */
.L_x_5842:
[----:B------:R-:W-:Y:S01]  /*b600*/  @!PT LDS RZ, [RZ] ;  /* 0x00000000fffff984 */ /* 0x000fe20000000800 */
[----:B------:R-:W-:Y:S01]  /*b610*/  @!PT LDS RZ, [RZ] ;  /* 0x00000000fffff984 */ /* 0x000fe20000000800 */
[----:B------:R-:W-:Y:S01]  /*b620*/  @!PT LDS RZ, [RZ] ;  /* 0x00000000fffff984 */ /* 0x000fe20000000800 */
[----:B------:R-:W-:Y:S01]  /*b630*/  @!PT LDS RZ, [RZ] ;  /* 0x00000000fffff984 */ /* 0x000fe20000000800 */
[----:B------:R4:W-:Y:S06]  /*b640*/  MEMBAR.ALL.CTA ;  /* 0x0000000000007992 */ /* 0x0009ec0000008000 */
[----:B----4-:R-:W4:Y:S01]  /*b650*/  FENCE.VIEW.ASYNC.S ;  /* 0x00000000000073c6 */ /* 0x010f220000000000 */
[----:B------:R-:W-:Y:S05]  /*b660*/  WARPSYNC.ALL ;  /* 0x0000000000007948 */ /* 0x000fea0003800000 */
[----:B----4-:R-:W-:Y:S06]  /*b670*/  BAR.SYNC.DEFER_BLOCKING 0xd, 0x80 ;  /* 0x0342000000007b1d */ /* 0x010fec0000010000 */
.L_x_5839:
[----:B--23--:R-:W-:-:S05]  /*b680*/  IMAD.U32 R0, RZ, RZ, UR37 ;  /* 0x00000025ff007e24 */ /* 0x00cfca000f8e00ff */
[----:B------:R-:W-:-:S13]  /*b690*/  ISETP.NE.AND P0, PT, R0, 0x3, PT ;  /* 0x000000030000780c */ /* 0x000fda0003f05270 */
[----:B------:R-:W-:Y:S05]  /*b6a0*/  @!P0 BRA `(.L_x_5866) ;  /* 0x0000000000048947 */ /* 0x000fea0003800000 */
[----:B------:R-:W-:Y:S01]  /*b6b0*/  BPT.TRAP 0x1 ;  /* 0x000000040000795c */ /* 0x000fe20000300000 */
.L_x_5866:
[----:B-1----:R-:W-:Y:S01]  /*b6c0*/  IMAD R15, R17, 0x8, R2 ;  /* 0x00000008110f7824 */ /* 0x002fe200078e0202 */
[----:B------:R-:W-:-:S04]  /*b6d0*/  SHF.L.U32 R56, R22, 0x1f, RZ ;  /* 0x0000001f16387819 */ /* 0x000fc800000006ff */
[----:B------:R1:W2:Y:S01]  /*b6e0*/  SYNCS.PHASECHK.TRANS64.TRYWAIT P1, [R15+URZ+0x28c30], R56 ;  /* 0x028c30380f0075a7 */ /* 0x0002a2000802017f */
[----:B------:R-:W-:Y:S05]  /*b6f0*/  @!P0 BRA `(.L_x_5867) ;  /* 0x0000000000048947 */ /* 0x000fea0003800000 */
[----:B------:R-:W-:Y:S01]  /*b700*/  BPT.TRAP 0x1 ;  /* 0x000000040000795c */ /* 0x000fe20000300000 */
.L_x_5867:
[C---:B------:R-:W-:Y:S02]  /*b710*/  VIADD R0, R2.reuse, 0x22400 ;  /* 0x0002240002007836 */ /* 0x040fe40000000000 */
[----:B------:R-:W-:-:S03]  /*b720*/  VIADD R3, R2, 0x20400 ;  /* 0x0002040002037836 */ /* 0x000fc60000000000 */
[----:B------:R-:W-:Y:S02]  /*b730*/  SHF.R.U32.HI R0, RZ, 0x4, R0 ;  /* 0x00000004ff007819 */ /* 0x000fe40000011600 */
[----:B------:R-:W-:Y:S02]  /*b740*/  SHF.R.U32.HI R3, RZ, 0x4, R3 ;  /* 0x00000004ff037819 */ /* 0x000fe40000011603 */
[----:B------:R-:W-:Y:S02]  /*b750*/  LOP3.LUT R0, R0, 0x3fff, RZ, 0xc0, !PT ;  /* 0x00003fff00007812 */ /* 0x000fe400078ec0ff */
[----:B------:R-:W-:Y:S02]  /*b760*/  LOP3.LUT R3, R3, 0x3fff, RZ, 0xc0, !PT ;  /* 0x00003fff03037812 */ /* 0x000fe400078ec0ff */
[----:B------:R-:W-:Y:S01]  /*b770*/  LOP3.LUT R21, R0, 0x10000, RZ, 0xfc, !PT ;  /* 0x0001000000157812 */ /* 0x000fe200078efcff */
[----:B--2---:R-:W-:Y:S06]  /*b780*/  @P1 BRA `(.L_x_5868) ;  /* 0x0000000000081947 */ /* 0x004fec0003800000 */
[----:B------:R-:W2:Y:S02]  /*b790*/  SYNCS.PHASECHK.TRANS64.TRYWAIT P1, [R15+URZ+0x28c30], R56 ;  /* 0x028c30380f0075a7 */ /* 0x000ea4000802017f */
[----:B--2---:R-:W-:Y:S05]  /*b7a0*/  @!P1 BRA `(.L_x_5869) ;  /* 0x0000017800f09947 */ /* 0x004fea0003800000 */
.L_x_5868:
[----:B------:R-:W-:Y:S01]  /*b7b0*/  IMAD R10, R17, 0x200, R21 ;  /* 0x00000200110a7824 */ /* 0x000fe200078e0215 */
[----:B------:R-:W-:Y:S01]  /*b7c0*/  LOP3.LUT R4, R3, 0x10000, RZ, 0xfc, !PT ;  /* 0x0001000003047812 */ /* 0x000fe200078efcff */
[----:B------:R-:W-:Y:S01]  /*b7d0*/  IMAD.MOV.U32 R5, RZ, RZ, 0x40000040 ;  /* 0x40000040ff057424 */ /* 0x000fe200078e00ff */
[----:B------:R-:W-:Y:S05]  /*b7e0*/  WARPSYNC.ALL ;  /* 0x0000000000007948 */ /* 0x000fea0003800000 */
[----:B0-----:R-:W-:Y:S01]  /*b7f0*/  IMAD.MOV.U32 R11, RZ, RZ, 0x40000040 ;  /* 0x40000040ff0b7424 */ /* 0x001fe200078e00ff */
[C---:B------:R-:W-:Y:S01]  /*b800*/  R2UR UR4, R4.reuse ;  /* 0x00000000040472ca */ /* 0x040fe200000e0000 */
[----:B------:R-:W-:Y:S01]  /*b810*/  WARPGROUP.ARRIVE ;  /* 0x00000000000079c5 */ /* 0x000fe20000000000 */
[----:B------:R-:W-:Y:S01]  /*b820*/  R2UR UR5, R5 ;  /* 0x00000000050572ca */ /* 0x000fe200000e0000 */
[----:B------:R-:W-:Y:S01]  /*b830*/  VIADD R12, R4, 0x2 ;  /* 0x00000002040c7836 */ /* 0x000fe20000000000 */
[C---:B------:R-:W-:Y:S01]  /*b840*/  R2UR UR6, R10.reuse ;  /* 0x000000000a0672ca */ /* 0x040fe200000e0000 */
[----:B------:R-:W-:Y:S01]  /*b850*/  VIADD R6, R10, 0x2 ;  /* 0x000000020a067836 */ /* 0x000fe20000000000 */
[----:B------:R-:W-:Y:S01]  /*b860*/  R2UR UR7, R11 ;  /* 0x000000000b0772ca */ /* 0x000fe200000e0000 */
[----:B------:R-:W-:-:S02]  /*b870*/  IMAD.MOV.U32 R13, RZ, RZ, 0x40000040 ;  /* 0x40000040ff0d7424 */ /* 0x000fc400078e00ff */
[----:B------:R-:W-:Y:S02]  /*b880*/  IMAD.MOV.U32 R7, RZ, RZ, 0x40000040 ;  /* 0x40000040ff077424 */ /* 0x000fe400078e00ff */
[----:B------:R-:W-:Y:S02]  /*b890*/  VIADD R8, R4, 0x4 ;  /* 0x0000000404087836 */ /* 0x000fe40000000000 */
[----:B------:R-:W-:Y:S02]  /*b8a0*/  IMAD.MOV.U32 R9, RZ, RZ, 0x40000040 ;  /* 0x40000040ff097424 */ /* 0x000fe400078e00ff */
[----:B------:R-:W-:-:S04]  /*b8b0*/  IMAD.MOV.U32 R11, RZ, RZ, 0x40000040 ;  /* 0x40000040ff0b7424 */ /* 0x000fc800078e00ff */
[----:B------:R-:W-:Y:S01]  /*b8c0*/  HGMMA.64x64x16.F32 R24, gdesc[UR4], RZ, !UPT, gsb0 ;  /* 0x00e00000041879f0 */ /* 0x000fe2000c0008ff */
[----:B------:R-:W-:Y:S02]  /*b8d0*/  R2UR UR4, R12 ;  /* 0x000000000c0472ca */ /* 0x000fe400000e0000 */
[----:B------:R-:W-:Y:S02]  /*b8e0*/  R2UR UR5, R13 ;  /* 0x000000000d0572ca */ /* 0x000fe400000e0000 */
[----:B------:R-:W-:Y:S01]  /*b8f0*/  R2UR UR6, R6 ;  /* 0x00000000060672ca */ /* 0x000fe200000e0000 */
[C---:B------:R-:W-:Y:S01]  /*b900*/  VIADD R6, R10.reuse, 0x4 ;  /* 0x000000040a067836 */ /* 0x040fe20000000000 */
[----:B------:R-:W-:Y:S01]  /*b910*/  R2UR UR7, R7 ;  /* 0x00000000070772ca */ /* 0x000fe200000e0000 */
[----:B------:R-:W-:Y:S02]  /*b920*/  IMAD.MOV.U32 R7, RZ, RZ, 0x40000040 ;  /* 0x40000040ff077424 */ /* 0x000fe400078e00ff */
[----:B------:R-:W-:Y:S01]  /*b930*/  VIADD R10, R10, 0x6 ;  /* 0x000000060a0a7836 */ /* 0x000fe20000000000 */
[----:B------:R-:W-:-:S02]  /*b940*/  WARPGROUP.DEPBAR.LE gsb0, 0x0 ;  /* 0x00008000000079c5 */ /* 0x000fc40000010000 */
[----:B------:R-:W-:-:S07]  /*b950*/  WARPGROUP.ARRIVE ;  /* 0x00000000000079c5 */ /* 0x000fce0000000000 */
[----:B------:R-:W-:Y:S01]  /*b960*/  HGMMA.64x64x16.F32 R24, gdesc[UR4], R24, gsb0 ;  /* 0x00e00000041879f0 */ /* 0x000fe20008000818 */
[----:B------:R-:W-:Y:S02]  /*b970*/  R2UR UR4, R8 ;  /* 0x00000000080472ca */ /* 0x000fe400000e0000 */
[----:B------:R-:W-:Y:S02]  /*b980*/  R2UR UR5, R9 ;  /* 0x00000000090572ca */ /* 0x000fe400000e0000 */
[----:B------:R-:W-:Y:S01]  /*b990*/  R2UR UR6, R6 ;  /* 0x00000000060672ca */ /* 0x000fe200000e0000 */
[----:B------:R-:W-:Y:S01]  /*b9a0*/  VIADD R6, R4, 0x6 ;  /* 0x0000000604067836 */ /* 0x000fe20000000000 */
[----:B------:R-:W-:Y:S01]  /*b9b0*/  R2UR UR7, R7 ;  /* 0x00000000070772ca */ /* 0x000fe200000e0000 */
[----:B------:R-:W-:Y:S01]  /*b9c0*/  IMAD.MOV.U32 R7, RZ, RZ, 0x40000040 ;  /* 0x40000040ff077424 */ /* 0x000fe200078e00ff */
[----:B------:R-:W-:Y:S02]  /*b9d0*/  WARPGROUP.DEPBAR.LE gsb0, 0x0 ;  /* 0x00008000000079c5 */ /* 0x000fe40000010000 */
[----:B------:R-:W-:-:S09]  /*b9e0*/  WARPGROUP.ARRIVE ;  /* 0x00000000000079c5 */ /* 0x000fd20000000000 */
        /* <DEDUP_REMOVED lines=11> */
.L_x_5870:
[----:B------:R-:W0:Y:S01]  /*baa0*/  LDC R0, c[0x0][0x448] ;  /* 0x00011200ff007b82 */ /* 0x000e220000000800 */
[----:B------:R-:W-:Y:S01]  /*bab0*/  IMAD.IADD R10, R212, 0x1, R196 ;  /* 0x00000001d40a7824 */ /* 0x000fe200078e02c4 */
[----:B------:R-:W-:Y:S01]  /*bac0*/  ULDC.64 UR40, c[0x0][0x9e0] ;  /* 0x0002780000287ab9 */ /* 0x000fe20000000a00 */
[----:B------:R-:W-:Y:S01]  /*bad0*/  IMAD.MOV.U32 R63, RZ, RZ, -0x40 ;  /* 0xffffffc0ff3f7424 */ /* 0x000fe200078e00ff */
[----:B------:R-:W-:Y:S01]  /*bae0*/  UISETP.GE.AND UP0, UPT, UR41, 0x1, UPT ;  /* 0x000000012900788c */ /* 0x000fe2000bf06270 */
[----:B------:R-:W-:Y:S01]  /*baf0*/  LOP3.LUT R16, R16, 0xffffff7f, RZ, 0xc0, !PT ;  /* 0xffffff7f10107812 */ /* 0x000fe200078ec0ff */
[----:B------:R-:W-:Y:S01]  /*bb00*/  ULDC UR4, c[0x0][0x9dc] ;  /* 0x0002770000047ab9 */ /* 0x000fe20000000800 */
[----:B------:R-:W-:Y:S01]  /*bb10*/  IMAD R63, R168, R63, 0x41 ;  /* 0x00000041a83f7424 */ /* 0x000fe200078e023f */
[----:B------:R-:W-:Y:S01]  /*bb20*/  UP2UR UR47, UPR, URZ, 0x1 ;  /* 0x000000013f2f7883 */ /* 0x000fe20008000000 */
[----:B------:R-:W-:-:S03]  /*bb30*/  IMAD.U32 R20, RZ, RZ, UR4 ;  /* 0x00000004ff147e24 */ /* 0x000fc6000f8e00ff */
[----:B------:R-:W-:Y:S01]  /*bb40*/  IADD3 R14, -R189, R63, R184 ;  /* 0x0000003fbd0e7210 */ /* 0x000fe20007ffe1b8 */
[----:B------:R-:W-:Y:S01]  /*bb50*/  VIADD R63, R63, 0xffffffff ;  /* 0xffffffff3f3f7836 */ /* 0x000fe20000000000 */
[----:B------:R-:W-:-:S03]  /*bb60*/  LOP3.LUT R57, RZ, R20, RZ, 0x33, !PT ;  /* 0x00000014ff397212 */ /* 0x000fc600078e33ff */
[----:B------:R-:W-:-:S04]  /*bb70*/  IMAD.IADD R14, R14, 0x1, -R23 ;  /* 0x000000010e0e7824 */ /* 0x000fc800078e0a17 */
[----:B------:R-:W-:Y:S01]  /*bb80*/  IMAD.IADD R57, R14, 0x1, R57 ;  /* 0x000000010e397824 */ /* 0x000fe200078e0239 */
[----:B0-----:R-:W-:-:S13]  /*bb90*/  ISETP.NE.AND P1, PT, R0, 0x1, PT ;  /* 0x000000010000780c */ /* 0x001fda0003f25270 */
[----:B------:R-:W0:Y:S01]  /*bba0*/  @P1 LDC R3, c[0x0][0x44c] ;  /* 0x00011300ff031b82 */ /* 0x000e220000000800 */
[----:B------:R-:W-:-:S07]  /*bbb0*/  @P1 LOP3.LUT R16, R16, 0x80, RZ, 0xfc, !PT ;  /* 0x0000008010101812 */ /* 0x000fce00078efcff */
[----:B------:R-:W3:Y:S01]  /*bbc0*/  @P1 LDC R11, c[0x0][0x450] ;  /* 0x00011400ff0b1b82 */ /* 0x000ee20000000800 */
[----:B0-----:R-:W-:-:S04]  /*bbd0*/  @P1 IMAD.HI.U32 R0, R10, R3, RZ ;  /* 0x000000030a001227 */ /* 0x001fc800078e00ff */
[----:B------:R-:W-:Y:S01]  /*bbe0*/  VIADD R3, R15, 0x28c40 ;  /* 0x00028c400f037836 */ /* 0x000fe20000000000 */
[----:B---3--:R-:W-:Y:S01]  /*bbf0*/  @P1 SHF.R.U32.HI R10, RZ, R11, R0 ;  /* 0x0000000bff0a1219 */ /* 0x008fe20000011600 */
[----:B------:R-:W-:Y:S01]  /*bc00*/  VIADD R11, R14, UR40 ;  /* 0x000000280e0b7c36 */ /* 0x000fe20008000000 */
[----:B------:R-:W-:Y:S02]  /*bc10*/  PLOP3.LUT P1, PT, PT, PT, UP0, 0x40, 0x0 ;  /* 0x000000000000781c */ /* 0x000fe40003f2e808 */
[----:B------:R-:W-:Y:S01]  /*bc20*/  LEA R0, R168, 0xffffffc0, 0x6 ;  /* 0xffffffc0a8007811 */ /* 0x000fe200078e30ff */
[----:B------:R-:W0:Y:S01]  /*bc30*/  SHFL.IDX PT, R58, R10, RZ, 0x1c1f ;  /* 0x001c1fff0a3a7589 */ /* 0x000e2200000e0000 */
[----:B------:R-:W-:Y:S02]  /*bc40*/  PRMT R3, R186, 0x654, R3 ;  /* 0x00000654ba037816 */ /* 0x000fe40000000003 */
[----:B------:R-:W-:Y:S02]  /*bc50*/  IADD3 R78, -R189, R184, -R0 ;  /* 0x000000b8bd4e7210 */ /* 0x000fe40007ffe900 */
[----:B------:R3:W-:Y:S02]  /*bc60*/  SYNCS.ARRIVE.TRANS64.RED.A1T0 RZ, [R3+URZ], RZ ;  /* 0x000000ff03ff79a7 */ /* 0x0007e4000810043f */
[----:B0-----:R-:W-:Y:S01]  /*bc70*/  VIADDMNMX R61, R58, R11, R78, PT ;  /* 0x0000000b3a3d7246 */ /* 0x001fe2000380014e */
[----:B------:R-:W-:-:S02]  /*bc80*/  IMAD.IADD R59, R57, 0x1, R58 ;  /* 0x00000001393b7824 */ /* 0x000fc400078e023a */
[----:B---3--:R-:W-:Y:S05]  /*bc90*/  @P1 BRA `(.L_x_5871) ;  /* 0x0000000000581947 */ /* 0x008fea0003800000 */
[----:B------:R-:W-:Y:S01]  /*bca0*/  IADD3 R3, -R23, R184, R58 ;  /* 0x000000b817037210 */ /* 0x000fe20007ffe13a */
[----:B------:R-:W-:Y:S03]  /*bcb0*/  BSSY B0, `(.L_x_5872) ;  /* 0x0000010000007945 */ /* 0x000fe60003800000 */
[----:B------:R-:W-:-:S13]  /*bcc0*/  ISETP.GT.AND P1, PT, R3, -0x1, PT ;  /* 0xffffffff0300780c */ /* 0x000fda0003f24270 */
[----:B------:R-:W-:Y:S05]  /*bcd0*/  @P1 BRA `(.L_x_5873) ;  /* 0x0000000000201947 */ /* 0x000fea0003800000 */
[----:B------:R-:W-:Y:S01]  /*bce0*/  UISETP.NE.AND UP0, UPT, UR41, 0x1, UPT ;  /* 0x000000012900788c */ /* 0x000fe2000bf05270 */
[----:B------:R-:W-:-:S05]  /*bcf0*/  LOP3.LUT R3, RZ, R3, RZ, 0x33, !PT ;  /* 0x00000003ff037212 */ /* 0x000fca00078e33ff */
[----:B------:R-:W-:-:S05]  /*bd00*/  PLOP3.LUT P1, PT, PT, PT, UP0, 0x80, 0x0 ;  /* 0x000000000000781c */ /* 0x000fca0003f2f008 */
[----:B------:R-:W-:-:S08]  /*bd10*/  @UP0 ULDC.64 UR4, c[0x0][0x9e8] ;  /* 0x00027a0000040ab9 */ /* 0x000fd00000000a00 */
[----:B------:R-:W-:-:S05]  /*bd20*/  @P1 IMAD.HI.U32 R14, R3, UR4, RZ ;  /* 0x00000004030e1c27 */ /* 0x000fca000f8e00ff */
[----:B------:R-:W-:-:S04]  /*bd30*/  @P1 SHF.R.U32.HI R3, RZ, UR5, R14 ;  /* 0x00000005ff031c19 */ /* 0x000fc8000801160e */
[----:B------:R-:W-:Y:S01]  /*bd40*/  LOP3.LUT R3, RZ, R3, RZ, 0x33, !PT ;  /* 0x00000003ff037212 */ /* 0x000fe200078e33ff */
[----:B------:R-:W-:Y:S06]  /*bd50*/  BRA `(.L_x_5874) ;  /* 0x0000000000147947 */ /* 0x000fec0003800000 */
.L_x_5873:
[----:B------:R-:W-:-:S06]  /*bd60*/  UISETP.NE.AND UP0, UPT, UR41, 0x1, UPT ;  /* 0x000000012900788c */ /* 0x000fcc000bf05270 */
[----:B------:R-:W-:-:S05]  /*bd70*/  PLOP3.LUT P1, PT, PT, PT, UP0, 0x80, 0x0 ;  /* 0x000000000000781c */ /* 0x000fca0003f2f008 */
[----:B------:R-:W-:-:S08]  /*bd80*/  @UP0 ULDC.64 UR4, c[0x0][0x9e8] ;  /* 0x00027a0000040ab9 */ /* 0x000fd00000000a00 */
[----:B------:R-:W-:-:S05]  /*bd90*/  @P1 IMAD.HI.U32 R14, R3, UR4, RZ ;  /* 0x00000004030e1c27 */ /* 0x000fca000f8e00ff */
[----:B------:R-:W-:-:S07]  /*bda0*/  @P1 SHF.R.U32.HI R3, RZ, UR5, R14 ;  /* 0x00000005ff031c19 */ /* 0x000fce000801160e */
.L_x_5874:
[----:B------:R-:W-:Y:S05]  /*bdb0*/  BSYNC B0 ;  /* 0x0000000000007941 */ /* 0x000fea0003800000 */
.L_x_5872:
[----:B------:R-:W-:-:S04]  /*bdc0*/  IMAD R14, R3, UR41, -R0 ;  /* 0x00000029030e7c24 */ /* 0x000fc8000f8e0a00 */
[----:B------:R-:W-:-:S05]  /*bdd0*/  IMAD.IADD R14, R14, 0x1, -R189 ;  /* 0x000000010e0e7824 */ /* 0x000fca00078e0abd */
[----:B------:R-:W-:Y:S02]  /*bde0*/  VIMNMX R59, R59, R14, !PT ;  /* 0x0000000e3b3b7248 */ /* 0x000fe40007fe0100 */
[----:B------:R-:W-:-:S07]  /*bdf0*/  VIADDMNMX R61, R14, UR41, R61, PT ;  /* 0x000000290e3d7c46 */ /* 0x000fce000b80013d */
.L_x_5871:
[C---:B------:R-:W-:Y:S01]  /*be00*/  ISETP.GE.AND P1, PT, R63.reuse, 0x2, PT ;  /* 0x000000023f00780c */ /* 0x040fe20003f26270 */
[----:B------:R-:W0:Y:S01]  /*be10*/  SHFL.IDX PT, R10, R10, 0x1, 0x1c1f ;  /* 0x003c1f000a0a7f89 */ /* 0x000e2200000e0000 */
[----:B------:R-:W-:Y:S01]  /*be20*/  ISETP.GE.AND P5, PT, R63, 0xa, PT ;  /* 0x0000000a3f00780c */ /* 0x000fe20003fa6270 */
[----:B------:R-:W-:Y:S01]  /*be30*/  UISETP.NE.AND UP0, UPT, UR47, URZ, UPT ;  /* 0x0000003f2f00728c */ /* 0x000fe2000bf05270 */
[----:B------:R-:W-:Y:S02]  /*be40*/  ISETP.GT.AND P3, PT, R59, 0x1, !P1 ;  /* 0x000000013b00780c */ /* 0x000fe40004f64270 */
[----:B------:R-:W-:Y:S02]  /*be50*/  ISETP.GE.AND P2, PT, R63, 0x9, PT ;  /* 0x000000093f00780c */ /* 0x000fe40003f46270 */
[----:B------:R-:W-:Y:S02]  /*be60*/  ISETP.LT.OR P3, PT, R61, 0x2, P3 ;  /* 0x000000023d00780c */ /* 0x000fe40001f61670 */
[----:B------:R-:W-:-:S02]  /*be70*/  P2R R69, PR, RZ, 0x20 ;  /* 0x00000020ff457803 */ /* 0x000fc40000000000 */
[----:B------:R-:W-:Y:S02]  /*be80*/  FSEL R76, R25, -INF , !P3 ;  /* 0xff800000194c7808 */ /* 0x000fe40005800000 */
[C---:B------:R-:W-:Y:S02]  /*be90*/  ISETP.GT.AND P3, PT, R59.reuse, 0x9, !P5 ;  /* 0x000000093b00780c */ /* 0x040fe40006f64270 */
[----:B------:R-:W-:Y:S02]  /*bea0*/  ISETP.GT.AND P4, PT, R59, 0x8, !P2 ;  /* 0x000000083b00780c */ /* 0x000fe40005784270 */
[----:B------:R-:W-:Y:S02]  /*beb0*/  ISETP.LT.OR P3, PT, R61, 0xa, P3 ;  /* 0x0000000a3d00780c */ /* 0x000fe40001f61670 */
[----:B------:R-:W-:Y:S02]  /*bec0*/  ISETP.GE.AND P5, PT, R63, 0x11, PT ;  /* 0x000000113f00780c */ /* 0x000fe40003fa6270 */
[----:B------:R-:W-:-:S02]  /*bed0*/  FSEL R58, R29, -INF , !P3 ;  /* 0xff8000001d3a7808 */ /* 0x000fc40005800000 */
[----:B------:R-:W-:Y:S01]  /*bee0*/  ISETP.LT.OR P4, PT, R61, 0x9, P4 ;  /* 0x000000093d00780c */ /* 0x000fe20002781670 */
[----:B0-----:R-:W-:Y:S01]  /*bef0*/  IMAD.IADD R29, R57, 0x1, R10 ;  /* 0x00000001391d7824 */ /* 0x001fe200078e020a */
[----:B------:R-:W-:Y:S02]  /*bf00*/  ISETP.GT.AND P3, PT, R59, 0x10, !P5 ;  /* 0x000000103b00780c */ /* 0x000fe40006f64270 */
[----:B------:R-:W-:Y:S02]  /*bf10*/  FSEL R14, R28, -INF , !P4 ;  /* 0xff8000001c0e7808 */ /* 0x000fe40006000000 */
        /* <DEDUP_REMOVED lines=43> */
[C---:B------:R-:W-:Y:S02]  /*c1d0*/  ISETP.GE.AND P3, PT, R63.reuse, 0x32, PT ;  /* 0x000000323f00780c */ /* 0x040fe40003f66270 */
[----:B------:R-:W-:-:S02]  /*c1e0*/  ISETP.GE.AND P6, PT, R63, 0x1, PT ;  /* 0x000000013f00780c */ /* 0x000fc40003fc6270 */
[----:B------:R-:W-:Y:S02]  /*c1f0*/  ISETP.GT.AND P4, PT, R59, 0x31, !P3 ;  /* 0x000000313b00780c */ /* 0x000fe40005f84270 */
[----:B------:R-:W-:Y:S02]  /*c200*/  P2R R45, PR, RZ, 0x40 ;  /* 0x00000040ff2d7803 */ /* 0x000fe40000000000 */
[----:B------:R-:W-:Y:S02]  /*c210*/  ISETP.LT.OR P4, PT, R61, 0x32, P4 ;  /* 0x000000323d00780c */ /* 0x000fe40002781670 */
[----:B------:R-:W-:Y:S02]  /*c220*/  VIADDMNMX R25, R10, R11, R78, PT ;  /* 0x0000000b0a197246 */ /* 0x000fe4000380014e */
[----:B------:R-:W-:Y:S02]  /*c230*/  FSEL R72, R49, -INF , !P4 ;  /* 0xff80000031487808 */ /* 0x000fe40006000000 */
[----:B------:R-:W-:-:S04]  /*c240*/  ISETP.GE.AND P4, PT, R63, 0x39, PT ;  /* 0x000000393f00780c */ /* 0x000fc80003f86270 */
[----:B------:R-:W-:-:S04]  /*c250*/  ISETP.GT.AND P5, PT, R59, 0x38, !P4 ;  /* 0x000000383b00780c */ /* 0x000fc800067a4270 */
[----:B------:R-:W-:-:S04]  /*c260*/  ISETP.LT.OR P5, PT, R61, 0x39, P5 ;  /* 0x000000393d00780c */ /* 0x000fc80002fa1670 */
[----:B------:R-:W-:Y:S02]  /*c270*/  FSEL R52, R52, -INF , !P5 ;  /* 0xff80000034347808 */ /* 0x000fe40006800000 */
[----:B------:R-:W-:Y:S02]  /*c280*/  ISETP.GT.AND P5, PT, R59, RZ, !P6 ;  /* 0x000000ff3b00720c */ /* 0x000fe400077a4270 */
[----:B------:R-:W-:Y:S02]  /*c290*/  ISETP.GE.AND P6, PT, R63, 0x3a, PT ;  /* 0x0000003a3f00780c */ /* 0x000fe40003fc6270 */
[----:B------:R-:W-:-:S04]  /*c2a0*/  ISETP.LT.OR P5, PT, R61, 0x1, P5 ;  /* 0x000000013d00780c */ /* 0x000fc80002fa1670 */
[----:B------:R-:W-:Y:S02]  /*c2b0*/  FSEL R3, R24, -INF , !P5 ;  /* 0xff80000018037808 */ /* 0x000fe40006800000 */
        /* <DEDUP_REMOVED lines=13> */
[----:B------:R-:W-:Y:S01]  /*c390*/  @P5 IMAD.HI.U32 R10, R11, UR4, RZ ;  /* 0x000000040b0a5c27 */ /* 0x000fe2000f8e00ff */
[----:B------:R-:W-:-:S13]  /*c3a0*/  PLOP3.LUT P5, PT, PT, PT, UP0, 0x80, 0x0 ;  /* 0x000000000000781c */ /* 0x000fda0003faf008 */
[----:B------:R-:W-:-:S04]  /*c3b0*/  @P5 SHF.R.U32.HI R11, RZ, UR5, R10 ;  /* 0x00000005ff0b5c19 */ /* 0x000fc8000801160a */
[----:B------:R-:W-:Y:S01]  /*c3c0*/  LOP3.LUT R11, RZ, R11, RZ, 0x33, !PT ;  /* 0x0000000bff0b7212 */ /* 0x000fe200078e33ff */
[----:B------:R-:W-:Y:S06]  /*c3d0*/  BRA `(.L_x_5878) ;  /* 0x0000000000187947 */ /* 0x000fec0003800000 */
.L_x_5877:
[----:B------:R-:W-:-:S06]  /*c3e0*/  UISETP.NE.AND UP0, UPT, UR41, 0x1, UPT ;  /* 0x000000012900788c */ /* 0x000fcc000bf05270 */
[----:B------:R-:W-:-:S05]  /*c3f0*/  PLOP3.LUT P5, PT, PT, PT, UP0, 0x80, 0x0 ;  /* 0x000000000000781c */ /* 0x000fca0003faf008 */
[----:B------:R-:W-:-:S08]  /*c400*/  @UP0 ULDC.64 UR4, c[0x0][0x9e8] ;  /* 0x00027a0000040ab9 */ /* 0x000fd00000000a00 */
[----:B------:R-:W-:Y:S01]  /*c410*/  @P5 IMAD.HI.U32 R10, R11, UR4, RZ ;  /* 0x000000040b0a5c27 */ /* 0x000fe2000f8e00ff */
[----:B------:R-:W-:-:S13]  /*c420*/  PLOP3.LUT P5, PT, PT, PT, UP0, 0x80, 0x0 ;  /* 0x000000000000781c */ /* 0x000fda0003faf008 */
[----:B------:R-:W-:-:S07]  /*c430*/  @P5 SHF.R.U32.HI R11, RZ, UR5, R10 ;  /* 0x00000005ff0b5c19 */ /* 0x000fce000801160a */
.L_x_5878:
[----:B------:R-:W-:Y:S05]  /*c440*/  BSYNC B0 ;  /* 0x0000000000007941 */ /* 0x000fea0003800000 */
.L_x_5876:
[----:B------:R-:W-:-:S04]  /*c450*/  IMAD R0, R11, UR41, -R0 ;  /* 0x000000290b007c24 */ /* 0x000fc8000f8e0a00 */
[----:B------:R-:W-:-:S05]  /*c460*/  IMAD.IADD R0, R0, 0x1, -R189 ;  /* 0x0000000100007824 */ /* 0x000fca00078e0abd */
[----:B------:R-:W-:Y:S02]  /*c470*/  VIMNMX R29, R29, R0, !PT ;  /* 0x000000001d1d7248 */ /* 0x000fe40007fe0100 */
[----:B------:R-:W-:-:S07]  /*c480*/  VIADDMNMX R25, R0, UR41, R25, PT ;  /* 0x0000002900197c46 */ /* 0x000fce000b800119 */
.L_x_5875:
        /* <DEDUP_REMOVED lines=9> */
[C---:B------:R-:W-:Y:S02]  /*c520*/  ISETP.GT.AND P1, PT, R29.reuse, 0x9, !P1 ;  /* 0x000000091d00780c */ /* 0x040fe40004f24270 */
[----:B------:R-:W-:Y:S02]  /*c530*/  ISETP.GT.AND P2, PT, R29, 0x8, !P2 ;  /* 0x000000081d00780c */ /* 0x000fe40005744270 */
[----:B------:R-:W-:Y:S02]  /*c540*/  ISETP.LT.OR P1, PT, R25, 0xa, P1 ;  /* 0x0000000a1900780c */ /* 0x000fe40000f21670 */
[----:B------:R-:W-:Y:S02]  /*c550*/  FMNMX.FTZ R11, R60, R11, !PT ;  /* 0x0000000b3c0b7209 */ /* 0x000fe40007810000 */
[----:B------:R-:W-:-:S02]  /*c560*/  FSEL R24, R31, -INF , !P1 ;  /* 0xff8000001f187808 */ /* 0x000fc40004800000 */
[----:B------:R-:W-:Y:S02]  /*c570*/  ISETP.NE.AND P1, PT, R67, RZ, PT ;  /* 0x000000ff4300720c */ /* 0x000fe40003f25270 */
[----:B------:R-:W-:Y:S02]  /*c580*/  ISETP.LT.OR P2, PT, R25, 0x9, P2 ;  /* 0x000000091900780c */ /* 0x000fe40001741670 */
[----:B------:R-:W-:Y:S02]  /*c590*/  ISETP.GT.AND P1, PT, R29, 0x10, !P1 ;  /* 0x000000101d00780c */ /* 0x000fe40004f24270 */
[----:B------:R-:W-:Y:S02]  /*c5a0*/  FMNMX.FTZ R11, R62, R11, !PT ;  /* 0x0000000b3e0b7209 */ /* 0x000fe40007810000 */
[----:B------:R-:W-:Y:S02]  /*c5b0*/  ISETP.LT.OR P1, PT, R25, 0x11, P1 ;  /* 0x000000111900780c */ /* 0x000fe40000f21670 */
[----:B------:R-:W-:-:S02]  /*c5c0*/  FSEL R30, R30, -INF , !P2 ;  /* 0xff8000001e1e7808 */ /* 0x000fc40005000000 */
        /* <DEDUP_REMOVED lines=18> */
[----:B------:R-:W-:Y:S02]  /*c6f0*/  ISETP.NE.AND P5, PT, R45, RZ, PT ;  /* 0x000000ff2d00720c */ /* 0x000fe40003fa5270 */
        /* <DEDUP_REMOVED lines=8> */
[C---:B------:R-:W-:Y:S02]  /*c780*/  ISETP.GT.AND P3, PT, R29.reuse, 0x31, !P3 ;  /* 0x000000311d00780c */ /* 0x040fe40005f64270 */
[----:B------:R-:W-:Y:S02]  /*c790*/  FSEL R42, R42, -INF , !P1 ;  /* 0xff8000002a2a7808 */ /* 0x000fe40004800000 */
[----:B------:R-:W-:-:S02]  /*c7a0*/  ISETP.GT.AND P1, PT, R29, 0x21, !P2 ;  /* 0x000000211d00780c */ /* 0x000fc40005724270 */
[----:B------:R-:W-:Y:S02]  /*c7b0*/  ISETP.NE.AND P2, PT, R41, RZ, PT ;  /* 0x000000ff2900720c */ /* 0x000fe40003f45270 */
[----:B------:R-:W-:Y:S02]  /*c7c0*/  ISETP.LT.OR P1, PT, R25, 0x22, P1 ;  /* 0x000000221900780c */ /* 0x000fe40000f21670 */
[----:B------:R-:W-:Y:S02]  /*c7d0*/  ISETP.GT.AND P4, PT, R29, 0x38, !P4 ;  /* 0x000000381d00780c */ /* 0x000fe40006784270 */
[----:B------:R-:W-:Y:S02]  /*c7e0*/  FSEL R36, R43, -INF , !P1 ;  /* 0xff8000002b247808 */ /* 0x000fe40004800000 */
[----:B------:R-:W-:Y:S02]  /*c7f0*/  ISETP.NE.AND P1, PT, R33, RZ, PT ;  /* 0x000000ff2100720c */ /* 0x000fe40003f25270 */
[----:B------:R-:W-:-:S02]  /*c800*/  ISETP.LT.OR P3, PT, R25, 0x32, P3 ;  /* 0x000000321900780c */ /* 0x000fc40001f61670 */
[C---:B------:R-:W-:Y:S02]  /*c810*/  ISETP.GT.AND P1, PT, R29.reuse, 0x28, !P1 ;  /* 0x000000281d00780c */ /* 0x040fe40004f24270 */
[----:B------:R-:W-:Y:S02]  /*c820*/  ISETP.GT.AND P6, PT, R29, 0x39, !P6 ;  /* 0x000000391d00780c */ /* 0x000fe400077c4270 */
[C---:B------:R-:W-:Y:S02]  /*c830*/  ISETP.LT.OR P1, PT, R25.reuse, 0x29, P1 ;  /* 0x000000291900780c */ /* 0x040fe40000f21670 */
[----:B------:R-:W-:Y:S02]  /*c840*/  ISETP.LT.OR P4, PT, R25, 0x39, P4 ;  /* 0x000000391900780c */ /* 0x000fe40002781670 */
[----:B------:R-:W-:Y:S02]  /*c850*/  FSEL R46, R46, -INF , !P1 ;  /* 0xff8000002e2e7808 */ /* 0x000fe40004800000 */
[----:B------:R-:W-:-:S02]  /*c860*/  ISETP.GT.AND P1, PT, R29, RZ, !P5 ;  /* 0x000000ff1d00720c */ /* 0x000fc40006f24270 */
[----:B------:R-:W-:Y:S02]  /*c870*/  ISETP.NE.AND P5, PT, R37, RZ, PT ;  /* 0x000000ff2500720c */ /* 0x000fe40003fa5270 */
[----:B------:R-:W-:Y:S02]  /*c880*/  ISETP.LT.OR P1, PT, R25, 0x1, P1 ;  /* 0x000000011900780c */ /* 0x000fe40000f21670 */
[----:B------:R-:W-:Y:S02]  /*c890*/  FSEL R78, R51, -INF , !P3 ;  /* 0xff800000334e7808 */ /* 0x000fe40005800000 */
[----:B------:R-:W-:Y:S02]  /*c8a0*/  FSEL R27, R26, -INF , !P1 ;  /* 0xff8000001a1b7808 */ /* 0x000fe40004800000 */
[----:B------:R-:W-:Y:S02]  /*c8b0*/  FMNMX.FTZ R26, R74, R11, !PT ;  /* 0x0000000b4a1a7209 */ /* 0x000fe40007810000 */
[----:B------:R-:W-:-:S02]  /*c8c0*/  ISETP.GT.AND P1, PT, R29, 0x29, !P2 ;  /* 0x000000291d00780c */ /* 0x000fc40005724270 */
[----:B------:R-:W-:Y:S01]  /*c8d0*/  ISETP.GT.AND P2, PT, R29, 0x30, !P5 ;  /* 0x000000301d00780c */ /* 0x000fe20006f44270 */
[----:B------:R-:W0:Y:S01]  /*c8e0*/  SHFL.BFLY PT, R11, R26, 0x2, 0x1f ;  /* 0x0c401f001a0b7f89 */ /* 0x000e2200000e0000 */
[C---:B------:R-:W-:Y:S02]  /*c8f0*/  ISETP.LT.OR P1, PT, R25.reuse, 0x2a, P1 ;  /* 0x0000002a1900780c */ /* 0x040fe40000f21670 */
[C---:B------:R-:W-:Y:S02]  /*c900*/  ISETP.LT.OR P2, PT, R25.reuse, 0x31, P2 ;  /* 0x000000311900780c */ /* 0x040fe40001741670 */
[----:B------:R-:W-:Y:S02]  /*c910*/  ISETP.LT.OR P6, PT, R25, 0x3a, P6 ;  /* 0x0000003a1900780c */ /* 0x000fe400037c1670 */
[----:B------:R-:W-:Y:S02]  /*c920*/  FSEL R50, R50, -INF , !P2 ;  /* 0xff80000032327808 */ /* 0x000fe40005000000 */
[----:B------:R-:W-:-:S02]  /*c930*/  FSEL R54, R54, -INF , !P4 ;  /* 0xff80000036367808 */ /* 0x000fc40006000000 */
[----:B0-----:R-:W-:Y:S02]  /*c940*/  FMNMX.FTZ R33, R26, R11, !PT ;  /* 0x0000000b1a217209 */ /* 0x001fe40007810000 */
[----:B------:R-:W-:Y:S02]  /*c950*/  FMNMX.FTZ R11, R27, R0, !PT ;  /* 0x000000001b0b7209 */ /* 0x000fe40007810000 */
[----:B------:R-:W-:Y:S01]  /*c960*/  FSEL R26, R47, -INF , !P1 ;  /* 0xff8000002f1a7808 */ /* 0x000fe20004800000 */
[----:B------:R-:W0:Y:S01]  /*c970*/  SHFL.BFLY PT, R10, R33, 0x1, 0x1f ;  /* 0x0c201f00210a7f89 */ /* 0x000e2200000e0000 */
[----:B------:R-:W-:-:S04]  /*c980*/  FMNMX.FTZ R11, R30, R11, !PT ;  /* 0x0000000b1e0b7209 */ /* 0x000fc80007810000 */
[----:B------:R-:W-:-:S04]  /*c990*/  FMNMX.FTZ R11, R24, R11, !PT ;  /* 0x0000000b180b7209 */ /* 0x000fc80007810000 */
[----:B------:R-:W-:-:S04]  /*c9a0*/  FMNMX.FTZ R11, R34, R11, !PT ;  /* 0x0000000b220b7209 */ /* 0x000fc80007810000 */
[----:B------:R-:W-:Y:S01]  /*c9b0*/  FMNMX.FTZ R31, R28, R11, !PT ;  /* 0x0000000b1c1f7209 */ /* 0x000fe20007810000 */
[----:B------:R-:W-:-:S03]  /*c9c0*/  IMAD.U32 R11, RZ, RZ, UR4 ;  /* 0x00000004ff0b7e24 */ /* 0x000fc6000f8e00ff */
[----:B------:R-:W-:-:S04]  /*c9d0*/  FMNMX.FTZ R31, R38, R31, !PT ;  /* 0x0000001f261f7209 */ /* 0x000fc80007810000 */
[----:B------:R-:W-:Y:S02]  /*c9e0*/  FMNMX.FTZ R31, R32, R31, !PT ;  /* 0x0000001f201f7209 */ /* 0x000fe40007810000 */
[----:B0-----:R-:W-:Y:S02]  /*c9f0*/  FMNMX.FTZ R10, R33, R10, !PT ;  /* 0x0000000a210a7209 */ /* 0x001fe40007810000 */
[----:B------:R-:W-:Y:S02]  /*ca00*/  FMNMX.FTZ R33, R42, R31, !PT ;  /* 0x0000001f2a217209 */ /* 0x000fe40007810000 */
[C---:B------:R-:W-:Y:S01]  /*ca10*/  FSETP.NEU.FTZ.AND P1, PT, R10.reuse, -INF , PT ;  /* 0xff8000000a00780b */ /* 0x040fe20003f3d000 */
[----:B------:R-:W-:Y:S01]  /*ca20*/  FMUL.FTZ R35, R10, R11 ;  /* 0x0000000b0a237220 */ /* 0x000fe20000410000 */
        /* <DEDUP_REMOVED lines=20> */
[-CC-:B------:R-:W-:Y:S01]  /*cb70*/  FFMA.FTZ R25, R48, R11.reuse, -R31.reuse ;  /* 0x0000000b30197223 */ /* 0x180fe2000001081f */
[-CC-:B------:R-:W-:Y:S01]  /*cb80*/  FFMA.FTZ R40, R72, R11.reuse, -R31.reuse ;  /* 0x0000000b48287223 */ /* 0x180fe2000001081f */
[----:B------:R-:W0:Y:S01]  /*cb90*/  SHFL.BFLY PT, R14, R3, 0x2, 0x1f ;  /* 0x0c401f00030e7f89 */ /* 0x000e2200000e0000 */
[-CC-:B------:R-:W-:Y:S01]  /*cba0*/  FFMA.FTZ R44, R74, R11.reuse, -R31.reuse ;  /* 0x0000000b4a2c7223 */ /* 0x180fe2000001081f */
[----:B------:R-:W-:Y:S08]  /*cbb0*/  MUFU.EX2 R164, R164 ;  /* 0x000000a400a47308 */ /* 0x000ff00000000800 */
[----:B------:R-:W3:Y:S08]  /*cbc0*/  MUFU.EX2 R29, R29 ;  /* 0x0000001d001d7308 */ /* 0x000ef00000000800 */
[----:B------:R-:W4:Y:S01]  /*cbd0*/  MUFU.EX2 R166, R166 ;  /* 0x000000a600a67308 */ /* 0x000f220000000800 */
[----:B0-----:R-:W-:Y:S01]  /*cbe0*/  FMNMX.FTZ R41, R3, R14, !PT ;  /* 0x0000000e03297209 */ /* 0x001fe20007810000 */
[----:B------:R-:W-:-:S06]  /*cbf0*/  FFMA.FTZ R3, R70, R11, -R31 ;  /* 0x0000000b46037223 */ /* 0x000fcc000001081f */
[----:B------:R-:W0:Y:S01]  /*cc00*/  MUFU.EX2 R33, R33 ;  /* 0x0000002100217308 */ /* 0x000e220000000800 */
[----:B------:R-:W1:Y:S07]  /*cc10*/  SHFL.BFLY PT, R14, R41, 0x1, 0x1f ;  /* 0x0c201f00290e7f89 */ /* 0x000e6e00000e0000 */
[----:B------:R-:W2:Y:S08]  /*cc20*/  MUFU.EX2 R160, R160 ;  /* 0x000000a000a07308 */ /* 0x000eb00000000800 */
[----:B------:R-:W2:Y:S08]  /*cc30*/  MUFU.EX2 R35, R35 ;  /* 0x0000002300237308 */ /* 0x000eb00000000800 */
[----:B------:R-:W2:Y:S01]  /*cc40*/  MUFU.EX2 R162, R162 ;  /* 0x000000a200a27308 */ /* 0x000ea20000000800 */
[----:B-1----:R-:W-:Y:S01]  /*cc50*/  FMNMX.FTZ R14, R41, R14, !PT ;  /* 0x0000000e290e7209 */ /* 0x002fe20007810000 */
[----:B------:R-:W-:-:S03]  /*cc60*/  FFMA.FTZ R41, R52, R11, -R31 ;  /* 0x0000000b34297223 */ /* 0x000fc6000001081f */
[C---:B------:R-:W-:Y:S01]  /*cc70*/  FSETP.NEU.FTZ.AND P1, PT, R14.reuse, -INF , PT ;  /* 0xff8000000e00780b */ /* 0x040fe20003f3d000 */
[----:B------:R-:W-:Y:S02]  /*cc80*/  FMUL.FTZ R43, R14, R11 ;  /* 0x0000000b0e2b7220 */ /* 0x000fe40000410000 */
[----:B------:R-:W1:Y:S03]  /*cc90*/  MUFU.EX2 R37, R37 ;  /* 0x0000002500257308 */ /* 0x000e660000000800 */
[----:B------:R-:W-:Y:S01]  /*cca0*/  FSEL R31, R43, RZ, P1 ;  /* 0x000000ff2b1f7208 */ /* 0x000fe20000800000 */
[----:B---3--:R-:W-:Y:S01]  /*ccb0*/  FADD.FTZ R43, R164, R29 ;  /* 0x0000001da42b7221 */ /* 0x008fe20000010000 */
[----:B------:R-:W-:-:S03]  /*ccc0*/  F2FP.F16.F32.PACK_AB R164, R29, R164 ;  /* 0x000000a41da4723e */ /* 0x000fc600000000ff */
        /* <DEDUP_REMOVED lines=10> */
[-C--:B------:R-:W-:Y:S01]  /*cd70*/  FFMA.FTZ R32, R36, R11.reuse, -R31 ;  /* 0x0000000b24207223 */ /* 0x080fe2000001081f */
[----:B----4-:R-:W-:Y:S01]  /*cd80*/  FADD.FTZ R34, R166, R43 ;  /* 0x0000002ba6227221 */ /* 0x010fe20000010000 */
[-CC-:B------:R-:W-:Y:S01]  /*cd90*/  FFMA.FTZ R157, R42, R11.reuse, -R31.reuse ;  /* 0x0000000b2a9d7223 */ /* 0x180fe2000001081f */
[-CC-:B------:R-:W-:Y:S01]  /*cda0*/  FFMA.FTZ R159, R46, R11.reuse, -R31.reuse ;  /* 0x0000000b2e9f7223 */ /* 0x180fe2000001081f */
[-CC-:B------:R-:W-:Y:S01]  /*cdb0*/  FFMA.FTZ R26, R26, R11.reuse, -R31.reuse ;  /* 0x0000000b1a1a7223 */ /* 0x180fe2000001081f */
[C---:B0-----:R-:W-:Y:S01]  /*cdc0*/  FADD.FTZ R45, R33.reuse, R34 ;  /* 0x00000022212d7221 */ /* 0x041fe20000010000 */
[----:B------:R-:W0:Y:S01]  /*cdd0*/  MUFU.EX2 R0, R0 ;  /* 0x0000000000007308 */ /* 0x000e220000000800 */
[-CC-:B------:R-:W-:Y:S01]  /*cde0*/  FFMA.FTZ R27, R50, R11.reuse, -R31.reuse ;  /* 0x0000000b321b7223 */ /* 0x180fe2000001081f */
[-C--:B------:R-:W-:Y:S01]  /*cdf0*/  FFMA.FTZ R34, R78, R11.reuse, -R31 ;  /* 0x0000000b4e227223 */ /* 0x080fe2000001081f */
[----:B--2---:R-:W-:Y:S01]  /*ce00*/  FADD.FTZ R38, R160, R45 ;  /* 0x0000002da0267221 */ /* 0x004fe20000010000 */
[-CC-:B------:R-:W-:Y:S01]  /*ce10*/  FFMA.FTZ R54, R54, R11.reuse, -R31.reuse ;  /* 0x0000000b36367223 */ /* 0x180fe2000001081f */
[----:B------:R-:W-:Y:S01]  /*ce20*/  FFMA.FTZ R31, R76, R11, -R31 ;  /* 0x0000000b4c1f7223 */ /* 0x000fe2000001081f */
[----:B------:R-:W-:Y:S01]  /*ce30*/  F2FP.F16.F32.PACK_AB R166, R33, R166 ;  /* 0x000000a621a6723e */ /* 0x000fe200000000ff */
[C---:B------:R-:W-:Y:S01]  /*ce40*/  FADD.FTZ R45, R35.reuse, R38 ;  /* 0x00000026232d7221 */ /* 0x040fe20000010000 */
[----:B------:R-:W2:Y:S01]  /*ce50*/  MUFU.EX2 R167, R167 ;  /* 0x000000a700a77308 */ /* 0x000ea20000000800 */
[----:B------:R-:W-:-:S02]  /*ce60*/  F2FP.F16.F32.PACK_AB R160, R35, R160 ;  /* 0x000000a023a0723e */ /* 0x000fc400000000ff */
[----:B------:R-:W-:Y:S01]  /*ce70*/  FADD.FTZ R38, R162, R45 ;  /* 0x0000002da2267221 */ /* 0x000fe20000010000 */
[----:B-1----:R-:W-:-:S04]  /*ce80*/  F2FP.F16.F32.PACK_AB R162, R37, R162 ;  /* 0x000000a225a2723e */ /* 0x002fc800000000ff */
[----:B------:R-:W1:Y:S01]  /*ce90*/  MUFU.EX2 R24, R24 ;  /* 0x0000001800187308 */ /* 0x000e620000000800 */
[----:B0-----:R-:W-:Y:S01]  /*cea0*/  FADD.FTZ R36, R165, R0 ;  /* 0x00000000a5247221 */ /* 0x001fe20000010000 */
[----:B------:R-:W-:-:S06]  /*ceb0*/  F2FP.F16.F32.PACK_AB R165, R0, R165 ;  /* 0x000000a500a5723e */ /* 0x000fcc00000000ff */
[----:B------:R-:W0:Y:S01]  /*cec0*/  MUFU.EX2 R161, R161 ;  /* 0x000000a100a17308 */ /* 0x000e220000000800 */
[----:B--2---:R-:W-:-:S07]  /*ced0*/  FADD.FTZ R43, R167, R36 ;  /* 0x00000024a72b7221 */ /* 0x004fce0000010000 */
[----:B------:R-:W2:Y:S01]  /*cee0*/  MUFU.EX2 R28, R28 ;  /* 0x0000001c001c7308 */ /* 0x000ea20000000800 */
[C---:B-1----:R-:W-:Y:S01]  /*cef0*/  FADD.FTZ R36, R24.reuse, R43 ;  /* 0x0000002b18247221 */ /* 0x042fe20000010000 */
[----:B------:R-:W-:-:S05]  /*cf00*/  F2FP.F16.F32.PACK_AB R167, R24, R167 ;  /* 0x000000a718a7723e */ /* 0x000fca00000000ff */
[----:B------:R1:W-:Y:S01]  /*cf10*/  STSM.16.M88.4 [R200+0x26800], R164 ;  /* 0x026800a4c8007844 */ /* 0x0003e20000000200 */
[----:B------:R-:W3:Y:S01]  /*cf20*/  MUFU.EX2 R163, R163 ;  /* 0x000000a300a37308 */ /* 0x000ee20000000800 */
[----:B0-----:R-:W-:-:S07]  /*cf30*/  FADD.FTZ R43, R161, R36 ;  /* 0x00000024a12b7221 */ /* 0x001fce0000010000 */
[----:B------:R-:W0:Y:S01]  /*cf40*/  MUFU.EX2 R30, R30 ;  /* 0x0000001e001e7308 */ /* 0x000e220000000800 */
[C---:B--2---:R-:W-:Y:S01]  /*cf50*/  FADD.FTZ R36, R28.reuse, R43 ;  /* 0x0000002b1c247221 */ /* 0x044fe20000010000 */
[----:B------:R-:W-:Y:S01]  /*cf60*/  FADD.FTZ R43, R37, R38 ;  /* 0x00000026252b7221 */ /* 0x000fe20000010000 */
[----:B------:R-:W-:-:S03]  /*cf70*/  F2FP.F16.F32.PACK_AB R161, R28, R161 ;  /* 0x000000a11ca1723e */ /* 0x000fc600000000ff */
[----:B------:R-:W-:Y:S02]  /*cf80*/  FADD.FTZ R38, R156, R43 ;  /* 0x0000002b9c267221 */ /* 0x000fe40000010000 */
[----:B------:R-:W2:Y:S01]  /*cf90*/  MUFU.EX2 R157, R157 ;  /* 0x0000009d009d7308 */ /* 0x000ea20000000800 */
[----:B---3--:R-:W-:-:S07]  /*cfa0*/  FADD.FTZ R29, R163, R36 ;  /* 0x00000024a31d7221 */ /* 0x008fce0000010000 */
[----:B------:R-:W3:Y:S01]  /*cfb0*/  MUFU.EX2 R39, R39 ;  /* 0x0000002700277308 */ /* 0x000ee20000000800 */
[C---:B0-----:R-:W-:Y:S01]  /*cfc0*/  FADD.FTZ R36, R30.reuse, R29 ;  /* 0x0000001d1e247221 */ /* 0x041fe20000010000 */
[----:B------:R-:W-:-:S05]  /*cfd0*/  F2FP.F16.F32.PACK_AB R163, R30, R163 ;  /* 0x000000a31ea3723e */ /* 0x000fca00000000ff */
[----:B------:R1:W-:Y:S01]  /*cfe0*/  STSM.16.M88.4 [R205], R160 ;  /* 0x000000a0cd007844 */ /* 0x0003e20000000200 */
[----:B------:R-:W0:Y:S01]  /*cff0*/  MUFU.EX2 R32, R32 ;  /* 0x0000002000207308 */ /* 0x000e220000000800 */
[----:B--2---:R-:W-:-:S07]  /*d000*/  FADD.FTZ R29, R157, R36 ;  /* 0x000000249d1d7221 */ /* 0x004fce0000010000 */
[----:B------:R-:W2:Y:S01]  /*d010*/  MUFU.EX2 R158, R158 ;  /* 0x0000009e009e7308 */ /* 0x000ea20000000800 */
[C---:B---3--:R-:W-:Y:S01]  /*d020*/  FADD.FTZ R33, R39.reuse, R38 ;  /* 0x0000002627217221 */ /* 0x048fe20000010000 */
[----:B------:R-:W-:-:S06]  /*d030*/  F2FP.F16.F32.PACK_AB R156, R39, R156 ;  /* 0x0000009c279c723e */ /* 0x000fcc00000000ff */
[----:B------:R-:W3:Y:S01]  /*d040*/  MUFU.EX2 R159, R159 ;  /* 0x0000009f009f7308 */ /* 0x000ee20000000800 */
[C---:B0-----:R-:W-:Y:S01]  /*d050*/  FADD.FTZ R0, R32.reuse, R29 ;  /* 0x0000001d20007221 */ /* 0x041fe20000010000 */
[----:B------:R-:W-:-:S06]  /*d060*/  F2FP.F16.F32.PACK_AB R157, R32, R157 ;  /* 0x0000009d209d723e */ /* 0x000fcc00000000ff */
[----:B------:R-:W0:Y:S01]  /*d070*/  MUFU.EX2 R26, R26 ;  /* 0x0000001a001a7308 */ /* 0x000e220000000800 */
[----:B--2---:R-:W-:-:S07]  /*d080*/  FADD.FTZ R24, R158, R33 ;  /* 0x000000219e187221 */ /* 0x004fce0000010000 */
[----:B------:R-:W2:Y:S01]  /*d090*/  MUFU.EX2 R3, R3 ;  /* 0x0000000300037308 */ /* 0x000ea20000000800 */
[----:B---3--:R-:W-:-:S07]  /*d0a0*/  FADD.FTZ R29, R159, R0 ;  /* 0x000000009f1d7221 */ /* 0x008fce0000010000 */
[----:B------:R-:W-:Y:S01]  /*d0b0*/  MUFU.EX2 R25, R25 ;  /* 0x0000001900197308 */ /* 0x000fe20000000800 */
[C---:B0-----:R-:W-:Y:S01]  /*d0c0*/  F2FP.F16.F32.PACK_AB R159, R26.reuse, R159 ;  /* 0x0000009f1a9f723e */ /* 0x041fe200000000ff */
[----:B------:R-:W-:-:S06]  /*d0d0*/  FADD.FTZ R26, R26, R29 ;  /* 0x0000001d1a1a7221 */ /* 0x000fcc0000010000 */
[----:B------:R-:W0:Y:S01]  /*d0e0*/  MUFU.EX2 R40, R40 ;  /* 0x0000002800287308 */ /* 0x000e220000000800 */
[C---:B--2---:R-:W-:Y:S01]  /*d0f0*/  FADD.FTZ R24, R3.reuse, R24 ;  /* 0x0000001803187221 */ /* 0x044fe20000010000 */
[----:B------:R-:W-:-:S05]  /*d100*/  F2FP.F16.F32.PACK_AB R158, R3, R158 ;  /* 0x0000009e039e723e */ /* 0x000fca00000000ff */
[----:B------:R1:W-:Y:S01]  /*d110*/  STSM.16.M88.4 [R201], R156 ;  /* 0x0000009cc9007844 */ /* 0x0003e20000000200 */
[----:B------:R-:W-:Y:S08]  /*d120*/  MUFU.EX2 R27, R27 ;  /* 0x0000001b001b7308 */ /* 0x000ff00000000800 */
[----:B------:R-:W2:Y:S01]  /*d130*/  MUFU.EX2 R34, R34 ;  /* 0x0000002200227308 */ /* 0x000ea20000000800 */
[----:B0-----:R-:W-:Y:S01]  /*d140*/  F2FP.F16.F32.PACK_AB R152, R40, R25 ;  /* 0x000000192898723e */ /* 0x001fe200000000ff */
[----:B------:R-:W-:-:S04]  /*d150*/  FADD.FTZ R25, R25, R24 ;  /* 0x0000001819197221 */ /* 0x000fc80000010000 */
[----:B------:R-:W-:Y:S02]  /*d160*/  FADD.FTZ R40, R40, R25 ;  /* 0x0000001928287221 */ /* 0x000fe40000010000 */
[----:B------:R-:W0:Y:S08]  /*d170*/  MUFU.EX2 R41, R41 ;  /* 0x0000002900297308 */ /* 0x000e300000000800 */
[----:B------:R-:W3:Y:S01]  /*d180*/  MUFU.EX2 R44, R44 ;  /* 0x0000002c002c7308 */ /* 0x000ee20000000800 */
[----:B--2---:R-:W-:Y:S01]  /*d190*/  F2FP.F16.F32.PACK_AB R153, R34, R27 ;  /* 0x0000001b2299723e */ /* 0x004fe200000000ff */
[----:B------:R-:W-:-:S04]  /*d1a0*/  FADD.FTZ R27, R27, R26 ;  /* 0x0000001a1b1b7221 */ /* 0x000fc80000010000 */
[----:B------:R-:W-:Y:S02]  /*d1b0*/  FADD.FTZ R27, R34, R27 ;  /* 0x0000001b221b7221 */ /* 0x000fe40000010000 */
[----:B------:R-:W2:Y:S01]  /*d1c0*/  MUFU.EX2 R54, R54 ;  /* 0x0000003600367308 */ /* 0x000ea20000000800 */
[----:B0-----:R-:W-:-:S07]  /*d1d0*/  FADD.FTZ R3, R41, R40 ;  /* 0x0000002829037221 */ /* 0x001fce0000010000 */
[----:B------:R-:W0:Y:S01]  /*d1e0*/  MUFU.EX2 R31, R31 ;  /* 0x0000001f001f7308 */ /* 0x000e220000000800 */
[C---:B---3--:R-:W-:Y:S01]  /*d1f0*/  F2FP.F16.F32.PACK_AB R154, R44.reuse, R41 ;  /* 0x000000292c9a723e */ /* 0x048fe200000000ff */
[----:B------:R-:W-:Y:S01]  /*d200*/  FADD.FTZ R3, R44, R3 ;  /* 0x000000032c037221 */ /* 0x000fe20000010000 */
[----:B--2---:R-:W-:Y:S01]  /*d210*/  FADD.FTZ R0, R54, R27 ;  /* 0x0000001b36007221 */ /* 0x004fe20000010000 */
[----:B0-----:R-:W-:-:S03]  /*d220*/  F2FP.F16.F32.PACK_AB R155, R31, R54 ;  /* 0x000000361f9b723e */ /* 0x001fc600000000ff */
[----:B------:R-:W-:Y:S02]  /*d230*/  FADD.FTZ R0, R31, R0 ;  /* 0x000000001f007221 */ /* 0x000fe40000010000 */
[----:B------:R1:W-:Y:S01]  /*d240*/  STSM.16.M88.4 [R204], R152 ;  /* 0x00000098cc007844 */ /* 0x0003e20000000200 */
[----:B------:R-:W-:Y:S05]  /*d250*/  @!P0 BRA `(.L_x_5879) ;  /* 0x0000000000048947 */ /* 0x000fea0003800000 */
[----:B------:R-:W-:Y:S01]  /*d260*/  BPT.TRAP 0x1 ;  /* 0x000000040000795c */ /* 0x000fe20000300000 */
.L_x_5879:
[----:B------:R0:W2:Y:S01]  /*d270*/  SYNCS.PHASECHK.TRANS64.TRYWAIT P1, [R15+URZ+0x28c50], R56 ;  /* 0x028c50380f0075a7 */ /* 0x0000a2000802017f */
[----:B------:R-:W-:Y:S05]  /*d280*/  @!P0 BRA `(.L_x_5880) ;  /* 0x0000000000048947 */ /* 0x000fea0003800000 */
[----:B------:R-:W-:Y:S01]  /*d290*/  BPT.TRAP 0x1 ;  /* 0x000000040000795c */ /* 0x000fe20000300000 */
.L_x_5880:
[----:B------:R-:W-:Y:S01]  /*d2a0*/  ULDC UR44, c[0x0][0x9e4] ;  /* 0x00027900002c7ab9 */ /* 0x000fe20000000800 */
[----:B------:R-:W-:Y:S01]  /*d2b0*/  ULDC UR45, c[0x0][0x9dc] ;  /* 0x00027700002d7ab9 */ /* 0x000fe20000000800 */
[----:B------:R-:W-:Y:S01]  /*d2c0*/  ULDC UR38, c[0x0][0x988] ;  /* 0x0002620000267ab9 */ /* 0x000fe20000000800 */
[----:B------:R-:W-:Y:S01]  /*d2d0*/  ULDC UR46, c[0x0][0x9e0] ;  /* 0x00027800002e7ab9 */ /* 0x000fe20000000800 */
[----:B------:R-:W-:Y:S01]  /*d2e0*/  BSSY B0, `(.L_x_5881) ;  /* 0x0000006000007945 */ /* 0x000fe20003800000 */
[----:B------:R-:W-:Y:S02]  /*d2f0*/  IMAD R28, R17, 0x1000, R195 ;  /* 0x00001000111c7824 */ /* 0x000fe400078e02c3 */
[----:B------:R-:W-:Y:S01]  /*d300*/  IMAD.MOV.U32 R29, RZ, RZ, 0x40000040 ;  /* 0x40000040ff1d7424 */ /* 0x000fe200078e00ff */
[----:B--2---:R-:W-:Y:S06]  /*d310*/  @P1 BRA `(.L_x_5882) ;  /* 0x0000000000081947 */ /* 0x004fec0003800000 */
[----:B------:R-:W2:Y:S02]  /*d320*/  SYNCS.PHASECHK.TRANS64.TRYWAIT P1, [R15+URZ+0x28c50], R56 ;  /* 0x028c50380f0075a7 */ /* 0x000ea4000802017f */
[----:B--2---:R-:W-:Y:S05]  /*d330*/  @!P1 BRA `(.L_x_5883) ;  /* 0x0000016000209947 */ /* 0x004fea0003800000 */
.L_x_5882:
[----:B------:R-:W-:Y:S05]  /*d340*/  BSYNC B0 ;  /* 0x0000000000007941 */ /* 0x000fea0003800000 */
.L_x_5881:
[C---:B------:R-:W-:Y:S01]  /*d350*/  R2UR UR6, R28.reuse ;  /* 0x000000001c0672ca */ /* 0x040fe200000e0000 */
[C---:B------:R-:W-:Y:S01]  /*d360*/  VIADD R26, R28.reuse, 0x80 ;  /* 0x000000801c1a7836 */ /* 0x040fe20000000000 */
[----:B------:R-:W-:Y:S01]  /*d370*/  R2UR UR7, R29 ;  /* 0x000000001d0772ca */ /* 0x000fe200000e0000 */
[C---:B------:R-:W-:Y:S02]  /*d380*/  VIADD R24, R28.reuse, 0x100 ;  /* 0x000001001c187836 */ /* 0x040fe40000000000 */
[----:B------:R-:W-:Y:S01]  /*d390*/  VIADD R28, R28, 0x180 ;  /* 0x000001801c1c7836 */ /* 0x000fe20000000000 */
[----:B------:R-:W-:Y:S01]  /*d3a0*/  R2UR UR10, R26 ;  /* 0x000000001a0a72ca */ /* 0x000fe200000e0000 */
[----:B------:R-:W-:Y:S01]  /*d3b0*/  IMAD.MOV.U32 R27, RZ, RZ, 0x40000040 ;  /* 0x40000040ff1b7424 */ /* 0x000fe200078e00ff */
[----:B------:R-:W-:Y:S01]  /*d3c0*/  R2UR UR14, R24 ;  /* 0x00000000180e72ca */ /* 0x000fe200000e0000 */
[----:B------:R-:W-:Y:S01]  /*d3d0*/  IMAD.MOV.U32 R25, RZ, RZ, 0x40000040 ;  /* 0x40000040ff197424 */ /* 0x000fe200078e00ff */
[----:B------:R-:W-:Y:S01]  /*d3e0*/  R2UR UR18, R28 ;  /* 0x000000001c1272ca */ /* 0x000fe200000e0000 */
[----:B------:R-:W-:Y:S01]  /*d3f0*/  IMAD.MOV.U32 R29, RZ, RZ, 0x40000040 ;  /* 0x40000040ff1d7424 */ /* 0x000fe200078e00ff */
[----:B------:R-:W-:-:S02]  /*d400*/  R2UR UR11, R27 ;  /* 0x000000001b0b72ca */ /* 0x000fc400000e0000 */
[----:B------:R-:W-:Y:S02]  /*d410*/  R2UR UR15, R25 ;  /* 0x00000000190f72ca */ /* 0x000fe400000e0000 */
[----:B------:R-:W-:Y:S02]  /*d420*/  R2UR UR19, R29 ;  /* 0x000000001d1372ca */ /* 0x000fe400000e0000 */
[----:B0-2--5:R-:W-:-:S06]  /*d430*/  WARPGROUP.ARRIVE ;  /* 0x00000000000079c5 */ /* 0x025fcc0000000000 */
        /* <DEDUP_REMOVED lines=24> */
.L_x_5884:
[----:B-1----:R-:W0:Y:S01]  /*d5c0*/  LDC R152, c[0x0][0x448] ;  /* 0x00011200ff987b82 */ /* 0x002e220000000800 */
[----:B------:R-:W-:Y:S01]  /*d5d0*/  VIADD R15, R15, 0x28c60 ;  /* 0x00028c600f0f7836 */ /* 0x000fe20000000000 */
[----:B------:R-:W-:Y:S01]  /*d5e0*/  UISETP.NE.AND UP0, UPT, UR47, URZ, UPT ;  /* 0x0000003f2f00728c */ /* 0x000fe2000bf05270 */
[----:B------:R-:W-:-:S03]  /*d5f0*/  IMAD.MOV.U32 R153, RZ, RZ, R196 ;  /* 0x000000ffff997224 */ /* 0x000fc600078e00c4 */
[----:B------:R-:W-:-:S04]  /*d600*/  PRMT R15, R186, 0x654, R15 ;  /* 0x00000654ba0f7816 */ /* 0x000fc8000000000f */
[----:B------:R1:W-:Y:S01]  /*d610*/  SYNCS.ARRIVE.TRANS64.RED.A1T0 RZ, [R15+URZ], RZ ;  /* 0x000000ff0fff79a7 */ /* 0x0003e2000810043f */
[----:B0-----:R-:W-:-:S13]  /*d620*/  ISETP.NE.AND P1, PT, R152, 0x1, PT ;  /* 0x000000019800780c */ /* 0x001fda0003f25270 */
[----:B------:R-:W0:Y:S08]  /*d630*/  @P1 LDC R152, c[0x0][0x44c] ;  /* 0x00011300ff981b82 */ /* 0x000e300000000800 */
[----:B-1----:R-:W1:Y:S01]  /*d640*/  @P1 LDC R15, c[0x0][0x450] ;  /* 0x00011400ff0f1b82 */ /* 0x002e620000000800 */
[----:B0-----:R-:W-:-:S05]  /*d650*/  @P1 IMAD.HI.U32 R152, R196, R152, RZ ;  /* 0x00000098c4981227 */ /* 0x001fca00078e00ff */
[----:B-1----:R-:W-:Y:S01]  /*d660*/  @P1 SHF.R.U32.HI R153, RZ, R15, R152 ;  /* 0x0000000fff991219 */ /* 0x002fe20000011698 */
[----:B------:R-:W-:Y:S01]  /*d670*/  VIADD R15, R168, 0xfffffffe ;  /* 0xfffffffea80f7836 */ /* 0x000fe20000000000 */
[----:B------:R-:W-:Y:S02]  /*d680*/  PLOP3.LUT P1, PT, PT, PT, UP0, 0x40, 0x0 ;  /* 0x000000000000781c */ /* 0x000fe40003f2e808 */
[----:B------:R-:W-:-:S05]  /*d690*/  IADD3 R152, R153, R184, -R23 ;  /* 0x000000b899987210 */ /* 0x000fca0007ffe817 */
[----:B------:R-:W-:-:S06]  /*d6a0*/  VIADD R153, R152, UR40 ;  /* 0x0000002898997c36 */ /* 0x000fcc0008000000 */
[----:B------:R-:W-:Y:S05]  /*d6b0*/  @P1 BRA `(.L_x_5885) ;  /* 0x0000000000541947 */ /* 0x000fea0003800000 */
[C---:B------:R-:W-:Y:S01]  /*d6c0*/  ISETP.GT.AND P1, PT, R152.reuse, RZ, PT ;  /* 0x000000ff9800720c */ /* 0x040fe20003f24270 */
[----:B------:R-:W-:Y:S01]  /*d6d0*/  BSSY B0, `(.L_x_5886) ;  /* 0x0000010000007945 */ /* 0x000fe20003800000 */
[----:B------:R-:W-:-:S11]  /*d6e0*/  VIADD R154, R152, 0xffffffff ;  /* 0xffffffff989a7836 */ /* 0x000fd60000000000 */
[----:B------:R-:W-:Y:S05]  /*d6f0*/  @P1 BRA `(.L_x_5887) ;  /* 0x0000000000201947 */ /* 0x000fea0003800000 */
[----:B------:R-:W-:Y:S01]  /*d700*/  UISETP.NE.AND UP0, UPT, UR41, 0x1, UPT ;  /* 0x000000012900788c */ /* 0x000fe2000bf05270 */
[----:B------:R-:W-:-:S05]  /*d710*/  IMAD.MOV R152, RZ, RZ, -R152 ;  /* 0x000000ffff987224 */ /* 0x000fca00078e0a98 */
[----:B------:R-:W-:-:S05]  /*d720*/  PLOP3.LUT P1, PT, PT, PT, UP0, 0x80, 0x0 ;  /* 0x000000000000781c */ /* 0x000fca0003f2f008 */
[----:B------:R-:W-:-:S08]  /*d730*/  @UP0 ULDC.64 UR4, c[0x0][0x9e8] ;  /* 0x00027a0000040ab9 */ /* 0x000fd00000000a00 */
[----:B------:R-:W-:-:S05]  /*d740*/  @P1 IMAD.HI.U32 R154, R152, UR4, RZ ;  /* 0x00000004989a1c27 */ /* 0x000fca000f8e00ff */
[----:B------:R-:W-:-:S04]  /*d750*/  @P1 SHF.R.U32.HI R152, RZ, UR5, R154 ;  /* 0x00000005ff981c19 */ /* 0x000fc8000801169a */
[----:B------:R-:W-:Y:S01]  /*d760*/  LOP3.LUT R154, RZ, R152, RZ, 0x33, !PT ;  /* 0x00000098ff9a7212 */ /* 0x000fe200078e33ff */
[----:B------:R-:W-:Y:S06]  /*d770*/  BRA `(.L_x_5888) ;  /* 0x0000000000147947 */ /* 0x000fec0003800000 */
.L_x_5887:
[----:B------:R-:W-:-:S06]  /*d780*/  UISETP.NE.AND UP0, UPT, UR41, 0x1, UPT ;  /* 0x000000012900788c */ /* 0x000fcc000bf05270 */
[----:B------:R-:W-:-:S05]  /*d790*/  PLOP3.LUT P1, PT, PT, PT, UP0, 0x80, 0x0 ;  /* 0x000000000000781c */ /* 0x000fca0003f2f008 */
[----:B------:R-:W-:-:S08]  /*d7a0*/  @UP0 ULDC.64 UR4, c[0x0][0x9e8] ;  /* 0x00027a0000040ab9 */ /* 0x000fd00000000a00 */
[----:B------:R-:W-:-:S05]  /*d7b0*/  @P1 IMAD.HI.U32 R152, R154, UR4, RZ ;  /* 0x000000049a981c27 */ /* 0x000fca000f8e00ff */
[----:B------:R-:W-:-:S07]  /*d7c0*/  @P1 SHF.R.U32.HI R154, RZ, UR5, R152 ;  /* 0x00000005ff9a1c19 */ /* 0x000fce0008011698 */
.L_x_5888:
[----:B------:R-:W-:Y:S05]  /*d7d0*/  BSYNC B0 ;  /* 0x0000000000007941 */ /* 0x000fea0003800000 */
.L_x_5886:
[----:B------:R-:W-:-:S04]  /*d7e0*/  IMAD.U32 R152, RZ, RZ, UR41 ;  /* 0x00000029ff987e24 */ /* 0x000fc8000f8e00ff */
[----:B------:R-:W-:-:S05]  /*d7f0*/  IMAD R154, R154, R152, UR41 ;  /* 0x000000299a9a7e24 */ /* 0x000fca000f8e0298 */
[----:B------:R-:W-:-:S07]  /*d800*/  VIMNMX R153, R153, R154, PT ;  /* 0x0000009a99997248 */ /* 0x000fce0003fe0100 */
.L_x_5885:
        /* <DEDUP_REMOVED lines=8> */
.L_x_5912:
[----:B------:R-:W-:-:S05]  /*d890*/  VIADD R208, R17, 0x1 ;  /* 0x0000000111d07836 */ /* 0x000fca0000000000 */
[----:B------:R-:W-:-:S04]  /*d8a0*/  ISETP.NE.AND P1, PT, R208, 0x2, PT ;  /* 0x00000002d000780c */ /* 0x000fc80003f25270 */
[----:B------:R-:W-:Y:S02]  /*d8b0*/  SEL R11, RZ, 0x1, P1 ;  /* 0x00000001ff0b7807 */ /* 0x000fe40000800000 */
[----:B------:R-:W-:Y:S02]  /*d8c0*/  SEL R208, R208, RZ, P1 ;  /* 0x000000ffd0d07207 */ /* 0x000fe40000800000 */
[----:B------:R-:W-:Y:S01]  /*d8d0*/  LOP3.LUT R22, R22, R11, RZ, 0x3c, !PT ;  /* 0x0000000b16167212 */ /* 0x000fe200078e3cff */
[----:B0-----:R-:W-:Y:S06]  /*d8e0*/  @!P0 BRA `(.L_x_5892) ;  /* 0x0000000000048947 */ /* 0x001fec0003800000 */
[----:B------:R-:W-:Y:S01]  /*d8f0*/  BPT.TRAP 0x1 ;  /* 0x000000040000795c */ /* 0x000fe20000300000 */
.L_x_5892:
[----:B------:R-:W-:Y:S01]  /*d900*/  IMAD R209, R208, 0x8, R2 ;  /* 0x00000008d0d17824 */ /* 0x000fe200078e0202 */
[----:B------:R-:W-:-:S04]  /*d910*/  SHF.L.U32 R210, R22, 0x1f, RZ ;  /* 0x0000001f16d27819 */ /* 0x000fc800000006ff */
[----:B------:R0:W1:Y:S01]  /*d920*/  SYNCS.PHASECHK.TRANS64.TRYWAIT P1, [R209+URZ+0x28c30], R210 ;  /* 0x028c30d2d10075a7 */ /* 0x000062000802017f */
[----:B------:R-:W-:Y:S05]  /*d930*/  @!P0 BRA `(.L_x_5893) ;  /* 0x0000000000048947 */ /* 0x000fea0003800000 */
[----:B------:R-:W-:Y:S01]  /*d940*/  BPT.TRAP 0x1 ;  /* 0x000000040000795c */ /* 0x000fe20000300000 */
.L_x_5893:
[----:B------:R-:W-:Y:S01]  /*d950*/  BSSY B2, `(.L_x_5894) ;  /* 0x0000006000027945 */ /* 0x000fe20003800000 */
[----:B------:R-:W-:Y:S02]  /*d960*/  IMAD R156, R208, 0x200, R21 ;  /* 0x00000200d09c7824 */ /* 0x000fe400078e0215 */
[----:B------:R-:W-:Y:S01]  /*d970*/  IMAD.MOV.U32 R157, RZ, RZ, 0x40000040 ;  /* 0x40000040ff9d7424 */ /* 0x000fe200078e00ff */
[----:B-1----:R-:W-:Y:S06]  /*d980*/  @P1 BRA `(.L_x_5895) ;  /* 0x0000000000081947 */ /* 0x002fec0003800000 */
[----:B------:R-:W1:Y:S02]  /*d990*/  SYNCS.PHASECHK.TRANS64.TRYWAIT P1, [R209+URZ+0x28c30], R210 ;  /* 0x028c30d2d10075a7 */ /* 0x000e64000802017f */
[----:B-1----:R-:W-:Y:S05]  /*d9a0*/  @!P1 BRA `(.L_x_5896) ;  /* 0x0000015800989947 */ /* 0x002fea0003800000 */
.L_x_5895:
[----:B------:R-:W-:Y:S05]  /*d9b0*/  BSYNC B2 ;  /* 0x0000000000027941 */ /* 0x000fea0003800000 */
.L_x_5894:
[C---:B------:R-:W-:Y:S01]  /*d9c0*/  R2UR UR6, R156.reuse ;  /* 0x000000009c0672ca */ /* 0x040fe200000e0000 */
[C---:B------:R-:W-:Y:S01]  /*d9d0*/  VIADD R154, R156.reuse, 0x2 ;  /* 0x000000029c9a7836 */ /* 0x040fe20000000000 */
[----:B------:R-:W-:Y:S01]  /*d9e0*/  R2UR UR7, R157 ;  /* 0x000000009d0772ca */ /* 0x000fe200000e0000 */
[----:B------:R-:W-:Y:S01]  /*d9f0*/  VIADD R152, R156, 0x4 ;  /* 0x000000049c987836 */ /* 0x000fe20000000000 */
[----:B------:R-:W-:Y:S01]  /*da00*/  R2UR UR4, R4 ;  /* 0x00000000040472ca */ /* 0x000fe200000e0000 */
        /* <DEDUP_REMOVED lines=11> */
[----:B------:R-:W-:Y:S01]  /*dac0*/  WARPGROUP.ARRIVE ;  /* 0x00000000000079c5 */ /* 0x000fe20000000000 */
[----:B------:R-:W-:Y:S02]  /*dad0*/  R2UR UR8, R12 ;  /* 0x000000000c0872ca */ /* 0x000fe400000e0000 */
[----:B------:R-:W-:Y:S02]  /*dae0*/  R2UR UR9, R13 ;  /* 0x000000000d0972ca */ /* 0x000fe400000e0000 */
[----:B------:R-:W-:Y:S01]  /*daf0*/  R2UR UR12, R8 ;  /* 0x00000000080c72ca */ /* 0x000fe200000e0000 */
[----:B------:R-:W-:Y:S01]  /*db00*/  HGMMA.64x64x16.F32 R152, gdesc[UR4], RZ, !UPT, gsb0 ;  /* 0x00e00000049879f0 */ /* 0x000fe2000c0008ff */
[----:B------:R-:W-:-:S02]  /*db10*/  R2UR UR13, R9 ;  /* 0x00000000090d72ca */ /* 0x000fc400000e0000 */
        /* <DEDUP_REMOVED lines=14> */
.L_x_5897:
[----:B------:R-:W2:Y:S01]  /*dc00*/  LDC R11, c[0x0][0x448] ;  /* 0x00011200ff0b7b82 */ /* 0x000ea20000000800 */
[----:B------:R-:W-:Y:S01]  /*dc10*/  IMAD.IADD R224, R212, 0x1, R196 ;  /* 0x00000001d4e07824 */ /* 0x000fe200078e02c4 */
[----:B------:R-:W-:Y:S01]  /*dc20*/  UISETP.NE.AND UP0, UPT, UR47, URZ, UPT ;  /* 0x0000003f2f00728c */ /* 0x000fe2000bf05270 */
[----:B--2---:R-:W-:-:S13]  /*dc30*/  ISETP.NE.AND P1, PT, R11, 0x1, PT ;  /* 0x000000010b00780c */ /* 0x004fda0003f25270 */
[----:B------:R-:W2:Y:S08]  /*dc40*/  @P1 LDC R20, c[0x0][0x44c] ;  /* 0x00011300ff141b82 */ /* 0x000eb00000000800 */
[----:B------:R-:W3:Y:S01]  /*dc50*/  @P1 LDC R11, c[0x0][0x450] ;  /* 0x00011400ff0b1b82 */ /* 0x000ee20000000800 */
[----:B--2---:R-:W-:-:S05]  /*dc60*/  @P1 IMAD.HI.U32 R20, R224, R20, RZ ;  /* 0x00000014e0141227 */ /* 0x004fca00078e00ff */
[----:B---3--:R-:W-:Y:S01]  /*dc70*/  @P1 SHF.R.U32.HI R224, RZ, R11, R20 ;  /* 0x0000000bffe01219 */ /* 0x008fe20000011614 */
[----:B------:R-:W-:Y:S01]  /*dc80*/  VIADD R11, R209, 0x28c40 ;  /* 0x00028c40d10b7836 */ /* 0x000fe20000000000 */
[----:B------:R-:W-:Y:S01]  /*dc90*/  PLOP3.LUT P1, PT, PT, PT, UP0, 0x40, 0x0 ;  /* 0x000000000000781c */ /* 0x000fe20003f2e808 */
[----:B------:R-:W-:Y:S02]  /*dca0*/  IMAD.U32 R20, RZ, RZ, UR45 ;  /* 0x0000002dff147e24 */ /* 0x000fe4000f8e00ff */
[----:B------:R-:W2:Y:S01]  /*dcb0*/  SHFL.IDX PT, R225, R224, RZ, 0x1c1f ;  /* 0x001c1fffe0e17589 */ /* 0x000ea200000e0000 */
[----:B------:R-:W-:Y:S02]  /*dcc0*/  PRMT R11, R186, 0x654, R11 ;  /* 0x00000654ba0b7816 */ /* 0x000fe4000000000b */
[----:B------:R-:W-:Y:S02]  /*dcd0*/  LOP3.LUT R223, RZ, R20, RZ, 0x33, !PT ;  /* 0x00000014ffdf7212 */ /* 0x000fe400078e33ff */
[----:B------:R3:W-:Y:S02]  /*dce0*/  SYNCS.ARRIVE.TRANS64.RED.A1T0 RZ, [R11+URZ], RZ ;  /* 0x000000ff0bff79a7 */ /* 0x0007e4000810043f */
[----:B---3--:R-:W-:-:S05]  /*dcf0*/  IMAD.SHL.U32 R11, R15, 0x40, RZ ;  /* 0x000000400f0b7824 */ /* 0x008fca00078e00ff */
[----:B------:R-:W-:-:S04]  /*dd00*/  IADD3 R222, -R189, 0x1, -R11 ;  /* 0x00000001bdde7810 */ /* 0x000fc80007ffe90b */
[----:B------:R-:W-:-:S05]  /*dd10*/  IADD3 R222, -R23, R222, R184 ;  /* 0x000000de17de7210 */ /* 0x000fca0007ffe1b8 */
[----:B------:R-:W-:Y:S02]  /*dd20*/  IMAD.IADD R223, R223, 0x1, R222 ;  /* 0x00000001dfdf7824 */ /* 0x000fe400078e02de */
[----:B------:R-:W-:Y:S02]  /*dd30*/  VIADD R222, R222, UR46 ;  /* 0x0000002edede7c36 */ /* 0x000fe40008000000 */
[C---:B--2---:R-:W-:Y:S02]  /*dd40*/  IMAD.IADD R220, R225.reuse, 0x1, R223 ;  /* 0x00000001e1dc7824 */ /* 0x044fe400078e02df */
        /* <DEDUP_REMOVED lines=9> */
[----:B------:R-:W2:Y:S02]  /*dde0*/  @P1 LDC.64 R202, c[0x0][0x9e8] ;  /* 0x00027a00ffca1b82 */ /* 0x000ea40000000a00 */
[----:B--2---:R-:W-:-:S05]  /*ddf0*/  @P1 IMAD.HI.U32 R202, R225, R202, RZ ;  /* 0x000000cae1ca1227 */ /* 0x004fca00078e00ff */
[----:B------:R-:W-:-:S04]  /*de00*/  @P1 SHF.R.U32.HI R225, RZ, R203, R202 ;  /* 0x000000cbffe11219 */ /* 0x000fc800000116ca */
[----:B------:R-:W-:Y:S01]  /*de10*/  LOP3.LUT R225, RZ, R225, RZ, 0x33, !PT ;  /* 0x000000e1ffe17212 */ /* 0x000fe200078e33ff */
[----:B------:R-:W-:Y:S06]  /*de20*/  BRA `(.L_x_5901) ;  /* 0x0000000000147947 */ /* 0x000fec0003800000 */
.L_x_5900:
[----:B------:R-:W-:-:S05]  /*de30*/  IMAD.U32 R227, RZ, RZ, UR44 ;  /* 0x0000002cffe37e24 */ /* 0x000fca000f8e00ff */
[----:B------:R-:W-:-:S13]  /*de40*/  ISETP.NE.AND P1, PT, R227, 0x1, PT ;  /* 0x00000001e300780c */ /* 0x000fda0003f25270 */
[----:B------:R-:W2:Y:S02]  /*de50*/  @P1 LDC.64 R202, c[0x0][0x9e8] ;  /* 0x00027a00ffca1b82 */ /* 0x000ea40000000a00 */
[----:B--2---:R-:W-:-:S05]  /*de60*/  @P1 IMAD.HI.U32 R202, R225, R202, RZ ;  /* 0x000000cae1ca1227 */ /* 0x004fca00078e00ff */
[----:B------:R-:W-:-:S07]  /*de70*/  @P1 SHF.R.U32.HI R225, RZ, R203, R202 ;  /* 0x000000cbffe11219 */ /* 0x000fce00000116ca */
.L_x_5901:
[----:B------:R-:W-:Y:S05]  /*de80*/  BSYNC B2 ;  /* 0x0000000000027941 */ /* 0x000fea0003800000 */
.L_x_5899:
[----:B------:R-:W-:-:S04]  /*de90*/  IMAD R225, R225, R227, -R11 ;  /* 0x000000e3e1e17224 */ /* 0x000fc800078e0a0b */
[----:B------:R-:W-:-:S05]  /*dea0*/  IMAD.IADD R225, R225, 0x1, -R189 ;  /* 0x00000001e1e17824 */ /* 0x000fca00078e0abd */
[----:B------:R-:W-:Y:S02]  /*deb0*/  VIMNMX R220, R220, R225, !PT ;  /* 0x000000e1dcdc7248 */ /* 0x000fe40007fe0100 */
[----:B------:R-:W-:-:S07]  /*dec0*/  VIADDMNMX R221, R225, R227, R221, PT ;  /* 0x000000e3e1dd7246 */ /* 0x000fce00038001dd */
.L_x_5898:
[----:B------:R-:W-:Y:S01]  /*ded0*/  ISETP.GT.AND P1, PT, R15, -0x1, PT ;  /* 0xffffffff0f00780c */ /* 0x000fe20003f24270 */
[----:B------:R-:W2:Y:S01]  /*dee0*/  SHFL.IDX PT, R224, R224, 0x1, 0x1c1f ;  /* 0x003c1f00e0e07f89 */ /* 0x000ea200000e0000 */
[----:B------:R-:W-:Y:S02]  /*def0*/  UISETP.NE.AND UP0, UPT, UR47, URZ, UPT ;  /* 0x0000003f2f00728c */ /* 0x000fe4000bf05270 */
[C---:B------:R-:W-:Y:S02]  /*df00*/  ISETP.GT.AND P4, PT, R220.reuse, RZ, P1 ;  /* 0x000000ffdc00720c */ /* 0x040fe40000f84270 */
[C---:B------:R-:W-:Y:S02]  /*df10*/  ISETP.GT.AND P3, PT, R220.reuse, 0x1, P1 ;  /* 0x00000001dc00780c */ /* 0x040fe40000f64270 */
[----:B------:R-:W-:Y:S02]  /*df20*/  ISETP.LT.OR P4, PT, R221, 0x1, P4 ;  /* 0x00000001dd00780c */ /* 0x000fe40002781670 */
[----:B------:R-:W-:-:S02]  /*df30*/  ISETP.GT.AND P5, PT, R220, 0x8, P1 ;  /* 0x00000008dc00780c */ /* 0x000fc40000fa4270 */
[----:B------:R-:W-:Y:S02]  /*df40*/  FSEL R202, R152, -INF , !P4 ;  /* 0xff80000098ca7808 */ /* 0x000fe40006000000 */
[C---:B------:R-:W-:Y:S02]  /*df50*/  ISETP.GT.AND P4, PT, R220.reuse, 0x10, P1 ;  /* 0x00000010dc00780c */ /* 0x040fe40000f84270 */
[----:B------:R-:W-:Y:S02]  /*df60*/  ISETP.GT.AND P2, PT, R220, 0x9, P1 ;  /* 0x00000009dc00780c */ /* 0x000fe40000f44270 */
[C---:B------:R-:W-:Y:S02]  /*df70*/  ISETP.LT.OR P4, PT, R221.reuse, 0x11, P4 ;  /* 0x00000011dd00780c */ /* 0x040fe40002781670 */
[----:B------:R-:W-:Y:S02]  /*df80*/  ISETP.LT.OR P3, PT, R221, 0x2, P3 ;  /* 0x00000002dd00780c */ /* 0x000fe40001f61670 */
[----:B------:R-:W-:-:S02]  /*df90*/  FSEL R160, R160, -INF , !P4 ;  /* 0xff800000a0a07808 */ /* 0x000fc40006000000 */
[----:B------:R-:W-:Y:S01]  /*dfa0*/  ISETP.GT.AND P4, PT, R220, 0x20, P1 ;  /* 0x00000020dc00780c */ /* 0x000fe20000f84270 */
[--C-:B--2---:R-:W-:Y:S01]  /*dfb0*/  IMAD.IADD R222, R222, 0x1, R224.reuse ;  /* 0x00000001dede7824 */ /* 0x104fe200078e02e0 */
[----:B------:R-:W-:Y:S01]  /*dfc0*/  ISETP.LT.OR P5, PT, R221, 0x9, P5 ;  /* 0x00000009dd00780c */ /* 0x000fe20002fa1670 */
[----:B------:R-:W-:Y:S01]  /*dfd0*/  IMAD.IADD R223, R223, 0x1, R224 ;  /* 0x00000001dfdf7824 */ /* 0x000fe200078e02e0 */
[C---:B------:R-:W-:Y:S02]  /*dfe0*/  ISETP.LT.OR P2, PT, R221.reuse, 0xa, P2 ;  /* 0x0000000add00780c */ /* 0x040fe40001741670 */
[----:B------:R-:W-:Y:S02]  /*dff0*/  ISETP.LT.OR P4, PT, R221, 0x21, P4 ;  /* 0x00000021dd00780c */ /* 0x000fe40002781670 */
[----:B------:R-:W-:Y:S02]  /*e000*/  FSEL R203, R153, -INF , !P3 ;  /* 0xff80000099cb7808 */ /* 0x000fe40005800000 */
[----:B------:R-:W-:-:S02]  /*e010*/  FSEL R156, R156, -INF , !P5 ;  /* 0xff8000009c9c7808 */ /* 0x000fc40006800000 */
[----:B------:R-:W-:Y:S02]  /*e020*/  FSEL R157, R157, -INF , !P2 ;  /* 0xff8000009d9d7808 */ /* 0x000fe40005000000 */
[C---:B------:R-:W-:Y:S02]  /*e030*/  ISETP.GT.AND P3, PT, R220.reuse, 0x11, P1 ;  /* 0x00000011dc00780c */ /* 0x040fe40000f64270 */
[C---:B------:R-:W-:Y:S02]  /*e040*/  ISETP.GT.AND P5, PT, R220.reuse, 0x18, P1 ;  /* 0x00000018dc00780c */ /* 0x040fe40000fa4270 */
[----:B------:R-:W-:Y:S02]  /*e050*/  ISETP.GT.AND P2, PT, R220, 0x19, P1 ;  /* 0x00000019dc00780c */ /* 0x000fe40000f44270 */
[----:B------:R-:W-:Y:S02]  /*e060*/  FSEL R168, R168, -INF , !P4 ;  /* 0xff800000a8a87808 */ /* 0x000fe40006000000 */
[----:B------:R-:W-:-:S02]  /*e070*/  ISETP.GT.AND P4, PT, R220, 0x30, P1 ;  /* 0x00000030dc00780c */ /* 0x000fc40000f84270 */
[C---:B------:R-:W-:Y:S02]  /*e080*/  ISETP.LT.OR P3, PT, R221.reuse, 0x12, P3 ;  /* 0x00000012dd00780c */ /* 0x040fe40001f61670 */
[C---:B------:R-:W-:Y:S02]  /*e090*/  ISETP.LT.OR P5, PT, R221.reuse, 0x19, P5 ;  /* 0x00000019dd00780c */ /* 0x040fe40002fa1670 */
        /* <DEDUP_REMOVED lines=9> */
[----:B------:R-:W-:-:S02]  /*e130*/  PLOP3.LUT P4, PT, PT, PT, UP0, 0x40, 0x0 ;  /* 0x000000000000781c */ /* 0x000fc40003f8e808 */
        /* <DEDUP_REMOVED lines=14> */
[----:B------:R-:W-:Y:S01]  /*e220*/  FSEL R181, R181, -INF , !P2 ;  /* 0xff800000b5b57808 */ /* 0x000fe20005000000 */
        /* <DEDUP_REMOVED lines=13> */
.L_x_5904:
[----:B------:R-:W-:-:S05]  /*e300*/  IMAD.U32 R172, RZ, RZ, UR44 ;  /* 0x0000002cffac7e24 */ /* 0x000fca000f8e00ff */
[----:B------:R-:W-:-:S13]  /*e310*/  ISETP.NE.AND P2, PT, R172, 0x1, PT ;  /* 0x00000001ac00780c */ /* 0x000fda0003f45270 */
[----:B------:R-:W2:Y:S02]  /*e320*/  @P2 LDC.64 R152, c[0x0][0x9e8] ;  /* 0x00027a00ff982b82 */ /* 0x000ea40000000a00 */
[----:B--2---:R-:W-:-:S05]  /*e330*/  @P2 IMAD.HI.U32 R152, R224, R152, RZ ;  /* 0x00000098e0982227 */ /* 0x004fca00078e00ff */
[----:B------:R-:W-:-:S07]  /*e340*/  @P2 SHF.R.U32.HI R224, RZ, R153, R152 ;  /* 0x00000099ffe02219 */ /* 0x000fce0000011698 */
.L_x_5905:
[----:B------:R-:W-:Y:S05]  /*e350*/  BSYNC B2 ;  /* 0x0000000000027941 */ /* 0x000fea0003800000 */
.L_x_5903:
[----:B------:R-:W-:-:S04]  /*e360*/  IMAD R11, R224, R172, -R11 ;  /* 0x000000ace00b7224 */ /* 0x000fc800078e0a0b */
[----:B------:R-:W-:-:S05]  /*e370*/  IMAD.IADD R11, R11, 0x1, -R189 ;  /* 0x000000010b0b7824 */ /* 0x000fca00078e0abd */
[----:B------:R-:W-:Y:S02]  /*e380*/  VIMNMX R223, R223, R11, !PT ;  /* 0x0000000bdfdf7248 */ /* 0x000fe40007fe0100 */
[----:B------:R-:W-:-:S07]  /*e390*/  VIADDMNMX R222, R11, R172, R222, PT ;  /* 0x000000ac0bde7246 */ /* 0x000fce00038001de */
.L_x_5902:
[----:B------:R-:W-:Y:S02]  /*e3a0*/  FMNMX.FTZ R11, R202, R10, !PT ;  /* 0x0000000aca0b7209 */ /* 0x000fe40007810000 */
[----:B------:R-:W-:Y:S02]  /*e3b0*/  LOP3.LUT R16, R16, 0xffffdfff, RZ, 0xc0, !PT ;  /* 0xffffdfff10107812 */ /* 0x000fe400078ec0ff */
[----:B------:R-:W-:Y:S02]  /*e3c0*/  FMNMX.FTZ R11, R203, R11, !PT ;  /* 0x0000000bcb0b7209 */ /* 0x000fe40007810000 */
[----:B------:R-:W-:Y:S02]  /*e3d0*/  @P0 LOP3.LUT R16, R16, 0x2000, RZ, 0xfc, !PT ;  /* 0x0000200010100812 */ /* 0x000fe400078efcff */
[----:B------:R-:W-:Y:S02]  /*e3e0*/  FMNMX.FTZ R11, R156, R11, !PT ;  /* 0x0000000b9c0b7209 */ /* 0x000fe40007810000 */
[----:B------:R-:W-:-:S02]  /*e3f0*/  ISETP.GT.AND P0, PT, R223, 0x20, P1 ;  /* 0x00000020df00780c */ /* 0x000fc40000f04270 */
[----:B------:R-:W-:Y:S02]  /*e400*/  FMNMX.FTZ R11, R157, R11, !PT ;  /* 0x0000000b9d0b7209 */ /* 0x000fe40007810000 */
[----:B------:R-:W-:Y:S02]  /*e410*/  LOP3.LUT R16, R16, 0xfffeffff, RZ, 0xc0, !PT ;  /* 0xfffeffff10107812 */ /* 0x000fe400078ec0ff */
[----:B------:R-:W-:Y:S02]  /*e420*/  FMNMX.FTZ R11, R160, R11, !PT ;  /* 0x0000000ba00b7209 */ /* 0x000fe40007810000 */
[----:B------:R-:W-:Y:S02]  /*e430*/  ISETP.GT.AND P2, PT, R223, 0x1, P1 ;  /* 0x00000001df00780c */ /* 0x000fe40000f44270 */
[----:B------:R-:W-:Y:S02]  /*e440*/  FMNMX.FTZ R11, R161, R11, !PT ;  /* 0x0000000ba10b7209 */ /* 0x000fe40007810000 */
[----:B------:R-:W-:-:S02]  /*e450*/  ISETP.GT.AND P3, PT, R223, 0x8, P1 ;  /* 0x00000008df00780c */ /* 0x000fc40000f64270 */
[----:B------:R-:W-:Y:S02]  /*e460*/  FMNMX.FTZ R11, R164, R11, !PT ;  /* 0x0000000ba40b7209 */ /* 0x000fe40007810000 */
[----:B------:R-:W-:Y:S02]  /*e470*/  @P0 LOP3.LUT R16, R16, 0x10000, RZ, 0xfc, !PT ;  /* 0x0001000010100812 */ /* 0x000fe400078efcff */
[----:B------:R-:W-:Y:S02]  /*e480*/  FMNMX.FTZ R11, R165, R11, !PT ;  /* 0x0000000ba50b7209 */ /* 0x000fe40007810000 */
[C---:B------:R-:W-:Y:S02]  /*e490*/  ISETP.GT.AND P0, PT, R223.reuse, 0x38, P1 ;  /* 0x00000038df00780c */ /* 0x040fe40000f04270 */
[----:B------:R-:W-:Y:S02]  /*e4a0*/  FMNMX.FTZ R11, R168, R11, !PT ;  /* 0x0000000ba80b7209 */ /* 0x000fe40007810000 */
[----:B------:R-:W-:-:S02]  /*e4b0*/  ISETP.GT.AND P4, PT, R223, 0x9, P1 ;  /* 0x00000009df00780c */ /* 0x000fc40000f84270 */
[----:B------:R-:W-:Y:S02]  /*e4c0*/  FMNMX.FTZ R11, R169, R11, !PT ;  /* 0x0000000ba90b7209 */ /* 0x000fe40007810000 */
[----:B------:R-:W-:Y:S02]  /*e4d0*/  LOP3.LUT R16, R16, 0xfffffffd, RZ, 0xc0, !PT ;  /* 0xfffffffd10107812 */ /* 0x000fe400078ec0ff */
[----:B------:R-:W-:Y:S02]  /*e4e0*/  FMNMX.FTZ R11, R225, R11, !PT ;  /* 0x0000000be10b7209 */ /* 0x000fe40007810000 */
[C---:B------:R-:W-:Y:S02]  /*e4f0*/  ISETP.LT.OR P2, PT, R222.reuse, 0x2, P2 ;  /* 0x00000002de00780c */ /* 0x040fe40001741670 */
[----:B------:R-:W-:Y:S02]  /*e500*/  FMNMX.FTZ R11, R173, R11, !PT ;  /* 0x0000000bad0b7209 */ /* 0x000fe40007810000 */
[----:B------:R-:W-:-:S02]  /*e510*/  ISETP.LT.OR P3, PT, R222, 0x9, P3 ;  /* 0x00000009de00780c */ /* 0x000fc40001f61670 */
[----:B------:R-:W-:Y:S02]  /*e520*/  FMNMX.FTZ R11, R176, R11, !PT ;  /* 0x0000000bb00b7209 */ /* 0x000fe40007810000 */
[----:B------:R-:W-:Y:S02]  /*e530*/  ISETP.LT.OR P4, PT, R222, 0xa, P4 ;  /* 0x0000000ade00780c */ /* 0x000fe40002781670 */
[----:B------:R-:W-:Y:S02]  /*e540*/  FMNMX.FTZ R11, R177, R11, !PT ;  /* 0x0000000bb10b7209 */ /* 0x000fe40007810000 */
[----:B------:R-:W-:Y:S02]  /*e550*/  @P0 LOP3.LUT R16, R16, 0x2, RZ, 0xfc, !PT ;  /* 0x0000000210100812 */ /* 0x000fe400078efcff */
[----:B------:R-:W-:Y:S02]  /*e560*/  FMNMX.FTZ R11, R180, R11, !PT ;  /* 0x0000000bb40b7209 */ /* 0x000fe40007810000 */
[----:B------:R-:W-:-:S02]  /*e570*/  ISETP.GT.AND P0, PT, R223, RZ, P1 ;  /* 0x000000ffdf00720c */ /* 0x000fc40000f04270 */
[----:B------:R-:W-:Y:S02]  /*e580*/  FSEL R155, R155, -INF , !P2 ;  /* 0xff8000009b9b7808 */ /* 0x000fe40005000000 */
[----:B------:R-:W-:Y:S02]  /*e590*/  FSEL R158, R158, -INF , !P3 ;  /* 0xff8000009e9e7808 */ /* 0x000fe40005800000 */
[----:B------:R-:W-:Y:S02]  /*e5a0*/  FSEL R159, R159, -INF , !P4 ;  /* 0xff8000009f9f7808 */ /* 0x000fe40006000000 */
[C---:B------:R-:W-:Y:S02]  /*e5b0*/  ISETP.GT.AND P5, PT, R223.reuse, 0x10, P1 ;  /* 0x00000010df00780c */ /* 0x040fe40000fa4270 */
[C---:B------:R-:W-:Y:S02]  /*e5c0*/  ISETP.GT.AND P2, PT, R223.reuse, 0x11, P1 ;  /* 0x00000011df00780c */ /* 0x040fe40000f44270 */
[----:B------:R-:W-:-:S02]  /*e5d0*/  ISETP.GT.AND P3, PT, R223, 0x18, P1 ;  /* 0x00000018df00780c */ /* 0x000fc40000f64270 */
[----:B------:R-:W-:Y:S02]  /*e5e0*/  ISETP.GT.AND P4, PT, R223, 0x19, P1 ;  /* 0x00000019df00780c */ /* 0x000fe40000f84270 */
[----:B------:R-:W-:Y:S02]  /*e5f0*/  FMNMX.FTZ R11, R181, R11, !PT ;  /* 0x0000000bb50b7209 */ /* 0x000fe40007810000 */
[C---:B------:R-:W-:Y:S02]  /*e600*/  ISETP.LT.OR P5, PT, R222.reuse, 0x11, P5 ;  /* 0x00000011de00780c */ /* 0x040fe40002fa1670 */
[C---:B------:R-:W-:Y:S01]  /*e610*/  ISETP.LT.OR P2, PT, R222.reuse, 0x12, P2 ;  /* 0x00000012de00780c */ /* 0x040fe20001741670 */
[----:B------:R-:W2:Y:S01]  /*e620*/  SHFL.BFLY PT, R152, R11, 0x2, 0x1f ;  /* 0x0c401f000b987f89 */ /* 0x000ea200000e0000 */
[C---:B------:R-:W-:Y:S02]  /*e630*/  ISETP.LT.OR P3, PT, R222.reuse, 0x19, P3 ;  /* 0x00000019de00780c */ /* 0x040fe40001f61670 */
[----:B------:R-:W-:-:S02]  /*e640*/  ISETP.LT.OR P4, PT, R222, 0x1a, P4 ;  /* 0x0000001ade00780c */ /* 0x000fc40002781670 */
[----:B------:R-:W-:Y:S02]  /*e650*/  LOP3.LUT R16, R16, 0xffffffdf, RZ, 0xc0, !PT ;  /* 0xffffffdf10107812 */ /* 0x000fe400078ec0ff */
[----:B------:R-:W-:Y:S02]  /*e660*/  FSEL R162, R162, -INF , !P5 ;  /* 0xff800000a2a27808 */ /* 0x000fe40006800000 */
[----:B------:R-:W-:Y:S02]  /*e670*/  FSEL R163, R163, -INF , !P2 ;  /* 0xff800000a3a37808 */ /* 0x000fe40005000000 */
[----:B------:R-:W-:Y:S02]  /*e680*/  FSEL R166, R166, -INF , !P3 ;  /* 0xff800000a6a67808 */ /* 0x000fe40005800000 */
[----:B------:R-:W-:Y:S02]  /*e690*/  FSEL R167, R167, -INF , !P4 ;  /* 0xff800000a7a77808 */ /* 0x000fe40006000000 */
[----:B------:R-:W-:-:S02]  /*e6a0*/  ISETP.GT.AND P2, PT, R223, 0x21, P1 ;  /* 0x00000021df00780c */ /* 0x000fc40000f44270 */
[C---:B------:R-:W-:Y:S02]  /*e6b0*/  ISETP.GT.AND P3, PT, R223.reuse, 0x28, P1 ;  /* 0x00000028df00780c */ /* 0x040fe40000f64270 */
[C---:B------:R-:W-:Y:S02]  /*e6c0*/  ISETP.GT.AND P4, PT, R223.reuse, 0x29, P1 ;  /* 0x00000029df00780c */ /* 0x040fe40000f84270 */
[C---:B------:R-:W-:Y:S02]  /*e6d0*/  ISETP.GT.AND P5, PT, R223.reuse, 0x30, P1 ;  /* 0x00000030df00780c */ /* 0x040fe40000fa4270 */
[C---:B------:R-:W-:Y:S02]  /*e6e0*/  ISETP.GT.AND P6, PT, R223.reuse, 0x31, P1 ;  /* 0x00000031df00780c */ /* 0x040fe40000fc4270 */
[----:B------:R-:W-:Y:S02]  /*e6f0*/  ISETP.GT.AND P1, PT, R223, 0x39, P1 ;  /* 0x00000039df00780c */ /* 0x000fe40000f24270 */
[----:B------:R-:W-:-:S02]  /*e700*/  @P0 LOP3.LUT R16, R16, 0x20, RZ, 0xfc, !PT ;  /* 0x0000002010100812 */ /* 0x000fc400078efcff */
[----:B--2---:R-:W-:Y:S02]  /*e710*/  FMNMX.FTZ R152, R11, R152, !PT ;  /* 0x000000980b987209 */ /* 0x004fe40007810000 */
[C---:B------:R-:W-:Y:S02]  /*e720*/  LOP3.LUT P0, RZ, R16.reuse, 0x10000, RZ, 0xc0, !PT ;  /* 0x0001000010ff7812 */ /* 0x040fe4000780c0ff */
[----:B------:R-:W-:Y:S01]  /*e730*/  LOP3.LUT R16, R16, 0xfffffff7, RZ, 0xc0, !PT ;  /* 0xfffffff710107812 */ /* 0x000fe200078ec0ff */
[----:B------:R-:W2:Y:S01]  /*e740*/  SHFL.BFLY PT, R172, R152, 0x1, 0x1f ;  /* 0x0c201f0098ac7f89 */ /* 0x000ea200000e0000 */
[C---:B------:R-:W-:Y:S02]  /*e750*/  ISETP.LT.OR P0, PT, R222.reuse, 0x21, P0 ;  /* 0x00000021de00780c */ /* 0x040fe40000701670 */
[----:B------:R-:W-:Y:S02]  /*e760*/  ISETP.LT.OR P5, PT, R222, 0x31, P5 ;  /* 0x00000031de00780c */ /* 0x000fe40002fa1670 */
[----:B------:R-:W-:-:S02]  /*e770*/  @P1 LOP3.LUT R16, R16, 0x8, RZ, 0xfc, !PT ;  /* 0x0000000810101812 */ /* 0x000fc400078efcff */
[----:B------:R-:W-:Y:S02]  /*e780*/  ISETP.LT.OR P6, PT, R222, 0x32, P6 ;  /* 0x00000032de00780c */ /* 0x000fe400037c1670 */
[C---:B------:R-:W-:Y:S02]  /*e790*/  LOP3.LUT P1, RZ, R16.reuse, 0x2, RZ, 0xc0, !PT ;  /* 0x0000000210ff7812 */ /* 0x040fe4000782c0ff */
[----:B------:R-:W-:Y:S02]  /*e7a0*/  LOP3.LUT R16, R16, 0xffffffbf, RZ, 0xc0, !PT ;  /* 0xffffffbf10107812 */ /* 0x000fe400078ec0ff */
[----:B------:R-:W-:Y:S02]  /*e7b0*/  FSEL R178, R178, -INF , !P5 ;  /* 0xff800000b2b27808 */ /* 0x000fe40006800000 */
[----:B------:R-:W-:Y:S02]  /*e7c0*/  @P0 LOP3.LUT R16, R16, 0x40, RZ, 0xfc, !PT ;  /* 0x0000004010100812 */ /* 0x000fe400078efcff */
[----:B------:R-:W-:-:S02]  /*e7d0*/  ISETP.LT.OR P0, PT, R222, 0x22, P2 ;  /* 0x00000022de00780c */ /* 0x000fc40001701670 */
[C---:B------:R-:W-:Y:S02]  /*e7e0*/  LOP3.LUT P2, RZ, R16.reuse, 0x20, RZ, 0xc0, !PT ;  /* 0x0000002010ff7812 */ /* 0x040fe4000784c0ff */
[----:B------:R-:W-:Y:S02]  /*e7f0*/  LOP3.LUT R16, R16, 0xffffffef, RZ, 0xc0, !PT ;  /* 0xffffffef10107812 */ /* 0x000fe400078ec0ff */
[----:B------:R-:W-:Y:S02]  /*e800*/  ISETP.LT.OR P2, PT, R222, 0x1, P2 ;  /* 0x00000001de00780c */ /* 0x000fe40001741670 */
[----:B--2---:R-:W-:Y:S02]  /*e810*/  FMNMX.FTZ R172, R152, R172, !PT ;  /* 0x000000ac98ac7209 */ /* 0x004fe40007810000 */
[----:B------:R-:W-:Y:S02]  /*e820*/  FSEL R154, R154, -INF , !P2 ;  /* 0xff8000009a9a7808 */ /* 0x000fe40005000000 */
[----:B------:R-:W-:-:S02]  /*e830*/  ISETP.LT.OR P1, PT, R222, 0x39, P1 ;  /* 0x00000039de00780c */ /* 0x000fc40000f21670 */
[----:B------:R-:W-:Y:S02]  /*e840*/  @P0 LOP3.LUT R16, R16, 0x10, RZ, 0xfc, !PT ;  /* 0x0000001010100812 */ /* 0x000fe400078efcff */
[----:B------:R-:W-:Y:S02]  /*e850*/  ISETP.LT.OR P0, PT, R222, 0x29, P3 ;  /* 0x00000029de00780c */ /* 0x000fe40001f01670 */
[C---:B------:R-:W-:Y:S02]  /*e860*/  LOP3.LUT P3, RZ, R16.reuse, 0x8, RZ, 0xc0, !PT ;  /* 0x0000000810ff7812 */ /* 0x040fe4000786c0ff */
[----:B------:R-:W-:Y:S02]  /*e870*/  LOP3.LUT R16, R16, 0xfffffffb, RZ, 0xc0, !PT ;  /* 0xfffffffb10107812 */ /* 0x000fe400078ec0ff */
[----:B------:R-:W-:Y:S02]  /*e880*/  FSEL R179, R179, -INF , !P6 ;  /* 0xff800000b3b37808 */ /* 0x000fe40007000000 */
[----:B------:R-:W-:-:S02]  /*e890*/  ISETP.LT.OR P3, PT, R222, 0x3a, P3 ;  /* 0x0000003ade00780c */ /* 0x000fc40001f61670 */
[----:B------:R-:W-:Y:S02]  /*e8a0*/  FSEL R182, R182, -INF , !P1 ;  /* 0xff800000b6b67808 */ /* 0x000fe40004800000 */
[----:B------:R-:W-:Y:S02]  /*e8b0*/  FSEL R183, R183, -INF , !P3 ;  /* 0xff800000b7b77808 */ /* 0x000fe40005800000 */
[----:B------:R-:W-:Y:S02]  /*e8c0*/  @P0 LOP3.LUT R16, R16, 0x4, RZ, 0xfc, !PT ;  /* 0x0000000410100812 */ /* 0x000fe400078efcff */
[----:B------:R-:W-:Y:S02]  /*e8d0*/  ISETP.LT.OR P0, PT, R222, 0x2a, P4 ;  /* 0x0000002ade00780c */ /* 0x000fe40002701670 */
[----:B------:R-:W-:Y:S02]  /*e8e0*/  FSETP.NEU.FTZ.AND P4, PT, R172, -INF , PT ;  /* 0xff800000ac00780b */ /* 0x000fe40003f9d000 */
[----:B------:R-:W-:-:S02]  /*e8f0*/  LOP3.LUT R16, R16, 0xffffbfff, RZ, 0xc0, !PT ;  /* 0xffffbfff10107812 */ /* 0x000fc400078ec0ff */
[----:B------:R-:W-:Y:S02]  /*e900*/  FSEL R11, R172, RZ, P4 ;  /* 0x000000ffac0b7208 */ /* 0x000fe40002000000 */
[----:B------:R-:W-:-:S03]  /*e910*/  ISETP.NE.AND P1, PT, R197, RZ, PT ;  /* 0x000000ffc500720c */ /* 0x000fc60003f25270 */
[----:B------:R-:W-:Y:S01]  /*e920*/  FADD.FTZ R10, -R11, R10 ;  /* 0x0000000a0b0a7221 */ /* 0x000fe20000010100 */
[----:B------:R-:W-:Y:S01]  /*e930*/  IMAD.U32 R11, RZ, RZ, UR38 ;  /* 0x00000026ff0b7e24 */ /* 0x000fe2000f8e00ff */
[----:B------:R-:W-:-:S03]  /*e940*/  @P0 LOP3.LUT R16, R16, 0x4000, RZ, 0xfc, !PT ;  /* 0x0000400010100812 */ /* 0x000fc600078efcff */
[-C--:B------:R-:W-:Y:S01]  /*e950*/  FMUL.FTZ R152, R172, R11.reuse ;  /* 0x0000000bac987220 */ /* 0x080fe20000410000 */
[----:B------:R-:W-:Y:S01]  /*e960*/  LOP3.LUT P0, RZ, R16, 0x10, RZ, 0xc0, !PT ;  /* 0x0000001010ff7812 */ /* 0x000fe2000780c0ff */
[----:B------:R-:W-:Y:S01]  /*e970*/  FMUL.FTZ R10, R10, R11 ;  /* 0x0000000b0a0a7220 */ /* 0x000fe20000410000 */
[----:B------:R-:W-:Y:S02]  /*e980*/  LOP3.LUT R16, R16, 0xffff7fff, RZ, 0xc0, !PT ;  /* 0xffff7fff10107812 */ /* 0x000fe400078ec0ff */
[----:B------:R-:W-:Y:S01]  /*e990*/  FSEL R152, R152, RZ, P4 ;  /* 0x000000ff98987208 */ /* 0x000fe20002000000 */
[----:B------:R-:W-:-:S04]  /*e9a0*/  @!P1 IMAD R17, R17, 0x40, R194 ;  /* 0x0000004011119824 */ /* 0x000fc800078e02c2 */
        /* <DEDUP_REMOVED lines=16> */
[----:B------:R-:W-:Y:S01]  /*eab0*/  FMNMX.FTZ R152, R154, R14, !PT ;  /* 0x0000000e9a987209 */ /* 0x000fe20007810000 */
[----:B------:R-:W-:Y:S01]  /*eac0*/  MUFU.EX2 R203, R203 ;  /* 0x000000cb00cb7308 */ /* 0x000fe20000000800 */
[----:B------:R-:W-:Y:S01]  /*ead0*/  @P0 LOP3.LUT R16, R16, 0x8000, RZ, 0xfc, !PT ;  /* 0x0000800010100812 */ /* 0x000fe200078efcff */
[----:B------:R-:W-:Y:S01]  /*eae0*/  @!P1 IMAD R17, R17, 0x4, R2 ;  /* 0x0000000411119824 */ /* 0x000fe200078e0202 */
[----:B------:R-:W-:-:S02]  /*eaf0*/  FMNMX.FTZ R152, R155, R152, !PT ;  /* 0x000000989b987209 */ /* 0x000fc40007810000 */
[----:B------:R-:W-:Y:S02]  /*eb00*/  LOP3.LUT P0, RZ, R16, 0x40, RZ, 0xc0, !PT ;  /* 0x0000004010ff7812 */ /* 0x000fe4000780c0ff */
[----:B------:R-:W-:Y:S01]  /*eb10*/  FMNMX.FTZ R152, R158, R152, !PT ;  /* 0x000000989e987209 */ /* 0x000fe20007810000 */
[----:B------:R-:W-:Y:S01]  /*eb20*/  MUFU.EX2 R156, R156 ;  /* 0x0000009c009c7308 */ /* 0x000fe20000000800 */
[----:B------:R-:W-:Y:S02]  /*eb30*/  FSEL R170, R170, -INF , !P0 ;  /* 0xff800000aaaa7808 */ /* 0x000fe40004000000 */
[----:B------:R-:W-:Y:S02]  /*eb40*/  FMNMX.FTZ R152, R159, R152, !PT ;  /* 0x000000989f987209 */ /* 0x000fe40007810000 */
[----:B------:R-:W-:Y:S02]  /*eb50*/  LOP3.LUT P0, RZ, R16, 0x8000, RZ, 0xc0, !PT ;  /* 0x0000800010ff7812 */ /* 0x000fe4000780c0ff */
[----:B------:R-:W-:Y:S01]  /*eb60*/  FMNMX.FTZ R152, R162, R152, !PT ;  /* 0x00000098a2987209 */ /* 0x000fe20007810000 */
[----:B------:R-:W2:Y:S01]  /*eb70*/  MUFU.EX2 R157, R157 ;  /* 0x0000009d009d7308 */ /* 0x000ea20000000800 */
[----:B------:R-:W-:-:S02]  /*eb80*/  LOP3.LUT P4, RZ, R16, 0x4, RZ, 0xc0, !PT ;  /* 0x0000000410ff7812 */ /* 0x000fc4000788c0ff */
[----:B------:R-:W-:Y:S02]  /*eb90*/  FMNMX.FTZ R152, R163, R152, !PT ;  /* 0x00000098a3987209 */ /* 0x000fe40007810000 */
[----:B------:R-:W-:Y:S02]  /*eba0*/  FSEL R153, R171, -INF , !P0 ;  /* 0xff800000ab997808 */ /* 0x000fe40004000000 */
[----:B------:R-:W-:Y:S01]  /*ebb0*/  FMNMX.FTZ R152, R166, R152, !PT ;  /* 0x00000098a6987209 */ /* 0x000fe20007810000 */
[----:B------:R-:W-:Y:S01]  /*ebc0*/  MUFU.EX2 R160, R160 ;  /* 0x000000a000a07308 */ /* 0x000fe20000000800 */
[----:B------:R-:W-:Y:S02]  /*ebd0*/  LOP3.LUT P0, RZ, R16, 0x4000, RZ, 0xc0, !PT ;  /* 0x0000400010ff7812 */ /* 0x000fe4000780c0ff */
[----:B------:R-:W-:Y:S02]  /*ebe0*/  FMNMX.FTZ R152, R167, R152, !PT ;  /* 0x00000098a7987209 */ /* 0x000fe40007810000 */
        /* <DEDUP_REMOVED lines=15> */
[----:B------:R-:W3:Y:S01]  /*ece0*/  SHFL.BFLY PT, R152, R171, 0x2, 0x1f ;  /* 0x0c401f00ab987f89 */ /* 0x000ee200000e0000 */
[----:B------:R-:W-:Y:S08]  /*ecf0*/  MUFU.EX2 R169, R169 ;  /* 0x000000a900a97308 */ /* 0x000ff00000000800 */
[----:B------:R-:W-:Y:S08]  /*ed00*/  MUFU.EX2 R173, R173 ;  /* 0x000000ad00ad7308 */ /* 0x000ff00000000800 */
[----:B------:R-:W-:Y:S01]  /*ed10*/  MUFU.EX2 R176, R176 ;  /* 0x000000b000b07308 */ /* 0x000fe20000000800 */
[----:B---3--:R-:W-:-:S07]  /*ed20*/  FMNMX.FTZ R171, R171, R152, !PT ;  /* 0x00000098abab7209 */ /* 0x008fce0007810000 */
[----:B------:R-:W-:Y:S01]  /*ed30*/  MUFU.EX2 R177, R177 ;  /* 0x000000b100b17308 */ /* 0x000fe20000000800 */
[----:B------:R-:W3:Y:S07]  /*ed40*/  SHFL.BFLY PT, R220, R171, 0x1, 0x1f ;  /* 0x0c201f00abdc7f89 */ /* 0x000eee00000e0000 */
[----:B------:R4:W-:Y:S08]  /*ed50*/  MUFU.EX2 R152, R202 ;  /* 0x000000ca00987308 */ /* 0x0009f00000000800 */
[----:B------:R-:W-:Y:S01]  /*ed60*/  MUFU.EX2 R181, R181 ;  /* 0x000000b500b57308 */ /* 0x000fe20000000800 */
[----:B---3--:R-:W-:-:S04]  /*ed70*/  FMNMX.FTZ R171, R171, R220, !PT ;  /* 0x000000dcabab7209 */ /* 0x008fc80007810000 */
[C---:B------:R-:W-:Y:S01]  /*ed80*/  FSETP.NEU.FTZ.AND P2, PT, R171.reuse, -INF , PT ;  /* 0xff800000ab00780b */ /* 0x040fe20003f5d000 */
[----:B------:R-:W-:-:S03]  /*ed90*/  FMUL.FTZ R222, R171, R11 ;  /* 0x0000000babde7220 */ /* 0x000fc60000410000 */
[----:B----4-:R-:W-:Y:S02]  /*eda0*/  FSEL R202, R171, RZ, P2 ;  /* 0x000000ffabca7208 */ /* 0x010fe40001000000 */
[----:B------:R-:W-:-:S03]  /*edb0*/  FSEL R222, R222, RZ, P2 ;  /* 0x000000ffdede7208 */ /* 0x000fc60001000000 */
[----:B------:R-:W-:Y:S02]  /*edc0*/  FADD.FTZ R202, -R202, R14 ;  /* 0x0000000ecaca7221 */ /* 0x000fe40000010100 */
[----:B------:R3:W4:Y:S01]  /*edd0*/  MUFU.EX2 R14, R10 ;  /* 0x0000000a000e7308 */ /* 0x0007220000000800 */
        /* <DEDUP_REMOVED lines=8> */
[-C--:B---3--:R-:W-:Y:S01]  /*ee60*/  FMUL.FTZ R10, R202, R11.reuse ;  /* 0x0000000bca0a7220 */ /* 0x088fe20000410000 */
[-CC-:B------:R-:W-:Y:S01]  /*ee70*/  FFMA.FTZ R202, R154, R11.reuse, -R222.reuse ;  /* 0x0000000b9aca7223 */ /* 0x180fe200000108de */
[----:B--2---:R-:W-:Y:S01]  /*ee80*/  F2FP.F16.F32.PACK_AB R154, R157, R156 ;  /* 0x0000009c9d9a723e */ /* 0x004fe200000000ff */
[-CC-:B------:R-:W-:Y:S01]  /*ee90*/  FFMA.FTZ R153, R153, R11.reuse, -R222.reuse ;  /* 0x0000000b99997223 */ /* 0x180fe200000108de */
[-CC-:B------:R-:W-:Y:S01]  /*eea0*/  FFMA.FTZ R174, R174, R11.reuse, -R222.reuse ;  /* 0x0000000baeae7223 */ /* 0x180fe200000108de */
[-CC-:B------:R-:W-:Y:S01]  /*eeb0*/  FFMA.FTZ R175, R175, R11.reuse, -R222.reuse ;  /* 0x0000000bafaf7223 */ /* 0x180fe200000108de */
[----:B------:R-:W-:Y:S01]  /*eec0*/  FFMA.FTZ R178, R178, R11, -R222 ;  /* 0x0000000bb2b27223 */ /* 0x000fe200000108de */
[----:B------:R-:W2:Y:S01]  /*eed0*/  MUFU.EX2 R10, R10 ;  /* 0x0000000a000a7308 */ /* 0x000ea20000000800 */
[----:B----4-:R-:W-:Y:S01]  /*eee0*/  @!P1 STS [R17+0x28800], R14 ;  /* 0x0288000e11009388 */ /* 0x010fe20000000800 */
[----:B------:R-:W-:Y:S01]  /*eef0*/  FFMA.FTZ R3, R14, R3, R152 ;  /* 0x000000030e037223 */ /* 0x000fe20000010098 */
[-CC-:B------:R-:W-:Y:S01]  /*ef00*/  FFMA.FTZ R179, R179, R11.reuse, -R222.reuse ;  /* 0x0000000bb3b37223 */ /* 0x180fe200000108de */
[-CC-:B------:R-:W-:Y:S01]  /*ef10*/  FFMA.FTZ R182, R182, R11.reuse, -R222.reuse ;  /* 0x0000000bb6b67223 */ /* 0x180fe200000108de */
[-C--:B------:R-:W-:Y:S01]  /*ef20*/  FFMA.FTZ R183, R183, R11.reuse, -R222 ;  /* 0x0000000bb7b77223 */ /* 0x080fe200000108de */
[C---:B------:R-:W-:Y:S01]  /*ef30*/  FADD.FTZ R3, R203.reuse, R3 ;  /* 0x00000003cb037221 */ /* 0x040fe20000010000 */
[----:B------:R-:W-:Y:S01]  /*ef40*/  F2FP.F16.F32.PACK_AB R152, R203, R152 ;  /* 0x00000098cb98723e */ /* 0x000fe200000000ff */
[----:B------:R-:W3:Y:S01]  /*ef50*/  MUFU.EX2 R202, R202 ;  /* 0x000000ca00ca7308 */ /* 0x000ee20000000800 */
[----:B------:R-:W-:Y:S01]  /*ef60*/  FMUL.FTZ R24, R24, R14 ;  /* 0x0000000e18187220 */ /* 0x000fe20000410000 */
[----:B------:R-:W-:Y:S01]  /*ef70*/  FADD.FTZ R3, R156, R3 ;  /* 0x000000039c037221 */ /* 0x000fe20000010000 */
[----:B------:R-:W-:Y:S01]  /*ef80*/  F2FP.F16.F32.PACK_AB R156, R161, R160 ;  /* 0x000000a0a19c723e */ /* 0x000fe200000000ff */
[-C--:B------:R-:W-:Y:S01]  /*ef90*/  FMUL.FTZ R25, R25, R14.reuse ;  /* 0x0000000e19197220 */ /* 0x080fe20000410000 */
[-C--:B------:R-:W-:Y:S01]  /*efa0*/  FMUL.FTZ R28, R28, R14.reuse ;  /* 0x0000000e1c1c7220 */ /* 0x080fe20000410000 */
[----:B------:R-:W-:Y:S01]  /*efb0*/  FADD.FTZ R3, R157, R3 ;  /* 0x000000039d037221 */ /* 0x000fe20000010000 */
[----:B------:R-:W-:Y:S01]  /*efc0*/  FMUL.FTZ R29, R29, R14 ;  /* 0x0000000e1d1d7220 */ /* 0x000fe20000410000 */
[----:B------:R-:W-:Y:S01]  /*efd0*/  MUFU.EX2 R159, R159 ;  /* 0x0000009f009f7308 */ /* 0x000fe20000000800 */
[----:B--2---:R2:W-:Y:S01]  /*efe0*/  @!P1 STS [R17+0x28820], R10 ;  /* 0x0288200a11009388 */ /* 0x0045e20000000800 */
[----:B------:R-:W-:Y:S01]  /*eff0*/  FADD.FTZ R3, R160, R3 ;  /* 0x00000003a0037221 */ /* 0x000fe20000010000 */
[----:B------:R-:W-:Y:S01]  /*f000*/  F2FP.F16.F32.PACK_AB R160, R169, R168 ;  /* 0x000000a8a9a0723e */ /* 0x000fe200000000ff */
[-C--:B------:R-:W-:Y:S01]  /*f010*/  FMUL.FTZ R32, R32, R14.reuse ;  /* 0x0000000e20207220 */ /* 0x080fe20000410000 */
[-C--:B------:R-:W-:Y:S01]  /*f020*/  FMUL.FTZ R33, R33, R14.reuse ;  /* 0x0000000e21217220 */ /* 0x080fe20000410000 */
[----:B------:R-:W-:Y:S01]  /*f030*/  FADD.FTZ R3, R161, R3 ;  /* 0x00000003a1037221 */ /* 0x000fe20000010000 */
[----:B------:R-:W-:Y:S01]  /*f040*/  FMUL.FTZ R36, R36, R14 ;  /* 0x0000000e24247220 */ /* 0x000fe20000410000 */
[----:B------:R-:W-:Y:S01]  /*f050*/  MUFU.EX2 R157, R220 ;  /* 0x000000dc009d7308 */ /* 0x000fe20000000800 */
[----:B---3--:R-:W-:Y:S01]  /*f060*/  FFMA.FTZ R0, R10, R0, R202 ;  /* 0x000000000a007223 */ /* 0x008fe200000100ca */
[----:B------:R-:W-:Y:S01]  /*f070*/  FADD.FTZ R3, R164, R3 ;  /* 0x00000003a4037221 */ /* 0x000fe20000010000 */
[----:B--2---:R-:W-:Y:S01]  /*f080*/  FFMA.FTZ R17, R158, R11, -R222 ;  /* 0x0000000b9e117223 */ /* 0x004fe200000108de */
[----:B------:R-:W-:Y:S01]  /*f090*/  F2FP.F16.F32.PACK_AB R158, R165, R164 ;  /* 0x000000a4a59e723e */ /* 0x000fe200000000ff */
[----:B------:R-:W-:Y:S01]  /*f0a0*/  FADD.FTZ R0, R155, R0 ;  /* 0x000000009b007221 */ /* 0x000fe20000010000 */
[----:B------:R-:W-:Y:S01]  /*f0b0*/  FADD.FTZ R3, R165, R3 ;  /* 0x00000003a5037221 */ /* 0x000fe20000010000 */
[----:B------:R-:W-:Y:S01]  /*f0c0*/  F2FP.F16.F32.PACK_AB R164, R177, R176 ;  /* 0x000000b0b1a4723e */ /* 0x000fe200000000ff */
[----:B------:R-:W-:Y:S01]  /*f0d0*/  MUFU.EX2 R163, R163 ;  /* 0x000000a300a37308 */ /* 0x000fe20000000800 */
[-C--:B------:R-:W-:Y:S01]  /*f0e0*/  FMUL.FTZ R37, R37, R14.reuse ;  /* 0x0000000e25257220 */ /* 0x080fe20000410000 */
[----:B------:R-:W-:Y:S01]  /*f0f0*/  FADD.FTZ R3, R168, R3 ;  /* 0x00000003a8037221 */ /* 0x000fe20000010000 */
[-C--:B------:R-:W-:Y:S01]  /*f100*/  FMUL.FTZ R40, R40, R14.reuse ;  /* 0x0000000e28287220 */ /* 0x080fe20000410000 */
[-C--:B------:R-:W-:Y:S01]  /*f110*/  FMUL.FTZ R41, R41, R14.reuse ;  /* 0x0000000e29297220 */ /* 0x080fe20000410000 */
[-C--:B------:R-:W-:Y:S01]  /*f120*/  FMUL.FTZ R44, R44, R14.reuse ;  /* 0x0000000e2c2c7220 */ /* 0x080fe20000410000 */
[----:B------:R-:W-:Y:S01]  /*f130*/  FADD.FTZ R3, R169, R3 ;  /* 0x00000003a9037221 */ /* 0x000fe20000010000 */
        /* <DEDUP_REMOVED lines=22> */
[----:B------:R-:W-:Y:S01]  /*f2a0*/  FADD.FTZ R0, R159, R0 ;  /* 0x000000009f007221 */ /* 0x000fe20000010000 */
[-C--:B------:R-:W-:Y:S01]  /*f2b0*/  FMUL.FTZ R81, R81, R14.reuse ;  /* 0x0000000e51517220 */ /* 0x080fe20000410000 */
[-C--:B------:R-:W-:Y:S01]  /*f2c0*/  FMUL.FTZ R84, R84, R14.reuse ;  /* 0x0000000e54547220 */ /* 0x080fe20000410000 */
[----:B------:R-:W2:Y:S01]  /*f2d0*/  MUFU.EX2 R161, R170 ;  /* 0x000000aa00a17308 */ /* 0x000ea20000000800 */
[----:B------:R-:W-:Y:S01]  /*f2e0*/  FADD.FTZ R0, R157, R0 ;  /* 0x000000009d007221 */ /* 0x000fe20000010000 */
[----:B------:R-:W-:Y:S01]  /*f2f0*/  F2FP.F16.F32.PACK_AB R157, R163, R157 ;  /* 0x0000009da39d723e */ /* 0x000fe200000000ff */
[-C--:B------:R-:W-:Y:S01]  /*f300*/  FMUL.FTZ R85, R85, R14.reuse ;  /* 0x0000000e55557220 */ /* 0x080fe20000410000 */
[-C--:B------:R-:W-:Y:S01]  /*f310*/  FMUL.FTZ R88, R88, R14.reuse ;  /* 0x0000000e58587220 */ /* 0x080fe20000410000 */
[----:B------:R-:W-:Y:S01]  /*f320*/  FADD.FTZ R0, R163, R0 ;  /* 0x00000000a3007221 */ /* 0x000fe20000010000 */
[-C--:B------:R-:W-:Y:S01]  /*f330*/  FMUL.FTZ R89, R89, R14.reuse ;  /* 0x0000000e59597220 */ /* 0x080fe20000410000 */
[-C--:B------:R-:W-:Y:S01]  /*f340*/  FMUL.FTZ R92, R92, R14.reuse ;  /* 0x0000000e5c5c7220 */ /* 0x080fe20000410000 */
[----:B------:R-:W5:Y:S01]  /*f350*/  MUFU.EX2 R162, R225 ;  /* 0x000000e100a27308 */ /* 0x000f620000000800 */
[----:B---3--:R-:W-:Y:S01]  /*f360*/  FADD.FTZ R0, R221, R0 ;  /* 0x00000000dd007221 */ /* 0x008fe20000010000 */
[-C--:B------:R-:W-:Y:S01]  /*f370*/  FMUL.FTZ R93, R93, R14.reuse ;  /* 0x0000000e5d5d7220 */ /* 0x080fe20000410000 */
[-C--:B------:R-:W-:Y:S01]  /*f380*/  FMUL.FTZ R96, R96, R14.reuse ;  /* 0x0000000e60607220 */ /* 0x080fe20000410000 */
[-C--:B------:R-:W-:Y:S01]  /*f390*/  FMUL.FTZ R97, R97, R14.reuse ;  /* 0x0000000e61617220 */ /* 0x080fe20000410000 */
[----:B----4-:R-:W-:Y:S01]  /*f3a0*/  FADD.FTZ R0, R167, R0 ;  /* 0x00000000a7007221 */ /* 0x010fe20000010000 */
[-C--:B------:R-:W-:Y:S01]  /*f3b0*/  FMUL.FTZ R100, R100, R14.reuse ;  /* 0x0000000e64647220 */ /* 0x080fe20000410000 */
[-C--:B------:R-:W-:Y:S01]  /*f3c0*/  FMUL.FTZ R101, R101, R14.reuse ;  /* 0x0000000e65657220 */ /* 0x080fe20000410000 */
[----:B------:R3:W4:Y:S01]  /*f3d0*/  MUFU.EX2 R165, R153 ;  /* 0x0000009900a57308 */ /* 0x0007220000000800 */
        /* <DEDUP_REMOVED lines=8> */
[----:B-----5:R-:W-:Y:S01]  /*f460*/  FADD.FTZ R3, R162, R3 ;  /* 0x00000003a2037221 */ /* 0x020fe20000010000 */
[----:B---3--:R-:W-:Y:S01]  /*f470*/  F2FP.F16.F32.PACK_AB R153, R155, R202 ;  /* 0x000000ca9b99723e */ /* 0x008fe200000000ff */
[-C--:B------:R-:W-:Y:S01]  /*f480*/  FMUL.FTZ R116, R116, R14.reuse ;  /* 0x0000000e74747220 */ /* 0x080fe20000410000 */
[----:B------:R-:W-:Y:S01]  /*f490*/  F2FP.F16.F32.PACK_AB R155, R159, R17 ;  /* 0x000000119f9b723e */ /* 0x000fe200000000ff */
[----:B------:R-:W-:Y:S01]  /*f4a0*/  BAR.SYNC.DEFER_BLOCKING 0xf, 0x100 ;  /* 0x03c4000000007b1d */ /* 0x000fe20000010000 */
[----:B------:R-:W-:Y:S01]  /*f4b0*/  FADD.FTZ R3, R173, R3 ;  /* 0x00000003ad037221 */ /* 0x000fe20000010000 */
[----:B------:R-:W-:Y:S01]  /*f4c0*/  F2FP.F16.F32.PACK_AB R159, R167, R221 ;  /* 0x000000dda79f723e */ /* 0x000fe200000000ff */
[----:B------:R-:W-:Y:S01]  /*f4d0*/  FMUL.FTZ R117, R117, R14 ;  /* 0x0000000e75757220 */ /* 0x000fe20000410000 */
[----:B----4-:R-:W-:Y:S01]  /*f4e0*/  FADD.FTZ R0, R165, R0 ;  /* 0x00000000a5007221 */ /* 0x010fe20000010000 */
[----:B------:R-:W-:Y:S01]  /*f4f0*/  FADD.FTZ R3, R176, R3 ;  /* 0x00000003b0037221 */ /* 0x000fe20000010000 */
[----:B------:R-:W3:Y:S01]  /*f500*/  MUFU.EX2 R175, R175 ;  /* 0x000000af00af7308 */ /* 0x000ee20000000800 */
[----:B------:R-:W-:Y:S01]  /*f510*/  F2FP.F16.F32.PACK_AB R162, R173, R162 ;  /* 0x000000a2ada2723e */ /* 0x000fe200000000ff */
[-C--:B------:R-:W-:Y:S01]  /*f520*/  FMUL.FTZ R120, R120, R14.reuse ;  /* 0x0000000e78787220 */ /* 0x080fe20000410000 */
[----:B------:R-:W-:Y:S01]  /*f530*/  FADD.FTZ R3, R177, R3 ;  /* 0x00000003b1037221 */ /* 0x000fe20000010000 */
[----:B------:R-:W-:Y:S01]  /*f540*/  F2FP.F16.F32.PACK_AB R161, R165, R161 ;  /* 0x000000a1a5a1723e */ /* 0x000fe200000000ff */
[-C--:B------:R-:W-:Y:S01]  /*f550*/  FMUL.FTZ R121, R121, R14.reuse ;  /* 0x0000000e79797220 */ /* 0x080fe20000410000 */
[----:B--2---:R-:W-:Y:S01]  /*f560*/  FADD.FTZ R0, R174, R0 ;  /* 0x00000000ae007221 */ /* 0x004fe20000010000 */
        /* <DEDUP_REMOVED lines=12> */
[----:B------:R3:W-:Y:S01]  /*f630*/  STSM.16.M88.4 [R200+0x26800], R152 ;  /* 0x02680098c8007844 */ /* 0x0007e20000000200 */
[-C--:B------:R-:W-:Y:S01]  /*f640*/  FMUL.FTZ R140, R140, R14.reuse ;  /* 0x0000000e8c8c7220 */ /* 0x080fe20000410000 */
[-C--:B------:R-:W-:Y:S01]  /*f650*/  FMUL.FTZ R141, R141, R14.reuse ;  /* 0x0000000e8d8d7220 */ /* 0x080fe20000410000 */
[-C--:B------:R-:W-:Y:S01]  /*f660*/  FMUL.FTZ R144, R144, R14.reuse ;  /* 0x0000000e90907220 */ /* 0x080fe20000410000 */
[----:B------:R3:W-:Y:S01]  /*f670*/  STSM.16.M88.4 [R205], R156 ;  /* 0x0000009ccd007844 */ /* 0x0007e20000000200 */
[----:B------:R-:W5:Y:S01]  /*f680*/  MUFU.EX2 R179, R179 ;  /* 0x000000b300b37308 */ /* 0x000f620000000800 */
[----:B--2---:R-:W-:Y:S01]  /*f690*/  FADD.FTZ R0, R178, R0 ;  /* 0x00000000b2007221 */ /* 0x004fe20000010000 */
[-C--:B------:R-:W-:Y:S01]  /*f6a0*/  FMUL.FTZ R145, R145, R14.reuse ;  /* 0x0000000e91917220 */ /* 0x080fe20000410000 */
[----:B------:R3:W-:Y:S01]  /*f6b0*/  STSM.16.M88.4 [R201], R160 ;  /* 0x000000a0c9007844 */ /* 0x0007e20000000200 */
[-C--:B------:R-:W-:Y:S01]  /*f6c0*/  FMUL.FTZ R148, R148, R14.reuse ;  /* 0x0000000e94947220 */ /* 0x080fe20000410000 */
[----:B------:R-:W-:Y:S01]  /*f6d0*/  FMUL.FTZ R149, R149, R14 ;  /* 0x0000000e95957220 */ /* 0x000fe20000410000 */
[-C--:B------:R-:W-:Y:S01]  /*f6e0*/  FMUL.FTZ R26, R26, R10.reuse ;  /* 0x0000000a1a1a7220 */ /* 0x080fe20000410000 */
[----:B------:R-:W-:Y:S01]  /*f6f0*/  FMUL.FTZ R27, R27, R10 ;  /* 0x0000000a1b1b7220 */ /* 0x000fe20000410000 */
[----:B------:R-:W2:Y:S01]  /*f700*/  MUFU.EX2 R182, R182 ;  /* 0x000000b600b67308 */ /* 0x000ea20000000800 */
[----:B----4-:R-:W-:Y:S01]  /*f710*/  FADD.FTZ R3, R166, R3 ;  /* 0x00000003a6037221 */ /* 0x010fe20000010000 */
[----:B------:R-:W-:Y:S01]  /*f720*/  F2FP.F16.F32.PACK_AB R166, R181, R166 ;  /* 0x000000a6b5a6723e */ /* 0x000fe200000000ff */
[-C--:B------:R-:W-:Y:S01]  /*f730*/  FMUL.FTZ R30, R30, R10.reuse ;  /* 0x0000000a1e1e7220 */ /* 0x080fe20000410000 */
[-C--:B------:R-:W-:Y:S01]  /*f740*/  FMUL.FTZ R31, R31, R10.reuse ;  /* 0x0000000a1f1f7220 */ /* 0x080fe20000410000 */
[----:B------:R-:W-:Y:S01]  /*f750*/  FADD.FTZ R3, R181, R3 ;  /* 0x00000003b5037221 */ /* 0x000fe20000010000 */
[-C--:B------:R-:W-:Y:S01]  /*f760*/  FMUL.FTZ R34, R34, R10.reuse ;  /* 0x0000000a22227220 */ /* 0x080fe20000410000 */
[----:B------:R-:W-:Y:S01]  /*f770*/  FMUL.FTZ R35, R35, R10 ;  /* 0x0000000a23237220 */ /* 0x000fe20000410000 */
[----:B------:R-:W4:Y:S01]  /*f780*/  MUFU.EX2 R183, R183 ;  /* 0x000000b700b77308 */ /* 0x000f220000000800 */
[C---:B-----5:R-:W-:Y:S01]  /*f790*/  FADD.FTZ R0, R179.reuse, R0 ;  /* 0x00000000b3007221 */ /* 0x060fe20000010000 */
        /* <DEDUP_REMOVED lines=63> */
[----:B---3--:R-:W-:Y:S06]  /*fb90*/  @!P0 BRA `(.L_x_5906) ;  /* 0x0000000000048947 */ /* 0x008fec0003800000 */
[----:B------:R-:W-:Y:S01]  /*fba0*/  BPT.TRAP 0x1 ;  /* 0x000000040000795c */ /* 0x000fe20000300000 */
.L_x_5906:
[----:B------:R2:W3:Y:S01]  /*fbb0*/  SYNCS.PHASECHK.TRANS64.TRYWAIT P1, [R209+URZ+0x28c50], R210 ;  /* 0x028c50d2d10075a7 */ /* 0x0004e2000802017f */
[----:B------:R-:W-:Y:S05]  /*fbc0*/  @!P0 BRA `(.L_x_5907) ;  /* 0x0000000000048947 */ /* 0x000fea0003800000 */
[----:B------:R-:W-:Y:S01]  /*fbd0*/  BPT.TRAP 0x1 ;  /* 0x000000040000795c */ /* 0x000fe20000300000 */
.L_x_5907:
[----:B------:R-:W-:Y:S04]  /*fbe0*/  BSSY B2, `(.L_x_5908) ;  /* 0x0000004000027945 */ /* 0x000fe80003800000 */
[----:B---3--:R-:W-:Y:S05]  /*fbf0*/  @P1 BRA `(.L_x_5909) ;  /* 0x0000000000081947 */ /* 0x008fea0003800000 */
[----:B------:R-:W3:Y:S02]  /*fc00*/  SYNCS.PHASECHK.TRANS64.TRYWAIT P1, [R209+URZ+0x28c50], R210 ;  /* 0x028c50d2d10075a7 */ /* 0x000ee4000802017f */
[----:B---3--:R-:W-:Y:S05]  /*fc10*/  @!P1 BRA `(.L_x_5910) ;  /* 0x0000013800109947 */ /* 0x008fea0003800000 */
.L_x_5909:
[----:B------:R-:W-:Y:S05]  /*fc20*/  BSYNC B2 ;  /* 0x0000000000027941 */ /* 0x000fea0003800000 */
.L_x_5908:
[----:B------:R-:W-:Y:S01]  /*fc30*/  IMAD R168, R208, 0x1000, R195 ;  /* 0x00001000d0a87824 */ /* 0x000fe200078e02c3 */
[----:B------:R-:W-:Y:S01]  /*fc40*/  WARPGROUP.ARRIVE ;  /* 0x00000000000079c5 */ /* 0x000fe20000000000 */
[----:B------:R-:W-:-:S03]  /*fc50*/  IMAD.MOV.U32 R169, RZ, RZ, 0x40000040 ;  /* 0x40000040ffa97424 */ /* 0x000fc600078e00ff */
[----:B------:R-:W-:Y:S02]  /*fc60*/  R2UR UR6, R168 ;  /* 0x00000000a80672ca */ /* 0x000fe400000e0000 */
[----:B------:R-:W-:Y:S01]  /*fc70*/  R2UR UR7, R169 ;  /* 0x00000000a90772ca */ /* 0x000fe200000e0000 */
[----:B------:R-:W-:-:S12]  /*fc80*/  IMAD.MOV.U32 R169, RZ, RZ, 0x40000040 ;  /* 0x40000040ffa97424 */ /* 0x000fd800078e00ff */
[----:B------:R-:W-:Y:S03]  /*fc90*/  HGMMA.64x256x16.F32 R24, R152, gdesc[UR4].tnspB, R24, gsb0 ;  /* 0x43e0000498187df0 */ /* 0x000fe60008000818 */
[----:B------:R-:W-:Y:S02]  /*fca0*/  WARPGROUP.DEPBAR.LE gsb0, 0x0 ;  /* 0x00008000000079c5 */ /* 0x000fe40000010000 */
[----:B------:R-:W-:Y:S01]  /*fcb0*/  IMAD.MOV.U32 R153, RZ, RZ, 0x40000040 ;  /* 0x40000040ff997424 */ /* 0x000fe200078e00ff */
[----:B------:R-:W-:Y:S01]  /*fcc0*/  IADD3 R152, R168, 0x80, RZ ;  /* 0x00000080a8987810 */ /* 0x000fe20007ffe0ff */
[----:B------:R-:W-:-:S03]  /*fcd0*/  WARPGROUP.ARRIVE ;  /* 0x00000000000079c5 */ /* 0x000fc60000000000 */
        /* <DEDUP_REMOVED lines=29> */
.L_x_5911:
[----:B------:R-:W-:Y:S01]  /*feb0*/  ISETP.GT.AND P1, PT, R15, R211, PT ;  /* 0x000000d30f00720c */ /* 0x000fe20003f24270 */
[----:B0123--:R-:W-:Y:S02]  /*fec0*/  VIADD R209, R209, 0x28c60 ;  /* 0x00028c60d1d17836 */ /* 0x00ffe40000000000 */
[----:B------:R-:W-:Y:S02]  /*fed0*/  VIADD R15, R15, 0xffffffff ;  /* 0xffffffff0f0f7836 */ /* 0x000fe40000000000 */
[----:B------:R-:W-:Y:S01]  /*fee0*/  IMAD.MOV.U32 R14, RZ, RZ, R171 ;  /* 0x000000ffff0e7224 */ /* 0x000fe200078e00ab */
[----:B------:R-:W-:Y:S01]  /*fef0*/  PRMT R209, R186, 0x654, R209 ;  /* 0x00000654bad17816 */ /* 0x000fe200000000d1 */
[----:B------:R-:W-:Y:S02]  /*ff00*/  IMAD.MOV.U32 R10, RZ, RZ, R172 ;  /* 0x000000ffff0a7224 */ /* 0x000fe400078e00ac */
[----:B------:R-:W-:Y:S01]  /*ff10*/  IMAD.MOV.U32 R17, RZ, RZ, R208 ;  /* 0x000000ffff117224 */ /* 0x000fe200078e00d0 */
[----:B------:R0:W-:Y:S03]  /*ff20*/  SYNCS.ARRIVE.TRANS64.RED.A1T0 RZ, [R209+URZ], RZ ;  /* 0x000000ffd1ff79a7 */ /* 0x0001e6000810043f */
[----:B------:R-:W-:Y:S05]  /*ff30*/  @P1 BRA `(.L_x_5912) ;  /* 0xffffffd800541947 */ /* 0x000fea000383ffff */
[----:B------:R-:W-:Y:S05]  /*ff40*/  BSYNC B0 ;  /* 0x0000000000007941 */ /* 0x000fea0003800000 */
.L_x_5891:
[----:B------:R-:W-:Y:S02]  /*ff50*/  IMAD.MOV.U32 R14, RZ, RZ, R171 ;  /* 0x000000ffff0e7224 */ /* 0x000fe400078e00ab */
[----:B------:R-:W-:Y:S02]  /*ff60*/  IMAD.MOV.U32 R10, RZ, RZ, R172 ;  /* 0x000000ffff0a7224 */ /* 0x000fe400078e00ac */
[----:B------:R-:W-:-:S07]  /*ff70*/  IMAD.MOV.U32 R17, RZ, RZ, R208 ;  /* 0x000000ffff117224 */ /* 0x000fce00078e00d0 */
.L_x_5890:
[----:B------:R-:W-:Y:S05]  /*ff80*/  BSYNC B1 ;  /* 0x0000000000017941 */ /* 0x000fea0003800000 */
.L_x_5889:
[----:B------:R-:W1:Y:S01]  /*ff90*/  LDC R152, c[0x0][0x448] ;  /* 0x00011200ff987b82 */ /* 0x000e620000000800 */
[----:B------:R-:W-:-:S07]  /*ffa0*/  VIADD R153, R196, 0x3f ;  /* 0x0000003fc4997836 */ /* 0x000fce0000000000 */
[----:B------:R-:W2:Y:S01]  /*ffb0*/  LDC R155, c[0x0][0x9e4] ;  /* 0x00027900ff9b7b82 */ /* 0x000ea20000000800 */
[----:B-1----:R-:W-:Y:S02]  /*ffc0*/  ISETP.NE.AND P4, PT, R152, 0x1, PT ;  /* 0x000000019800780c */ /* 0x002fe40003f85270 */
[----:B--2---:R-:W-:-:S11]  /*ffd0*/  ISETP.GE.AND P5, PT, R155, 0x1, PT ;  /* 0x000000019b00780c */ /* 0x004fd60003fa6270 */
[----:B------:R-:W1:Y:S08]  /*ffe0*/  @P4 LDC R154, c[0x0][0x44c] ;  /* 0x00011300ff9a4b82 */ /* 0x000e700000000800 */
[----:B------:R-:W2:Y:S01]  /*fff0*/  @P4 LDC R152, c[0x0][0x450] ;  /* 0x00011400ff984b82 */ /* 0x000ea20000000800 */
[----:B-1----:R-:W-:-:S05]  /*10000*/  @P4 IMAD.HI.U32 R154, R153, R154, RZ ;  /* 0x0000009a999a4227 */ /* 0x002fca00078e00ff */
[----:B--2---:R-:W-:Y:S02]  /*10010*/  @P4 SHF.R.U32.HI R153, RZ, R152, R154 ;  /* 0x00000098ff994219 */ /* 0x004fe4000001169a */
[----:B------:R-:W-:-:S05]  /*10020*/  IADD3 R152, R184, 0x1, -R23 ;  /* 0x00000001b8987810 */ /* 0x000fca0007ffe817 */
[----:B------:R-:W-:-:S04]  /*10030*/  IMAD.IADD R153, R152, 0x1, R153 ;  /* 0x0000000198997824 */ /* 0x000fc800078e0299 */
[----:B------:R-:W-:Y:S01]  /*10040*/  IMAD.IADD R20, R153, 0x1, -R20 ;  /* 0x0000000199147824 */ /* 0x000fe200078e0a14 */
[----:B------:R-:W-:Y:S06]  /*10050*/  @!P5 BRA `(.L_x_5913) ;  /* 0x000000000048d947 */ /* 0x000fec0003800000 */
[----:B------:R-:W-:Y:S01]  /*10060*/  IMAD.MOV.U32 R154, RZ, RZ, R153 ;  /* 0x000000ffff9a7224 */ /* 0x000fe200078e0099 */
[----:B------:R-:W-:Y:S04]  /*10070*/  BSSY B0, `(.L_x_5914) ;  /* 0x000000e000007945 */ /* 0x000fe80003800000 */
[----:B------:R-:W-:-:S13]  /*10080*/  ISETP.GT.AND P1, PT, R154, -0x1, PT ;  /* 0xffffffff9a00780c */ /* 0x000fda0003f24270 */
        /* <DEDUP_REMOVED lines=8> */
.L_x_5915:
[----:B------:R-:W-:-:S13]  /*10110*/  ISETP.NE.AND P1, PT, R155, 0x1, PT ;  /* 0x000000019b00780c */ /* 0x000fda0003f25270 */
[----:B------:R-:W1:Y:S02]  /*10120*/  @P1 LDC.64 R152, c[0x0][0x9e8] ;  /* 0x00027a00ff981b82 */ /* 0x000e640000000a00 */
[----:B-1----:R-:W-:-:S05]  /*10130*/  @P1 IMAD.HI.U32 R152, R154, R152, RZ ;  /* 0x000000989a981227 */ /* 0x002fca00078e00ff */
[----:B------:R-:W-:-:S07]  /*10140*/  @P1 SHF.R.U32.HI R154, RZ, R153, R152 ;  /* 0x00000099ff9a1219 */ /* 0x000fce0000011698 */
.L_x_5916:
[----:B------:R-:W-:Y:S05]  /*10150*/  BSYNC B0 ;  /* 0x0000000000007941 */ /* 0x000fea0003800000 */
.L_x_5914:
[----:B------:R-:W-:-:S05]  /*10160*/  IMAD R154, R154, R155, RZ ;  /* 0x0000009b9a9a7224 */ /* 0x000fca00078e02ff */
[----:B------:R-:W-:-:S07]  /*10170*/  VIMNMX R20, R20, R154, !PT ;  /* 0x0000009a14147248 */ /* 0x000fce0007fe0100 */
.L_x_5913:
[----:B------:R-:W-:Y:S01]  /*10180*/  VIADD R20, R20, 0x3f ;  /* 0x0000003f14147836 */ /* 0x000fe20000000000 */
[----:B------:R-:W-:Y:S04]  /*10190*/  BSSY B1, `(.L_x_5917) ;  /* 0x00001b0000017945 */ /* 0x000fe80003800000 */
[----:B------:R-:W-:-:S04]  /*101a0*/  SHF.R.S32.HI R152, RZ, 0x1f, R20 ;  /* 0x0000001fff987819 */ /* 0x000fc80000011414 */
[----:B------:R-:W-:-:S04]  /*101b0*/  LEA.HI R152, R152, R20, RZ, 0x6 ;  /* 0x0000001498987211 */ /* 0x000fc800078f30ff */
[----:B------:R-:W-:-:S04]  /*101c0*/  SHF.R.S32.HI R20, RZ, 0x6, R152 ;  /* 0x00000006ff147819 */ /* 0x000fc80000011498 */
[----:B------:R-:W-:-:S04]  /*101d0*/  VIMNMX R20, R213, R20, !PT ;  /* 0x00000014d5147248 */ /* 0x000fc80007fe0100 */
[----:B------:R-:W-:-:S13]  /*101e0*/  ISETP.GE.AND P1, PT, R15, R20, PT ;  /* 0x000000140f00720c */ /* 0x000fda0003f26270 */
[----:B------:R-:W-:Y:S05]  /*101f0*/  @!P1 BRA `(.L_x_5918) ;  /* 0x0000001800a49947 */ /* 0x000fea0003800000 */
[----:B------:R-:W-:Y:S01]  /*10200*/  BSSY B0, `(.L_x_5919) ;  /* 0x00001a7000007945 */ /* 0x000fe20003800000 */
[----:B------:R-:W-:Y:S02]  /*10210*/  IMAD.MOV.U32 R208, RZ, RZ, R14 ;  /* 0x000000ffffd07224 */ /* 0x000fe400078e000e */
[----:B------:R-:W-:Y:S02]  /*10220*/  IMAD.MOV.U32 R210, RZ, RZ, R10 ;  /* 0x000000ffffd27224 */ /* 0x000fe400078e000a */
[----:B------:R-:W-:Y:S02]  /*10230*/  IMAD.MOV.U32 R202, RZ, RZ, R15 ;  /* 0x000000ffffca7224 */ /* 0x000fe400078e000f */
[----:B0-----:R-:W-:-:S07]  /*10240*/  IMAD.MOV.U32 R209, RZ, RZ, R17 ;  /* 0x000000ffffd17224 */ /* 0x001fce00078e0011 */
.L_x_5932:
[----:B------:R-:W-:Y:S02]  /*10250*/  VIADD R17, R209, 0x1 ;  /* 0x00000001d1117836 */ /* 0x000fe40000000000 */
[----:B------:R-:W-:Y:S02]  /*10260*/  IMAD.MOV.U32 R10, RZ, RZ, R202 ;  /* 0x000000ffff0a7224 */ /* 0x000fe400078e00ca */
[----:B------:R-:W-:Y:S01]  /*10270*/  VIADD R202, R202, 0xffffffff ;  /* 0xffffffffcaca7836 */ /* 0x000fe20000000000 */
[C---:B------:R-:W-:Y:S02]  /*10280*/  ISETP.NE.AND P2, PT, R17.reuse, 0x2, PT ;  /* 0x000000021100780c */ /* 0x040fe40003f45270 */
[----:B------:R-:W-:Y:S02]  /*10290*/  ISETP.GT.AND P1, PT, R10, R20, PT ;  /* 0x000000140a00720c */ /* 0x000fe40003f24270 */
[----:B------:R-:W-:Y:S02]  /*102a0*/  SEL R10, RZ, 0x1, P2 ;  /* 0x00000001ff0a7807 */ /* 0x000fe40001000000 */
[----:B------:R-:W-:-:S02]  /*102b0*/  SEL R17, R17, RZ, P2 ;  /* 0x000000ff11117207 */ /* 0x000fc40001000000 */
[----:B------:R-:W-:Y:S01]  /*102c0*/  LOP3.LUT R22, R22, R10, RZ, 0x3c, !PT ;  /* 0x0000000a16167212 */ /* 0x000fe200078e3cff */
[----:B0-----:R-:W-:Y:S06]  /*102d0*/  @!P0 BRA `(.L_x_5920) ;  /* 0x0000000000048947 */ /* 0x001fec0003800000 */
[----:B------:R-:W-:Y:S01]  /*102e0*/  BPT.TRAP 0x1 ;  /* 0x000000040000795c */ /* 0x000fe20000300000 */
.L_x_5920:
[----:B------:R-:W-:Y:S01]  /*102f0*/  IMAD R15, R17, 0x8, R2 ;  /* 0x00000008110f7824 */ /* 0x000fe200078e0202 */
[----:B------:R-:W-:-:S04]  /*10300*/  SHF.L.U32 R203, R22, 0x1f, RZ ;  /* 0x0000001f16cb7819 */ /* 0x000fc800000006ff */
[----:B------:R0:W1:Y:S01]  /*10310*/  SYNCS.PHASECHK.TRANS64.TRYWAIT P2, [R15+URZ+0x28c30], R203 ;  /* 0x028c30cb0f0075a7 */ /* 0x000062000804017f */
[----:B------:R-:W-:Y:S05]  /*10320*/  @!P0 BRA `(.L_x_5921) ;  /* 0x0000000000048947 */ /* 0x000fea0003800000 */
[----:B------:R-:W-:Y:S01]  /*10330*/  BPT.TRAP 0x1 ;  /* 0x000000040000795c */ /* 0x000fe20000300000 */
.L_x_5921:
[----:B------:R-:W-:Y:S01]  /*10340*/  BSSY B2, `(.L_x_5922) ;  /* 0x0000006000027945 */ /* 0x000fe20003800000 */
[----:B------:R-:W-:Y:S02]  /*10350*/  IMAD R154, R17, 0x200, R21 ;  /* 0x00000200119a7824 */ /* 0x000fe400078e0215 */
[----:B------:R-:W-:Y:S01]  /*10360*/  IMAD.MOV.U32 R155, RZ, RZ, 0x40000040 ;  /* 0x40000040ff9b7424 */ /* 0x000fe200078e00ff */
[----:B-1----:R-:W-:Y:S06]  /*10370*/  @P2 BRA `(.L_x_5923) ;  /* 0x0000000000082947 */ /* 0x002fec0003800000 */
[----:B------:R-:W1:Y:S02]  /*10380*/  SYNCS.PHASECHK.TRANS64.TRYWAIT P2, [R15+URZ+0x28c30], R203 ;  /* 0x028c30cb0f0075a7 */ /* 0x000e64000804017f */
[----:B-1----:R-:W-:Y:S05]  /*10390*/  @!P2 BRA `(.L_x_5924) ;  /* 0x000001300044a947 */ /* 0x002fea0003800000 */
.L_x_5923:
[----:B------:R-:W-:Y:S05]  /*103a0*/  BSYNC B2 ;  /* 0x0000000000027941 */ /* 0x000fea0003800000 */
.L_x_5922:
        /* <DEDUP_REMOVED lines=14> */
[----:B------:R-:W-:Y:S01]  /*10490*/  WARPGROUP.ARRIVE ;  /* 0x00000000000079c5 */ /* 0x000fe20000000000 */
[----:B------:R-:W-:Y:S02]  /*104a0*/  R2UR UR8, R12 ;  /* 0x000000000c0872ca */ /* 0x000fe400000e0000 */
[----:B------:R-:W-:Y:S02]  /*104b0*/  R2UR UR9, R13 ;  /* 0x000000000d0972ca */ /* 0x000fe400000e0000 */
[----:B------:R-:W-:Y:S01]  /*104c0*/  R2UR UR14, R10 ;  /* 0x000000000a0e72ca */ /* 0x000fe200000e0000 */
[----:B------:R-:W-:Y:S01]  /*104d0*/  HGMMA.64x64x16.F32 R152, gdesc[UR4], RZ, !UPT, gsb0 ;  /* 0x00e00000049879f0 */ /* 0x000fe2000c0008ff */
[----:B------:R-:W-:Y:S02]  /*104e0*/  R2UR UR15, R11 ;  /* 0x000000000b0f72ca */ /* 0x000fe400000e0000 */
[----:B------:R-:W-:-:S02]  /*104f0*/  R2UR UR12, R8 ;  /* 0x00000000080c72ca */ /* 0x000fc400000e0000 */
        /* <DEDUP_REMOVED lines=15> */
.L_x_5925:
[----:B------:R-:W-:Y:S01]  /*105f0*/  FMNMX.FTZ R10, R152, R210, !PT ;  /* 0x000000d2980a7209 */ /* 0x000fe20007810000 */
[----:B------:R-:W-:Y:S01]  /*10600*/  ULDC UR4, c[0x0][0x988] ;  /* 0x0002620000047ab9 */ /* 0x000fe20000000800 */
[----:B------:R-:W-:Y:S02]  /*10610*/  ISETP.NE.AND P2, PT, R197, RZ, PT ;  /* 0x000000ffc500720c */ /* 0x000fe40003f45270 */
        /* <DEDUP_REMOVED lines=46> */
[-C--:B--2---:R-:W-:Y:S01]  /*10900*/  FMUL.FTZ R24, R24, R168.reuse ;  /* 0x000000a818187220 */ /* 0x084fe20000410000 */
[----:B------:R-:W-:Y:S01]  /*10910*/  FMUL.FTZ R25, R25, R168 ;  /* 0x000000a819197220 */ /* 0x000fe20000410000 */
[----:B------:R-:W-:Y:S01]  /*10920*/  FMNMX.FTZ R14, R155, R14, !PT ;  /* 0x0000000e9b0e7209 */ /* 0x000fe20007810000 */
[-C--:B------:R-:W-:Y:S01]  /*10930*/  FMUL.FTZ R28, R28, R168.reuse ;  /* 0x000000a81c1c7220 */ /* 0x080fe20000410000 */
[-C--:B------:R-:W-:Y:S01]  /*10940*/  FMUL.FTZ R29, R29, R168.reuse ;  /* 0x000000a81d1d7220 */ /* 0x080fe20000410000 */
[----:B------:R-:W-:Y:S01]  /*10950*/  FMUL.FTZ R32, R32, R168 ;  /* 0x000000a820207220 */ /* 0x000fe20000410000 */
[----:B------:R-:W-:Y:S01]  /*10960*/  FMNMX.FTZ R14, R158, R14, !PT ;  /* 0x0000000e9e0e7209 */ /* 0x000fe20007810000 */
[----:B------:R-:W-:Y:S01]  /*10970*/  MUFU.EX2 R211, R161 ;  /* 0x000000a100d37308 */ /* 0x000fe20000000800 */
[----:B----4-:R-:W-:Y:S01]  /*10980*/  FFMA.FTZ R3, R168, R3, R152 ;  /* 0x00000003a8037223 */ /* 0x010fe20000010098 */
[----:B------:R-:W-:Y:S01]  /*10990*/  FMUL.FTZ R33, R33, R168 ;  /* 0x000000a821217220 */ /* 0x000fe20000410000 */
[----:B------:R-:W-:Y:S01]  /*109a0*/  FMNMX.FTZ R14, R159, R14, !PT ;  /* 0x0000000e9f0e7209 */ /* 0x000fe20007810000 */
[-C--:B------:R-:W-:Y:S01]  /*109b0*/  FMUL.FTZ R36, R36, R168.reuse ;  /* 0x000000a824247220 */ /* 0x080fe20000410000 */
[-C--:B------:R-:W-:Y:S01]  /*109c0*/  FMUL.FTZ R37, R37, R168.reuse ;  /* 0x000000a825257220 */ /* 0x080fe20000410000 */
[----:B------:R-:W-:Y:S01]  /*109d0*/  FMUL.FTZ R40, R40, R168 ;  /* 0x000000a828287220 */ /* 0x000fe20000410000 */
[----:B------:R-:W-:Y:S01]  /*109e0*/  FMNMX.FTZ R14, R162, R14, !PT ;  /* 0x0000000ea20e7209 */ /* 0x000fe20007810000 */
[----:B------:R-:W-:Y:S01]  /*109f0*/  MUFU.EX2 R161, R169 ;  /* 0x000000a900a17308 */ /* 0x000fe20000000800 */
        /* <DEDUP_REMOVED lines=8> */
[----:B------:R-:W2:Y:S01]  /*10a80*/  MUFU.EX2 R156, R156 ;  /* 0x0000009c009c7308 */ /* 0x000ea20000000800 */
[-C--:B------:R-:W-:Y:S01]  /*10a90*/  FMUL.FTZ R49, R49, R168.reuse ;  /* 0x000000a831317220 */ /* 0x080fe20000410000 */
[----:B------:R-:W-:Y:S01]  /*10aa0*/  FMUL.FTZ R52, R52, R168 ;  /* 0x000000a834347220 */ /* 0x000fe20000410000 */
[----:B------:R-:W-:Y:S01]  /*10ab0*/  FMNMX.FTZ R14, R167, R14, !PT ;  /* 0x0000000ea70e7209 */ /* 0x000fe20007810000 */
[-C--:B------:R-:W-:Y:S01]  /*10ac0*/  FMUL.FTZ R53, R53, R168.reuse ;  /* 0x000000a835357220 */ /* 0x080fe20000410000 */
[-C--:B------:R-:W-:Y:S01]  /*10ad0*/  FMUL.FTZ R56, R56, R168.reuse ;  /* 0x000000a838387220 */ /* 0x080fe20000410000 */
[----:B------:R-:W-:Y:S01]  /*10ae0*/  FMUL.FTZ R57, R57, R168 ;  /* 0x000000a839397220 */ /* 0x000fe20000410000 */
[----:B------:R-:W-:Y:S01]  /*10af0*/  FMNMX.FTZ R14, R170, R14, !PT ;  /* 0x0000000eaa0e7209 */ /* 0x000fe20007810000 */
[----:B------:R-:W3:Y:S01]  /*10b00*/  MUFU.EX2 R157, R157 ;  /* 0x0000009d009d7308 */ /* 0x000ee20000000800 */
        /* <DEDUP_REMOVED lines=16> */
[----:B---3--:R-:W-:Y:S01]  /*10c10*/  FADD.FTZ R3, R157, R3 ;  /* 0x000000039d037221 */ /* 0x008fe20000010000 */
        /* <DEDUP_REMOVED lines=48> */
[----:B------:R-:W-:-:S07]  /*10f20*/  FMUL.FTZ R149, R149, R168 ;  /* 0x000000a895957220 */ /* 0x000fce0000410000 */
[----:B------:R-:W-:Y:S01]  /*10f30*/  MUFU.EX2 R160, R210 ;  /* 0x000000d200a07308 */ /* 0x000fe20000000800 */
[----:B---3--:R-:W-:Y:S01]  /*10f40*/  FADD.FTZ R3, R153, R3 ;  /* 0x0000000399037221 */ /* 0x008fe20000010000 */
[----:B--2---:R-:W-:-:S05]  /*10f50*/  FMNMX.FTZ R14, R14, R220, !PT ;  /* 0x000000dc0e0e7209 */ /* 0x004fca0007810000 */
[----:B------:R-:W-:Y:S01]  /*10f60*/  FADD.FTZ R169, -R14, R208 ;  /* 0x000000d00ea97221 */ /* 0x000fe20000010100 */
[----:B------:R-:W-:-:S03]  /*10f70*/  @!P2 IMAD R208, R209, 0x40, R194 ;  /* 0x00000040d1d0a824 */ /* 0x000fc600078e02c2 */
[----:B------:R-:W-:Y:S01]  /*10f80*/  FMUL.FTZ R169, R169, R11 ;  /* 0x0000000ba9a97220 */ /* 0x000fe20000410000 */
[----:B------:R-:W-:-:S05]  /*10f90*/  @!P2 IMAD R208, R208, 0x4, R2 ;  /* 0x00000004d0d0a824 */ /* 0x000fca00078e0202 */
[----:B------:R-:W2:Y:S01]  /*10fa0*/  MUFU.EX2 R169, R169 ;  /* 0x000000a900a97308 */ /* 0x000ea20000000800 */
[----:B------:R-:W-:Y:S04]  /*10fb0*/  @!P2 STS [R208+0x28800], R168 ;  /* 0x028800a8d000a388 */ /* 0x000fe80000000800 */
        /* <DEDUP_REMOVED lines=27> */
[-CC-:B------:R-:W-:Y:S01]  /*11170*/  FFMA.FTZ R175, R175, R11.reuse, -R208.reuse ;  /* 0x0000000bafaf7223 */ /* 0x180fe200000108d0 */
[-CC-:B------:R-:W-:Y:S01]  /*11180*/  FFMA.FTZ R178, R178, R11.reuse, -R208.reuse ;  /* 0x0000000bb2b27223 */ /* 0x180fe200000108d0 */
[-CC-:B------:R-:W-:Y:S01]  /*11190*/  FFMA.FTZ R179, R179, R11.reuse, -R208.reuse ;  /* 0x0000000bb3b37223 */ /* 0x180fe200000108d0 */
[-CC-:B------:R-:W-:Y:S01]  /*111a0*/  FFMA.FTZ R182, R182, R11.reuse, -R208.reuse ;  /* 0x0000000bb6b67223 */ /* 0x180fe200000108d0 */
[----:B------:R-:W-:Y:S01]  /*111b0*/  FFMA.FTZ R183, R183, R11, -R208 ;  /* 0x0000000bb7b77223 */ /* 0x000fe200000108d0 */
[-C--:B------:R-:W-:Y:S01]  /*111c0*/  FMUL.FTZ R50, R50, R169.reuse ;  /* 0x000000a932327220 */ /* 0x080fe20000410000 */
[-C--:B------:R-:W-:Y:S01]  /*111d0*/  FMUL.FTZ R51, R51, R169.reuse ;  /* 0x000000a933337220 */ /* 0x080fe20000410000 */
[----:B------:R-:W4:Y:S01]  /*111e0*/  MUFU.EX2 R155, R155 ;  /* 0x0000009b009b7308 */ /* 0x000f220000000800 */
[----:B--2---:R-:W-:Y:S01]  /*111f0*/  F2FP.F16.F32.PACK_AB R154, R157, R156 ;  /* 0x0000009c9d9a723e */ /* 0x004fe200000000ff */
[----:B------:R-:W-:Y:S01]  /*11200*/  FMUL.FTZ R54, R54, R169 ;  /* 0x000000a936367220 */ /* 0x000fe20000410000 */
[----:B------:R-:W-:Y:S01]  /*11210*/  F2FP.F16.F32.PACK_AB R156, R211, R153 ;  /* 0x00000099d39c723e */ /* 0x000fe200000000ff */
[-C--:B------:R-:W-:Y:S01]  /*11220*/  FMUL.FTZ R55, R55, R169.reuse ;  /* 0x000000a937377220 */ /* 0x080fe20000410000 */
[-C--:B------:R-:W-:Y:S01]  /*11230*/  FMUL.FTZ R58, R58, R169.reuse ;  /* 0x000000a93a3a7220 */ /* 0x080fe20000410000 */
[-C--:B------:R-:W-:Y:S01]  /*11240*/  FMUL.FTZ R59, R59, R169.reuse ;  /* 0x000000a93b3b7220 */ /* 0x080fe20000410000 */
[-C--:B------:R-:W-:Y:S01]  /*11250*/  FMUL.FTZ R62, R62, R169.reuse ;  /* 0x000000a93e3e7220 */ /* 0x080fe20000410000 */
[----:B------:R-:W2:Y:S01]  /*11260*/  MUFU.EX2 R158, R158 ;  /* 0x0000009e009e7308 */ /* 0x000ea20000000800 */
[----:B---3--:R-:W-:Y:S01]  /*11270*/  FFMA.FTZ R157, R169, R0, R181 ;  /* 0x00000000a99d7223 */ /* 0x008fe200000100b5 */
[----:B------:R-:W-:Y:S01]  /*11280*/  FADD.FTZ R0, R211, R3 ;  /* 0x00000003d3007221 */ /* 0x000fe20000010000 */
[-C--:B------:R-:W-:Y:S01]  /*11290*/  FMUL.FTZ R63, R63, R169.reuse ;  /* 0x000000a93f3f7220 */ /* 0x080fe20000410000 */
[-C--:B------:R-:W-:Y:S01]  /*112a0*/  FMUL.FTZ R66, R66, R169.reuse ;  /* 0x000000a942427220 */ /* 0x080fe20000410000 */
[-C--:B------:R-:W-:Y:S01]  /*112b0*/  FMUL.FTZ R67, R67, R169.reuse ;  /* 0x000000a943437220 */ /* 0x080fe20000410000 */
[----:B------:R-:W-:Y:S01]  /*112c0*/  FADD.FTZ R0, R164, R0 ;  /* 0x00000000a4007221 */ /* 0x000fe20000010000 */
[----:B------:R-:W-:Y:S01]  /*112d0*/  FMUL.FTZ R70, R70, R169 ;  /* 0x000000a946467220 */ /* 0x000fe20000410000 */
[----:B------:R-:W3:Y:S01]  /*112e0*/  MUFU.EX2 R159, R159 ;  /* 0x0000009f009f7308 */ /* 0x000ee20000000800 */
[----:B----4-:R-:W-:Y:S01]  /*112f0*/  FADD.FTZ R157, R155, R157 ;  /* 0x0000009d9b9d7221 */ /* 0x010fe20000010000 */
[----:B------:R-:W-:Y:S01]  /*11300*/  FADD.FTZ R0, R165, R0 ;  /* 0x00000000a5007221 */ /* 0x000fe20000010000 */
[----:B------:R-:W-:Y:S01]  /*11310*/  F2FP.F16.F32.PACK_AB R153, R155, R181 ;  /* 0x000000b59b99723e */ /* 0x000fe200000000ff */
[-C--:B------:R-:W-:Y:S01]  /*11320*/  FMUL.FTZ R71, R71, R169.reuse ;  /* 0x000000a947477220 */ /* 0x080fe20000410000 */
[-C--:B------:R-:W-:Y:S01]  /*11330*/  FMUL.FTZ R74, R74, R169.reuse ;  /* 0x000000a94a4a7220 */ /* 0x080fe20000410000 */
[----:B------:R-:W-:Y:S01]  /*11340*/  FADD.FTZ R0, R160, R0 ;  /* 0x00000000a0007221 */ /* 0x000fe20000010000 */
[C---:B------:R-:W-:Y:S01]  /*11350*/  F2FP.F16.F32.PACK_AB R160, R161.reuse, R160 ;  /* 0x000000a0a1a0723e */ /* 0x040fe200000000ff */
[----:B------:R-:W4:Y:S01]  /*11360*/  MUFU.EX2 R162, R162 ;  /* 0x000000a200a27308 */ /* 0x000f220000000800 */
[----:B--2---:R-:W-:Y:S01]  /*11370*/  FADD.FTZ R157, R158, R157 ;  /* 0x0000009d9e9d7221 */ /* 0x004fe20000010000 */
[----:B------:R-:W-:Y:S01]  /*11380*/  FADD.FTZ R0, R161, R0 ;  /* 0x00000000a1007221 */ /* 0x000fe20000010000 */
[-C--:B------:R-:W-:Y:S01]  /*11390*/  FMUL.FTZ R75, R75, R169.reuse ;  /* 0x000000a94b4b7220 */ /* 0x080fe20000410000 */
[-C--:B------:R-:W-:Y:S01]  /*113a0*/  FMUL.FTZ R78, R78, R169.reuse ;  /* 0x000000a94e4e7220 */ /* 0x080fe20000410000 */
[-C--:B------:R-:W-:Y:S01]  /*113b0*/  FMUL.FTZ R79, R79, R169.reuse ;  /* 0x000000a94f4f7220 */ /* 0x080fe20000410000 */
[----:B------:R-:W-:Y:S01]  /*113c0*/  FADD.FTZ R0, R172, R0 ;  /* 0x00000000ac007221 */ /* 0x000fe20000010000 */
[-C--:B------:R-:W-:Y:S01]  /*113d0*/  FMUL.FTZ R82, R82, R169.reuse ;  /* 0x000000a952527220 */ /* 0x080fe20000410000 */
[----:B------:R-:W2:Y:S01]  /*113e0*/  MUFU.EX2 R163, R163 ;  /* 0x000000a300a37308 */ /* 0x000ea20000000800 */
[C---:B---3--:R-:W-:Y:S01]  /*113f0*/  FADD.FTZ R157, R159.reuse, R157 ;  /* 0x0000009d9f9d7221 */ /* 0x048fe20000010000 */
[----:B------:R-:W-:Y:S01]  /*11400*/  F2FP.F16.F32.PACK_AB R155, R159, R158 ;  /* 0x0000009e9f9b723e */ /* 0x000fe200000000ff */
[----:B------:R-:W-:Y:S01]  /*11410*/  BAR.SYNC.DEFER_BLOCKING 0xf, 0x100 ;  /* 0x03c4000000007b1d */ /* 0x000fe20000010000 */
[----:B------:R-:W-:Y:S01]  /*11420*/  F2FP.F16.F32.PACK_AB R158, R165, R164 ;  /* 0x000000a4a59e723e */ /* 0x000fe200000000ff */
[----:B------:R-:W-:Y:S01]  /*11430*/  FADD.FTZ R0, R173, R0 ;  /* 0x00000000ad007221 */ /* 0x000fe20000010000 */
[----:B------:R-:W-:Y:S01]  /*11440*/  F2FP.F16.F32.PACK_AB R164, R177, R176 ;  /* 0x000000b0b1a4723e */ /* 0x000fe200000000ff */
        /* <DEDUP_REMOVED lines=45> */
[----:B------:R-:W-:Y:S01]  /*11720*/  FADD.FTZ R170, R180, R0 ;  /* 0x00000000b4aa7221 */ /* 0x000fe20000010000 */
[-C--:B------:R-:W-:Y:S01]  /*11730*/  FMUL.FTZ R134, R134, R169.reuse ;  /* 0x000000a986867220 */ /* 0x080fe20000410000 */
[-C--:B------:R-:W-:Y:S01]  /*11740*/  FMUL.FTZ R135, R135, R169.reuse ;  /* 0x000000a987877220 */ /* 0x080fe20000410000 */
[-C--:B------:R-:W-:Y:S01]  /*11750*/  FMUL.FTZ R138, R138, R169.reuse ;  /* 0x000000a98a8a7220 */ /* 0x080fe20000410000 */
[-C--:B------:R-:W-:Y:S01]  /*11760*/  FMUL.FTZ R139, R139, R169.reuse ;  /* 0x000000a98b8b7220 */ /* 0x080fe20000410000 */
[----:B------:R-:W5:Y:S01]  /*11770*/  MUFU.EX2 R178, R178 ;  /* 0x000000b200b27308 */ /* 0x000f620000000800 */
        /* <DEDUP_REMOVED lines=17> */
[C---:B------:R-:W-:Y:S01]  /*11890*/  FADD.FTZ R3, R166.reuse, R170 ;  /* 0x000000aaa6037221 */ /* 0x040fe20000010000 */
[----:B------:R-:W-:Y:S02]  /*118a0*/  F2FP.F16.F32.PACK_AB R166, R166, R180 ;  /* 0x000000b4a6a6723e */ /* 0x000fe400000000ff */
[C---:B-----5:R-:W-:Y:S01]  /*118b0*/  F2FP.F16.F32.PACK_AB R167, R183.reuse, R167 ;  /* 0x000000a7b7a7723e */ /* 0x060fe200000000ff */
[----:B------:R-:W-:-:S04]  /*118c0*/  FADD.FTZ R0, R183, R0 ;  /* 0x00000000b7007221 */ /* 0x000fc80000010000 */
[----:B------:R3:W-:Y:S01]  /*118d0*/  STSM.16.M88.4 [R204], R164 ;  /* 0x000000a4cc007844 */ /* 0x0007e20000000200 */
[----:B------:R-:W-:Y:S05]  /*118e0*/  @!P0 BRA `(.L_x_5926) ;  /* 0x0000000000048947 */ /* 0x000fea0003800000 */
[----:B------:R-:W-:Y:S01]  /*118f0*/  BPT.TRAP 0x1 ;  /* 0x000000040000795c */ /* 0x000fe20000300000 */
.L_x_5926:
[----:B------:R2:W4:Y:S01]  /*11900*/  SYNCS.PHASECHK.TRANS64.TRYWAIT P2, [R15+URZ+0x28c50], R203 ;  /* 0x028c50cb0f0075a7 */ /* 0x000522000804017f */
[----:B------:R-:W-:Y:S05]  /*11910*/  @!P0 BRA `(.L_x_5927) ;  /* 0x0000000000048947 */ /* 0x000fea0003800000 */
[----:B------:R-:W-:Y:S01]  /*11920*/  BPT.TRAP 0x1 ;  /* 0x000000040000795c */ /* 0x000fe20000300000 */
.L_x_5927:
[----:B------:R-:W-:Y:S04]  /*11930*/  BSSY B2, `(.L_x_5928) ;  /* 0x0000004000027945 */ /* 0x000fe80003800000 */
[----:B----4-:R-:W-:Y:S05]  /*11940*/  @P2 BRA `(.L_x_5929) ;  /* 0x0000000000082947 */ /* 0x010fea0003800000 */
[----:B------:R-:W4:Y:S02]  /*11950*/  SYNCS.PHASECHK.TRANS64.TRYWAIT P2, [R15+URZ+0x28c50], R203 ;  /* 0x028c50cb0f0075a7 */ /* 0x000f24000804017f */
[----:B----4-:R-:W-:Y:S05]  /*11960*/  @!P2 BRA `(.L_x_5930) ;  /* 0x0000011800e4a947 */ /* 0x010fea0003800000 */
.L_x_5929:
[----:B------:R-:W-:Y:S05]  /*11970*/  BSYNC B2 ;  /* 0x0000000000027941 */ /* 0x000fea0003800000 */
.L_x_5928:
        /* <DEDUP_REMOVED lines=40> */
.L_x_5931:
[----:B012-4-:R-:W-:Y:S02]  /*11c00*/  VIADD R15, R15, 0x28c60 ;  /* 0x00028c600f0f7836 */ /* 0x017fe40000000000 */
[----:B------:R-:W-:Y:S02]  /*11c10*/  IMAD.MOV.U32 R208, RZ, RZ, R14 ;  /* 0x000000ffffd07224 */ /* 0x000fe400078e000e */
[----:B------:R-:W-:Y:S01]  /*11c20*/  IMAD.MOV.U32 R210, RZ, RZ, R10 ;  /* 0x000000ffffd27224 */ /* 0x000fe200078e000a */
[----:B------:R-:W-:Y:S01]  /*11c30*/  PRMT R15, R186, 0x654, R15 ;  /* 0x00000654ba0f7816 */ /* 0x000fe2000000000f */
[----:B------:R-:W-:-:S03]  /*11c40*/  IMAD.MOV.U32 R209, RZ, RZ, R17 ;  /* 0x000000ffffd17224 */ /* 0x000fc600078e0011 */
[----:B------:R0:W-:Y:S01]  /*11c50*/  SYNCS.ARRIVE.TRANS64.RED.A1T0 RZ, [R15+URZ], RZ ;  /* 0x000000ff0fff79a7 */ /* 0x0001e2000810043f */
[----:B------:R-:W-:Y:S05]  /*11c60*/  @P1 BRA `(.L_x_5932) ;  /* 0xffffffe400781947 */ /* 0x000fea000383ffff */
[----:B------:R-:W-:Y:S05]  /*11c70*/  BSYNC B0 ;  /* 0x0000000000007941 */ /* 0x000fea0003800000 */
.L_x_5919:
[----:B0-----:R-:W-:-:S07]  /*11c80*/  IMAD.MOV.U32 R15, RZ, RZ, R202 ;  /* 0x000000ffff0f7224 */ /* 0x001fce00078e00ca */
.L_x_5918:
[----:B------:R-:W-:Y:S05]  /*11c90*/  BSYNC B1 ;  /* 0x0000000000017941 */ /* 0x000fea0003800000 */
.L_x_5917:
[----:B------:R-:W-:Y:S01]  /*11ca0*/  ISETP.GE.AND P1, PT, R15, R213, PT ;  /* 0x000000d50f00720c */ /* 0x000fe20003f26270 */
[----:B------:R-:W-:-:S12]  /*11cb0*/  BSSY B0, `(.L_x_5933) ;  /* 0x0000252000007945 */ /* 0x000fd80003800000 */
[----:B------:R-:W-:Y:S05]  /*11cc0*/  @!P1 BRA `(.L_x_5934) ;  /* 0x0000002400409947 */ /* 0x000fea0003800000 */
[----:B0-----:R-:W-:Y:S02]  /*11cd0*/  IMAD.MOV.U32 R209, RZ, RZ, R14 ;  /* 0x000000ffffd17224 */ /* 0x001fe400078e000e */
[----:B------:R-:W-:Y:S02]  /*11ce0*/  IMAD.MOV.U32 R208, RZ, RZ, R10 ;  /* 0x000000ffffd07224 */ /* 0x000fe400078e000a */
[----:B------:R-:W-:-:S07]  /*11cf0*/  IMAD.MOV.U32 R203, RZ, RZ, R17 ;  /* 0x000000ffffcb7224 */ /* 0x000fce00078e0011 */
.L_x_5955:
[----:B------:R-:W-:-:S05]  /*11d00*/  VIADD R17, R203, 0x1 ;  /* 0x00000001cb117836 */ /* 0x000fca0000000000 */
[----:B------:R-:W-:-:S04]  /*11d10*/  ISETP.NE.AND P1, PT, R17, 0x2, PT ;  /* 0x000000021100780c */ /* 0x000fc80003f25270 */
[----:B------:R-:W-:Y:S02]  /*11d20*/  SEL R10, RZ, 0x1, P1 ;  /* 0x00000001ff0a7807 */ /* 0x000fe40000800000 */
[----:B------:R-:W-:Y:S02]  /*11d30*/  SEL R17, R17, RZ, P1 ;  /* 0x000000ff11117207 */ /* 0x000fe40000800000 */
[----:B------:R-:W-:Y:S01]  /*11d40*/  LOP3.LUT R22, R22, R10, RZ, 0x3c, !PT ;  /* 0x0000000a16167212 */ /* 0x000fe200078e3cff */
[----:B-1----:R-:W-:Y:S06]  /*11d50*/  @!P0 BRA `(.L_x_5935) ;  /* 0x0000000000048947 */ /* 0x002fec0003800000 */
[----:B------:R-:W-:Y:S01]  /*11d60*/  BPT.TRAP 0x1 ;  /* 0x000000040000795c */ /* 0x000fe20000300000 */
.L_x_5935:
[----:B------:R-:W-:Y:S01]  /*11d70*/  IMAD R20, R17, 0x8, R2 ;  /* 0x0000000811147824 */ /* 0x000fe200078e0202 */
[----:B------:R-:W-:-:S04]  /*11d80*/  SHF.L.U32 R202, R22, 0x1f, RZ ;  /* 0x0000001f16ca7819 */ /* 0x000fc800000006ff */
[----:B------:R0:W1:Y:S01]  /*11d90*/  SYNCS.PHASECHK.TRANS64.TRYWAIT P1, [R20+URZ+0x28c30], R202 ;  /* 0x028c30ca140075a7 */ /* 0x000062000802017f */
[----:B------:R-:W-:Y:S05]  /*11da0*/  @!P0 BRA `(.L_x_5936) ;  /* 0x0000000000048947 */ /* 0x000fea0003800000 */
[----:B------:R-:W-:Y:S01]  /*11db0*/  BPT.TRAP 0x1 ;  /* 0x000000040000795c */ /* 0x000fe20000300000 */
.L_x_5936:
[----:B------:R-:W-:Y:S01]  /*11dc0*/  BSSY B1, `(.L_x_5937) ;  /* 0x0000006000017945 */ /* 0x000fe20003800000 */
[----:B------:R-:W-:Y:S02]  /*11dd0*/  IMAD R154, R17, 0x200, R21 ;  /* 0x00000200119a7824 */ /* 0x000fe400078e0215 */
[----:B------:R-:W-:Y:S01]  /*11de0*/  IMAD.MOV.U32 R155, RZ, RZ, 0x40000040 ;  /* 0x40000040ff9b7424 */ /* 0x000fe200078e00ff */
[----:B-1----:R-:W-:Y:S06]  /*11df0*/  @P1 BRA `(.L_x_5938) ;  /* 0x0000000000081947 */ /* 0x002fec0003800000 */
[----:B------:R-:W1:Y:S02]  /*11e00*/  SYNCS.PHASECHK.TRANS64.TRYWAIT P1, [R20+URZ+0x28c30], R202 ;  /* 0x028c30ca140075a7 */ /* 0x000e64000802017f */
[----:B-1----:R-:W-:Y:S05]  /*11e10*/  @!P1 BRA `(.L_x_5939) ;  /* 0x0000011400cc9947 */ /* 0x002fea0003800000 */
.L_x_5938:
[----:B------:R-:W-:Y:S05]  /*11e20*/  BSYNC B1 ;  /* 0x0000000000017941 */ /* 0x000fea0003800000 */
.L_x_5937:
        /* <DEDUP_REMOVED lines=36> */
.L_x_5940:
[----:B------:R-:W2:Y:S01]  /*12070*/  @P4 LDC R11, c[0x0][0x44c] ;  /* 0x00011300ff0b4b82 */ /* 0x000ea20000000800 */
[----:B------:R-:W-:Y:S01]  /*12080*/  IMAD.IADD R222, R212, 0x1, R196 ;  /* 0x00000001d4de7824 */ /* 0x000fe200078e02c4 */
[----:B------:R-:W-:Y:S01]  /*12090*/  ULDC UR4, c[0x0][0x9dc] ;  /* 0x0002770000047ab9 */ /* 0x000fe20000000800 */
[----:B------:R-:W-:Y:S01]  /*120a0*/  IMAD.SHL.U32 R14, R15, 0x40, RZ ;  /* 0x000000400f0e7824 */ /* 0x000fe200078e00ff */
[----:B------:R-:W-:Y:S01]  /*120b0*/  ULOP3.LUT UR4, URZ, UR4, URZ, 0x33, !UPT ;  /* 0x000000043f047292 */ /* 0x000fe2000f8e333f */
[----:B------:R-:W-:-:S03]  /*120c0*/  ULDC UR5, c[0x0][0x9e0] ;  /* 0x0002780000057ab9 */ /* 0x000fc60000000800 */
[----:B------:R-:W3:Y:S01]  /*120d0*/  @P4 LDC R10, c[0x0][0x450] ;  /* 0x00011400ff0a4b82 */ /* 0x000ee20000000800 */
[----:B------:R-:W-:-:S04]  /*120e0*/  IADD3 R220, -R189, 0x1, -R14 ;  /* 0x00000001bddc7810 */ /* 0x000fc80007ffe90e */
[----:B------:R-:W-:-:S05]  /*120f0*/  IADD3 R220, -R23, R220, R184 ;  /* 0x000000dc17dc7210 */ /* 0x000fca0007ffe1b8 */
[C---:B------:R-:W-:Y:S02]  /*12100*/  VIADD R221, R220.reuse, UR5 ;  /* 0x00000005dcdd7c36 */ /* 0x040fe40008000000 */
[----:B------:R-:W-:Y:S02]  /*12110*/  VIADD R220, R220, UR4 ;  /* 0x00000004dcdc7c36 */ /* 0x000fe40008000000 */
[----:B--2---:R-:W-:-:S05]  /*12120*/  @P4 IMAD.HI.U32 R11, R222, R11, RZ ;  /* 0x0000000bde0b4227 */ /* 0x004fca00078e00ff */
[----:B---3--:R-:W-:Y:S01]  /*12130*/  @P4 SHF.R.U32.HI R222, RZ, R10, R11 ;  /* 0x0000000affde4219 */ /* 0x008fe2000001160b */
[----:B------:R-:W-:-:S04]  /*12140*/  VIADD R10, R20, 0x28c40 ;  /* 0x00028c40140a7836 */ /* 0x000fc80000000000 */
[----:B------:R-:W2:Y:S01]  /*12150*/  SHFL.IDX PT, R223, R222, RZ, 0x1c1f ;  /* 0x001c1fffdedf7589 */ /* 0x000ea200000e0000 */
[----:B------:R-:W-:-:S04]  /*12160*/  PRMT R10, R186, 0x654, R10 ;  /* 0x00000654ba0a7816 */ /* 0x000fc8000000000a */
[----:B------:R3:W-:Y:S01]  /*12170*/  SYNCS.ARRIVE.TRANS64.RED.A1T0 RZ, [R10+URZ], RZ ;  /* 0x000000ff0aff79a7 */ /* 0x0007e2000810043f */
[--C-:B--2---:R-:W-:Y:S02]  /*12180*/  IMAD.IADD R211, R221, 0x1, R223.reuse ;  /* 0x00000001ddd37824 */ /* 0x104fe400078e02df */
[----:B------:R-:W-:Y:S01]  /*12190*/  IMAD.IADD R210, R220, 0x1, R223 ;  /* 0x00000001dcd27824 */ /* 0x000fe200078e02df */
[----:B---3--:R-:W-:Y:S06]  /*121a0*/  @!P5 BRA `(.L_x_5941) ;  /* 0x000000000060d947 */ /* 0x008fec0003800000 */
        /* <DEDUP_REMOVED lines=8> */
[----:B------:R-:W2:Y:S02]  /*12230*/  @P1 LDC.64 R10, c[0x0][0x9e8] ;  /* 0x00027a00ff0a1b82 */ /* 0x000ea40000000a00 */
[----:B--2---:R-:W-:-:S05]  /*12240*/  @P1 IMAD.HI.U32 R10, R223, R10, RZ ;  /* 0x0000000adf0a1227 */ /* 0x004fca00078e00ff */
[----:B------:R-:W-:-:S04]  /*12250*/  @P1 SHF.R.U32.HI R223, RZ, R11, R10 ;  /* 0x0000000bffdf1219 */ /* 0x000fc8000001160a */
[----:B------:R-:W-:Y:S01]  /*12260*/  LOP3.LUT R223, RZ, R223, RZ, 0x33, !PT ;  /* 0x000000dfffdf7212 */ /* 0x000fe200078e33ff */
[----:B------:R-:W-:Y:S06]  /*12270*/  BRA `(.L_x_5944) ;  /* 0x0000000000187947 */ /* 0x000fec0003800000 */
.L_x_5943:
[----:B------:R-:W-:Y:S02]  /*12280*/  ULDC UR4, c[0x0][0x9e4] ;  /* 0x0002790000047ab9 */ /* 0x000fe40000000800 */
[----:B------:R-:W-:-:S05]  /*12290*/  IMAD.U32 R224, RZ, RZ, UR4 ;  /* 0x00000004ffe07e24 */ /* 0x000fca000f8e00ff */
[----:B------:R-:W-:-:S13]  /*122a0*/  ISETP.NE.AND P1, PT, R224, 0x1, PT ;  /* 0x00000001e000780c */ /* 0x000fda0003f25270 */
[----:B------:R-:W2:Y:S02]  /*122b0*/  @P1 LDC.64 R10, c[0x0][0x9e8] ;  /* 0x00027a00ff0a1b82 */ /* 0x000ea40000000a00 */
[----:B--2---:R-:W-:-:S05]  /*122c0*/  @P1 IMAD.HI.U32 R10, R223, R10, RZ ;  /* 0x0000000adf0a1227 */ /* 0x004fca00078e00ff */
[----:B------:R-:W-:-:S07]  /*122d0*/  @P1 SHF.R.U32.HI R223, RZ, R11, R10 ;  /* 0x0000000bffdf1219 */ /* 0x000fce000001160a */
.L_x_5944:
[----:B------:R-:W-:Y:S05]  /*122e0*/  BSYNC B1 ;  /* 0x0000000000017941 */ /* 0x000fea0003800000 */
.L_x_5942:
[----:B------:R-:W-:-:S04]  /*122f0*/  IMAD R223, R223, R224, -R14 ;  /* 0x000000e0dfdf7224 */ /* 0x000fc800078e0a0e */
[----:B------:R-:W-:-:S05]  /*12300*/  IMAD.IADD R223, R223, 0x1, -R189 ;  /* 0x00000001dfdf7824 */ /* 0x000fca00078e0abd */
[----:B------:R-:W-:Y:S02]  /*12310*/  VIMNMX R210, R210, R223, !PT ;  /* 0x000000dfd2d27248 */ /* 0x000fe40007fe0100 */
[----:B------:R-:W-:-:S07]  /*12320*/  VIADDMNMX R211, R223, R224, R211, PT ;  /* 0x000000e0dfd37246 */ /* 0x000fce00038001d3 */
.L_x_5941:
[----:B------:R-:W-:Y:S01]  /*12330*/  ISETP.GT.AND P1, PT, R15, -0x1, PT ;  /* 0xffffffff0f00780c */ /* 0x000fe20003f24270 */
[----:B------:R-:W2:Y:S03]  /*12340*/  SHFL.IDX PT, R222, R222, 0x1, 0x1c1f ;  /* 0x003c1f00dede7f89 */ /* 0x000ea600000e0000 */
[C---:B------:R-:W-:Y:S02]  /*12350*/  ISETP.GT.AND P2, PT, R210.reuse, RZ, P1 ;  /* 0x000000ffd200720c */ /* 0x040fe40000f44270 */
[C---:B------:R-:W-:Y:S02]  /*12360*/  ISETP.GT.AND P6, PT, R210.reuse, 0x1, P1 ;  /* 0x00000001d200780c */ /* 0x040fe40000fc4270 */
[----:B------:R-:W-:Y:S02]  /*12370*/  ISETP.LT.OR P3, PT, R211, 0x1, P2 ;  /* 0x00000001d300780c */ /* 0x000fe40001761670 */
[----:B------:R-:W-:-:S02]  /*12380*/  ISETP.GT.AND P2, PT, R210, 0x8, P1 ;  /* 0x00000008d200780c */ /* 0x000fc40000f44270 */
[----:B------:R-:W-:Y:S02]  /*12390*/  FSEL R152, R152, -INF , !P3 ;  /* 0xff80000098987808 */ /* 0x000fe40005800000 */
[----:B------:R-:W-:Y:S02]  /*123a0*/  ISETP.GT.AND P3, PT, R210, 0x9, P1 ;  /* 0x00000009d200780c */ /* 0x000fe40000f64270 */
[C---:B------:R-:W-:Y:S02]  /*123b0*/  ISETP.LT.OR P6, PT, R211.reuse, 0x2, P6 ;  /* 0x00000002d300780c */ /* 0x040fe400037c1670 */
[C---:B------:R-:W-:Y:S02]  /*123c0*/  ISETP.LT.OR P2, PT, R211.reuse, 0x9, P2 ;  /* 0x00000009d300780c */ /* 0x040fe40001741670 */
[----:B------:R-:W-:Y:S02]  /*123d0*/  ISETP.LT.OR P3, PT, R211, 0xa, P3 ;  /* 0x0000000ad300780c */ /* 0x000fe40001f61670 */
[----:B------:R-:W-:-:S02]  /*123e0*/  FSEL R153, R153, -INF , !P6 ;  /* 0xff80000099997808 */ /* 0x000fc40007000000 */
[----:B------:R-:W-:Y:S01]  /*123f0*/  FSEL R156, R156, -INF , !P2 ;  /* 0xff8000009c9c7808 */ /* 0x000fe20005000000 */
[--C-:B--2---:R-:W-:Y:S01]  /*12400*/  IMAD.IADD R221, R221, 0x1, R222.reuse ;  /* 0x00000001dddd7824 */ /* 0x104fe200078e02de */
[----:B------:R-:W-:Y:S01]  /*12410*/  FSEL R157, R157, -INF , !P3 ;  /* 0xff8000009d9d7808 */ /* 0x000fe20005800000 */
[----:B------:R-:W-:Y:S01]  /*12420*/  IMAD.IADD R220, R220, 0x1, R222 ;  /* 0x00000001dcdc7824 */ /* 0x000fe200078e02de */
[C---:B------:R-:W-:Y:S02]  /*12430*/  ISETP.GT.AND P6, PT, R210.reuse, 0x10, P1 ;  /* 0x00000010d200780c */ /* 0x040fe40000fc4270 */
[C---:B------:R-:W-:Y:S02]  /*12440*/  ISETP.GT.AND P2, PT, R210.reuse, 0x11, P1 ;  /* 0x00000011d200780c */ /* 0x040fe40000f44270 */
[----:B------:R-:W-:Y:S02]  /*12450*/  ISETP.GT.AND P3, PT, R210, 0x18, P1 ;  /* 0x00000018d200780c */ /* 0x000fe40000f64270 */
[----:B------:R-:W-:-:S02]  /*12460*/  ISETP.LT.OR P6, PT, R211, 0x11, P6 ;  /* 0x00000011d300780c */ /* 0x000fc400037c1670 */
[C---:B------:R-:W-:Y:S02]  /*12470*/  ISETP.LT.OR P2, PT, R211.reuse, 0x12, P2 ;  /* 0x00000012d300780c */ /* 0x040fe40001741670 */
[----:B------:R-:W-:Y:S02]  /*12480*/  ISETP.LT.OR P3, PT, R211, 0x19, P3 ;  /* 0x00000019d300780c */ /* 0x000fe40001f61670 */
[----:B------:R-:W-:Y:S02]  /*12490*/  FSEL R160, R160, -INF , !P6 ;  /* 0xff800000a0a07808 */ /* 0x000fe40007000000 */
[----:B------:R-:W-:Y:S02]  /*124a0*/  FSEL R161, R161, -INF , !P2 ;  /* 0xff800000a1a17808 */ /* 0x000fe40005000000 */
[----:B------:R-:W-:Y:S02]  /*124b0*/  FSEL R164, R164, -INF , !P3 ;  /* 0xff800000a4a47808 */ /* 0x000fe40005800000 */
[----:B------:R-:W-:-:S02]  /*124c0*/  ISETP.GT.AND P6, PT, R210, 0x19, P1 ;  /* 0x00000019d200780c */ /* 0x000fc40000fc4270 */
[C---:B------:R-:W-:Y:S02]  /*124d0*/  ISETP.GT.AND P2, PT, R210.reuse, 0x20, P1 ;  /* 0x00000020d200780c */ /* 0x040fe40000f44270 */
[----:B------:R-:W-:Y:S02]  /*124e0*/  ISETP.GT.AND P3, PT, R210, 0x21, P1 ;  /* 0x00000021d200780c */ /* 0x000fe40000f64270 */
[C---:B------:R-:W-:Y:S02]  /*124f0*/  ISETP.LT.OR P6, PT, R211.reuse, 0x1a, P6 ;  /* 0x0000001ad300780c */ /* 0x040fe400037c1670 */
[C---:B------:R-:W-:Y:S02]  /*12500*/  ISETP.LT.OR P2, PT, R211.reuse, 0x21, P2 ;  /* 0x00000021d300780c */ /* 0x040fe40001741670 */
[----:B------:R-:W-:Y:S02]  /*12510*/  ISETP.LT.OR P3, PT, R211, 0x22, P3 ;  /* 0x00000022d300780c */ /* 0x000fe40001f61670 */
[----:B------:R-:W-:-:S02]  /*12520*/  FSEL R165, R165, -INF , !P6 ;  /* 0xff800000a5a57808 */ /* 0x000fc40007000000 */
[----:B------:R-:W-:Y:S02]  /*12530*/  FSEL R168, R168, -INF , !P2 ;  /* 0xff800000a8a87808 */ /* 0x000fe40005000000 */
[----:B------:R-:W-:Y:S02]  /*12540*/  FSEL R169, R169, -INF , !P3 ;  /* 0xff800000a9a97808 */ /* 0x000fe40005800000 */
        /* <DEDUP_REMOVED lines=17> */
[----:B------:R-:W-:Y:S01]  /*12660*/  FSEL R181, R181, -INF , !P3 ;  /* 0xff800000b5b57808 */ /* 0x000fe20005800000 */
[----:B------:R-:W-:Y:S06]  /*12670*/  @!P5 BRA `(.L_x_5945) ;  /* 0x000000000060d947 */ /* 0x000fec0003800000 */
        /* <DEDUP_REMOVED lines=13> */
.L_x_5947:
[----:B------:R-:W-:Y:S02]  /*12750*/  ULDC UR4, c[0x0][0x9e4] ;  /* 0x0002790000047ab9 */ /* 0x000fe40000000800 */
[----:B------:R-:W-:-:S05]  /*12760*/  IMAD.U32 R210, RZ, RZ, UR4 ;  /* 0x00000004ffd27e24 */ /* 0x000fca000f8e00ff */
[----:B------:R-:W-:-:S13]  /*12770*/  ISETP.NE.AND P2, PT, R210, 0x1, PT ;  /* 0x00000001d200780c */ /* 0x000fda0003f45270 */
[----:B------:R-:W2:Y:S02]  /*12780*/  @P2 LDC.64 R10, c[0x0][0x9e8] ;  /* 0x00027a00ff0a2b82 */ /* 0x000ea40000000a00 */
[----:B--2---:R-:W-:-:S05]  /*12790*/  @P2 IMAD.HI.U32 R10, R222, R10, RZ ;  /* 0x0000000ade0a2227 */ /* 0x004fca00078e00ff */
[----:B------:R-:W-:-:S07]  /*127a0*/  @P2 SHF.R.U32.HI R222, RZ, R11, R10 ;  /* 0x0000000bffde2219 */ /* 0x000fce000001160a */
.L_x_5948:
[----:B------:R-:W-:Y:S05]  /*127b0*/  BSYNC B1 ;  /* 0x0000000000017941 */ /* 0x000fea0003800000 */
.L_x_5946:
[----:B------:R-:W-:-:S04]  /*127c0*/  IMAD R14, R222, R210, -R14 ;  /* 0x000000d2de0e7224 */ /* 0x000fc800078e0a0e */
[----:B------:R-:W-:-:S05]  /*127d0*/  IMAD.IADD R14, R14, 0x1, -R189 ;  /* 0x000000010e0e7824 */ /* 0x000fca00078e0abd */
[----:B------:R-:W-:Y:S02]  /*127e0*/  VIMNMX R220, R220, R14, !PT ;  /* 0x0000000edcdc7248 */ /* 0x000fe40007fe0100 */
[----:B------:R-:W-:-:S07]  /*127f0*/  VIADDMNMX R221, R14, R210, R221, PT ;  /* 0x000000d20edd7246 */ /* 0x000fce00038001dd */
.L_x_5945:
[----:B------:R-:W-:Y:S01]  /*12800*/  FMNMX.FTZ R10, R152, R208, !PT ;  /* 0x000000d0980a7209 */ /* 0x000fe20007810000 */
[----:B------:R-:W-:Y:S01]  /*12810*/  ULDC UR4, c[0x0][0x988] ;  /* 0x0002620000047ab9 */ /* 0x000fe20000000800 */
[----:B------:R-:W-:Y:S02]  /*12820*/  ISETP.GT.AND P6, PT, R220, 0x9, P1 ;  /* 0x00000009dc00780c */ /* 0x000fe40000fc4270 */
[----:B------:R-:W-:Y:S02]  /*12830*/  FMNMX.FTZ R10, R153, R10, !PT ;  /* 0x0000000a990a7209 */ /* 0x000fe40007810000 */
[----:B------:R-:W-:Y:S02]  /*12840*/  ISETP.LT.OR P6, PT, R221, 0xa, P6 ;  /* 0x0000000add00780c */ /* 0x000fe400037c1670 */
[----:B------:R-:W-:Y:S02]  /*12850*/  FMNMX.FTZ R10, R156, R10, !PT ;  /* 0x0000000a9c0a7209 */ /* 0x000fe40007810000 */
[----:B------:R-:W-:-:S02]  /*12860*/  FSEL R159, R159, -INF , !P6 ;  /* 0xff8000009f9f7808 */ /* 0x000fc40007000000 */
[----:B------:R-:W-:Y:S02]  /*12870*/  FMNMX.FTZ R10, R157, R10, !PT ;  /* 0x0000000a9d0a7209 */ /* 0x000fe40007810000 */
        /* <DEDUP_REMOVED lines=18> */
[----:B------:R-:W-:Y:S02]  /*129a0*/  ISETP.LT.OR P3, PT, R221, 0x2, P3 ;  /* 0x00000002dd00780c */ /* 0x000fe40001f61670 */
[----:B------:R-:W-:Y:S02]  /*129b0*/  FMNMX.FTZ R10, R177, R10, !PT ;  /* 0x0000000ab10a7209 */ /* 0x000fe40007810000 */
[----:B------:R-:W-:Y:S02]  /*129c0*/  FSEL R154, R154, -INF , !P6 ;  /* 0xff8000009a9a7808 */ /* 0x000fe40007000000 */
[----:B------:R-:W-:Y:S02]  /*129d0*/  FMNMX.FTZ R10, R180, R10, !PT ;  /* 0x0000000ab40a7209 */ /* 0x000fe40007810000 */
[----:B------:R-:W-:-:S02]  /*129e0*/  FSEL R155, R155, -INF , !P3 ;  /* 0xff8000009b9b7808 */ /* 0x000fc40005800000 */
[----:B------:R-:W-:Y:S02]  /*129f0*/  FMNMX.FTZ R10, R181, R10, !PT ;  /* 0x0000000ab50a7209 */ /* 0x000fe40007810000 */
[C---:B------:R-:W-:Y:S02]  /*12a00*/  ISETP.GT.AND P3, PT, R220.reuse, 0x10, P1 ;  /* 0x00000010dc00780c */ /* 0x040fe40000f64270 */
[----:B------:R-:W-:Y:S01]  /*12a10*/  ISETP.GT.AND P6, PT, R220, 0x38, P1 ;  /* 0x00000038dc00780c */ /* 0x000fe20000fc4270 */
[----:B------:R-:W2:Y:S01]  /*12a20*/  SHFL.BFLY PT, R11, R10, 0x2, 0x1f ;  /* 0x0c401f000a0b7f89 */ /* 0x000ea200000e0000 */
[C---:B------:R-:W-:Y:S02]  /*12a30*/  ISETP.LT.OR P3, PT, R221.reuse, 0x11, P3 ;  /* 0x00000011dd00780c */ /* 0x040fe40001f61670 */
[----:B------:R-:W-:Y:S02]  /*12a40*/  ISETP.LT.OR P6, PT, R221, 0x39, P6 ;  /* 0x00000039dd00780c */ /* 0x000fe400037c1670 */
[----:B------:R-:W-:-:S02]  /*12a50*/  FSEL R162, R162, -INF , !P3 ;  /* 0xff800000a2a27808 */ /* 0x000fc40005800000 */
[----:B------:R-:W-:Y:S02]  /*12a60*/  ISETP.GT.AND P3, PT, R220, 0x19, P1 ;  /* 0x00000019dc00780c */ /* 0x000fe40000f64270 */
[----:B------:R-:W-:Y:S02]  /*12a70*/  FSEL R182, R182, -INF , !P6 ;  /* 0xff800000b6b67808 */ /* 0x000fe40007000000 */
[----:B------:R-:W-:-:S04]  /*12a80*/  ISETP.LT.OR P3, PT, R221, 0x1a, P3 ;  /* 0x0000001add00780c */ /* 0x000fc80001f61670 */
[----:B------:R-:W-:Y:S02]  /*12a90*/  FSEL R167, R167, -INF , !P3 ;  /* 0xff800000a7a77808 */ /* 0x000fe40005800000 */
[----:B------:R-:W-:-:S04]  /*12aa0*/  ISETP.GT.AND P3, PT, R220, 0x28, P1 ;  /* 0x00000028dc00780c */ /* 0x000fc80000f64270 */
[C---:B------:R-:W-:Y:S02]  /*12ab0*/  ISETP.LT.OR P3, PT, R221.reuse, 0x29, P3 ;  /* 0x00000029dd00780c */ /* 0x040fe40001f61670 */
[----:B--2---:R-:W-:Y:S02]  /*12ac0*/  FMNMX.FTZ R10, R10, R11, !PT ;  /* 0x0000000b0a0a7209 */ /* 0x004fe40007810000 */
[----:B------:R-:W-:Y:S02]  /*12ad0*/  FSEL R174, R174, -INF , !P3 ;  /* 0xff800000aeae7808 */ /* 0x000fe40005800000 */
[----:B------:R-:W-:Y:S01]  /*12ae0*/  ISETP.GT.AND P3, PT, R220, 0x30, P1 ;  /* 0x00000030dc00780c */ /* 0x000fe20000f64270 */
[----:B------:R-:W2:Y:S03]  /*12af0*/  SHFL.BFLY PT, R11, R10, 0x1, 0x1f ;  /* 0x0c201f000a0b7f89 */ /* 0x000ea600000e0000 */
[----:B------:R-:W-:-:S04]  /*12b00*/  ISETP.LT.OR P3, PT, R221, 0x31, P3 ;  /* 0x00000031dd00780c */ /* 0x000fc80001f61670 */
[----:B------:R-:W-:Y:S02]  /*12b10*/  FSEL R178, R178, -INF , !P3 ;  /* 0xff800000b2b27808 */ /* 0x000fe40005800000 */
[----:B--2---:R-:W-:-:S04]  /*12b20*/  FMNMX.FTZ R10, R10, R11, !PT ;  /* 0x0000000b0a0a7209 */ /* 0x004fc80007810000 */
[----:B------:R-:W-:-:S04]  /*12b30*/  FSETP.NEU.FTZ.AND P2, PT, R10, -INF , PT ;  /* 0xff8000000a00780b */ /* 0x000fc80003f5d000 */
[----:B------:R-:W-:-:S05]  /*12b40*/  FSEL R11, R10, RZ, P2 ;  /* 0x000000ff0a0b7208 */ /* 0x000fca0001000000 */
[----:B------:R-:W-:Y:S01]  /*12b50*/  FADD.FTZ R208, -R11, R208 ;  /* 0x000000d00bd07221 */ /* 0x000fe20000010100 */
[----:B------:R-:W-:-:S04]  /*12b60*/  IMAD.U32 R11, RZ, RZ, UR4 ;  /* 0x00000004ff0b7e24 */ /* 0x000fc8000f8e00ff */
[----:B------:R-:W-:-:S05]  /*12b70*/  FMUL.FTZ R14, R10, R11 ;  /* 0x0000000b0a0e7220 */ /* 0x000fca0000410000 */
[----:B------:R-:W-:Y:S02]  /*12b80*/  FSEL R14, R14, RZ, P2 ;  /* 0x000000ff0e0e7208 */ /* 0x000fe40001000000 */
[----:B------:R-:W-:-:S03]  /*12b90*/  ISETP.GT.AND P2, PT, R220, 0x8, P1 ;  /* 0x00000008dc00780c */ /* 0x000fc60000f44270 */
        /* <DEDUP_REMOVED lines=16> */
[----:B------:R-:W-:Y:S01]  /*12ca0*/  ISETP.LT.OR P2, PT, R221, 0x9, P2 ;  /* 0x00000009dd00780c */ /* 0x000fe20001741670 */
[----:B------:R-:W-:Y:S01]  /*12cb0*/  MUFU.EX2 R152, R152 ;  /* 0x0000009800987308 */ /* 0x000fe20000000800 */
[----:B------:R-:W-:-:S02]  /*12cc0*/  FMNMX.FTZ R14, R154, R209, !PT ;  /* 0x000000d19a0e7209 */ /* 0x000fc40007810000 */
[----:B------:R-:W-:Y:S02]  /*12cd0*/  FSEL R158, R158, -INF , !P2 ;  /* 0xff8000009e9e7808 */ /* 0x000fe40005000000 */
[----:B------:R-:W-:Y:S02]  /*12ce0*/  FMNMX.FTZ R14, R155, R14, !PT ;  /* 0x0000000e9b0e7209 */ /* 0x000fe40007810000 */
[----:B------:R-:W-:Y:S01]  /*12cf0*/  ISETP.GT.AND P2, PT, R220, 0x11, P1 ;  /* 0x00000011dc00780c */ /* 0x000fe20000f44270 */
[----:B------:R-:W-:Y:S01]  /*12d00*/  MUFU.EX2 R153, R153 ;  /* 0x0000009900997308 */ /* 0x000fe20000000800 */
[----:B------:R-:W-:Y:S02]  /*12d10*/  FMNMX.FTZ R14, R158, R14, !PT ;  /* 0x0000000e9e0e7209 */ /* 0x000fe40007810000 */
[----:B------:R-:W-:Y:S02]  /*12d20*/  ISETP.LT.OR P2, PT, R221, 0x12, P2 ;  /* 0x00000012dd00780c */ /* 0x000fe40001741670 */
[----:B------:R-:W-:-:S02]  /*12d30*/  FMNMX.FTZ R14, R159, R14, !PT ;  /* 0x0000000e9f0e7209 */ /* 0x000fc40007810000 */
[----:B------:R-:W-:Y:S01]  /*12d40*/  FSEL R163, R163, -INF , !P2 ;  /* 0xff800000a3a37808 */ /* 0x000fe20005000000 */
[----:B------:R2:W-:Y:S01]  /*12d50*/  MUFU.EX2 R211, R168 ;  /* 0x000000a800d37308 */ /* 0x0005e20000000800 */
[----:B------:R-:W-:Y:S02]  /*12d60*/  FMNMX.FTZ R14, R162, R14, !PT ;  /* 0x0000000ea20e7209 */ /* 0x000fe40007810000 */
[----:B------:R-:W-:Y:S02]  /*12d70*/  ISETP.GT.AND P2, PT, R220, 0x20, P1 ;  /* 0x00000020dc00780c */ /* 0x000fe40000f44270 */
[----:B------:R-:W-:Y:S02]  /*12d80*/  FMNMX.FTZ R14, R163, R14, !PT ;  /* 0x0000000ea30e7209 */ /* 0x000fe40007810000 */
[----:B------:R-:W-:Y:S01]  /*12d90*/  ISETP.LT.OR P2, PT, R221, 0x21, P2 ;  /* 0x00000021dd00780c */ /* 0x000fe20001741670 */
[----:B------:R-:W-:Y:S01]  /*12da0*/  MUFU.EX2 R156, R156 ;  /* 0x0000009c009c7308 */ /* 0x000fe20000000800 */
[----:B------:R-:W-:-:S02]  /*12db0*/  FMNMX.FTZ R14, R166, R14, !PT ;  /* 0x0000000ea60e7209 */ /* 0x000fc40007810000 */
[----:B------:R-:W-:Y:S02]  /*12dc0*/  FSEL R170, R170, -INF , !P2 ;  /* 0xff800000aaaa7808 */ /* 0x000fe40005000000 */
[----:B------:R-:W-:Y:S02]  /*12dd0*/  FMNMX.FTZ R14, R167, R14, !PT ;  /* 0x0000000ea70e7209 */ /* 0x000fe40007810000 */
[----:B------:R-:W-:Y:S01]  /*12de0*/  ISETP.GT.AND P2, PT, R220, 0x29, P1 ;  /* 0x00000029dc00780c */ /* 0x000fe20000f44270 */
[----:B------:R-:W3:Y:S01]  /*12df0*/  MUFU.EX2 R157, R157 ;  /* 0x0000009d009d7308 */ /* 0x000ee20000000800 */
[----:B------:R-:W-:Y:S02]  /*12e00*/  FMNMX.FTZ R14, R170, R14, !PT ;  /* 0x0000000eaa0e7209 */ /* 0x000fe40007810000 */
[----:B------:R-:W-:Y:S02]  /*12e10*/  ISETP.LT.OR P2, PT, R221, 0x2a, P2 ;  /* 0x0000002add00780c */ /* 0x000fe40001741670 */
[----:B------:R-:W-:-:S02]  /*12e20*/  FMNMX.FTZ R14, R171, R14, !PT ;  /* 0x0000000eab0e7209 */ /* 0x000fc40007810000 */
[----:B------:R-:W-:Y:S01]  /*12e30*/  FSEL R175, R175, -INF , !P2 ;  /* 0xff800000afaf7808 */ /* 0x000fe20005000000 */
[----:B------:R-:W-:Y:S01]  /*12e40*/  MUFU.EX2 R160, R160 ;  /* 0x000000a000a07308 */ /* 0x000fe20000000800 */
[----:B------:R-:W-:Y:S02]  /*12e50*/  ISETP.GT.AND P2, PT, R220, 0x31, P1 ;  /* 0x00000031dc00780c */ /* 0x000fe40000f44270 */
[----:B------:R-:W-:Y:S02]  /*12e60*/  FMNMX.FTZ R14, R174, R14, !PT ;  /* 0x0000000eae0e7209 */ /* 0x000fe40007810000 */
[----:B------:R-:W-:Y:S02]  /*12e70*/  ISETP.LT.OR P2, PT, R221, 0x32, P2 ;  /* 0x00000032dd00780c */ /* 0x000fe40001741670 */
[----:B------:R-:W-:Y:S01]  /*12e80*/  FMNMX.FTZ R14, R175, R14, !PT ;  /* 0x0000000eaf0e7209 */ /* 0x000fe20007810000 */
[----:B------:R-:W-:Y:S01]  /*12e90*/  MUFU.EX2 R161, R161 ;  /* 0x000000a100a17308 */ /* 0x000fe20000000800 */
[----:B------:R-:W-:-:S02]  /*12ea0*/  ISETP.GT.AND P1, PT, R220, 0x39, P1 ;  /* 0x00000039dc00780c */ /* 0x000fc40000f24270 */
[----:B------:R-:W-:Y:S02]  /*12eb0*/  FSEL R179, R179, -INF , !P2 ;  /* 0xff800000b3b37808 */ /* 0x000fe40005000000 */
[----:B------:R-:W-:Y:S02]  /*12ec0*/  FMNMX.FTZ R14, R178, R14, !PT ;  /* 0x0000000eb20e7209 */ /* 0x000fe40007810000 */
[----:B------:R-:W-:Y:S01]  /*12ed0*/  ISETP.LT.OR P1, PT, R221, 0x3a, P1 ;  /* 0x0000003add00780c */ /* 0x000fe20000f21670 */
[----:B------:R-:W-:Y:S01]  /*12ee0*/  MUFU.EX2 R164, R164 ;  /* 0x000000a400a47308 */ /* 0x000fe20000000800 */
[----:B------:R-:W-:Y:S02]  /*12ef0*/  FMNMX.FTZ R14, R179, R14, !PT ;  /* 0x0000000eb30e7209 */ /* 0x000fe40007810000 */
[----:B------:R-:W-:Y:S02]  /*12f00*/  FSEL R183, R183, -INF , !P1 ;  /* 0xff800000b7b77808 */ /* 0x000fe40004800000 */
[----:B------:R-:W-:-:S02]  /*12f10*/  FMNMX.FTZ R14, R182, R14, !PT ;  /* 0x0000000eb60e7209 */ /* 0x000fc40007810000 */
[----:B------:R-:W-:Y:S01]  /*12f20*/  ISETP.NE.AND P2, PT, R197, RZ, PT ;  /* 0x000000ffc500720c */ /* 0x000fe20003f45270 */
[----:B------:R-:W-:Y:S01]  /*12f30*/  MUFU.EX2 R169, R169 ;  /* 0x000000a900a97308 */ /* 0x000fe20000000800 */
[----:B------:R-:W-:-:S05]  /*12f40*/  FMNMX.FTZ R14, R183, R14, !PT ;  /* 0x0000000eb70e7209 */ /* 0x000fca0007810000 */
[----:B------:R-:W4:Y:S02]  /*12f50*/  SHFL.BFLY PT, R210, R14, 0x2, 0x1f ;  /* 0x0c401f000ed27f89 */ /* 0x000f2400000e0000 */
[----:B------:R-:W-:Y:S04]  /*12f60*/  MUFU.EX2 R173, R173 ;  /* 0x000000ad00ad7308 */ /* 0x000fe80000000800 */
[----:B------:R-:W-:-:S04]  /*12f70*/  @!P2 IMAD R222, R203, 0x40, R194 ;  /* 0x00000040cbdea824 */ /* 0x000fc800078e02c2 */
[----:B------:R-:W-:Y:S01]  /*12f80*/  @!P2 IMAD R222, R222, 0x4, R2 ;  /* 0x00000004dedea824 */ /* 0x000fe200078e0202 */
[----:B------:R-:W-:Y:S08]  /*12f90*/  MUFU.EX2 R176, R176 ;  /* 0x000000b000b07308 */ /* 0x000ff00000000800 */
[----:B------:R-:W-:Y:S01]  /*12fa0*/  MUFU.EX2 R177, R177 ;  /* 0x000000b100b17308 */ /* 0x000fe20000000800 */
[----:B----4-:R-:W-:-:S07]  /*12fb0*/  FMNMX.FTZ R14, R14, R210, !PT ;  /* 0x000000d20e0e7209 */ /* 0x010fce0007810000 */
[----:B------:R-:W-:Y:S01]  /*12fc0*/  MUFU.EX2 R181, R181 ;  /* 0x000000b500b57308 */ /* 0x000fe20000000800 */
[----:B------:R-:W4:Y:S02]  /*12fd0*/  SHFL.BFLY PT, R210, R14, 0x1, 0x1f ;  /* 0x0c201f000ed27f89 */ /* 0x000f2400000e0000 */
[----:B----4-:R-:W-:-:S05]  /*12fe0*/  FMNMX.FTZ R14, R14, R210, !PT ;  /* 0x000000d20e0e7209 */ /* 0x010fca0007810000 */
[----:B------:R4:W-:Y:S01]  /*12ff0*/  MUFU.EX2 R210, R165 ;  /* 0x000000a500d27308 */ /* 0x0009e20000000800 */
[C---:B------:R-:W-:Y:S01]  /*13000*/  FSETP.NEU.FTZ.AND P1, PT, R14.reuse, -INF , PT ;  /* 0xff8000000e00780b */ /* 0x040fe20003f3d000 */
[----:B------:R-:W-:-:S03]  /*13010*/  FMUL.FTZ R221, R14, R11 ;  /* 0x0000000b0edd7220 */ /* 0x000fc60000410000 */
[----:B--2---:R-:W-:Y:S02]  /*13020*/  FSEL R168, R14, RZ, P1 ;  /* 0x000000ff0ea87208 */ /* 0x004fe40000800000 */
[----:B------:R-:W-:Y:S01]  /*13030*/  FSEL R221, R221, RZ, P1 ;  /* 0x000000ffdddd7208 */ /* 0x000fe20000800000 */
[-C--:B----4-:R-:W-:Y:S02]  /*13040*/  FMUL.FTZ R165, R208, R11.reuse ;  /* 0x0000000bd0a57220 */ /* 0x090fe40000410000 */
[----:B------:R-:W-:Y:S02]  /*13050*/  FADD.FTZ R168, -R168, R209 ;  /* 0x000000d1a8a87221 */ /* 0x000fe40000010100 */
[-CC-:B------:R-:W-:Y:S01]  /*13060*/  FFMA.FTZ R203, R154, R11.reuse, -R221.reuse ;  /* 0x0000000b9acb7223 */ /* 0x180fe200000108dd */
[-CC-:B------:R-:W-:Y:S01]  /*13070*/  FFMA.FTZ R208, R155, R11.reuse, -R221.reuse ;  /* 0x0000000b9bd07223 */ /* 0x180fe200000108dd */
[----:B------:R-:W2:Y:S01]  /*13080*/  MUFU.EX2 R165, R165 ;  /* 0x000000a500a57308 */ /* 0x000ea20000000800 */
[-C--:B------:R-:W-:Y:S01]  /*13090*/  FMUL.FTZ R168, R168, R11.reuse ;  /* 0x0000000ba8a87220 */ /* 0x080fe20000410000 */
[-CC-:B------:R-:W-:Y:S01]  /*130a0*/  FFMA.FTZ R155, R158, R11.reuse, -R221.reuse ;  /* 0x0000000b9e9b7223 */ /* 0x180fe200000108dd */
[-CC-:B------:R-:W-:Y:S01]  /*130b0*/  FFMA.FTZ R159, R159, R11.reuse, -R221.reuse ;  /* 0x0000000b9f9f7223 */ /* 0x180fe200000108dd */
[-CC-:B------:R-:W-:Y:S01]  /*130c0*/  FFMA.FTZ R209, R162, R11.reuse, -R221.reuse ;  /* 0x0000000ba2d17223 */ /* 0x180fe200000108dd */
[-CC-:B------:R-:W-:Y:S01]  /*130d0*/  FFMA.FTZ R163, R163, R11.reuse, -R221.reuse ;  /* 0x0000000ba3a37223 */ /* 0x180fe200000108dd */
[----:B---3--:R-:W-:Y:S01]  /*130e0*/  F2FP.F16.F32.PACK_AB R154, R157, R156 ;  /* 0x0000009c9d9a723e */ /* 0x008fe200000000ff */
[-CC-:B------:R-:W-:Y:S01]  /*130f0*/  FFMA.FTZ R220, R166, R11.reuse, -R221.reuse ;  /* 0x0000000ba6dc7223 */ /* 0x180fe200000108dd */
[----:B------:R-:W3:Y:S01]  /*13100*/  MUFU.EX2 R168, R168 ;  /* 0x000000a800a87308 */ /* 0x000ee20000000800 */
[-CC-:B------:R-:W-:Y:S01]  /*13110*/  FFMA.FTZ R167, R167, R11.reuse, -R221.reuse ;  /* 0x0000000ba7a77223 */ /* 0x180fe200000108dd */
[-CC-:B------:R-:W-:Y:S01]  /*13120*/  FFMA.FTZ R170, R170, R11.reuse, -R221.reuse ;  /* 0x0000000baaaa7223 */ /* 0x180fe200000108dd */
[-CC-:B------:R-:W-:Y:S01]  /*13130*/  FFMA.FTZ R171, R171, R11.reuse, -R221.reuse ;  /* 0x0000000babab7223 */ /* 0x180fe200000108dd */
[-CC-:B------:R-:W-:Y:S01]  /*13140*/  FFMA.FTZ R174, R174, R11.reuse, -R221.reuse ;  /* 0x0000000baeae7223 */ /* 0x180fe200000108dd */
[-CC-:B------:R-:W-:Y:S01]  /*13150*/  FFMA.FTZ R175, R175, R11.reuse, -R221.reuse ;  /* 0x0000000bafaf7223 */ /* 0x180fe200000108dd */
[-CC-:B------:R-:W-:Y:S01]  /*13160*/  FFMA.FTZ R178, R178, R11.reuse, -R221.reuse ;  /* 0x0000000bb2b27223 */ /* 0x180fe200000108dd */
[--C-:B------:R-:W-:Y:S01]  /*13170*/  FFMA.FTZ R179, R179, R11, -R221.reuse ;  /* 0x0000000bb3b37223 */ /* 0x100fe200000108dd */
[----:B------:R-:W-:Y:S01]  /*13180*/  MUFU.EX2 R208, R208 ;  /* 0x000000d000d07308 */ /* 0x000fe20000000800 */
[----:B--2---:R-:W-:Y:S01]  /*13190*/  FFMA.FTZ R3, R165, R3, R152 ;  /* 0x00000003a5037223 */ /* 0x004fe20000010098 */
[----:B------:R-:W-:Y:S01]  /*131a0*/  F2FP.F16.F32.PACK_AB R152, R153, R152 ;  /* 0x000000989998723e */ /* 0x000fe200000000ff */
[-CC-:B------:R-:W-:Y:S01]  /*131b0*/  FFMA.FTZ R182, R182, R11.reuse, -R221.reuse ;  /* 0x0000000bb6b67223 */ /* 0x180fe200000108dd */
[----:B------:R-:W-:Y:S01]  /*131c0*/  FFMA.FTZ R183, R183, R11, -R221 ;  /* 0x0000000bb7b77223 */ /* 0x000fe200000108dd */
[----:B------:R-:W-:Y:S01]  /*131d0*/  FADD.FTZ R3, R153, R3 ;  /* 0x0000000399037221 */ /* 0x000fe20000010000 */
[----:B------:R2:W-:Y:S01]  /*131e0*/  @!P2 STS [R222+0x28800], R165 ;  /* 0x028800a5de00a388 */ /* 0x0005e20000000800 */
[-C--:B------:R-:W-:Y:S01]  /*131f0*/  FMUL.FTZ R24, R24, R165.reuse ;  /* 0x000000a518187220 */ /* 0x080fe20000410000 */
[----:B------:R-:W4:Y:S01]  /*13200*/  MUFU.EX2 R153, R203 ;  /* 0x000000cb00997308 */ /* 0x000f220000000800 */
[----:B------:R-:W-:Y:S01]  /*13210*/  FADD.FTZ R3, R156, R3 ;  /* 0x000000039c037221 */ /* 0x000fe20000010000 */
[----:B------:R-:W-:Y:S01]  /*13220*/  F2FP.F16.F32.PACK_AB R156, R161, R160 ;  /* 0x000000a0a19c723e */ /* 0x000fe200000000ff */
[----:B---3--:R3:W-:Y:S01]  /*13230*/  @!P2 STS [R222+0x28820], R168 ;  /* 0x028820a8de00a388 */ /* 0x0087e20000000800 */
[-C--:B------:R-:W-:Y:S01]  /*13240*/  FMUL.FTZ R25, R25, R165.reuse ;  /* 0x000000a519197220 */ /* 0x080fe20000410000 */
[----:B------:R-:W-:Y:S01]  /*13250*/  FADD.FTZ R3, R157, R3 ;  /* 0x000000039d037221 */ /* 0x000fe20000010000 */
[-C--:B------:R-:W-:Y:S01]  /*13260*/  FMUL.FTZ R28, R28, R165.reuse ;  /* 0x000000a51c1c7220 */ /* 0x080fe20000410000 */
[-C--:B------:R-:W-:Y:S01]  /*13270*/  FMUL.FTZ R29, R29, R165.reuse ;  /* 0x000000a51d1d7220 */ /* 0x080fe20000410000 */
[----:B------:R-:W5:Y:S01]  /*13280*/  MUFU.EX2 R155, R155 ;  /* 0x0000009b009b7308 */ /* 0x000f620000000800 */
        /* <DEDUP_REMOVED lines=8> */
[----:B----4-:R-:W-:Y:S01]  /*13310*/  FFMA.FTZ R0, R168, R0, R153 ;  /* 0x00000000a8007223 */ /* 0x010fe20000010099 */
[----:B------:R-:W-:Y:S01]  /*13320*/  FADD.FTZ R3, R164, R3 ;  /* 0x00000003a4037221 */ /* 0x000fe20000010000 */
[-C--:B------:R-:W-:Y:S01]  /*13330*/  FMUL.FTZ R41, R41, R165.reuse ;  /* 0x000000a529297220 */ /* 0x080fe20000410000 */
[-C--:B------:R-:W-:Y:S01]  /*13340*/  FMUL.FTZ R44, R44, R165.reuse ;  /* 0x000000a52c2c7220 */ /* 0x080fe20000410000 */
[----:B------:R-:W-:Y:S01]  /*13350*/  FADD.FTZ R0, R208, R0 ;  /* 0x00000000d0007221 */ /* 0x000fe20000010000 */
[----:B------:R-:W-:Y:S01]  /*13360*/  FADD.FTZ R3, R210, R3 ;  /* 0x00000003d2037221 */ /* 0x000fe20000010000 */
[-C--:B------:R-:W-:Y:S01]  /*13370*/  FMUL.FTZ R45, R45, R165.reuse ;  /* 0x000000a52d2d7220 */ /* 0x080fe20000410000 */
[----:B------:R-:W4:Y:S01]  /*13380*/  MUFU.EX2 R157, R209 ;  /* 0x000000d1009d7308 */ /* 0x000f220000000800 */
[----:B-----5:R-:W-:Y:S01]  /*13390*/  FADD.FTZ R0, R155, R0 ;  /* 0x000000009b007221 */ /* 0x020fe20000010000 */
[----:B------:R-:W-:Y:S01]  /*133a0*/  FADD.FTZ R3, R211, R3 ;  /* 0x00000003d3037221 */ /* 0x000fe20000010000 */
[-C--:B------:R-:W-:Y:S01]  /*133b0*/  FMUL.FTZ R48, R48, R165.reuse ;  /* 0x000000a530307220 */ /* 0x080fe20000410000 */
[-C--:B------:R-:W-:Y:S01]  /*133c0*/  FMUL.FTZ R49, R49, R165.reuse ;  /* 0x000000a531317220 */ /* 0x080fe20000410000 */
[-C--:B------:R-:W-:Y:S01]  /*133d0*/  FMUL.FTZ R52, R52, R165.reuse ;  /* 0x000000a534347220 */ /* 0x080fe20000410000 */
[-C--:B------:R-:W-:Y:S01]  /*133e0*/  FMUL.FTZ R53, R53, R165.reuse ;  /* 0x000000a535357220 */ /* 0x080fe20000410000 */
[-C--:B------:R-:W-:Y:S01]  /*133f0*/  FMUL.FTZ R56, R56, R165.reuse ;  /* 0x000000a538387220 */ /* 0x080fe20000410000 */
[----:B------:R-:W5:Y:S01]  /*13400*/  MUFU.EX2 R163, R163 ;  /* 0x000000a300a37308 */ /* 0x000f620000000800 */
        /* <DEDUP_REMOVED lines=16> */
[----:B-----5:R-:W-:Y:S01]  /*13510*/  FADD.FTZ R0, R163, R0 ;  /* 0x00000000a3007221 */ /* 0x020fe20000010000 */
[-C--:B------:R-:W-:Y:S01]  /*13520*/  FMUL.FTZ R81, R81, R165.reuse ;  /* 0x000000a551517220 */ /* 0x080fe20000410000 */
        /* <DEDUP_REMOVED lines=40> */
[----:B------:R-:W-:Y:S01]  /*137b0*/  FMUL.FTZ R149, R149, R165 ;  /* 0x000000a595957220 */ /* 0x000fe20000410000 */
[----:B------:R-:W-:Y:S01]  /*137c0*/  FADD.FTZ R3, R169, R3 ;  /* 0x00000003a9037221 */ /* 0x000fe20000010000 */
[----:B-----5:R-:W-:Y:S01]  /*137d0*/  FADD.FTZ R0, R161, R0 ;  /* 0x00000000a1007221 */ /* 0x020fe20000010000 */
[----:B------:R-:W-:Y:S01]  /*137e0*/  F2FP.F16.F32.PACK_AB R153, R208, R153 ;  /* 0x00000099d099723e */ /* 0x000fe200000000ff */
[----:B------:R-:W-:Y:S01]  /*137f0*/  FMUL.FTZ R26, R26, R168 ;  /* 0x000000a81a1a7220 */ /* 0x000fe20000410000 */
[----:B--2---:R-:W2:Y:S01]  /*13800*/  MUFU.EX2 R165, R178 ;  /* 0x000000b200a57308 */ /* 0x004ea20000000800 */
[----:B0-----:R-:W-:Y:S01]  /*13810*/  FADD.FTZ R3, R162, R3 ;  /* 0x00000003a2037221 */ /* 0x001fe20000010000 */
[----:B----4-:R-:W-:Y:S01]  /*13820*/  FADD.FTZ R0, R171, R0 ;  /* 0x00000000ab007221 */ /* 0x010fe20000010000 */
[----:B------:R-:W-:Y:S01]  /*13830*/  F2FP.F16.F32.PACK_AB R155, R159, R155 ;  /* 0x0000009b9f9b723e */ /* 0x000fe200000000ff */
[----:B------:R-:W-:Y:S01]  /*13840*/  BAR.SYNC.DEFER_BLOCKING 0xf, 0x100 ;  /* 0x03c4000000007b1d */ /* 0x000fe20000010000 */
[----:B------:R-:W-:Y:S01]  /*13850*/  FADD.FTZ R3, R173, R3 ;  /* 0x00000003ad037221 */ /* 0x000fe20000010000 */
[----:B-1----:R-:W-:Y:S01]  /*13860*/  FADD.FTZ R0, R174, R0 ;  /* 0x00000000ae007221 */ /* 0x002fe20000010000 */
[----:B------:R-:W-:Y:S01]  /*13870*/  F2FP.F16.F32.PACK_AB R158, R210, R164 ;  /* 0x000000a4d29e723e */ /* 0x000fe200000000ff */
[----:B------:R-:W-:Y:S01]  /*13880*/  FMUL.FTZ R27, R27, R168 ;  /* 0x000000a81b1b7220 */ /* 0x000fe20000410000 */
[----:B------:R-:W-:Y:S01]  /*13890*/  FADD.FTZ R3, R176, R3 ;  /* 0x00000003b0037221 */ /* 0x000fe20000010000 */
[----:B------:R-:W0:Y:S01]  /*138a0*/  MUFU.EX2 R166, R180 ;  /* 0x000000b400a67308 */ /* 0x000e220000000800 */
[----:B---3--:R-:W-:Y:S01]  /*138b0*/  FADD.FTZ R0, R175, R0 ;  /* 0x00000000af007221 */ /* 0x008fe20000010000 */
[----:B------:R-:W-:Y:S01]  /*138c0*/  F2FP.F16.F32.PACK_AB R157, R163, R157 ;  /* 0x0000009da39d723e */ /* 0x000fe200000000ff */
[----:B------:R-:W-:Y:S01]  /*138d0*/  FADD.FTZ R3, R177, R3 ;  /* 0x00000003b1037221 */ /* 0x000fe20000010000 */
[----:B------:R-:W-:Y:S01]  /*138e0*/  F2FP.F16.F32.PACK_AB R159, R167, R220 ;  /* 0x000000dca79f723e */ /* 0x000fe200000000ff */
[----:B------:R-:W-:Y:S01]  /*138f0*/  FMUL.FTZ R30, R30, R168 ;  /* 0x000000a81e1e7220 */ /* 0x000fe20000410000 */
[----:B------:R-:W-:Y:S01]  /*13900*/  F2FP.F16.F32.PACK_AB R160, R169, R211 ;  /* 0x000000d3a9a0723e */ /* 0x000fe200000000ff */
[----:B--2---:R-:W-:Y:S01]  /*13910*/  FADD.FTZ R0, R165, R0 ;  /* 0x00000000a5007221 */ /* 0x004fe20000010000 */
[----:B------:R-:W1:Y:S01]  /*13920*/  MUFU.EX2 R179, R179 ;  /* 0x000000b300b37308 */ /* 0x000e620000000800 */
[----:B------:R-:W-:Y:S01]  /*13930*/  F2FP.F16.F32.PACK_AB R162, R173, R162 ;  /* 0x000000a2ada2723e */ /* 0x000fe200000000ff */
[-C--:B------:R-:W-:Y:S01]  /*13940*/  FMUL.FTZ R31, R31, R168.reuse ;  /* 0x000000a81f1f7220 */ /* 0x080fe20000410000 */
[----:B------:R-:W-:Y:S01]  /*13950*/  F2FP.F16.F32.PACK_AB R161, R171, R161 ;  /* 0x000000a1aba1723e */ /* 0x000fe200000000ff */
[----:B------:R-:W-:Y:S01]  /*13960*/  FMUL.FTZ R34, R34, R168 ;  /* 0x000000a822227220 */ /* 0x000fe20000410000 */
[----:B------:R-:W-:Y:S01]  /*13970*/  F2FP.F16.F32.PACK_AB R163, R175, R174 ;  /* 0x000000aeafa3723e */ /* 0x000fe200000000ff */
[----:B------:R-:W-:Y:S01]  /*13980*/  FMUL.FTZ R35, R35, R168 ;  /* 0x000000a823237220 */ /* 0x000fe20000410000 */
[----:B------:R-:W-:Y:S01]  /*13990*/  F2FP.F16.F32.PACK_AB R164, R177, R176 ;  /* 0x000000b0b1a4723e */ /* 0x000fe200000000ff */
[----:B------:R-:W2:Y:S01]  /*139a0*/  MUFU.EX2 R182, R182 ;  /* 0x000000b600b67308 */ /* 0x000ea20000000800 */
[----:B0-----:R-:W-:Y:S01]  /*139b0*/  FADD.FTZ R3, R166, R3 ;  /* 0x00000003a6037221 */ /* 0x001fe20000010000 */
[C---:B------:R-:W-:Y:S01]  /*139c0*/  F2FP.F16.F32.PACK_AB R166, R181.reuse, R166 ;  /* 0x000000a6b5a6723e */ /* 0x040fe200000000ff */
[----:B------:R0:W-:Y:S01]  /*139d0*/  STSM.16.M88.4 [R200+0x26800], R152 ;  /* 0x02680098c8007844 */ /* 0x0001e20000000200 */
[-C--:B------:R-:W-:Y:S01]  /*139e0*/  FMUL.FTZ R38, R38, R168.reuse ;  /* 0x000000a826267220 */ /* 0x080fe20000410000 */
[----:B------:R-:W-:Y:S01]  /*139f0*/  FADD.FTZ R3, R181, R3 ;  /* 0x00000003b5037221 */ /* 0x000fe20000010000 */
[-C--:B------:R-:W-:Y:S01]  /*13a00*/  FMUL.FTZ R39, R39, R168.reuse ;  /* 0x000000a827277220 */ /* 0x080fe20000410000 */
[----:B------:R0:W-:Y:S01]  /*13a10*/  STSM.16.M88.4 [R205], R156 ;  /* 0x0000009ccd007844 */ /* 0x0001e20000000200 */
[----:B------:R-:W3:Y:S01]  /*13a20*/  MUFU.EX2 R183, R183 ;  /* 0x000000b700b77308 */ /* 0x000ee20000000800 */
[C---:B-1----:R-:W-:Y:S01]  /*13a30*/  FADD.FTZ R0, R179.reuse, R0 ;  /* 0x00000000b3007221 */ /* 0x042fe20000010000 */
[----:B------:R-:W-:Y:S01]  /*13a40*/  F2FP.F16.F32.PACK_AB R165, R179, R165 ;  /* 0x000000a5b3a5723e */ /* 0x000fe200000000ff */
[----:B------:R0:W-:Y:S01]  /*13a50*/  STSM.16.M88.4 [R201], R160 ;  /* 0x000000a0c9007844 */ /* 0x0001e20000000200 */
        /* <DEDUP_REMOVED lines=13> */
[C---:B---3--:R-:W-:Y:S01]  /*13b30*/  F2FP.F16.F32.PACK_AB R167, R183.reuse, R182 ;  /* 0x000000b6b7a7723e */ /* 0x048fe200000000ff */
        /* <DEDUP_REMOVED lines=48> */
.L_x_5949:
[----:B------:R0:W1:Y:S01]  /*13e40*/  SYNCS.PHASECHK.TRANS64.TRYWAIT P1, [R20+URZ+0x28c50], R202 ;  /* 0x028c50ca140075a7 */ /* 0x000062000802017f */
[----:B------:R-:W-:Y:S05]  /*13e50*/  @!P0 BRA `(.L_x_5950) ;  /* 0x0000000000048947 */ /* 0x000fea0003800000 */
[----:B------:R-:W-:Y:S01]  /*13e60*/  BPT.TRAP 0x1 ;  /* 0x000000040000795c */ /* 0x000fe20000300000 */
.L_x_5950:
[----:B------:R-:W-:Y:S04]  /*13e70*/  BSSY B1, `(.L_x_5951) ;  /* 0x0000004000017945 */ /* 0x000fe80003800000 */
[----:B-1----:R-:W-:Y:S05]  /*13e80*/  @P1 BRA `(.L_x_5952) ;  /* 0x0000000000081947 */ /* 0x002fea0003800000 */
[----:B------:R-:W1:Y:S02]  /*13e90*/  SYNCS.PHASECHK.TRANS64.TRYWAIT P1, [R20+URZ+0x28c50], R202 ;  /* 0x028c50ca140075a7 */ /* 0x000e64000802017f */
[----:B-1----:R-:W-:Y:S05]  /*13ea0*/  @!P1 BRA `(.L_x_5953) ;  /* 0x000000f400bc9947 */ /* 0x002fea0003800000 */
.L_x_5952:
[----:B------:R-:W-:Y:S05]  /*13eb0*/  BSYNC B1 ;  /* 0x0000000000017941 */ /* 0x000fea0003800000 */
.L_x_5951:
        /* <DEDUP_REMOVED lines=8> */
[----:B------:R-:W-:Y:S01]  /*13f40*/  VIADD R152, R168, 0x80 ;  /* 0x00000080a8987836 */ /* 0x000fe20000000000 */
        /* <DEDUP_REMOVED lines=31> */
.L_x_5954:
[C---:B------:R-:W-:Y:S01]  /*14140*/  ISETP.GT.AND P1, PT, R15.reuse, R213, PT ;  /* 0x000000d50f00720c */ /* 0x040fe20003f24270 */
[----:B01----:R-:W-:Y:S01]  /*14150*/  VIADD R20, R20, 0x28c60 ;  /* 0x00028c6014147836 */ /* 0x003fe20000000000 */
[----:B------:R-:W-:Y:S01]  /*14160*/  MOV R208, R10 ;  /* 0x0000000a00d07202 */ /* 0x000fe20000000f00 */
[----:B------:R-:W-:Y:S02]  /*14170*/  VIADD R15, R15, 0xffffffff ;  /* 0xffffffff0f0f7836 */ /* 0x000fe40000000000 */
[----:B------:R-:W-:Y:S01]  /*14180*/  IMAD.MOV.U32 R209, RZ, RZ, R14 ;  /* 0x000000ffffd17224 */ /* 0x000fe200078e000e */
[----:B------:R-:W-:Y:S01]  /*14190*/  PRMT R20, R186, 0x654, R20 ;  /* 0x00000654ba147816 */ /* 0x000fe20000000014 */
[----:B------:R-:W-:-:S03]  /*141a0*/  IMAD.MOV.U32 R203, RZ, RZ, R17 ;  /* 0x000000ffffcb7224 */ /* 0x000fc600078e0011 */
[----:B------:R1:W-:Y:S03]  /*141b0*/  SYNCS.ARRIVE.TRANS64.RED.A1T0 RZ, [R20+URZ], RZ ;  /* 0x000000ff14ff79a7 */ /* 0x0003e6000810043f */
[----:B------:R-:W-:Y:S05]  /*141c0*/  @P1 BRA `(.L_x_5955) ;  /* 0xffffffd800cc1947 */ /* 0x000fea000383ffff */
.L_x_5934:
[----:B------:R-:W-:Y:S05]  /*141d0*/  BSYNC B0 ;  /* 0x0000000000007941 */ /* 0x000fea0003800000 */
.L_x_5933:
[----:B-1----:R-:W2:Y:S01]  /*141e0*/  LDL.LU R20, [R1+0x5c] ;  /* 0x00005c0001147983 */ /* 0x002ea20000300800 */
[----:B------:R-:W-:Y:S02]  /*141f0*/  IMAD.MOV.U32 R155, RZ, RZ, -0x800000 ;  /* 0xff800000ff9b7424 */ /* 0x000fe400078e00ff */
[----:B------:R-:W-:Y:S01]  /*14200*/  IMAD.MOV.U32 R154, RZ, RZ, -0x800000 ;  /* 0xff800000ff9a7424 */ /* 0x000fe200078e00ff */
[----:B------:R-:W1:Y:S02]  /*14210*/  SHFL.BFLY PT, R4, R3, 0x2, 0x1f ;  /* 0x0c401f0003047f89 */ /* 0x000e6400000e0000 */
[----:B-1----:R-:W-:-:S05]  /*14220*/  FADD.FTZ R4, R4, R3 ;  /* 0x0000000304047221 */ /* 0x002fca0000010000 */
[----:B------:R-:W1:Y:S02]  /*14230*/  SHFL.BFLY PT, R3, R4, 0x1, 0x1f ;  /* 0x0c201f0004037f89 */ /* 0x000e6400000e0000 */
[----:B-1----:R-:W-:Y:S01]  /*14240*/  FADD.FTZ R4, R4, R3 ;  /* 0x0000000304047221 */ /* 0x002fe20000010000 */
[----:B------:R-:W-:Y:S01]  /*14250*/  IMAD.MOV.U32 R3, RZ, RZ, RZ ;  /* 0x000000ffff037224 */ /* 0x000fe200078e00ff */
[----:B------:R-:W-:Y:S08]  /*14260*/  BAR.ARV 0x8, 0x100 ;  /* 0x0204000000007b1d */ /* 0x000ff00000002000 */
[----:B------:R-:W-:Y:S01]  /*14270*/  BAR.SYNC.DEFER_BLOCKING 0xf, 0x100 ;  /* 0x03c4000000007b1d */ /* 0x000fe20000010000 */
[----:B------:R-:W-:-:S13]  /*14280*/  FSETP.NE.FTZ.AND P0, PT, R4, RZ, PT ;  /* 0x000000ff0400720b */ /* 0x000fda0003f15000 */
[----:B------:R-:W1:Y:S01]  /*14290*/  @P0 MUFU.RCP R3, R4 ;  /* 0x0000000400030308 */ /* 0x000e620000001000 */
[----:B------:R-:W-:-:S07]  /*142a0*/  @P0 FMUL.FTZ R5, R11, 0.69314718246459960938 ;  /* 0x3f3172180b050820 */ /* 0x000fce0000410000 */
[----:B------:R-:W3:Y:S01]  /*142b0*/  @P0 MUFU.LG2 R4, R4 ;  /* 0x0000000400040308 */ /* 0x000ee20000000c00 */
        /* <DEDUP_REMOVED lines=8> */
[----:B---3--:R-:W-:Y:S01]  /*14340*/  @P0 FMUL.FTZ R4, R4, 0.69314718246459960938 ;  /* 0x3f31721804040820 */ /* 0x008fe20000410000 */
[-C--:B------:R-:W-:Y:S01]  /*14350*/  FMUL.FTZ R40, R40, R3.reuse ;  /* 0x0000000328287220 */ /* 0x080fe20000410000 */
[-C--:B------:R-:W-:Y:S01]  /*14360*/  FMUL.FTZ R41, R41, R3.reuse ;  /* 0x0000000329297220 */ /* 0x080fe20000410000 */
[-C--:B------:R-:W-:Y:S01]  /*14370*/  FMUL.FTZ R44, R44, R3.reuse ;  /* 0x000000032c2c7220 */ /* 0x080fe20000410000 */
[----:B------:R-:W-:Y:S01]  /*14380*/  @P0 FFMA.FTZ R155, R5, R10, R4 ;  /* 0x0000000a059b0223 */ /* 0x000fe20000010004 */
        /* <DEDUP_REMOVED lines=25> */
[----:B-1----:R-:W-:Y:S01]  /*14520*/  FADD.FTZ R4, R4, R0 ;  /* 0x0000000004047221 */ /* 0x002fe20000010000 */
        /* <DEDUP_REMOVED lines=28> */
[----:B-1----:R-:W-:Y:S01]  /*146f0*/  FADD.FTZ R4, R4, R0 ;  /* 0x0000000004047221 */ /* 0x002fe20000010000 */
[----:B------:R-:W-:-:S02]  /*14700*/  IMAD.MOV.U32 R0, RZ, RZ, RZ ;  /* 0x000000ffff007224 */ /* 0x000fc400078e00ff */
[-C--:B------:R-:W-:Y:S01]  /*14710*/  FMUL.FTZ R148, R148, R3.reuse ;  /* 0x0000000394947220 */ /* 0x080fe20000410000 */
[----:B------:R-:W-:Y:S01]  /*14720*/  FMUL.FTZ R149, R149, R3 ;  /* 0x0000000395957220 */ /* 0x000fe20000410000 */
        /* <DEDUP_REMOVED lines=78> */
[----:B------:R-:W-:Y:S06]  /*14c10*/  BAR.ARV 0xe, 0x100 ;  /* 0x0384000000007b1d */ /* 0x000fec0000002000 */
[----:B------:R-:W-:-:S02]  /*14c20*/  PLOP3.LUT P0, PT, PT, PT, PT, 0x8, 0x0 ;  /* 0x000000000000781c */ /* 0x000fc40003f0e170 */
[----:B------:R-:W-:Y:S02]  /*14c30*/  LOP3.LUT R22, R22, R0, RZ, 0x3c, !PT ;  /* 0x0000000016167212 */ /* 0x000fe400078e3cff */
[----:B------:R-:W-:Y:S01]  /*14c40*/  SEL R17, R17, RZ, P1 ;  /* 0x000000ff11117207 */ /* 0x000fe20000800000 */
[----:B--2---:R-:W-:-:S05]  /*14c50*/  VIADD R20, R20, 0x1 ;  /* 0x0000000114147836 */ /* 0x004fca0000000000 */
[----:B------:R1:W-:Y:S03]  /*14c60*/  STL [R1+0x5c], R20 ;  /* 0x00005c1401007387 */ /* 0x0003e60000100800 */
.L_x_5809:
[----:B------:R-:W-:Y:S05]  /*14c70*/  BSYNC B7 ;  /* 0x0000000000077941 */ /* 0x000fea0003800000 */
.L_x_5797:
[----:B------:R-:W2:Y:S08]  /*14c80*/  S2UR UR4, SR_CgaCtaId ;  /* 0x00000000000479c3 */ /* 0x000eb00000008800 */
[----:B------:R-:W-:Y:S01]  /*14c90*/  BAR.SYNC.DEFER_BLOCKING 0x5, 0x180 ;  /* 0x0146000000007b1d */ /* 0x000fe20000010000 */
[----:B------:R-:W-:-:S05]  /*14ca0*/  MOV R2, 0x400 ;  /* 0x0000040000027802 */ /* 0x000fca0000000f00 */
[----:B------:R-:W-:Y:S01]  /*14cb0*/  BSSY B0, `(.L_x_5956) ;  /* 0x00004e6000007945 */ /* 0x000fe20003800000 */
[----:B--2---:R-:W-:-:S05]  /*14cc0*/  IMAD.U32 R186, RZ, RZ, UR4 ;  /* 0x00000004ffba7e24 */ /* 0x004fca000f8e00ff */
[----:B------:R-:W-:-:S05]  /*14cd0*/  LEA R2, R186, R2, 0x18 ;  /* 0x00000002ba027211 */ /* 0x000fca00078ec0ff */
[----:B-----5:R2:W4:Y:S01]  /*14ce0*/  LDS.128 R80, [R2+0x28cd0] ;  /* 0x028cd00002507984 */ /* 0x0205220000000c00 */
[----:B------:R-:W-:Y:S06]  /*14cf0*/  BAR.ARV 0x4, 0x180 ;  /* 0x0106000000007b1d */ /* 0x000fec0000002000 */
[----:B------:R-:W-:Y:S05]  /*14d00*/  @P0 BRA `(.L_x_5957) ;  /* 0x0000003c007c0947 */ /* 0x000fea0003800000 */
[----:B------:R-:W1:Y:S01]  /*14d10*/  LDL R3, [R1+0x6c] ;  /* 0x00006c0001037983 */ /* 0x000e620000100800 */
[----:B------:R-:W2:Y:S01]  /*14d20*/  S2R R0, SR_SWINHI ;  /* 0x0000000000007919 */ /* 0x000ea20000002f00 */
[----:B---3--:R-:W-:Y:S01]  /*14d30*/  F2FP.F16.F32.PACK_AB R10, R29, R28 ;  /* 0x0000001c1d0a723e */ /* 0x008fe200000000ff */
[----:B------:R-:W-:Y:S01]  /*14d40*/  ULDC.64 UR4, c[0x0][0xc08] ;  /* 0x0003020000047ab9 */ /* 0x000fe20000000a00 */
[----:B0-----:R-:W-:Y:S01]  /*14d50*/  F2FP.F16.F32.PACK_AB R11, R31, R30 ;  /* 0x0000001e1f0b723e */ /* 0x001fe200000000ff */
[----:B------:R-:W3:Y:S01]  /*14d60*/  LDL R157, [R1+0x54] ;  /* 0x00005400019d7983 */ /* 0x000ee20000100800 */
[----:B------:R-:W-:Y:S01]  /*14d70*/  F2FP.F16.F32.PACK_AB R12, R33, R32 ;  /* 0x00000020210c723e */ /* 0x000fe200000000ff */
[----:B------:R-:W-:Y:S01]  /*14d80*/  ULDC.64 UR6, c[0x0][0xc00] ;  /* 0x0003000000067ab9 */ /* 0x000fe20000000a00 */
[----:B------:R-:W-:Y:S02]  /*14d90*/  MOV R152, R2 ;  /* 0x0000000200987202 */ /* 0x000fe40000000f00 */
[----:B--2---:R-:W-:-:S02]  /*14da0*/  MOV R153, R0 ;  /* 0x0000000000997202 */ /* 0x004fc40000000f00 */
[----:B------:R-:W-:Y:S02]  /*14db0*/  F2FP.F16.F32.PACK_AB R13, R35, R34 ;  /* 0x00000022230d723e */ /* 0x000fe400000000ff */
[----:B------:R-:W-:Y:S02]  /*14dc0*/  F2FP.F16.F32.PACK_AB R14, R37, R36 ;  /* 0x00000024250e723e */ /* 0x000fe400000000ff */
[----:B------:R-:W-:Y:S01]  /*14dd0*/  F2FP.F16.F32.PACK_AB R15, R39, R38 ;  /* 0x00000026270f723e */ /* 0x000fe200000000ff */
[----:B------:R-:W-:Y:S01]  /*14de0*/  BAR.SYNC.DEFER_BLOCKING 0x1, 0x100 ;  /* 0x0044000000007b1d */ /* 0x000fe20000010000 */
[----:B-1----:R-:W-:-:S03]  /*14df0*/  IMAD.WIDE R20, R3, 0x2, R152 ;  /* 0x0000000203147825 */ /* 0x002fc600078e0298 */
        /* <DEDUP_REMOVED lines=152> */
[----:B------:R-:W-:Y:S02]  /*15780*/  IADD3 R0, P0, R20, 0x6060, RZ ;  /* 0x0000606014007810 */ /* 0x000fe40007f1e0ff */
[----:B------:R-:W-:Y:S02]  /*15790*/  MOV R3, R8 ;  /* 0x0000000800037202 */ /* 0x000fe40000000f00 */
[----:B------:R-:W-:Y:S01]  /*157a0*/  F2FP.F16.F32.PACK_AB R8, R137, R136 ;  /* 0x000000888908723e */ /* 0x000fe200000000ff */
[----:B------:R-:W-:Y:S01]  /*157b0*/  IMAD.X R21, RZ, RZ, R21, P0 ;  /* 0x000000ffff157224 */ /* 0x000fe200000e0615 */
[----:B------:R-:W-:Y:S02]  /*157c0*/  F2FP.F16.F32.PACK_AB R9, R139, R138 ;  /* 0x0000008a8b09723e */ /* 0x000fe400000000ff */
[----:B------:R-:W-:-:S02]  /*157d0*/  F2FP.F16.F32.PACK_AB R10, R141, R140 ;  /* 0x0000008c8d0a723e */ /* 0x000fc400000000ff */
[----:B------:R-:W-:Y:S02]  /*157e0*/  F2FP.F16.F32.PACK_AB R11, R143, R142 ;  /* 0x0000008e8f0b723e */ /* 0x000fe400000000ff */
[----:B------:R-:W-:-:S03]  /*157f0*/  ISETP.NE.U32.AND P0, PT, RZ, UR4, PT ;  /* 0x00000004ff007c0c */ /* 0x000fc6000bf05070 */
[----:B------:R0:W-:Y:S01]  /*15800*/  STSM.16.M88.4 [R3], R8 ;  /* 0x0000000803007844 */ /* 0x0001e20000000200 */
[----:B------:R-:W-:Y:S02]  /*15810*/  ISETP.NE.AND.EX P0, PT, RZ, UR5, PT, P0 ;  /* 0x00000005ff007c0c */ /* 0x000fe4000bf05300 */
[----:B------:R-:W-:Y:S02]  /*15820*/  F2FP.F16.F32.PACK_AB R12, R145, R144 ;  /* 0x00000090910c723e */ /* 0x000fe400000000ff */
[----:B0-----:R-:W-:-:S09]  /*15830*/  LOP3.LUT R3, R0, 0x380, RZ, 0xc0, !PT ;  /* 0x0000038000037812 */ /* 0x001fd200078ec0ff */
[----:B------:R-:W3:Y:S01]  /*15840*/  @P0 LDC.64 R10, c[0x0][0xc08] ;  /* 0x00030200ff0a0b82 */ /* 0x000ee20000000a00 */
[----:B------:R-:W-:-:S04]  /*15850*/  SHF.R.U64 R3, R3, 0x3, RZ ;  /* 0x0000000303037819 */ /* 0x000fc800000012ff */
[----:B------:R-:W-:Y:S02]  /*15860*/  LOP3.LUT R20, R3, R0, RZ, 0x3c, !PT ;  /* 0x0000000003147212 */ /* 0x000fe400078e3cff */
[----:B------:R-:W-:Y:S02]  /*15870*/  F2FP.F16.F32.PACK_AB R13, R147, R146 ;  /* 0x00000092930d723e */ /* 0x000fe400000000ff */
[----:B------:R-:W-:Y:S02]  /*15880*/  MOV R20, R20 ;  /* 0x0000001400147202 */ /* 0x000fe40000000f00 */
[----:B------:R-:W-:Y:S02]  /*15890*/  F2FP.F16.F32.PACK_AB R14, R149, R148 ;  /* 0x00000094950e723e */ /* 0x000fe400000000ff */
[----:B------:R-:W-:-:S05]  /*158a0*/  F2FP.F16.F32.PACK_AB R15, R151, R150 ;  /* 0x00000096970f723e */ /* 0x000fca00000000ff */
[----:B------:R0:W-:Y:S01]  /*158b0*/  STSM.16.M88.4 [R20], R12 ;  /* 0x0000000c14007844 */ /* 0x0001e20000000200 */
[----:B------:R-:W-:Y:S02]  /*158c0*/  ULDC UR4, c[0x0][0xa88] ;  /* 0x0002a20000047ab9 */ /* 0x000fe40000000800 */
[----:B------:R-:W-:Y:S02]  /*158d0*/  IMAD.U32 R8, RZ, RZ, UR4 ;  /* 0x00000004ff087e24 */ /* 0x000fe4000f8e00ff */
[----:B---3--:R-:W-:Y:S01]  /*158e0*/  @P0 IMAD.WIDE R10, R157, 0x4, R10 ;  /* 0x000000049d0a0825 */ /* 0x008fe200078e020a */
[----:B------:R-:W-:Y:S01]  /*158f0*/  BAR.SYNC.DEFER_BLOCKING 0x1, 0x100 ;  /* 0x0044000000007b1d */ /* 0x000fe20000010000 */
[----:B------:R-:W-:-:S04]  /*15900*/  ISETP.NE.U32.AND P1, PT, RZ, UR6, PT ;  /* 0x00000006ff007c0c */ /* 0x000fc8000bf25070 */
[----:B------:R-:W-:Y:S01]  /*15910*/  ISETP.NE.AND.EX P1, PT, RZ, UR7, PT, P1 ;  /* 0x00000007ff007c0c */ /* 0x000fe2000bf25310 */
[----:B------:R1:W5:Y:S02]  /*15920*/  @P0 LDG.E R8, desc[UR42][R10.64] ;  /* 0x0000002a0a080981 */ /* 0x000364000c1e1900 */
[----:B-1----:R-:W1:Y:S01]  /*15930*/  LDC.64 R10, c[0x0][0xc00] ;  /* 0x00030000ff0a7b82 */ /* 0x002e620000000a00 */
[----:B------:R-:W-:Y:S02]  /*15940*/  IMAD.MOV.U32 R3, RZ, RZ, RZ ;  /* 0x000000ffff037224 */ /* 0x000fe400078e00ff */
[----:B-1----:R-:W-:-:S07]  /*15950*/  IMAD.WIDE R10, R157, 0x4, R10 ;  /* 0x000000049d0a7825 */ /* 0x002fce00078e020a */
[----:B------:R0:W5:Y:S01]  /*15960*/  @P1 LDG.E R3, desc[UR42][R10.64] ;  /* 0x0000002a0a031981 */ /* 0x000162000c1e1900 */
[----:B------:R-:W-:Y:S05]  /*15970*/  @P0 BRA `(.L_x_5958) ;  /* 0x0000000000100947 */ /* 0x000fea0003800000 */
[----:B------:R-:W-:Y:S05]  /*15980*/  @!P1 BRA `(.L_x_5958) ;  /* 0x00000000000c9947 */ /* 0x000fea0003800000 */
[----:B-----5:R-:W2:Y:S04]  /*15990*/  LDG.E R8, desc[UR42][R10.64] ;  /* 0x0000002a0a087981 */ /* 0x020ea8000c1e1900 */
[----:B0-----:R-:W2:Y:S02]  /*159a0*/  LDG.E R10, desc[UR42][R10.64+0x4] ;  /* 0x0000042a0a0a7981 */ /* 0x001ea4000c1e1900 */
[----:B--2---:R-:W-:-:S07]  /*159b0*/  IMAD.IADD R8, R10, 0x1, -R8 ;  /* 0x000000010a087824 */ /* 0x004fce00078e0a08 */
.L_x_5958:
[----:B------:R-:W2:Y:S01]  /*159c0*/  LDL R0, [R1+0x60] ;  /* 0x0000600001007983 */ /* 0x000ea20000100800 */
[----:B------:R-:W-:-:S03]  /*159d0*/  ULDC UR4, c[0x0][0xad4] ;  /* 0x0002b50000047ab9 */ /* 0x000fc60000000800 */
[----:B------:R-:W3:Y:S04]  /*159e0*/  LDL.LU R9, [R1+0x50] ;  /* 0x0000500001097983 */ /* 0x000ee80000300800 */
[----:B--2---:R-:W1:Y:S01]  /*159f0*/  SHFL.IDX PT, R0, R0, RZ, 0x1f ;  /* 0x00001fff00007589 */ /* 0x004e6200000e0000 */
[----:B---3--:R-:W-:-:S04]  /*15a00*/  ISETP.NE.AND P1, PT, R9, RZ, PT ;  /* 0x000000ff0900720c */ /* 0x008fc80003f25270 */
[----:B------:R-:W-:Y:S02]  /*15a10*/  SEL R9, R9, UR4, P1 ;  /* 0x0000000409097c07 */ /* 0x000fe40008800000 */
[----:B-1----:R-:W-:Y:S02]  /*15a20*/  ISETP.NE.AND P0, PT, R0, RZ, PT ;  /* 0x000000ff0000720c */ /* 0x002fe40003f05270 */
[----:B-----5:R-:W-:-:S11]  /*15a30*/  SHF.R.S32.HI R0, RZ, 0x1f, R3 ;  /* 0x0000001fff007819 */ /* 0x020fd60000011403 */
[----:B------:R-:W-:Y:S05]  /*15a40*/  @P0 BRA `(.L_x_5959) ;  /* 0x0000000000fc0947 */ /* 0x000fea0003800000 */
[----:B----4-:R-:W2:Y:S04]  /*15a50*/  LDL R80, [R1+0x58] ;  /* 0x0000580001507983 */ /* 0x010ea80000100800 */
[----:B------:R-:W3:Y:S01]  /*15a60*/  LDL R158, [R1+0x68] ;  /* 0x00006800019e7983 */ /* 0x000ee20000100800 */
[----:B0-----:R-:W-:Y:S01]  /*15a70*/  IMAD.MOV.U32 R14, RZ, RZ, 0x9b8 ;  /* 0x000009b8ff0e7424 */ /* 0x001fe200078e00ff */
[----:B------:R-:W-:Y:S01]  /*15a80*/  ISETP.GT.AND P1, PT, R9, 0x1, PT ;  /* 0x000000010900780c */ /* 0x000fe20003f24270 */
[----:B------:R-:W0:Y:S01]  /*15a90*/  LDC R156, c[0x0][0xbe8] ;  /* 0x0002fa00ff9c7b82 */ /* 0x000e220000000800 */
[----:B------:R-:W-:Y:S01]  /*15aa0*/  ISETP.NE.U32.AND P0, PT, RZ, UR6, PT ;  /* 0x00000006ff007c0c */ /* 0x000fe2000bf05070 */
[----:B------:R-:W-:Y:S01]  /*15ab0*/  IMAD.IADD R23, R212, 0x1, R196 ;  /* 0x00000001d4177824 */ /* 0x000fe200078e02c4 */
[----:B------:R-:W-:-:S02]  /*15ac0*/  SEL R14, R14, 0x978, P1 ;  /* 0x000009780e0e7807 */ /* 0x000fc40000800000 */
[----:B------:R-:W-:Y:S02]  /*15ad0*/  ISETP.NE.AND.EX P0, PT, RZ, UR7, PT, P0 ;  /* 0x00000007ff007c0c */ /* 0x000fe4000bf05300 */
[----:B------:R-:W-:Y:S01]  /*15ae0*/  SHF.R.S32.HI R15, RZ, 0x1f, R157 ;  /* 0x0000001fff0f7819 */ /* 0x000fe2000001149d */
[----:B------:R-:W1:Y:S01]  /*15af0*/  LDC.64 R12, c[0x0][R14+0x220] ;  /* 0x000088000e0c7b82 */ /* 0x000e620000000a00 */
[----:B------:R-:W-:Y:S02]  /*15b00*/  SEL R20, R157, RZ, !P0 ;  /* 0x000000ff9d147207 */ /* 0x000fe40004000000 */
[----:B------:R-:W-:-:S05]  /*15b10*/  SEL R15, R15, RZ, !P0 ;  /* 0x000000ff0f0f7207 */ /* 0x000fca0004000000 */
[----:B------:R-:W4:Y:S01]  /*15b20*/  LDC.64 R10, c[0x0][R14+0x218] ;  /* 0x000086000e0a7b82 */ /* 0x000f220000000a00 */
[----:B0-----:R-:W-:Y:S01]  /*15b30*/  ISETP.NE.AND P0, PT, R156, 0x1, PT ;  /* 0x000000019c00780c */ /* 0x001fe20003f05270 */
[----:B-1----:R-:W-:-:S04]  /*15b40*/  IMAD R13, R13, R20, RZ ;  /* 0x000000140d0d7224 */ /* 0x002fc800078e02ff */
[C---:B------:R-:W-:Y:S02]  /*15b50*/  IMAD R15, R12.reuse, R15, R13 ;  /* 0x0000000f0c0f7224 */ /* 0x040fe400078e020d */
[----:B------:R-:W-:-:S04]  /*15b60*/  IMAD.WIDE.U32 R12, R12, R20, RZ ;  /* 0x000000140c0c7225 */ /* 0x000fc800078e00ff */
[-C--:B----4-:R-:W-:Y:S02]  /*15b70*/  IMAD R20, R11, R188.reuse, RZ ;  /* 0x000000bc0b147224 */ /* 0x090fe400078e02ff */
[----:B------:R-:W-:-:S04]  /*15b80*/  IMAD.WIDE.U32 R10, R10, R188, RZ ;  /* 0x000000bc0a0a7225 */ /* 0x000fc800078e00ff */
[----:B------:R-:W-:Y:S01]  /*15b90*/  IMAD.IADD R20, R11, 0x1, R20 ;  /* 0x000000010b147824 */ /* 0x000fe200078e0214 */
[----:B------:R-:W-:Y:S01]  /*15ba0*/  IADD3 R21, P2, P3, R12, R10, R3 ;  /* 0x0000000a0c157210 */ /* 0x000fe20007b5e003 */
[----:B------:R-:W0:Y:S01]  /*15bb0*/  @P0 LDC R11, c[0x0][0xbec] ;  /* 0x0002fb00ff0b0b82 */ /* 0x000e220000000800 */
[----:B------:R-:W-:-:S05]  /*15bc0*/  IMAD.IADD R15, R13, 0x1, R15 ;  /* 0x000000010d0f7824 */ /* 0x000fca00078e020f */
[----:B------:R-:W-:Y:S01]  /*15bd0*/  IADD3.X R15, R15, R20, R0, P2, P3 ;  /* 0x000000140f0f7210 */ /* 0x000fe200017e6400 */
[----:B------:R-:W-:Y:S01]  /*15be0*/  IMAD.MOV.U32 R20, RZ, RZ, R23 ;  /* 0x000000ffff147224 */ /* 0x000fe200078e0017 */
[----:B------:R-:W1:Y:S01]  /*15bf0*/  @P0 LDC R10, c[0x0][0xbf0] ;  /* 0x0002fc00ff0a0b82 */ /* 0x000e620000000800 */
[----:B0-----:R-:W-:-:S05]  /*15c00*/  @P0 IMAD.HI.U32 R11, R23, R11, RZ ;  /* 0x0000000b170b0227 */ /* 0x001fca00078e00ff */
[----:B-1----:R-:W-:Y:S02]  /*15c10*/  @P0 SHF.R.U32.HI R20, RZ, R10, R11 ;  /* 0x0000000aff140219 */ /* 0x002fe4000001160b */
[----:B------:R-:W0:Y:S01]  /*15c20*/  LDC.64 R10, c[0x0][R14+0x228] ;  /* 0x00008a000e0a7b82 */ /* 0x000e220000000a00 */
[----:B--2---:R-:W-:-:S05]  /*15c30*/  SEL R80, R80, RZ, P1 ;  /* 0x000000ff50507207 */ /* 0x004fca0000800000 */
        /* <DEDUP_REMOVED lines=9> */
[----:B------:R-:W-:-:S02]  /*15cd0*/  IMAD.IADD R15, R194, 0x1, R196 ;  /* 0x00000001c20f7824 */ /* 0x000fc400078e02c4 */
[----:B0-----:R-:W-:Y:S01]  /*15ce0*/  SHF.R.S32.HI R14, RZ, 0x1f, R21 ;  /* 0x0000001fff0e7819 */ /* 0x001fe20000011415 */
        /* <DEDUP_REMOVED lines=10> */
[----:B------:R-:W-:Y:S01]  /*15d90*/  ISETP.NE.AND P0, PT, R189, R10, PT ;  /* 0x0000000abd00720c */ /* 0x000fe20003f05270 */
[----:B------:R-:W-:Y:S04]  /*15da0*/  SHFL.IDX PT, R12, R13, 0x1, 0x1c1f ;  /* 0x003c1f000d0c7f89 */ /* 0x000fe800000e0000 */
[----:B------:R-:W-:Y:S04]  /*15db0*/  SHFL.IDX PT, R10, R13, RZ, 0x1c1f ;  /* 0x001c1fff0d0a7589 */ /* 0x000fe800000e0000 */
[----:B------:R-:W0:Y:S04]  /*15dc0*/  SHFL.IDX PT, R11, R14, RZ, 0x1c1f ;  /* 0x001c1fff0e0b7589 */ /* 0x000e2800000e0000 */
[----:B------:R1:W2:Y:S02]  /*15dd0*/  SHFL.IDX PT, R13, R14, 0x1, 0x1c1f ;  /* 0x003c1f000e0d7f89 */ /* 0x0002a400000e0000 */
[----:B-1----:R-:W-:-:S05]  /*15de0*/  IMAD R14, R8, R156, RZ ;  /* 0x0000009c080e7224 */ /* 0x002fca00078e02ff */
[C---:B------:R-:W-:Y:S01]  /*15df0*/  ISETP.GE.OR P1, PT, R15.reuse, R14, P0 ;  /* 0x0000000e0f00720c */ /* 0x040fe20000726670 */
[----:B------:R-:W-:-:S05]  /*15e00*/  VIADD R15, R15, 0x8 ;  /* 0x000000080f0f7836 */ /* 0x000fca0000000000 */
[----:B------:R-:W-:-:S07]  /*15e10*/  ISETP.GE.OR P0, PT, R15, R14, P0 ;  /* 0x0000000e0f00720c */ /* 0x000fce0000706670 */
[----:B0-----:R1:W-:Y:S06]  /*15e20*/  @!P1 ST.E desc[UR42][R10.64], R155 ;  /* 0x0000009b0a009985 */ /* 0x0013ec000c10192a */
[----:B--2---:R1:W-:Y:S02]  /*15e30*/  @!P0 ST.E desc[UR42][R12.64], R154 ;  /* 0x0000009a0c008985 */ /* 0x0043e4000c10192a */
.L_x_5959:
        /* <DEDUP_REMOVED lines=9> */
[----:B------:R-:W-:-:S04]  /*15ed0*/  SHF.R.S32.HI R4, RZ, 0x1f, R21 ;  /* 0x0000001fff047819 */ /* 0x000fc80000011415 */
[----:B------:R-:W-:-:S04]  /*15ee0*/  LEA.HI R23, R4, R21, RZ, 0x3 ;  /* 0x0000001504177211 */ /* 0x000fc800078f18ff */
[----:B0-----:R-:W-:-:S05]  /*15ef0*/  SHF.R.S32.HI R20, RZ, 0x3, R23 ;  /* 0x00000003ff147819 */ /* 0x001fca0000011417 */
[----:B------:R-:W-:-:S04]  /*15f00*/  IMAD R5, R20, 0x40, R199 ;  /* 0x0000004014057824 */ /* 0x000fc800078e02c7 */
[----:B------:R-:W-:-:S03]  /*15f10*/  IMAD.WIDE R152, R5, 0x2, R152 ;  /* 0x0000000205987825 */ /* 0x000fc600078e0298 */
[----:B------:R-:W-:Y:S01]  /*15f20*/  IADD3 R37, P0, R152, 0x5000, RZ ;  /* 0x0000500098257810 */ /* 0x000fe20007f1e0ff */
[----:B------:R-:W-:Y:S01]  /*15f30*/  IMAD R0, R0, UR4, RZ ;  /* 0x0000000400007c24 */ /* 0x000fe2000f8e02ff */
[----:B------:R-:W-:Y:S02]  /*15f40*/  IADD3 R41, P1, R152, 0x6000, RZ ;  /* 0x0000600098297810 */ /* 0x000fe40007f3e0ff */
[----:B------:R-:W-:Y:S01]  /*15f50*/  LOP3.LUT R36, R37, 0x380, RZ, 0xc0, !PT ;  /* 0x0000038025247812 */ /* 0x000fe200078ec0ff */
[----:B------:R-:W-:Y:S01]  /*15f60*/  IMAD R87, R3, UR5, R0 ;  /* 0x0000000503577c24 */ /* 0x000fe2000f8e0200 */
[----:B------:R-:W-:Y:S02]  /*15f70*/  LOP3.LUT R40, R41, 0x380, RZ, 0xc0, !PT ;  /* 0x0000038029287812 */ /* 0x000fe400078ec0ff */
[----:B------:R-:W-:Y:S01]  /*15f80*/  SHF.R.U64 R36, R36, 0x3, RZ ;  /* 0x0000000324247819 */ /* 0x000fe200000012ff */
[----:B-1----:R-:W-:Y:S01]  /*15f90*/  IMAD.WIDE.U32 R10, R3, UR4, RZ ;  /* 0x00000004030a7c25 */ /* 0x002fe2000f8e00ff */
[----:B------:R-:W-:Y:S01]  /*15fa0*/  LOP3.LUT R0, R23, 0xfffffff8, RZ, 0xc0, !PT ;  /* 0xfffffff817007812 */ /* 0x000fe200078ec0ff */
[----:B------:R-:W-:Y:S01]  /*15fb0*/  ULDC.64 UR4, c[0x0][0xae8] ;  /* 0x0002ba0000047ab9 */ /* 0x000fe20000000a00 */
[----:B------:R-:W-:Y:S01]  /*15fc0*/  LOP3.LUT R36, R36, R37, RZ, 0x3c, !PT ;  /* 0x0000002524247212 */ /* 0x000fe200078e3cff */
[----:B------:R-:W-:Y:S01]  /*15fd0*/  IMAD.X R37, RZ, RZ, R153, P0 ;  /* 0x000000ffff257224 */ /* 0x000fe200000e0699 */
[----:B------:R-:W-:-:S02]  /*15fe0*/  IADD3 R65, P0, R152, 0xc000, RZ ;  /* 0x0000c00098417810 */ /* 0x000fc40007f1e0ff */
[----:B------:R-:W-:Y:S02]  /*15ff0*/  IADD3 R45, P2, R152, 0x7000, RZ ;  /* 0x00007000982d7810 */ /* 0x000fe40007f5e0ff */
[----:B------:R-:W-:Y:S01]  /*16000*/  LOP3.LUT R64, R65, 0x380, RZ, 0xc0, !PT ;  /* 0x0000038041407812 */ /* 0x000fe200078ec0ff */
[----:B------:R-:W-:Y:S01]  /*16010*/  IMAD.IADD R11, R11, 0x1, R87 ;  /* 0x000000010b0b7824 */ /* 0x000fe200078e0257 */
[----:B------:R-:W-:Y:S01]  /*16020*/  SHF.R.U64 R40, R40, 0x3, RZ ;  /* 0x0000000328287819 */ /* 0x000fe200000012ff */
[----:B------:R-:W-:Y:S01]  /*16030*/  IMAD.IADD R3, R21, 0x1, -R0 ;  /* 0x0000000115037824 */ /* 0x000fe200078e0a00 */
[----:B------:R-:W-:Y:S01]  /*16040*/  SHF.R.U64 R64, R64, 0x3, RZ ;  /* 0x0000000340407819 */ /* 0x000fe200000012ff */
[----:B------:R-:W-:Y:S01]  /*16050*/  IMAD.WIDE.U32 R10, R188, UR4, R10 ;  /* 0x00000004bc0a7c25 */ /* 0x000fe2000f8e000a */
[----:B------:R-:W-:Y:S01]  /*16060*/  LOP3.LUT R44, R45, 0x380, RZ, 0xc0, !PT ;  /* 0x000003802d2c7812 */ /* 0x000fe200078ec0ff */
[----:B------:R-:W5:Y:S01]  /*16070*/  LD.E.128 R36, desc[UR42][R36.64] ;  /* 0x0000002a24247980 */ /* 0x000f62000c101d00 */
[----:B------:R-:W-:Y:S01]  /*16080*/  LOP3.LUT R64, R64, R65, RZ, 0x3c, !PT ;  /* 0x0000004140407212 */ /* 0x000fe200078e3cff */
[----:B------:R-:W-:Y:S01]  /*16090*/  IMAD.X R65, RZ, RZ, R153, P0 ;  /* 0x000000ffff417224 */ /* 0x000fe200000e0699 */
[----:B---3--:R-:W-:-:S02]  /*160a0*/  ISETP.NE.AND P0, PT, R85, 0x1, PT ;  /* 0x000000015500780c */ /* 0x008fc40003f05270 */
[----:B------:R-:W-:Y:S01]  /*160b0*/  SHF.R.S32.HI R0, RZ, 0x1f, R9 ;  /* 0x0000001fff007819 */ /* 0x000fe20000011409 */
[----:B------:R-:W-:Y:S01]  /*160c0*/  IMAD R11, R188, UR5, R11 ;  /* 0x00000005bc0b7c24 */ /* 0x000fe2000f8e020b */
[----:B------:R-:W-:Y:S01]  /*160d0*/  ULDC.64 UR4, c[0x0][0xaf0] ;  /* 0x0002bc0000047ab9 */ /* 0x000fe20000000a00 */
[----:B------:R-:W-:Y:S01]  /*160e0*/  IMAD R3, R3, 0x20, R20 ;  /* 0x0000002003037824 */ /* 0x000fe200078e0214 */
[----:B------:R-:W-:Y:S01]  /*160f0*/  LOP3.LUT R40, R40, R41, RZ, 0x3c, !PT ;  /* 0x0000002928287212 */ /* 0x000fe200078e3cff */
[C---:B------:R-:W-:Y:S01]  /*16100*/  VIADD R166, R199.reuse, 0x40 ;  /* 0x00000040c7a67836 */ /* 0x040fe20000000000 */
[----:B------:R-:W-:Y:S01]  /*16110*/  IADD3 R13, P3, R152, 0x1000, RZ ;  /* 0x00001000980d7810 */ /* 0x000fe20007f7e0ff */
[C---:B------:R-:W-:Y:S01]  /*16120*/  VIADD R164, R199.reuse, 0x80 ;  /* 0x00000080c7a47836 */ /* 0x040fe20000000000 */
[----:B------:R-:W-:Y:S01]  /*16130*/  SHF.R.U64 R44, R44, 0x3, RZ ;  /* 0x000000032c2c7819 */ /* 0x000fe200000012ff */
[----:B------:R-:W-:Y:S01]  /*16140*/  VIADD R162, R199, 0xc0 ;  /* 0x000000c0c7a27836 */ /* 0x000fe20000000000 */
[----:B------:R-:W-:Y:S01]  /*16150*/  LOP3.LUT R12, R13, 0x380, RZ, 0xc0, !PT ;  /* 0x000003800d0c7812 */ /* 0x000fe200078ec0ff */
[----:B------:R-:W0:Y:S01]  /*16160*/  @P0 LDC R84, c[0x0][0xbec] ;  /* 0x0002fb00ff540b82 */ /* 0x000e220000000800 */
[----:B------:R-:W-:Y:S01]  /*16170*/  IADD3 R25, P4, R152, 0x2000, RZ ;  /* 0x0000200098197810 */ /* 0x000fe20007f9e0ff */
[C---:B------:R-:W-:Y:S01]  /*16180*/  VIADD R160, R199.reuse, 0x100 ;  /* 0x00000100c7a07836 */ /* 0x040fe20000000000 */
[----:B------:R-:W-:Y:S01]  /*16190*/  LOP3.LUT R44, R44, R45, RZ, 0x3c, !PT ;  /* 0x0000002d2c2c7212 */ /* 0x000fe200078e3cff */
[----:B------:R-:W-:Y:S01]  /*161a0*/  VIADD R158, R199, 0x140 ;  /* 0x00000140c79e7836 */ /* 0x000fe20000000000 */
[----:B------:R-:W-:Y:S01]  /*161b0*/  SHF.R.U64 R12, R12, 0x3, RZ ;  /* 0x000000030c0c7819 */ /* 0x000fe200000012ff */
[----:B------:R-:W5:Y:S01]  /*161c0*/  LD.E.128 R64, desc[UR42][R64.64] ;  /* 0x0000002a40407980 */ /* 0x000f62000c101d00 */
[----:B------:R-:W-:Y:S01]  /*161d0*/  IADD3 R29, P5, R152, 0x3000, RZ ;  /* 0x00003000981d7810 */ /* 0x000fe20007fbe0ff */
[----:B------:R-:W1:Y:S01]  /*161e0*/  @P0 LDC R86, c[0x0][0xbf0] ;  /* 0x0002fc00ff560b82 */ /* 0x000e620000000800 */
[----:B----4-:R-:W-:Y:S01]  /*161f0*/  IMAD R80, R0, UR4, RZ ;  /* 0x0000000400507c24 */ /* 0x010fe2000f8e02ff */
[----:B------:R-:W-:Y:S01]  /*16200*/  LOP3.LUT R12, R12, R13, RZ, 0x3c, !PT ;  /* 0x0000000d0c0c7212 */ /* 0x000fe200078e3cff */
[----:B------:R-:W-:Y:S01]  /*16210*/  IMAD.IADD R23, R196, 0x1, R3 ;  /* 0x00000001c4177824 */ /* 0x000fe200078e0203 */
[C---:B------:R-:W-:Y:S01]  /*16220*/  IADD3 R33, P6, R152.reuse, 0x4000, RZ ;  /* 0x0000400098217810 */ /* 0x040fe20007fde0ff */
[----:B------:R-:W-:Y:S01]  /*16230*/  IMAD.X R41, RZ, RZ, R153, P1 ;  /* 0x000000ffff297224 */ /* 0x000fe200008e0699 */
[----:B------:R-:W-:Y:S01]  /*16240*/  IADD3 R69, P1, R152, 0xd000, RZ ;  /* 0x0000d00098457810 */ /* 0x000fe20007f3e0ff */
[----:B------:R-:W-:Y:S01]  /*16250*/  IMAD.WIDE.U32 R10, R9, UR4, R10 ;  /* 0x00000004090a7c25 */ /* 0x000fe2000f8e000a */
[----:B------:R-:W2:Y:S01]  /*16260*/  LDC R0, c[0x0][0xac8] ;  /* 0x0002b200ff007b82 */ /* 0x000ea20000000800 */
[----:B------:R-:W-:-:S02]  /*16270*/  LOP3.LUT R24, R25, 0x380, RZ, 0xc0, !PT ;  /* 0x0000038019187812 */ /* 0x000fc400078ec0ff */
[----:B------:R-:W-:Y:S01]  /*16280*/  IMAD R21, R9, UR5, R80 ;  /* 0x0000000509157c24 */ /* 0x000fe2000f8e0250 */
[----:B------:R-:W-:Y:S01]  /*16290*/  LOP3.LUT R68, R69, 0x380, RZ, 0xc0, !PT ;  /* 0x0000038045447812 */ /* 0x000fe200078ec0ff */
[--C-:B------:R-:W-:Y:S01]  /*162a0*/  IMAD.X R45, RZ, RZ, R153.reuse, P2 ;  /* 0x000000ffff2d7224 */ /* 0x100fe200010e0699 */
[----:B------:R-:W-:Y:S01]  /*162b0*/  IADD3 R73, P2, R152, 0xe000, RZ ;  /* 0x0000e00098497810 */ /* 0x000fe20007f5e0ff */
[----:B------:R-:W-:Y:S01]  /*162c0*/  IMAD.X R13, RZ, RZ, R153, P3 ;  /* 0x000000ffff0d7224 */ /* 0x000fe200018e0699 */
[----:B------:R-:W-:Y:S01]  /*162d0*/  SHF.R.U64 R68, R68, 0x3, RZ ;  /* 0x0000000344447819 */ /* 0x000fe200000012ff */
[----:B0-----:R-:W-:Y:S01]  /*162e0*/  @P0 IMAD.HI.U32 R3, R23, R84, RZ ;  /* 0x0000005417030227 */ /* 0x001fe200078e00ff */
[----:B------:R-:W-:Y:S01]  /*162f0*/  LOP3.LUT R72, R73, 0x380, RZ, 0xc0, !PT ;  /* 0x0000038049487812 */ /* 0x000fe200078ec0ff */
[----:B------:R-:W-:Y:S01]  /*16300*/  ULDC.64 UR4, c[0x0][0xae0] ;  /* 0x0002b80000047ab9 */ /* 0x000fe20000000a00 */
[----:B------:R-:W-:Y:S01]  /*16310*/  LOP3.LUT R68, R68, R69, RZ, 0x3c, !PT ;  /* 0x0000004544447212 */ /* 0x000fe200078e3cff */
[----:B------:R-:W-:Y:S01]  /*16320*/  IMAD.MOV.U32 R9, RZ, RZ, R23 ;  /* 0x000000ffff097224 */ /* 0x000fe200078e0017 */
[----:B------:R-:W-:Y:S01]  /*16330*/  IADD3 R49, P3, R152, 0x8000, RZ ;  /* 0x0000800098317810 */ /* 0x000fe20007f7e0ff */
[----:B------:R-:W-:Y:S01]  /*16340*/  IMAD.X R69, RZ, RZ, R153, P1 ;  /* 0x000000ffff457224 */ /* 0x000fe200008e0699 */
[----:B-1----:R-:W-:Y:S01]  /*16350*/  @P0 SHF.R.U32.HI R9, RZ, R86, R3 ;  /* 0x00000056ff090219 */ /* 0x002fe20000011603 */
[----:B------:R-:W-:Y:S01]  /*16360*/  IMAD.IADD R11, R11, 0x1, R21 ;  /* 0x000000010b0b7824 */ /* 0x000fe200078e0215 */
[----:B------:R-:W-:Y:S01]  /*16370*/  SHF.R.U64 R72, R72, 0x3, RZ ;  /* 0x0000000348487819 */ /* 0x000fe200000012ff */
[----:B------:R-:W5:Y:S01]  /*16380*/  LD.E.128 R12, desc[UR42][R12.64] ;  /* 0x0000002a0c0c7980 */ /* 0x000f62000c101d00 */
[----:B------:R-:W-:Y:S01]  /*16390*/  LOP3.LUT R28, R29, 0x380, RZ, 0xc0, !PT ;  /* 0x000003801d1c7812 */ /* 0x000fe200078ec0ff */
[----:B------:R-:W-:Y:S01]  /*163a0*/  IMAD.MOV R80, RZ, RZ, -R9 ;  /* 0x000000ffff507224 */ /* 0x000fe200078e0a09 */
[----:B------:R-:W-:Y:S01]  /*163b0*/  LOP3.LUT R32, R33, 0x380, RZ, 0xc0, !PT ;  /* 0x0000038021207812 */ /* 0x000fe200078ec0ff */
[----:B------:R-:W5:Y:S01]  /*163c0*/  LD.E.128 R40, desc[UR42][R40.64] ;  /* 0x0000002a28287980 */ /* 0x000f62000c101d00 */
[----:B--2---:R-:W-:Y:S01]  /*163d0*/  ISETP.GE.AND P1, PT, R166, R0, PT ;  /* 0x00000000a600720c */ /* 0x004fe20003f26270 */
[----:B------:R-:W-:Y:S01]  /*163e0*/  IMAD R3, R85, R80, R23 ;  /* 0x0000005055037224 */ /* 0x000fe200078e0217 */
[----:B------:R-:W-:Y:S01]  /*163f0*/  SHF.R.S32.HI R23, RZ, 0x1f, R9 ;  /* 0x0000001fff177819 */ /* 0x000fe20000011409 */
[----:B------:R-:W-:Y:S01]  /*16400*/  IMAD R21, R8, R85, RZ ;  /* 0x0000005508157224 */ /* 0x000fe200078e02ff */
[----:B------:R-:W-:Y:S01]  /*16410*/  LOP3.LUT R48, R49, 0x380, RZ, 0xc0, !PT ;  /* 0x0000038031307812 */ /* 0x000fe200078ec0ff */
[----:B------:R-:W5:Y:S01]  /*16420*/  LD.E.128 R44, desc[UR42][R44.64] ;  /* 0x0000002a2c2c7980 */ /* 0x000f62000c101d00 */
[----:B------:R-:W-:Y:S01]  /*16430*/  LOP3.LUT R72, R72, R73, RZ, 0x3c, !PT ;  /* 0x0000004948487212 */ /* 0x000fe200078e3cff */
[----:B------:R-:W-:Y:S01]  /*16440*/  IMAD R8, R23, UR4, RZ ;  /* 0x0000000417087c24 */ /* 0x000fe2000f8e02ff */
[----:B------:R-:W-:Y:S01]  /*16450*/  SEL R23, RZ, 0xffffffff, P1 ;  /* 0xffffffffff177807 */ /* 0x000fe20000800000 */
[----:B------:R-:W-:Y:S01]  /*16460*/  IMAD.X R73, RZ, RZ, R153, P2 ;  /* 0x000000ffff497224 */ /* 0x000fe200010e0699 */
[----:B------:R-:W-:Y:S01]  /*16470*/  SHF.R.U64 R24, R24, 0x3, RZ ;  /* 0x0000000318187819 */ /* 0x000fe200000012ff */
[----:B------:R-:W5:Y:S01]  /*16480*/  LD.E.128 R68, desc[UR42][R68.64] ;  /* 0x0000002a44447980 */ /* 0x000f62000c101d00 */
[----:B------:R-:W-:-:S02]  /*16490*/  SHF.R.U64 R28, R28, 0x3, RZ ;  /* 0x000000031c1c7819 */ /* 0x000fc400000012ff */
[----:B------:R-:W-:Y:S02]  /*164a0*/  SHF.R.U64 R32, R32, 0x3, RZ ;  /* 0x0000000320207819 */ /* 0x000fe400000012ff */
[-C--:B------:R-:W-:Y:S02]  /*164b0*/  ISETP.GE.AND P0, PT, R164, R0.reuse, PT ;  /* 0x00000000a400720c */ /* 0x080fe40003f06270 */
[----:B------:R-:W-:Y:S01]  /*164c0*/  SHF.R.U64 R48, R48, 0x3, RZ ;  /* 0x0000000330307819 */ /* 0x000fe200000012ff */
[----:B------:R-:W-:Y:S01]  /*164d0*/  IMAD.WIDE.U32 R10, R9, UR4, R10 ;  /* 0x00000004090a7c25 */ /* 0x000fe2000f8e000a */
[----:B------:R-:W-:Y:S01]  /*164e0*/  ISETP.GE.AND P2, PT, R199, R0, PT ;  /* 0x00000000c700720c */ /* 0x000fe20003f46270 */
[----:B------:R-:W5:Y:S01]  /*164f0*/  LD.E.128 R72, desc[UR42][R72.64] ;  /* 0x0000002a48487980 */ /* 0x000f62000c101d00 */
[----:B------:R-:W-:Y:S01]  /*16500*/  LOP3.LUT R24, R24, R25, RZ, 0x3c, !PT ;  /* 0x0000001918187212 */ /* 0x000fe200078e3cff */
[----:B------:R-:W-:Y:S01]  /*16510*/  IMAD R85, R9, UR5, R8 ;  /* 0x0000000509557c24 */ /* 0x000fe2000f8e0208 */
[----:B------:R-:W-:Y:S01]  /*16520*/  LOP3.LUT R28, R28, R29, RZ, 0x3c, !PT ;  /* 0x0000001d1c1c7212 */ /* 0x000fe200078e3cff */
[----:B------:R-:W-:Y:S01]  /*16530*/  IMAD.SHL.U32 R23, R23, 0x2, RZ ;  /* 0x0000000217177824 */ /* 0x000fe200078e00ff */
[----:B------:R-:W-:Y:S01]  /*16540*/  LOP3.LUT R32, R32, R33, RZ, 0x3c, !PT ;  /* 0x0000002120207212 */ /* 0x000fe200078e3cff */
[--C-:B------:R-:W-:Y:S01]  /*16550*/  IMAD.X R25, RZ, RZ, R153.reuse, P4 ;  /* 0x000000ffff197224 */ /* 0x100fe200020e0699 */
[----:B------:R-:W-:Y:S01]  /*16560*/  SEL R8, RZ, 0x1, P2 ;  /* 0x00000001ff087807 */ /* 0x000fe20001000000 */
[--C-:B------:R-:W-:Y:S01]  /*16570*/  IMAD.X R29, RZ, RZ, R153.reuse, P5 ;  /* 0x000000ffff1d7224 */ /* 0x100fe200028e0699 */
[----:B------:R-:W-:Y:S01]  /*16580*/  SEL R9, RZ, 0xffffffff, P0 ;  /* 0xffffffffff097807 */ /* 0x000fe20000000000 */
[--C-:B------:R-:W-:Y:S01]  /*16590*/  IMAD.X R33, RZ, RZ, R153.reuse, P6 ;  /* 0x000000ffff217224 */ /* 0x100fe200030e0699 */
[----:B------:R-:W-:Y:S01]  /*165a0*/  LOP3.LUT R48, R48, R49, RZ, 0x3c, !PT ;  /* 0x0000003130307212 */ /* 0x000fe200078e3cff */
[----:B------:R-:W-:Y:S01]  /*165b0*/  IMAD.X R49, RZ, RZ, R153, P3 ;  /* 0x000000ffff317224 */ /* 0x000fe200018e0699 */
[C---:B------:R-:W-:Y:S01]  /*165c0*/  IADD3 R53, P4, R152.reuse, 0x9000, RZ ;  /* 0x0000900098357810 */ /* 0x040fe20007f9e0ff */
[----:B------:R-:W-:Y:S01]  /*165d0*/  ULDC.64 UR4, c[0x0][0xad8] ;  /* 0x0002b60000047ab9 */ /* 0x000fe20000000a00 */
[----:B------:R-:W-:-:S02]  /*165e0*/  IADD3 R57, P5, R152, 0xa000, RZ ;  /* 0x0000a00098397810 */ /* 0x000fc40007fbe0ff */
[C---:B------:R-:W-:Y:S01]  /*165f0*/  LOP3.LUT R5, R152.reuse, 0x380, RZ, 0xc0, !PT ;  /* 0x0000038098057812 */ /* 0x040fe200078ec0ff */
[----:B------:R-:W-:Y:S01]  /*16600*/  IMAD.IADD R11, R11, 0x1, R85 ;  /* 0x000000010b0b7824 */ /* 0x000fe200078e0255 */
[----:B------:R-:W-:Y:S01]  /*16610*/  IADD3 R61, P6, R152, 0xb000, RZ ;  /* 0x0000b000983d7810 */ /* 0x000fe20007fde0ff */
[----:B------:R-:W5:Y:S01]  /*16620*/  LD.E.128 R24, desc[UR42][R24.64] ;  /* 0x0000002a18187980 */ /* 0x000f62000c101d00 */
[----:B------:R-:W-:Y:S02]  /*16630*/  ISETP.GE.AND P0, PT, R162, R0, PT ;  /* 0x00000000a200720c */ /* 0x000fe40003f06270 */
[----:B------:R-:W-:Y:S01]  /*16640*/  IADD3 R7, P3, R152, 0xf000, RZ ;  /* 0x0000f00098077810 */ /* 0x000fe20007f7e0ff */
[----:B------:R-:W5:Y:S01]  /*16650*/  LD.E.128 R28, desc[UR42][R28.64] ;  /* 0x0000002a1c1c7980 */ /* 0x000f62000c101d00 */
[----:B------:R-:W-:Y:S01]  /*16660*/  LOP3.LUT R8, R23, 0x2, R8, 0xe2, !PT ;  /* 0x0000000217087812 */ /* 0x000fe200078ee208 */
[----:B------:R-:W-:Y:S01]  /*16670*/  IMAD.SHL.U32 R23, R9, 0x4, RZ ;  /* 0x0000000409177824 */ /* 0x000fe200078e00ff */
[----:B------:R-:W-:Y:S01]  /*16680*/  LOP3.LUT R52, R53, 0x380, RZ, 0xc0, !PT ;  /* 0x0000038035347812 */ /* 0x000fe200078ec0ff */
[----:B------:R-:W-:Y:S01]  /*16690*/  IMAD.X R77, RZ, RZ, R153, P3 ;  /* 0x000000ffff4d7224 */ /* 0x000fe200018e0699 */
[----:B------:R-:W-:Y:S01]  /*166a0*/  LOP3.LUT R56, R57, 0x380, RZ, 0xc0, !PT ;  /* 0x0000038039387812 */ /* 0x000fe200078ec0ff */
[----:B------:R-:W5:Y:S01]  /*166b0*/  LD.E.128 R32, desc[UR42][R32.64] ;  /* 0x0000002a20207980 */ /* 0x000f62000c101d00 */
[----:B------:R-:W-:-:S02]  /*166c0*/  LOP3.LUT R60, R61, 0x380, RZ, 0xc0, !PT ;  /* 0x000003803d3c7812 */ /* 0x000fc400078ec0ff */
[----:B------:R-:W-:Y:S01]  /*166d0*/  SEL R9, RZ, 0xffffffff, P0 ;  /* 0xffffffffff097807 */ /* 0x000fe20000000000 */
[----:B------:R-:W5:Y:S01]  /*166e0*/  LD.E.128 R48, desc[UR42][R48.64] ;  /* 0x0000002a30307980 */ /* 0x000f62000c101d00 */
[----:B------:R-:W-:Y:S02]  /*166f0*/  LOP3.LUT R6, R7, 0x380, RZ, 0xc0, !PT ;  /* 0x0000038007067812 */ /* 0x000fe400078ec0ff */
[----:B------:R-:W-:Y:S01]  /*16700*/  SHF.R.U64 R52, R52, 0x3, RZ ;  /* 0x0000000334347819 */ /* 0x000fe200000012ff */
[----:B------:R-:W-:Y:S01]  /*16710*/  IMAD.SHL.U32 R9, R9, 0x8, RZ ;  /* 0x0000000809097824 */ /* 0x000fe200078e00ff */
[----:B------:R-:W-:Y:S02]  /*16720*/  SHF.R.U64 R56, R56, 0x3, RZ ;  /* 0x0000000338387819 */ /* 0x000fe400000012ff */
[----:B------:R-:W-:Y:S02]  /*16730*/  SHF.R.U64 R60, R60, 0x3, RZ ;  /* 0x000000033c3c7819 */ /* 0x000fe400000012ff */
[----:B------:R-:W-:-:S02]  /*16740*/  SHF.R.U64 R5, R5, 0x3, RZ ;  /* 0x0000000305057819 */ /* 0x000fc400000012ff */
[----:B------:R-:W-:Y:S02]  /*16750*/  SHF.R.U64 R6, R6, 0x3, RZ ;  /* 0x0000000306067819 */ /* 0x000fe400000012ff */
[----:B------:R-:W-:Y:S02]  /*16760*/  LOP3.LUT R8, R23, 0x4, R8, 0xe2, !PT ;  /* 0x0000000417087812 */ /* 0x000fe400078ee208 */
[----:B------:R-:W-:Y:S02]  /*16770*/  ISETP.GE.AND P0, PT, R160, R0, PT ;  /* 0x00000000a000720c */ /* 0x000fe40003f06270 */
        /* <DEDUP_REMOVED lines=8> */
[----:B------:R-:W-:Y:S01]  /*16800*/  SHF.R.S32.HI R23, RZ, 0x1f, R3 ;  /* 0x0000001fff177819 */ /* 0x000fe20000011403 */
[----:B------:R-:W5:Y:S01]  /*16810*/  LD.E.128 R52, desc[UR42][R52.64] ;  /* 0x0000002a34347980 */ /* 0x000f62000c101d00 */
[----:B------:R-:W-:-:S02]  /*16820*/  LOP3.LUT R76, R6, R7, RZ, 0x3c, !PT ;  /* 0x00000007064c7212 */ /* 0x000fc400078e3cff */
[----:B------:R-:W-:Y:S01]  /*16830*/  LOP3.LUT R8, R9, 0x8, R8, 0xe2, !PT ;  /* 0x0000000809087812 */ /* 0x000fe200078ee208 */
[----:B------:R-:W-:Y:S01]  /*16840*/  IMAD R80, R23, UR4, RZ ;  /* 0x0000000417507c24 */ /* 0x000fe2000f8e02ff */
[----:B------:R-:W-:Y:S01]  /*16850*/  SEL R9, RZ, 0xffffffff, P0 ;  /* 0xffffffffff097807 */ /* 0x000fe20000000000 */
[----:B------:R-:W5:Y:S01]  /*16860*/  LD.E.128 R4, desc[UR42][R4.64] ;  /* 0x0000002a04047980 */ /* 0x000f62000c101d00 */
[----:B------:R-:W-:Y:S01]  /*16870*/  ISETP.GE.AND P0, PT, R158, R0, PT ;  /* 0x000000009e00720c */ /* 0x000fe20003f06270 */
[----:B------:R-:W-:Y:S02]  /*16880*/  IMAD.WIDE.U32 R10, R3, UR4, R10 ;  /* 0x00000004030a7c25 */ /* 0x000fe4000f8e000a */
[----:B------:R-:W5:Y:S02]  /*16890*/  LD.E.128 R56, desc[UR42][R56.64] ;  /* 0x0000002a38387980 */ /* 0x000f64000c101d00 */
[----:B------:R-:W-:Y:S02]  /*168a0*/  IMAD.SHL.U32 R23, R9, 0x10, RZ ;  /* 0x0000001009177824 */ /* 0x000fe400078e00ff */
[----:B------:R-:W5:Y:S01]  /*168b0*/  LD.E.128 R60, desc[UR42][R60.64] ;  /* 0x0000002a3c3c7980 */ /* 0x000f62000c101d00 */
[----:B------:R-:W-:-:S03]  /*168c0*/  IMAD R9, R3, UR5, R80 ;  /* 0x0000000503097c24 */ /* 0x000fc6000f8e0250 */
[----:B------:R-:W5:Y:S01]  /*168d0*/  LD.E.128 R76, desc[UR42][R76.64] ;  /* 0x0000002a4c4c7980 */ /* 0x000f62000c101d00 */
[----:B------:R-:W-:Y:S01]  /*168e0*/  SEL R3, RZ, 0xffffffff, P0 ;  /* 0xffffffffff037807 */ /* 0x000fe20000000000 */
[----:B------:R-:W-:Y:S01]  /*168f0*/  VIADD R156, R199, 0x180 ;  /* 0x00000180c79c7836 */ /* 0x000fe20000000000 */
[----:B------:R-:W-:Y:S01]  /*16900*/  LOP3.LUT R8, R23, 0x10, R8, 0xe2, !PT ;  /* 0x0000001017087812 */ /* 0x000fe200078ee208 */
[----:B------:R-:W-:Y:S01]  /*16910*/  @!PT LDS RZ, [RZ] ;  /* 0x00000000fffff984 */ /* 0x000fe20000000800 */
[----:B------:R-:W-:Y:S01]  /*16920*/  @!PT LDS RZ, [RZ] ;  /* 0x00000000fffff984 */ /* 0x000fe20000000800 */
[----:B------:R-:W-:Y:S01]  /*16930*/  @!PT LDS RZ, [RZ] ;  /* 0x00000000fffff984 */ /* 0x000fe20000000800 */
[----:B------:R-:W-:Y:S01]  /*16940*/  @!PT LDS RZ, [RZ] ;  /* 0x00000000fffff984 */ /* 0x000fe20000000800 */
[----:B------:R0:W-:Y:S06]  /*16950*/  MEMBAR.ALL.CTA ;  /* 0x0000000000007992 */ /* 0x0001ec0000008000 */
[----:B0-----:R-:W0:Y:S01]  /*16960*/  FENCE.VIEW.ASYNC.S ;  /* 0x00000000000073c6 */ /* 0x001e220000000000 */
[----:B------:R-:W-:Y:S01]  /*16970*/  ULDC.64 UR4, c[0x0][0xa80] ;  /* 0x0002a00000047ab9 */ /* 0x000fe20000000a00 */
[----:B------:R-:W-:Y:S01]  /*16980*/  IMAD.SHL.U32 R23, R3, 0x20, RZ ;  /* 0x0000002003177824 */ /* 0x000fe200078e00ff */
[----:B------:R-:W-:Y:S01]  /*16990*/  LEA R80, P1, R10, UR4, 0x1 ;  /* 0x000000040a507c11 */ /* 0x000fe2000f8208ff */
[----:B------:R-:W-:-:S02]  /*169a0*/  IMAD.IADD R3, R11, 0x1, R9 ;  /* 0x000000010b037824 */ /* 0x000fc400078e0209 */
[----:B------:R-:W-:Y:S01]  /*169b0*/  IMAD.IADD R20, R20, 0x1, R196 ;  /* 0x0000000114147824 */ /* 0x000fe200078e02c4 */
[-C--:B------:R-:W-:Y:S01]  /*169c0*/  ISETP.GE.AND P0, PT, R156, R0.reuse, PT ;  /* 0x000000009c00720c */ /* 0x080fe20003f06270 */
[----:B------:R-:W-:Y:S01]  /*169d0*/  VIADD R154, R199, 0x1c0 ;  /* 0x000001c0c79a7836 */ /* 0x000fe20000000000 */
[----:B------:R-:W-:Y:S01]  /*169e0*/  LEA.HI.X R84, R10, UR5, R3, 0x1, P1 ;  /* 0x000000050a547c11 */ /* 0x000fe200088f0c03 */
[----:B------:R-:W-:Y:S01]  /*169f0*/  VIADD R3, R2, 0x28c20 ;  /* 0x00028c2002037836 */ /* 0x000fe20000000000 */
[----:B------:R-:W-:Y:S02]  /*16a00*/  LOP3.LUT R8, R23, 0x20, R8, 0xe2, !PT ;  /* 0x0000002017087812 */ /* 0x000fe400078ee208 */
[----:B------:R-:W-:Y:S02]  /*16a10*/  ISETP.GE.AND P1, PT, R20, R21, PT ;  /* 0x000000151400720c */ /* 0x000fe40003f26270 */
[----:B------:R-:W-:Y:S02]  /*16a20*/  SEL R23, RZ, 0x40, P0 ;  /* 0x00000040ff177807 */ /* 0x000fe40000000000 */
[----:B------:R-:W-:-:S02]  /*16a30*/  ISETP.GE.AND P0, PT, R154, R0, PT ;  /* 0x000000009a00720c */ /* 0x000fc40003f06270 */
[----:B------:R-:W-:Y:S02]  /*16a40*/  LOP3.LUT R23, R8, R23, RZ, 0xfc, !PT ;  /* 0x0000001708177212 */ /* 0x000fe400078efcff */
[----:B------:R-:W-:Y:S02]  /*16a50*/  PRMT R3, RZ, 0x654, R3 ;  /* 0x00000654ff037816 */ /* 0x000fe40000000003 */
[----:B------:R-:W-:Y:S01]  /*16a60*/  SEL R8, RZ, 0x80, P0 ;  /* 0x00000080ff087807 */ /* 0x000fe20000000000 */
[C---:B------:R-:W-:Y:S01]  /*16a70*/  VIADD R155, R199.reuse, 0x1c0 ;  /* 0x000001c0c79b7836 */ /* 0x040fe20000000000 */
[----:B0-----:R0:W-:Y:S01]  /*16a80*/  SYNCS.ARRIVE.TRANS64.RED.A1T0 RZ, [R3+URZ], RZ ;  /* 0x000000ff03ff79a7 */ /* 0x0011e2000810043f */
[C---:B------:R-:W-:Y:S02]  /*16a90*/  VIADD R157, R199.reuse, 0x180 ;  /* 0x00000180c79d7836 */ /* 0x040fe40000000000 */
[C---:B------:R-:W-:Y:S02]  /*16aa0*/  VIADD R159, R199.reuse, 0x140 ;  /* 0x00000140c79f7836 */ /* 0x040fe40000000000 */
[----:B------:R-:W-:-:S02]  /*16ab0*/  VIADD R161, R199, 0x100 ;  /* 0x00000100c7a17836 */ /* 0x000fc40000000000 */
[----:B------:R-:W-:Y:S01]  /*16ac0*/  VIADD R163, R199, 0xc0 ;  /* 0x000000c0c7a37836 */ /* 0x000fe20000000000 */
[----:B0-----:R-:W-:Y:S01]  /*16ad0*/  LOP3.LUT R3, R23, R8, RZ, 0xfc, !PT ;  /* 0x0000000817037212 */ /* 0x001fe200078efcff */
[C---:B------:R-:W-:Y:S02]  /*16ae0*/  VIADD R165, R199.reuse, 0x80 ;  /* 0x00000080c7a57836 */ /* 0x040fe40000000000 */
[----:B------:R-:W-:Y:S01]  /*16af0*/  VIADD R167, R199, 0x40 ;  /* 0x00000040c7a77836 */ /* 0x000fe20000000000 */
[----:B------:R0:W1:Y:S01]  /*16b00*/  SHFL.IDX PT, R8, R80, RZ, 0x181f ;  /* 0x00181fff50087589 */ /* 0x00006200000e0000 */
[----:B------:R-:W-:Y:S03]  /*16b10*/  BSSY B1, `(.L_x_5961) ;  /* 0x0000029000017945 */ /* 0x000fe60003800000 */
[----:B------:R0:W2:Y:S01]  /*16b20*/  SHFL.IDX PT, R9, R84, RZ, 0x181f ;  /* 0x00181fff54097589 */ /* 0x0000a200000e0000 */
[----:B------:R-:W-:-:S02]  /*16b30*/  SHF.R.S32.HI R155, RZ, 0x1f, R155 ;  /* 0x0000001fff9b7819 */ /* 0x000fc4000001149b */
[----:B------:R-:W-:Y:S02]  /*16b40*/  SHF.R.S32.HI R157, RZ, 0x1f, R157 ;  /* 0x0000001fff9d7819 */ /* 0x000fe4000001149d */
[----:B------:R-:W-:Y:S02]  /*16b50*/  SHF.R.S32.HI R159, RZ, 0x1f, R159 ;  /* 0x0000001fff9f7819 */ /* 0x000fe4000001149f */
[----:B------:R-:W-:Y:S02]  /*16b60*/  SHF.R.S32.HI R161, RZ, 0x1f, R161 ;  /* 0x0000001fffa17819 */ /* 0x000fe400000114a1 */
[----:B------:R-:W-:Y:S02]  /*16b70*/  SHF.R.S32.HI R163, RZ, 0x1f, R163 ;  /* 0x0000001fffa37819 */ /* 0x000fe400000114a3 */
[----:B------:R-:W-:Y:S02]  /*16b80*/  SHF.R.S32.HI R165, RZ, 0x1f, R165 ;  /* 0x0000001fffa57819 */ /* 0x000fe400000114a5 */
[----:B------:R-:W-:Y:S01]  /*16b90*/  SHF.R.S32.HI R167, RZ, 0x1f, R167 ;  /* 0x0000001fffa77819 */ /* 0x000fe200000114a7 */
[----:B0-----:R-:W-:Y:S06]  /*16ba0*/  @P1 BRA `(.L_x_5962) ;  /* 0x00000000007c1947 */ /* 0x001fec0003800000 */
[-C--:B------:R-:W-:Y:S02]  /*16bb0*/  ISETP.GE.AND P0, PT, R199, R0.reuse, PT ;  /* 0x00000000c700720c */ /* 0x080fe40003f06270 */
[-C--:B------:R-:W-:Y:S02]  /*16bc0*/  ISETP.GE.AND P1, PT, R166, R0.reuse, PT ;  /* 0x00000000a600720c */ /* 0x080fe40003f26270 */
[-C--:B------:R-:W-:Y:S02]  /*16bd0*/  ISETP.GE.AND P5, PT, R164, R0.reuse, PT ;  /* 0x00000000a400720c */ /* 0x080fe40003fa6270 */
[-C--:B------:R-:W-:Y:S02]  /*16be0*/  ISETP.GE.AND P3, PT, R162, R0.reuse, PT ;  /* 0x00000000a200720c */ /* 0x080fe40003f66270 */
[----:B------:R-:W-:-:S05]  /*16bf0*/  ISETP.GE.AND P2, PT, R160, R0, PT ;  /* 0x00000000a000720c */ /* 0x000fca0003f46270 */
[----:B-12---:R-:W-:-:S05]  /*16c00*/  @!P0 IMAD.WIDE R10, R199, 0x2, R8 ;  /* 0x00000002c70a8825 */ /* 0x006fca00078e0208 */
[----:B-----5:R0:W-:Y:S02]  /*16c10*/  @!P0 ST.E.128 desc[UR42][R10.64], R4 ;  /* 0x000000040a008985 */ /* 0x0201e4000c101d2a */
[-C--:B0-----:R-:W-:Y:S02]  /*16c20*/  @!P1 LEA R4, P0, R166, R8.reuse, 0x1 ;  /* 0x00000008a6049211 */ /* 0x081fe400078008ff */
[----:B------:R-:W-:Y:S02]  /*16c30*/  @!P3 LEA R6, P6, R162, R8, 0x1 ;  /* 0x00000008a206b211 */ /* 0x000fe400078c08ff */
[-C--:B------:R-:W-:Y:S02]  /*16c40*/  @!P1 LEA.HI.X R5, R166, R9.reuse, R167, 0x1, P0 ;  /* 0x00000009a6059211 */ /* 0x080fe400000f0ca7 */
[----:B------:R-:W-:Y:S02]  /*16c50*/  LOP3.LUT P0, RZ, R23, 0x40, RZ, 0xc0, !PT ;  /* 0x0000004017ff7812 */ /* 0x000fe4000780c0ff */
[----:B------:R-:W-:Y:S01]  /*16c60*/  @!P3 LEA.HI.X R7, R162, R9, R163, 0x1, P6 ;  /* 0x00000009a207b211 */ /* 0x000fe200030f0ca3 */
[----:B------:R0:W-:Y:S01]  /*16c70*/  @!P1 ST.E.128 desc[UR42][R4.64], R24 ;  /* 0x0000001804009985 */ /* 0x0001e2000c101d2a */
[----:B------:R-:W-:-:S13]  /*16c80*/  ISETP.GE.AND P1, PT, R158, R0, PT ;  /* 0x000000009e00720c */ /* 0x000fda0003f26270 */
[-C--:B------:R-:W-:Y:S02]  /*16c90*/  @!P1 LEA R10, P6, R158, R8.reuse, 0x1 ;  /* 0x000000089e0a9211 */ /* 0x080fe400078c08ff */
[----:B0-----:R-:W-:Y:S02]  /*16ca0*/  @!P5 LEA R4, P4, R164, R8, 0x1 ;  /* 0x00000008a404d211 */ /* 0x001fe400078808ff */
[-C--:B------:R-:W-:Y:S02]  /*16cb0*/  @!P1 LEA.HI.X R11, R158, R9.reuse, R159, 0x1, P6 ;  /* 0x000000099e0b9211 */ /* 0x080fe400030f0c9f */
        /* <DEDUP_REMOVED lines=14> */
.L_x_5962:
[----:B------:R-:W-:Y:S05]  /*16da0*/  BSYNC B1 ;  /* 0x0000000000017941 */ /* 0x000fea0003800000 */
.L_x_5961:
[----:B------:R-:W-:Y:S01]  /*16db0*/  VIADD R20, R20, 0x20 ;  /* 0x0000002014147836 */ /* 0x000fe20000000000 */
[----:B0----5:R0:W3:Y:S04]  /*16dc0*/  SHFL.IDX PT, R5, R84, 0x1, 0x181f ;  /* 0x00381f0054057f89 */ /* 0x0210e800000e0000 */
        /* <DEDUP_REMOVED lines=36> */
.L_x_5960:
[----:B01----:R-:W2:Y:S01]  /*17010*/  LDL.LU R12, [R1+0x58] ;  /* 0x00005800010c7983 */ /* 0x003ea20000300800 */
[----:B------:R-:W-:Y:S01]  /*17020*/  ULDC.64 UR4, c[0x0][0xb08] ;  /* 0x0002c20000047ab9 */ /* 0x000fe20000000a00 */
[----:B------:R-:W0:Y:S01]  /*17030*/  LDC R13, c[0x0][0xbe8] ;  /* 0x0002fa00ff0d7b82 */ /* 0x000e220000000800 */
[----:B------:R-:W-:Y:S01]  /*17040*/  IMAD R0, R0, UR4, RZ ;  /* 0x0000000400007c24 */ /* 0x000fe2000f8e02ff */
[----:B------:R-:W-:Y:S01]  /*17050*/  BSSY B1, `(.L_x_5964) ;  /* 0x0000110000017945 */ /* 0x000fe20003800000 */
[----:B------:R-:W-:-:S04]  /*17060*/  IMAD.WIDE.U32 R10, R3, UR4, RZ ;  /* 0x00000004030a7c25 */ /* 0x000fc8000f8e00ff */
[----:B------:R-:W-:Y:S01]  /*17070*/  IMAD R0, R3, UR5, R0 ;  /* 0x0000000503007c24 */ /* 0x000fe2000f8e0200 */
[----:B------:R-:W-:Y:S01]  /*17080*/  ULDC.64 UR4, c[0x0][0xb38] ;  /* 0x0002ce0000047ab9 */ /* 0x000fe20000000a00 */
[----:B------:R-:W-:Y:S02]  /*17090*/  IMAD.IADD R3, R212, 0x1, R196 ;  /* 0x00000001d4037824 */ /* 0x000fe400078e02c4 */
[----:B------:R-:W-:Y:S01]  /*170a0*/  IMAD.IADD R11, R11, 0x1, R0 ;  /* 0x000000010b0b7824 */ /* 0x000fe200078e0200 */
[----:B------:R-:W-:Y:S01]  /*170b0*/  SHF.R.S32.HI R0, RZ, 0x1f, R9 ;  /* 0x0000001fff007819 */ /* 0x000fe20000011409 */
[----:B------:R-:W-:Y:S02]  /*170c0*/  IMAD.IADD R196, R194, 0x1, R196 ;  /* 0x00000001c2c47824 */ /* 0x000fe400078e02c4 */
[----:B------:R-:W-:-:S04]  /*170d0*/  IMAD.WIDE.U32 R10, R188, UR4, R10 ;  /* 0x00000004bc0a7c25 */ /* 0x000fc8000f8e000a */
[----:B------:R-:W-:Y:S01]  /*170e0*/  IMAD R11, R188, UR5, R11 ;  /* 0x00000005bc0b7c24 */ /* 0x000fe2000f8e020b */
[----:B------:R-:W-:Y:S01]  /*170f0*/  ULDC.64 UR4, c[0x0][0xb40] ;  /* 0x0002d00000047ab9 */ /* 0x000fe20000000a00 */
[----:B----4-:R-:W-:Y:S02]  /*17100*/  VIADD R80, R197, 0xf8 ;  /* 0x000000f8c5507836 */ /* 0x010fe40000000000 */
[----:B------:R-:W-:Y:S01]  /*17110*/  IMAD R0, R0, UR4, RZ ;  /* 0x0000000400007c24 */ /* 0x000fe2000f8e02ff */
[----:B0-----:R-:W-:Y:S01]  /*17120*/  ISETP.NE.AND P0, PT, R13, 0x1, PT ;  /* 0x000000010d00780c */ /* 0x001fe20003f05270 */
[----:B------:R-:W-:Y:S01]  /*17130*/  IMAD.WIDE.U32 R10, R9, UR4, R10 ;  /* 0x00000004090a7c25 */ /* 0x000fe2000f8e000a */
[----:B------:R-:W-:-:S03]  /*17140*/  SHF.R.S32.HI R80, RZ, 0x1f, R80 ;  /* 0x0000001fff507819 */ /* 0x000fc60000011450 */
[----:B------:R-:W-:Y:S01]  /*17150*/  IMAD R0, R9, UR5, R0 ;  /* 0x0000000509007c24 */ /* 0x000fe2000f8e0200 */
[----:B------:R-:W-:Y:S01]  /*17160*/  ULDC.64 UR4, c[0x0][0xb48] ;  /* 0x0002d20000047ab9 */ /* 0x000fe20000000a00 */
[----:B------:R-:W-:Y:S02]  /*17170*/  IMAD.MOV.U32 R9, RZ, RZ, R3 ;  /* 0x000000ffff097224 */ /* 0x000fe400078e0003 */
[----:B------:R-:W-:Y:S02]  /*17180*/  IMAD.IADD R11, R11, 0x1, R0 ;  /* 0x000000010b0b7824 */ /* 0x000fe400078e0200 */
[C---:B------:R-:W-:Y:S02]  /*17190*/  VIADD R153, R197.reuse, 0xf0 ;  /* 0x000000f0c5997836 */ /* 0x040fe40000000000 */
[----:B------:R-:W0:Y:S01]  /*171a0*/  @P0 LDC R0, c[0x0][0xbf0] ;  /* 0x0002fc00ff000b82 */ /* 0x000e220000000800 */
        /* <DEDUP_REMOVED lines=72> */
[----:B------:R-:W-:Y:S02]  /*17630*/  VIADD R227, R197, 0x30 ;  /* 0x00000030c5e37836 */ /* 0x000fe40000000000 */
[----:B--2---:R-:W-:-:S04]  /*17640*/  IMAD.WIDE.U32 R10, R12, UR4, R10 ;  /* 0x000000040c0a7c25 */ /* 0x004fc8000f8e000a */
[----:B------:R-:W-:Y:S01]  /*17650*/  IMAD R11, R12, UR5, R11 ;  /* 0x000000050c0b7c24 */ /* 0x000fe2000f8e020b */
[----:B------:R-:W-:Y:S01]  /*17660*/  ULDC.64 UR4, c[0x0][0xb30] ;  /* 0x0002cc0000047ab9 */ /* 0x000fe20000000a00 */
[----:B------:R-:W1:Y:S02]  /*17670*/  @P0 LDC R12, c[0x0][0xbec] ;  /* 0x0002fb00ff0c0b82 */ /* 0x000e640000000800 */
[----:B-1----:R-:W-:-:S05]  /*17680*/  @P0 IMAD.HI.U32 R12, R3, R12, RZ ;  /* 0x0000000c030c0227 */ /* 0x002fca00078e00ff */
[----:B0-----:R-:W-:-:S04]  /*17690*/  @P0 SHF.R.U32.HI R9, RZ, R0, R12 ;  /* 0x00000000ff090219 */ /* 0x001fc8000001160c */
[C---:B------:R-:W-:Y:S01]  /*176a0*/  IADD3 R0, -R9.reuse, RZ, RZ ;  /* 0x000000ff09007210 */ /* 0x040fe20007ffe1ff */
[----:B------:R-:W-:-:S04]  /*176b0*/  IMAD.WIDE.U32 R10, R9, UR4, R10 ;  /* 0x00000004090a7c25 */ /* 0x000fc8000f8e000a */
[----:B------:R-:W-:Y:S02]  /*176c0*/  IMAD R3, R13, R0, R3 ;  /* 0x000000000d037224 */ /* 0x000fe400078e0203 */
[----:B------:R-:W-:Y:S01]  /*176d0*/  IMAD R0, R8, R13, RZ ;  /* 0x0000000d08007224 */ /* 0x000fe200078e02ff */
[----:B------:R-:W-:-:S05]  /*176e0*/  SHF.R.S32.HI R8, RZ, 0x1f, R9 ;  /* 0x0000001fff087819 */ /* 0x000fca0000011409 */
[----:B------:R-:W-:-:S04]  /*176f0*/  IMAD R8, R8, UR4, RZ ;  /* 0x0000000408087c24 */ /* 0x000fc8000f8e02ff */
[----:B------:R-:W-:Y:S01]  /*17700*/  IMAD R8, R9, UR5, R8 ;  /* 0x0000000509087c24 */ /* 0x000fe2000f8e0208 */
[----:B------:R-:W-:-:S03]  /*17710*/  ULDC.64 UR4, c[0x0][0xb28] ;  /* 0x0002ca0000047ab9 */ /* 0x000fc60000000a00 */
[----:B------:R-:W-:Y:S01]  /*17720*/  IMAD.IADD R11, R11, 0x1, R8 ;  /* 0x000000010b0b7824 */ /* 0x000fe200078e0208 */
[----:B------:R-:W-:Y:S01]  /*17730*/  SHF.R.S32.HI R8, RZ, 0x1f, R3 ;  /* 0x0000001fff087819 */ /* 0x000fe20000011403 */
[----:B------:R-:W-:-:S04]  /*17740*/  IMAD.WIDE.U32 R10, R3, UR4, R10 ;  /* 0x00000004030a7c25 */ /* 0x000fc8000f8e000a */
[----:B------:R-:W-:-:S04]  /*17750*/  IMAD R8, R8, UR4, RZ ;  /* 0x0000000408087c24 */ /* 0x000fc8000f8e02ff */
        /* <DEDUP_REMOVED lines=19> */
[----:B------:R-:W-:Y:S01]  /*17890*/  ISETP.GE.AND P4, PT, R195, UR4, PT ;  /* 0x00000004c3007c0c */ /* 0x000fe2000bf86270 */
[----:B------:R-:W-:Y:S01]  /*178a0*/  VIADD R10, R197, 0x20 ;  /* 0x00000020c50a7836 */ /* 0x000fe20000000000 */
[----:B------:R-:W-:-:S04]  /*178b0*/  SHF.R.S32.HI R11, RZ, 0x1f, R11 ;  /* 0x0000001fff0b7819 */ /* 0x000fc8000001140b */
[----:B------:R-:W-:-:S03]  /*178c0*/  SHF.R.S32.HI R10, RZ, 0x1f, R10 ;  /* 0x0000001fff0a7819 */ /* 0x000fc6000001140a */
        /* <DEDUP_REMOVED lines=21> */
[----:B------:R-:W-:-:S05]  /*17a20*/  @!P1 LEA.HI.X R9, R21, R13, R11, 0x2, P2 ;  /* 0x0000000d15099211 */ /* 0x000fca00010f140b */
[----:B------:R0:W-:Y:S01]  /*17a30*/  @!P1 ST.E.64 desc[UR42][R8.64], R36 ;  /* 0x0000002408009985 */ /* 0x0001e2000c101b2a */
[----:B------:R-:W-:Y:S02]  /*17a40*/  ISETP.GE.AND P1, PT, R14, UR4, PT ;  /* 0x000000040e007c0c */ /* 0x000fe4000bf26270 */
        /* <DEDUP_REMOVED lines=56> */
[----:B------:R-:W-:Y:S01]  /*17dd0*/  @!P2 ST.E.64 desc[UR42][R14.64], R88 ;  /* 0x000000580e00a985 */ /* 0x000fe2000c101b2a */
[-C--:B0-----:R-:W-:Y:S02]  /*17de0*/  @!P3 LEA R6, P6, R178, R20.reuse, 0x2 ;  /* 0x00000014b206b211 */ /* 0x081fe400078c10ff */
[-C--:B------:R-:W-:Y:S02]  /*17df0*/  @!P4 LEA R8, P2, R176, R20.reuse, 0x2 ;  /* 0x00000014b008c211 */ /* 0x080fe400078410ff */
[-C--:B------:R-:W-:Y:S02]  /*17e00*/  @!P3 LEA.HI.X R7, R178, R13.reuse, R179, 0x2, P6 ;  /* 0x0000000db207b211 */ /* 0x080fe400030f14b3 */
[----:B-1----:R-:W-:Y:S02]  /*17e10*/  @!P5 LEA R10, P6, R174, R20, 0x2 ;  /* 0x00000014ae0ad211 */ /* 0x002fe400078c10ff */
        /* <DEDUP_REMOVED lines=51> */
.L_x_5965:
[----:B------:R-:W-:Y:S05]  /*18150*/  BSYNC B1 ;  /* 0x0000000000017941 */ /* 0x000fea0003800000 */
.L_x_5964:
[----:B---3--:R-:W-:Y:S01]  /*18160*/  VIADD R7, R196, 0x8 ;  /* 0x00000008c4077836 */ /* 0x008fe20000000000 */
[----:B0-----:R-:W0:Y:S04]  /*18170*/  SHFL.IDX PT, R12, R12, 0x1, 0x1c1f ;  /* 0x003c1f000c0c7f89 */ /* 0x001e2800000e0000 */
[----:B------:R-:W-:Y:S01]  /*18180*/  ISETP.GE.AND P0, PT, R7, R0, PT ;  /* 0x000000000700720c */ /* 0x000fe20003f06270 */
[----:B------:R-:W3:-:S12]  /*18190*/  SHFL.IDX PT, R3, R3, 0x1, 0x1c1f ;  /* 0x003c1f0003037f89 */ /* 0x000ed800000e0000 */
[----:B------:R-:W-:Y:S05]  /*181a0*/  @P0 BRA `(.L_x_5963) ;  /* 0x0000001800580947 */ /* 0x000fea0003800000 */
[----:B------:R-:W-:Y:S01]  /*181b0*/  ULDC UR4, c[0x0][0xac8] ;  /* 0x0002b20000047ab9 */ /* 0x000fe20000000800 */
[C---:B------:R-:W-:Y:S01]  /*181c0*/  VIADD R10, R197.reuse, 0x8 ;  /* 0x00000008c50a7836 */ /* 0x040fe20000000000 */
[C---:B------:R-:W-:Y:S01]  /*181d0*/  ISETP.GE.AND P4, PT, R197.reuse, UR4, PT ;  /* 0x00000004c5007c0c */ /* 0x040fe2000bf86270 */
[C---:B------:R-:W-:Y:S01]  /*181e0*/  VIADD R21, R197.reuse, 0x10 ;  /* 0x00000010c5157836 */ /* 0x040fe20000000000 */
[----:B------:R-:W-:Y:S01]  /*181f0*/  SHF.R.S32.HI R8, RZ, 0x1f, R197 ;  /* 0x0000001fff087819 */ /* 0x000fe200000114c5 */
[C---:B------:R-:W-:Y:S01]  /*18200*/  VIADD R15, R197.reuse, 0x18 ;  /* 0x00000018c50f7836 */ /* 0x040fe20000000000 */
[----:B------:R-:W-:Y:S01]  /*18210*/  ISETP.GE.AND P2, PT, R10, UR4, PT ;  /* 0x000000040a007c0c */ /* 0x000fe2000bf46270 */
[----:B------:R-:W-:Y:S01]  /*18220*/  VIADD R11, R197, 0x8 ;  /* 0x00000008c50b7836 */ /* 0x000fe20000000000 */
[----:B------:R-:W-:Y:S01]  /*18230*/  ISETP.GE.AND P1, PT, R21, UR4, PT ;  /* 0x0000000415007c0c */ /* 0x000fe2000bf26270 */
[----:B--2---:R-:W-:Y:S01]  /*18240*/  VIADD R13, R197, 0x20 ;  /* 0x00000020c50d7836 */ /* 0x004fe20000000000 */
[----:B------:R-:W-:Y:S01]  /*18250*/  ISETP.GE.AND P0, PT, R15, UR4, PT ;  /* 0x000000040f007c0c */ /* 0x000fe2000bf06270 */
[C---:B------:R-:W-:Y:S01]  /*18260*/  VIADD R24, R197.reuse, 0x10 ;  /* 0x00000010c5187836 */ /* 0x040fe20000000000 */
[----:B------:R-:W-:Y:S01]  /*18270*/  SHF.R.S32.HI R11, RZ, 0x1f, R11 ;  /* 0x0000001fff0b7819 */ /* 0x000fe2000001140b */
[----:B-1----:R-:W-:-:S02]  /*18280*/  VIADD R20, R197, 0x18 ;  /* 0x00000018c5147836 */ /* 0x002fc40000000000 */
[CC--:B---3--:R-:W-:Y:S01]  /*18290*/  @!P4 LEA R6, P3, R197.reuse, R3.reuse, 0x2 ;  /* 0x00000003c506c211 */ /* 0x0c8fe200078610ff */
[C---:B------:R-:W-:Y:S01]  /*182a0*/  VIADD R14, R197.reuse, 0x28 ;  /* 0x00000028c50e7836 */ /* 0x040fe20000000000 */
[----:B------:R-:W-:Y:S02]  /*182b0*/  SHF.R.S32.HI R24, RZ, 0x1f, R24 ;  /* 0x0000001fff187819 */ /* 0x000fe40000011418 */
[----:B0-----:R-:W-:Y:S02]  /*182c0*/  @!P4 LEA.HI.X R7, R197, R12, R8, 0x2, P3 ;  /* 0x0000000cc507c211 */ /* 0x001fe400018f1408 */
[----:B------:R-:W-:Y:S02]  /*182d0*/  ISETP.GE.AND P3, PT, R13, UR4, PT ;  /* 0x000000040d007c0c */ /* 0x000fe4000bf66270 */
[----:B------:R-:W-:Y:S01]  /*182e0*/  @!P1 LEA R8, P5, R21, R3, 0x2 ;  /* 0x0000000315089211 */ /* 0x000fe200078a10ff */
[----:B------:R0:W-:Y:S01]  /*182f0*/  @!P4 ST.E.64 desc[UR42][R6.64], R26 ;  /* 0x0000001a0600c985 */ /* 0x0001e2000c101b2a */
[----:B------:R-:W-:-:S02]  /*18300*/  SHF.R.S32.HI R20, RZ, 0x1f, R20 ;  /* 0x0000001fff147819 */ /* 0x000fc40000011414 */
[----:B------:R-:W-:Y:S02]  /*18310*/  @!P1 LEA.HI.X R9, R21, R12, R24, 0x2, P5 ;  /* 0x0000000c15099211 */ /* 0x000fe400028f1418 */
[----:B------:R-:W-:Y:S02]  /*18320*/  ISETP.GE.AND P4, PT, R14, UR4, PT ;  /* 0x000000040e007c0c */ /* 0x000fe4000bf86270 */
[----:B------:R-:W-:Y:S02]  /*18330*/  ISETP.GE.AND P5, PT, R227, UR4, PT ;  /* 0x00000004e3007c0c */ /* 0x000fe4000bfa6270 */
[----:B0-----:R-:W-:-:S04]  /*18340*/  @!P2 LEA R6, P6, R10, R3, 0x2 ;  /* 0x000000030a06a211 */ /* 0x001fc800078c10ff */
[----:B------:R-:W-:Y:S02]  /*18350*/  @!P2 LEA.HI.X R7, R10, R12, R11, 0x2, P6 ;  /* 0x0000000c0a07a211 */ /* 0x000fe400030f140b */
[----:B------:R-:W-:-:S03]  /*18360*/  @!P0 LEA R10, P6, R15, R3, 0x2 ;  /* 0x000000030f0a8211 */ /* 0x000fc600078c10ff */
[----:B------:R0:W-:Y:S01]  /*18370*/  @!P2 ST.E.64 desc[UR42][R6.64], R30 ;  /* 0x0000001e0600a985 */ /* 0x0001e2000c101b2a */
[----:B------:R-:W-:Y:S01]  /*18380*/  @!P0 LEA.HI.X R11, R15, R12, R20, 0x2, P6 ;  /* 0x0000000c0f0b8211 */ /* 0x000fe200030f1414 */
[----:B------:R-:W-:Y:S02]  /*18390*/  VIADD R15, R197, 0x20 ;  /* 0x00000020c50f7836 */ /* 0x000fe40000000000 */
[----:B------:R1:W-:Y:S03]  /*183a0*/  @!P1 ST.E.64 desc[UR42][R8.64], R34 ;  /* 0x0000002208009985 */ /* 0x0003e6000c101b2a */
[----:B------:R-:W-:Y:S01]  /*183b0*/  SHF.R.S32.HI R15, RZ, 0x1f, R15 ;  /* 0x0000001fff0f7819 */ /* 0x000fe2000001140f */
[----:B------:R2:W-:Y:S01]  /*183c0*/  @!P0 ST.E.64 desc[UR42][R10.64], R38 ;  /* 0x000000260a008985 */ /* 0x0005e2000c101b2a */
[----:B------:R-:W-:Y:S02]  /*183d0*/  ISETP.GE.AND P0, PT, R224, UR4, PT ;  /* 0x00000004e0007c0c */ /* 0x000fe4000bf06270 */
[----:B0-----:R-:W-:-:S04]  /*183e0*/  @!P3 LEA R6, P1, R13, R3, 0x2 ;  /* 0x000000030d06b211 */ /* 0x001fc800078210ff */
[-C--:B------:R-:W-:Y:S01]  /*183f0*/  @!P3 LEA.HI.X R7, R13, R12.reuse, R15, 0x2, P1 ;  /* 0x0000000c0d07b211 */ /* 0x080fe200008f140f */
[C---:B------:R-:W-:Y:S01]  /*18400*/  VIADD R15, R197.reuse, 0x28 ;  /* 0x00000028c50f7836 */ /* 0x040fe20000000000 */
[-C--:B-1----:R-:W-:Y:S01]  /*18410*/  @!P4 LEA R8, P2, R14, R3.reuse, 0x2 ;  /* 0x000000030e08c211 */ /* 0x082fe200078410ff */
[----:B------:R-:W-:Y:S01]  /*18420*/  VIADD R13, R197, 0x30 ;  /* 0x00000030c50d7836 */ /* 0x000fe20000000000 */
[----:B------:R-:W-:Y:S01]  /*18430*/  ISETP.GE.AND P1, PT, R222, UR4, PT ;  /* 0x00000004de007c0c */ /* 0x000fe2000bf26270 */
[----:B------:R0:W-:Y:S01]  /*18440*/  @!P3 ST.E.64 desc[UR42][R6.64], R42 ;  /* 0x0000002a0600b985 */ /* 0x0001e2000c101b2a */
[----:B------:R-:W-:Y:S02]  /*18450*/  SHF.R.S32.HI R15, RZ, 0x1f, R15 ;  /* 0x0000001fff0f7819 */ /* 0x000fe4000001140f */
[----:B--2---:R-:W-:Y:S02]  /*18460*/  @!P5 LEA R10, P6, R227, R3, 0x2 ;  /* 0x00000003e30ad211 */ /* 0x004fe400078c10ff */
[----:B------:R-:W-:-:S02]  /*18470*/  @!P4 LEA.HI.X R9, R14, R12, R15, 0x2, P2 ;  /* 0x0000000c0e09c211 */ /* 0x000fc400010f140f */
[----:B------:R-:W-:Y:S02]  /*18480*/  ISETP.GE.AND P2, PT, R220, UR4, PT ;  /* 0x00000004dc007c0c */ /* 0x000fe4000bf46270 */
[----:B------:R-:W-:Y:S01]  /*18490*/  SHF.R.S32.HI R13, RZ, 0x1f, R13 ;  /* 0x0000001fff0d7819 */ /* 0x000fe2000001140d */
[----:B------:R1:W-:Y:S01]  /*184a0*/  @!P4 ST.E.64 desc[UR42][R8.64], R46 ;  /* 0x0000002e0800c985 */ /* 0x0003e2000c101b2a */
[----:B------:R-:W-:Y:S02]  /*184b0*/  ISETP.GE.AND P3, PT, R211, UR4, PT ;  /* 0x00000004d3007c0c */ /* 0x000fe4000bf66270 */
[-C--:B------:R-:W-:Y:S02]  /*184c0*/  @!P5 LEA.HI.X R11, R227, R12.reuse, R13, 0x2, P6 ;  /* 0x0000000ce30bd211 */ /* 0x080fe400030f140d */
[C---:B0-----:R-:W-:Y:S02]  /*184d0*/  @!P0 LEA R6, P6, R224.reuse, R3, 0x2 ;  /* 0x00000003e0068211 */ /* 0x041fe400078c10ff */
[----:B------:R-:W-:Y:S01]  /*184e0*/  ISETP.GE.AND P4, PT, R209, UR4, PT ;  /* 0x00000004d1007c0c */ /* 0x000fe2000bf86270 */
[----:B------:R0:W-:Y:S01]  /*184f0*/  @!P5 ST.E.64 desc[UR42][R10.64], R50 ;  /* 0x000000320a00d985 */ /* 0x0001e2000c101b2a */
[----:B------:R-:W-:-:S02]  /*18500*/  @!P0 LEA.HI.X R7, R224, R12, R225, 0x2, P6 ;  /* 0x0000000ce0078211 */ /* 0x000fc400030f14e1 */
        /* <DEDUP_REMOVED lines=11> */
[----:B------:R-:W-:Y:S02]  /*185c0*/  @!P3 LEA.HI.X R7, R211, R12, R213, 0x2, P6 ;  /* 0x0000000cd307b211 */ /* 0x000fe400030f14d5 */
[----:B0-----:R-:W-:-:S03]  /*185d0*/  @!P4 LEA R8, P2, R209, R3, 0x2 ;  /* 0x00000003d108c211 */ /* 0x001fc600078410ff */
[----:B------:R0:W-:Y:S01]  /*185e0*/  @!P3 ST.E.64 desc[UR42][R6.64], R66 ;  /* 0x000000420600b985 */ /* 0x0001e2000c101b2a */
[-C--:B------:R-:W-:Y:S02]  /*185f0*/  @!P4 LEA.HI.X R9, R209, R12.reuse, R210, 0x2, P2 ;  /* 0x0000000cd109c211 */ /* 0x080fe400010f14d2 */
[----:B------:R-:W-:Y:S02]  /*18600*/  ISETP.GE.AND P2, PT, R182, UR4, PT ;  /* 0x00000004b6007c0c */ /* 0x000fe4000bf46270 */
[CC--:B-1----:R-:W-:Y:S01]  /*18610*/  @!P5 LEA R10, P6, R203.reuse, R3.reuse, 0x2 ;  /* 0x00000003cb0ad211 */ /* 0x0c2fe200078c10ff */
[----:B------:R1:W-:Y:S03]  /*18620*/  @!P4 ST.E.64 desc[UR42][R8.64], R70 ;  /* 0x000000460800c985 */ /* 0x0003e6000c101b2a */
        /* <DEDUP_REMOVED lines=9> */
[----:B------:R-:W-:Y:S02]  /*186c0*/  ISETP.GE.AND P3, PT, R176, UR4, PT ;  /* 0x00000004b0007c0c */ /* 0x000fe4000bf66270 */
[-C--:B0-----:R-:W-:Y:S01]  /*186d0*/  @!P2 LEA R10, P6, R182, R3.reuse, 0x2 ;  /* 0x00000003b60aa211 */ /* 0x081fe200078c10ff */
[----:B------:R0:W-:Y:S01]  /*186e0*/  @!P1 ST.E.64 desc[UR42][R8.64], R4 ;  /* 0x0000000408009985 */ /* 0x0001e2000c101b2a */
[----:B------:R-:W-:Y:S02]  /*186f0*/  ISETP.GE.AND P1, PT, R172, UR4, PT ;  /* 0x00000004ac007c0c */ /* 0x000fe4000bf26270 */
[----:B------:R-:W-:Y:S02]  /*18700*/  @!P2 LEA.HI.X R11, R182, R12, R183, 0x2, P6 ;  /* 0x0000000cb60ba211 */ /* 0x000fe400030f14b7 */
[----:B-1----:R-:W-:-:S03]  /*18710*/  @!P4 LEA R6, P0, R178, R3, 0x2 ;  /* 0x00000003b206c211 */ /* 0x002fc600078010ff */
[----:B------:R-:W-:Y:S01]  /*18720*/  @!P2 ST.E.64 desc[UR42][R10.64], R86 ;  /* 0x000000560a00a985 */ /* 0x000fe2000c101b2a */
        /* <DEDUP_REMOVED lines=25> */
[-C--:B------:R-:W-:Y:S02]  /*188c0*/  @!P5 LEA.HI.X R5, R168, R12.reuse, R169, 0x2, P1 ;  /* 0x0000000ca805d211 */ /* 0x080fe400008f14a9 */
[----:B--2---:R-:W-:Y:S02]  /*188d0*/  @!P3 LEA R8, P6, R164, R3, 0x2 ;  /* 0x00000003a408b211 */ /* 0x004fe400078c10ff */
[----:B------:R-:W-:Y:S01]  /*188e0*/  ISETP.GE.AND P1, PT, R160, UR4, PT ;  /* 0x00000004a0007c0c */ /* 0x000fe2000bf26270 */
        /* <DEDUP_REMOVED lines=16> */
[-C--:B------:R-:W-:Y:S02]  /*189f0*/  @!P2 LEA.HI.X R9, R154, R12.reuse, R155, 0x2, P1 ;  /* 0x0000000c9a09a211 */ /* 0x080fe400008f149b */
[-C--:B0-----:R-:W-:Y:S02]  /*18a00*/  @!P4 LEA R6, P0, R158, R3.reuse, 0x2 ;  /* 0x000000039e06c211 */ /* 0x081fe400078010ff */
[-C--:B-1----:R-:W-:Y:S02]  /*18a10*/  @!P3 LEA R4, P6, R156, R3.reuse, 0x2 ;  /* 0x000000039c04b211 */ /* 0x082fe400078c10ff */
[-C--:B------:R-:W-:Y:S02]  /*18a20*/  @!P4 LEA.HI.X R7, R158, R12.reuse, R159, 0x2, P0 ;  /* 0x0000000c9e07c211 */ /* 0x080fe400000f149f */
[----:B------:R-:W-:Y:S02]  /*18a30*/  @!P5 LEA R10, P0, R152, R3, 0x2 ;  /* 0x00000003980ad211 */ /* 0x000fe400078010ff */
        /* <DEDUP_REMOVED lines=8> */
[----:B0-----:R-:W-:-:S04]  /*18ac0*/  LEA R4, P0, R23, R3, 0x2 ;  /* 0x0000000317047211 */ /* 0x001fc800078010ff */
[----:B------:R-:W-:-:S05]  /*18ad0*/  LEA.HI.X R5, R23, R12, R80, 0x2, P0 ;  /* 0x0000000c17057211 */ /* 0x000fca00000f1450 */
[----:B------:R0:W-:Y:S01]  /*18ae0*/  ST.E.64 desc[UR42][R4.64], R150 ;  /* 0x0000009604007985 */ /* 0x0001e2000c101b2a */
[----:B------:R-:W-:Y:S05]  /*18af0*/  BRA `(.L_x_5963) ;  /* 0x0000001000047947 */ /* 0x000fea0003800000 */
.L_x_5957:
[----:B---3--:R-:W3:Y:S01]  /*18b00*/  LDL R10, [R1+0x54] ;  /* 0x00005400010a7983 */ /* 0x008ee20000100800 */
[----:B------:R-:W-:Y:S01]  /*18b10*/  ULDC.64 UR4, c[0x0][0xc08] ;  /* 0x0003020000047ab9 */ /* 0x000fe20000000a00 */
[----:B------:R-:W3:Y:S01]  /*18b20*/  LDC.64 R4, c[0x0][0xc00] ;  /* 0x00030000ff047b82 */ /* 0x000ee20000000a00 */
[----:B------:R-:W-:Y:S01]  /*18b30*/  ISETP.NE.U32.AND P0, PT, RZ, UR4, PT ;  /* 0x00000004ff007c0c */ /* 0x000fe2000bf05070 */
[----:B------:R-:W2:Y:S01]  /*18b40*/  LDL R9, [R1+0x50] ;  /* 0x0000500001097983 */ /* 0x000ea20000100800 */
[----:B------:R-:W-:Y:S02]  /*18b50*/  IMAD.MOV.U32 R3, RZ, RZ, RZ ;  /* 0x000000ffff037224 */ /* 0x000fe400078e00ff */
[----:B------:R-:W-:Y:S01]  /*18b60*/  ISETP.NE.AND.EX P1, PT, RZ, UR5, PT, P0 ;  /* 0x00000005ff007c0c */ /* 0x000fe2000bf25300 */
[----:B------:R-:W-:Y:S02]  /*18b70*/  ULDC.64 UR4, c[0x0][0xc00] ;  /* 0x0003000000047ab9 */ /* 0x000fe40000000a00 */
[----:B------:R-:W-:-:S04]  /*18b80*/  ISETP.NE.U32.AND P0, PT, RZ, UR4, PT ;  /* 0x00000004ff007c0c */ /* 0x000fc8000bf05070 */
[----:B------:R-:W-:-:S06]  /*18b90*/  ISETP.NE.AND.EX P0, PT, RZ, UR5, PT, P0 ;  /* 0x00000005ff007c0c */ /* 0x000fcc000bf05300 */
[----:B------:R-:W0:Y:S01]  /*18ba0*/  @P1 LDC.64 R6, c[0x0][0xc08] ;  /* 0x00030200ff061b82 */ /* 0x000e220000000a00 */
[----:B------:R-:W-:Y:S02]  /*18bb0*/  ULDC UR4, c[0x0][0xa88] ;  /* 0x0002a20000047ab9 */ /* 0x000fe40000000800 */
[----:B------:R-:W-:Y:S01]  /*18bc0*/  IMAD.U32 R0, RZ, RZ, UR4 ;  /* 0x00000004ff007e24 */ /* 0x000fe2000f8e00ff */
[----:B------:R-:W1:Y:S01]  /*18bd0*/  S2R R31, SR_TID.X ;  /* 0x00000000001f7919 */ /* 0x000e620000002100 */
[----:B---3--:R-:W-:-:S04]  /*18be0*/  IMAD.WIDE R4, R10, 0x4, R4 ;  /* 0x000000040a047825 */ /* 0x008fc800078e0204 */
[----:B0-----:R-:W-:Y:S01]  /*18bf0*/  @P1 IMAD.WIDE R6, R10, 0x4, R6 ;  /* 0x000000040a061825 */ /* 0x001fe200078e0206 */
[----:B------:R0:W5:Y:S04]  /*18c00*/  @P0 LDG.E R3, desc[UR42][R4.64] ;  /* 0x0000002a04030981 */ /* 0x000168000c1e1900 */
[----:B------:R0:W5:Y:S01]  /*18c10*/  @P1 LDG.E R0, desc[UR42][R6.64] ;  /* 0x0000002a06001981 */ /* 0x000162000c1e1900 */
[----:B--2---:R-:W-:Y:S01]  /*18c20*/  ISETP.NE.AND P2, PT, R9, RZ, PT ;  /* 0x000000ff0900720c */ /* 0x004fe20003f45270 */
[----:B-1----:R-:W-:Y:S01]  /*18c30*/  VIADD R8, R31, 0xffffff80 ;  /* 0xffffff801f087836 */ /* 0x002fe20000000000 */
[----:B------:R-:W-:-:S04]  /*18c40*/  SHF.R.S32.HI R26, RZ, 0x1f, R10 ;  /* 0x0000001fff1a7819 */ /* 0x000fc8000001140a */
[----:B------:R-:W-:-:S07]  /*18c50*/  ISETP.GT.AND P3, PT, R8, 0x3f, PT ;  /* 0x0000003f0800780c */ /* 0x000fce0003f64270 */
[----:B------:R-:W1:Y:S02]  /*18c60*/  @!P2 LDC R9, c[0x0][0xad4] ;  /* 0x0002b500ff09ab82 */ /* 0x000e640000000800 */
[----:B-1----:R0:W-:Y:S01]  /*18c70*/  @!P2 STL [R1+0x50], R9 ;  /* 0x000050090100a387 */ /* 0x0021e20000100800 */
[----:B------:R-:W-:Y:S01]  /*18c80*/  ISETP.GT.AND P2, PT, R9, 0x1, PT ;  /* 0x000000010900780c */ /* 0x000fe20003f44270 */
[----:B------:R-:W-:-:S12]  /*18c90*/  @P1 BRA `(.L_x_5966) ;  /* 0x0000000000101947 */ /* 0x000fd80003800000 */
[----:B------:R-:W-:Y:S05]  /*18ca0*/  @!P0 BRA `(.L_x_5966) ;  /* 0x00000000000c8947 */ /* 0x000fea0003800000 */
[----:B0-----:R-:W2:Y:S04]  /*18cb0*/  LDG.E R7, desc[UR42][R4.64] ;  /* 0x0000002a04077981 */ /* 0x001ea8000c1e1900 */
[----:B-----5:R-:W2:Y:S02]  /*18cc0*/  LDG.E R0, desc[UR42][R4.64+0x4] ;  /* 0x0000042a04007981 */ /* 0x020ea4000c1e1900 */
[----:B--2---:R-:W-:-:S07]  /*18cd0*/  IMAD.IADD R0, R0, 0x1, -R7 ;  /* 0x0000000100007824 */ /* 0x004fce00078e0a07 */
.L_x_5966:
        /* <DEDUP_REMOVED lines=17> */
[----:B------:R-:W1:Y:S08]  /*18df0*/  LDC.64 R4, c[0x0][R23+0x220] ;  /* 0x0000880017047b82 */ /* 0x000e700000000a00 */
[----:B------:R-:W3:Y:S08]  /*18e00*/  LDC.64 R12, c[0x0][R23+0x218] ;  /* 0x00008600170c7b82 */ /* 0x000ef00000000a00 */
[----:B------:R-:W5:Y:S08]  /*18e10*/  LDC.64 R6, c[0x0][R23+0x228] ;  /* 0x00008a0017067b82 */ /* 0x000f700000000a00 */
[----:B------:R-:W4:Y:S08]  /*18e20*/  @P1 LDC R20, c[0x0][0xbec] ;  /* 0x0002fb00ff141b82 */ /* 0x000f300000000800 */
[----:B------:R-:W5:Y:S08]  /*18e30*/  LDC.64 R8, c[0x0][R23+0x210] ;  /* 0x0000840017087b82 */ /* 0x000f700000000a00 */
[----:B------:R-:W5:Y:S01]  /*18e40*/  @P1 LDC R27, c[0x0][0xbf0] ;  /* 0x0002fc00ff1b1b82 */ /* 0x000f620000000800 */
[----:B----4-:R-:W-:-:S07]  /*18e50*/  @P1 IMAD.HI.U32 R20, R31, R20, RZ ;  /* 0x000000141f141227 */ /* 0x010fce00078e00ff */
[----:B0-----:R-:W0:Y:S01]  /*18e60*/  @!P0 LDC R10, c[0x0][0xb50] ;  /* 0x0002d400ff0a8b82 */ /* 0x001e220000000800 */
[-C--:B-1----:R-:W-:Y:S02]  /*18e70*/  IMAD R5, R5, R29.reuse, RZ ;  /* 0x0000001d05057224 */ /* 0x082fe400078e02ff */
[----:B------:R-:W-:-:S05]  /*18e80*/  IMAD.WIDE.U32 R14, R4, R29, RZ ;  /* 0x0000001d040e7225 */ /* 0x000fca00078e00ff */
[----:B------:R-:W1:Y:S01]  /*18e90*/  @!P0 LDC R11, c[0x0][0xb54] ;  /* 0x0002d500ff0b8b82 */ /* 0x000e620000000800 */
[-C--:B---3--:R-:W-:Y:S02]  /*18ea0*/  IMAD R25, R13, R188.reuse, RZ ;  /* 0x000000bc0d197224 */ /* 0x088fe400078e02ff */
[----:B------:R-:W-:Y:S01]  /*18eb0*/  IMAD.WIDE.U32 R12, R12, R188, RZ ;  /* 0x000000bc0c0c7225 */ /* 0x000fe200078e00ff */
[----:B-----5:R-:W-:-:S03]  /*18ec0*/  @P1 SHF.R.U32.HI R21, RZ, R27, R20 ;  /* 0x0000001bff151219 */ /* 0x020fc60000011614 */
        /* <DEDUP_REMOVED lines=23> */
.L_x_5968:
[----:B------:R-:W-:Y:S05]  /*19040*/  BSYNC B1 ;  /* 0x0000000000017941 */ /* 0x000fea0003800000 */
.L_x_5967:
[----:B------:R-:W-:Y:S05]  /*19050*/  @P2 BRA `(.L_x_5963) ;  /* 0x0000000800ac2947 */ /* 0x000fea0003800000 */
[----:B0-----:R-:W0:Y:S01]  /*19060*/  S2R R6, SR_TID.X ;  /* 0x0000000000067919 */ /* 0x001e220000002100 */
[----:B------:R-:W2:Y:S01]  /*19070*/  LDC R9, c[0x0][0xbe8] ;  /* 0x0002fa00ff097b82 */ /* 0x000ea20000000800 */
[----:B------:R-:W-:Y:S01]  /*19080*/  ULDC.64 UR4, c[0x0][0xaa0] ;  /* 0x0002a80000047ab9 */ /* 0x000fe20000000a00 */
[C---:B------:R-:W-:Y:S01]  /*19090*/  VIADD R38, R199.reuse, 0x40 ;  /* 0x00000040c7267836 */ /* 0x040fe20000000000 */
[----:B------:R-:W-:Y:S01]  /*190a0*/  BSSY B1, `(.L_x_5969) ;  /* 0x0000082000017945 */ /* 0x000fe20003800000 */
[----:B------:R-:W-:Y:S02]  /*190b0*/  IMAD R4, R24, UR4, RZ ;  /* 0x0000000418047c24 */ /* 0x000fe4000f8e02ff */
[----:B------:R-:W-:Y:S02]  /*190c0*/  VIADD R36, R199, 0x80 ;  /* 0x00000080c7247836 */ /* 0x000fe40000000000 */
[----:B------:R-:W3:Y:S01]  /*190d0*/  LDC R12, c[0x0][0xac8] ;  /* 0x0002b200ff0c7b82 */ /* 0x000ee20000000800 */
[----:B------:R-:W-:-:S02]  /*190e0*/  IMAD R7, R3, UR5, R4 ;  /* 0x0000000503077c24 */ /* 0x000fc4000f8e0204 */
[----:B-1----:R-:W-:Y:S01]  /*190f0*/  IMAD.WIDE.U32 R4, R3, UR4, RZ ;  /* 0x0000000403047c25 */ /* 0x002fe2000f8e00ff */
[----:B------:R-:W-:-:S03]  /*19100*/  ULDC.64 UR4, c[0x0][0xae8] ;  /* 0x0002ba0000047ab9 */ /* 0x000fc60000000a00 */
[----:B------:R-:W-:Y:S02]  /*19110*/  IMAD.IADD R5, R5, 0x1, R7 ;  /* 0x0000000105057824 */ /* 0x000fe400078e0207 */
[----:B------:R-:W-:Y:S02]  /*19120*/  VIADD R34, R199, 0xc0 ;  /* 0x000000c0c7227836 */ /* 0x000fe40000000000 */
[----:B------:R-:W-:-:S04]  /*19130*/  IMAD.WIDE.U32 R4, R188, UR4, R4 ;  /* 0x00000004bc047c25 */ /* 0x000fc8000f8e0004 */
[----:B------:R-:W-:Y:S01]  /*19140*/  IMAD R5, R188, UR5, R5 ;  /* 0x00000005bc057c24 */ /* 0x000fe2000f8e0205 */
[----:B--2---:R-:W-:Y:S01]  /*19150*/  ISETP.NE.AND P0, PT, R9, 0x1, PT ;  /* 0x000000010900780c */ /* 0x004fe20003f05270 */
[----:B------:R-:W-:Y:S01]  /*19160*/  ULDC.64 UR4, c[0x0][0xaf0] ;  /* 0x0002bc0000047ab9 */ /* 0x000fe20000000a00 */
[----:B------:R-:W-:Y:S02]  /*19170*/  IMAD R21, R0, R9, RZ ;  /* 0x0000000900157224 */ /* 0x000fe400078e02ff */
[----:B------:R-:W-:-:S04]  /*19180*/  IMAD.WIDE.U32 R4, R29, UR4, R4 ;  /* 0x000000041d047c25 */ /* 0x000fc8000f8e0004 */
[----:B0-----:R-:W-:Y:S01]  /*19190*/  VIADD R6, R6, 0xffffff80 ;  /* 0xffffff8006067836 */ /* 0x001fe20000000000 */
[-C--:B---3--:R-:W-:Y:S01]  /*191a0*/  ISETP.GE.AND P1, PT, R38, R12.reuse, PT ;  /* 0x0000000c2600720c */ /* 0x088fe20003f26270 */
[C---:B------:R-:W-:Y:S01]  /*191b0*/  VIADD R32, R199.reuse, 0x100 ;  /* 0x00000100c7207836 */ /* 0x040fe20000000000 */
[C---:B------:R-:W-:Y:S01]  /*191c0*/  ISETP.GE.AND P2, PT, R199.reuse, R12, PT ;  /* 0x0000000cc700720c */ /* 0x040fe20003f46270 */
[C---:B------:R-:W-:Y:S01]  /*191d0*/  VIADD R30, R199.reuse, 0x140 ;  /* 0x00000140c71e7836 */ /* 0x040fe20000000000 */
[----:B------:R-:W-:Y:S01]  /*191e0*/  SHF.R.S32.HI R3, RZ, 0x1f, R6 ;  /* 0x0000001fff037819 */ /* 0x000fe20000011406 */
[----:B------:R-:W0:Y:S01]  /*191f0*/  @P0 LDC R11, c[0x0][0xbec] ;  /* 0x0002fb00ff0b0b82 */ /* 0x000e220000000800 */
[----:B------:R-:W-:Y:S01]  /*19200*/  SEL R8, RZ, 0xffffffff, P1 ;  /* 0xffffffffff087807 */ /* 0x000fe20000800000 */
[----:B------:R-:W-:Y:S01]  /*19210*/  VIADD R27, R199, 0x180 ;  /* 0x00000180c71b7836 */ /* 0x000fe20000000000 */
[----:B------:R-:W-:Y:S01]  /*19220*/  LEA.HI R3, R3, R6, RZ, 0x3 ;  /* 0x0000000603037211 */ /* 0x000fe200078f18ff */
[----:B------:R-:W-:Y:S01]  /*19230*/  VIADD R23, R199, 0x1c0 ;  /* 0x000001c0c7177836 */ /* 0x000fe20000000000 */
[----:B------:R-:W-:Y:S01]  /*19240*/  ISETP.GE.AND P1, PT, R36, R12, PT ;  /* 0x0000000c2400720c */ /* 0x000fe20003f26270 */
[----:B------:R-:W-:Y:S01]  /*19250*/  IMAD.SHL.U32 R8, R8, 0x2, RZ ;  /* 0x0000000208087824 */ /* 0x000fe200078e00ff */
[----:B------:R-:W-:Y:S01]  /*19260*/  LOP3.LUT R7, R3, 0xfffffff8, RZ, 0xc0, !PT ;  /* 0xfffffff803077812 */ /* 0x000fe200078ec0ff */
[----:B------:R-:W1:Y:S01]  /*19270*/  @P0 LDC R13, c[0x0][0xbf0] ;  /* 0x0002fc00ff0d0b82 */ /* 0x000e620000000800 */
[----:B------:R-:W-:Y:S01]  /*19280*/  SHF.R.S32.HI R15, RZ, 0x3, R3 ;  /* 0x00000003ff0f7819 */ /* 0x000fe20000011403 */
[----:B------:R-:W-:-:S02]  /*19290*/  IMAD R3, R26, UR4, RZ ;  /* 0x000000041a037c24 */ /* 0x000fc4000f8e02ff */
[----:B------:R-:W-:Y:S02]  /*192a0*/  IMAD.IADD R6, R6, 0x1, -R7 ;  /* 0x0000000106067824 */ /* 0x000fe400078e0a07 */
[----:B------:R-:W-:Y:S02]  /*192b0*/  IMAD.IADD R20, R15, 0x1, R196 ;  /* 0x000000010f147824 */ /* 0x000fe400078e02c4 */
[C---:B------:R-:W-:Y:S01]  /*192c0*/  VIADD R25, R199.reuse, 0x1c0 ;  /* 0x000001c0c7197836 */ /* 0x040fe20000000000 */
[----:B------:R-:W-:Y:S01]  /*192d0*/  LEA R7, R6, R15, 0x5 ;  /* 0x0000000f06077211 */ /* 0x000fe200078e28ff */
[C---:B------:R-:W-:Y:S02]  /*192e0*/  VIADD R28, R199.reuse, 0x180 ;  /* 0x00000180c71c7836 */ /* 0x040fe40000000000 */
[----:B------:R-:W-:Y:S01]  /*192f0*/  VIADD R31, R199, 0x140 ;  /* 0x00000140c71f7836 */ /* 0x000fe20000000000 */
[----:B------:R-:W-:Y:S01]  /*19300*/  SHF.R.S32.HI R25, RZ, 0x1f, R25 ;  /* 0x0000001fff197819 */ /* 0x000fe20000011419 */
[----:B------:R-:W-:Y:S01]  /*19310*/  IMAD.IADD R196, R196, 0x1, R7 ;  /* 0x00000001c4c47824 */ /* 0x000fe200078e0207 */
[----:B------:R-:W-:Y:S01]  /*19320*/  SHF.R.S32.HI R28, RZ, 0x1f, R28 ;  /* 0x0000001fff1c7819 */ /* 0x000fe2000001141c */
[----:B------:R-:W-:Y:S01]  /*19330*/  IMAD R7, R29, UR5, R3 ;  /* 0x000000051d077c24 */ /* 0x000fe2000f8e0203 */
[----:B------:R-:W-:Y:S01]  /*19340*/  ULDC.64 UR4, c[0x0][0xae0] ;  /* 0x0002b80000047ab9 */ /* 0x000fe20000000a00 */
[----:B0-----:R-:W-:Y:S01]  /*19350*/  @P0 IMAD.HI.U32 R6, R196, R11, RZ ;  /* 0x0000000bc4060227 */ /* 0x001fe200078e00ff */
[----:B------:R-:W-:-:S03]  /*19360*/  SHF.R.S32.HI R31, RZ, 0x1f, R31 ;  /* 0x0000001fff1f7819 */ /* 0x000fc6000001141f */
[----:B------:R-:W-:Y:S01]  /*19370*/  IMAD.IADD R5, R5, 0x1, R7 ;  /* 0x0000000105057824 */ /* 0x000fe200078e0207 */
[----:B------:R-:W-:Y:S01]  /*19380*/  SEL R7, RZ, 0x1, P2 ;  /* 0x00000001ff077807 */ /* 0x000fe20001000000 */
[----:B------:R-:W-:Y:S01]  /*19390*/  IMAD.MOV.U32 R3, RZ, RZ, R196 ;  /* 0x000000ffff037224 */ /* 0x000fe200078e00c4 */
[----:B-1----:R-:W-:Y:S01]  /*193a0*/  @P0 SHF.R.U32.HI R3, RZ, R13, R6 ;  /* 0x0000000dff030219 */ /* 0x002fe20000011606 */
[C---:B------:R-:W-:Y:S01]  /*193b0*/  VIADD R33, R199.reuse, 0x100 ;  /* 0x00000100c7217836 */ /* 0x040fe20000000000 */
[----:B------:R-:W-:Y:S01]  /*193c0*/  LOP3.LUT R6, R8, 0x2, R7, 0xe2, !PT ;  /* 0x0000000208067812 */ /* 0x000fe200078ee207 */
[----:B------:R-:W-:Y:S01]  /*193d0*/  VIADD R35, R199, 0xc0 ;  /* 0x000000c0c7237836 */ /* 0x000fe20000000000 */
[----:B------:R-:W-:Y:S01]  /*193e0*/  SEL R8, RZ, 0xffffffff, P1 ;  /* 0xffffffffff087807 */ /* 0x000fe20000800000 */
[----:B------:R-:W-:Y:S01]  /*193f0*/  IMAD.MOV R7, RZ, RZ, -R3 ;  /* 0x000000ffff077224 */ /* 0x000fe200078e0a03 */
[----:B------:R-:W-:Y:S01]  /*19400*/  ISETP.GE.AND P0, PT, R34, R12, PT ;  /* 0x0000000c2200720c */ /* 0x000fe20003f06270 */
[----:B------:R-:W-:Y:S01]  /*19410*/  IMAD.WIDE.U32 R4, R3, UR4, R4 ;  /* 0x0000000403047c25 */ /* 0x000fe2000f8e0004 */
[----:B------:R-:W-:-:S02]  /*19420*/  SHF.R.S32.HI R0, RZ, 0x1f, R3 ;  /* 0x0000001fff007819 */ /* 0x000fc40000011403 */
[-C--:B------:R-:W-:Y:S01]  /*19430*/  ISETP.GE.AND P1, PT, R32, R12.reuse, PT ;  /* 0x0000000c2000720c */ /* 0x080fe20003f26270 */
[----:B------:R-:W-:Y:S01]  /*19440*/  IMAD.SHL.U32 R11, R8, 0x4, RZ ;  /* 0x00000004080b7824 */ /* 0x000fe200078e00ff */
[----:B------:R-:W-:Y:S01]  /*19450*/  SEL R8, RZ, 0xffffffff, P0 ;  /* 0xffffffffff087807 */ /* 0x000fe20000000000 */
[----:B------:R-:W-:Y:S01]  /*19460*/  IMAD R0, R0, UR4, RZ ;  /* 0x0000000400007c24 */ /* 0x000fe2000f8e02ff */
[-C--:B------:R-:W-:Y:S01]  /*19470*/  ISETP.GE.AND P0, PT, R30, R12.reuse, PT ;  /* 0x0000000c1e00720c */ /* 0x080fe20003f06270 */
[----:B------:R-:W-:Y:S01]  /*19480*/  IMAD R7, R9, R7, R196 ;  /* 0x0000000709077224 */ /* 0x000fe200078e02c4 */
[----:B------:R-:W-:Y:S01]  /*19490*/  LOP3.LUT R6, R11, 0x4, R6, 0xe2, !PT ;  /* 0x000000040b067812 */ /* 0x000fe200078ee206 */
[----:B------:R-:W-:Y:S01]  /*194a0*/  IMAD.SHL.U32 R9, R8, 0x8, RZ ;  /* 0x0000000808097824 */ /* 0x000fe200078e00ff */
[----:B------:R-:W-:Y:S01]  /*194b0*/  SEL R8, RZ, 0xffffffff, P1 ;  /* 0xffffffffff087807 */ /* 0x000fe20000800000 */
[----:B------:R-:W-:Y:S01]  /*194c0*/  IMAD R3, R3, UR5, R0 ;  /* 0x0000000503037c24 */ /* 0x000fe2000f8e0200 */
[----:B------:R-:W-:Y:S01]  /*194d0*/  SHF.R.S32.HI R0, RZ, 0x1f, R7 ;  /* 0x0000001fff007819 */ /* 0x000fe20000011407 */
[----:B------:R-:W-:Y:S01]  /*194e0*/  ULDC.64 UR4, c[0x0][0xad8] ;  /* 0x0002b60000047ab9 */ /* 0x000fe20000000a00 */
[----:B------:R-:W-:Y:S01]  /*194f0*/  LOP3.LUT R6, R9, 0x8, R6, 0xe2, !PT ;  /* 0x0000000809067812 */ /* 0x000fe200078ee206 */
[----:B------:R-:W-:Y:S01]  /*19500*/  IMAD.IADD R5, R5, 0x1, R3 ;  /* 0x0000000105057824 */ /* 0x000fe200078e0203 */
[----:B------:R-:W-:Y:S01]  /*19510*/  SEL R3, RZ, 0xffffffff, P0 ;  /* 0xffffffffff037807 */ /* 0x000fe20000000000 */
[----:B------:R-:W-:Y:S01]  /*19520*/  IMAD.SHL.U32 R9, R8, 0x10, RZ ;  /* 0x0000001008097824 */ /* 0x000fe200078e00ff */
[-C--:B------:R-:W-:Y:S01]  /*19530*/  ISETP.GE.AND P0, PT, R27, R12.reuse, PT ;  /* 0x0000000c1b00720c */ /* 0x080fe20003f06270 */
[----:B------:R-:W-:Y:S01]  /*19540*/  IMAD R0, R0, UR4, RZ ;  /* 0x0000000400007c24 */ /* 0x000fe2000f8e02ff */
[----:B------:R-:W-:Y:S01]  /*19550*/  ISETP.GE.AND P2, PT, R23, R12, PT ;  /* 0x0000000c1700720c */ /* 0x000fe20003f46270 */
[----:B------:R-:W-:Y:S01]  /*19560*/  IMAD.WIDE.U32 R4, R7, UR4, R4 ;  /* 0x0000000407047c25 */ /* 0x000fe2000f8e0004 */
[----:B------:R-:W-:-:S02]  /*19570*/  LOP3.LUT R6, R9, 0x10, R6, 0xe2, !PT ;  /* 0x0000001009067812 */ /* 0x000fc400078ee206 */
[----:B------:R-:W-:Y:S01]  /*19580*/  SHF.R.S32.HI R33, RZ, 0x1f, R33 ;  /* 0x0000001fff217819 */ /* 0x000fe20000011421 */
[----:B------:R-:W-:Y:S01]  /*19590*/  IMAD.SHL.U32 R9, R3, 0x20, RZ ;  /* 0x0000002003097824 */ /* 0x000fe200078e00ff */
[----:B------:R-:W-:Y:S01]  /*195a0*/  SHF.R.S32.HI R35, RZ, 0x1f, R35 ;  /* 0x0000001fff237819 */ /* 0x000fe20000011423 */
[----:B------:R-:W-:Y:S01]  /*195b0*/  IMAD R3, R7, UR5, R0 ;  /* 0x0000000507037c24 */ /* 0x000fe2000f8e0200 */
[----:B------:R-:W-:Y:S01]  /*195c0*/  SEL R7, RZ, 0x40, P0 ;  /* 0x00000040ff077807 */ /* 0x000fe20000000000 */
[----:B------:R-:W-:Y:S01]  /*195d0*/  ULDC.64 UR4, c[0x0][0xa80] ;  /* 0x0002a00000047ab9 */ /* 0x000fe20000000a00 */
[----:B------:R-:W-:Y:S01]  /*195e0*/  ISETP.GE.AND P0, PT, R20, R21, PT ;  /* 0x000000151400720c */ /* 0x000fe20003f06270 */
[----:B------:R-:W-:Y:S01]  /*195f0*/  IMAD.IADD R3, R5, 0x1, R3 ;  /* 0x0000000105037824 */ /* 0x000fe200078e0203 */
[C---:B------:R-:W-:Y:S01]  /*19600*/  LEA R13, P1, R4.reuse, UR4, 0x1 ;  /* 0x00000004040d7c11 */ /* 0x040fe2000f8208ff */
[----:B------:R-:W-:Y:S01]  /*19610*/  VIADD R37, R199, 0x80 ;  /* 0x00000080c7257836 */ /* 0x000fe20000000000 */
[----:B------:R-:W-:Y:S01]  /*19620*/  LOP3.LUT R6, R9, 0x20, R6, 0xe2, !PT ;  /* 0x0000002009067812 */ /* 0x000fe200078ee206 */
[----:B------:R-:W-:Y:S01]  /*19630*/  VIADD R39, R199, 0x40 ;  /* 0x00000040c7277836 */ /* 0x000fe20000000000 */
[----:B------:R-:W-:Y:S01]  /*19640*/  LEA.HI.X R3, R4, UR5, R3, 0x1, P1 ;  /* 0x0000000504037c11 */ /* 0x000fe200088f0c03 */
[----:B------:R0:W1:Y:S01]  /*19650*/  SHFL.IDX PT, R10, R13, RZ, 0x181f ;  /* 0x00181fff0d0a7589 */ /* 0x00006200000e0000 */
[----:B------:R-:W-:-:S02]  /*19660*/  LOP3.LUT R14, R6, R7, RZ, 0xfc, !PT ;  /* 0x00000007060e7212 */ /* 0x000fc400078efcff */
[----:B------:R-:W-:Y:S01]  /*19670*/  SEL R5, RZ, 0x80, P2 ;  /* 0x00000080ff057807 */ /* 0x000fe20001000000 */
[----:B------:R0:W2:Y:S01]  /*19680*/  SHFL.IDX PT, R11, R3, RZ, 0x181f ;  /* 0x00181fff030b7589 */ /* 0x0000a200000e0000 */
[----:B------:R-:W-:Y:S02]  /*19690*/  SHF.R.S32.HI R37, RZ, 0x1f, R37 ;  /* 0x0000001fff257819 */ /* 0x000fe40000011425 */
[----:B------:R-:W-:Y:S02]  /*196a0*/  LOP3.LUT R15, R14, R5, RZ, 0xfc, !PT ;  /* 0x000000050e0f7212 */ /* 0x000fe400078efcff */
[----:B------:R-:W-:Y:S01]  /*196b0*/  SHF.R.S32.HI R39, RZ, 0x1f, R39 ;  /* 0x0000001fff277819 */ /* 0x000fe20000011427 */
[----:B------:R-:W-:Y:S06]  /*196c0*/  @P0 BRA `(.L_x_5970) ;  /* 0x00000000007c0947 */ /* 0x000fec0003800000 */
[-C--:B------:R-:W-:Y:S02]  /*196d0*/  ISETP.GE.AND P2, PT, R38, R12.reuse, PT ;  /* 0x0000000c2600720c */ /* 0x080fe40003f46270 */
[-C--:B------:R-:W-:Y:S02]  /*196e0*/  ISETP.GE.AND P1, PT, R199, R12.reuse, PT ;  /* 0x0000000cc700720c */ /* 0x080fe40003f26270 */
[-C--:B------:R-:W-:Y:S02]  /*196f0*/  ISETP.GE.AND P5, PT, R36, R12.reuse, PT ;  /* 0x0000000c2400720c */ /* 0x080fe40003fa6270 */
[----:B------:R-:W-:-:S07]  /*19700*/  ISETP.GE.AND P3, PT, R34, R12, PT ;  /* 0x0000000c2200720c */ /* 0x000fce0003f66270 */
[C---:B-1----:R-:W-:Y:S02]  /*19710*/  @!P2 LEA R4, P0, R38.reuse, R10, 0x1 ;  /* 0x0000000a2604a211 */ /* 0x042fe400078008ff */
        /* <DEDUP_REMOVED lines=21> */
[----:B------:R-:W-:Y:S02]  /*19870*/  @P4 LEA R10, P5, R23, R10, 0x1 ;  /* 0x0000000a170a4211 */ /* 0x000fe400078a08ff */
[-C--:B------:R-:W-:Y:S02]  /*19880*/  @P0 LEA.HI.X R5, R27, R11.reuse, R28, 0x1, P3 ;  /* 0x0000000b1b050211 */ /* 0x080fe400018f0c1c */
[----:B------:R-:W-:-:S03]  /*19890*/  @P4 LEA.HI.X R11, R23, R11, R25, 0x1, P5 ;  /* 0x0000000b170b4211 */ /* 0x000fc600028f0c19 */
[----:B------:R3:W-:Y:S04]  /*198a0*/  @P0 ST.E.128 desc[UR42][R4.64], RZ ;  /* 0x000000ff04000985 */ /* 0x0007e8000c101d2a */
[----:B------:R3:W-:Y:S02]  /*198b0*/  @P4 ST.E.128 desc[UR42][R10.64], RZ ;  /* 0x000000ff0a004985 */ /* 0x0007e4000c101d2a */
.L_x_5970:
[----:B------:R-:W-:Y:S05]  /*198c0*/  BSYNC B1 ;  /* 0x0000000000017941 */ /* 0x000fea0003800000 */
.L_x_5969:
        /* <DEDUP_REMOVED lines=36> */
.L_x_5963:
[----:B------:R-:W-:Y:S05]  /*19b10*/  BSYNC B0 ;  /* 0x0000000000007941 */ /* 0x000fea0003800000 */
.L_x_5956:
[----:B------:R-:W-:Y:S02]  /*19b20*/  ULDC UR4, c[0x0][0xc3c] ;  /* 0x00030f0000047ab9 */ /* 0x000fe40000000800 */
[----:B----4-:R-:W-:-:S13]  /*19b30*/  ISETP.GE.AND P0, PT, R83, UR4, PT ;  /* 0x0000000453007c0c */ /* 0x010fda000bf06270 */
[----:B------:R-:W-:Y:S05]  /*19b40*/  @!P0 BRA `(.L_x_5971) ;  /* 0xfffffe7c00988947 */ /* 0x000fea000383ffff */
[----:B------:R-:W-:Y:S05]  /*19b50*/  BRA `(.L_x_5743) ;  /* 0x0000008800347947 */ /* 0x000fea0003800000 */
.L_x_5741:
        /* <DEDUP_REMOVED lines=16> */
.L_x_5972:
        /* <DEDUP_REMOVED lines=43> */
.L_x_5976:
        /* <DEDUP_REMOVED lines=37> */
.L_x_5974:
        /* <DEDUP_REMOVED lines=13> */
.L_x_5977:
        /* <DEDUP_REMOVED lines=62> */
.L_x_5978:
        /* <DEDUP_REMOVED lines=61> */
.L_x_5979:
[----:B------:R-:W-:-:S04]  /*1a9e0*/  LOP3.LUT R25, RZ, R2, RZ, 0x33, !PT ;  /* 0x00000002ff197212 */ /* 0x000fc800078e33ff */
[----:B------:R-:W-:Y:S01]  /*1a9f0*/  IADD3 R25, R6, R25, RZ ;  /* 0x0000001906197210 */ /* 0x000fe20007ffe0ff */
[----:B------:R-:W-:Y:S06]  /*1aa00*/  BRA `(.L_x_5980) ;  /* 0x00000000000c7947 */ /* 0x000fec0003800000 */
.L_x_5975:
[----:B------:R-:W-:Y:S02]  /*1aa10*/  IMAD.MOV.U32 R25, RZ, RZ, RZ ;  /* 0x000000ffff197224 */ /* 0x000fe400078e00ff */
[----:B------:R-:W-:Y:S02]  /*1aa20*/  IMAD.U32 R24, RZ, RZ, UR6 ;  /* 0x00000006ff187e24 */ /* 0x000fe4000f8e00ff */
[----:B------:R-:W-:-:S07]  /*1aa30*/  IMAD.MOV.U32 R26, RZ, RZ, RZ ;  /* 0x000000ffff1a7224 */ /* 0x000fce00078e00ff */
.L_x_5980:
[----:B------:R-:W-:-:S13]  /*1aa40*/  ISETP.NE.AND P0, PT, R7, RZ, PT ;  /* 0x000000ff0700720c */ /* 0x000fda0003f05270 */
[----:B------:R-:W0:Y:S01]  /*1aa50*/  @!P0 S2R R3, SR_CgaCtaId ;  /* 0x0000000000038919 */ /* 0x000e220000008800 */
[----:B------:R-:W-:-:S04]  /*1aa60*/  @!P0 MOV R2, 0x400 ;  /* 0x0000040000028802 */ /* 0x000fc80000000f00 */
[----:B0-----:R-:W-:-:S05]  /*1aa70*/  @!P0 LEA R2, R3, R2, 0x18 ;  /* 0x0000000203028211 */ /* 0x001fca00078ec0ff */
[----:B------:R1:W-:Y:S01]  /*1aa80*/  @!P0 STS.128 [R2+0x28cd0], R24 ;  /* 0x028cd01802008388 */ /* 0x0003e20000000c00 */
[----:B------:R-:W-:Y:S06]  /*1aa90*/  BAR.ARV 0x5, 0x180 ;  /* 0x0146000000007b1d */ /* 0x000fec0000002000 */
.L_x_5973:
        /* <DEDUP_REMOVED lines=38> */
.L_x_6108:
[----:B------:R-:W-:Y:S05]  /*1ad00*/  YIELD ;  /* 0x0000000000007946 */ /* 0x000fea0003800000 */
[----:B------:R-:W-:Y:S01]  /*1ad10*/  ULDC.64 UR4, c[0x0][0xa28] ;  /* 0x00028a0000047ab9 */ /* 0x000fe20000000a00 */
[----:B------:R-:W-:Y:S01]  /*1ad20*/  IMAD.MOV.U32 R33, RZ, RZ, RZ ;  /* 0x000000ffff217224 */ /* 0x000fe200078e00ff */
[----:B------:R-:W-:Y:S01]  /*1ad30*/  ISETP.NE.U32.AND P0, PT, RZ, UR4, PT ;  /* 0x00000004ff007c0c */ /* 0x000fe2000bf05070 */
[----:B------:R-:W0:Y:S01]  /*1ad40*/  LDC.64 R4, c[0x0][0xa00] ;  /* 0x00028000ff047b82 */ /* 0x000e220000000a00 */
[----:B------:R-:W-:Y:S02]  /*1ad50*/  ULDC.64 UR6, c[0x0][0xa10] ;  /* 0x0002840000067ab9 */ /* 0x000fe40000000a00 */
[----:B------:R-:W-:Y:S01]  /*1ad60*/  ISETP.NE.AND.EX P0, PT, RZ, UR5, PT, P0 ;  /* 0x00000005ff007c0c */ /* 0x000fe2000bf05300 */
[----:B------:R-:W-:-:S12]  /*1ad70*/  ULDC.64 UR4, c[0x0][0xa18] ;  /* 0x0002860000047ab9 */ /* 0x000fd80000000a00 */
[----:B--2---:R-:W2:Y:S02]  /*1ad80*/  @P0 LDC.64 R2, c[0x0][0xa28] ;  /* 0x00028a00ff020b82 */ /* 0x004ea40000000a00 */
[----:B--2---:R-:W-:-:S05]  /*1ad90*/  @P0 IMAD.WIDE R2, R27, 0x4, R2 ;  /* 0x000000041b020825 */ /* 0x004fca00078e0202 */
[----:B------:R2:W5:Y:S01]  /*1ada0*/  @P0 LDG.E R33, desc[UR42][R2.64] ;  /* 0x0000002a02210981 */ /* 0x000562000c1e1900 */
[----:B------:R-:W-:Y:S01]  /*1adb0*/  ISETP.NE.U32.AND P0, PT, RZ, UR4, PT ;  /* 0x00000004ff007c0c */ /* 0x000fe2000bf05070 */
[----:B------:R-:W-:Y:S01]  /*1adc0*/  IMAD.MOV.U32 R30, RZ, RZ, RZ ;  /* 0x000000ffff1e7224 */ /* 0x000fe200078e00ff */
[----:B------:R-:W-:Y:S01]  /*1add0*/  ISETP.NE.U32.AND P1, PT, RZ, UR6, PT ;  /* 0x00000006ff007c0c */ /* 0x000fe2000bf25070 */
[----:B-1----:R-:W-:Y:S01]  /*1ade0*/  IMAD.MOV.U32 R0, RZ, RZ, RZ ;  /* 0x000000ffff007224 */ /* 0x002fe200078e00ff */
[----:B------:R-:W-:Y:S01]  /*1adf0*/  ISETP.NE.AND.EX P2, PT, RZ, UR5, PT, P0 ;  /* 0x00000005ff007c0c */ /* 0x000fe2000bf45300 */
[----:B------:R-:W-:Y:S01]  /*1ae00*/  ULDC.64 UR4, c[0x0][0xa00] ;  /* 0x0002800000047ab9 */ /* 0x000fe20000000a00 */
[----:B------:R-:W-:Y:S01]  /*1ae10*/  ISETP.NE.AND.EX P1, PT, RZ, UR7, PT, P1 ;  /* 0x00000007ff007c0c */ /* 0x000fe2000bf25310 */
[----:B0-----:R-:W-:Y:S01]  /*1ae20*/  IMAD.WIDE R4, R27, 0x4, R4 ;  /* 0x000000041b047825 */ /* 0x001fe200078e0204 */
[----:B------:R-:W-:Y:S01]  /*1ae30*/  ISETP.NE.U32.AND P0, PT, RZ, UR4, PT ;  /* 0x00000004ff007c0c */ /* 0x000fe2000bf05070 */
[----:B--2---:R-:W0:Y:S08]  /*1ae40*/  LDC.64 R2, c[0x0][0xa10] ;  /* 0x00028400ff027b82 */ /* 0x004e300000000a00 */
[----:B---3--:R-:W1:Y:S01]  /*1ae50*/  @P2 LDC.64 R6, c[0x0][0xa18] ;  /* 0x00028600ff062b82 */ /* 0x008e620000000a00 */
[----:B------:R-:W-:Y:S01]  /*1ae60*/  ULDC UR4, c[0x0][0x288] ;  /* 0x0000a20000047ab9 */ /* 0x000fe20000000800 */
[----:B------:R-:W-:Y:S01]  /*1ae70*/  ISETP.NE.AND.EX P0, PT, RZ, UR5, PT, P0 ;  /* 0x00000005ff007c0c */ /* 0x000fe2000bf05300 */
[----:B------:R-:W-:Y:S01]  /*1ae80*/  IMAD.U32 R8, RZ, RZ, UR4 ;  /* 0x00000004ff087e24 */ /* 0x000fe2000f8e00ff */
[----:B------:R-:W-:-:S11]  /*1ae90*/  ULDC.64 UR4, c[0x0][0x418] ;  /* 0x0001060000047ab9 */ /* 0x000fd60000000a00 */
[----:B------:R-:W5:Y:S01]  /*1aea0*/  @P0 LDG.E R30, desc[UR42][R4.64] ;  /* 0x0000002a041e0981 */ /* 0x000f62000c1e1900 */
[----:B0-----:R-:W-:-:S05]  /*1aeb0*/  IMAD.WIDE R2, R27, 0x4, R2 ;  /* 0x000000041b027825 */ /* 0x001fca00078e0202 */
[----:B------:R-:W5:Y:S01]  /*1aec0*/  @P1 LDG.E R0, desc[UR42][R2.64] ;  /* 0x0000002a02001981 */ /* 0x000f62000c1e1900 */
[----:B-1----:R-:W-:-:S05]  /*1aed0*/  @P2 IMAD.WIDE R6, R27, 0x4, R6 ;  /* 0x000000041b062825 */ /* 0x002fca00078e0206 */
        /* <DEDUP_REMOVED lines=8> */
[----:B0-----:R-:W-:Y:S02]  /*1af60*/  IMAD.U32 R6, RZ, RZ, UR5 ;  /* 0x00000005ff067e24 */ /* 0x001fe4000f8e00ff */
[----:B------:R-:W-:Y:S01]  /*1af70*/  IMAD.U32 R11, RZ, RZ, UR4 ;  /* 0x00000004ff0b7e24 */ /* 0x000fe2000f8e00ff */
[----:B--2---:R0:W-:Y:S01]  /*1af80*/  STL [R1], R8 ;  /* 0x0000000801007387 */ /* 0x0041e20000100800 */
[----:B------:R-:W-:Y:S01]  /*1af90*/  IMAD.MOV.U32 R14, RZ, RZ, R8 ;  /* 0x000000ffff0e7224 */ /* 0x000fe200078e0008 */
[----:B----4-:R-:W-:Y:S06]  /*1afa0*/  @P2 BRA `(.L_x_5982) ;  /* 0x0000000000142947 */ /* 0x010fec0003800000 */
[----:B------:R-:W-:Y:S05]  /*1afb0*/  @!P0 BRA `(.L_x_5982) ;  /* 0x0000000000108947 */ /* 0x000fea0003800000 */
[----:B0-----:R-:W2:Y:S04]  /*1afc0*/  LDG.E R8, desc[UR42][R4.64] ;  /* 0x0000002a04087981 */ /* 0x001ea8000c1e1900 */
[----:B------:R-:W2:Y:S02]  /*1afd0*/  LDG.E R7, desc[UR42][R4.64+0x4] ;  /* 0x0000042a04077981 */ /* 0x000ea4000c1e1900 */
[----:B--2---:R-:W-:-:S05]  /*1afe0*/  IMAD.IADD R14, R7, 0x1, -R8 ;  /* 0x00000001070e7824 */ /* 0x004fca00078e0a08 */
[----:B------:R1:W-:Y:S02]  /*1aff0*/  STL [R1], R14 ;  /* 0x0000000e01007387 */ /* 0x0003e40000100800 */
.L_x_5982:
        /* <DEDUP_REMOVED lines=9> */
[----:B------:R-:W2:Y:S02]  /*1b090*/  LDC.64 R4, c[0x0][0xa20] ;  /* 0x00028800ff047b82 */ /* 0x000ea40000000a00 */
[----:B--2---:R-:W-:-:S05]  /*1b0a0*/  IMAD.WIDE R4, R27, 0x4, R4 ;  /* 0x000000041b047825 */ /* 0x004fca00078e0204 */
[----:B------:R2:W5:Y:S01]  /*1b0b0*/  LDG.E R11, desc[UR42][R4.64] ;  /* 0x0000002a040b7981 */ /* 0x000562000c1e1900 */
[----:B------:R-:W-:Y:S05]  /*1b0c0*/  BRA `(.L_x_5984) ;  /* 0x0000000000247947 */ /* 0x000fea0003800000 */
.L_x_5983:
[----:B------:R-:W-:Y:S02]  /*1b0d0*/  ULDC.64 UR4, c[0x0][0xa08] ;  /* 0x0002820000047ab9 */ /* 0x000fe40000000a00 */
[----:B------:R-:W-:-:S04]  /*1b0e0*/  ISETP.NE.U32.AND P0, PT, RZ, UR4, PT ;  /* 0x00000004ff007c0c */ /* 0x000fc8000bf05070 */
[----:B------:R-:W-:-:S13]  /*1b0f0*/  ISETP.NE.AND.EX P0, PT, RZ, UR5, PT, P0 ;  /* 0x00000005ff007c0c */ /* 0x000fda000bf05300 */
[----:B------:R-:W-:Y:S05]  /*1b100*/  @!P0 BRA `(.L_x_5984) ;  /* 0x0000000000148947 */ /* 0x000fea0003800000 */
[----:B------:R-:W2:Y:S02]  /*1b110*/  LDC.64 R4, c[0x0][0xa08] ;  /* 0x00028200ff047b82 */ /* 0x000ea40000000a00 */
[----:B--2---:R-:W-:-:S05]  /*1b120*/  IMAD.WIDE R4, R27, 0x4, R4 ;  /* 0x000000041b047825 */ /* 0x004fca00078e0204 */
[----:B------:R-:W2:Y:S04]  /*1b130*/  LDG.E R11, desc[UR42][R4.64] ;  /* 0x0000002a040b7981 */ /* 0x000ea8000c1e1900 */
[----:B0-----:R-:W2:Y:S02]  /*1b140*/  LDG.E R8, desc[UR42][R4.64+0x4] ;  /* 0x0000042a04087981 */ /* 0x001ea4000c1e1900 */
[----:B--2---:R-:W-:-:S07]  /*1b150*/  IMAD.IADD R11, R8, 0x1, -R11 ;  /* 0x00000001080b7824 */ /* 0x004fce00078e0a0b */
.L_x_5984:
[----:B--2---:R-:W2:Y:S01]  /*1b160*/  @P1 LDG.E R4, desc[UR42][R2.64] ;  /* 0x0000002a02041981 */ /* 0x004ea2000c1e1900 */
[----:B------:R-:W3:Y:S03]  /*1b170*/  LDC R5, c[0x0][0x448] ;  /* 0x00011200ff057b82 */ /* 0x000ee60000000800 */
[----:B------:R-:W2:Y:S01]  /*1b180*/  @P1 LDG.E R13, desc[UR42][R2.64+0x4] ;  /* 0x0000042a020d1981 */ /* 0x000ea2000c1e1900 */
[----:B-----5:R-:W-:Y:S02]  /*1b190*/  IMAD.IADD R11, R11, 0x1, -R33 ;  /* 0x000000010b0b7824 */ /* 0x020fe400078e0a21 */
[----:B------:R-:W-:-:S04]  /*1b1a0*/  IMAD.SHL.U32 R31, R25, 0x40, RZ ;  /* 0x00000040191f7824 */ /* 0x000fc800078e00ff */
[----:B0-----:R-:W-:Y:S01]  /*1b1b0*/  VIADD R8, R31, 0x3f ;  /* 0x0000003f1f087836 */ /* 0x001fe20000000000 */
[----:B---3--:R-:W-:-:S13]  /*1b1c0*/  ISETP.NE.AND P2, PT, R5, 0x1, PT ;  /* 0x000000010500780c */ /* 0x008fda0003f45270 */
[----:B------:R-:W0:Y:S08]  /*1b1d0*/  @P2 LDC R7, c[0x0][0x44c] ;  /* 0x00011300ff072b82 */ /* 0x000e300000000800 */
[----:B------:R-:W3:Y:S01]  /*1b1e0*/  @P2 LDC R5, c[0x0][0x450] ;  /* 0x00011400ff052b82 */ /* 0x000ee20000000800 */
[----:B--2---:R-:W-:Y:S02]  /*1b1f0*/  @P1 IMAD.IADD R6, R13, 0x1, -R4 ;  /* 0x000000010d061824 */ /* 0x004fe400078e0a04 */
[----:B0-----:R-:W-:-:S04]  /*1b200*/  @P2 IMAD.HI.U32 R4, R8, R7, RZ ;  /* 0x0000000708042227 */ /* 0x001fc800078e00ff */
[----:B------:R-:W-:Y:S01]  /*1b210*/  IMAD.IADD R23, R11, 0x1, R6 ;  /* 0x000000010b177824 */ /* 0x000fe200078e0206 */
[----:B---3--:R-:W-:-:S03]  /*1b220*/  @P2 SHF.R.U32.HI R8, RZ, R5, R4 ;  /* 0x00000005ff082219 */ /* 0x008fc60000011604 */
[C---:B------:R-:W-:Y:S01]  /*1b230*/  VIADD R10, R23.reuse, 0x3f ;  /* 0x0000003f170a7836 */ /* 0x040fe20000000000 */
[----:B------:R-:W-:-:S04]  /*1b240*/  IADD3 R7, R23, 0x1, -R14 ;  /* 0x0000000117077810 */ /* 0x000fc80007ffe80e */
[----:B------:R-:W-:Y:S01]  /*1b250*/  SHF.R.S32.HI R3, RZ, 0x1f, R10 ;  /* 0x0000001fff037819 */ /* 0x000fe2000001140a */
[----:B------:R-:W-:-:S03]  /*1b260*/  IMAD.IADD R8, R7, 0x1, R8 ;  /* 0x0000000107087824 */ /* 0x000fc600078e0208 */
[----:B------:R-:W-:Y:S02]  /*1b270*/  LEA.HI R10, R3, R10, RZ, 0x6 ;  /* 0x0000000a030a7211 */ /* 0x000fe400078f30ff */
[----:B------:R-:W0:Y:S02]  /*1b280*/  LDC.64 R2, c[0x0][0x9e0] ;  /* 0x00027800ff027b82 */ /* 0x000e240000000a00 */
[----:B------:R-:W-:Y:S02]  /*1b290*/  SHF.R.S32.HI R10, RZ, 0x6, R10 ;  /* 0x00000006ff0a7819 */ /* 0x000fe4000001140a */
[----:B0-----:R-:W-:Y:S01]  /*1b2a0*/  ISETP.GE.AND P3, PT, R3, 0x1, PT ;  /* 0x000000010300780c */ /* 0x001fe20003f66270 */
[----:B------:R-:W-:-:S12]  /*1b2b0*/  IMAD.IADD R2, R8, 0x1, R2 ;  /* 0x0000000108027824 */ /* 0x000fd800078e0202 */
[----:B------:R-:W-:Y:S05]  /*1b2c0*/  @!P3 BRA `(.L_x_5985) ;  /* 0x000000000048b947 */ /* 0x000fea0003800000 */
        /* <DEDUP_REMOVED lines=11> */
.L_x_5987:
[----:B------:R-:W-:-:S13]  /*1b380*/  ISETP.NE.AND P0, PT, R3, 0x1, PT ;  /* 0x000000010300780c */ /* 0x000fda0003f05270 */
[----:B------:R-:W0:Y:S02]  /*1b390*/  @P0 LDC.64 R4, c[0x0][0x9e8] ;  /* 0x00027a00ff040b82 */ /* 0x000e240000000a00 */
[----:B0-----:R-:W-:-:S05]  /*1b3a0*/  @P0 IMAD.HI.U32 R4, R12, R4, RZ ;  /* 0x000000040c040227 */ /* 0x001fca00078e00ff */
[----:B------:R-:W-:-:S07]  /*1b3b0*/  @P0 SHF.R.U32.HI R12, RZ, R5, R4 ;  /* 0x00000005ff0c0219 */ /* 0x000fce0000011604 */
.L_x_5988:
[----:B------:R-:W-:Y:S05]  /*1b3c0*/  BSYNC B0 ;  /* 0x0000000000007941 */ /* 0x000fea0003800000 */
.L_x_5986:
[----:B------:R-:W-:-:S05]  /*1b3d0*/  IMAD R12, R12, R3, R3 ;  /* 0x000000030c0c7224 */ /* 0x000fca00078e0203 */
[----:B------:R-:W-:-:S07]  /*1b3e0*/  VIMNMX R2, R2, R12, PT ;  /* 0x0000000c02027248 */ /* 0x000fce0003fe0100 */
.L_x_5985:
[----:B------:R-:W0:Y:S01]  /*1b3f0*/  @P2 LDC R8, c[0x0][0x44c] ;  /* 0x00011300ff082b82 */ /* 0x000e220000000800 */
[----:B------:R-:W-:Y:S01]  /*1b400*/  VIADD R2, R2, 0x3f ;  /* 0x0000003f02027836 */ /* 0x000fe20000000000 */
[----:B------:R-:W-:Y:S01]  /*1b410*/  ULDC UR4, c[0x0][0x9dc] ;  /* 0x0002770000047ab9 */ /* 0x000fe20000000800 */
[----:B------:R-:W-:-:S05]  /*1b420*/  IMAD.MOV.U32 R4, RZ, RZ, R31 ;  /* 0x000000ffff047224 */ /* 0x000fca00078e001f */
[----:B------:R-:W2:Y:S01]  /*1b430*/  @P2 LDC R5, c[0x0][0x450] ;  /* 0x00011400ff052b82 */ /* 0x000ea20000000800 */
[----:B0-----:R-:W-:-:S05]  /*1b440*/  @P2 IMAD.HI.U32 R8, R31, R8, RZ ;  /* 0x000000081f082227 */ /* 0x001fca00078e00ff */
[----:B--2---:R-:W-:Y:S01]  /*1b450*/  @P2 SHF.R.U32.HI R4, RZ, R5, R8 ;  /* 0x00000005ff042219 */ /* 0x004fe20000011608 */
[----:B------:R-:W-:Y:S01]  /*1b460*/  IMAD.IADD R8, R23, 0x1, -R14 ;  /* 0x0000000117087824 */ /* 0x000fe200078e0a0e */
[----:B------:R-:W-:-:S03]  /*1b470*/  SHF.R.S32.HI R5, RZ, 0x1f, R2 ;  /* 0x0000001fff057819 */ /* 0x000fc60000011402 */
[----:B------:R-:W-:Y:S01]  /*1b480*/  IMAD.IADD R13, R8, 0x1, R4 ;  /* 0x00000001080d7824 */ /* 0x000fe200078e0204 */
[----:B------:R-:W-:-:S03]  /*1b490*/  LEA.HI R5, R5, R2, RZ, 0x6 ;  /* 0x0000000205057211 */ /* 0x000fc600078f30ff */
[----:B------:R-:W-:Y:S01]  /*1b4a0*/  VIADD R2, R13, -UR4 ;  /* 0x800000040d027c36 */ /* 0x000fe20008000000 */
        /* <DEDUP_REMOVED lines=13> */
.L_x_5991:
[----:B------:R-:W-:-:S13]  /*1b580*/  ISETP.NE.AND P0, PT, R3, 0x1, PT ;  /* 0x000000010300780c */ /* 0x000fda0003f05270 */
[----:B------:R-:W0:Y:S02]  /*1b590*/  @P0 LDC.64 R4, c[0x0][0x9e8] ;  /* 0x00027a00ff040b82 */ /* 0x000e240000000a00 */
[----:B0-----:R-:W-:-:S05]  /*1b5a0*/  @P0 IMAD.HI.U32 R4, R13, R4, RZ ;  /* 0x000000040d040227 */ /* 0x001fca00078e00ff */
[----:B------:R-:W-:-:S07]  /*1b5b0*/  @P0 SHF.R.U32.HI R13, RZ, R5, R4 ;  /* 0x00000005ff0d0219 */ /* 0x000fce0000011604 */
.L_x_5992:
[----:B------:R-:W-:Y:S05]  /*1b5c0*/  BSYNC B0 ;  /* 0x0000000000007941 */ /* 0x000fea0003800000 */
.L_x_5990:
[----:B------:R-:W-:-:S05]  /*1b5d0*/  IMAD R3, R13, R3, RZ ;  /* 0x000000030d037224 */ /* 0x000fca00078e02ff */
[----:B------:R-:W-:-:S07]  /*1b5e0*/  VIMNMX R2, R2, R3, !PT ;  /* 0x0000000302027248 */ /* 0x000fce0007fe0100 */
.L_x_5989:
[----:B------:R-:W-:Y:S01]  /*1b5f0*/  SHF.R.S32.HI R3, RZ, 0x1f, R2 ;  /* 0x0000001fff037819 */ /* 0x000fe20000011402 */
[----:B------:R-:W-:Y:S01]  /*1b600*/  BSSY B0, `(.L_x_5993) ;  /* 0x0000026000007945 */ /* 0x000fe20003800000 */
[----:B------:R-:W-:Y:S01]  /*1b610*/  LOP3.LUT R32, R9, 0xff, RZ, 0xc0, !PT ;  /* 0x000000ff09207812 */ /* 0x000fe200078ec0ff */
[----:B------:R-:W-:Y:S01]  /*1b620*/  IMAD.MOV.U32 R15, RZ, RZ, RZ ;  /* 0x000000ffff0f7224 */ /* 0x000fe200078e00ff */
[----:B------:R-:W-:Y:S02]  /*1b630*/  LEA.HI R3, R3, R2, RZ, 0x6 ;  /* 0x0000000203037211 */ /* 0x000fe400078f30ff */
[----:B------:R-:W-:Y:S02]  /*1b640*/  SHF.R.U32.HI R4, RZ, 0x10, R9 ;  /* 0x00000010ff047819 */ /* 0x000fe40000011609 */
[----:B------:R-:W-:-:S04]  /*1b650*/  SHF.R.S32.HI R3, RZ, 0x6, R3 ;  /* 0x00000006ff037819 */ /* 0x000fc80000011403 */
[----:B------:R-:W-:-:S04]  /*1b660*/  VIMNMX R5, RZ, R3, !PT ;  /* 0x00000003ff057248 */ /* 0x000fc80007fe0100 */
[----:B------:R-:W-:-:S13]  /*1b670*/  ISETP.GT.AND P0, PT, R12, R5, PT ;  /* 0x000000050c00720c */ /* 0x000fda0003f04270 */
[----:B------:R-:W-:Y:S05]  /*1b680*/  @!P0 BRA `(.L_x_5994) ;  /* 0x0000000000748947 */ /* 0x000fea0003800000 */
[----:B------:R-:W-:Y:S01]  /*1b690*/  ISETP.NE.AND P0, PT, R4, RZ, PT ;  /* 0x000000ff0400720c */ /* 0x000fe20003f05270 */
[----:B------:R-:W-:-:S03]  /*1b6a0*/  ULDC UR4, c[0x0][0x9f0] ;  /* 0x00027c0000047ab9 */ /* 0x000fc60000000800 */
[----:B------:R-:W-:-:S04]  /*1b6b0*/  SEL R9, R4, UR4, P0 ;  /* 0x0000000404097c07 */ /* 0x000fc80008000000 */
[----:B-1----:R-:W-:Y:S02]  /*1b6c0*/  IABS R14, R9 ;  /* 0x00000009000e7213 */ /* 0x002fe40000000000 */
        /* <DEDUP_REMOVED lines=25> */
.L_x_5994:
[----:B------:R-:W-:Y:S05]  /*1b860*/  BSYNC B0 ;  /* 0x0000000000007941 */ /* 0x000fea0003800000 */
.L_x_5993:
[-C--:B------:R-:W-:Y:S01]  /*1b870*/  IMAD R5, R32, R15.reuse, R5 ;  /* 0x0000000f20057224 */ /* 0x080fe200078e0205 */
[----:B------:R-:W-:Y:S04]  /*1b880*/  BSSY B0, `(.L_x_5995) ;  /* 0x00001a8000007945 */ /* 0x000fe80003800000 */
        /* <DEDUP_REMOVED lines=21> */
[----:B-1----:R0:W1:Y:S02]  /*1b9e0*/  SHFL.IDX PT, R14, R2, RZ, 0x1f ;  /* 0x00001fff020e7589 */ /* 0x00206400000e0000 */
.L_x_6163:
[----:B-1----:R-:W-:Y:S02]  /*1b9f0*/  ISETP.NE.AND P0, PT, R14, RZ, PT ;  /* 0x000000ff0e00720c */ /* 0x002fe40003f05270 */
[----:B------:R-:W-:-:S11]  /*1ba00*/  PLOP3.LUT P6, PT, PT, PT, PT, 0x8, 0x0 ;  /* 0x000000000000781c */ /* 0x000fd60003fce170 */
[----:B------:R-:W-:Y:S05]  /*1ba10*/  @P0 BRA `(.L_x_5998) ;  /* 0x00000000000c0947 */ /* 0x000fea0003800000 */
[----:B------:R-:W-:-:S03]  /*1ba20*/  UMOV UR4, 0xffffffff ;  /* 0xffffffff00047882 */ /* 0x000fc60000000000 */
[----:B------:R-:W-:Y:S05]  /*1ba30*/  BRA.DIV UR4, `(.L_x_5999) ;  /* 0x0000007e041c7947 */ /* 0x000fea000b800000 */
[----:B------:R-:W-:-:S13]  /*1ba40*/  ELECT P6, URZ, PT ;  /* 0x00000000003f782f */ /* 0x000fda00038c0000 */
.L_x_5998:
        /* <DEDUP_REMOVED lines=9> */
.L_x_6166:
[----:B------:R-:W-:Y:S05]  /*1bae0*/  BSYNC B1 ;  /* 0x0000000000017941 */ /* 0x000fea0003800000 */
.L_x_6000:
[----:B------:R-:W-:Y:S04]  /*1baf0*/  BSSY B1, `(.L_x_6002) ;  /* 0x00000b7000017945 */ /* 0x000fe80003800000 */
[----:B------:R-:W-:Y:S05]  /*1bb00*/  @!P6 BRA `(.L_x_6003) ;  /* 0x0000000800d4e947 */ /* 0x000fea0003800000 */
[----:B------:R-:W-:Y:S01]  /*1bb10*/  IMAD R11, R19, 0x8, R18 ;  /* 0x00000008130b7824 */ /* 0x000fe200078e0212 */
[----:B0-----:R-:W-:Y:S01]  /*1bb20*/  SHF.L.U32 R2, R29, 0x1f, RZ ;  /* 0x0000001f1d027819 */ /* 0x001fe200000006ff */
[----:B------:R-:W0:Y:S01]  /*1bb30*/  S2R R3, SR_TID.X ;  /* 0x0000000000037919 */ /* 0x000e220000002100 */
[----:B------:R-:W-:Y:S02]  /*1bb40*/  BSSY B2, `(.L_x_6004) ;  /* 0x0000005000027945 */ /* 0x000fe40003800000 */
[----:B------:R-:W1:Y:S01]  /*1bb50*/  SYNCS.PHASECHK.TRANS64.TRYWAIT P0, [R11+URZ+0x28ca0], R2 ;  /* 0x028ca0020b0075a7 */ /* 0x000e62000800017f */
[----:B0-----:R-:W-:-:S04]  /*1bb60*/  LOP3.LUT R3, R3, 0x7f, RZ, 0xc0, !PT ;  /* 0x0000007f03037812 */ /* 0x001fc800078ec0ff */
[----:B------:R-:W-:Y:S01]  /*1bb70*/  ISETP.NE.AND P1, PT, R3, RZ, PT ;  /* 0x000000ff0300720c */ /* 0x000fe20003f25270 */
[----:B-1----:R-:W-:-:S12]  /*1bb80*/  @!P0 BRA `(.L_x_6005) ;  /* 0x0000007800fc8947 */ /* 0x002fd80003800000 */
.L_x_6167:
[----:B------:R-:W-:Y:S05]  /*1bb90*/  BSYNC B2 ;  /* 0x0000000000027941 */ /* 0x000fea0003800000 */
.L_x_6004:
        /* <DEDUP_REMOVED lines=9> */
.L_x_6007:
[----:B------:R-:W-:Y:S05]  /*1bc30*/  BSYNC B2 ;  /* 0x0000000000027941 */ /* 0x000fea0003800000 */
.L_x_6006:
        /* <DEDUP_REMOVED lines=12> */
.L_x_6008:
        /* <DEDUP_REMOVED lines=13> */
.L_x_6168:
[----:B------:R-:W-:Y:S05]  /*1bdd0*/  BSYNC B2 ;  /* 0x0000000000027941 */ /* 0x000fea0003800000 */
.L_x_6009:
        /* <DEDUP_REMOVED lines=11> */
.L_x_6012:
[----:B------:R-:W-:Y:S05]  /*1be90*/  BSYNC B2 ;  /* 0x0000000000027941 */ /* 0x000fea0003800000 */
.L_x_6011:
        /* <DEDUP_REMOVED lines=9> */
.L_x_6013:
        /* <DEDUP_REMOVED lines=15> */
.L_x_6014:
        /* <DEDUP_REMOVED lines=15> */
.L_x_6015:
        /* <DEDUP_REMOVED lines=15> */
.L_x_6016:
        /* <DEDUP_REMOVED lines=15> */
.L_x_6017:
        /* <DEDUP_REMOVED lines=15> */
.L_x_6018:
        /* <DEDUP_REMOVED lines=15> */
.L_x_6019:
        /* <DEDUP_REMOVED lines=15> */
.L_x_6020:
        /* <DEDUP_REMOVED lines=10> */
.L_x_6003:
[----:B------:R-:W-:Y:S05]  /*1c660*/  BSYNC B1 ;  /* 0x0000000000017941 */ /* 0x000fea0003800000 */
.L_x_6002:
[----:B------:R-:W-:Y:S01]  /*1c670*/  VIADD R12, R9, 0xfffffffe ;  /* 0xfffffffe090c7836 */ /* 0x000fe20000000000 */
[----:B------:R-:W-:Y:S01]  /*1c680*/  PLOP3.LUT P0, PT, PT, PT, PT, 0x8, 0x0 ;  /* 0x000000000000781c */ /* 0x000fe20003f0e170 */
[----:B------:R-:W-:-:S03]  /*1c690*/  VIADD R19, R19, 0x1 ;  /* 0x0000000113137836 */ /* 0x000fc60000000000 */
[----:B------:R-:W-:Y:S02]  /*1c6a0*/  ISETP.GE.AND P2, PT, R12, R6, PT ;  /* 0x000000060c00720c */ /* 0x000fe40003f46270 */
[----:B------:R-:W-:-:S04]  /*1c6b0*/  ISETP.NE.AND P1, PT, R19, 0x2, PT ;  /* 0x000000021300780c */ /* 0x000fc80003f25270 */
[----:B0-----:R-:W-:Y:S02]  /*1c6c0*/  SEL R2, RZ, 0x1, P1 ;  /* 0x00000001ff027807 */ /* 0x001fe40000800000 */
[----:B------:R-:W-:Y:S02]  /*1c6d0*/  SEL R19, R19, RZ, P1 ;  /* 0x000000ff13137207 */ /* 0x000fe40000800000 */
[----:B------:R-:W-:-:S03]  /*1c6e0*/  LOP3.LUT R29, R29, R2, RZ, 0x3c, !PT ;  /* 0x000000021d1d7212 */ /* 0x000fc600078e3cff */
[----:B------:R-:W-:Y:S05]  /*1c6f0*/  @!P2 BRA `(.L_x_5996) ;  /* 0x0000000c0000a947 */ /* 0x000fea0003800000 */
.L_x_6040:
[----:B------:R-:W-:Y:S05]  /*1c700*/  YIELD ;  /* 0x0000000000007946 */ /* 0x000fea0003800000 */
[----:B------:R-:W-:Y:S04]  /*1c710*/  BSSY B1, `(.L_x_6021) ;  /* 0x00000b6000017945 */ /* 0x000fe80003800000 */
[----:B------:R-:W-:Y:S05]  /*1c720*/  @!P6 BRA `(.L_x_6022) ;  /* 0x0000000800d0e947 */ /* 0x000fea0003800000 */
[----:B------:R-:W-:Y:S01]  /*1c730*/  IMAD R11, R19, 0x8, R18 ;  /* 0x00000008130b7824 */ /* 0x000fe200078e0212 */
[----:B------:R-:W-:Y:S01]  /*1c740*/  SHF.L.U32 R2, R29, 0x1f, RZ ;  /* 0x0000001f1d027819 */ /* 0x000fe200000006ff */
[----:B------:R-:W0:Y:S01]  /*1c750*/  S2R R3, SR_TID.X ;  /* 0x0000000000037919 */ /* 0x000e220000002100 */
[----:B------:R-:W-:Y:S02]  /*1c760*/  BSSY B2, `(.L_x_6023) ;  /* 0x0000005000027945 */ /* 0x000fe40003800000 */
[----:B------:R-:W1:Y:S01]  /*1c770*/  SYNCS.PHASECHK.TRANS64.TRYWAIT P1, [R11+URZ+0x28ca0], R2 ;  /* 0x028ca0020b0075a7 */ /* 0x000e62000802017f */
[----:B0-----:R-:W-:-:S04]  /*1c780*/  LOP3.LUT R3, R3, 0x7f, RZ, 0xc0, !PT ;  /* 0x0000007f03037812 */ /* 0x001fc800078ec0ff */
[----:B------:R-:W-:Y:S01]  /*1c790*/  ISETP.NE.AND P2, PT, R3, RZ, PT ;  /* 0x000000ff0300720c */ /* 0x000fe20003f45270 */
[----:B-1----:R-:W-:-:S12]  /*1c7a0*/  @!P1 BRA `(.L_x_6024) ;  /* 0x00000070001c9947 */ /* 0x002fd80003800000 */
.L_x_6169:
[----:B------:R-:W-:Y:S05]  /*1c7b0*/  BSYNC B2 ;  /* 0x0000000000027941 */ /* 0x000fea0003800000 */
.L_x_6023:
        /* <DEDUP_REMOVED lines=9> */
.L_x_6026:
[----:B------:R-:W-:Y:S05]  /*1c850*/  BSYNC B2 ;  /* 0x0000000000027941 */ /* 0x000fea0003800000 */
.L_x_6025:
        /* <DEDUP_REMOVED lines=11> */
.L_x_6027:
        /* <DEDUP_REMOVED lines=13> */
.L_x_6170:
[----:B------:R-:W-:Y:S05]  /*1c9e0*/  BSYNC B2 ;  /* 0x0000000000027941 */ /* 0x000fea0003800000 */
.L_x_6028:
        /* <DEDUP_REMOVED lines=11> */
.L_x_6031:
[----:B------:R-:W-:Y:S05]  /*1caa0*/  BSYNC B2 ;  /* 0x0000000000027941 */ /* 0x000fea0003800000 */
.L_x_6030:
[----:B------:R-:W-:Y:S01]  /*1cab0*/  R2UR UR6, R2 ;  /* 0x00000000020672ca */ /* 0x000fe200000e0000 */
[----:B------:R-:W-:Y:S01]  /*1cac0*/  UIADD3 UR4, UP0, UR40, 0x670, URZ ;  /* 0x0000067028047890 */ /* 0x000fe2000ff1e03f */
[----:B------:R-:W-:Y:S01]  /*1cad0*/  R2UR UR7, R3 ;  /* 0x00000000030772ca */ /* 0x000fe200000e0000 */
[----:B------:R-:W-:Y:S01]  /*1cae0*/  VIADD R11, R11, 0x28cb0 ;  /* 0x00028cb00b0b7836 */ /* 0x000fe20000000000 */
[----:B------:R-:W-:Y:S01]  /*1caf0*/  R2UR UR10, R9 ;  /* 0x00000000090a72ca */ /* 0x000fe200000e0000 */
[----:B------:R-:W-:Y:S01]  /*1cb00*/  IMAD R9, R19, 0x10000, R18 ;  /* 0x0001000013097824 */ /* 0x000fe200078e0212 */
[----:B------:R-:W-:Y:S01]  /*1cb10*/  PLOP3.LUT P1, PT, PT, PT, PT, 0x80, 0x0 ;  /* 0x000000000000781c */ /* 0x000fe20003f2f070 */
[----:B------:R-:W-:Y:S02]  /*1cb20*/  UIADD3.X UR5, URZ, UR41, URZ, UP0, !UPT ;  /* 0x000000293f057290 */ /* 0x000fe400087fe43f */
[----:B------:R-:W-:-:S10]  /*1cb30*/  VIADD R14, R9, 0x400 ;  /* 0x00000400090e7836 */ /* 0x000fd40000000000 */
.L_x_6032:
        /* <DEDUP_REMOVED lines=15> */
.L_x_6033:
        /* <DEDUP_REMOVED lines=15> */
.L_x_6034:
        /* <DEDUP_REMOVED lines=15> */
.L_x_6035:
        /* <DEDUP_REMOVED lines=15> */
.L_x_6036:
        /* <DEDUP_REMOVED lines=15> */
.L_x_6037:
        /* <DEDUP_REMOVED lines=15> */
.L_x_6038:
        /* <DEDUP_REMOVED lines=15> */
.L_x_6039:
        /* <DEDUP_REMOVED lines=10> */
.L_x_6022:
[----:B------:R-:W-:Y:S05]  /*1d270*/  BSYNC B1 ;  /* 0x0000000000017941 */ /* 0x000fea0003800000 */
.L_x_6021:
        /* <DEDUP_REMOVED lines=8> */
.L_x_5996:
[----:B------:R-:W-:Y:S05]  /*1d300*/  BSYNC B0 ;  /* 0x0000000000007941 */ /* 0x000fea0003800000 */
.L_x_5995:
[----:B------:R-:W0:Y:S01]  /*1d310*/  LDC R0, c[0x0][0x448] ;  /* 0x00011200ff007b82 */ /* 0x000e220000000800 */
[----:B------:R-:W-:Y:S01]  /*1d320*/  VIADD R2, R31, 0x3f ;  /* 0x0000003f1f027836 */ /* 0x000fe20000000000 */
[----:B------:R-:W-:Y:S06]  /*1d330*/  @!P0 WARPSYNC.ALL ;  /* 0x0000000000008948 */ /* 0x000fec0003800000 */
[----:B------:R-:W-:Y:S01]  /*1d340*/  @!P0 BAR.SYNC.DEFER_BLOCKING 0xc, 0x180 ;  /* 0x0306000000008b1d */ /* 0x000fe20000010000 */
[----:B0-----:R-:W-:-:S13]  /*1d350*/  ISETP.NE.AND P1, PT, R0, 0x1, PT ;  /* 0x000000010000780c */ /* 0x001fda0003f25270 */
[----:B------:R-:W0:Y:S08]  /*1d360*/  @P1 LDC R3, c[0x0][0x44c] ;  /* 0x00011300ff031b82 */ /* 0x000e300000000800 */
[----:B------:R-:W2:Y:S01]  /*1d370*/  @P1 LDC R0, c[0x0][0x450] ;  /* 0x00011400ff001b82 */ /* 0x000ea20000000800 */
[----:B0-----:R-:W-:-:S05]  /*1d380*/  @P1 IMAD.HI.U32 R3, R2, R3, RZ ;  /* 0x0000000302031227 */ /* 0x001fca00078e00ff */
[----:B--2---:R-:W-:-:S05]  /*1d390*/  @P1 SHF.R.U32.HI R2, RZ, R0, R3 ;  /* 0x00000000ff021219 */ /* 0x004fca0000011603 */
[----:B------:R-:W-:Y:S02]  /*1d3a0*/  IMAD.IADD R0, R7, 0x1, R2 ;  /* 0x0000000107007824 */ /* 0x000fe400078e0202 */
[----:B------:R-:W0:Y:S02]  /*1d3b0*/  LDC.64 R2, c[0x0][0x9e0] ;  /* 0x00027800ff027b82 */ /* 0x000e240000000a00 */
        /* <DEDUP_REMOVED lines=14> */
.L_x_6043:
[----:B------:R-:W-:-:S13]  /*1d4a0*/  ISETP.NE.AND P0, PT, R3, 0x1, PT ;  /* 0x000000010300780c */ /* 0x000fda0003f05270 */
[----:B------:R-:W0:Y:S02]  /*1d4b0*/  @P0 LDC.64 R6, c[0x0][0x9e8] ;  /* 0x00027a00ff060b82 */ /* 0x000e240000000a00 */
[----:B0-----:R-:W-:-:S05]  /*1d4c0*/  @P0 IMAD.HI.U32 R6, R5, R6, RZ ;  /* 0x0000000605060227 */ /* 0x001fca00078e00ff */
[----:B------:R-:W-:-:S07]  /*1d4d0*/  @P0 SHF.R.U32.HI R5, RZ, R7, R6 ;  /* 0x00000007ff050219 */ /* 0x000fce0000011606 */
.L_x_6044:
[----:B------:R-:W-:Y:S05]  /*1d4e0*/  BSYNC B0 ;  /* 0x0000000000007941 */ /* 0x000fea0003800000 */
.L_x_6042:
[----:B------:R-:W-:-:S05]  /*1d4f0*/  IMAD R5, R5, R3, R3 ;  /* 0x0000000305057224 */ /* 0x000fca00078e0203 */
[----:B------:R-:W-:-:S07]  /*1d500*/  VIMNMX R2, R2, R5, PT ;  /* 0x0000000502027248 */ /* 0x000fce0003fe0100 */
.L_x_6041:
[----:B------:R-:W-:Y:S01]  /*1d510*/  VIADD R2, R2, 0x3f ;  /* 0x0000003f02027836 */ /* 0x000fe20000000000 */
[----:B------:R-:W0:Y:S01]  /*1d520*/  @P1 LDC R0, c[0x0][0x450] ;  /* 0x00011400ff001b82 */ /* 0x000e220000000800 */
[----:B------:R-:W-:-:S03]  /*1d530*/  ULDC UR4, c[0x0][0x9dc] ;  /* 0x0002770000047ab9 */ /* 0x000fc60000000800 */
[----:B------:R-:W-:-:S04]  /*1d540*/  SHF.R.S32.HI R5, RZ, 0x1f, R2 ;  /* 0x0000001fff057819 */ /* 0x000fc80000011402 */
[----:B------:R-:W-:Y:S02]  /*1d550*/  LEA.HI R5, R5, R2, RZ, 0x6 ;  /* 0x0000000205057211 */ /* 0x000fe400078f30ff */
[----:B------:R-:W2:Y:S02]  /*1d560*/  @P1 LDC R2, c[0x0][0x44c] ;  /* 0x00011300ff021b82 */ /* 0x000ea40000000800 */
[----:B------:R-:W-:-:S04]  /*1d570*/  SHF.R.S32.HI R5, RZ, 0x6, R5 ;  /* 0x00000006ff057819 */ /* 0x000fc80000011405 */
[----:B------:R-:W-:Y:S01]  /*1d580*/  VIMNMX R10, R10, R5, PT ;  /* 0x000000050a0a7248 */ /* 0x000fe20003fe0100 */
[----:B------:R-:W-:Y:S02]  /*1d590*/  IMAD.MOV.U32 R5, RZ, RZ, R31 ;  /* 0x000000ffff057224 */ /* 0x000fe400078e001f */
[----:B--2---:R-:W-:-:S05]  /*1d5a0*/  @P1 IMAD.HI.U32 R2, R31, R2, RZ ;  /* 0x000000021f021227 */ /* 0x004fca00078e00ff */
[----:B0-----:R-:W-:-:S05]  /*1d5b0*/  @P1 SHF.R.U32.HI R5, RZ, R0, R2 ;  /* 0x00000000ff051219 */ /* 0x001fca0000011602 */
        /* <DEDUP_REMOVED lines=13> */
.L_x_6047:
[----:B------:R-:W-:-:S13]  /*1d690*/  ISETP.NE.AND P0, PT, R3, 0x1, PT ;  /* 0x000000010300780c */ /* 0x000fda0003f05270 */
[----:B------:R-:W0:Y:S02]  /*1d6a0*/  @P0 LDC.64 R6, c[0x0][0x9e8] ;  /* 0x00027a00ff060b82 */ /* 0x000e240000000a00 */
[----:B0-----:R-:W-:-:S05]  /*1d6b0*/  @P0 IMAD.HI.U32 R6, R2, R6, RZ ;  /* 0x0000000602060227 */ /* 0x001fca00078e00ff */
[----:B------:R-:W-:-:S07]  /*1d6c0*/  @P0 SHF.R.U32.HI R2, RZ, R7, R6 ;  /* 0x00000007ff020219 */ /* 0x000fce0000011606 */
.L_x_6048:
[----:B------:R-:W-:Y:S05]  /*1d6d0*/  BSYNC B0 ;  /* 0x0000000000007941 */ /* 0x000fea0003800000 */
.L_x_6046:
[----:B------:R-:W-:-:S05]  /*1d6e0*/  IMAD R3, R2, R3, RZ ;  /* 0x0000000302037224 */ /* 0x000fca00078e02ff */
[----:B------:R-:W-:-:S07]  /*1d6f0*/  VIMNMX R0, R0, R3, !PT ;  /* 0x0000000300007248 */ /* 0x000fce0007fe0100 */
.L_x_6045:
[----:B------:R-:W-:Y:S01]  /*1d700*/  ISETP.NE.AND P1, PT, R4, RZ, PT ;  /* 0x000000ff0400720c */ /* 0x000fe20003f25270 */
[----:B------:R-:W-:Y:S01]  /*1d710*/  BSSY B0, `(.L_x_6049) ;  /* 0x0000024000007945 */ /* 0x000fe20003800000 */
[----:B------:R-:W-:-:S04]  /*1d720*/  SHF.R.S32.HI R3, RZ, 0x1f, R0 ;  /* 0x0000001fff037819 */ /* 0x000fc80000011400 */
[----:B------:R-:W-:-:S04]  /*1d730*/  LEA.HI R3, R3, R0, RZ, 0x6 ;  /* 0x0000000003037211 */ /* 0x000fc800078f30ff */
[----:B------:R-:W-:Y:S01]  /*1d740*/  SHF.R.S32.HI R0, RZ, 0x6, R3 ;  /* 0x00000006ff007819 */ /* 0x000fe20000011403 */
[----:B------:R-:W-:Y:S02]  /*1d750*/  IMAD.MOV.U32 R3, RZ, RZ, RZ ;  /* 0x000000ffff037224 */ /* 0x000fe400078e00ff */
[----:B------:R-:W0:Y:S01]  /*1d760*/  @!P1 LDC R4, c[0x0][0x9f0] ;  /* 0x00027c00ff049b82 */ /* 0x000e220000000800 */
[----:B------:R-:W-:-:S04]  /*1d770*/  VIMNMX R0, RZ, R0, !PT ;  /* 0x00000000ff007248 */ /* 0x000fc80007fe0100 */
[----:B------:R-:W-:-:S13]  /*1d780*/  ISETP.GT.AND P0, PT, R10, R0, PT ;  /* 0x000000000a00720c */ /* 0x000fda0003f04270 */
[----:B------:R-:W-:Y:S05]  /*1d790*/  @!P0 BRA `(.L_x_6050) ;  /* 0x00000000006c8947 */ /* 0x000fea0003800000 */
[-C--:B0-----:R-:W-:Y:S02]  /*1d7a0*/  IABS R5, R4.reuse ;  /* 0x0000000400057213 */ /* 0x081fe40000000000 */
[----:B------:R-:W-:Y:S02]  /*1d7b0*/  IABS R7, R4 ;  /* 0x0000000400077213 */ /* 0x000fe40000000000 */
[----:B------:R-:W0:Y:S03]  /*1d7c0*/  I2F.RP R8, R5 ;  /* 0x0000000500087306 */ /* 0x000e260000209400 */
[----:B------:R-:W-:-:S05]  /*1d7d0*/  IMAD.MOV R7, RZ, RZ, -R7 ;  /* 0x000000ffff077224 */ /* 0x000fca00078e0a07 */
[----:B0-----:R-:W0:Y:S02]  /*1d7e0*/  MUFU.RCP R8, R8 ;  /* 0x0000000800087308 */ /* 0x001e240000001000 */
[----:B0-----:R-:W-:-:S06]  /*1d7f0*/  VIADD R9, R8, 0xffffffe ;  /* 0x0ffffffe08097836 */ /* 0x001fcc0000000000 */
[----:B------:R-:W0:Y:S02]  /*1d800*/  F2I.FTZ.U32.TRUNC.NTZ R3, R9 ;  /* 0x0000000900037305 */ /* 0x000e24000021f000 */
[----:B0-----:R-:W-:-:S04]  /*1d810*/  IMAD.MOV R2, RZ, RZ, -R3 ;  /* 0x000000ffff027224 */ /* 0x001fc800078e0a03 */
[----:B------:R-:W-:Y:S02]  /*1d820*/  IMAD R6, R2, R5, RZ ;  /* 0x0000000502067224 */ /* 0x000fe400078e02ff */
[----:B------:R-:W-:-:S04]  /*1d830*/  IMAD.MOV.U32 R2, RZ, RZ, RZ ;  /* 0x000000ffff027224 */ /* 0x000fc800078e00ff */
        /* <DEDUP_REMOVED lines=17> */
.L_x_6050:
[----:B------:R-:W-:Y:S05]  /*1d950*/  BSYNC B0 ;  /* 0x0000000000007941 */ /* 0x000fea0003800000 */
.L_x_6049:
[-C--:B------:R-:W-:Y:S01]  /*1d960*/  IMAD R32, R32, R3.reuse, R0 ;  /* 0x0000000320207224 */ /* 0x080fe200078e0200 */
[----:B------:R-:W-:Y:S04]  /*1d970*/  BSSY B7, `(.L_x_6051) ;  /* 0x0000370000077945 */ /* 0x000fe80003800000 */
[----:B------:R-:W-:-:S04]  /*1d980*/  VIADDMNMX R34, R32, R3, R10, PT ;  /* 0x0000000320227246 */ /* 0x000fc8000380010a */
        /* <DEDUP_REMOVED lines=14> */
[----:B0-----:R-:W0:Y:S02]  /*1da70*/  S2R R4, SR_LTMASK ;  /* 0x0000000000047919 */ /* 0x001e240000003900 */
[----:B0-----:R-:W-:-:S04]  /*1da80*/  LOP3.LUT R4, R4, UR4, RZ, 0xc0, !PT ;  /* 0x0000000404047c12 */ /* 0x001fc8000f8ec0ff */
[----:B------:R-:W0:Y:S01]  /*1da90*/  POPC R7, R4 ;  /* 0x0000000400077309 */ /* 0x000e220000000000 */
[----:B--2---:R-:W0:Y:S02]  /*1daa0*/  SHFL.IDX PT, R0, R3, R0, 0x1f ;  /* 0x00001f0003007589 */ /* 0x004e2400000e0000 */
[----:B0-----:R-:W-:Y:S01]  /*1dab0*/  IADD3 R24, R0, UR37, R7 ;  /* 0x0000002500187c10 */ /* 0x001fe2000fffe007 */
[----:B------:R-:W-:Y:S06]  /*1dac0*/  BRA `(.L_x_6053) ;  /* 0x0000003400687947 */ /* 0x000fec0003800000 */
.L_x_6052:
        /* <DEDUP_REMOVED lines=20> */
.L_x_6055:
[----:B------:R-:W-:Y:S05]  /*1dc10*/  BSYNC B6 ;  /* 0x0000000000067941 */ /* 0x000fea0003800000 */
.L_x_6054:
        /* <DEDUP_REMOVED lines=9> */
[----:B0-----:R-:W-:Y:S02]  /*1dcb0*/  IMAD.U32 R4, RZ, RZ, UR6 ;  /* 0x00000006ff047e24 */ /* 0x001fe4000f8e00ff */
[----:B------:R-:W-:Y:S02]  /*1dcc0*/  IMAD.U32 R5, RZ, RZ, UR7 ;  /* 0x00000007ff057e24 */ /* 0x000fe4000f8e00ff */
[----:B------:R-:W-:Y:S02]  /*1dcd0*/  IMAD.U32 R6, RZ, RZ, UR8 ;  /* 0x00000008ff067e24 */ /* 0x000fe4000f8e00ff */
[----:B------:R-:W-:-:S02]  /*1dce0*/  IMAD.U32 R7, RZ, RZ, UR9 ;  /* 0x00000009ff077e24 */ /* 0x000fc4000f8e00ff */
[----:B------:R-:W-:Y:S02]  /*1dcf0*/  IMAD.U32 R10, RZ, RZ, UR4 ;  /* 0x00000004ff0a7e24 */ /* 0x000fe4000f8e00ff */
[----:B------:R-:W-:Y:S02]  /*1dd00*/  IMAD.U32 R11, RZ, RZ, UR5 ;  /* 0x00000005ff0b7e24 */ /* 0x000fe4000f8e00ff */
[----:B------:R-:W-:Y:S02]  /*1dd10*/  IMAD.MOV.U32 R8, RZ, RZ, 0x70 ;  /* 0x00000070ff087424 */ /* 0x000fe400078e00ff */
[----:B------:R-:W-:Y:S02]  /*1dd20*/  IMAD.MOV.U32 R12, RZ, RZ, 0x1 ;  /* 0x00000001ff0c7424 */ /* 0x000fe400078e00ff */
[----:B--2---:R-:W-:-:S07]  /*1dd30*/  IMAD.MOV.U32 R13, RZ, RZ, RZ ;  /* 0x000000ffff0d7224 */ /* 0x004fce00078e00ff */
[----:B------:R-:W-:-:S07]  /*1dd40*/  LEPC R20, `(.L_x_6058) ;  /* 0x000000001014794e */ /* 0x000fce0000000000 */
[----:B-1-3--:R-:W-:Y:S05]  /*1dd50*/  CALL.ABS.NOINC R2 ;  /* 0x0000000002007343 */ /* 0x00afea0003c00000 */
.L_x_6058:
        /* <DEDUP_REMOVED lines=15> */
.L_x_6057:
[----:B------:R-:W-:Y:S05]  /*1de50*/  BSYNC B6 ;  /* 0x0000000000067941 */ /* 0x000fea0003800000 */
.L_x_6056:
[----:B------:R-:W-:Y:S01]  /*1de60*/  ULDC.64 UR4, c[0x0][0x9f8] ;  /* 0x00027e0000047ab9 */ /* 0x000fe20000000a00 */
[----:B------:R-:W-:Y:S01]  /*1de70*/  IMAD.MOV.U32 R26, RZ, RZ, R27 ;  /* 0x000000ffff1a7224 */ /* 0x000fe200078e001b */
[----:B------:R-:W-:Y:S01]  /*1de80*/  ISETP.NE.U32.AND P0, PT, RZ, UR4, PT ;  /* 0x00000004ff007c0c */ /* 0x000fe2000bf05070 */
[----:B------:R-:W2:Y:S01]  /*1de90*/  S2R R20, SR_TID.X ;  /* 0x0000000000147919 */ /* 0x000ea20000002100 */
[----:B------:R-:W3:Y:S01]  /*1dea0*/  LDC R9, c[0x0][0x430] ;  /* 0x00010c00ff097b82 */ /* 0x000ee20000000800 */
[----:B------:R-:W-:Y:S01]  /*1deb0*/  ULDC UR4, c[0x0][0x320] ;  /* 0x0000c80000047ab9 */ /* 0x000fe20000000800 */
[----:B------:R-:W-:-:S13]  /*1dec0*/  ISETP.NE.AND.EX P0, PT, RZ, UR5, PT, P0 ;  /* 0x00000005ff007c0c */ /* 0x000fda000bf05300 */
[----:B------:R-:W4:Y:S01]  /*1ded0*/  @P0 LDC.64 R2, c[0x0][0x9f8] ;  /* 0x00027e00ff020b82 */ /* 0x000f220000000a00 */
[----:B------:R-:W0:Y:S01]  /*1dee0*/  S2R R25, SR_TID.X ;  /* 0x0000000000197919 */ /* 0x000e220000002100 */
[----:B--2---:R-:W-:Y:S01]  /*1def0*/  LOP3.LUT R20, R20, 0x7f, RZ, 0xc0, !PT ;  /* 0x0000007f14147812 */ /* 0x004fe200078ec0ff */
[----:B----4-:R-:W-:-:S05]  /*1df00*/  @P0 IMAD.WIDE R2, R27, 0x4, R2 ;  /* 0x000000041b020825 */ /* 0x010fca00078e0202 */
[----:B------:R2:W4:Y:S01]  /*1df10*/  @P0 LDG.E R26, desc[UR42][R2.64] ;  /* 0x0000002a021a0981 */ /* 0x000522000c1e1900 */
[----:B------:R-:W-:Y:S01]  /*1df20*/  SHF.R.U32.HI R21, RZ, 0x3, R20 ;  /* 0x00000003ff157819 */ /* 0x000fe20000011614 */
[----:B------:R-:W-:Y:S01]  /*1df30*/  IMAD.MOV.U32 R36, RZ, RZ, RZ ;  /* 0x000000ffff247224 */ /* 0x000fe200078e00ff */
[----:B---3--:R-:W-:Y:S01]  /*1df40*/  ISETP.NE.AND P1, PT, R9, 0x1, PT ;  /* 0x000000010900780c */ /* 0x008fe20003f25270 */
[----:B------:R-:W3:Y:S01]  /*1df50*/  S2R R20, SR_TID.X ;  /* 0x0000000000147919 */ /* 0x000ee20000002100 */
[----:B0-----:R-:W-:Y:S01]  /*1df60*/  IMAD.SHL.U32 R25, R25, 0x8, RZ ;  /* 0x0000000819197824 */ /* 0x001fe200078e00ff */
[----:B------:R-:W-:Y:S02]  /*1df70*/  LEA R0, R34, 0xffffffc0, 0x6 ;  /* 0xffffffc022007811 */ /* 0x000fe400078e30ff */
[----:B------:R-:W0:Y:S01]  /*1df80*/  S2R R34, SR_TID.X ;  /* 0x0000000000227919 */ /* 0x000e220000002100 */
[----:B------:R-:W-:Y:S02]  /*1df90*/  LOP3.LUT R16, R16, 0xffffffbf, RZ, 0xc0, !PT ;  /* 0xffffffbf10107812 */ /* 0x000fe400078ec0ff */
[----:B------:R-:W-:Y:S01]  /*1dfa0*/  LOP3.LUT R25, R25, 0x38, RZ, 0xc0, !PT ;  /* 0x0000003819197812 */ /* 0x000fe200078ec0ff */
[----:B------:R-:W1:Y:S03]  /*1dfb0*/  S2R R10, SR_TID.X ;  /* 0x00000000000a7919 */ /* 0x000e660000002100 */
[----:B------:R-:W-:Y:S01]  /*1dfc0*/  LOP3.LUT R25, R25, 0x40, RZ, 0xfc, !PT ;  /* 0x0000004019197812 */ /* 0x000fe200078efcff */
[----:B--2---:R-:W2:Y:S03]  /*1dfd0*/  @P1 LDC R3, c[0x0][0x434] ;  /* 0x00010d00ff031b82 */ /* 0x004ea60000000800 */
[----:B------:R-:W-:-:S02]  /*1dfe0*/  ISETP.GE.AND P2, PT, R25, UR4, PT ;  /* 0x0000000419007c0c */ /* 0x000fc4000bf46270 */
[----:B------:R-:W1:Y:S02]  /*1dff0*/  S2R R25, SR_TID.X ;  /* 0x0000000000197919 */ /* 0x000e640000002100 */
[----:B------:R-:W-:Y:S01]  /*1e000*/  SEL R7, RZ, 0xffffffff, P2 ;  /* 0xffffffffff077807 */ /* 0x000fe20001000000 */
[----:B------:R-:W2:Y:S04]  /*1e010*/  @P1 LDC R2, c[0x0][0x438] ;  /* 0x00010e00ff021b82 */ /* 0x000ea80000000800 */
[----:B------:R-:W-:-:S04]  /*1e020*/  IMAD.SHL.U32 R7, R7, 0x2, RZ ;  /* 0x0000000207077824 */ /* 0x000fc800078e00ff */
[----:B------:R-:W-:Y:S01]  /*1e030*/  @P2 LOP3.LUT R16, R16, 0x40, RZ, 0xfc, !PT ;  /* 0x0000004010102812 */ /* 0x000fe200078efcff */
[----:B---3--:R-:W-:-:S03]  /*1e040*/  IMAD.SHL.U32 R20, R20, 0x10, RZ ;  /* 0x0000001014147824 */ /* 0x008fc600078e00ff */
[----:B------:R-:W-:Y:S01]  /*1e050*/  LOP3.LUT R16, R16, 0xffffff7f, RZ, 0xc0, !PT ;  /* 0xffffff7f10107812 */ /* 0x000fe200078ec0ff */
[----:B0-----:R-:W-:Y:S01]  /*1e060*/  IMAD.SHL.U32 R34, R34, 0x8, RZ ;  /* 0x0000000822227824 */ /* 0x001fe200078e00ff */
[----:B------:R-:W-:Y:S02]  /*1e070*/  LOP3.LUT R20, R21, 0x70, R20, 0xf8, !PT ;  /* 0x0000007015147812 */ /* 0x000fe400078ef814 */
[----:B------:R-:W0:Y:S01]  /*1e080*/  S2R R21, SR_TID.X ;  /* 0x0000000000157919 */ /* 0x000e220000002100 */
[----:B-1----:R-:W-:Y:S01]  /*1e090*/  IMAD.SHL.U32 R10, R10, 0x8, RZ ;  /* 0x000000080a0a7824 */ /* 0x002fe200078e00ff */
[----:B------:R-:W-:Y:S01]  /*1e0a0*/  LOP3.LUT R34, R34, 0x38, RZ, 0xc0, !PT ;  /* 0x0000003822227812 */ /* 0x000fe200078ec0ff */
[----:B------:R-:W-:-:S03]  /*1e0b0*/  IMAD.IADD R37, R20, 0x1, R0 ;  /* 0x0000000114257824 */ /* 0x000fc600078e0200 */
[----:B------:R-:W-:Y:S02]  /*1e0c0*/  LOP3.LUT R34, R34, 0x80, RZ, 0xfc, !PT ;  /* 0x0000008022227812 */ /* 0x000fe400078efcff */
[C---:B------:R-:W-:Y:S01]  /*1e0d0*/  ISETP.GE.AND P0, PT, R37.reuse, R23, PT ;  /* 0x000000172500720c */ /* 0x040fe20003f06270 */
[----:B------:R-:W-:Y:S01]  /*1e0e0*/  IMAD.IADD R37, R37, 0x1, R33 ;  /* 0x0000000125257824 */ /* 0x000fe200078e0221 */
[----:B------:R-:W-:Y:S01]  /*1e0f0*/  ISETP.GE.AND P2, PT, R34, UR4, PT ;  /* 0x0000000422007c0c */ /* 0x000fe2000bf46270 */
[----:B------:R-:W-:Y:S01]  /*1e100*/  IMAD.SHL.U32 R25, R25, 0x8, RZ ;  /* 0x0000000819197824 */ /* 0x000fe200078e00ff */
[----:B------:R-:W-:Y:S01]  /*1e110*/  ISETP.GT.U32.OR P0, PT, R20, 0x3f, P0 ;  /* 0x0000003f1400780c */ /* 0x000fe20000704470 */
[----:B--2---:R-:W-:Y:S01]  /*1e120*/  @P1 IMAD.HI.U32 R3, R37, R3, RZ ;  /* 0x0000000325031227 */ /* 0x004fe200078e00ff */
[----:B------:R-:W-:Y:S02]  /*1e130*/  LOP3.LUT R10, R10, 0x38, RZ, 0xc0, !PT ;  /* 0x000000380a0a7812 */ /* 0x000fe400078ec0ff */
[----:B------:R-:W-:Y:S01]  /*1e140*/  LOP3.LUT R25, R25, 0x38, RZ, 0xc0, !PT ;  /* 0x0000003819197812 */ /* 0x000fe200078ec0ff */
[----:B------:R-:W-:Y:S01]  /*1e150*/  IMAD.MOV.U32 R6, RZ, RZ, R37 ;  /* 0x000000ffff067224 */ /* 0x000fe200078e0025 */
[----:B------:R-:W-:-:S02]  /*1e160*/  @P1 SHF.R.U32.HI R6, RZ, R2, R3 ;  /* 0x00000002ff061219 */ /* 0x000fc40000011603 */
[----:B------:R-:W-:Y:S02]  /*1e170*/  LOP3.LUT R25, R25, 0xc0, RZ, 0xfc, !PT ;  /* 0x000000c019197812 */ /* 0x000fe400078efcff */
[----:B------:R-:W-:Y:S02]  /*1e180*/  LOP3.LUT R10, R10, 0x180, RZ, 0xfc, !PT ;  /* 0x000001800a0a7812 */ /* 0x000fe400078efcff */
[----:B------:R-:W-:Y:S01]  /*1e190*/  ISETP.GE.AND P1, PT, R25, UR4, PT ;  /* 0x0000000419007c0c */ /* 0x000fe2000bf26270 */
[----:B------:R-:W1:Y:S01]  /*1e1a0*/  @!P0 LDC.64 R2, c[0x0][0x428] ;  /* 0x00010a00ff028b82 */ /* 0x000e620000000a00 */
[----:B------:R-:W2:Y:S02]  /*1e1b0*/  S2R R25, SR_TID.X ;  /* 0x0000000000197919 */ /* 0x000ea40000002100 */
[----:B------:R-:W-:Y:S01]  /*1e1c0*/  SEL R5, RZ, 0x8, P1 ;  /* 0x00000008ff057807 */ /* 0x000fe20000800000 */
[----:B0-----:R-:W-:-:S05]  /*1e1d0*/  IMAD.SHL.U32 R21, R21, 0x8, RZ ;  /* 0x0000000815157824 */ /* 0x001fca00078e00ff */
[----:B------:R-:W-:-:S04]  /*1e1e0*/  LOP3.LUT R21, R21, 0x38, RZ, 0xc0, !PT ;  /* 0x0000003815157812 */ /* 0x000fc800078ec0ff */
[----:B------:R-:W-:-:S04]  /*1e1f0*/  ISETP.GE.AND P3, PT, R21, UR4, PT ;  /* 0x0000000415007c0c */ /* 0x000fc8000bf66270 */
[----:B------:R-:W-:-:S04]  /*1e200*/  SEL R4, RZ, 0x1, P3 ;  /* 0x00000001ff047807 */ /* 0x000fc80001800000 */
[----:B------:R-:W-:Y:S02]  /*1e210*/  LOP3.LUT R7, R7, 0x2, R4, 0xe2, !PT ;  /* 0x0000000207077812 */ /* 0x000fe400078ee204 */
[----:B------:R-:W-:-:S03]  /*1e220*/  SEL R4, RZ, 0x4, P2 ;  /* 0x00000004ff047807 */ /* 0x000fc60001000000 */
[----:B------:R-:W-:Y:S02]  /*1e230*/  @P3 LOP3.LUT R16, R16, 0x80, RZ, 0xfc, !PT ;  /* 0x0000008010103812 */ /* 0x000fe400078efcff */
[----:B------:R-:W-:Y:S01]  /*1e240*/  LOP3.LUT R7, R5, R7, R4, 0xfe, !PT ;  /* 0x0000000705077212 */ /* 0x000fe200078efe04 */
[--C-:B------:R-:W-:Y:S01]  /*1e250*/  @!P0 IMAD.MOV.U32 R4, RZ, RZ, R6.reuse ;  /* 0x000000ffff048224 */ /* 0x100fe200078e0006 */
[----:B------:R-:W-:Y:S01]  /*1e260*/  @!P0 SHF.R.S32.HI R5, RZ, 0x1f, R6 ;  /* 0x0000001fff058819 */ /* 0x000fe20000011406 */
[----:B--2---:R-:W-:Y:S01]  /*1e270*/  IMAD.SHL.U32 R25, R25, 0x8, RZ ;  /* 0x0000000819197824 */ /* 0x004fe200078e00ff */
[----:B------:R-:W-:-:S04]  /*1e280*/  LOP3.LUT R16, R16, 0xffffffdf, RZ, 0xc0, !PT ;  /* 0xffffffdf10107812 */ /* 0x000fc800078ec0ff */
[----:B------:R-:W-:Y:S02]  /*1e290*/  @P2 LOP3.LUT R16, R16, 0x20, RZ, 0xfc, !PT ;  /* 0x0000002010102812 */ /* 0x000fe400078efcff */
[----:B------:R-:W-:Y:S02]  /*1e2a0*/  LOP3.LUT R25, R25, 0x38, RZ, 0xc0, !PT ;  /* 0x0000003819197812 */ /* 0x000fe400078ec0ff */
[----:B------:R-:W-:-:S04]  /*1e2b0*/  LOP3.LUT R16, R16, 0xffffffef, RZ, 0xc0, !PT ;  /* 0xffffffef10107812 */ /* 0x000fc800078ec0ff */
[----:B------:R-:W-:Y:S02]  /*1e2c0*/  @P1 LOP3.LUT R16, R16, 0x10, RZ, 0xfc, !PT ;  /* 0x0000001010101812 */ /* 0x000fe400078efcff */
[----:B------:R-:W-:-:S04]  /*1e2d0*/  LOP3.LUT R11, R25, 0x100, RZ, 0xfc, !PT ;  /* 0x00000100190b7812 */ /* 0x000fc800078efcff */
[----:B------:R-:W-:Y:S02]  /*1e2e0*/  ISETP.GE.AND P3, PT, R11, UR4, PT ;  /* 0x000000040b007c0c */ /* 0x000fe4000bf66270 */
[----:B------:R-:W-:Y:S02]  /*1e2f0*/  LOP3.LUT R12, R25, 0x1c0, RZ, 0xfc, !PT ;  /* 0x000001c0190c7812 */ /* 0x000fe400078efcff */
[----:B------:R-:W-:-:S09]  /*1e300*/  LOP3.LUT R16, R16, 0xfffffff7, RZ, 0xc0, !PT ;  /* 0xfffffff710107812 */ /* 0x000fd200078ec0ff */
[----:B------:R-:W-:-:S04]  /*1e310*/  @P3 LOP3.LUT R16, R16, 0x8, RZ, 0xfc, !PT ;  /* 0x0000000810103812 */ /* 0x000fc800078efcff */
[----:B------:R-:W-:Y:S01]  /*1e320*/  LOP3.LUT R16, R16, 0xfffffffb, RZ, 0xc0, !PT ;  /* 0xfffffffb10107812 */ /* 0x000fe200078ec0ff */
[----:B------:R-:W-:Y:S01]  /*1e330*/  UMOV UR5, 0xffffffff ;  /* 0xffffffff00057882 */ /* 0x000fe20000000000 */
[----:B----4-:R-:W-:Y:S01]  /*1e340*/  SHF.R.S32.HI R34, RZ, 0x1f, R26 ;  /* 0x0000001fff227819 */ /* 0x010fe2000001141a */
[----:B-1----:R-:W-:-:S04]  /*1e350*/  @!P0 IMAD.WIDE.U32 R4, R26, R2, R4 ;  /* 0x000000021a048225 */ /* 0x002fc800078e0004 */
[----:B------:R-:W-:-:S04]  /*1e360*/  @!P0 IMAD R8, R34, R2, RZ ;  /* 0x0000000222088224 */ /* 0x000fc800078e02ff */
[----:B------:R-:W-:Y:S02]  /*1e370*/  @!P0 IMAD R8, R26, R3, R8 ;  /* 0x000000031a088224 */ /* 0x000fe400078e0208 */
[----:B------:R-:W0:Y:S02]  /*1e380*/  @!P0 LDC.64 R2, c[0x0][0x418] ;  /* 0x00010600ff028b82 */ /* 0x000e240000000a00 */
[----:B------:R-:W-:Y:S01]  /*1e390*/  @!P0 IMAD.IADD R8, R5, 0x1, R8 ;  /* 0x0000000105088824 */ /* 0x000fe200078e0208 */
[----:B0-----:R-:W-:-:S04]  /*1e3a0*/  @!P0 LEA R2, P1, R4, R2, 0x2 ;  /* 0x0000000204028211 */ /* 0x001fc800078210ff */
[----:B------:R-:W-:-:S05]  /*1e3b0*/  @!P0 LEA.HI.X R3, R4, R3, R8, 0x2, P1 ;  /* 0x0000000304038211 */ /* 0x000fca00008f1408 */
[----:B------:R0:W5:Y:S01]  /*1e3c0*/  @!P0 LDG.E R36, desc[UR42][R2.64] ;  /* 0x0000002a02248981 */ /* 0x000162000c1e1900 */
[----:B------:R-:W-:Y:S01]  /*1e3d0*/  ISETP.GE.AND P0, PT, R10, UR4, PT ;  /* 0x000000040a007c0c */ /* 0x000fe2000bf06270 */
[----:B------:R-:W-:Y:S01]  /*1e3e0*/  IMAD.U32 R8, RZ, RZ, UR38 ;  /* 0x00000026ff087e24 */ /* 0x000fe2000f8e00ff */
[----:B------:R-:W-:Y:S02]  /*1e3f0*/  LOP3.LUT R10, R25, 0x140, RZ, 0xfc, !PT ;  /* 0x00000140190a7812 */ /* 0x000fe400078efcff */
[----:B------:R-:W-:Y:S02]  /*1e400*/  SEL R4, RZ, 0x10, P3 ;  /* 0x00000010ff047807 */ /* 0x000fe40001800000 */
[----:B------:R-:W-:Y:S02]  /*1e410*/  ISETP.GE.AND P2, PT, R10, UR4, PT ;  /* 0x000000040a007c0c */ /* 0x000fe4000bf46270 */
[----:B0-----:R-:W-:Y:S02]  /*1e420*/  SEL R3, RZ, 0x40, P0 ;  /* 0x00000040ff037807 */ /* 0x001fe40000000000 */
[----:B------:R-:W-:-:S02]  /*1e430*/  SEL R5, RZ, 0x20, P2 ;  /* 0x00000020ff057807 */ /* 0x000fc40001000000 */
[----:B------:R-:W-:Y:S01]  /*1e440*/  ISETP.GE.AND P0, PT, R12, UR4, PT ;  /* 0x000000040c007c0c */ /* 0x000fe2000bf06270 */
[----:B------:R-:W-:Y:S01]  /*1e450*/  ULDC UR4, c[0x0][0x2f4] ;  /* 0x0000bd0000047ab9 */ /* 0x000fe20000000800 */
[----:B------:R-:W-:Y:S02]  /*1e460*/  LOP3.LUT R4, R5, R7, R4, 0xfe, !PT ;  /* 0x0000000705047212 */ /* 0x000fe400078efe04 */
[----:B------:R-:W-:Y:S02]  /*1e470*/  SEL R2, RZ, 0x80, P0 ;  /* 0x00000080ff027807 */ /* 0x000fe40000000000 */
[----:B------:R-:W-:Y:S01]  /*1e480*/  LOP3.LUT R10, R4, R3, RZ, 0xfc, !PT ;  /* 0x00000003040a7212 */ /* 0x000fe200078efcff */
[----:B------:R-:W-:Y:S01]  /*1e490*/  IMAD.MOV R3, RZ, RZ, -R6 ;  /* 0x000000ffff037224 */ /* 0x000fe200078e0a06 */
[----:B------:R-:W-:Y:S02]  /*1e4a0*/  ISETP.GE.AND P0, PT, R21, UR4, PT ;  /* 0x0000000415007c0c */ /* 0x000fe4000bf06270 */
[----:B------:R-:W-:Y:S01]  /*1e4b0*/  @P2 LOP3.LUT R16, R16, 0x4, RZ, 0xfc, !PT ;  /* 0x0000000410102812 */ /* 0x000fe200078efcff */
[----:B------:R0:W-:Y:S01]  /*1e4c0*/  STL [R1+0x28], R10 ;  /* 0x0000280a01007387 */ /* 0x0001e20000100800 */
[----:B------:R-:W-:-:S02]  /*1e4d0*/  IMAD R37, R9, R3, R37 ;  /* 0x0000000309257224 */ /* 0x000fc400078e0225 */
[----:B------:R-:W-:-:S07]  /*1e4e0*/  LOP3.LUT R16, R16, 0xfffffffd, RZ, 0xc0, !PT ;  /* 0xfffffffd10107812 */ /* 0x000fce00078ec0ff */
[----:B------:R-:W-:Y:S01]  /*1e4f0*/  @P0 LOP3.LUT R16, R16, 0x2, RZ, 0xfc, !PT ;  /* 0x0000000210100812 */ /* 0x000fe200078efcff */
[----:B0-----:R-:W-:Y:S06]  /*1e500*/  BRA.DIV UR5, `(.L_x_6059) ;  /* 0x0000005205ec7947 */ /* 0x001fec000b800000 */
.L_x_6173:
        /* <DEDUP_REMOVED lines=10> */
.L_x_6060:
        /* <DEDUP_REMOVED lines=9> */
.L_x_6174:
[----:B------:R-:W-:Y:S05]  /*1e640*/  BSYNC B0 ;  /* 0x0000000000007941 */ /* 0x000fea0003800000 */
.L_x_6061:
        /* <DEDUP_REMOVED lines=60> */
.L_x_6184:
        /* <DEDUP_REMOVED lines=10> */
.L_x_6064:
        /* <DEDUP_REMOVED lines=11> */
.L_x_6065:
[----:B0-----:R0:W5:Y:S01]  /*1eb60*/  LDL R4, [R1+0x4] ;  /* 0x0000040001047983 */ /* 0x0011620000100800 */
[----:B------:R0:W-:Y:S02]  /*1eb70*/  SYNCS.ARRIVE.TRANS64.A1T0 RZ, [R25+URZ+0x28c30], RZ ;  /* 0x028c30ff19ff79a7 */ /* 0x0001e4000810003f */
[----:B------:R-:W-:Y:S05]  /*1eb80*/  WARPSYNC.ALL ;  /* 0x0000000000007948 */ /* 0x000fea0003800000 */
[----:B------:R-:W-:Y:S01]  /*1eb90*/  ULDC.64 UR4, c[0x0][0xa00] ;  /* 0x0002800000047ab9 */ /* 0x000fe20000000a00 */
[----:B------:R-:W-:Y:S01]  /*1eba0*/  VIADD R0, R18, 0x20400 ;  /* 0x0002040012007836 */ /* 0x000fe20000000000 */
[----:B------:R-:W-:Y:S01]  /*1ebb0*/  BAR.SYNC.DEFER_BLOCKING 0x8, 0x100 ;  /* 0x0204000000007b1d */ /* 0x000fe20000010000 */
[----:B------:R-:W-:Y:S02]  /*1ebc0*/  ISETP.NE.U32.AND P0, PT, RZ, UR4, PT ;  /* 0x00000004ff007c0c */ /* 0x000fe4000bf05070 */
[----:B------:R-:W-:-:S02]  /*1ebd0*/  SHF.R.S32.HI R2, RZ, 0x1f, R27 ;  /* 0x0000001fff027819 */ /* 0x000fc4000001141b */
[----:B------:R-:W-:Y:S01]  /*1ebe0*/  ISETP.NE.AND.EX P0, PT, RZ, UR5, PT, P0 ;  /* 0x00000005ff007c0c */ /* 0x000fe2000bf05300 */
[----:B------:R-:W-:Y:S01]  /*1ebf0*/  ULDC.64 UR4, c[0x0][0x298] ;  /* 0x0000a60000047ab9 */ /* 0x000fe20000000a00 */
[----:B------:R-:W-:Y:S01]  /*1ec00*/  LOP3.LUT P1, RZ, R0, 0x3ff, RZ, 0xc0, !PT ;  /* 0x000003ff00ff7812 */ /* 0x000fe2000782c0ff */
[----:B------:R-:W-:Y:S01]  /*1ec10*/  BSSY B6, `(.L_x_6066) ;  /* 0x000001f000067945 */ /* 0x000fe20003800000 */
[----:B------:R-:W-:Y:S02]  /*1ec20*/  SHF.R.S32.HI R0, RZ, 0x1f, R30 ;  /* 0x0000001fff007819 */ /* 0x000fe4000001141e */
[----:B------:R-:W-:Y:S02]  /*1ec30*/  SEL R3, R2, RZ, !P0 ;  /* 0x000000ff02037207 */ /* 0x000fe40004000000 */
[----:B------:R-:W-:Y:S01]  /*1ec40*/  SEL R2, R27, RZ, !P0 ;  /* 0x000000ff1b027207 */ /* 0x000fe20004000000 */
[----:B------:R-:W-:Y:S02]  /*1ec50*/  IMAD R0, R0, UR4, RZ ;  /* 0x0000000400007c24 */ /* 0x000fe4000f8e02ff */
[----:B------:R-:W-:Y:S02]  /*1ec60*/  STL [R1+0x38], R3 ;  /* 0x0000380301007387 */ /* 0x000fe40000100800 */
[----:B------:R-:W-:-:S02]  /*1ec70*/  IMAD R0, R30, UR5, R0 ;  /* 0x000000051e007c24 */ /* 0x000fc4000f8e0200 */
[----:B------:R1:W-:Y:S02]  /*1ec80*/  STL [R1+0x18], R2 ;  /* 0x0000180201007387 */ /* 0x0003e40000100800 */
[----:B-1----:R-:W-:-:S04]  /*1ec90*/  IMAD.WIDE.U32 R2, R30, UR4, RZ ;  /* 0x000000041e027c25 */ /* 0x002fc8000f8e00ff */
[----:B------:R-:W-:Y:S01]  /*1eca0*/  IMAD.IADD R0, R3, 0x1, R0 ;  /* 0x0000000103007824 */ /* 0x000fe200078e0200 */
[----:B------:R1:W-:Y:S04]  /*1ecb0*/  STL.64 [R1+0x10], R2 ;  /* 0x0000100201007387 */ /* 0x0003e80000100a00 */
[----:B------:R1:W-:Y:S01]  /*1ecc0*/  STL [R1+0x30], R0 ;  /* 0x0000300001007387 */ /* 0x0003e20000100800 */
[----:B-----5:R-:W-:-:S04]  /*1ecd0*/  PRMT R30, R4, 0x8880, RZ ;  /* 0x00008880041e7816 */ /* 0x020fc800000000ff */
[----:B------:R-:W-:Y:S01]  /*1ece0*/  PRMT R30, R30, 0x7710, RZ ;  /* 0x000077101e1e7816 */ /* 0x000fe200000000ff */
[----:B------:R-:W-:Y:S06]  /*1ecf0*/  @!P1 BRA `(.L_x_6067) ;  /* 0x0000000000409947 */ /* 0x000fec0003800000 */
[----:B-1----:R-:W-:Y:S01]  /*1ed00*/  MOV R2, 0x0 ;  /* 0x0000000000027802 */ /* 0x002fe20000000f00 */
[----:B------:R-:W-:Y:S01]  /*1ed10*/  ULDC.64 UR4, c[0x4][0xf0] ;  /* 0x01003c0000047ab9 */ /* 0x000fe20000000a00 */
[----:B------:R-:W-:Y:S01]  /*1ed20*/  ULDC.64 UR6, c[0x4][0xf8] ;  /* 0x01003e0000067ab9 */ /* 0x000fe20000000a00 */
[----:B------:R-:W-:Y:S01]  /*1ed30*/  ULDC.64 UR8, c[0x4][0x58] ;  /* 0x0100160000087ab9 */ /* 0x000fe20000000a00 */
[----:B------:R-:W-:Y:S01]  /*1ed40*/  IMAD.U32 R4, RZ, RZ, UR4 ;  /* 0x00000004ff047e24 */ /* 0x000fe2000f8e00ff */
[----:B------:R-:W-:Y:S01]  /*1ed50*/  MOV R8, 0x70 ;  /* 0x0000007000087802 */ /* 0x000fe20000000f00 */
[----:B------:R-:W1:Y:S01]  /*1ed60*/  LDC.64 R2, c[0x4][R2] ;  /* 0x0100000002027b82 */ /* 0x000e620000000a00 */
        /* <DEDUP_REMOVED lines=8> */
[----:B01----:R-:W-:Y:S05]  /*1edf0*/  CALL.ABS.NOINC R2 ;  /* 0x0000000002007343 */ /* 0x003fea0003c00000 */
.L_x_6067:
[----:B------:R-:W-:Y:S05]  /*1ee00*/  BSYNC B6 ;  /* 0x0000000000067941 */ /* 0x000fea0003800000 */
.L_x_6066:
[----:B-1----:R-:W2:Y:S01]  /*1ee10*/  LDL.LU R0, [R1+0x30] ;  /* 0x0000300001007983 */ /* 0x002ea20000300800 */
[----:B------:R-:W-:Y:S01]  /*1ee20*/  ULDC.64 UR4, c[0x0][0x2d8] ;  /* 0x0000b60000047ab9 */ /* 0x000fe20000000a00 */
[----:B------:R-:W1:Y:S02]  /*1ee30*/  LDC R7, c[0x0][0x448] ;  /* 0x00011200ff077b82 */ /* 0x000e640000000800 */
[----:B------:R-:W2:Y:S04]  /*1ee40*/  LDL.LU.64 R2, [R1+0x10] ;  /* 0x0000100001027983 */ /* 0x000ea80000300a00 */
[----:B------:R-:W3:Y:S04]  /*1ee50*/  LDL.LU R20, [R1+0x38] ;  /* 0x0000380001147983 */ /* 0x000ee80000300800 */
[----:B------:R-:W4:Y:S04]  /*1ee60*/  LDL.LU R21, [R1+0x18] ;  /* 0x0000180001157983 */ /* 0x000f280000300800 */
[----:B------:R0:W5:Y:S01]  /*1ee70*/  LDL R8, [R1+0x34] ;  /* 0x0000340001087983 */ /* 0x0001620000100800 */
[----:B-1----:R-:W-:-:S13]  /*1ee80*/  ISETP.NE.AND P0, PT, R7, 0x1, PT ;  /* 0x000000010700780c */ /* 0x002fda0003f05270 */
[----:B------:R-:W1:Y:S08]  /*1ee90*/  @P0 LDC R5, c[0x0][0x44c] ;  /* 0x00011300ff050b82 */ /* 0x000e700000000800 */
[----:B------:R-:W0:Y:S01]  /*1eea0*/  @P0 LDC R6, c[0x0][0x450] ;  /* 0x00011400ff060b82 */ /* 0x000e220000000800 */
        /* <DEDUP_REMOVED lines=16> */
[----:B------:R-:W-:Y:S02]  /*1efb0*/  IMAD.IADD R0, R20, 0x1, R31 ;  /* 0x0000000114007824 */ /* 0x000fe400078e021f */
[----:B------:R2:W5:Y:S02]  /*1efc0*/  LDL R20, [R1] ;  /* 0x0000000001147983 */ /* 0x0005640000100800 */
[----:B-1----:R-:W-:-:S04]  /*1efd0*/  @P0 IMAD.HI.U32 R5, R0, R5, RZ ;  /* 0x0000000500050227 */ /* 0x002fc800078e00ff */
[----:B------:R-:W-:Y:S01]  /*1efe0*/  IMAD.MOV.U32 R4, RZ, RZ, R0 ;  /* 0x000000ffff047224 */ /* 0x000fe200078e0000 */
[----:B0-----:R-:W-:Y:S01]  /*1eff0*/  @P0 SHF.R.U32.HI R4, RZ, R6, R5 ;  /* 0x00000006ff040219 */ /* 0x001fe20000011605 */
        /* <DEDUP_REMOVED lines=27> */
[----:B------:R-:W-:Y:S01]  /*1f1b0*/  IMAD.IADD R31, R10, 0x1, R31 ;  /* 0x000000010a1f7824 */ /* 0x000fe200078e021f */
        /* <DEDUP_REMOVED lines=31> */
.L_x_6193:
        /* <DEDUP_REMOVED lines=10> */
.L_x_6069:
        /* <DEDUP_REMOVED lines=18> */
.L_x_6194:
[----:B------:R-:W-:Y:S05]  /*1f570*/  BSYNC B0 ;  /* 0x0000000000007941 */ /* 0x000fea0003800000 */
.L_x_6070:
[----:B------:R-:W-:-:S05]  /*1f580*/  IMAD.U32 R2, RZ, RZ, UR38 ;  /* 0x00000026ff027e24 */ /* 0x000fca000f8e00ff */
[----:B------:R-:W-:-:S13]  /*1f590*/  ISETP.NE.AND P0, PT, R2, 0x3, PT ;  /* 0x000000030200780c */ /* 0x000fda0003f05270 */
[----:B------:R-:W-:Y:S05]  /*1f5a0*/  @!P0 BRA `(.L_x_6072) ;  /* 0x0000000000048947 */ /* 0x000fea0003800000 */
[----:B------:R-:W-:Y:S01]  /*1f5b0*/  BPT.TRAP 0x1 ;  /* 0x000000040000795c */ /* 0x000fe20000300000 */
.L_x_6072:
[----:B0-----:R-:W-:Y:S01]  /*1f5c0*/  SHF.L.U32 R0, R28, 0x1f, RZ ;  /* 0x0000001f1c007819 */ /* 0x001fe200000006ff */
[----:B------:R-:W-:Y:S03]  /*1f5d0*/  BSSY B0, `(.L_x_6073) ;  /* 0x0000003000007945 */ /* 0x000fe60003800000 */
[----:B------:R-:W0:Y:S02]  /*1f5e0*/  SYNCS.PHASECHK.TRANS64.TRYWAIT P0, [R25+URZ+0x28c60], R0 ;  /* 0x028c6000190075a7 */ /* 0x000e24000800017f */
[----:B0-----:R-:W-:Y:S05]  /*1f5f0*/  @!P0 BRA `(.L_x_6074) ;  /* 0x0000004c00a08947 */ /* 0x001fea0003800000 */
.L_x_6195:
[----:B------:R-:W-:Y:S05]  /*1f600*/  BSYNC B0 ;  /* 0x0000000000007941 */ /* 0x000fea0003800000 */
.L_x_6073:
        /* <DEDUP_REMOVED lines=26> */
[----:B------:R-:W-:Y:S01]  /*1f7b0*/  LOP3.LUT P3, RZ, R30, 0x8, RZ, 0xc0, !PT ;  /* 0x000000081eff7812 */ /* 0x000fe2000786c0ff */
        /* <DEDUP_REMOVED lines=82> */
.L_x_6205:
        /* <DEDUP_REMOVED lines=34> */
.L_x_6076:
        /* <DEDUP_REMOVED lines=11> */
.L_x_6077:
        /* <DEDUP_REMOVED lines=12> */
.L_x_6092:
        /* <DEDUP_REMOVED lines=42> */
.L_x_6080:
[----:B------:R-:W-:Y:S01]  /*20310*/  IMAD R6, R22, 0x8, R18 ;  /* 0x0000000816067824 */ /* 0x000fe200078e0212 */
[----:B------:R-:W-:Y:S01]  /*20320*/  SHF.L.U32 R20, R28, 0x1f, RZ ;  /* 0x0000001f1c147819 */ /* 0x000fe200000006ff */
[----:B------:R-:W-:Y:S01]  /*20330*/  BSSY B1, `(.L_x_6081) ;  /* 0x0000004000017945 */ /* 0x000fe20003800000 */
[----:B------:R-:W-:Y:S02]  /*20340*/  SHF.R.S32.HI R9, RZ, 0x1f, R5 ;  /* 0x0000001fff097819 */ /* 0x000fe40000011405 */
[----:B------:R-:W0:Y:S02]  /*20350*/  SYNCS.PHASECHK.TRANS64.TRYWAIT P0, [R6+URZ+0x28c40], R20 ;  /* 0x028c4014060075a7 */ /* 0x000e24000800017f */
[----:B0-----:R-:W-:Y:S05]  /*20360*/  @!P0 BRA `(.L_x_6082) ;  /* 0x0000004800848947 */ /* 0x001fea0003800000 */
.L_x_6206:
[----:B------:R-:W-:Y:S05]  /*20370*/  BSYNC B1 ;  /* 0x0000000000017941 */ /* 0x000fea0003800000 */
.L_x_6081:
        /* <DEDUP_REMOVED lines=40> */
.L_x_6216:
        /* <DEDUP_REMOVED lines=8> */
.L_x_6084:
        /* <DEDUP_REMOVED lines=11> */
.L_x_6085:
[----:B------:R2:W-:Y:S01]  /*20730*/  SYNCS.ARRIVE.TRANS64.A1T0 RZ, [R6+URZ+0x28c30], RZ ;  /* 0x028c30ff06ff79a7 */ /* 0x0005e2000810003f */
[----:B------:R-:W-:Y:S05]  /*20740*/  @!P2 BRA `(.L_x_6086) ;  /* 0x000000000004a947 */ /* 0x000fea0003800000 */
[----:B------:R-:W-:Y:S01]  /*20750*/  BPT.TRAP 0x1 ;  /* 0x000000040000795c */ /* 0x000fe20000300000 */
.L_x_6086:
[----:B------:R-:W3:Y:S01]  /*20760*/  SYNCS.PHASECHK.TRANS64.TRYWAIT P0, [R6+URZ+0x28c60], R20 ;  /* 0x028c6014060075a7 */ /* 0x000ee2000800017f */
[----:B------:R-:W-:Y:S04]  /*20770*/  BSSY B1, `(.L_x_6087) ;  /* 0x0000002000017945 */ /* 0x000fe80003800000 */
[----:B---3--:R-:W-:Y:S05]  /*20780*/  @!P0 BRA `(.L_x_6088) ;  /* 0x0000004800ac8947 */ /* 0x008fea0003800000 */
.L_x_6217:
[----:B------:R-:W-:Y:S05]  /*20790*/  BSYNC B1 ;  /* 0x0000000000017941 */ /* 0x000fea0003800000 */
.L_x_6087:
        /* <DEDUP_REMOVED lines=79> */
.L_x_6227:
        /* <DEDUP_REMOVED lines=25> */
.L_x_6090:
        /* <DEDUP_REMOVED lines=11> */
.L_x_6091:
[----:B------:R1:W-:Y:S01]  /*20ed0*/  SYNCS.ARRIVE.TRANS64.A1T0 RZ, [R6+URZ+0x28c50], RZ ;  /* 0x028c50ff06ff79a7 */ /* 0x0003e2000810003f */
[----:B------:R-:W-:Y:S05]  /*20ee0*/  @P3 BRA `(.L_x_6092) ;  /* 0xfffffff000603947 */ /* 0x000fea000383ffff */
.L_x_6079:
[----:B------:R-:W-:Y:S05]  /*20ef0*/  BSYNC B0 ;  /* 0x0000000000007941 */ /* 0x000fea0003800000 */
.L_x_6078:
        /* <DEDUP_REMOVED lines=21> */
.L_x_6094:
[----:B------:R-:W-:Y:S05]  /*21050*/  BSYNC B0 ;  /* 0x0000000000007941 */ /* 0x000fea0003800000 */
.L_x_6093:
[----:B------:R-:W-:-:S07]  /*21060*/  SEL R22, R22, RZ, P0 ;  /* 0x000000ff16167207 */ /* 0x000fce0000000000 */
.L_x_6053:
[----:B------:R-:W-:Y:S05]  /*21070*/  BSYNC B7 ;  /* 0x0000000000077941 */ /* 0x000fea0003800000 */
.L_x_6051:
        /* <DEDUP_REMOVED lines=11> */
.L_x_6095:
        /* <DEDUP_REMOVED lines=43> */
.L_x_6237:
[----:B------:R-:W-:Y:S02]  /*213e0*/  ULDC UR4, c[0x0][0xc38] ;  /* 0x00030e0000047ab9 */ /* 0x000fe40000000800 */
[----:B------:R-:W-:-:S04]  /*213f0*/  IMAD.U32 R4, RZ, RZ, UR4 ;  /* 0x00000004ff047e24 */ /* 0x000fc8000f8e00ff */
[----:B-1----:R-:W-:-:S04]  /*21400*/  IMAD R3, R14, R4, RZ ;  /* 0x000000040e037224 */ /* 0x002fc800078e02ff */
[----:B------:R-:W-:-:S05]  /*21410*/  IMAD.IADD R6, R6, 0x1, R3 ;  /* 0x0000000106067824 */ /* 0x000fca00078e0203 */
[----:B------:R-:W-:-:S13]  /*21420*/  ISETP.GT.AND P6, PT, R6, R0, PT ;  /* 0x000000000600720c */ /* 0x000fda0003fc4270 */
[----:B------:R-:W-:Y:S05]  /*21430*/  @P6 BRA `(.L_x_6098) ;  /* 0x0000000000a46947 */ /* 0x000fea0003800000 */
.L_x_6101:
        /* <DEDUP_REMOVED lines=35> */
.L_x_6245:
[----:B------:R-:W-:Y:S02]  /*21670*/  ULDC UR4, c[0x0][0xc38] ;  /* 0x00030e0000047ab9 */ /* 0x000fe40000000800 */
[----:B------:R-:W-:-:S04]  /*21680*/  IMAD.U32 R4, RZ, RZ, UR4 ;  /* 0x00000004ff047e24 */ /* 0x000fc8000f8e00ff */
[----:B-1----:R-:W-:-:S04]  /*21690*/  IMAD R3, R14, R4, RZ ;  /* 0x000000040e037224 */ /* 0x002fc800078e02ff */
[----:B------:R-:W-:-:S05]  /*216a0*/  IMAD.IADD R6, R3, 0x1, R6 ;  /* 0x0000000103067824 */ /* 0x000fca00078e0206 */
[----:B------:R-:W-:-:S13]  /*216b0*/  ISETP.GT.AND P6, PT, R6, R0, PT ;  /* 0x000000000600720c */ /* 0x000fda0003fc4270 */
[----:B------:R-:W-:Y:S05]  /*216c0*/  @!P6 BRA `(.L_x_6101) ;  /* 0xfffffffc005ce947 */ /* 0x000fea000383ffff */
.L_x_6098:
        /* <DEDUP_REMOVED lines=10> */
.L_x_6250:
[----:B------:R-:W-:-:S13]  /*21770*/  ISETP.NE.AND P0, PT, R3, RZ, PT ;  /* 0x000000ff0300720c */ /* 0x000fda0003f05270 */
[----:B------:R-:W-:Y:S05]  /*21780*/  @!P0 BRA `(.L_x_6103) ;  /* 0x0000000000108947 */ /* 0x000fea0003800000 */
[----:B------:R-:W-:Y:S01]  /*21790*/  UMOV UR4, 0xffffffff ;  /* 0xffffffff00047882 */ /* 0x000fe20000000000 */
[----:B------:R-:W-:Y:S02]  /*217a0*/  VIADD R12, R7, 0xffffffff ;  /* 0xffffffff070c7836 */ /* 0x000fe40000000000 */
[----:B------:R-:W-:Y:S05]  /*217b0*/  BRA.DIV UR4, `(.L_x_6104) ;  /* 0x0000004a04e07947 */ /* 0x000fea000b800000 */
[----:B------:R4:W0:Y:S02]  /*217c0*/  SHFL.IDX PT, R24, R2, R12, 0x1f ;  /* 0x00001f0c02187589 */ /* 0x00082400000e0000 */
.L_x_6103:
[----:B---3--:R-:W-:Y:S01]  /*217d0*/  ISETP.NE.AND P0, PT, R5, 0x1, PT ;  /* 0x000000010500780c */ /* 0x008fe20003f05270 */
[----:B0-----:R-:W-:-:S05]  /*217e0*/  IMAD R24, R24, R4, R6 ;  /* 0x0000000418187224 */ /* 0x001fca00078e0206 */
[----:B------:R-:W-:-:S07]  /*217f0*/  IADD3 R0, R0, -R24, RZ ;  /* 0x8000001800007210 */ /* 0x000fce0007ffe0ff */
[----:B------:R-:W-:Y:S05]  /*21800*/  @!P0 BRA `(.L_x_6105) ;  /* 0x0000000000dc8947 */ /* 0x000fea0003800000 */
[----:B--2---:R-:W-:Y:S01]  /*21810*/  IABS R4, R25 ;  /* 0x0000001900047213 */ /* 0x004fe20000000000 */
[----:B----4-:R-:W-:Y:S01]  /*21820*/  IMAD.MOV.U32 R2, RZ, RZ, RZ ;  /* 0x000000ffff027224 */ /* 0x010fe200078e00ff */
[----:B------:R-:W-:Y:S02]  /*21830*/  IABS R6, R5 ;  /* 0x0000000500067213 */ /* 0x000fe40000000000 */
[----:B-1----:R-:W0:Y:S08]  /*21840*/  I2F.RP R7, R4 ;  /* 0x0000000400077306 */ /* 0x002e300000209400 */
[----:B------:R-:W-:Y:S08]  /*21850*/  I2F.RP R10, R6 ;  /* 0x00000006000a7306 */ /* 0x000ff00000209400 */
[----:B0-----:R-:W0:Y:S02]  /*21860*/  MUFU.RCP R7, R7 ;  /* 0x0000000700077308 */ /* 0x001e240000001000 */
[----:B0-----:R-:W-:-:S06]  /*21870*/  VIADD R3, R7, 0xffffffe ;  /* 0x0ffffffe07037836 */ /* 0x001fcc0000000000 */
[----:B------:R-:W0:Y:S02]  /*21880*/  F2I.FTZ.U32.TRUNC.NTZ R3, R3 ;  /* 0x0000000300037305 */ /* 0x000e24000021f000 */
[----:B0-----:R-:W-:-:S04]  /*21890*/  IMAD.MOV R9, RZ, RZ, -R3 ;  /* 0x000000ffff097224 */ /* 0x001fc800078e0a03 */
[----:B------:R-:W-:-:S04]  /*218a0*/  IMAD R9, R9, R4, RZ ;  /* 0x0000000409097224 */ /* 0x000fc800078e02ff */
[----:B------:R-:W-:Y:S01]  /*218b0*/  IMAD.HI.U32 R8, R3, R9, R2 ;  /* 0x0000000903087227 */ /* 0x000fe200078e0002 */
[----:B------:R-:W-:Y:S01]  /*218c0*/  IABS R9, R0 ;  /* 0x0000000000097213 */ /* 0x000fe20000000000 */
[----:B------:R-:W0:Y:S01]  /*218d0*/  MUFU.RCP R2, R10 ;  /* 0x0000000a00027308 */ /* 0x000e220000001000 */
[----:B------:R-:W-:-:S03]  /*218e0*/  IABS R3, R25 ;  /* 0x0000001900037213 */ /* 0x000fc60000000000 */
[----:B------:R-:W-:-:S04]  /*218f0*/  IMAD.HI.U32 R7, R8, R9, RZ ;  /* 0x0000000908077227 */ /* 0x000fc800078e00ff */
[----:B------:R-:W-:-:S04]  /*21900*/  IMAD.MOV R12, RZ, RZ, -R3 ;  /* 0x000000ffff0c7224 */ /* 0x000fc800078e0a03 */
[----:B------:R-:W-:Y:S02]  /*21910*/  IMAD R9, R7, R12, R9 ;  /* 0x0000000c07097224 */ /* 0x000fe400078e0209 */
[----:B0-----:R-:W-:-:S03]  /*21920*/  VIADD R3, R2, 0xffffffe ;  /* 0x0ffffffe02037836 */ /* 0x001fc60000000000 */
[----:B------:R-:W-:Y:S01]  /*21930*/  ISETP.GT.U32.AND P1, PT, R4, R9, PT ;  /* 0x000000090400720c */ /* 0x000fe20003f24070 */
[----:B------:R-:W-:Y:S02]  /*21940*/  IMAD.MOV.U32 R2, RZ, RZ, RZ ;  /* 0x000000ffff027224 */ /* 0x000fe400078e00ff */
[----:B------:R-:W0:Y:S10]  /*21950*/  F2I.FTZ.U32.TRUNC.NTZ R3, R3 ;  /* 0x0000000300037305 */ /* 0x000e34000021f000 */
[----:B------:R-:W-:-:S02]  /*21960*/  @!P1 IMAD.IADD R9, R9, 0x1, -R4 ;  /* 0x0000000109099824 */ /* 0x000fc400078e0a04 */
[----:B------:R-:W-:Y:S01]  /*21970*/  @!P1 VIADD R7, R7, 0x1 ;  /* 0x0000000107079836 */ /* 0x000fe20000000000 */
[----:B------:R-:W-:Y:S02]  /*21980*/  ISETP.NE.AND P1, PT, R25, RZ, PT ;  /* 0x000000ff1900720c */ /* 0x000fe40003f25270 */
[----:B------:R-:W-:Y:S01]  /*21990*/  ISETP.GE.U32.AND P0, PT, R9, R4, PT ;  /* 0x000000040900720c */ /* 0x000fe20003f06070 */
[----:B0-----:R-:W-:-:S04]  /*219a0*/  IMAD.MOV R9, RZ, RZ, -R3 ;  /* 0x000000ffff097224 */ /* 0x001fc800078e0a03 */
[----:B------:R-:W-:-:S04]  /*219b0*/  IMAD R9, R9, R6, RZ ;  /* 0x0000000609097224 */ /* 0x000fc800078e02ff */
[----:B------:R-:W-:Y:S01]  /*219c0*/  IMAD.HI.U32 R4, R3, R9, R2 ;  /* 0x0000000903047227 */ /* 0x000fe200078e0002 */
[----:B------:R-:W-:-:S03]  /*219d0*/  LOP3.LUT R2, R0, R25, RZ, 0x3c, !PT ;  /* 0x0000001900027212 */ /* 0x000fc600078e3cff */
[----:B------:R-:W-:Y:S01]  /*219e0*/  @P0 VIADD R7, R7, 0x1 ;  /* 0x0000000107070836 */ /* 0x000fe20000000000 */
[----:B------:R-:W-:Y:S02]  /*219f0*/  ISETP.GE.AND P2, PT, R2, RZ, PT ;  /* 0x000000ff0200720c */ /* 0x000fe40003f46270 */
[----:B------:R-:W-:-:S05]  /*21a00*/  IABS R2, R5 ;  /* 0x0000000500027213 */ /* 0x000fca0000000000 */
[----:B------:R-:W-:-:S06]  /*21a10*/  IMAD.MOV R2, RZ, RZ, -R2 ;  /* 0x000000ffff027224 */ /* 0x000fcc00078e0a02 */
        /* <DEDUP_REMOVED lines=11> */
[----:B------:R-:W-:Y:S01]  /*21ad0*/  ISETP.GE.U32.AND P0, PT, R3, R6, PT ;  /* 0x000000060300720c */ /* 0x000fe20003f06070 */
[----:B------:R-:W-:-:S04]  /*21ae0*/  IMAD.MOV R3, RZ, RZ, -R7 ;  /* 0x000000ffff037224 */ /* 0x000fc800078e0a07 */
[----:B------:R-:W-:-:S08]  /*21af0*/  IMAD R3, R25, R3, R0 ;  /* 0x0000000319037224 */ /* 0x000fd000078e0200 */
        /* <DEDUP_REMOVED lines=8> */
.L_x_6105:
[----:B----4-:R-:W0:Y:S02]  /*21b80*/  LDC.64 R2, c[0x0][0xc90] ;  /* 0x00032400ff027b82 */ /* 0x010e240000000a00 */
[----:B0-----:R-:W-:-:S05]  /*21b90*/  IMAD.WIDE R2, R27, 0x4, R2 ;  /* 0x000000041b027825 */ /* 0x001fca00078e0202 */
[----:B------:R0:W2:Y:S02]  /*21ba0*/  LDG.E R6, desc[UR42][R2.64] ;  /* 0x0000002a02067981 */ /* 0x0000a4000c1e1900 */
[----:B0-----:R-:W-:Y:S02]  /*21bb0*/  IMAD.MOV.U32 R2, RZ, RZ, RZ ;  /* 0x000000ffff027224 */ /* 0x001fe400078e00ff */
[----:B--2---:R-:W-:-:S05]  /*21bc0*/  IMAD R5, R25, R6, RZ ;  /* 0x0000000619057224 */ /* 0x004fca00078e02ff */
[----:B-1----:R-:W-:-:S04]  /*21bd0*/  IABS R7, R5 ;  /* 0x0000000500077213 */ /* 0x002fc80000000000 */
        /* <DEDUP_REMOVED lines=54> */
.L_x_6106:
[----:B------:R-:W-:-:S05]  /*21f40*/  LOP3.LUT R0, RZ, R3, RZ, 0x33, !PT ;  /* 0x00000003ff007212 */ /* 0x000fca00078e33ff */
[----:B------:R-:W-:Y:S01]  /*21f50*/  IMAD.IADD R25, R25, 0x1, R0 ;  /* 0x0000000119197824 */ /* 0x000fe200078e0200 */
[----:B------:R-:W-:Y:S06]  /*21f60*/  BRA `(.L_x_6107) ;  /* 0x00000000001c7947 */ /* 0x000fec0003800000 */
.L_x_6099:
[----:B------:R-:W-:Y:S01]  /*21f70*/  UMOV UR4, URZ ;  /* 0x0000003f00047c82 */ /* 0x000fe20008000000 */
[----:B------:R-:W-:Y:S01]  /*21f80*/  UMOV UR5, URZ ;  /* 0x0000003f00057c82 */ /* 0x000fe20008000000 */
[----:B------:R-:W-:Y:S01]  /*21f90*/  ULDC UR6, c[0x0][0xc3c] ;  /* 0x00030f0000067ab9 */ /* 0x000fe20000000800 */
[----:B------:R-:W-:Y:S02]  /*21fa0*/  IMAD.MOV.U32 R24, RZ, RZ, R0 ;  /* 0x000000ffff187224 */ /* 0x000fe400078e0000 */
[----:B------:R-:W-:Y:S02]  /*21fb0*/  IMAD.U32 R25, RZ, RZ, UR4 ;  /* 0x00000004ff197e24 */ /* 0x000fe4000f8e00ff */
[----:B------:R-:W-:Y:S02]  /*21fc0*/  IMAD.U32 R26, RZ, RZ, UR5 ;  /* 0x00000005ff1a7e24 */ /* 0x000fe4000f8e00ff */
[----:B------:R-:W-:-:S07]  /*21fd0*/  IMAD.U32 R27, RZ, RZ, UR6 ;  /* 0x00000006ff1b7e24 */ /* 0x000fce000f8e00ff */
.L_x_6107:
        /* <DEDUP_REMOVED lines=10> */
.L_x_6096:
[----:B------:R-:W-:Y:S02]  /*22080*/  ULDC UR4, c[0x0][0xc3c] ;  /* 0x00030f0000047ab9 */ /* 0x000fe40000000800 */
[----:B0-----:R-:W-:-:S13]  /*22090*/  ISETP.GE.AND P0, PT, R27, UR4, PT ;  /* 0x000000041b007c0c */ /* 0x001fda000bf06270 */
[----:B------:R-:W-:Y:S05]  /*220a0*/  @!P0 BRA `(.L_x_6108) ;  /* 0xffffff8c00148947 */ /* 0x000fea000383ffff */
[----:B------:R-:W-:Y:S05]  /*220b0*/  BSYNC B8 ;  /* 0x0000000000087941 */ /* 0x000fea0003800000 */
.L_x_5981:
        /* <DEDUP_REMOVED lines=12> */
.L_x_6253:
[----:B------:R-:W-:Y:S05]  /*22180*/  BSYNC B0 ;  /* 0x0000000000007941 */ /* 0x000fea0003800000 */
.L_x_6109:
[----:B------:R-:W-:-:S03]  /*22190*/  UMOV UR4, 0xffffffff ;  /* 0xffffffff00047882 */ /* 0x000fc60000000000 */
[----:B------:R-:W-:Y:S05]  /*221a0*/  BRA.DIV UR4, `(.L_x_6111) ;  /* 0x0000004204a07947 */ /* 0x000fea000b800000 */
[----:B0-----:R-:W0:Y:S02]  /*221b0*/  S2R R0, SR_TID.X ;  /* 0x0000000000007919 */ /* 0x001e240000002100 */
[----:B0-----:R-:W-:-:S04]  /*221c0*/  SHF.R.U32.HI R0, RZ, 0x5, R0 ;  /* 0x00000005ff007819 */ /* 0x001fc80000011600 */
[----:B------:R-:W-:-:S05]  /*221d0*/  LOP3.LUT R0, R0, 0x3, RZ, 0xc0, !PT ;  /* 0x0000000300007812 */ /* 0x000fca00078ec0ff */
[----:B------:R0:W1:Y:S02]  /*221e0*/  SHFL.IDX PT, R14, R0, RZ, 0x1f ;  /* 0x00001fff000e7589 */ /* 0x00006400000e0000 */
.L_x_6256:
[----:B-1----:R-:W-:-:S13]  /*221f0*/  ISETP.NE.AND P0, PT, R14, RZ, PT ;  /* 0x000000ff0e00720c */ /* 0x002fda0003f05270 */
[----:B------:R-:W-:Y:S05]  /*22200*/  @P0 BRA `(.L_x_5743) ;  /* 0x0000000000880947 */ /* 0x000fea0003800000 */
[----:B------:R-:W-:-:S03]  /*22210*/  UMOV UR4, 0xffffffff ;  /* 0xffffffff00047882 */ /* 0x000fc60000000000 */
[----:B------:R-:W-:Y:S05]  /*22220*/  BRA.DIV UR4, `(.L_x_6112) ;  /* 0x0000004204b47947 */ /* 0x000fea000b800000 */
[----:B------:R-:W-:-:S13]  /*22230*/  ELECT P6, URZ, PT ;  /* 0x00000000003f782f */ /* 0x000fda00038c0000 */
.L_x_6259:
[----:B------:R-:W-:Y:S05]  /*22240*/  @!P6 BRA `(.L_x_5743) ;  /* 0x000000000078e947 */ /* 0x000fea0003800000 */
[----:B------:R-:W-:-:S06]  /*22250*/  ULOP3.LUT UR4, UR36, 0x2, URZ, 0xfc, !UPT ;  /* 0x0000000224047892 */ /* 0x000fcc000f8efc3f */
[----:B0-----:R-:W-:-:S05]  /*22260*/  IMAD.U32 R0, RZ, RZ, UR4 ;  /* 0x00000004ff007e24 */ /* 0x001fca000f8e00ff */
[----:B------:R-:W-:-:S13]  /*22270*/  ISETP.NE.AND P0, PT, R0, 0x3, PT ;  /* 0x000000030000780c */ /* 0x000fda0003f05270 */
[----:B------:R-:W-:Y:S05]  /*22280*/  @!P0 BRA `(.L_x_6113) ;  /* 0x0000000000048947 */ /* 0x000fea0003800000 */
[----:B------:R-:W-:Y:S01]  /*22290*/  BPT.TRAP 0x1 ;  /* 0x000000040000795c */ /* 0x000fe20000300000 */
.L_x_6113:
[----:B------:R-:W-:Y:S01]  /*222a0*/  IMAD R5, R22, 0x8, R7 ;  /* 0x0000000816057824 */ /* 0x000fe200078e0207 */
[----:B------:R-:W-:Y:S01]  /*222b0*/  SHF.L.U32 R0, R28, 0x1f, RZ ;  /* 0x0000001f1c007819 */ /* 0x000fe200000006ff */
[----:B------:R-:W-:-:S03]  /*222c0*/  VIADD R22, R22, 0x1 ;  /* 0x0000000116167836 */ /* 0x000fc60000000000 */
[----:B------:R-:W0:Y:S02]  /*222d0*/  SYNCS.PHASECHK.TRANS64.TRYWAIT P1, [R5+URZ+0x28c40], R0 ;  /* 0x028c4000050075a7 */ /* 0x000e24000802017f */
[----:B------:R-:W-:-:S04]  /*222e0*/  ISETP.NE.AND P2, PT, R22, 0x2, PT ;  /* 0x000000021600780c */ /* 0x000fc80003f45270 */
[----:B------:R-:W-:Y:S01]  /*222f0*/  SEL R3, RZ, 0x1, P2 ;  /* 0x00000001ff037807 */ /* 0x000fe20001000000 */
[----:B0-----:R-:W-:Y:S08]  /*22300*/  @!P1 BRA `(.L_x_6114) ;  /* 0x00000040009c9947 */ /* 0x001ff00003800000 */
.L_x_6260:
[----:B------:R-:W-:Y:S02]  /*22310*/  SEL R22, R22, RZ, P2 ;  /* 0x000000ff16167207 */ /* 0x000fe40001000000 */
[----:B------:R-:W-:Y:S01]  /*22320*/  LOP3.LUT R2, R28, R3, RZ, 0x3c, !PT ;  /* 0x000000031c027212 */ /* 0x000fe200078e3cff */
[----:B------:R-:W-:Y:S06]  /*22330*/  @!P0 BRA `(.L_x_6115) ;  /* 0x0000000000048947 */ /* 0x000fec0003800000 */
[----:B------:R-:W-:Y:S01]  /*22340*/  BPT.TRAP 0x1 ;  /* 0x000000040000795c */ /* 0x000fe20000300000 */
.L_x_6115:
[----:B------:R-:W-:Y:S01]  /*22350*/  IMAD R3, R22, 0x8, R7 ;  /* 0x0000000816037824 */ /* 0x000fe200078e0207 */
[----:B------:R-:W-:-:S04]  /*22360*/  SHF.L.U32 R2, R2, 0x1f, RZ ;  /* 0x0000001f02027819 */ /* 0x000fc800000006ff */
[----:B------:R-:W1:Y:S02]  /*22370*/  SYNCS.PHASECHK.TRANS64.TRYWAIT P1, [R3+URZ+0x28c40], R2 ;  /* 0x028c4002030075a7 */ /* 0x000e64000802017f */
[----:B-1----:R-:W-:Y:S05]  /*22380*/  @!P1 BRA `(.L_x_6116) ;  /* 0x0000004000909947 */ /* 0x002fea0003800000 */
.L_x_6261:
[----:B------:R-:W-:Y:S05]  /*22390*/  @!P0 BRA `(.L_x_6117) ;  /* 0x0000000000048947 */ /* 0x000fea0003800000 */
[----:B------:R-:W-:Y:S01]  /*223a0*/  BPT.TRAP 0x1 ;  /* 0x000000040000795c */ /* 0x000fe20000300000 */
.L_x_6117:
[----:B------:R-:W5:Y:S02]  /*223b0*/  SYNCS.PHASECHK.TRANS64.TRYWAIT P1, [R5+URZ+0x28c60], R0 ;  /* 0x028c6000050075a7 */ /* 0x000f64000802017f */
[----:B-----5:R-:W-:Y:S05]  /*223c0*/  @!P1 BRA `(.L_x_6118) ;  /* 0x0000004000949947 */ /* 0x020fea0003800000 */
.L_x_6262:
[----:B------:R-:W-:Y:S05]  /*223d0*/  @!P0 BRA `(.L_x_6119) ;  /* 0x0000000000048947 */ /* 0x000fea0003800000 */
[----:B------:R-:W-:Y:S01]  /*223e0*/  BPT.TRAP 0x1 ;  /* 0x000000040000795c */ /* 0x000fe20000300000 */
.L_x_6119:
[----:B------:R0:W0:Y:S02]  /*223f0*/  SYNCS.PHASECHK.TRANS64.TRYWAIT P0, [R3+URZ+0x28c60], R2 ;  /* 0x028c6002030075a7 */ /* 0x000024000800017f */
[----:B0-----:R-:W-:Y:S05]  /*22400*/  @!P0 NANOSLEEP.SYNCS 0x989680 ;  /* 0x009896800000895d */ /* 0x001fea0003900000 */
[----:B------:R-:W0:Y:S02]  /*22410*/  @!P0 SYNCS.PHASECHK.TRANS64 P0, [R3+URZ+0x28c60], R2 ;  /* 0x028c6002030085a7 */ /* 0x000e24000800007f */
[----:B0-----:R-:W-:Y:S05]  /*22420*/  @!P0 BRA `(.L_x_6119) ;  /* 0xfffffffc00f08947 */ /* 0x001fea000383ffff */
.L_x_5743:
[----:B------:R-:W-:Y:S05]  /*22430*/  BSYNC B9 ;  /* 0x0000000000097941 */ /* 0x000fea0003800000 */
.L_x_5740:
[----:B------:R-:W-:Y:S05]  /*22440*/  EXIT ;  /* 0x000000000000794d */ /* 0x000fea0003800000 */
.L_x_5769:
[----:B0-----:R0:W1:Y:S02]  /*22450*/  SYNCS.PHASECHK.TRANS64.TRYWAIT P5, [R61+URZ+0x28c90], R68 ;  /* 0x028c90443d0075a7 */ /* 0x00106400080a017f */
[----:B-1----:R-:W-:Y:S05]  /*22460*/  @!P5 NANOSLEEP.SYNCS 0x989680 ;  /* 0x009896800000d95d */ /* 0x002fea0003900000 */
[----:B------:R-:W1:Y:S02]  /*22470*/  @!P5 SYNCS.PHASECHK.TRANS64 P5, [R61+URZ+0x28c90], R68 ;  /* 0x028c90443d00d5a7 */ /* 0x000e6400080a007f */
[----:B-1----:R-:W-:Y:S05]  /*22480*/  @!P5 BRA `(.L_x_5769) ;  /* 0xfffffffc00f0d947 */ /* 0x002fea000383ffff */
[----:B------:R-:W-:Y:S05]  /*22490*/  BRA `(.L_x_6120) ;  /* 0xfffffe10000c7947 */ /* 0x000fea000383ffff */
.L_x_5770:
        /* <DEDUP_REMOVED lines=8> */
.L_x_6122:
[----:B------:R-:W-:Y:S05]  /*22520*/  BSYNC B1 ;  /* 0x0000000000017941 */ /* 0x000fea0003800000 */
.L_x_6121:
        /* <DEDUP_REMOVED lines=8> */
.L_x_6123:
[----:B------:R-:W-:Y:S01]  /*225b0*/  IMAD.MOV.U32 R70, RZ, RZ, R14 ;  /* 0x000000ffff467224 */ /* 0x000fe200078e000e */
[----:B------:R-:W-:Y:S06]  /*225c0*/  BRA `(.L_x_6124) ;  /* 0xfffffe0c00d47947 */ /* 0x000fec000383ffff */
.L_x_5780:
[----:B0-----:R0:W1:Y:S02]  /*225d0*/  SYNCS.PHASECHK.TRANS64.TRYWAIT P6, [R61+URZ+0x28c90], R68 ;  /* 0x028c90443d0075a7 */ /* 0x00106400080c017f */
[----:B-1----:R-:W-:Y:S05]  /*225e0*/  @!P6 NANOSLEEP.SYNCS 0x989680 ;  /* 0x009896800000e95d */ /* 0x002fea0003900000 */
[----:B------:R-:W1:Y:S02]  /*225f0*/  @!P6 SYNCS.PHASECHK.TRANS64 P6, [R61+URZ+0x28c90], R68 ;  /* 0x028c90443d00e5a7 */ /* 0x000e6400080c007f */
[----:B-1----:R-:W-:Y:S05]  /*22600*/  @!P6 BRA `(.L_x_5780) ;  /* 0xfffffffc00f0e947 */ /* 0x002fea000383ffff */
[----:B------:R-:W-:Y:S05]  /*22610*/  BRA `(.L_x_6125) ;  /* 0xfffffe18003c7947 */ /* 0x000fea000383ffff */
.L_x_5781:
        /* <DEDUP_REMOVED lines=8> */
.L_x_6127:
[----:B------:R-:W-:Y:S05]  /*226a0*/  BSYNC B1 ;  /* 0x0000000000017941 */ /* 0x000fea0003800000 */
.L_x_6126:
        /* <DEDUP_REMOVED lines=8> */
.L_x_6128:
[----:B------:R-:W-:Y:S01]  /*22730*/  IMAD.MOV.U32 R70, RZ, RZ, R14 ;  /* 0x000000ffff467224 */ /* 0x000fe200078e000e */
[----:B------:R-:W-:Y:S06]  /*22740*/  BRA `(.L_x_6129) ;  /* 0xfffffe1800047947 */ /* 0x000fec000383ffff */
.L_x_5786:
[----:B-1----:R1:W2:Y:S02]  /*22750*/  SYNCS.PHASECHK.TRANS64.TRYWAIT P4, [R61+URZ+0x28c90], R68 ;  /* 0x028c90443d0075a7 */ /* 0x0022a4000808017f */
[----:B--2---:R-:W-:Y:S05]  /*22760*/  @!P4 NANOSLEEP.SYNCS 0x989680 ;  /* 0x009896800000c95d */ /* 0x004fea0003900000 */
[----:B------:R-:W2:Y:S02]  /*22770*/  @!P4 SYNCS.PHASECHK.TRANS64 P4, [R61+URZ+0x28c90], R68 ;  /* 0x028c90443d00c5a7 */ /* 0x000ea4000808007f */
[----:B--2---:R-:W-:Y:S05]  /*22780*/  @!P4 BRA `(.L_x_5786) ;  /* 0xfffffffc00f0c947 */ /* 0x004fea000383ffff */
[----:B------:R-:W-:Y:S05]  /*22790*/  BRA `(.L_x_6130) ;  /* 0xfffffe2000047947 */ /* 0x000fea000383ffff */
.L_x_5787:
[----:B------:R-:W-:Y:S01]  /*227a0*/  BSSY B1, `(.L_x_6131) ;  /* 0x0000007000017945 */ /* 0x000fe20003800000 */
[----:B------:R-:W-:Y:S02]  /*227b0*/  IMAD.MOV.U32 R12, RZ, RZ, RZ ;  /* 0x000000ffff0c7224 */ /* 0x000fe400078e00ff */
[----:B------:R-:W-:Y:S02]  /*227c0*/  IMAD.MOV.U32 R11, RZ, RZ, 0x1c1f ;  /* 0x00001c1fff0b7424 */ /* 0x000fe400078e00ff */
[----:B------:R-:W-:-:S07]  /*227d0*/  IMAD.MOV.U32 R15, RZ, RZ, -0x1 ;  /* 0xffffffffff0f7424 */ /* 0x000fce00078e00ff */
[----:B-1----:R-:W-:Y:S05]  /*227e0*/  WARPSYNC.COLLECTIVE R15, `(.L_x_6132) ;  /* 0x000000000f087348 */ /* 0x002fea0003c00000 */
[----:B------:R0:W2:Y:S02]  /*227f0*/  SHFL.IDX P6, R14, R13, R12, R11 ;  /* 0x0000000c0d0e7389 */ /* 0x0000a400000c000b */
[----:B012---:R-:W-:Y:S01]  /*22800*/  ENDCOLLECTIVE ;  /* 0x000000000000791b */ /* 0x007fe20003800000 */
.L_x_6132:
[----:B------:R-:W-:Y:S05]  /*22810*/  BSYNC B1 ;  /* 0x0000000000017941 */ /* 0x000fea0003800000 */
.L_x_6131:
        /* <DEDUP_REMOVED lines=8> */
.L_x_6133:
[----:B------:R-:W-:Y:S05]  /*228a0*/  BRA `(.L_x_6134) ;  /* 0xfffffe2000247947 */ /* 0x000fea000383ffff */
.L_x_5791:
[----:B--2---:R2:W3:Y:S02]  /*228b0*/  SYNCS.PHASECHK.TRANS64.TRYWAIT P3, [R61+URZ+0x28cb0], R68 ;  /* 0x028cb0443d0075a7 */ /* 0x0044e4000806017f */
[----:B---3--:R-:W-:Y:S05]  /*228c0*/  @!P3 NANOSLEEP.SYNCS 0x989680 ;  /* 0x009896800000b95d */ /* 0x008fea0003900000 */
[----:B------:R-:W3:Y:S02]  /*228d0*/  @!P3 SYNCS.PHASECHK.TRANS64 P3, [R61+URZ+0x28cb0], R68 ;  /* 0x028cb0443d00b5a7 */ /* 0x000ee4000806007f */
[----:B---3--:R-:W-:Y:S05]  /*228e0*/  @!P3 BRA `(.L_x_5791) ;  /* 0xfffffffc00f0b947 */ /* 0x008fea000383ffff */
[----:B------:R-:W-:Y:S05]  /*228f0*/  BRA `(.L_x_6135) ;  /* 0xfffffe2000b07947 */ /* 0x000fea000383ffff */
.L_x_5812:
[----:B-1----:R1:W2:Y:S02]  /*22900*/  SYNCS.PHASECHK.TRANS64.TRYWAIT P1, [R12+URZ+0x28c50], R5 ;  /* 0x028c50050c0075a7 */ /* 0x0022a4000802017f */
[----:B--2---:R-:W-:Y:S05]  /*22910*/  @!P1 NANOSLEEP.SYNCS 0x989680 ;  /* 0x009896800000995d */ /* 0x004fea0003900000 */
[----:B------:R-:W2:Y:S02]  /*22920*/  @!P1 SYNCS.PHASECHK.TRANS64 P1, [R12+URZ+0x28c50], R5 ;  /* 0x028c50050c0095a7 */ /* 0x000ea4000802007f */
[----:B--2---:R-:W-:Y:S05]  /*22930*/  @!P1 BRA `(.L_x_5812) ;  /* 0xfffffffc00f09947 */ /* 0x004fea000383ffff */
[----:B------:R-:W-:Y:S05]  /*22940*/  BRA `(.L_x_6136) ;  /* 0xfffffe3800607947 */ /* 0x000fea000383ffff */
.L_x_5820:
[----:B-1----:R1:W2:Y:S02]  /*22950*/  SYNCS.PHASECHK.TRANS64.TRYWAIT P1, [R21+URZ+0x28c50], R12 ;  /* 0x028c500c150075a7 */ /* 0x0022a4000802017f */
[----:B--2---:R-:W-:Y:S05]  /*22960*/  @!P1 NANOSLEEP.SYNCS 0x989680 ;  /* 0x009896800000995d */ /* 0x004fea0003900000 */
[----:B------:R-:W2:Y:S02]  /*22970*/  @!P1 SYNCS.PHASECHK.TRANS64 P1, [R21+URZ+0x28c50], R12 ;  /* 0x028c500c150095a7 */ /* 0x000ea4000802007f */
[----:B--2---:R-:W-:Y:S05]  /*22980*/  @!P1 BRA `(.L_x_5820) ;  /* 0xfffffffc00f09947 */ /* 0x004fea000383ffff */
[----:B------:R-:W-:Y:S05]  /*22990*/  BRA `(.L_x_5819) ;  /* 0xfffffe4400887947 */ /* 0x000fea000383ffff */
.L_x_5844:
[----:B------:R-:W-:Y:S01]  /*229a0*/  BSSY B1, `(.L_x_6137) ;  /* 0x0000008000017945 */ /* 0x000fe20003800000 */
[----:B------:R-:W-:Y:S02]  /*229b0*/  IMAD.MOV.U32 R13, RZ, RZ, R31 ;  /* 0x000000ffff0d7224 */ /* 0x000fe400078e001f */
[----:B------:R-:W-:Y:S02]  /*229c0*/  IMAD.MOV.U32 R12, RZ, RZ, RZ ;  /* 0x000000ffff0c7224 */ /* 0x000fe400078e00ff */
[----:B0-----:R-:W-:Y:S02]  /*229d0*/  IMAD.MOV.U32 R11, RZ, RZ, 0x1c1f ;  /* 0x00001c1fff0b7424 */ /* 0x001fe400078e00ff */
[----:B------:R-:W-:-:S07]  /*229e0*/  IMAD.MOV.U32 R15, RZ, RZ, -0x1 ;  /* 0xffffffffff0f7424 */ /* 0x000fce00078e00ff */
[----:B------:R-:W-:Y:S05]  /*229f0*/  WARPSYNC.COLLECTIVE R15, `(.L_x_6138) ;  /* 0x000000000f087348 */ /* 0x000fea0003c00000 */
[----:B------:R0:W1:Y:S02]  /*22a00*/  SHFL.IDX P6, R14, R13, R12, R11 ;  /* 0x0000000c0d0e7389 */ /* 0x00006400000c000b */
[----:B01----:R-:W-:Y:S01]  /*22a10*/  ENDCOLLECTIVE ;  /* 0x000000000000791b */ /* 0x003fe20003800000 */
.L_x_6138:
[----:B------:R-:W-:Y:S05]  /*22a20*/  BSYNC B1 ;  /* 0x0000000000017941 */ /* 0x000fea0003800000 */
.L_x_6137:
        /* <DEDUP_REMOVED lines=8> */
.L_x_6139:
[----:B------:R-:W-:Y:S02]  /*22ab0*/  IMAD.MOV.U32 R13, RZ, RZ, R80 ;  /* 0x000000ffff0d7224 */ /* 0x000fe400078e0050 */
[----:B------:R-:W-:-:S07]  /*22ac0*/  IMAD.MOV.U32 R3, RZ, RZ, R14 ;  /* 0x000000ffff037224 */ /* 0x000fce00078e000e */
[----:B------:R-:W-:Y:S05]  /*22ad0*/  WARPSYNC.COLLECTIVE R15, `(.L_x_6140) ;  /* 0x000000000f087348 */ /* 0x000fea0003c00000 */
[----:B------:R0:W1:Y:S02]  /*22ae0*/  SHFL.IDX P6, R14, R13, R12, R11 ;  /* 0x0000000c0d0e7389 */ /* 0x00006400000c000b */
[----:B01----:R-:W-:Y:S01]  /*22af0*/  ENDCOLLECTIVE ;  /* 0x000000000000791b */ /* 0x003fe20003800000 */
.L_x_6140:
[----:B------:R-:W-:Y:S02]  /*22b00*/  IMAD.MOV.U32 R13, RZ, RZ, R30 ;  /* 0x000000ffff0d7224 */ /* 0x000fe400078e001e */
[----:B------:R-:W-:-:S07]  /*22b10*/  IMAD.MOV.U32 R7, RZ, RZ, R14 ;  /* 0x000000ffff077224 */ /* 0x000fce00078e000e */
[----:B------:R-:W-:Y:S05]  /*22b20*/  WARPSYNC.COLLECTIVE R15, `(.L_x_6141) ;  /* 0x000000000f087348 */ /* 0x000fea0003c00000 */
[----:B------:R0:W1:Y:S02]  /*22b30*/  SHFL.IDX P6, R14, R13, R12, R11 ;  /* 0x0000000c0d0e7389 */ /* 0x00006400000c000b */
[----:B01----:R-:W-:Y:S01]  /*22b40*/  ENDCOLLECTIVE ;  /* 0x000000000000791b */ /* 0x003fe20003800000 */
.L_x_6141:
[----:B------:R-:W-:Y:S01]  /*22b50*/  IMAD.MOV.U32 R8, RZ, RZ, R14 ;  /* 0x000000ffff087224 */ /* 0x000fe200078e000e */
[----:B------:R-:W-:Y:S06]  /*22b60*/  BRA `(.L_x_6142) ;  /* 0xfffffe6000b87947 */ /* 0x000fec000383ffff */
.L_x_5847:
[----:B------:R-:W-:Y:S01]  /*22b70*/  BSSY B1, `(.L_x_6143) ;  /* 0x0000008000017945 */ /* 0x000fe20003800000 */
[----:B------:R-:W-:Y:S01]  /*22b80*/  MOV R13, R31 ;  /* 0x0000001f000d7202 */ /* 0x000fe20000000f00 */
[----:B------:R-:W-:Y:S02]  /*22b90*/  IMAD.MOV.U32 R12, RZ, RZ, 0x1 ;  /* 0x00000001ff0c7424 */ /* 0x000fe400078e00ff */
[----:B------:R-:W-:Y:S02]  /*22ba0*/  IMAD.MOV.U32 R11, RZ, RZ, 0x1c1f ;  /* 0x00001c1fff0b7424 */ /* 0x000fe400078e00ff */
[----:B------:R-:W-:-:S07]  /*22bb0*/  IMAD.MOV.U32 R15, RZ, RZ, -0x1 ;  /* 0xffffffffff0f7424 */ /* 0x000fce00078e00ff */
[----:B-1--4-:R-:W-:Y:S05]  /*22bc0*/  WARPSYNC.COLLECTIVE R15, `(.L_x_6144) ;  /* 0x000000000f087348 */ /* 0x012fea0003c00000 */
[----:B------:R0:W2:Y:S02]  /*22bd0*/  SHFL.IDX P6, R14, R13, R12, R11 ;  /* 0x0000000c0d0e7389 */ /* 0x0000a400000c000b */
[----:B012-4-:R-:W-:Y:S01]  /*22be0*/  ENDCOLLECTIVE ;  /* 0x000000000000791b */ /* 0x017fe20003800000 */
.L_x_6144:
[----:B------:R-:W-:Y:S05]  /*22bf0*/  BSYNC B1 ;  /* 0x0000000000017941 */ /* 0x000fea0003800000 */
.L_x_6143:
        /* <DEDUP_REMOVED lines=8> */
.L_x_6145:
[----:B------:R-:W-:Y:S02]  /*22c80*/  IMAD.MOV.U32 R13, RZ, RZ, R80 ;  /* 0x000000ffff0d7224 */ /* 0x000fe400078e0050 */
[----:B------:R-:W-:-:S07]  /*22c90*/  IMAD.MOV.U32 R3, RZ, RZ, R14 ;  /* 0x000000ffff037224 */ /* 0x000fce00078e000e */
[----:B------:R-:W-:Y:S05]  /*22ca0*/  WARPSYNC.COLLECTIVE R15, `(.L_x_6146) ;  /* 0x000000000f087348 */ /* 0x000fea0003c00000 */
[----:B------:R0:W1:Y:S02]  /*22cb0*/  SHFL.IDX P6, R14, R13, R12, R11 ;  /* 0x0000000c0d0e7389 */ /* 0x00006400000c000b */
[----:B01----:R-:W-:Y:S01]  /*22cc0*/  ENDCOLLECTIVE ;  /* 0x000000000000791b */ /* 0x003fe20003800000 */
.L_x_6146:
[----:B------:R-:W-:Y:S02]  /*22cd0*/  IMAD.MOV.U32 R13, RZ, RZ, R30 ;  /* 0x000000ffff0d7224 */ /* 0x000fe400078e001e */
[----:B------:R-:W-:-:S07]  /*22ce0*/  IMAD.MOV.U32 R7, RZ, RZ, R14 ;  /* 0x000000ffff077224 */ /* 0x000fce00078e000e */
[----:B------:R-:W-:Y:S05]  /*22cf0*/  WARPSYNC.COLLECTIVE R15, `(.L_x_6147) ;  /* 0x000000000f087348 */ /* 0x000fea0003c00000 */
[----:B------:R0:W1:Y:S02]  /*22d00*/  SHFL.IDX P6, R14, R13, R12, R11 ;  /* 0x0000000c0d0e7389 */ /* 0x00006400000c000b */
[----:B01----:R-:W-:Y:S01]  /*22d10*/  ENDCOLLECTIVE ;  /* 0x000000000000791b */ /* 0x003fe20003800000 */
.L_x_6147:
[----:B------:R-:W-:Y:S01]  /*22d20*/  IMAD.MOV.U32 R30, RZ, RZ, R14 ;  /* 0x000000ffff1e7224 */ /* 0x000fe200078e000e */
[----:B------:R-:W-:Y:S06]  /*22d30*/  BRA `(.L_x_6148) ;  /* 0xfffffe6400187947 */ /* 0x000fec000383ffff */
.L_x_5851:
[----:B0-----:R0:W1:Y:S02]  /*22d40*/  SYNCS.PHASECHK.TRANS64.TRYWAIT P0, [R2+URZ+0x28c00], R35 ;  /* 0x028c0023020075a7 */ /* 0x001064000800017f */
[----:B-1----:R-:W-:Y:S05]  /*22d50*/  @!P0 NANOSLEEP.SYNCS 0x989680 ;  /* 0x009896800000895d */ /* 0x002fea0003900000 */
[----:B------:R-:W1:Y:S02]  /*22d60*/  @!P0 SYNCS.PHASECHK.TRANS64 P0, [R2+URZ+0x28c00], R35 ;  /* 0x028c0023020085a7 */ /* 0x000e64000800007f */
[----:B-1----:R-:W-:Y:S05]  /*22d70*/  @!P0 BRA `(.L_x_5851) ;  /* 0xfffffffc00f08947 */ /* 0x002fea000383ffff */
[----:B------:R-:W-:Y:S05]  /*22d80*/  BRA `(.L_x_6149) ;  /* 0xfffffe68000c7947 */ /* 0x000fea000383ffff */
.L_x_5859:
[----:B------:R-:W1:Y:S01]  /*22d90*/  LDC R37, c[0x0][0x3f4] ;  /* 0x0000fd00ff257b82 */ /* 0x000e620000000800 */
[----:B------:R-:W-:Y:S01]  /*22da0*/  BSSY B1, `(.L_x_6150) ;  /* 0x0000008000017945 */ /* 0x000fe20003800000 */
[----:B------:R-:W-:Y:S02]  /*22db0*/  IMAD.MOV.U32 R13, RZ, RZ, R27 ;  /* 0x000000ffff0d7224 */ /* 0x000fe400078e001b */
[----:B------:R-:W-:Y:S02]  /*22dc0*/  IMAD.MOV.U32 R12, RZ, RZ, RZ ;  /* 0x000000ffff0c7224 */ /* 0x000fe400078e00ff */
[----:B0-----:R-:W-:Y:S02]  /*22dd0*/  IMAD.MOV.U32 R11, RZ, RZ, 0x1c1f ;  /* 0x00001c1fff0b7424 */ /* 0x001fe400078e00ff */
[----:B------:R-:W-:-:S07]  /*22de0*/  IMAD.MOV.U32 R15, RZ, RZ, -0x1 ;  /* 0xffffffffff0f7424 */ /* 0x000fce00078e00ff */
[----:B-1-3--:R-:W-:Y:S05]  /*22df0*/  WARPSYNC.COLLECTIVE R15, `(.L_x_6151) ;  /* 0x000000000f087348 */ /* 0x00afea0003c00000 */
[----:B------:R0:W2:Y:S02]  /*22e00*/  SHFL.IDX P6, R14, R13, R12, R11 ;  /* 0x0000000c0d0e7389 */ /* 0x0000a400000c000b */
[----:B0123--:R-:W-:Y:S01]  /*22e10*/  ENDCOLLECTIVE ;  /* 0x000000000000791b */ /* 0x00ffe20003800000 */
.L_x_6151:
[----:B------:R-:W-:Y:S05]  /*22e20*/  BSYNC B1 ;  /* 0x0000000000017941 */ /* 0x000fea0003800000 */
.L_x_6150:
[----:B------:R-:W-:Y:S01]  /*22e30*/  IMAD.MOV.U32 R13, RZ, RZ, R26 ;  /* 0x000000ffff0d7224 */ /* 0x000fe200078e001a */
[----:B------:R-:W-:Y:S01]  /*22e40*/  ISETP.GE.AND P0, PT, R18, R37, PT ;  /* 0x000000251200720c */ /* 0x000fe20003f06270 */
[----:B------:R-:W-:Y:S02]  /*22e50*/  IMAD.MOV.U32 R12, RZ, RZ, RZ ;  /* 0x000000ffff0c7224 */ /* 0x000fe400078e00ff */
[----:B------:R-:W-:Y:S02]  /*22e60*/  IMAD.MOV.U32 R11, RZ, RZ, 0x1c1f ;  /* 0x00001c1fff0b7424 */ /* 0x000fe400078e00ff */
[----:B------:R-:W-:Y:S02]  /*22e70*/  IMAD.MOV.U32 R15, RZ, RZ, -0x1 ;  /* 0xffffffffff0f7424 */ /* 0x000fe400078e00ff */
[----:B------:R-:W-:Y:S02]  /*22e80*/  IMAD.MOV.U32 R0, RZ, RZ, R14 ;  /* 0x000000ffff007224 */ /* 0x000fe400078e000e */
[----:B------:R-:W-:-:S07]  /*22e90*/  IMAD R3, R23, R6, RZ ;  /* 0x0000000617037224 */ /* 0x000fce00078e02ff */
[----:B------:R-:W-:Y:S05]  /*22ea0*/  WARPSYNC.COLLECTIVE R15, `(.L_x_6152) ;  /* 0x000000000f087348 */ /* 0x000fea0003c00000 */
[----:B------:R0:W1:Y:S02]  /*22eb0*/  SHFL.IDX P6, R14, R13, R12, R11 ;  /* 0x0000000c0d0e7389 */ /* 0x00006400000c000b */
[----:B01----:R-:W-:Y:S01]  /*22ec0*/  ENDCOLLECTIVE ;  /* 0x000000000000791b */ /* 0x003fe20003800000 */
.L_x_6152:
[----:B------:R-:W-:Y:S01]  /*22ed0*/  ISETP.GE.OR P1, PT, R34, R3, P0 ;  /* 0x000000032200720c */ /* 0x000fe20000726670 */
[----:B------:R-:W-:-:S12]  /*22ee0*/  IMAD.MOV.U32 R13, RZ, RZ, R25 ;  /* 0x000000ffff0d7224 */ /* 0x000fd800078e0019 */
[C---:B------:R-:W-:Y:S01]  /*22ef0*/  @!P1 IMAD.SHL.U32 R7, R18.reuse, 0x2, RZ ;  /* 0x0000000212079824 */ /* 0x040fe200078e00ff */
[----:B------:R-:W-:Y:S01]  /*22f00*/  @!P1 SHF.L.U64.HI R6, R18, 0x1, R19 ;  /* 0x0000000112069819 */ /* 0x000fe20000010213 */
[----:B------:R-:W-:-:S07]  /*22f10*/  IMAD.MOV.U32 R4, RZ, RZ, R14 ;  /* 0x000000ffff047224 */ /* 0x000fce00078e000e */
[----:B------:R-:W-:Y:S05]  /*22f20*/  WARPSYNC.COLLECTIVE R15, `(.L_x_6153) ;  /* 0x000000000f087348 */ /* 0x000fea0003c00000 */
[----:B------:R0:W1:Y:S02]  /*22f30*/  SHFL.IDX P6, R14, R13, R12, R11 ;  /* 0x0000000c0d0e7389 */ /* 0x00006400000c000b */
[----:B01----:R-:W-:Y:S01]  /*22f40*/  ENDCOLLECTIVE ;  /* 0x000000000000791b */ /* 0x003fe20003800000 */
.L_x_6153:
[----:B------:R-:W-:-:S05]  /*22f50*/  @!P1 IADD3 R8, P2, R4, R7, RZ ;  /* 0x0000000704089210 */ /* 0x000fca0007f5e0ff */
[----:B------:R-:W-:Y:S02]  /*22f60*/  @!P1 IMAD.X R9, R0, 0x1, R6, P2 ;  /* 0x0000000100099824 */ /* 0x000fe400010e0606 */
[----:B------:R-:W-:Y:S02]  /*22f70*/  IMAD.MOV.U32 R13, RZ, RZ, R35 ;  /* 0x000000ffff0d7224 */ /* 0x000fe400078e0023 */
[----:B------:R-:W-:-:S07]  /*22f80*/  IMAD.MOV.U32 R5, RZ, RZ, R14 ;  /* 0x000000ffff057224 */ /* 0x000fce00078e000e */
[----:B------:R-:W-:Y:S05]  /*22f90*/  WARPSYNC.COLLECTIVE R15, `(.L_x_6154) ;  /* 0x000000000f087348 */ /* 0x000fea0003c00000 */
[----:B------:R0:W1:Y:S02]  /*22fa0*/  SHFL.IDX P6, R14, R13, R12, R11 ;  /* 0x0000000c0d0e7389 */ /* 0x00006400000c000b */
[----:B01----:R-:W-:Y:S01]  /*22fb0*/  ENDCOLLECTIVE ;  /* 0x000000000000791b */ /* 0x003fe20003800000 */
.L_x_6154:
[----:B------:R-:W2:Y:S01]  /*22fc0*/  @!P1 LD.E.128 R8, desc[UR42][R8.64] ;  /* 0x0000002a08089980 */ /* 0x000ea2000c101d00 */
[----:B------:R-:W-:-:S05]  /*22fd0*/  @!P1 IADD3 R4, P2, R14, R7, RZ ;  /* 0x000000070e049210 */ /* 0x000fca0007f5e0ff */
[----:B------:R-:W-:-:S06]  /*22fe0*/  @!P1 IMAD.X R5, R5, 0x1, R6, P2 ;  /* 0x0000000105059824 */ /* 0x000fcc00010e0606 */
[----:B------:R-:W5:Y:S01]  /*22ff0*/  @!P1 LD.E.128 R4, desc[UR42][R4.64] ;  /* 0x0000002a04049980 */ /* 0x000f62000c101d00 */
[----:B------:R-:W-:Y:S02]  /*23000*/  CS2R R20, SRZ ;  /* 0x0000000000147805 */ /* 0x000fe4000001ff00 */
[----:B------:R-:W-:Y:S01]  /*23010*/  CS2R R28, SRZ ;  /* 0x00000000001c7805 */ /* 0x000fe2000001ff00 */
[----:B------:R-:W-:Y:S01]  /*23020*/  IMAD.MOV.U32 R13, RZ, RZ, R27 ;  /* 0x000000ffff0d7224 */ /* 0x000fe200078e001b */
[----:B------:R-:W-:Y:S02]  /*23030*/  CS2R R30, SRZ ;  /* 0x00000000001e7805 */ /* 0x000fe4000001ff00 */
[----:B------:R-:W-:Y:S01]  /*23040*/  CS2R R32, SRZ ;  /* 0x0000000000207805 */ /* 0x000fe2000001ff00 */
[----:B--2---:R-:W-:Y:S02]  /*23050*/  @!P1 IMAD.MOV.U32 R21, RZ, RZ, R9 ;  /* 0x000000ffff159224 */ /* 0x004fe400078e0009 */
[----:B------:R-:W-:-:S02]  /*23060*/  @!P1 IMAD.MOV.U32 R29, RZ, RZ, R11 ;  /* 0x000000ffff1d9224 */ /* 0x000fc400078e000b */
[----:B------:R-:W-:Y:S02]  /*23070*/  IMAD.MOV.U32 R12, RZ, RZ, R21 ;  /* 0x000000ffff0c7224 */ /* 0x000fe400078e0015 */
[----:B------:R-:W-:Y:S02]  /*23080*/  IMAD.MOV.U32 R11, RZ, RZ, 0x1c1f ;  /* 0x00001c1fff0b7424 */ /* 0x000fe400078e00ff */
[----:B------:R-:W-:Y:S01]  /*23090*/  @!P1 IMAD.MOV.U32 R20, RZ, RZ, R8 ;  /* 0x000000ffff149224 */ /* 0x000fe200078e0008 */
[----:B------:R-:W-:Y:S01]  /*230a0*/  PRMT R46, R12, 0x7610, R46 ;  /* 0x000076100c2e7816 */ /* 0x000fe2000000002e */
[----:B------:R-:W-:Y:S02]  /*230b0*/  IMAD.MOV.U32 R12, RZ, RZ, 0x1 ;  /* 0x00000001ff0c7424 */ /* 0x000fe400078e00ff */
[----:B------:R-:W-:Y:S02]  /*230c0*/  IMAD.MOV.U32 R0, RZ, RZ, R20 ;  /* 0x000000ffff007224 */ /* 0x000fe400078e0014 */
[----:B------:R-:W-:-:S07]  /*230d0*/  @!P1 IMAD.MOV.U32 R28, RZ, RZ, R10 ;  /* 0x000000ffff1c9224 */ /* 0x000fce00078e000a */
[----:B-----5:R-:W-:Y:S05]  /*230e0*/  WARPSYNC.COLLECTIVE R15, `(.L_x_6155) ;  /* 0x000000000f087348 */ /* 0x020fea0003c00000 */
[----:B------:R0:W1:Y:S02]  /*230f0*/  SHFL.IDX P6, R14, R13, R12, R11 ;  /* 0x0000000c0d0e7389 */ /* 0x00006400000c000b */
[----:B01---5:R-:W-:Y:S01]  /*23100*/  ENDCOLLECTIVE ;  /* 0x000000000000791b */ /* 0x023fe20003800000 */
.L_x_6155:
[----:B------:R-:W-:Y:S01]  /*23110*/  IMAD.MOV.U32 R9, RZ, RZ, R29 ;  /* 0x000000ffff097224 */ /* 0x000fe200078e001d */
[----:B------:R-:W-:Y:S01]  /*23120*/  PRMT R56, R0, 0x7610, R56 ;  /* 0x0000761000387816 */ /* 0x000fe20000000038 */
[----:B------:R-:W-:Y:S02]  /*23130*/  IMAD.MOV.U32 R8, RZ, RZ, R28 ;  /* 0x000000ffff087224 */ /* 0x000fe400078e001c */
[----:B------:R-:W-:Y:S02]  /*23140*/  @!P1 IMAD.MOV.U32 R30, RZ, RZ, R4 ;  /* 0x000000ffff1e9224 */ /* 0x000fe400078e0004 */
[----:B------:R-:W-:Y:S01]  /*23150*/  @!P1 IMAD.MOV.U32 R31, RZ, RZ, R5 ;  /* 0x000000ffff1f9224 */ /* 0x000fe200078e0005 */
[----:B------:R-:W-:Y:S01]  /*23160*/  PRMT R36, R8, 0x5410, R9 ;  /* 0x0000541008247816 */ /* 0x000fe20000000009 */
[----:B------:R-:W-:Y:S02]  /*23170*/  @!P1 IMAD.MOV.U32 R32, RZ, RZ, R6 ;  /* 0x000000ffff209224 */ /* 0x000fe400078e0006 */
[----:B------:R-:W-:-:S02]  /*23180*/  @!P1 IMAD.MOV.U32 R33, RZ, RZ, R7 ;  /* 0x000000ffff219224 */ /* 0x000fc400078e0007 */
[----:B------:R-:W-:Y:S02]  /*23190*/  IMAD.MOV.U32 R13, RZ, RZ, R26 ;  /* 0x000000ffff0d7224 */ /* 0x000fe400078e001a */
[----:B------:R-:W-:Y:S02]  /*231a0*/  IMAD.MOV.U32 R4, RZ, RZ, R30 ;  /* 0x000000ffff047224 */ /* 0x000fe400078e001e */
[----:B------:R-:W-:Y:S02]  /*231b0*/  IMAD.MOV.U32 R5, RZ, RZ, R31 ;  /* 0x000000ffff057224 */ /* 0x000fe400078e001f */
[----:B------:R-:W-:Y:S01]  /*231c0*/  IMAD.MOV.U32 R6, RZ, RZ, R32 ;  /* 0x000000ffff067224 */ /* 0x000fe200078e0020 */
[----:B------:R-:W-:Y:S01]  /*231d0*/  PRMT R40, R40, 0x5410, R4 ;  /* 0x0000541028287816 */ /* 0x000fe20000000004 */
[----:B------:R-:W-:Y:S01]  /*231e0*/  IMAD.MOV.U32 R7, RZ, RZ, R33 ;  /* 0x000000ffff077224 */ /* 0x000fe200078e0021 */
[----:B------:R-:W-:Y:S01]  /*231f0*/  PRMT R47, R5, 0x7610, R47 ;  /* 0x00007610052f7816 */ /* 0x000fe2000000002f */
[----:B------:R-:W-:Y:S01]  /*23200*/  IMAD.MOV.U32 R0, RZ, RZ, R14 ;  /* 0x000000ffff007224 */ /* 0x000fe200078e000e */
[----:B------:R-:W-:-:S07]  /*23210*/  PRMT R57, R6, 0x7610, R57 ;  /* 0x0000761006397816 */ /* 0x000fce0000000039 */
[----:B------:R-:W-:Y:S05]  /*23220*/  WARPSYNC.COLLECTIVE R15, `(.L_x_6156) ;  /* 0x000000000f087348 */ /* 0x000fea0003c00000 */
[----:B------:R0:W1:Y:S02]  /*23230*/  SHFL.IDX P6, R14, R13, R12, R11 ;  /* 0x0000000c0d0e7389 */ /* 0x00006400000c000b */
[----:B01----:R-:W-:Y:S01]  /*23240*/  ENDCOLLECTIVE ;  /* 0x000000000000791b */ /* 0x003fe20003800000 */
.L_x_6156:
[----:B------:R-:W-:Y:S02]  /*23250*/  PRMT R50, R7, 0x7610, R50 ;  /* 0x0000761007327816 */ /* 0x000fe40000000032 */
[----:B------:R-:W-:Y:S01]  /*23260*/  CS2R R4, SRZ ;  /* 0x0000000000047805 */ /* 0x000fe2000001ff00 */
[----:B------:R-:W-:Y:S02]  /*23270*/  IMAD.MOV.U32 R13, RZ, RZ, R25 ;  /* 0x000000ffff0d7224 */ /* 0x000fe400078e0019 */
[----:B------:R-:W-:-:S07]  /*23280*/  IMAD.MOV.U32 R24, RZ, RZ, R14 ;  /* 0x000000ffff187224 */ /* 0x000fce00078e000e */
[----:B------:R-:W-:Y:S05]  /*23290*/  WARPSYNC.COLLECTIVE R15, `(.L_x_6157) ;  /* 0x000000000f087348 */ /* 0x000fea0003c00000 */
[----:B------:R0:W1:Y:S02]  /*232a0*/  SHFL.IDX P6, R14, R13, R12, R11 ;  /* 0x0000000c0d0e7389 */ /* 0x00006400000c000b */
[----:B01----:R-:W-:Y:S01]  /*232b0*/  ENDCOLLECTIVE ;  /* 0x000000000000791b */ /* 0x003fe20003800000 */
.L_x_6157:
[----:B------:R-:W-:Y:S02]  /*232c0*/  IMAD.MOV.U32 R13, RZ, RZ, R35 ;  /* 0x000000ffff0d7224 */ /* 0x000fe400078e0023 */
[----:B------:R-:W-:-:S07]  /*232d0*/  IMAD.MOV.U32 R25, RZ, RZ, R14 ;  /* 0x000000ffff197224 */ /* 0x000fce00078e000e */
[----:B------:R-:W-:Y:S05]  /*232e0*/  WARPSYNC.COLLECTIVE R15, `(.L_x_6158) ;  /* 0x000000000f087348 */ /* 0x000fea0003c00000 */
[----:B------:R0:W1:Y:S02]  /*232f0*/  SHFL.IDX P6, R14, R13, R12, R11 ;  /* 0x0000000c0d0e7389 */ /* 0x00006400000c000b */
[----:B01----:R-:W-:Y:S01]  /*23300*/  ENDCOLLECTIVE ;  /* 0x000000000000791b */ /* 0x003fe20003800000 */
.L_x_6158:
[----:B------:R-:W-:Y:S05]  /*23310*/  BRA `(.L_x_6159) ;  /* 0xfffffe7000f07947 */ /* 0x000fea000383ffff */
.L_x_5863:
[----:B0-----:R0:W1:Y:S02]  /*23320*/  SYNCS.PHASECHK.TRANS64.TRYWAIT P1, [R2+URZ+0x28c00], R13 ;  /* 0x028c000d020075a7 */ /* 0x001064000802017f */
[----:B-1----:R-:W-:Y:S05]  /*23330*/  @!P1 NANOSLEEP.SYNCS 0x989680 ;  /* 0x009896800000995d */ /* 0x002fea0003900000 */
[----:B------:R-:W1:Y:S02]  /*23340*/  @!P1 SYNCS.PHASECHK.TRANS64 P1, [R2+URZ+0x28c00], R13 ;  /* 0x028c000d020095a7 */ /* 0x000e64000802007f */
[----:B-1----:R-:W-:Y:S05]  /*23350*/  @!P1 BRA `(.L_x_5863) ;  /* 0xfffffffc00f09947 */ /* 0x002fea000383ffff */
[----:B------:R-:W-:Y:S05]  /*23360*/  BRA `(.L_x_6160) ;  /* 0xfffffe7400887947 */ /* 0x000fea000383ffff */
.L_x_5869:
[----:B--2---:R2:W3:Y:S02]  /*23370*/  SYNCS.PHASECHK.TRANS64.TRYWAIT P1, [R15+URZ+0x28c30], R56 ;  /* 0x028c30380f0075a7 */ /* 0x0044e4000802017f */
[----:B---3--:R-:W-:Y:S05]  /*23380*/  @!P1 NANOSLEEP.SYNCS 0x989680 ;  /* 0x009896800000995d */ /* 0x008fea0003900000 */
[----:B------:R-:W3:Y:S02]  /*23390*/  @!P1 SYNCS.PHASECHK.TRANS64 P1, [R15+URZ+0x28c30], R56 ;  /* 0x028c30380f0095a7 */ /* 0x000ee4000802007f */
[----:B---3--:R-:W-:Y:S05]  /*233a0*/  @!P1 BRA `(.L_x_5869) ;  /* 0xfffffffc00f09947 */ /* 0x008fea000383ffff */
[----:B------:R-:W-:Y:S05]  /*233b0*/  BRA `(.L_x_5868) ;  /* 0xfffffe8000fc7947 */ /* 0x000fea000383ffff */
.L_x_5883:
[----:B--2---:R2:W3:Y:S02]  /*233c0*/  SYNCS.PHASECHK.TRANS64.TRYWAIT P1, [R15+URZ+0x28c50], R56 ;  /* 0x028c50380f0075a7 */ /* 0x0044e4000802017f */
[----:B---3--:R-:W-:Y:S05]  /*233d0*/  @!P1 NANOSLEEP.SYNCS 0x989680 ;  /* 0x009896800000995d */ /* 0x008fea0003900000 */
[----:B------:R-:W3:Y:S02]  /*233e0*/  @!P1 SYNCS.PHASECHK.TRANS64 P1, [R15+URZ+0x28c50], R56 ;  /* 0x028c50380f0095a7 */ /* 0x000ee4000802007f */
[----:B---3--:R-:W-:Y:S05]  /*233f0*/  @!P1 BRA `(.L_x_5883) ;  /* 0xfffffffc00f09947 */ /* 0x008fea000383ffff */
[----:B------:R-:W-:Y:S05]  /*23400*/  BRA `(.L_x_5882) ;  /* 0xfffffe9c00cc7947 */ /* 0x000fea000383ffff */
.L_x_5896:
[----:B-1----:R1:W2:Y:S02]  /*23410*/  SYNCS.PHASECHK.TRANS64.TRYWAIT P1, [R209+URZ+0x28c30], R210 ;  /* 0x028c30d2d10075a7 */ /* 0x0022a4000802017f */
[----:B--2---:R-:W-:Y:S05]  /*23420*/  @!P1 NANOSLEEP.SYNCS 0x989680 ;  /* 0x009896800000995d */ /* 0x004fea0003900000 */
[----:B------:R-:W2:Y:S02]  /*23430*/  @!P1 SYNCS.PHASECHK.TRANS64 P1, [R209+URZ+0x28c30], R210 ;  /* 0x028c30d2d10095a7 */ /* 0x000ea4000802007f */
[----:B--2---:R-:W-:Y:S05]  /*23440*/  @!P1 BRA `(.L_x_5896) ;  /* 0xfffffffc00f09947 */ /* 0x004fea000383ffff */
[----:B------:R-:W-:Y:S05]  /*23450*/  BRA `(.L_x_5895) ;  /* 0xfffffea400547947 */ /* 0x000fea000383ffff */
.L_x_5910:
[----:B---3--:R3:W4:Y:S02]  /*23460*/  SYNCS.PHASECHK.TRANS64.TRYWAIT P1, [R209+URZ+0x28c50], R210 ;  /* 0x028c50d2d10075a7 */ /* 0x008724000802017f */
[----:B----4-:R-:W-:Y:S05]  /*23470*/  @!P1 NANOSLEEP.SYNCS 0x989680 ;  /* 0x009896800000995d */ /* 0x010fea0003900000 */
[----:B------:R-:W4:Y:S02]  /*23480*/  @!P1 SYNCS.PHASECHK.TRANS64 P1, [R209+URZ+0x28c50], R210 ;  /* 0x028c50d2d10095a7 */ /* 0x000f24000802007f */
[----:B----4-:R-:W-:Y:S05]  /*23490*/  @!P1 BRA `(.L_x_5910) ;  /* 0xfffffffc00f09947 */ /* 0x010fea000383ffff */
[----:B------:R-:W-:Y:S05]  /*234a0*/  BRA `(.L_x_5909) ;  /* 0xfffffec400dc7947 */ /* 0x000fea000383ffff */
.L_x_5924:
[----:B-1----:R1:W2:Y:S02]  /*234b0*/  SYNCS.PHASECHK.TRANS64.TRYWAIT P2, [R15+URZ+0x28c30], R203 ;  /* 0x028c30cb0f0075a7 */ /* 0x0022a4000804017f */
[----:B--2---:R-:W-:Y:S05]  /*234c0*/  @!P2 NANOSLEEP.SYNCS 0x989680 ;  /* 0x009896800000a95d */ /* 0x004fea0003900000 */
[----:B------:R-:W2:Y:S02]  /*234d0*/  @!P2 SYNCS.PHASECHK.TRANS64 P2, [R15+URZ+0x28c30], R203 ;  /* 0x028c30cb0f00a5a7 */ /* 0x000ea4000804007f */
[----:B--2---:R-:W-:Y:S05]  /*234e0*/  @!P2 BRA `(.L_x_5924) ;  /* 0xfffffffc00f0a947 */ /* 0x004fea000383ffff */
[----:B------:R-:W-:Y:S05]  /*234f0*/  BRA `(.L_x_5923) ;  /* 0xfffffecc00a87947 */ /* 0x000fea000383ffff */
.L_x_5930:
[----:B----4-:R4:W0:Y:S02]  /*23500*/  SYNCS.PHASECHK.TRANS64.TRYWAIT P2, [R15+URZ+0x28c50], R203 ;  /* 0x028c50cb0f0075a7 */ /* 0x010824000804017f */
[----:B0-----:R-:W-:Y:S05]  /*23510*/  @!P2 NANOSLEEP.SYNCS 0x989680 ;  /* 0x009896800000a95d */ /* 0x001fea0003900000 */
[----:B------:R-:W0:Y:S02]  /*23520*/  @!P2 SYNCS.PHASECHK.TRANS64 P2, [R15+URZ+0x28c50], R203 ;  /* 0x028c50cb0f00a5a7 */ /* 0x000e24000804007f */
[----:B0-----:R-:W-:Y:S05]  /*23530*/  @!P2 BRA `(.L_x_5930) ;  /* 0xfffffffc00f0a947 */ /* 0x001fea000383ffff */
[----:B------:R-:W-:Y:S05]  /*23540*/  BRA `(.L_x_5929) ;  /* 0xfffffee400087947 */ /* 0x000fea000383ffff */
.L_x_5939:
[----:B-1----:R1:W2:Y:S02]  /*23550*/  SYNCS.PHASECHK.TRANS64.TRYWAIT P1, [R20+URZ+0x28c30], R202 ;  /* 0x028c30ca140075a7 */ /* 0x0022a4000802017f */
[----:B--2---:R-:W-:Y:S05]  /*23560*/  @!P1 NANOSLEEP.SYNCS 0x989680 ;  /* 0x009896800000995d */ /* 0x004fea0003900000 */
[----:B------:R-:W2:Y:S02]  /*23570*/  @!P1 SYNCS.PHASECHK.TRANS64 P1, [R20+URZ+0x28c30], R202 ;  /* 0x028c30ca140095a7 */ /* 0x000ea4000802007f */
[----:B--2---:R-:W-:Y:S05]  /*23580*/  @!P1 BRA `(.L_x_5939) ;  /* 0xfffffffc00f09947 */ /* 0x004fea000383ffff */
[----:B------:R-:W-:Y:S05]  /*23590*/  BRA `(.L_x_5938) ;  /* 0xfffffee800207947 */ /* 0x000fea000383ffff */
.L_x_5953:
[----:B-1----:R1:W2:Y:S02]  /*235a0*/  SYNCS.PHASECHK.TRANS64.TRYWAIT P1, [R20+URZ+0x28c50], R202 ;  /* 0x028c50ca140075a7 */ /* 0x0022a4000802017f */
[----:B--2---:R-:W-:Y:S05]  /*235b0*/  @!P1 NANOSLEEP.SYNCS 0x989680 ;  /* 0x009896800000995d */ /* 0x004fea0003900000 */
[----:B------:R-:W2:Y:S02]  /*235c0*/  @!P1 SYNCS.PHASECHK.TRANS64 P1, [R20+URZ+0x28c50], R202 ;  /* 0x028c50ca140095a7 */ /* 0x000ea4000802007f */
[----:B--2---:R-:W-:Y:S05]  /*235d0*/  @!P1 BRA `(.L_x_5953) ;  /* 0xfffffffc00f09947 */ /* 0x004fea000383ffff */
[----:B------:R-:W-:Y:S05]  /*235e0*/  BRA `(.L_x_5952) ;  /* 0xffffff0800307947 */ /* 0x000fea000383ffff */
.L_x_5997:
[----:B------:R-:W0:Y:S01]  /*235f0*/  S2R R13, SR_TID.X ;  /* 0x00000000000d7919 */ /* 0x000e220000002100 */
[----:B------:R-:W-:Y:S01]  /*23600*/  BSSY B1, `(.L_x_6161) ;  /* 0x0000009000017945 */ /* 0x000fe20003800000 */
[----:B------:R-:W-:Y:S02]  /*23610*/  IMAD.MOV.U32 R12, RZ, RZ, RZ ;  /* 0x000000ffff0c7224 */ /* 0x000fe400078e00ff */
[----:B------:R-:W-:Y:S02]  /*23620*/  IMAD.MOV.U32 R11, RZ, RZ, 0x1f ;  /* 0x0000001fff0b7424 */ /* 0x000fe400078e00ff */
[----:B------:R-:W-:Y:S01]  /*23630*/  IMAD.MOV.U32 R15, RZ, RZ, -0x1 ;  /* 0xffffffffff0f7424 */ /* 0x000fe200078e00ff */
[----:B0-----:R-:W-:-:S04]  /*23640*/  SHF.R.U32.HI R13, RZ, 0x5, R13 ;  /* 0x00000005ff0d7819 */ /* 0x001fc8000001160d */
[----:B------:R-:W-:-:S07]  /*23650*/  LOP3.LUT R13, R13, 0x3, RZ, 0xc0, !PT ;  /* 0x000000030d0d7812 */ /* 0x000fce00078ec0ff */
[----:B-1----:R-:W-:Y:S05]  /*23660*/  WARPSYNC.COLLECTIVE R15, `(.L_x_6162) ;  /* 0x000000000f087348 */ /* 0x002fea0003c00000 */
[----:B-1----:R0:W1:Y:S02]  /*23670*/  SHFL.IDX P6, R14, R13, R12, R11 ;  /* 0x0000000c0d0e7389 */ /* 0x00206400000c000b */
[----:B01----:R-:W-:Y:S01]  /*23680*/  ENDCOLLECTIVE ;  /* 0x000000000000791b */ /* 0x003fe20003800000 */
.L_x_6162:
[----:B------:R-:W-:Y:S05]  /*23690*/  BSYNC B1 ;  /* 0x0000000000017941 */ /* 0x000fea0003800000 */
.L_x_6161:
[----:B------:R-:W-:Y:S05]  /*236a0*/  BRA `(.L_x_6163) ;  /* 0xffffff8000d07947 */ /* 0x000fea000383ffff */
.L_x_5999:
[----:B------:R-:W-:Y:S01]  /*236b0*/  BSSY B1, `(.L_x_6164) ;  /* 0x0000006000017945 */ /* 0x000fe20003800000 */
[----:B------:R-:W-:-:S07]  /*236c0*/  IMAD.MOV.U32 R15, RZ, RZ, -0x1 ;  /* 0xffffffffff0f7424 */ /* 0x000fce00078e00ff */
[----:B0-----:R-:W-:Y:S05]  /*236d0*/  WARPSYNC.COLLECTIVE R15, `(.L_x_6165) ;  /* 0x000000000f0c7348 */ /* 0x001fea0003c00000 */
[----:B------:R-:W-:Y:S02]  /*236e0*/  ELECT P6, UR62, PT ;  /* 0x00000000003e782f */ /* 0x000fe400038c0000 */
[----:B------:R-:W-:Y:S01]  /*236f0*/  MOV R14, UR62 ;  /* 0x0000003e000e7c02 */ /* 0x000fe20008000f00 */
[----:B0-----:R-:W-:Y:S10]  /*23700*/  ENDCOLLECTIVE ;  /* 0x000000000000791b */ /* 0x001ff40003800000 */
.L_x_6165:
[----:B------:R-:W-:Y:S05]  /*23710*/  BSYNC B1 ;  /* 0x0000000000017941 */ /* 0x000fea0003800000 */
.L_x_6164:
[----:B------:R-:W-:Y:S05]  /*23720*/  BRA `(.L_x_5998) ;  /* 0xffffff8000c87947 */ /* 0x000fea000383ffff */
.L_x_6001:
[----:B0-----:R0:W1:Y:S02]  /*23730*/  SYNCS.PHASECHK.TRANS64.TRYWAIT P0, [R18+URZ+0x28c20], R2 ;  /* 0x028c2002120075a7 */ /* 0x001064000800017f */
[----:B-1----:R-:W-:Y:S05]  /*23740*/  @!P0 NANOSLEEP.SYNCS 0x989680 ;  /* 0x009896800000895d */ /* 0x002fea0003900000 */
[----:B------:R-:W1:Y:S02]  /*23750*/  @!P0 SYNCS.PHASECHK.TRANS64 P0, [R18+URZ+0x28c20], R2 ;  /* 0x028c2002120085a7 */ /* 0x000e64000800007f */
[----:B-1----:R-:W-:Y:S05]  /*23760*/  @!P0 BRA `(.L_x_6001) ;  /* 0xfffffffc00f08947 */ /* 0x002fea000383ffff */
[----:B------:R-:W-:Y:S05]  /*23770*/  BRA `(.L_x_6166) ;  /* 0xffffff8000d87947 */ /* 0x000fea000383ffff */
.L_x_6005:
[----:B0-----:R0:W1:Y:S02]  /*23780*/  SYNCS.PHASECHK.TRANS64.TRYWAIT P0, [R11+URZ+0x28ca0], R2 ;  /* 0x028ca0020b0075a7 */ /* 0x001064000800017f */
[----:B-1----:R-:W-:Y:S05]  /*23790*/  @!P0 NANOSLEEP.SYNCS 0x989680 ;  /* 0x009896800000895d */ /* 0x002fea0003900000 */
[----:B------:R-:W1:Y:S02]  /*237a0*/  @!P0 SYNCS.PHASECHK.TRANS64 P0, [R11+URZ+0x28ca0], R2 ;  /* 0x028ca0020b0085a7 */ /* 0x000e64000800007f */
[----:B-1----:R-:W-:Y:S05]  /*237b0*/  @!P0 BRA `(.L_x_6005) ;  /* 0xfffffffc00f08947 */ /* 0x002fea000383ffff */
[----:B------:R-:W-:Y:S05]  /*237c0*/  BRA `(.L_x_6167) ;  /* 0xffffff8000f07947 */ /* 0x000fea000383ffff */
.L_x_6010:
[----:B-1----:R1:W2:Y:S02]  /*237d0*/  SYNCS.PHASECHK.TRANS64.TRYWAIT P0, [R11+URZ+0x28cc0], R2 ;  /* 0x028cc0020b0075a7 */ /* 0x0022a4000800017f */
[----:B--2---:R-:W-:Y:S05]  /*237e0*/  @!P0 NANOSLEEP.SYNCS 0x989680 ;  /* 0x009896800000895d */ /* 0x004fea0003900000 */
[----:B------:R-:W2:Y:S02]  /*237f0*/  @!P0 SYNCS.PHASECHK.TRANS64 P0, [R11+URZ+0x28cc0], R2 ;  /* 0x028cc0020b0085a7 */ /* 0x000ea4000800007f */
[----:B--2---:R-:W-:Y:S05]  /*23800*/  @!P0 BRA `(.L_x_6010) ;  /* 0xfffffffc00f08947 */ /* 0x004fea000383ffff */
[----:B------:R-:W-:Y:S05]  /*23810*/  BRA `(.L_x_6168) ;  /* 0xffffff84006c7947 */ /* 0x000fea000383ffff */
.L_x_6024:
[----:B0-----:R0:W1:Y:S02]  /*23820*/  SYNCS.PHASECHK.TRANS64.TRYWAIT P1, [R11+URZ+0x28ca0], R2 ;  /* 0x028ca0020b0075a7 */ /* 0x001064000802017f */
[----:B-1----:R-:W-:Y:S05]  /*23830*/  @!P1 NANOSLEEP.SYNCS 0x989680 ;  /* 0x009896800000995d */ /* 0x002fea0003900000 */
[----:B------:R-:W1:Y:S02]  /*23840*/  @!P1 SYNCS.PHASECHK.TRANS64 P1, [R11+URZ+0x28ca0], R2 ;  /* 0x028ca0020b0095a7 */ /* 0x000e64000802007f */
[----:B-1----:R-:W-:Y:S05]  /*23850*/  @!P1 BRA `(.L_x_6024) ;  /* 0xfffffffc00f09947 */ /* 0x002fea000383ffff */
[----:B------:R-:W-:Y:S05]  /*23860*/  BRA `(.L_x_6169) ;  /* 0xffffff8c00d07947 */ /* 0x000fea000383ffff */
.L_x_6029:
[----:B-1----:R1:W2:Y:S02]  /*23870*/  SYNCS.PHASECHK.TRANS64.TRYWAIT P1, [R11+URZ+0x28cc0], R2 ;  /* 0x028cc0020b0075a7 */ /* 0x0022a4000802017f */
[----:B--2---:R-:W-:Y:S05]  /*23880*/  @!P1 NANOSLEEP.SYNCS 0x989680 ;  /* 0x009896800000995d */ /* 0x004fea0003900000 */
[----:B------:R-:W2:Y:S02]  /*23890*/  @!P1 SYNCS.PHASECHK.TRANS64 P1, [R11+URZ+0x28cc0], R2 ;  /* 0x028cc0020b0095a7 */ /* 0x000ea4000802007f */
[----:B--2---:R-:W-:Y:S05]  /*238a0*/  @!P1 BRA `(.L_x_6029) ;  /* 0xfffffffc00f09947 */ /* 0x004fea000383ffff */
[----:B------:R-:W-:Y:S05]  /*238b0*/  BRA `(.L_x_6170) ;  /* 0xffffff9000487947 */ /* 0x000fea000383ffff */
.L_x_6059:
[----:B------:R-:W0:Y:S01]  /*238c0*/  S2R R11, SR_TID.X ;  /* 0x00000000000b7919 */ /* 0x000e220000002100 */
[----:B------:R-:W-:Y:S01]  /*238d0*/  BSSY B0, `(.L_x_6171) ;  /* 0x000000a000007945 */ /* 0x000fe20003800000 */
[----:B------:R-:W-:Y:S02]  /*238e0*/  IMAD.MOV.U32 R12, RZ, RZ, RZ ;  /* 0x000000ffff0c7224 */ /* 0x000fe400078e00ff */
[----:B------:R-:W-:Y:S01]  /*238f0*/  IMAD.MOV.U32 R15, RZ, RZ, -0x1 ;  /* 0xffffffffff0f7424 */ /* 0x000fe200078e00ff */
[----:B0-----:R-:W-:-:S04]  /*23900*/  SHF.R.U32.HI R11, RZ, 0x5, R11 ;  /* 0x00000005ff0b7819 */ /* 0x001fc8000001160b */
[----:B------:R-:W-:-:S05]  /*23910*/  LOP3.LUT R11, R11, 0x3, RZ, 0xc0, !PT ;  /* 0x000000030b0b7812 */ /* 0x000fca00078ec0ff */
[----:B------:R-:W-:Y:S02]  /*23920*/  IMAD.MOV.U32 R13, RZ, RZ, R11 ;  /* 0x000000ffff0d7224 */ /* 0x000fe400078e000b */
[----:B------:R-:W-:-:S07]  /*23930*/  IMAD.MOV.U32 R11, RZ, RZ, 0x1f ;  /* 0x0000001fff0b7424 */ /* 0x000fce00078e00ff */
[----:B-----5:R-:W-:Y:S05]  /*23940*/  WARPSYNC.COLLECTIVE R15, `(.L_x_6172) ;  /* 0x000000000f087348 */ /* 0x020fea0003c00000 */
[----:B------:R0:W1:Y:S02]  /*23950*/  SHFL.IDX P6, R14, R13, R12, R11 ;  /* 0x0000000c0d0e7389 */ /* 0x00006400000c000b */
[----:B01---5:R-:W-:Y:S01]  /*23960*/  ENDCOLLECTIVE ;  /* 0x000000000000791b */ /* 0x023fe20003800000 */
.L_x_6172:
[----:B------:R-:W-:Y:S05]  /*23970*/  BSYNC B0 ;  /* 0x0000000000007941 */ /* 0x000fea0003800000 */
.L_x_6171:
[----:B------:R-:W-:Y:S05]  /*23980*/  BRA `(.L_x_6173) ;  /* 0xffffffa800e07947 */ /* 0x000fea000383ffff */
.L_x_6062:
[----:B0-----:R0:W1:Y:S02]  /*23990*/  SYNCS.PHASECHK.TRANS64.TRYWAIT P0, [R25+URZ+0x28c40], R0 ;  /* 0x028c4000190075a7 */ /* 0x001064000800017f */
[----:B-1----:R-:W-:Y:S05]  /*239a0*/  @!P0 NANOSLEEP.SYNCS 0x989680 ;  /* 0x009896800000895d */ /* 0x002fea0003900000 */
[----:B------:R-:W1:Y:S02]  /*239b0*/  @!P0 SYNCS.PHASECHK.TRANS64 P0, [R25+URZ+0x28c40], R0 ;  /* 0x028c4000190085a7 */ /* 0x000e64000800007f */
[----:B-1----:R-:W-:Y:S05]  /*239c0*/  @!P0 BRA `(.L_x_6062) ;  /* 0xfffffffc00f08947 */ /* 0x002fea000383ffff */
[----:B------:R-:W-:Y:S05]  /*239d0*/  BRA `(.L_x_6174) ;  /* 0xffffffac00187947 */ /* 0x000fea000383ffff */
.L_x_6063:
        /* <DEDUP_REMOVED lines=8> */
.L_x_6176:
[----:B------:R-:W-:Y:S05]  /*23a60*/  BSYNC B0 ;  /* 0x0000000000007941 */ /* 0x000fea0003800000 */
.L_x_6175:
        /* <DEDUP_REMOVED lines=9> */
.L_x_6177:
[----:B------:R-:W-:Y:S02]  /*23b00*/  IMAD.MOV.U32 R13, RZ, RZ, R5 ;  /* 0x000000ffff0d7224 */ /* 0x000fe400078e0005 */
[----:B------:R-:W-:Y:S02]  /*23b10*/  IMAD.MOV.U32 R12, RZ, RZ, 0x1 ;  /* 0x00000001ff0c7424 */ /* 0x000fe400078e00ff */
[----:B------:R-:W-:-:S07]  /*23b20*/  IMAD.MOV.U32 R3, RZ, RZ, R14 ;  /* 0x000000ffff037224 */ /* 0x000fce00078e000e */
[----:B------:R-:W-:Y:S05]  /*23b30*/  WARPSYNC.COLLECTIVE R15, `(.L_x_6178) ;  /* 0x000000000f087348 */ /* 0x000fea0003c00000 */
[----:B------:R0:W1:Y:S02]  /*23b40*/  SHFL.IDX P6, R14, R13, R12, R11 ;  /* 0x0000000c0d0e7389 */ /* 0x00006400000c000b */
[----:B01----:R-:W-:Y:S01]  /*23b50*/  ENDCOLLECTIVE ;  /* 0x000000000000791b */ /* 0x003fe20003800000 */
.L_x_6178:
        /* <DEDUP_REMOVED lines=15> */
.L_x_6179:
[----:B------:R-:W-:Y:S02]  /*23c50*/  @P0 IMAD R6, R4, 0x2, R18 ;  /* 0x0000000204060824 */ /* 0x000fe400078e0212 */
[----:B------:R-:W-:Y:S02]  /*23c60*/  IMAD.MOV.U32 R13, RZ, RZ, R5 ;  /* 0x000000ffff0d7224 */ /* 0x000fe400078e0005 */
[----:B------:R-:W-:Y:S02]  /*23c70*/  IMAD.MOV.U32 R12, RZ, RZ, 0x2 ;  /* 0x00000002ff0c7424 */ /* 0x000fe400078e00ff */
[----:B------:R-:W-:-:S07]  /*23c80*/  IMAD.MOV.U32 R3, RZ, RZ, R14 ;  /* 0x000000ffff037224 */ /* 0x000fce00078e000e */
[----:B------:R-:W-:Y:S05]  /*23c90*/  WARPSYNC.COLLECTIVE R15, `(.L_x_6180) ;  /* 0x000000000f087348 */ /* 0x000fea0003c00000 */
[----:B------:R0:W1:Y:S02]  /*23ca0*/  SHFL.IDX P6, R14, R13, R12, R11 ;  /* 0x0000000c0d0e7389 */ /* 0x00006400000c000b */
[----:B01----:R-:W-:Y:S01]  /*23cb0*/  ENDCOLLECTIVE ;  /* 0x000000000000791b */ /* 0x003fe20003800000 */
.L_x_6180:
        /* <DEDUP_REMOVED lines=15> */
.L_x_6181:
[----:B------:R-:W-:Y:S02]  /*23db0*/  @P0 IMAD R6, R4, 0x2, R18 ;  /* 0x0000000204060824 */ /* 0x000fe400078e0212 */
[----:B------:R-:W-:Y:S02]  /*23dc0*/  IMAD.MOV.U32 R13, RZ, RZ, R5 ;  /* 0x000000ffff0d7224 */ /* 0x000fe400078e0005 */
[----:B------:R-:W-:Y:S02]  /*23dd0*/  IMAD.MOV.U32 R12, RZ, RZ, 0x3 ;  /* 0x00000003ff0c7424 */ /* 0x000fe400078e00ff */
[----:B------:R-:W-:-:S07]  /*23de0*/  IMAD.MOV.U32 R3, RZ, RZ, R14 ;  /* 0x000000ffff037224 */ /* 0x000fce00078e000e */
[----:B------:R-:W-:Y:S05]  /*23df0*/  WARPSYNC.COLLECTIVE R15, `(.L_x_6182) ;  /* 0x000000000f087348 */ /* 0x000fea0003c00000 */
[----:B------:R0:W1:Y:S02]  /*23e00*/  SHFL.IDX P6, R14, R13, R12, R11 ;  /* 0x0000000c0d0e7389 */ /* 0x00006400000c000b */
[----:B01----:R-:W-:Y:S01]  /*23e10*/  ENDCOLLECTIVE ;  /* 0x000000000000791b */ /* 0x003fe20003800000 */
.L_x_6182:
        /* <DEDUP_REMOVED lines=10> */
.L_x_6183:
[----:B------:R-:W-:Y:S01]  /*23ec0*/  @!PT LDS RZ, [RZ] ;  /* 0x00000000fffff984 */ /* 0x000fe20000000800 */
[----:B------:R-:W-:Y:S01]  /*23ed0*/  @!PT LDS RZ, [RZ] ;  /* 0x00000000fffff984 */ /* 0x000fe20000000800 */
[----:B------:R-:W-:Y:S01]  /*23ee0*/  @!PT LDS RZ, [RZ] ;  /* 0x00000000fffff984 */ /* 0x000fe20000000800 */
[----:B------:R0:W-:Y:S01]  /*23ef0*/  @P0 LDGSTS.E.BYPASS.LTC128B.128 [R6+0x23400], desc[UR42][R2.64], !P2 ;  /* 0x2340000002060fae */ /* 0x0001e2000d101d6a */
[----:B------:R-:W-:Y:S01]  /*23f00*/  MOV R0, R14 ;  /* 0x0000000e00007202 */ /* 0x000fe20000000f00 */
[----:B------:R-:W-:Y:S06]  /*23f10*/  BRA `(.L_x_6184) ;  /* 0xffffffa800bc7947 */ /* 0x000fec000383ffff */
.L_x_6068:
[----:B------:R-:W-:Y:S02]  /*23f20*/  IMAD.MOV.U32 R13, RZ, RZ, R4 ;  /* 0x000000ffff0d7224 */ /* 0x000fe400078e0004 */
[----:B------:R-:W-:Y:S02]  /*23f30*/  IMAD.MOV.U32 R12, RZ, RZ, RZ ;  /* 0x000000ffff0c7224 */ /* 0x000fe400078e00ff */
[----:B------:R-:W-:Y:S02]  /*23f40*/  IMAD.MOV.U32 R11, RZ, RZ, 0x181f ;  /* 0x0000181fff0b7424 */ /* 0x000fe400078e00ff */
[----:B------:R-:W-:Y:S02]  /*23f50*/  IMAD.MOV.U32 R15, RZ, RZ, -0x1 ;  /* 0xffffffffff0f7424 */ /* 0x000fe400078e00ff */
[----:B-----5:R-:W-:Y:S02]  /*23f60*/  IMAD R5, R20, R7, RZ ;  /* 0x0000000714057224 */ /* 0x020fe400078e02ff */
[----:B------:R-:W-:-:S07]  /*23f70*/  IMAD.IADD R31, R10, 0x1, R31 ;  /* 0x000000010a1f7824 */ /* 0x000fce00078e021f */
[----:B------:R-:W-:Y:S05]  /*23f80*/  WARPSYNC.COLLECTIVE R15, `(.L_x_6185) ;  /* 0x000000000f087348 */ /* 0x000fea0003c00000 */
[----:B------:R0:W1:Y:S02]  /*23f90*/  SHFL.IDX P6, R14, R13, R12, R11 ;  /* 0x0000000c0d0e7389 */ /* 0x00006400000c000b */
[----:B01----:R-:W-:Y:S01]  /*23fa0*/  ENDCOLLECTIVE ;  /* 0x000000000000791b */ /* 0x003fe20003800000 */
.L_x_6185:
[C---:B------:R-:W-:Y:S01]  /*23fb0*/  VIADD R6, R31.reuse, 0x10 ;  /* 0x000000101f067836 */ /* 0x040fe20000000000 */
[----:B------:R-:W-:Y:S01]  /*23fc0*/  ISETP.GE.AND P0, PT, R31, R5, PT ;  /* 0x000000051f00720c */ /* 0x000fe20003f06270 */
[----:B------:R-:W-:Y:S02]  /*23fd0*/  IMAD.MOV.U32 R13, RZ, RZ, R0 ;  /* 0x000000ffff0d7224 */ /* 0x000fe400078e0000 */
[----:B------:R-:W-:-:S10]  /*23fe0*/  IMAD.MOV.U32 R2, RZ, RZ, R14 ;  /* 0x000000ffff027224 */ /* 0x000fd400078e000e */
[----:B------:R-:W-:Y:S05]  /*23ff0*/  WARPSYNC.COLLECTIVE R15, `(.L_x_6186) ;  /* 0x000000000f087348 */ /* 0x000fea0003c00000 */
[----:B------:R0:W1:Y:S02]  /*24000*/  SHFL.IDX P6, R14, R13, R12, R11 ;  /* 0x0000000c0d0e7389 */ /* 0x00006400000c000b */
[----:B01----:R-:W-:Y:S01]  /*24010*/  ENDCOLLECTIVE ;  /* 0x000000000000791b */ /* 0x003fe20003800000 */
.L_x_6186:
[----:B------:R-:W-:Y:S02]  /*24020*/  IMAD.MOV.U32 R13, RZ, RZ, R4 ;  /* 0x000000ffff0d7224 */ /* 0x000fe400078e0004 */
[----:B------:R-:W-:Y:S02]  /*24030*/  IMAD.MOV.U32 R12, RZ, RZ, 0x1 ;  /* 0x00000001ff0c7424 */ /* 0x000fe400078e00ff */
[----:B------:R-:W-:-:S07]  /*24040*/  IMAD.MOV.U32 R3, RZ, RZ, R14 ;  /* 0x000000ffff037224 */ /* 0x000fce00078e000e */
[----:B------:R-:W-:Y:S05]  /*24050*/  WARPSYNC.COLLECTIVE R15, `(.L_x_6187) ;  /* 0x000000000f087348 */ /* 0x000fea0003c00000 */
[----:B------:R0:W1:Y:S02]  /*24060*/  SHFL.IDX P6, R14, R13, R12, R11 ;  /* 0x0000000c0d0e7389 */ /* 0x00006400000c000b */
[----:B01----:R-:W-:Y:S01]  /*24070*/  ENDCOLLECTIVE ;  /* 0x000000000000791b */ /* 0x003fe20003800000 */
.L_x_6187:
        /* <DEDUP_REMOVED lines=15> */
.L_x_6188:
[----:B------:R-:W-:Y:S02]  /*24170*/  IMAD.MOV.U32 R13, RZ, RZ, R4 ;  /* 0x000000ffff0d7224 */ /* 0x000fe400078e0004 */
[----:B------:R-:W-:Y:S02]  /*24180*/  IMAD.MOV.U32 R12, RZ, RZ, 0x2 ;  /* 0x00000002ff0c7424 */ /* 0x000fe400078e00ff */
[----:B------:R-:W-:-:S07]  /*24190*/  IMAD.MOV.U32 R3, RZ, RZ, R14 ;  /* 0x000000ffff037224 */ /* 0x000fce00078e000e */
[----:B------:R-:W-:Y:S05]  /*241a0*/  WARPSYNC.COLLECTIVE R15, `(.L_x_6189) ;  /* 0x000000000f087348 */ /* 0x000fea0003c00000 */
[----:B------:R0:W1:Y:S02]  /*241b0*/  SHFL.IDX P6, R14, R13, R12, R11 ;  /* 0x0000000c0d0e7389 */ /* 0x00006400000c000b */
[----:B01----:R-:W-:Y:S01]  /*241c0*/  ENDCOLLECTIVE ;  /* 0x000000000000791b */ /* 0x003fe20003800000 */
.L_x_6189:
        /* <DEDUP_REMOVED lines=16> */
.L_x_6190:
[----:B------:R-:W-:Y:S02]  /*242d0*/  IMAD.MOV.U32 R13, RZ, RZ, R4 ;  /* 0x000000ffff0d7224 */ /* 0x000fe400078e0004 */
[----:B------:R-:W-:Y:S02]  /*242e0*/  IMAD.MOV.U32 R12, RZ, RZ, 0x3 ;  /* 0x00000003ff0c7424 */ /* 0x000fe400078e00ff */
[----:B------:R-:W-:-:S07]  /*242f0*/  IMAD.MOV.U32 R3, RZ, RZ, R14 ;  /* 0x000000ffff037224 */ /* 0x000fce00078e000e */
[----:B------:R-:W-:Y:S05]  /*24300*/  WARPSYNC.COLLECTIVE R15, `(.L_x_6191) ;  /* 0x000000000f087348 */ /* 0x000fea0003c00000 */
[----:B------:R0:W1:Y:S02]  /*24310*/  SHFL.IDX P6, R14, R13, R12, R11 ;  /* 0x0000000c0d0e7389 */ /* 0x00006400000c000b */
[----:B01----:R-:W-:Y:S01]  /*24320*/  ENDCOLLECTIVE ;  /* 0x000000000000791b */ /* 0x003fe20003800000 */
.L_x_6191:
        /* <DEDUP_REMOVED lines=10> */
.L_x_6192:
[----:B------:R-:W-:Y:S01]  /*243d0*/  @!PT LDS RZ, [RZ] ;  /* 0x00000000fffff984 */ /* 0x000fe20000000800 */
[----:B------:R-:W-:Y:S01]  /*243e0*/  @!PT LDS RZ, [RZ] ;  /* 0x00000000fffff984 */ /* 0x000fe20000000800 */
[----:B------:R-:W-:Y:S01]  /*243f0*/  @!PT LDS RZ, [RZ] ;  /* 0x00000000fffff984 */ /* 0x000fe20000000800 */
[----:B------:R1:W-:Y:S01]  /*24400*/  @!P0 LDGSTS.E.BYPASS.LTC128B.128 [R8+0x21400], desc[UR42][R2.64], !P1 ;  /* 0x2140000002088fae */ /* 0x0003e2000c901d6a */
[----:B------:R-:W-:Y:S01]  /*24410*/  IMAD.MOV.U32 R0, RZ, RZ, R14 ;  /* 0x000000ffff007224 */ /* 0x000fe200078e000e */
[----:B------:R-:W-:Y:S06]  /*24420*/  BRA `(.L_x_6193) ;  /* 0xffffffac00e07947 */ /* 0x000fec000383ffff */
.L_x_6071:
[----:B0-----:R0:W1:Y:S02]  /*24430*/  SYNCS.PHASECHK.TRANS64.TRYWAIT P0, [R18+URZ+0x28c20], R0 ;  /* 0x028c2000120075a7 */ /* 0x001064000800017f */
[----:B-1----:R-:W-:Y:S05]  /*24440*/  @!P0 NANOSLEEP.SYNCS 0x989680 ;  /* 0x009896800000895d */ /* 0x002fea0003900000 */
[----:B------:R-:W1:Y:S02]  /*24450*/  @!P0 SYNCS.PHASECHK.TRANS64 P0, [R18+URZ+0x28c20], R0 ;  /* 0x028c2000120085a7 */ /* 0x000e64000800007f */
[----:B-1----:R-:W-:Y:S05]  /*24460*/  @!P0 BRA `(.L_x_6071) ;  /* 0xfffffffc00f08947 */ /* 0x002fea000383ffff */
[----:B------:R-:W-:Y:S05]  /*24470*/  BRA `(.L_x_6194) ;  /* 0xffffffb0003c7947 */ /* 0x000fea000383ffff */
.L_x_6074:
[----:B0-----:R0:W1:Y:S02]  /*24480*/  SYNCS.PHASECHK.TRANS64.TRYWAIT P0, [R25+URZ+0x28c60], R0 ;  /* 0x028c6000190075a7 */ /* 0x001064000800017f */
[----:B-1----:R-:W-:Y:S05]  /*24490*/  @!P0 NANOSLEEP.SYNCS 0x989680 ;  /* 0x009896800000895d */ /* 0x002fea0003900000 */
[----:B------:R-:W1:Y:S02]  /*244a0*/  @!P0 SYNCS.PHASECHK.TRANS64 P0, [R25+URZ+0x28c60], R0 ;  /* 0x028c6000190085a7 */ /* 0x000e64000800007f */
[----:B-1----:R-:W-:Y:S05]  /*244b0*/  @!P0 BRA `(.L_x_6074) ;  /* 0xfffffffc00f08947 */ /* 0x002fea000383ffff */
[----:B------:R-:W-:Y:S05]  /*244c0*/  BRA `(.L_x_6195) ;  /* 0xffffffb0004c7947 */ /* 0x000fea000383ffff */
.L_x_6075:
        /* <DEDUP_REMOVED lines=8> */
.L_x_6197:
[----:B------:R-:W-:Y:S05]  /*24550*/  BSYNC B0 ;  /* 0x0000000000007941 */ /* 0x000fea0003800000 */
.L_x_6196:
        /* <DEDUP_REMOVED lines=15> */
.L_x_6198:
        /* <DEDUP_REMOVED lines=40> */
.L_x_6199:
[----:B------:R-:W-:Y:S02]  /*248d0*/  IMAD.MOV.U32 R13, RZ, RZ, R5 ;  /* 0x000000ffff0d7224 */ /* 0x000fe400078e0005 */
[----:B------:R-:W-:-:S07]  /*248e0*/  IMAD.MOV.U32 R3, RZ, RZ, R14 ;  /* 0x000000ffff037224 */ /* 0x000fce00078e000e */
[----:B------:R-:W-:Y:S05]  /*248f0*/  WARPSYNC.COLLECTIVE R15, `(.L_x_6200) ;  /* 0x000000000f087348 */ /* 0x000fea0003c00000 */
[----:B------:R0:W1:Y:S02]  /*24900*/  SHFL.IDX P6, R14, R13, R12, R11 ;  /* 0x0000000c0d0e7389 */ /* 0x00006400000c000b */
[----:B01----:R-:W-:Y:S01]  /*24910*/  ENDCOLLECTIVE ;  /* 0x000000000000791b */ /* 0x003fe20003800000 */
.L_x_6200:
        /* <DEDUP_REMOVED lines=29> */
.L_x_6201:
[----:B------:R-:W-:Y:S02]  /*24af0*/  IMAD.MOV.U32 R13, RZ, RZ, R5 ;  /* 0x000000ffff0d7224 */ /* 0x000fe400078e0005 */
[----:B------:R-:W-:-:S07]  /*24b00*/  IMAD.MOV.U32 R7, RZ, RZ, R14 ;  /* 0x000000ffff077224 */ /* 0x000fce00078e000e */
[----:B------:R-:W-:Y:S05]  /*24b10*/  WARPSYNC.COLLECTIVE R15, `(.L_x_6202) ;  /* 0x000000000f087348 */ /* 0x000fea0003c00000 */
[----:B------:R0:W1:Y:S02]  /*24b20*/  SHFL.IDX P6, R14, R13, R12, R11 ;  /* 0x0000000c0d0e7389 */ /* 0x00006400000c000b */
[----:B01----:R-:W-:Y:S01]  /*24b30*/  ENDCOLLECTIVE ;  /* 0x000000000000791b */ /* 0x003fe20003800000 */
.L_x_6202:
        /* <DEDUP_REMOVED lines=29> */
.L_x_6203:
[----:B------:R-:W-:Y:S02]  /*24d10*/  IMAD.MOV.U32 R13, RZ, RZ, R5 ;  /* 0x000000ffff0d7224 */ /* 0x000fe400078e0005 */
[----:B------:R-:W-:-:S07]  /*24d20*/  IMAD.MOV.U32 R6, RZ, RZ, R14 ;  /* 0x000000ffff067224 */ /* 0x000fce00078e000e */
[----:B------:R-:W-:Y:S05]  /*24d30*/  WARPSYNC.COLLECTIVE R15, `(.L_x_6204) ;  /* 0x000000000f087348 */ /* 0x000fea0003c00000 */
[----:B------:R0:W1:Y:S02]  /*24d40*/  SHFL.IDX P6, R14, R13, R12, R11 ;  /* 0x0000000c0d0e7389 */ /* 0x00006400000c000b */
[----:B01----:R-:W-:Y:S01]  /*24d50*/  ENDCOLLECTIVE ;  /* 0x000000000000791b */ /* 0x003fe20003800000 */
.L_x_6204:
[----:B------:R-:W-:Y:S01]  /*24d60*/  IMAD.MOV.U32 R2, RZ, RZ, R14 ;  /* 0x000000ffff027224 */ /* 0x000fe200078e000e */
[----:B------:R-:W-:Y:S06]  /*24d70*/  BRA `(.L_x_6205) ;  /* 0xffffffac00d87947 */ /* 0x000fec000383ffff */
.L_x_6082:
[----:B0-----:R0:W1:Y:S02]  /*24d80*/  SYNCS.PHASECHK.TRANS64.TRYWAIT P0, [R6+URZ+0x28c40], R20 ;  /* 0x028c4014060075a7 */ /* 0x001064000800017f */
[----:B-1----:R-:W-:Y:S05]  /*24d90*/  @!P0 NANOSLEEP.SYNCS 0x989680 ;  /* 0x009896800000895d */ /* 0x002fea0003900000 */
[----:B------:R-:W1:Y:S02]  /*24da0*/  @!P0 SYNCS.PHASECHK.TRANS64 P0, [R6+URZ+0x28c40], R20 ;  /* 0x028c4014060085a7 */ /* 0x000e64000800007f */
[----:B-1----:R-:W-:Y:S05]  /*24db0*/  @!P0 BRA `(.L_x_6082) ;  /* 0xfffffffc00f08947 */ /* 0x002fea000383ffff */
[----:B------:R-:W-:Y:S05]  /*24dc0*/  BRA `(.L_x_6206) ;  /* 0xffffffb400687947 */ /* 0x000fea000383ffff */
.L_x_6083:
        /* <DEDUP_REMOVED lines=8> */
.L_x_6208:
[----:B------:R-:W-:Y:S05]  /*24e50*/  BSYNC B1 ;  /* 0x0000000000017941 */ /* 0x000fea0003800000 */
.L_x_6207:
        /* <DEDUP_REMOVED lines=9> */
.L_x_6209:
[----:B------:R-:W-:Y:S02]  /*24ef0*/  IMAD.MOV.U32 R13, RZ, RZ, R25 ;  /* 0x000000ffff0d7224 */ /* 0x000fe400078e0019 */
[----:B------:R-:W-:Y:S02]  /*24f00*/  IMAD.MOV.U32 R12, RZ, RZ, 0x1 ;  /* 0x00000001ff0c7424 */ /* 0x000fe400078e00ff */
[----:B------:R-:W-:-:S07]  /*24f10*/  IMAD.MOV.U32 R2, RZ, RZ, R14 ;  /* 0x000000ffff027224 */ /* 0x000fce00078e000e */
[----:B------:R-:W-:Y:S05]  /*24f20*/  WARPSYNC.COLLECTIVE R15, `(.L_x_6210) ;  /* 0x000000000f087348 */ /* 0x000fea0003c00000 */
[----:B------:R0:W1:Y:S02]  /*24f30*/  SHFL.IDX P6, R14, R13, R12, R11 ;  /* 0x0000000c0d0e7389 */ /* 0x00006400000c000b */
[----:B01----:R-:W-:Y:S01]  /*24f40*/  ENDCOLLECTIVE ;  /* 0x000000000000791b */ /* 0x003fe20003800000 */
.L_x_6210:
        /* <DEDUP_REMOVED lines=11> */
.L_x_6211:
[----:B------:R-:W-:Y:S02]  /*25000*/  IMAD.MOV.U32 R13, RZ, RZ, R25 ;  /* 0x000000ffff0d7224 */ /* 0x000fe400078e0019 */
[----:B------:R-:W-:Y:S02]  /*25010*/  IMAD.MOV.U32 R12, RZ, RZ, 0x2 ;  /* 0x00000002ff0c7424 */ /* 0x000fe400078e00ff */
[----:B------:R-:W-:-:S07]  /*25020*/  IMAD.MOV.U32 R2, RZ, RZ, R14 ;  /* 0x000000ffff027224 */ /* 0x000fce00078e000e */
[----:B------:R-:W-:Y:S05]  /*25030*/  WARPSYNC.COLLECTIVE R15, `(.L_x_6212) ;  /* 0x000000000f087348 */ /* 0x000fea0003c00000 */
[----:B------:R0:W1:Y:S02]  /*25040*/  SHFL.IDX P6, R14, R13, R12, R11 ;  /* 0x0000000c0d0e7389 */ /* 0x00006400000c000b */
[----:B01----:R-:W-:Y:S01]  /*25050*/  ENDCOLLECTIVE ;  /* 0x000000000000791b */ /* 0x003fe20003800000 */
.L_x_6212:
        /* <DEDUP_REMOVED lines=11> */
.L_x_6213:
[----:B------:R-:W-:Y:S02]  /*25110*/  IMAD.MOV.U32 R13, RZ, RZ, R25 ;  /* 0x000000ffff0d7224 */ /* 0x000fe400078e0019 */
[----:B------:R-:W-:Y:S02]  /*25120*/  IMAD.MOV.U32 R12, RZ, RZ, 0x3 ;  /* 0x00000003ff0c7424 */ /* 0x000fe400078e00ff */
[----:B------:R-:W-:-:S07]  /*25130*/  IMAD.MOV.U32 R2, RZ, RZ, R14 ;  /* 0x000000ffff027224 */ /* 0x000fce00078e000e */
[----:B------:R-:W-:Y:S05]  /*25140*/  WARPSYNC.COLLECTIVE R15, `(.L_x_6214) ;  /* 0x000000000f087348 */ /* 0x000fea0003c00000 */
[----:B------:R0:W1:Y:S02]  /*25150*/  SHFL.IDX P6, R14, R13, R12, R11 ;  /* 0x0000000c0d0e7389 */ /* 0x00006400000c000b */
[----:B01----:R-:W-:Y:S01]  /*25160*/  ENDCOLLECTIVE ;  /* 0x000000000000791b */ /* 0x003fe20003800000 */
.L_x_6214:
        /* <DEDUP_REMOVED lines=11> */
.L_x_6215:
[----:B------:R-:W-:Y:S01]  /*25220*/  IMAD.MOV.U32 R2, RZ, RZ, R14 ;  /* 0x000000ffff027224 */ /* 0x000fe200078e000e */
[----:B------:R-:W-:Y:S06]  /*25230*/  BRA `(.L_x_6216) ;  /* 0xffffffb000f07947 */ /* 0x000fec000383ffff */
.L_x_6088:
[----:B---3--:R3:W4:Y:S02]  /*25240*/  SYNCS.PHASECHK.TRANS64.TRYWAIT P0, [R6+URZ+0x28c60], R20 ;  /* 0x028c6014060075a7 */ /* 0x008724000800017f */
[----:B----4-:R-:W-:Y:S05]  /*25250*/  @!P0 NANOSLEEP.SYNCS 0x989680 ;  /* 0x009896800000895d */ /* 0x010fea0003900000 */
[----:B------:R-:W4:Y:S02]  /*25260*/  @!P0 SYNCS.PHASECHK.TRANS64 P0, [R6+URZ+0x28c60], R20 ;  /* 0x028c6014060085a7 */ /* 0x000f24000800007f */
[----:B----4-:R-:W-:Y:S05]  /*25270*/  @!P0 BRA `(.L_x_6088) ;  /* 0xfffffffc00f08947 */ /* 0x010fea000383ffff */
[----:B------:R-:W-:Y:S05]  /*25280*/  BRA `(.L_x_6217) ;  /* 0xffffffb400407947 */ /* 0x000fea000383ffff */
.L_x_6089:
        /* <DEDUP_REMOVED lines=8> */
.L_x_6219:
[----:B------:R-:W-:Y:S05]  /*25310*/  BSYNC B1 ;  /* 0x0000000000017941 */ /* 0x000fea0003800000 */
.L_x_6218:
[----:B------:R-:W-:Y:S01]  /*25320*/  IMAD.MOV.U32 R13, RZ, RZ, R9 ;  /* 0x000000ffff0d7224 */ /* 0x000fe200078e0009 */
[----:B------:R-:W-:Y:S01]  /*25330*/  MOV R3, R14 ;  /* 0x0000000e00037202 */ /* 0x000fe20000000f00 */
[----:B------:R-:W-:Y:S01]  /*25340*/  IMAD.MOV.U32 R12, RZ, RZ, RZ ;  /* 0x000000ffff0c7224 */ /* 0x000fe200078e00ff */
[C---:B------:R-:W-:Y:S01]  /*25350*/  LOP3.LUT P2, RZ, R16.reuse, 0x40, RZ, 0xc0, !PT ;  /* 0x0000004010ff7812 */ /* 0x040fe2000784c0ff */
[----:B------:R-:W-:Y:S01]  /*25360*/  IMAD.MOV.U32 R11, RZ, RZ, 0x181f ;  /* 0x0000181fff0b7424 */ /* 0x000fe200078e00ff */
[C---:B------:R-:W-:Y:S01]  /*25370*/  LOP3.LUT P1, RZ, R16.reuse, 0x20, RZ, 0xc0, !PT ;  /* 0x0000002010ff7812 */ /* 0x040fe2000782c0ff */
[----:B------:R-:W-:Y:S01]  /*25380*/  IMAD.MOV.U32 R15, RZ, RZ, -0x1 ;  /* 0xffffffffff0f7424 */ /* 0x000fe200078e00ff */
[----:B------:R-:W-:Y:S01]  /*25390*/  LOP3.LUT R16, R16, 0xffffdfff, RZ, 0xc0, !PT ;  /* 0xffffdfff10107812 */ /* 0x000fe200078ec0ff */
[----:B------:R-:W-:-:S10]  /*253a0*/  IMAD R21, R21, 0x2, R18 ;  /* 0x0000000215157824 */ /* 0x000fd400078e0212 */
[----:B------:R-:W-:Y:S05]  /*253b0*/  WARPSYNC.COLLECTIVE R15, `(.L_x_6220) ;  /* 0x000000000f087348 */ /* 0x000fea0003c00000 */
[----:B------:R0:W1:Y:S02]  /*253c0*/  SHFL.IDX P6, R14, R13, R12, R11 ;  /* 0x0000000c0d0e7389 */ /* 0x00006400000c000b */
[----:B01----:R-:W-:Y:S01]  /*253d0*/  ENDCOLLECTIVE ;  /* 0x000000000000791b */ /* 0x003fe20003800000 */
.L_x_6220:
[----:B------:R-:W-:-:S04]  /*253e0*/  @P3 LOP3.LUT R16, R16, 0x2000, RZ, 0xfc, !PT ;  /* 0x0000200010103812 */ /* 0x000fc800078efcff */
        /* <DEDUP_REMOVED lines=17> */
.L_x_6221:
        /* <DEDUP_REMOVED lines=16> */
.L_x_6222:
        /* <DEDUP_REMOVED lines=19> */
.L_x_6223:
        /* <DEDUP_REMOVED lines=14> */
.L_x_6224:
        /* <DEDUP_REMOVED lines=16> */
.L_x_6225:
        /* <DEDUP_REMOVED lines=14> */
.L_x_6226:
[----:B------:R-:W-:Y:S05]  /*259f0*/  BRA `(.L_x_6227) ;  /* 0xffffffb000a47947 */ /* 0x000fea000383ffff */
.L_x_6097:
[----:B------:R-:W-:Y:S01]  /*25a00*/  BSSY B0, `(.L_x_6228) ;  /* 0x0000008000007945 */ /* 0x000fe20003800000 */
[----:B------:R-:W-:Y:S02]  /*25a10*/  IMAD.MOV.U32 R13, RZ, RZ, R24 ;  /* 0x000000ffff0d7224 */ /* 0x000fe400078e0018 */
[----:B------:R-:W-:Y:S02]  /*25a20*/  IMAD.MOV.U32 R12, RZ, RZ, RZ ;  /* 0x000000ffff0c7224 */ /* 0x000fe400078e00ff */
[----:B------:R-:W-:Y:S02]  /*25a30*/  IMAD.MOV.U32 R11, RZ, RZ, 0x1f ;  /* 0x0000001fff0b7424 */ /* 0x000fe400078e00ff */
[----:B------:R-:W-:-:S07]  /*25a40*/  IMAD.MOV.U32 R15, RZ, RZ, -0x1 ;  /* 0xffffffffff0f7424 */ /* 0x000fce00078e00ff */
[----:B0123--:R-:W-:Y:S05]  /*25a50*/  WARPSYNC.COLLECTIVE R15, `(.L_x_6229) ;  /* 0x000000000f087348 */ /* 0x00ffea0003c00000 */
[----:B-1----:R1:W4:Y:S02]  /*25a60*/  SHFL.IDX P6, R14, R13, R12, R11 ;  /* 0x0000000c0d0e7389 */ /* 0x00232400000c000b */
[----:B01234-:R-:W-:Y:S01]  /*25a70*/  ENDCOLLECTIVE ;  /* 0x000000000000791b */ /* 0x01ffe20003800000 */
.L_x_6229:
[----:B------:R-:W-:Y:S05]  /*25a80*/  BSYNC B0 ;  /* 0x0000000000007941 */ /* 0x000fea0003800000 */
.L_x_6228:
        /* <DEDUP_REMOVED lines=9> */
.L_x_6230:
[----:B------:R-:W-:Y:S02]  /*25b20*/  ULDC UR4, c[0x0][0xc3c] ;  /* 0x00030f0000047ab9 */ /* 0x000fe40000000800 */
[----:B------:R-:W-:-:S13]  /*25b30*/  ISETP.GE.OR P1, PT, R9, UR4, !P0 ;  /* 0x0000000409007c0c */ /* 0x000fda000c726670 */
[----:B------:R-:W0:Y:S08]  /*25b40*/  @!P1 LDC.64 R2, c[0x0][0xc80] ;  /* 0x00032000ff029b82 */ /* 0x000e300000000a00 */
[----:B------:R-:W1:Y:S01]  /*25b50*/  @!P1 LDC.64 R4, c[0x0][0xc78] ;  /* 0x00031e00ff049b82 */ /* 0x000e620000000a00 */
[----:B------:R-:W-:Y:S01]  /*25b60*/  CS2R R24, SRZ ;  /* 0x0000000000187805 */ /* 0x000fe2000001ff00 */
[----:B------:R-:W-:-:S02]  /*25b70*/  IMAD.MOV.U32 R11, RZ, RZ, RZ ;  /* 0x000000ffff0b7224 */ /* 0x000fc400078e00ff */
[----:B------:R-:W-:Y:S02]  /*25b80*/  IMAD.MOV.U32 R6, RZ, RZ, R14 ;  /* 0x000000ffff067224 */ /* 0x000fe400078e000e */
        /* <DEDUP_REMOVED lines=16> */
.L_x_6231:
[----:B------:R-:W-:Y:S01]  /*25c90*/  IMAD.MOV.U32 R12, RZ, RZ, 0x2 ;  /* 0x00000002ff0c7424 */ /* 0x000fe200078e00ff */
[----:B------:R-:W-:-:S05]  /*25ca0*/  SEL R4, R14, RZ, P1 ;  /* 0x000000ff0e047207 */ /* 0x000fca0000800000 */
[----:B------:R-:W-:-:S04]  /*25cb0*/  IMAD.IADD R4, R13, 0x1, R4 ;  /* 0x000000010d047824 */ /* 0x000fc800078e0204 */
[----:B------:R-:W-:-:S07]  /*25cc0*/  IMAD.MOV.U32 R13, RZ, RZ, R4 ;  /* 0x000000ffff0d7224 */ /* 0x000fce00078e0004 */
[----:B------:R-:W-:Y:S05]  /*25cd0*/  WARPSYNC.COLLECTIVE R15, `(.L_x_6232) ;  /* 0x000000000f087348 */ /* 0x000fea0003c00000 */
[----:B------:R0:W1:Y:S02]  /*25ce0*/  SHFL.UP P6, R14, R13, R12, R11 ;  /* 0x0400000c0d0e7389 */ /* 0x00006400000c000b */
[----:B01----:R-:W-:Y:S01]  /*25cf0*/  ENDCOLLECTIVE ;  /* 0x000000000000791b */ /* 0x003fe20003800000 */
.L_x_6232:
[----:B------:R-:W-:Y:S01]  /*25d00*/  IMAD.MOV.U32 R12, RZ, RZ, 0x4 ;  /* 0x00000004ff0c7424 */ /* 0x000fe200078e00ff */
[----:B------:R-:W-:-:S05]  /*25d10*/  SEL R3, R14, RZ, P2 ;  /* 0x000000ff0e037207 */ /* 0x000fca0001000000 */
[----:B------:R-:W-:-:S04]  /*25d20*/  IMAD.IADD R2, R4, 0x1, R3 ;  /* 0x0000000104027824 */ /* 0x000fc800078e0203 */
[----:B------:R-:W-:-:S07]  /*25d30*/  IMAD.MOV.U32 R13, RZ, RZ, R2 ;  /* 0x000000ffff0d7224 */ /* 0x000fce00078e0002 */
[----:B------:R-:W-:Y:S05]  /*25d40*/  WARPSYNC.COLLECTIVE R15, `(.L_x_6233) ;  /* 0x000000000f087348 */ /* 0x000fea0003c00000 */
[----:B------:R0:W1:Y:S02]  /*25d50*/  SHFL.UP P6, R14, R13, R12, R11 ;  /* 0x0400000c0d0e7389 */ /* 0x00006400000c000b */
[----:B01----:R-:W-:Y:S01]  /*25d60*/  ENDCOLLECTIVE ;  /* 0x000000000000791b */ /* 0x003fe20003800000 */
.L_x_6233:
[----:B------:R-:W-:Y:S01]  /*25d70*/  IMAD.MOV.U32 R12, RZ, RZ, 0x8 ;  /* 0x00000008ff0c7424 */ /* 0x000fe200078e00ff */
[----:B------:R-:W-:-:S05]  /*25d80*/  SEL R3, R14, RZ, P3 ;  /* 0x000000ff0e037207 */ /* 0x000fca0001800000 */
[----:B------:R-:W-:-:S04]  /*25d90*/  IMAD.IADD R3, R2, 0x1, R3 ;  /* 0x0000000102037824 */ /* 0x000fc800078e0203 */
[----:B------:R-:W-:-:S07]  /*25da0*/  IMAD.MOV.U32 R13, RZ, RZ, R3 ;  /* 0x000000ffff0d7224 */ /* 0x000fce00078e0003 */
[----:B------:R-:W-:Y:S05]  /*25db0*/  WARPSYNC.COLLECTIVE R15, `(.L_x_6234) ;  /* 0x000000000f087348 */ /* 0x000fea0003c00000 */
[----:B------:R0:W1:Y:S02]  /*25dc0*/  SHFL.UP P6, R14, R13, R12, R11 ;  /* 0x0400000c0d0e7389 */ /* 0x00006400000c000b */
[----:B01----:R-:W-:Y:S01]  /*25dd0*/  ENDCOLLECTIVE ;  /* 0x000000000000791b */ /* 0x003fe20003800000 */
.L_x_6234:
[----:B------:R-:W-:Y:S01]  /*25de0*/  IMAD.MOV.U32 R12, RZ, RZ, 0x10 ;  /* 0x00000010ff0c7424 */ /* 0x000fe200078e00ff */
[----:B------:R-:W-:-:S05]  /*25df0*/  SEL R4, R14, RZ, P4 ;  /* 0x000000ff0e047207 */ /* 0x000fca0002000000 */
[----:B------:R-:W-:-:S04]  /*25e00*/  IMAD.IADD R4, R3, 0x1, R4 ;  /* 0x0000000103047824 */ /* 0x000fc800078e0204 */
[----:B------:R-:W-:-:S07]  /*25e10*/  IMAD.MOV.U32 R13, RZ, RZ, R4 ;  /* 0x000000ffff0d7224 */ /* 0x000fce00078e0004 */
[----:B------:R-:W-:Y:S05]  /*25e20*/  WARPSYNC.COLLECTIVE R15, `(.L_x_6235) ;  /* 0x000000000f087348 */ /* 0x000fea0003c00000 */
[----:B------:R0:W1:Y:S02]  /*25e30*/  SHFL.UP P6, R14, R13, R12, R11 ;  /* 0x0400000c0d0e7389 */ /* 0x00006400000c000b */
[----:B01----:R-:W-:Y:S01]  /*25e40*/  ENDCOLLECTIVE ;  /* 0x000000000000791b */ /* 0x003fe20003800000 */
.L_x_6235:
        /* <DEDUP_REMOVED lines=8> */
.L_x_6236:
[----:B------:R-:W-:Y:S05]  /*25ed0*/  BRA `(.L_x_6237) ;  /* 0xffffffb400407947 */ /* 0x000fea000383ffff */
.L_x_6100:
[----:B------:R-:W-:Y:S01]  /*25ee0*/  BSSY B0, `(.L_x_6238) ;  /* 0x0000007000007945 */ /* 0x000fe20003800000 */
[----:B------:R-:W-:Y:S02]  /*25ef0*/  IMAD.MOV.U32 R12, RZ, RZ, 0x1 ;  /* 0x00000001ff0c7424 */ /* 0x000fe400078e00ff */
[----:B------:R-:W-:Y:S02]  /*25f00*/  IMAD.MOV.U32 R11, RZ, RZ, RZ ;  /* 0x000000ffff0b7224 */ /* 0x000fe400078e00ff */
[----:B------:R-:W-:-:S07]  /*25f10*/  IMAD.MOV.U32 R15, RZ, RZ, -0x1 ;  /* 0xffffffffff0f7424 */ /* 0x000fce00078e00ff */
[----:B------:R-:W-:Y:S05]  /*25f20*/  WARPSYNC.COLLECTIVE R15, `(.L_x_6239) ;  /* 0x000000000f087348 */ /* 0x000fea0003c00000 */
[----:B------:R0:W1:Y:S02]  /*25f30*/  SHFL.UP P6, R14, R13, R12, R11 ;  /* 0x0400000c0d0e7389 */ /* 0x00006400000c000b */
[----:B01----:R-:W-:Y:S01]  /*25f40*/  ENDCOLLECTIVE ;  /* 0x000000000000791b */ /* 0x003fe20003800000 */
.L_x_6239:
[----:B------:R-:W-:Y:S05]  /*25f50*/  BSYNC B0 ;  /* 0x0000000000007941 */ /* 0x000fea0003800000 */
.L_x_6238:
        /* <DEDUP_REMOVED lines=8> */
.L_x_6240:
[----:B------:R-:W-:Y:S01]  /*25fe0*/  IMAD.MOV.U32 R12, RZ, RZ, 0x4 ;  /* 0x00000004ff0c7424 */ /* 0x000fe200078e00ff */
[----:B------:R-:W-:-:S05]  /*25ff0*/  SEL R2, R14, RZ, P2 ;  /* 0x000000ff0e027207 */ /* 0x000fca0001000000 */
[----:B------:R-:W-:-:S04]  /*26000*/  IMAD.IADD R2, R13, 0x1, R2 ;  /* 0x000000010d027824 */ /* 0x000fc800078e0202 */
[----:B------:R-:W-:-:S07]  /*26010*/  IMAD.MOV.U32 R13, RZ, RZ, R2 ;  /* 0x000000ffff0d7224 */ /* 0x000fce00078e0002 */
[----:B------:R-:W-:Y:S05]  /*26020*/  WARPSYNC.COLLECTIVE R15, `(.L_x_6241) ;  /* 0x000000000f087348 */ /* 0x000fea0003c00000 */
[----:B------:R0:W1:Y:S02]  /*26030*/  SHFL.UP P6, R14, R13, R12, R11 ;  /* 0x0400000c0d0e7389 */ /* 0x00006400000c000b */
[----:B01----:R-:W-:Y:S01]  /*26040*/  ENDCOLLECTIVE ;  /* 0x000000000000791b */ /* 0x003fe20003800000 */
.L_x_6241:
[----:B------:R-:W-:Y:S01]  /*26050*/  IMAD.MOV.U32 R12, RZ, RZ, 0x8 ;  /* 0x00000008ff0c7424 */ /* 0x000fe200078e00ff */
[----:B------:R-:W-:-:S05]  /*26060*/  SEL R3, R14, RZ, P3 ;  /* 0x000000ff0e037207 */ /* 0x000fca0001800000 */
[----:B------:R-:W-:-:S04]  /*26070*/  IMAD.IADD R3, R2, 0x1, R3 ;  /* 0x0000000102037824 */ /* 0x000fc800078e0203 */
[----:B------:R-:W-:-:S07]  /*26080*/  IMAD.MOV.U32 R13, RZ, RZ, R3 ;  /* 0x000000ffff0d7224 */ /* 0x000fce00078e0003 */
[----:B------:R-:W-:Y:S05]  /*26090*/  WARPSYNC.COLLECTIVE R15, `(.L_x_6242) ;  /* 0x000000000f087348 */ /* 0x000fea0003c00000 */
[----:B------:R0:W1:Y:S02]  /*260a0*/  SHFL.UP P6, R14, R13, R12, R11 ;  /* 0x0400000c0d0e7389 */ /* 0x00006400000c000b */
[----:B01----:R-:W-:Y:S01]  /*260b0*/  ENDCOLLECTIVE ;  /* 0x000000000000791b */ /* 0x003fe20003800000 */
.L_x_6242:
[----:B------:R-:W-:Y:S01]  /*260c0*/  IMAD.MOV.U32 R12, RZ, RZ, 0x10 ;  /* 0x00000010ff0c7424 */ /* 0x000fe200078e00ff */
[----:B------:R-:W-:-:S05]  /*260d0*/  SEL R4, R14, RZ, P4 ;  /* 0x000000ff0e047207 */ /* 0x000fca0002000000 */
[----:B------:R-:W-:-:S04]  /*260e0*/  IMAD.IADD R4, R3, 0x1, R4 ;  /* 0x0000000103047824 */ /* 0x000fc800078e0204 */
[----:B------:R-:W-:-:S07]  /*260f0*/  IMAD.MOV.U32 R13, RZ, RZ, R4 ;  /* 0x000000ffff0d7224 */ /* 0x000fce00078e0004 */
[----:B------:R-:W-:Y:S05]  /*26100*/  WARPSYNC.COLLECTIVE R15, `(.L_x_6243) ;  /* 0x000000000f087348 */ /* 0x000fea0003c00000 */
[----:B------:R0:W1:Y:S02]  /*26110*/  SHFL.UP P6, R14, R13, R12, R11 ;  /* 0x0400000c0d0e7389 */ /* 0x00006400000c000b */
[----:B01----:R-:W-:Y:S01]  /*26120*/  ENDCOLLECTIVE ;  /* 0x000000000000791b */ /* 0x003fe20003800000 */
.L_x_6243:
        /* <DEDUP_REMOVED lines=8> */
.L_x_6244:
[----:B------:R-:W-:Y:S05]  /*261b0*/  BRA `(.L_x_6245) ;  /* 0xffffffb4002c7947 */ /* 0x000fea000383ffff */
.L_x_6102:
[----:B------:R-:W-:Y:S01]  /*261c0*/  BSSY B0, `(.L_x_6246) ;  /* 0x0000006000007945 */ /* 0x000fe20003800000 */
[----:B------:R-:W-:Y:S01]  /*261d0*/  PLOP3.LUT P6, PT, P6, PT, PT, 0x8, 0x0 ;  /* 0x000000000000781c */ /* 0x000fe200037ce170 */
[----:B------:R-:W-:-:S12]  /*261e0*/  IMAD.MOV.U32 R15, RZ, RZ, -0x1 ;  /* 0xffffffffff0f7424 */ /* 0x000fd800078e00ff */
[----:B0-----:R-:W-:Y:S05]  /*261f0*/  WARPSYNC.COLLECTIVE R15, `(.L_x_6247) ;  /* 0x000000000f087348 */ /* 0x001fea0003c00000 */
[----:B------:R-:W-:Y:S01]  /*26200*/  VOTE.ANY R14, PT, P6 ;  /* 0x00000000000e7806 */ /* 0x000fe200030e0100 */
[----:B0-----:R-:W-:Y:S06]  /*26210*/  ENDCOLLECTIVE ;  /* 0x000000000000791b */ /* 0x001fec0003800000 */
.L_x_6247:
[----:B------:R-:W-:Y:S05]  /*26220*/  BSYNC B0 ;  /* 0x0000000000007941 */ /* 0x000fea0003800000 */
.L_x_6246:
[----:B------:R-:W-:Y:S02]  /*26230*/  IMAD.MOV.U32 R3, RZ, RZ, R14 ;  /* 0x000000ffff037224 */ /* 0x000fe400078e000e */
[----:B------:R-:W-:Y:S02]  /*26240*/  IMAD.MOV.U32 R13, RZ, RZ, R25 ;  /* 0x000000ffff0d7224 */ /* 0x000fe400078e0019 */
[----:B------:R-:W0:Y:S01]  /*26250*/  POPC R7, R3 ;  /* 0x0000000300077309 */ /* 0x000e220000000000 */
[----:B------:R-:W-:Y:S02]  /*26260*/  IMAD.MOV.U32 R11, RZ, RZ, 0x1f ;  /* 0x0000001fff0b7424 */ /* 0x000fe400078e00ff */
[----:B------:R-:W-:Y:S02]  /*26270*/  IMAD.MOV.U32 R15, RZ, RZ, -0x1 ;  /* 0xffffffffff0f7424 */ /* 0x000fe400078e00ff */
[----:B0-----:R-:W-:Y:S02]  /*26280*/  IMAD.MOV.U32 R12, RZ, RZ, R7 ;  /* 0x000000ffff0c7224 */ /* 0x001fe400078e0007 */
[----:B------:R-:W-:-:S07]  /*26290*/  IMAD.IADD R27, R7, 0x1, R27 ;  /* 0x00000001071b7824 */ /* 0x000fce00078e021b */
[----:B------:R-:W-:Y:S05]  /*262a0*/  WARPSYNC.COLLECTIVE R15, `(.L_x_6248) ;  /* 0x000000000f087348 */ /* 0x000fea0003c00000 */
[----:B------:R0:W1:Y:S02]  /*262b0*/  SHFL.IDX P6, R14, R13, R12, R11 ;  /* 0x0000000c0d0e7389 */ /* 0x00006400000c000b */
[----:B01----:R-:W-:Y:S01]  /*262c0*/  ENDCOLLECTIVE ;  /* 0x000000000000791b */ /* 0x003fe20003800000 */
.L_x_6248:
[----:B------:R-:W-:Y:S02]  /*262d0*/  IMAD.MOV.U32 R13, RZ, RZ, R5 ;  /* 0x000000ffff0d7224 */ /* 0x000fe400078e0005 */
[----:B------:R-:W-:-:S07]  /*262e0*/  IMAD.MOV.U32 R25, RZ, RZ, R14 ;  /* 0x000000ffff197224 */ /* 0x000fce00078e000e */
[----:B------:R-:W-:Y:S05]  /*262f0*/  WARPSYNC.COLLECTIVE R15, `(.L_x_6249) ;  /* 0x000000000f087348 */ /* 0x000fea0003c00000 */
[----:B------:R0:W1:Y:S02]  /*26300*/  SHFL.IDX P6, R14, R13, R12, R11 ;  /* 0x0000000c0d0e7389 */ /* 0x00006400000c000b */
[----:B01----:R-:W-:Y:S01]  /*26310*/  ENDCOLLECTIVE ;  /* 0x000000000000791b */ /* 0x003fe20003800000 */
.L_x_6249:
[----:B------:R-:W-:Y:S01]  /*26320*/  IMAD.MOV.U32 R5, RZ, RZ, R14 ;  /* 0x000000ffff057224 */ /* 0x000fe200078e000e */
[----:B------:R-:W-:Y:S06]  /*26330*/  BRA `(.L_x_6250) ;  /* 0xffffffb4000c7947 */ /* 0x000fec000383ffff */
.L_x_6104:
[----:B------:R-:W-:Y:S01]  /*26340*/  BSSY B0, `(.L_x_6251) ;  /* 0x0000007000007945 */ /* 0x000fe20003800000 */
[----:B------:R-:W-:Y:S02]  /*26350*/  IMAD.MOV.U32 R13, RZ, RZ, R2 ;  /* 0x000000ffff0d7224 */ /* 0x000fe400078e0002 */
[----:B------:R-:W-:Y:S02]  /*26360*/  IMAD.MOV.U32 R11, RZ, RZ, 0x1f ;  /* 0x0000001fff0b7424 */ /* 0x000fe400078e00ff */
[----:B------:R-:W-:-:S07]  /*26370*/  IMAD.MOV.U32 R15, RZ, RZ, -0x1 ;  /* 0xffffffffff0f7424 */ /* 0x000fce00078e00ff */
[----:B0123--:R-:W-:Y:S05]  /*26380*/  WARPSYNC.COLLECTIVE R15, `(.L_x_6252) ;  /* 0x000000000f087348 */ /* 0x00ffea0003c00000 */
[----:B------:R4:W0:Y:S02]  /*26390*/  SHFL.IDX P6, R14, R13, R12, R11 ;  /* 0x0000000c0d0e7389 */ /* 0x00082400000c000b */
[----:B01234-:R-:W-:Y:S01]  /*263a0*/  ENDCOLLECTIVE ;  /* 0x000000000000791b */ /* 0x01ffe20003800000 */
.L_x_6252:
[----:B------:R-:W-:Y:S05]  /*263b0*/  BSYNC B0 ;  /* 0x0000000000007941 */ /* 0x000fea0003800000 */
.L_x_6251:
[----:B------:R-:W-:Y:S01]  /*263c0*/  IMAD.MOV.U32 R24, RZ, RZ, R14 ;  /* 0x000000ffff187224 */ /* 0x000fe200078e000e */
[----:B------:R-:W-:Y:S06]  /*263d0*/  BRA `(.L_x_6103) ;  /* 0xffffffb000fc7947 */ /* 0x000fec000383ffff */
.L_x_6110:
[----:B0-----:R0:W1:Y:S02]  /*263e0*/  SYNCS.PHASECHK.TRANS64.TRYWAIT P0, [R7+URZ+0x28c20], R0 ;  /* 0x028c2000070075a7 */ /* 0x001064000800017f */
[----:B-1----:R-:W-:Y:S05]  /*263f0*/  @!P0 NANOSLEEP.SYNCS 0x989680 ;  /* 0x009896800000895d */ /* 0x002fea0003900000 */
[----:B------:R-:W1:Y:S02]  /*26400*/  @!P0 SYNCS.PHASECHK.TRANS64 P0, [R7+URZ+0x28c20], R0 ;  /* 0x028c2000070085a7 */ /* 0x000e64000800007f */
[----:B-1----:R-:W-:Y:S05]  /*26410*/  @!P0 BRA `(.L_x_6110) ;  /* 0xfffffffc00f08947 */ /* 0x002fea000383ffff */
[----:B------:R-:W-:Y:S05]  /*26420*/  BRA `(.L_x_6253) ;  /* 0xffffffbc00547947 */ /* 0x000fea000383ffff */
.L_x_6111:
        /* <DEDUP_REMOVED lines=11> */
.L_x_6255:
[----:B------:R-:W-:Y:S05]  /*264e0*/  BSYNC B0 ;  /* 0x0000000000007941 */ /* 0x000fea0003800000 */
.L_x_6254:
[----:B------:R-:W-:Y:S05]  /*264f0*/  BRA `(.L_x_6256) ;  /* 0xffffffbc003c7947 */ /* 0x000fea000383ffff */
.L_x_6112:
[----:B------:R-:W-:Y:S01]  /*26500*/  BSSY B0, `(.L_x_6257) ;  /* 0x0000006000007945 */ /* 0x000fe20003800000 */
[----:B------:R-:W-:-:S07]  /*26510*/  IMAD.MOV.U32 R15, RZ, RZ, -0x1 ;  /* 0xffffffffff0f7424 */ /* 0x000fce00078e00ff */
[----:B0-234-:R-:W-:Y:S05]  /*26520*/  WARPSYNC.COLLECTIVE R15, `(.L_x_6258) ;  /* 0x000000000f0c7348 */ /* 0x01dfea0003c00000 */
[----:B------:R-:W-:Y:S02]  /*26530*/  ELECT P6, UR62, PT ;  /* 0x00000000003e782f */ /* 0x000fe400038c0000 */
[----:B------:R-:W-:Y:S01]  /*26540*/  MOV R14, UR62 ;  /* 0x0000003e000e7c02 */ /* 0x000fe20008000f00 */
[----:B0-234-:R-:W-:Y:S10]  /*26550*/  ENDCOLLECTIVE ;  /* 0x000000000000791b */ /* 0x01dff40003800000 */
.L_x_6258:
[----:B------:R-:W-:Y:S05]  /*26560*/  BSYNC B0 ;  /* 0x0000000000007941 */ /* 0x000fea0003800000 */
.L_x_6257:
[----:B------:R-:W-:Y:S05]  /*26570*/  BRA `(.L_x_6259) ;  /* 0xffffffbc00307947 */ /* 0x000fea000383ffff */
.L_x_6114:
[----:B0-----:R0:W1:Y:S02]  /*26580*/  SYNCS.PHASECHK.TRANS64.TRYWAIT P1, [R5+URZ+0x28c40], R0 ;  /* 0x028c4000050075a7 */ /* 0x001064000802017f */
[----:B-1----:R-:W-:Y:S05]  /*26590*/  @!P1 NANOSLEEP.SYNCS 0x989680 ;  /* 0x009896800000995d */ /* 0x002fea0003900000 */
[----:B------:R-:W1:Y:S02]  /*265a0*/  @!P1 SYNCS.PHASECHK.TRANS64 P1, [R5+URZ+0x28c40], R0 ;  /* 0x028c4000050095a7 */ /* 0x000e64000802007f */
[----:B-1----:R-:W-:Y:S05]  /*265b0*/  @!P1 BRA `(.L_x_6114) ;  /* 0xfffffffc00f09947 */ /* 0x002fea000383ffff */
[----:B------:R-:W-:Y:S05]  /*265c0*/  BRA `(.L_x_6260) ;  /* 0xffffffbc00507947 */ /* 0x000fea000383ffff */
.L_x_6116:
[----:B-1----:R1:W0:Y:S02]  /*265d0*/  SYNCS.PHASECHK.TRANS64.TRYWAIT P1, [R3+URZ+0x28c40], R2 ;  /* 0x028c4002030075a7 */ /* 0x002224000802017f */
[----:B0-----:R-:W-:Y:S05]  /*265e0*/  @!P1 NANOSLEEP.SYNCS 0x989680 ;  /* 0x009896800000995d */ /* 0x001fea0003900000 */
[----:B------:R-:W0:Y:S02]  /*265f0*/  @!P1 SYNCS.PHASECHK.TRANS64 P1, [R3+URZ+0x28c40], R2 ;  /* 0x028c4002030095a7 */ /* 0x000e24000802007f */
[----:B0-----:R-:W-:Y:S05]  /*26600*/  @!P1 BRA `(.L_x_6116) ;  /* 0xfffffffc00f09947 */ /* 0x001fea000383ffff */
[----:B------:R-:W-:Y:S05]  /*26610*/  BRA `(.L_x_6261) ;  /* 0xffffffbc005c7947 */ /* 0x000fea000383ffff */
.L_x_6118:
[----:B------:R0:W0:Y:S02]  /*26620*/  SYNCS.PHASECHK.TRANS64.TRYWAIT P1, [R5+URZ+0x28c60], R0 ;  /* 0x028c6000050075a7 */ /* 0x000024000802017f */
[----:B0-----:R-:W-:Y:S05]  /*26630*/  @!P1 NANOSLEEP.SYNCS 0x989680 ;  /* 0x009896800000995d */ /* 0x001fea0003900000 */
[----:B------:R-:W0:Y:S02]  /*26640*/  @!P1 SYNCS.PHASECHK.TRANS64 P1, [R5+URZ+0x28c60], R0 ;  /* 0x028c6000050095a7 */ /* 0x000e24000802007f */
[----:B0-----:R-:W-:Y:S05]  /*26650*/  @!P1 BRA `(.L_x_6118) ;  /* 0xfffffffc00f09947 */ /* 0x001fea000383ffff */
[----:B------:R-:W-:Y:S05]  /*26660*/  BRA `(.L_x_6262) ;  /* 0xffffffbc00587947 */ /* 0x000fea000383ffff */
.L_x_6263:
        /* <DEDUP_REMOVED lines=9> */
.L_x_15649:


//--------------------- .text._ZN7cutlass13device_kernelIN5flash11enable_sm90INS1_16FlashAttnFwdSm90INS1_25CollectiveMainloopFwdSm90ILi2EN4cute5tupleIJNS5_1CILi1EEES8_S8_EEENS6_IJNS7_ILi64EEESA_SA_EEELi512ENS_6half_tEfNS_4arch4Sm90ELb0ELb1ELb0ELb1ELb1ELb0ELb1ELb0ELb0ELb1ELb1ELb0EEENS1_21CollectiveEpilogueFwdINS6_IJSA_NS7_ILi512EEESA_EEES9_SC_SE_Li256ELb1ELb1ELb1ELb0EEENS1_36VarlenDynamicPersistentTileSchedulerILi64ELi64ELi256ELi128ELb1ELb1ELb1ELb1ELb0ELb1EEEEEEEEEvNT_6ParamsE --------------------------
	.section	.text._ZN7cutlass13device_kernelIN5flash11enable_sm90INS1_16FlashAttnFwdSm90INS1_25CollectiveMainloopFwdSm90ILi2EN4cute5tupleIJNS5_1CILi1EEES8_S8_EEENS6_IJNS7_ILi64EEESA_SA_EEELi512ENS_6half_tEfNS_4arch4Sm90ELb0ELb1ELb0ELb1ELb1ELb0ELb1ELb0ELb0ELb1ELb1ELb0EEENS1_21CollectiveEpilogueFwdINS6_IJSA_NS7_ILi512EEESA_EEES9_SC_SE_Li256ELb1ELb1ELb1ELb0EEENS1_36VarlenDynamicPersistentTileSchedulerILi64ELi64ELi256ELi128ELb1ELb1ELb1ELb1ELb0ELb1EEEEEEEEEvNT_6ParamsE,"ax",@progbits
	.align	128
.text._ZN7cutlass13device_kernelIN5flash11enable_sm90INS1_16FlashAttnFwdSm90INS1_25CollectiveMainloopFwdSm90ILi2EN4cute5tupleIJNS5_1CILi1EEES8_S8_EEENS6_IJNS7_ILi64EEESA_SA_EEELi512ENS_6half_tEfNS_4arch4Sm90ELb0ELb1ELb0ELb1ELb1ELb0ELb1ELb0ELb0ELb1ELb1ELb0EEENS1_21CollectiveEpilogueFwdINS6_IJSA_NS7_ILi512EEESA_EEES9_SC_SE_Li256ELb1ELb1ELb1ELb0EEENS1_36VarlenDynamicPersistentTileSchedulerILi64ELi64ELi256ELi128ELb1ELb1ELb1ELb1ELb0ELb1EEEEEEEEEvNT_6ParamsE:
        .type           _ZN7cutlass13device_kernelIN5flash11enable_sm90INS1_16FlashAttnFwdSm90INS1_25CollectiveMainloopFwdSm90ILi2EN4cute5tupleIJNS5_1CILi1EEES8_S8_EEENS6_IJNS7_ILi64EEESA_SA_EEELi512ENS_6half_tEfNS_4arch4Sm90ELb0ELb1ELb0ELb1ELb1ELb0ELb1ELb0ELb0ELb1ELb1ELb0EEENS1_21CollectiveEpilogueFwdINS6_IJSA_NS7_ILi512EEESA_EEES9_SC_SE_Li256ELb1ELb1ELb1ELb0EEENS1_36VarlenDynamicPersistentTileSchedulerILi64ELi64ELi256ELi128ELb1ELb1ELb1ELb1ELb0ELb1EEEEEEEEEvNT_6ParamsE,@function
        .size           _ZN7cutlass13device_kernelIN5flash11enable_sm90INS1_16FlashAttnFwdSm90INS1_25CollectiveMainloopFwdSm90ILi2EN4cute5tupleIJNS5_1CILi1EEES8_S8_EEENS6_IJNS7_ILi64EEESA_SA_EEELi512ENS_6half_tEfNS_4arch4Sm90ELb0ELb1ELb0ELb1ELb1ELb0ELb1ELb0ELb0ELb1ELb1ELb0EEENS1_21CollectiveEpilogueFwdINS6_IJSA_NS7_ILi512EEESA_EEES9_SC_SE_Li256ELb1ELb1ELb1ELb0EEENS1_36VarlenDynamicPersistentTileSchedulerILi64ELi64ELi256ELi128ELb1ELb1ELb1ELb1ELb0ELb1EEEEEEEEEvNT_6ParamsE,(.L_x_15650 - _ZN7cutlass13device_kernelIN5flash11enable_sm90INS1_16FlashAttnFwdSm90INS1_25CollectiveMainloopFwdSm90ILi2EN4cute5tupleIJNS5_1CILi1EEES8_S8_EEENS6_IJNS7_ILi64EEESA_SA_EEELi512ENS_6half_tEfNS_4arch4Sm90ELb0ELb1ELb0ELb1ELb1ELb0ELb1ELb0ELb0ELb1ELb1ELb0EEENS1_21CollectiveEpilogueFwdINS6_IJSA_NS7_ILi512EEESA_EEES9_SC_SE_Li256ELb1ELb1ELb1ELb0EEENS1_36VarlenDynamicPersistentTileSchedulerILi64ELi64ELi256ELi128ELb1ELb1ELb1ELb1ELb0ELb1EEEEEEEEEvNT_6ParamsE)
        .other          _ZN7cutlass13device_kernelIN5flash11enable_sm90INS1_16FlashAttnFwdSm90INS1_25CollectiveMainloopFwdSm90ILi2EN4cute5tupleIJNS5_1CILi1EEES8_S8_EEENS6_IJNS7_ILi64EEESA_SA_EEELi512ENS_6half_tEfNS_4arch4Sm90ELb0ELb1ELb0ELb1ELb1ELb0ELb1ELb0ELb0ELb1ELb1ELb0EEENS1_21CollectiveEpilogueFwdINS6_IJSA_NS7_ILi512EEESA_EEES9_SC_SE_Li256ELb1ELb1ELb1ELb0EEENS1_36VarlenDynamicPersistentTileSchedulerILi64ELi64ELi256ELi128ELb1ELb1ELb1ELb1ELb0ELb1EEEEEEEEEvNT_6ParamsE,@"STO_CUDA_ENTRY STV_DEFAULT"
_ZN7cutlass13device_kernelIN5flash11enable_sm90INS1_16FlashAttnFwdSm90INS1_25CollectiveMainloopFwdSm90ILi2EN4cute5tupleIJNS5_1CILi1EEES8_S8_EEENS6_IJNS7_ILi64EEESA_SA_EEELi512ENS_6half_tEfNS_4arch4Sm90ELb0ELb1ELb0ELb1ELb1ELb0ELb1ELb0ELb0ELb1ELb1ELb0EEENS1_21CollectiveEpilogueFwdINS6_IJSA_NS7_ILi512EEESA_EEES9_SC_SE_Li256ELb1ELb1ELb1ELb0EEENS1_36VarlenDynamicPersistentTileSchedulerILi64ELi64ELi256ELi128ELb1ELb1ELb1ELb1ELb0ELb1EEEEEEEEEvNT_6ParamsE:
        /* <DEDUP_REMOVED lines=43> */
.L_x_6264:
        /* <DEDUP_REMOVED lines=22> */
.L_x_6265:
        /* <DEDUP_REMOVED lines=18> */
.L_x_6266:
        /* <DEDUP_REMOVED lines=22> */
.L_x_6267:
        /* <DEDUP_REMOVED lines=23> */
.L_x_6268:
[----:B------:R-:W-:Y:S01]  /*0800*/  UISETP.NE.AND UP0, UPT, UR58, URZ, UPT ;  /* 0x0000003f3a00728c */ /* 0x000fe2000bf05270 */
[----:B------:R-:W-:Y:S01]  /*0810*/  NOP ;  /* 0x0000000000007918 */ /* 0x000fe20000000000 */
[----:B0-----:R-:W-:Y:S01]  /*0820*/  ULDC UR5, c[0x0][0x20] ;  /* 0x0000080000057ab9 */ /* 0x001fe20000000800 */
[----:B------:R-:W-:Y:S01]  /*0830*/  UMOV UR4, 0x1 ;  /* 0x0000000100047882 */ /* 0x000fe20000000000 */
[----:B-1234-:R-:W-:Y:S01]  /*0840*/  BAR.SYNC.DEFER_BLOCKING 0x0 ;  /* 0x0000000000007b1d */ /* 0x01efe20000010000 */
[----:B------:R-:W-:Y:S01]  /*0850*/  IADD3 R2, P0, R1, UR5, RZ ;  /* 0x0000000501027c10 */ /* 0x000fe2000ff1e0ff */
[----:B------:R-:W-:Y:S01]  /*0860*/  USEL UR5, UR4, 0x2, !UP0 ;  /* 0x0000000204057887 */ /* 0x000fe2000c000000 */
[----:B------:R-:W-:-:S03]  /*0870*/  PLOP3.LUT P1, PT, PT, PT, UP0, 0x40, 0x0 ;  /* 0x000000000000781c */ /* 0x000fc60003f2e808 */
[----:B------:R-:W-:Y:S01]  /*0880*/  ULDC UR4, c[0x0][0x24] ;  /* 0x0000090000047ab9 */ /* 0x000fe20000000800 */
[----:B------:R-:W-:Y:S01]  /*0890*/  ULDC.64 UR36, c[0x0][0x208] ;  /* 0x0000820000247ab9 */ /* 0x000fe20000000a00 */
[----:B------:R-:W-:Y:S02]  /*08a0*/  IMAD.U32 R3, RZ, RZ, UR5 ;  /* 0x00000005ff037e24 */ /* 0x000fe4000f8e00ff */
[----:B------:R-:W-:-:S03]  /*08b0*/  IMAD.X R18, RZ, RZ, UR4, P0 ;  /* 0x00000004ff127e24 */ /* 0x000fc600080e06ff */
[----:B------:R0:W-:Y:S03]  /*08c0*/  STL [R1+0x450], R3 ;  /* 0x0004500301007387 */ /* 0x0001e60000100800 */
[----:B------:R-:W-:Y:S05]  /*08d0*/  @P1 BRA `(.L_x_6269) ;  /* 0x0000026400bc1947 */ /* 0x000fea0003800000 */
.L_x_6270:
[----:B------:R-:W-:-:S08]  /*08e0*/  NOP ;  /* 0x0000000000007918 */ /* 0x000fd00000000000 */
[----:B------:R-:W1:Y:S02]  /*08f0*/  USETMAXREG.TRY_ALLOC.CTAPOOL UP0, 0xe8 ;  /* 0x000000e8000079c8 */ /* 0x000e640008000600 */
[----:B-1----:R-:W-:-:S13]  /*0900*/  PLOP3.LUT P0, PT, PT, PT, UP0, 0x80, 0x0 ;  /* 0x000000000000781c */ /* 0x002fda0003f0f008 */
[----:B------:R-:W-:Y:S05]  /*0910*/  @!P0 BRA `(.L_x_6270) ;  /* 0xfffffffc00f08947 */ /* 0x000fea000383ffff */
[----:B0-----:R-:W0:Y:S01]  /*0920*/  S2R R3, SR_TID.X ;  /* 0x0000000000037919 */ /* 0x001e220000002100 */
[----:B------:R-:W1:Y:S01]  /*0930*/  S2UR UR21, SR_CgaCtaId ;  /* 0x00000000001579c3 */ /* 0x000e620000008800 */
[----:B------:R-:W-:Y:S01]  /*0940*/  UMOV UR44, 0x400 ;  /* 0x00000400002c7882 */ /* 0x000fe20000000000 */
[----:B------:R-:W-:Y:S01]  /*0950*/  ULDC UR4, c[0x0][0xd3c] ;  /* 0x00034f0000047ab9 */ /* 0x000fe20000000800 */
[----:B------:R-:W-:Y:S04]  /*0960*/  STL.64 [R1+0x1c0], RZ ;  /* 0x0001c0ff01007387 */ /* 0x000fe80000100a00 */
[----:B------:R-:W-:Y:S04]  /*0970*/  STL [R1+0x1c8], RZ ;  /* 0x0001c8ff01007387 */ /* 0x000fe80000100800 */
[----:B------:R-:W-:Y:S01]  /*0980*/  STL [R1+0x1cc], RZ ;  /* 0x0001ccff01007387 */ /* 0x000fe20000100800 */
[----:B-1----:R-:W-:Y:S01]  /*0990*/  ULEA UR44, UR21, UR44, 0x18 ;  /* 0x0000002c152c7291 */ /* 0x002fe2000f8ec03f */
[----:B0-----:R-:W-:-:S04]  /*09a0*/  LOP3.LUT R0, R3, 0xffffff80, RZ, 0xc0, !PT ;  /* 0xffffff8003007812 */ /* 0x001fc800078ec0ff */
[----:B------:R-:W-:-:S13]  /*09b0*/  ISETP.NE.AND P0, PT, R0, 0x80, PT ;  /* 0x000000800000780c */ /* 0x000fda0003f05270 */
[----:B------:R-:W-:Y:S06]  /*09c0*/  @!P0 BAR.ARV 0x8, 0x100 ;  /* 0x0204000000008b1d */ /* 0x000fec0000002000 */
[----:B------:R-:W-:-:S13]  /*09d0*/  ISETP.GE.U32.AND P0, PT, R3, 0x100, PT ;  /* 0x000001000300780c */ /* 0x000fda0003f06070 */
        /* <DEDUP_REMOVED lines=8> */
[----:B------:R-:W0:Y:S01]  /*0a60*/  S2UR UR4, SR_SWINHI ;  /* 0x00000000000479c3 */ /* 0x000e220000002f00 */
[----:B------:R-:W-:Y:S02]  /*0a70*/  R2UR UR6, R7 ;  /* 0x00000000070672ca */ /* 0x000fe400000e0000 */
[----:B------:R-:W-:Y:S02]  /*0a80*/  SHF.R.S32.HI R3, RZ, 0x1f, R0 ;  /* 0x0000001fff037819 */ /* 0x000fe40000011400 */
[----:B------:R-:W-:Y:S02]  /*0a90*/  R2UR UR5, R5 ;  /* 0x00000000050572ca */ /* 0x000fe400000e0000 */
[CC--:B------:R-:W-:Y:S02]  /*0aa0*/  LEA.HI R6, R3.reuse, R0.reuse, RZ, 0x7 ;  /* 0x0000000003067211 */ /* 0x0c0fe400078f38ff */
[----:B------:R-:W-:-:S02]  /*0ab0*/  LEA.HI R4, R3, R0, RZ, 0x4 ;  /* 0x0000000003047211 */ /* 0x000fc400078f20ff */
[CC--:B------:R-:W-:Y:S02]  /*0ac0*/  LEA.HI R208, R3.reuse, R0.reuse, RZ, 0x3 ;  /* 0x0000000003d07211 */ /* 0x0c0fe400078f18ff */
[CC--:B------:R-:W-:Y:S02]  /*0ad0*/  LEA.HI R8, R3.reuse, R0.reuse, RZ, 0x2 ;  /* 0x0000000003087211 */ /* 0x0c0fe400078f10ff */
[----:B------:R-:W-:Y:S02]  /*0ae0*/  LOP3.LUT R7, R6, 0xffffff80, RZ, 0xc0, !PT ;  /* 0xffffff8006077812 */ /* 0x000fe400078ec0ff */
[----:B------:R-:W-:Y:S02]  /*0af0*/  LEA.HI R5, R3, R0, RZ, 0x5 ;  /* 0x0000000003057211 */ /* 0x000fe400078f28ff */
[----:B------:R-:W-:Y:S01]  /*0b00*/  LOP3.LUT R3, R4, 0xfffffff0, RZ, 0xc0, !PT ;  /* 0xfffffff004037812 */ /* 0x000fe200078ec0ff */
[----:B------:R-:W-:Y:S01]  /*0b10*/  IMAD.IADD R7, R0, 0x1, -R7 ;  /* 0x0000000100077824 */ /* 0x000fe200078e0a07 */
[----:B------:R-:W-:-:S02]  /*0b20*/  LOP3.LUT R157, R208, 0xfffffff8, RZ, 0xc0, !PT ;  /* 0xfffffff8d09d7812 */ /* 0x000fc400078ec0ff */
[----:B------:R-:W-:Y:S01]  /*0b30*/  LOP3.LUT R9, R8, 0xfffffffc, RZ, 0xc0, !PT ;  /* 0xfffffffc08097812 */ /* 0x000fe200078ec0ff */
[C---:B------:R-:W-:Y:S01]  /*0b40*/  IMAD.IADD R12, R0.reuse, 0x1, -R3 ;  /* 0x00000001000c7824 */ /* 0x040fe200078e0a03 */
[----:B------:R-:W-:Y:S01]  /*0b50*/  SHF.R.S32.HI R209, RZ, 0x7, R6 ;  /* 0x00000007ffd17819 */ /* 0x000fe20000011406 */
[C---:B------:R-:W-:Y:S01]  /*0b60*/  IMAD.IADD R157, R0.reuse, 0x1, -R157 ;  /* 0x00000001009d7824 */ /* 0x040fe200078e0a9d */
[----:B------:R-:W-:Y:S01]  /*0b70*/  SHF.R.S32.HI R13, RZ, 0x5, R5 ;  /* 0x00000005ff0d7819 */ /* 0x000fe20000011405 */
[----:B------:R-:W-:Y:S01]  /*0b80*/  IMAD.IADD R11, R0, 0x1, -R9 ;  /* 0x00000001000b7824 */ /* 0x000fe200078e0a09 */
[----:B------:R-:W-:Y:S01]  /*0b90*/  SHF.R.S32.HI R0, RZ, 0x1f, R7 ;  /* 0x0000001fff007819 */ /* 0x000fe20000011407 */
[----:B------:R-:W-:Y:S01]  /*0ba0*/  UMOV UR38, UR44 ;  /* 0x0000002c00267c82 */ /* 0x000fe20008000000 */
[----:B0-----:R-:W-:Y:S01]  /*0bb0*/  UMOV UR39, UR4 ;  /* 0x0000000400277c82 */ /* 0x001fe20008000000 */
[----:B------:R-:W-:Y:S01]  /*0bc0*/  SHF.R.S32.HI R5, RZ, 0x1f, R5 ;  /* 0x0000001fff057819 */ /* 0x000fe20000011405 */
[----:B------:R-:W-:Y:S01]  /*0bd0*/  IMAD.SHL.U32 R19, R157, 0x8, RZ ;  /* 0x000000089d137824 */ /* 0x000fe200078e00ff */
[----:B------:R-:W-:Y:S01]  /*0be0*/  LEA.HI R8, R0, R7, RZ, 0x2 ;  /* 0x0000000700087211 */ /* 0x000fe200078f10ff */
[----:B------:R-:W-:Y:S01]  /*0bf0*/  IMAD.U32 R14, RZ, RZ, UR38 ;  /* 0x00000026ff0e7e24 */ /* 0x000fe2000f8e00ff */
[----:B------:R-:W-:Y:S01]  /*0c00*/  LEA.HI R6, R6, R209, RZ, 0x1 ;  /* 0x000000d106067211 */ /* 0x000fe200078f08ff */
[----:B------:R-:W-:Y:S01]  /*0c10*/  IMAD.U32 R15, RZ, RZ, UR39 ;  /* 0x00000027ff0f7e24 */ /* 0x000fe2000f8e00ff */
[----:B------:R-:W-:Y:S01]  /*0c20*/  SHF.R.S32.HI R3, RZ, 0x4, R4 ;  /* 0x00000004ff037819 */ /* 0x000fe20000011404 */
[----:B------:R0:W-:Y:S01]  /*0c30*/  STL [R1+0x458], R12 ;  /* 0x0004580c01007387 */ /* 0x0001e20000100800 */
[--C-:B------:R-:W-:Y:S01]  /*0c40*/  SHF.R.S32.HI R9, RZ, 0x2, R8.reuse ;  /* 0x00000002ff097819 */ /* 0x100fe20000011408 */
[----:B------:R-:W-:Y:S01]  /*0c50*/  VIADD R155, R19, 0x80 ;  /* 0x00000080139b7836 */ /* 0x000fe20000000000 */
[----:B------:R-:W-:Y:S01]  /*0c60*/  SHF.R.S32.HI R10, RZ, 0x1f, R8 ;  /* 0x0000001fff0a7819 */ /* 0x000fe20000011408 */
[----:B------:R-:W-:Y:S01]  /*0c70*/  STL.64 [R1+0x440], R14 ;  /* 0x0004400e01007387 */ /* 0x000fe20000100a00 */
[----:B------:R-:W-:Y:S01]  /*0c80*/  LEA.HI R5, R5, R13, RZ, 0x2 ;  /* 0x0000000d05057211 */ /* 0x000fe200078f10ff */
[C---:B------:R-:W-:Y:S01]  /*0c90*/  VIADD R153, R19.reuse, 0x100 ;  /* 0x0000010013997836 */ /* 0x040fe20000000000 */
[----:B------:R-:W-:Y:S01]  /*0ca0*/  LOP3.LUT R6, R6, 0xfffffe, RZ, 0xc0, !PT ;  /* 0x00fffffe06067812 */ /* 0x000fe200078ec0ff */
[----:B------:R-:W-:Y:S01]  /*0cb0*/  VIADD R156, R19, 0x40 ;  /* 0x00000040139c7836 */ /* 0x000fe20000000000 */
[----:B------:R-:W-:Y:S01]  /*0cc0*/  LEA.HI R4, R4, R3, RZ, 0x1 ;  /* 0x0000000304047211 */ /* 0x000fe200078f08ff */
[C---:B0-----:R-:W-:Y:S01]  /*0cd0*/  IMAD R12, R209.reuse, 0x100, R12 ;  /* 0x00000100d10c7824 */ /* 0x041fe200078e020c */
[----:B------:R-:W-:Y:S01]  /*0ce0*/  LEA.HI R10, R10, R9, RZ, 0x3 ;  /* 0x000000090a0a7211 */ /* 0x000fe200078f18ff */
[----:B------:R-:W-:Y:S01]  /*0cf0*/  IMAD.IADD R6, R209, 0x1, -R6 ;  /* 0x00000001d1067824 */ /* 0x000fe200078e0a06 */
[----:B------:R-:W-:Y:S01]  /*0d00*/  LOP3.LUT R5, R5, 0x3ffffc, RZ, 0xc0, !PT ;  /* 0x003ffffc05057812 */ /* 0x000fe200078ec0ff */
[C---:B------:R-:W-:Y:S01]  /*0d10*/  VIADD R154, R19.reuse, 0xc0 ;  /* 0x000000c0139a7836 */ /* 0x040fe20000000000 */
[----:B------:R-:W-:Y:S01]  /*0d20*/  LOP3.LUT R4, R4, 0x1ffffffe, RZ, 0xc0, !PT ;  /* 0x1ffffffe04047812 */ /* 0x000fe200078ec0ff */
[----:B------:R-:W-:Y:S01]  /*0d30*/  VIADD R152, R19, 0x140 ;  /* 0x0000014013987836 */ /* 0x000fe20000000000 */
[----:B------:R-:W-:Y:S01]  /*0d40*/  LOP3.LUT R10, R10, 0xfffffff8, RZ, 0xc0, !PT ;  /* 0xfffffff80a0a7812 */ /* 0x000fe200078ec0ff */
[----:B------:R-:W-:Y:S01]  /*0d50*/  IMAD.IADD R5, R13, 0x1, -R5 ;  /* 0x000000010d057824 */ /* 0x000fe200078e0a05 */
[----:B------:R-:W-:Y:S01]  /*0d60*/  LEA.HI R0, R0, R7, RZ, 0x5 ;  /* 0x0000000700007211 */ /* 0x000fe200078f28ff */
[----:B------:R-:W-:Y:S01]  /*0d70*/  IMAD.SHL.U32 R13, R6, 0x100, RZ ;  /* 0x00000100060d7824 */ /* 0x000fe200078e00ff */
[----:B------:R-:W-:Y:S01]  /*0d80*/  LOP3.LUT R8, R8, 0x7ffffffc, RZ, 0xc0, !PT ;  /* 0x7ffffffc08087812 */ /* 0x000fe200078ec0ff */
[----:B------:R-:W-:Y:S01]  /*0d90*/  IMAD.IADD R4, R3, 0x1, -R4 ;  /* 0x0000000103047824 */ /* 0x000fe200078e0a04 */
[----:B------:R-:W-:Y:S01]  /*0da0*/  SHF.R.S32.HI R0, RZ, 0x5, R0 ;  /* 0x00000005ff007819 */ /* 0x000fe20000011400 */
[----:B------:R-:W-:Y:S01]  /*0db0*/  IMAD.IADD R9, R9, 0x1, -R10 ;  /* 0x0000000109097824 */ /* 0x000fe200078e0a0a */
[----:B------:R-:W-:Y:S01]  /*0dc0*/  LEA.HI R3, R11, R11, RZ, 0x1 ;  /* 0x0000000b0b037211 */ /* 0x000fe200078f08ff */
[----:B------:R-:W-:Y:S01]  /*0dd0*/  IMAD.IADD R8, R7, 0x1, -R8 ;  /* 0x0000000107087824 */ /* 0x000fe200078e0a08 */
[----:B------:R-:W-:Y:S01]  /*0de0*/  STL [R1+0x448], R13 ;  /* 0x0004480d01007387 */ /* 0x000fe20000100800 */
[----:B------:R-:W-:Y:S01]  /*0df0*/  IMAD R5, R5, 0x10, R12 ;  /* 0x0000001005057824 */ /* 0x000fe200078e020c */
[----:B------:R-:W-:Y:S01]  /*0e00*/  LOP3.LUT R12, R3, 0x1ffffffe, RZ, 0xc0, !PT ;  /* 0x1ffffffe030c7812 */ /* 0x000fe200078ec0ff */
[----:B------:R-:W-:Y:S01]  /*0e10*/  IMAD R22, R0, 0x10, R9 ;  /* 0x0000001000167824 */ /* 0x000fe200078e0209 */
[----:B------:R-:W-:Y:S01]  /*0e20*/  SHF.R.S32.HI R0, RZ, 0x1f, R155 ;  /* 0x0000001fff007819 */ /* 0x000fe2000001149b */
[----:B------:R-:W-:Y:S01]  /*0e30*/  IMAD.SHL.U32 R0, R8, 0x2, RZ ;  /* 0x0000000208007824 */ /* 0x000fe200078e00ff */
[----:B------:R-:W-:Y:S01]  /*0e40*/  SHF.R.S32.HI R3, RZ, 0x1f, R156 ;  /* 0x0000001fff037819 */ /* 0x000fe2000001149c */
[----:B------:R-:W-:Y:S01]  /*0e50*/  IMAD.IADD R11, R11, 0x1, -R12 ;  /* 0x000000010b0b7824 */ /* 0x000fe200078e0a0c */
[----:B------:R-:W-:Y:S01]  /*0e60*/  SHF.R.S32.HI R3, RZ, 0x1f, R154 ;  /* 0x0000001fff037819 */ /* 0x000fe2000001149a */
[----:B------:R-:W-:Y:S01]  /*0e70*/  IMAD.IADD R23, R0, 0x1, R13 ;  /* 0x0000000100177824 */ /* 0x000fe200078e020d */
[----:B------:R0:W-:Y:S01]  /*0e80*/  STL [R1+0x44c], R0 ;  /* 0x00044c0001007387 */ /* 0x0001e20000100800 */
[C---:B------:R-:W-:Y:S01]  /*0e90*/  VIADD R211, R19.reuse, 0x180 ;  /* 0x0000018013d37836 */ /* 0x040fe20000000000 */
[----:B------:R-:W-:Y:S01]  /*0ea0*/  SHF.R.S32.HI R3, RZ, 0x1f, R152 ;  /* 0x0000001fff037819 */ /* 0x000fe20000011498 */
[----:B------:R-:W-:Y:S01]  /*0eb0*/  IMAD.SHL.U32 R16, R4, 0x8, RZ ;  /* 0x0000000804107824 */ /* 0x000fe200078e00ff */
[----:B------:R-:W-:Y:S01]  /*0ec0*/  SHF.R.S32.HI R4, RZ, 0x1f, R153 ;  /* 0x0000001fff047819 */ /* 0x000fe20000011499 */
[----:B------:R-:W-:Y:S01]  /*0ed0*/  VIADD R210, R19, 0x1c0 ;  /* 0x000001c013d27836 */ /* 0x000fe20000000000 */
[----:B------:R-:W-:Y:S01]  /*0ee0*/  SHF.R.S32.HI R208, RZ, 0x3, R208 ;  /* 0x00000003ffd07819 */ /* 0x000fe200000114d0 */
[C---:B------:R-:W-:Y:S01]  /*0ef0*/  VIADD R207, R23.reuse, 0x8 ;  /* 0x0000000817cf7836 */ /* 0x040fe20000000000 */
[----:B------:R-:W-:Y:S01]  /*0f00*/  STL [R1+0x454], R16 ;  /* 0x0004541001007387 */ /* 0x000fe20000100800 */
[----:B------:R-:W-:Y:S01]  /*0f10*/  VIADD R206, R23, 0x10 ;  /* 0x0000001017ce7836 */ /* 0x000fe20000000000 */
[----:B0-----:R-:W-:Y:S01]  /*0f20*/  SHF.R.S32.HI R0, RZ, 0x1f, R211 ;  /* 0x0000001fff007819 */ /* 0x001fe200000114d3 */
[----:B------:R-:W-:Y:S01]  /*0f30*/  IMAD R4, R11, 0x8, R22 ;  /* 0x000000080b047824 */ /* 0x000fe200078e0216 */
        /* <DEDUP_REMOVED lines=59> */
[----:B------:R-:W-:Y:S01]  /*12f0*/  IMAD.U32 R16, R5, 0x40, R16 ;  /* 0x0000004005107824 */ /* 0x000fe200078e0010 */
[----:B------:R-:W-:-:S02]  /*1300*/  SHF.R.S32.HI R216, RZ, 0x1f, R177 ;  /* 0x0000001fffd87819 */ /* 0x000fc400000114b1 */
[----:B------:R-:W-:Y:S01]  /*1310*/  SHF.R.S32.HI R215, RZ, 0x1f, R176 ;  /* 0x0000001fffd77819 */ /* 0x000fe200000114b0 */
[----:B------:R-:W-:Y:S01]  /*1320*/  IMAD.WIDE R16, R16, 0x2, R14 ;  /* 0x0000000210107825 */ /* 0x000fe200078e020e */
[----:B------:R-:W-:Y:S02]  /*1330*/  SHF.R.S32.HI R214, RZ, 0x1f, R159 ;  /* 0x0000001fffd67819 */ /* 0x000fe4000001149f */
[----:B------:R-:W-:-:S07]  /*1340*/  SHF.R.S32.HI R213, RZ, 0x1f, R158 ;  /* 0x0000001fffd57819 */ /* 0x000fce000001149e */
.L_x_6418:
[----:B------:R-:W-:Y:S01]  /*1350*/  ULDC.64 UR8, c[0x0][0xb20] ;  /* 0x0002c80000087ab9 */ /* 0x000fe20000000a00 */
[----:B------:R-:W-:Y:S02]  /*1360*/  ULOP3.LUT UR61, UR7, 0xff0000, URZ, 0xc0, !UPT ;  /* 0x00ff0000073d7892 */ /* 0x000fe4000f8ec03f */
[----:B------:R-:W-:Y:S01]  /*1370*/  UISETP.NE.U32.AND UP0, UPT, UR8, URZ, UPT ;  /* 0x0000003f0800728c */ /* 0x000fe2000bf05070 */
[----:B------:R-:W-:-:S03]  /*1380*/  ULDC UR48, c[0x0][0x2f0] ;  /* 0x0000bc0000307ab9 */ /* 0x000fc60000000800 */
        /* <DEDUP_REMOVED lines=9> */
[----:B01-3--:R-:W-:Y:S02]  /*1420*/  IMAD.U32 R4, RZ, RZ, UR8 ;  /* 0x00000008ff047e24 */ /* 0x00bfe4000f8e00ff */
[----:B----4-:R-:W-:Y:S01]  /*1430*/  IMAD.U32 R5, RZ, RZ, UR9 ;  /* 0x00000009ff057e24 */ /* 0x010fe2000f8e00ff */
[----:B------:R-:W-:-:S03]  /*1440*/  @UP1 UIMAD.WIDE UR8, UR6, 0x4, UR10 ;  /* 0x00000004060818a5 */ /* 0x000fc6000f8e020a */
[----:B------:R-:W-:Y:S01]  /*1450*/  ULDC.64 UR10, c[0x0][0xb18] ;  /* 0x0002c600000a7ab9 */ /* 0x000fe20000000a00 */
[----:B--2---:R-:W2:Y:S02]  /*1460*/  @P0 LDG.E R4, desc[UR36][R4.64] ;  /* 0x0000002404040981 */ /* 0x004ea4000c1e1900 */
[----:B------:R-:W-:Y:S02]  /*1470*/  IMAD.U32 R6, RZ, RZ, UR8 ;  /* 0x00000008ff067e24 */ /* 0x000fe4000f8e00ff */
[----:B------:R-:W-:Y:S01]  /*1480*/  IMAD.U32 R7, RZ, RZ, UR9 ;  /* 0x00000009ff077e24 */ /* 0x000fe2000f8e00ff */
[----:B------:R-:W-:-:S04]  /*1490*/  ULDC.64 UR8, c[0x0][0x418] ;  /* 0x0001060000087ab9 */ /* 0x000fc80000000a00 */
[----:B------:R-:W3:Y:S01]  /*14a0*/  @P2 LDG.E R6, desc[UR36][R6.64] ;  /* 0x0000002406062981 */ /* 0x000ee2000c1e1900 */
[----:B------:R-:W-:Y:S01]  /*14b0*/  UISETP.NE.U32.AND UP0, UPT, UR8, URZ, UPT ;  /* 0x0000003f0800728c */ /* 0x000fe2000bf05070 */
[----:B------:R-:W-:Y:S01]  /*14c0*/  ISETP.NE.U32.AND P1, PT, RZ, UR10, PT ;  /* 0x0000000aff007c0c */ /* 0x000fe2000bf25070 */
[----:B------:R-:W-:Y:S02]  /*14d0*/  ULOP3.LUT UR8, UR7, 0xff000000, URZ, 0xc0, !UPT ;  /* 0xff00000007087892 */ /* 0x000fe4000f8ec03f */
[----:B------:R-:W-:Y:S01]  /*14e0*/  IMAD.U32 R212, RZ, RZ, UR7 ;  /* 0x00000007ffd47e24 */ /* 0x000fe2000f8e00ff */
[----:B------:R-:W-:Y:S01]  /*14f0*/  UISETP.NE.AND.EX UP0, UPT, UR9, URZ, UPT, UP0 ;  /* 0x0000003f0900728c */ /* 0x000fe2000bf05300 */
[----:B------:R-:W-:Y:S01]  /*1500*/  ISETP.NE.AND.EX P1, PT, RZ, UR11, PT, P1 ;  /* 0x0000000bff007c0c */ /* 0x000fe2000bf25310 */
[----:B------:R-:W-:Y:S01]  /*1510*/  USHF.R.U32.HI UR8, URZ, 0x8, UR8 ;  /* 0x000000083f087899 */ /* 0x000fe20008011608 */
[----:B------:R-:W-:Y:S01]  /*1520*/  ULDC UR9, c[0x0][0x424] ;  /* 0x0001090000097ab9 */ /* 0x000fe20000000800 */
[----:B------:R-:W-:Y:S01]  /*1530*/  UMOV UR4, URZ ;  /* 0x0000003f00047c82 */ /* 0x000fe20008000000 */
[----:B------:R-:W-:-:S02]  /*1540*/  USEL UR9, UR9, 0x1, UP0 ;  /* 0x0000000109097887 */ /* 0x000fc40008000000 */
[----:B------:R-:W-:Y:S02]  /*1550*/  ULEA.HI UR61, UR61, UR8, URZ, 0x10 ;  /* 0x000000083d3d7291 */ /* 0x000fe4000f8f803f */
        /* <DEDUP_REMOVED lines=18> */
.L_x_6271:
[----:B------:R-:W-:Y:S01]  /*1680*/  UMOV UR59, UR5 ;  /* 0x00000005003b7c82 */ /* 0x000fe20008000000 */
        /* <DEDUP_REMOVED lines=9> */
.L_x_6272:
        /* <DEDUP_REMOVED lines=13> */
.L_x_6273:
[----:B------:R-:W0:Y:S01]  /*17f0*/  LDC R0, c[0x0][0xa80] ;  /* 0x0002a000ff007b82 */ /* 0x000e220000000800 */
[----:B------:R-:W-:Y:S01]  /*1800*/  UISETP.NE.AND UP0, UPT, UR58, 0x1, UPT ;  /* 0x000000013a00788c */ /* 0x000fe2000bf05270 */
[----:B------:R1:W-:Y:S01]  /*1810*/  STL.128 [R1+0x1e0], RZ ;  /* 0x0001e0ff01007387 */ /* 0x0003e20000100c00 */
[C---:B------:R-:W-:Y:S01]  /*1820*/  IADD3 R34, P0, R2.reuse, 0x1e0, RZ ;  /* 0x000001e002227810 */ /* 0x040fe20007f1e0ff */
[----:B------:R-:W-:Y:S01]  /*1830*/  UIADD3 UR48, -UR4, UR48, URZ ;  /* 0x0000003004307290 */ /* 0x000fe2000fffe13f */
[----:B------:R-:W-:Y:S01]  /*1840*/  IADD3 R32, P1, R2, 0x210, RZ ;  /* 0x0000021002207810 */ /* 0x000fe20007f3e0ff */
[----:B------:R1:W-:Y:S01]  /*1850*/  STL.128 [R1+0x1f0], RZ ;  /* 0x0001f0ff01007387 */ /* 0x0003e20000100c00 */
[----:B------:R-:W-:Y:S01]  /*1860*/  PLOP3.LUT P2, PT, PT, PT, UP0, 0x80, 0x0 ;  /* 0x000000000000781c */ /* 0x000fe20003f4f008 */
[--C-:B------:R-:W-:Y:S02]  /*1870*/  IMAD.X R35, RZ, RZ, R18.reuse, P0 ;  /* 0x000000ffff237224 */ /* 0x100fe400000e0612 */
[----:B------:R1:W-:Y:S01]  /*1880*/  STL.128 [R1+0x210], RZ ;  /* 0x000210ff01007387 */ /* 0x0003e20000100c00 */
[----:B------:R-:W-:-:S03]  /*1890*/  IMAD.X R33, RZ, RZ, R18, P1 ;  /* 0x000000ffff217224 */ /* 0x000fc600008e0612 */
[----:B------:R1:W-:Y:S04]  /*18a0*/  STL.128 [R1+0x220], RZ ;  /* 0x000220ff01007387 */ /* 0x0003e80000100c00 */
[----:B------:R1:W-:Y:S04]  /*18b0*/  STL.128 [R1+0x230], RZ ;  /* 0x000230ff01007387 */ /* 0x0003e80000100c00 */
[----:B------:R1:W-:Y:S04]  /*18c0*/  STL.128 [R1+0x240], RZ ;  /* 0x000240ff01007387 */ /* 0x0003e80000100c00 */
[----:B0-----:R1:W-:Y:S04]  /*18d0*/  STL [R1+0x200], R0 ;  /* 0x0002000001007387 */ /* 0x0013e80000100800 */
[----:B------:R1:W-:Y:S04]  /*18e0*/  STL.128 [R1+0x250], RZ ;  /* 0x000250ff01007387 */ /* 0x0003e80000100c00 */
        /* <DEDUP_REMOVED lines=26> */
[----:B------:R1:W-:Y:S01]  /*1a90*/  STL.128 [R1+0x400], RZ ;  /* 0x000400ff01007387 */ /* 0x0003e20000100c00 */
[----:B------:R-:W-:Y:S05]  /*1aa0*/  @!P2 BRA `(.L_x_6274) ;  /* 0x0000008000c0a947 */ /* 0x000fea0003800000 */
[----:B------:R-:W-:Y:S01]  /*1ab0*/  ULDC UR4, c[0x0][0x448] ;  /* 0x0001120000047ab9 */ /* 0x000fe20000000800 */
[----:B------:R-:W-:Y:S02]  /*1ac0*/  USHF.L.U32 UR8, UR5, 0x6, URZ ;  /* 0x0000000605087899 */ /* 0x000fe4000800063f */
[----:B------:R-:W-:Y:S02]  /*1ad0*/  UISETP.NE.AND UP0, UPT, UR4, 0x1, UPT ;  /* 0x000000010400788c */ /* 0x000fe4000bf05270 */
[----:B------:R-:W-:Y:S01]  /*1ae0*/  UIADD3 UR9, UR8, 0x3f, URZ ;  /* 0x0000003f08097890 */ /* 0x000fe2000fffe03f */
[----:B------:R-:W-:Y:S01]  /*1af0*/  ULDC.64 UR4, c[0x0][0xad8] ;  /* 0x0002b60000047ab9 */ /* 0x000fe20000000a00 */
[----:B------:R-:W-:Y:S02]  /*1b00*/  UIADD3 UR10, UR48, 0x1, -UR47 ;  /* 0x00000001300a7890 */ /* 0x000fe4000fffe82f */
[----:B------:R-:W-:-:S05]  /*1b10*/  UISETP.GE.AND UP1, UPT, UR5, 0x1, UPT ;  /* 0x000000010500788c */ /* 0x000fca000bf26270 */
[----:B------:R-:W-:Y:S01]  /*1b20*/  @UP0 UIADD3 UR6, UR8, 0x3f, URZ ;  /* 0x0000003f08060890 */ /* 0x000fe2000fffe03f */
[----:B------:R-:W-:Y:S01]  /*1b30*/  @UP0 ULDC UR7, c[0x0][0x44c] ;  /* 0x0001130000070ab9 */ /* 0x000fe20000000800 */
[----:B------:R-:W-:Y:S02]  /*1b40*/  PLOP3.LUT P1, PT, PT, PT, UP1, 0x80, 0x0 ;  /* 0x000000000000781c */ /* 0x000fe40003f2f018 */
        /* <DEDUP_REMOVED lines=16> */
.L_x_6276:
[----:B------:R-:W-:-:S11]  /*1c50*/  UISETP.NE.AND UP1, UPT, UR5, 0x1, UPT ;  /* 0x000000010500788c */ /* 0x000fd6000bf25270 */
[----:B------:R-:W-:Y:S02]  /*1c60*/  @UP1 ULDC.64 UR10, c[0x0][0xae0] ;  /* 0x0002b800000a1ab9 */ /* 0x000fe40000000a00 */
[----:B------:R-:W-:-:S04]  /*1c70*/  UIMAD.WIDE.U32 UR6, UR9, UR10, URZ ;  /* 0x0000000a090672a5 */ /* 0x000fc8000f8e003f */
[----:B------:R-:W-:-:S12]  /*1c80*/  @UP1 USHF.R.U32.HI UR9, URZ, UR11, UR7 ;  /* 0x0000000b3f091299 */ /* 0x000fd80008011607 */
.L_x_6277:
[----:B------:R-:W-:-:S04]  /*1c90*/  UIMAD UR9, UR9, UR5, UR5 ;  /* 0x00000005090972a4 */ /* 0x000fc8000f8e0205 */
[----:B------:R-:W-:-:S04]  /*1ca0*/  UISETP.LT.AND UP1, UPT, UR4, UR9, UPT ;  /* 0x000000090400728c */ /* 0x000fc8000bf21270 */
[----:B------:R-:W-:-:S12]  /*1cb0*/  USEL UR4, UR4, UR9, UP1 ;  /* 0x0000000904047287 */ /* 0x000fd80008800000 */
.L_x_6275:
[----:B------:R-:W-:Y:S02]  /*1cc0*/  UIADD3 UR9, UR48, 0x3f, URZ ;  /* 0x0000003f30097890 */ /* 0x000fe4000fffe03f */
[----:B------:R-:W-:Y:S02]  /*1cd0*/  UIADD3 UR10, UR4, 0x3f, URZ ;  /* 0x0000003f040a7890 */ /* 0x000fe4000fffe03f */
[----:B------:R-:W-:Y:S02]  /*1ce0*/  USHF.R.S32.HI UR4, URZ, 0x1f, UR9 ;  /* 0x0000001f3f047899 */ /* 0x000fe40008011409 */
[----:B------:R-:W-:Y:S01]  /*1cf0*/  USHF.R.S32.HI UR11, URZ, 0x1f, UR10 ;  /* 0x0000001f3f0b7899 */ /* 0x000fe2000801140a */
[----:B------:R-:W-:Y:S01]  /*1d00*/  @UP0 ULDC UR6, c[0x0][0x44c] ;  /* 0x0001130000060ab9 */ /* 0x000fe20000000800 */
[----:B------:R-:W-:Y:S02]  /*1d10*/  ULEA.HI UR4, UR4, UR9, URZ, 0x6 ;  /* 0x0000000904047291 */ /* 0x000fe4000f8f303f */
[----:B------:R-:W-:-:S02]  /*1d20*/  ULEA.HI UR11, UR11, UR10, URZ, 0x6 ;  /* 0x0000000a0b0b7291 */ /* 0x000fc4000f8f303f */
[----:B------:R-:W-:Y:S01]  /*1d30*/  UIMAD.WIDE.U32 UR6, UR8, UR6, URZ ;  /* 0x00000006080672a5 */ /* 0x000fe2000f8e003f */
[----:B------:R-:W-:Y:S01]  /*1d40*/  @UP0 ULDC UR9, c[0x0][0x450] ;  /* 0x0001140000090ab9 */ /* 0x000fe20000000800 */
[----:B------:R-:W-:Y:S02]  /*1d50*/  USHF.R.S32.HI UR4, URZ, 0x6, UR4 ;  /* 0x000000063f047899 */ /* 0x000fe40008011404 */
[----:B------:R-:W-:Y:S02]  /*1d60*/  USHF.R.S32.HI UR11, URZ, 0x6, UR11 ;  /* 0x000000063f0b7899 */ /* 0x000fe4000801140b */
[----:B------:R-:W-:Y:S02]  /*1d70*/  @UP0 USHF.R.U32.HI UR8, URZ, UR9, UR7 ;  /* 0x000000093f080299 */ /* 0x000fe40008011607 */
[----:B------:R-:W-:Y:S02]  /*1d80*/  UISETP.LT.AND UP0, UPT, UR4, UR11, UPT ;  /* 0x0000000b0400728c */ /* 0x000fe4000bf01270 */
[----:B------:R-:W-:Y:S01]  /*1d90*/  UIADD3 UR8, UR8, UR48, -UR47 ;  /* 0x0000003008087290 */ /* 0x000fe2000fffe82f */
[----:B------:R-:W-:Y:S01]  /*1da0*/  ULDC UR6, c[0x0][0xad4] ;  /* 0x0002b50000067ab9 */ /* 0x000fe20000000800 */
[----:B------:R-:W-:-:S02]  /*1db0*/  USEL UR11, UR4, UR11, UP0 ;  /* 0x0000000b040b7287 */ /* 0x000fc40008000000 */
        /* <DEDUP_REMOVED lines=12> */
.L_x_6279:
[----:B------:R-:W-:-:S11]  /*1e80*/  UISETP.NE.AND UP0, UPT, UR5, 0x1, UPT ;  /* 0x000000010500788c */ /* 0x000fd6000bf05270 */
[----:B------:R-:W-:Y:S02]  /*1e90*/  @UP0 ULDC.64 UR12, c[0x0][0xae0] ;  /* 0x0002b800000c0ab9 */ /* 0x000fe40000000a00 */
[----:B------:R-:W-:-:S04]  /*1ea0*/  UIMAD.WIDE.U32 UR6, UR8, UR12, URZ ;  /* 0x0000000c080672a5 */ /* 0x000fc8000f8e003f */
[----:B------:R-:W-:-:S12]  /*1eb0*/  @UP0 USHF.R.U32.HI UR8, URZ, UR13, UR7 ;  /* 0x0000000d3f080299 */ /* 0x000fd80008011607 */
.L_x_6280:
[----:B------:R-:W-:-:S04]  /*1ec0*/  UIMAD UR5, UR8, UR5, URZ ;  /* 0x00000005080572a4 */ /* 0x000fc8000f8e023f */
[----:B------:R-:W-:-:S04]  /*1ed0*/  UISETP.LT.AND UP0, UPT, UR4, UR5, UPT ;  /* 0x000000050400728c */ /* 0x000fc8000bf01270 */
[----:B------:R-:W-:-:S12]  /*1ee0*/  USEL UR4, UR4, UR5, !UP0 ;  /* 0x0000000504047287 */ /* 0x000fd8000c000000 */
.L_x_6278:
        /* <DEDUP_REMOVED lines=15> */
[-C--:B-1----:R-:W-:Y:S01]  /*1fe0*/  IABS R0, R4.reuse ;  /* 0x0000000400007213 */ /* 0x082fe20000000000 */
        /* <DEDUP_REMOVED lines=31> */
.L_x_6281:
[----:B------:R-:W-:Y:S01]  /*21e0*/  UIMAD UR20, UR20, UR4, UR9 ;  /* 0x00000004141472a4 */ /* 0x000fe2000f8e0209 */
[----:B-1----:R-:W-:Y:S02]  /*21f0*/  IMAD.U32 R0, RZ, RZ, UR11 ;  /* 0x0000000bff007e24 */ /* 0x002fe4000f8e00ff */
[----:B------:R-:W-:-:S05]  /*2200*/  IMAD.U32 R3, RZ, RZ, UR4 ;  /* 0x00000004ff037e24 */ /* 0x000fca000f8e00ff */
[----:B------:R-:W-:-:S04]  /*2210*/  VIADDMNMX R0, R3, UR20, R0, PT ;  /* 0x0000001403007c46 */ /* 0x000fc8000b800100 */
[----:B------:R-:W-:Y:S02]  /*2220*/  R2UR UR22, R0 ;  /* 0x00000000001672ca */ /* 0x000fe400000e0000 */
[----:B------:R-:W-:-:S11]  /*2230*/  PRMT R0, RZ, 0x7610, R0 ;  /* 0x00007610ff007816 */ /* 0x000fd60000000000 */
[----:B------:R-:W-:-:S06]  /*2240*/  UISETP.GT.AND UP0, UPT, UR22, UR20, UPT ;  /* 0x000000141600728c */ /* 0x000fcc000bf04270 */
[----:B------:R-:W-:-:S13]  /*2250*/  PLOP3.LUT P0, PT, PT, PT, UP0, 0x80, 0x0 ;  /* 0x000000000000781c */ /* 0x000fda0003f0f008 */
        /* <DEDUP_REMOVED lines=107> */
[----:B------:R-:W0:Y:S04]  /*2910*/  SHFL.IDX PT, R3, R209, RZ, 0x1f ;  /* 0x00001fffd1037589 */ /* 0x000e2800000e0000 */
[----:B--2---:R1:W-:Y:S04]  /*2920*/  STL [R1+0x210], R0 ;  /* 0x0002100001007387 */ /* 0x0043e80000100800 */
[----:B---3--:R-:W-:Y:S04]  /*2930*/  STL [R1+0x214], R8 ;  /* 0x0002140801007387 */ /* 0x008fe80000100800 */
[----:B----4-:R2:W-:Y:S04]  /*2940*/  STL [R1+0x220], R6 ;  /* 0x0002200601007387 */ /* 0x0105e80000100800 */
[----:B------:R-:W3:Y:S04]  /*2950*/  LDL R162, [R1+0x2cc] ;  /* 0x0002cc0001a27983 */ /* 0x000ee80000100800 */
[----:B------:R-:W4:Y:S01]  /*2960*/  LDL R164, [R1+0x2d4] ;  /* 0x0002d40001a47983 */ /* 0x000f220000100800 */
[----:B0-----:R-:W-:-:S03]  /*2970*/  R2UR UR4, R3 ;  /* 0x00000000030472ca */ /* 0x001fc600000e0000 */
        /* <DEDUP_REMOVED lines=15> */
[----:B-1----:R-:W4:Y:S04]  /*2a70*/  LDL R0, [R1+0x3f8] ;  /* 0x0003f80001007983 */ /* 0x002f280000100800 */
[----:B------:R-:W4:Y:S04]  /*2a80*/  LDL R3, [R1+0x3fc] ;  /* 0x0003fc0001037983 */ /* 0x000f280000100800 */
[----:B--2---:R-:W2:Y:S04]  /*2a90*/  LDL R6, [R1+0x400] ;  /* 0x0004000001067983 */ /* 0x004ea80000100800 */
[----:B------:R-:W2:Y:S04]  /*2aa0*/  LDL R7, [R1+0x404] ;  /* 0x0004040001077983 */ /* 0x000ea80000100800 */
[----:B------:R-:W2:Y:S04]  /*2ab0*/  LDL R8, [R1+0x408] ;  /* 0x0004080001087983 */ /* 0x000ea80000100800 */
[----:B------:R-:W2:Y:S01]  /*2ac0*/  LDL R9, [R1+0x40c] ;  /* 0x00040c0001097983 */ /* 0x000ea20000100800 */
[----:B------:R-:W-:-:S04]  /*2ad0*/  ULEA.HI UR5, UR4, UR4, URZ, 0x1 ;  /* 0x0000000404057291 */ /* 0x000fc8000f8f083f */
[----:B------:R-:W-:-:S04]  /*2ae0*/  ULOP3.LUT UR5, UR5, 0x1fffe, URZ, 0xc0, !UPT ;  /* 0x0001fffe05057892 */ /* 0x000fc8000f8ec03f */
[----:B------:R-:W-:-:S04]  /*2af0*/  UIADD3 UR5, UR4, -UR5, URZ ;  /* 0x8000000504057290 */ /* 0x000fc8000fffe03f */
[----:B------:R-:W-:-:S04]  /*2b00*/  ULEA UR5, UR5, UR44, 0xf ;  /* 0x0000002c05057291 */ /* 0x000fc8000f8e783f */
[----:B------:R-:W-:-:S04]  /*2b10*/  UIADD3 UR5, UR5, 0x400, URZ ;  /* 0x0000040005057890 */ /* 0x000fc8000fffe03f */
[----:B------:R-:W-:-:S04]  /*2b20*/  USHF.R.U32.HI UR5, URZ, 0x4, UR5 ;  /* 0x000000043f057899 */ /* 0x000fc80008011605 */
[----:B------:R-:W-:Y:S02]  /*2b30*/  ULOP3.LUT UR5, UR5, 0x3fff, URZ, 0xc0, !UPT ;  /* 0x00003fff05057892 */ /* 0x000fe4000f8ec03f */
[----:B------:R-:W-:Y:S02]  /*2b40*/  UIADD3 UR4, UR44, 0x36400, URZ ;  /* 0x000364002c047890 */ /* 0x000fe4000fffe03f */
[----:B------:R-:W-:Y:S01]  /*2b50*/  ULOP3.LUT UR23, UR5, 0x2000000, URZ, 0xfc, !UPT ;  /* 0x0200000005177892 */ /* 0x000fe2000f8efc3f */
[----:B------:R0:W-:Y:S01]  /*2b60*/  STL [R1+0x2f8], R5 ;  /* 0x0002f80501007387 */ /* 0x0001e20000100800 */
[----:B------:R-:W-:-:S04]  /*2b70*/  USHF.R.U32.HI UR4, URZ, 0x4, UR4 ;  /* 0x000000043f047899 */ /* 0x000fc80008011604 */
[----:B------:R-:W-:Y:S01]  /*2b80*/  LEA R4, R4, UR23, 0xc ;  /* 0x0000001704047c11 */ /* 0x000fe2000f8e60ff */
[----:B0-----:R-:W-:Y:S01]  /*2b90*/  IMAD.MOV.U32 R5, RZ, RZ, 0x40000040 ;  /* 0x40000040ff057424 */ /* 0x001fe200078e00ff */
[----:B------:R0:W-:Y:S02]  /*2ba0*/  STL [R1+0x230], R30 ;  /* 0x0002301e01007387 */ /* 0x0001e40000100800 */
[C---:B------:R-:W-:Y:S01]  /*2bb0*/  R2UR UR14, R4.reuse ;  /* 0x00000000040e72ca */ /* 0x040fe200000e0000 */
[----:B------:R-:W-:Y:S01]  /*2bc0*/  ULOP3.LUT UR4, UR4, 0x3fff, URZ, 0xc0, !UPT ;  /* 0x00003fff04047892 */ /* 0x000fe2000f8ec03f */
[----:B------:R1:W-:Y:S01]  /*2bd0*/  STL [R1+0x324], R31 ;  /* 0x0003241f01007387 */ /* 0x0003e20000100800 */
[----:B------:R-:W-:Y:S02]  /*2be0*/  R2UR UR15, R5 ;  /* 0x00000000050f72ca */ /* 0x000fe400000e0000 */
[----:B------:R-:W-:Y:S01]  /*2bf0*/  ULOP3.LUT UR12, UR4, 0x10000, URZ, 0xfc, !UPT ;  /* 0x00010000040c7892 */ /* 0x000fe2000f8efc3f */
[----:B0-----:R-:W-:-:S02]  /*2c00*/  VIADD R30, R4, 0x80 ;  /* 0x00000080041e7836 */ /* 0x001fc40000000000 */
[----:B-1----:R-:W-:Y:S01]  /*2c10*/  IMAD.MOV.U32 R31, RZ, RZ, 0x40000040 ;  /* 0x40000040ff1f7424 */ /* 0x002fe200078e00ff */
[----:B------:R-:W-:Y:S02]  /*2c20*/  STL [R1+0x218], R84 ;  /* 0x0002185401007387 */ /* 0x000fe40000100800 */
[----:B------:R-:W-:Y:S02]  /*2c30*/  R2UR UR18, R30 ;  /* 0x000000001e1272ca */ /* 0x000fe400000e0000 */
[----:B------:R-:W-:Y:S01]  /*2c40*/  STL [R1+0x21c], R86 ;  /* 0x00021c5601007387 */ /* 0x000fe20000100800 */
[----:B------:R-:W-:-:S03]  /*2c50*/  R2UR UR19, R31 ;  /* 0x000000001f1372ca */ /* 0x000fc600000e0000 */
        /* <DEDUP_REMOVED lines=98> */
[----:B------:R-:W-:Y:S01]  /*3280*/  UMOV UR13, 0x40000040 ;  /* 0x40000040000d7882 */ /* 0x000fe20000000000 */
[----:B0-----:R-:W-:-:S06]  /*3290*/  WARPGROUP.ARRIVE ;  /* 0x00000000000079c5 */ /* 0x001fcc0000000000 */
[----:B------:R-:W-:Y:S01]  /*32a0*/  HGMMA.64x256x16.F32 R24, gdesc[UR12].tnspB, RZ, !UPT, gsb0 ;  /* 0x43e000000c1879f0 */ /* 0x000fe2000c0008ff */
[----:B------:R-:W-:Y:S01]  /*32b0*/  UIADD3 UR16, UR12, 0x2, URZ ;  /* 0x000000020c107890 */ /* 0x000fe2000fffe03f */
        /* <DEDUP_REMOVED lines=19> */
[----:B--2---:R0:W-:Y:S04]  /*33f0*/  STL [R1+0x400], R6 ;  /* 0x0004000601007387 */ /* 0x0041e80000100800 */
[----:B------:R1:W-:Y:S04]  /*3400*/  STL [R1+0x404], R7 ;  /* 0x0004040701007387 */ /* 0x0003e80000100800 */
[----:B------:R-:W-:Y:S04]  /*3410*/  STL [R1+0x408], R8 ;  /* 0x0004080801007387 */ /* 0x000fe80000100800 */
[----:B------:R-:W-:Y:S01]  /*3420*/  STL [R1+0x40c], R9 ;  /* 0x00040c0901007387 */ /* 0x000fe20000100800 */
[----:B------:R-:W-:Y:S01]  /*3430*/  UMOV UR17, 0x40000040 ;  /* 0x4000004000117882 */ /* 0x000fe20000000000 */
[----:B0-----:R-:W-:-:S02]  /*3440*/  VIADD R6, R4, 0x100 ;  /* 0x0000010004067836 */ /* 0x001fc40000000000 */
[----:B-1----:R-:W-:Y:S01]  /*3450*/  IMAD.MOV.U32 R7, RZ, RZ, 0x40000040 ;  /* 0x40000040ff077424 */ /* 0x002fe200078e00ff */
[----:B------:R-:W-:Y:S01]  /*3460*/  UIADD3 UR4, UR12, 0x4, URZ ;  /* 0x000000040c047890 */ /* 0x000fe2000fffe03f */
[----:B------:R-:W-:Y:S01]  /*3470*/  UMOV UR5, 0x40000040 ;  /* 0x4000004000057882 */ /* 0x000fe20000000000 */
        /* <DEDUP_REMOVED lines=33> */
[----:B------:R-:W-:Y:S01]  /*3690*/  IMAD.MOV.U32 R5, RZ, RZ, 0x40000040 ;  /* 0x40000040ff057424 */ /* 0x000fe200078e00ff */
[----:B------:R-:W-:Y:S01]  /*36a0*/  UIADD3 UR8, UR12, 0x6, URZ ;  /* 0x000000060c087890 */ /* 0x000fe2000fffe03f */
[----:B------:R-:W-:Y:S01]  /*36b0*/  UMOV UR9, 0x40000040 ;  /* 0x4000004000097882 */ /* 0x000fe20000000000 */
[----:B------:R1:W5:Y:S01]  /*36c0*/  LDL R3, [R1+0x1c0] ;  /* 0x0001c00001037983 */ /* 0x0003620000100800 */
[----:B0-----:R-:W-:-:S06]  /*36d0*/  WARPGROUP.ARRIVE ;  /* 0x00000000000079c5 */ /* 0x001fcc0000000000 */
[----:B------:R-:W-:Y:S01]  /*36e0*/  HGMMA.64x256x16.F32 R24, gdesc[UR16].tnspB, R24, gsb0 ;  /* 0x43e00000101879f0 */ /* 0x000fe20008000818 */
[----:B------:R-:W-:Y:S02]  /*36f0*/  R2UR UR6, R6 ;  /* 0x00000000060672ca */ /* 0x000fe400000e0000 */
[----:B------:R-:W-:Y:S01]  /*3700*/  R2UR UR7, R7 ;  /* 0x00000000070772ca */ /* 0x000fe200000e0000 */
[----:B------:R-:W-:Y:S01]  /*3710*/  VIADD R4, R4, 0x180 ;  /* 0x0000018004047836 */ /* 0x000fe20000000000 */
[----:B------:R-:W-:-:S04]  /*3720*/  R2UR UR11, R5 ;  /* 0x00000000050b72ca */ /* 0x000fc800000e0000 */
        /* <DEDUP_REMOVED lines=107> */
[----:B--2---:R-:W2:Y:S04]  /*3de0*/  LDL R76, [R1+0x21c] ;  /* 0x00021c00014c7983 */ /* 0x004ea80000100800 */
[----:B------:R-:W2:Y:S04]  /*3df0*/  LDL R4, [R1+0x220] ;  /* 0x0002200001047983 */ /* 0x000ea80000100800 */
[----:B------:R-:W2:Y:S04]  /*3e00*/  LDL R78, [R1+0x224] ;  /* 0x00022400014e7983 */ /* 0x000ea80000100800 */
[----:B---3--:R-:W3:Y:S04]  /*3e10*/  LDL R80, [R1+0x228] ;  /* 0x0002280001507983 */ /* 0x008ee80000100800 */
[----:B------:R-:W3:Y:S04]  /*3e20*/  LDL R82, [R1+0x22c] ;  /* 0x00022c0001527983 */ /* 0x000ee80000100800 */
[----:B------:R-:W3:Y:S04]  /*3e30*/  LDL R6, [R1+0x230] ;  /* 0x0002300001067983 */ /* 0x000ee80000100800 */
[----:B----4-:R-:W4:Y:S04]  /*3e40*/  LDL R84, [R1+0x234] ;  /* 0x0002340001547983 */ /* 0x010f280000100800 */
[----:B------:R-:W4:Y:S04]  /*3e50*/  LDL R86, [R1+0x238] ;  /* 0x0002380001567983 */ /* 0x000f280000100800 */
[----:B-1----:R-:W4:Y:S04]  /*3e60*/  LDL R88, [R1+0x23c] ;  /* 0x00023c0001587983 */ /* 0x002f280000100800 */
        /* <DEDUP_REMOVED lines=244> */
[----:B------:R-:W-:Y:S06]  /*4db0*/  BAR.ARV 0xf, 0x100 ;  /* 0x03c4000000007b1d */ /* 0x000fec0000002000 */
[----:B------:R-:W-:-:S13]  /*4dc0*/  ISETP.NE.AND P0, PT, RZ, UR58, PT ;  /* 0x0000003aff007c0c */ /* 0x000fda000bf05270 */
[----:B0-----:R-:W-:Y:S05]  /*4dd0*/  @P0 BRA `(.L_x_6283) ;  /* 0x0000000000040947 */ /* 0x001fea0003800000 */
[----:B------:R-:W-:Y:S01]  /*4de0*/  BPT.TRAP 0x1 ;  /* 0x000000040000795c */ /* 0x000fe20000300000 */
.L_x_6283:
[----:B------:R-:W-:Y:S01]  /*4df0*/  UIADD3 UR6, UR22, -0x2, URZ ;  /* 0xfffffffe16067890 */ /* 0x000fe2000fffe03f */
[----:B-----5:R-:W-:Y:S01]  /*4e00*/  LEA R3, R3, UR44, 0x3 ;  /* 0x0000002c03037c11 */ /* 0x020fe2000f8e18ff */
[----:B------:R-:W-:Y:S02]  /*4e10*/  IMAD.U32 R0, RZ, RZ, UR21 ;  /* 0x00000015ff007e24 */ /* 0x000fe4000f8e00ff */
[----:B------:R-:W-:Y:S02]  /*4e20*/  UISETP.GE.AND UP0, UPT, UR6, UR20, UPT ;  /* 0x000000140600728c */ /* 0x000fe4000bf06270 */
[----:B------:R-:W-:-:S04]  /*4e30*/  VIADD R3, R3, 0x38860 ;  /* 0x0003886003037836 */ /* 0x000fc80000000000 */
[----:B------:R-:W-:Y:S02]  /*4e40*/  PLOP3.LUT P0, PT, PT, PT, UP0, 0x80, 0x0 ;  /* 0x000000000000781c */ /* 0x000fe40003f0f008 */
[----:B------:R-:W-:-:S04]  /*4e50*/  PRMT R3, R0, 0x654, R3 ;  /* 0x0000065400037816 */ /* 0x000fc80000000003 */
[----:B------:R0:W-:Y:S07]  /*4e60*/  SYNCS.ARRIVE.TRANS64.RED.A1T0 RZ, [R3+URZ], RZ ;  /* 0x000000ff03ff79a7 */ /* 0x0001ee000810043f */
[----:B------:R-:W-:Y:S05]  /*4e70*/  @!P0 BRA `(.L_x_6284) ;  /* 0x0000003c00708947 */ /* 0x000fea0003800000 */
[----:B------:R-:W-:-:S05]  /*4e80*/  UMOV UR22, UR6 ;  /* 0x0000000600167c82 */ /* 0x000fca0008000000 */
.L_x_6286:
        /* <DEDUP_REMOVED lines=60> */
[----:B-1----:R-:W4:Y:S04]  /*5250*/  LDL.64 R4, [R1+0x3c8] ;  /* 0x0003c80001047983 */ /* 0x002f280000100a00 */
[----:B------:R-:W4:Y:S04]  /*5260*/  LDL.64 R12, [R1+0x3d8] ;  /* 0x0003d800010c7983 */ /* 0x000f280000100a00 */
[----:B------:R-:W4:Y:S04]  /*5270*/  LDL.64 R10, [R1+0x3e8] ;  /* 0x0003e800010a7983 */ /* 0x000f280000100a00 */
[----:B------:R-:W4:Y:S04]  /*5280*/  LDL.64 R8, [R1+0x3f8] ;  /* 0x0003f80001087983 */ /* 0x000f280000100a00 */
[----:B------:R-:W4:Y:S01]  /*5290*/  LDL.64 R6, [R1+0x408] ;  /* 0x0004080001067983 */ /* 0x000f220000100a00 */
[----:B--2---:R-:W-:-:S05]  /*52a0*/  IMAD R138, R0, 0x40, R22 ;  /* 0x00000040008a7824 */ /* 0x004fca00078e0216 */
[----:B------:R-:W-:Y:S01]  /*52b0*/  LEA R138, R138, UR44, 0x2 ;  /* 0x0000002c8a8a7c11 */ /* 0x000fe2000f8e10ff */
[----:B------:R-:W-:Y:S06]  /*52c0*/  BAR.SYNC.DEFER_BLOCKING 0xe, 0x100 ;  /* 0x0384000000007b1d */ /* 0x000fec0000010000 */
[----:B0-----:R-:W3:Y:S04]  /*52d0*/  LDS R3, [R138+0x38400] ;  /* 0x038400008a037984 */ /* 0x001ee80000000800 */
[----:B------:R-:W0:Y:S01]  /*52e0*/  LDS R138, [R138+0x38420] ;  /* 0x038420008a8a7984 */ /* 0x000e220000000800 */
        /* <DEDUP_REMOVED lines=60> */
[-C--:B------:R-:W-:Y:S01]  /*56b0*/  FMUL.FTZ R80, R80, R3.reuse ;  /* 0x0000000350507220 */ /* 0x080fe20000410000 */
[----:B------:R-:W-:Y:S01]  /*56c0*/  FMUL.FTZ R81, R81, R3 ;  /* 0x0000000351517220 */ /* 0x000fe20000410000 */
[C---:B------:R-:W-:Y:S01]  /*56d0*/  FMUL.FTZ R79, R3.reuse, R79 ;  /* 0x0000004f034f7220 */ /* 0x040fe20000410000 */
[----:B------:R-:W-:Y:S01]  /*56e0*/  FMUL.FTZ R78, R3, R78 ;  /* 0x0000004e034e7220 */ /* 0x000fe20000410000 */
[C---:B0-----:R-:W-:Y:S01]  /*56f0*/  FMUL.FTZ R77, R138.reuse, R77 ;  /* 0x0000004d8a4d7220 */ /* 0x041fe20000410000 */
        /* <DEDUP_REMOVED lines=90> */
[----:B------:R0:W-:Y:S01]  /*5ca0*/  STL.64 [R1+0x3f0], R72 ;  /* 0x0003f04801007387 */ /* 0x0001e20000100a00 */
[C---:B------:R-:W-:Y:S01]  /*5cb0*/  FMUL.FTZ R7, R138.reuse, R7 ;  /* 0x000000078a077220 */ /* 0x040fe20000410000 */
[----:B------:R-:W-:Y:S02]  /*5cc0*/  FMUL.FTZ R6, R138, R6 ;  /* 0x000000068a067220 */ /* 0x000fe40000410000 */
        /* <DEDUP_REMOVED lines=322> */
[----:B------:R-:W-:Y:S01]  /*70f0*/  IMAD.MOV.U32 R5, RZ, RZ, 0x40000040 ;  /* 0x40000040ff057424 */ /* 0x000fe200078e00ff */
[----:B------:R-:W3:Y:S01]  /*7100*/  LDL R3, [R1+0x1c8] ;  /* 0x0001c80001037983 */ /* 0x000ee20000100800 */
[----:B------:R-:W-:Y:S01]  /*7110*/  IMAD.MOV.U32 R7, RZ, RZ, 0x40000040 ;  /* 0x40000040ff077424 */ /* 0x000fe200078e00ff */
[----:B------:R-:W-:Y:S02]  /*7120*/  ISETP.NE.AND P0, PT, R0, 0x2, PT ;  /* 0x000000020000780c */ /* 0x000fe40003f05270 */
[----:B------:R0:W-:Y:S01]  /*7130*/  STL [R1+0x1c0], R0 ;  /* 0x0001c00001007387 */ /* 0x0001e20000100800 */
[----:B------:R-:W-:Y:S01]  /*7140*/  R2UR UR15, R5 ;  /* 0x00000000050f72ca */ /* 0x000fe200000e0000 */
[----:B------:R-:W-:Y:S01]  /*7150*/  IMAD.MOV.U32 R5, RZ, RZ, 0x40000040 ;  /* 0x40000040ff057424 */ /* 0x000fe200078e00ff */
[----:B------:R-:W-:Y:S01]  /*7160*/  R2UR UR19, R7 ;  /* 0x00000000071372ca */ /* 0x000fe200000e0000 */
[----:B------:R-:W-:-:S03]  /*7170*/  IMAD.MOV.U32 R7, RZ, RZ, 0x40000040 ;  /* 0x40000040ff077424 */ /* 0x000fc600078e00ff */
[----:B------:R-:W-:Y:S02]  /*7180*/  R2UR UR11, R5 ;  /* 0x00000000050b72ca */ /* 0x000fe400000e0000 */
[----:B------:R-:W-:Y:S02]  /*7190*/  R2UR UR7, R7 ;  /* 0x00000000070772ca */ /* 0x000fe400000e0000 */
[----:B0-----:R-:W-:-:S05]  /*71a0*/  @!P0 IMAD.MOV.U32 R0, RZ, RZ, RZ ;  /* 0x000000ffff008224 */ /* 0x001fca00078e00ff */
[----:B------:R-:W-:Y:S02]  /*71b0*/  LEA R4, R0, UR23, 0xc ;  /* 0x0000001700047c11 */ /* 0x000fe4000f8e60ff */
[----:B------:R-:W4:Y:S02]  /*71c0*/  @!P0 LDL R0, [R1+0x1c4] ;  /* 0x0001c40001008983 */ /* 0x000f240000100800 */
[C---:B------:R-:W-:Y:S01]  /*71d0*/  R2UR UR14, R4.reuse ;  /* 0x00000000040e72ca */ /* 0x040fe200000e0000 */
[----:B------:R-:W-:-:S05]  /*71e0*/  VIADD R6, R4, 0x80 ;  /* 0x0000008004067836 */ /* 0x000fca0000000000 */
[----:B------:R-:W-:Y:S01]  /*71f0*/  R2UR UR18, R6 ;  /* 0x00000000061272ca */ /* 0x000fe200000e0000 */
[C---:B------:R-:W-:Y:S02]  /*7200*/  VIADD R6, R4.reuse, 0x100 ;  /* 0x0000010004067836 */ /* 0x040fe40000000000 */
[----:B------:R-:W-:-:S03]  /*7210*/  VIADD R4, R4, 0x180 ;  /* 0x0000018004047836 */ /* 0x000fc60000000000 */
[----:B------:R-:W-:Y:S02]  /*7220*/  R2UR UR6, R6 ;  /* 0x00000000060672ca */ /* 0x000fe400000e0000 */
[----:B------:R-:W-:Y:S01]  /*7230*/  R2UR UR10, R4 ;  /* 0x00000000040a72ca */ /* 0x000fe200000e0000 */
        /* <DEDUP_REMOVED lines=139> */
[----:B------:R-:W-:Y:S04]  /*7af0*/  STL.128 [R1+0x3e0], R140 ;  /* 0x0003e08c01007387 */ /* 0x000fe80000100c00 */
[----:B------:R-:W-:Y:S04]  /*7b00*/  STL.128 [R1+0x3f0], R144 ;  /* 0x0003f09001007387 */ /* 0x000fe80000100c00 */
[----:B------:R-:W-:Y:S04]  /*7b10*/  STL.128 [R1+0x400], R148 ;  /* 0x0004009401007387 */ /* 0x000fe80000100c00 */
[----:B-1----:R-:W2:Y:S04]  /*7b20*/  LDL R138, [R1+0x210] ;  /* 0x00021000018a7983 */ /* 0x002ea80000100800 */
        /* <DEDUP_REMOVED lines=127> */
[----:B---3--:R-:W-:Y:S01]  /*8320*/  VIADD R3, R3, 0x1 ;  /* 0x0000000103037836 */ /* 0x008fe20000000000 */
[----:B------:R-:W-:-:S02]  /*8330*/  UISETP.NE.AND UP0, UPT, UR58, URZ, UPT ;  /* 0x0000003f3a00728c */ /* 0x000fc4000bf05270 */
[----:B--2---:R-:W-:Y:S04]  /*8340*/  STL [R1+0x210], R138 ;  /* 0x0002108a01007387 */ /* 0x004fe80000100800 */
        /* <DEDUP_REMOVED lines=129> */
[----:B------:R-:W-:-:S02]  /*8b60*/  PLOP3.LUT P1, PT, PT, PT, UP0, 0x80, 0x0 ;  /* 0x000000000000781c */ /* 0x000fc40003f2f008 */
[----:B------:R-:W-:-:S05]  /*8b70*/  @!P0 LOP3.LUT R0, R0, 0x1, RZ, 0x3c, !PT ;  /* 0x0000000100008812 */ /* 0x000fca00078e3cff */
[----:B------:R1:W-:Y:S02]  /*8b80*/  @!P0 STL [R1+0x1c4], R0 ;  /* 0x0001c40001008387 */ /* 0x0003e40000100800 */
[----:B-1----:R-:W-:Y:S01]  /*8b90*/  IMAD.U32 R0, RZ, RZ, UR22 ;  /* 0x00000016ff007e24 */ /* 0x002fe2000f8e00ff */
[----:B------:R-:W-:-:S04]  /*8ba0*/  UIADD3 UR22, UR22, -0x1, URZ ;  /* 0xffffffff16167890 */ /* 0x000fc8000fffe03f */
[----:B------:R-:W-:Y:S01]  /*8bb0*/  ISETP.GT.AND P0, PT, R0, UR20, PT ;  /* 0x0000001400007c0c */ /* 0x000fe2000bf04270 */
[----:B0-----:R-:W-:-:S12]  /*8bc0*/  @P1 BRA `(.L_x_6285) ;  /* 0x0000000000041947 */ /* 0x001fd80003800000 */
[----:B------:R-:W-:Y:S01]  /*8bd0*/  BPT.TRAP 0x1 ;  /* 0x000000040000795c */ /* 0x000fe20000300000 */
.L_x_6285:
[----:B-----5:R-:W-:Y:S01]  /*8be0*/  LEA R4, R4, UR44, 0x3 ;  /* 0x0000002c04047c11 */ /* 0x020fe2000f8e18ff */
[----:B------:R-:W-:-:S04]  /*8bf0*/  IMAD.U32 R3, RZ, RZ, UR21 ;  /* 0x00000015ff037e24 */ /* 0x000fc8000f8e00ff */
[----:B------:R-:W-:-:S05]  /*8c00*/  VIADD R4, R4, 0x38860 ;  /* 0x0003886004047836 */ /* 0x000fca0000000000 */
[----:B------:R-:W-:-:S04]  /*8c10*/  PRMT R4, R3, 0x654, R4 ;  /* 0x0000065403047816 */ /* 0x000fc80000000004 */
[----:B------:R1:W-:Y:S01]  /*8c20*/  SYNCS.ARRIVE.TRANS64.RED.A1T0 RZ, [R4+URZ], RZ ;  /* 0x000000ff04ff79a7 */ /* 0x0003e2000810043f */
[----:B------:R-:W-:Y:S05]  /*8c30*/  @P0 BRA `(.L_x_6286) ;  /* 0xffffffc000940947 */ /* 0x000fea000383ffff */
.L_x_6284:
[----:B------:R-:W2:Y:S04]  /*8c40*/  LDL R135, [R1+0x1c0] ;  /* 0x0001c00001877983 */ /* 0x000ea80000100800 */
[----:B------:R-:W3:Y:S04]  /*8c50*/  LDL.64 R6, [R1+0x210] ;  /* 0x0002100001067983 */ /* 0x000ee80000100a00 */
[----:B-1----:R-:W4:Y:S04]  /*8c60*/  LDL.64 R4, [R1+0x220] ;  /* 0x0002200001047983 */ /* 0x002f280000100a00 */
        /* <DEDUP_REMOVED lines=61> */
[----:B0-----:R-:W5:Y:S01]  /*9040*/  LDL R3, [R1+0x1c0] ;  /* 0x0001c00001037983 */ /* 0x001f620000100800 */
[----:B--2---:R-:W-:-:S05]  /*9050*/  IMAD R135, R135, 0x40, R22 ;  /* 0x0000004087877824 */ /* 0x004fca00078e0216 */
[----:B------:R-:W-:Y:S01]  /*9060*/  LEA R135, R135, UR44, 0x2 ;  /* 0x0000002c87877c11 */ /* 0x000fe2000f8e10ff */
[----:B------:R-:W-:Y:S06]  /*9070*/  BAR.SYNC.DEFER_BLOCKING 0xe, 0x100 ;  /* 0x0384000000007b1d */ /* 0x000fec0000010000 */
[----:B------:R-:W3:Y:S04]  /*9080*/  LDS R0, [R135+0x38400] ;  /* 0x0384000087007984 */ /* 0x000ee80000000800 */
[----:B------:R-:W5:Y:S01]  /*9090*/  LDS R135, [R135+0x38420] ;  /* 0x0384200087877984 */ /* 0x000f620000000800 */
[C---:B---3--:R-:W-:Y:S01]  /*90a0*/  FMUL.FTZ R7, R0.reuse, R7 ;  /* 0x0000000700077220 */ /* 0x048fe20000410000 */
[C---:B------:R-:W-:Y:S01]  /*90b0*/  FMUL.FTZ R6, R0.reuse, R6 ;  /* 0x0000000600067220 */ /* 0x040fe20000410000 */
[C---:B----4-:R-:W-:Y:S01]  /*90c0*/  FMUL.FTZ R5, R0.reuse, R5 ;  /* 0x0000000500057220 */ /* 0x050fe20000410000 */
[----:B------:R-:W-:-:S03]  /*90d0*/  FMUL.FTZ R4, R0, R4 ;  /* 0x0000000400047220 */ /* 0x000fc60000410000 */
[----:B------:R0:W-:Y:S04]  /*90e0*/  STL.64 [R1+0x210], R6 ;  /* 0x0002100601007387 */ /* 0x0001e80000100a00 */
[----:B------:R1:W-:Y:S04]  /*90f0*/  STL.64 [R1+0x220], R4 ;  /* 0x0002200401007387 */ /* 0x0003e80000100a00 */
[----:B0-----:R-:W2:Y:S04]  /*9100*/  LDL.64 R6, [R1+0x408] ;  /* 0x0004080001067983 */ /* 0x001ea80000100a00 */
[----:B-1----:R-:W3:Y:S01]  /*9110*/  LDL.64 R4, [R1+0x3e8] ;  /* 0x0003e80001047983 */ /* 0x002ee20000100a00 */
[C---:B-----5:R-:W-:Y:S01]  /*9120*/  FMUL.FTZ R11, R135.reuse, R11 ;  /* 0x0000000b870b7220 */ /* 0x060fe20000410000 */
[C---:B------:R-:W-:Y:S01]  /*9130*/  FMUL.FTZ R10, R135.reuse, R10 ;  /* 0x0000000a870a7220 */ /* 0x040fe20000410000 */
[C---:B------:R-:W-:Y:S01]  /*9140*/  FMUL.FTZ R133, R0.reuse, R133 ;  /* 0x0000008500857220 */ /* 0x040fe20000410000 */
[C---:B------:R-:W-:Y:S01]  /*9150*/  FMUL.FTZ R132, R0.reuse, R132 ;  /* 0x0000008400847220 */ /* 0x040fe20000410000 */
[C---:B------:R-:W-:Y:S01]  /*9160*/  FMUL.FTZ R131, R0.reuse, R131 ;  /* 0x0000008300837220 */ /* 0x040fe20000410000 */
        /* <DEDUP_REMOVED lines=116> */
[----:B------:R-:W-:-:S02]  /*98b0*/  VIADD R134, R134, 0x1 ;  /* 0x0000000186867836 */ /* 0x000fc40000000000 */
[----:B0-----:R-:W-:Y:S01]  /*98c0*/  VIADD R10, R3, 0x1 ;  /* 0x00000001030a7836 */ /* 0x001fe20000000000 */
        /* <DEDUP_REMOVED lines=31> */
[----:B------:R0:W-:Y:S01]  /*9ac0*/  STL.64 [R1+0x228], R72 ;  /* 0x0002284801007387 */ /* 0x0001e20000100a00 */
[C---:B--2---:R-:W-:Y:S01]  /*9ad0*/  FMUL.FTZ R7, R135.reuse, R7 ;  /* 0x0000000787077220 */ /* 0x044fe20000410000 */
[C---:B------:R-:W-:Y:S01]  /*9ae0*/  FMUL.FTZ R6, R135.reuse, R6 ;  /* 0x0000000687067220 */ /* 0x040fe20000410000 */
[C---:B---3--:R-:W-:Y:S01]  /*9af0*/  FMUL.FTZ R5, R135.reuse, R5 ;  /* 0x0000000587057220 */ /* 0x048fe20000410000 */
[----:B------:R-:W-:Y:S01]  /*9b00*/  FMUL.FTZ R4, R135, R4 ;  /* 0x0000000487047220 */ /* 0x000fe20000410000 */
        /* <DEDUP_REMOVED lines=33> */
[----:B------:R-:W-:Y:S01]  /*9d20*/  BSSY B0, `(.L_x_6287) ;  /* 0x0000007000007945 */ /* 0x000fe20003800000 */
[----:B------:R-:W-:-:S11]  /*9d30*/  IMAD.MOV.U32 R0, RZ, RZ, 0x1 ;  /* 0x00000001ff007424 */ /* 0x000fd600078e00ff */
[----:B0-----:R-:W-:Y:S05]  /*9d40*/  @P0 BRA `(.L_x_6288) ;  /* 0x0000000000100947 */ /* 0x001fea0003800000 */
[----:B------:R-:W2:Y:S04]  /*9d50*/  LDL R4, [R1+0x1c4] ;  /* 0x0001c40001047983 */ /* 0x000ea80000100800 */
[----:B------:R0:W-:Y:S01]  /*9d60*/  STL [R1+0x1c0], RZ ;  /* 0x0001c0ff01007387 */ /* 0x0001e20000100800 */
[----:B--2---:R-:W-:-:S05]  /*9d70*/  LOP3.LUT R4, R4, 0x1, RZ, 0x3c, !PT ;  /* 0x0000000104047812 */ /* 0x004fca00078e3cff */
[----:B------:R0:W-:Y:S02]  /*9d80*/  STL [R1+0x1c4], R4 ;  /* 0x0001c40401007387 */ /* 0x0001e40000100800 */
.L_x_6288:
[----:B------:R-:W-:Y:S05]  /*9d90*/  BSYNC B0 ;  /* 0x0000000000007941 */ /* 0x000fea0003800000 */
.L_x_6287:
[----:B------:R-:W-:Y:S05]  /*9da0*/  BRA `(.L_x_6282) ;  /* 0x0000018000b07947 */ /* 0x000fea0003800000 */
.L_x_6274:
[----:B------:R-:W2:Y:S01]  /*9db0*/  LDL R3, [R1+0x450] ;  /* 0x0004500001037983 */ /* 0x000ea20000100800 */
[----:B------:R-:W-:Y:S01]  /*9dc0*/  UIADD3 UR4, UP3, UR38, 0x38860, URZ ;  /* 0x0003886026047890 */ /* 0x000fe2000ff7e03f */
[----:B------:R-:W-:Y:S01]  /*9dd0*/  IMAD.MOV.U32 R11, RZ, RZ, 0x80 ;  /* 0x00000080ff0b7424 */ /* 0x000fe200078e00ff */
[----:B------:R-:W-:Y:S01]  /*9de0*/  UIADD3 UR7, UP2, UR38, 0x38850, URZ ;  /* 0x0003885026077890 */ /* 0x000fe2000ff5e03f */
[----:B------:R-:W-:Y:S01]  /*9df0*/  IMAD.MOV.U32 R5, RZ, RZ, 0x80 ;  /* 0x00000080ff057424 */ /* 0x000fe200078e00ff */
[----:B------:R-:W-:Y:S01]  /*9e00*/  UIADD3 UR11, UP0, UR38, 0x38830, URZ ;  /* 0x00038830260b7890 */ /* 0x000fe2000ff1e03f */
[----:B------:R-:W-:Y:S01]  /*9e10*/  IMAD.MOV.U32 R6, RZ, RZ, 0x80 ;  /* 0x00000080ff067424 */ /* 0x000fe200078e00ff */
[----:B------:R-:W-:Y:S01]  /*9e20*/  UIADD3 UR9, UP1, UR38, 0x38840, URZ ;  /* 0x0003884026097890 */ /* 0x000fe2000ff3e03f */
[----:B------:R-:W-:Y:S01]  /*9e30*/  IMAD.U32 R7, RZ, RZ, UR21 ;  /* 0x00000015ff077e24 */ /* 0x000fe2000f8e00ff */
[----:B------:R-:W-:Y:S01]  /*9e40*/  UIADD3.X UR8, URZ, UR39, URZ, UP2, !UPT ;  /* 0x000000273f087290 */ /* 0x000fe200097fe43f */
[----:B------:R-:W-:Y:S01]  /*9e50*/  IMAD.MOV.U32 R8, RZ, RZ, 0x100 ;  /* 0x00000100ff087424 */ /* 0x000fe200078e00ff */
[----:B------:R-:W-:Y:S01]  /*9e60*/  ULDC UR13, c[0x0][0x448] ;  /* 0x00011200000d7ab9 */ /* 0x000fe20000000800 */
[----:B------:R-:W-:Y:S01]  /*9e70*/  IMAD.U32 R9, RZ, RZ, UR21 ;  /* 0x00000015ff097e24 */ /* 0x000fe2000f8e00ff */
[----:B------:R-:W-:Y:S01]  /*9e80*/  UIADD3.X UR12, URZ, UR39, URZ, UP0, !UPT ;  /* 0x000000273f0c7290 */ /* 0x000fe200087fe43f */
[----:B-1----:R-:W-:Y:S01]  /*9e90*/  IMAD.U32 R0, RZ, RZ, UR7 ;  /* 0x00000007ff007e24 */ /* 0x002fe2000f8e00ff */
[----:B------:R-:W-:Y:S01]  /*9ea0*/  UIADD3.X UR10, URZ, UR39, URZ, UP1, !UPT ;  /* 0x000000273f0a7290 */ /* 0x000fe20008ffe43f */
[----:B------:R-:W-:Y:S01]  /*9eb0*/  IMAD.U32 R12, RZ, RZ, UR5 ;  /* 0x00000005ff0c7e24 */ /* 0x000fe2000f8e00ff */
[----:B------:R-:W-:Y:S01]  /*9ec0*/  UISETP.NE.AND UP4, UPT, UR13, 0x1, UPT ;  /* 0x000000010d00788c */ /* 0x000fe2000bf85270 */
[----:B------:R0:W-:Y:S01]  /*9ed0*/  STL.64 [R1+0x30], R8 ;  /* 0x0000300801007387 */ /* 0x0001e20000100a00 */
[----:B------:R-:W-:Y:S01]  /*9ee0*/  UIADD3 UR40, UR48, 0x1, -UR47 ;  /* 0x0000000130287890 */ /* 0x000fe2000fffe82f */
[----:B------:R-:W-:Y:S01]  /*9ef0*/  IADD3 R37, P0, R2, 0x28, RZ ;  /* 0x0000002802257810 */ /* 0x000fe20007f1e0ff */
[----:B------:R-:W-:Y:S01]  /*9f00*/  UP2UR UR41, UPR, URZ, 0x10 ;  /* 0x000000103f297883 */ /* 0x000fe20008000000 */
[----:B------:R-:W-:Y:S03]  /*9f10*/  STL [R1+0x50], R12 ;  /* 0x0000500c01007387 */ /* 0x000fe60000100800 */
[----:B------:R-:W-:Y:S01]  /*9f20*/  IMAD.X R42, RZ, RZ, R18, P0 ;  /* 0x000000ffff2a7224 */ /* 0x000fe200000e0612 */
[----:B------:R-:W-:Y:S02]  /*9f30*/  STL [R1+0x10], RZ ;  /* 0x000010ff01007387 */ /* 0x000fe40000100800 */
[----:B------:R-:W-:Y:S01]  /*9f40*/  @UP4 ULDC UR7, c[0x0][0x44c] ;  /* 0x0001130000074ab9 */ /* 0x000fe20000000800 */
[----:B0-----:R-:W-:Y:S01]  /*9f50*/  IMAD.U32 R8, RZ, RZ, UR11 ;  /* 0x0000000bff087e24 */ /* 0x001fe2000f8e00ff */
[----:B------:R-:W-:Y:S01]  /*9f60*/  STL [R1+0x38], RZ ;  /* 0x000038ff01007387 */ /* 0x000fe20000100800 */
[----:B------:R-:W-:-:S05]  /*9f70*/  IMAD.U32 R9, RZ, RZ, UR12 ;  /* 0x0000000cff097e24 */ /* 0x000fca000f8e00ff */
[----:B------:R-:W-:Y:S01]  /*9f80*/  STL.64 [R1+0x18], R8 ;  /* 0x0000180801007387 */ /* 0x000fe20000100a00 */
[----:B--2---:R-:W-:Y:S01]  /*9f90*/  R2UR UR6, R3 ;  /* 0x00000000030672ca */ /* 0x004fe200000e0000 */
[----:B------:R-:W-:Y:S01]  /*9fa0*/  IMAD.U32 R3, RZ, RZ, UR8 ;  /* 0x00000008ff037e24 */ /* 0x000fe2000f8e00ff */
[----:B------:R-:W-:-:S11]  /*9fb0*/  USHF.L.U32 UR8, UR5, 0x6, URZ ;  /* 0x0000000605087899 */ /* 0x000fd6000800063f */
[----:B------:R-:W-:Y:S02]  /*9fc0*/  IMAD.U32 R10, RZ, RZ, UR6 ;  /* 0x00000006ff0a7e24 */ /* 0x000fe4000f8e00ff */
[----:B------:R-:W-:Y:S01]  /*9fd0*/  IMAD.U32 R4, RZ, RZ, UR6 ;  /* 0x00000006ff047e24 */ /* 0x000fe2000f8e00ff */
[----:B------:R-:W-:Y:S02]  /*9fe0*/  UIADD3.X UR6, URZ, UR39, URZ, UP3, !UPT ;  /* 0x000000273f067290 */ /* 0x000fe40009ffe43f */
[----:B------:R0:W-:Y:S04]  /*9ff0*/  STL.64 [R1+0x28], R10 ;  /* 0x0000280a01007387 */ /* 0x0001e80000100a00 */
[----:B------:R1:W-:Y:S01]  /*a000*/  STL.128 [R1], R4 ;  /* 0x0000000401007387 */ /* 0x0003e20000100c00 */
[----:B0-----:R-:W-:Y:S01]  /*a010*/  IMAD.U32 R10, RZ, RZ, UR4 ;  /* 0x00000004ff0a7e24 */ /* 0x001fe2000f8e00ff */
[----:B------:R-:W-:Y:S01]  /*a020*/  ULDC.64 UR4, c[0x0][0xad8] ;  /* 0x0002b60000047ab9 */ /* 0x000fe20000000a00 */
[----:B------:R-:W-:Y:S01]  /*a030*/  IMAD.U32 R11, RZ, RZ, UR6 ;  /* 0x00000006ff0b7e24 */ /* 0x000fe2000f8e00ff */
[----:B------:R-:W-:-:S02]  /*a040*/  UISETP.GE.AND UP0, UPT, UR5, 0x1, UPT ;  /* 0x000000010500788c */ /* 0x000fc4000bf06270 */
[----:B------:R-:W-:Y:S02]  /*a050*/  @UP4 UIADD3 UR6, UR8, 0x3f, URZ ;  /* 0x0000003f08064890 */ /* 0x000fe4000fffe03f */
[----:B------:R-:W-:Y:S01]  /*a060*/  UP2UR UR43, UPR, URZ, 0x1 ;  /* 0x000000013f2b7883 */ /* 0x000fe20008000000 */
[----:B-1----:R-:W-:Y:S01]  /*a070*/  IMAD.MOV.U32 R6, RZ, RZ, R10 ;  /* 0x000000ffff067224 */ /* 0x002fe200078e000a */
[----:B------:R-:W-:Y:S01]  /*a080*/  UIMAD.WIDE.U32 UR6, UR6, UR7, URZ ;  /* 0x00000007060672a5 */ /* 0x000fe2000f8e003f */
[----:B------:R-:W-:Y:S01]  /*a090*/  IMAD.MOV.U32 R7, RZ, RZ, R11 ;  /* 0x000000ffff077224 */ /* 0x000fe200078e000b */
[----:B------:R-:W-:Y:S01]  /*a0a0*/  PLOP3.LUT P1, PT, PT, PT, UP0, 0x40, 0x0 ;  /* 0x000000000000781c */ /* 0x000fe20003f2e808 */
[----:B------:R-:W-:Y:S02]  /*a0b0*/  IMAD.MOV.U32 R4, RZ, RZ, R0 ;  /* 0x000000ffff047224 */ /* 0x000fe400078e0000 */
[----:B------:R-:W-:Y:S02]  /*a0c0*/  IMAD.MOV.U32 R5, RZ, RZ, R3 ;  /* 0x000000ffff057224 */ /* 0x000fe400078e0003 */
[----:B------:R-:W-:Y:S01]  /*a0d0*/  IMAD.U32 R10, RZ, RZ, UR9 ;  /* 0x00000009ff0a7e24 */ /* 0x000fe2000f8e00ff */
[----:B------:R-:W-:Y:S01]  /*a0e0*/  UIADD3 UR9, UR8, 0x3f, URZ ;  /* 0x0000003f08097890 */ /* 0x000fe2000fffe03f */
[----:B------:R-:W-:Y:S01]  /*a0f0*/  IMAD.U32 R11, RZ, RZ, UR10 ;  /* 0x0000000aff0b7e24 */ /* 0x000fe2000f8e00ff */
[----:B------:R0:W-:Y:S01]  /*a100*/  STL.128 [R1+0x40], R4 ;  /* 0x0000400401007387 */ /* 0x0001e20000100c00 */
[----:B------:R-:W-:-:S02]  /*a110*/  @UP4 ULDC UR10, c[0x0][0x450] ;  /* 0x00011400000a4ab9 */ /* 0x000fc40000000800 */
[----:B------:R-:W-:Y:S01]  /*a120*/  @UP4 USHF.R.U32.HI UR9, URZ, UR10, UR7 ;  /* 0x0000000a3f094299 */ /* 0x000fe20008011607 */
[----:B------:R0:W-:Y:S03]  /*a130*/  STL.64 [R1+0x20], R10 ;  /* 0x0000200a01007387 */ /* 0x0001e60000100a00 */
[----:B------:R-:W-:-:S04]  /*a140*/  UIADD3 UR6, UR40, UR9, URZ ;  /* 0x0000000928067290 */ /* 0x000fc8000fffe03f */
[----:B------:R-:W-:Y:S01]  /*a150*/  UIADD3 UR4, UR6, UR4, URZ ;  /* 0x0000000406047290 */ /* 0x000fe2000fffe03f */
[----:B------:R-:W-:Y:S11]  /*a160*/  @P1 BRA `(.L_x_6289) ;  /* 0x0000000000441947 */ /* 0x000ff60003800000 */
        /* <DEDUP_REMOVED lines=10> */
.L_x_6290:
[----:B------:R-:W-:-:S11]  /*a210*/  UISETP.NE.AND UP0, UPT, UR5, 0x1, UPT ;  /* 0x000000010500788c */ /* 0x000fd6000bf05270 */
[----:B------:R-:W-:Y:S02]  /*a220*/  @UP0 ULDC.64 UR10, c[0x0][0xae0] ;  /* 0x0002b800000a0ab9 */ /* 0x000fe40000000a00 */
[----:B------:R-:W-:-:S04]  /*a230*/  UIMAD.WIDE.U32 UR6, UR9, UR10, URZ ;  /* 0x0000000a090672a5 */ /* 0x000fc8000f8e003f */
[----:B------:R-:W-:-:S12]  /*a240*/  @UP0 USHF.R.U32.HI UR9, URZ, UR11, UR7 ;  /* 0x0000000b3f090299 */ /* 0x000fd80008011607 */
.L_x_6291:
[----:B------:R-:W-:-:S04]  /*a250*/  UIMAD UR9, UR9, UR5, UR5 ;  /* 0x00000005090972a4 */ /* 0x000fc8000f8e0205 */
[----:B------:R-:W-:-:S04]  /*a260*/  UISETP.LT.AND UP0, UPT, UR4, UR9, UPT ;  /* 0x000000090400728c */ /* 0x000fc8000bf01270 */
[----:B------:R-:W-:-:S12]  /*a270*/  USEL UR4, UR4, UR9, UP0 ;  /* 0x0000000904047287 */ /* 0x000fd80008000000 */
.L_x_6289:
[----:B------:R-:W-:Y:S02]  /*a280*/  UISETP.NE.AND UP0, UPT, UR41, URZ, UPT ;  /* 0x0000003f2900728c */ /* 0x000fe4000bf05270 */
[----:B------:R-:W-:Y:S02]  /*a290*/  UIADD3 UR10, UR48, 0x3f, URZ ;  /* 0x0000003f300a7890 */ /* 0x000fe4000fffe03f */
[----:B------:R-:W-:Y:S02]  /*a2a0*/  UIADD3 UR4, UR4, 0x3f, URZ ;  /* 0x0000003f04047890 */ /* 0x000fe4000fffe03f */
[----:B------:R-:W-:Y:S02]  /*a2b0*/  UISETP.GE.AND UP1, UPT, UR5, 0x1, UPT ;  /* 0x000000010500788c */ /* 0x000fe4000bf26270 */
[----:B------:R-:W-:Y:S02]  /*a2c0*/  USHF.R.S32.HI UR11, URZ, 0x1f, UR10 ;  /* 0x0000001f3f0b7899 */ /* 0x000fe4000801140a */
[----:B------:R-:W-:Y:S01]  /*a2d0*/  USHF.R.S32.HI UR9, URZ, 0x1f, UR4 ;  /* 0x0000001f3f097899 */ /* 0x000fe20008011404 */
[----:B------:R-:W-:Y:S01]  /*a2e0*/  @UP0 ULDC UR6, c[0x0][0x44c] ;  /* 0x0001130000060ab9 */ /* 0x000fe20000000800 */
[----:B------:R-:W-:Y:S01]  /*a2f0*/  ULEA.HI UR11, UR11, UR10, URZ, 0x6 ;  /* 0x0000000a0b0b7291 */ /* 0x000fe2000f8f303f */
[----:B------:R-:W-:Y:S01]  /*a300*/  PLOP3.LUT P0, PT, PT, PT, UP1, 0x40, 0x0 ;  /* 0x000000000000781c */ /* 0x000fe20003f0e818 */
[----:B------:R-:W-:-:S02]  /*a310*/  UIMAD.WIDE.U32 UR6, UR8, UR6, URZ ;  /* 0x00000006080672a5 */ /* 0x000fc4000f8e003f */
[----:B------:R-:W-:Y:S01]  /*a320*/  ULEA.HI UR9, UR9, UR4, URZ, 0x6 ;  /* 0x0000000409097291 */ /* 0x000fe2000f8f303f */
[----:B------:R-:W-:Y:S01]  /*a330*/  @UP0 ULDC UR12, c[0x0][0x450] ;  /* 0x00011400000c0ab9 */ /* 0x000fe20000000800 */
[----:B------:R-:W-:Y:S02]  /*a340*/  UIADD3 UR45, UR48, -UR47, URZ ;  /* 0x8000002f302d7290 */ /* 0x000fe4000fffe03f */
[----:B------:R-:W-:Y:S02]  /*a350*/  USHF.R.S32.HI UR11, URZ, 0x6, UR11 ;  /* 0x000000063f0b7899 */ /* 0x000fe4000801140b */
[----:B------:R-:W-:Y:S02]  /*a360*/  USHF.R.S32.HI UR9, URZ, 0x6, UR9 ;  /* 0x000000063f097899 */ /* 0x000fe40008011409 */
[----:B------:R-:W-:Y:S02]  /*a370*/  @UP0 USHF.R.U32.HI UR8, URZ, UR12, UR7 ;  /* 0x0000000c3f080299 */ /* 0x000fe40008011607 */
[----:B------:R-:W-:-:S02]  /*a380*/  UISETP.LT.AND UP0, UPT, UR9, UR11, UPT ;  /* 0x0000000b0900728c */ /* 0x000fc4000bf01270 */
[----:B------:R-:W-:Y:S01]  /*a390*/  UIADD3 UR8, UR45, UR8, URZ ;  /* 0x000000082d087290 */ /* 0x000fe2000fffe03f */
[----:B------:R-:W-:Y:S01]  /*a3a0*/  ULDC UR4, c[0x0][0xad4] ;  /* 0x0002b50000047ab9 */ /* 0x000fe20000000800 */
[----:B------:R-:W-:Y:S02]  /*a3b0*/  USEL UR6, UR9, UR11, UP0 ;  /* 0x0000000b09067287 */ /* 0x000fe40008000000 */
[----:B------:R-:W-:Y:S01]  /*a3c0*/  UIADD3 UR7, UR8, -UR4, URZ ;  /* 0x8000000408077290 */ /* 0x000fe2000fffe03f */
[----:B------:R-:W-:Y:S11]  /*a3d0*/  @P0 BRA `(.L_x_6292) ;  /* 0x0000000000480947 */ /* 0x000ff60003800000 */
        /* <DEDUP_REMOVED lines=11> */
.L_x_6293:
[----:B------:R-:W-:-:S11]  /*a490*/  UISETP.NE.AND UP0, UPT, UR5, 0x1, UPT ;  /* 0x000000010500788c */ /* 0x000fd6000bf05270 */
[----:B------:R-:W-:Y:S02]  /*a4a0*/  @UP0 ULDC.64 UR10, c[0x0][0xae0] ;  /* 0x0002b800000a0ab9 */ /* 0x000fe40000000a00 */
[----:B------:R-:W-:-:S04]  /*a4b0*/  UIMAD.WIDE.U32 UR8, UR4, UR10, URZ ;  /* 0x0000000a040872a5 */ /* 0x000fc8000f8e003f */
[----:B------:R-:W-:-:S12]  /*a4c0*/  @UP0 USHF.R.U32.HI UR4, URZ, UR11, UR9 ;  /* 0x0000000b3f040299 */ /* 0x000fd80008011609 */
.L_x_6294:
[----:B------:R-:W-:-:S04]  /*a4d0*/  UIMAD UR4, UR4, UR5, URZ ;  /* 0x00000005040472a4 */ /* 0x000fc8000f8e023f */
[----:B------:R-:W-:-:S04]  /*a4e0*/  UISETP.LT.AND UP0, UPT, UR7, UR4, UPT ;  /* 0x000000040700728c */ /* 0x000fc8000bf01270 */
[----:B------:R-:W-:-:S12]  /*a4f0*/  USEL UR7, UR7, UR4, !UP0 ;  /* 0x0000000407077287 */ /* 0x000fd8000c000000 */
.L_x_6292:
        /* <DEDUP_REMOVED lines=13> */
[----:B0-----:R-:W-:Y:S01]  /*a5d0*/  IMAD.U32 R4, RZ, RZ, UR12 ;  /* 0x0000000cff047e24 */ /* 0x001fe2000f8e00ff */
        /* <DEDUP_REMOVED lines=33> */
.L_x_6295:
[----:B------:R-:W-:Y:S01]  /*a7f0*/  UIMAD UR42, UR10, UR4, UR42 ;  /* 0x000000040a2a72a4 */ /* 0x000fe2000f8e022a */
[----:B------:R-:W-:Y:S02]  /*a800*/  IMAD.U32 R0, RZ, RZ, UR6 ;  /* 0x00000006ff007e24 */ /* 0x000fe4000f8e00ff */
[----:B------:R-:W-:-:S05]  /*a810*/  IMAD.U32 R3, RZ, RZ, UR4 ;  /* 0x00000004ff037e24 */ /* 0x000fca000f8e00ff */
[----:B------:R-:W-:-:S04]  /*a820*/  VIADDMNMX R0, R3, UR42, R0, PT ;  /* 0x0000002a03007c46 */ /* 0x000fc8000b800100 */
[----:B------:R-:W-:Y:S02]  /*a830*/  R2UR UR46, R0 ;  /* 0x00000000002e72ca */ /* 0x000fe400000e0000 */
[----:B------:R-:W-:-:S11]  /*a840*/  PRMT R0, RZ, 0x7610, R0 ;  /* 0x00007610ff007816 */ /* 0x000fd60000000000 */
[----:B------:R-:W-:-:S06]  /*a850*/  UISETP.GT.AND UP0, UPT, UR46, UR42, UPT ;  /* 0x0000002a2e00728c */ /* 0x000fcc000bf04270 */
[----:B------:R-:W-:-:S13]  /*a860*/  PLOP3.LUT P0, PT, PT, PT, UP0, 0x80, 0x0 ;  /* 0x000000000000781c */ /* 0x000fda0003f0f008 */
[----:B------:R-:W-:Y:S05]  /*a870*/  @!P0 BRA `(.L_x_6282) ;  /* 0x0000017400fc8947 */ /* 0x000fea0003800000 */
[----:B------:R-:W1:Y:S01]  /*a880*/  SHFL.IDX PT, R0, R209, RZ, 0x1f ;  /* 0x00001fffd1007589 */ /* 0x000e6200000e0000 */
[----:B------:R-:W-:Y:S01]  /*a890*/  UIADD3 UR8, UR44, 0x400, URZ ;  /* 0x000004002c087890 */ /* 0x000fe2000fffe03f */
[----:B0-----:R-:W-:Y:S01]  /*a8a0*/  IMAD.MOV.U32 R4, RZ, RZ, 0x1 ;  /* 0x00000001ff047424 */ /* 0x001fe200078e00ff */
[----:B------:R-:W-:Y:S01]  /*a8b0*/  UIADD3 UR6, UR44, 0x26400, URZ ;  /* 0x000264002c067890 */ /* 0x000fe2000fffe03f */
[----:B------:R-:W-:Y:S01]  /*a8c0*/  IMAD.MOV.U32 R5, RZ, RZ, RZ ;  /* 0x000000ffff057224 */ /* 0x000fe200078e00ff */
[----:B------:R-:W-:Y:S01]  /*a8d0*/  UIADD3 UR5, UR44, 0x22400, URZ ;  /* 0x000224002c057890 */ /* 0x000fe2000fffe03f */
[----:B------:R-:W-:Y:S01]  /*a8e0*/  IMAD.MOV.U32 R6, RZ, RZ, 0x1 ;  /* 0x00000001ff067424 */ /* 0x000fe200078e00ff */
[----:B------:R-:W-:Y:S01]  /*a8f0*/  USHF.R.U32.HI UR6, URZ, 0x4, UR6 ;  /* 0x000000043f067899 */ /* 0x000fe20008011606 */
[----:B------:R-:W-:Y:S01]  /*a900*/  IMAD.MOV.U32 R7, RZ, RZ, RZ ;  /* 0x000000ffff077224 */ /* 0x000fe200078e00ff */
[----:B------:R-:W-:Y:S01]  /*a910*/  USHF.R.U32.HI UR7, URZ, 0x4, UR8 ;  /* 0x000000043f077899 */ /* 0x000fe20008011608 */
[----:B------:R0:W5:Y:S01]  /*a920*/  LDL R15, [R1+0x454] ;  /* 0x00045400010f7983 */ /* 0x0001620000100800 */
[----:B------:R-:W-:Y:S01]  /*a930*/  USHF.R.U32.HI UR5, URZ, 0x4, UR5 ;  /* 0x000000043f057899 */ /* 0x000fe20008011605 */
[----:B------:R-:W-:Y:S01]  /*a940*/  IMAD.MOV.U32 R11, RZ, RZ, 0x40000040 ;  /* 0x40000040ff0b7424 */ /* 0x000fe200078e00ff */
[----:B------:R-:W-:Y:S01]  /*a950*/  ULOP3.LUT UR6, UR6, 0x3fff, URZ, 0xc0, !UPT ;  /* 0x00003fff06067892 */ /* 0x000fe2000f8ec03f */
[----:B------:R2:W-:Y:S01]  /*a960*/  STL.128 [R1+0x60], R4 ;  /* 0x0000600401007387 */ /* 0x0005e20000100c00 */
[----:B------:R-:W-:Y:S01]  /*a970*/  ULOP3.LUT UR7, UR7, 0x3fff, URZ, 0xc0, !UPT ;  /* 0x00003fff07077892 */ /* 0x000fe2000f8ec03f */
[C---:B------:R-:W-:Y:S01]  /*a980*/  IADD3 R46, P5, R2.reuse, 0x60, RZ ;  /* 0x00000060022e7810 */ /* 0x040fe20007fbe0ff */
[----:B------:R-:W-:Y:S01]  /*a990*/  ULOP3.LUT UR5, UR5, 0x3fff, URZ, 0xc0, !UPT ;  /* 0x00003fff05057892 */ /* 0x000fe2000f8ec03f */
[----:B------:R-:W3:Y:S01]  /*a9a0*/  S2R R28, SR_TID.X ;  /* 0x00000000001c7919 */ /* 0x000ee20000002100 */
[----:B------:R-:W-:Y:S01]  /*a9b0*/  ULOP3.LUT UR6, UR6, 0x10000, URZ, 0xfc, !UPT ;  /* 0x0001000006067892 */ /* 0x000fe2000f8efc3f */
[----:B------:R-:W-:Y:S01]  /*a9c0*/  IADD3 R26, P1, R2, 0x74, RZ ;  /* 0x00000074021a7810 */ /* 0x000fe20007f3e0ff */
[----:B------:R-:W-:Y:S01]  /*a9d0*/  ULOP3.LUT UR7, UR7, 0x10000, URZ, 0xfc, !UPT ;  /* 0x0001000007077892 */ /* 0x000fe2000f8efc3f */
[----:B------:R-:W4:Y:S01]  /*a9e0*/  S2R R13, SR_TID.X ;  /* 0x00000000000d7919 */ /* 0x000f220000002100 */
[----:B------:R-:W-:Y:S01]  /*a9f0*/  ULOP3.LUT UR5, UR5, 0x10000, URZ, 0xfc, !UPT ;  /* 0x0001000005057892 */ /* 0x000fe2000f8efc3f */
[----:B-1----:R-:W-:Y:S01]  /*aa00*/  LEA.HI R3, R0, R0, RZ, 0x1 ;  /* 0x0000000000037211 */ /* 0x002fe200078f08ff */
[----:B------:R-:W-:Y:S01]  /*aa10*/  UIADD3 UR4, UR44, 0x20400, URZ ;  /* 0x000204002c047890 */ /* 0x000fe2000fffe03f */
[----:B------:R-:W-:Y:S01]  /*aa20*/  IADD3 R24, P6, R2, 0x58, RZ ;  /* 0x0000005802187810 */ /* 0x000fe20007fde0ff */
[----:B------:R-:W-:Y:S01]  /*aa30*/  UIADD3 UR9, UP0, UR38, 0x38400, URZ ;  /* 0x0003840026097890 */ /* 0x000fe2000ff1e03f */
[----:B------:R-:W-:Y:S01]  /*aa40*/  LOP3.LUT R3, R3, 0x6, RZ, 0xc0, !PT ;  /* 0x0000000603037812 */ /* 0x000fe200078ec0ff */
[----:B------:R-:W-:Y:S01]  /*aa50*/  USHF.R.U32.HI UR4, URZ, 0x4, UR4 ;  /* 0x000000043f047899 */ /* 0x000fe20008011604 */
[----:B--2---:R-:W-:Y:S01]  /*aa60*/  IMAD.U32 R4, RZ, RZ, UR6 ;  /* 0x00000006ff047e24 */ /* 0x004fe2000f8e00ff */
[----:B------:R-:W-:Y:S01]  /*aa70*/  UIADD3.X UR10, URZ, UR39, URZ, UP0, !UPT ;  /* 0x000000273f0a7290 */ /* 0x000fe200087fe43f */
[----:B------:R-:W-:Y:S01]  /*aa80*/  IMAD.U32 R6, RZ, RZ, UR7 ;  /* 0x00000007ff067e24 */ /* 0x000fe2000f8e00ff */
[----:B------:R-:W-:Y:S01]  /*aa90*/  ULOP3.LUT UR4, UR4, 0x3fff, URZ, 0xc0, !UPT ;  /* 0x00003fff04047892 */ /* 0x000fe2000f8ec03f */
[----:B------:R-:W-:Y:S01]  /*aaa0*/  IMAD.IADD R0, R0, 0x1, -R3 ;  /* 0x0000000100007824 */ /* 0x000fe200078e0a03 */
[----:B------:R-:W-:Y:S01]  /*aab0*/  IADD3 R39, P0, R2, 0x68, RZ ;  /* 0x0000006802277810 */ /* 0x000fe20007f1e0ff */
[----:B------:R-:W-:Y:S01]  /*aac0*/  IMAD.MOV.U32 R5, RZ, RZ, 0x40000040 ;  /* 0x40000040ff057424 */ /* 0x000fe200078e00ff */
[----:B------:R-:W-:Y:S01]  /*aad0*/  ULOP3.LUT UR4, UR4, 0x10000, URZ, 0xfc, !UPT ;  /* 0x0001000004047892 */ /* 0x000fe2000f8efc3f */
[----:B------:R-:W-:Y:S01]  /*aae0*/  IMAD.MOV.U32 R7, RZ, RZ, 0x40000040 ;  /* 0x40000040ff077424 */ /* 0x000fe200078e00ff */
[----:B------:R-:W-:Y:S01]  /*aaf0*/  LEA R0, R0, UR8, 0xf ;  /* 0x0000000800007c11 */ /* 0x000fe2000f8e78ff */
[----:B------:R-:W-:Y:S01]  /*ab00*/  IMAD.U32 R3, RZ, RZ, UR5 ;  /* 0x00000005ff037e24 */ /* 0x000fe2000f8e00ff */
[----:B------:R-:W-:Y:S01]  /*ab10*/  IADD3 R41, P4, R2, 0x78, RZ ;  /* 0x0000007802297810 */ /* 0x000fe20007f9e0ff */
[----:B------:R-:W-:Y:S01]  /*ab20*/  IMAD.U32 R8, RZ, RZ, UR9 ;  /* 0x00000009ff087e24 */ /* 0x000fe2000f8e00ff */
[----:B------:R1:W-:Y:S01]  /*ab30*/  STL.128 [R1+0x90], R4 ;  /* 0x0000900401007387 */ /* 0x0003e20000100c00 */
[----:B------:R-:W-:Y:S01]  /*ab40*/  SHF.R.U32.HI R0, RZ, 0x4, R0 ;  /* 0x00000004ff007819 */ /* 0x000fe20000011600 */
[----:B------:R-:W-:Y:S01]  /*ab50*/  IMAD.U32 R10, RZ, RZ, UR4 ;  /* 0x00000004ff0a7e24 */ /* 0x000fe2000f8e00ff */
[----:B------:R-:W-:Y:S01]  /*ab60*/  UIADD3 UR4, UR44, 0x36400, URZ ;  /* 0x000364002c047890 */ /* 0x000fe2000fffe03f */
[----:B------:R-:W-:Y:S01]  /*ab70*/  IMAD.U32 R9, RZ, RZ, UR10 ;  /* 0x0000000aff097e24 */ /* 0x000fe2000f8e00ff */
[----:B------:R-:W-:Y:S01]  /*ab80*/  LOP3.LUT R0, R0, 0x3fff, RZ, 0xc0, !PT ;  /* 0x00003fff00007812 */ /* 0x000fe200078ec0ff */
[--C-:B------:R-:W-:Y:S01]  /*ab90*/  IMAD.X R53, RZ, RZ, R18.reuse, P5 ;  /* 0x000000ffff357224 */ /* 0x100fe200028e0612 */
[----:B------:R-:W-:Y:S01]  /*aba0*/  ULOP3.LUT UP0, URZ, UR4, 0x3ff, URZ, 0xc0, !UPT ;  /* 0x000003ff043f7892 */ /* 0x000fe2000f80c03f */
[----:B---3--:R-:W-:Y:S01]  /*abb0*/  VIADD R12, R28, 0xffffff80 ;  /* 0xffffff801c0c7836 */ /* 0x008fe20000000000 */
[----:B------:R-:W-:Y:S01]  /*abc0*/  LOP3.LUT R0, R0, 0x2000000, RZ, 0xfc, !PT ;  /* 0x0200000000007812 */ /* 0x000fe200078efcff */
[----:B------:R0:W-:Y:S01]  /*abd0*/  STL.64 [R1+0x58], R8 ;  /* 0x0000580801007387 */ /* 0x0001e20000100a00 */
[C---:B----4-:R-:W-:Y:S01]  /*abe0*/  VIADD R14, R13.reuse, 0xffffff80 ;  /* 0xffffff800d0e7836 */ /* 0x050fe20000000000 */
[C---:B------:R-:W-:Y:S01]  /*abf0*/  IADD3 R40, P3, R2.reuse, 0x80, RZ ;  /* 0x0000008002287810 */ /* 0x040fe20007f7e0ff */
[----:B------:R-:W-:Y:S01]  /*ac00*/  VIADD R13, R13, 0xffffff80 ;  /* 0xffffff800d0d7836 */ /* 0x000fe20000000000 */
[----:B------:R0:W-:Y:S01]  /*ac10*/  STL [R1+0x74], R12 ;  /* 0x0000740c01007387 */ /* 0x0001e20000100800 */
[----:B------:R-:W-:Y:S01]  /*ac20*/  IMAD.X R27, RZ, RZ, R18, P1 ;  /* 0x000000ffff1b7224 */ /* 0x000fe200008e0612 */
[----:B------:R-:W-:Y:S01]  /*ac30*/  IADD3 R36, P2, R2, 0x88, RZ ;  /* 0x0000008802247810 */ /* 0x000fe20007f5e0ff */
[----:B-1----:R-:W-:Y:S01]  /*ac40*/  IMAD.MOV.U32 R4, RZ, RZ, R3 ;  /* 0x000000ffff047224 */ /* 0x002fe200078e0003 */
[----:B------:R0:W-:Y:S01]  /*ac50*/  STL.64 [R1+0x78], R10 ;  /* 0x0000780a01007387 */ /* 0x0001e20000100a00 */
[----:B------:R-:W-:Y:S01]  /*ac60*/  IMAD.MOV.U32 R6, RZ, RZ, R0 ;  /* 0x000000ffff067224 */ /* 0x000fe200078e0000 */
[----:B------:R-:W-:Y:S01]  /*ac70*/  PLOP3.LUT P5, PT, PT, PT, UP0, 0x80, 0x0 ;  /* 0x000000000000781c */ /* 0x000fe20003faf008 */
[----:B------:R-:W-:Y:S01]  /*ac80*/  IMAD.X R25, RZ, RZ, R18, P6 ;  /* 0x000000ffff197224 */ /* 0x000fe200030e0612 */
[----:B------:R0:W5:Y:S01]  /*ac90*/  LDL R3, [R1+0x458] ;  /* 0x0004580001037983 */ /* 0x0001620000100800 */
[----:B------:R-:W-:-:S02]  /*aca0*/  SHF.R.S32.HI R13, RZ, 0x1f, R13 ;  /* 0x0000001fff0d7819 */ /* 0x000fc4000001140d */
[C---:B------:R-:W-:Y:S01]  /*acb0*/  IADD3 R38, P1, R2.reuse, 0x90, RZ ;  /* 0x0000009002267810 */ /* 0x040fe20007f3e0ff */
[----:B------:R0:W-:Y:S01]  /*acc0*/  STL.128 [R1+0x80], R4 ;  /* 0x0000800401007387 */ /* 0x0001e20000100c00 */
[----:B------:R-:W-:Y:S02]  /*acd0*/  LEA.HI R13, R13, R14, RZ, 0x5 ;  /* 0x0000000e0d0d7211 */ /* 0x000fe400078f28ff */
[----:B------:R-:W-:Y:S02]  /*ace0*/  IADD3 R44, P6, R2, 0x98, RZ ;  /* 0x00000098022c7810 */ /* 0x000fe40007fde0ff */
[----:B------:R-:W-:Y:S01]  /*acf0*/  SHF.R.S32.HI R13, RZ, 0x5, R13 ;  /* 0x00000005ff0d7819 */ /* 0x000fe2000001140d */
[--C-:B------:R-:W-:Y:S02]  /*ad00*/  IMAD.X R48, RZ, RZ, R18.reuse, P0 ;  /* 0x000000ffff307224 */ /* 0x100fe400000e0612 */
[----:B------:R-:W-:Y:S02]  /*ad10*/  IMAD.X R50, RZ, RZ, R18, P4 ;  /* 0x000000ffff327224 */ /* 0x000fe400020e0612 */
[----:B------:R-:W-:-:S02]  /*ad20*/  IMAD.MOV.U32 R0, RZ, RZ, R13 ;  /* 0x000000ffff007224 */ /* 0x000fc400078e000d */
[--C-:B------:R-:W-:Y:S02]  /*ad30*/  IMAD.X R49, RZ, RZ, R18.reuse, P3 ;  /* 0x000000ffff317224 */ /* 0x100fe400018e0612 */
[--C-:B------:R-:W-:Y:S02]  /*ad40*/  IMAD.X R43, RZ, RZ, R18.reuse, P2 ;  /* 0x000000ffff2b7224 */ /* 0x100fe400010e0612 */
[--C-:B------:R-:W-:Y:S02]  /*ad50*/  IMAD.X R47, RZ, RZ, R18.reuse, P1 ;  /* 0x000000ffff2f7224 */ /* 0x100fe400008e0612 */
[----:B------:R-:W-:Y:S01]  /*ad60*/  IMAD.X R45, RZ, RZ, R18, P6 ;  /* 0x000000ffff2d7224 */ /* 0x000fe200030e0612 */
[----:B0-----:R-:W-:Y:S06]  /*ad70*/  @!P5 BRA `(.L_x_6296) ;  /* 0x000000000070d947 */ /* 0x001fec0003800000 */
[----:B------:R-:W-:Y:S01]  /*ad80*/  MOV R14, 0x0 ;  /* 0x00000000000e7802 */ /* 0x000fe20000000f00 */
[----:B------:R-:W-:Y:S01]  /*ad90*/  ULDC.64 UR4, c[0x4][0xf0] ;  /* 0x01003c0000047ab9 */ /* 0x000fe20000000a00 */
[----:B------:R-:W-:Y:S01]  /*ada0*/  ULDC.64 UR6, c[0x4][0x58] ;  /* 0x0100160000067ab9 */ /* 0x000fe20000000a00 */
[----:B------:R-:W-:Y:S02]  /*adb0*/  IMAD.U32 R4, RZ, RZ, UR4 ;  /* 0x00000004ff047e24 */ /* 0x000fe4000f8e00ff */
[----:B------:R-:W-:Y:S01]  /*adc0*/  IMAD.U32 R5, RZ, RZ, UR5 ;  /* 0x00000005ff057e24 */ /* 0x000fe2000f8e00ff */
[----:B-----5:R-:W0:Y:S01]  /*add0*/  LDC.64 R14, c[0x4][R14] ;  /* 0x010000000e0e7b82 */ /* 0x020e220000000a00 */
        /* <DEDUP_REMOVED lines=10> */
.L_x_6297:
[----:B------:R-:W2:Y:S02]  /*ae80*/  LDL R7, [R1+0x74] ;  /* 0x0000740001077983 */ /* 0x000ea40000100800 */
[----:B--2---:R-:W-:-:S04]  /*ae90*/  SHF.R.S32.HI R0, RZ, 0x1f, R7 ;  /* 0x0000001fff007819 */ /* 0x004fc80000011407 */
[CC--:B------:R-:W-:Y:S02]  /*aea0*/  LEA.HI R3, R0.reuse, R7.reuse, RZ, 0x4 ;  /* 0x0000000700037211 */ /* 0x0c0fe400078f20ff */
[----:B------:R-:W-:Y:S02]  /*aeb0*/  LEA.HI R0, R0, R7, RZ, 0x5 ;  /* 0x0000000700007211 */ /* 0x000fe400078f28ff */
[----:B------:R-:W-:Y:S02]  /*aec0*/  SHF.R.S32.HI R4, RZ, 0x4, R3 ;  /* 0x00000004ff047819 */ /* 0x000fe40000011403 */
[----:B------:R-:W-:Y:S02]  /*aed0*/  SHF.R.S32.HI R0, RZ, 0x5, R0 ;  /* 0x00000005ff007819 */ /* 0x000fe40000011400 */
[C---:B------:R-:W-:Y:S02]  /*aee0*/  LEA.HI R5, R3.reuse, R4, RZ, 0x1 ;  /* 0x0000000403057211 */ /* 0x040fe400078f08ff */
[----:B------:R-:W-:-:S02]  /*aef0*/  LOP3.LUT R3, R3, 0xfffffff0, RZ, 0xc0, !PT ;  /* 0xfffffff003037812 */ /* 0x000fc400078ec0ff */
[----:B------:R-:W-:-:S03]  /*af00*/  LOP3.LUT R5, R5, 0x1ffffffe, RZ, 0xc0, !PT ;  /* 0x1ffffffe05057812 */ /* 0x000fc600078ec0ff */
[----:B------:R-:W-:Y:S02]  /*af10*/  IMAD.IADD R3, R7, 0x1, -R3 ;  /* 0x0000000107037824 */ /* 0x000fe400078e0a03 */
[----:B------:R-:W-:-:S04]  /*af20*/  IMAD.IADD R5, R4, 0x1, -R5 ;  /* 0x0000000104057824 */ /* 0x000fc800078e0a05 */
[----:B------:R-:W-:-:S07]  /*af30*/  IMAD.SHL.U32 R15, R5, 0x8, RZ ;  /* 0x00000008050f7824 */ /* 0x000fce00078e00ff */
.L_x_6296:
[----:B------:R-:W2:Y:S01]  /*af40*/  LDL R51, [R1+0x1cc] ;  /* 0x0001cc0001337983 */ /* 0x000ea20000100800 */
[----:B-----5:R-:W-:Y:S01]  /*af50*/  SHF.R.S32.HI R4, RZ, 0x1f, R3 ;  /* 0x0000001fff047819 */ /* 0x020fe20000011403 */
[----:B------:R-:W-:Y:S01]  /*af60*/  IMAD.MOV.U32 R7, RZ, RZ, R27 ;  /* 0x000000ffff077224 */ /* 0x000fe200078e001b */
[----:B------:R-:W-:Y:S01]  /*af70*/  IADD3 R12, P1, R2, 0x70, RZ ;  /* 0x00000070020c7810 */ /* 0x000fe20007f3e0ff */
[----:B------:R-:W-:Y:S01]  /*af80*/  VIADD R14, R28, 0xffffff80 ;  /* 0xffffff801c0e7836 */ /* 0x000fe20000000000 */
[----:B------:R-:W-:Y:S01]  /*af90*/  LEA.HI R4, R4, R3, RZ, 0x3 ;  /* 0x0000000304047211 */ /* 0x000fe200078f18ff */
[----:B------:R-:W0:Y:S01]  /*afa0*/  LDC R189, c[0x0][0x450] ;  /* 0x00011400ffbd7b82 */ /* 0x000e220000000800 */
[----:B------:R-:W-:Y:S01]  /*afb0*/  IADD3 R8, P0, R2, 0xb0, RZ ;  /* 0x000000b002087810 */ /* 0x000fe20007f1e0ff */
[----:B------:R-:W-:Y:S01]  /*afc0*/  IMAD.X R13, RZ, RZ, R18, P1 ;  /* 0x000000ffff0d7224 */ /* 0x000fe200008e0612 */
[C---:B------:R-:W-:Y:S01]  /*afd0*/  LOP3.LUT R6, R4.reuse, 0xfffffff8, RZ, 0xc0, !PT ;  /* 0xfffffff804067812 */ /* 0x040fe200078ec0ff */
[----:B------:R-:W-:Y:S01]  /*afe0*/  IMAD.SHL.U32 R11, R4, 0x40, RZ ;  /* 0x00000040040b7824 */ /* 0x000fe200078e00ff */
[----:B------:R1:W-:Y:S01]  /*aff0*/  STL [R1+0xcc], R14 ;  /* 0x0000cc0e01007387 */ /* 0x0003e20000100800 */
[----:B------:R-:W-:Y:S01]  /*b000*/  IMAD.MOV.U32 R4, RZ, RZ, R12 ;  /* 0x000000ffff047224 */ /* 0x000fe200078e000c */
[----:B------:R-:W-:Y:S01]  /*b010*/  IADD3 R20, P2, R2, 0xa0, RZ ;  /* 0x000000a002147810 */ /* 0x000fe20007f5e0ff */
[----:B------:R-:W-:Y:S01]  /*b020*/  IMAD.IADD R3, R3, 0x1, -R6 ;  /* 0x0000000103037824 */ /* 0x000fe200078e0a06 */
[----:B------:R-:W-:Y:S01]  /*b030*/  STL.64 [R1+0xc0], R24 ;  /* 0x0000c01801007387 */ /* 0x000fe20000100a00 */
[----:B------:R-:W-:Y:S01]  /*b040*/  IMAD.MOV.U32 R6, RZ, RZ, R26 ;  /* 0x000000ffff067224 */ /* 0x000fe200078e001a */
[----:B------:R-:W-:Y:S01]  /*b050*/  BSSY B0, `(.L_x_6298) ;  /* 0x0000035000007945 */ /* 0x000fe20003800000 */
[C---:B------:R-:W-:Y:S01]  /*b060*/  IMAD.SHL.U32 R5, R3.reuse, 0x40, RZ ;  /* 0x0000004003057824 */ /* 0x040fe200078e00ff */
[----:B------:R-:W-:Y:S01]  /*b070*/  LOP3.LUT P1, RZ, R3, 0x4, RZ, 0xc0, !PT ;  /* 0x0000000403ff7812 */ /* 0x000fe2000782c0ff */
[----:B------:R-:W-:Y:S01]  /*b080*/  IMAD.X R9, RZ, RZ, R18, P0 ;  /* 0x000000ffff097224 */ /* 0x000fe200000e0612 */
[----:B-1----:R-:W1:Y:S01]  /*b090*/  LDC R14, c[0x0][0xad4] ;  /* 0x0002b500ff0e7b82 */ /* 0x002e620000000800 */
[----:B------:R-:W-:Y:S01]  /*b0a0*/  IMAD.U32 R28, RZ, RZ, UR38 ;  /* 0x00000026ff1c7e24 */ /* 0x000fe2000f8e00ff */
[----:B------:R-:W-:Y:S01]  /*b0b0*/  LOP3.LUT R10, R5, 0x1c0, RZ, 0xc0, !PT ;  /* 0x000001c0050a7812 */ /* 0x000fe200078ec0ff */
[----:B------:R-:W-:Y:S01]  /*b0c0*/  IMAD.MOV.U32 R5, RZ, RZ, R13 ;  /* 0x000000ffff057224 */ /* 0x000fe200078e000d */
[----:B------:R-:W-:Y:S01]  /*b0d0*/  LOP3.LUT R13, R11, 0xfffffe00, RZ, 0xc0, !PT ;  /* 0xfffffe000b0d7812 */ /* 0x000fe200078ec0ff */
[----:B------:R3:W-:Y:S01]  /*b0e0*/  STL.64 [R1+0xb8], R8 ;  /* 0x0000b80801007387 */ /* 0x0007e20000100a00 */
[----:B------:R-:W-:Y:S01]  /*b0f0*/  LOP3.LUT R11, R10, 0x8, R15, 0xf8, !PT ;  /* 0x000000080a0b7812 */ /* 0x000fe200078ef80f */
[----:B------:R-:W-:Y:S01]  /*b100*/  IMAD.U32 R29, RZ, RZ, UR39 ;  /* 0x00000027ff1d7e24 */ /* 0x000fe2000f8e00ff */
[----:B------:R-:W-:Y:S01]  /*b110*/  SHF.R.U32.HI R10, RZ, 0x3, R10 ;  /* 0x00000003ff0a7819 */ /* 0x000fe2000001160a */
[----:B------:R4:W-:Y:S01]  /*b120*/  STL.128 [R1+0x100], R4 ;  /* 0x0001000401007387 */ /* 0x0009e20000100c00 */
[----:B------:R-:W-:Y:S01]  /*b130*/  IMAD R13, R0, 0x400, R13 ;  /* 0x00000400000d7824 */ /* 0x000fe200078e020d */
[----:B------:R-:W-:Y:S01]  /*b140*/  LOP3.LUT P0, RZ, R3, 0x2, RZ, 0xc0, !PT ;  /* 0x0000000203ff7812 */ /* 0x000fe2000780c0ff */
[----:B------:R-:W-:Y:S01]  /*b150*/  IMAD.MOV.U32 R30, RZ, RZ, 0x10 ;  /* 0x00000010ff1e7424 */ /* 0x000fe200078e00ff */
[----:B------:R-:W-:Y:S01]  /*b160*/  LOP3.LUT R10, R11, R10, RZ, 0x3c, !PT ;  /* 0x0000000a0b0a7212 */ /* 0x000fe200078e3cff */
[----:B------:R-:W-:Y:S01]  /*b170*/  IMAD.MOV.U32 R31, RZ, RZ, 0x20 ;  /* 0x00000020ff1f7424 */ /* 0x000fe200078e00ff */
[----:B------:R0:W-:Y:S01]  /*b180*/  STL.64 [R1+0xb0], R22 ;  /* 0x0000b01601007387 */ /* 0x0001e20000100a00 */
[----:B------:R-:W-:Y:S01]  /*b190*/  IMAD.X R21, RZ, RZ, R18, P2 ;  /* 0x000000ffff157224 */ /* 0x000fe200010e0612 */
[----:B---3--:R-:W3:Y:S01]  /*b1a0*/  LDC.64 R8, c[0x0][0x448] ;  /* 0x00011200ff087b82 */ /* 0x008ee20000000a00 */
[----:B------:R-:W-:Y:S01]  /*b1b0*/  IMAD.IADD R11, R13, 0x1, R10 ;  /* 0x000000010d0b7824 */ /* 0x000fe200078e020a */
[----:B------:R-:W-:Y:S01]  /*b1c0*/  SEL R30, R30, 0xfffffff0, !P0 ;  /* 0xfffffff01e1e7807 */ /* 0x000fe20004000000 */
[----:B------:R-:W-:Y:S01]  /*b1d0*/  IMAD.U32 R13, RZ, RZ, UR48 ;  /* 0x00000030ff0d7e24 */ /* 0x000fe2000f8e00ff */
[----:B------:R-:W-:Y:S01]  /*b1e0*/  SEL R31, R31, 0xffffffe0, !P1 ;  /* 0xffffffe01f1f7807 */ /* 0x000fe20004800000 */
[----:B------:R-:W-:Y:S01]  /*b1f0*/  IMAD.WIDE.U32 R10, R11, 0x2, R28 ;  /* 0x000000020b0a7825 */ /* 0x000fe200078e001c */
[----:B------:R0:W-:Y:S02]  /*b200*/  STL.64 [R1+0x110], R20 ;  /* 0x0001101401007387 */ /* 0x0001e40000100a00 */
[----:B----4-:R-:W4:Y:S01]  /*b210*/  LDC.64 R4, c[0x0][0xad8] ;  /* 0x0002b600ff047b82 */ /* 0x010f220000000a00 */
[----:B------:R-:W-:Y:S01]  /*b220*/  IMAD.U32 R12, RZ, RZ, UR47 ;  /* 0x0000002fff0c7e24 */ /* 0x000fe2000f8e00ff */
[----:B------:R-:W-:Y:S01]  /*b230*/  IADD3 R10, P0, R10, 0x36400, RZ ;  /* 0x000364000a0a7810 */ /* 0x000fe20007f1e0ff */
[----:B------:R-:W-:Y:S01]  /*b240*/  IMAD.MOV.U32 R24, RZ, RZ, RZ ;  /* 0x000000ffff187224 */ /* 0x000fe200078e00ff */
[----:B------:R0:W-:Y:S03]  /*b250*/  STL.64 [R1+0xa0], R30 ;  /* 0x0000a01e01007387 */ /* 0x0001e60000100a00 */
[----:B------:R-:W-:Y:S01]  /*b260*/  IMAD.X R11, RZ, RZ, R11, P0 ;  /* 0x000000ffff0b7224 */ /* 0x000fe200000e060b */
[----:B------:R-:W0:Y:S01]  /*b270*/  LDC.64 R6, c[0x0][0xae0] ;  /* 0x0002b800ff067b82 */ /* 0x000e220000000a00 */
[----:B------:R0:W-:Y:S04]  /*b280*/  STL.U8 [R1+0xc8], RZ ;  /* 0x0000c8ff01007387 */ /* 0x0001e80000100000 */
[----:B------:R0:W-:Y:S04]  /*b290*/  STL.64 [R1+0xa8], R10 ;  /* 0x0000a80a01007387 */ /* 0x0001e80000100a00 */
[----:B---3--:R3:W-:Y:S04]  /*b2a0*/  STL.64 [R1+0xf0], R8 ;  /* 0x0000f00801007387 */ /* 0x0087e80000100a00 */
[----:B------:R3:W-:Y:S01]  /*b2b0*/  STL.U8 [R1+0xfc], RZ ;  /* 0x0000fcff01007387 */ /* 0x0007e20000100000 */
[----:B----4-:R-:W-:-:S03]  /*b2c0*/  IMAD.MOV.U32 R15, RZ, RZ, R4 ;  /* 0x000000ffff0f7224 */ /* 0x010fc600078e0004 */
[----:B------:R3:W-:Y:S01]  /*b2d0*/  STL.U8 [R1+0x118], RZ ;  /* 0x000118ff01007387 */ /* 0x0007e20000100000 */
[----:B------:R-:W-:-:S03]  /*b2e0*/  IMAD.MOV.U32 R25, RZ, RZ, R5 ;  /* 0x000000ffff197224 */ /* 0x000fc600078e0005 */
[----:B-1----:R3:W-:Y:S01]  /*b2f0*/  STL.128 [R1+0xd0], R12 ;  /* 0x0000d00c01007387 */ /* 0x0027e20000100c00 */
[----:B0-----:R-:W-:-:S03]  /*b300*/  IMAD.MOV.U32 R26, RZ, RZ, R6 ;  /* 0x000000ffff1a7224 */ /* 0x001fc600078e0006 */
[----:B------:R3:W-:Y:S01]  /*b310*/  STL [R1+0xf8], R189 ;  /* 0x0000f8bd01007387 */ /* 0x0007e20000100800 */
[----:B------:R-:W-:-:S05]  /*b320*/  IMAD.MOV.U32 R27, RZ, RZ, R7 ;  /* 0x000000ffff1b7224 */ /* 0x000fca00078e0007 */
[----:B------:R3:W-:Y:S01]  /*b330*/  STL.128 [R1+0xe0], R24 ;  /* 0x0000e01801007387 */ /* 0x0007e20000100c00 */
[----:B--2---:R-:W-:-:S04]  /*b340*/  LEA.HI R0, R51, R51, RZ, 0x1 ;  /* 0x0000003333007211 */ /* 0x004fc800078f08ff */
[----:B------:R-:W-:-:S05]  /*b350*/  LOP3.LUT R0, R0, 0xfffffffe, RZ, 0xc0, !PT ;  /* 0xfffffffe00007812 */ /* 0x000fca00078ec0ff */
[----:B------:R-:W-:-:S05]  /*b360*/  IMAD.IADD R0, R51, 0x1, -R0 ;  /* 0x0000000133007824 */ /* 0x000fca00078e0a00 */
[----:B------:R-:W-:-:S04]  /*b370*/  SHF.L.U32 R0, R0, 0x1f, RZ ;  /* 0x0000001f00007819 */ /* 0x000fc800000006ff */
[----:B------:R-:W0:Y:S02]  /*b380*/  SYNCS.PHASECHK.TRANS64.TRYWAIT P0, [UR44+0x38800], R0 ;  /* 0x03880000ff0075a7 */ /* 0x000e24000800016c */
[----:B0--3--:R-:W-:Y:S05]  /*b390*/  @!P0 BRA `(.L_x_6299) ;  /* 0x00000230002c8947 */ /* 0x009fea0003800000 */
.L_x_6519:
[----:B------:R-:W-:Y:S05]  /*b3a0*/  BSYNC B0 ;  /* 0x0000000000007941 */ /* 0x000fea0003800000 */
.L_x_6298:
[----:B------:R-:W2:Y:S04]  /*b3b0*/  LDL R26, [R1] ;  /* 0x00000000011a7983 */ /* 0x000ea80000100800 */
[----:B------:R1:W5:Y:S01]  /*b3c0*/  LDL.64 R10, [R1+0x1c0] ;  /* 0x0001c000010a7983 */ /* 0x0003620000100a00 */
[C---:B------:R-:W-:Y:S01]  /*b3d0*/  IADD3 R12, P0, R2.reuse, 0x1c0, RZ ;  /* 0x000001c0020c7810 */ /* 0x040fe20007f1e0ff */
[----:B------:R-:W-:Y:S01]  /*b3e0*/  IMAD.MOV.U32 R14, RZ, RZ, R46 ;  /* 0x000000ffff0e7224 */ /* 0x000fe200078e002e */
[C---:B0-----:R-:W-:Y:S01]  /*b3f0*/  IADD3 R0, P1, R2.reuse, 0xc8, RZ ;  /* 0x000000c802007810 */ /* 0x041fe20007f3e0ff */
[----:B------:R-:W-:Y:S01]  /*b400*/  IMAD.MOV.U32 R15, RZ, RZ, R53 ;  /* 0x000000ffff0f7224 */ /* 0x000fe200078e0035 */
[----:B------:R-:W-:Y:S01]  /*b410*/  BSSY B0, `(.L_x_6300) ;  /* 0x000003d000007945 */ /* 0x000fe20003800000 */
[--C-:B------:R-:W-:Y:S01]  /*b420*/  IMAD.X R13, RZ, RZ, R18.reuse, P0 ;  /* 0x000000ffff0d7224 */ /* 0x100fe200000e0612 */
[C---:B------:R-:W-:Y:S01]  /*b430*/  IADD3 R30, P0, R2.reuse, 0x1cc, RZ ;  /* 0x000001cc021e7810 */ /* 0x040fe20007f1e0ff */
[----:B------:R-:W-:Y:S01]  /*b440*/  IMAD.X R3, RZ, RZ, R18, P1 ;  /* 0x000000ffff037224 */ /* 0x000fe200008e0612 */
[----:B------:R-:W-:-:S02]  /*b450*/  IADD3 R20, P1, R2, 0xb8, RZ ;  /* 0x000000b802147810 */ /* 0x000fc40007f3e0ff */
[----:B------:R0:W-:Y:S01]  /*b460*/  STL.128 [R1+0x120], R12 ;  /* 0x0001200c01007387 */ /* 0x0001e20000100c00 */
[--C-:B------:R-:W-:Y:S01]  /*b470*/  IMAD.X R31, RZ, RZ, R18.reuse, P0 ;  /* 0x000000ffff1f7224 */ /* 0x100fe200000e0612 */
[----:B------:R-:W-:Y:S01]  /*b480*/  IADD3 R24, P0, R2, 0xfc, RZ ;  /* 0x000000fc02187810 */ /* 0x000fe20007f1e0ff */
[----:B------:R-:W-:-:S03]  /*b490*/  IMAD.X R21, RZ, RZ, R18, P1 ;  /* 0x000000ffff157224 */ /* 0x000fc600008e0612 */
[----:B------:R-:W-:Y:S01]  /*b4a0*/  STL.128 [R1+0x150], R28 ;  /* 0x0001501c01007387 */ /* 0x000fe20000100c00 */
[----:B------:R-:W-:Y:S02]  /*b4b0*/  IMAD.X R25, RZ, RZ, R18, P0 ;  /* 0x000000ffff197224 */ /* 0x000fe400000e0612 */
[----:B0-----:R-:W-:Y:S02]  /*b4c0*/  IMAD.MOV.U32 R14, RZ, RZ, R2 ;  /* 0x000000ffff0e7224 */ /* 0x001fe400078e0002 */
[----:B------:R-:W-:Y:S02]  /*b4d0*/  IMAD.MOV.U32 R15, RZ, RZ, R18 ;  /* 0x000000ffff0f7224 */ /* 0x000fe400078e0012 */
[----:B------:R-:W-:Y:S01]  /*b4e0*/  IMAD.MOV.U32 R12, RZ, RZ, R0 ;  /* 0x000000ffff0c7224 */ /* 0x000fe200078e0000 */
[----:B------:R-:W-:Y:S01]  /*b4f0*/  IADD3 R0, P2, R2, 0x1d0, RZ ;  /* 0x000001d002007810 */ /* 0x000fe20007f5e0ff */
[----:B------:R-:W-:-:S04]  /*b500*/  IMAD.MOV.U32 R13, RZ, RZ, R3 ;  /* 0x000000ffff0d7224 */ /* 0x000fc800078e0003 */
[----:B------:R-:W-:Y:S01]  /*b510*/  IMAD.X R3, RZ, RZ, R18, P2 ;  /* 0x000000ffff037224 */ /* 0x000fe200010e0612 */
[----:B------:R0:W-:Y:S01]  /*b520*/  STL.128 [R1+0x130], R12 ;  /* 0x0001300c01007387 */ /* 0x0001e20000100c00 */
[----:B------:R-:W-:Y:S01]  /*b530*/  IADD3 R8, P2, R2, 0x100, RZ ;  /* 0x0000010002087810 */ /* 0x000fe20007f5e0ff */
        /* <DEDUP_REMOVED lines=17> */
[----:B------:R-:W-:Y:S01]  /*b650*/  IMAD.MOV.U32 R12, RZ, RZ, R0 ;  /* 0x000000ffff0c7224 */ /* 0x000fe200078e0000 */
[----:B------:R-:W-:Y:S01]  /*b660*/  IADD3 R0, P0, R2, 0x118, RZ ;  /* 0x0000011802007810 */ /* 0x000fe20007f1e0ff */
[----:B------:R-:W-:Y:S02]  /*b670*/  IMAD.MOV.U32 R13, RZ, RZ, R3 ;  /* 0x000000ffff0d7224 */ /* 0x000fe400078e0003 */
[----:B------:R-:W-:-:S03]  /*b680*/  IMAD.X R3, RZ, RZ, R18, P2 ;  /* 0x000000ffff037224 */ /* 0x000fc600010e0612 */
[----:B------:R0:W-:Y:S02]  /*b690*/  STL.128 [R1+0x180], R12 ;  /* 0x0001800c01007387 */ /* 0x0001e40000100c00 */
[----:B0-----:R-:W-:Y:S02]  /*b6a0*/  IMAD.MOV.U32 R12, RZ, RZ, R34 ;  /* 0x000000ffff0c7224 */ /* 0x001fe400078e0022 */
[----:B------:R-:W-:Y:S02]  /*b6b0*/  IMAD.MOV.U32 R13, RZ, RZ, R35 ;  /* 0x000000ffff0d7224 */ /* 0x000fe400078e0023 */
[----:B------:R-:W-:Y:S02]  /*b6c0*/  IMAD.MOV.U32 R14, RZ, RZ, R20 ;  /* 0x000000ffff0e7224 */ /* 0x000fe400078e0014 */
[----:B------:R-:W-:Y:S02]  /*b6d0*/  IMAD.MOV.U32 R15, RZ, RZ, R21 ;  /* 0x000000ffff0f7224 */ /* 0x000fe400078e0015 */
[----:B------:R-:W-:-:S03]  /*b6e0*/  IMAD.X R21, RZ, RZ, R18, P0 ;  /* 0x000000ffff157224 */ /* 0x000fc600000e0612 */
        /* <DEDUP_REMOVED lines=15> */
.L_x_6301:
[----:B------:R-:W-:Y:S05]  /*b7e0*/  BSYNC B0 ;  /* 0x0000000000007941 */ /* 0x000fea0003800000 */
.L_x_6300:
        /* <DEDUP_REMOVED lines=8> */
.L_x_6303:
[----:B------:R-:W-:Y:S05]  /*b870*/  BSYNC B0 ;  /* 0x0000000000007941 */ /* 0x000fea0003800000 */
.L_x_6302:
[----:B------:R-:W-:Y:S04]  /*b880*/  BSSY B0, `(.L_x_6304) ;  /* 0x0000004000007945 */ /* 0x000fe80003800000 */
[----:B-1----:R-:W-:Y:S05]  /*b890*/  @P0 BRA `(.L_x_6305) ;  /* 0x0000000000080947 */ /* 0x002fea0003800000 */
[----:B------:R-:W1:Y:S02]  /*b8a0*/  SYNCS.PHASECHK.TRANS64.TRYWAIT P0, [R10+URZ], R11 ;  /* 0x0000000b0a0075a7 */ /* 0x000e64000800017f */
[----:B-1----:R-:W-:Y:S05]  /*b8b0*/  @!P0 BRA `(.L_x_6306) ;  /* 0x0000022800fc8947 */ /* 0x002fea0003800000 */
.L_x_6305:
[----:B------:R-:W-:Y:S05]  /*b8c0*/  BSYNC B0 ;  /* 0x0000000000007941 */ /* 0x000fea0003800000 */
.L_x_6304:
        /* <DEDUP_REMOVED lines=10> */
[C---:B------:R-:W-:Y:S01]  /*b970*/  VIADD R56, R10.reuse, 0x2 ;  /* 0x000000020a387836 */ /* 0x040fe20000000000 */
[----:B------:R-:W-:Y:S01]  /*b980*/  R2UR UR6, R10 ;  /* 0x000000000a0672ca */ /* 0x000fe200000e0000 */
[----:B------:R-:W-:Y:S01]  /*b990*/  IMAD.MOV.U32 R57, RZ, RZ, R11 ;  /* 0x000000ffff397224 */ /* 0x000fe200078e000b */
[----:B------:R0:W-:Y:S01]  /*b9a0*/  STL [R1+0x60], RZ ;  /* 0x000060ff01007387 */ /* 0x0001e20000100800 */
[----:B------:R-:W-:Y:S01]  /*b9b0*/  BSSY B0, `(.L_x_6307) ;  /* 0x000002c000007945 */ /* 0x000fe20003800000 */
[----:B---3--:R-:W-:Y:S02]  /*b9c0*/  R2UR UR4, R26 ;  /* 0x000000001a0472ca */ /* 0x008fe400000e0000 */
[----:B------:R-:W-:Y:S02]  /*b9d0*/  R2UR UR5, R27 ;  /* 0x000000001b0572ca */ /* 0x000fe400000e0000 */
[----:B------:R-:W-:Y:S01]  /*b9e0*/  WARPGROUP.ARRIVE ;  /* 0x00000000000079c5 */ /* 0x000fe20000000000 */
[----:B----4-:R-:W-:-:S02]  /*b9f0*/  VIADD R12, R12, 0x2 ;  /* 0x000000020c0c7836 */ /* 0x010fc40000000000 */
[----:B-----5:R-:W-:Y:S02]  /*ba00*/  VIADD R14, R14, 0x4 ;  /* 0x000000040e0e7836 */ /* 0x020fe40000000000 */
[----:B------:R-:W-:-:S06]  /*ba10*/  VIADD R20, R20, 0x6 ;  /* 0x0000000614147836 */ /* 0x000fcc0000000000 */
        /* <DEDUP_REMOVED lines=37> */
.L_x_6520:
[----:B------:R-:W-:Y:S05]  /*bc70*/  BSYNC B0 ;  /* 0x0000000000007941 */ /* 0x000fea0003800000 */
.L_x_6307:
[----:B0-----:R-:W2:Y:S04]  /*bc80*/  LDL R3, [R1+0x28] ;  /* 0x0000280001037983 */ /* 0x001ea80000100800 */
[----:B------:R0:W5:Y:S01]  /*bc90*/  LDL.64 R10, [R1+0x1c0] ;  /* 0x0001c000010a7983 */ /* 0x0001620000100a00 */
[----:B------:R-:W-:Y:S01]  /*bca0*/  BSSY B0, `(.L_x_6309) ;  /* 0x0000005000007945 */ /* 0x000fe20003800000 */
[----:B--2---:R-:W-:-:S04]  /*bcb0*/  LOP3.LUT R3, R3, 0x1, RZ, 0xfc, !PT ;  /* 0x0000000103037812 */ /* 0x004fc800078efcff */
[----:B------:R-:W-:-:S13]  /*bcc0*/  ISETP.NE.AND P1, PT, R3, 0x3, PT ;  /* 0x000000030300780c */ /* 0x000fda0003f25270 */
[----:B0-----:R-:W-:Y:S05]  /*bcd0*/  @!P1 BRA `(.L_x_6310) ;  /* 0x0000000000049947 */ /* 0x001fea0003800000 */
[----:B------:R-:W-:Y:S01]  /*bce0*/  BPT.TRAP 0x1 ;  /* 0x000000040000795c */ /* 0x000fe20000300000 */
.L_x_6310:
[----:B------:R-:W-:Y:S05]  /*bcf0*/  BSYNC B0 ;  /* 0x0000000000007941 */ /* 0x000fea0003800000 */
.L_x_6309:
        /* <DEDUP_REMOVED lines=8> */
.L_x_6312:
[----:B------:R-:W-:Y:S05]  /*bd80*/  BSYNC B0 ;  /* 0x0000000000007941 */ /* 0x000fea0003800000 */
.L_x_6311:
[----:B------:R-:W-:Y:S04]  /*bd90*/  BSSY B0, `(.L_x_6313) ;  /* 0x0000004000007945 */ /* 0x000fe80003800000 */
[----:B-1----:R-:W-:Y:S05]  /*bda0*/  @P0 BRA `(.L_x_6314) ;  /* 0x0000000000080947 */ /* 0x002fea0003800000 */
[----:B------:R-:W1:Y:S02]  /*bdb0*/  SYNCS.PHASECHK.TRANS64.TRYWAIT P0, [R10+URZ], R11 ;  /* 0x0000000b0a0075a7 */ /* 0x000e64000800017f */
[----:B-1----:R-:W-:Y:S05]  /*bdc0*/  @!P0 BRA `(.L_x_6315) ;  /* 0x0000022400e48947 */ /* 0x002fea0003800000 */
.L_x_6314:
[----:B------:R-:W-:Y:S05]  /*bdd0*/  BSYNC B0 ;  /* 0x0000000000007941 */ /* 0x000fea0003800000 */
.L_x_6313:
        /* <DEDUP_REMOVED lines=9> */
[----:B------:R-:W4:Y:S01]  /*be70*/  LDL.64 R20, [R1+0x90] ;  /* 0x0000900001147983 */ /* 0x000f220000100a00 */
[----:B--2---:R-:W-:Y:S01]  /*be80*/  ISETP.NE.U32.AND P0, PT, R8, RZ, PT ;  /* 0x000000ff0800720c */ /* 0x004fe20003f05070 */
[----:B---3--:R-:W-:Y:S01]  /*be90*/  IMAD R10, R3, 0x1000, R10 ;  /* 0x00001000030a7824 */ /* 0x008fe200078e020a */
[----:B------:R-:W-:-:S02]  /*bea0*/  R2UR UR7, R11 ;  /* 0x000000000b0772ca */ /* 0x000fc400000e0000 */
[----:B----4-:R-:W-:Y:S02]  /*beb0*/  R2UR UR4, R14 ;  /* 0x000000000e0472ca */ /* 0x010fe400000e0000 */
[----:B------:R-:W-:Y:S02]  /*bec0*/  R2UR UR6, R10 ;  /* 0x000000000a0672ca */ /* 0x000fe400000e0000 */
[----:B------:R-:W-:-:S05]  /*bed0*/  R2UR UR5, R15 ;  /* 0x000000000f0572ca */ /* 0x000fca00000e0000 */
[----:B------:R-:W-:Y:S01]  /*bee0*/  VOTEU.ANY UP0, P0 ;  /* 0x00000000003f7886 */ /* 0x000fe20000000100 */
[----:B------:R-:W-:Y:S01]  /*bef0*/  VIADD R12, R12, 0x2 ;  /* 0x000000020c0c7836 */ /* 0x000fe20000000000 */
[----:B------:R-:W2:Y:S06]  /*bf00*/  LDL.64 R14, [R1+0x90] ;  /* 0x00009000010e7983 */ /* 0x000eac0000100a00 */
[----:B------:R-:W-:Y:S01]  /*bf10*/  HGMMA.64x64x16.F32 R24, gdesc[UR4], R24, UP0, gsb0 ;  /* 0x00e00000041879f0 */ /* 0x000fe2000b800818 */
[----:B------:R-:W-:Y:S02]  /*bf20*/  VIADD R60, R10, 0x2 ;  /* 0x000000020a3c7836 */ /* 0x000fe40000000000 */
[----:B------:R-:W-:Y:S01]  /*bf30*/  IMAD.MOV.U32 R61, RZ, RZ, R11 ;  /* 0x000000ffff3d7224 */ /* 0x000fe200078e000b */
[----:B------:R-:W-:-:S02]  /*bf40*/  R2UR UR4, R12 ;  /* 0x000000000c0472ca */ /* 0x000fc400000e0000 */
        /* <DEDUP_REMOVED lines=148> */
[----:B----4-:R-:W-:-:S05]  /*c890*/  VIADD R14, R14, 0x606 ;  /* 0x000006060e0e7836 */ /* 0x010fca0000000000 */
[----:B------:R-:W0:Y:S04]  /*c8a0*/  S2R R62, SR_TID.X ;  /* 0x00000000003e7919 */ /* 0x000e280000002100 */
[----:B------:R-:W-:Y:S01]  /*c8b0*/  HGMMA.64x64x16.F32 R24, gdesc[UR4], R24, gsb0 ;  /* 0x00e00000041879f0 */ /* 0x000fe20008000818 */
[----:B------:R-:W-:Y:S02]  /*c8c0*/  VIADD R60, R10, 0x606 ;  /* 0x000006060a3c7836 */ /* 0x000fe40000000000 */
[----:B------:R-:W-:Y:S01]  /*c8d0*/  IMAD.MOV.U32 R61, RZ, RZ, R11 ;  /* 0x000000ffff3d7224 */ /* 0x000fe200078e000b */
[----:B------:R-:W-:Y:S01]  /*c8e0*/  R2UR UR4, R14 ;  /* 0x000000000e0472ca */ /* 0x000fe200000e0000 */
[----:B------:R-:W4:Y:S01]  /*c8f0*/  LDL.64 R20, [R1+0x90] ;  /* 0x0000900001147983 */ /* 0x000f220000100a00 */
[----:B------:R-:W-:-:S02]  /*c900*/  R2UR UR6, R60 ;  /* 0x000000003c0672ca */ /* 0x000fc400000e0000 */
[----:B------:R-:W-:Y:S02]  /*c910*/  R2UR UR7, R61 ;  /* 0x000000003d0772ca */ /* 0x000fe400000e0000 */
[----:B------:R-:W-:Y:S02]  /*c920*/  R2UR UR5, R15 ;  /* 0x000000000f0572ca */ /* 0x000fe400000e0000 */
[----:B0-----:R-:W-:Y:S01]  /*c930*/  SHF.R.U32.HI R62, RZ, 0x7, R62 ;  /* 0x00000007ff3e7819 */ /* 0x001fe2000001163e */
[----:B------:R-:W-:Y:S01]  /*c940*/  VIADD R8, R10, 0x800 ;  /* 0x000008000a087836 */ /* 0x000fe20000000000 */
[----:B------:R-:W-:Y:S01]  /*c950*/  UMOV UR8, 0x1 ;  /* 0x0000000100087882 */ /* 0x000fe20000000000 */
[----:B------:R-:W-:Y:S01]  /*c960*/  IMAD.MOV.U32 R67, RZ, RZ, 0x4 ;  /* 0x00000004ff437424 */ /* 0x000fe200078e00ff */
[----:B------:R-:W4:Y:S04]  /*c970*/  LDL.64 R60, [R1+0x90] ;  /* 0x00009000013c7983 */ /* 0x000f280000100a00 */
[----:B------:R0:W1:Y:S01]  /*c980*/  SHFL.IDX PT, R3, R62, RZ, 0x1f ;  /* 0x00001fff3e037589 */ /* 0x00006200000e0000 */
[----:B------:R-:W-:-:S02]  /*c990*/  WARPGROUP.DEPBAR.LE gsb0, 0x0 ;  /* 0x00008000000079c5 */ /* 0x000fc40000010000 */
[----:B------:R-:W-:Y:S01]  /*c9a0*/  WARPGROUP.ARRIVE ;  /* 0x00000000000079c5 */ /* 0x000fe20000000000 */
[----:B------:R-:W-:Y:S01]  /*c9b0*/  IMAD.MOV.U32 R15, RZ, RZ, R11 ;  /* 0x000000ffff0f7224 */ /* 0x000fe200078e000b */
[----:B------:R-:W-:Y:S01]  /*c9c0*/  UISETP.NE.U32.AND UP0, UPT, UR8, URZ, UPT ;  /* 0x0000003f0800728c */ /* 0x000fe2000bf05070 */
[----:B0-----:R-:W4:Y:S03]  /*c9d0*/  LDL.64 R62, [R1+0x90] ;  /* 0x00009000013e7983 */ /* 0x001f260000100a00 */
[----:B------:R-:W-:Y:S01]  /*c9e0*/  HGMMA.64x64x16.F32 R24, gdesc[UR4], R24, gsb0 ;  /* 0x00e00000041879f0 */ /* 0x000fe20008000818 */
[----:B-1----:R-:W-:-:S04]  /*c9f0*/  ISETP.GT.AND P0, PT, R3, 0x7f, PT ;  /* 0x0000007f0300780c */ /* 0x002fc80003f04270 */
[----:B------:R-:W-:-:S04]  /*ca00*/  SEL R3, RZ, 0x2, !P0 ;  /* 0x00000002ff037807 */ /* 0x000fc80004000000 */
[----:B------:R-:W-:Y:S01]  /*ca10*/  IADD3 R12, R12, 0x800, R3 ;  /* 0x000008000c0c7810 */ /* 0x000fe20007ffe003 */
[----:B------:R-:W-:Y:S01]  /*ca20*/  IMAD.IADD R14, R3, 0x1, R8 ;  /* 0x00000001030e7824 */ /* 0x000fe200078e0208 */
[----:B------:R-:W-:Y:S02]  /*ca30*/  R2UR UR7, R15 ;  /* 0x000000000f0772ca */ /* 0x000fe400000e0000 */
[----:B------:R-:W-:Y:S02]  /*ca40*/  R2UR UR4, R12 ;  /* 0x000000000c0472ca */ /* 0x000fe400000e0000 */
[----:B------:R-:W-:Y:S02]  /*ca50*/  R2UR UR6, R14 ;  /* 0x000000000e0672ca */ /* 0x000fe400000e0000 */
[----:B------:R-:W-:Y:S01]  /*ca60*/  R2UR UR5, R13 ;  /* 0x000000000d0572ca */ /* 0x000fe200000e0000 */
[----:B------:R-:W-:Y:S02]  /*ca70*/  WARPGROUP.DEPBAR.LE gsb0, 0x0 ;  /* 0x00008000000079c5 */ /* 0x000fe40000010000 */
[----:B------:R-:W-:-:S10]  /*ca80*/  WARPGROUP.ARRIVE ;  /* 0x00000000000079c5 */ /* 0x000fd40000000000 */
[----:B------:R-:W-:Y:S01]  /*ca90*/  HGMMA.64x64x16.F32 R24, gdesc[UR4], R24, UP0, gsb0 ;  /* 0x00e00000041879f0 */ /* 0x000fe2000b800818 */
        /* <DEDUP_REMOVED lines=8> */
[----:B------:R-:W-:Y:S01]  /*cb20*/  IMAD.MOV.U32 R15, RZ, RZ, R11 ;  /* 0x000000ffff0f7224 */ /* 0x000fe200078e000b */
[----:B------:R-:W-:-:S02]  /*cb30*/  WARPGROUP.DEPBAR.LE gsb0, 0x0 ;  /* 0x00008000000079c5 */ /* 0x000fc40000010000 */
[----:B------:R-:W-:Y:S01]  /*cb40*/  WARPGROUP.ARRIVE ;  /* 0x00000000000079c5 */ /* 0x000fe20000000000 */
[----:B------:R-:W-:Y:S01]  /*cb50*/  SEL R67, R67, 0x6, !P0 ;  /* 0x0000000643437807 */ /* 0x000fe20004000000 */
[----:B------:R-:W2:Y:S07]  /*cb60*/  LDL.64 R12, [R1+0x90] ;  /* 0x00009000010c7983 */ /* 0x000eae0000100a00 */
[----:B------:R-:W-:Y:S01]  /*cb70*/  HGMMA.64x64x16.F32 R24, gdesc[UR4], R24, gsb0 ;  /* 0x00e00000041879f0 */ /* 0x000fe20008000818 */
[----:B------:R-:W-:Y:S01]  /*cb80*/  IMAD.IADD R14, R8, 0x1, R67 ;  /* 0x00000001080e7824 */ /* 0x000fe200078e0243 */
[----:B---3--:R-:W-:Y:S01]  /*cb90*/  IADD3 R58, R67, 0x800, R58 ;  /* 0x00000800433a7810 */ /* 0x008fe20007ffe03a */
[----:B------:R-:W3:Y:S01]  /*cba0*/  LDL.64 R56, [R1+0x90] ;  /* 0x0000900001387983 */ /* 0x000ee20000100a00 */
        /* <DEDUP_REMOVED lines=24> */
[----:B------:R-:W4:Y:S07]  /*cd30*/  LDL.64 R14, [R1+0x90] ;  /* 0x00009000010e7983 */ /* 0x000f2e0000100a00 */
[----:B------:R-:W-:Y:S01]  /*cd40*/  HGMMA.64x64x16.F32 R24, gdesc[UR4], R24, gsb0 ;  /* 0x00e00000041879f0 */ /* 0x000fe20008000818 */
[----:B------:R-:W-:-:S02]  /*cd50*/  IMAD.IADD R20, R3, 0x1, R8 ;  /* 0x0000000103147824 */ /* 0x000fc400078e0208 */
[--C-:B------:R-:W-:Y:S01]  /*cd60*/  IMAD.MOV.U32 R21, RZ, RZ, R11.reuse ;  /* 0x000000ffff157224 */ /* 0x100fe200078e000b */
[----:B------:R-:W-:Y:S02]  /*cd70*/  R2UR UR4, R62 ;  /* 0x000000003e0472ca */ /* 0x000fe400000e0000 */
[----:B------:R-:W-:Y:S02]  /*cd80*/  R2UR UR6, R20 ;  /* 0x00000000140672ca */ /* 0x000fe400000e0000 */
[----:B------:R-:W-:Y:S02]  /*cd90*/  R2UR UR7, R21 ;  /* 0x00000000150772ca */ /* 0x000fe400000e0000 */
[----:B------:R-:W-:Y:S01]  /*cda0*/  R2UR UR5, R63 ;  /* 0x000000003f0572ca */ /* 0x000fe200000e0000 */
[C---:B------:R-:W-:Y:S01]  /*cdb0*/  IMAD.IADD R58, R65.reuse, 0x1, R8 ;  /* 0x00000001413a7824 */ /* 0x040fe200078e0208 */
[----:B------:R-:W-:Y:S01]  /*cdc0*/  IADD3 R60, R65, 0xa00, R60 ;  /* 0x00000a00413c7810 */ /* 0x000fe20007ffe03c */
[----:B------:R-:W-:Y:S01]  /*cdd0*/  IMAD.MOV.U32 R59, RZ, RZ, R11 ;  /* 0x000000ffff3b7224 */ /* 0x000fe200078e000b */
[----:B------:R-:W4:Y:S01]  /*cde0*/  LDL.64 R20, [R1+0x90] ;  /* 0x0000900001147983 */ /* 0x000f220000100a00 */
        /* <DEDUP_REMOVED lines=8> */
[----:B------:R-:W-:Y:S01]  /*ce70*/  WARPGROUP.ARRIVE ;  /* 0x00000000000079c5 */ /* 0x000fe20000000000 */
[C---:B--2---:R-:W-:Y:S01]  /*ce80*/  IADD3 R12, R67.reuse, 0xa00, R12 ;  /* 0x00000a00430c7810 */ /* 0x044fe20007ffe00c */
[----:B------:R-:W2:Y:S08]  /*ce90*/  LDL.64 R58, [R1+0x90] ;  /* 0x00009000013a7983 */ /* 0x000eb00000100a00 */
[----:B------:R-:W-:Y:S01]  /*cea0*/  HGMMA.64x64x16.F32 R24, gdesc[UR4], R24, gsb0 ;  /* 0x00e00000041879f0 */ /* 0x000fe20008000818 */
[----:B------:R-:W-:-:S02]  /*ceb0*/  IMAD.IADD R60, R67, 0x1, R8 ;  /* 0x00000001433c7824 */ /* 0x000fc400078e0208 */
[----:B------:R-:W-:Y:S01]  /*cec0*/  IMAD.MOV.U32 R61, RZ, RZ, R11 ;  /* 0x000000ffff3d7224 */ /* 0x000fe200078e000b */
[----:B------:R-:W-:Y:S02]  /*ced0*/  R2UR UR4, R12 ;  /* 0x000000000c0472ca */ /* 0x000fe400000e0000 */
[----:B------:R-:W-:Y:S02]  /*cee0*/  R2UR UR6, R60 ;  /* 0x000000003c0672ca */ /* 0x000fe400000e0000 */
[----:B------:R-:W-:Y:S02]  /*cef0*/  R2UR UR7, R61 ;  /* 0x000000003d0772ca */ /* 0x000fe400000e0000 */
[----:B------:R-:W-:Y:S01]  /*cf00*/  R2UR UR5, R13 ;  /* 0x000000000d0572ca */ /* 0x000fe200000e0000 */
[----:B------:R-:W-:Y:S01]  /*cf10*/  IMAD.MOV.U32 R8, RZ, RZ, 0x30 ;  /* 0x00000030ff087424 */ /* 0x000fe200078e00ff */
[----:B------:R-:W2:Y:S01]  /*cf20*/  LDL.64 R60, [R1+0x90] ;  /* 0x00009000013c7983 */ /* 0x000ea20000100a00 */
        /* <DEDUP_REMOVED lines=30> */
[----:B------:R-:W-:Y:S01]  /*d110*/  IADD3 R20, R65, 0xc00, R20 ;  /* 0x00000c0041147810 */ /* 0x000fe20007ffe014 */
        /* <DEDUP_REMOVED lines=38> */
[----:B------:R-:W-:Y:S01]  /*d380*/  VIADD R8, R10, 0xe00 ;  /* 0x00000e000a087836 */ /* 0x000fe20000000000 */
[C---:B---3--:R-:W-:Y:S01]  /*d390*/  IADD3 R12, R3.reuse, 0xe00, R12 ;  /* 0x00000e00030c7810 */ /* 0x048fe20007ffe00c */
[----:B------:R-:W-:Y:S02]  /*d3a0*/  IMAD.MOV.U32 R21, RZ, RZ, R11 ;  /* 0x000000ffff157224 */ /* 0x000fe400078e000b */
[----:B------:R-:W-:Y:S01]  /*d3b0*/  IMAD.IADD R20, R3, 0x1, R8 ;  /* 0x0000000103147824 */ /* 0x000fe200078e0208 */
[----:B------:R-:W-:Y:S01]  /*d3c0*/  R2UR UR4, R12 ;  /* 0x000000000c0472ca */ /* 0x000fe200000e0000 */
[----:B------:R0:W5:Y:S01]  /*d3d0*/  LDL R3, [R1+0x1c0] ;  /* 0x0001c00001037983 */ /* 0x0001620000100800 */
[----:B------:R-:W-:Y:S02]  /*d3e0*/  R2UR UR7, R21 ;  /* 0x00000000150772ca */ /* 0x000fe400000e0000 */
[----:B------:R-:W-:Y:S01]  /*d3f0*/  R2UR UR6, R20 ;  /* 0x00000000140672ca */ /* 0x000fe200000e0000 */
[----:B------:R-:W3:Y:S01]  /*d400*/  LDL R21, [R1] ;  /* 0x0000000001157983 */ /* 0x000ee20000100800 */
[----:B------:R-:W-:-:S03]  /*d410*/  R2UR UR5, R13 ;  /* 0x000000000d0572ca */ /* 0x000fc600000e0000 */
[----:B------:R0:W5:Y:S01]  /*d420*/  LDL R20, [R1+0xc] ;  /* 0x00000c0001147983 */ /* 0x0001620000100800 */
[----:B------:R-:W-:Y:S02]  /*d430*/  WARPGROUP.DEPBAR.LE gsb0, 0x0 ;  /* 0x00008000000079c5 */ /* 0x000fe40000010000 */
[----:B------:R-:W-:-:S07]  /*d440*/  WARPGROUP.ARRIVE ;  /* 0x00000000000079c5 */ /* 0x000fce0000000000 */
        /* <DEDUP_REMOVED lines=28> */
[----:B------:R-:W-:Y:S01]  /*d610*/  IMAD.IADD R58, R13, 0x1, R58 ;  /* 0x000000010d3a7824 */ /* 0x000fe200078e023a */
[----:B------:R-:W-:Y:S02]  /*d620*/  R2UR UR7, R11 ;  /* 0x000000000b0772ca */ /* 0x000fe400000e0000 */
[----:B------:R-:W-:Y:S02]  /*d630*/  R2UR UR6, R10 ;  /* 0x000000000a0672ca */ /* 0x000fe400000e0000 */
[----:B------:R-:W-:Y:S02]  /*d640*/  R2UR UR4, R58 ;  /* 0x000000003a0472ca */ /* 0x000fe400000e0000 */
[----:B------:R-:W-:Y:S01]  /*d650*/  R2UR UR5, R59 ;  /* 0x000000003b0572ca */ /* 0x000fe200000e0000 */
[----:B------:R0:W-:Y:S04]  /*d660*/  STL [R1+0x68], R0 ;  /* 0x0000680001007387 */ /* 0x0001e80000100800 */
        /* <DEDUP_REMOVED lines=40> */
.L_x_6317:
[----:B------:R-:W-:Y:S05]  /*d8f0*/  BSYNC B0 ;  /* 0x0000000000007941 */ /* 0x000fea0003800000 */
.L_x_6316:
        /* <DEDUP_REMOVED lines=11> */
[----:B------:R-:W-:-:S02]  /*d9b0*/  UMOV UR4, 0xffffffc0 ;  /* 0xffffffc000047882 */ /* 0x000fc40000000000 */
[----:B------:R-:W-:Y:S01]  /*d9c0*/  UIMAD UR4, UR46, UR4, 0x41 ;  /* 0x000000412e0474a4 */ /* 0x000fe2000f8e0204 */
        /* <DEDUP_REMOVED lines=25> */
[----:B----4-:R-:W-:Y:S02]  /*db60*/  @P0 SHF.R.U32.HI R8, RZ, R64, R11 ;  /* 0x00000040ff080219 */ /* 0x010fe4000001160b */
[----:B------:R-:W-:-:S03]  /*db70*/  LOP3.LUT R20, R20, 0x7ffffffc, RZ, 0xc0, !PT ;  /* 0x7ffffffc14147812 */ /* 0x000fc600078ec0ff */
[----:B------:R-:W0:Y:S01]  /*db80*/  SHFL.IDX PT, R60, R8, RZ, 0x1c1f ;  /* 0x001c1fff083c7589 */ /* 0x000e2200000e0000 */
[----:B------:R-:W-:Y:S02]  /*db90*/  VIADD R0, R13, UR4 ;  /* 0x000000040d007c36 */ /* 0x000fe40008000000 */
[----:B------:R-:W-:Y:S01]  /*dba0*/  IMAD.IADD R21, R21, 0x1, -R20 ;  /* 0x0000000115157824 */ /* 0x000fe200078e0a14 */
[----:B------:R-:W-:Y:S01]  /*dbb0*/  ULEA UR4, UR46, 0xffffffc0, 0x6 ;  /* 0xffffffc02e047891 */ /* 0x000fe2000f8e303f */
[----:B------:R-:W-:Y:S02]  /*dbc0*/  ISETP.GE.AND P1, PT, R57, 0x1, PT ;  /* 0x000000013900780c */ /* 0x000fe40003f26270 */
[----:B------:R-:W-:-:S03]  /*dbd0*/  IMAD R3, R21, -0x2, R0 ;  /* 0xfffffffe15037824 */ /* 0x000fc600078e0200 */
[----:B------:R-:W-:Y:S02]  /*dbe0*/  VIADD R0, R13, -UR4 ;  /* 0x800000040d007c36 */ /* 0x000fe40008000000 */
[----:B------:R-:W-:Y:S01]  /*dbf0*/  IMAD.IADD R10, R3, 0x1, -R12 ;  /* 0x00000001030a7824 */ /* 0x000fe200078e0a0c */
[----:B------:R-:W-:Y:S01]  /*dc00*/  LOP3.LUT R3, RZ, R14, RZ, 0x33, !PT ;  /* 0x0000000eff037212 */ /* 0x000fe200078e33ff */
[----:B------:R-:W-:Y:S02]  /*dc10*/  IMAD R61, R21, -0x2, R0 ;  /* 0xfffffffe153d7824 */ /* 0x000fe400078e0200 */
[C---:B------:R-:W-:Y:S02]  /*dc20*/  IMAD.IADD R70, R10.reuse, 0x1, R15 ;  /* 0x000000010a467824 */ /* 0x040fe400078e020f */
[----:B------:R-:W-:Y:S02]  /*dc30*/  IMAD.IADD R15, R10, 0x1, R3 ;  /* 0x000000010a0f7824 */ /* 0x000fe400078e0203 */
[----:B------:R-:W-:Y:S01]  /*dc40*/  VIADD R63, R56, -UR4 ;  /* 0x80000004383f7c36 */ /* 0x000fe20008000000 */
        /* <DEDUP_REMOVED lines=13> */
.L_x_6321:
[----:B------:R-:W-:-:S13]  /*dd20*/  ISETP.NE.AND P0, PT, R57, 0x1, PT ;  /* 0x000000013900780c */ /* 0x000fda0003f05270 */
[----:B------:R-:W-:-:S05]  /*dd30*/  @P0 IMAD.HI.U32 R14, R10, R58, RZ ;  /* 0x0000003a0a0e0227 */ /* 0x000fca00078e00ff */
[----:B------:R-:W-:-:S07]  /*dd40*/  @P0 SHF.R.U32.HI R10, RZ, R59, R14 ;  /* 0x0000003bff0a0219 */ /* 0x000fce000001160e */
.L_x_6322:
[----:B------:R-:W-:Y:S05]  /*dd50*/  BSYNC B1 ;  /* 0x0000000000017941 */ /* 0x000fea0003800000 */
.L_x_6320:
[----:B------:R-:W-:-:S04]  /*dd60*/  IMAD R10, R10, R57, -UR4 ;  /* 0x800000040a0a7e24 */ /* 0x000fc8000f8e0239 */
[----:B------:R-:W-:-:S05]  /*dd70*/  IMAD R10, R21, -0x2, R10 ;  /* 0xfffffffe150a7824 */ /* 0x000fca00078e020a */
[----:B------:R-:W-:Y:S02]  /*dd80*/  VIMNMX R3, R3, R10, !PT ;  /* 0x0000000a03037248 */ /* 0x000fe40007fe0100 */
[----:B------:R-:W-:-:S07]  /*dd90*/  VIADDMNMX R0, R10, R57, R0, PT ;  /* 0x000000390a007246 */ /* 0x000fce0003800100 */
.L_x_6319:
[----:B------:R-:W-:Y:S05]  /*dda0*/  BSYNC B0 ;  /* 0x0000000000007941 */ /* 0x000fea0003800000 */
.L_x_6318:
        /* <DEDUP_REMOVED lines=90> */
.L_x_6326:
[----:B------:R-:W-:-:S13]  /*e350*/  ISETP.NE.AND P6, PT, R57, 0x1, PT ;  /* 0x000000013900780c */ /* 0x000fda0003fc5270 */
[----:B------:R-:W-:-:S05]  /*e360*/  @P6 IMAD.HI.U32 R58, R12, R58, RZ ;  /* 0x0000003a0c3a6227 */ /* 0x000fca00078e00ff */
[----:B------:R-:W-:-:S07]  /*e370*/  @P6 SHF.R.U32.HI R12, RZ, R59, R58 ;  /* 0x0000003bff0c6219 */ /* 0x000fce000001163a */
.L_x_6327:
[----:B------:R-:W-:Y:S05]  /*e380*/  BSYNC B1 ;  /* 0x0000000000017941 */ /* 0x000fea0003800000 */
.L_x_6325:
[----:B------:R-:W-:-:S04]  /*e390*/  IMAD R12, R12, R57, -UR4 ;  /* 0x800000040c0c7e24 */ /* 0x000fc8000f8e0239 */
[----:B------:R-:W-:-:S05]  /*e3a0*/  IMAD R12, R21, -0x2, R12 ;  /* 0xfffffffe150c7824 */ /* 0x000fca00078e020c */
[----:B------:R-:W-:Y:S02]  /*e3b0*/  VIADDMNMX R0, R12, R57, R0, PT ;  /* 0x000000390c007246 */ /* 0x000fe40003800100 */
[----:B------:R-:W-:-:S07]  /*e3c0*/  VIMNMX R3, R3, R12, !PT ;  /* 0x0000000c03037248 */ /* 0x000fce0007fe0100 */
.L_x_6324:
[----:B------:R-:W-:Y:S05]  /*e3d0*/  BSYNC B0 ;  /* 0x0000000000007941 */ /* 0x000fea0003800000 */
.L_x_6323:
        /* <DEDUP_REMOVED lines=15> */
[----:B------:R-:W2:Y:S01]  /*e4d0*/  LDL R61, [R1+0x2b4] ;  /* 0x0002b400013d7983 */ /* 0x000ea20000100800 */
[----:B------:R-:W-:-:S02]  /*e4e0*/  FSEL R31, R31, -INF , !P0 ;  /* 0xff8000001f1f7808 */ /* 0x000fc40004000000 */
[----:B------:R-:W-:Y:S01]  /*e4f0*/  ISETP.NE.AND P0, PT, R25, RZ, PT ;  /* 0x000000ff1900720c */ /* 0x000fe20003f05270 */
[----:B------:R-:W2:Y:S01]  /*e500*/  LDL R63, [R1+0x2bc] ;  /* 0x0002bc00013f7983 */ /* 0x000ea20000100800 */
[----:B------:R-:W-:Y:S02]  /*e510*/  FMNMX.FTZ R11, R32, R11, !PT ;  /* 0x0000000b200b7209 */ /* 0x000fe40007810000 */
[----:B------:R-:W-:Y:S01]  /*e520*/  ISETP.GT.AND P0, PT, R3, 0x10, !P0 ;  /* 0x000000100300780c */ /* 0x000fe20004704270 */
[----:B------:R-:W2:Y:S01]  /*e530*/  LDL R69, [R1+0x2d4] ;  /* 0x0002d40001457983 */ /* 0x000ea20000100800 */
[----:B------:R-:W-:Y:S02]  /*e540*/  FSEL R30, R30, -INF , !P1 ;  /* 0xff8000001e1e7808 */ /* 0x000fe40004800000 */
[----:B------:R-:W-:Y:S01]  /*e550*/  ISETP.LT.OR P0, PT, R0, 0x11, P0 ;  /* 0x000000110000780c */ /* 0x000fe20000701670 */
[----:B------:R-:W2:Y:S01]  /*e560*/  LDL R70, [R1+0x2d8] ;  /* 0x0002d80001467983 */ /* 0x000ea20000100800 */
[----:B------:R-:W-:-:S02]  /*e570*/  ISETP.NE.AND P1, PT, R65, RZ, PT ;  /* 0x000000ff4100720c */ /* 0x000fc40003f25270 */
[----:B------:R-:W-:Y:S01]  /*e580*/  FSEL R34, R34, -INF , !P0 ;  /* 0xff80000022227808 */ /* 0x000fe20004000000 */
[----:B------:R-:W2:Y:S01]  /*e590*/  LDL R65, [R1+0x2c4] ;  /* 0x0002c40001417983 */ /* 0x000ea20000100800 */
[----:B------:R-:W-:Y:S02]  /*e5a0*/  ISETP.NE.AND P0, PT, R29, RZ, PT ;  /* 0x000000ff1d00720c */ /* 0x000fe40003f05270 */
[----:B------:R-:W-:Y:S01]  /*e5b0*/  FMNMX.FTZ R11, R56, R11, !PT ;  /* 0x0000000b380b7209 */ /* 0x000fe20007810000 */
[----:B------:R-:W2:Y:S01]  /*e5c0*/  LDL R71, [R1+0x2dc] ;  /* 0x0002dc0001477983 */ /* 0x000ea20000100800 */
[----:B------:R-:W-:Y:S02]  /*e5d0*/  ISETP.GT.AND P0, PT, R3, 0x11, !P0 ;  /* 0x000000110300780c */ /* 0x000fe40004704270 */
[----:B------:R-:W-:Y:S01]  /*e5e0*/  FMNMX.FTZ R11, R36, R11, !PT ;  /* 0x0000000b240b7209 */ /* 0x000fe20007810000 */
[----:B------:R-:W2:Y:S01]  /*e5f0*/  LDL R72, [R1+0x2e0] ;  /* 0x0002e00001487983 */ /* 0x000ea20000100800 */
[----:B------:R-:W-:-:S02]  /*e600*/  ISETP.LT.OR P0, PT, R0, 0x12, P0 ;  /* 0x000000120000780c */ /* 0x000fc40000701670 */
[----:B------:R-:W-:Y:S01]  /*e610*/  FMNMX.FTZ R11, R28, R11, !PT ;  /* 0x0000000b1c0b7209 */ /* 0x000fe20007810000 */
[----:B------:R-:W2:Y:S01]  /*e620*/  LDL R73, [R1+0x2e4] ;  /* 0x0002e40001497983 */ /* 0x000ea20000100800 */
[----:B------:R-:W-:Y:S02]  /*e630*/  FSEL R35, R35, -INF , !P0 ;  /* 0xff80000023237808 */ /* 0x000fe40004000000 */
[----:B------:R-:W-:Y:S01]  /*e640*/  ISETP.NE.AND P0, PT, R33, RZ, PT ;  /* 0x000000ff2100720c */ /* 0x000fe20003f05270 */
[----:B------:R-:W2:Y:S01]  /*e650*/  LDL R74, [R1+0x2e8] ;  /* 0x0002e800014a7983 */ /* 0x000ea20000100800 */
[----:B------:R-:W-:Y:S02]  /*e660*/  FMNMX.FTZ R11, R40, R11, !PT ;  /* 0x0000000b280b7209 */ /* 0x000fe40007810000 */
[----:B------:R-:W-:Y:S01]  /*e670*/  ISETP.GT.AND P0, PT, R3, 0x18, !P0 ;  /* 0x000000180300780c */ /* 0x000fe20004704270 */
[----:B------:R-:W2:Y:S01]  /*e680*/  LDL R75, [R1+0x2ec] ;  /* 0x0002ec00014b7983 */ /* 0x000ea20000100800 */
[----:B------:R-:W-:-:S02]  /*e690*/  FMNMX.FTZ R11, R20, R11, !PT ;  /* 0x0000000b140b7209 */ /* 0x000fc40007810000 */
[----:B------:R-:W-:Y:S01]  /*e6a0*/  ISETP.LT.OR P0, PT, R0, 0x19, P0 ;  /* 0x000000190000780c */ /* 0x000fe20000701670 */
[----:B------:R-:W2:Y:S01]  /*e6b0*/  LDL R76, [R1+0x2f0] ;  /* 0x0002f000014c7983 */ /* 0x000ea20000100800 */
[----:B------:R-:W-:Y:S02]  /*e6c0*/  FMNMX.FTZ R11, R44, R11, !PT ;  /* 0x0000000b2c0b7209 */ /* 0x000fe40007810000 */
[----:B------:R-:W-:Y:S01]  /*e6d0*/  FSEL R38, R38, -INF , !P0 ;  /* 0xff80000026267808 */ /* 0x000fe20004000000 */
[----:B------:R-:W2:Y:S01]  /*e6e0*/  LDL R77, [R1+0x2f4] ;  /* 0x0002f400014d7983 */ /* 0x000ea20000100800 */
[----:B------:R-:W-:Y:S02]  /*e6f0*/  ISETP.GT.AND P0, PT, R3, 0x19, !P1 ;  /* 0x000000190300780c */ /* 0x000fe40004f04270 */
[----:B------:R-:W-:Y:S01]  /*e700*/  ISETP.NE.AND P6, PT, R10, RZ, PT ;  /* 0x000000ff0a00720c */ /* 0x000fe20003fc5270 */
        /* <DEDUP_REMOVED lines=16> */
[----:B------:R-:W-:Y:S02]  /*e810*/  ISETP.GT.AND P0, PT, R3, RZ, !P6 ;  /* 0x000000ff0300720c */ /* 0x000fe40007704270 */
[----:B------:R-:W-:Y:S01]  /*e820*/  FMNMX.FTZ R12, R64, R13, !PT ;  /* 0x0000000d400c7209 */ /* 0x000fe20007810000 */
[----:B------:R-:W2:Y:S01]  /*e830*/  LDL R84, [R1+0x310] ;  /* 0x0003100001547983 */ /* 0x000ea20000100800 */
[----:B------:R-:W-:-:S02]  /*e840*/  ISETP.LT.OR P0, PT, R0, 0x1, P0 ;  /* 0x000000010000780c */ /* 0x000fc40000701670 */
[----:B------:R-:W-:Y:S01]  /*e850*/  ISETP.NE.AND P1, PT, R41, RZ, PT ;  /* 0x000000ff2900720c */ /* 0x000fe20003f25270 */
[----:B------:R-:W0:Y:S01]  /*e860*/  SHFL.BFLY PT, R13, R12, 0x2, 0x1f ;  /* 0x0c401f000c0d7f89 */ /* 0x000e2200000e0000 */
[----:B------:R-:W-:Y:S02]  /*e870*/  FSEL R15, R26, -INF , !P0 ;  /* 0xff8000001a0f7808 */ /* 0x000fe40004000000 */
[----:B------:R-:W-:Y:S01]  /*e880*/  ISETP.NE.AND P0, PT, R67, RZ, PT ;  /* 0x000000ff4300720c */ /* 0x000fe20003f05270 */
[----:B------:R-:W3:Y:S01]  /*e890*/  LDL R26, [R1+0x200] ;  /* 0x00020000011a7983 */ /* 0x000ee20000100800 */
[----:B------:R-:W-:Y:S02]  /*e8a0*/  FMNMX.FTZ R11, R15, R27, !PT ;  /* 0x0000001b0f0b7209 */ /* 0x000fe40007810000 */
[----:B------:R-:W-:Y:S01]  /*e8b0*/  ISETP.GT.AND P0, PT, R3, 0x21, !P0 ;  /* 0x000000210300780c */ /* 0x000fe20004704270 */
[----:B------:R-:W2:Y:S01]  /*e8c0*/  LDL R67, [R1+0x2cc] ;  /* 0x0002cc0001437983 */ /* 0x000ea20000100800 */
[----:B------:R-:W-:-:S02]  /*e8d0*/  FMNMX.FTZ R8, R30, R11, !PT ;  /* 0x0000000b1e087209 */ /* 0x000fc40007810000 */
[----:B------:R-:W-:Y:S01]  /*e8e0*/  ISETP.GT.AND P1, PT, R3, 0x28, !P1 ;  /* 0x000000280300780c */ /* 0x000fe20004f24270 */
[----:B------:R-:W2:Y:S01]  /*e8f0*/  LDL R85, [R1+0x314] ;  /* 0x0003140001557983 */ /* 0x000ea20000100800 */
[----:B------:R-:W-:Y:S02]  /*e900*/  FMNMX.FTZ R11, R31, R8, !PT ;  /* 0x000000081f0b7209 */ /* 0x000fe40007810000 */
[----:B------:R-:W-:Y:S01]  /*e910*/  ISETP.LT.OR P0, PT, R0, 0x22, P0 ;  /* 0x000000220000780c */ /* 0x000fe20000701670 */
        /* <DEDUP_REMOVED lines=10> */
[----:B------:R-:W-:Y:S02]  /*e9c0*/  FMNMX.FTZ R11, R39, R8, !PT ;  /* 0x00000008270b7209 */ /* 0x000fe40007810000 */
[----:B------:R-:W-:Y:S01]  /*e9d0*/  ISETP.GT.AND P3, PT, R3, 0x30, !P3 ;  /* 0x000000300300780c */ /* 0x000fe20005f64270 */
[----:B------:R-:W2:Y:S01]  /*e9e0*/  LDL R90, [R1+0x328] ;  /* 0x00032800015a7983 */ /* 0x000ea20000100800 */
[----:B------:R-:W-:-:S02]  /*e9f0*/  FMNMX.FTZ R8, R42, R11, !PT ;  /* 0x0000000b2a087209 */ /* 0x000fc40007810000 */
[----:B------:R-:W-:Y:S01]  /*ea00*/  ISETP.LT.OR P2, PT, R0, 0x2a, P2 ;  /* 0x0000002a0000780c */ /* 0x000fe20001741670 */
[----:B------:R-:W2:Y:S01]  /*ea10*/  LDL R91, [R1+0x32c] ;  /* 0x00032c00015b7983 */ /* 0x000ea20000100800 */
[----:B------:R-:W-:Y:S02]  /*ea20*/  FSEL R21, R46, -INF , !P1 ;  /* 0xff8000002e157808 */ /* 0x000fe40004800000 */
[----:B------:R-:W-:Y:S01]  /*ea30*/  FMNMX.FTZ R8, R43, R8, !PT ;  /* 0x000000082b087209 */ /* 0x000fe20007810000 */
[----:B------:R-:W4:Y:S01]  /*ea40*/  LDL R46, [R1+0x278] ;  /* 0x00027800012e7983 */ /* 0x000f220000100800 */
[----:B------:R-:W-:Y:S02]  /*ea50*/  ISETP.GT.AND P4, PT, R3, 0x31, !P4 ;  /* 0x000000310300780c */ /* 0x000fe40006784270 */
[----:B------:R-:W-:Y:S01]  /*ea60*/  ISETP.LT.OR P3, PT, R0, 0x31, P3 ;  /* 0x000000310000780c */ /* 0x000fe20001f61670 */
[----:B------:R-:W2:Y:S01]  /*ea70*/  LDL R92, [R1+0x330] ;  /* 0x00033000015c7983 */ /* 0x000ea20000100800 */
[----:B------:R-:W-:-:S02]  /*ea80*/  FSEL R47, R47, -INF , !P2 ;  /* 0xff8000002f2f7808 */ /* 0x000fc40005000000 */
[----:B------:R-:W-:Y:S01]  /*ea90*/  FMNMX.FTZ R8, R21, R8, !PT ;  /* 0x0000000815087209 */ /* 0x000fe20007810000 */
[----:B------:R-:W2:Y:S01]  /*eaa0*/  LDL R93, [R1+0x334] ;  /* 0x00033400015d7983 */ /* 0x000ea20000100800 */
[----:B------:R-:W-:Y:S02]  /*eab0*/  ISETP.NE.AND P6, PT, R45, RZ, PT ;  /* 0x000000ff2d00720c */ /* 0x000fe40003fc5270 */
[----:B------:R-:W-:Y:S01]  /*eac0*/  ISETP.GT.AND P5, PT, R3, 0x38, !P5 ;  /* 0x000000380300780c */ /* 0x000fe20006fa4270 */
[----:B------:R-:W2:Y:S01]  /*ead0*/  LDL R94, [R1+0x338] ;  /* 0x00033800015e7983 */ /* 0x000ea20000100800 */
[----:B------:R-:W-:Y:S02]  /*eae0*/  ISETP.LT.OR P4, PT, R0, 0x32, P4 ;  /* 0x000000320000780c */ /* 0x000fe40002781670 */
[----:B------:R-:W-:Y:S01]  /*eaf0*/  FSEL R41, R50, -INF , !P3 ;  /* 0xff80000032297808 */ /* 0x000fe20005800000 */
[----:B------:R-:W2:Y:S01]  /*eb00*/  LDL R95, [R1+0x33c] ;  /* 0x00033c00015f7983 */ /* 0x000ea20000100800 */
[----:B------:R-:W-:-:S02]  /*eb10*/  FMNMX.FTZ R8, R47, R8, !PT ;  /* 0x000000082f087209 */ /* 0x000fc40007810000 */
[----:B------:R-:W-:Y:S01]  /*eb20*/  ISETP.GT.AND P0, PT, R3, 0x39, !P6 ;  /* 0x000000390300780c */ /* 0x000fe20007704270 */
[----:B------:R-:W2:Y:S01]  /*eb30*/  LDL R50, [R1+0x288] ;  /* 0x0002880001327983 */ /* 0x000ea20000100800 */
[----:B------:R-:W-:Y:S02]  /*eb40*/  ISETP.LT.OR P5, PT, R0, 0x39, P5 ;  /* 0x000000390000780c */ /* 0x000fe40002fa1670 */
[----:B------:R-:W-:Y:S01]  /*eb50*/  FSEL R51, R51, -INF , !P4 ;  /* 0xff80000033337808 */ /* 0x000fe20006000000 */
[----:B------:R-:W2:Y:S01]  /*eb60*/  LDL R96, [R1+0x340] ;  /* 0x0003400001607983 */ /* 0x000ea20000100800 */
[----:B------:R-:W-:Y:S02]  /*eb70*/  FMNMX.FTZ R8, R41, R8, !PT ;  /* 0x0000000829087209 */ /* 0x000fe40007810000 */
[----:B0-----:R-:W-:Y:S01]  /*eb80*/  FMNMX.FTZ R10, R12, R13, !PT ;  /* 0x0000000d0c0a7209 */ /* 0x001fe20007810000 */
[----:B------:R-:W2:Y:S01]  /*eb90*/  LDL R97, [R1+0x344] ;  /* 0x0003440001617983 */ /* 0x000ea20000100800 */
[----:B------:R-:W-:-:S02]  /*eba0*/  ISETP.LT.OR P0, PT, R0, 0x3a, P0 ;  /* 0x0000003a0000780c */ /* 0x000fc40000701670 */
[----:B------:R-:W-:Y:S01]  /*ebb0*/  FSEL R54, R54, -INF , !P5 ;  /* 0xff80000036367808 */ /* 0x000fe20006800000 */
[----:B------:R-:W0:Y:S01]  /*ebc0*/  SHFL.BFLY PT, R11, R10, 0x1, 0x1f ;  /* 0x0c201f000a0b7f89 */ /* 0x000e2200000e0000 */
[----:B------:R-:W-:Y:S02]  /*ebd0*/  FMNMX.FTZ R3, R51, R8, !PT ;  /* 0x0000000833037209 */ /* 0x000fe40007810000 */
[----:B------:R-:W-:Y:S01]  /*ebe0*/  FSEL R55, R55, -INF , !P0 ;  /* 0xff80000037377808 */ /* 0x000fe20004000000 */
[----:B------:R-:W2:Y:S01]  /*ebf0*/  LDL R98, [R1+0x348] ;  /* 0x0003480001627983 */ /* 0x000ea20000100800 */
[----:B------:R-:W-:-:S03]  /*ec00*/  FMNMX.FTZ R0, R54, R3, !PT ;  /* 0x0000000336007209 */ /* 0x000fc60007810000 */
[----:B------:R-:W2:Y:S01]  /*ec10*/  LDL R99, [R1+0x34c] ;  /* 0x00034c0001637983 */ /* 0x000ea20000100800 */
[----:B------:R-:W-:-:S03]  /*ec20*/  FMNMX.FTZ R13, R55, R0, !PT ;  /* 0x00000000370d7209 */ /* 0x000fc60007810000 */
[----:B------:R-:W2:Y:S04]  /*ec30*/  LDL R100, [R1+0x350] ;  /* 0x0003500001647983 */ /* 0x000ea80000100800 */
[----:B------:R-:W-:Y:S04]  /*ec40*/  STL.64 [R1+0x1e0], R12 ;  /* 0x0001e00c01007387 */ /* 0x000fe80000100a00 */
[----:B------:R-:W3:Y:S01]  /*ec50*/  LDL R8, [R1+0x1e4] ;  /* 0x0001e40001087983 */ /* 0x000ee20000100800 */
[----:B0-----:R-:W-:-:S03]  /*ec60*/  FMNMX.FTZ R0, R10, R11, !PT ;  /* 0x0000000b0a007209 */ /* 0x001fc60007810000 */
[----:B------:R-:W2:Y:S04]  /*ec70*/  LDL R101, [R1+0x354] ;  /* 0x0003540001657983 */ /* 0x000ea80000100800 */
[----:B------:R-:W-:Y:S04]  /*ec80*/  STL [R1+0x1e0], R0 ;  /* 0x0001e00001007387 */ /* 0x000fe80000100800 */
[----:B------:R-:W4:Y:S04]  /*ec90*/  LDL R14, [R1+0x1e0] ;  /* 0x0001e000010e7983 */ /* 0x000f280000100800 */
[----:B------:R-:W2:Y:S04]  /*eca0*/  LDL.64 R10, [R1+0x110] ;  /* 0x00011000010a7983 */ /* 0x000ea80000100a00 */
        /* <DEDUP_REMOVED lines=41> */
[----:B---3--:R-:W0:Y:S01]  /*ef40*/  SHFL.BFLY PT, R13, R8, 0x2, 0x1f ;  /* 0x0c401f00080d7f89 */ /* 0x008e2200000e0000 */
[----:B----4-:R-:W-:Y:S01]  /*ef50*/  FMUL.FTZ R3, R26, R14 ;  /* 0x0000000e1a037220 */ /* 0x010fe20000410000 */
[----:B------:R-:W-:-:S04]  /*ef60*/  FSETP.NEU.FTZ.AND P0, PT, R14, -INF , PT ;  /* 0xff8000000e00780b */ /* 0x000fc80003f1d000 */
[----:B------:R-:W-:Y:S02]  /*ef70*/  FSEL R3, R3, RZ, P0 ;  /* 0x000000ff03037208 */ /* 0x000fe40000000000 */
[----:B0-----:R-:W-:-:S03]  /*ef80*/  FMNMX.FTZ R13, R13, R8, !PT ;  /* 0x000000080d0d7209 */ /* 0x001fc60007810000 */
[-CC-:B------:R-:W-:Y:S02]  /*ef90*/  FFMA.FTZ R160, R24, R26.reuse, -R3.reuse ;  /* 0x0000001a18a07223 */ /* 0x180fe40000010803 */
[----:B------:R-:W0:Y:S01]  /*efa0*/  SHFL.BFLY PT, R24, R13, 0x1, 0x1f ;  /* 0x0c201f000d187f89 */ /* 0x000e2200000e0000 */
        /* <DEDUP_REMOVED lines=15> */
[----:B------:R-:W-:Y:S01]  /*f0a0*/  FFMA.FTZ R52, R52, R26, -R3 ;  /* 0x0000001a34347223 */ /* 0x000fe20000010803 */
[----:B------:R-:W3:Y:S01]  /*f0b0*/  LDL R66, [R1+0x2c8] ;  /* 0x0002c80001427983 */ /* 0x000ee20000100800 */
[----:B0-----:R-:W-:-:S02]  /*f0c0*/  FMNMX.FTZ R24, R13, R24, !PT ;  /* 0x000000180d187209 */ /* 0x001fc40007810000 */
[----:B------:R-:W-:Y:S01]  /*f0d0*/  MUFU.EX2 R25, R25 ;  /* 0x0000001900197308 */ /* 0x000fe20000000800 */
[----:B------:R-:W4:Y:S01]  /*f0e0*/  LDL R36, [R1+0x250] ;  /* 0x0002500001247983 */ /* 0x000f220000100800 */
[C---:B------:R-:W-:Y:S01]  /*f0f0*/  FSETP.NEU.FTZ.AND P0, PT, R24.reuse, -INF , PT ;  /* 0xff8000001800780b */ /* 0x040fe20003f1d000 */
[-C--:B-1----:R-:W-:Y:S02]  /*f100*/  FMUL.FTZ R0, R24, R26.reuse ;  /* 0x0000001a18007220 */ /* 0x082fe40000410000 */
[----:B------:R-:W3:Y:S03]  /*f110*/  LDL R40, [R1+0x260] ;  /* 0x0002600001287983 */ /* 0x000ee60000100800 */
[----:B------:R-:W-:Y:S01]  /*f120*/  FSEL R0, R0, RZ, P0 ;  /* 0x000000ff00007208 */ /* 0x000fe20000000000 */
[----:B------:R-:W-:Y:S01]  /*f130*/  MUFU.EX2 R162, R162 ;  /* 0x000000a200a27308 */ /* 0x000fe20000000800 */
[----:B------:R-:W3:Y:S03]  /*f140*/  LDL R56, [R1+0x2a0] ;  /* 0x0002a00001387983 */ /* 0x000ee60000100800 */
[-CC-:B------:R-:W-:Y:S01]  /*f150*/  FFMA.FTZ R15, R15, R26.reuse, -R0.reuse ;  /* 0x0000001a0f0f7223 */ /* 0x180fe20000010800 */
[-CC-:B------:R-:W-:Y:S01]  /*f160*/  FFMA.FTZ R27, R27, R26.reuse, -R0.reuse ;  /* 0x0000001a1b1b7223 */ /* 0x180fe20000010800 */
[-CC-:B------:R-:W-:Y:S01]  /*f170*/  FFMA.FTZ R30, R30, R26.reuse, -R0.reuse ;  /* 0x0000001a1e1e7223 */ /* 0x180fe20000010800 */
[----:B------:R-:W3:Y:S01]  /*f180*/  LDL R68, [R1+0x2d0] ;  /* 0x0002d00001447983 */ /* 0x000ee20000100800 */
[----:B------:R-:W-:Y:S01]  /*f190*/  MUFU.EX2 R161, R15 ;  /* 0x0000000f00a17308 */ /* 0x000fe20000000800 */
[-CC-:B------:R-:W-:Y:S01]  /*f1a0*/  FFMA.FTZ R31, R31, R26.reuse, -R0.reuse ;  /* 0x0000001a1f1f7223 */ /* 0x180fe20000010800 */
[----:B------:R-:W-:-:S06]  /*f1b0*/  FFMA.FTZ R34, R34, R26, -R0 ;  /* 0x0000001a22227223 */ /* 0x000fcc0000010800 */
[----:B------:R-:W0:Y:S01]  /*f1c0*/  MUFU.EX2 R28, R27 ;  /* 0x0000001b001c7308 */ /* 0x000e220000000800 */
[----:B------:R-:W-:-:S07]  /*f1d0*/  FFMA.FTZ R35, R35, R26, -R0 ;  /* 0x0000001a23237223 */ /* 0x000fce0000010800 */
[----:B------:R-:W1:Y:S01]  /*f1e0*/  MUFU.EX2 R30, R30 ;  /* 0x0000001e001e7308 */ /* 0x000e620000000800 */
[-C--:B------:R-:W-:Y:S01]  /*f1f0*/  FFMA.FTZ R3, R64, R26.reuse, -R3 ;  /* 0x0000001a40037223 */ /* 0x080fe20000010803 */
[----:B------:R-:W-:-:S06]  /*f200*/  FFMA.FTZ R38, R38, R26, -R0 ;  /* 0x0000001a26267223 */ /* 0x000fcc0000010800 */
[----:B------:R-:W-:Y:S08]  /*f210*/  MUFU.EX2 R164, R164 ;  /* 0x000000a400a47308 */ /* 0x000ff00000000800 */
[----:B------:R-:W2:Y:S01]  /*f220*/  MUFU.EX2 R31, R31 ;  /* 0x0000001f001f7308 */ /* 0x000ea20000000800 */
[----:B0-----:R-:W-:Y:S01]  /*f230*/  FADD.FTZ R13, R161, R28 ;  /* 0x0000001ca10d7221 */ /* 0x001fe20000010000 */
[----:B------:R-:W-:-:S06]  /*f240*/  FFMA.FTZ R39, R39, R26, -R0 ;  /* 0x0000001a27277223 */ /* 0x000fcc0000010800 */
[----:B------:R-:W-:Y:S08]  /*f250*/  MUFU.EX2 R33, R33 ;  /* 0x0000002100217308 */ /* 0x000ff00000000800 */
[----:B------:R-:W0:Y:S01]  /*f260*/  MUFU.EX2 R34, R34 ;  /* 0x0000002200227308 */ /* 0x000e220000000800 */
[----:B-1----:R-:W-:Y:S01]  /*f270*/  FADD.FTZ R12, R30, R13 ;  /* 0x0000000d1e0c7221 */ /* 0x002fe20000010000 */
[----:B------:R-:W-:-:S06]  /*f280*/  FFMA.FTZ R42, R42, R26, -R0 ;  /* 0x0000001a2a2a7223 */ /* 0x000fcc0000010800 */
[----:B------:R-:W-:Y:S01]  /*f290*/  MUFU.EX2 R166, R166 ;  /* 0x000000a600a67308 */ /* 0x000fe20000000800 */
[----:B------:R-:W-:-:S07]  /*f2a0*/  FFMA.FTZ R43, R43, R26, -R0 ;  /* 0x0000001a2b2b7223 */ /* 0x000fce0000010800 */
        /* <DEDUP_REMOVED lines=8> */
[----:B------:R-:W-:Y:S08]  /*f330*/  MUFU.EX2 R49, R60 ;  /* 0x0000003c00317308 */ /* 0x000ff00000000800 */
[----:B------:R-:W-:Y:S08]  /*f340*/  MUFU.EX2 R48, R48 ;  /* 0x0000003000307308 */ /* 0x000ff00000000800 */
[----:B------:R-:W-:Y:S08]  /*f350*/  MUFU.EX2 R53, R62 ;  /* 0x0000003e00357308 */ /* 0x000ff00000000800 */
[----:B------:R-:W-:Y:S01]  /*f360*/  MUFU.EX2 R52, R52 ;  /* 0x0000003400347308 */ /* 0x000fe20000000800 */
[----:B------:R1:W-:Y:S04]  /*f370*/  STL [R1+0x1e4], R24 ;  /* 0x0001e41801007387 */ /* 0x0003e80000100800 */
[----:B------:R-:W3:Y:S03]  /*f380*/  LDL R27, [R1+0x22c] ;  /* 0x00022c00011b7983 */ /* 0x000ee60000100800 */
[----:B------:R0:W-:Y:S08]  /*f390*/  MUFU.EX2 R57, R3 ;  /* 0x0000000300397308 */ /* 0x0001f00000000800 */
[----:B------:R-:W1:Y:S01]  /*f3a0*/  MUFU.EX2 R35, R35 ;  /* 0x0000002300237308 */ /* 0x000e620000000800 */
[----:B0-----:R-:W-:Y:S01]  /*f3b0*/  FADD.FTZ R3, R160, R25 ;  /* 0x00000019a0037221 */ /* 0x001fe20000010000 */
[----:B--2---:R-:W-:Y:S01]  /*f3c0*/  FADD.FTZ R13, R31, R12 ;  /* 0x0000000c1f0d7221 */ /* 0x004fe20000010000 */
[----:B------:R-:W2:Y:S02]  /*f3d0*/  LDL R64, [R1+0x2c0] ;  /* 0x0002c00001407983 */ /* 0x000ea40000100800 */
[----:B------:R-:W-:-:S03]  /*f3e0*/  FADD.FTZ R8, R162, R3 ;  /* 0x00000003a2087221 */ /* 0x000fc60000010000 */
[----:B------:R-:W0:Y:S01]  /*f3f0*/  MUFU.EX2 R38, R38 ;  /* 0x0000002600267308 */ /* 0x000e220000000800 */
[----:B------:R-:W-:Y:S01]  /*f400*/  FADD.FTZ R3, R29, R8 ;  /* 0x000000081d037221 */ /* 0x000fe20000010000 */
[----:B------:R-:W-:Y:S01]  /*f410*/  FADD.FTZ R12, R34, R13 ;  /* 0x0000000d220c7221 */ /* 0x000fe20000010000 */
[----:B------:R-:W-:Y:S01]  /*f420*/  F2FP.F16.F32.PACK_AB R161, R28, R161 ;  /* 0x000000a11ca1723e */ /* 0x000fe200000000ff */
[----:B-1----:R-:W2:Y:S04]  /*f430*/  LDL R24, [R1+0x220] ;  /* 0x0002200001187983 */ /* 0x002ea80000100800 */
[----:B------:R-:W1:Y:S01]  /*f440*/  MUFU.EX2 R39, R39 ;  /* 0x0000002700277308 */ /* 0x000e620000000800 */
[----:B------:R-:W-:Y:S01]  /*f450*/  FADD.FTZ R8, R164, R3 ;  /* 0x00000003a4087221 */ /* 0x000fe20000010000 */
[----:B------:R-:W-:Y:S01]  /*f460*/  FADD.FTZ R13, R35, R12 ;  /* 0x0000000c230d7221 */ /* 0x000fe20000010000 */
[----:B------:R-:W-:Y:S01]  /*f470*/  F2FP.F16.F32.PACK_AB R163, R31, R30 ;  /* 0x0000001e1fa3723e */ /* 0x000fe200000000ff */
[----:B------:R-:W2:Y:S04]  /*f480*/  LDL R28, [R1+0x230] ;  /* 0x00023000011c7983 */ /* 0x000ea80000100800 */
[----:B------:R-:W1:Y:S01]  /*f490*/  MUFU.EX2 R42, R42 ;  /* 0x0000002a002a7308 */ /* 0x000e620000000800 */
[----:B------:R-:W-:Y:S01]  /*f4a0*/  FADD.FTZ R3, R33, R8 ;  /* 0x0000000821037221 */ /* 0x000fe20000010000 */
[----:B0-----:R-:W-:Y:S01]  /*f4b0*/  FADD.FTZ R14, R38, R13 ;  /* 0x0000000d260e7221 */ /* 0x001fe20000010000 */
[----:B------:R-:W2:Y:S05]  /*f4c0*/  LDL R41, [R1+0x264] ;  /* 0x0002640001297983 */ /* 0x000eaa0000100800 */
[----:B------:R-:W0:Y:S01]  /*f4d0*/  MUFU.EX2 R43, R43 ;  /* 0x0000002b002b7308 */ /* 0x000e220000000800 */
[----:B------:R-:W-:Y:S01]  /*f4e0*/  FADD.FTZ R12, R166, R3 ;  /* 0x00000003a60c7221 */ /* 0x000fe20000010000 */
[----:B-1----:R-:W-:-:S06]  /*f4f0*/  FADD.FTZ R13, R39, R14 ;  /* 0x0000000e270d7221 */ /* 0x002fcc0000010000 */
[----:B------:R-:W1:Y:S01]  /*f500*/  MUFU.EX2 R171, R21 ;  /* 0x0000001500ab7308 */ /* 0x000e620000000800 */
[----:B------:R-:W-:Y:S01]  /*f510*/  FADD.FTZ R3, R37, R12 ;  /* 0x0000000c25037221 */ /* 0x000fe20000010000 */
[----:B------:R-:W-:Y:S01]  /*f520*/  FFMA.FTZ R8, R51, R26, -R0 ;  /* 0x0000001a33087223 */ /* 0x000fe20000010800 */
[----:B------:R-:W-:Y:S01]  /*f530*/  FADD.FTZ R14, R42, R13 ;  /* 0x0000000d2a0e7221 */ /* 0x000fe20000010000 */
[----:B------:R-:W2:Y:S04]  /*f540*/  LDL R54, [R1+0x298] ;  /* 0x0002980001367983 */ /* 0x000ea80000100800 */
[----:B------:R-:W1:Y:S01]  /*f550*/  MUFU.EX2 R32, R47 ;  /* 0x0000002f00207308 */ /* 0x000e620000000800 */
[----:B------:R-:W-:Y:S01]  /*f560*/  FADD.FTZ R12, R168, R3 ;  /* 0x00000003a80c7221 */ /* 0x000fe20000010000 */
[----:B0-----:R-:W-:-:S06]  /*f570*/  FADD.FTZ R14, R43, R14 ;  /* 0x0000000e2b0e7221 */ /* 0x001fcc0000010000 */
[----:B------:R-:W0:Y:S01]  /*f580*/  MUFU.EX2 R173, R173 ;  /* 0x000000ad00ad7308 */ /* 0x000e220000000800 */
[----:B------:R-:W-:Y:S01]  /*f590*/  FADD.FTZ R13, R45, R12 ;  /* 0x0000000c2d0d7221 */ /* 0x000fe20000010000 */
[----:B------:R-:W-:-:S06]  /*f5a0*/  FFMA.FTZ R3, R55, R26, -R0 ;  /* 0x0000001a37037223 */ /* 0x000fcc0000010800 */
[----:B------:R-:W-:Y:S01]  /*f5b0*/  MUFU.EX2 R175, R175 ;  /* 0x000000af00af7308 */ /* 0x000fe20000000800 */
[----:B------:R-:W-:Y:S01]  /*f5c0*/  FADD.FTZ R0, R44, R13 ;  /* 0x0000000d2c007221 */ /* 0x000fe20000010000 */
[----:B-1----:R-:W-:Y:S01]  /*f5d0*/  FADD.FTZ R13, R171, R14 ;  /* 0x0000000eab0d7221 */ /* 0x002fe20000010000 */
[----:B------:R-:W-:Y:S01]  /*f5e0*/  F2FP.F16.F32.PACK_AB R160, R25, R160 ;  /* 0x000000a019a0723e */ /* 0x000fe200000000ff */
[----:B------:R-:W2:Y:S04]  /*f5f0*/  LDL R26, [R1+0x228] ;  /* 0x00022800011a7983 */ /* 0x000ea80000100800 */
        /* <DEDUP_REMOVED lines=8> */
[----:B------:R-:W-:Y:S01]  /*f680*/  F2FP.F16.F32.PACK_AB R164, R33, R164 ;  /* 0x000000a421a4723e */ /* 0x000fe200000000ff */
[----:B------:R-:W2:Y:S01]  /*f690*/  LDL R29, [R1+0x234] ;  /* 0x00023400011d7983 */ /* 0x000ea20000100800 */
[----:B------:R-:W-:Y:S01]  /*f6a0*/  FADD.FTZ R15, R53, R12 ;  /* 0x0000000c350f7221 */ /* 0x000fe20000010000 */
[----:B------:R-:W-:-:S02]  /*f6b0*/  F2FP.F16.F32.PACK_AB R166, R37, R166 ;  /* 0x000000a625a6723e */ /* 0x000fc400000000ff */
[----:B------:R-:W-:Y:S01]  /*f6c0*/  F2FP.F16.F32.PACK_AB R168, R45, R168 ;  /* 0x000000a82da8723e */ /* 0x000fe200000000ff */
[----:B-1----:R-:W-:Y:S01]  /*f6d0*/  FADD.FTZ R0, R8, R13 ;  /* 0x0000000d08007221 */ /* 0x002fe20000010000 */
[----:B------:R-:W-:Y:S01]  /*f6e0*/  FADD.FTZ R20, R52, R15 ;  /* 0x0000000f34147221 */ /* 0x000fe20000010000 */
[----:B------:R-:W-:Y:S01]  /*f6f0*/  F2FP.F16.F32.PACK_AB R170, R49, R44 ;  /* 0x0000002c31aa723e */ /* 0x000fe200000000ff */
[----:B------:R-:W2:Y:S01]  /*f700*/  LDL R30, [R1+0x238] ;  /* 0x00023800011e7983 */ /* 0x000ea20000100800 */
[----:B------:R-:W-:Y:S01]  /*f710*/  FADD.FTZ R0, R175, R0 ;  /* 0x00000000af007221 */ /* 0x000fe20000010000 */
[----:B------:R-:W-:Y:S01]  /*f720*/  FADD.FTZ R20, R57, R20 ;  /* 0x0000001439147221 */ /* 0x000fe20000010000 */
[----:B------:R-:W-:Y:S01]  /*f730*/  F2FP.F16.F32.PACK_AB R172, R53, R48 ;  /* 0x0000003035ac723e */ /* 0x000fe200000000ff */
[----:B------:R-:W2:Y:S01]  /*f740*/  LDL R31, [R1+0x23c] ;  /* 0x00023c00011f7983 */ /* 0x000ea20000100800 */
[----:B------:R-:W-:Y:S01]  /*f750*/  FADD.FTZ R21, R3, R0 ;  /* 0x0000000003157221 */ /* 0x000fe20000010000 */
[----:B------:R-:W-:-:S02]  /*f760*/  F2FP.F16.F32.PACK_AB R174, R57, R52 ;  /* 0x0000003439ae723e */ /* 0x000fc400000000ff */
[----:B------:R-:W-:Y:S01]  /*f770*/  F2FP.F16.F32.PACK_AB R165, R35, R34 ;  /* 0x0000002223a5723e */ /* 0x000fe200000000ff */
[----:B------:R-:W2:Y:S04]  /*f780*/  LDL R33, [R1+0x244] ;  /* 0x0002440001217983 */ /* 0x000ea80000100800 */
[----:B------:R0:W-:Y:S04]  /*f790*/  STL.64 [R1+0x1f0], R20 ;  /* 0x0001f01401007387 */ /* 0x0001e80000100a00 */
[----:B------:R-:W2:Y:S04]  /*f7a0*/  LD.E.64 R14, desc[UR36][R10.64+0x8] ;  /* 0x000008240a0e7980 */ /* 0x000ea8000c101b00 */
[----:B------:R-:W2:Y:S01]  /*f7b0*/  LD.E.64 R12, desc[UR36][R10.64] ;  /* 0x000000240a0c7980 */ /* 0x000ea2000c101b00 */
[----:B------:R-:W-:-:S02]  /*f7c0*/  F2FP.F16.F32.PACK_AB R167, R39, R38 ;  /* 0x0000002627a7723e */ /* 0x000fc400000000ff */
[----:B------:R-:W-:Y:S01]  /*f7d0*/  F2FP.F16.F32.PACK_AB R169, R43, R42 ;  /* 0x0000002a2ba9723e */ /* 0x000fe200000000ff */
[----:B------:R-:W2:Y:S01]  /*f7e0*/  LDL R34, [R1+0x248] ;  /* 0x0002480001227983 */ /* 0x000ea20000100800 */
[----:B------:R-:W-:-:S03]  /*f7f0*/  F2FP.F16.F32.PACK_AB R171, R32, R171 ;  /* 0x000000ab20ab723e */ /* 0x000fc600000000ff */
[----:B------:R-:W2:Y:S04]  /*f800*/  LDL R32, [R1+0x240] ;  /* 0x0002400001207983 */ /* 0x000ea80000100800 */
        /* <DEDUP_REMOVED lines=19> */
[----:B------:R-:W-:-:S02]  /*f940*/  F2FP.F16.F32.PACK_AB R173, R8, R173 ;  /* 0x000000ad08ad723e */ /* 0x000fc400000000ff */
[----:B------:R-:W-:Y:S01]  /*f950*/  F2FP.F16.F32.PACK_AB R175, R3, R175 ;  /* 0x000000af03af723e */ /* 0x000fe200000000ff */
[----:B0-----:R-:W2:Y:S04]  /*f960*/  LDL R20, [R1+0x218] ;  /* 0x0002180001147983 */ /* 0x001ea80000100800 */
[----:B------:R-:W2:Y:S04]  /*f970*/  LDL R21, [R1+0x21c] ;  /* 0x00021c0001157983 */ /* 0x000ea80000100800 */
[----:B------:R-:W2:Y:S04]  /*f980*/  LDL R3, [R1+0x400] ;  /* 0x0004000001037983 */ /* 0x000ea80000100800 */
[----:B------:R-:W2:Y:S04]  /*f990*/  LDL R8, [R1+0x404] ;  /* 0x0004040001087983 */ /* 0x000ea80000100800 */
[----:B----4-:R-:W-:Y:S04]  /*f9a0*/  STL [R1+0x250], R36 ;  /* 0x0002502401007387 */ /* 0x010fe80000100800 */
        /* <DEDUP_REMOVED lines=11> */
[----:B--2---:R-:W-:-:S03]  /*fa60*/  MOV R0, R14 ;  /* 0x0000000e00007202 */ /* 0x004fc60000000f00 */
[----:B------:R-:W2:Y:S02]  /*fa70*/  LDL R14, [R1+0x210] ;  /* 0x00021000010e7983 */ /* 0x000ea40000100800 */
[--C-:B------:R-:W-:Y:S02]  /*fa80*/  IMAD R13, R13, 0x2, R0.reuse ;  /* 0x000000020d0d7824 */ /* 0x100fe400078e0200 */
[----:B------:R-:W3:Y:S04]  /*fa90*/  LDL R15, [R1+0x214] ;  /* 0x00021400010f7983 */ /* 0x000ee80000100800 */
[----:B------:R0:W-:Y:S02]  /*faa0*/  STSM.16.M88.4 [R0], R160 ;  /* 0x000000a000007844 */ /* 0x0001e40000000200 */
[----:B0-----:R-:W-:-:S02]  /*fab0*/  IMAD R0, R12, 0x2, R0 ;  /* 0x000000020c007824 */ /* 0x001fc400078e0200 */
[----:B------:R-:W-:-:S03]  /*fac0*/  IMAD R12, R12, 0x2, R13 ;  /* 0x000000020c0c7824 */ /* 0x000fc600078e020d */
[----:B------:R0:W-:Y:S04]  /*fad0*/  STSM.16.M88.4 [R0], R164 ;  /* 0x000000a400007844 */ /* 0x0001e80000000200 */
[----:B------:R1:W-:Y:S04]  /*fae0*/  STSM.16.M88.4 [R13], R168 ;  /* 0x000000a80d007844 */ /* 0x0003e80000000200 */
[----:B------:R4:W-:Y:S04]  /*faf0*/  STSM.16.M88.4 [R12], R172 ;  /* 0x000000ac0c007844 */ /* 0x0009e80000000200 */
[----:B0-----:R-:W3:Y:S04]  /*fb00*/  LDL R0, [R1+0x3fc] ;  /* 0x0003fc0001007983 */ /* 0x001ee80000100800 */
[----:B-1----:R-:W3:Y:S04]  /*fb10*/  LDL R13, [R1+0x40c] ;  /* 0x00040c00010d7983 */ /* 0x002ee80000100800 */
[----:B----4-:R-:W4:Y:S01]  /*fb20*/  LDL R12, [R1+0x408] ;  /* 0x00040800010c7983 */ /* 0x010f220000100800 */
[----:B------:R-:W-:Y:S01]  /*fb30*/  IMAD R10, R143, 0x1000, R10 ;  /* 0x000010008f0a7824 */ /* 0x000fe200078e020a */
[----:B------:R-:W-:-:S04]  /*fb40*/  R2UR UR7, R11 ;  /* 0x000000000b0772ca */ /* 0x000fc800000e0000 */
        /* <DEDUP_REMOVED lines=107> */
[----:B------:R0:W-:Y:S02]  /*10200*/  STL [R1+0x3f8], R142 ;  /* 0x0003f88e01007387 */ /* 0x0001e40000100800 */
[----:B0-----:R-:W-:-:S06]  /*10210*/  WARPGROUP.ARRIVE ;  /* 0x00000000000079c5 */ /* 0x001fcc0000000000 */
[----:B------:R-:W-:Y:S01]  /*10220*/  HGMMA.64x256x16.F32 R24, R160, gdesc[UR4].tnspB, RZ, !UPT, gsb0 ;  /* 0x43e00004a0187df0 */ /* 0x000fe2000c0008ff */
[----:B--2---:R0:W-:Y:S04]  /*10230*/  STL [R1+0x210], R14 ;  /* 0x0002100e01007387 */ /* 0x0041e80000100800 */
[----:B---3--:R1:W-:Y:S01]  /*10240*/  STL [R1+0x214], R15 ;  /* 0x0002140f01007387 */ /* 0x0083e20000100800 */
        /* <DEDUP_REMOVED lines=9> */
[----:B----4-:R0:W-:Y:S04]  /*102e0*/  STL [R1+0x408], R12 ;  /* 0x0004080c01007387 */ /* 0x0101e80000100800 */
[----:B------:R1:W-:Y:S01]  /*102f0*/  STL [R1+0x40c], R13 ;  /* 0x00040c0d01007387 */ /* 0x0003e20000100800 */
[----:B0-----:R-:W-:-:S02]  /*10300*/  VIADD R12, R10, 0x100 ;  /* 0x000001000a0c7836 */ /* 0x001fc40000000000 */
[----:B-1----:R-:W-:-:S03]  /*10310*/  IMAD.MOV.U32 R13, RZ, RZ, R11 ;  /* 0x000000ffff0d7224 */ /* 0x002fc600078e000b */
        /* <DEDUP_REMOVED lines=142> */
[----:B------:R-:W-:Y:S04]  /*10c00*/  STL.128 [R1+0x400], R148 ;  /* 0x0004009401007387 */ /* 0x000fe80000100c00 */
        /* <DEDUP_REMOVED lines=11> */
[----:B0-----:R-:W4:Y:S04]  /*10cc0*/  LDL R24, [R1+0x23c] ;  /* 0x00023c0001187983 */ /* 0x001f280000100800 */
[----:B------:R-:W4:Y:S04]  /*10cd0*/  LDL R25, [R1+0x240] ;  /* 0x0002400001197983 */ /* 0x000f280000100800 */
[----:B------:R-:W4:Y:S04]  /*10ce0*/  LDL R26, [R1+0x244] ;  /* 0x00024400011a7983 */ /* 0x000f280000100800 */
[----:B------:R-:W4:Y:S04]  /*10cf0*/  LDL R27, [R1+0x248] ;  /* 0x00024800011b7983 */ /* 0x000f280000100800 */
[----:B-1----:R-:W4:Y:S04]  /*10d00*/  LDL R28, [R1+0x24c] ;  /* 0x00024c00011c7983 */ /* 0x002f280000100800 */
        /* <DEDUP_REMOVED lines=137> */
[----:B--2---:R2:W-:Y:S04]  /*115a0*/  STL [R1+0x25c], R32 ;  /* 0x00025c2001007387 */ /* 0x0045e80000100800 */
[----:B------:R2:W-:Y:S04]  /*115b0*/  STL [R1+0x260], R33 ;  /* 0x0002602101007387 */ /* 0x0005e80000100800 */
[----:B------:R2:W-:Y:S04]  /*115c0*/  STL [R1+0x264], R34 ;  /* 0x0002642201007387 */ /* 0x0005e80000100800 */
[----:B------:R2:W-:Y:S04]  /*115d0*/  STL [R1+0x268], R35 ;  /* 0x0002682301007387 */ /* 0x0005e80000100800 */
[----:B---3--:R2:W-:Y:S04]  /*115e0*/  STL [R1+0x26c], R36 ;  /* 0x00026c2401007387 */ /* 0x0085e80000100800 */
[----:B------:R2:W-:Y:S04]  /*115f0*/  STL [R1+0x270], R37 ;  /* 0x0002702501007387 */ /* 0x0005e80000100800 */
        /* <DEDUP_REMOVED lines=112> */
.L_x_6329:
[----:B------:R-:W-:Y:S05]  /*11d00*/  BSYNC B0 ;  /* 0x0000000000007941 */ /* 0x000fea0003800000 */
.L_x_6328:
        /* <DEDUP_REMOVED lines=11> */
[----:B------:R-:W-:Y:S01]  /*11dc0*/  UIADD3 UR46, UR46, -0x2, URZ ;  /* 0xfffffffe2e2e7890 */ /* 0x000fe2000fffe03f */
[----:B--2---:R-:W-:-:S09]  /*11dd0*/  IMAD.SHL.U32 R8, R0, 0x40, RZ ;  /* 0x0000004000087824 */ /* 0x004fd200078e00ff */
[----:B------:R-:W-:Y:S01]  /*11de0*/  @P0 IMAD.HI.U32 R10, R8, R9, RZ ;  /* 0x00000009080a0227 */ /* 0x000fe200078e00ff */
[----:B------:R-:W-:-:S03]  /*11df0*/  PLOP3.LUT P0, PT, PT, PT, UP0, 0x40, 0x0 ;  /* 0x000000000000781c */ /* 0x000fc60003f0e808 */
[----:B------:R-:W-:Y:S01]  /*11e00*/  IMAD.MOV.U32 R0, RZ, RZ, R8 ;  /* 0x000000ffff007224 */ /* 0x000fe200078e0008 */
[----:B------:R-:W-:-:S05]  /*11e10*/  @P1 SHF.R.U32.HI R0, RZ, R189, R10 ;  /* 0x000000bdff001219 */ /* 0x000fca000001160a */
[----:B------:R-:W-:Y:S02]  /*11e20*/  VIADD R3, R0, UR45 ;  /* 0x0000002d00037c36 */ /* 0x000fe40008000000 */
[----:B------:R-:W-:Y:S02]  /*11e30*/  IMAD.U32 R0, RZ, RZ, UR46 ;  /* 0x0000002eff007e24 */ /* 0x000fe4000f8e00ff */
        /* <DEDUP_REMOVED lines=12> */
.L_x_6332:
[----:B------:R-:W-:-:S13]  /*11f00*/  ISETP.NE.AND P0, PT, R5, 0x1, PT ;  /* 0x000000010500780c */ /* 0x000fda0003f05270 */
[----:B------:R-:W-:-:S05]  /*11f10*/  @P0 IMAD.HI.U32 R6, R9, R6, RZ ;  /* 0x0000000609060227 */ /* 0x000fca00078e00ff */
[----:B------:R-:W-:-:S07]  /*11f20*/  @P0 SHF.R.U32.HI R9, RZ, R7, R6 ;  /* 0x00000007ff090219 */ /* 0x000fce0000011606 */
.L_x_6333:
[----:B------:R-:W-:Y:S05]  /*11f30*/  BSYNC B0 ;  /* 0x0000000000007941 */ /* 0x000fea0003800000 */
.L_x_6331:
[----:B------:R-:W-:-:S05]  /*11f40*/  IMAD R5, R9, R5, R5 ;  /* 0x0000000509057224 */ /* 0x000fca00078e0205 */
[----:B------:R-:W-:-:S07]  /*11f50*/  VIMNMX R4, R4, R5, PT ;  /* 0x0000000504047248 */ /* 0x000fce0003fe0100 */
.L_x_6330:
[----:B------:R-:W-:Y:S01]  /*11f60*/  SHF.R.S32.HI R3, RZ, 0x1f, R4 ;  /* 0x0000001fff037819 */ /* 0x000fe20000011404 */
[----:B------:R-:W-:Y:S03]  /*11f70*/  BSSY B1, `(.L_x_6334) ;  /* 0x0000014000017945 */ /* 0x000fe60003800000 */
[----:B------:R-:W-:-:S04]  /*11f80*/  LEA.HI R3, R3, R4, RZ, 0x6 ;  /* 0x0000000403037211 */ /* 0x000fc800078f30ff */
[----:B------:R-:W-:-:S04]  /*11f90*/  SHF.R.S32.HI R3, RZ, 0x6, R3 ;  /* 0x00000006ff037819 */ /* 0x000fc80000011403 */
[----:B------:R-:W-:-:S04]  /*11fa0*/  VIMNMX R3, R3, UR42, !PT ;  /* 0x0000002a03037c48 */ /* 0x000fc8000ffe0100 */
[----:B------:R-:W-:-:S13]  /*11fb0*/  ISETP.GE.AND P0, PT, R0, R3, PT ;  /* 0x000000030000720c */ /* 0x000fda0003f06270 */
[----:B------:R-:W-:Y:S05]  /*11fc0*/  @!P0 BRA `(.L_x_6335) ;  /* 0x0000000000388947 */ /* 0x000fea0003800000 */
[----:B------:R-:W-:Y:S01]  /*11fd0*/  BSSY B0, `(.L_x_6336) ;  /* 0x000000b000007945 */ /* 0x000fe20003800000 */
.L_x_6337:
[C---:B------:R-:W-:Y:S01]  /*11fe0*/  IADD3 R6, P0, R2.reuse, 0x50, RZ ;  /* 0x0000005002067810 */ /* 0x040fe20007f1e0ff */
[C---:B------:R-:W-:Y:S01]  /*11ff0*/  VIADD R12, R2.reuse, 0x120 ;  /* 0x00000120020c7836 */ /* 0x040fe20000000000 */
[----:B------:R-:W-:Y:S02]  /*12000*/  IADD3 R28, P1, R2, 0xcc, RZ ;  /* 0x000000cc021c7810 */ /* 0x000fe40007f3e0ff */
[----:B------:R-:W-:Y:S01]  /*12010*/  MOV R13, 0x12050 ;  /* 0x00012050000d7802 */ /* 0x000fe20000000f00 */
[--C-:B------:R-:W-:Y:S02]  /*12020*/  IMAD.X R7, RZ, RZ, R18.reuse, P0 ;  /* 0x000000ffff077224 */ /* 0x100fe400000e0612 */
[----:B------:R-:W-:-:S08]  /*12030*/  IMAD.X R29, RZ, RZ, R18, P1 ;  /* 0x000000ffff1d7224 */ /* 0x000fd000008e0612 */
[----:B------:R-:W-:Y:S05]  /*12040*/  CALL.REL.NOINC `($_ZN7cutlass13device_kernelIN5flash11enable_sm90INS1_16FlashAttnFwdSm90INS1_25CollectiveMainloopFwdSm90ILi2EN4cute5tupleIJNS5_1CILi1EEES8_S8_EEENS6_IJNS7_ILi64EEESA_SA_EEELi512ENS_6half_tEfNS_4arch4Sm90ELb0ELb1ELb0ELb1ELb1ELb0ELb1ELb0ELb0ELb1ELb1ELb0EEENS1_21CollectiveEpilogueFwdINS6_IJSA_NS7_ILi512EEESA_EEES9_SC_SE_Li256ELb1ELb1ELb1ELb0EEENS1_36VarlenDynamicPersistentTileSchedulerILi64ELi64ELi256ELi128ELb1ELb1ELb1ELb1ELb0ELb1EEEEEEEEEvNT_6ParamsE$_ZZN5flash25CollectiveMainloopFwdSm90ILi2EN4cute5tupleIJNS1_1CILi1EEES4_S4_EEENS2_IJNS3_ILi64EEES6_S6_EEELi512EN7cutlass6half_tEfNS8_4arch4Sm90ELb0ELb1ELb0ELb1ELb1ELb0ELb1ELb0ELb0ELb1ELb1ELb0EE3mmaINS_16FlashAttnFwdSm90ISC_NS_21CollectiveEpilogueFwdINS2_IJS6_NS3_ILi512EEES6_EEES5_S9_SB_Li256ELb1ELb1ELb1ELb0EEENS_36VarlenDynamicPersistentTileSchedulerILi64ELi64ELi256ELi128ELb1ELb1ELb1ELb1ELb0ELb1EEEE13SharedStorageENS1_6TensorINS1_11ArrayEngineIfLm128EEENS1_6LayoutINS2_IJNS2_IJNS3_ILi2EEESR_NS3_ILi32EEEEEES4_S4_EEENS2_IJNS2_IJS4_SR_NS3_ILi4EEEEEENS3_ILi0EEESX_EEEEEEENS_7SoftmaxILi2ELi0EEEEEbRKNSC_6ParamsENS8_13PipelineAsyncILi2EEES17_RNS8_13PipelineStateILj2EEERT0_RT1_iRiRKNS_16SeqlenInfoQKNewKILb1ELb0EEENS2_IJiiiiEEERT_ENKUliT_T0_T1_E_clIZSD_ISM_S10_S12_EbS15_S17_S17_S1A_S1C_S1E_iS1F_S1J_S1K_S1M_EUlRS1N_iE1_NS3_ILb0EEENS3_ILb1EEEEEDaiS1N_S1O_S1P_) ;  /* 0x000001fc00e07944 */ /* 0x000fea0003c00000 */
[C---:B------:R-:W-:Y:S01]  /*12050*/  ISETP.GT.AND P0, PT, R0.reuse, R3, PT ;  /* 0x000000030000720c */ /* 0x040fe20003f04270 */
[----:B------:R-:W-:-:S12]  /*12060*/  VIADD R0, R0, 0xffffffff ;  /* 0xffffffff00007836 */ /* 0x000fd80000000000 */
[----:B------:R-:W-:Y:S05]  /*12070*/  @P0 BRA `(.L_x_6337) ;  /* 0xfffffffc00d80947 */ /* 0x000fea000383ffff */
[----:B------:R-:W-:Y:S05]  /*12080*/  BSYNC B0 ;  /* 0x0000000000007941 */ /* 0x000fea0003800000 */
.L_x_6336:
[----:B------:R-:W2:Y:S02]  /*12090*/  LDL R8, [R1+0x50] ;  /* 0x0000500001087983 */ /* 0x000ea40000100800 */
[----:B--2---:R-:W-:-:S07]  /*120a0*/  IMAD.SHL.U32 R8, R8, 0x40, RZ ;  /* 0x0000004008087824 */ /* 0x004fce00078e00ff */
.L_x_6335:
[----:B------:R-:W-:Y:S05]  /*120b0*/  BSYNC B1 ;  /* 0x0000000000017941 */ /* 0x000fea0003800000 */
.L_x_6334:
        /* <DEDUP_REMOVED lines=26> */
.L_x_6340:
[----:B------:R-:W-:Y:S02]  /*12260*/  ULDC UR4, c[0x0][0xadc] ;  /* 0x0002b70000047ab9 */ /* 0x000fe40000000800 */
[----:B------:R-:W-:-:S05]  /*12270*/  IMAD.U32 R7, RZ, RZ, UR4 ;  /* 0x00000004ff077e24 */ /* 0x000fca000f8e00ff */
[----:B------:R-:W-:-:S13]  /*12280*/  ISETP.NE.AND P0, PT, R7, 0x1, PT ;  /* 0x000000010700780c */ /* 0x000fda0003f05270 */
[----:B------:R-:W0:Y:S02]  /*12290*/  @P0 LDC.64 R4, c[0x0][0xae0] ;  /* 0x0002b800ff040b82 */ /* 0x000e240000000a00 */
[----:B0-----:R-:W-:-:S05]  /*122a0*/  @P0 IMAD.HI.U32 R4, R8, R4, RZ ;  /* 0x0000000408040227 */ /* 0x001fca00078e00ff */
[----:B------:R-:W-:-:S07]  /*122b0*/  @P0 SHF.R.U32.HI R8, RZ, R5, R4 ;  /* 0x00000005ff080219 */ /* 0x000fce0000011604 */
.L_x_6341:
[----:B------:R-:W-:Y:S05]  /*122c0*/  BSYNC B0 ;  /* 0x0000000000007941 */ /* 0x000fea0003800000 */
.L_x_6339:
[----:B------:R-:W-:-:S05]  /*122d0*/  IMAD R8, R8, R7, RZ ;  /* 0x0000000708087224 */ /* 0x000fca00078e02ff */
[----:B------:R-:W-:-:S07]  /*122e0*/  VIMNMX R3, R3, R8, !PT ;  /* 0x0000000803037248 */ /* 0x000fce0007fe0100 */
.L_x_6338:
[----:B------:R-:W-:-:S05]  /*122f0*/  VIADD R3, R3, 0x3f ;  /* 0x0000003f03037836 */ /* 0x000fca0000000000 */
[----:B------:R-:W-:-:S04]  /*12300*/  SHF.R.S32.HI R4, RZ, 0x1f, R3 ;  /* 0x0000001fff047819 */ /* 0x000fc80000011403 */
[----:B------:R-:W-:-:S04]  /*12310*/  LEA.HI R4, R4, R3, RZ, 0x6 ;  /* 0x0000000304047211 */ /* 0x000fc800078f30ff */
[----:B------:R-:W-:-:S04]  /*12320*/  SHF.R.S32.HI R4, RZ, 0x6, R4 ;  /* 0x00000006ff047819 */ /* 0x000fc80000011404 */
[----:B------:R-:W-:-:S04]  /*12330*/  VIMNMX R189, R4, UR42, !PT ;  /* 0x0000002a04bd7c48 */ /* 0x000fc8000ffe0100 */
[----:B------:R-:W-:-:S13]  /*12340*/  ISETP.GE.AND P0, PT, R0, R189, PT ;  /* 0x000000bd0000720c */ /* 0x000fda0003f06270 */
[----:B------:R-:W-:Y:S05]  /*12350*/  @!P0 BRA `(.L_x_6342) ;  /* 0x0000006c003c8947 */ /* 0x000fea0003800000 */
.L_x_6365:
[----:B------:R-:W2:Y:S04]  /*12360*/  LDL R56, [R1+0x1c0] ;  /* 0x0001c00001387983 */ /* 0x000ea80000100800 */
[----:B------:R-:W3:Y:S04]  /*12370*/  LDL R4, [R1+0x1c8] ;  /* 0x0001c80001047983 */ /* 0x000ee80000100800 */
[----:B0-----:R-:W4:Y:S01]  /*12380*/  LDL R3, [R1] ;  /* 0x0000000001037983 */ /* 0x001f220000100800 */
        /* <DEDUP_REMOVED lines=17> */
.L_x_6344:
[----:B------:R-:W-:Y:S05]  /*124a0*/  BSYNC B0 ;  /* 0x0000000000007941 */ /* 0x000fea0003800000 */
.L_x_6343:
[----:B0-----:R-:W2:Y:S02]  /*124b0*/  LDL.64 R4, [R1+0x18] ;  /* 0x0000180001047983 */ /* 0x001ea40000100a00 */
[----:B--2---:R-:W-:Y:S02]  /*124c0*/  MOV R3, R4 ;  /* 0x0000000400037202 */ /* 0x004fe40000000f00 */
[----:B-----5:R-:W-:-:S03]  /*124d0*/  SHF.L.U32 R5, R8, 0x1f, RZ ;  /* 0x0000001f08057819 */ /* 0x020fc600000006ff */
[----:B------:R-:W-:-:S04]  /*124e0*/  IMAD R6, R6, 0x8, R3 ;  /* 0x0000000806067824 */ /* 0x000fc800078e0203 */
[----:B------:R0:W1:Y:S01]  /*124f0*/  SYNCS.PHASECHK.TRANS64.TRYWAIT P0, [R6+URZ], R5 ;  /* 0x00000005060075a7 */ /* 0x000062000800017f */
[----:B------:R0:W5:Y:S01]  /*12500*/  LDL.64 R8, [R1+0x1c0] ;  /* 0x0001c00001087983 */ /* 0x0001620000100a00 */
[----:B------:R-:W-:Y:S04]  /*12510*/  BSSY B0, `(.L_x_6345) ;  /* 0x0000003000007945 */ /* 0x000fe80003800000 */
[----:B------:R-:W-:Y:S05]  /*12520*/  @!P1 BRA `(.L_x_6346) ;  /* 0x0000000000049947 */ /* 0x000fea0003800000 */
[----:B------:R-:W-:Y:S01]  /*12530*/  BPT.TRAP 0x1 ;  /* 0x000000040000795c */ /* 0x000fe20000300000 */
.L_x_6346:
[----:B------:R-:W-:Y:S05]  /*12540*/  BSYNC B0 ;  /* 0x0000000000007941 */ /* 0x000fea0003800000 */
.L_x_6345:
[----:B------:R-:W-:Y:S04]  /*12550*/  BSSY B0, `(.L_x_6347) ;  /* 0x0000006000007945 */ /* 0x000fe80003800000 */
[----:B-1----:R-:W-:Y:S05]  /*12560*/  @P0 BRA `(.L_x_6348) ;  /* 0x0000000000100947 */ /* 0x002fea0003800000 */
[----:B-----5:R-:W-:Y:S01]  /*12570*/  IMAD R8, R8, 0x8, R3 ;  /* 0x0000000808087824 */ /* 0x020fe200078e0203 */
[----:B------:R-:W-:-:S04]  /*12580*/  SHF.L.U32 R9, R9, 0x1f, RZ ;  /* 0x0000001f09097819 */ /* 0x000fc800000006ff */
[----:B------:R-:W1:Y:S02]  /*12590*/  SYNCS.PHASECHK.TRANS64.TRYWAIT P0, [R8+URZ], R9 ;  /* 0x00000009080075a7 */ /* 0x000e64000800017f */
[----:B-1----:R-:W-:Y:S05]  /*125a0*/  @!P0 BRA `(.L_x_6349) ;  /* 0x000001c000008947 */ /* 0x002fea0003800000 */
.L_x_6348:
[----:B------:R-:W-:Y:S05]  /*125b0*/  BSYNC B0 ;  /* 0x0000000000007941 */ /* 0x000fea0003800000 */
.L_x_6347:
[----:B------:R-:W2:Y:S04]  /*125c0*/  LDL R3, [R1+0x1c0] ;  /* 0x0001c00001037983 */ /* 0x000ea80000100800 */
[----:B0-----:R-:W2:Y:S01]  /*125d0*/  LDL.64 R6, [R1+0x80] ;  /* 0x0000800001067983 */ /* 0x001ea20000100a00 */
[----:B------:R-:W-:Y:S05]  /*125e0*/  WARPSYNC.ALL ;  /* 0x0000000000007948 */ /* 0x000fea0003800000 */
[----:B------:R-:W3:Y:S04]  /*125f0*/  LDL.64 R4, [R1+0x78] ;  /* 0x0000780001047983 */ /* 0x000ee80000100a00 */
[----:B-1---5:R-:W4:Y:S04]  /*12600*/  LDL.64 R8, [R1+0x78] ;  /* 0x0000780001087983 */ /* 0x022f280000100a00 */
        /* <DEDUP_REMOVED lines=52> */
.L_x_6351:
[----:B------:R-:W-:Y:S05]  /*12950*/  BSYNC B0 ;  /* 0x0000000000007941 */ /* 0x000fea0003800000 */
.L_x_6350:
        /* <DEDUP_REMOVED lines=8> */
.L_x_6353:
[----:B------:R-:W-:Y:S05]  /*129e0*/  BSYNC B0 ;  /* 0x0000000000007941 */ /* 0x000fea0003800000 */
.L_x_6352:
[----:B------:R-:W-:Y:S04]  /*129f0*/  BSSY B0, `(.L_x_6354) ;  /* 0x0000004000007945 */ /* 0x000fe80003800000 */
[----:B-1----:R-:W-:Y:S05]  /*12a00*/  @P0 BRA `(.L_x_6355) ;  /* 0x0000000000080947 */ /* 0x002fea0003800000 */
[----:B------:R-:W1:Y:S02]  /*12a10*/  SYNCS.PHASECHK.TRANS64.TRYWAIT P0, [R4+URZ], R5 ;  /* 0x00000005040075a7 */ /* 0x000e64000800017f */
[----:B-1----:R-:W-:Y:S05]  /*12a20*/  @!P0 BRA `(.L_x_6356) ;  /* 0x000001b800f48947 */ /* 0x002fea0003800000 */
.L_x_6355:
[----:B------:R-:W-:Y:S05]  /*12a30*/  BSYNC B0 ;  /* 0x0000000000007941 */ /* 0x000fea0003800000 */
.L_x_6354:
        /* <DEDUP_REMOVED lines=9> */
[----:B--2---:R-:W-:Y:S01]  /*12ad0*/  ISETP.NE.U32.AND P0, PT, R12, RZ, PT ;  /* 0x000000ff0c00720c */ /* 0x004fe20003f05070 */
[----:B---3--:R-:W-:Y:S01]  /*12ae0*/  IMAD R4, R13, 0x1000, R4 ;  /* 0x000010000d047824 */ /* 0x008fe200078e0204 */
[----:B------:R-:W-:Y:S01]  /*12af0*/  R2UR UR7, R5 ;  /* 0x00000000050772ca */ /* 0x000fe200000e0000 */
[----:B------:R-:W2:Y:S01]  /*12b00*/  LDL.64 R12, [R1+0x90] ;  /* 0x00009000010c7983 */ /* 0x000ea20000100a00 */
[----:B----4-:R-:W-:-:S09]  /*12b10*/  R2UR UR4, R14 ;  /* 0x000000000e0472ca */ /* 0x010fd200000e0000 */
[----:B------:R-:W-:Y:S01]  /*12b20*/  VOTEU.ANY UP0, P0 ;  /* 0x00000000003f7886 */ /* 0x000fe20000000100 */
[C---:B------:R-:W-:Y:S01]  /*12b30*/  R2UR UR6, R4.reuse ;  /* 0x00000000040672ca */ /* 0x040fe200000e0000 */
[----:B------:R-:W-:Y:S01]  /*12b40*/  VIADD R20, R4, 0x2 ;  /* 0x0000000204147836 */ /* 0x000fe20000000000 */
[----:B------:R-:W-:Y:S01]  /*12b50*/  R2UR UR5, R15 ;  /* 0x000000000f0572ca */ /* 0x000fe200000e0000 */
[----:B------:R-:W-:Y:S01]  /*12b60*/  VIADD R6, R6, 0x2 ;  /* 0x0000000206067836 */ /* 0x000fe20000000000 */
[----:B------:R-:W3:Y:S11]  /*12b70*/  LDL.64 R14, [R1+0x90] ;  /* 0x00009000010e7983 */ /* 0x000ef60000100a00 */
[----:B------:R-:W-:Y:S01]  /*12b80*/  HGMMA.64x64x16.F32 R24, gdesc[UR4], R24, UP0, gsb0 ;  /* 0x00e00000041879f0 */ /* 0x000fe2000b800818 */
        /* <DEDUP_REMOVED lines=40> */
[----:B---3--:R-:W-:Y:S01]  /*12e10*/  VIADD R14, R14, 0x202 ;  /* 0x000002020e0e7836 */ /* 0x008fe20000000000 */
        /* <DEDUP_REMOVED lines=112> */
[----:B------:R-:W-:Y:S01]  /*13520*/  VIADD R12, R4, 0x606 ;  /* 0x00000606040c7836 */ /* 0x000fe20000000000 */
[----:B------:R-:W4:Y:S01]  /*13530*/  LDL.64 R10, [R1+0x90] ;  /* 0x00009000010a7983 */ /* 0x000f220000100a00 */
[----:B------:R-:W-:Y:S01]  /*13540*/  IMAD.MOV.U32 R13, RZ, RZ, R5 ;  /* 0x000000ffff0d7224 */ /* 0x000fe200078e0005 */
[----:B------:R-:W-:Y:S02]  /*13550*/  R2UR UR4, R14 ;  /* 0x000000000e0472ca */ /* 0x000fe400000e0000 */
[----:B------:R-:W-:-:S02]  /*13560*/  R2UR UR6, R12 ;  /* 0x000000000c0672ca */ /* 0x000fc400000e0000 */
[----:B------:R-:W-:Y:S02]  /*13570*/  R2UR UR7, R13 ;  /* 0x000000000d0772ca */ /* 0x000fe400000e0000 */
[----:B------:R-:W-:Y:S02]  /*13580*/  R2UR UR5, R15 ;  /* 0x000000000f0572ca */ /* 0x000fe400000e0000 */
[----:B0-----:R-:W-:Y:S01]  /*13590*/  SHF.R.U32.HI R57, RZ, 0x7, R57 ;  /* 0x00000007ff397819 */ /* 0x001fe20000011639 */
[----:B------:R-:W-:Y:S02]  /*135a0*/  WARPGROUP.DEPBAR.LE gsb0, 0x0 ;  /* 0x00008000000079c5 */ /* 0x000fe40000010000 */
[----:B------:R-:W-:Y:S01]  /*135b0*/  WARPGROUP.ARRIVE ;  /* 0x00000000000079c5 */ /* 0x000fe20000000000 */
[----:B------:R-:W-:Y:S01]  /*135c0*/  VIADD R58, R4, 0x800 ;  /* 0x00000800043a7836 */ /* 0x000fe20000000000 */
[----:B------:R-:W-:Y:S01]  /*135d0*/  R2UR UR9, R21 ;  /* 0x00000000150972ca */ /* 0x000fe200000e0000 */
[----:B------:R-:W-:Y:S01]  /*135e0*/  IMAD.MOV.U32 R13, RZ, RZ, R5 ;  /* 0x000000ffff0d7224 */ /* 0x000fe200078e0005 */
[----:B------:R-:W4:Y:S04]  /*135f0*/  LDL.64 R14, [R1+0x90] ;  /* 0x00009000010e7983 */ /* 0x000f280000100a00 */
[----:B------:R-:W-:Y:S01]  /*13600*/  HGMMA.64x64x16.F32 R24, gdesc[UR4], R24, gsb0 ;  /* 0x00e00000041879f0 */ /* 0x000fe20008000818 */
[----:B------:R-:W0:Y:S01]  /*13610*/  SHFL.IDX PT, R12, R57, RZ, 0x1f ;  /* 0x00001fff390c7589 */ /* 0x000e2200000e0000 */
[----:B------:R-:W-:Y:S01]  /*13620*/  R2UR UR11, R13 ;  /* 0x000000000d0b72ca */ /* 0x000fe200000e0000 */
[----:B------:R-:W-:-:S02]  /*13630*/  UMOV UR4, 0x1 ;  /* 0x0000000100047882 */ /* 0x000fc40000000000 */
[----:B------:R-:W-:Y:S01]  /*13640*/  UISETP.NE.U32.AND UP0, UPT, UR4, URZ, UPT ;  /* 0x0000003f0400728c */ /* 0x000fe2000bf05070 */
[----:B0-----:R-:W-:-:S04]  /*13650*/  ISETP.GT.AND P0, PT, R12, 0x7f, PT ;  /* 0x0000007f0c00780c */ /* 0x001fc80003f04270 */
[----:B------:R-:W-:-:S04]  /*13660*/  SEL R57, RZ, 0x2, !P0 ;  /* 0x00000002ff397807 */ /* 0x000fc80004000000 */
[----:B------:R-:W-:Y:S01]  /*13670*/  IADD3 R20, R20, 0x800, R57 ;  /* 0x0000080014147810 */ /* 0x000fe20007ffe039 */
[----:B------:R-:W-:-:S03]  /*13680*/  IMAD.IADD R12, R57, 0x1, R58 ;  /* 0x00000001390c7824 */ /* 0x000fc600078e023a */
[----:B------:R-:W-:Y:S02]  /*13690*/  R2UR UR8, R20 ;  /* 0x00000000140872ca */ /* 0x000fe400000e0000 */
[----:B------:R-:W-:Y:S01]  /*136a0*/  R2UR UR10, R12 ;  /* 0x000000000c0a72ca */ /* 0x000fe200000e0000 */
[----:B------:R-:W-:Y:S01]  /*136b0*/  IMAD.MOV.U32 R61, RZ, RZ, 0x4 ;  /* 0x00000004ff3d7424 */ /* 0x000fe200078e00ff */
[----:B------:R-:W4:Y:S01]  /*136c0*/  LDL.64 R12, [R1+0x90] ;  /* 0x00009000010c7983 */ /* 0x000f220000100a00 */
[----:B------:R-:W-:Y:S02]  /*136d0*/  WARPGROUP.DEPBAR.LE gsb0, 0x0 ;  /* 0x00008000000079c5 */ /* 0x000fe40000010000 */
[----:B------:R-:W-:-:S08]  /*136e0*/  WARPGROUP.ARRIVE ;  /* 0x00000000000079c5 */ /* 0x000fd00000000000 */
        /* <DEDUP_REMOVED lines=16> */
[----:B---3--:R-:W-:-:S02]  /*137f0*/  IADD3 R8, R61, 0x800, R8 ;  /* 0x000008003d087810 */ /* 0x008fc40007ffe008 */
[----:B------:R-:W-:Y:S02]  /*13800*/  R2UR UR7, R21 ;  /* 0x00000000150772ca */ /* 0x000fe400000e0000 */
[----:B------:R-:W-:Y:S02]  /*13810*/  R2UR UR6, R20 ;  /* 0x00000000140672ca */ /* 0x000fe400000e0000 */
[----:B------:R-:W-:Y:S02]  /*13820*/  R2UR UR4, R8 ;  /* 0x00000000080472ca */ /* 0x000fe400000e0000 */
[----:B------:R-:W-:Y:S01]  /*13830*/  R2UR UR5, R9 ;  /* 0x00000000090572ca */ /* 0x000fe200000e0000 */
[----:B------:R-:W-:Y:S01]  /*13840*/  IMAD.MOV.U32 R8, RZ, RZ, 0x28 ;  /* 0x00000028ff087424 */ /* 0x000fe200078e00ff */
[----:B------:R-:W3:Y:S01]  /*13850*/  LDL.64 R20, [R1+0x90] ;  /* 0x0000900001147983 */ /* 0x000ee20000100a00 */
        /* <DEDUP_REMOVED lines=125> */
[----:B------:R-:W-:-:S02]  /*14030*/  R2UR UR7, R11 ;  /* 0x000000000b0772ca */ /* 0x000fc400000e0000 */
[----:B------:R-:W-:Y:S01]  /*14040*/  R2UR UR4, R6 ;  /* 0x00000000060472ca */ /* 0x000fe200000e0000 */
[----:B------:R0:W5:Y:S01]  /*14050*/  LDL R11, [R1+0xc] ;  /* 0x00000c00010b7983 */ /* 0x0001620000100800 */
[----:B------:R-:W-:Y:S02]  /*14060*/  R2UR UR6, R10 ;  /* 0x000000000a0672ca */ /* 0x000fe400000e0000 */
[----:B------:R-:W-:Y:S01]  /*14070*/  R2UR UR5, R7 ;  /* 0x00000000070572ca */ /* 0x000fe200000e0000 */
[----:B------:R0:W5:Y:S01]  /*14080*/  LDL R10, [R1+0x1c0] ;  /* 0x0001c000010a7983 */ /* 0x0001620000100800 */
[----:B------:R-:W-:Y:S02]  /*14090*/  WARPGROUP.DEPBAR.LE gsb0, 0x0 ;  /* 0x00008000000079c5 */ /* 0x000fe40000010000 */
[----:B------:R-:W-:-:S09]  /*140a0*/  WARPGROUP.ARRIVE ;  /* 0x00000000000079c5 */ /* 0x000fd20000000000 */
        /* <DEDUP_REMOVED lines=74> */
.L_x_6358:
[----:B------:R-:W-:Y:S05]  /*14550*/  BSYNC B0 ;  /* 0x0000000000007941 */ /* 0x000fea0003800000 */
.L_x_6357:
[----:B------:R-:W2:Y:S02]  /*14560*/  LDL.64 R4, [R1+0x20] ;  /* 0x0000200001047983 */ /* 0x000ea40000100a00 */
[----:B--2---:R-:W-:-:S05]  /*14570*/  MOV R5, R4 ;  /* 0x0000000400057202 */ /* 0x004fca0000000f00 */
[----:B-----5:R-:W-:-:S05]  /*14580*/  IMAD R10, R10, 0x8, R5 ;  /* 0x000000080a0a7824 */ /* 0x020fca00078e0205 */
[----:B------:R-:W-:-:S04]  /*14590*/  PRMT R10, R11, 0x654, R10 ;  /* 0x000006540b0a7816 */ /* 0x000fc8000000000a */
[----:B------:R0:W-:Y:S01]  /*145a0*/  SYNCS.ARRIVE.TRANS64.RED.A1T0 RZ, [R10+URZ], RZ ;  /* 0x000000ff0aff79a7 */ /* 0x0001e2000810043f */
[----:B------:R-:W2:Y:S04]  /*145b0*/  LDL.64 R8, [R1+0x1e0] ;  /* 0x0001e00001087983 */ /* 0x000ea80000100a00 */
[----:B------:R-:W3:Y:S01]  /*145c0*/  LDL R13, [R1+0x200] ;  /* 0x00020000010d7983 */ /* 0x000ee20000100800 */
[----:B--2---:R-:W-:Y:S02]  /*145d0*/  FMNMX.FTZ R4, R24, R8, !PT ;  /* 0x0000000818047209 */ /* 0x004fe40007810000 */
        /* <DEDUP_REMOVED lines=32> */
[----:B------:R2:W-:Y:S04]  /*147e0*/  STL.64 [R1+0x1e0], R4 ;  /* 0x0001e00401007387 */ /* 0x0005e80000100a00 */
[----:B------:R-:W4:Y:S01]  /*147f0*/  LDL R20, [R1+0x1e4] ;  /* 0x0001e40001147983 */ /* 0x000f220000100800 */
[----:B-1----:R-:W-:-:S03]  /*14800*/  FMNMX.FTZ R3, R4, R3, !PT ;  /* 0x0000000304037209 */ /* 0x002fc60007810000 */
[----:B--2---:R-:W2:Y:S04]  /*14810*/  LDL.64 R4, [R1+0xb8] ;  /* 0x0000b80001047983 */ /* 0x004ea80000100a00 */
[----:B------:R-:W0:Y:S02]  /*14820*/  SHFL.BFLY PT, R6, R3, 0x1, 0x1f ;  /* 0x0c201f0003067f89 */ /* 0x000e2400000e0000 */
[----:B0-----:R-:W-:Y:S02]  /*14830*/  FMNMX.FTZ R10, R3, R6, !PT ;  /* 0x00000006030a7209 */ /* 0x001fe40007810000 */
[----:B------:R-:W2:Y:S04]  /*14840*/  LDL.64 R6, [R1+0x1f0] ;  /* 0x0001f00001067983 */ /* 0x000ea80000100a00 */
[----:B------:R-:W-:Y:S04]  /*14850*/  STL [R1+0x1e0], R10 ;  /* 0x0001e00a01007387 */ /* 0x000fe80000100800 */
[----:B------:R-:W3:Y:S04]  /*14860*/  LDL R15, [R1+0x1e0] ;  /* 0x0001e000010f7983 */ /* 0x000ee80000100800 */
[----:B----4-:R-:W0:Y:S02]  /*14870*/  SHFL.BFLY PT, R11, R20, 0x2, 0x1f ;  /* 0x0c401f00140b7f89 */ /* 0x010e2400000e0000 */
[----:B0-----:R-:W-:-:S05]  /*14880*/  FMNMX.FTZ R11, R11, R20, !PT ;  /* 0x000000140b0b7209 */ /* 0x001fca0007810000 */
[----:B------:R-:W0:Y:S02]  /*14890*/  SHFL.BFLY PT, R12, R11, 0x1, 0x1f ;  /* 0x0c201f000b0c7f89 */ /* 0x000e2400000e0000 */
[----:B0-----:R-:W-:Y:S01]  /*148a0*/  FMNMX.FTZ R12, R11, R12, !PT ;  /* 0x0000000c0b0c7209 */ /* 0x001fe20007810000 */
[----:B---3--:R-:W-:-:S04]  /*148b0*/  FADD.FTZ R8, R8, -R15 ;  /* 0x8000000f08087221 */ /* 0x008fc80000010000 */
[----:B------:R-:W-:Y:S01]  /*148c0*/  FADD.FTZ R14, R9, -R12 ;  /* 0x8000000c090e7221 */ /* 0x000fe20000010000 */
[----:B------:R-:W-:-:S03]  /*148d0*/  FMUL.FTZ R8, R8, R13 ;  /* 0x0000000d08087220 */ /* 0x000fc60000410000 */
[----:B------:R-:W-:Y:S01]  /*148e0*/  FMUL.FTZ R14, R13, R14 ;  /* 0x0000000e0d0e7220 */ /* 0x000fe20000410000 */
[----:B------:R-:W2:Y:S08]  /*148f0*/  MUFU.EX2 R111, R8 ;  /* 0x00000008006f7308 */ /* 0x000eb00000000800 */
[----:B------:R-:W0:Y:S01]  /*14900*/  MUFU.EX2 R112, R14 ;  /* 0x0000000e00707308 */ /* 0x000e220000000800 */
[----:B------:R1:W-:Y:S01]  /*14910*/  STL [R1+0x1e4], R12 ;  /* 0x0001e40c01007387 */ /* 0x0003e20000100800 */
[----:B--2---:R-:W-:Y:S01]  /*14920*/  FMUL.FTZ R6, R111, R6 ;  /* 0x000000066f067220 */ /* 0x004fe20000410000 */
        /* <DEDUP_REMOVED lines=15> */
.L_x_6360:
[----:B------:R-:W-:Y:S05]  /*14a20*/  BSYNC B0 ;  /* 0x0000000000007941 */ /* 0x000fea0003800000 */
.L_x_6359:
        /* <DEDUP_REMOVED lines=9> */
.L_x_6362:
[----:B------:R-:W-:Y:S05]  /*14ac0*/  BSYNC B0 ;  /* 0x0000000000007941 */ /* 0x000fea0003800000 */
.L_x_6361:
        /* <DEDUP_REMOVED lines=30> */
[----:B------:R-:W4:Y:S01]  /*14cb0*/  LDL R144, [R1+0x1c0] ;  /* 0x0001c00001907983 */ /* 0x000f220000100800 */
[----:B--2---:R-:W-:-:S04]  /*14cc0*/  FMUL.FTZ R62, R62, R65 ;  /* 0x000000413e3e7220 */ /* 0x004fc80000410000 */
[-CC-:B------:R-:W-:Y:S01]  /*14cd0*/  FFMA.FTZ R160, R24, R65.reuse, -R62.reuse ;  /* 0x0000004118a07223 */ /* 0x180fe2000001083e */
[-CC-:B------:R-:W-:Y:S02]  /*14ce0*/  FFMA.FTZ R108, R25, R65.reuse, -R62.reuse ;  /* 0x00000041196c7223 */ /* 0x180fe4000001083e */
[----:B------:R-:W2:Y:S01]  /*14cf0*/  LDL.64 R24, [R1+0x238] ;  /* 0x0002380001187983 */ /* 0x000ea20000100a00 */
[-C--:B------:R-:W-:Y:S01]  /*14d00*/  FFMA.FTZ R166, R36, R65.reuse, -R62 ;  /* 0x0000004124a67223 */ /* 0x080fe2000001083e */
[----:B------:R-:W-:-:S04]  /*14d10*/  FMUL.FTZ R36, R63, R65 ;  /* 0x000000413f247220 */ /* 0x000fc80000410000 */
[-CC-:B------:R-:W-:Y:S01]  /*14d20*/  FFMA.FTZ R161, R26, R65.reuse, -R36.reuse ;  /* 0x000000411aa17223 */ /* 0x180fe20000010824 */
[-CC-:B------:R-:W-:Y:S01]  /*14d30*/  FFMA.FTZ R130, R27, R65.reuse, -R36.reuse ;  /* 0x000000411b827223 */ /* 0x180fe20000010824 */
[----:B------:R-:W3:Y:S01]  /*14d40*/  MUFU.EX2 R160, R160 ;  /* 0x000000a000a07308 */ /* 0x000ee20000000800 */
[-C--:B------:R-:W-:Y:S01]  /*14d50*/  FFMA.FTZ R163, R30, R65.reuse, -R36 ;  /* 0x000000411ea37223 */ /* 0x080fe20000010824 */
[-C--:B------:R-:W-:Y:S01]  /*14d60*/  FFMA.FTZ R162, R28, R65.reuse, -R62 ;  /* 0x000000411ca27223 */ /* 0x080fe2000001083e */
[-C--:B------:R-:W-:Y:S01]  /*14d70*/  FFMA.FTZ R131, R31, R65.reuse, -R36 ;  /* 0x000000411f837223 */ /* 0x080fe20000010824 */
[----:B------:R-:W-:-:S04]  /*14d80*/  FFMA.FTZ R109, R29, R65, -R62 ;  /* 0x000000411d6d7223 */ /* 0x000fc8000001083e */
[----:B------:R-:W-:Y:S01]  /*14d90*/  MUFU.EX2 R108, R108 ;  /* 0x0000006c006c7308 */ /* 0x000fe20000000800 */
[-C--:B------:R-:W-:Y:S01]  /*14da0*/  FFMA.FTZ R165, R34, R65.reuse, -R36 ;  /* 0x0000004122a57223 */ /* 0x080fe20000010824 */
[-C--:B------:R-:W-:Y:S01]  /*14db0*/  FFMA.FTZ R164, R32, R65.reuse, -R62 ;  /* 0x0000004120a47223 */ /* 0x080fe2000001083e */
[-C--:B------:R-:W-:Y:S01]  /*14dc0*/  FFMA.FTZ R128, R35, R65.reuse, -R36 ;  /* 0x0000004123807223 */ /* 0x080fe20000010824 */
[-C--:B------:R-:W-:Y:S01]  /*14dd0*/  FFMA.FTZ R110, R33, R65.reuse, -R62 ;  /* 0x00000041216e7223 */ /* 0x080fe2000001083e */
[-CC-:B------:R-:W-:Y:S01]  /*14de0*/  FFMA.FTZ R167, R38, R65.reuse, -R36.reuse ;  /* 0x0000004126a77223 */ /* 0x180fe20000010824 */
[-C--:B------:R-:W-:Y:S01]  /*14df0*/  FFMA.FTZ R129, R39, R65.reuse, -R36 ;  /* 0x0000004127817223 */ /* 0x080fe20000010824 */
[-C--:B------:R-:W-:Y:S01]  /*14e00*/  FFMA.FTZ R124, R37, R65.reuse, -R62 ;  /* 0x00000041257c7223 */ /* 0x080fe2000001083e */
[----:B------:R-:W0:Y:S01]  /*14e10*/  MUFU.EX2 R161, R161 ;  /* 0x000000a100a17308 */ /* 0x000e220000000800 */
[-C--:B------:R-:W-:Y:S01]  /*14e20*/  FFMA.FTZ R173, R42, R65.reuse, -R36 ;  /* 0x000000412aad7223 */ /* 0x080fe20000010824 */
[----:B------:R-:W-:-:S06]  /*14e30*/  FFMA.FTZ R172, R40, R65, -R62 ;  /* 0x0000004128ac7223 */ /* 0x000fcc000001083e */
        /* <DEDUP_REMOVED lines=10> */
[-CC-:B------:R-:W-:Y:S01]  /*14ee0*/  FFMA.FTZ R191, R49, R65.reuse, -R62.reuse ;  /* 0x0000004131bf7223 */ /* 0x180fe2000001083e */
[-C--:B------:R-:W-:Y:S01]  /*14ef0*/  FFMA.FTZ R170, R52, R65.reuse, -R62 ;  /* 0x0000004134aa7223 */ /* 0x080fe2000001083e */
[----:B---3--:R-:W-:Y:S01]  /*14f00*/  FADD.FTZ R3, R160, R8 ;  /* 0x00000008a0037221 */ /* 0x008fe20000010000 */
[-C--:B------:R-:W-:Y:S01]  /*14f10*/  FFMA.FTZ R171, R54, R65.reuse, -R36 ;  /* 0x0000004136ab7223 */ /* 0x080fe20000010824 */
[----:B------:R-:W-:Y:S01]  /*14f20*/  FFMA.FTZ R190, R53, R65, -R62 ;  /* 0x0000004135be7223 */ /* 0x000fe2000001083e */
[C---:B----4-:R-:W-:Y:S01]  /*14f30*/  FMUL.FTZ R105, R111.reuse, R103 ;  /* 0x000000676f697220 */ /* 0x050fe20000410000 */
        /* <DEDUP_REMOVED lines=10> */
[C---:B------:R-:W-:Y:S01]  /*14fe0*/  FMUL.FTZ R59, R111.reuse, R59 ;  /* 0x0000003b6f3b7220 */ /* 0x040fe20000410000 */
[C---:B------:R-:W-:Y:S01]  /*14ff0*/  FMUL.FTZ R58, R111.reuse, R58 ;  /* 0x0000003a6f3a7220 */ /* 0x040fe20000410000 */
[C---:B------:R-:W-:Y:S01]  /*15000*/  FMUL.FTZ R115, R111.reuse, R57 ;  /* 0x000000396f737220 */ /* 0x040fe20000410000 */
[C---:B------:R-:W-:Y:S01]  /*15010*/  FMUL.FTZ R114, R111.reuse, R56 ;  /* 0x000000386f727220 */ /* 0x040fe20000410000 */
[C---:B------:R-:W-:Y:S01]  /*15020*/  FMUL.FTZ R61, R111.reuse, R61 ;  /* 0x0000003d6f3d7220 */ /* 0x040fe20000410000 */
[C---:B------:R-:W-:Y:S01]  /*15030*/  FMUL.FTZ R60, R111.reuse, R60 ;  /* 0x0000003c6f3c7220 */ /* 0x040fe20000410000 */
[----:B------:R-:W0:Y:S01]  /*15040*/  MUFU.EX2 R131, R131 ;  /* 0x0000008300837308 */ /* 0x000e220000000800 */
[C---:B------:R-:W-:Y:S01]  /*15050*/  FMUL.FTZ R15, R111.reuse, R15 ;  /* 0x0000000f6f0f7220 */ /* 0x040fe20000410000 */
[C---:B------:R-:W-:Y:S01]  /*15060*/  FMUL.FTZ R14, R111.reuse, R14 ;  /* 0x0000000e6f0e7220 */ /* 0x040fe20000410000 */
[C---:B------:R-:W-:Y:S01]  /*15070*/  FMUL.FTZ R21, R111.reuse, R21 ;  /* 0x000000156f157220 */ /* 0x040fe20000410000 */
[C---:B------:R-:W-:Y:S01]  /*15080*/  FMUL.FTZ R20, R111.reuse, R20 ;  /* 0x000000146f147220 */ /* 0x040fe20000410000 */
[C---:B------:R-:W-:Y:S01]  /*15090*/  FMUL.FTZ R117, R111.reuse, R13 ;  /* 0x0000000d6f757220 */ /* 0x040fe20000410000 */
[----:B------:R-:W-:Y:S01]  /*150a0*/  FMUL.FTZ R116, R111, R12 ;  /* 0x0000000c6f747220 */ /* 0x000fe20000410000 */
[----:B------:R-:W-:Y:S01]  /*150b0*/  FMUL.FTZ R119, R112, R11 ;  /* 0x0000000b70777220 */ /* 0x000fe20000410000 */
[----:B------:R-:W0:Y:S01]  /*150c0*/  MUFU.EX2 R109, R109 ;  /* 0x0000006d006d7308 */ /* 0x000e220000000800 */
[----:B-1----:R-:W-:Y:S01]  /*150d0*/  FADD.FTZ R28, R130, R9 ;  /* 0x00000009821c7221 */ /* 0x002fe20000010000 */
[----:B------:R-:W-:Y:S01]  /*150e0*/  FADD.FTZ R3, R108, R3 ;  /* 0x000000036c037221 */ /* 0x000fe20000010000 */
[C---:B------:R-:W-:Y:S01]  /*150f0*/  FMUL.FTZ R118, R112.reuse, R10 ;  /* 0x0000000a70767220 */ /* 0x040fe20000410000 */
[C---:B------:R-:W-:Y:S01]  /*15100*/  FMUL.FTZ R7, R112.reuse, R7 ;  /* 0x0000000770077220 */ /* 0x040fe20000410000 */
[----:B------:R-:W-:Y:S01]  /*15110*/  FMUL.FTZ R6, R112, R6 ;  /* 0x0000000670067220 */ /* 0x000fe20000410000 */
[----:B------:R-:W2:Y:S02]  /*15120*/  LDL.64 R26, [R1+0x2b0] ;  /* 0x0002b000011a7983 */ /* 0x000ea40000100a00 */
[----:B------:R-:W1:Y:S02]  /*15130*/  MUFU.EX2 R165, R165 ;  /* 0x000000a500a57308 */ /* 0x000e640000000800 */
[----:B------:R-:W2:Y:S06]  /*15140*/  LDL.64 R30, [R1+0x2d0] ;  /* 0x0002d000011e7983 */ /* 0x000eac0000100a00 */
[----:B------:R-:W1:Y:S01]  /*15150*/  MUFU.EX2 R164, R164 ;  /* 0x000000a400a47308 */ /* 0x000e620000000800 */
[----:B---3--:R-:W-:Y:S01]  /*15160*/  FADD.FTZ R28, R163, R28 ;  /* 0x0000001ca31c7221 */ /* 0x008fe20000010000 */
[----:B----4-:R-:W-:Y:S01]  /*15170*/  FADD.FTZ R8, R162, R3 ;  /* 0x00000003a2087221 */ /* 0x010fe20000010000 */
[----:B------:R-:W3:Y:S05]  /*15180*/  LDL.64 R32, [R1+0x2e0] ;  /* 0x0002e00001207983 */ /* 0x000eea0000100a00 */
[----:B------:R-:W4:Y:S08]  /*15190*/  MUFU.EX2 R128, R128 ;  /* 0x0000008000807308 */ /* 0x000f300000000800 */
[----:B------:R-:W4:Y:S01]  /*151a0*/  MUFU.EX2 R110, R110 ;  /* 0x0000006e006e7308 */ /* 0x000f220000000800 */
[----:B0-----:R-:W-:Y:S01]  /*151b0*/  FADD.FTZ R28, R131, R28 ;  /* 0x0000001c831c7221 */ /* 0x001fe20000010000 */
[----:B------:R-:W-:Y:S01]  /*151c0*/  FADD.FTZ R3, R109, R8 ;  /* 0x000000086d037221 */ /* 0x000fe20000010000 */
[----:B------:R-:W3:Y:S04]  /*151d0*/  LDL.64 R52, [R1+0x390] ;  /* 0x0003900001347983 */ /* 0x000ee80000100a00 */
[----:B------:R-:W3:Y:S01]  /*151e0*/  LDL.64 R38, [R1+0x298] ;  /* 0x0002980001267983 */ /* 0x000ee20000100a00 */
[----:B------:R-:W0:Y:S01]  /*151f0*/  MUFU.EX2 R167, R167 ;  /* 0x000000a700a77308 */ /* 0x000e220000000800 */
[----:B-1----:R-:W-:Y:S01]  /*15200*/  FADD.FTZ R9, R165, R28 ;  /* 0x0000001ca5097221 */ /* 0x002fe20000010000 */
[----:B------:R-:W-:Y:S01]  /*15210*/  FADD.FTZ R3, R164, R3 ;  /* 0x00000003a4037221 */ /* 0x000fe20000010000 */
[----:B------:R-:W3:Y:S05]  /*15220*/  LDL.64 R62, [R1+0x3c0] ;  /* 0x0003c000013e7983 */ /* 0x000eea0000100a00 */
[----:B------:R-:W1:Y:S08]  /*15230*/  MUFU.EX2 R129, R129 ;  /* 0x0000008100817308 */ /* 0x000e700000000800 */
[----:B------:R-:W1:Y:S01]  /*15240*/  MUFU.EX2 R124, R124 ;  /* 0x0000007c007c7308 */ /* 0x000e620000000800 */
[----:B----4-:R-:W-:Y:S01]  /*15250*/  FADD.FTZ R8, R128, R9 ;  /* 0x0000000980087221 */ /* 0x010fe20000010000 */
[----:B------:R-:W-:Y:S01]  /*15260*/  FADD.FTZ R9, R110, R3 ;  /* 0x000000036e097221 */ /* 0x000fe20000010000 */
[----:B------:R-:W4:Y:S04]  /*15270*/  LDL.64 R42, [R1+0x3e0] ;  /* 0x0003e000012a7983 */ /* 0x000f280000100a00 */
[----:B------:R-:W4:Y:S01]  /*15280*/  LDL.64 R40, [R1+0x288] ;  /* 0x0002880001287983 */ /* 0x000f220000100a00 */
[----:B------:R-:W1:Y:S08]  /*15290*/  MUFU.EX2 R173, R173 ;  /* 0x000000ad00ad7308 */ /* 0x000e700000000800 */
[----:B------:R-:W1:Y:S01]  /*152a0*/  MUFU.EX2 R172, R172 ;  /* 0x000000ac00ac7308 */ /* 0x000e620000000800 */
[----:B0-----:R-:W-:Y:S01]  /*152b0*/  FADD.FTZ R8, R167, R8 ;  /* 0x00000008a7087221 */ /* 0x001fe20000010000 */
[----:B------:R-:W-:-:S06]  /*152c0*/  FADD.FTZ R9, R166, R9 ;  /* 0x00000009a6097221 */ /* 0x000fcc0000010000 */
[----:B------:R-:W-:Y:S08]  /*152d0*/  MUFU.EX2 R125, R125 ;  /* 0x0000007d007d7308 */ /* 0x000ff00000000800 */
[----:B------:R-:W0:Y:S01]  /*152e0*/  MUFU.EX2 R127, R127 ;  /* 0x0000007f007f7308 */ /* 0x000e220000000800 */
[----:B-1----:R-:W-:Y:S01]  /*152f0*/  FADD.FTZ R8, R129, R8 ;  /* 0x0000000881087221 */ /* 0x002fe20000010000 */
[----:B------:R-:W-:-:S06]  /*15300*/  FADD.FTZ R9, R124, R9 ;  /* 0x000000097c097221 */ /* 0x000fcc0000010000 */
[----:B------:R-:W-:Y:S01]  /*15310*/  MUFU.EX2 R174, R174 ;  /* 0x000000ae00ae7308 */ /* 0x000fe20000000800 */
[----:B------:R-:W-:-:S07]  /*15320*/  FFMA.FTZ R3, R51, R65, -R36 ;  /* 0x0000004133037223 */ /* 0x000fce0000010824 */
[----:B------:R-:W1:Y:S01]  /*15330*/  MUFU.EX2 R126, R126 ;  /* 0x0000007e007e7308 */ /* 0x000e620000000800 */
[----:B------:R-:W-:Y:S01]  /*15340*/  FADD.FTZ R34, R173, R8 ;  /* 0x00000008ad227221 */ /* 0x000fe20000010000 */
[----:B------:R-:W-:Y:S01]  /*15350*/  FADD.FTZ R8, R172, R9 ;  /* 0x00000009ac087221 */ /* 0x000fe20000010000 */
[----:B------:R-:W4:Y:S04]  /*15360*/  LDL.64 R48, [R1+0x248] ;  /* 0x0002480001307983 */ /* 0x000f280000100a00 */
[----:B------:R-:W4:Y:S01]  /*15370*/  LDL.64 R46, [R1+0x258] ;  /* 0x00025800012e7983 */ /* 0x000f220000100a00 */
[----:B------:R-:W-:Y:S03]  /*15380*/  MUFU.EX2 R113, R113 ;  /* 0x0000007100717308 */ /* 0x000fe60000000800 */
[----:B------:R-:W4:Y:S05]  /*15390*/  LDL.64 R44, [R1+0x268] ;  /* 0x00026800012c7983 */ /* 0x000f2a0000100a00 */
[----:B------:R-:W1:Y:S01]  /*153a0*/  MUFU.EX2 R175, R175 ;  /* 0x000000af00af7308 */ /* 0x000e620000000800 */
[----:B0-----:R-:W-:Y:S01]  /*153b0*/  FADD.FTZ R35, R127, R34 ;  /* 0x000000227f237221 */ /* 0x001fe20000010000 */
[----:B------:R-:W-:-:S06]  /*153c0*/  FADD.FTZ R9, R125, R8 ;  /* 0x000000087d097221 */ /* 0x000fcc0000010000 */
[----:B------:R-:W-:Y:S01]  /*153d0*/  MUFU.EX2 R168, R168 ;  /* 0x000000a800a87308 */ /* 0x000fe20000000800 */
[----:B------:R-:W-:-:S07]  /*153e0*/  FFMA.FTZ R8, R55, R65, -R36 ;  /* 0x0000004137087223 */ /* 0x000fce0000010824 */
[----:B------:R-:W0:Y:S01]  /*153f0*/  MUFU.EX2 R169, R169 ;  /* 0x000000a900a97308 */ /* 0x000e220000000800 */
[----:B-1----:R-:W-:Y:S01]  /*15400*/  FADD.FTZ R36, R126, R35 ;  /* 0x000000237e247221 */ /* 0x002fe20000010000 */
[----:B------:R-:W-:-:S06]  /*15410*/  FADD.FTZ R34, R174, R9 ;  /* 0x00000009ae227221 */ /* 0x000fcc0000010000 */
[----:B------:R-:W1:Y:S08]  /*15420*/  MUFU.EX2 R191, R191 ;  /* 0x000000bf00bf7308 */ /* 0x000e700000000800 */
[----:B------:R-:W-:Y:S08]  /*15430*/  MUFU.EX2 R170, R170 ;  /* 0x000000aa00aa7308 */ /* 0x000ff00000000800 */
[----:B------:R-:W-:Y:S08]  /*15440*/  MUFU.EX2 R171, R171 ;  /* 0x000000ab00ab7308 */ /* 0x000ff00000000800 */
[----:B------:R-:W-:Y:S01]  /*15450*/  MUFU.EX2 R190, R190 ;  /* 0x000000be00be7308 */ /* 0x000fe20000000800 */
[C---:B------:R-:W-:Y:S01]  /*15460*/  FMUL.FTZ R103, R111.reuse, R99 ;  /* 0x000000636f677220 */ /* 0x040fe20000410000 */
[----:B------:R-:W-:Y:S01]  /*15470*/  FMUL.FTZ R102, R111, R98 ;  /* 0x000000626f667220 */ /* 0x000fe20000410000 */
[----:B------:R-:W4:Y:S04]  /*15480*/  LDL.64 R28, [R1+0x2c0] ;  /* 0x0002c000011c7983 */ /* 0x000f280000100a00 */
[----:B------:R-:W4:Y:S01]  /*15490*/  LDL.64 R50, [R1+0x3f0] ;  /* 0x0003f00001327983 */ /* 0x000f220000100a00 */
[----:B------:R-:W1:Y:S01]  /*154a0*/  MUFU.EX2 R3, R3 ;  /* 0x0000000300037308 */ /* 0x000e620000000800 */
[----:B------:R-:W-:Y:S01]  /*154b0*/  FADD.FTZ R36, R175, R36 ;  /* 0x00000024af247221 */ /* 0x000fe20000010000 */
[----:B------:R-:W-:Y:S01]  /*154c0*/  FADD.FTZ R9, R113, R34 ;  /* 0x0000002271097221 */ /* 0x000fe20000010000 */
[----:B------:R-:W4:Y:S04]  /*154d0*/  LDL.64 R64, [R1+0x3b0] ;  /* 0x0003b00001407983 */ /* 0x000f280000100a00 */
[----:B------:R-:W4:Y:S01]  /*154e0*/  LDL.64 R54, [R1+0x3d0] ;  /* 0x0003d00001367983 */ /* 0x000f220000100a00 */
[----:B------:R-:W1:Y:S01]  /*154f0*/  MUFU.EX2 R8, R8 ;  /* 0x0000000800087308 */ /* 0x000e620000000800 */
[----:B0-----:R-:W-:Y:S01]  /*15500*/  FADD.FTZ R36, R169, R36 ;  /* 0x00000024a9247221 */ /* 0x001fe20000010000 */
[----:B------:R-:W-:Y:S01]  /*15510*/  FADD.FTZ R34, R168, R9 ;  /* 0x00000009a8227221 */ /* 0x000fe20000010000 */
[----:B------:R-:W4:Y:S03]  /*15520*/  LDL.64 R90, [R1+0x2b8] ;  /* 0x0002b800015a7983 */ /* 0x000f260000100a00 */
[----:B-1----:R-:W-:Y:S01]  /*15530*/  FADD.FTZ R9, R191, R34 ;  /* 0x00000022bf097221 */ /* 0x002fe20000010000 */
[----:B------:R-:W4:Y:S01]  /*15540*/  LDL.64 R98, [R1+0x2f8] ;  /* 0x0002f80001627983 */ /* 0x000f220000100a00 */
[----:B------:R-:W-:-:S02]  /*15550*/  FADD.FTZ R36, R3, R36 ;  /* 0x0000002403247221 */ /* 0x000fc40000010000 */
[----:B------:R-:W-:Y:S01]  /*15560*/  FADD.FTZ R9, R170, R9 ;  /* 0x00000009aa097221 */ /* 0x000fe20000010000 */
[----:B------:R-:W4:Y:S01]  /*15570*/  LDL.64 R100, [R1+0x308] ;  /* 0x0003080001647983 */ /* 0x000f220000100a00 */
[----:B------:R-:W-:Y:S02]  /*15580*/  FADD.FTZ R35, R171, R36 ;  /* 0x00000024ab237221 */ /* 0x000fe40000010000 */
[----:B------:R-:W-:Y:S01]  /*15590*/  FADD.FTZ R34, R190, R9 ;  /* 0x00000009be227221 */ /* 0x000fe20000010000 */
[----:B------:R-:W4:Y:S01]  /*155a0*/  LDL.64 R36, [R1+0x2a8] ;  /* 0x0002a80001247983 */ /* 0x000f220000100a00 */
[----:B------:R-:W-:-:S03]  /*155b0*/  FADD.FTZ R35, R8, R35 ;  /* 0x0000002308237221 */ /* 0x000fc60000010000 */
[----:B------:R-:W4:Y:S04]  /*155c0*/  LDL.64 R56, [R1+0x348] ;  /* 0x0003480001387983 */ /* 0x000f280000100a00 */
[----:B------:R0:W-:Y:S01]  /*155d0*/  STL.64 [R1+0x1f0], R34 ;  /* 0x0001f02201007387 */ /* 0x0001e20000100a00 */
[----:B------:R-:W-:Y:S06]  /*155e0*/  BAR.SYNC.DEFER_BLOCKING 0xf, 0x100 ;  /* 0x03c4000000007b1d */ /* 0x000fec0000010000 */
[----:B0-----:R-:W4:Y:S04]  /*155f0*/  LDL.64 R34, [R1+0x278] ;  /* 0x0002780001227983 */ /* 0x001f280000100a00 */
[----:B------:R-:W4:Y:S04]  /*15600*/  LDL.64 R12, [R1+0x388] ;  /* 0x00038800010c7983 */ /* 0x000f280000100a00 */
[----:B------:R-:W4:Y:S01]  /*15610*/  LDL.64 R10, [R1+0x3c8] ;  /* 0x0003c800010a7983 */ /* 0x000f220000100a00 */
[C---:B--2---:R-:W-:Y:S01]  /*15620*/  FMUL.FTZ R123, R112.reuse, R25 ;  /* 0x00000019707b7220 */ /* 0x044fe20000410000 */
[----:B------:R-:W-:-:S02]  /*15630*/  FMUL.FTZ R122, R112, R24 ;  /* 0x00000018707a7220 */ /* 0x000fc40000410000 */
[----:B------:R-:W2:Y:S04]  /*15640*/  LDL.64 R24, [R1+0x3d8] ;  /* 0x0003d80001187983 */ /* 0x000ea80000100a00 */
[----:B------:R-:W2:Y:S04]  /*15650*/  LD.E.64 R88, desc[UR36][R4.64+0x8] ;  /* 0x0000082404587980 */ /* 0x000ea8000c101b00 */
[----:B------:R-:W2:Y:S04]  /*15660*/  LD.E.64 R4, desc[UR36][R4.64] ;  /* 0x0000002404047980 */ /* 0x000ea8000c101b00 */
[----:B------:R-:W-:Y:S04]  /*15670*/  STL.64 [R1+0x400], R94 ;  /* 0x0004005e01007387 */ /* 0x000fe80000100a00 */
[----:B------:R0:W-:Y:S04]  /*15680*/  STL.64 [R1+0x408], R92 ;  /* 0x0004085c01007387 */ /* 0x0001e80000100a00 */
[----:B------:R-:W-:Y:S04]  /*15690*/  STL.64 [R1+0x210], R104 ;  /* 0x0002106801007387 */ /* 0x000fe80000100a00 */
[----:B------:R1:W-:Y:S04]  /*156a0*/  STL.64 [R1+0x220], R102 ;  /* 0x0002206601007387 */ /* 0x0003e80000100a00 */
[----:B------:R1:W-:Y:S04]  /*156b0*/  STL.64 [R1+0x230], R106 ;  /* 0x0002306a01007387 */ /* 0x0003e80000100a00 */
[----:B------:R1:W-:Y:S04]  /*156c0*/  STL.64 [R1+0x240], R58 ;  /* 0x0002403a01007387 */ /* 0x0003e80000100a00 */
[----:B------:R-:W-:Y:S04]  /*156d0*/  STL.64 [R1+0x250], R114 ;  /* 0x0002507201007387 */ /* 0x000fe80000100a00 */
[----:B------:R1:W-:Y:S04]  /*156e0*/  STL.64 [R1+0x260], R60 ;  /* 0x0002603c01007387 */ /* 0x0003e80000100a00 */
[----:B------:R1:W-:Y:S04]  /*156f0*/  STL.64 [R1+0x270], R14 ;  /* 0x0002700e01007387 */ /* 0x0003e80000100a00 */
[----:B------:R1:W-:Y:S04]  /*15700*/  STL.64 [R1+0x280], R20 ;  /* 0x0002801401007387 */ /* 0x0003e80000100a00 */
[----:B------:R1:W-:Y:S04]  /*15710*/  STL.64 [R1+0x290], R116 ;  /* 0x0002907401007387 */ /* 0x0003e80000100a00 */
[----:B------:R1:W-:Y:S04]  /*15720*/  STL.64 [R1+0x228], R118 ;  /* 0x0002287601007387 */ /* 0x0003e80000100a00 */
[----:B------:R3:W-:Y:S04]  /*15730*/  STL.64 [R1+0x238], R122 ;  /* 0x0002387a01007387 */ /* 0x0007e80000100a00 */
[----:B0-----:R-:W2:Y:S04]  /*15740*/  LDL.64 R92, [R1+0x2c8] ;  /* 0x0002c800015c7983 */ /* 0x001ea80000100a00 */
[----:B------:R-:W2:Y:S04]  /*15750*/  LDL.64 R94, [R1+0x2d8] ;  /* 0x0002d800015e7983 */ /* 0x000ea80000100a00 */
[----:B-1----:R-:W2:Y:S04]  /*15760*/  LDL.64 R102, [R1+0x318] ;  /* 0x0003180001667983 */ /* 0x002ea80000100a00 */
        /* <DEDUP_REMOVED lines=9> */
[----:B---3--:R-:W3:Y:S04]  /*15800*/  LDL.64 R122, [R1+0x3f8] ;  /* 0x0003f800017a7983 */ /* 0x008ee80000100a00 */
[----:B------:R0:W-:Y:S04]  /*15810*/  STL.64 [R1+0x218], R6 ;  /* 0x0002180601007387 */ /* 0x0001e80000100a00 */
        /* <DEDUP_REMOVED lines=11> */
[----:B------:R-:W3:Y:S01]  /*158d0*/  LDL R143, [R1+0x23c] ;  /* 0x00023c00018f7983 */ /* 0x000ee20000100800 */
        /* <DEDUP_REMOVED lines=48> */
[----:B------:R-:W-:Y:S04]  /*15be0*/  STL.64 [R1+0x2a0], R120 ;  /* 0x0002a07801007387 */ /* 0x000fe80000100a00 */
[----:B------:R-:W-:Y:S04]  /*15bf0*/  STL.64 [R1+0x2b0], R26 ;  /* 0x0002b01a01007387 */ /* 0x000fe80000100a00 */
[----:B------:R-:W-:Y:S04]  /*15c00*/  STL.64 [R1+0x2d0], R30 ;  /* 0x0002d01e01007387 */ /* 0x000fe80000100a00 */
[----:B------:R-:W-:Y:S04]  /*15c10*/  STL.64 [R1+0x2e0], R32 ;  /* 0x0002e02001007387 */ /* 0x000fe80000100a00 */
        /* <DEDUP_REMOVED lines=28> */
[C---:B--2---:R-:W-:Y:S01]  /*15de0*/  FMUL.FTZ R25, R112.reuse, R25 ;  /* 0x0000001970197220 */ /* 0x044fe20000410000 */
[----:B------:R-:W-:Y:S01]  /*15df0*/  FMUL.FTZ R24, R112, R24 ;  /* 0x0000001870187220 */ /* 0x000fe20000410000 */
[----:B------:R-:W-:Y:S01]  /*15e00*/  STL.64 [R1+0x320], R78 ;  /* 0x0003204e01007387 */ /* 0x000fe20000100a00 */
[----:B------:R-:W-:-:S03]  /*15e10*/  MOV R9, R88 ;  /* 0x0000005800097202 */ /* 0x000fc60000000f00 */
        /* <DEDUP_REMOVED lines=39> */
[C---:B---3--:R-:W-:Y:S01]  /*16090*/  FMUL.FTZ R123, R112.reuse, R123 ;  /* 0x0000007b707b7220 */ /* 0x048fe20000410000 */
        /* <DEDUP_REMOVED lines=39> */
[----:B0-----:R-:W4:Y:S04]  /*16310*/  LDL.64 R6, [R1+0x88] ;  /* 0x0000880001067983 */ /* 0x001f280000100a00 */
        /* <DEDUP_REMOVED lines=116> */
[----:B------:R-:W-:Y:S01]  /*16a60*/  IMAD R6, R144, 0x1000, R6 ;  /* 0x0000100090067824 */ /* 0x000fe200078e0206 */
[----:B------:R-:W-:-:S02]  /*16a70*/  F2FP.F16.F32.PACK_AB R160, R108, R160 ;  /* 0x000000a06ca0723e */ /* 0x000fc400000000ff */
[----:B------:R-:W-:Y:S01]  /*16a80*/  STL [R1+0x240], R10 ;  /* 0x0002400a01007387 */ /* 0x000fe20000100800 */
[----:B------:R-:W-:Y:S02]  /*16a90*/  F2FP.F16.F32.PACK_AB R161, R130, R161 ;  /* 0x000000a182a1723e */ /* 0x000fe400000000ff */
[----:B------:R-:W-:Y:S01]  /*16aa0*/  F2FP.F16.F32.PACK_AB R162, R109, R162 ;  /* 0x000000a26da2723e */ /* 0x000fe200000000ff */
[----:B------:R-:W-:Y:S01]  /*16ab0*/  STL [R1+0x244], R11 ;  /* 0x0002440b01007387 */ /* 0x000fe20000100800 */
[----:B------:R-:W-:Y:S02]  /*16ac0*/  F2FP.F16.F32.PACK_AB R163, R131, R163 ;  /* 0x000000a383a3723e */ /* 0x000fe400000000ff */
[----:B------:R-:W-:Y:S01]  /*16ad0*/  F2FP.F16.F32.PACK_AB R164, R110, R164 ;  /* 0x000000a46ea4723e */ /* 0x000fe200000000ff */
[----:B------:R-:W-:Y:S01]  /*16ae0*/  STL [R1+0x248], R12 ;  /* 0x0002480c01007387 */ /* 0x000fe20000100800 */
[----:B------:R-:W-:Y:S02]  /*16af0*/  F2FP.F16.F32.PACK_AB R165, R128, R165 ;  /* 0x000000a580a5723e */ /* 0x000fe400000000ff */
[----:B------:R-:W-:Y:S01]  /*16b00*/  F2FP.F16.F32.PACK_AB R166, R124, R166 ;  /* 0x000000a67ca6723e */ /* 0x000fe200000000ff */
[----:B------:R-:W-:Y:S01]  /*16b10*/  STL [R1+0x24c], R13 ;  /* 0x00024c0d01007387 */ /* 0x000fe20000100800 */
[----:B------:R-:W-:-:S02]  /*16b20*/  F2FP.F16.F32.PACK_AB R167, R129, R167 ;  /* 0x000000a781a7723e */ /* 0x000fc400000000ff */
[----:B------:R-:W-:Y:S01]  /*16b30*/  F2FP.F16.F32.PACK_AB R172, R125, R172 ;  /* 0x000000ac7dac723e */ /* 0x000fe200000000ff */
[----:B------:R-:W-:Y:S01]  /*16b40*/  STL [R1+0x250], R14 ;  /* 0x0002500e01007387 */ /* 0x000fe20000100800 */
[----:B------:R-:W-:Y:S02]  /*16b50*/  F2FP.F16.F32.PACK_AB R173, R127, R173 ;  /* 0x000000ad7fad723e */ /* 0x000fe400000000ff */
[----:B------:R-:W-:Y:S01]  /*16b60*/  F2FP.F16.F32.PACK_AB R174, R113, R174 ;  /* 0x000000ae71ae723e */ /* 0x000fe200000000ff */
[----:B------:R-:W-:Y:S01]  /*16b70*/  STL [R1+0x254], R15 ;  /* 0x0002540f01007387 */ /* 0x000fe20000100800 */
[----:B------:R-:W-:-:S03]  /*16b80*/  F2FP.F16.F32.PACK_AB R175, R175, R126 ;  /* 0x0000007eafaf723e */ /* 0x000fc600000000ff */
[----:B------:R-:W-:Y:S04]  /*16b90*/  STL [R1+0x258], R20 ;  /* 0x0002581401007387 */ /* 0x000fe80000100800 */
[----:B------:R-:W-:Y:S04]  /*16ba0*/  STL [R1+0x25c], R21 ;  /* 0x00025c1501007387 */ /* 0x000fe80000100800 */
[----:B--2---:R-:W-:Y:S04]  /*16bb0*/  STL [R1+0x260], R24 ;  /* 0x0002601801007387 */ /* 0x004fe80000100800 */
[----:B------:R-:W-:Y:S04]  /*16bc0*/  STL [R1+0x264], R25 ;  /* 0x0002641901007387 */ /* 0x000fe80000100800 */
[----:B------:R-:W-:Y:S04]  /*16bd0*/  STL [R1+0x268], R26 ;  /* 0x0002681a01007387 */ /* 0x000fe80000100800 */
[----:B------:R0:W-:Y:S04]  /*16be0*/  STL [R1+0x26c], R27 ;  /* 0x00026c1b01007387 */ /* 0x0001e80000100800 */
[----:B------:R-:W-:Y:S04]  /*16bf0*/  STL [R1+0x270], R28 ;  /* 0x0002701c01007387 */ /* 0x000fe80000100800 */
        /* <DEDUP_REMOVED lines=79> */
[----:B------:R2:W-:Y:S04]  /*170f0*/  STL [R1+0x3b0], R111 ;  /* 0x0003b06f01007387 */ /* 0x0005e80000100800 */
[----:B------:R-:W-:Y:S04]  /*17100*/  STL [R1+0x3b4], R112 ;  /* 0x0003b47001007387 */ /* 0x000fe80000100800 */
[----:B------:R-:W-:Y:S04]  /*17110*/  STL [R1+0x3b8], R114 ;  /* 0x0003b87201007387 */ /* 0x000fe80000100800 */
[----:B------:R2:W-:Y:S04]  /*17120*/  STL [R1+0x3bc], R115 ;  /* 0x0003bc7301007387 */ /* 0x0005e80000100800 */
[----:B------:R-:W-:Y:S04]  /*17130*/  STL [R1+0x3c0], R116 ;  /* 0x0003c07401007387 */ /* 0x000fe80000100800 */
[----:B------:R-:W-:Y:S04]  /*17140*/  STL [R1+0x3c4], R117 ;  /* 0x0003c47501007387 */ /* 0x000fe80000100800 */
[----:B---3--:R-:W-:Y:S04]  /*17150*/  STL [R1+0x3c8], R118 ;  /* 0x0003c87601007387 */ /* 0x008fe80000100800 */
[----:B------:R3:W-:Y:S04]  /*17160*/  STL [R1+0x3cc], R119 ;  /* 0x0003cc7701007387 */ /* 0x0007e80000100800 */
[----:B------:R-:W-:Y:S04]  /*17170*/  STL [R1+0x3d0], R120 ;  /* 0x0003d07801007387 */ /* 0x000fe80000100800 */
[----:B------:R-:W-:Y:S04]  /*17180*/  STL [R1+0x3d4], R121 ;  /* 0x0003d47901007387 */ /* 0x000fe80000100800 */
[----:B----4-:R-:W-:Y:S04]  /*17190*/  STL [R1+0x3d8], R122 ;  /* 0x0003d87a01007387 */ /* 0x010fe80000100800 */
        /* <DEDUP_REMOVED lines=13> */
[----:B0-----:R-:W4:Y:S04]  /*17270*/  LDL.128 R24, [R1+0x210] ;  /* 0x0002100001187983 */ /* 0x001f280000100c00 */
[----:B-1----:R-:W4:Y:S04]  /*17280*/  LDL.128 R28, [R1+0x220] ;  /* 0x00022000011c7983 */ /* 0x002f280000100c00 */
[----:B--2---:R-:W2:Y:S04]  /*17290*/  LDL.128 R32, [R1+0x230] ;  /* 0x0002300001207983 */ /* 0x004ea80000100c00 */
        /* <DEDUP_REMOVED lines=28> */
[----:B------:R-:W2:Y:S01]  /*17460*/  LDL.128 R148, [R1+0x400] ;  /* 0x0004000001947983 */ /* 0x000ea20000100c00 */
[----:B------:R-:W-:Y:S01]  /*17470*/  IMAD R5, R5, 0x2, R9 ;  /* 0x0000000205057824 */ /* 0x000fe200078e0209 */
[----:B------:R-:W-:-:S02]  /*17480*/  R2UR UR6, R6 ;  /* 0x00000000060672ca */ /* 0x000fc400000e0000 */
[----:B------:R0:W-:Y:S01]  /*17490*/  STSM.16.M88.4 [R9], R160 ;  /* 0x000000a009007844 */ /* 0x0001e20000000200 */
[----:B------:R-:W-:Y:S02]  /*174a0*/  R2UR UR7, R7 ;  /* 0x00000000070772ca */ /* 0x000fe400000e0000 */
[----:B------:R-:W-:Y:S02]  /*174b0*/  F2FP.F16.F32.PACK_AB R168, R191, R168 ;  /* 0x000000a8bfa8723e */ /* 0x000fe400000000ff */
[----:B------:R-:W-:Y:S02]  /*174c0*/  F2FP.F16.F32.PACK_AB R169, R3, R169 ;  /* 0x000000a903a9723e */ /* 0x000fe400000000ff */
[----:B------:R-:W-:Y:S02]  /*174d0*/  F2FP.F16.F32.PACK_AB R170, R190, R170 ;  /* 0x000000aabeaa723e */ /* 0x000fe400000000ff */
[----:B------:R-:W-:Y:S01]  /*174e0*/  F2FP.F16.F32.PACK_AB R171, R8, R171 ;  /* 0x000000ab08ab723e */ /* 0x000fe200000000ff */
[----:B0-----:R-:W-:-:S02]  /*174f0*/  IMAD R9, R4, 0x2, R9 ;  /* 0x0000000204097824 */ /* 0x001fc400078e0209 */
[----:B------:R-:W-:-:S03]  /*17500*/  IMAD R4, R4, 0x2, R5 ;  /* 0x0000000204047824 */ /* 0x000fc600078e0205 */
[----:B------:R-:W-:Y:S04]  /*17510*/  STSM.16.M88.4 [R9], R164 ;  /* 0x000000a409007844 */ /* 0x000fe80000000200 */
[----:B------:R0:W-:Y:S04]  /*17520*/  STSM.16.M88.4 [R5], R172 ;  /* 0x000000ac05007844 */ /* 0x0001e80000000200 */
[----:B------:R1:W-:Y:S01]  /*17530*/  STSM.16.M88.4 [R4], R168 ;  /* 0x000000a804007844 */ /* 0x0003e20000000200 */
[----:B0-----:R-:W-:Y:S02]  /*17540*/  IMAD.MOV.U32 R5, RZ, RZ, R7 ;  /* 0x000000ffff057224 */ /* 0x001fe400078e0007 */
[----:B-1----:R-:W-:Y:S01]  /*17550*/  VIADD R4, R6, 0x80 ;  /* 0x0000008006047836 */ /* 0x002fe20000000000 */
        /* <DEDUP_REMOVED lines=152> */
[----:B-1----:R-:W4:Y:S04]  /*17ee0*/  LDL R76, [R1+0x218] ;  /* 0x00021800014c7983 */ /* 0x002f280000100800 */
[----:B------:R-:W4:Y:S04]  /*17ef0*/  LDL R78, [R1+0x21c] ;  /* 0x00021c00014e7983 */ /* 0x000f280000100800 */
[----:B------:R-:W4:Y:S04]  /*17f00*/  LDL R6, [R1+0x220] ;  /* 0x0002200001067983 */ /* 0x000f280000100800 */
[----:B--2---:R-:W2:Y:S04]  /*17f10*/  LDL R80, [R1+0x224] ;  /* 0x0002240001507983 */ /* 0x004ea80000100800 */
[----:B------:R-:W2:Y:S04]  /*17f20*/  LDL R82, [R1+0x228] ;  /* 0x0002280001527983 */ /* 0x000ea80000100800 */
[----:B---3--:R-:W3:Y:S04]  /*17f30*/  LDL R84, [R1+0x22c] ;  /* 0x00022c0001547983 */ /* 0x008ee80000100800 */
        /* <DEDUP_REMOVED lines=126> */
[----:B------:R1:W-:Y:S04]  /*18720*/  STL [R1+0x210], R4 ;  /* 0x0002100401007387 */ /* 0x0003e80000100800 */
[----:B------:R-:W-:Y:S04]  /*18730*/  STL [R1+0x214], R74 ;  /* 0x0002144a01007387 */ /* 0x000fe80000100800 */
[----:B------:R-:W-:Y:S04]  /*18740*/  STL [R1+0x218], R76 ;  /* 0x0002184c01007387 */ /* 0x000fe80000100800 */
[----:B------:R-:W-:Y:S04]  /*18750*/  STL [R1+0x21c], R78 ;  /* 0x00021c4e01007387 */ /* 0x000fe80000100800 */
[----:B------:R-:W-:Y:S04]  /*18760*/  STL [R1+0x220], R6 ;  /* 0x0002200601007387 */ /* 0x000fe80000100800 */
[----:B--2---:R-:W-:Y:S04]  /*18770*/  STL [R1+0x224], R80 ;  /* 0x0002245001007387 */ /* 0x004fe80000100800 */
[----:B------:R-:W-:Y:S04]  /*18780*/  STL [R1+0x228], R82 ;  /* 0x0002285201007387 */ /* 0x000fe80000100800 */
[----:B---3--:R-:W-:Y:S04]  /*18790*/  STL [R1+0x22c], R84 ;  /* 0x00022c5401007387 */ /* 0x008fe80000100800 */
        /* <DEDUP_REMOVED lines=121> */
[----:B-1----:R-:W4:Y:S04]  /*18f30*/  LDL R4, [R1+0x28] ;  /* 0x0000280001047983 */ /* 0x002f280000100800 */
[----:B--2---:R3:W5:Y:S01]  /*18f40*/  LDL R3, [R1+0x1c0] ;  /* 0x0001c00001037983 */ /* 0x0047620000100800 */
[----:B------:R-:W-:Y:S01]  /*18f50*/  BSSY B0, `(.L_x_6363) ;  /* 0x0000006000007945 */ /* 0x000fe20003800000 */
[----:B------:R-:W-:Y:S06]  /*18f60*/  BAR.ARV 0xe, 0x100 ;  /* 0x0384000000007b1d */ /* 0x000fec0000002000 */
[----:B----4-:R-:W-:-:S04]  /*18f70*/  LOP3.LUT R4, R4, 0x1, RZ, 0xfc, !PT ;  /* 0x0000000104047812 */ /* 0x010fc800078efcff */
[----:B------:R-:W-:-:S13]  /*18f80*/  ISETP.NE.AND P0, PT, R4, 0x3, PT ;  /* 0x000000030400780c */ /* 0x000fda0003f05270 */
[----:B---3--:R-:W-:Y:S05]  /*18f90*/  @!P0 BRA `(.L_x_6364) ;  /* 0x0000000000048947 */ /* 0x008fea0003800000 */
[----:B------:R-:W-:Y:S01]  /*18fa0*/  BPT.TRAP 0x1 ;  /* 0x000000040000795c */ /* 0x000fe20000300000 */
.L_x_6364:
[----:B------:R-:W-:Y:S05]  /*18fb0*/  BSYNC B0 ;  /* 0x0000000000007941 */ /* 0x000fea0003800000 */
.L_x_6363:
        /* <DEDUP_REMOVED lines=9> */
.L_x_6342:
[----:B------:R-:W-:-:S13]  /*19050*/  ISETP.GE.AND P0, PT, R0, UR42, PT ;  /* 0x0000002a00007c0c */ /* 0x000fda000bf06270 */
[----:B------:R-:W-:Y:S05]  /*19060*/  @!P0 BRA `(.L_x_6366) ;  /* 0x0000007800d88947 */ /* 0x000fea0003800000 */
.L_x_6399:
[----:B------:R-:W2:Y:S04]  /*19070*/  LDL R56, [R1+0x1c0] ;  /* 0x0001c00001387983 */ /* 0x000ea80000100800 */
[----:B------:R-:W3:Y:S04]  /*19080*/  LDL R4, [R1+0x1c8] ;  /* 0x0001c80001047983 */ /* 0x000ee80000100800 */
[----:B01----:R-:W4:Y:S01]  /*19090*/  LDL R3, [R1] ;  /* 0x0000000001037983 */ /* 0x003f220000100800 */
        /* <DEDUP_REMOVED lines=17> */
.L_x_6368:
[----:B------:R-:W-:Y:S05]  /*191b0*/  BSYNC B0 ;  /* 0x0000000000007941 */ /* 0x000fea0003800000 */
.L_x_6367:
        /* <DEDUP_REMOVED lines=9> */
.L_x_6370:
[----:B------:R-:W-:Y:S05]  /*19250*/  BSYNC B0 ;  /* 0x0000000000007941 */ /* 0x000fea0003800000 */
.L_x_6369:
[----:B------:R-:W-:Y:S04]  /*19260*/  BSSY B0, `(.L_x_6371) ;  /* 0x0000006000007945 */ /* 0x000fe80003800000 */
[----:B-1----:R-:W-:Y:S05]  /*19270*/  @P0 BRA `(.L_x_6372) ;  /* 0x0000000000100947 */ /* 0x002fea0003800000 */
[----:B-----5:R-:W-:Y:S01]  /*19280*/  IMAD R8, R8, 0x8, R3 ;  /* 0x0000000808087824 */ /* 0x020fe200078e0203 */
[----:B------:R-:W-:-:S04]  /*19290*/  SHF.L.U32 R9, R9, 0x1f, RZ ;  /* 0x0000001f09097819 */ /* 0x000fc800000006ff */
[----:B------:R-:W1:Y:S02]  /*192a0*/  SYNCS.PHASECHK.TRANS64.TRYWAIT P0, [R8+URZ], R9 ;  /* 0x00000009080075a7 */ /* 0x000e64000800017f */
[----:B-1----:R-:W-:Y:S05]  /*192b0*/  @!P0 BRA `(.L_x_6373) ;  /* 0x0000015000e48947 */ /* 0x002fea0003800000 */
.L_x_6372:
[----:B------:R-:W-:Y:S05]  /*192c0*/  BSYNC B0 ;  /* 0x0000000000007941 */ /* 0x000fea0003800000 */
.L_x_6371:
        /* <DEDUP_REMOVED lines=57> */
.L_x_6375:
[----:B------:R-:W-:Y:S05]  /*19660*/  BSYNC B0 ;  /* 0x0000000000007941 */ /* 0x000fea0003800000 */
.L_x_6374:
        /* <DEDUP_REMOVED lines=8> */
.L_x_6377:
[----:B------:R-:W-:Y:S05]  /*196f0*/  BSYNC B0 ;  /* 0x0000000000007941 */ /* 0x000fea0003800000 */
.L_x_6376:
[----:B------:R-:W-:Y:S04]  /*19700*/  BSSY B0, `(.L_x_6378) ;  /* 0x0000004000007945 */ /* 0x000fe80003800000 */
[----:B-1----:R-:W-:Y:S05]  /*19710*/  @P0 BRA `(.L_x_6379) ;  /* 0x0000000000080947 */ /* 0x002fea0003800000 */
[----:B------:R-:W1:Y:S02]  /*19720*/  SYNCS.PHASECHK.TRANS64.TRYWAIT P0, [R4+URZ], R5 ;  /* 0x00000005040075a7 */ /* 0x000e64000800017f */
[----:B-1----:R-:W-:Y:S05]  /*19730*/  @!P0 BRA `(.L_x_6380) ;  /* 0x0000014c00d88947 */ /* 0x002fea0003800000 */
.L_x_6379:
[----:B------:R-:W-:Y:S05]  /*19740*/  BSYNC B0 ;  /* 0x0000000000007941 */ /* 0x000fea0003800000 */
.L_x_6378:
        /* <DEDUP_REMOVED lines=433> */
.L_x_6382:
[----:B------:R-:W-:Y:S05]  /*1b260*/  BSYNC B0 ;  /* 0x0000000000007941 */ /* 0x000fea0003800000 */
.L_x_6381:
        /* <DEDUP_REMOVED lines=8> */
[----:B------:R-:W3:Y:S04]  /*1b2f0*/  LDL R61, [R1+0xf8] ;  /* 0x0000f800013d7983 */ /* 0x000ee80000100800 */
[----:B0-----:R-:W3:Y:S04]  /*1b300*/  LDL.128 R8, [R1+0xe0] ;  /* 0x0000e00001087983 */ /* 0x001ee80000100c00 */
[----:B------:R-:W3:Y:S01]  /*1b310*/  LDL.128 R4, [R1+0xd0] ;  /* 0x0000d00001047983 */ /* 0x000ee20000100c00 */
[----:B------:R-:W-:Y:S01]  /*1b320*/  BSSY B0, `(.L_x_6383) ;  /* 0x000003b000007945 */ /* 0x000fe20003800000 */
[----:B--2---:R-:W-:-:S04]  /*1b330*/  SHF.R.S32.HI R14, RZ, 0x1f, R3 ;  /* 0x0000001fff0e7819 */ /* 0x004fc80000011403 */
[----:B------:R-:W-:-:S04]  /*1b340*/  LEA.HI R15, R14, R3, RZ, 0x7 ;  /* 0x000000030e0f7211 */ /* 0x000fc800078f38ff */
[----:B------:R-:W-:-:S05]  /*1b350*/  LOP3.LUT R20, R15, 0xffffff80, RZ, 0xc0, !PT ;  /* 0xffffff800f147812 */ /* 0x000fca00078ec0ff */
[----:B------:R-:W-:Y:S01]  /*1b360*/  IMAD.IADD R20, R3, 0x1, -R20 ;  /* 0x0000000103147824 */ /* 0x000fe200078e0a14 */
[----:B------:R-:W-:-:S04]  /*1b370*/  LEA.HI R59, R14, R3, RZ, 0x2 ;  /* 0x000000030e3b7211 */ /* 0x000fc800078f10ff */
[----:B------:R-:W-:Y:S02]  /*1b380*/  SHF.R.S32.HI R15, RZ, 0x1f, R20 ;  /* 0x0000001fff0f7819 */ /* 0x000fe40000011414 */
[----:B------:R-:W-:Y:S02]  /*1b390*/  LOP3.LUT R60, R59, 0xfffffffc, RZ, 0xc0, !PT ;  /* 0xfffffffc3b3c7812 */ /* 0x000fe400078ec0ff */
[----:B------:R-:W-:-:S04]  /*1b3a0*/  LEA.HI R21, R15, R20, RZ, 0x2 ;  /* 0x000000140f157211 */ /* 0x000fc800078f10ff */
[--C-:B------:R-:W-:Y:S02]  /*1b3b0*/  SHF.R.S32.HI R14, RZ, 0x2, R21.reuse ;  /* 0x00000002ff0e7819 */ /* 0x100fe40000011415 */
[----:B------:R-:W-:Y:S01]  /*1b3c0*/  SHF.R.S32.HI R57, RZ, 0x1f, R21 ;  /* 0x0000001fff397819 */ /* 0x000fe20000011415 */
[----:B------:R-:W-:Y:S01]  /*1b3d0*/  IMAD.IADD R60, R3, 0x1, -R60 ;  /* 0x00000001033c7824 */ /* 0x000fe200078e0a3c */
[----:B------:R-:W-:Y:S02]  /*1b3e0*/  LEA.HI R15, R15, R20, RZ, 0x5 ;  /* 0x000000140f0f7211 */ /* 0x000fe400078f28ff */
[----:B------:R-:W-:Y:S02]  /*1b3f0*/  LEA.HI R57, R57, R14, RZ, 0x3 ;  /* 0x0000000e39397211 */ /* 0x000fe400078f18ff */
[----:B------:R-:W-:Y:S02]  /*1b400*/  SHF.R.S32.HI R15, RZ, 0x5, R15 ;  /* 0x00000005ff0f7819 */ /* 0x000fe4000001140f */
[----:B------:R-:W-:-:S02]  /*1b410*/  LOP3.LUT R57, R57, 0xfffffff8, RZ, 0xc0, !PT ;  /* 0xfffffff839397812 */ /* 0x000fc400078ec0ff */
[----:B------:R-:W-:Y:S01]  /*1b420*/  LEA.HI R3, R60, R60, RZ, 0x1 ;  /* 0x0000003c3c037211 */ /* 0x000fe200078f08ff */
[----:B----4-:R-:W-:Y:S01]  /*1b430*/  IMAD R58, R58, 0x4, R15 ;  /* 0x000000043a3a7824 */ /* 0x010fe200078e020f */
[----:B---3--:R-:W-:Y:S01]  /*1b440*/  ISETP.NE.AND P0, PT, R12, 0x1, PT ;  /* 0x000000010c00780c */ /* 0x008fe20003f05270 */
[----:B------:R-:W-:Y:S01]  /*1b450*/  IMAD.IADD R57, R14, 0x1, -R57 ;  /* 0x000000010e397824 */ /* 0x000fe200078e0a39 */
[----:B------:R-:W-:-:S03]  /*1b460*/  LOP3.LUT R3, R3, 0x1ffffffe, RZ, 0xc0, !PT ;  /* 0x1ffffffe03037812 */ /* 0x000fc600078ec0ff */
[----:B------:R-:W-:Y:S02]  /*1b470*/  IMAD.U32 R12, R58, 0x10, R57 ;  /* 0x000000103a0c7824 */ /* 0x000fe400078e0039 */
[----:B------:R-:W-:-:S04]  /*1b480*/  IMAD.IADD R3, R60, 0x1, -R3 ;  /* 0x000000013c037824 */ /* 0x000fc800078e0a03 */
        /* <DEDUP_REMOVED lines=9> */
[----:B------:R-:W-:Y:S01]  /*1b520*/  IMAD R14, R21, -0x2, R14 ;  /* 0xfffffffe150e7824 */ /* 0x000fe200078e020e */
[----:B------:R-:W-:-:S04]  /*1b530*/  LOP3.LUT R3, RZ, R6, RZ, 0x33, !PT ;  /* 0x00000006ff037212 */ /* 0x000fc800078e33ff */
[----:B------:R-:W-:-:S05]  /*1b540*/  IADD3 R14, -R4, R14, R5 ;  /* 0x0000000e040e7210 */ /* 0x000fca0007ffe105 */
        /* <DEDUP_REMOVED lines=16> */
.L_x_6386:
[----:B------:R-:W-:-:S13]  /*1b650*/  ISETP.NE.AND P0, PT, R9, 0x1, PT ;  /* 0x000000010900780c */ /* 0x000fda0003f05270 */
[----:B------:R-:W-:-:S05]  /*1b660*/  @P0 IMAD.HI.U32 R8, R7, R10, RZ ;  /* 0x0000000a07080227 */ /* 0x000fca00078e00ff */
[----:B------:R-:W-:-:S07]  /*1b670*/  @P0 SHF.R.U32.HI R7, RZ, R11, R8 ;  /* 0x0000000bff070219 */ /* 0x000fce0000011608 */
.L_x_6387:
[----:B------:R-:W-:Y:S05]  /*1b680*/  BSYNC B1 ;  /* 0x0000000000017941 */ /* 0x000fea0003800000 */
.L_x_6385:
[----:B------:R-:W-:-:S04]  /*1b690*/  IMAD R8, R7, R9, -R60 ;  /* 0x0000000907087224 */ /* 0x000fc800078e0a3c */
[----:B------:R-:W-:-:S05]  /*1b6a0*/  IMAD R8, R21, -0x2, R8 ;  /* 0xfffffffe15087824 */ /* 0x000fca00078e0208 */
[----:B------:R-:W-:Y:S02]  /*1b6b0*/  VIMNMX R3, R3, R8, !PT ;  /* 0x0000000803037248 */ /* 0x000fe40007fe0100 */
[----:B------:R-:W-:-:S07]  /*1b6c0*/  VIADDMNMX R6, R8, R9, R6, PT ;  /* 0x0000000908067246 */ /* 0x000fce0003800106 */
.L_x_6384:
[----:B------:R-:W-:Y:S05]  /*1b6d0*/  BSYNC B0 ;  /* 0x0000000000007941 */ /* 0x000fea0003800000 */
.L_x_6383:
        /* <DEDUP_REMOVED lines=90> */
.L_x_6391:
[----:B------:R-:W-:-:S13]  /*1bc80*/  ISETP.NE.AND P6, PT, R9, 0x1, PT ;  /* 0x000000010900780c */ /* 0x000fda0003fc5270 */
[----:B------:R-:W-:-:S05]  /*1bc90*/  @P6 IMAD.HI.U32 R10, R4, R10, RZ ;  /* 0x0000000a040a6227 */ /* 0x000fca00078e00ff */
[----:B------:R-:W-:-:S07]  /*1bca0*/  @P6 SHF.R.U32.HI R4, RZ, R11, R10 ;  /* 0x0000000bff046219 */ /* 0x000fce000001160a */
.L_x_6392:
[----:B------:R-:W-:Y:S05]  /*1bcb0*/  BSYNC B1 ;  /* 0x0000000000017941 */ /* 0x000fea0003800000 */
.L_x_6390:
[----:B------:R-:W-:-:S04]  /*1bcc0*/  IMAD R4, R4, R9, -R60 ;  /* 0x0000000904047224 */ /* 0x000fc800078e0a3c */
[----:B------:R-:W-:-:S05]  /*1bcd0*/  IMAD R4, R21, -0x2, R4 ;  /* 0xfffffffe15047824 */ /* 0x000fca00078e0204 */
[----:B------:R-:W-:Y:S02]  /*1bce0*/  VIADDMNMX R6, R4, R9, R6, PT ;  /* 0x0000000904067246 */ /* 0x000fe40003800106 */
[----:B------:R-:W-:-:S07]  /*1bcf0*/  VIMNMX R7, R7, R4, !PT ;  /* 0x0000000407077248 */ /* 0x000fce0007fe0100 */
.L_x_6389:
[----:B------:R-:W-:Y:S05]  /*1bd00*/  BSYNC B0 ;  /* 0x0000000000007941 */ /* 0x000fea0003800000 */
.L_x_6388:
[----:B------:R-:W2:Y:S01]  /*1bd10*/  LDL.64 R10, [R1+0x1e0] ;  /* 0x0001e000010a7983 */ /* 0x000ea20000100a00 */
[C---:B------:R-:W-:Y:S02]  /*1bd20*/  ISETP.GT.AND P0, PT, R7.reuse, 0x1, !P0 ;  /* 0x000000010700780c */ /* 0x040fe40004704270 */
[----:B------:R-:W-:Y:S01]  /*1bd30*/  ISETP.GT.AND P1, PT, R7, 0x8, !P1 ;  /* 0x000000080700780c */ /* 0x000fe20004f24270 */
[----:B------:R-:W3:Y:S01]  /*1bd40*/  LDL R14, [R1+0x200] ;  /* 0x00020000010e7983 */ /* 0x000ee20000100800 */
        /* <DEDUP_REMOVED lines=34> */
[----:B------:R-:W-:-:S04]  /*1bf70*/  ISETP.NE.AND P0, PT, R8, RZ, PT ;  /* 0x000000ff0800720c */ /* 0x000fc80003f05270 */
[----:B------:R-:W-:-:S04]  /*1bf80*/  ISETP.GT.AND P0, PT, R7, RZ, !P0 ;  /* 0x000000ff0700720c */ /* 0x000fc80004704270 */
[----:B------:R-:W-:-:S04]  /*1bf90*/  ISETP.LT.OR P0, PT, R6, 0x1, P0 ;  /* 0x000000010600780c */ /* 0x000fc80000701670 */
[----:B------:R-:W-:Y:S02]  /*1bfa0*/  FSEL R36, R26, -INF , !P0 ;  /* 0xff8000001a247808 */ /* 0x000fe40004000000 */
[----:B------:R-:W-:-:S04]  /*1bfb0*/  ISETP.NE.AND P0, PT, R65, RZ, PT ;  /* 0x000000ff4100720c */ /* 0x000fc80003f05270 */
[----:B------:R-:W-:-:S04]  /*1bfc0*/  ISETP.GT.AND P0, PT, R7, 0x21, !P0 ;  /* 0x000000210700780c */ /* 0x000fc80004704270 */
[C---:B------:R-:W-:Y:S02]  /*1bfd0*/  ISETP.LT.OR P0, PT, R6.reuse, 0x22, P0 ;  /* 0x000000220600780c */ /* 0x040fe40000701670 */
[C---:B------:R-:W-:Y:S02]  /*1bfe0*/  ISETP.LT.OR P1, PT, R6.reuse, 0x29, P1 ;  /* 0x000000290600780c */ /* 0x040fe40000f21670 */
[----:B------:R-:W-:Y:S02]  /*1bff0*/  FSEL R43, R43, -INF , !P0 ;  /* 0xff8000002b2b7808 */ /* 0x000fe40004000000 */
[----:B------:R-:W-:Y:S02]  /*1c000*/  ISETP.LT.OR P2, PT, R6, 0x2a, P2 ;  /* 0x0000002a0600780c */ /* 0x000fe40001741670 */
[----:B------:R-:W-:Y:S02]  /*1c010*/  FSEL R46, R46, -INF , !P1 ;  /* 0xff8000002e2e7808 */ /* 0x000fe40004800000 */
[----:B------:R-:W-:-:S02]  /*1c020*/  ISETP.LT.OR P3, PT, R6, 0x31, P3 ;  /* 0x000000310600780c */ /* 0x000fc40001f61670 */
[----:B------:R-:W-:Y:S02]  /*1c030*/  FSEL R47, R47, -INF , !P2 ;  /* 0xff8000002f2f7808 */ /* 0x000fe40005000000 */
[C---:B------:R-:W-:Y:S02]  /*1c040*/  ISETP.GT.AND P5, PT, R7.reuse, 0x38, !P5 ;  /* 0x000000380700780c */ /* 0x040fe40006fa4270 */
[----:B------:R-:W-:Y:S02]  /*1c050*/  ISETP.LT.OR P4, PT, R6, 0x32, P4 ;  /* 0x000000320600780c */ /* 0x000fe40002781670 */
[----:B------:R-:W-:Y:S02]  /*1c060*/  FSEL R50, R50, -INF , !P3 ;  /* 0xff80000032327808 */ /* 0x000fe40005800000 */
[----:B------:R-:W-:Y:S02]  /*1c070*/  ISETP.GT.AND P6, PT, R7, 0x39, !P6 ;  /* 0x000000390700780c */ /* 0x000fe400077c4270 */
[----:B------:R-:W-:-:S02]  /*1c080*/  ISETP.LT.OR P5, PT, R6, 0x39, P5 ;  /* 0x000000390600780c */ /* 0x000fc40002fa1670 */
[----:B------:R-:W-:Y:S02]  /*1c090*/  FSEL R51, R51, -INF , !P4 ;  /* 0xff80000033337808 */ /* 0x000fe40006000000 */
[----:B------:R-:W-:Y:S02]  /*1c0a0*/  ISETP.LT.OR P6, PT, R6, 0x3a, P6 ;  /* 0x0000003a0600780c */ /* 0x000fe400037c1670 */
[----:B------:R-:W-:Y:S01]  /*1c0b0*/  FSEL R54, R54, -INF , !P5 ;  /* 0xff80000036367808 */ /* 0x000fe20006800000 */
[----:B------:R-:W4:Y:S01]  /*1c0c0*/  LDL.64 R6, [R1+0x1f0] ;  /* 0x0001f00001067983 */ /* 0x000f220000100a00 */
[----:B------:R-:W-:Y:S02]  /*1c0d0*/  FSEL R55, R55, -INF , !P6 ;  /* 0xff80000037377808 */ /* 0x000fe40007000000 */
[----:B--2---:R-:W-:-:S04]  /*1c0e0*/  FMNMX.FTZ R3, R63, R10, !PT ;  /* 0x0000000a3f037209 */ /* 0x004fc80007810000 */
        /* <DEDUP_REMOVED lines=33> */
[----:B------:R-:W2:Y:S01]  /*1c300*/  LDL R20, [R1+0x1e4] ;  /* 0x0001e40001147983 */ /* 0x000ea20000100800 */
[----:B0-----:R-:W-:-:S05]  /*1c310*/  FMNMX.FTZ R3, R8, R3, !PT ;  /* 0x0000000308037209 */ /* 0x001fca0007810000 */
[----:B------:R-:W0:Y:S02]  /*1c320*/  SHFL.BFLY PT, R4, R3, 0x1, 0x1f ;  /* 0x0c201f0003047f89 */ /* 0x000e2400000e0000 */
[----:B0-----:R-:W-:Y:S02]  /*1c330*/  FMNMX.FTZ R12, R3, R4, !PT ;  /* 0x00000004030c7209 */ /* 0x001fe40007810000 */
[----:B------:R-:W5:Y:S04]  /*1c340*/  LDL.64 R4, [R1+0xb8] ;  /* 0x0000b80001047983 */ /* 0x000f680000100a00 */
[----:B------:R-:W-:Y:S04]  /*1c350*/  STL [R1+0x1e0], R12 ;  /* 0x0001e00c01007387 */ /* 0x000fe80000100800 */
[----:B------:R-:W3:Y:S04]  /*1c360*/  LDL R15, [R1+0x1e0] ;  /* 0x0001e000010f7983 */ /* 0x000ee80000100800 */
[----:B--2---:R-:W0:Y:S02]  /*1c370*/  SHFL.BFLY PT, R13, R20, 0x2, 0x1f ;  /* 0x0c401f00140d7f89 */ /* 0x004e2400000e0000 */
[----:B0-----:R-:W-:-:S05]  /*1c380*/  FMNMX.FTZ R13, R13, R20, !PT ;  /* 0x000000140d0d7209 */ /* 0x001fca0007810000 */
[----:B------:R-:W0:Y:S01]  /*1c390*/  SHFL.BFLY PT, R8, R13, 0x1, 0x1f ;  /* 0x0c201f000d087f89 */ /* 0x000e2200000e0000 */
[----:B---3--:R-:W-:Y:S02]  /*1c3a0*/  FSETP.NEU.FTZ.AND P0, PT, R15, -INF , PT ;  /* 0xff8000000f00780b */ /* 0x008fe40003f1d000 */
[----:B0-----:R-:W-:Y:S02]  /*1c3b0*/  FMNMX.FTZ R8, R13, R8, !PT ;  /* 0x000000080d087209 */ /* 0x001fe40007810000 */
[----:B------:R-:W-:Y:S02]  /*1c3c0*/  FSEL R3, R15, RZ, P0 ;  /* 0x000000ff0f037208 */ /* 0x000fe40000000000 */
[----:B------:R-:W-:-:S03]  /*1c3d0*/  FSETP.NEU.FTZ.AND P0, PT, R8, -INF , PT ;  /* 0xff8000000800780b */ /* 0x000fc60003f1d000 */
[----:B------:R-:W-:Y:S01]  /*1c3e0*/  FADD.FTZ R3, R10, -R3 ;  /* 0x800000030a037221 */ /* 0x000fe20000010000 */
[----:B------:R-:W-:-:S05]  /*1c3f0*/  FSEL R10, R8, RZ, P0 ;  /* 0x000000ff080a7208 */ /* 0x000fca0000000000 */
        /* <DEDUP_REMOVED lines=9> */
[----:B-----5:R-:W2:Y:S01]  /*1c490*/  LD.E R9, desc[UR36][R4.64+0x4] ;  /* 0x0000042404097980 */ /* 0x020ea2000c101900 */
        /* <DEDUP_REMOVED lines=12> */
.L_x_6394:
[----:B------:R-:W-:Y:S05]  /*1c560*/  BSYNC B0 ;  /* 0x0000000000007941 */ /* 0x000fea0003800000 */
.L_x_6393:
        /* <DEDUP_REMOVED lines=9> */
.L_x_6396:
[----:B------:R-:W-:Y:S05]  /*1c600*/  BSYNC B0 ;  /* 0x0000000000007941 */ /* 0x000fea0003800000 */
.L_x_6395:
[----:B------:R-:W2:Y:S04]  /*1c610*/  LDL R31, [R1+0x200] ;  /* 0x00020000011f7983 */ /* 0x000ea80000100800 */
[----:B------:R-:W2:Y:S04]  /*1c620*/  LDL.64 R10, [R1+0x1e0] ;  /* 0x0001e000010a7983 */ /* 0x000ea80000100a00 */
[----:B------:R-:W3:Y:S04]  /*1c630*/  LDL.64 R8, [R1+0x1f0] ;  /* 0x0001f00001087983 */ /* 0x000ee80000100a00 */
[----:B------:R-:W4:Y:S04]  /*1c640*/  LDL.64 R24, [R1+0x400] ;  /* 0x0004000001187983 */ /* 0x000f280000100a00 */
[----:B------:R-:W3:Y:S04]  /*1c650*/  LDL.64 R26, [R1+0x408] ;  /* 0x00040800011a7983 */ /* 0x000ee80000100a00 */
        /* <DEDUP_REMOVED lines=12> */
[----:B0-----:R-:W3:Y:S04]  /*1c720*/  LDL.64 R6, [R1+0x238] ;  /* 0x0002380001067983 */ /* 0x001ee80000100a00 */
        /* <DEDUP_REMOVED lines=15> */
[----:B------:R-:W3:Y:S01]  /*1c820*/  LDL R144, [R1+0x1c0] ;  /* 0x0001c00001907983 */ /* 0x000ee20000100800 */
[C---:B--2---:R-:W-:Y:S01]  /*1c830*/  FMUL.FTZ R3, R10.reuse, R31 ;  /* 0x0000001f0a037220 */ /* 0x044fe20000410000 */
[----:B------:R-:W-:-:S04]  /*1c840*/  FSETP.NEU.FTZ.AND P0, PT, R10, -INF , PT ;  /* 0xff8000000a00780b */ /* 0x000fc80003f1d000 */
[----:B------:R-:W-:Y:S01]  /*1c850*/  FSEL R10, R3, RZ, P0 ;  /* 0x000000ff030a7208 */ /* 0x000fe20000000000 */
[C---:B------:R-:W-:Y:S01]  /*1c860*/  FMUL.FTZ R3, R11.reuse, R31 ;  /* 0x0000001f0b037220 */ /* 0x040fe20000410000 */
[----:B------:R-:W-:-:S03]  /*1c870*/  FSETP.NEU.FTZ.AND P0, PT, R11, -INF , PT ;  /* 0xff8000000b00780b */ /* 0x000fc60003f1d000 */
[-CC-:B------:R-:W-:Y:S01]  /*1c880*/  FFMA.FTZ R124, R40, R31.reuse, -R10.reuse ;  /* 0x0000001f287c7223 */ /* 0x180fe2000001080a */
[----:B------:R-:W-:Y:S01]  /*1c890*/  FSEL R40, R3, RZ, P0 ;  /* 0x000000ff03287208 */ /* 0x000fe20000000000 */
[-CC-:B------:R-:W-:Y:S01]  /*1c8a0*/  FFMA.FTZ R160, R63, R31.reuse, -R10.reuse ;  /* 0x0000001f3fa07223 */ /* 0x180fe2000001080a */
[-CC-:B------:R-:W-:Y:S01]  /*1c8b0*/  FFMA.FTZ R120, R58, R31.reuse, -R10.reuse ;  /* 0x0000001f3a787223 */ /* 0x180fe2000001080a */
[-CC-:B------:R-:W-:Y:S01]  /*1c8c0*/  FFMA.FTZ R119, R61, R31.reuse, -R10.reuse ;  /* 0x0000001f3d777223 */ /* 0x180fe2000001080a */
[-C--:B------:R-:W-:Y:S01]  /*1c8d0*/  FFMA.FTZ R162, R59, R31.reuse, -R10 ;  /* 0x0000001f3ba27223 */ /* 0x080fe2000001080a */
[-CC-:B------:R-:W-:Y:S01]  /*1c8e0*/  FFMA.FTZ R129, R36, R31.reuse, -R40.reuse ;  /* 0x0000001f24817223 */ /* 0x180fe20000010828 */
[-CC-:B------:R-:W-:Y:S01]  /*1c8f0*/  FFMA.FTZ R161, R32, R31.reuse, -R40.reuse ;  /* 0x0000001f20a17223 */ /* 0x180fe20000010828 */
[----:B------:R-:W-:Y:S01]  /*1c900*/  MUFU.EX2 R160, R160 ;  /* 0x000000a000a07308 */ /* 0x000fe20000000800 */
[-CC-:B------:R-:W-:Y:S01]  /*1c910*/  FFMA.FTZ R163, R30, R31.reuse, -R40.reuse ;  /* 0x0000001f1ea37223 */ /* 0x180fe20000010828 */
[-CC-:B------:R-:W-:Y:S01]  /*1c920*/  FFMA.FTZ R128, R28, R31.reuse, -R40.reuse ;  /* 0x0000001f1c807223 */ /* 0x180fe20000010828 */
[-C--:B------:R-:W-:Y:S01]  /*1c930*/  FFMA.FTZ R165, R34, R31.reuse, -R40 ;  /* 0x0000001f22a57223 */ /* 0x080fe20000010828 */
[-C--:B------:R-:W-:Y:S01]  /*1c940*/  FFMA.FTZ R118, R57, R31.reuse, -R10 ;  /* 0x0000001f39767223 */ /* 0x080fe2000001080a */
[-C--:B------:R-:W-:Y:S01]  /*1c950*/  FFMA.FTZ R127, R35, R31.reuse, -R40 ;  /* 0x0000001f237f7223 */ /* 0x080fe20000010828 */
        /* <DEDUP_REMOVED lines=11> */
[-C--:B------:R-:W-:Y:S01]  /*1ca10*/  FFMA.FTZ R189, R53, R31.reuse, -R10 ;  /* 0x0000001f35bd7223 */ /* 0x080fe2000001080a */
[-CC-:B------:R-:W-:Y:S01]  /*1ca20*/  FFMA.FTZ R167, R38, R31.reuse, -R40.reuse ;  /* 0x0000001f26a77223 */ /* 0x180fe20000010828 */
[-CC-:B------:R-:W-:Y:S01]  /*1ca30*/  FFMA.FTZ R125, R39, R31.reuse, -R40.reuse ;  /* 0x0000001f277d7223 */ /* 0x180fe20000010828 */
[-CC-:B------:R-:W-:Y:S01]  /*1ca40*/  FFMA.FTZ R173, R42, R31.reuse, -R40.reuse ;  /* 0x0000001f2aad7223 */ /* 0x180fe20000010828 */
[-CC-:B------:R-:W-:Y:S01]  /*1ca50*/  FFMA.FTZ R123, R43, R31.reuse, -R40.reuse ;  /* 0x0000001f2b7b7223 */ /* 0x180fe20000010828 */
[----:B------:R-:W-:-:S02]  /*1ca60*/  FFMA.FTZ R121, R46, R31, -R40 ;  /* 0x0000001f2e797223 */ /* 0x000fc40000010828 */
[----:B------:R-:W-:Y:S01]  /*1ca70*/  MUFU.EX2 R124, R124 ;  /* 0x0000007c007c7308 */ /* 0x000fe20000000800 */
[-CC-:B------:R-:W-:Y:S01]  /*1ca80*/  FFMA.FTZ R175, R47, R31.reuse, -R40.reuse ;  /* 0x0000001f2faf7223 */ /* 0x180fe20000010828 */
[-CC-:B------:R-:W-:Y:S01]  /*1ca90*/  FFMA.FTZ R169, R50, R31.reuse, -R40.reuse ;  /* 0x0000001f32a97223 */ /* 0x180fe20000010828 */
[----:B------:R-:W-:Y:S01]  /*1caa0*/  FFMA.FTZ R171, R54, R31, -R40 ;  /* 0x0000001f36ab7223 */ /* 0x000fe20000010828 */
[C---:B----4-:R-:W-:Y:S01]  /*1cab0*/  FMUL.FTZ R25, R131.reuse, R25 ;  /* 0x0000001983197220 */ /* 0x050fe20000410000 */
[C---:B------:R-:W-:Y:S01]  /*1cac0*/  FMUL.FTZ R24, R131.reuse, R24 ;  /* 0x0000001883187220 */ /* 0x040fe20000410000 */
[C---:B---3--:R-:W-:Y:S01]  /*1cad0*/  FMUL.FTZ R27, R130.reuse, R27 ;  /* 0x0000001b821b7220 */ /* 0x048fe20000410000 */
[----:B------:R-:W-:Y:S01]  /*1cae0*/  FMUL.FTZ R26, R130, R26 ;  /* 0x0000001a821a7220 */ /* 0x000fe20000410000 */
[----:B------:R-:W2:Y:S01]  /*1caf0*/  MUFU.EX2 R120, R120 ;  /* 0x0000007800787308 */ /* 0x000ea20000000800 */
[C---:B------:R-:W-:Y:S01]  /*1cb00*/  FMUL.FTZ R21, R131.reuse, R21 ;  /* 0x0000001583157220 */ /* 0x040fe20000410000 */
[C---:B------:R-:W-:Y:S01]  /*1cb10*/  FMUL.FTZ R20, R131.reuse, R20 ;  /* 0x0000001483147220 */ /* 0x040fe20000410000 */
[C---:B------:R-:W-:Y:S01]  /*1cb20*/  FMUL.FTZ R13, R131.reuse, R13 ;  /* 0x0000000d830d7220 */ /* 0x040fe20000410000 */
[C---:B------:R-:W-:Y:S01]  /*1cb30*/  FMUL.FTZ R12, R131.reuse, R12 ;  /* 0x0000000c830c7220 */ /* 0x040fe20000410000 */
        /* <DEDUP_REMOVED lines=15> */
[C---:B------:R-:W-:Y:S01]  /*1cc30*/  FMUL.FTZ R102, R131.reuse, R102 ;  /* 0x0000006683667220 */ /* 0x040fe20000410000 */
[C---:B------:R-:W-:Y:S01]  /*1cc40*/  FMUL.FTZ R109, R131.reuse, R101 ;  /* 0x00000065836d7220 */ /* 0x040fe20000410000 */
[----:B------:R-:W-:Y:S01]  /*1cc50*/  FMUL.FTZ R108, R131, R100 ;  /* 0x00000064836c7220 */ /* 0x000fe20000410000 */
[C---:B------:R-:W-:Y:S01]  /*1cc60*/  FMUL.FTZ R111, R130.reuse, R111 ;  /* 0x0000006f826f7220 */ /* 0x040fe20000410000 */
[----:B------:R-:W0:Y:S01]  /*1cc70*/  MUFU.EX2 R128, R128 ;  /* 0x0000008000807308 */ /* 0x000e220000000800 */
[C---:B------:R-:W-:Y:S01]  /*1cc80*/  FMUL.FTZ R110, R130.reuse, R110 ;  /* 0x0000006e826e7220 */ /* 0x040fe20000410000 */
[C---:B------:R-:W-:Y:S01]  /*1cc90*/  FMUL.FTZ R113, R130.reuse, R105 ;  /* 0x0000006982717220 */ /* 0x040fe20000410000 */
[C---:B------:R-:W-:Y:S01]  /*1cca0*/  FMUL.FTZ R112, R130.reuse, R104 ;  /* 0x0000006882707220 */ /* 0x040fe20000410000 */
[C---:B------:R-:W-:Y:S01]  /*1ccb0*/  FMUL.FTZ R7, R130.reuse, R7 ;  /* 0x0000000782077220 */ /* 0x040fe20000410000 */
[----:B------:R-:W-:Y:S01]  /*1ccc0*/  FMUL.FTZ R6, R130, R6 ;  /* 0x0000000682067220 */ /* 0x000fe20000410000 */
[----:B------:R-:W4:Y:S02]  /*1ccd0*/  LDL.64 R62, [R1+0x3a0] ;  /* 0x0003a000013e7983 */ /* 0x000f240000100a00 */
[----:B------:R-:W0:Y:S01]  /*1cce0*/  MUFU.EX2 R162, R162 ;  /* 0x000000a200a27308 */ /* 0x000e220000000800 */
[----:B-1----:R-:W-:Y:S01]  /*1ccf0*/  FADD.FTZ R10, R161, R10 ;  /* 0x0000000aa10a7221 */ /* 0x002fe20000010000 */
[----:B--2---:R-:W-:Y:S01]  /*1cd00*/  FADD.FTZ R8, R120, R3 ;  /* 0x0000000378087221 */ /* 0x004fe20000010000 */
[----:B------:R-:W2:Y:S04]  /*1cd10*/  LDL.64 R60, [R1+0x3b0] ;  /* 0x0003b000013c7983 */ /* 0x000ea80000100a00 */
[----:B------:R-:W2:Y:S01]  /*1cd20*/  LDL.64 R58, [R1+0x3c0] ;  /* 0x0003c000013a7983 */ /* 0x000ea20000100a00 */
[----:B------:R-:W1:Y:S03]  /*1cd30*/  MUFU.EX2 R165, R165 ;  /* 0x000000a500a57308 */ /* 0x000e660000000800 */
[----:B------:R-:W2:Y:S04]  /*1cd40*/  LDL.64 R56, [R1+0x3d0] ;  /* 0x0003d00001387983 */ /* 0x000ea80000100a00 */
[----:B------:R-:W2:Y:S01]  /*1cd50*/  LDL.64 R34, [R1+0x278] ;  /* 0x0002780001227983 */ /* 0x000ea20000100a00 */
[----:B------:R-:W1:Y:S01]  /*1cd60*/  MUFU.EX2 R118, R118 ;  /* 0x0000007600767308 */ /* 0x000e620000000800 */
[----:B---3--:R-:W-:Y:S01]  /*1cd70*/  FADD.FTZ R9, R163, R10 ;  /* 0x0000000aa3097221 */ /* 0x008fe20000010000 */
[----:B----4-:R-:W-:Y:S01]  /*1cd80*/  FADD.FTZ R3, R119, R8 ;  /* 0x0000000877037221 */ /* 0x010fe20000010000 */
[----:B------:R-:W3:Y:S04]  /*1cd90*/  LDL.64 R44, [R1+0x3e0] ;  /* 0x0003e000012c7983 */ /* 0x000ee80000100a00 */
[----:B------:R-:W4:Y:S01]  /*1cda0*/  LDL.64 R52, [R1+0x3f0] ;  /* 0x0003f00001347983 */ /* 0x000f220000100a00 */
[----:B------:R-:W1:Y:S03]  /*1cdb0*/  MUFU.EX2 R127, R127 ;  /* 0x0000007f007f7308 */ /* 0x000e660000000800 */
[----:B------:R-:W4:Y:S04]  /*1cdc0*/  LDL.64 R32, [R1+0x2d8] ;  /* 0x0002d80001207983 */ /* 0x000f280000100a00 */
[----:B------:R-:W4:Y:S01]  /*1cdd0*/  LDL.64 R48, [R1+0x258] ;  /* 0x0002580001307983 */ /* 0x000f220000100a00 */
[----:B------:R-:W1:Y:S01]  /*1cde0*/  MUFU.EX2 R164, R164 ;  /* 0x000000a400a47308 */ /* 0x000e620000000800 */
[----:B0-----:R-:W-:Y:S01]  /*1cdf0*/  FADD.FTZ R8, R128, R9 ;  /* 0x0000000980087221 */ /* 0x001fe20000010000 */
[----:B------:R-:W-:Y:S01]  /*1ce00*/  FADD.FTZ R3, R162, R3 ;  /* 0x00000003a2037221 */ /* 0x000fe20000010000 */
[----:B------:R-:W4:Y:S04]  /*1ce10*/  LDL.64 R46, [R1+0x268] ;  /* 0x00026800012e7983 */ /* 0x000f280000100a00 */
[----:B------:R-:W4:Y:S01]  /*1ce20*/  LDL.64 R38, [R1+0x2a8] ;  /* 0x0002a80001267983 */ /* 0x000f220000100a00 */
[----:B------:R-:W0:Y:S03]  /*1ce30*/  MUFU.EX2 R167, R167 ;  /* 0x000000a700a77308 */ /* 0x000e260000000800 */
[----:B------:R-:W4:Y:S04]  /*1ce40*/  LDL.64 R28, [R1+0x2f8] ;  /* 0x0002f800011c7983 */ /* 0x000f280000100a00 */
[----:B------:R-:W4:Y:S01]  /*1ce50*/  LDL.64 R36, [R1+0x2b8] ;  /* 0x0002b80001247983 */ /* 0x000f220000100a00 */
[----:B------:R-:W0:Y:S01]  /*1ce60*/  MUFU.EX2 R166, R166 ;  /* 0x000000a600a67308 */ /* 0x000e220000000800 */
[----:B-1----:R-:W-:Y:S01]  /*1ce70*/  FADD.FTZ R8, R165, R8 ;  /* 0x00000008a5087221 */ /* 0x002fe20000010000 */
[----:B------:R-:W-:Y:S01]  /*1ce80*/  FADD.FTZ R3, R118, R3 ;  /* 0x0000000376037221 */ /* 0x000fe20000010000 */
[----:B------:R-:W4:Y:S05]  /*1ce90*/  LDL.64 R42, [R1+0x288] ;  /* 0x00028800012a7983 */ /* 0x000f2a0000100a00 */
[----:B------:R-:W1:Y:S08]  /*1cea0*/  MUFU.EX2 R125, R125 ;  /* 0x0000007d007d7308 */ /* 0x000e700000000800 */
[----:B------:R-:W1:Y:S01]  /*1ceb0*/  MUFU.EX2 R126, R126 ;  /* 0x0000007e007e7308 */ /* 0x000e620000000800 */
[----:B------:R-:W-:Y:S01]  /*1cec0*/  FADD.FTZ R8, R127, R8 ;  /* 0x000000087f087221 */ /* 0x000fe20000010000 */
[----:B------:R-:W-:Y:S01]  /*1ced0*/  FADD.FTZ R3, R164, R3 ;  /* 0x00000003a4037221 */ /* 0x000fe20000010000 */
[----:B------:R-:W4:Y:S05]  /*1cee0*/  LDL.64 R92, [R1+0x348] ;  /* 0x00034800015c7983 */ /* 0x000f2a0000100a00 */
[----:B------:R-:W1:Y:S01]  /*1cef0*/  MUFU.EX2 R173, R173 ;  /* 0x000000ad00ad7308 */ /* 0x000e620000000800 */
[----:B0-----:R-:W-:Y:S01]  /*1cf00*/  FADD.FTZ R8, R167, R8 ;  /* 0x00000008a7087221 */ /* 0x001fe20000010000 */
[----:B------:R-:W-:-:S06]  /*1cf10*/  FADD.FTZ R3, R166, R3 ;  /* 0x00000003a6037221 */ /* 0x000fcc0000010000 */
[----:B------:R-:W0:Y:S08]  /*1cf20*/  MUFU.EX2 R123, R123 ;  /* 0x0000007b007b7308 */ /* 0x000e300000000800 */
[----:B------:R-:W0:Y:S01]  /*1cf30*/  MUFU.EX2 R172, R172 ;  /* 0x000000ac00ac7308 */ /* 0x000e220000000800 */
[----:B-1----:R-:W-:Y:S01]  /*1cf40*/  FADD.FTZ R8, R125, R8 ;  /* 0x000000087d087221 */ /* 0x002fe20000010000 */
[----:B------:R-:W-:-:S06]  /*1cf50*/  FFMA.FTZ R9, R51, R31, -R40 ;  /* 0x0000001f33097223 */ /* 0x000fcc0000010828 */
[----:B------:R-:W1:Y:S01]  /*1cf60*/  MUFU.EX2 R121, R121 ;  /* 0x0000007900797308 */ /* 0x000e620000000800 */
[----:B------:R-:W-:-:S07]  /*1cf70*/  FADD.FTZ R3, R126, R3 ;  /* 0x000000037e037221 */ /* 0x000fce0000010000 */
[----:B------:R-:W1:Y:S01]  /*1cf80*/  MUFU.EX2 R122, R122 ;  /* 0x0000007a007a7308 */ /* 0x000e620000000800 */
[----:B------:R-:W-:Y:S01]  /*1cf90*/  FADD.FTZ R8, R173, R8 ;  /* 0x00000008ad087221 */ /* 0x000fe20000010000 */
[----:B------:R-:W-:Y:S01]  /*1cfa0*/  FADD.FTZ R3, R124, R3 ;  /* 0x000000037c037221 */ /* 0x000fe20000010000 */
[----:B------:R-:W4:Y:S05]  /*1cfb0*/  LDL.64 R50, [R1+0x248] ;  /* 0x0002480001327983 */ /* 0x000f2a0000100a00 */
[----:B------:R-:W1:Y:S08]  /*1cfc0*/  MUFU.EX2 R175, R175 ;  /* 0x000000af00af7308 */ /* 0x000e700000000800 */
[----:B------:R-:W1:Y:S01]  /*1cfd0*/  MUFU.EX2 R174, R174 ;  /* 0x000000ae00ae7308 */ /* 0x000e620000000800 */
[----:B0-----:R-:W-:Y:S01]  /*1cfe0*/  FADD.FTZ R10, R123, R8 ;  /* 0x000000087b0a7221 */ /* 0x001fe20000010000 */
[----:B------:R-:W-:-:S06]  /*1cff0*/  FADD.FTZ R3, R172, R3 ;  /* 0x00000003ac037221 */ /* 0x000fcc0000010000 */
[----:B------:R-:W0:Y:S01]  /*1d000*/  MUFU.EX2 R169, R169 ;  /* 0x000000a900a97308 */ /* 0x000e220000000800 */
[----:B------:R-:W-:-:S07]  /*1d010*/  FFMA.FTZ R8, R55, R31, -R40 ;  /* 0x0000001f37087223 */ /* 0x000fce0000010828 */
[----:B------:R-:W0:Y:S01]  /*1d020*/  MUFU.EX2 R190, R190 ;  /* 0x000000be00be7308 */ /* 0x000e220000000800 */
[----:B-1----:R-:W-:Y:S01]  /*1d030*/  FADD.FTZ R10, R121, R10 ;  /* 0x0000000a790a7221 */ /* 0x002fe20000010000 */
[----:B------:R-:W-:Y:S01]  /*1d040*/  FADD.FTZ R3, R122, R3 ;  /* 0x000000037a037221 */ /* 0x000fe20000010000 */
[----:B------:R-:W4:Y:S04]  /*1d050*/  LDL.64 R54, [R1+0x390] ;  /* 0x0003900001367983 */ /* 0x000f280000100a00 */
[----:B------:R-:W4:Y:S01]  /*1d060*/  LDL.64 R100, [R1+0x388] ;  /* 0x0003880001647983 */ /* 0x000f220000100a00 */
[----:B------:R-:W1:Y:S08]  /*1d070*/  MUFU.EX2 R9, R9 ;  /* 0x0000000900097308 */ /* 0x000e700000000800 */
[----:B------:R-:W1:Y:S01]  /*1d080*/  MUFU.EX2 R168, R168 ;  /* 0x000000a800a87308 */ /* 0x000e620000000800 */
[----:B------:R-:W-:Y:S01]  /*1d090*/  FADD.FTZ R10, R175, R10 ;  /* 0x0000000aaf0a7221 */ /* 0x000fe20000010000 */
[----:B------:R-:W-:Y:S01]  /*1d0a0*/  FADD.FTZ R3, R174, R3 ;  /* 0x00000003ae037221 */ /* 0x000fe20000010000 */
[----:B------:R-:W4:Y:S04]  /*1d0b0*/  LDL.64 R40, [R1+0x298] ;  /* 0x0002980001287983 */ /* 0x000f280000100a00 */
[----:B------:R-:W4:Y:S01]  /*1d0c0*/  LDL.64 R30, [R1+0x2e8] ;  /* 0x0002e800011e7983 */ /* 0x000f220000100a00 */
[----:B------:R-:W1:Y:S08]  /*1d0d0*/  MUFU.EX2 R171, R171 ;  /* 0x000000ab00ab7308 */ /* 0x000e700000000800 */
[----:B------:R-:W1:Y:S01]  /*1d0e0*/  MUFU.EX2 R170, R170 ;  /* 0x000000aa00aa7308 */ /* 0x000e620000000800 */
[----:B0-----:R-:W-:Y:S01]  /*1d0f0*/  FADD.FTZ R10, R169, R10 ;  /* 0x0000000aa90a7221 */ /* 0x001fe20000010000 */
[----:B------:R-:W-:Y:S01]  /*1d100*/  FADD.FTZ R3, R190, R3 ;  /* 0x00000003be037221 */ /* 0x000fe20000010000 */
[----:B------:R-:W4:Y:S05]  /*1d110*/  LDL.64 R104, [R1+0x3c8] ;  /* 0x0003c80001687983 */ /* 0x000f2a0000100a00 */
[----:B------:R-:W0:Y:S08]  /*1d120*/  MUFU.EX2 R189, R189 ;  /* 0x000000bd00bd7308 */ /* 0x000e300000000800 */
[----:B------:R-:W0:Y:S01]  /*1d130*/  MUFU.EX2 R8, R8 ;  /* 0x0000000800087308 */ /* 0x000e220000000800 */
[----:B-1----:R-:W-:Y:S01]  /*1d140*/  FADD.FTZ R10, R9, R10 ;  /* 0x0000000a090a7221 */ /* 0x002fe20000010000 */
[----:B------:R-:W-:-:S03]  /*1d150*/  FADD.FTZ R3, R168, R3 ;  /* 0x00000003a8037221 */ /* 0x000fc60000010000 */
[----:B------:R-:W-:Y:S01]  /*1d160*/  FADD.FTZ R11, R171, R10 ;  /* 0x0000000aab0b7221 */ /* 0x000fe20000010000 */
[----:B------:R-:W-:-:S04]  /*1d170*/  FADD.FTZ R10, R170, R3 ;  /* 0x00000003aa0a7221 */ /* 0x000fc80000010000 */
[----:B0-----:R-:W-:Y:S01]  /*1d180*/  FADD.FTZ R10, R189, R10 ;  /* 0x0000000abd0a7221 */ /* 0x001fe20000010000 */
[----:B------:R-:W-:-:S05]  /*1d190*/  FADD.FTZ R11, R8, R11 ;  /* 0x0000000b080b7221 */ /* 0x000fca0000010000 */
[----:B------:R0:W-:Y:S01]  /*1d1a0*/  STL.64 [R1+0x1f0], R10 ;  /* 0x0001f00a01007387 */ /* 0x0001e20000100a00 */
[----:B------:R-:W-:Y:S06]  /*1d1b0*/  BAR.SYNC.DEFER_BLOCKING 0xf, 0x100 ;  /* 0x03c4000000007b1d */ /* 0x000fec0000010000 */
[----:B0-----:R-:W4:Y:S04]  /*1d1c0*/  LDL.64 R10, [R1+0x350] ;  /* 0x00035000010a7983 */ /* 0x001f280000100a00 */
[----:B------:R-:W4:Y:S04]  /*1d1d0*/  LD.E.64 R88, desc[UR36][R4.64+0x8] ;  /* 0x0000082404587980 */ /* 0x000f28000c101b00 */
[----:B------:R-:W4:Y:S04]  /*1d1e0*/  LD.E.64 R4, desc[UR36][R4.64] ;  /* 0x0000002404047980 */ /* 0x000f28000c101b00 */
[----:B------:R0:W-:Y:S04]  /*1d1f0*/  STL.64 [R1+0x400], R24 ;  /* 0x0004001801007387 */ /* 0x0001e80000100a00 */
[----:B------:R1:W-:Y:S04]  /*1d200*/  STL.64 [R1+0x408], R26 ;  /* 0x0004081a01007387 */ /* 0x0003e80000100a00 */
[----:B------:R-:W-:Y:S04]  /*1d210*/  STL.64 [R1+0x210], R20 ;  /* 0x0002101401007387 */ /* 0x000fe80000100a00 */
        /* <DEDUP_REMOVED lines=8> */
[----:B------:R2:W-:Y:S04]  /*1d2a0*/  STL.64 [R1+0x218], R110 ;  /* 0x0002186e01007387 */ /* 0x0005e80000100a00 */
[----:B------:R2:W-:Y:S04]  /*1d2b0*/  STL.64 [R1+0x228], R112 ;  /* 0x0002287001007387 */ /* 0x0005e80000100a00 */
[----:B0-----:R-:W4:Y:S04]  /*1d2c0*/  LDL.64 R24, [R1+0x2c8] ;  /* 0x0002c80001187983 */ /* 0x001f280000100a00 */
[----:B-1----:R-:W4:Y:S04]  /*1d2d0*/  LDL.64 R26, [R1+0x308] ;  /* 0x00030800011a7983 */ /* 0x002f280000100a00 */
        /* <DEDUP_REMOVED lines=8> */
[----:B--2---:R-:W2:Y:S04]  /*1d360*/  LDL.64 R108, [R1+0x3b8] ;  /* 0x0003b800016c7983 */ /* 0x004ea80000100a00 */
[----:B------:R-:W2:Y:S04]  /*1d370*/  LDL.64 R110, [R1+0x3d8] ;  /* 0x0003d800016e7983 */ /* 0x000ea80000100a00 */
[----:B------:R-:W2:Y:S04]  /*1d380*/  LDL.64 R112, [R1+0x3e8] ;  /* 0x0003e80001707983 */ /* 0x000ea80000100a00 */
[----:B------:R0:W-:Y:S04]  /*1d390*/  STL.64 [R1+0x238], R6 ;  /* 0x0002380601007387 */ /* 0x0001e80000100a00 */
        /* <DEDUP_REMOVED lines=96> */
[----:B------:R-:W-:-:S02]  /*1d9a0*/  FMUL.FTZ R10, R131, R10 ;  /* 0x0000000a830a7220 */ /* 0x000fc40000410000 */
[----:B------:R-:W-:Y:S04]  /*1d9b0*/  STL.64 [R1+0x360], R70 ;  /* 0x0003604601007387 */ /* 0x000fe80000100a00 */
[----:B------:R1:W-:Y:S04]  /*1d9c0*/  STL.64 [R1+0x350], R10 ;  /* 0x0003500a01007387 */ /* 0x0003e80000100a00 */
[----:B------:R-:W-:Y:S04]  /*1d9d0*/  STL.64 [R1+0x370], R68 ;  /* 0x0003704401007387 */ /* 0x000fe80000100a00 */
        /* <DEDUP_REMOVED lines=78> */
[----:B--2---:R-:W2:Y:S04]  /*1dec0*/  LDL R12, [R1+0x248] ;  /* 0x00024800010c7983 */ /* 0x004ea80000100800 */
        /* <DEDUP_REMOVED lines=121> */
[----:B--2---:R-:W-:Y:S01]  /*1e660*/  STL [R1+0x248], R12 ;  /* 0x0002480c01007387 */ /* 0x004fe20000100800 */
[----:B------:R-:W-:Y:S02]  /*1e670*/  F2FP.F16.F32.PACK_AB R165, R127, R165 ;  /* 0x000000a57fa5723e */ /* 0x000fe400000000ff */
[----:B------:R-:W-:Y:S01]  /*1e680*/  F2FP.F16.F32.PACK_AB R166, R126, R166 ;  /* 0x000000a67ea6723e */ /* 0x000fe200000000ff */
[----:B------:R-:W-:Y:S01]  /*1e690*/  STL [R1+0x24c], R13 ;  /* 0x00024c0d01007387 */ /* 0x000fe20000100800 */
[----:B------:R-:W-:-:S02]  /*1e6a0*/  F2FP.F16.F32.PACK_AB R167, R125, R167 ;  /* 0x000000a77da7723e */ /* 0x000fc400000000ff */
[----:B------:R-:W-:Y:S01]  /*1e6b0*/  F2FP.F16.F32.PACK_AB R172, R172, R124 ;  /* 0x0000007cacac723e */ /* 0x000fe200000000ff */
[----:B---3--:R-:W-:Y:S01]  /*1e6c0*/  STL [R1+0x250], R14 ;  /* 0x0002500e01007387 */ /* 0x008fe20000100800 */
[----:B------:R-:W-:Y:S02]  /*1e6d0*/  F2FP.F16.F32.PACK_AB R173, R123, R173 ;  /* 0x000000ad7bad723e */ /* 0x000fe400000000ff */
[----:B------:R-:W-:Y:S01]  /*1e6e0*/  F2FP.F16.F32.PACK_AB R174, R174, R122 ;  /* 0x0000007aaeae723e */ /* 0x000fe200000000ff */
[----:B------:R-:W-:Y:S01]  /*1e6f0*/  STL [R1+0x254], R15 ;  /* 0x0002540f01007387 */ /* 0x000fe20000100800 */
[----:B------:R-:W-:-:S03]  /*1e700*/  F2FP.F16.F32.PACK_AB R175, R175, R121 ;  /* 0x00000079afaf723e */ /* 0x000fc600000000ff */
        /* <DEDUP_REMOVED lines=70> */
[----:B----4-:R-:W-:Y:S04]  /*1eb70*/  STL [R1+0x370], R92 ;  /* 0x0003705c01007387 */ /* 0x010fe80000100800 */
        /* <DEDUP_REMOVED lines=24> */
[----:B------:R4:W-:Y:S04]  /*1ed00*/  STL [R1+0x3d4], R117 ;  /* 0x0003d47501007387 */ /* 0x0009e80000100800 */
        /* <DEDUP_REMOVED lines=17> */
[----:B---3--:R-:W2:Y:S04]  /*1ee20*/  LDL.128 R36, [R1+0x240] ;  /* 0x0002400001247983 */ /* 0x008ea80000100c00 */
        /* <DEDUP_REMOVED lines=464> */
.L_x_6398:
[----:B------:R-:W-:Y:S05]  /*20b30*/  BSYNC B0 ;  /* 0x0000000000007941 */ /* 0x000fea0003800000 */
.L_x_6397:
[----:B------:R-:W2:Y:S04]  /*20b40*/  LDL.64 R6, [R1+0x48] ;  /* 0x0000480001067983 */ /* 0x000ea80000100a00 */
[----:B------:R-:W3:Y:S01]  /*20b50*/  LDL R4, [R1+0x34] ;  /* 0x0000340001047983 */ /* 0x000ee20000100800 */
[C---:B------:R-:W-:Y:S01]  /*20b60*/  ISETP.GT.AND P0, PT, R0.reuse, UR42, PT ;  /* 0x0000002a00007c0c */ /* 0x040fe2000bf04270 */
[----:B------:R-:W-:Y:S01]  /*20b70*/  VIADD R0, R0, 0xffffffff ;  /* 0xffffffff00007836 */ /* 0x000fe20000000000 */
[----:B--2---:R-:W-:-:S05]  /*20b80*/  MOV R6, R6 ;  /* 0x0000000600067202 */ /* 0x004fca0000000f00 */
[----:B-----5:R-:W-:-:S05]  /*20b90*/  IMAD R3, R3, 0x8, R6 ;  /* 0x0000000803037824 */ /* 0x020fca00078e0206 */
[----:B---3--:R-:W-:-:S04]  /*20ba0*/  PRMT R3, R4, 0x654, R3 ;  /* 0x0000065404037816 */ /* 0x008fc80000000003 */
[----:B------:R1:W-:Y:S01]  /*20bb0*/  SYNCS.ARRIVE.TRANS64.RED.A1T0 RZ, [R3+URZ], RZ ;  /* 0x000000ff03ff79a7 */ /* 0x0003e2000810043f */
[----:B------:R-:W-:Y:S05]  /*20bc0*/  @P0 BRA `(.L_x_6399) ;  /* 0xffffff8400280947 */ /* 0x000fea000383ffff */
.L_x_6366:
[----:B------:R-:W-:Y:S05]  /*20bd0*/  WARPSYNC.ALL ;  /* 0x0000000000007948 */ /* 0x000fea0003800000 */
[----:B------:R-:W2:Y:S04]  /*20be0*/  LDL R5, [R1+0x1f0] ;  /* 0x0001f00001057983 */ /* 0x000ea80000100800 */
[----:B------:R-:W3:Y:S04]  /*20bf0*/  LDL R8, [R1+0x1f4] ;  /* 0x0001f40001087983 */ /* 0x000ee80000100800 */
[----:B------:R-:W4:Y:S01]  /*20c00*/  LDL.64 R10, [R1+0xb8] ;  /* 0x0000b800010a7983 */ /* 0x000f220000100a00 */
[----:B------:R-:W-:Y:S08]  /*20c10*/  BAR.ARV 0x8, 0x100 ;  /* 0x0204000000007b1d */ /* 0x000ff00000002000 */
[----:B------:R-:W-:Y:S06]  /*20c20*/  BAR.SYNC.DEFER_BLOCKING 0xf, 0x100 ;  /* 0x03c4000000007b1d */ /* 0x000fec0000010000 */
[----:B--2---:R-:W2:Y:S02]  /*20c30*/  SHFL.BFLY PT, R0, R5, 0x2, 0x1f ;  /* 0x0c401f0005007f89 */ /* 0x004ea400000e0000 */
[----:B--2---:R-:W-:-:S05]  /*20c40*/  FADD.FTZ R0, R5, R0 ;  /* 0x0000000005007221 */ /* 0x004fca0000010000 */
[----:B01----:R-:W0:Y:S02]  /*20c50*/  SHFL.BFLY PT, R3, R0, 0x1, 0x1f ;  /* 0x0c201f0000037f89 */ /* 0x003e2400000e0000 */
[----:B0-----:R-:W-:-:S05]  /*20c60*/  FADD.FTZ R4, R0, R3 ;  /* 0x0000000300047221 */ /* 0x001fca0000010000 */
        /* <DEDUP_REMOVED lines=15> */
[----:B------:R-:W-:Y:S02]  /*20d60*/  IMAD.MOV.U32 R8, RZ, RZ, -0x800000 ;  /* 0xff800000ff087424 */ /* 0x000fe400078e00ff */
[----:B0-----:R-:W-:Y:S01]  /*20d70*/  @P2 FMUL.FTZ R20, R9, 0.69314718246459960938 ;  /* 0x3f31721809142820 */ /* 0x001fe20000410000 */
[----:B-1----:R-:W-:Y:S01]  /*20d80*/  @P1 FMUL.FTZ R6, R6, 0.69314718246459960938 ;  /* 0x3f31721806061820 */ /* 0x002fe20000410000 */
[----:B------:R-:W-:Y:S01]  /*20d90*/  STL [R1+0x1f4], R12 ;  /* 0x0001f40c01007387 */ /* 0x000fe20000100800 */
[----:B---3--:R-:W-:-:S04]  /*20da0*/  @P2 FMUL.FTZ R7, R7, 0.69314718246459960938 ;  /* 0x3f31721807072820 */ /* 0x008fc80000410000 */
[----:B-----5:R-:W-:-:S05]  /*20db0*/  @P2 FFMA.FTZ R8, R7, R14, R20 ;  /* 0x0000000e07082223 */ /* 0x020fca0000010014 */
[----:B------:R0:W-:Y:S01]  /*20dc0*/  STL [R1+0x1f4], R8 ;  /* 0x0001f40801007387 */ /* 0x0001e20000100800 */
[----:B--2---:R-:W-:-:S04]  /*20dd0*/  @P1 FMUL.FTZ R5, R5, 0.69314718246459960938 ;  /* 0x3f31721805051820 */ /* 0x004fc80000410000 */
[----:B----4-:R-:W-:Y:S02]  /*20de0*/  @P1 FFMA.FTZ R0, R5, R4, R6 ;  /* 0x0000000405001223 */ /* 0x010fe40000010006 */
[----:B------:R-:W2:Y:S04]  /*20df0*/  LDL R4, [R1+0x1c0] ;  /* 0x0001c00001047983 */ /* 0x000ea80000100800 */
[----:B------:R1:W-:Y:S04]  /*20e00*/  STL [R1+0x1f0], R0 ;  /* 0x0001f00001007387 */ /* 0x0003e80000100800 */
[----:B------:R-:W3:Y:S02]  /*20e10*/  LD.E R3, desc[UR36][R10.64+0x4] ;  /* 0x000004240a037980 */ /* 0x000ee4000c101900 */
[----:B---3--:R-:W-:-:S13]  /*20e20*/  ISETP.NE.AND P0, PT, R3, RZ, PT ;  /* 0x000000ff0300720c */ /* 0x008fda0003f05270 */
        /* <DEDUP_REMOVED lines=21> */
[----:B0-----:R-:W3:Y:S04]  /*20f80*/  LDL.64 R8, [R1+0x400] ;  /* 0x0004000001087983 */ /* 0x001ee80000100a00 */
[----:B------:R-:W4:Y:S04]  /*20f90*/  LDL.64 R6, [R1+0x408] ;  /* 0x0004080001067983 */ /* 0x000f280000100a00 */
        /* <DEDUP_REMOVED lines=62> */
[----:B------:R-:W-:Y:S01]  /*21380*/  ISETP.NE.AND P0, PT, R134, 0x2, PT ;  /* 0x000000028600780c */ /* 0x000fe20003f05270 */
[-C--:B---3--:R-:W-:Y:S01]  /*21390*/  FMUL.FTZ R9, R9, R3.reuse ;  /* 0x0000000309097220 */ /* 0x088fe20000410000 */
[-C--:B------:R-:W-:Y:S01]  /*213a0*/  FMUL.FTZ R8, R8, R3.reuse ;  /* 0x0000000308087220 */ /* 0x080fe20000410000 */
[-C--:B----4-:R-:W-:Y:S01]  /*213b0*/  FMUL.FTZ R7, R7, R0.reuse ;  /* 0x0000000007077220 */ /* 0x090fe20000410000 */
[-C--:B------:R-:W-:Y:S01]  /*213c0*/  FMUL.FTZ R6, R6, R0.reuse ;  /* 0x0000000006067220 */ /* 0x080fe20000410000 */
[-C--:B-----5:R-:W-:Y:S01]  /*213d0*/  FMUL.FTZ R5, R5, R3.reuse ;  /* 0x0000000305057220 */ /* 0x0a0fe20000410000 */
[-C--:B------:R-:W-:Y:S01]  /*213e0*/  FMUL.FTZ R4, R4, R3.reuse ;  /* 0x0000000304047220 */ /* 0x080fe20000410000 */
[----:B------:R0:W-:Y:S04]  /*213f0*/  STL.64 [R1+0x400], R8 ;  /* 0x0004000801007387 */ /* 0x0001e80000100a00 */
[----:B------:R1:W-:Y:S04]  /*21400*/  STL.64 [R1+0x408], R6 ;  /* 0x0004080601007387 */ /* 0x0003e80000100a00 */
[----:B------:R2:W-:Y:S04]  /*21410*/  STL.64 [R1+0x210], R4 ;  /* 0x0002100401007387 */ /* 0x0005e80000100a00 */
[----:B0-----:R-:W3:Y:S04]  /*21420*/  LDL.64 R8, [R1+0x3f8] ;  /* 0x0003f80001087983 */ /* 0x001ee80000100a00 */
[----:B-1----:R-:W4:Y:S04]  /*21430*/  LDL.64 R6, [R1+0x3c8] ;  /* 0x0003c80001067983 */ /* 0x002f280000100a00 */
[----:B--2---:R-:W2:Y:S04]  /*21440*/  LDL.64 R4, [R1+0x3e8] ;  /* 0x0003e80001047983 */ /* 0x004ea80000100a00 */
[----:B------:R-:W5:Y:S01]  /*21450*/  @!P0 LDL R133, [R1+0x1c4] ;  /* 0x0001c40001858983 */ /* 0x000f620000100800 */
[-C--:B------:R-:W-:Y:S01]  /*21460*/  FMUL.FTZ R15, R15, R0.reuse ;  /* 0x000000000f0f7220 */ /* 0x080fe20000410000 */
[-C--:B------:R-:W-:Y:S01]  /*21470*/  FMUL.FTZ R14, R14, R0.reuse ;  /* 0x000000000e0e7220 */ /* 0x080fe20000410000 */
[-C--:B------:R-:W-:Y:S01]  /*21480*/  FMUL.FTZ R21, R21, R0.reuse ;  /* 0x0000000015157220 */ /* 0x080fe20000410000 */
[-C--:B------:R-:W-:Y:S01]  /*21490*/  FMUL.FTZ R20, R20, R0.reuse ;  /* 0x0000000014147220 */ /* 0x080fe20000410000 */
[-C--:B------:R-:W-:Y:S01]  /*214a0*/  FMUL.FTZ R131, R131, R3.reuse ;  /* 0x0000000383837220 */ /* 0x080fe20000410000 */
[-C--:B------:R-:W-:Y:S01]  /*214b0*/  FMUL.FTZ R130, R130, R3.reuse ;  /* 0x0000000382827220 */ /* 0x080fe20000410000 */
[----:B------:R0:W-:Y:S01]  /*214c0*/  STL.64 [R1+0x368], R14 ;  /* 0x0003680e01007387 */ /* 0x0001e20000100a00 */
[-C--:B------:R-:W-:Y:S01]  /*214d0*/  FMUL.FTZ R129, R129, R3.reuse ;  /* 0x0000000381817220 */ /* 0x080fe20000410000 */
[-C--:B------:R-:W-:Y:S01]  /*214e0*/  FMUL.FTZ R128, R128, R3.reuse ;  /* 0x0000000380807220 */ /* 0x080fe20000410000 */
[-C--:B------:R-:W-:Y:S01]  /*214f0*/  FMUL.FTZ R127, R127, R3.reuse ;  /* 0x000000037f7f7220 */ /* 0x080fe20000410000 */
[----:B------:R5:W-:Y:S01]  /*21500*/  STL.64 [R1+0x3a8], R20 ;  /* 0x0003a81401007387 */ /* 0x000be20000100a00 */
        /* <DEDUP_REMOVED lines=107> */
[----:B0-----:R-:W-:-:S02]  /*21bc0*/  VIADD R14, R135, 0x1 ;  /* 0x00000001870e7836 */ /* 0x001fc40000000000 */
[----:B------:R-:W-:Y:S01]  /*21bd0*/  VIADD R132, R132, 0x1 ;  /* 0x0000000184847836 */ /* 0x000fe20000000000 */
[----:B------:R1:W-:Y:S04]  /*21be0*/  STL [R1+0x1c0], R134 ;  /* 0x0001c08601007387 */ /* 0x0003e80000100800 */
        /* <DEDUP_REMOVED lines=17> */
[-C--:B---3--:R-:W-:Y:S01]  /*21d00*/  FMUL.FTZ R9, R9, R0.reuse ;  /* 0x0000000009097220 */ /* 0x088fe20000410000 */
[-C--:B------:R-:W-:Y:S01]  /*21d10*/  FMUL.FTZ R8, R8, R0.reuse ;  /* 0x0000000008087220 */ /* 0x080fe20000410000 */
[-C--:B----4-:R-:W-:Y:S01]  /*21d20*/  FMUL.FTZ R7, R7, R0.reuse ;  /* 0x0000000007077220 */ /* 0x090fe20000410000 */
[-C--:B------:R-:W-:Y:S01]  /*21d30*/  FMUL.FTZ R6, R6, R0.reuse ;  /* 0x0000000006067220 */ /* 0x080fe20000410000 */
[-C--:B--2---:R-:W-:Y:S01]  /*21d40*/  FMUL.FTZ R5, R5, R0.reuse ;  /* 0x0000000005057220 */ /* 0x084fe20000410000 */
[----:B------:R-:W-:Y:S01]  /*21d50*/  FMUL.FTZ R4, R4, R0 ;  /* 0x0000000004047220 */ /* 0x000fe20000410000 */
[----:B-----5:R-:W-:Y:S01]  /*21d60*/  @!P0 LOP3.LUT R20, R133, 0x1, RZ, 0x3c, !PT ;  /* 0x0000000185148812 */ /* 0x020fe200078e3cff */
        /* <DEDUP_REMOVED lines=43> */
[----:B------:R1:W-:Y:S04]  /*22020*/  @!P0 STL [R1+0x1c4], R20 ;  /* 0x0001c41401008387 */ /* 0x0003e80000100800 */
[----:B------:R1:W-:Y:S04]  /*22030*/  STL [R1+0x1cc], R132 ;  /* 0x0001cc8401007387 */ /* 0x0003e80000100800 */
[----:B------:R1:W-:Y:S01]  /*22040*/  @!P0 STL [R1+0x1c0], RZ ;  /* 0x0001c0ff01008387 */ /* 0x0003e20000100800 */
[----:B------:R-:W-:Y:S01]  /*22050*/  IMAD.MOV.U32 R0, RZ, RZ, 0x1 ;  /* 0x00000001ff007424 */ /* 0x000fe200078e00ff */
[----:B------:R-:W-:Y:S06]  /*22060*/  BAR.ARV 0xe, 0x100 ;  /* 0x0384000000007b1d */ /* 0x000fec0000002000 */
.L_x_6282:
[----:B------:R-:W2:Y:S08]  /*22070*/  S2UR UR21, SR_CgaCtaId ;  /* 0x00000000001579c3 */ /* 0x000eb00000008800 */
[----:B------:R-:W-:Y:S01]  /*22080*/  BAR.SYNC.DEFER_BLOCKING 0x5, 0x180 ;  /* 0x0146000000007b1d */ /* 0x000fe20000010000 */
[----:B------:R-:W-:Y:S01]  /*22090*/  PRMT R0, R0, 0x9910, RZ ;  /* 0x0000991000007816 */ /* 0x000fe200000000ff */
[----:B------:R-:W-:-:S03]  /*220a0*/  USHF.R.U32.HI UR8, URZ, 0x10, UR61 ;  /* 0x000000103f087899 */ /* 0x000fc6000801163d */
[----:B------:R-:W-:Y:S01]  /*220b0*/  ISETP.NE.AND P0, PT, R0, RZ, PT ;  /* 0x000000ff0000720c */ /* 0x000fe20003f05270 */
[----:B------:R-:W-:Y:S01]  /*220c0*/  UMOV UR44, 0x400 ;  /* 0x00000400002c7882 */ /* 0x000fe20000000000 */
[----:B------:R-:W-:Y:S01]  /*220d0*/  BSSY B0, `(.L_x_6400) ;  /* 0x00004ea000007945 */ /* 0x000fe20003800000 */
[----:B--2---:R-:W-:-:S09]  /*220e0*/  ULEA UR44, UR21, UR44, 0x18 ;  /* 0x0000002c152c7291 */ /* 0x004fd2000f8ec03f */
[----:B01----:R-:W0:Y:S02]  /*220f0*/  LDS.128 R4, [UR44+0x388d0] ;  /* 0x0388d02cff047984 */ /* 0x003e240008000c00 */
[----:B0-----:R-:W-:Y:S02]  /*22100*/  R2UR UR5, R5 ;  /* 0x00000000050572ca */ /* 0x001fe400000e0000 */
[----:B------:R-:W-:Y:S02]  /*22110*/  R2UR UR7, R6 ;  /* 0x00000000060772ca */ /* 0x000fe400000e0000 */
[----:B------:R-:W-:Y:S01]  /*22120*/  R2UR UR6, R7 ;  /* 0x00000000070672ca */ /* 0x000fe200000e0000 */
[----:B------:R-:W-:Y:S06]  /*22130*/  BAR.ARV 0x4, 0x180 ;  /* 0x0106000000007b1d */ /* 0x000fec0000002000 */
[----:B------:R-:W-:Y:S08]  /*22140*/  @!P0 BRA `(.L_x_6401) ;  /* 0x0000003c00948947 */ /* 0x000ff00003800000 */
[----:B------:R-:W2:Y:S04]  /*22150*/  LDL.128 R12, [R1+0x210] ;  /* 0x00021000010c7983 */ /* 0x000ea80000100c00 */
[----:B------:R-:W3:Y:S04]  /*22160*/  LDL.128 R4, [R1+0x230] ;  /* 0x0002300001047983 */ /* 0x000ee80000100c00 */
[----:B------:R-:W4:Y:S04]  /*22170*/  LDL.128 R24, [R1+0x220] ;  /* 0x0002200001187983 */ /* 0x000f280000100c00 */
[----:B------:R-:W4:Y:S01]  /*22180*/  LDL.128 R8, [R1+0x240] ;  /* 0x0002400001087983 */ /* 0x000f220000100c00 */
[C---:B------:R-:W-:Y:S01]  /*22190*/  IADD3 R35, P1, R16.reuse, 0x20, RZ ;  /* 0x0000002010237810 */ /* 0x040fe20007f3e0ff */
[----:B------:R-:W-:Y:S01]  /*221a0*/  ULDC.64 UR10, c[0x0][0xd00] ;  /* 0x00034000000a7ab9 */ /* 0x000fe20000000a00 */
[C---:B------:R-:W-:Y:S01]  /*221b0*/  LOP3.LUT R37, R16.reuse, 0x380, RZ, 0xc0, !PT ;  /* 0x0000038010257812 */ /* 0x040fe200078ec0ff */
[----:B------:R-:W4:Y:S01]  /*221c0*/  LDL.128 R120, [R1+0x250] ;  /* 0x0002500001787983 */ /* 0x000f220000100c00 */
[----:B------:R-:W-:Y:S01]  /*221d0*/  LOP3.LUT R34, R35, 0x380, RZ, 0xc0, !PT ;  /* 0x0000038023227812 */ /* 0x000fe200078ec0ff */
[----:B------:R-:W-:Y:S01]  /*221e0*/  ULDC.64 UR18, c[0x0][0xd00] ;  /* 0x0003400000127ab9 */ /* 0x000fe20000000a00 */
[C---:B------:R-:W-:Y:S01]  /*221f0*/  IADD3 R33, P0, R16.reuse, 0x40, RZ ;  /* 0x0000004010217810 */ /* 0x040fe20007f1e0ff */
[----:B------:R-:W4:Y:S01]  /*22200*/  LDL.128 R112, [R1+0x270] ;  /* 0x0002700001707983 */ /* 0x000f220000100c00 */
[----:B------:R-:W-:-:S02]  /*22210*/  IADD3 R30, P4, R16, 0x60, RZ ;  /* 0x00000060101e7810 */ /* 0x000fc40007f9e0ff */
[----:B------:R-:W-:Y:S01]  /*22220*/  IADD3 R28, P3, R16, 0x2000, RZ ;  /* 0x00002000101c7810 */ /* 0x000fe20007f7e0ff */
[----:B------:R-:W4:Y:S01]  /*22230*/  LDL.128 R116, [R1+0x260] ;  /* 0x0002600001747983 */ /* 0x000f220000100c00 */
[----:B------:R-:W-:-:S03]  /*22240*/  SHF.R.U64 R37, R37, 0x3, RZ ;  /* 0x0000000325257819 */ /* 0x000fc600000012ff */
[----:B------:R-:W4:Y:S01]  /*22250*/  LDL.128 R104, [R1+0x290] ;  /* 0x0002900001687983 */ /* 0x000f220000100c00 */
[----:B------:R-:W-:-:S03]  /*22260*/  SHF.R.U64 R34, R34, 0x3, RZ ;  /* 0x0000000322227819 */ /* 0x000fc600000012ff */
[----:B------:R-:W4:Y:S01]  /*22270*/  LDL.128 R108, [R1+0x280] ;  /* 0x00028000016c7983 */ /* 0x000f220000100c00 */
[----:B------:R-:W-:-:S03]  /*22280*/  LOP3.LUT R32, R33, 0x380, RZ, 0xc0, !PT ;  /* 0x0000038021207812 */ /* 0x000fc600078ec0ff */
[----:B------:R-:W4:Y:S01]  /*22290*/  LDL.128 R96, [R1+0x2b0] ;  /* 0x0002b00001607983 */ /* 0x000f220000100c00 */
[----:B------:R-:W-:-:S03]  /*222a0*/  LOP3.LUT R0, R30, 0x380, RZ, 0xc0, !PT ;  /* 0x000003801e007812 */ /* 0x000fc600078ec0ff */
[----:B------:R-:W4:Y:S01]  /*222b0*/  LDL.128 R100, [R1+0x2a0] ;  /* 0x0002a00001647983 */ /* 0x000f220000100c00 */
[----:B------:R-:W-:Y:S01]  /*222c0*/  LOP3.LUT R36, R37, R16, RZ, 0x3c, !PT ;  /* 0x0000001025247212 */ /* 0x000fe200078e3cff */
[--C-:B------:R-:W-:Y:S01]  /*222d0*/  IMAD.MOV.U32 R37, RZ, RZ, R17.reuse ;  /* 0x000000ffff257224 */ /* 0x100fe200078e0011 */
[----:B------:R-:W-:Y:S01]  /*222e0*/  LOP3.LUT R3, R28, 0x380, RZ, 0xc0, !PT ;  /* 0x000003801c037812 */ /* 0x000fe200078ec0ff */
[----:B------:R-:W4:Y:S01]  /*222f0*/  LDL.128 R88, [R1+0x2d0] ;  /* 0x0002d00001587983 */ /* 0x000f220000100c00 */
[----:B------:R-:W-:Y:S01]  /*22300*/  LOP3.LUT R34, R34, R35, RZ, 0x3c, !PT ;  /* 0x0000002322227212 */ /* 0x000fe200078e3cff */
[----:B------:R-:W-:Y:S01]  /*22310*/  IMAD.X R35, RZ, RZ, R17, P1 ;  /* 0x000000ffff237224 */ /* 0x000fe200008e0611 */
[----:B------:R-:W-:Y:S01]  /*22320*/  SHF.R.U64 R32, R32, 0x3, RZ ;  /* 0x0000000320207819 */ /* 0x000fe200000012ff */
[----:B------:R-:W4:Y:S01]  /*22330*/  LDL.128 R92, [R1+0x2c0] ;  /* 0x0002c000015c7983 */ /* 0x000f220000100c00 */
[----:B------:R-:W-:-:S03]  /*22340*/  SHF.R.U64 R31, R0, 0x3, RZ ;  /* 0x00000003001f7819 */ /* 0x000fc600000012ff */
[----:B------:R-:W4:Y:S01]  /*22350*/  LDL.128 R80, [R1+0x2f0] ;  /* 0x0002f00001507983 */ /* 0x000f220000100c00 */
[----:B------:R-:W-:-:S03]  /*22360*/  SHF.R.U64 R3, R3, 0x3, RZ ;  /* 0x0000000303037819 */ /* 0x000fc600000012ff */
[----:B------:R-:W4:Y:S01]  /*22370*/  LDL.128 R84, [R1+0x2e0] ;  /* 0x0002e00001547983 */ /* 0x000f220000100c00 */
[----:B------:R-:W-:Y:S01]  /*22380*/  LOP3.LUT R32, R32, R33, RZ, 0x3c, !PT ;  /* 0x0000002120207212 */ /* 0x000fe200078e3cff */
[--C-:B------:R-:W-:Y:S01]  /*22390*/  IMAD.X R33, RZ, RZ, R17.reuse, P0 ;  /* 0x000000ffff217224 */ /* 0x100fe200000e0611 */
[----:B------:R-:W-:Y:S01]  /*223a0*/  MOV R36, R36 ;  /* 0x0000002400247202 */ /* 0x000fe20000000f00 */
[----:B------:R-:W4:Y:S01]  /*223b0*/  LDL.128 R72, [R1+0x310] ;  /* 0x0003100001487983 */ /* 0x000f220000100c00 */
[----:B------:R-:W-:Y:S01]  /*223c0*/  MOV R34, R34 ;  /* 0x0000002200227202 */ /* 0x000fe20000000f00 */
[--C-:B------:R-:W-:Y:S01]  /*223d0*/  IMAD.X R29, RZ, RZ, R17.reuse, P3 ;  /* 0x000000ffff1d7224 */ /* 0x100fe200018e0611 */
[----:B------:R-:W-:Y:S01]  /*223e0*/  LOP3.LUT R30, R31, R30, RZ, 0x3c, !PT ;  /* 0x0000001e1f1e7212 */ /* 0x000fe200078e3cff */
[----:B------:R-:W-:Y:S01]  /*223f0*/  IMAD.X R31, RZ, RZ, R17, P4 ;  /* 0x000000ffff1f7224 */ /* 0x000fe200020e0611 */
[----:B------:R-:W-:Y:S01]  /*22400*/  LOP3.LUT R28, R3, R28, RZ, 0x3c, !PT ;  /* 0x0000001c031c7212 */ /* 0x000fe200078e3cff */
[----:B------:R-:W4:Y:S01]  /*22410*/  LDL.128 R76, [R1+0x300] ;  /* 0x00030000014c7983 */ /* 0x000f220000100c00 */
[----:B------:R-:W-:-:S03]  /*22420*/  MOV R0, R32 ;  /* 0x0000002000007202 */ /* 0x000fc60000000f00 */
[----:B------:R-:W4:Y:S04]  /*22430*/  LDL.128 R64, [R1+0x330] ;  /* 0x0003300001407983 */ /* 0x000f280000100c00 */
[----:B------:R-:W4:Y:S04]  /*22440*/  LDL.128 R68, [R1+0x320] ;  /* 0x0003200001447983 */ /* 0x000f280000100c00 */
[----:B------:R-:W4:Y:S01]  /*22450*/  LDL.128 R56, [R1+0x350] ;  /* 0x0003500001387983 */ /* 0x000f220000100c00 */
[----:B------:R-:W-:-:S03]  /*22460*/  MOV R3, R30 ;  /* 0x0000001e00037202 */ /* 0x000fc60000000f00 */
[----:B------:R-:W4:Y:S01]  /*22470*/  LDL.128 R60, [R1+0x340] ;  /* 0x00034000013c7983 */ /* 0x000f220000100c00 */
[----:B------:R-:W-:-:S03]  /*22480*/  MOV R144, R28 ;  /* 0x0000001c00907202 */ /* 0x000fc60000000f00 */
[----:B------:R-:W4:Y:S04]  /*22490*/  LDL.128 R48, [R1+0x370] ;  /* 0x0003700001307983 */ /* 0x000f280000100c00 */
[----:B------:R-:W4:Y:S04]  /*224a0*/  LDL.128 R52, [R1+0x360] ;  /* 0x0003600001347983 */ /* 0x000f280000100c00 */
[----:B------:R-:W4:Y:S04]  /*224b0*/  LDL.128 R40, [R1+0x390] ;  /* 0x0003900001287983 */ /* 0x000f280000100c00 */
[----:B------:R-:W4:Y:S01]  /*224c0*/  LDL.128 R44, [R1+0x380] ;  /* 0x00038000012c7983 */ /* 0x000f220000100c00 */
[----:B------:R-:W-:Y:S01]  /*224d0*/  BAR.SYNC.DEFER_BLOCKING 0x1, 0x100 ;  /* 0x0044000000007b1d */ /* 0x000fe20000010000 */
[----:B------:R-:W-:-:S02]  /*224e0*/  IADD3 R143, P6, R16, 0x2020, RZ ;  /* 0x00002020108f7810 */ /* 0x000fc40007fde0ff */
[C---:B------:R-:W-:Y:S02]  /*224f0*/  IADD3 R139, P5, R16.reuse, 0x2040, RZ ;  /* 0x00002040108b7810 */ /* 0x040fe40007fbe0ff */
[----:B------:R-:W-:Y:S01]  /*22500*/  IADD3 R141, P2, R16, 0x2060, RZ ;  /* 0x00002060108d7810 */ /* 0x000fe20007f5e0ff */
[----:B------:R-:W-:Y:S01]  /*22510*/  ULDC UR4, c[0x0][0xb88] ;  /* 0x0002e20000047ab9 */ /* 0x000fe20000000800 */
[----:B------:R-:W-:Y:S01]  /*22520*/  ULDC UR9, c[0x0][0xbd4] ;  /* 0x0002f50000097ab9 */ /* 0x000fe20000000800 */
[----:B------:R-:W4:Y:S01]  /*22530*/  LDL.128 R28, [R1+0x3c0] ;  /* 0x0003c000011c7983 */ /* 0x000f220000100c00 */
[----:B--2---:R-:W-:Y:S02]  /*22540*/  F2FP.F16.F32.PACK_AB R12, R13, R12 ;  /* 0x0000000c0d0c723e */ /* 0x004fe400000000ff */
[----:B------:R-:W-:Y:S02]  /*22550*/  F2FP.F16.F32.PACK_AB R13, R15, R14 ;  /* 0x0000000e0f0d723e */ /* 0x000fe400000000ff */
[----:B---3--:R-:W-:-:S02]  /*22560*/  F2FP.F16.F32.PACK_AB R4, R5, R4 ;  /* 0x000000040504723e */ /* 0x008fc400000000ff */
[----:B------:R-:W-:Y:S02]  /*22570*/  F2FP.F16.F32.PACK_AB R5, R7, R6 ;  /* 0x000000060705723e */ /* 0x000fe400000000ff */
[----:B----4-:R-:W-:Y:S02]  /*22580*/  F2FP.F16.F32.PACK_AB R14, R25, R24 ;  /* 0x00000018190e723e */ /* 0x010fe400000000ff */
[----:B------:R-:W-:Y:S02]  /*22590*/  F2FP.F16.F32.PACK_AB R15, R27, R26 ;  /* 0x0000001a1b0f723e */ /* 0x000fe400000000ff */
[----:B------:R-:W-:Y:S01]  /*225a0*/  F2FP.F16.F32.PACK_AB R6, R9, R8 ;  /* 0x000000080906723e */ /* 0x000fe200000000ff */
[----:B------:R-:W2:Y:S01]  /*225b0*/  LDL.128 R24, [R1+0x3d0] ;  /* 0x0003d00001187983 */ /* 0x000ea20000100c00 */
[----:B------:R-:W-:-:S03]  /*225c0*/  F2FP.F16.F32.PACK_AB R7, R11, R10 ;  /* 0x0000000a0b07723e */ /* 0x000fc600000000ff */
[----:B------:R0:W-:Y:S04]  /*225d0*/  STSM.16.M88.4 [R36], R12 ;  /* 0x0000000c24007844 */ /* 0x0001e80000000200 */
[----:B------:R1:W-:Y:S04]  /*225e0*/  STSM.16.M88.4 [R34], R4 ;  /* 0x0000000422007844 */ /* 0x0003e80000000200 */
[----:B------:R-:W3:Y:S04]  /*225f0*/  LDL.128 R8, [R1+0x3f0] ;  /* 0x0003f00001087983 */ /* 0x000ee80000100c00 */
[----:B0-----:R-:W4:Y:S04]  /*22600*/  LDL.128 R36, [R1+0x3a0] ;  /* 0x0003a00001247983 */ /* 0x001f280000100c00 */
[----:B-1----:R-:W4:Y:S04]  /*22610*/  LDL.128 R32, [R1+0x3b0] ;  /* 0x0003b00001207983 */ /* 0x002f280000100c00 */
[----:B------:R-:W4:Y:S04]  /*22620*/  LDL.128 R4, [R1+0x400] ;  /* 0x0004000001047983 */ /* 0x000f280000100c00 */
[----:B------:R-:W4:Y:S01]  /*22630*/  LDL.128 R12, [R1+0x3e0] ;  /* 0x0003e000010c7983 */ /* 0x000f220000100c00 */
[----:B------:R-:W-:-:S02]  /*22640*/  IADD3 R21, P1, R16, 0x4000, RZ ;  /* 0x0000400010157810 */ /* 0x000fc40007f3e0ff */
[----:B------:R-:W-:Y:S02]  /*22650*/  LOP3.LUT R142, R143, 0x380, RZ, 0xc0, !PT ;  /* 0x000003808f8e7812 */ /* 0x000fe400078ec0ff */
[----:B------:R-:W-:Y:S02]  /*22660*/  LOP3.LUT R138, R139, 0x380, RZ, 0xc0, !PT ;  /* 0x000003808b8a7812 */ /* 0x000fe400078ec0ff */
[----:B------:R-:W-:Y:S02]  /*22670*/  LOP3.LUT R140, R141, 0x380, RZ, 0xc0, !PT ;  /* 0x000003808d8c7812 */ /* 0x000fe400078ec0ff */
[----:B------:R-:W-:Y:S02]  /*22680*/  LOP3.LUT R20, R21, 0x380, RZ, 0xc0, !PT ;  /* 0x0000038015147812 */ /* 0x000fe400078ec0ff */
[----:B------:R-:W-:Y:S02]  /*22690*/  SHF.R.U64 R142, R142, 0x3, RZ ;  /* 0x000000038e8e7819 */ /* 0x000fe400000012ff */
[----:B------:R-:W-:-:S02]  /*226a0*/  SHF.R.U64 R138, R138, 0x3, RZ ;  /* 0x000000038a8a7819 */ /* 0x000fc400000012ff */
[----:B------:R-:W-:Y:S02]  /*226b0*/  SHF.R.U64 R140, R140, 0x3, RZ ;  /* 0x000000038c8c7819 */ /* 0x000fe400000012ff */
[----:B------:R-:W-:Y:S02]  /*226c0*/  SHF.R.U64 R20, R20, 0x3, RZ ;  /* 0x0000000314147819 */ /* 0x000fe400000012ff */
[----:B------:R-:W-:Y:S02]  /*226d0*/  IADD3 R125, P0, R16, 0x4020, RZ ;  /* 0x00004020107d7810 */ /* 0x000fe40007f1e0ff */
[----:B------:R-:W-:Y:S01]  /*226e0*/  LOP3.LUT R142, R142, R143, RZ, 0x3c, !PT ;  /* 0x0000008f8e8e7212 */ /* 0x000fe200078e3cff */
[--C-:B------:R-:W-:Y:S01]  /*226f0*/  IMAD.X R143, RZ, RZ, R17.reuse, P6 ;  /* 0x000000ffff8f7224 */ /* 0x100fe200030e0611 */
[----:B------:R-:W-:Y:S02]  /*22700*/  IADD3 R127, P4, R16, 0x4040, RZ ;  /* 0x00004040107f7810 */ /* 0x000fe40007f9e0ff */
[----:B------:R-:W-:Y:S01]  /*22710*/  LOP3.LUT R138, R138, R139, RZ, 0x3c, !PT ;  /* 0x0000008b8a8a7212 */ /* 0x000fe200078e3cff */
[----:B------:R-:W-:Y:S01]  /*22720*/  IMAD.X R139, RZ, RZ, R17, P5 ;  /* 0x000000ffff8b7224 */ /* 0x000fe200028e0611 */
[----:B------:R-:W-:-:S02]  /*22730*/  IADD3 R129, P3, R16, 0x4060, RZ ;  /* 0x0000406010817810 */ /* 0x000fc40007f7e0ff */
[----:B------:R-:W-:Y:S01]  /*22740*/  LOP3.LUT R140, R140, R141, RZ, 0x3c, !PT ;  /* 0x0000008d8c8c7212 */ /* 0x000fe200078e3cff */
[--C-:B------:R-:W-:Y:S01]  /*22750*/  IMAD.X R141, RZ, RZ, R17.reuse, P2 ;  /* 0x000000ffff8d7224 */ /* 0x100fe200010e0611 */
[----:B------:R-:W-:Y:S02]  /*22760*/  IADD3 R131, P6, R16, 0x6000, RZ ;  /* 0x0000600010837810 */ /* 0x000fe40007fde0ff */
[----:B------:R-:W-:Y:S01]  /*22770*/  LOP3.LUT R20, R20, R21, RZ, 0x3c, !PT ;  /* 0x0000001514147212 */ /* 0x000fe200078e3cff */
[----:B------:R-:W-:Y:S01]  /*22780*/  IMAD.X R21, RZ, RZ, R17, P1 ;  /* 0x000000ffff157224 */ /* 0x000fe200008e0611 */
[----:B------:R-:W-:Y:S02]  /*22790*/  LOP3.LUT R124, R125, 0x380, RZ, 0xc0, !PT ;  /* 0x000003807d7c7812 */ /* 0x000fe400078ec0ff */
[----:B------:R-:W-:Y:S02]  /*227a0*/  IADD3 R133, P5, R16, 0x6020, RZ ;  /* 0x0000602010857810 */ /* 0x000fe40007fbe0ff */
[----:B------:R-:W-:-:S02]  /*227b0*/  LOP3.LUT R126, R127, 0x380, RZ, 0xc0, !PT ;  /* 0x000003807f7e7812 */ /* 0x000fc400078ec0ff */
[C---:B------:R-:W-:Y:S02]  /*227c0*/  IADD3 R135, P2, R16.reuse, 0x6040, RZ ;  /* 0x0000604010877810 */ /* 0x040fe40007f5e0ff */
[----:B------:R-:W-:Y:S02]  /*227d0*/  LOP3.LUT R128, R129, 0x380, RZ, 0xc0, !PT ;  /* 0x0000038081807812 */ /* 0x000fe400078ec0ff */
[----:B------:R-:W-:Y:S02]  /*227e0*/  IADD3 R137, P1, R16, 0x6060, RZ ;  /* 0x0000606010897810 */ /* 0x000fe40007f3e0ff */
[----:B------:R-:W-:Y:S02]  /*227f0*/  LOP3.LUT R130, R131, 0x380, RZ, 0xc0, !PT ;  /* 0x0000038083827812 */ /* 0x000fe400078ec0ff */
[----:B------:R-:W-:Y:S02]  /*22800*/  SHF.R.U64 R124, R124, 0x3, RZ ;  /* 0x000000037c7c7819 */ /* 0x000fe400000012ff */
[----:B------:R-:W-:-:S02]  /*22810*/  LOP3.LUT R132, R133, 0x380, RZ, 0xc0, !PT ;  /* 0x0000038085847812 */ /* 0x000fc400078ec0ff */
[----:B------:R-:W-:Y:S02]  /*22820*/  SHF.R.U64 R126, R126, 0x3, RZ ;  /* 0x000000037e7e7819 */ /* 0x000fe400000012ff */
[----:B------:R-:W-:Y:S02]  /*22830*/  LOP3.LUT R134, R135, 0x380, RZ, 0xc0, !PT ;  /* 0x0000038087867812 */ /* 0x000fe400078ec0ff */
[----:B------:R-:W-:Y:S02]  /*22840*/  F2FP.F16.F32.PACK_AB R120, R121, R120 ;  /* 0x000000787978723e */ /* 0x000fe400000000ff */
[----:B------:R-:W-:Y:S02]  /*22850*/  SHF.R.U64 R128, R128, 0x3, RZ ;  /* 0x0000000380807819 */ /* 0x000fe400000012ff */
[----:B------:R-:W-:Y:S02]  /*22860*/  LOP3.LUT R136, R137, 0x380, RZ, 0xc0, !PT ;  /* 0x0000038089887812 */ /* 0x000fe400078ec0ff */
[----:B------:R-:W-:-:S02]  /*22870*/  F2FP.F16.F32.PACK_AB R121, R123, R122 ;  /* 0x0000007a7b79723e */ /* 0x000fc400000000ff */
[----:B------:R-:W-:Y:S02]  /*22880*/  F2FP.F16.F32.PACK_AB R112, R113, R112 ;  /* 0x000000707170723e */ /* 0x000fe400000000ff */
[----:B------:R-:W-:Y:S02]  /*22890*/  SHF.R.U64 R130, R130, 0x3, RZ ;  /* 0x0000000382827819 */ /* 0x000fe400000012ff */
[----:B------:R-:W-:Y:S02]  /*228a0*/  F2FP.F16.F32.PACK_AB R122, R117, R116 ;  /* 0x00000074757a723e */ /* 0x000fe400000000ff */
[----:B------:R-:W-:Y:S02]  /*228b0*/  F2FP.F16.F32.PACK_AB R123, R119, R118 ;  /* 0x00000076777b723e */ /* 0x000fe400000000ff */
[----:B------:R-:W-:Y:S02]  /*228c0*/  F2FP.F16.F32.PACK_AB R113, R115, R114 ;  /* 0x000000727371723e */ /* 0x000fe400000000ff */
[----:B------:R-:W-:-:S02]  /*228d0*/  F2FP.F16.F32.PACK_AB R104, R105, R104 ;  /* 0x000000686968723e */ /* 0x000fc400000000ff */
[----:B------:R-:W-:Y:S01]  /*228e0*/  LOP3.LUT R124, R124, R125, RZ, 0x3c, !PT ;  /* 0x0000007d7c7c7212 */ /* 0x000fe200078e3cff */
[----:B------:R-:W-:Y:S01]  /*228f0*/  IMAD.X R125, RZ, RZ, R17, P0 ;  /* 0x000000ffff7d7224 */ /* 0x000fe200000e0611 */
        /* <DEDUP_REMOVED lines=15> */
[----:B------:R-:W-:Y:S02]  /*229f0*/  MOV R142, R142 ;  /* 0x0000008e008e7202 */ /* 0x000fe40000000f00 */
[----:B------:R-:W-:Y:S02]  /*22a00*/  F2FP.F16.F32.PACK_AB R98, R93, R92 ;  /* 0x0000005c5d62723e */ /* 0x000fe400000000ff */
[----:B------:R-:W-:Y:S02]  /*22a10*/  F2FP.F16.F32.PACK_AB R99, R95, R94 ;  /* 0x0000005e5f63723e */ /* 0x000fe400000000ff */
[----:B------:R-:W-:-:S02]  /*22a20*/  F2FP.F16.F32.PACK_AB R89, R91, R90 ;  /* 0x0000005a5b59723e */ /* 0x000fc400000000ff */
[----:B------:R-:W-:Y:S01]  /*22a30*/  F2FP.F16.F32.PACK_AB R80, R81, R80 ;  /* 0x000000505150723e */ /* 0x000fe200000000ff */
[----:B------:R0:W-:Y:S01]  /*22a40*/  STSM.16.M88.4 [R0], R120 ;  /* 0x0000007800007844 */ /* 0x0001e20000000200 */
[----:B------:R-:W-:Y:S01]  /*22a50*/  LOP3.LUT R130, R130, R131, RZ, 0x3c, !PT ;  /* 0x0000008382827212 */ /* 0x000fe200078e3cff */
[----:B------:R-:W-:Y:S01]  /*22a60*/  IMAD.X R131, RZ, RZ, R17, P6 ;  /* 0x000000ffff837224 */ /* 0x000fe200030e0611 */
        /* <DEDUP_REMOVED lines=8> */
[----:B------:R-:W-:Y:S01]  /*22af0*/  MOV R140, R140 ;  /* 0x0000008c008c7202 */ /* 0x000fe20000000f00 */
[----:B------:R-:W-:Y:S01]  /*22b00*/  UIMAD.WIDE UR10, UR60, 0x4, UR10 ;  /* 0x000000043c0a78a5 */ /* 0x000fe2000f8e020a */
        /* <DEDUP_REMOVED lines=21> */
[----:B------:R-:W-:Y:S02]  /*22c60*/  MOV R126, R126 ;  /* 0x0000007e007e7202 */ /* 0x000fe40000000f00 */
[----:B------:R-:W-:Y:S02]  /*22c70*/  F2FP.F16.F32.PACK_AB R58, R53, R52 ;  /* 0x00000034353a723e */ /* 0x000fe400000000ff */
[----:B------:R-:W-:Y:S02]  /*22c80*/  F2FP.F16.F32.PACK_AB R59, R55, R54 ;  /* 0x00000036373b723e */ /* 0x000fe400000000ff */
[----:B------:R-:W-:Y:S02]  /*22c90*/  F2FP.F16.F32.PACK_AB R49, R51, R50 ;  /* 0x000000323331723e */ /* 0x000fe400000000ff */
[----:B------:R-:W-:Y:S01]  /*22ca0*/  F2FP.F16.F32.PACK_AB R40, R41, R40 ;  /* 0x000000282928723e */ /* 0x000fe200000000ff */
[----:B------:R1:W-:Y:S01]  /*22cb0*/  STSM.16.M88.4 [R140], R80 ;  /* 0x000000508c007844 */ /* 0x0003e20000000200 */
[----:B------:R-:W-:-:S02]  /*22cc0*/  MOV R128, R128 ;  /* 0x0000008000807202 */ /* 0x000fc40000000f00 */
[----:B------:R-:W-:Y:S02]  /*22cd0*/  F2FP.F16.F32.PACK_AB R50, R45, R44 ;  /* 0x0000002c2d32723e */ /* 0x000fe400000000ff */
[----:B------:R-:W-:Y:S02]  /*22ce0*/  F2FP.F16.F32.PACK_AB R51, R47, R46 ;  /* 0x0000002e2f33723e */ /* 0x000fe400000000ff */
[----:B------:R-:W-:Y:S01]  /*22cf0*/  F2FP.F16.F32.PACK_AB R41, R43, R42 ;  /* 0x0000002a2b29723e */ /* 0x000fe200000000ff */
[----:B------:R1:W-:Y:S01]  /*22d00*/  STSM.16.M88.4 [R20], R72 ;  /* 0x0000004814007844 */ /* 0x0003e20000000200 */
[----:B------:R-:W-:Y:S02]  /*22d10*/  MOV R130, R130 ;  /* 0x0000008200827202 */ /* 0x000fe40000000f00 */
[----:B------:R-:W-:Y:S01]  /*22d20*/  MOV R132, R132 ;  /* 0x0000008400847202 */ /* 0x000fe20000000f00 */
[----:B------:R1:W-:Y:S01]  /*22d30*/  STSM.16.M88.4 [R124], R64 ;  /* 0x000000407c007844 */ /* 0x0003e20000000200 */
[----:B------:R-:W-:-:S02]  /*22d40*/  MOV R134, R134 ;  /* 0x0000008600867202 */ /* 0x000fc40000000f00 */
[----:B------:R-:W-:Y:S01]  /*22d50*/  MOV R136, R136 ;  /* 0x0000008800887202 */ /* 0x000fe20000000f00 */
[----:B------:R1:W-:Y:S04]  /*22d60*/  STSM.16.M88.4 [R126], R56 ;  /* 0x000000387e007844 */ /* 0x0003e80000000200 */
[----:B------:R1:W-:Y:S01]  /*22d70*/  STSM.16.M88.4 [R128], R48 ;  /* 0x0000003080007844 */ /* 0x0003e20000000200 */
[----:B------:R-:W-:-:S04]  /*22d80*/  ISETP.NE.U32.AND P0, PT, RZ, UR18, PT ;  /* 0x00000012ff007c0c */ /* 0x000fc8000bf05070 */
[----:B------:R-:W-:Y:S01]  /*22d90*/  ISETP.NE.AND.EX P0, PT, RZ, UR19, PT, P0 ;  /* 0x00000013ff007c0c */ /* 0x000fe2000bf05300 */
[----:B------:R-:W-:Y:S01]  /*22da0*/  IMAD.U32 R76, RZ, RZ, UR4 ;  /* 0x00000004ff4c7e24 */ /* 0x000fe2000f8e00ff */
[----:B--2---:R-:W-:Y:S02]  /*22db0*/  F2FP.F16.F32.PACK_AB R24, R25, R24 ;  /* 0x000000181918723e */ /* 0x004fe400000000ff */
[----:B------:R-:W-:Y:S02]  /*22dc0*/  F2FP.F16.F32.PACK_AB R25, R27, R26 ;  /* 0x0000001a1b19723e */ /* 0x000fe400000000ff */
[----:B---3--:R-:W-:Y:S02]  /*22dd0*/  F2FP.F16.F32.PACK_AB R8, R9, R8 ;  /* 0x000000080908723e */ /* 0x008fe400000000ff */
[----:B------:R-:W-:Y:S02]  /*22de0*/  F2FP.F16.F32.PACK_AB R9, R11, R10 ;  /* 0x0000000a0b09723e */ /* 0x000fe400000000ff */
[----:B----4-:R-:W-:-:S02]  /*22df0*/  F2FP.F16.F32.PACK_AB R42, R37, R36 ;  /* 0x00000024252a723e */ /* 0x010fc400000000ff */
[----:B------:R-:W-:Y:S02]  /*22e00*/  F2FP.F16.F32.PACK_AB R43, R39, R38 ;  /* 0x00000026272b723e */ /* 0x000fe400000000ff */
[----:B------:R-:W-:Y:S02]  /*22e10*/  F2FP.F16.F32.PACK_AB R32, R33, R32 ;  /* 0x000000202120723e */ /* 0x000fe400000000ff */
[----:B------:R-:W-:Y:S02]  /*22e20*/  F2FP.F16.F32.PACK_AB R33, R35, R34 ;  /* 0x000000222321723e */ /* 0x000fe400000000ff */
[----:B------:R-:W-:Y:S02]  /*22e30*/  F2FP.F16.F32.PACK_AB R34, R29, R28 ;  /* 0x0000001c1d22723e */ /* 0x000fe400000000ff */
[----:B------:R-:W-:Y:S02]  /*22e40*/  F2FP.F16.F32.PACK_AB R35, R31, R30 ;  /* 0x0000001e1f23723e */ /* 0x000fe400000000ff */
[----:B------:R-:W-:Y:S01]  /*22e50*/  F2FP.F16.F32.PACK_AB R10, R5, R4 ;  /* 0x00000004050a723e */ /* 0x000fe200000000ff */
[----:B------:R-:W-:Y:S01]  /*22e60*/  IMAD.U32 R4, RZ, RZ, UR10 ;  /* 0x0000000aff047e24 */ /* 0x000fe2000f8e00ff */
[----:B------:R-:W-:Y:S01]  /*22e70*/  F2FP.F16.F32.PACK_AB R26, R13, R12 ;  /* 0x0000000c0d1a723e */ /* 0x000fe200000000ff */
[----:B------:R-:W-:Y:S01]  /*22e80*/  IMAD.U32 R5, RZ, RZ, UR11 ;  /* 0x0000000bff057e24 */ /* 0x000fe2000f8e00ff */
[----:B------:R-:W-:Y:S01]  /*22e90*/  F2FP.F16.F32.PACK_AB R27, R15, R14 ;  /* 0x0000000e0f1b723e */ /* 0x000fe200000000ff */
[----:B------:R-:W-:Y:S01]  /*22ea0*/  ULDC.64 UR10, c[0x0][0xd08] ;  /* 0x00034200000a7ab9 */ /* 0x000fe20000000a00 */
[----:B------:R-:W-:Y:S01]  /*22eb0*/  F2FP.F16.F32.PACK_AB R11, R7, R6 ;  /* 0x00000006070b723e */ /* 0x000fe200000000ff */
[----:B------:R1:W-:Y:S01]  /*22ec0*/  STSM.16.M88.4 [R130], R40 ;  /* 0x0000002882007844 */ /* 0x0003e20000000200 */
[----:B------:R-:W-:-:S03]  /*22ed0*/  UISETP.NE.U32.AND UP0, UPT, UR10, URZ, UPT ;  /* 0x0000003f0a00728c */ /* 0x000fc6000bf05070 */
[----:B------:R1:W-:Y:S01]  /*22ee0*/  STSM.16.M88.4 [R132], R32 ;  /* 0x0000002084007844 */ /* 0x0003e20000000200 */
[----:B------:R-:W-:-:S03]  /*22ef0*/  UISETP.NE.AND.EX UP0, UPT, UR11, URZ, UPT, UP0 ;  /* 0x0000003f0b00728c */ /* 0x000fc6000bf05300 */
[----:B------:R1:W-:Y:S04]  /*22f00*/  STSM.16.M88.4 [R134], R24 ;  /* 0x0000001886007844 */ /* 0x0003e80000000200 */
[----:B------:R1:W-:Y:S01]  /*22f10*/  STSM.16.M88.4 [R136], R8 ;  /* 0x0000000888007844 */ /* 0x0003e20000000200 */
[----:B------:R-:W-:Y:S01]  /*22f20*/  BAR.SYNC.DEFER_BLOCKING 0x1, 0x100 ;  /* 0x0044000000007b1d */ /* 0x000fe20000010000 */
[----:B------:R-:W-:-:S05]  /*22f30*/  PLOP3.LUT P1, PT, PT, PT, UP0, 0x80, 0x0 ;  /* 0x000000000000781c */ /* 0x000fca0003f2f008 */
[----:B------:R-:W-:Y:S02]  /*22f40*/  @UP0 ULDC.64 UR10, c[0x0][0xd08] ;  /* 0x00034200000a0ab9 */ /* 0x000fe40000000a00 */
[----:B------:R-:W-:-:S06]  /*22f50*/  @UP0 UIMAD.WIDE UR10, UR60, 0x4, UR10 ;  /* 0x000000043c0a08a5 */ /* 0x000fcc000f8e020a */
[----:B------:R-:W-:Y:S02]  /*22f60*/  IMAD.U32 R6, RZ, RZ, UR10 ;  /* 0x0000000aff067e24 */ /* 0x000fe4000f8e00ff */
[----:B------:R-:W-:Y:S01]  /*22f70*/  IMAD.U32 R7, RZ, RZ, UR11 ;  /* 0x0000000bff077e24 */ /* 0x000fe2000f8e00ff */
[----:B0-----:R1:W5:Y:S04]  /*22f80*/  @P0 LDG.E R0, desc[UR36][R4.64] ;  /* 0x0000002404000981 */ /* 0x001368000c1e1900 */
[----:B------:R1:W5:Y:S01]  /*22f90*/  @P1 LDG.E R76, desc[UR36][R6.64] ;  /* 0x00000024064c1981 */ /* 0x000362000c1e1900 */
[----:B------:R-:W-:Y:S02]  /*22fa0*/  UISETP.NE.AND UP0, UPT, UR8, URZ, UPT ;  /* 0x0000003f0800728c */ /* 0x000fe4000bf05270 */
[----:B------:R-:W-:Y:S01]  /*22fb0*/  ULOP3.LUT UR61, UR61, 0xff, URZ, 0xc0, !UPT ;  /* 0x000000ff3d3d7892 */ /* 0x000fe2000f8ec03f */
[----:B------:R-:W-:Y:S01]  /*22fc0*/  UMOV UR4, URZ ;  /* 0x0000003f00047c82 */ /* 0x000fe20008000000 */
[----:B------:R-:W-:Y:S01]  /*22fd0*/  USEL UR23, UR8, UR9, UP0 ;  /* 0x0000000908177287 */ /* 0x000fe20008000000 */
[----:B------:R-:W-:Y:S11]  /*22fe0*/  @P1 BRA `(.L_x_6402) ;  /* 0x0000000000101947 */ /* 0x000ff60003800000 */
[----:B------:R-:W-:Y:S05]  /*22ff0*/  @!P0 BRA `(.L_x_6402) ;  /* 0x00000000000c8947 */ /* 0x000fea0003800000 */
[----:B-1----:R-:W2:Y:S04]  /*23000*/  LDG.E R3, desc[UR36][R4.64] ;  /* 0x0000002404037981 */ /* 0x002ea8000c1e1900 */
[----:B-----5:R-:W2:Y:S02]  /*23010*/  LDG.E R76, desc[UR36][R4.64+0x4] ;  /* 0x00000424044c7981 */ /* 0x020ea4000c1e1900 */
[----:B--2---:R-:W-:-:S07]  /*23020*/  IMAD.IADD R76, R76, 0x1, -R3 ;  /* 0x000000014c4c7824 */ /* 0x004fce00078e0a03 */
.L_x_6402:
[----:B-1----:R-:W0:Y:S01]  /*23030*/  SHFL.IDX PT, R3, R209, RZ, 0x1f ;  /* 0x00001fffd1037589 */ /* 0x002e2200000e0000 */
[----:B------:R-:W-:Y:S02]  /*23040*/  R2UR UR8, R212 ;  /* 0x00000000d40872ca */ /* 0x000fe400000e0000 */
[----:B-----5:R-:W-:-:S11]  /*23050*/  @P0 R2UR UR4, R0 ;  /* 0x00000000000402ca */ /* 0x020fd600000e0000 */
[----:B------:R-:W-:Y:S02]  /*23060*/  ULOP3.LUT UR8, UR8, 0xffff, URZ, 0xc0, !UPT ;  /* 0x0000ffff08087892 */ /* 0x000fe4000f8ec03f */
[----:B------:R-:W-:Y:S01]  /*23070*/  USHF.R.S32.HI UR26, URZ, 0x1f, UR4 ;  /* 0x0000001f3f1a7899 */ /* 0x000fe20008011404 */
[----:B0-----:R-:W-:-:S13]  /*23080*/  ISETP.NE.AND P0, PT, R3, RZ, PT ;  /* 0x000000ff0300720c */ /* 0x001fda0003f05270 */
[----:B------:R-:W-:Y:S05]  /*23090*/  @P0 BRA `(.L_x_6403) ;  /* 0x0000000400280947 */ /* 0x000fea0003800000 */
[----:B------:R-:W2:Y:S01]  /*230a0*/  LDL R6, [R1+0x448] ;  /* 0x0004480001067983 */ /* 0x000ea20000100800 */
[----:B------:R-:W0:Y:S03]  /*230b0*/  LDC R11, c[0x0][0xce8] ;  /* 0x00033a00ff0b7b82 */ /* 0x000e260000000800 */
[----:B------:R-:W3:Y:S04]  /*230c0*/  LDL R5, [R1+0x44c] ;  /* 0x00044c0001057983 */ /* 0x000ee80000100800 */
[----:B------:R-:W4:Y:S01]  /*230d0*/  LDL R4, [R1+0x438] ;  /* 0x0004380001047983 */ /* 0x000f220000100800 */
[----:B------:R-:W-:-:S04]  /*230e0*/  IMAD.U32 R3, RZ, RZ, UR59 ;  /* 0x0000003bff037e24 */ /* 0x000fc8000f8e00ff */
[----:B------:R-:W-:Y:S02]  /*230f0*/  IMAD R10, R3, 0x40, R22 ;  /* 0x00000040030a7824 */ /* 0x000fe400078e0216 */
[----:B0-----:R-:W-:Y:S01]  /*23100*/  IMAD R15, R76, R11, RZ ;  /* 0x0000000b4c0f7224 */ /* 0x001fe200078e02ff */
[----:B------:R-:W-:Y:S01]  /*23110*/  ISETP.NE.AND P2, PT, R11, 0x1, PT ;  /* 0x000000010b00780c */ /* 0x000fe20003f45270 */
[----:B------:R-:W-:Y:S01]  /*23120*/  UISETP.GT.AND UP1, UPT, UR23, 0x1, UPT ;  /* 0x000000011700788c */ /* 0x000fe2000bf24270 */
[----:B------:R-:W-:-:S03]  /*23130*/  UMOV UR22, 0xab8 ;  /* 0x00000ab800167882 */ /* 0x000fc60000000000 */
[----:B------:R-:W-:-:S08]  /*23140*/  USEL UR22, UR22, 0xa78, UP1 ;  /* 0x00000a7816167887 */ /* 0x000fd00008800000 */
[----:B------:R-:W0:Y:S01]  /*23150*/  @P2 LDC R3, c[0x0][0xcf0] ;  /* 0x00033c00ff032b82 */ /* 0x000e220000000800 */
[----:B------:R-:W-:Y:S01]  /*23160*/  UISETP.NE.U32.AND UP0, UPT, UR18, URZ, UPT ;  /* 0x0000003f1200728c */ /* 0x000fe2000bf05070 */
[----:B------:R-:W-:-:S03]  /*23170*/  IMAD.U32 R13, RZ, RZ, UR59 ;  /* 0x0000003bff0d7e24 */ /* 0x000fc6000f8e00ff */
[----:B------:R-:W-:Y:S01]  /*23180*/  UISETP.NE.AND.EX UP0, UPT, UR19, URZ, UPT, UP0 ;  /* 0x0000003f1300728c */ /* 0x000fe2000bf05300 */
[----:B--2---:R-:W-:-:S05]  /*23190*/  IMAD.MOV R0, RZ, RZ, -R6 ;  /* 0x000000ffff007224 */ /* 0x004fca00078e0a06 */
[----:B---3--:R-:W-:Y:S02]  /*231a0*/  ISETP.NE.AND P0, PT, R5, R0, PT ;  /* 0x000000000500720c */ /* 0x008fe40003f05270 */
[----:B------:R-:W1:Y:S02]  /*231b0*/  @P2 LDC R0, c[0x0][0xcec] ;  /* 0x00033b00ff002b82 */ /* 0x000e640000000800 */
[----:B------:R-:W-:-:S13]  /*231c0*/  ISETP.GE.OR P1, PT, R10, R15, P0 ;  /* 0x0000000f0a00720c */ /* 0x000fda0000726670 */
[----:B------:R-:W2:Y:S01]  /*231d0*/  @!P1 LDL R9, [R1+0x1f0] ;  /* 0x0001f00001099983 */ /* 0x000ea20000100800 */
[----:B----4-:R-:W-:Y:S01]  /*231e0*/  IMAD R13, R13, 0x40, R4 ;  /* 0x000000400d0d7824 */ /* 0x010fe200078e0204 */
[----:B------:R-:W-:Y:S01]  /*231f0*/  USHF.R.S32.HI UR16, URZ, 0x1f, UR60 ;  /* 0x0000001f3f107899 */ /* 0x000fe2000801143c */
[----:B------:R-:W-:Y:S01]  /*23200*/  BSSY B1, `(.L_x_6403) ;  /* 0x0000033000017945 */ /* 0x000fe20003800000 */
[----:B------:R-:W-:Y:S01]  /*23210*/  USEL UR9, UR61, URZ, UP1 ;  /* 0x0000003f3d097287 */ /* 0x000fe20008800000 */
[----:B------:R-:W-:Y:S01]  /*23220*/  IMAD.MOV.U32 R7, RZ, RZ, R13 ;  /* 0x000000ffff077224 */ /* 0x000fe200078e000d */
[----:B------:R-:W-:Y:S01]  /*23230*/  USEL UR17, UR60, URZ, !UP0 ;  /* 0x0000003f3c117287 */ /* 0x000fe2000c000000 */
[----:B------:R-:W-:Y:S01]  /*23240*/  ULDC.64 UR10, c[0x0][UR22+0x220] ;  /* 0x00008800160a7abb */ /* 0x000fe20008000a00 */
[----:B------:R-:W-:Y:S01]  /*23250*/  ULDC.64 UR14, c[0x0][UR22+0x228] ;  /* 0x00008a00160e7abb */ /* 0x000fe20008000a00 */
[----:B-1----:R-:W-:Y:S01]  /*23260*/  @P2 IMAD.HI.U32 R0, R13, R0, RZ ;  /* 0x000000000d002227 */ /* 0x002fe200078e00ff */
[----:B------:R-:W-:-:S02]  /*23270*/  USEL UR20, UR16, URZ, !UP0 ;  /* 0x0000003f10147287 */ /* 0x000fc4000c000000 */
[----:B------:R-:W-:Y:S02]  /*23280*/  UIMAD.WIDE.U32 UR24, UR14, UR9, URZ ;  /* 0x000000090e1872a5 */ /* 0x000fe4000f8e003f */
[----:B------:R-:W-:Y:S01]  /*23290*/  UIMAD UR11, UR11, UR17, URZ ;  /* 0x000000110b0b72a4 */ /* 0x000fe2000f8e023f */
[----:B0-----:R-:W-:Y:S01]  /*232a0*/  @P2 SHF.R.U32.HI R7, RZ, R3, R0 ;  /* 0x00000003ff072219 */ /* 0x001fe20000011600 */
[----:B------:R-:W-:Y:S01]  /*232b0*/  ULDC.64 UR12, c[0x0][UR22+0x218] ;  /* 0x00008600160c7abb */ /* 0x000fe20008000a00 */
[----:B------:R-:W-:Y:S01]  /*232c0*/  UIMAD UR9, UR15, UR9, URZ ;  /* 0x000000090f0972a4 */ /* 0x000fe2000f8e023f */
[----:B------:R-:W-:Y:S01]  /*232d0*/  IMAD.U32 R4, RZ, RZ, UR24 ;  /* 0x00000018ff047e24 */ /* 0x000fe2000f8e00ff */
[----:B------:R-:W-:Y:S01]  /*232e0*/  UIMAD.WIDE.U32 UR14, UR10, UR17, URZ ;  /* 0x000000110a0e72a5 */ /* 0x000fe2000f8e003f */
[----:B------:R-:W-:Y:S01]  /*232f0*/  IMAD.MOV R0, RZ, RZ, -R7 ;  /* 0x000000ffff007224 */ /* 0x000fe200078e0a07 */
[----:B------:R-:W-:Y:S01]  /*23300*/  UIMAD.WIDE.U32 UR16, UR12, UR8, URZ ;  /* 0x000000080c1072a5 */ /* 0x000fe2000f8e003f */
[----:B------:R-:W-:Y:S01]  /*23310*/  IMAD.U32 R5, RZ, RZ, UR25 ;  /* 0x00000019ff057e24 */ /* 0x000fe2000f8e00ff */
[----:B------:R-:W-:Y:S01]  /*23320*/  UIMAD UR12, UR13, UR8, URZ ;  /* 0x000000080d0c72a4 */ /* 0x000fe2000f8e023f */
[----:B------:R-:W-:Y:S01]  /*23330*/  IMAD R3, R11, R0, R13 ;  /* 0x000000000b037224 */ /* 0x000fe200078e020d */
[----:B------:R-:W-:-:S02]  /*23340*/  UIMAD UR11, UR10, UR20, UR11 ;  /* 0x000000140a0b72a4 */ /* 0x000fc4000f8e020b */
[----:B------:R-:W-:Y:S02]  /*23350*/  UIADD3 UR13, UR25, UR9, URZ ;  /* 0x00000009190d7290 */ /* 0x000fe4000fffe03f */
[----:B------:R-:W-:Y:S01]  /*23360*/  UIADD3 UR16, UP0, UP2, UR14, UR16, UR4 ;  /* 0x000000100e107290 */ /* 0x000fe2000fa1e004 */
[----:B------:R-:W-:Y:S01]  /*23370*/  SHF.R.S32.HI R0, RZ, 0x1f, R3 ;  /* 0x0000001fff007819 */ /* 0x000fe20000011403 */
[----:B------:R-:W-:Y:S02]  /*23380*/  UIADD3 UR12, UR17, UR12, URZ ;  /* 0x0000000c110c7290 */ /* 0x000fe4000fffe03f */
[----:B------:R-:W-:Y:S01]  /*23390*/  UIADD3 UR9, UR15, UR11, URZ ;  /* 0x0000000b0f097290 */ /* 0x000fe2000fffe03f */
[----:B------:R-:W-:Y:S01]  /*233a0*/  IMAD.U32 R6, RZ, RZ, UR13 ;  /* 0x0000000dff067e24 */ /* 0x000fe2000f8e00ff */
[----:B------:R-:W-:Y:S01]  /*233b0*/  IADD3 R4, P2, P3, R7, UR16, R4 ;  /* 0x0000001007047c10 */ /* 0x000fe2000fb5e004 */
[----:B------:R-:W-:Y:S01]  /*233c0*/  ULDC.64 UR10, c[0x0][UR22+0x210] ;  /* 0x00008400160a7abb */ /* 0x000fe20008000a00 */
[----:B------:R-:W-:Y:S01]  /*233d0*/  UIADD3.X UR9, UR9, UR12, UR26, UP0, UP2 ;  /* 0x0000000c09097290 */ /* 0x000fe200087e441a */
[----:B------:R-:W-:Y:S01]  /*233e0*/  SHF.R.S32.HI R7, RZ, 0x1f, R7 ;  /* 0x0000001fff077819 */ /* 0x000fe20000011407 */
[----:B------:R-:W-:Y:S01]  /*233f0*/  IMAD R11, R3, UR11, RZ ;  /* 0x0000000b030b7c24 */ /* 0x000fe2000f8e02ff */
[----:B------:R-:W-:Y:S01]  /*23400*/  ULDC.64 UR12, c[0x0][0xca8] ;  /* 0x00032a00000c7ab9 */ /* 0x000fe20000000a00 */
[----:B------:R-:W-:Y:S01]  /*23410*/  @!UP1 ULDC UR12, c[0x0][0xc50] ;  /* 0x00031400000c9ab9 */ /* 0x000fe20000000800 */
[----:B------:R-:W-:Y:S01]  /*23420*/  @!UP1 ULDC UR13, c[0x0][0xc54] ;  /* 0x00031500000d9ab9 */ /* 0x000fe20000000800 */
[----:B------:R-:W-:Y:S01]  /*23430*/  IADD3.X R5, R7, UR9, R6, P2, P3 ;  /* 0x0000000907057c10 */ /* 0x000fe200097e6406 */
[----:B------:R-:W-:-:S02]  /*23440*/  IMAD R11, R0, UR10, R11 ;  /* 0x0000000a000b7c24 */ /* 0x000fc4000f8e020b */
[----:B------:R-:W-:Y:S02]  /*23450*/  VIADD R0, R10, 0x8 ;  /* 0x000000080a007836 */ /* 0x000fe40000000000 */
[----:B------:R-:W-:-:S03]  /*23460*/  IMAD.WIDE.U32 R4, R3, UR10, R4 ;  /* 0x0000000a03047c25 */ /* 0x000fc6000f8e0004 */
[----:B------:R-:W-:Y:S01]  /*23470*/  ISETP.GE.OR P0, PT, R0, R15, P0 ;  /* 0x0000000f0000720c */ /* 0x000fe20000706670 */
[----:B------:R-:W-:Y:S01]  /*23480*/  IMAD.IADD R3, R5, 0x1, R11 ;  /* 0x0000000105037824 */ /* 0x000fe200078e020b */
[----:B------:R-:W-:-:S04]  /*23490*/  LEA R8, P2, R4, UR12, 0x2 ;  /* 0x0000000c04087c11 */ /* 0x000fc8000f8410ff */
[----:B------:R-:W-:Y:S01]  /*234a0*/  LEA.HI.X R3, R4, UR13, R3, 0x2, P2 ;  /* 0x0000000d04037c11 */ /* 0x000fe200090f1403 */
[----:B------:R-:W-:Y:S04]  /*234b0*/  SHFL.IDX PT, R6, R8, 0x1, 0x1c1f ;  /* 0x003c1f0008067f89 */ /* 0x000fe800000e0000 */
[----:B------:R-:W-:Y:S04]  /*234c0*/  SHFL.IDX PT, R4, R8, RZ, 0x1c1f ;  /* 0x001c1fff08047589 */ /* 0x000fe800000e0000 */
[----:B------:R-:W2:Y:S04]  /*234d0*/  SHFL.IDX PT, R5, R3, RZ, 0x1c1f ;  /* 0x001c1fff03057589 */ /* 0x000ea800000e0000 */
[----:B------:R0:W1:Y:S04]  /*234e0*/  SHFL.IDX PT, R7, R3, 0x1, 0x1c1f ;  /* 0x003c1f0003077f89 */ /* 0x00006800000e0000 */
[----:B--2---:R0:W-:Y:S01]  /*234f0*/  @!P1 ST.E desc[UR36][R4.64], R9 ;  /* 0x0000000904009985 */ /* 0x0041e2000c101924 */
[----:B-1----:R-:W-:Y:S05]  /*23500*/  @P0 BRA `(.L_x_6404) ;  /* 0x0000000000080947 */ /* 0x002fea0003800000 */
[----:B0-----:R-:W2:Y:S04]  /*23510*/  LDL R3, [R1+0x1f4] ;  /* 0x0001f40001037983 */ /* 0x001ea80000100800 */
[----:B--2---:R1:W-:Y:S02]  /*23520*/  ST.E desc[UR36][R6.64], R3 ;  /* 0x0000000306007985 */ /* 0x0043e4000c101924 */
.L_x_6404:
[----:B------:R-:W-:Y:S05]  /*23530*/  BSYNC B1 ;  /* 0x0000000000017941 */ /* 0x000fea0003800000 */
.L_x_6403:
[----:B------:R-:W-:Y:S02]  /*23540*/  UISETP.GT.AND UP1, UPT, UR23, 0x1, UPT ;  /* 0x000000011700788c */ /* 0x000fe4000bf24270 */
[----:B------:R-:W-:-:S04]  /*23550*/  UISETP.NE.U32.AND UP0, UPT, UR18, URZ, UPT ;  /* 0x0000003f1200728c */ /* 0x000fc8000bf05070 */
[----:B------:R-:W-:Y:S01]  /*23560*/  PLOP3.LUT P0, PT, PT, PT, UP1, 0x80, 0x0 ;  /* 0x000000000000781c */ /* 0x000fe20003f0f018 */
[----:B------:R-:W-:-:S04]  /*23570*/  UISETP.NE.AND.EX UP0, UPT, UR19, URZ, UPT, UP0 ;  /* 0x0000003f1300728c */ /* 0x000fc8000bf05300 */
[----:B------:R-:W-:-:S08]  /*23580*/  USEL UR14, UR60, URZ, !UP0 ;  /* 0x0000003f3c0e7287 */ /* 0x000fd0000c000000 */
[----:B------:R-:W-:Y:S05]  /*23590*/  @P0 BRA `(.L_x_6405) ;  /* 0x0000001000240947 */ /* 0x000fea0003800000 */
[----:B-1----:R-:W2:Y:S01]  /*235a0*/  LDL.64 R6, [R1+0x440] ;  /* 0x0004400001067983 */ /* 0x002ea20000100a00 */
[----:B0-----:R-:W-:Y:S01]  /*235b0*/  IMAD R4, R208, 0x40, R19 ;  /* 0x00000040d0047824 */ /* 0x001fe200078e0213 */
[----:B------:R-:W0:Y:S01]  /*235c0*/  LDC R81, c[0x0][0xce8] ;  /* 0x00033a00ff517b82 */ /* 0x000e220000000800 */
[----:B------:R-:W-:Y:S02]  /*235d0*/  ULDC.64 UR12, c[0x0][0xba0] ;  /* 0x0002e800000c7ab9 */ /* 0x000fe40000000a00 */
[----:B------:R-:W-:Y:S02]  /*235e0*/  UIMAD UR9, UR26, UR12, URZ ;  /* 0x0000000c1a0972a4 */ /* 0x000fe4000f8e023f */
[----:B------:R-:W-:Y:S02]  /*235f0*/  UIMAD.WIDE.U32 UR10, UR4, UR12, URZ ;  /* 0x0000000c040a72a5 */ /* 0x000fe4000f8e003f */
[----:B------:R-:W-:-:S03]  /*23600*/  UIMAD UR9, UR4, UR13, UR9 ;  /* 0x0000000d040972a4 */ /* 0x000fc6000f8e0209 */
[----:B------:R-:W-:Y:S01]  /*23610*/  ULDC.64 UR12, c[0x0][0xbe8] ;  /* 0x0002fa00000c7ab9 */ /* 0x000fe20000000a00 */
[----:B------:R-:W-:-:S04]  /*23620*/  UIADD3 UR11, UR11, UR9, URZ ;  /* 0x000000090b0b7290 */ /* 0x000fc8000fffe03f */
[----:B------:R-:W-:-:S04]  /*23630*/  UIMAD.WIDE.U32 UR10, UR8, UR12, UR10 ;  /* 0x0000000c080a72a5 */ /* 0x000fc8000f8e000a */
[----:B------:R-:W-:-:S03]  /*23640*/  UIMAD UR9, UR8, UR13, UR11 ;  /* 0x0000000d080972a4 */ /* 0x000fc6000f8e020b */
[----:B------:R-:W-:Y:S01]  /*23650*/  ULDC UR11, c[0x0][0xbc8] ;  /* 0x0002f200000b7ab9 */ /* 0x000fe20000000800 */
[----:B------:R-:W-:Y:S01]  /*23660*/  IMAD.U32 R21, RZ, RZ, UR59 ;  /* 0x0000003bff157e24 */ /* 0x000fe2000f8e00ff */
[----:B------:R-:W-:Y:S01]  /*23670*/  USHF.R.S32.HI UR4, URZ, 0x1f, UR14 ;  /* 0x0000001f3f047899 */ /* 0x000fe2000801140e */
[----:B------:R-:W-:-:S03]  /*23680*/  ULDC.64 UR12, c[0x0][0xbf0] ;  /* 0x0002fc00000c7ab9 */ /* 0x000fc60000000a00 */
[----:B------:R-:W-:Y:S01]  /*23690*/  UIMAD UR4, UR4, UR12, URZ ;  /* 0x0000000c040472a4 */ /* 0x000fe2000f8e023f */
[----:B------:R-:W-:-:S03]  /*236a0*/  UMOV UR8, UR10 ;  /* 0x0000000a00087c82 */ /* 0x000fc60008000000 */
[----:B------:R-:W-:Y:S02]  /*236b0*/  UIMAD UR4, UR14, UR13, UR4 ;  /* 0x0000000d0e0472a4 */ /* 0x000fe4000f8e0204 */
[----:B------:R-:W-:-:S04]  /*236c0*/  UIMAD.WIDE.U32 UR8, UR14, UR12, UR8 ;  /* 0x0000000c0e0872a5 */ /* 0x000fc8000f8e0008 */
[----:B------:R-:W-:Y:S01]  /*236d0*/  UIADD3 UR4, UR9, UR4, URZ ;  /* 0x0000000409047290 */ /* 0x000fe2000fffe03f */
[----:B------:R-:W-:Y:S01]  /*236e0*/  BSSY B1, `(.L_x_6406) ;  /* 0x00000ce000017945 */ /* 0x000fe20003800000 */
[----:B------:R-:W-:Y:S02]  /*236f0*/  SHF.R.S32.HI R84, RZ, 0x1f, R210 ;  /* 0x0000001fff547819 */ /* 0x000fe400000114d2 */
[----:B------:R-:W-:Y:S02]  /*23700*/  SHF.R.S32.HI R85, RZ, 0x1f, R211 ;  /* 0x0000001fff557819 */ /* 0x000fe400000114d3 */
[----:B------:R-:W-:Y:S02]  /*23710*/  SHF.R.S32.HI R86, RZ, 0x1f, R152 ;  /* 0x0000001fff567819 */ /* 0x000fe40000011498 */
[----:B------:R-:W-:Y:S02]  /*23720*/  SHF.R.S32.HI R87, RZ, 0x1f, R153 ;  /* 0x0000001fff577819 */ /* 0x000fe40000011499 */
[----:B------:R-:W-:-:S02]  /*23730*/  SHF.R.S32.HI R88, RZ, 0x1f, R154 ;  /* 0x0000001fff587819 */ /* 0x000fc4000001149a */
[----:B------:R-:W-:Y:S02]  /*23740*/  SHF.R.S32.HI R89, RZ, 0x1f, R155 ;  /* 0x0000001fff597819 */ /* 0x000fe4000001149b */
[----:B------:R-:W-:Y:S01]  /*23750*/  SHF.R.S32.HI R90, RZ, 0x1f, R156 ;  /* 0x0000001fff5a7819 */ /* 0x000fe2000001149c */
[----:B--2---:R-:W-:-:S03]  /*23760*/  IMAD.WIDE R4, R4, 0x2, R6 ;  /* 0x0000000204047825 */ /* 0x004fc600078e0206 */
[C---:B------:R-:W-:Y:S02]  /*23770*/  IADD3 R41, P2, R4.reuse, 0x7000, RZ ;  /* 0x0000700004297810 */ /* 0x040fe40007f5e0ff */
[----:B------:R-:W-:Y:S02]  /*23780*/  IADD3 R9, P3, R4, 0x1000, RZ ;  /* 0x0000100004097810 */ /* 0x000fe40007f7e0ff */
[----:B------:R-:W-:Y:S02]  /*23790*/  LOP3.LUT R40, R41, 0x380, RZ, 0xc0, !PT ;  /* 0x0000038029287812 */ /* 0x000fe400078ec0ff */
[----:B------:R-:W-:Y:S02]  /*237a0*/  LOP3.LUT R8, R9, 0x380, RZ, 0xc0, !PT ;  /* 0x0000038009087812 */ /* 0x000fe400078ec0ff */
[----:B------:R-:W-:Y:S02]  /*237b0*/  SHF.R.U64 R40, R40, 0x3, RZ ;  /* 0x0000000328287819 */ /* 0x000fe400000012ff */
[----:B------:R-:W-:-:S02]  /*237c0*/  SHF.R.U64 R8, R8, 0x3, RZ ;  /* 0x0000000308087819 */ /* 0x000fc400000012ff */
[----:B------:R-:W-:Y:S01]  /*237d0*/  LOP3.LUT R40, R40, R41, RZ, 0x3c, !PT ;  /* 0x0000002928287212 */ /* 0x000fe200078e3cff */
[----:B------:R-:W-:Y:S01]  /*237e0*/  IMAD.X R41, RZ, RZ, R5, P2 ;  /* 0x000000ffff297224 */ /* 0x000fe200010e0605 */
[C---:B------:R-:W-:Y:S02]  /*237f0*/  IADD3 R69, P2, R4.reuse, 0xe000, RZ ;  /* 0x0000e00004457810 */ /* 0x040fe40007f5e0ff */
[C---:B------:R-:W-:Y:S02]  /*23800*/  IADD3 R37, P1, R4.reuse, 0x6000, RZ ;  /* 0x0000600004257810 */ /* 0x040fe40007f3e0ff */
[----:B------:R-:W-:Y:S01]  /*23810*/  LOP3.LUT R68, R69, 0x380, RZ, 0xc0, !PT ;  /* 0x0000038045447812 */ /* 0x000fe200078ec0ff */
[----:B------:R-:W5:Y:S01]  /*23820*/  LD.E.128 R40, desc[UR36][R40.64] ;  /* 0x0000002428287980 */ /* 0x000f62000c101d00 */
[----:B------:R-:W-:Y:S02]  /*23830*/  IADD3 R33, P0, R4, 0x5000, RZ ;  /* 0x0000500004217810 */ /* 0x000fe40007f1e0ff */
[----:B------:R-:W-:-:S02]  /*23840*/  SHF.R.U64 R68, R68, 0x3, RZ ;  /* 0x0000000344447819 */ /* 0x000fc400000012ff */
[----:B------:R-:W-:Y:S01]  /*23850*/  LOP3.LUT R8, R8, R9, RZ, 0x3c, !PT ;  /* 0x0000000908087212 */ /* 0x000fe200078e3cff */
[--C-:B------:R-:W-:Y:S01]  /*23860*/  IMAD.X R9, RZ, RZ, R5.reuse, P3 ;  /* 0x000000ffff097224 */ /* 0x100fe200018e0605 */
[----:B------:R-:W-:Y:S02]  /*23870*/  LOP3.LUT R36, R37, 0x380, RZ, 0xc0, !PT ;  /* 0x0000038025247812 */ /* 0x000fe400078ec0ff */
[----:B------:R-:W-:Y:S01]  /*23880*/  LOP3.LUT R68, R68, R69, RZ, 0x3c, !PT ;  /* 0x0000004544447212 */ /* 0x000fe200078e3cff */
[----:B------:R-:W-:Y:S01]  /*23890*/  IMAD.X R69, RZ, RZ, R5, P2 ;  /* 0x000000ffff457224 */ /* 0x000fe200010e0605 */
[----:B------:R-:W-:Y:S01]  /*238a0*/  LOP3.LUT R32, R33, 0x380, RZ, 0xc0, !PT ;  /* 0x0000038021207812 */ /* 0x000fe200078ec0ff */
[----:B------:R-:W5:Y:S01]  /*238b0*/  LD.E.128 R8, desc[UR36][R8.64] ;  /* 0x0000002408087980 */ /* 0x000f62000c101d00 */
[----:B------:R-:W-:Y:S02]  /*238c0*/  IADD3 R45, P3, R4, 0x8000, RZ ;  /* 0x00008000042d7810 */ /* 0x000fe40007f7e0ff */
[----:B0-----:R-:W-:Y:S01]  /*238d0*/  ISETP.NE.AND P2, PT, R81, 0x1, PT ;  /* 0x000000015100780c */ /* 0x001fe20003f45270 */
[----:B------:R-:W5:Y:S01]  /*238e0*/  LD.E.128 R68, desc[UR36][R68.64] ;  /* 0x0000002444447980 */ /* 0x000f62000c101d00 */
[----:B------:R-:W-:-:S02]  /*238f0*/  SHF.R.U64 R36, R36, 0x3, RZ ;  /* 0x0000000324247819 */ /* 0x000fc400000012ff */
[----:B------:R-:W-:Y:S02]  /*23900*/  SHF.R.U64 R32, R32, 0x3, RZ ;  /* 0x0000000320207819 */ /* 0x000fe400000012ff */
[----:B------:R-:W-:Y:S02]  /*23910*/  LOP3.LUT R44, R45, 0x380, RZ, 0xc0, !PT ;  /* 0x000003802d2c7812 */ /* 0x000fe400078ec0ff */
[----:B------:R-:W-:Y:S01]  /*23920*/  LOP3.LUT R36, R36, R37, RZ, 0x3c, !PT ;  /* 0x0000002524247212 */ /* 0x000fe200078e3cff */
[--C-:B------:R-:W-:Y:S01]  /*23930*/  IMAD.X R37, RZ, RZ, R5.reuse, P1 ;  /* 0x000000ffff257224 */ /* 0x100fe200008e0605 */
[----:B------:R-:W-:Y:S01]  /*23940*/  LOP3.LUT R32, R32, R33, RZ, 0x3c, !PT ;  /* 0x0000002120207212 */ /* 0x000fe200078e3cff */
[----:B------:R-:W-:Y:S01]  /*23950*/  IMAD.X R33, RZ, RZ, R5, P0 ;  /* 0x000000ffff217224 */ /* 0x000fe200000e0605 */
[----:B------:R-:W-:Y:S01]  /*23960*/  SHF.R.U64 R44, R44, 0x3, RZ ;  /* 0x000000032c2c7819 */ /* 0x000fe200000012ff */
[----:B------:R-:W0:Y:S01]  /*23970*/  @P2 LDC R77, c[0x0][0xcec] ;  /* 0x00033b00ff4d2b82 */ /* 0x000e220000000800 */
[C---:B------:R-:W-:Y:S01]  /*23980*/  IADD3 R65, P1, R4.reuse, 0xd000, RZ ;  /* 0x0000d00004417810 */ /* 0x040fe20007f3e0ff */
[----:B------:R-:W5:Y:S01]  /*23990*/  LD.E.128 R36, desc[UR36][R36.64] ;  /* 0x0000002424247980 */ /* 0x000f62000c101d00 */
[----:B------:R-:W-:-:S02]  /*239a0*/  IADD3 R61, P0, R4, 0xc000, RZ ;  /* 0x0000c000043d7810 */ /* 0x000fc40007f1e0ff */
[----:B------:R-:W-:Y:S01]  /*239b0*/  LOP3.LUT R44, R44, R45, RZ, 0x3c, !PT ;  /* 0x0000002d2c2c7212 */ /* 0x000fe200078e3cff */
[--C-:B------:R-:W-:Y:S01]  /*239c0*/  IMAD.X R45, RZ, RZ, R5.reuse, P3 ;  /* 0x000000ffff2d7224 */ /* 0x100fe200018e0605 */
[----:B------:R-:W-:Y:S01]  /*239d0*/  LOP3.LUT R64, R65, 0x380, RZ, 0xc0, !PT ;  /* 0x0000038041407812 */ /* 0x000fe200078ec0ff */
[----:B------:R-:W1:Y:S01]  /*239e0*/  @P2 LDC R79, c[0x0][0xcf0] ;  /* 0x00033c00ff4f2b82 */ /* 0x000e620000000800 */
[----:B------:R-:W-:Y:S01]  /*239f0*/  LOP3.LUT R60, R61, 0x380, RZ, 0xc0, !PT ;  /* 0x000003803d3c7812 */ /* 0x000fe200078ec0ff */
[----:B------:R-:W5:Y:S01]  /*23a00*/  LD.E.128 R32, desc[UR36][R32.64] ;  /* 0x0000002420207980 */ /* 0x000f62000c101d00 */
[----:B------:R-:W-:Y:S02]  /*23a10*/  IADD3 R3, P3, R4, 0xf000, RZ ;  /* 0x0000f00004037810 */ /* 0x000fe40007f7e0ff */
[----:B------:R-:W-:Y:S01]  /*23a20*/  SHF.R.U64 R64, R64, 0x3, RZ ;  /* 0x0000000340407819 */ /* 0x000fe200000012ff */
[----:B------:R-:W5:Y:S01]  /*23a30*/  LD.E.128 R44, desc[UR36][R44.64] ;  /* 0x000000242c2c7980 */ /* 0x000f62000c101d00 */
[----:B------:R-:W-:Y:S01]  /*23a40*/  SHF.R.U64 R60, R60, 0x3, RZ ;  /* 0x000000033c3c7819 */ /* 0x000fe200000012ff */
[----:B------:R-:W-:Y:S01]  /*23a50*/  IMAD.X R73, RZ, RZ, R5, P3 ;  /* 0x000000ffff497224 */ /* 0x000fe200018e0605 */
[----:B------:R-:W-:-:S02]  /*23a60*/  LOP3.LUT R0, R3, 0x380, RZ, 0xc0, !PT ;  /* 0x0000038003007812 */ /* 0x000fc400078ec0ff */
[----:B------:R-:W-:Y:S01]  /*23a70*/  LOP3.LUT R64, R64, R65, RZ, 0x3c, !PT ;  /* 0x0000004140407212 */ /* 0x000fe200078e3cff */
[--C-:B------:R-:W-:Y:S01]  /*23a80*/  IMAD.X R65, RZ, RZ, R5.reuse, P1 ;  /* 0x000000ffff417224 */ /* 0x100fe200008e0605 */
[----:B------:R-:W-:Y:S01]  /*23a90*/  LOP3.LUT R60, R60, R61, RZ, 0x3c, !PT ;  /* 0x0000003d3c3c7212 */ /* 0x000fe200078e3cff */
[----:B------:R-:W-:Y:S01]  /*23aa0*/  IMAD.X R61, RZ, RZ, R5, P0 ;  /* 0x000000ffff3d7224 */ /* 0x000fe200000e0605 */
[----:B------:R-:W-:Y:S02]  /*23ab0*/  SHF.R.U64 R0, R0, 0x3, RZ ;  /* 0x0000000300007819 */ /* 0x000fe400000012ff */
[----:B------:R-:W-:Y:S01]  /*23ac0*/  ISETP.GE.AND P1, PT, R19, UR11, PT ;  /* 0x0000000b13007c0c */ /* 0x000fe2000bf26270 */
[----:B------:R-:W5:Y:S01]  /*23ad0*/  LD.E.128 R64, desc[UR36][R64.64] ;  /* 0x0000002440407980 */ /* 0x000f62000c101d00 */
[----:B------:R-:W-:Y:S02]  /*23ae0*/  ISETP.GE.AND P0, PT, R156, UR11, PT ;  /* 0x0000000b9c007c0c */ /* 0x000fe4000bf06270 */
[----:B------:R-:W-:Y:S01]  /*23af0*/  LOP3.LUT R72, R0, R3, RZ, 0x3c, !PT ;  /* 0x0000000300487212 */ /* 0x000fe200078e3cff */
[----:B------:R-:W-:Y:S01]  /*23b00*/  IMAD R0, R157, 0x20, R208 ;  /* 0x000000209d007824 */ /* 0x000fe200078e02d0 */
[----:B------:R-:W-:Y:S01]  /*23b10*/  SEL R3, RZ, 0x1, P1 ;  /* 0x00000001ff037807 */ /* 0x000fe20000800000 */
[----:B------:R-:W5:Y:S01]  /*23b20*/  LD.E.128 R60, desc[UR36][R60.64] ;  /* 0x000000243c3c7980 */ /* 0x000f62000c101d00 */
[----:B------:R-:W-:-:S02]  /*23b30*/  SEL R20, RZ, 0xffffffff, P0 ;  /* 0xffffffffff147807 */ /* 0x000fc40000000000 */
[----:B------:R-:W-:Y:S01]  /*23b40*/  ISETP.GE.AND P1, PT, R155, UR11, PT ;  /* 0x0000000b9b007c0c */ /* 0x000fe2000bf26270 */
[----:B------:R-:W-:Y:S01]  /*23b50*/  IMAD R82, R21, 0x40, R0 ;  /* 0x0000004015527824 */ /* 0x000fe200078e0200 */
[C---:B------:R-:W-:Y:S02]  /*23b60*/  IADD3 R13, P4, R4.reuse, 0x2000, RZ ;  /* 0x00002000040d7810 */ /* 0x040fe40007f9e0ff */
[C---:B------:R-:W-:Y:S02]  /*23b70*/  IADD3 R25, P5, R4.reuse, 0x3000, RZ ;  /* 0x0000300004197810 */ /* 0x040fe40007fbe0ff */
[----:B------:R-:W-:Y:S01]  /*23b80*/  IADD3 R29, P6, R4, 0x4000, RZ ;  /* 0x00004000041d7810 */ /* 0x000fe20007fde0ff */
[----:B------:R-:W-:Y:S01]  /*23b90*/  IMAD.SHL.U32 R20, R20, 0x2, RZ ;  /* 0x0000000214147824 */ /* 0x000fe200078e00ff */
[----:B------:R-:W-:Y:S01]  /*23ba0*/  ISETP.GE.AND P0, PT, R154, UR11, PT ;  /* 0x0000000b9a007c0c */ /* 0x000fe2000bf06270 */
[----:B------:R-:W5:Y:S01]  /*23bb0*/  LD.E.128 R72, desc[UR36][R72.64] ;  /* 0x0000002448487980 */ /* 0x000f62000c101d00 */
[----:B------:R-:W-:-:S02]  /*23bc0*/  SEL R0, RZ, 0xffffffff, P1 ;  /* 0xffffffffff007807 */ /* 0x000fc40000800000 */
[----:B------:R-:W-:Y:S02]  /*23bd0*/  LOP3.LUT R12, R13, 0x380, RZ, 0xc0, !PT ;  /* 0x000003800d0c7812 */ /* 0x000fe400078ec0ff */
[----:B------:R-:W-:Y:S02]  /*23be0*/  LOP3.LUT R24, R25, 0x380, RZ, 0xc0, !PT ;  /* 0x0000038019187812 */ /* 0x000fe400078ec0ff */
[----:B------:R-:W-:Y:S01]  /*23bf0*/  LOP3.LUT R28, R29, 0x380, RZ, 0xc0, !PT ;  /* 0x000003801d1c7812 */ /* 0x000fe200078ec0ff */
[----:B------:R-:W-:Y:S01]  /*23c00*/  IMAD.SHL.U32 R83, R0, 0x4, RZ ;  /* 0x0000000400537824 */ /* 0x000fe200078e00ff */
[----:B------:R-:W-:Y:S01]  /*23c10*/  SEL R21, RZ, 0xffffffff, P0 ;  /* 0xffffffffff157807 */ /* 0x000fe20000000000 */
[----:B0-----:R-:W-:Y:S01]  /*23c20*/  @P2 IMAD.HI.U32 R0, R82, R77, RZ ;  /* 0x0000004d52002227 */ /* 0x001fe200078e00ff */
[----:B------:R-:W-:Y:S02]  /*23c30*/  LOP3.LUT R20, R20, 0x2, R3, 0xe2, !PT ;  /* 0x0000000214147812 */ /* 0x000fe400078ee203 */
[----:B------:R-:W-:-:S02]  /*23c40*/  SHF.R.U64 R12, R12, 0x3, RZ ;  /* 0x000000030c0c7819 */ /* 0x000fc400000012ff */
[----:B------:R-:W-:Y:S02]  /*23c50*/  SHF.R.U64 R24, R24, 0x3, RZ ;  /* 0x0000000318187819 */ /* 0x000fe400000012ff */
[----:B------:R-:W-:Y:S01]  /*23c60*/  SHF.R.U64 R28, R28, 0x3, RZ ;  /* 0x000000031c1c7819 */ /* 0x000fe200000012ff */
[----:B------:R-:W-:Y:S01]  /*23c70*/  IMAD.SHL.U32 R78, R21, 0x8, RZ ;  /* 0x00000008154e7824 */ /* 0x000fe200078e00ff */
[----:B------:R-:W-:Y:S01]  /*23c80*/  LOP3.LUT R77, R83, 0x4, R20, 0xe2, !PT ;  /* 0x00000004534d7812 */ /* 0x000fe200078ee214 */
[----:B------:R-:W-:Y:S01]  /*23c90*/  IMAD.MOV.U32 R3, RZ, RZ, R82 ;  /* 0x000000ffff037224 */ /* 0x000fe200078e0052 */
[----:B------:R-:W-:Y:S01]  /*23ca0*/  LOP3.LUT R12, R12, R13, RZ, 0x3c, !PT ;  /* 0x0000000d0c0c7212 */ /* 0x000fe200078e3cff */
[--C-:B------:R-:W-:Y:S01]  /*23cb0*/  IMAD.X R13, RZ, RZ, R5.reuse, P4 ;  /* 0x000000ffff0d7224 */ /* 0x100fe200020e0605 */
[----:B------:R-:W-:Y:S01]  /*23cc0*/  LOP3.LUT R24, R24, R25, RZ, 0x3c, !PT ;  /* 0x0000001918187212 */ /* 0x000fe200078e3cff */
[--C-:B------:R-:W-:Y:S01]  /*23cd0*/  IMAD.X R25, RZ, RZ, R5.reuse, P5 ;  /* 0x000000ffff197224 */ /* 0x100fe200028e0605 */
[----:B------:R-:W-:Y:S01]  /*23ce0*/  LOP3.LUT R28, R28, R29, RZ, 0x3c, !PT ;  /* 0x0000001d1c1c7212 */ /* 0x000fe200078e3cff */
[----:B------:R-:W-:Y:S01]  /*23cf0*/  IMAD.X R29, RZ, RZ, R5, P6 ;  /* 0x000000ffff1d7224 */ /* 0x000fe200030e0605 */
[----:B-1----:R-:W-:Y:S01]  /*23d00*/  @P2 SHF.R.U32.HI R3, RZ, R79, R0 ;  /* 0x0000004fff032219 */ /* 0x002fe20000011600 */
[----:B------:R-:W-:Y:S01]  /*23d10*/  IMAD.U32 R20, RZ, RZ, UR8 ;  /* 0x00000008ff147e24 */ /* 0x000fe2000f8e00ff */
[C---:B------:R-:W-:Y:S01]  /*23d20*/  IADD3 R49, P4, R4.reuse, 0x9000, RZ ;  /* 0x0000900004317810 */ /* 0x040fe20007f9e0ff */
[----:B------:R-:W-:Y:S01]  /*23d30*/  IMAD.U32 R21, RZ, RZ, UR9 ;  /* 0x00000009ff157e24 */ /* 0x000fe2000f8e00ff */
[C---:B------:R-:W-:Y:S01]  /*23d40*/  IADD3 R53, P5, R4.reuse, 0xa000, RZ ;  /* 0x0000a00004357810 */ /* 0x040fe20007fbe0ff */
[----:B------:R-:W-:Y:S01]  /*23d50*/  ULDC.64 UR8, c[0x0][0xbe0] ;  /* 0x0002f80000087ab9 */ /* 0x000fe20000000a00 */
[----:B------:R-:W-:Y:S01]  /*23d60*/  IADD3 R57, P6, R4, 0xb000, RZ ;  /* 0x0000b00004397810 */ /* 0x000fe20007fde0ff */
[----:B------:R-:W5:Y:S01]  /*23d70*/  LD.E.128 R12, desc[UR36][R12.64] ;  /* 0x000000240c0c7980 */ /* 0x000f62000c101d00 */
[----:B------:R-:W-:-:S02]  /*23d80*/  LOP3.LUT R0, R78, 0x8, R77, 0xe2, !PT ;  /* 0x000000084e007812 */ /* 0x000fc400078ee24d */
[--C-:B------:R-:W-:Y:S01]  /*23d90*/  SHF.R.S32.HI R77, RZ, 0x1f, R3.reuse ;  /* 0x0000001fff4d7819 */ /* 0x100fe20000011403 */
[----:B------:R-:W5:Y:S01]  /*23da0*/  LD.E.128 R24, desc[UR36][R24.64] ;  /* 0x0000002418187980 */ /* 0x000f62000c101d00 */
[----:B------:R-:W-:Y:S02]  /*23db0*/  ISETP.GE.AND P0, PT, R153, UR11, PT ;  /* 0x0000000b99007c0c */ /* 0x000fe4000bf06270 */
[----:B------:R-:W-:Y:S01]  /*23dc0*/  LOP3.LUT R48, R49, 0x380, RZ, 0xc0, !PT ;  /* 0x0000038031307812 */ /* 0x000fe200078ec0ff */
[----:B------:R-:W5:Y:S01]  /*23dd0*/  LD.E.128 R28, desc[UR36][R28.64] ;  /* 0x000000241c1c7980 */ /* 0x000f62000c101d00 */
[----:B------:R-:W-:Y:S02]  /*23de0*/  LOP3.LUT R52, R53, 0x380, RZ, 0xc0, !PT ;  /* 0x0000038035347812 */ /* 0x000fe400078ec0ff */
[----:B------:R-:W-:Y:S01]  /*23df0*/  LOP3.LUT R56, R57, 0x380, RZ, 0xc0, !PT ;  /* 0x0000038039387812 */ /* 0x000fe200078ec0ff */
[----:B------:R-:W-:Y:S01]  /*23e00*/  IMAD.MOV R79, RZ, RZ, -R3 ;  /* 0x000000ffff4f7224 */ /* 0x000fe200078e0a03 */
[----:B------:R-:W-:Y:S01]  /*23e10*/  LOP3.LUT R7, R4, 0x380, RZ, 0xc0, !PT ;  /* 0x0000038004077812 */ /* 0x000fe200078ec0ff */
[----:B------:R-:W-:Y:S01]  /*23e20*/  IMAD.U32 R21, RZ, RZ, UR4 ;  /* 0x00000004ff157e24 */ /* 0x000fe2000f8e00ff */
[----:B------:R-:W-:Y:S01]  /*23e30*/  SEL R78, RZ, 0xffffffff, P0 ;  /* 0xffffffffff4e7807 */ /* 0x000fe20000000000 */
[----:B------:R-:W-:Y:S01]  /*23e40*/  IMAD R80, R77, UR8, RZ ;  /* 0x000000084d507c24 */ /* 0x000fe2000f8e02ff */
[----:B------:R-:W-:-:S02]  /*23e50*/  SHF.R.U64 R48, R48, 0x3, RZ ;  /* 0x0000000330307819 */ /* 0x000fc400000012ff */
[----:B------:R-:W-:Y:S02]  /*23e60*/  SHF.R.U64 R52, R52, 0x3, RZ ;  /* 0x0000000334347819 */ /* 0x000fe400000012ff */
[----:B------:R-:W-:Y:S02]  /*23e70*/  SHF.R.U64 R56, R56, 0x3, RZ ;  /* 0x0000000338387819 */ /* 0x000fe400000012ff */
[----:B------:R-:W-:Y:S01]  /*23e80*/  ISETP.GE.AND P0, PT, R152, UR11, PT ;  /* 0x0000000b98007c0c */ /* 0x000fe2000bf06270 */
[----:B------:R-:W-:Y:S01]  /*23e90*/  IMAD R77, R81, R79, R82 ;  /* 0x0000004f514d7224 */ /* 0x000fe200078e0252 */
        /* <DEDUP_REMOVED lines=8> */
[----:B------:R-:W-:Y:S01]  /*23f20*/  SEL R3, RZ, 0xffffffff, P0 ;  /* 0xffffffffff037807 */ /* 0x000fe20000000000 */
[--C-:B------:R-:W-:Y:S01]  /*23f30*/  IMAD.X R53, RZ, RZ, R5.reuse, P5 ;  /* 0x000000ffff357224 */ /* 0x100fe200028e0605 */
[----:B------:R-:W-:Y:S01]  /*23f40*/  LOP3.LUT R4, R7, R4, RZ, 0x3c, !PT ;  /* 0x0000000407047212 */ /* 0x000fe200078e3cff */
[----:B------:R-:W-:-:S02]  /*23f50*/  IMAD.X R57, RZ, RZ, R5, P6 ;  /* 0x000000ffff397224 */ /* 0x000fc400030e0605 */
[----:B------:R-:W-:Y:S01]  /*23f60*/  IMAD.SHL.U32 R83, R78, 0x10, RZ ;  /* 0x000000104e537824 */ /* 0x000fe200078e00ff */
[----:B------:R-:W5:Y:S01]  /*23f70*/  LD.E.128 R48, desc[UR36][R48.64] ;  /* 0x0000002430307980 */ /* 0x000f62000c101d00 */
[----:B------:R-:W-:-:S03]  /*23f80*/  IMAD.SHL.U32 R3, R3, 0x20, RZ ;  /* 0x0000002003037824 */ /* 0x000fc600078e00ff */
[----:B------:R-:W-:Y:S01]  /*23f90*/  LOP3.LUT R0, R83, 0x10, R0, 0xe2, !PT ;  /* 0x0000001053007812 */ /* 0x000fe200078ee200 */
[----:B------:R-:W5:Y:S01]  /*23fa0*/  LD.E.128 R4, desc[UR36][R4.64] ;  /* 0x0000002404047980 */ /* 0x000f62000c101d00 */
[----:B------:R-:W-:-:S03]  /*23fb0*/  SHF.R.S32.HI R78, RZ, 0x1f, R77 ;  /* 0x0000001fff4e7819 */ /* 0x000fc6000001144d */
[----:B------:R-:W5:Y:S01]  /*23fc0*/  LD.E.128 R52, desc[UR36][R52.64] ;  /* 0x0000002434347980 */ /* 0x000f62000c101d00 */
[----:B------:R-:W-:-:S03]  /*23fd0*/  LOP3.LUT R0, R3, 0x20, R0, 0xe2, !PT ;  /* 0x0000002003007812 */ /* 0x000fc600078ee200 */
[----:B------:R-:W5:Y:S01]  /*23fe0*/  LD.E.128 R56, desc[UR36][R56.64] ;  /* 0x0000002438387980 */ /* 0x000f62000c101d00 */
[----:B------:R-:W-:Y:S01]  /*23ff0*/  IMAD.U32 R3, RZ, RZ, UR59 ;  /* 0x0000003bff037e24 */ /* 0x000fe2000f8e00ff */
[----:B------:R-:W-:Y:S01]  /*24000*/  @!PT LDS RZ, [RZ] ;  /* 0x00000000fffff984 */ /* 0x000fe20000000800 */
[----:B------:R-:W-:Y:S01]  /*24010*/  @!PT LDS RZ, [RZ] ;  /* 0x00000000fffff984 */ /* 0x000fe20000000800 */
[----:B------:R-:W-:Y:S01]  /*24020*/  @!PT LDS RZ, [RZ] ;  /* 0x00000000fffff984 */ /* 0x000fe20000000800 */
[----:B------:R-:W-:Y:S01]  /*24030*/  @!PT LDS RZ, [RZ] ;  /* 0x00000000fffff984 */ /* 0x000fe20000000800 */
[----:B------:R0:W-:Y:S06]  /*24040*/  MEMBAR.ALL.CTA ;  /* 0x0000000000007992 */ /* 0x0001ec0000008000 */
[----:B0-----:R-:W0:Y:S01]  /*24050*/  FENCE.VIEW.ASYNC.S ;  /* 0x00000000000073c6 */ /* 0x001e220000000000 */
[----:B------:R-:W-:Y:S01]  /*24060*/  IMAD.IADD R21, R21, 0x1, R79 ;  /* 0x0000000115157824 */ /* 0x000fe200078e024f */
[----:B------:R-:W-:Y:S01]  /*24070*/  ISETP.GE.AND P0, PT, R211, UR11, PT ;  /* 0x0000000bd3007c0c */ /* 0x000fe2000bf06270 */
[----:B------:R-:W-:-:S02]  /*24080*/  IMAD R78, R78, UR8, RZ ;  /* 0x000000084e4e7c24 */ /* 0x000fc4000f8e02ff */
[----:B------:R-:W-:Y:S02]  /*24090*/  IMAD R83, R76, R81, RZ ;  /* 0x000000514c537224 */ /* 0x000fe400078e02ff */
[----:B------:R-:W-:Y:S01]  /*240a0*/  IMAD R82, R3, 0x40, R208 ;  /* 0x0000004003527824 */ /* 0x000fe200078e02d0 */
[----:B------:R-:W-:Y:S01]  /*240b0*/  UIADD3 UR4, UR44, 0x38820, URZ ;  /* 0x000388202c047890 */ /* 0x000fe2000fffe03f */
[C---:B------:R-:W-:Y:S01]  /*240c0*/  IMAD R79, R77.reuse, UR9, R78 ;  /* 0x000000094d4f7c24 */ /* 0x040fe2000f8e024e */
[----:B------:R-:W-:Y:S01]  /*240d0*/  SEL R3, RZ, 0x40, P0 ;  /* 0x00000040ff037807 */ /* 0x000fe20000000000 */
[----:B------:R-:W-:Y:S01]  /*240e0*/  IMAD.WIDE.U32 R20, R77, UR8, R20 ;  /* 0x000000084d147c25 */ /* 0x000fe2000f8e0014 */
[----:B------:R-:W-:Y:S01]  /*240f0*/  ISETP.GE.AND P0, PT, R82, R83, PT ;  /* 0x000000535200720c */ /* 0x000fe20003f06270 */
[----:B------:R-:W-:Y:S01]  /*24100*/  ULDC.64 UR8, c[0x0][0xb80] ;  /* 0x0002e00000087ab9 */ /* 0x000fe20000000a00 */
[----:B------:R-:W-:Y:S01]  /*24110*/  UPRMT UR4, URZ, 0x654, UR4 ;  /* 0x000006543f047896 */ /* 0x000fe20008000004 */
[----:B------:R-:W-:Y:S01]  /*24120*/  IMAD.IADD R21, R21, 0x1, R79 ;  /* 0x0000000115157824 */ /* 0x000fe200078e024f */
[----:B------:R-:W-:-:S02]  /*24130*/  LEA R80, P2, R20, UR8, 0x1 ;  /* 0x0000000814507c11 */ /* 0x000fc4000f8408ff */
[----:B------:R-:W-:Y:S02]  /*24140*/  ISETP.GE.AND P1, PT, R210, UR11, PT ;  /* 0x0000000bd2007c0c */ /* 0x000fe4000bf26270 */
[----:B------:R-:W-:Y:S02]  /*24150*/  LEA.HI.X R81, R20, UR9, R21, 0x1, P2 ;  /* 0x0000000914517c11 */ /* 0x000fe400090f0c15 */
[----:B------:R-:W-:Y:S01]  /*24160*/  LOP3.LUT R0, R0, R3, RZ, 0xfc, !PT ;  /* 0x0000000300007212 */ /* 0x000fe200078efcff */
[----:B0-----:R0:W1:Y:S01]  /*24170*/  SHFL.IDX PT, R20, R80, RZ, 0x181f ;  /* 0x00181fff50147589 */ /* 0x00106200000e0000 */
[----:B------:R-:W-:Y:S01]  /*24180*/  SEL R3, RZ, 0x80, P1 ;  /* 0x00000080ff037807 */ /* 0x000fe20000800000 */
[----:B------:R-:W-:Y:S02]  /*24190*/  SYNCS.ARRIVE.TRANS64.RED.A1T0 RZ, [UR4], RZ ;  /* 0x000000ffffff79a7 */ /* 0x000fe40008100404 */
[----:B------:R0:W2:Y:S01]  /*241a0*/  SHFL.IDX PT, R21, R81, RZ, 0x181f ;  /* 0x00181fff51157589 */ /* 0x0000a200000e0000 */
[----:B------:R-:W-:Y:S01]  /*241b0*/  LOP3.LUT R3, R0, R3, RZ, 0xfc, !PT ;  /* 0x0000000300037212 */ /* 0x000fe200078efcff */
[----:B------:R-:W-:Y:S06]  /*241c0*/  @P0 BRA `(.L_x_6407) ;  /* 0x00000000007c0947 */ /* 0x000fec0003800000 */
[----:B------:R-:W-:Y:S02]  /*241d0*/  ISETP.GE.AND P1, PT, R156, UR11, PT ;  /* 0x0000000b9c007c0c */ /* 0x000fe4000bf26270 */
[----:B------:R-:W-:Y:S02]  /*241e0*/  ISETP.GE.AND P0, PT, R19, UR11, PT ;  /* 0x0000000b13007c0c */ /* 0x000fe4000bf06270 */
[----:B------:R-:W-:Y:S02]  /*241f0*/  ISETP.GE.AND P5, PT, R155, UR11, PT ;  /* 0x0000000b9b007c0c */ /* 0x000fe4000bfa6270 */
[----:B------:R-:W-:-:S07]  /*24200*/  ISETP.GE.AND P3, PT, R154, UR11, PT ;  /* 0x0000000b9a007c0c */ /* 0x000fce000bf66270 */
[C---:B-1----:R-:W-:Y:S02]  /*24210*/  @!P1 LEA R76, P2, R156.reuse, R20, 0x1 ;  /* 0x000000149c4c9211 */ /* 0x042fe400078408ff */
[----:B--2---:R-:W-:Y:S02]  /*24220*/  @!P0 IMAD.WIDE R78, R19, 0x2, R20 ;  /* 0x00000002134e8825 */ /* 0x004fe400078e0214 */
[----:B------:R-:W-:Y:S02]  /*24230*/  @!P1 LEA.HI.X R77, R156, R21, R90, 0x1, P2 ;  /* 0x000000159c4d9211 */ /* 0x000fe400010f0c5a */
[----:B------:R-:W-:Y:S01]  /*24240*/  ISETP.GE.AND P2, PT, R153, UR11, PT ;  /* 0x0000000b99007c0c */ /* 0x000fe2000bf46270 */
[----:B-----5:R1:W-:Y:S01]  /*24250*/  @!P0 ST.E.128 desc[UR36][R78.64], R4 ;  /* 0x000000044e008985 */ /* 0x0203e2000c101d24 */
[----:B------:R-:W-:-:S03]  /*24260*/  LOP3.LUT P0, RZ, R0, 0x40, RZ, 0xc0, !PT ;  /* 0x0000004000ff7812 */ /* 0x000fc6000780c0ff */
[----:B------:R2:W-:Y:S01]  /*24270*/  @!P1 ST.E.128 desc[UR36][R76.64], R12 ;  /* 0x0000000c4c009985 */ /* 0x0005e2000c101d24 */
[----:B------:R-:W-:Y:S02]  /*24280*/  ISETP.GE.AND P1, PT, R152, UR11, PT ;  /* 0x0000000b98007c0c */ /* 0x000fe4000bf26270 */
[CC--:B-1----:R-:W-:Y:S02]  /*24290*/  @!P5 LEA R4, P4, R155.reuse, R20.reuse, 0x1 ;  /* 0x000000149b04d211 */ /* 0x0c2fe400078808ff */
[CC--:B------:R-:W-:Y:S02]  /*242a0*/  @!P3 LEA R6, P6, R154.reuse, R20.reuse, 0x1 ;  /* 0x000000149a06b211 */ /* 0x0c0fe400078c08ff */
[-C--:B------:R-:W-:Y:S02]  /*242b0*/  @!P5 LEA.HI.X R5, R155, R21.reuse, R89, 0x1, P4 ;  /* 0x000000159b05d211 */ /* 0x080fe400020f0c59 */
[----:B------:R-:W-:Y:S02]  /*242c0*/  LOP3.LUT P4, RZ, R3, 0x80, RZ, 0xc0, !PT ;  /* 0x0000008003ff7812 */ /* 0x000fe4000788c0ff */
[----:B------:R-:W-:Y:S01]  /*242d0*/  @!P3 LEA.HI.X R7, R154, R21, R88, 0x1, P6 ;  /* 0x000000159a07b211 */ /* 0x000fe200030f0c58 */
[----:B------:R1:W-:Y:S02]  /*242e0*/  @!P5 ST.E.128 desc[UR36][R4.64], R28 ;  /* 0x0000001c0400d985 */ /* 0x0003e4000c101d24 */
[----:B--2---:R-:W-:-:S02]  /*242f0*/  @!P1 LEA R12, P6, R152, R20, 0x1 ;  /* 0x00000014980c9211 */ /* 0x004fc400078c08ff */
[----:B------:R2:W-:Y:S02]  /*24300*/  @!P3 ST.E.128 desc[UR36][R6.64], R36 ;  /* 0x000000240600b985 */ /* 0x0005e4000c101d24 */
[-C--:B------:R-:W-:Y:S02]  /*24310*/  @!P1 LEA.HI.X R13, R152, R21.reuse, R86, 0x1, P6 ;  /* 0x00000015980d9211 */ /* 0x080fe400030f0c56 */
[-C--:B-1----:R-:W-:Y:S02]  /*24320*/  @!P2 LEA R4, P5, R153, R20.reuse, 0x1 ;  /* 0x000000149904a211 */ /* 0x082fe400078a08ff */
[-C--:B--2---:R-:W-:Y:S02]  /*24330*/  @P0 LEA R6, P3, R211, R20.reuse, 0x1 ;  /* 0x00000014d3060211 */ /* 0x084fe400078608ff */
        /* <DEDUP_REMOVED lines=8> */
.L_x_6407:
[----:B------:R-:W-:Y:S05]  /*243c0*/  BSYNC B1 ;  /* 0x0000000000017941 */ /* 0x000fea0003800000 */
.L_x_6406:
        /* <DEDUP_REMOVED lines=9> */
[----:B------:R-:W-:-:S05]  /*24460*/  ISETP.GE.AND P1, PT, R153, UR11, PT ;  /* 0x0000000b99007c0c */ /* 0x000fca000bf26270 */
[----:B0---4-:R-:W-:Y:S02]  /*24470*/  @!P0 IMAD.WIDE R6, R19, 0x2, R4 ;  /* 0x0000000213068825 */ /* 0x011fe400078e0204 */
[-C--:B------:R-:W-:Y:S02]  /*24480*/  @!P5 LEA R14, P4, R156, R4.reuse, 0x1 ;  /* 0x000000049c0ed211 */ /* 0x080fe400078808ff */
[----:B------:R-:W-:Y:S01]  /*24490*/  @!P3 LEA R12, P6, R155, R4, 0x1 ;  /* 0x000000049b0cb211 */ /* 0x000fe200078c08ff */
[----:B------:R0:W-:Y:S01]  /*244a0*/  @!P0 ST.E.128 desc[UR36][R6.64], R8 ;  /* 0x0000000806008985 */ /* 0x0001e2000c101d24 */
[----:B------:R-:W-:Y:S02]  /*244b0*/  ISETP.GE.AND P0, PT, R152, UR11, PT ;  /* 0x0000000b98007c0c */ /* 0x000fe4000bf06270 */
[----:B------:R-:W-:Y:S02]  /*244c0*/  @!P5 LEA.HI.X R15, R156, R5, R90, 0x1, P4 ;  /* 0x000000059c0fd211 */ /* 0x000fe400020f0c5a */
[----:B------:R-:W-:-:S02]  /*244d0*/  LOP3.LUT P4, RZ, R0, 0x40, RZ, 0xc0, !PT ;  /* 0x0000004000ff7812 */ /* 0x000fc4000788c0ff */
[----:B------:R-:W-:Y:S01]  /*244e0*/  @!P3 LEA.HI.X R13, R155, R5, R89, 0x1, P6 ;  /* 0x000000059b0db211 */ /* 0x000fe200030f0c59 */
[----:B------:R3:W-:Y:S01]  /*244f0*/  @!P5 ST.E.128 desc[UR36][R14.64], R24 ;  /* 0x000000180e00d985 */ /* 0x0007e2000c101d24 */
[----:B-1----:R-:W-:-:S03]  /*24500*/  @!P2 LEA R20, P5, R154, R4, 0x1 ;  /* 0x000000049a14a211 */ /* 0x002fc600078a08ff */
[----:B------:R3:W-:Y:S01]  /*24510*/  @!P3 ST.E.128 desc[UR36][R12.64], R32 ;  /* 0x000000200c00b985 */ /* 0x0007e2000c101d24 */
[----:B--2---:R-:W-:Y:S02]  /*24520*/  @!P2 LEA.HI.X R21, R154, R5, R88, 0x1, P5 ;  /* 0x000000059a15a211 */ /* 0x004fe400028f0c58 */
[----:B0-----:R-:W-:-:S03]  /*24530*/  @!P1 LEA R6, P6, R153, R4, 0x1 ;  /* 0x0000000499069211 */ /* 0x001fc600078c08ff */
[----:B------:R3:W-:Y:S01]  /*24540*/  @!P2 ST.E.128 desc[UR36][R20.64], R40 ;  /* 0x000000281400a985 */ /* 0x0007e2000c101d24 */
[CC--:B------:R-:W-:Y:S02]  /*24550*/  @!P0 LEA R8, P3, R152.reuse, R4.reuse, 0x1 ;  /* 0x0000000498088211 */ /* 0x0c0fe400078608ff */
[----:B------:R-:W-:Y:S02]  /*24560*/  @P4 LEA R10, P5, R211, R4, 0x1 ;  /* 0x00000004d30a4211 */ /* 0x000fe400078a08ff */
[-C--:B------:R-:W-:Y:S02]  /*24570*/  @!P1 LEA.HI.X R7, R153, R5.reuse, R87, 0x1, P6 ;  /* 0x0000000599079211 */ /* 0x080fe400030f0c57 */
[-C--:B------:R-:W-:Y:S02]  /*24580*/  @!P0 LEA.HI.X R9, R152, R5.reuse, R86, 0x1, P3 ;  /* 0x0000000598098211 */ /* 0x080fe400018f0c56 */
[----:B------:R-:W-:Y:S01]  /*24590*/  @P4 LEA.HI.X R11, R211, R5, R85, 0x1, P5 ;  /* 0x00000005d30b4211 */ /* 0x000fe200028f0c55 */
        /* <DEDUP_REMOVED lines=9> */
.L_x_6405:
[----:B------:R-:W2:Y:S01]  /*24630*/  LDL R0, [R1+0x438] ;  /* 0x0004380001007983 */ /* 0x000ea20000100800 */
[----:B------:R-:W3:Y:S01]  /*24640*/  LDC R21, c[0x0][0xce8] ;  /* 0x00033a00ff157b82 */ /* 0x000ee20000000800 */
[----:B------:R-:W-:Y:S01]  /*24650*/  ULDC.64 UR12, c[0x0][0xc08] ;  /* 0x00030200000c7ab9 */ /* 0x000fe20000000a00 */
[----:B0-----:R-:W-:Y:S01]  /*24660*/  IMAD.U32 R4, RZ, RZ, UR59 ;  /* 0x0000003bff047e24 */ /* 0x001fe2000f8e00ff */
[----:B------:R-:W-:Y:S01]  /*24670*/  UIMAD UR9, UR26, UR12, URZ ;  /* 0x0000000c1a0972a4 */ /* 0x000fe2000f8e023f */
[----:B------:R-:W-:Y:S01]  /*24680*/  BSSY B1, `(.L_x_6409) ;  /* 0x00000e6000017945 */ /* 0x000fe20003800000 */
[----:B------:R-:W-:Y:S01]  /*24690*/  UIMAD.WIDE.U32 UR10, UR4, UR12, URZ ;  /* 0x0000000c040a72a5 */ /* 0x000fe2000f8e003f */
[----:B------:R-:W-:Y:S01]  /*246a0*/  SHF.R.S32.HI R26, RZ, 0x1f, R194 ;  /* 0x0000001fff1a7819 */ /* 0x000fe200000114c2 */
[----:B------:R-:W-:Y:S01]  /*246b0*/  UIMAD UR9, UR4, UR13, UR9 ;  /* 0x0000000d040972a4 */ /* 0x000fe2000f8e0209 */
[----:B------:R-:W-:Y:S01]  /*246c0*/  SHF.R.S32.HI R27, RZ, 0x1f, R195 ;  /* 0x0000001fff1b7819 */ /* 0x000fe200000114c3 */
[----:B------:R-:W-:Y:S01]  /*246d0*/  USHF.R.S32.HI UR4, URZ, 0x1f, UR14 ;  /* 0x0000001f3f047899 */ /* 0x000fe2000801140e */
[----:B------:R-:W-:Y:S01]  /*246e0*/  SHF.R.S32.HI R28, RZ, 0x1f, R196 ;  /* 0x0000001fff1c7819 */ /* 0x000fe200000114c4 */
[----:B------:R-:W-:Y:S01]  /*246f0*/  UIADD3 UR11, UR11, UR9, URZ ;  /* 0x000000090b0b7290 */ /* 0x000fe2000fffe03f */
[----:B------:R-:W-:Y:S01]  /*24700*/  SHF.R.S32.HI R29, RZ, 0x1f, R197 ;  /* 0x0000001fff1d7819 */ /* 0x000fe200000114c5 */
[----:B------:R-:W-:Y:S01]  /*24710*/  ULDC.64 UR12, c[0x0][0xc38] ;  /* 0x00030e00000c7ab9 */ /* 0x000fe20000000a00 */
[----:B------:R-:W-:Y:S01]  /*24720*/  SHF.R.S32.HI R30, RZ, 0x1f, R198 ;  /* 0x0000001fff1e7819 */ /* 0x000fe200000114c6 */
[----:B------:R-:W-:Y:S01]  /*24730*/  UIMAD.WIDE.U32 UR10, UR8, UR12, UR10 ;  /* 0x0000000c080a72a5 */ /* 0x000fe2000f8e000a */
[----:B------:R-:W-:-:S02]  /*24740*/  SHF.R.S32.HI R31, RZ, 0x1f, R199 ;  /* 0x0000001fff1f7819 */ /* 0x000fc400000114c7 */
[----:B------:R-:W-:Y:S01]  /*24750*/  SHF.R.S32.HI R32, RZ, 0x1f, R200 ;  /* 0x0000001fff207819 */ /* 0x000fe200000114c8 */
[----:B------:R-:W-:Y:S01]  /*24760*/  UIMAD UR9, UR8, UR13, UR11 ;  /* 0x0000000d080972a4 */ /* 0x000fe2000f8e020b */
[----:B------:R-:W-:Y:S02]  /*24770*/  SHF.R.S32.HI R33, RZ, 0x1f, R201 ;  /* 0x0000001fff217819 */ /* 0x000fe400000114c9 */
[----:B------:R-:W-:Y:S01]  /*24780*/  ULDC.64 UR12, c[0x0][0xc40] ;  /* 0x00031000000c7ab9 */ /* 0x000fe20000000a00 */
[----:B------:R-:W-:Y:S01]  /*24790*/  UMOV UR8, UR10 ;  /* 0x0000000a00087c82 */ /* 0x000fe20008000000 */
[----:B---3--:R-:W-:Y:S01]  /*247a0*/  ISETP.NE.AND P0, PT, R21, 0x1, PT ;  /* 0x000000011500780c */ /* 0x008fe20003f05270 */
[----:B------:R-:W-:Y:S01]  /*247b0*/  UIMAD UR4, UR4, UR12, URZ ;  /* 0x0000000c040472a4 */ /* 0x000fe2000f8e023f */
[----:B------:R-:W-:Y:S01]  /*247c0*/  SHF.R.S32.HI R34, RZ, 0x1f, R202 ;  /* 0x0000001fff227819 */ /* 0x000fe200000114ca */
[----:B------:R-:W-:Y:S01]  /*247d0*/  UIMAD.WIDE.U32 UR8, UR14, UR12, UR8 ;  /* 0x0000000c0e0872a5 */ /* 0x000fe2000f8e0008 */
[----:B------:R-:W-:Y:S01]  /*247e0*/  SHF.R.S32.HI R35, RZ, 0x1f, R203 ;  /* 0x0000001fff237819 */ /* 0x000fe200000114cb */
[----:B------:R-:W-:Y:S01]  /*247f0*/  UIMAD UR4, UR14, UR13, UR4 ;  /* 0x0000000d0e0472a4 */ /* 0x000fe2000f8e0204 */
[----:B------:R-:W-:Y:S01]  /*24800*/  SHF.R.S32.HI R36, RZ, 0x1f, R204 ;  /* 0x0000001fff247819 */ /* 0x000fe200000114cc */
[----:B------:R-:W-:Y:S01]  /*24810*/  ULDC.64 UR10, c[0x0][0xc48] ;  /* 0x00031200000a7ab9 */ /* 0x000fe20000000a00 */
[----:B------:R-:W-:Y:S01]  /*24820*/  SHF.R.S32.HI R37, RZ, 0x1f, R205 ;  /* 0x0000001fff257819 */ /* 0x000fe200000114cd */
[----:B------:R-:W-:Y:S01]  /*24830*/  UIADD3 UR9, UR9, UR4, URZ ;  /* 0x0000000409097290 */ /* 0x000fe2000fffe03f */
[----:B------:R-:W-:Y:S01]  /*24840*/  SHF.R.S32.HI R38, RZ, 0x1f, R206 ;  /* 0x0000001fff267819 */ /* 0x000fe200000114ce */
[----:B------:R-:W-:Y:S01]  /*24850*/  UIADD3 UR4, UR44, 0x38820, URZ ;  /* 0x000388202c047890 */ /* 0x000fe2000fffe03f */
[----:B------:R-:W-:Y:S01]  /*24860*/  SHF.R.S32.HI R39, RZ, 0x1f, R207 ;  /* 0x0000001fff277819 */ /* 0x000fe200000114cf */
[----:B-1----:R-:W0:Y:S01]  /*24870*/  @P0 LDC R3, c[0x0][0xcec] ;  /* 0x00033b00ff030b82 */ /* 0x002e220000000800 */
[----:B------:R-:W-:Y:S01]  /*24880*/  UIMAD.WIDE.U32 UR8, UR61, UR10, UR8 ;  /* 0x0000000a3d0872a5 */ /* 0x000fe2000f8e0008 */
[----:B------:R-:W-:Y:S01]  /*24890*/  SHF.R.S32.HI R40, RZ, 0x1f, R23 ;  /* 0x0000001fff287819 */ /* 0x000fe20000011417 */
[----:B------:R-:W-:-:S02]  /*248a0*/  UPRMT UR4, URZ, 0x654, UR4 ;  /* 0x000006543f047896 */ /* 0x000fc40008000004 */
[----:B------:R-:W-:-:S03]  /*248b0*/  UIMAD UR61, UR61, UR11, UR9 ;  /* 0x0000000b3d3d72a4 */ /* 0x000fc6000f8e0209 */
[----:B------:R-:W1:Y:S01]  /*248c0*/  @P0 LDC R5, c[0x0][0xcf0] ;  /* 0x00033c00ff050b82 */ /* 0x000e620000000800 */
[----:B------:R-:W-:-:S03]  /*248d0*/  ULDC.64 UR10, c[0x0][0xc30] ;  /* 0x00030c00000a7ab9 */ /* 0x000fc60000000a00 */
[----:B------:R-:W-:Y:S01]  /*248e0*/  SYNCS.ARRIVE.TRANS64.RED.A1T0 RZ, [UR4], RZ ;  /* 0x000000ffffff79a7 */ /* 0x000fe20008100404 */
[----:B--2---:R-:W-:-:S04]  /*248f0*/  IMAD R4, R4, 0x40, R0 ;  /* 0x0000004004047824 */ /* 0x004fc800078e0200 */
[----:B0-----:R-:W-:-:S04]  /*24900*/  @P0 IMAD.HI.U32 R0, R4, R3, RZ ;  /* 0x0000000304000227 */ /* 0x001fc800078e00ff */
[----:B------:R-:W-:Y:S01]  /*24910*/  IMAD.MOV.U32 R3, RZ, RZ, R4 ;  /* 0x000000ffff037224 */ /* 0x000fe200078e0004 */
[----:B-1----:R-:W-:Y:S01]  /*24920*/  @P0 SHF.R.U32.HI R3, RZ, R5, R0 ;  /* 0x00000005ff030219 */ /* 0x002fe20000011600 */
[----:B------:R-:W-:Y:S02]  /*24930*/  IMAD.U32 R5, RZ, RZ, UR9 ;  /* 0x00000009ff057e24 */ /* 0x000fe4000f8e00ff */
[----:B------:R-:W-:Y:S01]  /*24940*/  IMAD.U32 R5, RZ, RZ, UR61 ;  /* 0x0000003dff057e24 */ /* 0x000fe2000f8e00ff */
[--C-:B------:R-:W-:Y:S01]  /*24950*/  SHF.R.S32.HI R0, RZ, 0x1f, R3.reuse ;  /* 0x0000001fff007819 */ /* 0x100fe20000011403 */
[----:B------:R-:W-:-:S04]  /*24960*/  IMAD.MOV R7, RZ, RZ, -R3 ;  /* 0x000000ffff077224 */ /* 0x000fc800078e0a03 */
[----:B------:R-:W-:Y:S02]  /*24970*/  IMAD R7, R21, R7, R4 ;  /* 0x0000000715077224 */ /* 0x000fe400078e0204 */
[----:B------:R-:W-:Y:S02]  /*24980*/  IMAD R0, R0, UR10, RZ ;  /* 0x0000000a00007c24 */ /* 0x000fe4000f8e02ff */
[----:B------:R-:W-:Y:S01]  /*24990*/  IMAD.U32 R4, RZ, RZ, UR8 ;  /* 0x00000008ff047e24 */ /* 0x000fe2000f8e00ff */
[----:B------:R-:W-:Y:S01]  /*249a0*/  ULDC.64 UR8, c[0x0][0xc28] ;  /* 0x00030a0000087ab9 */ /* 0x000fe20000000a00 */
[C---:B------:R-:W-:Y:S01]  /*249b0*/  IMAD R9, R3.reuse, UR11, R0 ;  /* 0x0000000b03097c24 */ /* 0x040fe2000f8e0200 */
[----:B------:R-:W-:Y:S01]  /*249c0*/  SHF.R.S32.HI R0, RZ, 0x1f, R7 ;  /* 0x0000001fff007819 */ /* 0x000fe20000011407 */
[----:B------:R-:W-:-:S04]  /*249d0*/  IMAD.WIDE.U32 R4, R3, UR10, R4 ;  /* 0x0000000a03047c25 */ /* 0x000fc8000f8e0004 */
[----:B------:R-:W-:Y:S02]  /*249e0*/  IMAD.IADD R5, R5, 0x1, R9 ;  /* 0x0000000105057824 */ /* 0x000fe400078e0209 */
[----:B------:R-:W-:Y:S02]  /*249f0*/  IMAD.U32 R9, RZ, RZ, UR59 ;  /* 0x0000003bff097e24 */ /* 0x000fe4000f8e00ff */
[----:B------:R-:W-:Y:S02]  /*24a00*/  IMAD R0, R0, UR8, RZ ;  /* 0x0000000800007c24 */ /* 0x000fe4000f8e02ff */
[----:B------:R-:W-:Y:S02]  /*24a10*/  IMAD R21, R76, R21, RZ ;  /* 0x000000154c157224 */ /* 0x000fe400078e02ff */
[----:B------:R-:W-:Y:S02]  /*24a20*/  IMAD R20, R9, 0x40, R22 ;  /* 0x0000004009147824 */ /* 0x000fe400078e0216 */
[----:B------:R-:W-:-:S02]  /*24a30*/  IMAD R3, R7, UR9, R0 ;  /* 0x0000000907037c24 */ /* 0x000fc4000f8e0200 */
[----:B------:R-:W-:Y:S01]  /*24a40*/  IMAD.WIDE.U32 R4, R7, UR8, R4 ;  /* 0x0000000807047c25 */ /* 0x000fe2000f8e0004 */
[----:B------:R-:W-:Y:S01]  /*24a50*/  ISETP.GE.AND P0, PT, R20, R21, PT ;  /* 0x000000151400720c */ /* 0x000fe20003f06270 */
[----:B------:R-:W-:Y:S02]  /*24a60*/  ULDC.64 UR8, c[0x0][0xc00] ;  /* 0x0003000000087ab9 */ /* 0x000fe40000000a00 */
[----:B------:R-:W-:Y:S01]  /*24a70*/  IMAD.IADD R5, R5, 0x1, R3 ;  /* 0x0000000105057824 */ /* 0x000fe200078e0203 */
[----:B------:R-:W-:-:S04]  /*24a80*/  LEA R3, P1, R4, UR8, 0x2 ;  /* 0x0000000804037c11 */ /* 0x000fc8000f8210ff */
[----:B------:R-:W-:Y:S01]  /*24a90*/  LEA.HI.X R0, R4, UR9, R5, 0x2, P1 ;  /* 0x0000000904007c11 */ /* 0x000fe200088f1405 */
[----:B------:R0:W1:Y:S04]  /*24aa0*/  SHFL.IDX PT, R25, R3, RZ, 0x1c1f ;  /* 0x001c1fff03197589 */ /* 0x00006800000e0000 */
[----:B------:R0:W2:Y:S01]  /*24ab0*/  SHFL.IDX PT, R24, R0, RZ, 0x1c1f ;  /* 0x001c1fff00187589 */ /* 0x0000a200000e0000 */
[----:B------:R-:W-:Y:S05]  /*24ac0*/  @P0 BRA `(.L_x_6410) ;  /* 0x0000000800840947 */ /* 0x000fea0003800000 */
[----:B------:R-:W-:Y:S02]  /*24ad0*/  ULDC UR4, c[0x0][0xbc8] ;  /* 0x0002f20000047ab9 */ /* 0x000fe40000000800 */
[----:B------:R-:W-:-:S13]  /*24ae0*/  ISETP.GE.AND P0, PT, R23, UR4, PT ;  /* 0x0000000417007c0c */ /* 0x000fda000bf06270 */
[----:B------:R-:W3:Y:S01]  /*24af0*/  @!P0 LDL.64 R14, [R1+0x210] ;  /* 0x00021000010e8983 */ /* 0x000ee20000100a00 */
[----:B------:R-:W-:Y:S02]  /*24b00*/  ISETP.GE.AND P1, PT, R207, UR4, PT ;  /* 0x00000004cf007c0c */ /* 0x000fe4000bf26270 */
[----:B-1----:R-:W-:-:S04]  /*24b10*/  @!P0 LEA R8, P2, R23, R25, 0x2 ;  /* 0x0000001917088211 */ /* 0x002fc800078410ff */
[----:B--2---:R-:W-:-:S05]  /*24b20*/  @!P0 LEA.HI.X R9, R23, R24, R40, 0x2, P2 ;  /* 0x0000001817098211 */ /* 0x004fca00010f1428 */
[----:B---3--:R1:W-:Y:S04]  /*24b30*/  @!P0 ST.E.64 desc[UR36][R8.64], R14 ;  /* 0x0000000e08008985 */ /* 0x0083e8000c101b24 */
[----:B------:R-:W2:Y:S01]  /*24b40*/  @!P1 LDL.64 R4, [R1+0x220] ;  /* 0x0002200001049983 */ /* 0x000ea20000100a00 */
[----:B------:R-:W-:Y:S02]  /*24b50*/  ISETP.GE.AND P0, PT, R206, UR4, PT ;  /* 0x00000004ce007c0c */ /* 0x000fe4000bf06270 */
[----:B------:R-:W-:-:S04]  /*24b60*/  @!P1 LEA R10, P2, R207, R25, 0x2 ;  /* 0x00000019cf0a9211 */ /* 0x000fc800078410ff */
[----:B------:R-:W-:-:S05]  /*24b70*/  @!P1 LEA.HI.X R11, R207, R24, R39, 0x2, P2 ;  /* 0x00000018cf0b9211 */ /* 0x000fca00010f1427 */
[----:B--2---:R2:W-:Y:S04]  /*24b80*/  @!P1 ST.E.64 desc[UR36][R10.64], R4 ;  /* 0x000000040a009985 */ /* 0x0045e8000c101b24 */
[----:B------:R-:W3:Y:S01]  /*24b90*/  @!P0 LDL.64 R6, [R1+0x230] ;  /* 0x0002300001068983 */ /* 0x000ee20000100a00 */
[----:B------:R-:W-:Y:S02]  /*24ba0*/  ISETP.GE.AND P1, PT, R205, UR4, PT ;  /* 0x00000004cd007c0c */ /* 0x000fe4000bf26270 */
[----:B------:R-:W-:-:S04]  /*24bb0*/  @!P0 LEA R12, P2, R206, R25, 0x2 ;  /* 0x00000019ce0c8211 */ /* 0x000fc800078410ff */
[----:B------:R-:W-:-:S05]  /*24bc0*/  @!P0 LEA.HI.X R13, R206, R24, R38, 0x2, P2 ;  /* 0x00000018ce0d8211 */ /* 0x000fca00010f1426 */
[----:B---3--:R3:W-:Y:S04]  /*24bd0*/  @!P0 ST.E.64 desc[UR36][R12.64], R6 ;  /* 0x000000060c008985 */ /* 0x0087e8000c101b24 */
[----:B-1----:R-:W4:Y:S01]  /*24be0*/  @!P1 LDL.64 R8, [R1+0x240] ;  /* 0x0002400001089983 */ /* 0x002f220000100a00 */
[----:B------:R-:W-:Y:S02]  /*24bf0*/  ISETP.GE.AND P0, PT, R204, UR4, PT ;  /* 0x00000004cc007c0c */ /* 0x000fe4000bf06270 */
[----:B------:R-:W-:-:S04]  /*24c00*/  @!P1 LEA R14, P2, R205, R25, 0x2 ;  /* 0x00000019cd0e9211 */ /* 0x000fc800078410ff */
[----:B------:R-:W-:-:S05]  /*24c10*/  @!P1 LEA.HI.X R15, R205, R24, R37, 0x2, P2 ;  /* 0x00000018cd0f9211 */ /* 0x000fca00010f1425 */
[----:B----4-:R1:W-:Y:S04]  /*24c20*/  @!P1 ST.E.64 desc[UR36][R14.64], R8 ;  /* 0x000000080e009985 */ /* 0x0103e8000c101b24 */
[----:B--2---:R-:W2:Y:S01]  /*24c30*/  @!P0 LDL.64 R4, [R1+0x250] ;  /* 0x0002500001048983 */ /* 0x004ea20000100a00 */
[----:B------:R-:W-:Y:S02]  /*24c40*/  ISETP.GE.AND P1, PT, R203, UR4, PT ;  /* 0x00000004cb007c0c */ /* 0x000fe4000bf26270 */
[----:B------:R-:W-:-:S04]  /*24c50*/  @!P0 LEA R10, P2, R204, R25, 0x2 ;  /* 0x00000019cc0a8211 */ /* 0x000fc800078410ff */
[----:B------:R-:W-:-:S05]  /*24c60*/  @!P0 LEA.HI.X R11, R204, R24, R36, 0x2, P2 ;  /* 0x00000018cc0b8211 */ /* 0x000fca00010f1424 */
[----:B--2---:R2:W-:Y:S04]  /*24c70*/  @!P0 ST.E.64 desc[UR36][R10.64], R4 ;  /* 0x000000040a008985 */ /* 0x0045e8000c101b24 */
[----:B---3--:R-:W3:Y:S01]  /*24c80*/  @!P1 LDL.64 R6, [R1+0x260] ;  /* 0x0002600001069983 */ /* 0x008ee20000100a00 */
        /* <DEDUP_REMOVED lines=130> */
[----:B------:R-:W-:-:S04]  /*254b0*/  @!P1 LEA R10, P0, R158, R25, 0x2 ;  /* 0x000000199e0a9211 */ /* 0x000fc800078010ff */
[----:B------:R-:W-:-:S05]  /*254c0*/  @!P1 LEA.HI.X R11, R158, R24, R213, 0x2, P0 ;  /* 0x000000189e0b9211 */ /* 0x000fca00000f14d5 */
[----:B--2---:R3:W-:Y:S04]  /*254d0*/  @!P1 ST.E.64 desc[UR36][R10.64], R4 ;  /* 0x000000040a009985 */ /* 0x0047e8000c101b24 */
.L_x_6410:
[----:B------:R-:W-:Y:S05]  /*254e0*/  BSYNC B1 ;  /* 0x0000000000017941 */ /* 0x000fea0003800000 */
.L_x_6409:
[----:B------:R-:W-:Y:S01]  /*254f0*/  VIADD R20, R20, 0x8 ;  /* 0x0000000814147836 */ /* 0x000fe20000000000 */
[----:B0-----:R-:W0:Y:S04]  /*25500*/  SHFL.IDX PT, R0, R0, 0x1, 0x1c1f ;  /* 0x003c1f0000007f89 */ /* 0x001e2800000e0000 */
[----:B------:R-:W-:Y:S01]  /*25510*/  ISETP.GE.AND P0, PT, R20, R21, PT ;  /* 0x000000151400720c */ /* 0x000fe20003f06270 */
[----:B------:R-:W4:-:S12]  /*25520*/  SHFL.IDX PT, R3, R3, 0x1, 0x1c1f ;  /* 0x003c1f0003037f89 */ /* 0x000f1800000e0000 */
[----:B------:R-:W-:Y:S05]  /*25530*/  @P0 BRA `(.L_x_6408) ;  /* 0x00000018008c0947 */ /* 0x000fea0003800000 */
[----:B------:R-:W5:Y:S02]  /*25540*/  LDC R20, c[0x0][0xbc8] ;  /* 0x0002f200ff147b82 */ /* 0x000f640000000800 */
[----:B-----5:R-:W-:-:S13]  /*25550*/  ISETP.GE.AND P1, PT, R23, R20, PT ;  /* 0x000000141700720c */ /* 0x020fda0003f26270 */
[----:B---3--:R-:W3:Y:S01]  /*25560*/  @!P1 LDL.64 R14, [R1+0x218] ;  /* 0x00021800010e9983 */ /* 0x008ee20000100a00 */
[----:B------:R-:W-:Y:S02]  /*25570*/  ISETP.GE.AND P2, PT, R207, R20, PT ;  /* 0x00000014cf00720c */ /* 0x000fe40003f46270 */
[----:B----4-:R-:W-:-:S04]  /*25580*/  @!P1 LEA R8, P0, R23, R3, 0x2 ;  /* 0x0000000317089211 */ /* 0x010fc800078010ff */
[----:B0-----:R-:W-:-:S05]  /*25590*/  @!P1 LEA.HI.X R9, R23, R0, R40, 0x2, P0 ;  /* 0x0000000017099211 */ /* 0x001fca00000f1428 */
[----:B---3--:R0:W-:Y:S04]  /*255a0*/  @!P1 ST.E.64 desc[UR36][R8.64], R14 ;  /* 0x0000000e08009985 */ /* 0x0081e8000c101b24 */
[----:B------:R-:W3:Y:S01]  /*255b0*/  @!P2 LDL.64 R4, [R1+0x228] ;  /* 0x000228000104a983 */ /* 0x000ee20000100a00 */
[----:B------:R-:W-:Y:S02]  /*255c0*/  ISETP.GE.AND P1, PT, R206, R20, PT ;  /* 0x00000014ce00720c */ /* 0x000fe40003f26270 */
[----:B------:R-:W-:-:S04]  /*255d0*/  @!P2 LEA R10, P0, R207, R3, 0x2 ;  /* 0x00000003cf0aa211 */ /* 0x000fc800078010ff */
[----:B------:R-:W-:-:S05]  /*255e0*/  @!P2 LEA.HI.X R11, R207, R0, R39, 0x2, P0 ;  /* 0x00000000cf0ba211 */ /* 0x000fca00000f1427 */
[----:B---3--:R3:W-:Y:S04]  /*255f0*/  @!P2 ST.E.64 desc[UR36][R10.64], R4 ;  /* 0x000000040a00a985 */ /* 0x0087e8000c101b24 */
[----:B------:R-:W4:Y:S01]  /*25600*/  @!P1 LDL.64 R6, [R1+0x238] ;  /* 0x0002380001069983 */ /* 0x000f220000100a00 */
[----:B------:R-:W-:Y:S02]  /*25610*/  ISETP.GE.AND P2, PT, R205, R20, PT ;  /* 0x00000014cd00720c */ /* 0x000fe40003f46270 */
[----:B------:R-:W-:-:S04]  /*25620*/  @!P1 LEA R12, P0, R206, R3, 0x2 ;  /* 0x00000003ce0c9211 */ /* 0x000fc800078010ff */
[----:B------:R-:W-:-:S05]  /*25630*/  @!P1 LEA.HI.X R13, R206, R0, R38, 0x2, P0 ;  /* 0x00000000ce0d9211 */ /* 0x000fca00000f1426 */
[----:B----4-:R4:W-:Y:S04]  /*25640*/  @!P1 ST.E.64 desc[UR36][R12.64], R6 ;  /* 0x000000060c009985 */ /* 0x0109e8000c101b24 */
[----:B0-----:R-:W5:Y:S01]  /*25650*/  @!P2 LDL.64 R8, [R1+0x248] ;  /* 0x000248000108a983 */ /* 0x001f620000100a00 */
[----:B------:R-:W-:Y:S02]  /*25660*/  ISETP.GE.AND P1, PT, R204, R20, PT ;  /* 0x00000014cc00720c */ /* 0x000fe40003f26270 */
[----:B------:R-:W-:-:S04]  /*25670*/  @!P2 LEA R14, P0, R205, R3, 0x2 ;  /* 0x00000003cd0ea211 */ /* 0x000fc800078010ff */
[----:B------:R-:W-:-:S05]  /*25680*/  @!P2 LEA.HI.X R15, R205, R0, R37, 0x2, P0 ;  /* 0x00000000cd0fa211 */ /* 0x000fca00000f1425 */
[----:B-----5:R0:W-:Y:S04]  /*25690*/  @!P2 ST.E.64 desc[UR36][R14.64], R8 ;  /* 0x000000080e00a985 */ /* 0x0201e8000c101b24 */
[----:B---3--:R-:W3:Y:S01]  /*256a0*/  @!P1 LDL.64 R4, [R1+0x258] ;  /* 0x0002580001049983 */ /* 0x008ee20000100a00 */
[----:B------:R-:W-:Y:S02]  /*256b0*/  ISETP.GE.AND P2, PT, R203, R20, PT ;  /* 0x00000014cb00720c */ /* 0x000fe40003f46270 */
[----:B------:R-:W-:-:S04]  /*256c0*/  @!P1 LEA R10, P0, R204, R3, 0x2 ;  /* 0x00000003cc0a9211 */ /* 0x000fc800078010ff */
[----:B------:R-:W-:-:S05]  /*256d0*/  @!P1 LEA.HI.X R11, R204, R0, R36, 0x2, P0 ;  /* 0x00000000cc0b9211 */ /* 0x000fca00000f1424 */
[----:B---3--:R3:W-:Y:S04]  /*256e0*/  @!P1 ST.E.64 desc[UR36][R10.64], R4 ;  /* 0x000000040a009985 */ /* 0x0087e8000c101b24 */
[----:B----4-:R-:W4:Y:S01]  /*256f0*/  @!P2 LDL.64 R6, [R1+0x268] ;  /* 0x000268000106a983 */ /* 0x010f220000100a00 */
        /* <DEDUP_REMOVED lines=119> */
[----:B----4-:R-:W3:Y:S01]  /*25e70*/  @!P2 LDL.64 R6, [R1+0x3e8] ;  /* 0x0003e8000106a983 */ /* 0x010ee20000100a00 */
[----:B------:R-:W-:Y:S01]  /*25e80*/  @!P2 LEA R12, P0, R176, R3, 0x2 ;  /* 0x00000003b00ca211 */ /* 0x000fe200078010ff */
[----:B------:R-:W-:Y:S01]  /*25e90*/  BSSY B1, `(.L_x_6411) ;  /* 0x000000a000017945 */ /* 0x000fe20003800000 */
[----:B------:R-:W-:Y:S02]  /*25ea0*/  ISETP.GE.AND P1, PT, R158, R20, PT ;  /* 0x000000149e00720c */ /* 0x000fe40003f26270 */
[----:B------:R-:W-:Y:S02]  /*25eb0*/  @!P2 LEA.HI.X R13, R176, R0, R215, 0x2, P0 ;  /* 0x00000000b00da211 */ /* 0x000fe400000f14d7 */
[----:B------:R-:W-:-:S03]  /*25ec0*/  ISETP.GE.AND P0, PT, R159, R20, PT ;  /* 0x000000149f00720c */ /* 0x000fc60003f06270 */
[----:B---3--:R0:W-:Y:S10]  /*25ed0*/  @!P2 ST.E.64 desc[UR36][R12.64], R6 ;  /* 0x000000060c00a985 */ /* 0x0081f4000c101b24 */
[----:B------:R-:W-:Y:S05]  /*25ee0*/  @P0 BRA `(.L_x_6412) ;  /* 0x0000000000100947 */ /* 0x000fea0003800000 */
[----:B0-----:R-:W3:Y:S01]  /*25ef0*/  LDL.64 R6, [R1+0x3f8] ;  /* 0x0003f80001067983 */ /* 0x001ee20000100a00 */
[----:B------:R-:W-:-:S04]  /*25f00*/  LEA R4, P0, R159, R3, 0x2 ;  /* 0x000000039f047211 */ /* 0x000fc800078010ff */
[----:B------:R-:W-:-:S05]  /*25f10*/  LEA.HI.X R5, R159, R0, R214, 0x2, P0 ;  /* 0x000000009f057211 */ /* 0x000fca00000f14d6 */
[----:B---3--:R3:W-:Y:S04]  /*25f20*/  ST.E.64 desc[UR36][R4.64], R6 ;  /* 0x0000000604007985 */ /* 0x0087e8000c101b24 */
.L_x_6412:
[----:B------:R-:W-:Y:S05]  /*25f30*/  BSYNC B1 ;  /* 0x0000000000017941 */ /* 0x000fea0003800000 */
.L_x_6411:
[----:B------:R-:W-:Y:S05]  /*25f40*/  @P1 BRA `(.L_x_6408) ;  /* 0x0000001000081947 */ /* 0x000fea0003800000 */
[----:B0--3--:R-:W3:Y:S01]  /*25f50*/  LDL.64 R6, [R1+0x408] ;  /* 0x0004080001067983 */ /* 0x009ee20000100a00 */
[----:B------:R-:W-:-:S04]  /*25f60*/  LEA R4, P0, R158, R3, 0x2 ;  /* 0x000000039e047211 */ /* 0x000fc800078010ff */
[----:B------:R-:W-:-:S05]  /*25f70*/  LEA.HI.X R5, R158, R0, R213, 0x2, P0 ;  /* 0x000000009e057211 */ /* 0x000fca00000f14d5 */
[----:B---3--:R0:W-:Y:S01]  /*25f80*/  ST.E.64 desc[UR36][R4.64], R6 ;  /* 0x0000000604007985 */ /* 0x0081e2000c101b24 */
[----:B------:R-:W-:Y:S05]  /*25f90*/  BRA `(.L_x_6408) ;  /* 0x0000000c00f47947 */ /* 0x000fea0003800000 */
.L_x_6401:
[----:B------:R-:W-:Y:S01]  /*25fa0*/  ULDC.64 UR10, c[0x0][0xd00] ;  /* 0x00034000000a7ab9 */ /* 0x000fe20000000a00 */
[----:B------:R-:W-:Y:S01]  /*25fb0*/  R2UR UR9, R212 ;  /* 0x00000000d40972ca */ /* 0x000fe200000e0000 */
        /* <DEDUP_REMOVED lines=12> */
[----:B------:R-:W-:Y:S01]  /*26080*/  IMAD.U32 R0, RZ, RZ, UR4 ;  /* 0x00000004ff007e24 */ /* 0x000fe2000f8e00ff */
[----:B------:R-:W0:Y:S04]  /*26090*/  S2R R10, SR_TID.X ;  /* 0x00000000000a7919 */ /* 0x000e280000002100 */
        /* <DEDUP_REMOVED lines=8> */
[----:B------:R-:W-:Y:S01]  /*26120*/  ULOP3.LUT UR15, UR9, 0xffff, URZ, 0xc0, !UPT ;  /* 0x0000ffff090f7892 */ /* 0x000fe2000f8ec03f */
[----:B0-----:R-:W-:-:S08]  /*26130*/  VIADD R3, R10, 0xffffff80 ;  /* 0xffffff800a037836 */ /* 0x001fd00000000000 */
[----:B------:R-:W-:Y:S01]  /*26140*/  @!UP1 ULDC UR8, c[0x0][0xbd4] ;  /* 0x0002f50000089ab9 */ /* 0x000fe20000000800 */
[----:B------:R-:W-:Y:S02]  /*26150*/  ISETP.GT.AND P0, PT, R3, 0x3f, PT ;  /* 0x0000003f0300780c */ /* 0x000fe40003f04270 */
[----:B--2---:R-:W-:Y:S01]  /*26160*/  @P1 R2UR UR4, R8 ;  /* 0x00000000080412ca */ /* 0x004fe200000e0000 */
[----:B-1----:R-:W-:-:S14]  /*26170*/  @P2 BRA `(.L_x_6413) ;  /* 0x0000000000102947 */ /* 0x002fdc0003800000 */
[----:B------:R-:W-:Y:S05]  /*26180*/  @!P1 BRA `(.L_x_6413) ;  /* 0x00000000000c9947 */ /* 0x000fea0003800000 */
[----:B------:R-:W2:Y:S04]  /*26190*/  LDG.E R3, desc[UR36][R4.64] ;  /* 0x0000002404037981 */ /* 0x000ea8000c1e1900 */
[----:B-----5:R-:W2:Y:S02]  /*261a0*/  LDG.E R0, desc[UR36][R4.64+0x4] ;  /* 0x0000042404007981 */ /* 0x020ea4000c1e1900 */
[----:B--2---:R-:W-:-:S07]  /*261b0*/  IMAD.IADD R0, R0, 0x1, -R3 ;  /* 0x0000000100007824 */ /* 0x004fce00078e0a03 */
.L_x_6413:
[----:B------:R-:W-:Y:S01]  /*261c0*/  USHF.R.S32.HI UR14, URZ, 0x1f, UR60 ;  /* 0x0000001f3f0e7899 */ /* 0x000fe2000801143c */
[----:B------:R-:W-:Y:S01]  /*261d0*/  BSSY B1, `(.L_x_6414) ;  /* 0x000003b000017945 */ /* 0x000fe20003800000 */
[----:B------:R-:W-:Y:S02]  /*261e0*/  USHF.R.S32.HI UR24, URZ, 0x1f, UR4 ;  /* 0x0000001f3f187899 */ /* 0x000fe40008011404 */
[----:B------:R-:W-:Y:S02]  /*261f0*/  USEL UR9, UR60, URZ, !UP0 ;  /* 0x0000003f3c097287 */ /* 0x000fe4000c000000 */
[----:B------:R-:W-:Y:S01]  /*26200*/  USEL UR14, UR14, URZ, !UP0 ;  /* 0x0000003f0e0e7287 */ /* 0x000fe2000c000000 */
[----:B------:R-:W-:Y:S11]  /*26210*/  @P0 BRA `(.L_x_6415) ;  /* 0x0000000000d80947 */ /* 0x000ff60003800000 */
[----:B------:R-:W0:Y:S01]  /*26220*/  LDC R9, c[0x0][0xce8] ;  /* 0x00033a00ff097b82 */ /* 0x000e220000000800 */
[----:B------:R-:W-:-:S04]  /*26230*/  IMAD.U32 R3, RZ, RZ, UR59 ;  /* 0x0000003bff037e24 */ /* 0x000fc8000f8e00ff */
[----:B------:R-:W-:-:S04]  /*26240*/  IMAD R3, R3, 0x40, R10 ;  /* 0x0000004003037824 */ /* 0x000fc800078e020a */
[----:B------:R-:W-:Y:S02]  /*26250*/  VIADD R6, R3, 0xffffff80 ;  /* 0xffffff8003067836 */ /* 0x000fe40000000000 */
        /* <DEDUP_REMOVED lines=50> */
.L_x_6415:
[----:B------:R-:W-:Y:S05]  /*26580*/  BSYNC B1 ;  /* 0x0000000000017941 */ /* 0x000fea0003800000 */
.L_x_6414:
[----:B------:R-:W-:-:S06]  /*26590*/  UISETP.GT.AND UP0, UPT, UR8, 0x1, UPT ;  /* 0x000000010800788c */ /* 0x000fcc000bf04270 */
[----:B------:R-:W-:-:S13]  /*265a0*/  PLOP3.LUT P0, PT, PT, PT, UP0, 0x80, 0x0 ;  /* 0x000000000000781c */ /* 0x000fda0003f0f008 */
[----:B------:R-:W-:Y:S05]  /*265b0*/  @P0 BRA `(.L_x_6408) ;  /* 0x00000008006c0947 */ /* 0x000fea0003800000 */
[----:B------:R-:W1:Y:S01]  /*265c0*/  LDC R11, c[0x0][0xce8] ;  /* 0x00033a00ff0b7b82 */ /* 0x000e620000000800 */
        /* <DEDUP_REMOVED lines=9> */
[----:B------:R-:W-:Y:S01]  /*26660*/  IMAD R3, R157, 0x20, R208 ;  /* 0x000000209d037824 */ /* 0x000fe200078e02d0 */
[----:B------:R-:W-:Y:S01]  /*26670*/  ISETP.GE.AND P2, PT, R155, UR16, PT ;  /* 0x000000109b007c0c */ /* 0x000fe2000bf46270 */
[----:B------:R-:W-:Y:S01]  /*26680*/  IMAD.SHL.U32 R9, R6, 0x2, RZ ;  /* 0x0000000206097824 */ /* 0x000fe200078e00ff */
[----:B------:R-:W-:Y:S01]  /*26690*/  UIADD3 UR11, UR11, UR8, URZ ;  /* 0x000000080b0b7290 */ /* 0x000fe2000fffe03f */
[----:B------:R-:W-:Y:S01]  /*266a0*/  IMAD.U32 R8, RZ, RZ, UR59 ;  /* 0x0000003bff087e24 */ /* 0x000fe2000f8e00ff */
[----:B------:R-:W-:Y:S01]  /*266b0*/  ULDC.64 UR12, c[0x0][0xbe8] ;  /* 0x0002fa00000c7ab9 */ /* 0x000fe20000000a00 */
[----:B------:R-:W-:Y:S01]  /*266c0*/  ISETP.GE.AND P1, PT, R154, UR16, PT ;  /* 0x000000109a007c0c */ /* 0x000fe2000bf26270 */
[----:B------:R-:W-:Y:S01]  /*266d0*/  UIMAD.WIDE.U32 UR10, UR15, UR12, UR10 ;  /* 0x0000000c0f0a72a5 */ /* 0x000fe2000f8e000a */
[----:B------:R-:W-:Y:S01]  /*266e0*/  LOP3.LUT R6, R9, 0x2, R4, 0xe2, !PT ;  /* 0x0000000209067812 */ /* 0x000fe200078ee204 */
[----:B------:R-:W-:Y:S01]  /*266f0*/  IMAD R8, R8, 0x40, R3 ;  /* 0x0000004008087824 */ /* 0x000fe200078e0203 */
[----:B------:R-:W-:Y:S01]  /*26700*/  SEL R4, RZ, 0xffffffff, P2 ;  /* 0xffffffffff047807 */ /* 0x000fe20001000000 */
[----:B------:R-:W-:Y:S01]  /*26710*/  UIMAD UR11, UR15, UR13, UR11 ;  /* 0x0000000d0f0b72a4 */ /* 0x000fe2000f8e020b */
[----:B------:R-:W-:Y:S01]  /*26720*/  SEL R9, RZ, 0xffffffff, P1 ;  /* 0xffffffffff097807 */ /* 0x000fe20000800000 */
[----:B------:R-:W-:Y:S01]  /*26730*/  IMAD.MOV.U32 R3, RZ, RZ, R8 ;  /* 0x000000ffff037224 */ /* 0x000fe200078e0008 */
[----:B-1----:R-:W-:Y:S01]  /*26740*/  ISETP.NE.AND P0, PT, R11, 0x1, PT ;  /* 0x000000010b00780c */ /* 0x002fe20003f05270 */
[----:B------:R-:W-:Y:S01]  /*26750*/  ULDC.64 UR12, c[0x0][0xbf0] ;  /* 0x0002fc00000c7ab9 */ /* 0x000fe20000000a00 */
[----:B------:R-:W-:Y:S01]  /*26760*/  IMAD.SHL.U32 R13, R4, 0x4, RZ ;  /* 0x00000004040d7824 */ /* 0x000fe200078e00ff */
[----:B------:R-:W-:Y:S01]  /*26770*/  UIMAD UR14, UR14, UR12, URZ ;  /* 0x0000000c0e0e72a4 */ /* 0x000fe2000f8e023f */
[----:B------:R-:W-:Y:S01]  /*26780*/  IMAD.SHL.U32 R9, R9, 0x8, RZ ;  /* 0x0000000809097824 */ /* 0x000fe200078e00ff */
[----:B------:R-:W-:Y:S01]  /*26790*/  ISETP.GE.AND P2, PT, R210, UR16, PT ;  /* 0x00000010d2007c0c */ /* 0x000fe2000bf46270 */
[----:B-----5:R-:W-:Y:S01]  /*267a0*/  IMAD R25, R0, R11, RZ ;  /* 0x0000000b00197224 */ /* 0x020fe200078e02ff */
[----:B------:R-:W-:Y:S01]  /*267b0*/  UIMAD UR4, UR9, UR13, UR14 ;  /* 0x0000000d090472a4 */ /* 0x000fe2000f8e020e */
[----:B------:R-:W-:Y:S01]  /*267c0*/  LOP3.LUT R6, R13, 0x4, R6, 0xe2, !PT ;  /* 0x000000040d067812 */ /* 0x000fe200078ee206 */
[----:B------:R-:W-:Y:S01]  /*267d0*/  UIMAD.WIDE.U32 UR8, UR9, UR12, UR10 ;  /* 0x0000000c090872a5 */ /* 0x000fe2000f8e000a */
[----:B------:R-:W-:Y:S01]  /*267e0*/  SEL R0, RZ, 0x80, P2 ;  /* 0x00000080ff007807 */ /* 0x000fe20001000000 */
[----:B------:R-:W-:Y:S01]  /*267f0*/  BSSY B1, `(.L_x_6416) ;  /* 0x0000053000017945 */ /* 0x000fe20003800000 */
[----:B------:R-:W-:Y:S01]  /*26800*/  LOP3.LUT R10, R9, 0x8, R6, 0xe2, !PT ;  /* 0x00000008090a7812 */ /* 0x000fe200078ee206 */
[----:B------:R-:W0:Y:S01]  /*26810*/  @P0 LDC R5, c[0x0][0xcec] ;  /* 0x00033b00ff050b82 */ /* 0x000e220000000800 */
[----:B------:R-:W-:Y:S01]  /*26820*/  UIADD3 UR4, UR9, UR4, URZ ;  /* 0x0000000409047290 */ /* 0x000fe2000fffe03f */
[----:B------:R-:W-:-:S02]  /*26830*/  SHF.R.S32.HI R27, RZ, 0x1f, R210 ;  /* 0x0000001fff1b7819 */ /* 0x000fc400000114d2 */
[----:B------:R-:W-:Y:S02]  /*26840*/  SHF.R.S32.HI R28, RZ, 0x1f, R211 ;  /* 0x0000001fff1c7819 */ /* 0x000fe400000114d3 */
[----:B------:R-:W-:Y:S02]  /*26850*/  SHF.R.S32.HI R29, RZ, 0x1f, R152 ;  /* 0x0000001fff1d7819 */ /* 0x000fe40000011498 */
[----:B------:R-:W1:Y:S01]  /*26860*/  @P0 LDC R7, c[0x0][0xcf0] ;  /* 0x00033c00ff070b82 */ /* 0x000e620000000800 */
[----:B------:R-:W-:Y:S02]  /*26870*/  SHF.R.S32.HI R30, RZ, 0x1f, R153 ;  /* 0x0000001fff1e7819 */ /* 0x000fe40000011499 */
[----:B------:R-:W-:Y:S02]  /*26880*/  SHF.R.S32.HI R31, RZ, 0x1f, R154 ;  /* 0x0000001fff1f7819 */ /* 0x000fe4000001149a */
[----:B------:R-:W-:Y:S02]  /*26890*/  SHF.R.S32.HI R32, RZ, 0x1f, R155 ;  /* 0x0000001fff207819 */ /* 0x000fe4000001149b */
[----:B------:R-:W-:Y:S01]  /*268a0*/  SHF.R.S32.HI R33, RZ, 0x1f, R156 ;  /* 0x0000001fff217819 */ /* 0x000fe2000001149c */
[----:B0-----:R-:W-:-:S04]  /*268b0*/  @P0 IMAD.HI.U32 R4, R8, R5, RZ ;  /* 0x0000000508040227 */ /* 0x001fc800078e00ff */
[----:B------:R-:W-:Y:S02]  /*268c0*/  IMAD.U32 R5, RZ, RZ, UR9 ;  /* 0x00000009ff057e24 */ /* 0x000fe4000f8e00ff */
[----:B------:R-:W-:Y:S01]  /*268d0*/  IMAD.U32 R5, RZ, RZ, UR4 ;  /* 0x00000004ff057e24 */ /* 0x000fe2000f8e00ff */
[----:B-1----:R-:W-:Y:S01]  /*268e0*/  @P0 SHF.R.U32.HI R3, RZ, R7, R4 ;  /* 0x00000007ff030219 */ /* 0x002fe20000011604 */
[----:B------:R-:W-:Y:S01]  /*268f0*/  IMAD.U32 R4, RZ, RZ, UR8 ;  /* 0x00000008ff047e24 */ /* 0x000fe2000f8e00ff */
[----:B------:R-:W-:Y:S01]  /*26900*/  ISETP.GE.AND P0, PT, R153, UR16, PT ;  /* 0x0000001099007c0c */ /* 0x000fe2000bf06270 */
[----:B------:R-:W-:Y:S01]  /*26910*/  ULDC.64 UR8, c[0x0][0xbe0] ;  /* 0x0002f80000087ab9 */ /* 0x000fe20000000a00 */
[--C-:B------:R-:W-:Y:S01]  /*26920*/  SHF.R.S32.HI R6, RZ, 0x1f, R3.reuse ;  /* 0x0000001fff067819 */ /* 0x100fe20000011403 */
[----:B------:R-:W-:Y:S01]  /*26930*/  IMAD.MOV R7, RZ, RZ, -R3 ;  /* 0x000000ffff077224 */ /* 0x000fe200078e0a03 */
[----:B------:R-:W-:Y:S01]  /*26940*/  SEL R9, RZ, 0xffffffff, P0 ;  /* 0xffffffffff097807 */ /* 0x000fe20000000000 */
[----:B------:R-:W-:Y:S01]  /*26950*/  IMAD.WIDE.U32 R4, R3, UR8, R4 ;  /* 0x0000000803047c25 */ /* 0x000fe2000f8e0004 */
[----:B------:R-:W-:-:S03]  /*26960*/  ISETP.GE.AND P0, PT, R152, UR16, PT ;  /* 0x0000001098007c0c */ /* 0x000fc6000bf06270 */
[----:B------:R-:W-:Y:S02]  /*26970*/  IMAD R6, R6, UR8, RZ ;  /* 0x0000000806067c24 */ /* 0x000fe4000f8e02ff */
[----:B------:R-:W-:Y:S02]  /*26980*/  IMAD R7, R11, R7, R8 ;  /* 0x000000070b077224 */ /* 0x000fe400078e0208 */
[----:B------:R-:W-:Y:S02]  /*26990*/  IMAD.SHL.U32 R13, R9, 0x10, RZ ;  /* 0x00000010090d7824 */ /* 0x000fe400078e00ff */
[----:B------:R-:W-:Y:S01]  /*269a0*/  IMAD R9, R3, UR9, R6 ;  /* 0x0000000903097c24 */ /* 0x000fe2000f8e0206 */
[----:B------:R-:W-:Y:S01]  /*269b0*/  SEL R6, RZ, 0xffffffff, P0 ;  /* 0xffffffffff067807 */ /* 0x000fe20000000000 */
[----:B------:R-:W-:Y:S01]  /*269c0*/  ULDC.64 UR8, c[0x0][0xbd8] ;  /* 0x0002f60000087ab9 */ /* 0x000fe20000000a00 */
[----:B------:R-:W-:Y:S01]  /*269d0*/  SHF.R.S32.HI R3, RZ, 0x1f, R7 ;  /* 0x0000001fff037819 */ /* 0x000fe20000011407 */
[----:B------:R-:W-:Y:S01]  /*269e0*/  IMAD.IADD R5, R5, 0x1, R9 ;  /* 0x0000000105057824 */ /* 0x000fe200078e0209 */
[----:B------:R-:W-:Y:S01]  /*269f0*/  LOP3.LUT R10, R13, 0x10, R10, 0xe2, !PT ;  /* 0x000000100d0a7812 */ /* 0x000fe200078ee20a */
[----:B------:R-:W-:Y:S01]  /*26a00*/  IMAD.SHL.U32 R13, R6, 0x20, RZ ;  /* 0x00000020060d7824 */ /* 0x000fe200078e00ff */
[----:B------:R-:W-:Y:S01]  /*26a10*/  ISETP.GE.AND P0, PT, R211, UR16, PT ;  /* 0x00000010d3007c0c */ /* 0x000fe2000bf06270 */
[----:B------:R-:W-:-:S02]  /*26a20*/  IMAD R6, R3, UR8, RZ ;  /* 0x0000000803067c24 */ /* 0x000fc4000f8e02ff */
[----:B------:R-:W-:Y:S01]  /*26a30*/  IMAD.WIDE.U32 R4, R7, UR8, R4 ;  /* 0x0000000807047c25 */ /* 0x000fe2000f8e0004 */
[----:B------:R-:W-:-:S03]  /*26a40*/  LOP3.LUT R10, R13, 0x20, R10, 0xe2, !PT ;  /* 0x000000200d0a7812 */ /* 0x000fc600078ee20a */
[----:B------:R-:W-:Y:S01]  /*26a50*/  IMAD R3, R7, UR9, R6 ;  /* 0x0000000907037c24 */ /* 0x000fe2000f8e0206 */
[----:B------:R-:W-:Y:S01]  /*26a60*/  ULDC.64 UR8, c[0x0][0xb80] ;  /* 0x0002e00000087ab9 */ /* 0x000fe20000000a00 */
[----:B------:R-:W-:Y:S01]  /*26a70*/  IMAD.U32 R7, RZ, RZ, UR59 ;  /* 0x0000003bff077e24 */ /* 0x000fe2000f8e00ff */
[C---:B------:R-:W-:Y:S01]  /*26a80*/  LEA R20, P1, R4.reuse, UR8, 0x1 ;  /* 0x0000000804147c11 */ /* 0x040fe2000f8208ff */
[----:B------:R-:W-:Y:S02]  /*26a90*/  IMAD.IADD R3, R5, 0x1, R3 ;  /* 0x0000000105037824 */ /* 0x000fe400078e0203 */
[----:B------:R-:W-:Y:S01]  /*26aa0*/  IMAD R26, R7, 0x40, R208 ;  /* 0x00000040071a7824 */ /* 0x000fe200078e02d0 */
[----:B------:R-:W-:Y:S01]  /*26ab0*/  SEL R7, RZ, 0x40, P0 ;  /* 0x00000040ff077807 */ /* 0x000fe20000000000 */
[----:B------:R0:W1:Y:S01]  /*26ac0*/  SHFL.IDX PT, R6, R20, RZ, 0x181f ;  /* 0x00181fff14067589 */ /* 0x00006200000e0000 */
[----:B------:R-:W-:Y:S02]  /*26ad0*/  LEA.HI.X R3, R4, UR9, R3, 0x1, P1 ;  /* 0x0000000904037c11 */ /* 0x000fe400088f0c03 */
[----:B------:R-:W-:-:S02]  /*26ae0*/  ISETP.GE.AND P0, PT, R26, R25, PT ;  /* 0x000000191a00720c */ /* 0x000fc40003f06270 */
        /* <DEDUP_REMOVED lines=8> */
[CC--:B-1----:R-:W-:Y:S02]  /*26b70*/  @!P2 LEA R8, P0, R156.reuse, R6.reuse, 0x1 ;  /* 0x000000069c08a211 */ /* 0x0c2fe400078008ff */
        /* <DEDUP_REMOVED lines=26> */
.L_x_6417:
[----:B------:R-:W-:Y:S05]  /*26d20*/  BSYNC B1 ;  /* 0x0000000000017941 */ /* 0x000fea0003800000 */
.L_x_6416:
        /* <DEDUP_REMOVED lines=9> */
[----:B------:R-:W-:-:S05]  /*26dc0*/  LOP3.LUT P1, RZ, R21, 0x40, RZ, 0xc0, !PT ;  /* 0x0000004015ff7812 */ /* 0x000fca000782c0ff */
[CC--:B-1----:R-:W-:Y:S02]  /*26dd0*/  @!P2 LEA R8, P0, R156.reuse, R6.reuse, 0x1 ;  /* 0x000000069c08a211 */ /* 0x0c2fe400078008ff */
[----:B--2---:R-:W-:Y:S02]  /*26de0*/  @!P3 IMAD.WIDE R4, R19, 0x2, R6 ;  /* 0x000000021304b825 */ /* 0x004fe400078e0206 */
[-C--:B------:R-:W-:Y:S02]  /*26df0*/  @!P2 LEA.HI.X R9, R156, R7.reuse, R33, 0x1, P0 ;  /* 0x000000079c09a211 */ /* 0x080fe400000f0c21 */
[----:B------:R-:W-:Y:S01]  /*26e00*/  @!P5 LEA R10, P0, R155, R6, 0x1 ;  /* 0x000000069b0ad211 */ /* 0x000fe200078008ff */
[----:B------:R0:W-:Y:S01]  /*26e10*/  @!P3 ST.E.128 desc[UR36][R4.64], RZ ;  /* 0x000000ff0400b985 */ /* 0x0001e2000c101d24 */
[----:B------:R-:W-:Y:S02]  /*26e20*/  ISETP.GE.AND P3, PT, R153, UR16, PT ;  /* 0x0000001099007c0c */ /* 0x000fe4000bf66270 */
[----:B------:R-:W-:Y:S01]  /*26e30*/  @!P5 LEA.HI.X R11, R155, R7, R32, 0x1, P0 ;  /* 0x000000079b0bd211 */ /* 0x000fe200000f0c20 */
[----:B------:R1:W-:Y:S01]  /*26e40*/  @!P2 ST.E.128 desc[UR36][R8.64], RZ ;  /* 0x000000ff0800a985 */ /* 0x0003e2000c101d24 */
[----:B------:R-:W-:-:S02]  /*26e50*/  ISETP.GE.AND P2, PT, R152, UR16, PT ;  /* 0x0000001098007c0c */ /* 0x000fc4000bf46270 */
[----:B------:R-:W-:Y:S01]  /*26e60*/  LOP3.LUT P0, RZ, R24, 0x80, RZ, 0xc0, !PT ;  /* 0x0000008018ff7812 */ /* 0x000fe2000780c0ff */
[----:B------:R1:W-:Y:S01]  /*26e70*/  @!P5 ST.E.128 desc[UR36][R10.64], RZ ;  /* 0x000000ff0a00d985 */ /* 0x0003e2000c101d24 */
[----:B------:R-:W-:-:S04]  /*26e80*/  @!P4 LEA R12, P6, R154, R6, 0x1 ;  /* 0x000000069a0cc211 */ /* 0x000fc800078c08ff */
[----:B------:R-:W-:Y:S02]  /*26e90*/  @!P4 LEA.HI.X R13, R154, R7, R31, 0x1, P6 ;  /* 0x000000079a0dc211 */ /* 0x000fe400030f0c1f */
[----:B------:R-:W-:-:S03]  /*26ea0*/  @!P3 LEA R14, P5, R153, R6, 0x1 ;  /* 0x00000006990eb211 */ /* 0x000fc600078a08ff */
[----:B------:R1:W-:Y:S01]  /*26eb0*/  @!P4 ST.E.128 desc[UR36][R12.64], RZ ;  /* 0x000000ff0c00c985 */ /* 0x0003e2000c101d24 */
[-C--:B0-----:R-:W-:Y:S02]  /*26ec0*/  @!P2 LEA R4, P6, R152, R6.reuse, 0x1 ;  /* 0x000000069804a211 */ /* 0x081fe400078c08ff */
        /* <DEDUP_REMOVED lines=10> */
.L_x_6408:
[----:B------:R-:W-:Y:S05]  /*26f70*/  BSYNC B0 ;  /* 0x0000000000007941 */ /* 0x000fea0003800000 */
.L_x_6400:
[----:B------:R-:W-:Y:S02]  /*26f80*/  ULDC UR4, c[0x0][0xd3c] ;  /* 0x00034f0000047ab9 */ /* 0x000fe40000000800 */
[----:B------:R-:W-:-:S06]  /*26f90*/  UISETP.GE.AND UP0, UPT, UR6, UR4, UPT ;  /* 0x000000040600728c */ /* 0x000fcc000bf06270 */
[----:B------:R-:W-:-:S13]  /*26fa0*/  PLOP3.LUT P0, PT, PT, PT, UP0, 0x80, 0x0 ;  /* 0x000000000000781c */ /* 0x000fda0003f0f008 */
[----:B------:R-:W-:Y:S05]  /*26fb0*/  @!P0 BRA `(.L_x_6418) ;  /* 0xfffffda000e48947 */ /* 0x000fea000383ffff */
[----:B------:R-:W-:Y:S05]  /*26fc0*/  EXIT ;  /* 0x000000000000794d */ /* 0x000fea0003800000 */
.L_x_6269:
        /* <DEDUP_REMOVED lines=16> */
.L_x_6419:
        /* <DEDUP_REMOVED lines=44> */
.L_x_6423:
        /* <DEDUP_REMOVED lines=35> */
.L_x_6421:
        /* <DEDUP_REMOVED lines=13> */
.L_x_6424:
        /* <DEDUP_REMOVED lines=62> */
.L_x_6425:
        /* <DEDUP_REMOVED lines=61> */
.L_x_6426:
[----:B------:R-:W-:-:S05]  /*27e40*/  LOP3.LUT R25, RZ, R2, RZ, 0x33, !PT ;  /* 0x00000002ff197212 */ /* 0x000fca00078e33ff */
[----:B------:R-:W-:Y:S01]  /*27e50*/  IMAD.IADD R25, R0, 0x1, R25 ;  /* 0x0000000100197824 */ /* 0x000fe200078e0219 */
[----:B------:R-:W-:Y:S06]  /*27e60*/  BRA `(.L_x_6427) ;  /* 0x0000000000147947 */ /* 0x000fec0003800000 */
.L_x_6422:
[----:B------:R-:W-:Y:S01]  /*27e70*/  ULDC UR4, c[0x0][0xd3c] ;  /* 0x00034f0000047ab9 */ /* 0x000fe20000000800 */
[----:B------:R-:W-:Y:S02]  /*27e80*/  IMAD.MOV.U32 R25, RZ, RZ, RZ ;  /* 0x000000ffff197224 */ /* 0x000fe400078e00ff */
[----:B------:R-:W-:Y:S02]  /*27e90*/  IMAD.U32 R24, RZ, RZ, UR6 ;  /* 0x00000006ff187e24 */ /* 0x000fe4000f8e00ff */
[----:B------:R-:W-:Y:S02]  /*27ea0*/  IMAD.MOV.U32 R26, RZ, RZ, RZ ;  /* 0x000000ffff1a7224 */ /* 0x000fe400078e00ff */
[----:B------:R-:W-:-:S07]  /*27eb0*/  IMAD.U32 R27, RZ, RZ, UR4 ;  /* 0x00000004ff1b7e24 */ /* 0x000fce000f8e00ff */
.L_x_6427:
[----:B------:R-:W-:-:S13]  /*27ec0*/  ISETP.NE.AND P0, PT, R7, RZ, PT ;  /* 0x000000ff0700720c */ /* 0x000fda0003f05270 */
[----:B------:R-:W0:Y:S01]  /*27ed0*/  @!P0 S2R R3, SR_CgaCtaId ;  /* 0x0000000000038919 */ /* 0x000e220000008800 */
[----:B------:R-:W-:-:S04]  /*27ee0*/  @!P0 MOV R0, 0x400 ;  /* 0x0000040000008802 */ /* 0x000fc80000000f00 */
[----:B0-----:R-:W-:-:S05]  /*27ef0*/  @!P0 LEA R0, R3, R0, 0x18 ;  /* 0x0000000003008211 */ /* 0x001fca00078ec0ff */
[----:B------:R1:W-:Y:S01]  /*27f00*/  @!P0 STS.128 [R0+0x388d0], R24 ;  /* 0x0388d01800008388 */ /* 0x0003e20000000c00 */
[----:B------:R-:W-:Y:S06]  /*27f10*/  BAR.ARV 0x5, 0x180 ;  /* 0x0146000000007b1d */ /* 0x000fec0000002000 */
.L_x_6420:
        /* <DEDUP_REMOVED lines=22> */
[----:B------:R-:W-:Y:S02]  /*28080*/  LOP3.LUT R4, R0, 0x38, RZ, 0xc0, !PT ;  /* 0x0000003800047812 */ /* 0x000fe400078ec0ff */
[----:B------:R-:W-:Y:S01]  /*28090*/  UMOV UR4, 0x400 ;  /* 0x0000040000047882 */ /* 0x000fe20000000000 */
[----:B------:R-:W-:Y:S01]  /*280a0*/  LOP3.LUT R34, R3, 0x200, R0, 0xf8, !PT ;  /* 0x0000020003227812 */ /* 0x000fe200078ef800 */
[----:B0-----:R-:W-:Y:S01]  /*280b0*/  ULEA UR4, UR5, UR4, 0x18 ;  /* 0x0000000405047291 */ /* 0x001fe2000f8ec03f */
[----:B------:R-:W-:Y:S02]  /*280c0*/  LOP3.LUT R2, R5, 0x70, R2, 0xf8, !PT ;  /* 0x0000007005027812 */ /* 0x000fe400078ef802 */
[----:B------:R-:W-:-:S02]  /*280d0*/  LOP3.LUT R0, R4, 0x40, RZ, 0xfc, !PT ;  /* 0x0000004004007812 */ /* 0x000fc400078efcff */
[C---:B------:R-:W-:Y:S01]  /*280e0*/  LOP3.LUT R3, R4.reuse, 0x80, RZ, 0xfc, !PT ;  /* 0x0000008004037812 */ /* 0x040fe200078efcff */
[----:B------:R-:W-:Y:S01]  /*280f0*/  IMAD.U32 R17, RZ, RZ, UR4 ;  /* 0x00000004ff117e24 */ /* 0x000fe2000f8e00ff */
[C---:B------:R-:W-:Y:S02]  /*28100*/  LOP3.LUT R2, R4.reuse, 0xc0, RZ, 0xfc, !PT ;  /* 0x000000c004027812 */ /* 0x040fe400078efcff */
[----:B------:R-:W-:Y:S01]  /*28110*/  LOP3.LUT R0, R4, 0x100, RZ, 0xfc, !PT ;  /* 0x0000010004007812 */ /* 0x000fe200078efcff */
[----:B------:R-:W-:Y:S01]  /*28120*/  IMAD R19, R34, 0x2, R17 ;  /* 0x0000000222137824 */ /* 0x000fe200078e0211 */
[C---:B------:R-:W-:Y:S02]  /*28130*/  LOP3.LUT R3, R4.reuse, 0x140, RZ, 0xfc, !PT ;  /* 0x0000014004037812 */ /* 0x040fe400078efcff */
[C---:B------:R-:W-:Y:S02]  /*28140*/  LOP3.LUT R2, R4.reuse, 0x180, RZ, 0xfc, !PT ;  /* 0x0000018004027812 */ /* 0x040fe400078efcff */
[----:B---3--:R-:W-:-:S07]  /*28150*/  LOP3.LUT R0, R4, 0x1c0, RZ, 0xfc, !PT ;  /* 0x000001c004007812 */ /* 0x008fce00078efcff */
.L_x_6505:
[----:B------:R-:W-:Y:S05]  /*28160*/  YIELD ;  /* 0x0000000000007946 */ /* 0x000fea0003800000 */
[----:B------:R-:W-:Y:S01]  /*28170*/  ULDC.64 UR4, c[0x0][0xb20] ;  /* 0x0002c80000047ab9 */ /* 0x000fe20000000a00 */
[----:B------:R-:W-:Y:S01]  /*28180*/  IMAD.MOV.U32 R32, RZ, RZ, RZ ;  /* 0x000000ffff207224 */ /* 0x000fe200078e00ff */
[----:B------:R-:W-:-:S04]  /*28190*/  ISETP.NE.U32.AND P0, PT, RZ, UR4, PT ;  /* 0x00000004ff007c0c */ /* 0x000fc8000bf05070 */
[----:B------:R-:W-:Y:S01]  /*281a0*/  ISETP.NE.AND.EX P0, PT, RZ, UR5, PT, P0 ;  /* 0x00000005ff007c0c */ /* 0x000fe2000bf05300 */
[----:B------:R-:W-:-:S12]  /*281b0*/  ULDC.64 UR4, c[0x0][0xb10] ;  /* 0x0002c40000047ab9 */ /* 0x000fd80000000a00 */
[----:B------:R-:W0:Y:S02]  /*281c0*/  @P0 LDC.64 R2, c[0x0][0xb20] ;  /* 0x0002c800ff020b82 */ /* 0x000e240000000a00 */
        /* <DEDUP_REMOVED lines=11> */
[----:B-1----:R-:W1:Y:S07]  /*28280*/  @P1 LDC.64 R4, c[0x0][0xb10] ;  /* 0x0002c400ff041b82 */ /* 0x002e6e0000000a00 */
[----:B------:R-:W-:Y:S01]  /*28290*/  @P2 LOP3.LUT R16, R16, 0x40, RZ, 0xfc, !PT ;  /* 0x0000004010102812 */ /* 0x000fe200078efcff */
[----:B0-----:R-:W-:-:S05]  /*282a0*/  IMAD.WIDE R2, R27, 0x4, R2 ;  /* 0x000000041b027825 */ /* 0x001fca00078e0202 */
[----:B------:R0:W5:Y:S01]  /*282b0*/  @P2 LDG.E R35, desc[UR36][R2.64] ;  /* 0x0000002402232981 */ /* 0x000162000c1e1900 */
[----:B-1----:R-:W-:-:S05]  /*282c0*/  @P1 IMAD.WIDE R4, R27, 0x4, R4 ;  /* 0x000000041b041825 */ /* 0x002fca00078e0204 */
[----:B--2---:R-:W2:Y:S01]  /*282d0*/  @P1 LDG.E R0, desc[UR36][R4.64] ;  /* 0x0000002404001981 */ /* 0x004ea2000c1e1900 */
        /* <DEDUP_REMOVED lines=10> */
[----:B0-----:R-:W-:-:S05]  /*28380*/  IMAD.U32 R0, RZ, RZ, UR4 ;  /* 0x00000004ff007e24 */ /* 0x001fca000f8e00ff */
[----:B------:R1:W-:Y:S01]  /*28390*/  STL [R1+0x410], R0 ;  /* 0x0004100001007387 */ /* 0x0003e20000100800 */
[----:B------:R-:W-:Y:S05]  /*283a0*/  @!P2 BRA `(.L_x_6429) ;  /* 0x000000000010a947 */ /* 0x000fea0003800000 */
[----:B------:R-:W2:Y:S04]  /*283b0*/  LDG.E R5, desc[UR36][R2.64] ;  /* 0x0000002402057981 */ /* 0x000ea8000c1e1900 */
[----:B-1----:R-:W2:Y:S02]  /*283c0*/  LDG.E R0, desc[UR36][R2.64+0x4] ;  /* 0x0000042402007981 */ /* 0x002ea4000c1e1900 */
[----:B--2---:R-:W-:-:S05]  /*283d0*/  IMAD.IADD R0, R0, 0x1, -R5 ;  /* 0x0000000100007824 */ /* 0x004fca00078e0a05 */
[----:B------:R2:W-:Y:S02]  /*283e0*/  STL [R1+0x410], R0 ;  /* 0x0004100001007387 */ /* 0x0005e40000100800 */
.L_x_6429:
[----:B------:R-:W-:Y:S02]  /*283f0*/  ULDC.64 UR4, c[0x0][0xb18] ;  /* 0x0002c60000047ab9 */ /* 0x000fe40000000a00 */
[----:B------:R-:W-:-:S04]  /*28400*/  ISETP.NE.U32.AND P0, PT, RZ, UR4, PT ;  /* 0x00000004ff007c0c */ /* 0x000fc8000bf05070 */
[----:B------:R-:W-:-:S13]  /*28410*/  ISETP.NE.AND.EX P0, PT, RZ, UR5, PT, P0 ;  /* 0x00000005ff007c0c */ /* 0x000fda000bf05300 */
[----:B------:R-:W-:Y:S05]  /*28420*/  @!P0 BRA `(.L_x_6430) ;  /* 0x0000000000108947 */ /* 0x000fea0003800000 */
[----:B0-----:R-:W0:Y:S02]  /*28430*/  LDC.64 R2, c[0x0][0xb18] ;  /* 0x0002c600ff027b82 */ /* 0x001e240000000a00 */
[----:B0-----:R-:W-:-:S05]  /*28440*/  IMAD.WIDE R2, R27, 0x4, R2 ;  /* 0x000000041b027825 */ /* 0x001fca00078e0202 */
[----:B------:R0:W5:Y:S01]  /*28450*/  LDG.E R7, desc[UR36][R2.64] ;  /* 0x0000002402077981 */ /* 0x000162000c1e1900 */
[----:B------:R-:W-:Y:S05]  /*28460*/  BRA `(.L_x_6431) ;  /* 0x0000000000247947 */ /* 0x000fea0003800000 */
.L_x_6430:
[----:B------:R-:W-:Y:S02]  /*28470*/  ULDC.64 UR4, c[0x0][0xb00] ;  /* 0x0002c00000047ab9 */ /* 0x000fe40000000a00 */
[----:B------:R-:W-:-:S04]  /*28480*/  ISETP.NE.U32.AND P0, PT, RZ, UR4, PT ;  /* 0x00000004ff007c0c */ /* 0x000fc8000bf05070 */
[----:B------:R-:W-:-:S13]  /*28490*/  ISETP.NE.AND.EX P0, PT, RZ, UR5, PT, P0 ;  /* 0x00000005ff007c0c */ /* 0x000fda000bf05300 */
[----:B------:R-:W-:Y:S05]  /*284a0*/  @!P0 BRA `(.L_x_6431) ;  /* 0x0000000000148947 */ /* 0x000fea0003800000 */
[----:B0-----:R-:W0:Y:S02]  /*284b0*/  LDC.64 R2, c[0x0][0xb00] ;  /* 0x0002c000ff027b82 */ /* 0x001e240000000a00 */
[----:B0-----:R-:W-:-:S05]  /*284c0*/  IMAD.WIDE R2, R27, 0x4, R2 ;  /* 0x000000041b027825 */ /* 0x001fca00078e0202 */
[----:B------:R-:W3:Y:S04]  /*284d0*/  LDG.E R7, desc[UR36][R2.64] ;  /* 0x0000002402077981 */ /* 0x000ee8000c1e1900 */
[----:B-12---:R-:W3:Y:S02]  /*284e0*/  LDG.E R0, desc[UR36][R2.64+0x4] ;  /* 0x0000042402007981 */ /* 0x006ee4000c1e1900 */
[----:B---3--:R-:W-:-:S07]  /*284f0*/  IMAD.IADD R7, R0, 0x1, -R7 ;  /* 0x0000000100077824 */ /* 0x008fce00078e0a07 */
.L_x_6431:
[----:B------:R-:W3:Y:S01]  /*28500*/  LDL R6, [R1+0x410] ;  /* 0x0004100001067983 */ /* 0x000ee20000100800 */
[----:B012---:R-:W0:Y:S01]  /*28510*/  LDC R0, c[0x0][0x448] ;  /* 0x00011200ff007b82 */ /* 0x007e220000000800 */
[----:B------:R-:W-:Y:S01]  /*28520*/  IMAD.SHL.U32 R37, R25, 0x40, RZ ;  /* 0x0000004019257824 */ /* 0x000fe200078e00ff */
[----:B------:R-:W-:Y:S01]  /*28530*/  LOP3.LUT R16, R16, 0xffffefff, RZ, 0xc0, !PT ;  /* 0xffffefff10107812 */ /* 0x000fe200078ec0ff */
[----:B-----5:R-:W-:Y:S02]  /*28540*/  IMAD.IADD R25, R7, 0x1, -R32 ;  /* 0x0000000107197824 */ /* 0x020fe400078e0a20 */
[----:B------:R-:W-:-:S03]  /*28550*/  VIADD R4, R37, 0x3f ;  /* 0x0000003f25047836 */ /* 0x000fc60000000000 */
[----:B------:R-:W1:Y:S01]  /*28560*/  LDC.64 R2, c[0x0][0xad8] ;  /* 0x0002b600ff027b82 */ /* 0x000e620000000a00 */
[----:B0-----:R-:W-:Y:S02]  /*28570*/  ISETP.NE.AND P2, PT, R0, 0x1, PT ;  /* 0x000000010000780c */ /* 0x001fe40003f45270 */
[----:B-1----:R-:W-:-:S11]  /*28580*/  ISETP.GE.AND P1, PT, R3, 0x1, PT ;  /* 0x000000010300780c */ /* 0x002fd60003f26270 */
[----:B------:R-:W0:Y:S01]  /*28590*/  @P2 LDC R5, c[0x0][0x44c] ;  /* 0x00011300ff052b82 */ /* 0x000e220000000800 */
[----:B------:R-:W-:-:S07]  /*285a0*/  @P2 LOP3.LUT R16, R16, 0x1000, RZ, 0xfc, !PT ;  /* 0x0000100010102812 */ /* 0x000fce00078efcff */
[----:B------:R-:W1:Y:S01]  /*285b0*/  @P2 LDC R0, c[0x0][0x450] ;  /* 0x00011400ff002b82 */ /* 0x000e620000000800 */
[----:B0-----:R-:W-:-:S05]  /*285c0*/  @P2 IMAD.HI.U32 R5, R4, R5, RZ ;  /* 0x0000000504052227 */ /* 0x001fca00078e00ff */
[----:B-1----:R-:W-:Y:S02]  /*285d0*/  @P2 SHF.R.U32.HI R4, RZ, R0, R5 ;  /* 0x00000000ff042219 */ /* 0x002fe40000011605 */
[----:B---3--:R-:W-:-:S05]  /*285e0*/  IADD3 R5, R25, 0x1, -R6 ;  /* 0x0000000119057810 */ /* 0x008fca0007ffe806 */
        /* <DEDUP_REMOVED lines=14> */
.L_x_6434:
[----:B------:R-:W-:-:S13]  /*286d0*/  ISETP.NE.AND P0, PT, R3, 0x1, PT ;  /* 0x000000010300780c */ /* 0x000fda0003f05270 */
[----:B------:R-:W0:Y:S02]  /*286e0*/  @P0 LDC.64 R4, c[0x0][0xae0] ;  /* 0x0002b800ff040b82 */ /* 0x000e240000000a00 */
[----:B0-----:R-:W-:-:S05]  /*286f0*/  @P0 IMAD.HI.U32 R4, R0, R4, RZ ;  /* 0x0000000400040227 */ /* 0x001fca00078e00ff */
[----:B------:R-:W-:-:S07]  /*28700*/  @P0 SHF.R.U32.HI R0, RZ, R5, R4 ;  /* 0x00000005ff000219 */ /* 0x000fce0000011604 */
.L_x_6435:
[----:B------:R-:W-:Y:S05]  /*28710*/  BSYNC B0 ;  /* 0x0000000000007941 */ /* 0x000fea0003800000 */
.L_x_6433:
[----:B------:R-:W-:-:S05]  /*28720*/  IMAD R5, R0, R3, R3 ;  /* 0x0000000300057224 */ /* 0x000fca00078e0203 */
[----:B------:R-:W-:-:S07]  /*28730*/  VIMNMX R2, R2, R5, PT ;  /* 0x0000000502027248 */ /* 0x000fce0003fe0100 */
.L_x_6432:
[----:B------:R-:W0:Y:S01]  /*28740*/  @P2 LDC R0, c[0x0][0x44c] ;  /* 0x00011300ff002b82 */ /* 0x000e220000000800 */
[----:B------:R-:W-:Y:S01]  /*28750*/  VIADD R2, R2, 0x3f ;  /* 0x0000003f02027836 */ /* 0x000fe20000000000 */
[----:B------:R-:W-:Y:S01]  /*28760*/  ULDC UR4, c[0x0][0xad4] ;  /* 0x0002b50000047ab9 */ /* 0x000fe20000000800 */
[----:B------:R-:W-:-:S05]  /*28770*/  IMAD.MOV.U32 R4, RZ, RZ, R37 ;  /* 0x000000ffff047224 */ /* 0x000fca00078e0025 */
[----:B------:R-:W1:Y:S01]  /*28780*/  @P2 LDC R5, c[0x0][0x450] ;  /* 0x00011400ff052b82 */ /* 0x000e620000000800 */
[----:B0-----:R-:W-:-:S05]  /*28790*/  @P2 IMAD.HI.U32 R0, R37, R0, RZ ;  /* 0x0000000025002227 */ /* 0x001fca00078e00ff */
        /* <DEDUP_REMOVED lines=22> */
.L_x_6438:
[----:B------:R-:W-:-:S13]  /*28900*/  ISETP.NE.AND P0, PT, R3, 0x1, PT ;  /* 0x000000010300780c */ /* 0x000fda0003f05270 */
[----:B------:R-:W0:Y:S02]  /*28910*/  @P0 LDC.64 R4, c[0x0][0xae0] ;  /* 0x0002b800ff040b82 */ /* 0x000e240000000a00 */
[----:B0-----:R-:W-:-:S05]  /*28920*/  @P0 IMAD.HI.U32 R4, R6, R4, RZ ;  /* 0x0000000406040227 */ /* 0x001fca00078e00ff */
[----:B------:R-:W-:-:S07]  /*28930*/  @P0 SHF.R.U32.HI R6, RZ, R5, R4 ;  /* 0x00000005ff060219 */ /* 0x000fce0000011604 */
.L_x_6439:
[----:B------:R-:W-:Y:S05]  /*28940*/  BSYNC B0 ;  /* 0x0000000000007941 */ /* 0x000fea0003800000 */
.L_x_6437:
[----:B------:R-:W-:-:S05]  /*28950*/  IMAD R3, R6, R3, RZ ;  /* 0x0000000306037224 */ /* 0x000fca00078e02ff */
[----:B------:R-:W-:-:S07]  /*28960*/  VIMNMX R2, R2, R3, !PT ;  /* 0x0000000302027248 */ /* 0x000fce0007fe0100 */
.L_x_6436:
        /* <DEDUP_REMOVED lines=43> */
.L_x_6441:
[----:B------:R-:W-:Y:S05]  /*28c20*/  BSYNC B0 ;  /* 0x0000000000007941 */ /* 0x000fea0003800000 */
.L_x_6440:
        /* <DEDUP_REMOVED lines=23> */
.L_x_6443:
        /* <DEDUP_REMOVED lines=20> */
.L_x_6446:
[----:B------:R-:W-:Y:S05]  /*28ee0*/  BSYNC B6 ;  /* 0x0000000000067941 */ /* 0x000fea0003800000 */
.L_x_6445:
        /* <DEDUP_REMOVED lines=20> */
.L_x_6449:
        /* <DEDUP_REMOVED lines=15> */
.L_x_6448:
[----:B------:R-:W-:Y:S05]  /*29120*/  BSYNC B6 ;  /* 0x0000000000067941 */ /* 0x000fea0003800000 */
.L_x_6447:
[----:B------:R-:W-:Y:S01]  /*29130*/  ULDC.64 UR4, c[0x0][0xaf0] ;  /* 0x0002bc0000047ab9 */ /* 0x000fe20000000a00 */
[----:B------:R-:W0:Y:S01]  /*29140*/  S2R R21, SR_TID.X ;  /* 0x0000000000157919 */ /* 0x000e220000002100 */
[----:B------:R-:W-:Y:S01]  /*29150*/  ISETP.NE.U32.AND P0, PT, RZ, UR4, PT ;  /* 0x00000004ff007c0c */ /* 0x000fe2000bf05070 */
[----:B------:R-:W-:Y:S01]  /*29160*/  IMAD.MOV.U32 R28, RZ, RZ, R27 ;  /* 0x000000ffff1c7224 */ /* 0x000fe200078e001b */
[----:B------:R-:W-:Y:S01]  /*29170*/  ULDC UR4, c[0x0][0x320] ;  /* 0x0000c80000047ab9 */ /* 0x000fe20000000800 */
[----:B------:R-:W1:Y:S01]  /*29180*/  S2R R22, SR_TID.X ;  /* 0x0000000000167919 */ /* 0x000e620000002100 */
[----:B------:R-:W-:Y:S01]  /*29190*/  ISETP.NE.AND.EX P0, PT, RZ, UR5, PT, P0 ;  /* 0x00000005ff007c0c */ /* 0x000fe2000bf05300 */
[----:B------:R-:W2:-:S12]  /*291a0*/  LDC R20, c[0x0][0x430] ;  /* 0x00010c00ff147b82 */ /* 0x000e980000000800 */
[----:B------:R-:W3:Y:S01]  /*291b0*/  @P0 LDC.64 R2, c[0x0][0xaf0] ;  /* 0x0002bc00ff020b82 */ /* 0x000ee20000000a00 */
[----:B0-----:R-:W-:-:S05]  /*291c0*/  IMAD.SHL.U32 R29, R21, 0x8, RZ ;  /* 0x00000008151d7824 */ /* 0x001fca00078e00ff */
[----:B------:R-:W-:Y:S01]  /*291d0*/  LOP3.LUT R29, R29, 0x38, RZ, 0xc0, !PT ;  /* 0x000000381d1d7812 */ /* 0x000fe200078ec0ff */
[----:B-1----:R-:W-:-:S03]  /*291e0*/  IMAD.SHL.U32 R21, R22, 0x8, RZ ;  /* 0x0000000816157824 */ /* 0x002fc600078e00ff */
[----:B------:R-:W-:Y:S01]  /*291f0*/  LOP3.LUT R33, R29, 0x40, RZ, 0xfc, !PT ;  /* 0x000000401d217812 */ /* 0x000fe200078efcff */
[----:B---3--:R-:W-:Y:S01]  /*29200*/  @P0 IMAD.WIDE R2, R27, 0x4, R2 ;  /* 0x000000041b020825 */ /* 0x008fe200078e0202 */
[C---:B------:R-:W-:Y:S02]  /*29210*/  LOP3.LUT R0, R29.reuse, 0x180, RZ, 0xfc, !PT ;  /* 0x000001801d007812 */ /* 0x040fe400078efcff */
[----:B------:R-:W-:Y:S02]  /*29220*/  LOP3.LUT R29, R29, 0x1c0, RZ, 0xfc, !PT ;  /* 0x000001c01d1d7812 */ /* 0x000fe400078efcff */
[----:B------:R-:W-:Y:S01]  /*29230*/  ISETP.GE.AND P3, PT, R33, UR4, PT ;  /* 0x0000000421007c0c */ /* 0x000fe2000bf66270 */
[----:B------:R0:W5:Y:S01]  /*29240*/  @P0 LDG.E R28, desc[UR36][R2.64] ;  /* 0x00000024021c0981 */ /* 0x000162000c1e1900 */
[----:B------:R-:W-:Y:S01]  /*29250*/  ISETP.GE.AND P0, PT, R29, UR4, PT ;  /* 0x000000041d007c0c */ /* 0x000fe2000bf06270 */
[C---:B------:R-:W-:Y:S01]  /*29260*/  IMAD.SHL.U32 R29, R22.reuse, 0x8, RZ ;  /* 0x00000008161d7824 */ /* 0x040fe200078e00ff */
[----:B------:R-:W-:Y:S01]  /*29270*/  LOP3.LUT R21, R21, 0x38, RZ, 0xc0, !PT ;  /* 0x0000003815157812 */ /* 0x000fe200078ec0ff */
[----:B------:R-:W-:Y:S01]  /*29280*/  IMAD.SHL.U32 R22, R22, 0x8, RZ ;  /* 0x0000000816167824 */ /* 0x000fe200078e00ff */
[----:B------:R-:W-:Y:S01]  /*29290*/  LOP3.LUT R16, R16, 0xfffffdff, RZ, 0xc0, !PT ;  /* 0xfffffdff10107812 */ /* 0x000fe200078ec0ff */
[----:B------:R-:W-:Y:S01]  /*292a0*/  UMOV UR5, 0xffffffff ;  /* 0xffffffff00057882 */ /* 0x000fe20000000000 */
[----:B------:R-:W-:-:S02]  /*292b0*/  LOP3.LUT R29, R29, 0x38, RZ, 0xc0, !PT ;  /* 0x000000381d1d7812 */ /* 0x000fc400078ec0ff */
[----:B------:R-:W-:Y:S02]  /*292c0*/  ISETP.GE.AND P2, PT, R21, UR4, PT ;  /* 0x0000000415007c0c */ /* 0x000fe4000bf46270 */
[----:B------:R-:W-:Y:S02]  /*292d0*/  LOP3.LUT R29, R29, 0x80, RZ, 0xfc, !PT ;  /* 0x000000801d1d7812 */ /* 0x000fe400078efcff */
[----:B------:R-:W-:Y:S02]  /*292e0*/  @P3 LOP3.LUT R16, R16, 0x200, RZ, 0xfc, !PT ;  /* 0x0000020010103812 */ /* 0x000fe400078efcff */
[----:B------:R-:W-:Y:S02]  /*292f0*/  LOP3.LUT R22, R22, 0x38, RZ, 0xc0, !PT ;  /* 0x0000003816167812 */ /* 0x000fe400078ec0ff */
[----:B------:R-:W-:Y:S02]  /*29300*/  ISETP.GE.AND P5, PT, R29, UR4, PT ;  /* 0x000000041d007c0c */ /* 0x000fe4000bfa6270 */
[----:B------:R-:W-:-:S02]  /*29310*/  LOP3.LUT R16, R16, 0xfffffbff, RZ, 0xc0, !PT ;  /* 0xfffffbff10107812 */ /* 0x000fc400078ec0ff */
[----:B------:R-:W-:Y:S02]  /*29320*/  LOP3.LUT R22, R22, 0xc0, RZ, 0xfc, !PT ;  /* 0x000000c016167812 */ /* 0x000fe400078efcff */
[----:B------:R-:W-:Y:S02]  /*29330*/  @P2 LOP3.LUT R16, R16, 0x400, RZ, 0xfc, !PT ;  /* 0x0000040010102812 */ /* 0x000fe400078efcff */
[----:B------:R-:W-:Y:S02]  /*29340*/  ISETP.GE.AND P4, PT, R22, UR4, PT ;  /* 0x0000000416007c0c */ /* 0x000fe4000bf86270 */
[----:B------:R-:W-:Y:S02]  /*29350*/  LOP3.LUT R16, R16, 0xffffffdf, RZ, 0xc0, !PT ;  /* 0xffffffdf10107812 */ /* 0x000fe400078ec0ff */
[C---:B------:R-:W-:Y:S02]  /*29360*/  LOP3.LUT R22, R21.reuse, 0x100, RZ, 0xfc, !PT ;  /* 0x0000010015167812 */ /* 0x040fe400078efcff */
[----:B------:R-:W-:-:S02]  /*29370*/  LOP3.LUT R21, R21, 0x140, RZ, 0xfc, !PT ;  /* 0x0000014015157812 */ /* 0x000fc400078efcff */
[----:B------:R-:W-:Y:S02]  /*29380*/  @P5 LOP3.LUT R16, R16, 0x20, RZ, 0xfc, !PT ;  /* 0x0000002010105812 */ /* 0x000fe400078efcff */
[----:B------:R-:W-:Y:S02]  /*29390*/  ISETP.GE.AND P2, PT, R21, UR4, PT ;  /* 0x0000000415007c0c */ /* 0x000fe4000bf46270 */
[----:B------:R-:W-:Y:S02]  /*293a0*/  LOP3.LUT R16, R16, 0xffffffef, RZ, 0xc0, !PT ;  /* 0xffffffef10107812 */ /* 0x000fe400078ec0ff */
[----:B------:R-:W-:Y:S02]  /*293b0*/  ISETP.GE.AND P3, PT, R22, UR4, PT ;  /* 0x0000000416007c0c */ /* 0x000fe4000bf66270 */
[----:B------:R-:W-:Y:S02]  /*293c0*/  @P4 LOP3.LUT R16, R16, 0x10, RZ, 0xfc, !PT ;  /* 0x0000001010104812 */ /* 0x000fe400078efcff */
[----:B------:R-:W-:-:S02]  /*293d0*/  ISETP.GE.AND P1, PT, R0, UR4, PT ;  /* 0x0000000400007c0c */ /* 0x000fc4000bf26270 */
[----:B------:R-:W-:Y:S02]  /*293e0*/  LOP3.LUT R16, R16, 0xfffffffb, RZ, 0xc0, !PT ;  /* 0xfffffffb10107812 */ /* 0x000fe400078ec0ff */
[----:B------:R-:W-:Y:S02]  /*293f0*/  SEL R6, RZ, 0x40, P1 ;  /* 0x00000040ff067807 */ /* 0x000fe40000800000 */
[----:B------:R-:W-:Y:S02]  /*29400*/  @P2 LOP3.LUT R16, R16, 0x4, RZ, 0xfc, !PT ;  /* 0x0000000410102812 */ /* 0x000fe400078efcff */
[----:B------:R-:W-:Y:S02]  /*29410*/  SEL R29, RZ, 0x80, P0 ;  /* 0x00000080ff1d7807 */ /* 0x000fe40000000000 */
[----:B------:R-:W-:Y:S02]  /*29420*/  LOP3.LUT R16, R16, 0xfffffff7, RZ, 0xc0, !PT ;  /* 0xfffffff710107812 */ /* 0x000fe400078ec0ff */
[----:B------:R-:W-:-:S02]  /*29430*/  LEA R0, R30, 0xffffffc0, 0x6 ;  /* 0xffffffc01e007811 */ /* 0x000fc400078e30ff */
[----:B------:R-:W-:Y:S01]  /*29440*/  @P3 LOP3.LUT R16, R16, 0x8, RZ, 0xfc, !PT ;  /* 0x0000000810103812 */ /* 0x000fe200078efcff */
[----:B0-2---:R-:W-:Y:S06]  /*29450*/  BRA.DIV UR5, `(.L_x_6450) ;  /* 0x0000005205a47947 */ /* 0x005fec000b800000 */
.L_x_6523:
[----:B------:R-:W0:Y:S01]  /*29460*/  S2R R2, SR_TID.X ;  /* 0x0000000000027919 */ /* 0x000e220000002100 */
[----:B------:R-:W-:Y:S01]  /*29470*/  ISETP.NE.AND P1, PT, R20, 0x1, PT ;  /* 0x000000011400780c */ /* 0x000fe20003f25270 */
[----:B------:R-:W-:Y:S01]  /*29480*/  IMAD.MOV.U32 R36, RZ, RZ, RZ ;  /* 0x000000ffff247224 */ /* 0x000fe200078e00ff */
[----:B-----5:R-:W-:Y:S01]  /*29490*/  SHF.R.S32.HI R33, RZ, 0x1f, R28 ;  /* 0x0000001fff217819 */ /* 0x020fe2000001141c */
[----:B------:R-:W1:Y:S01]  /*294a0*/  S2R R3, SR_TID.X ;  /* 0x0000000000037919 */ /* 0x000e620000002100 */
[C---:B------:R-:W-:Y:S02]  /*294b0*/  LOP3.LUT P6, RZ, R16.reuse, 0x400, RZ, 0xc0, !PT ;  /* 0x0000040010ff7812 */ /* 0x040fe400078cc0ff */
[----:B------:R-:W-:-:S07]  /*294c0*/  LOP3.LUT R16, R16, 0xffffdfff, RZ, 0xc0, !PT ;  /* 0xffffdfff10107812 */ /* 0x000fce00078ec0ff */
[----:B------:R-:W-:Y:S02]  /*294d0*/  @P1 LOP3.LUT R16, R16, 0x2000, RZ, 0xfc, !PT ;  /* 0x0000200010101812 */ /* 0x000fe400078efcff */
[----:B0-----:R-:W-:Y:S01]  /*294e0*/  LOP3.LUT R2, R2, 0x7f, RZ, 0xc0, !PT ;  /* 0x0000007f02027812 */ /* 0x001fe200078ec0ff */
[----:B-1----:R-:W-:-:S03]  /*294f0*/  IMAD.SHL.U32 R10, R3, 0x10, RZ ;  /* 0x00000010030a7824 */ /* 0x002fc600078e00ff */
[----:B------:R-:W-:Y:S01]  /*29500*/  SHF.R.U32.HI R2, RZ, 0x3, R2 ;  /* 0x00000003ff027819 */ /* 0x000fe20000011602 */
[----:B------:R-:W0:Y:S03]  /*29510*/  @P1 LDC R3, c[0x0][0x434] ;  /* 0x00010d00ff031b82 */ /* 0x000e260000000800 */
[----:B------:R-:W-:-:S05]  /*29520*/  LOP3.LUT R10, R2, 0x70, R10, 0xf8, !PT ;  /* 0x00000070020a7812 */ /* 0x000fca00078ef80a */
[----:B------:R-:W-:Y:S01]  /*29530*/  IMAD.IADD R7, R10, 0x1, R0 ;  /* 0x000000010a077824 */ /* 0x000fe200078e0200 */
[----:B------:R-:W1:Y:S04]  /*29540*/  @P1 LDC R2, c[0x0][0x438] ;  /* 0x00010e00ff021b82 */ /* 0x000e680000000800 */
[C---:B------:R-:W-:Y:S01]  /*29550*/  ISETP.GE.AND P0, PT, R7.reuse, R25, PT ;  /* 0x000000190700720c */ /* 0x040fe20003f06270 */
[----:B------:R-:W-:-:S03]  /*29560*/  IMAD.IADD R7, R7, 0x1, R32 ;  /* 0x0000000107077824 */ /* 0x000fc600078e0220 */
[----:B------:R-:W-:Y:S01]  /*29570*/  ISETP.GT.U32.OR P0, PT, R10, 0x3f, P0 ;  /* 0x0000003f0a00780c */ /* 0x000fe20000704470 */
[----:B------:R-:W-:Y:S02]  /*29580*/  IMAD.MOV.U32 R8, RZ, RZ, R7 ;  /* 0x000000ffff087224 */ /* 0x000fe400078e0007 */
[----:B0-----:R-:W-:-:S10]  /*29590*/  @P1 IMAD.HI.U32 R3, R7, R3, RZ ;  /* 0x0000000307031227 */ /* 0x001fd400078e00ff */
[----:B------:R-:W0:Y:S01]  /*295a0*/  @!P0 LDC.64 R4, c[0x0][0x428] ;  /* 0x00010a00ff048b82 */ /* 0x000e220000000a00 */
[----:B-1----:R-:W-:-:S04]  /*295b0*/  @P1 SHF.R.U32.HI R8, RZ, R2, R3 ;  /* 0x00000002ff081219 */ /* 0x002fc80000011603 */
        /* <DEDUP_REMOVED lines=23> */
[----:B------:R-:W-:-:S04]  /*29730*/  LOP3.LUT R2, R4, R2, R3, 0xfe, !PT ;  /* 0x0000000204027212 */ /* 0x000fc800078efe03 */
[----:B------:R-:W-:Y:S01]  /*29740*/  LOP3.LUT R6, R2, R6, RZ, 0xfc, !PT ;  /* 0x0000000602067212 */ /* 0x000fe200078efcff */
[----:B------:R-:W-:-:S03]  /*29750*/  IMAD.MOV R2, RZ, RZ, -R8 ;  /* 0x000000ffff027224 */ /* 0x000fc600078e0a08 */
[----:B------:R-:W-:Y:S01]  /*29760*/  LOP3.LUT R29, R6, R29, RZ, 0xfc, !PT ;  /* 0x0000001d061d7212 */ /* 0x000fe200078efcff */
[----:B------:R-:W-:Y:S01]  /*29770*/  IMAD R3, R20, R2, R7 ;  /* 0x0000000214037224 */ /* 0x000fe200078e0207 */
[----:B------:R0:W-:Y:S01]  /*29780*/  STL [R1+0x434], R6 ;  /* 0x0004340601007387 */ /* 0x0001e20000100800 */
[----:B------:R-:W-:-:S03]  /*29790*/  IMAD.U32 R2, RZ, RZ, UR38 ;  /* 0x00000026ff027e24 */ /* 0x000fc6000f8e00ff */
[----:B------:R0:W-:Y:S02]  /*297a0*/  STL [R1+0x414], R3 ;  /* 0x0004140301007387 */ /* 0x0001e40000100800 */
[----:B------:R-:W-:-:S13]  /*297b0*/  ISETP.NE.AND P0, PT, R2, 0x3, PT ;  /* 0x000000030200780c */ /* 0x000fda0003f05270 */
[----:B------:R-:W-:-:S04]  /*297c0*/  @P0 LOP3.LUT R16, R16, 0x800, RZ, 0xfc, !PT ;  /* 0x0000080010100812 */ /* 0x000fc800078efcff */
[----:B------:R-:W-:-:S04]  /*297d0*/  LOP3.LUT R16, R16, 0xfffffffe, RZ, 0xc0, !PT ;  /* 0xfffffffe10107812 */ /* 0x000fc800078ec0ff */
[----:B------:R-:W-:Y:S01]  /*297e0*/  @P1 LOP3.LUT R16, R16, 0x1, RZ, 0xfc, !PT ;  /* 0x0000000110101812 */ /* 0x000fe200078efcff */
[----:B0-----:R-:W-:Y:S06]  /*297f0*/  @!P0 BRA `(.L_x_6451) ;  /* 0x0000000000048947 */ /* 0x001fec0003800000 */
[----:B------:R-:W-:Y:S01]  /*29800*/  BPT.TRAP 0x1 ;  /* 0x000000040000795c */ /* 0x000fe20000300000 */
.L_x_6451:
        /* <DEDUP_REMOVED lines=9> */
.L_x_6524:
[----:B------:R-:W-:Y:S05]  /*298a0*/  BSYNC B0 ;  /* 0x0000000000007941 */ /* 0x000fea0003800000 */
.L_x_6452:
[----:B------:R-:W0:Y:S01]  /*298b0*/  LDL R2, [R1+0x414] ;  /* 0x0004140001027983 */ /* 0x000e220000100800 */
[----:B------:R-:W-:Y:S01]  /*298c0*/  ULDC.64 UR4, c[0x0][0x300] ;  /* 0x0000c00000047ab9 */ /* 0x000fe20000000a00 */
[----:B-----5:R-:W-:Y:S01]  /*298d0*/  SHF.R.S32.HI R4, RZ, 0x1f, R36 ;  /* 0x0000001fff047819 */ /* 0x020fe20000011424 */
[----:B------:R-:W-:Y:S01]  /*298e0*/  ULDC.64 UR6, c[0x0][0x2e8] ;  /* 0x0000ba0000067ab9 */ /* 0x000fe20000000a00 */
[----:B------:R-:W-:-:S03]  /*298f0*/  LOP3.LUT R16, R16, 0xfffffffd, RZ, 0xc0, !PT ;  /* 0xfffffffd10107812 */ /* 0x000fc600078ec0ff */
[----:B------:R-:W-:Y:S01]  /*29900*/  STL [R1+0x42c], R4 ;  /* 0x00042c0401007387 */ /* 0x000fe20000100800 */
[----:B0-----:R-:W-:-:S05]  /*29910*/  SHF.R.S32.HI R0, RZ, 0x1f, R2 ;  /* 0x0000001fff007819 */ /* 0x001fca0000011402 */
[----:B------:R0:W-:Y:S02]  /*29920*/  STL [R1+0x428], R0 ;  /* 0x0004280001007387 */ /* 0x0001e40000100800 */
[----:B0-----:R-:W-:-:S04]  /*29930*/  IMAD R0, R0, UR4, RZ ;  /* 0x0000000400007c24 */ /* 0x001fc8000f8e02ff */
[C---:B------:R-:W-:Y:S02]  /*29940*/  IMAD R0, R2.reuse, UR5, R0 ;  /* 0x0000000502007c24 */ /* 0x040fe4000f8e0200 */
[----:B------:R-:W-:Y:S01]  /*29950*/  IMAD.WIDE.U32 R2, R2, UR4, RZ ;  /* 0x0000000402027c25 */ /* 0x000fe2000f8e00ff */
[----:B------:R-:W-:-:S03]  /*29960*/  ULDC.64 UR4, c[0x0][0x310] ;  /* 0x0000c40000047ab9 */ /* 0x000fc60000000a00 */
[----:B------:R-:W-:Y:S02]  /*29970*/  IMAD.IADD R3, R3, 0x1, R0 ;  /* 0x0000000103037824 */ /* 0x000fe400078e0200 */
[----:B------:R-:W-:Y:S02]  /*29980*/  IMAD R0, R4, UR4, RZ ;  /* 0x0000000404007c24 */ /* 0x000fe4000f8e02ff */
[----:B------:R-:W0:Y:S01]  /*29990*/  S2R R4, SR_TID.X ;  /* 0x0000000000047919 */ /* 0x000e220000002100 */
[----:B------:R-:W-:-:S04]  /*299a0*/  IMAD.WIDE.U32 R2, R36, UR4, R2 ;  /* 0x0000000424027c25 */ /* 0x000fc8000f8e0002 */
[----:B------:R-:W-:Y:S01]  /*299b0*/  IMAD R0, R36, UR5, R0 ;  /* 0x0000000524007c24 */ /* 0x000fe2000f8e0200 */
[----:B------:R-:W-:-:S03]  /*299c0*/  ULDC.64 UR4, c[0x0][0x308] ;  /* 0x0000c20000047ab9 */ /* 0x000fc60000000a00 */
[----:B------:R-:W-:Y:S02]  /*299d0*/  IMAD.IADD R3, R3, 0x1, R0 ;  /* 0x0000000103037824 */ /* 0x000fe400078e0200 */
[----:B------:R-:W-:Y:S01]  /*299e0*/  IMAD.WIDE.U32 R2, R26, UR4, R2 ;  /* 0x000000041a027c25 */ /* 0x000fe2000f8e0002 */
[----:B------:R-:W-:-:S03]  /*299f0*/  ULDC UR4, c[0x0][0x2f4] ;  /* 0x0000bd0000047ab9 */ /* 0x000fc60000000800 */
[----:B------:R-:W-:Y:S01]  /*29a00*/  IMAD R5, R26, UR5, R3 ;  /* 0x000000051a057c24 */ /* 0x000fe2000f8e0203 */
[----:B------:R-:W-:Y:S01]  /*29a10*/  LEA R0, P0, R2, UR6, 0x1 ;  /* 0x0000000602007c11 */ /* 0x000fe2000f8008ff */
[----:B------:R-:W-:-:S03]  /*29a20*/  UMOV UR5, 0xffffffff ;  /* 0xffffffff00057882 */ /* 0x000fc60000000000 */
[----:B------:R-:W-:Y:S02]  /*29a30*/  LEA.HI.X R5, R2, UR7, R5, 0x1, P0 ;  /* 0x0000000702057c11 */ /* 0x000fe400080f0c05 */
[----:B------:R-:W-:Y:S01]  /*29a40*/  ISETP.GE.AND P0, PT, R25, 0x1, PT ;  /* 0x000000011900780c */ /* 0x000fe20003f06270 */
[----:B0-----:R-:W-:Y:S02]  /*29a50*/  IMAD.SHL.U32 R7, R4, 0x8, RZ ;  /* 0x0000000804077824 */ /* 0x001fe400078e00ff */
[----:B------:R-:W-:-:S03]  /*29a60*/  IMAD R4, R18, 0x1000, R34 ;  /* 0x0000100012047824 */ /* 0x000fc600078e0222 */
[----:B------:R-:W-:-:S04]  /*29a70*/  LOP3.LUT R7, R7, 0x38, RZ, 0xc0, !PT ;  /* 0x0000003807077812 */ /* 0x000fc800078ec0ff */
[----:B------:R-:W-:-:S13]  /*29a80*/  ISETP.GE.AND P2, PT, R7, UR4, PT ;  /* 0x0000000407007c0c */ /* 0x000fda000bf46270 */
[----:B------:R-:W-:Y:S01]  /*29a90*/  @P2 LOP3.LUT R16, R16, 0x2, RZ, 0xfc, !PT ;  /* 0x0000000210102812 */ /* 0x000fe200078efcff */
[----:B------:R-:W-:Y:S06]  /*29aa0*/  BRA.DIV UR5, `(.L_x_6454) ;  /* 0x0000004e05587947 */ /* 0x000fec000b800000 */
        /* <DEDUP_REMOVED lines=32> */
.L_x_6534:
        /* <DEDUP_REMOVED lines=10> */
.L_x_6455:
        /* <DEDUP_REMOVED lines=10> */
.L_x_6456:
[----:B------:R-:W-:Y:S01]  /*29df0*/  VIADD R0, R17, 0x20400 ;  /* 0x0002040011007836 */ /* 0x000fe20000000000 */
[----:B------:R-:W-:Y:S01]  /*29e00*/  LOP3.LUT P1, RZ, R16, 0x40, RZ, 0xc0, !PT ;  /* 0x0000004010ff7812 */ /* 0x000fe2000782c0ff */
[----:B------:R1:W-:-:S12]  /*29e10*/  SYNCS.ARRIVE.TRANS64.A1T0 RZ, [R22+URZ+0x38830], RZ ;  /* 0x038830ff16ff79a7 */ /* 0x0003d8000810003f */
[----:B------:R-:W-:Y:S05]  /*29e20*/  WARPSYNC.ALL ;  /* 0x0000000000007948 */ /* 0x000fea0003800000 */
[----:B------:R-:W-:Y:S01]  /*29e30*/  BAR.SYNC.DEFER_BLOCKING 0x8, 0x100 ;  /* 0x0204000000007b1d */ /* 0x000fe20000010000 */
[----:B------:R-:W-:Y:S02]  /*29e40*/  LOP3.LUT P0, RZ, R0, 0x3ff, RZ, 0xc0, !PT ;  /* 0x000003ff00ff7812 */ /* 0x000fe4000780c0ff */
[----:B------:R-:W-:-:S03]  /*29e50*/  SHF.R.S32.HI R0, RZ, 0x1f, R27 ;  /* 0x0000001fff007819 */ /* 0x000fc6000001141b */
[----:B------:R-:W-:Y:S01]  /*29e60*/  BSSY B6, `(.L_x_6457) ;  /* 0x0000018000067945 */ /* 0x000fe20003800000 */
[----:B------:R-:W-:Y:S02]  /*29e70*/  SEL R30, R0, RZ, !P1 ;  /* 0x000000ff001e7207 */ /* 0x000fe40004800000 */
[----:B------:R-:W-:-:S03]  /*29e80*/  SEL R0, R27, RZ, !P1 ;  /* 0x000000ff1b007207 */ /* 0x000fc60004800000 */
[----:B------:R-:W-:Y:S04]  /*29e90*/  STL [R1+0x424], R30 ;  /* 0x0004241e01007387 */ /* 0x000fe80000100800 */
[----:B------:R2:W-:Y:S02]  /*29ea0*/  STL [R1+0x418], R0 ;  /* 0x0004180001007387 */ /* 0x0005e40000100800 */
[----:B--2---:R-:W-:-:S05]  /*29eb0*/  SHF.R.S32.HI R0, RZ, 0x1f, R35 ;  /* 0x0000001fff007819 */ /* 0x004fca0000011423 */
[----:B------:R2:W-:Y:S01]  /*29ec0*/  STL [R1+0x41c], R0 ;  /* 0x00041c0001007387 */ /* 0x0005e20000100800 */
        /* <DEDUP_REMOVED lines=16> */
[----:B012---:R-:W-:Y:S05]  /*29fd0*/  CALL.ABS.NOINC R2 ;  /* 0x0000000002007343 */ /* 0x007fea0003c00000 */
.L_x_6458:
[----:B------:R-:W-:Y:S05]  /*29fe0*/  BSYNC B6 ;  /* 0x0000000000067941 */ /* 0x000fea0003800000 */
.L_x_6457:
[----:B------:R-:W3:Y:S01]  /*29ff0*/  LDL R20, [R1+0x41c] ;  /* 0x00041c0001147983 */ /* 0x000ee20000100800 */
[----:B------:R-:W-:Y:S01]  /*2a000*/  IMAD.MOV.U32 R21, RZ, RZ, R30 ;  /* 0x000000ffff157224 */ /* 0x000fe200078e001e */
[----:B------:R-:W-:Y:S01]  /*2a010*/  ULDC.64 UR4, c[0x0][0x298] ;  /* 0x0000a60000047ab9 */ /* 0x000fe20000000a00 */
[----:B------:R-:W4:Y:S01]  /*2a020*/  LDC R5, c[0x0][0x448] ;  /* 0x00011200ff057b82 */ /* 0x000f220000000800 */
[----:B------:R1:W5:Y:S01]  /*2a030*/  LDL R9, [R1+0x410] ;  /* 0x0004100001097983 */ /* 0x0003620000100800 */
[----:B0-----:R-:W0:Y:S01]  /*2a040*/  S2R R2, SR_TID.X ;  /* 0x0000000000027919 */ /* 0x001e220000002100 */
[----:B------:R-:W1:Y:S01]  /*2a050*/  S2R R30, SR_TID.X ;  /* 0x00000000001e7919 */ /* 0x000e620000002100 */
[----:B0-----:R-:W-:-:S04]  /*2a060*/  LOP3.LUT R2, R2, 0x7f, RZ, 0xc0, !PT ;  /* 0x0000007f02027812 */ /* 0x001fc800078ec0ff */
[----:B--2---:R-:W-:Y:S02]  /*2a070*/  SHF.R.U32.HI R0, RZ, 0x3, R2 ;  /* 0x00000003ff007819 */ /* 0x004fe40000011602 */
[----:B------:R-:W0:Y:S01]  /*2a080*/  LDC R2, c[0x0][0x448] ;  /* 0x00011200ff027b82 */ /* 0x000e220000000800 */
[----:B---3--:R-:W-:Y:S02]  /*2a090*/  IMAD.MOV.U32 R4, RZ, RZ, R20 ;  /* 0x000000ffff047224 */ /* 0x008fe400078e0014 */
[----:B------:R-:W2:Y:S01]  /*2a0a0*/  LDL R20, [R1+0x418] ;  /* 0x0004180001147983 */ /* 0x000ea20000100800 */
[----:B0-----:R-:W-:Y:S01]  /*2a0b0*/  ISETP.NE.AND P6, PT, R2, 0x1, PT ;  /* 0x000000010200780c */ /* 0x001fe20003fc5270 */
[----:B-1----:R-:W-:Y:S02]  /*2a0c0*/  IMAD.SHL.U32 R30, R30, 0x10, RZ ;  /* 0x000000101e1e7824 */ /* 0x002fe400078e00ff */
[----:B------:R-:W-:-:S03]  /*2a0d0*/  IMAD R4, R4, UR4, RZ ;  /* 0x0000000404047c24 */ /* 0x000fc6000f8e02ff */
[----:B------:R-:W-:Y:S01]  /*2a0e0*/  LOP3.LUT R30, R0, 0x70, R30, 0xf8, !PT ;  /* 0x00000070001e7812 */ /* 0x000fe200078ef81e */
[----:B------:R-:W-:-:S04]  /*2a0f0*/  IMAD R4, R35, UR5, R4 ;  /* 0x0000000523047c24 */ /* 0x000fc8000f8e0204 */
[----:B------:R-:W-:Y:S02]  /*2a100*/  IMAD.IADD R30, R30, 0x1, R37 ;  /* 0x000000011e1e7824 */ /* 0x000fe400078e0225 */
[----:B------:R-:W0:Y:S02]  /*2a110*/  @P6 LDC R3, c[0x0][0x44c] ;  /* 0x00011300ff036b82 */ /* 0x000e240000000800 */
[----:B------:R-:W-:-:S06]  /*2a120*/  IMAD.MOV.U32 R0, RZ, RZ, R30 ;  /* 0x000000ffff007224 */ /* 0x000fcc00078e001e */
[----:B------:R-:W1:Y:S01]  /*2a130*/  @P6 LDC R2, c[0x0][0x450] ;  /* 0x00011400ff026b82 */ /* 0x000e620000000800 */
[----:B0-----:R-:W-:-:S05]  /*2a140*/  @P6 IMAD.HI.U32 R3, R30, R3, RZ ;  /* 0x000000031e036227 */ /* 0x001fca00078e00ff */
[----:B-1----:R-:W-:Y:S01]  /*2a150*/  @P6 SHF.R.U32.HI R0, RZ, R2, R3 ;  /* 0x00000002ff006219 */ /* 0x002fe20000011603 */
        /* <DEDUP_REMOVED lines=14> */
[----:B------:R-:W-:-:S05]  /*2a240*/  SHF.R.S32.HI R4, RZ, 0x1f, R0 ;  /* 0x0000001fff047819 */ /* 0x000fca0000011400 */
[----:B------:R-:W-:Y:S02]  /*2a250*/  IMAD R4, R4, UR4, RZ ;  /* 0x0000000404047c24 */ /* 0x000fe4000f8e02ff */
[----:B------:R-:W-:-:S04]  /*2a260*/  IMAD.WIDE.U32 R2, R0, UR4, R2 ;  /* 0x0000000400027c25 */ /* 0x000fc8000f8e0002 */
[----:B------:R-:W-:Y:S01]  /*2a270*/  IMAD R4, R0, UR5, R4 ;  /* 0x0000000500047c24 */ /* 0x000fe2000f8e0204 */
[----:B------:R-:W-:Y:S01]  /*2a280*/  ULDC.64 UR4, c[0x0][0x2c8] ;  /* 0x0000b20000047ab9 */ /* 0x000fe20000000a00 */
[----:B------:R-:W-:-:S04]  /*2a290*/  IMAD.MOV R0, RZ, RZ, -R0 ;  /* 0x000000ffff007224 */ /* 0x000fc800078e0a00 */
[----:B----4-:R-:W-:Y:S02]  /*2a2a0*/  IMAD R0, R5, R0, R30 ;  /* 0x0000000005007224 */ /* 0x010fe400078e021e */
        /* <DEDUP_REMOVED lines=9> */
[----:B------:R-:W-:-:S03]  /*2a340*/  LOP3.LUT R20, R6, 0x7f, RZ, 0xc0, !PT ;  /* 0x0000007f06147812 */ /* 0x000fc600078ec0ff */
[----:B------:R-:W-:Y:S01]  /*2a350*/  LEA.HI.X R2, R2, UR5, R3, 0x1, P0 ;  /* 0x0000000502027c11 */ /* 0x000fe200080f0c03 */
[----:B------:R-:W-:Y:S01]  /*2a360*/  UMOV UR5, 0xffffffff ;  /* 0xffffffff00057882 */ /* 0x000fe20000000000 */
[----:B------:R-:W-:Y:S02]  /*2a370*/  ISETP.GE.AND P0, PT, R7, UR4, PT ;  /* 0x0000000407007c0c */ /* 0x000fe4000bf06270 */
[----:B------:R-:W-:Y:S01]  /*2a380*/  SHF.R.U32.HI R8, RZ, 0x3, R20 ;  /* 0x00000003ff087819 */ /* 0x000fe20000011614 */
[----:B------:R-:W-:Y:S10]  /*2a390*/  BRA.DIV UR5, `(.L_x_6459) ;  /* 0x0000004a056c7947 */ /* 0x000ff4000b800000 */
[----:B-----5:R-:W-:Y:S01]  /*2a3a0*/  IMAD R3, R9, R5, RZ ;  /* 0x0000000509037224 */ /* 0x020fe200078e02ff */
[----:B------:R-:W-:Y:S01]  /*2a3b0*/  SHFL.IDX PT, R4, R2, RZ, 0x181f ;  /* 0x00181fff02047589 */ /* 0x000fe200000e0000 */
[----:B------:R-:W-:Y:S01]  /*2a3c0*/  IMAD.IADD R37, R8, 0x1, R37 ;  /* 0x0000000108257824 */ /* 0x000fe200078e0225 */
[----:B------:R-:W-:Y:S02]  /*2a3d0*/  LOP3.LUT R16, R16, 0xfffffeff, RZ, 0xc0, !PT ;  /* 0xfffffeff10107812 */ /* 0x000fe400078ec0ff */
[----:B------:R-:W0:Y:S02]  /*2a3e0*/  SHFL.IDX PT, R5, R0, RZ, 0x181f ;  /* 0x00181fff00057589 */ /* 0x000e2400000e0000 */
[----:B------:R-:W-:-:S13]  /*2a3f0*/  ISETP.GE.AND P2, PT, R37, R3, PT ;  /* 0x000000032500720c */ /* 0x000fda0003f46270 */
[----:B------:R-:W-:-:S04]  /*2a400*/  @P2 LOP3.LUT R16, R16, 0x100, RZ, 0xfc, !PT ;  /* 0x0000010010102812 */ /* 0x000fc800078efcff */
[----:B------:R-:W-:Y:S02]  /*2a410*/  LOP3.LUT R16, R16, 0xffffff7f, RZ, 0xc0, !PT ;  /* 0xffffff7f10107812 */ /* 0x000fe400078ec0ff */
[----:B0-----:R-:W-:-:S05]  /*2a420*/  @!P2 LEA R5, P1, R7, R5, 0x1 ;  /* 0x000000050705a211 */ /* 0x001fca00078208ff */
[----:B------:R-:W-:-:S05]  /*2a430*/  @!P2 IMAD.X R4, RZ, RZ, R4, P1 ;  /* 0x000000ffff04a224 */ /* 0x000fca00008e0604 */
        /* <DEDUP_REMOVED lines=30> */
.L_x_6543:
        /* <DEDUP_REMOVED lines=12> */
.L_x_6460:
        /* <DEDUP_REMOVED lines=28> */
.L_x_6462:
[----:B------:R-:W-:Y:S05]  /*2a8a0*/  BSYNC B6 ;  /* 0x0000000000067941 */ /* 0x000fea0003800000 */
.L_x_6461:
        /* <DEDUP_REMOVED lines=8> */
[----:B------:R-:W-:Y:S01]  /*2a930*/  IMAD.MOV.U32 R0, RZ, RZ, R30 ;  /* 0x000000ffff007224 */ /* 0x000fe200078e001e */
[----:B------:R-:W5:Y:S01]  /*2a940*/  S2R R7, SR_TID.X ;  /* 0x0000000000077919 */ /* 0x000f620000002100 */
[----:B0-----:R-:W-:-:S05]  /*2a950*/  @P6 IMAD.HI.U32 R3, R30, R3, RZ ;  /* 0x000000031e036227 */ /* 0x001fca00078e00ff */
[----:B-1----:R-:W-:Y:S01]  /*2a960*/  @P6 SHF.R.U32.HI R0, RZ, R2, R3 ;  /* 0x00000002ff006219 */ /* 0x002fe20000011603 */
[----:B------:R-:W-:Y:S01]  /*2a970*/  IMAD.WIDE.U32 R2, R35, UR4, RZ ;  /* 0x0000000423027c25 */ /* 0x000fe2000f8e00ff */
[----:B------:R-:W0:Y:S02]  /*2a980*/  S2R R10, SR_TID.X ;  /* 0x00000000000a7919 */ /* 0x000e240000002100 */
[----:B------:R-:W-:Y:S01]  /*2a990*/  SHF.R.S32.HI R5, RZ, 0x1f, R0 ;  /* 0x0000001fff057819 */ /* 0x000fe20000011400 */
[----:B------:R-:W1:Y:S01]  /*2a9a0*/  S2R R9, SR_TID.X ;  /* 0x0000000000097919 */ /* 0x000e620000002100 */
[----:B------:R-:W-:Y:S01]  /*2a9b0*/  LOP3.LUT R16, R16, 0xffffefff, RZ, 0xc0, !PT ;  /* 0xffffefff10107812 */ /* 0x000fe200078ec0ff */
[----:B-1----:R-:W-:-:S05]  /*2a9c0*/  IMAD.SHL.U32 R8, R9, 0x8, RZ ;  /* 0x0000000809087824 */ /* 0x002fca00078e00ff */
        /* <DEDUP_REMOVED lines=9> */
[----:B----4-:R-:W-:Y:S01]  /*2aa60*/  IMAD.WIDE.U32 R2, R20, UR4, R2 ;  /* 0x0000000414027c25 */ /* 0x010fe2000f8e0002 */
[----:B------:R-:W-:-:S03]  /*2aa70*/  ULDC UR4, c[0x0][0x448] ;  /* 0x0001120000047ab9 */ /* 0x000fc60000000800 */
[----:B------:R-:W-:-:S04]  /*2aa80*/  IMAD R4, R20, UR5, R4 ;  /* 0x0000000514047c24 */ /* 0x000fc8000f8e0204 */
        /* <DEDUP_REMOVED lines=8> */
[----:B------:R-:W-:Y:S01]  /*2ab10*/  ULDC.64 UR4, c[0x0][0x3c8] ;  /* 0x0000f20000047ab9 */ /* 0x000fe20000000a00 */
[----:B-----5:R-:W-:Y:S02]  /*2ab20*/  IMAD.SHL.U32 R21, R7, 0x8, RZ ;  /* 0x0000000807157824 */ /* 0x020fe400078e00ff */
[----:B------:R-:W-:Y:S02]  /*2ab30*/  IMAD.IADD R3, R3, 0x1, R5 ;  /* 0x0000000103037824 */ /* 0x000fe400078e0205 */
[----:B------:R-:W-:Y:S01]  /*2ab40*/  IMAD R0, R0, UR4, RZ ;  /* 0x0000000400007c24 */ /* 0x000fe2000f8e02ff */
[----:B------:R-:W-:Y:S01]  /*2ab50*/  LOP3.LUT R21, R21, 0x38, RZ, 0xc0, !PT ;  /* 0x0000003815157812 */ /* 0x000fe200078ec0ff */
[----:B------:R-:W-:-:S04]  /*2ab60*/  IMAD.WIDE.U32 R2, R4, UR4, R2 ;  /* 0x0000000404027c25 */ /* 0x000fc8000f8e0002 */
[----:B------:R-:W-:Y:S01]  /*2ab70*/  IMAD R0, R4, UR5, R0 ;  /* 0x0000000504007c24 */ /* 0x000fe2000f8e0200 */
[----:B------:R-:W-:Y:S01]  /*2ab80*/  ULDC.64 UR4, c[0x0][0x390] ;  /* 0x0000e40000047ab9 */ /* 0x000fe20000000a00 */
[----:B------:R-:W-:Y:S01]  /*2ab90*/  IMAD.SHL.U32 R20, R7, 0x8, RZ ;  /* 0x0000000807147824 */ /* 0x000fe200078e00ff */
[----:B------:R-:W-:Y:S01]  /*2aba0*/  LOP3.LUT R7, R21, 0x80, RZ, 0xfc, !PT ;  /* 0x0000008015077812 */ /* 0x000fe200078efcff */
[----:B------:R-:W-:Y:S01]  /*2abb0*/  IMAD.IADD R6, R3, 0x1, R0 ;  /* 0x0000000103067824 */ /* 0x000fe200078e0200 */
[----:B------:R-:W-:Y:S01]  /*2abc0*/  LEA R0, P0, R2, UR4, 0x1 ;  /* 0x0000000402007c11 */ /* 0x000fe2000f8008ff */
[----:B------:R-:W-:Y:S01]  /*2abd0*/  ULDC UR4, c[0x0][0x3b8] ;  /* 0x0000ee0000047ab9 */ /* 0x000fe20000000800 */
[----:B------:R-:W-:Y:S02]  /*2abe0*/  LOP3.LUT R20, R20, 0x38, RZ, 0xc0, !PT ;  /* 0x0000003814147812 */ /* 0x000fe400078ec0ff */
[----:B------:R-:W-:Y:S02]  /*2abf0*/  ISETP.GE.AND P4, PT, R7, UR4, PT ;  /* 0x0000000407007c0c */ /* 0x000fe4000bf86270 */
[----:B------:R-:W-:Y:S01]  /*2ac00*/  LOP3.LUT R7, R20, 0x40, RZ, 0xfc, !PT ;  /* 0x0000004014077812 */ /* 0x000fe200078efcff */
[----:B0-----:R-:W-:-:S05]  /*2ac10*/  IMAD.SHL.U32 R20, R10, 0x8, RZ ;  /* 0x000000080a147824 */ /* 0x001fca00078e00ff */
[----:B------:R-:W-:Y:S02]  /*2ac20*/  LOP3.LUT R20, R20, 0x38, RZ, 0xc0, !PT ;  /* 0x0000003814147812 */ /* 0x000fe400078ec0ff */
[----:B------:R-:W-:Y:S02]  /*2ac30*/  ISETP.GE.AND P5, PT, R7, UR4, PT ;  /* 0x0000000407007c0c */ /* 0x000fe4000bfa6270 */
[----:B------:R-:W-:Y:S01]  /*2ac40*/  LOP3.LUT R7, R20, 0x100, RZ, 0xfc, !PT ;  /* 0x0000010014077812 */ /* 0x000fe200078efcff */
[----:B------:R-:W-:Y:S01]  /*2ac50*/  IMAD.SHL.U32 R20, R10, 0x8, RZ ;  /* 0x000000080a147824 */ /* 0x000fe200078e00ff */
[----:B------:R-:W-:-:S04]  /*2ac60*/  ISETP.GE.AND P1, PT, R8, UR4, PT ;  /* 0x0000000408007c0c */ /* 0x000fc8000bf26270 */
[----:B------:R-:W-:Y:S01]  /*2ac70*/  LOP3.LUT R20, R20, 0x38, RZ, 0xc0, !PT ;  /* 0x0000003814147812 */ /* 0x000fe200078ec0ff */
[----:B------:R-:W-:Y:S01]  /*2ac80*/  IMAD.SHL.U32 R21, R9, 0x8, RZ ;  /* 0x0000000809157824 */ /* 0x000fe200078e00ff */
[----:B------:R-:W-:Y:S02]  /*2ac90*/  ISETP.GE.AND P2, PT, R7, UR4, PT ;  /* 0x0000000407007c0c */ /* 0x000fe4000bf46270 */
[----:B------:R-:W-:Y:S01]  /*2aca0*/  LOP3.LUT R7, R20, 0xc0, RZ, 0xfc, !PT ;  /* 0x000000c014077812 */ /* 0x000fe200078efcff */
[----:B------:R-:W-:Y:S01]  /*2acb0*/  IMAD.SHL.U32 R20, R9, 0x8, RZ ;  /* 0x0000000809147824 */ /* 0x000fe200078e00ff */
[----:B------:R-:W-:Y:S02]  /*2acc0*/  LOP3.LUT R21, R21, 0x38, RZ, 0xc0, !PT ;  /* 0x0000003815157812 */ /* 0x000fe400078ec0ff */
[----:B------:R-:W-:Y:S02]  /*2acd0*/  LEA.HI.X R6, R2, UR5, R6, 0x1, P0 ;  /* 0x0000000502067c11 */ /* 0x000fe400080f0c06 */
[----:B------:R-:W-:-:S02]  /*2ace0*/  LOP3.LUT R20, R20, 0x38, RZ, 0xc0, !PT ;  /* 0x0000003814147812 */ /* 0x000fc400078ec0ff */
[----:B------:R-:W-:Y:S02]  /*2acf0*/  SEL R2, RZ, 0x1, P1 ;  /* 0x00000001ff027807 */ /* 0x000fe40000800000 */
[----:B------:R-:W-:Y:S02]  /*2ad00*/  SEL R3, RZ, 0x4, P4 ;  /* 0x00000004ff037807 */ /* 0x000fe40002000000 */
[----:B------:R-:W-:Y:S02]  /*2ad10*/  SEL R4, RZ, 0x2, P5 ;  /* 0x00000002ff047807 */ /* 0x000fe40002800000 */
[----:B------:R-:W-:Y:S02]  /*2ad20*/  ISETP.GE.AND P3, PT, R7, UR4, PT ;  /* 0x0000000407007c0c */ /* 0x000fe4000bf66270 */
[----:B------:R-:W-:Y:S02]  /*2ad30*/  LOP3.LUT R7, R21, 0x180, RZ, 0xfc, !PT ;  /* 0x0000018015077812 */ /* 0x000fe400078efcff */
[----:B------:R-:W-:-:S02]  /*2ad40*/  LOP3.LUT R9, R20, 0x140, RZ, 0xfc, !PT ;  /* 0x0000014014097812 */ /* 0x000fc400078efcff */
[----:B------:R-:W-:Y:S02]  /*2ad50*/  IADD3 R2, R3, R4, R2 ;  /* 0x0000000403027210 */ /* 0x000fe40007ffe002 */
[----:B------:R-:W-:Y:S02]  /*2ad60*/  SEL R3, RZ, 0x10, P2 ;  /* 0x00000010ff037807 */ /* 0x000fe40001000000 */
[----:B------:R-:W-:Y:S02]  /*2ad70*/  SEL R4, RZ, 0x8, P3 ;  /* 0x00000008ff047807 */ /* 0x000fe40001800000 */
[----:B------:R-:W-:Y:S02]  /*2ad80*/  @P1 LOP3.LUT R16, R16, 0x1000, RZ, 0xfc, !PT ;  /* 0x0000100010101812 */ /* 0x000fe400078efcff */
[----:B------:R-:W-:Y:S02]  /*2ad90*/  ISETP.GE.AND P0, PT, R7, UR4, PT ;  /* 0x0000000407007c0c */ /* 0x000fe4000bf06270 */
[----:B------:R-:W-:-:S02]  /*2ada0*/  LOP3.LUT R7, R20, 0x1c0, RZ, 0xfc, !PT ;  /* 0x000001c014077812 */ /* 0x000fc400078efcff */
[----:B------:R-:W-:Y:S02]  /*2adb0*/  ISETP.GE.AND P1, PT, R9, UR4, PT ;  /* 0x0000000409007c0c */ /* 0x000fe4000bf26270 */
[----:B------:R-:W-:Y:S02]  /*2adc0*/  IADD3 R4, R3, R2, R4 ;  /* 0x0000000203047210 */ /* 0x000fe40007ffe004 */
[----:B------:R-:W-:Y:S02]  /*2add0*/  SEL R2, RZ, 0x40, P0 ;  /* 0x00000040ff027807 */ /* 0x000fe40000000000 */
[----:B------:R-:W-:Y:S02]  /*2ade0*/  SEL R3, RZ, 0x20, P1 ;  /* 0x00000020ff037807 */ /* 0x000fe40000800000 */
[----:B------:R-:W-:Y:S01]  /*2adf0*/  ISETP.GE.AND P0, PT, R7, UR4, PT ;  /* 0x0000000407007c0c */ /* 0x000fe2000bf06270 */
[----:B------:R-:W-:Y:S01]  /*2ae00*/  UMOV UR4, 0xffffffff ;  /* 0xffffffff00047882 */ /* 0x000fe20000000000 */
[----:B------:R-:W-:-:S02]  /*2ae10*/  IADD3 R4, R2, R4, R3 ;  /* 0x0000000402047210 */ /* 0x000fc40007ffe003 */
        /* <DEDUP_REMOVED lines=75> */
.L_x_6553:
        /* <DEDUP_REMOVED lines=23> */
.L_x_6465:
[----:B------:R-:W-:Y:S05]  /*2b440*/  BSYNC B0 ;  /* 0x0000000000007941 */ /* 0x000fea0003800000 */
.L_x_6464:
[----:B------:R-:W-:Y:S01]  /*2b450*/  NOP ;  /* 0x0000000000007918 */ /* 0x000fe20000000000 */
[----:B------:R-:W-:-:S13]  /*2b460*/  PLOP3.LUT P0, PT, PT, PT, PT, 0x80, 0x0 ;  /* 0x000000000000781c */ /* 0x000fda0003f0f070 */
.L_x_6466:
        /* <DEDUP_REMOVED lines=18> */
.L_x_6554:
[----:B------:R-:W-:Y:S05]  /*2b590*/  BSYNC B0 ;  /* 0x0000000000007941 */ /* 0x000fea0003800000 */
.L_x_6467:
[----:B------:R-:W-:-:S13]  /*2b5a0*/  LOP3.LUT P0, RZ, R16, 0x800, RZ, 0xc0, !PT ;  /* 0x0000080010ff7812 */ /* 0x000fda000780c0ff */
[----:B------:R-:W-:Y:S05]  /*2b5b0*/  @!P0 BRA `(.L_x_6469) ;  /* 0x0000000000048947 */ /* 0x000fea0003800000 */
[----:B------:R-:W-:Y:S01]  /*2b5c0*/  BPT.TRAP 0x1 ;  /* 0x000000040000795c */ /* 0x000fe20000300000 */
.L_x_6469:
[----:B0-----:R-:W-:Y:S01]  /*2b5d0*/  SHF.L.U32 R0, R23, 0x1f, RZ ;  /* 0x0000001f17007819 */ /* 0x001fe200000006ff */
[----:B------:R-:W-:Y:S03]  /*2b5e0*/  BSSY B0, `(.L_x_6470) ;  /* 0x0000003000007945 */ /* 0x000fe60003800000 */
[----:B------:R-:W0:Y:S02]  /*2b5f0*/  SYNCS.PHASECHK.TRANS64.TRYWAIT P0, [R22+URZ+0x38860], R0 ;  /* 0x03886000160075a7 */ /* 0x000e24000800017f */
[----:B0-----:R-:W-:Y:S05]  /*2b600*/  @!P0 BRA `(.L_x_6471) ;  /* 0x0000004400fc8947 */ /* 0x001fea0003800000 */
.L_x_6555:
[----:B------:R-:W-:Y:S05]  /*2b610*/  BSYNC B0 ;  /* 0x0000000000007941 */ /* 0x000fea0003800000 */
.L_x_6470:
[----:B------:R-:W0:Y:S01]  /*2b620*/  LDL.LU R3, [R1+0x428] ;  /* 0x0004280001037983 */ /* 0x000e220000300800 */
[----:B------:R-:W-:Y:S01]  /*2b630*/  ULDC.64 UR4, c[0x0][0x328] ;  /* 0x0000ca0000047ab9 */ /* 0x000fe20000000a00 */
[----:B------:R-:W-:Y:S02]  /*2b640*/  ULDC.64 UR6, c[0x0][0x318] ;  /* 0x0000c60000067ab9 */ /* 0x000fe40000000a00 */
[----:B------:R-:W2:Y:S04]  /*2b650*/  LDL.LU R2, [R1+0x414] ;  /* 0x0004140001027983 */ /* 0x000ea80000300800 */
[----:B------:R-:W3:Y:S01]  /*2b660*/  LDL.LU R4, [R1+0x42c] ;  /* 0x00042c0001047983 */ /* 0x000ee20000300800 */
        /* <DEDUP_REMOVED lines=22> */
[C---:B------:R-:W-:Y:S02]  /*2b7d0*/  LOP3.LUT P3, RZ, R29.reuse, 0x8, RZ, 0xc0, !PT ;  /* 0x000000081dff7812 */ /* 0x040fe4000786c0ff */
[----:B------:R-:W-:Y:S02]  /*2b7e0*/  LOP3.LUT P2, RZ, R29, 0x10, RZ, 0xc0, !PT ;  /* 0x000000101dff7812 */ /* 0x000fe4000784c0ff */
[----:B------:R-:W-:Y:S01]  /*2b7f0*/  LOP3.LUT R16, R16, 0xffffffbf, RZ, 0xc0, !PT ;  /* 0xffffffbf10107812 */ /* 0x000fe200078ec0ff */
[----:B0-----:R-:W-:-:S02]  /*2b800*/  IMAD.SHL.U32 R7, R3, 0x8, RZ ;  /* 0x0000000803077824 */ /* 0x001fc400078e00ff */
[----:B------:R-:W0:Y:S03]  /*2b810*/  SHFL.IDX PT, R3, R6, RZ, 0x181f ;  /* 0x00181fff06037589 */ /* 0x000e2600000e0000 */
[----:B------:R-:W-:-:S05]  /*2b820*/  LOP3.LUT R7, R7, 0x38, RZ, 0xc0, !PT ;  /* 0x0000003807077812 */ /* 0x000fca00078ec0ff */
[----:B------:R-:W-:Y:S01]  /*2b830*/  IMAD.SHL.U32 R0, R7, 0x2, RZ ;  /* 0x0000000207007824 */ /* 0x000fe200078e00ff */
[----:B------:R-:W-:-:S04]  /*2b840*/  LOP3.LUT R7, R29, 0x1, RZ, 0xc0, !PT ;  /* 0x000000011d077812 */ /* 0x000fc800078ec0ff */
[----:B-1----:R-:W-:Y:S02]  /*2b850*/  IADD3 R2, P0, R2, R0, RZ ;  /* 0x0000000002027210 */ /* 0x002fe40007f1e0ff */
[----:B------:R-:W-:Y:S02]  /*2b860*/  ISETP.NE.U32.AND P1, PT, R7, 0x1, PT ;  /* 0x000000010700780c */ /* 0x000fe40003f25070 */
[----:B------:R-:W-:Y:S01]  /*2b870*/  PRMT R7, R29, 0x8880, RZ ;  /* 0x000088801d077816 */ /* 0x000fe200000000ff */
[----:B0-----:R-:W-:Y:S01]  /*2b880*/  IMAD.X R3, RZ, RZ, R3, P0 ;  /* 0x000000ffff037224 */ /* 0x001fe200000e0603 */
[----:B------:R-:W-:-:S09]  /*2b890*/  ISETP.LT.OR P0, PT, R25, 0x1, P1 ;  /* 0x000000011900780c */ /* 0x000fd20000f01670 */
[----:B------:R-:W-:Y:S02]  /*2b8a0*/  @P1 LOP3.LUT R16, R16, 0x40, RZ, 0xfc, !PT ;  /* 0x0000004010101812 */ /* 0x000fe400078efcff */
[----:B------:R-:W-:Y:S02]  /*2b8b0*/  LOP3.LUT P1, RZ, R29, 0x20, RZ, 0xc0, !PT ;  /* 0x000000201dff7812 */ /* 0x000fe4000782c0ff */
[----:B------:R-:W-:Y:S01]  /*2b8c0*/  LOP3.LUT R16, R16, 0xffffff7f, RZ, 0xc0, !PT ;  /* 0xffffff7f10107812 */ /* 0x000fe200078ec0ff */
        /* <DEDUP_REMOVED lines=65> */
.L_x_6565:
        /* <DEDUP_REMOVED lines=34> */
.L_x_6473:
        /* <DEDUP_REMOVED lines=10> */
.L_x_6474:
[----:B-1----:R-:W2:Y:S01]  /*2bfa0*/  LDL.LU R2, [R1+0x420] ;  /* 0x0004200001027983 */ /* 0x002ea20000300800 */
        /* <DEDUP_REMOVED lines=10> */
.L_x_6489:
[----:B01----:R-:W1:Y:S01]  /*2c050*/  S2R R2, SR_TID.X ;  /* 0x0000000000027919 */ /* 0x003e620000002100 */
[----:B0-----:R-:W0:Y:S01]  /*2c060*/  LDC R4, c[0x0][0x430] ;  /* 0x00010c00ff047b82 */ /* 0x001e220000000800 */
[----:B---34-:R-:W-:Y:S01]  /*2c070*/  IMAD R6, R7, 0x40, R32 ;  /* 0x0000004007067824 */ /* 0x018fe200078e0220 */
[----:B------:R-:W-:Y:S01]  /*2c080*/  LOP3.LUT P1, RZ, R16, 0x800, RZ, 0xc0, !PT ;  /* 0x0000080010ff7812 */ /* 0x000fe2000782c0ff */
[----:B------:R-:W2:Y:S01]  /*2c090*/  S2R R3, SR_TID.X ;  /* 0x0000000000037919 */ /* 0x000ea20000002100 */
[----:B------:R-:W-:Y:S01]  /*2c0a0*/  VIADD R18, R18, 0x1 ;  /* 0x0000000112127836 */ /* 0x000fe20000000000 */
[----:B------:R-:W-:Y:S05]  /*2c0b0*/  YIELD ;  /* 0x0000000000007946 */ /* 0x000fea0003800000 */
[----:B------:R-:W-:Y:S01]  /*2c0c0*/  ULDC UR4, c[0x0][0x430] ;  /* 0x00010c0000047ab9 */ /* 0x000fe20000000800 */
[----:B0-----:R-:W-:-:S02]  /*2c0d0*/  ISETP.NE.AND P0, PT, R4, 0x1, PT ;  /* 0x000000010400780c */ /* 0x001fc40003f05270 */
[----:B-1----:R-:W-:Y:S01]  /*2c0e0*/  LOP3.LUT R2, R2, 0x7f, RZ, 0xc0, !PT ;  /* 0x0000007f02027812 */ /* 0x002fe200078ec0ff */
[----:B--2---:R-:W-:-:S03]  /*2c0f0*/  IMAD.SHL.U32 R4, R3, 0x10, RZ ;  /* 0x0000001003047824 */ /* 0x004fc600078e00ff */
[----:B------:R-:W-:-:S07]  /*2c100*/  SHF.R.U32.HI R2, RZ, 0x3, R2 ;  /* 0x00000003ff027819 */ /* 0x000fce0000011602 */
[----:B------:R-:W0:Y:S01]  /*2c110*/  @P0 LDC R3, c[0x0][0x434] ;  /* 0x00010d00ff030b82 */ /* 0x000e220000000800 */
[----:B------:R-:W-:-:S04]  /*2c120*/  LOP3.LUT R4, R2, 0x70, R4, 0xf8, !PT ;  /* 0x0000007002047812 */ /* 0x000fc800078ef804 */
[----:B------:R-:W-:-:S03]  /*2c130*/  ISETP.GT.U32.AND P2, PT, R4, 0x3f, PT ;  /* 0x0000003f0400780c */ /* 0x000fc60003f44070 */
[----:B------:R-:W1:Y:S01]  /*2c140*/  @P0 LDC R2, c[0x0][0x438] ;  /* 0x00010e00ff020b82 */ /* 0x000e620000000800 */
[----:B------:R-:W-:-:S04]  /*2c150*/  IMAD.IADD R6, R4, 0x1, R6 ;  /* 0x0000000104067824 */ /* 0x000fc800078e0206 */
[----:B------:R-:W-:-:S05]  /*2c160*/  IMAD.MOV.U32 R10, RZ, RZ, R6 ;  /* 0x000000ffff0a7224 */ /* 0x000fca00078e0006 */
        /* <DEDUP_REMOVED lines=25> */
.L_x_6477:
[----:B------:R-:W-:Y:S01]  /*2c300*/  IMAD R6, R18, 0x8, R17 ;  /* 0x0000000812067824 */ /* 0x000fe200078e0211 */
[----:B------:R-:W-:Y:S01]  /*2c310*/  SHF.L.U32 R20, R23, 0x1f, RZ ;  /* 0x0000001f17147819 */ /* 0x000fe200000006ff */
[----:B------:R-:W-:Y:S01]  /*2c320*/  BSSY B1, `(.L_x_6478) ;  /* 0x0000004000017945 */ /* 0x000fe20003800000 */
[----:B------:R-:W-:Y:S02]  /*2c330*/  SHF.R.S32.HI R9, RZ, 0x1f, R5 ;  /* 0x0000001fff097819 */ /* 0x000fe40000011405 */
[----:B------:R-:W0:Y:S02]  /*2c340*/  SYNCS.PHASECHK.TRANS64.TRYWAIT P0, [R6+URZ+0x38840], R20 ;  /* 0x03884014060075a7 */ /* 0x000e24000800017f */
[----:B0-----:R-:W-:Y:S05]  /*2c350*/  @!P0 BRA `(.L_x_6479) ;  /* 0x0000004000e48947 */ /* 0x001fea0003800000 */
.L_x_6566:
[----:B------:R-:W-:Y:S05]  /*2c360*/  BSYNC B1 ;  /* 0x0000000000017941 */ /* 0x000fea0003800000 */
.L_x_6478:
        /* <DEDUP_REMOVED lines=40> */
.L_x_6576:
        /* <DEDUP_REMOVED lines=8> */
.L_x_6481:
        /* <DEDUP_REMOVED lines=10> */
.L_x_6482:
[----:B------:R3:W-:Y:S01]  /*2c710*/  SYNCS.ARRIVE.TRANS64.A1T0 RZ, [R6+URZ+0x38830], RZ ;  /* 0x038830ff06ff79a7 */ /* 0x0007e2000810003f */
[----:B------:R-:W-:Y:S05]  /*2c720*/  @!P2 BRA `(.L_x_6483) ;  /* 0x000000000004a947 */ /* 0x000fea0003800000 */
[----:B------:R-:W-:Y:S01]  /*2c730*/  BPT.TRAP 0x1 ;  /* 0x000000040000795c */ /* 0x000fe20000300000 */
.L_x_6483:
[----:B------:R-:W4:Y:S01]  /*2c740*/  SYNCS.PHASECHK.TRANS64.TRYWAIT P0, [R6+URZ+0x38860], R20 ;  /* 0x03886014060075a7 */ /* 0x000f22000800017f */
[----:B------:R-:W-:Y:S04]  /*2c750*/  BSSY B1, `(.L_x_6484) ;  /* 0x0000002000017945 */ /* 0x000fe80003800000 */
[----:B----4-:R-:W-:Y:S05]  /*2c760*/  @!P0 BRA `(.L_x_6485) ;  /* 0x0000004400108947 */ /* 0x010fea0003800000 */
.L_x_6577:
[----:B------:R-:W-:Y:S05]  /*2c770*/  BSYNC B1 ;  /* 0x0000000000017941 */ /* 0x000fea0003800000 */
.L_x_6484:
[----:B------:R-:W-:Y:S01]  /*2c780*/  ULDC.64 UR4, c[0x0][0x328] ;  /* 0x0000ca0000047ab9 */ /* 0x000fe20000000a00 */
[----:B------:R-:W-:Y:S01]  /*2c790*/  ULDC.64 UR6, c[0x0][0x318] ;  /* 0x0000c60000067ab9 */ /* 0x000fe20000000a00 */
[----:B------:R-:W-:Y:S01]  /*2c7a0*/  IMAD R9, R9, UR4, RZ ;  /* 0x0000000409097c24 */ /* 0x000fe2000f8e02ff */
[C---:B------:R-:W-:Y:S01]  /*2c7b0*/  LOP3.LUT P5, RZ, R16.reuse, 0x8, RZ, 0xc0, !PT ;  /* 0x0000000810ff7812 */ /* 0x040fe200078ac0ff */
[----:B--2---:R-:W-:Y:S01]  /*2c7c0*/  IMAD.WIDE.U32 R2, R5, UR4, RZ ;  /* 0x0000000405027c25 */ /* 0x004fe2000f8e00ff */
        /* <DEDUP_REMOVED lines=20> */
[----:B------:R-:W2:Y:S01]  /*2c910*/  SHFL.IDX PT, R3, R10, RZ, 0x181f ;  /* 0x00181fff0a037589 */ /* 0x000ea200000e0000 */
        /* <DEDUP_REMOVED lines=11> */
[----:B--2---:R-:W-:Y:S01]  /*2c9d0*/  IMAD.X R3, RZ, RZ, R3, P0 ;  /* 0x000000ffff037224 */ /* 0x004fe200000e0603 */
        /* <DEDUP_REMOVED lines=41> */
.L_x_6587:
        /* <DEDUP_REMOVED lines=25> */
.L_x_6487:
        /* <DEDUP_REMOVED lines=10> */
.L_x_6488:
[----:B------:R1:W-:Y:S01]  /*2cea0*/  SYNCS.ARRIVE.TRANS64.A1T0 RZ, [R6+URZ+0x38850], RZ ;  /* 0x038850ff06ff79a7 */ /* 0x0003e2000810003f */
[----:B------:R-:W-:Y:S05]  /*2ceb0*/  @P3 BRA `(.L_x_6489) ;  /* 0xfffffff000643947 */ /* 0x000fea000383ffff */
.L_x_6476:
[----:B------:R-:W-:Y:S05]  /*2cec0*/  BSYNC B0 ;  /* 0x0000000000007941 */ /* 0x000fea0003800000 */
.L_x_6475:
[----:B0-----:R-:W0:Y:S01]  /*2ced0*/  S2R R2, SR_TID.X ;  /* 0x0000000000027919 */ /* 0x001e220000002100 */
[----:B------:R-:W-:Y:S01]  /*2cee0*/  VIADD R18, R18, 0x1 ;  /* 0x0000000112127836 */ /* 0x000fe20000000000 */
[----:B------:R-:W-:Y:S04]  /*2cef0*/  BSSY B0, `(.L_x_6490) ;  /* 0x0000013000007945 */ /* 0x000fe80003800000 */
[----:B------:R-:W-:-:S04]  /*2cf00*/  ISETP.NE.AND P0, PT, R18, 0x2, PT ;  /* 0x000000021200780c */ /* 0x000fc80003f05270 */
[----:B------:R-:W-:-:S04]  /*2cf10*/  SEL R0, RZ, 0x1, P0 ;  /* 0x00000001ff007807 */ /* 0x000fc80000000000 */
[----:B------:R-:W-:Y:S02]  /*2cf20*/  LOP3.LUT R23, R23, R0, RZ, 0x3c, !PT ;  /* 0x0000000017177212 */ /* 0x000fe400078e3cff */
[----:B0-----:R-:W-:-:S04]  /*2cf30*/  LOP3.LUT R2, R2, 0x7f, RZ, 0xc0, !PT ;  /* 0x0000007f02027812 */ /* 0x001fc800078ec0ff */
[----:B------:R-:W-:-:S13]  /*2cf40*/  ISETP.NE.AND P1, PT, R2, RZ, PT ;  /* 0x000000ff0200720c */ /* 0x000fda0003f25270 */
[----:B------:R-:W-:Y:S05]  /*2cf50*/  @P1 BRA `(.L_x_6491) ;  /* 0x0000000000301947 */ /* 0x000fea0003800000 */
[----:B------:R-:W0:Y:S01]  /*2cf60*/  S2R R5, SR_LANEID ;  /* 0x0000000000057919 */ /* 0x000e220000000000 */
[----:B------:R-:W-:Y:S01]  /*2cf70*/  VOTEU.ANY UR4, UPT, PT ;  /* 0x0000000000047886 */ /* 0x000fe200038e0100 */
[----:B------:R-:W2:Y:S01]  /*2cf80*/  LDC.64 R2, c[0x0][0xd60] ;  /* 0x00035800ff027b82 */ /* 0x000ea20000000a00 */
[----:B------:R-:W0:Y:S02]  /*2cf90*/  FLO.U32 R0, UR4 ;  /* 0x0000000400007d00 */ /* 0x000e2400080e0000 */
[----:B0-----:R-:W-:-:S06]  /*2cfa0*/  ISETP.EQ.U32.AND P1, PT, R0, R5, PT ;  /* 0x000000050000720c */ /* 0x001fcc0003f22070 */
[----:B------:R-:W2:Y:S07]  /*2cfb0*/  POPC R5, UR4 ;  /* 0x0000000400057d09 */ /* 0x000eae0008000000 */
[----:B--2---:R-:W2:Y:S01]  /*2cfc0*/  @P1 ATOMG.E.ADD.STRONG.GPU PT, R3, desc[UR36][R2.64], R5 ;  /* 0x00000005020319a8 */ /* 0x004ea200081ee1e4 */
[----:B------:R-:W0:Y:S02]  /*2cfd0*/  S2R R4, SR_LTMASK ;  /* 0x0000000000047919 */ /* 0x000e240000003900 */
[----:B0-----:R-:W-:-:S04]  /*2cfe0*/  LOP3.LUT R4, R4, UR4, RZ, 0xc0, !PT ;  /* 0x0000000404047c12 */ /* 0x001fc8000f8ec0ff */
[----:B------:R-:W0:Y:S01]  /*2cff0*/  POPC R7, R4 ;  /* 0x0000000400077309 */ /* 0x000e220000000000 */
[----:B--2---:R-:W0:Y:S02]  /*2d000*/  SHFL.IDX PT, R0, R3, R0, 0x1f ;  /* 0x00001f0003007589 */ /* 0x004e2400000e0000 */
[----:B0-----:R-:W-:-:S07]  /*2d010*/  IADD3 R24, R0, UR39, R7 ;  /* 0x0000002700187c10 */ /* 0x001fce000fffe007 */
.L_x_6491:
[----:B------:R-:W-:Y:S05]  /*2d020*/  BSYNC B0 ;  /* 0x0000000000007941 */ /* 0x000fea0003800000 */
.L_x_6490:
[----:B------:R-:W-:-:S07]  /*2d030*/  SEL R18, R18, RZ, P0 ;  /* 0x000000ff12127207 */ /* 0x000fce0000000000 */
.L_x_6444:
[----:B------:R-:W-:Y:S05]  /*2d040*/  BSYNC B7 ;  /* 0x0000000000077941 */ /* 0x000fea0003800000 */
.L_x_6442:
        /* <DEDUP_REMOVED lines=8> */
[----:B------:R2:W0:Y:S01]  /*2d0d0*/  LDS.128 R24, [R17+0x388d0] ;  /* 0x0388d00011187984 */ /* 0x0004220000000c00 */
[----:B------:R-:W-:Y:S06]  /*2d0e0*/  BAR.ARV 0x4, 0x180 ;  /* 0x0106000000007b1d */ /* 0x000fec0000002000 */
[----:B------:R-:W-:Y:S05]  /*2d0f0*/  BRA `(.L_x_6493) ;  /* 0x0000000c00d47947 */ /* 0x000fea0003800000 */
.L_x_6492:
        /* <DEDUP_REMOVED lines=9> */
[----:B------:R-:W2:Y:S01]  /*2d190*/  @!P1 LDC.64 R4, c[0x0][0xd78] ;  /* 0x00035e00ff049b82 */ /* 0x000ea20000000a00 */
[----:B0-----:R-:W-:-:S05]  /*2d1a0*/  @!P1 IMAD.WIDE R2, R9, 0x4, R2 ;  /* 0x0000000409029825 */ /* 0x001fca00078e0202 */
[----:B------:R2:W5:Y:S02]  /*2d1b0*/  @!P1 LDG.E R7, desc[UR36][R2.64] ;  /* 0x0000002402079981 */ /* 0x000564000c1e1900 */
[----:B--2---:R-:W-:-:S05]  /*2d1c0*/  @!P1 IMAD.WIDE R2, R9, 0x4, R4 ;  /* 0x0000000409029825 */ /* 0x004fca00078e0204 */
[----:B------:R-:W2:Y:S01]  /*2d1d0*/  @!P1 LDG.E R4, desc[UR36][R2.64] ;  /* 0x0000002402049981 */ /* 0x000ea2000c1e1900 */
[----:B------:R-:W-:Y:S01]  /*2d1e0*/  IMAD.MOV.U32 R25, RZ, RZ, RZ ;  /* 0x000000ffff197224 */ /* 0x000fe200078e00ff */
[C---:B------:R-:W-:Y:S01]  /*2d1f0*/  ISETP.GE.U32.AND P2, PT, R8.reuse, 0x2, PT ;  /* 0x000000020800780c */ /* 0x040fe20003f46070 */
[----:B------:R-:W-:Y:S01]  /*2d200*/  IMAD.MOV.U32 R5, RZ, RZ, RZ ;  /* 0x000000ffff057224 */ /* 0x000fe200078e00ff */
[C---:B------:R-:W-:Y:S01]  /*2d210*/  ISETP.GE.U32.AND P3, PT, R8.reuse, 0x4, PT ;  /* 0x000000040800780c */ /* 0x040fe20003f66070 */
[----:B------:R-:W-:Y:S01]  /*2d220*/  SHFL.IDX PT, R0, R24, RZ, 0x1f ;  /* 0x00001fff18007589 */ /* 0x000fe200000e0000 */
[C---:B------:R-:W-:Y:S02]  /*2d230*/  ISETP.GE.U32.AND P4, PT, R8.reuse, 0x8, PT ;  /* 0x000000080800780c */ /* 0x040fe40003f86070 */
[----:B------:R-:W-:Y:S01]  /*2d240*/  ISETP.GE.U32.AND P5, PT, R8, 0x10, PT ;  /* 0x000000100800780c */ /* 0x000fe20003fa6070 */
[----:B-1-34-:R0:W-:Y:S02]  /*2d250*/  SHFL.IDX PT, R6, R24, 0x1, 0x1f ;  /* 0x00201f0018067f89 */ /* 0x01a1e400000e0000 */
[----:B0-----:R-:W-:-:S02]  /*2d260*/  IMAD.MOV.U32 R24, RZ, RZ, RZ ;  /* 0x000000ffff187224 */ /* 0x001fc400078e00ff */
[----:B-----5:R-:W-:Y:S02]  /*2d270*/  @!P1 IMAD.MOV.U32 R25, RZ, RZ, R7 ;  /* 0x000000ffff199224 */ /* 0x020fe400078e0007 */
[----:B--2---:R-:W-:Y:S01]  /*2d280*/  @!P1 IMAD.MOV.U32 R5, RZ, RZ, R4 ;  /* 0x000000ffff059224 */ /* 0x004fe200078e0004 */
        /* <DEDUP_REMOVED lines=18> */
.L_x_6597:
[----:B------:R-:W-:Y:S02]  /*2d3b0*/  ULDC UR4, c[0x0][0xd38] ;  /* 0x00034e0000047ab9 */ /* 0x000fe40000000800 */
[----:B------:R-:W-:-:S04]  /*2d3c0*/  IMAD.U32 R4, RZ, RZ, UR4 ;  /* 0x00000004ff047e24 */ /* 0x000fc8000f8e00ff */
[----:B-1----:R-:W-:-:S04]  /*2d3d0*/  IMAD R7, R14, R4, RZ ;  /* 0x000000040e077224 */ /* 0x002fc800078e02ff */
[----:B------:R-:W-:-:S05]  /*2d3e0*/  IMAD.IADD R6, R6, 0x1, R7 ;  /* 0x0000000106067824 */ /* 0x000fca00078e0207 */
[----:B------:R-:W-:-:S13]  /*2d3f0*/  ISETP.GT.AND P6, PT, R6, R0, PT ;  /* 0x000000000600720c */ /* 0x000fda0003fc4270 */
[----:B------:R-:W-:Y:S05]  /*2d400*/  @P6 BRA `(.L_x_6495) ;  /* 0x0000000000a46947 */ /* 0x000fea0003800000 */
.L_x_6498:
        /* <DEDUP_REMOVED lines=35> */
.L_x_6605:
[----:B------:R-:W-:Y:S02]  /*2d640*/  ULDC UR4, c[0x0][0xd38] ;  /* 0x00034e0000047ab9 */ /* 0x000fe40000000800 */
[----:B------:R-:W-:-:S04]  /*2d650*/  IMAD.U32 R4, RZ, RZ, UR4 ;  /* 0x00000004ff047e24 */ /* 0x000fc8000f8e00ff */
[----:B-1----:R-:W-:-:S04]  /*2d660*/  IMAD R7, R14, R4, RZ ;  /* 0x000000040e077224 */ /* 0x002fc800078e02ff */
[----:B------:R-:W-:-:S05]  /*2d670*/  IMAD.IADD R6, R7, 0x1, R6 ;  /* 0x0000000107067824 */ /* 0x000fca00078e0206 */
[----:B------:R-:W-:-:S13]  /*2d680*/  ISETP.GT.AND P6, PT, R6, R0, PT ;  /* 0x000000000600720c */ /* 0x000fda0003fc4270 */
[----:B------:R-:W-:Y:S05]  /*2d690*/  @!P6 BRA `(.L_x_6498) ;  /* 0xfffffffc005ce947 */ /* 0x000fea000383ffff */
.L_x_6495:
        /* <DEDUP_REMOVED lines=10> */
.L_x_6610:
[----:B------:R-:W-:-:S13]  /*2d740*/  ISETP.NE.AND P0, PT, R2, RZ, PT ;  /* 0x000000ff0200720c */ /* 0x000fda0003f05270 */
[----:B------:R-:W-:Y:S05]  /*2d750*/  @!P0 BRA `(.L_x_6500) ;  /* 0x0000000000108947 */ /* 0x000fea0003800000 */
[----:B------:R-:W-:Y:S01]  /*2d760*/  UMOV UR4, 0xffffffff ;  /* 0xffffffff00047882 */ /* 0x000fe20000000000 */
[----:B-1----:R-:W-:Y:S02]  /*2d770*/  VIADD R12, R12, 0xffffffff ;  /* 0xffffffff0c0c7836 */ /* 0x002fe40000000000 */
[----:B------:R-:W-:Y:S05]  /*2d780*/  BRA.DIV UR4, `(.L_x_6501) ;  /* 0x0000004604447947 */ /* 0x000fea000b800000 */
[----:B------:R4:W1:Y:S02]  /*2d790*/  SHFL.IDX PT, R24, R3, R12, 0x1f ;  /* 0x00001f0c03187589 */ /* 0x00086400000e0000 */
.L_x_6500:
        /* <DEDUP_REMOVED lines=10> */
[----:B-1----:R-:W-:Y:S01]  /*2d840*/  VIADD R2, R7, 0xffffffe ;  /* 0x0ffffffe07027836 */ /* 0x002fe20000000000 */
[----:B------:R-:W-:-:S06]  /*2d850*/  IABS R7, R25 ;  /* 0x0000001900077213 */ /* 0x000fcc0000000000 */
[----:B0---4-:R0:W1:Y:S02]  /*2d860*/  F2I.FTZ.U32.TRUNC.NTZ R3, R2 ;  /* 0x0000000200037305 */ /* 0x011064000021f000 */
        /* <DEDUP_REMOVED lines=8> */
[----:B------:R-:W-:Y:S02]  /*2d8f0*/  VIADD R3, R8, 0xffffffe ;  /* 0x0ffffffe08037836 */ /* 0x000fe40000000000 */
[----:B------:R-:W-:Y:S01]  /*2d900*/  IMAD.MOV.U32 R2, RZ, RZ, RZ ;  /* 0x000000ffff027224 */ /* 0x000fe200078e00ff */
[----:B------:R-:W-:-:S03]  /*2d910*/  ISETP.GT.U32.AND P1, PT, R4, R9, PT ;  /* 0x000000090400720c */ /* 0x000fc60003f24070 */
        /* <DEDUP_REMOVED lines=35> */
.L_x_6502:
        /* <DEDUP_REMOVED lines=60> */
.L_x_6503:
[----:B------:R-:W-:-:S05]  /*2df10*/  LOP3.LUT R0, RZ, R3, RZ, 0x33, !PT ;  /* 0x00000003ff007212 */ /* 0x000fca00078e33ff */
[----:B------:R-:W-:Y:S01]  /*2df20*/  IMAD.IADD R25, R25, 0x1, R0 ;  /* 0x0000000119197824 */ /* 0x000fe200078e0200 */
[----:B------:R-:W-:Y:S06]  /*2df30*/  BRA `(.L_x_6504) ;  /* 0x00000000001c7947 */ /* 0x000fec0003800000 */
.L_x_6496:
[----:B------:R-:W-:Y:S01]  /*2df40*/  UMOV UR4, URZ ;  /* 0x0000003f00047c82 */ /* 0x000fe20008000000 */
[----:B------:R-:W-:Y:S01]  /*2df50*/  UMOV UR5, URZ ;  /* 0x0000003f00057c82 */ /* 0x000fe20008000000 */
[----:B------:R-:W-:Y:S01]  /*2df60*/  ULDC UR6, c[0x0][0xd3c] ;  /* 0x00034f0000067ab9 */ /* 0x000fe20000000800 */
[----:B------:R-:W-:Y:S02]  /*2df70*/  IMAD.MOV.U32 R24, RZ, RZ, R0 ;  /* 0x000000ffff187224 */ /* 0x000fe400078e0000 */
[----:B------:R-:W-:Y:S02]  /*2df80*/  IMAD.U32 R25, RZ, RZ, UR4 ;  /* 0x00000004ff197e24 */ /* 0x000fe4000f8e00ff */
[----:B------:R-:W-:Y:S02]  /*2df90*/  IMAD.U32 R26, RZ, RZ, UR5 ;  /* 0x00000005ff1a7e24 */ /* 0x000fe4000f8e00ff */
[----:B------:R-:W-:-:S07]  /*2dfa0*/  IMAD.U32 R27, RZ, RZ, UR6 ;  /* 0x00000006ff1b7e24 */ /* 0x000fce000f8e00ff */
.L_x_6504:
        /* <DEDUP_REMOVED lines=10> */
.L_x_6493:
[----:B------:R-:W-:Y:S02]  /*2e050*/  ULDC UR4, c[0x0][0xd3c] ;  /* 0x00034f0000047ab9 */ /* 0x000fe40000000800 */
[----:B0-----:R-:W-:-:S13]  /*2e060*/  ISETP.GE.AND P0, PT, R27, UR4, PT ;  /* 0x000000041b007c0c */ /* 0x001fda000bf06270 */
[----:B------:R-:W-:Y:S05]  /*2e070*/  @!P0 BRA `(.L_x_6505) ;  /* 0xffffffa000388947 */ /* 0x000fea000383ffff */
[----:B------:R-:W-:Y:S05]  /*2e080*/  BSYNC B8 ;  /* 0x0000000000087941 */ /* 0x000fea0003800000 */
.L_x_6428:
[----:B-1----:R-:W5:Y:S01]  /*2e090*/  LDL.LU R0, [R1+0x430] ;  /* 0x0004300001007983 */ /* 0x002f620000300800 */
[----:B------:R-:W-:Y:S01]  /*2e0a0*/  BSSY B0, `(.L_x_6506) ;  /* 0x000000b000007945 */ /* 0x000fe20003800000 */
[----:B------:R-:W0:Y:S01]  /*2e0b0*/  S2R R5, SR_CgaCtaId ;  /* 0x0000000000057919 */ /* 0x000e220000008800 */
[----:B-----5:R-:W-:-:S05]  /*2e0c0*/  VIADD R0, R0, 0x1 ;  /* 0x0000000100007836 */ /* 0x020fca0000000000 */
[----:B------:R-:W-:-:S04]  /*2e0d0*/  LEA.HI R2, R0, R0, RZ, 0x1 ;  /* 0x0000000000027211 */ /* 0x000fc800078f08ff */
[----:B------:R-:W-:Y:S02]  /*2e0e0*/  LOP3.LUT R3, R2, 0xfffffffe, RZ, 0xc0, !PT ;  /* 0xfffffffe02037812 */ /* 0x000fe400078ec0ff */
[----:B------:R-:W-:-:S03]  /*2e0f0*/  MOV R2, 0x400 ;  /* 0x0000040000027802 */ /* 0x000fc60000000f00 */
[----:B------:R-:W-:Y:S01]  /*2e100*/  IMAD.IADD R0, R0, 0x1, -R3 ;  /* 0x0000000100007824 */ /* 0x000fe200078e0a03 */
[----:B0-----:R-:W-:-:S04]  /*2e110*/  LEA R5, R5, R2, 0x18 ;  /* 0x0000000205057211 */ /* 0x001fc800078ec0ff */
[----:B------:R-:W-:-:S04]  /*2e120*/  SHF.L.U32 R0, R0, 0x1f, RZ ;  /* 0x0000001f00007819 */ /* 0x000fc800000006ff */
[----:B------:R-:W0:Y:S02]  /*2e130*/  SYNCS.PHASECHK.TRANS64.TRYWAIT P0, [R5+URZ+0x38820], R0 ;  /* 0x03882000050075a7 */ /* 0x000e24000800017f */
[----:B0-----:R-:W-:Y:S05]  /*2e140*/  @!P0 BRA `(.L_x_6507) ;  /* 0x0000003800fc8947 */ /* 0x001fea0003800000 */
.L_x_6613:
[----:B------:R-:W-:Y:S05]  /*2e150*/  BSYNC B0 ;  /* 0x0000000000007941 */ /* 0x000fea0003800000 */
.L_x_6506:
[----:B------:R-:W-:-:S03]  /*2e160*/  UMOV UR4, 0xffffffff ;  /* 0xffffffff00047882 */ /* 0x000fc60000000000 */
[----:B------:R-:W-:Y:S05]  /*2e170*/  BRA.DIV UR4, `(.L_x_6508) ;  /* 0x0000003e04047947 */ /* 0x000fea000b800000 */
[----:B0-----:R-:W0:Y:S02]  /*2e180*/  S2R R0, SR_TID.X ;  /* 0x0000000000007919 */ /* 0x001e240000002100 */
[----:B0-----:R-:W-:-:S04]  /*2e190*/  SHF.R.U32.HI R0, RZ, 0x5, R0 ;  /* 0x00000005ff007819 */ /* 0x001fc80000011600 */
[----:B------:R-:W-:-:S05]  /*2e1a0*/  LOP3.LUT R0, R0, 0x3, RZ, 0xc0, !PT ;  /* 0x0000000300007812 */ /* 0x000fca00078ec0ff */
[----:B------:R0:W1:Y:S02]  /*2e1b0*/  SHFL.IDX PT, R14, R0, RZ, 0x1f ;  /* 0x00001fff000e7589 */ /* 0x00006400000e0000 */
.L_x_6616:
[----:B-1----:R-:W-:Y:S01]  /*2e1c0*/  ISETP.NE.AND P0, PT, R14, RZ, PT ;  /* 0x000000ff0e00720c */ /* 0x002fe20003f05270 */
[----:B------:R-:W-:-:S12]  /*2e1d0*/  BSSY B0, `(.L_x_6509) ;  /* 0x0000026000007945 */ /* 0x000fd80003800000 */
[----:B------:R-:W-:Y:S05]  /*2e1e0*/  @P0 BRA `(.L_x_6510) ;  /* 0x0000000000900947 */ /* 0x000fea0003800000 */
[----:B------:R-:W-:-:S03]  /*2e1f0*/  UMOV UR4, 0xffffffff ;  /* 0xffffffff00047882 */ /* 0x000fc60000000000 */
[----:B------:R-:W-:Y:S05]  /*2e200*/  BRA.DIV UR4, `(.L_x_6511) ;  /* 0x0000003e04147947 */ /* 0x000fea000b800000 */
[----:B------:R-:W-:-:S13]  /*2e210*/  ELECT P6, URZ, PT ;  /* 0x00000000003f782f */ /* 0x000fda00038c0000 */
.L_x_6619:
[----:B------:R-:W-:Y:S05]  /*2e220*/  @!P6 BRA `(.L_x_6510) ;  /* 0x000000000080e947 */ /* 0x000fea0003800000 */
[----:B0-----:R-:W5:Y:S02]  /*2e230*/  LDL R0, [R1+0x450] ;  /* 0x0004500001007983 */ /* 0x001f640000100800 */
[----:B-----5:R-:W-:-:S13]  /*2e240*/  R2UR UR4, R0 ;  /* 0x00000000000472ca */ /* 0x020fda00000e0000 */
[----:B------:R-:W-:-:S06]  /*2e250*/  ULOP3.LUT UR4, UR4, 0x2, URZ, 0xfc, !UPT ;  /* 0x0000000204047892 */ /* 0x000fcc000f8efc3f */
[----:B------:R-:W-:-:S05]  /*2e260*/  IMAD.U32 R0, RZ, RZ, UR4 ;  /* 0x00000004ff007e24 */ /* 0x000fca000f8e00ff */
[----:B------:R-:W-:-:S13]  /*2e270*/  ISETP.NE.AND P0, PT, R0, 0x3, PT ;  /* 0x000000030000780c */ /* 0x000fda0003f05270 */
[----:B------:R-:W-:Y:S05]  /*2e280*/  @!P0 BRA `(.L_x_6512) ;  /* 0x0000000000048947 */ /* 0x000fea0003800000 */
[----:B------:R-:W-:Y:S01]  /*2e290*/  BPT.TRAP 0x1 ;  /* 0x000000040000795c */ /* 0x000fe20000300000 */
.L_x_6512:
[C---:B------:R-:W-:Y:S01]  /*2e2a0*/  IMAD R3, R18.reuse, 0x8, R5 ;  /* 0x0000000812037824 */ /* 0x040fe200078e0205 */
[----:B------:R-:W-:Y:S01]  /*2e2b0*/  SHF.L.U32 R2, R23, 0x1f, RZ ;  /* 0x0000001f17027819 */ /* 0x000fe200000006ff */
[----:B------:R-:W-:-:S03]  /*2e2c0*/  VIADD R18, R18, 0x1 ;  /* 0x0000000112127836 */ /* 0x000fc60000000000 */
[----:B------:R-:W0:Y:S02]  /*2e2d0*/  SYNCS.PHASECHK.TRANS64.TRYWAIT P1, [R3+URZ+0x38840], R2 ;  /* 0x03884002030075a7 */ /* 0x000e24000802017f */
[----:B------:R-:W-:-:S04]  /*2e2e0*/  ISETP.NE.AND P2, PT, R18, 0x2, PT ;  /* 0x000000021200780c */ /* 0x000fc80003f45270 */
[----:B------:R-:W-:Y:S01]  /*2e2f0*/  SEL R0, RZ, 0x1, P2 ;  /* 0x00000001ff007807 */ /* 0x000fe20001000000 */
[----:B0-----:R-:W-:Y:S08]  /*2e300*/  @!P1 BRA `(.L_x_6513) ;  /* 0x0000003800f49947 */ /* 0x001ff00003800000 */
.L_x_6620:
[----:B------:R-:W-:Y:S02]  /*2e310*/  SEL R18, R18, RZ, P2 ;  /* 0x000000ff12127207 */ /* 0x000fe40001000000 */
[----:B------:R-:W-:Y:S01]  /*2e320*/  LOP3.LUT R0, R23, R0, RZ, 0x3c, !PT ;  /* 0x0000000017007212 */ /* 0x000fe200078e3cff */
[----:B------:R-:W-:Y:S06]  /*2e330*/  @!P0 BRA `(.L_x_6514) ;  /* 0x0000000000048947 */ /* 0x000fec0003800000 */
[----:B------:R-:W-:Y:S01]  /*2e340*/  BPT.TRAP 0x1 ;  /* 0x000000040000795c */ /* 0x000fe20000300000 */
.L_x_6514:
[----:B------:R-:W-:Y:S01]  /*2e350*/  IMAD R5, R18, 0x8, R5 ;  /* 0x0000000812057824 */ /* 0x000fe200078e0205 */
[----:B------:R-:W-:-:S04]  /*2e360*/  SHF.L.U32 R0, R0, 0x1f, RZ ;  /* 0x0000001f00007819 */ /* 0x000fc800000006ff */
[----:B------:R-:W1:Y:S02]  /*2e370*/  SYNCS.PHASECHK.TRANS64.TRYWAIT P1, [R5+URZ+0x38840], R0 ;  /* 0x03884000050075a7 */ /* 0x000e64000802017f */
[----:B-1----:R-:W-:Y:S05]  /*2e380*/  @!P1 BRA `(.L_x_6515) ;  /* 0x0000003800e89947 */ /* 0x002fea0003800000 */
.L_x_6621:
[----:B------:R-:W-:Y:S05]  /*2e390*/  @!P0 BRA `(.L_x_6516) ;  /* 0x0000000000048947 */ /* 0x000fea0003800000 */
[----:B------:R-:W-:Y:S01]  /*2e3a0*/  BPT.TRAP 0x1 ;  /* 0x000000040000795c */ /* 0x000fe20000300000 */
.L_x_6516:
[----:B------:R-:W5:Y:S02]  /*2e3b0*/  SYNCS.PHASECHK.TRANS64.TRYWAIT P1, [R3+URZ+0x38860], R2 ;  /* 0x03886002030075a7 */ /* 0x000f64000802017f */
[----:B-----5:R-:W-:Y:S05]  /*2e3c0*/  @!P1 BRA `(.L_x_6517) ;  /* 0x0000003800ec9947 */ /* 0x020fea0003800000 */
.L_x_6622:
[----:B------:R-:W-:Y:S05]  /*2e3d0*/  @!P0 BRA `(.L_x_6518) ;  /* 0x0000000000048947 */ /* 0x000fea0003800000 */
[----:B------:R-:W-:Y:S01]  /*2e3e0*/  BPT.TRAP 0x1 ;  /* 0x000000040000795c */ /* 0x000fe20000300000 */
.L_x_6518:
[----:B------:R0:W0:Y:S02]  /*2e3f0*/  SYNCS.PHASECHK.TRANS64.TRYWAIT P0, [R5+URZ+0x38860], R0 ;  /* 0x03886000050075a7 */ /* 0x000024000800017f */
[----:B0-----:R-:W-:Y:S05]  /*2e400*/  @!P0 NANOSLEEP.SYNCS 0x989680 ;  /* 0x009896800000895d */ /* 0x001fea0003900000 */
[----:B------:R-:W0:Y:S02]  /*2e410*/  @!P0 SYNCS.PHASECHK.TRANS64 P0, [R5+URZ+0x38860], R0 ;  /* 0x03886000050085a7 */ /* 0x000e24000800007f */
[----:B0-----:R-:W-:Y:S05]  /*2e420*/  @!P0 BRA `(.L_x_6518) ;  /* 0xfffffffc00f08947 */ /* 0x001fea000383ffff */
.L_x_6510:
[----:B------:R-:W-:Y:S05]  /*2e430*/  BSYNC B0 ;  /* 0x0000000000007941 */ /* 0x000fea0003800000 */
.L_x_6509:
[----:B------:R-:W-:Y:S05]  /*2e440*/  EXIT ;  /* 0x000000000000794d */ /* 0x000fea0003800000 */
.L_x_6299:
[----:B0-----:R-:W-:-:S04]  /*2e450*/  IMAD.U32 R3, RZ, RZ, UR44 ;  /* 0x0000002cff037e24 */ /* 0x001fc8000f8e00ff */
[----:B------:R0:W1:Y:S03]  /*2e460*/  SYNCS.PHASECHK.TRANS64.TRYWAIT P0, [R3+URZ+0x38800], R0 ;  /* 0x03880000030075a7 */ /* 0x000066000800017f */
[----:B-1----:R-:W-:Y:S05]  /*2e470*/  @!P0 NANOSLEEP.SYNCS 0x989680 ;  /* 0x009896800000895d */ /* 0x002fea0003900000 */
[----:B------:R-:W1:Y:S02]  /*2e480*/  @!P0 SYNCS.PHASECHK.TRANS64 P0, [R3+URZ+0x38800], R0 ;  /* 0x03880000030085a7 */ /* 0x000e64000800007f */
[----:B-1----:R-:W-:Y:S05]  /*2e490*/  @!P0 BRA `(.L_x_6299) ;  /* 0xfffffffc00ec8947 */ /* 0x002fea000383ffff */
[----:B------:R-:W-:Y:S05]  /*2e4a0*/  BRA `(.L_x_6519) ;  /* 0xfffffdcc00bc7947 */ /* 0x000fea000383ffff */
.L_x_6306:
[----:B-1----:R1:W2:Y:S02]  /*2e4b0*/  SYNCS.PHASECHK.TRANS64.TRYWAIT P0, [R10+URZ], R11 ;  /* 0x0000000b0a0075a7 */ /* 0x0022a4000800017f */
[----:B--2---:R-:W-:Y:S05]  /*2e4c0*/  @!P0 NANOSLEEP.SYNCS 0x989680 ;  /* 0x009896800000895d */ /* 0x004fea0003900000 */
[----:B------:R-:W2:Y:S02]  /*2e4d0*/  @!P0 SYNCS.PHASECHK.TRANS64 P0, [R10+URZ], R11 ;  /* 0x0000000b0a0085a7 */ /* 0x000ea4000800007f */
[----:B--2---:R-:W-:Y:S05]  /*2e4e0*/  @!P0 BRA `(.L_x_6306) ;  /* 0xfffffffc00f08947 */ /* 0x004fea000383ffff */
[----:B------:R-:W-:Y:S05]  /*2e4f0*/  BRA `(.L_x_6305) ;  /* 0xfffffdd000f07947 */ /* 0x000fea000383ffff */
.L_x_6308:
[----:B0-----:R-:W-:-:S04]  /*2e500*/  IMAD.U32 R8, RZ, RZ, UR44 ;  /* 0x0000002cff087e24 */ /* 0x001fc8000f8e00ff */
[----:B------:R0:W1:Y:S03]  /*2e510*/  SYNCS.PHASECHK.TRANS64.TRYWAIT P0, [R8+URZ+0x38810], R3 ;  /* 0x03881003080075a7 */ /* 0x000066000800017f */
[----:B-1----:R-:W-:Y:S05]  /*2e520*/  @!P0 NANOSLEEP.SYNCS 0x989680 ;  /* 0x009896800000895d */ /* 0x002fea0003900000 */
[----:B------:R-:W1:Y:S02]  /*2e530*/  @!P0 SYNCS.PHASECHK.TRANS64 P0, [R8+URZ+0x38810], R3 ;  /* 0x03881003080085a7 */ /* 0x000e64000800007f */
[----:B-1----:R-:W-:Y:S05]  /*2e540*/  @!P0 BRA `(.L_x_6308) ;  /* 0xfffffffc00ec8947 */ /* 0x002fea000383ffff */
[----:B------:R-:W-:Y:S05]  /*2e550*/  BRA `(.L_x_6520) ;  /* 0xfffffdd400c47947 */ /* 0x000fea000383ffff */
.L_x_6315:
[----:B-1----:R1:W2:Y:S02]  /*2e560*/  SYNCS.PHASECHK.TRANS64.TRYWAIT P0, [R10+URZ], R11 ;  /* 0x0000000b0a0075a7 */ /* 0x0022a4000800017f */
[----:B--2---:R-:W-:Y:S05]  /*2e570*/  @!P0 NANOSLEEP.SYNCS 0x989680 ;  /* 0x009896800000895d */ /* 0x004fea0003900000 */
[----:B------:R-:W2:Y:S02]  /*2e580*/  @!P0 SYNCS.PHASECHK.TRANS64 P0, [R10+URZ], R11 ;  /* 0x0000000b0a0085a7 */ /* 0x000ea4000800007f */
[----:B--2---:R-:W-:Y:S05]  /*2e590*/  @!P0 BRA `(.L_x_6315) ;  /* 0xfffffffc00f08947 */ /* 0x004fea000383ffff */
[----:B------:R-:W-:Y:S05]  /*2e5a0*/  BRA `(.L_x_6314) ;  /* 0xfffffdd800087947 */ /* 0x000fea000383ffff */
.L_x_6349:
[----:B-1----:R1:W2:Y:S02]  /*2e5b0*/  SYNCS.PHASECHK.TRANS64.TRYWAIT P0, [R8+URZ], R9 ;  /* 0x00000009080075a7 */ /* 0x0022a4000800017f */
[----:B--2---:R-:W-:Y:S05]  /*2e5c0*/  @!P0 NANOSLEEP.SYNCS 0x989680 ;  /* 0x009896800000895d */ /* 0x004fea0003900000 */
[----:B------:R-:W2:Y:S02]  /*2e5d0*/  @!P0 SYNCS.PHASECHK.TRANS64 P0, [R8+URZ], R9 ;  /* 0x00000009080085a7 */ /* 0x000ea4000800007f */
[----:B--2---:R-:W-:Y:S05]  /*2e5e0*/  @!P0 BRA `(.L_x_6349) ;  /* 0xfffffffc00f08947 */ /* 0x004fea000383ffff */
[----:B------:R-:W-:Y:S05]  /*2e5f0*/  BRA `(.L_x_6348) ;  /* 0xfffffe3c00ec7947 */ /* 0x000fea000383ffff */
.L_x_6356:
[----:B-1----:R1:W2:Y:S02]  /*2e600*/  SYNCS.PHASECHK.TRANS64.TRYWAIT P0, [R4+URZ], R5 ;  /* 0x00000005040075a7 */ /* 0x0022a4000800017f */
[----:B--2---:R-:W-:Y:S05]  /*2e610*/  @!P0 NANOSLEEP.SYNCS 0x989680 ;  /* 0x009896800000895d */ /* 0x004fea0003900000 */
[----:B------:R-:W2:Y:S02]  /*2e620*/  @!P0 SYNCS.PHASECHK.TRANS64 P0, [R4+URZ], R5 ;  /* 0x00000005040085a7 */ /* 0x000ea4000800007f */
[----:B--2---:R-:W-:Y:S05]  /*2e630*/  @!P0 BRA `(.L_x_6356) ;  /* 0xfffffffc00f08947 */ /* 0x004fea000383ffff */
[----:B------:R-:W-:Y:S05]  /*2e640*/  BRA `(.L_x_6355) ;  /* 0xfffffe4000f87947 */ /* 0x000fea000383ffff */
.L_x_6373:
[----:B-1----:R1:W2:Y:S02]  /*2e650*/  SYNCS.PHASECHK.TRANS64.TRYWAIT P0, [R8+URZ], R9 ;  /* 0x00000009080075a7 */ /* 0x0022a4000800017f */
[----:B--2---:R-:W-:Y:S05]  /*2e660*/  @!P0 NANOSLEEP.SYNCS 0x989680 ;  /* 0x009896800000895d */ /* 0x004fea0003900000 */
[----:B------:R-:W2:Y:S02]  /*2e670*/  @!P0 SYNCS.PHASECHK.TRANS64 P0, [R8+URZ], R9 ;  /* 0x00000009080085a7 */ /* 0x000ea4000800007f */
[----:B--2---:R-:W-:Y:S05]  /*2e680*/  @!P0 BRA `(.L_x_6373) ;  /* 0xfffffffc00f08947 */ /* 0x004fea000383ffff */
[----:B------:R-:W-:Y:S05]  /*2e690*/  BRA `(.L_x_6372) ;  /* 0xfffffeac00087947 */ /* 0x000fea000383ffff */
.L_x_6380:
[----:B-1----:R1:W2:Y:S02]  /*2e6a0*/  SYNCS.PHASECHK.TRANS64.TRYWAIT P0, [R4+URZ], R5 ;  /* 0x00000005040075a7 */ /* 0x0022a4000800017f */
[----:B--2---:R-:W-:Y:S05]  /*2e6b0*/  @!P0 NANOSLEEP.SYNCS 0x989680 ;  /* 0x009896800000895d */ /* 0x004fea0003900000 */
[----:B------:R-:W2:Y:S02]  /*2e6c0*/  @!P0 SYNCS.PHASECHK.TRANS64 P0, [R4+URZ], R5 ;  /* 0x00000005040085a7 */ /* 0x000ea4000800007f */
[----:B--2---:R-:W-:Y:S05]  /*2e6d0*/  @!P0 BRA `(.L_x_6380) ;  /* 0xfffffffc00f08947 */ /* 0x004fea000383ffff */
[----:B------:R-:W-:Y:S05]  /*2e6e0*/  BRA `(.L_x_6379) ;  /* 0xfffffeb000147947 */ /* 0x000fea000383ffff */
.L_x_6450:
        /* <DEDUP_REMOVED lines=11> */
.L_x_6522:
[----:B------:R-:W-:Y:S05]  /*2e7a0*/  BSYNC B0 ;  /* 0x0000000000007941 */ /* 0x000fea0003800000 */
.L_x_6521:
[----:B------:R-:W-:Y:S05]  /*2e7b0*/  BRA `(.L_x_6523) ;  /* 0xffffffac00287947 */ /* 0x000fea000383ffff */
.L_x_6453:
[----:B0-----:R0:W1:Y:S02]  /*2e7c0*/  SYNCS.PHASECHK.TRANS64.TRYWAIT P0, [R22+URZ+0x38840], R0 ;  /* 0x03884000160075a7 */ /* 0x001064000800017f */
[----:B-1----:R-:W-:Y:S05]  /*2e7d0*/  @!P0 NANOSLEEP.SYNCS 0x989680 ;  /* 0x009896800000895d */ /* 0x002fea0003900000 */
[----:B------:R-:W1:Y:S02]  /*2e7e0*/  @!P0 SYNCS.PHASECHK.TRANS64 P0, [R22+URZ+0x38840], R0 ;  /* 0x03884000160085a7 */ /* 0x000e64000800007f */
[----:B-1----:R-:W-:Y:S05]  /*2e7f0*/  @!P0 BRA `(.L_x_6453) ;  /* 0xfffffffc00f08947 */ /* 0x002fea000383ffff */
[----:B------:R-:W-:Y:S05]  /*2e800*/  BRA `(.L_x_6524) ;  /* 0xffffffb000247947 */ /* 0x000fea000383ffff */
.L_x_6454:
        /* <DEDUP_REMOVED lines=8> */
.L_x_6526:
[----:B------:R-:W-:Y:S05]  /*2e890*/  BSYNC B0 ;  /* 0x0000000000007941 */ /* 0x000fea0003800000 */
.L_x_6525:
        /* <DEDUP_REMOVED lines=9> */
.L_x_6527:
[----:B------:R-:W-:Y:S02]  /*2e930*/  IMAD.MOV.U32 R13, RZ, RZ, R5 ;  /* 0x000000ffff0d7224 */ /* 0x000fe400078e0005 */
[----:B------:R-:W-:Y:S02]  /*2e940*/  IMAD.MOV.U32 R12, RZ, RZ, 0x1 ;  /* 0x00000001ff0c7424 */ /* 0x000fe400078e00ff */
[----:B------:R-:W-:-:S07]  /*2e950*/  IMAD.MOV.U32 R3, RZ, RZ, R14 ;  /* 0x000000ffff037224 */ /* 0x000fce00078e000e */
[----:B------:R-:W-:Y:S05]  /*2e960*/  WARPSYNC.COLLECTIVE R15, `(.L_x_6528) ;  /* 0x000000000f087348 */ /* 0x000fea0003c00000 */
[----:B------:R0:W1:Y:S02]  /*2e970*/  SHFL.IDX P6, R14, R13, R12, R11 ;  /* 0x0000000c0d0e7389 */ /* 0x00006400000c000b */
[----:B01----:R-:W-:Y:S01]  /*2e980*/  ENDCOLLECTIVE ;  /* 0x000000000000791b */ /* 0x003fe20003800000 */
.L_x_6528:
        /* <DEDUP_REMOVED lines=15> */
.L_x_6529:
[----:B------:R-:W-:Y:S02]  /*2ea80*/  @P0 IMAD R6, R4, 0x2, R17 ;  /* 0x0000000204060824 */ /* 0x000fe400078e0211 */
[----:B------:R-:W-:Y:S02]  /*2ea90*/  IMAD.MOV.U32 R13, RZ, RZ, R5 ;  /* 0x000000ffff0d7224 */ /* 0x000fe400078e0005 */
[----:B------:R-:W-:Y:S02]  /*2eaa0*/  IMAD.MOV.U32 R12, RZ, RZ, 0x2 ;  /* 0x00000002ff0c7424 */ /* 0x000fe400078e00ff */
[----:B------:R-:W-:-:S07]  /*2eab0*/  IMAD.MOV.U32 R3, RZ, RZ, R14 ;  /* 0x000000ffff037224 */ /* 0x000fce00078e000e */
[----:B------:R-:W-:Y:S05]  /*2eac0*/  WARPSYNC.COLLECTIVE R15, `(.L_x_6530) ;  /* 0x000000000f087348 */ /* 0x000fea0003c00000 */
[----:B------:R0:W1:Y:S02]  /*2ead0*/  SHFL.IDX P6, R14, R13, R12, R11 ;  /* 0x0000000c0d0e7389 */ /* 0x00006400000c000b */
[----:B01----:R-:W-:Y:S01]  /*2eae0*/  ENDCOLLECTIVE ;  /* 0x000000000000791b */ /* 0x003fe20003800000 */
.L_x_6530:
        /* <DEDUP_REMOVED lines=15> */
.L_x_6531:
[----:B------:R-:W-:Y:S02]  /*2ebe0*/  @P0 IMAD R6, R4, 0x2, R17 ;  /* 0x0000000204060824 */ /* 0x000fe400078e0211 */
[----:B------:R-:W-:Y:S02]  /*2ebf0*/  IMAD.MOV.U32 R13, RZ, RZ, R5 ;  /* 0x000000ffff0d7224 */ /* 0x000fe400078e0005 */
[----:B------:R-:W-:Y:S02]  /*2ec00*/  IMAD.MOV.U32 R12, RZ, RZ, 0x3 ;  /* 0x00000003ff0c7424 */ /* 0x000fe400078e00ff */
[----:B------:R-:W-:-:S07]  /*2ec10*/  IMAD.MOV.U32 R3, RZ, RZ, R14 ;  /* 0x000000ffff037224 */ /* 0x000fce00078e000e */
[----:B------:R-:W-:Y:S05]  /*2ec20*/  WARPSYNC.COLLECTIVE R15, `(.L_x_6532) ;  /* 0x000000000f087348 */ /* 0x000fea0003c00000 */
[----:B------:R0:W1:Y:S02]  /*2ec30*/  SHFL.IDX P6, R14, R13, R12, R11 ;  /* 0x0000000c0d0e7389 */ /* 0x00006400000c000b */
[----:B01----:R-:W-:Y:S01]  /*2ec40*/  ENDCOLLECTIVE ;  /* 0x000000000000791b */ /* 0x003fe20003800000 */
.L_x_6532:
        /* <DEDUP_REMOVED lines=10> */
.L_x_6533:
[----:B------:R-:W-:Y:S01]  /*2ecf0*/  @!PT LDS RZ, [RZ] ;  /* 0x00000000fffff984 */ /* 0x000fe20000000800 */
[----:B------:R-:W-:Y:S01]  /*2ed00*/  @!PT LDS RZ, [RZ] ;  /* 0x00000000fffff984 */ /* 0x000fe20000000800 */
[----:B------:R-:W-:Y:S01]  /*2ed10*/  @!PT LDS RZ, [RZ] ;  /* 0x00000000fffff984 */ /* 0x000fe20000000800 */
[----:B------:R0:W-:Y:S01]  /*2ed20*/  @P0 LDGSTS.E.BYPASS.LTC128B.128 [R6+0x23400], desc[UR36][R2.64], !P2 ;  /* 0x2340000002060fae */ /* 0x0001e2000d101d64 */
[----:B------:R-:W-:Y:S01]  /*2ed30*/  IMAD.MOV.U32 R0, RZ, RZ, R14 ;  /* 0x000000ffff007224 */ /* 0x000fe200078e000e */
[----:B------:R-:W-:Y:S06]  /*2ed40*/  BRA `(.L_x_6534) ;  /* 0xffffffac00d87947 */ /* 0x000fec000383ffff */
.L_x_6459:
[----:B------:R-:W-:Y:S01]  /*2ed50*/  IMAD.MOV.U32 R13, RZ, RZ, R2 ;  /* 0x000000ffff0d7224 */ /* 0x000fe200078e0002 */
[----:B------:R-:W-:Y:S01]  /*2ed60*/  LOP3.LUT R16, R16, 0xfffffeff, RZ, 0xc0, !PT ;  /* 0xfffffeff10107812 */ /* 0x000fe200078ec0ff */
        /* <DEDUP_REMOVED lines=8> */
.L_x_6535:
        /* <DEDUP_REMOVED lines=9> */
.L_x_6536:
[----:B------:R-:W-:Y:S02]  /*2ee80*/  IMAD.MOV.U32 R13, RZ, RZ, R2 ;  /* 0x000000ffff0d7224 */ /* 0x000fe400078e0002 */
[----:B------:R-:W-:Y:S02]  /*2ee90*/  IMAD.MOV.U32 R12, RZ, RZ, 0x1 ;  /* 0x00000001ff0c7424 */ /* 0x000fe400078e00ff */
[----:B------:R-:W-:-:S07]  /*2eea0*/  IMAD.MOV.U32 R5, RZ, RZ, R14 ;  /* 0x000000ffff057224 */ /* 0x000fce00078e000e */
[----:B------:R-:W-:Y:S05]  /*2eeb0*/  WARPSYNC.COLLECTIVE R15, `(.L_x_6537) ;  /* 0x000000000f087348 */ /* 0x000fea0003c00000 */
[----:B------:R0:W1:Y:S02]  /*2eec0*/  SHFL.IDX P6, R14, R13, R12, R11 ;  /* 0x0000000c0d0e7389 */ /* 0x00006400000c000b */
[----:B01----:R-:W-:Y:S01]  /*2eed0*/  ENDCOLLECTIVE ;  /* 0x000000000000791b */ /* 0x003fe20003800000 */
.L_x_6537:
        /* <DEDUP_REMOVED lines=15> */
.L_x_6538:
        /* <DEDUP_REMOVED lines=8> */
.L_x_6539:
        /* <DEDUP_REMOVED lines=16> */
.L_x_6540:
[----:B------:R-:W-:Y:S01]  /*2f150*/  @P2 LOP3.LUT R16, R16, 0x40, RZ, 0xfc, !PT ;  /* 0x0000004010102812 */ /* 0x000fe200078efcff */
[----:B------:R-:W-:Y:S02]  /*2f160*/  IMAD.MOV.U32 R13, RZ, RZ, R2 ;  /* 0x000000ffff0d7224 */ /* 0x000fe400078e0002 */
[----:B------:R-:W-:Y:S02]  /*2f170*/  IMAD.MOV.U32 R12, RZ, RZ, 0x3 ;  /* 0x00000003ff0c7424 */ /* 0x000fe400078e00ff */
[----:B------:R-:W-:-:S07]  /*2f180*/  IMAD.MOV.U32 R5, RZ, RZ, R14 ;  /* 0x000000ffff057224 */ /* 0x000fce00078e000e */
[----:B------:R-:W-:Y:S05]  /*2f190*/  WARPSYNC.COLLECTIVE R15, `(.L_x_6541) ;  /* 0x000000000f087348 */ /* 0x000fea0003c00000 */
[----:B------:R0:W1:Y:S02]  /*2f1a0*/  SHFL.IDX P6, R14, R13, R12, R11 ;  /* 0x0000000c0d0e7389 */ /* 0x00006400000c000b */
[----:B01----:R-:W-:Y:S01]  /*2f1b0*/  ENDCOLLECTIVE ;  /* 0x000000000000791b */ /* 0x003fe20003800000 */
.L_x_6541:
        /* <DEDUP_REMOVED lines=14> */
.L_x_6542:
[----:B------:R-:W-:Y:S01]  /*2f2a0*/  IMAD.MOV.U32 R0, RZ, RZ, R14 ;  /* 0x000000ffff007224 */ /* 0x000fe200078e000e */
[----:B------:R-:W-:Y:S06]  /*2f2b0*/  BRA `(.L_x_6543) ;  /* 0xffffffb000d87947 */ /* 0x000fec000383ffff */
.L_x_6463:
        /* <DEDUP_REMOVED lines=47> */
.L_x_6545:
[----:B------:R-:W-:Y:S05]  /*2f5b0*/  BSYNC B0 ;  /* 0x0000000000007941 */ /* 0x000fea0003800000 */
.L_x_6544:
        /* <DEDUP_REMOVED lines=11> */
.L_x_6546:
        /* <DEDUP_REMOVED lines=39> */
.L_x_6547:
[----:B------:R-:W-:Y:S02]  /*2f8e0*/  IMAD.MOV.U32 R13, RZ, RZ, R0 ;  /* 0x000000ffff0d7224 */ /* 0x000fe400078e0000 */
[----:B------:R-:W-:-:S07]  /*2f8f0*/  IMAD.MOV.U32 R7, RZ, RZ, R14 ;  /* 0x000000ffff077224 */ /* 0x000fce00078e000e */
[----:B------:R-:W-:Y:S05]  /*2f900*/  WARPSYNC.COLLECTIVE R15, `(.L_x_6548) ;  /* 0x000000000f087348 */ /* 0x000fea0003c00000 */
[----:B------:R0:W1:Y:S02]  /*2f910*/  SHFL.IDX P6, R14, R13, R12, R11 ;  /* 0x0000000c0d0e7389 */ /* 0x00006400000c000b */
[----:B01----:R-:W-:Y:S01]  /*2f920*/  ENDCOLLECTIVE ;  /* 0x000000000000791b */ /* 0x003fe20003800000 */
.L_x_6548:
        /* <DEDUP_REMOVED lines=33> */
.L_x_6549:
[----:B------:R-:W-:Y:S02]  /*2fb40*/  IMAD.MOV.U32 R13, RZ, RZ, R0 ;  /* 0x000000ffff0d7224 */ /* 0x000fe400078e0000 */
[----:B------:R-:W-:-:S07]  /*2fb50*/  IMAD.MOV.U32 R7, RZ, RZ, R14 ;  /* 0x000000ffff077224 */ /* 0x000fce00078e000e */
[----:B------:R-:W-:Y:S05]  /*2fb60*/  WARPSYNC.COLLECTIVE R15, `(.L_x_6550) ;  /* 0x000000000f087348 */ /* 0x000fea0003c00000 */
[----:B------:R0:W1:Y:S02]  /*2fb70*/  SHFL.IDX P6, R14, R13, R12, R11 ;  /* 0x0000000c0d0e7389 */ /* 0x00006400000c000b */
[----:B01----:R-:W-:Y:S01]  /*2fb80*/  ENDCOLLECTIVE ;  /* 0x000000000000791b */ /* 0x003fe20003800000 */
.L_x_6550:
        /* <DEDUP_REMOVED lines=27> */
.L_x_6551:
[----:B------:R-:W-:Y:S02]  /*2fd40*/  IMAD.MOV.U32 R13, RZ, RZ, R0 ;  /* 0x000000ffff0d7224 */ /* 0x000fe400078e0000 */
[----:B------:R-:W-:-:S07]  /*2fd50*/  IMAD.MOV.U32 R6, RZ, RZ, R14 ;  /* 0x000000ffff067224 */ /* 0x000fce00078e000e */
[----:B------:R-:W-:Y:S05]  /*2fd60*/  WARPSYNC.COLLECTIVE R15, `(.L_x_6552) ;  /* 0x000000000f087348 */ /* 0x000fea0003c00000 */
[----:B------:R0:W1:Y:S02]  /*2fd70*/  SHFL.IDX P6, R14, R13, R12, R11 ;  /* 0x0000000c0d0e7389 */ /* 0x00006400000c000b */
[----:B01----:R-:W-:Y:S01]  /*2fd80*/  ENDCOLLECTIVE ;  /* 0x000000000000791b */ /* 0x003fe20003800000 */
.L_x_6552:
[----:B------:R-:W-:Y:S01]  /*2fd90*/  IMAD.MOV.U32 R0, RZ, RZ, R14 ;  /* 0x000000ffff007224 */ /* 0x000fe200078e000e */
[----:B------:R-:W-:Y:S06]  /*2fda0*/  BRA `(.L_x_6553) ;  /* 0xffffffb400487947 */ /* 0x000fec000383ffff */
.L_x_6468:
[----:B0-----:R0:W1:Y:S02]  /*2fdb0*/  SYNCS.PHASECHK.TRANS64.TRYWAIT P0, [R17+URZ+0x38820], R0 ;  /* 0x03882000110075a7 */ /* 0x001064000800017f */
[----:B-1----:R-:W-:Y:S05]  /*2fdc0*/  @!P0 NANOSLEEP.SYNCS 0x989680 ;  /* 0x009896800000895d */ /* 0x002fea0003900000 */
[----:B------:R-:W1:Y:S02]  /*2fdd0*/  @!P0 SYNCS.PHASECHK.TRANS64 P0, [R17+URZ+0x38820], R0 ;  /* 0x03882000110085a7 */ /* 0x000e64000800007f */
[----:B-1----:R-:W-:Y:S05]  /*2fde0*/  @!P0 BRA `(.L_x_6468) ;  /* 0xfffffffc00f08947 */ /* 0x002fea000383ffff */
[----:B------:R-:W-:Y:S05]  /*2fdf0*/  BRA `(.L_x_6554) ;  /* 0xffffffb400e47947 */ /* 0x000fea000383ffff */
.L_x_6471:
[----:B0-----:R0:W1:Y:S02]  /*2fe00*/  SYNCS.PHASECHK.TRANS64.TRYWAIT P0, [R22+URZ+0x38860], R0 ;  /* 0x03886000160075a7 */ /* 0x001064000800017f */
[----:B-1----:R-:W-:Y:S05]  /*2fe10*/  @!P0 NANOSLEEP.SYNCS 0x989680 ;  /* 0x009896800000895d */ /* 0x002fea0003900000 */
[----:B------:R-:W1:Y:S02]  /*2fe20*/  @!P0 SYNCS.PHASECHK.TRANS64 P0, [R22+URZ+0x38860], R0 ;  /* 0x03886000160085a7 */ /* 0x000e64000800007f */
[----:B-1----:R-:W-:Y:S05]  /*2fe30*/  @!P0 BRA `(.L_x_6471) ;  /* 0xfffffffc00f08947 */ /* 0x002fea000383ffff */
[----:B------:R-:W-:Y:S05]  /*2fe40*/  BRA `(.L_x_6555) ;  /* 0xffffffb400f07947 */ /* 0x000fea000383ffff */
.L_x_6472:
        /* <DEDUP_REMOVED lines=8> */
.L_x_6557:
[----:B------:R-:W-:Y:S05]  /*2fed0*/  BSYNC B0 ;  /* 0x0000000000007941 */ /* 0x000fea0003800000 */
.L_x_6556:
        /* <DEDUP_REMOVED lines=15> */
.L_x_6558:
        /* <DEDUP_REMOVED lines=39> */
.L_x_6559:
[----:B------:R-:W-:Y:S02]  /*30240*/  IMAD.MOV.U32 R13, RZ, RZ, R4 ;  /* 0x000000ffff0d7224 */ /* 0x000fe400078e0004 */
[----:B------:R-:W-:-:S07]  /*30250*/  IMAD.MOV.U32 R3, RZ, RZ, R14 ;  /* 0x000000ffff037224 */ /* 0x000fce00078e000e */
[----:B------:R-:W-:Y:S05]  /*30260*/  WARPSYNC.COLLECTIVE R15, `(.L_x_6560) ;  /* 0x000000000f087348 */ /* 0x000fea0003c00000 */
[----:B------:R0:W1:Y:S02]  /*30270*/  SHFL.IDX P6, R14, R13, R12, R11 ;  /* 0x0000000c0d0e7389 */ /* 0x00006400000c000b */
[----:B01----:R-:W-:Y:S01]  /*30280*/  ENDCOLLECTIVE ;  /* 0x000000000000791b */ /* 0x003fe20003800000 */
.L_x_6560:
        /* <DEDUP_REMOVED lines=29> */
.L_x_6561:
[----:B------:R-:W-:Y:S02]  /*30460*/  IMAD.MOV.U32 R13, RZ, RZ, R4 ;  /* 0x000000ffff0d7224 */ /* 0x000fe400078e0004 */
[----:B------:R-:W-:-:S07]  /*30470*/  IMAD.MOV.U32 R7, RZ, RZ, R14 ;  /* 0x000000ffff077224 */ /* 0x000fce00078e000e */
[----:B------:R-:W-:Y:S05]  /*30480*/  WARPSYNC.COLLECTIVE R15, `(.L_x_6562) ;  /* 0x000000000f087348 */ /* 0x000fea0003c00000 */
[----:B------:R0:W1:Y:S02]  /*30490*/  SHFL.IDX P6, R14, R13, R12, R11 ;  /* 0x0000000c0d0e7389 */ /* 0x00006400000c000b */
[----:B01----:R-:W-:Y:S01]  /*304a0*/  ENDCOLLECTIVE ;  /* 0x000000000000791b */ /* 0x003fe20003800000 */
.L_x_6562:
        /* <DEDUP_REMOVED lines=29> */
.L_x_6563:
[----:B------:R-:W-:Y:S02]  /*30680*/  IMAD.MOV.U32 R13, RZ, RZ, R4 ;  /* 0x000000ffff0d7224 */ /* 0x000fe400078e0004 */
[----:B------:R-:W-:-:S07]  /*30690*/  IMAD.MOV.U32 R6, RZ, RZ, R14 ;  /* 0x000000ffff067224 */ /* 0x000fce00078e000e */
[----:B------:R-:W-:Y:S05]  /*306a0*/  WARPSYNC.COLLECTIVE R15, `(.L_x_6564) ;  /* 0x000000000f087348 */ /* 0x000fea0003c00000 */
[----:B------:R0:W1:Y:S02]  /*306b0*/  SHFL.IDX P6, R14, R13, R12, R11 ;  /* 0x0000000c0d0e7389 */ /* 0x00006400000c000b */
[----:B01----:R-:W-:Y:S01]  /*306c0*/  ENDCOLLECTIVE ;  /* 0x000000000000791b */ /* 0x003fe20003800000 */
.L_x_6564:
[----:B------:R-:W-:Y:S01]  /*306d0*/  IMAD.MOV.U32 R2, RZ, RZ, R14 ;  /* 0x000000ffff027224 */ /* 0x000fe200078e000e */
[----:B------:R-:W-:Y:S06]  /*306e0*/  BRA `(.L_x_6565) ;  /* 0xffffffb4007c7947 */ /* 0x000fec000383ffff */
.L_x_6479:
[----:B0-----:R0:W1:Y:S02]  /*306f0*/  SYNCS.PHASECHK.TRANS64.TRYWAIT P0, [R6+URZ+0x38840], R20 ;  /* 0x03884014060075a7 */ /* 0x001064000800017f */
[----:B-1----:R-:W-:Y:S05]  /*30700*/  @!P0 NANOSLEEP.SYNCS 0x989680 ;  /* 0x009896800000895d */ /* 0x002fea0003900000 */
[----:B------:R-:W1:Y:S02]  /*30710*/  @!P0 SYNCS.PHASECHK.TRANS64 P0, [R6+URZ+0x38840], R20 ;  /* 0x03884014060085a7 */ /* 0x000e64000800007f */
[----:B-1----:R-:W-:Y:S05]  /*30720*/  @!P0 BRA `(.L_x_6479) ;  /* 0xfffffffc00f08947 */ /* 0x002fea000383ffff */
[----:B------:R-:W-:Y:S05]  /*30730*/  BRA `(.L_x_6566) ;  /* 0xffffffbc00087947 */ /* 0x000fea000383ffff */
.L_x_6480:
        /* <DEDUP_REMOVED lines=8> */
.L_x_6568:
[----:B------:R-:W-:Y:S05]  /*307c0*/  BSYNC B1 ;  /* 0x0000000000017941 */ /* 0x000fea0003800000 */
.L_x_6567:
        /* <DEDUP_REMOVED lines=9> */
.L_x_6569:
[----:B------:R-:W-:Y:S02]  /*30860*/  IMAD.MOV.U32 R13, RZ, RZ, R25 ;  /* 0x000000ffff0d7224 */ /* 0x000fe400078e0019 */
[----:B------:R-:W-:Y:S02]  /*30870*/  IMAD.MOV.U32 R12, RZ, RZ, 0x1 ;  /* 0x00000001ff0c7424 */ /* 0x000fe400078e00ff */
[----:B------:R-:W-:-:S07]  /*30880*/  IMAD.MOV.U32 R2, RZ, RZ, R14 ;  /* 0x000000ffff027224 */ /* 0x000fce00078e000e */
[----:B------:R-:W-:Y:S05]  /*30890*/  WARPSYNC.COLLECTIVE R15, `(.L_x_6570) ;  /* 0x000000000f087348 */ /* 0x000fea0003c00000 */
[----:B------:R0:W1:Y:S02]  /*308a0*/  SHFL.IDX P6, R14, R13, R12, R11 ;  /* 0x0000000c0d0e7389 */ /* 0x00006400000c000b */
[----:B01----:R-:W-:Y:S01]  /*308b0*/  ENDCOLLECTIVE ;  /* 0x000000000000791b */ /* 0x003fe20003800000 */
.L_x_6570:
        /* <DEDUP_REMOVED lines=11> */
.L_x_6571:
[----:B------:R-:W-:Y:S02]  /*30970*/  IMAD.MOV.U32 R13, RZ, RZ, R25 ;  /* 0x000000ffff0d7224 */ /* 0x000fe400078e0019 */
[----:B------:R-:W-:Y:S02]  /*30980*/  IMAD.MOV.U32 R12, RZ, RZ, 0x2 ;  /* 0x00000002ff0c7424 */ /* 0x000fe400078e00ff */
[----:B------:R-:W-:-:S07]  /*30990*/  IMAD.MOV.U32 R2, RZ, RZ, R14 ;  /* 0x000000ffff027224 */ /* 0x000fce00078e000e */
[----:B------:R-:W-:Y:S05]  /*309a0*/  WARPSYNC.COLLECTIVE R15, `(.L_x_6572) ;  /* 0x000000000f087348 */ /* 0x000fea0003c00000 */
[----:B------:R0:W1:Y:S02]  /*309b0*/  SHFL.IDX P6, R14, R13, R12, R11 ;  /* 0x0000000c0d0e7389 */ /* 0x00006400000c000b */
[----:B01----:R-:W-:Y:S01]  /*309c0*/  ENDCOLLECTIVE ;  /* 0x000000000000791b */ /* 0x003fe20003800000 */
.L_x_6572:
        /* <DEDUP_REMOVED lines=11> */
.L_x_6573:
[----:B------:R-:W-:Y:S02]  /*30a80*/  IMAD.MOV.U32 R13, RZ, RZ, R25 ;  /* 0x000000ffff0d7224 */ /* 0x000fe400078e0019 */
[----:B------:R-:W-:Y:S02]  /*30a90*/  IMAD.MOV.U32 R12, RZ, RZ, 0x3 ;  /* 0x00000003ff0c7424 */ /* 0x000fe400078e00ff */
[----:B------:R-:W-:-:S07]  /*30aa0*/  IMAD.MOV.U32 R2, RZ, RZ, R14 ;  /* 0x000000ffff027224 */ /* 0x000fce00078e000e */
[----:B------:R-:W-:Y:S05]  /*30ab0*/  WARPSYNC.COLLECTIVE R15, `(.L_x_6574) ;  /* 0x000000000f087348 */ /* 0x000fea0003c00000 */
[----:B------:R0:W1:Y:S02]  /*30ac0*/  SHFL.IDX P6, R14, R13, R12, R11 ;  /* 0x0000000c0d0e7389 */ /* 0x00006400000c000b */
[----:B01----:R-:W-:Y:S01]  /*30ad0*/  ENDCOLLECTIVE ;  /* 0x000000000000791b */ /* 0x003fe20003800000 */
.L_x_6574:
        /* <DEDUP_REMOVED lines=11> */
.L_x_6575:
[----:B------:R-:W-:Y:S01]  /*30b90*/  IMAD.MOV.U32 R2, RZ, RZ, R14 ;  /* 0x000000ffff027224 */ /* 0x000fe200078e000e */
[----:B------:R-:W-:Y:S06]  /*30ba0*/  BRA `(.L_x_6576) ;  /* 0xffffffb800907947 */ /* 0x000fec000383ffff */
.L_x_6485:
[----:B----4-:R4:W0:Y:S02]  /*30bb0*/  SYNCS.PHASECHK.TRANS64.TRYWAIT P0, [R6+URZ+0x38860], R20 ;  /* 0x03886014060075a7 */ /* 0x010824000800017f */
[----:B0-----:R-:W-:Y:S05]  /*30bc0*/  @!P0 NANOSLEEP.SYNCS 0x989680 ;  /* 0x009896800000895d */ /* 0x001fea0003900000 */
[----:B------:R-:W0:Y:S02]  /*30bd0*/  @!P0 SYNCS.PHASECHK.TRANS64 P0, [R6+URZ+0x38860], R20 ;  /* 0x03886014060085a7 */ /* 0x000e24000800007f */
[----:B0-----:R-:W-:Y:S05]  /*30be0*/  @!P0 BRA `(.L_x_6485) ;  /* 0xfffffffc00f08947 */ /* 0x001fea000383ffff */
[----:B------:R-:W-:Y:S05]  /*30bf0*/  BRA `(.L_x_6577) ;  /* 0xffffffb800dc7947 */ /* 0x000fea000383ffff */
.L_x_6486:
[----:B------:R-:W-:Y:S01]  /*30c00*/  BSSY B1, `(.L_x_6578) ;  /* 0x0000008000017945 */ /* 0x000fe20003800000 */
[----:B------:R-:W-:Y:S02]  /*30c10*/  IMAD.MOV.U32 R13, RZ, RZ, R10 ;  /* 0x000000ffff0d7224 */ /* 0x000fe400078e000a */
[----:B------:R-:W-:Y:S02]  /*30c20*/  IMAD.MOV.U32 R12, RZ, RZ, RZ ;  /* 0x000000ffff0c7224 */ /* 0x000fe400078e00ff */
[----:B------:R-:W-:Y:S02]  /*30c30*/  IMAD.MOV.U32 R11, RZ, RZ, 0x181f ;  /* 0x0000181fff0b7424 */ /* 0x000fe400078e00ff */
[----:B------:R-:W-:-:S07]  /*30c40*/  IMAD.MOV.U32 R15, RZ, RZ, -0x1 ;  /* 0xffffffffff0f7424 */ /* 0x000fce00078e00ff */
[----:B0--34-:R-:W-:Y:S05]  /*30c50*/  WARPSYNC.COLLECTIVE R15, `(.L_x_6579) ;  /* 0x000000000f087348 */ /* 0x019fea0003c00000 */
[----:B------:R1:W2:Y:S02]  /*30c60*/  SHFL.IDX P6, R14, R13, R12, R11 ;  /* 0x0000000c0d0e7389 */ /* 0x0002a400000c000b */
[----:B01234-:R-:W-:Y:S01]  /*30c70*/  ENDCOLLECTIVE ;  /* 0x000000000000791b */ /* 0x01ffe20003800000 */
.L_x_6579:
[----:B------:R-:W-:Y:S05]  /*30c80*/  BSYNC B1 ;  /* 0x0000000000017941 */ /* 0x000fea0003800000 */
.L_x_6578:
        /* <DEDUP_REMOVED lines=13> */
.L_x_6580:
        /* <DEDUP_REMOVED lines=17> */
.L_x_6581:
        /* <DEDUP_REMOVED lines=16> */
.L_x_6582:
        /* <DEDUP_REMOVED lines=19> */
.L_x_6583:
        /* <DEDUP_REMOVED lines=14> */
.L_x_6584:
        /* <DEDUP_REMOVED lines=16> */
.L_x_6585:
        /* <DEDUP_REMOVED lines=14> */
.L_x_6586:
[----:B------:R-:W-:Y:S05]  /*31360*/  BRA `(.L_x_6587) ;  /* 0xffffffb800407947 */ /* 0x000fea000383ffff */
.L_x_6494:
[----:B------:R-:W-:Y:S01]  /*31370*/  BSSY B0, `(.L_x_6588) ;  /* 0x0000008000007945 */ /* 0x000fe20003800000 */
[----:B------:R-:W-:Y:S02]  /*31380*/  IMAD.MOV.U32 R13, RZ, RZ, R24 ;  /* 0x000000ffff0d7224 */ /* 0x000fe400078e0018 */
[----:B------:R-:W-:Y:S02]  /*31390*/  IMAD.MOV.U32 R12, RZ, RZ, RZ ;  /* 0x000000ffff0c7224 */ /* 0x000fe400078e00ff */
[----:B------:R-:W-:Y:S02]  /*313a0*/  IMAD.MOV.U32 R11, RZ, RZ, 0x1f ;  /* 0x0000001fff0b7424 */ /* 0x000fe400078e00ff */
[----:B------:R-:W-:-:S07]  /*313b0*/  IMAD.MOV.U32 R15, RZ, RZ, -0x1 ;  /* 0xffffffffff0f7424 */ /* 0x000fce00078e00ff */
[----:B-1-34-:R-:W-:Y:S05]  /*313c0*/  WARPSYNC.COLLECTIVE R15, `(.L_x_6589) ;  /* 0x000000000f087348 */ /* 0x01afea0003c00000 */
[----:B------:R0:W2:Y:S02]  /*313d0*/  SHFL.IDX P6, R14, R13, R12, R11 ;  /* 0x0000000c0d0e7389 */ /* 0x0000a400000c000b */
[----:B01234-:R-:W-:Y:S01]  /*313e0*/  ENDCOLLECTIVE ;  /* 0x000000000000791b */ /* 0x01ffe20003800000 */
.L_x_6589:
[----:B------:R-:W-:Y:S05]  /*313f0*/  BSYNC B0 ;  /* 0x0000000000007941 */ /* 0x000fea0003800000 */
.L_x_6588:
        /* <DEDUP_REMOVED lines=9> */
.L_x_6590:
        /* <DEDUP_REMOVED lines=23> */
.L_x_6591:
[----:B------:R-:W-:Y:S01]  /*31600*/  IMAD.MOV.U32 R12, RZ, RZ, 0x2 ;  /* 0x00000002ff0c7424 */ /* 0x000fe200078e00ff */
[----:B------:R-:W-:-:S05]  /*31610*/  SEL R4, R14, RZ, P1 ;  /* 0x000000ff0e047207 */ /* 0x000fca0000800000 */
[----:B------:R-:W-:-:S04]  /*31620*/  IMAD.IADD R4, R13, 0x1, R4 ;  /* 0x000000010d047824 */ /* 0x000fc800078e0204 */
[----:B------:R-:W-:-:S07]  /*31630*/  IMAD.MOV.U32 R13, RZ, RZ, R4 ;  /* 0x000000ffff0d7224 */ /* 0x000fce00078e0004 */
[----:B------:R-:W-:Y:S05]  /*31640*/  WARPSYNC.COLLECTIVE R15, `(.L_x_6592) ;  /* 0x000000000f087348 */ /* 0x000fea0003c00000 */
[----:B------:R0:W1:Y:S02]  /*31650*/  SHFL.UP P6, R14, R13, R12, R11 ;  /* 0x0400000c0d0e7389 */ /* 0x00006400000c000b */
[----:B01----:R-:W-:Y:S01]  /*31660*/  ENDCOLLECTIVE ;  /* 0x000000000000791b */ /* 0x003fe20003800000 */
.L_x_6592:
[----:B------:R-:W-:Y:S01]  /*31670*/  IMAD.MOV.U32 R12, RZ, RZ, 0x4 ;  /* 0x00000004ff0c7424 */ /* 0x000fe200078e00ff */
[----:B------:R-:W-:-:S05]  /*31680*/  SEL R3, R14, RZ, P2 ;  /* 0x000000ff0e037207 */ /* 0x000fca0001000000 */
[----:B------:R-:W-:-:S04]  /*31690*/  IMAD.IADD R2, R4, 0x1, R3 ;  /* 0x0000000104027824 */ /* 0x000fc800078e0203 */
[----:B------:R-:W-:-:S07]  /*316a0*/  IMAD.MOV.U32 R13, RZ, RZ, R2 ;  /* 0x000000ffff0d7224 */ /* 0x000fce00078e0002 */
[----:B------:R-:W-:Y:S05]  /*316b0*/  WARPSYNC.COLLECTIVE R15, `(.L_x_6593) ;  /* 0x000000000f087348 */ /* 0x000fea0003c00000 */
[----:B------:R0:W1:Y:S02]  /*316c0*/  SHFL.UP P6, R14, R13, R12, R11 ;  /* 0x0400000c0d0e7389 */ /* 0x00006400000c000b */
[----:B01----:R-:W-:Y:S01]  /*316d0*/  ENDCOLLECTIVE ;  /* 0x000000000000791b */ /* 0x003fe20003800000 */
.L_x_6593:
[----:B------:R-:W-:Y:S01]  /*316e0*/  IMAD.MOV.U32 R12, RZ, RZ, 0x8 ;  /* 0x00000008ff0c7424 */ /* 0x000fe200078e00ff */
[----:B------:R-:W-:-:S05]  /*316f0*/  SEL R3, R14, RZ, P3 ;  /* 0x000000ff0e037207 */ /* 0x000fca0001800000 */
[----:B------:R-:W-:-:S04]  /*31700*/  IMAD.IADD R3, R2, 0x1, R3 ;  /* 0x0000000102037824 */ /* 0x000fc800078e0203 */
[----:B------:R-:W-:-:S07]  /*31710*/  IMAD.MOV.U32 R13, RZ, RZ, R3 ;  /* 0x000000ffff0d7224 */ /* 0x000fce00078e0003 */
[----:B------:R-:W-:Y:S05]  /*31720*/  WARPSYNC.COLLECTIVE R15, `(.L_x_6594) ;  /* 0x000000000f087348 */ /* 0x000fea0003c00000 */
[----:B------:R0:W1:Y:S02]  /*31730*/  SHFL.UP P6, R14, R13, R12, R11 ;  /* 0x0400000c0d0e7389 */ /* 0x00006400000c000b */
[----:B01----:R-:W-:Y:S01]  /*31740*/  ENDCOLLECTIVE ;  /* 0x000000000000791b */ /* 0x003fe20003800000 */
.L_x_6594:
[----:B------:R-:W-:Y:S01]  /*31750*/  IMAD.MOV.U32 R12, RZ, RZ, 0x10 ;  /* 0x00000010ff0c7424 */ /* 0x000fe200078e00ff */
[----:B------:R-:W-:-:S05]  /*31760*/  SEL R4, R14, RZ, P4 ;  /* 0x000000ff0e047207 */ /* 0x000fca0002000000 */
[----:B------:R-:W-:-:S04]  /*31770*/  IMAD.IADD R4, R3, 0x1, R4 ;  /* 0x0000000103047824 */ /* 0x000fc800078e0204 */
[----:B------:R-:W-:-:S07]  /*31780*/  IMAD.MOV.U32 R13, RZ, RZ, R4 ;  /* 0x000000ffff0d7224 */ /* 0x000fce00078e0004 */
[----:B------:R-:W-:Y:S05]  /*31790*/  WARPSYNC.COLLECTIVE R15, `(.L_x_6595) ;  /* 0x000000000f087348 */ /* 0x000fea0003c00000 */
[----:B------:R0:W1:Y:S02]  /*317a0*/  SHFL.UP P6, R14, R13, R12, R11 ;  /* 0x0400000c0d0e7389 */ /* 0x00006400000c000b */
[----:B01----:R-:W-:Y:S01]  /*317b0*/  ENDCOLLECTIVE ;  /* 0x000000000000791b */ /* 0x003fe20003800000 */
.L_x_6595:
        /* <DEDUP_REMOVED lines=8> */
.L_x_6596:
[----:B------:R-:W-:Y:S05]  /*31840*/  BRA `(.L_x_6597) ;  /* 0xffffffb800d87947 */ /* 0x000fea000383ffff */
.L_x_6497:
[----:B------:R-:W-:Y:S01]  /*31850*/  BSSY B0, `(.L_x_6598) ;  /* 0x0000007000007945 */ /* 0x000fe20003800000 */
[----:B------:R-:W-:Y:S02]  /*31860*/  IMAD.MOV.U32 R12, RZ, RZ, 0x1 ;  /* 0x00000001ff0c7424 */ /* 0x000fe400078e00ff */
[----:B------:R-:W-:Y:S02]  /*31870*/  IMAD.MOV.U32 R11, RZ, RZ, RZ ;  /* 0x000000ffff0b7224 */ /* 0x000fe400078e00ff */
[----:B------:R-:W-:-:S07]  /*31880*/  IMAD.MOV.U32 R15, RZ, RZ, -0x1 ;  /* 0xffffffffff0f7424 */ /* 0x000fce00078e00ff */
[----:B------:R-:W-:Y:S05]  /*31890*/  WARPSYNC.COLLECTIVE R15, `(.L_x_6599) ;  /* 0x000000000f087348 */ /* 0x000fea0003c00000 */
[----:B------:R0:W1:Y:S02]  /*318a0*/  SHFL.UP P6, R14, R13, R12, R11 ;  /* 0x0400000c0d0e7389 */ /* 0x00006400000c000b */
[----:B01----:R-:W-:Y:S01]  /*318b0*/  ENDCOLLECTIVE ;  /* 0x000000000000791b */ /* 0x003fe20003800000 */
.L_x_6599:
[----:B------:R-:W-:Y:S05]  /*318c0*/  BSYNC B0 ;  /* 0x0000000000007941 */ /* 0x000fea0003800000 */
.L_x_6598:
        /* <DEDUP_REMOVED lines=8> */
.L_x_6600:
[----:B------:R-:W-:Y:S01]  /*31950*/  IMAD.MOV.U32 R12, RZ, RZ, 0x4 ;  /* 0x00000004ff0c7424 */ /* 0x000fe200078e00ff */
[----:B------:R-:W-:-:S05]  /*31960*/  SEL R2, R14, RZ, P2 ;  /* 0x000000ff0e027207 */ /* 0x000fca0001000000 */
[----:B------:R-:W-:-:S04]  /*31970*/  IMAD.IADD R2, R13, 0x1, R2 ;  /* 0x000000010d027824 */ /* 0x000fc800078e0202 */
[----:B------:R-:W-:-:S07]  /*31980*/  IMAD.MOV.U32 R13, RZ, RZ, R2 ;  /* 0x000000ffff0d7224 */ /* 0x000fce00078e0002 */
[----:B------:R-:W-:Y:S05]  /*31990*/  WARPSYNC.COLLECTIVE R15, `(.L_x_6601) ;  /* 0x000000000f087348 */ /* 0x000fea0003c00000 */
[----:B------:R0:W1:Y:S02]  /*319a0*/  SHFL.UP P6, R14, R13, R12, R11 ;  /* 0x0400000c0d0e7389 */ /* 0x00006400000c000b */
[----:B01----:R-:W-:Y:S01]  /*319b0*/  ENDCOLLECTIVE ;  /* 0x000000000000791b */ /* 0x003fe20003800000 */
.L_x_6601:
[----:B------:R-:W-:Y:S01]  /*319c0*/  IMAD.MOV.U32 R12, RZ, RZ, 0x8 ;  /* 0x00000008ff0c7424 */ /* 0x000fe200078e00ff */
[----:B------:R-:W-:-:S05]  /*319d0*/  SEL R3, R14, RZ, P3 ;  /* 0x000000ff0e037207 */ /* 0x000fca0001800000 */
[----:B------:R-:W-:-:S04]  /*319e0*/  IMAD.IADD R3, R2, 0x1, R3 ;  /* 0x0000000102037824 */ /* 0x000fc800078e0203 */
[----:B------:R-:W-:-:S07]  /*319f0*/  IMAD.MOV.U32 R13, RZ, RZ, R3 ;  /* 0x000000ffff0d7224 */ /* 0x000fce00078e0003 */
[----:B------:R-:W-:Y:S05]  /*31a00*/  WARPSYNC.COLLECTIVE R15, `(.L_x_6602) ;  /* 0x000000000f087348 */ /* 0x000fea0003c00000 */
[----:B------:R0:W1:Y:S02]  /*31a10*/  SHFL.UP P6, R14, R13, R12, R11 ;  /* 0x0400000c0d0e7389 */ /* 0x00006400000c000b */
[----:B01----:R-:W-:Y:S01]  /*31a20*/  ENDCOLLECTIVE ;  /* 0x000000000000791b */ /* 0x003fe20003800000 */
.L_x_6602:
[----:B------:R-:W-:Y:S01]  /*31a30*/  IMAD.MOV.U32 R12, RZ, RZ, 0x10 ;  /* 0x00000010ff0c7424 */ /* 0x000fe200078e00ff */
[----:B------:R-:W-:-:S05]  /*31a40*/  SEL R4, R14, RZ, P4 ;  /* 0x000000ff0e047207 */ /* 0x000fca0002000000 */
[----:B------:R-:W-:-:S04]  /*31a50*/  IMAD.IADD R4, R3, 0x1, R4 ;  /* 0x0000000103047824 */ /* 0x000fc800078e0204 */
[----:B------:R-:W-:-:S07]  /*31a60*/  IMAD.MOV.U32 R13, RZ, RZ, R4 ;  /* 0x000000ffff0d7224 */ /* 0x000fce00078e0004 */
[----:B------:R-:W-:Y:S05]  /*31a70*/  WARPSYNC.COLLECTIVE R15, `(.L_x_6603) ;  /* 0x000000000f087348 */ /* 0x000fea0003c00000 */
[----:B------:R0:W1:Y:S02]  /*31a80*/  SHFL.UP P6, R14, R13, R12, R11 ;  /* 0x0400000c0d0e7389 */ /* 0x00006400000c000b */
[----:B01----:R-:W-:Y:S01]  /*31a90*/  ENDCOLLECTIVE ;  /* 0x000000000000791b */ /* 0x003fe20003800000 */
.L_x_6603:
        /* <DEDUP_REMOVED lines=8> */
.L_x_6604:
[----:B------:R-:W-:Y:S05]  /*31b20*/  BRA `(.L_x_6605) ;  /* 0xffffffb800c47947 */ /* 0x000fea000383ffff */
.L_x_6499:
[----:B------:R-:W-:Y:S01]  /*31b30*/  BSSY B0, `(.L_x_6606) ;  /* 0x0000006000007945 */ /* 0x000fe20003800000 */
[----:B------:R-:W-:Y:S01]  /*31b40*/  PLOP3.LUT P6, PT, P6, PT, PT, 0x8, 0x0 ;  /* 0x000000000000781c */ /* 0x000fe200037ce170 */
[----:B------:R-:W-:-:S12]  /*31b50*/  IMAD.MOV.U32 R15, RZ, RZ, -0x1 ;  /* 0xffffffffff0f7424 */ /* 0x000fd800078e00ff */
[----:B0-----:R-:W-:Y:S05]  /*31b60*/  WARPSYNC.COLLECTIVE R15, `(.L_x_6607) ;  /* 0x000000000f087348 */ /* 0x001fea0003c00000 */
[----:B------:R-:W-:Y:S01]  /*31b70*/  VOTE.ANY R14, PT, P6 ;  /* 0x00000000000e7806 */ /* 0x000fe200030e0100 */
[----:B0-----:R-:W-:Y:S06]  /*31b80*/  ENDCOLLECTIVE ;  /* 0x000000000000791b */ /* 0x001fec0003800000 */
.L_x_6607:
[----:B------:R-:W-:Y:S05]  /*31b90*/  BSYNC B0 ;  /* 0x0000000000007941 */ /* 0x000fea0003800000 */
.L_x_6606:
        /* <DEDUP_REMOVED lines=8> */
.L_x_6608:
[----:B------:R-:W-:Y:S02]  /*31c20*/  IMAD.IADD R27, R12, 0x1, R27 ;  /* 0x000000010c1b7824 */ /* 0x000fe400078e021b */
[----:B------:R-:W-:Y:S02]  /*31c30*/  IMAD.MOV.U32 R13, RZ, RZ, R5 ;  /* 0x000000ffff0d7224 */ /* 0x000fe400078e0005 */
[----:B------:R-:W-:-:S07]  /*31c40*/  IMAD.MOV.U32 R25, RZ, RZ, R14 ;  /* 0x000000ffff197224 */ /* 0x000fce00078e000e */
[----:B------:R-:W-:Y:S05]  /*31c50*/  WARPSYNC.COLLECTIVE R15, `(.L_x_6609) ;  /* 0x000000000f087348 */ /* 0x000fea0003c00000 */
[----:B------:R0:W1:Y:S02]  /*31c60*/  SHFL.IDX P6, R14, R13, R12, R11 ;  /* 0x0000000c0d0e7389 */ /* 0x00006400000c000b */
[----:B01----:R-:W-:Y:S01]  /*31c70*/  ENDCOLLECTIVE ;  /* 0x000000000000791b */ /* 0x003fe20003800000 */
.L_x_6609:
[----:B------:R-:W-:Y:S01]  /*31c80*/  IMAD.MOV.U32 R5, RZ, RZ, R14 ;  /* 0x000000ffff057224 */ /* 0x000fe200078e000e */
[----:B------:R-:W-:Y:S06]  /*31c90*/  BRA `(.L_x_6610) ;  /* 0xffffffb800a87947 */ /* 0x000fec000383ffff */
.L_x_6501:
[----:B------:R-:W-:Y:S01]  /*31ca0*/  BSSY B0, `(.L_x_6611) ;  /* 0x0000007000007945 */ /* 0x000fe20003800000 */
[----:B------:R-:W-:Y:S02]  /*31cb0*/  IMAD.MOV.U32 R13, RZ, RZ, R3 ;  /* 0x000000ffff0d7224 */ /* 0x000fe400078e0003 */
[----:B------:R-:W-:Y:S02]  /*31cc0*/  IMAD.MOV.U32 R11, RZ, RZ, 0x1f ;  /* 0x0000001fff0b7424 */ /* 0x000fe400078e00ff */
[----:B------:R-:W-:-:S07]  /*31cd0*/  IMAD.MOV.U32 R15, RZ, RZ, -0x1 ;  /* 0xffffffffff0f7424 */ /* 0x000fce00078e00ff */
[----:B0-23--:R-:W-:Y:S05]  /*31ce0*/  WARPSYNC.COLLECTIVE R15, `(.L_x_6612) ;  /* 0x000000000f087348 */ /* 0x00dfea0003c00000 */
[----:B------:R1:W4:Y:S02]  /*31cf0*/  SHFL.IDX P6, R14, R13, R12, R11 ;  /* 0x0000000c0d0e7389 */ /* 0x00032400000c000b */
[----:B01234-:R-:W-:Y:S01]  /*31d00*/  ENDCOLLECTIVE ;  /* 0x000000000000791b */ /* 0x01ffe20003800000 */
.L_x_6612:
[----:B------:R-:W-:Y:S05]  /*31d10*/  BSYNC B0 ;  /* 0x0000000000007941 */ /* 0x000fea0003800000 */
.L_x_6611:
[----:B------:R-:W-:Y:S01]  /*31d20*/  IMAD.MOV.U32 R24, RZ, RZ, R14 ;  /* 0x000000ffff187224 */ /* 0x000fe200078e000e */
[----:B------:R-:W-:Y:S06]  /*31d30*/  BRA `(.L_x_6500) ;  /* 0xffffffb800987947 */ /* 0x000fec000383ffff */
.L_x_6507:
[----:B0-----:R0:W1:Y:S02]  /*31d40*/  SYNCS.PHASECHK.TRANS64.TRYWAIT P0, [R5+URZ+0x38820], R0 ;  /* 0x03882000050075a7 */ /* 0x001064000800017f */
[----:B-1----:R-:W-:Y:S05]  /*31d50*/  @!P0 NANOSLEEP.SYNCS 0x989680 ;  /* 0x009896800000895d */ /* 0x002fea0003900000 */
[----:B------:R-:W1:Y:S02]  /*31d60*/  @!P0 SYNCS.PHASECHK.TRANS64 P0, [R5+URZ+0x38820], R0 ;  /* 0x03882000050085a7 */ /* 0x000e64000800007f */
[----:B-1----:R-:W-:Y:S05]  /*31d70*/  @!P0 BRA `(.L_x_6507) ;  /* 0xfffffffc00f08947 */ /* 0x002fea000383ffff */
[----:B------:R-:W-:Y:S05]  /*31d80*/  BRA `(.L_x_6613) ;  /* 0xffffffc000f07947 */ /* 0x000fea000383ffff */
.L_x_6508:
        /* <DEDUP_REMOVED lines=11> */
.L_x_6615:
[----:B------:R-:W-:Y:S05]  /*31e40*/  BSYNC B0 ;  /* 0x0000000000007941 */ /* 0x000fea0003800000 */
.L_x_6614:
[----:B------:R-:W-:Y:S05]  /*31e50*/  BRA `(.L_x_6616) ;  /* 0xffffffc000d87947 */ /* 0x000fea000383ffff */
.L_x_6511:
[----:B------:R-:W-:Y:S01]  /*31e60*/  BSSY B1, `(.L_x_6617) ;  /* 0x0000006000017945 */ /* 0x000fe20003800000 */
[----:B------:R-:W-:-:S07]  /*31e70*/  IMAD.MOV.U32 R15, RZ, RZ, -0x1 ;  /* 0xffffffffff0f7424 */ /* 0x000fce00078e00ff */
[----:B0-234-:R-:W-:Y:S05]  /*31e80*/  WARPSYNC.COLLECTIVE R15, `(.L_x_6618) ;  /* 0x000000000f0c7348 */ /* 0x01dfea0003c00000 */
[----:B------:R-:W-:Y:S02]  /*31e90*/  ELECT P6, UR62, PT ;  /* 0x00000000003e782f */ /* 0x000fe400038c0000 */
[----:B------:R-:W-:Y:S01]  /*31ea0*/  MOV R14, UR62 ;  /* 0x0000003e000e7c02 */ /* 0x000fe20008000f00 */
[----:B0-234-:R-:W-:Y:S10]  /*31eb0*/  ENDCOLLECTIVE ;  /* 0x000000000000791b */ /* 0x01dff40003800000 */
.L_x_6618:
[----:B------:R-:W-:Y:S05]  /*31ec0*/  BSYNC B1 ;  /* 0x0000000000017941 */ /* 0x000fea0003800000 */
.L_x_6617:
[----:B------:R-:W-:Y:S05]  /*31ed0*/  BRA `(.L_x_6619) ;  /* 0xffffffc000d07947 */ /* 0x000fea000383ffff */
.L_x_6513:
[----:B0-----:R0:W1:Y:S02]  /*31ee0*/  SYNCS.PHASECHK.TRANS64.TRYWAIT P1, [R3+URZ+0x38840], R2 ;  /* 0x03884002030075a7 */ /* 0x001064000802017f */
[----:B-1----:R-:W-:Y:S05]  /*31ef0*/  @!P1 NANOSLEEP.SYNCS 0x989680 ;  /* 0x009896800000995d */ /* 0x002fea0003900000 */
[----:B------:R-:W1:Y:S02]  /*31f00*/  @!P1 SYNCS.PHASECHK.TRANS64 P1, [R3+URZ+0x38840], R2 ;  /* 0x03884002030095a7 */ /* 0x000e64000802007f */
[----:B-1----:R-:W-:Y:S05]  /*31f10*/  @!P1 BRA `(.L_x_6513) ;  /* 0xfffffffc00f09947 */ /* 0x002fea000383ffff */
[----:B------:R-:W-:Y:S05]  /*31f20*/  BRA `(.L_x_6620) ;  /* 0xffffffc000f87947 */ /* 0x000fea000383ffff */
.L_x_6515:
[----:B-1----:R1:W0:Y:S02]  /*31f30*/  SYNCS.PHASECHK.TRANS64.TRYWAIT P1, [R5+URZ+0x38840], R0 ;  /* 0x03884000050075a7 */ /* 0x002224000802017f */
[----:B0-----:R-:W-:Y:S05]  /*31f40*/  @!P1 NANOSLEEP.SYNCS 0x989680 ;  /* 0x009896800000995d */ /* 0x001fea0003900000 */
[----:B------:R-:W0:Y:S02]  /*31f50*/  @!P1 SYNCS.PHASECHK.TRANS64 P1, [R5+URZ+0x38840], R0 ;  /* 0x03884000050095a7 */ /* 0x000e24000802007f */
[----:B0-----:R-:W-:Y:S05]  /*31f60*/  @!P1 BRA `(.L_x_6515) ;  /* 0xfffffffc00f09947 */ /* 0x001fea000383ffff */
[----:B------:R-:W-:Y:S05]  /*31f70*/  BRA `(.L_x_6621) ;  /* 0xffffffc400047947 */ /* 0x000fea000383ffff */
.L_x_6517:
[----:B------:R0:W0:Y:S02]  /*31f80*/  SYNCS.PHASECHK.TRANS64.TRYWAIT P1, [R3+URZ+0x38860], R2 ;  /* 0x03886002030075a7 */ /* 0x000024000802017f */
[----:B0-----:R-:W-:Y:S05]  /*31f90*/  @!P1 NANOSLEEP.SYNCS 0x989680 ;  /* 0x009896800000995d */ /* 0x001fea0003900000 */
[----:B------:R-:W0:Y:S02]  /*31fa0*/  @!P1 SYNCS.PHASECHK.TRANS64 P1, [R3+URZ+0x38860], R2 ;  /* 0x03886002030095a7 */ /* 0x000e24000802007f */
[----:B0-----:R-:W-:Y:S05]  /*31fb0*/  @!P1 BRA `(.L_x_6517) ;  /* 0xfffffffc00f09947 */ /* 0x001fea000383ffff */
[----:B------:R-:W-:Y:S05]  /*31fc0*/  BRA `(.L_x_6622) ;  /* 0xffffffc400007947 */ /* 0x000fea000383ffff */
        .type           $_ZN7cutlass13device_kernelIN5flash11enable_sm90INS1_16FlashAttnFwdSm90INS1_25CollectiveMainloopFwdSm90ILi2EN4cute5tupleIJNS5_1CILi1EEES8_S8_EEENS6_IJNS7_ILi64EEESA_SA_EEELi512ENS_6half_tEfNS_4arch4Sm90ELb0ELb1ELb0ELb1ELb1ELb0ELb1ELb0ELb0ELb1ELb1ELb0EEENS1_21CollectiveEpilogueFwdINS6_IJSA_NS7_ILi512EEESA_EEES9_SC_SE_Li256ELb1ELb1ELb1ELb0EEENS1_36VarlenDynamicPersistentTileSchedulerILi64ELi64ELi256ELi128ELb1ELb1ELb1ELb1ELb0ELb1EEEEEEEEEvNT_6ParamsE$_ZZN5flash25CollectiveMainloopFwdSm90ILi2EN4cute5tupleIJNS1_1CILi1EEES4_S4_EEENS2_IJNS3_ILi64EEES6_S6_EEELi512EN7cutlass6half_tEfNS8_4arch4Sm90ELb0ELb1ELb0ELb1ELb1ELb0ELb1ELb0ELb0ELb1ELb1ELb0EE3mmaINS_16FlashAttnFwdSm90ISC_NS_21CollectiveEpilogueFwdINS2_IJS6_NS3_ILi512EEES6_EEES5_S9_SB_Li256ELb1ELb1ELb1ELb0EEENS_36VarlenDynamicPersistentTileSchedulerILi64ELi64ELi256ELi128ELb1ELb1ELb1ELb1ELb0ELb1EEEE13SharedStorageENS1_6TensorINS1_11ArrayEngineIfLm128EEENS1_6LayoutINS2_IJNS2_IJNS3_ILi2EEESR_NS3_ILi32EEEEEES4_S4_EEENS2_IJNS2_IJS4_SR_NS3_ILi4EEEEEENS3_ILi0EEESX_EEEEEEENS_7SoftmaxILi2ELi0EEEEEbRKNSC_6ParamsENS8_13PipelineAsyncILi2EEES17_RNS8_13PipelineStateILj2EEERT0_RT1_iRiRKNS_16SeqlenInfoQKNewKILb1ELb0EEENS2_IJiiiiEEERT_ENKUliT_T0_T1_E_clIZSD_ISM_S10_S12_EbS15_S17_S17_S1A_S1C_S1E_iS1F_S1J_S1K_S1M_EUlRS1N_iE1_NS3_ILb0EEENS3_ILb1EEEEEDaiS1N_S1O_S1P_,@function
        .size           $_ZN7cutlass13device_kernelIN5flash11enable_sm90INS1_16FlashAttnFwdSm90INS1_25CollectiveMainloopFwdSm90ILi2EN4cute5tupleIJNS5_1CILi1EEES8_S8_EEENS6_IJNS7_ILi64EEESA_SA_EEELi512ENS_6half_tEfNS_4arch4Sm90ELb0ELb1ELb0ELb1ELb1ELb0ELb1ELb0ELb0ELb1ELb1ELb0EEENS1_21CollectiveEpilogueFwdINS6_IJSA_NS7_ILi512EEESA_EEES9_SC_SE_Li256ELb1ELb1ELb1ELb0EEENS1_36VarlenDynamicPersistentTileSchedulerILi64ELi64ELi256ELi128ELb1ELb1ELb1ELb1ELb0ELb1EEEEEEEEEvNT_6ParamsE$_ZZN5flash25CollectiveMainloopFwdSm90ILi2EN4cute5tupleIJNS1_1CILi1EEES4_S4_EEENS2_IJNS3_ILi64EEES6_S6_EEELi512EN7cutlass6half_tEfNS8_4arch4Sm90ELb0ELb1ELb0ELb1ELb1ELb0ELb1ELb0ELb0ELb1ELb1ELb0EE3mmaINS_16FlashAttnFwdSm90ISC_NS_21CollectiveEpilogueFwdINS2_IJS6_NS3_ILi512EEES6_EEES5_S9_SB_Li256ELb1ELb1ELb1ELb0EEENS_36VarlenDynamicPersistentTileSchedulerILi64ELi64ELi256ELi128ELb1ELb1ELb1ELb1ELb0ELb1EEEE13SharedStorageENS1_6TensorINS1_11ArrayEngineIfLm128EEENS1_6LayoutINS2_IJNS2_IJNS3_ILi2EEESR_NS3_ILi32EEEEEES4_S4_EEENS2_IJNS2_IJS4_SR_NS3_ILi4EEEEEENS3_ILi0EEESX_EEEEEEENS_7SoftmaxILi2ELi0EEEEEbRKNSC_6ParamsENS8_13PipelineAsyncILi2EEES17_RNS8_13PipelineStateILj2EEERT0_RT1_iRiRKNS_16SeqlenInfoQKNewKILb1ELb0EEENS2_IJiiiiEEERT_ENKUliT_T0_T1_E_clIZSD_ISM_S10_S12_EbS15_S17_S17_S1A_S1C_S1E_iS1F_S1J_S1K_S1M_EUlRS1N_iE1_NS3_ILb0EEENS3_ILb1EEEEEDaiS1N_S1O_S1P_,(.L_x_15650 - $_ZN7cutlass13device_kernelIN5flash11enable_sm90INS1_16FlashAttnFwdSm90INS1_25CollectiveMainloopFwdSm90ILi2EN4cute5tupleIJNS5_1CILi1EEES8_S8_EEENS6_IJNS7_ILi64EEESA_SA_EEELi512ENS_6half_tEfNS_4arch4Sm90ELb0ELb1ELb0ELb1ELb1ELb0ELb1ELb0ELb0ELb1ELb1ELb0EEENS1_21CollectiveEpilogueFwdINS6_IJSA_NS7_ILi512EEESA_EEES9_SC_SE_Li256ELb1ELb1ELb1ELb0EEENS1_36VarlenDynamicPersistentTileSchedulerILi64ELi64ELi256ELi128ELb1ELb1ELb1ELb1ELb0ELb1EEEEEEEEEvNT_6ParamsE$_ZZN5flash25CollectiveMainloopFwdSm90ILi2EN4cute5tupleIJNS1_1CILi1EEES4_S4_EEENS2_IJNS3_ILi64EEES6_S6_EEELi512EN7cutlass6half_tEfNS8_4arch4Sm90ELb0ELb1ELb0ELb1ELb1ELb0ELb1ELb0ELb0ELb1ELb1ELb0EE3mmaINS_16FlashAttnFwdSm90ISC_NS_21CollectiveEpilogueFwdINS2_IJS6_NS3_ILi512EEES6_EEES5_S9_SB_Li256ELb1ELb1ELb1ELb0EEENS_36VarlenDynamicPersistentTileSchedulerILi64ELi64ELi256ELi128ELb1ELb1ELb1ELb1ELb0ELb1EEEE13SharedStorageENS1_6TensorINS1_11ArrayEngineIfLm128EEENS1_6LayoutINS2_IJNS2_IJNS3_ILi2EEESR_NS3_ILi32EEEEEES4_S4_EEENS2_IJNS2_IJS4_SR_NS3_ILi4EEEEEENS3_ILi0EEESX_EEEEEEENS_7SoftmaxILi2ELi0EEEEEbRKNSC_6ParamsENS8_13PipelineAsyncILi2EEES17_RNS8_13PipelineStateILj2EEERT0_RT1_iRiRKNS_16SeqlenInfoQKNewKILb1ELb0EEENS2_IJiiiiEEERT_ENKUliT_T0_T1_E_clIZSD_ISM_S10_S12_EbS15_S17_S17_S1A_S1C_S1E_iS1F_S1J_S1K_S1M_EUlRS1N_iE1_NS3_ILb0EEENS3_ILb1EEEEEDaiS1N_S1O_S1P_)
$_ZN7cutlass13device_kernelIN5flash11enable_sm90INS1_16FlashAttnFwdSm90INS1_25CollectiveMainloopFwdSm90ILi2EN4cute5tupleIJNS5_1CILi1EEES8_S8_EEENS6_IJNS7_ILi64EEESA_SA_EEELi512ENS_6half_tEfNS_4arch4Sm90ELb0ELb1ELb0ELb1ELb1ELb0ELb1ELb0ELb0ELb1ELb1ELb0EEENS1_21CollectiveEpilogueFwdINS6_IJSA_NS7_ILi512EEESA_EEES9_SC_SE_Li256ELb1ELb1ELb1ELb0EEENS1_36VarlenDynamicPersistentTileSchedulerILi64ELi64ELi256ELi128ELb1ELb1ELb1ELb1ELb0ELb1EEEEEEEEEvNT_6ParamsE$_ZZN5flash25CollectiveMainloopFwdSm90ILi2EN4cute5tupleIJNS1_1CILi1EEES4_S4_EEENS2_IJNS3_ILi64EEES6_S6_EEELi512EN7cutlass6half_tEfNS8_4arch4Sm90ELb0ELb1ELb0ELb1ELb1ELb0ELb1ELb0ELb0ELb1ELb1ELb0EE3mmaINS_16FlashAttnFwdSm90ISC_NS_21CollectiveEpilogueFwdINS2_IJS6_NS3_ILi512EEES6_EEES5_S9_SB_Li256ELb1ELb1ELb1ELb0EEENS_36VarlenDynamicPersistentTileSchedulerILi64ELi64ELi256ELi128ELb1ELb1ELb1ELb1ELb0ELb1EEEE13SharedStorageENS1_6TensorINS1_11ArrayEngineIfLm128EEENS1_6LayoutINS2_IJNS2_IJNS3_ILi2EEESR_NS3_ILi32EEEEEES4_S4_EEENS2_IJNS2_IJS4_SR_NS3_ILi4EEEEEENS3_ILi0EEESX_EEEEEEENS_7SoftmaxILi2ELi0EEEEEbRKNSC_6ParamsENS8_13PipelineAsyncILi2EEES17_RNS8_13PipelineStateILj2EEERT0_RT1_iRiRKNS_16SeqlenInfoQKNewKILb1ELb0EEENS2_IJiiiiEEERT_ENKUliT_T0_T1_E_clIZSD_ISM_S10_S12_EbS15_S17_S17_S1A_S1C_S1E_iS1F_S1J_S1K_S1M_EUlRS1N_iE1_NS3_ILb0EEENS3_ILb1EEEEEDaiS1N_S1O_S1P_:
        /* <DEDUP_REMOVED lines=48> */
.L_x_6624:
[----:B------:R-:W-:Y:S05]  /*322d0*/  BSYNC B2 ;  /* 0x0000000000027941 */ /* 0x000fea0003800000 */
.L_x_6623:
        /* <DEDUP_REMOVED lines=17> */
.L_x_6626:
[----:B------:R-:W-:Y:S05]  /*323f0*/  BSYNC B2 ;  /* 0x0000000000027941 */ /* 0x000fea0003800000 */
.L_x_6625:
        /* <DEDUP_REMOVED lines=10> */
.L_x_6628:
[----:B------:R-:W-:Y:S05]  /*324a0*/  BSYNC B2 ;  /* 0x0000000000027941 */ /* 0x000fea0003800000 */
.L_x_6627:
        /* <DEDUP_REMOVED lines=15> */
[----:B----4-:R-:W-:Y:S04]  /*325a0*/  ST.E desc[UR4][R20.64], RZ ;  /* 0x000000ff14007985 */ /* 0x010fe8000c101904 */
[----:B------:R-:W3:Y:S01]  /*325b0*/  LD.E.64 R24, desc[UR6][R56.64] ;  /* 0x0000000638187980 */ /* 0x000ee2000c101b00 */
[----:B--2---:R-:W-:Y:S01]  /*325c0*/  IMAD R10, R9, 0x200, R10 ;  /* 0x00000200090a7824 */ /* 0x004fe200078e020a */
[----:B------:R-:W-:Y:S01]  /*325d0*/  R2UR UR7, R11 ;  /* 0x000000000b0772ca */ /* 0x000fe200000e0000 */
[----:B------:R-:W-:Y:S01]  /*325e0*/  IMAD.MOV.U32 R9, RZ, RZ, 0x1 ;  /* 0x00000001ff097424 */ /* 0x000fe200078e00ff */
[----:B------:R-:W-:Y:S02]  /*325f0*/  R2UR UR8, R4 ;  /* 0x00000000040872ca */ /* 0x000fe400000e0000 */
[----:B------:R-:W-:-:S02]  /*32600*/  R2UR UR6, R10 ;  /* 0x000000000a0672ca */ /* 0x000fc400000e0000 */
[C---:B------:R-:W-:Y:S02]  /*32610*/  R2UR UR9, R5.reuse ;  /* 0x00000000050972ca */ /* 0x040fe400000e0000 */
[----:B------:R-:W-:Y:S02]  /*32620*/  R2UR UR10, R4 ;  /* 0x00000000040a72ca */ /* 0x000fe400000e0000 */
[----:B------:R-:W-:Y:S02]  /*32630*/  R2UR UR11, R5 ;  /* 0x00000000050b72ca */ /* 0x000fe400000e0000 */
[----:B---3--:R-:W-:Y:S02]  /*32640*/  R2UR UR4, R24 ;  /* 0x00000000180472ca */ /* 0x008fe400000e0000 */
[----:B------:R-:W-:Y:S02]  /*32650*/  R2UR UR5, R25 ;  /* 0x00000000190572ca */ /* 0x000fe400000e0000 */
[----:B------:R-:W-:-:S11]  /*32660*/  WARPGROUP.ARRIVE ;  /* 0x00000000000079c5 */ /* 0x000fd60000000000 */
[----:B------:R-:W-:Y:S03]  /*32670*/  HGMMA.64x64x16.F32 R24, gdesc[UR4], RZ, !UPT, gsb0 ;  /* 0x00e00000041879f0 */ /* 0x000fe6000c0008ff */
        /* <DEDUP_REMOVED lines=36> */
[----:B------:R-:W-:Y:S01]  /*328c0*/  R2UR UR7, R11 ;  /* 0x000000000b0772ca */ /* 0x000fe200000e0000 */
[----:B------:R-:W-:Y:S01]  /*328d0*/  WARPGROUP.ARRIVE ;  /* 0x00000000000079c5 */ /* 0x000fe20000000000 */
[----:B------:R-:W-:-:S02]  /*328e0*/  R2UR UR8, R4 ;  /* 0x00000000040872ca */ /* 0x000fc400000e0000 */
        /* <DEDUP_REMOVED lines=11> */
[----:B0-----:R-:W3:-:S12]  /*329a0*/  LDL.64 R20, [R12] ;  /* 0x000000000c147983 */ /* 0x001ed80000100a00 */
        /* <DEDUP_REMOVED lines=12> */
.L_x_6631:
[----:B------:R-:W-:Y:S05]  /*32a70*/  BSYNC B2 ;  /* 0x0000000000027941 */ /* 0x000fea0003800000 */
.L_x_6630:
        /* <DEDUP_REMOVED lines=17> */
.L_x_6633:
[----:B------:R-:W-:Y:S05]  /*32b90*/  BSYNC B2 ;  /* 0x0000000000027941 */ /* 0x000fea0003800000 */
.L_x_6632:
        /* <DEDUP_REMOVED lines=10> */
.L_x_6635:
[----:B------:R-:W-:Y:S05]  /*32c40*/  BSYNC B2 ;  /* 0x0000000000027941 */ /* 0x000fea0003800000 */
.L_x_6634:
        /* <DEDUP_REMOVED lines=295> */
[----:B------:R-:W-:Y:S04]  /*33ec0*/  ST.E desc[UR10][R20.64], R9 ;  /* 0x0000000914007985 */ /* 0x000fe8000c10190a */
        /* <DEDUP_REMOVED lines=17> */
[----:B------:R-:W-:Y:S04]  /*33fe0*/  ST.E desc[UR8][R20.64], R9 ;  /* 0x0000000914007985 */ /* 0x000fe8000c101908 */
        /* <DEDUP_REMOVED lines=16> */
[----:B------:R-:W-:Y:S04]  /*340f0*/  ST.E desc[UR8][R20.64], R9 ;  /* 0x0000000914007985 */ /* 0x000fe8000c101908 */
[----:B------:R-:W2:Y:S01]  /*34100*/  LD.E.64 R58, desc[UR10][R56.64] ;  /* 0x0000000a383a7980 */ /* 0x000ea2000c101b00 */
[----:B------:R-:W-:Y:S01]  /*34110*/  IMAD.MOV.U32 R60, RZ, RZ, 0x28 ;  /* 0x00000028ff3c7424 */ /* 0x000fe200078e00ff */
[----:B------:R-:W-:Y:S01]  /*34120*/  WARPGROUP.ARRIVE ;  /* 0x00000000000079c5 */ /* 0x000fe20000000000 */
[----:B------:R-:W-:Y:S01]  /*34130*/  IMAD.MOV.U32 R61, RZ, RZ, 0xa00 ;  /* 0x00000a00ff3d7424 */ /* 0x000fe200078e00ff */
[----:B------:R-:W-:-:S02]  /*34140*/  R2UR UR8, R4 ;  /* 0x00000000040872ca */ /* 0x000fc400000e0000 */
[----:B------:R-:W-:Y:S02]  /*34150*/  SEL R60, R60, 0x26, P0 ;  /* 0x000000263c3c7807 */ /* 0x000fe40000000000 */
[----:B------:R-:W-:Y:S02]  /*34160*/  SEL R61, R61, 0x980, P0 ;  /* 0x000009803d3d7807 */ /* 0x000fe40000000000 */
[C---:B------:R-:W-:Y:S02]  /*34170*/  R2UR UR9, R5.reuse ;  /* 0x00000000050972ca */ /* 0x040fe400000e0000 */
[----:B------:R-:W-:Y:S01]  /*34180*/  R2UR UR10, R4 ;  /* 0x00000000040a72ca */ /* 0x000fe200000e0000 */
[----:B------:R-:W-:Y:S01]  /*34190*/  IMAD.IADD R60, R60, 0x1, R61 ;  /* 0x000000013c3c7824 */ /* 0x000fe200078e023d */
[----:B------:R-:W-:-:S04]  /*341a0*/  R2UR UR11, R5 ;  /* 0x00000000050b72ca */ /* 0x000fc800000e0000 */
[----:B------:R-:W-:-:S05]  /*341b0*/  LOP3.LUT R61, R60, 0xa06, RZ, 0xc0, !PT ;  /* 0x00000a063c3d7812 */ /* 0x000fca00078ec0ff */
[----:B------:R-:W-:-:S05]  /*341c0*/  IMAD.IADD R60, R10, 0x1, R61 ;  /* 0x000000010a3c7824 */ /* 0x000fca00078e023d */
[----:B------:R-:W-:Y:S01]  /*341d0*/  R2UR UR6, R60 ;  /* 0x000000003c0672ca */ /* 0x000fe200000e0000 */
[----:B--2---:R-:W-:Y:S01]  /*341e0*/  IMAD.IADD R58, R61, 0x1, R58 ;  /* 0x000000013d3a7824 */ /* 0x004fe200078e023a */
[----:B------:R-:W-:Y:S01]  /*341f0*/  R2UR UR5, R59 ;  /* 0x000000003b0572ca */ /* 0x000fe200000e0000 */
[----:B------:R-:W-:-:S03]  /*34200*/  IMAD.MOV.U32 R61, RZ, RZ, R11 ;  /* 0x000000ffff3d7224 */ /* 0x000fc600078e000b */
[----:B------:R-:W-:Y:S02]  /*34210*/  R2UR UR4, R58 ;  /* 0x000000003a0472ca */ /* 0x000fe400000e0000 */
        /* <DEDUP_REMOVED lines=20> */
[----:B------:R-:W-:Y:S04]  /*34360*/  ST.E desc[UR8][R20.64], R9 ;  /* 0x0000000914007985 */ /* 0x000fe8000c101908 */
        /* <DEDUP_REMOVED lines=176> */
[----:B------:R-:W-:Y:S01]  /*34e70*/  R2UR UR7, R11 ;  /* 0x000000000b0772ca */ /* 0x000fe200000e0000 */
[----:B------:R-:W-:Y:S01]  /*34e80*/  IMAD.MOV.U32 R59, RZ, RZ, 0x1000 ;  /* 0x00001000ff3b7424 */ /* 0x000fe200078e00ff */
[----:B------:R-:W-:Y:S01]  /*34e90*/  WARPGROUP.ARRIVE ;  /* 0x00000000000079c5 */ /* 0x000fe20000000000 */
        /* <DEDUP_REMOVED lines=8> */
[----:B--2---:R-:W-:Y:S01]  /*34f20*/  IMAD.IADD R56, R59, 0x1, R56 ;  /* 0x000000013b387824 */ /* 0x004fe200078e0238 */
        /* <DEDUP_REMOVED lines=18> */
.L_x_6638:
[----:B------:R-:W-:Y:S05]  /*35050*/  BSYNC B2 ;  /* 0x0000000000027941 */ /* 0x000fea0003800000 */
.L_x_6637:
        /* <DEDUP_REMOVED lines=11> */
[----:B------:R1:W3:Y:S04]  /*35110*/  LD.E R58, desc[UR4][R6.64] ;  /* 0x00000004063a7980 */ /* 0x0002e8000c101900 */
[----:B0-----:R-:W4:Y:S01]  /*35120*/  LD.E R9, desc[UR4][R14.64] ;  /* 0x000000040e097980 */ /* 0x001f22000c101900 */
[----:B------:R-:W-:-:S02]  /*35130*/  R2UR UR14, R4 ;  /* 0x00000000040e72ca */ /* 0x000fc400000e0000 */
[C---:B------:R-:W-:Y:S02]  /*35140*/  R2UR UR15, R5.reuse ;  /* 0x00000000050f72ca */ /* 0x040fe400000e0000 */
[C---:B------:R-:W-:Y:S02]  /*35150*/  R2UR UR10, R4.reuse ;  /* 0x00000000040a72ca */ /* 0x040fe400000e0000 */
[C---:B------:R-:W-:Y:S02]  /*35160*/  R2UR UR11, R5.reuse ;  /* 0x00000000050b72ca */ /* 0x040fe400000e0000 */
[C---:B------:R-:W-:Y:S02]  /*35170*/  R2UR UR8, R4.reuse ;  /* 0x00000000040872ca */ /* 0x040fe400000e0000 */
[----:B------:R-:W-:Y:S02]  /*35180*/  R2UR UR9, R5 ;  /* 0x00000000050972ca */ /* 0x000fe400000e0000 */
[----:B------:R-:W-:-:S03]  /*35190*/  R2UR UR12, R4 ;  /* 0x00000000040c72ca */ /* 0x000fc600000e0000 */
[----:B------:R-:W3:Y:S01]  /*351a0*/  LD.E R6, desc[UR14][R14.64+0x18] ;  /* 0x0000180e0e067980 */ /* 0x000ee2000c101900 */
[----:B------:R-:W-:-:S03]  /*351b0*/  R2UR UR13, R5 ;  /* 0x00000000050d72ca */ /* 0x000fc600000e0000 */
[----:B------:R-:W3:Y:S04]  /*351c0*/  LD.E R61, desc[UR10][R14.64+0xc] ;  /* 0x00000c0a0e3d7980 */ /* 0x000ee8000c101900 */
[----:B------:R-:W3:Y:S06]  /*351d0*/  LD.E R59, desc[UR8][R14.64+0x10] ;  /* 0x000010080e3b7980 */ /* 0x000eec000c101900 */
[----:B------:R-:W3:Y:S01]  /*351e0*/  LD.E R63, desc[UR12][R14.64+0x14] ;  /* 0x0000140c0e3f7980 */ /* 0x000ee2000c101900 */
[----:B--2---:R-:W-:-:S13]  /*351f0*/  ISETP.NE.AND P0, PT, R20, 0x1, PT ;  /* 0x000000011400780c */ /* 0x004fda0003f05270 */
[C---:B------:R-:W-:Y:S02]  /*35200*/  @P0 R2UR UR4, R4.reuse ;  /* 0x00000000040402ca */ /* 0x040fe400000e0000 */
[C---:B------:R-:W-:Y:S02]  /*35210*/  @P0 R2UR UR5, R5.reuse ;  /* 0x00000000050502ca */ /* 0x040fe400000e0000 */
[----:B------:R-:W-:Y:S02]  /*35220*/  @P0 R2UR UR6, R4 ;  /* 0x00000000040602ca */ /* 0x000fe400000e0000 */
        /* <DEDUP_REMOVED lines=9> */
[----:B----4-:R-:W-:-:S04]  /*352c0*/  SHF.R.S32.HI R10, RZ, 0x1f, R9 ;  /* 0x0000001fff0a7819 */ /* 0x010fc80000011409 */
[----:B-1----:R-:W-:-:S04]  /*352d0*/  LEA.HI R7, R10, R9, RZ, 0x7 ;  /* 0x000000090a077211 */ /* 0x002fc800078f38ff */
        /* <DEDUP_REMOVED lines=12> */
[----:B------:R-:W-:-:S02]  /*353a0*/  LEA.HI R9, R60, R60, RZ, 0x1 ;  /* 0x0000003c3c097211 */ /* 0x000fc400078f08ff */
[----:B------:R-:W-:Y:S01]  /*353b0*/  LOP3.LUT R56, R56, 0xfffffff8, RZ, 0xc0, !PT ;  /* 0xfffffff838387812 */ /* 0x000fe200078ec0ff */
[----:B---3--:R-:W-:Y:S01]  /*353c0*/  IMAD R7, R58, 0x4, R7 ;  /* 0x000000043a077824 */ /* 0x008fe200078e0207 */
[----:B------:R-:W-:-:S03]  /*353d0*/  LOP3.LUT R9, R9, 0x1ffffffe, RZ, 0xc0, !PT ;  /* 0x1ffffffe09097812 */ /* 0x000fc600078ec0ff */
[----:B------:R-:W-:Y:S02]  /*353e0*/  IMAD.IADD R56, R11, 0x1, -R56 ;  /* 0x000000010b387824 */ /* 0x000fe400078e0a38 */
[----:B------:R-:W-:Y:S02]  /*353f0*/  IMAD.IADD R9, R60, 0x1, -R9 ;  /* 0x000000013c097824 */ /* 0x000fe400078e0a09 */
[----:B------:R-:W-:-:S04]  /*35400*/  IMAD.U32 R56, R7, 0x10, R56 ;  /* 0x0000001007387824 */ /* 0x000fc800078e0038 */
[----:B------:R-:W-:Y:S01]  /*35410*/  IMAD R56, R9, 0x8, R56 ;  /* 0x0000000809387824 */ /* 0x000fe200078e0238 */
[----:B------:R-:W-:Y:S01]  /*35420*/  LOP3.LUT R7, R10, 0x7ffffffc, RZ, 0xc0, !PT ;  /* 0x7ffffffc0a077812 */ /* 0x000fe200078ec0ff */
[----:B------:R-:W-:Y:S01]  /*35430*/  IMAD.SHL.U32 R60, R0, 0x40, RZ ;  /* 0x00000040003c7824 */ /* 0x000fe200078e00ff */
[----:B------:R-:W-:-:S03]  /*35440*/  ISETP.GE.AND P1, PT, R6, 0x1, PT ;  /* 0x000000010600780c */ /* 0x000fc60003f26270 */
[----:B------:R-:W-:Y:S01]  /*35450*/  IMAD.IADD R7, R20, 0x1, -R7 ;  /* 0x0000000114077824 */ /* 0x000fe200078e0a07 */
[----:B------:R-:W-:-:S05]  /*35460*/  IADD3 R10, -R60, 0x1, RZ ;  /* 0x000000013c0a7810 */ /* 0x000fca0007ffe1ff */
[----:B------:R-:W-:Y:S01]  /*35470*/  IMAD R10, R7, -0x2, R10 ;  /* 0xfffffffe070a7824 */ /* 0x000fe200078e020a */
[----:B------:R-:W-:Y:S01]  /*35480*/  LOP3.LUT R61, RZ, R61, RZ, 0x33, !PT ;  /* 0x0000003dff3d7212 */ /* 0x000fe200078e33ff */
[----:B------:R-:W-:Y:S01]  /*35490*/  BSSY B2, `(.L_x_6639) ;  /* 0x000002d000027945 */ /* 0x000fe20003800000 */
[----:B------:R-:W-:Y:S02]  /*354a0*/  IMAD.IADD R63, R63, 0x1, -R60 ;  /* 0x000000013f3f7824 */ /* 0x000fe400078e0a3c */
[----:B--2---:R-:W-:-:S05]  /*354b0*/  @P0 IMAD.HI.U32 R21, R56, R21, RZ ;  /* 0x0000001538150227 */ /* 0x004fca00078e00ff */
[----:B------:R-:W-:-:S05]  /*354c0*/  @P0 SHF.R.U32.HI R56, RZ, R62, R21 ;  /* 0x0000003eff380219 */ /* 0x000fca0000011615 */
[----:B------:R-:W0:Y:S01]  /*354d0*/  SHFL.IDX PT, R58, R56, RZ, 0x1c1f ;  /* 0x001c1fff383a7589 */ /* 0x000e2200000e0000 */
[----:B------:R-:W-:-:S05]  /*354e0*/  IADD3 R10, -R64, R10, R57 ;  /* 0x0000000a400a7210 */ /* 0x000fca0007ffe139 */
        /* <DEDUP_REMOVED lines=21> */
.L_x_6644:
[----:B------:R-:W-:Y:S05]  /*35640*/  BSYNC B4 ;  /* 0x0000000000047941 */ /* 0x000fea0003800000 */
.L_x_6643:
[----:B------:R-:W-:Y:S01]  /*35650*/  LOP3.LUT R9, RZ, R9, RZ, 0x33, !PT ;  /* 0x00000009ff097212 */ /* 0x000fe200078e33ff */
[----:B------:R-:W-:Y:S06]  /*35660*/  BRA `(.L_x_6645) ;  /* 0x0000000000287947 */ /* 0x000fec0003800000 */
.L_x_6642:
        /* <DEDUP_REMOVED lines=10> */
.L_x_6645:
[----:B------:R-:W-:Y:S05]  /*35710*/  BSYNC B3 ;  /* 0x0000000000037941 */ /* 0x000fea0003800000 */
.L_x_6641:
[----:B------:R-:W-:-:S04]  /*35720*/  IMAD R20, R6, R9, -R60 ;  /* 0x0000000906147224 */ /* 0x000fc800078e0a3c */
[----:B------:R-:W-:-:S05]  /*35730*/  IMAD R9, R7, -0x2, R20 ;  /* 0xfffffffe07097824 */ /* 0x000fca00078e0214 */
[----:B------:R-:W-:Y:S02]  /*35740*/  VIMNMX R10, R10, R9, !PT ;  /* 0x000000090a0a7248 */ /* 0x000fe40007fe0100 */
[----:B------:R-:W-:-:S07]  /*35750*/  VIADDMNMX R11, R9, R6, R11, PT ;  /* 0x00000006090b7246 */ /* 0x000fce000380010b */
.L_x_6640:
[----:B------:R-:W-:Y:S05]  /*35760*/  BSYNC B2 ;  /* 0x0000000000027941 */ /* 0x000fea0003800000 */
.L_x_6639:
        /* <DEDUP_REMOVED lines=96> */
.L_x_6651:
[----:B------:R-:W-:Y:S05]  /*35d70*/  BSYNC B4 ;  /* 0x0000000000047941 */ /* 0x000fea0003800000 */
.L_x_6650:
[----:B------:R-:W-:Y:S01]  /*35d80*/  LOP3.LUT R57, RZ, R57, RZ, 0x33, !PT ;  /* 0x00000039ff397212 */ /* 0x000fe200078e33ff */
[----:B------:R-:W-:Y:S06]  /*35d90*/  BRA `(.L_x_6652) ;  /* 0x0000000000287947 */ /* 0x000fec0003800000 */
.L_x_6649:
        /* <DEDUP_REMOVED lines=10> */
.L_x_6652:
[----:B------:R-:W-:Y:S05]  /*35e40*/  BSYNC B3 ;  /* 0x0000000000037941 */ /* 0x000fea0003800000 */
.L_x_6648:
[----:B------:R-:W-:-:S04]  /*35e50*/  IMAD R10, R6, R57, -R60 ;  /* 0x00000039060a7224 */ /* 0x000fc800078e0a3c */
[----:B------:R-:W-:-:S05]  /*35e60*/  IMAD R7, R7, -0x2, R10 ;  /* 0xfffffffe07077824 */ /* 0x000fca00078e020a */
[----:B------:R-:W-:Y:S02]  /*35e70*/  VIADDMNMX R21, R7, R6, R21, PT ;  /* 0x0000000607157246 */ /* 0x000fe40003800115 */
[----:B------:R-:W-:-:S07]  /*35e80*/  VIMNMX R20, R20, R7, !PT ;  /* 0x0000000714147248 */ /* 0x000fce0007fe0100 */
.L_x_6647:
[----:B------:R-:W-:Y:S05]  /*35e90*/  BSYNC B2 ;  /* 0x0000000000027941 */ /* 0x000fea0003800000 */
.L_x_6646:
        /* <DEDUP_REMOVED lines=36> */
[----:B------:R-:W-:-:S04]  /*360e0*/  ISETP.GT.AND P0, PT, R20, RZ, !P0 ;  /* 0x000000ff1400720c */ /* 0x000fc80004704270 */
[----:B------:R-:W-:-:S04]  /*360f0*/  ISETP.LT.OR P0, PT, R21, 0x1, P0 ;  /* 0x000000011500780c */ /* 0x000fc80000701670 */
[----:B------:R-:W-:Y:S02]  /*36100*/  FSEL R26, R26, -INF , !P0 ;  /* 0xff8000001a1a7808 */ /* 0x000fe40004000000 */
[----:B------:R-:W-:Y:S01]  /*36110*/  ISETP.NE.AND P0, PT, R70, RZ, PT ;  /* 0x000000ff4600720c */ /* 0x000fe20003f05270 */
[----:B--2---:R-:W2:Y:S03]  /*36120*/  LD.E.64 R10, desc[UR4][R6.64] ;  /* 0x00000004060a7980 */ /* 0x004ea6000c101b00 */
[C---:B------:R-:W-:Y:S02]  /*36130*/  ISETP.GT.AND P0, PT, R20.reuse, 0x21, !P0 ;  /* 0x000000211400780c */ /* 0x040fe40004704270 */
[C---:B------:R-:W-:Y:S01]  /*36140*/  ISETP.GT.AND P1, PT, R20.reuse, 0x28, !P1 ;  /* 0x000000281400780c */ /* 0x040fe20004f24270 */
[----:B------:R-:W3:Y:S01]  /*36150*/  LD.E R58, desc[UR4][R6.64+0x10] ;  /* 0x00001004063a7980 */ /* 0x000ee2000c101900 */
[----:B------:R-:W-:-:S02]  /*36160*/  ISETP.GT.AND P2, PT, R20, 0x29, !P2 ;  /* 0x000000291400780c */ /* 0x000fc40005744270 */
[C---:B------:R-:W-:Y:S02]  /*36170*/  ISETP.GT.AND P3, PT, R20.reuse, 0x30, !P3 ;  /* 0x000000301400780c */ /* 0x040fe40005f64270 */
[C---:B------:R-:W-:Y:S02]  /*36180*/  ISETP.GT.AND P4, PT, R20.reuse, 0x31, !P4 ;  /* 0x000000311400780c */ /* 0x040fe40006784270 */
[C---:B------:R-:W-:Y:S02]  /*36190*/  ISETP.GT.AND P5, PT, R20.reuse, 0x38, !P5 ;  /* 0x000000381400780c */ /* 0x040fe40006fa4270 */
[----:B------:R-:W-:Y:S02]  /*361a0*/  ISETP.GT.AND P6, PT, R20, 0x39, !P6 ;  /* 0x000000391400780c */ /* 0x000fe400077c4270 */
[C---:B------:R-:W-:Y:S02]  /*361b0*/  ISETP.LT.OR P0, PT, R21.reuse, 0x22, P0 ;  /* 0x000000221500780c */ /* 0x040fe40000701670 */
[----:B------:R-:W-:-:S02]  /*361c0*/  ISETP.LT.OR P1, PT, R21, 0x29, P1 ;  /* 0x000000291500780c */ /* 0x000fc40000f21670 */
[C---:B------:R-:W-:Y:S02]  /*361d0*/  ISETP.LT.OR P2, PT, R21.reuse, 0x2a, P2 ;  /* 0x0000002a1500780c */ /* 0x040fe40001741670 */
[----:B------:R-:W-:Y:S02]  /*361e0*/  FSEL R46, R46, -INF , !P1 ;  /* 0xff8000002e2e7808 */ /* 0x000fe40004800000 */
[----:B------:R-:W-:Y:S02]  /*361f0*/  ISETP.LT.OR P3, PT, R21, 0x31, P3 ;  /* 0x000000311500780c */ /* 0x000fe40001f61670 */
[----:B------:R-:W-:Y:S02]  /*36200*/  FSEL R56, R47, -INF , !P2 ;  /* 0xff8000002f387808 */ /* 0x000fe40005000000 */
[----:B------:R-:W-:Y:S02]  /*36210*/  ISETP.LT.OR P4, PT, R21, 0x32, P4 ;  /* 0x000000321500780c */ /* 0x000fe40002781670 */
[----:B------:R-:W-:-:S02]  /*36220*/  FSEL R50, R50, -INF , !P3 ;  /* 0xff80000032327808 */ /* 0x000fc40005800000 */
[----:B------:R-:W-:Y:S02]  /*36230*/  ISETP.LT.OR P5, PT, R21, 0x39, P5 ;  /* 0x000000391500780c */ /* 0x000fe40002fa1670 */
[----:B------:R-:W-:Y:S02]  /*36240*/  FSEL R51, R51, -INF , !P4 ;  /* 0xff80000033337808 */ /* 0x000fe40006000000 */
[----:B------:R-:W-:Y:S02]  /*36250*/  ISETP.LT.OR P6, PT, R21, 0x3a, P6 ;  /* 0x0000003a1500780c */ /* 0x000fe400037c1670 */
[----:B------:R-:W-:Y:S02]  /*36260*/  FSEL R54, R54, -INF , !P5 ;  /* 0xff80000036367808 */ /* 0x000fe40006800000 */
[----:B------:R-:W-:Y:S02]  /*36270*/  R2UR UR6, R4 ;  /* 0x00000000040672ca */ /* 0x000fe400000e0000 */
[----:B------:R-:W-:-:S02]  /*36280*/  R2UR UR7, R5 ;  /* 0x00000000050772ca */ /* 0x000fc400000e0000 */
        /* <DEDUP_REMOVED lines=19> */
[----:B------:R-:W-:-:S02]  /*363c0*/  FSEL R24, R43, -INF , !P0 ;  /* 0xff8000002b187808 */ /* 0x000fc40004000000 */
        /* <DEDUP_REMOVED lines=37> */
[----:B------:R-:W-:Y:S02]  /*36620*/  FMUL.FTZ R47, R20, R11 ;  /* 0x0000000b142f7220 */ /* 0x000fe40000410000 */
        /* <DEDUP_REMOVED lines=26> */
.L_x_6654:
[----:B------:R-:W-:Y:S05]  /*367d0*/  BSYNC B2 ;  /* 0x0000000000027941 */ /* 0x000fea0003800000 */
.L_x_6653:
        /* <DEDUP_REMOVED lines=13> */
.L_x_6656:
[----:B------:R-:W-:Y:S05]  /*368b0*/  BSYNC B2 ;  /* 0x0000000000027941 */ /* 0x000fea0003800000 */
.L_x_6655:
        /* <DEDUP_REMOVED lines=12> */
[----:B--2---:R-:W-:Y:S01]  /*36980*/  FSETP.NEU.FTZ.AND P1, PT, R14, -INF , PT ;  /* 0xff8000000e00780b */ /* 0x004fe20003f3d000 */
[----:B---3--:R-:W-:Y:S01]  /*36990*/  FMUL.FTZ R14, R11, R14 ;  /* 0x0000000e0b0e7220 */ /* 0x008fe20000410000 */
[C---:B----4-:R-:W-:Y:S01]  /*369a0*/  FMUL.FTZ R10, R8.reuse, R11 ;  /* 0x0000000b080a7220 */ /* 0x050fe20000410000 */
[----:B------:R-:W-:-:S03]  /*369b0*/  FSETP.NEU.FTZ.AND P0, PT, R8, -INF , PT ;  /* 0xff8000000800780b */ /* 0x000fc60003f1d000 */
[----:B------:R-:W-:Y:S02]  /*369c0*/  FSEL R14, R14, RZ, P1 ;  /* 0x000000ff0e0e7208 */ /* 0x000fe40000800000 */
[----:B------:R-:W-:-:S03]  /*369d0*/  FSEL R10, R10, RZ, P0 ;  /* 0x000000ff0a0a7208 */ /* 0x000fc60000000000 */
[-C--:B------:R-:W-:Y:S02]  /*369e0*/  FFMA.FTZ R26, R26, R11.reuse, -R14 ;  /* 0x0000000b1a1a7223 */ /* 0x080fe4000001080e */
[-CC-:B------:R-:W-:Y:S01]  /*369f0*/  FFMA.FTZ R9, R9, R11.reuse, -R10.reuse ;  /* 0x0000000b09097223 */ /* 0x180fe2000001080a */
[-C--:B------:R-:W-:Y:S01]  /*36a00*/  FFMA.FTZ R25, R25, R11.reuse, -R10 ;  /* 0x0000000b19197223 */ /* 0x080fe2000001080a */
[-C--:B------:R-:W-:Y:S02]  /*36a10*/  FFMA.FTZ R8, R27, R11.reuse, -R14 ;  /* 0x0000000b1b087223 */ /* 0x080fe4000001080e */
[----:B------:R-:W0:Y:S01]  /*36a20*/  MUFU.EX2 R160, R9 ;  /* 0x0000000900a07308 */ /* 0x000e220000000800 */
[-C--:B------:R-:W-:Y:S01]  /*36a30*/  FFMA.FTZ R28, R28, R11.reuse, -R10 ;  /* 0x0000000b1c1c7223 */ /* 0x080fe2000001080a */
[----:B------:R-:W-:-:S06]  /*36a40*/  FFMA.FTZ R30, R30, R11, -R14 ;  /* 0x0000000b1e1e7223 */ /* 0x000fcc000001080e */
[----:B------:R-:W1:Y:S01]  /*36a50*/  MUFU.EX2 R26, R26 ;  /* 0x0000001a001a7308 */ /* 0x000e620000000800 */
[-C--:B------:R-:W-:Y:S01]  /*36a60*/  FFMA.FTZ R29, R29, R11.reuse, -R10 ;  /* 0x0000000b1d1d7223 */ /* 0x080fe2000001080a */
[----:B------:R-:W-:-:S06]  /*36a70*/  FFMA.FTZ R31, R31, R11, -R14 ;  /* 0x0000000b1f1f7223 */ /* 0x000fcc000001080e */
[----:B------:R-:W2:Y:S01]  /*36a80*/  MUFU.EX2 R25, R25 ;  /* 0x0000001900197308 */ /* 0x000ea20000000800 */
[-C--:B------:R-:W-:Y:S01]  /*36a90*/  FFMA.FTZ R32, R32, R11.reuse, -R10 ;  /* 0x0000000b20207223 */ /* 0x080fe2000001080a */
[----:B------:R-:W-:-:S06]  /*36aa0*/  FFMA.FTZ R34, R34, R11, -R14 ;  /* 0x0000000b22227223 */ /* 0x000fcc000001080e */
[----:B------:R-:W3:Y:S01]  /*36ab0*/  MUFU.EX2 R161, R8 ;  /* 0x0000000800a17308 */ /* 0x000ee20000000800 */
[-CC-:B------:R-:W-:Y:S01]  /*36ac0*/  FFMA.FTZ R33, R33, R11.reuse, -R10.reuse ;  /* 0x0000000b21217223 */ /* 0x180fe2000001080a */
[----:B------:R-:W-:-:S06]  /*36ad0*/  FFMA.FTZ R36, R36, R11, -R10 ;  /* 0x0000000b24247223 */ /* 0x000fcc000001080a */
[----:B------:R-:W-:Y:S01]  /*36ae0*/  MUFU.EX2 R28, R28 ;  /* 0x0000001c001c7308 */ /* 0x000fe20000000800 */
[-CC-:B------:R-:W-:Y:S01]  /*36af0*/  FFMA.FTZ R37, R37, R11.reuse, -R10.reuse ;  /* 0x0000000b25257223 */ /* 0x180fe2000001080a */
[----:B------:R-:W-:-:S06]  /*36b00*/  FFMA.FTZ R40, R40, R11, -R10 ;  /* 0x0000000b28287223 */ /* 0x000fcc000001080a */
[----:B------:R-:W4:Y:S01]  /*36b10*/  MUFU.EX2 R30, R30 ;  /* 0x0000001e001e7308 */ /* 0x000f220000000800 */
[-CC-:B------:R-:W-:Y:S01]  /*36b20*/  FFMA.FTZ R41, R41, R11.reuse, -R10.reuse ;  /* 0x0000000b29297223 */ /* 0x180fe2000001080a */
[-CC-:B------:R-:W-:Y:S01]  /*36b30*/  FFMA.FTZ R44, R44, R11.reuse, -R10.reuse ;  /* 0x0000000b2c2c7223 */ /* 0x180fe2000001080a */
[-CC-:B------:R-:W-:Y:S01]  /*36b40*/  FFMA.FTZ R45, R45, R11.reuse, -R10.reuse ;  /* 0x0000000b2d2d7223 */ /* 0x180fe2000001080a */
[-CC-:B------:R-:W-:Y:S01]  /*36b50*/  FFMA.FTZ R48, R48, R11.reuse, -R10.reuse ;  /* 0x0000000b30307223 */ /* 0x180fe2000001080a */
[-CC-:B------:R-:W-:Y:S01]  /*36b60*/  FFMA.FTZ R49, R49, R11.reuse, -R10.reuse ;  /* 0x0000000b31317223 */ /* 0x180fe2000001080a */
[-C--:B------:R-:W-:Y:S02]  /*36b70*/  FFMA.FTZ R52, R52, R11.reuse, -R10 ;  /* 0x0000000b34347223 */ /* 0x080fe4000001080a */
[----:B------:R-:W-:Y:S01]  /*36b80*/  MUFU.EX2 R29, R29 ;  /* 0x0000001d001d7308 */ /* 0x000fe20000000800 */
[-C--:B------:R-:W-:Y:S01]  /*36b90*/  FFMA.FTZ R35, R35, R11.reuse, -R14 ;  /* 0x0000000b23237223 */ /* 0x080fe2000001080e */
[-C--:B------:R-:W-:Y:S01]  /*36ba0*/  FFMA.FTZ R10, R53, R11.reuse, -R10 ;  /* 0x0000000b350a7223 */ /* 0x080fe2000001080a */
[-CC-:B------:R-:W-:Y:S01]  /*36bb0*/  FFMA.FTZ R38, R38, R11.reuse, -R14.reuse ;  /* 0x0000000b26267223 */ /* 0x180fe2000001080e */
[-CC-:B------:R-:W-:Y:S01]  /*36bc0*/  FFMA.FTZ R39, R39, R11.reuse, -R14.reuse ;  /* 0x0000000b27277223 */ /* 0x180fe2000001080e */
[----:B------:R-:W-:-:S03]  /*36bd0*/  FFMA.FTZ R42, R42, R11, -R14 ;  /* 0x0000000b2a2a7223 */ /* 0x000fc6000001080e */
[----:B------:R-:W4:Y:S01]  /*36be0*/  MUFU.EX2 R31, R31 ;  /* 0x0000001f001f7308 */ /* 0x000f220000000800 */
[-CC-:B------:R-:W-:Y:S01]  /*36bf0*/  FFMA.FTZ R24, R24, R11.reuse, -R14.reuse ;  /* 0x0000000b18187223 */ /* 0x180fe2000001080e */
[-CC-:B------:R-:W-:Y:S01]  /*36c00*/  FFMA.FTZ R46, R46, R11.reuse, -R14.reuse ;  /* 0x0000000b2e2e7223 */ /* 0x180fe2000001080e */
[-CC-:B------:R-:W-:Y:S01]  /*36c10*/  FFMA.FTZ R56, R56, R11.reuse, -R14.reuse ;  /* 0x0000000b38387223 */ /* 0x180fe2000001080e */
[-CC-:B------:R-:W-:Y:S01]  /*36c20*/  FFMA.FTZ R50, R50, R11.reuse, -R14.reuse ;  /* 0x0000000b32327223 */ /* 0x180fe2000001080e */
[-CC-:B------:R-:W-:Y:S01]  /*36c30*/  FFMA.FTZ R51, R51, R11.reuse, -R14.reuse ;  /* 0x0000000b33337223 */ /* 0x180fe2000001080e */
[-CC-:B------:R-:W-:Y:S01]  /*36c40*/  FFMA.FTZ R54, R54, R11.reuse, -R14.reuse ;  /* 0x0000000b36367223 */ /* 0x180fe2000001080e */
[----:B------:R-:W-:Y:S01]  /*36c50*/  FFMA.FTZ R11, R55, R11, -R14 ;  /* 0x0000000b370b7223 */ /* 0x000fe2000001080e */
[----:B------:R-:W4:Y:S01]  /*36c60*/  MUFU.EX2 R32, R32 ;  /* 0x0000002000207308 */ /* 0x000f220000000800 */
[----:B0-----:R-:W-:Y:S01]  /*36c70*/  FADD.FTZ R14, R160, R15 ;  /* 0x0000000fa00e7221 */ /* 0x001fe20000010000 */
[----:B-1----:R-:W-:-:S06]  /*36c80*/  FADD.FTZ R20, R26, R21 ;  /* 0x000000151a147221 */ /* 0x002fcc0000010000 */
[----:B------:R-:W0:Y:S01]  /*36c90*/  MUFU.EX2 R34, R34 ;  /* 0x0000002200227308 */ /* 0x000e220000000800 */
[----:B--2---:R-:W-:Y:S01]  /*36ca0*/  FADD.FTZ R9, R25, R14 ;  /* 0x0000000e19097221 */ /* 0x004fe20000010000 */
[----:B---3--:R-:W-:-:S06]  /*36cb0*/  FADD.FTZ R15, R161, R20 ;  /* 0x00000014a10f7221 */ /* 0x008fcc0000010000 */
[----:B------:R-:W1:Y:S01]  /*36cc0*/  MUFU.EX2 R33, R33 ;  /* 0x0000002100217308 */ /* 0x000e620000000800 */
[----:B----4-:R-:W-:-:S07]  /*36cd0*/  FADD.FTZ R14, R30, R15 ;  /* 0x0000000f1e0e7221 */ /* 0x010fce0000010000 */
[----:B------:R-:W2:Y:S01]  /*36ce0*/  MUFU.EX2 R35, R35 ;  /* 0x0000002300237308 */ /* 0x000ea20000000800 */
[----:B------:R-:W-:-:S07]  /*36cf0*/  FADD.FTZ R15, R31, R14 ;  /* 0x0000000e1f0f7221 */ /* 0x000fce0000010000 */
[----:B------:R-:W3:Y:S08]  /*36d00*/  MUFU.EX2 R36, R36 ;  /* 0x0000002400247308 */ /* 0x000ef00000000800 */
[----:B------:R4:W-:Y:S08]  /*36d10*/  MUFU.EX2 R27, R10 ;  /* 0x0000000a001b7308 */ /* 0x0009f00000000800 */
[----:B------:R-:W3:Y:S01]  /*36d20*/  MUFU.EX2 R38, R38 ;  /* 0x0000002600267308 */ /* 0x000ee20000000800 */
[----:B----4-:R-:W-:-:S04]  /*36d30*/  FADD.FTZ R10, R28, R9 ;  /* 0x000000091c0a7221 */ /* 0x010fc80000010000 */
[----:B------:R-:W-:-:S03]  /*36d40*/  FADD.FTZ R9, R29, R10 ;  /* 0x0000000a1d097221 */ /* 0x000fc60000010000 */
[----:B------:R-:W4:Y:S01]  /*36d50*/  MUFU.EX2 R37, R37 ;  /* 0x0000002500257308 */ /* 0x000f220000000800 */
[----:B------:R-:W-:Y:S01]  /*36d60*/  FADD.FTZ R8, R32, R9 ;  /* 0x0000000920087221 */ /* 0x000fe20000010000 */
[----:B0-----:R-:W-:-:S06]  /*36d70*/  FADD.FTZ R10, R34, R15 ;  /* 0x0000000f220a7221 */ /* 0x001fcc0000010000 */
[----:B------:R-:W0:Y:S01]  /*36d80*/  MUFU.EX2 R39, R39 ;  /* 0x0000002700277308 */ /* 0x000e220000000800 */
[----:B-1----:R-:W-:Y:S01]  /*36d90*/  FADD.FTZ R9, R33, R8 ;  /* 0x0000000821097221 */ /* 0x002fe20000010000 */
[----:B--2---:R-:W-:-:S06]  /*36da0*/  FADD.FTZ R15, R35, R10 ;  /* 0x0000000a230f7221 */ /* 0x004fcc0000010000 */
[----:B------:R-:W1:Y:S08]  /*36db0*/  MUFU.EX2 R40, R40 ;  /* 0x0000002800287308 */ /* 0x000e700000000800 */
[----:B------:R-:W2:Y:S01]  /*36dc0*/  MUFU.EX2 R42, R42 ;  /* 0x0000002a002a7308 */ /* 0x000ea20000000800 */
[----:B---3--:R-:W-:Y:S01]  /*36dd0*/  FADD.FTZ R8, R36, R9 ;  /* 0x0000000924087221 */ /* 0x008fe20000010000 */
[----:B------:R-:W-:-:S06]  /*36de0*/  FADD.FTZ R10, R38, R15 ;  /* 0x0000000f260a7221 */ /* 0x000fcc0000010000 */
[----:B------:R-:W3:Y:S08]  /*36df0*/  MUFU.EX2 R41, R41 ;  /* 0x0000002900297308 */ /* 0x000ef00000000800 */
[----:B------:R-:W3:Y:S01]  /*36e00*/  MUFU.EX2 R169, R24 ;  /* 0x0000001800a97308 */ /* 0x000ee20000000800 */
[----:B----4-:R-:W-:Y:S01]  /*36e10*/  FADD.FTZ R9, R37, R8 ;  /* 0x0000000825097221 */ /* 0x010fe20000010000 */
[----:B0-----:R-:W-:-:S06]  /*36e20*/  FADD.FTZ R15, R39, R10 ;  /* 0x0000000a270f7221 */ /* 0x001fcc0000010000 */
[----:B------:R-:W0:Y:S08]  /*36e30*/  MUFU.EX2 R44, R44 ;  /* 0x0000002c002c7308 */ /* 0x000e300000000800 */
[----:B------:R-:W4:Y:S01]  /*36e40*/  MUFU.EX2 R46, R46 ;  /* 0x0000002e002e7308 */ /* 0x000f220000000800 */
        /* <DEDUP_REMOVED lines=8> */
[----:B0-----:R-:W-:Y:S01]  /*36ed0*/  FADD.FTZ R8, R44, R9 ;  /* 0x000000092c087221 */ /* 0x001fe20000010000 */
[----:B----4-:R-:W-:-:S06]  /*36ee0*/  FADD.FTZ R10, R46, R15 ;  /* 0x0000000f2e0a7221 */ /* 0x010fcc0000010000 */
        /* <DEDUP_REMOVED lines=8> */
[----:B------:R-:W3:Y:S01]  /*36f70*/  MUFU.EX2 R175, R11 ;  /* 0x0000000b00af7308 */ /* 0x000ee20000000800 */
[----:B0-----:R-:W-:Y:S01]  /*36f80*/  FADD.FTZ R9, R49, R8 ;  /* 0x0000000831097221 */ /* 0x001fe20000010000 */
[----:B----4-:R-:W-:-:S03]  /*36f90*/  FADD.FTZ R15, R51, R10 ;  /* 0x0000000a330f7221 */ /* 0x010fc60000010000 */
[----:B-1----:R-:W-:Y:S01]  /*36fa0*/  FADD.FTZ R8, R52, R9 ;  /* 0x0000000934087221 */ /* 0x002fe20000010000 */
[----:B--2---:R-:W-:-:S03]  /*36fb0*/  FADD.FTZ R10, R54, R15 ;  /* 0x0000000f360a7221 */ /* 0x004fc60000010000 */
[----:B------:R-:W-:Y:S01]  /*36fc0*/  FADD.FTZ R53, R27, R8 ;  /* 0x000000081b357221 */ /* 0x000fe20000010000 */
[----:B---3--:R-:W-:-:S04]  /*36fd0*/  FADD.FTZ R55, R175, R10 ;  /* 0x0000000aaf377221 */ /* 0x008fc80000010000 */
[----:B------:R-:W-:Y:S04]  /*36fe0*/  ST.E desc[UR4][R6.64+0x10], R53 ;  /* 0x0000103506007985 */ /* 0x000fe8000c101904 */
        /* <DEDUP_REMOVED lines=27> */
[----:B------:R3:W-:Y:S04]  /*371a0*/  STSM.16.M88.4 [R14], R160 ;  /* 0x000000a00e007844 */ /* 0x0007e80000000200 */
        /* <DEDUP_REMOVED lines=195> */
[----:B--2---:R-:W-:Y:S02]  /*37de0*/  FMUL.FTZ R43, R43, R6 ;  /* 0x000000062b2b7220 */ /* 0x004fe40000410000 */
        /* <DEDUP_REMOVED lines=70> */
[----:B------:R2:W-:Y:S04]  /*38250*/  ST.E desc[UR4][R8.64+0xa8], R15 ;  /* 0x0000a80f08007985 */ /* 0x0005e8000c101904 */
[----:B------:R-:W-:Y:S04]  /*38260*/  ST.E desc[UR18][R8.64+0xf4], R31 ;  /* 0x0000f41f08007985 */ /* 0x000fe8000c101912 */
[----:B------:R-:W-:Y:S04]  /*38270*/  ST.E desc[UR10][R8.64+0x114], R21 ;  /* 0x0001141508007985 */ /* 0x000fe8000c10190a */
[----:B------:R-:W-:Y:S04]  /*38280*/  ST.E desc[UR12][R8.64+0x120], R25 ;  /* 0x0001201908007985 */ /* 0x000fe8000c10190c */
[----:B------:R-:W-:Y:S04]  /*38290*/  ST.E desc[UR14][R8.64+0x124], R27 ;  /* 0x0001241b08007985 */ /* 0x000fe8000c10190e */
[----:B------:R-:W-:Y:S04]  /*382a0*/  ST.E desc[UR16][R8.64+0x130], R29 ;  /* 0x0001301d08007985 */ /* 0x000fe8000c101910 */
[----:B------:R-:W-:Y:S04]  /*382b0*/  ST.E desc[UR4][R8.64+0x1f4], R43 ;  /* 0x0001f42b08007985 */ /* 0x000fe8000c101904 */
[----:B------:R0:W-:Y:S04]  /*382c0*/  ST.E desc[UR4][R8.64+0xac], R7 ;  /* 0x0000ac0708007985 */ /* 0x0001e8000c101904 */
[----:B------:R1:W-:Y:S01]  /*382d0*/  ST.E desc[UR4][R8.64+0xb8], R11 ;  /* 0x0000b80b08007985 */ /* 0x0003e2000c101904 */
[----:B--2---:R-:W-:-:S05]  /*382e0*/  FMUL.FTZ R15, R47, R6 ;  /* 0x000000062f0f7220 */ /* 0x004fca0000410000 */
[----:B------:R2:W-:Y:S04]  /*382f0*/  ST.E desc[UR4][R8.64+0xbc], R15 ;  /* 0x0000bc0f08007985 */ /* 0x0005e8000c101904 */
[----:B------:R-:W0:Y:S02]  /*38300*/  LD.E R6, desc[UR6][R8.64+0xc8] ;  /* 0x0000c80608067980 */ /* 0x000e24000c101900 */
[----:B0-----:R-:W-:-:S05]  /*38310*/  FMUL.FTZ R7, R47, R6 ;  /* 0x000000062f077220 */ /* 0x001fca0000410000 */
[----:B------:R0:W-:Y:S04]  /*38320*/  ST.E desc[UR4][R8.64+0xc8], R7 ;  /* 0x0000c80708007985 */ /* 0x0001e8000c101904 */
[----:B------:R-:W1:Y:S02]  /*38330*/  LD.E R6, desc[UR6][R8.64+0xcc] ;  /* 0x0000cc0608067980 */ /* 0x000e64000c101900 */
[----:B-1----:R-:W-:-:S05]  /*38340*/  FMUL.FTZ R11, R47, R6 ;  /* 0x000000062f0b7220 */ /* 0x002fca0000410000 */
[----:B------:R1:W-:Y:S04]  /*38350*/  ST.E desc[UR4][R8.64+0xcc], R11 ;  /* 0x0000cc0b08007985 */ /* 0x0003e8000c101904 */
[----:B------:R-:W2:Y:S02]  /*38360*/  LD.E R6, desc[UR6][R8.64+0xd8] ;  /* 0x0000d80608067980 */ /* 0x000ea4000c101900 */
        /* <DEDUP_REMOVED lines=100> */
[----:B------:R-:W-:Y:S04]  /*389b0*/  ST.E desc[UR4][R8.64+0x1dc], R15 ;  /* 0x0001dc0f08007985 */ /* 0x000fe8000c101904 */
        /* <DEDUP_REMOVED lines=9> */
[----:B------:R-:W2:Y:S02]  /*38a50*/  LD.E R6, desc[UR6][R8.64+0x1fc] ;  /* 0x0001fc0608067980 */ /* 0x000ea4000c101900 */
[----:B--2---:R-:W-:-:S05]  /*38a60*/  FMUL.FTZ R47, R47, R6 ;  /* 0x000000062f2f7220 */ /* 0x004fca0000410000 */
[----:B------:R2:W-:Y:S04]  /*38a70*/  ST.E desc[UR4][R8.64+0x1fc], R47 ;  /* 0x0001fc2f08007985 */ /* 0x0005e8000c101904 */
[----:B0-----:R-:W3:Y:S04]  /*38a80*/  LDL.64 R6, [R12+0x88] ;  /* 0x000088000c067983 */ /* 0x001ee80000100a00 */
[----:B-1----:R-:W4:Y:S04]  /*38a90*/  LDL.64 R10, [R12] ;  /* 0x000000000c0a7983 */ /* 0x002f280000100a00 */
[----:B------:R-:W2:Y:S04]  /*38aa0*/  LDL.64 R14, [R12+0x90] ;  /* 0x000090000c0e7983 */ /* 0x000ea80000100a00 */
[----:B---3--:R-:W3:Y:S04]  /*38ab0*/  LD.E R25, desc[UR4][R6.64] ;  /* 0x0000000406197980 */ /* 0x008ee8000c101900 */
[----:B----4-:R-:W4:Y:S04]  /*38ac0*/  LD.E R11, desc[UR6][R10.64] ;  /* 0x000000060a0b7980 */ /* 0x010f28000c101900 */
[----:B--2---:R-:W4:Y:S04]  /*38ad0*/  LD.E.64 R8, desc[UR4][R14.64] ;  /* 0x000000040e087980 */ /* 0x004f28000c101b00 */
[----:B---3--:R-:W-:Y:S04]  /*38ae0*/  ST.E desc[UR8][R6.64], R25 ;  /* 0x0000001906007985 */ /* 0x008fe8000c101908 */
[----:B------:R-:W2:Y:S04]  /*38af0*/  LD.E R21, desc[UR10][R6.64+0x4] ;  /* 0x0000040a06157980 */ /* 0x000ea8000c101900 */
[----:B--2---:R0:W-:Y:S04]  /*38b00*/  ST.E desc[UR4][R6.64+0x4], R21 ;  /* 0x0000041506007985 */ /* 0x0041e8000c101904 */
[----:B------:R-:W2:Y:S04]  /*38b10*/  LD.E R27, desc[UR6][R6.64+0x8] ;  /* 0x00000806061b7980 */ /* 0x000ea8000c101900 */
[----:B--2---:R1:W-:Y:S04]  /*38b20*/  ST.E desc[UR4][R6.64+0x8], R27 ;  /* 0x0000081b06007985 */ /* 0x0043e8000c101904 */
[----:B------:R-:W2:Y:S04]  /*38b30*/  LD.E R29, desc[UR6][R6.64+0xc] ;  /* 0x00000c06061d7980 */ /* 0x000ea8000c101900 */
[----:B--2---:R-:W-:Y:S04]  /*38b40*/  ST.E desc[UR4][R6.64+0xc], R29 ;  /* 0x00000c1d06007985 */ /* 0x004fe8000c101904 */
[----:B------:R-:W2:Y:S04]  /*38b50*/  LD.E R15, desc[UR6][R6.64+0x10] ;  /* 0x00001006060f7980 */ /* 0x000ea8000c101900 */
[----:B--2---:R2:W-:Y:S04]  /*38b60*/  ST.E desc[UR4][R6.64+0x10], R15 ;  /* 0x0000100f06007985 */ /* 0x0045e8000c101904 */
[----:B0-----:R-:W3:Y:S04]  /*38b70*/  LD.E R21, desc[UR6][R6.64+0x14] ;  /* 0x0000140606157980 */ /* 0x001ee8000c101900 */
[----:B---3--:R0:W-:Y:S04]  /*38b80*/  ST.E desc[UR4][R6.64+0x14], R21 ;  /* 0x0000141506007985 */ /* 0x0081e8000c101904 */
[----:B------:R-:W3:Y:S04]  /*38b90*/  LD.E R25, desc[UR6][R6.64+0x18] ;  /* 0x0000180606197980 */ /* 0x000ee8000c101900 */
[----:B---3--:R3:W-:Y:S04]  /*38ba0*/  ST.E desc[UR4][R6.64+0x18], R25 ;  /* 0x0000181906007985 */ /* 0x0087e8000c101904 */
[----:B-1----:R-:W4:Y:S04]  /*38bb0*/  LD.E R27, desc[UR6][R6.64+0x1c] ;  /* 0x00001c06061b7980 */ /* 0x002f28000c101900 */
[----:B----4-:R1:W-:Y:S04]  /*38bc0*/  ST.E desc[UR4][R6.64+0x1c], R27 ;  /* 0x00001c1b06007985 */ /* 0x0103e8000c101904 */
[----:B--2---:R-:W2:Y:S04]  /*38bd0*/  LD.E R15, desc[UR6][R6.64+0x20] ;  /* 0x00002006060f7980 */ /* 0x004ea8000c101900 */
[----:B--2---:R2:W-:Y:S04]  /*38be0*/  ST.E desc[UR4][R6.64+0x20], R15 ;  /* 0x0000200f06007985 */ /* 0x0045e8000c101904 */
[----:B0-----:R-:W4:Y:S04]  /*38bf0*/  LD.E R21, desc[UR6][R6.64+0x24] ;  /* 0x0000240606157980 */ /* 0x001f28000c101900 */
[----:B----4-:R0:W-:Y:S04]  /*38c00*/  ST.E desc[UR4][R6.64+0x24], R21 ;  /* 0x0000241506007985 */ /* 0x0101e8000c101904 */
[----:B---3--:R-:W3:Y:S04]  /*38c10*/  LD.E R25, desc[UR6][R6.64+0x28] ;  /* 0x0000280606197980 */ /* 0x008ee8000c101900 */
        /* <DEDUP_REMOVED lines=228> */
[----:B--2---:R-:W-:Y:S04]  /*39a60*/  ST.E desc[UR4][R6.64+0x1f0], R15 ;  /* 0x0001f00f06007985 */ /* 0x004fe8000c101904 */
[----:B0-----:R-:W2:Y:S04]  /*39a70*/  LD.E R21, desc[UR6][R6.64+0x1f4] ;  /* 0x0001f40606157980 */ /* 0x001ea8000c101900 */
[----:B--2---:R-:W-:Y:S04]  /*39a80*/  ST.E desc[UR4][R6.64+0x1f4], R21 ;  /* 0x0001f41506007985 */ /* 0x004fe8000c101904 */
[----:B---3--:R-:W2:Y:S01]  /*39a90*/  LD.E R25, desc[UR6][R6.64+0x1f8] ;  /* 0x0001f80606197980 */ /* 0x008ea2000c101900 */
[----:B------:R-:W-:-:S02]  /*39aa0*/  R2UR UR30, R4 ;  /* 0x00000000041e72ca */ /* 0x000fc400000e0000 */
[C---:B------:R-:W-:Y:S02]  /*39ab0*/  R2UR UR31, R5.reuse ;  /* 0x00000000051f72ca */ /* 0x040fe400000e0000 */
[C---:B------:R-:W-:Y:S02]  /*39ac0*/  R2UR UR28, R4.reuse ;  /* 0x00000000041c72ca */ /* 0x040fe400000e0000 */
[C---:B------:R-:W-:Y:S02]  /*39ad0*/  R2UR UR29, R5.reuse ;  /* 0x00000000051d72ca */ /* 0x040fe400000e0000 */
[C---:B------:R-:W-:Y:S02]  /*39ae0*/  R2UR UR26, R4.reuse ;  /* 0x00000000041a72ca */ /* 0x040fe400000e0000 */
[----:B------:R-:W-:Y:S01]  /*39af0*/  R2UR UR27, R5 ;  /* 0x00000000051b72ca */ /* 0x000fe200000e0000 */
[----:B--2---:R0:W-:Y:S04]  /*39b00*/  ST.E desc[UR4][R6.64+0x1f8], R25 ;  /* 0x0001f81906007985 */ /* 0x0041e8000c101904 */
[----:B-1----:R-:W2:Y:S01]  /*39b10*/  LD.E R27, desc[UR6][R6.64+0x1fc] ;  /* 0x0001fc06061b7980 */ /* 0x002ea2000c101900 */
        /* <DEDUP_REMOVED lines=26> */
[----:B0-----:R-:W2:Y:S04]  /*39cc0*/  LD.E R25, desc[UR28][R6.64+0x4] ;  /* 0x0000041c06197980 */ /* 0x001ea8000c101900 */
[----:B------:R-:W2:Y:S04]  /*39cd0*/  LD.E R26, desc[UR26][R6.64+0x8] ;  /* 0x0000081a061a7980 */ /* 0x000ea8000c101900 */
[----:B-1----:R-:W2:Y:S04]  /*39ce0*/  LD.E R27, desc[UR24][R6.64+0xc] ;  /* 0x00000c18061b7980 */ /* 0x002ea8000c101900 */
        /* <DEDUP_REMOVED lines=2475> */
.L_x_6658:
[----:B------:R-:W-:Y:S05]  /*437a0*/  BSYNC B2 ;  /* 0x0000000000027941 */ /* 0x000fea0003800000 */
.L_x_6657:
[C---:B------:R-:W-:Y:S02]  /*437b0*/  R2UR UR6, R4.reuse ;  /* 0x00000000040672ca */ /* 0x040fe400000e0000 */
[C---:B------:R-:W-:Y:S02]  /*437c0*/  R2UR UR7, R5.reuse ;  /* 0x00000000050772ca */ /* 0x040fe400000e0000 */
[----:B------:R-:W-:Y:S02]  /*437d0*/  R2UR UR4, R4 ;  /* 0x00000000040472ca */ /* 0x000fe400000e0000 */
[----:B------:R-:W-:-:S09]  /*437e0*/  R2UR UR5, R5 ;  /* 0x00000000050572ca */ /* 0x000fd200000e0000 */
[----:B------:R-:W2:Y:S04]  /*437f0*/  LD.E.64 R4, desc[UR6][R10.64+0x20] ;  /* 0x000020060a047980 */ /* 0x000ea8000c101b00 */
[----:B------:R-:W3:Y:S01]  /*43800*/  LD.E R6, desc[UR4][R10.64+0xc] ;  /* 0x00000c040a067980 */ /* 0x000ee2000c101900 */
[----:B--2---:R-:W-:Y:S01]  /*43810*/  MOV R5, R4 ;  /* 0x0000000400057202 */ /* 0x004fe20000000f00 */
[----:B------:R-:W-:-:S04]  /*43820*/  IMAD.MOV.U32 R4, RZ, RZ, R13 ;  /* 0x000000ffff047224 */ /* 0x000fc800078e000d */
[----:B-----5:R-:W-:-:S05]  /*43830*/  IMAD R5, R8, 0x8, R5 ;  /* 0x0000000808057824 */ /* 0x020fca00078e0205 */
[----:B---3--:R-:W-:-:S04]  /*43840*/  PRMT R5, R6, 0x654, R5 ;  /* 0x0000065406057816 */ /* 0x008fc80000000005 */
[----:B------:R0:W-:Y:S02]  /*43850*/  SYNCS.ARRIVE.TRANS64.RED.A1T0 RZ, [R5+URZ], RZ ;  /* 0x000000ff05ff79a7 */ /* 0x0001e4000810043f */
[----:B0-----:R-:W-:-:S04]  /*43860*/  IMAD.MOV.U32 R5, RZ, RZ, 0x0 ;  /* 0x00000000ff057424 */ /* 0x001fc800078e00ff */
[----:B------:R-:W-:Y:S05]  /*43870*/  RET.REL.NODEC R4 `(_ZN7cutlass13device_kernelIN5flash11enable_sm90INS1_16FlashAttnFwdSm90INS1_25CollectiveMainloopFwdSm90ILi2EN4cute5tupleIJNS5_1CILi1EEES8_S8_EEENS6_IJNS7_ILi64EEESA_SA_EEELi512ENS_6half_tEfNS_4arch4Sm90ELb0ELb1ELb0ELb1ELb1ELb0ELb1ELb0ELb0ELb1ELb1ELb0EEENS1_21CollectiveEpilogueFwdINS6_IJSA_NS7_ILi512EEESA_EEES9_SC_SE_Li256ELb1ELb1ELb1ELb0EEENS1_36VarlenDynamicPersistentTileSchedulerILi64ELi64ELi256ELi128ELb1ELb1ELb1ELb1ELb0ELb1EEEEEEEEEvNT_6ParamsE) ;  /* 0xfffffbc404e07950 */ /* 0x000fea0003c3ffff */
.L_x_6629:
[----:B0-----:R0:W1:Y:S02]  /*43880*/  SYNCS.PHASECHK.TRANS64.TRYWAIT P0, [R9+URZ], R24 ;  /* 0x00000018090075a7 */ /* 0x001064000800017f */
[----:B-1----:R-:W-:Y:S05]  /*43890*/  @!P0 NANOSLEEP.SYNCS 0x989680 ;  /* 0x009896800000895d */ /* 0x002fea0003900000 */
[----:B------:R-:W1:Y:S02]  /*438a0*/  @!P0 SYNCS.PHASECHK.TRANS64 P0, [R9+URZ], R24 ;  /* 0x00000018090085a7 */ /* 0x000e64000800007f */
[----:B-1----:R-:W-:Y:S05]  /*438b0*/  @!P0 BRA `(.L_x_6629) ;  /* 0xfffffffc00f08947 */ /* 0x002fea000383ffff */
[----:B------:R-:W-:Y:S05]  /*438c0*/  BRA `(.L_x_6628) ;  /* 0xfffffee800f47947 */ /* 0x000fea000383ffff */
.L_x_6636:
[----:B0-----:R0:W1:Y:S02]  /*438d0*/  SYNCS.PHASECHK.TRANS64.TRYWAIT P0, [R56+URZ], R57 ;  /* 0x00000039380075a7 */ /* 0x001064000800017f */
[----:B-1----:R-:W-:Y:S05]  /*438e0*/  @!P0 NANOSLEEP.SYNCS 0x989680 ;  /* 0x009896800000895d */ /* 0x002fea0003900000 */
[----:B------:R-:W1:Y:S02]  /*438f0*/  @!P0 SYNCS.PHASECHK.TRANS64 P0, [R56+URZ], R57 ;  /* 0x00000039380085a7 */ /* 0x000e64000800007f */
[----:B-1----:R-:W-:Y:S05]  /*43900*/  @!P0 BRA `(.L_x_6636) ;  /* 0xfffffffc00f08947 */ /* 0x002fea000383ffff */
[----:B------:R-:W-:Y:S05]  /*43910*/  BRA `(.L_x_6635) ;  /* 0xfffffef000c87947 */ /* 0x000fea000383ffff */
.L_x_6659:
        /* <DEDUP_REMOVED lines=14> */
.L_x_15650:


//--------------------- .text._ZN7cutlass13device_kernelIN5flash11enable_sm90INS1_16FlashAttnFwdSm90INS1_25CollectiveMainloopFwdSm90ILi2EN4cute5tupleIJNS5_1CILi1EEES8_S8_EEENS6_IJNS7_ILi64EEESA_SA_EEELi512ENS_6half_tEfNS_4arch4Sm90ELb0ELb1ELb0ELb1ELb1ELb1ELb1ELb0ELb0ELb1ELb1ELb0EEENS1_21CollectiveEpilogueFwdINS6_IJSA_NS7_ILi512EEESA_EEES9_SC_SE_Li256ELb1ELb1ELb1ELb0EEENS1_36VarlenDynamicPersistentTileSchedulerILi64ELi64ELi256ELi128ELb1ELb1ELb1ELb1ELb0ELb1EEEEEEEEEvNT_6ParamsE --------------------------
	.section	.text._ZN7cutlass13device_kernelIN5flash11enable_sm90INS1_16FlashAttnFwdSm90INS1_25CollectiveMainloopFwdSm90ILi2EN4cute5tupleIJNS5_1CILi1EEES8_S8_EEENS6_IJNS7_ILi64EEESA_SA_EEELi512ENS_6half_tEfNS_4arch4Sm90ELb0ELb1ELb0ELb1ELb1ELb1ELb1ELb0ELb0ELb1ELb1ELb0EEENS1_21CollectiveEpilogueFwdINS6_IJSA_NS7_ILi512EEESA_EEES9_SC_SE_Li256ELb1ELb1ELb1ELb0EEENS1_36VarlenDynamicPersistentTileSchedulerILi64ELi64ELi256ELi128ELb1ELb1ELb1ELb1ELb0ELb1EEEEEEEEEvNT_6ParamsE,"ax",@progbits
	.align	128
.text._ZN7cutlass13device_kernelIN5flash11enable_sm90INS1_16FlashAttnFwdSm90INS1_25CollectiveMainloopFwdSm90ILi2EN4cute5tupleIJNS5_1CILi1EEES8_S8_EEENS6_IJNS7_ILi64EEESA_SA_EEELi512ENS_6half_tEfNS_4arch4Sm90ELb0ELb1ELb0ELb1ELb1ELb1ELb1ELb0ELb0ELb1ELb1ELb0EEENS1_21CollectiveEpilogueFwdINS6_IJSA_NS7_ILi512EEESA_EEES9_SC_SE_Li256ELb1ELb1ELb1ELb0EEENS1_36VarlenDynamicPersistentTileSchedulerILi64ELi64ELi256ELi128ELb1ELb1ELb1ELb1ELb0ELb1EEEEEEEEEvNT_6ParamsE:
        .type           _ZN7cutlass13device_kernelIN5flash11enable_sm90INS1_16FlashAttnFwdSm90INS1_25CollectiveMainloopFwdSm90ILi2EN4cute5tupleIJNS5_1CILi1EEES8_S8_EEENS6_IJNS7_ILi64EEESA_SA_EEELi512ENS_6half_tEfNS_4arch4Sm90ELb0ELb1ELb0ELb1ELb1ELb1ELb1ELb0ELb0ELb1ELb1ELb0EEENS1_21CollectiveEpilogueFwdINS6_IJSA_NS7_ILi512EEESA_EEES9_SC_SE_Li256ELb1ELb1ELb1ELb0EEENS1_36VarlenDynamicPersistentTileSchedulerILi64ELi64ELi256ELi128ELb1ELb1ELb1ELb1ELb0ELb1EEEEEEEEEvNT_6ParamsE,@function
        .size           _ZN7cutlass13device_kernelIN5flash11enable_sm90INS1_16FlashAttnFwdSm90INS1_25CollectiveMainloopFwdSm90ILi2EN4cute5tupleIJNS5_1CILi1EEES8_S8_EEENS6_IJNS7_ILi64EEESA_SA_EEELi512ENS_6half_tEfNS_4arch4Sm90ELb0ELb1ELb0ELb1ELb1ELb1ELb1ELb0ELb0ELb1ELb1ELb0EEENS1_21CollectiveEpilogueFwdINS6_IJSA_NS7_ILi512EEESA_EEES9_SC_SE_Li256ELb1ELb1ELb1ELb0EEENS1_36VarlenDynamicPersistentTileSchedulerILi64ELi64ELi256ELi128ELb1ELb1ELb1ELb1ELb0ELb1EEEEEEEEEvNT_6ParamsE,(.L_x_15652 - _ZN7cutlass13device_kernelIN5flash11enable_sm90INS1_16FlashAttnFwdSm90INS1_25CollectiveMainloopFwdSm90ILi2EN4cute5tupleIJNS5_1CILi1EEES8_S8_EEENS6_IJNS7_ILi64EEESA_SA_EEELi512ENS_6half_tEfNS_4arch4Sm90ELb0ELb1ELb0ELb1ELb1ELb1ELb1ELb0ELb0ELb1ELb1ELb0EEENS1_21CollectiveEpilogueFwdINS6_IJSA_NS7_ILi512EEESA_EEES9_SC_SE_Li256ELb1ELb1ELb1ELb0EEENS1_36VarlenDynamicPersistentTileSchedulerILi64ELi64ELi256ELi128ELb1ELb1ELb1ELb1ELb0ELb1EEEEEEEEEvNT_6ParamsE)
        .other          _ZN7cutlass13device_kernelIN5flash11enable_sm90INS1_16FlashAttnFwdSm90INS1_25CollectiveMainloopFwdSm90ILi2EN4cute5tupleIJNS5_1CILi1EEES8_S8_EEENS6_IJNS7_ILi64EEESA_SA_EEELi512ENS_6half_tEfNS_4arch4Sm90ELb0ELb1ELb0ELb1ELb1ELb1ELb1ELb0ELb0ELb1ELb1ELb0EEENS1_21CollectiveEpilogueFwdINS6_IJSA_NS7_ILi512EEESA_EEES9_SC_SE_Li256ELb1ELb1ELb1ELb0EEENS1_36VarlenDynamicPersistentTileSchedulerILi64ELi64ELi256ELi128ELb1ELb1ELb1ELb1ELb0ELb1EEEEEEEEEvNT_6ParamsE,@"STO_CUDA_ENTRY STV_DEFAULT"
_ZN7cutlass13device_kernelIN5flash11enable_sm90INS1_16FlashAttnFwdSm90INS1_25CollectiveMainloopFwdSm90ILi2EN4cute5tupleIJNS5_1CILi1EEES8_S8_EEENS6_IJNS7_ILi64EEESA_SA_EEELi512ENS_6half_tEfNS_4arch4Sm90ELb0ELb1ELb0ELb1ELb1ELb1ELb1ELb0ELb0ELb1ELb1ELb0EEENS1_21CollectiveEpilogueFwdINS6_IJSA_NS7_ILi512EEESA_EEES9_SC_SE_Li256ELb1ELb1ELb1ELb0EEENS1_36VarlenDynamicPersistentTileSchedulerILi64ELi64ELi256ELi128ELb1ELb1ELb1ELb1ELb0ELb1EEEEEEEEEvNT_6ParamsE:
[----:B------:R-:W0:Y:S02]  /*0000*/  LDC R1, c[0x0][0x28] ;  /* 0x00000a00ff017b82 */ /* 0x000e240000000800 */
[----:B0-----:R-:W-:-:S05]  /*0010*/  VIADD R1, R1, 0xfffffb90 ;  /* 0xfffffb9001017836 */ /* 0x001fca0000000000 */
[----:B------:R-:W-:Y:S01]  /*0020*/  R2UR UR4, R1 ;  /* 0x00000000010472ca */ /* 0x000fe200000e0000 */
[----:B------:R-:W0:Y:S01]  /*0030*/  S2R R3, SR_TID.X ;  /* 0x0000000000037919 */ /* 0x000e220000002100 */
[----:B------:R-:W-:Y:S01]  /*0040*/  ELECT P0, URZ, PT ;  /* 0x00000000003f782f */ /* 0x000fe20003800000 */
[----:B------:R-:W-:Y:S01]  /*0050*/  BSSY B0, `(.L_x_6660) ;  /* 0x0000012000007945 */ /* 0x000fe20003800000 */
[----:B------:R-:W-:Y:S01]  /*0060*/  ULDC UR39, c[0x0][0x20] ;  /* 0x0000080000277ab9 */ /* 0x000fe20000000800 */
[----:B------:R-:W-:-:S08]  /*0070*/  ULDC UR42, c[0x0][0x24] ;  /* 0x00000900002a7ab9 */ /* 0x000fd00000000800 */
[----:B------:R-:W-:-:S04]  /*0080*/  UIADD3 UR39, UP0, UR4, UR39, URZ ;  /* 0x0000002704277290 */ /* 0x000fc8000ff1e03f */
[----:B------:R-:W-:Y:S01]  /*0090*/  UIADD3.X UR42, URZ, UR42, URZ, UP0, !UPT ;  /* 0x0000002a3f2a7290 */ /* 0x000fe200087fe43f */
        /* <DEDUP_REMOVED lines=13> */
.L_x_6661:
[----:B------:R-:W-:Y:S05]  /*0170*/  BSYNC B0 ;  /* 0x0000000000007941 */ /* 0x000fea0003800000 */
.L_x_6660:
        /* <DEDUP_REMOVED lines=17> */
[----:B------:R-:W-:Y:S01]  /*0290*/  @UP0 USHF.L.U32 UR6, UR6, 0x1, URZ ;  /* 0x0000000106060899 */ /* 0x000fe2000800063f */
[----:B------:R-:W-:-:S03]  /*02a0*/  VOTEU.ANY UP0, P0 ;  /* 0x00000000003f7886 */ /* 0x000fc60000000100 */
[----:B------:R-:W-:Y:S01]  /*02b0*/  UISETP.NE.AND UP3, UPT, UR38, URZ, UPT ;  /* 0x0000003f2600728c */ /* 0x000fe2000bf65270 */
[----:B------:R-:W0:Y:S02]  /*02c0*/  FENCE.VIEW.ASYNC.S ;  /* 0x00000000000073c6 */ /* 0x000e240000000000 */
[----:B0-----:R0:W1:Y:S01]  /*02d0*/  @UP0 SYNCS.EXCH.64 URZ, [UR8+0x38800], UR4 ;  /* 0x03880004083f05b2 */ /* 0x0010620008000100 */
[----:B------:R-:W-:Y:S01]  /*02e0*/  UP2UR UR61, UPR, URZ, 0x8 ;  /* 0x000000083f3d7883 */ /* 0x000fe20008000000 */
[----:B------:R0:W2:Y:S03]  /*02f0*/  @UP1 SYNCS.EXCH.64 URZ, [UR8+0x38810], UR4 ;  /* 0x03881004083f15b2 */ /* 0x0000a60008000100 */
[----:B------:R0:W3:Y:S01]  /*0300*/  @UP2 SYNCS.EXCH.64 URZ, [UR8+0x38820], UR6 ;  /* 0x03882006083f25b2 */ /* 0x0000e20008000100 */
[----:B------:R-:W-:Y:S07]  /*0310*/  @P1 BRA `(.L_x_6662) ;  /* 0x0000000000381947 */ /* 0x000fee0003800000 */
        /* <DEDUP_REMOVED lines=14> */
.L_x_6662:
        /* <DEDUP_REMOVED lines=22> */
.L_x_6663:
        /* <DEDUP_REMOVED lines=18> */
.L_x_6664:
        /* <DEDUP_REMOVED lines=22> */
.L_x_6665:
        /* <DEDUP_REMOVED lines=22> */
.L_x_6666:
[----:B------:R-:W-:Y:S01]  /*0940*/  UISETP.NE.AND UP0, UPT, UR38, URZ, UPT ;  /* 0x0000003f2600728c */ /* 0x000fe2000bf05270 */
[----:B------:R-:W-:Y:S01]  /*0950*/  NOP ;  /* 0x0000000000007918 */ /* 0x000fe20000000000 */
[----:B------:R-:W-:Y:S01]  /*0960*/  UMOV UR60, 0x1 ;  /* 0x00000001003c7882 */ /* 0x000fe20000000000 */
[----:B------:R-:W-:Y:S01]  /*0970*/  ULDC.64 UR36, c[0x0][0x208] ;  /* 0x0000820000247ab9 */ /* 0x000fe20000000a00 */
[----:B------:R-:W-:Y:S01]  /*0980*/  USEL UR60, UR60, 0x2, !UP0 ;  /* 0x000000023c3c7887 */ /* 0x000fe2000c000000 */
[----:B------:R-:W-:Y:S01]  /*0990*/  BSSY B9, `(.L_x_6667) ;  /* 0x00037bb000097945 */ /* 0x000fe20003800000 */
[----:B0123--:R-:W-:Y:S01]  /*09a0*/  BAR.SYNC.DEFER_BLOCKING 0x0 ;  /* 0x0000000000007b1d */ /* 0x00ffe20000010000 */
[----:B------:R-:W-:-:S13]  /*09b0*/  PLOP3.LUT P0, PT, PT, PT, UP0, 0x40, 0x0 ;  /* 0x000000000000781c */ /* 0x000fda0003f0e808 */
[----:B------:R-:W-:Y:S05]  /*09c0*/  @P0 BRA `(.L_x_6668) ;  /* 0x000002e000ec0947 */ /* 0x000fea0003800000 */
.L_x_6669:
[----:B------:R-:W-:-:S08]  /*09d0*/  NOP ;  /* 0x0000000000007918 */ /* 0x000fd00000000000 */
[----:B------:R-:W0:Y:S02]  /*09e0*/  USETMAXREG.TRY_ALLOC.CTAPOOL UP0, 0xe8 ;  /* 0x000000e8000079c8 */ /* 0x000e240008000600 */
[----:B0-----:R-:W-:-:S13]  /*09f0*/  PLOP3.LUT P0, PT, PT, PT, UP0, 0x80, 0x0 ;  /* 0x000000000000781c */ /* 0x001fda0003f0f008 */
[----:B------:R-:W-:Y:S05]  /*0a00*/  @!P0 BRA `(.L_x_6669) ;  /* 0xfffffffc00f08947 */ /* 0x000fea000383ffff */
[----:B------:R-:W0:Y:S01]  /*0a10*/  S2R R0, SR_TID.X ;  /* 0x0000000000007919 */ /* 0x000e220000002100 */
[----:B------:R-:W1:Y:S01]  /*0a20*/  S2UR UR4, SR_CgaCtaId ;  /* 0x00000000000479c3 */ /* 0x000e620000008800 */
[----:B------:R-:W-:Y:S04]  /*0a30*/  STL.64 [R1+0x1c0], RZ ;  /* 0x0001c0ff01007387 */ /* 0x000fe80000100a00 */
[----:B------:R-:W-:Y:S04]  /*0a40*/  STL [R1+0x1c8], RZ ;  /* 0x0001c8ff01007387 */ /* 0x000fe80000100800 */
[----:B------:R-:W-:Y:S01]  /*0a50*/  STL [R1+0x1cc], RZ ;  /* 0x0001ccff01007387 */ /* 0x000fe20000100800 */
[----:B-1----:R-:W-:Y:S01]  /*0a60*/  IMAD.U32 R155, RZ, RZ, UR4 ;  /* 0x00000004ff9b7e24 */ /* 0x002fe2000f8e00ff */
[----:B------:R-:W-:Y:S01]  /*0a70*/  ULDC UR4, c[0x0][0xd3c] ;  /* 0x00034f0000047ab9 */ /* 0x000fe20000000800 */
[----:B0-----:R-:W-:-:S04]  /*0a80*/  SHF.R.U32.HI R2, RZ, 0x7, R0 ;  /* 0x00000007ff027819 */ /* 0x001fc80000011600 */
[----:B------:R-:W-:Y:S02]  /*0a90*/  ISETP.NE.AND P0, PT, R2, 0x1, PT ;  /* 0x000000010200780c */ /* 0x000fe40003f05270 */
[----:B------:R-:W-:-:S04]  /*0aa0*/  MOV R2, 0x400 ;  /* 0x0000040000027802 */ /* 0x000fc80000000f00 */
[----:B------:R-:W-:-:S07]  /*0ab0*/  LEA R2, R155, R2, 0x18 ;  /* 0x000000029b027211 */ /* 0x000fce00078ec0ff */
[----:B------:R-:W-:Y:S06]  /*0ac0*/  @!P0 BAR.ARV 0x8, 0x100 ;  /* 0x0204000000008b1d */ /* 0x000fec0000002000 */
[----:B------:R-:W-:-:S13]  /*0ad0*/  ISETP.GE.U32.AND P0, PT, R0, 0x100, PT ;  /* 0x000001000000780c */ /* 0x000fda0003f06070 */
[----:B------:R-:W-:Y:S08]  /*0ae0*/  @P0 BAR.ARV 0xf, 0x100 ;  /* 0x03c4000000000b1d */ /* 0x000ff00000002000 */
[----:B------:R-:W-:Y:S06]  /*0af0*/  BAR.SYNC.DEFER_BLOCKING 0x5, 0x180 ;  /* 0x0146000000007b1d */ /* 0x000fec0000010000 */
[----:B------:R-:W0:Y:S02]  /*0b00*/  LDS.128 R84, [R2+0x388d0] ;  /* 0x0388d00002547984 */ /* 0x000e240000000c00 */
[----:B------:R-:W-:Y:S06]  /*0b10*/  BAR.ARV 0x4, 0x180 ;  /* 0x0106000000007b1d */ /* 0x000fec0000002000 */
[----:B0-----:R-:W-:-:S13]  /*0b20*/  ISETP.GE.AND P0, PT, R87, UR4, PT ;  /* 0x0000000457007c0c */ /* 0x001fda000bf06270 */
[----:B------:R-:W-:Y:S05]  /*0b30*/  @P0 BRA `(.L_x_6670) ;  /* 0x0000037800800947 */ /* 0x000fea0003800000 */
[----:B------:R-:W-:Y:S01]  /*0b40*/  VIADD R221, R0, 0xffffff80 ;  /* 0xffffff8000dd7836 */ /* 0x000fe20000000000 */
[----:B------:R-:W0:Y:S01]  /*0b50*/  S2UR UR4, SR_SWINHI ;  /* 0x00000000000479c3 */ /* 0x000e220000002f00 */
[----:B------:R-:W-:Y:S01]  /*0b60*/  R2UR UR40, R2 ;  /* 0x00000000022872ca */ /* 0x000fe200000e0000 */
[----:B------:R-:W-:Y:S02]  /*0b70*/  IMAD.MOV.U32 R161, RZ, RZ, 0x2 ;  /* 0x00000002ffa17424 */ /* 0x000fe400078e00ff */
[----:B------:R-:W-:Y:S01]  /*0b80*/  SHF.R.S32.HI R0, RZ, 0x1f, R221 ;  /* 0x0000001fff007819 */ /* 0x000fe200000114dd */
[----:B------:R-:W-:Y:S02]  /*0b90*/  IMAD.MOV.U32 R156, RZ, RZ, RZ ;  /* 0x000000ffff9c7224 */ /* 0x000fe400078e00ff */
[----:B------:R-:W-:Y:S01]  /*0ba0*/  IMAD.MOV.U32 R158, RZ, RZ, RZ ;  /* 0x000000ffff9e7224 */ /* 0x000fe200078e00ff */
[CC--:B------:R-:W-:Y:S02]  /*0bb0*/  LEA.HI R5, R0.reuse, R221.reuse, RZ, 0x7 ;  /* 0x000000dd00057211 */ /* 0x0c0fe400078f38ff */
[----:B------:R-:W-:-:S02]  /*0bc0*/  LEA.HI R3, R0, R221, RZ, 0x4 ;  /* 0x000000dd00037211 */ /* 0x000fc400078f20ff */
[----:B------:R-:W-:Y:S02]  /*0bd0*/  LOP3.LUT R4, R5, 0xffffff80, RZ, 0xc0, !PT ;  /* 0xffffff8005047812 */ /* 0x000fe400078ec0ff */
[CC--:B------:R-:W-:Y:S02]  /*0be0*/  LEA.HI R11, R0.reuse, R221.reuse, RZ, 0x2 ;  /* 0x000000dd000b7211 */ /* 0x0c0fe400078f10ff */
[CC--:B------:R-:W-:Y:S01]  /*0bf0*/  LEA.HI R13, R0.reuse, R221.reuse, RZ, 0x3 ;  /* 0x000000dd000d7211 */ /* 0x0c0fe200078f18ff */
[----:B------:R-:W-:Y:S01]  /*0c00*/  IMAD.IADD R6, R221, 0x1, -R4 ;  /* 0x00000001dd067824 */ /* 0x000fe200078e0a04 */
[----:B------:R-:W-:Y:S02]  /*0c10*/  LEA.HI R4, R0, R221, RZ, 0x5 ;  /* 0x000000dd00047211 */ /* 0x000fe400078f28ff */
[----:B------:R-:W-:Y:S02]  /*0c20*/  LOP3.LUT R0, R3, 0xfffffff0, RZ, 0xc0, !PT ;  /* 0xfffffff003007812 */ /* 0x000fe400078ec0ff */
[----:B------:R-:W-:-:S02]  /*0c30*/  SHF.R.S32.HI R7, RZ, 0x1f, R6 ;  /* 0x0000001fff077819 */ /* 0x000fc40000011406 */
[----:B------:R-:W-:Y:S01]  /*0c40*/  SHF.R.S32.HI R167, RZ, 0x5, R4 ;  /* 0x00000005ffa77819 */ /* 0x000fe20000011404 */
[----:B------:R-:W-:Y:S01]  /*0c50*/  IMAD.IADD R15, R221, 0x1, -R0 ;  /* 0x00000001dd0f7824 */ /* 0x000fe200078e0a00 */
[CC--:B------:R-:W-:Y:S01]  /*0c60*/  LEA.HI R8, R7.reuse, R6.reuse, RZ, 0x2 ;  /* 0x0000000607087211 */ /* 0x0c0fe200078f10ff */
[----:B------:R-:W-:Y:S01]  /*0c70*/  UMOV UR40, UR40 ;  /* 0x0000002800287c82 */ /* 0x000fe20008000000 */
[----:B0-----:R-:W-:Y:S01]  /*0c80*/  UMOV UR41, UR4 ;  /* 0x0000000400297c82 */ /* 0x001fe20008000000 */
[----:B------:R-:W-:Y:S02]  /*0c90*/  SHF.R.S32.HI R0, RZ, 0x4, R3 ;  /* 0x00000004ff007819 */ /* 0x000fe40000011403 */
[--C-:B------:R-:W-:Y:S01]  /*0ca0*/  SHF.R.S32.HI R9, RZ, 0x2, R8.reuse ;  /* 0x00000002ff097819 */ /* 0x100fe20000011408 */
[----:B------:R0:W-:Y:S01]  /*0cb0*/  STL [R1+0x468], R15 ;  /* 0x0004680f01007387 */ /* 0x0001e20000100800 */
[----:B------:R-:W-:Y:S02]  /*0cc0*/  SHF.R.S32.HI R10, RZ, 0x1f, R8 ;  /* 0x0000001fff0a7819 */ /* 0x000fe40000011408 */
[----:B------:R-:W-:-:S02]  /*0cd0*/  LEA.HI R7, R7, R6, RZ, 0x5 ;  /* 0x0000000607077211 */ /* 0x000fc400078f28ff */
[----:B------:R-:W-:Y:S02]  /*0ce0*/  LEA.HI R10, R10, R9, RZ, 0x3 ;  /* 0x000000090a0a7211 */ /* 0x000fe400078f18ff */
[----:B------:R-:W-:Y:S02]  /*0cf0*/  SHF.R.S32.HI R4, RZ, 0x1f, R4 ;  /* 0x0000001fff047819 */ /* 0x000fe40000011404 */
[----:B------:R-:W-:Y:S02]  /*0d00*/  LOP3.LUT R10, R10, 0xfffffff8, RZ, 0xc0, !PT ;  /* 0xfffffff80a0a7812 */ /* 0x000fe400078ec0ff */
[----:B------:R-:W-:Y:S02]  /*0d10*/  LEA.HI R3, R3, R0, RZ, 0x1 ;  /* 0x0000000003037211 */ /* 0x000fe400078f08ff */
[----:B------:R-:W-:Y:S01]  /*0d20*/  LOP3.LUT R12, R11, 0xfffffffc, RZ, 0xc0, !PT ;  /* 0xfffffffc0b0c7812 */ /* 0x000fe200078ec0ff */
[----:B------:R-:W-:Y:S01]  /*0d30*/  IMAD.IADD R10, R9, 0x1, -R10 ;  /* 0x00000001090a7824 */ /* 0x000fe200078e0a0a */
[----:B------:R-:W-:-:S02]  /*0d40*/  SHF.R.S32.HI R7, RZ, 0x5, R7 ;  /* 0x00000005ff077819 */ /* 0x000fc40000011407 */
[----:B------:R-:W-:Y:S01]  /*0d50*/  SHF.R.S32.HI R18, RZ, 0x2, R11 ;  /* 0x00000002ff127819 */ /* 0x000fe2000001140b */
[----:B------:R-:W-:Y:S01]  /*0d60*/  IMAD.IADD R20, R221, 0x1, -R12 ;  /* 0x00000001dd147824 */ /* 0x000fe200078e0a0c */
[----:B------:R-:W-:Y:S01]  /*0d70*/  LEA.HI R4, R4, R167, RZ, 0x2 ;  /* 0x000000a704047211 */ /* 0x000fe200078f10ff */
[----:B------:R-:W-:Y:S01]  /*0d80*/  IMAD R162, R7, 0x10, R10 ;  /* 0x0000001007a27824 */ /* 0x000fe200078e020a */
[----:B------:R-:W-:Y:S01]  /*0d90*/  LOP3.LUT R3, R3, 0x1ffffffe, RZ, 0xc0, !PT ;  /* 0x1ffffffe03037812 */ /* 0x000fe200078ec0ff */
[----:B------:R-:W-:Y:S01]  /*0da0*/  VIADD R7, R18, 0x20 ;  /* 0x0000002012077836 */ /* 0x000fe20000000000 */
[----:B------:R-:W-:Y:S01]  /*0db0*/  LOP3.LUT R9, R8, 0x7ffffffc, RZ, 0xc0, !PT ;  /* 0x7ffffffc08097812 */ /* 0x000fe200078ec0ff */
[----:B------:R-:W-:Y:S01]  /*0dc0*/  IMAD.SHL.U32 R16, R20, 0x8, RZ ;  /* 0x0000000814107824 */ /* 0x000fe200078e00ff */
[----:B------:R-:W-:Y:S01]  /*0dd0*/  SHF.R.S32.HI R19, RZ, 0x7, R5 ;  /* 0x00000007ff137819 */ /* 0x000fe20000011405 */
[----:B------:R-:W-:Y:S01]  /*0de0*/  IMAD.IADD R3, R0, 0x1, -R3 ;  /* 0x0000000100037824 */ /* 0x000fe200078e0a03 */
[----:B------:R-:W-:Y:S01]  /*0df0*/  LOP3.LUT R4, R4, 0x3ffffc, RZ, 0xc0, !PT ;  /* 0x003ffffc04047812 */ /* 0x000fe200078ec0ff */
[----:B------:R-:W-:Y:S01]  /*0e00*/  IMAD.IADD R9, R6, 0x1, -R9 ;  /* 0x0000000106097824 */ /* 0x000fe200078e0a09 */
[----:B------:R-:W-:Y:S01]  /*0e10*/  SHF.R.S32.HI R0, RZ, 0x3, R13 ;  /* 0x00000003ff007819 */ /* 0x000fe2000001140d */
[----:B0-----:R-:W-:Y:S01]  /*0e20*/  IMAD R15, R19, 0x100, R15 ;  /* 0x00000100130f7824 */ /* 0x001fe200078e020f */
[----:B------:R-:W-:Y:S01]  /*0e30*/  LEA.HI R5, R5, R19, RZ, 0x1 ;  /* 0x0000001305057211 */ /* 0x000fe200078f08ff */
[----:B------:R-:W-:Y:S01]  /*0e40*/  IMAD.IADD R4, R167, 0x1, -R4 ;  /* 0x00000001a7047824 */ /* 0x000fe200078e0a04 */
[----:B------:R-:W-:Y:S01]  /*0e50*/  LEA.HI R0, R20, R20, RZ, 0x1 ;  /* 0x0000001414007211 */ /* 0x000fe200078f08ff */
[----:B------:R-:W-:Y:S01]  /*0e60*/  VIADD R192, R16, 0xc0 ;  /* 0x000000c010c07836 */ /* 0x000fe20000000000 */
[----:B------:R-:W-:Y:S01]  /*0e70*/  SHF.R.S32.HI R6, RZ, 0x1f, R7 ;  /* 0x0000001fff067819 */ /* 0x000fe20000011407 */
[----:B------:R-:W-:Y:S01]  /*0e80*/  IMAD R15, R4, 0x10, R15 ;  /* 0x00000010040f7824 */ /* 0x000fe200078e020f */
[----:B------:R-:W-:Y:S01]  /*0e90*/  LOP3.LUT R5, R5, 0xfffffe, RZ, 0xc0, !PT ;  /* 0x00fffffe05057812 */ /* 0x000fe200078ec0ff */
[----:B------:R-:W-:Y:S01]  /*0ea0*/  IMAD.SHL.U32 R4, R7, 0x40, RZ ;  /* 0x0000004007047824 */ /* 0x000fe200078e00ff */
[----:B------:R-:W-:Y:S01]  /*0eb0*/  LOP3.LUT R0, R0, 0x1ffffffe, RZ, 0xc0, !PT ;  /* 0x1ffffffe00007812 */ /* 0x000fe200078ec0ff */
[----:B------:R-:W-:Y:S01]  /*0ec0*/  IMAD.SHL.U32 R22, R20, 0x4, RZ ;  /* 0x0000000414167824 */ /* 0x000fe200078e00ff */
[----:B------:R-:W-:Y:S01]  /*0ed0*/  LEA.HI R6, R6, R7, RZ, 0x3 ;  /* 0x0000000706067211 */ /* 0x000fe200078f18ff */
[----:B------:R-:W-:Y:S01]  /*0ee0*/  IMAD.SHL.U32 R7, R3, 0x8, RZ ;  /* 0x0000000803077824 */ /* 0x000fe200078e00ff */
[----:B------:R-:W-:Y:S01]  /*0ef0*/  LOP3.LUT R14, R13, 0xfffffff8, RZ, 0xc0, !PT ;  /* 0xfffffff80d0e7812 */ /* 0x000fe200078ec0ff */
[----:B------:R-:W-:Y:S01]  /*0f00*/  IMAD.IADD R5, R19, 0x1, -R5 ;  /* 0x0000000113057824 */ /* 0x000fe200078e0a05 */
[----:B------:R-:W-:Y:S01]  /*0f10*/  SHF.R.S32.HI R11, RZ, 0x1f, R11 ;  /* 0x0000001fff0b7819 */ /* 0x000fe2000001140b */
[----:B------:R-:W-:Y:S01]  /*0f20*/  IMAD.IADD R3, R20, 0x1, -R0 ;  /* 0x0000000114037824 */ /* 0x000fe200078e0a00 */
[----:B------:R-:W-:Y:S01]  /*0f30*/  LOP3.LUT R4, R4, 0x1c0, RZ, 0xc0, !PT ;  /* 0x000001c004047812 */ /* 0x000fe200078ec0ff */
[----:B------:R-:W-:Y:S01]  /*0f40*/  IMAD.SHL.U32 R6, R6, 0x40, RZ ;  /* 0x0000004006067824 */ /* 0x000fe200078e00ff */
[----:B------:R-:W-:Y:S01]  /*0f50*/  LEA.HI R11, R11, R18, RZ, 0x3 ;  /* 0x000000120b0b7211 */ /* 0x000fe200078f18ff */
[----:B------:R-:W-:Y:S01]  /*0f60*/  IMAD.IADD R221, R221, 0x1, -R14 ;  /* 0x00000001dddd7824 */ /* 0x000fe200078e0a0e */
[----:B------:R-:W-:Y:S01]  /*0f70*/  LOP3.LUT R0, R4, 0x38, R16, 0xf8, !PT ;  /* 0x0000003804007812 */ /* 0x000fe200078ef810 */
[----:B------:R-:W-:Y:S01]  /*0f80*/  IMAD.SHL.U32 R8, R5, 0x100, RZ ;  /* 0x0000010005087824 */ /* 0x000fe200078e00ff */
[----:B------:R-:W-:Y:S01]  /*0f90*/  SHF.R.S32.HI R5, RZ, 0x1f, R192 ;  /* 0x0000001fff057819 */ /* 0x000fe200000114c0 */
[----:B------:R-:W-:Y:S01]  /*0fa0*/  IMAD R25, R3, 0x8, R162 ;  /* 0x0000000803197824 */ /* 0x000fe200078e02a2 */
[----:B------:R-:W-:Y:S01]  /*0fb0*/  LOP3.LUT R11, R11, 0xfffffff8, RZ, 0xc0, !PT ;  /* 0xfffffff80b0b7812 */ /* 0x000fe200078ec0ff */
[----:B------:R-:W-:Y:S01]  /*0fc0*/  IMAD.SHL.U32 R166, R221, 0x8, RZ ;  /* 0x00000008dda67824 */ /* 0x000fe200078e00ff */
[----:B------:R-:W-:Y:S01]  /*0fd0*/  SHF.R.U32.HI R10, RZ, 0x3, R4 ;  /* 0x00000003ff0a7819 */ /* 0x000fe20000011604 */
[----:B------:R0:W-:Y:S01]  /*0fe0*/  STL [R1+0x464], R7 ;  /* 0x0004640701007387 */ /* 0x0001e20000100800 */
[----:B------:R-:W-:Y:S01]  /*0ff0*/  LOP3.LUT R6, R6, 0xfffffe00, RZ, 0xc0, !PT ;  /* 0xfffffe0006067812 */ /* 0x000fe200078ec0ff */
[----:B------:R-:W-:Y:S01]  /*1000*/  IMAD.U32 R160, R15, 0x40, R7 ;  /* 0x000000400fa07824 */ /* 0x000fe200078e0007 */
[----:B------:R-:W-:Y:S01]  /*1010*/  SHF.L.U64.HI R202, R192, 0x1, R5 ;  /* 0x00000001c0ca7819 */ /* 0x000fe20000010205 */
[----:B------:R-:W-:Y:S01]  /*1020*/  STL [R1+0x454], R25 ;  /* 0x0004541901007387 */ /* 0x000fe20000100800 */
[----:B------:R-:W-:Y:S01]  /*1030*/  VIADD R191, R16, 0xe0 ;  /* 0x000000e010bf7836 */ /* 0x000fe20000000000 */
[----:B------:R-:W-:Y:S01]  /*1040*/  LOP3.LUT R5, R6, R0, R10, 0xf6, !PT ;  /* 0x0000000006057212 */ /* 0x000fe200078ef60a */
[----:B------:R-:W-:Y:S01]  /*1050*/  VIADD R218, R166, 0x80 ;  /* 0x00000080a6da7836 */ /* 0x000fe20000000000 */
[----:B------:R-:W-:Y:S01]  /*1060*/  STL [R1+0x45c], R8 ;  /* 0x00045c0801007387 */ /* 0x000fe20000100800 */
[----:B------:R-:W-:Y:S01]  /*1070*/  IMAD.IADD R159, R18, 0x1, -R11 ;  /* 0x00000001129f7824 */ /* 0x000fe200078e0a0b */
[----:B------:R-:W-:Y:S01]  /*1080*/  SHF.R.S32.HI R4, RZ, 0x1f, R191 ;  /* 0x0000001fff047819 */ /* 0x000fe200000114bf */
[----:B0-----:R-:W-:Y:S01]  /*1090*/  IMAD.SHL.U32 R7, R9, 0x2, RZ ;  /* 0x0000000209077824 */ /* 0x001fe200078e00ff */
[----:B------:R-:W-:Y:S01]  /*10a0*/  SHF.R.S32.HI R14, RZ, 0x1f, R218 ;  /* 0x0000001fff0e7819 */ /* 0x000fe200000114da */
[C---:B------:R-:W-:Y:S01]  /*10b0*/  VIADD R215, R166.reuse, 0x140 ;  /* 0x00000140a6d77836 */ /* 0x040fe20000000000 */
[----:B------:R-:W-:Y:S01]  /*10c0*/  SHF.L.U64.HI R203, R191, 0x1, R4 ;  /* 0x00000001bfcb7819 */ /* 0x000fe20000010204 */
[C---:B------:R-:W-:Y:S01]  /*10d0*/  VIADD R217, R166.reuse, 0xc0 ;  /* 0x000000c0a6d97836 */ /* 0x040fe20000000000 */
[----:B------:R-:W-:Y:S01]  /*10e0*/  STL [R1+0x458], R6 ;  /* 0x0004580601007387 */ /* 0x000fe20000100800 */
[----:B------:R-:W-:Y:S01]  /*10f0*/  VIADD R11, R166, 0x1c0 ;  /* 0x000001c0a60b7836 */ /* 0x000fe20000000000 */
[----:B------:R-:W-:Y:S01]  /*1100*/  SHF.R.S32.HI R14, RZ, 0x1f, R215 ;  /* 0x0000001fff0e7819 */ /* 0x000fe200000114d7 */
[----:B------:R-:W-:Y:S01]  /*1110*/  IMAD.IADD R163, R7, 0x1, R8 ;  /* 0x0000000107a37824 */ /* 0x000fe200078e0208 */
[----:B------:R-:W-:Y:S01]  /*1120*/  SHF.R.S32.HI R13, RZ, 0x1f, R217 ;  /* 0x0000001fff0d7819 */ /* 0x000fe200000114d9 */
[----:B------:R-:W-:Y:S01]  /*1130*/  VIADD R165, R22, 0x10 ;  /* 0x0000001016a57836 */ /* 0x000fe20000000000 */
[----:B------:R-:W-:Y:S01]  /*1140*/  SHF.R.S32.HI R11, RZ, 0x1f, R11 ;  /* 0x0000001fff0b7819 */ /* 0x000fe2000001140b */
[C---:B------:R-:W-:Y:S01]  /*1150*/  VIADD R12, R166.reuse, 0x180 ;  /* 0x00000180a60c7836 */ /* 0x040fe20000000000 */
[----:B------:R0:W-:Y:S01]  /*1160*/  STL [R1+0x448], R20 ;  /* 0x0004481401007387 */ /* 0x0001e20000100800 */
[----:B------:R-:W-:Y:S01]  /*1170*/  IMAD R0, R5, 0x2, R2 ;  /* 0x0000000205007824 */ /* 0x000fe200078e0202 */
        /* <DEDUP_REMOVED lines=63> */
[C---:B------:R-:W-:Y:S01]  /*1570*/  VIADD R20, R163.reuse, 0x58 ;  /* 0x00000058a3147836 */ /* 0x040fe20000000000 */
[----:B------:R-:W-:Y:S01]  /*1580*/  SHF.R.S32.HI R4, RZ, 0x1f, R227 ;  /* 0x0000001fff047819 */ /* 0x000fe200000114e3 */
[C---:B0-----:R-:W-:Y:S01]  /*1590*/  VIADD R13, R163.reuse, 0x70 ;  /* 0x00000070a30d7836 */ /* 0x041fe20000000000 */
[----:B------:R-:W-:Y:S01]  /*15a0*/  SHF.R.S32.HI R3, RZ, 0x1f, R226 ;  /* 0x0000001fff037819 */ /* 0x000fe200000114e2 */
[C---:B------:R-:W-:Y:S01]  /*15b0*/  VIADD R10, R163.reuse, 0x88 ;  /* 0x00000088a30a7836 */ /* 0x040fe20000000000 */
[----:B------:R-:W-:Y:S01]  /*15c0*/  SHF.R.S32.HI R0, RZ, 0x1f, R225 ;  /* 0x0000001fff007819 */ /* 0x000fe200000114e1 */
[C---:B--2---:R-:W-:Y:S01]  /*15d0*/  VIADD R7, R163.reuse, 0xa0 ;  /* 0x000000a0a3077836 */ /* 0x044fe20000000000 */
[----:B------:R-:W-:Y:S01]  /*15e0*/  SHF.R.S32.HI R17, RZ, 0x1f, R16 ;  /* 0x0000001fff117819 */ /* 0x000fe20000011410 */
[C---:B------:R-:W-:Y:S01]  /*15f0*/  VIADD R224, R163.reuse, 0xe8 ;  /* 0x000000e8a3e07836 */ /* 0x040fe20000000000 */
[----:B------:R-:W-:Y:S01]  /*1600*/  SHF.R.S32.HI R164, RZ, 0x1f, R19 ;  /* 0x0000001fffa47819 */ /* 0x000fe20000011413 */
[----:B------:R-:W-:Y:S01]  /*1610*/  VIADD R223, R163, 0xf0 ;  /* 0x000000f0a3df7836 */ /* 0x000fe20000000000 */
[----:B------:R-:W-:Y:S01]  /*1620*/  SHF.L.U64.HI R198, R197, 0x1, R198 ;  /* 0x00000001c5c67819 */ /* 0x000fe200000102c6 */
[----:B------:R-:W-:Y:S01]  /*1630*/  VIADD R222, R163, 0xf8 ;  /* 0x000000f8a3de7836 */ /* 0x000fe20000000000 */
[----:B------:R-:W-:Y:S01]  /*1640*/  SHF.L.U64.HI R199, R196, 0x1, R199 ;  /* 0x00000001c4c77819 */ /* 0x000fe200000102c7 */
[----:B------:R-:W-:Y:S01]  /*1650*/  IMAD.WIDE R160, R160, R161, UR40 ;  /* 0x00000028a0a07e25 */ /* 0x000fe2000f8e02a1 */
[----:B------:R-:W-:-:S02]  /*1660*/  SHF.L.U64.HI R200, R195, 0x1, R200 ;  /* 0x00000001c3c87819 */ /* 0x000fc400000102c8 */
[----:B------:R-:W-:Y:S02]  /*1670*/  SHF.L.U64.HI R201, R194, 0x1, R201 ;  /* 0x00000001c2c97819 */ /* 0x000fe400000102c9 */
[----:B------:R-:W-:Y:S02]  /*1680*/  SHF.L.U64.HI R204, R189, 0x1, R204 ;  /* 0x00000001bdcc7819 */ /* 0x000fe400000102cc */
[----:B------:R-:W-:Y:S02]  /*1690*/  SHF.L.U64.HI R205, R188, 0x1, R205 ;  /* 0x00000001bccd7819 */ /* 0x000fe400000102cd */
[----:B------:R-:W-:Y:S02]  /*16a0*/  SHF.L.U64.HI R206, R187, 0x1, R206 ;  /* 0x00000001bbce7819 */ /* 0x000fe400000102ce */
[----:B------:R-:W-:Y:S02]  /*16b0*/  SHF.L.U64.HI R207, R186, 0x1, R207 ;  /* 0x00000001bacf7819 */ /* 0x000fe400000102cf */
[----:B------:R-:W-:-:S02]  /*16c0*/  SHF.L.U64.HI R208, R185, 0x1, R208 ;  /* 0x00000001b9d07819 */ /* 0x000fc400000102d0 */
[----:B------:R-:W-:Y:S02]  /*16d0*/  SHF.L.U64.HI R209, R184, 0x1, R209 ;  /* 0x00000001b8d17819 */ /* 0x000fe400000102d1 */
[----:B------:R-:W-:Y:S02]  /*16e0*/  SHF.L.U64.HI R210, R183, 0x1, R210 ;  /* 0x00000001b7d27819 */ /* 0x000fe400000102d2 */
[----:B------:R-:W-:Y:S02]  /*16f0*/  SHF.L.U64.HI R211, R182, 0x1, R211 ;  /* 0x00000001b6d37819 */ /* 0x000fe400000102d3 */
[----:B------:R-:W-:Y:S02]  /*1700*/  SHF.R.S32.HI R20, RZ, 0x1f, R20 ;  /* 0x0000001fff147819 */ /* 0x000fe40000011414 */
[----:B------:R-:W-:Y:S02]  /*1710*/  SHF.R.S32.HI R13, RZ, 0x1f, R13 ;  /* 0x0000001fff0d7819 */ /* 0x000fe4000001140d */
[----:B------:R-:W-:-:S02]  /*1720*/  SHF.R.S32.HI R10, RZ, 0x1f, R10 ;  /* 0x0000001fff0a7819 */ /* 0x000fc4000001140a */
[----:B------:R-:W-:Y:S02]  /*1730*/  SHF.R.S32.HI R7, RZ, 0x1f, R7 ;  /* 0x0000001fff077819 */ /* 0x000fe40000011407 */
[----:B------:R-:W-:Y:S02]  /*1740*/  SHF.R.S32.HI R4, RZ, 0x1f, R224 ;  /* 0x0000001fff047819 */ /* 0x000fe400000114e0 */
[----:B------:R-:W-:Y:S02]  /*1750*/  SHF.R.S32.HI R3, RZ, 0x1f, R223 ;  /* 0x0000001fff037819 */ /* 0x000fe400000114df */
[----:B------:R-:W-:-:S07]  /*1760*/  SHF.R.S32.HI R0, RZ, 0x1f, R222 ;  /* 0x0000001fff007819 */ /* 0x000fce00000114de */
.L_x_6904:
[----:B------:R-:W-:Y:S01]  /*1770*/  ULDC.64 UR4, c[0x0][0xb20] ;  /* 0x0002c80000047ab9 */ /* 0x000fe20000000a00 */
[----:B0-234-:R-:W0:Y:S01]  /*1780*/  LDC.64 R4, c[0x0][0xb00] ;  /* 0x0002c000ff047b82 */ /* 0x01de220000000a00 */
        /* <DEDUP_REMOVED lines=10> */
[----:B------:R-:W1:Y:S01]  /*1830*/  @P0 LDC.64 R8, c[0x0][0xb20] ;  /* 0x0002c800ff080b82 */ /* 0x000e620000000a00 */
        /* <DEDUP_REMOVED lines=36> */
.L_x_6671:
[----:B------:R-:W-:Y:S02]  /*1a80*/  IMAD.U32 R27, RZ, RZ, UR5 ;  /* 0x00000005ff1b7e24 */ /* 0x000fe4000f8e00ff */
[----:B------:R-:W-:Y:S01]  /*1a90*/  IMAD.U32 R29, RZ, RZ, UR4 ;  /* 0x00000004ff1d7e24 */ /* 0x000fe2000f8e00ff */
[----:B------:R-:W-:Y:S06]  /*1aa0*/  @!P2 BRA `(.L_x_6672) ;  /* 0x000000000010a947 */ /* 0x000fec0003800000 */
[----:B------:R-:W0:Y:S02]  /*1ab0*/  LDC.64 R4, c[0x0][0xb18] ;  /* 0x0002c600ff047b82 */ /* 0x000e240000000a00 */
[----:B0-----:R-:W-:-:S05]  /*1ac0*/  IMAD.WIDE R4, R87, 0x4, R4 ;  /* 0x0000000457047825 */ /* 0x001fca00078e0204 */
[----:B------:R0:W5:Y:S01]  /*1ad0*/  LDG.E R29, desc[UR36][R4.64] ;  /* 0x00000024041d7981 */ /* 0x000162000c1e1900 */
[----:B------:R-:W-:Y:S05]  /*1ae0*/  BRA `(.L_x_6673) ;  /* 0x0000000000107947 */ /* 0x000fea0003800000 */
.L_x_6672:
[----:B------:R-:W-:Y:S05]  /*1af0*/  @!P3 BRA `(.L_x_6673) ;  /* 0x00000000000cb947 */ /* 0x000fea0003800000 */
[----:B------:R-:W2:Y:S04]  /*1b00*/  LDG.E R0, desc[UR36][R4.64] ;  /* 0x0000002404007981 */ /* 0x000ea8000c1e1900 */
[----:B------:R-:W2:Y:S02]  /*1b10*/  LDG.E R29, desc[UR36][R4.64+0x4] ;  /* 0x00000424041d7981 */ /* 0x000ea4000c1e1900 */
[----:B--2---:R-:W-:-:S07]  /*1b20*/  IMAD.IADD R29, R29, 0x1, -R0 ;  /* 0x000000011d1d7824 */ /* 0x004fce00078e0a00 */
.L_x_6673:
        /* <DEDUP_REMOVED lines=47> */
.L_x_6676:
[----:B------:R-:W-:-:S13]  /*1e20*/  ISETP.NE.AND P0, PT, R5, 0x1, PT ;  /* 0x000000010500780c */ /* 0x000fda0003f05270 */
[----:B------:R-:W0:Y:S02]  /*1e30*/  @P0 LDC.64 R6, c[0x0][0xae0] ;  /* 0x0002b800ff060b82 */ /* 0x000e240000000a00 */
[----:B0-----:R-:W-:-:S05]  /*1e40*/  @P0 IMAD.HI.U32 R6, R0, R6, RZ ;  /* 0x0000000600060227 */ /* 0x001fca00078e00ff */
[----:B------:R-:W-:-:S07]  /*1e50*/  @P0 SHF.R.U32.HI R0, RZ, R7, R6 ;  /* 0x00000007ff000219 */ /* 0x000fce0000011606 */
.L_x_6677:
[----:B------:R-:W-:Y:S05]  /*1e60*/  BSYNC B0 ;  /* 0x0000000000007941 */ /* 0x000fea0003800000 */
.L_x_6675:
[----:B------:R-:W-:-:S05]  /*1e70*/  IMAD R3, R0, R5, R5 ;  /* 0x0000000500037224 */ /* 0x000fca00078e0205 */
[----:B------:R-:W-:-:S07]  /*1e80*/  VIMNMX R4, R4, R3, PT ;  /* 0x0000000304047248 */ /* 0x000fce0003fe0100 */
.L_x_6674:
        /* <DEDUP_REMOVED lines=25> */
.L_x_6680:
[----:B------:R-:W-:-:S13]  /*2020*/  ISETP.NE.AND P0, PT, R5, 0x1, PT ;  /* 0x000000010500780c */ /* 0x000fda0003f05270 */
[----:B------:R-:W0:Y:S02]  /*2030*/  @P0 LDC.64 R6, c[0x0][0xae0] ;  /* 0x0002b800ff060b82 */ /* 0x000e240000000a00 */
[----:B0-----:R-:W-:-:S05]  /*2040*/  @P0 IMAD.HI.U32 R6, R0, R6, RZ ;  /* 0x0000000600060227 */ /* 0x001fca00078e00ff */
[----:B------:R-:W-:-:S07]  /*2050*/  @P0 SHF.R.U32.HI R0, RZ, R7, R6 ;  /* 0x00000007ff000219 */ /* 0x000fce0000011606 */
.L_x_6681:
[----:B------:R-:W-:Y:S05]  /*2060*/  BSYNC B0 ;  /* 0x0000000000007941 */ /* 0x000fea0003800000 */
.L_x_6679:
[----:B------:R-:W-:-:S05]  /*2070*/  IMAD R0, R0, R5, RZ ;  /* 0x0000000500007224 */ /* 0x000fca00078e02ff */
[----:B------:R-:W-:-:S07]  /*2080*/  VIMNMX R3, R3, R0, !PT ;  /* 0x0000000003037248 */ /* 0x000fce0007fe0100 */
.L_x_6678:
[----:B------:R-:W-:Y:S01]  /*2090*/  SHF.R.S32.HI R0, RZ, 0x1f, R3 ;  /* 0x0000001fff007819 */ /* 0x000fe20000011403 */
[----:B------:R-:W-:Y:S01]  /*20a0*/  BSSY B0, `(.L_x_6682) ;  /* 0x0000028000007945 */ /* 0x000fe20003800000 */
[----:B------:R-:W-:Y:S02]  /*20b0*/  LOP3.LUT R220, R213, 0xff, RZ, 0xc0, !PT ;  /* 0x000000ffd5dc7812 */ /* 0x000fe400078ec0ff */
[----:B------:R-:W-:Y:S01]  /*20c0*/  LEA.HI R0, R0, R3, RZ, 0x6 ;  /* 0x0000000300007211 */ /* 0x000fe200078f30ff */
[----:B------:R-:W-:Y:S01]  /*20d0*/  IMAD.MOV.U32 R3, RZ, RZ, RZ ;  /* 0x000000ffff037224 */ /* 0x000fe200078e00ff */
        /* <DEDUP_REMOVED lines=36> */
.L_x_6683:
[----:B------:R-:W-:Y:S05]  /*2320*/  BSYNC B0 ;  /* 0x0000000000007941 */ /* 0x000fea0003800000 */
.L_x_6682:
[----:B------:R-:W-:-:S05]  /*2330*/  IMAD R0, R220, R3, R9 ;  /* 0x00000003dc007224 */ /* 0x000fca00078e0209 */
        /* <DEDUP_REMOVED lines=35> */
.L_x_6686:
[----:B------:R-:W-:Y:S05]  /*2570*/  BSYNC B6 ;  /* 0x0000000000067941 */ /* 0x000fea0003800000 */
.L_x_6685:
        /* <DEDUP_REMOVED lines=20> */
.L_x_6688:
[----:B------:R-:W-:Y:S05]  /*26c0*/  BSYNC B6 ;  /* 0x0000000000067941 */ /* 0x000fea0003800000 */
.L_x_6687:
[----:B------:R-:W-:Y:S01]  /*26d0*/  ULDC.64 UR4, c[0x0][0xaf0] ;  /* 0x0002bc0000047ab9 */ /* 0x000fe20000000a00 */
[----:B------:R-:W-:Y:S01]  /*26e0*/  IMAD.MOV.U32 R39, RZ, RZ, R87 ;  /* 0x000000ffff277224 */ /* 0x000fe200078e0057 */
[----:B------:R-:W-:Y:S01]  /*26f0*/  ISETP.NE.U32.AND P0, PT, RZ, UR4, PT ;  /* 0x00000004ff007c0c */ /* 0x000fe2000bf05070 */
[----:B------:R-:W2:Y:S01]  /*2700*/  LDL R20, [R1+0x448] ;  /* 0x0004480001147983 */ /* 0x000ea20000100800 */
[----:B------:R-:W0:Y:S02]  /*2710*/  LDC R3, c[0x0][0x3f4] ;  /* 0x0000fd00ff037b82 */ /* 0x000e240000000800 */
[----:B------:R-:W-:-:S13]  /*2720*/  ISETP.NE.AND.EX P0, PT, RZ, UR5, PT, P0 ;  /* 0x00000005ff007c0c */ /* 0x000fda000bf05300 */
[----:B------:R-:W1:Y:S02]  /*2730*/  @P0 LDC.64 R4, c[0x0][0xaf0] ;  /* 0x0002bc00ff040b82 */ /* 0x000e640000000a00 */
[----:B-1----:R-:W-:-:S05]  /*2740*/  @P0 IMAD.WIDE R4, R87, 0x4, R4 ;  /* 0x0000000457040825 */ /* 0x002fca00078e0204 */
[----:B------:R-:W3:Y:S01]  /*2750*/  @P0 LDG.E R39, desc[UR36][R4.64] ;  /* 0x0000002404270981 */ /* 0x000ee2000c1e1900 */
[----:B0-----:R-:W-:Y:S01]  /*2760*/  ISETP.GE.AND P1, PT, R16, R3, PT ;  /* 0x000000031000720c */ /* 0x001fe20003f26270 */
[----:B------:R-:W-:-:S03]  /*2770*/  IMAD.IADD R38, R38, 0x1, R29 ;  /* 0x0000000126267824 */ /* 0x000fc600078e021d */
[----:B------:R-:W-:-:S05]  /*2780*/  SEL R3, R3, RZ, P1 ;  /* 0x000000ff03037207 */ /* 0x000fca0000800000 */
[----:B------:R-:W-:-:S05]  /*2790*/  IMAD.IADD R3, R16, 0x1, R3 ;  /* 0x0000000110037824 */ /* 0x000fca00078e0203 */
[----:B------:R-:W-:-:S04]  /*27a0*/  SHF.R.S32.HI R0, RZ, 0x1f, R3 ;  /* 0x0000001fff007819 */ /* 0x000fc80000011403 */
[----:B------:R-:W-:-:S04]  /*27b0*/  LEA.HI R0, R0, R3, RZ, 0x3 ;  /* 0x0000000300007211 */ /* 0x000fc800078f18ff */
[----:B------:R-:W-:Y:S01]  /*27c0*/  SHF.R.S32.HI R0, RZ, 0x3, R0 ;  /* 0x00000003ff007819 */ /* 0x000fe20000011400 */
[----:B--2---:R-:W-:Y:S01]  /*27d0*/  IMAD R34, R20, 0x40, R18 ;  /* 0x0000004014227824 */ /* 0x004fe200078e0212 */
[----:B---3--:R-:W-:-:S07]  /*27e0*/  SHF.R.S32.HI R3, RZ, 0x1f, R39 ;  /* 0x0000001fff037819 */ /* 0x008fce0000011427 */
.L_x_6721:
        /* <DEDUP_REMOVED lines=21> */
[----:B--2---:R-:W-:Y:S01]  /*2940*/  @!P0 LEA R4, P2, R6, R4, 0x2 ;  /* 0x0000000406048211 */ /* 0x004fe200078410ff */
[----:B------:R-:W-:-:S03]  /*2950*/  IMAD.SHL.U32 R55, R159, 0x40, RZ ;  /* 0x000000409f377824 */ /* 0x000fc600078e00ff */
[----:B------:R-:W-:Y:S02]  /*2960*/  @!P0 LEA.HI.X R5, R6, R5, R7, 0x2, P2 ;  /* 0x0000000506058211 */ /* 0x000fe400010f1407 */
[----:B------:R-:W-:Y:S01]  /*2970*/  LOP3.LUT R55, R55, 0x1c0, RZ, 0xc0, !PT ;  /* 0x000001c037377812 */ /* 0x000fe200078ec0ff */
[----:B------:R-:W-:Y:S02]  /*2980*/  IMAD.SHL.U32 R50, R167, 0x200, RZ ;  /* 0x00000200a7327824 */ /* 0x000fe400078e00ff */
[----:B-----5:R0:W5:Y:S01]  /*2990*/  @!P0 LDG.E R41, desc[UR36][R4.64] ;  /* 0x0000002404298981 */ /* 0x020162000c1e1900 */
[----:B-1----:R-:W-:Y:S01]  /*29a0*/  ISETP.GE.AND P0, PT, R37, 0x1, PT ;  /* 0x000000012500780c */ /* 0x002fe20003f06270 */
[----:B------:R-:W-:Y:S01]  /*29b0*/  IMAD.SHL.U32 R36, R156, 0x1000, RZ ;  /* 0x000010009c247824 */ /* 0x000fe200078e00ff */
[----:B------:R-:W-:Y:S01]  /*29c0*/  LOP3.LUT R42, R55, 0x18, R16, 0xf8, !PT ;  /* 0x00000018372a7812 */ /* 0x000fe200078ef810 */
[----:B------:R-:W-:Y:S01]  /*29d0*/  IMAD.MOV R6, RZ, RZ, -R8 ;  /* 0x000000ffff067224 */ /* 0x000fe200078e0a08 */
[----:B------:R-:W-:Y:S01]  /*29e0*/  SHF.R.U32.HI R53, RZ, 0x3, R55 ;  /* 0x00000003ff357819 */ /* 0x000fe20000011637 */
[----:B------:R-:W-:Y:S05]  /*29f0*/  YIELD ;  /* 0x0000000000007946 */ /* 0x000fea0003800000 */
[----:B------:R-:W-:Y:S01]  /*2a00*/  LOP3.LUT R42, R50, R42, R53, 0xf6, !PT ;  /* 0x0000002a322a7212 */ /* 0x000fe200078ef635 */
[----:B------:R-:W-:Y:S01]  /*2a10*/  BSSY B0, `(.L_x_6689) ;  /* 0x00001d0000007945 */ /* 0x000fe20003800000 */
[----:B------:R-:W-:Y:S01]  /*2a20*/  IMAD R43, R43, R6, R12 ;  /* 0x000000062b2b7224 */ /* 0x000fe200078e020c */
[----:B------:R-:W-:-:S02]  /*2a30*/  ISETP.GT.AND P2, PT, R33, R32, PT ;  /* 0x000000202100720c */ /* 0x000fc40003f44270 */
[----:B0-----:R-:W-:-:S04]  /*2a40*/  IMAD.IADD R5, R42, 0x1, R36 ;  /* 0x000000012a057824 */ /* 0x001fc800078e0224 */
[----:B------:R-:W-:Y:S01]  /*2a50*/  IMAD R48, R5, 0x2, R2 ;  /* 0x0000000205307824 */ /* 0x000fe200078e0202 */
[----:B------:R-:W-:Y:S06]  /*2a60*/  @!P0 BRA `(.L_x_6690) ;  /* 0x0000001800548947 */ /* 0x000fec0003800000 */
[----:B------:R-:W-:Y:S01]  /*2a70*/  SHF.R.S32.HI R44, RZ, 0x1f, R43 ;  /* 0x0000001fff2c7819 */ /* 0x000fe2000001142b */
[----:B------:R-:W-:Y:S01]  /*2a80*/  ULDC.64 UR4, c[0x0][0x300] ;  /* 0x0000c00000047ab9 */ /* 0x000fe20000000a00 */
[----:B-----5:R-:W-:Y:S01]  /*2a90*/  SHF.R.S32.HI R45, RZ, 0x1f, R41 ;  /* 0x0000001fff2d7819 */ /* 0x020fe20000011429 */
[----:B------:R-:W-:Y:S01]  /*2aa0*/  IMAD.WIDE.U32 R6, R43, UR4, RZ ;  /* 0x000000042b067c25 */ /* 0x000fe2000f8e00ff */
[----:B------:R-:W-:Y:S01]  /*2ab0*/  SHF.R.S32.HI R11, RZ, 0x1f, R33 ;  /* 0x0000001fff0b7819 */ /* 0x000fe20000011421 */
[----:B------:R-:W-:Y:S02]  /*2ac0*/  ULDC.U8 UR6, c[0x0][0x410] ;  /* 0x0001040000067ab9 */ /* 0x000fe40000000000 */
[----:B------:R-:W-:Y:S01]  /*2ad0*/  IMAD R4, R44, UR4, RZ ;  /* 0x000000042c047c24 */ /* 0x000fe2000f8e02ff */
[----:B------:R-:W-:-:S03]  /*2ae0*/  ISETP.NE.AND P0, PT, RZ, UR6, PT ;  /* 0x00000006ff007c0c */ /* 0x000fc6000bf05270 */
[----:B------:R-:W-:Y:S01]  /*2af0*/  IMAD R9, R43, UR5, R4 ;  /* 0x000000052b097c24 */ /* 0x000fe2000f8e0204 */
[----:B------:R-:W-:Y:S01]  /*2b00*/  ULDC.64 UR4, c[0x0][0x310] ;  /* 0x0000c40000047ab9 */ /* 0x000fe20000000a00 */
[----:B------:R-:W0:Y:S01]  /*2b10*/  LDC.64 R4, c[0x0][0x3f8] ;  /* 0x0000fe00ff047b82 */ /* 0x000e220000000a00 */
        /* <DEDUP_REMOVED lines=8> */
[----:B------:R-:W-:Y:S02]  /*2ba0*/  ULDC.64 UR4, c[0x0][0x2e8] ;  /* 0x0000ba0000047ab9 */ /* 0x000fe40000000a00 */
[C---:B------:R-:W-:Y:S01]  /*2bb0*/  LEA R47, P3, R6.reuse, UR4, 0x1 ;  /* 0x00000004062f7c11 */ /* 0x040fe2000f8608ff */
[-C--:B0-----:R-:W-:Y:S02]  /*2bc0*/  IMAD R10, R11, R4.reuse, RZ ;  /* 0x000000040b0a7224 */ /* 0x081fe400078e02ff */
[----:B------:R-:W-:Y:S01]  /*2bd0*/  IMAD.WIDE.U32 R8, R33, R4, RZ ;  /* 0x0000000421087225 */ /* 0x000fe200078e00ff */
[----:B------:R-:W-:-:S03]  /*2be0*/  LEA.HI.X R49, R6, UR5, R49, 0x1, P3 ;  /* 0x0000000506317c11 */ /* 0x000fc600098f0c31 */
[----:B------:R-:W-:Y:S02]  /*2bf0*/  IMAD R7, R33, R5, R10 ;  /* 0x0000000521077224 */ /* 0x000fe400078e020a */
[----:B------:R-:W-:Y:S02]  /*2c00*/  IMAD.SHL.U32 R59, R8, 0x40, RZ ;  /* 0x00000040083b7824 */ /* 0x000fe400078e00ff */
[----:B------:R-:W-:-:S05]  /*2c10*/  IMAD.IADD R7, R9, 0x1, R7 ;  /* 0x0000000109077824 */ /* 0x000fca00078e0207 */
[----:B------:R-:W-:Y:S01]  /*2c20*/  SHF.L.U64.HI R57, R8, 0x6, R7 ;  /* 0x0000000608397819 */ /* 0x000fe20000010207 */
[----:B------:R-:W-:Y:S06]  /*2c30*/  @!P0 BRA `(.L_x_6691) ;  /* 0x0000000800f88947 */ /* 0x000fec0003800000 */
[----:B------:R-:W0:Y:S01]  /*2c40*/  LDC.64 R6, c[0x0][0x408] ;  /* 0x00010200ff067b82 */ /* 0x000e220000000a00 */
[----:B------:R-:W-:Y:S01]  /*2c50*/  IMAD R46, R33, -0x40, R27 ;  /* 0xffffffc0212e7824 */ /* 0x000fe200078e021b */
[----:B------:R-:W-:Y:S01]  /*2c60*/  BSSY B1, `(.L_x_6692) ;  /* 0x0000031000017945 */ /* 0x000fe20003800000 */
[----:B------:R-:W-:Y:S02]  /*2c70*/  CS2R R8, SRZ ;  /* 0x0000000000087805 */ /* 0x000fe4000001ff00 */
[----:B------:R-:W-:Y:S02]  /*2c80*/  CS2R R28, SRZ ;  /* 0x00000000001c7805 */ /* 0x000fe4000001ff00 */
[----:B------:R-:W-:Y:S02]  /*2c90*/  CS2R R20, SRZ ;  /* 0x0000000000147805 */ /* 0x000fe4000001ff00 */
[----:B------:R-:W-:Y:S02]  /*2ca0*/  VIMNMX R46, R46, 0x40, PT ;  /* 0x000000402e2e7848 */ /* 0x000fe40003fe0100 */
[----:B------:R-:W-:-:S02]  /*2cb0*/  CS2R R30, SRZ ;  /* 0x00000000001e7805 */ /* 0x000fc4000001ff00 */
[----:B------:R-:W-:Y:S01]  /*2cc0*/  ISETP.GE.AND P0, PT, R18, R46, PT ;  /* 0x0000002e1200720c */ /* 0x000fe20003f06270 */
[----:B0-----:R-:W-:-:S04]  /*2cd0*/  IMAD R10, R11, R6, RZ ;  /* 0x000000060b0a7224 */ /* 0x001fc800078e02ff */
[----:B------:R-:W-:-:S08]  /*2ce0*/  IMAD R15, R33, R7, R10 ;  /* 0x00000007210f7224 */ /* 0x000fd000078e020a */
[----:B------:R-:W-:Y:S05]  /*2cf0*/  @P0 BRA `(.L_x_6693) ;  /* 0x00000000009c0947 */ /* 0x000fea0003800000 */
[----:B------:R-:W-:Y:S01]  /*2d00*/  SHF.R.S32.HI R9, RZ, 0x1f, R18 ;  /* 0x0000001fff097819 */ /* 0x000fe20000011412 */
[----:B------:R-:W-:Y:S01]  /*2d10*/  ULDC.64 UR4, c[0x0][0x3e8] ;  /* 0x0000fa0000047ab9 */ /* 0x000fe20000000a00 */
[----:B------:R-:W-:Y:S01]  /*2d20*/  SHF.R.S32.HI R23, RZ, 0x1f, R22 ;  /* 0x0000001fff177819 */ /* 0x000fe20000011416 */
[----:B------:R-:W-:Y:S01]  /*2d30*/  ULDC.64 UR6, c[0x0][0x400] ;  /* 0x0001000000067ab9 */ /* 0x000fe20000000a00 */
[----:B------:R-:W-:Y:S01]  /*2d40*/  SHF.R.S32.HI R13, RZ, 0x1f, R35 ;  /* 0x0000001fff0d7819 */ /* 0x000fe20000011423 */
[C---:B------:R-:W-:Y:S01]  /*2d50*/  IMAD R8, R9.reuse, R6, RZ ;  /* 0x0000000609087224 */ /* 0x040fe200078e02ff */
[-C--:B------:R-:W-:Y:S01]  /*2d60*/  ISETP.GE.AND P3, PT, R22, R37.reuse, PT ;  /* 0x000000251600720c */ /* 0x080fe20003f66270 */
[----:B------:R-:W-:Y:S01]  /*2d70*/  IMAD R10, R9, R4, RZ ;  /* 0x00000004090a7224 */ /* 0x000fe200078e02ff */
[----:B------:R-:W-:Y:S01]  /*2d80*/  ISETP.GE.AND P5, PT, R165, R37, PT ;  /* 0x00000025a500720c */ /* 0x000fe20003fa6270 */
[C---:B------:R-:W-:Y:S02]  /*2d90*/  IMAD R51, R18.reuse, R7, R8 ;  /* 0x0000000712337224 */ /* 0x040fe400078e0208 */
[----:B------:R-:W-:-:S04]  /*2da0*/  IMAD.WIDE.U32 R8, R18, R6, R22 ;  /* 0x0000000612087225 */ /* 0x000fc800078e0016 */
[----:B------:R-:W-:Y:S02]  /*2db0*/  IMAD R12, R13, R6, RZ ;  /* 0x000000060d0c7224 */ /* 0x000fe400078e02ff */
[C---:B------:R-:W-:Y:S02]  /*2dc0*/  IMAD R21, R18.reuse, R5, R10 ;  /* 0x0000000512157224 */ /* 0x040fe400078e020a */
[----:B------:R-:W-:Y:S02]  /*2dd0*/  IMAD.IADD R9, R9, 0x1, R51 ;  /* 0x0000000109097824 */ /* 0x000fe400078e0233 */
[----:B------:R-:W-:-:S04]  /*2de0*/  IMAD.WIDE.U32 R10, R18, R4, R22 ;  /* 0x00000004120a7225 */ /* 0x000fc800078e0016 */
[----:B------:R-:W-:Y:S02]  /*2df0*/  IMAD R51, R35, R7, R12 ;  /* 0x0000000723337224 */ /* 0x000fe400078e020c */
[----:B------:R-:W-:Y:S02]  /*2e00*/  IMAD R14, R13, R4, RZ ;  /* 0x000000040d0e7224 */ /* 0x000fe400078e02ff */
[----:B------:R-:W-:-:S04]  /*2e10*/  IMAD.WIDE.U32 R8, R35, R6, R8 ;  /* 0x0000000623087225 */ /* 0x000fc800078e0008 */
[----:B------:R-:W-:-:S04]  /*2e20*/  IMAD.WIDE.U32 R12, R33, R6, RZ ;  /* 0x00000006210c7225 */ /* 0x000fc800078e00ff */
[----:B------:R-:W-:Y:S01]  /*2e30*/  IMAD.IADD R7, R11, 0x1, R21 ;  /* 0x000000010b077824 */ /* 0x000fe200078e0215 */
[----:B------:R-:W-:Y:S01]  /*2e40*/  CS2R R20, SRZ ;  /* 0x0000000000147805 */ /* 0x000fe2000001ff00 */
[----:B------:R-:W-:Y:S01]  /*2e50*/  IMAD.MOV.U32 R6, RZ, RZ, R10 ;  /* 0x000000ffff067224 */ /* 0x000fe200078e000a */
[----:B------:R-:W-:Y:S01]  /*2e60*/  LEA R10, P4, R12, R8, 0x6 ;  /* 0x000000080c0a7211 */ /* 0x000fe200078830ff */
[C---:B------:R-:W-:Y:S02]  /*2e70*/  IMAD R11, R35.reuse, R5, R14 ;  /* 0x00000005230b7224 */ /* 0x040fe400078e020e */
[----:B------:R-:W-:-:S04]  /*2e80*/  IMAD.WIDE.U32 R6, R35, R4, R6 ;  /* 0x0000000423067225 */ /* 0x000fc800078e0006 */
[----:B------:R-:W-:Y:S01]  /*2e90*/  IMAD.IADD R5, R9, 0x1, R51 ;  /* 0x0000000109057824 */ /* 0x000fe200078e0233 */
[----:B------:R-:W-:Y:S01]  /*2ea0*/  IADD3 R8, P6, R59, R6, RZ ;  /* 0x000000063b087210 */ /* 0x000fe20007fde0ff */
[----:B------:R-:W-:-:S03]  /*2eb0*/  IMAD.IADD R13, R13, 0x1, R15 ;  /* 0x000000010d0d7824 */ /* 0x000fc600078e020f */
[----:B------:R-:W-:Y:S02]  /*2ec0*/  IADD3.X R7, R57, R7, R11, P6, !PT ;  /* 0x0000000739077210 */ /* 0x000fe400037fe40b */
[----:B------:R-:W-:Y:S02]  /*2ed0*/  LEA R4, P6, R8, UR4, 0x1 ;  /* 0x0000000408047c11 */ /* 0x000fe4000f8c08ff */
[----:B------:R-:W-:Y:S02]  /*2ee0*/  LEA.HI.X R13, R12, R5, R13, 0x6, P4 ;  /* 0x000000050c0d7211 */ /* 0x000fe400020f340d */
[----:B------:R-:W-:Y:S02]  /*2ef0*/  LEA R6, P4, R10, UR6, 0x1 ;  /* 0x000000060a067c11 */ /* 0x000fe4000f8808ff */
[----:B------:R-:W-:Y:S02]  /*2f00*/  LEA.HI.X R5, R8, UR5, R7, 0x1, P6 ;  /* 0x0000000508057c11 */ /* 0x000fe4000b0f0c07 */
[----:B------:R-:W-:-:S02]  /*2f10*/  CS2R R8, SRZ ;  /* 0x0000000000087805 */ /* 0x000fc4000001ff00 */
[----:B------:R-:W-:Y:S01]  /*2f20*/  LEA.HI.X R7, R10, UR7, R13, 0x1, P4 ;  /* 0x000000070a077c11 */ /* 0x000fe2000a0f0c0d */
[----:B------:R0:W5:Y:S04]  /*2f30*/  @!P3 LDG.E.64 R28, desc[UR36][R4.64] ;  /* 0x00000024041cb981 */ /* 0x000168000c1e1b00 */
[----:B------:R0:W5:Y:S04]  /*2f40*/  @!P5 LDG.E.64 R8, desc[UR36][R4.64+0x20] ;  /* 0x000020240408d981 */ /* 0x000168000c1e1b00 */
[----:B------:R0:W5:Y:S04]  /*2f50*/  @!P3 LDG.E.64 R30, desc[UR36][R6.64] ;  /* 0x00000024061eb981 */ /* 0x000168000c1e1b00 */
[----:B------:R0:W5:Y:S02]  /*2f60*/  @!P5 LDG.E.64 R20, desc[UR36][R6.64+0x20] ;  /* 0x000020240614d981 */ /* 0x000164000c1e1b00 */
.L_x_6693:
[----:B------:R-:W-:Y:S05]  /*2f70*/  BSYNC B1 ;  /* 0x0000000000017941 */ /* 0x000fea0003800000 */
.L_x_6692:
[----:B------:R-:W-:Y:S01]  /*2f80*/  UISETP.NE.AND UP0, UPT, UR38, URZ, UPT ;  /* 0x0000003f2600728c */ /* 0x000fe2000bf05270 */
        /* <DEDUP_REMOVED lines=13> */
[----:B------:R-:W-:Y:S06]  /*3060*/  @P3 BRA `(.L_x_6694) ;  /* 0x0000000000043947 */ /* 0x000fec0003800000 */
[----:B------:R-:W-:Y:S01]  /*3070*/  BPT.TRAP 0x1 ;  /* 0x000000040000795c */ /* 0x000fe20000300000 */
.L_x_6694:
[----:B------:R-:W-:Y:S01]  /*3080*/  IMAD R40, R156, 0x8, R2 ;  /* 0x000000089c287824 */ /* 0x000fe200078e0202 */
[----:B------:R-:W-:Y:S01]  /*3090*/  SHF.L.U32 R51, R158, 0x1f, RZ ;  /* 0x0000001f9e337819 */ /* 0x000fe200000006ff */
[----:B------:R-:W-:Y:S03]  /*30a0*/  BSSY B1, `(.L_x_6695) ;  /* 0x0000003000017945 */ /* 0x000fe60003800000 */
[----:B------:R-:W0:Y:S02]  /*30b0*/  SYNCS.PHASECHK.TRANS64.TRYWAIT P4, [R40+URZ+0x38890], R51 ;  /* 0x03889033280075a7 */ /* 0x000e24000808017f */
[----:B0-----:R-:W-:Y:S05]  /*30c0*/  @!P4 BRA `(.L_x_6696) ;  /* 0x000003540024c947 */ /* 0x001fea0003800000 */
.L_x_7059:
[----:B------:R-:W-:Y:S05]  /*30d0*/  BSYNC B1 ;  /* 0x0000000000017941 */ /* 0x000fea0003800000 */
.L_x_6695:
[----:B------:R-:W-:-:S03]  /*30e0*/  UMOV UR4, 0xffffffff ;  /* 0xffffffff00047882 */ /* 0x000fc60000000000 */
[----:B------:R-:W-:Y:S05]  /*30f0*/  BRA.DIV UR4, `(.L_x_6697) ;  /* 0x00000356042c7947 */ /* 0x000fea000b800000 */
[----:B------:R-:W1:Y:S04]  /*3100*/  SHFL.IDX PT, R49, R49, RZ, 0x1c1f ;  /* 0x001c1fff31317589 */ /* 0x000e6800000e0000 */
[----:B------:R2:W3:Y:S02]  /*3110*/  SHFL.IDX PT, R14, R47, RZ, 0x1c1f ;  /* 0x001c1fff2f0e7589 */ /* 0x0004e400000e0000 */
.L_x_7063:
[----:B------:R-:W-:Y:S05]  /*3120*/  @P0 BRA `(.L_x_6698) ;  /* 0x0000001400780947 */ /* 0x000fea0003800000 */
[----:B------:R-:W4:Y:S01]  /*3130*/  LDC R52, c[0x0][0x2f4] ;  /* 0x0000bd00ff347b82 */ /* 0x000f220000000800 */
[----:B------:R-:W-:Y:S01]  /*3140*/  BSSY B1, `(.L_x_6699) ;  /* 0x0000034000017945 */ /* 0x000fe20003800000 */
[----:B----4-:R-:W-:-:S13]  /*3150*/  ISETP.GE.AND P0, PT, R16, R52, PT ;  /* 0x000000341000720c */ /* 0x010fda0003f06270 */
[----:B------:R-:W-:Y:S05]  /*3160*/  @P0 BRA `(.L_x_6700) ;  /* 0x0000000000c40947 */ /* 0x000fea0003800000 */
[----:B------:R4:W0:Y:S01]  /*3170*/  LDS.128 R4, [R48+0x22400] ;  /* 0x0224000030047984 */ /* 0x0008220000000c00 */
[----:B------:R-:W-:Y:S01]  /*3180*/  ISETP.GE.AND P4, PT, R22, R37, PT ;  /* 0x000000251600720c */ /* 0x000fe20003f86270 */
[----:B------:R-:W-:Y:S01]  /*3190*/  BSSY B2, `(.L_x_6701) ;  /* 0x000002d000027945 */ /* 0x000fe20003800000 */
[----:B---3--:R-:W-:-:S04]  /*31a0*/  LEA R10, P0, R16, R14, 0x1 ;  /* 0x0000000e100a7211 */ /* 0x008fc800078008ff */
[----:B-1----:R-:W-:-:S07]  /*31b0*/  LEA.HI.X R11, R16, R49, R17, 0x1, P0 ;  /* 0x00000031100b7211 */ /* 0x002fce00000f0c11 */
[----:B----4-:R-:W-:Y:S05]  /*31c0*/  @P4 BRA `(.L_x_6702) ;  /* 0x0000000000a44947 */ /* 0x010fea0003800000 */
[--C-:B------:R-:W-:Y:S01]  /*31d0*/  SHF.R.U64 R15, R28, 0x10, R29.reuse ;  /* 0x000000101c0f7819 */ /* 0x100fe2000000121d */
[----:B0-----:R-:W-:Y:S01]  /*31e0*/  IMAD.MOV.U32 R12, RZ, RZ, R6 ;  /* 0x000000ffff0c7224 */ /* 0x001fe200078e0006 */
[----:B------:R-:W-:Y:S01]  /*31f0*/  SHF.R.U32.HI R28, RZ, 0x10, R29 ;  /* 0x00000010ff1c7819 */ /* 0x000fe2000001161d */
[--C-:B------:R-:W-:Y:S01]  /*3200*/  HADD2.F32 R6, -RZ, R5.reuse.H1_H1 ;  /* 0x30000005ff067230 */ /* 0x100fe20000004100 */
[--C-:B------:R-:W-:Y:S01]  /*3210*/  SHF.R.U64 R29, R30, 0x10, R31.reuse ;  /* 0x000000101e1d7819 */ /* 0x100fe2000000121f */
[----:B------:R-:W-:Y:S01]  /*3220*/  HADD2.F32 R5, -RZ, R5.H0_H0 ;  /* 0x20000005ff057230 */ /* 0x000fe20000004100 */
[----:B------:R-:W-:Y:S01]  /*3230*/  SHF.R.U32.HI R30, RZ, 0x10, R31 ;  /* 0x00000010ff1e7819 */ /* 0x000fe2000001161f */
[----:B------:R-:W-:Y:S02]  /*3240*/  HADD2.F32 R15, -RZ, R15.H0_H0 ;  /* 0x2000000fff0f7230 */ /* 0x000fe40000004100 */
[----:B------:R-:W-:Y:S02]  /*3250*/  HADD2.F32 R29, -RZ, R29.H0_H0 ;  /* 0x2000001dff1d7230 */ /* 0x000fe40000004100 */
[----:B------:R-:W-:-:S02]  /*3260*/  HADD2.F32 R30, -RZ, R30.H0_H0 ;  /* 0x2000001eff1e7230 */ /* 0x000fc40000004100 */
[--C-:B------:R-:W-:Y:S02]  /*3270*/  HADD2.F32 R13, -RZ, R7.reuse.H1_H1 ;  /* 0x30000007ff0d7230 */ /* 0x100fe40000004100 */
[CC--:B------:R-:W-:Y:S01]  /*3280*/  FMUL.FTZ R48, R6.reuse, R29.reuse ;  /* 0x0000001d06307220 */ /* 0x0c0fe20000410000 */
[----:B------:R-:W-:Y:S02]  /*3290*/  HADD2.F32 R7, -RZ, R7.H0_H0 ;  /* 0x20000007ff077230 */ /* 0x000fe40000004100 */
[C---:B------:R-:W-:Y:S01]  /*32a0*/  FMUL.FTZ R29, R5.reuse, R29 ;  /* 0x0000001d051d7220 */ /* 0x040fe20000410000 */
[----:B------:R-:W-:Y:S02]  /*32b0*/  HADD2.F32 R28, -RZ, R28.H0_H0 ;  /* 0x2000001cff1c7230 */ /* 0x000fe40000004100 */
[-C--:B------:R-:W-:Y:S01]  /*32c0*/  FFMA.FTZ R48, R5, R15.reuse, -R48 ;  /* 0x0000000f05307223 */ /* 0x080fe20000010830 */
[----:B------:R-:W-:Y:S01]  /*32d0*/  FMUL.FTZ R50, R13, R30 ;  /* 0x0000001e0d327220 */ /* 0x000fe20000410000 */
[----:B--2---:R-:W-:Y:S01]  /*32e0*/  FFMA.FTZ R47, R6, R15, R29 ;  /* 0x0000000f062f7223 */ /* 0x004fe2000001001d */
[----:B------:R-:W-:-:S02]  /*32f0*/  HADD2.F32 R5, -RZ, R4.H1_H1 ;  /* 0x30000004ff057230 */ /* 0x000fc40000004100 */
[C---:B------:R-:W-:Y:S01]  /*3300*/  FMUL.FTZ R30, R7.reuse, R30 ;  /* 0x0000001e071e7220 */ /* 0x040fe20000410000 */
[--C-:B------:R-:W-:Y:S02]  /*3310*/  HADD2.F32 R15, -RZ, R57.reuse.H0_H0 ;  /* 0x20000039ff0f7230 */ /* 0x100fe40000004100 */
[-C--:B------:R-:W-:Y:S01]  /*3320*/  FFMA.FTZ R50, R7, R28.reuse, -R50 ;  /* 0x0000001c07327223 */ /* 0x080fe20000010832 */
[----:B------:R-:W-:Y:S02]  /*3330*/  HADD2.F32 R4, -RZ, R4.H0_H0 ;  /* 0x20000004ff047230 */ /* 0x000fe40000004100 */
[----:B------:R-:W-:Y:S01]  /*3340*/  FFMA.FTZ R53, R13, R28, R30 ;  /* 0x0000001c0d357223 */ /* 0x000fe2000001001e */
[----:B------:R-:W-:Y:S02]  /*3350*/  HADD2.F32 R29, -RZ, R57.H1_H1 ;  /* 0x30000039ff1d7230 */ /* 0x000fe40000004100 */
[----:B------:R-:W-:Y:S01]  /*3360*/  FMUL.FTZ R31, R5, R15 ;  /* 0x0000000f051f7220 */ /* 0x000fe20000410000 */
[----:B------:R-:W-:-:S02]  /*3370*/  HADD2.F32 R6, -RZ, R12.H1_H1 ;  /* 0x3000000cff067230 */ /* 0x000fc40000004100 */
        /* <DEDUP_REMOVED lines=14> */
.L_x_6702:
[----:B------:R-:W-:Y:S05]  /*3460*/  BSYNC B2 ;  /* 0x0000000000027941 */ /* 0x000fea0003800000 */
.L_x_6701:
[----:B0-----:R4:W-:Y:S02]  /*3470*/  ST.E.128 desc[UR36][R10.64], R4 ;  /* 0x000000040a007985 */ /* 0x0019e4000c101d24 */
.L_x_6700:
[----:B------:R-:W-:Y:S05]  /*3480*/  BSYNC B1 ;  /* 0x0000000000017941 */ /* 0x000fea0003800000 */
.L_x_6699:
[----:B------:R-:W-:-:S13]  /*3490*/  ISETP.GE.AND P0, PT, R19, R52, PT ;  /* 0x000000341300720c */ /* 0x000fda0003f06270 */
[----:B------:R-:W-:Y:S05]  /*34a0*/  @P0 BRA `(.L_x_6698) ;  /* 0x0000001000980947 */ /* 0x000fea0003800000 */
[----:B----4-:R-:W-:Y:S01]  /*34b0*/  IMAD.MOV.U32 R5, RZ, RZ, 0x20 ;  /* 0x00000020ff057424 */ /* 0x010fe200078e00ff */
[----:B------:R-:W-:Y:S01]  /*34c0*/  LOP3.LUT P0, RZ, R159, 0x4, RZ, 0xc0, !PT ;  /* 0x000000049fff7812 */ /* 0x000fe2000780c0ff */
[----:B------:R-:W-:Y:S01]  /*34d0*/  BSSY B1, `(.L_x_6703) ;  /* 0x0000032000017945 */ /* 0x000fe20003800000 */
[----:B------:R-:W-:Y:S02]  /*34e0*/  ISETP.GE.AND P4, PT, R165, R37, PT ;  /* 0x00000025a500720c */ /* 0x000fe40003f86270 */
[----:B------:R-:W-:Y:S02]  /*34f0*/  SEL R5, R5, 0xffffffe0, !P0 ;  /* 0xffffffe005057807 */ /* 0x000fe40004000000 */
[----:B---3--:R-:W-:Y:S02]  /*3500*/  LEA R10, P0, R19, R14, 0x1 ;  /* 0x0000000e130a7211 */ /* 0x008fe400078008ff */
[----:B------:R-:W-:Y:S02]  /*3510*/  IADD3 R5, R5, R42, R36 ;  /* 0x0000002a05057210 */ /* 0x000fe40007ffe024 */
[----:B-1----:R-:W-:-:S03]  /*3520*/  LEA.HI.X R11, R19, R49, R164, 0x1, P0 ;  /* 0x00000031130b7211 */ /* 0x002fc600000f0ca4 */
[----:B------:R-:W-:-:S06]  /*3530*/  IMAD R4, R5, 0x2, R2 ;  /* 0x0000000205047824 */ /* 0x000fcc00078e0202 */
[----:B------:R-:W1:Y:S01]  /*3540*/  LDS.128 R4, [R4+0x22400] ;  /* 0x0224000004047984 */ /* 0x000e620000000c00 */
[----:B------:R-:W-:Y:S05]  /*3550*/  @P4 BRA `(.L_x_6704) ;  /* 0x0000000000a44947 */ /* 0x000fea0003800000 */
[----:B------:R-:W-:Y:S02]  /*3560*/  SHF.R.U64 R13, R20, 0x10, R21 ;  /* 0x00000010140d7819 */ /* 0x000fe40000001215 */
[----:B------:R-:W-:Y:S01]  /*3570*/  SHF.R.U64 R12, R8, 0x10, R9 ;  /* 0x00000010080c7819 */ /* 0x000fe20000001209 */
[----:B-1----:R-:W-:Y:S01]  /*3580*/  IMAD.MOV.U32 R8, RZ, RZ, R6 ;  /* 0x000000ffff087224 */ /* 0x002fe200078e0006 */
        /* <DEDUP_REMOVED lines=38> */
.L_x_6704:
[----:B------:R-:W-:Y:S05]  /*37f0*/  BSYNC B1 ;  /* 0x0000000000017941 */ /* 0x000fea0003800000 */
.L_x_6703:
[----:B-1----:R1:W-:Y:S01]  /*3800*/  ST.E.128 desc[UR36][R10.64], R4 ;  /* 0x000000040a007985 */ /* 0x0023e2000c101d24 */
[----:B------:R-:W-:Y:S05]  /*3810*/  BRA `(.L_x_6698) ;  /* 0x0000000c00bc7947 */ /* 0x000fea0003800000 */
.L_x_6691:
[----:B------:R-:W-:Y:S01]  /*3820*/  SHF.R.S32.HI R7, RZ, 0x1f, R18 ;  /* 0x0000001fff077819 */ /* 0x000fe20000011412 */
[CC--:B------:R-:W-:Y:S01]  /*3830*/  IMAD.WIDE.U32 R8, R18.reuse, R4.reuse, R16 ;  /* 0x0000000412087225 */ /* 0x0c0fe200078e0010 */
[----:B------:R-:W-:Y:S01]  /*3840*/  ULDC.64 UR6, c[0x0][0x408] ;  /* 0x0001020000067ab9 */ /* 0x000fe20000000a00 */
[----:B------:R-:W-:Y:S02]  /*3850*/  ULDC.64 UR4, c[0x0][0x3e8] ;  /* 0x0000fa0000047ab9 */ /* 0x000fe40000000a00 */
[C---:B------:R-:W-:Y:S02]  /*3860*/  IMAD R6, R7.reuse, R4, RZ ;  /* 0x0000000407067224 */ /* 0x040fe400078e02ff */
[----:B------:R-:W-:Y:S02]  /*3870*/  IMAD R15, R7, UR6, RZ ;  /* 0x00000006070f7c24 */ /* 0x000fe4000f8e02ff */
[----:B------:R-:W-:Y:S02]  /*3880*/  IMAD R13, R18, R5, R6 ;  /* 0x00000005120d7224 */ /* 0x000fe400078e0206 */
[----:B------:R-:W-:-:S02]  /*3890*/  IMAD R46, R33, -0x40, R27 ;  /* 0xffffffc0212e7824 */ /* 0x000fc400078e021b */
[----:B------:R-:W-:Y:S01]  /*38a0*/  IMAD.IADD R9, R13, 0x1, R9 ;  /* 0x000000010d097824 */ /* 0x000fe200078e0209 */
[----:B------:R-:W-:Y:S01]  /*38b0*/  SHF.R.S32.HI R13, RZ, 0x1f, R35 ;  /* 0x0000001fff0d7819 */ /* 0x000fe20000011423 */
[----:B------:R-:W-:Y:S01]  /*38c0*/  IMAD.WIDE.U32 R6, R18, UR6, R16 ;  /* 0x0000000612067c25 */ /* 0x000fe2000f8e0010 */
[----:B------:R-:W-:-:S03]  /*38d0*/  VIMNMX R46, R46, 0x40, PT ;  /* 0x000000402e2e7848 */ /* 0x000fc60003fe0100 */
[----:B------:R-:W-:-:S04]  /*38e0*/  IMAD.WIDE.U32 R8, R35, R4, R8 ;  /* 0x0000000423087225 */ /* 0x000fc800078e0008 */
[----:B------:R-:W-:Y:S02]  /*38f0*/  IMAD R4, R13, R4, RZ ;  /* 0x000000040d047224 */ /* 0x000fe400078e02ff */
[C---:B------:R-:W-:Y:S02]  /*3900*/  IMAD R15, R18.reuse, UR7, R15 ;  /* 0x00000007120f7c24 */ /* 0x040fe4000f8e020f */
[----:B------:R-:W-:Y:S01]  /*3910*/  IMAD R5, R35, R5, R4 ;  /* 0x0000000523057224 */ /* 0x000fe200078e0204 */
[----:B------:R-:W-:Y:S01]  /*3920*/  IADD3 R4, P0, R59, R8, RZ ;  /* 0x000000083b047210 */ /* 0x000fe20007f1e0ff */
[----:B------:R-:W-:Y:S02]  /*3930*/  IMAD.IADD R7, R15, 0x1, R7 ;  /* 0x000000010f077824 */ /* 0x000fe400078e0207 */
[----:B------:R-:W-:Y:S01]  /*3940*/  IMAD R12, R13, UR6, RZ ;  /* 0x000000060d0c7c24 */ /* 0x000fe2000f8e02ff */
[----:B------:R-:W-:Y:S01]  /*3950*/  IADD3.X R5, R57, R5, R9, P0, !PT ;  /* 0x0000000539057210 */ /* 0x000fe200007fe409 */
[----:B------:R-:W-:Y:S01]  /*3960*/  IMAD R10, R11, UR6, RZ ;  /* 0x000000060b0a7c24 */ /* 0x000fe2000f8e02ff */
[----:B------:R-:W-:Y:S01]  /*3970*/  ISETP.GE.AND P0, PT, R18, R46, PT ;  /* 0x0000002e1200720c */ /* 0x000fe20003f06270 */
[----:B------:R-:W-:-:S03]  /*3980*/  IMAD.WIDE.U32 R8, R33, UR6, RZ ;  /* 0x0000000621087c25 */ /* 0x000fc6000f8e00ff */
[----:B------:R-:W-:Y:S01]  /*3990*/  ISETP.GE.OR P3, PT, R16, R37, P0 ;  /* 0x000000251000720c */ /* 0x000fe20000766670 */
[C---:B------:R-:W-:Y:S02]  /*39a0*/  IMAD R13, R35.reuse, UR7, R12 ;  /* 0x00000007230d7c24 */ /* 0x040fe4000f8e020c */
[----:B------:R-:W-:-:S04]  /*39b0*/  IMAD.WIDE.U32 R6, R35, UR6, R6 ;  /* 0x0000000623067c25 */ /* 0x000fc8000f8e0006 */
[----:B------:R-:W-:Y:S01]  /*39c0*/  IMAD R15, R33, UR7, R10 ;  /* 0x00000007210f7c24 */ /* 0x000fe2000f8e020a */
[----:B------:R-:W-:Y:S01]  /*39d0*/  LEA R10, P4, R4, UR4, 0x1 ;  /* 0x00000004040a7c11 */ /* 0x000fe2000f8808ff */
[----:B------:R-:W-:Y:S01]  /*39e0*/  IMAD.IADD R13, R13, 0x1, R7 ;  /* 0x000000010d0d7824 */ /* 0x000fe200078e0207 */
[----:B------:R-:W-:Y:S01]  /*39f0*/  LEA R12, P5, R8, R6, 0x6 ;  /* 0x00000006080c7211 */ /* 0x000fe200078a30ff */
[----:B------:R-:W-:Y:S01]  /*3a00*/  IMAD.IADD R9, R15, 0x1, R9 ;  /* 0x000000010f097824 */ /* 0x000fe200078e0209 */
[----:B------:R-:W-:Y:S01]  /*3a10*/  LEA.HI.X R11, R4, UR5, R5, 0x1, P4 ;  /* 0x00000005040b7c11 */ /* 0x000fe2000a0f0c05 */
[----:B------:R-:W-:Y:S01]  /*3a20*/  ULDC.64 UR4, c[0x0][0x400] ;  /* 0x0001000000047ab9 */ /* 0x000fe20000000a00 */
[----:B------:R-:W-:Y:S02]  /*3a30*/  CS2R R4, SRZ ;  /* 0x0000000000047805 */ /* 0x000fe4000001ff00 */
[----:B------:R-:W-:Y:S02]  /*3a40*/  CS2R R6, SRZ ;  /* 0x0000000000067805 */ /* 0x000fe4000001ff00 */
[----:B------:R-:W-:-:S02]  /*3a50*/  LEA.HI.X R9, R8, R13, R9, 0x6, P5 ;  /* 0x0000000d08097211 */ /* 0x000fc400028f3409 */
[C---:B------:R-:W-:Y:S02]  /*3a60*/  LEA R8, P4, R12.reuse, UR4, 0x1 ;  /* 0x000000040c087c11 */ /* 0x040fe4000f8808ff */
[----:B------:R-:W-:Y:S02]  /*3a70*/  CS2R R30, SRZ ;  /* 0x00000000001e7805 */ /* 0x000fe4000001ff00 */
[----:B------:R-:W-:Y:S01]  /*3a80*/  CS2R R28, SRZ ;  /* 0x00000000001c7805 */ /* 0x000fe2000001ff00 */
[----:B------:R-:W2:Y:S01]  /*3a90*/  @!P3 LDG.E.128 R4, desc[UR36][R10.64] ;  /* 0x000000240a04b981 */ /* 0x000ea2000c1e1d00 */
[----:B------:R-:W-:-:S05]  /*3aa0*/  LEA.HI.X R9, R12, UR5, R9, 0x1, P4 ;  /* 0x000000050c097c11 */ /* 0x000fca000a0f0c09 */
[----:B------:R-:W3:Y:S01]  /*3ab0*/  @!P3 LDG.E.128 R28, desc[UR36][R8.64] ;  /* 0x00000024081cb981 */ /* 0x000ee2000c1e1d00 */
[----:B------:R-:W-:Y:S01]  /*3ac0*/  UISETP.NE.AND UP0, UPT, UR38, URZ, UPT ;  /* 0x0000003f2600728c */ /* 0x000fe2000bf05270 */
        /* <DEDUP_REMOVED lines=18> */
[----:B------:R-:W-:Y:S06]  /*3bf0*/  @P3 BRA `(.L_x_6705) ;  /* 0x0000000000043947 */ /* 0x000fec0003800000 */
[----:B------:R-:W-:Y:S01]  /*3c00*/  BPT.TRAP 0x1 ;  /* 0x000000040000795c */ /* 0x000fe20000300000 */
.L_x_6705:
[----:B------:R-:W-:Y:S01]  /*3c10*/  IMAD R40, R156, 0x8, R2 ;  /* 0x000000089c287824 */ /* 0x000fe200078e0202 */
[----:B------:R-:W-:Y:S01]  /*3c20*/  SHF.L.U32 R51, R158, 0x1f, RZ ;  /* 0x0000001f9e337819 */ /* 0x000fe200000006ff */
[----:B------:R-:W-:Y:S03]  /*3c30*/  BSSY B1, `(.L_x_6706) ;  /* 0x0000003000017945 */ /* 0x000fe60003800000 */
[----:B------:R-:W0:Y:S02]  /*3c40*/  SYNCS.PHASECHK.TRANS64.TRYWAIT P5, [R40+URZ+0x38890], R51 ;  /* 0x03889033280075a7 */ /* 0x000e2400080a017f */
[----:B0-----:R-:W-:Y:S05]  /*3c50*/  @!P5 BRA `(.L_x_6707) ;  /* 0x00000348009cd947 */ /* 0x001fea0003800000 */
.L_x_7064:
[----:B------:R-:W-:Y:S05]  /*3c60*/  BSYNC B1 ;  /* 0x0000000000017941 */ /* 0x000fea0003800000 */
.L_x_6706:
[----:B------:R-:W-:-:S03]  /*3c70*/  UMOV UR4, 0xffffffff ;  /* 0xffffffff00047882 */ /* 0x000fc60000000000 */
[----:B------:R-:W-:Y:S05]  /*3c80*/  BRA.DIV UR4, `(.L_x_6708) ;  /* 0x0000034a04a47947 */ /* 0x000fea000b800000 */
[----:B------:R1:W2:Y:S04]  /*3c90*/  SHFL.IDX PT, R21, R49, RZ, 0x1c1f ;  /* 0x001c1fff31157589 */ /* 0x0002a800000e0000 */
[----:B------:R1:W3:Y:S02]  /*3ca0*/  SHFL.IDX PT, R20, R47, RZ, 0x1c1f ;  /* 0x001c1fff2f147589 */ /* 0x0002e400000e0000 */
.L_x_7068:
[----:B-1----:R-:W1:Y:S02]  /*3cb0*/  LDC R47, c[0x0][0x2f4] ;  /* 0x0000bd00ff2f7b82 */ /* 0x002e640000000800 */
[----:B-1----:R-:W-:-:S13]  /*3cc0*/  ISETP.GE.OR P0, PT, R16, R47, P0 ;  /* 0x0000002f1000720c */ /* 0x002fda0000706670 */
[----:B------:R-:W-:Y:S05]  /*3cd0*/  @P0 BRA `(.L_x_6698) ;  /* 0x00000008008c0947 */ /* 0x000fea0003800000 */
[----:B------:R-:W-:Y:S01]  /*3ce0*/  IMAD.SHL.U32 R8, R37, 0x2, RZ ;  /* 0x0000000225087824 */ /* 0x000fe200078e00ff */
[----:B------:R-:W-:Y:S01]  /*3cf0*/  BSSY B1, `(.L_x_6709) ;  /* 0x0000066000017945 */ /* 0x000fe20003800000 */
[----:B------:R-:W-:Y:S02]  /*3d00*/  IMAD.SHL.U32 R37, R0, 0x8, RZ ;  /* 0x0000000800257824 */ /* 0x000fe400078e00ff */
[----:B------:R-:W-:-:S05]  /*3d10*/  @P1 IMAD.IADD R8, R47, 0x1, -R8 ;  /* 0x000000012f081824 */ /* 0x000fca00078e0a08 */
[----:B------:R-:W-:-:S04]  /*3d20*/  SHF.R.S32.HI R9, RZ, 0x1f, R8 ;  /* 0x0000001fff097819 */ /* 0x000fc80000011408 */
[----:B------:R-:W-:Y:S02]  /*3d30*/  LEA.HI R9, R9, R8, RZ, 0x4 ;  /* 0x0000000809097211 */ /* 0x000fe400078f20ff */
[----:B------:R-:W-:Y:S02]  /*3d40*/  LOP3.LUT R8, R55, 0x38, R37, 0xf8, !PT ;  /* 0x0000003837087812 */ /* 0x000fe400078ef825 */
[----:B------:R-:W-:-:S05]  /*3d50*/  LEA.HI.SX32 R9, R9, R0, 0x1c ;  /* 0x0000000009097211 */ /* 0x000fca00078fe2ff */
[----:B------:R-:W-:Y:S01]  /*3d60*/  IMAD.SHL.U32 R48, R9, 0x8, RZ ;  /* 0x0000000809307824 */ /* 0x000fe200078e00ff */
[----:B------:R-:W-:-:S04]  /*3d70*/  LOP3.LUT R9, R50, R8, R53, 0xf6, !PT ;  /* 0x0000000832097212 */ /* 0x000fc800078ef635 */
[----:B------:R-:W-:Y:S01]  /*3d80*/  LOP3.LUT R55, R55, 0x38, R48, 0xf8, !PT ;  /* 0x0000003837377812 */ /* 0x000fe200078ef830 */
[----:B------:R-:W-:-:S03]  /*3d90*/  IMAD.IADD R9, R36, 0x1, R9 ;  /* 0x0000000124097824 */ /* 0x000fc600078e0209 */
[----:B------:R-:W-:Y:S01]  /*3da0*/  LOP3.LUT R55, R50, R55, R53, 0xf6, !PT ;  /* 0x0000003732377212 */ /* 0x000fe200078ef635 */
[----:B------:R-:W-:-:S04]  /*3db0*/  IMAD R9, R9, 0x2, R2 ;  /* 0x0000000209097824 */ /* 0x000fc800078e0202 */
[----:B------:R-:W-:Y:S02]  /*3dc0*/  IMAD.IADD R55, R36, 0x1, R55 ;  /* 0x0000000124377824 */ /* 0x000fe400078e0237 */
[----:B------:R-:W1:Y:S01]  /*3dd0*/  LDS.128 R8, [R9+0x22400] ;  /* 0x0224000009087984 */ /* 0x000e620000000c00 */
[----:B--23--:R-:W-:-:S04]  /*3de0*/  IMAD.WIDE R36, R37, 0x2, R20 ;  /* 0x0000000225247825 */ /* 0x00cfc800078e0214 */
[----:B------:R-:W-:-:S05]  /*3df0*/  IMAD R55, R55, 0x2, R2 ;  /* 0x0000000237377824 */ /* 0x000fca00078e0202 */
[----:B------:R2:W3:Y:S01]  /*3e00*/  LDS.128 R12, [R55+0x22400] ;  /* 0x02240000370c7984 */ /* 0x0004e20000000c00 */
[----:B------:R-:W-:Y:S05]  /*3e10*/  @P4 BRA `(.L_x_6710) ;  /* 0x00000004004c4947 */ /* 0x000fea0003800000 */
[----:B------:R-:W-:Y:S02]  /*3e20*/  SHF.R.U32.HI R50, RZ, 0x10, R29 ;  /* 0x00000010ff327819 */ /* 0x000fe4000001161d */
[--C-:B------:R-:W-:Y:S02]  /*3e30*/  SHF.R.U64 R49, R4, 0x10, R5.reuse ;  /* 0x0000001004317819 */ /* 0x100fe40000001205 */
[----:B------:R-:W-:Y:S01]  /*3e40*/  SHF.R.U32.HI R52, RZ, 0x10, R5 ;  /* 0x00000010ff347819 */ /* 0x000fe20000011605 */
[----:B------:R-:W-:Y:S01]  /*3e50*/  HADD2.F32 R50, -RZ, R50.H0_H0 ;  /* 0x20000032ff327230 */ /* 0x000fe20000004100 */
[----:B------:R-:W-:Y:S01]  /*3e60*/  SHF.R.U64 R28, R28, 0x10, R29 ;  /* 0x000000101c1c7819 */ /* 0x000fe2000000121d */
[----:B-1----:R-:W-:Y:S01]  /*3e70*/  IMAD.MOV.U32 R29, RZ, RZ, R8 ;  /* 0x000000ffff1d7224 */ /* 0x002fe200078e0008 */
[--C-:B------:R-:W-:Y:S01]  /*3e80*/  SHF.R.U64 R4, R6, 0x10, R7.reuse ;  /* 0x0000001006047819 */ /* 0x100fe20000001207 */
[----:B------:R-:W-:Y:S01]  /*3e90*/  HADD2.F32 R6, -RZ, R9.H0_H0 ;  /* 0x20000009ff067230 */ /* 0x000fe20000004100 */
[----:B------:R-:W-:Y:S01]  /*3ea0*/  SHF.R.U32.HI R56, RZ, 0x10, R7 ;  /* 0x00000010ff387819 */ /* 0x000fe20000011607 */
[--C-:B---3--:R-:W-:Y:S01]  /*3eb0*/  HADD2.F32 R7, -RZ, R13.reuse.H0_H0 ;  /* 0x2000000dff077230 */ /* 0x108fe20000004100 */
[--C-:B------:R-:W-:Y:S01]  /*3ec0*/  SHF.R.U64 R5, R30, 0x10, R31.reuse ;  /* 0x000000101e057819 */ /* 0x100fe2000000121f */
[----:B------:R-:W-:Y:S01]  /*3ed0*/  HADD2.F32 R8, -RZ, R13.H1_H1 ;  /* 0x3000000dff087230 */ /* 0x000fe20000004100 */
[----:B--2---:R-:W-:Y:S01]  /*3ee0*/  SHF.R.U32.HI R55, RZ, 0x10, R31 ;  /* 0x00000010ff377819 */ /* 0x004fe2000001161f */
[----:B------:R-:W-:-:S02]  /*3ef0*/  HADD2.F32 R31, -RZ, R54.H1_H1 ;  /* 0x30000036ff1f7230 */ /* 0x000fc40000004100 */
[----:B------:R-:W-:Y:S02]  /*3f00*/  HADD2.F32 R9, -RZ, R9.H1_H1 ;  /* 0x30000009ff097230 */ /* 0x000fe40000004100 */
[----:B------:R-:W-:Y:S02]  /*3f10*/  IMAD.MOV.U32 R30, RZ, RZ, R12 ;  /* 0x000000ffff1e7224 */ /* 0x000fe400078e000c */
[-C--:B------:R-:W-:Y:S01]  /*3f20*/  FMUL.FTZ R53, R7, R31.reuse ;  /* 0x0000001f07357220 */ /* 0x080fe20000410000 */
[----:B------:R-:W-:Y:S02]  /*3f30*/  HADD2.F32 R12, -RZ, R54.H0_H0 ;  /* 0x20000036ff0c7230 */ /* 0x000fe40000004100 */
[-C--:B------:R-:W-:Y:S01]  /*3f40*/  FMUL.FTZ R54, R8, R50.reuse ;  /* 0x0000003208367220 */ /* 0x080fe20000410000 */
[----:B------:R-:W-:Y:S02]  /*3f50*/  HADD2.F32 R13, -RZ, R52.H0_H0 ;  /* 0x20000034ff0d7230 */ /* 0x000fe40000004100 */
[C---:B------:R-:W-:Y:S01]  /*3f60*/  FMUL.FTZ R52, R6.reuse, R31 ;  /* 0x0000001f06347220 */ /* 0x040fe20000410000 */
[----:B------:R-:W-:Y:S01]  /*3f70*/  FMUL.FTZ R31, R9, R50 ;  /* 0x00000032091f7220 */ /* 0x000fe20000410000 */
[----:B------:R-:W-:Y:S01]  /*3f80*/  FFMA.FTZ R6, R6, R12, -R53 ;  /* 0x0000000c06067223 */ /* 0x000fe20000010835 */
[----:B------:R-:W-:-:S02]  /*3f90*/  HADD2.F32 R50, -RZ, R56.H0_H0 ;  /* 0x20000038ff327230 */ /* 0x000fc40000004100 */
[----:B------:R-:W-:Y:S01]  /*3fa0*/  FFMA.FTZ R7, R7, R12, R52 ;  /* 0x0000000c07077223 */ /* 0x000fe20000010034 */
[-C--:B------:R-:W-:Y:S01]  /*3fb0*/  FFMA.FTZ R9, R9, R13.reuse, -R54 ;  /* 0x0000000d09097223 */ /* 0x080fe20000010836 */
[----:B------:R-:W-:Y:S01]  /*3fc0*/  FFMA.FTZ R8, R8, R13, R31 ;  /* 0x0000000d08087223 */ /* 0x000fe2000001001f */
[----:B------:R-:W-:Y:S02]  /*3fd0*/  HADD2.F32 R12, -RZ, R11.H0_H0 ;  /* 0x2000000bff0c7230 */ /* 0x000fe40000004100 */
[----:B------:R-:W-:Y:S01]  /*3fe0*/  HADD2.F32 R52, -RZ, R57.H0_H0 ;  /* 0x20000039ff347230 */ /* 0x000fe20000004100 */
[----:B------:R-:W-:Y:S01]  /*3ff0*/  F2FP.F16.F32.PACK_AB R9, R9, R6 ;  /* 0x000000060909723e */ /* 0x000fe200000000ff */
[----:B------:R-:W-:Y:S02]  /*4000*/  HADD2.F32 R13, -RZ, R15.H0_H0 ;  /* 0x2000000fff0d7230 */ /* 0x000fe40000004100 */
[----:B------:R-:W-:Y:S02]  /*4010*/  HADD2.F32 R54, -RZ, R55.H0_H0 ;  /* 0x20000037ff367230 */ /* 0x000fe40000004100 */
[----:B------:R-:W-:-:S02]  /*4020*/  HADD2.F32 R11, -RZ, R11.H1_H1 ;  /* 0x3000000bff0b7230 */ /* 0x000fc40000004100 */
[-C--:B------:R-:W-:Y:S01]  /*4030*/  FMUL.FTZ R53, R13, R52.reuse ;  /* 0x000000340d357220 */ /* 0x080fe20000410000 */
[----:B------:R-:W-:Y:S02]  /*4040*/  HADD2.F32 R15, -RZ, R15.H1_H1 ;  /* 0x3000000fff0f7230 */ /* 0x000fe40000004100 */
[----:B------:R-:W-:Y:S01]  /*4050*/  FMUL.FTZ R52, R12, R52 ;  /* 0x000000340c347220 */ /* 0x000fe20000410000 */
[----:B------:R-:W-:Y:S02]  /*4060*/  HADD2.F32 R31, -RZ, R57.H1_H1 ;  /* 0x30000039ff1f7230 */ /* 0x000fe40000004100 */
[-C--:B------:R-:W-:Y:S01]  /*4070*/  FMUL.FTZ R58, R11, R54.reuse ;  /* 0x000000360b3a7220 */ /* 0x080fe20000410000 */
[----:B------:R-:W-:Y:S02]  /*4080*/  HADD2.F32 R28, -RZ, R28.H0_H0 ;  /* 0x2000001cff1c7230 */ /* 0x000fe40000004100 */
[----:B------:R-:W-:Y:S01]  /*4090*/  FMUL.FTZ R56, R15, R54 ;  /* 0x000000360f387220 */ /* 0x000fe20000410000 */
[----:B------:R-:W-:-:S02]  /*40a0*/  HADD2.F32 R49, -RZ, R49.H0_H0 ;  /* 0x20000031ff317230 */ /* 0x000fc40000004100 */
[-C--:B------:R-:W-:Y:S01]  /*40b0*/  FFMA.FTZ R54, R12, R31.reuse, -R53 ;  /* 0x0000001f0c367223 */ /* 0x080fe20000010835 */
[-C--:B------:R-:W-:Y:S01]  /*40c0*/  FFMA.FTZ R58, R15, R50.reuse, R58 ;  /* 0x000000320f3a7223 */ /* 0x080fe2000001003a */
[----:B------:R-:W-:Y:S01]  /*40d0*/  FFMA.FTZ R57, R11, R50, -R56 ;  /* 0x000000320b397223 */ /* 0x000fe20000010838 */
[----:B------:R-:W-:Y:S02]  /*40e0*/  HADD2.F32 R15, -RZ, R60.H0_H0 ;  /* 0x2000003cff0f7230 */ /* 0x000fe40000004100 */
[----:B------:R-:W-:Y:S01]  /*40f0*/  FFMA.FTZ R55, R13, R31, R52 ;  /* 0x0000001f0d377223 */ /* 0x000fe20000010034 */
[----:B------:R-:W-:Y:S02]  /*4100*/  HADD2.F32 R12, -RZ, R30.H0_H0 ;  /* 0x2000001eff0c7230 */ /* 0x000fe40000004100 */
[----:B------:R-:W-:Y:S02]  /*4110*/  HADD2.F32 R11, -RZ, R29.H0_H0 ;  /* 0x2000001dff0b7230 */ /* 0x000fe40000004100 */
[----:B------:R-:W-:-:S02]  /*4120*/  HADD2.F32 R13, -RZ, R59.H0_H0 ;  /* 0x2000003bff0d7230 */ /* 0x000fc40000004100 */
[CC--:B------:R-:W-:Y:S01]  /*4130*/  FMUL.FTZ R50, R12.reuse, R15.reuse ;  /* 0x0000000f0c327220 */ /* 0x0c0fe20000410000 */
[----:B------:R-:W-:Y:S02]  /*4140*/  HADD2.F32 R30, -RZ, R30.H1_H1 ;  /* 0x3000001eff1e7230 */ /* 0x000fe40000004100 */
[C---:B------:R-:W-:Y:S01]  /*4150*/  FMUL.FTZ R15, R11.reuse, R15 ;  /* 0x0000000f0b0f7220 */ /* 0x040fe20000410000 */
[----:B------:R-:W-:Y:S02]  /*4160*/  HADD2.F32 R29, -RZ, R29.H1_H1 ;  /* 0x3000001dff1d7230 */ /* 0x000fe40000004100 */
[-C--:B------:R-:W-:Y:S01]  /*4170*/  FFMA.FTZ R50, R11, R13.reuse, -R50 ;  /* 0x0000000d0b327223 */ /* 0x080fe20000010832 */
[----:B------:R-:W-:Y:S02]  /*4180*/  HADD2.F32 R11, -RZ, R14.H0_H0 ;  /* 0x2000000eff0b7230 */ /* 0x000fe40000004100 */
[----:B------:R-:W-:Y:S01]  /*4190*/  FFMA.FTZ R31, R12, R13, R15 ;  /* 0x0000000d0c1f7223 */ /* 0x000fe2000001000f */
[-C--:B------:R-:W-:Y:S01]  /*41a0*/  FMUL.FTZ R52, R30, R28.reuse ;  /* 0x0000001c1e347220 */ /* 0x080fe20000410000 */
[----:B------:R-:W-:Y:S01]  /*41b0*/  FMUL.FTZ R53, R29, R28 ;  /* 0x0000001c1d357220 */ /* 0x000fe20000410000 */
[----:B------:R-:W-:Y:S01]  /*41c0*/  HADD2.F32 R15, -RZ, R5.H0_H0 ;  /* 0x20000005ff0f7230 */ /* 0x000fe20000004100 */
[----:B------:R-:W-:Y:S01]  /*41d0*/  F2FP.F16.F32.PACK_AB R55, R58, R55 ;  /* 0x000000373a37723e */ /* 0x000fe200000000ff */
[----:B------:R-:W-:-:S02]  /*41e0*/  HADD2.F32 R28, -RZ, R59.H1_H1 ;  /* 0x3000003bff1c7230 */ /* 0x000fc40000004100 */
[-C--:B------:R-:W-:Y:S01]  /*41f0*/  FFMA.FTZ R29, R29, R49.reuse, -R52 ;  /* 0x000000311d1d7223 */ /* 0x080fe20000010834 */
[----:B------:R-:W-:Y:S02]  /*4200*/  HADD2.F32 R5, -RZ, R10.H0_H0 ;  /* 0x2000000aff057230 */ /* 0x000fe40000004100 */
[----:B------:R-:W-:Y:S01]  /*4210*/  FFMA.FTZ R30, R30, R49, R53 ;  /* 0x000000311e1e7223 */ /* 0x000fe20000010035 */
[----:B------:R-:W-:Y:S02]  /*4220*/  HADD2.F32 R14, -RZ, R14.H1_H1 ;  /* 0x3000000eff0e7230 */ /* 0x000fe40000004100 */
[----:B------:R-:W-:Y:S02]  /*4230*/  HADD2.F32 R10, -RZ, R10.H1_H1 ;  /* 0x3000000aff0a7230 */ /* 0x000fe40000004100 */
[----:B------:R-:W-:Y:S02]  /*4240*/  HADD2.F32 R13, -RZ, R4.H0_H0 ;  /* 0x20000004ff0d7230 */ /* 0x000fe40000004100 */
[----:B------:R-:W-:Y:S01]  /*4250*/  FMUL.FTZ R4, R11, R28 ;  /* 0x0000001c0b047220 */ /* 0x000fe20000410000 */
[----:B------:R-:W-:-:S02]  /*4260*/  HADD2.F32 R12, -RZ, R60.H1_H1 ;  /* 0x3000003cff0c7230 */ /* 0x000fc40000004100 */
[-C--:B------:R-:W-:Y:S01]  /*4270*/  FMUL.FTZ R49, R14, R15.reuse ;  /* 0x0000000f0e317220 */ /* 0x080fe20000410000 */
[C---:B------:R-:W-:Y:S01]  /*4280*/  FMUL.FTZ R28, R5.reuse, R28 ;  /* 0x0000001c051c7220 */ /* 0x040fe20000410000 */
[----:B------:R-:W-:Y:S01]  /*4290*/  FMUL.FTZ R15, R10, R15 ;  /* 0x0000000f0a0f7220 */ /* 0x000fe20000410000 */
[-C--:B------:R-:W-:Y:S02]  /*42a0*/  FFMA.FTZ R4, R5, R12.reuse, -R4 ;  /* 0x0000000c05047223 */ /* 0x080fe40000010804 */
[----:B------:R-:W-:Y:S01]  /*42b0*/  FFMA.FTZ R28, R11, R12, R28 ;  /* 0x0000000c0b1c7223 */ /* 0x000fe2000001001c */
[-C--:B------:R-:W-:Y:S01]  /*42c0*/  FFMA.FTZ R15, R14, R13.reuse, R15 ;  /* 0x0000000d0e0f7223 */ /* 0x080fe2000001000f */
[----:B------:R-:W-:Y:S01]  /*42d0*/  FFMA.FTZ R49, R10, R13, -R49 ;  /* 0x0000000d0a317223 */ /* 0x000fe20000010831 */
[----:B------:R-:W-:Y:S02]  /*42e0*/  F2FP.F16.F32.PACK_AB R13, R8, R7 ;  /* 0x00000007080d723e */ /* 0x000fe400000000ff */
[----:B------:R-:W-:-:S02]  /*42f0*/  F2FP.F16.F32.PACK_AB R11, R57, R54 ;  /* 0x00000036390b723e */ /* 0x000fc400000000ff */
[----:B------:R-:W-:Y:S01]  /*4300*/  F2FP.F16.F32.PACK_AB R14, R15, R28 ;  /* 0x0000001c0f0e723e */ /* 0x000fe200000000ff */
[----:B------:R-:W-:Y:S01]  /*4310*/  IMAD.MOV.U32 R15, RZ, RZ, R55 ;  /* 0x000000ffff0f7224 */ /* 0x000fe200078e0037 */
[----:B------:R-:W-:Y:S02]  /*4320*/  F2FP.F16.F32.PACK_AB R8, R29, R50 ;  /* 0x000000321d08723e */ /* 0x000fe400000000ff */
[----:B------:R-:W-:Y:S02]  /*4330*/  F2FP.F16.F32.PACK_AB R12, R30, R31 ;  /* 0x0000001f1e0c723e */ /* 0x000fe400000000ff */
[----:B------:R-:W-:-:S07]  /*4340*/  F2FP.F16.F32.PACK_AB R10, R49, R4 ;  /* 0x00000004310a723e */ /* 0x000fce00000000ff */
.L_x_6710:
[----:B------:R-:W-:Y:S05]  /*4350*/  BSYNC B1 ;  /* 0x0000000000017941 */ /* 0x000fea0003800000 */
.L_x_6709:
[----:B-1----:R1:W-:Y:S01]  /*4360*/  ST.E.128 desc[UR36][R36.64], R8 ;  /* 0x0000000824007985 */ /* 0x0023e2000c101d24 */
[----:B------:R-:W-:-:S13]  /*4370*/  ISETP.GE.AND P0, PT, R48, R47, PT ;  /* 0x0000002f3000720c */ /* 0x000fda0003f06270 */
[----:B------:R-:W-:Y:S05]  /*4380*/  @P0 BRA `(.L_x_6698) ;  /* 0x0000000000e00947 */ /* 0x000fea0003800000 */
[----:B------:R-:W-:-:S05]  /*4390*/  IMAD.WIDE R20, R48, 0x2, R20 ;  /* 0x0000000230147825 */ /* 0x000fca00078e0214 */
[----:B---3--:R3:W-:Y:S01]  /*43a0*/  ST.E.128 desc[UR36][R20.64], R12 ;  /* 0x0000000c14007985 */ /* 0x0087e2000c101d24 */
[----:B------:R-:W-:Y:S05]  /*43b0*/  BRA `(.L_x_6698) ;  /* 0x0000000000d47947 */ /* 0x000fea0003800000 */
.L_x_6690:
[----:B------:R-:W-:-:S06]  /*43c0*/  UISETP.NE.AND UP0, UPT, UR38, URZ, UPT ;  /* 0x0000003f2600728c */ /* 0x000fcc000bf05270 */
[----:B------:R-:W-:-:S13]  /*43d0*/  PLOP3.LUT P3, PT, PT, PT, UP0, 0x80, 0x0 ;  /* 0x000000000000781c */ /* 0x000fda0003f6f008 */
[----:B------:R-:W-:Y:S05]  /*43e0*/  @P3 BRA `(.L_x_6711) ;  /* 0x0000000000043947 */ /* 0x000fea0003800000 */
[----:B------:R-:W-:Y:S01]  /*43f0*/  BPT.TRAP 0x1 ;  /* 0x000000040000795c */ /* 0x000fe20000300000 */
.L_x_6711:
[----:B------:R-:W-:Y:S01]  /*4400*/  IMAD R40, R156, 0x8, R2 ;  /* 0x000000089c287824 */ /* 0x000fe200078e0202 */
[----:B------:R-:W-:Y:S01]  /*4410*/  SHF.L.U32 R51, R158, 0x1f, RZ ;  /* 0x0000001f9e337819 */ /* 0x000fe200000006ff */
[----:B------:R-:W-:Y:S01]  /*4420*/  BSSY B1, `(.L_x_6712) ;  /* 0x0000004000017945 */ /* 0x000fe20003800000 */
[----:B------:R-:W-:Y:S02]  /*4430*/  SHF.R.S32.HI R44, RZ, 0x1f, R43 ;  /* 0x0000001fff2c7819 */ /* 0x000fe4000001142b */
[----:B------:R-:W0:Y:S02]  /*4440*/  SYNCS.PHASECHK.TRANS64.TRYWAIT P0, [R40+URZ+0x38890], R51 ;  /* 0x03889033280075a7 */ /* 0x000e24000800017f */
[----:B0-----:R-:W-:Y:S05]  /*4450*/  @!P0 BRA `(.L_x_6713) ;  /* 0x0000034000fc8947 */ /* 0x001fea0003800000 */
.L_x_7069:
[----:B------:R-:W-:Y:S05]  /*4460*/  BSYNC B1 ;  /* 0x0000000000017941 */ /* 0x000fea0003800000 */
.L_x_6712:
        /* <DEDUP_REMOVED lines=24> */
.L_x_7073:
[----:B------:R-:W-:Y:S05]  /*45f0*/  @!P0 BRA `(.L_x_6698) ;  /* 0x0000000000448947 */ /* 0x000fea0003800000 */
[----:B------:R-:W-:Y:S02]  /*4600*/  ULDC UR4, c[0x0][0x2f4] ;  /* 0x0000bd0000047ab9 */ /* 0x000fe40000000800 */
[----:B------:R-:W-:-:S13]  /*4610*/  ISETP.GE.AND P4, PT, R16, UR4, PT ;  /* 0x0000000410007c0c */ /* 0x000fda000bf86270 */
[----:B-1----:R-:W1:Y:S01]  /*4620*/  @!P4 LDS.128 R4, [R48+0x22400] ;  /* 0x022400003004c984 */ /* 0x002e620000000c00 */
[----:B---3--:R-:W-:-:S04]  /*4630*/  @!P4 LEA R8, P0, R16, R14, 0x1 ;  /* 0x0000000e1008c211 */ /* 0x008fc800078008ff */
[----:B--2---:R-:W-:Y:S02]  /*4640*/  @!P4 LEA.HI.X R9, R16, R21, R17, 0x1, P0 ;  /* 0x000000151009c211 */ /* 0x004fe400000f0c11 */
[----:B------:R-:W-:-:S03]  /*4650*/  ISETP.GE.AND P0, PT, R19, UR4, PT ;  /* 0x0000000413007c0c */ /* 0x000fc6000bf06270 */
[----:B-1----:R4:W-:Y:S10]  /*4660*/  @!P4 ST.E.128 desc[UR36][R8.64], R4 ;  /* 0x000000040800c985 */ /* 0x0029f4000c101d24 */
        /* <DEDUP_REMOVED lines=8> */
[----:B------:R-:W1:Y:S04]  /*46f0*/  LDS.128 R4, [R5+0x22400] ;  /* 0x0224000005047984 */ /* 0x000e680000000c00 */
[----:B-1----:R1:W-:Y:S02]  /*4700*/  ST.E.128 desc[UR36][R8.64], R4 ;  /* 0x0000000408007985 */ /* 0x0023e4000c101d24 */
.L_x_6698:
[----:B------:R-:W-:Y:S05]  /*4710*/  BSYNC B0 ;  /* 0x0000000000007941 */ /* 0x000fea0003800000 */
.L_x_6689:
[----:B-1--4-:R-:W1:Y:S01]  /*4720*/  S2R R4, SR_TID.X ;  /* 0x0000000000047919 */ /* 0x012e620000002100 */
[----:B------:R-:W-:Y:S01]  /*4730*/  @!PT LDS RZ, [RZ] ;  /* 0x00000000fffff984 */ /* 0x000fe20000000800 */
[----:B------:R-:W-:Y:S01]  /*4740*/  @!PT LDS RZ, [RZ] ;  /* 0x00000000fffff984 */ /* 0x000fe20000000800 */
[----:B------:R-:W-:Y:S01]  /*4750*/  @!PT LDS RZ, [RZ] ;  /* 0x00000000fffff984 */ /* 0x000fe20000000800 */
[----:B------:R-:W-:Y:S01]  /*4760*/  @!PT LDS RZ, [RZ] ;  /* 0x00000000fffff984 */ /* 0x000fe20000000800 */
[----:B------:R4:W-:Y:S06]  /*4770*/  MEMBAR.ALL.CTA ;  /* 0x0000000000007992 */ /* 0x0009ec0000008000 */
[----:B----4-:R-:W4:Y:S01]  /*4780*/  FENCE.VIEW.ASYNC.S ;  /* 0x00000000000073c6 */ /* 0x010f220000000000 */
[----:B------:R-:W-:Y:S05]  /*4790*/  WARPSYNC.ALL ;  /* 0x0000000000007948 */ /* 0x000fea0003800000 */
[----:B------:R-:W-:Y:S01]  /*47a0*/  BSSY B0, `(.L_x_6715) ;  /* 0x000000a000007945 */ /* 0x000fe20003800000 */
[----:B-1----:R-:W-:-:S02]  /*47b0*/  SHF.R.U32.HI R5, RZ, 0x7, R4 ;  /* 0x00000007ff057819 */ /* 0x002fc40000011604 */
[----:B------:R-:W-:-:S03]  /*47c0*/  LOP3.LUT P0, RZ, R4, 0x7f, RZ, 0xc0, !PT ;  /* 0x0000007f04ff7812 */ /* 0x000fc6000780c0ff */
[----:B------:R-:W-:-:S10]  /*47d0*/  VIADD R10, R5, 0x8 ;  /* 0x00000008050a7836 */ /* 0x000fd40000000000 */
[----:B------:R-:W-:-:S05]  /*47e0*/  @!P0 VIADD R4, R40, 0x388a0 ;  /* 0x000388a028048836 */ /* 0x000fca0000000000 */
[----:B------:R-:W-:Y:S01]  /*47f0*/  @!P0 PRMT R4, RZ, 0x654, R4 ;  /* 0x00000654ff048816 */ /* 0x000fe20000000004 */
[----:B----4-:R1:W-:Y:S06]  /*4800*/  BAR.SYNC.DEFER_BLOCKING R10, 0x80 ;  /* 0x0002000a0000751d */ /* 0x0103ec0000010000 */
[----:B------:R1:W-:Y:S01]  /*4810*/  @!P0 SYNCS.ARRIVE.TRANS64.RED.A1T0 RZ, [R4+URZ], RZ ;  /* 0x000000ff04ff89a7 */ /* 0x0003e2000810043f */
[----:B------:R-:W-:Y:S05]  /*4820*/  @P3 BRA `(.L_x_6716) ;  /* 0x0000000000043947 */ /* 0x000fea0003800000 */
[----:B------:R-:W-:Y:S01]  /*4830*/  BPT.TRAP 0x1 ;  /* 0x000000040000795c */ /* 0x000fe20000300000 */
.L_x_6716:
[----:B------:R-:W-:Y:S05]  /*4840*/  BSYNC B0 ;  /* 0x0000000000007941 */ /* 0x000fea0003800000 */
.L_x_6715:
[----:B------:R-:W4:Y:S01]  /*4850*/  SYNCS.PHASECHK.TRANS64.TRYWAIT P3, [R40+URZ+0x388b0], R51 ;  /* 0x0388b033280075a7 */ /* 0x000f22000806017f */
[----:B------:R-:W-:Y:S04]  /*4860*/  BSSY B0, `(.L_x_6717) ;  /* 0x0000002000007945 */ /* 0x000fe80003800000 */
[----:B----4-:R-:W-:Y:S05]  /*4870*/  @!P3 BRA `(.L_x_6718) ;  /* 0x00000340004cb947 */ /* 0x010fea0003800000 */
.L_x_7074:
[----:B------:R-:W-:Y:S05]  /*4880*/  BSYNC B0 ;  /* 0x0000000000007941 */ /* 0x000fea0003800000 */
.L_x_6717:
[----:B------:R-:W-:Y:S01]  /*4890*/  ULDC.64 UR4, c[0x0][0x328] ;  /* 0x0000ca0000047ab9 */ /* 0x000fe20000000a00 */
[----:B------:R-:W-:Y:S01]  /*48a0*/  ULDC.64 UR6, c[0x0][0x318] ;  /* 0x0000c60000067ab9 */ /* 0x000fe20000000a00 */
[----:B------:R-:W-:Y:S01]  /*48b0*/  IMAD R44, R44, UR4, RZ ;  /* 0x000000042c2c7c24 */ /* 0x000fe2000f8e02ff */
[----:B------:R-:W-:Y:S01]  /*48c0*/  BSSY B0, `(.L_x_6719) ;  /* 0x0000077000007945 */ /* 0x000fe20003800000 */
[----:B-1----:R-:W-:-:S04]  /*48d0*/  IMAD.WIDE.U32 R4, R43, UR4, RZ ;  /* 0x000000042b047c25 */ /* 0x002fc8000f8e00ff */
[----:B------:R-:W-:Y:S01]  /*48e0*/  IMAD R43, R43, UR5, R44 ;  /* 0x000000052b2b7c24 */ /* 0x000fe2000f8e022c */
[----:B------:R-:W-:Y:S01]  /*48f0*/  ULDC.64 UR4, c[0x0][0x338] ;  /* 0x0000ce0000047ab9 */ /* 0x000fe20000000a00 */
[----:B------:R-:W-:Y:S02]  /*4900*/  IMAD R9, R156, 0x8000, R42 ;  /* 0x000080009c097824 */ /* 0x000fe400078e022a */
        /* <DEDUP_REMOVED lines=8> */
[----:B---3--:R-:W-:-:S04]  /*4990*/  LEA R12, P3, R4, UR6, 0x1 ;  /* 0x00000006040c7c11 */ /* 0x008fc8000f8608ff */
[----:B------:R-:W-:Y:S02]  /*49a0*/  LEA.HI.X R11, R4, UR7, R11, 0x1, P3 ;  /* 0x00000007040b7c11 */ /* 0x000fe400098f0c0b */
[----:B------:R-:W-:Y:S01]  /*49b0*/  ISETP.GT.AND P3, PT, R46, R18, PT ;  /* 0x000000122e00720c */ /* 0x000fe20003f64270 */
[----:B------:R-:W1:Y:S04]  /*49c0*/  SHFL.IDX PT, R12, R12, RZ, 0x1c1f ;  /* 0x001c1fff0c0c7589 */ /* 0x000e6800000e0000 */
[----:B------:R-:W3:Y:S08]  /*49d0*/  SHFL.IDX PT, R11, R11, RZ, 0x1c1f ;  /* 0x001c1fff0b0b7589 */ /* 0x000ef000000e0000 */
[----:B------:R-:W-:Y:S05]  /*49e0*/  @!P3 BRA `(.L_x_6720) ;  /* 0x000000040090b947 */ /* 0x000fea0003800000 */
[----:B------:R-:W-:Y:S01]  /*49f0*/  ULDC UR4, c[0x0][0x320] ;  /* 0x0000c80000047ab9 */ /* 0x000fe20000000800 */
[C---:B------:R-:W-:Y:S01]  /*4a00*/  IMAD R14, R9.reuse, 0x2, R2 ;  /* 0x00000002090e7824 */ /* 0x040fe200078e0202 */
[C---:B------:R-:W-:Y:S01]  /*4a10*/  ISETP.GE.AND P4, PT, R16.reuse, UR4, PT ;  /* 0x0000000410007c0c */ /* 0x040fe2000bf86270 */
[----:B------:R-:W-:Y:S01]  /*4a20*/  VIADD R13, R9, 0x20 ;  /* 0x00000020090d7836 */ /* 0x000fe20000000000 */
[----:B------:R-:W-:Y:S01]  /*4a30*/  LOP3.LUT P6, RZ, R159, 0x4, RZ, 0xc0, !PT ;  /* 0x000000049fff7812 */ /* 0x000fe200078cc0ff */
[----:B------:R-:W-:Y:S01]  /*4a40*/  VIADD R15, R16, 0x40 ;  /* 0x00000040100f7836 */ /* 0x000fe20000000000 */
[----:B------:R-:W-:-:S09]  /*4a50*/  ISETP.GE.AND P3, PT, R19, UR4, PT ;  /* 0x0000000413007c0c */ /* 0x000fd2000bf66270 */
[----:B------:R-:W5:Y:S01]  /*4a60*/  @!P4 LDS.128 R4, [R14+0x400] ;  /* 0x000400000e04c984 */ /* 0x000f620000000c00 */
[----:B-1----:R-:W-:Y:S01]  /*4a70*/  @!P4 LEA R8, P5, R16, R12, 0x1 ;  /* 0x0000000c1008c211 */ /* 0x002fe200078a08ff */
[----:B------:R-:W-:-:S03]  /*4a80*/  @P6 VIADD R13, R9, 0xffffffe0 ;  /* 0xffffffe0090d6836 */ /* 0x000fc60000000000 */
[----:B---3--:R-:W-:Y:S01]  /*4a90*/  @!P4 LEA.HI.X R9, R16, R11, R17, 0x1, P5 ;  /* 0x0000000b1009c211 */ /* 0x008fe200028f0c11 */
[----:B------:R-:W-:-:S04]  /*4aa0*/  IMAD R13, R13, 0x2, R2 ;  /* 0x000000020d0d7824 */ /* 0x000fc800078e0202 */
[----:B-----5:R1:W-:Y:S01]  /*4ab0*/  @!P4 ST.E.128 desc[UR36][R8.64], R4 ;  /* 0x000000040800c985 */ /* 0x0203e2000c101d24 */
[----:B------:R-:W-:Y:S01]  /*4ac0*/  ISETP.GE.AND P4, PT, R15, UR4, PT ;  /* 0x000000040f007c0c */ /* 0x000fe2000bf86270 */
[----:B------:R-:W-:Y:S02]  /*4ad0*/  VIADD R15, R16, 0x60 ;  /* 0x00000060100f7836 */ /* 0x000fe40000000000 */
[----:B------:R-:W3:Y:S01]  /*4ae0*/  @!P3 LDS.128 R4, [R13+0x400] ;  /* 0x000400000d04b984 */ /* 0x000ee20000000c00 */
[----:B-1----:R-:W-:-:S04]  /*4af0*/  @!P3 LEA R8, P5, R19, R12, 0x1 ;  /* 0x0000000c1308b211 */ /* 0x002fc800078a08ff */
[----:B------:R-:W-:-:S05]  /*4b00*/  @!P3 LEA.HI.X R9, R19, R11, R164, 0x1, P5 ;  /* 0x0000000b1309b211 */ /* 0x000fca00028f0ca4 */
[----:B---3--:R1:W-:Y:S01]  /*4b10*/  @!P3 ST.E.128 desc[UR36][R8.64], R4 ;  /* 0x000000040800b985 */ /* 0x0083e2000c101d24 */
[----:B------:R-:W-:Y:S01]  /*4b20*/  ISETP.GE.AND P3, PT, R15, UR4, PT ;  /* 0x000000040f007c0c */ /* 0x000fe2000bf66270 */
[----:B------:R-:W-:Y:S02]  /*4b30*/  VIADD R15, R16, 0x80 ;  /* 0x00000080100f7836 */ /* 0x000fe40000000000 */
[----:B------:R-:W3:Y:S01]  /*4b40*/  @!P4 LDS.128 R4, [R14+0x2400] ;  /* 0x002400000e04c984 */ /* 0x000ee20000000c00 */
[----:B-1----:R-:W-:-:S05]  /*4b50*/  @!P4 LEA R8, P5, R197, R12, 0x1 ;  /* 0x0000000cc508c211 */ /* 0x002fca00078a08ff */
[----:B------:R-:W-:-:S05]  /*4b60*/  @!P4 IMAD.X R9, R11, 0x1, R198, P5 ;  /* 0x000000010b09c824 */ /* 0x000fca00028e06c6 */
        /* <DEDUP_REMOVED lines=67> */
[----:B------:R-:W-:-:S03]  /*4fa0*/  ISETP.GE.AND P3, PT, R15, UR4, PT ;  /* 0x000000040f007c0c */ /* 0x000fc6000bf66270 */
[----:B------:R-:W3:Y:S01]  /*4fb0*/  @!P4 LDS.128 R4, [R14+0xe400] ;  /* 0x00e400000e04c984 */ /* 0x000ee20000000c00 */
[----:B-1----:R-:W-:-:S05]  /*4fc0*/  @!P4 LEA R8, P5, R183, R12, 0x1 ;  /* 0x0000000cb708c211 */ /* 0x002fca00078a08ff */
[----:B------:R-:W-:-:S05]  /*4fd0*/  @!P4 IMAD.X R9, R11, 0x1, R210, P5 ;  /* 0x000000010b09c824 */ /* 0x000fca00028e06d2 */
[----:B---3--:R1:W-:Y:S04]  /*4fe0*/  @!P4 ST.E.128 desc[UR36][R8.64], R4 ;  /* 0x000000040800c985 */ /* 0x0083e8000c101d24 */
[----:B------:R-:W3:Y:S01]  /*4ff0*/  @!P3 LDS.128 R4, [R13+0xe400] ;  /* 0x00e400000d04b984 */ /* 0x000ee20000000c00 */
[----:B-1----:R-:W-:-:S05]  /*5000*/  @!P3 LEA R8, P4, R182, R12, 0x1 ;  /* 0x0000000cb608b211 */ /* 0x002fca00078808ff */
[----:B------:R-:W-:-:S05]  /*5010*/  @!P3 IMAD.X R9, R11, 0x1, R211, P4 ;  /* 0x000000010b09b824 */ /* 0x000fca00020e06d3 */
[----:B---3--:R1:W-:Y:S03]  /*5020*/  @!P3 ST.E.128 desc[UR36][R8.64], R4 ;  /* 0x000000040800b985 */ /* 0x0083e6000c101d24 */
.L_x_6720:
[----:B------:R-:W-:Y:S05]  /*5030*/  BSYNC B0 ;  /* 0x0000000000007941 */ /* 0x000fea0003800000 */
.L_x_6719:
[----:B------:R-:W-:Y:S01]  /*5040*/  @!PT LDS RZ, [RZ] ;  /* 0x00000000fffff984 */ /* 0x000fe20000000800 */
[----:B------:R-:W-:Y:S01]  /*5050*/  @!PT LDS RZ, [RZ] ;  /* 0x00000000fffff984 */ /* 0x000fe20000000800 */
[----:B------:R-:W-:Y:S01]  /*5060*/  @!PT LDS RZ, [RZ] ;  /* 0x00000000fffff984 */ /* 0x000fe20000000800 */
[----:B------:R-:W-:Y:S01]  /*5070*/  @!PT LDS RZ, [RZ] ;  /* 0x00000000fffff984 */ /* 0x000fe20000000800 */
[----:B------:R5:W-:Y:S06]  /*5080*/  MEMBAR.ALL.CTA ;  /* 0x0000000000007992 */ /* 0x000bec0000008000 */
[----:B-----5:R-:W5:Y:S01]  /*5090*/  FENCE.VIEW.ASYNC.S ;  /* 0x00000000000073c6 */ /* 0x020f620000000000 */
[----:B------:R-:W-:Y:S02]  /*50a0*/  VIADD R156, R156, 0x1 ;  /* 0x000000019c9c7836 */ /* 0x000fe40000000000 */
[----:B0---4-:R-:W-:Y:S01]  /*50b0*/  @!P0 VIADD R40, R40, 0x388c0 ;  /* 0x000388c028288836 */ /* 0x011fe20000000000 */
[----:B-----5:R0:W-:Y:S02]  /*50c0*/  BAR.SYNC.DEFER_BLOCKING R10, 0x80 ;  /* 0x0002000a0000751d */ /* 0x0201e40000010000 */
[----:B------:R-:W-:-:S02]  /*50d0*/  ISETP.NE.AND P3, PT, R156, 0x2, PT ;  /* 0x000000029c00780c */ /* 0x000fc40003f65270 */
[----:B------:R-:W-:Y:S02]  /*50e0*/  @!P0 PRMT R40, RZ, 0x654, R40 ;  /* 0x00000654ff288816 */ /* 0x000fe40000000028 */
[----:B-1----:R-:W-:Y:S02]  /*50f0*/  SEL R5, RZ, 0x1, P3 ;  /* 0x00000001ff057807 */ /* 0x002fe40001800000 */
[----:B------:R-:W-:Y:S02]  /*5100*/  SEL R156, R156, RZ, P3 ;  /* 0x000000ff9c9c7207 */ /* 0x000fe40001800000 */
[----:B------:R-:W-:Y:S01]  /*5110*/  LOP3.LUT R158, R158, R5, RZ, 0x3c, !PT ;  /* 0x000000059e9e7212 */ /* 0x000fe200078e3cff */
[----:B------:R0:W-:Y:S01]  /*5120*/  @!P0 SYNCS.ARRIVE.TRANS64.RED.A1T0 RZ, [R40+URZ], RZ ;  /* 0x000000ff28ff89a7 */ /* 0x0001e2000810043f */
[----:B------:R-:W-:Y:S01]  /*5130*/  PLOP3.LUT P0, PT, PT, PT, PT, 0x8, 0x0 ;  /* 0x000000000000781c */ /* 0x000fe20003f0e170 */
[----:B------:R-:W-:-:S12]  /*5140*/  @P2 BRA `(.L_x_6721) ;  /* 0xffffffd400a82947 */ /* 0x000fd8000383ffff */
.L_x_6684:
[----:B------:R-:W1:Y:S01]  /*5150*/  LDC R0, c[0x0][0xa80] ;  /* 0x0002a000ff007b82 */ /* 0x000e620000000800 */
[----:B------:R4:W-:Y:S01]  /*5160*/  STL.128 [R1+0x1e0], RZ ;  /* 0x0001e0ff01007387 */ /* 0x0009e20000100c00 */
[----:B------:R-:W-:Y:S01]  /*5170*/  BSSY B0, `(.L_x_6722) ;  /* 0x0000027000007945 */ /* 0x000fe20003800000 */
[----:B------:R-:W-:Y:S02]  /*5180*/  IMAD.U32 R38, RZ, RZ, UR39 ;  /* 0x00000027ff267e24 */ /* 0x000fe4000f8e00ff */
[----:B------:R4:W-:Y:S04]  /*5190*/  STL.128 [R1+0x1f0], RZ ;  /* 0x0001f0ff01007387 */ /* 0x0009e80000100c00 */
[----:B------:R4:W-:Y:S04]  /*51a0*/  STL.128 [R1+0x210], RZ ;  /* 0x000210ff01007387 */ /* 0x0009e80000100c00 */
[----:B------:R4:W-:Y:S04]  /*51b0*/  STL.128 [R1+0x220], RZ ;  /* 0x000220ff01007387 */ /* 0x0009e80000100c00 */
[----:B------:R4:W-:Y:S04]  /*51c0*/  STL.128 [R1+0x230], RZ ;  /* 0x000230ff01007387 */ /* 0x0009e80000100c00 */
[----:B------:R4:W-:Y:S04]  /*51d0*/  STL.128 [R1+0x240], RZ ;  /* 0x000240ff01007387 */ /* 0x0009e80000100c00 */
[----:B-1----:R4:W-:Y:S04]  /*51e0*/  STL [R1+0x200], R0 ;  /* 0x0002000001007387 */ /* 0x0029e80000100800 */
        /* <DEDUP_REMOVED lines=28> */
[----:B------:R-:W-:Y:S05]  /*53b0*/  @P0 BRA `(.L_x_6723) ;  /* 0x0000000000080947 */ /* 0x000fea0003800000 */
[----:B------:R-:W1:Y:S02]  /*53c0*/  FENCE.VIEW.ASYNC.G ;  /* 0x00000000000073c6 */ /* 0x000e640000000100 */
[----:B-1----:R-:W-:Y:S06]  /*53d0*/  BAR.ARV 0xc, 0x180 ;  /* 0x0306000000007b1d */ /* 0x002fec0000002000 */
.L_x_6723:
[----:B------:R-:W-:Y:S05]  /*53e0*/  BSYNC B0 ;  /* 0x0000000000007941 */ /* 0x000fea0003800000 */
.L_x_6722:
[----:B------:R-:W-:Y:S01]  /*53f0*/  UISETP.NE.AND UP0, UPT, UR38, 0x1, UPT ;  /* 0x000000012600788c */ /* 0x000fe2000bf05270 */
[----:B------:R-:W-:Y:S01]  /*5400*/  IMAD.U32 R34, RZ, RZ, UR39 ;  /* 0x00000027ff227e24 */ /* 0x000fe2000f8e00ff */
[----:B------:R-:W-:Y:S01]  /*5410*/  IADD3 R38, P0, R38, 0x1e0, RZ ;  /* 0x000001e026267810 */ /* 0x000fe20007f1e0ff */
[----:B------:R-:W-:Y:S03]  /*5420*/  BSSY B7, `(.L_x_6724) ;  /* 0x0002482000077945 */ /* 0x000fe60003800000 */
[----:B------:R-:W-:Y:S01]  /*5430*/  PLOP3.LUT P2, PT, PT, PT, UP0, 0x80, 0x0 ;  /* 0x000000000000781c */ /* 0x000fe20003f4f008 */
[----:B------:R-:W-:Y:S01]  /*5440*/  IMAD.X R37, RZ, RZ, UR42, P0 ;  /* 0x0000002aff257e24 */ /* 0x000fe200080e06ff */
[----:B------:R-:W-:-:S05]  /*5450*/  IADD3 R34, P1, R34, 0x210, RZ ;  /* 0x0000021022227810 */ /* 0x000fca0007f3e0ff */
[----:B------:R-:W-:-:S06]  /*5460*/  IMAD.X R33, RZ, RZ, UR42, P1 ;  /* 0x0000002aff217e24 */ /* 0x000fcc00088e06ff */
[----:B------:R-:W-:Y:S05]  /*5470*/  @!P2 BRA `(.L_x_6725) ;  /* 0x0000008000b8a947 */ /* 0x000fea0003800000 */
[----:B----4-:R-:W1:Y:S01]  /*5480*/  LDC R0, c[0x0][0x448] ;  /* 0x00011200ff007b82 */ /* 0x010e620000000800 */
[----:B------:R-:W-:-:S07]  /*5490*/  VIADD R3, R181, 0x3f ;  /* 0x0000003fb5037836 */ /* 0x000fce0000000000 */
[----:B------:R-:W4:Y:S01]  /*54a0*/  LDC.64 R4, c[0x0][0xad8] ;  /* 0x0002b600ff047b82 */ /* 0x000f220000000a00 */
[----:B-1----:R-:W-:Y:S02]  /*54b0*/  ISETP.NE.AND P1, PT, R0, 0x1, PT ;  /* 0x000000010000780c */ /* 0x002fe40003f25270 */
[----:B----4-:R-:W-:-:S11]  /*54c0*/  ISETP.GE.AND P2, PT, R5, 0x1, PT ;  /* 0x000000010500780c */ /* 0x010fd60003f46270 */
[----:B------:R-:W1:Y:S08]  /*54d0*/  @P1 LDC R0, c[0x0][0x44c] ;  /* 0x00011300ff001b82 */ /* 0x000e700000000800 */
[----:B------:R-:W4:Y:S01]  /*54e0*/  @P1 LDC R7, c[0x0][0x450] ;  /* 0x00011400ff071b82 */ /* 0x000f220000000800 */
[----:B-1----:R-:W-:-:S05]  /*54f0*/  @P1 IMAD.HI.U32 R0, R3, R0, RZ ;  /* 0x0000000003001227 */ /* 0x002fca00078e00ff */
[----:B----4-:R-:W-:-:S05]  /*5500*/  @P1 SHF.R.U32.HI R3, RZ, R7, R0 ;  /* 0x00000007ff031219 */ /* 0x010fca0000011600 */
        /* <DEDUP_REMOVED lines=14> */
.L_x_6728:
[----:B------:R-:W-:-:S13]  /*55f0*/  ISETP.NE.AND P0, PT, R5, 0x1, PT ;  /* 0x000000010500780c */ /* 0x000fda0003f05270 */
[----:B------:R-:W1:Y:S02]  /*5600*/  @P0 LDC.64 R6, c[0x0][0xae0] ;  /* 0x0002b800ff060b82 */ /* 0x000e640000000a00 */
[----:B-1----:R-:W-:-:S05]  /*5610*/  @P0 IMAD.HI.U32 R6, R0, R6, RZ ;  /* 0x0000000600060227 */ /* 0x002fca00078e00ff */
[----:B------:R-:W-:-:S07]  /*5620*/  @P0 SHF.R.U32.HI R0, RZ, R7, R6 ;  /* 0x00000007ff000219 */ /* 0x000fce0000011606 */
.L_x_6729:
[----:B------:R-:W-:Y:S05]  /*5630*/  BSYNC B0 ;  /* 0x0000000000007941 */ /* 0x000fea0003800000 */
.L_x_6727:
[----:B------:R-:W-:-:S05]  /*5640*/  IMAD R3, R0, R5, R5 ;  /* 0x0000000500037224 */ /* 0x000fca00078e0205 */
[----:B------:R-:W-:-:S07]  /*5650*/  VIMNMX R4, R4, R3, PT ;  /* 0x0000000304047248 */ /* 0x000fce0003fe0100 */
.L_x_6726:
[----:B------:R-:W1:Y:S01]  /*5660*/  @P1 LDC R0, c[0x0][0x44c] ;  /* 0x00011300ff001b82 */ /* 0x000e620000000800 */
[----:B------:R-:W-:Y:S01]  /*5670*/  VIADD R4, R4, 0x3f ;  /* 0x0000003f04047836 */ /* 0x000fe20000000000 */
[----:B------:R-:W-:Y:S01]  /*5680*/  ULDC UR4, c[0x0][0xad4] ;  /* 0x0002b50000047ab9 */ /* 0x000fe20000000800 */
[----:B------:R-:W-:-:S03]  /*5690*/  IMAD.MOV.U32 R7, RZ, RZ, R181 ;  /* 0x000000ffff077224 */ /* 0x000fc600078e00b5 */
[----:B------:R-:W-:Y:S02]  /*56a0*/  SHF.R.S32.HI R3, RZ, 0x1f, R4 ;  /* 0x0000001fff037819 */ /* 0x000fe40000011404 */
[----:B------:R-:W4:Y:S02]  /*56b0*/  @P1 LDC R9, c[0x0][0x450] ;  /* 0x00011400ff091b82 */ /* 0x000f240000000800 */
[----:B------:R-:W-:-:S04]  /*56c0*/  LEA.HI R3, R3, R4, RZ, 0x6 ;  /* 0x0000000403037211 */ /* 0x000fc800078f30ff */
[----:B------:R-:W-:-:S04]  /*56d0*/  SHF.R.S32.HI R3, RZ, 0x6, R3 ;  /* 0x00000006ff037819 */ /* 0x000fc80000011403 */
[----:B------:R-:W-:Y:S01]  /*56e0*/  VIMNMX R12, R26, R3, PT ;  /* 0x000000031a0c7248 */ /* 0x000fe20003fe0100 */
[----:B-1----:R-:W-:-:S05]  /*56f0*/  @P1 IMAD.HI.U32 R0, R181, R0, RZ ;  /* 0x00000000b5001227 */ /* 0x002fca00078e00ff */
[----:B----4-:R-:W-:-:S05]  /*5700*/  @P1 SHF.R.U32.HI R7, RZ, R9, R0 ;  /* 0x00000009ff071219 */ /* 0x010fca0000011600 */
        /* <DEDUP_REMOVED lines=13> */
.L_x_6732:
[----:B------:R-:W-:-:S13]  /*57e0*/  ISETP.NE.AND P0, PT, R5, 0x1, PT ;  /* 0x000000010500780c */ /* 0x000fda0003f05270 */
[----:B------:R-:W1:Y:S02]  /*57f0*/  @P0 LDC.64 R6, c[0x0][0xae0] ;  /* 0x0002b800ff060b82 */ /* 0x000e640000000a00 */
[----:B-1----:R-:W-:-:S05]  /*5800*/  @P0 IMAD.HI.U32 R6, R190, R6, RZ ;  /* 0x00000006be060227 */ /* 0x002fca00078e00ff */
[----:B------:R-:W-:-:S07]  /*5810*/  @P0 SHF.R.U32.HI R190, RZ, R7, R6 ;  /* 0x00000007ffbe0219 */ /* 0x000fce0000011606 */
.L_x_6733:
[----:B------:R-:W-:Y:S05]  /*5820*/  BSYNC B0 ;  /* 0x0000000000007941 */ /* 0x000fea0003800000 */
.L_x_6731:
[----:B------:R-:W-:-:S05]  /*5830*/  IMAD R5, R190, R5, RZ ;  /* 0x00000005be057224 */ /* 0x000fca00078e02ff */
[----:B------:R-:W-:-:S07]  /*5840*/  VIMNMX R0, R0, R5, !PT ;  /* 0x0000000500007248 */ /* 0x000fce0007fe0100 */
.L_x_6730:
        /* <DEDUP_REMOVED lines=8> */
[----:B------:R-:W-:Y:S01]  /*58d0*/  ISETP.NE.AND P0, PT, R213, RZ, PT ;  /* 0x000000ffd500720c */ /* 0x000fe20003f05270 */
[----:B------:R-:W-:-:S03]  /*58e0*/  ULDC UR4, c[0x0][0xae8] ;  /* 0x0002ba0000047ab9 */ /* 0x000fc60000000800 */
[----:B---3--:R-:W-:-:S04]  /*58f0*/  SEL R11, R213, UR4, P0 ;  /* 0x00000004d50b7c07 */ /* 0x008fc80008000000 */
[-C--:B------:R-:W-:Y:S02]  /*5900*/  IABS R6, R11.reuse ;  /* 0x0000000b00067213 */ /* 0x080fe40000000000 */
[----:B------:R-:W-:Y:S02]  /*5910*/  IADD3 R0, R11, -0x1, R12 ;  /* 0xffffffff0b007810 */ /* 0x000fe40007ffe00c */
[----:B------:R-:W1:Y:S01]  /*5920*/  I2F.RP R3, R6 ;  /* 0x0000000600037306 */ /* 0x000e620000209400 */
[----:B0-----:R-:W-:Y:S02]  /*5930*/  IABS R10, R11 ;  /* 0x0000000b000a7213 */ /* 0x001fe40000000000 */
[----:B------:R-:W-:-:S05]  /*5940*/  IMAD.IADD R0, R0, 0x1, -R9 ;  /* 0x0000000100007824 */ /* 0x000fca00078e0a09 */
[----:B------:R-:W-:Y:S02]  /*5950*/  IABS R8, R0 ;  /* 0x0000000000087213 */ /* 0x000fe40000000000 */
[----:B------:R-:W-:-:S04]  /*5960*/  LOP3.LUT R0, R0, R11, RZ, 0x3c, !PT ;  /* 0x0000000b00007212 */ /* 0x000fc800078e3cff */
[----:B------:R-:W-:Y:S01]  /*5970*/  ISETP.GE.AND P2, PT, R0, RZ, PT ;  /* 0x000000ff0000720c */ /* 0x000fe20003f46270 */
[----:B-1----:R-:W0:Y:S02]  /*5980*/  MUFU.RCP R3, R3 ;  /* 0x0000000300037308 */ /* 0x002e240000001000 */
        /* <DEDUP_REMOVED lines=19> */
.L_x_6735:
[----:B------:R-:W-:Y:S05]  /*5ac0*/  BSYNC B0 ;  /* 0x0000000000007941 */ /* 0x000fea0003800000 */
.L_x_6734:
[----:B------:R-:W-:Y:S01]  /*5ad0*/  IMAD R0, R220, R3, R9 ;  /* 0x00000003dc007224 */ /* 0x000fe200078e0209 */
[----:B------:R-:W-:-:S04]  /*5ae0*/  PRMT R4, RZ, 0x7610, R4 ;  /* 0x00007610ff047816 */ /* 0x000fc80000000004 */
[----:B------:R-:W-:-:S04]  /*5af0*/  VIADDMNMX R12, R0, R3, R12, PT ;  /* 0x00000003000c7246 */ /* 0x000fc8000380010c */
[----:B------:R-:W-:-:S13]  /*5b00*/  ISETP.GT.AND P0, PT, R12, R0, PT ;  /* 0x000000000c00720c */ /* 0x000fda0003f04270 */
[----:B------:R-:W-:Y:S05]  /*5b10*/  @!P0 BRA `(.L_x_6736) ;  /* 0x0000024000488947 */ /* 0x000fea0003800000 */
        /* <DEDUP_REMOVED lines=14> */
[----:B-----5:R-:W4:Y:S04]  /*5c00*/  LDL R35, [R1+0x22c] ;  /* 0x00022c0001237983 */ /* 0x020f280000100800 */
        /* <DEDUP_REMOVED lines=103> */
[----:B---3--:R-:W0:Y:S03]  /*6280*/  S2R R11, SR_TID.X ;  /* 0x00000000000b7919 */ /* 0x008e260000002100 */
[----:B------:R-:W3:Y:S04]  /*6290*/  LDL R14, [R1+0x3f4] ;  /* 0x0003f400010e7983 */ /* 0x000ee80000100800 */
[----:B------:R-:W3:Y:S04]  /*62a0*/  LDL R15, [R1+0x3f8] ;  /* 0x0003f800010f7983 */ /* 0x000ee80000100800 */
[----:B------:R-:W3:Y:S04]  /*62b0*/  LDL R20, [R1+0x3fc] ;  /* 0x0003fc0001147983 */ /* 0x000ee80000100800 */
[----:B------:R-:W3:Y:S04]  /*62c0*/  LDL R21, [R1+0x400] ;  /* 0x0004000001157983 */ /* 0x000ee80000100800 */
[----:B------:R-:W3:Y:S04]  /*62d0*/  LDL R152, [R1+0x404] ;  /* 0x0004040001987983 */ /* 0x000ee80000100800 */
[----:B------:R-:W3:Y:S01]  /*62e0*/  LDL R153, [R1+0x408] ;  /* 0x0004080001997983 */ /* 0x000ee20000100800 */
[----:B0-----:R-:W-:-:S02]  /*62f0*/  VIADD R13, R11, 0xffffff80 ;  /* 0xffffff800b0d7836 */ /* 0x001fc40000000000 */
[----:B------:R-:W-:-:S05]  /*6300*/  VIADD R11, R11, 0xffffff80 ;  /* 0xffffff800b0b7836 */ /* 0x000fca0000000000 */
[----:B------:R-:W-:-:S04]  /*6310*/  SHF.R.S32.HI R11, RZ, 0x1f, R11 ;  /* 0x0000001fff0b7819 */ /* 0x000fc8000001140b */
[----:B------:R-:W-:Y:S01]  /*6320*/  LEA.HI R11, R11, R13, RZ, 0x7 ;  /* 0x0000000d0b0b7211 */ /* 0x000fe200078f38ff */
[----:B----4-:R0:W-:Y:S03]  /*6330*/  STL [R1+0x214], R10 ;  /* 0x0002140a01007387 */ /* 0x0101e60000100800 */
[----:B------:R-:W-:Y:S01]  /*6340*/  SHF.R.S32.HI R11, RZ, 0x7, R11 ;  /* 0x00000007ff0b7819 */ /* 0x000fe2000001140b */
[----:B------:R1:W-:Y:S04]  /*6350*/  STL [R1+0x210], R9 ;  /* 0x0002100901007387 */ /* 0x0003e80000100800 */
[----:B------:R-:W4:Y:S04]  /*6360*/  SHFL.IDX PT, R132, R11, RZ, 0x1f ;  /* 0x00001fff0b847589 */ /* 0x000f2800000e0000 */
[----:B0-----:R-:W3:Y:S04]  /*6370*/  LDL R10, [R1+0x3e8] ;  /* 0x0003e800010a7983 */ /* 0x001ee80000100800 */
[----:B------:R0:W-:Y:S04]  /*6380*/  STL [R1+0x218], R8 ;  /* 0x0002180801007387 */ /* 0x0001e80000100800 */
[----:B-1----:R-:W3:Y:S04]  /*6390*/  LDL R9, [R1+0x3e4] ;  /* 0x0003e40001097983 */ /* 0x002ee80000100800 */
[----:B------:R-:W3:Y:S04]  /*63a0*/  LDL R13, [R1+0x3f0] ;  /* 0x0003f000010d7983 */ /* 0x000ee80000100800 */
[----:B0-----:R-:W3:Y:S01]  /*63b0*/  LDL R8, [R1+0x40c] ;  /* 0x00040c0001087983 */ /* 0x001ee20000100800 */
[----:B----4-:R-:W-:-:S04]  /*63c0*/  LEA.HI R11, R132, R132, RZ, 0x1 ;  /* 0x00000084840b7211 */ /* 0x010fc800078f08ff */
[----:B------:R-:W-:-:S05]  /*63d0*/  LOP3.LUT R11, R11, 0x1fffe, RZ, 0xc0, !PT ;  /* 0x0001fffe0b0b7812 */ /* 0x000fca00078ec0ff */
[----:B------:R-:W-:Y:S02]  /*63e0*/  IMAD.IADD R132, R132, 0x1, -R11 ;  /* 0x0000000184847824 */ /* 0x000fe400078e0a0b */
[----:B------:R-:W4:Y:S02]  /*63f0*/  LDL R11, [R1+0x3ec] ;  /* 0x0003ec00010b7983 */ /* 0x000f240000100800 */
[----:B------:R-:W-:-:S04]  /*6400*/  IMAD R132, R132, 0x8000, R2 ;  /* 0x0000800084847824 */ /* 0x000fc800078e0202 */
[----:B------:R-:W-:Y:S01]  /*6410*/  VIADD R132, R132, 0x400 ;  /* 0x0000040084847836 */ /* 0x000fe20000000000 */
[----:B------:R0:W-:Y:S04]  /*6420*/  STL [R1+0x228], R34 ;  /* 0x0002282201007387 */ /* 0x0001e80000100800 */
[----:B------:R-:W-:Y:S01]  /*6430*/  SHF.R.U32.HI R132, RZ, 0x4, R132 ;  /* 0x00000004ff847819 */ /* 0x000fe20000011684 */
[----:B------:R1:W-:Y:S01]  /*6440*/  STL [R1+0x224], R3 ;  /* 0x0002240301007387 */ /* 0x0003e20000100800 */
[----:B0-----:R-:W-:Y:S02]  /*6450*/  VIADD R34, R2, 0x36400 ;  /* 0x0003640002227836 */ /* 0x001fe40000000000 */
[----:B-1----:R-:W-:-:S03]  /*6460*/  LOP3.LUT R3, R132, 0x3fff, RZ, 0xc0, !PT ;  /* 0x00003fff84037812 */ /* 0x002fc600078ec0ff */
[----:B------:R-:W-:Y:S02]  /*6470*/  SHF.R.U32.HI R34, RZ, 0x4, R34 ;  /* 0x00000004ff227819 */ /* 0x000fe40000011622 */
[----:B------:R-:W-:Y:S02]  /*6480*/  LOP3.LUT R3, R3, 0x2000000, RZ, 0xfc, !PT ;  /* 0x0200000003037812 */ /* 0x000fe400078efcff */
[----:B------:R-:W-:Y:S01]  /*6490*/  LOP3.LUT R34, R34, 0x3fff, RZ, 0xc0, !PT ;  /* 0x00003fff22227812 */ /* 0x000fe200078ec0ff */
[----:B------:R0:W-:Y:S04]  /*64a0*/  STL [R1+0x3b0], R6 ;  /* 0x0003b00601007387 */ /* 0x0001e80000100800 */
[----:B------:R1:W-:Y:S04]  /*64b0*/  STL [R1+0x3bc], R5 ;  /* 0x0003bc0501007387 */ /* 0x0003e80000100800 */
[----:B------:R1:W-:Y:S01]  /*64c0*/  STL [R1+0x3c0], R7 ;  /* 0x0003c00701007387 */ /* 0x0003e20000100800 */
[----:B0-----:R-:W-:-:S03]  /*64d0*/  IMAD R6, R33, 0x1000, R3 ;  /* 0x0000100021067824 */ /* 0x001fc600078e0203 */
[----:B------:R0:W-:Y:S01]  /*64e0*/  STL [R1+0x3b8], R4 ;  /* 0x0003b80401007387 */ /* 0x0001e20000100800 */
[----:B-1----:R-:W-:Y:S02]  /*64f0*/  IMAD.MOV.U32 R5, RZ, RZ, 0x40000040 ;  /* 0x40000040ff057424 */ /* 0x002fe400078e00ff */
[----:B------:R-:W-:Y:S01]  /*6500*/  IMAD.MOV.U32 R7, RZ, RZ, 0x40000040 ;  /* 0x40000040ff077424 */ /* 0x000fe200078e00ff */
[----:B0-----:R-:W-:Y:S01]  /*6510*/  LOP3.LUT R4, R34, 0x10000, RZ, 0xfc, !PT ;  /* 0x0001000022047812 */ /* 0x001fe200078efcff */
[----:B------:R0:W-:Y:S01]  /*6520*/  STL [R1+0x3c4], R24 ;  /* 0x0003c41801007387 */ /* 0x0001e20000100800 */
[----:B------:R-:W-:Y:S02]  /*6530*/  R2UR UR6, R6 ;  /* 0x00000000060672ca */ /* 0x000fe400000e0000 */
[----:B------:R-:W-:Y:S01]  /*6540*/  R2UR UR7, R7 ;  /* 0x00000000070772ca */ /* 0x000fe200000e0000 */
[----:B------:R1:W-:Y:S01]  /*6550*/  STL [R1+0x3d4], R25 ;  /* 0x0003d41901007387 */ /* 0x0003e20000100800 */
[----:B------:R-:W-:-:S02]  /*6560*/  R2UR UR4, R4 ;  /* 0x00000000040472ca */ /* 0x000fc400000e0000 */
[----:B------:R-:W-:Y:S01]  /*6570*/  R2UR UR5, R5 ;  /* 0x00000000050572ca */ /* 0x000fe200000e0000 */
[----:B0-----:R-:W-:Y:S02]  /*6580*/  VIADD R24, R6, 0x80 ;  /* 0x0000008006187836 */ /* 0x001fe40000000000 */
        /* <DEDUP_REMOVED lines=110> */
[----:B0-----:R-:W-:-:S06]  /*6c70*/  WARPGROUP.ARRIVE ;  /* 0x00000000000079c5 */ /* 0x001fcc0000000000 */
[----:B------:R-:W-:Y:S01]  /*6c80*/  HGMMA.64x256x16.F32 R24, gdesc[UR4].tnspB, RZ, !UPT, gsb0 ;  /* 0x43e00000041879f0 */ /* 0x000fe2000c0008ff */
[----:B---3--:R0:W-:Y:S04]  /*6c90*/  STL [R1+0x3e8], R10 ;  /* 0x0003e80a01007387 */ /* 0x0081e80000100800 */
[----:B----4-:R1:W-:Y:S01]  /*6ca0*/  STL [R1+0x3ec], R11 ;  /* 0x0003ec0b01007387 */ /* 0x0103e20000100800 */
[----:B0-----:R-:W-:Y:S02]  /*6cb0*/  VIADD R10, R4, 0x2 ;  /* 0x00000002040a7836 */ /* 0x001fe40000000000 */
[----:B-1----:R-:W-:-:S03]  /*6cc0*/  IMAD.MOV.U32 R11, RZ, RZ, 0x40000040 ;  /* 0x40000040ff0b7424 */ /* 0x002fc600078e00ff */
[----:B------:R-:W-:Y:S02]  /*6cd0*/  R2UR UR8, R10 ;  /* 0x000000000a0872ca */ /* 0x000fe400000e0000 */
[----:B------:R-:W-:Y:S01]  /*6ce0*/  R2UR UR9, R11 ;  /* 0x000000000b0972ca */ /* 0x000fe200000e0000 */
[----:B------:R0:W-:Y:S04]  /*6cf0*/  STL [R1+0x3e4], R9 ;  /* 0x0003e40901007387 */ /* 0x0001e80000100800 */
[----:B------:R1:W-:Y:S04]  /*6d00*/  STL [R1+0x3f0], R13 ;  /* 0x0003f00d01007387 */ /* 0x0003e80000100800 */
[----:B------:R-:W-:Y:S04]  /*6d10*/  STL [R1+0x3f4], R14 ;  /* 0x0003f40e01007387 */ /* 0x000fe80000100800 */
[----:B------:R-:W-:Y:S04]  /*6d20*/  STL [R1+0x3f8], R15 ;  /* 0x0003f80f01007387 */ /* 0x000fe80000100800 */
[----:B------:R-:W-:Y:S04]  /*6d30*/  STL [R1+0x3fc], R20 ;  /* 0x0003fc1401007387 */ /* 0x000fe80000100800 */
[----:B------:R-:W-:Y:S04]  /*6d40*/  STL [R1+0x400], R21 ;  /* 0x0004001501007387 */ /* 0x000fe80000100800 */
[----:B------:R-:W-:Y:S04]  /*6d50*/  STL [R1+0x404], R152 ;  /* 0x0004049801007387 */ /* 0x000fe80000100800 */
[----:B------:R-:W-:Y:S04]  /*6d60*/  STL [R1+0x408], R153 ;  /* 0x0004089901007387 */ /* 0x000fe80000100800 */
[----:B------:R2:W-:Y:S01]  /*6d70*/  STL [R1+0x40c], R8 ;  /* 0x00040c0801007387 */ /* 0x0005e20000100800 */
[----:B0-----:R-:W-:-:S02]  /*6d80*/  IMAD.MOV.U32 R9, RZ, RZ, 0x40000040 ;  /* 0x40000040ff097424 */ /* 0x001fc400078e00ff */
[----:B------:R-:W-:Y:S01]  /*6d90*/  IMAD.MOV.U32 R7, RZ, RZ, 0x40000040 ;  /* 0x40000040ff077424 */ /* 0x000fe200078e00ff */
[----:B-1----:R0:W5:Y:S01]  /*6da0*/  LDL R13, [R1+0x1c0] ;  /* 0x0001c000010d7983 */ /* 0x0021620000100800 */
[----:B--2---:R-:W-:Y:S01]  /*6db0*/  VIADD R8, R6, 0x100 ;  /* 0x0000010006087836 */ /* 0x004fe20000000000 */
[----:B------:R-:W-:Y:S01]  /*6dc0*/  R2UR UR7, R9 ;  /* 0x00000000090772ca */ /* 0x000fe200000e0000 */
[----:B------:R-:W-:-:S03]  /*6dd0*/  IMAD.MOV.U32 R9, RZ, RZ, 0x40000040 ;  /* 0x40000040ff097424 */ /* 0x000fc600078e00ff */
        /* <DEDUP_REMOVED lines=38> */
[----:B------:R-:W-:Y:S01]  /*7040*/  HGMMA.64x256x16.F32 R24, gdesc[UR8].tnspB, R24, gsb0 ;  /* 0x43e00000081879f0 */ /* 0x000fe20008000818 */
        /* <DEDUP_REMOVED lines=36> */
[----:B------:R-:W-:Y:S01]  /*7290*/  R2UR UR6, R6 ;  /* 0x00000000060672ca */ /* 0x000fe200000e0000 */
[----:B------:R-:W-:Y:S01]  /*72a0*/  VIADD R6, R4, 0x6 ;  /* 0x0000000604067836 */ /* 0x000fe20000000000 */
[----:B------:R-:W-:Y:S01]  /*72b0*/  R2UR UR7, R7 ;  /* 0x00000000070772ca */ /* 0x000fe200000e0000 */
[----:B------:R-:W-:-:S03]  /*72c0*/  IMAD.MOV.U32 R7, RZ, RZ, 0x40000040 ;  /* 0x40000040ff077424 */ /* 0x000fc600078e00ff */
        /* <DEDUP_REMOVED lines=330> */
.L_x_6737:
[----:B------:R-:W-:Y:S01]  /*8770*/  VIADD R20, R12, 0xfffffffe ;  /* 0xfffffffe0c147836 */ /* 0x000fe20000000000 */
[----:B------:R-:W-:Y:S01]  /*8780*/  BSSY B0, `(.L_x_6738) ;  /* 0x00003e8000007945 */ /* 0x000fe20003800000 */
[----:B-----5:R-:W-:-:S03]  /*8790*/  IMAD R13, R13, 0x8, R2 ;  /* 0x000000080d0d7824 */ /* 0x020fc600078e0202 */
[----:B------:R-:W-:Y:S01]  /*87a0*/  ISETP.GE.AND P0, PT, R20, R0, PT ;  /* 0x000000001400720c */ /* 0x000fe20003f06270 */
[----:B------:R-:W-:-:S05]  /*87b0*/  VIADD R14, R13, 0x38860 ;  /* 0x000388600d0e7836 */ /* 0x000fca0000000000 */
[----:B------:R-:W-:-:S04]  /*87c0*/  PRMT R14, R155, 0x654, R14 ;  /* 0x000006549b0e7816 */ /* 0x000fc8000000000e */
[----:B------:R0:W-:Y:S03]  /*87d0*/  SYNCS.ARRIVE.TRANS64.RED.A1T0 RZ, [R14+URZ], RZ ;  /* 0x000000ff0eff79a7 */ /* 0x0001e6000810043f */
[----:B------:R-:W-:Y:S05]  /*87e0*/  @!P0 BRA `(.L_x_6739) ;  /* 0x0000003c00848947 */ /* 0x000fea0003800000 */
.L_x_6741:
[----:B0-----:R-:W2:Y:S04]  /*87f0*/  LDL R21, [R1+0x1c0] ;  /* 0x0001c00001157983 */ /* 0x001ea80000100800 */
        /* <DEDUP_REMOVED lines=63> */
[----:B01----:R-:W4:Y:S01]  /*8bf0*/  LDL.64 R14, [R1+0x408] ;  /* 0x00040800010e7983 */ /* 0x003f220000100a00 */
[----:B--2---:R-:W-:-:S04]  /*8c00*/  IMAD R148, R21, 0x40, R162 ;  /* 0x0000004015947824 */ /* 0x004fc800078e02a2 */
[----:B------:R-:W-:Y:S01]  /*8c10*/  IMAD R148, R148, 0x4, R2 ;  /* 0x0000000494947824 */ /* 0x000fe200078e0202 */
[----:B------:R-:W-:Y:S06]  /*8c20*/  BAR.SYNC.DEFER_BLOCKING 0xe, 0x100 ;  /* 0x0384000000007b1d */ /* 0x000fec0000010000 */
[----:B------:R-:W3:Y:S04]  /*8c30*/  LDS R149, [R148+0x38400] ;  /* 0x0384000094957984 */ /* 0x000ee80000000800 */
        /* <DEDUP_REMOVED lines=193> */
[----:B0-----:R-:W2:Y:S04]  /*9850*/  LDL R12, [R1+0x214] ;  /* 0x00021400010c7983 */ /* 0x001ea80000100800 */
[----:B------:R-:W3:Y:S04]  /*9860*/  LDL R13, [R1+0x218] ;  /* 0x00021800010d7983 */ /* 0x000ee80000100800 */
        /* <DEDUP_REMOVED lines=126> */
[----:B--2---:R-:W-:Y:S04]  /*a050*/  STL [R1+0x214], R12 ;  /* 0x0002140c01007387 */ /* 0x004fe80000100800 */
[----:B---3--:R-:W-:Y:S04]  /*a060*/  STL [R1+0x218], R13 ;  /* 0x0002180d01007387 */ /* 0x008fe80000100800 */
[----:B----4-:R-:W-:Y:S04]  /*a070*/  STL [R1+0x21c], R14 ;  /* 0x00021c0e01007387 */ /* 0x010fe80000100800 */
        /* <DEDUP_REMOVED lines=156> */
[----:B------:R-:W-:Y:S01]  /*aa40*/  VIADD R12, R21, 0x1 ;  /* 0x00000001150c7836 */ /* 0x000fe20000000000 */
[----:B------:R-:W-:Y:S01]  /*aa50*/  R2UR UR4, R4 ;  /* 0x00000000040472ca */ /* 0x000fe200000e0000 */
[----:B------:R-:W-:Y:S01]  /*aa60*/  IMAD.MOV.U32 R13, RZ, RZ, 0x40000040 ;  /* 0x40000040ff0d7424 */ /* 0x000fe200078e00ff */
[----:B------:R-:W-:Y:S01]  /*aa70*/  R2UR UR5, R5 ;  /* 0x00000000050572ca */ /* 0x000fe200000e0000 */
[----:B------:R-:W-:Y:S01]  /*aa80*/  IMAD.MOV.U32 R15, RZ, RZ, 0x40000040 ;  /* 0x40000040ff0f7424 */ /* 0x000fe200078e00ff */
[----:B------:R-:W-:Y:S01]  /*aa90*/  ISETP.NE.AND P0, PT, R12, 0x2, PT ;  /* 0x000000020c00780c */ /* 0x000fe20003f05270 */
[----:B------:R0:W-:Y:S01]  /*aaa0*/  STL [R1+0x1c0], R12 ;  /* 0x0001c00c01007387 */ /* 0x0001e20000100800 */
[----:B------:R-:W-:Y:S01]  /*aab0*/  R2UR UR7, R13 ;  /* 0x000000000d0772ca */ /* 0x000fe200000e0000 */
[----:B------:R-:W-:-:S10]  /*aac0*/  IMAD.MOV.U32 R13, RZ, RZ, 0x40000040 ;  /* 0x40000040ff0d7424 */ /* 0x000fd400078e00ff */
[----:B0-----:R-:W-:-:S04]  /*aad0*/  @!P0 IMAD.MOV.U32 R12, RZ, RZ, RZ ;  /* 0x000000ffff0c8224 */ /* 0x001fc800078e00ff */
[----:B------:R-:W-:-:S04]  /*aae0*/  IMAD R12, R12, 0x1000, R3 ;  /* 0x000010000c0c7824 */ /* 0x000fc800078e0203 */
[C---:B------:R-:W-:Y:S01]  /*aaf0*/  VIADD R14, R12.reuse, 0x80 ;  /* 0x000000800c0e7836 */ /* 0x040fe20000000000 */
[----:B------:R-:W-:Y:S01]  /*ab00*/  R2UR UR6, R12 ;  /* 0x000000000c0672ca */ /* 0x000fe200000e0000 */
[----:B--2---:R-:W-:-:S12]  /*ab10*/  WARPGROUP.ARRIVE ;  /* 0x00000000000079c5 */ /* 0x004fd80000000000 */
        /* <DEDUP_REMOVED lines=43> */
[----:B------:R-:W-:Y:S02]  /*add0*/  R2UR UR6, R14 ;  /* 0x000000000e0672ca */ /* 0x000fe400000e0000 */
[----:B------:R-:W-:Y:S02]  /*ade0*/  R2UR UR7, R15 ;  /* 0x000000000f0772ca */ /* 0x000fe400000e0000 */
        /* <DEDUP_REMOVED lines=38> */
[----:B------:R-:W-:Y:S01]  /*b050*/  R2UR UR7, R13 ;  /* 0x000000000d0772ca */ /* 0x000fe200000e0000 */
[----:B------:R-:W2:Y:S01]  /*b060*/  @!P0 LDL R12, [R1+0x1c4] ;  /* 0x0001c400010c8983 */ /* 0x000ea20000100800 */
[----:B------:R-:W-:Y:S02]  /*b070*/  R2UR UR4, R6 ;  /* 0x00000000060472ca */ /* 0x000fe400000e0000 */
[----:B------:R-:W-:Y:S01]  /*b080*/  R2UR UR5, R7 ;  /* 0x00000000070572ca */ /* 0x000fe200000e0000 */
[----:B------:R-:W3:Y:S04]  /*b090*/  LDL R13, [R1+0x1c8] ;  /* 0x0001c800010d7983 */ /* 0x000ee80000100800 */
        /* <DEDUP_REMOVED lines=70> */
[----:B-1----:R-:W3:Y:S04]  /*b500*/  LDL R139, [R1+0x238] ;  /* 0x00023800018b7983 */ /* 0x002ee80000100800 */
[----:B----4-:R-:W4:Y:S04]  /*b510*/  LDL R143, [R1+0x228] ;  /* 0x00022800018f7983 */ /* 0x010f280000100800 */
[----:B0-----:R-:W4:Y:S04]  /*b520*/  LDL R147, [R1+0x218] ;  /* 0x0002180001937983 */ /* 0x001f280000100800 */
[----:B--2---:R-:W2:Y:S04]  /*b530*/  LDL R149, [R1+0x210] ;  /* 0x0002100001957983 */ /* 0x004ea80000100800 */
        /* <DEDUP_REMOVED lines=126> */
[----:B--2---:R0:W-:Y:S04]  /*bd20*/  STL [R1+0x210], R149 ;  /* 0x0002109501007387 */ /* 0x0041e80000100800 */
        /* <DEDUP_REMOVED lines=129> */
[----:B------:R-:W-:-:S02]  /*c540*/  PLOP3.LUT P1, PT, PT, PT, UP0, 0x80, 0x0 ;  /* 0x000000000000781c */ /* 0x000fc40003f2f008 */
[----:B------:R-:W-:-:S05]  /*c550*/  @!P0 LOP3.LUT R12, R12, 0x1, RZ, 0x3c, !PT ;  /* 0x000000010c0c8812 */ /* 0x000fca00078e3cff */
[----:B------:R0:W-:Y:S01]  /*c560*/  @!P0 STL [R1+0x1c4], R12 ;  /* 0x0001c40c01008387 */ /* 0x0001e20000100800 */
[C---:B------:R-:W-:Y:S01]  /*c570*/  ISETP.GT.AND P0, PT, R20.reuse, R0, PT ;  /* 0x000000001400720c */ /* 0x040fe20003f04270 */
[----:B------:R-:W-:-:S04]  /*c580*/  VIADD R20, R20, 0xffffffff ;  /* 0xffffffff14147836 */ /* 0x000fc80000000000 */
[----:B------:R-:W-:Y:S08]  /*c590*/  @P1 BRA `(.L_x_6740) ;  /* 0x0000000000041947 */ /* 0x000ff00003800000 */
[----:B------:R-:W-:Y:S01]  /*c5a0*/  BPT.TRAP 0x1 ;  /* 0x000000040000795c */ /* 0x000fe20000300000 */
.L_x_6740:
[----:B-----5:R-:W-:-:S04]  /*c5b0*/  IMAD R14, R14, 0x8, R2 ;  /* 0x000000080e0e7824 */ /* 0x020fc800078e0202 */
[----:B------:R-:W-:-:S05]  /*c5c0*/  VIADD R14, R14, 0x38860 ;  /* 0x000388600e0e7836 */ /* 0x000fca0000000000 */
[----:B------:R-:W-:-:S04]  /*c5d0*/  PRMT R14, R155, 0x654, R14 ;  /* 0x000006549b0e7816 */ /* 0x000fc8000000000e */
[----:B------:R1:W-:Y:S01]  /*c5e0*/  SYNCS.ARRIVE.TRANS64.RED.A1T0 RZ, [R14+URZ], RZ ;  /* 0x000000ff0eff79a7 */ /* 0x0003e2000810043f */
[----:B------:R-:W-:Y:S05]  /*c5f0*/  @P0 BRA `(.L_x_6741) ;  /* 0xffffffc0007c0947 */ /* 0x000fea000383ffff */
.L_x_6739:
[----:B------:R-:W-:Y:S05]  /*c600*/  BSYNC B0 ;  /* 0x0000000000007941 */ /* 0x000fea0003800000 */
.L_x_6738:
[----:B------:R-:W2:Y:S04]  /*c610*/  LDL R3, [R1+0x1c0] ;  /* 0x0001c00001037983 */ /* 0x000ea80000100800 */
[----:B0-----:R-:W3:Y:S04]  /*c620*/  LDL.64 R52, [R1+0x220] ;  /* 0x0002200001347983 */ /* 0x001ee80000100a00 */
[----:B------:R-:W4:Y:S04]  /*c630*/  LDL.64 R48, [R1+0x240] ;  /* 0x0002400001307983 */ /* 0x000f280000100a00 */
[----:B------:R-:W5:Y:S04]  /*c640*/  LDL.64 R50, [R1+0x210] ;  /* 0x0002100001327983 */ /* 0x000f680000100a00 */
        /* <DEDUP_REMOVED lines=44> */
[----:B------:R-:W4:Y:S04]  /*c910*/  LDL R106, [R1+0x1c8] ;  /* 0x0001c800016a7983 */ /* 0x000f280000100800 */
[----:B------:R-:W4:Y:S01]  /*c920*/  LDL R105, [R1+0x1c0] ;  /* 0x0001c00001697983 */ /* 0x000f220000100800 */
[----:B--2---:R-:W-:-:S04]  /*c930*/  IMAD R3, R3, 0x40, R162 ;  /* 0x0000004003037824 */ /* 0x004fc800078e02a2 */
[----:B------:R-:W-:Y:S01]  /*c940*/  IMAD R104, R3, 0x4, R2 ;  /* 0x0000000403687824 */ /* 0x000fe200078e0202 */
[----:B------:R-:W-:Y:S06]  /*c950*/  BAR.SYNC.DEFER_BLOCKING 0xe, 0x100 ;  /* 0x0384000000007b1d */ /* 0x000fec0000010000 */
[----:B------:R-:W3:Y:S04]  /*c960*/  LDS R0, [R104+0x38400] ;  /* 0x0384000068007984 */ /* 0x000ee80000000800 */
[----:B------:R-:W0:Y:S01]  /*c970*/  LDS R104, [R104+0x38420] ;  /* 0x0384200068687984 */ /* 0x000e220000000800 */
[C---:B---3--:R-:W-:Y:S01]  /*c980*/  FMUL.FTZ R3, R0.reuse, R53 ;  /* 0x0000003500037220 */ /* 0x048fe20000410000 */
[C---:B------:R-:W-:Y:S01]  /*c990*/  FMUL.FTZ R2, R0.reuse, R52 ;  /* 0x0000003400027220 */ /* 0x040fe20000410000 */
[C---:B-----5:R-:W-:Y:S01]  /*c9a0*/  FMUL.FTZ R51, R0.reuse, R51 ;  /* 0x0000003300337220 */ /* 0x060fe20000410000 */
[C---:B------:R-:W-:Y:S01]  /*c9b0*/  FMUL.FTZ R50, R0.reuse, R50 ;  /* 0x0000003200327220 */ /* 0x040fe20000410000 */
[C---:B----4-:R-:W-:Y:S01]  /*c9c0*/  FMUL.FTZ R47, R0.reuse, R47 ;  /* 0x0000002f002f7220 */ /* 0x050fe20000410000 */
        /* <DEDUP_REMOVED lines=13> */
[C---:B-1----:R-:W-:Y:S01]  /*caa0*/  FMUL.FTZ R3, R0.reuse, R49 ;  /* 0x0000003100037220 */ /* 0x042fe20000410000 */
        /* <DEDUP_REMOVED lines=13> */
[----:B------:R-:W-:Y:S01]  /*cb80*/  STL.64 [R1+0x210], R50 ;  /* 0x0002103201007387 */ /* 0x000fe20000100a00 */
[C---:B-1----:R-:W-:Y:S01]  /*cb90*/  FMUL.FTZ R3, R0.reuse, R43 ;  /* 0x0000002b00037220 */ /* 0x042fe20000410000 */
[----:B------:R-:W-:-:S02]  /*cba0*/  FMUL.FTZ R2, R0, R42 ;  /* 0x0000002a00027220 */ /* 0x000fc40000410000 */
[----:B------:R1:W-:Y:S04]  /*cbb0*/  STL.64 [R1+0x230], R46 ;  /* 0x0002302e01007387 */ /* 0x0003e80000100a00 */
[----:B------:R-:W-:Y:S04]  /*cbc0*/  STL.64 [R1+0x250], R44 ;  /* 0x0002502c01007387 */ /* 0x000fe80000100a00 */
[----:B------:R-:W-:Y:S04]  /*cbd0*/  STL.64 [R1+0x260], R2 ;  /* 0x0002600201007387 */ /* 0x000fe80000100a00 */
[----:B------:R-:W-:Y:S04]  /*cbe0*/  STL.64 [R1+0x270], R40 ;  /* 0x0002702801007387 */ /* 0x000fe80000100a00 */
[----:B------:R-:W-:Y:S04]  /*cbf0*/  STL.64 [R1+0x280], R34 ;  /* 0x0002802201007387 */ /* 0x000fe80000100a00 */
        /* <DEDUP_REMOVED lines=8> */
[----:B-1----:R-:W5:Y:S04]  /*cc80*/  LDL.64 R46, [R1+0x2f8] ;  /* 0x0002f800012e7983 */ /* 0x002f680000100a00 */
[----:B------:R-:W5:Y:S04]  /*cc90*/  LDL.64 R52, [R1+0x318] ;  /* 0x0003180001347983 */ /* 0x000f680000100a00 */
[----:B------:R-:W5:Y:S04]  /*cca0*/  LDL.64 R50, [R1+0x328] ;  /* 0x0003280001327983 */ /* 0x000f680000100a00 */
[----:B------:R-:W5:Y:S04]  /*ccb0*/  LDL.64 R48, [R1+0x338] ;  /* 0x0003380001307983 */ /* 0x000f680000100a00 */
[----:B--2---:R-:W2:Y:S04]  /*ccc0*/  LDL.64 R36, [R1+0x348] ;  /* 0x0003480001247983 */ /* 0x004ea80000100a00 */
[----:B------:R-:W2:Y:S04]  /*ccd0*/  LDL.64 R44, [R1+0x358] ;  /* 0x00035800012c7983 */ /* 0x000ea80000100a00 */
[----:B------:R-:W2:Y:S04]  /*cce0*/  LDL.64 R42, [R1+0x368] ;  /* 0x00036800012a7983 */ /* 0x000ea80000100a00 */
[----:B------:R-:W2:Y:S04]  /*ccf0*/  LDL.64 R40, [R1+0x378] ;  /* 0x0003780001287983 */ /* 0x000ea80000100a00 */
[----:B---3--:R-:W3:Y:S04]  /*cd00*/  LDL.64 R38, [R1+0x388] ;  /* 0x0003880001267983 */ /* 0x008ee80000100a00 */
[----:B----4-:R-:W4:Y:S04]  /*cd10*/  LDL.64 R26, [R1+0x398] ;  /* 0x00039800011a7983 */ /* 0x010f280000100a00 */
[----:B------:R-:W4:Y:S04]  /*cd20*/  LDL.64 R34, [R1+0x3a8] ;  /* 0x0003a80001227983 */ /* 0x000f280000100a00 */
[----:B-----5:R-:W5:Y:S04]  /*cd30*/  LDL.64 R32, [R1+0x3b8] ;  /* 0x0003b80001207983 */ /* 0x020f680000100a00 */
[----:B------:R-:W5:Y:S04]  /*cd40*/  LDL.64 R30, [R1+0x3c8] ;  /* 0x0003c800011e7983 */ /* 0x000f680000100a00 */
[----:B------:R-:W5:Y:S04]  /*cd50*/  LDL.64 R28, [R1+0x3d8] ;  /* 0x0003d800011c7983 */ /* 0x000f680000100a00 */
[----:B------:R-:W5:Y:S04]  /*cd60*/  LDL.64 R2, [R1+0x3e8] ;  /* 0x0003e80001027983 */ /* 0x000f680000100a00 */
[----:B0-----:R-:W5:Y:S04]  /*cd70*/  LDL.64 R24, [R1+0x3f8] ;  /* 0x0003f80001187983 */ /* 0x001f680000100a00 */
[----:B------:R-:W5:Y:S01]  /*cd80*/  LDL.64 R20, [R1+0x408] ;  /* 0x0004080001147983 */ /* 0x000f620000100a00 */
        /* <DEDUP_REMOVED lines=63> */
[----:B------:R-:W-:Y:S01]  /*d180*/  VIADD R0, R105, 0x1 ;  /* 0x0000000169007836 */ /* 0x000fe20000000000 */
        /* <DEDUP_REMOVED lines=31> */
[----:B------:R-:W-:Y:S01]  /*d380*/  STL [R1+0x1c0], R0 ;  /* 0x0001c00001007387 */ /* 0x000fe20000100800 */
[----:B------:R-:W-:-:S03]  /*d390*/  ISETP.NE.AND P0, PT, R0, 0x2, PT ;  /* 0x000000020000780c */ /* 0x000fc60003f05270 */
[----:B------:R0:W-:Y:S02]  /*d3a0*/  STL.64 [R1+0x310], R4 ;  /* 0x0003100401007387 */ /* 0x0001e40000100a00 */
[----:B0-----:R-:W-:Y:S02]  /*d3b0*/  IMAD.MOV.U32 R4, RZ, RZ, 0x1 ;  /* 0x00000001ff047424 */ /* 0x001fe400078e00ff */
        /* <DEDUP_REMOVED lines=22> */
[C---:B-----5:R-:W-:Y:S01]  /*d520*/  FMUL.FTZ R33, R104.reuse, R33 ;  /* 0x0000002168217220 */ /* 0x060fe20000410000 */
        /* <DEDUP_REMOVED lines=28> */
[----:B------:R-:W-:Y:S06]  /*d6f0*/  BAR.ARV 0xf, 0x100 ;  /* 0x03c4000000007b1d */ /* 0x000fec0000002000 */
[----:B------:R-:W-:Y:S05]  /*d700*/  @P0 BRA `(.L_x_6736) ;  /* 0x000001c4004c0947 */ /* 0x000fea0003800000 */
[----:B------:R-:W2:Y:S04]  /*d710*/  LDL R0, [R1+0x1c4] ;  /* 0x0001c40001007983 */ /* 0x000ea80000100800 */
[----:B------:R4:W-:Y:S01]  /*d720*/  STL [R1+0x1c0], RZ ;  /* 0x0001c0ff01007387 */ /* 0x0009e20000100800 */
[----:B--2---:R-:W-:-:S05]  /*d730*/  LOP3.LUT R0, R0, 0x1, RZ, 0x3c, !PT ;  /* 0x0000000100007812 */ /* 0x004fca00078e3cff */
[----:B------:R4:W-:Y:S01]  /*d740*/  STL [R1+0x1c4], R0 ;  /* 0x0001c40001007387 */ /* 0x0009e20000100800 */
[----:B------:R-:W-:Y:S05]  /*d750*/  BRA `(.L_x_6736) ;  /* 0x000001c400387947 */ /* 0x000fea0003800000 */
.L_x_6725:
[----:B----4-:R-:W1:Y:S01]  /*d760*/  LDC R0, c[0x0][0x448] ;  /* 0x00011200ff007b82 */ /* 0x010e620000000800 */
[----:B------:R-:W-:Y:S01]  /*d770*/  UIADD3 UR10, UP0, UR40, 0x38830, URZ ;  /* 0x00038830280a7890 */ /* 0x000fe2000ff1e03f */
[----:B------:R-:W-:Y:S01]  /*d780*/  IMAD.U32 R4, RZ, RZ, UR60 ;  /* 0x0000003cff047e24 */ /* 0x000fe2000f8e00ff */
[----:B------:R-:W-:Y:S01]  /*d790*/  UIADD3 UR8, UP1, UR40, 0x38840, URZ ;  /* 0x0003884028087890 */ /* 0x000fe2000ff3e03f */
[----:B------:R-:W-:Y:S01]  /*d7a0*/  IMAD.MOV.U32 R5, RZ, RZ, 0x80 ;  /* 0x00000080ff057424 */ /* 0x000fe200078e00ff */
[----:B------:R-:W-:Y:S01]  /*d7b0*/  UIADD3 UR6, UP2, UR40, 0x38850, URZ ;  /* 0x0003885028067890 */ /* 0x000fe2000ff5e03f */
[----:B------:R-:W-:Y:S01]  /*d7c0*/  IMAD.MOV.U32 R7, RZ, RZ, R155 ;  /* 0x000000ffff077224 */ /* 0x000fe200078e009b */
[----:B------:R-:W-:Y:S01]  /*d7d0*/  UIADD3 UR4, UP3, UR40, 0x38860, URZ ;  /* 0x0003886028047890 */ /* 0x000fe2000ff7e03f */
[----:B------:R-:W4:Y:S01]  /*d7e0*/  LDC.64 R8, c[0x0][0xad8] ;  /* 0x0002b600ff087b82 */ /* 0x000f220000000a00 */
[----:B------:R-:W-:Y:S01]  /*d7f0*/  IMAD.MOV.U32 R6, RZ, RZ, 0x100 ;  /* 0x00000100ff067424 */ /* 0x000fe200078e00ff */
[----:B------:R-:W-:Y:S01]  /*d800*/  UIADD3.X UR11, URZ, UR41, URZ, UP0, !UPT ;  /* 0x000000293f0b7290 */ /* 0x000fe200087fe43f */
[----:B------:R-:W-:Y:S01]  /*d810*/  IMAD.U32 R3, RZ, RZ, UR6 ;  /* 0x00000006ff037e24 */ /* 0x000fe2000f8e00ff */
[----:B------:R-:W-:Y:S01]  /*d820*/  UIADD3.X UR9, URZ, UR41, URZ, UP1, !UPT ;  /* 0x000000293f097290 */ /* 0x000fe20008ffe43f */
[----:B------:R-:W-:Y:S01]  /*d830*/  IMAD.U32 R14, RZ, RZ, UR4 ;  /* 0x00000004ff0e7e24 */ /* 0x000fe2000f8e00ff */
[----:B------:R-:W-:Y:S01]  /*d840*/  UIADD3.X UR7, URZ, UR41, URZ, UP2, !UPT ;  /* 0x000000293f077290 */ /* 0x000fe200097fe43f */
[----:B------:R2:W-:Y:S01]  /*d850*/  STL.64 [R1+0x28], R4 ;  /* 0x0000280401007387 */ /* 0x0005e20000100a00 */
[----:B------:R-:W-:Y:S01]  /*d860*/  UIADD3.X UR5, URZ, UR41, URZ, UP3, !UPT ;  /* 0x000000293f057290 */ /* 0x000fe20009ffe43f */
[----:B------:R-:W-:-:S02]  /*d870*/  IMAD.U32 R152, RZ, RZ, UR60 ;  /* 0x0000003cff987e24 */ /* 0x000fc4000f8e00ff */
[----:B------:R3:W-:Y:S01]  /*d880*/  STL.64 [R1+0x30], R6 ;  /* 0x0000300601007387 */ /* 0x0007e20000100a00 */
[----:B------:R-:W-:Y:S02]  /*d890*/  IMAD.MOV.U32 R153, RZ, RZ, 0x80 ;  /* 0x00000080ff997424 */ /* 0x000fe400078e00ff */
[----:B------:R-:W-:Y:S01]  /*d8a0*/  IMAD.MOV.U32 R154, RZ, RZ, 0x80 ;  /* 0x00000080ff9a7424 */ /* 0x000fe200078e00ff */
[----:B------:R0:W-:Y:S01]  /*d8b0*/  STL [R1+0x50], R85 ;  /* 0x0000505501007387 */ /* 0x0001e20000100800 */
[----:B-1----:R-:W-:Y:S01]  /*d8c0*/  ISETP.NE.AND P2, PT, R0, 0x1, PT ;  /* 0x000000010000780c */ /* 0x002fe20003f45270 */
[----:B0-----:R-:W-:Y:S02]  /*d8d0*/  IMAD.U32 R10, RZ, RZ, UR10 ;  /* 0x0000000aff0a7e24 */ /* 0x001fe4000f8e00ff */
[----:B--2---:R-:W-:Y:S01]  /*d8e0*/  IMAD.U32 R5, RZ, RZ, UR7 ;  /* 0x00000007ff057e24 */ /* 0x004fe2000f8e00ff */
[----:B------:R0:W-:Y:S01]  /*d8f0*/  STL.128 [R1], R152 ;  /* 0x0000009801007387 */ /* 0x0001e20000100c00 */
[----:B------:R-:W-:-:S02]  /*d900*/  IMAD.U32 R12, RZ, RZ, UR8 ;  /* 0x00000008ff0c7e24 */ /* 0x000fc4000f8e00ff */
[----:B---3--:R-:W-:Y:S01]  /*d910*/  IMAD.U32 R7, RZ, RZ, UR5 ;  /* 0x00000005ff077e24 */ /* 0x008fe2000f8e00ff */
[----:B------:R0:W-:Y:S01]  /*d920*/  STL [R1+0x10], RZ ;  /* 0x000010ff01007387 */ /* 0x0001e20000100800 */
[----:B------:R-:W-:Y:S01]  /*d930*/  IMAD.U32 R11, RZ, RZ, UR11 ;  /* 0x0000000bff0b7e24 */ /* 0x000fe2000f8e00ff */
[----:B----4-:R-:W-:Y:S01]  /*d940*/  ISETP.GE.AND P3, PT, R9, 0x1, PT ;  /* 0x000000010900780c */ /* 0x010fe20003f66270 */
[----:B------:R-:W-:Y:S01]  /*d950*/  IMAD.U32 R13, RZ, RZ, UR9 ;  /* 0x00000009ff0d7e24 */ /* 0x000fe2000f8e00ff */
[----:B------:R0:W-:Y:S01]  /*d960*/  STL [R1+0x38], RZ ;  /* 0x000038ff01007387 */ /* 0x0001e20000100800 */
[----:B------:R-:W1:Y:S01]  /*d970*/  @P2 LDC R0, c[0x0][0x44c] ;  /* 0x00011300ff002b82 */ /* 0x000e620000000800 */
[----:B------:R-:W-:Y:S02]  /*d980*/  IMAD.MOV.U32 R4, RZ, RZ, R3 ;  /* 0x000000ffff047224 */ /* 0x000fe400078e0003 */
[----:B------:R-:W-:Y:S01]  /*d990*/  IMAD.MOV.U32 R6, RZ, RZ, R14 ;  /* 0x000000ffff067224 */ /* 0x000fe200078e000e */
[----:B------:R0:W-:Y:S01]  /*d9a0*/  STL.64 [R1+0x18], R10 ;  /* 0x0000180a01007387 */ /* 0x0001e20000100a00 */
[----:B------:R-:W-:-:S02]  /*d9b0*/  VIADD R3, R181, 0x3f ;  /* 0x0000003fb5037836 */ /* 0x000fc40000000000 */
[----:B------:R-:W-:Y:S01]  /*d9c0*/  IMAD.U32 R32, RZ, RZ, UR39 ;  /* 0x00000027ff207e24 */ /* 0x000fe2000f8e00ff */
[----:B------:R-:W2:Y:S01]  /*d9d0*/  @P2 LDC R15, c[0x0][0x450] ;  /* 0x00011400ff0f2b82 */ /* 0x000ea20000000800 */
[----:B------:R0:W-:Y:S01]  /*d9e0*/  STL.128 [R1+0x40], R4 ;  /* 0x0000400401007387 */ /* 0x0001e20000100c00 */
[----:B------:R-:W-:Y:S02]  /*d9f0*/  IMAD.U32 R56, RZ, RZ, UR39 ;  /* 0x00000027ff387e24 */ /* 0x000fe4000f8e00ff */
[----:B------:R-:W-:Y:S01]  /*da00*/  IADD3 R32, P0, R32, 0x28, RZ ;  /* 0x0000002820207810 */ /* 0x000fe20007f1e0ff */
[----:B------:R0:W-:Y:S02]  /*da10*/  STL.64 [R1+0x20], R12 ;  /* 0x0000200c01007387 */ /* 0x0001e40000100a00 */
[----:B------:R-:W-:Y:S02]  /*da20*/  IADD3 R56, P1, R56, 0x50, RZ ;  /* 0x0000005038387810 */ /* 0x000fe40007f3e0ff */
[----:B------:R-:W-:-:S03]  /*da30*/  IMAD.X R31, RZ, RZ, UR42, P0 ;  /* 0x0000002aff1f7e24 */ /* 0x000fc600080e06ff */
[----:B------:R-:W-:Y:S02]  /*da40*/  IMAD.X R57, RZ, RZ, UR42, P1 ;  /* 0x0000002aff397e24 */ /* 0x000fe400088e06ff */
[----:B-1----:R-:W-:-:S05]  /*da50*/  @P2 IMAD.HI.U32 R0, R3, R0, RZ ;  /* 0x0000000003002227 */ /* 0x002fca00078e00ff */
[----:B--2---:R-:W-:-:S05]  /*da60*/  @P2 SHF.R.U32.HI R3, RZ, R15, R0 ;  /* 0x0000000fff032219 */ /* 0x004fca0000011600 */
[----:B------:R-:W-:-:S04]  /*da70*/  IMAD.IADD R3, R212, 0x1, R3 ;  /* 0x00000001d4037824 */ /* 0x000fc800078e0203 */
[----:B------:R-:W-:Y:S01]  /*da80*/  IMAD.IADD R8, R3, 0x1, R8 ;  /* 0x0000000103087824 */ /* 0x000fe200078e0208 */
[----:B0-----:R-:W-:Y:S06]  /*da90*/  @!P3 BRA `(.L_x_6742) ;  /* 0x000000000048b947 */ /* 0x001fec0003800000 */
        /* <DEDUP_REMOVED lines=11> */
.L_x_6744:
[----:B------:R-:W-:-:S13]  /*db50*/  ISETP.NE.AND P0, PT, R9, 0x1, PT ;  /* 0x000000010900780c */ /* 0x000fda0003f05270 */
[----:B------:R-:W0:Y:S02]  /*db60*/  @P0 LDC.64 R4, c[0x0][0xae0] ;  /* 0x0002b800ff040b82 */ /* 0x000e240000000a00 */
[----:B0-----:R-:W-:-:S05]  /*db70*/  @P0 IMAD.HI.U32 R4, R0, R4, RZ ;  /* 0x0000000400040227 */ /* 0x001fca00078e00ff */
[----:B------:R-:W-:-:S07]  /*db80*/  @P0 SHF.R.U32.HI R0, RZ, R5, R4 ;  /* 0x00000005ff000219 */ /* 0x000fce0000011604 */
.L_x_6745:
[----:B------:R-:W-:Y:S05]  /*db90*/  BSYNC B0 ;  /* 0x0000000000007941 */ /* 0x000fea0003800000 */
.L_x_6743:
[----:B------:R-:W-:-:S05]  /*dba0*/  IMAD R3, R0, R9, R9 ;  /* 0x0000000900037224 */ /* 0x000fca00078e0209 */
[----:B------:R-:W-:-:S07]  /*dbb0*/  VIMNMX R8, R8, R3, PT ;  /* 0x0000000308087248 */ /* 0x000fce0003fe0100 */
.L_x_6742:
[----:B------:R-:W0:Y:S01]  /*dbc0*/  @P2 LDC R0, c[0x0][0x44c] ;  /* 0x00011300ff002b82 */ /* 0x000e220000000800 */
[----:B------:R-:W-:Y:S01]  /*dbd0*/  VIADD R8, R8, 0x3f ;  /* 0x0000003f08087836 */ /* 0x000fe20000000000 */
[----:B------:R-:W-:Y:S01]  /*dbe0*/  ULDC UR4, c[0x0][0xad4] ;  /* 0x0002b50000047ab9 */ /* 0x000fe20000000800 */
[----:B------:R-:W-:-:S03]  /*dbf0*/  IMAD.MOV.U32 R5, RZ, RZ, R181 ;  /* 0x000000ffff057224 */ /* 0x000fc600078e00b5 */
        /* <DEDUP_REMOVED lines=20> */
.L_x_6748:
[----:B------:R-:W-:-:S13]  /*dd40*/  ISETP.NE.AND P0, PT, R9, 0x1, PT ;  /* 0x000000010900780c */ /* 0x000fda0003f05270 */
[----:B------:R-:W0:Y:S02]  /*dd50*/  @P0 LDC.64 R4, c[0x0][0xae0] ;  /* 0x0002b800ff040b82 */ /* 0x000e240000000a00 */
[----:B0-----:R-:W-:-:S05]  /*dd60*/  @P0 IMAD.HI.U32 R4, R0, R4, RZ ;  /* 0x0000000400040227 */ /* 0x001fca00078e00ff */
[----:B------:R-:W-:-:S07]  /*dd70*/  @P0 SHF.R.U32.HI R0, RZ, R5, R4 ;  /* 0x00000005ff000219 */ /* 0x000fce0000011604 */
.L_x_6749:
[----:B------:R-:W-:Y:S05]  /*dd80*/  BSYNC B0 ;  /* 0x0000000000007941 */ /* 0x000fea0003800000 */
.L_x_6747:
[----:B------:R-:W-:-:S05]  /*dd90*/  IMAD R0, R0, R9, RZ ;  /* 0x0000000900007224 */ /* 0x000fca00078e02ff */
[----:B------:R-:W-:-:S07]  /*dda0*/  VIMNMX R3, R3, R0, !PT ;  /* 0x0000000003037248 */ /* 0x000fce0007fe0100 */
.L_x_6746:
        /* <DEDUP_REMOVED lines=39> */
.L_x_6751:
[----:B------:R-:W-:Y:S05]  /*e020*/  BSYNC B0 ;  /* 0x0000000000007941 */ /* 0x000fea0003800000 */
.L_x_6750:
[----:B------:R-:W-:Y:S01]  /*e030*/  IMAD R180, R220, R193, R9 ;  /* 0x000000c1dcb47224 */ /* 0x000fe200078e0209 */
[----:B------:R-:W-:-:S04]  /*e040*/  PRMT R4, RZ, 0x7610, R4 ;  /* 0x00007610ff047816 */ /* 0x000fc80000000004 */
[----:B------:R-:W-:-:S04]  /*e050*/  VIADDMNMX R193, R180, R193, R26, PT ;  /* 0x000000c1b4c17246 */ /* 0x000fc8000380011a */
[----:B------:R-:W-:-:S13]  /*e060*/  ISETP.GT.AND P0, PT, R193, R180, PT ;  /* 0x000000b4c100720c */ /* 0x000fda0003f04270 */
[----:B------:R-:W-:Y:S05]  /*e070*/  @!P0 BRA `(.L_x_6736) ;  /* 0x000001b800f08947 */ /* 0x000fea0003800000 */
[----:B------:R-:W0:Y:S01]  /*e080*/  S2R R0, SR_TID.X ;  /* 0x0000000000007919 */ /* 0x000e220000002100 */
[----:B------:R-:W-:Y:S01]  /*e090*/  VIADD R10, R2, 0x36400 ;  /* 0x00036400020a7836 */ /* 0x000fe20000000000 */
[----:B------:R-:W-:Y:S01]  /*e0a0*/  UIADD3 UR4, UP0, UR40, 0x38400, URZ ;  /* 0x0003840028047890 */ /* 0x000fe2000ff1e03f */
[----:B------:R-:W-:Y:S01]  /*e0b0*/  IMAD.MOV.U32 R4, RZ, RZ, 0x1 ;  /* 0x00000001ff047424 */ /* 0x000fe200078e00ff */
[----:B------:R-:W1:Y:S01]  /*e0c0*/  S2R R30, SR_TID.X ;  /* 0x00000000001e7919 */ /* 0x000e620000002100 */
[----:B------:R-:W-:Y:S01]  /*e0d0*/  IMAD.MOV.U32 R5, RZ, RZ, RZ ;  /* 0x000000ffff057224 */ /* 0x000fe200078e00ff */
[----:B------:R-:W-:Y:S01]  /*e0e0*/  LOP3.LUT P0, RZ, R10, 0x3ff, RZ, 0xc0, !PT ;  /* 0x000003ff0aff7812 */ /* 0x000fe2000780c0ff */
[----:B------:R-:W-:Y:S01]  /*e0f0*/  IMAD.MOV.U32 R6, RZ, RZ, 0x1 ;  /* 0x00000001ff067424 */ /* 0x000fe200078e00ff */
[----:B------:R-:W-:Y:S01]  /*e100*/  UIADD3.X UR5, URZ, UR41, URZ, UP0, !UPT ;  /* 0x000000293f057290 */ /* 0x000fe200087fe43f */
[----:B------:R-:W-:Y:S02]  /*e110*/  IMAD.MOV.U32 R7, RZ, RZ, RZ ;  /* 0x000000ffff077224 */ /* 0x000fe400078e00ff */
[----:B------:R-:W-:-:S02]  /*e120*/  VIADD R10, R2, 0x26400 ;  /* 0x00026400020a7836 */ /* 0x000fc40000000000 */
[C---:B------:R-:W-:Y:S01]  /*e130*/  VIADD R11, R2.reuse, 0x400 ;  /* 0x00000400020b7836 */ /* 0x040fe20000000000 */
[----:B------:R2:W-:Y:S01]  /*e140*/  STL.128 [R1+0x60], R4 ;  /* 0x0000600401007387 */ /* 0x0005e20000100c00 */
[----:B------:R-:W-:Y:S01]  /*e150*/  VIADD R58, R2, 0x20400 ;  /* 0x00020400023a7836 */ /* 0x000fe20000000000 */
[----:B------:R-:W-:Y:S01]  /*e160*/  SHF.R.U32.HI R10, RZ, 0x4, R10 ;  /* 0x00000004ff0a7819 */ /* 0x000fe2000001160a */
[----:B------:R-:W-:Y:S02]  /*e170*/  IMAD.U32 R8, RZ, RZ, UR4 ;  /* 0x00000004ff087e24 */ /* 0x000fe4000f8e00ff */
[----:B------:R-:W-:Y:S01]  /*e180*/  IMAD.U32 R9, RZ, RZ, UR5 ;  /* 0x00000005ff097e24 */ /* 0x000fe2000f8e00ff */
[----:B------:R-:W-:Y:S01]  /*e190*/  LOP3.LUT R10, R10, 0x3fff, RZ, 0xc0, !PT ;  /* 0x00003fff0a0a7812 */ /* 0x000fe200078ec0ff */
[----:B------:R-:W-:Y:S02]  /*e1a0*/  IMAD.U32 R26, RZ, RZ, UR39 ;  /* 0x00000027ff1a7e24 */ /* 0x000fe4000f8e00ff */
[----:B------:R-:W-:Y:S01]  /*e1b0*/  IMAD.U32 R40, RZ, RZ, UR39 ;  /* 0x00000027ff287e24 */ /* 0x000fe2000f8e00ff */
[----:B------:R-:W-:Y:S01]  /*e1c0*/  LOP3.LUT R10, R10, 0x10000, RZ, 0xfc, !PT ;  /* 0x000100000a0a7812 */ /* 0x000fe200078efcff */
[----:B------:R3:W-:Y:S01]  /*e1d0*/  STL.64 [R1+0x58], R8 ;  /* 0x0000580801007387 */ /* 0x0007e20000100a00 */
[----:B------:R-:W-:-:S02]  /*e1e0*/  IMAD.U32 R54, RZ, RZ, UR39 ;  /* 0x00000027ff367e24 */ /* 0x000fc4000f8e00ff */
[----:B------:R-:W-:Y:S01]  /*e1f0*/  IMAD.U32 R68, RZ, RZ, UR39 ;  /* 0x00000027ff447e24 */ /* 0x000fe2000f8e00ff */
[----:B--2---:R-:W-:Y:S01]  /*e200*/  SHF.R.U32.HI R5, RZ, 0x4, R11 ;  /* 0x00000004ff057819 */ /* 0x004fe2000001160b */
[----:B------:R-:W-:Y:S02]  /*e210*/  IMAD.MOV.U32 R7, RZ, RZ, 0x40000040 ;  /* 0x40000040ff077424 */ /* 0x000fe400078e00ff */
[C---:B0-----:R-:W-:Y:S01]  /*e220*/  VIADD R3, R0.reuse, 0xffffff80 ;  /* 0xffffff8000037836 */ /* 0x041fe20000000000 */
[----:B------:R-:W-:Y:S01]  /*e230*/  LOP3.LUT R5, R5, 0x3fff, RZ, 0xc0, !PT ;  /* 0x00003fff05057812 */ /* 0x000fe200078ec0ff */
[----:B------:R-:W-:Y:S02]  /*e240*/  VIADD R0, R0, 0xffffff80 ;  /* 0xffffff8000007836 */ /* 0x000fe40000000000 */
[----:B-1----:R-:W-:Y:S01]  /*e250*/  VIADD R12, R30, 0xffffff80 ;  /* 0xffffff801e0c7836 */ /* 0x002fe20000000000 */
[----:B------:R-:W-:Y:S01]  /*e260*/  LOP3.LUT R6, R5, 0x10000, RZ, 0xfc, !PT ;  /* 0x0001000005067812 */ /* 0x000fe200078efcff */
[----:B------:R-:W-:Y:S01]  /*e270*/  IMAD.MOV.U32 R5, RZ, RZ, 0x40000040 ;  /* 0x40000040ff057424 */ /* 0x000fe200078e00ff */
[----:B------:R-:W-:Y:S01]  /*e280*/  SHF.R.S32.HI R0, RZ, 0x1f, R0 ;  /* 0x0000001fff007819 */ /* 0x000fe20000011400 */
[----:B---3--:R-:W-:Y:S01]  /*e290*/  IMAD.MOV.U32 R9, RZ, RZ, 0x40000040 ;  /* 0x40000040ff097424 */ /* 0x008fe200078e00ff */
[----:B------:R0:W-:Y:S01]  /*e2a0*/  STL [R1+0x74], R12 ;  /* 0x0000740c01007387 */ /* 0x0001e20000100800 */
[----:B------:R-:W-:Y:S01]  /*e2b0*/  IMAD.U32 R61, RZ, RZ, UR39 ;  /* 0x00000027ff3d7e24 */ /* 0x000fe2000f8e00ff */
[----:B------:R-:W-:Y:S01]  /*e2c0*/  LEA.HI R0, R0, R3, RZ, 0x7 ;  /* 0x0000000300007211 */ /* 0x000fe200078f38ff */
[----:B------:R-:W-:-:S02]  /*e2d0*/  IMAD.U32 R43, RZ, RZ, UR39 ;  /* 0x00000027ff2b7e24 */ /* 0x000fc4000f8e00ff */
[----:B------:R-:W-:Y:S01]  /*e2e0*/  IMAD.U32 R50, RZ, RZ, UR39 ;  /* 0x00000027ff327e24 */ /* 0x000fe2000f8e00ff */
[----:B------:R-:W-:Y:S01]  /*e2f0*/  SHF.R.S32.HI R0, RZ, 0x7, R0 ;  /* 0x00000007ff007819 */ /* 0x000fe20000011400 */
[----:B------:R-:W-:Y:S01]  /*e300*/  IMAD.U32 R48, RZ, RZ, UR39 ;  /* 0x00000027ff307e24 */ /* 0x000fe2000f8e00ff */
[----:B0-----:R0:W5:Y:S04]  /*e310*/  LDL R12, [R1+0x464] ;  /* 0x00046400010c7983 */ /* 0x0011680000100800 */
[----:B------:R-:W1:Y:S02]  /*e320*/  SHFL.IDX PT, R0, R0, RZ, 0x1f ;  /* 0x00001fff00007589 */ /* 0x000e6400000e0000 */
[----:B-1----:R-:W-:-:S04]  /*e330*/  LEA.HI R3, R0, R0, RZ, 0x1 ;  /* 0x0000000000037211 */ /* 0x002fc800078f08ff */
[----:B------:R-:W-:-:S05]  /*e340*/  LOP3.LUT R3, R3, 0x6, RZ, 0xc0, !PT ;  /* 0x0000000603037812 */ /* 0x000fca00078ec0ff */
[----:B------:R-:W-:Y:S02]  /*e350*/  IMAD.IADD R0, R0, 0x1, -R3 ;  /* 0x0000000100007824 */ /* 0x000fe400078e0a03 */
[----:B------:R-:W-:Y:S02]  /*e360*/  VIADD R3, R2, 0x22400 ;  /* 0x0002240002037836 */ /* 0x000fe40000000000 */
[----:B------:R-:W-:Y:S01]  /*e370*/  IMAD R4, R0, 0x8000, R11 ;  /* 0x0000800000047824 */ /* 0x000fe200078e020b */
[----:B------:R-:W-:Y:S02]  /*e380*/  SHF.R.U32.HI R0, RZ, 0x4, R58 ;  /* 0x00000004ff007819 */ /* 0x000fe4000001163a */
[----:B------:R-:W-:Y:S02]  /*e390*/  SHF.R.U32.HI R3, RZ, 0x4, R3 ;  /* 0x00000004ff037819 */ /* 0x000fe40000011603 */
[----:B------:R-:W-:Y:S02]  /*e3a0*/  SHF.R.U32.HI R4, RZ, 0x4, R4 ;  /* 0x00000004ff047819 */ /* 0x000fe40000011604 */
[----:B------:R-:W-:-:S02]  /*e3b0*/  LOP3.LUT R3, R3, 0x3fff, RZ, 0xc0, !PT ;  /* 0x00003fff03037812 */ /* 0x000fc400078ec0ff */
[----:B------:R-:W-:Y:S02]  /*e3c0*/  LOP3.LUT R0, R0, 0x3fff, RZ, 0xc0, !PT ;  /* 0x00003fff00007812 */ /* 0x000fe400078ec0ff */
[----:B------:R-:W-:Y:S02]  /*e3d0*/  LOP3.LUT R11, R3, 0x10000, RZ, 0xfc, !PT ;  /* 0x00010000030b7812 */ /* 0x000fe400078efcff */
[----:B------:R-:W-:Y:S01]  /*e3e0*/  LOP3.LUT R3, R4, 0x3fff, RZ, 0xc0, !PT ;  /* 0x00003fff04037812 */ /* 0x000fe200078ec0ff */
[----:B------:R-:W-:Y:S01]  /*e3f0*/  IMAD.MOV.U32 R4, RZ, RZ, R10 ;  /* 0x000000ffff047224 */ /* 0x000fe200078e000a */
[----:B------:R-:W-:Y:S01]  /*e400*/  LOP3.LUT R8, R0, 0x10000, RZ, 0xfc, !PT ;  /* 0x0001000000087812 */ /* 0x000fe200078efcff */
[----:B------:R-:W-:Y:S01]  /*e410*/  IMAD.U32 R10, RZ, RZ, UR39 ;  /* 0x00000027ff0a7e24 */ /* 0x000fe2000f8e00ff */
[----:B------:R-:W-:Y:S01]  /*e420*/  LOP3.LUT R3, R3, 0x2000000, RZ, 0xfc, !PT ;  /* 0x0200000003037812 */ /* 0x000fe200078efcff */
[----:B------:R-:W-:Y:S01]  /*e430*/  BSSY B6, `(.L_x_6752) ;  /* 0x0000037000067945 */ /* 0x000fe20003800000 */
[----:B------:R1:W-:Y:S01]  /*e440*/  STL.128 [R1+0x90], R4 ;  /* 0x0000900401007387 */ /* 0x0003e20000100c00 */
[----:B------:R-:W-:Y:S01]  /*e450*/  IADD3 R26, P6, R26, 0x58, RZ ;  /* 0x000000581a1a7810 */ /* 0x000fe20007fde0ff */
[----:B------:R-:W-:-:S02]  /*e460*/  IMAD.MOV.U32 R0, RZ, RZ, R167 ;  /* 0x000000ffff007224 */ /* 0x000fc400078e00a7 */
[----:B------:R0:W-:Y:S01]  /*e470*/  STL.64 [R1+0x78], R8 ;  /* 0x0000780801007387 */ /* 0x0001e20000100a00 */
[----:B-1----:R-:W-:-:S03]  /*e480*/  IMAD.MOV.U32 R6, RZ, RZ, R3 ;  /* 0x000000ffff067224 */ /* 0x002fc600078e0003 */
[----:B------:R0:W5:Y:S01]  /*e490*/  LDL R3, [R1+0x468] ;  /* 0x0004680001037983 */ /* 0x0001620000100800 */
[----:B------:R-:W-:-:S05]  /*e4a0*/  IMAD.MOV.U32 R4, RZ, RZ, R11 ;  /* 0x000000ffff047224 */ /* 0x000fca00078e000b */
[----:B------:R0:W-:Y:S01]  /*e4b0*/  STL.128 [R1+0x80], R4 ;  /* 0x0000800401007387 */ /* 0x0001e20000100c00 */
[----:B------:R-:W-:Y:S02]  /*e4c0*/  IADD3 R28, P2, R10, 0x74, RZ ;  /* 0x000000740a1c7810 */ /* 0x000fe40007f5e0ff */
[----:B------:R-:W-:Y:S01]  /*e4d0*/  IADD3 R40, P5, R40, 0x60, RZ ;  /* 0x0000006028287810 */ /* 0x000fe20007fbe0ff */
[----:B------:R-:W-:Y:S01]  /*e4e0*/  IMAD.X R27, RZ, RZ, UR42, P6 ;  /* 0x0000002aff1b7e24 */ /* 0x000fe2000b0e06ff */
[----:B------:R-:W-:Y:S01]  /*e4f0*/  IADD3 R54, P1, R54, 0x68, RZ ;  /* 0x0000006836367810 */ /* 0x000fe20007f3e0ff */
[----:B------:R-:W-:Y:S01]  /*e500*/  IMAD.X R29, RZ, RZ, UR42, P2 ;  /* 0x0000002aff1d7e24 */ /* 0x000fe200090e06ff */
[----:B------:R-:W-:Y:S01]  /*e510*/  IADD3 R68, P4, R68, 0x78, RZ ;  /* 0x0000007844447810 */ /* 0x000fe20007f9e0ff */
[----:B------:R-:W-:Y:S01]  /*e520*/  IMAD.X R39, RZ, RZ, UR42, P5 ;  /* 0x0000002aff277e24 */ /* 0x000fe2000a8e06ff */
[----:B------:R-:W-:Y:S02]  /*e530*/  IADD3 R61, P3, R61, 0x80, RZ ;  /* 0x000000803d3d7810 */ /* 0x000fe40007f7e0ff */
[----:B------:R-:W-:-:S02]  /*e540*/  IADD3 R43, P2, R43, 0x88, RZ ;  /* 0x000000882b2b7810 */ /* 0x000fc40007f5e0ff */
[----:B------:R-:W-:Y:S02]  /*e550*/  IADD3 R50, P6, R50, 0x90, RZ ;  /* 0x0000009032327810 */ /* 0x000fe40007fde0ff */
[----:B------:R-:W-:Y:S01]  /*e560*/  IADD3 R48, P5, R48, 0x98, RZ ;  /* 0x0000009830307810 */ /* 0x000fe20007fbe0ff */
[----:B------:R-:W-:Y:S02]  /*e570*/  IMAD.X R53, RZ, RZ, UR42, P1 ;  /* 0x0000002aff357e24 */ /* 0x000fe400088e06ff */
[----:B------:R-:W-:Y:S02]  /*e580*/  IMAD.X R67, RZ, RZ, UR42, P4 ;  /* 0x0000002aff437e24 */ /* 0x000fe4000a0e06ff */
[----:B------:R-:W-:Y:S02]  /*e590*/  IMAD.X R66, RZ, RZ, UR42, P3 ;  /* 0x0000002aff427e24 */ /* 0x000fe400098e06ff */
[----:B------:R-:W-:Y:S02]  /*e5a0*/  IMAD.X R42, RZ, RZ, UR42, P2 ;  /* 0x0000002aff2a7e24 */ /* 0x000fe400090e06ff */
[----:B------:R-:W-:-:S02]  /*e5b0*/  IMAD.X R49, RZ, RZ, UR42, P6 ;  /* 0x0000002aff317e24 */ /* 0x000fc4000b0e06ff */
[----:B------:R-:W-:Y:S01]  /*e5c0*/  IMAD.X R47, RZ, RZ, UR42, P5 ;  /* 0x0000002aff2f7e24 */ /* 0x000fe2000a8e06ff */
[----:B0-----:R-:W-:Y:S06]  /*e5d0*/  @!P0 BRA `(.L_x_6753) ;  /* 0x0000000000708947 */ /* 0x001fec0003800000 */
        /* <DEDUP_REMOVED lines=12> */
[----:B-----5:R-:W-:Y:S02]  /*e6a0*/  IMAD.MOV.U32 R12, RZ, RZ, 0x1 ;  /* 0x00000001ff0c7424 */ /* 0x020fe400078e00ff */
[----:B------:R-:W-:-:S07]  /*e6b0*/  IMAD.MOV.U32 R13, RZ, RZ, RZ ;  /* 0x000000ffff0d7224 */ /* 0x000fce00078e00ff */
[----:B------:R-:W-:-:S07]  /*e6c0*/  LEPC R20, `(.L_x_6754) ;  /* 0x000000001014794e */ /* 0x000fce0000000000 */
[----:B0-----:R-:W-:Y:S05]  /*e6d0*/  CALL.ABS.NOINC R14 ;  /* 0x000000000e007343 */ /* 0x001fea0003c00000 */
.L_x_6754:
        /* <DEDUP_REMOVED lines=12> */
.L_x_6753:
[----:B------:R-:W-:Y:S05]  /*e7a0*/  BSYNC B6 ;  /* 0x0000000000067941 */ /* 0x000fea0003800000 */
.L_x_6752:
[----:B-----5:R-:W-:Y:S01]  /*e7b0*/  SHF.R.S32.HI R4, RZ, 0x1f, R3 ;  /* 0x0000001fff047819 */ /* 0x020fe20000011403 */
[----:B------:R-:W-:Y:S01]  /*e7c0*/  UIADD3 UR4, UP0, UR39, 0x70, URZ ;  /* 0x0000007027047890 */ /* 0x000fe2000ff1e03f */
[----:B------:R-:W-:Y:S01]  /*e7d0*/  IMAD.MOV.U32 R7, RZ, RZ, R29 ;  /* 0x000000ffff077224 */ /* 0x000fe200078e001d */
[----:B------:R-:W0:Y:S01]  /*e7e0*/  LDC.64 R14, c[0x0][0xad8] ;  /* 0x0002b600ff0e7b82 */ /* 0x000e220000000a00 */
[----:B------:R-:W-:Y:S01]  /*e7f0*/  LEA.HI R4, R4, R3, RZ, 0x3 ;  /* 0x0000000304047211 */ /* 0x000fe200078f18ff */
[----:B------:R-:W-:Y:S01]  /*e800*/  UIADD3.X UR5, URZ, UR42, URZ, UP0, !UPT ;  /* 0x0000002a3f057290 */ /* 0x000fe200087fe43f */
[----:B------:R1:W-:Y:S01]  /*e810*/  STL.64 [R1+0xc0], R26 ;  /* 0x0000c01a01007387 */ /* 0x0003e20000100a00 */
[----:B------:R-:W-:Y:S01]  /*e820*/  IMAD.U32 R8, RZ, RZ, UR4 ;  /* 0x00000004ff087e24 */ /* 0x000fe2000f8e00ff */
[C---:B------:R-:W-:Y:S01]  /*e830*/  LOP3.LUT R6, R4.reuse, 0xfffffff8, RZ, 0xc0, !PT ;  /* 0xfffffff804067812 */ /* 0x040fe200078ec0ff */
[----:B------:R-:W-:Y:S01]  /*e840*/  IMAD.SHL.U32 R4, R4, 0x40, RZ ;  /* 0x0000004004047824 */ /* 0x000fe200078e00ff */
[----:B------:R-:W-:Y:S01]  /*e850*/  UIADD3 UR4, UP1, UR39, 0xa0, URZ ;  /* 0x000000a027047890 */ /* 0x000fe2000ff3e03f */
[----:B------:R-:W-:Y:S01]  /*e860*/  IMAD.U32 R9, RZ, RZ, UR5 ;  /* 0x00000005ff097e24 */ /* 0x000fe2000f8e00ff */
[----:B------:R-:W2:Y:S01]  /*e870*/  LDC R20, c[0x0][0x450] ;  /* 0x00011400ff147b82 */ /* 0x000ea20000000800 */
[----:B------:R-:W-:Y:S01]  /*e880*/  IMAD.IADD R21, R3, 0x1, -R6 ;  /* 0x0000000103157824 */ /* 0x000fe200078e0a06 */
[----:B------:R-:W-:Y:S01]  /*e890*/  LOP3.LUT R5, R4, 0xfffffe00, RZ, 0xc0, !PT ;  /* 0xfffffe0004057812 */ /* 0x000fe200078ec0ff */
[----:B------:R-:W-:Y:S01]  /*e8a0*/  VIADD R6, R30, 0xffffff80 ;  /* 0xffffff801e067836 */ /* 0x000fe20000000000 */
[----:B------:R-:W-:Y:S01]  /*e8b0*/  UIADD3.X UR5, URZ, UR42, URZ, UP1, !UPT ;  /* 0x0000002a3f057290 */ /* 0x000fe20008ffe43f */
[----:B------:R-:W-:Y:S01]  /*e8c0*/  IMAD.SHL.U32 R3, R21, 0x40, RZ ;  /* 0x0000004015037824 */ /* 0x000fe200078e00ff */
[----:B------:R-:W-:Y:S01]  /*e8d0*/  UIADD3 UR6, UP0, UR39, 0xb0, URZ ;  /* 0x000000b027067890 */ /* 0x000fe2000ff1e03f */
[----:B------:R-:W-:Y:S01]  /*e8e0*/  IMAD R0, R0, 0x400, R5 ;  /* 0x0000040000007824 */ /* 0x000fe200078e0205 */
[----:B------:R3:W-:Y:S01]  /*e8f0*/  STL [R1+0xcc], R6 ;  /* 0x0000cc0601007387 */ /* 0x0007e20000100800 */
[----:B------:R-:W-:Y:S01]  /*e900*/  IMAD.MOV.U32 R5, RZ, RZ, R9 ;  /* 0x000000ffff057224 */ /* 0x000fe200078e0009 */
[----:B------:R-:W-:Y:S01]  /*e910*/  LOP3.LUT R3, R3, 0x1c0, RZ, 0xc0, !PT ;  /* 0x000001c003037812 */ /* 0x000fe200078ec0ff */
[----:B-1----:R-:W1:Y:S01]  /*e920*/  LDC R26, c[0x0][0xad4] ;  /* 0x0002b500ff1a7b82 */ /* 0x002e620000000800 */
[----:B------:R-:W-:Y:S01]  /*e930*/  IMAD.MOV.U32 R13, RZ, RZ, 0x2 ;  /* 0x00000002ff0d7424 */ /* 0x000fe200078e00ff */
[----:B------:R-:W-:Y:S01]  /*e940*/  UIADD3.X UR7, URZ, UR42, URZ, UP0, !UPT ;  /* 0x0000002a3f077290 */ /* 0x000fe200087fe43f */
[----:B------:R-:W-:Y:S01]  /*e950*/  LOP3.LUT R4, R3, 0x8, R12, 0xf8, !PT ;  /* 0x0000000803047812 */ /* 0x000fe200078ef80c */
[----:B------:R-:W-:Y:S01]  /*e960*/  IMAD.U32 R10, RZ, RZ, UR4 ;  /* 0x00000004ff0a7e24 */ /* 0x000fe2000f8e00ff */
[----:B------:R-:W-:Y:S01]  /*e970*/  SHF.R.U32.HI R3, RZ, 0x3, R3 ;  /* 0x00000003ff037819 */ /* 0x000fe20000011603 */
[----:B------:R-:W-:Y:S01]  /*e980*/  IMAD.U32 R11, RZ, RZ, UR5 ;  /* 0x00000005ff0b7e24 */ /* 0x000fe2000f8e00ff */
[C---:B------:R-:W-:Y:S01]  /*e990*/  LOP3.LUT P0, RZ, R21.reuse, 0x2, RZ, 0xc0, !PT ;  /* 0x0000000215ff7812 */ /* 0x040fe2000780c0ff */
[----:B---3--:R-:W-:Y:S01]  /*e9a0*/  IMAD.MOV.U32 R6, RZ, RZ, R28 ;  /* 0x000000ffff067224 */ /* 0x008fe200078e001c */
[----:B------:R-:W-:Y:S01]  /*e9b0*/  LOP3.LUT R3, R4, R3, RZ, 0x3c, !PT ;  /* 0x0000000304037212 */ /* 0x000fe200078e3cff */
[----:B------:R-:W-:Y:S01]  /*e9c0*/  IMAD.MOV.U32 R4, RZ, RZ, R8 ;  /* 0x000000ffff047224 */ /* 0x000fe200078e0008 */
[----:B------:R3:W-:Y:S01]  /*e9d0*/  STL.64 [R1+0x110], R10 ;  /* 0x0001100a01007387 */ /* 0x0007e20000100a00 */
[----:B------:R-:W4:Y:S01]  /*e9e0*/  LDC.64 R8, c[0x0][0x448] ;  /* 0x00011200ff087b82 */ /* 0x000f220000000a00 */
[----:B------:R-:W-:Y:S01]  /*e9f0*/  LOP3.LUT P1, RZ, R21, 0x4, RZ, 0xc0, !PT ;  /* 0x0000000415ff7812 */ /* 0x000fe2000782c0ff */
[----:B------:R-:W-:Y:S01]  /*ea00*/  IMAD.IADD R0, R0, 0x1, R3 ;  /* 0x0000000100007824 */ /* 0x000fe200078e0203 */
[----:B------:R1:W-:Y:S01]  /*ea10*/  STL.128 [R1+0x100], R4 ;  /* 0x0001000401007387 */ /* 0x0003e20000100c00 */
[----:B0-----:R-:W-:Y:S01]  /*ea20*/  IMAD.MOV.U32 R27, RZ, RZ, R14 ;  /* 0x000000ffff1b7224 */ /* 0x001fe200078e000e */
[----:B------:R-:W-:Y:S01]  /*ea30*/  ULDC UR4, c[0x0][0x3f4] ;  /* 0x0000fd0000047ab9 */ /* 0x000fe20000000800 */
[----:B------:R-:W-:Y:S01]  /*ea40*/  IMAD.WIDE.U32 R12, R0, R13, UR40 ;  /* 0x00000028000c7e25 */ /* 0x000fe2000f8e000d */
[----:B--2---:R-:W-:Y:S03]  /*ea50*/  STL [R1+0xf8], R20 ;  /* 0x0000f81401007387 */ /* 0x004fe60000100800 */
[----:B------:R-:W-:Y:S01]  /*ea60*/  IMAD.MOV.U32 R0, RZ, RZ, 0x20 ;  /* 0x00000020ff007424 */ /* 0x000fe200078e00ff */
[----:B---3--:R-:W-:Y:S01]  /*ea70*/  IADD3 R10, P2, R12, 0x36400, RZ ;  /* 0x000364000c0a7810 */ /* 0x008fe20007f5e0ff */
[----:B------:R-:W-:Y:S01]  /*ea80*/  IMAD.MOV.U32 R12, RZ, RZ, 0x10 ;  /* 0x00000010ff0c7424 */ /* 0x000fe200078e00ff */
[----:B-1----:R-:W-:Y:S01]  /*ea90*/  STL.128 [R1+0xd0], R24 ;  /* 0x0000d01801007387 */ /* 0x002fe20000100c00 */
[----:B------:R-:W-:-:S02]  /*eaa0*/  IMAD.U32 R30, RZ, RZ, UR39 ;  /* 0x00000027ff1e7e24 */ /* 0x000fc4000f8e00ff */
[----:B------:R-:W-:Y:S01]  /*eab0*/  IMAD.X R11, RZ, RZ, R13, P2 ;  /* 0x000000ffff0b7224 */ /* 0x000fe200010e060d */
[----:B------:R-:W-:Y:S01]  /*eac0*/  SEL R13, R0, 0xffffffe0, !P1 ;  /* 0xffffffe0000d7807 */ /* 0x000fe20004800000 */
[----:B------:R-:W-:Y:S01]  /*ead0*/  STL.64 [R1+0xb0], R162 ;  /* 0x0000b0a201007387 */ /* 0x000fe20000100a00 */
[----:B------:R-:W0:Y:S01]  /*eae0*/  LDC.64 R6, c[0x0][0xae0] ;  /* 0x0002b800ff067b82 */ /* 0x000e220000000a00 */
[----:B------:R-:W-:Y:S01]  /*eaf0*/  IMAD.U32 R4, RZ, RZ, UR6 ;  /* 0x00000006ff047e24 */ /* 0x000fe2000f8e00ff */
[----:B------:R-:W-:Y:S01]  /*eb00*/  SEL R12, R12, 0xfffffff0, !P0 ;  /* 0xfffffff00c0c7807 */ /* 0x000fe20004000000 */
[----:B------:R-:W-:Y:S01]  /*eb10*/  IMAD.U32 R5, RZ, RZ, UR7 ;  /* 0x00000007ff057e24 */ /* 0x000fe2000f8e00ff */
[----:B------:R-:W-:Y:S01]  /*eb20*/  STL.64 [R1+0xa8], R10 ;  /* 0x0000a80a01007387 */ /* 0x000fe20000100a00 */
[----:B------:R-:W-:Y:S01]  /*eb30*/  ISETP.LT.AND P0, PT, RZ, UR4, PT ;  /* 0x00000004ff007c0c */ /* 0x000fe2000bf01270 */
[----:B------:R-:W-:Y:S01]  /*eb40*/  IMAD.U32 R29, RZ, RZ, UR39 ;  /* 0x00000027ff1d7e24 */ /* 0x000fe2000f8e00ff */
[----:B------:R-:W-:Y:S01]  /*eb50*/  IADD3 R30, P1, R30, 0x118, RZ ;  /* 0x000001181e1e7810 */ /* 0x000fe20007f3e0ff */
[----:B------:R1:W-:Y:S01]  /*eb60*/  STL.64 [R1+0xb8], R4 ;  /* 0x0000b80401007387 */ /* 0x0003e20000100a00 */
[----:B------:R-:W-:-:S02]  /*eb70*/  IMAD.U32 R28, RZ, RZ, UR39 ;  /* 0x00000027ff1c7e24 */ /* 0x000fc4000f8e00ff */
[----:B------:R-:W-:Y:S01]  /*eb80*/  IMAD.U32 R45, RZ, RZ, UR39 ;  /* 0x00000027ff2d7e24 */ /* 0x000fe2000f8e00ff */
[----:B------:R2:W-:Y:S01]  /*eb90*/  STL.64 [R1+0xa0], R12 ;  /* 0x0000a00c01007387 */ /* 0x0005e20000100a00 */
[----:B------:R-:W-:Y:S01]  /*eba0*/  IMAD.U32 R55, RZ, RZ, UR39 ;  /* 0x00000027ff377e24 */ /* 0x000fe2000f8e00ff */
[----:B------:R-:W-:Y:S01]  /*ebb0*/  IADD3 R29, P2, R29, 0xfc, RZ ;  /* 0x000000fc1d1d7810 */ /* 0x000fe20007f5e0ff */
[----:B------:R-:W-:Y:S01]  /*ebc0*/  IMAD.U32 R52, RZ, RZ, UR39 ;  /* 0x00000027ff347e24 */ /* 0x000fe2000f8e00ff */
[----:B----4-:R2:W-:Y:S01]  /*ebd0*/  STL.64 [R1+0xf0], R8 ;  /* 0x0000f00801007387 */ /* 0x0105e20000100a00 */
[----:B------:R-:W-:Y:S01]  /*ebe0*/  IADD3 R28, P3, R28, 0xcc, RZ ;  /* 0x000000cc1c1c7810 */ /* 0x000fe20007f7e0ff */
[----:B------:R-:W-:Y:S01]  /*ebf0*/  IMAD.X R46, RZ, RZ, UR42, P1 ;  /* 0x0000002aff2e7e24 */ /* 0x000fe200088e06ff */
[----:B------:R-:W-:Y:S01]  /*ec00*/  IADD3 R45, P4, R45, 0xc8, RZ ;  /* 0x000000c82d2d7810 */ /* 0x000fe20007f9e0ff */
[----:B-1----:R-:W-:Y:S01]  /*ec10*/  IMAD.MOV.U32 R4, RZ, RZ, RZ ;  /* 0x000000ffff047224 */ /* 0x002fe200078e00ff */
[----:B------:R2:W-:Y:S01]  /*ec20*/  STL.U8 [R1+0xc8], RZ ;  /* 0x0000c8ff01007387 */ /* 0x0005e20000100000 */
[----:B------:R-:W-:Y:S01]  /*ec30*/  IMAD.MOV.U32 R5, RZ, RZ, R15 ;  /* 0x000000ffff057224 */ /* 0x000fe200078e000f */
[----:B------:R-:W-:Y:S01]  /*ec40*/  IADD3 R55, P5, R55, 0xb8, RZ ;  /* 0x000000b837377810 */ /* 0x000fe20007fbe0ff */
[----:B------:R-:W-:Y:S01]  /*ec50*/  IMAD.X R41, RZ, RZ, UR42, P2 ;  /* 0x0000002aff297e24 */ /* 0x000fe200090e06ff */
[----:B------:R2:W-:Y:S01]  /*ec60*/  STL.U8 [R1+0xfc], RZ ;  /* 0x0000fcff01007387 */ /* 0x0005e20000100000 */
[----:B------:R-:W-:Y:S01]  /*ec70*/  IADD3 R52, P6, R52, 0x100, RZ ;  /* 0x0000010034347810 */ /* 0x000fe20007fde0ff */
[----:B------:R-:W-:-:S02]  /*ec80*/  IMAD.X R36, RZ, RZ, UR42, P3 ;  /* 0x0000002aff247e24 */ /* 0x000fc400098e06ff */
[----:B0-----:R2:W-:Y:S01]  /*ec90*/  STL.128 [R1+0xe0], R4 ;  /* 0x0000e00401007387 */ /* 0x0015e20000100c00 */
[----:B------:R-:W-:Y:S02]  /*eca0*/  IMAD.X R44, RZ, RZ, UR42, P4 ;  /* 0x0000002aff2c7e24 */ /* 0x000fe4000a0e06ff */
[----:B------:R-:W-:Y:S01]  /*ecb0*/  IMAD.X R60, RZ, RZ, UR42, P5 ;  /* 0x0000002aff3c7e24 */ /* 0x000fe2000a8e06ff */
[----:B------:R2:W-:Y:S01]  /*ecc0*/  STL.U8 [R1+0x118], RZ ;  /* 0x000118ff01007387 */ /* 0x0005e20000100000 */
[----:B------:R-:W-:Y:S01]  /*ecd0*/  IMAD.X R51, RZ, RZ, UR42, P6 ;  /* 0x0000002aff337e24 */ /* 0x000fe2000b0e06ff */
[----:B------:R-:W-:Y:S06]  /*ece0*/  @P0 BRA `(.L_x_6755) ;  /* 0x0000000000400947 */ /* 0x000fec0003800000 */
[----:B------:R-:W3:Y:S02]  /*ecf0*/  LDL R3, [R1+0x1cc] ;  /* 0x0001cc0001037983 */ /* 0x000ee40000100800 */
[----:B---3--:R-:W-:-:S04]  /*ed00*/  LEA.HI R0, R3, R3, RZ, 0x1 ;  /* 0x0000000303007211 */ /* 0x008fc800078f08ff */
        /* <DEDUP_REMOVED lines=8> */
.L_x_6758:
[----:B-1----:R1:W3:Y:S02]  /*ed90*/  SYNCS.PHASECHK.TRANS64.TRYWAIT P0, [R2+URZ+0x38800], R3 ;  /* 0x03880003020075a7 */ /* 0x0022e4000800017f */
[----:B---3--:R-:W-:Y:S05]  /*eda0*/  @!P0 NANOSLEEP.SYNCS 0x989680 ;  /* 0x009896800000895d */ /* 0x008fea0003900000 */
[----:B------:R-:W3:Y:S02]  /*edb0*/  @!P0 SYNCS.PHASECHK.TRANS64 P0, [R2+URZ+0x38800], R3 ;  /* 0x03880003020085a7 */ /* 0x000ee4000800007f */
[----:B---3--:R-:W-:Y:S05]  /*edc0*/  @!P0 BRA `(.L_x_6758) ;  /* 0xfffffffc00f08947 */ /* 0x008fea000383ffff */
.L_x_6757:
[----:B------:R-:W-:Y:S05]  /*edd0*/  BSYNC B0 ;  /* 0x0000000000007941 */ /* 0x000fea0003800000 */
.L_x_6756:
[----:B------:R-:W-:Y:S05]  /*ede0*/  BRA `(.L_x_6759) ;  /* 0x0000002c00347947 */ /* 0x000fea0003800000 */
.L_x_6755:
[----:B------:R-:W-:Y:S01]  /*edf0*/  LOP3.LUT P0, RZ, R58, 0x3ff, RZ, 0xc0, !PT ;  /* 0x000003ff3aff7812 */ /* 0x000fe2000780c0ff */
[----:B------:R-:W-:Y:S01]  /*ee00*/  ULDC.64 UR4, c[0x0][0x3f8] ;  /* 0x0000fe0000047ab9 */ /* 0x000fe20000000a00 */
[----:B------:R-:W-:Y:S01]  /*ee10*/  SHF.R.S32.HI R0, RZ, 0x1f, R35 ;  /* 0x0000001fff007819 */ /* 0x000fe20000011423 */
[----:B------:R-:W-:Y:S01]  /*ee20*/  ULDC.64 UR6, c[0x0][0x408] ;  /* 0x0001020000067ab9 */ /* 0x000fe20000000a00 */
[----:B------:R-:W-:Y:S01]  /*ee30*/  IMAD.WIDE.U32 R26, R35, UR4, RZ ;  /* 0x00000004231a7c25 */ /* 0x000fe2000f8e00ff */
[----:B------:R-:W-:Y:S03]  /*ee40*/  BSSY B6, `(.L_x_6760) ;  /* 0x0000019000067945 */ /* 0x000fe60003800000 */
[C---:B--2---:R-:W-:Y:S02]  /*ee50*/  IMAD R4, R0.reuse, UR4, RZ ;  /* 0x0000000400047c24 */ /* 0x044fe4000f8e02ff */
        /* <DEDUP_REMOVED lines=23> */
.L_x_6761:
[----:B------:R-:W-:Y:S05]  /*efd0*/  BSYNC B6 ;  /* 0x0000000000067941 */ /* 0x000fea0003800000 */
.L_x_6760:
[----:B------:R-:W2:Y:S01]  /*efe0*/  LDL R3, [R1+0x50] ;  /* 0x0000500001037983 */ /* 0x000ea20000100800 */
[----:B------:R-:W-:Y:S01]  /*eff0*/  ULDC.U8 UR4, c[0x0][0x410] ;  /* 0x0001040000047ab9 */ /* 0x000fe20000000000 */
[----:B------:R-:W-:Y:S01]  /*f000*/  BSSY B0, `(.L_x_6762) ;  /* 0x00002a3000007945 */ /* 0x000fe20003800000 */
[----:B------:R-:W-:Y:S01]  /*f010*/  ISETP.NE.AND P0, PT, RZ, UR4, PT ;  /* 0x00000004ff007c0c */ /* 0x000fe2000bf05270 */
[----:B--2---:R-:W-:-:S12]  /*f020*/  IMAD R0, R3, 0x40, R18 ;  /* 0x0000004003007824 */ /* 0x004fd800078e0212 */
[----:B------:R-:W-:Y:S05]  /*f030*/  @!P0 BRA `(.L_x_6763) ;  /* 0x0000001400688947 */ /* 0x000fea0003800000 */
[----:B------:R-:W2:Y:S01]  /*f040*/  LDL R20, [R1+0x448] ;  /* 0x0004480001147983 */ /* 0x000ea20000100800 */
[----:B------:R-:W0:Y:S01]  /*f050*/  LDC R65, c[0x0][0x448] ;  /* 0x00011200ff417b82 */ /* 0x000e220000000800 */
[----:B------:R-:W-:Y:S01]  /*f060*/  ULDC.64 UR4, c[0x0][0x3f8] ;  /* 0x0000fe0000047ab9 */ /* 0x000fe20000000a00 */
[----:B------:R-:W-:Y:S01]  /*f070*/  ULDC.64 UR6, c[0x0][0x408] ;  /* 0x0001020000067ab9 */ /* 0x000fe20000000a00 */
[----:B------:R-:W-:Y:S02]  /*f080*/  IMAD.MOV.U32 R27, RZ, RZ, R25 ;  /* 0x000000ffff1b7224 */ /* 0x000fe400078e0019 */
[----:B------:R-:W-:Y:S01]  /*f090*/  IMAD.MOV.U32 R59, RZ, RZ, R35 ;  /* 0x000000ffff3b7224 */ /* 0x000fe200078e0023 */
[----:B0-----:R-:W-:-:S13]  /*f0a0*/  ISETP.NE.AND P0, PT, R65, 0x1, PT ;  /* 0x000000014100780c */ /* 0x001fda0003f05270 */
[----:B------:R-:W0:Y:S08]  /*f0b0*/  @P0 LDC R4, c[0x0][0x44c] ;  /* 0x00011300ff040b82 */ /* 0x000e300000000800 */
[----:B------:R-:W1:Y:S01]  /*f0c0*/  @P0 LDC R5, c[0x0][0x450] ;  /* 0x00011400ff050b82 */ /* 0x000e620000000800 */
[----:B--2---:R-:W-:-:S04]  /*f0d0*/  IMAD R3, R20, 0x20, R0 ;  /* 0x0000002014037824 */ /* 0x004fc800078e0200 */
[----:B0-----:R-:W-:-:S05]  /*f0e0*/  @P0 IMAD.HI.U32 R4, R3, R4, RZ ;  /* 0x0000000403040227 */ /* 0x001fca00078e00ff */
[----:B-1----:R-:W-:-:S04]  /*f0f0*/  @P0 SHF.R.U32.HI R3, RZ, R5, R4 ;  /* 0x00000005ff030219 */ /* 0x002fc80000011604 */
        /* <DEDUP_REMOVED lines=17> */
[----:B------:R0:W1:Y:S04]  /*f210*/  SHFL.IDX PT, R7, R64, RZ, 0x1c1f ;  /* 0x001c1fff40077589 */ /* 0x00006800000e0000 */
[----:B------:R0:W2:Y:S04]  /*f220*/  SHFL.IDX PT, R6, R10, RZ, 0x1c1f ;  /* 0x001c1fff0a067589 */ /* 0x0000a800000e0000 */
[----:B------:R0:W3:Y:S04]  /*f230*/  SHFL.IDX PT, R20, R35, RZ, 0x1c1f ;  /* 0x001c1fff23147589 */ /* 0x0000e800000e0000 */
[----:B------:R0:W4:Y:S02]  /*f240*/  SHFL.IDX PT, R8, R3, RZ, 0x1c1f ;  /* 0x001c1fff03087589 */ /* 0x00012400000e0000 */
.L_x_7080:
        /* <DEDUP_REMOVED lines=8> */
[----:B------:R-:W3:Y:S01]  /*f2d0*/  LDL R11, [R1+0x44c] ;  /* 0x00044c00010b7983 */ /* 0x000ee20000100800 */
[----:B------:R-:W-:Y:S01]  /*f2e0*/  ULDC UR4, c[0x0][0x3f4] ;  /* 0x0000fd0000047ab9 */ /* 0x000fe20000000800 */
[----:B--2---:R-:W-:Y:S01]  /*f2f0*/  IMAD.MOV.U32 R4, RZ, RZ, R6 ;  /* 0x000000ffff047224 */ /* 0x004fe200078e0006 */
[----:B------:R-:W-:Y:S01]  /*f300*/  ISETP.GE.AND P2, PT, R22, UR4, PT ;  /* 0x0000000416007c0c */ /* 0x000fe2000bf46270 */
[----:B-1----:R-:W-:Y:S01]  /*f310*/  IMAD.MOV.U32 R5, RZ, RZ, R7 ;  /* 0x000000ffff057224 */ /* 0x002fe200078e0007 */
[----:B------:R-:W-:Y:S02]  /*f320*/  ISETP.GE.AND P3, PT, R165, UR4, PT ;  /* 0x00000004a5007c0c */ /* 0x000fe4000bf66270 */
[----:B------:R-:W-:-:S09]  /*f330*/  CS2R R58, SRZ ;  /* 0x00000000003a7805 */ /* 0x000fd2000001ff00 */
[----:B------:R-:W-:-:S04]  /*f340*/  @!P2 IMAD.WIDE R4, R22, 0x2, R4 ;  /* 0x000000021604a825 */ /* 0x000fc800078e0204 */
[----:B------:R-:W-:Y:S01]  /*f350*/  @!P3 IMAD.SHL.U32 R9, R165, 0x2, RZ ;  /* 0x00000002a509b824 */ /* 0x000fe200078e00ff */
[----:B------:R1:W5:Y:S01]  /*f360*/  @!P2 LD.E.64 R58, desc[UR36][R4.64] ;  /* 0x00000024043aa980 */ /* 0x000362000c101b00 */
[----:B------:R-:W-:Y:S02]  /*f370*/  CS2R R62, SRZ ;  /* 0x00000000003e7805 */ /* 0x000fe4000001ff00 */
[----:B------:R-:W-:Y:S02]  /*f380*/  CS2R R26, SRZ ;  /* 0x00000000001a7805 */ /* 0x000fe4000001ff00 */
[----:B------:R-:W-:Y:S02]  /*f390*/  CS2R R24, SRZ ;  /* 0x0000000000187805 */ /* 0x000fe4000001ff00 */
[-C--:B-1----:R-:W-:Y:S02]  /*f3a0*/  @!P3 IADD3 R4, P0, R6, R9.reuse, RZ ;  /* 0x000000090604b210 */ /* 0x082fe40007f1e0ff */
[----:B----4-:R-:W-:Y:S01]  /*f3b0*/  @!P3 IADD3 R6, P1, R8, R9, RZ ;  /* 0x000000090806b210 */ /* 0x010fe20007f3e0ff */
[----:B---3--:R-:W-:-:S02]  /*f3c0*/  IMAD.MOV.U32 R9, RZ, RZ, R20 ;  /* 0x000000ffff097224 */ /* 0x008fc400078e0014 */
[----:B------:R-:W-:-:S05]  /*f3d0*/  @!P2 IMAD.WIDE R8, R22, 0x2, R8 ;  /* 0x000000021608a825 */ /* 0x000fca00078e0208 */
[----:B------:R1:W5:Y:S01]  /*f3e0*/  @!P2 LD.E.64 R62, desc[UR36][R8.64] ;  /* 0x00000024083ea980 */ /* 0x000362000c101b00 */
[----:B------:R-:W-:-:S05]  /*f3f0*/  @!P3 SHF.L.U64.HI R11, R165, 0x1, R11 ;  /* 0x00000001a50bb819 */ /* 0x000fca000001020b */
[--C-:B------:R-:W-:Y:S02]  /*f400*/  @!P3 IMAD.X R5, R7, 0x1, R11.reuse, P0 ;  /* 0x000000010705b824 */ /* 0x100fe400000e060b */
[----:B------:R-:W-:-:S03]  /*f410*/  @!P3 IMAD.X R7, R20, 0x1, R11, P1 ;  /* 0x000000011407b824 */ /* 0x000fc600008e060b */
[----:B------:R1:W5:Y:S04]  /*f420*/  @!P3 LD.E.64 R26, desc[UR36][R4.64] ;  /* 0x00000024041ab980 */ /* 0x000368000c101b00 */
[----:B------:R1:W5:Y:S02]  /*f430*/  @!P3 LD.E.64 R24, desc[UR36][R6.64] ;  /* 0x000000240618b980 */ /* 0x000364000c101b00 */
.L_x_6766:
[----:B------:R-:W-:Y:S05]  /*f440*/  BSYNC B1 ;  /* 0x0000000000017941 */ /* 0x000fea0003800000 */
.L_x_6765:
[----:B-1---5:R-:W-:Y:S01]  /*f450*/  IMAD.MOV.U32 R4, RZ, RZ, R26 ;  /* 0x000000ffff047224 */ /* 0x022fe200078e001a */
[----:B------:R-:W-:Y:S01]  /*f460*/  UMOV UR4, 0xffffffff ;  /* 0xffffffff00047882 */ /* 0x000fe20000000000 */
[----:B------:R-:W-:Y:S01]  /*f470*/  IMAD.MOV.U32 R5, RZ, RZ, R27 ;  /* 0x000000ffff057224 */ /* 0x000fe200078e001b */
[----:B---3--:R-:W-:Y:S01]  /*f480*/  CS2R R20, SRZ ;  /* 0x0000000000147805 */ /* 0x008fe2000001ff00 */
[----:B--2---:R-:W-:Y:S02]  /*f490*/  IMAD.MOV.U32 R6, RZ, RZ, R58 ;  /* 0x000000ffff067224 */ /* 0x004fe400078e003a */
        /* <DEDUP_REMOVED lines=14> */
[----:B0-----:R-:W0:Y:S04]  /*f580*/  SHFL.IDX PT, R35, R35, 0x1, 0x1c1f ;  /* 0x003c1f0023237f89 */ /* 0x001e2800000e0000 */
[----:B------:R1:W0:Y:S02]  /*f590*/  SHFL.IDX PT, R14, R3, 0x1, 0x1c1f ;  /* 0x003c1f00030e7f89 */ /* 0x00022400000e0000 */
.L_x_7086:
[----:B------:R-:W5:Y:S01]  /*f5a0*/  LDL R4, [R1+0x1cc] ;  /* 0x0001cc0001047983 */ /* 0x000f620000100800 */
[----:B------:R-:W-:Y:S01]  /*f5b0*/  VIADD R0, R0, 0x20 ;  /* 0x0000002000007836 */ /* 0x000fe20000000000 */
[----:B------:R-:W-:Y:S01]  /*f5c0*/  BSSY B1, `(.L_x_6768) ;  /* 0x0000022000017945 */ /* 0x000fe20003800000 */
[----:B-1----:R-:W-:Y:S02]  /*f5d0*/  CS2R R10, SRZ ;  /* 0x00000000000a7805 */ /* 0x002fe4000001ff00 */
[----:B----4-:R-:W-:Y:S02]  /*f5e0*/  CS2R R8, SRZ ;  /* 0x0000000000087805 */ /* 0x010fe4000001ff00 */
[----:B------:R-:W-:Y:S02]  /*f5f0*/  CS2R R12, SRZ ;  /* 0x00000000000c7805 */ /* 0x000fe4000001ff00 */
[----:B------:R-:W-:Y:S02]  /*f600*/  ISETP.GE.AND P0, PT, R0, R65, PT ;  /* 0x000000410000720c */ /* 0x000fe40003f06270 */
[----:B-----5:R-:W-:-:S04]  /*f610*/  LEA.HI R3, R4, R4, RZ, 0x1 ;  /* 0x0000000404037211 */ /* 0x020fc800078f08ff */
[----:B------:R-:W-:-:S05]  /*f620*/  LOP3.LUT R3, R3, 0xfffffffe, RZ, 0xc0, !PT ;  /* 0xfffffffe03037812 */ /* 0x000fca00078ec0ff */
[----:B------:R-:W-:-:S05]  /*f630*/  IMAD.IADD R3, R4, 0x1, -R3 ;  /* 0x0000000104037824 */ /* 0x000fca00078e0a03 */
[----:B------:R-:W-:Y:S01]  /*f640*/  SHF.L.U32 R3, R3, 0x1f, RZ ;  /* 0x0000001f03037819 */ /* 0x000fe200000006ff */
[----:B------:R-:W-:Y:S06]  /*f650*/  @P0 BRA `(.L_x_6769) ;  /* 0x0000000000600947 */ /* 0x000fec0003800000 */
[----:B------:R-:W4:Y:S01]  /*f660*/  LDL R15, [R1+0x44c] ;  /* 0x00044c00010f7983 */ /* 0x000f220000100800 */
[----:B------:R-:W-:Y:S01]  /*f670*/  ULDC UR4, c[0x0][0x3f4] ;  /* 0x0000fd0000047ab9 */ /* 0x000fe20000000800 */
[----:B---3--:R-:W-:Y:S01]  /*f680*/  IMAD.MOV.U32 R4, RZ, RZ, R6 ;  /* 0x000000ffff047224 */ /* 0x008fe200078e0006 */
[----:B------:R-:W-:Y:S01]  /*f690*/  ISETP.GE.AND P2, PT, R22, UR4, PT ;  /* 0x0000000416007c0c */ /* 0x000fe2000bf46270 */
[----:B--2---:R-:W-:Y:S01]  /*f6a0*/  IMAD.MOV.U32 R5, RZ, RZ, R7 ;  /* 0x000000ffff057224 */ /* 0x004fe200078e0007 */
[----:B------:R-:W-:Y:S02]  /*f6b0*/  ISETP.GE.AND P3, PT, R165, UR4, PT ;  /* 0x00000004a5007c0c */ /* 0x000fe4000bf66270 */
[----:B------:R-:W-:Y:S01]  /*f6c0*/  CS2R R10, SRZ ;  /* 0x00000000000a7805 */ /* 0x000fe2000001ff00 */
[----:B0-----:R-:W-:-:S08]  /*f6d0*/  IMAD.MOV.U32 R8, RZ, RZ, R14 ;  /* 0x000000ffff087224 */ /* 0x001fd000078e000e */
[----:B------:R-:W-:-:S04]  /*f6e0*/  @!P2 IMAD.WIDE R4, R22, 0x2, R4 ;  /* 0x000000021604a825 */ /* 0x000fc800078e0204 */
[C---:B------:R-:W-:Y:S01]  /*f6f0*/  @!P3 IMAD.SHL.U32 R9, R165.reuse, 0x2, RZ ;  /* 0x00000002a509b824 */ /* 0x040fe200078e00ff */
[----:B------:R0:W5:Y:S01]  /*f700*/  @!P2 LD.E.64 R10, desc[UR36][R4.64] ;  /* 0x00000024040aa980 */ /* 0x000162000c101b00 */
[----:B------:R-:W-:Y:S02]  /*f710*/  CS2R R12, SRZ ;  /* 0x00000000000c7805 */ /* 0x000fe4000001ff00 */
[----:B------:R-:W-:Y:S02]  /*f720*/  CS2R R20, SRZ ;  /* 0x0000000000147805 */ /* 0x000fe4000001ff00 */
[-C--:B0-----:R-:W-:Y:S02]  /*f730*/  @!P3 IADD3 R4, P0, R6, R9.reuse, RZ ;  /* 0x000000090604b210 */ /* 0x081fe40007f1e0ff */
[----:B------:R-:W-:Y:S01]  /*f740*/  @!P3 IADD3 R6, P1, R14, R9, RZ ;  /* 0x000000090e06b210 */ /* 0x000fe20007f3e0ff */
[----:B------:R-:W-:Y:S01]  /*f750*/  IMAD.MOV.U32 R9, RZ, RZ, R35 ;  /* 0x000000ffff097224 */ /* 0x000fe200078e0023 */
[----:B----4-:R-:W-:Y:S01]  /*f760*/  @!P3 SHF.L.U64.HI R0, R165, 0x1, R15 ;  /* 0x00000001a500b819 */ /* 0x010fe2000001020f */
[----:B------:R-:W-:Y:S01]  /*f770*/  @!P2 IMAD.WIDE R14, R22, 0x2, R8 ;  /* 0x00000002160ea825 */ /* 0x000fe200078e0208 */
[----:B------:R-:W-:-:S03]  /*f780*/  CS2R R8, SRZ ;  /* 0x0000000000087805 */ /* 0x000fc6000001ff00 */
[--C-:B------:R-:W-:Y:S01]  /*f790*/  @!P3 IMAD.X R5, R7, 0x1, R0.reuse, P0 ;  /* 0x000000010705b824 */ /* 0x100fe200000e0600 */
[----:B------:R1:W5:Y:S01]  /*f7a0*/  @!P2 LD.E.64 R12, desc[UR36][R14.64] ;  /* 0x000000240e0ca980 */ /* 0x000362000c101b00 */
[----:B------:R-:W-:-:S03]  /*f7b0*/  @!P3 IMAD.X R7, R35, 0x1, R0, P1 ;  /* 0x000000012307b824 */ /* 0x000fc600008e0600 */
[----:B------:R1:W5:Y:S04]  /*f7c0*/  @!P3 LD.E.64 R20, desc[UR36][R4.64] ;  /* 0x000000240414b980 */ /* 0x000368000c101b00 */
[----:B------:R1:W5:Y:S02]  /*f7d0*/  @!P3 LD.E.64 R8, desc[UR36][R6.64] ;  /* 0x000000240608b980 */ /* 0x000364000c101b00 */
.L_x_6769:
[----:B------:R-:W-:Y:S05]  /*f7e0*/  BSYNC B1 ;  /* 0x0000000000017941 */ /* 0x000fea0003800000 */
.L_x_6768:
[----:B------:R-:W4:Y:S01]  /*f7f0*/  SYNCS.PHASECHK.TRANS64.TRYWAIT P0, [R2+URZ+0x38800], R3 ;  /* 0x03880003020075a7 */ /* 0x000f22000800017f */
[----:B------:R-:W-:Y:S04]  /*f800*/  BSSY B1, `(.L_x_6770) ;  /* 0x0000002000017945 */ /* 0x000fe80003800000 */
[----:B----4-:R-:W-:Y:S05]  /*f810*/  @!P0 BRA `(.L_x_6771) ;  /* 0x00000294005c8947 */ /* 0x010fea0003800000 */
.L_x_7087:
[----:B------:R-:W-:Y:S05]  /*f820*/  BSYNC B1 ;  /* 0x0000000000017941 */ /* 0x000fea0003800000 */
.L_x_6770:
[----:B-1-3--:R-:W3:Y:S01]  /*f830*/  LDL R6, [R1+0x50] ;  /* 0x0000500001067983 */ /* 0x00aee20000100800 */
[C---:B------:R-:W-:Y:S01]  /*f840*/  IMAD.SHL.U32 R0, R159.reuse, 0x40, RZ ;  /* 0x000000409f007824 */ /* 0x040fe200078e00ff */
[----:B------:R-:W-:Y:S01]  /*f850*/  LOP3.LUT P1, RZ, R159, 0x4, RZ, 0xc0, !PT ;  /* 0x000000049fff7812 */ /* 0x000fe2000782c0ff */
[----:B-----5:R-:W-:Y:S01]  /*f860*/  IMAD.MOV.U32 R4, RZ, RZ, R21 ;  /* 0x000000ffff047224 */ /* 0x020fe200078e0015 */
[----:B------:R-:W-:Y:S01]  /*f870*/  BSSY B1, `(.L_x_6772) ;  /* 0x0000077000017945 */ /* 0x000fe20003800000 */
[----:B------:R-:W-:Y:S01]  /*f880*/  IMAD.MOV.U32 R5, RZ, RZ, R8 ;  /* 0x000000ffff057224 */ /* 0x000fe200078e0008 */
[----:B----4-:R-:W-:-:S04]  /*f890*/  LOP3.LUT R3, R0, 0x1c0, RZ, 0xc0, !PT ;  /* 0x000001c000037812 */ /* 0x010fc800078ec0ff */
[----:B------:R-:W-:Y:S02]  /*f8a0*/  LOP3.LUT R0, R3, 0x18, R16, 0xf8, !PT ;  /* 0x0000001803007812 */ /* 0x000fe400078ef810 */
[----:B------:R-:W-:Y:S02]  /*f8b0*/  SHF.R.U32.HI R3, RZ, 0x3, R3 ;  /* 0x00000003ff037819 */ /* 0x000fe40000011603 */
[----:B0-----:R-:W-:Y:S01]  /*f8c0*/  PRMT R14, R5, 0x7610, R14 ;  /* 0x00007610050e7816 */ /* 0x001fe2000000000e */
[----:B------:R-:W-:Y:S01]  /*f8d0*/  IMAD.MOV.U32 R5, RZ, RZ, R12 ;  /* 0x000000ffff057224 */ /* 0x000fe200078e000c */
[----:B------:R-:W-:-:S05]  /*f8e0*/  LOP3.LUT R0, R0, R3, RZ, 0x3c, !PT ;  /* 0x0000000300007212 */ /* 0x000fca00078e3cff */
[----:B------:R-:W-:Y:S02]  /*f8f0*/  IMAD R3, R167, 0x200, R0 ;  /* 0x00000200a7037824 */ /* 0x000fe400078e0200 */
[----:B------:R-:W-:Y:S02]  /*f900*/  IMAD.MOV.U32 R0, RZ, RZ, R20 ;  /* 0x000000ffff007224 */ /* 0x000fe400078e0014 */
[----:B------:R-:W-:Y:S02]  /*f910*/  IMAD R2, R3, 0x2, R2 ;  /* 0x0000000203027824 */ /* 0x000fe400078e0202 */
[----:B------:R-:W-:Y:S01]  /*f920*/  IMAD.MOV.U32 R3, RZ, RZ, R10 ;  /* 0x000000ffff037224 */ /* 0x000fe200078e000a */
[----:B------:R-:W-:Y:S01]  /*f930*/  PRMT R0, R0, 0x5410, R4 ;  /* 0x0000541000007816 */ /* 0x000fe20000000004 */
[----:B------:R-:W-:Y:S02]  /*f940*/  IMAD.MOV.U32 R4, RZ, RZ, R11 ;  /* 0x000000ffff047224 */ /* 0x000fe400078e000b */
[C---:B--2---:R-:W-:Y:S01]  /*f950*/  VIADD R7, R2.reuse, 0x20400 ;  /* 0x0002040002077836 */ /* 0x044fe20000000000 */
[----:B------:R-:W-:Y:S01]  /*f960*/  PRMT R64, R3, 0x7610, R64 ;  /* 0x0000761003407816 */ /* 0x000fe20000000040 */
[----:B------:R-:W-:Y:S01]  /*f970*/  VIADD R3, R2, 0x20440 ;  /* 0x0002044002037836 */ /* 0x000fe20000000000 */
[----:B------:R-:W-:Y:S01]  /*f980*/  PRMT R35, R4, 0x7610, R35 ;  /* 0x0000761004237816 */ /* 0x000fe20000000023 */
[----:B------:R-:W-:Y:S01]  /*f990*/  IMAD.MOV.U32 R4, RZ, RZ, R9 ;  /* 0x000000ffff047224 */ /* 0x000fe200078e0009 */
[----:B------:R-:W-:Y:S01]  /*f9a0*/  PRMT R64, R64, 0x5410, R5 ;  /* 0x0000541040407816 */ /* 0x000fe20000000005 */
[----:B------:R-:W-:-:S03]  /*f9b0*/  @P1 VIADD R3, R7, 0xffffffc0 ;  /* 0xffffffc007031836 */ /* 0x000fc60000000000 */
[----:B------:R-:W-:Y:S01]  /*f9c0*/  PRMT R14, R14, 0x5410, R4 ;  /* 0x000054100e0e7816 */ /* 0x000fe20000000004 */
[----:B---3--:R-:W-:-:S05]  /*f9d0*/  IMAD R6, R6, -0x40, R65 ;  /* 0xffffffc006067824 */ /* 0x008fca00078e0241 */
[----:B------:R-:W-:Y:S01]  /*f9e0*/  VIMNMX R15, R6, 0x40, PT ;  /* 0x00000040060f7848 */ /* 0x000fe20003fe0100 */
[----:B------:R-:W-:-:S03]  /*f9f0*/  IMAD.MOV.U32 R6, RZ, RZ, R13 ;  /* 0x000000ffff067224 */ /* 0x000fc600078e000d */
[----:B------:R-:W-:Y:S02]  /*fa00*/  ISETP.GE.AND P0, PT, R18, R15, PT ;  /* 0x0000000f1200720c */ /* 0x000fe40003f06270 */
[----:B------:R-:W-:-:S11]  /*fa10*/  PRMT R35, R35, 0x5410, R6 ;  /* 0x0000541023237816 */ /* 0x000fd60000000006 */
[----:B------:R-:W-:Y:S05]  /*fa20*/  @P0 BRA `(.L_x_6773) ;  /* 0x00000004006c0947 */ /* 0x000fea0003800000 */
[----:B------:R-:W0:Y:S01]  /*fa30*/  LDC R4, c[0x0][0x3f4] ;  /* 0x0000fd00ff047b82 */ /* 0x000e220000000800 */
[----:B------:R-:W-:Y:S01]  /*fa40*/  BSSY B2, `(.L_x_6774) ;  /* 0x000002e000027945 */ /* 0x000fe20003800000 */
[-C--:B0-----:R-:W-:Y:S02]  /*fa50*/  ISETP.GE.AND P0, PT, R22, R4.reuse, PT ;  /* 0x000000041600720c */ /* 0x081fe40003f06270 */
[----:B------:R-:W-:-:S11]  /*fa60*/  ISETP.GE.AND P1, PT, R165, R4, PT ;  /* 0x00000004a500720c */ /* 0x000fd60003f26270 */
[----:B------:R-:W-:Y:S05]  /*fa70*/  @P0 BRA `(.L_x_6775) ;  /* 0x0000000000a80947 */ /* 0x000fea0003800000 */
[----:B------:R-:W0:Y:S01]  /*fa80*/  LDS.128 R4, [R2+0x20400] ;  /* 0x0204000002047984 */ /* 0x000e220000000c00 */
[----:B------:R-:W-:Y:S01]  /*fa90*/  SHF.R.U32.HI R76, RZ, 0x10, R63 ;  /* 0x00000010ff4c7819 */ /* 0x000fe2000001163f */
[----:B------:R-:W-:Y:S01]  /*faa0*/  HADD2.F32 R72, -RZ, R72.H0_H0 ;  /* 0x20000048ff487230 */ /* 0x000fe20000004100 */
[----:B------:R-:W-:Y:S01]  /*fab0*/  SHF.R.U32.HI R74, RZ, 0x10, R59 ;  /* 0x00000010ff4a7819 */ /* 0x000fe2000001163b */
[----:B------:R-:W-:Y:S01]  /*fac0*/  HADD2.F32 R73, -RZ, R73.H0_H0 ;  /* 0x20000049ff497230 */ /* 0x000fe20000004100 */
[----:B------:R-:W-:Y:S01]  /*fad0*/  SHF.R.U64 R77, R62, 0x10, R63 ;  /* 0x000000103e4d7819 */ /* 0x000fe2000000123f */
[----:B------:R-:W-:Y:S01]  /*fae0*/  HADD2.F32 R76, -RZ, R76.H0_H0 ;  /* 0x2000004cff4c7230 */ /* 0x000fe20000004100 */
[----:B------:R-:W-:Y:S01]  /*faf0*/  SHF.R.U64 R58, R58, 0x10, R59 ;  /* 0x000000103a3a7819 */ /* 0x000fe2000000123b */
[----:B------:R-:W-:-:S04]  /*fb00*/  HADD2.F32 R74, -RZ, R74.H0_H0 ;  /* 0x2000004aff4a7230 */ /* 0x000fc80000004100 */
        /* <DEDUP_REMOVED lines=16> */
[----:B------:R-:W-:-:S02]  /*fc10*/  HADD2.F32 R63, -RZ, R71.H1_H1 ;  /* 0x30000047ff3f7230 */ /* 0x000fc40000004100 */
[----:B------:R-:W-:Y:S01]  /*fc20*/  FFMA.FTZ R73, R7, R73, R74 ;  /* 0x0000004907497223 */ /* 0x000fe2000001004a */
[----:B------:R-:W-:Y:S02]  /*fc30*/  HADD2.F32 R4, -RZ, R77.H0_H0 ;  /* 0x2000004dff047230 */ /* 0x000fe40000004100 */
[C---:B------:R-:W-:Y:S01]  /*fc40*/  FMUL.FTZ R65, R5.reuse, R58 ;  /* 0x0000003a05417220 */ /* 0x040fe20000410000 */
[----:B------:R-:W-:Y:S02]  /*fc50*/  HADD2.F32 R71, -RZ, R71.H0_H0 ;  /* 0x20000047ff477230 */ /* 0x000fe40000004100 */
[C---:B------:R-:W-:Y:S01]  /*fc60*/  FMUL.FTZ R72, R62.reuse, R63 ;  /* 0x0000003f3e487220 */ /* 0x040fe20000410000 */
[----:B------:R-:W-:Y:S02]  /*fc70*/  FMUL.FTZ R7, R5, R4 ;  /* 0x0000000405077220 */ /* 0x000fe40000410000 */
[-C--:B------:R-:W-:Y:S01]  /*fc80*/  FMUL.FTZ R62, R62, R71.reuse ;  /* 0x000000473e3e7220 */ /* 0x080fe20000410000 */
[C---:B------:R-:W-:Y:S01]  /*fc90*/  FFMA.FTZ R72, R59.reuse, R71, -R72 ;  /* 0x000000473b487223 */ /* 0x040fe20000010848 */
[C---:B------:R-:W-:Y:S01]  /*fca0*/  FFMA.FTZ R5, R6.reuse, R58, -R7 ;  /* 0x0000003a06057223 */ /* 0x040fe20000010807 */
[----:B------:R-:W-:Y:S01]  /*fcb0*/  FFMA.FTZ R58, R6, R4, R65 ;  /* 0x00000004063a7223 */ /* 0x000fe20000010041 */
[----:B------:R-:W-:Y:S01]  /*fcc0*/  FFMA.FTZ R59, R59, R63, R62 ;  /* 0x0000003f3b3b7223 */ /* 0x000fe2000001003e */
[----:B------:R-:W-:-:S02]  /*fcd0*/  F2FP.F16.F32.PACK_AB R7, R75, R80 ;  /* 0x000000504b07723e */ /* 0x000fc400000000ff */
[----:B------:R-:W-:Y:S02]  /*fce0*/  F2FP.F16.F32.PACK_AB R4, R73, R78 ;  /* 0x0000004e4904723e */ /* 0x000fe400000000ff */
[----:B------:R-:W-:Y:S02]  /*fcf0*/  F2FP.F16.F32.PACK_AB R6, R59, R72 ;  /* 0x000000483b06723e */ /* 0x000fe400000000ff */
[----:B------:R-:W-:-:S05]  /*fd00*/  F2FP.F16.F32.PACK_AB R5, R58, R5 ;  /* 0x000000053a05723e */ /* 0x000fca00000000ff */
[----:B------:R0:W-:Y:S02]  /*fd10*/  STS.128 [R2+0x20400], R4 ;  /* 0x0204000402007388 */ /* 0x0001e40000000c00 */
.L_x_6775:
[----:B------:R-:W-:Y:S05]  /*fd20*/  BSYNC B2 ;  /* 0x0000000000027941 */ /* 0x000fea0003800000 */
.L_x_6774:
[----:B------:R-:W-:Y:S05]  /*fd30*/  @P1 BRA `(.L_x_6773) ;  /* 0x0000000000a81947 */ /* 0x000fea0003800000 */
[----:B0-----:R-:W0:Y:S01]  /*fd40*/  LDS.128 R4, [R3] ;  /* 0x0000000003047984 */ /* 0x001e220000000c00 */
        /* <DEDUP_REMOVED lines=41> */
.L_x_6773:
[----:B------:R-:W-:Y:S05]  /*ffe0*/  BSYNC B1 ;  /* 0x0000000000017941 */ /* 0x000fea0003800000 */
.L_x_6772:
[----:B01----:R-:W-:-:S05]  /*fff0*/  VIADD R4, R18, 0x20 ;  /* 0x0000002012047836 */ /* 0x003fca0000000000 */
[----:B------:R-:W-:-:S13]  /*10000*/  ISETP.GE.AND P0, PT, R4, R15, PT ;  /* 0x0000000f0400720c */ /* 0x000fda0003f06270 */
        /* <DEDUP_REMOVED lines=8> */
[--C-:B------:R-:W-:Y:S01]  /*10090*/  HADD2.F32 R15, -RZ, R64.reuse.H0_H0 ;  /* 0x20000040ff0f7230 */ /* 0x100fe20000004100 */
[----:B------:R-:W-:Y:S01]  /*100a0*/  SHF.R.U32.HI R24, RZ, 0x10, R11 ;  /* 0x00000010ff187819 */ /* 0x000fe2000001160b */
[----:B------:R-:W-:Y:S01]  /*100b0*/  HADD2.F32 R64, -RZ, R64.H1_H1 ;  /* 0x30000040ff407230 */ /* 0x000fe20000004100 */
[----:B------:R-:W-:Y:S01]  /*100c0*/  SHF.R.U64 R59, R12, 0x10, R13 ;  /* 0x000000100c3b7819 */ /* 0x000fe2000000120d */
[----:B------:R-:W-:Y:S01]  /*100d0*/  HADD2.F32 R25, -RZ, R25.H0_H0 ;  /* 0x20000019ff197230 */ /* 0x000fe20000004100 */
[----:B------:R-:W-:Y:S01]  /*100e0*/  SHF.R.U64 R62, R10, 0x10, R11 ;  /* 0x000000100a3e7819 */ /* 0x000fe2000000120b */
[----:B------:R-:W-:Y:S02]  /*100f0*/  HADD2.F32 R24, -RZ, R24.H0_H0 ;  /* 0x20000018ff187230 */ /* 0x000fe40000004100 */
[----:B0-----:R-:W-:-:S02]  /*10100*/  HADD2.F32 R13, -RZ, R7.H1_H1 ;  /* 0x30000007ff0d7230 */ /* 0x001fc40000004100 */
[----:B------:R-:W-:Y:S02]  /*10110*/  HADD2.F32 R12, -RZ, R7.H0_H0 ;  /* 0x20000007ff0c7230 */ /* 0x000fe40000004100 */
[--C-:B------:R-:W-:Y:S02]  /*10120*/  HADD2.F32 R7, -RZ, R4.reuse.H0_H0 ;  /* 0x20000004ff077230 */ /* 0x100fe40000004100 */
[C---:B------:R-:W-:Y:S01]  /*10130*/  FMUL.FTZ R27, R13.reuse, R25 ;  /* 0x000000190d1b7220 */ /* 0x040fe20000410000 */
[----:B------:R-:W-:Y:S02]  /*10140*/  HADD2.F32 R4, -RZ, R4.H1_H1 ;  /* 0x30000004ff047230 */ /* 0x000fe40000004100 */
[-C--:B------:R-:W-:Y:S01]  /*10150*/  FMUL.FTZ R58, R13, R24.reuse ;  /* 0x000000180d3a7220 */ /* 0x080fe20000410000 */
[--C-:B------:R-:W-:Y:S02]  /*10160*/  HADD2.F32 R10, -RZ, R6.reuse.H0_H0 ;  /* 0x20000006ff0a7230 */ /* 0x100fe40000004100 */
[----:B------:R-:W-:Y:S01]  /*10170*/  FFMA.FTZ R27, R12, R24, -R27 ;  /* 0x000000180c1b7223 */ /* 0x000fe2000001081b */
[----:B------:R-:W-:-:S02]  /*10180*/  HADD2.F32 R11, -RZ, R6.H1_H1 ;  /* 0x30000006ff0b7230 */ /* 0x000fc40000004100 */
[----:B------:R-:W-:Y:S01]  /*10190*/  FMUL.FTZ R26, R4, R64 ;  /* 0x00000040041a7220 */ /* 0x000fe20000410000 */
[----:B------:R-:W-:Y:S02]  /*101a0*/  HADD2.F32 R13, -RZ, R35.H1_H1 ;  /* 0x30000023ff0d7230 */ /* 0x000fe40000004100 */
[----:B------:R-:W-:Y:S01]  /*101b0*/  FFMA.FTZ R58, R12, R25, R58 ;  /* 0x000000190c3a7223 */ /* 0x000fe2000001003a */
[----:B------:R-:W-:Y:S02]  /*101c0*/  HADD2.F32 R6, -RZ, R5.H0_H0 ;  /* 0x20000005ff067230 */ /* 0x000fe40000004100 */
[-C--:B------:R-:W-:Y:S01]  /*101d0*/  FMUL.FTZ R24, R4, R15.reuse ;  /* 0x0000000f04187220 */ /* 0x080fe20000410000 */
[----:B------:R-:W-:Y:S02]  /*101e0*/  HADD2.F32 R35, -RZ, R35.H0_H0 ;  /* 0x20000023ff237230 */ /* 0x000fe40000004100 */
[----:B------:R-:W-:Y:S01]  /*101f0*/  FFMA.FTZ R26, R7, R15, -R26 ;  /* 0x0000000f071a7223 */ /* 0x000fe2000001081a */
[----:B------:R-:W-:-:S02]  /*10200*/  HADD2.F32 R5, -RZ, R5.H1_H1 ;  /* 0x30000005ff057230 */ /* 0x000fc40000004100 */
        /* <DEDUP_REMOVED lines=16> */
.L_x_6778:
[----:B------:R-:W-:Y:S05]  /*10310*/  BSYNC B1 ;  /* 0x0000000000017941 */ /* 0x000fea0003800000 */
.L_x_6777:
[----:B------:R-:W-:Y:S05]  /*10320*/  @P1 BRA `(.L_x_6776) ;  /* 0x0000001400c01947 */ /* 0x000fea0003800000 */
[----:B0-----:R-:W0:Y:S01]  /*10330*/  LDS.128 R4, [R3+0x1000] ;  /* 0x0010000003047984 */ /* 0x001e220000000c00 */
        /* <DEDUP_REMOVED lines=18> */
[----:B------:R-:W-:Y:S01]  /*10460*/  FFMA.FTZ R25, R9, R15, R10 ;  /* 0x0000000f09197223 */ /* 0x000fe2000001000a */
[C---:B------:R-:W-:Y:S01]  /*10470*/  FMUL.FTZ R21, R4.reuse, R13 ;  /* 0x0000000d04157220 */ /* 0x040fe20000410000 */
[-C--:B------:R-:W-:Y:S01]  /*10480*/  FMUL.FTZ R15, R4, R11.reuse ;  /* 0x0000000b040f7220 */ /* 0x080fe20000410000 */
[--C-:B------:R-:W-:Y:S02]  /*10490*/  HADD2.F32 R6, -RZ, R5.reuse.H0_H0 ;  /* 0x20000005ff067230 */ /* 0x100fe40000004100 */
[----:B------:R-:W-:Y:S01]  /*104a0*/  FMUL.FTZ R10, R8, R14 ;  /* 0x0000000e080a7220 */ /* 0x000fe20000410000 */
[----:B------:R-:W-:Y:S02]  /*104b0*/  HADD2.F32 R4, -RZ, R0.H1_H1 ;  /* 0x30000000ff047230 */ /* 0x000fe40000004100 */
[----:B------:R-:W-:Y:S01]  /*104c0*/  FFMA.FTZ R21, R2, R11, -R21 ;  /* 0x0000000b02157223 */ /* 0x000fe20000010815 */
[----:B------:R-:W-:-:S02]  /*104d0*/  HADD2.F32 R5, -RZ, R5.H1_H1 ;  /* 0x30000005ff057230 */ /* 0x000fc40000004100 */
[----:B------:R-:W-:Y:S01]  /*104e0*/  FFMA.FTZ R2, R2, R13, R15 ;  /* 0x0000000d02027223 */ /* 0x000fe2000001000f */
[----:B------:R-:W-:Y:S02]  /*104f0*/  HADD2.F32 R9, -RZ, R24.H0_H0 ;  /* 0x20000018ff097230 */ /* 0x000fe40000004100 */
[-C--:B------:R-:W-:Y:S01]  /*10500*/  FMUL.FTZ R13, R8, R4.reuse ;  /* 0x00000004080d7220 */ /* 0x080fe20000410000 */
[----:B------:R-:W-:Y:S02]  /*10510*/  HADD2.F32 R0, -RZ, R26.H0_H0 ;  /* 0x2000001aff007230 */ /* 0x000fe40000004100 */
[----:B------:R-:W-:Y:S01]  /*10520*/  FFMA.FTZ R10, R7, R4, -R10 ;  /* 0x00000004070a7223 */ /* 0x000fe2000001080a */
[----:B------:R-:W-:Y:S01]  /*10530*/  F2FP.F16.F32.PACK_AB R4, R2, R21 ;  /* 0x000000150204723e */ /* 0x000fe200000000ff */
[----:B------:R-:W-:Y:S01]  /*10540*/  FMUL.FTZ R11, R5, R9 ;  /* 0x00000009050b7220 */ /* 0x000fe20000410000 */
[----:B------:R-:W-:Y:S01]  /*10550*/  FFMA.FTZ R13, R7, R14, R13 ;  /* 0x0000000e070d7223 */ /* 0x000fe2000001000d */
[----:B------:R-:W-:Y:S01]  /*10560*/  FMUL.FTZ R8, R5, R0 ;  /* 0x0000000005087220 */ /* 0x000fe20000410000 */
[----:B------:R-:W-:Y:S01]  /*10570*/  F2FP.F16.F32.PACK_AB R7, R25, R20 ;  /* 0x000000141907723e */ /* 0x000fe200000000ff */
[----:B------:R-:W-:-:S02]  /*10580*/  FFMA.FTZ R5, R6, R0, -R11 ;  /* 0x0000000006057223 */ /* 0x000fc4000001080b */
[----:B------:R-:W-:Y:S01]  /*10590*/  FFMA.FTZ R8, R6, R9, R8 ;  /* 0x0000000906087223 */ /* 0x000fe20000010008 */
[----:B------:R-:W-:-:S04]  /*105a0*/  F2FP.F16.F32.PACK_AB R6, R13, R10 ;  /* 0x0000000a0d06723e */ /* 0x000fc800000000ff */
[----:B------:R-:W-:-:S05]  /*105b0*/  F2FP.F16.F32.PACK_AB R5, R8, R5 ;  /* 0x000000050805723e */ /* 0x000fca00000000ff */
[----:B------:R2:W-:Y:S01]  /*105c0*/  STS.128 [R3+0x1000], R4 ;  /* 0x0010000403007388 */ /* 0x0005e20000000c00 */
[----:B------:R-:W-:Y:S05]  /*105d0*/  BRA `(.L_x_6776) ;  /* 0x0000001400147947 */ /* 0x000fea0003800000 */
.L_x_6763:
        /* <DEDUP_REMOVED lines=29> */
[----:B------:R-:W0:Y:S01]  /*107b0*/  LDC R71, c[0x0][0x3f4] ;  /* 0x0000fd00ff477b82 */ /* 0x000e220000000800 */
[----:B------:R-:W1:Y:S01]  /*107c0*/  SHFL.IDX PT, R5, R35, RZ, 0x1c1f ;  /* 0x001c1fff23057589 */ /* 0x000e6200000e0000 */
[----:B------:R-:W-:-:S03]  /*107d0*/  IMAD R3, R24, R7, RZ ;  /* 0x0000000718037224 */ /* 0x000fc600078e02ff */
[----:B------:R-:W2:Y:S04]  /*107e0*/  SHFL.IDX PT, R4, R27, RZ, 0x1c1f ;  /* 0x001c1fff1b047589 */ /* 0x000ea800000e0000 */
[----:B------:R-:W3:Y:S04]  /*107f0*/  SHFL.IDX PT, R14, R69, RZ, 0x1c1f ;  /* 0x001c1fff450e7589 */ /* 0x000ee800000e0000 */
[----:B------:R-:W4:Y:S01]  /*10800*/  SHFL.IDX PT, R8, R25, RZ, 0x1c1f ;  /* 0x001c1fff19087589 */ /* 0x000f2200000e0000 */
[----:B0-----:R-:W-:-:S04]  /*10810*/  ISETP.GE.AND P0, PT, R16, R71, PT ;  /* 0x000000471000720c */ /* 0x001fc80003f06270 */
[----:B------:R-:W-:-:S13]  /*10820*/  ISETP.GE.OR P1, PT, R0, R3, P0 ;  /* 0x000000030000720c */ /* 0x000fda0000726670 */
[C---:B------:R-:W-:Y:S01]  /*10830*/  @!P1 IMAD.SHL.U32 R9, R16.reuse, 0x2, RZ ;  /* 0x0000000210099824 */ /* 0x040fe200078e00ff */
[----:B------:R-:W-:-:S04]  /*10840*/  @!P1 SHF.L.U64.HI R21, R16, 0x1, R17 ;  /* 0x0000000110159819 */ /* 0x000fc80000010211 */
[----:B-1----:R-:W-:-:S05]  /*10850*/  @!P1 IADD3 R6, P2, R5, R9, RZ ;  /* 0x0000000905069210 */ /* 0x002fca0007f5e0ff */
[----:B--2---:R-:W-:Y:S02]  /*10860*/  @!P1 IMAD.X R5, R4, 0x1, R21, P2 ;  /* 0x0000000104059824 */ /* 0x004fe400010e0615 */
[----:B------:R-:W-:Y:S01]  /*10870*/  @!P1 IMAD.MOV.U32 R4, RZ, RZ, R6 ;  /* 0x000000ffff049224 */ /* 0x000fe200078e0006 */
[----:B---3--:R-:W-:-:S05]  /*10880*/  @!P1 IADD3 R14, P2, R14, R9, RZ ;  /* 0x000000090e0e9210 */ /* 0x008fca0007f5e0ff */
[----:B------:R-:W2:Y:S01]  /*10890*/  @!P1 LD.E.128 R4, desc[UR36][R4.64] ;  /* 0x0000002404049980 */ /* 0x000ea2000c101d00 */
[----:B----4-:R-:W-:Y:S02]  /*108a0*/  @!P1 IMAD.X R9, R8, 0x1, R21, P2 ;  /* 0x0000000108099824 */ /* 0x010fe400010e0615 */
[----:B------:R-:W-:-:S06]  /*108b0*/  @!P1 IMAD.MOV.U32 R8, RZ, RZ, R14 ;  /* 0x000000ffff089224 */ /* 0x000fcc00078e000e */
[----:B------:R-:W3:Y:S01]  /*108c0*/  @!P1 LD.E.128 R8, desc[UR36][R8.64] ;  /* 0x0000002408089980 */ /* 0x000ee2000c101d00 */
[----:B------:R-:W-:Y:S02]  /*108d0*/  CS2R R20, SRZ ;  /* 0x0000000000147805 */ /* 0x000fe4000001ff00 */
[----:B------:R-:W-:Y:S02]  /*108e0*/  CS2R R58, SRZ ;  /* 0x00000000003a7805 */ /* 0x000fe4000001ff00 */
[----:B------:R-:W-:Y:S01]  /*108f0*/  CS2R R62, SRZ ;  /* 0x00000000003e7805 */ /* 0x000fe2000001ff00 */
[----:B------:R-:W0:Y:S01]  /*10900*/  SHFL.IDX PT, R24, R27, 0x1, 0x1c1f ;  /* 0x003c1f001b187f89 */ /* 0x000e2200000e0000 */
[----:B------:R-:W-:-:S03]  /*10910*/  CS2R R64, SRZ ;  /* 0x0000000000407805 */ /* 0x000fc6000001ff00 */
[----:B------:R-:W1:Y:S04]  /*10920*/  SHFL.IDX PT, R25, R25, 0x1, 0x1c1f ;  /* 0x003c1f0019197f89 */ /* 0x000e6800000e0000 */
[----:B------:R4:W0:Y:S04]  /*10930*/  SHFL.IDX PT, R26, R35, 0x1, 0x1c1f ;  /* 0x003c1f00231a7f89 */ /* 0x00082800000e0000 */
[----:B------:R5:W0:Y:S01]  /*10940*/  SHFL.IDX PT, R14, R69, 0x1, 0x1c1f ;  /* 0x003c1f00450e7f89 */ /* 0x000a2200000e0000 */
[----:B--2---:R-:W-:Y:S02]  /*10950*/  @!P1 IMAD.MOV.U32 R20, RZ, RZ, R6 ;  /* 0x000000ffff149224 */ /* 0x004fe400078e0006 */
[----:B------:R-:W-:-:S02]  /*10960*/  @!P1 IMAD.MOV.U32 R21, RZ, RZ, R7 ;  /* 0x000000ffff159224 */ /* 0x000fc400078e0007 */
[----:B------:R-:W-:Y:S02]  /*10970*/  IMAD.MOV.U32 R6, RZ, RZ, R20 ;  /* 0x000000ffff067224 */ /* 0x000fe400078e0014 */
[----:B------:R-:W-:Y:S02]  /*10980*/  @!P1 IMAD.MOV.U32 R58, RZ, RZ, R4 ;  /* 0x000000ffff3a9224 */ /* 0x000fe400078e0004 */
[----:B------:R-:W-:Y:S01]  /*10990*/  @!P1 IMAD.MOV.U32 R59, RZ, RZ, R5 ;  /* 0x000000ffff3b9224 */ /* 0x000fe200078e0005 */
[----:B------:R-:W-:Y:S01]  /*109a0*/  PRMT R70, R70, 0x5410, R6 ;  /* 0x0000541046467816 */ /* 0x000fe20000000006 */
[----:B------:R-:W-:Y:S02]  /*109b0*/  IMAD.MOV.U32 R7, RZ, RZ, R21 ;  /* 0x000000ffff077224 */ /* 0x000fe400078e0015 */
[----:B------:R-:W-:Y:S02]  /*109c0*/  IMAD.MOV.U32 R4, RZ, RZ, R58 ;  /* 0x000000ffff047224 */ /* 0x000fe400078e003a */
[----:B------:R-:W-:Y:S01]  /*109d0*/  IMAD.MOV.U32 R5, RZ, RZ, R59 ;  /* 0x000000ffff057224 */ /* 0x000fe200078e003b */
[----:B------:R-:W-:Y:S01]  /*109e0*/  PRMT R79, R79, 0x5410, R7 ;  /* 0x000054104f4f7816 */ /* 0x000fe20000000007 */
[----:B---3--:R-:W-:Y:S01]  /*109f0*/  @!P1 IMAD.MOV.U32 R62, RZ, RZ, R8 ;  /* 0x000000ffff3e9224 */ /* 0x008fe200078e0008 */
[----:B------:R-:W-:Y:S01]  /*10a00*/  PRMT R70, R4, 0x7610, R70 ;  /* 0x0000761004467816 */ /* 0x000fe20000000046 */
[----:B------:R-:W-:Y:S01]  /*10a10*/  @!P1 IMAD.MOV.U32 R63, RZ, RZ, R9 ;  /* 0x000000ffff3f9224 */ /* 0x000fe200078e0009 */
[----:B----4-:R-:W-:Y:S01]  /*10a20*/  PRMT R35, R5, 0x7610, R35 ;  /* 0x0000761005237816 */ /* 0x010fe20000000023 */
[----:B------:R-:W-:-:S02]  /*10a30*/  @!P1 IMAD.MOV.U32 R64, RZ, RZ, R10 ;  /* 0x000000ffff409224 */ /* 0x000fc400078e000a */
[----:B------:R-:W-:Y:S02]  /*10a40*/  @!P1 IMAD.MOV.U32 R65, RZ, RZ, R11 ;  /* 0x000000ffff419224 */ /* 0x000fe400078e000b */
[----:B------:R-:W-:Y:S02]  /*10a50*/  IMAD.MOV.U32 R6, RZ, RZ, R62 ;  /* 0x000000ffff067224 */ /* 0x000fe400078e003e */
[----:B------:R-:W-:Y:S02]  /*10a60*/  IMAD.MOV.U32 R7, RZ, RZ, R63 ;  /* 0x000000ffff077224 */ /* 0x000fe400078e003f */
[----:B------:R-:W-:Y:S01]  /*10a70*/  IMAD.MOV.U32 R4, RZ, RZ, R64 ;  /* 0x000000ffff047224 */ /* 0x000fe200078e0040 */
[----:B------:R-:W-:Y:S01]  /*10a80*/  PRMT R83, R6, 0x7610, R83 ;  /* 0x0000761006537816 */ /* 0x000fe20000000053 */
[----:B------:R-:W-:Y:S01]  /*10a90*/  IMAD.MOV.U32 R5, RZ, RZ, R65 ;  /* 0x000000ffff057224 */ /* 0x000fe200078e0041 */
[----:B------:R-:W-:Y:S02]  /*10aa0*/  PRMT R87, R7, 0x7610, R87 ;  /* 0x0000761007577816 */ /* 0x000fe40000000057 */
[----:B------:R-:W-:-:S02]  /*10ab0*/  CS2R R6, SRZ ;  /* 0x0000000000067805 */ /* 0x000fc4000001ff00 */
[----:B------:R-:W-:Y:S02]  /*10ac0*/  PRMT R35, R35, 0x5410, R4 ;  /* 0x0000541023237816 */ /* 0x000fe40000000004 */
[----:B01---5:R-:W-:-:S07]  /*10ad0*/  PRMT R69, R5, 0x7610, R69 ;  /* 0x0000761005457816 */ /* 0x023fce0000000045 */
.L_x_7097:
        /* <DEDUP_REMOVED lines=24> */
.L_x_6781:
[----:B------:R-:W-:Y:S05]  /*10c60*/  BSYNC B1 ;  /* 0x0000000000017941 */ /* 0x000fea0003800000 */
.L_x_6780:
[----:B------:R-:W0:Y:S01]  /*10c70*/  SYNCS.PHASECHK.TRANS64.TRYWAIT P1, [R2+URZ+0x38800], R13 ;  /* 0x0388000d020075a7 */ /* 0x000e22000802017f */
[----:B------:R-:W-:Y:S04]  /*10c80*/  BSSY B1, `(.L_x_6782) ;  /* 0x0000002000017945 */ /* 0x000fe80003800000 */
[----:B0-----:R-:W-:Y:S05]  /*10c90*/  @!P1 BRA `(.L_x_6783) ;  /* 0x0000028400c09947 */ /* 0x001fea0003800000 */
.L_x_7098:
[----:B------:R-:W-:Y:S05]  /*10ca0*/  BSYNC B1 ;  /* 0x0000000000017941 */ /* 0x000fea0003800000 */
.L_x_6782:
[----:B------:R-:W2:Y:S01]  /*10cb0*/  LDL R14, [R1+0x50] ;  /* 0x00005000010e7983 */ /* 0x000ea20000100800 */
[----:B0----5:R-:W-:Y:S01]  /*10cc0*/  IMAD.MOV.U32 R13, RZ, RZ, R4 ;  /* 0x000000ffff0d7224 */ /* 0x021fe200078e0004 */
[----:B------:R-:W-:Y:S01]  /*10cd0*/  BSSY B1, `(.L_x_6784) ;  /* 0x0000072000017945 */ /* 0x000fe20003800000 */
[----:B------:R-:W-:Y:S02]  /*10ce0*/  VIADD R15, R18, 0x20 ;  /* 0x00000020120f7836 */ /* 0x000fe40000000000 */
[----:B------:R-:W-:Y:S01]  /*10cf0*/  IMAD.MOV.U32 R0, RZ, RZ, R6 ;  /* 0x000000ffff007224 */ /* 0x000fe200078e0006 */
[----:B------:R-:W-:Y:S01]  /*10d00*/  PRMT R69, R69, 0x5410, R13 ;  /* 0x0000541045457816 */ /* 0x000fe2000000000d */
[----:B------:R-:W-:Y:S02]  /*10d10*/  IMAD.MOV.U32 R12, RZ, RZ, R7 ;  /* 0x000000ffff0c7224 */ /* 0x000fe400078e0007 */
[----:B------:R-:W-:Y:S02]  /*10d20*/  IMAD.MOV.U32 R13, RZ, RZ, R10 ;  /* 0x000000ffff0d7224 */ /* 0x000fe400078e000a */
[----:B------:R-:W-:Y:S01]  /*10d30*/  IMAD.IADD R72, R16, 0x1, R71 ;  /* 0x0000000110487824 */ /* 0x000fe200078e0247 */
[----:B------:R-:W-:Y:S01]  /*10d40*/  PRMT R0, R0, 0x5410, R12 ;  /* 0x0000541000007816 */ /* 0x000fe2000000000c */
[----:B------:R-:W-:-:S02]  /*10d50*/  IMAD.MOV.U32 R12, RZ, RZ, R5 ;  /* 0x000000ffff0c7224 */ /* 0x000fc400078e0005 */
[----:B------:R-:W-:Y:S01]  /*10d60*/  IMAD.MOV.U32 R71, RZ, RZ, R9 ;  /* 0x000000ffff477224 */ /* 0x000fe200078e0009 */
[----:B------:R-:W-:Y:S02]  /*10d70*/  LOP3.LUT R72, R72, 0x38, RZ, 0xc0, !PT ;  /* 0x0000003848487812 */ /* 0x000fe400078ec0ff */
[----:B------:R-:W-:Y:S01]  /*10d80*/  PRMT R79, R12, 0x7610, R79 ;  /* 0x000076100c4f7816 */ /* 0x000fe2000000004f */
[----:B--2---:R-:W-:-:S05]  /*10d90*/  IMAD R3, R14, -0x40, R3 ;  /* 0xffffffc00e037824 */ /* 0x004fca00078e0203 */
[----:B------:R-:W-:-:S04]  /*10da0*/  VIMNMX R3, R3, 0x40, PT ;  /* 0x0000004003037848 */ /* 0x000fc80003fe0100 */
[-C--:B------:R-:W-:Y:S02]  /*10db0*/  ISETP.GE.OR P1, PT, R18, R3.reuse, P0 ;  /* 0x000000031200720c */ /* 0x080fe40000726670 */
[----:B------:R-:W-:Y:S01]  /*10dc0*/  ISETP.GE.OR P0, PT, R15, R3, P0 ;  /* 0x000000030f00720c */ /* 0x000fe20000706670 */
[----:B------:R-:W-:-:S05]  /*10dd0*/  IMAD.MOV.U32 R3, RZ, RZ, R11 ;  /* 0x000000ffff037224 */ /* 0x000fca00078e000b */
[----:B------:R-:W-:Y:S01]  /*10de0*/  PRMT R76, R13, 0x5410, R3 ;  /* 0x000054100d4c7816 */ /* 0x000fe20000000003 */
[----:B------:R-:W-:-:S04]  /*10df0*/  IMAD.MOV.U32 R3, RZ, RZ, R8 ;  /* 0x000000ffff037224 */ /* 0x000fc800078e0008 */
[----:B------:R-:W-:Y:S05]  /*10e00*/  @P1 BRA `(.L_x_6785) ;  /* 0x0000000400781947 */ /* 0x000fea0003800000 */
[----:B------:R-:W-:Y:S01]  /*10e10*/  IMAD.SHL.U32 R12, R159, 0x40, RZ ;  /* 0x000000409f0c7824 */ /* 0x000fe200078e00ff */
[--C-:B------:R-:W-:Y:S01]  /*10e20*/  SHF.R.U64 R58, R58, 0x10, R59.reuse ;  /* 0x000000103a3a7819 */ /* 0x100fe2000000123b */
[----:B------:R-:W-:Y:S01]  /*10e30*/  IMAD.SHL.U32 R14, R167, 0x200, RZ ;  /* 0x00000200a70e7824 */ /* 0x000fe200078e00ff */
[----:B------:R-:W-:Y:S01]  /*10e40*/  SHF.R.U32.HI R80, RZ, 0x10, R59 ;  /* 0x00000010ff507819 */ /* 0x000fe2000001163b */
[----:B------:R-:W-:Y:S01]  /*10e50*/  HADD2.F32 R85, -RZ, R35.H0_H0 ;  /* 0x20000023ff557230 */ /* 0x000fe20000004100 */
[----:B------:R-:W-:Y:S01]  /*10e60*/  LOP3.LUT R13, R12, 0x1c0, RZ, 0xc0, !PT ;  /* 0x000001c00c0d7812 */ /* 0x000fe200078ec0ff */
[----:B------:R-:W-:Y:S01]  /*10e70*/  HADD2.F32 R87, -RZ, R87.H0_H0 ;  /* 0x20000057ff577230 */ /* 0x000fe20000004100 */
[----:B------:R-:W-:Y:S01]  /*10e80*/  SHF.R.U64 R59, R62, 0x10, R63 ;  /* 0x000000103e3b7819 */ /* 0x000fe2000000123f */
[----:B------:R-:W-:Y:S01]  /*10e90*/  HADD2.F32 R86, -RZ, R79.H1_H1 ;  /* 0x3000004fff567230 */ /* 0x000fe20000004100 */
[--C-:B------:R-:W-:Y:S01]  /*10ea0*/  SHF.R.U32.HI R73, RZ, 0x3, R13.reuse ;  /* 0x00000003ff497819 */ /* 0x100fe2000001160d */
[----:B------:R-:W-:Y:S01]  /*10eb0*/  HADD2.F32 R83, -RZ, R83.H0_H0 ;  /* 0x20000053ff537230 */ /* 0x000fe20000004100 */
[----:B------:R-:W-:Y:S01]  /*10ec0*/  LOP3.LUT R12, R13, 0x38, R16, 0xf8, !PT ;  /* 0x000000380d0c7812 */ /* 0x000fe200078ef810 */
[----:B------:R-:W-:Y:S01]  /*10ed0*/  HADD2.F32 R59, -RZ, R59.H0_H0 ;  /* 0x2000003bff3b7230 */ /* 0x000fe20000004100 */
[----:B------:R-:W-:-:S02]  /*10ee0*/  LOP3.LUT R13, R73, R72, R13, 0x1e, !PT ;  /* 0x00000048490d7212 */ /* 0x000fc400078e1e0d */
[----:B------:R-:W-:Y:S02]  /*10ef0*/  LOP3.LUT R73, R14, R12, R73, 0xf6, !PT ;  /* 0x0000000c0e497212 */ /* 0x000fe400078ef649 */
[----:B------:R-:W-:Y:S02]  /*10f00*/  LOP3.LUT R13, R13, R14, RZ, 0xfc, !PT ;  /* 0x0000000e0d0d7212 */ /* 0x000fe400078efcff */
[--C-:B------:R-:W-:Y:S01]  /*10f10*/  SHF.R.U64 R20, R20, 0x10, R21.reuse ;  /* 0x0000001014147819 */ /* 0x100fe20000001215 */
[--C-:B------:R-:W-:Y:S01]  /*10f20*/  IMAD R73, R73, 0x2, R2.reuse ;  /* 0x0000000249497824 */ /* 0x100fe200078e0202 */
[----:B------:R-:W-:Y:S01]  /*10f30*/  SHF.R.U32.HI R62, RZ, 0x10, R21 ;  /* 0x00000010ff3e7819 */ /* 0x000fe20000011615 */
[----:B------:R-:W-:Y:S01]  /*10f40*/  IMAD R74, R13, 0x2, R2 ;  /* 0x000000020d4a7824 */ /* 0x000fe200078e0202 */
[----:B------:R-:W-:Y:S01]  /*10f50*/  SHF.R.U64 R21, R64, 0x10, R65 ;  /* 0x0000001040157819 */ /* 0x000fe20000001241 */
[----:B------:R-:W-:Y:S01]  /*10f60*/  HADD2.F32 R20, -RZ, R20.H0_H0 ;  /* 0x20000014ff147230 */ /* 0x000fe20000004100 */
[----:B------:R-:W0:Y:S01]  /*10f70*/  LDS.128 R12, [R73+0x20400] ;  /* 0x02040000490c7984 */ /* 0x000e220000000c00 */
[----:B------:R-:W-:Y:S01]  /*10f80*/  SHF.R.U32.HI R81, RZ, 0x10, R63 ;  /* 0x00000010ff517819 */ /* 0x000fe2000001163f */
[----:B------:R-:W-:Y:S01]  /*10f90*/  HADD2.F32 R62, -RZ, R62.H0_H0 ;  /* 0x2000003eff3e7230 */ /* 0x000fe20000004100 */
[----:B------:R-:W-:Y:S01]  /*10fa0*/  SHF.R.U32.HI R77, RZ, 0x10, R65 ;  /* 0x00000010ff4d7819 */ /* 0x000fe20000011641 */
[----:B------:R-:W1:Y:S01]  /*10fb0*/  LDS.128 R24, [R74+0x20400] ;  /* 0x020400004a187984 */ /* 0x000e620000000c00 */
[----:B------:R-:W-:-:S02]  /*10fc0*/  HADD2.F32 R21, -RZ, R21.H0_H0 ;  /* 0x20000015ff157230 */ /* 0x000fc40000004100 */
[----:B0-----:R-:W-:Y:S02]  /*10fd0*/  HADD2.F32 R82, -RZ, R13.H0_H0 ;  /* 0x2000000dff527230 */ /* 0x001fe40000004100 */
[----:B------:R-:W-:Y:S02]  /*10fe0*/  HADD2.F32 R75, -RZ, R15.H0_H0 ;  /* 0x2000000fff4b7230 */ /* 0x000fe40000004100 */
[----:B-1----:R-:W-:Y:S02]  /*10ff0*/  HADD2.F32 R64, -RZ, R25.H0_H0 ;  /* 0x20000019ff407230 */ /* 0x002fe40000004100 */
[----:B------:R-:W-:Y:S02]  /*11000*/  HADD2.F32 R63, -RZ, R15.H1_H1 ;  /* 0x3000000fff3f7230 */ /* 0x000fe40000004100 */
[--C-:B------:R-:W-:Y:S02]  /*11010*/  HADD2.F32 R15, -RZ, R14.reuse.H0_H0 ;  /* 0x2000000eff0f7230 */ /* 0x100fe40000004100 */
[C---:B------:R-:W-:Y:S01]  /*11020*/  FMUL.FTZ R89, R64.reuse, R87 ;  /* 0x0000005740597220 */ /* 0x040fe20000410000 */
[----:B------:R-:W-:Y:S01]  /*11030*/  FMUL.FTZ R84, R64, R85 ;  /* 0x0000005540547220 */ /* 0x000fe20000410000 */
[----:B------:R-:W-:-:S02]  /*11040*/  HADD2.F32 R65, -RZ, R14.H1_H1 ;  /* 0x3000000eff417230 */ /* 0x000fc40000004100 */
[C---:B------:R-:W-:Y:S01]  /*11050*/  FFMA.FTZ R64, R82.reuse, R85, -R89 ;  /* 0x0000005552407223 */ /* 0x040fe20000010859 */
[----:B------:R-:W-:Y:S01]  /*11060*/  FFMA.FTZ R14, R82, R87, R84 ;  /* 0x00000057520e7223 */ /* 0x000fe20000010054 */
[----:B------:R-:W-:Y:S02]  /*11070*/  HADD2.F32 R87, -RZ, R80.H0_H0 ;  /* 0x20000050ff577230 */ /* 0x000fe40000004100 */
[----:B------:R-:W-:Y:S02]  /*11080*/  HADD2.F32 R89, -RZ, R81.H0_H0 ;  /* 0x20000051ff597230 */ /* 0x000fe40000004100 */
[----:B------:R-:W-:Y:S02]  /*11090*/  HADD2.F32 R84, -RZ, R25.H1_H1 ;  /* 0x30000019ff547230 */ /* 0x000fe40000004100 */
[----:B------:R-:W-:Y:S02]  /*110a0*/  HADD2.F32 R82, -RZ, R69.H0_H0 ;  /* 0x20000045ff527230 */ /* 0x000fe40000004100 */
[----:B------:R-:W-:-:S02]  /*110b0*/  HADD2.F32 R85, -RZ, R27.H0_H0 ;  /* 0x2000001bff557230 */ /* 0x000fc40000004100 */
[C---:B------:R-:W-:Y:S01]  /*110c0*/  FMUL.FTZ R91, R84.reuse, R87 ;  /* 0x00000057545b7220 */ /* 0x040fe20000410000 */
[----:B------:R-:W-:Y:S02]  /*110d0*/  HADD2.F32 R78, -RZ, R13.H1_H1 ;  /* 0x3000000dff4e7230 */ /* 0x000fe40000004100 */
[----:B------:R-:W-:Y:S02]  /*110e0*/  HADD2.F32 R81, -RZ, R27.H1_H1 ;  /* 0x3000001bff517230 */ /* 0x000fe40000004100 */
[----:B------:R-:W-:Y:S01]  /*110f0*/  FMUL.FTZ R27, R84, R89 ;  /* 0x00000059541b7220 */ /* 0x000fe20000410000 */
        /* <DEDUP_REMOVED lines=8> */
[C---:B------:R-:W-:Y:S01]  /*11180*/  FMUL.FTZ R86, R81.reuse, R84 ;  /* 0x0000005451567220 */ /* 0x040fe20000410000 */
[----:B------:R-:W-:Y:S02]  /*11190*/  HADD2.F32 R82, -RZ, R70.H0_H0 ;  /* 0x20000046ff527230 */ /* 0x000fe40000004100 */
[-C--:B------:R-:W-:Y:S01]  /*111a0*/  FMUL.FTZ R90, R81, R62.reuse ;  /* 0x0000003e515a7220 */ /* 0x080fe20000410000 */
[----:B------:R-:W-:Y:S02]  /*111b0*/  HADD2.F32 R13, -RZ, R12.H0_H0 ;  /* 0x2000000cff0d7230 */ /* 0x000fe40000004100 */
[----:B------:R-:W-:Y:S01]  /*111c0*/  FFMA.FTZ R81, R63, R62, -R86 ;  /* 0x0000003e3f517223 */ /* 0x000fe20000010856 */
[----:B------:R-:W-:Y:S02]  /*111d0*/  HADD2.F32 R25, -RZ, R26.H0_H0 ;  /* 0x2000001aff197230 */ /* 0x000fe40000004100 */
[----:B------:R-:W-:Y:S01]  /*111e0*/  FMUL.FTZ R88, R80, R83 ;  /* 0x0000005350587220 */ /* 0x000fe20000410000 */
[----:B------:R-:W-:-:S02]  /*111f0*/  HADD2.F32 R86, -RZ, R35.H1_H1 ;  /* 0x30000023ff567230 */ /* 0x000fc40000004100 */
[----:B------:R-:W-:Y:S01]  /*11200*/  FMUL.FTZ R80, R80, R82 ;  /* 0x0000005250507220 */ /* 0x000fe20000410000 */
[----:B------:R-:W-:Y:S02]  /*11210*/  HADD2.F32 R70, -RZ, R70.H1_H1 ;  /* 0x30000046ff467230 */ /* 0x000fe40000004100 */
[----:B------:R-:W-:Y:S01]  /*11220*/  FFMA.FTZ R62, R63, R84, R90 ;  /* 0x000000543f3e7223 */ /* 0x000fe2000001005a */
[----:B------:R-:W-:Y:S01]  /*11230*/  FFMA.FTZ R35, R13, R82, -R88 ;  /* 0x000000520d237223 */ /* 0x000fe20000010858 */
[----:B------:R-:W-:Y:S02]  /*11240*/  HADD2.F32 R24, -RZ, R24.H1_H1 ;  /* 0x30000018ff187230 */ /* 0x000fe40000004100 */
[----:B------:R-:W-:Y:S01]  /*11250*/  FMUL.FTZ R84, R25, R86 ;  /* 0x0000005619547220 */ /* 0x000fe20000410000 */
[----:B------:R-:W-:Y:S02]  /*11260*/  HADD2.F32 R26, -RZ, R26.H1_H1 ;  /* 0x3000001aff1a7230 */ /* 0x000fe40000004100 */
[----:B------:R-:W-:Y:S01]  /*11270*/  FFMA.FTZ R80, R13, R83, R80 ;  /* 0x000000530d507223 */ /* 0x000fe20000010050 */
[----:B------:R-:W-:Y:S01]  /*11280*/  FMUL.FTZ R82, R25, R70 ;  /* 0x0000004619527220 */ /* 0x000fe20000410000 */
[----:B------:R-:W-:-:S02]  /*11290*/  HADD2.F32 R13, -RZ, R58.H0_H0 ;  /* 0x2000003aff0d7230 */ /* 0x000fc40000004100 */
[C---:B------:R-:W-:Y:S01]  /*112a0*/  FFMA.FTZ R84, R15.reuse, R70, -R84 ;  /* 0x000000460f547223 */ /* 0x040fe20000010854 */
[----:B------:R-:W-:Y:S02]  /*112b0*/  HADD2.F32 R12, -RZ, R12.H1_H1 ;  /* 0x3000000cff0c7230 */ /* 0x000fe40000004100 */
[----:B------:R-:W-:Y:S01]  /*112c0*/  FFMA.FTZ R82, R15, R86, R82 ;  /* 0x000000560f527223 */ /* 0x000fe20000010052 */
[----:B------:R-:W-:Y:S01]  /*112d0*/  FMUL.FTZ R15, R24, R59 ;  /* 0x0000003b180f7220 */ /* 0x000fe20000410000 */
[----:B------:R-:W-:Y:S01]  /*112e0*/  FMUL.FTZ R70, R26, R21 ;  /* 0x000000151a467220 */ /* 0x000fe20000410000 */
[-C--:B------:R-:W-:Y:S01]  /*112f0*/  FMUL.FTZ R58, R24, R13.reuse ;  /* 0x0000000d183a7220 */ /* 0x080fe20000410000 */
        /* <DEDUP_REMOVED lines=15> */
.L_x_6785:
[----:B------:R-:W-:Y:S05]  /*113f0*/  BSYNC B1 ;  /* 0x0000000000017941 */ /* 0x000fea0003800000 */
.L_x_6784:
[----:B------:R-:W-:Y:S02]  /*11400*/  PRMT R70, R3, 0x7610, R70 ;  /* 0x0000761003467816 */ /* 0x000fe40000000046 */
[----:B------:R-:W-:Y:S01]  /*11410*/  PRMT R62, R71, 0x7610, R62 ;  /* 0x00007610473e7816 */ /* 0x000fe2000000003e */
[----:B------:R-:W-:Y:S06]  /*11420*/  @P0 BRA `(.L_x_6776) ;  /* 0x0000000400800947 */ /* 0x000fec0003800000 */
[----:B------:R-:W2:Y:S01]  /*11430*/  LDL R20, [R1+0x458] ;  /* 0x0004580001147983 */ /* 0x000ea20000100800 */
[C---:B0-----:R-:W-:Y:S02]  /*11440*/  VIADD R12, R18.reuse, 0x20 ;  /* 0x00000020120c7836 */ /* 0x041fe40000000000 */
[----:B------:R-:W-:Y:S01]  /*11450*/  VIADD R13, R18, 0x20 ;  /* 0x00000020120d7836 */ /* 0x000fe20000000000 */
[----:B------:R-:W3:Y:S01]  /*11460*/  LDL R73, [R1+0x450] ;  /* 0x0004500001497983 */ /* 0x000ee20000100800 */
[----:B------:R-:W-:Y:S02]  /*11470*/  IMAD.SHL.U32 R12, R12, 0x40, RZ ;  /* 0x000000400c0c7824 */ /* 0x000fe400078e00ff */
[----:B------:R-:W-:-:S03]  /*11480*/  IMAD.SHL.U32 R13, R13, 0x40, RZ ;  /* 0x000000400d0d7824 */ /* 0x000fc600078e00ff */
[----:B------:R-:W-:Y:S02]  /*11490*/  LOP3.LUT R12, R12, 0x1c0, RZ, 0xc0, !PT ;  /* 0x000001c00c0c7812 */ /* 0x000fe400078ec0ff */
[----:B------:R-:W-:Y:S02]  /*114a0*/  LOP3.LUT R13, R13, 0x1c0, RZ, 0xc0, !PT ;  /* 0x000001c00d0d7812 */ /* 0x000fe400078ec0ff */
[----:B------:R-:W-:-:S04]  /*114b0*/  SHF.R.U32.HI R12, RZ, 0x3, R12 ;  /* 0x00000003ff0c7819 */ /* 0x000fc8000001160c */
[----:B------:R-:W-:Y:S02]  /*114c0*/  LOP3.LUT R72, R12, R72, R13, 0x1e, !PT ;  /* 0x000000480c487212 */ /* 0x000fe400078e1e0d */
[----:B------:R-:W-:Y:S01]  /*114d0*/  SHF.R.U32.HI R63, RZ, 0x10, R5 ;  /* 0x00000010ff3f7819 */ /* 0x000fe20000011605 */
[----:B------:R-:W-:Y:S02]  /*114e0*/  HADD2.F32 R62, -RZ, R62.H0_H0 ;  /* 0x2000003eff3e7230 */ /* 0x000fe40000004100 */
[----:B------:R-:W-:Y:S02]  /*114f0*/  HADD2.F32 R79, -RZ, R79.H0_H0 ;  /* 0x2000004fff4f7230 */ /* 0x000fe40000004100 */
[----:B------:R-:W-:Y:S02]  /*11500*/  HADD2.F32 R70, -RZ, R70.H0_H0 ;  /* 0x20000046ff467230 */ /* 0x000fe40000004100 */
[----:B--2---:R-:W-:-:S04]  /*11510*/  IMAD.IADD R3, R20, 0x1, R72 ;  /* 0x0000000114037824 */ /* 0x004fc800078e0248 */
[----:B------:R-:W-:Y:S01]  /*11520*/  IMAD R2, R3, 0x2, R2 ;  /* 0x0000000203027824 */ /* 0x000fe200078e0202 */
[----:B---3--:R-:W0:Y:S04]  /*11530*/  LDS.128 R12, [R73+0x20400] ;  /* 0x02040000490c7984 */ /* 0x008e280000000c00 */
[----:B------:R-:W1:Y:S01]  /*11540*/  LDS.128 R24, [R2+0x20400] ;  /* 0x0204000002187984 */ /* 0x000e620000000c00 */
[----:B------:R-:W-:Y:S02]  /*11550*/  SHF.R.U64 R3, R4, 0x10, R5 ;  /* 0x0000001004037819 */ /* 0x000fe40000001205 */
[--C-:B------:R-:W-:Y:S02]  /*11560*/  SHF.R.U64 R5, R8, 0x10, R9.reuse ;  /* 0x0000001008057819 */ /* 0x100fe40000001209 */
[----:B------:R-:W-:-:S02]  /*11570*/  SHF.R.U32.HI R72, RZ, 0x10, R9 ;  /* 0x00000010ff487819 */ /* 0x000fc40000011609 */
[----:B------:R-:W-:Y:S02]  /*11580*/  SHF.R.U64 R4, R6, 0x10, R7 ;  /* 0x0000001006047819 */ /* 0x000fe40000001207 */
[--C-:B------:R-:W-:Y:S01]  /*11590*/  SHF.R.U64 R6, R10, 0x10, R11.reuse ;  /* 0x000000100a067819 */ /* 0x100fe2000000120b */
[----:B------:R-:W-:Y:S01]  /*115a0*/  HADD2.F32 R72, -RZ, R72.H0_H0 ;  /* 0x20000048ff487230 */ /* 0x000fe20000004100 */
[----:B------:R-:W-:Y:S02]  /*115b0*/  SHF.R.U32.HI R20, RZ, 0x10, R11 ;  /* 0x00000010ff147819 */ /* 0x000fe4000001160b */
[----:B------:R-:W-:Y:S01]  /*115c0*/  SHF.R.U32.HI R7, RZ, 0x10, R7 ;  /* 0x00000010ff077819 */ /* 0x000fe20000011607 */
[----:B0-----:R-:W-:Y:S02]  /*115d0*/  HADD2.F32 R9, -RZ, R13.H0_H0 ;  /* 0x2000000dff097230 */ /* 0x001fe40000004100 */
[--C-:B-1----:R-:W-:Y:S02]  /*115e0*/  HADD2.F32 R8, -RZ, R25.reuse.H0_H0 ;  /* 0x20000019ff087230 */ /* 0x102fe40000004100 */
[----:B------:R-:W-:-:S03]  /*115f0*/  HADD2.F32 R11, -RZ, R25.H1_H1 ;  /* 0x30000019ff0b7230 */ /* 0x000fc60000004100 */
[CC--:B------:R-:W-:Y:S01]  /*11600*/  FMUL.FTZ R64, R8.reuse, R62.reuse ;  /* 0x0000003e08407220 */ /* 0x0c0fe20000410000 */
[-C--:B------:R-:W-:Y:S01]  /*11610*/  FMUL.FTZ R74, R8, R79.reuse ;  /* 0x0000004f084a7220 */ /* 0x080fe20000410000 */
[----:B------:R-:W-:Y:S02]  /*11620*/  HADD2.F32 R35, -RZ, R13.H1_H1 ;  /* 0x3000000dff237230 */ /* 0x000fe40000004100 */
[C---:B------:R-:W-:Y:S01]  /*11630*/  FFMA.FTZ R8, R9.reuse, R79, -R64 ;  /* 0x0000004f09087223 */ /* 0x040fe20000010840 */
[----:B------:R-:W-:Y:S02]  /*11640*/  HADD2.F32 R64, -RZ, R63.H0_H0 ;  /* 0x2000003fff407230 */ /* 0x000fe40000004100 */
[----:B------:R-:W-:Y:S01]  /*11650*/  FFMA.FTZ R9, R9, R62, R74 ;  /* 0x0000003e09097223 */ /* 0x000fe2000001004a */
[----:B------:R-:W-:Y:S02]  /*11660*/  HADD2.F32 R25, -RZ, R24.H0_H0 ;  /* 0x20000018ff197230 */ /* 0x000fe40000004100 */
[----:B------:R-:W-:Y:S01]  /*11670*/  FMUL.FTZ R78, R11, R72 ;  /* 0x000000480b4e7220 */ /* 0x000fe20000410000 */
[----:B------:R-:W-:-:S02]  /*11680*/  HADD2.F32 R62, -RZ, R69.H1_H1 ;  /* 0x30000045ff3e7230 */ /* 0x000fc40000004100 */
[-C--:B------:R-:W-:Y:S01]  /*11690*/  FMUL.FTZ R74, R11, R64.reuse ;  /* 0x000000400b4a7220 */ /* 0x080fe20000410000 */
[----:B------:R-:W-:Y:S02]  /*116a0*/  HADD2.F32 R21, -RZ, R12.H0_H0 ;  /* 0x2000000cff157230 */ /* 0x000fe40000004100 */
[----:B------:R-:W-:Y:S01]  /*116b0*/  FFMA.FTZ R11, R35, R64, -R78 ;  /* 0x00000040230b7223 */ /* 0x000fe2000001084e */
[C---:B------:R-:W-:Y:S01]  /*116c0*/  FMUL.FTZ R64, R25.reuse, R70 ;  /* 0x0000004619407220 */ /* 0x040fe20000410000 */
[----:B------:R-:W-:Y:S01]  /*116d0*/  FMUL.FTZ R65, R25, R62 ;  /* 0x0000003e19417220 */ /* 0x000fe20000410000 */
[----:B------:R-:W-:Y:S02]  /*116e0*/  HADD2.F32 R58, -RZ, R26.H0_H0 ;  /* 0x2000001aff3a7230 */ /* 0x000fe40000004100 */
[----:B------:R-:W-:Y:S02]  /*116f0*/  HADD2.F32 R63, -RZ, R76.H0_H0 ;  /* 0x2000004cff3f7230 */ /* 0x000fe40000004100 */
        /* <DEDUP_REMOVED lines=9> */
[----:B------:R-:W-:Y:S02]  /*11790*/  HADD2.F32 R20, -RZ, R7.H0_H0 ;  /* 0x20000007ff147230 */ /* 0x000fe40000004100 */
[C---:B------:R-:W-:Y:S01]  /*117a0*/  FMUL.FTZ R7, R59.reuse, R76 ;  /* 0x0000004c3b077220 */ /* 0x040fe20000410000 */
[----:B------:R-:W-:Y:S02]  /*117b0*/  HADD2.F32 R13, -RZ, R14.H0_H0 ;  /* 0x2000000eff0d7230 */ /* 0x000fe40000004100 */
[----:B------:R-:W-:Y:S01]  /*117c0*/  FMUL.FTZ R59, R59, R0 ;  /* 0x000000003b3b7220 */ /* 0x000fe20000410000 */
[----:B------:R-:W-:Y:S02]  /*117d0*/  HADD2.F32 R10, -RZ, R15.H0_H0 ;  /* 0x2000000fff0a7230 */ /* 0x000fe40000004100 */
[----:B------:R-:W-:Y:S02]  /*117e0*/  HADD2.F32 R27, -RZ, R27.H1_H1 ;  /* 0x3000001bff1b7230 */ /* 0x000fe40000004100 */
[----:B------:R-:W-:Y:S01]  /*117f0*/  FFMA.FTZ R74, R35, R72, R74 ;  /* 0x00000048234a7223 */ /* 0x000fe2000001004a */
[----:B------:R-:W-:-:S02]  /*11800*/  HADD2.F32 R15, -RZ, R15.H1_H1 ;  /* 0x3000000fff0f7230 */ /* 0x000fc40000004100 */
[C---:B------:R-:W-:Y:S01]  /*11810*/  FFMA.FTZ R62, R13.reuse, R25, -R62 ;  /* 0x000000190d3e7223 */ /* 0x040fe2000001083e */
[----:B------:R-:W-:Y:S01]  /*11820*/  FFMA.FTZ R70, R13, R63, R70 ;  /* 0x0000003f0d467223 */ /* 0x000fe20000010046 */
[C---:B------:R-:W-:Y:S01]  /*11830*/  FFMA.FTZ R0, R10.reuse, R0, -R7 ;  /* 0x000000000a007223 */ /* 0x040fe20000010807 */
[----:B------:R-:W-:Y:S01]  /*11840*/  FFMA.FTZ R59, R10, R76, R59 ;  /* 0x0000004c0a3b7223 */ /* 0x000fe2000001003b */
[----:B------:R-:W-:Y:S02]  /*11850*/  HADD2.F32 R24, -RZ, R24.H1_H1 ;  /* 0x30000018ff187230 */ /* 0x000fe40000004100 */
[C---:B------:R-:W-:Y:S01]  /*11860*/  FMUL.FTZ R72, R27.reuse, R58 ;  /* 0x0000003a1b487220 */ /* 0x040fe20000410000 */
[----:B------:R-:W-:Y:S02]  /*11870*/  HADD2.F32 R26, -RZ, R26.H1_H1 ;  /* 0x3000001aff1a7230 */ /* 0x000fe40000004100 */
[----:B------:R-:W-:Y:S01]  /*11880*/  FMUL.FTZ R10, R27, R20 ;  /* 0x000000141b0a7220 */ /* 0x000fe20000410000 */
[----:B------:R-:W-:-:S02]  /*11890*/  HADD2.F32 R7, -RZ, R5.H0_H0 ;  /* 0x20000005ff077230 */ /* 0x000fc40000004100 */
[----:B------:R-:W-:Y:S02]  /*118a0*/  HADD2.F32 R13, -RZ, R6.H0_H0 ;  /* 0x20000006ff0d7230 */ /* 0x000fe40000004100 */
[----:B------:R-:W-:Y:S02]  /*118b0*/  HADD2.F32 R3, -RZ, R3.H0_H0 ;  /* 0x20000003ff037230 */ /* 0x000fe40000004100 */
[----:B------:R-:W-:Y:S02]  /*118c0*/  HADD2.F32 R5, -RZ, R4.H0_H0 ;  /* 0x20000004ff057230 */ /* 0x000fe40000004100 */
[C---:B------:R-:W-:Y:S01]  /*118d0*/  FFMA.FTZ R25, R15.reuse, R20, -R72 ;  /* 0x000000140f197223 */ /* 0x040fe20000010848 */
[----:B------:R-:W-:Y:S02]  /*118e0*/  HADD2.F32 R12, -RZ, R12.H1_H1 ;  /* 0x3000000cff0c7230 */ /* 0x000fe40000004100 */
[----:B------:R-:W-:Y:S01]  /*118f0*/  FFMA.FTZ R10, R15, R58, R10 ;  /* 0x0000003a0f0a7223 */ /* 0x000fe2000001000a */
[----:B------:R-:W-:-:S02]  /*11900*/  HADD2.F32 R14, -RZ, R14.H1_H1 ;  /* 0x3000000eff0e7230 */ /* 0x000fc40000004100 */
        /* <DEDUP_REMOVED lines=16> */
[----:B------:R1:W-:Y:S04]  /*11a10*/  STS.128 [R73+0x20400], R4 ;  /* 0x0204000449007388 */ /* 0x0003e80000000c00 */
[----:B------:R1:W-:Y:S02]  /*11a20*/  STS.128 [R2+0x20400], R8 ;  /* 0x0204000802007388 */ /* 0x0003e40000000c00 */
.L_x_6776:
[----:B------:R-:W-:Y:S05]  /*11a30*/  BSYNC B0 ;  /* 0x0000000000007941 */ /* 0x000fea0003800000 */
.L_x_6762:
[----:B------:R-:W-:Y:S01]  /*11a40*/  @!PT LDS RZ, [RZ] ;  /* 0x00000000fffff984 */ /* 0x000fe20000000800 */
[----:B------:R-:W-:Y:S01]  /*11a50*/  @!PT LDS RZ, [RZ] ;  /* 0x00000000fffff984 */ /* 0x000fe20000000800 */
[----:B------:R-:W-:Y:S01]  /*11a60*/  @!PT LDS RZ, [RZ] ;  /* 0x00000000fffff984 */ /* 0x000fe20000000800 */
[----:B------:R-:W-:Y:S01]  /*11a70*/  @!PT LDS RZ, [RZ] ;  /* 0x00000000fffff984 */ /* 0x000fe20000000800 */
[----:B------:R3:W-:Y:S06]  /*11a80*/  MEMBAR.ALL.CTA ;  /* 0x0000000000007992 */ /* 0x0007ec0000008000 */
[----:B---3--:R-:W3:Y:S01]  /*11a90*/  FENCE.VIEW.ASYNC.S ;  /* 0x00000000000073c6 */ /* 0x008ee20000000000 */
[----:B------:R-:W-:Y:S05]  /*11aa0*/  WARPSYNC.ALL ;  /* 0x0000000000007948 */ /* 0x000fea0003800000 */
[----:B---3--:R-:W-:Y:S06]  /*11ab0*/  BAR.SYNC.DEFER_BLOCKING 0xd, 0x80 ;  /* 0x0342000000007b1d */ /* 0x008fec0000010000 */
.L_x_6759:
[----:B012---:R-:W-:Y:S01]  /*11ac0*/  IMAD.MOV.U32 R4, RZ, RZ, R32 ;  /* 0x000000ffff047224 */ /* 0x007fe200078e0020 */
[----:B------:R-:W-:Y:S01]  /*11ad0*/  UIADD3 UR8, UP0, UR39, 0x1cc, URZ ;  /* 0x000001cc27087890 */ /* 0x000fe2000ff1e03f */
[----:B------:R-:W-:Y:S01]  /*11ae0*/  IMAD.MOV.U32 R5, RZ, RZ, R31 ;  /* 0x000000ffff057224 */ /* 0x000fe200078e001f */
[----:B------:R-:W-:Y:S01]  /*11af0*/  UIADD3 UR6, UP1, UR39, 0x1c0, URZ ;  /* 0x000001c027067890 */ /* 0x000fe2000ff3e03f */
[----:B------:R-:W-:Y:S01]  /*11b00*/  IMAD.MOV.U32 R6, RZ, RZ, R54 ;  /* 0x000000ffff067224 */ /* 0x000fe200078e0036 */
[----:B------:R-:W-:Y:S01]  /*11b10*/  UIADD3.X UR9, URZ, UR42, URZ, UP0, !UPT ;  /* 0x0000002a3f097290 */ /* 0x000fe200087fe43f */
[----:B------:R-:W-:Y:S01]  /*11b20*/  IMAD.MOV.U32 R7, RZ, RZ, R53 ;  /* 0x000000ffff077224 */ /* 0x000fe200078e0035 */
[----:B------:R-:W-:Y:S01]  /*11b30*/  UIADD3.X UR7, URZ, UR42, URZ, UP1, !UPT ;  /* 0x0000002a3f077290 */ /* 0x000fe20008ffe43f */
[----:B------:R-:W-:Y:S01]  /*11b40*/  IMAD.MOV.U32 R8, RZ, RZ, R68 ;  /* 0x000000ffff087224 */ /* 0x000fe200078e0044 */
[----:B------:R-:W-:Y:S01]  /*11b50*/  UIADD3 UR4, UP2, UR39, 0x1d0, URZ ;  /* 0x000001d027047890 */ /* 0x000fe2000ff5e03f */
[----:B------:R-:W-:Y:S01]  /*11b60*/  IMAD.MOV.U32 R9, RZ, RZ, R67 ;  /* 0x000000ffff097224 */ /* 0x000fe200078e0043 */
[----:B------:R0:W-:Y:S01]  /*11b70*/  STL.128 [R1+0x160], R4 ;  /* 0x0001600401007387 */ /* 0x0001e20000100c00 */
[----:B------:R-:W-:Y:S01]  /*11b80*/  IMAD.MOV.U32 R10, RZ, RZ, R61 ;  /* 0x000000ffff0a7224 */ /* 0x000fe200078e003d */
[----:B------:R-:W-:Y:S01]  /*11b90*/  UIADD3.X UR5, URZ, UR42, URZ, UP2, !UPT ;  /* 0x0000002a3f057290 */ /* 0x000fe200097fe43f */
[----:B------:R-:W-:-:S02]  /*11ba0*/  IMAD.MOV.U32 R11, RZ, RZ, R66 ;  /* 0x000000ffff0b7224 */ /* 0x000fc400078e0042 */
[----:B------:R-:W-:Y:S02]  /*11bb0*/  IMAD.U32 R0, RZ, RZ, UR39 ;  /* 0x00000027ff007e24 */ /* 0x000fe4000f8e00ff */
[----:B------:R-:W-:Y:S01]  /*11bc0*/  IMAD.U32 R3, RZ, RZ, UR42 ;  /* 0x0000002aff037e24 */ /* 0x000fe2000f8e00ff */
[----:B------:R1:W-:Y:S01]  /*11bd0*/  STL.128 [R1+0x140], R8 ;  /* 0x0001400801007387 */ /* 0x0003e20000100c00 */
[----:B------:R-:W-:Y:S02]  /*11be0*/  IMAD.U32 R2, RZ, RZ, UR4 ;  /* 0x00000004ff027e24 */ /* 0x000fe4000f8e00ff */
[----:B------:R-:W-:Y:S02]  /*11bf0*/  IMAD.U32 R13, RZ, RZ, UR5 ;  /* 0x00000005ff0d7e24 */ /* 0x000fe4000f8e00ff */
[----:B0-----:R-:W-:Y:S02]  /*11c00*/  IMAD.MOV.U32 R4, RZ, RZ, R38 ;  /* 0x000000ffff047224 */ /* 0x001fe400078e0026 */
[----:B------:R-:W-:-:S02]  /*11c10*/  IMAD.MOV.U32 R5, RZ, RZ, R37 ;  /* 0x000000ffff057224 */ /* 0x000fc400078e0025 */
[----:B------:R-:W-:Y:S02]  /*11c20*/  IMAD.MOV.U32 R6, RZ, RZ, R55 ;  /* 0x000000ffff067224 */ /* 0x000fe400078e0037 */
[----:B------:R-:W-:Y:S02]  /*11c30*/  IMAD.MOV.U32 R7, RZ, RZ, R60 ;  /* 0x000000ffff077224 */ /* 0x000fe400078e003c */
[----:B-1----:R-:W-:Y:S02]  /*11c40*/  IMAD.MOV.U32 R8, RZ, RZ, R50 ;  /* 0x000000ffff087224 */ /* 0x002fe400078e0032 */
[----:B------:R-:W-:Y:S01]  /*11c50*/  IMAD.MOV.U32 R9, RZ, RZ, R49 ;  /* 0x000000ffff097224 */ /* 0x000fe200078e0031 */
[----:B------:R0:W-:Y:S01]  /*11c60*/  STL.128 [R1+0x190], R4 ;  /* 0x0001900401007387 */ /* 0x0001e20000100c00 */
[----:B------:R-:W-:Y:S02]  /*11c70*/  IMAD.MOV.U32 R10, RZ, RZ, R48 ;  /* 0x000000ffff0a7224 */ /* 0x000fe400078e0030 */
[----:B------:R-:W-:-:S05]  /*11c80*/  IMAD.MOV.U32 R11, RZ, RZ, R47 ;  /* 0x000000ffff0b7224 */ /* 0x000fca00078e002f */
[----:B------:R1:W-:Y:S01]  /*11c90*/  STL.128 [R1+0x170], R8 ;  /* 0x0001700801007387 */ /* 0x0003e20000100c00 */
[----:B0-----:R-:W-:Y:S02]  /*11ca0*/  IMAD.MOV.U32 R4, RZ, RZ, R52 ;  /* 0x000000ffff047224 */ /* 0x001fe400078e0034 */
[----:B------:R-:W-:Y:S02]  /*11cb0*/  IMAD.MOV.U32 R5, RZ, RZ, R51 ;  /* 0x000000ffff057224 */ /* 0x000fe400078e0033 */
[----:B------:R-:W-:Y:S02]  /*11cc0*/  IMAD.MOV.U32 R6, RZ, RZ, R34 ;  /* 0x000000ffff067224 */ /* 0x000fe400078e0022 */
[----:B------:R-:W-:Y:S02]  /*11cd0*/  IMAD.MOV.U32 R7, RZ, RZ, R33 ;  /* 0x000000ffff077224 */ /* 0x000fe400078e0021 */
[----:B-1----:R-:W-:Y:S02]  /*11ce0*/  IMAD.U32 R8, RZ, RZ, UR40 ;  /* 0x00000028ff087e24 */ /* 0x002fe4000f8e00ff */
[----:B------:R-:W-:Y:S01]  /*11cf0*/  IMAD.U32 R9, RZ, RZ, UR41 ;  /* 0x00000029ff097e24 */ /* 0x000fe2000f8e00ff */
[----:B------:R0:W-:Y:S01]  /*11d00*/  STL.128 [R1+0x1a0], R4 ;  /* 0x0001a00401007387 */ /* 0x0001e20000100c00 */
[----:B------:R-:W-:-:S02]  /*11d10*/  IMAD.U32 R10, RZ, RZ, UR8 ;  /* 0x00000008ff0a7e24 */ /* 0x000fc4000f8e00ff */
[----:B------:R-:W-:-:S05]  /*11d20*/  IMAD.U32 R11, RZ, RZ, UR9 ;  /* 0x00000009ff0b7e24 */ /* 0x000fca000f8e00ff */
        /* <DEDUP_REMOVED lines=9> */
[----:B------:R-:W-:Y:S02]  /*11dc0*/  IMAD.MOV.U32 R7, RZ, RZ, R3 ;  /* 0x000000ffff077224 */ /* 0x000fe400078e0003 */
[----:B------:R-:W-:-:S02]  /*11dd0*/  IMAD.U32 R0, RZ, RZ, UR6 ;  /* 0x00000006ff007e24 */ /* 0x000fc4000f8e00ff */
[----:B------:R-:W-:Y:S01]  /*11de0*/  IMAD.U32 R3, RZ, RZ, UR7 ;  /* 0x00000007ff037e24 */ /* 0x000fe2000f8e00ff */
[----:B------:R0:W-:Y:S02]  /*11df0*/  STL.128 [R1+0x130], R4 ;  /* 0x0001300401007387 */ /* 0x0001e40000100c00 */
[----:B0-----:R-:W-:Y:S02]  /*11e00*/  IMAD.MOV.U32 R6, RZ, RZ, R40 ;  /* 0x000000ffff067224 */ /* 0x001fe400078e0028 */
[----:B------:R-:W-:Y:S02]  /*11e10*/  IMAD.MOV.U32 R7, RZ, RZ, R39 ;  /* 0x000000ffff077224 */ /* 0x000fe400078e0027 */
[----:B------:R-:W-:Y:S02]  /*11e20*/  IMAD.MOV.U32 R4, RZ, RZ, R0 ;  /* 0x000000ffff047224 */ /* 0x000fe400078e0000 */
[----:B------:R-:W-:Y:S02]  /*11e30*/  IMAD.MOV.U32 R5, RZ, RZ, R3 ;  /* 0x000000ffff057224 */ /* 0x000fe400078e0003 */
[----:B------:R-:W-:-:S03]  /*11e40*/  IMAD.U32 R0, RZ, RZ, UR39 ;  /* 0x00000027ff007e24 */ /* 0x000fc6000f8e00ff */
[----:B------:R0:W-:Y:S01]  /*11e50*/  STL.128 [R1+0x120], R4 ;  /* 0x0001200401007387 */ /* 0x0001e20000100c00 */
[----:B------:R-:W-:Y:S02]  /*11e60*/  VIADD R0, R0, 0x120 ;  /* 0x0000012000007836 */ /* 0x000fe40000000000 */
[----:B0-----:R-:W-:Y:S02]  /*11e70*/  IMAD.MOV.U32 R6, RZ, RZ, R29 ;  /* 0x000000ffff067224 */ /* 0x001fe400078e001d */
[----:B------:R-:W-:Y:S02]  /*11e80*/  IMAD.MOV.U32 R7, RZ, RZ, R41 ;  /* 0x000000ffff077224 */ /* 0x000fe400078e0029 */
[----:B------:R-:W-:Y:S02]  /*11e90*/  IMAD.MOV.U32 R4, RZ, RZ, R2 ;  /* 0x000000ffff047224 */ /* 0x000fe400078e0002 */
[----:B------:R-:W-:-:S05]  /*11ea0*/  IMAD.MOV.U32 R5, RZ, RZ, R13 ;  /* 0x000000ffff057224 */ /* 0x000fca00078e000d */
[----:B------:R0:W-:Y:S02]  /*11eb0*/  STL.128 [R1+0x180], R4 ;  /* 0x0001800401007387 */ /* 0x0001e40000100c00 */
[----:B0-----:R-:W-:-:S07]  /*11ec0*/  VIADD R4, R193, 0xffffffff ;  /* 0xffffffffc1047836 */ /* 0x001fce0000000000 */
[----:B------:R-:W-:Y:S05]  /*11ed0*/  CALL.REL.NOINC `($_ZN7cutlass13device_kernelIN5flash11enable_sm90INS1_16FlashAttnFwdSm90INS1_25CollectiveMainloopFwdSm90ILi2EN4cute5tupleIJNS5_1CILi1EEES8_S8_EEENS6_IJNS7_ILi64EEESA_SA_EEELi512ENS_6half_tEfNS_4arch4Sm90ELb0ELb1ELb0ELb1ELb1ELb1ELb1ELb0ELb0ELb1ELb1ELb0EEENS1_21CollectiveEpilogueFwdINS6_IJSA_NS7_ILi512EEESA_EEES9_SC_SE_Li256ELb1ELb1ELb1ELb0EEENS1_36VarlenDynamicPersistentTileSchedulerILi64ELi64ELi256ELi128ELb1ELb1ELb1ELb1ELb0ELb1EEEEEEEEEvNT_6ParamsE$_ZZN5flash25CollectiveMainloopFwdSm90ILi2EN4cute5tupleIJNS1_1CILi1EEES4_S4_EEENS2_IJNS3_ILi64EEES6_S6_EEELi512EN7cutlass6half_tEfNS8_4arch4Sm90ELb0ELb1ELb0ELb1ELb1ELb1ELb1ELb0ELb0ELb1ELb1ELb0EE3mmaINS_16FlashAttnFwdSm90ISC_NS_21CollectiveEpilogueFwdINS2_IJS6_NS3_ILi512EEES6_EEES5_S9_SB_Li256ELb1ELb1ELb1ELb0EEENS_36VarlenDynamicPersistentTileSchedulerILi64ELi64ELi256ELi128ELb1ELb1ELb1ELb1ELb0ELb1EEEE13SharedStorageENS1_6TensorINS1_11ArrayEngineIfLm128EEENS1_6LayoutINS2_IJNS2_IJNS3_ILi2EEESR_NS3_ILi32EEEEEES4_S4_EEENS2_IJNS2_IJS4_SR_NS3_ILi4EEEEEENS3_ILi0EEESX_EEEEEEENS_7SoftmaxILi2ELi0EEEEEbRKNSC_6ParamsENS8_13PipelineAsyncILi2EEES17_RNS8_13PipelineStateILj2EEERT0_RT1_iRiRKNS_16SeqlenInfoQKNewKILb1ELb1EEENS2_IJiiiiEEERT_ENKUliT_T0_T1_E_clIZSD_ISM_S10_S12_EbS15_S17_S17_S1A_S1C_S1E_iS1F_S1J_S1K_S1M_EUlRS1N_iE0_NS3_ILb1EEES1U_EEDaiS1N_S1O_S1P_) ;  /* 0x000002b000947944 */ /* 0x000fea0003c00000 */
[----:B------:R-:W2:Y:S01]  /*11ee0*/  LDL R6, [R1+0x50] ;  /* 0x0000500001067983 */ /* 0x000ea20000100800 */
[----:B------:R-:W0:Y:S08]  /*11ef0*/  LDC R0, c[0x0][0x448] ;  /* 0x00011200ff007b82 */ /* 0x000e300000000800 */
[----:B------:R-:W1:Y:S01]  /*11f00*/  LDC.64 R2, c[0x0][0xad8] ;  /* 0x0002b600ff027b82 */ /* 0x000e620000000a00 */
[----:B0-----:R-:W-:-:S13]  /*11f10*/  ISETP.NE.AND P0, PT, R0, 0x1, PT ;  /* 0x000000010000780c */ /* 0x001fda0003f05270 */
[----:B------:R-:W0:Y:S08]  /*11f20*/  @P0 LDC R5, c[0x0][0x44c] ;  /* 0x00011300ff050b82 */ /* 0x000e300000000800 */
[----:B------:R-:W3:Y:S01]  /*11f30*/  @P0 LDC R7, c[0x0][0x450] ;  /* 0x00011400ff070b82 */ /* 0x000ee20000000800 */
[----:B--2---:R-:W-:-:S04]  /*11f40*/  IMAD.SHL.U32 R6, R6, 0x40, RZ ;  /* 0x0000004006067824 */ /* 0x004fc800078e00ff */
[----:B0-----:R-:W-:-:S04]  /*11f50*/  @P0 IMAD.HI.U32 R0, R6, R5, RZ ;  /* 0x0000000506000227 */ /* 0x001fc800078e00ff */
[----:B------:R-:W-:Y:S01]  /*11f60*/  IMAD.MOV.U32 R5, RZ, RZ, R6 ;  /* 0x000000ffff057224 */ /* 0x000fe200078e0006 */
[----:B---3--:R-:W-:Y:S01]  /*11f70*/  @P0 SHF.R.U32.HI R5, RZ, R7, R0 ;  /* 0x00000007ff050219 */ /* 0x008fe20000011600 */
[----:B------:R-:W-:Y:S01]  /*11f80*/  VIADD R0, R193, 0xfffffffe ;  /* 0xfffffffec1007836 */ /* 0x000fe20000000000 */
[----:B-1----:R-:W-:-:S03]  /*11f90*/  ISETP.GE.AND P0, PT, R3, 0x1, PT ;  /* 0x000000010300780c */ /* 0x002fc60003f06270 */
[----:B------:R-:W-:-:S04]  /*11fa0*/  IMAD.IADD R9, R190, 0x1, R5 ;  /* 0x00000001be097824 */ /* 0x000fc800078e0205 */
[----:B------:R-:W-:-:S06]  /*11fb0*/  IMAD.IADD R2, R9, 0x1, R2 ;  /* 0x0000000109027824 */ /* 0x000fcc00078e0202 */
        /* <DEDUP_REMOVED lines=12> */
.L_x_6788:
[----:B------:R-:W-:-:S13]  /*12080*/  ISETP.NE.AND P0, PT, R3, 0x1, PT ;  /* 0x000000010300780c */ /* 0x000fda0003f05270 */
[----:B------:R-:W0:Y:S02]  /*12090*/  @P0 LDC.64 R4, c[0x0][0xae0] ;  /* 0x0002b800ff040b82 */ /* 0x000e240000000a00 */
[----:B0-----:R-:W-:-:S05]  /*120a0*/  @P0 IMAD.HI.U32 R4, R7, R4, RZ ;  /* 0x0000000407040227 */ /* 0x001fca00078e00ff */
[----:B------:R-:W-:-:S07]  /*120b0*/  @P0 SHF.R.U32.HI R7, RZ, R5, R4 ;  /* 0x00000005ff070219 */ /* 0x000fce0000011604 */
.L_x_6789:
[----:B------:R-:W-:Y:S05]  /*120c0*/  BSYNC B0 ;  /* 0x0000000000007941 */ /* 0x000fea0003800000 */
.L_x_6787:
[----:B------:R-:W-:-:S05]  /*120d0*/  IMAD R3, R7, R3, R3 ;  /* 0x0000000307037224 */ /* 0x000fca00078e0203 */
[----:B------:R-:W-:-:S07]  /*120e0*/  VIMNMX R2, R2, R3, PT ;  /* 0x0000000302027248 */ /* 0x000fce0003fe0100 */
.L_x_6786:
[----:B------:R-:W-:-:S04]  /*120f0*/  SHF.R.S32.HI R3, RZ, 0x1f, R2 ;  /* 0x0000001fff037819 */ /* 0x000fc80000011402 */
[----:B------:R-:W-:-:S04]  /*12100*/  LEA.HI R3, R3, R2, RZ, 0x6 ;  /* 0x0000000203037211 */ /* 0x000fc800078f30ff */
[----:B------:R-:W-:-:S04]  /*12110*/  SHF.R.S32.HI R3, RZ, 0x6, R3 ;  /* 0x00000006ff037819 */ /* 0x000fc80000011403 */
[----:B------:R-:W-:-:S04]  /*12120*/  VIMNMX R9, R180, R3, !PT ;  /* 0x00000003b4097248 */ /* 0x000fc80007fe0100 */
[----:B------:R-:W-:-:S13]  /*12130*/  ISETP.GE.AND P0, PT, R0, R9, PT ;  /* 0x000000090000720c */ /* 0x000fda0003f06270 */
[----:B------:R-:W-:Y:S05]  /*12140*/  @!P0 BRA `(.L_x_6790) ;  /* 0x0000007800e08947 */ /* 0x000fea0003800000 */
.L_x_6823:
[----:B------:R-:W2:Y:S04]  /*12150*/  LDL R56, [R1+0x1c0] ;  /* 0x0001c00001387983 */ /* 0x000ea80000100800 */
[----:B------:R-:W3:Y:S04]  /*12160*/  LDL R2, [R1+0x1c8] ;  /* 0x0001c80001027983 */ /* 0x000ee80000100800 */
[----:B------:R-:W4:Y:S01]  /*12170*/  LDL R3, [R1] ;  /* 0x0000000001037983 */ /* 0x000f220000100800 */
[----:B0-2---:R-:W-:-:S05]  /*12180*/  VIADD R4, R56, 0x1 ;  /* 0x0000000138047836 */ /* 0x005fca0000000000 */
        /* <DEDUP_REMOVED lines=16> */
.L_x_6792:
[----:B------:R-:W-:Y:S05]  /*12290*/  BSYNC B0 ;  /* 0x0000000000007941 */ /* 0x000fea0003800000 */
.L_x_6791:
        /* <DEDUP_REMOVED lines=9> */
.L_x_6794:
[----:B------:R-:W-:Y:S05]  /*12330*/  BSYNC B0 ;  /* 0x0000000000007941 */ /* 0x000fea0003800000 */
.L_x_6793:
[----:B------:R-:W-:Y:S04]  /*12340*/  BSSY B0, `(.L_x_6795) ;  /* 0x0000006000007945 */ /* 0x000fe80003800000 */
[----:B-1----:R-:W-:Y:S05]  /*12350*/  @P0 BRA `(.L_x_6796) ;  /* 0x0000000000100947 */ /* 0x002fea0003800000 */
[----:B-----5:R-:W-:Y:S01]  /*12360*/  IMAD R2, R2, 0x8, R5 ;  /* 0x0000000802027824 */ /* 0x020fe200078e0205 */
[----:B------:R-:W-:-:S04]  /*12370*/  SHF.L.U32 R3, R3, 0x1f, RZ ;  /* 0x0000001f03037819 */ /* 0x000fc800000006ff */
[----:B------:R-:W1:Y:S02]  /*12380*/  SYNCS.PHASECHK.TRANS64.TRYWAIT P0, [R2+URZ], R3 ;  /* 0x00000003020075a7 */ /* 0x000e64000800017f */
[----:B-1----:R-:W-:Y:S05]  /*12390*/  @!P0 BRA `(.L_x_6797) ;  /* 0x0000027000148947 */ /* 0x002fea0003800000 */
.L_x_6796:
[----:B------:R-:W-:Y:S05]  /*123a0*/  BSYNC B0 ;  /* 0x0000000000007941 */ /* 0x000fea0003800000 */
.L_x_6795:
[----:B------:R-:W2:Y:S04]  /*123b0*/  LDL R15, [R1+0x1c0] ;  /* 0x0001c000010f7983 */ /* 0x000ea80000100800 */
[----:B0-----:R-:W2:Y:S01]  /*123c0*/  LDL.64 R4, [R1+0x80] ;  /* 0x0000800001047983 */ /* 0x001ea20000100a00 */
[----:B------:R-:W-:Y:S05]  /*123d0*/  WARPSYNC.ALL ;  /* 0x0000000000007948 */ /* 0x000fea0003800000 */
[----:B-1---5:R-:W3:Y:S04]  /*123e0*/  LDL.64 R2, [R1+0x78] ;  /* 0x0000780001027983 */ /* 0x022ee80000100a00 */
[----:B------:R-:W4:Y:S04]  /*123f0*/  LDL.64 R6, [R1+0x78] ;  /* 0x0000780001067983 */ /* 0x000f280000100a00 */
        /* <DEDUP_REMOVED lines=52> */
.L_x_6799:
[----:B------:R-:W-:Y:S05]  /*12740*/  BSYNC B0 ;  /* 0x0000000000007941 */ /* 0x000fea0003800000 */
.L_x_6798:
        /* <DEDUP_REMOVED lines=8> */
.L_x_6801:
[----:B------:R-:W-:Y:S05]  /*127d0*/  BSYNC B0 ;  /* 0x0000000000007941 */ /* 0x000fea0003800000 */
.L_x_6800:
[----:B------:R-:W-:Y:S04]  /*127e0*/  BSSY B0, `(.L_x_6802) ;  /* 0x0000004000007945 */ /* 0x000fe80003800000 */
[----:B-1----:R-:W-:Y:S05]  /*127f0*/  @P0 BRA `(.L_x_6803) ;  /* 0x0000000000080947 */ /* 0x002fea0003800000 */
[----:B------:R-:W1:Y:S02]  /*12800*/  SYNCS.PHASECHK.TRANS64.TRYWAIT P0, [R2+URZ], R3 ;  /* 0x00000003020075a7 */ /* 0x000e64000800017f */
[----:B-1----:R-:W-:Y:S05]  /*12810*/  @!P0 BRA `(.L_x_6804) ;  /* 0x0000026c00088947 */ /* 0x002fea0003800000 */
.L_x_6803:
[----:B------:R-:W-:Y:S05]  /*12820*/  BSYNC B0 ;  /* 0x0000000000007941 */ /* 0x000fea0003800000 */
.L_x_6802:
        /* <DEDUP_REMOVED lines=433> */
.L_x_6806:
[----:B------:R-:W-:Y:S05]  /*14340*/  BSYNC B0 ;  /* 0x0000000000007941 */ /* 0x000fea0003800000 */
.L_x_6805:
        /* <DEDUP_REMOVED lines=10> */
[----:B------:R-:W4:Y:S01]  /*143f0*/  LDL.128 R4, [R1+0xd0] ;  /* 0x0000d00001047983 */ /* 0x000f220000100c00 */
[----:B------:R-:W-:Y:S01]  /*14400*/  IMAD.SHL.U32 R64, R0, 0x40, RZ ;  /* 0x0000004000407824 */ /* 0x000fe200078e00ff */
[----:B------:R-:W-:Y:S01]  /*14410*/  BSSY B0, `(.L_x_6807) ;  /* 0x000003a000007945 */ /* 0x000fe20003800000 */
[----:B--2---:R-:W-:-:S04]  /*14420*/  SHF.R.S32.HI R11, RZ, 0x1f, R8 ;  /* 0x0000001fff0b7819 */ /* 0x004fc80000011408 */
[----:B0-----:R-:W-:-:S04]  /*14430*/  LEA.HI R10, R11, R8, RZ, 0x7 ;  /* 0x000000080b0a7211 */ /* 0x001fc800078f38ff */
        /* <DEDUP_REMOVED lines=22> */
[----:B------:R-:W-:Y:S02]  /*145a0*/  @P0 SHF.R.U32.HI R2, RZ, R60, R3 ;  /* 0x0000003cff020219 */ /* 0x000fe40000011603 */
        /* <DEDUP_REMOVED lines=24> */
.L_x_6810:
[----:B------:R-:W-:-:S13]  /*14730*/  ISETP.NE.AND P0, PT, R13, 0x1, PT ;  /* 0x000000010d00780c */ /* 0x000fda0003f05270 */
[----:B------:R-:W-:-:S05]  /*14740*/  @P0 IMAD.HI.U32 R8, R7, R14, RZ ;  /* 0x0000000e07080227 */ /* 0x000fca00078e00ff */
[----:B------:R-:W-:-:S07]  /*14750*/  @P0 SHF.R.U32.HI R7, RZ, R15, R8 ;  /* 0x0000000fff070219 */ /* 0x000fce0000011608 */
.L_x_6811:
[----:B------:R-:W-:Y:S05]  /*14760*/  BSYNC B1 ;  /* 0x0000000000017941 */ /* 0x000fea0003800000 */
.L_x_6809:
[----:B------:R-:W-:-:S04]  /*14770*/  IMAD R7, R7, R13, -R64 ;  /* 0x0000000d07077224 */ /* 0x000fc800078e0a40 */
[----:B------:R-:W-:-:S05]  /*14780*/  IMAD R8, R20, -0x2, R7 ;  /* 0xfffffffe14087824 */ /* 0x000fca00078e0207 */
[----:B------:R-:W-:Y:S02]  /*14790*/  VIMNMX R3, R3, R8, !PT ;  /* 0x0000000803037248 */ /* 0x000fe40007fe0100 */
[----:B------:R-:W-:-:S07]  /*147a0*/  VIADDMNMX R6, R8, R13, R6, PT ;  /* 0x0000000d08067246 */ /* 0x000fce0003800106 */
.L_x_6808:
[----:B------:R-:W-:Y:S05]  /*147b0*/  BSYNC B0 ;  /* 0x0000000000007941 */ /* 0x000fea0003800000 */
.L_x_6807:
        /* <DEDUP_REMOVED lines=90> */
.L_x_6815:
[----:B------:R-:W-:-:S13]  /*14d60*/  ISETP.NE.AND P6, PT, R13, 0x1, PT ;  /* 0x000000010d00780c */ /* 0x000fda0003fc5270 */
[----:B------:R-:W-:-:S05]  /*14d70*/  @P6 IMAD.HI.U32 R14, R4, R14, RZ ;  /* 0x0000000e040e6227 */ /* 0x000fca00078e00ff */
[----:B------:R-:W-:-:S07]  /*14d80*/  @P6 SHF.R.U32.HI R4, RZ, R15, R14 ;  /* 0x0000000fff046219 */ /* 0x000fce000001160e */
.L_x_6816:
[----:B------:R-:W-:Y:S05]  /*14d90*/  BSYNC B1 ;  /* 0x0000000000017941 */ /* 0x000fea0003800000 */
.L_x_6814:
[----:B------:R-:W-:-:S04]  /*14da0*/  IMAD R3, R4, R13, -R64 ;  /* 0x0000000d04037224 */ /* 0x000fc800078e0a40 */
[----:B------:R-:W-:-:S05]  /*14db0*/  IMAD R20, R20, -0x2, R3 ;  /* 0xfffffffe14147824 */ /* 0x000fca00078e0203 */
[----:B------:R-:W-:Y:S02]  /*14dc0*/  VIADDMNMX R10, R20, R13, R10, PT ;  /* 0x0000000d140a7246 */ /* 0x000fe4000380010a */
[----:B------:R-:W-:-:S07]  /*14dd0*/  VIMNMX R11, R11, R20, !PT ;  /* 0x000000140b0b7248 */ /* 0x000fce0007fe0100 */
.L_x_6813:
[----:B------:R-:W-:Y:S05]  /*14de0*/  BSYNC B0 ;  /* 0x0000000000007941 */ /* 0x000fea0003800000 */
.L_x_6812:
[C---:B------:R-:W-:Y:S01]  /*14df0*/  ISETP.GT.AND P0, PT, R11.reuse, 0x1, !P0 ;  /* 0x000000010b00780c */ /* 0x040fe20004704270 */
[----:B------:R-:W2:Y:S01]  /*14e00*/  LDL R20, [R1+0x200] ;  /* 0x0002000001147983 */ /* 0x000ea20000100800 */
        /* <DEDUP_REMOVED lines=36> */
[----:B------:R-:W3:Y:S02]  /*15050*/  LDL.64 R6, [R1+0x1e0] ;  /* 0x0001e00001067983 */ /* 0x000ee40000100a00 */
        /* <DEDUP_REMOVED lines=19> */
[----:B------:R-:W-:Y:S02]  /*15190*/  FSEL R54, R54, -INF , !P5 ;  /* 0xff80000036367808 */ /* 0x000fe40006800000 */
[----:B------:R-:W-:Y:S02]  /*151a0*/  FSEL R55, R55, -INF , !P6 ;  /* 0xff80000037377808 */ /* 0x000fe40007000000 */
[----:B---3--:R-:W-:-:S04]  /*151b0*/  FMNMX.FTZ R3, R71, R6, !PT ;  /* 0x0000000647037209 */ /* 0x008fc80007810000 */
        /* <DEDUP_REMOVED lines=32> */
[----:B------:R1:W-:Y:S04]  /*153c0*/  STL.64 [R1+0x1e0], R2 ;  /* 0x0001e00201007387 */ /* 0x0003e80000100a00 */
[----:B------:R-:W3:Y:S01]  /*153d0*/  LDL R24, [R1+0x1e4] ;  /* 0x0001e40001187983 */ /* 0x000ee20000100800 */
[----:B0-----:R-:W-:-:S03]  /*153e0*/  FMNMX.FTZ R10, R2, R5, !PT ;  /* 0x00000005020a7209 */ /* 0x001fc60007810000 */
[----:B-1----:R-:W4:Y:S04]  /*153f0*/  LDL.64 R2, [R1+0xb8] ;  /* 0x0000b80001027983 */ /* 0x002f280000100a00 */
[----:B------:R-:W0:Y:S02]  /*15400*/  SHFL.BFLY PT, R5, R10, 0x1, 0x1f ;  /* 0x0c201f000a057f89 */ /* 0x000e2400000e0000 */
[----:B0-----:R-:W-:Y:S02]  /*15410*/  FMNMX.FTZ R12, R10, R5, !PT ;  /* 0x000000050a0c7209 */ /* 0x001fe40007810000 */
[----:B------:R-:W5:Y:S04]  /*15420*/  LDL.64 R4, [R1+0x1f0] ;  /* 0x0001f00001047983 */ /* 0x000f680000100a00 */
[----:B------:R-:W-:Y:S04]  /*15430*/  STL [R1+0x1e0], R12 ;  /* 0x0001e00c01007387 */ /* 0x000fe80000100800 */
[----:B------:R-:W2:Y:S04]  /*15440*/  LDL R13, [R1+0x1e0] ;  /* 0x0001e000010d7983 */ /* 0x000ea80000100800 */
[----:B---3--:R-:W0:Y:S02]  /*15450*/  SHFL.BFLY PT, R11, R24, 0x2, 0x1f ;  /* 0x0c401f00180b7f89 */ /* 0x008e2400000e0000 */
[----:B0-----:R-:W-:-:S05]  /*15460*/  FMNMX.FTZ R11, R11, R24, !PT ;  /* 0x000000180b0b7209 */ /* 0x001fca0007810000 */
[----:B------:R-:W0:Y:S01]  /*15470*/  SHFL.BFLY PT, R14, R11, 0x1, 0x1f ;  /* 0x0c201f000b0e7f89 */ /* 0x000e2200000e0000 */
[----:B--2---:R-:W-:Y:S02]  /*15480*/  FSETP.NEU.FTZ.AND P0, PT, R13, -INF , PT ;  /* 0xff8000000d00780b */ /* 0x004fe40003f1d000 */
        /* <DEDUP_REMOVED lines=8> */
[----:B------:R-:W5:Y:S08]  /*15510*/  MUFU.EX2 R135, R13 ;  /* 0x0000000d00877308 */ /* 0x000f700000000800 */
[----:B------:R-:W0:Y:S01]  /*15520*/  MUFU.EX2 R134, R7 ;  /* 0x0000000700867308 */ /* 0x000e220000000800 */
[----:B------:R1:W-:Y:S01]  /*15530*/  STL [R1+0x1e4], R14 ;  /* 0x0001e40e01007387 */ /* 0x0003e20000100800 */
[----:B-----5:R-:W-:Y:S01]  /*15540*/  FMUL.FTZ R4, R135, R4 ;  /* 0x0000000487047220 */ /* 0x020fe20000410000 */
[----:B0-----:R-:W-:-:S05]  /*15550*/  FMUL.FTZ R5, R5, R134 ;  /* 0x0000008605057220 */ /* 0x001fca0000410000 */
[----:B------:R1:W-:Y:S04]  /*15560*/  STL.64 [R1+0x1f0], R4 ;  /* 0x0001f00401007387 */ /* 0x0003e80000100a00 */
[----:B----4-:R-:W2:Y:S01]  /*15570*/  LD.E R6, desc[UR36][R2.64+0x4] ;  /* 0x0000042402067980 */ /* 0x010ea2000c101900 */
        /* <DEDUP_REMOVED lines=9> */
[----:B0-----:R-:W2:Y:S04]  /*15610*/  LDL.64 R2, [R1+0xb8] ;  /* 0x0000b80001027983 */ /* 0x001ea80000100a00 */
[----:B--2---:R-:W2:Y:S02]  /*15620*/  LD.E R6, desc[UR36][R2.64+0x4] ;  /* 0x0000042402067980 */ /* 0x004ea4000c101900 */
[----:B--2---:R-:W-:-:S13]  /*15630*/  ISETP.NE.AND P0, PT, R6, RZ, PT ;  /* 0x000000ff0600720c */ /* 0x004fda0003f05270 */
.L_x_6818:
[----:B------:R-:W-:Y:S05]  /*15640*/  BSYNC B0 ;  /* 0x0000000000007941 */ /* 0x000fea0003800000 */
.L_x_6817:
        /* <DEDUP_REMOVED lines=9> */
.L_x_6820:
[----:B------:R-:W-:Y:S05]  /*156e0*/  BSYNC B0 ;  /* 0x0000000000007941 */ /* 0x000fea0003800000 */
.L_x_6819:
        /* <DEDUP_REMOVED lines=40> */
[----:B------:R-:W-:Y:S02]  /*15970*/  FSEL R73, R73, RZ, P0 ;  /* 0x000000ff49497208 */ /* 0x000fe40000000000 */
[----:B------:R-:W-:-:S03]  /*15980*/  FSETP.NEU.FTZ.AND P0, PT, R39, -INF , PT ;  /* 0xff8000002700780b */ /* 0x000fc60003f1d000 */
[-C--:B------:R-:W-:Y:S01]  /*15990*/  FFMA.FTZ R170, R8, R56.reuse, -R73 ;  /* 0x0000003808aa7223 */ /* 0x080fe20000010849 */
[----:B------:R-:W-:-:S05]  /*159a0*/  FMUL.FTZ R8, R39, R56 ;  /* 0x0000003827087220 */ /* 0x000fca0000410000 */
[----:B------:R-:W-:Y:S01]  /*159b0*/  FSEL R39, R8, RZ, P0 ;  /* 0x000000ff08277208 */ /* 0x000fe20000000000 */
[----:B------:R-:W-:-:S04]  /*159c0*/  FFMA.FTZ R152, R71, R56, -R73 ;  /* 0x0000003847987223 */ /* 0x000fc80000010849 */
[-CC-:B------:R-:W-:Y:S01]  /*159d0*/  FFMA.FTZ R132, R70, R56.reuse, -R39.reuse ;  /* 0x0000003846847223 */ /* 0x180fe20000010827 */
[-C--:B------:R-:W-:Y:S01]  /*159e0*/  FFMA.FTZ R153, R69, R56.reuse, -R39 ;  /* 0x0000003845997223 */ /* 0x080fe20000010827 */
[-C--:B------:R-:W-:Y:S01]  /*159f0*/  FFMA.FTZ R121, R62, R56.reuse, -R73 ;  /* 0x000000383e797223 */ /* 0x080fe20000010849 */
[----:B------:R-:W3:Y:S01]  /*15a00*/  MUFU.EX2 R152, R152 ;  /* 0x0000009800987308 */ /* 0x000ee20000000800 */
        /* <DEDUP_REMOVED lines=13> */
[----:B------:R-:W-:-:S02]  /*15ae0*/  FFMA.FTZ R176, R40, R56, -R73 ;  /* 0x0000003828b07223 */ /* 0x000fc40000010849 */
        /* <DEDUP_REMOVED lines=12> */
[-C--:B------:R-:W-:Y:S01]  /*15bb0*/  FFMA.FTZ R175, R54, R56.reuse, -R39 ;  /* 0x0000003836af7223 */ /* 0x080fe20000010827 */
[----:B------:R-:W-:Y:S01]  /*15bc0*/  FFMA.FTZ R190, R53, R56, -R73 ;  /* 0x0000003835be7223 */ /* 0x000fe20000010849 */
[C---:B----4-:R-:W-:Y:S01]  /*15bd0*/  FMUL.FTZ R35, R135.reuse, R35 ;  /* 0x0000002387237220 */ /* 0x050fe20000410000 */
[C---:B------:R-:W-:Y:S01]  /*15be0*/  FMUL.FTZ R34, R135.reuse, R34 ;  /* 0x0000002287227220 */ /* 0x040fe20000410000 */
[----:B------:R-:W2:Y:S01]  /*15bf0*/  MUFU.EX2 R121, R121 ;  /* 0x0000007900797308 */ /* 0x000ea20000000800 */
[----:B---3--:R-:W-:Y:S01]  /*15c00*/  FADD.FTZ R6, R152, R6 ;  /* 0x0000000698067221 */ /* 0x008fe20000010000 */
[C---:B------:R-:W-:Y:S01]  /*15c10*/  FMUL.FTZ R37, R134.reuse, R37 ;  /* 0x0000002586257220 */ /* 0x040fe20000410000 */
[----:B------:R-:W-:Y:S01]  /*15c20*/  FMUL.FTZ R36, R134, R36 ;  /* 0x0000002486247220 */ /* 0x000fe20000410000 */
        /* <DEDUP_REMOVED lines=11> */
[C---:B------:R-:W-:Y:S01]  /*15ce0*/  FMUL.FTZ R11, R135.reuse, R11 ;  /* 0x0000000b870b7220 */ /* 0x040fe20000410000 */
        /* <DEDUP_REMOVED lines=9> */
[----:B------:R-:W-:Y:S01]  /*15d80*/  FMUL.FTZ R12, R135, R12 ;  /* 0x0000000c870c7220 */ /* 0x000fe20000410000 */
[C---:B------:R-:W-:Y:S01]  /*15d90*/  FMUL.FTZ R85, R134.reuse, R85 ;  /* 0x0000005586557220 */ /* 0x040fe20000410000 */
[C---:B------:R-:W-:Y:S01]  /*15da0*/  FMUL.FTZ R84, R134.reuse, R84 ;  /* 0x0000005486547220 */ /* 0x040fe20000410000 */
[C---:B------:R-:W-:Y:S01]  /*15db0*/  FMUL.FTZ R87, R134.reuse, R87 ;  /* 0x0000005786577220 */ /* 0x040fe20000410000 */
[C---:B------:R-:W-:Y:S01]  /*15dc0*/  FMUL.FTZ R86, R134.reuse, R86 ;  /* 0x0000005686567220 */ /* 0x040fe20000410000 */
[C---:B------:R-:W-:Y:S01]  /*15dd0*/  FMUL.FTZ R5, R134.reuse, R5 ;  /* 0x0000000586057220 */ /* 0x040fe20000410000 */
[----:B------:R-:W-:Y:S01]  /*15de0*/  FMUL.FTZ R4, R134, R4 ;  /* 0x0000000486047220 */ /* 0x000fe20000410000 */
        /* <DEDUP_REMOVED lines=14> */
[----:B------:R-:W4:Y:S05]  /*15ed0*/  LDL.64 R58, [R1+0x268] ;  /* 0x00026800013a7983 */ /* 0x000f2a0000100a00 */
[----:B------:R-:W1:Y:S01]  /*15ee0*/  MUFU.EX2 R168, R168 ;  /* 0x000000a800a87308 */ /* 0x000e620000000800 */
[----:B0-----:R-:W-:Y:S01]  /*15ef0*/  FADD.FTZ R8, R131, R8 ;  /* 0x0000000883087221 */ /* 0x001fe20000010000 */
[----:B------:R-:W-:Y:S01]  /*15f00*/  FADD.FTZ R6, R154, R7 ;  /* 0x000000079a067221 */ /* 0x000fe20000010000 */
[----:B------:R-:W4:Y:S05]  /*15f10*/  LDL.64 R62, [R1+0x248] ;  /* 0x00024800013e7983 */ /* 0x000f2a0000100a00 */
[----:B------:R-:W0:Y:S08]  /*15f20*/  MUFU.EX2 R171, R171 ;  /* 0x000000ab00ab7308 */ /* 0x000e300000000800 */
[----:B------:R-:W0:Y:S01]  /*15f30*/  MUFU.EX2 R129, R129 ;  /* 0x0000008100817308 */ /* 0x000e220000000800 */
[----:B-1----:R-:W-:Y:S01]  /*15f40*/  FADD.FTZ R41, R169, R8 ;  /* 0x00000008a9297221 */ /* 0x002fe20000010000 */
[----:B------:R-:W-:Y:S01]  /*15f50*/  FADD.FTZ R7, R117, R6 ;  /* 0x0000000675077221 */ /* 0x000fe20000010000 */
[----:B------:R-:W4:Y:S05]  /*15f60*/  LDL.64 R46, [R1+0x278] ;  /* 0x00027800012e7983 */ /* 0x000f2a0000100a00 */
        /* <DEDUP_REMOVED lines=18> */
[----:B------:R-:W4:Y:S05]  /*16090*/  LDL.64 R44, [R1+0x2d8] ;  /* 0x0002d800012c7983 */ /* 0x000f2a0000100a00 */
[----:B------:R-:W-:Y:S08]  /*160a0*/  MUFU.EX2 R178, R178 ;  /* 0x000000b200b27308 */ /* 0x000ff00000000800 */
[----:B------:R-:W1:Y:S01]  /*160b0*/  MUFU.EX2 R116, R116 ;  /* 0x0000007400747308 */ /* 0x000e620000000800 */
[----:B0-----:R-:W-:Y:S01]  /*160c0*/  FADD.FTZ R38, R126, R41 ;  /* 0x000000297e267221 */ /* 0x001fe20000010000 */
[----:B------:R-:W-:-:S06]  /*160d0*/  FADD.FTZ R6, R127, R6 ;  /* 0x000000067f067221 */ /* 0x000fcc0000010000 */
[----:B------:R-:W-:Y:S01]  /*160e0*/  MUFU.EX2 R193, R193 ;  /* 0x000000c100c17308 */ /* 0x000fe20000000800 */
[----:B------:R-:W-:-:S07]  /*160f0*/  FFMA.FTZ R7, R55, R56, -R39 ;  /* 0x0000003837077223 */ /* 0x000fce0000010827 */
[----:B------:R-:W0:Y:S01]  /*16100*/  MUFU.EX2 R173, R173 ;  /* 0x000000ad00ad7308 */ /* 0x000e220000000800 */
[----:B-1----:R-:W-:Y:S01]  /*16110*/  FADD.FTZ R41, R179, R38 ;  /* 0x00000026b3297221 */ /* 0x002fe20000010000 */
[----:B------:R-:W-:Y:S01]  /*16120*/  FADD.FTZ R39, R125, R6 ;  /* 0x000000067d277221 */ /* 0x000fe20000010000 */
[----:B------:R-:W4:Y:S04]  /*16130*/  LDL.64 R56, [R1+0x3e0] ;  /* 0x0003e00001387983 */ /* 0x000f280000100a00 */
[----:B------:R-:W4:Y:S01]  /*16140*/  LDL.64 R50, [R1+0x2a8] ;  /* 0x0002a80001327983 */ /* 0x000f220000100a00 */
[----:B------:R-:W-:Y:S03]  /*16150*/  MUFU.EX2 R172, R172 ;  /* 0x000000ac00ac7308 */ /* 0x000fe60000000800 */
[----:B------:R-:W4:Y:S05]  /*16160*/  LDL.64 R48, [R1+0x2b8] ;  /* 0x0002b80001307983 */ /* 0x000f2a0000100a00 */
        /* <DEDUP_REMOVED lines=8> */
[----:B------:R-:W0:Y:S08]  /*161f0*/  MUFU.EX2 R190, R190 ;  /* 0x000000be00be7308 */ /* 0x000e300000000800 */
[----:B------:R-:W0:Y:S01]  /*16200*/  MUFU.EX2 R7, R7 ;  /* 0x0000000700077308 */ /* 0x000e220000000800 */
[----:B-1----:R-:W-:Y:S01]  /*16210*/  FADD.FTZ R6, R8, R41 ;  /* 0x0000002908067221 */ /* 0x002fe20000010000 */
[----:B------:R-:W-:-:S03]  /*16220*/  FADD.FTZ R39, R172, R39 ;  /* 0x00000027ac277221 */ /* 0x000fc60000010000 */
[----:B------:R-:W-:Y:S01]  /*16230*/  FADD.FTZ R6, R175, R6 ;  /* 0x00000006af067221 */ /* 0x000fe20000010000 */
[----:B------:R-:W-:-:S04]  /*16240*/  FADD.FTZ R41, R174, R39 ;  /* 0x00000027ae297221 */ /* 0x000fc80000010000 */
[----:B0-----:R-:W-:Y:S02]  /*16250*/  FADD.FTZ R38, R190, R41 ;  /* 0x00000029be267221 */ /* 0x001fe40000010000 */
[----:B------:R-:W4:Y:S01]  /*16260*/  LDL.64 R40, [R1+0x2f8] ;  /* 0x0002f80001287983 */ /* 0x000f220000100a00 */
[----:B------:R-:W-:-:S05]  /*16270*/  FADD.FTZ R39, R7, R6 ;  /* 0x0000000607277221 */ /* 0x000fca0000010000 */
[----:B------:R0:W-:Y:S01]  /*16280*/  STL.64 [R1+0x1f0], R38 ;  /* 0x0001f02601007387 */ /* 0x0001e20000100a00 */
[----:B------:R-:W-:Y:S06]  /*16290*/  BAR.SYNC.DEFER_BLOCKING 0xf, 0x100 ;  /* 0x03c4000000007b1d */ /* 0x000fec0000010000 */
[----:B0-----:R-:W4:Y:S04]  /*162a0*/  LDL.64 R38, [R1+0x308] ;  /* 0x0003080001267983 */ /* 0x001f280000100a00 */
[----:B------:R-:W4:Y:S04]  /*162b0*/  LD.E.64 R96, desc[UR36][R2.64+0x8] ;  /* 0x0000082402607980 */ /* 0x000f28000c101b00 */
[----:B------:R-:W4:Y:S04]  /*162c0*/  LD.E.64 R2, desc[UR36][R2.64] ;  /* 0x0000002402027980 */ /* 0x000f28000c101b00 */
[----:B------:R-:W-:Y:S04]  /*162d0*/  STL.64 [R1+0x400], R34 ;  /* 0x0004002201007387 */ /* 0x000fe80000100a00 */
[----:B------:R0:W-:Y:S04]  /*162e0*/  STL.64 [R1+0x408], R36 ;  /* 0x0004082401007387 */ /* 0x0001e80000100a00 */
[----:B------:R-:W-:Y:S04]  /*162f0*/  STL.64 [R1+0x210], R32 ;  /* 0x0002102001007387 */ /* 0x000fe80000100a00 */
        /* <DEDUP_REMOVED lines=397> */
[----:B---3--:R-:W-:Y:S04]  /*17bd0*/  STL [R1+0x350], R84 ;  /* 0x0003505401007387 */ /* 0x008fe80000100800 */
        /* <DEDUP_REMOVED lines=515> */
.L_x_6822:
[----:B------:R-:W-:Y:S05]  /*19c10*/  BSYNC B0 ;  /* 0x0000000000007941 */ /* 0x000fea0003800000 */
.L_x_6821:
        /* <DEDUP_REMOVED lines=9> */
[----:B------:R-:W2:Y:S02]  /*19cb0*/  LDL R6, [R1+0x50] ;  /* 0x0000500001067983 */ /* 0x000ea40000100800 */
[----:B--2---:R-:W-:-:S07]  /*19cc0*/  IMAD.SHL.U32 R6, R6, 0x40, RZ ;  /* 0x0000004006067824 */ /* 0x004fce00078e00ff */
.L_x_6790:
[----:B------:R-:W1:Y:S01]  /*19cd0*/  LDC R2, c[0x0][0x448] ;  /* 0x00011200ff027b82 */ /* 0x000e620000000800 */
[----:B------:R-:W-:Y:S01]  /*19ce0*/  VIADD R3, R6, 0x3f ;  /* 0x0000003f06037836 */ /* 0x000fe20000000000 */
[----:B------:R-:W-:-:S06]  /*19cf0*/  ULDC UR4, c[0x0][0xad4] ;  /* 0x0002b50000047ab9 */ /* 0x000fcc0000000800 */
[----:B------:R-:W2:Y:S01]  /*19d00*/  LDC R8, c[0x0][0xadc] ;  /* 0x0002b700ff087b82 */ /* 0x000ea20000000800 */
[----:B-1----:R-:W-:-:S13]  /*19d10*/  ISETP.NE.AND P0, PT, R2, 0x1, PT ;  /* 0x000000010200780c */ /* 0x002fda0003f05270 */
[----:B------:R-:W1:Y:S08]  /*19d20*/  @P0 LDC R2, c[0x0][0x44c] ;  /* 0x00011300ff020b82 */ /* 0x000e700000000800 */
[----:B------:R-:W3:Y:S01]  /*19d30*/  @P0 LDC R5, c[0x0][0x450] ;  /* 0x00011400ff050b82 */ /* 0x000ee20000000800 */
[----:B-1----:R-:W-:-:S05]  /*19d40*/  @P0 IMAD.HI.U32 R2, R3, R2, RZ ;  /* 0x0000000203020227 */ /* 0x002fca00078e00ff */
[----:B---3--:R-:W-:Y:S02]  /*19d50*/  @P0 SHF.R.U32.HI R3, RZ, R5, R2 ;  /* 0x00000005ff030219 */ /* 0x008fe40000011602 */
[----:B--2---:R-:W-:-:S03]  /*19d60*/  ISETP.GE.AND P0, PT, R8, 0x1, PT ;  /* 0x000000010800780c */ /* 0x004fc60003f06270 */
[----:B------:R-:W-:-:S04]  /*19d70*/  IMAD.IADD R3, R212, 0x1, R3 ;  /* 0x00000001d4037824 */ /* 0x000fc800078e0203 */
[----:B0-----:R-:W-:-:S06]  /*19d80*/  VIADD R4, R3, -UR4 ;  /* 0x8000000403047c36 */ /* 0x001fcc0008000000 */
[----:B------:R-:W-:Y:S05]  /*19d90*/  @!P0 BRA `(.L_x_6824) ;  /* 0x0000000000488947 */ /* 0x000fea0003800000 */
        /* <DEDUP_REMOVED lines=11> */
.L_x_6826:
[----:B------:R-:W-:-:S13]  /*19e50*/  ISETP.NE.AND P0, PT, R8, 0x1, PT ;  /* 0x000000010800780c */ /* 0x000fda0003f05270 */
[----:B------:R-:W0:Y:S02]  /*19e60*/  @P0 LDC.64 R2, c[0x0][0xae0] ;  /* 0x0002b800ff020b82 */ /* 0x000e240000000a00 */
[----:B0-----:R-:W-:-:S05]  /*19e70*/  @P0 IMAD.HI.U32 R2, R5, R2, RZ ;  /* 0x0000000205020227 */ /* 0x001fca00078e00ff */
[----:B------:R-:W-:-:S07]  /*19e80*/  @P0 SHF.R.U32.HI R5, RZ, R3, R2 ;  /* 0x00000003ff050219 */ /* 0x000fce0000011602 */
.L_x_6827:
[----:B------:R-:W-:Y:S05]  /*19e90*/  BSYNC B0 ;  /* 0x0000000000007941 */ /* 0x000fea0003800000 */
.L_x_6825:
[----:B------:R-:W-:-:S05]  /*19ea0*/  IMAD R5, R5, R8, RZ ;  /* 0x0000000805057224 */ /* 0x000fca00078e02ff */
[----:B------:R-:W-:-:S07]  /*19eb0*/  VIMNMX R4, R4, R5, !PT ;  /* 0x0000000504047248 */ /* 0x000fce0007fe0100 */
.L_x_6824:
[----:B------:R-:W-:-:S05]  /*19ec0*/  VIADD R4, R4, 0x3f ;  /* 0x0000003f04047836 */ /* 0x000fca0000000000 */
[----:B------:R-:W-:-:S04]  /*19ed0*/  SHF.R.S32.HI R3, RZ, 0x1f, R4 ;  /* 0x0000001fff037819 */ /* 0x000fc80000011404 */
[----:B------:R-:W-:-:S04]  /*19ee0*/  LEA.HI R3, R3, R4, RZ, 0x6 ;  /* 0x0000000403037211 */ /* 0x000fc800078f30ff */
[----:B------:R-:W-:-:S04]  /*19ef0*/  SHF.R.S32.HI R3, RZ, 0x6, R3 ;  /* 0x00000006ff037819 */ /* 0x000fc80000011403 */
[----:B------:R-:W-:-:S04]  /*19f00*/  VIMNMX R14, R180, R3, !PT ;  /* 0x00000003b40e7248 */ /* 0x000fc80007fe0100 */
[----:B------:R-:W-:-:S13]  /*19f10*/  ISETP.GE.AND P0, PT, R0, R14, PT ;  /* 0x0000000e0000720c */ /* 0x000fda0003f06270 */
[----:B------:R-:W-:Y:S05]  /*19f20*/  @!P0 BRA `(.L_x_6828) ;  /* 0x0000006c003c8947 */ /* 0x000fea0003800000 */
.L_x_6851:
        /* <DEDUP_REMOVED lines=20> */
.L_x_6830:
[----:B------:R-:W-:Y:S05]  /*1a070*/  BSYNC B0 ;  /* 0x0000000000007941 */ /* 0x000fea0003800000 */
.L_x_6829:
        /* <DEDUP_REMOVED lines=9> */
.L_x_6832:
[----:B------:R-:W-:Y:S05]  /*1a110*/  BSYNC B0 ;  /* 0x0000000000007941 */ /* 0x000fea0003800000 */
.L_x_6831:
[----:B------:R-:W-:Y:S04]  /*1a120*/  BSSY B0, `(.L_x_6833) ;  /* 0x0000006000007945 */ /* 0x000fe80003800000 */
[----:B-1----:R-:W-:Y:S05]  /*1a130*/  @P0 BRA `(.L_x_6834) ;  /* 0x0000000000100947 */ /* 0x002fea0003800000 */
[----:B-----5:R-:W-:Y:S01]  /*1a140*/  IMAD R2, R2, 0x8, R5 ;  /* 0x0000000802027824 */ /* 0x020fe200078e0205 */
[----:B------:R-:W-:-:S04]  /*1a150*/  SHF.L.U32 R3, R3, 0x1f, RZ ;  /* 0x0000001f03037819 */ /* 0x000fc800000006ff */
[----:B------:R-:W1:Y:S02]  /*1a160*/  SYNCS.PHASECHK.TRANS64.TRYWAIT P0, [R2+URZ], R3 ;  /* 0x00000003020075a7 */ /* 0x000e64000800017f */
[----:B-1----:R-:W-:Y:S05]  /*1a170*/  @!P0 BRA `(.L_x_6835) ;  /* 0x000001f000c48947 */ /* 0x002fea0003800000 */
.L_x_6834:
[----:B------:R-:W-:Y:S05]  /*1a180*/  BSYNC B0 ;  /* 0x0000000000007941 */ /* 0x000fea0003800000 */
.L_x_6833:
        /* <DEDUP_REMOVED lines=57> */
.L_x_6837:
[----:B------:R-:W-:Y:S05]  /*1a520*/  BSYNC B0 ;  /* 0x0000000000007941 */ /* 0x000fea0003800000 */
.L_x_6836:
        /* <DEDUP_REMOVED lines=8> */
.L_x_6839:
[----:B------:R-:W-:Y:S05]  /*1a5b0*/  BSYNC B0 ;  /* 0x0000000000007941 */ /* 0x000fea0003800000 */
.L_x_6838:
[----:B------:R-:W-:Y:S04]  /*1a5c0*/  BSSY B0, `(.L_x_6840) ;  /* 0x0000004000007945 */ /* 0x000fe80003800000 */
[----:B-1----:R-:W-:Y:S05]  /*1a5d0*/  @P0 BRA `(.L_x_6841) ;  /* 0x0000000000080947 */ /* 0x002fea0003800000 */
[----:B------:R-:W1:Y:S02]  /*1a5e0*/  SYNCS.PHASECHK.TRANS64.TRYWAIT P0, [R2+URZ], R3 ;  /* 0x00000003020075a7 */ /* 0x000e64000800017f */
[----:B-1----:R-:W-:Y:S05]  /*1a5f0*/  @!P0 BRA `(.L_x_6842) ;  /* 0x000001ec00b88947 */ /* 0x002fea0003800000 */
.L_x_6841:
[----:B------:R-:W-:Y:S05]  /*1a600*/  BSYNC B0 ;  /* 0x0000000000007941 */ /* 0x000fea0003800000 */
.L_x_6840:
        /* <DEDUP_REMOVED lines=433> */
.L_x_6844:
[----:B------:R-:W-:Y:S05]  /*1c120*/  BSYNC B0 ;  /* 0x0000000000007941 */ /* 0x000fea0003800000 */
.L_x_6843:
        /* <DEDUP_REMOVED lines=39> */
[----:B------:R-:W0:Y:S04]  /*1c3a0*/  SHFL.BFLY PT, R5, R2, 0x2, 0x1f ;  /* 0x0c401f0002057f89 */ /* 0x000e2800000e0000 */
[----:B------:R1:W-:Y:S04]  /*1c3b0*/  STL.64 [R1+0x1e0], R2 ;  /* 0x0001e00201007387 */ /* 0x0003e80000100a00 */
[----:B------:R-:W2:Y:S01]  /*1c3c0*/  LDL R20, [R1+0x1e4] ;  /* 0x0001e40001147983 */ /* 0x000ea20000100800 */
[----:B0-----:R-:W-:-:S03]  /*1c3d0*/  FMNMX.FTZ R8, R2, R5, !PT ;  /* 0x0000000502087209 */ /* 0x001fc60007810000 */
[----:B-1----:R-:W4:Y:S04]  /*1c3e0*/  LDL.64 R2, [R1+0xb8] ;  /* 0x0000b80001027983 */ /* 0x002f280000100a00 */
[----:B------:R-:W0:Y:S02]  /*1c3f0*/  SHFL.BFLY PT, R5, R8, 0x1, 0x1f ;  /* 0x0c201f0008057f89 */ /* 0x000e2400000e0000 */
[----:B0-----:R-:W-:Y:S02]  /*1c400*/  FMNMX.FTZ R10, R8, R5, !PT ;  /* 0x00000005080a7209 */ /* 0x001fe40007810000 */
[----:B------:R-:W4:Y:S04]  /*1c410*/  LDL.64 R4, [R1+0x1f0] ;  /* 0x0001f00001047983 */ /* 0x000f280000100a00 */
        /* <DEDUP_REMOVED lines=29> */
.L_x_6846:
[----:B------:R-:W-:Y:S05]  /*1c5f0*/  BSYNC B0 ;  /* 0x0000000000007941 */ /* 0x000fea0003800000 */
.L_x_6845:
        /* <DEDUP_REMOVED lines=9> */
.L_x_6848:
[----:B------:R-:W-:Y:S05]  /*1c690*/  BSYNC B0 ;  /* 0x0000000000007941 */ /* 0x000fea0003800000 */
.L_x_6847:
        /* <DEDUP_REMOVED lines=35> */
[-C--:B--2---:R-:W-:Y:S01]  /*1c8d0*/  FMUL.FTZ R65, R65, R66.reuse ;  /* 0x0000004241417220 */ /* 0x084fe20000410000 */
[----:B------:R-:W-:-:S03]  /*1c8e0*/  FMUL.FTZ R15, R64, R66 ;  /* 0x00000042400f7220 */ /* 0x000fc60000410000 */
[-C--:B------:R-:W-:Y:S01]  /*1c8f0*/  FFMA.FTZ R153, R26, R66.reuse, -R65 ;  /* 0x000000421a997223 */ /* 0x080fe20000010841 */
[-C--:B------:R-:W-:Y:S01]  /*1c900*/  FFMA.FTZ R152, R24, R66.reuse, -R15 ;  /* 0x0000004218987223 */ /* 0x080fe2000001080f */
[-C--:B------:R-:W-:Y:S01]  /*1c910*/  FFMA.FTZ R132, R27, R66.reuse, -R65 ;  /* 0x000000421b847223 */ /* 0x080fe20000010841 */
[-C--:B------:R-:W-:Y:S01]  /*1c920*/  FFMA.FTZ R106, R25, R66.reuse, -R15 ;  /* 0x00000042196a7223 */ /* 0x080fe2000001080f */
[-C--:B------:R-:W-:Y:S02]  /*1c930*/  FFMA.FTZ R155, R30, R66.reuse, -R65 ;  /* 0x000000421e9b7223 */ /* 0x080fe40000010841 */
[----:B------:R-:W3:Y:S01]  /*1c940*/  MUFU.EX2 R153, R153 ;  /* 0x0000009900997308 */ /* 0x000ee20000000800 */
[-C--:B------:R-:W-:Y:S01]  /*1c950*/  FFMA.FTZ R154, R28, R66.reuse, -R15 ;  /* 0x000000421c9a7223 */ /* 0x080fe2000001080f */
[----:B------:R-:W-:-:S06]  /*1c960*/  FFMA.FTZ R133, R31, R66, -R65 ;  /* 0x000000421f857223 */ /* 0x000fcc0000010841 */
        /* <DEDUP_REMOVED lines=8> */
[----:B------:R-:W1:Y:S08]  /*1c9f0*/  MUFU.EX2 R132, R132 ;  /* 0x0000008400847308 */ /* 0x000e700000000800 */
[----:B------:R-:W2:Y:S08]  /*1ca00*/  MUFU.EX2 R106, R106 ;  /* 0x0000006a006a7308 */ /* 0x000eb00000000800 */
[----:B------:R-:W4:Y:S01]  /*1ca10*/  MUFU.EX2 R155, R155 ;  /* 0x0000009b009b7308 */ /* 0x000f220000000800 */
[----:B---3--:R-:W-:-:S07]  /*1ca20*/  FADD.FTZ R25, R153, R7 ;  /* 0x0000000799197221 */ /* 0x008fce0000010000 */
[----:B------:R-:W3:Y:S01]  /*1ca30*/  MUFU.EX2 R154, R154 ;  /* 0x0000009a009a7308 */ /* 0x000ee20000000800 */
[----:B0-----:R-:W-:Y:S01]  /*1ca40*/  FADD.FTZ R7, R152, R6 ;  /* 0x0000000698077221 */ /* 0x001fe20000010000 */
        /* <DEDUP_REMOVED lines=12> */
[-CC-:B------:R-:W-:Y:S01]  /*1cb10*/  FFMA.FTZ R172, R48, R66.reuse, -R15.reuse ;  /* 0x0000004230ac7223 */ /* 0x180fe2000001080f */
[-C--:B------:R-:W-:Y:S01]  /*1cb20*/  FFMA.FTZ R190, R49, R66.reuse, -R15 ;  /* 0x0000004231be7223 */ /* 0x080fe2000001080f */
[----:B------:R-:W0:Y:S01]  /*1cb30*/  MUFU.EX2 R107, R107 ;  /* 0x0000006b006b7308 */ /* 0x000e220000000800 */
[----:B-1----:R-:W-:Y:S01]  /*1cb40*/  FADD.FTZ R6, R132, R25 ;  /* 0x0000001984067221 */ /* 0x002fe20000010000 */
[----:B--2---:R-:W-:Y:S01]  /*1cb50*/  FADD.FTZ R7, R106, R7 ;  /* 0x000000076a077221 */ /* 0x004fe20000010000 */
[-C--:B------:R-:W-:Y:S01]  /*1cb60*/  FFMA.FTZ R175, R54, R66.reuse, -R65 ;  /* 0x0000004236af7223 */ /* 0x080fe20000010841 */
[----:B------:R-:W-:Y:S01]  /*1cb70*/  FFMA.FTZ R174, R52, R66, -R15 ;  /* 0x0000004234ae7223 */ /* 0x000fe2000001080f */
[C---:B----4-:R-:W-:Y:S01]  /*1cb80*/  FMUL.FTZ R93, R110.reuse, R89 ;  /* 0x000000596e5d7220 */ /* 0x050fe20000410000 */
[C---:B------:R-:W-:Y:S01]  /*1cb90*/  FMUL.FTZ R92, R110.reuse, R88 ;  /* 0x000000586e5c7220 */ /* 0x040fe20000410000 */
[C---:B------:R-:W-:Y:S01]  /*1cba0*/  FMUL.FTZ R95, R109.reuse, R91 ;  /* 0x0000005b6d5f7220 */ /* 0x040fe20000410000 */
[----:B------:R-:W1:Y:S01]  /*1cbb0*/  MUFU.EX2 R169, R169 ;  /* 0x000000a900a97308 */ /* 0x000e620000000800 */
[----:B------:R-:W-:Y:S01]  /*1cbc0*/  FMUL.FTZ R94, R109, R90 ;  /* 0x0000005a6d5e7220 */ /* 0x000fe20000410000 */
[C---:B------:R-:W-:Y:S01]  /*1cbd0*/  FMUL.FTZ R101, R110.reuse, R101 ;  /* 0x000000656e657220 */ /* 0x040fe20000410000 */
[C---:B------:R-:W-:Y:S01]  /*1cbe0*/  FMUL.FTZ R100, R110.reuse, R100 ;  /* 0x000000646e647220 */ /* 0x040fe20000410000 */
[C---:B------:R-:W-:Y:S01]  /*1cbf0*/  FMUL.FTZ R103, R110.reuse, R103 ;  /* 0x000000676e677220 */ /* 0x040fe20000410000 */
[C---:B------:R-:W-:Y:S01]  /*1cc00*/  FMUL.FTZ R102, R110.reuse, R102 ;  /* 0x000000666e667220 */ /* 0x040fe20000410000 */
[C---:B------:R-:W-:Y:S01]  /*1cc10*/  FMUL.FTZ R105, R110.reuse, R99 ;  /* 0x000000636e697220 */ /* 0x040fe20000410000 */
[----:B------:R-:W-:Y:S01]  /*1cc20*/  FMUL.FTZ R104, R110, R98 ;  /* 0x000000626e687220 */ /* 0x000fe20000410000 */
[----:B------:R-:W2:Y:S01]  /*1cc30*/  MUFU.EX2 R168, R168 ;  /* 0x000000a800a87308 */ /* 0x000ea20000000800 */
[----:B------:R-:W-:Y:S01]  /*1cc40*/  FADD.FTZ R26, R155, R6 ;  /* 0x000000069b1a7221 */ /* 0x000fe20000010000 */
[----:B---3--:R-:W-:Y:S01]  /*1cc50*/  FADD.FTZ R6, R154, R7 ;  /* 0x000000079a067221 */ /* 0x008fe20000010000 */
        /* <DEDUP_REMOVED lines=18> */
[C---:B------:R-:W-:Y:S01]  /*1cd80*/  FMUL.FTZ R9, R110.reuse, R9 ;  /* 0x000000096e097220 */ /* 0x040fe20000410000 */
[----:B------:R-:W-:Y:S01]  /*1cd90*/  FMUL.FTZ R8, R110, R8 ;  /* 0x000000086e087220 */ /* 0x000fe20000410000 */
[----:B------:R-:W4:Y:S01]  /*1cda0*/  LDL.64 R28, [R1+0x2c0] ;  /* 0x0002c000011c7983 */ /* 0x000f220000100a00 */
[----:B------:R-:W0:Y:S08]  /*1cdb0*/  MUFU.EX2 R171, R171 ;  /* 0x000000ab00ab7308 */ /* 0x000e300000000800 */
[----:B------:R-:W0:Y:S01]  /*1cdc0*/  MUFU.EX2 R170, R170 ;  /* 0x000000aa00aa7308 */ /* 0x000e220000000800 */
[----:B-1----:R-:W-:Y:S01]  /*1cdd0*/  FADD.FTZ R31, R169, R26 ;  /* 0x0000001aa91f7221 */ /* 0x002fe20000010000 */
[----:B--2---:R-:W-:Y:S01]  /*1cde0*/  FADD.FTZ R7, R168, R7 ;  /* 0x00000007a8077221 */ /* 0x004fe20000010000 */
[----:B------:R-:W2:Y:S05]  /*1cdf0*/  LDL.64 R38, [R1+0x360] ;  /* 0x0003600001267983 */ /* 0x000eaa0000100a00 */
[----:B------:R-:W1:Y:S08]  /*1ce00*/  MUFU.EX2 R131, R131 ;  /* 0x0000008300837308 */ /* 0x000e700000000800 */
[----:B------:R-:W1:Y:S01]  /*1ce10*/  MUFU.EX2 R127, R127 ;  /* 0x0000007f007f7308 */ /* 0x000e620000000800 */
[----:B---3--:R-:W-:Y:S01]  /*1ce20*/  FADD.FTZ R30, R130, R31 ;  /* 0x0000001f821e7221 */ /* 0x008fe20000010000 */
[----:B----4-:R-:W-:Y:S01]  /*1ce30*/  FADD.FTZ R7, R108, R7 ;  /* 0x000000076c077221 */ /* 0x010fe20000010000 */
[----:B------:R-:W3:Y:S04]  /*1ce40*/  LDL.64 R40, [R1+0x370] ;  /* 0x0003700001287983 */ /* 0x000ee80000100a00 */
[----:B------:R-:W4:Y:S01]  /*1ce50*/  LDL.64 R42, [R1+0x380] ;  /* 0x00038000012a7983 */ /* 0x000f220000100a00 */
[----:B------:R-:W1:Y:S08]  /*1ce60*/  MUFU.EX2 R177, R177 ;  /* 0x000000b100b17308 */ /* 0x000e700000000800 */
        /* <DEDUP_REMOVED lines=18> */
[----:B------:R-:W0:Y:S01]  /*1cf90*/  MUFU.EX2 R173, R173 ;  /* 0x000000ad00ad7308 */ /* 0x000e220000000800 */
[-C--:B------:R-:W-:Y:S01]  /*1cfa0*/  FFMA.FTZ R15, R53, R66.reuse, -R15 ;  /* 0x00000042350f7223 */ /* 0x080fe2000001080f */
[----:B------:R-:W-:-:S06]  /*1cfb0*/  FFMA.FTZ R7, R55, R66, -R65 ;  /* 0x0000004237077223 */ /* 0x000fcc0000010841 */
[----:B------:R-:W0:Y:S01]  /*1cfc0*/  MUFU.EX2 R172, R172 ;  /* 0x000000ac00ac7308 */ /* 0x000e220000000800 */
[----:B-1----:R-:W-:Y:S01]  /*1cfd0*/  FADD.FTZ R34, R179, R34 ;  /* 0x00000022b3227221 */ /* 0x002fe20000010000 */
[----:B------:R-:W-:Y:S01]  /*1cfe0*/  FADD.FTZ R35, R178, R35 ;  /* 0x00000023b2237221 */ /* 0x000fe20000010000 */
[----:B------:R-:W4:Y:S04]  /*1cff0*/  LDL.64 R24, [R1+0x2b0] ;  /* 0x0002b00001187983 */ /* 0x000f280000100a00 */
[----:B------:R-:W4:Y:S01]  /*1d000*/  LDL.64 R26, [R1+0x2d0] ;  /* 0x0002d000011a7983 */ /* 0x000f220000100a00 */
[----:B------:R-:W1:Y:S03]  /*1d010*/  MUFU.EX2 R6, R6 ;  /* 0x0000000600067308 */ /* 0x000e660000000800 */
        /* <DEDUP_REMOVED lines=18> */
[----:B------:R-:W4:Y:S02]  /*1d140*/  LDL.64 R66, [R1+0x248] ;  /* 0x0002480001427983 */ /* 0x000f240000100a00 */
[----:B------:R-:W-:Y:S01]  /*1d150*/  FADD.FTZ R36, R175, R34 ;  /* 0x00000022af247221 */ /* 0x000fe20000010000 */
[----:B------:R-:W-:Y:S01]  /*1d160*/  FADD.FTZ R34, R174, R35 ;  /* 0x00000023ae227221 */ /* 0x000fe20000010000 */
[----:B------:R-:W4:Y:S03]  /*1d170*/  LDL.64 R90, [R1+0x2a8] ;  /* 0x0002a800015a7983 */ /* 0x000f260000100a00 */
[----:B0-----:R-:W-:Y:S01]  /*1d180*/  FADD.FTZ R34, R15, R34 ;  /* 0x000000220f227221 */ /* 0x001fe20000010000 */
[----:B------:R-:W4:Y:S04]  /*1d190*/  LDL.64 R88, [R1+0x2b8] ;  /* 0x0002b80001587983 */ /* 0x000f280000100a00 */
[----:B------:R-:W4:Y:S01]  /*1d1a0*/  LDL.64 R98, [R1+0x2f8] ;  /* 0x0002f80001627983 */ /* 0x000f220000100a00 */
[----:B------:R-:W-:-:S03]  /*1d1b0*/  FADD.FTZ R35, R7, R36 ;  /* 0x0000002407237221 */ /* 0x000fc60000010000 */
[----:B------:R-:W4:Y:S04]  /*1d1c0*/  LDL.64 R36, [R1+0x350] ;  /* 0x0003500001247983 */ /* 0x000f280000100a00 */
[----:B------:R0:W-:Y:S01]  /*1d1d0*/  STL.64 [R1+0x1f0], R34 ;  /* 0x0001f02201007387 */ /* 0x0001e20000100a00 */
[----:B------:R-:W-:Y:S06]  /*1d1e0*/  BAR.SYNC.DEFER_BLOCKING 0xf, 0x100 ;  /* 0x03c4000000007b1d */ /* 0x000fec0000010000 */
[----:B0-----:R-:W4:Y:S04]  /*1d1f0*/  LDL.64 R34, [R1+0x340] ;  /* 0x0003400001227983 */ /* 0x001f280000100a00 */
[----:B------:R-:W4:Y:S04]  /*1d200*/  LDL.64 R10, [R1+0x378] ;  /* 0x00037800010a7983 */ /* 0x000f280000100a00 */
[----:B------:R-:W4:Y:S04]  /*1d210*/  LD.E.64 R86, desc[UR36][R2.64+0x8] ;  /* 0x0000082402567980 */ /* 0x000f28000c101b00 */
[----:B------:R-:W4:Y:S04]  /*1d220*/  LD.E.64 R2, desc[UR36][R2.64] ;  /* 0x0000002402027980 */ /* 0x000f28000c101b00 */
        /* <DEDUP_REMOVED lines=24> */
[----:B------:R0:W-:Y:S04]  /*1d3b0*/  STL.64 [R1+0x280], R8 ;  /* 0x0002800801007387 */ /* 0x0001e80000100a00 */
        /* <DEDUP_REMOVED lines=93> */
[----:B------:R-:W-:Y:S01]  /*1d990*/  FMUL.FTZ R34, R110, R34 ;  /* 0x000000226e227220 */ /* 0x000fe20000410000 */
[C---:B------:R-:W-:Y:S01]  /*1d9a0*/  FMUL.FTZ R11, R109.reuse, R11 ;  /* 0x0000000b6d0b7220 */ /* 0x040fe20000410000 */
[----:B------:R-:W-:Y:S01]  /*1d9b0*/  FMUL.FTZ R10, R109, R10 ;  /* 0x0000000a6d0a7220 */ /* 0x000fe20000410000 */
        /* <DEDUP_REMOVED lines=189> */
[----:B---3--:R-:W3:Y:S04]  /*1e590*/  LDL R135, [R1+0x3e8] ;  /* 0x0003e80001877983 */ /* 0x008ee80000100800 */
        /* <DEDUP_REMOVED lines=127> */
[----:B--2---:R-:W-:Y:S04]  /*1ed90*/  STL [R1+0x3e4], R134 ;  /* 0x0003e48601007387 */ /* 0x004fe80000100800 */
[----:B---3--:R2:W-:Y:S04]  /*1eda0*/  STL [R1+0x3e8], R135 ;  /* 0x0003e88701007387 */ /* 0x0085e80000100800 */
        /* <DEDUP_REMOVED lines=9> */
[----:B0-----:R-:W4:Y:S04]  /*1ee40*/  LDL.128 R24, [R1+0x210] ;  /* 0x0002100001187983 */ /* 0x001f280000100c00 */
[----:B-1----:R-:W4:Y:S04]  /*1ee50*/  LDL.128 R28, [R1+0x220] ;  /* 0x00022000011c7983 */ /* 0x002f280000100c00 */
[----:B------:R-:W4:Y:S04]  /*1ee60*/  LDL.128 R32, [R1+0x230] ;  /* 0x0002300001207983 */ /* 0x000f280000100c00 */
        /* <DEDUP_REMOVED lines=24> */
[----:B--2---:R-:W2:Y:S04]  /*1eff0*/  LDL.128 R132, [R1+0x3c0] ;  /* 0x0003c00001847983 */ /* 0x004ea80000100c00 */
[----:B---3--:R-:W2:Y:S04]  /*1f000*/  LDL.128 R136, [R1+0x3d0] ;  /* 0x0003d00001887983 */ /* 0x008ea80000100c00 */
[----:B----4-:R-:W2:Y:S04]  /*1f010*/  LDL.128 R140, [R1+0x3e0] ;  /* 0x0003e000018c7983 */ /* 0x010ea80000100c00 */
        /* <DEDUP_REMOVED lines=438> */
.L_x_6850:
[----:B------:R-:W-:Y:S05]  /*20b80*/  BSYNC B0 ;  /* 0x0000000000007941 */ /* 0x000fea0003800000 */
.L_x_6849:
        /* <DEDUP_REMOVED lines=9> */
.L_x_6828:
[----:B------:R-:W-:-:S13]  /*20c20*/  ISETP.GE.AND P0, PT, R0, R180, PT ;  /* 0x000000b40000720c */ /* 0x000fda0003f06270 */
[----:B------:R-:W-:Y:S05]  /*20c30*/  @!P0 BRA `(.L_x_6852) ;  /* 0x0000007800d88947 */ /* 0x000fea0003800000 */
.L_x_6885:
[----:B------:R-:W0:Y:S04]  /*20c40*/  LDL R21, [R1+0x1c0] ;  /* 0x0001c00001157983 */ /* 0x000e280000100800 */
[----:B------:R-:W2:Y:S04]  /*20c50*/  LDL R2, [R1+0x1c8] ;  /* 0x0001c80001027983 */ /* 0x000ea80000100800 */
[----:B------:R-:W3:Y:S01]  /*20c60*/  LDL R3, [R1] ;  /* 0x0000000001037983 */ /* 0x000ee20000100800 */
[----:B01----:R-:W-:-:S05]  /*20c70*/  VIADD R4, R21, 0x1 ;  /* 0x0000000115047836 */ /* 0x003fca0000000000 */
[----:B------:R-:W-:-:S13]  /*20c80*/  ISETP.NE.AND P0, PT, R4, 0x2, PT ;  /* 0x000000020400780c */ /* 0x000fda0003f05270 */
[----:B------:R0:W5:Y:S04]  /*20c90*/  @P0 LDL R6, [R1+0x1c4] ;  /* 0x0001c40001060983 */ /* 0x0001680000100800 */
[----:B------:R-:W4:Y:S01]  /*20ca0*/  @!P0 LDL R5, [R1+0x1c4] ;  /* 0x0001c40001058983 */ /* 0x000f220000100800 */
[----:B--2---:R-:W-:Y:S01]  /*20cb0*/  VIADD R2, R2, 0x1 ;  /* 0x0000000102027836 */ /* 0x004fe20000000000 */
[----:B---3--:R-:W-:Y:S02]  /*20cc0*/  LOP3.LUT R3, R3, 0x1, RZ, 0xfc, !PT ;  /* 0x0000000103037812 */ /* 0x008fe400078efcff */
[----:B------:R1:W-:Y:S04]  /*20cd0*/  STL [R1+0x1c0], R4 ;  /* 0x0001c00401007387 */ /* 0x0003e80000100800 */
[----:B------:R0:W-:Y:S04]  /*20ce0*/  STL [R1+0x1c8], R2 ;  /* 0x0001c80201007387 */ /* 0x0001e80000100800 */
[----:B------:R0:W-:Y:S01]  /*20cf0*/  @!P0 STL [R1+0x1c0], RZ ;  /* 0x0001c0ff01008387 */ /* 0x0001e20000100800 */
[----:B------:R-:W-:Y:S01]  /*20d00*/  ISETP.NE.AND P1, PT, R3, 0x3, PT ;  /* 0x000000030300780c */ /* 0x000fe20003f25270 */
[----:B------:R-:W-:Y:S05]  /*20d10*/  YIELD ;  /* 0x0000000000007946 */ /* 0x000fea0003800000 */
[----:B------:R-:W-:Y:S01]  /*20d20*/  BSSY B0, `(.L_x_6853) ;  /* 0x0000006000007945 */ /* 0x000fe20003800000 */
[----:B-1----:R-:W-:Y:S01]  /*20d30*/  @!P0 IMAD.MOV.U32 R4, RZ, RZ, RZ ;  /* 0x000000ffff048224 */ /* 0x002fe200078e00ff */
[----:B----4-:R-:W-:-:S05]  /*20d40*/  @!P0 LOP3.LUT R6, R5, 0x1, RZ, 0x3c, !PT ;  /* 0x0000000105068812 */ /* 0x010fca00078e3cff */
[----:B------:R0:W-:Y:S01]  /*20d50*/  @!P0 STL [R1+0x1c4], R6 ;  /* 0x0001c40601008387 */ /* 0x0001e20000100800 */
[----:B------:R-:W-:Y:S05]  /*20d60*/  @!P1 BRA `(.L_x_6854) ;  /* 0x0000000000049947 */ /* 0x000fea0003800000 */
[----:B------:R-:W-:Y:S01]  /*20d70*/  BPT.TRAP 0x1 ;  /* 0x000000040000795c */ /* 0x000fe20000300000 */
.L_x_6854:
[----:B------:R-:W-:Y:S05]  /*20d80*/  BSYNC B0 ;  /* 0x0000000000007941 */ /* 0x000fea0003800000 */
.L_x_6853:
        /* <DEDUP_REMOVED lines=9> */
.L_x_6856:
[----:B------:R-:W-:Y:S05]  /*20e20*/  BSYNC B0 ;  /* 0x0000000000007941 */ /* 0x000fea0003800000 */
.L_x_6855:
[----:B------:R-:W-:Y:S04]  /*20e30*/  BSSY B0, `(.L_x_6857) ;  /* 0x0000006000007945 */ /* 0x000fe80003800000 */
[----:B-1----:R-:W-:Y:S05]  /*20e40*/  @P0 BRA `(.L_x_6858) ;  /* 0x0000000000100947 */ /* 0x002fea0003800000 */
[----:B-----5:R-:W-:Y:S01]  /*20e50*/  IMAD R2, R2, 0x8, R5 ;  /* 0x0000000802027824 */ /* 0x020fe200078e0205 */
[----:B------:R-:W-:-:S04]  /*20e60*/  SHF.L.U32 R3, R3, 0x1f, RZ ;  /* 0x0000001f03037819 */ /* 0x000fc800000006ff */
[----:B------:R-:W1:Y:S02]  /*20e70*/  SYNCS.PHASECHK.TRANS64.TRYWAIT P0, [R2+URZ], R3 ;  /* 0x00000003020075a7 */ /* 0x000e64000800017f */
[----:B-1----:R-:W-:Y:S05]  /*20e80*/  @!P0 BRA `(.L_x_6859) ;  /* 0x0000018400a88947 */ /* 0x002fea0003800000 */
.L_x_6858:
[----:B------:R-:W-:Y:S05]  /*20e90*/  BSYNC B0 ;  /* 0x0000000000007941 */ /* 0x000fea0003800000 */
.L_x_6857:
        /* <DEDUP_REMOVED lines=57> */
.L_x_6861:
[----:B------:R-:W-:Y:S05]  /*21230*/  BSYNC B0 ;  /* 0x0000000000007941 */ /* 0x000fea0003800000 */
.L_x_6860:
        /* <DEDUP_REMOVED lines=8> */
.L_x_6863:
[----:B------:R-:W-:Y:S05]  /*212c0*/  BSYNC B0 ;  /* 0x0000000000007941 */ /* 0x000fea0003800000 */
.L_x_6862:
[----:B------:R-:W-:Y:S04]  /*212d0*/  BSSY B0, `(.L_x_6864) ;  /* 0x0000004000007945 */ /* 0x000fe80003800000 */
[----:B-1----:R-:W-:Y:S05]  /*212e0*/  @P0 BRA `(.L_x_6865) ;  /* 0x0000000000080947 */ /* 0x002fea0003800000 */
[----:B------:R-:W1:Y:S02]  /*212f0*/  SYNCS.PHASECHK.TRANS64.TRYWAIT P0, [R2+URZ], R3 ;  /* 0x00000003020075a7 */ /* 0x000e64000800017f */
[----:B-1----:R-:W-:Y:S05]  /*21300*/  @!P0 BRA `(.L_x_6866) ;  /* 0x00000180009c8947 */ /* 0x002fea0003800000 */
.L_x_6865:
[----:B------:R-:W-:Y:S05]  /*21310*/  BSYNC B0 ;  /* 0x0000000000007941 */ /* 0x000fea0003800000 */
.L_x_6864:
        /* <DEDUP_REMOVED lines=248> */
[----:B------:R-:W-:Y:S01]  /*222a0*/  IMAD.MOV.U32 R9, RZ, RZ, R3 ;  /* 0x000000ffff097224 */ /* 0x000fe200078e0003 */
        /* <DEDUP_REMOVED lines=91> */
[----:B------:R-:W-:Y:S01]  /*22860*/  R2UR UR6, R8 ;  /* 0x00000000080672ca */ /* 0x000fe200000e0000 */
[----:B------:R-:W2:Y:S01]  /*22870*/  LDL R12, [R1] ;  /* 0x00000000010c7983 */ /* 0x000ea20000100800 */
        /* <DEDUP_REMOVED lines=9> */
[----:B------:R-:W-:Y:S02]  /*22910*/  R2UR UR4, R4 ;  /* 0x00000000040472ca */ /* 0x000fe400000e0000 */
[----:B------:R-:W-:Y:S02]  /*22920*/  R2UR UR7, R9 ;  /* 0x00000000090772ca */ /* 0x000fe400000e0000 */
[----:B------:R-:W-:Y:S01]  /*22930*/  R2UR UR6, R8 ;  /* 0x00000000080672ca */ /* 0x000fe200000e0000 */
[----:B------:R0:W5:Y:S01]  /*22940*/  LDL R9, [R1+0xc] ;  /* 0x00000c0001097983 */ /* 0x0001620000100800 */
        /* <DEDUP_REMOVED lines=69> */
[----:B------:R-:W-:-:S03]  /*22da0*/  LOP3.LUT R2, R12, 0x1, RZ, 0xfc, !PT ;  /* 0x000000010c027812 */ /* 0x000fc600078efcff */
        /* <DEDUP_REMOVED lines=8> */
.L_x_6868:
[----:B------:R-:W-:Y:S05]  /*22e30*/  BSYNC B0 ;  /* 0x0000000000007941 */ /* 0x000fea0003800000 */
.L_x_6867:
        /* <DEDUP_REMOVED lines=9> */
[----:B0-----:R-:W4:Y:S04]  /*22ed0*/  LDL.128 R8, [R1+0xe0] ;  /* 0x0000e00001087983 */ /* 0x001f280000100c00 */
[----:B------:R-:W4:Y:S01]  /*22ee0*/  LDL.128 R4, [R1+0xd0] ;  /* 0x0000d00001047983 */ /* 0x000f220000100c00 */
[----:B------:R-:W-:Y:S01]  /*22ef0*/  IMAD.SHL.U32 R63, R0, 0x40, RZ ;  /* 0x00000040003f7824 */ /* 0x000fe200078e00ff */
        /* <DEDUP_REMOVED lines=50> */
.L_x_6872:
[----:B------:R-:W-:-:S13]  /*23220*/  ISETP.NE.AND P0, PT, R9, 0x1, PT ;  /* 0x000000010900780c */ /* 0x000fda0003f05270 */
[----:B------:R-:W-:-:S05]  /*23230*/  @P0 IMAD.HI.U32 R8, R6, R10, RZ ;  /* 0x0000000a06080227 */ /* 0x000fca00078e00ff */
[----:B------:R-:W-:-:S07]  /*23240*/  @P0 SHF.R.U32.HI R6, RZ, R11, R8 ;  /* 0x0000000bff060219 */ /* 0x000fce0000011608 */
.L_x_6873:
[----:B------:R-:W-:Y:S05]  /*23250*/  BSYNC B1 ;  /* 0x0000000000017941 */ /* 0x000fea0003800000 */
.L_x_6871:
[----:B------:R-:W-:-:S04]  /*23260*/  IMAD R7, R6, R9, -R63 ;  /* 0x0000000906077224 */ /* 0x000fc800078e0a3f */
[----:B------:R-:W-:-:S05]  /*23270*/  IMAD R6, R20, -0x2, R7 ;  /* 0xfffffffe14067824 */ /* 0x000fca00078e0207 */
[----:B------:R-:W-:Y:S02]  /*23280*/  VIMNMX R3, R3, R6, !PT ;  /* 0x0000000603037248 */ /* 0x000fe40007fe0100 */
[----:B------:R-:W-:-:S07]  /*23290*/  VIADDMNMX R2, R6, R9, R2, PT ;  /* 0x0000000906027246 */ /* 0x000fce0003800102 */
.L_x_6870:
[----:B------:R-:W-:Y:S05]  /*232a0*/  BSYNC B0 ;  /* 0x0000000000007941 */ /* 0x000fea0003800000 */
.L_x_6869:
        /* <DEDUP_REMOVED lines=90> */
.L_x_6877:
[----:B------:R-:W-:-:S13]  /*23850*/  ISETP.NE.AND P6, PT, R9, 0x1, PT ;  /* 0x000000010900780c */ /* 0x000fda0003fc5270 */
[----:B------:R-:W-:-:S05]  /*23860*/  @P6 IMAD.HI.U32 R10, R4, R10, RZ ;  /* 0x0000000a040a6227 */ /* 0x000fca00078e00ff */
[----:B------:R-:W-:-:S07]  /*23870*/  @P6 SHF.R.U32.HI R4, RZ, R11, R10 ;  /* 0x0000000bff046219 */ /* 0x000fce000001160a */
.L_x_6878:
[----:B------:R-:W-:Y:S05]  /*23880*/  BSYNC B1 ;  /* 0x0000000000017941 */ /* 0x000fea0003800000 */
.L_x_6876:
[----:B------:R-:W-:-:S04]  /*23890*/  IMAD R3, R4, R9, -R63 ;  /* 0x0000000904037224 */ /* 0x000fc800078e0a3f */
[----:B------:R-:W-:-:S05]  /*238a0*/  IMAD R20, R20, -0x2, R3 ;  /* 0xfffffffe14147824 */ /* 0x000fca00078e0203 */
[----:B------:R-:W-:Y:S02]  /*238b0*/  VIADDMNMX R8, R20, R9, R8, PT ;  /* 0x0000000914087246 */ /* 0x000fe40003800108 */
[----:B------:R-:W-:-:S07]  /*238c0*/  VIMNMX R13, R13, R20, !PT ;  /* 0x000000140d0d7248 */ /* 0x000fce0007fe0100 */
.L_x_6875:
[----:B------:R-:W-:Y:S05]  /*238d0*/  BSYNC B0 ;  /* 0x0000000000007941 */ /* 0x000fea0003800000 */
.L_x_6874:
        /* <DEDUP_REMOVED lines=133> */
.L_x_6880:
[----:B------:R-:W-:Y:S05]  /*24130*/  BSYNC B0 ;  /* 0x0000000000007941 */ /* 0x000fea0003800000 */
.L_x_6879:
        /* <DEDUP_REMOVED lines=9> */
.L_x_6882:
[----:B------:R-:W-:Y:S05]  /*241d0*/  BSYNC B0 ;  /* 0x0000000000007941 */ /* 0x000fea0003800000 */
.L_x_6881:
        /* <DEDUP_REMOVED lines=41> */
[----:B------:R-:W2:Y:S01]  /*24470*/  LDL.64 R4, [R1+0x238] ;  /* 0x0002380001047983 */ /* 0x000ea20000100a00 */
[C---:B------:R-:W-:Y:S02]  /*24480*/  FSETP.NEU.FTZ.AND P0, PT, R9.reuse, -INF , PT ;  /* 0xff8000000900780b */ /* 0x040fe40003f1d000 */
[-C--:B------:R-:W-:Y:S01]  /*24490*/  FFMA.FTZ R176, R40, R69.reuse, -R8 ;  /* 0x0000004528b07223 */ /* 0x080fe20000010808 */
[----:B------:R-:W-:-:S05]  /*244a0*/  FMUL.FTZ R40, R9, R69 ;  /* 0x0000004509287220 */ /* 0x000fca0000410000 */
        /* <DEDUP_REMOVED lines=65> */
[----:B------:R-:W-:Y:S01]  /*248c0*/  FMUL.FTZ R86, R134, R86 ;  /* 0x0000005686567220 */ /* 0x000fe20000410000 */
[----:B------:R-:W2:Y:S04]  /*248d0*/  LDL.64 R66, [R1+0x390] ;  /* 0x0003900001427983 */ /* 0x000ea80000100a00 */
[----:B------:R-:W0:Y:S01]  /*248e0*/  MUFU.EX2 R154, R154 ;  /* 0x0000009a009a7308 */ /* 0x000e220000000800 */
[----:B-1----:R-:W-:Y:S01]  /*248f0*/  FADD.FTZ R8, R153, R8 ;  /* 0x0000000899087221 */ /* 0x002fe20000010000 */
[----:B---3--:R-:W-:Y:S01]  /*24900*/  FADD.FTZ R7, R121, R6 ;  /* 0x0000000679077221 */ /* 0x008fe20000010000 */
[----:B------:R-:W3:Y:S04]  /*24910*/  LDL.64 R70, [R1+0x3c0] ;  /* 0x0003c00001467983 */ /* 0x000ee80000100a00 */
[----:B------:R-:W3:Y:S01]  /*24920*/  LDL.64 R64, [R1+0x3f0] ;  /* 0x0003f00001407983 */ /* 0x000ee20000100a00 */
[----:B------:R-:W1:Y:S03]  /*24930*/  MUFU.EX2 R169, R169 ;  /* 0x000000a900a97308 */ /* 0x000e660000000800 */
[----:B------:R-:W3:Y:S04]  /*24940*/  LDL.64 R60, [R1+0x258] ;  /* 0x00025800013c7983 */ /* 0x000ee80000100a00 */
[----:B------:R-:W3:Y:S01]  /*24950*/  LDL.64 R62, [R1+0x248] ;  /* 0x00024800013e7983 */ /* 0x000ee20000100a00 */
        /* <DEDUP_REMOVED lines=11> */
[----:B------:R-:W0:Y:S08]  /*24a10*/  MUFU.EX2 R171, R171 ;  /* 0x000000ab00ab7308 */ /* 0x000e300000000800 */
        /* <DEDUP_REMOVED lines=21> */
[----:B------:R-:W-:-:S06]  /*24b70*/  FADD.FTZ R6, R176, R7 ;  /* 0x00000007b0067221 */ /* 0x000fcc0000010000 */
        /* <DEDUP_REMOVED lines=11> */
[----:B------:R-:W-:Y:S08]  /*24c30*/  MUFU.EX2 R172, R172 ;  /* 0x000000ac00ac7308 */ /* 0x000ff00000000800 */
        /* <DEDUP_REMOVED lines=11> */
[----:B------:R-:W-:Y:S01]  /*24cf0*/  FADD.FTZ R39, R172, R39 ;  /* 0x00000027ac277221 */ /* 0x000fe20000010000 */
[----:B------:R-:W4:Y:S02]  /*24d00*/  LDL.64 R40, [R1+0x2f8] ;  /* 0x0002f80001287983 */ /* 0x000f240000100a00 */
[----:B------:R-:W-:Y:S01]  /*24d10*/  FADD.FTZ R6, R175, R6 ;  /* 0x00000006af067221 */ /* 0x000fe20000010000 */
[----:B------:R-:W-:-:S04]  /*24d20*/  FADD.FTZ R38, R174, R39 ;  /* 0x00000027ae267221 */ /* 0x000fc80000010000 */
[----:B0-----:R-:W-:Y:S01]  /*24d30*/  FADD.FTZ R38, R9, R38 ;  /* 0x0000002609267221 */ /* 0x001fe20000010000 */
[----:B------:R-:W-:-:S05]  /*24d40*/  FADD.FTZ R39, R7, R6 ;  /* 0x0000000607277221 */ /* 0x000fca0000010000 */
[----:B------:R0:W-:Y:S01]  /*24d50*/  STL.64 [R1+0x1f0], R38 ;  /* 0x0001f02601007387 */ /* 0x0001e20000100a00 */
[----:B------:R-:W-:Y:S06]  /*24d60*/  BAR.SYNC.DEFER_BLOCKING 0xf, 0x100 ;  /* 0x03c4000000007b1d */ /* 0x000fec0000010000 */
[----:B0-----:R-:W4:Y:S01]  /*24d70*/  LDL.64 R38, [R1+0x308] ;  /* 0x0003080001267983 */ /* 0x001f220000100a00 */
[C---:B--2---:R-:W-:Y:S01]  /*24d80*/  FMUL.FTZ R5, R134.reuse, R5 ;  /* 0x0000000586057220 */ /* 0x044fe20000410000 */
[C---:B------:R-:W-:Y:S02]  /*24d90*/  FMUL.FTZ R4, R134.reuse, R4 ;  /* 0x0000000486047220 */ /* 0x040fe40000410000 */
[----:B------:R-:W2:Y:S04]  /*24da0*/  LD.E.64 R96, desc[UR36][R2.64+0x8] ;  /* 0x0000082402607980 */ /* 0x000ea8000c101b00 */
[----:B------:R-:W2:Y:S04]  /*24db0*/  LD.E.64 R2, desc[UR36][R2.64] ;  /* 0x0000002402027980 */ /* 0x000ea8000c101b00 */
        /* <DEDUP_REMOVED lines=23> */
[----:B------:R-:W3:Y:S04]  /*24f30*/  LDL.64 R12, [R1+0x3a8] ;  /* 0x0003a800010c7983 */ /* 0x000ee80000100a00 */
[----:B------:R-:W3:Y:S04]  /*24f40*/  LDL.64 R84, [R1+0x3b8] ;  /* 0x0003b80001547983 */ /* 0x000ee80000100a00 */
[----:B------:R-:W3:Y:S04]  /*24f50*/  LDL.64 R86, [R1+0x3c8] ;  /* 0x0003c80001567983 */ /* 0x000ee80000100a00 */
        /* <DEDUP_REMOVED lines=101> */
[----:B--2---:R-:W-:-:S03]  /*255b0*/  MOV R6, R96 ;  /* 0x0000006000067202 */ /* 0x004fc60000000f00 */
        /* <DEDUP_REMOVED lines=788> */
.L_x_6884:
[----:B------:R-:W-:Y:S05]  /*28700*/  BSYNC B0 ;  /* 0x0000000000007941 */ /* 0x000fea0003800000 */
.L_x_6883:
        /* <DEDUP_REMOVED lines=9> */
.L_x_6852:
[----:B------:R-:W2:Y:S01]  /*287a0*/  LDL R5, [R1+0x1f0] ;  /* 0x0001f00001057983 */ /* 0x000ea20000100800 */
[----:B------:R-:W-:Y:S05]  /*287b0*/  WARPSYNC.ALL ;  /* 0x0000000000007948 */ /* 0x000fea0003800000 */
[----:B------:R-:W3:Y:S01]  /*287c0*/  LDL R10, [R1+0x1f4] ;  /* 0x0001f400010a7983 */ /* 0x000ee20000100800 */
[----:B------:R-:W-:Y:S08]  /*287d0*/  BAR.ARV 0x8, 0x100 ;  /* 0x0204000000007b1d */ /* 0x000ff00000002000 */
[----:B------:R-:W-:Y:S06]  /*287e0*/  BAR.SYNC.DEFER_BLOCKING 0xf, 0x100 ;  /* 0x03c4000000007b1d */ /* 0x000fec0000010000 */
[----:B--2---:R-:W2:Y:S02]  /*287f0*/  SHFL.BFLY PT, R0, R5, 0x2, 0x1f ;  /* 0x0c401f0005007f89 */ /* 0x004ea400000e0000 */
[----:B--2---:R-:W-:-:S05]  /*28800*/  FADD.FTZ R0, R5, R0 ;  /* 0x0000000005007221 */ /* 0x004fca0000010000 */
[----:B------:R-:W2:Y:S02]  /*28810*/  SHFL.BFLY PT, R3, R0, 0x1, 0x1f ;  /* 0x0c201f0000037f89 */ /* 0x000ea400000e0000 */
[----:B--2---:R-:W-:-:S05]  /*28820*/  FADD.FTZ R2, R0, R3 ;  /* 0x0000000300027221 */ /* 0x004fca0000010000 */
[----:B------:R-:W-:Y:S04]  /*28830*/  STL [R1+0x1f0], R2 ;  /* 0x0001f00201007387 */ /* 0x000fe80000100800 */
[----:B------:R-:W2:Y:S04]  /*28840*/  LDL R13, [R1+0x1f0] ;  /* 0x0001f000010d7983 */ /* 0x000ea80000100800 */
[----:B---3--:R-:W0:Y:S02]  /*28850*/  SHFL.BFLY PT, R3, R10, 0x2, 0x1f ;  /* 0x0c401f000a037f89 */ /* 0x008e2400000e0000 */
[----:B01----:R-:W-:-:S05]  /*28860*/  FADD.FTZ R4, R3, R10 ;  /* 0x0000000a03047221 */ /* 0x003fca0000010000 */
[----:B------:R-:W0:Y:S02]  /*28870*/  SHFL.BFLY PT, R3, R4, 0x1, 0x1f ;  /* 0x0c201f0004037f89 */ /* 0x000e2400000e0000 */
[----:B0-----:R-:W-:Y:S02]  /*28880*/  FADD.FTZ R6, R4, R3 ;  /* 0x0000000304067221 */ /* 0x001fe40000010000 */
[----:B------:R-:W3:Y:S03]  /*28890*/  LDL.64 R2, [R1+0xb8] ;  /* 0x0000b80001027983 */ /* 0x000ee60000100a00 */
[----:B------:R-:W-:-:S13]  /*288a0*/  FSETP.NE.FTZ.AND P2, PT, R6, RZ, PT ;  /* 0x000000ff0600720b */ /* 0x000fda0003f55000 */
[----:B------:R-:W4:Y:S04]  /*288b0*/  @P2 LDL R9, [R1+0x200] ;  /* 0x0002000001092983 */ /* 0x000f280000100800 */
[----:B------:R-:W5:Y:S01]  /*288c0*/  @P2 LDL R12, [R1+0x1e4] ;  /* 0x0001e400010c2983 */ /* 0x000f620000100800 */
[----:B--2---:R-:W-:-:S13]  /*288d0*/  FSETP.NE.FTZ.AND P1, PT, R13, RZ, PT ;  /* 0x000000ff0d00720b */ /* 0x004fda0003f35000 */
[----:B------:R-:W2:Y:S04]  /*288e0*/  @P1 LDL R5, [R1+0x200] ;  /* 0x0002000001051983 */ /* 0x000ea80000100800 */
[----:B------:R-:W3:Y:S01]  /*288f0*/  @P1 LDL R8, [R1+0x1e0] ;  /* 0x0001e00001081983 */ /* 0x000ee20000100800 */
[----:B------:R-:W0:Y:S08]  /*28900*/  @P2 MUFU.LG2 R11, R6 ;  /* 0x00000006000b2308 */ /* 0x000e300000000c00 */
[----:B------:R-:W1:Y:S01]  /*28910*/  @P1 MUFU.LG2 R7, R13 ;  /* 0x0000000d00071308 */ /* 0x000e620000000c00 */
[----:B------:R-:W-:-:S02]  /*28920*/  IMAD.MOV.U32 R0, RZ, RZ, -0x800000 ;  /* 0xff800000ff007424 */ /* 0x000fc400078e00ff */
[----:B------:R-:W-:Y:S02]  /*28930*/  IMAD.MOV.U32 R10, RZ, RZ, -0x800000 ;  /* 0xff800000ff0a7424 */ /* 0x000fe400078e00ff */
[----:B0-----:R-:W-:Y:S01]  /*28940*/  @P2 FMUL.FTZ R14, R11, 0.69314718246459960938 ;  /* 0x3f3172180b0e2820 */ /* 0x001fe20000410000 */
[----:B-1----:R-:W-:Y:S01]  /*28950*/  @P1 FMUL.FTZ R4, R7, 0.69314718246459960938 ;  /* 0x3f31721807041820 */ /* 0x002fe20000410000 */
[----:B------:R-:W-:Y:S04]  /*28960*/  STL [R1+0x1f4], R6 ;  /* 0x0001f40601007387 */ /* 0x000fe80000100800 */
[----:B------:R-:W3:Y:S01]  /*28970*/  LDL R7, [R1+0x1c0] ;  /* 0x0001c00001077983 */ /* 0x000ee20000100800 */
[----:B----4-:R-:W-:-:S04]  /*28980*/  @P2 FMUL.FTZ R9, R9, 0.69314718246459960938 ;  /* 0x3f31721809092820 */ /* 0x010fc80000410000 */
[----:B-----5:R-:W-:-:S05]  /*28990*/  @P2 FFMA.FTZ R10, R9, R12, R14 ;  /* 0x0000000c090a2223 */ /* 0x020fca000001000e */
[----:B------:R-:W-:Y:S01]  /*289a0*/  STL [R1+0x1f4], R10 ;  /* 0x0001f40a01007387 */ /* 0x000fe20000100800 */
[----:B--2---:R-:W-:-:S04]  /*289b0*/  @P1 FMUL.FTZ R5, R5, 0.69314718246459960938 ;  /* 0x3f31721805051820 */ /* 0x004fc80000410000 */
[----:B---3--:R-:W-:-:S05]  /*289c0*/  @P1 FFMA.FTZ R0, R5, R8, R4 ;  /* 0x0000000805001223 */ /* 0x008fca0000010004 */
[----:B------:R0:W-:Y:S04]  /*289d0*/  STL [R1+0x1f0], R0 ;  /* 0x0001f00001007387 */ /* 0x0001e80000100800 */
[----:B------:R-:W2:Y:S02]  /*289e0*/  LD.E R4, desc[UR36][R2.64+0x4] ;  /* 0x0000042402047980 */ /* 0x000ea4000c101900 */
[----:B--2---:R-:W-:-:S13]  /*289f0*/  ISETP.NE.AND P0, PT, R4, RZ, PT ;  /* 0x000000ff0400720c */ /* 0x004fda0003f05270 */
[----:B------:R-:W2:Y:S04]  /*28a00*/  @!P0 LDL.64 R4, [R1+0xc0] ;  /* 0x0000c00001048983 */ /* 0x000ea80000100a00 */
[----:B------:R-:W3:Y:S01]  /*28a10*/  @!P0 LD.E R8, desc[UR36][R2.64] ;  /* 0x0000002402088980 */ /* 0x000ee2000c101900 */
[----:B------:R-:W-:-:S06]  /*28a20*/  IMAD.MOV.U32 R102, RZ, RZ, RZ ;  /* 0x000000ffff667224 */ /* 0x000fcc00078e00ff */
[----:B------:R-:W1:Y:S01]  /*28a30*/  @P1 MUFU.RCP R102, R13 ;  /* 0x0000000d00661308 */ /* 0x000e620000001000 */
[----:B--2---:R-:W2:Y:S01]  /*28a40*/  @!P0 LD.E.64 R4, desc[UR36][R4.64] ;  /* 0x0000002404048980 */ /* 0x004ea2000c101b00 */
[----:B---3--:R-:W-:-:S04]  /*28a50*/  @!P0 IMAD R9, R7, 0x40, R8 ;  /* 0x0000004007098824 */ /* 0x008fc800078e0208 */
[----:B--2---:R-:W-:-:S05]  /*28a60*/  @!P0 IMAD.WIDE R4, R9, 0x4, R4 ;  /* 0x0000000409048825 */ /* 0x004fca00078e0204 */
[----:B-1----:R1:W-:Y:S04]  /*28a70*/  @!P0 ST.E desc[UR36][R4.64], R102 ;  /* 0x0000006604008985 */ /* 0x0023e8000c101924 */
[----:B------:R-:W0:Y:S04]  /*28a80*/  @!P0 LDL.64 R2, [R1+0xb8] ;  /* 0x0000b80001028983 */ /* 0x000e280000100a00 */
[----:B0-----:R-:W2:Y:S02]  /*28a90*/  @!P0 LD.E R0, desc[UR36][R2.64+0x4] ;  /* 0x0000042402008980 */ /* 0x001ea4000c101900 */
[----:B--2---:R-:W-:-:S13]  /*28aa0*/  @!P0 ISETP.NE.AND P0, PT, R0, RZ, PT ;  /* 0x000000ff0000820c */ /* 0x004fda0003f05270 */
[----:B-1----:R-:W2:Y:S04]  /*28ab0*/  @!P0 LDL.64 R4, [R1+0xc0] ;  /* 0x0000c00001048983 */ /* 0x002ea80000100a00 */
[----:B------:R-:W3:Y:S01]  /*28ac0*/  @!P0 LD.E R8, desc[UR36][R2.64] ;  /* 0x0000002402088980 */ /* 0x000ee2000c101900 */
[----:B------:R-:W-:-:S06]  /*28ad0*/  IMAD.MOV.U32 R0, RZ, RZ, RZ ;  /* 0x000000ffff007224 */ /* 0x000fcc00078e00ff */
[----:B------:R-:W0:Y:S01]  /*28ae0*/  @P2 MUFU.RCP R0, R6 ;  /* 0x0000000600002308 */ /* 0x000e220000001000 */
[----:B--2---:R-:W2:Y:S01]  /*28af0*/  @!P0 LD.E.64 R4, desc[UR36][R4.64] ;  /* 0x0000002404048980 */ /* 0x004ea2000c101b00 */
[----:B---3--:R-:W-:-:S04]  /*28b00*/  @!P0 IMAD R8, R7, 0x40, R8 ;  /* 0x0000004007088824 */ /* 0x008fc800078e0208 */
[----:B------:R-:W-:-:S04]  /*28b10*/  @!P0 VIADD R7, R8, 0x8 ;  /* 0x0000000808078836 */ /* 0x000fc80000000000 */
[----:B--2---:R-:W-:-:S05]  /*28b20*/  @!P0 IMAD.WIDE R4, R7, 0x4, R4 ;  /* 0x0000000407048825 */ /* 0x004fca00078e0204 */
[----:B0-----:R0:W-:Y:S04]  /*28b30*/  @!P0 ST.E desc[UR36][R4.64], R0 ;  /* 0x0000000004008985 */ /* 0x0011e8000c101924 */
        /* <DEDUP_REMOVED lines=53> */
[----:B------:R-:W-:Y:S01]  /*28e90*/  FMUL.FTZ R40, R40, R102 ;  /* 0x0000006628287220 */ /* 0x000fe20000410000 */
[-C--:B----4-:R-:W-:Y:S01]  /*28ea0*/  FMUL.FTZ R39, R39, R0.reuse ;  /* 0x0000000027277220 */ /* 0x090fe20000410000 */
[----:B------:R-:W-:Y:S01]  /*28eb0*/  FMUL.FTZ R38, R38, R0 ;  /* 0x0000000026267220 */ /* 0x000fe20000410000 */
        /* <DEDUP_REMOVED lines=30> */
[----:B------:R-:W-:Y:S04]  /*290a0*/  STL.64 [R1+0x400], R40 ;  /* 0x0004002801007387 */ /* 0x000fe80000100a00 */
[----:B------:R0:W-:Y:S04]  /*290b0*/  STL.64 [R1+0x408], R38 ;  /* 0x0004082601007387 */ /* 0x0001e80000100a00 */
        /* <DEDUP_REMOVED lines=10> */
[----:B------:R-:W-:Y:S04]  /*29160*/  STL.64 [R1+0x2b0], R10 ;  /* 0x0002b00a01007387 */ /* 0x000fe80000100a00 */
[----:B------:R3:W-:Y:S04]  /*29170*/  STL.64 [R1+0x2c0], R8 ;  /* 0x0002c00801007387 */ /* 0x0007e80000100a00 */
[----:B------:R-:W-:Y:S04]  /*29180*/  STL.64 [R1+0x2d0], R6 ;  /* 0x0002d00601007387 */ /* 0x000fe80000100a00 */
[----:B------:R4:W-:Y:S04]  /*29190*/  STL.64 [R1+0x2e0], R4 ;  /* 0x0002e00401007387 */ /* 0x0009e80000100a00 */
[----:B------:R5:W-:Y:S04]  /*291a0*/  STL.64 [R1+0x2f0], R2 ;  /* 0x0002f00201007387 */ /* 0x000be80000100a00 */
[----:B0-----:R-:W5:Y:S04]  /*291b0*/  LDL.64 R38, [R1+0x2c8] ;  /* 0x0002c80001267983 */ /* 0x001f680000100a00 */
[----:B------:R-:W5:Y:S04]  /*291c0*/  LDL.64 R40, [R1+0x308] ;  /* 0x0003080001287983 */ /* 0x000f680000100a00 */
[----:B-1----:R-:W5:Y:S04]  /*291d0*/  LDL.64 R28, [R1+0x318] ;  /* 0x00031800011c7983 */ /* 0x002f680000100a00 */
[----:B------:R-:W5:Y:S04]  /*291e0*/  LDL.64 R36, [R1+0x328] ;  /* 0x0003280001247983 */ /* 0x000f680000100a00 */
[----:B------:R-:W5:Y:S04]  /*291f0*/  LDL.64 R34, [R1+0x338] ;  /* 0x0003380001227983 */ /* 0x000f680000100a00 */
[----:B------:R-:W5:Y:S04]  /*29200*/  LDL.64 R32, [R1+0x348] ;  /* 0x0003480001207983 */ /* 0x000f680000100a00 */
[----:B------:R-:W5:Y:S04]  /*29210*/  LDL.64 R30, [R1+0x358] ;  /* 0x00035800011e7983 */ /* 0x000f680000100a00 */
[----:B--2---:R-:W2:Y:S04]  /*29220*/  LDL.64 R12, [R1+0x368] ;  /* 0x00036800010c7983 */ /* 0x004ea80000100a00 */
[----:B------:R-:W2:Y:S04]  /*29230*/  LDL.64 R26, [R1+0x378] ;  /* 0x00037800011a7983 */ /* 0x000ea80000100a00 */
        /* <DEDUP_REMOVED lines=8> */
[----:B------:R-:W5:Y:S01]  /*292c0*/  @!P0 LDL R105, [R1+0x1c4] ;  /* 0x0001c40001698983 */ /* 0x000f620000100800 */
        /* <DEDUP_REMOVED lines=94> */
[----:B------:R-:W-:Y:S04]  /*298b0*/  STL [R1+0x1cc], R106 ;  /* 0x0001cc6a01007387 */ /* 0x000fe80000100800 */
[----:B------:R-:W-:Y:S01]  /*298c0*/  @!P0 STL [R1+0x1c0], RZ ;  /* 0x0001c0ff01008387 */ /* 0x000fe20000100800 */
        /* <DEDUP_REMOVED lines=24> */
[-C--:B---3--:R-:W-:Y:S01]  /*29a50*/  FMUL.FTZ R9, R9, R0.reuse ;  /* 0x0000000009097220 */ /* 0x088fe20000410000 */
[-C--:B------:R-:W-:Y:S01]  /*29a60*/  FMUL.FTZ R8, R8, R0.reuse ;  /* 0x0000000008087220 */ /* 0x080fe20000410000 */
[-C--:B----4-:R-:W-:Y:S01]  /*29a70*/  FMUL.FTZ R5, R5, R0.reuse ;  /* 0x0000000005057220 */ /* 0x090fe20000410000 */
[-C--:B------:R-:W-:Y:S01]  /*29a80*/  FMUL.FTZ R4, R4, R0.reuse ;  /* 0x0000000004047220 */ /* 0x080fe20000410000 */
[-C--:B------:R-:W-:Y:S01]  /*29a90*/  FMUL.FTZ R11, R11, R0.reuse ;  /* 0x000000000b0b7220 */ /* 0x080fe20000410000 */
[-C--:B------:R-:W-:Y:S01]  /*29aa0*/  FMUL.FTZ R10, R10, R0.reuse ;  /* 0x000000000a0a7220 */ /* 0x080fe20000410000 */
[-C--:B-----5:R-:W-:Y:S01]  /*29ab0*/  FMUL.FTZ R3, R3, R0.reuse ;  /* 0x0000000003037220 */ /* 0x0a0fe20000410000 */
[-C--:B------:R-:W-:Y:S01]  /*29ac0*/  FMUL.FTZ R2, R2, R0.reuse ;  /* 0x0000000002027220 */ /* 0x080fe20000410000 */
[-C--:B------:R-:W-:Y:S01]  /*29ad0*/  FMUL.FTZ R7, R7, R0.reuse ;  /* 0x0000000007077220 */ /* 0x080fe20000410000 */
[----:B------:R-:W-:Y:S01]  /*29ae0*/  FMUL.FTZ R6, R6, R0 ;  /* 0x0000000006067220 */ /* 0x000fe20000410000 */
[----:B------:R-:W-:Y:S01]  /*29af0*/  @!P0 LOP3.LUT R0, R105, 0x1, RZ, 0x3c, !PT ;  /* 0x0000000169008812 */ /* 0x000fe200078e3cff */
        /* <DEDUP_REMOVED lines=16> */
[----:B------:R-:W-:Y:S04]  /*29c00*/  @!P0 STL [R1+0x1c4], R0 ;  /* 0x0001c40001008387 */ /* 0x000fe80000100800 */
[----:B------:R0:W-:Y:S02]  /*29c10*/  STL.64 [R1+0x3c8], R4 ;  /* 0x0003c80401007387 */ /* 0x0001e40000100a00 */
[----:B0-----:R-:W-:Y:S01]  /*29c20*/  IMAD.MOV.U32 R4, RZ, RZ, 0x1 ;  /* 0x00000001ff047424 */ /* 0x001fe200078e00ff */
[----:B------:R-:W-:Y:S06]  /*29c30*/  BAR.ARV 0xe, 0x100 ;  /* 0x0384000000007b1d */ /* 0x000fec0000002000 */
.L_x_6736:
[----:B------:R-:W-:Y:S05]  /*29c40*/  BSYNC B7 ;  /* 0x0000000000077941 */ /* 0x000fea0003800000 */
.L_x_6724:
[----:B------:R-:W0:Y:S08]  /*29c50*/  S2UR UR4, SR_CgaCtaId ;  /* 0x00000000000479c3 */ /* 0x000e300000008800 */
[----:B------:R-:W-:Y:S01]  /*29c60*/  BAR.SYNC.DEFER_BLOCKING 0x5, 0x180 ;  /* 0x0146000000007b1d */ /* 0x000fe20000010000 */
[----:B----4-:R-:W-:Y:S02]  /*29c70*/  PRMT R0, R4, 0x9910, RZ ;  /* 0x0000991004007816 */ /* 0x010fe400000000ff */
[----:B-1----:R-:W-:-:S02]  /*29c80*/  MOV R2, 0x400 ;  /* 0x0000040000027802 */ /* 0x002fc40000000f00 */
[----:B------:R-:W-:Y:S01]  /*29c90*/  ISETP.NE.AND P0, PT, R0, RZ, PT ;  /* 0x000000ff0000720c */ /* 0x000fe20003f05270 */
[----:B------:R-:W-:Y:S01]  /*29ca0*/  BSSY B0, `(.L_x_6886) ;  /* 0x0000509000007945 */ /* 0x000fe20003800000 */
[----:B0-----:R-:W-:-:S05]  /*29cb0*/  IMAD.U32 R155, RZ, RZ, UR4 ;  /* 0x00000004ff9b7e24 */ /* 0x001fca000f8e00ff */
[----:B------:R-:W-:-:S05]  /*29cc0*/  LEA R2, R155, R2, 0x18 ;  /* 0x000000029b027211 */ /* 0x000fca00078ec0ff */
[----:B------:R0:W1:Y:S01]  /*29cd0*/  LDS.128 R84, [R2+0x388d0] ;  /* 0x0388d00002547984 */ /* 0x0000620000000c00 */
[----:B------:R-:W-:Y:S06]  /*29ce0*/  BAR.ARV 0x4, 0x180 ;  /* 0x0106000000007b1d */ /* 0x000fec0000002000 */
[----:B------:R-:W-:Y:S05]  /*29cf0*/  @!P0 BRA `(.L_x_6887) ;  /* 0x0000004000488947 */ /* 0x000fea0003800000 */
[----:B--2---:R-:W2:Y:S04]  /*29d00*/  LDL.128 R44, [R1+0x210] ;  /* 0x00021000012c7983 */ /* 0x004ea80000100c00 */
[----:B------:R-:W4:Y:S04]  /*29d10*/  LDL.128 R48, [R1+0x230] ;  /* 0x0002300001307983 */ /* 0x000f280000100c00 */
[----:B-----5:R-:W4:Y:S04]  /*29d20*/  LDL.128 R32, [R1+0x220] ;  /* 0x0002200001207983 */ /* 0x020f280000100c00 */
[----:B------:R-:W4:Y:S04]  /*29d30*/  LDL.128 R52, [R1+0x250] ;  /* 0x0002500001347983 */ /* 0x000f280000100c00 */
[----:B------:R-:W4:Y:S04]  /*29d40*/  LDL.128 R40, [R1+0x240] ;  /* 0x0002400001287983 */ /* 0x000f280000100c00 */
[----:B------:R-:W4:Y:S04]  /*29d50*/  LDL.128 R36, [R1+0x260] ;  /* 0x0002600001247983 */ /* 0x000f280000100c00 */
[----:B------:R-:W4:Y:S04]  /*29d60*/  LDL.128 R76, [R1+0x270] ;  /* 0x00027000014c7983 */ /* 0x000f280000100c00 */
[----:B------:R-:W4:Y:S04]  /*29d70*/  LDL.128 R72, [R1+0x280] ;  /* 0x0002800001487983 */ /* 0x000f280000100c00 */
[----:B------:R-:W4:Y:S04]  /*29d80*/  LDL.128 R104, [R1+0x290] ;  /* 0x0002900001687983 */ /* 0x000f280000100c00 */
[----:B------:R-:W4:Y:S04]  /*29d90*/  LDL.128 R4, [R1+0x2a0] ;  /* 0x0002a00001047983 */ /* 0x000f280000100c00 */
[----:B---3--:R-:W3:Y:S04]  /*29da0*/  LDL.128 R8, [R1+0x2b0] ;  /* 0x0002b00001087983 */ /* 0x008ee80000100c00 */
[----:B------:R-:W3:Y:S01]  /*29db0*/  LDL.128 R12, [R1+0x2c0] ;  /* 0x0002c000010c7983 */ /* 0x000ee20000100c00 */
[----:B------:R-:W-:Y:S01]  /*29dc0*/  IADD3 R21, P2, R160, 0x20, RZ ;  /* 0x00000020a0157810 */ /* 0x000fe20007f5e0ff */
[----:B------:R-:W-:-:S02]  /*29dd0*/  ULDC.64 UR4, c[0x0][0xd08] ;  /* 0x0003420000047ab9 */ /* 0x000fc40000000a00 */
[----:B------:R-:W3:Y:S01]  /*29de0*/  LDL.128 R24, [R1+0x2d0] ;  /* 0x0002d00001187983 */ /* 0x000ee20000100c00 */
[----:B------:R-:W-:-:S03]  /*29df0*/  IADD3 R59, P1, R160, 0x40, RZ ;  /* 0x00000040a03b7810 */ /* 0x000fc60007f3e0ff */
[----:B------:R-:W3:Y:S01]  /*29e00*/  LDL.128 R28, [R1+0x2e0] ;  /* 0x0002e000011c7983 */ /* 0x000ee20000100c00 */
[C---:B------:R-:W-:Y:S02]  /*29e10*/  LOP3.LUT R57, R160.reuse, 0x380, RZ, 0xc0, !PT ;  /* 0x00000380a0397812 */ /* 0x040fe400078ec0ff */
[----:B------:R-:W-:Y:S01]  /*29e20*/  IADD3 R60, P0, R160, 0x60, RZ ;  /* 0x00000060a03c7810 */ /* 0x000fe20007f1e0ff */
[----:B------:R-:W3:Y:S01]  /*29e30*/  LDL.128 R108, [R1+0x2f0] ;  /* 0x0002f000016c7983 */ /* 0x000ee20000100c00 */
[----:B------:R-:W-:Y:S02]  /*29e40*/  LOP3.LUT R20, R21, 0x380, RZ, 0xc0, !PT ;  /* 0x0000038015147812 */ /* 0x000fe400078ec0ff */
[----:B------:R-:W-:Y:S01]  /*29e50*/  LOP3.LUT R58, R59, 0x380, RZ, 0xc0, !PT ;  /* 0x000003803b3a7812 */ /* 0x000fe200078ec0ff */
[----:B------:R-:W3:Y:S01]  /*29e60*/  LDL.128 R88, [R1+0x3d0] ;  /* 0x0003d00001587983 */ /* 0x000ee20000100c00 */
[----:B------:R-:W-:Y:S02]  /*29e70*/  SHF.R.U64 R57, R57, 0x3, RZ ;  /* 0x0000000339397819 */ /* 0x000fe400000012ff */
[----:B------:R-:W-:Y:S01]  /*29e80*/  LOP3.LUT R0, R60, 0x380, RZ, 0xc0, !PT ;  /* 0x000003803c007812 */ /* 0x000fe200078ec0ff */
[----:B------:R-:W3:Y:S01]  /*29e90*/  LDL.128 R80, [R1+0x3c0] ;  /* 0x0003c00001507983 */ /* 0x000ee20000100c00 */
[----:B------:R-:W-:-:S02]  /*29ea0*/  SHF.R.U64 R20, R20, 0x3, RZ ;  /* 0x0000000314147819 */ /* 0x000fc400000012ff */
[----:B------:R-:W-:Y:S01]  /*29eb0*/  SHF.R.U64 R58, R58, 0x3, RZ ;  /* 0x000000033a3a7819 */ /* 0x000fe200000012ff */
[----:B------:R-:W3:Y:S01]  /*29ec0*/  LDL.128 R96, [R1+0x3f0] ;  /* 0x0003f00001607983 */ /* 0x000ee20000100c00 */
[----:B------:R-:W-:Y:S01]  /*29ed0*/  LOP3.LUT R56, R57, R160, RZ, 0x3c, !PT ;  /* 0x000000a039387212 */ /* 0x000fe200078e3cff */
[--C-:B------:R-:W-:Y:S01]  /*29ee0*/  IMAD.MOV.U32 R57, RZ, RZ, R161.reuse ;  /* 0x000000ffff397224 */ /* 0x100fe200078e00a1 */
[----:B------:R-:W-:Y:S01]  /*29ef0*/  SHF.R.U64 R61, R0, 0x3, RZ ;  /* 0x00000003003d7819 */ /* 0x000fe200000012ff */
[----:B------:R-:W3:Y:S01]  /*29f00*/  LDL.128 R92, [R1+0x3e0] ;  /* 0x0003e000015c7983 */ /* 0x000ee20000100c00 */
[----:B------:R-:W-:Y:S01]  /*29f10*/  LOP3.LUT R20, R20, R21, RZ, 0x3c, !PT ;  /* 0x0000001514147212 */ /* 0x000fe200078e3cff */
[--C-:B------:R-:W-:Y:S01]  /*29f20*/  IMAD.X R21, RZ, RZ, R161.reuse, P2 ;  /* 0x000000ffff157224 */ /* 0x100fe200010e06a1 */
[----:B------:R-:W-:Y:S01]  /*29f30*/  LOP3.LUT R58, R58, R59, RZ, 0x3c, !PT ;  /* 0x0000003b3a3a7212 */ /* 0x000fe200078e3cff */
[--C-:B------:R-:W-:Y:S01]  /*29f40*/  IMAD.X R59, RZ, RZ, R161.reuse, P1 ;  /* 0x000000ffff3b7224 */ /* 0x100fe200008e06a1 */
[----:B------:R-:W-:Y:S01]  /*29f50*/  LOP3.LUT R60, R61, R60, RZ, 0x3c, !PT ;  /* 0x0000003c3d3c7212 */ /* 0x000fe200078e3cff */
[----:B------:R-:W-:Y:S01]  /*29f60*/  IMAD.X R61, RZ, RZ, R161, P0 ;  /* 0x000000ffff3d7224 */ /* 0x000fe200000e06a1 */
[----:B------:R-:W-:Y:S01]  /*29f70*/  MOV R64, R56 ;  /* 0x0000003800407202 */ /* 0x000fe20000000f00 */
[----:B------:R-:W3:Y:S01]  /*29f80*/  LDL.128 R100, [R1+0x400] ;  /* 0x0004000001647983 */ /* 0x000ee20000100c00 */
[----:B------:R-:W-:-:S02]  /*29f90*/  MOV R68, R20 ;  /* 0x0000001400447202 */ /* 0x000fc40000000f00 */
[----:B------:R-:W-:Y:S02]  /*29fa0*/  MOV R3, R58 ;  /* 0x0000003a00037202 */ /* 0x000fe40000000f00 */
[----:B------:R-:W-:Y:S01]  /*29fb0*/  MOV R0, R60 ;  /* 0x0000003c00007202 */ /* 0x000fe20000000f00 */
[----:B------:R-:W3:Y:S04]  /*29fc0*/  LDL.128 R56, [R1+0x360] ;  /* 0x0003600001387983 */ /* 0x000ee80000100c00 */
[----:B------:R-:W3:Y:S01]  /*29fd0*/  LDL.128 R60, [R1+0x370] ;  /* 0x00037000013c7983 */ /* 0x000ee20000100c00 */
[----:B------:R-:W-:Y:S01]  /*29fe0*/  BAR.SYNC.DEFER_BLOCKING 0x1, 0x100 ;  /* 0x0044000000007b1d */ /* 0x000fe20000010000 */
[----:B--2---:R-:W-:Y:S02]  /*29ff0*/  F2FP.F16.F32.PACK_AB R44, R45, R44 ;  /* 0x0000002c2d2c723e */ /* 0x004fe400000000ff */
[----:B------:R-:W-:-:S02]  /*2a000*/  F2FP.F16.F32.PACK_AB R45, R47, R46 ;  /* 0x0000002e2f2d723e */ /* 0x000fc400000000ff */
[----:B----4-:R-:W-:Y:S02]  /*2a010*/  F2FP.F16.F32.PACK_AB R48, R49, R48 ;  /* 0x000000303130723e */ /* 0x010fe400000000ff */
[----:B------:R-:W-:Y:S02]  /*2a020*/  F2FP.F16.F32.PACK_AB R49, R51, R50 ;  /* 0x000000323331723e */ /* 0x000fe400000000ff */
[----:B------:R-:W-:Y:S02]  /*2a030*/  F2FP.F16.F32.PACK_AB R46, R33, R32 ;  /* 0x00000020212e723e */ /* 0x000fe400000000ff */
[----:B------:R-:W-:Y:S02]  /*2a040*/  F2FP.F16.F32.PACK_AB R47, R35, R34 ;  /* 0x00000022232f723e */ /* 0x000fe400000000ff */
[----:B------:R-:W-:Y:S01]  /*2a050*/  F2FP.F16.F32.PACK_AB R52, R53, R52 ;  /* 0x000000343534723e */ /* 0x000fe200000000ff */
[----:B------:R-:W2:Y:S01]  /*2a060*/  LDL.128 R32, [R1+0x300] ;  /* 0x0003000001207983 */ /* 0x000ea20000100c00 */
[----:B------:R-:W-:-:S02]  /*2a070*/  F2FP.F16.F32.PACK_AB R53, R55, R54 ;  /* 0x000000363735723e */ /* 0x000fc400000000ff */
[----:B------:R-:W-:Y:S02]  /*2a080*/  F2FP.F16.F32.PACK_AB R50, R41, R40 ;  /* 0x000000282932723e */ /* 0x000fe400000000ff */
[----:B------:R-:W-:Y:S02]  /*2a090*/  F2FP.F16.F32.PACK_AB R51, R43, R42 ;  /* 0x0000002a2b33723e */ /* 0x000fe400000000ff */
[----:B------:R-:W-:Y:S01]  /*2a0a0*/  F2FP.F16.F32.PACK_AB R54, R37, R36 ;  /* 0x000000242536723e */ /* 0x000fe200000000ff */
[----:B------:R4:W-:Y:S01]  /*2a0b0*/  STSM.16.M88.4 [R64], R44 ;  /* 0x0000002c40007844 */ /* 0x0009e20000000200 */
[----:B------:R-:W-:Y:S02]  /*2a0c0*/  F2FP.F16.F32.PACK_AB R55, R39, R38 ;  /* 0x000000262737723e */ /* 0x000fe400000000ff */
[----:B------:R-:W-:Y:S01]  /*2a0d0*/  F2FP.F16.F32.PACK_AB R76, R77, R76 ;  /* 0x0000004c4d4c723e */ /* 0x000fe200000000ff */
[----:B------:R-:W2:Y:S01]  /*2a0e0*/  LDL.128 R36, [R1+0x310] ;  /* 0x0003100001247983 */ /* 0x000ea20000100c00 */
[----:B------:R-:W-:-:S02]  /*2a0f0*/  F2FP.F16.F32.PACK_AB R77, R79, R78 ;  /* 0x0000004e4f4d723e */ /* 0x000fc400000000ff */
[----:B------:R-:W-:Y:S01]  /*2a100*/  F2FP.F16.F32.PACK_AB R78, R73, R72 ;  /* 0x00000048494e723e */ /* 0x000fe200000000ff */
[----:B------:R0:W-:Y:S01]  /*2a110*/  STSM.16.M88.4 [R68], R48 ;  /* 0x0000003044007844 */ /* 0x0001e20000000200 */
[----:B------:R-:W-:-:S03]  /*2a120*/  F2FP.F16.F32.PACK_AB R79, R75, R74 ;  /* 0x0000004a4b4f723e */ /* 0x000fc600000000ff */
[----:B------:R1:W-:Y:S04]  /*2a130*/  STSM.16.M88.4 [R3], R52 ;  /* 0x0000003403007844 */ /* 0x0003e80000000200 */
[----:B----4-:R-:W4:Y:S04]  /*2a140*/  LDL.128 R44, [R1+0x330] ;  /* 0x00033000012c7983 */ /* 0x010f280000100c00 */
[----:B------:R-:W4:Y:S04]  /*2a150*/  LDL.128 R40, [R1+0x320] ;  /* 0x0003200001287983 */ /* 0x000f280000100c00 */
[----:B0-----:R-:W4:Y:S04]  /*2a160*/  LDL.128 R48, [R1+0x340] ;  /* 0x0003400001307983 */ /* 0x001f280000100c00 */
[----:B-1----:R-:W4:Y:S04]  /*2a170*/  LDL.128 R52, [R1+0x350] ;  /* 0x0003500001347983 */ /* 0x002f280000100c00 */
[----:B------:R-:W4:Y:S04]  /*2a180*/  LDL.128 R68, [R1+0x390] ;  /* 0x0003900001447983 */ /* 0x000f280000100c00 */
[----:B------:R0:W-:Y:S04]  /*2a190*/  STSM.16.M88.4 [R0], R76 ;  /* 0x0000004c00007844 */ /* 0x0001e80000000200 */
[----:B------:R-:W4:Y:S04]  /*2a1a0*/  LDL.128 R64, [R1+0x380] ;  /* 0x0003800001407983 */ /* 0x000f280000100c00 */
[----:B------:R-:W4:Y:S04]  /*2a1b0*/  LDL.128 R72, [R1+0x3a0] ;  /* 0x0003a00001487983 */ /* 0x000f280000100c00 */
[----:B0-----:R-:W4:Y:S01]  /*2a1c0*/  LDL.128 R76, [R1+0x3b0] ;  /* 0x0003b000014c7983 */ /* 0x001f220000100c00 */
[----:B------:R-:W-:-:S04]  /*2a1d0*/  IADD3 R21, P0, R160, 0x2000, RZ ;  /* 0x00002000a0157810 */ /* 0x000fc80007f1e0ff */
[----:B------:R-:W-:-:S04]  /*2a1e0*/  LOP3.LUT R20, R21, 0x380, RZ, 0xc0, !PT ;  /* 0x0000038015147812 */ /* 0x000fc800078ec0ff */
[----:B------:R-:W-:Y:S02]  /*2a1f0*/  SHF.R.U64 R20, R20, 0x3, RZ ;  /* 0x0000000314147819 */ /* 0x000fe400000012ff */
[----:B------:R-:W-:Y:S02]  /*2a200*/  F2FP.F16.F32.PACK_AB R104, R105, R104 ;  /* 0x000000686968723e */ /* 0x000fe400000000ff */
[----:B------:R-:W-:Y:S01]  /*2a210*/  LOP3.LUT R20, R20, R21, RZ, 0x3c, !PT ;  /* 0x0000001514147212 */ /* 0x000fe200078e3cff */
[----:B------:R-:W-:Y:S01]  /*2a220*/  IMAD.X R21, RZ, RZ, R161, P0 ;  /* 0x000000ffff157224 */ /* 0x000fe200000e06a1 */
[----:B------:R-:W-:Y:S02]  /*2a230*/  F2FP.F16.F32.PACK_AB R105, R107, R106 ;  /* 0x0000006a6b69723e */ /* 0x000fe400000000ff */
[----:B------:R-:W-:Y:S02]  /*2a240*/  F2FP.F16.F32.PACK_AB R106, R5, R4 ;  /* 0x00000004056a723e */ /* 0x000fe400000000ff */
[----:B------:R-:W-:-:S04]  /*2a250*/  IADD3 R5, P0, R160, 0x2020, RZ ;  /* 0x00002020a0057810 */ /* 0x000fc80007f1e0ff */
[----:B------:R-:W-:-:S04]  /*2a260*/  LOP3.LUT R4, R5, 0x380, RZ, 0xc0, !PT ;  /* 0x0000038005047812 */ /* 0x000fc800078ec0ff */
[----:B------:R-:W-:-:S04]  /*2a270*/  SHF.R.U64 R4, R4, 0x3, RZ ;  /* 0x0000000304047819 */ /* 0x000fc800000012ff */
[----:B------:R-:W-:Y:S01]  /*2a280*/  LOP3.LUT R4, R4, R5, RZ, 0x3c, !PT ;  /* 0x0000000504047212 */ /* 0x000fe200078e3cff */
[----:B------:R-:W-:-:S05]  /*2a290*/  IMAD.X R5, RZ, RZ, R161, P0 ;  /* 0x000000ffff057224 */ /* 0x000fca00000e06a1 */
[----:B------:R-:W-:Y:S02]  /*2a2a0*/  MOV R0, R4 ;  /* 0x0000000400007202 */ /* 0x000fe40000000f00 */
[----:B------:R-:W-:-:S04]  /*2a2b0*/  IADD3 R5, P0, R160, 0x2040, RZ ;  /* 0x00002040a0057810 */ /* 0x000fc80007f1e0ff */
[----:B------:R-:W-:Y:S02]  /*2a2c0*/  LOP3.LUT R4, R5, 0x380, RZ, 0xc0, !PT ;  /* 0x0000038005047812 */ /* 0x000fe400078ec0ff */
[----:B---3--:R-:W-:Y:S02]  /*2a2d0*/  F2FP.F16.F32.PACK_AB R8, R9, R8 ;  /* 0x000000080908723e */ /* 0x008fe400000000ff */
[----:B------:R-:W-:Y:S02]  /*2a2e0*/  SHF.R.U64 R4, R4, 0x3, RZ ;  /* 0x0000000304047819 */ /* 0x000fe400000012ff */
[----:B------:R-:W-:Y:S02]  /*2a2f0*/  MOV R20, R20 ;  /* 0x0000001400147202 */ /* 0x000fe40000000f00 */
[----:B------:R-:W-:Y:S02]  /*2a300*/  F2FP.F16.F32.PACK_AB R107, R7, R6 ;  /* 0x00000006076b723e */ /* 0x000fe400000000ff */
[----:B------:R-:W-:-:S02]  /*2a310*/  F2FP.F16.F32.PACK_AB R9, R11, R10 ;  /* 0x0000000a0b09723e */ /* 0x000fc400000000ff */
[----:B------:R-:W-:Y:S02]  /*2a320*/  F2FP.F16.F32.PACK_AB R10, R13, R12 ;  /* 0x0000000c0d0a723e */ /* 0x000fe400000000ff */
[----:B------:R-:W-:Y:S02]  /*2a330*/  F2FP.F16.F32.PACK_AB R11, R15, R14 ;  /* 0x0000000e0f0b723e */ /* 0x000fe400000000ff */
[----:B------:R-:W-:Y:S01]  /*2a340*/  LOP3.LUT R4, R4, R5, RZ, 0x3c, !PT ;  /* 0x0000000504047212 */ /* 0x000fe200078e3cff */
[----:B------:R-:W-:Y:S01]  /*2a350*/  IMAD.X R5, RZ, RZ, R161, P0 ;  /* 0x000000ffff057224 */ /* 0x000fe200000e06a1 */
[----:B------:R-:W-:Y:S01]  /*2a360*/  IADD3 R3, P0, R160, 0x2060, RZ ;  /* 0x00002060a0037810 */ /* 0x000fe20007f1e0ff */
[----:B------:R-:W-:Y:S01]  /*2a370*/  STSM.16.M88.4 [R20], R104 ;  /* 0x0000006814007844 */ /* 0x000fe20000000200 */
[----:B------:R-:W-:Y:S02]  /*2a380*/  F2FP.F16.F32.PACK_AB R24, R25, R24 ;  /* 0x000000181918723e */ /* 0x000fe400000000ff */
[----:B------:R-:W-:Y:S01]  /*2a390*/  F2FP.F16.F32.PACK_AB R25, R27, R26 ;  /* 0x0000001a1b19723e */ /* 0x000fe200000000ff */
[----:B------:R0:W-:Y:S01]  /*2a3a0*/  STSM.16.M88.4 [R0], R8 ;  /* 0x0000000800007844 */ /* 0x0001e20000000200 */
[----:B------:R-:W-:-:S02]  /*2a3b0*/  MOV R4, R4 ;  /* 0x0000000400047202 */ /* 0x000fc40000000f00 */
[----:B------:R-:W-:Y:S02]  /*2a3c0*/  F2FP.F16.F32.PACK_AB R26, R29, R28 ;  /* 0x0000001c1d1a723e */ /* 0x000fe400000000ff */
[----:B------:R-:W-:Y:S02]  /*2a3d0*/  F2FP.F16.F32.PACK_AB R27, R31, R30 ;  /* 0x0000001e1f1b723e */ /* 0x000fe400000000ff */
[----:B------:R-:W-:-:S03]  /*2a3e0*/  IADD3 R13, P5, R160, 0x4020, RZ ;  /* 0x00004020a00d7810 */ /* 0x000fc60007fbe0ff */
[----:B------:R1:W-:Y:S01]  /*2a3f0*/  STSM.16.M88.4 [R4], R24 ;  /* 0x0000001804007844 */ /* 0x0003e20000000200 */
[C---:B0-----:R-:W-:Y:S01]  /*2a400*/  IADD3 R11, P6, R160.reuse, 0x4000, RZ ;  /* 0x00004000a00b7810 */ /* 0x041fe20007fde0ff */
[----:B------:R-:W-:Y:S01]  /*2a410*/  IMAD.X R9, RZ, RZ, R161, P0 ;  /* 0x000000ffff097224 */ /* 0x000fe200000e06a1 */
[C---:B------:R-:W-:Y:S02]  /*2a420*/  IADD3 R5, P0, R160.reuse, 0x6040, RZ ;  /* 0x00006040a0057810 */ /* 0x040fe40007f1e0ff */
[----:B------:R-:W-:Y:S02]  /*2a430*/  LOP3.LUT R10, R11, 0x380, RZ, 0xc0, !PT ;  /* 0x000003800b0a7812 */ /* 0x000fe400078ec0ff */
[----:B------:R-:W-:Y:S02]  /*2a440*/  IADD3 R15, P4, R160, 0x4040, RZ ;  /* 0x00004040a00f7810 */ /* 0x000fe40007f9e0ff */
[----:B------:R-:W-:Y:S02]  /*2a450*/  SHF.R.U64 R10, R10, 0x3, RZ ;  /* 0x000000030a0a7819 */ /* 0x000fe400000012ff */
[----:B-1----:R-:W-:-:S02]  /*2a460*/  LOP3.LUT R4, R5, 0x380, RZ, 0xc0, !PT ;  /* 0x0000038005047812 */ /* 0x002fc400078ec0ff */
[----:B------:R-:W-:Y:S02]  /*2a470*/  IADD3 R21, P3, R160, 0x4060, RZ ;  /* 0x00004060a0157810 */ /* 0x000fe40007f7e0ff */
[----:B------:R-:W-:Y:S02]  /*2a480*/  SHF.R.U64 R4, R4, 0x3, RZ ;  /* 0x0000000304047819 */ /* 0x000fe400000012ff */
[----:B------:R-:W-:Y:S02]  /*2a490*/  IADD3 R25, P2, R160, 0x6000, RZ ;  /* 0x00006000a0197810 */ /* 0x000fe40007f5e0ff */
[----:B------:R-:W-:Y:S02]  /*2a4a0*/  LOP3.LUT R8, R3, 0x380, RZ, 0xc0, !PT ;  /* 0x0000038003087812 */ /* 0x000fe400078ec0ff */
[----:B------:R-:W-:Y:S02]  /*2a4b0*/  LOP3.LUT R12, R13, 0x380, RZ, 0xc0, !PT ;  /* 0x000003800d0c7812 */ /* 0x000fe400078ec0ff */
[----:B------:R-:W-:Y:S01]  /*2a4c0*/  LOP3.LUT R10, R10, R11, RZ, 0x3c, !PT ;  /* 0x0000000b0a0a7212 */ /* 0x000fe200078e3cff */
[----:B------:R-:W-:Y:S01]  /*2a4d0*/  IMAD.X R11, RZ, RZ, R161, P6 ;  /* 0x000000ffff0b7224 */ /* 0x000fe200030e06a1 */
[----:B------:R-:W-:-:S02]  /*2a4e0*/  IADD3 R27, P1, R160, 0x6020, RZ ;  /* 0x00006020a01b7810 */ /* 0x000fc40007f3e0ff */
[----:B------:R-:W-:Y:S02]  /*2a4f0*/  LOP3.LUT R14, R15, 0x380, RZ, 0xc0, !PT ;  /* 0x000003800f0e7812 */ /* 0x000fe400078ec0ff */
[----:B------:R-:W-:Y:S02]  /*2a500*/  LOP3.LUT R20, R21, 0x380, RZ, 0xc0, !PT ;  /* 0x0000038015147812 */ /* 0x000fe400078ec0ff */
[----:B------:R-:W-:Y:S02]  /*2a510*/  IADD3 R7, P6, R160, 0x6060, RZ ;  /* 0x00006060a0077810 */ /* 0x000fe40007fde0ff */
[----:B------:R-:W-:Y:S01]  /*2a520*/  LOP3.LUT R4, R4, R5, RZ, 0x3c, !PT ;  /* 0x0000000504047212 */ /* 0x000fe200078e3cff */
[----:B------:R-:W-:Y:S01]  /*2a530*/  IMAD.X R5, RZ, RZ, R161, P0 ;  /* 0x000000ffff057224 */ /* 0x000fe200000e06a1 */
[----:B------:R-:W-:Y:S02]  /*2a540*/  LOP3.LUT R24, R25, 0x380, RZ, 0xc0, !PT ;  /* 0x0000038019187812 */ /* 0x000fe400078ec0ff */
[----:B------:R-:W-:-:S02]  /*2a550*/  SHF.R.U64 R8, R8, 0x3, RZ ;  /* 0x0000000308087819 */ /* 0x000fc400000012ff */
[----:B------:R-:W-:Y:S02]  /*2a560*/  SHF.R.U64 R12, R12, 0x3, RZ ;  /* 0x000000030c0c7819 */ /* 0x000fe400000012ff */
[----:B------:R-:W-:Y:S02]  /*2a570*/  LOP3.LUT R26, R27, 0x380, RZ, 0xc0, !PT ;  /* 0x000003801b1a7812 */ /* 0x000fe400078ec0ff */
[----:B------:R-:W-:Y:S02]  /*2a580*/  ISETP.NE.U32.AND P0, PT, RZ, UR4, PT ;  /* 0x00000004ff007c0c */ /* 0x000fe4000bf05070 */
[----:B------:R-:W-:Y:S02]  /*2a590*/  SHF.R.U64 R14, R14, 0x3, RZ ;  /* 0x000000030e0e7819 */ /* 0x000fe400000012ff */
[----:B------:R-:W-:Y:S02]  /*2a5a0*/  SHF.R.U64 R20, R20, 0x3, RZ ;  /* 0x0000000314147819 */ /* 0x000fe400000012ff */
[----:B------:R-:W-:-:S02]  /*2a5b0*/  LOP3.LUT R6, R7, 0x380, RZ, 0xc0, !PT ;  /* 0x0000038007067812 */ /* 0x000fc400078ec0ff */
[----:B------:R-:W-:Y:S02]  /*2a5c0*/  SHF.R.U64 R24, R24, 0x3, RZ ;  /* 0x0000000318187819 */ /* 0x000fe400000012ff */
[----:B------:R-:W-:Y:S02]  /*2a5d0*/  LOP3.LUT R8, R8, R3, RZ, 0x3c, !PT ;  /* 0x0000000308087212 */ /* 0x000fe400078e3cff */
[----:B------:R-:W-:Y:S01]  /*2a5e0*/  LOP3.LUT R12, R12, R13, RZ, 0x3c, !PT ;  /* 0x0000000d0c0c7212 */ /* 0x000fe200078e3cff */
[--C-:B------:R-:W-:Y:S01]  /*2a5f0*/  IMAD.X R13, RZ, RZ, R161.reuse, P5 ;  /* 0x000000ffff0d7224 */ /* 0x100fe200028e06a1 */
[----:B------:R-:W-:Y:S02]  /*2a600*/  SHF.R.U64 R26, R26, 0x3, RZ ;  /* 0x000000031a1a7819 */ /* 0x000fe400000012ff */
[----:B------:R-:W-:Y:S02]  /*2a610*/  MOV R0, R4 ;  /* 0x0000000400007202 */ /* 0x000fe40000000f00 */
[----:B------:R-:W-:Y:S01]  /*2a620*/  ISETP.NE.AND.EX P0, PT, RZ, UR5, PT, P0 ;  /* 0x00000005ff007c0c */ /* 0x000fe2000bf05300 */
[----:B------:R-:W0:Y:S01]  /*2a630*/  LDC.64 R4, c[0x0][0xd00] ;  /* 0x00034000ff047b82 */ /* 0x000e220000000a00 */
[----:B------:R-:W-:Y:S01]  /*2a640*/  LOP3.LUT R14, R14, R15, RZ, 0x3c, !PT ;  /* 0x0000000f0e0e7212 */ /* 0x000fe200078e3cff */
[--C-:B------:R-:W-:Y:S01]  /*2a650*/  IMAD.X R15, RZ, RZ, R161.reuse, P4 ;  /* 0x000000ffff0f7224 */ /* 0x100fe200020e06a1 */
[----:B------:R-:W-:Y:S01]  /*2a660*/  LOP3.LUT R20, R20, R21, RZ, 0x3c, !PT ;  /* 0x0000001514147212 */ /* 0x000fe200078e3cff */
[----:B------:R-:W-:Y:S01]  /*2a670*/  IMAD.X R21, RZ, RZ, R161, P3 ;  /* 0x000000ffff157224 */ /* 0x000fe200018e06a1 */
[----:B------:R-:W-:-:S02]  /*2a680*/  SHF.R.U64 R6, R6, 0x3, RZ ;  /* 0x0000000306067819 */ /* 0x000fc400000012ff */
[----:B------:R-:W-:Y:S02]  /*2a690*/  F2FP.F16.F32.PACK_AB R108, R109, R108 ;  /* 0x0000006c6d6c723e */ /* 0x000fe400000000ff */
[----:B------:R-:W-:Y:S01]  /*2a6a0*/  LOP3.LUT R24, R24, R25, RZ, 0x3c, !PT ;  /* 0x0000001918187212 */ /* 0x000fe200078e3cff */
[--C-:B------:R-:W-:Y:S01]  /*2a6b0*/  IMAD.X R25, RZ, RZ, R161.reuse, P2 ;  /* 0x000000ffff197224 */ /* 0x100fe200010e06a1 */
[----:B------:R-:W-:Y:S02]  /*2a6c0*/  F2FP.F16.F32.PACK_AB R109, R111, R110 ;  /* 0x0000006e6f6d723e */ /* 0x000fe400000000ff */
[----:B------:R-:W-:Y:S01]  /*2a6d0*/  LOP3.LUT R26, R26, R27, RZ, 0x3c, !PT ;  /* 0x0000001b1a1a7212 */ /* 0x000fe200078e3cff */
[----:B------:R-:W-:Y:S01]  /*2a6e0*/  IMAD.X R27, RZ, RZ, R161, P1 ;  /* 0x000000ffff1b7224 */ /* 0x000fe200008e06a1 */
[----:B------:R-:W-:Y:S02]  /*2a6f0*/  MOV R8, R8 ;  /* 0x0000000800087202 */ /* 0x000fe40000000f00 */
[----:B------:R-:W-:-:S02]  /*2a700*/  MOV R10, R10 ;  /* 0x0000000a000a7202 */ /* 0x000fc40000000f00 */
[----:B------:R-:W-:Y:S01]  /*2a710*/  LOP3.LUT R6, R6, R7, RZ, 0x3c, !PT ;  /* 0x0000000706067212 */ /* 0x000fe200078e3cff */
[----:B------:R-:W-:Y:S01]  /*2a720*/  IMAD.X R7, RZ, RZ, R161, P6 ;  /* 0x000000ffff077224 */ /* 0x000fe200030e06a1 */
[----:B------:R-:W-:Y:S02]  /*2a730*/  MOV R12, R12 ;  /* 0x0000000c000c7202 */ /* 0x000fe40000000f00 */
[----:B------:R-:W-:Y:S02]  /*2a740*/  F2FP.F16.F32.PACK_AB R60, R61, R60 ;  /* 0x0000003c3d3c723e */ /* 0x000fe400000000ff */
[----:B------:R-:W-:Y:S02]  /*2a750*/  MOV R14, R14 ;  /* 0x0000000e000e7202 */ /* 0x000fe40000000f00 */
[----:B------:R-:W-:Y:S02]  /*2a760*/  F2FP.F16.F32.PACK_AB R61, R63, R62 ;  /* 0x0000003e3f3d723e */ /* 0x000fe400000000ff */
[----:B------:R-:W-:-:S02]  /*2a770*/  MOV R20, R20 ;  /* 0x0000001400147202 */ /* 0x000fc40000000f00 */
[----:B------:R-:W-:Y:S02]  /*2a780*/  MOV R24, R24 ;  /* 0x0000001800187202 */ /* 0x000fe40000000f00 */
[----:B------:R-:W-:Y:S02]  /*2a790*/  F2FP.F16.F32.PACK_AB R88, R89, R88 ;  /* 0x000000585958723e */ /* 0x000fe400000000ff */
[----:B------:R-:W-:Y:S02]  /*2a7a0*/  MOV R26, R26 ;  /* 0x0000001a001a7202 */ /* 0x000fe40000000f00 */
[----:B------:R-:W-:Y:S02]  /*2a7b0*/  F2FP.F16.F32.PACK_AB R89, R91, R90 ;  /* 0x0000005a5b59723e */ /* 0x000fe400000000ff */
[----:B------:R-:W-:Y:S02]  /*2a7c0*/  F2FP.F16.F32.PACK_AB R96, R97, R96 ;  /* 0x000000606160723e */ /* 0x000fe400000000ff */
[----:B------:R-:W-:-:S02]  /*2a7d0*/  F2FP.F16.F32.PACK_AB R90, R93, R92 ;  /* 0x0000005c5d5a723e */ /* 0x000fc400000000ff */
[----:B------:R-:W-:Y:S02]  /*2a7e0*/  F2FP.F16.F32.PACK_AB R91, R95, R94 ;  /* 0x0000005e5f5b723e */ /* 0x000fe400000000ff */
[----:B------:R-:W-:Y:S02]  /*2a7f0*/  F2FP.F16.F32.PACK_AB R97, R99, R98 ;  /* 0x000000626361723e */ /* 0x000fe400000000ff */
[----:B------:R-:W-:Y:S02]  /*2a800*/  MOV R3, R6 ;  /* 0x0000000600037202 */ /* 0x000fe40000000f00 */
[----:B------:R-:W-:Y:S01]  /*2a810*/  F2FP.F16.F32.PACK_AB R98, R101, R100 ;  /* 0x000000646562723e */ /* 0x000fe200000000ff */
[----:B------:R-:W1:Y:S01]  /*2a820*/  LDC.64 R6, c[0x0][0xd00] ;  /* 0x00034000ff067b82 */ /* 0x000e620000000a00 */
[----:B------:R-:W-:Y:S02]  /*2a830*/  F2FP.F16.F32.PACK_AB R99, R103, R102 ;  /* 0x000000666763723e */ /* 0x000fe400000000ff */
[----:B0-----:R-:W-:-:S04]  /*2a840*/  ISETP.NE.U32.AND P1, PT, R4, RZ, PT ;  /* 0x000000ff0400720c */ /* 0x001fc80003f25070 */
[----:B------:R-:W-:Y:S01]  /*2a850*/  ISETP.NE.AND.EX P1, PT, R5, RZ, PT, P1 ;  /* 0x000000ff0500720c */ /* 0x000fe20003f25310 */
[----:B------:R-:W-:Y:S01]  /*2a860*/  ULDC UR4, c[0x0][0xb88] ;  /* 0x0002e20000047ab9 */ /* 0x000fe20000000800 */
[----:B--2---:R-:W-:Y:S02]  /*2a870*/  F2FP.F16.F32.PACK_AB R110, R33, R32 ;  /* 0x00000020216e723e */ /* 0x004fe400000000ff */
[----:B------:R-:W-:Y:S02]  /*2a880*/  F2FP.F16.F32.PACK_AB R111, R35, R34 ;  /* 0x00000022236f723e */ /* 0x000fe400000000ff */
[----:B------:R-:W-:Y:S02]  /*2a890*/  F2FP.F16.F32.PACK_AB R36, R37, R36 ;  /* 0x000000242524723e */ /* 0x000fe400000000ff */
[----:B------:R-:W-:Y:S01]  /*2a8a0*/  F2FP.F16.F32.PACK_AB R37, R39, R38 ;  /* 0x000000262725723e */ /* 0x000fe200000000ff */
[----:B------:R0:W-:Y:S01]  /*2a8b0*/  STSM.16.M88.4 [R8], R108 ;  /* 0x0000006c08007844 */ /* 0x0001e20000000200 */
[----:B----4-:R-:W-:-:S02]  /*2a8c0*/  F2FP.F16.F32.PACK_AB R44, R45, R44 ;  /* 0x0000002c2d2c723e */ /* 0x010fc400000000ff */
[----:B------:R-:W-:Y:S02]  /*2a8d0*/  F2FP.F16.F32.PACK_AB R45, R47, R46 ;  /* 0x0000002e2f2d723e */ /* 0x000fe400000000ff */
[----:B------:R-:W-:Y:S02]  /*2a8e0*/  F2FP.F16.F32.PACK_AB R38, R41, R40 ;  /* 0x000000282926723e */ /* 0x000fe400000000ff */
[----:B------:R-:W-:Y:S01]  /*2a8f0*/  F2FP.F16.F32.PACK_AB R39, R43, R42 ;  /* 0x0000002a2b27723e */ /* 0x000fe200000000ff */
[----:B0-----:R-:W0:Y:S01]  /*2a900*/  @P0 LDC.64 R8, c[0x0][0xd08] ;  /* 0x00034200ff080b82 */ /* 0x001e220000000a00 */
        /* <DEDUP_REMOVED lines=10> */
[----:B------:R-:W-:Y:S01]  /*2a9b0*/  STSM.16.M88.4 [R10], R36 ;  /* 0x000000240a007844 */ /* 0x000fe20000000200 */
[----:B------:R-:W-:Y:S02]  /*2a9c0*/  F2FP.F16.F32.PACK_AB R70, R73, R72 ;  /* 0x000000484946723e */ /* 0x000fe400000000ff */
[----:B------:R-:W-:Y:S01]  /*2a9d0*/  F2FP.F16.F32.PACK_AB R71, R75, R74 ;  /* 0x0000004a4b47723e */ /* 0x000fe200000000ff */
[----:B------:R-:W-:Y:S01]  /*2a9e0*/  STSM.16.M88.4 [R12], R44 ;  /* 0x0000002c0c007844 */ /* 0x000fe20000000200 */
[----:B------:R-:W-:Y:S02]  /*2a9f0*/  F2FP.F16.F32.PACK_AB R76, R77, R76 ;  /* 0x0000004c4d4c723e */ /* 0x000fe400000000ff */
[----:B------:R-:W-:Y:S02]  /*2aa00*/  F2FP.F16.F32.PACK_AB R77, R79, R78 ;  /* 0x0000004e4f4d723e */ /* 0x000fe400000000ff */
[----:B------:R-:W-:-:S02]  /*2aa10*/  F2FP.F16.F32.PACK_AB R78, R81, R80 ;  /* 0x00000050514e723e */ /* 0x000fc400000000ff */
[----:B------:R-:W-:Y:S01]  /*2aa20*/  F2FP.F16.F32.PACK_AB R79, R83, R82 ;  /* 0x00000052534f723e */ /* 0x000fe200000000ff */
[----:B------:R-:W-:Y:S04]  /*2aa30*/  STSM.16.M88.4 [R14], R52 ;  /* 0x000000340e007844 */ /* 0x000fe80000000200 */
[----:B------:R2:W-:Y:S04]  /*2aa40*/  STSM.16.M88.4 [R20], R60 ;  /* 0x0000003c14007844 */ /* 0x0005e80000000200 */
[----:B------:R-:W-:Y:S04]  /*2aa50*/  STSM.16.M88.4 [R24], R68 ;  /* 0x0000004418007844 */ /* 0x000fe80000000200 */
[----:B------:R-:W-:Y:S04]  /*2aa60*/  STSM.16.M88.4 [R26], R76 ;  /* 0x0000004c1a007844 */ /* 0x000fe80000000200 */
[----:B------:R-:W-:Y:S04]  /*2aa70*/  STSM.16.M88.4 [R0], R88 ;  /* 0x0000005800007844 */ /* 0x000fe80000000200 */
[----:B------:R3:W-:Y:S01]  /*2aa80*/  STSM.16.M88.4 [R3], R96 ;  /* 0x0000006003007844 */ /* 0x0007e20000000200 */
[----:B--2---:R-:W-:-:S02]  /*2aa90*/  IMAD.MOV.U32 R20, RZ, RZ, RZ ;  /* 0x000000ffff147224 */ /* 0x004fc400078e00ff */
[C---:B-1----:R-:W-:Y:S01]  /*2aaa0*/  IMAD.WIDE R6, R214.reuse, 0x4, R6 ;  /* 0x00000004d6067825 */ /* 0x042fe200078e0206 */
[----:B------:R-:W-:Y:S03]  /*2aab0*/  BAR.SYNC.DEFER_BLOCKING 0x1, 0x100 ;  /* 0x0044000000007b1d */ /* 0x000fe60000010000 */
[----:B0-----:R-:W-:-:S04]  /*2aac0*/  @P0 IMAD.WIDE R8, R214, 0x4, R8 ;  /* 0x00000004d6080825 */ /* 0x001fc800078e0208 */
[----:B---3--:R-:W-:Y:S01]  /*2aad0*/  IMAD.U32 R3, RZ, RZ, UR4 ;  /* 0x00000004ff037e24 */ /* 0x008fe2000f8e00ff */
[C---:B------:R-:W-:Y:S01]  /*2aae0*/  ISETP.NE.AND P2, PT, R213.reuse, RZ, PT ;  /* 0x000000ffd500720c */ /* 0x040fe20003f45270 */
[----:B------:R-:W-:Y:S01]  /*2aaf0*/  ULDC UR4, c[0x0][0xbd4] ;  /* 0x0002f50000047ab9 */ /* 0x000fe20000000800 */
[----:B------:R0:W5:Y:S04]  /*2ab00*/  @P1 LDG.E R20, desc[UR36][R6.64] ;  /* 0x0000002406141981 */ /* 0x000168000c1e1900 */
[----:B------:R0:W5:Y:S01]  /*2ab10*/  @P0 LDG.E R3, desc[UR36][R8.64] ;  /* 0x0000002408030981 */ /* 0x000162000c1e1900 */
[----:B------:R-:W-:Y:S01]  /*2ab20*/  SEL R213, R213, UR4, P2 ;  /* 0x00000004d5d57c07 */ /* 0x000fe20009000000 */
[----:B------:R-:W-:Y:S06]  /*2ab30*/  @P0 BRA `(.L_x_6888) ;  /* 0x0000000000100947 */ /* 0x000fec0003800000 */
[----:B------:R-:W-:Y:S05]  /*2ab40*/  @!P1 BRA `(.L_x_6888) ;  /* 0x00000000000c9947 */ /* 0x000fea0003800000 */
[----:B------:R-:W2:Y:S04]  /*2ab50*/  LDG.E R0, desc[UR36][R6.64] ;  /* 0x0000002406007981 */ /* 0x000ea8000c1e1900 */
[----:B-----5:R-:W2:Y:S02]  /*2ab60*/  LDG.E R3, desc[UR36][R6.64+0x4] ;  /* 0x0000042406037981 */ /* 0x020ea4000c1e1900 */
[----:B--2---:R-:W-:-:S07]  /*2ab70*/  IMAD.IADD R3, R3, 0x1, -R0 ;  /* 0x0000000103037824 */ /* 0x004fce00078e0a00 */
.L_x_6888:
[----:B------:R-:W0:Y:S01]  /*2ab80*/  S2R R0, SR_TID.X ;  /* 0x0000000000007919 */ /* 0x000e220000002100 */
[----:B------:R-:W-:Y:S02]  /*2ab90*/  ISETP.NE.U32.AND P0, PT, R4, RZ, PT ;  /* 0x000000ff0400720c */ /* 0x000fe40003f05070 */
[----:B------:R-:W-:Y:S02]  /*2aba0*/  ISETP.GT.AND P3, PT, R213, 0x1, PT ;  /* 0x00000001d500780c */ /* 0x000fe40003f64270 */
[----:B------:R-:W-:Y:S01]  /*2abb0*/  ISETP.NE.AND.EX P0, PT, R5, RZ, PT, P0 ;  /* 0x000000ff0500720c */ /* 0x000fe20003f05300 */
[C---:B0-----:R-:W-:Y:S02]  /*2abc0*/  VIADD R6, R0.reuse, 0xffffff80 ;  /* 0xffffff8000067836 */ /* 0x041fe40000000000 */
[----:B------:R-:W-:-:S05]  /*2abd0*/  VIADD R0, R0, 0xffffff80 ;  /* 0xffffff8000007836 */ /* 0x000fca0000000000 */
[----:B------:R-:W-:-:S04]  /*2abe0*/  SHF.R.S32.HI R0, RZ, 0x1f, R0 ;  /* 0x0000001fff007819 */ /* 0x000fc80000011400 */
[----:B------:R-:W-:-:S04]  /*2abf0*/  LEA.HI R0, R0, R6, RZ, 0x7 ;  /* 0x0000000600007211 */ /* 0x000fc800078f38ff */
[----:B------:R-:W-:-:S06]  /*2ac00*/  SHF.R.S32.HI R0, RZ, 0x7, R0 ;  /* 0x00000007ff007819 */ /* 0x000fcc0000011400 */
[----:B------:R-:W0:Y:S02]  /*2ac10*/  SHFL.IDX PT, R0, R0, RZ, 0x1f ;  /* 0x00001fff00007589 */ /* 0x000e2400000e0000 */
[----:B0-----:R-:W-:Y:S02]  /*2ac20*/  ISETP.NE.AND P1, PT, R0, RZ, PT ;  /* 0x000000ff0000720c */ /* 0x001fe40003f25270 */
[----:B-----5:R-:W-:-:S11]  /*2ac30*/  SHF.R.S32.HI R0, RZ, 0x1f, R20 ;  /* 0x0000001fff007819 */ /* 0x020fd60000011414 */
[----:B------:R-:W-:Y:S05]  /*2ac40*/  @P1 BRA `(.L_x_6889) ;  /* 0x0000000400141947 */ /* 0x000fea0003800000 */
[----:B------:R-:W2:Y:S01]  /*2ac50*/  LDL R6, [R1+0x45c] ;  /* 0x00045c0001067983 */ /* 0x000ea20000100800 */
[----:B------:R-:W0:Y:S03]  /*2ac60*/  LDC R26, c[0x0][0xce8] ;  /* 0x00033a00ff1a7b82 */ /* 0x000e260000000800 */
[----:B------:R-:W3:Y:S04]  /*2ac70*/  LDL R7, [R1+0x460] ;  /* 0x0004600001077983 */ /* 0x000ee80000100800 */
[----:B------:R-:W4:Y:S01]  /*2ac80*/  LDL R25, [R1+0x454] ;  /* 0x0004540001197983 */ /* 0x000f220000100800 */
[----:B------:R-:W-:Y:S02]  /*2ac90*/  IMAD.IADD R28, R162, 0x1, R181 ;  /* 0x00000001a21c7824 */ /* 0x000fe400078e02b5 */
[----:B0-----:R-:W-:Y:S01]  /*2aca0*/  IMAD R37, R3, R26, RZ ;  /* 0x0000001a03257224 */ /* 0x001fe200078e02ff */
[----:B------:R-:W-:Y:S01]  /*2acb0*/  ISETP.GT.AND P5, PT, R213, 0x1, PT ;  /* 0x00000001d500780c */ /* 0x000fe20003fa4270 */
[----:B------:R-:W-:-:S05]  /*2acc0*/  IMAD.MOV.U32 R21, RZ, RZ, 0xab8 ;  /* 0x00000ab8ff157424 */ /* 0x000fca00078e00ff */
[----:B------:R-:W-:-:S04]  /*2acd0*/  SEL R21, R21, 0xa78, P5 ;  /* 0x00000a7815157807 */ /* 0x000fc80002800000 */
[----:B------:R-:W0:Y:S08]  /*2ace0*/  LDC.64 R12, c[0x0][R21+0x220] ;  /* 0x00008800150c7b82 */ /* 0x000e300000000a00 */
[----:B------:R-:W1:Y:S01]  /*2acf0*/  LDC.64 R10, c[0x0][R21+0x218] ;  /* 0x00008600150a7b82 */ /* 0x000e620000000a00 */
[----:B------:R-:W-:-:S07]  /*2ad00*/  ISETP.NE.AND P6, PT, R26, 0x1, PT ;  /* 0x000000011a00780c */ /* 0x000fce0003fc5270 */
[----:B------:R-:W5:Y:S01]  /*2ad10*/  LDC.64 R8, c[0x0][R21+0x228] ;  /* 0x00008a0015087b82 */ /* 0x000f620000000a00 */
[----:B------:R-:W-:-:S07]  /*2ad20*/  ISETP.NE.U32.AND P2, PT, R4, RZ, PT ;  /* 0x000000ff0400720c */ /* 0x000fce0003f45070 */
[----:B------:R-:W0:Y:S01]  /*2ad30*/  @P6 LDC R14, c[0x0][0xcec] ;  /* 0x00033b00ff0e6b82 */ /* 0x000e220000000800 */
[----:B--2---:R-:W-:-:S07]  /*2ad40*/  IMAD.MOV R6, RZ, RZ, -R6 ;  /* 0x000000ffff067224 */ /* 0x004fce00078e0a06 */
[----:B------:R-:W2:Y:S01]  /*2ad50*/  @P6 LDC R24, c[0x0][0xcf0] ;  /* 0x00033c00ff186b82 */ /* 0x000ea20000000800 */
[----:B---3--:R-:W-:-:S04]  /*2ad60*/  ISETP.NE.AND P1, PT, R7, R6, PT ;  /* 0x000000060700720c */ /* 0x008fc80003f25270 */
[----:B------:R-:W-:-:S13]  /*2ad70*/  ISETP.GE.OR P4, PT, R28, R37, P1 ;  /* 0x000000251c00720c */ /* 0x000fda0000f86670 */
[----:B------:R-:W3:Y:S01]  /*2ad80*/  @!P4 LDL R29, [R1+0x1f0] ;  /* 0x0001f000011dc983 */ /* 0x000ee20000100800 */
[----:B------:R-:W5:Y:S01]  /*2ad90*/  LDC.64 R6, c[0x0][R21+0x210] ;  /* 0x0000840015067b82 */ /* 0x000f620000000a00 */
[----:B------:R-:W-:Y:S01]  /*2ada0*/  ISETP.NE.AND.EX P2, PT, R5, RZ, PT, P2 ;  /* 0x000000ff0500720c */ /* 0x000fe20003f45320 */
[----:B----4-:R-:W-:Y:S01]  /*2adb0*/  IMAD.IADD R35, R25, 0x1, R181 ;  /* 0x0000000119237824 */ /* 0x010fe200078e02b5 */
[----:B------:R-:W-:Y:S01]  /*2adc0*/  SHF.R.S32.HI R15, RZ, 0x1f, R214 ;  /* 0x0000001fff0f7819 */ /* 0x000fe200000114d6 */
[----:B------:R-:W-:Y:S01]  /*2add0*/  BSSY B1, `(.L_x_6889) ;  /* 0x000002c000017945 */ /* 0x000fe20003800000 */
[----:B------:R-:W-:Y:S01]  /*2ade0*/  SEL R31, R214, RZ, !P2 ;  /* 0x000000ffd61f7207 */ /* 0x000fe20005000000 */
[----:B0-----:R-:W-:Y:S01]  /*2adf0*/  @P6 IMAD.HI.U32 R27, R35, R14, RZ ;  /* 0x0000000e231b6227 */ /* 0x001fe200078e00ff */
[----:B------:R-:W-:Y:S01]  /*2ae00*/  SEL R33, R15, RZ, !P2 ;  /* 0x000000ff0f217207 */ /* 0x000fe20005000000 */
[----:B------:R-:W0:Y:S02]  /*2ae10*/  LDC.64 R4, c[0x0][0xca8] ;  /* 0x00032a00ff047b82 */ /* 0x000e240000000a00 */
[----:B------:R-:W-:-:S02]  /*2ae20*/  IMAD R13, R13, R31, RZ ;  /* 0x0000001f0d0d7224 */ /* 0x000fc400078e02ff */
[----:B------:R-:W-:-:S04]  /*2ae30*/  IMAD.WIDE.U32 R14, R12, R31, RZ ;  /* 0x0000001f0c0e7225 */ /* 0x000fc800078e00ff */
[----:B------:R-:W-:Y:S02]  /*2ae40*/  IMAD R33, R12, R33, R13 ;  /* 0x000000210c217224 */ /* 0x000fe400078e020d */
[-C--:B-1----:R-:W-:Y:S01]  /*2ae50*/  IMAD R31, R11, R157.reuse, RZ ;  /* 0x0000009d0b1f7224 */ /* 0x082fe200078e02ff */
[----:B------:R-:W-:Y:S01]  /*2ae60*/  SEL R11, R220, RZ, P5 ;  /* 0x000000ffdc0b7207 */ /* 0x000fe20002800000 */
[----:B------:R-:W-:-:S04]  /*2ae70*/  IMAD.WIDE.U32 R12, R10, R157, RZ ;  /* 0x0000009d0a0c7225 */ /* 0x000fc800078e00ff */
[----:B------:R-:W-:Y:S01]  /*2ae80*/  IMAD.MOV.U32 R25, RZ, RZ, R35 ;  /* 0x000000ffff197224 */ /* 0x000fe200078e0023 */
[----:B--2---:R-:W-:Y:S01]  /*2ae90*/  @P6 SHF.R.U32.HI R25, RZ, R24, R27 ;  /* 0x00000018ff196219 */ /* 0x004fe2000001161b */
[----:B------:R-:W-:Y:S01]  /*2aea0*/  IMAD.IADD R10, R13, 0x1, R31 ;  /* 0x000000010d0a7824 */ /* 0x000fe200078e021f */
[----:B------:R-:W-:Y:S01]  /*2aeb0*/  IADD3 R14, P2, P6, R14, R12, R20 ;  /* 0x0000000c0e0e7210 */ /* 0x000fe20007e5e014 */
[----:B------:R-:W-:Y:S02]  /*2aec0*/  IMAD.IADD R33, R15, 0x1, R33 ;  /* 0x000000010f217824 */ /* 0x000fe400078e0221 */
[-C--:B-----5:R-:W-:Y:S01]  /*2aed0*/  IMAD R13, R9, R11.reuse, RZ ;  /* 0x0000000b090d7224 */ /* 0x0a0fe200078e02ff */
[----:B0-----:R-:W0:Y:S01]  /*2aee0*/  @!P5 LDC R4, c[0x0][0xc50] ;  /* 0x00031400ff04db82 */ /* 0x001e220000000800 */
[----:B------:R-:W-:Y:S01]  /*2aef0*/  IMAD.WIDE.U32 R8, R8, R11, RZ ;  /* 0x0000000b08087225 */ /* 0x000fe200078e00ff */
[----:B------:R-:W-:-:S03]  /*2af00*/  IADD3.X R10, R33, R10, R0, P2, P6 ;  /* 0x0000000a210a7210 */ /* 0x000fc600017ec400 */
[----:B------:R-:W-:Y:S02]  /*2af10*/  IMAD.MOV R15, RZ, RZ, -R25 ;  /* 0x000000ffff0f7224 */ /* 0x000fe400078e0a19 */
[----:B------:R-:W-:Y:S01]  /*2af20*/  IMAD.IADD R13, R9, 0x1, R13 ;  /* 0x00000001090d7824 */ /* 0x000fe200078e020d */
[----:B------:R-:W1:Y:S01]  /*2af30*/  @!P5 LDC R5, c[0x0][0xc54] ;  /* 0x00031500ff05db82 */ /* 0x000e620000000800 */
[----:B------:R-:W-:Y:S01]  /*2af40*/  IADD3 R8, P2, P5, R25, R14, R8 ;  /* 0x0000000e19087210 */ /* 0x000fe20007d5e008 */
[----:B------:R-:W-:Y:S01]  /*2af50*/  IMAD R11, R26, R15, R35 ;  /* 0x0000000f1a0b7224 */ /* 0x000fe200078e0223 */
[----:B------:R-:W-:-:S04]  /*2af60*/  SHF.R.S32.HI R25, RZ, 0x1f, R25 ;  /* 0x0000001fff197819 */ /* 0x000fc80000011419 */
[----:B------:R-:W-:Y:S01]  /*2af70*/  IADD3.X R9, R25, R10, R13, P2, P5 ;  /* 0x0000000a19097210 */ /* 0x000fe200017ea40d */
[-C--:B------:R-:W-:Y:S01]  /*2af80*/  IMAD R7, R7, R11.reuse, RZ ;  /* 0x0000000b07077224 */ /* 0x080fe200078e02ff */
[----:B------:R-:W-:Y:S01]  /*2af90*/  SHF.R.S32.HI R13, RZ, 0x1f, R11 ;  /* 0x0000001fff0d7819 */ /* 0x000fe2000001140b */
[----:B------:R-:W-:-:S04]  /*2afa0*/  IMAD.WIDE.U32 R8, R6, R11, R8 ;  /* 0x0000000b06087225 */ /* 0x000fc800078e0008 */
[----:B------:R-:W-:-:S04]  /*2afb0*/  IMAD R7, R6, R13, R7 ;  /* 0x0000000d06077224 */ /* 0x000fc800078e0207 */
[----:B------:R-:W-:Y:S01]  /*2afc0*/  IMAD.IADD R6, R9, 0x1, R7 ;  /* 0x0000000109067824 */ /* 0x000fe200078e0207 */
[----:B0-----:R-:W-:-:S04]  /*2afd0*/  LEA R9, P2, R8, R4, 0x2 ;  /* 0x0000000408097211 */ /* 0x001fc800078410ff */
[----:B-1----:R-:W-:Y:S01]  /*2afe0*/  LEA.HI.X R10, R8, R5, R6, 0x2, P2 ;  /* 0x00000005080a7211 */ /* 0x002fe200010f1406 */
[----:B------:R-:W-:Y:S01]  /*2aff0*/  VIADD R8, R28, 0x8 ;  /* 0x000000081c087836 */ /* 0x000fe20000000000 */
[----:B------:R-:W-:Y:S04]  /*2b000*/  SHFL.IDX PT, R6, R9, RZ, 0x1c1f ;  /* 0x001c1fff09067589 */ /* 0x000fe800000e0000 */
[----:B------:R-:W3:Y:S01]  /*2b010*/  SHFL.IDX PT, R7, R10, RZ, 0x1c1f ;  /* 0x001c1fff0a077589 */ /* 0x000ee200000e0000 */
[----:B------:R-:W-:-:S03]  /*2b020*/  ISETP.GE.OR P1, PT, R8, R37, P1 ;  /* 0x000000250800720c */ /* 0x000fc60000f26670 */
[----:B------:R0:W1:Y:S04]  /*2b030*/  SHFL.IDX PT, R4, R9, 0x1, 0x1c1f ;  /* 0x003c1f0009047f89 */ /* 0x00006800000e0000 */
[----:B------:R0:W2:Y:S04]  /*2b040*/  SHFL.IDX PT, R5, R10, 0x1, 0x1c1f ;  /* 0x003c1f000a057f89 */ /* 0x0000a800000e0000 */
[----:B---3--:R0:W-:Y:S02]  /*2b050*/  @!P4 ST.E desc[UR36][R6.64], R29 ;  /* 0x0000001d0600c985 */ /* 0x0081e4000c101924 */
[----:B-12---:R-:W-:Y:S05]  /*2b060*/  @P1 BRA `(.L_x_6890) ;  /* 0x0000000000081947 */ /* 0x006fea0003800000 */
[----:B0-----:R-:W2:Y:S04]  /*2b070*/  LDL R7, [R1+0x1f4] ;  /* 0x0001f40001077983 */ /* 0x001ea80000100800 */
[----:B--2---:R1:W-:Y:S02]  /*2b080*/  ST.E desc[UR36][R4.64], R7 ;  /* 0x0000000704007985 */ /* 0x0043e4000c101924 */
.L_x_6890:
[----:B------:R-:W-:Y:S05]  /*2b090*/  BSYNC B1 ;  /* 0x0000000000017941 */ /* 0x000fea0003800000 */
.L_x_6889:
[----:B------:R-:W-:Y:S01]  /*2b0a0*/  SEL R76, R214, RZ, !P0 ;  /* 0x000000ffd64c7207 */ /* 0x000fe20004000000 */
[----:B------:R-:W-:Y:S06]  /*2b0b0*/  @P3 BRA `(.L_x_6891) ;  /* 0x0000001000343947 */ /* 0x000fec0003800000 */
[----:B-1----:R-:W1:Y:S01]  /*2b0c0*/  S2R R4, SR_TID.X ;  /* 0x0000000000047919 */ /* 0x002e620000002100 */
[----:B------:R-:W-:Y:S01]  /*2b0d0*/  IMAD.MOV.U32 R5, RZ, RZ, 0x2 ;  /* 0x00000002ff057424 */ /* 0x000fe200078e00ff */
[----:B------:R-:W2:Y:S01]  /*2b0e0*/  LDC R80, c[0x0][0xce8] ;  /* 0x00033a00ff507b82 */ /* 0x000ea20000000800 */
[----:B------:R-:W-:Y:S01]  /*2b0f0*/  ULDC.64 UR4, c[0x0][0xba0] ;  /* 0x0002e80000047ab9 */ /* 0x000fe20000000a00 */
[C---:B-1----:R-:W-:Y:S02]  /*2b100*/  VIADD R88, R4.reuse, 0xffffff80 ;  /* 0xffffff8004587836 */ /* 0x042fe40000000000 */
[----:B------:R-:W-:-:S03]  /*2b110*/  VIADD R91, R4, 0xffffff80 ;  /* 0xffffff80045b7836 */ /* 0x000fc60000000000 */
[----:B------:R-:W-:-:S04]  /*2b120*/  SHF.R.S32.HI R88, RZ, 0x1f, R88 ;  /* 0x0000001fff587819 */ /* 0x000fc80000011458 */
[----:B------:R-:W-:-:S04]  /*2b130*/  LEA.HI R88, R88, R91, RZ, 0x3 ;  /* 0x0000005b58587211 */ /* 0x000fc800078f18ff */
[----:B------:R-:W-:-:S05]  /*2b140*/  SHF.R.S32.HI R88, RZ, 0x3, R88 ;  /* 0x00000003ff587819 */ /* 0x000fca0000011458 */
[----:B------:R-:W-:-:S04]  /*2b150*/  IMAD R4, R88, 0x40, R166 ;  /* 0x0000004058047824 */ /* 0x000fc800078e02a6 */
[----:B------:R-:W-:-:S03]  /*2b160*/  IMAD.WIDE R4, R4, R5, UR40 ;  /* 0x0000002804047e25 */ /* 0x000fc6000f8e0205 */
[C---:B------:R-:W-:Y:S02]  /*2b170*/  IADD3 R41, P2, R4.reuse, 0x7000, RZ ;  /* 0x0000700004297810 */ /* 0x040fe40007f5e0ff */
[----:B------:R-:W-:Y:S02]  /*2b180*/  IADD3 R33, P0, R4, 0x5000, RZ ;  /* 0x0000500004217810 */ /* 0x000fe40007f1e0ff */
[----:B------:R-:W-:Y:S01]  /*2b190*/  LOP3.LUT R40, R41, 0x380, RZ, 0xc0, !PT ;  /* 0x0000038029287812 */ /* 0x000fe200078ec0ff */
[----:B------:R-:W-:Y:S01]  /*2b1a0*/  IMAD R21, R0, UR4, RZ ;  /* 0x0000000400157c24 */ /* 0x000fe2000f8e02ff */
[----:B------:R-:W-:Y:S01]  /*2b1b0*/  LOP3.LUT R32, R33, 0x380, RZ, 0xc0, !PT ;  /* 0x0000038021207812 */ /* 0x000fe200078ec0ff */
[----:B------:R-:W1:Y:S01]  /*2b1c0*/  LDC R0, c[0x0][0xbc8] ;  /* 0x0002f200ff007b82 */ /* 0x000e620000000800 */
[----:B------:R-:W-:Y:S02]  /*2b1d0*/  SHF.R.U64 R40, R40, 0x3, RZ ;  /* 0x0000000328287819 */ /* 0x000fe400000012ff */
[----:B------:R-:W-:-:S02]  /*2b1e0*/  IADD3 R37, P1, R4, 0x6000, RZ ;  /* 0x0000600004257810 */ /* 0x000fc40007f3e0ff */
[----:B------:R-:W-:Y:S01]  /*2b1f0*/  LOP3.LUT R40, R40, R41, RZ, 0x3c, !PT ;  /* 0x0000002928287212 */ /* 0x000fe200078e3cff */
[----:B------:R-:W-:Y:S01]  /*2b200*/  IMAD.X R41, RZ, RZ, R5, P2 ;  /* 0x000000ffff297224 */ /* 0x000fe200010e0605 */
[----:B------:R-:W-:Y:S02]  /*2b210*/  IADD3 R69, P2, R4, 0xe000, RZ ;  /* 0x0000e00004457810 */ /* 0x000fe40007f5e0ff */
[----:B------:R-:W-:Y:S02]  /*2b220*/  SHF.R.U64 R32, R32, 0x3, RZ ;  /* 0x0000000320207819 */ /* 0x000fe400000012ff */
[----:B------:R-:W-:Y:S01]  /*2b230*/  LOP3.LUT R68, R69, 0x380, RZ, 0xc0, !PT ;  /* 0x0000038045447812 */ /* 0x000fe200078ec0ff */
[----:B------:R-:W-:Y:S01]  /*2b240*/  IMAD R77, R20, UR5, R21 ;  /* 0x00000005144d7c24 */ /* 0x000fe2000f8e0215 */
[----:B------:R-:W-:Y:S01]  /*2b250*/  LOP3.LUT R36, R37, 0x380, RZ, 0xc0, !PT ;  /* 0x0000038025247812 */ /* 0x000fe200078ec0ff */
[----:B------:R-:W-:Y:S01]  /*2b260*/  IMAD R78, R221, 0x20, R88 ;  /* 0x00000020dd4e7824 */ /* 0x000fe200078e0258 */
[----:B------:R-:W-:Y:S01]  /*2b270*/  SHF.R.U64 R68, R68, 0x3, RZ ;  /* 0x0000000344447819 */ /* 0x000fe200000012ff */
[----:B------:R-:W-:Y:S01]  /*2b280*/  IMAD.WIDE.U32 R20, R20, UR4, RZ ;  /* 0x0000000414147c25 */ /* 0x000fe2000f8e00ff */
[----:B------:R-:W-:Y:S01]  /*2b290*/  LOP3.LUT R32, R32, R33, RZ, 0x3c, !PT ;  /* 0x0000002120207212 */ /* 0x000fe200078e3cff */
[----:B------:R-:W-:Y:S01]  /*2b2a0*/  ULDC.64 UR4, c[0x0][0xbe8] ;  /* 0x0002fa0000047ab9 */ /* 0x000fe20000000a00 */
[----:B------:R-:W-:Y:S01]  /*2b2b0*/  LOP3.LUT R68, R68, R69, RZ, 0x3c, !PT ;  /* 0x0000004544447212 */ /* 0x000fe200078e3cff */
[--C-:B------:R-:W-:Y:S01]  /*2b2c0*/  IMAD.X R69, RZ, RZ, R5.reuse, P2 ;  /* 0x000000ffff457224 */ /* 0x100fe200010e0605 */
[----:B--2---:R-:W-:Y:S01]  /*2b2d0*/  ISETP.NE.AND P2, PT, R80, 0x1, PT ;  /* 0x000000015000780c */ /* 0x004fe20003f45270 */
[----:B------:R-:W-:Y:S01]  /*2b2e0*/  IMAD.X R33, RZ, RZ, R5, P0 ;  /* 0x000000ffff217224 */ /* 0x000fe200000e0605 */
[----:B------:R-:W-:Y:S01]  /*2b2f0*/  SHF.R.U64 R36, R36, 0x3, RZ ;  /* 0x0000000324247819 */ /* 0x000fe200000012ff */
[----:B------:R-:W5:Y:S01]  /*2b300*/  LD.E.128 R40, desc[UR36][R40.64] ;  /* 0x0000002428287980 */ /* 0x000f62000c101d00 */
[C---:B------:R-:W-:Y:S01]  /*2b310*/  IADD3 R61, P0, R4.reuse, 0xc000, RZ ;  /* 0x0000c000043d7810 */ /* 0x040fe20007f1e0ff */
[----:B------:R-:W-:Y:S01]  /*2b320*/  IMAD.IADD R21, R21, 0x1, R77 ;  /* 0x0000000115157824 */ /* 0x000fe200078e024d */
[----:B0-----:R-:W-:-:S02]  /*2b330*/  IADD3 R9, P3, R4, 0x1000, RZ ;  /* 0x0000100004097810 */ /* 0x001fc40007f7e0ff */
[C---:B------:R-:W-:Y:S02]  /*2b340*/  IADD3 R13, P4, R4.reuse, 0x2000, RZ ;  /* 0x00002000040d7810 */ /* 0x040fe40007f9e0ff */
[C---:B------:R-:W-:Y:S02]  /*2b350*/  IADD3 R25, P5, R4.reuse, 0x3000, RZ ;  /* 0x0000300004197810 */ /* 0x040fe40007fbe0ff */
[----:B------:R-:W-:Y:S01]  /*2b360*/  IADD3 R29, P6, R4, 0x4000, RZ ;  /* 0x00004000041d7810 */ /* 0x000fe20007fde0ff */
[----:B------:R-:W0:Y:S01]  /*2b370*/  @P2 LDC R83, c[0x0][0xcec] ;  /* 0x00033b00ff532b82 */ /* 0x000e220000000800 */
[----:B------:R-:W-:Y:S01]  /*2b380*/  LOP3.LUT R36, R36, R37, RZ, 0x3c, !PT ;  /* 0x0000002524247212 */ /* 0x000fe200078e3cff */
[----:B------:R-:W-:Y:S01]  /*2b390*/  IMAD.X R37, RZ, RZ, R5, P1 ;  /* 0x000000ffff257224 */ /* 0x000fe200008e0605 */
[----:B------:R-:W-:Y:S01]  /*2b3a0*/  LOP3.LUT R60, R61, 0x380, RZ, 0xc0, !PT ;  /* 0x000003803d3c7812 */ /* 0x000fe200078ec0ff */
[----:B------:R-:W-:Y:S01]  /*2b3b0*/  IMAD.WIDE.U32 R20, R157, UR4, R20 ;  /* 0x000000049d147c25 */ /* 0x000fe2000f8e0014 */
[----:B------:R-:W-:Y:S01]  /*2b3c0*/  LOP3.LUT R8, R9, 0x380, RZ, 0xc0, !PT ;  /* 0x0000038009087812 */ /* 0x000fe200078ec0ff */
[----:B------:R-:W5:Y:S01]  /*2b3d0*/  LD.E.128 R32, desc[UR36][R32.64] ;  /* 0x0000002420207980 */ /* 0x000f62000c101d00 */
[----:B------:R-:W-:Y:S01]  /*2b3e0*/  IADD3 R65, P1, R4, 0xd000, RZ ;  /* 0x0000d00004417810 */ /* 0x000fe20007f3e0ff */
[----:B------:R-:W2:Y:S01]  /*2b3f0*/  @P2 LDC R89, c[0x0][0xcf0] ;  /* 0x00033c00ff592b82 */ /* 0x000ea20000000800 */
[----:B------:R-:W-:Y:S01]  /*2b400*/  SHF.R.U64 R60, R60, 0x3, RZ ;  /* 0x000000033c3c7819 */ /* 0x000fe200000012ff */
[----:B------:R-:W-:Y:S01]  /*2b410*/  IMAD.IADD R82, R181, 0x1, R78 ;  /* 0x00000001b5527824 */ /* 0x000fe200078e024e */
[----:B------:R-:W-:Y:S01]  /*2b420*/  SHF.R.S32.HI R77, RZ, 0x1f, R76 ;  /* 0x0000001fff4d7819 */ /* 0x000fe2000001144c */
[----:B------:R-:W-:Y:S01]  /*2b430*/  IMAD R21, R157, UR5, R21 ;  /* 0x000000059d157c24 */ /* 0x000fe2000f8e0215 */
[----:B------:R-:W-:Y:S01]  /*2b440*/  SHF.R.U64 R8, R8, 0x3, RZ ;  /* 0x0000000308087819 */ /* 0x000fe200000012ff */
[----:B------:R-:W-:Y:S01]  /*2b450*/  ULDC.64 UR4, c[0x0][0xbf0] ;  /* 0x0002fc0000047ab9 */ /* 0x000fe20000000a00 */
[----:B------:R-:W-:Y:S01]  /*2b460*/  LOP3.LUT R64, R65, 0x380, RZ, 0xc0, !PT ;  /* 0x0000038041407812 */ /* 0x000fe200078ec0ff */
[----:B------:R-:W-:Y:S01]  /*2b470*/  IMAD R77, R77, UR4, RZ ;  /* 0x000000044d4d7c24 */ /* 0x000fe2000f8e02ff */
[----:B------:R-:W-:Y:S01]  /*2b480*/  LOP3.LUT R60, R60, R61, RZ, 0x3c, !PT ;  /* 0x0000003d3c3c7212 */ /* 0x000fe200078e3cff */
[--C-:B------:R-:W-:Y:S01]  /*2b490*/  IMAD.X R61, RZ, RZ, R5.reuse, P0 ;  /* 0x000000ffff3d7224 */ /* 0x100fe200000e0605 */
[----:B------:R-:W-:Y:S01]  /*2b4a0*/  LOP3.LUT R8, R8, R9, RZ, 0x3c, !PT ;  /* 0x0000000908087212 */ /* 0x000fe200078e3cff */
[----:B------:R-:W-:Y:S01]  /*2b4b0*/  IMAD.X R9, RZ, RZ, R5, P3 ;  /* 0x000000ffff097224 */ /* 0x000fe200018e0605 */
[----:B------:R-:W-:Y:S01]  /*2b4c0*/  SHF.R.U64 R64, R64, 0x3, RZ ;  /* 0x0000000340407819 */ /* 0x000fe200000012ff */
[----:B------:R-:W5:Y:S01]  /*2b4d0*/  LD.E.128 R36, desc[UR36][R36.64] ;  /* 0x0000002424247980 */ /* 0x000f62000c101d00 */
[----:B-1----:R-:W-:-:S02]  /*2b4e0*/  ISETP.GE.AND P0, PT, R219, R0, PT ;  /* 0x00000000db00720c */ /* 0x002fc40003f06270 */
[----:B------:R-:W-:Y:S01]  /*2b4f0*/  IADD3 R45, P3, R4, 0x8000, RZ ;  /* 0x00008000042d7810 */ /* 0x000fe20007f7e0ff */
[C---:B------:R-:W-:Y:S01]  /*2b500*/  IMAD R81, R76.reuse, UR5, R77 ;  /* 0x000000054c517c24 */ /* 0x040fe2000f8e024d */
[----:B------:R-:W-:Y:S01]  /*2b510*/  LOP3.LUT R12, R13, 0x380, RZ, 0xc0, !PT ;  /* 0x000003800d0c7812 */ /* 0x000fe200078ec0ff */
[----:B------:R-:W5:Y:S01]  /*2b520*/  LD.E.128 R68, desc[UR36][R68.64] ;  /* 0x0000002444447980 */ /* 0x000f62000c101d00 */
[----:B------:R-:W-:Y:S02]  /*2b530*/  LOP3.LUT R24, R25, 0x380, RZ, 0xc0, !PT ;  /* 0x0000038019187812 */ /* 0x000fe400078ec0ff */
[----:B------:R-:W-:Y:S01]  /*2b540*/  LOP3.LUT R28, R29, 0x380, RZ, 0xc0, !PT ;  /* 0x000003801d1c7812 */ /* 0x000fe200078ec0ff */
[----:B------:R-:W-:Y:S01]  /*2b550*/  IMAD.WIDE.U32 R20, R76, UR4, R20 ;  /* 0x000000044c147c25 */ /* 0x000fe2000f8e0014 */
[----:B------:R-:W-:Y:S01]  /*2b560*/  LOP3.LUT R64, R64, R65, RZ, 0x3c, !PT ;  /* 0x0000004140407212 */ /* 0x000fe200078e3cff */
[----:B------:R-:W-:Y:S01]  /*2b570*/  ULDC.64 UR4, c[0x0][0xbe0] ;  /* 0x0002f80000047ab9 */ /* 0x000fe20000000a00 */
[----:B------:R-:W-:Y:S01]  /*2b580*/  SEL R77, RZ, 0xffffffff, P0 ;  /* 0xffffffffff4d7807 */ /* 0x000fe20000000000 */
[----:B------:R-:W-:Y:S01]  /*2b590*/  IMAD.X R65, RZ, RZ, R5, P1 ;  /* 0x000000ffff417224 */ /* 0x000fe200008e0605 */
[----:B------:R-:W-:Y:S01]  /*2b5a0*/  LOP3.LUT R44, R45, 0x380, RZ, 0xc0, !PT ;  /* 0x000003802d2c7812 */ /* 0x000fe200078ec0ff */
[----:B------:R-:W5:Y:S01]  /*2b5b0*/  LD.E.128 R60, desc[UR36][R60.64] ;  /* 0x000000243c3c7980 */ /* 0x000f62000c101d00 */
[----:B------:R-:W-:Y:S01]  /*2b5c0*/  ISETP.GE.AND P1, PT, R166, R0, PT ;  /* 0x00000000a600720c */ /* 0x000fe20003f26270 */
[----:B------:R-:W-:Y:S01]  /*2b5d0*/  IMAD.SHL.U32 R77, R77, 0x2, RZ ;  /* 0x000000024d4d7824 */ /* 0x000fe200078e00ff */
[----:B------:R-:W-:-:S02]  /*2b5e0*/  SHF.R.U64 R12, R12, 0x3, RZ ;  /* 0x000000030c0c7819 */ /* 0x000fc400000012ff */
[----:B------:R-:W-:Y:S02]  /*2b5f0*/  SHF.R.U64 R24, R24, 0x3, RZ ;  /* 0x0000000318187819 */ /* 0x000fe400000012ff */
[----:B------:R-:W-:Y:S02]  /*2b600*/  SHF.R.U64 R28, R28, 0x3, RZ ;  /* 0x000000031c1c7819 */ /* 0x000fe400000012ff */
[----:B------:R-:W-:Y:S01]  /*2b610*/  LOP3.LUT R11, R4, 0x380, RZ, 0xc0, !PT ;  /* 0x00000380040b7812 */ /* 0x000fe200078ec0ff */
[----:B------:R-:W-:Y:S01]  /*2b620*/  IMAD.IADD R21, R21, 0x1, R81 ;  /* 0x0000000115157824 */ /* 0x000fe200078e0251 */
[----:B------:R-:W-:Y:S01]  /*2b630*/  SHF.R.U64 R44, R44, 0x3, RZ ;  /* 0x000000032c2c7819 */ /* 0x000fe200000012ff */
[----:B------:R-:W5:Y:S01]  /*2b640*/  LD.E.128 R64, desc[UR36][R64.64] ;  /* 0x0000002440407980 */ /* 0x000f62000c101d00 */
[----:B------:R-:W-:Y:S02]  /*2b650*/  ISETP.GE.AND P0, PT, R218, R0, PT ;  /* 0x00000000da00720c */ /* 0x000fe40003f06270 */
[----:B------:R-:W-:-:S02]  /*2b660*/  SEL R76, RZ, 0x1, P1 ;  /* 0x00000001ff4c7807 */ /* 0x000fc40000800000 */
        /* <DEDUP_REMOVED lines=11> */
[----:B------:R-:W-:Y:S01]  /*2b720*/  IADD3 R57, P6, R4, 0xb000, RZ ;  /* 0x0000b00004397810 */ /* 0x000fe20007fde0ff */
[----:B------:R-:W5:Y:S01]  /*2b730*/  LD.E.128 R24, desc[UR36][R24.64] ;  /* 0x0000002418187980 */ /* 0x000f62000c101d00 */
[----:B------:R-:W-:Y:S02]  /*2b740*/  SEL R79, RZ, 0xffffffff, P0 ;  /* 0xffffffffff4f7807 */ /* 0x000fe40000000000 */
[----:B------:R-:W-:Y:S01]  /*2b750*/  LOP3.LUT R78, R77, 0x2, R76, 0xe2, !PT ;  /* 0x000000024d4e7812 */ /* 0x000fe200078ee24c */
[----:B0-----:R-:W-:Y:S01]  /*2b760*/  @P2 IMAD.HI.U32 R76, R82, R83, RZ ;  /* 0x00000053524c2227 */ /* 0x001fe200078e00ff */
[----:B------:R-:W-:Y:S01]  /*2b770*/  IADD3 R7, P3, R4, 0xf000, RZ ;  /* 0x0000f00004077810 */ /* 0x000fe20007f7e0ff */
[----:B------:R-:W5:Y:S01]  /*2b780*/  LD.E.128 R28, desc[UR36][R28.64] ;  /* 0x000000241c1c7980 */ /* 0x000f62000c101d00 */
[----:B------:R-:W-:Y:S01]  /*2b790*/  LOP3.LUT R48, R49, 0x380, RZ, 0xc0, !PT ;  /* 0x0000038031307812 */ /* 0x000fe200078ec0ff */
[----:B------:R-:W-:Y:S01]  /*2b7a0*/  IMAD.MOV.U32 R77, RZ, RZ, R82 ;  /* 0x000000ffff4d7224 */ /* 0x000fe200078e0052 */
[----:B------:R-:W-:Y:S01]  /*2b7b0*/  LOP3.LUT R52, R53, 0x380, RZ, 0xc0, !PT ;  /* 0x0000038035347812 */ /* 0x000fe200078ec0ff */
[----:B------:R-:W-:Y:S01]  /*2b7c0*/  IMAD.SHL.U32 R79, R79, 0x4, RZ ;  /* 0x000000044f4f7824 */ /* 0x000fe200078e00ff */
[----:B------:R-:W-:Y:S01]  /*2b7d0*/  LOP3.LUT R56, R57, 0x380, RZ, 0xc0, !PT ;  /* 0x0000038039387812 */ /* 0x000fe200078ec0ff */
[----:B------:R-:W-:Y:S01]  /*2b7e0*/  IMAD.X R73, RZ, RZ, R5, P3 ;  /* 0x000000ffff497224 */ /* 0x000fe200018e0605 */
[----:B------:R-:W-:Y:S01]  /*2b7f0*/  ISETP.GE.AND P1, PT, R217, R0, PT ;  /* 0x00000000d900720c */ /* 0x000fe20003f26270 */
[----:B------:R-:W5:Y:S01]  /*2b800*/  LD.E.128 R44, desc[UR36][R44.64] ;  /* 0x000000242c2c7980 */ /* 0x000f62000c101d00 */
[----:B------:R-:W-:-:S02]  /*2b810*/  LOP3.LUT R6, R7, 0x380, RZ, 0xc0, !PT ;  /* 0x0000038007067812 */ /* 0x000fc400078ec0ff */
[----:B--2---:R-:W-:Y:S02]  /*2b820*/  @P2 SHF.R.U32.HI R77, RZ, R89, R76 ;  /* 0x00000059ff4d2219 */ /* 0x004fe4000001164c */
[----:B------:R-:W-:Y:S02]  /*2b830*/  SHF.R.U64 R48, R48, 0x3, RZ ;  /* 0x0000000330307819 */ /* 0x000fe400000012ff */
[----:B------:R-:W-:Y:S02]  /*2b840*/  SHF.R.U64 R52, R52, 0x3, RZ ;  /* 0x0000000334347819 */ /* 0x000fe400000012ff */
[----:B------:R-:W-:Y:S02]  /*2b850*/  SHF.R.U64 R56, R56, 0x3, RZ ;  /* 0x0000000338387819 */ /* 0x000fe400000012ff */
[----:B------:R-:W-:Y:S02]  /*2b860*/  SEL R76, RZ, 0xffffffff, P1 ;  /* 0xffffffffff4c7807 */ /* 0x000fe40000800000 */
[----:B------:R-:W-:-:S02]  /*2b870*/  SHF.R.U64 R11, R11, 0x3, RZ ;  /* 0x000000030b0b7819 */ /* 0x000fc400000012ff */
[----:B------:R-:W-:Y:S02]  /*2b880*/  SHF.R.U64 R6, R6, 0x3, RZ ;  /* 0x0000000306067819 */ /* 0x000fe400000012ff */
[----:B------:R-:W-:Y:S01]  /*2b890*/  LOP3.LUT R78, R79, 0x4, R78, 0xe2, !PT ;  /* 0x000000044f4e7812 */ /* 0x000fe200078ee24e */
[--C-:B------:R-:W-:Y:S01]  /*2b8a0*/  IMAD.MOV R79, RZ, RZ, -R77.reuse ;  /* 0x000000ffff4f7224 */ /* 0x100fe200078e0a4d */
[----:B------:R-:W-:Y:S02]  /*2b8b0*/  ISETP.GE.AND P0, PT, R216, R0, PT ;  /* 0x00000000d800720c */ /* 0x000fe40003f06270 */
[----:B------:R-:W-:Y:S01]  /*2b8c0*/  SHF.R.S32.HI R81, RZ, 0x1f, R77 ;  /* 0x0000001fff517819 */ /* 0x000fe2000001144d */
[----:B------:R-:W-:Y:S01]  /*2b8d0*/  IMAD.SHL.U32 R83, R76, 0x8, RZ ;  /* 0x000000084c537824 */ /* 0x000fe200078e00ff */
[----:B------:R-:W-:Y:S01]  /*2b8e0*/  LOP3.LUT R48, R48, R49, RZ, 0x3c, !PT ;  /* 0x0000003130307212 */ /* 0x000fe200078e3cff */
[--C-:B------:R-:W-:Y:S01]  /*2b8f0*/  IMAD.X R49, RZ, RZ, R5.reuse, P4 ;  /* 0x000000ffff317224 */ /* 0x100fe200020e0605 */
[----:B------:R-:W-:Y:S01]  /*2b900*/  LOP3.LUT R52, R52, R53, RZ, 0x3c, !PT ;  /* 0x0000003534347212 */ /* 0x000fe200078e3cff */
[--C-:B------:R-:W-:Y:S01]  /*2b910*/  IMAD.X R53, RZ, RZ, R5.reuse, P5 ;  /* 0x000000ffff357224 */ /* 0x100fe200028e0605 */
[----:B------:R-:W-:Y:S01]  /*2b920*/  LOP3.LUT R56, R56, R57, RZ, 0x3c, !PT ;  /* 0x0000003938387212 */ /* 0x000fe200078e3cff */
[----:B------:R-:W-:Y:S01]  /*2b930*/  IMAD.X R57, RZ, RZ, R5, P6 ;  /* 0x000000ffff397224 */ /* 0x000fe200030e0605 */
[----:B------:R-:W-:-:S02]  /*2b940*/  LOP3.LUT R4, R11, R4, RZ, 0x3c, !PT ;  /* 0x000000040b047212 */ /* 0x000fc400078e3cff */
[----:B------:R-:W-:Y:S01]  /*2b950*/  LOP3.LUT R72, R6, R7, RZ, 0x3c, !PT ;  /* 0x0000000706487212 */ /* 0x000fe200078e3cff */
[----:B------:R-:W-:Y:S01]  /*2b960*/  IMAD R79, R80, R79, R82 ;  /* 0x0000004f504f7224 */ /* 0x000fe200078e0252 */
[----:B------:R-:W-:Y:S01]  /*2b970*/  SEL R76, RZ, 0xffffffff, P0 ;  /* 0xffffffffff4c7807 */ /* 0x000fe20000000000 */
[----:B------:R-:W-:Y:S01]  /*2b980*/  IMAD R82, R81, UR4, RZ ;  /* 0x0000000451527c24 */ /* 0x000fe2000f8e02ff */
[----:B------:R-:W-:Y:S01]  /*2b990*/  ISETP.GE.AND P0, PT, R215, R0, PT ;  /* 0x00000000d700720c */ /* 0x000fe20003f06270 */
[----:B------:R-:W5:Y:S01]  /*2b9a0*/  LD.E.128 R4, desc[UR36][R4.64] ;  /* 0x0000002404047980 */ /* 0x000f62000c101d00 */
[----:B------:R-:W-:Y:S01]  /*2b9b0*/  LOP3.LUT R78, R83, 0x8, R78, 0xe2, !PT ;  /* 0x00000008534e7812 */ /* 0x000fe200078ee24e */
[----:B------:R-:W-:Y:S01]  /*2b9c0*/  IMAD.SHL.U32 R83, R76, 0x10, RZ ;  /* 0x000000104c537824 */ /* 0x000fe200078e00ff */
[----:B------:R-:W-:Y:S01]  /*2b9d0*/  SEL R76, RZ, 0xffffffff, P0 ;  /* 0xffffffffff4c7807 */ /* 0x000fe20000000000 */
[----:B------:R-:W5:Y:S01]  /*2b9e0*/  LD.E.128 R8, desc[UR36][R8.64] ;  /* 0x0000002408087980 */ /* 0x000f62000c101d00 */
[----:B------:R-:W-:-:S02]  /*2b9f0*/  IMAD R81, R77, UR5, R82 ;  /* 0x000000054d517c24 */ /* 0x000fc4000f8e0252 */
[----:B------:R-:W-:Y:S01]  /*2ba00*/  IMAD.WIDE.U32 R20, R77, UR4, R20 ;  /* 0x000000044d147c25 */ /* 0x000fe2000f8e0014 */
        /* <DEDUP_REMOVED lines=13> */
[----:B------:R-:W-:-:S02]  /*2bae0*/  IMAD.SHL.U32 R83, R76, 0x20, RZ ;  /* 0x000000204c537824 */ /* 0x000fc400078e00ff */
[----:B------:R-:W-:Y:S02]  /*2baf0*/  IMAD.IADD R21, R21, 0x1, R81 ;  /* 0x0000000115157824 */ /* 0x000fe400078e0251 */
[----:B------:R-:W-:Y:S02]  /*2bb00*/  IMAD R76, R77, UR4, RZ ;  /* 0x000000044d4c7c24 */ /* 0x000fe4000f8e02ff */
[----:B------:R-:W-:Y:S02]  /*2bb10*/  IMAD R80, R3, R80, RZ ;  /* 0x0000005003507224 */ /* 0x000fe400078e02ff */
[----:B------:R-:W-:Y:S02]  /*2bb20*/  IMAD.IADD R181, R88, 0x1, R181 ;  /* 0x0000000158b57824 */ /* 0x000fe400078e02b5 */
[----:B------:R-:W-:Y:S02]  /*2bb30*/  VIADD R90, R166, 0x180 ;  /* 0x00000180a65a7836 */ /* 0x000fe40000000000 */
[----:B------:R-:W-:-:S02]  /*2bb40*/  IMAD R77, R79, UR5, R76 ;  /* 0x000000054f4d7c24 */ /* 0x000fc4000f8e024c */
[----:B------:R-:W-:Y:S01]  /*2bb50*/  IMAD.WIDE.U32 R20, R79, UR4, R20 ;  /* 0x000000044f147c25 */ /* 0x000fe2000f8e0014 */
[----:B------:R-:W-:Y:S01]  /*2bb60*/  ISETP.GE.AND P1, PT, R181, R80, PT ;  /* 0x00000050b500720c */ /* 0x000fe20003f26270 */
[----:B------:R-:W-:Y:S01]  /*2bb70*/  ULDC.64 UR4, c[0x0][0xb80] ;  /* 0x0002e00000047ab9 */ /* 0x000fe20000000a00 */
[----:B------:R-:W-:Y:S01]  /*2bb80*/  ISETP.GE.AND P0, PT, R90, R0, PT ;  /* 0x000000005a00720c */ /* 0x000fe20003f06270 */
[----:B------:R-:W-:Y:S01]  /*2bb90*/  VIADD R84, R166, 0x1c0 ;  /* 0x000001c0a6547836 */ /* 0x000fe20000000000 */
[----:B------:R-:W-:Y:S01]  /*2bba0*/  LEA R82, P2, R20, UR4, 0x1 ;  /* 0x0000000414527c11 */ /* 0x000fe2000f8408ff */
[----:B------:R-:W-:Y:S02]  /*2bbb0*/  IMAD.IADD R21, R21, 0x1, R77 ;  /* 0x0000000115157824 */ /* 0x000fe400078e024d */
[----:B------:R-:W-:Y:S01]  /*2bbc0*/  VIADD R3, R2, 0x38820 ;  /* 0x0003882002037836 */ /* 0x000fe20000000000 */
[----:B------:R-:W-:Y:S02]  /*2bbd0*/  LOP3.LUT R78, R83, 0x20, R78, 0xe2, !PT ;  /* 0x00000020534e7812 */ /* 0x000fe400078ee24e */
[----:B------:R-:W-:-:S02]  /*2bbe0*/  SEL R81, RZ, 0x40, P0 ;  /* 0x00000040ff517807 */ /* 0x000fc40000000000 */
[----:B------:R-:W-:Y:S02]  /*2bbf0*/  ISETP.GE.AND P0, PT, R84, R0, PT ;  /* 0x000000005400720c */ /* 0x000fe40003f06270 */
[----:B------:R-:W-:Y:S02]  /*2bc00*/  LEA.HI.X R83, R20, UR5, R21, 0x1, P2 ;  /* 0x0000000514537c11 */ /* 0x000fe400090f0c15 */
[----:B------:R-:W-:Y:S01]  /*2bc10*/  PRMT R3, RZ, 0x654, R3 ;  /* 0x00000654ff037816 */ /* 0x000fe20000000003 */
[----:B------:R-:W-:Y:S01]  /*2bc20*/  VIADD R88, R166, 0x1c0 ;  /* 0x000001c0a6587836 */ /* 0x000fe20000000000 */
[----:B------:R-:W-:Y:S01]  /*2bc30*/  LOP3.LUT R81, R78, R81, RZ, 0xfc, !PT ;  /* 0x000000514e517212 */ /* 0x000fe200078efcff */
[----:B------:R-:W-:Y:S01]  /*2bc40*/  VIADD R89, R166, 0x180 ;  /* 0x00000180a6597836 */ /* 0x000fe20000000000 */
[----:B------:R-:W-:Y:S01]  /*2bc50*/  SEL R76, RZ, 0x80, P0 ;  /* 0x00000080ff4c7807 */ /* 0x000fe20000000000 */
[----:B0-----:R0:W-:Y:S01]  /*2bc60*/  SYNCS.ARRIVE.TRANS64.RED.A1T0 RZ, [R3+URZ], RZ ;  /* 0x000000ff03ff79a7 */ /* 0x0011e2000810043f */
[----:B------:R1:W2:Y:S01]  /*2bc70*/  SHFL.IDX PT, R20, R82, RZ, 0x181f ;  /* 0x00181fff52147589 */ /* 0x0002a200000e0000 */
[----:B------:R-:W-:Y:S03]  /*2bc80*/  BSSY B1, `(.L_x_6892) ;  /* 0x000002a000017945 */ /* 0x000fe60003800000 */
[----:B------:R1:W3:Y:S01]  /*2bc90*/  SHFL.IDX PT, R21, R83, RZ, 0x181f ;  /* 0x00181fff53157589 */ /* 0x0002e200000e0000 */
[----:B------:R-:W-:-:S02]  /*2bca0*/  SHF.R.S32.HI R88, RZ, 0x1f, R88 ;  /* 0x0000001fff587819 */ /* 0x000fc40000011458 */
[----:B0-----:R-:W-:Y:S02]  /*2bcb0*/  LOP3.LUT R3, R81, R76, RZ, 0xfc, !PT ;  /* 0x0000004c51037212 */ /* 0x001fe400078efcff */
[----:B------:R-:W-:Y:S02]  /*2bcc0*/  SHF.R.S32.HI R89, RZ, 0x1f, R89 ;  /* 0x0000001fff597819 */ /* 0x000fe40000011459 */
[----:B------:R-:W-:Y:S02]  /*2bcd0*/  SHF.R.S32.HI R91, RZ, 0x1f, R215 ;  /* 0x0000001fff5b7819 */ /* 0x000fe400000114d7 */
[----:B------:R-:W-:Y:S02]  /*2bce0*/  SHF.R.S32.HI R92, RZ, 0x1f, R216 ;  /* 0x0000001fff5c7819 */ /* 0x000fe400000114d8 */
[----:B------:R-:W-:Y:S02]  /*2bcf0*/  SHF.R.S32.HI R93, RZ, 0x1f, R217 ;  /* 0x0000001fff5d7819 */ /* 0x000fe400000114d9 */
[----:B------:R-:W-:-:S02]  /*2bd00*/  SHF.R.S32.HI R94, RZ, 0x1f, R218 ;  /* 0x0000001fff5e7819 */ /* 0x000fc400000114da */
[----:B------:R-:W-:Y:S01]  /*2bd10*/  SHF.R.S32.HI R95, RZ, 0x1f, R219 ;  /* 0x0000001fff5f7819 */ /* 0x000fe200000114db */
[----:B-1----:R-:W-:Y:S06]  /*2bd20*/  @P1 BRA `(.L_x_6893) ;  /* 0x00000000007c1947 */ /* 0x002fec0003800000 */
[-C--:B------:R-:W-:Y:S02]  /*2bd30*/  ISETP.GE.AND P1, PT, R219, R0.reuse, PT ;  /* 0x00000000db00720c */ /* 0x080fe40003f26270 */
[-C--:B------:R-:W-:Y:S02]  /*2bd40*/  ISETP.GE.AND P0, PT, R166, R0.reuse, PT ;  /* 0x00000000a600720c */ /* 0x080fe40003f06270 */
[-C--:B------:R-:W-:Y:S02]  /*2bd50*/  ISETP.GE.AND P5, PT, R218, R0.reuse, PT ;  /* 0x00000000da00720c */ /* 0x080fe40003fa6270 */
[----:B------:R-:W-:-:S07]  /*2bd60*/  ISETP.GE.AND P3, PT, R217, R0, PT ;  /* 0x00000000d900720c */ /* 0x000fce0003f66270 */
[C---:B--2---:R-:W-:Y:S02]  /*2bd70*/  @!P1 LEA R76, P2, R219.reuse, R20, 0x1 ;  /* 0x00000014db4c9211 */ /* 0x044fe400078408ff */
[----:B---3--:R-:W-:Y:S02]  /*2bd80*/  @!P0 IMAD.WIDE R78, R166, 0x2, R20 ;  /* 0x00000002a64e8825 */ /* 0x008fe400078e0214 */
[----:B------:R-:W-:Y:S02]  /*2bd90*/  @!P1 LEA.HI.X R77, R219, R21, R95, 0x1, P2 ;  /* 0x00000015db4d9211 */ /* 0x000fe400010f0c5f */
[----:B------:R-:W-:Y:S01]  /*2bda0*/  ISETP.GE.AND P2, PT, R216, R0, PT ;  /* 0x00000000d800720c */ /* 0x000fe20003f46270 */
[----:B-----5:R0:W-:Y:S01]  /*2bdb0*/  @!P0 ST.E.128 desc[UR36][R78.64], R4 ;  /* 0x000000044e008985 */ /* 0x0201e2000c101d24 */
[----:B------:R-:W-:-:S03]  /*2bdc0*/  LOP3.LUT P0, RZ, R81, 0x40, RZ, 0xc0, !PT ;  /* 0x0000004051ff7812 */ /* 0x000fc6000780c0ff */
[----:B------:R1:W-:Y:S01]  /*2bdd0*/  @!P1 ST.E.128 desc[UR36][R76.64], R12 ;  /* 0x0000000c4c009985 */ /* 0x0003e2000c101d24 */
[----:B------:R-:W-:Y:S02]  /*2bde0*/  ISETP.GE.AND P1, PT, R215, R0, PT ;  /* 0x00000000d700720c */ /* 0x000fe40003f26270 */
[CC--:B0-----:R-:W-:Y:S02]  /*2bdf0*/  @!P5 LEA R4, P4, R218.reuse, R20.reuse, 0x1 ;  /* 0x00000014da04d211 */ /* 0x0c1fe400078808ff */
[-C--:B------:R-:W-:Y:S02]  /*2be00*/  @!P3 LEA R6, P6, R217, R20.reuse, 0x1 ;  /* 0x00000014d906b211 */ /* 0x080fe400078c08ff */
[-C--:B------:R-:W-:Y:S02]  /*2be10*/  @!P5 LEA.HI.X R5, R218, R21.reuse, R94, 0x1, P4 ;  /* 0x00000015da05d211 */ /* 0x080fe400020f0c5e */
[----:B------:R-:W-:Y:S02]  /*2be20*/  LOP3.LUT P4, RZ, R3, 0x80, RZ, 0xc0, !PT ;  /* 0x0000008003ff7812 */ /* 0x000fe4000788c0ff */
[----:B------:R-:W-:Y:S01]  /*2be30*/  @!P3 LEA.HI.X R7, R217, R21, R93, 0x1, P6 ;  /* 0x00000015d907b211 */ /* 0x000fe200030f0c5d */
[----:B------:R0:W-:Y:S02]  /*2be40*/  @!P5 ST.E.128 desc[UR36][R4.64], R28 ;  /* 0x0000001c0400d985 */ /* 0x0001e4000c101d24 */
[----:B-1----:R-:W-:-:S02]  /*2be50*/  @!P1 LEA R12, P6, R215, R20, 0x1 ;  /* 0x00000014d70c9211 */ /* 0x002fc400078c08ff */
[----:B------:R1:W-:Y:S02]  /*2be60*/  @!P3 ST.E.128 desc[UR36][R6.64], R36 ;  /* 0x000000240600b985 */ /* 0x0003e4000c101d24 */
[-C--:B------:R-:W-:Y:S02]  /*2be70*/  @!P1 LEA.HI.X R13, R215, R21.reuse, R91, 0x1, P6 ;  /* 0x00000015d70d9211 */ /* 0x080fe400030f0c5b */
        /* <DEDUP_REMOVED lines=10> */
.L_x_6893:
[----:B------:R-:W-:Y:S05]  /*2bf20*/  BSYNC B1 ;  /* 0x0000000000017941 */ /* 0x000fea0003800000 */
.L_x_6892:
[----:B0----5:R-:W-:Y:S01]  /*2bf30*/  VIADD R7, R181, 0x20 ;  /* 0x00000020b5077836 */ /* 0x021fe20000000000 */
[----:B------:R0:W1:Y:S04]  /*2bf40*/  SHFL.IDX PT, R5, R83, 0x1, 0x181f ;  /* 0x00381f0053057f89 */ /* 0x00006800000e0000 */
        /* <DEDUP_REMOVED lines=9> */
[----:B-1--4-:R-:W-:Y:S02]  /*2bfe0*/  @!P6 IMAD.WIDE R6, R166, 0x2, R4 ;  /* 0x00000002a606e825 */ /* 0x012fe400078e0204 */
[----:B------:R-:W-:-:S03]  /*2bff0*/  @!P5 LEA R12, P4, R219, R4, 0x1 ;  /* 0x00000004db0cd211 */ /* 0x000fc600078808ff */
[----:B------:R0:W-:Y:S01]  /*2c000*/  @!P6 ST.E.128 desc[UR36][R6.64], R8 ;  /* 0x000000080600e985 */ /* 0x0001e2000c101d24 */
[----:B------:R-:W-:Y:S02]  /*2c010*/  @!P5 LEA.HI.X R13, R219, R5, R95, 0x1, P4 ;  /* 0x00000005db0dd211 */ /* 0x000fe400020f0c5f */
[----:B------:R-:W-:-:S03]  /*2c020*/  LOP3.LUT P4, RZ, R81, 0x40, RZ, 0xc0, !PT ;  /* 0x0000004051ff7812 */ /* 0x000fc6000788c0ff */
[----:B------:R1:W-:Y:S01]  /*2c030*/  @!P5 ST.E.128 desc[UR36][R12.64], R24 ;  /* 0x000000180c00d985 */ /* 0x0003e2000c101d24 */
[CC--:B0-----:R-:W-:Y:S02]  /*2c040*/  @!P3 LEA R6, P6, R218.reuse, R4.reuse, 0x1 ;  /* 0x00000004da06b211 */ /* 0x0c1fe400078c08ff */
[C---:B------:R-:W-:Y:S02]  /*2c050*/  @!P2 LEA R8, P5, R217.reuse, R4, 0x1 ;  /* 0x00000004d908a211 */ /* 0x040fe400078a08ff */
[-C--:B------:R-:W-:Y:S02]  /*2c060*/  @!P3 LEA.HI.X R7, R218, R5.reuse, R94, 0x1, P6 ;  /* 0x00000005da07b211 */ /* 0x080fe400030f0c5e */
[----:B------:R-:W-:-:S03]  /*2c070*/  @!P2 LEA.HI.X R9, R217, R5, R93, 0x1, P5 ;  /* 0x00000005d909a211 */ /* 0x000fc600028f0c5d */
[CC--:B-1----:R-:W-:Y:S01]  /*2c080*/  @P4 LEA R12, P5, R90.reuse, R4.reuse, 0x1 ;  /* 0x000000045a0c4211 */ /* 0x0c2fe200078a08ff */
[----:B------:R0:W-:Y:S01]  /*2c090*/  @!P3 ST.E.128 desc[UR36][R6.64], R32 ;  /* 0x000000200600b985 */ /* 0x0001e2000c101d24 */
[CC--:B------:R-:W-:Y:S02]  /*2c0a0*/  @!P0 LEA R10, P3, R215.reuse, R4.reuse, 0x1 ;  /* 0x00000004d70a8211 */ /* 0x0c0fe400078608ff */
[-C--:B------:R-:W-:Y:S01]  /*2c0b0*/  @P4 LEA.HI.X R13, R90, R5.reuse, R89, 0x1, P5 ;  /* 0x000000055a0d4211 */ /* 0x080fe200028f0c59 */
[----:B------:R1:W-:Y:S01]  /*2c0c0*/  @!P2 ST.E.128 desc[UR36][R8.64], R40 ;  /* 0x000000280800a985 */ /* 0x0003e2000c101d24 */
[----:B------:R-:W-:Y:S02]  /*2c0d0*/  @!P0 LEA.HI.X R11, R215, R5, R91, 0x1, P3 ;  /* 0x00000005d70b8211 */ /* 0x000fe400018f0c5b */
        /* <DEDUP_REMOVED lines=11> */
.L_x_6891:
[----:B0-----:R-:W2:Y:S01]  /*2c190*/  LDL R6, [R1+0x454] ;  /* 0x0004540001067983 */ /* 0x001ea20000100800 */
[----:B------:R-:W0:Y:S01]  /*2c1a0*/  LDC R10, c[0x0][0xce8] ;  /* 0x00033a00ff0a7b82 */ /* 0x000e220000000800 */
[----:B------:R-:W-:Y:S01]  /*2c1b0*/  ULDC.64 UR4, c[0x0][0xc08] ;  /* 0x0003020000047ab9 */ /* 0x000fe20000000a00 */
[----:B------:R-:W-:Y:S01]  /*2c1c0*/  ULDC.64 UR6, c[0x0][0xc30] ;  /* 0x00030c0000067ab9 */ /* 0x000fe20000000a00 */
[----:B-1----:R-:W-:Y:S01]  /*2c1d0*/  IMAD R7, R0, UR4, RZ ;  /* 0x0000000400077c24 */ /* 0x002fe2000f8e02ff */
[----:B------:R-:W-:Y:S01]  /*2c1e0*/  BSSY B1, `(.L_x_6895) ;  /* 0x0000117000017945 */ /* 0x000fe20003800000 */
[C---:B------:R-:W-:Y:S01]  /*2c1f0*/  IMAD.WIDE.U32 R4, R20.reuse, UR4, RZ ;  /* 0x0000000414047c25 */ /* 0x040fe2000f8e00ff */
[----:B------:R-:W-:Y:S02]  /*2c200*/  SHF.R.S32.HI R34, RZ, 0x1f, R223 ;  /* 0x0000001fff227819 */ /* 0x000fe400000114df */
[----:B------:R-:W-:Y:S01]  /*2c210*/  SHF.R.S32.HI R35, RZ, 0x1f, R224 ;  /* 0x0000001fff237819 */ /* 0x000fe200000114e0 */
[----:B------:R-:W-:Y:S01]  /*2c220*/  IMAD R7, R20, UR5, R7 ;  /* 0x0000000514077c24 */ /* 0x000fe2000f8e0207 */
[----:B------:R-:W-:Y:S01]  /*2c230*/  ULDC.64 UR4, c[0x0][0xc38] ;  /* 0x00030e0000047ab9 */ /* 0x000fe20000000a00 */
[----:B------:R-:W-:Y:S01]  /*2c240*/  VIADD R12, R163, 0x18 ;  /* 0x00000018a30c7836 */ /* 0x000fe20000000000 */
        /* <DEDUP_REMOVED lines=10> */
[----:B------:R-:W-:Y:S01]  /*2c2f0*/  VIADD R15, R163, 0x30 ;  /* 0x00000030a30f7836 */ /* 0x000fe20000000000 */
[----:B0-----:R-:W-:Y:S01]  /*2c300*/  ISETP.NE.AND P0, PT, R10, 0x1, PT ;  /* 0x000000010a00780c */ /* 0x001fe20003f05270 */
[----:B------:R-:W-:Y:S01]  /*2c310*/  IMAD R7, R7, UR4, RZ ;  /* 0x0000000407077c24 */ /* 0x000fe2000f8e02ff */
[----:B------:R-:W-:Y:S01]  /*2c320*/  SHF.R.S32.HI R38, RZ, 0x1f, R227 ;  /* 0x0000001fff267819 */ /* 0x000fe200000114e3 */
[C---:B------:R-:W-:Y:S01]  /*2c330*/  IMAD.WIDE.U32 R4, R76.reuse, UR4, R4 ;  /* 0x000000044c047c25 */ /* 0x040fe2000f8e0004 */
[----:B------:R-:W-:Y:S02]  /*2c340*/  SHF.R.S32.HI R29, RZ, 0x1f, R15 ;  /* 0x0000001fff1d7819 */ /* 0x000fe4000001140f */
[----:B------:R-:W-:Y:S01]  /*2c350*/  SHF.R.S32.HI R39, RZ, 0x1f, R228 ;  /* 0x0000001fff277819 */ /* 0x000fe200000114e4 */
[----:B------:R-:W-:Y:S01]  /*2c360*/  IMAD R9, R76, UR5, R7 ;  /* 0x000000054c097c24 */ /* 0x000fe2000f8e0207 */
[----:B------:R-:W-:Y:S01]  /*2c370*/  ULDC.64 UR4, c[0x0][0xc48] ;  /* 0x0003120000047ab9 */ /* 0x000fe20000000a00 */
[----:B------:R-:W-:Y:S01]  /*2c380*/  IMAD R3, R3, R10, RZ ;  /* 0x0000000a03037224 */ /* 0x000fe200078e02ff */
[----:B------:R-:W-:Y:S01]  /*2c390*/  SHF.R.S32.HI R40, RZ, 0x1f, R229 ;  /* 0x0000001fff287819 */ /* 0x000fe200000114e5 */
[----:B------:R-:W-:-:S02]  /*2c3a0*/  IMAD.IADD R5, R5, 0x1, R9 ;  /* 0x0000000105057824 */ /* 0x000fc400078e0209 */
[----:B------:R-:W0:Y:S01]  /*2c3b0*/  @P0 LDC R11, c[0x0][0xcec] ;  /* 0x00033b00ff0b0b82 */ /* 0x000e220000000800 */
[----:B------:R-:W-:Y:S02]  /*2c3c0*/  VIADD R20, R163, 0x38 ;  /* 0x00000038a3147836 */ /* 0x000fe40000000000 */
[----:B------:R-:W-:-:S03]  /*2c3d0*/  IMAD.WIDE.U32 R4, R220, UR4, R4 ;  /* 0x00000004dc047c25 */ /* 0x000fc6000f8e0004 */
[----:B------:R-:W-:Y:S01]  /*2c3e0*/  SHF.R.S32.HI R30, RZ, 0x1f, R20 ;  /* 0x0000001fff1e7819 */ /* 0x000fe20000011414 */
[----:B------:R-:W-:Y:S01]  /*2c3f0*/  IMAD R5, R220, UR5, R5 ;  /* 0x00000005dc057c24 */ /* 0x000fe2000f8e0205 */
[----:B------:R-:W1:Y:S01]  /*2c400*/  @P0 LDC R13, c[0x0][0xcf0] ;  /* 0x00033c00ff0d0b82 */ /* 0x000e620000000800 */
[----:B------:R-:W-:Y:S01]  /*2c410*/  ULDC.64 UR4, c[0x0][0xc28] ;  /* 0x00030a0000047ab9 */ /* 0x000fe20000000a00 */
        /* <DEDUP_REMOVED lines=47> */
[--C-:B--2---:R-:W-:Y:S02]  /*2c710*/  IMAD.IADD R6, R6, 0x1, R181.reuse ;  /* 0x0000000106067824 */ /* 0x104fe400078e02b5 */
[----:B------:R-:W-:Y:S02]  /*2c720*/  IMAD.IADD R181, R162, 0x1, R181 ;  /* 0x00000001a2b57824 */ /* 0x000fe400078e02b5 */
[----:B0-----:R-:W-:-:S04]  /*2c730*/  @P0 IMAD.HI.U32 R0, R6, R11, RZ ;  /* 0x0000000b06000227 */ /* 0x001fc800078e00ff */
[----:B------:R-:W-:Y:S01]  /*2c740*/  IMAD.MOV.U32 R7, RZ, RZ, R6 ;  /* 0x000000ffff077224 */ /* 0x000fe200078e0006 */
[----:B-1----:R-:W-:Y:S01]  /*2c750*/  @P0 SHF.R.U32.HI R7, RZ, R13, R0 ;  /* 0x0000000dff070219 */ /* 0x002fe20000011600 */
[----:B------:R-:W-:-:S03]  /*2c760*/  VIADD R13, R163, 0x20 ;  /* 0x00000020a30d7836 */ /* 0x000fc60000000000 */
[--C-:B------:R-:W-:Y:S01]  /*2c770*/  SHF.R.S32.HI R0, RZ, 0x1f, R7.reuse ;  /* 0x0000001fff007819 */ /* 0x100fe20000011407 */
[----:B------:R-:W-:Y:S01]  /*2c780*/  IMAD.MOV R9, RZ, RZ, -R7 ;  /* 0x000000ffff097224 */ /* 0x000fe200078e0a07 */
[----:B------:R-:W-:Y:S01]  /*2c790*/  SHF.R.S32.HI R27, RZ, 0x1f, R13 ;  /* 0x0000001fff1b7819 */ /* 0x000fe2000001140d */
[----:B------:R-:W-:-:S04]  /*2c7a0*/  IMAD.WIDE.U32 R4, R7, UR6, R4 ;  /* 0x0000000607047c25 */ /* 0x000fc8000f8e0004 */
[----:B------:R-:W-:Y:S02]  /*2c7b0*/  IMAD R9, R10, R9, R6 ;  /* 0x000000090a097224 */ /* 0x000fe400078e0206 */
[----:B------:R-:W-:Y:S02]  /*2c7c0*/  IMAD R0, R0, UR6, RZ ;  /* 0x0000000600007c24 */ /* 0x000fe4000f8e02ff */
[----:B------:R-:W-:Y:S02]  /*2c7d0*/  VIADD R6, R2, 0x38820 ;  /* 0x0003882002067836 */ /* 0x000fe40000000000 */
[----:B------:R-:W-:Y:S01]  /*2c7e0*/  IMAD R11, R7, UR7, R0 ;  /* 0x00000007070b7c24 */ /* 0x000fe2000f8e0200 */
[----:B------:R-:W-:Y:S01]  /*2c7f0*/  SHF.R.S32.HI R0, RZ, 0x1f, R9 ;  /* 0x0000001fff007819 */ /* 0x000fe20000011409 */
[----:B------:R-:W-:Y:S01]  /*2c800*/  VIADD R10, R163, 0x8 ;  /* 0x00000008a30a7836 */ /* 0x000fe20000000000 */
[----:B------:R-:W-:Y:S01]  /*2c810*/  PRMT R6, RZ, 0x654, R6 ;  /* 0x00000654ff067816 */ /* 0x000fe20000000006 */
[----:B------:R-:W-:-:S02]  /*2c820*/  IMAD.IADD R5, R5, 0x1, R11 ;  /* 0x0000000105057824 */ /* 0x000fc400078e020b */
[----:B------:R-:W-:Y:S01]  /*2c830*/  IMAD R0, R0, UR4, RZ ;  /* 0x0000000400007c24 */ /* 0x000fe2000f8e02ff */
[----:B------:R0:W-:Y:S01]  /*2c840*/  SYNCS.ARRIVE.TRANS64.RED.A1T0 RZ, [R6+URZ], RZ ;  /* 0x000000ff06ff79a7 */ /* 0x0001e2000810043f */
[----:B------:R-:W-:Y:S01]  /*2c850*/  IMAD.WIDE.U32 R4, R9, UR4, R4 ;  /* 0x0000000409047c25 */ /* 0x000fe2000f8e0004 */
[----:B------:R-:W-:-:S03]  /*2c860*/  SHF.R.S32.HI R24, RZ, 0x1f, R10 ;  /* 0x0000001fff187819 */ /* 0x000fc6000001140a */
[----:B------:R-:W-:Y:S01]  /*2c870*/  IMAD R7, R9, UR5, R0 ;  /* 0x0000000509077c24 */ /* 0x000fe2000f8e0200 */
[----:B------:R-:W-:Y:S01]  /*2c880*/  ULDC.64 UR4, c[0x0][0xc00] ;  /* 0x0003000000047ab9 */ /* 0x000fe20000000a00 */
[----:B------:R-:W-:Y:S01]  /*2c890*/  VIADD R11, R163, 0x10 ;  /* 0x00000010a30b7836 */ /* 0x000fe20000000000 */
[C---:B------:R-:W-:Y:S01]  /*2c8a0*/  LEA R8, P0, R4.reuse, UR4, 0x2 ;  /* 0x0000000404087c11 */ /* 0x040fe2000f8010ff */
[----:B------:R-:W-:Y:S01]  /*2c8b0*/  IMAD.IADD R5, R5, 0x1, R7 ;  /* 0x0000000105057824 */ /* 0x000fe200078e0207 */
[----:B------:R-:W-:Y:S02]  /*2c8c0*/  SHF.R.S32.HI R9, RZ, 0x1f, R163 ;  /* 0x0000001fff097819 */ /* 0x000fe400000114a3 */
[----:B------:R-:W-:Y:S01]  /*2c8d0*/  SHF.R.S32.HI R25, RZ, 0x1f, R11 ;  /* 0x0000001fff197819 */ /* 0x000fe2000001140b */
[----:B------:R0:W1:Y:S01]  /*2c8e0*/  SHFL.IDX PT, R32, R8, RZ, 0x1c1f ;  /* 0x001c1fff08207589 */ /* 0x00006200000e0000 */
[----:B------:R-:W-:Y:S02]  /*2c8f0*/  LEA.HI.X R0, R4, UR5, R5, 0x2, P0 ;  /* 0x0000000504007c11 */ /* 0x000fe400080f1405 */
[----:B------:R-:W-:-:S03]  /*2c900*/  ISETP.GE.AND P0, PT, R181, R3, PT ;  /* 0x00000003b500720c */ /* 0x000fc60003f06270 */
[----:B------:R0:W2:Y:S10]  /*2c910*/  SHFL.IDX PT, R33, R0, RZ, 0x1c1f ;  /* 0x001c1fff00217589 */ /* 0x0000b400000e0000 */
[----:B0-----:R-:W-:Y:S05]  /*2c920*/  @P0 BRA `(.L_x_6896) ;  /* 0x0000000800880947 */ /* 0x001fea0003800000 */
[----:B------:R-:W-:Y:S02]  /*2c930*/  ULDC UR4, c[0x0][0xbc8] ;  /* 0x0002f20000047ab9 */ /* 0x000fe40000000800 */
[----:B------:R-:W-:-:S13]  /*2c940*/  ISETP.GE.AND P0, PT, R163, UR4, PT ;  /* 0x00000004a3007c0c */ /* 0x000fda000bf06270 */
[----:B------:R-:W3:Y:S01]  /*2c950*/  @!P0 LDL.64 R6, [R1+0x210] ;  /* 0x0002100001068983 */ /* 0x000ee20000100a00 */
[----:B------:R-:W-:Y:S02]  /*2c960*/  ISETP.GE.AND P1, PT, R10, UR4, PT ;  /* 0x000000040a007c0c */ /* 0x000fe4000bf26270 */
[----:B-1----:R-:W-:-:S04]  /*2c970*/  @!P0 LEA R4, P2, R163, R32, 0x2 ;  /* 0x00000020a3048211 */ /* 0x002fc800078410ff */
[----:B--2---:R-:W-:-:S05]  /*2c980*/  @!P0 LEA.HI.X R5, R163, R33, R9, 0x2, P2 ;  /* 0x00000021a3058211 */ /* 0x004fca00010f1409 */
[----:B---3--:R0:W-:Y:S04]  /*2c990*/  @!P0 ST.E.64 desc[UR36][R4.64], R6 ;  /* 0x0000000604008985 */ /* 0x0081e8000c101b24 */
[----:B0-----:R-:W2:Y:S01]  /*2c9a0*/  @!P1 LDL.64 R4, [R1+0x220] ;  /* 0x0002200001049983 */ /* 0x001ea20000100a00 */
[----:B------:R-:W-:Y:S02]  /*2c9b0*/  ISETP.GE.AND P0, PT, R11, UR4, PT ;  /* 0x000000040b007c0c */ /* 0x000fe4000bf06270 */
[----:B------:R-:W-:-:S04]  /*2c9c0*/  @!P1 LEA R6, P2, R10, R32, 0x2 ;  /* 0x000000200a069211 */ /* 0x000fc800078410ff */
[----:B------:R-:W-:-:S05]  /*2c9d0*/  @!P1 LEA.HI.X R7, R10, R33, R24, 0x2, P2 ;  /* 0x000000210a079211 */ /* 0x000fca00010f1418 */
[----:B--2---:R0:W-:Y:S04]  /*2c9e0*/  @!P1 ST.E.64 desc[UR36][R6.64], R4 ;  /* 0x0000000406009985 */ /* 0x0041e8000c101b24 */
        /* <DEDUP_REMOVED lines=142> */
[C---:B------:R-:W-:Y:S02]  /*2d2d0*/  @!P0 LEA R6, P2, R223.reuse, R32, 0x2 ;  /* 0x00000020df068211 */ /* 0x040fe400078410ff */
[----:B------:R-:W-:Y:S02]  /*2d2e0*/  SHF.R.S32.HI R71, RZ, 0x1f, R222 ;  /* 0x0000001fff477819 */ /* 0x000fe400000114de */
[----:B------:R-:W-:-:S05]  /*2d2f0*/  @!P0 LEA.HI.X R7, R223, R33, R34, 0x2, P2 ;  /* 0x00000021df078211 */ /* 0x000fca00010f1422 */
[----:B--2---:R0:W-:Y:S04]  /*2d300*/  @!P0 ST.E.64 desc[UR36][R6.64], R4 ;  /* 0x0000000406008985 */ /* 0x0041e8000c101b24 */
[----:B0-----:R-:W2:Y:S01]  /*2d310*/  @!P1 LDL.64 R4, [R1+0x400] ;  /* 0x0004000001049983 */ /* 0x001ea20000100a00 */
[----:B------:R-:W-:-:S04]  /*2d320*/  @!P1 LEA R32, P0, R222, R32, 0x2 ;  /* 0x00000020de209211 */ /* 0x000fc800078010ff */
[----:B------:R-:W-:-:S05]  /*2d330*/  @!P1 LEA.HI.X R33, R222, R33, R71, 0x2, P0 ;  /* 0x00000021de219211 */ /* 0x000fca00000f1447 */
[----:B--2---:R0:W-:Y:S04]  /*2d340*/  @!P1 ST.E.64 desc[UR36][R32.64], R4 ;  /* 0x0000000420009985 */ /* 0x0041e8000c101b24 */
.L_x_6896:
[----:B------:R-:W-:Y:S05]  /*2d350*/  BSYNC B1 ;  /* 0x0000000000017941 */ /* 0x000fea0003800000 */
.L_x_6895:
[----:B0-----:R-:W-:Y:S01]  /*2d360*/  VIADD R4, R181, 0x8 ;  /* 0x00000008b5047836 */ /* 0x001fe20000000000 */
[----:B------:R-:W0:Y:S04]  /*2d370*/  SHFL.IDX PT, R0, R0, 0x1, 0x1c1f ;  /* 0x003c1f0000007f89 */ /* 0x000e2800000e0000 */
[----:B------:R-:W-:Y:S01]  /*2d380*/  ISETP.GE.AND P0, PT, R4, R3, PT ;  /* 0x000000030400720c */ /* 0x000fe20003f06270 */
[----:B------:R-:W3:-:S12]  /*2d390*/  SHFL.IDX PT, R8, R8, 0x1, 0x1c1f ;  /* 0x003c1f0008087f89 */ /* 0x000ed800000e0000 */
[----:B------:R-:W-:Y:S05]  /*2d3a0*/  @P0 BRA `(.L_x_6894) ;  /* 0x0000001800600947 */ /* 0x000fea0003800000 */
[----:B------:R-:W4:Y:S02]  /*2d3b0*/  LDC R3, c[0x0][0xbc8] ;  /* 0x0002f200ff037b82 */ /* 0x000f240000000800 */
[----:B----4-:R-:W-:-:S13]  /*2d3c0*/  ISETP.GE.AND P1, PT, R163, R3, PT ;  /* 0x00000003a300720c */ /* 0x010fda0003f26270 */
[----:B------:R-:W4:Y:S01]  /*2d3d0*/  @!P1 LDL.64 R6, [R1+0x218] ;  /* 0x0002180001069983 */ /* 0x000f220000100a00 */
[----:B------:R-:W-:Y:S02]  /*2d3e0*/  ISETP.GE.AND P2, PT, R10, R3, PT ;  /* 0x000000030a00720c */ /* 0x000fe40003f46270 */
[----:B---3--:R-:W-:-:S04]  /*2d3f0*/  @!P1 LEA R4, P0, R163, R8, 0x2 ;  /* 0x00000008a3049211 */ /* 0x008fc800078010ff */
[----:B0-----:R-:W-:-:S05]  /*2d400*/  @!P1 LEA.HI.X R5, R163, R0, R9, 0x2, P0 ;  /* 0x00000000a3059211 */ /* 0x001fca00000f1409 */
[----:B----4-:R0:W-:Y:S04]  /*2d410*/  @!P1 ST.E.64 desc[UR36][R4.64], R6 ;  /* 0x0000000604009985 */ /* 0x0101e8000c101b24 */
[----:B0-----:R-:W3:Y:S01]  /*2d420*/  @!P2 LDL.64 R4, [R1+0x228] ;  /* 0x000228000104a983 */ /* 0x001ee20000100a00 */
[----:B------:R-:W-:Y:S02]  /*2d430*/  ISETP.GE.AND P1, PT, R11, R3, PT ;  /* 0x000000030b00720c */ /* 0x000fe40003f26270 */
[----:B------:R-:W-:-:S04]  /*2d440*/  @!P2 LEA R6, P0, R10, R8, 0x2 ;  /* 0x000000080a06a211 */ /* 0x000fc800078010ff */
[----:B------:R-:W-:-:S05]  /*2d450*/  @!P2 LEA.HI.X R7, R10, R0, R24, 0x2, P0 ;  /* 0x000000000a07a211 */ /* 0x000fca00000f1418 */
[----:B---3--:R0:W-:Y:S04]  /*2d460*/  @!P2 ST.E.64 desc[UR36][R6.64], R4 ;  /* 0x000000040600a985 */ /* 0x0081e8000c101b24 */
        /* <DEDUP_REMOVED lines=136> */
[----:B------:R-:W-:Y:S01]  /*2dcf0*/  @!P2 LEA R6, P0, R224, R8, 0x2 ;  /* 0x00000008e006a211 */ /* 0x000fe200078010ff */
[----:B------:R-:W-:Y:S01]  /*2dd00*/  BSSY B1, `(.L_x_6897) ;  /* 0x000000a000017945 */ /* 0x000fe20003800000 */
[-C--:B------:R-:W-:Y:S02]  /*2dd10*/  ISETP.GE.AND P1, PT, R222, R3.reuse, PT ;  /* 0x00000003de00720c */ /* 0x080fe40003f26270 */
        /* <DEDUP_REMOVED lines=8> */
.L_x_6898:
[----:B------:R-:W-:Y:S05]  /*2dda0*/  BSYNC B1 ;  /* 0x0000000000017941 */ /* 0x000fea0003800000 */
.L_x_6897:
[----:B------:R-:W-:Y:S05]  /*2ddb0*/  @P1 BRA `(.L_x_6894) ;  /* 0x0000000c00dc1947 */ /* 0x000fea0003800000 */
[----:B0--3--:R-:W3:Y:S01]  /*2ddc0*/  LDL.64 R4, [R1+0x408] ;  /* 0x0004080001047983 */ /* 0x009ee20000100a00 */
[----:B------:R-:W-:Y:S02]  /*2ddd0*/  SHF.R.S32.HI R3, RZ, 0x1f, R222 ;  /* 0x0000001fff037819 */ /* 0x000fe400000114de */
[----:B------:R-:W-:-:S04]  /*2dde0*/  LEA R8, P0, R222, R8, 0x2 ;  /* 0x00000008de087211 */ /* 0x000fc800078010ff */
[----:B------:R-:W-:-:S05]  /*2ddf0*/  LEA.HI.X R9, R222, R0, R3, 0x2, P0 ;  /* 0x00000000de097211 */ /* 0x000fca00000f1403 */
[----:B---3--:R0:W-:Y:S01]  /*2de00*/  ST.E.64 desc[UR36][R8.64], R4 ;  /* 0x0000000408007985 */ /* 0x0081e2000c101b24 */
[----:B------:R-:W-:Y:S05]  /*2de10*/  BRA `(.L_x_6894) ;  /* 0x0000000c00c47947 */ /* 0x000fea0003800000 */
.L_x_6887:
[----:B------:R-:W-:Y:S01]  /*2de20*/  ULDC.64 UR4, c[0x0][0xd08] ;  /* 0x0003420000047ab9 */ /* 0x000fe20000000a00 */
[----:B------:R-:W4:Y:S01]  /*2de30*/  LDC.64 R6, c[0x0][0xd00] ;  /* 0x00034000ff067b82 */ /* 0x000f220000000a00 */
[----:B------:R-:W-:Y:S01]  /*2de40*/  ISETP.NE.U32.AND P0, PT, RZ, UR4, PT ;  /* 0x00000004ff007c0c */ /* 0x000fe2000bf05070 */
[----:B------:R-:W-:-:S03]  /*2de50*/  IMAD.MOV.U32 R3, RZ, RZ, RZ ;  /* 0x000000ffff037224 */ /* 0x000fc600078e00ff */
[----:B------:R-:W-:Y:S01]  /*2de60*/  ISETP.NE.AND.EX P1, PT, RZ, UR5, PT, P0 ;  /* 0x00000005ff007c0c */ /* 0x000fe2000bf25300 */
[----:B------:R-:W-:Y:S02]  /*2de70*/  ULDC.64 UR4, c[0x0][0xd00] ;  /* 0x0003400000047ab9 */ /* 0x000fe40000000a00 */
[----:B------:R-:W-:-:S04]  /*2de80*/  ISETP.NE.U32.AND P0, PT, RZ, UR4, PT ;  /* 0x00000004ff007c0c */ /* 0x000fc8000bf05070 */
[----:B------:R-:W-:-:S06]  /*2de90*/  ISETP.NE.AND.EX P0, PT, RZ, UR5, PT, P0 ;  /* 0x00000005ff007c0c */ /* 0x000fcc000bf05300 */
[----:B------:R-:W2:Y:S01]  /*2dea0*/  @P1 LDC.64 R4, c[0x0][0xd08] ;  /* 0x00034200ff041b82 */ /* 0x000ea20000000a00 */
[----:B------:R-:W-:Y:S02]  /*2deb0*/  ULDC UR4, c[0x0][0xb88] ;  /* 0x0002e20000047ab9 */ /* 0x000fe40000000800 */
[----:B------:R-:W-:Y:S02]  /*2dec0*/  IMAD.U32 R0, RZ, RZ, UR4 ;  /* 0x00000004ff007e24 */ /* 0x000fe4000f8e00ff */
[----:B----4-:R-:W-:-:S05]  /*2ded0*/  IMAD.WIDE R6, R214, 0x4, R6 ;  /* 0x00000004d6067825 */ /* 0x010fca00078e0206 */
[----:B------:R4:W5:Y:S01]  /*2dee0*/  @P0 LDG.E R3, desc[UR36][R6.64] ;  /* 0x0000002406030981 */ /* 0x000962000c1e1900 */
[----:B------:R-:W3:Y:S01]  /*2def0*/  S2R R30, SR_TID.X ;  /* 0x00000000001e7919 */ /* 0x000ee20000002100 */
[----:B--2---:R-:W-:-:S05]  /*2df00*/  @P1 IMAD.WIDE R4, R214, 0x4, R4 ;  /* 0x00000004d6041825 */ /* 0x004fca00078e0204 */
[----:B------:R4:W5:Y:S01]  /*2df10*/  @P1 LDG.E R0, desc[UR36][R4.64] ;  /* 0x0000002404001981 */ /* 0x000962000c1e1900 */
[----:B------:R-:W-:Y:S02]  /*2df20*/  ISETP.NE.AND P2, PT, R213, RZ, PT ;  /* 0x000000ffd500720c */ /* 0x000fe40003f45270 */
[----:B------:R-:W-:-:S11]  /*2df30*/  SHF.R.S32.HI R28, RZ, 0x1f, R214 ;  /* 0x0000001fff1c7819 */ /* 0x000fd600000114d6 */
[----:B------:R-:W2:Y:S01]  /*2df40*/  @!P2 LDC R213, c[0x0][0xbd4] ;  /* 0x0002f500ffd5ab82 */ /* 0x000ea20000000800 */
[----:B---3--:R-:W-:-:S05]  /*2df50*/  VIADD R8, R30, 0xffffff80 ;  /* 0xffffff801e087836 */ /* 0x008fca0000000000 */
[----:B------:R-:W-:Y:S02]  /*2df60*/  ISETP.GT.AND P3, PT, R8, 0x3f, PT ;  /* 0x0000003f0800780c */ /* 0x000fe40003f64270 */
[----:B--2---:R-:W-:Y:S01]  /*2df70*/  ISETP.GT.AND P2, PT, R213, 0x1, PT ;  /* 0x00000001d500780c */ /* 0x004fe20003f44270 */
[----:B----4-:R-:W-:-:S12]  /*2df80*/  @P1 BRA `(.L_x_6899) ;  /* 0x0000000000101947 */ /* 0x010fd80003800000 */
[----:B------:R-:W-:Y:S05]  /*2df90*/  @!P0 BRA `(.L_x_6899) ;  /* 0x00000000000c8947 */ /* 0x000fea0003800000 */
[----:B------:R-:W2:Y:S04]  /*2dfa0*/  LDG.E R5, desc[UR36][R6.64] ;  /* 0x0000002406057981 */ /* 0x000ea8000c1e1900 */
[----:B-----5:R-:W2:Y:S02]  /*2dfb0*/  LDG.E R0, desc[UR36][R6.64+0x4] ;  /* 0x0000042406007981 */ /* 0x020ea4000c1e1900 */
[----:B--2---:R-:W-:-:S07]  /*2dfc0*/  IMAD.IADD R0, R0, 0x1, -R5 ;  /* 0x0000000100007824 */ /* 0x004fce00078e0a05 */
.L_x_6899:
[----:B------:R-:W-:Y:S01]  /*2dfd0*/  BSSY B1, `(.L_x_6900) ;  /* 0x0000035000017945 */ /* 0x000fe20003800000 */
[----:B------:R-:W-:Y:S02]  /*2dfe0*/  SEL R29, R214, RZ, !P0 ;  /* 0x000000ffd61d7207 */ /* 0x000fe40004000000 */
[----:B------:R-:W-:Y:S02]  /*2dff0*/  SEL R28, R28, RZ, !P0 ;  /* 0x000000ff1c1c7207 */ /* 0x000fe40004000000 */
[----:B-----5:R-:W-:Y:S01]  /*2e000*/  SHF.R.S32.HI R26, RZ, 0x1f, R3 ;  /* 0x0000001fff1a7819 */ /* 0x020fe20000011403 */
[----:B------:R-:W-:Y:S06]  /*2e010*/  @P3 BRA `(.L_x_6901) ;  /* 0x0000000000c03947 */ /* 0x000fec0003800000 */
[----:B------:R-:W2:Y:S01]  /*2e020*/  LDC R33, c[0x0][0xce8] ;  /* 0x00033a00ff217b82 */ /* 0x000ea20000000800 */
[----:B------:R-:W-:Y:S01]  /*2e030*/  IADD3 R31, R181, -0x80, R30 ;  /* 0xffffff80b51f7810 */ /* 0x000fe20007ffe01e */
[----:B--2---:R-:W-:-:S05]  /*2e040*/  IMAD R4, R0, R33, RZ ;  /* 0x0000002100047224 */ /* 0x004fca00078e02ff */
[----:B------:R-:W-:-:S13]  /*2e050*/  ISETP.GE.AND P0, PT, R31, R4, PT ;  /* 0x000000041f00720c */ /* 0x000fda0003f06270 */
[----:B------:R-:W-:Y:S05]  /*2e060*/  @P0 BRA `(.L_x_6901) ;  /* 0x0000000000ac0947 */ /* 0x000fea0003800000 */
[----:B------:R-:W-:Y:S01]  /*2e070*/  IMAD.MOV.U32 R24, RZ, RZ, 0xab8 ;  /* 0x00000ab8ff187424 */ /* 0x000fe200078e00ff */
[----:B------:R-:W-:Y:S01]  /*2e080*/  ISETP.GT.AND P0, PT, R213, 0x1, PT ;  /* 0x00000001d500780c */ /* 0x000fe20003f04270 */
[----:B------:R-:W2:Y:S01]  /*2e090*/  LDC.64 R10, c[0x0][0xca8] ;  /* 0x00032a00ff0a7b82 */ /* 0x000ea20000000a00 */
[----:B------:R-:W-:Y:S01]  /*2e0a0*/  ISETP.NE.AND P1, PT, R33, 0x1, PT ;  /* 0x000000012100780c */ /* 0x000fe20003f25270 */
[----:B------:R-:W-:Y:S01]  /*2e0b0*/  IMAD.MOV.U32 R21, RZ, RZ, R31 ;  /* 0x000000ffff157224 */ /* 0x000fe200078e001f */
[----:B------:R-:W-:-:S05]  /*2e0c0*/  SEL R24, R24, 0xa78, P0 ;  /* 0x00000a7818187807 */ /* 0x000fca0000000000 */
[----:B------:R-:W3:Y:S08]  /*2e0d0*/  LDC.64 R4, c[0x0][R24+0x220] ;  /* 0x0000880018047b82 */ /* 0x000ef00000000a00 */
[----:B------:R-:W4:Y:S08]  /*2e0e0*/  LDC.64 R12, c[0x0][R24+0x218] ;  /* 0x00008600180c7b82 */ /* 0x000f300000000a00 */
[----:B------:R-:W5:Y:S08]  /*2e0f0*/  LDC.64 R6, c[0x0][R24+0x228] ;  /* 0x00008a0018067b82 */ /* 0x000f700000000a00 */
[----:B------:R-:W0:Y:S08]  /*2e100*/  @P1 LDC R20, c[0x0][0xcec] ;  /* 0x00033b00ff141b82 */ /* 0x000e300000000800 */
[----:B------:R-:W1:Y:S08]  /*2e110*/  LDC.64 R8, c[0x0][R24+0x210] ;  /* 0x0000840018087b82 */ /* 0x000e700000000a00 */
[----:B------:R-:W5:Y:S01]  /*2e120*/  @P1 LDC R27, c[0x0][0xcf0] ;  /* 0x00033c00ff1b1b82 */ /* 0x000f620000000800 */
[----:B0-----:R-:W-:-:S07]  /*2e130*/  @P1 IMAD.HI.U32 R20, R31, R20, RZ ;  /* 0x000000141f141227 */ /* 0x001fce00078e00ff */
[----:B--2---:R-:W0:Y:S01]  /*2e140*/  @!P0 LDC R10, c[0x0][0xc50] ;  /* 0x00031400ff0a8b82 */ /* 0x004e220000000800 */
[-C--:B---3--:R-:W-:Y:S02]  /*2e150*/  IMAD R5, R5, R29.reuse, RZ ;  /* 0x0000001d05057224 */ /* 0x088fe400078e02ff */
[----:B------:R-:W-:-:S05]  /*2e160*/  IMAD.WIDE.U32 R14, R4, R29, RZ ;  /* 0x0000001d040e7225 */ /* 0x000fca00078e00ff */
[----:B------:R-:W2:Y:S01]  /*2e170*/  @!P0 LDC R11, c[0x0][0xc54] ;  /* 0x00031500ff0b8b82 */ /* 0x000ea20000000800 */
[-C--:B----4-:R-:W-:Y:S02]  /*2e180*/  IMAD R25, R13, R157.reuse, RZ ;  /* 0x0000009d0d197224 */ /* 0x090fe400078e02ff */
[----:B------:R-:W-:Y:S01]  /*2e190*/  IMAD.WIDE.U32 R12, R12, R157, RZ ;  /* 0x0000009d0c0c7225 */ /* 0x000fe200078e00ff */
[----:B-----5:R-:W-:-:S03]  /*2e1a0*/  @P1 SHF.R.U32.HI R21, RZ, R27, R20 ;  /* 0x0000001bff151219 */ /* 0x020fc60000011614 */
[----:B------:R-:W-:Y:S01]  /*2e1b0*/  IMAD R27, R4, R28, R5 ;  /* 0x0000001c041b7224 */ /* 0x000fe200078e0205 */
[----:B------:R-:W-:Y:S01]  /*2e1c0*/  SEL R5, R220, RZ, P0 ;  /* 0x000000ffdc057207 */ /* 0x000fe20000000000 */
[----:B------:R-:W-:Y:S01]  /*2e1d0*/  IMAD.IADD R25, R13, 0x1, R25 ;  /* 0x000000010d197824 */ /* 0x000fe200078e0219 */
[----:B------:R-:W-:Y:S01]  /*2e1e0*/  IADD3 R12, P1, P3, R14, R12, R3 ;  /* 0x0000000c0e0c7210 */ /* 0x000fe20007b3e003 */
[----:B------:R-:W-:Y:S02]  /*2e1f0*/  IMAD.MOV R4, RZ, RZ, -R21 ;  /* 0x000000ffff047224 */ /* 0x000fe400078e0a15 */
[----:B------:R-:W-:Y:S02]  /*2e200*/  IMAD.IADD R27, R15, 0x1, R27 ;  /* 0x000000010f1b7824 */ /* 0x000fe400078e021b */
        /* <DEDUP_REMOVED lines=8> */
[-C--:B-1----:R-:W-:Y:S01]  /*2e290*/  IMAD R4, R9, R5.reuse, RZ ;  /* 0x0000000509047224 */ /* 0x082fe200078e02ff */
[----:B------:R-:W-:Y:S01]  /*2e2a0*/  SHF.R.S32.HI R13, RZ, 0x1f, R5 ;  /* 0x0000001fff0d7819 */ /* 0x000fe20000011405 */
[----:B------:R-:W-:-:S04]  /*2e2b0*/  IMAD.WIDE.U32 R6, R8, R5, R6 ;  /* 0x0000000508067225 */ /* 0x000fc800078e0006 */
[----:B------:R-:W-:Y:S01]  /*2e2c0*/  IMAD R13, R8, R13, R4 ;  /* 0x0000000d080d7224 */ /* 0x000fe200078e0204 */
[----:B0-----:R-:W-:Y:S01]  /*2e2d0*/  LEA R10, P0, R6, R10, 0x2 ;  /* 0x0000000a060a7211 */ /* 0x001fe200078010ff */
[----:B------:R-:W-:Y:S02]  /*2e2e0*/  IMAD.MOV.U32 R5, RZ, RZ, -0x800000 ;  /* 0xff800000ff057424 */ /* 0x000fe400078e00ff */
[----:B------:R-:W-:-:S05]  /*2e2f0*/  IMAD.IADD R4, R7, 0x1, R13 ;  /* 0x0000000107047824 */ /* 0x000fca00078e020d */
[----:B--2---:R-:W-:-:S05]  /*2e300*/  LEA.HI.X R11, R6, R11, R4, 0x2, P0 ;  /* 0x0000000b060b7211 */ /* 0x004fca00000f1404 */
[----:B------:R2:W-:Y:S02]  /*2e310*/  STG.E desc[UR36][R10.64], R5 ;  /* 0x000000050a007986 */ /* 0x0005e4000c101924 */
.L_x_6901:
[----:B------:R-:W-:Y:S05]  /*2e320*/  BSYNC B1 ;  /* 0x0000000000017941 */ /* 0x000fea0003800000 */
.L_x_6900:
[----:B------:R-:W-:Y:S05]  /*2e330*/  @P2 BRA `(.L_x_6894) ;  /* 0x00000008007c2947 */ /* 0x000fea0003800000 */
[----:B--2---:R-:W2:Y:S01]  /*2e340*/  LDC R11, c[0x0][0xce8] ;  /* 0x00033a00ff0b7b82 */ /* 0x004ea20000000800 */
[----:B------:R-:W-:Y:S01]  /*2e350*/  ULDC.64 UR4, c[0x0][0xba0] ;  /* 0x0002e80000047ab9 */ /* 0x000fe20000000a00 */
[----:B------:R-:W-:Y:S01]  /*2e360*/  VIADD R14, R30, 0xffffff80 ;  /* 0xffffff801e0e7836 */ /* 0x000fe20000000000 */
[----:B------:R-:W-:Y:S01]  /*2e370*/  BSSY B1, `(.L_x_6902) ;  /* 0x0000077000017945 */ /* 0x000fe20003800000 */
[----:B------:R-:W-:Y:S01]  /*2e380*/  IMAD R6, R26, UR4, RZ ;  /* 0x000000041a067c24 */ /* 0x000fe2000f8e02ff */
[----:B------:R-:W-:Y:S01]  /*2e390*/  SHF.R.S32.HI R31, RZ, 0x1f, R216 ;  /* 0x0000001fff1f7819 */ /* 0x000fe200000114d8 */
[----:B------:R-:W-:Y:S01]  /*2e3a0*/  VIADD R24, R30, 0xffffff80 ;  /* 0xffffff801e187836 */ /* 0x000fe20000000000 */
[----:B------:R-:W-:Y:S01]  /*2e3b0*/  SHF.R.S32.HI R14, RZ, 0x1f, R14 ;  /* 0x0000001fff0e7819 */ /* 0x000fe2000001140e */
[----:B------:R-:W3:Y:S01]  /*2e3c0*/  LDC R13, c[0x0][0xbc8] ;  /* 0x0002f200ff0d7b82 */ /* 0x000ee20000000800 */
[----:B------:R-:W-:Y:S01]  /*2e3d0*/  IMAD.WIDE.U32 R4, R3, UR4, RZ ;  /* 0x0000000403047c25 */ /* 0x000fe2000f8e00ff */
[----:B------:R-:W-:-:S02]  /*2e3e0*/  SHF.R.S32.HI R30, RZ, 0x1f, R215 ;  /* 0x0000001fff1e7819 */ /* 0x000fc400000114d7 */
[----:B------:R-:W-:Y:S01]  /*2e3f0*/  LEA.HI R14, R14, R24, RZ, 0x3 ;  /* 0x000000180e0e7211 */ /* 0x000fe200078f18ff */
[----:B------:R-:W-:Y:S01]  /*2e400*/  IMAD R3, R3, UR5, R6 ;  /* 0x0000000503037c24 */ /* 0x000fe2000f8e0206 */
[----:B------:R-:W-:Y:S01]  /*2e410*/  ULDC.64 UR4, c[0x0][0xbe8] ;  /* 0x0002fa0000047ab9 */ /* 0x000fe20000000a00 */
        /* <DEDUP_REMOVED lines=8> */
[----:B--2---:R-:W-:Y:S01]  /*2e4a0*/  ISETP.NE.AND P0, PT, R11, 0x1, PT ;  /* 0x000000010b00780c */ /* 0x004fe20003f05270 */
[----:B------:R-:W-:Y:S01]  /*2e4b0*/  IMAD R5, R157, UR5, R5 ;  /* 0x000000059d057c24 */ /* 0x000fe2000f8e0205 */
[----:B------:R-:W-:Y:S01]  /*2e4c0*/  ULDC.64 UR4, c[0x0][0xbf0] ;  /* 0x0002fc0000047ab9 */ /* 0x000fe20000000a00 */
[----:B------:R-:W-:Y:S02]  /*2e4d0*/  IMAD R6, R221, 0x20, R14 ;  /* 0x00000020dd067824 */ /* 0x000fe400078e020e */
[----:B------:R-:W-:Y:S02]  /*2e4e0*/  IMAD R3, R28, UR4, RZ ;  /* 0x000000041c037c24 */ /* 0x000fe4000f8e02ff */
[----:B------:R-:W-:Y:S01]  /*2e4f0*/  IMAD.IADD R8, R181, 0x1, R6 ;  /* 0x00000001b5087824 */ /* 0x000fe200078e0206 */
[-C--:B---3--:R-:W-:Y:S01]  /*2e500*/  ISETP.GE.AND P1, PT, R219, R13.reuse, PT ;  /* 0x0000000ddb00720c */ /* 0x088fe20003f26270 */
[C---:B------:R-:W-:Y:S01]  /*2e510*/  IMAD R3, R29.reuse, UR5, R3 ;  /* 0x000000051d037c24 */ /* 0x040fe2000f8e0203 */
[-C--:B------:R-:W-:Y:S01]  /*2e520*/  ISETP.GE.AND P2, PT, R166, R13.reuse, PT ;  /* 0x0000000da600720c */ /* 0x080fe20003f46270 */
[----:B------:R-:W-:Y:S01]  /*2e530*/  IMAD.WIDE.U32 R4, R29, UR4, R4 ;  /* 0x000000041d047c25 */ /* 0x000fe2000f8e0004 */
[----:B------:R-:W-:Y:S01]  /*2e540*/  SEL R10, RZ, 0xffffffff, P1 ;  /* 0xffffffffff0a7807 */ /* 0x000fe20000800000 */
[----:B------:R-:W2:Y:S01]  /*2e550*/  @P0 LDC R7, c[0x0][0xcec] ;  /* 0x00033b00ff070b82 */ /* 0x000ea20000000800 */
[----:B------:R-:W-:Y:S01]  /*2e560*/  ISETP.GE.AND P1, PT, R218, R13, PT ;  /* 0x0000000dda00720c */ /* 0x000fe20003f26270 */
[----:B------:R-:W-:Y:S01]  /*2e570*/  IMAD.IADD R5, R5, 0x1, R3 ;  /* 0x0000000105057824 */ /* 0x000fe200078e0203 */
[----:B------:R-:W-:Y:S01]  /*2e580*/  ULDC.64 UR4, c[0x0][0xbe0] ;  /* 0x0002f80000047ab9 */ /* 0x000fe20000000a00 */
[----:B------:R-:W-:-:S02]  /*2e590*/  IMAD.SHL.U32 R10, R10, 0x2, RZ ;  /* 0x000000020a0a7824 */ /* 0x000fc400078e00ff */
[----:B------:R-:W-:Y:S02]  /*2e5a0*/  IMAD.MOV.U32 R3, RZ, RZ, R8 ;  /* 0x000000ffff037224 */ /* 0x000fe400078e0008 */
[----:B------:R-:W3:Y:S01]  /*2e5b0*/  @P0 LDC R9, c[0x0][0xcf0] ;  /* 0x00033c00ff090b82 */ /* 0x000ee20000000800 */
[----:B------:R-:W-:Y:S02]  /*2e5c0*/  IMAD R21, R0, R11, RZ ;  /* 0x0000000b00157224 */ /* 0x000fe400078e02ff */
[C---:B------:R-:W-:Y:S02]  /*2e5d0*/  VIADD R24, R166.reuse, 0x1c0 ;  /* 0x000001c0a6187836 */ /* 0x040fe40000000000 */
[----:B------:R-:W-:-:S03]  /*2e5e0*/  VIADD R27, R166, 0x180 ;  /* 0x00000180a61b7836 */ /* 0x000fc60000000000 */
[----:B------:R-:W-:Y:S02]  /*2e5f0*/  SHF.R.S32.HI R24, RZ, 0x1f, R24 ;  /* 0x0000001fff187819 */ /* 0x000fe40000011418 */
[----:B------:R-:W-:Y:S01]  /*2e600*/  SHF.R.S32.HI R27, RZ, 0x1f, R27 ;  /* 0x0000001fff1b7819 */ /* 0x000fe2000001141b */
[----:B--2---:R-:W-:Y:S01]  /*2e610*/  @P0 IMAD.HI.U32 R6, R8, R7, RZ ;  /* 0x0000000708060227 */ /* 0x004fe200078e00ff */
[----:B------:R-:W-:Y:S02]  /*2e620*/  SEL R7, RZ, 0x1, P2 ;  /* 0x00000001ff077807 */ /* 0x000fe40001000000 */
[----:B------:R-:W-:Y:S02]  /*2e630*/  ISETP.GE.AND P2, PT, R20, R13, PT ;  /* 0x0000000d1400720c */ /* 0x000fe40003f46270 */
[----:B---3--:R-:W-:Y:S02]  /*2e640*/  @P0 SHF.R.U32.HI R3, RZ, R9, R6 ;  /* 0x00000009ff030219 */ /* 0x008fe40000011606 */
[----:B------:R-:W-:-:S02]  /*2e650*/  LOP3.LUT R9, R10, 0x2, R7, 0xe2, !PT ;  /* 0x000000020a097812 */ /* 0x000fc400078ee207 */
[----:B------:R-:W-:Y:S01]  /*2e660*/  SEL R10, RZ, 0xffffffff, P1 ;  /* 0xffffffffff0a7807 */ /* 0x000fe20000800000 */
[--C-:B------:R-:W-:Y:S01]  /*2e670*/  IMAD.MOV R7, RZ, RZ, -R3.reuse ;  /* 0x000000ffff077224 */ /* 0x100fe200078e0a03 */
[----:B------:R-:W-:Y:S01]  /*2e680*/  SHF.R.S32.HI R6, RZ, 0x1f, R3 ;  /* 0x0000001fff067819 */ /* 0x000fe20000011403 */
[----:B------:R-:W-:Y:S01]  /*2e690*/  IMAD.WIDE.U32 R4, R3, UR4, R4 ;  /* 0x0000000403047c25 */ /* 0x000fe2000f8e0004 */
[-C--:B------:R-:W-:Y:S02]  /*2e6a0*/  ISETP.GE.AND P0, PT, R217, R13.reuse, PT ;  /* 0x0000000dd900720c */ /* 0x080fe40003f06270 */
[----:B------:R-:W-:Y:S01]  /*2e6b0*/  ISETP.GE.AND P1, PT, R216, R13, PT ;  /* 0x0000000dd800720c */ /* 0x000fe20003f26270 */
[----:B------:R-:W-:Y:S01]  /*2e6c0*/  IMAD.SHL.U32 R12, R10, 0x4, RZ ;  /* 0x000000040a0c7824 */ /* 0x000fe200078e00ff */
[----:B------:R-:W-:Y:S01]  /*2e6d0*/  SEL R10, RZ, 0xffffffff, P0 ;  /* 0xffffffffff0a7807 */ /* 0x000fe20000000000 */
[----:B------:R-:W-:Y:S01]  /*2e6e0*/  IMAD R7, R11, R7, R8 ;  /* 0x000000070b077224 */ /* 0x000fe200078e0208 */
[-C--:B------:R-:W-:Y:S01]  /*2e6f0*/  ISETP.GE.AND P0, PT, R215, R13.reuse, PT ;  /* 0x0000000dd700720c */ /* 0x080fe20003f06270 */
[----:B------:R-:W-:Y:S01]  /*2e700*/  IMAD R6, R6, UR4, RZ ;  /* 0x0000000406067c24 */ /* 0x000fe2000f8e02ff */
[----:B------:R-:W-:Y:S01]  /*2e710*/  LOP3.LUT R8, R12, 0x4, R9, 0xe2, !PT ;  /* 0x000000040c087812 */ /* 0x000fe200078ee209 */
[----:B------:R-:W-:Y:S01]  /*2e720*/  IMAD.SHL.U32 R15, R10, 0x8, RZ ;  /* 0x000000080a0f7824 */ /* 0x000fe200078e00ff */
[----:B------:R-:W-:Y:S01]  /*2e730*/  SEL R10, RZ, 0xffffffff, P0 ;  /* 0xffffffffff0a7807 */ /* 0x000fe20000000000 */
[----:B------:R-:W-:Y:S01]  /*2e740*/  IMAD R9, R3, UR5, R6 ;  /* 0x0000000503097c24 */ /* 0x000fe2000f8e0206 */
[----:B------:R-:W-:Y:S01]  /*2e750*/  SHF.R.S32.HI R3, RZ, 0x1f, R7 ;  /* 0x0000001fff037819 */ /* 0x000fe20000011407 */
[----:B------:R-:W-:Y:S01]  /*2e760*/  ULDC.64 UR4, c[0x0][0xbd8] ;  /* 0x0002f60000047ab9 */ /* 0x000fe20000000a00 */
[----:B------:R-:W-:Y:S01]  /*2e770*/  SEL R6, RZ, 0xffffffff, P1 ;  /* 0xffffffffff067807 */ /* 0x000fe20000800000 */
[----:B------:R-:W-:Y:S01]  /*2e780*/  IMAD.IADD R5, R5, 0x1, R9 ;  /* 0x0000000105057824 */ /* 0x000fe200078e0209 */
[----:B------:R-:W-:Y:S01]  /*2e790*/  ISETP.GE.AND P0, PT, R25, R13, PT ;  /* 0x0000000d1900720c */ /* 0x000fe20003f06270 */
[----:B------:R-:W-:Y:S01]  /*2e7a0*/  IMAD R0, R3, UR4, RZ ;  /* 0x0000000403007c24 */ /* 0x000fe2000f8e02ff */
[----:B------:R-:W-:Y:S01]  /*2e7b0*/  LOP3.LUT R8, R15, 0x8, R8, 0xe2, !PT ;  /* 0x000000080f087812 */ /* 0x000fe200078ee208 */
[----:B------:R-:W-:-:S02]  /*2e7c0*/  IMAD.SHL.U32 R15, R6, 0x10, RZ ;  /* 0x00000010060f7824 */ /* 0x000fc400078e00ff */
[----:B------:R-:W-:Y:S02]  /*2e7d0*/  IMAD R3, R7, UR5, R0 ;  /* 0x0000000507037c24 */ /* 0x000fe4000f8e0200 */
[----:B------:R-:W-:Y:S01]  /*2e7e0*/  IMAD.IADD R0, R14, 0x1, R181 ;  /* 0x000000010e007824 */ /* 0x000fe200078e02b5 */
[----:B------:R-:W-:Y:S01]  /*2e7f0*/  LOP3.LUT R8, R15, 0x10, R8, 0xe2, !PT ;  /* 0x000000100f087812 */ /* 0x000fe200078ee208 */
[----:B------:R-:W-:Y:S01]  /*2e800*/  IMAD.WIDE.U32 R4, R7, UR4, R4 ;  /* 0x0000000407047c25 */ /* 0x000fe2000f8e0004 */
[----:B------:R-:W-:Y:S01]  /*2e810*/  SEL R7, RZ, 0x40, P0 ;  /* 0x00000040ff077807 */ /* 0x000fe20000000000 */
[----:B------:R-:W-:Y:S01]  /*2e820*/  ULDC.64 UR4, c[0x0][0xb80] ;  /* 0x0002e00000047ab9 */ /* 0x000fe20000000a00 */
[----:B------:R-:W-:Y:S01]  /*2e830*/  ISETP.GE.AND P0, PT, R0, R21, PT ;  /* 0x000000150000720c */ /* 0x000fe20003f06270 */
[----:B------:R-:W-:Y:S01]  /*2e840*/  IMAD.SHL.U32 R9, R10, 0x20, RZ ;  /* 0x000000200a097824 */ /* 0x000fe200078e00ff */
[----:B------:R-:W-:Y:S01]  /*2e850*/  LEA R12, P1, R4, UR4, 0x1 ;  /* 0x00000004040c7c11 */ /* 0x000fe2000f8208ff */
[----:B------:R-:W-:Y:S01]  /*2e860*/  IMAD.IADD R3, R5, 0x1, R3 ;  /* 0x0000000105037824 */ /* 0x000fe200078e0203 */
[----:B------:R-:W-:-:S02]  /*2e870*/  SEL R5, RZ, 0x80, P2 ;  /* 0x00000080ff057807 */ /* 0x000fc40001000000 */
[----:B------:R-:W-:Y:S01]  /*2e880*/  LOP3.LUT R8, R9, 0x20, R8, 0xe2, !PT ;  /* 0x0000002009087812 */ /* 0x000fe200078ee208 */
[----:B------:R2:W3:Y:S01]  /*2e890*/  SHFL.IDX PT, R10, R12, RZ, 0x181f ;  /* 0x00181fff0c0a7589 */ /* 0x0004e200000e0000 */
[----:B------:R-:W-:Y:S02]  /*2e8a0*/  LEA.HI.X R3, R4, UR5, R3, 0x1, P1 ;  /* 0x0000000504037c11 */ /* 0x000fe400088f0c03 */
[----:B------:R-:W-:-:S03]  /*2e8b0*/  LOP3.LUT R14, R8, R7, RZ, 0xfc, !PT ;  /* 0x00000007080e7212 */ /* 0x000fc600078efcff */
[----:B------:R2:W4:Y:S01]  /*2e8c0*/  SHFL.IDX PT, R11, R3, RZ, 0x181f ;  /* 0x00181fff030b7589 */ /* 0x00052200000e0000 */
[----:B------:R-:W-:Y:S01]  /*2e8d0*/  LOP3.LUT R15, R14, R5, RZ, 0xfc, !PT ;  /* 0x000000050e0f7212 */ /* 0x000fe200078efcff */
[----:B------:R-:W-:Y:S06]  /*2e8e0*/  @P0 BRA `(.L_x_6903) ;  /* 0x00000000007c0947 */ /* 0x000fec0003800000 */
[-C--:B------:R-:W-:Y:S02]  /*2e8f0*/  ISETP.GE.AND P2, PT, R219, R13.reuse, PT ;  /* 0x0000000ddb00720c */ /* 0x080fe40003f46270 */
[-C--:B------:R-:W-:Y:S02]  /*2e900*/  ISETP.GE.AND P1, PT, R166, R13.reuse, PT ;  /* 0x0000000da600720c */ /* 0x080fe40003f26270 */
[-C--:B------:R-:W-:Y:S02]  /*2e910*/  ISETP.GE.AND P5, PT, R218, R13.reuse, PT ;  /* 0x0000000dda00720c */ /* 0x080fe40003fa6270 */
[----:B------:R-:W-:-:S07]  /*2e920*/  ISETP.GE.AND P3, PT, R217, R13, PT ;  /* 0x0000000dd900720c */ /* 0x000fce0003f66270 */
[C---:B---3--:R-:W-:Y:S02]  /*2e930*/  @!P2 LEA R4, P0, R219.reuse, R10, 0x1 ;  /* 0x0000000adb04a211 */ /* 0x048fe400078008ff */
[----:B----4-:R-:W-:Y:S02]  /*2e940*/  @!P1 IMAD.WIDE R6, R166, 0x2, R10 ;  /* 0x00000002a6069825 */ /* 0x010fe400078e020a */
[----:B------:R-:W-:Y:S02]  /*2e950*/  @!P2 LEA.HI.X R5, R219, R11, R34, 0x1, P0 ;  /* 0x0000000bdb05a211 */ /* 0x000fe400000f0c22 */
[----:B------:R-:W-:Y:S01]  /*2e960*/  LOP3.LUT P0, RZ, R14, 0x40, RZ, 0xc0, !PT ;  /* 0x000000400eff7812 */ /* 0x000fe2000780c0ff */
[----:B------:R3:W-:Y:S01]  /*2e970*/  @!P1 ST.E.128 desc[UR36][R6.64], RZ ;  /* 0x000000ff06009985 */ /* 0x0007e2000c101d24 */
[----:B------:R-:W-:-:S03]  /*2e980*/  ISETP.GE.AND P1, PT, R215, R13, PT ;  /* 0x0000000dd700720c */ /* 0x000fc60003f26270 */
[----:B------:R4:W-:Y:S01]  /*2e990*/  @!P2 ST.E.128 desc[UR36][R4.64], RZ ;  /* 0x000000ff0400a985 */ /* 0x0009e2000c101d24 */
[----:B------:R-:W-:Y:S02]  /*2e9a0*/  ISETP.GE.AND P2, PT, R216, R13, PT ;  /* 0x0000000dd800720c */ /* 0x000fe40003f46270 */
[----:B---3--:R-:W-:-:S04]  /*2e9b0*/  @!P5 LEA R6, P4, R218, R10, 0x1 ;  /* 0x0000000ada06d211 */ /* 0x008fc800078808ff */
[-C--:B------:R-:W-:Y:S02]  /*2e9c0*/  @!P5 LEA.HI.X R7, R218, R11.reuse, R33, 0x1, P4 ;  /* 0x0000000bda07d211 */ /* 0x080fe400020f0c21 */
[----:B------:R-:W-:Y:S02]  /*2e9d0*/  LOP3.LUT P4, RZ, R15, 0x80, RZ, 0xc0, !PT ;  /* 0x000000800fff7812 */ /* 0x000fe4000788c0ff */
[CC--:B----4-:R-:W-:Y:S01]  /*2e9e0*/  @!P3 LEA R4, P6, R217.reuse, R10.reuse, 0x1 ;  /* 0x0000000ad904b211 */ /* 0x0d0fe200078c08ff */
[----:B------:R3:W-:Y:S02]  /*2e9f0*/  @!P5 ST.E.128 desc[UR36][R6.64], RZ ;  /* 0x000000ff0600d985 */ /* 0x0007e4000c101d24 */
[C---:B------:R-:W-:Y:S02]  /*2ea00*/  @!P2 LEA R8, P5, R216.reuse, R10, 0x1 ;  /* 0x0000000ad808a211 */ /* 0x040fe400078a08ff */
[-C--:B------:R-:W-:Y:S02]  /*2ea10*/  @!P3 LEA.HI.X R5, R217, R11.reuse, R32, 0x1, P6 ;  /* 0x0000000bd905b211 */ /* 0x080fe400030f0c20 */
[----:B------:R-:W-:-:S03]  /*2ea20*/  @!P2 LEA.HI.X R9, R216, R11, R31, 0x1, P5 ;  /* 0x0000000bd809a211 */ /* 0x000fc600028f0c1f */
[----:B------:R4:W-:Y:S01]  /*2ea30*/  @!P3 ST.E.128 desc[UR36][R4.64], RZ ;  /* 0x000000ff0400b985 */ /* 0x0009e2000c101d24 */
[----:B---3--:R-:W-:-:S03]  /*2ea40*/  @!P1 LEA R6, P6, R215, R10, 0x1 ;  /* 0x0000000ad7069211 */ /* 0x008fc600078c08ff */
[----:B------:R3:W-:Y:S01]  /*2ea50*/  @!P2 ST.E.128 desc[UR36][R8.64], RZ ;  /* 0x000000ff0800a985 */ /* 0x0007e2000c101d24 */
[----:B------:R-:W-:Y:S02]  /*2ea60*/  @!P1 LEA.HI.X R7, R215, R11, R30, 0x1, P6 ;  /* 0x0000000bd7079211 */ /* 0x000fe400030f0c1e */
[----:B----4-:R-:W-:-:S03]  /*2ea70*/  @P0 LEA R4, P3, R25, R10, 0x1 ;  /* 0x0000000a19040211 */ /* 0x010fc600078608ff */
[----:B------:R3:W-:Y:S01]  /*2ea80*/  @!P1 ST.E.128 desc[UR36][R6.64], RZ ;  /* 0x000000ff06009985 */ /* 0x0007e2000c101d24 */
[C---:B------:R-:W-:Y:S02]  /*2ea90*/  @P4 LEA R10, P5, R20.reuse, R10, 0x1 ;  /* 0x0000000a140a4211 */ /* 0x040fe400078a08ff */
[-C--:B------:R-:W-:Y:S02]  /*2eaa0*/  @P0 LEA.HI.X R5, R25, R11.reuse, R27, 0x1, P3 ;  /* 0x0000000b19050211 */ /* 0x080fe400018f0c1b */
[----:B------:R-:W-:-:S03]  /*2eab0*/  @P4 LEA.HI.X R11, R20, R11, R24, 0x1, P5 ;  /* 0x0000000b140b4211 */ /* 0x000fc600028f0c18 */
[----:B------:R3:W-:Y:S04]  /*2eac0*/  @P0 ST.E.128 desc[UR36][R4.64], RZ ;  /* 0x000000ff04000985 */ /* 0x0007e8000c101d24 */
[----:B------:R3:W-:Y:S02]  /*2ead0*/  @P4 ST.E.128 desc[UR36][R10.64], RZ ;  /* 0x000000ff0a004985 */ /* 0x0007e4000c101d24 */
.L_x_6903:
[----:B------:R-:W-:Y:S05]  /*2eae0*/  BSYNC B1 ;  /* 0x0000000000017941 */ /* 0x000fea0003800000 */
.L_x_6902:
[----:B------:R-:W-:Y:S01]  /*2eaf0*/  VIADD R0, R0, 0x20 ;  /* 0x0000002000007836 */ /* 0x000fe20000000000 */
[----:B---34-:R3:W4:Y:S04]  /*2eb00*/  SHFL.IDX PT, R11, R3, 0x1, 0x181f ;  /* 0x00381f00030b7f89 */ /* 0x01872800000e0000 */
[----:B------:R-:W-:Y:S01]  /*2eb10*/  ISETP.GE.AND P0, PT, R0, R21, PT ;  /* 0x000000150000720c */ /* 0x000fe20003f06270 */
[----:B------:R3:W0:-:S12]  /*2eb20*/  SHFL.IDX PT, R10, R12, 0x1, 0x181f ;  /* 0x00381f000c0a7f89 */ /* 0x00061800000e0000 */
[----:B---3--:R-:W-:Y:S05]  /*2eb30*/  @P0 BRA `(.L_x_6894) ;  /* 0x00000000007c0947 */ /* 0x008fea0003800000 */
[-C--:B------:R-:W-:Y:S02]  /*2eb40*/  ISETP.GE.AND P6, PT, R166, R13.reuse, PT ;  /* 0x0000000da600720c */ /* 0x080fe40003fc6270 */
[-C--:B------:R-:W-:Y:S02]  /*2eb50*/  ISETP.GE.AND P5, PT, R219, R13.reuse, PT ;  /* 0x0000000ddb00720c */ /* 0x080fe40003fa6270 */
[-C--:B------:R-:W-:Y:S02]  /*2eb60*/  ISETP.GE.AND P4, PT, R218, R13.reuse, PT ;  /* 0x0000000dda00720c */ /* 0x080fe40003f86270 */
[-C--:B------:R-:W-:Y:S02]  /*2eb70*/  ISETP.GE.AND P3, PT, R217, R13.reuse, PT ;  /* 0x0000000dd900720c */ /* 0x080fe40003f66270 */
[-C--:B------:R-:W-:Y:S02]  /*2eb80*/  ISETP.GE.AND P2, PT, R216, R13.reuse, PT ;  /* 0x0000000dd800720c */ /* 0x080fe40003f46270 */
[----:B------:R-:W-:-:S03]  /*2eb90*/  ISETP.GE.AND P1, PT, R215, R13, PT ;  /* 0x0000000dd700720c */ /* 0x000fc60003f26270 */
[----:B0---4-:R-:W-:Y:S02]  /*2eba0*/  @!P6 IMAD.WIDE R6, R166, 0x2, R10 ;  /* 0x00000002a606e825 */ /* 0x011fe400078e020a */
[----:B------:R-:W-:-:S03]  /*2ebb0*/  @!P5 LEA R4, P0, R219, R10, 0x1 ;  /* 0x0000000adb04d211 */ /* 0x000fc600078008ff */
[----:B------:R0:W-:Y:S01]  /*2ebc0*/  @!P6 ST.E.128 desc[UR36][R6.64], RZ ;  /* 0x000000ff0600e985 */ /* 0x0001e2000c101d24 */
[----:B------:R-:W-:Y:S02]  /*2ebd0*/  @!P5 LEA.HI.X R5, R219, R11, R34, 0x1, P0 ;  /* 0x0000000bdb05d211 */ /* 0x000fe400000f0c22 */
[----:B------:R-:W-:-:S03]  /*2ebe0*/  LOP3.LUT P0, RZ, R14, 0x40, RZ, 0xc0, !PT ;  /* 0x000000400eff7812 */ /* 0x000fc6000780c0ff */
[----:B------:R3:W-:Y:S01]  /*2ebf0*/  @!P5 ST.E.128 desc[UR36][R4.64], RZ ;  /* 0x000000ff0400d985 */ /* 0x0007e2000c101d24 */
[----:B0-----:R-:W-:-:S04]  /*2ec00*/  @!P4 LEA R6, P6, R218, R10, 0x1 ;  /* 0x0000000ada06c211 */ /* 0x001fc800078c08ff */
[-C--:B------:R-:W-:Y:S02]  /*2ec10*/  @!P4 LEA.HI.X R7, R218, R11.reuse, R33, 0x1, P6 ;  /* 0x0000000bda07c211 */ /* 0x080fe400030f0c21 */
[----:B------:R-:W-:Y:S02]  /*2ec20*/  LOP3.LUT P6, RZ, R15, 0x80, RZ, 0xc0, !PT ;  /* 0x000000800fff7812 */ /* 0x000fe400078cc0ff */
[CC--:B---3--:R-:W-:Y:S01]  /*2ec30*/  @!P3 LEA R4, P5, R217.reuse, R10.reuse, 0x1 ;  /* 0x0000000ad904b211 */ /* 0x0c8fe200078a08ff */
[----:B------:R0:W-:Y:S01]  /*2ec40*/  @!P4 ST.E.128 desc[UR36][R6.64], RZ ;  /* 0x000000ff0600c985 */ /* 0x0001e2000c101d24 */
[C---:B------:R-:W-:Y:S02]  /*2ec50*/  @!P2 LEA R8, P4, R216.reuse, R10, 0x1 ;  /* 0x0000000ad808a211 */ /* 0x040fe400078808ff */
[-C--:B------:R-:W-:Y:S02]  /*2ec60*/  @!P3 LEA.HI.X R5, R217, R11.reuse, R32, 0x1, P5 ;  /* 0x0000000bd905b211 */ /* 0x080fe400028f0c20 */
[----:B------:R-:W-:-:S03]  /*2ec70*/  @!P2 LEA.HI.X R9, R216, R11, R31, 0x1, P4 ;  /* 0x0000000bd809a211 */ /* 0x000fc600020f0c1f */
[----:B------:R3:W-:Y:S01]  /*2ec80*/  @!P3 ST.E.128 desc[UR36][R4.64], RZ ;  /* 0x000000ff0400b985 */ /* 0x0007e2000c101d24 */
[----:B0-----:R-:W-:-:S03]  /*2ec90*/  @!P1 LEA R6, P5, R215, R10, 0x1 ;  /* 0x0000000ad7069211 */ /* 0x001fc600078a08ff */
[----:B------:R0:W-:Y:S01]  /*2eca0*/  @!P2 ST.E.128 desc[UR36][R8.64], RZ ;  /* 0x000000ff0800a985 */ /* 0x0001e2000c101d24 */
[----:B------:R-:W-:Y:S02]  /*2ecb0*/  @!P1 LEA.HI.X R7, R215, R11, R30, 0x1, P5 ;  /* 0x0000000bd7079211 */ /* 0x000fe400028f0c1e */
[----:B---3--:R-:W-:-:S03]  /*2ecc0*/  @P0 LEA R4, P3, R25, R10, 0x1 ;  /* 0x0000000a19040211 */ /* 0x008fc600078608ff */
[----:B------:R0:W-:Y:S01]  /*2ecd0*/  @!P1 ST.E.128 desc[UR36][R6.64], RZ ;  /* 0x000000ff06009985 */ /* 0x0001e2000c101d24 */
[C---:B------:R-:W-:Y:S02]  /*2ece0*/  @P6 LEA R10, P4, R20.reuse, R10, 0x1 ;  /* 0x0000000a140a6211 */ /* 0x040fe400078808ff */
[-C--:B------:R-:W-:Y:S02]  /*2ecf0*/  @P0 LEA.HI.X R5, R25, R11.reuse, R27, 0x1, P3 ;  /* 0x0000000b19050211 */ /* 0x080fe400018f0c1b */
[----:B------:R-:W-:-:S03]  /*2ed00*/  @P6 LEA.HI.X R11, R20, R11, R24, 0x1, P4 ;  /* 0x0000000b140b6211 */ /* 0x000fc600020f0c18 */
[----:B------:R0:W-:Y:S04]  /*2ed10*/  @P0 ST.E.128 desc[UR36][R4.64], RZ ;  /* 0x000000ff04000985 */ /* 0x0001e8000c101d24 */
[----:B------:R0:W-:Y:S02]  /*2ed20*/  @P6 ST.E.128 desc[UR36][R10.64], RZ ;  /* 0x000000ff0a006985 */ /* 0x0001e4000c101d24 */
.L_x_6894:
[----:B------:R-:W-:Y:S05]  /*2ed30*/  BSYNC B0 ;  /* 0x0000000000007941 */ /* 0x000fea0003800000 */
.L_x_6886:
[----:B------:R-:W-:Y:S02]  /*2ed40*/  ULDC UR4, c[0x0][0xd3c] ;  /* 0x00034f0000047ab9 */ /* 0x000fe40000000800 */
[----:B-1----:R-:W-:-:S13]  /*2ed50*/  ISETP.GE.AND P0, PT, R87, UR4, PT ;  /* 0x0000000457007c0c */ /* 0x002fda000bf06270 */
[----:B------:R-:W-:Y:S05]  /*2ed60*/  @!P0 BRA `(.L_x_6904) ;  /* 0xfffffd2800808947 */ /* 0x000fea000383ffff */
[----:B------:R-:W-:Y:S05]  /*2ed70*/  BRA `(.L_x_6670) ;  /* 0x0000009400f07947 */ /* 0x000fea0003800000 */
.L_x_6668:
[----:B------:R-:W-:-:S08]  /*2ed80*/  NOP ;  /* 0x0000000000007918 */ /* 0x000fd00000000000 */
[----:B------:R-:W0:-:S00]  /*2ed90*/  USETMAXREG.DEALLOC.CTAPOOL 0x28 ;  /* 0x00000028000079c8 */ /* 0x000e0000080e0500 */
        /* <DEDUP_REMOVED lines=14> */
.L_x_6905:
        /* <DEDUP_REMOVED lines=44> */
.L_x_6909:
[----:B------:R-:W0:Y:S01]  /*2f140*/  LDC R0, c[0x0][0xd3c] ;  /* 0x00034f00ff007b82 */ /* 0x000e220000000800 */
[----:B------:R-:W-:Y:S01]  /*2f150*/  UIADD3 UR4, UR4, 0x1f, URZ ;  /* 0x0000001f04047890 */ /* 0x000fe2000fffe03f */
[----:B------:R-:W-:Y:S02]  /*2f160*/  ULDC UR7, c[0x0][0xd3c] ;  /* 0x00034f0000077ab9 */ /* 0x000fe40000000800 */
[----:B------:R-:W-:-:S03]  /*2f170*/  IMAD.U32 R27, RZ, RZ, UR7 ;  /* 0x00000007ff1b7e24 */ /* 0x000fc6000f8e00ff */
        /* <DEDUP_REMOVED lines=33> */
.L_x_6907:
        /* <DEDUP_REMOVED lines=13> */
.L_x_6910:
        /* <DEDUP_REMOVED lines=62> */
.L_x_6911:
        /* <DEDUP_REMOVED lines=61> */
.L_x_6912:
[----:B------:R-:W-:-:S05]  /*2fc10*/  LOP3.LUT R25, RZ, R2, RZ, 0x33, !PT ;  /* 0x00000002ff197212 */ /* 0x000fca00078e33ff */
[----:B------:R-:W-:Y:S01]  /*2fc20*/  IMAD.IADD R25, R0, 0x1, R25 ;  /* 0x0000000100197824 */ /* 0x000fe200078e0219 */
[----:B------:R-:W-:Y:S06]  /*2fc30*/  BRA `(.L_x_6913) ;  /* 0x00000000000c7947 */ /* 0x000fec0003800000 */
.L_x_6908:
[----:B------:R-:W-:Y:S02]  /*2fc40*/  IMAD.MOV.U32 R25, RZ, RZ, RZ ;  /* 0x000000ffff197224 */ /* 0x000fe400078e00ff */
[----:B------:R-:W-:Y:S02]  /*2fc50*/  IMAD.U32 R24, RZ, RZ, UR6 ;  /* 0x00000006ff187e24 */ /* 0x000fe4000f8e00ff */
[----:B------:R-:W-:-:S07]  /*2fc60*/  IMAD.MOV.U32 R26, RZ, RZ, RZ ;  /* 0x000000ffff1a7224 */ /* 0x000fce00078e00ff */
.L_x_6913:
[----:B------:R-:W-:-:S13]  /*2fc70*/  ISETP.NE.AND P0, PT, R7, RZ, PT ;  /* 0x000000ff0700720c */ /* 0x000fda0003f05270 */
[----:B------:R-:W0:Y:S01]  /*2fc80*/  @!P0 S2R R3, SR_CgaCtaId ;  /* 0x0000000000038919 */ /* 0x000e220000008800 */
[----:B------:R-:W-:-:S04]  /*2fc90*/  @!P0 MOV R0, 0x400 ;  /* 0x0000040000008802 */ /* 0x000fc80000000f00 */
[----:B0-----:R-:W-:-:S05]  /*2fca0*/  @!P0 LEA R0, R3, R0, 0x18 ;  /* 0x0000000003008211 */ /* 0x001fca00078ec0ff */
[----:B------:R1:W-:Y:S01]  /*2fcb0*/  @!P0 STS.128 [R0+0x388d0], R24 ;  /* 0x0388d01800008388 */ /* 0x0003e20000000c00 */
[----:B------:R-:W-:Y:S06]  /*2fcc0*/  BAR.ARV 0x5, 0x180 ;  /* 0x0146000000007b1d */ /* 0x000fec0000002000 */
.L_x_6906:
[----:B------:R2:W-:Y:S01]  /*2fcd0*/  STL [R1+0x43c], RZ ;  /* 0x00043cff01007387 */ /* 0x0005e20000100800 */
[----:B------:R-:W-:Y:S01]  /*2fce0*/  ULDC UR4, c[0x0][0xd3c] ;  /* 0x00034f0000047ab9 */ /* 0x000fe20000000800 */
[----:B------:R-:W-:Y:S01]  /*2fcf0*/  IMAD.MOV.U32 R28, RZ, RZ, 0x1 ;  /* 0x00000001ff1c7424 */ /* 0x000fe200078e00ff */
[----:B0-----:R-:W-:Y:S01]  /*2fd00*/  ISETP.GE.AND P0, PT, R27, UR4, PT ;  /* 0x000000041b007c0c */ /* 0x001fe2000bf06270 */
[----:B------:R-:W-:-:S12]  /*2fd10*/  IMAD.MOV.U32 R22, RZ, RZ, RZ ;  /* 0x000000ffff167224 */ /* 0x000fd800078e00ff */
[----:B--2---:R-:W-:Y:S05]  /*2fd20*/  @P0 BRA `(.L_x_6914) ;  /* 0x0000008400280947 */ /* 0x004fea0003800000 */
[----:B------:R-:W0:Y:S01]  /*2fd30*/  S2R R5, SR_TID.X ;  /* 0x0000000000057919 */ /* 0x000e220000002100 */
[----:B------:R-:W2:Y:S01]  /*2fd40*/  S2UR UR5, SR_CgaCtaId ;  /* 0x00000000000579c3 */ /* 0x000ea20000008800 */
[----:B------:R-:W-:Y:S01]  /*2fd50*/  UMOV UR4, 0x400 ;  /* 0x0000040000047882 */ /* 0x000fe20000000000 */
[----:B------:R-:W-:Y:S01]  /*2fd60*/  BSSY B8, `(.L_x_6914) ;  /* 0x0000846000087945 */ /* 0x000fe20003800000 */
[----:B------:R3:W-:Y:S01]  /*2fd70*/  STL [R1+0x43c], RZ ;  /* 0x00043cff01007387 */ /* 0x0007e20000100800 */
[----:B------:R-:W-:Y:S01]  /*2fd80*/  IMAD.MOV.U32 R29, RZ, RZ, 0x1 ;  /* 0x00000001ff1d7424 */ /* 0x000fe200078e00ff */
[----:B------:R-:W-:Y:S01]  /*2fd90*/  ULDC.64 UR40, c[0x0][0x198] ;  /* 0x0000660000287ab9 */ /* 0x000fe20000000a00 */
[----:B------:R-:W-:Y:S01]  /*2fda0*/  IMAD.MOV.U32 R19, RZ, RZ, RZ ;  /* 0x000000ffff137224 */ /* 0x000fe200078e00ff */
[----:B------:R-:W-:Y:S01]  /*2fdb0*/  ULOP3.LUT UR44, UR60, 0x2, URZ, 0xfc, !UPT ;  /* 0x000000023c2c7892 */ /* 0x000fe2000f8efc3f */
[----:B------:R-:W-:Y:S01]  /*2fdc0*/  IMAD.MOV.U32 R22, RZ, RZ, RZ ;  /* 0x000000ffff167224 */ /* 0x000fe200078e00ff */
[----:B------:R-:W-:Y:S01]  /*2fdd0*/  ULDC UR43, c[0x0][0xc] ;  /* 0x00000300002b7ab9 */ /* 0x000fe20000000800 */
[----:B------:R-:W-:Y:S01]  /*2fde0*/  IMAD.MOV.U32 R28, RZ, RZ, 0x1 ;  /* 0x00000001ff1c7424 */ /* 0x000fe200078e00ff */
[----:B--2---:R-:W-:-:S06]  /*2fdf0*/  ULEA UR4, UR5, UR4, 0x18 ;  /* 0x0000000405047291 */ /* 0x004fcc000f8ec03f */
[----:B------:R-:W-:Y:S01]  /*2fe00*/  IMAD.U32 R18, RZ, RZ, UR4 ;  /* 0x00000004ff127e24 */ /* 0x000fe2000f8e00ff */
[C---:B0-----:R-:W-:Y:S01]  /*2fe10*/  LOP3.LUT R4, R5.reuse, 0x7f, RZ, 0xc0, !PT ;  /* 0x0000007f05047812 */ /* 0x041fe200078ec0ff */
[----:B-1----:R-:W-:-:S04]  /*2fe20*/  IMAD.SHL.U32 R0, R5, 0x8, RZ ;  /* 0x0000000805007824 */ /* 0x002fc800078e00ff */
[----:B------:R-:W-:Y:S01]  /*2fe30*/  IMAD.SHL.U32 R36, R4, 0x8, RZ ;  /* 0x0000000804247824 */ /* 0x000fe200078e00ff */
[C---:B------:R-:W-:Y:S02]  /*2fe40*/  LOP3.LUT R2, R0.reuse, 0x1f8, RZ, 0xc0, !PT ;  /* 0x000001f800027812 */ /* 0x040fe400078ec0ff */
[----:B------:R-:W-:Y:S02]  /*2fe50*/  LOP3.LUT R0, R0, 0x38, RZ, 0xc0, !PT ;  /* 0x0000003800007812 */ /* 0x000fe400078ec0ff */
[----:B------:R-:W-:Y:S01]  /*2fe60*/  LOP3.LUT R3, R2, 0x38, R5, 0x78, !PT ;  /* 0x0000003802037812 */ /* 0x000fe200078e7805 */
[----:B------:R-:W-:-:S03]  /*2fe70*/  IMAD.SHL.U32 R2, R5, 0x10, RZ ;  /* 0x0000001005027824 */ /* 0x000fc600078e00ff */
[----:B------:R-:W-:Y:S02]  /*2fe80*/  LOP3.LUT R36, R3, 0x200, R36, 0xf8, !PT ;  /* 0x0000020003247812 */ /* 0x000fe400078ef824 */
[----:B------:R-:W-:Y:S02]  /*2fe90*/  SHF.R.U32.HI R3, RZ, 0x3, R4 ;  /* 0x00000003ff037819 */ /* 0x000fe40000011604 */
[----:B------:R-:W-:Y:S01]  /*2fea0*/  LOP3.LUT R4, R0, 0x80, RZ, 0xfc, !PT ;  /* 0x0000008000047812 */ /* 0x000fe200078efcff */
[----:B------:R-:W-:Y:S01]  /*2feb0*/  IMAD R23, R36, 0x2, R18 ;  /* 0x0000000224177824 */ /* 0x000fe200078e0212 */
[----:B------:R-:W-:Y:S02]  /*2fec0*/  LOP3.LUT R3, R3, 0x70, R2, 0xf8, !PT ;  /* 0x0000007003037812 */ /* 0x000fe400078ef802 */
[C---:B------:R-:W-:Y:S02]  /*2fed0*/  LOP3.LUT R2, R0.reuse, 0x40, RZ, 0xfc, !PT ;  /* 0x0000004000027812 */ /* 0x040fe400078efcff */
[----:B------:R-:W-:-:S02]  /*2fee0*/  LOP3.LUT R3, R0, 0xc0, RZ, 0xfc, !PT ;  /* 0x000000c000037812 */ /* 0x000fc400078efcff */
[C---:B------:R-:W-:Y:S02]  /*2fef0*/  LOP3.LUT R2, R0.reuse, 0x100, RZ, 0xfc, !PT ;  /* 0x0000010000027812 */ /* 0x040fe400078efcff */
[C---:B------:R-:W-:Y:S02]  /*2ff00*/  LOP3.LUT R3, R0.reuse, 0x140, RZ, 0xfc, !PT ;  /* 0x0000014000037812 */ /* 0x040fe400078efcff */
[C---:B------:R-:W-:Y:S02]  /*2ff10*/  LOP3.LUT R2, R0.reuse, 0x180, RZ, 0xfc, !PT ;  /* 0x0000018000027812 */ /* 0x040fe400078efcff */
[----:B---3--:R-:W-:-:S07]  /*2ff20*/  LOP3.LUT R0, R0, 0x1c0, RZ, 0xfc, !PT ;  /* 0x000001c000007812 */ /* 0x008fce00078efcff */
.L_x_7047:
[----:B------:R-:W-:Y:S05]  /*2ff30*/  YIELD ;  /* 0x0000000000007946 */ /* 0x000fea0003800000 */
[----:B------:R-:W-:Y:S01]  /*2ff40*/  ULDC.64 UR4, c[0x0][0xb20] ;  /* 0x0002c80000047ab9 */ /* 0x000fe20000000a00 */
[----:B------:R-:W-:Y:S01]  /*2ff50*/  IMAD.MOV.U32 R34, RZ, RZ, RZ ;  /* 0x000000ffff227224 */ /* 0x000fe200078e00ff */
[----:B------:R-:W-:Y:S01]  /*2ff60*/  ISETP.NE.U32.AND P0, PT, RZ, UR4, PT ;  /* 0x00000004ff007c0c */ /* 0x000fe2000bf05070 */
[----:B0-----:R-:W0:Y:S01]  /*2ff70*/  LDC.64 R4, c[0x0][0xaf8] ;  /* 0x0002be00ff047b82 */ /* 0x001e220000000a00 */
[----:B------:R-:W-:Y:S01]  /*2ff80*/  IMAD.MOV.U32 R0, RZ, RZ, RZ ;  /* 0x000000ffff007224 */ /* 0x000fe200078e00ff */
[----:B------:R-:W-:Y:S01]  /*2ff90*/  ULDC.64 UR6, c[0x0][0xb08] ;  /* 0x0002c20000067ab9 */ /* 0x000fe20000000a00 */
[----:B------:R-:W-:Y:S01]  /*2ffa0*/  ISETP.NE.AND.EX P0, PT, RZ, UR5, PT, P0 ;  /* 0x00000005ff007c0c */ /* 0x000fe2000bf05300 */
[----:B------:R-:W-:-:S12]  /*2ffb0*/  ULDC.64 UR4, c[0x0][0xb10] ;  /* 0x0002c40000047ab9 */ /* 0x000fd80000000a00 */
[----:B-1----:R-:W1:Y:S02]  /*2ffc0*/  @P0 LDC.64 R2, c[0x0][0xb20] ;  /* 0x0002c800ff020b82 */ /* 0x002e640000000a00 */
[----:B-1----:R-:W-:-:S05]  /*2ffd0*/  @P0 IMAD.WIDE R2, R27, 0x4, R2 ;  /* 0x000000041b020825 */ /* 0x002fca00078e0202 */
[----:B------:R1:W5:Y:S01]  /*2ffe0*/  @P0 LDG.E R34, desc[UR36][R2.64] ;  /* 0x0000002402220981 */ /* 0x000362000c1e1900 */
[----:B------:R-:W-:Y:S01]  /*2fff0*/  ISETP.NE.U32.AND P0, PT, RZ, UR4, PT ;  /* 0x00000004ff007c0c */ /* 0x000fe2000bf05070 */
[----:B0-----:R-:W-:Y:S01]  /*30000*/  IMAD.WIDE R4, R27, 0x4, R4 ;  /* 0x000000041b047825 */ /* 0x001fe200078e0204 */
[----:B------:R-:W-:Y:S02]  /*30010*/  ISETP.NE.U32.AND P1, PT, RZ, UR6, PT ;  /* 0x00000006ff007c0c */ /* 0x000fe4000bf25070 */
[----:B------:R-:W-:Y:S01]  /*30020*/  ISETP.NE.AND.EX P2, PT, RZ, UR5, PT, P0 ;  /* 0x00000005ff007c0c */ /* 0x000fe2000bf45300 */
[----:B------:R-:W-:Y:S01]  /*30030*/  ULDC.64 UR4, c[0x0][0xaf8] ;  /* 0x0002be0000047ab9 */ /* 0x000fe20000000a00 */
[----:B------:R-:W-:Y:S01]  /*30040*/  ISETP.NE.AND.EX P1, PT, RZ, UR7, PT, P1 ;  /* 0x00000007ff007c0c */ /* 0x000fe2000bf25310 */
[----:B---3--:R-:W-:Y:S01]  /*30050*/  IMAD.MOV.U32 R6, RZ, RZ, RZ ;  /* 0x000000ffff067224 */ /* 0x008fe200078e00ff */
[----:B------:R-:W-:Y:S01]  /*30060*/  ISETP.NE.U32.AND P0, PT, RZ, UR4, PT ;  /* 0x00000004ff007c0c */ /* 0x000fe2000bf05070 */
[----:B-1----:R-:W0:Y:S03]  /*30070*/  LDC.64 R2, c[0x0][0xb08] ;  /* 0x0002c200ff027b82 */ /* 0x002e260000000a00 */
[----:B------:R-:W-:-:S05]  /*30080*/  ISETP.NE.AND.EX P0, PT, RZ, UR5, PT, P0 ;  /* 0x00000005ff007c0c */ /* 0x000fca000bf05300 */
[----:B------:R-:W1:Y:S08]  /*30090*/  @P2 LDC.64 R8, c[0x0][0xb10] ;  /* 0x0002c400ff082b82 */ /* 0x000e700000000a00 */
[----:B--2---:R-:W2:Y:S01]  /*300a0*/  @P0 LDG.E R0, desc[UR36][R4.64] ;  /* 0x0000002404000981 */ /* 0x004ea2000c1e1900 */
[----:B------:R-:W-:Y:S01]  /*300b0*/  ULDC UR4, c[0x0][0x288] ;  /* 0x0000a20000047ab9 */ /* 0x000fe20000000800 */
[----:B0-----:R-:W-:-:S05]  /*300c0*/  IMAD.WIDE R2, R27, 0x4, R2 ;  /* 0x000000041b027825 */ /* 0x001fca00078e0202 */
[----:B------:R0:W5:Y:S01]  /*300d0*/  @P1 LDG.E R6, desc[UR36][R2.64] ;  /* 0x0000002402061981 */ /* 0x000162000c1e1900 */
[----:B-1----:R-:W-:-:S03]  /*300e0*/  @P2 IMAD.WIDE R8, R27, 0x4, R8 ;  /* 0x000000041b082825 */ /* 0x002fc600078e0208 */
[----:B--2---:R1:W-:Y:S02]  /*300f0*/  STL [R1+0x418], R0 ;  /* 0x0004180001007387 */ /* 0x0043e40000100800 */
[----:B-1----:R-:W-:Y:S01]  /*30100*/  IMAD.U32 R0, RZ, RZ, UR4 ;  /* 0x00000004ff007e24 */ /* 0x002fe2000f8e00ff */
[----:B------:R-:W-:-:S05]  /*30110*/  ULDC.64 UR4, c[0x0][0x418] ;  /* 0x0001060000047ab9 */ /* 0x000fca0000000a00 */
[----:B------:R-:W2:Y:S01]  /*30120*/  @P2 LDG.E R0, desc[UR36][R8.64] ;  /* 0x0000002408002981 */ /* 0x000ea2000c1e1900 */
[----:B------:R-:W-:-:S03]  /*30130*/  UISETP.NE.U32.AND UP0, UPT, UR4, URZ, UPT ;  /* 0x0000003f0400728c */ /* 0x000fc6000bf05070 */
[----:B------:R-:W-:Y:S01]  /*30140*/  ULDC UR4, c[0x0][0x424] ;  /* 0x0001090000047ab9 */ /* 0x000fe20000000800 */
[----:B------:R-:W-:-:S03]  /*30150*/  UISETP.NE.AND.EX UP0, UPT, UR5, URZ, UPT, UP0 ;  /* 0x0000003f0500728c */ /* 0x000fc6000bf05300 */
[----:B------:R-:W-:Y:S01]  /*30160*/  ULDC UR5, c[0x0][0x2f0] ;  /* 0x0000bc0000057ab9 */ /* 0x000fe20000000800 */
[----:B------:R-:W-:-:S04]  /*30170*/  USEL UR4, UR4, 0x1, UP0 ;  /* 0x0000000104047887 */ /* 0x000fc80008000000 */
[----:B------:R-:W-:-:S03]  /*30180*/  UIMAD UR4, UR4, UR5, URZ ;  /* 0x00000005040472a4 */ /* 0x000fc6000f8e023f */
[----:B------:R-:W-:Y:S02]  /*30190*/  ULDC UR5, c[0x0][0x348] ;  /* 0x0000d20000057ab9 */ /* 0x000fe40000000800 */
[----:B------:R-:W-:Y:S02]  /*301a0*/  IMAD.U32 R7, RZ, RZ, UR5 ;  /* 0x00000005ff077e24 */ /* 0x000fe4000f8e00ff */
[----:B------:R-:W-:Y:S01]  /*301b0*/  IMAD.U32 R10, RZ, RZ, UR4 ;  /* 0x00000004ff0a7e24 */ /* 0x000fe2000f8e00ff */
[----:B--2---:R0:W-:Y:S01]  /*301c0*/  STL [R1+0x410], R0 ;  /* 0x0004100001007387 */ /* 0x0041e20000100800 */
[----:B------:R-:W-:Y:S01]  /*301d0*/  IMAD.MOV.U32 R12, RZ, RZ, R0 ;  /* 0x000000ffff0c7224 */ /* 0x000fe200078e0000 */
[----:B------:R-:W-:Y:S06]  /*301e0*/  @P2 BRA `(.L_x_6915) ;  /* 0x0000000000142947 */ /* 0x000fec0003800000 */
[----:B------:R-:W-:Y:S05]  /*301f0*/  @!P0 BRA `(.L_x_6915) ;  /* 0x0000000000108947 */ /* 0x000fea0003800000 */
[----:B------:R-:W2:Y:S04]  /*30200*/  LDG.E R9, desc[UR36][R4.64] ;  /* 0x0000002404097981 */ /* 0x000ea8000c1e1900 */
[----:B0-----:R-:W2:Y:S02]  /*30210*/  LDG.E R0, desc[UR36][R4.64+0x4] ;  /* 0x0000042404007981 */ /* 0x001ea4000c1e1900 */
[----:B--2---:R-:W-:-:S05]  /*30220*/  IMAD.IADD R12, R0, 0x1, -R9 ;  /* 0x00000001000c7824 */ /* 0x004fca00078e0a09 */
[----:B------:R1:W-:Y:S02]  /*30230*/  STL [R1+0x410], R12 ;  /* 0x0004100c01007387 */ /* 0x0003e40000100800 */
.L_x_6915:
[----:B------:R-:W-:Y:S01]  /*30240*/  ULDC.64 UR4, c[0x0][0xb18] ;  /* 0x0002c60000047ab9 */ /* 0x000fe20000000a00 */
[C---:B0-----:R-:W-:Y:S02]  /*30250*/  LOP3.LUT R0, R26.reuse, 0xff000000, RZ, 0xc0, !PT ;  /* 0xff0000001a007812 */ /* 0x041fe400078ec0ff */
[----:B------:R-:W-:Y:S02]  /*30260*/  ISETP.NE.U32.AND P0, PT, RZ, UR4, PT ;  /* 0x00000004ff007c0c */ /* 0x000fe4000bf05070 */
[----:B------:R-:W-:Y:S02]  /*30270*/  SHF.R.U32.HI R5, RZ, 0x8, R0 ;  /* 0x00000008ff057819 */ /* 0x000fe40000011600 */
[----:B------:R-:W-:Y:S02]  /*30280*/  ISETP.NE.AND.EX P0, PT, RZ, UR5, PT, P0 ;  /* 0x00000005ff007c0c */ /* 0x000fe4000bf05300 */
[C---:B------:R-:W-:Y:S02]  /*30290*/  LOP3.LUT R0, R26.reuse, 0xff0000, RZ, 0xc0, !PT ;  /* 0x00ff00001a007812 */ /* 0x040fe400078ec0ff */
[----:B------:R-:W-:-:S02]  /*302a0*/  LOP3.LUT R16, R26, 0xffff, RZ, 0xc0, !PT ;  /* 0x0000ffff1a107812 */ /* 0x000fc400078ec0ff */
[----:B------:R-:W-:-:S07]  /*302b0*/  LEA.HI R0, R0, R5, RZ, 0x10 ;  /* 0x0000000500007211 */ /* 0x000fce00078f80ff */
[----:B------:R-:W-:Y:S05]  /*302c0*/  @!P0 BRA `(.L_x_6916) ;  /* 0x0000000000108947 */ /* 0x000fea0003800000 */
[----:B------:R-:W0:Y:S02]  /*302d0*/  LDC.64 R4, c[0x0][0xb18] ;  /* 0x0002c600ff047b82 */ /* 0x000e240000000a00 */
[----:B0-----:R-:W-:-:S05]  /*302e0*/  IMAD.WIDE R4, R27, 0x4, R4 ;  /* 0x000000041b047825 */ /* 0x001fca00078e0204 */
[----:B------:R0:W5:Y:S01]  /*302f0*/  LDG.E R10, desc[UR36][R4.64] ;  /* 0x00000024040a7981 */ /* 0x000162000c1e1900 */
[----:B------:R-:W-:Y:S05]  /*30300*/  BRA `(.L_x_6917) ;  /* 0x0000000000247947 */ /* 0x000fea0003800000 */
.L_x_6916:
        /* <DEDUP_REMOVED lines=9> */
.L_x_6917:
[----:B0-----:R-:W2:Y:S01]  /*303a0*/  @P1 LDG.E R4, desc[UR36][R2.64] ;  /* 0x0000002402041981 */ /* 0x001ea2000c1e1900 */
[----:B------:R-:W0:Y:S03]  /*303b0*/  LDC R5, c[0x0][0x448] ;  /* 0x00011200ff057b82 */ /* 0x000e260000000800 */
[----:B------:R-:W2:Y:S01]  /*303c0*/  @P1 LDG.E R9, desc[UR36][R2.64+0x4] ;  /* 0x0000042402091981 */ /* 0x000ea2000c1e1900 */
[----:B-----5:R-:W-:Y:S02]  /*303d0*/  IMAD.IADD R10, R10, 0x1, -R34 ;  /* 0x000000010a0a7824 */ /* 0x020fe400078e0a22 */
[----:B------:R-:W-:Y:S01]  /*303e0*/  IMAD.SHL.U32 R32, R25, 0x40, RZ ;  /* 0x0000004019207824 */ /* 0x000fe200078e00ff */
[----:B0-----:R-:W-:-:S13]  /*303f0*/  ISETP.NE.AND P2, PT, R5, 0x1, PT ;  /* 0x000000010500780c */ /* 0x001fda0003f45270 */
[----:B------:R-:W0:Y:S08]  /*30400*/  @P2 LDC R8, c[0x0][0x44c] ;  /* 0x00011300ff082b82 */ /* 0x000e300000000800 */
[----:B------:R-:W3:Y:S01]  /*30410*/  @P2 LDC R5, c[0x0][0x450] ;  /* 0x00011400ff052b82 */ /* 0x000ee20000000800 */
[----:B--2---:R-:W-:Y:S02]  /*30420*/  @P1 IMAD.IADD R7, R9, 0x1, -R4 ;  /* 0x0000000109071824 */ /* 0x004fe400078e0a04 */
[----:B------:R-:W-:-:S02]  /*30430*/  VIADD R9, R32, 0x3f ;  /* 0x0000003f20097836 */ /* 0x000fc40000000000 */
[----:B------:R-:W-:Y:S02]  /*30440*/  IMAD.IADD R26, R10, 0x1, R7 ;  /* 0x000000010a1a7824 */ /* 0x000fe400078e0207 */
[----:B0-----:R-:W-:-:S04]  /*30450*/  @P2 IMAD.HI.U32 R8, R9, R8, RZ ;  /* 0x0000000809082227 */ /* 0x001fc800078e00ff */
[C---:B------:R-:W-:Y:S01]  /*30460*/  VIADD R20, R26.reuse, 0x3f ;  /* 0x0000003f1a147836 */ /* 0x040fe20000000000 */
[----:B---3--:R-:W-:Y:S02]  /*30470*/  @P2 SHF.R.U32.HI R9, RZ, R5, R8 ;  /* 0x00000005ff092219 */ /* 0x008fe40000011608 */
[----:B------:R-:W-:Y:S02]  /*30480*/  IADD3 R8, R26, 0x1, -R12 ;  /* 0x000000011a087810 */ /* 0x000fe40007ffe80c */
[----:B------:R-:W-:-:S03]  /*30490*/  SHF.R.S32.HI R3, RZ, 0x1f, R20 ;  /* 0x0000001fff037819 */ /* 0x000fc60000011414 */
[----:B------:R-:W-:Y:S01]  /*304a0*/  IMAD.IADD R9, R8, 0x1, R9 ;  /* 0x0000000108097824 */ /* 0x000fe200078e0209 */
        /* <DEDUP_REMOVED lines=17> */
.L_x_6920:
[----:B------:R-:W-:-:S13]  /*305c0*/  ISETP.NE.AND P0, PT, R3, 0x1, PT ;  /* 0x000000010300780c */ /* 0x000fda0003f05270 */
[----:B------:R-:W0:Y:S02]  /*305d0*/  @P0 LDC.64 R4, c[0x0][0xae0] ;  /* 0x0002b800ff040b82 */ /* 0x000e240000000a00 */
[----:B0-----:R-:W-:-:S05]  /*305e0*/  @P0 IMAD.HI.U32 R4, R11, R4, RZ ;  /* 0x000000040b040227 */ /* 0x001fca00078e00ff */
[----:B------:R-:W-:-:S07]  /*305f0*/  @P0 SHF.R.U32.HI R11, RZ, R5, R4 ;  /* 0x00000005ff0b0219 */ /* 0x000fce0000011604 */
.L_x_6921:
[----:B------:R-:W-:Y:S05]  /*30600*/  BSYNC B0 ;  /* 0x0000000000007941 */ /* 0x000fea0003800000 */
.L_x_6919:
[----:B------:R-:W-:-:S05]  /*30610*/  IMAD R11, R11, R3, R3 ;  /* 0x000000030b0b7224 */ /* 0x000fca00078e0203 */
[----:B------:R-:W-:-:S07]  /*30620*/  VIMNMX R2, R2, R11, PT ;  /* 0x0000000b02027248 */ /* 0x000fce0003fe0100 */
.L_x_6918:
        /* <DEDUP_REMOVED lines=9> */
[----:B-1----:R-:W-:Y:S01]  /*306c0*/  IMAD.IADD R12, R9, 0x1, R4 ;  /* 0x00000001090c7824 */ /* 0x002fe200078e0204 */
        /* <DEDUP_REMOVED lines=15> */
.L_x_6924:
[----:B------:R-:W-:-:S13]  /*307c0*/  ISETP.NE.AND P0, PT, R3, 0x1, PT ;  /* 0x000000010300780c */ /* 0x000fda0003f05270 */
[----:B------:R-:W0:Y:S02]  /*307d0*/  @P0 LDC.64 R4, c[0x0][0xae0] ;  /* 0x0002b800ff040b82 */ /* 0x000e240000000a00 */
[----:B0-----:R-:W-:-:S05]  /*307e0*/  @P0 IMAD.HI.U32 R4, R12, R4, RZ ;  /* 0x000000040c040227 */ /* 0x001fca00078e00ff */
[----:B------:R-:W-:-:S07]  /*307f0*/  @P0 SHF.R.U32.HI R12, RZ, R5, R4 ;  /* 0x00000005ff0c0219 */ /* 0x000fce0000011604 */
.L_x_6925:
[----:B------:R-:W-:Y:S05]  /*30800*/  BSYNC B0 ;  /* 0x0000000000007941 */ /* 0x000fea0003800000 */
.L_x_6923:
[----:B------:R-:W-:-:S05]  /*30810*/  IMAD R3, R12, R3, RZ ;  /* 0x000000030c037224 */ /* 0x000fca00078e02ff */
[----:B------:R-:W-:-:S07]  /*30820*/  VIMNMX R2, R2, R3, !PT ;  /* 0x0000000302027248 */ /* 0x000fce0007fe0100 */
.L_x_6922:
        /* <DEDUP_REMOVED lines=39> */
.L_x_6927:
[----:B------:R-:W-:Y:S05]  /*30aa0*/  BSYNC B0 ;  /* 0x0000000000007941 */ /* 0x000fea0003800000 */
.L_x_6926:
        /* <DEDUP_REMOVED lines=8> */
[----:B------:R-:W-:-:S13]  /*30b30*/  ISETP.GT.AND P0, PT, R11, R4, PT ;  /* 0x000000040b00720c */ /* 0x000fda0003f04270 */
        /* <DEDUP_REMOVED lines=15> */
.L_x_7101:
[----:B-1----:R-:W-:Y:S02]  /*30c30*/  ISETP.NE.AND P0, PT, R14, RZ, PT ;  /* 0x000000ff0e00720c */ /* 0x002fe40003f05270 */
[----:B------:R-:W-:-:S11]  /*30c40*/  PLOP3.LUT P6, PT, PT, PT, PT, 0x8, 0x0 ;  /* 0x000000000000781c */ /* 0x000fd60003fce170 */
[----:B------:R-:W-:Y:S05]  /*30c50*/  @P0 BRA `(.L_x_6931) ;  /* 0x00000000000c0947 */ /* 0x000fea0003800000 */
[----:B------:R-:W-:-:S03]  /*30c60*/  UMOV UR4, 0xffffffff ;  /* 0xffffffff00047882 */ /* 0x000fc60000000000 */
[----:B------:R-:W-:Y:S05]  /*30c70*/  BRA.DIV UR4, `(.L_x_6932) ;  /* 0x0000008a04887947 */ /* 0x000fea000b800000 */
[----:B------:R-:W-:-:S13]  /*30c80*/  ELECT P6, URZ, PT ;  /* 0x00000000003f782f */ /* 0x000fda00038c0000 */
.L_x_6931:
        /* <DEDUP_REMOVED lines=9> */
.L_x_7104:
[----:B------:R-:W-:Y:S05]  /*30d20*/  BSYNC B1 ;  /* 0x0000000000017941 */ /* 0x000fea0003800000 */
.L_x_6933:
[----:B------:R-:W-:Y:S04]  /*30d30*/  BSSY B1, `(.L_x_6935) ;  /* 0x00000b7000017945 */ /* 0x000fe80003800000 */
[----:B------:R-:W-:Y:S05]  /*30d40*/  @!P6 BRA `(.L_x_6936) ;  /* 0x0000000800d4e947 */ /* 0x000fea0003800000 */
[----:B------:R-:W1:Y:S01]  /*30d50*/  S2R R7, SR_TID.X ;  /* 0x0000000000077919 */ /* 0x000e620000002100 */
[----:B0-----:R-:W-:Y:S01]  /*30d60*/  IMAD R3, R19, 0x8, R18 ;  /* 0x0000000813037824 */ /* 0x001fe200078e0212 */
[----:B------:R-:W-:Y:S01]  /*30d70*/  BSSY B2, `(.L_x_6937) ;  /* 0x0000006000027945 */ /* 0x000fe20003800000 */
[----:B-1----:R-:W-:Y:S02]  /*30d80*/  LOP3.LUT R10, R7, 0x7f, RZ, 0xc0, !PT ;  /* 0x0000007f070a7812 */ /* 0x002fe400078ec0ff */
[----:B------:R-:W-:Y:S02]  /*30d90*/  SHF.L.U32 R7, R29, 0x1f, RZ ;  /* 0x0000001f1d077819 */ /* 0x000fe400000006ff */
[----:B------:R-:W-:Y:S02]  /*30da0*/  ISETP.NE.AND P1, PT, R10, RZ, PT ;  /* 0x000000ff0a00720c */ /* 0x000fe40003f25270 */
[----:B------:R-:W0:Y:S02]  /*30db0*/  SYNCS.PHASECHK.TRANS64.TRYWAIT P0, [R3+URZ+0x388a0], R7 ;  /* 0x0388a007030075a7 */ /* 0x000e24000800017f */
[----:B0-----:R-:W-:Y:S09]  /*30dc0*/  @!P0 BRA `(.L_x_6938) ;  /* 0x0000008800688947 */ /* 0x001ff20003800000 */
.L_x_7105:
[----:B------:R-:W-:Y:S05]  /*30dd0*/  BSYNC B2 ;  /* 0x0000000000027941 */ /* 0x000fea0003800000 */
.L_x_6937:
[----:B------:R-:W-:Y:S04]  /*30de0*/  BSSY B2, `(.L_x_6939) ;  /* 0x0000009000027945 */ /* 0x000fe80003800000 */
[----:B------:R-:W-:Y:S05]  /*30df0*/  @P1 BRA `(.L_x_6940) ;  /* 0x00000000001c1947 */ /* 0x000fea0003800000 */
[----:B------:R-:W1:Y:S02]  /*30e00*/  S2R R10, SR_TID.X ;  /* 0x00000000000a7919 */ /* 0x000e640000002100 */
[----:B-1----:R-:W-:Y:S01]  /*30e10*/  LOP3.LUT R11, R10, 0x1f, RZ, 0xc0, !PT ;  /* 0x0000001f0a0b7812 */ /* 0x002fe200078ec0ff */
[----:B------:R-:W-:-:S03]  /*30e20*/  IMAD.MOV.U32 R10, RZ, RZ, 0x2000 ;  /* 0x00002000ff0a7424 */ /* 0x000fc600078e00ff */
[----:B------:R-:W-:Y:S01]  /*30e30*/  ISETP.NE.AND P0, PT, R11, RZ, PT ;  /* 0x000000ff0b00720c */ /* 0x000fe20003f05270 */
[----:B------:R1:W-:-:S12]  /*30e40*/  SYNCS.ARRIVE.TRANS64 RZ, [R3+URZ+0x38890], R10 ;  /* 0x0388900a03ff79a7 */ /* 0x0003d8000800003f */
[----:B-1----:R-:W-:Y:S05]  /*30e50*/  @!P0 BRA `(.L_x_6940) ;  /* 0x0000000000048947 */ /* 0x002fea0003800000 */
[----:B------:R-:W-:Y:S01]  /*30e60*/  BPT.TRAP 0x1 ;  /* 0x000000040000795c */ /* 0x000fe20000300000 */
.L_x_6940:
[----:B------:R-:W-:Y:S05]  /*30e70*/  BSYNC B2 ;  /* 0x0000000000027941 */ /* 0x000fea0003800000 */
.L_x_6939:
        /* <DEDUP_REMOVED lines=12> */
.L_x_6941:
        /* <DEDUP_REMOVED lines=13> */
.L_x_7106:
[----:B------:R-:W-:Y:S05]  /*31010*/  BSYNC B2 ;  /* 0x0000000000027941 */ /* 0x000fea0003800000 */
.L_x_6942:
        /* <DEDUP_REMOVED lines=11> */
.L_x_6945:
[----:B------:R-:W-:Y:S05]  /*310d0*/  BSYNC B2 ;  /* 0x0000000000027941 */ /* 0x000fea0003800000 */
.L_x_6944:
        /* <DEDUP_REMOVED lines=9> */
.L_x_6946:
        /* <DEDUP_REMOVED lines=15> */
.L_x_6947:
        /* <DEDUP_REMOVED lines=15> */
.L_x_6948:
        /* <DEDUP_REMOVED lines=15> */
.L_x_6949:
        /* <DEDUP_REMOVED lines=15> */
.L_x_6950:
        /* <DEDUP_REMOVED lines=15> */
.L_x_6951:
        /* <DEDUP_REMOVED lines=15> */
.L_x_6952:
        /* <DEDUP_REMOVED lines=15> */
.L_x_6953:
        /* <DEDUP_REMOVED lines=10> */
.L_x_6936:
[----:B------:R-:W-:Y:S05]  /*318a0*/  BSYNC B1 ;  /* 0x0000000000017941 */ /* 0x000fea0003800000 */
.L_x_6935:
        /* <DEDUP_REMOVED lines=9> */
.L_x_6973:
[----:B------:R-:W-:Y:S05]  /*31940*/  YIELD ;  /* 0x0000000000007946 */ /* 0x000fea0003800000 */
[----:B------:R-:W-:Y:S04]  /*31950*/  BSSY B1, `(.L_x_6954) ;  /* 0x00000b6000017945 */ /* 0x000fe80003800000 */
[----:B------:R-:W-:Y:S05]  /*31960*/  @!P6 BRA `(.L_x_6955) ;  /* 0x0000000800d0e947 */ /* 0x000fea0003800000 */
[----:B------:R-:W0:Y:S01]  /*31970*/  S2R R2, SR_TID.X ;  /* 0x0000000000027919 */ /* 0x000e220000002100 */
[----:B------:R-:W-:Y:S01]  /*31980*/  IMAD R10, R19, 0x8, R18 ;  /* 0x00000008130a7824 */ /* 0x000fe200078e0212 */
[----:B------:R-:W-:Y:S01]  /*31990*/  BSSY B2, `(.L_x_6956) ;  /* 0x0000006000027945 */ /* 0x000fe20003800000 */
[----:B0-----:R-:W-:Y:S02]  /*319a0*/  LOP3.LUT R3, R2, 0x7f, RZ, 0xc0, !PT ;  /* 0x0000007f02037812 */ /* 0x001fe400078ec0ff */
[----:B------:R-:W-:Y:S02]  /*319b0*/  SHF.L.U32 R2, R29, 0x1f, RZ ;  /* 0x0000001f1d027819 */ /* 0x000fe400000006ff */
[----:B------:R-:W-:Y:S02]  /*319c0*/  ISETP.NE.AND P2, PT, R3, RZ, PT ;  /* 0x000000ff0300720c */ /* 0x000fe40003f45270 */
[----:B------:R-:W0:Y:S02]  /*319d0*/  SYNCS.PHASECHK.TRANS64.TRYWAIT P1, [R10+URZ+0x388a0], R2 ;  /* 0x0388a0020a0075a7 */ /* 0x000e24000802017f */
[----:B0-----:R-:W-:Y:S09]  /*319e0*/  @!P1 BRA `(.L_x_6957) ;  /* 0x0000007c00889947 */ /* 0x001ff20003800000 */
.L_x_7107:
[----:B------:R-:W-:Y:S05]  /*319f0*/  BSYNC B2 ;  /* 0x0000000000027941 */ /* 0x000fea0003800000 */
.L_x_6956:
        /* <DEDUP_REMOVED lines=9> */
.L_x_6959:
[----:B------:R-:W-:Y:S05]  /*31a90*/  BSYNC B2 ;  /* 0x0000000000027941 */ /* 0x000fea0003800000 */
.L_x_6958:
        /* <DEDUP_REMOVED lines=11> */
.L_x_6960:
        /* <DEDUP_REMOVED lines=13> */
.L_x_7108:
[----:B------:R-:W-:Y:S05]  /*31c20*/  BSYNC B2 ;  /* 0x0000000000027941 */ /* 0x000fea0003800000 */
.L_x_6961:
[----:B------:R-:W-:Y:S01]  /*31c30*/  BSSY B2, `(.L_x_6963) ;  /* 0x000000b000027945 */ /* 0x000fe20003800000 */
[----:B01----:R-:W-:Y:S02]  /*31c40*/  IMAD.MOV.U32 R2, RZ, RZ, 0x0 ;  /* 0x00000000ff027424 */ /* 0x003fe400078e00ff */
[----:B------:R-:W-:Y:S01]  /*31c50*/  IMAD.MOV.U32 R3, RZ, RZ, 0x12f00000 ;  /* 0x12f00000ff037424 */ /* 0x000fe200078e00ff */
[----:B------:R-:W-:Y:S06]  /*31c60*/  @P2 BRA `(.L_x_6964) ;  /* 0x00000000001c2947 */ /* 0x000fec0003800000 */
[----:B------:R-:W0:Y:S02]  /*31c70*/  S2R R13, SR_TID.X ;  /* 0x00000000000d7919 */ /* 0x000e240000002100 */
[----:B0-----:R-:W-:Y:S01]  /*31c80*/  LOP3.LUT R14, R13, 0x1f, RZ, 0xc0, !PT ;  /* 0x0000001f0d0e7812 */ /* 0x001fe200078ec0ff */
[----:B------:R-:W-:-:S03]  /*31c90*/  IMAD.MOV.U32 R13, RZ, RZ, 0x10000 ;  /* 0x00010000ff0d7424 */ /* 0x000fc600078e00ff */
[----:B------:R-:W-:Y:S01]  /*31ca0*/  ISETP.NE.AND P1, PT, R14, RZ, PT ;  /* 0x000000ff0e00720c */ /* 0x000fe20003f25270 */
[----:B------:R0:W-:-:S12]  /*31cb0*/  SYNCS.ARRIVE.TRANS64 RZ, [R10+URZ+0x388b0], R13 ;  /* 0x0388b00d0aff79a7 */ /* 0x0001d8000800003f */
[----:B0-----:R-:W-:Y:S05]  /*31cc0*/  @!P1 BRA `(.L_x_6964) ;  /* 0x0000000000049947 */ /* 0x001fea0003800000 */
[----:B------:R-:W-:Y:S01]  /*31cd0*/  BPT.TRAP 0x1 ;  /* 0x000000040000795c */ /* 0x000fe20000300000 */
.L_x_6964:
[----:B------:R-:W-:Y:S05]  /*31ce0*/  BSYNC B2 ;  /* 0x0000000000027941 */ /* 0x000fea0003800000 */
.L_x_6963:
        /* <DEDUP_REMOVED lines=9> */
.L_x_6965:
        /* <DEDUP_REMOVED lines=15> */
.L_x_6966:
        /* <DEDUP_REMOVED lines=15> */
.L_x_6967:
        /* <DEDUP_REMOVED lines=15> */
.L_x_6968:
        /* <DEDUP_REMOVED lines=15> */
.L_x_6969:
        /* <DEDUP_REMOVED lines=15> */
.L_x_6970:
        /* <DEDUP_REMOVED lines=15> */
.L_x_6971:
        /* <DEDUP_REMOVED lines=15> */
.L_x_6972:
        /* <DEDUP_REMOVED lines=10> */
.L_x_6955:
[----:B------:R-:W-:Y:S05]  /*324b0*/  BSYNC B1 ;  /* 0x0000000000017941 */ /* 0x000fea0003800000 */
.L_x_6954:
        /* <DEDUP_REMOVED lines=8> */
.L_x_6929:
[----:B------:R-:W-:Y:S05]  /*32540*/  BSYNC B0 ;  /* 0x0000000000007941 */ /* 0x000fea0003800000 */
.L_x_6928:
[----:B------:R-:W1:Y:S01]  /*32550*/  LDC R2, c[0x0][0x448] ;  /* 0x00011200ff027b82 */ /* 0x000e620000000800 */
[----:B0-----:R-:W-:Y:S01]  /*32560*/  VIADD R3, R32, 0x3f ;  /* 0x0000003f20037836 */ /* 0x001fe20000000000 */
[----:B------:R-:W-:Y:S06]  /*32570*/  @!P0 WARPSYNC.ALL ;  /* 0x0000000000008948 */ /* 0x000fec0003800000 */
[----:B------:R-:W-:Y:S01]  /*32580*/  @!P0 BAR.SYNC.DEFER_BLOCKING 0xc, 0x180 ;  /* 0x0306000000008b1d */ /* 0x000fe20000010000 */
[----:B-1----:R-:W-:-:S13]  /*32590*/  ISETP.NE.AND P1, PT, R2, 0x1, PT ;  /* 0x000000010200780c */ /* 0x002fda0003f25270 */
[----:B------:R-:W0:Y:S08]  /*325a0*/  @P1 LDC R4, c[0x0][0x44c] ;  /* 0x00011300ff041b82 */ /* 0x000e300000000800 */
[----:B------:R-:W1:Y:S01]  /*325b0*/  @P1 LDC R2, c[0x0][0x450] ;  /* 0x00011400ff021b82 */ /* 0x000e620000000800 */
[----:B0-----:R-:W-:-:S05]  /*325c0*/  @P1 IMAD.HI.U32 R4, R3, R4, RZ ;  /* 0x0000000403041227 */ /* 0x001fca00078e00ff */
[----:B-1----:R-:W-:-:S05]  /*325d0*/  @P1 SHF.R.U32.HI R3, RZ, R2, R4 ;  /* 0x00000002ff031219 */ /* 0x002fca0000011604 */
        /* <DEDUP_REMOVED lines=16> */
.L_x_6976:
[----:B------:R-:W-:-:S13]  /*326e0*/  ISETP.NE.AND P0, PT, R3, 0x1, PT ;  /* 0x000000010300780c */ /* 0x000fda0003f05270 */
[----:B------:R-:W0:Y:S02]  /*326f0*/  @P0 LDC.64 R4, c[0x0][0xae0] ;  /* 0x0002b800ff040b82 */ /* 0x000e240000000a00 */
[----:B0-----:R-:W-:-:S05]  /*32700*/  @P0 IMAD.HI.U32 R4, R6, R4, RZ ;  /* 0x0000000406040227 */ /* 0x001fca00078e00ff */
[----:B------:R-:W-:-:S07]  /*32710*/  @P0 SHF.R.U32.HI R6, RZ, R5, R4 ;  /* 0x00000005ff060219 */ /* 0x000fce0000011604 */
.L_x_6977:
[----:B------:R-:W-:Y:S05]  /*32720*/  BSYNC B0 ;  /* 0x0000000000007941 */ /* 0x000fea0003800000 */
.L_x_6975:
[----:B------:R-:W-:-:S05]  /*32730*/  IMAD R5, R6, R3, R3 ;  /* 0x0000000306057224 */ /* 0x000fca00078e0203 */
[----:B------:R-:W-:-:S07]  /*32740*/  VIMNMX R2, R2, R5, PT ;  /* 0x0000000502027248 */ /* 0x000fce0003fe0100 */
.L_x_6974:
[----:B------:R-:W-:Y:S01]  /*32750*/  VIADD R2, R2, 0x3f ;  /* 0x0000003f02027836 */ /* 0x000fe20000000000 */
[----:B------:R-:W-:-:S04]  /*32760*/  ULDC UR4, c[0x0][0xad4] ;  /* 0x0002b50000047ab9 */ /* 0x000fc80000000800 */
[----:B------:R-:W-:-:S04]  /*32770*/  SHF.R.S32.HI R5, RZ, 0x1f, R2 ;  /* 0x0000001fff057819 */ /* 0x000fc80000011402 */
[----:B------:R-:W-:Y:S02]  /*32780*/  LEA.HI R5, R5, R2, RZ, 0x6 ;  /* 0x0000000205057211 */ /* 0x000fe400078f30ff */
[----:B------:R-:W0:Y:S02]  /*32790*/  @P1 LDC R2, c[0x0][0x450] ;  /* 0x00011400ff021b82 */ /* 0x000e240000000800 */
[----:B------:R-:W-:-:S04]  /*327a0*/  SHF.R.S32.HI R5, RZ, 0x6, R5 ;  /* 0x00000006ff057819 */ /* 0x000fc80000011405 */
[----:B------:R-:W-:Y:S02]  /*327b0*/  VIMNMX R20, R20, R5, PT ;  /* 0x0000000514147248 */ /* 0x000fe40003fe0100 */
[----:B------:R-:W1:Y:S02]  /*327c0*/  @P1 LDC R5, c[0x0][0x44c] ;  /* 0x00011300ff051b82 */ /* 0x000e640000000800 */
[----:B-1----:R-:W-:-:S04]  /*327d0*/  @P1 IMAD.HI.U32 R4, R32, R5, RZ ;  /* 0x0000000520041227 */ /* 0x002fc800078e00ff */
[----:B------:R-:W-:Y:S01]  /*327e0*/  IMAD.MOV.U32 R5, RZ, RZ, R32 ;  /* 0x000000ffff057224 */ /* 0x000fe200078e0020 */
        /* <DEDUP_REMOVED lines=14> */
.L_x_6980:
[----:B------:R-:W-:-:S13]  /*328d0*/  ISETP.NE.AND P0, PT, R3, 0x1, PT ;  /* 0x000000010300780c */ /* 0x000fda0003f05270 */
[----:B------:R-:W0:Y:S02]  /*328e0*/  @P0 LDC.64 R4, c[0x0][0xae0] ;  /* 0x0002b800ff040b82 */ /* 0x000e240000000a00 */
[----:B0-----:R-:W-:-:S05]  /*328f0*/  @P0 IMAD.HI.U32 R4, R6, R4, RZ ;  /* 0x0000000406040227 */ /* 0x001fca00078e00ff */
[----:B------:R-:W-:-:S07]  /*32900*/  @P0 SHF.R.U32.HI R6, RZ, R5, R4 ;  /* 0x00000005ff060219 */ /* 0x000fce0000011604 */
.L_x_6981:
[----:B------:R-:W-:Y:S05]  /*32910*/  BSYNC B0 ;  /* 0x0000000000007941 */ /* 0x000fea0003800000 */
.L_x_6979:
[----:B------:R-:W-:-:S05]  /*32920*/  IMAD R3, R6, R3, RZ ;  /* 0x0000000306037224 */ /* 0x000fca00078e02ff */
[----:B------:R-:W-:-:S07]  /*32930*/  VIMNMX R2, R2, R3, !PT ;  /* 0x0000000302027248 */ /* 0x000fce0007fe0100 */
.L_x_6978:
[----:B------:R-:W-:Y:S01]  /*32940*/  ISETP.NE.AND P1, PT, R0, RZ, PT ;  /* 0x000000ff0000720c */ /* 0x000fe20003f25270 */
[----:B------:R-:W-:Y:S01]  /*32950*/  BSSY B0, `(.L_x_6982) ;  /* 0x0000024000007945 */ /* 0x000fe20003800000 */
[----:B------:R-:W-:-:S04]  /*32960*/  SHF.R.S32.HI R3, RZ, 0x1f, R2 ;  /* 0x0000001fff037819 */ /* 0x000fc80000011402 */
[----:B------:R-:W-:Y:S01]  /*32970*/  LEA.HI R3, R3, R2, RZ, 0x6 ;  /* 0x0000000203037211 */ /* 0x000fe200078f30ff */
[----:B------:R-:W-:-:S03]  /*32980*/  IMAD.MOV.U32 R2, RZ, RZ, RZ ;  /* 0x000000ffff027224 */ /* 0x000fc600078e00ff */
[----:B------:R-:W-:-:S03]  /*32990*/  SHF.R.S32.HI R3, RZ, 0x6, R3 ;  /* 0x00000006ff037819 */ /* 0x000fc60000011403 */
        /* <DEDUP_REMOVED lines=31> */
.L_x_6983:
[----:B------:R-:W-:Y:S05]  /*32b90*/  BSYNC B0 ;  /* 0x0000000000007941 */ /* 0x000fea0003800000 */
.L_x_6982:
[-C--:B------:R-:W-:Y:S01]  /*32ba0*/  IMAD R33, R33, R2.reuse, R4 ;  /* 0x0000000221217224 */ /* 0x080fe200078e0204 */
[----:B------:R-:W-:Y:S04]  /*32bb0*/  BSSY B7, `(.L_x_6984) ;  /* 0x000045d000077945 */ /* 0x000fe80003800000 */
[----:B------:R-:W-:-:S04]  /*32bc0*/  VIADDMNMX R31, R33, R2, R20, PT ;  /* 0x00000002211f7246 */ /* 0x000fc80003800114 */
[----:B------:R-:W-:Y:S01]  /*32bd0*/  ISETP.GT.AND P0, PT, R31, R33, PT ;  /* 0x000000211f00720c */ /* 0x000fe20003f04270 */
[----:B------:R1:W-:-:S12]  /*32be0*/  STL [R1+0x430], R31 ;  /* 0x0004301f01007387 */ /* 0x0003d80000100800 */
[----:B-1----:R-:W-:Y:S05]  /*32bf0*/  @P0 BRA `(.L_x_6985) ;  /* 0x0000000000440947 */ /* 0x002fea0003800000 */
[----:B0-----:R-:W0:Y:S02]  /*32c00*/  S2R R0, SR_TID.X ;  /* 0x0000000000007919 */ /* 0x001e240000002100 */
        /* <DEDUP_REMOVED lines=16> */
.L_x_6985:
[----:B0-----:R-:W-:Y:S01]  /*32d10*/  VIADD R0, R18, 0x22400 ;  /* 0x0002240012007836 */ /* 0x001fe20000000000 */
        /* <DEDUP_REMOVED lines=19> */
.L_x_6988:
[----:B------:R-:W-:Y:S05]  /*32e50*/  BSYNC B6 ;  /* 0x0000000000067941 */ /* 0x000fea0003800000 */
.L_x_6987:
        /* <DEDUP_REMOVED lines=20> */
.L_x_6991:
        /* <DEDUP_REMOVED lines=15> */
.L_x_6990:
[----:B------:R-:W-:Y:S05]  /*33090*/  BSYNC B6 ;  /* 0x0000000000067941 */ /* 0x000fea0003800000 */
.L_x_6989:
[----:B------:R-:W-:Y:S01]  /*330a0*/  ULDC.64 UR4, c[0x0][0xaf0] ;  /* 0x0002bc0000047ab9 */ /* 0x000fe20000000a00 */
[----:B------:R-:W-:Y:S01]  /*330b0*/  IMAD.MOV.U32 R30, RZ, RZ, R27 ;  /* 0x000000ffff1e7224 */ /* 0x000fe200078e001b */
[----:B------:R-:W-:Y:S01]  /*330c0*/  ISETP.NE.U32.AND P0, PT, RZ, UR4, PT ;  /* 0x00000004ff007c0c */ /* 0x000fe2000bf05070 */
[----:B------:R-:W0:Y:S01]  /*330d0*/  S2R R20, SR_TID.X ;  /* 0x0000000000147919 */ /* 0x000e220000002100 */
[----:B------:R-:W1:Y:S01]  /*330e0*/  LDC R10, c[0x0][0x430] ;  /* 0x00010c00ff0a7b82 */ /* 0x000e620000000800 */
[----:B------:R-:W2:Y:S01]  /*330f0*/  S2R R21, SR_TID.X ;  /* 0x0000000000157919 */ /* 0x000ea20000002100 */
[----:B------:R-:W-:Y:S01]  /*33100*/  ISETP.NE.AND.EX P0, PT, RZ, UR5, PT, P0 ;  /* 0x00000005ff007c0c */ /* 0x000fe2000bf05300 */
[----:B------:R-:W-:-:S12]  /*33110*/  ULDC UR4, c[0x0][0x320] ;  /* 0x0000c80000047ab9 */ /* 0x000fd80000000800 */
[----:B------:R-:W3:Y:S01]  /*33120*/  @P0 LDC.64 R2, c[0x0][0xaf0] ;  /* 0x0002bc00ff020b82 */ /* 0x000ee20000000a00 */
[----:B0-----:R-:W-:Y:S01]  /*33130*/  LOP3.LUT R20, R20, 0x7f, RZ, 0xc0, !PT ;  /* 0x0000007f14147812 */ /* 0x001fe200078ec0ff */
[----:B---3--:R-:W-:-:S05]  /*33140*/  @P0 IMAD.WIDE R2, R27, 0x4, R2 ;  /* 0x000000041b020825 */ /* 0x008fca00078e0202 */
[----:B------:R0:W3:Y:S01]  /*33150*/  @P0 LDG.E R30, desc[UR36][R2.64] ;  /* 0x00000024021e0981 */ /* 0x0000e2000c1e1900 */
[----:B------:R-:W-:Y:S01]  /*33160*/  SHF.R.U32.HI R25, RZ, 0x3, R20 ;  /* 0x00000003ff197819 */ /* 0x000fe20000011614 */
[----:B--2---:R-:W-:Y:S01]  /*33170*/  IMAD.SHL.U32 R20, R21, 0x10, RZ ;  /* 0x0000001015147824 */ /* 0x004fe200078e00ff */
[----:B-1----:R-:W-:Y:S02]  /*33180*/  ISETP.NE.AND P1, PT, R10, 0x1, PT ;  /* 0x000000010a00780c */ /* 0x002fe40003f25270 */
[----:B------:R-:W-:Y:S02]  /*33190*/  LEA R0, R31, 0xffffffc0, 0x6 ;  /* 0xffffffc01f007811 */ /* 0x000fe400078e30ff */
[----:B------:R-:W-:Y:S01]  /*331a0*/  LOP3.LUT R20, R25, 0x70, R20, 0xf8, !PT ;  /* 0x0000007019147812 */ /* 0x000fe200078ef814 */
[----:B------:R-:W1:Y:S01]  /*331b0*/  S2R R31, SR_TID.X ;  /* 0x00000000001f7919 */ /* 0x000e620000002100 */
[----:B------:R-:W-:Y:S01]  /*331c0*/  LOP3.LUT R17, R17, 0xffffffbf, RZ, 0xc0, !PT ;  /* 0xffffffbf11117812 */ /* 0x000fe200078ec0ff */
[----:B------:R-:W2:Y:S02]  /*331d0*/  S2R R25, SR_TID.X ;  /* 0x0000000000197919 */ /* 0x000ea40000002100 */
[----:B------:R-:W-:-:S04]  /*331e0*/  IMAD.IADD R7, R20, 0x1, R0 ;  /* 0x0000000114077824 */ /* 0x000fc800078e0200 */
[----:B0-----:R-:W0:Y:S01]  /*331f0*/  @P1 LDC R3, c[0x0][0x434] ;  /* 0x00010d00ff031b82 */ /* 0x001e220000000800 */
[C---:B------:R-:W-:Y:S01]  /*33200*/  ISETP.GE.AND P0, PT, R7.reuse, R26, PT ;  /* 0x0000001a0700720c */ /* 0x040fe20003f06270 */
[----:B------:R-:W-:-:S03]  /*33210*/  IMAD.IADD R7, R7, 0x1, R34 ;  /* 0x0000000107077824 */ /* 0x000fc600078e0222 */
[----:B------:R-:W-:Y:S01]  /*33220*/  ISETP.GT.U32.OR P0, PT, R20, 0x3f, P0 ;  /* 0x0000003f1400780c */ /* 0x000fe20000704470 */
[----:B------:R-:W-:Y:S02]  /*33230*/  IMAD.MOV.U32 R6, RZ, RZ, R7 ;  /* 0x000000ffff067224 */ /* 0x000fe400078e0007 */
[----:B------:R-:W4:Y:S01]  /*33240*/  @P1 LDC R2, c[0x0][0x438] ;  /* 0x00010e00ff021b82 */ /* 0x000f220000000800 */
[----:B0-----:R-:W-:-:S04]  /*33250*/  @P1 IMAD.HI.U32 R3, R7, R3, RZ ;  /* 0x0000000307031227 */ /* 0x001fc800078e00ff */
[----:B--2---:R-:W-:Y:S02]  /*33260*/  IMAD.SHL.U32 R35, R25, 0x8, RZ ;  /* 0x0000000819237824 */ /* 0x004fe400078e00ff */
[C---:B-1----:R-:W-:Y:S01]  /*33270*/  IMAD.SHL.U32 R25, R31.reuse, 0x8, RZ ;  /* 0x000000081f197824 */ /* 0x042fe200078e00ff */
[----:B----4-:R-:W-:Y:S01]  /*33280*/  @P1 SHF.R.U32.HI R6, RZ, R2, R3 ;  /* 0x00000002ff061219 */ /* 0x010fe20000011603 */
[----:B------:R-:W-:Y:S01]  /*33290*/  IMAD.SHL.U32 R11, R31, 0x8, RZ ;  /* 0x000000081f0b7824 */ /* 0x000fe200078e00ff */
[----:B------:R-:W-:Y:S01]  /*332a0*/  LOP3.LUT R35, R35, 0x38, RZ, 0xc0, !PT ;  /* 0x0000003823237812 */ /* 0x000fe200078ec0ff */
[----:B------:R-:W0:Y:S01]  /*332b0*/  @!P0 LDC.64 R2, c[0x0][0x428] ;  /* 0x00010a00ff028b82 */ /* 0x000e220000000a00 */
[----:B------:R-:W-:Y:S01]  /*332c0*/  LOP3.LUT R25, R25, 0x38, RZ, 0xc0, !PT ;  /* 0x0000003819197812 */ /* 0x000fe200078ec0ff */
[----:B------:R-:W-:Y:S01]  /*332d0*/  IMAD.SHL.U32 R31, R31, 0x8, RZ ;  /* 0x000000081f1f7824 */ /* 0x000fe200078e00ff */
[----:B------:R-:W-:Y:S02]  /*332e0*/  LOP3.LUT R4, R35, 0x40, RZ, 0xfc, !PT ;  /* 0x0000004023047812 */ /* 0x000fe400078efcff */
[----:B------:R-:W1:Y:S01]  /*332f0*/  S2R R35, SR_TID.X ;  /* 0x0000000000237919 */ /* 0x000e620000002100 */
[----:B------:R-:W-:-:S02]  /*33300*/  ISETP.GE.AND P3, PT, R25, UR4, PT ;  /* 0x0000000419007c0c */ /* 0x000fc4000bf66270 */
[----:B------:R-:W-:Y:S02]  /*33310*/  ISETP.GE.AND P2, PT, R4, UR4, PT ;  /* 0x0000000404007c0c */ /* 0x000fe4000bf46270 */
[----:B------:R-:W-:Y:S02]  /*33320*/  LOP3.LUT R11, R11, 0x38, RZ, 0xc0, !PT ;  /* 0x000000380b0b7812 */ /* 0x000fe400078ec0ff */
[----:B------:R-:W-:Y:S02]  /*33330*/  SEL R8, RZ, 0xffffffff, P2 ;  /* 0xffffffffff087807 */ /* 0x000fe40001000000 */
[----:B------:R-:W-:Y:S02]  /*33340*/  LOP3.LUT R11, R11, 0x180, RZ, 0xfc, !PT ;  /* 0x000001800b0b7812 */ /* 0x000fe400078efcff */
[----:B------:R-:W-:Y:S01]  /*33350*/  LOP3.LUT R31, R31, 0x38, RZ, 0xc0, !PT ;  /* 0x000000381f1f7812 */ /* 0x000fe200078ec0ff */
[----:B------:R-:W-:-:S04]  /*33360*/  IMAD.SHL.U32 R8, R8, 0x2, RZ ;  /* 0x0000000208087824 */ /* 0x000fc800078e00ff */
[----:B------:R-:W-:-:S04]  /*33370*/  @P2 LOP3.LUT R17, R17, 0x40, RZ, 0xfc, !PT ;  /* 0x0000004011112812 */ /* 0x000fc800078efcff */
[----:B------:R-:W-:-:S04]  /*33380*/  LOP3.LUT R17, R17, 0xffffff7f, RZ, 0xc0, !PT ;  /* 0xffffff7f11117812 */ /* 0x000fc800078ec0ff */
[----:B------:R-:W-:-:S04]  /*33390*/  @P3 LOP3.LUT R17, R17, 0x80, RZ, 0xfc, !PT ;  /* 0x0000008011113812 */ /* 0x000fc800078efcff */
[----:B------:R-:W-:Y:S01]  /*333a0*/  LOP3.LUT R17, R17, 0xffffffdf, RZ, 0xc0, !PT ;  /* 0xffffffdf11117812 */ /* 0x000fe200078ec0ff */
[C---:B-1----:R-:W-:Y:S02]  /*333b0*/  IMAD.SHL.U32 R4, R35.reuse, 0x8, RZ ;  /* 0x0000000823047824 */ /* 0x042fe400078e00ff */
[----:B------:R-:W-:-:S03]  /*333c0*/  IMAD.SHL.U32 R35, R35, 0x8, RZ ;  /* 0x0000000823237824 */ /* 0x000fc600078e00ff */
[----:B------:R-:W-:Y:S02]  /*333d0*/  LOP3.LUT R4, R4, 0x38, RZ, 0xc0, !PT ;  /* 0x0000003804047812 */ /* 0x000fe400078ec0ff */
[----:B------:R-:W-:Y:S02]  /*333e0*/  LOP3.LUT R35, R35, 0x38, RZ, 0xc0, !PT ;  /* 0x0000003823237812 */ /* 0x000fe400078ec0ff */
[----:B------:R-:W-:Y:S02]  /*333f0*/  LOP3.LUT R4, R4, 0x80, RZ, 0xfc, !PT ;  /* 0x0000008004047812 */ /* 0x000fe400078efcff */
[----:B------:R-:W-:Y:S02]  /*33400*/  LOP3.LUT R35, R35, 0xc0, RZ, 0xfc, !PT ;  /* 0x000000c023237812 */ /* 0x000fe400078efcff */
[----:B------:R-:W-:Y:S02]  /*33410*/  ISETP.GE.AND P2, PT, R4, UR4, PT ;  /* 0x0000000404007c0c */ /* 0x000fe4000bf46270 */
[----:B------:R-:W-:-:S02]  /*33420*/  SEL R4, RZ, 0x1, P3 ;  /* 0x00000001ff047807 */ /* 0x000fc40001800000 */
[----:B------:R-:W-:Y:S02]  /*33430*/  ISETP.GE.AND P1, PT, R35, UR4, PT ;  /* 0x0000000423007c0c */ /* 0x000fe4000bf26270 */
[----:B------:R-:W-:Y:S02]  /*33440*/  LOP3.LUT R8, R8, 0x2, R4, 0xe2, !PT ;  /* 0x0000000208087812 */ /* 0x000fe400078ee204 */
[----:B------:R-:W-:Y:S02]  /*33450*/  SEL R4, RZ, 0x4, P2 ;  /* 0x00000004ff047807 */ /* 0x000fe40001000000 */
[----:B------:R-:W-:-:S03]  /*33460*/  SEL R5, RZ, 0x8, P1 ;  /* 0x00000008ff057807 */ /* 0x000fc60000800000 */
[----:B------:R-:W-:Y:S02]  /*33470*/  @P2 LOP3.LUT R17, R17, 0x20, RZ, 0xfc, !PT ;  /* 0x0000002011112812 */ /* 0x000fe400078efcff */
[----:B------:R-:W-:Y:S01]  /*33480*/  LOP3.LUT R8, R5, R8, R4, 0xfe, !PT ;  /* 0x0000000805087212 */ /* 0x000fe200078efe04 */
[--C-:B------:R-:W-:Y:S01]  /*33490*/  @!P0 IMAD.MOV.U32 R4, RZ, RZ, R6.reuse ;  /* 0x000000ffff048224 */ /* 0x100fe200078e0006 */
[----:B------:R-:W-:Y:S02]  /*334a0*/  @!P0 SHF.R.S32.HI R5, RZ, 0x1f, R6 ;  /* 0x0000001fff058819 */ /* 0x000fe40000011406 */
[----:B------:R-:W-:-:S04]  /*334b0*/  LOP3.LUT R17, R17, 0xffffffef, RZ, 0xc0, !PT ;  /* 0xffffffef11117812 */ /* 0x000fc800078ec0ff */
[----:B------:R-:W-:Y:S02]  /*334c0*/  @P1 LOP3.LUT R17, R17, 0x10, RZ, 0xfc, !PT ;  /* 0x0000001011111812 */ /* 0x000fe400078efcff */
[----:B---3--:R-:W-:Y:S01]  /*334d0*/  SHF.R.S32.HI R35, RZ, 0x1f, R30 ;  /* 0x0000001fff237819 */ /* 0x008fe2000001141e */
[----:B0-----:R-:W-:-:S04]  /*334e0*/  @!P0 IMAD.WIDE.U32 R4, R30, R2, R4 ;  /* 0x000000021e048225 */ /* 0x001fc800078e0004 */
[----:B------:R-:W-:-:S04]  /*334f0*/  @!P0 IMAD R9, R35, R2, RZ ;  /* 0x0000000223098224 */ /* 0x000fc800078e02ff */
[----:B------:R-:W-:Y:S02]  /*33500*/  @!P0 IMAD R9, R30, R3, R9 ;  /* 0x000000031e098224 */ /* 0x000fe400078e0209 */
[----:B------:R-:W0:Y:S02]  /*33510*/  @!P0 LDC.64 R2, c[0x0][0x418] ;  /* 0x00010600ff028b82 */ /* 0x000e240000000a00 */
[----:B------:R-:W-:Y:S01]  /*33520*/  @!P0 IMAD.IADD R9, R5, 0x1, R9 ;  /* 0x0000000105098824 */ /* 0x000fe200078e0209 */
[----:B0-----:R-:W-:-:S04]  /*33530*/  @!P0 LEA R2, P1, R4, R2, 0x2 ;  /* 0x0000000204028211 */ /* 0x001fc800078210ff */
[----:B------:R-:W-:Y:S01]  /*33540*/  @!P0 LEA.HI.X R3, R4, R3, R9, 0x2, P1 ;  /* 0x0000000304038211 */ /* 0x000fe200008f1409 */
[----:B------:R-:W-:-:S06]  /*33550*/  IMAD.MOV.U32 R4, RZ, RZ, RZ ;  /* 0x000000ffff047224 */ /* 0x000fcc00078e00ff */
[----:B------:R0:W2:Y:S01]  /*33560*/  @!P0 LDG.E R4, desc[UR36][R2.64] ;  /* 0x0000002402048981 */ /* 0x0000a2000c1e1900 */
[----:B------:R-:W-:Y:S01]  /*33570*/  ISETP.GE.AND P0, PT, R11, UR4, PT ;  /* 0x000000040b007c0c */ /* 0x000fe2000bf06270 */
[----:B------:R-:W-:Y:S01]  /*33580*/  UMOV UR5, 0xffffffff ;  /* 0xffffffff00057882 */ /* 0x000fe20000000000 */
[C---:B------:R-:W-:Y:S02]  /*33590*/  LOP3.LUT R12, R31.reuse, 0x100, RZ, 0xfc, !PT ;  /* 0x000001001f0c7812 */ /* 0x040fe400078efcff */
[----:B------:R-:W-:Y:S02]  /*335a0*/  LOP3.LUT R11, R31, 0x140, RZ, 0xfc, !PT ;  /* 0x000001401f0b7812 */ /* 0x000fe400078efcff */
[----:B------:R-:W-:Y:S02]  /*335b0*/  ISETP.GE.AND P3, PT, R12, UR4, PT ;  /* 0x000000040c007c0c */ /* 0x000fe4000bf66270 */
[----:B------:R-:W-:Y:S02]  /*335c0*/  ISETP.GE.AND P2, PT, R11, UR4, PT ;  /* 0x000000040b007c0c */ /* 0x000fe4000bf46270 */
[----:B0-----:R-:W-:-:S02]  /*335d0*/  SEL R3, RZ, 0x10, P3 ;  /* 0x00000010ff037807 */ /* 0x001fc40001800000 */
[----:B------:R-:W-:Y:S02]  /*335e0*/  SEL R2, RZ, 0x40, P0 ;  /* 0x00000040ff027807 */ /* 0x000fe40000000000 */
[----:B------:R-:W-:Y:S02]  /*335f0*/  LOP3.LUT R13, R31, 0x1c0, RZ, 0xfc, !PT ;  /* 0x000001c01f0d7812 */ /* 0x000fe400078efcff */
[----:B------:R-:W-:Y:S02]  /*33600*/  LOP3.LUT R17, R17, 0xfffffff7, RZ, 0xc0, !PT ;  /* 0xfffffff711117812 */ /* 0x000fe400078ec0ff */
[----:B------:R-:W-:Y:S01]  /*33610*/  ISETP.GE.AND P0, PT, R13, UR4, PT ;  /* 0x000000040d007c0c */ /* 0x000fe2000bf06270 */
[----:B------:R-:W-:Y:S01]  /*33620*/  ULDC UR4, c[0x0][0x2f4] ;  /* 0x0000bd0000047ab9 */ /* 0x000fe20000000800 */
[----:B------:R-:W-:Y:S02]  /*33630*/  @P3 LOP3.LUT R17, R17, 0x8, RZ, 0xfc, !PT ;  /* 0x0000000811113812 */ /* 0x000fe400078efcff */
[----:B------:R-:W-:-:S02]  /*33640*/  SEL R31, RZ, 0x80, P0 ;  /* 0x00000080ff1f7807 */ /* 0x000fc40000000000 */
[----:B------:R-:W-:Y:S02]  /*33650*/  ISETP.GE.AND P0, PT, R25, UR4, PT ;  /* 0x0000000419007c0c */ /* 0x000fe4000bf06270 */
[----:B------:R-:W-:-:S04]  /*33660*/  LOP3.LUT R17, R17, 0xfffffffb, RZ, 0xc0, !PT ;  /* 0xfffffffb11117812 */ /* 0x000fc800078ec0ff */
        /* <DEDUP_REMOVED lines=8> */
[----:B------:R-:W-:Y:S01]  /*336f0*/  STL [R1+0x448], R5 ;  /* 0x0004480501007387 */ /* 0x000fe20000100800 */
[----:B------:R-:W-:-:S05]  /*33700*/  IMAD R2, R10, R2, R7 ;  /* 0x000000020a027224 */ /* 0x000fca00078e0207 */
[----:B------:R0:W-:Y:S02]  /*33710*/  STL [R1+0x41c], R2 ;  /* 0x00041c0201007387 */ /* 0x0001e40000100800 */
[----:B0-----:R-:W-:Y:S01]  /*33720*/  IMAD.U32 R2, RZ, RZ, UR44 ;  /* 0x0000002cff027e24 */ /* 0x001fe2000f8e00ff */
[----:B------:R-:W-:Y:S06]  /*33730*/  BRA.DIV UR5, `(.L_x_6992) ;  /* 0x00000062055c7947 */ /* 0x000fec000b800000 */
.L_x_7111:
        /* <DEDUP_REMOVED lines=9> */
.L_x_6993:
        /* <DEDUP_REMOVED lines=9> */
.L_x_7112:
[----:B------:R-:W-:Y:S05]  /*33860*/  BSYNC B0 ;  /* 0x0000000000007941 */ /* 0x000fea0003800000 */
.L_x_6994:
        /* <DEDUP_REMOVED lines=62> */
.L_x_7122:
        /* <DEDUP_REMOVED lines=10> */
.L_x_6997:
        /* <DEDUP_REMOVED lines=10> */
.L_x_6998:
[----:B0-----:R0:W5:Y:S01]  /*33d90*/  LDL R2, [R1+0x418] ;  /* 0x0004180001027983 */ /* 0x0011620000100800 */
[----:B------:R0:W-:Y:S02]  /*33da0*/  SYNCS.ARRIVE.TRANS64.A1T0 RZ, [R25+URZ+0x38830], RZ ;  /* 0x038830ff19ff79a7 */ /* 0x0001e4000810003f */
[----:B------:R-:W-:Y:S05]  /*33db0*/  WARPSYNC.ALL ;  /* 0x0000000000007948 */ /* 0x000fea0003800000 */
[----:B------:R-:W-:Y:S01]  /*33dc0*/  ULDC.64 UR4, c[0x0][0xaf8] ;  /* 0x0002be0000047ab9 */ /* 0x000fe20000000a00 */
[----:B------:R-:W-:Y:S01]  /*33dd0*/  VIADD R0, R18, 0x20400 ;  /* 0x0002040012007836 */ /* 0x000fe20000000000 */
[----:B------:R-:W-:Y:S01]  /*33de0*/  BAR.SYNC.DEFER_BLOCKING 0x8, 0x100 ;  /* 0x0204000000007b1d */ /* 0x000fe20000010000 */
[----:B------:R-:W-:-:S03]  /*33df0*/  ISETP.NE.U32.AND P0, PT, RZ, UR4, PT ;  /* 0x00000004ff007c0c */ /* 0x000fc6000bf05070 */
[----:B------:R-:W-:Y:S02]  /*33e00*/  LOP3.LUT P1, RZ, R0, 0x3ff, RZ, 0xc0, !PT ;  /* 0x000003ff00ff7812 */ /* 0x000fe4000782c0ff */
[----:B------:R-:W-:Y:S01]  /*33e10*/  ISETP.NE.AND.EX P0, PT, RZ, UR5, PT, P0 ;  /* 0x00000005ff007c0c */ /* 0x000fe2000bf05300 */
[----:B------:R-:W-:Y:S01]  /*33e20*/  BSSY B6, `(.L_x_6999) ;  /* 0x0000019000067945 */ /* 0x000fe20003800000 */
[----:B------:R-:W-:Y:S02]  /*33e30*/  SHF.R.S32.HI R0, RZ, 0x1f, R27 ;  /* 0x0000001fff007819 */ /* 0x000fe4000001141b */
[----:B------:R-:W-:Y:S02]  /*33e40*/  SEL R3, R27, RZ, !P0 ;  /* 0x000000ff1b037207 */ /* 0x000fe40004000000 */
[----:B------:R-:W-:-:S03]  /*33e50*/  SEL R0, R0, RZ, !P0 ;  /* 0x000000ff00007207 */ /* 0x000fc60004000000 */
[----:B------:R-:W-:Y:S04]  /*33e60*/  STL [R1+0x420], R3 ;  /* 0x0004200301007387 */ /* 0x000fe80000100800 */
[----:B------:R1:W-:Y:S02]  /*33e70*/  STL [R1+0x434], R0 ;  /* 0x0004340001007387 */ /* 0x0003e40000100800 */
[----:B-1---5:R-:W-:-:S05]  /*33e80*/  SHF.R.S32.HI R0, RZ, 0x1f, R2 ;  /* 0x0000001fff007819 */ /* 0x022fca0000011402 */
[----:B------:R1:W-:Y:S01]  /*33e90*/  STL [R1+0x42c], R0 ;  /* 0x00042c0001007387 */ /* 0x0003e20000100800 */
[----:B------:R-:W-:Y:S05]  /*33ea0*/  @!P1 BRA `(.L_x_7000) ;  /* 0x0000000000409947 */ /* 0x000fea0003800000 */
[----:B------:R-:W-:Y:S01]  /*33eb0*/  MOV R2, 0x0 ;  /* 0x0000000000027802 */ /* 0x000fe20000000f00 */
[----:B------:R-:W-:Y:S01]  /*33ec0*/  ULDC.64 UR4, c[0x4][0xf0] ;  /* 0x01003c0000047ab9 */ /* 0x000fe20000000a00 */
[----:B------:R-:W-:Y:S01]  /*33ed0*/  ULDC.64 UR6, c[0x4][0xf8] ;  /* 0x01003e0000067ab9 */ /* 0x000fe20000000a00 */
[----:B------:R-:W-:Y:S01]  /*33ee0*/  ULDC.64 UR8, c[0x4][0x58] ;  /* 0x0100160000087ab9 */ /* 0x000fe20000000a00 */
[----:B------:R-:W-:Y:S02]  /*33ef0*/  IMAD.U32 R4, RZ, RZ, UR4 ;  /* 0x00000004ff047e24 */ /* 0x000fe4000f8e00ff */
[----:B------:R-:W2:Y:S01]  /*33f00*/  LDC.64 R2, c[0x4][R2] ;  /* 0x0100000002027b82 */ /* 0x000ea20000000a00 */
        /* <DEDUP_REMOVED lines=10> */
.L_x_7000:
[----:B------:R-:W-:Y:S05]  /*33fb0*/  BSYNC B6 ;  /* 0x0000000000067941 */ /* 0x000fea0003800000 */
.L_x_6999:
[----:B------:R-:W2:Y:S01]  /*33fc0*/  LDL R21, [R1+0x418] ;  /* 0x0004180001157983 */ /* 0x000ea20000100800 */
[----:B------:R-:W3:Y:S01]  /*33fd0*/  LDC R6, c[0x0][0x448] ;  /* 0x00011200ff067b82 */ /* 0x000ee20000000800 */
[----:B------:R-:W-:Y:S02]  /*33fe0*/  ULDC.64 UR4, c[0x0][0x298] ;  /* 0x0000a60000047ab9 */ /* 0x000fe40000000a00 */
[----:B------:R-:W4:Y:S04]  /*33ff0*/  LDL R20, [R1+0x434] ;  /* 0x0004340001147983 */ /* 0x000f280000100800 */
[----:B-1----:R-:W4:Y:S04]  /*34000*/  LDL R0, [R1+0x42c] ;  /* 0x00042c0001007983 */ /* 0x002f280000100800 */
[----:B------:R1:W5:Y:S01]  /*34010*/  LDL R9, [R1+0x410] ;  /* 0x0004100001097983 */ /* 0x0003620000100800 */
[----:B------:R-:W0:Y:S01]  /*34020*/  S2R R2, SR_TID.X ;  /* 0x0000000000027919 */ /* 0x000e220000002100 */
[----:B---3--:R-:W-:-:S13]  /*34030*/  ISETP.NE.AND P0, PT, R6, 0x1, PT ;  /* 0x000000010600780c */ /* 0x008fda0003f05270 */
[----:B------:R-:W3:Y:S01]  /*34040*/  @P0 LDC R3, c[0x0][0x450] ;  /* 0x00011400ff030b82 */ /* 0x000ee20000000800 */
[----:B0-----:R-:W-:-:S04]  /*34050*/  LOP3.LUT R2, R2, 0x7f, RZ, 0xc0, !PT ;  /* 0x0000007f02027812 */ /* 0x001fc800078ec0ff */
[----:B------:R-:W-:Y:S01]  /*34060*/  SHF.R.U32.HI R2, RZ, 0x3, R2 ;  /* 0x00000003ff027819 */ /* 0x000fe20000011602 */
[----:B--2---:R-:W-:Y:S02]  /*34070*/  IMAD.MOV.U32 R5, RZ, RZ, R21 ;  /* 0x000000ffff057224 */ /* 0x004fe400078e0015 */
[----:B----4-:R-:W-:Y:S02]  /*34080*/  IMAD.MOV.U32 R21, RZ, RZ, R20 ;  /* 0x000000ffff157224 */ /* 0x010fe400078e0014 */
[----:B------:R-:W2:Y:S01]  /*34090*/  LDL R20, [R1+0x420] ;  /* 0x0004200001147983 */ /* 0x000ea20000100800 */
[----:B------:R-:W-:Y:S02]  /*340a0*/  IMAD.MOV.U32 R4, RZ, RZ, R0 ;  /* 0x000000ffff047224 */ /* 0x000fe400078e0000 */
[----:B------:R-:W0:Y:S02]  /*340b0*/  S2R R0, SR_TID.X ;  /* 0x0000000000007919 */ /* 0x000e240000002100 */
[----:B0-----:R-:W-:-:S05]  /*340c0*/  IMAD.SHL.U32 R0, R0, 0x10, RZ ;  /* 0x0000001000007824 */ /* 0x001fca00078e00ff */
[----:B------:R-:W-:Y:S02]  /*340d0*/  LOP3.LUT R0, R2, 0x70, R0, 0xf8, !PT ;  /* 0x0000007002007812 */ /* 0x000fe400078ef800 */
[----:B------:R-:W0:Y:S03]  /*340e0*/  @P0 LDC R2, c[0x0][0x44c] ;  /* 0x00011300ff020b82 */ /* 0x000e260000000800 */
[----:B------:R-:W-:Y:S02]  /*340f0*/  IMAD.IADD R37, R0, 0x1, R32 ;  /* 0x0000000100257824 */ /* 0x000fe400078e0220 */
[----:B------:R-:W-:Y:S02]  /*34100*/  IMAD R4, R4, UR4, RZ ;  /* 0x0000000404047c24 */ /* 0x000fe4000f8e02ff */
[----:B------:R-:W-:Y:S02]  /*34110*/  IMAD.MOV.U32 R0, RZ, RZ, R37 ;  /* 0x000000ffff007224 */ /* 0x000fe400078e0025 */
[----:B------:R-:W-:-:S02]  /*34120*/  IMAD R4, R5, UR5, R4 ;  /* 0x0000000505047c24 */ /* 0x000fc4000f8e0204 */
        /* <DEDUP_REMOVED lines=71> */
.L_x_7131:
        /* <DEDUP_REMOVED lines=11> */
.L_x_7002:
        /* <DEDUP_REMOVED lines=28> */
.L_x_7004:
[----:B------:R-:W-:Y:S05]  /*34810*/  BSYNC B6 ;  /* 0x0000000000067941 */ /* 0x000fea0003800000 */
.L_x_7003:
[----:B------:R-:W2:Y:S01]  /*34820*/  LDL.LU R0, [R1+0x42c] ;  /* 0x00042c0001007983 */ /* 0x000ea20000300800 */
[----:B------:R-:W1:Y:S01]  /*34830*/  LDC R7, c[0x0][0x448] ;  /* 0x00011200ff077b82 */ /* 0x000e620000000800 */
[----:B------:R-:W-:Y:S02]  /*34840*/  ULDC.64 UR4, c[0x0][0x398] ;  /* 0x0000e60000047ab9 */ /* 0x000fe40000000a00 */
[----:B0-----:R-:W3:Y:S04]  /*34850*/  LDL.LU R2, [R1+0x418] ;  /* 0x0004180001027983 */ /* 0x001ee80000300800 */
[----:B------:R-:W4:Y:S04]  /*34860*/  LDL.LU R21, [R1+0x434] ;  /* 0x0004340001157983 */ /* 0x000f280000300800 */
[----:B------:R-:W5:Y:S01]  /*34870*/  LDL.LU R20, [R1+0x420] ;  /* 0x0004200001147983 */ /* 0x000f620000300800 */
[----:B------:R-:W-:Y:S01]  /*34880*/  IMAD.MOV.U32 R4, RZ, RZ, R37 ;  /* 0x000000ffff047224 */ /* 0x000fe200078e0025 */
[----:B------:R-:W-:Y:S01]  /*34890*/  LOP3.LUT R17, R17, 0xfffff7ff, RZ, 0xc0, !PT ;  /* 0xfffff7ff11117812 */ /* 0x000fe200078ec0ff */
[----:B------:R-:W0:Y:S01]  /*348a0*/  S2R R10, SR_TID.X ;  /* 0x00000000000a7919 */ /* 0x000e220000002100 */
[----:B------:R-:W0:Y:S01]  /*348b0*/  S2R R8, SR_TID.X ;  /* 0x0000000000087919 */ /* 0x000e220000002100 */
[----:B------:R-:W0:Y:S01]  /*348c0*/  S2R R9, SR_TID.X ;  /* 0x0000000000097919 */ /* 0x000e220000002100 */
[----:B-1----:R-:W-:-:S13]  /*348d0*/  ISETP.NE.AND P0, PT, R7, 0x1, PT ;  /* 0x000000010700780c */ /* 0x002fda0003f05270 */
[----:B------:R-:W1:Y:S01]  /*348e0*/  @P0 LDC R5, c[0x0][0x450] ;  /* 0x00011400ff050b82 */ /* 0x000e620000000800 */
        /* <DEDUP_REMOVED lines=9> */
[----:B-----5:R-:W-:-:S04]  /*34980*/  IMAD.WIDE.U32 R2, R20, UR4, R2 ;  /* 0x0000000414027c25 */ /* 0x020fc8000f8e0002 */
[----:B------:R-:W-:Y:S01]  /*34990*/  IMAD R0, R20, UR5, R0 ;  /* 0x0000000514007c24 */ /* 0x000fe2000f8e0200 */
[----:B------:R-:W-:Y:S01]  /*349a0*/  ULDC.64 UR4, c[0x0][0x3d0] ;  /* 0x0000f40000047ab9 */ /* 0x000fe20000000a00 */
[----:B0-----:R-:W-:Y:S02]  /*349b0*/  IMAD.SHL.U32 R20, R10, 0x8, RZ ;  /* 0x000000080a147824 */ /* 0x001fe400078e00ff */
[----:B------:R-:W-:Y:S02]  /*349c0*/  IMAD.IADD R3, R3, 0x1, R0 ;  /* 0x0000000103037824 */ /* 0x000fe400078e0200 */
[----:B------:R-:W0:Y:S01]  /*349d0*/  @P0 LDC R0, c[0x0][0x44c] ;  /* 0x00011300ff000b82 */ /* 0x000e220000000800 */
[----:B------:R-:W-:Y:S01]  /*349e0*/  IMAD.SHL.U32 R21, R8, 0x8, RZ ;  /* 0x0000000808157824 */ /* 0x000fe200078e00ff */
[----:B------:R-:W-:-:S04]  /*349f0*/  LOP3.LUT R20, R20, 0x38, RZ, 0xc0, !PT ;  /* 0x0000003814147812 */ /* 0x000fc800078ec0ff */
[----:B------:R-:W-:-:S04]  /*34a00*/  LOP3.LUT R21, R21, 0x38, RZ, 0xc0, !PT ;  /* 0x0000003815157812 */ /* 0x000fc800078ec0ff */
[----:B------:R-:W-:Y:S01]  /*34a10*/  LOP3.LUT R8, R21, 0x80, RZ, 0xfc, !PT ;  /* 0x0000008015087812 */ /* 0x000fe200078efcff */
[----:B------:R-:W-:-:S05]  /*34a20*/  IMAD.SHL.U32 R21, R9, 0x8, RZ ;  /* 0x0000000809157824 */ /* 0x000fca00078e00ff */
[----:B------:R-:W-:-:S04]  /*34a30*/  LOP3.LUT R21, R21, 0x38, RZ, 0xc0, !PT ;  /* 0x0000003815157812 */ /* 0x000fc800078ec0ff */
[----:B------:R-:W-:Y:S01]  /*34a40*/  LOP3.LUT R9, R21, 0x40, RZ, 0xfc, !PT ;  /* 0x0000004015097812 */ /* 0x000fe200078efcff */
[----:B0-----:R-:W-:-:S05]  /*34a50*/  @P0 IMAD.HI.U32 R0, R37, R0, RZ ;  /* 0x0000000025000227 */ /* 0x001fca00078e00ff */
[----:B-1----:R-:W-:-:S04]  /*34a60*/  @P0 SHF.R.U32.HI R4, RZ, R5, R0 ;  /* 0x00000005ff040219 */ /* 0x002fc80000011600 */
[--C-:B------:R-:W-:Y:S01]  /*34a70*/  SHF.R.S32.HI R5, RZ, 0x1f, R4.reuse ;  /* 0x0000001fff057819 */ /* 0x100fe20000011404 */
[----:B------:R-:W-:Y:S02]  /*34a80*/  IMAD.MOV R0, RZ, RZ, -R4 ;  /* 0x000000ffff007224 */ /* 0x000fe400078e0a04 */
[----:B------:R-:W-:-:S04]  /*34a90*/  IMAD.WIDE.U32 R2, R4, UR4, R2 ;  /* 0x0000000404027c25 */ /* 0x000fc8000f8e0002 */
        /* <DEDUP_REMOVED lines=13> */
[----:B------:R-:W-:-:S04]  /*34b70*/  ISETP.GE.AND P1, PT, R20, UR4, PT ;  /* 0x0000000414007c0c */ /* 0x000fc8000bf26270 */
[----:B------:R-:W-:Y:S02]  /*34b80*/  LEA.HI.X R6, R2, UR5, R6, 0x1, P0 ;  /* 0x0000000502067c11 */ /* 0x000fe400080f0c06 */
[----:B------:R-:W-:Y:S02]  /*34b90*/  ISETP.GE.AND P0, PT, R8, UR4, PT ;  /* 0x0000000408007c0c */ /* 0x000fe4000bf06270 */
[----:B------:R-:W0:Y:S01]  /*34ba0*/  S2R R8, SR_TID.X ;  /* 0x0000000000087919 */ /* 0x000e220000002100 */
[----:B------:R-:W-:Y:S02]  /*34bb0*/  SEL R0, RZ, 0x1, P1 ;  /* 0x00000001ff007807 */ /* 0x000fe40000800000 */
[----:B------:R-:W-:Y:S02]  /*34bc0*/  SEL R2, RZ, 0x4, P0 ;  /* 0x00000004ff027807 */ /* 0x000fe40000000000 */
[----:B------:R-:W-:-:S04]  /*34bd0*/  @P1 LOP3.LUT R17, R17, 0x800, RZ, 0xfc, !PT ;  /* 0x0000080011111812 */ /* 0x000fc800078efcff */
[----:B------:R-:W-:-:S04]  /*34be0*/  LOP3.LUT R17, R17, 0xfffffdff, RZ, 0xc0, !PT ;  /* 0xfffffdff11117812 */ /* 0x000fc800078ec0ff */
[----:B------:R-:W-:Y:S02]  /*34bf0*/  @P0 LOP3.LUT R17, R17, 0x200, RZ, 0xfc, !PT ;  /* 0x0000020011110812 */ /* 0x000fe400078efcff */
[----:B------:R-:W-:Y:S02]  /*34c00*/  ISETP.GE.AND P0, PT, R9, UR4, PT ;  /* 0x0000000409007c0c */ /* 0x000fe4000bf06270 */
[----:B------:R-:W1:Y:S01]  /*34c10*/  S2R R9, SR_TID.X ;  /* 0x0000000000097919 */ /* 0x000e620000002100 */
[----:B------:R-:W-:Y:S02]  /*34c20*/  LOP3.LUT R17, R17, 0xfffffbff, RZ, 0xc0, !PT ;  /* 0xfffffbff11117812 */ /* 0x000fe400078ec0ff */
[----:B------:R-:W-:-:S04]  /*34c30*/  SEL R3, RZ, 0x2, P0 ;  /* 0x00000002ff037807 */ /* 0x000fc80000000000 */
[----:B------:R-:W-:-:S04]  /*34c40*/  IADD3 R0, R2, R3, R0 ;  /* 0x0000000302007210 */ /* 0x000fc80007ffe000 */
[----:B------:R-:W-:Y:S01]  /*34c50*/  @P0 LOP3.LUT R17, R17, 0x400, RZ, 0xfc, !PT ;  /* 0x0000040011110812 */ /* 0x000fe200078efcff */
[----:B0-----:R-:W-:-:S05]  /*34c60*/  IMAD.SHL.U32 R21, R8, 0x8, RZ ;  /* 0x0000000808157824 */ /* 0x001fca00078e00ff */
[----:B------:R-:W-:-:S04]  /*34c70*/  LOP3.LUT R21, R21, 0x38, RZ, 0xc0, !PT ;  /* 0x0000003815157812 */ /* 0x000fc800078ec0ff */
[----:B------:R-:W-:-:S04]  /*34c80*/  LOP3.LUT R8, R21, 0x100, RZ, 0xfc, !PT ;  /* 0x0000010015087812 */ /* 0x000fc800078efcff */
[----:B------:R-:W-:Y:S01]  /*34c90*/  ISETP.GE.AND P4, PT, R8, UR4, PT ;  /* 0x0000000408007c0c */ /* 0x000fe2000bf86270 */
[----:B------:R-:W-:Y:S02]  /*34ca0*/  IMAD.SHL.U32 R8, R10, 0x8, RZ ;  /* 0x000000080a087824 */ /* 0x000fe400078e00ff */
[----:B-1----:R-:W-:Y:S01]  /*34cb0*/  IMAD.SHL.U32 R21, R9, 0x8, RZ ;  /* 0x0000000809157824 */ /* 0x002fe200078e00ff */
[----:B------:R-:W-:Y:S02]  /*34cc0*/  SEL R2, RZ, 0x10, P4 ;  /* 0x00000010ff027807 */ /* 0x000fe40002000000 */
[----:B------:R-:W-:Y:S02]  /*34cd0*/  LOP3.LUT R8, R8, 0x38, RZ, 0xc0, !PT ;  /* 0x0000003808087812 */ /* 0x000fe400078ec0ff */
[----:B------:R-:W-:Y:S02]  /*34ce0*/  LOP3.LUT R21, R21, 0x38, RZ, 0xc0, !PT ;  /* 0x0000003815157812 */ /* 0x000fe400078ec0ff */
[----:B------:R-:W-:-:S02]  /*34cf0*/  LOP3.LUT R8, R8, 0x180, RZ, 0xfc, !PT ;  /* 0x0000018008087812 */ /* 0x000fc400078efcff */
[----:B------:R-:W-:Y:S01]  /*34d00*/  LOP3.LUT R9, R21, 0xc0, RZ, 0xfc, !PT ;  /* 0x000000c015097812 */ /* 0x000fe200078efcff */
[----:B------:R-:W-:Y:S01]  /*34d10*/  IMAD.SHL.U32 R21, R10, 0x8, RZ ;  /* 0x000000080a157824 */ /* 0x000fe200078e00ff */
[----:B------:R-:W-:Y:S02]  /*34d20*/  ISETP.GE.AND P0, PT, R8, UR4, PT ;  /* 0x0000000408007c0c */ /* 0x000fe4000bf06270 */
[----:B------:R-:W-:Y:S02]  /*34d30*/  ISETP.GE.AND P5, PT, R9, UR4, PT ;  /* 0x0000000409007c0c */ /* 0x000fe4000bfa6270 */
[----:B------:R-:W-:Y:S02]  /*34d40*/  LOP3.LUT R21, R21, 0x38, RZ, 0xc0, !PT ;  /* 0x0000003815157812 */ /* 0x000fe400078ec0ff */
[----:B------:R-:W-:Y:S02]  /*34d50*/  SEL R3, RZ, 0x8, P5 ;  /* 0x00000008ff037807 */ /* 0x000fe40002800000 */
[----:B------:R-:W-:-:S02]  /*34d60*/  LOP3.LUT R9, R21, 0x140, RZ, 0xfc, !PT ;  /* 0x0000014015097812 */ /* 0x000fc400078efcff */
[----:B------:R-:W-:Y:S02]  /*34d70*/  LOP3.LUT R8, R21, 0x1c0, RZ, 0xfc, !PT ;  /* 0x000001c015087812 */ /* 0x000fe400078efcff */
        /* <DEDUP_REMOVED lines=21> */
[----:B---3--:R-:W-:-:S03]  /*34ed0*/  IMAD.MOV.U32 R9, RZ, RZ, R3 ;  /* 0x000000ffff097224 */ /* 0x008fc600078e0003 */
[----:B------:R-:W-:Y:S01]  /*34ee0*/  ISETP.GE.AND P0, PT, R32, R7, PT ;  /* 0x000000072000720c */ /* 0x000fe20003f06270 */
[----:B------:R-:W0:-:S12]  /*34ef0*/  SHFL.IDX PT, R3, R5, RZ, 0x181f ;  /* 0x00181fff05037589 */ /* 0x000e1800000e0000 */
        /* <DEDUP_REMOVED lines=38> */
[----:B------:R-:W-:-:S04]  /*35160*/  @P2 LOP3.LUT R17, R17, 0x8000, RZ, 0xfc, !PT ;  /* 0x0000800011112812 */ /* 0x000fc800078efcff */
        /* <DEDUP_REMOVED lines=37> */
[----:B------:R-:W-:-:S13]  /*353c0*/  @!P0 ISETP.NE.U32.AND P1, PT, R8, RZ, PT ;  /* 0x000000ff0800820c */ /* 0x000fda0003f25070 */
[----:B------:R0:W-:Y:S04]  /*353d0*/  @!P0 LDGSTS.E.BYPASS.LTC128B.128 [R23+0x35400], desc[UR36][R2.64+0x380], P1 ;  /* 0x3540038002178fae */ /* 0x0001e80008901d64 */
[----:B0-2---:R0:W1:Y:S02]  /*353e0*/  SHFL.IDX PT, R2, R5, 0x3, 0x181f ;  /* 0x00781f0005027f89 */ /* 0x00506400000e0000 */
.L_x_7141:
[----:B------:R-:W2:Y:S01]  /*353f0*/  LDL.LU R3, [R1+0x438] ;  /* 0x0004380001037983 */ /* 0x000ea20000300800 */
[----:B------:R-:W-:Y:S01]  /*35400*/  BSSY B0, `(.L_x_7006) ;  /* 0x0000019000007945 */ /* 0x000fe20003800000 */
[----:B--2---:R-:W-:-:S13]  /*35410*/  ISETP.GE.AND P0, PT, R3, R7, PT ;  /* 0x000000070300720c */ /* 0x004fda0003f06270 */
[----:B------:R-:W-:Y:S05]  /*35420*/  @P0 BRA `(.L_x_7007) ;  /* 0x0000000000580947 */ /* 0x000fea0003800000 */
[----:B------:R-:W-:Y:S02]  /*35430*/  LOP3.LUT R0, R0, 0x40, RZ, 0xc0, !PT ;  /* 0x0000004000007812 */ /* 0x000fe400078ec0ff */
[C---:B------:R-:W-:Y:S02]  /*35440*/  LOP3.LUT P6, RZ, R17.reuse, 0x800, RZ, 0xc0, !PT ;  /* 0x0000080011ff7812 */ /* 0x040fe400078cc0ff */
[----:B-1----:R-:W-:Y:S02]  /*35450*/  LEA R2, P0, R20, R2, 0x1 ;  /* 0x0000000214027211 */ /* 0x002fe400078008ff */
        /* <DEDUP_REMOVED lines=19> */
.L_x_7007:
[----:B------:R-:W-:Y:S05]  /*35590*/  BSYNC B0 ;  /* 0x0000000000007941 */ /* 0x000fea0003800000 */
.L_x_7006:
[----:B------:R-:W-:Y:S01]  /*355a0*/  NOP ;  /* 0x0000000000007918 */ /* 0x000fe20000000000 */
[----:B------:R-:W-:-:S13]  /*355b0*/  PLOP3.LUT P0, PT, PT, PT, PT, 0x80, 0x0 ;  /* 0x000000000000781c */ /* 0x000fda0003f0f070 */
.L_x_7008:
[----:B------:R-:W-:Y:S02]  /*355c0*/  PLOP3.LUT P1, PT, P1, P0, PT, 0xa2, 0x0 ;  /* 0x000000000000781c */ /* 0x000fe40000f21472 */
[----:B------:R-:W-:-:S08]  /*355d0*/  @P0 R2UR P1, UR4, R18 ;  /* 0x00000000120402ca */ /* 0x000fd00000020000 */
[----:B------:R-:W-:-:S05]  /*355e0*/  @P0 PLOP3.LUT P0, PT, P1, PT, PT, 0x80, 0x0 ;  /* 0x000000000000081c */ /* 0x000fca0000f0f070 */
[----:B------:R-:W-:Y:S01]  /*355f0*/  @!P1 SYNCS.ARRIVE.TRANS64.RED.A0T1 RZ, [UR4+0x38810], RZ ;  /* 0x038810ffffff99a7 */ /* 0x000fe20008200404 */
[----:B------:R-:W-:Y:S07]  /*35600*/  @!P1 ARRIVES.LDGSTSBAR.64.TRANSCNT [UR4+0x38810] ;  /* 0x03881000ff0099b0 */ /* 0x000fee0008000a84 */
[----:B------:R-:W-:Y:S05]  /*35610*/  @P0 BRA.U.ANY `(.L_x_7008) ;  /* 0xfffffffd00e80947 */ /* 0x000fea000393ffff */
[----:B-12---:R-:W2:Y:S02]  /*35620*/  LDL.LU R2, [R1+0x43c] ;  /* 0x00043c0001027983 */ /* 0x006ea40000300800 */
        /* <DEDUP_REMOVED lines=10> */
[----:B-12---:R-:W-:Y:S05]  /*356d0*/  @!P0 BRA `(.L_x_7010) ;  /* 0x0000005800088947 */ /* 0x006fea0003800000 */
.L_x_7142:
[----:B------:R-:W-:Y:S05]  /*356e0*/  BSYNC B0 ;  /* 0x0000000000007941 */ /* 0x000fea0003800000 */
.L_x_7009:
[----:B------:R-:W-:-:S13]  /*356f0*/  LOP3.LUT P0, RZ, R17, 0x100, RZ, 0xc0, !PT ;  /* 0x0000010011ff7812 */ /* 0x000fda000780c0ff */
[----:B------:R-:W-:Y:S05]  /*35700*/  @!P0 BRA `(.L_x_7011) ;  /* 0x0000000000048947 */ /* 0x000fea0003800000 */
[----:B------:R-:W-:Y:S01]  /*35710*/  BPT.TRAP 0x1 ;  /* 0x000000040000795c */ /* 0x000fe20000300000 */
.L_x_7011:
[----:B-1----:R-:W-:Y:S01]  /*35720*/  SHF.L.U32 R0, R28, 0x1f, RZ ;  /* 0x0000001f1c007819 */ /* 0x002fe200000006ff */
[----:B------:R-:W-:Y:S03]  /*35730*/  BSSY B0, `(.L_x_7012) ;  /* 0x0000003000007945 */ /* 0x000fe60003800000 */
[----:B------:R-:W1:Y:S02]  /*35740*/  SYNCS.PHASECHK.TRANS64.TRYWAIT P0, [R25+URZ+0x38860], R0 ;  /* 0x03886000190075a7 */ /* 0x000e64000800017f */
[----:B-1----:R-:W-:Y:S05]  /*35750*/  @!P0 BRA `(.L_x_7013) ;  /* 0x0000005400fc8947 */ /* 0x002fea0003800000 */
.L_x_7143:
[----:B------:R-:W-:Y:S05]  /*35760*/  BSYNC B0 ;  /* 0x0000000000007941 */ /* 0x000fea0003800000 */
.L_x_7012:
[----:B------:R-:W1:Y:S01]  /*35770*/  LDL.LU R3, [R1+0x440] ;  /* 0x0004400001037983 */ /* 0x000e620000300800 */
[----:B------:R-:W-:Y:S01]  /*35780*/  ULDC.64 UR4, c[0x0][0x328] ;  /* 0x0000ca0000047ab9 */ /* 0x000fe20000000a00 */
[----:B------:R-:W-:Y:S02]  /*35790*/  ULDC.64 UR6, c[0x0][0x318] ;  /* 0x0000c60000067ab9 */ /* 0x000fe40000000a00 */
[----:B------:R-:W2:Y:S04]  /*357a0*/  LDL.LU R2, [R1+0x41c] ;  /* 0x00041c0001027983 */ /* 0x000ea80000300800 */
[----:B0-----:R-:W3:Y:S04]  /*357b0*/  LDL.LU R5, [R1+0x444] ;  /* 0x0004440001057983 */ /* 0x001ee80000300800 */
[----:B------:R-:W4:Y:S01]  /*357c0*/  LDL.LU R4, [R1+0x414] ;  /* 0x0004140001047983 */ /* 0x000f220000300800 */
[----:B-1----:R-:W-:-:S04]  /*357d0*/  IMAD R0, R3, UR4, RZ ;  /* 0x0000000403007c24 */ /* 0x002fc8000f8e02ff */
        /* <DEDUP_REMOVED lines=102> */
.L_x_7153:
        /* <DEDUP_REMOVED lines=34> */
.L_x_7015:
        /* <DEDUP_REMOVED lines=10> */
.L_x_7016:
        /* <DEDUP_REMOVED lines=11> */
.L_x_7031:
[----:B0-----:R-:W0:Y:S01]  /*361b0*/  LDC R5, c[0x0][0x430] ;  /* 0x00010c00ff057b82 */ /* 0x001e220000000800 */
[----:B-1----:R-:W1:Y:S01]  /*361c0*/  S2R R2, SR_TID.X ;  /* 0x0000000000027919 */ /* 0x002e620000002100 */
[----:B------:R-:W-:Y:S01]  /*361d0*/  IMAD R4, R7, 0x40, R34 ;  /* 0x0000004007047824 */ /* 0x000fe200078e0222 */
[----:B------:R-:W-:Y:S01]  /*361e0*/  LOP3.LUT P1, RZ, R17, 0x100, RZ, 0xc0, !PT ;  /* 0x0000010011ff7812 */ /* 0x000fe2000782c0ff */
[----:B------:R-:W-:Y:S01]  /*361f0*/  VIADD R22, R22, 0x1 ;  /* 0x0000000116167836 */ /* 0x000fe20000000000 */
[----:B------:R-:W2:Y:S01]  /*36200*/  S2R R3, SR_TID.X ;  /* 0x0000000000037919 */ /* 0x000ea20000002100 */
[----:B0-----:R-:W-:Y:S02]  /*36210*/  ISETP.NE.AND P0, PT, R5, 0x1, PT ;  /* 0x000000010500780c */ /* 0x001fe40003f05270 */
[----:B-1----:R-:W-:-:S11]  /*36220*/  LOP3.LUT R2, R2, 0x7f, RZ, 0xc0, !PT ;  /* 0x0000007f02027812 */ /* 0x002fd600078ec0ff */
[----:B------:R-:W0:Y:S01]  /*36230*/  @P0 LDC R9, c[0x0][0x434] ;  /* 0x00010d00ff090b82 */ /* 0x000e220000000800 */
[----:B--2---:R-:W-:Y:S01]  /*36240*/  IMAD.SHL.U32 R8, R3, 0x10, RZ ;  /* 0x0000001003087824 */ /* 0x004fe200078e00ff */
[----:B------:R-:W-:-:S04]  /*36250*/  SHF.R.U32.HI R2, RZ, 0x3, R2 ;  /* 0x00000003ff027819 */ /* 0x000fc80000011602 */
[----:B------:R-:W-:Y:S02]  /*36260*/  LOP3.LUT R8, R2, 0x70, R8, 0xf8, !PT ;  /* 0x0000007002087812 */ /* 0x000fe400078ef808 */
[----:B------:R-:W1:Y:S02]  /*36270*/  @P0 LDC R3, c[0x0][0x438] ;  /* 0x00010e00ff030b82 */ /* 0x000e640000000800 */
[C---:B------:R-:W-:Y:S01]  /*36280*/  ISETP.GT.U32.AND P2, PT, R8.reuse, 0x3f, PT ;  /* 0x0000003f0800780c */ /* 0x040fe20003f44070 */
[----:B------:R-:W-:-:S04]  /*36290*/  IMAD.IADD R4, R8, 0x1, R4 ;  /* 0x0000000108047824 */ /* 0x000fc800078e0204 */
[----:B------:R-:W-:Y:S02]  /*362a0*/  IMAD.MOV.U32 R2, RZ, RZ, R4 ;  /* 0x000000ffff027224 */ /* 0x000fe400078e0004 */
[----:B0--34-:R-:W-:-:S06]  /*362b0*/  @P0 IMAD.HI.U32 R6, R4, R9, RZ ;  /* 0x0000000904060227 */ /* 0x019fcc00078e00ff */
[----:B------:R-:W0:Y:S01]  /*362c0*/  @!P2 LDC.64 R8, c[0x0][0x428] ;  /* 0x00010a00ff08ab82 */ /* 0x000e220000000a00 */
[----:B-1----:R-:W-:-:S05]  /*362d0*/  @P0 SHF.R.U32.HI R2, RZ, R3, R6 ;  /* 0x00000003ff020219 */ /* 0x002fca0000011606 */
[----:B------:R-:W-:-:S04]  /*362e0*/  IMAD.MOV R3, RZ, RZ, -R2 ;  /* 0x000000ffff037224 */ /* 0x000fc800078e0a02 */
[----:B------:R-:W-:Y:S01]  /*362f0*/  IMAD R5, R5, R3, R4 ;  /* 0x0000000305057224 */ /* 0x000fe200078e0204 */
[--C-:B------:R-:W-:Y:S01]  /*36300*/  @!P2 SHF.R.S32.HI R3, RZ, 0x1f, R2.reuse ;  /* 0x0000001fff03a819 */ /* 0x100fe20000011402 */
[-C--:B0-----:R-:W-:Y:S02]  /*36310*/  @!P2 IMAD R4, R35, R8.reuse, RZ ;  /* 0x000000082304a224 */ /* 0x081fe400078e02ff */
        /* <DEDUP_REMOVED lines=18> */
.L_x_7019:
[----:B------:R-:W-:Y:S01]  /*36440*/  IMAD R6, R22, 0x8, R18 ;  /* 0x0000000816067824 */ /* 0x000fe200078e0212 */
[----:B------:R-:W-:Y:S01]  /*36450*/  SHF.L.U32 R25, R28, 0x1f, RZ ;  /* 0x0000001f1c197819 */ /* 0x000fe200000006ff */
[----:B------:R-:W-:Y:S01]  /*36460*/  BSSY B1, `(.L_x_7020) ;  /* 0x0000004000017945 */ /* 0x000fe20003800000 */
[----:B------:R-:W-:Y:S02]  /*36470*/  SHF.R.S32.HI R9, RZ, 0x1f, R5 ;  /* 0x0000001fff097819 */ /* 0x000fe40000011405 */
[----:B------:R-:W0:Y:S02]  /*36480*/  SYNCS.PHASECHK.TRANS64.TRYWAIT P0, [R6+URZ+0x38840], R25 ;  /* 0x03884019060075a7 */ /* 0x000e24000800017f */
[----:B0-----:R-:W-:Y:S05]  /*36490*/  @!P0 BRA `(.L_x_7021) ;  /* 0x0000005000e88947 */ /* 0x001fea0003800000 */
.L_x_7154:
[----:B------:R-:W-:Y:S05]  /*364a0*/  BSYNC B1 ;  /* 0x0000000000017941 */ /* 0x000fea0003800000 */
.L_x_7020:
        /* <DEDUP_REMOVED lines=40> */
.L_x_7164:
        /* <DEDUP_REMOVED lines=8> */
.L_x_7023:
        /* <DEDUP_REMOVED lines=10> */
.L_x_7024:
[----:B------:R3:W-:Y:S01]  /*36850*/  SYNCS.ARRIVE.TRANS64.A1T0 RZ, [R6+URZ+0x38830], RZ ;  /* 0x038830ff06ff79a7 */ /* 0x0007e2000810003f */
[----:B------:R-:W-:Y:S05]  /*36860*/  @!P2 BRA `(.L_x_7025) ;  /* 0x000000000004a947 */ /* 0x000fea0003800000 */
[----:B------:R-:W-:Y:S01]  /*36870*/  BPT.TRAP 0x1 ;  /* 0x000000040000795c */ /* 0x000fe20000300000 */
.L_x_7025:
[----:B------:R-:W4:Y:S01]  /*36880*/  SYNCS.PHASECHK.TRANS64.TRYWAIT P0, [R6+URZ+0x38860], R25 ;  /* 0x03886019060075a7 */ /* 0x000f22000800017f */
[----:B------:R-:W-:Y:S04]  /*36890*/  BSSY B1, `(.L_x_7026) ;  /* 0x0000002000017945 */ /* 0x000fe80003800000 */
[----:B----4-:R-:W-:Y:S05]  /*368a0*/  @!P0 BRA `(.L_x_7027) ;  /* 0x0000005400148947 */ /* 0x010fea0003800000 */
.L_x_7165:
[----:B------:R-:W-:Y:S05]  /*368b0*/  BSYNC B1 ;  /* 0x0000000000017941 */ /* 0x000fea0003800000 */
.L_x_7026:
[----:B------:R-:W-:Y:S01]  /*368c0*/  ULDC.64 UR4, c[0x0][0x328] ;  /* 0x0000ca0000047ab9 */ /* 0x000fe20000000a00 */
[----:B------:R-:W-:Y:S01]  /*368d0*/  ULDC.64 UR6, c[0x0][0x318] ;  /* 0x0000c60000067ab9 */ /* 0x000fe20000000a00 */
[----:B------:R-:W-:Y:S01]  /*368e0*/  IMAD R9, R9, UR4, RZ ;  /* 0x0000000409097c24 */ /* 0x000fe2000f8e02ff */
[----:B------:R-:W-:Y:S01]  /*368f0*/  LOP3.LUT P5, RZ, R17, 0x8, RZ, 0xc0, !PT ;  /* 0x0000000811ff7812 */ /* 0x000fe200078ac0ff */
[----:B--2---:R-:W-:Y:S01]  /*36900*/  IMAD.WIDE.U32 R2, R5, UR4, RZ ;  /* 0x0000000405027c25 */ /* 0x004fe2000f8e00ff */
        /* <DEDUP_REMOVED lines=16> */
[----:B------:R-:W2:Y:S01]  /*36a10*/  SHFL.IDX PT, R2, R9, RZ, 0x181f ;  /* 0x00181fff09027589 */ /* 0x000ea200000e0000 */
[----:B------:R-:W-:Y:S01]  /*36a20*/  LOP3.LUT P1, RZ, R17, 0x80, RZ, 0xc0, !PT ;  /* 0x0000008011ff7812 */ /* 0x000fe2000782c0ff */
        /* <DEDUP_REMOVED lines=12> */
[----:B--2---:R-:W-:-:S05]  /*36af0*/  IADD3 R2, P0, R2, R0, RZ ;  /* 0x0000000002027210 */ /* 0x004fca0007f1e0ff */
        /* <DEDUP_REMOVED lines=43> */
.L_x_7175:
        /* <DEDUP_REMOVED lines=25> */
.L_x_7029:
        /* <DEDUP_REMOVED lines=10> */
.L_x_7030:
[----:B------:R1:W-:Y:S01]  /*36fe0*/  SYNCS.ARRIVE.TRANS64.A1T0 RZ, [R6+URZ+0x38850], RZ ;  /* 0x038850ff06ff79a7 */ /* 0x0003e2000810003f */
[----:B------:R-:W-:Y:S05]  /*36ff0*/  @P3 BRA `(.L_x_7031) ;  /* 0xfffffff0006c3947 */ /* 0x000fea000383ffff */
.L_x_7018:
[----:B------:R-:W-:Y:S05]  /*37000*/  BSYNC B0 ;  /* 0x0000000000007941 */ /* 0x000fea0003800000 */
.L_x_7017:
        /* <DEDUP_REMOVED lines=21> */
.L_x_7033:
[----:B------:R-:W-:Y:S05]  /*37160*/  BSYNC B0 ;  /* 0x0000000000007941 */ /* 0x000fea0003800000 */
.L_x_7032:
[----:B------:R-:W-:-:S07]  /*37170*/  SEL R22, R22, RZ, P0 ;  /* 0x000000ff16167207 */ /* 0x000fce0000000000 */
.L_x_6986:
[----:B------:R-:W-:Y:S05]  /*37180*/  BSYNC B7 ;  /* 0x0000000000077941 */ /* 0x000fea0003800000 */
.L_x_6984:
        /* <DEDUP_REMOVED lines=8> */
[----:B----4-:R2:W4:Y:S01]  /*37210*/  LDS.128 R24, [R18+0x388d0] ;  /* 0x0388d00012187984 */ /* 0x0105220000000c00 */
[----:B------:R-:W-:Y:S06]  /*37220*/  BAR.ARV 0x4, 0x180 ;  /* 0x0106000000007b1d */ /* 0x000fec0000002000 */
[----:B------:R-:W-:Y:S05]  /*37230*/  BRA `(.L_x_7035) ;  /* 0x0000000c00d47947 */ /* 0x000fea0003800000 */
.L_x_7034:
        /* <DEDUP_REMOVED lines=14> */
[----:B----4-:R-:W-:Y:S01]  /*37320*/  IMAD.MOV.U32 R25, RZ, RZ, RZ ;  /* 0x000000ffff197224 */ /* 0x010fe200078e00ff */
[C---:B------:R-:W-:Y:S01]  /*37330*/  ISETP.GE.U32.AND P2, PT, R8.reuse, 0x2, PT ;  /* 0x000000020800780c */ /* 0x040fe20003f46070 */
[----:B------:R-:W-:Y:S01]  /*37340*/  IMAD.MOV.U32 R5, RZ, RZ, RZ ;  /* 0x000000ffff057224 */ /* 0x000fe200078e00ff */
[C---:B------:R-:W-:Y:S01]  /*37350*/  ISETP.GE.U32.AND P3, PT, R8.reuse, 0x4, PT ;  /* 0x000000040800780c */ /* 0x040fe20003f66070 */
[----:B------:R-:W-:Y:S01]  /*37360*/  SHFL.IDX PT, R0, R24, RZ, 0x1f ;  /* 0x00001fff18007589 */ /* 0x000fe200000e0000 */
[C---:B------:R-:W-:Y:S02]  /*37370*/  ISETP.GE.U32.AND P4, PT, R8.reuse, 0x8, PT ;  /* 0x000000080800780c */ /* 0x040fe40003f86070 */
[----:B------:R-:W-:Y:S01]  /*37380*/  ISETP.GE.U32.AND P5, PT, R8, 0x10, PT ;  /* 0x000000100800780c */ /* 0x000fe20003fa6070 */
[----:B-1-3--:R0:W-:Y:S02]  /*37390*/  SHFL.IDX PT, R6, R24, 0x1, 0x1f ;  /* 0x00201f0018067f89 */ /* 0x00a1e400000e0000 */
        /* <DEDUP_REMOVED lines=21> */
.L_x_7185:
[----:B------:R-:W-:Y:S02]  /*374f0*/  ULDC UR4, c[0x0][0xd38] ;  /* 0x00034e0000047ab9 */ /* 0x000fe40000000800 */
[----:B------:R-:W-:-:S04]  /*37500*/  IMAD.U32 R4, RZ, RZ, UR4 ;  /* 0x00000004ff047e24 */ /* 0x000fc8000f8e00ff */
[----:B-1----:R-:W-:-:S04]  /*37510*/  IMAD R3, R14, R4, RZ ;  /* 0x000000040e037224 */ /* 0x002fc800078e02ff */
[----:B------:R-:W-:-:S05]  /*37520*/  IMAD.IADD R6, R6, 0x1, R3 ;  /* 0x0000000106067824 */ /* 0x000fca00078e0203 */
[----:B------:R-:W-:-:S13]  /*37530*/  ISETP.GT.AND P6, PT, R6, R0, PT ;  /* 0x000000000600720c */ /* 0x000fda0003fc4270 */
[----:B------:R-:W-:Y:S05]  /*37540*/  @P6 BRA `(.L_x_7037) ;  /* 0x0000000000a46947 */ /* 0x000fea0003800000 */
.L_x_7040:
        /* <DEDUP_REMOVED lines=35> */
.L_x_7193:
[----:B------:R-:W-:Y:S02]  /*37780*/  ULDC UR4, c[0x0][0xd38] ;  /* 0x00034e0000047ab9 */ /* 0x000fe40000000800 */
[----:B------:R-:W-:-:S04]  /*37790*/  IMAD.U32 R4, RZ, RZ, UR4 ;  /* 0x00000004ff047e24 */ /* 0x000fc8000f8e00ff */
[----:B-1----:R-:W-:-:S04]  /*377a0*/  IMAD R3, R14, R4, RZ ;  /* 0x000000040e037224 */ /* 0x002fc800078e02ff */
[----:B------:R-:W-:-:S05]  /*377b0*/  IMAD.IADD R6, R3, 0x1, R6 ;  /* 0x0000000103067824 */ /* 0x000fca00078e0206 */
[----:B------:R-:W-:-:S13]  /*377c0*/  ISETP.GT.AND P6, PT, R6, R0, PT ;  /* 0x000000000600720c */ /* 0x000fda0003fc4270 */
[----:B------:R-:W-:Y:S05]  /*377d0*/  @!P6 BRA `(.L_x_7040) ;  /* 0xfffffffc005ce947 */ /* 0x000fea000383ffff */
.L_x_7037:
        /* <DEDUP_REMOVED lines=10> */
.L_x_7198:
[----:B------:R-:W-:-:S13]  /*37880*/  ISETP.NE.AND P0, PT, R3, RZ, PT ;  /* 0x000000ff0300720c */ /* 0x000fda0003f05270 */
[----:B------:R-:W-:Y:S05]  /*37890*/  @!P0 BRA `(.L_x_7042) ;  /* 0x0000000000108947 */ /* 0x000fea0003800000 */
[----:B------:R-:W-:Y:S01]  /*378a0*/  UMOV UR4, 0xffffffff ;  /* 0xffffffff00047882 */ /* 0x000fe20000000000 */
[----:B------:R-:W-:Y:S02]  /*378b0*/  VIADD R12, R7, 0xffffffff ;  /* 0xffffffff070c7836 */ /* 0x000fe40000000000 */
[----:B------:R-:W-:Y:S05]  /*378c0*/  BRA.DIV UR4, `(.L_x_7043) ;  /* 0x00000056044c7947 */ /* 0x000fea000b800000 */
[----:B------:R4:W0:Y:S02]  /*378d0*/  SHFL.IDX PT, R24, R2, R12, 0x1f ;  /* 0x00001f0c02187589 */ /* 0x00082400000e0000 */
.L_x_7042:
[----:B---3--:R-:W-:Y:S01]  /*378e0*/  ISETP.NE.AND P0, PT, R5, 0x1, PT ;  /* 0x000000010500780c */ /* 0x008fe20003f05270 */
[----:B0-----:R-:W-:-:S04]  /*378f0*/  IMAD R24, R24, R4, R6 ;  /* 0x0000000418187224 */ /* 0x001fc800078e0206 */
[----:B------:R-:W-:-:S08]  /*37900*/  IMAD.IADD R0, R0, 0x1, -R24 ;  /* 0x0000000100007824 */ /* 0x000fd000078e0a18 */
        /* <DEDUP_REMOVED lines=56> */
.L_x_7044:
        /* <DEDUP_REMOVED lines=60> */
.L_x_7045:
[----:B------:R-:W-:-:S05]  /*38050*/  LOP3.LUT R0, RZ, R3, RZ, 0x33, !PT ;  /* 0x00000003ff007212 */ /* 0x000fca00078e33ff */
[----:B------:R-:W-:Y:S01]  /*38060*/  IMAD.IADD R25, R25, 0x1, R0 ;  /* 0x0000000119197824 */ /* 0x000fe200078e0200 */
[----:B------:R-:W-:Y:S06]  /*38070*/  BRA `(.L_x_7046) ;  /* 0x00000000001c7947 */ /* 0x000fec0003800000 */
.L_x_7038:
[----:B------:R-:W-:Y:S01]  /*38080*/  UMOV UR4, URZ ;  /* 0x0000003f00047c82 */ /* 0x000fe20008000000 */
[----:B------:R-:W-:Y:S01]  /*38090*/  UMOV UR5, URZ ;  /* 0x0000003f00057c82 */ /* 0x000fe20008000000 */
[----:B------:R-:W-:Y:S01]  /*380a0*/  ULDC UR6, c[0x0][0xd3c] ;  /* 0x00034f0000067ab9 */ /* 0x000fe20000000800 */
[----:B------:R-:W-:Y:S02]  /*380b0*/  IMAD.MOV.U32 R24, RZ, RZ, R0 ;  /* 0x000000ffff187224 */ /* 0x000fe400078e0000 */
[----:B------:R-:W-:Y:S02]  /*380c0*/  IMAD.U32 R25, RZ, RZ, UR4 ;  /* 0x00000004ff197e24 */ /* 0x000fe4000f8e00ff */
[----:B------:R-:W-:Y:S02]  /*380d0*/  IMAD.U32 R26, RZ, RZ, UR5 ;  /* 0x00000005ff1a7e24 */ /* 0x000fe4000f8e00ff */
[----:B------:R-:W-:-:S07]  /*380e0*/  IMAD.U32 R27, RZ, RZ, UR6 ;  /* 0x00000006ff1b7e24 */ /* 0x000fce000f8e00ff */
.L_x_7046:
        /* <DEDUP_REMOVED lines=10> */
.L_x_7035:
[----:B------:R-:W-:Y:S02]  /*38190*/  ULDC UR4, c[0x0][0xd3c] ;  /* 0x00034f0000047ab9 */ /* 0x000fe40000000800 */
[----:B----4-:R-:W-:-:S13]  /*381a0*/  ISETP.GE.AND P0, PT, R27, UR4, PT ;  /* 0x000000041b007c0c */ /* 0x010fda000bf06270 */
[----:B------:R-:W-:Y:S05]  /*381b0*/  @!P0 BRA `(.L_x_7047) ;  /* 0xffffff7c005c8947 */ /* 0x000fea000383ffff */
[----:B------:R-:W-:Y:S05]  /*381c0*/  BSYNC B8 ;  /* 0x0000000000087941 */ /* 0x000fea0003800000 */
.L_x_6914:
[----:B-1----:R-:W4:Y:S01]  /*381d0*/  LDL.LU R0, [R1+0x43c] ;  /* 0x00043c0001007983 */ /* 0x002f220000300800 */
[----:B------:R-:W-:Y:S01]  /*381e0*/  BSSY B0, `(.L_x_7048) ;  /* 0x000000b000007945 */ /* 0x000fe20003800000 */
[----:B------:R-:W1:Y:S01]  /*381f0*/  S2R R5, SR_CgaCtaId ;  /* 0x0000000000057919 */ /* 0x000e620000008800 */
        /* <DEDUP_REMOVED lines=9> */
.L_x_7201:
[----:B------:R-:W-:Y:S05]  /*38290*/  BSYNC B0 ;  /* 0x0000000000007941 */ /* 0x000fea0003800000 */
.L_x_7048:
[----:B------:R-:W-:-:S03]  /*382a0*/  UMOV UR4, 0xffffffff ;  /* 0xffffffff00047882 */ /* 0x000fc60000000000 */
[----:B------:R-:W-:Y:S05]  /*382b0*/  BRA.DIV UR4, `(.L_x_7050) ;  /* 0x0000004e040c7947 */ /* 0x000fea000b800000 */
[----:B-1----:R-:W1:Y:S02]  /*382c0*/  S2R R0, SR_TID.X ;  /* 0x0000000000007919 */ /* 0x002e640000002100 */
[----:B-1----:R-:W-:-:S04]  /*382d0*/  SHF.R.U32.HI R0, RZ, 0x5, R0 ;  /* 0x00000005ff007819 */ /* 0x002fc80000011600 */
[----:B------:R-:W-:-:S05]  /*382e0*/  LOP3.LUT R0, R0, 0x3, RZ, 0xc0, !PT ;  /* 0x0000000300007812 */ /* 0x000fca00078ec0ff */
[----:B------:R1:W4:Y:S02]  /*382f0*/  SHFL.IDX PT, R14, R0, RZ, 0x1f ;  /* 0x00001fff000e7589 */ /* 0x00032400000e0000 */
.L_x_7204:
[----:B----4-:R-:W-:-:S13]  /*38300*/  ISETP.NE.AND P0, PT, R14, RZ, PT ;  /* 0x000000ff0e00720c */ /* 0x010fda0003f05270 */
[----:B------:R-:W-:Y:S05]  /*38310*/  @P0 BRA `(.L_x_6670) ;  /* 0x0000000000880947 */ /* 0x000fea0003800000 */
[----:B------:R-:W-:-:S03]  /*38320*/  UMOV UR4, 0xffffffff ;  /* 0xffffffff00047882 */ /* 0x000fc60000000000 */
[----:B------:R-:W-:Y:S05]  /*38330*/  BRA.DIV UR4, `(.L_x_7051) ;  /* 0x0000004e04207947 */ /* 0x000fea000b800000 */
[----:B------:R-:W-:-:S13]  /*38340*/  ELECT P6, URZ, PT ;  /* 0x00000000003f782f */ /* 0x000fda00038c0000 */
.L_x_7207:
[----:B------:R-:W-:Y:S05]  /*38350*/  @!P6 BRA `(.L_x_6670) ;  /* 0x000000000078e947 */ /* 0x000fea0003800000 */
[----:B------:R-:W-:-:S06]  /*38360*/  ULOP3.LUT UR4, UR60, 0x2, URZ, 0xfc, !UPT ;  /* 0x000000023c047892 */ /* 0x000fcc000f8efc3f */
[----:B-1----:R-:W-:-:S05]  /*38370*/  IMAD.U32 R0, RZ, RZ, UR4 ;  /* 0x00000004ff007e24 */ /* 0x002fca000f8e00ff */
[----:B------:R-:W-:-:S13]  /*38380*/  ISETP.NE.AND P0, PT, R0, 0x3, PT ;  /* 0x000000030000780c */ /* 0x000fda0003f05270 */
[----:B------:R-:W-:Y:S05]  /*38390*/  @!P0 BRA `(.L_x_7052) ;  /* 0x0000000000048947 */ /* 0x000fea0003800000 */
[----:B------:R-:W-:Y:S01]  /*383a0*/  BPT.TRAP 0x1 ;  /* 0x000000040000795c */ /* 0x000fe20000300000 */
.L_x_7052:
[----:B------:R-:W-:Y:S01]  /*383b0*/  IMAD R5, R22, 0x8, R7 ;  /* 0x0000000816057824 */ /* 0x000fe200078e0207 */
[----:B------:R-:W-:Y:S01]  /*383c0*/  SHF.L.U32 R0, R28, 0x1f, RZ ;  /* 0x0000001f1c007819 */ /* 0x000fe200000006ff */
[----:B------:R-:W-:-:S03]  /*383d0*/  VIADD R22, R22, 0x1 ;  /* 0x0000000116167836 */ /* 0x000fc60000000000 */
[----:B------:R-:W1:Y:S02]  /*383e0*/  SYNCS.PHASECHK.TRANS64.TRYWAIT P1, [R5+URZ+0x38840], R0 ;  /* 0x03884000050075a7 */ /* 0x000e64000802017f */
[----:B------:R-:W-:-:S04]  /*383f0*/  ISETP.NE.AND P2, PT, R22, 0x2, PT ;  /* 0x000000021600780c */ /* 0x000fc80003f45270 */
[----:B------:R-:W-:Y:S01]  /*38400*/  SEL R3, RZ, 0x1, P2 ;  /* 0x00000001ff037807 */ /* 0x000fe20001000000 */
[----:B-1----:R-:W-:Y:S08]  /*38410*/  @!P1 BRA `(.L_x_7053) ;  /* 0x0000004c00089947 */ /* 0x002ff00003800000 */
.L_x_7208:
[----:B------:R-:W-:Y:S02]  /*38420*/  SEL R22, R22, RZ, P2 ;  /* 0x000000ff16167207 */ /* 0x000fe40001000000 */
[----:B------:R-:W-:Y:S01]  /*38430*/  LOP3.LUT R2, R28, R3, RZ, 0x3c, !PT ;  /* 0x000000031c027212 */ /* 0x000fe200078e3cff */
[----:B------:R-:W-:Y:S06]  /*38440*/  @!P0 BRA `(.L_x_7054) ;  /* 0x0000000000048947 */ /* 0x000fec0003800000 */
[----:B------:R-:W-:Y:S01]  /*38450*/  BPT.TRAP 0x1 ;  /* 0x000000040000795c */ /* 0x000fe20000300000 */
.L_x_7054:
[----:B------:R-:W-:Y:S01]  /*38460*/  IMAD R3, R22, 0x8, R7 ;  /* 0x0000000816037824 */ /* 0x000fe200078e0207 */
[----:B------:R-:W-:-:S04]  /*38470*/  SHF.L.U32 R2, R2, 0x1f, RZ ;  /* 0x0000001f02027819 */ /* 0x000fc800000006ff */
[----:B------:R-:W4:Y:S02]  /*38480*/  SYNCS.PHASECHK.TRANS64.TRYWAIT P1, [R3+URZ+0x38840], R2 ;  /* 0x03884002030075a7 */ /* 0x000f24000802017f */
[----:B----4-:R-:W-:Y:S05]  /*38490*/  @!P1 BRA `(.L_x_7055) ;  /* 0x0000004800fc9947 */ /* 0x010fea0003800000 */
.L_x_7209:
[----:B------:R-:W-:Y:S05]  /*384a0*/  @!P0 BRA `(.L_x_7056) ;  /* 0x0000000000048947 */ /* 0x000fea0003800000 */
[----:B------:R-:W-:Y:S01]  /*384b0*/  BPT.TRAP 0x1 ;  /* 0x000000040000795c */ /* 0x000fe20000300000 */
.L_x_7056:
[----:B------:R-:W5:Y:S02]  /*384c0*/  SYNCS.PHASECHK.TRANS64.TRYWAIT P1, [R5+URZ+0x38860], R0 ;  /* 0x03886000050075a7 */ /* 0x000f64000802017f */
[----:B-----5:R-:W-:Y:S05]  /*384d0*/  @!P1 BRA `(.L_x_7057) ;  /* 0x0000004c00009947 */ /* 0x020fea0003800000 */
.L_x_7210:
[----:B------:R-:W-:Y:S05]  /*384e0*/  @!P0 BRA `(.L_x_7058) ;  /* 0x0000000000048947 */ /* 0x000fea0003800000 */
[----:B------:R-:W-:Y:S01]  /*384f0*/  BPT.TRAP 0x1 ;  /* 0x000000040000795c */ /* 0x000fe20000300000 */
.L_x_7058:
[----:B------:R0:W0:Y:S02]  /*38500*/  SYNCS.PHASECHK.TRANS64.TRYWAIT P0, [R3+URZ+0x38860], R2 ;  /* 0x03886002030075a7 */ /* 0x000024000800017f */
[----:B0-----:R-:W-:Y:S05]  /*38510*/  @!P0 NANOSLEEP.SYNCS 0x989680 ;  /* 0x009896800000895d */ /* 0x001fea0003900000 */
[----:B------:R-:W0:Y:S02]  /*38520*/  @!P0 SYNCS.PHASECHK.TRANS64 P0, [R3+URZ+0x38860], R2 ;  /* 0x03886002030085a7 */ /* 0x000e24000800007f */
[----:B0-----:R-:W-:Y:S05]  /*38530*/  @!P0 BRA `(.L_x_7058) ;  /* 0xfffffffc00f08947 */ /* 0x001fea000383ffff */
.L_x_6670:
[----:B------:R-:W-:Y:S05]  /*38540*/  BSYNC B9 ;  /* 0x0000000000097941 */ /* 0x000fea0003800000 */
.L_x_6667:
[----:B------:R-:W-:Y:S05]  /*38550*/  EXIT ;  /* 0x000000000000794d */ /* 0x000fea0003800000 */
.L_x_6696:
[----:B0-----:R0:W1:Y:S02]  /*38560*/  SYNCS.PHASECHK.TRANS64.TRYWAIT P4, [R40+URZ+0x38890], R51 ;  /* 0x03889033280075a7 */ /* 0x001064000808017f */
[----:B-1----:R-:W-:Y:S05]  /*38570*/  @!P4 NANOSLEEP.SYNCS 0x989680 ;  /* 0x009896800000c95d */ /* 0x002fea0003900000 */
[----:B------:R-:W1:Y:S02]  /*38580*/  @!P4 SYNCS.PHASECHK.TRANS64 P4, [R40+URZ+0x38890], R51 ;  /* 0x038890332800c5a7 */ /* 0x000e64000808007f */
[----:B-1----:R-:W-:Y:S05]  /*38590*/  @!P4 BRA `(.L_x_6696) ;  /* 0xfffffffc00f0c947 */ /* 0x002fea000383ffff */
[----:B------:R-:W-:Y:S05]  /*385a0*/  BRA `(.L_x_7059) ;  /* 0xfffffca800c87947 */ /* 0x000fea000383ffff */
.L_x_6697:
        /* <DEDUP_REMOVED lines=8> */
.L_x_7061:
[----:B------:R-:W-:Y:S05]  /*38630*/  BSYNC B1 ;  /* 0x0000000000017941 */ /* 0x000fea0003800000 */
.L_x_7060:
        /* <DEDUP_REMOVED lines=8> */
.L_x_7062:
[----:B------:R-:W-:Y:S05]  /*386c0*/  BRA `(.L_x_7063) ;  /* 0xfffffca800947947 */ /* 0x000fea000383ffff */
.L_x_6707:
[----:B0-----:R0:W1:Y:S02]  /*386d0*/  SYNCS.PHASECHK.TRANS64.TRYWAIT P5, [R40+URZ+0x38890], R51 ;  /* 0x03889033280075a7 */ /* 0x00106400080a017f */
[----:B-1----:R-:W-:Y:S05]  /*386e0*/  @!P5 NANOSLEEP.SYNCS 0x989680 ;  /* 0x009896800000d95d */ /* 0x002fea0003900000 */
[----:B------:R-:W1:Y:S02]  /*386f0*/  @!P5 SYNCS.PHASECHK.TRANS64 P5, [R40+URZ+0x38890], R51 ;  /* 0x038890332800d5a7 */ /* 0x000e6400080a007f */
[----:B-1----:R-:W-:Y:S05]  /*38700*/  @!P5 BRA `(.L_x_6707) ;  /* 0xfffffffc00f0d947 */ /* 0x002fea000383ffff */
[----:B------:R-:W-:Y:S05]  /*38710*/  BRA `(.L_x_7064) ;  /* 0xfffffcb400507947 */ /* 0x000fea000383ffff */
.L_x_6708:
        /* <DEDUP_REMOVED lines=8> */
.L_x_7066:
[----:B------:R-:W-:Y:S05]  /*387a0*/  BSYNC B1 ;  /* 0x0000000000017941 */ /* 0x000fea0003800000 */
.L_x_7065:
        /* <DEDUP_REMOVED lines=8> */
.L_x_7067:
[----:B------:R-:W-:Y:S01]  /*38830*/  IMAD.MOV.U32 R20, RZ, RZ, R14 ;  /* 0x000000ffff147224 */ /* 0x000fe200078e000e */
[----:B------:R-:W-:Y:S06]  /*38840*/  BRA `(.L_x_7068) ;  /* 0xfffffcb400187947 */ /* 0x000fec000383ffff */
.L_x_6713:
[----:B0-----:R0:W1:Y:S02]  /*38850*/  SYNCS.PHASECHK.TRANS64.TRYWAIT P0, [R40+URZ+0x38890], R51 ;  /* 0x03889033280075a7 */ /* 0x001064000800017f */
[----:B-1----:R-:W-:Y:S05]  /*38860*/  @!P0 NANOSLEEP.SYNCS 0x989680 ;  /* 0x009896800000895d */ /* 0x002fea0003900000 */
[----:B------:R-:W1:Y:S02]  /*38870*/  @!P0 SYNCS.PHASECHK.TRANS64 P0, [R40+URZ+0x38890], R51 ;  /* 0x03889033280085a7 */ /* 0x000e64000800007f */
[----:B-1----:R-:W-:Y:S05]  /*38880*/  @!P0 BRA `(.L_x_6713) ;  /* 0xfffffffc00f08947 */ /* 0x002fea000383ffff */
[----:B------:R-:W-:Y:S05]  /*38890*/  BRA `(.L_x_7069) ;  /* 0xfffffcb800f07947 */ /* 0x000fea000383ffff */
.L_x_6714:
[----:B------:R-:W-:Y:S01]  /*388a0*/  BSSY B1, `(.L_x_7070) ;  /* 0x0000007000017945 */ /* 0x000fe20003800000 */
[----:B------:R-:W-:Y:S02]  /*388b0*/  IMAD.MOV.U32 R12, RZ, RZ, RZ ;  /* 0x000000ffff0c7224 */ /* 0x000fe400078e00ff */
[----:B------:R-:W-:Y:S02]  /*388c0*/  IMAD.MOV.U32 R11, RZ, RZ, 0x1c1f ;  /* 0x00001c1fff0b7424 */ /* 0x000fe400078e00ff */
[----:B------:R-:W-:-:S07]  /*388d0*/  IMAD.MOV.U32 R15, RZ, RZ, -0x1 ;  /* 0xffffffffff0f7424 */ /* 0x000fce00078e00ff */
[----:B0-----:R-:W-:Y:S05]  /*388e0*/  WARPSYNC.COLLECTIVE R15, `(.L_x_7071) ;  /* 0x000000000f087348 */ /* 0x001fea0003c00000 */
[----:B------:R1:W2:Y:S02]  /*388f0*/  SHFL.IDX P6, R14, R13, R12, R11 ;  /* 0x0000000c0d0e7389 */ /* 0x0002a400000c000b */
[----:B012---:R-:W-:Y:S01]  /*38900*/  ENDCOLLECTIVE ;  /* 0x000000000000791b */ /* 0x007fe20003800000 */
.L_x_7071:
[----:B------:R-:W-:Y:S05]  /*38910*/  BSYNC B1 ;  /* 0x0000000000017941 */ /* 0x000fea0003800000 */
.L_x_7070:
        /* <DEDUP_REMOVED lines=8> */
.L_x_7072:
[----:B------:R-:W-:Y:S05]  /*389a0*/  BRA `(.L_x_7073) ;  /* 0xfffffcbc00107947 */ /* 0x000fea000383ffff */
.L_x_6718:
[----:B----4-:R4:W0:Y:S02]  /*389b0*/  SYNCS.PHASECHK.TRANS64.TRYWAIT P3, [R40+URZ+0x388b0], R51 ;  /* 0x0388b033280075a7 */ /* 0x010824000806017f */
[----:B0-----:R-:W-:Y:S05]  /*389c0*/  @!P3 NANOSLEEP.SYNCS 0x989680 ;  /* 0x009896800000b95d */ /* 0x001fea0003900000 */
[----:B------:R-:W0:Y:S02]  /*389d0*/  @!P3 SYNCS.PHASECHK.TRANS64 P3, [R40+URZ+0x388b0], R51 ;  /* 0x0388b0332800b5a7 */ /* 0x000e24000806007f */
[----:B0-----:R-:W-:Y:S05]  /*389e0*/  @!P3 BRA `(.L_x_6718) ;  /* 0xfffffffc00f0b947 */ /* 0x001fea000383ffff */
[----:B------:R-:W-:Y:S05]  /*389f0*/  BRA `(.L_x_7074) ;  /* 0xfffffcbc00a07947 */ /* 0x000fea000383ffff */
.L_x_6764:
        /* <DEDUP_REMOVED lines=8> */
.L_x_7076:
[----:B------:R-:W-:Y:S05]  /*38a80*/  BSYNC B1 ;  /* 0x0000000000017941 */ /* 0x000fea0003800000 */
.L_x_7075:
        /* <DEDUP_REMOVED lines=8> */
.L_x_7077:
[----:B------:R-:W-:Y:S02]  /*38b10*/  IMAD.MOV.U32 R13, RZ, RZ, R35 ;  /* 0x000000ffff0d7224 */ /* 0x000fe400078e0023 */
[----:B------:R-:W-:-:S07]  /*38b20*/  IMAD.MOV.U32 R6, RZ, RZ, R14 ;  /* 0x000000ffff067224 */ /* 0x000fce00078e000e */
[----:B------:R-:W-:Y:S05]  /*38b30*/  WARPSYNC.COLLECTIVE R15, `(.L_x_7078) ;  /* 0x000000000f087348 */ /* 0x000fea0003c00000 */
[----:B------:R0:W1:Y:S02]  /*38b40*/  SHFL.IDX P6, R14, R13, R12, R11 ;  /* 0x0000000c0d0e7389 */ /* 0x00006400000c000b */
[----:B01----:R-:W-:Y:S01]  /*38b50*/  ENDCOLLECTIVE ;  /* 0x000000000000791b */ /* 0x003fe20003800000 */
.L_x_7078:
[----:B------:R-:W-:Y:S02]  /*38b60*/  IMAD.MOV.U32 R13, RZ, RZ, R3 ;  /* 0x000000ffff0d7224 */ /* 0x000fe400078e0003 */
[----:B------:R-:W-:-:S07]  /*38b70*/  IMAD.MOV.U32 R20, RZ, RZ, R14 ;  /* 0x000000ffff147224 */ /* 0x000fce00078e000e */
[----:B------:R-:W-:Y:S05]  /*38b80*/  WARPSYNC.COLLECTIVE R15, `(.L_x_7079) ;  /* 0x000000000f087348 */ /* 0x000fea0003c00000 */
[----:B------:R0:W1:Y:S02]  /*38b90*/  SHFL.IDX P6, R14, R13, R12, R11 ;  /* 0x0000000c0d0e7389 */ /* 0x00006400000c000b */
[----:B01----:R-:W-:Y:S01]  /*38ba0*/  ENDCOLLECTIVE ;  /* 0x000000000000791b */ /* 0x003fe20003800000 */
.L_x_7079:
[----:B------:R-:W-:Y:S01]  /*38bb0*/  IMAD.MOV.U32 R8, RZ, RZ, R14 ;  /* 0x000000ffff087224 */ /* 0x000fe200078e000e */
[----:B------:R-:W-:Y:S06]  /*38bc0*/  BRA `(.L_x_7080) ;  /* 0xfffffd6400a07947 */ /* 0x000fec000383ffff */
.L_x_6767:
[----:B------:R-:W-:Y:S01]  /*38bd0*/  BSSY B1, `(.L_x_7081) ;  /* 0x0000008000017945 */ /* 0x000fe20003800000 */
[----:B------:R-:W-:Y:S02]  /*38be0*/  IMAD.MOV.U32 R13, RZ, RZ, R64 ;  /* 0x000000ffff0d7224 */ /* 0x000fe400078e0040 */
[----:B------:R-:W-:Y:S02]  /*38bf0*/  IMAD.MOV.U32 R12, RZ, RZ, 0x1 ;  /* 0x00000001ff0c7424 */ /* 0x000fe400078e00ff */
[----:B------:R-:W-:Y:S02]  /*38c00*/  IMAD.MOV.U32 R11, RZ, RZ, 0x1c1f ;  /* 0x00001c1fff0b7424 */ /* 0x000fe400078e00ff */
[----:B------:R-:W-:-:S07]  /*38c10*/  IMAD.MOV.U32 R15, RZ, RZ, -0x1 ;  /* 0xffffffffff0f7424 */ /* 0x000fce00078e00ff */
[----:B0---4-:R-:W-:Y:S05]  /*38c20*/  WARPSYNC.COLLECTIVE R15, `(.L_x_7082) ;  /* 0x000000000f087348 */ /* 0x011fea0003c00000 */
[----:B------:R1:W2:Y:S02]  /*38c30*/  SHFL.IDX P6, R14, R13, R12, R11 ;  /* 0x0000000c0d0e7389 */ /* 0x0002a400000c000b */
[----:B012-4-:R-:W-:Y:S01]  /*38c40*/  ENDCOLLECTIVE ;  /* 0x000000000000791b */ /* 0x017fe20003800000 */
.L_x_7082:
[----:B------:R-:W-:Y:S05]  /*38c50*/  BSYNC B1 ;  /* 0x0000000000017941 */ /* 0x000fea0003800000 */
.L_x_7081:
        /* <DEDUP_REMOVED lines=8> */
.L_x_7083:
[----:B------:R-:W-:Y:S02]  /*38ce0*/  IMAD.MOV.U32 R13, RZ, RZ, R35 ;  /* 0x000000ffff0d7224 */ /* 0x000fe400078e0023 */
[----:B------:R-:W-:-:S07]  /*38cf0*/  IMAD.MOV.U32 R6, RZ, RZ, R14 ;  /* 0x000000ffff067224 */ /* 0x000fce00078e000e */
[----:B------:R-:W-:Y:S05]  /*38d00*/  WARPSYNC.COLLECTIVE R15, `(.L_x_7084) ;  /* 0x000000000f087348 */ /* 0x000fea0003c00000 */
[----:B------:R0:W1:Y:S02]  /*38d10*/  SHFL.IDX P6, R14, R13, R12, R11 ;  /* 0x0000000c0d0e7389 */ /* 0x00006400000c000b */
[----:B01----:R-:W-:Y:S01]  /*38d20*/  ENDCOLLECTIVE ;  /* 0x000000000000791b */ /* 0x003fe20003800000 */
.L_x_7084:
[----:B------:R-:W-:Y:S02]  /*38d30*/  IMAD.MOV.U32 R13, RZ, RZ, R3 ;  /* 0x000000ffff0d7224 */ /* 0x000fe400078e0003 */
[----:B------:R-:W-:-:S07]  /*38d40*/  IMAD.MOV.U32 R35, RZ, RZ, R14 ;  /* 0x000000ffff237224 */ /* 0x000fce00078e000e */
[----:B------:R-:W-:Y:S05]  /*38d50*/  WARPSYNC.COLLECTIVE R15, `(.L_x_7085) ;  /* 0x000000000f087348 */ /* 0x000fea0003c00000 */
[----:B------:R0:W1:Y:S02]  /*38d60*/  SHFL.IDX P6, R14, R13, R12, R11 ;  /* 0x0000000c0d0e7389 */ /* 0x00006400000c000b */
[----:B01----:R-:W-:Y:S01]  /*38d70*/  ENDCOLLECTIVE ;  /* 0x000000000000791b */ /* 0x003fe20003800000 */
.L_x_7085:
[----:B------:R-:W-:Y:S05]  /*38d80*/  BRA `(.L_x_7086) ;  /* 0xfffffd6800047947 */ /* 0x000fea000383ffff */
.L_x_6771:
[----:B----4-:R4:W0:Y:S02]  /*38d90*/  SYNCS.PHASECHK.TRANS64.TRYWAIT P0, [R2+URZ+0x38800], R3 ;  /* 0x03880003020075a7 */ /* 0x010824000800017f */
[----:B0-----:R-:W-:Y:S05]  /*38da0*/  @!P0 NANOSLEEP.SYNCS 0x989680 ;  /* 0x009896800000895d */ /* 0x001fea0003900000 */
[----:B------:R-:W0:Y:S02]  /*38db0*/  @!P0 SYNCS.PHASECHK.TRANS64 P0, [R2+URZ+0x38800], R3 ;  /* 0x03880003020085a7 */ /* 0x000e24000800007f */
[----:B0-----:R-:W-:Y:S05]  /*38dc0*/  @!P0 BRA `(.L_x_6771) ;  /* 0xfffffffc00f08947 */ /* 0x001fea000383ffff */
[----:B------:R-:W-:Y:S05]  /*38dd0*/  BRA `(.L_x_7087) ;  /* 0xfffffd6800907947 */ /* 0x000fea000383ffff */
.L_x_6779:
[----:B------:R-:W0:Y:S01]  /*38de0*/  LDC R71, c[0x0][0x3f4] ;  /* 0x0000fd00ff477b82 */ /* 0x000e220000000800 */
        /* <DEDUP_REMOVED lines=8> */
.L_x_7089:
[----:B------:R-:W-:Y:S05]  /*38e70*/  BSYNC B1 ;  /* 0x0000000000017941 */ /* 0x000fea0003800000 */
.L_x_7088:
        /* <DEDUP_REMOVED lines=10> */
.L_x_7090:
        /* <DEDUP_REMOVED lines=8> */
.L_x_7091:
[----:B------:R-:W-:-:S05]  /*38fa0*/  @!P1 IADD3 R6, P2, R5, R9, RZ ;  /* 0x0000000905069210 */ /* 0x000fca0007f5e0ff */
[----:B------:R-:W-:Y:S02]  /*38fb0*/  @!P1 IMAD.X R5, R4, 0x1, R21, P2 ;  /* 0x0000000104059824 */ /* 0x000fe400010e0615 */
[----:B------:R-:W-:Y:S02]  /*38fc0*/  @!P1 IMAD.MOV.U32 R4, RZ, RZ, R6 ;  /* 0x000000ffff049224 */ /* 0x000fe400078e0006 */
[----:B------:R-:W-:-:S04]  /*38fd0*/  IMAD.MOV.U32 R13, RZ, RZ, R69 ;  /* 0x000000ffff0d7224 */ /* 0x000fc800078e0045 */
[----:B------:R-:W5:Y:S01]  /*38fe0*/  @!P1 LD.E.128 R4, desc[UR36][R4.64] ;  /* 0x0000002404049980 */ /* 0x000f62000c101d00 */
[----:B------:R-:W-:-:S07]  /*38ff0*/  IMAD.MOV.U32 R8, RZ, RZ, R14 ;  /* 0x000000ffff087224 */ /* 0x000fce00078e000e */
[----:B-----5:R-:W-:Y:S05]  /*39000*/  WARPSYNC.COLLECTIVE R15, `(.L_x_7092) ;  /* 0x000000000f087348 */ /* 0x020fea0003c00000 */
[----:B------:R0:W1:Y:S02]  /*39010*/  SHFL.IDX P6, R14, R13, R12, R11 ;  /* 0x0000000c0d0e7389 */ /* 0x00006400000c000b */
[----:B01---5:R-:W-:Y:S01]  /*39020*/  ENDCOLLECTIVE ;  /* 0x000000000000791b */ /* 0x023fe20003800000 */
.L_x_7092:
[----:B------:R-:W-:-:S05]  /*39030*/  @!P1 IADD3 R14, P2, R14, R9, RZ ;  /* 0x000000090e0e9210 */ /* 0x000fca0007f5e0ff */
[----:B------:R-:W-:Y:S02]  /*39040*/  @!P1 IMAD.X R9, R8, 0x1, R21, P2 ;  /* 0x0000000108099824 */ /* 0x000fe400010e0615 */
[----:B------:R-:W-:-:S06]  /*39050*/  @!P1 IMAD.MOV.U32 R8, RZ, RZ, R14 ;  /* 0x000000ffff089224 */ /* 0x000fcc00078e000e */
[----:B------:R-:W2:Y:S01]  /*39060*/  @!P1 LD.E.128 R8, desc[UR36][R8.64] ;  /* 0x0000002408089980 */ /* 0x000ea2000c101d00 */
[----:B------:R-:W-:Y:S01]  /*39070*/  CS2R R64, SRZ ;  /* 0x0000000000407805 */ /* 0x000fe2000001ff00 */
[----:B------:R-:W-:Y:S02]  /*39080*/  IMAD.MOV.U32 R13, RZ, RZ, R27 ;  /* 0x000000ffff0d7224 */ /* 0x000fe400078e001b */
[----:B------:R-:W-:Y:S01]  /*39090*/  IMAD.MOV.U32 R12, RZ, RZ, 0x1 ;  /* 0x00000001ff0c7424 */ /* 0x000fe200078e00ff */
[----:B------:R-:W-:Y:S02]  /*390a0*/  CS2R R20, SRZ ;  /* 0x0000000000147805 */ /* 0x000fe4000001ff00 */
[----:B------:R-:W-:Y:S02]  /*390b0*/  CS2R R58, SRZ ;  /* 0x00000000003a7805 */ /* 0x000fe4000001ff00 */
[----:B------:R-:W-:Y:S01]  /*390c0*/  CS2R R62, SRZ ;  /* 0x00000000003e7805 */ /* 0x000fe2000001ff00 */
[----:B--2---:R-:W-:-:S02]  /*390d0*/  @!P1 IMAD.MOV.U32 R65, RZ, RZ, R11 ;  /* 0x000000ffff419224 */ /* 0x004fc400078e000b */
[----:B------:R-:W-:-:S07]  /*390e0*/  IMAD.MOV.U32 R11, RZ, RZ, 0x1c1f ;  /* 0x00001c1fff0b7424 */ /* 0x000fce00078e00ff */
[----:B------:R-:W-:Y:S05]  /*390f0*/  WARPSYNC.COLLECTIVE R15, `(.L_x_7093) ;  /* 0x000000000f087348 */ /* 0x000fea0003c00000 */
[----:B------:R0:W1:Y:S02]  /*39100*/  SHFL.IDX P6, R14, R13, R12, R11 ;  /* 0x0000000c0d0e7389 */ /* 0x00006400000c000b */
[----:B01----:R-:W-:Y:S01]  /*39110*/  ENDCOLLECTIVE ;  /* 0x000000000000791b */ /* 0x003fe20003800000 */
.L_x_7093:
[----:B------:R-:W-:Y:S02]  /*39120*/  IMAD.MOV.U32 R13, RZ, RZ, R35 ;  /* 0x000000ffff0d7224 */ /* 0x000fe400078e0023 */
[----:B------:R-:W-:-:S07]  /*39130*/  IMAD.MOV.U32 R24, RZ, RZ, R14 ;  /* 0x000000ffff187224 */ /* 0x000fce00078e000e */
[----:B------:R-:W-:Y:S05]  /*39140*/  WARPSYNC.COLLECTIVE R15, `(.L_x_7094) ;  /* 0x000000000f087348 */ /* 0x000fea0003c00000 */
[----:B------:R0:W1:Y:S02]  /*39150*/  SHFL.IDX P6, R14, R13, R12, R11 ;  /* 0x0000000c0d0e7389 */ /* 0x00006400000c000b */
[----:B01----:R-:W-:Y:S01]  /*39160*/  ENDCOLLECTIVE ;  /* 0x000000000000791b */ /* 0x003fe20003800000 */
.L_x_7094:
[----:B------:R-:W-:Y:S02]  /*39170*/  IMAD.MOV.U32 R13, RZ, RZ, R25 ;  /* 0x000000ffff0d7224 */ /* 0x000fe400078e0019 */
[----:B------:R-:W-:-:S07]  /*39180*/  IMAD.MOV.U32 R26, RZ, RZ, R14 ;  /* 0x000000ffff1a7224 */ /* 0x000fce00078e000e */
[----:B------:R-:W-:Y:S05]  /*39190*/  WARPSYNC.COLLECTIVE R15, `(.L_x_7095) ;  /* 0x000000000f087348 */ /* 0x000fea0003c00000 */
[----:B------:R0:W1:Y:S02]  /*391a0*/  SHFL.IDX P6, R14, R13, R12, R11 ;  /* 0x0000000c0d0e7389 */ /* 0x00006400000c000b */
[----:B01----:R-:W-:Y:S01]  /*391b0*/  ENDCOLLECTIVE ;  /* 0x000000000000791b */ /* 0x003fe20003800000 */
.L_x_7095:
[----:B------:R-:W-:Y:S02]  /*391c0*/  @!P1 IMAD.MOV.U32 R20, RZ, RZ, R6 ;  /* 0x000000ffff149224 */ /* 0x000fe400078e0006 */
[----:B------:R-:W-:Y:S02]  /*391d0*/  @!P1 IMAD.MOV.U32 R21, RZ, RZ, R7 ;  /* 0x000000ffff159224 */ /* 0x000fe400078e0007 */
[----:B------:R-:W-:Y:S02]  /*391e0*/  @!P1 IMAD.MOV.U32 R58, RZ, RZ, R4 ;  /* 0x000000ffff3a9224 */ /* 0x000fe400078e0004 */
[----:B------:R-:W-:Y:S02]  /*391f0*/  @!P1 IMAD.MOV.U32 R59, RZ, RZ, R5 ;  /* 0x000000ffff3b9224 */ /* 0x000fe400078e0005 */
[----:B------:R-:W-:Y:S02]  /*39200*/  IMAD.MOV.U32 R4, RZ, RZ, R20 ;  /* 0x000000ffff047224 */ /* 0x000fe400078e0014 */
[----:B------:R-:W-:-:S02]  /*39210*/  IMAD.MOV.U32 R5, RZ, RZ, R21 ;  /* 0x000000ffff057224 */ /* 0x000fc400078e0015 */
[----:B------:R-:W-:Y:S01]  /*39220*/  IMAD.MOV.U32 R13, RZ, RZ, R69 ;  /* 0x000000ffff0d7224 */ /* 0x000fe200078e0045 */
[----:B------:R-:W-:Y:S01]  /*39230*/  PRMT R70, R70, 0x5410, R4 ;  /* 0x0000541046467816 */ /* 0x000fe20000000004 */
[----:B------:R-:W-:Y:S01]  /*39240*/  IMAD.MOV.U32 R4, RZ, RZ, R58 ;  /* 0x000000ffff047224 */ /* 0x000fe200078e003a */
[----:B------:R-:W-:Y:S01]  /*39250*/  PRMT R79, R79, 0x5410, R5 ;  /* 0x000054104f4f7816 */ /* 0x000fe20000000005 */
[----:B------:R-:W-:Y:S02]  /*39260*/  IMAD.MOV.U32 R5, RZ, RZ, R59 ;  /* 0x000000ffff057224 */ /* 0x000fe400078e003b */
[----:B------:R-:W-:-:S07]  /*39270*/  IMAD.MOV.U32 R25, RZ, RZ, R14 ;  /* 0x000000ffff197224 */ /* 0x000fce00078e000e */
[----:B------:R-:W-:Y:S05]  /*39280*/  WARPSYNC.COLLECTIVE R15, `(.L_x_7096) ;  /* 0x000000000f087348 */ /* 0x000fea0003c00000 */
[----:B------:R0:W1:Y:S02]  /*39290*/  SHFL.IDX P6, R14, R13, R12, R11 ;  /* 0x0000000c0d0e7389 */ /* 0x00006400000c000b */
[----:B01----:R-:W-:Y:S01]  /*392a0*/  ENDCOLLECTIVE ;  /* 0x000000000000791b */ /* 0x003fe20003800000 */
.L_x_7096:
[----:B------:R-:W-:Y:S01]  /*392b0*/  @!P1 IMAD.MOV.U32 R64, RZ, RZ, R10 ;  /* 0x000000ffff409224 */ /* 0x000fe200078e000a */
[----:B------:R-:W-:Y:S02]  /*392c0*/  PRMT R70, R4, 0x7610, R70 ;  /* 0x0000761004467816 */ /* 0x000fe40000000046 */
[----:B------:R-:W-:Y:S01]  /*392d0*/  PRMT R35, R5, 0x7610, R35 ;  /* 0x0000761005237816 */ /* 0x000fe20000000023 */
[----:B------:R-:W-:Y:S02]  /*392e0*/  IMAD.MOV.U32 R4, RZ, RZ, R64 ;  /* 0x000000ffff047224 */ /* 0x000fe400078e0040 */
[----:B------:R-:W-:Y:S02]  /*392f0*/  IMAD.MOV.U32 R5, RZ, RZ, R65 ;  /* 0x000000ffff057224 */ /* 0x000fe400078e0041 */
[----:B------:R-:W-:Y:S02]  /*39300*/  @!P1 IMAD.MOV.U32 R62, RZ, RZ, R8 ;  /* 0x000000ffff3e9224 */ /* 0x000fe400078e0008 */
[----:B------:R-:W-:Y:S01]  /*39310*/  @!P1 IMAD.MOV.U32 R63, RZ, RZ, R9 ;  /* 0x000000ffff3f9224 */ /* 0x000fe200078e0009 */
[----:B------:R-:W-:Y:S01]  /*39320*/  PRMT R35, R35, 0x5410, R4 ;  /* 0x0000541023237816 */ /* 0x000fe20000000004 */
[----:B------:R-:W-:Y:S01]  /*39330*/  IMAD.MOV.U32 R4, RZ, RZ, R62 ;  /* 0x000000ffff047224 */ /* 0x000fe200078e003e */
[----:B------:R-:W-:Y:S01]  /*39340*/  PRMT R69, R5, 0x7610, R69 ;  /* 0x0000761005457816 */ /* 0x000fe20000000045 */
[----:B------:R-:W-:Y:S01]  /*39350*/  IMAD.MOV.U32 R5, RZ, RZ, R63 ;  /* 0x000000ffff057224 */ /* 0x000fe200078e003f */
[----:B------:R-:W-:-:S02]  /*39360*/  CS2R R6, SRZ ;  /* 0x0000000000067805 */ /* 0x000fc4000001ff00 */
[----:B------:R-:W-:Y:S02]  /*39370*/  PRMT R83, R4, 0x7610, R83 ;  /* 0x0000761004537816 */ /* 0x000fe40000000053 */
[----:B------:R-:W-:Y:S01]  /*39380*/  PRMT R87, R5, 0x7610, R87 ;  /* 0x0000761005577816 */ /* 0x000fe20000000057 */
[----:B------:R-:W-:Y:S06]  /*39390*/  BRA `(.L_x_7097) ;  /* 0xfffffd7400d07947 */ /* 0x000fec000383ffff */
.L_x_6783:
[----:B0-----:R0:W1:Y:S02]  /*393a0*/  SYNCS.PHASECHK.TRANS64.TRYWAIT P1, [R2+URZ+0x38800], R13 ;  /* 0x0388000d020075a7 */ /* 0x001064000802017f */
[----:B-1----:R-:W-:Y:S05]  /*393b0*/  @!P1 NANOSLEEP.SYNCS 0x989680 ;  /* 0x009896800000995d */ /* 0x002fea0003900000 */
[----:B------:R-:W1:Y:S02]  /*393c0*/  @!P1 SYNCS.PHASECHK.TRANS64 P1, [R2+URZ+0x38800], R13 ;  /* 0x0388000d020095a7 */ /* 0x000e64000802007f */
[----:B-1----:R-:W-:Y:S05]  /*393d0*/  @!P1 BRA `(.L_x_6783) ;  /* 0xfffffffc00f09947 */ /* 0x002fea000383ffff */
[----:B------:R-:W-:Y:S05]  /*393e0*/  BRA `(.L_x_7098) ;  /* 0xfffffd78002c7947 */ /* 0x000fea000383ffff */
.L_x_6797:
[----:B-1----:R1:W2:Y:S02]  /*393f0*/  SYNCS.PHASECHK.TRANS64.TRYWAIT P0, [R2+URZ], R3 ;  /* 0x00000003020075a7 */ /* 0x0022a4000800017f */
[----:B--2---:R-:W-:Y:S05]  /*39400*/  @!P0 NANOSLEEP.SYNCS 0x989680 ;  /* 0x009896800000895d */ /* 0x004fea0003900000 */
[----:B------:R-:W2:Y:S02]  /*39410*/  @!P0 SYNCS.PHASECHK.TRANS64 P0, [R2+URZ], R3 ;  /* 0x00000003020085a7 */ /* 0x000ea4000800007f */
[----:B--2---:R-:W-:Y:S05]  /*39420*/  @!P0 BRA `(.L_x_6797) ;  /* 0xfffffffc00f08947 */ /* 0x004fea000383ffff */
[----:B------:R-:W-:Y:S05]  /*39430*/  BRA `(.L_x_6796) ;  /* 0xfffffd8c00d87947 */ /* 0x000fea000383ffff */
.L_x_6804:
[----:B-1----:R1:W2:Y:S02]  /*39440*/  SYNCS.PHASECHK.TRANS64.TRYWAIT P0, [R2+URZ], R3 ;  /* 0x00000003020075a7 */ /* 0x0022a4000800017f */
[----:B--2---:R-:W-:Y:S05]  /*39450*/  @!P0 NANOSLEEP.SYNCS 0x989680 ;  /* 0x009896800000895d */ /* 0x004fea0003900000 */
[----:B------:R-:W2:Y:S02]  /*39460*/  @!P0 SYNCS.PHASECHK.TRANS64 P0, [R2+URZ], R3 ;  /* 0x00000003020085a7 */ /* 0x000ea4000800007f */
[----:B--2---:R-:W-:Y:S05]  /*39470*/  @!P0 BRA `(.L_x_6804) ;  /* 0xfffffffc00f08947 */ /* 0x004fea000383ffff */
[----:B------:R-:W-:Y:S05]  /*39480*/  BRA `(.L_x_6803) ;  /* 0xfffffd9000e47947 */ /* 0x000fea000383ffff */
.L_x_6835:
[----:B-1----:R1:W2:Y:S02]  /*39490*/  SYNCS.PHASECHK.TRANS64.TRYWAIT P0, [R2+URZ], R3 ;  /* 0x00000003020075a7 */ /* 0x0022a4000800017f */
[----:B--2---:R-:W-:Y:S05]  /*394a0*/  @!P0 NANOSLEEP.SYNCS 0x989680 ;  /* 0x009896800000895d */ /* 0x004fea0003900000 */
[----:B------:R-:W2:Y:S02]  /*394b0*/  @!P0 SYNCS.PHASECHK.TRANS64 P0, [R2+URZ], R3 ;  /* 0x00000003020085a7 */ /* 0x000ea4000800007f */
[----:B--2---:R-:W-:Y:S05]  /*394c0*/  @!P0 BRA `(.L_x_6835) ;  /* 0xfffffffc00f08947 */ /* 0x004fea000383ffff */
[----:B------:R-:W-:Y:S05]  /*394d0*/  BRA `(.L_x_6834) ;  /* 0xfffffe0c00287947 */ /* 0x000fea000383ffff */
.L_x_6842:
[----:B-1----:R1:W2:Y:S02]  /*394e0*/  SYNCS.PHASECHK.TRANS64.TRYWAIT P0, [R2+URZ], R3 ;  /* 0x00000003020075a7 */ /* 0x0022a4000800017f */
[----:B--2---:R-:W-:Y:S05]  /*394f0*/  @!P0 NANOSLEEP.SYNCS 0x989680 ;  /* 0x009896800000895d */ /* 0x004fea0003900000 */
[----:B------:R-:W2:Y:S02]  /*39500*/  @!P0 SYNCS.PHASECHK.TRANS64 P0, [R2+URZ], R3 ;  /* 0x00000003020085a7 */ /* 0x000ea4000800007f */
[----:B--2---:R-:W-:Y:S05]  /*39510*/  @!P0 BRA `(.L_x_6842) ;  /* 0xfffffffc00f08947 */ /* 0x004fea000383ffff */
[----:B------:R-:W-:Y:S05]  /*39520*/  BRA `(.L_x_6841) ;  /* 0xfffffe1000347947 */ /* 0x000fea000383ffff */
.L_x_6859:
[----:B-1----:R1:W2:Y:S02]  /*39530*/  SYNCS.PHASECHK.TRANS64.TRYWAIT P0, [R2+URZ], R3 ;  /* 0x00000003020075a7 */ /* 0x0022a4000800017f */
[----:B--2---:R-:W-:Y:S05]  /*39540*/  @!P0 NANOSLEEP.SYNCS 0x989680 ;  /* 0x009896800000895d */ /* 0x004fea0003900000 */
[----:B------:R-:W2:Y:S02]  /*39550*/  @!P0 SYNCS.PHASECHK.TRANS64 P0, [R2+URZ], R3 ;  /* 0x00000003020085a7 */ /* 0x000ea4000800007f */
[----:B--2---:R-:W-:Y:S05]  /*39560*/  @!P0 BRA `(.L_x_6859) ;  /* 0xfffffffc00f08947 */ /* 0x004fea000383ffff */
[----:B------:R-:W-:Y:S05]  /*39570*/  BRA `(.L_x_6858) ;  /* 0xfffffe7800447947 */ /* 0x000fea000383ffff */
.L_x_6866:
[----:B-1----:R1:W2:Y:S02]  /*39580*/  SYNCS.PHASECHK.TRANS64.TRYWAIT P0, [R2+URZ], R3 ;  /* 0x00000003020075a7 */ /* 0x0022a4000800017f */
[----:B--2---:R-:W-:Y:S05]  /*39590*/  @!P0 NANOSLEEP.SYNCS 0x989680 ;  /* 0x009896800000895d */ /* 0x004fea0003900000 */
[----:B------:R-:W2:Y:S02]  /*395a0*/  @!P0 SYNCS.PHASECHK.TRANS64 P0, [R2+URZ], R3 ;  /* 0x00000003020085a7 */ /* 0x000ea4000800007f */
[----:B--2---:R-:W-:Y:S05]  /*395b0*/  @!P0 BRA `(.L_x_6866) ;  /* 0xfffffffc00f08947 */ /* 0x004fea000383ffff */
[----:B------:R-:W-:Y:S05]  /*395c0*/  BRA `(.L_x_6865) ;  /* 0xfffffe7c00507947 */ /* 0x000fea000383ffff */
.L_x_6930:
[----:B------:R-:W0:Y:S01]  /*395d0*/  S2R R12, SR_TID.X ;  /* 0x00000000000c7919 */ /* 0x000e220000002100 */
[----:B------:R-:W-:Y:S01]  /*395e0*/  BSSY B1, `(.L_x_7099) ;  /* 0x000000a000017945 */ /* 0x000fe20003800000 */
[----:B------:R-:W-:Y:S02]  /*395f0*/  IMAD.MOV.U32 R11, RZ, RZ, 0x1f ;  /* 0x0000001fff0b7424 */ /* 0x000fe400078e00ff */
        /* <DEDUP_REMOVED lines=8> */
.L_x_7100:
[----:B------:R-:W-:Y:S05]  /*39680*/  BSYNC B1 ;  /* 0x0000000000017941 */ /* 0x000fea0003800000 */
.L_x_7099:
[----:B------:R-:W-:Y:S05]  /*39690*/  BRA `(.L_x_7101) ;  /* 0xffffff7400647947 */ /* 0x000fea000383ffff */
.L_x_6932:
[----:B------:R-:W-:Y:S01]  /*396a0*/  BSSY B1, `(.L_x_7102) ;  /* 0x0000006000017945 */ /* 0x000fe20003800000 */
[----:B------:R-:W-:-:S07]  /*396b0*/  IMAD.MOV.U32 R15, RZ, RZ, -0x1 ;  /* 0xffffffffff0f7424 */ /* 0x000fce00078e00ff */
[----:B0-----:R-:W-:Y:S05]  /*396c0*/  WARPSYNC.COLLECTIVE R15, `(.L_x_7103) ;  /* 0x000000000f0c7348 */ /* 0x001fea0003c00000 */
[----:B------:R-:W-:Y:S02]  /*396d0*/  ELECT P6, UR62, PT ;  /* 0x00000000003e782f */ /* 0x000fe400038c0000 */
[----:B------:R-:W-:Y:S01]  /*396e0*/  MOV R14, UR62 ;  /* 0x0000003e000e7c02 */ /* 0x000fe20008000f00 */
[----:B0-----:R-:W-:Y:S10]  /*396f0*/  ENDCOLLECTIVE ;  /* 0x000000000000791b */ /* 0x001ff40003800000 */
.L_x_7103:
[----:B------:R-:W-:Y:S05]  /*39700*/  BSYNC B1 ;  /* 0x0000000000017941 */ /* 0x000fea0003800000 */
.L_x_7102:
[----:B------:R-:W-:Y:S05]  /*39710*/  BRA `(.L_x_6931) ;  /* 0xffffff74005c7947 */ /* 0x000fea000383ffff */
.L_x_6934:
[----:B0-----:R0:W1:Y:S02]  /*39720*/  SYNCS.PHASECHK.TRANS64.TRYWAIT P0, [R18+URZ+0x38820], R3 ;  /* 0x03882003120075a7 */ /* 0x001064000800017f */
[----:B-1----:R-:W-:Y:S05]  /*39730*/  @!P0 NANOSLEEP.SYNCS 0x989680 ;  /* 0x009896800000895d */ /* 0x002fea0003900000 */
[----:B------:R-:W1:Y:S02]  /*39740*/  @!P0 SYNCS.PHASECHK.TRANS64 P0, [R18+URZ+0x38820], R3 ;  /* 0x03882003120085a7 */ /* 0x000e64000800007f */
[----:B-1----:R-:W-:Y:S05]  /*39750*/  @!P0 BRA `(.L_x_6934) ;  /* 0xfffffffc00f08947 */ /* 0x002fea000383ffff */
[----:B------:R-:W-:Y:S05]  /*39760*/  BRA `(.L_x_7104) ;  /* 0xffffff74006c7947 */ /* 0x000fea000383ffff */
.L_x_6938:
[----:B0-----:R0:W1:Y:S02]  /*39770*/  SYNCS.PHASECHK.TRANS64.TRYWAIT P0, [R3+URZ+0x388a0], R7 ;  /* 0x0388a007030075a7 */ /* 0x001064000800017f */
[----:B-1----:R-:W-:Y:S05]  /*39780*/  @!P0 NANOSLEEP.SYNCS 0x989680 ;  /* 0x009896800000895d */ /* 0x002fea0003900000 */
[----:B------:R-:W1:Y:S02]  /*39790*/  @!P0 SYNCS.PHASECHK.TRANS64 P0, [R3+URZ+0x388a0], R7 ;  /* 0x0388a007030085a7 */ /* 0x000e64000800007f */
[----:B-1----:R-:W-:Y:S05]  /*397a0*/  @!P0 BRA `(.L_x_6938) ;  /* 0xfffffffc00f08947 */ /* 0x002fea000383ffff */
[----:B------:R-:W-:Y:S05]  /*397b0*/  BRA `(.L_x_7105) ;  /* 0xffffff7400847947 */ /* 0x000fea000383ffff */
.L_x_6943:
[----:B-1----:R1:W2:Y:S02]  /*397c0*/  SYNCS.PHASECHK.TRANS64.TRYWAIT P0, [R3+URZ+0x388c0], R7 ;  /* 0x0388c007030075a7 */ /* 0x0022a4000800017f */
[----:B--2---:R-:W-:Y:S05]  /*397d0*/  @!P0 NANOSLEEP.SYNCS 0x989680 ;  /* 0x009896800000895d */ /* 0x004fea0003900000 */
[----:B------:R-:W2:Y:S02]  /*397e0*/  @!P0 SYNCS.PHASECHK.TRANS64 P0, [R3+URZ+0x388c0], R7 ;  /* 0x0388c007030085a7 */ /* 0x000ea4000800007f */
[----:B--2---:R-:W-:Y:S05]  /*397f0*/  @!P0 BRA `(.L_x_6943) ;  /* 0xfffffffc00f08947 */ /* 0x004fea000383ffff */
[----:B------:R-:W-:Y:S05]  /*39800*/  BRA `(.L_x_7106) ;  /* 0xffffff7800007947 */ /* 0x000fea000383ffff */
.L_x_6957:
[----:B0-----:R0:W1:Y:S02]  /*39810*/  SYNCS.PHASECHK.TRANS64.TRYWAIT P1, [R10+URZ+0x388a0], R2 ;  /* 0x0388a0020a0075a7 */ /* 0x001064000802017f */
[----:B-1----:R-:W-:Y:S05]  /*39820*/  @!P1 NANOSLEEP.SYNCS 0x989680 ;  /* 0x009896800000995d */ /* 0x002fea0003900000 */
[----:B------:R-:W1:Y:S02]  /*39830*/  @!P1 SYNCS.PHASECHK.TRANS64 P1, [R10+URZ+0x388a0], R2 ;  /* 0x0388a0020a0095a7 */ /* 0x000e64000802007f */
[----:B-1----:R-:W-:Y:S05]  /*39840*/  @!P1 BRA `(.L_x_6957) ;  /* 0xfffffffc00f09947 */ /* 0x002fea000383ffff */
[----:B------:R-:W-:Y:S05]  /*39850*/  BRA `(.L_x_7107) ;  /* 0xffffff8000647947 */ /* 0x000fea000383ffff */
.L_x_6962:
[----:B-1----:R1:W2:Y:S02]  /*39860*/  SYNCS.PHASECHK.TRANS64.TRYWAIT P1, [R10+URZ+0x388c0], R2 ;  /* 0x0388c0020a0075a7 */ /* 0x0022a4000802017f */
[----:B--2---:R-:W-:Y:S05]  /*39870*/  @!P1 NANOSLEEP.SYNCS 0x989680 ;  /* 0x009896800000995d */ /* 0x004fea0003900000 */
[----:B------:R-:W2:Y:S02]  /*39880*/  @!P1 SYNCS.PHASECHK.TRANS64 P1, [R10+URZ+0x388c0], R2 ;  /* 0x0388c0020a0095a7 */ /* 0x000ea4000802007f */
[----:B--2---:R-:W-:Y:S05]  /*39890*/  @!P1 BRA `(.L_x_6962) ;  /* 0xfffffffc00f09947 */ /* 0x004fea000383ffff */
[----:B------:R-:W-:Y:S05]  /*398a0*/  BRA `(.L_x_7108) ;  /* 0xffffff8000dc7947 */ /* 0x000fea000383ffff */
.L_x_6992:
[----:B------:R-:W-:Y:S01]  /*398b0*/  SHF.R.U32.HI R11, RZ, 0x5, R21 ;  /* 0x00000005ff0b7819 */ /* 0x000fe20000011615 */
[----:B------:R-:W-:Y:S01]  /*398c0*/  BSSY B0, `(.L_x_7109) ;  /* 0x0000009000007945 */ /* 0x000fe20003800000 */
[----:B------:R-:W-:Y:S02]  /*398d0*/  IMAD.MOV.U32 R12, RZ, RZ, RZ ;  /* 0x000000ffff0c7224 */ /* 0x000fe400078e00ff */
[----:B------:R-:W-:Y:S01]  /*398e0*/  LOP3.LUT R11, R11, 0x3, RZ, 0xc0, !PT ;  /* 0x000000030b0b7812 */ /* 0x000fe200078ec0ff */
[----:B------:R-:W-:-:S04]  /*398f0*/  IMAD.MOV.U32 R15, RZ, RZ, -0x1 ;  /* 0xffffffffff0f7424 */ /* 0x000fc800078e00ff */
[----:B------:R-:W-:Y:S02]  /*39900*/  IMAD.MOV.U32 R13, RZ, RZ, R11 ;  /* 0x000000ffff0d7224 */ /* 0x000fe400078e000b */
[----:B------:R-:W-:-:S07]  /*39910*/  IMAD.MOV.U32 R11, RZ, RZ, 0x1f ;  /* 0x0000001fff0b7424 */ /* 0x000fce00078e00ff */
[----:B------:R-:W-:Y:S05]  /*39920*/  WARPSYNC.COLLECTIVE R15, `(.L_x_7110) ;  /* 0x000000000f087348 */ /* 0x000fea0003c00000 */
[----:B------:R0:W1:Y:S02]  /*39930*/  SHFL.IDX P6, R14, R13, R12, R11 ;  /* 0x0000000c0d0e7389 */ /* 0x00006400000c000b */
[----:B01----:R-:W-:Y:S01]  /*39940*/  ENDCOLLECTIVE ;  /* 0x000000000000791b */ /* 0x003fe20003800000 */
.L_x_7110:
[----:B------:R-:W-:Y:S05]  /*39950*/  BSYNC B0 ;  /* 0x0000000000007941 */ /* 0x000fea0003800000 */
.L_x_7109:
[----:B------:R-:W-:Y:S05]  /*39960*/  BRA `(.L_x_7111) ;  /* 0xffffff9c00747947 */ /* 0x000fea000383ffff */
.L_x_6995:
[----:B0-----:R0:W1:Y:S02]  /*39970*/  SYNCS.PHASECHK.TRANS64.TRYWAIT P0, [R25+URZ+0x38840], R0 ;  /* 0x03884000190075a7 */ /* 0x001064000800017f */
[----:B-1----:R-:W-:Y:S05]  /*39980*/  @!P0 NANOSLEEP.SYNCS 0x989680 ;  /* 0x009896800000895d */ /* 0x002fea0003900000 */
[----:B------:R-:W1:Y:S02]  /*39990*/  @!P0 SYNCS.PHASECHK.TRANS64 P0, [R25+URZ+0x38840], R0 ;  /* 0x03884000190085a7 */ /* 0x000e64000800007f */
[----:B-1----:R-:W-:Y:S05]  /*399a0*/  @!P0 BRA `(.L_x_6995) ;  /* 0xfffffffc00f08947 */ /* 0x002fea000383ffff */
[----:B------:R-:W-:Y:S05]  /*399b0*/  BRA `(.L_x_7112) ;  /* 0xffffff9c00a87947 */ /* 0x000fea000383ffff */
.L_x_6996:
        /* <DEDUP_REMOVED lines=8> */
.L_x_7114:
[----:B------:R-:W-:Y:S05]  /*39a40*/  BSYNC B0 ;  /* 0x0000000000007941 */ /* 0x000fea0003800000 */
.L_x_7113:
        /* <DEDUP_REMOVED lines=9> */
.L_x_7115:
[----:B------:R-:W-:Y:S02]  /*39ae0*/  IMAD.MOV.U32 R13, RZ, RZ, R4 ;  /* 0x000000ffff0d7224 */ /* 0x000fe400078e0004 */
[----:B------:R-:W-:Y:S02]  /*39af0*/  IMAD.MOV.U32 R12, RZ, RZ, 0x1 ;  /* 0x00000001ff0c7424 */ /* 0x000fe400078e00ff */
[----:B------:R-:W-:-:S07]  /*39b00*/  IMAD.MOV.U32 R3, RZ, RZ, R14 ;  /* 0x000000ffff037224 */ /* 0x000fce00078e000e */
[----:B------:R-:W-:Y:S05]  /*39b10*/  WARPSYNC.COLLECTIVE R15, `(.L_x_7116) ;  /* 0x000000000f087348 */ /* 0x000fea0003c00000 */
[----:B------:R0:W1:Y:S02]  /*39b20*/  SHFL.IDX P6, R14, R13, R12, R11 ;  /* 0x0000000c0d0e7389 */ /* 0x00006400000c000b */
[----:B01----:R-:W-:Y:S01]  /*39b30*/  ENDCOLLECTIVE ;  /* 0x000000000000791b */ /* 0x003fe20003800000 */
.L_x_7116:
        /* <DEDUP_REMOVED lines=15> */
.L_x_7117:
[----:B------:R-:W-:Y:S02]  /*39c30*/  @P0 IMAD R6, R5, 0x2, R18 ;  /* 0x0000000205060824 */ /* 0x000fe400078e0212 */
[----:B------:R-:W-:Y:S02]  /*39c40*/  IMAD.MOV.U32 R13, RZ, RZ, R4 ;  /* 0x000000ffff0d7224 */ /* 0x000fe400078e0004 */
[----:B------:R-:W-:Y:S02]  /*39c50*/  IMAD.MOV.U32 R12, RZ, RZ, 0x2 ;  /* 0x00000002ff0c7424 */ /* 0x000fe400078e00ff */
[----:B------:R-:W-:-:S07]  /*39c60*/  IMAD.MOV.U32 R3, RZ, RZ, R14 ;  /* 0x000000ffff037224 */ /* 0x000fce00078e000e */
[----:B------:R-:W-:Y:S05]  /*39c70*/  WARPSYNC.COLLECTIVE R15, `(.L_x_7118) ;  /* 0x000000000f087348 */ /* 0x000fea0003c00000 */
[----:B------:R0:W1:Y:S02]  /*39c80*/  SHFL.IDX P6, R14, R13, R12, R11 ;  /* 0x0000000c0d0e7389 */ /* 0x00006400000c000b */
[----:B01----:R-:W-:Y:S01]  /*39c90*/  ENDCOLLECTIVE ;  /* 0x000000000000791b */ /* 0x003fe20003800000 */
.L_x_7118:
        /* <DEDUP_REMOVED lines=15> */
.L_x_7119:
[----:B------:R-:W-:Y:S02]  /*39d90*/  @P0 IMAD R6, R5, 0x2, R18 ;  /* 0x0000000205060824 */ /* 0x000fe400078e0212 */
[----:B------:R-:W-:Y:S02]  /*39da0*/  IMAD.MOV.U32 R13, RZ, RZ, R4 ;  /* 0x000000ffff0d7224 */ /* 0x000fe400078e0004 */
[----:B------:R-:W-:Y:S02]  /*39db0*/  IMAD.MOV.U32 R12, RZ, RZ, 0x3 ;  /* 0x00000003ff0c7424 */ /* 0x000fe400078e00ff */
[----:B------:R-:W-:-:S07]  /*39dc0*/  IMAD.MOV.U32 R3, RZ, RZ, R14 ;  /* 0x000000ffff037224 */ /* 0x000fce00078e000e */
[----:B------:R-:W-:Y:S05]  /*39dd0*/  WARPSYNC.COLLECTIVE R15, `(.L_x_7120) ;  /* 0x000000000f087348 */ /* 0x000fea0003c00000 */
[----:B------:R0:W1:Y:S02]  /*39de0*/  SHFL.IDX P6, R14, R13, R12, R11 ;  /* 0x0000000c0d0e7389 */ /* 0x00006400000c000b */
[----:B01----:R-:W-:Y:S01]  /*39df0*/  ENDCOLLECTIVE ;  /* 0x000000000000791b */ /* 0x003fe20003800000 */
.L_x_7120:
        /* <DEDUP_REMOVED lines=10> */
.L_x_7121:
[----:B------:R-:W-:Y:S01]  /*39ea0*/  @!PT LDS RZ, [RZ] ;  /* 0x00000000fffff984 */ /* 0x000fe20000000800 */
[----:B------:R-:W-:Y:S01]  /*39eb0*/  @!PT LDS RZ, [RZ] ;  /* 0x00000000fffff984 */ /* 0x000fe20000000800 */
[----:B------:R-:W-:Y:S01]  /*39ec0*/  @!PT LDS RZ, [RZ] ;  /* 0x00000000fffff984 */ /* 0x000fe20000000800 */
[----:B------:R0:W-:Y:S01]  /*39ed0*/  @P0 LDGSTS.E.BYPASS.LTC128B.128 [R6+0x23400], desc[UR36][R2.64], !P2 ;  /* 0x2340000002060fae */ /* 0x0001e2000d101d64 */
[----:B------:R-:W-:Y:S01]  /*39ee0*/  IMAD.MOV.U32 R0, RZ, RZ, R14 ;  /* 0x000000ffff007224 */ /* 0x000fe200078e000e */
[----:B------:R-:W-:Y:S06]  /*39ef0*/  BRA `(.L_x_7122) ;  /* 0xffffff9c00547947 */ /* 0x000fec000383ffff */
.L_x_7001:
        /* <DEDUP_REMOVED lines=9> */
.L_x_7123:
        /* <DEDUP_REMOVED lines=10> */
.L_x_7124:
[----:B------:R-:W-:Y:S02]  /*3a030*/  IMAD.MOV.U32 R13, RZ, RZ, R2 ;  /* 0x000000ffff0d7224 */ /* 0x000fe400078e0002 */
[----:B------:R-:W-:Y:S02]  /*3a040*/  IMAD.MOV.U32 R12, RZ, RZ, 0x1 ;  /* 0x00000001ff0c7424 */ /* 0x000fe400078e00ff */
[----:B------:R-:W-:-:S07]  /*3a050*/  IMAD.MOV.U32 R4, RZ, RZ, R14 ;  /* 0x000000ffff047224 */ /* 0x000fce00078e000e */
[----:B------:R-:W-:Y:S05]  /*3a060*/  WARPSYNC.COLLECTIVE R15, `(.L_x_7125) ;  /* 0x000000000f087348 */ /* 0x000fea0003c00000 */
[----:B------:R0:W1:Y:S02]  /*3a070*/  SHFL.IDX P6, R14, R13, R12, R11 ;  /* 0x0000000c0d0e7389 */ /* 0x00006400000c000b */
[----:B01----:R-:W-:Y:S01]  /*3a080*/  ENDCOLLECTIVE ;  /* 0x000000000000791b */ /* 0x003fe20003800000 */
.L_x_7125:
        /* <DEDUP_REMOVED lines=12> */
.L_x_7126:
[----:B------:R-:W-:Y:S02]  /*3a150*/  IMAD.MOV.U32 R13, RZ, RZ, R2 ;  /* 0x000000ffff0d7224 */ /* 0x000fe400078e0002 */
[----:B------:R-:W-:Y:S02]  /*3a160*/  IMAD.MOV.U32 R12, RZ, RZ, 0x2 ;  /* 0x00000002ff0c7424 */ /* 0x000fe400078e00ff */
[----:B------:R-:W-:-:S07]  /*3a170*/  IMAD.MOV.U32 R5, RZ, RZ, R14 ;  /* 0x000000ffff057224 */ /* 0x000fce00078e000e */
[----:B------:R-:W-:Y:S05]  /*3a180*/  WARPSYNC.COLLECTIVE R15, `(.L_x_7127) ;  /* 0x000000000f087348 */ /* 0x000fea0003c00000 */
[----:B------:R0:W1:Y:S02]  /*3a190*/  SHFL.IDX P6, R14, R13, R12, R11 ;  /* 0x0000000c0d0e7389 */ /* 0x00006400000c000b */
[----:B01----:R-:W-:Y:S01]  /*3a1a0*/  ENDCOLLECTIVE ;  /* 0x000000000000791b */ /* 0x003fe20003800000 */
.L_x_7127:
        /* <DEDUP_REMOVED lines=10> */
.L_x_7128:
        /* <DEDUP_REMOVED lines=11> */
.L_x_7129:
        /* <DEDUP_REMOVED lines=14> */
.L_x_7130:
[----:B------:R-:W-:Y:S01]  /*3a3e0*/  IMAD.MOV.U32 R0, RZ, RZ, R14 ;  /* 0x000000ffff007224 */ /* 0x000fe200078e000e */
[----:B------:R-:W-:Y:S06]  /*3a3f0*/  BRA `(.L_x_7131) ;  /* 0xffffffa000687947 */ /* 0x000fec000383ffff */
.L_x_7005:
        /* <DEDUP_REMOVED lines=45> */
.L_x_7133:
[----:B------:R-:W-:Y:S05]  /*3a6d0*/  BSYNC B0 ;  /* 0x0000000000007941 */ /* 0x000fea0003800000 */
.L_x_7132:
        /* <DEDUP_REMOVED lines=11> */
.L_x_7134:
        /* <DEDUP_REMOVED lines=39> */
.L_x_7135:
        /* <DEDUP_REMOVED lines=8> */
.L_x_7136:
        /* <DEDUP_REMOVED lines=33> */
.L_x_7137:
[----:B------:R-:W-:Y:S02]  /*3ac90*/  IMAD.MOV.U32 R13, RZ, RZ, R5 ;  /* 0x000000ffff0d7224 */ /* 0x000fe400078e0005 */
[----:B------:R-:W-:-:S07]  /*3aca0*/  IMAD.MOV.U32 R8, RZ, RZ, R14 ;  /* 0x000000ffff087224 */ /* 0x000fce00078e000e */
[----:B------:R-:W-:Y:S05]  /*3acb0*/  WARPSYNC.COLLECTIVE R15, `(.L_x_7138) ;  /* 0x000000000f087348 */ /* 0x000fea0003c00000 */
[----:B------:R0:W1:Y:S02]  /*3acc0*/  SHFL.IDX P6, R14, R13, R12, R11 ;  /* 0x0000000c0d0e7389 */ /* 0x00006400000c000b */
[----:B01----:R-:W-:Y:S01]  /*3acd0*/  ENDCOLLECTIVE ;  /* 0x000000000000791b */ /* 0x003fe20003800000 */
.L_x_7138:
        /* <DEDUP_REMOVED lines=23> */
.L_x_7139:
        /* <DEDUP_REMOVED lines=9> */
.L_x_7140:
[----:B------:R-:W-:Y:S01]  /*3aee0*/  IMAD.MOV.U32 R2, RZ, RZ, R14 ;  /* 0x000000ffff027224 */ /* 0x000fe200078e000e */
[----:B------:R-:W-:Y:S06]  /*3aef0*/  BRA `(.L_x_7141) ;  /* 0xffffffa4003c7947 */ /* 0x000fec000383ffff */
.L_x_7010:
[----:B-1----:R1:W2:Y:S02]  /*3af00*/  SYNCS.PHASECHK.TRANS64.TRYWAIT P0, [R18+URZ+0x38820], R0 ;  /* 0x03882000120075a7 */ /* 0x0022a4000800017f */
[----:B--2---:R-:W-:Y:S05]  /*3af10*/  @!P0 NANOSLEEP.SYNCS 0x989680 ;  /* 0x009896800000895d */ /* 0x004fea0003900000 */
[----:B------:R-:W2:Y:S02]  /*3af20*/  @!P0 SYNCS.PHASECHK.TRANS64 P0, [R18+URZ+0x38820], R0 ;  /* 0x03882000120085a7 */ /* 0x000ea4000800007f */
[----:B--2---:R-:W-:Y:S05]  /*3af30*/  @!P0 BRA `(.L_x_7010) ;  /* 0xfffffffc00f08947 */ /* 0x004fea000383ffff */
[----:B------:R-:W-:Y:S05]  /*3af40*/  BRA `(.L_x_7142) ;  /* 0xffffffa400e47947 */ /* 0x000fea000383ffff */
.L_x_7013:
[----:B-1----:R1:W2:Y:S02]  /*3af50*/  SYNCS.PHASECHK.TRANS64.TRYWAIT P0, [R25+URZ+0x38860], R0 ;  /* 0x03886000190075a7 */ /* 0x0022a4000800017f */
[----:B--2---:R-:W-:Y:S05]  /*3af60*/  @!P0 NANOSLEEP.SYNCS 0x989680 ;  /* 0x009896800000895d */ /* 0x004fea0003900000 */
[----:B------:R-:W2:Y:S02]  /*3af70*/  @!P0 SYNCS.PHASECHK.TRANS64 P0, [R25+URZ+0x38860], R0 ;  /* 0x03886000190085a7 */ /* 0x000ea4000800007f */
[----:B--2---:R-:W-:Y:S05]  /*3af80*/  @!P0 BRA `(.L_x_7013) ;  /* 0xfffffffc00f08947 */ /* 0x004fea000383ffff */
[----:B------:R-:W-:Y:S05]  /*3af90*/  BRA `(.L_x_7143) ;  /* 0xffffffa400f07947 */ /* 0x000fea000383ffff */
.L_x_7014:
        /* <DEDUP_REMOVED lines=8> */
.L_x_7145:
[----:B------:R-:W-:Y:S05]  /*3b020*/  BSYNC B0 ;  /* 0x0000000000007941 */ /* 0x000fea0003800000 */
.L_x_7144:
        /* <DEDUP_REMOVED lines=15> */
.L_x_7146:
        /* <DEDUP_REMOVED lines=39> */
.L_x_7147:
[----:B------:R-:W-:Y:S02]  /*3b390*/  IMAD.MOV.U32 R13, RZ, RZ, R5 ;  /* 0x000000ffff0d7224 */ /* 0x000fe400078e0005 */
[----:B------:R-:W-:-:S07]  /*3b3a0*/  IMAD.MOV.U32 R3, RZ, RZ, R14 ;  /* 0x000000ffff037224 */ /* 0x000fce00078e000e */
[----:B------:R-:W-:Y:S05]  /*3b3b0*/  WARPSYNC.COLLECTIVE R15, `(.L_x_7148) ;  /* 0x000000000f087348 */ /* 0x000fea0003c00000 */
[----:B------:R0:W1:Y:S02]  /*3b3c0*/  SHFL.IDX P6, R14, R13, R12, R11 ;  /* 0x0000000c0d0e7389 */ /* 0x00006400000c000b */
[----:B01----:R-:W-:Y:S01]  /*3b3d0*/  ENDCOLLECTIVE ;  /* 0x000000000000791b */ /* 0x003fe20003800000 */
.L_x_7148:
        /* <DEDUP_REMOVED lines=29> */
.L_x_7149:
[----:B------:R-:W-:Y:S02]  /*3b5b0*/  IMAD.MOV.U32 R13, RZ, RZ, R5 ;  /* 0x000000ffff0d7224 */ /* 0x000fe400078e0005 */
[----:B------:R-:W-:-:S07]  /*3b5c0*/  IMAD.MOV.U32 R7, RZ, RZ, R14 ;  /* 0x000000ffff077224 */ /* 0x000fce00078e000e */
[----:B------:R-:W-:Y:S05]  /*3b5d0*/  WARPSYNC.COLLECTIVE R15, `(.L_x_7150) ;  /* 0x000000000f087348 */ /* 0x000fea0003c00000 */
[----:B------:R0:W1:Y:S02]  /*3b5e0*/  SHFL.IDX P6, R14, R13, R12, R11 ;  /* 0x0000000c0d0e7389 */ /* 0x00006400000c000b */
[----:B01----:R-:W-:Y:S01]  /*3b5f0*/  ENDCOLLECTIVE ;  /* 0x000000000000791b */ /* 0x003fe20003800000 */
.L_x_7150:
        /* <DEDUP_REMOVED lines=29> */
.L_x_7151:
[----:B------:R-:W-:Y:S02]  /*3b7d0*/  IMAD.MOV.U32 R13, RZ, RZ, R5 ;  /* 0x000000ffff0d7224 */ /* 0x000fe400078e0005 */
[----:B------:R-:W-:-:S07]  /*3b7e0*/  IMAD.MOV.U32 R6, RZ, RZ, R14 ;  /* 0x000000ffff067224 */ /* 0x000fce00078e000e */
[----:B------:R-:W-:Y:S05]  /*3b7f0*/  WARPSYNC.COLLECTIVE R15, `(.L_x_7152) ;  /* 0x000000000f087348 */ /* 0x000fea0003c00000 */
[----:B------:R0:W1:Y:S02]  /*3b800*/  SHFL.IDX P6, R14, R13, R12, R11 ;  /* 0x0000000c0d0e7389 */ /* 0x00006400000c000b */
[----:B01----:R-:W-:Y:S01]  /*3b810*/  ENDCOLLECTIVE ;  /* 0x000000000000791b */ /* 0x003fe20003800000 */
.L_x_7152:
[----:B------:R-:W-:Y:S01]  /*3b820*/  IMAD.MOV.U32 R2, RZ, RZ, R14 ;  /* 0x000000ffff027224 */ /* 0x000fe200078e000e */
[----:B------:R-:W-:Y:S06]  /*3b830*/  BRA `(.L_x_7153) ;  /* 0xffffffa400807947 */ /* 0x000fec000383ffff */
.L_x_7021:
[----:B0-----:R0:W1:Y:S02]  /*3b840*/  SYNCS.PHASECHK.TRANS64.TRYWAIT P0, [R6+URZ+0x38840], R25 ;  /* 0x03884019060075a7 */ /* 0x001064000800017f */
[----:B-1----:R-:W-:Y:S05]  /*3b850*/  @!P0 NANOSLEEP.SYNCS 0x989680 ;  /* 0x009896800000895d */ /* 0x002fea0003900000 */
[----:B------:R-:W1:Y:S02]  /*3b860*/  @!P0 SYNCS.PHASECHK.TRANS64 P0, [R6+URZ+0x38840], R25 ;  /* 0x03884019060085a7 */ /* 0x000e64000800007f */
[----:B-1----:R-:W-:Y:S05]  /*3b870*/  @!P0 BRA `(.L_x_7021) ;  /* 0xfffffffc00f08947 */ /* 0x002fea000383ffff */
[----:B------:R-:W-:Y:S05]  /*3b880*/  BRA `(.L_x_7154) ;  /* 0xffffffac00047947 */ /* 0x000fea000383ffff */
.L_x_7022:
        /* <DEDUP_REMOVED lines=8> */
.L_x_7156:
[----:B------:R-:W-:Y:S05]  /*3b910*/  BSYNC B1 ;  /* 0x0000000000017941 */ /* 0x000fea0003800000 */
.L_x_7155:
        /* <DEDUP_REMOVED lines=9> */
.L_x_7157:
[----:B------:R-:W-:Y:S02]  /*3b9b0*/  IMAD.MOV.U32 R13, RZ, RZ, R26 ;  /* 0x000000ffff0d7224 */ /* 0x000fe400078e001a */
[----:B------:R-:W-:Y:S02]  /*3b9c0*/  IMAD.MOV.U32 R12, RZ, RZ, 0x1 ;  /* 0x00000001ff0c7424 */ /* 0x000fe400078e00ff */
[----:B------:R-:W-:-:S07]  /*3b9d0*/  IMAD.MOV.U32 R2, RZ, RZ, R14 ;  /* 0x000000ffff027224 */ /* 0x000fce00078e000e */
[----:B------:R-:W-:Y:S05]  /*3b9e0*/  WARPSYNC.COLLECTIVE R15, `(.L_x_7158) ;  /* 0x000000000f087348 */ /* 0x000fea0003c00000 */
[----:B------:R0:W1:Y:S02]  /*3b9f0*/  SHFL.IDX P6, R14, R13, R12, R11 ;  /* 0x0000000c0d0e7389 */ /* 0x00006400000c000b */
[----:B01----:R-:W-:Y:S01]  /*3ba00*/  ENDCOLLECTIVE ;  /* 0x000000000000791b */ /* 0x003fe20003800000 */
.L_x_7158:
        /* <DEDUP_REMOVED lines=11> */
.L_x_7159:
[----:B------:R-:W-:Y:S02]  /*3bac0*/  IMAD.MOV.U32 R13, RZ, RZ, R26 ;  /* 0x000000ffff0d7224 */ /* 0x000fe400078e001a */
[----:B------:R-:W-:Y:S02]  /*3bad0*/  IMAD.MOV.U32 R12, RZ, RZ, 0x2 ;  /* 0x00000002ff0c7424 */ /* 0x000fe400078e00ff */
[----:B------:R-:W-:-:S07]  /*3bae0*/  IMAD.MOV.U32 R2, RZ, RZ, R14 ;  /* 0x000000ffff027224 */ /* 0x000fce00078e000e */
[----:B------:R-:W-:Y:S05]  /*3baf0*/  WARPSYNC.COLLECTIVE R15, `(.L_x_7160) ;  /* 0x000000000f087348 */ /* 0x000fea0003c00000 */
[----:B------:R0:W1:Y:S02]  /*3bb00*/  SHFL.IDX P6, R14, R13, R12, R11 ;  /* 0x0000000c0d0e7389 */ /* 0x00006400000c000b */
[----:B01----:R-:W-:Y:S01]  /*3bb10*/  ENDCOLLECTIVE ;  /* 0x000000000000791b */ /* 0x003fe20003800000 */
.L_x_7160:
        /* <DEDUP_REMOVED lines=11> */
.L_x_7161:
[----:B------:R-:W-:Y:S02]  /*3bbd0*/  IMAD.MOV.U32 R13, RZ, RZ, R26 ;  /* 0x000000ffff0d7224 */ /* 0x000fe400078e001a */
[----:B------:R-:W-:Y:S02]  /*3bbe0*/  IMAD.MOV.U32 R12, RZ, RZ, 0x3 ;  /* 0x00000003ff0c7424 */ /* 0x000fe400078e00ff */
[----:B------:R-:W-:-:S07]  /*3bbf0*/  IMAD.MOV.U32 R2, RZ, RZ, R14 ;  /* 0x000000ffff027224 */ /* 0x000fce00078e000e */
[----:B------:R-:W-:Y:S05]  /*3bc00*/  WARPSYNC.COLLECTIVE R15, `(.L_x_7162) ;  /* 0x000000000f087348 */ /* 0x000fea0003c00000 */
[----:B------:R0:W1:Y:S02]  /*3bc10*/  SHFL.IDX P6, R14, R13, R12, R11 ;  /* 0x0000000c0d0e7389 */ /* 0x00006400000c000b */
[----:B01----:R-:W-:Y:S01]  /*3bc20*/  ENDCOLLECTIVE ;  /* 0x000000000000791b */ /* 0x003fe20003800000 */
.L_x_7162:
        /* <DEDUP_REMOVED lines=11> */
.L_x_7163:
[----:B------:R-:W-:Y:S01]  /*3bce0*/  IMAD.MOV.U32 R2, RZ, RZ, R14 ;  /* 0x000000ffff027224 */ /* 0x000fe200078e000e */
[----:B------:R-:W-:Y:S06]  /*3bcf0*/  BRA `(.L_x_7164) ;  /* 0xffffffa8008c7947 */ /* 0x000fec000383ffff */
.L_x_7027:
[----:B----4-:R4:W0:Y:S02]  /*3bd00*/  SYNCS.PHASECHK.TRANS64.TRYWAIT P0, [R6+URZ+0x38860], R25 ;  /* 0x03886019060075a7 */ /* 0x010824000800017f */
[----:B0-----:R-:W-:Y:S05]  /*3bd10*/  @!P0 NANOSLEEP.SYNCS 0x989680 ;  /* 0x009896800000895d */ /* 0x001fea0003900000 */
[----:B------:R-:W0:Y:S02]  /*3bd20*/  @!P0 SYNCS.PHASECHK.TRANS64 P0, [R6+URZ+0x38860], R25 ;  /* 0x03886019060085a7 */ /* 0x000e24000800007f */
[----:B0-----:R-:W-:Y:S05]  /*3bd30*/  @!P0 BRA `(.L_x_7027) ;  /* 0xfffffffc00f08947 */ /* 0x001fea000383ffff */
[----:B------:R-:W-:Y:S05]  /*3bd40*/  BRA `(.L_x_7165) ;  /* 0xffffffa800d87947 */ /* 0x000fea000383ffff */
.L_x_7028:
[----:B------:R-:W-:Y:S01]  /*3bd50*/  BSSY B1, `(.L_x_7166) ;  /* 0x0000008000017945 */ /* 0x000fe20003800000 */
[----:B------:R-:W-:Y:S02]  /*3bd60*/  IMAD.MOV.U32 R13, RZ, RZ, R10 ;  /* 0x000000ffff0d7224 */ /* 0x000fe400078e000a */
[----:B------:R-:W-:Y:S02]  /*3bd70*/  IMAD.MOV.U32 R12, RZ, RZ, RZ ;  /* 0x000000ffff0c7224 */ /* 0x000fe400078e00ff */
[----:B------:R-:W-:Y:S02]  /*3bd80*/  IMAD.MOV.U32 R11, RZ, RZ, 0x181f ;  /* 0x0000181fff0b7424 */ /* 0x000fe400078e00ff */
[----:B------:R-:W-:-:S07]  /*3bd90*/  IMAD.MOV.U32 R15, RZ, RZ, -0x1 ;  /* 0xffffffffff0f7424 */ /* 0x000fce00078e00ff */
[----:B01-34-:R-:W-:Y:S05]  /*3bda0*/  WARPSYNC.COLLECTIVE R15, `(.L_x_7167) ;  /* 0x000000000f087348 */ /* 0x01bfea0003c00000 */
[----:B------:R2:W0:Y:S02]  /*3bdb0*/  SHFL.IDX P6, R14, R13, R12, R11 ;  /* 0x0000000c0d0e7389 */ /* 0x00042400000c000b */
[----:B01234-:R-:W-:Y:S01]  /*3bdc0*/  ENDCOLLECTIVE ;  /* 0x000000000000791b */ /* 0x01ffe20003800000 */
.L_x_7167:
[----:B------:R-:W-:Y:S05]  /*3bdd0*/  BSYNC B1 ;  /* 0x0000000000017941 */ /* 0x000fea0003800000 */
.L_x_7166:
        /* <DEDUP_REMOVED lines=13> */
.L_x_7168:
        /* <DEDUP_REMOVED lines=17> */
.L_x_7169:
        /* <DEDUP_REMOVED lines=16> */
.L_x_7170:
        /* <DEDUP_REMOVED lines=19> */
.L_x_7171:
        /* <DEDUP_REMOVED lines=14> */
.L_x_7172:
        /* <DEDUP_REMOVED lines=16> */
.L_x_7173:
        /* <DEDUP_REMOVED lines=14> */
.L_x_7174:
[----:B------:R-:W-:Y:S05]  /*3c4b0*/  BRA `(.L_x_7175) ;  /* 0xffffffa8003c7947 */ /* 0x000fea000383ffff */
.L_x_7036:
        /* <DEDUP_REMOVED lines=8> */
.L_x_7177:
[----:B------:R-:W-:Y:S05]  /*3c540*/  BSYNC B0 ;  /* 0x0000000000007941 */ /* 0x000fea0003800000 */
.L_x_7176:
        /* <DEDUP_REMOVED lines=9> */
.L_x_7178:
        /* <DEDUP_REMOVED lines=23> */
.L_x_7179:
[----:B------:R-:W-:Y:S01]  /*3c750*/  IMAD.MOV.U32 R12, RZ, RZ, 0x2 ;  /* 0x00000002ff0c7424 */ /* 0x000fe200078e00ff */
[----:B------:R-:W-:-:S05]  /*3c760*/  SEL R4, R14, RZ, P1 ;  /* 0x000000ff0e047207 */ /* 0x000fca0000800000 */
[----:B------:R-:W-:-:S04]  /*3c770*/  IMAD.IADD R4, R13, 0x1, R4 ;  /* 0x000000010d047824 */ /* 0x000fc800078e0204 */
[----:B------:R-:W-:-:S07]  /*3c780*/  IMAD.MOV.U32 R13, RZ, RZ, R4 ;  /* 0x000000ffff0d7224 */ /* 0x000fce00078e0004 */
[----:B------:R-:W-:Y:S05]  /*3c790*/  WARPSYNC.COLLECTIVE R15, `(.L_x_7180) ;  /* 0x000000000f087348 */ /* 0x000fea0003c00000 */
[----:B------:R0:W1:Y:S02]  /*3c7a0*/  SHFL.UP P6, R14, R13, R12, R11 ;  /* 0x0400000c0d0e7389 */ /* 0x00006400000c000b */
[----:B01----:R-:W-:Y:S01]  /*3c7b0*/  ENDCOLLECTIVE ;  /* 0x000000000000791b */ /* 0x003fe20003800000 */
.L_x_7180:
[----:B------:R-:W-:Y:S01]  /*3c7c0*/  IMAD.MOV.U32 R12, RZ, RZ, 0x4 ;  /* 0x00000004ff0c7424 */ /* 0x000fe200078e00ff */
[----:B------:R-:W-:-:S05]  /*3c7d0*/  SEL R3, R14, RZ, P2 ;  /* 0x000000ff0e037207 */ /* 0x000fca0001000000 */
[----:B------:R-:W-:-:S04]  /*3c7e0*/  IMAD.IADD R2, R4, 0x1, R3 ;  /* 0x0000000104027824 */ /* 0x000fc800078e0203 */
[----:B------:R-:W-:-:S07]  /*3c7f0*/  IMAD.MOV.U32 R13, RZ, RZ, R2 ;  /* 0x000000ffff0d7224 */ /* 0x000fce00078e0002 */
[----:B------:R-:W-:Y:S05]  /*3c800*/  WARPSYNC.COLLECTIVE R15, `(.L_x_7181) ;  /* 0x000000000f087348 */ /* 0x000fea0003c00000 */
[----:B------:R0:W1:Y:S02]  /*3c810*/  SHFL.UP P6, R14, R13, R12, R11 ;  /* 0x0400000c0d0e7389 */ /* 0x00006400000c000b */
[----:B01----:R-:W-:Y:S01]  /*3c820*/  ENDCOLLECTIVE ;  /* 0x000000000000791b */ /* 0x003fe20003800000 */
.L_x_7181:
[----:B------:R-:W-:Y:S01]  /*3c830*/  IMAD.MOV.U32 R12, RZ, RZ, 0x8 ;  /* 0x00000008ff0c7424 */ /* 0x000fe200078e00ff */
[----:B------:R-:W-:-:S05]  /*3c840*/  SEL R3, R14, RZ, P3 ;  /* 0x000000ff0e037207 */ /* 0x000fca0001800000 */
[----:B------:R-:W-:-:S04]  /*3c850*/  IMAD.IADD R3, R2, 0x1, R3 ;  /* 0x0000000102037824 */ /* 0x000fc800078e0203 */
[----:B------:R-:W-:-:S07]  /*3c860*/  IMAD.MOV.U32 R13, RZ, RZ, R3 ;  /* 0x000000ffff0d7224 */ /* 0x000fce00078e0003 */
[----:B------:R-:W-:Y:S05]  /*3c870*/  WARPSYNC.COLLECTIVE R15, `(.L_x_7182) ;  /* 0x000000000f087348 */ /* 0x000fea0003c00000 */
[----:B------:R0:W1:Y:S02]  /*3c880*/  SHFL.UP P6, R14, R13, R12, R11 ;  /* 0x0400000c0d0e7389 */ /* 0x00006400000c000b */
[----:B01----:R-:W-:Y:S01]  /*3c890*/  ENDCOLLECTIVE ;  /* 0x000000000000791b */ /* 0x003fe20003800000 */
.L_x_7182:
[----:B------:R-:W-:Y:S01]  /*3c8a0*/  IMAD.MOV.U32 R12, RZ, RZ, 0x10 ;  /* 0x00000010ff0c7424 */ /* 0x000fe200078e00ff */
[----:B------:R-:W-:-:S05]  /*3c8b0*/  SEL R4, R14, RZ, P4 ;  /* 0x000000ff0e047207 */ /* 0x000fca0002000000 */
[----:B------:R-:W-:-:S04]  /*3c8c0*/  IMAD.IADD R4, R3, 0x1, R4 ;  /* 0x0000000103047824 */ /* 0x000fc800078e0204 */
[----:B------:R-:W-:-:S07]  /*3c8d0*/  IMAD.MOV.U32 R13, RZ, RZ, R4 ;  /* 0x000000ffff0d7224 */ /* 0x000fce00078e0004 */
[----:B------:R-:W-:Y:S05]  /*3c8e0*/  WARPSYNC.COLLECTIVE R15, `(.L_x_7183) ;  /* 0x000000000f087348 */ /* 0x000fea0003c00000 */
[----:B------:R0:W1:Y:S02]  /*3c8f0*/  SHFL.UP P6, R14, R13, R12, R11 ;  /* 0x0400000c0d0e7389 */ /* 0x00006400000c000b */
[----:B01----:R-:W-:Y:S01]  /*3c900*/  ENDCOLLECTIVE ;  /* 0x000000000000791b */ /* 0x003fe20003800000 */
.L_x_7183:
        /* <DEDUP_REMOVED lines=8> */
.L_x_7184:
[----:B------:R-:W-:Y:S05]  /*3c990*/  BRA `(.L_x_7185) ;  /* 0xffffffa800d47947 */ /* 0x000fea000383ffff */
.L_x_7039:
[----:B------:R-:W-:Y:S01]  /*3c9a0*/  BSSY B0, `(.L_x_7186) ;  /* 0x0000007000007945 */ /* 0x000fe20003800000 */
[----:B------:R-:W-:Y:S02]  /*3c9b0*/  IMAD.MOV.U32 R12, RZ, RZ, 0x1 ;  /* 0x00000001ff0c7424 */ /* 0x000fe400078e00ff */
[----:B------:R-:W-:Y:S02]  /*3c9c0*/  IMAD.MOV.U32 R11, RZ, RZ, RZ ;  /* 0x000000ffff0b7224 */ /* 0x000fe400078e00ff */
[----:B------:R-:W-:-:S07]  /*3c9d0*/  IMAD.MOV.U32 R15, RZ, RZ, -0x1 ;  /* 0xffffffffff0f7424 */ /* 0x000fce00078e00ff */
[----:B------:R-:W-:Y:S05]  /*3c9e0*/  WARPSYNC.COLLECTIVE R15, `(.L_x_7187) ;  /* 0x000000000f087348 */ /* 0x000fea0003c00000 */
[----:B------:R0:W1:Y:S02]  /*3c9f0*/  SHFL.UP P6, R14, R13, R12, R11 ;  /* 0x0400000c0d0e7389 */ /* 0x00006400000c000b */
[----:B01----:R-:W-:Y:S01]  /*3ca00*/  ENDCOLLECTIVE ;  /* 0x000000000000791b */ /* 0x003fe20003800000 */
.L_x_7187:
[----:B------:R-:W-:Y:S05]  /*3ca10*/  BSYNC B0 ;  /* 0x0000000000007941 */ /* 0x000fea0003800000 */
.L_x_7186:
        /* <DEDUP_REMOVED lines=8> */
.L_x_7188:
[----:B------:R-:W-:Y:S01]  /*3caa0*/  IMAD.MOV.U32 R12, RZ, RZ, 0x4 ;  /* 0x00000004ff0c7424 */ /* 0x000fe200078e00ff */
[----:B------:R-:W-:-:S05]  /*3cab0*/  SEL R2, R14, RZ, P2 ;  /* 0x000000ff0e027207 */ /* 0x000fca0001000000 */
[----:B------:R-:W-:-:S04]  /*3cac0*/  IMAD.IADD R2, R13, 0x1, R2 ;  /* 0x000000010d027824 */ /* 0x000fc800078e0202 */
[----:B------:R-:W-:-:S07]  /*3cad0*/  IMAD.MOV.U32 R13, RZ, RZ, R2 ;  /* 0x000000ffff0d7224 */ /* 0x000fce00078e0002 */
[----:B------:R-:W-:Y:S05]  /*3cae0*/  WARPSYNC.COLLECTIVE R15, `(.L_x_7189) ;  /* 0x000000000f087348 */ /* 0x000fea0003c00000 */
[----:B------:R0:W1:Y:S02]  /*3caf0*/  SHFL.UP P6, R14, R13, R12, R11 ;  /* 0x0400000c0d0e7389 */ /* 0x00006400000c000b */
[----:B01----:R-:W-:Y:S01]  /*3cb00*/  ENDCOLLECTIVE ;  /* 0x000000000000791b */ /* 0x003fe20003800000 */
.L_x_7189:
[----:B------:R-:W-:Y:S01]  /*3cb10*/  IMAD.MOV.U32 R12, RZ, RZ, 0x8 ;  /* 0x00000008ff0c7424 */ /* 0x000fe200078e00ff */
[----:B------:R-:W-:-:S05]  /*3cb20*/  SEL R3, R14, RZ, P3 ;  /* 0x000000ff0e037207 */ /* 0x000fca0001800000 */
[----:B------:R-:W-:-:S04]  /*3cb30*/  IMAD.IADD R3, R2, 0x1, R3 ;  /* 0x0000000102037824 */ /* 0x000fc800078e0203 */
[----:B------:R-:W-:-:S07]  /*3cb40*/  IMAD.MOV.U32 R13, RZ, RZ, R3 ;  /* 0x000000ffff0d7224 */ /* 0x000fce00078e0003 */
[----:B------:R-:W-:Y:S05]  /*3cb50*/  WARPSYNC.COLLECTIVE R15, `(.L_x_7190) ;  /* 0x000000000f087348 */ /* 0x000fea0003c00000 */
[----:B------:R0:W1:Y:S02]  /*3cb60*/  SHFL.UP P6, R14, R13, R12, R11 ;  /* 0x0400000c0d0e7389 */ /* 0x00006400000c000b */
[----:B01----:R-:W-:Y:S01]  /*3cb70*/  ENDCOLLECTIVE ;  /* 0x000000000000791b */ /* 0x003fe20003800000 */
.L_x_7190:
[----:B------:R-:W-:Y:S01]  /*3cb80*/  IMAD.MOV.U32 R12, RZ, RZ, 0x10 ;  /* 0x00000010ff0c7424 */ /* 0x000fe200078e00ff */
[----:B------:R-:W-:-:S05]  /*3cb90*/  SEL R4, R14, RZ, P4 ;  /* 0x000000ff0e047207 */ /* 0x000fca0002000000 */
[----:B------:R-:W-:-:S04]  /*3cba0*/  IMAD.IADD R4, R3, 0x1, R4 ;  /* 0x0000000103047824 */ /* 0x000fc800078e0204 */
[----:B------:R-:W-:-:S07]  /*3cbb0*/  IMAD.MOV.U32 R13, RZ, RZ, R4 ;  /* 0x000000ffff0d7224 */ /* 0x000fce00078e0004 */
[----:B------:R-:W-:Y:S05]  /*3cbc0*/  WARPSYNC.COLLECTIVE R15, `(.L_x_7191) ;  /* 0x000000000f087348 */ /* 0x000fea0003c00000 */
[----:B------:R0:W1:Y:S02]  /*3cbd0*/  SHFL.UP P6, R14, R13, R12, R11 ;  /* 0x0400000c0d0e7389 */ /* 0x00006400000c000b */
[----:B01----:R-:W-:Y:S01]  /*3cbe0*/  ENDCOLLECTIVE ;  /* 0x000000000000791b */ /* 0x003fe20003800000 */
.L_x_7191:
        /* <DEDUP_REMOVED lines=8> */
.L_x_7192:
[----:B------:R-:W-:Y:S05]  /*3cc70*/  BRA `(.L_x_7193) ;  /* 0xffffffa800c07947 */ /* 0x000fea000383ffff */
.L_x_7041:
[----:B------:R-:W-:Y:S01]  /*3cc80*/  BSSY B0, `(.L_x_7194) ;  /* 0x0000006000007945 */ /* 0x000fe20003800000 */
[----:B------:R-:W-:Y:S01]  /*3cc90*/  PLOP3.LUT P6, PT, P6, PT, PT, 0x8, 0x0 ;  /* 0x000000000000781c */ /* 0x000fe200037ce170 */
[----:B------:R-:W-:-:S12]  /*3cca0*/  IMAD.MOV.U32 R15, RZ, RZ, -0x1 ;  /* 0xffffffffff0f7424 */ /* 0x000fd800078e00ff */
[----:B0-----:R-:W-:Y:S05]  /*3ccb0*/  WARPSYNC.COLLECTIVE R15, `(.L_x_7195) ;  /* 0x000000000f087348 */ /* 0x001fea0003c00000 */
[----:B------:R-:W-:Y:S01]  /*3ccc0*/  VOTE.ANY R14, PT, P6 ;  /* 0x00000000000e7806 */ /* 0x000fe200030e0100 */
[----:B0-----:R-:W-:Y:S06]  /*3ccd0*/  ENDCOLLECTIVE ;  /* 0x000000000000791b */ /* 0x001fec0003800000 */
.L_x_7195:
[----:B------:R-:W-:Y:S05]  /*3cce0*/  BSYNC B0 ;  /* 0x0000000000007941 */ /* 0x000fea0003800000 */
.L_x_7194:
        /* <DEDUP_REMOVED lines=10> */
.L_x_7196:
[----:B------:R-:W-:Y:S02]  /*3cd90*/  IMAD.MOV.U32 R13, RZ, RZ, R5 ;  /* 0x000000ffff0d7224 */ /* 0x000fe400078e0005 */
[----:B------:R-:W-:-:S07]  /*3cda0*/  IMAD.MOV.U32 R25, RZ, RZ, R14 ;  /* 0x000000ffff197224 */ /* 0x000fce00078e000e */
[----:B------:R-:W-:Y:S05]  /*3cdb0*/  WARPSYNC.COLLECTIVE R15, `(.L_x_7197) ;  /* 0x000000000f087348 */ /* 0x000fea0003c00000 */
[----:B------:R0:W1:Y:S02]  /*3cdc0*/  SHFL.IDX P6, R14, R13, R12, R11 ;  /* 0x0000000c0d0e7389 */ /* 0x00006400000c000b */
[----:B01----:R-:W-:Y:S01]  /*3cdd0*/  ENDCOLLECTIVE ;  /* 0x000000000000791b */ /* 0x003fe20003800000 */
.L_x_7197:
[----:B------:R-:W-:Y:S01]  /*3cde0*/  IMAD.MOV.U32 R5, RZ, RZ, R14 ;  /* 0x000000ffff057224 */ /* 0x000fe200078e000e */
[----:B------:R-:W-:Y:S06]  /*3cdf0*/  BRA `(.L_x_7198) ;  /* 0xffffffa800a07947 */ /* 0x000fec000383ffff */
.L_x_7043:
[----:B------:R-:W-:Y:S01]  /*3ce00*/  BSSY B0, `(.L_x_7199) ;  /* 0x0000007000007945 */ /* 0x000fe20003800000 */
[----:B------:R-:W-:Y:S02]  /*3ce10*/  IMAD.MOV.U32 R13, RZ, RZ, R2 ;  /* 0x000000ffff0d7224 */ /* 0x000fe400078e0002 */
[----:B------:R-:W-:Y:S02]  /*3ce20*/  IMAD.MOV.U32 R11, RZ, RZ, 0x1f ;  /* 0x0000001fff0b7424 */ /* 0x000fe400078e00ff */
[----:B------:R-:W-:-:S07]  /*3ce30*/  IMAD.MOV.U32 R15, RZ, RZ, -0x1 ;  /* 0xffffffffff0f7424 */ /* 0x000fce00078e00ff */
[----:B0123--:R-:W-:Y:S05]  /*3ce40*/  WARPSYNC.COLLECTIVE R15, `(.L_x_7200) ;  /* 0x000000000f087348 */ /* 0x00ffea0003c00000 */
[----:B------:R4:W0:Y:S02]  /*3ce50*/  SHFL.IDX P6, R14, R13, R12, R11 ;  /* 0x0000000c0d0e7389 */ /* 0x00082400000c000b */
[----:B01234-:R-:W-:Y:S01]  /*3ce60*/  ENDCOLLECTIVE ;  /* 0x000000000000791b */ /* 0x01ffe20003800000 */
.L_x_7200:
[----:B------:R-:W-:Y:S05]  /*3ce70*/  BSYNC B0 ;  /* 0x0000000000007941 */ /* 0x000fea0003800000 */
.L_x_7199:
[----:B------:R-:W-:Y:S01]  /*3ce80*/  IMAD.MOV.U32 R24, RZ, RZ, R14 ;  /* 0x000000ffff187224 */ /* 0x000fe200078e000e */
[----:B------:R-:W-:Y:S06]  /*3ce90*/  BRA `(.L_x_7042) ;  /* 0xffffffa800907947 */ /* 0x000fec000383ffff */
.L_x_7049:
[----:B-1----:R1:W4:Y:S02]  /*3cea0*/  SYNCS.PHASECHK.TRANS64.TRYWAIT P0, [R7+URZ+0x38820], R0 ;  /* 0x03882000070075a7 */ /* 0x002324000800017f */
[----:B----4-:R-:W-:Y:S05]  /*3ceb0*/  @!P0 NANOSLEEP.SYNCS 0x989680 ;  /* 0x009896800000895d */ /* 0x010fea0003900000 */
[----:B------:R-:W4:Y:S02]  /*3cec0*/  @!P0 SYNCS.PHASECHK.TRANS64 P0, [R7+URZ+0x38820], R0 ;  /* 0x03882000070085a7 */ /* 0x000f24000800007f */
[----:B----4-:R-:W-:Y:S05]  /*3ced0*/  @!P0 BRA `(.L_x_7049) ;  /* 0xfffffffc00f08947 */ /* 0x010fea000383ffff */
[----:B------:R-:W-:Y:S05]  /*3cee0*/  BRA `(.L_x_7201) ;  /* 0xffffffb000e87947 */ /* 0x000fea000383ffff */
.L_x_7050:
        /* <DEDUP_REMOVED lines=11> */
.L_x_7203:
[----:B------:R-:W-:Y:S05]  /*3cfa0*/  BSYNC B0 ;  /* 0x0000000000007941 */ /* 0x000fea0003800000 */
.L_x_7202:
[----:B------:R-:W-:Y:S05]  /*3cfb0*/  BRA `(.L_x_7204) ;  /* 0xffffffb000d07947 */ /* 0x000fea000383ffff */
.L_x_7051:
[----:B------:R-:W-:Y:S01]  /*3cfc0*/  BSSY B0, `(.L_x_7205) ;  /* 0x0000006000007945 */ /* 0x000fe20003800000 */
[----:B------:R-:W-:-:S07]  /*3cfd0*/  IMAD.MOV.U32 R15, RZ, RZ, -0x1 ;  /* 0xffffffffff0f7424 */ /* 0x000fce00078e00ff */
[----:B0123--:R-:W-:Y:S05]  /*3cfe0*/  WARPSYNC.COLLECTIVE R15, `(.L_x_7206) ;  /* 0x000000000f0c7348 */ /* 0x00ffea0003c00000 */
[----:B------:R-:W-:Y:S02]  /*3cff0*/  ELECT P6, UR62, PT ;  /* 0x00000000003e782f */ /* 0x000fe400038c0000 */
[----:B------:R-:W-:Y:S01]  /*3d000*/  MOV R14, UR62 ;  /* 0x0000003e000e7c02 */ /* 0x000fe20008000f00 */
[----:B0123--:R-:W-:Y:S10]  /*3d010*/  ENDCOLLECTIVE ;  /* 0x000000000000791b */ /* 0x00fff40003800000 */
.L_x_7206:
[----:B------:R-:W-:Y:S05]  /*3d020*/  BSYNC B0 ;  /* 0x0000000000007941 */ /* 0x000fea0003800000 */
.L_x_7205:
[----:B------:R-:W-:Y:S05]  /*3d030*/  BRA `(.L_x_7207) ;  /* 0xffffffb000c47947 */ /* 0x000fea000383ffff */
.L_x_7053:
[----:B-1----:R1:W4:Y:S02]  /*3d040*/  SYNCS.PHASECHK.TRANS64.TRYWAIT P1, [R5+URZ+0x38840], R0 ;  /* 0x03884000050075a7 */ /* 0x002324000802017f */
[----:B----4-:R-:W-:Y:S05]  /*3d050*/  @!P1 NANOSLEEP.SYNCS 0x989680 ;  /* 0x009896800000995d */ /* 0x010fea0003900000 */
[----:B------:R-:W4:Y:S02]  /*3d060*/  @!P1 SYNCS.PHASECHK.TRANS64 P1, [R5+URZ+0x38840], R0 ;  /* 0x03884000050095a7 */ /* 0x000f24000802007f */
[----:B----4-:R-:W-:Y:S05]  /*3d070*/  @!P1 BRA `(.L_x_7053) ;  /* 0xfffffffc00f09947 */ /* 0x010fea000383ffff */
[----:B------:R-:W-:Y:S05]  /*3d080*/  BRA `(.L_x_7208) ;  /* 0xffffffb000e47947 */ /* 0x000fea000383ffff */
.L_x_7055:
[----:B----4-:R4:W0:Y:S02]  /*3d090*/  SYNCS.PHASECHK.TRANS64.TRYWAIT P1, [R3+URZ+0x38840], R2 ;  /* 0x03884002030075a7 */ /* 0x010824000802017f */
[----:B0-----:R-:W-:Y:S05]  /*3d0a0*/  @!P1 NANOSLEEP.SYNCS 0x989680 ;  /* 0x009896800000995d */ /* 0x001fea0003900000 */
[----:B------:R-:W0:Y:S02]  /*3d0b0*/  @!P1 SYNCS.PHASECHK.TRANS64 P1, [R3+URZ+0x38840], R2 ;  /* 0x03884002030095a7 */ /* 0x000e24000802007f */
[----:B0-----:R-:W-:Y:S05]  /*3d0c0*/  @!P1 BRA `(.L_x_7055) ;  /* 0xfffffffc00f09947 */ /* 0x001fea000383ffff */
[----:B------:R-:W-:Y:S05]  /*3d0d0*/  BRA `(.L_x_7209) ;  /* 0xffffffb000f07947 */ /* 0x000fea000383ffff */
.L_x_7057:
[----:B------:R0:W0:Y:S02]  /*3d0e0*/  SYNCS.PHASECHK.TRANS64.TRYWAIT P1, [R5+URZ+0x38860], R0 ;  /* 0x03886000050075a7 */ /* 0x000024000802017f */
[----:B0-----:R-:W-:Y:S05]  /*3d0f0*/  @!P1 NANOSLEEP.SYNCS 0x989680 ;  /* 0x009896800000995d */ /* 0x001fea0003900000 */
[----:B------:R-:W0:Y:S02]  /*3d100*/  @!P1 SYNCS.PHASECHK.TRANS64 P1, [R5+URZ+0x38860], R0 ;  /* 0x03886000050095a7 */ /* 0x000e24000802007f */
[----:B0-----:R-:W-:Y:S05]  /*3d110*/  @!P1 BRA `(.L_x_7057) ;  /* 0xfffffffc00f09947 */ /* 0x001fea000383ffff */
[----:B------:R-:W-:Y:S05]  /*3d120*/  BRA `(.L_x_7210) ;  /* 0xffffffb000ec7947 */ /* 0x000fea000383ffff */
        .type           $_ZN7cutlass13device_kernelIN5flash11enable_sm90INS1_16FlashAttnFwdSm90INS1_25CollectiveMainloopFwdSm90ILi2EN4cute5tupleIJNS5_1CILi1EEES8_S8_EEENS6_IJNS7_ILi64EEESA_SA_EEELi512ENS_6half_tEfNS_4arch4Sm90ELb0ELb1ELb0ELb1ELb1ELb1ELb1ELb0ELb0ELb1ELb1ELb0EEENS1_21CollectiveEpilogueFwdINS6_IJSA_NS7_ILi512EEESA_EEES9_SC_SE_Li256ELb1ELb1ELb1ELb0EEENS1_36VarlenDynamicPersistentTileSchedulerILi64ELi64ELi256ELi128ELb1ELb1ELb1ELb1ELb0ELb1EEEEEEEEEvNT_6ParamsE$_ZZN5flash25CollectiveMainloopFwdSm90ILi2EN4cute5tupleIJNS1_1CILi1EEES4_S4_EEENS2_IJNS3_ILi64EEES6_S6_EEELi512EN7cutlass6half_tEfNS8_4arch4Sm90ELb0ELb1ELb0ELb1ELb1ELb1ELb1ELb0ELb0ELb1ELb1ELb0EE3mmaINS_16FlashAttnFwdSm90ISC_NS_21CollectiveEpilogueFwdINS2_IJS6_NS3_ILi512EEES6_EEES5_S9_SB_Li256ELb1ELb1ELb1ELb0EEENS_36VarlenDynamicPersistentTileSchedulerILi64ELi64ELi256ELi128ELb1ELb1ELb1ELb1ELb0ELb1EEEE13SharedStorageENS1_6TensorINS1_11ArrayEngineIfLm128EEENS1_6LayoutINS2_IJNS2_IJNS3_ILi2EEESR_NS3_ILi32EEEEEES4_S4_EEENS2_IJNS2_IJS4_SR_NS3_ILi4EEEEEENS3_ILi0EEESX_EEEEEEENS_7SoftmaxILi2ELi0EEEEEbRKNSC_6ParamsENS8_13PipelineAsyncILi2EEES17_RNS8_13PipelineStateILj2EEERT0_RT1_iRiRKNS_16SeqlenInfoQKNewKILb1ELb1EEENS2_IJiiiiEEERT_ENKUliT_T0_T1_E_clIZSD_ISM_S10_S12_EbS15_S17_S17_S1A_S1C_S1E_iS1F_S1J_S1K_S1M_EUlRS1N_iE0_NS3_ILb1EEES1U_EEDaiS1N_S1O_S1P_,@function
        .size           $_ZN7cutlass13device_kernelIN5flash11enable_sm90INS1_16FlashAttnFwdSm90INS1_25CollectiveMainloopFwdSm90ILi2EN4cute5tupleIJNS5_1CILi1EEES8_S8_EEENS6_IJNS7_ILi64EEESA_SA_EEELi512ENS_6half_tEfNS_4arch4Sm90ELb0ELb1ELb0ELb1ELb1ELb1ELb1ELb0ELb0ELb1ELb1ELb0EEENS1_21CollectiveEpilogueFwdINS6_IJSA_NS7_ILi512EEESA_EEES9_SC_SE_Li256ELb1ELb1ELb1ELb0EEENS1_36VarlenDynamicPersistentTileSchedulerILi64ELi64ELi256ELi128ELb1ELb1ELb1ELb1ELb0ELb1EEEEEEEEEvNT_6ParamsE$_ZZN5flash25CollectiveMainloopFwdSm90ILi2EN4cute5tupleIJNS1_1CILi1EEES4_S4_EEENS2_IJNS3_ILi64EEES6_S6_EEELi512EN7cutlass6half_tEfNS8_4arch4Sm90ELb0ELb1ELb0ELb1ELb1ELb1ELb1ELb0ELb0ELb1ELb1ELb0EE3mmaINS_16FlashAttnFwdSm90ISC_NS_21CollectiveEpilogueFwdINS2_IJS6_NS3_ILi512EEES6_EEES5_S9_SB_Li256ELb1ELb1ELb1ELb0EEENS_36VarlenDynamicPersistentTileSchedulerILi64ELi64ELi256ELi128ELb1ELb1ELb1ELb1ELb0ELb1EEEE13SharedStorageENS1_6TensorINS1_11ArrayEngineIfLm128EEENS1_6LayoutINS2_IJNS2_IJNS3_ILi2EEESR_NS3_ILi32EEEEEES4_S4_EEENS2_IJNS2_IJS4_SR_NS3_ILi4EEEEEENS3_ILi0EEESX_EEEEEEENS_7SoftmaxILi2ELi0EEEEEbRKNSC_6ParamsENS8_13PipelineAsyncILi2EEES17_RNS8_13PipelineStateILj2EEERT0_RT1_iRiRKNS_16SeqlenInfoQKNewKILb1ELb1EEENS2_IJiiiiEEERT_ENKUliT_T0_T1_E_clIZSD_ISM_S10_S12_EbS15_S17_S17_S1A_S1C_S1E_iS1F_S1J_S1K_S1M_EUlRS1N_iE0_NS3_ILb1EEES1U_EEDaiS1N_S1O_S1P_,(.L_x_15652 - $_ZN7cutlass13device_kernelIN5flash11enable_sm90INS1_16FlashAttnFwdSm90INS1_25CollectiveMainloopFwdSm90ILi2EN4cute5tupleIJNS5_1CILi1EEES8_S8_EEENS6_IJNS7_ILi64EEESA_SA_EEELi512ENS_6half_tEfNS_4arch4Sm90ELb0ELb1ELb0ELb1ELb1ELb1ELb1ELb0ELb0ELb1ELb1ELb0EEENS1_21CollectiveEpilogueFwdINS6_IJSA_NS7_ILi512EEESA_EEES9_SC_SE_Li256ELb1ELb1ELb1ELb0EEENS1_36VarlenDynamicPersistentTileSchedulerILi64ELi64ELi256ELi128ELb1ELb1ELb1ELb1ELb0ELb1EEEEEEEEEvNT_6ParamsE$_ZZN5flash25CollectiveMainloopFwdSm90ILi2EN4cute5tupleIJNS1_1CILi1EEES4_S4_EEENS2_IJNS3_ILi64EEES6_S6_EEELi512EN7cutlass6half_tEfNS8_4arch4Sm90ELb0ELb1ELb0ELb1ELb1ELb1ELb1ELb0ELb0ELb1ELb1ELb0EE3mmaINS_16FlashAttnFwdSm90ISC_NS_21CollectiveEpilogueFwdINS2_IJS6_NS3_ILi512EEES6_EEES5_S9_SB_Li256ELb1ELb1ELb1ELb0EEENS_36VarlenDynamicPersistentTileSchedulerILi64ELi64ELi256ELi128ELb1ELb1ELb1ELb1ELb0ELb1EEEE13SharedStorageENS1_6TensorINS1_11ArrayEngineIfLm128EEENS1_6LayoutINS2_IJNS2_IJNS3_ILi2EEESR_NS3_ILi32EEEEEES4_S4_EEENS2_IJNS2_IJS4_SR_NS3_ILi4EEEEEENS3_ILi0EEESX_EEEEEEENS_7SoftmaxILi2ELi0EEEEEbRKNSC_6ParamsENS8_13PipelineAsyncILi2EEES17_RNS8_13PipelineStateILj2EEERT0_RT1_iRiRKNS_16SeqlenInfoQKNewKILb1ELb1EEENS2_IJiiiiEEERT_ENKUliT_T0_T1_E_clIZSD_ISM_S10_S12_EbS15_S17_S17_S1A_S1C_S1E_iS1F_S1J_S1K_S1M_EUlRS1N_iE0_NS3_ILb1EEES1U_EEDaiS1N_S1O_S1P_)
$_ZN7cutlass13device_kernelIN5flash11enable_sm90INS1_16FlashAttnFwdSm90INS1_25CollectiveMainloopFwdSm90ILi2EN4cute5tupleIJNS5_1CILi1EEES8_S8_EEENS6_IJNS7_ILi64EEESA_SA_EEELi512ENS_6half_tEfNS_4arch4Sm90ELb0ELb1ELb0ELb1ELb1ELb1ELb1ELb0ELb0ELb1ELb1ELb0EEENS1_21CollectiveEpilogueFwdINS6_IJSA_NS7_ILi512EEESA_EEES9_SC_SE_Li256ELb1ELb1ELb1ELb0EEENS1_36VarlenDynamicPersistentTileSchedulerILi64ELi64ELi256ELi128ELb1ELb1ELb1ELb1ELb0ELb1EEEEEEEEEvNT_6ParamsE$_ZZN5flash25CollectiveMainloopFwdSm90ILi2EN4cute5tupleIJNS1_1CILi1EEES4_S4_EEENS2_IJNS3_ILi64EEES6_S6_EEELi512EN7cutlass6half_tEfNS8_4arch4Sm90ELb0ELb1ELb0ELb1ELb1ELb1ELb1ELb0ELb0ELb1ELb1ELb0EE3mmaINS_16FlashAttnFwdSm90ISC_NS_21CollectiveEpilogueFwdINS2_IJS6_NS3_ILi512EEES6_EEES5_S9_SB_Li256ELb1ELb1ELb1ELb0EEENS_36VarlenDynamicPersistentTileSchedulerILi64ELi64ELi256ELi128ELb1ELb1ELb1ELb1ELb0ELb1EEEE13SharedStorageENS1_6TensorINS1_11ArrayEngineIfLm128EEENS1_6LayoutINS2_IJNS2_IJNS3_ILi2EEESR_NS3_ILi32EEEEEES4_S4_EEENS2_IJNS2_IJS4_SR_NS3_ILi4EEEEEENS3_ILi0EEESX_EEEEEEENS_7SoftmaxILi2ELi0EEEEEbRKNSC_6ParamsENS8_13PipelineAsyncILi2EEES17_RNS8_13PipelineStateILj2EEERT0_RT1_iRiRKNS_16SeqlenInfoQKNewKILb1ELb1EEENS2_IJiiiiEEERT_ENKUliT_T0_T1_E_clIZSD_ISM_S10_S12_EbS15_S17_S17_S1A_S1C_S1E_iS1F_S1J_S1K_S1M_EUlRS1N_iE0_NS3_ILb1EEES1U_EEDaiS1N_S1O_S1P_:
[----:B------:R-:W-:Y:S05]  /*3d130*/  YIELD ;  /* 0x0000000000007946 */ /* 0x000fea0003800000 */
[----:B------:R-:W-:Y:S02]  /*3d140*/  ULDC UR4, c[0x0][0x20] ;  /* 0x0000080000047ab9 */ /* 0x000fe40000000800 */
[----:B------:R-:W-:-:S05]  /*3d150*/  VIADD R0, R0, -UR4 ;  /* 0x8000000400007c36 */ /* 0x000fca0008000000 */
[----:B------:R-:W2:Y:S01]  /*3d160*/  LDL.64 R6, [R0+0x18] ;  /* 0x0000180000067983 */ /* 0x000ea20000100a00 */
[----:B------:R-:W0:Y:S03]  /*3d170*/  LDC.64 R2, c[0x0][0x208] ;  /* 0x00008200ff027b82 */ /* 0x000e260000000a00 */
[----:B------:R-:W3:Y:S01]  /*3d180*/  LDL.64 R10, [R0] ;  /* 0x00000000000a7983 */ /* 0x000ee20000100a00 */
[----:B0-----:R-:W-:Y:S02]  /*3d190*/  R2UR UR4, R2 ;  /* 0x00000000020472ca */ /* 0x001fe400000e0000 */
[----:B------:R-:W-:-:S13]  /*3d1a0*/  R2UR UR5, R3 ;  /* 0x00000000030572ca */ /* 0x000fda00000e0000 */
[----:B--2---:R-:W2:Y:S01]  /*3d1b0*/  LD.E R8, desc[UR4][R6.64] ;  /* 0x0000000406087980 */ /* 0x004ea2000c101900 */
[C---:B------:R-:W-:Y:S02]  /*3d1c0*/  R2UR UR4, R2.reuse ;  /* 0x00000000020472ca */ /* 0x040fe400000e0000 */
[C---:B------:R-:W-:Y:S02]  /*3d1d0*/  R2UR UR5, R3.reuse ;  /* 0x00000000030572ca */ /* 0x040fe400000e0000 */
[----:B------:R-:W-:Y:S02]  /*3d1e0*/  R2UR UR6, R2 ;  /* 0x00000000020672ca */ /* 0x000fe400000e0000 */
[----:B------:R-:W-:Y:S01]  /*3d1f0*/  R2UR UR7, R3 ;  /* 0x00000000030772ca */ /* 0x000fe200000e0000 */
[----:B------:R-:W-:Y:S01]  /*3d200*/  BSSY B0, `(.L_x_7211) ;  /* 0x0000009000007945 */ /* 0x000fe20003800000 */
[----:B------:R-:W-:-:S07]  /*3d210*/  IMAD.MOV.U32 R9, RZ, RZ, R36 ;  /* 0x000000ffff097224 */ /* 0x000fce00078e0024 */
[----:B---3--:R0:W5:Y:S04]  /*3d220*/  LD.E R5, desc[UR4][R10.64] ;  /* 0x000000040a057980 */ /* 0x008168000c101900 */
[----:B------:R0:W5:Y:S01]  /*3d230*/  LD.E R14, desc[UR6][R10.64+0x4] ;  /* 0x000004060a0e7980 */ /* 0x000162000c101900 */
[----:B--2---:R-:W-:-:S04]  /*3d240*/  LOP3.LUT R8, R8, 0x1, RZ, 0xfc, !PT ;  /* 0x0000000108087812 */ /* 0x004fc800078efcff */
[----:B------:R-:W-:Y:S01]  /*3d250*/  ISETP.NE.AND P0, PT, R8, 0x3, PT ;  /* 0x000000030800780c */ /* 0x000fe20003f05270 */
[----:B------:R-:W-:-:S12]  /*3d260*/  IMAD.MOV.U32 R8, RZ, RZ, R28 ;  /* 0x000000ffff087224 */ /* 0x000fd800078e001c */
[----:B0-----:R-:W-:Y:S05]  /*3d270*/  @!P0 BRA `(.L_x_7212) ;  /* 0x0000000000048947 */ /* 0x001fea0003800000 */
[----:B------:R-:W-:Y:S01]  /*3d280*/  BPT.TRAP 0x1 ;  /* 0x000000040000795c */ /* 0x000fe20000300000 */
.L_x_7212:
[----:B------:R-:W-:Y:S05]  /*3d290*/  BSYNC B0 ;  /* 0x0000000000007941 */ /* 0x000fea0003800000 */
.L_x_7211:
        /* <DEDUP_REMOVED lines=17> */
.L_x_7214:
[----:B------:R-:W-:Y:S05]  /*3d3b0*/  BSYNC B0 ;  /* 0x0000000000007941 */ /* 0x000fea0003800000 */
.L_x_7213:
        /* <DEDUP_REMOVED lines=10> */
.L_x_7216:
[----:B------:R-:W-:Y:S05]  /*3d460*/  BSYNC B0 ;  /* 0x0000000000007941 */ /* 0x000fea0003800000 */
.L_x_7215:
[----:B------:R-:W2:Y:S01]  /*3d470*/  LDL.64 R10, [R0] ;  /* 0x00000000000a7983 */ /* 0x000ea20000100a00 */
[C---:B------:R-:W-:Y:S02]  /*3d480*/  R2UR UR6, R2.reuse ;  /* 0x00000000020672ca */ /* 0x040fe400000e0000 */
[C---:B------:R-:W-:Y:S01]  /*3d490*/  R2UR UR7, R3.reuse ;  /* 0x00000000030772ca */ /* 0x040fe200000e0000 */
[----:B------:R-:W3:Y:S01]  /*3d4a0*/  LDL.64 R6, [R0+0x28] ;  /* 0x0000280000067983 */ /* 0x000ee20000100a00 */
[C---:B------:R-:W-:Y:S02]  /*3d4b0*/  R2UR UR4, R2.reuse ;  /* 0x00000000020472ca */ /* 0x040fe400000e0000 */
[----:B------:R-:W-:Y:S01]  /*3d4c0*/  R2UR UR5, R3 ;  /* 0x00000000030572ca */ /* 0x000fe200000e0000 */
[----:B0----5:R-:W4:Y:S08]  /*3d4d0*/  LDL.64 R12, [R0+0x20] ;  /* 0x00002000000c7983 */ /* 0x021f300000100a00 */
[----:B--2---:R-:W2:Y:S04]  /*3d4e0*/  LD.E R5, desc[UR6][R10.64] ;  /* 0x000000060a057980 */ /* 0x004ea8000c101900 */
[----:B---3--:R-:W2:Y:S04]  /*3d4f0*/  LD.E.64 R6, desc[UR4][R6.64] ;  /* 0x0000000406067980 */ /* 0x008ea8000c101b00 */
[----:B------:R-:W3:Y:S01]  /*3d500*/  LDL.64 R10, [R0+0x8] ;  /* 0x00000800000a7983 */ /* 0x000ee20000100a00 */
[----:B------:R-:W-:Y:S05]  /*3d510*/  WARPSYNC.ALL ;  /* 0x0000000000007948 */ /* 0x000fea0003800000 */
[----:B------:R-:W-:-:S02]  /*3d520*/  R2UR UR4, R2 ;  /* 0x00000000020472ca */ /* 0x000fc400000e0000 */
[C---:B------:R-:W-:Y:S02]  /*3d530*/  R2UR UR5, R3.reuse ;  /* 0x00000000030572ca */ /* 0x040fe400000e0000 */
[----:B------:R-:W-:Y:S02]  /*3d540*/  R2UR UR6, R2 ;  /* 0x00000000020672ca */ /* 0x000fe400000e0000 */
[----:B------:R-:W-:-:S09]  /*3d550*/  R2UR UR7, R3 ;  /* 0x00000000030772ca */ /* 0x000fd200000e0000 */
[----:B---3--:R0:W-:Y:S04]  /*3d560*/  ST.E desc[UR4][R10.64], RZ ;  /* 0x000000ff0a007985 */ /* 0x0081e8000c101904 */
[----:B----4-:R-:W3:Y:S01]  /*3d570*/  LD.E.64 R14, desc[UR6][R12.64] ;  /* 0x000000060c0e7980 */ /* 0x010ee2000c101b00 */
[----:B--2---:R-:W-:Y:S01]  /*3d580*/  IMAD R6, R5, 0x200, R6 ;  /* 0x0000020005067824 */ /* 0x004fe200078e0206 */
[----:B------:R-:W-:Y:S01]  /*3d590*/  R2UR UR7, R7 ;  /* 0x00000000070772ca */ /* 0x000fe200000e0000 */
[----:B------:R-:W-:Y:S01]  /*3d5a0*/  WARPGROUP.ARRIVE ;  /* 0x00000000000079c5 */ /* 0x000fe20000000000 */
[----:B------:R-:W-:Y:S01]  /*3d5b0*/  R2UR UR8, R2 ;  /* 0x00000000020872ca */ /* 0x000fe200000e0000 */
[----:B------:R-:W-:Y:S01]  /*3d5c0*/  IMAD.MOV.U32 R5, RZ, RZ, 0x1 ;  /* 0x00000001ff057424 */ /* 0x000fe200078e00ff */
[----:B------:R-:W-:-:S02]  /*3d5d0*/  R2UR UR6, R6 ;  /* 0x00000000060672ca */ /* 0x000fc400000e0000 */
        /* <DEDUP_REMOVED lines=55> */
[----:B------:R-:W-:-:S13]  /*3d950*/  R2UR UR5, R3 ;  /* 0x00000000030572ca */ /* 0x000fda00000e0000 */
[----:B--2---:R-:W2:Y:S04]  /*3d960*/  LD.E R12, desc[UR4][R6.64] ;  /* 0x00000004060c7980 */ /* 0x004ea8000c101900 */
[----:B------:R-:W3:Y:S01]  /*3d970*/  LDL.64 R6, [R0+0x30] ;  /* 0x0000300000067983 */ /* 0x000ee20000100a00 */
[----:B------:R-:W-:Y:S01]  /*3d980*/  BSSY B0, `(.L_x_7218) ;  /* 0x0000008000007945 */ /* 0x000fe20003800000 */
[----:B--2---:R-:W-:-:S04]  /*3d990*/  LEA.HI R13, R12, R12, RZ, 0x1 ;  /* 0x0000000c0c0d7211 */ /* 0x004fc800078f08ff */
[----:B------:R-:W-:-:S05]  /*3d9a0*/  LOP3.LUT R13, R13, 0xfffffffe, RZ, 0xc0, !PT ;  /* 0xfffffffe0d0d7812 */ /* 0x000fca00078ec0ff */
[----:B------:R-:W-:Y:S01]  /*3d9b0*/  IMAD.IADD R13, R12, 0x1, -R13 ;  /* 0x000000010c0d7824 */ /* 0x000fe200078e0a0d */
[----:B---3--:R-:W-:-:S04]  /*3d9c0*/  MOV R12, R6 ;  /* 0x00000006000c7202 */ /* 0x008fc80000000f00 */
[----:B------:R-:W-:-:S04]  /*3d9d0*/  SHF.L.U32 R13, R13, 0x1f, RZ ;  /* 0x0000001f0d0d7819 */ /* 0x000fc800000006ff */
[----:B------:R-:W1:Y:S02]  /*3d9e0*/  SYNCS.PHASECHK.TRANS64.TRYWAIT P0, [R12+URZ+0x38810], R13 ;  /* 0x0388100d0c0075a7 */ /* 0x000e64000800017f */
[----:B01----:R-:W-:Y:S05]  /*3d9f0*/  @!P0 BRA `(.L_x_7219) ;  /* 0x000000e800ac8947 */ /* 0x003fea0003800000 */
.L_x_7245:
[----:B------:R-:W-:Y:S05]  /*3da00*/  BSYNC B0 ;  /* 0x0000000000007941 */ /* 0x000fea0003800000 */
.L_x_7218:
[----:B------:R-:W0:Y:S01]  /*3da10*/  LDL.64 R6, [R0+0x40] ;  /* 0x0000400000067983 */ /* 0x000e220000100a00 */
[----:B------:R-:W-:Y:S02]  /*3da20*/  R2UR UR4, R2 ;  /* 0x00000000020472ca */ /* 0x000fe400000e0000 */
[----:B------:R-:W-:Y:S01]  /*3da30*/  R2UR UR5, R3 ;  /* 0x00000000030572ca */ /* 0x000fe200000e0000 */
[----:B------:R-:W2:-:S12]  /*3da40*/  LDL.64 R10, [R0] ;  /* 0x00000000000a7983 */ /* 0x000e980000100a00 */
[----:B0-----:R-:W3:Y:S01]  /*3da50*/  LD.E R12, desc[UR4][R6.64] ;  /* 0x00000004060c7980 */ /* 0x001ee2000c101900 */
[----:B------:R-:W-:Y:S02]  /*3da60*/  R2UR UR6, R2 ;  /* 0x00000000020672ca */ /* 0x000fe400000e0000 */
[----:B------:R-:W-:Y:S01]  /*3da70*/  R2UR UR7, R3 ;  /* 0x00000000030772ca */ /* 0x000fe200000e0000 */
[----:B--2---:R0:W5:Y:S01]  /*3da80*/  LD.E R14, desc[UR4][R10.64] ;  /* 0x000000040a0e7980 */ /* 0x004162000c101900 */
[----:B------:R-:W-:Y:S11]  /*3da90*/  BSSY B0, `(.L_x_7220) ;  /* 0x0000006000007945 */ /* 0x000ff60003800000 */
[----:B------:R0:W5:Y:S01]  /*3daa0*/  LD.E R15, desc[UR6][R10.64+0x4] ;  /* 0x000004060a0f7980 */ /* 0x000162000c101900 */
[----:B---3--:R-:W-:-:S04]  /*3dab0*/  LOP3.LUT R12, R12, 0x1, RZ, 0xfc, !PT ;  /* 0x000000010c0c7812 */ /* 0x008fc800078efcff */
[----:B------:R-:W-:-:S13]  /*3dac0*/  ISETP.NE.AND P0, PT, R12, 0x3, PT ;  /* 0x000000030c00780c */ /* 0x000fda0003f05270 */
[----:B0-----:R-:W-:Y:S05]  /*3dad0*/  @!P0 BRA `(.L_x_7221) ;  /* 0x0000000000048947 */ /* 0x001fea0003800000 */
[----:B------:R-:W-:Y:S01]  /*3dae0*/  BPT.TRAP 0x1 ;  /* 0x000000040000795c */ /* 0x000fe20000300000 */
.L_x_7221:
[----:B------:R-:W-:Y:S05]  /*3daf0*/  BSYNC B0 ;  /* 0x0000000000007941 */ /* 0x000fea0003800000 */
.L_x_7220:
        /* <DEDUP_REMOVED lines=17> */
.L_x_7223:
[----:B------:R-:W-:Y:S05]  /*3dc10*/  BSYNC B0 ;  /* 0x0000000000007941 */ /* 0x000fea0003800000 */
.L_x_7222:
        /* <DEDUP_REMOVED lines=10> */
.L_x_7225:
[----:B------:R-:W-:Y:S05]  /*3dcc0*/  BSYNC B0 ;  /* 0x0000000000007941 */ /* 0x000fea0003800000 */
.L_x_7224:
        /* <DEDUP_REMOVED lines=303> */
[----:B------:R-:W-:Y:S01]  /*3efc0*/  R2UR UR9, R3 ;  /* 0x00000000030972ca */ /* 0x000fe200000e0000 */
        /* <DEDUP_REMOVED lines=272> */
.L_x_7228:
[----:B------:R-:W-:Y:S05]  /*400d0*/  BSYNC B0 ;  /* 0x0000000000007941 */ /* 0x000fea0003800000 */
.L_x_7227:
        /* <DEDUP_REMOVED lines=11> */
[----:B------:R-:W3:Y:S04]  /*40190*/  LD.E R57, desc[UR4][R56.64] ;  /* 0x0000000438397980 */ /* 0x000ee8000c101900 */
[----:B0-----:R-:W4:Y:S01]  /*401a0*/  LD.E R5, desc[UR4][R8.64+0x24] ;  /* 0x0000240408057980 */ /* 0x001f22000c101900 */
[----:B------:R-:W-:-:S02]  /*401b0*/  R2UR UR12, R2 ;  /* 0x00000000020c72ca */ /* 0x000fc400000e0000 */
[C---:B------:R-:W-:Y:S02]  /*401c0*/  R2UR UR13, R3.reuse ;  /* 0x00000000030d72ca */ /* 0x040fe400000e0000 */
[C---:B------:R-:W-:Y:S02]  /*401d0*/  R2UR UR8, R2.reuse ;  /* 0x00000000020872ca */ /* 0x040fe400000e0000 */
[C---:B------:R-:W-:Y:S02]  /*401e0*/  R2UR UR9, R3.reuse ;  /* 0x00000000030972ca */ /* 0x040fe400000e0000 */
[----:B------:R-:W-:Y:S02]  /*401f0*/  R2UR UR10, R2 ;  /* 0x00000000020a72ca */ /* 0x000fe400000e0000 */
[----:B------:R-:W-:-:S05]  /*40200*/  R2UR UR11, R3 ;  /* 0x00000000030b72ca */ /* 0x000fca00000e0000 */
[----:B------:R-:W3:Y:S04]  /*40210*/  LD.E R7, desc[UR12][R8.64+0x18] ;  /* 0x0000180c08077980 */ /* 0x000ee8000c101900 */
[----:B------:R-:W3:Y:S04]  /*40220*/  LD.E R59, desc[UR8][R8.64+0xc] ;  /* 0x00000c08083b7980 */ /* 0x000ee8000c101900 */
[----:B------:R-:W3:Y:S01]  /*40230*/  LD.E R61, desc[UR10][R8.64+0x14] ;  /* 0x0000140a083d7980 */ /* 0x000ee2000c101900 */
[----:B----4-:R-:W-:-:S13]  /*40240*/  ISETP.NE.AND P0, PT, R5, 0x1, PT ;  /* 0x000000010500780c */ /* 0x010fda0003f05270 */
[C---:B------:R-:W-:Y:S02]  /*40250*/  @P0 R2UR UR4, R2.reuse ;  /* 0x00000000020402ca */ /* 0x040fe400000e0000 */
[C---:B------:R-:W-:Y:S02]  /*40260*/  @P0 R2UR UR5, R3.reuse ;  /* 0x00000000030502ca */ /* 0x040fe400000e0000 */
[----:B------:R-:W-:Y:S02]  /*40270*/  @P0 R2UR UR6, R2 ;  /* 0x00000000020602ca */ /* 0x000fe400000e0000 */
[----:B------:R-:W-:-:S09]  /*40280*/  @P0 R2UR UR7, R3 ;  /* 0x00000000030702ca */ /* 0x000fd200000e0000 */
[----:B------:R-:W4:Y:S01]  /*40290*/  @P0 LD.E R58, desc[UR4][R8.64+0x28] ;  /* 0x00002804083a0980 */ /* 0x000f22000c101900 */
[C---:B------:R-:W-:Y:S02]  /*402a0*/  R2UR UR4, R2.reuse ;  /* 0x00000000020472ca */ /* 0x040fe400000e0000 */
[C---:B------:R-:W-:Y:S01]  /*402b0*/  R2UR UR5, R3.reuse ;  /* 0x00000000030572ca */ /* 0x040fe200000e0000 */
[----:B------:R-:W4:Y:S01]  /*402c0*/  @P0 LD.E R21, desc[UR6][R8.64+0x2c] ;  /* 0x00002c0608150980 */ /* 0x000f22000c101900 */
[----:B------:R-:W-:Y:S02]  /*402d0*/  R2UR UR6, R2 ;  /* 0x00000000020672ca */ /* 0x000fe400000e0000 */
[----:B------:R-:W-:-:S09]  /*402e0*/  R2UR UR7, R3 ;  /* 0x00000000030772ca */ /* 0x000fd200000e0000 */
[----:B------:R-:W4:Y:S04]  /*402f0*/  LD.E R5, desc[UR4][R8.64+0x8] ;  /* 0x0000080408057980 */ /* 0x000f28000c101900 */
[----:B------:R-:W4:Y:S04]  /*40300*/  LD.E R6, desc[UR6][R8.64+0x4] ;  /* 0x0000040608067980 */ /* 0x000f28000c101900 */
[----:B------:R-:W4:Y:S01]  /*40310*/  LD.E R56, desc[UR4][R8.64+0x10] ;  /* 0x0000100408387980 */ /* 0x000f22000c101900 */
        /* <DEDUP_REMOVED lines=23> */
[----:B------:R-:W-:-:S04]  /*40490*/  IMAD.SHL.U32 R4, R4, 0x40, RZ ;  /* 0x0000004004047824 */ /* 0x000fc800078e00ff */
[----:B------:R-:W-:Y:S01]  /*404a0*/  IMAD.IADD R10, R13, 0x1, -R10 ;  /* 0x000000010d0a7824 */ /* 0x000fe200078e0a0a */
[----:B------:R-:W-:Y:S02]  /*404b0*/  ISETP.GE.AND P1, PT, R7, 0x1, PT ;  /* 0x000000010700780c */ /* 0x000fe40003f26270 */
[----:B------:R-:W-:Y:S01]  /*404c0*/  LOP3.LUT R12, RZ, R59, RZ, 0x33, !PT ;  /* 0x0000003bff0c7212 */ /* 0x000fe200078e33ff */
[----:B------:R-:W-:Y:S01]  /*404d0*/  BSSY B0, `(.L_x_7229) ;  /* 0x0000031000007945 */ /* 0x000fe20003800000 */
[----:B------:R-:W-:Y:S02]  /*404e0*/  IMAD.IADD R61, R61, 0x1, -R4 ;  /* 0x000000013d3d7824 */ /* 0x000fe400078e0a04 */
[----:B----4-:R-:W-:-:S05]  /*404f0*/  @P0 IMAD.HI.U32 R58, R11, R58, RZ ;  /* 0x0000003a0b3a0227 */ /* 0x010fca00078e00ff */
[----:B------:R-:W-:-:S05]  /*40500*/  @P0 SHF.R.U32.HI R11, RZ, R21, R58 ;  /* 0x00000015ff0b0219 */ /* 0x000fca000001163a */
[----:B------:R-:W0:Y:S01]  /*40510*/  SHFL.IDX PT, R21, R11, RZ, 0x1c1f ;  /* 0x001c1fff0b157589 */ /* 0x000e2200000e0000 */
[----:B------:R-:W-:-:S05]  /*40520*/  IADD3 R13, R5, 0x1, -R4 ;  /* 0x00000001050d7810 */ /* 0x000fca0007ffe804 */
[C---:B------:R-:W-:Y:S02]  /*40530*/  IMAD R15, R10.reuse, -0x2, R13 ;  /* 0xfffffffe0a0f7824 */ /* 0x040fe400078e020d */
[----:B------:R-:W-:Y:S02]  /*40540*/  IMAD.IADD R13, R5, 0x1, -R4 ;  /* 0x00000001050d7824 */ /* 0x000fe400078e0a04 */
[----:B------:R-:W-:Y:S02]  /*40550*/  IMAD.IADD R15, R15, 0x1, -R6 ;  /* 0x000000010f0f7824 */ /* 0x000fe400078e0a06 */
[----:B------:R-:W-:Y:S02]  /*40560*/  IMAD R20, R10, -0x2, R13 ;  /* 0xfffffffe0a147824 */ /* 0x000fe400078e020d */
[C---:B------:R-:W-:Y:S02]  /*40570*/  IMAD.IADD R57, R15.reuse, 0x1, R56 ;  /* 0x000000010f397824 */ /* 0x040fe400078e0238 */
[----:B------:R-:W-:-:S03]  /*40580*/  IMAD.IADD R56, R15, 0x1, R12 ;  /* 0x000000010f387824 */ /* 0x000fc600078e020c */
[----:B0-----:R-:W-:Y:S01]  /*40590*/  VIADDMNMX R12, R21, R57, R20, PT ;  /* 0x00000039150c7246 */ /* 0x001fe20003800114 */
        /* <DEDUP_REMOVED lines=18> */
.L_x_7234:
[----:B------:R-:W-:Y:S05]  /*406c0*/  BSYNC B2 ;  /* 0x0000000000027941 */ /* 0x000fea0003800000 */
.L_x_7233:
[----:B------:R-:W-:Y:S01]  /*406d0*/  LOP3.LUT R14, RZ, R14, RZ, 0x33, !PT ;  /* 0x0000000eff0e7212 */ /* 0x000fe200078e33ff */
[----:B------:R-:W-:Y:S06]  /*406e0*/  BRA `(.L_x_7235) ;  /* 0x0000000000287947 */ /* 0x000fec0003800000 */
.L_x_7232:
        /* <DEDUP_REMOVED lines=10> */
.L_x_7235:
[----:B------:R-:W-:Y:S05]  /*40790*/  BSYNC B1 ;  /* 0x0000000000017941 */ /* 0x000fea0003800000 */
.L_x_7231:
[----:B------:R-:W-:-:S04]  /*407a0*/  IMAD R15, R7, R14, -R4 ;  /* 0x0000000e070f7224 */ /* 0x000fc800078e0a04 */
[----:B------:R-:W-:-:S05]  /*407b0*/  IMAD R14, R10, -0x2, R15 ;  /* 0xfffffffe0a0e7824 */ /* 0x000fca00078e020f */
[----:B------:R-:W-:Y:S02]  /*407c0*/  VIMNMX R13, R13, R14, !PT ;  /* 0x0000000e0d0d7248 */ /* 0x000fe40007fe0100 */
[----:B------:R-:W-:-:S07]  /*407d0*/  VIADDMNMX R12, R14, R7, R12, PT ;  /* 0x000000070e0c7246 */ /* 0x000fce000380010c */
.L_x_7230:
[----:B------:R-:W-:Y:S05]  /*407e0*/  BSYNC B0 ;  /* 0x0000000000007941 */ /* 0x000fea0003800000 */
.L_x_7229:
        /* <DEDUP_REMOVED lines=96> */
.L_x_7241:
[----:B------:R-:W-:Y:S05]  /*40df0*/  BSYNC B2 ;  /* 0x0000000000027941 */ /* 0x000fea0003800000 */
.L_x_7240:
[----:B------:R-:W-:Y:S01]  /*40e00*/  LOP3.LUT R5, RZ, R5, RZ, 0x33, !PT ;  /* 0x00000005ff057212 */ /* 0x000fe200078e33ff */
[----:B------:R-:W-:Y:S06]  /*40e10*/  BRA `(.L_x_7242) ;  /* 0x0000000000287947 */ /* 0x000fec0003800000 */
.L_x_7239:
        /* <DEDUP_REMOVED lines=10> */
.L_x_7242:
[----:B------:R-:W-:Y:S05]  /*40ec0*/  BSYNC B1 ;  /* 0x0000000000017941 */ /* 0x000fea0003800000 */
.L_x_7238:
[----:B------:R-:W-:-:S04]  /*40ed0*/  IMAD R5, R7, R5, -R4 ;  /* 0x0000000507057224 */ /* 0x000fc800078e0a04 */
[----:B------:R-:W-:-:S05]  /*40ee0*/  IMAD R10, R10, -0x2, R5 ;  /* 0xfffffffe0a0a7824 */ /* 0x000fca00078e0205 */
[----:B------:R-:W-:Y:S02]  /*40ef0*/  VIADDMNMX R12, R10, R7, R12, PT ;  /* 0x000000070a0c7246 */ /* 0x000fe4000380010c */
[----:B------:R-:W-:-:S07]  /*40f00*/  VIMNMX R13, R13, R10, !PT ;  /* 0x0000000a0d0d7248 */ /* 0x000fce0007fe0100 */
.L_x_7237:
[----:B------:R-:W-:Y:S05]  /*40f10*/  BSYNC B0 ;  /* 0x0000000000007941 */ /* 0x000fea0003800000 */
.L_x_7236:
[----:B------:R-:W2:Y:S01]  /*40f20*/  LDL.64 R4, [R0+0x70] ;  /* 0x0000700000047983 */ /* 0x000ea20000100a00 */
[----:B------:R-:W-:Y:S02]  /*40f30*/  ISETP.GT.AND P0, PT, R13, 0x1, !P0 ;  /* 0x000000010d00780c */ /* 0x000fe40004704270 */
[----:B------:R-:W-:Y:S02]  /*40f40*/  ISETP.NE.AND P6, PT, R63, RZ, PT ;  /* 0x000000ff3f00720c */ /* 0x000fe40003fc5270 */
[----:B------:R-:W-:Y:S02]  /*40f50*/  ISETP.LT.OR P0, PT, R12, 0x2, P0 ;  /* 0x000000020c00780c */ /* 0x000fe40000701670 */
[----:B------:R-:W-:Y:S02]  /*40f60*/  ISETP.GT.AND P1, PT, R13, 0x8, !P1 ;  /* 0x000000080d00780c */ /* 0x000fe40004f24270 */
[----:B------:R-:W-:Y:S02]  /*40f70*/  FSEL R27, R27, -INF , !P0 ;  /* 0xff8000001b1b7808 */ /* 0x000fe40004000000 */
[----:B------:R-:W-:-:S02]  /*40f80*/  ISETP.NE.AND P0, PT, R21, RZ, PT ;  /* 0x000000ff1500720c */ /* 0x000fc40003f05270 */
[----:B------:R-:W-:Y:S02]  /*40f90*/  ISETP.LT.OR P1, PT, R12, 0x9, P1 ;  /* 0x000000090c00780c */ /* 0x000fe40000f21670 */
[----:B------:R-:W-:Y:S02]  /*40fa0*/  ISETP.GT.AND P0, PT, R13, 0x9, !P0 ;  /* 0x000000090d00780c */ /* 0x000fe40004704270 */
[----:B------:R-:W-:Y:S02]  /*40fb0*/  FSEL R30, R30, -INF , !P1 ;  /* 0xff8000001e1e7808 */ /* 0x000fe40004800000 */
[----:B------:R-:W-:Y:S02]  /*40fc0*/  ISETP.LT.OR P0, PT, R12, 0xa, P0 ;  /* 0x0000000a0c00780c */ /* 0x000fe40000701670 */
[----:B------:R-:W-:Y:S02]  /*40fd0*/  ISETP.NE.AND P1, PT, R65, RZ, PT ;  /* 0x000000ff4100720c */ /* 0x000fe40003f25270 */
[----:B------:R-:W-:-:S02]  /*40fe0*/  FSEL R31, R31, -INF , !P0 ;  /* 0xff8000001f1f7808 */ /* 0x000fc40004000000 */
[----:B------:R-:W-:Y:S02]  /*40ff0*/  ISETP.NE.AND P0, PT, R58, RZ, PT ;  /* 0x000000ff3a00720c */ /* 0x000fe40003f05270 */
[----:B------:R-:W-:Y:S02]  /*41000*/  MOV R10, UR37 ;  /* 0x00000025000a7c02 */ /* 0x000fe40008000f00 */
[----:B------:R-:W-:Y:S02]  /*41010*/  ISETP.GT.AND P0, PT, R13, 0x10, !P0 ;  /* 0x000000100d00780c */ /* 0x000fe40004704270 */
[----:B------:R-:W-:Y:S02]  /*41020*/  MOV R11, UR36 ;  /* 0x00000024000b7c02 */ /* 0x000fe40008000f00 */
        /* <DEDUP_REMOVED lines=21> */
[C---:B------:R-:W-:Y:S02]  /*41180*/  ISETP.GT.AND P0, PT, R13.reuse, RZ, !P0 ;  /* 0x000000ff0d00720c */ /* 0x040fe40004704270 */
[----:B------:R-:W-:Y:S02]  /*41190*/  ISETP.GT.AND P4, PT, R13, 0x31, !P4 ;  /* 0x000000310d00780c */ /* 0x000fe40006784270 */
[----:B------:R-:W-:Y:S02]  /*411a0*/  ISETP.LT.OR P0, PT, R12, 0x1, P0 ;  /* 0x000000010c00780c */ /* 0x000fe40000701670 */
[----:B------:R-:W-:-:S02]  /*411b0*/  ISETP.NE.AND P6, PT, R61, RZ, PT ;  /* 0x000000ff3d00720c */ /* 0x000fc40003fc5270 */
[----:B------:R-:W-:Y:S02]  /*411c0*/  FSEL R26, R26, -INF , !P0 ;  /* 0xff8000001a1a7808 */ /* 0x000fe40004000000 */
[----:B------:R-:W-:Y:S02]  /*411d0*/  ISETP.NE.AND P0, PT, R64, RZ, PT ;  /* 0x000000ff4000720c */ /* 0x000fe40003f05270 */
[----:B------:R-:W-:-:S04]  /*411e0*/  FMNMX.FTZ R7, R26, R27, !PT ;  /* 0x0000001b1a077209 */ /* 0x000fc80007810000 */
[----:B------:R-:W-:-:S04]  /*411f0*/  FMNMX.FTZ R6, R30, R7, !PT ;  /* 0x000000071e067209 */ /* 0x000fc80007810000 */
[----:B------:R-:W-:-:S04]  /*41200*/  FMNMX.FTZ R7, R31, R6, !PT ;  /* 0x000000061f077209 */ /* 0x000fc80007810000 */
[----:B------:R-:W-:-:S04]  /*41210*/  FMNMX.FTZ R6, R34, R7, !PT ;  /* 0x0000000722067209 */ /* 0x000fc80007810000 */
[----:B------:R-:W-:Y:S02]  /*41220*/  FMNMX.FTZ R7, R35, R6, !PT ;  /* 0x0000000623077209 */ /* 0x000fe40007810000 */
[----:B------:R-:W-:Y:S02]  /*41230*/  ISETP.GT.AND P0, PT, R13, 0x21, !P0 ;  /* 0x000000210d00780c */ /* 0x000fe40004704270 */
[----:B------:R-:W-:Y:S02]  /*41240*/  FMNMX.FTZ R6, R38, R7, !PT ;  /* 0x0000000726067209 */ /* 0x000fe40007810000 */
[C---:B------:R-:W-:Y:S02]  /*41250*/  ISETP.LT.OR P0, PT, R12.reuse, 0x22, P0 ;  /* 0x000000220c00780c */ /* 0x040fe40000701670 */
[----:B------:R-:W-:Y:S02]  /*41260*/  FMNMX.FTZ R7, R39, R6, !PT ;  /* 0x0000000627077209 */ /* 0x000fe40007810000 */
[----:B------:R-:W-:-:S02]  /*41270*/  ISETP.LT.OR P1, PT, R12, 0x29, P1 ;  /* 0x000000290c00780c */ /* 0x000fc40000f21670 */
[----:B------:R-:W-:Y:S02]  /*41280*/  FSEL R43, R43, -INF , !P0 ;  /* 0xff8000002b2b7808 */ /* 0x000fe40004000000 */
[----:B------:R-:W-:Y:S02]  /*41290*/  FMNMX.FTZ R6, R42, R7, !PT ;  /* 0x000000072a067209 */ /* 0x000fe40007810000 */
[----:B------:R-:W-:Y:S02]  /*412a0*/  ISETP.LT.OR P2, PT, R12, 0x2a, P2 ;  /* 0x0000002a0c00780c */ /* 0x000fe40001741670 */
[----:B------:R-:W-:Y:S02]  /*412b0*/  FSEL R46, R46, -INF , !P1 ;  /* 0xff8000002e2e7808 */ /* 0x000fe40004800000 */
[----:B------:R-:W-:Y:S02]  /*412c0*/  FMNMX.FTZ R7, R43, R6, !PT ;  /* 0x000000062b077209 */ /* 0x000fe40007810000 */
[----:B------:R-:W-:-:S02]  /*412d0*/  ISETP.LT.OR P3, PT, R12, 0x31, P3 ;  /* 0x000000310c00780c */ /* 0x000fc40001f61670 */
[----:B------:R-:W-:Y:S02]  /*412e0*/  FSEL R47, R47, -INF , !P2 ;  /* 0xff8000002f2f7808 */ /* 0x000fe40005000000 */
[----:B------:R-:W-:Y:S02]  /*412f0*/  FMNMX.FTZ R6, R46, R7, !PT ;  /* 0x000000072e067209 */ /* 0x000fe40007810000 */
[----:B------:R-:W-:Y:S02]  /*41300*/  ISETP.GT.AND P5, PT, R13, 0x38, !P5 ;  /* 0x000000380d00780c */ /* 0x000fe40006fa4270 */
[----:B------:R-:W-:Y:S02]  /*41310*/  ISETP.LT.OR P4, PT, R12, 0x32, P4 ;  /* 0x000000320c00780c */ /* 0x000fe40002781670 */
[----:B------:R-:W-:Y:S02]  /*41320*/  FSEL R50, R50, -INF , !P3 ;  /* 0xff80000032327808 */ /* 0x000fe40005800000 */
[----:B------:R-:W-:-:S02]  /*41330*/  FMNMX.FTZ R7, R47, R6, !PT ;  /* 0x000000062f077209 */ /* 0x000fc40007810000 */
[----:B------:R-:W-:Y:S02]  /*41340*/  ISETP.GT.AND P0, PT, R13, 0x39, !P6 ;  /* 0x000000390d00780c */ /* 0x000fe40007704270 */
[----:B------:R-:W-:Y:S02]  /*41350*/  ISETP.LT.OR P5, PT, R12, 0x39, P5 ;  /* 0x000000390c00780c */ /* 0x000fe40002fa1670 */
[----:B------:R-:W-:Y:S02]  /*41360*/  FSEL R51, R51, -INF , !P4 ;  /* 0xff80000033337808 */ /* 0x000fe40006000000 */
[----:B------:R-:W-:Y:S02]  /*41370*/  FMNMX.FTZ R6, R50, R7, !PT ;  /* 0x0000000732067209 */ /* 0x000fe40007810000 */
[----:B------:R-:W-:Y:S02]  /*41380*/  ISETP.LT.OR P0, PT, R12, 0x3a, P0 ;  /* 0x0000003a0c00780c */ /* 0x000fe40000701670 */
[----:B------:R-:W-:-:S02]  /*41390*/  R2UR UR4, R2 ;  /* 0x00000000020472ca */ /* 0x000fc400000e0000 */
[----:B------:R-:W-:Y:S02]  /*413a0*/  R2UR UR5, R3 ;  /* 0x00000000030572ca */ /* 0x000fe400000e0000 */
[----:B------:R-:W-:Y:S02]  /*413b0*/  FSEL R54, R54, -INF , !P5 ;  /* 0xff80000036367808 */ /* 0x000fe40006800000 */
[----:B------:R-:W-:Y:S02]  /*413c0*/  FMNMX.FTZ R7, R51, R6, !PT ;  /* 0x0000000633077209 */ /* 0x000fe40007810000 */
[----:B------:R-:W-:Y:S02]  /*413d0*/  R2UR UR6, R2 ;  /* 0x00000000020672ca */ /* 0x000fe400000e0000 */
[----:B------:R-:W-:Y:S02]  /*413e0*/  R2UR UR7, R3 ;  /* 0x00000000030772ca */ /* 0x000fe400000e0000 */
[----:B------:R-:W-:-:S02]  /*413f0*/  FSEL R55, R55, -INF , !P0 ;  /* 0xff80000037377808 */ /* 0x000fc40004000000 */
[----:B------:R-:W-:-:S04]  /*41400*/  FMNMX.FTZ R6, R54, R7, !PT ;  /* 0x0000000736067209 */ /* 0x000fc80007810000 */
[----:B------:R-:W-:-:S05]  /*41410*/  FMNMX.FTZ R9, R55, R6, !PT ;  /* 0x0000000637097209 */ /* 0x000fca0007810000 */
[----:B--2---:R-:W-:Y:S04]  /*41420*/  ST.E desc[UR4][R4.64+0x4], R9 ;  /* 0x0000040904007985 */ /* 0x004fe8000c101904 */
[----:B------:R-:W2:Y:S01]  /*41430*/  LD.E R8, desc[UR6][R4.64+0x4] ;  /* 0x0000040604087980 */ /* 0x000ea2000c101900 */
        /* <DEDUP_REMOVED lines=15> */
[----:B------:R-:W0:Y:S01]  /*41530*/  SHFL.BFLY PT, R6, R7, 0x2, 0x1f ;  /* 0x0c401f0007067f89 */ /* 0x000e2200000e0000 */
[----:B------:R-:W-:Y:S02]  /*41540*/  R2UR UR8, R2 ;  /* 0x00000000020872ca */ /* 0x000fe400000e0000 */
[----:B------:R-:W-:Y:S02]  /*41550*/  R2UR UR9, R3 ;  /* 0x00000000030972ca */ /* 0x000fe400000e0000 */
[----:B0-----:R-:W-:Y:S01]  /*41560*/  FMNMX.FTZ R6, R7, R6, !PT ;  /* 0x0000000607067209 */ /* 0x001fe20007810000 */
[----:B------:R-:W-:Y:S04]  /*41570*/  ST.E desc[UR4][R4.64], R7 ;  /* 0x0000000704007985 */ /* 0x000fe8000c101904 */
[----:B--2---:R-:W0:Y:S02]  /*41580*/  SHFL.BFLY PT, R9, R8, 0x2, 0x1f ;  /* 0x0c401f0008097f89 */ /* 0x004e2400000e0000 */
[----:B0-----:R-:W-:-:S02]  /*41590*/  FMNMX.FTZ R12, R8, R9, !PT ;  /* 0x00000009080c7209 */ /* 0x001fc40007810000 */
[----:B------:R-:W0:Y:S04]  /*415a0*/  SHFL.BFLY PT, R9, R6, 0x1, 0x1f ;  /* 0x0c201f0006097f89 */ /* 0x000e2800000e0000 */
[----:B------:R-:W1:Y:S01]  /*415b0*/  SHFL.BFLY PT, R13, R12, 0x1, 0x1f ;  /* 0x0c201f000c0d7f89 */ /* 0x000e6200000e0000 */
[----:B0-----:R-:W-:Y:S02]  /*415c0*/  FMNMX.FTZ R9, R6, R9, !PT ;  /* 0x0000000906097209 */ /* 0x001fe40007810000 */
[----:B-1----:R-:W-:-:S03]  /*415d0*/  FMNMX.FTZ R13, R12, R13, !PT ;  /* 0x0000000d0c0d7209 */ /* 0x002fc60007810000 */
[----:B------:R-:W-:Y:S04]  /*415e0*/  ST.E desc[UR6][R4.64], R9 ;  /* 0x0000000904007985 */ /* 0x000fe8000c101906 */
[----:B------:R0:W-:Y:S04]  /*415f0*/  ST.E desc[UR8][R4.64+0x4], R13 ;  /* 0x0000040d04007985 */ /* 0x0001e8000c101908 */
[----:B0-----:R-:W2:Y:S04]  /*41600*/  LDL.64 R4, [R0+0x70] ;  /* 0x0000700000047983 */ /* 0x001ea80000100a00 */
[----:B--2---:R-:W2:Y:S04]  /*41610*/  LD.E R6, desc[UR6][R4.64+0x20] ;  /* 0x0000200604067980 */ /* 0x004ea8000c101900 */
[----:B------:R-:W2:Y:S04]  /*41620*/  LD.E R15, desc[UR4][R4.64] ;  /* 0x00000004040f7980 */ /* 0x000ea8000c101900 */
[----:B------:R-:W3:Y:S01]  /*41630*/  LD.E R57, desc[UR4][R4.64+0x4] ;  /* 0x0000040404397980 */ /* 0x000ee2000c101900 */
[C---:B--2---:R-:W-:Y:S01]  /*41640*/  FMUL.FTZ R8, R15.reuse, R6 ;  /* 0x000000060f087220 */ /* 0x044fe20000410000 */
[----:B------:R-:W-:-:S04]  /*41650*/  FSETP.NEU.FTZ.AND P0, PT, R15, -INF , PT ;  /* 0xff8000000f00780b */ /* 0x000fc80003f1d000 */
[----:B------:R-:W-:Y:S01]  /*41660*/  FSEL R7, R8, RZ, P0 ;  /* 0x000000ff08077208 */ /* 0x000fe20000000000 */
[----:B---3--:R-:W-:Y:S01]  /*41670*/  FMUL.FTZ R8, R6, R57 ;  /* 0x0000003906087220 */ /* 0x008fe20000410000 */
[----:B------:R-:W-:-:S03]  /*41680*/  FSETP.NEU.FTZ.AND P0, PT, R57, -INF , PT ;  /* 0xff8000003900780b */ /* 0x000fc60003f1d000 */
        /* <DEDUP_REMOVED lines=16> */
[----:B------:R-:W-:-:S05]  /*41790*/  FSEL R7, R8, RZ, P0 ;  /* 0x000000ff08077208 */ /* 0x000fca0000000000 */
[-CC-:B------:R-:W-:Y:S01]  /*417a0*/  FFMA.FTZ R153, R26, R6.reuse, -R7.reuse ;  /* 0x000000061a997223 */ /* 0x180fe20000010807 */
[-CC-:B------:R-:W-:Y:S01]  /*417b0*/  FFMA.FTZ R12, R27, R6.reuse, -R7.reuse ;  /* 0x000000061b0c7223 */ /* 0x180fe20000010807 */
[-CC-:B------:R-:W-:Y:S01]  /*417c0*/  FFMA.FTZ R155, R30, R6.reuse, -R7.reuse ;  /* 0x000000061e9b7223 */ /* 0x180fe20000010807 */
[----:B------:R-:W-:Y:S01]  /*417d0*/  MUFU.EX2 R152, R152 ;  /* 0x0000009800987308 */ /* 0x000fe20000000800 */
[----:B------:R-:W-:-:S07]  /*417e0*/  FFMA.FTZ R14, R31, R6, -R7 ;  /* 0x000000061f0e7223 */ /* 0x000fce0000010807 */
[----:B------:R-:W0:Y:S01]  /*417f0*/  MUFU.EX2 R13, R13 ;  /* 0x0000000d000d7308 */ /* 0x000e220000000800 */
[----:B------:R-:W-:-:S07]  /*41800*/  FFMA.FTZ R169, R34, R6, -R7 ;  /* 0x0000000622a97223 */ /* 0x000fce0000010807 */
[----:B------:R-:W-:Y:S08]  /*41810*/  MUFU.EX2 R153, R153 ;  /* 0x0000009900997308 */ /* 0x000ff00000000800 */
[----:B------:R-:W1:Y:S01]  /*41820*/  MUFU.EX2 R12, R12 ;  /* 0x0000000c000c7308 */ /* 0x000e620000000800 */
[----:B------:R-:W-:-:S07]  /*41830*/  FFMA.FTZ R20, R35, R6, -R7 ;  /* 0x0000000623147223 */ /* 0x000fce0000010807 */
[----:B------:R-:W2:Y:S08]  /*41840*/  MUFU.EX2 R154, R154 ;  /* 0x0000009a009a7308 */ /* 0x000eb00000000800 */
[----:B------:R-:W3:Y:S01]  /*41850*/  MUFU.EX2 R155, R155 ;  /* 0x0000009b009b7308 */ /* 0x000ee20000000800 */
[----:B------:R-:W-:-:S07]  /*41860*/  FFMA.FTZ R171, R38, R6, -R7 ;  /* 0x0000000626ab7223 */ /* 0x000fce0000010807 */
[----:B------:R-:W4:Y:S08]  /*41870*/  MUFU.EX2 R15, R15 ;  /* 0x0000000f000f7308 */ /* 0x000f300000000800 */
[----:B------:R-:W4:Y:S01]  /*41880*/  MUFU.EX2 R14, R14 ;  /* 0x0000000e000e7308 */ /* 0x000f220000000800 */
[----:B0-----:R-:W-:Y:S01]  /*41890*/  FADD.FTZ R9, R152, R13 ;  /* 0x0000000d98097221 */ /* 0x001fe20000010000 */
[----:B-1----:R-:W-:-:S06]  /*418a0*/  FADD.FTZ R8, R153, R12 ;  /* 0x0000000c99087221 */ /* 0x002fcc0000010000 */
[----:B------:R-:W0:Y:S01]  /*418b0*/  MUFU.EX2 R168, R168 ;  /* 0x000000a800a87308 */ /* 0x000e220000000800 */
[----:B------:R-:W-:-:S07]  /*418c0*/  FFMA.FTZ R24, R39, R6, -R7 ;  /* 0x0000000627187223 */ /* 0x000fce0000010807 */
[----:B------:R-:W1:Y:S01]  /*418d0*/  MUFU.EX2 R169, R169 ;  /* 0x000000a900a97308 */ /* 0x000e620000000800 */
[----:B--2---:R-:W-:Y:S01]  /*418e0*/  FADD.FTZ R30, R154, R9 ;  /* 0x000000099a1e7221 */ /* 0x004fe20000010000 */
[----:B---3--:R-:W-:-:S06]  /*418f0*/  FADD.FTZ R9, R155, R8 ;  /* 0x000000089b097221 */ /* 0x008fcc0000010000 */
[----:B------:R-:W2:Y:S01]  /*41900*/  MUFU.EX2 R21, R21 ;  /* 0x0000001500157308 */ /* 0x000ea20000000800 */
[----:B------:R-:W-:-:S07]  /*41910*/  FFMA.FTZ R173, R42, R6, -R7 ;  /* 0x000000062aad7223 */ /* 0x000fce0000010807 */
[----:B------:R-:W3:Y:S01]  /*41920*/  MUFU.EX2 R20, R20 ;  /* 0x0000001400147308 */ /* 0x000ee20000000800 */
[----:B----4-:R-:W-:Y:S01]  /*41930*/  FADD.FTZ R27, R15, R30 ;  /* 0x0000001e0f1b7221 */ /* 0x010fe20000010000 */
[----:B------:R-:W-:-:S06]  /*41940*/  FADD.FTZ R8, R14, R9 ;  /* 0x000000090e087221 */ /* 0x000fcc0000010000 */
[----:B------:R-:W4:Y:S01]  /*41950*/  MUFU.EX2 R170, R170 ;  /* 0x000000aa00aa7308 */ /* 0x000f220000000800 */
[----:B------:R-:W-:-:S07]  /*41960*/  FFMA.FTZ R26, R43, R6, -R7 ;  /* 0x000000062b1a7223 */ /* 0x000fce0000010807 */
        /* <DEDUP_REMOVED lines=18> */
[----:B------:R-:W0:Y:S08]  /*41a90*/  MUFU.EX2 R174, R174 ;  /* 0x000000ae00ae7308 */ /* 0x000e300000000800 */
[----:B------:R-:W1:Y:S01]  /*41aa0*/  MUFU.EX2 R175, R175 ;  /* 0x000000af00af7308 */ /* 0x000e620000000800 */
[----:B------:R-:W-:Y:S01]  /*41ab0*/  FFMA.FTZ R51, R51, R6, -R7 ;  /* 0x0000000633337223 */ /* 0x000fe20000010807 */
[----:B--2---:R-:W-:Y:S01]  /*41ac0*/  FADD.FTZ R32, R172, R27 ;  /* 0x0000001bac207221 */ /* 0x004fe20000010000 */
[----:B---3--:R-:W-:-:S05]  /*41ad0*/  FADD.FTZ R9, R173, R8 ;  /* 0x00000008ad097221 */ /* 0x008fca0000010000 */
[----:B------:R-:W2:Y:S01]  /*41ae0*/  MUFU.EX2 R33, R33 ;  /* 0x0000002100217308 */ /* 0x000ea20000000800 */
[----:B------:R-:W-:-:S07]  /*41af0*/  FFMA.FTZ R54, R54, R6, -R7 ;  /* 0x0000000636367223 */ /* 0x000fce0000010807 */
[----:B------:R-:W3:Y:S01]  /*41b00*/  MUFU.EX2 R28, R28 ;  /* 0x0000001c001c7308 */ /* 0x000ee20000000800 */
[----:B----4-:R-:W-:Y:S01]  /*41b10*/  FADD.FTZ R27, R29, R32 ;  /* 0x000000201d1b7221 */ /* 0x010fe20000010000 */
[----:B------:R-:W-:-:S06]  /*41b20*/  FADD.FTZ R8, R26, R9 ;  /* 0x000000091a087221 */ /* 0x000fcc0000010000 */
[----:B------:R-:W4:Y:S08]  /*41b30*/  MUFU.EX2 R176, R176 ;  /* 0x000000b000b07308 */ /* 0x000f300000000800 */
[----:B------:R-:W4:Y:S01]  /*41b40*/  MUFU.EX2 R177, R177 ;  /* 0x000000b100b17308 */ /* 0x000f220000000800 */
[----:B------:R-:W-:Y:S01]  /*41b50*/  FFMA.FTZ R6, R55, R6, -R7 ;  /* 0x0000000637067223 */ /* 0x000fe20000010807 */
[----:B0-----:R-:W-:Y:S01]  /*41b60*/  FADD.FTZ R32, R174, R27 ;  /* 0x0000001bae207221 */ /* 0x001fe20000010000 */
[----:B-1----:R-:W-:-:S05]  /*41b70*/  FADD.FTZ R7, R175, R8 ;  /* 0x00000008af077221 */ /* 0x002fca0000010000 */
[----:B------:R-:W0:Y:S08]  /*41b80*/  MUFU.EX2 R37, R37 ;  /* 0x0000002500257308 */ /* 0x000e300000000800 */
[----:B------:R-:W1:Y:S01]  /*41b90*/  MUFU.EX2 R30, R51 ;  /* 0x00000033001e7308 */ /* 0x000e620000000800 */
[----:B--2---:R-:W-:Y:S01]  /*41ba0*/  FADD.FTZ R9, R33, R32 ;  /* 0x0000002021097221 */ /* 0x004fe20000010000 */
[----:B---3--:R-:W-:-:S06]  /*41bb0*/  FADD.FTZ R8, R28, R7 ;  /* 0x000000071c087221 */ /* 0x008fcc0000010000 */
[----:B------:R-:W2:Y:S08]  /*41bc0*/  MUFU.EX2 R178, R178 ;  /* 0x000000b200b27308 */ /* 0x000eb00000000800 */
[----:B------:R-:W3:Y:S01]  /*41bd0*/  MUFU.EX2 R54, R54 ;  /* 0x0000003600367308 */ /* 0x000ee20000000800 */
[----:B----4-:R-:W-:Y:S01]  /*41be0*/  FADD.FTZ R32, R176, R9 ;  /* 0x00000009b0207221 */ /* 0x010fe20000010000 */
[----:B------:R-:W-:-:S06]  /*41bf0*/  FADD.FTZ R7, R177, R8 ;  /* 0x00000008b1077221 */ /* 0x000fcc0000010000 */
[----:B------:R-:W4:Y:S08]  /*41c00*/  MUFU.EX2 R41, R41 ;  /* 0x0000002900297308 */ /* 0x000f300000000800 */
[----:B------:R-:W4:Y:S01]  /*41c10*/  MUFU.EX2 R179, R6 ;  /* 0x0000000600b37308 */ /* 0x000f220000000800 */
[----:B0-----:R-:W-:Y:S01]  /*41c20*/  FADD.FTZ R9, R37, R32 ;  /* 0x0000002025097221 */ /* 0x001fe20000010000 */
[----:B-1----:R-:W-:-:S03]  /*41c30*/  FADD.FTZ R7, R30, R7 ;  /* 0x000000071e077221 */ /* 0x002fc60000010000 */
[----:B--2---:R-:W-:Y:S01]  /*41c40*/  FADD.FTZ R8, R178, R9 ;  /* 0x00000009b2087221 */ /* 0x004fe20000010000 */
[----:B---3--:R-:W-:-:S03]  /*41c50*/  FADD.FTZ R32, R54, R7 ;  /* 0x0000000736207221 */ /* 0x008fc60000010000 */
[----:B----4-:R-:W-:Y:S01]  /*41c60*/  FADD.FTZ R27, R41, R8 ;  /* 0x00000008291b7221 */ /* 0x010fe20000010000 */
[----:B------:R-:W-:-:S04]  /*41c70*/  FADD.FTZ R31, R179, R32 ;  /* 0x00000020b31f7221 */ /* 0x000fc80000010000 */
[----:B------:R-:W-:Y:S04]  /*41c80*/  ST.E desc[UR4][R4.64+0x10], R27 ;  /* 0x0000101b04007985 */ /* 0x000fe8000c101904 */
[----:B------:R0:W-:Y:S04]  /*41c90*/  ST.E desc[UR6][R4.64+0x14], R31 ;  /* 0x0000141f04007985 */ /* 0x0001e8000c101906 */
[----:B------:R-:W2:Y:S01]  /*41ca0*/  LDL.64 R8, [R0+0x80] ;  /* 0x0000800000087983 */ /* 0x000ea20000100a00 */
[----:B------:R-:W-:Y:S06]  /*41cb0*/  BAR.SYNC.DEFER_BLOCKING 0xf, 0x100 ;  /* 0x03c4000000007b1d */ /* 0x000fec0000010000 */
[----:B0-----:R-:W3:Y:S01]  /*41cc0*/  LDL.64 R4, [R0+0x88] ;  /* 0x0000880000047983 */ /* 0x001ee20000100a00 */
[----:B------:R-:W-:-:S02]  /*41cd0*/  R2UR UR10, R2 ;  /* 0x00000000020a72ca */ /* 0x000fc400000e0000 */
[----:B------:R-:W-:Y:S01]  /*41ce0*/  R2UR UR11, R3 ;  /* 0x00000000030b72ca */ /* 0x000fe200000e0000 */
[----:B------:R-:W4:Y:S04]  /*41cf0*/  LDL.64 R138, [R0] ;  /* 0x00000000008a7983 */ /* 0x000f280000100a00 */
[----:B--2---:R-:W2:Y:S04]  /*41d00*/  LD.E.64 R8, desc[UR4][R8.64+0x10] ;  /* 0x0000100408087980 */ /* 0x004ea8000c101b00 */
[----:B--2---:R-:W2:Y:S04]  /*41d10*/  LD.E.64 R6, desc[UR6][R8.64+0x8] ;  /* 0x0000080608067980 */ /* 0x004ea8000c101b00 */
[----:B------:R-:W3:Y:S01]  /*41d20*/  LD.E.64 R8, desc[UR4][R8.64] ;  /* 0x0000000408087980 */ /* 0x000ee2000c101b00 */
[----:B------:R-:W-:-:S02]  /*41d30*/  R2UR UR12, R2 ;  /* 0x00000000020c72ca */ /* 0x000fc400000e0000 */
[----:B------:R-:W-:Y:S02]  /*41d40*/  R2UR UR13, R3 ;  /* 0x00000000030d72ca */ /* 0x000fe400000e0000 */
        /* <DEDUP_REMOVED lines=16> */
[----:B--2---:R-:W-:-:S02]  /*41e50*/  MOV R34, R6 ;  /* 0x0000000600227202 */ /* 0x004fc40000000f00 */
[----:B------:R-:W2:Y:S03]  /*41e60*/  LDL.64 R6, [R0+0x90] ;  /* 0x0000900000067983 */ /* 0x000ea60000100a00 */
[--C-:B---3--:R-:W-:Y:S02]  /*41e70*/  IMAD R31, R9, 0x2, R34.reuse ;  /* 0x00000002091f7824 */ /* 0x108fe400078e0222 */
[C---:B------:R-:W-:Y:S02]  /*41e80*/  IMAD R27, R8.reuse, 0x2, R34 ;  /* 0x00000002081b7824 */ /* 0x040fe400078e0222 */
[----:B------:R-:W-:Y:S01]  /*41e90*/  IMAD R32, R8, 0x2, R31 ;  /* 0x0000000208207824 */ /* 0x000fe200078e021f */
[----:B------:R-:W-:Y:S04]  /*41ea0*/  STSM.16.M88.4 [R34], R152 ;  /* 0x0000009822007844 */ /* 0x000fe80000000200 */
[----:B------:R0:W-:Y:S04]  /*41eb0*/  STSM.16.M88.4 [R27], R168 ;  /* 0x000000a81b007844 */ /* 0x0001e80000000200 */
[----:B------:R1:W-:Y:S04]  /*41ec0*/  STSM.16.M88.4 [R31], R172 ;  /* 0x000000ac1f007844 */ /* 0x0003e80000000200 */
[----:B------:R3:W-:Y:S04]  /*41ed0*/  STSM.16.M88.4 [R32], R176 ;  /* 0x000000b020007844 */ /* 0x0007e80000000200 */
[----:B------:R-:W2:Y:S04]  /*41ee0*/  LD.E R15, desc[UR4][R4.64] ;  /* 0x00000004040f7980 */ /* 0x000ea8000c101900 */
[----:B------:R-:W2:Y:S04]  /*41ef0*/  LD.E R21, desc[UR6][R4.64+0x4] ;  /* 0x0000040604157980 */ /* 0x000ea8000c101900 */
[----:B------:R-:W2:Y:S04]  /*41f00*/  LD.E R25, desc[UR8][R4.64+0x8] ;  /* 0x0000080804197980 */ /* 0x000ea8000c101900 */
[----:B------:R-:W2:Y:S04]  /*41f10*/  LD.E R29, desc[UR10][R4.64+0xc] ;  /* 0x00000c0a041d7980 */ /* 0x000ea8000c101900 */
[----:B------:R-:W2:Y:S04]  /*41f20*/  LD.E R33, desc[UR12][R4.64+0x10] ;  /* 0x0000100c04217980 */ /* 0x000ea8000c101900 */
[----:B------:R-:W2:Y:S01]  /*41f30*/  LD.E R35, desc[UR4][R4.64+0x14] ;  /* 0x0000140404237980 */ /* 0x000ea2000c101900 */
[----:B------:R-:W-:-:S02]  /*41f40*/  R2UR UR14, R2 ;  /* 0x00000000020e72ca */ /* 0x000fc400000e0000 */
[C---:B------:R-:W-:Y:S01]  /*41f50*/  R2UR UR15, R3.reuse ;  /* 0x00000000030f72ca */ /* 0x040fe200000e0000 */
[----:B----4-:R-:W4:Y:S01]  /*41f60*/  LD.E R138, desc[UR4][R138.64] ;  /* 0x000000048a8a7980 */ /* 0x010f22000c101900 */
[C---:B------:R-:W-:Y:S02]  /*41f70*/  R2UR UR16, R2.reuse ;  /* 0x00000000021072ca */ /* 0x040fe400000e0000 */
[C---:B------:R-:W-:Y:S01]  /*41f80*/  R2UR UR17, R3.reuse ;  /* 0x00000000031172ca */ /* 0x040fe200000e0000 */
[----:B------:R-:W4:Y:S01]  /*41f90*/  LD.E R24, desc[UR8][R4.64+0x38] ;  /* 0x0000380804187980 */ /* 0x000f22000c101900 */
[C---:B------:R-:W-:Y:S02]  /*41fa0*/  R2UR UR18, R2.reuse ;  /* 0x00000000021272ca */ /* 0x040fe400000e0000 */
[----:B------:R-:W-:Y:S01]  /*41fb0*/  R2UR UR19, R3 ;  /* 0x00000000031372ca */ /* 0x000fe200000e0000 */
[----:B------:R-:W4:Y:S01]  /*41fc0*/  LD.E R26, desc[UR12][R4.64+0x40] ;  /* 0x0000400c041a7980 */ /* 0x000f22000c101900 */
[----:B------:R-:W-:-:S02]  /*41fd0*/  R2UR UR20, R2 ;  /* 0x00000000021472ca */ /* 0x000fc400000e0000 */
[C---:B------:R-:W-:Y:S01]  /*41fe0*/  R2UR UR21, R3.reuse ;  /* 0x00000000031572ca */ /* 0x040fe200000e0000 */
[----:B0-----:R-:W4:Y:S01]  /*41ff0*/  LD.E R27, desc[UR14][R4.64+0x44] ;  /* 0x0000440e041b7980 */ /* 0x001f22000c101900 */
        /* <DEDUP_REMOVED lines=8> */
[----:B------:R-:W4:Y:S01]  /*42080*/  LD.E R12, desc[UR20][R4.64+0x20] ;  /* 0x00002014040c7980 */ /* 0x000f22000c101900 */
[----:B------:R-:W-:Y:S02]  /*42090*/  R2UR UR28, R2 ;  /* 0x00000000021c72ca */ /* 0x000fe400000e0000 */
[----:B------:R-:W-:Y:S01]  /*420a0*/  R2UR UR29, R3 ;  /* 0x00000000031d72ca */ /* 0x000fe200000e0000 */
[----:B------:R-:W4:Y:S04]  /*420b0*/  LD.E R13, desc[UR22][R4.64+0x24] ;  /* 0x00002416040d7980 */ /* 0x000f28000c101900 */
[----:B------:R-:W4:Y:S04]  /*420c0*/  LD.E R14, desc[UR24][R4.64+0x28] ;  /* 0x00002818040e7980 */ /* 0x000f28000c101900 */
[----:B------:R-:W4:Y:S04]  /*420d0*/  LD.E R28, desc[UR16][R4.64+0x48] ;  /* 0x00004810041c7980 */ /* 0x000f28000c101900 */
[----:B------:R-:W4:Y:S04]  /*420e0*/  LD.E R20, desc[UR28][R4.64+0x30] ;  /* 0x0000301c04147980 */ /* 0x000f28000c101900 */
[----:B------:R-:W4:Y:S04]  /*420f0*/  LD.E R30, desc[UR20][R4.64+0x50] ;  /* 0x00005014041e7980 */ /* 0x000f28000c101900 */
[----:B-1----:R-:W4:Y:S04]  /*42100*/  LD.E R31, desc[UR22][R4.64+0x54] ;  /* 0x00005416041f7980 */ /* 0x002f28000c101900 */
[----:B---3--:R-:W3:Y:S04]  /*42110*/  LD.E R32, desc[UR24][R4.64+0x58] ;  /* 0x0000581804207980 */ /* 0x008ee8000c101900 */
[----:B------:R-:W3:Y:S04]  /*42120*/  LD.E R34, desc[UR28][R4.64+0x60] ;  /* 0x0000601c04227980 */ /* 0x000ee8000c101900 */
        /* <DEDUP_REMOVED lines=47> */
[----:B--2---:R-:W2:Y:S04]  /*42420*/  LD.E.64 R6, desc[UR4][R6.64] ;  /* 0x0000000406067980 */ /* 0x004ea8000c101b00 */
[----:B------:R-:W2:Y:S04]  /*42430*/  LD.E R83, desc[UR22][R4.64+0x124] ;  /* 0x0001241604537980 */ /* 0x000ea8000c101900 */
[----:B------:R-:W2:Y:S04]  /*42440*/  LD.E R84, desc[UR24][R4.64+0x128] ;  /* 0x0001281804547980 */ /* 0x000ea8000c101900 */
[----:B------:R-:W2:Y:S04]  /*42450*/  LD.E R85, desc[UR26][R4.64+0x12c] ;  /* 0x00012c1a04557980 */ /* 0x000ea8000c101900 */
[----:B------:R-:W2:Y:S04]  /*42460*/  LD.E R86, desc[UR28][R4.64+0x130] ;  /* 0x0001301c04567980 */ /* 0x000ea8000c101900 */
[----:B------:R-:W2:Y:S04]  /*42470*/  LD.E R87, desc[UR4][R4.64+0x134] ;  /* 0x0001340404577980 */ /* 0x000ea8000c101900 */
[----:B------:R-:W2:Y:S04]  /*42480*/  LD.E R88, desc[UR6][R4.64+0x138] ;  /* 0x0001380604587980 */ /* 0x000ea8000c101900 */
[----:B------:R0:W-:Y:S04]  /*42490*/  ST.E desc[UR6][R4.64], R15 ;  /* 0x0000000f04007985 */ /* 0x0001e8000c101906 */
[----:B------:R1:W-:Y:S04]  /*424a0*/  ST.E desc[UR8][R4.64+0x4], R21 ;  /* 0x0000041504007985 */ /* 0x0003e8000c101908 */
[----:B------:R1:W-:Y:S04]  /*424b0*/  ST.E desc[UR10][R4.64+0x8], R25 ;  /* 0x0000081904007985 */ /* 0x0003e8000c10190a */
[----:B------:R1:W-:Y:S04]  /*424c0*/  ST.E desc[UR12][R4.64+0xc], R29 ;  /* 0x00000c1d04007985 */ /* 0x0003e8000c10190c */
[----:B------:R1:W-:Y:S04]  /*424d0*/  ST.E desc[UR14][R4.64+0x10], R33 ;  /* 0x0000102104007985 */ /* 0x0003e8000c10190e */
[----:B------:R1:W-:Y:S04]  /*424e0*/  ST.E desc[UR4][R4.64+0x14], R35 ;  /* 0x0000142304007985 */ /* 0x0003e8000c101904 */
[----:B0-----:R-:W2:Y:S04]  /*424f0*/  LD.E R15, desc[UR26][R4.64+0x2c] ;  /* 0x00002c1a040f7980 */ /* 0x001ea8000c101900 */
        /* <DEDUP_REMOVED lines=54> */
[----:B----4-:R-:W-:Y:S04]  /*42860*/  ST.E desc[UR4][R4.64+0x18], R8 ;  /* 0x0000180804007985 */ /* 0x010fe8000c101904 */
        /* <DEDUP_REMOVED lines=11> */
[----:B---3--:R-:W-:Y:S04]  /*42920*/  ST.E desc[UR22][R4.64+0x58], R32 ;  /* 0x0000582004007985 */ /* 0x008fe8000c101916 */
[----:B------:R-:W-:Y:S04]  /*42930*/  ST.E desc[UR26][R4.64+0x60], R34 ;  /* 0x0000602204007985 */ /* 0x000fe8000c10191a */
[----:B------:R-:W-:Y:S04]  /*42940*/  ST.E desc[UR6][R4.64+0x68], R36 ;  /* 0x0000682404007985 */ /* 0x000fe8000c101906 */
[----:B------:R-:W-:Y:S04]  /*42950*/  ST.E desc[UR8][R4.64+0x6c], R37 ;  /* 0x00006c2504007985 */ /* 0x000fe8000c101908 */
[----:B------:R-:W-:Y:S04]  /*42960*/  ST.E desc[UR10][R4.64+0x70], R38 ;  /* 0x0000702604007985 */ /* 0x000fe8000c10190a */
[----:B--2---:R-:W-:Y:S04]  /*42970*/  ST.E desc[UR14][R4.64+0x2c], R15 ;  /* 0x00002c0f04007985 */ /* 0x004fe8000c10190e */
        /* <DEDUP_REMOVED lines=89> */
[----:B------:R-:W-:-:S03]  /*42f10*/  IMAD R6, R138, 0x1000, R6 ;  /* 0x000010008a067824 */ /* 0x000fc600078e0206 */
        /* <DEDUP_REMOVED lines=18> */
[----:B------:R-:W-:Y:S01]  /*43040*/  HGMMA.64x256x16.F32 R24, R152, gdesc[UR4].tnspB, RZ, !UPT, gsb0 ;  /* 0x43e0000498187df0 */ /* 0x000fe2000c0008ff */
        /* <DEDUP_REMOVED lines=47> */
[----:B------:R-:W-:Y:S01]  /*43340*/  R2UR UR51, R3 ;  /* 0x00000000033372ca */ /* 0x000fe200000e0000 */
[----:B------:R-:W-:-:S02]  /*43350*/  VIADD R8, R6, 0x80 ;  /* 0x0000008006087836 */ /* 0x000fc40000000000 */
        /* <DEDUP_REMOVED lines=339> */
[----:B------:R0:W-:Y:S01]  /*44890*/  ST.E desc[UR10][R4.64+0x1fc], R151 ;  /* 0x0001fc9704007985 */ /* 0x0001e2000c10190a */
[----:B------:R-:W-:Y:S01]  /*448a0*/  UMOV UR14, UR36 ;  /* 0x00000024000e7c82 */ /* 0x000fe20008000000 */
[----:B------:R-:W-:Y:S01]  /*448b0*/  UMOV UR15, UR37 ;  /* 0x00000025000f7c82 */ /* 0x000fe20008000000 */
        /* <DEDUP_REMOVED lines=812> */
[----:B------:R-:W-:Y:S02]  /*47b80*/  R2UR UR29, R3 ;  /* 0x00000000031d72ca */ /* 0x000fe400000e0000 */
[----:B------:R-:W-:Y:S02]  /*47b90*/  R2UR UR37, R10 ;  /* 0x000000000a2572ca */ /* 0x000fe400000e0000 */
[----:B------:R-:W-:Y:S01]  /*47ba0*/  R2UR UR36, R11 ;  /* 0x000000000b2472ca */ /* 0x000fe200000e0000 */
[----:B------:R-:W-:Y:S02]  /*47bb0*/  WARPGROUP.DEPBAR.LE gsb0, 0x0 ;  /* 0x00008000000079c5 */ /* 0x000fe40000010000 */
[----:B------:R0:W-:Y:S01]  /*47bc0*/  ST.E desc[UR4][R4.64], R24 ;  /* 0x0000001804007985 */ /* 0x0001e2000c101904 */
[----:B------:R-:W-:-:S02]  /*47bd0*/  R2UR UR4, R2 ;  /* 0x00000000020472ca */ /* 0x000fc400000e0000 */
[C---:B------:R-:W-:Y:S01]  /*47be0*/  R2UR UR5, R3.reuse ;  /* 0x00000000030572ca */ /* 0x040fe200000e0000 */
[----:B------:R1:W-:Y:S01]  /*47bf0*/  ST.E desc[UR6][R4.64+0x4], R25 ;  /* 0x0000041904007985 */ /* 0x0003e2000c101906 */
[C---:B------:R-:W-:Y:S02]  /*47c00*/  R2UR UR6, R2.reuse ;  /* 0x00000000020672ca */ /* 0x040fe400000e0000 */
[C---:B------:R-:W-:Y:S01]  /*47c10*/  R2UR UR7, R3.reuse ;  /* 0x00000000030772ca */ /* 0x040fe200000e0000 */
[----:B------:R2:W-:Y:S01]  /*47c20*/  ST.E desc[UR8][R4.64+0x8], R26 ;  /* 0x0000081a04007985 */ /* 0x0005e2000c101908 */
[C---:B------:R-:W-:Y:S02]  /*47c30*/  R2UR UR8, R2.reuse ;  /* 0x00000000020872ca */ /* 0x040fe400000e0000 */
[----:B------:R-:W-:Y:S01]  /*47c40*/  R2UR UR9, R3 ;  /* 0x00000000030972ca */ /* 0x000fe200000e0000 */
        /* <DEDUP_REMOVED lines=370> */
[----:B------:R-:W-:-:S03]  /*49370*/  R2UR UR4, R2 ;  /* 0x00000000020472ca */ /* 0x000fc600000e0000 */
[----:B------:R-:W-:Y:S01]  /*49380*/  ST.E desc[UR6][R4.64+0x1fc], R151 ;  /* 0x0001fc9704007985 */ /* 0x000fe2000c101906 */
[----:B------:R-:W-:-:S03]  /*49390*/  R2UR UR5, R3 ;  /* 0x00000000030572ca */ /* 0x000fc600000e0000 */
[----:B------:R-:W4:Y:S01]  /*493a0*/  LD.E R6, desc[UR8][R4.64] ;  /* 0x0000000804067980 */ /* 0x000f22000c101900 */
[C---:B------:R-:W-:Y:S02]  /*493b0*/  R2UR UR6, R2.reuse ;  /* 0x00000000020672ca */ /* 0x040fe400000e0000 */
[C---:B------:R-:W-:Y:S01]  /*493c0*/  R2UR UR7, R3.reuse ;  /* 0x00000000030772ca */ /* 0x040fe200000e0000 */
[----:B------:R-:W4:Y:S01]  /*493d0*/  LD.E R7, desc[UR10][R4.64+0x4] ;  /* 0x0000040a04077980 */ /* 0x000f22000c101900 */
        /* <DEDUP_REMOVED lines=32> */
[----:B0-----:R-:W4:Y:S01]  /*495e0*/  LD.E R24, desc[UR6][R4.64+0x30] ;  /* 0x0000300604187980 */ /* 0x001f22000c101900 */
[----:B------:R-:W-:-:S02]  /*495f0*/  R2UR UR4, R2 ;  /* 0x00000000020472ca */ /* 0x000fc400000e0000 */
[C---:B------:R-:W-:Y:S01]  /*49600*/  R2UR UR5, R3.reuse ;  /* 0x00000000030572ca */ /* 0x040fe200000e0000 */
[----:B-1----:R-:W4:Y:S01]  /*49610*/  LD.E R25, desc[UR8][R4.64+0x34] ;  /* 0x0000340804197980 */ /* 0x002f22000c101900 */
[C---:B------:R-:W-:Y:S02]  /*49620*/  R2UR UR6, R2.reuse ;  /* 0x00000000020672ca */ /* 0x040fe400000e0000 */
[C---:B------:R-:W-:Y:S01]  /*49630*/  R2UR UR7, R3.reuse ;  /* 0x00000000030772ca */ /* 0x040fe200000e0000 */
[----:B--2---:R-:W2:Y:S01]  /*49640*/  LD.E R26, desc[UR10][R4.64+0x38] ;  /* 0x0000380a041a7980 */ /* 0x004ea2000c101900 */
[C---:B------:R-:W-:Y:S02]  /*49650*/  R2UR UR8, R2.reuse ;  /* 0x00000000020872ca */ /* 0x040fe400000e0000 */
[----:B------:R-:W-:Y:S01]  /*49660*/  R2UR UR9, R3 ;  /* 0x00000000030972ca */ /* 0x000fe200000e0000 */
[----:B---3--:R-:W3:Y:S01]  /*49670*/  LD.E R27, desc[UR12][R4.64+0x3c] ;  /* 0x00003c0c041b7980 */ /* 0x008ee2000c101900 */
        /* <DEDUP_REMOVED lines=380> */
[----:B--2---:R-:W-:Y:S01]  /*4ae40*/  ST.E desc[UR10][R4.64+0x38], R26 ;  /* 0x0000381a04007985 */ /* 0x004fe2000c10190a */
[C---:B------:R-:W-:Y:S02]  /*4ae50*/  R2UR UR8, R2.reuse ;  /* 0x00000000020872ca */ /* 0x040fe400000e0000 */
[----:B------:R-:W-:Y:S01]  /*4ae60*/  R2UR UR9, R3 ;  /* 0x00000000030972ca */ /* 0x000fe200000e0000 */
[----:B---3--:R-:W-:Y:S01]  /*4ae70*/  ST.E desc[UR12][R4.64+0x3c], R27 ;  /* 0x00003c1b04007985 */ /* 0x008fe2000c10190c */
[----:B------:R-:W-:-:S02]  /*4ae80*/  R2UR UR10, R2 ;  /* 0x00000000020a72ca */ /* 0x000fc400000e0000 */
[C---:B------:R-:W-:Y:S01]  /*4ae90*/  R2UR UR11, R3.reuse ;  /* 0x00000000030b72ca */ /* 0x040fe200000e0000 */
[----:B----4-:R-:W-:Y:S01]  /*4aea0*/  ST.E desc[UR14][R4.64+0x40], R28 ;  /* 0x0000401c04007985 */ /* 0x010fe2000c10190e */
        /* <DEDUP_REMOVED lines=311> */
[----:B------:R-:W-:Y:S01]  /*4c220*/  @!PT LDS RZ, [RZ] ;  /* 0x00000000fffff984 */ /* 0x000fe20000000800 */
[----:B------:R-:W-:Y:S01]  /*4c230*/  @!PT LDS RZ, [RZ] ;  /* 0x00000000fffff984 */ /* 0x000fe20000000800 */
[----:B------:R-:W-:Y:S01]  /*4c240*/  @!PT LDS RZ, [RZ] ;  /* 0x00000000fffff984 */ /* 0x000fe20000000800 */
[----:B------:R-:W-:Y:S01]  /*4c250*/  @!PT LDS RZ, [RZ] ;  /* 0x00000000fffff984 */ /* 0x000fe20000000800 */
[----:B------:R1:W-:Y:S06]  /*4c260*/  MEMBAR.ALL.CTA ;  /* 0x0000000000007992 */ /* 0x0003ec0000008000 */
[----:B-1----:R-:W1:Y:S02]  /*4c270*/  FENCE.VIEW.ASYNC.S ;  /* 0x00000000000073c6 */ /* 0x002e640000000000 */
[----:B-1----:R-:W-:-:S02]  /*4c280*/  NOP ;  /* 0x0000000000007918 */ /* 0x002fc40000000000 */
[----:B0-----:R-:W2:Y:S01]  /*4c290*/  LDL.64 R4, [R0+0x40] ;  /* 0x0000400000047983 */ /* 0x001ea20000100a00 */
[C---:B------:R-:W-:Y:S02]  /*4c2a0*/  R2UR UR4, R2.reuse ;  /* 0x00000000020472ca */ /* 0x040fe400000e0000 */
[----:B------:R-:W-:Y:S01]  /*4c2b0*/  R2UR UR5, R3 ;  /* 0x00000000030572ca */ /* 0x000fe200000e0000 */
[----:B------:R-:W3:Y:S01]  /*4c2c0*/  LDL.64 R6, [R0] ;  /* 0x0000000000067983 */ /* 0x000ee20000100a00 */
[----:B------:R-:W-:Y:S11]  /*4c2d0*/  BAR.ARV 0xe, 0x100 ;  /* 0x0384000000007b1d */ /* 0x000ff60000002000 */
[----:B--2---:R-:W2:Y:S01]  /*4c2e0*/  LD.E R8, desc[UR4][R4.64] ;  /* 0x0000000404087980 */ /* 0x004ea2000c101900 */
[----:B------:R-:W-:-:S02]  /*4c2f0*/  R2UR UR4, R2 ;  /* 0x00000000020472ca */ /* 0x000fc400000e0000 */
[----:B------:R-:W-:Y:S01]  /*4c300*/  R2UR UR5, R3 ;  /* 0x00000000030572ca */ /* 0x000fe200000e0000 */
[----:B------:R-:W-:-:S12]  /*4c310*/  BSSY B0, `(.L_x_7243) ;  /* 0x0000006000007945 */ /* 0x000fd80003800000 */
[----:B---3--:R0:W5:Y:S01]  /*4c320*/  LD.E R6, desc[UR4][R6.64] ;  /* 0x0000000406067980 */ /* 0x008162000c101900 */
[----:B--2---:R-:W-:-:S04]  /*4c330*/  LOP3.LUT R8, R8, 0x1, RZ, 0xfc, !PT ;  /* 0x0000000108087812 */ /* 0x004fc800078efcff */
[----:B------:R-:W-:-:S13]  /*4c340*/  ISETP.NE.AND P0, PT, R8, 0x3, PT ;  /* 0x000000030800780c */ /* 0x000fda0003f05270 */
[----:B0-----:R-:W-:Y:S05]  /*4c350*/  @!P0 BRA `(.L_x_7244) ;  /* 0x0000000000048947 */ /* 0x001fea0003800000 */
[----:B------:R-:W-:Y:S01]  /*4c360*/  BPT.TRAP 0x1 ;  /* 0x000000040000795c */ /* 0x000fe20000300000 */
.L_x_7244:
[----:B------:R-:W-:Y:S05]  /*4c370*/  BSYNC B0 ;  /* 0x0000000000007941 */ /* 0x000fea0003800000 */
.L_x_7243:
[C---:B------:R-:W-:Y:S02]  /*4c380*/  R2UR UR6, R2.reuse ;  /* 0x00000000020672ca */ /* 0x040fe400000e0000 */
[C---:B------:R-:W-:Y:S02]  /*4c390*/  R2UR UR7, R3.reuse ;  /* 0x00000000030772ca */ /* 0x040fe400000e0000 */
[----:B------:R-:W-:Y:S02]  /*4c3a0*/  R2UR UR4, R2 ;  /* 0x00000000020472ca */ /* 0x000fe400000e0000 */
[----:B------:R-:W-:-:S09]  /*4c3b0*/  R2UR UR5, R3 ;  /* 0x00000000030572ca */ /* 0x000fd200000e0000 */
[----:B------:R-:W2:Y:S04]  /*4c3c0*/  LD.E.64 R2, desc[UR6][R4.64+0x20] ;  /* 0x0000200604027980 */ /* 0x000ea8000c101b00 */
[----:B------:R-:W3:Y:S01]  /*4c3d0*/  LD.E R0, desc[UR4][R4.64+0xc] ;  /* 0x00000c0404007980 */ /* 0x000ee2000c101900 */
[----:B------:R-:W-:Y:S02]  /*4c3e0*/  MOV R7, 0x11ee0 ;  /* 0x00011ee000077802 */ /* 0x000fe40000000f00 */
[----:B--2---:R-:W-:-:S03]  /*4c3f0*/  MOV R3, R2 ;  /* 0x0000000200037202 */ /* 0x004fc60000000f00 */
[----:B------:R-:W-:Y:S02]  /*4c400*/  IMAD.MOV.U32 R2, RZ, RZ, R7 ;  /* 0x000000ffff027224 */ /* 0x000fe400078e0007 */
[----:B-----5:R-:W-:-:S05]  /*4c410*/  IMAD R3, R6, 0x8, R3 ;  /* 0x0000000806037824 */ /* 0x020fca00078e0203 */
[----:B---3--:R-:W-:Y:S01]  /*4c420*/  PRMT R0, R0, 0x654, R3 ;  /* 0x0000065400007816 */ /* 0x008fe20000000003 */
[----:B------:R-:W-:-:S03]  /*4c430*/  IMAD.MOV.U32 R3, RZ, RZ, 0x0 ;  /* 0x00000000ff037424 */ /* 0x000fc600078e00ff */
[----:B------:R0:W-:Y:S02]  /*4c440*/  SYNCS.ARRIVE.TRANS64.RED.A1T0 RZ, [R0+URZ], RZ ;  /* 0x000000ff00ff79a7 */ /* 0x0001e4000810043f */
[----:B0-----:R-:W-:Y:S05]  /*4c450*/  RET.REL.NODEC R2 `(_ZN7cutlass13device_kernelIN5flash11enable_sm90INS1_16FlashAttnFwdSm90INS1_25CollectiveMainloopFwdSm90ILi2EN4cute5tupleIJNS5_1CILi1EEES8_S8_EEENS6_IJNS7_ILi64EEESA_SA_EEELi512ENS_6half_tEfNS_4arch4Sm90ELb0ELb1ELb0ELb1ELb1ELb1ELb1ELb0ELb0ELb1ELb1ELb0EEENS1_21CollectiveEpilogueFwdINS6_IJSA_NS7_ILi512EEESA_EEES9_SC_SE_Li256ELb1ELb1ELb1ELb0EEENS1_36VarlenDynamicPersistentTileSchedulerILi64ELi64ELi256ELi128ELb1ELb1ELb1ELb1ELb0ELb1EEEEEEEEEvNT_6ParamsE) ;  /* 0xfffffb3802e87950 */ /* 0x001fea0003c3ffff */
.L_x_7217:
[----:B0-----:R0:W1:Y:S02]  /*4c460*/  SYNCS.PHASECHK.TRANS64.TRYWAIT P0, [R12+URZ], R13 ;  /* 0x0000000d0c0075a7 */ /* 0x001064000800017f */
[----:B-1----:R-:W-:Y:S05]  /*4c470*/  @!P0 NANOSLEEP.SYNCS 0x989680 ;  /* 0x009896800000895d */ /* 0x002fea0003900000 */
[----:B------:R-:W1:Y:S02]  /*4c480*/  @!P0 SYNCS.PHASECHK.TRANS64 P0, [R12+URZ], R13 ;  /* 0x0000000d0c0085a7 */ /* 0x000e64000800007f */
[----:B-1----:R-:W-:Y:S05]  /*4c490*/  @!P0 BRA `(.L_x_7217) ;  /* 0xfffffffc00f08947 */ /* 0x002fea000383ffff */
[----:B------:R-:W-:Y:S05]  /*4c4a0*/  BRA `(.L_x_7216) ;  /* 0xffffff0c00ec7947 */ /* 0x000fea000383ffff */
.L_x_7219:
[----:B0-----:R0:W1:Y:S02]  /*4c4b0*/  SYNCS.PHASECHK.TRANS64.TRYWAIT P0, [R12+URZ+0x38810], R13 ;  /* 0x0388100d0c0075a7 */ /* 0x001064000800017f */
[----:B-1----:R-:W-:Y:S05]  /*4c4c0*/  @!P0 NANOSLEEP.SYNCS 0x989680 ;  /* 0x009896800000895d */ /* 0x002fea0003900000 */
[----:B------:R-:W1:Y:S02]  /*4c4d0*/  @!P0 SYNCS.PHASECHK.TRANS64 P0, [R12+URZ+0x38810], R13 ;  /* 0x0388100d0c0085a7 */ /* 0x000e64000800007f */
[----:B-1----:R-:W-:Y:S05]  /*4c4e0*/  @!P0 BRA `(.L_x_7219) ;  /* 0xfffffffc00f08947 */ /* 0x002fea000383ffff */
[----:B------:R-:W-:Y:S05]  /*4c4f0*/  BRA `(.L_x_7245) ;  /* 0xffffff1400407947 */ /* 0x000fea000383ffff */
.L_x_7226:
[----:B0-----:R0:W1:Y:S02]  /*4c500*/  SYNCS.PHASECHK.TRANS64.TRYWAIT P0, [R12+URZ], R13 ;  /* 0x0000000d0c0075a7 */ /* 0x001064000800017f */
[----:B-1----:R-:W-:Y:S05]  /*4c510*/  @!P0 NANOSLEEP.SYNCS 0x989680 ;  /* 0x009896800000895d */ /* 0x002fea0003900000 */
[----:B------:R-:W1:Y:S02]  /*4c520*/  @!P0 SYNCS.PHASECHK.TRANS64 P0, [R12+URZ], R13 ;  /* 0x0000000d0c0085a7 */ /* 0x000e64000800007f */
[----:B-1----:R-:W-:Y:S05]  /*4c530*/  @!P0 BRA `(.L_x_7226) ;  /* 0xfffffffc00f08947 */ /* 0x002fea000383ffff */
[----:B------:R-:W-:Y:S05]  /*4c540*/  BRA `(.L_x_7225) ;  /* 0xffffff1400dc7947 */ /* 0x000fea000383ffff */
.L_x_7246:
        /* <DEDUP_REMOVED lines=11> */
.L_x_15652:


//--------------------- .text._ZN7cutlass13device_kernelIN5flash11enable_sm90INS1_16FlashAttnFwdSm90INS1_25CollectiveMainloopFwdSm90ILi2EN4cute5tupleIJNS5_1CILi1EEES8_S8_EEENS6_IJNS7_ILi64EEESA_SA_EEELi512ENS_6half_tEfNS_4arch4Sm90ELb1ELb0ELb0ELb0ELb1ELb0ELb0ELb0ELb0ELb1ELb1ELb0EEENS1_21CollectiveEpilogueFwdINS6_IJSA_NS7_ILi512EEESA_EEES9_SC_SE_Li256ELb0ELb1ELb1ELb0EEENS1_19SingleTileSchedulerILb0ELb1ELb1ELi64EEEEEEEEEvNT_6ParamsE --------------------------
	.section	.text._ZN7cutlass13device_kernelIN5flash11enable_sm90INS1_16FlashAttnFwdSm90INS1_25CollectiveMainloopFwdSm90ILi2EN4cute5tupleIJNS5_1CILi1EEES8_S8_EEENS6_IJNS7_ILi64EEESA_SA_EEELi512ENS_6half_tEfNS_4arch4Sm90ELb1ELb0ELb0ELb0ELb1ELb0ELb0ELb0ELb0ELb1ELb1ELb0EEENS1_21CollectiveEpilogueFwdINS6_IJSA_NS7_ILi512EEESA_EEES9_SC_SE_Li256ELb0ELb1ELb1ELb0EEENS1_19SingleTileSchedulerILb0ELb1ELb1ELi64EEEEEEEEEvNT_6ParamsE,"ax",@progbits
	.align	128
.text._ZN7cutlass13device_kernelIN5flash11enable_sm90INS1_16FlashAttnFwdSm90INS1_25CollectiveMainloopFwdSm90ILi2EN4cute5tupleIJNS5_1CILi1EEES8_S8_EEENS6_IJNS7_ILi64EEESA_SA_EEELi512ENS_6half_tEfNS_4arch4Sm90ELb1ELb0ELb0ELb0ELb1ELb0ELb0ELb0ELb0ELb1ELb1ELb0EEENS1_21CollectiveEpilogueFwdINS6_IJSA_NS7_ILi512EEESA_EEES9_SC_SE_Li256ELb0ELb1ELb1ELb0EEENS1_19SingleTileSchedulerILb0ELb1ELb1ELi64EEEEEEEEEvNT_6ParamsE:
        .type           _ZN7cutlass13device_kernelIN5flash11enable_sm90INS1_16FlashAttnFwdSm90INS1_25CollectiveMainloopFwdSm90ILi2EN4cute5tupleIJNS5_1CILi1EEES8_S8_EEENS6_IJNS7_ILi64EEESA_SA_EEELi512ENS_6half_tEfNS_4arch4Sm90ELb1ELb0ELb0ELb0ELb1ELb0ELb0ELb0ELb0ELb1ELb1ELb0EEENS1_21CollectiveEpilogueFwdINS6_IJSA_NS7_ILi512EEESA_EEES9_SC_SE_Li256ELb0ELb1ELb1ELb0EEENS1_19SingleTileSchedulerILb0ELb1ELb1ELi64EEEEEEEEEvNT_6ParamsE,@function
        .size           _ZN7cutlass13device_kernelIN5flash11enable_sm90INS1_16FlashAttnFwdSm90INS1_25CollectiveMainloopFwdSm90ILi2EN4cute5tupleIJNS5_1CILi1EEES8_S8_EEENS6_IJNS7_ILi64EEESA_SA_EEELi512ENS_6half_tEfNS_4arch4Sm90ELb1ELb0ELb0ELb0ELb1ELb0ELb0ELb0ELb0ELb1ELb1ELb0EEENS1_21CollectiveEpilogueFwdINS6_IJSA_NS7_ILi512EEESA_EEES9_SC_SE_Li256ELb0ELb1ELb1ELb0EEENS1_19SingleTileSchedulerILb0ELb1ELb1ELi64EEEEEEEEEvNT_6ParamsE,(.L_x_15654 - _ZN7cutlass13device_kernelIN5flash11enable_sm90INS1_16FlashAttnFwdSm90INS1_25CollectiveMainloopFwdSm90ILi2EN4cute5tupleIJNS5_1CILi1EEES8_S8_EEENS6_IJNS7_ILi64EEESA_SA_EEELi512ENS_6half_tEfNS_4arch4Sm90ELb1ELb0ELb0ELb0ELb1ELb0ELb0ELb0ELb0ELb1ELb1ELb0EEENS1_21CollectiveEpilogueFwdINS6_IJSA_NS7_ILi512EEESA_EEES9_SC_SE_Li256ELb0ELb1ELb1ELb0EEENS1_19SingleTileSchedulerILb0ELb1ELb1ELi64EEEEEEEEEvNT_6ParamsE)
        .other          _ZN7cutlass13device_kernelIN5flash11enable_sm90INS1_16FlashAttnFwdSm90INS1_25CollectiveMainloopFwdSm90ILi2EN4cute5tupleIJNS5_1CILi1EEES8_S8_EEENS6_IJNS7_ILi64EEESA_SA_EEELi512ENS_6half_tEfNS_4arch4Sm90ELb1ELb0ELb0ELb0ELb1ELb0ELb0ELb0ELb0ELb1ELb1ELb0EEENS1_21CollectiveEpilogueFwdINS6_IJSA_NS7_ILi512EEESA_EEES9_SC_SE_Li256ELb0ELb1ELb1ELb0EEENS1_19SingleTileSchedulerILb0ELb1ELb1ELi64EEEEEEEEEvNT_6ParamsE,@"STO_CUDA_ENTRY STV_DEFAULT"
_ZN7cutlass13device_kernelIN5flash11enable_sm90INS1_16FlashAttnFwdSm90INS1_25CollectiveMainloopFwdSm90ILi2EN4cute5tupleIJNS5_1CILi1EEES8_S8_EEENS6_IJNS7_ILi64EEESA_SA_EEELi512ENS_6half_tEfNS_4arch4Sm90ELb1ELb0ELb0ELb0ELb1ELb0ELb0ELb0ELb0ELb1ELb1ELb0EEENS1_21CollectiveEpilogueFwdINS6_IJSA_NS7_ILi512EEESA_EEES9_SC_SE_Li256ELb0ELb1ELb1ELb0EEENS1_19SingleTileSchedulerILb0ELb1ELb1ELi64EEEEEEEEEvNT_6ParamsE:
        /* <DEDUP_REMOVED lines=40> */
.L_x_7247:
        /* <DEDUP_REMOVED lines=22> */
.L_x_7248:
        /* <DEDUP_REMOVED lines=18> */
.L_x_7249:
        /* <DEDUP_REMOVED lines=22> */
.L_x_7250:
        /* <DEDUP_REMOVED lines=23> */
.L_x_7251:
        /* <DEDUP_REMOVED lines=9> */
.L_x_7254:
        /* <DEDUP_REMOVED lines=25> */
[----:B------:R-:W0:Y:S01]  /*09f0*/  S2UR UR7, SR_CTAID.X ;  /* 0x00000000000779c3 */ /* 0x000e220000002500 */
[----:B------:R-:W-:Y:S01]  /*0a00*/  ULDC UR10, c[0x0][0x2f0] ;  /* 0x0000bc00000a7ab9 */ /* 0x000fe20000000800 */
[----:B------:R-:W-:Y:S01]  /*0a10*/  VIADD R16, R30, 0xffffff80 ;  /* 0xffffff801e107836 */ /* 0x000fe20000000000 */
[----:B------:R-:W-:-:S04]  /*0a20*/  UISETP.NE.AND.EX UP0, UPT, UR5, URZ, UPT, UP0 ;  /* 0x0000003f0500728c */ /* 0x000fc8000bf05300 */
[----:B------:R-:W-:Y:S01]  /*0a30*/  USEL UR41, UR41, 0x1, UP0 ;  /* 0x0000000129297887 */ /* 0x000fe20008000000 */
[----:B------:R-:W1:Y:S01]  /*0a40*/  S2UR UR44, SR_CgaCtaId ;  /* 0x00000000002c79c3 */ /* 0x000e620000008800 */
[----:B------:R-:W-:Y:S02]  /*0a50*/  UISETP.NE.AND UP0, UPT, UR11, 0x1, UPT ;  /* 0x000000010b00788c */ /* 0x000fe4000bf05270 */
[----:B------:R-:W-:-:S04]  /*0a60*/  UIMAD UR4, UR41, UR10, 0x3f ;  /* 0x0000003f290474a4 */ /* 0x000fc8000f8e020a */
[----:B------:R-:W-:Y:S01]  /*0a70*/  PLOP3.LUT P0, PT, PT, PT, UP0, 0x80, 0x0 ;  /* 0x000000000000781c */ /* 0x000fe20003f0f008 */
[----:B------:R-:W-:-:S04]  /*0a80*/  USHF.R.S32.HI UR5, URZ, 0x1f, UR4 ;  /* 0x0000001f3f057899 */ /* 0x000fc80008011404 */
[----:B------:R-:W-:-:S04]  /*0a90*/  ULEA.HI UR5, UR5, UR4, URZ, 0x6 ;  /* 0x0000000405057291 */ /* 0x000fc8000f8f303f */
[----:B------:R-:W-:-:S04]  /*0aa0*/  USHF.R.S32.HI UR6, URZ, 0x6, UR5 ;  /* 0x000000063f067899 */ /* 0x000fc80008011405 */
[----:B0-----:R-:W-:Y:S08]  /*0ab0*/  @!P0 BRA `(.L_x_7256) ;  /* 0x00000020003c8947 */ /* 0x001ff00003800000 */
[----:B------:R-:W-:Y:S01]  /*0ac0*/  ULDC UR4, c[0x0][0x448] ;  /* 0x0001120000047ab9 */ /* 0x000fe20000000800 */
[----:B------:R-:W-:Y:S01]  /*0ad0*/  ULEA UR7, UR7, 0x3f, 0x6 ;  /* 0x0000003f07077891 */ /* 0x000fe2000f8e303f */
[----:B------:R-:W-:Y:S01]  /*0ae0*/  PLOP3.LUT P0, PT, PT, PT, PT, 0x80, 0x0 ;  /* 0x000000000000781c */ /* 0x000fe20003f0f070 */
[----:B------:R-:W-:Y:S01]  /*0af0*/  UISETP.NE.AND UP0, UPT, UR4, 0x1, UPT ;  /* 0x000000010400788c */ /* 0x000fe2000bf05270 */
[----:B------:R-:W-:Y:S01]  /*0b00*/  IMAD.MOV.U32 R3, RZ, RZ, RZ ;  /* 0x000000ffff037224 */ /* 0x000fe200078e00ff */
[----:B------:R-:W-:Y:S01]  /*0b10*/  ULDC UR8, c[0x0][0x288] ;  /* 0x0000a20000087ab9 */ /* 0x000fe20000000800 */
[----:B------:R-:W-:Y:S01]  /*0b20*/  USHF.R.U32.HI UR11, URZ, 0x10, UR9 ;  /* 0x000000103f0b7899 */ /* 0x000fe20008011609 */
[----:B------:R-:W-:Y:S01]  /*0b30*/  IMAD.MOV.U32 R5, RZ, RZ, RZ ;  /* 0x000000ffff057224 */ /* 0x000fe200078e00ff */
[----:B------:R-:W-:Y:S01]  /*0b40*/  UIADD3 UR8, -UR8, 0x40, URZ ;  /* 0x0000004008087890 */ /* 0x000fe2000fffe13f */
[----:B------:R-:W-:Y:S01]  /*0b50*/  MOV R6, RZ ;  /* 0x000000ff00067202 */ /* 0x000fe20000000f00 */
[----:B------:R-:W-:Y:S01]  /*0b60*/  ULOP3.LUT UR9, UR9, 0xffff, URZ, 0xc0, !UPT ;  /* 0x0000ffff09097892 */ /* 0x000fe2000f8ec03f */
[----:B------:R-:W-:Y:S01]  /*0b70*/  CS2R R150, SRZ ;  /* 0x0000000000967805 */ /* 0x000fe2000001ff00 */
[----:B------:R-:W-:Y:S01]  /*0b80*/  UIMAD UR8, UR41, UR10, UR8 ;  /* 0x0000000a290872a4 */ /* 0x000fe2000f8e0208 */
[----:B------:R-:W-:Y:S01]  /*0b90*/  CS2R R148, SRZ ;  /* 0x0000000000947805 */ /* 0x000fe2000001ff00 */
[----:B------:R-:W-:Y:S01]  /*0ba0*/  @UP0 ULDC UR4, c[0x0][0x44c] ;  /* 0x0001130000040ab9 */ /* 0x000fe20000000800 */
[----:B------:R-:W-:Y:S01]  /*0bb0*/  @UP0 ULDC UR12, c[0x0][0x450] ;  /* 0x00011400000c0ab9 */ /* 0x000fe20000000800 */
[----:B------:R-:W-:Y:S01]  /*0bc0*/  UIMAD.WIDE.U32 UR4, UR7, UR4, URZ ;  /* 0x00000004070472a5 */ /* 0x000fe2000f8e003f */
[----:B------:R-:W-:-:S02]  /*0bd0*/  CS2R R146, SRZ ;  /* 0x0000000000927805 */ /* 0x000fc4000001ff00 */
[----:B------:R-:W-:Y:S02]  /*0be0*/  CS2R R144, SRZ ;  /* 0x0000000000907805 */ /* 0x000fe4000001ff00 */
[----:B------:R-:W-:Y:S01]  /*0bf0*/  CS2R R142, SRZ ;  /* 0x00000000008e7805 */ /* 0x000fe2000001ff00 */
[----:B------:R-:W-:Y:S01]  /*0c00*/  @UP0 USHF.R.U32.HI UR7, URZ, UR12, UR5 ;  /* 0x0000000c3f070299 */ /* 0x000fe20008011605 */
[----:B------:R-:W-:Y:S02]  /*0c10*/  CS2R R140, SRZ ;  /* 0x00000000008c7805 */ /* 0x000fe4000001ff00 */
[----:B------:R-:W-:Y:S02]  /*0c20*/  CS2R R138, SRZ ;  /* 0x00000000008a7805 */ /* 0x000fe4000001ff00 */
[----:B------:R-:W-:Y:S01]  /*0c30*/  CS2R R136, SRZ ;  /* 0x0000000000887805 */ /* 0x000fe2000001ff00 */
[----:B------:R-:W-:Y:S01]  /*0c40*/  UIADD3 UR7, UR8, UR7, URZ ;  /* 0x0000000708077290 */ /* 0x000fe2000fffe03f */
[----:B------:R-:W-:-:S02]  /*0c50*/  CS2R R134, SRZ ;  /* 0x0000000000867805 */ /* 0x000fc4000001ff00 */
[----:B------:R-:W-:Y:S02]  /*0c60*/  CS2R R132, SRZ ;  /* 0x0000000000847805 */ /* 0x000fe4000001ff00 */
[----:B------:R-:W-:Y:S01]  /*0c70*/  CS2R R130, SRZ ;  /* 0x0000000000827805 */ /* 0x000fe2000001ff00 */
[----:B------:R-:W-:Y:S01]  /*0c80*/  USHF.R.S32.HI UR4, URZ, 0x1f, UR7 ;  /* 0x0000001f3f047899 */ /* 0x000fe20008011407 */
[----:B------:R-:W-:Y:S02]  /*0c90*/  CS2R R128, SRZ ;  /* 0x0000000000807805 */ /* 0x000fe4000001ff00 */
[----:B------:R-:W-:Y:S02]  /*0ca0*/  CS2R R126, SRZ ;  /* 0x00000000007e7805 */ /* 0x000fe4000001ff00 */
[----:B------:R-:W-:Y:S01]  /*0cb0*/  CS2R R124, SRZ ;  /* 0x00000000007c7805 */ /* 0x000fe2000001ff00 */
[----:B------:R-:W-:Y:S01]  /*0cc0*/  ULEA.HI UR4, UR4, UR7, URZ, 0x6 ;  /* 0x0000000704047291 */ /* 0x000fe2000f8f303f */
[----:B------:R-:W-:-:S02]  /*0cd0*/  CS2R R122, SRZ ;  /* 0x00000000007a7805 */ /* 0x000fc4000001ff00 */
[----:B------:R-:W-:Y:S02]  /*0ce0*/  CS2R R120, SRZ ;  /* 0x0000000000787805 */ /* 0x000fe4000001ff00 */
[----:B------:R-:W-:Y:S01]  /*0cf0*/  CS2R R118, SRZ ;  /* 0x0000000000767805 */ /* 0x000fe2000001ff00 */
[----:B------:R-:W-:Y:S01]  /*0d00*/  USHF.R.S32.HI UR4, URZ, 0x6, UR4 ;  /* 0x000000063f047899 */ /* 0x000fe20008011404 */
[----:B------:R-:W-:Y:S02]  /*0d10*/  CS2R R116, SRZ ;  /* 0x0000000000747805 */ /* 0x000fe4000001ff00 */
[----:B------:R-:W-:Y:S02]  /*0d20*/  CS2R R114, SRZ ;  /* 0x0000000000727805 */ /* 0x000fe4000001ff00 */
[----:B------:R-:W-:Y:S01]  /*0d30*/  CS2R R112, SRZ ;  /* 0x0000000000707805 */ /* 0x000fe2000001ff00 */
[----:B------:R-:W-:Y:S01]  /*0d40*/  UISETP.LT.AND UP0, UPT, UR6, UR4, UPT ;  /* 0x000000040600728c */ /* 0x000fe2000bf01270 */
[----:B------:R-:W-:-:S02]  /*0d50*/  CS2R R110, SRZ ;  /* 0x00000000006e7805 */ /* 0x000fc4000001ff00 */
[----:B------:R-:W-:Y:S02]  /*0d60*/  CS2R R108, SRZ ;  /* 0x00000000006c7805 */ /* 0x000fe4000001ff00 */
[----:B------:R-:W-:Y:S01]  /*0d70*/  CS2R R106, SRZ ;  /* 0x00000000006a7805 */ /* 0x000fe2000001ff00 */
[----:B------:R-:W-:Y:S01]  /*0d80*/  USEL UR6, UR6, UR4, UP0 ;  /* 0x0000000406067287 */ /* 0x000fe20008000000 */
[----:B------:R-:W-:Y:S01]  /*0d90*/  CS2R R104, SRZ ;  /* 0x0000000000687805 */ /* 0x000fe2000001ff00 */
[----:B------:R-:W-:Y:S01]  /*0da0*/  UISETP.NE.AND UP0, UPT, UR11, URZ, UPT ;  /* 0x0000003f0b00728c */ /* 0x000fe2000bf05270 */
[----:B------:R-:W-:Y:S01]  /*0db0*/  CS2R R102, SRZ ;  /* 0x0000000000667805 */ /* 0x000fe2000001ff00 */
[----:B------:R-:W-:Y:S01]  /*0dc0*/  UISETP.GE.AND UP1, UPT, UR6, 0x1, UPT ;  /* 0x000000010600788c */ /* 0x000fe2000bf26270 */
[----:B------:R-:W-:Y:S02]  /*0dd0*/  CS2R R100, SRZ ;  /* 0x0000000000647805 */ /* 0x000fe4000001ff00 */
[----:B------:R-:W-:-:S02]  /*0de0*/  CS2R R98, SRZ ;  /* 0x0000000000627805 */ /* 0x000fc4000001ff00 */
[----:B------:R-:W-:Y:S02]  /*0df0*/  CS2R R96, SRZ ;  /* 0x0000000000607805 */ /* 0x000fe4000001ff00 */
[----:B------:R-:W-:Y:S02]  /*0e00*/  CS2R R94, SRZ ;  /* 0x00000000005e7805 */ /* 0x000fe4000001ff00 */
[----:B------:R-:W-:Y:S02]  /*0e10*/  CS2R R92, SRZ ;  /* 0x00000000005c7805 */ /* 0x000fe4000001ff00 */
[----:B------:R-:W-:Y:S02]  /*0e20*/  PLOP3.LUT P1, PT, PT, PT, UP1, 0x80, 0x0 ;  /* 0x000000000000781c */ /* 0x000fe40003f2f018 */
[----:B------:R-:W-:Y:S02]  /*0e30*/  CS2R R90, SRZ ;  /* 0x00000000005a7805 */ /* 0x000fe4000001ff00 */
[----:B------:R-:W-:Y:S01]  /*0e40*/  CS2R R88, SRZ ;  /* 0x0000000000587805 */ /* 0x000fe2000001ff00 */
[----:B------:R-:W-:Y:S01]  /*0e50*/  @!UP0 ULDC UR11, c[0x0][0x9f0] ;  /* 0x00027c00000b8ab9 */ /* 0x000fe20000000800 */
        /* <DEDUP_REMOVED lines=39> */
[----:B------:R0:W2:Y:S02]  /*10d0*/  F2I.FTZ.U32.TRUNC.NTZ R3, R2 ;  /* 0x0000000200037305 */ /* 0x0000a4000021f000 */
[----:B0-----:R-:W-:Y:S01]  /*10e0*/  IMAD.MOV.U32 R2, RZ, RZ, RZ ;  /* 0x000000ffff027224 */ /* 0x001fe200078e00ff */
[----:B--2---:R-:W-:-:S05]  /*10f0*/  IADD3 R10, RZ, -R3, RZ ;  /* 0x80000003ff0a7210 */ /* 0x004fca0007ffe0ff */
        /* <DEDUP_REMOVED lines=8> */
[----:B------:R-:W-:Y:S02]  /*1180*/  ISETP.NE.AND P2, PT, RZ, UR11, PT ;  /* 0x0000000bff007c0c */ /* 0x000fe4000bf45270 */
[----:B------:R-:W-:-:S13]  /*1190*/  ISETP.GE.U32.AND P1, PT, R0, R7, PT ;  /* 0x000000070000720c */ /* 0x000fda0003f26070 */
[----:B------:R-:W-:-:S05]  /*11a0*/  @P1 IADD3 R3, R3, 0x1, RZ ;  /* 0x0000000103031810 */ /* 0x000fca0007ffe0ff */
[----:B------:R-:W-:Y:S01]  /*11b0*/  @!P3 IMAD.MOV R3, RZ, RZ, -R3 ;  /* 0x000000ffff03b224 */ /* 0x000fe200078e0a03 */
[----:B------:R-:W-:-:S07]  /*11c0*/  @!P2 LOP3.LUT R3, RZ, UR11, RZ, 0x33, !PT ;  /* 0x0000000bff03ac12 */ /* 0x000fce000f8e33ff */
.L_x_7257:
[----:B------:R-:W-:Y:S01]  /*11d0*/  IMAD R0, R3, UR9, RZ ;  /* 0x0000000903007c24 */ /* 0x000fe2000f8e02ff */
[----:B------:R-:W-:Y:S01]  /*11e0*/  CS2R R34, SRZ ;  /* 0x0000000000227805 */ /* 0x000fe2000001ff00 */
[----:B------:R-:W-:Y:S01]  /*11f0*/  IMAD.MOV.U32 R36, RZ, RZ, RZ ;  /* 0x000000ffff247224 */ /* 0x000fe200078e00ff */
[----:B------:R-:W-:Y:S02]  /*1200*/  CS2R R32, SRZ ;  /* 0x0000000000207805 */ /* 0x000fe4000001ff00 */
[----:B------:R-:W-:Y:S02]  /*1210*/  CS2R R30, SRZ ;  /* 0x00000000001e7805 */ /* 0x000fe4000001ff00 */
[----:B------:R-:W-:Y:S02]  /*1220*/  VIADDMNMX R3, R0, R3, UR6, PT ;  /* 0x0000000600037e46 */ /* 0x000fe4000b800103 */
[----:B------:R-:W-:Y:S02]  /*1230*/  CS2R R28, SRZ ;  /* 0x00000000001c7805 */ /* 0x000fe4000001ff00 */
[----:B------:R-:W-:-:S02]  /*1240*/  CS2R R26, SRZ ;  /* 0x00000000001a7805 */ /* 0x000fc4000001ff00 */
        /* <DEDUP_REMOVED lines=9> */
[----:B------:R-:W-:-:S04]  /*12e0*/  IADD3 R5, R16, -R5, RZ ;  /* 0x8000000510057210 */ /* 0x000fc80007ffe0ff */
        /* <DEDUP_REMOVED lines=12> */
[----:B-1----:R-:W-:Y:S01]  /*13b0*/  ULEA UR5, UR44, UR7, 0x18 ;  /* 0x000000072c057291 */ /* 0x002fe2000f8ec03f */
        /* <DEDUP_REMOVED lines=12> */
.L_x_7259:
[----:B------:R-:W-:-:S04]  /*1480*/  SHF.L.U32 R2, RZ, 0x1f, RZ ;  /* 0x0000001fff027819 */ /* 0x000fc800000006ff */
[----:B------:R-:W0:Y:S02]  /*1490*/  SYNCS.PHASECHK.TRANS64.TRYWAIT P1, [UR5+0x28c50], R2 ;  /* 0x028c5002ff0075a7 */ /* 0x000e240008020145 */
[----:B0-----:R-:W-:Y:S05]  /*14a0*/  @!P1 BRA `(.L_x_7260) ;  /* 0x000000dc00889947 */ /* 0x001fea0003800000 */
.L_x_7356:
        /* <DEDUP_REMOVED lines=39> */
.L_x_7261:
        /* <DEDUP_REMOVED lines=9> */
.L_x_7268:
[----:B------:R-:W-:Y:S01]  /*17b0*/  BAR.SYNC.DEFER_BLOCKING 0xe, 0x100 ;  /* 0x0384000000007b1d */ /* 0x000fe20000010000 */
[----:B01----:R-:W-:Y:S01]  /*17c0*/  IMAD.U32 R5, RZ, RZ, UR4 ;  /* 0x00000004ff057e24 */ /* 0x003fe2000f8e00ff */
[----:B------:R-:W-:Y:S01]  /*17d0*/  UIADD3 UR4, UR4, 0x1, URZ ;  /* 0x0000000104047890 */ /* 0x000fe2000fffe03f */
[C---:B------:R-:W-:Y:S01]  /*17e0*/  ISETP.GT.AND P2, PT, R3.reuse, R0, PT ;  /* 0x000000000300720c */ /* 0x040fe20003f44270 */
[----:B------:R-:W-:Y:S02]  /*17f0*/  VIADD R3, R3, 0xffffffff ;  /* 0xffffffff03037836 */ /* 0x000fe40000000000 */
[----:B------:R-:W-:Y:S01]  /*1800*/  LEA R2, R5, R4, 0x6 ;  /* 0x0000000405027211 */ /* 0x000fe200078e30ff */
[----:B------:R-:W-:-:S03]  /*1810*/  UISETP.NE.AND UP0, UPT, UR4, 0x2, UPT ;  /* 0x000000020400788c */ /* 0x000fc6000bf05270 */
        /* <DEDUP_REMOVED lines=136> */
.L_x_7263:
[----:B------:R-:W-:Y:S01]  /*20a0*/  ULEA UR7, UR4, UR5, 0x3 ;  /* 0x0000000504077291 */ /* 0x000fe2000f8e183f */
[----:B------:R-:W-:-:S08]  /*20b0*/  SHF.L.U32 R2, R7, 0x1f, RZ ;  /* 0x0000001f07027819 */ /* 0x000fd000000006ff */
[----:B------:R0:W1:Y:S01]  /*20c0*/  SYNCS.PHASECHK.TRANS64.TRYWAIT P1, [UR7+0x28c50], R2 ;  /* 0x028c5002ff0075a7 */ /* 0x0000620008020147 */
[----:B------:R-:W-:Y:S05]  /*20d0*/  @!P0 BRA `(.L_x_7264) ;  /* 0x0000000000048947 */ /* 0x000fea0003800000 */
[----:B------:R-:W-:Y:S01]  /*20e0*/  BPT.TRAP 0x1 ;  /* 0x000000040000795c */ /* 0x000fe20000300000 */
.L_x_7264:
[----:B-1----:R-:W-:Y:S05]  /*20f0*/  @P1 BRA `(.L_x_7265) ;  /* 0x0000000000081947 */ /* 0x002fea0003800000 */
[----:B------:R-:W1:Y:S02]  /*2100*/  SYNCS.PHASECHK.TRANS64.TRYWAIT P1, [UR7+0x28c50], R2 ;  /* 0x028c5002ff0075a7 */ /* 0x000e640008020147 */
[----:B-1----:R-:W-:Y:S05]  /*2110*/  @!P1 BRA `(.L_x_7266) ;  /* 0x000000d000849947 */ /* 0x002fea0003800000 */
.L_x_7265:
        /* <DEDUP_REMOVED lines=26> */
.L_x_7267:
[----:B------:R-:W-:-:S04]  /*22c0*/  UIADD3 UR7, UR7, 0x28c60, URZ ;  /* 0x00028c6007077890 */ /* 0x000fc8000fffe03f */
[----:B------:R-:W-:-:S09]  /*22d0*/  UPRMT UR7, UR44, 0x654, UR7 ;  /* 0x000006542c077896 */ /* 0x000fd20008000007 */
[----:B------:R-:W-:Y:S01]  /*22e0*/  SYNCS.ARRIVE.TRANS64.RED.A1T0 RZ, [UR7], RZ ;  /* 0x000000ffffff79a7 */ /* 0x000fe20008100407 */
[----:B------:R-:W-:Y:S05]  /*22f0*/  @P2 BRA `(.L_x_7268) ;  /* 0xfffffff4002c2947 */ /* 0x000fea000383ffff */
[----:B------:R-:W-:-:S12]  /*2300*/  USHF.L.U32 UR4, UR4, 0x6, URZ ;  /* 0x0000000604047899 */ /* 0x000fd8000800063f */
.L_x_7262:
[----:B------:R-:W-:Y:S01]  /*2310*/  BAR.SYNC.DEFER_BLOCKING 0xe, 0x100 ;  /* 0x0384000000007b1d */ /* 0x000fe20000010000 */
[----:B------:R-:W-:Y:S01]  /*2320*/  VIADD R4, R4, UR4 ;  /* 0x0000000404047c36 */ /* 0x000fe20008000000 */
[----:B------:R-:W-:Y:S01]  /*2330*/  PLOP3.LUT P0, PT, PT, PT, PT, 0x8, 0x0 ;  /* 0x000000000000781c */ /* 0x000fe20003f0e170 */
[----:B------:R-:W-:Y:S01]  /*2340*/  IMAD.MOV.U32 R6, RZ, RZ, RZ ;  /* 0x000000ffff067224 */ /* 0x000fe200078e00ff */
[----:B01----:R-:W-:Y:S02]  /*2350*/  MOV R5, RZ ;  /* 0x000000ff00057202 */ /* 0x003fe40000000f00 */
[----:B------:R-:W-:-:S05]  /*2360*/  LEA R4, R4, UR5, 0x2 ;  /* 0x0000000504047c11 */ /* 0x000fca000f8e10ff */
        /* <DEDUP_REMOVED lines=132> */
.L_x_7256:
[----:B------:R-:W-:Y:S01]  /*2bb0*/  ULDC UR4, c[0x0][0x448] ;  /* 0x0001120000047ab9 */ /* 0x000fe20000000800 */
[----:B------:R-:W-:Y:S02]  /*2bc0*/  ULEA UR7, UR7, 0x3f, 0x6 ;  /* 0x0000003f07077891 */ /* 0x000fe4000f8e303f */
[----:B------:R-:W-:Y:S01]  /*2bd0*/  UISETP.NE.AND UP0, UPT, UR4, 0x1, UPT ;  /* 0x000000010400788c */ /* 0x000fe2000bf05270 */
[----:B------:R-:W-:Y:S01]  /*2be0*/  ULDC UR8, c[0x0][0x288] ;  /* 0x0000a20000087ab9 */ /* 0x000fe20000000800 */
[----:B------:R-:W-:Y:S02]  /*2bf0*/  ULOP3.LUT UR40, UR9, 0xffff, URZ, 0xc0, !UPT ;  /* 0x0000ffff09287892 */ /* 0x000fe4000f8ec03f */
[----:B------:R-:W-:Y:S02]  /*2c00*/  UIADD3 UR8, -UR8, 0x40, URZ ;  /* 0x0000004008087890 */ /* 0x000fe4000fffe13f */
[----:B------:R-:W-:Y:S02]  /*2c10*/  UP2UR UR45, UPR, URZ, 0x1 ;  /* 0x000000013f2d7883 */ /* 0x000fe40008000000 */
[----:B------:R-:W-:-:S03]  /*2c20*/  UIMAD UR8, UR41, UR10, UR8 ;  /* 0x0000000a290872a4 */ /* 0x000fc6000f8e0208 */
[----:B------:R-:W-:Y:S01]  /*2c30*/  @UP0 ULDC UR4, c[0x0][0x44c] ;  /* 0x0001130000040ab9 */ /* 0x000fe20000000800 */
[----:B------:R-:W-:Y:S01]  /*2c40*/  @UP0 ULDC UR11, c[0x0][0x450] ;  /* 0x00011400000b0ab9 */ /* 0x000fe20000000800 */
[----:B------:R-:W-:-:S04]  /*2c50*/  UIMAD.WIDE.U32 UR4, UR7, UR4, URZ ;  /* 0x00000004070472a5 */ /* 0x000fc8000f8e003f */
[----:B------:R-:W-:Y:S02]  /*2c60*/  @UP0 USHF.R.U32.HI UR7, URZ, UR11, UR5 ;  /* 0x0000000b3f070299 */ /* 0x000fe40008011605 */
[----:B------:R-:W-:Y:S02]  /*2c70*/  USHF.R.U32.HI UR11, URZ, 0x10, UR9 ;  /* 0x000000103f0b7899 */ /* 0x000fe40008011609 */
[----:B------:R-:W-:Y:S02]  /*2c80*/  UIADD3 UR7, UR8, UR7, URZ ;  /* 0x0000000708077290 */ /* 0x000fe4000fffe03f */
[----:B------:R-:W-:Y:S02]  /*2c90*/  UISETP.NE.AND UP1, UPT, UR11, URZ, UPT ;  /* 0x0000003f0b00728c */ /* 0x000fe4000bf25270 */
[----:B------:R-:W-:-:S04]  /*2ca0*/  USHF.R.S32.HI UR4, URZ, 0x1f, UR7 ;  /* 0x0000001f3f047899 */ /* 0x000fc80008011407 */
[----:B------:R-:W-:-:S04]  /*2cb0*/  ULEA.HI UR4, UR4, UR7, URZ, 0x6 ;  /* 0x0000000704047291 */ /* 0x000fc8000f8f303f */
[----:B------:R-:W-:Y:S01]  /*2cc0*/  USHF.R.S32.HI UR4, URZ, 0x6, UR4 ;  /* 0x000000063f047899 */ /* 0x000fe20008011404 */
[----:B------:R-:W-:-:S03]  /*2cd0*/  @!UP1 ULDC UR11, c[0x0][0x9f0] ;  /* 0x00027c00000b9ab9 */ /* 0x000fc60000000800 */
[----:B------:R-:W-:-:S04]  /*2ce0*/  UISETP.LT.AND UP0, UPT, UR6, UR4, UPT ;  /* 0x000000040600728c */ /* 0x000fc8000bf01270 */
[----:B------:R-:W-:-:S03]  /*2cf0*/  USEL UR10, UR6, UR4, UP0 ;  /* 0x00000004060a7287 */ /* 0x000fc60008000000 */
[----:B------:R-:W-:Y:S01]  /*2d00*/  UMOV UR4, URZ ;  /* 0x0000003f00047c82 */ /* 0x000fe20008000000 */
[----:B------:R-:W-:-:S06]  /*2d10*/  UISETP.GE.AND UP0, UPT, UR10, 0x1, UPT ;  /* 0x000000010a00788c */ /* 0x000fcc000bf06270 */
        /* <DEDUP_REMOVED lines=15> */
[----:B0-----:R-:W-:-:S02]  /*2e10*/  IADD3 R2, R0, 0xffffffe, RZ ;  /* 0x0ffffffe00027810 */ /* 0x001fc40007ffe0ff */
[----:B------:R-:W-:-:S04]  /*2e20*/  IADD3 R0, RZ, -R5, RZ ;  /* 0x80000005ff007210 */ /* 0x000fc80007ffe0ff */
        /* <DEDUP_REMOVED lines=18> */
.L_x_7269:
        /* <DEDUP_REMOVED lines=77> */
[----:B-1----:R-:W-:Y:S01]  /*3420*/  ULEA UR39, UR44, UR39, 0x18 ;  /* 0x000000272c277291 */ /* 0x002fe2000f8ec03f */
        /* <DEDUP_REMOVED lines=21> */
[----:B------:R-:W-:Y:S01]  /*3580*/  MOV R5, UR5 ;  /* 0x0000000500057c02 */ /* 0x000fe20008000f00 */
[----:B------:R-:W-:Y:S01]  /*3590*/  ULDC.64 UR4, c[0x4][0xf8] ;  /* 0x01003e0000047ab9 */ /* 0x000fe20000000a00 */
[----:B------:R-:W-:Y:S01]  /*35a0*/  MOV R10, UR6 ;  /* 0x00000006000a7c02 */ /* 0x000fe20008000f00 */
[----:B------:R-:W-:Y:S01]  /*35b0*/  IMAD.U32 R6, RZ, RZ, UR4 ;  /* 0x00000004ff067e24 */ /* 0x000fe2000f8e00ff */
[----:B------:R-:W-:Y:S01]  /*35c0*/  MOV R12, 0x1 ;  /* 0x00000001000c7802 */ /* 0x000fe20000000f00 */
[----:B------:R-:W-:-:S02]  /*35d0*/  IMAD.U32 R7, RZ, RZ, UR5 ;  /* 0x00000005ff077e24 */ /* 0x000fc4000f8e00ff */
[----:B------:R-:W-:Y:S02]  /*35e0*/  IMAD.U32 R11, RZ, RZ, UR7 ;  /* 0x00000007ff0b7e24 */ /* 0x000fe4000f8e00ff */
[----:B------:R-:W-:Y:S02]  /*35f0*/  IMAD.MOV.U32 R8, RZ, RZ, 0x70 ;  /* 0x00000070ff087424 */ /* 0x000fe400078e00ff */
[----:B0-----:R-:W-:-:S07]  /*3600*/  IMAD.MOV.U32 R13, RZ, RZ, RZ ;  /* 0x000000ffff0d7224 */ /* 0x001fce00078e00ff */
[----:B------:R-:W-:-:S07]  /*3610*/  LEPC R20, `(.L_x_7270) ;  /* 0x000000001014794e */ /* 0x000fce0000000000 */
[----:B-1----:R-:W-:Y:S05]  /*3620*/  CALL.ABS.NOINC R2 ;  /* 0x0000000002007343 */ /* 0x002fea0003c00000 */
.L_x_7270:
        /* <DEDUP_REMOVED lines=11> */
.L_x_7357:
[----:B------:R-:W-:Y:S01]  /*36e0*/  ULOP3.LUT UR4, UR43, 0x1, URZ, 0xfc, !UPT ;  /* 0x000000012b047892 */ /* 0x000fe2000f8efc3f */
[----:B0-----:R-:W-:Y:S02]  /*36f0*/  LOP3.LUT R0, R3, 0x7ffffffc, RZ, 0xc0, !PT ;  /* 0x7ffffffc03007812 */ /* 0x001fe400078ec0ff */
[----:B------:R-:W-:Y:S02]  /*3700*/  IADD3 R3, -R2, R19, RZ ;  /* 0x0000001302037210 */ /* 0x000fe40007ffe1ff */
[----:B------:R-:W-:Y:S01]  /*3710*/  LEA.HI R7, R7, R6, RZ, 0x3 ;  /* 0x0000000607077211 */ /* 0x000fe200078f18ff */
[----:B------:R-:W-:Y:S01]  /*3720*/  IMAD.U32 R2, RZ, RZ, UR4 ;  /* 0x00000004ff027e24 */ /* 0x000fe2000f8e00ff */
[----:B------:R-:W-:Y:S01]  /*3730*/  LEA.HI R4, R4, R5, RZ, 0x5 ;  /* 0x0000000504047211 */ /* 0x000fe200078f28ff */
[----:B------:R-:W-:Y:S01]  /*3740*/  IMAD.IADD R0, R5, 0x1, -R0 ;  /* 0x0000000105007824 */ /* 0x000fe200078e0a00 */
[----:B------:R-:W-:Y:S02]  /*3750*/  LOP3.LUT R7, R7, 0xfffffff8, RZ, 0xc0, !PT ;  /* 0xfffffff807077812 */ /* 0x000fe400078ec0ff */
[----:B------:R-:W-:Y:S01]  /*3760*/  ISETP.NE.AND P0, PT, R2, 0x3, PT ;  /* 0x000000030200780c */ /* 0x000fe20003f05270 */
[----:B------:R-:W-:Y:S01]  /*3770*/  IMAD.SHL.U32 R12, R0, 0x2, RZ ;  /* 0x00000002000c7824 */ /* 0x000fe200078e00ff */
[----:B------:R-:W-:-:S02]  /*3780*/  IADD3 R7, R6, -R7, RZ ;  /* 0x8000000706077210 */ /* 0x000fc40007ffe0ff */
[----:B------:R-:W-:Y:S01]  /*3790*/  SHF.R.S32.HI R0, RZ, 0x5, R4 ;  /* 0x00000005ff007819 */ /* 0x000fe20000011404 */
[----:B------:R-:W-:-:S03]  /*37a0*/  IMAD R2, R3, 0x100, R12 ;  /* 0x0000010003027824 */ /* 0x000fc600078e020c */
[----:B------:R-:W-:-:S05]  /*37b0*/  LEA R0, R0, R7, 0x4 ;  /* 0x0000000700007211 */ /* 0x000fca00078e20ff */
[----:B------:R-:W-:Y:S05]  /*37c0*/  @!P0 BRA `(.L_x_7272) ;  /* 0x0000000000048947 */ /* 0x000fea0003800000 */
[----:B------:R-:W-:Y:S01]  /*37d0*/  BPT.TRAP 0x1 ;  /* 0x000000040000795c */ /* 0x000fe20000300000 */
.L_x_7272:
[----:B------:R0:W1:Y:S01]  /*37e0*/  SYNCS.PHASECHK.TRANS64.TRYWAIT P1, [UR39+0x28c30], R13 ;  /* 0x028c300dff0075a7 */ /* 0x0000620008020167 */
[----:B------:R-:W-:Y:S05]  /*37f0*/  @!P0 BRA `(.L_x_7273) ;  /* 0x0000000000048947 */ /* 0x000fea0003800000 */
[----:B------:R-:W-:Y:S01]  /*3800*/  BPT.TRAP 0x1 ;  /* 0x000000040000795c */ /* 0x000fe20000300000 */
.L_x_7273:
[----:B-1----:R-:W-:Y:S05]  /*3810*/  @P1 BRA `(.L_x_7274) ;  /* 0x0000000000081947 */ /* 0x002fea0003800000 */
[----:B------:R-:W1:Y:S02]  /*3820*/  SYNCS.PHASECHK.TRANS64.TRYWAIT P1, [UR39+0x28c30], R13 ;  /* 0x028c300dff0075a7 */ /* 0x000e640008020167 */
[----:B-1----:R-:W-:Y:S05]  /*3830*/  @!P1 BRA `(.L_x_7275) ;  /* 0x000000b800ec9947 */ /* 0x002fea0003800000 */
.L_x_7274:
        /* <DEDUP_REMOVED lines=39> */
.L_x_7276:
[----:B------:R-:W2:Y:S01]  /*3ab0*/  S2R R11, SR_CTAID.X ;  /* 0x00000000000b7919 */ /* 0x000ea20000002500 */
[----:B------:R-:W-:Y:S01]  /*3ac0*/  LEA.HI R3, R17, R16, RZ, 0x2 ;  /* 0x0000001011037211 */ /* 0x000fe200078f10ff */
[----:B------:R-:W-:Y:S01]  /*3ad0*/  UISETP.NE.AND UP0, UPT, UR45, URZ, UPT ;  /* 0x0000003f2d00728c */ /* 0x000fe2000bf05270 */
[----:B------:R-:W-:Y:S02]  /*3ae0*/  ULDC UR7, c[0x0][0x2f0] ;  /* 0x0000bc0000077ab9 */ /* 0x000fe40000000800 */
[----:B------:R-:W-:Y:S01]  /*3af0*/  LOP3.LUT R3, R3, 0xfffffffc, RZ, 0xc0, !PT ;  /* 0xfffffffc03037812 */ /* 0x000fe200078ec0ff */
[----:B------:R-:W-:Y:S01]  /*3b00*/  ULDC UR6, c[0x0][0x288] ;  /* 0x0000a20000067ab9 */ /* 0x000fe20000000800 */
[----:B------:R-:W-:Y:S01]  /*3b10*/  ULDC UR14, c[0x0][0x988] ;  /* 0x00026200000e7ab9 */ /* 0x000fe20000000800 */
[----:B------:R-:W-:Y:S02]  /*3b20*/  PLOP3.LUT P1, PT, PT, PT, UP0, 0x80, 0x0 ;  /* 0x000000000000781c */ /* 0x000fe40003f2f008 */
[----:B------:R-:W-:Y:S01]  /*3b30*/  IMAD.IADD R3, R16, 0x1, -R3 ;  /* 0x0000000110037824 */ /* 0x000fe200078e0a03 */
[----:B------:R-:W-:-:S02]  /*3b40*/  PLOP3.LUT P2, PT, PT, PT, UP0, 0x80, 0x0 ;  /* 0x000000000000781c */ /* 0x000fc40003f4f008 */
[----:B------:R-:W-:Y:S01]  /*3b50*/  @UP0 ULDC UR4, c[0x0][0x44c] ;  /* 0x0001130000040ab9 */ /* 0x000fe20000000800 */
[----:B------:R-:W-:Y:S02]  /*3b60*/  MOV R5, UR6 ;  /* 0x0000000600057c02 */ /* 0x000fe40008000f00 */
[----:B-1----:R-:W-:-:S04]  /*3b70*/  LEA.HI R4, R3, R3, RZ, 0x1 ;  /* 0x0000000303047211 */ /* 0x002fc800078f08ff */
[----:B------:R-:W-:-:S04]  /*3b80*/  LOP3.LUT R4, R4, 0x1ffffffe, RZ, 0xc0, !PT ;  /* 0x1ffffffe04047812 */ /* 0x000fc800078ec0ff */
[----:B------:R-:W-:Y:S01]  /*3b90*/  IADD3 R4, R3, -R4, RZ ;  /* 0x8000000403047210 */ /* 0x000fe20007ffe0ff */
[----:B--2---:R-:W-:-:S04]  /*3ba0*/  IMAD R11, R11, 0x40, R0 ;  /* 0x000000400b0b7824 */ /* 0x004fc800078e0200 */
[----:B------:R-:W-:-:S04]  /*3bb0*/  IMAD R11, R4, 0x8, R11 ;  /* 0x00000008040b7824 */ /* 0x000fc800078e020b */
[----:B------:R-:W-:Y:S01]  /*3bc0*/  @P1 IMAD.HI.U32 R4, R11, UR4, RZ ;  /* 0x000000040b041c27 */ /* 0x000fe2000f8e00ff */
[----:B------:R-:W-:-:S03]  /*3bd0*/  @UP0 ULDC UR4, c[0x0][0x450] ;  /* 0x0001140000040ab9 */ /* 0x000fc60000000800 */
[----:B------:R-:W-:Y:S01]  /*3be0*/  IMAD.MOV.U32 R3, RZ, RZ, R11 ;  /* 0x000000ffff037224 */ /* 0x000fe200078e000b */
[----:B------:R-:W-:Y:S01]  /*3bf0*/  @P2 SHF.R.U32.HI R3, RZ, UR4, R4 ;  /* 0x00000004ff032c19 */ /* 0x000fe20008011604 */
[----:B------:R-:W-:Y:S02]  /*3c00*/  UMOV UR4, 0xffffffc0 ;  /* 0xffffffc000047882 */ /* 0x000fe40000000000 */
[----:B------:R-:W-:Y:S02]  /*3c10*/  UIMAD UR4, UR46, UR4, 0x40 ;  /* 0x000000402e0474a4 */ /* 0x000fe4000f8e0204 */
[----:B------:R-:W1:Y:S02]  /*3c20*/  SHFL.IDX PT, R6, R3, 0x1, 0x1c1f ;  /* 0x003c1f0003067f89 */ /* 0x000e6400000e0000 */
[----:B------:R-:W-:Y:S02]  /*3c30*/  UIADD3 UR5, UR4, 0x1, URZ ;  /* 0x0000000104057890 */ /* 0x000fe4000fffe03f */
[----:B------:R-:W-:Y:S01]  /*3c40*/  UIMAD UR4, UR41, UR7, UR4 ;  /* 0x00000007290472a4 */ /* 0x000fe2000f8e0204 */
[----:B------:R-:W2:Y:S01]  /*3c50*/  SHFL.IDX PT, R3, R3, RZ, 0x1c1f ;  /* 0x001c1fff03037589 */ /* 0x000ea200000e0000 */
[----:B------:R-:W-:-:S04]  /*3c60*/  UIMAD UR5, UR41, UR7, UR5 ;  /* 0x00000007290572a4 */ /* 0x000fc8000f8e0205 */
[----:B------:R-:W-:Y:S01]  /*3c70*/  IADD3 R4, -R12, UR4, RZ ;  /* 0x000000040c047c10 */ /* 0x000fe2000fffe1ff */
[----:B------:R-:W-:Y:S01]  /*3c80*/  UIADD3 UR4, UR39, 0x28c40, URZ ;  /* 0x00028c4027047890 */ /* 0x000fe2000fffe03f */
[----:B------:R-:W-:-:S03]  /*3c90*/  IADD3 R5, -R5, UR5, -R12 ;  /* 0x0000000505057c10 */ /* 0x000fc6000fffe90c */
[----:B------:R-:W-:Y:S01]  /*3ca0*/  UPRMT UR4, UR44, 0x654, UR4 ;  /* 0x000006542c047896 */ /* 0x000fe20008000004 */
[----:B-1----:R-:W-:-:S08]  /*3cb0*/  VIADDMNMX R6, R6, R5, R4, PT ;  /* 0x0000000506067246 */ /* 0x002fd00003800104 */
[----:B------:R-:W-:Y:S01]  /*3cc0*/  SYNCS.ARRIVE.TRANS64.RED.A1T0 RZ, [UR4], RZ ;  /* 0x000000ffffff79a7 */ /* 0x000fe20008100404 */
[----:B------:R-:W-:Y:S01]  /*3cd0*/  BAR.SYNC.DEFER_BLOCKING 0xf, 0x100 ;  /* 0x03c4000000007b1d */ /* 0x000fe20000010000 */
[C---:B------:R-:W-:Y:S02]  /*3ce0*/  ISETP.GT.AND P1, PT, R6.reuse, RZ, PT ;  /* 0x000000ff0600720c */ /* 0x040fe40003f24270 */
[C---:B------:R-:W-:Y:S02]  /*3cf0*/  ISETP.GT.AND P2, PT, R6.reuse, 0x1, PT ;  /* 0x000000010600780c */ /* 0x040fe40003f44270 */
[----:B------:R-:W-:Y:S02]  /*3d00*/  ISETP.GT.AND P3, PT, R6, 0x8, PT ;  /* 0x000000080600780c */ /* 0x000fe40003f64270 */
        /* <DEDUP_REMOVED lines=39> */
[----:B--2---:R-:W-:Y:S02]  /*3f80*/  VIADDMNMX R5, R3, R5, R4, PT ;  /* 0x0000000503057246 */ /* 0x004fe40003800104 */
[----:B------:R-:W-:Y:S02]  /*3f90*/  FSEL R54, R54, -INF , P2 ;  /* 0xff80000036367808 */ /* 0x000fe40001000000 */
[----:B------:R-:W-:Y:S02]  /*3fa0*/  FMNMX.FTZ R7, R51, R8, !PT ;  /* 0x0000000833077209 */ /* 0x000fe40007810000 */
[----:B------:R-:W-:Y:S02]  /*3fb0*/  FSEL R55, R55, -INF , P1 ;  /* 0xff80000037377808 */ /* 0x000fe40000800000 */
[----:B------:R-:W-:-:S02]  /*3fc0*/  ISETP.GT.AND P1, PT, R5, RZ, PT ;  /* 0x000000ff0500720c */ /* 0x000fc40003f24270 */
[C---:B------:R-:W-:Y:S02]  /*3fd0*/  ISETP.GT.AND P2, PT, R5.reuse, 0x1, PT ;  /* 0x000000010500780c */ /* 0x040fe40003f44270 */
[----:B------:R-:W-:Y:S02]  /*3fe0*/  FMNMX.FTZ R6, R54, R7, !PT ;  /* 0x0000000736067209 */ /* 0x000fe40007810000 */
[----:B------:R-:W-:Y:S02]  /*3ff0*/  ISETP.GT.AND P3, PT, R5, 0x8, PT ;  /* 0x000000080500780c */ /* 0x000fe40003f64270 */
[----:B------:R-:W-:Y:S02]  /*4000*/  FSEL R24, R24, -INF , P1 ;  /* 0xff80000018187808 */ /* 0x000fe40000800000 */
[----:B------:R-:W-:Y:S02]  /*4010*/  FSEL R25, R25, -INF , P2 ;  /* 0xff80000019197808 */ /* 0x000fe40001000000 */
[----:B------:R-:W-:-:S02]  /*4020*/  FMNMX.FTZ R6, R55, R6, !PT ;  /* 0x0000000637067209 */ /* 0x000fc40007810000 */
[C---:B------:R-:W-:Y:S02]  /*4030*/  ISETP.GT.AND P1, PT, R5.reuse, 0x9, PT ;  /* 0x000000090500780c */ /* 0x040fe40003f24270 */
[----:B------:R-:W-:Y:S01]  /*4040*/  FSEL R28, R28, -INF , P3 ;  /* 0xff8000001c1c7808 */ /* 0x000fe20001800000 */
[----:B------:R-:W1:Y:S01]  /*4050*/  SHFL.BFLY PT, R7, R6, 0x2, 0x1f ;  /* 0x0c401f0006077f89 */ /* 0x000e6200000e0000 */
        /* <DEDUP_REMOVED lines=19> */
[----:B-1----:R-:W-:Y:S02]  /*4190*/  FMNMX.FTZ R7, R6, R7, !PT ;  /* 0x0000000706077209 */ /* 0x002fe40007810000 */
[----:B------:R-:W-:Y:S02]  /*41a0*/  ISETP.GT.AND P2, PT, R5, 0x28, PT ;  /* 0x000000280500780c */ /* 0x000fe40003f44270 */
[----:B------:R-:W-:Y:S01]  /*41b0*/  FSEL R41, R41, -INF , P1 ;  /* 0xff80000029297808 */ /* 0x000fe20000800000 */
[----:B------:R-:W1:Y:S01]  /*41c0*/  SHFL.BFLY PT, R8, R7, 0x1, 0x1f ;  /* 0x0c201f0007087f89 */ /* 0x000e6200000e0000 */
        /* <DEDUP_REMOVED lines=18> */
[----:B-1----:R-:W-:-:S02]  /*42f0*/  FMNMX.FTZ R4, R7, R8, !PT ;  /* 0x0000000807047209 */ /* 0x002fc40007810000 */
[----:B------:R-:W-:Y:S02]  /*4300*/  FMNMX.FTZ R6, R53, R6, !PT ;  /* 0x0000000635067209 */ /* 0x000fe40007810000 */
[C---:B------:R-:W-:Y:S01]  /*4310*/  FSETP.NEU.FTZ.AND P2, PT, R4.reuse, -INF , PT ;  /* 0xff8000000400780b */ /* 0x040fe20003f5d000 */
[----:B------:R-:W-:Y:S02]  /*4320*/  FMUL.FTZ R7, R4, UR14 ;  /* 0x0000000e04077c20 */ /* 0x000fe40008410000 */
[----:B------:R-:W1:Y:S03]  /*4330*/  SHFL.BFLY PT, R3, R6, 0x2, 0x1f ;  /* 0x0c401f0006037f89 */ /* 0x000e6600000e0000 */
        /* <DEDUP_REMOVED lines=15> */
[----:B------:R-:W2:Y:S01]  /*4430*/  MUFU.EX2 R27, R27 ;  /* 0x0000001b001b7308 */ /* 0x000ea20000000800 */
[--C-:B------:R-:W-:Y:S01]  /*4440*/  FFMA.FTZ R51, R51, UR14, -R10.reuse ;  /* 0x0000000e33337c23 */ /* 0x100fe2000801080a */
[----:B-1----:R-:W-:Y:S01]  /*4450*/  FMNMX.FTZ R5, R6, R3, !PT ;  /* 0x0000000306057209 */ /* 0x002fe20007810000 */
[--C-:B------:R-:W-:Y:S01]  /*4460*/  FFMA.FTZ R54, R54, UR14, -R10.reuse ;  /* 0x0000000e36367c23 */ /* 0x100fe2000801080a */
[----:B------:R-:W-:-:S03]  /*4470*/  FFMA.FTZ R55, R55, UR14, -R10 ;  /* 0x0000000e37377c23 */ /* 0x000fc6000801080a */
[----:B------:R-:W1:Y:S01]  /*4480*/  SHFL.BFLY PT, R6, R5, 0x1, 0x1f ;  /* 0x0c201f0005067f89 */ /* 0x000e6200000e0000 */
[----:B------:R-:W-:Y:S08]  /*4490*/  MUFU.EX2 R30, R30 ;  /* 0x0000001e001e7308 */ /* 0x000ff00000000800 */
[----:B------:R-:W3:Y:S01]  /*44a0*/  MUFU.EX2 R31, R31 ;  /* 0x0000001f001f7308 */ /* 0x000ee20000000800 */
[----:B--2---:R-:W-:-:S07]  /*44b0*/  F2FP.F16.F32.PACK_AB R161, R27, R26 ;  /* 0x0000001a1ba1723e */ /* 0x004fce00000000ff */
[----:B------:R-:W-:Y:S01]  /*44c0*/  MUFU.EX2 R34, R34 ;  /* 0x0000002200227308 */ /* 0x000fe20000000800 */
[----:B-1----:R-:W-:-:S07]  /*44d0*/  FMNMX.FTZ R3, R5, R6, !PT ;  /* 0x0000000605037209 */ /* 0x002fce0007810000 */
[----:B------:R-:W-:Y:S01]  /*44e0*/  MUFU.EX2 R35, R35 ;  /* 0x0000002300237308 */ /* 0x000fe20000000800 */
[----:B---3--:R-:W-:Y:S02]  /*44f0*/  F2FP.F16.F32.PACK_AB R163, R31, R30 ;  /* 0x0000001e1fa3723e */ /* 0x008fe400000000ff */
[C---:B------:R-:W-:Y:S01]  /*4500*/  FSETP.NEU.FTZ.AND P1, PT, R3.reuse, -INF , PT ;  /* 0xff8000000300780b */ /* 0x040fe20003f3d000 */
[----:B------:R-:W-:-:S04]  /*4510*/  FMUL.FTZ R5, R3, UR14 ;  /* 0x0000000e03057c20 */ /* 0x000fc80008410000 */
[----:B------:R-:W-:Y:S01]  /*4520*/  MUFU.EX2 R38, R38 ;  /* 0x0000002600267308 */ /* 0x000fe20000000800 */
[----:B------:R-:W-:Y:S02]  /*4530*/  FSEL R9, R5, RZ, P1 ;  /* 0x000000ff05097208 */ /* 0x000fe40000800000 */
[----:B------:R-:W-:-:S03]  /*4540*/  LEA.HI R5, R17, R16, RZ, 0x4 ;  /* 0x0000001011057211 */ /* 0x000fc600078f20ff */
        /* <DEDUP_REMOVED lines=20> */
[--C-:B------:R-:W-:Y:S01]  /*4690*/  FFMA.FTZ R45, R45, UR14, -R9.reuse ;  /* 0x0000000e2d2d7c23 */ /* 0x100fe20008010809 */
[----:B------:R-:W-:Y:S01]  /*46a0*/  SHF.L.U32 R15, R6, 0x6, RZ ;  /* 0x00000006060f7819 */ /* 0x000fe200000006ff */
        /* <DEDUP_REMOVED lines=13> */
[----:B------:R-:W-:-:S02]  /*4780*/  LOP3.LUT P1, RZ, R8, 0x2, RZ, 0xc0, !PT ;  /* 0x0000000208ff7812 */ /* 0x000fc4000782c0ff */
[----:B------:R-:W-:Y:S02]  /*4790*/  LOP3.LUT R14, R5, 0x8, R14, 0xf8, !PT ;  /* 0x00000008050e7812 */ /* 0x000fe400078ef80e */
[----:B------:R-:W-:Y:S02]  /*47a0*/  SHF.R.U32.HI R5, RZ, 0x3, R5 ;  /* 0x00000003ff057819 */ /* 0x000fe40000011605 */
[----:B------:R-:W-:Y:S01]  /*47b0*/  LOP3.LUT P2, RZ, R8, 0x4, RZ, 0xc0, !PT ;  /* 0x0000000408ff7812 */ /* 0x000fe2000784c0ff */
[----:B------:R-:W-:Y:S01]  /*47c0*/  MUFU.EX2 R32, R32 ;  /* 0x0000002000207308 */ /* 0x000fe20000000800 */
[----:B------:R-:W-:Y:S01]  /*47d0*/  LOP3.LUT R14, R14, R5, RZ, 0x3c, !PT ;  /* 0x000000050e0e7212 */ /* 0x000fe200078e3cff */
[----:B------:R-:W-:Y:S01]  /*47e0*/  FADD.FTZ R5, R26, R27 ;  /* 0x0000001b1a057221 */ /* 0x000fe20000010000 */
[----:B-1----:R-:W-:Y:S02]  /*47f0*/  F2FP.F16.F32.PACK_AB R160, R25, R24 ;  /* 0x0000001819a0723e */ /* 0x002fe400000000ff */
[----:B------:R-:W-:Y:S01]  /*4800*/  IADD3 R14, R14, R15, R7 ;  /* 0x0000000f0e0e7210 */ /* 0x000fe20007ffe007 */
[----:B------:R-:W-:Y:S01]  /*4810*/  FADD.FTZ R6, R30, R5 ;  /* 0x000000051e067221 */ /* 0x000fe20000010000 */
[----:B------:R-:W-:Y:S01]  /*4820*/  F2FP.F16.F32.PACK_AB R157, R35, R34 ;  /* 0x00000022239d723e */ /* 0x000fe200000000ff */
[----:B------:R-:W1:Y:S01]  /*4830*/  MUFU.EX2 R33, R33 ;  /* 0x0000002100217308 */ /* 0x000e620000000800 */
[----:B------:R-:W-:Y:S01]  /*4840*/  LEA R10, R14, UR39, 0x1 ;  /* 0x000000270e0a7c11 */ /* 0x000fe2000f8e08ff */
[----:B------:R-:W-:Y:S01]  /*4850*/  FADD.FTZ R5, R31, R6 ;  /* 0x000000061f057221 */ /* 0x000fe20000010000 */
[----:B--2---:R-:W-:-:S02]  /*4860*/  F2FP.F16.F32.PACK_AB R162, R29, R28 ;  /* 0x0000001c1da2723e */ /* 0x004fc400000000ff */
[----:B------:R-:W-:Y:S01]  /*4870*/  IADD3 R9, R10, 0x26840, RZ ;  /* 0x000268400a097810 */ /* 0x000fe20007ffe0ff */
        /* <DEDUP_REMOVED lines=9> */
[----:B-1----:R-:W-:Y:S02]  /*4910*/  F2FP.F16.F32.PACK_AB R156, R33, R32 ;  /* 0x00000020219c723e */ /* 0x002fe400000000ff */
[----:B------:R-:W-:-:S04]  /*4920*/  FADD.FTZ R6, R32, R5 ;  /* 0x0000000520067221 */ /* 0x000fc80000010000 */
[----:B------:R-:W-:Y:S01]  /*4930*/  FADD.FTZ R5, R33, R6 ;  /* 0x0000000621057221 */ /* 0x000fe20000010000 */
[----:B------:R-:W1:Y:S03]  /*4940*/  MUFU.EX2 R37, R37 ;  /* 0x0000002500257308 */ /* 0x000e660000000800 */
[----:B--2---:R-:W-:-:S05]  /*4950*/  FADD.FTZ R6, R36, R5 ;  /* 0x0000000524067221 */ /* 0x004fca0000010000 */
[----:B------:R-:W2:Y:S01]  /*4960*/  MUFU.EX2 R42, R42 ;  /* 0x0000002a002a7308 */ /* 0x000ea20000000800 */
[C---:B----4-:R-:W-:Y:S01]  /*4970*/  FADD.FTZ R7, R39.reuse, R8 ;  /* 0x0000000827077221 */ /* 0x050fe20000010000 */
[----:B------:R-:W-:-:S06]  /*4980*/  F2FP.F16.F32.PACK_AB R159, R39, R38 ;  /* 0x00000026279f723e */ /* 0x000fcc00000000ff */
[----:B------:R-:W4:Y:S01]  /*4990*/  MUFU.EX2 R40, R40 ;  /* 0x0000002800287308 */ /* 0x000f220000000800 */
[C---:B-1----:R-:W-:Y:S01]  /*49a0*/  FADD.FTZ R5, R37.reuse, R6 ;  /* 0x0000000625057221 */ /* 0x042fe20000010000 */
[----:B------:R-:W-:-:S06]  /*49b0*/  F2FP.F16.F32.PACK_AB R158, R37, R36 ;  /* 0x00000024259e723e */ /* 0x000fcc00000000ff */
[----:B------:R-:W1:Y:S01]  /*49c0*/  MUFU.EX2 R43, R43 ;  /* 0x0000002b002b7308 */ /* 0x000e620000000800 */
[----:B--2---:R-:W-:Y:S01]  /*49d0*/  FADD.FTZ R8, R42, R7 ;  /* 0x000000072a087221 */ /* 0x004fe20000010000 */
[----:B------:R-:W-:-:S05]  /*49e0*/  IMAD.MOV.U32 R7, RZ, RZ, 0x20 ;  /* 0x00000020ff077424 */ /* 0x000fca00078e00ff */
[----:B------:R-:W-:Y:S01]  /*49f0*/  SEL R7, R7, 0xffffffe0, !P1 ;  /* 0xffffffe007077807 */ /* 0x000fe20004800000 */
[----:B------:R-:W2:Y:S01]  /*4a00*/  MUFU.EX2 R41, R41 ;  /* 0x0000002900297308 */ /* 0x000ea20000000800 */
[----:B----4-:R-:W-:-:S07]  /*4a10*/  FADD.FTZ R6, R40, R5 ;  /* 0x0000000528067221 */ /* 0x010fce0000010000 */
[----:B------:R-:W4:Y:S01]  /*4a20*/  MUFU.EX2 R46, R46 ;  /* 0x0000002e002e7308 */ /* 0x000f220000000800 */
[C---:B-1----:R-:W-:Y:S01]  /*4a30*/  FADD.FTZ R15, R43.reuse, R8 ;  /* 0x000000082b0f7221 */ /* 0x042fe20000010000 */
[----:B------:R-:W-:Y:S01]  /*4a40*/  VIADD R8, R10, 0x26800 ;  /* 0x000268000a087836 */ /* 0x000fe20000000000 */
[----:B------:R-:W-:-:S03]  /*4a50*/  F2FP.F16.F32.PACK_AB R153, R43, R42 ;  /* 0x0000002a2b99723e */ /* 0x000fc600000000ff */
[C---:B------:R-:W-:Y:S02]  /*4a60*/  @P2 VIADD R9, R8.reuse, 0xffffffc0 ;  /* 0xffffffc008092836 */ /* 0x040fe40000000000 */
[----:B------:R-:W1:Y:S01]  /*4a70*/  MUFU.EX2 R44, R44 ;  /* 0x0000002c002c7308 */ /* 0x000e620000000800 */
[C---:B--2---:R-:W-:Y:S01]  /*4a80*/  FADD.FTZ R5, R41.reuse, R6 ;  /* 0x0000000629057221 */ /* 0x044fe20000010000 */
[----:B------:R-:W-:Y:S01]  /*4a90*/  IMAD.IADD R8, R8, 0x1, R7 ;  /* 0x0000000108087824 */ /* 0x000fe200078e0207 */
[----:B------:R-:W-:Y:S02]  /*4aa0*/  F2FP.F16.F32.PACK_AB R152, R41, R40 ;  /* 0x000000282998723e */ /* 0x000fe400000000ff */
[----:B------:R-:W-:Y:S02]  /*4ab0*/  IADD3 R7, R7, R9, RZ ;  /* 0x0000000907077210 */ /* 0x000fe40007ffe0ff */
[----:B------:R3:W-:Y:S01]  /*4ac0*/  STSM.16.M88.4 [R8], R156 ;  /* 0x0000009c08007844 */ /* 0x0007e20000000200 */
[----:B------:R-:W2:Y:S01]  /*4ad0*/  MUFU.EX2 R47, R47 ;  /* 0x0000002f002f7308 */ /* 0x000ea20000000800 */
[----:B----4-:R-:W-:-:S07]  /*4ae0*/  FADD.FTZ R14, R46, R15 ;  /* 0x0000000f2e0e7221 */ /* 0x010fce0000010000 */
[----:B------:R-:W4:Y:S01]  /*4af0*/  MUFU.EX2 R45, R45 ;  /* 0x0000002d002d7308 */ /* 0x000f220000000800 */
[----:B-1----:R-:W-:-:S07]  /*4b00*/  FADD.FTZ R6, R44, R5 ;  /* 0x000000052c067221 */ /* 0x002fce0000010000 */
[----:B------:R-:W-:Y:S01]  /*4b10*/  MUFU.EX2 R50, R50 ;  /* 0x0000003200327308 */ /* 0x000fe20000000800 */
[C---:B--2---:R-:W-:Y:S01]  /*4b20*/  F2FP.F16.F32.PACK_AB R155, R47.reuse, R46 ;  /* 0x0000002e2f9b723e */ /* 0x044fe200000000ff */
[----:B------:R-:W-:-:S06]  /*4b30*/  FADD.FTZ R47, R47, R14 ;  /* 0x0000000e2f2f7221 */ /* 0x000fcc0000010000 */
[----:B------:R-:W1:Y:S01]  /*4b40*/  MUFU.EX2 R51, R51 ;  /* 0x0000003300337308 */ /* 0x000e620000000800 */
[C---:B----4-:R-:W-:Y:S01]  /*4b50*/  F2FP.F16.F32.PACK_AB R154, R45.reuse, R44 ;  /* 0x0000002c2d9a723e */ /* 0x050fe200000000ff */
        /* <DEDUP_REMOVED lines=9> */
[----:B--2---:R-:W-:Y:S01]  /*4bf0*/  F2FP.F16.F32.PACK_AB R164, R49, R48 ;  /* 0x0000003031a4723e */ /* 0x004fe200000000ff */
[----:B------:R-:W-:-:S04]  /*4c00*/  FADD.FTZ R48, R48, R45 ;  /* 0x0000002d30307221 */ /* 0x000fc80000010000 */
[----:B------:R-:W-:Y:S02]  /*4c10*/  FADD.FTZ R49, R49, R48 ;  /* 0x0000003031317221 */ /* 0x000fe40000010000 */
[----:B------:R-:W2:Y:S01]  /*4c20*/  MUFU.EX2 R53, R53 ;  /* 0x0000003500357308 */ /* 0x000ea20000000800 */
[----:B-1----:R-:W-:-:S07]  /*4c30*/  FADD.FTZ R6, R54, R51 ;  /* 0x0000003336067221 */ /* 0x002fce0000010000 */
[----:B------:R-:W1:Y:S01]  /*4c40*/  MUFU.EX2 R55, R55 ;  /* 0x0000003700377308 */ /* 0x000e620000000800 */
[----:B--2---:R-:W-:Y:S01]  /*4c50*/  F2FP.F16.F32.PACK_AB R166, R53, R52 ;  /* 0x0000003435a6723e */ /* 0x004fe200000000ff */
[----:B------:R-:W-:-:S04]  /*4c60*/  FADD.FTZ R52, R52, R49 ;  /* 0x0000003134347221 */ /* 0x000fc80000010000 */
[----:B------:R-:W-:Y:S01]  /*4c70*/  FADD.FTZ R5, R53, R52 ;  /* 0x0000003435057221 */ /* 0x000fe20000010000 */
[C---:B-1----:R-:W-:Y:S01]  /*4c80*/  F2FP.F16.F32.PACK_AB R167, R55.reuse, R54 ;  /* 0x0000003637a7723e */ /* 0x042fe200000000ff */
[----:B------:R-:W-:-:S04]  /*4c90*/  FADD.FTZ R6, R55, R6 ;  /* 0x0000000637067221 */ /* 0x000fc80000010000 */
[----:B------:R3:W-:Y:S01]  /*4ca0*/  STSM.16.M88.4 [R7], R164 ;  /* 0x000000a407007844 */ /* 0x0007e20000000200 */
[----:B------:R-:W-:Y:S05]  /*4cb0*/  @!P0 BRA `(.L_x_7277) ;  /* 0x0000000000048947 */ /* 0x000fea0003800000 */
[----:B------:R-:W-:Y:S01]  /*4cc0*/  BPT.TRAP 0x1 ;  /* 0x000000040000795c */ /* 0x000fe20000300000 */
.L_x_7277:
[----:B------:R1:W2:Y:S01]  /*4cd0*/  SYNCS.PHASECHK.TRANS64.TRYWAIT P1, [UR39+0x28c50], R13 ;  /* 0x028c500dff0075a7 */ /* 0x0002a20008020167 */
[----:B------:R-:W-:Y:S05]  /*4ce0*/  @!P0 BRA `(.L_x_7278) ;  /* 0x0000000000048947 */ /* 0x000fea0003800000 */
[----:B------:R-:W-:Y:S01]  /*4cf0*/  BPT.TRAP 0x1 ;  /* 0x000000040000795c */ /* 0x000fe20000300000 */
.L_x_7278:
[----:B--2---:R-:W-:Y:S05]  /*4d00*/  @P1 BRA `(.L_x_7279) ;  /* 0x0000000000081947 */ /* 0x004fea0003800000 */
[----:B------:R-:W2:Y:S02]  /*4d10*/  SYNCS.PHASECHK.TRANS64.TRYWAIT P1, [UR39+0x28c50], R13 ;  /* 0x028c500dff0075a7 */ /* 0x000ea40008020167 */
[----:B--2---:R-:W-:Y:S05]  /*4d20*/  @!P1 BRA `(.L_x_7280) ;  /* 0x000000a400c89947 */ /* 0x004fea0003800000 */
.L_x_7279:
        /* <DEDUP_REMOVED lines=36> */
.L_x_7281:
[----:B------:R-:W4:Y:S01]  /*4f70*/  S2UR UR4, SR_CTAID.X ;  /* 0x00000000000479c3 */ /* 0x000f220000002500 */
[----:B------:R-:W-:Y:S02]  /*4f80*/  UISETP.NE.AND UP0, UPT, UR45, URZ, UPT ;  /* 0x0000003f2d00728c */ /* 0x000fe4000bf05270 */
[----:B------:R-:W-:Y:S02]  /*4f90*/  UIMAD UR7, UR41, UR7, -UR6 ;  /* 0x00000007290772a4 */ /* 0x000fe4000f8e0a06 */
[----:B------:R-:W-:-:S07]  /*4fa0*/  UIADD3 UR25, UR46, -0x2, URZ ;  /* 0xfffffffe2e197890 */ /* 0x000fce000fffe03f */
[----:B------:R-:W-:Y:S01]  /*4fb0*/  @UP0 ULDC UR11, c[0x0][0x450] ;  /* 0x00011400000b0ab9 */ /* 0x000fe20000000800 */
[----:B----4-:R-:W-:-:S03]  /*4fc0*/  USHF.L.U32 UR10, UR4, 0x6, URZ ;  /* 0x00000006040a7899 */ /* 0x010fc6000800063f */
[----:B------:R-:W-:Y:S02]  /*4fd0*/  @UP0 ULDC UR4, c[0x0][0x44c] ;  /* 0x0001130000040ab9 */ /* 0x000fe40000000800 */
[----:B------:R-:W-:Y:S02]  /*4fe0*/  UIMAD.WIDE.U32 UR4, UR10, UR4, URZ ;  /* 0x000000040a0472a5 */ /* 0x000fe4000f8e003f */
[----:B------:R-:W-:Y:S02]  /*4ff0*/  UMOV UR6, UR10 ;  /* 0x0000000a00067c82 */ /* 0x000fe40008000000 */
[----:B------:R-:W-:Y:S02]  /*5000*/  @UP0 USHF.R.U32.HI UR6, URZ, UR11, UR5 ;  /* 0x0000000b3f060299 */ /* 0x000fe40008011605 */
[----:B------:R-:W-:Y:S02]  /*5010*/  UIADD3 UR5, UR39, 0x28c60, URZ ;  /* 0x00028c6027057890 */ /* 0x000fe4000fffe03f */
[----:B------:R-:W-:-:S02]  /*5020*/  UIADD3 UR6, UR7, UR6, URZ ;  /* 0x0000000607067290 */ /* 0x000fc4000fffe03f */
[----:B------:R-:W-:Y:S02]  /*5030*/  UPRMT UR5, UR44, 0x654, UR5 ;  /* 0x000006542c057896 */ /* 0x000fe40008000005 */
[----:B------:R-:W-:-:S04]  /*5040*/  USHF.R.S32.HI UR4, URZ, 0x1f, UR6 ;  /* 0x0000001f3f047899 */ /* 0x000fc80008011406 */
[----:B------:R-:W-:-:S03]  /*5050*/  ULEA.HI UR4, UR4, UR6, URZ, 0x6 ;  /* 0x0000000604047291 */ /* 0x000fc6000f8f303f */
[----:B------:R-:W-:Y:S01]  /*5060*/  SYNCS.ARRIVE.TRANS64.RED.A1T0 RZ, [UR5], RZ ;  /* 0x000000ffffff79a7 */ /* 0x000fe20008100405 */
[----:B------:R-:W-:Y:S01]  /*5070*/  USHF.R.S32.HI UR4, URZ, 0x6, UR4 ;  /* 0x000000063f047899 */ /* 0x000fe20008011404 */
[----:B------:R-:W-:-:S03]  /*5080*/  UMOV UR5, URZ ;  /* 0x0000003f00057c82 */ /* 0x000fc60008000000 */
[----:B------:R-:W-:-:S04]  /*5090*/  UISETP.LT.AND UP0, UPT, UR40, UR4, UPT ;  /* 0x000000042800728c */ /* 0x000fc8000bf01270 */
[----:B------:R-:W-:-:S03]  /*50a0*/  USEL UR7, UR40, UR4, !UP0 ;  /* 0x0000000428077287 */ /* 0x000fc6000c000000 */
[----:B------:R-:W-:Y:S01]  /*50b0*/  UMOV UR4, URZ ;  /* 0x0000003f00047c82 */ /* 0x000fe20008000000 */
[----:B------:R-:W-:-:S06]  /*50c0*/  UISETP.GE.AND UP0, UPT, UR25, UR7, UPT ;  /* 0x000000071900728c */ /* 0x000fcc000bf06270 */
[----:B------:R-:W-:-:S13]  /*50d0*/  PLOP3.LUT P1, PT, PT, PT, UP0, 0x80, 0x0 ;  /* 0x000000000000781c */ /* 0x000fda0003f2f008 */
[----:B------:R-:W-:Y:S05]  /*50e0*/  @!P1 BRA `(.L_x_7282) ;  /* 0x0000001c009c9947 */ /* 0x000fea0003800000 */
[----:B------:R-:W-:Y:S01]  /*50f0*/  IMAD.MOV.U32 R15, RZ, RZ, R4 ;  /* 0x000000ffff0f7224 */ /* 0x000fe200078e0004 */
[----:B------:R-:W-:Y:S01]  /*5100*/  UMOV UR5, URZ ;  /* 0x0000003f00057c82 */ /* 0x000fe20008000000 */
[----:B--2---:R-:W-:Y:S01]  /*5110*/  IMAD.MOV.U32 R14, RZ, RZ, R3 ;  /* 0x000000ffff0e7224 */ /* 0x004fe200078e0003 */
[----:B------:R-:W-:Y:S01]  /*5120*/  UMOV UR6, URZ ;  /* 0x0000003f00067c82 */ /* 0x000fe20008000000 */
[----:B------:R-:W-:Y:S01]  /*5130*/  ULDC UR29, c[0x0][0x288] ;  /* 0x0000a200001d7ab9 */ /* 0x000fe20000000800 */
[----:B------:R-:W-:Y:S01]  /*5140*/  ULDC UR28, c[0x0][0x2f0] ;  /* 0x0000bc00001c7ab9 */ /* 0x000fe20000000800 */
[----:B------:R-:W-:-:S05]  /*5150*/  ULDC UR26, c[0x0][0x988] ;  /* 0x00026200001a7ab9 */ /* 0x000fca0000000800 */
.L_x_7293:
[----:B------:R-:W-:-:S04]  /*5160*/  UIADD3 UR4, UR6, 0x1, URZ ;  /* 0x0000000106047890 */ /* 0x000fc8000fffe03f */
[----:B------:R-:W-:-:S04]  /*5170*/  UISETP.NE.AND UP0, UPT, UR4, 0x2, UPT ;  /* 0x000000020400788c */ /* 0x000fc8000bf05270 */
[----:B------:R-:W-:Y:S02]  /*5180*/  USEL UR10, URZ, 0x1, UP0 ;  /* 0x000000013f0a7887 */ /* 0x000fe40008000000 */
[----:B------:R-:W-:Y:S02]  /*5190*/  USEL UR4, UR4, URZ, UP0 ;  /* 0x0000003f04047287 */ /* 0x000fe40008000000 */
[----:B------:R-:W-:Y:S01]  /*51a0*/  ULOP3.LUT UR5, UR5, UR10, URZ, 0x3c, !UPT ;  /* 0x0000000a05057292 */ /* 0x000fe2000f8e3c3f */
[----:B------:R-:W-:Y:S11]  /*51b0*/  @!P0 BRA `(.L_x_7283) ;  /* 0x0000000000048947 */ /* 0x000ff60003800000 */
[----:B------:R-:W-:Y:S01]  /*51c0*/  BPT.TRAP 0x1 ;  /* 0x000000040000795c */ /* 0x000fe20000300000 */
.L_x_7283:
[----:B------:R-:W-:Y:S01]  /*51d0*/  ULEA UR27, UR4, UR39, 0x3 ;  /* 0x00000027041b7291 */ /* 0x000fe2000f8e183f */
[----:B01----:R-:W-:-:S04]  /*51e0*/  MOV R13, UR5 ;  /* 0x00000005000d7c02 */ /* 0x003fc80008000f00 */
[----:B------:R-:W-:-:S04]  /*51f0*/  SHF.L.U32 R13, R13, 0x1f, RZ ;  /* 0x0000001f0d0d7819 */ /* 0x000fc800000006ff */
[----:B------:R0:W1:Y:S01]  /*5200*/  SYNCS.PHASECHK.TRANS64.TRYWAIT P1, [UR27+0x28c30], R13 ;  /* 0x028c300dff0075a7 */ /* 0x000062000802015b */
[----:B------:R-:W-:Y:S05]  /*5210*/  @!P0 BRA `(.L_x_7284) ;  /* 0x0000000000048947 */ /* 0x000fea0003800000 */
[----:B------:R-:W-:Y:S01]  /*5220*/  BPT.TRAP 0x1 ;  /* 0x000000040000795c */ /* 0x000fe20000300000 */
.L_x_7284:
[----:B-1----:R-:W-:Y:S05]  /*5230*/  @P1 BRA `(.L_x_7285) ;  /* 0x0000000000081947 */ /* 0x002fea0003800000 */
[----:B------:R-:W1:Y:S02]  /*5240*/  SYNCS.PHASECHK.TRANS64.TRYWAIT P1, [UR27+0x28c30], R13 ;  /* 0x028c300dff0075a7 */ /* 0x000e64000802015b */
[----:B-1----:R-:W-:Y:S05]  /*5250*/  @!P1 BRA `(.L_x_7286) ;  /* 0x000000a000949947 */ /* 0x002fea0003800000 */
.L_x_7285:
        /* <DEDUP_REMOVED lines=22> */
.L_x_7287:
[----:B------:R-:W-:Y:S01]  /*53c0*/  UISETP.NE.AND UP0, UPT, UR45, URZ, UPT ;  /* 0x0000003f2d00728c */ /* 0x000fe2000bf05270 */
[----:B------:R-:W-:Y:S01]  /*53d0*/  IMAD.MOV.U32 R3, RZ, RZ, R11 ;  /* 0x000000ffff037224 */ /* 0x000fe200078e000b */
[----:B------:R-:W-:Y:S01]  /*53e0*/  UMOV UR14, UR26 ;  /* 0x0000001a000e7c82 */ /* 0x000fe20008000000 */
[----:B------:R-:W-:-:S03]  /*53f0*/  IMAD.U32 R19, RZ, RZ, UR28 ;  /* 0x0000001cff137e24 */ /* 0x000fc6000f8e00ff */
[----:B------:R-:W-:Y:S02]  /*5400*/  PLOP3.LUT P1, PT, PT, PT, UP0, 0x80, 0x0 ;  /* 0x000000000000781c */ /* 0x000fe40003f2f008 */
[----:B------:R-:W-:-:S03]  /*5410*/  PLOP3.LUT P2, PT, PT, PT, UP0, 0x80, 0x0 ;  /* 0x000000000000781c */ /* 0x000fc60003f4f008 */
[----:B------:R-:W-:-:S08]  /*5420*/  @UP0 ULDC UR10, c[0x0][0x44c] ;  /* 0x00011300000a0ab9 */ /* 0x000fd00000000800 */
[----:B-1----:R-:W-:Y:S01]  /*5430*/  @P1 IMAD.HI.U32 R4, R11, UR10, RZ ;  /* 0x0000000a0b041c27 */ /* 0x002fe2000f8e00ff */
[----:B------:R-:W-:-:S04]  /*5440*/  @UP0 ULDC UR10, c[0x0][0x450] ;  /* 0x00011400000a0ab9 */ /* 0x000fc80000000800 */
[----:B------:R-:W-:Y:S01]  /*5450*/  @P2 SHF.R.U32.HI R3, RZ, UR10, R4 ;  /* 0x0000000aff032c19 */ /* 0x000fe20008011604 */
[----:B------:R-:W-:Y:S02]  /*5460*/  UMOV UR10, 0xffffffc0 ;  /* 0xffffffc0000a7882 */ /* 0x000fe40000000000 */
[----:B------:R-:W-:Y:S02]  /*5470*/  UIMAD UR10, UR25, UR10, 0x1 ;  /* 0x00000001190a74a4 */ /* 0x000fe4000f8e020a */
[----:B------:R-:W1:Y:S04]  /*5480*/  SHFL.IDX PT, R17, R3, 0x1, 0x1c1f ;  /* 0x003c1f0003117f89 */ /* 0x000e6800000e0000 */
[----:B------:R-:W-:Y:S01]  /*5490*/  IADD3 R4, -R12, UR10, RZ ;  /* 0x0000000a0c047c10 */ /* 0x000fe2000fffe1ff */
[----:B------:R-:W2:Y:S01]  /*54a0*/  SHFL.IDX PT, R3, R3, RZ, 0x1c1f ;  /* 0x001c1fff03037589 */ /* 0x000ea200000e0000 */
[----:B------:R-:W-:-:S03]  /*54b0*/  UIADD3 UR10, UR27, 0x28c40, URZ ;  /* 0x00028c401b0a7890 */ /* 0x000fc6000fffe03f */
[----:B------:R-:W-:Y:S01]  /*54c0*/  IMAD R4, R19, UR41, R4 ;  /* 0x0000002913047c24 */ /* 0x000fe2000f8e0204 */
[----:B------:R-:W-:-:S09]  /*54d0*/  UPRMT UR10, UR44, 0x654, UR10 ;  /* 0x000006542c0a7896 */ /* 0x000fd2000800000a */
[----:B------:R-:W-:Y:S01]  /*54e0*/  SYNCS.ARRIVE.TRANS64.RED.A1T0 RZ, [UR10], RZ ;  /* 0x000000ffffff79a7 */ /* 0x000fe2000810040a */
[----:B-1----:R-:W-:-:S04]  /*54f0*/  IADD3 R17, R17, -UR29, R4 ;  /* 0x8000001d11117c10 */ /* 0x002fc8000fffe004 */
[C---:B------:R-:W-:Y:S02]  /*5500*/  ISETP.GT.AND P1, PT, R17.reuse, RZ, PT ;  /* 0x000000ff1100720c */ /* 0x040fe40003f24270 */
[C---:B------:R-:W-:Y:S02]  /*5510*/  ISETP.GT.AND P2, PT, R17.reuse, 0x1, PT ;  /* 0x000000011100780c */ /* 0x040fe40003f44270 */
        /* <DEDUP_REMOVED lines=44> */
[----:B------:R-:W-:-:S04]  /*57e0*/  FMNMX.FTZ R16, R182, R17, !PT ;  /* 0x00000011b6107209 */ /* 0x000fc80007810000 */
[----:B------:R-:W-:Y:S02]  /*57f0*/  FMNMX.FTZ R18, R183, R16, !PT ;  /* 0x00000010b7127209 */ /* 0x000fe40007810000 */
[----:B--2---:R-:W-:-:S03]  /*5800*/  IADD3 R16, R3, -UR29, R4 ;  /* 0x8000001d03107c10 */ /* 0x004fc6000fffe004 */
[----:B------:R-:W1:Y:S01]  /*5810*/  SHFL.BFLY PT, R19, R18, 0x2, 0x1f ;  /* 0x0c401f0012137f89 */ /* 0x000e6200000e0000 */
        /* <DEDUP_REMOVED lines=71> */
[----:B-1----:R-:W-:Y:S01]  /*5c90*/  FMNMX.FTZ R152, R3, R152, !PT ;  /* 0x0000009803987209 */ /* 0x002fe20007810000 */
[----:B------:R-:W-:Y:S01]  /*5ca0*/  MUFU.EX2 R22, R22 ;  /* 0x0000001600167308 */ /* 0x000fe20000000800 */
[----:B------:R-:W-:-:S03]  /*5cb0*/  FFMA.FTZ R16, R183, UR14, -R16 ;  /* 0x0000000eb7107c23 */ /* 0x000fc60008010810 */
[----:B------:R-:W1:Y:S04]  /*5cc0*/  SHFL.BFLY PT, R3, R152, 0x1, 0x1f ;  /* 0x0c201f0098037f89 */ /* 0x000e6800000e0000 */
[----:B------:R-:W-:Y:S08]  /*5cd0*/  MUFU.EX2 R155, R155 ;  /* 0x0000009b009b7308 */ /* 0x000ff00000000800 */
[----:B------:R-:W-:Y:S08]  /*5ce0*/  MUFU.EX2 R20, R20 ;  /* 0x0000001400147308 */ /* 0x000ff00000000800 */
[----:B------:R-:W-:Y:S01]  /*5cf0*/  MUFU.EX2 R18, R18 ;  /* 0x0000001200127308 */ /* 0x000fe20000000800 */
[----:B-1----:R-:W-:-:S04]  /*5d00*/  FMNMX.FTZ R3, R152, R3, !PT ;  /* 0x0000000398037209 */ /* 0x002fc80007810000 */
[C---:B------:R-:W-:Y:S01]  /*5d10*/  FSETP.NEU.FTZ.AND P1, PT, R3.reuse, -INF , PT ;  /* 0xff8000000300780b */ /* 0x040fe20003f3d000 */
[----:B------:R-:W-:Y:S02]  /*5d20*/  FMUL.FTZ R152, R3, UR14 ;  /* 0x0000000e03987c20 */ /* 0x000fe40008410000 */
[----:B------:R-:W-:Y:S03]  /*5d30*/  MUFU.EX2 R21, R21 ;  /* 0x0000001500157308 */ /* 0x000fe60000000800 */
[----:B------:R-:W-:-:S05]  /*5d40*/  FSEL R178, R152, RZ, P1 ;  /* 0x000000ff98b27208 */ /* 0x000fca0000800000 */
[----:B------:R-:W-:Y:S01]  /*5d50*/  MUFU.EX2 R159, R159 ;  /* 0x0000009f009f7308 */ /* 0x000fe20000000800 */
[--C-:B------:R-:W-:Y:S01]  /*5d60*/  FFMA.FTZ R154, R156, UR14, -R178.reuse ;  /* 0x0000000e9c9a7c23 */ /* 0x100fe200080108b2 */
[--C-:B------:R-:W-:Y:S01]  /*5d70*/  FFMA.FTZ R156, R160, UR14, -R178.reuse ;  /* 0x0000000ea09c7c23 */ /* 0x100fe200080108b2 */
[--C-:B------:R-:W-:Y:S01]  /*5d80*/  FFMA.FTZ R153, R153, UR14, -R178.reuse ;  /* 0x0000000e99997c23 */ /* 0x100fe200080108b2 */
[----:B------:R-:W-:Y:S01]  /*5d90*/  FSEL R160, R4, RZ, P4 ;  /* 0x000000ff04a07208 */ /* 0x000fe20002000000 */
[--C-:B------:R-:W-:Y:S01]  /*5da0*/  FFMA.FTZ R152, R17, UR14, -R178.reuse ;  /* 0x0000000e11987c23 */ /* 0x100fe200080108b2 */
[--C-:B------:R-:W-:Y:S01]  /*5db0*/  FFMA.FTZ R17, R157, UR14, -R178.reuse ;  /* 0x0000000e9d117c23 */ /* 0x100fe200080108b2 */
[--C-:B------:R-:W-:Y:S01]  /*5dc0*/  FFMA.FTZ R157, R161, UR14, -R178.reuse ;  /* 0x0000000ea19d7c23 */ /* 0x100fe200080108b2 */
[----:B------:R1:W-:Y:S01]  /*5dd0*/  MUFU.EX2 R175, R153 ;  /* 0x0000009900af7308 */ /* 0x0003e20000000800 */
[--C-:B------:R-:W-:Y:S01]  /*5de0*/  FFMA.FTZ R161, R165, UR14, -R178.reuse ;  /* 0x0000000ea5a17c23 */ /* 0x100fe200080108b2 */
[----:B------:R-:W-:Y:S01]  /*5df0*/  MOV R165, UR6 ;  /* 0x0000000600a57c02 */ /* 0x000fe20008000f00 */
[--C-:B------:R-:W-:Y:S01]  /*5e00*/  FFMA.FTZ R158, R164, UR14, -R178.reuse ;  /* 0x0000000ea49e7c23 */ /* 0x100fe200080108b2 */
[--C-:B------:R-:W-:Y:S01]  /*5e10*/  FFMA.FTZ R169, R169, UR14, -R178.reuse ;  /* 0x0000000ea9a97c23 */ /* 0x100fe200080108b2 */
[--C-:B------:R-:W-:Y:S01]  /*5e20*/  FFMA.FTZ R172, R172, UR14, -R178.reuse ;  /* 0x0000000eacac7c23 */ /* 0x100fe200080108b2 */
[--C-:B------:R-:W-:Y:S01]  /*5e30*/  FFMA.FTZ R173, R173, UR14, -R178.reuse ;  /* 0x0000000eadad7c23 */ /* 0x100fe200080108b2 */
[--C-:B------:R-:W-:Y:S01]  /*5e40*/  FFMA.FTZ R176, R176, UR14, -R178.reuse ;  /* 0x0000000eb0b07c23 */ /* 0x100fe200080108b2 */
[----:B------:R-:W-:Y:S01]  /*5e50*/  MUFU.EX2 R152, R152 ;  /* 0x0000009800987308 */ /* 0x000fe20000000800 */
[----:B-1----:R-:W-:Y:S01]  /*5e60*/  FADD.FTZ R153, -R160, R15 ;  /* 0x0000000fa0997221 */ /* 0x002fe20000010100 */
[----:B------:R-:W-:Y:S01]  /*5e70*/  FSEL R15, R3, RZ, P1 ;  /* 0x000000ff030f7208 */ /* 0x000fe20000800000 */
[--C-:B------:R-:W-:Y:S01]  /*5e80*/  FFMA.FTZ R160, R168, UR14, -R178.reuse ;  /* 0x0000000ea8a07c23 */ /* 0x100fe200080108b2 */
[----:B------:R-:W-:Y:S01]  /*5e90*/  ISETP.NE.AND P1, PT, R2, RZ, PT ;  /* 0x000000ff0200720c */ /* 0x000fe20003f25270 */
[----:B------:R-:W-:Y:S01]  /*5ea0*/  FMUL.FTZ R153, R153, UR14 ;  /* 0x0000000e99997c20 */ /* 0x000fe20008410000 */
[----:B------:R-:W-:Y:S01]  /*5eb0*/  FFMA.FTZ R177, R177, UR14, -R178 ;  /* 0x0000000eb1b17c23 */ /* 0x000fe200080108b2 */
[----:B------:R-:W-:Y:S01]  /*5ec0*/  FADD.FTZ R15, -R15, R14 ;  /* 0x0000000e0f0f7221 */ /* 0x000fe20000010100 */
[----:B------:R-:W-:Y:S01]  /*5ed0*/  MUFU.EX2 R154, R154 ;  /* 0x0000009a009a7308 */ /* 0x000fe20000000800 */
[--C-:B------:R-:W-:Y:S01]  /*5ee0*/  FFMA.FTZ R180, R180, UR14, -R178.reuse ;  /* 0x0000000eb4b47c23 */ /* 0x100fe200080108b2 */
[----:B------:R-:W-:Y:S01]  /*5ef0*/  FFMA.FTZ R178, R181, UR14, -R178 ;  /* 0x0000000eb5b27c23 */ /* 0x000fe200080108b2 */
[----:B------:R-:W-:-:S05]  /*5f00*/  FMUL.FTZ R15, R15, UR14 ;  /* 0x0000000e0f0f7c20 */ /* 0x000fca0008410000 */
[----:B------:R-:W1:Y:S08]  /*5f10*/  MUFU.EX2 R14, R153 ;  /* 0x00000099000e7308 */ /* 0x000e700000000800 */
[----:B------:R-:W2:Y:S08]  /*5f20*/  MUFU.EX2 R15, R15 ;  /* 0x0000000f000f7308 */ /* 0x000eb00000000800 */
[----:B------:R-:W3:Y:S01]  /*5f30*/  MUFU.EX2 R17, R17 ;  /* 0x0000001100117308 */ /* 0x000ee20000000800 */
[----:B-1----:R-:W-:Y:S01]  /*5f40*/  FFMA.FTZ R153, R14, R6, R19 ;  /* 0x000000060e997223 */ /* 0x002fe20000010013 */
[-C--:B------:R-:W-:Y:S01]  /*5f50*/  FMUL.FTZ R26, R26, R14.reuse ;  /* 0x0000000e1a1a7220 */ /* 0x080fe20000410000 */
[-C--:B------:R-:W-:Y:S01]  /*5f60*/  FMUL.FTZ R27, R27, R14.reuse ;  /* 0x0000000e1b1b7220 */ /* 0x080fe20000410000 */
[-C--:B------:R-:W-:Y:S01]  /*5f70*/  FMUL.FTZ R30, R30, R14.reuse ;  /* 0x0000000e1e1e7220 */ /* 0x080fe20000410000 */
[----:B------:R-:W-:Y:S01]  /*5f80*/  FADD.FTZ R6, R22, R153 ;  /* 0x0000009916067221 */ /* 0x000fe20000010000 */
[-C--:B------:R-:W-:Y:S01]  /*5f90*/  FMUL.FTZ R31, R31, R14.reuse ;  /* 0x0000000e1f1f7220 */ /* 0x080fe20000410000 */
[----:B------:R-:W-:Y:S01]  /*5fa0*/  FMUL.FTZ R34, R34, R14 ;  /* 0x0000000e22227220 */ /* 0x000fe20000410000 */
[----:B------:R-:W1:Y:S01]  /*5fb0*/  MUFU.EX2 R156, R156 ;  /* 0x0000009c009c7308 */ /* 0x000e620000000800 */
[----:B--2---:R-:W-:Y:S01]  /*5fc0*/  FFMA.FTZ R164, R15, R5, R152 ;  /* 0x000000050fa47223 */ /* 0x004fe20000010098 */
[----:B------:R-:W-:-:S02]  /*5fd0*/  @!P1 IMAD R5, R165, 0x40, R0 ;  /* 0x00000040a5059824 */ /* 0x000fc400078e0200 */
[----:B------:R-:W-:Y:S01]  /*5fe0*/  FADD.FTZ R153, R155, R6 ;  /* 0x000000069b997221 */ /* 0x000fe20000010000 */
[C---:B------:R-:W-:Y:S01]  /*5ff0*/  F2FP.F16.F32.PACK_AB R155, R20.reuse, R155 ;  /* 0x0000009b149b723e */ /* 0x040fe200000000ff */
[C---:B------:R-:W-:Y:S01]  /*6000*/  FADD.FTZ R165, R175.reuse, R164 ;  /* 0x000000a4afa57221 */ /* 0x040fe20000010000 */
[----:B------:R-:W-:Y:S01]  /*6010*/  F2FP.F16.F32.PACK_AB R152, R175, R152 ;  /* 0x00000098af98723e */ /* 0x000fe200000000ff */
[----:B------:R-:W-:Y:S01]  /*6020*/  FADD.FTZ R153, R20, R153 ;  /* 0x0000009914997221 */ /* 0x000fe20000010000 */
[----:B------:R-:W2:Y:S01]  /*6030*/  MUFU.EX2 R157, R157 ;  /* 0x0000009d009d7308 */ /* 0x000ea20000000800 */
[----:B------:R-:W-:Y:S01]  /*6040*/  FADD.FTZ R164, R154, R165 ;  /* 0x000000a59aa47221 */ /* 0x000fe20000010000 */
[----:B------:R-:W-:Y:S01]  /*6050*/  @!P1 LEA R5, R5, UR39, 0x2 ;  /* 0x0000002705059c11 */ /* 0x000fe2000f8e10ff */
[----:B------:R-:W-:Y:S01]  /*6060*/  FADD.FTZ R168, R18, R153 ;  /* 0x0000009912a87221 */ /* 0x000fe20000010000 */
[C---:B---3--:R-:W-:Y:S01]  /*6070*/  F2FP.F16.F32.PACK_AB R154, R17.reuse, R154 ;  /* 0x0000009a119a723e */ /* 0x048fe200000000ff */
[----:B------:R-:W-:Y:S01]  /*6080*/  FADD.FTZ R165, R17, R164 ;  /* 0x000000a411a57221 */ /* 0x000fe20000010000 */
[-C--:B------:R-:W-:Y:S01]  /*6090*/  FMUL.FTZ R24, R24, R15.reuse ;  /* 0x0000000f18187220 */ /* 0x080fe20000410000 */
[----:B------:R-:W-:Y:S01]  /*60a0*/  FADD.FTZ R168, R21, R168 ;  /* 0x000000a815a87221 */ /* 0x000fe20000010000 */
[----:B------:R-:W3:Y:S01]  /*60b0*/  MUFU.EX2 R158, R158 ;  /* 0x0000009e009e7308 */ /* 0x000ee20000000800 */
[----:B-1----:R-:W-:Y:S01]  /*60c0*/  FADD.FTZ R6, R156, R165 ;  /* 0x000000a59c067221 */ /* 0x002fe20000010000 */
[----:B------:R-:W-:Y:S01]  /*60d0*/  @!P1 STS [R5+0x28800], R15 ;  /* 0x0288000f05009388 */ /* 0x000fe20000000800 */
[-C--:B------:R-:W-:Y:S01]  /*60e0*/  FMUL.FTZ R25, R25, R15.reuse ;  /* 0x0000000f19197220 */ /* 0x080fe20000410000 */
[-C--:B------:R-:W-:Y:S01]  /*60f0*/  FMUL.FTZ R28, R28, R15.reuse ;  /* 0x0000000f1c1c7220 */ /* 0x080fe20000410000 */
[-C--:B------:R-:W-:Y:S01]  /*6100*/  FMUL.FTZ R29, R29, R15.reuse ;  /* 0x0000000f1d1d7220 */ /* 0x080fe20000410000 */
[----:B------:R1:W-:Y:S01]  /*6110*/  @!P1 STS [R5+0x28820], R14 ;  /* 0x0288200e05009388 */ /* 0x0003e20000000800 */
        /* <DEDUP_REMOVED lines=11> */
[----:B------:R-:W-:Y:S01]  /*61d0*/  FADD.FTZ R153, R159, R168 ;  /* 0x000000a89f997221 */ /* 0x000fe20000010000 */
[-C--:B------:R-:W-:Y:S01]  /*61e0*/  FMUL.FTZ R41, R41, R15.reuse ;  /* 0x0000000f29297220 */ /* 0x080fe20000410000 */
[-C--:B------:R-:W-:Y:S01]  /*61f0*/  FMUL.FTZ R44, R44, R15.reuse ;  /* 0x0000000f2c2c7220 */ /* 0x080fe20000410000 */
[-C--:B------:R-:W-:Y:S01]  /*6200*/  FMUL.FTZ R45, R45, R15.reuse ;  /* 0x0000000f2d2d7220 */ /* 0x080fe20000410000 */
[-C--:B------:R-:W-:Y:S01]  /*6210*/  FMUL.FTZ R48, R48, R15.reuse ;  /* 0x0000000f30307220 */ /* 0x080fe20000410000 */
[-C--:B------:R-:W-:Y:S01]  /*6220*/  FMUL.FTZ R49, R49, R15.reuse ;  /* 0x0000000f31317220 */ /* 0x080fe20000410000 */
[----:B------:R-:W3:Y:S01]  /*6230*/  MUFU.EX2 R160, R160 ;  /* 0x000000a000a07308 */ /* 0x000ee20000000800 */
        /* <DEDUP_REMOVED lines=8> */
[----:B--2---:R-:W-:Y:S01]  /*62c0*/  FADD.FTZ R6, R162, R153 ;  /* 0x00000099a2067221 */ /* 0x004fe20000010000 */
[----:B------:R-:W-:Y:S01]  /*62d0*/  F2FP.F16.F32.PACK_AB R153, R22, R19 ;  /* 0x000000131699723e */ /* 0x000fe200000000ff */
[----:B------:R-:W-:Y:S01]  /*62e0*/  BAR.SYNC.DEFER_BLOCKING 0xf, 0x100 ;  /* 0x03c4000000007b1d */ /* 0x000fe20000010000 */
[----:B------:R-:W-:Y:S01]  /*62f0*/  F2FP.F16.F32.PACK_AB R159, R162, R159 ;  /* 0x0000009fa29f723e */ /* 0x000fe200000000ff */
        /* <DEDUP_REMOVED lines=19> */
[-C--:B------:R-:W-:Y:S01]  /*6430*/  FMUL.FTZ R92, R92, R15.reuse ;  /* 0x0000000f5c5c7220 */ /* 0x080fe20000410000 */
[----:B------:R-:W3:Y:S01]  /*6440*/  MUFU.EX2 R172, R172 ;  /* 0x000000ac00ac7308 */ /* 0x000ee20000000800 */
[C---:B-1----:R-:W-:Y:S01]  /*6450*/  FADD.FTZ R5, R169.reuse, R22 ;  /* 0x00000016a9057221 */ /* 0x042fe20000010000 */
[----:B------:R-:W-:Y:S01]  /*6460*/  F2FP.F16.F32.PACK_AB R160, R169, R160 ;  /* 0x000000a0a9a0723e */ /* 0x000fe200000000ff */
[----:B------:R1:W-:Y:S01]  /*6470*/  STSM.16.M88.4 [R10+0x26800], R152 ;  /* 0x026800980a007844 */ /* 0x0003e20000000200 */
[-C--:B------:R-:W-:Y:S01]  /*6480*/  FMUL.FTZ R93, R93, R15.reuse ;  /* 0x0000000f5d5d7220 */ /* 0x080fe20000410000 */
[-C--:B------:R-:W-:Y:S01]  /*6490*/  FMUL.FTZ R96, R96, R15.reuse ;  /* 0x0000000f60607220 */ /* 0x080fe20000410000 */
[----:B------:R-:W-:Y:S01]  /*64a0*/  FMUL.FTZ R97, R97, R15 ;  /* 0x0000000f61617220 */ /* 0x000fe20000410000 */
[----:B------:R1:W-:Y:S01]  /*64b0*/  STSM.16.M88.4 [R8], R156 ;  /* 0x0000009c08007844 */ /* 0x0003e20000000200 */
        /* <DEDUP_REMOVED lines=38> */
[----:B------:R-:W-:Y:S01]  /*6720*/  FMUL.FTZ R149, R149, R15 ;  /* 0x0000000f95957220 */ /* 0x000fe20000410000 */
[----:B------:R1:W-:Y:S01]  /*6730*/  STSM.16.M88.4 [R9], R160 ;  /* 0x000000a009007844 */ /* 0x0003e20000000200 */
        /* <DEDUP_REMOVED lines=16> */
[----:B------:R-:W-:Y:S01]  /*6840*/  MUFU.EX2 R171, R171 ;  /* 0x000000ab00ab7308 */ /* 0x000fe20000000800 */
[C---:B---3--:R-:W-:Y:S01]  /*6850*/  F2FP.F16.F32.PACK_AB R165, R174.reuse, R167 ;  /* 0x000000a7aea5723e */ /* 0x048fe200000000ff */
[----:B------:R-:W-:Y:S01]  /*6860*/  FADD.FTZ R6, R174, R5 ;  /* 0x00000005ae067221 */ /* 0x000fe20000010000 */
        /* <DEDUP_REMOVED lines=23> */
[----:B------:R-:W-:Y:S01]  /*69e0*/  FADD.FTZ R19, R171, R6 ;  /* 0x00000006ab137221 */ /* 0x000fe20000010000 */
        /* <DEDUP_REMOVED lines=11> */
[-C--:B------:R-:W-:Y:S01]  /*6aa0*/  FMUL.FTZ R111, R111, R14.reuse ;  /* 0x0000000e6f6f7220 */ /* 0x080fe20000410000 */
[-C--:B------:R-:W-:Y:S01]  /*6ab0*/  FMUL.FTZ R114, R114, R14.reuse ;  /* 0x0000000e72727220 */ /* 0x080fe20000410000 */
[-C--:B------:R-:W-:Y:S01]  /*6ac0*/  FMUL.FTZ R115, R115, R14.reuse ;  /* 0x0000000e73737220 */ /* 0x080fe20000410000 */
        /* <DEDUP_REMOVED lines=23> */
.L_x_7288:
[----:B------:R1:W2:Y:S01]  /*6c40*/  SYNCS.PHASECHK.TRANS64.TRYWAIT P1, [UR27+0x28c50], R13 ;  /* 0x028c500dff0075a7 */ /* 0x0002a2000802015b */
[----:B------:R-:W-:Y:S05]  /*6c50*/  @!P0 BRA `(.L_x_7289) ;  /* 0x0000000000048947 */ /* 0x000fea0003800000 */
[----:B------:R-:W-:Y:S01]  /*6c60*/  BPT.TRAP 0x1 ;  /* 0x000000040000795c */ /* 0x000fe20000300000 */
.L_x_7289:
[----:B--2---:R-:W-:Y:S05]  /*6c70*/  @P1 BRA `(.L_x_7290) ;  /* 0x0000000000081947 */ /* 0x004fea0003800000 */
[----:B------:R-:W2:Y:S02]  /*6c80*/  SYNCS.PHASECHK.TRANS64.TRYWAIT P1, [UR27+0x28c50], R13 ;  /* 0x028c500dff0075a7 */ /* 0x000ea4000802015b */
[----:B--2---:R-:W-:Y:S05]  /*6c90*/  @!P1 BRA `(.L_x_7291) ;  /* 0x00000088001c9947 */ /* 0x004fea0003800000 */
.L_x_7290:
        /* <DEDUP_REMOVED lines=34> */
.L_x_7292:
[----:B------:R-:W-:Y:S01]  /*6ec0*/  UISETP.GT.AND UP0, UPT, UR25, UR7, UPT ;  /* 0x000000071900728c */ /* 0x000fe2000bf04270 */
[----:B------:R-:W-:Y:S01]  /*6ed0*/  IMAD.MOV.U32 R15, RZ, RZ, R4 ;  /* 0x000000ffff0f7224 */ /* 0x000fe200078e0004 */
[----:B------:R-:W-:Y:S01]  /*6ee0*/  UIADD3 UR27, UR27, 0x28c60, URZ ;  /* 0x00028c601b1b7890 */ /* 0x000fe2000fffe03f */
[----:B--2---:R-:W-:Y:S01]  /*6ef0*/  MOV R14, R3 ;  /* 0x00000003000e7202 */ /* 0x004fe20000000f00 */
[----:B------:R-:W-:Y:S02]  /*6f00*/  UIADD3 UR25, UR25, -0x1, URZ ;  /* 0xffffffff19197890 */ /* 0x000fe4000fffe03f */
[----:B------:R-:W-:Y:S01]  /*6f10*/  PLOP3.LUT P1, PT, PT, PT, UP0, 0x80, 0x0 ;  /* 0x000000000000781c */ /* 0x000fe20003f2f008 */
[----:B------:R-:W-:Y:S01]  /*6f20*/  UPRMT UR27, UR44, 0x654, UR27 ;  /* 0x000006542c1b7896 */ /* 0x000fe2000800001b */
[----:B------:R-:W-:-:S08]  /*6f30*/  UMOV UR6, UR4 ;  /* 0x0000000400067c82 */ /* 0x000fd00008000000 */
[----:B------:R-:W-:Y:S03]  /*6f40*/  SYNCS.ARRIVE.TRANS64.RED.A1T0 RZ, [UR27], RZ ;  /* 0x000000ffffff79a7 */ /* 0x000fe6000810041b */
[----:B------:R-:W-:Y:S05]  /*6f50*/  @P1 BRA `(.L_x_7293) ;  /* 0xffffffe000801947 */ /* 0x000fea000383ffff */
.L_x_7282:
[----:B------:R-:W-:-:S06]  /*6f60*/  UISETP.GE.AND UP0, UPT, UR25, UR40, UPT ;  /* 0x000000281900728c */ /* 0x000fcc000bf06270 */
[----:B------:R-:W-:-:S13]  /*6f70*/  PLOP3.LUT P1, PT, PT, PT, UP0, 0x80, 0x0 ;  /* 0x000000000000781c */ /* 0x000fda0003f2f008 */
[----:B------:R-:W-:Y:S05]  /*6f80*/  @!P1 BRA `(.L_x_7294) ;  /* 0x0000001800349947 */ /* 0x000fea0003800000 */
[----:B012---:R-:W-:Y:S01]  /*6f90*/  IMAD.MOV.U32 R13, RZ, RZ, R4 ;  /* 0x000000ffff0d7224 */ /* 0x007fe200078e0004 */
[----:B------:R-:W-:Y:S01]  /*6fa0*/  UMOV UR7, UR4 ;  /* 0x0000000400077c82 */ /* 0x000fe20008000000 */
[----:B------:R-:W-:Y:S01]  /*6fb0*/  IMAD.MOV.U32 R12, RZ, RZ, R3 ;  /* 0x000000ffff0c7224 */ /* 0x000fe200078e0003 */
[----:B------:R-:W-:-:S06]  /*6fc0*/  ULDC UR6, c[0x0][0x988] ;  /* 0x0002620000067ab9 */ /* 0x000fcc0000000800 */
.L_x_7305:
[----:B------:R-:W-:-:S04]  /*6fd0*/  UIADD3 UR4, UR7, 0x1, URZ ;  /* 0x0000000107047890 */ /* 0x000fc8000fffe03f */
[----:B------:R-:W-:-:S04]  /*6fe0*/  UISETP.NE.AND UP0, UPT, UR4, 0x2, UPT ;  /* 0x000000020400788c */ /* 0x000fc8000bf05270 */
[----:B------:R-:W-:Y:S02]  /*6ff0*/  USEL UR10, URZ, 0x1, UP0 ;  /* 0x000000013f0a7887 */ /* 0x000fe40008000000 */
[----:B------:R-:W-:Y:S02]  /*7000*/  USEL UR4, UR4, URZ, UP0 ;  /* 0x0000003f04047287 */ /* 0x000fe40008000000 */
[----:B------:R-:W-:Y:S01]  /*7010*/  ULOP3.LUT UR5, UR5, UR10, URZ, 0x3c, !UPT ;  /* 0x0000000a05057292 */ /* 0x000fe2000f8e3c3f */
[----:B0-2---:R-:W-:Y:S11]  /*7020*/  @!P0 BRA `(.L_x_7295) ;  /* 0x0000000000048947 */ /* 0x005ff60003800000 */
[----:B------:R-:W-:Y:S01]  /*7030*/  BPT.TRAP 0x1 ;  /* 0x000000040000795c */ /* 0x000fe20000300000 */
.L_x_7295:
[----:B------:R-:W-:Y:S01]  /*7040*/  ULEA UR26, UR4, UR39, 0x3 ;  /* 0x00000027041a7291 */ /* 0x000fe2000f8e183f */
[----:B------:R-:W-:-:S04]  /*7050*/  MOV R11, UR5 ;  /* 0x00000005000b7c02 */ /* 0x000fc80008000f00 */
[----:B------:R-:W-:-:S04]  /*7060*/  SHF.L.U32 R11, R11, 0x1f, RZ ;  /* 0x0000001f0b0b7819 */ /* 0x000fc800000006ff */
[----:B------:R0:W1:Y:S01]  /*7070*/  SYNCS.PHASECHK.TRANS64.TRYWAIT P1, [UR26+0x28c30], R11 ;  /* 0x028c300bff0075a7 */ /* 0x000062000802015a */
[----:B------:R-:W-:Y:S05]  /*7080*/  @!P0 BRA `(.L_x_7296) ;  /* 0x0000000000048947 */ /* 0x000fea0003800000 */
[----:B------:R-:W-:Y:S01]  /*7090*/  BPT.TRAP 0x1 ;  /* 0x000000040000795c */ /* 0x000fe20000300000 */
.L_x_7296:
[----:B-1----:R-:W-:Y:S05]  /*70a0*/  @P1 BRA `(.L_x_7297) ;  /* 0x0000000000081947 */ /* 0x002fea0003800000 */
[----:B------:R-:W1:Y:S02]  /*70b0*/  SYNCS.PHASECHK.TRANS64.TRYWAIT P1, [UR26+0x28c30], R11 ;  /* 0x028c300bff0075a7 */ /* 0x000e64000802015a */
[----:B-1----:R-:W-:Y:S05]  /*70c0*/  @!P1 BRA `(.L_x_7298) ;  /* 0x0000008400289947 */ /* 0x002fea0003800000 */
.L_x_7297:
        /* <DEDUP_REMOVED lines=22> */
.L_x_7299:
        /* <DEDUP_REMOVED lines=28> */
[----:B------:R-:W-:Y:S02]  /*73f0*/  FMNMX.FTZ R4, R162, R3, !PT ;  /* 0x00000003a2047209 */ /* 0x000fe40007810000 */
[----:B-1----:R-:W-:Y:S02]  /*7400*/  FMNMX.FTZ R3, R16, R15, !PT ;  /* 0x0000000f10037209 */ /* 0x002fe40007810000 */
[----:B------:R-:W-:-:S03]  /*7410*/  FMNMX.FTZ R15, R163, R4, !PT ;  /* 0x00000004a30f7209 */ /* 0x000fc60007810000 */
[C---:B------:R-:W-:Y:S01]  /*7420*/  FMUL.FTZ R22, R3.reuse, UR14 ;  /* 0x0000000e03167c20 */ /* 0x040fe20008410000 */
        /* <DEDUP_REMOVED lines=25> */
[----:B------:R-:W-:Y:S01]  /*75c0*/  FMNMX.FTZ R4, R182, R17, !PT ;  /* 0x00000011b6047209 */ /* 0x000fe20007810000 */
[----:B------:R-:W-:-:S03]  /*75d0*/  FFMA.FTZ R17, R157, UR14, -R22 ;  /* 0x0000000e9d117c23 */ /* 0x000fc60008010816 */
[----:B------:R-:W-:Y:S02]  /*75e0*/  FMNMX.FTZ R4, R183, R4, !PT ;  /* 0x00000004b7047209 */ /* 0x000fe40007810000 */
[----:B------:R-:W2:Y:S03]  /*75f0*/  MUFU.EX2 R152, R152 ;  /* 0x0000009800987308 */ /* 0x000ea60000000800 */
[----:B------:R-:W3:Y:S05]  /*7600*/  SHFL.BFLY PT, R23, R4, 0x2, 0x1f ;  /* 0x0c401f0004177f89 */ /* 0x000eea00000e0000 */
[----:B------:R-:W-:Y:S01]  /*7610*/  MUFU.EX2 R14, R14 ;  /* 0x0000000e000e7308 */ /* 0x000fe20000000800 */
        /* <DEDUP_REMOVED lines=8> */
[C---:B--2---:R-:W-:Y:S01]  /*76a0*/  FADD.FTZ R5, R152.reuse, R5 ;  /* 0x0000000598057221 */ /* 0x044fe20000010000 */
        /* <DEDUP_REMOVED lines=9> */
[----:B---3--:R-:W-:Y:S01]  /*7740*/  FMNMX.FTZ R20, R4, R23, !PT ;  /* 0x0000001704147209 */ /* 0x008fe20007810000 */
[--C-:B------:R-:W-:Y:S01]  /*7750*/  FFMA.FTZ R23, R169, UR14, -R22.reuse ;  /* 0x0000000ea9177c23 */ /* 0x100fe20008010816 */
[----:B------:R-:W-:Y:S01]  /*7760*/  FFMA.FTZ R169, R177, UR14, -R22 ;  /* 0x0000000eb1a97c23 */ /* 0x000fe20008010816 */
[-C--:B------:R-:W-:Y:S01]  /*7770*/  FMUL.FTZ R49, R49, R12.reuse ;  /* 0x0000000c31317220 */ /* 0x080fe20000410000 */
[-C--:B------:R-:W-:Y:S01]  /*7780*/  FMUL.FTZ R52, R52, R12.reuse ;  /* 0x0000000c34347220 */ /* 0x080fe20000410000 */
[----:B------:R-:W1:Y:S01]  /*7790*/  SHFL.BFLY PT, R153, R20, 0x1, 0x1f ;  /* 0x0c201f0014997f89 */ /* 0x000e6200000e0000 */
        /* <DEDUP_REMOVED lines=23> */
[----:B-1----:R-:W-:Y:S01]  /*7910*/  FMNMX.FTZ R4, R20, R153, !PT ;  /* 0x0000009914047209 */ /* 0x002fe20007810000 */
[----:B------:R-:W-:Y:S01]  /*7920*/  MUFU.EX2 R160, R160 ;  /* 0x000000a000a07308 */ /* 0x000fe20000000800 */
[-C--:B------:R-:W-:Y:S01]  /*7930*/  FMUL.FTZ R93, R93, R12.reuse ;  /* 0x0000000c5d5d7220 */ /* 0x080fe20000410000 */
[-C--:B------:R-:W-:Y:S01]  /*7940*/  FMUL.FTZ R96, R96, R12.reuse ;  /* 0x0000000c60607220 */ /* 0x080fe20000410000 */
[-C--:B------:R-:W-:Y:S01]  /*7950*/  FMUL.FTZ R97, R97, R12.reuse ;  /* 0x0000000c61617220 */ /* 0x080fe20000410000 */
        /* <DEDUP_REMOVED lines=21> */
[--C-:B------:R-:W-:Y:S01]  /*7ab0*/  FFMA.FTZ R182, R182, UR14, -R176.reuse ;  /* 0x0000000eb6b67c23 */ /* 0x100fe200080108b0 */
        /* <DEDUP_REMOVED lines=11> */
[----:B--2---:R-:W-:-:S02]  /*7b70*/  IMAD.U32 R155, RZ, RZ, UR7 ;  /* 0x00000007ff9b7e24 */ /* 0x004fc4000f8e00ff */
[----:B-1----:R-:W-:Y:S01]  /*7b80*/  FFMA.FTZ R6, R173, R6, R168 ;  /* 0x00000006ad067223 */ /* 0x002fe200000100a8 */
[-C--:B------:R-:W-:Y:S01]  /*7b90*/  FMUL.FTZ R120, R120, R12.reuse ;  /* 0x0000000c78787220 */ /* 0x080fe20000410000 */
[-C--:B------:R-:W-:Y:S01]  /*7ba0*/  FMUL.FTZ R121, R121, R12.reuse ;  /* 0x0000000c79797220 */ /* 0x080fe20000410000 */
[----:B------:R-:W-:Y:S02]  /*7bb0*/  @!P1 IMAD R22, R155, 0x40, R0 ;  /* 0x000000409b169824 */ /* 0x000fe400078e0200 */
[-C--:B------:R-:W-:Y:S01]  /*7bc0*/  FMUL.FTZ R124, R124, R12.reuse ;  /* 0x0000000c7c7c7220 */ /* 0x080fe20000410000 */
[-C--:B------:R-:W-:Y:S01]  /*7bd0*/  FMUL.FTZ R125, R125, R12.reuse ;  /* 0x0000000c7d7d7220 */ /* 0x080fe20000410000 */
[----:B------:R-:W1:Y:S01]  /*7be0*/  MUFU.EX2 R159, R159 ;  /* 0x0000009f009f7308 */ /* 0x000e620000000800 */
[C---:B---3--:R-:W-:Y:S01]  /*7bf0*/  FADD.FTZ R155, R153.reuse, R6 ;  /* 0x00000006999b7221 */ /* 0x048fe20000010000 */
[----:B------:R-:W-:Y:S01]  /*7c00*/  FADD.FTZ R6, R14, R5 ;  /* 0x000000050e067221 */ /* 0x000fe20000010000 */
[----:B------:R-:W-:Y:S01]  /*7c10*/  @!P1 LEA R22, R22, UR39, 0x2 ;  /* 0x0000002716169c11 */ /* 0x000fe2000f8e10ff */
[----:B------:R-:W-:Y:S01]  /*7c20*/  FMUL.FTZ R128, R128, R12 ;  /* 0x0000000c80807220 */ /* 0x000fe20000410000 */
[----:B------:R-:W-:Y:S01]  /*7c30*/  F2FP.F16.F32.PACK_AB R153, R153, R168 ;  /* 0x000000a89999723e */ /* 0x000fe200000000ff */
[----:B------:R-:W-:Y:S01]  /*7c40*/  FADD.FTZ R5, R17, R6 ;  /* 0x0000000611057221 */ /* 0x000fe20000010000 */
[-C--:B------:R-:W-:Y:S01]  /*7c50*/  FMUL.FTZ R129, R129, R12.reuse ;  /* 0x0000000c81817220 */ /* 0x080fe20000410000 */
[----:B------:R-:W2:Y:S01]  /*7c60*/  MUFU.EX2 R157, R162 ;  /* 0x000000a2009d7308 */ /* 0x000ea20000000800 */
[----:B----4-:R-:W-:Y:S01]  /*7c70*/  FADD.FTZ R154, R158, R155 ;  /* 0x0000009b9e9a7221 */ /* 0x010fe20000010000 */
[----:B------:R-:W-:Y:S01]  /*7c80*/  @!P1 STS [R22+0x28800], R12 ;  /* 0x0288000c16009388 */ /* 0x000fe20000000800 */
[-C--:B------:R-:W-:Y:S01]  /*7c90*/  FMUL.FTZ R132, R132, R12.reuse ;  /* 0x0000000c84847220 */ /* 0x080fe20000410000 */
[-C--:B------:R-:W-:Y:S01]  /*7ca0*/  FMUL.FTZ R133, R133, R12.reuse ;  /* 0x0000000c85857220 */ /* 0x080fe20000410000 */
[-C--:B------:R-:W-:Y:S01]  /*7cb0*/  FMUL.FTZ R136, R136, R12.reuse ;  /* 0x0000000c88887220 */ /* 0x080fe20000410000 */
[----:B------:R3:W-:Y:S01]  /*7cc0*/  @!P1 STS [R22+0x28820], R173 ;  /* 0x028820ad16009388 */ /* 0x0007e20000000800 */
[-C--:B------:R-:W-:Y:S01]  /*7cd0*/  FMUL.FTZ R137, R137, R12.reuse ;  /* 0x0000000c89897220 */ /* 0x080fe20000410000 */
[----:B------:R-:W4:Y:S01]  /*7ce0*/  MUFU.EX2 R172, R163 ;  /* 0x000000a300ac7308 */ /* 0x000f220000000800 */
[----:B-1----:R-:W-:Y:S01]  /*7cf0*/  FADD.FTZ R154, R159, R154 ;  /* 0x0000009a9f9a7221 */ /* 0x002fe20000010000 */
[-C--:B------:R-:W-:Y:S01]  /*7d00*/  FMUL.FTZ R140, R140, R12.reuse ;  /* 0x0000000c8c8c7220 */ /* 0x080fe20000410000 */
[-C--:B------:R-:W-:Y:S01]  /*7d10*/  FMUL.FTZ R141, R141, R12.reuse ;  /* 0x0000000c8d8d7220 */ /* 0x080fe20000410000 */
[-C--:B------:R-:W-:Y:S01]  /*7d20*/  FMUL.FTZ R144, R144, R12.reuse ;  /* 0x0000000c90907220 */ /* 0x080fe20000410000 */
[-C--:B------:R-:W-:Y:S01]  /*7d30*/  FMUL.FTZ R145, R145, R12.reuse ;  /* 0x0000000c91917220 */ /* 0x080fe20000410000 */
[-C--:B------:R-:W-:Y:S01]  /*7d40*/  FMUL.FTZ R148, R148, R12.reuse ;  /* 0x0000000c94947220 */ /* 0x080fe20000410000 */
[----:B------:R-:W-:Y:S01]  /*7d50*/  FMUL.FTZ R149, R149, R12 ;  /* 0x0000000c95957220 */ /* 0x000fe20000410000 */
        /* <DEDUP_REMOVED lines=8> */
[----:B------:R-:W5:Y:S01]  /*7de0*/  MUFU.EX2 R167, R167 ;  /* 0x000000a700a77308 */ /* 0x000f620000000800 */
[-C--:B------:R-:W-:Y:S01]  /*7df0*/  FMUL.FTZ R39, R39, R173.reuse ;  /* 0x000000ad27277220 */ /* 0x080fe20000410000 */
[-C--:B------:R-:W-:Y:S01]  /*7e00*/  FMUL.FTZ R42, R42, R173.reuse ;  /* 0x000000ad2a2a7220 */ /* 0x080fe20000410000 */
[-C--:B------:R-:W-:Y:S01]  /*7e10*/  FMUL.FTZ R43, R43, R173.reuse ;  /* 0x000000ad2b2b7220 */ /* 0x080fe20000410000 */
[-C--:B------:R-:W-:Y:S01]  /*7e20*/  FMUL.FTZ R46, R46, R173.reuse ;  /* 0x000000ad2e2e7220 */ /* 0x080fe20000410000 */
[-C--:B------:R-:W-:Y:S01]  /*7e30*/  FMUL.FTZ R47, R47, R173.reuse ;  /* 0x000000ad2f2f7220 */ /* 0x080fe20000410000 */
[-C--:B------:R-:W-:Y:S01]  /*7e40*/  FMUL.FTZ R50, R50, R173.reuse ;  /* 0x000000ad32327220 */ /* 0x080fe20000410000 */
        /* <DEDUP_REMOVED lines=11> */
[----:B--2---:R-:W-:Y:S01]  /*7f00*/  FADD.FTZ R5, R157, R154 ;  /* 0x0000009a9d057221 */ /* 0x004fe20000010000 */
[----:B------:R-:W-:Y:S01]  /*7f10*/  F2FP.F16.F32.PACK_AB R156, R19, R156 ;  /* 0x0000009c139c723e */ /* 0x000fe200000000ff */
[----:B------:R-:W-:Y:S01]  /*7f20*/  FMUL.FTZ R67, R67, R173 ;  /* 0x000000ad43437220 */ /* 0x000fe20000410000 */
[----:B------:R-:W-:Y:S01]  /*7f30*/  FADD.FTZ R155, R19, R170 ;  /* 0x000000aa139b7221 */ /* 0x000fe20000010000 */
[C---:B----4-:R-:W-:Y:S01]  /*7f40*/  FADD.FTZ R5, R172.reuse, R5 ;  /* 0x00000005ac057221 */ /* 0x050fe20000010000 */
[----:B------:R-:W-:Y:S01]  /*7f50*/  F2FP.F16.F32.PACK_AB R157, R172, R157 ;  /* 0x0000009dac9d723e */ /* 0x000fe200000000ff */
[----:B------:R-:W0:Y:S01]  /*7f60*/  MUFU.EX2 R162, R171 ;  /* 0x000000ab00a27308 */ /* 0x000e220000000800 */
[----:B------:R-:W-:Y:S01]  /*7f70*/  FADD.FTZ R154, R16, R155 ;  /* 0x0000009b109a7221 */ /* 0x000fe20000010000 */
[----:B-1----:R-:W-:Y:S01]  /*7f80*/  FADD.FTZ R170, R166, R5 ;  /* 0x00000005a6aa7221 */ /* 0x002fe20000010000 */
[----:B------:R-:W-:Y:S01]  /*7f90*/  F2FP.F16.F32.PACK_AB R155, R159, R158 ;  /* 0x0000009e9f9b723e */ /* 0x000fe200000000ff */
[-C--:B------:R-:W-:Y:S01]  /*7fa0*/  FMUL.FTZ R70, R70, R173.reuse ;  /* 0x000000ad46467220 */ /* 0x080fe20000410000 */
[----:B------:R-:W-:Y:S01]  /*7fb0*/  FADD.FTZ R5, R21, R154 ;  /* 0x0000009a15057221 */ /* 0x000fe20000010000 */
[----:B-----5:R-:W-:Y:S01]  /*7fc0*/  FADD.FTZ R170, R167, R170 ;  /* 0x000000aaa7aa7221 */ /* 0x020fe20000010000 */
[----:B------:R-:W-:Y:S01]  /*7fd0*/  F2FP.F16.F32.PACK_AB R154, R17, R14 ;  /* 0x0000000e119a723e */ /* 0x000fe200000000ff */
[----:B------:R-:W1:Y:S01]  /*7fe0*/  MUFU.EX2 R18, R18 ;  /* 0x0000001200127308 */ /* 0x000e620000000800 */
[----:B------:R-:W-:Y:S01]  /*7ff0*/  BAR.SYNC.DEFER_BLOCKING 0xf, 0x100 ;  /* 0x03c4000000007b1d */ /* 0x000fe20000010000 */
[----:B------:R-:W-:Y:S01]  /*8000*/  FADD.FTZ R14, R160, R5 ;  /* 0x00000005a00e7221 */ /* 0x000fe20000010000 */
[----:B---3--:R-:W-:Y:S01]  /*8010*/  FADD.FTZ R5, R161, R170 ;  /* 0x000000aaa1057221 */ /* 0x008fe20000010000 */
[----:B------:R-:W-:Y:S01]  /*8020*/  F2FP.F16.F32.PACK_AB R158, R21, R16 ;  /* 0x00000010159e723e */ /* 0x000fe200000000ff */
[----:B------:R-:W-:Y:S01]  /*8030*/  FMUL.FTZ R71, R71, R173 ;  /* 0x000000ad47477220 */ /* 0x000fe20000410000 */
[----:B------:R-:W-:Y:S01]  /*8040*/  FADD.FTZ R15, R23, R14 ;  /* 0x0000000e170f7221 */ /* 0x000fe20000010000 */
[----:B------:R-:W-:Y:S01]  /*8050*/  F2FP.F16.F32.PACK_AB R159, R167, R166 ;  /* 0x000000a6a79f723e */ /* 0x000fe200000000ff */
[----:B------:R-:W2:Y:S01]  /*8060*/  MUFU.EX2 R163, R174 ;  /* 0x000000ae00a37308 */ /* 0x000ea20000000800 */
[C---:B0-----:R-:W-:Y:S01]  /*8070*/  FADD.FTZ R14, R162.reuse, R5 ;  /* 0x00000005a20e7221 */ /* 0x041fe20000010000 */
[----:B------:R-:W-:Y:S01]  /*8080*/  F2FP.F16.F32.PACK_AB R161, R162, R161 ;  /* 0x000000a1a2a1723e */ /* 0x000fe200000000ff */
[-C--:B------:R-:W-:Y:S01]  /*8090*/  FMUL.FTZ R74, R74, R173.reuse ;  /* 0x000000ad4a4a7220 */ /* 0x080fe20000410000 */
[----:B------:R-:W-:Y:S01]  /*80a0*/  F2FP.F16.F32.PACK_AB R160, R23, R160 ;  /* 0x000000a017a0723e */ /* 0x000fe200000000ff */
[-C--:B------:R-:W-:Y:S01]  /*80b0*/  FMUL.FTZ R75, R75, R173.reuse ;  /* 0x000000ad4b4b7220 */ /* 0x080fe20000410000 */
[-C--:B------:R-:W-:Y:S01]  /*80c0*/  FMUL.FTZ R78, R78, R173.reuse ;  /* 0x000000ad4e4e7220 */ /* 0x080fe20000410000 */
[-C--:B------:R-:W-:Y:S01]  /*80d0*/  FMUL.FTZ R79, R79, R173.reuse ;  /* 0x000000ad4f4f7220 */ /* 0x080fe20000410000 */
[----:B------:R-:W0:Y:S01]  /*80e0*/  MUFU.EX2 R165, R165 ;  /* 0x000000a500a57308 */ /* 0x000e220000000800 */
        /* <DEDUP_REMOVED lines=9> */
[----:B------:R2:W-:Y:S01]  /*8180*/  STSM.16.M88.4 [R10+0x26800], R152 ;  /* 0x026800980a007844 */ /* 0x0005e20000000200 */
[-C--:B------:R-:W-:Y:S01]  /*8190*/  FMUL.FTZ R94, R94, R173.reuse ;  /* 0x000000ad5e5e7220 */ /* 0x080fe20000410000 */
[-C--:B------:R-:W-:Y:S01]  /*81a0*/  FMUL.FTZ R95, R95, R173.reuse ;  /* 0x000000ad5f5f7220 */ /* 0x080fe20000410000 */
[-C--:B------:R-:W-:Y:S01]  /*81b0*/  FMUL.FTZ R98, R98, R173.reuse ;  /* 0x000000ad62627220 */ /* 0x080fe20000410000 */
[----:B------:R2:W-:Y:S01]  /*81c0*/  STSM.16.M88.4 [R8], R156 ;  /* 0x0000009c08007844 */ /* 0x0005e20000000200 */
[-C--:B------:R-:W-:Y:S01]  /*81d0*/  FMUL.FTZ R99, R99, R173.reuse ;  /* 0x000000ad63637220 */ /* 0x080fe20000410000 */
[----:B------:R-:W3:Y:S01]  /*81e0*/  MUFU.EX2 R164, R164 ;  /* 0x000000a400a47308 */ /* 0x000ee20000000800 */
[C---:B0-----:R-:W-:Y:S01]  /*81f0*/  FADD.FTZ R15, R165.reuse, R22 ;  /* 0x00000016a50f7221 */ /* 0x041fe20000010000 */
[----:B------:R-:W-:Y:S01]  /*8200*/  F2FP.F16.F32.PACK_AB R162, R165, R18 ;  /* 0x00000012a5a2723e */ /* 0x000fe200000000ff */
[-C--:B------:R-:W-:Y:S01]  /*8210*/  FMUL.FTZ R102, R102, R173.reuse ;  /* 0x000000ad66667220 */ /* 0x080fe20000410000 */
[-C--:B------:R-:W-:Y:S01]  /*8220*/  FMUL.FTZ R103, R103, R173.reuse ;  /* 0x000000ad67677220 */ /* 0x080fe20000410000 */
[-C--:B------:R-:W-:Y:S01]  /*8230*/  FMUL.FTZ R106, R106, R173.reuse ;  /* 0x000000ad6a6a7220 */ /* 0x080fe20000410000 */
[-C--:B------:R-:W-:Y:S01]  /*8240*/  FMUL.FTZ R107, R107, R173.reuse ;  /* 0x000000ad6b6b7220 */ /* 0x080fe20000410000 */
[----:B------:R-:W-:Y:S01]  /*8250*/  FMUL.FTZ R110, R110, R173 ;  /* 0x000000ad6e6e7220 */ /* 0x000fe20000410000 */
[----:B------:R-:W0:Y:S01]  /*8260*/  MUFU.EX2 R178, R178 ;  /* 0x000000b200b27308 */ /* 0x000e220000000800 */
        /* <DEDUP_REMOVED lines=30> */
[----:B------:R-:W-:Y:S01]  /*8450*/  FMUL.FTZ R151, R151, R173 ;  /* 0x000000ad97977220 */ /* 0x000fe20000410000 */
[----:B------:R-:W1:Y:S01]  /*8460*/  MUFU.EX2 R179, R179 ;  /* 0x000000b300b37308 */ /* 0x000e620000000800 */
[----:B---3--:R-:W-:-:S07]  /*8470*/  FADD.FTZ R6, R20, R5 ;  /* 0x0000000514067221 */ /* 0x008fce0000010000 */
[----:B------:R-:W3:Y:S01]  /*8480*/  MUFU.EX2 R182, R182 ;  /* 0x000000b600b67308 */ /* 0x000ee20000000800 */
[C---:B0-----:R-:W-:Y:S01]  /*8490*/  F2FP.F16.F32.PACK_AB R166, R13.reuse, R20 ;  /* 0x000000140da6723e */ /* 0x041fe200000000ff */
[----:B------:R-:W-:-:S06]  /*84a0*/  FADD.FTZ R5, R13, R6 ;  /* 0x000000060d057221 */ /* 0x000fcc0000010000 */
[----:B------:R-:W0:Y:S01]  /*84b0*/  MUFU.EX2 R183, R183 ;  /* 0x000000b700b77308 */ /* 0x000e220000000800 */
[C---:B-1----:R-:W-:Y:S01]  /*84c0*/  FADD.FTZ R15, R179.reuse, R16 ;  /* 0x00000010b30f7221 */ /* 0x042fe20000010000 */
[----:B------:R-:W-:-:S03]  /*84d0*/  F2FP.F16.F32.PACK_AB R165, R179, R178 ;  /* 0x000000b2b3a5723e */ /* 0x000fc600000000ff */
[----:B---3--:R-:W-:Y:S01]  /*84e0*/  FADD.FTZ R14, R182, R15 ;  /* 0x0000000fb60e7221 */ /* 0x008fe20000010000 */
[----:B0-----:R-:W-:-:S03]  /*84f0*/  F2FP.F16.F32.PACK_AB R167, R183, R182 ;  /* 0x000000b6b7a7723e */ /* 0x001fc600000000ff */
[----:B------:R-:W-:Y:S02]  /*8500*/  FADD.FTZ R6, R183, R14 ;  /* 0x0000000eb7067221 */ /* 0x000fe40000010000 */
[----:B------:R2:W-:Y:S01]  /*8510*/  STSM.16.M88.4 [R7], R164 ;  /* 0x000000a407007844 */ /* 0x0005e20000000200 */
[----:B------:R-:W-:Y:S05]  /*8520*/  @!P0 BRA `(.L_x_7300) ;  /* 0x0000000000048947 */ /* 0x000fea0003800000 */
[----:B------:R-:W-:Y:S01]  /*8530*/  BPT.TRAP 0x1 ;  /* 0x000000040000795c */ /* 0x000fe20000300000 */
.L_x_7300:
[----:B------:R0:W1:Y:S01]  /*8540*/  SYNCS.PHASECHK.TRANS64.TRYWAIT P1, [UR26+0x28c50], R11 ;  /* 0x028c500bff0075a7 */ /* 0x000062000802015a */
[----:B------:R-:W-:Y:S05]  /*8550*/  @!P0 BRA `(.L_x_7301) ;  /* 0x0000000000048947 */ /* 0x000fea0003800000 */
[----:B------:R-:W-:Y:S01]  /*8560*/  BPT.TRAP 0x1 ;  /* 0x000000040000795c */ /* 0x000fe20000300000 */
.L_x_7301:
[----:B-1----:R-:W-:Y:S05]  /*8570*/  @P1 BRA `(.L_x_7302) ;  /* 0x0000000000081947 */ /* 0x002fea0003800000 */
[----:B------:R-:W1:Y:S02]  /*8580*/  SYNCS.PHASECHK.TRANS64.TRYWAIT P1, [UR26+0x28c50], R11 ;  /* 0x028c500bff0075a7 */ /* 0x000e64000802015a */
[----:B-1----:R-:W-:Y:S05]  /*8590*/  @!P1 BRA `(.L_x_7303) ;  /* 0x00000070000c9947 */ /* 0x002fea0003800000 */
.L_x_7302:
        /* <DEDUP_REMOVED lines=34> */
.L_x_7304:
[----:B------:R-:W-:Y:S01]  /*87c0*/  UISETP.GT.AND UP0, UPT, UR25, UR40, UPT ;  /* 0x000000281900728c */ /* 0x000fe2000bf04270 */
[----:B------:R-:W-:Y:S01]  /*87d0*/  MOV R13, R4 ;  /* 0x00000004000d7202 */ /* 0x000fe20000000f00 */
[----:B------:R-:W-:Y:S01]  /*87e0*/  UIADD3 UR7, UR26, 0x28c60, URZ ;  /* 0x00028c601a077890 */ /* 0x000fe2000fffe03f */
[----:B-1----:R-:W-:Y:S01]  /*87f0*/  IMAD.MOV.U32 R12, RZ, RZ, R3 ;  /* 0x000000ffff0c7224 */ /* 0x002fe200078e0003 */
[----:B------:R-:W-:Y:S02]  /*8800*/  UIADD3 UR25, UR25, -0x1, URZ ;  /* 0xffffffff19197890 */ /* 0x000fe4000fffe03f */
[----:B------:R-:W-:Y:S01]  /*8810*/  PLOP3.LUT P1, PT, PT, PT, UP0, 0x80, 0x0 ;  /* 0x000000000000781c */ /* 0x000fe20003f2f008 */
[----:B------:R-:W-:-:S09]  /*8820*/  UPRMT UR7, UR44, 0x654, UR7 ;  /* 0x000006542c077896 */ /* 0x000fd20008000007 */
[----:B------:R-:W-:Y:S01]  /*8830*/  SYNCS.ARRIVE.TRANS64.RED.A1T0 RZ, [UR7], RZ ;  /* 0x000000ffffff79a7 */ /* 0x000fe20008100407 */
[----:B------:R-:W-:Y:S02]  /*8840*/  UMOV UR7, UR4 ;  /* 0x0000000400077c82 */ /* 0x000fe40008000000 */
[----:B------:R-:W-:Y:S05]  /*8850*/  @P1 BRA `(.L_x_7305) ;  /* 0xffffffe400dc1947 */ /* 0x000fea000383ffff */
.L_x_7294:
[----:B--23--:R-:W2:Y:S01]  /*8860*/  SHFL.BFLY PT, R8, R5, 0x2, 0x1f ;  /* 0x0c401f0005087f89 */ /* 0x00cea200000e0000 */
[----:B------:R-:W-:Y:S08]  /*8870*/  BAR.ARV 0x8, 0x100 ;  /* 0x0204000000007b1d */ /* 0x000ff00000002000 */
[----:B------:R-:W-:Y:S01]  /*8880*/  BAR.SYNC.DEFER_BLOCKING 0xf, 0x100 ;  /* 0x03c4000000007b1d */ /* 0x000fe20000010000 */
[----:B------:R-:W-:-:S02]  /*8890*/  ISETP.NE.AND P0, PT, R2, RZ, PT ;  /* 0x000000ff0200720c */ /* 0x000fc40003f05270 */
[----:B------:R-:W-:-:S03]  /*88a0*/  MOV R2, RZ ;  /* 0x000000ff00027202 */ /* 0x000fc60000000f00 */
[----:B------:R-:W3:Y:S01]  /*88b0*/  SHFL.BFLY PT, R9, R6, 0x2, 0x1f ;  /* 0x0c401f0006097f89 */ /* 0x000ee200000e0000 */
[----:B--2---:R-:W-:Y:S01]  /*88c0*/  FADD.FTZ R8, R8, R5 ;  /* 0x0000000508087221 */ /* 0x004fe20000010000 */
[----:B------:R-:W-:-:S04]  /*88d0*/  IMAD.U32 R5, RZ, RZ, UR4 ;  /* 0x00000004ff057e24 */ /* 0x000fc8000f8e00ff */
[----:B------:R-:W0:Y:S01]  /*88e0*/  SHFL.BFLY PT, R7, R8, 0x1, 0x1f ;  /* 0x0c201f0008077f89 */ /* 0x000e2200000e0000 */
[----:B------:R-:W-:Y:S01]  /*88f0*/  IMAD R0, R5, 0x40, R0 ;  /* 0x0000004005007824 */ /* 0x000fe200078e0200 */
[----:B------:R-:W-:-:S04]  /*8900*/  MOV R5, 0xff800000 ;  /* 0xff80000000057802 */ /* 0x000fc80000000f00 */
[----:B------:R-:W-:Y:S01]  /*8910*/  @!P0 LEA R0, R0, UR39, 0x2 ;  /* 0x0000002700008c11 */ /* 0x000fe2000f8e10ff */
[----:B---3--:R-:W-:Y:S01]  /*8920*/  FADD.FTZ R9, R9, R6 ;  /* 0x0000000609097221 */ /* 0x008fe20000010000 */
[----:B------:R-:W-:-:S04]  /*8930*/  IMAD.MOV.U32 R6, RZ, RZ, -0x800000 ;  /* 0xff800000ff067424 */ /* 0x000fc800078e00ff */
[----:B------:R-:W2:Y:S01]  /*8940*/  SHFL.BFLY PT, R10, R9, 0x1, 0x1f ;  /* 0x0c201f00090a7f89 */ /* 0x000ea200000e0000 */
[----:B0-----:R-:W-:Y:S01]  /*8950*/  FADD.FTZ R11, R8, R7 ;  /* 0x00000007080b7221 */ /* 0x001fe20000010000 */
[----:B------:R-:W-:-:S04]  /*8960*/  IMAD.MOV.U32 R7, RZ, RZ, RZ ;  /* 0x000000ffff077224 */ /* 0x000fc800078e00ff */
[----:B------:R-:W-:-:S13]  /*8970*/  FSETP.NE.FTZ.AND P1, PT, R11, RZ, PT ;  /* 0x000000ff0b00720b */ /* 0x000fda0003f35000 */
[----:B------:R-:W0:Y:S01]  /*8980*/  @P1 MUFU.RCP R7, R11 ;  /* 0x0000000b00071308 */ /* 0x000e220000001000 */
[----:B--2---:R-:W-:-:S05]  /*8990*/  FADD.FTZ R10, R9, R10 ;  /* 0x0000000a090a7221 */ /* 0x004fca0000010000 */
[----:B------:R-:W-:Y:S02]  /*89a0*/  FSETP.NE.FTZ.AND P2, PT, R10, RZ, PT ;  /* 0x000000ff0a00720b */ /* 0x000fe40003f55000 */
[----:B------:R-:W-:Y:S01]  /*89b0*/  @P1 MUFU.LG2 R8, R11 ;  /* 0x0000000b00081308 */ /* 0x000fe20000000c00 */
[----:B0-----:R-:W-:Y:S01]  /*89c0*/  @!P0 STS [R0+0x28800], R7 ;  /* 0x0288000700008388 */ /* 0x001fe20000000800 */
[-C--:B------:R-:W-:Y:S01]  /*89d0*/  FMUL.FTZ R24, R24, R7.reuse ;  /* 0x0000000718187220 */ /* 0x080fe20000410000 */
[----:B------:R-:W-:-:S08]  /*89e0*/  FMUL.FTZ R25, R25, R7 ;  /* 0x0000000719197220 */ /* 0x000fd00000410000 */
[----:B------:R-:W0:Y:S01]  /*89f0*/  @P2 MUFU.RCP R2, R10 ;  /* 0x0000000a00022308 */ /* 0x000e220000001000 */
[-C--:B------:R-:W-:Y:S01]  /*8a00*/  FMUL.FTZ R28, R28, R7.reuse ;  /* 0x000000071c1c7220 */ /* 0x080fe20000410000 */
[-C--:B------:R-:W-:Y:S01]  /*8a10*/  FMUL.FTZ R29, R29, R7.reuse ;  /* 0x000000071d1d7220 */ /* 0x080fe20000410000 */
[-C--:B------:R-:W-:Y:S01]  /*8a20*/  FMUL.FTZ R32, R32, R7.reuse ;  /* 0x0000000720207220 */ /* 0x080fe20000410000 */
[-C--:B------:R-:W-:Y:S01]  /*8a30*/  FMUL.FTZ R33, R33, R7.reuse ;  /* 0x0000000721217220 */ /* 0x080fe20000410000 */
[-C--:B------:R-:W-:Y:S01]  /*8a40*/  FMUL.FTZ R36, R36, R7.reuse ;  /* 0x0000000724247220 */ /* 0x080fe20000410000 */
[-C--:B------:R-:W-:Y:S01]  /*8a50*/  FMUL.FTZ R37, R37, R7.reuse ;  /* 0x0000000725257220 */ /* 0x080fe20000410000 */
[-C--:B------:R-:W-:Y:S01]  /*8a60*/  FMUL.FTZ R40, R40, R7.reuse ;  /* 0x0000000728287220 */ /* 0x080fe20000410000 */
[----:B------:R2:W3:Y:S01]  /*8a70*/  @P2 MUFU.LG2 R9, R10 ;  /* 0x0000000a00092308 */ /* 0x0004e20000000c00 */
        /* <DEDUP_REMOVED lines=8> */
[----:B0-----:R0:W-:Y:S01]  /*8b00*/  @!P0 STS [R0+0x28820], R2 ;  /* 0x0288200200008388 */ /* 0x0011e20000000800 */
[----:B--2---:R-:W-:-:S02]  /*8b10*/  IMAD.U32 R10, RZ, RZ, UR14 ;  /* 0x0000000eff0a7e24 */ /* 0x004fc4000f8e00ff */
        /* <DEDUP_REMOVED lines=8> */
[----:B0-----:R-:W-:Y:S01]  /*8ba0*/  MOV R0, UR14 ;  /* 0x0000000e00007c02 */ /* 0x001fe20008000f00 */
        /* <DEDUP_REMOVED lines=41> */
[----:B------:R-:W-:Y:S01]  /*8e40*/  @P1 FMUL.FTZ R7, R8, 0.69314718246459960938 ;  /* 0x3f31721808071820 */ /* 0x000fe20000410000 */
[----:B---3--:R-:W-:Y:S01]  /*8e50*/  @P2 FMUL.FTZ R9, R9, 0.69314718246459960938 ;  /* 0x3f31721809092820 */ /* 0x008fe20000410000 */
        /* <DEDUP_REMOVED lines=68> */
.L_x_7258:
[----:B------:R-:W-:Y:S05]  /*92a0*/  @P0 BRA `(.L_x_7306) ;  /* 0x0000002000f80947 */ /* 0x000fea0003800000 */
[----:B------:R-:W0:Y:S01]  /*92b0*/  S2R R0, SR_TID.X ;  /* 0x0000000000007919 */ /* 0x000e220000002100 */
[----:B------:R-:W2:Y:S01]  /*92c0*/  S2UR UR5, SR_CgaCtaId ;  /* 0x00000000000579c3 */ /* 0x000ea20000008800 */
[----:B------:R-:W-:Y:S01]  /*92d0*/  UMOV UR4, 0x400 ;  /* 0x0000040000047882 */ /* 0x000fe20000000000 */
[----:B------:R-:W-:-:S06]  /*92e0*/  IMAD R2, RZ, RZ, -UR42 ;  /* 0x8000002aff027e24 */ /* 0x000fcc000f8e02ff */
[----:B------:R-:W-:Y:S08]  /*92f0*/  BAR.SYNC.DEFER_BLOCKING 0x1, 0x100 ;  /* 0x0044000000007b1d */ /* 0x000ff00000010000 */
[----:B------:R-:W3:Y:S08]  /*9300*/  S2UR UR6, SR_CTAID.Y ;  /* 0x00000000000679c3 */ /* 0x000ef00000002600 */
[----:B------:R-:W3:Y:S01]  /*9310*/  LDC R3, c[0x0][0xc50] ;  /* 0x00031400ff037b82 */ /* 0x000ee20000000800 */
[----:B--2---:R-:W-:-:S07]  /*9320*/  ULEA UR4, UR5, UR4, 0x18 ;  /* 0x0000000405047291 */ /* 0x004fce000f8ec03f */
[----:B------:R-:W2:Y:S01]  /*9330*/  LDC R7, c[0x0][0xbe8] ;  /* 0x0002fa00ff077b82 */ /* 0x000ea20000000800 */
[----:B------:R-:W-:Y:S01]  /*9340*/  UIADD3 UR4, UR4, 0x28c20, URZ ;  /* 0x00028c2004047890 */ /* 0x000fe2000fffe03f */
[----:B0-----:R-:W-:-:S03]  /*9350*/  VIADD R18, R0, 0xffffff80 ;  /* 0xffffff8000127836 */ /* 0x001fc60000000000 */
[----:B------:R-:W-:Y:S02]  /*9360*/  UPRMT UR4, URZ, 0x654, UR4 ;  /* 0x000006543f047896 */ /* 0x000fe40008000004 */
[----:B------:R-:W-:-:S04]  /*9370*/  SHF.R.S32.HI R21, RZ, 0x1f, R18 ;  /* 0x0000001fff157819 */ /* 0x000fc80000011412 */
[----:B------:R-:W-:Y:S01]  /*9380*/  LEA.HI R4, R21, R18, RZ, 0x7 ;  /* 0x0000001215047211 */ /* 0x000fe200078f38ff */
[----:B---3--:R-:W-:Y:S01]  /*9390*/  IMAD R2, R3, R2, UR6 ;  /* 0x0000000603027e24 */ /* 0x008fe2000f8e0202 */
[----:B------:R-:W-:Y:S01]  /*93a0*/  USHF.R.S32.HI UR6, URZ, 0x1f, UR42 ;  /* 0x0000001f3f067899 */ /* 0x000fe2000801142a */
[----:B------:R-:W-:Y:S01]  /*93b0*/  SYNCS.ARRIVE.TRANS64.RED.A1T0 RZ, [UR4], RZ ;  /* 0x000000ffffff79a7 */ /* 0x000fe20008100404 */
[----:B------:R-:W-:Y:S02]  /*93c0*/  SHF.R.S32.HI R0, RZ, 0x7, R4 ;  /* 0x00000007ff007819 */ /* 0x000fe40000011404 */
[----:B------:R-:W-:Y:S02]  /*93d0*/  LOP3.LUT R9, R4, 0xffffff80, RZ, 0xc0, !PT ;  /* 0xffffff8004097812 */ /* 0x000fe400078ec0ff */
[----:B------:R-:W-:Y:S01]  /*93e0*/  SHF.R.S32.HI R3, RZ, 0x1f, R2 ;  /* 0x0000001fff037819 */ /* 0x000fe20000011402 */
[----:B------:R-:W0:Y:S01]  /*93f0*/  SHFL.IDX PT, R10, R0, RZ, 0x1f ;  /* 0x00001fff000a7589 */ /* 0x000e2200000e0000 */
[----:B------:R-:W-:-:S02]  /*9400*/  IADD3 R8, R18, -R9, RZ ;  /* 0x8000000912087210 */ /* 0x000fc40007ffe0ff */
[----:B--2---:R-:W-:Y:S02]  /*9410*/  ISETP.NE.AND P1, PT, R7, 0x1, PT ;  /* 0x000000010700780c */ /* 0x004fe40003f25270 */
[----:B------:R-:W-:-:S04]  /*9420*/  SHF.R.S32.HI R155, RZ, 0x1f, R8 ;  /* 0x0000001fff9b7819 */ /* 0x000fc80000011408 */
[----:B------:R-:W-:-:S04]  /*9430*/  LEA.HI R9, R155, R8, RZ, 0x2 ;  /* 0x000000089b097211 */ /* 0x000fc800078f10ff */
[----:B------:R-:W-:Y:S02]  /*9440*/  SHF.R.S32.HI R154, RZ, 0x2, R9 ;  /* 0x00000002ff9a7819 */ /* 0x000fe40000011409 */
[----:B0-----:R-:W-:-:S13]  /*9450*/  ISETP.NE.AND P0, PT, R10, RZ, PT ;  /* 0x000000ff0a00720c */ /* 0x001fda0003f05270 */
[----:B------:R-:W-:Y:S05]  /*9460*/  @P0 BRA `(.L_x_7307) ;  /* 0x0000000400440947 */ /* 0x000fea0003800000 */
[----:B------:R-:W0:Y:S01]  /*9470*/  LDC R19, c[0x0][0xbe8] ;  /* 0x0002fa00ff137b82 */ /* 0x000e220000000800 */
[----:B------:R-:W-:Y:S01]  /*9480*/  LOP3.LUT R11, R4, 0xffffff80, RZ, 0xc0, !PT ;  /* 0xffffff80040b7812 */ /* 0x000fe200078ec0ff */
[----:B------:R-:W2:Y:S01]  /*9490*/  S2R R23, SR_CTAID.X ;  /* 0x0000000000177919 */ /* 0x000ea20000002500 */
[----:B------:R-:W-:Y:S01]  /*94a0*/  LEA.HI R10, R21, R18, RZ, 0x2 ;  /* 0x00000012150a7211 */ /* 0x000fe200078f10ff */
[----:B------:R-:W-:Y:S02]  /*94b0*/  ULDC.64 UR4, c[0x0][0xbd0] ;  /* 0x0002f40000047ab9 */ /* 0x000fe40000000a00 */
[----:B------:R-:W-:Y:S01]  /*94c0*/  IMAD.IADD R20, R18, 0x1, -R11 ;  /* 0x0000000112147824 */ /* 0x000fe200078e0a0b */
[----:B------:R-:W-:Y:S01]  /*94d0*/  LOP3.LUT R17, R10, 0xfffffffc, RZ, 0xc0, !PT ;  /* 0xfffffffc0a117812 */ /* 0x000fe200078ec0ff */
[----:B------:R-:W3:Y:S01]  /*94e0*/  S2UR UR7, SR_CTAID.Z ;  /* 0x00000000000779c3 */ /* 0x000ee20000002700 */
[----:B------:R-:W-:Y:S02]  /*94f0*/  UIMAD.WIDE.U32 UR8, UR42, UR4, URZ ;  /* 0x000000042a0872a5 */ /* 0x000fe4000f8e003f */
[----:B------:R-:W-:Y:S01]  /*9500*/  SHF.R.S32.HI R11, RZ, 0x1f, R20 ;  /* 0x0000001fff0b7819 */ /* 0x000fe20000011414 */
[----:B------:R-:W-:Y:S01]  /*9510*/  IMAD.IADD R10, R18, 0x1, -R17 ;  /* 0x00000001120a7824 */ /* 0x000fe200078e0a11 */
[----:B------:R-:W-:-:S02]  /*9520*/  UIMAD UR4, UR6, UR4, URZ ;  /* 0x00000004060472a4 */ /* 0x000fc4000f8e023f */
[C---:B------:R-:W-:Y:S01]  /*9530*/  LEA.HI R22, R11.reuse, R20, RZ, 0x2 ;  /* 0x000000140b167211 */ /* 0x040fe200078f10ff */
[----:B------:R-:W4:Y:S01]  /*9540*/  LDC.64 R14, c[0x0][0xbd8] ;  /* 0x0002f600ff0e7b82 */ /* 0x000f220000000a00 */
[----:B------:R-:W-:Y:S01]  /*9550*/  LEA.HI R12, R10, R10, RZ, 0x1 ;  /* 0x0000000a0a0c7211 */ /* 0x000fe200078f08ff */
[----:B------:R-:W-:Y:S01]  /*9560*/  UIMAD UR4, UR42, UR5, UR4 ;  /* 0x000000052a0472a4 */ /* 0x000fe2000f8e0204 */
[--C-:B------:R-:W-:Y:S02]  /*9570*/  SHF.R.S32.HI R4, RZ, 0x2, R22.reuse ;  /* 0x00000002ff047819 */ /* 0x100fe40000011416 */
[----:B-1----:R-:W-:Y:S01]  /*9580*/  SHF.R.S32.HI R13, RZ, 0x1f, R22 ;  /* 0x0000001fff0d7819 */ /* 0x002fe20000011416 */
[----:B------:R-:W-:Y:S01]  /*9590*/  UIADD3 UR4, UR9, UR4, URZ ;  /* 0x0000000409047290 */ /* 0x000fe2000fffe03f */
[----:B------:R-:W-:Y:S02]  /*95a0*/  LEA.HI R11, R11, R20, RZ, 0x5 ;  /* 0x000000140b0b7211 */ /* 0x000fe400078f28ff */
[----:B0-----:R-:W-:-:S02]  /*95b0*/  ISETP.NE.AND P0, PT, R19, 0x1, PT ;  /* 0x000000011300780c */ /* 0x001fc40003f05270 */
[----:B------:R-:W-:Y:S02]  /*95c0*/  LEA.HI R13, R13, R4, RZ, 0x3 ;  /* 0x000000040d0d7211 */ /* 0x000fe400078f18ff */
[----:B------:R-:W-:Y:S02]  /*95d0*/  LOP3.LUT R153, R12, 0x1ffffffe, RZ, 0xc0, !PT ;  /* 0x1ffffffe0c997812 */ /* 0x000fe400078ec0ff */
[----:B------:R-:W-:Y:S01]  /*95e0*/  LOP3.LUT R13, R13, 0xfffffff8, RZ, 0xc0, !PT ;  /* 0xfffffff80d0d7812 */ /* 0x000fe200078ec0ff */
[----:B---3--:R-:W-:Y:S01]  /*95f0*/  USHF.R.S32.HI UR5, URZ, 0x1f, UR7 ;  /* 0x0000001f3f057899 */ /* 0x008fe20008011407 */
[----:B------:R-:W-:Y:S01]  /*9600*/  SHF.R.S32.HI R11, RZ, 0x5, R11 ;  /* 0x00000005ff0b7819 */ /* 0x000fe2000001140b */
[----:B------:R-:W-:Y:S01]  /*9610*/  IMAD.IADD R153, R10, 0x1, -R153 ;  /* 0x000000010a997824 */ /* 0x000fe200078e0a99 */
[----:B------:R-:W-:Y:S02]  /*9620*/  IADD3 R4, R4, -R13, RZ ;  /* 0x8000000d04047210 */ /* 0x000fe40007ffe0ff */
[----:B------:R-:W-:Y:S01]  /*9630*/  MOV R10, UR8 ;  /* 0x00000008000a7c02 */ /* 0x000fe20008000f00 */
[----:B------:R-:W0:Y:S02]  /*9640*/  @P0 LDC R13, c[0x0][0xbec] ;  /* 0x0002fb00ff0d0b82 */ /* 0x000e240000000800 */
[----:B------:R-:W-:-:S02]  /*9650*/  IMAD R152, R11, 0x10, R4 ;  /* 0x000000100b987824 */ /* 0x000fc400078e0204 */
[C---:B----4-:R-:W-:Y:S02]  /*9660*/  IMAD R12, R14.reuse, UR5, RZ ;  /* 0x000000050e0c7c24 */ /* 0x050fe4000f8e02ff */
[----:B------:R-:W-:Y:S02]  /*9670*/  IMAD R4, R153, 0x8, R152 ;  /* 0x0000000899047824 */ /* 0x000fe400078e0298 */
[----:B------:R-:W1:Y:S01]  /*9680*/  @P0 LDC R17, c[0x0][0xbf0] ;  /* 0x0002fc00ff110b82 */ /* 0x000e620000000800 */
[----:B------:R-:W-:Y:S01]  /*9690*/  IMAD.U32 R11, RZ, RZ, UR9 ;  /* 0x00000009ff0b7e24 */ /* 0x000fe2000f8e00ff */
[----:B------:R-:W-:Y:S01]  /*96a0*/  MOV R11, UR4 ;  /* 0x00000004000b7c02 */ /* 0x000fe20008000f00 */
[----:B--2---:R-:W-:Y:S01]  /*96b0*/  IMAD R4, R23, 0x40, R4 ;  /* 0x0000004017047824 */ /* 0x004fe200078e0204 */
[----:B------:R-:W-:Y:S01]  /*96c0*/  ULDC.64 UR4, c[0x0][0xbe0] ;  /* 0x0002f80000047ab9 */ /* 0x000fe20000000a00 */
[----:B------:R-:W-:Y:S02]  /*96d0*/  IMAD R15, R15, UR7, R12 ;  /* 0x000000070f0f7c24 */ /* 0x000fe4000f8e020c */
[----:B------:R-:W-:-:S04]  /*96e0*/  IMAD.WIDE.U32 R10, R14, UR7, R10 ;  /* 0x000000070e0a7c25 */ /* 0x000fc8000f8e000a */
[----:B------:R-:W-:Y:S01]  /*96f0*/  IMAD R23, R23, 0x40, R152 ;  /* 0x0000004017177824 */ /* 0x000fe200078e0298 */
[----:B------:R-:W-:Y:S01]  /*9700*/  IADD3 R11, R11, R15, RZ ;  /* 0x0000000f0b0b7210 */ /* 0x000fe20007ffe0ff */
[----:B0-----:R-:W-:-:S04]  /*9710*/  @P0 IMAD.HI.U32 R12, R4, R13, RZ ;  /* 0x0000000d040c0227 */ /* 0x001fc800078e00ff */
[----:B------:R-:W-:Y:S02]  /*9720*/  IMAD.MOV.U32 R13, RZ, RZ, R4 ;  /* 0x000000ffff0d7224 */ /* 0x000fe400078e0004 */
[----:B------:R-:W-:Y:S01]  /*9730*/  IMAD.WIDE.U32 R10, R2, UR4, R10 ;  /* 0x00000004020a7c25 */ /* 0x000fe2000f8e000a */
[----:B-1----:R-:W-:-:S03]  /*9740*/  @P0 SHF.R.U32.HI R13, RZ, R17, R12 ;  /* 0x00000011ff0d0219 */ /* 0x002fc6000001160c */
[----:B------:R-:W-:Y:S01]  /*9750*/  IMAD R17, R3, UR4, RZ ;  /* 0x0000000403117c24 */ /* 0x000fe2000f8e02ff */
[----:B------:R-:W-:Y:S01]  /*9760*/  IADD3 R10, P0, R13, R10, RZ ;  /* 0x0000000a0d0a7210 */ /* 0x000fe20007f1e0ff */
[----:B------:R-:W-:Y:S02]  /*9770*/  IMAD.MOV R15, RZ, RZ, -R13 ;  /* 0x000000ffff0f7224 */ /* 0x000fe400078e0a0d */
[----:B------:R-:W-:Y:S01]  /*9780*/  IMAD R12, R2, UR5, R17 ;  /* 0x00000005020c7c24 */ /* 0x000fe2000f8e0211 */
[----:B------:R-:W-:Y:S01]  /*9790*/  SHF.R.S32.HI R17, RZ, 0x1f, R13 ;  /* 0x0000001fff117819 */ /* 0x000fe2000001140d */
[----:B------:R-:W-:Y:S01]  /*97a0*/  IMAD R15, R19, R15, R4 ;  /* 0x0000000f130f7224 */ /* 0x000fe200078e0204 */
[----:B------:R-:W-:Y:S01]  /*97b0*/  ULDC.64 UR4, c[0x0][0xbc8] ;  /* 0x0002f20000047ab9 */ /* 0x000fe20000000a00 */
[----:B------:R-:W-:Y:S02]  /*97c0*/  LOP3.LUT R13, R22, 0x7ffffffc, RZ, 0xc0, !PT ;  /* 0x7ffffffc160d7812 */ /* 0x000fe400078ec0ff */
[----:B------:R-:W-:-:S02]  /*97d0*/  IADD3.X R11, R17, R11, R12, P0, !PT ;  /* 0x0000000b110b7210 */ /* 0x000fc400007fe40c */
[----:B------:R-:W-:Y:S01]  /*97e0*/  SHF.R.S32.HI R4, RZ, 0x1f, R15 ;  /* 0x0000001fff047819 */ /* 0x000fe2000001140f */
[----:B------:R-:W-:Y:S02]  /*97f0*/  IMAD.IADD R20, R20, 0x1, -R13 ;  /* 0x0000000114147824 */ /* 0x000fe400078e0a0d */
[----:B------:R-:W-:-:S04]  /*9800*/  IMAD.WIDE.U32 R10, R15, UR4, R10 ;  /* 0x000000040f0a7c25 */ /* 0x000fc8000f8e000a */
[----:B------:R-:W-:-:S04]  /*9810*/  IMAD R4, R4, UR4, RZ ;  /* 0x0000000404047c24 */ /* 0x000fc8000f8e02ff */
[----:B------:R-:W-:Y:S01]  /*9820*/  IMAD R15, R15, UR5, R4 ;  /* 0x000000050f0f7c24 */ /* 0x000fe2000f8e0204 */
[----:B------:R-:W-:Y:S01]  /*9830*/  ULDC.64 UR4, c[0x0][0xba8] ;  /* 0x0002ea0000047ab9 */ /* 0x000fe20000000a00 */
[-C--:B------:R-:W-:Y:S02]  /*9840*/  LEA.HI R4, R0, R0.reuse, RZ, 0x1 ;  /* 0x0000000000047211 */ /* 0x080fe400078f08ff */
[----:B------:R-:W-:Y:S01]  /*9850*/  IMAD.IADD R11, R11, 0x1, R15 ;  /* 0x000000010b0b7824 */ /* 0x000fe200078e020f */
[----:B------:R-:W-:Y:S01]  /*9860*/  LEA R16, P0, R10, UR4, 0x2 ;  /* 0x000000040a107c11 */ /* 0x000fe2000f8010ff */
[----:B------:R-:W-:Y:S01]  /*9870*/  ULDC UR4, c[0x0][0xa88] ;  /* 0x0002a20000047ab9 */ /* 0x000fe20000000800 */
[----:B------:R-:W-:Y:S01]  /*9880*/  LOP3.LUT R15, R4, 0xfffffe, RZ, 0xc0, !PT ;  /* 0x00fffffe040f7812 */ /* 0x000fe200078ec0ff */
[----:B------:R-:W-:Y:S01]  /*9890*/  IMAD R4, R19, UR4, RZ ;  /* 0x0000000413047c24 */ /* 0x000fe2000f8e02ff */
[----:B------:R-:W-:Y:S01]  /*98a0*/  LEA.HI.X R17, R10, UR5, R11, 0x2, P0 ;  /* 0x000000050a117c11 */ /* 0x000fe200080f140b */
[----:B------:R-:W-:Y:S01]  /*98b0*/  SHFL.IDX PT, R12, R16, 0x1, 0x1c1f ;  /* 0x003c1f00100c7f89 */ /* 0x000fe200000e0000 */
[----:B------:R-:W-:Y:S01]  /*98c0*/  IADD3 R14, -R15, R0, RZ ;  /* 0x000000000f0e7210 */ /* 0x000fe20007ffe1ff */
[----:B------:R-:W-:-:S02]  /*98d0*/  IMAD.SHL.U32 R15, R20, 0x2, RZ ;  /* 0x00000002140f7824 */ /* 0x000fc400078e00ff */
[----:B------:R-:W-:Y:S01]  /*98e0*/  SHFL.IDX PT, R10, R16, RZ, 0x1c1f ;  /* 0x001c1fff100a7589 */ /* 0x000fe200000e0000 */
[----:B------:R-:W-:-:S03]  /*98f0*/  LEA R14, -R14, RZ, 0x8 ;  /* 0x000000ff0e0e7211 */ /* 0x000fc600078e41ff */
[----:B------:R-:W0:Y:S01]  /*9900*/  SHFL.IDX PT, R11, R17, RZ, 0x1c1f ;  /* 0x001c1fff110b7589 */ /* 0x000e2200000e0000 */
[----:B------:R-:W-:Y:S01]  /*9910*/  ISETP.NE.AND P0, PT, R15, R14, PT ;  /* 0x0000000e0f00720c */ /* 0x000fe20003f05270 */
[C---:B------:R-:W-:Y:S02]  /*9920*/  VIADD R15, R23.reuse, 0x8 ;  /* 0x00000008170f7836 */ /* 0x040fe40000000000 */
[----:B------:R-:W1:Y:S01]  /*9930*/  SHFL.IDX PT, R13, R17, 0x1, 0x1c1f ;  /* 0x003c1f00110d7f89 */ /* 0x000e6200000e0000 */
[-C--:B------:R-:W-:Y:S02]  /*9940*/  ISETP.GE.OR P2, PT, R23, R4.reuse, P0 ;  /* 0x000000041700720c */ /* 0x080fe40000746670 */
[----:B------:R-:W-:-:S11]  /*9950*/  ISETP.GE.OR P0, PT, R15, R4, P0 ;  /* 0x000000040f00720c */ /* 0x000fd60000706670 */
[----:B0-----:R0:W-:Y:S04]  /*9960*/  @!P2 ST.E desc[UR36][R10.64], R6 ;  /* 0x000000060a00a985 */ /* 0x0011e8000c101924 */
[----:B-1----:R0:W-:Y:S02]  /*9970*/  @!P0 ST.E desc[UR36][R12.64], R5 ;  /* 0x000000050c008985 */ /* 0x0021e4000c101924 */
.L_x_7307:
[----:B------:R-:W2:Y:S01]  /*9980*/  S2R R14, SR_CTAID.X ;  /* 0x00000000000e7919 */ /* 0x000ea20000002500 */
[----:B------:R-:W3:Y:S01]  /*9990*/  S2UR UR7, SR_CTAID.Z ;  /* 0x00000000000779c3 */ /* 0x000ee20000002700 */
[----:B------:R-:W-:Y:S01]  /*99a0*/  LEA.HI R21, R21, R18, RZ, 0x2 ;  /* 0x0000001215157211 */ /* 0x000fe200078f10ff */
[----:B------:R-:W-:Y:S01]  /*99b0*/  ULDC.64 UR8, c[0x0][0xb38] ;  /* 0x0002ce0000087ab9 */ /* 0x000fe20000000a00 */
[----:B0-----:R-:W-:Y:S01]  /*99c0*/  SHF.R.S32.HI R5, RZ, 0x1f, R9 ;  /* 0x0000001fff057819 */ /* 0x001fe20000011409 */
[----:B------:R-:W-:Y:S01]  /*99d0*/  UIMAD UR6, UR6, UR8, URZ ;  /* 0x00000008060672a4 */ /* 0x000fe2000f8e023f */
[----:B------:R-:W-:Y:S01]  /*99e0*/  LOP3.LUT R21, R21, 0xfffffffc, RZ, 0xc0, !PT ;  /* 0xfffffffc15157812 */ /* 0x000fe200078ec0ff */
[----:B------:R-:W-:Y:S01]  /*99f0*/  UIMAD.WIDE.U32 UR4, UR42, UR8, URZ ;  /* 0x000000082a0472a5 */ /* 0x000fe2000f8e003f */
[----:B------:R-:W-:Y:S01]  /*9a00*/  LEA.HI R5, R5, R154, RZ, 0x3 ;  /* 0x0000009a05057211 */ /* 0x000fe200078f18ff */
[----:B-1----:R-:W0:Y:S01]  /*9a10*/  LDC.64 R12, c[0x0][0xb40] ;  /* 0x0002d000ff0c7b82 */ /* 0x002e220000000a00 */
[----:B------:R-:W-:Y:S01]  /*9a20*/  IADD3 R21, R18, -R21, RZ ;  /* 0x8000001512157210 */ /* 0x000fe20007ffe0ff */
[----:B------:R-:W-:Y:S01]  /*9a30*/  UIMAD UR6, UR42, UR9, UR6 ;  /* 0x000000092a0672a4 */ /* 0x000fe2000f8e0206 */
[----:B------:R-:W-:Y:S01]  /*9a40*/  LOP3.LUT R5, R5, 0xfffffff8, RZ, 0xc0, !PT ;  /* 0xfffffff805057812 */ /* 0x000fe200078ec0ff */
[----:B------:R-:W-:Y:S01]  /*9a50*/  BSSY B0, `(.L_x_7308) ;  /* 0x00000fc000007945 */ /* 0x000fe20003800000 */
[----:B------:R-:W-:Y:S01]  /*9a60*/  LEA.HI R4, R21, R21, RZ, 0x1 ;  /* 0x0000001515047211 */ /* 0x000fe200078f08ff */
[----:B------:R-:W-:Y:S01]  /*9a70*/  UIADD3 UR6, UR5, UR6, URZ ;  /* 0x0000000605067290 */ /* 0x000fe2000fffe03f */
[----:B------:R-:W-:Y:S01]  /*9a80*/  LEA.HI R155, R155, R8, RZ, 0x5 ;  /* 0x000000089b9b7211 */ /* 0x000fe200078f28ff */
[----:B------:R-:W1:Y:S01]  /*9a90*/  @P1 LDC R10, c[0x0][0xbec] ;  /* 0x0002fb00ff0a1b82 */ /* 0x000e620000000800 */
[----:B------:R-:W-:Y:S01]  /*9aa0*/  IMAD.IADD R154, R154, 0x1, -R5 ;  /* 0x000000019a9a7824 */ /* 0x000fe200078e0a05 */
[----:B------:R-:W-:-:S02]  /*9ab0*/  LOP3.LUT R4, R4, 0x1ffffffe, RZ, 0xc0, !PT ;  /* 0x1ffffffe04047812 */ /* 0x000fc400078ec0ff */
[----:B------:R-:W-:Y:S02]  /*9ac0*/  SHF.R.S32.HI R155, RZ, 0x5, R155 ;  /* 0x00000005ff9b7819 */ /* 0x000fe4000001149b */
[----:B------:R-:W-:Y:S01]  /*9ad0*/  MOV R5, UR5 ;  /* 0x0000000500057c02 */ /* 0x000fe20008000f00 */
[----:B------:R-:W-:Y:S01]  /*9ae0*/  IMAD.IADD R4, R21, 0x1, -R4 ;  /* 0x0000000115047824 */ /* 0x000fe200078e0a04 */
[----:B------:R-:W4:Y:S01]  /*9af0*/  @P1 LDC R17, c[0x0][0xbf0] ;  /* 0x0002fc00ff111b82 */ /* 0x000f220000000800 */
[----:B------:R-:W-:Y:S01]  /*9b00*/  LEA R155, R155, R154, 0x4 ;  /* 0x0000009a9b9b7211 */ /* 0x000fe200078e20ff */
[----:B---3--:R-:W-:Y:S01]  /*9b10*/  USHF.R.S32.HI UR8, URZ, 0x1f, UR7 ;  /* 0x0000001f3f087899 */ /* 0x008fe20008011407 */
[----:B------:R-:W-:Y:S01]  /*9b20*/  IMAD.U32 R5, RZ, RZ, UR6 ;  /* 0x00000006ff057e24 */ /* 0x000fe2000f8e00ff */
[----:B------:R-:W-:Y:S02]  /*9b30*/  LOP3.LUT R9, R9, 0x7ffffffc, RZ, 0xc0, !PT ;  /* 0x7ffffffc09097812 */ /* 0x000fe400078ec0ff */
[----:B------:R-:W-:-:S02]  /*9b40*/  IMAD R11, R4, 0x8, R155 ;  /* 0x00000008040b7824 */ /* 0x000fc400078e029b */
[----:B------:R-:W-:Y:S01]  /*9b50*/  IMAD.U32 R4, RZ, RZ, UR4 ;  /* 0x00000004ff047e24 */ /* 0x000fe2000f8e00ff */
[----:B------:R-:W-:Y:S01]  /*9b60*/  ULDC.64 UR4, c[0x0][0xb48] ;  /* 0x0002d20000047ab9 */ /* 0x000fe20000000a00 */
[----:B0-----:R-:W-:Y:S02]  /*9b70*/  IMAD R6, R12, UR8, RZ ;  /* 0x000000080c067c24 */ /* 0x001fe4000f8e02ff */
[----:B--2---:R-:W-:Y:S02]  /*9b80*/  IMAD R15, R14, 0x40, R11 ;  /* 0x000000400e0f7824 */ /* 0x004fe400078e020b */
[----:B------:R-:W-:Y:S02]  /*9b90*/  IMAD R13, R13, UR7, R6 ;  /* 0x000000070d0d7c24 */ /* 0x000fe4000f8e0206 */
[----:B-1----:R-:W-:Y:S01]  /*9ba0*/  @P1 IMAD.HI.U32 R10, R15, R10, RZ ;  /* 0x0000000a0f0a1227 */ /* 0x002fe200078e00ff */
[----:B------:R-:W-:-:S03]  /*9bb0*/  MOV R11, R15 ;  /* 0x0000000f000b7202 */ /* 0x000fc60000000f00 */
[----:B------:R-:W-:-:S04]  /*9bc0*/  IMAD.WIDE.U32 R4, R12, UR7, R4 ;  /* 0x000000070c047c25 */ /* 0x000fc8000f8e0004 */
[----:B------:R-:W-:Y:S01]  /*9bd0*/  IMAD R3, R3, UR4, RZ ;  /* 0x0000000403037c24 */ /* 0x000fe2000f8e02ff */
[----:B----4-:R-:W-:Y:S01]  /*9be0*/  @P1 SHF.R.U32.HI R11, RZ, R17, R10 ;  /* 0x00000011ff0b1219 */ /* 0x010fe2000001160a */
[----:B------:R-:W-:Y:S02]  /*9bf0*/  IMAD.IADD R5, R5, 0x1, R13 ;  /* 0x0000000105057824 */ /* 0x000fe400078e020d */
[C---:B------:R-:W-:Y:S01]  /*9c00*/  IMAD R13, R2.reuse, UR5, R3 ;  /* 0x00000005020d7c24 */ /* 0x040fe2000f8e0203 */
[----:B------:R-:W-:Y:S01]  /*9c10*/  SHF.R.S32.HI R6, RZ, 0x1f, R11 ;  /* 0x0000001fff067819 */ /* 0x000fe2000001140b */
[----:B------:R-:W-:Y:S01]  /*9c20*/  IMAD.WIDE.U32 R2, R2, UR4, R4 ;  /* 0x0000000402027c25 */ /* 0x000fe2000f8e0004 */
[----:B------:R-:W-:-:S03]  /*9c30*/  ULDC.64 UR4, c[0x0][0xb30] ;  /* 0x0002cc0000047ab9 */ /* 0x000fc60000000a00 */
[----:B------:R-:W-:Y:S01]  /*9c40*/  IMAD.MOV R10, RZ, RZ, -R11 ;  /* 0x000000ffff0a7224 */ /* 0x000fe200078e0a0b */
[----:B------:R-:W-:Y:S01]  /*9c50*/  IADD3 R3, R3, R13, RZ ;  /* 0x0000000d03037210 */ /* 0x000fe20007ffe0ff */
[----:B------:R-:W-:Y:S02]  /*9c60*/  IMAD R6, R6, UR4, RZ ;  /* 0x0000000406067c24 */ /* 0x000fe4000f8e02ff */
[----:B------:R-:W-:Y:S02]  /*9c70*/  IMAD R5, R7, R10, R15 ;  /* 0x0000000a07057224 */ /* 0x000fe400078e020f */
[C---:B------:R-:W-:Y:S01]  /*9c80*/  IMAD R13, R11.reuse, UR5, R6 ;  /* 0x000000050b0d7c24 */ /* 0x040fe2000f8e0206 */
[----:B------:R-:W-:Y:S01]  /*9c90*/  LEA.HI R6, R0, R0, RZ, 0x1 ;  /* 0x0000000000067211 */ /* 0x000fe200078f08ff */
        /* <DEDUP_REMOVED lines=9> */
[----:B------:R-:W-:Y:S01]  /*9d30*/  IMAD.IADD R5, R3, 0x1, R11 ;  /* 0x0000000103057824 */ /* 0x000fe200078e020b */
[----:B------:R-:W-:Y:S01]  /*9d40*/  ULDC UR4, c[0x0][0xa88] ;  /* 0x0002a20000047ab9 */ /* 0x000fe20000000800 */
[----:B------:R-:W-:Y:S01]  /*9d50*/  LOP3.LUT R11, R6, 0xfffffe, RZ, 0xc0, !PT ;  /* 0x00fffffe060b7812 */ /* 0x000fe200078ec0ff */
[----:B------:R-:W-:Y:S01]  /*9d60*/  IMAD R6, R7, UR4, RZ ;  /* 0x0000000407067c24 */ /* 0x000fe2000f8e02ff */
[----:B------:R-:W-:Y:S02]  /*9d70*/  LEA R7, R14, R155, 0x6 ;  /* 0x0000009b0e077211 */ /* 0x000fe400078e30ff */
[----:B------:R-:W-:Y:S01]  /*9d80*/  LEA.HI.X R5, R2, UR5, R5, 0x2, P0 ;  /* 0x0000000502057c11 */ /* 0x000fe200080f1405 */
[----:B------:R-:W-:Y:S01]  /*9d90*/  IMAD.IADD R11, R0, 0x1, -R11 ;  /* 0x00000001000b7824 */ /* 0x000fe200078e0a0b */
[----:B------:R-:W-:Y:S01]  /*9da0*/  ISETP.GE.AND P0, PT, R7, R6, PT ;  /* 0x000000060700720c */ /* 0x000fe20003f06270 */
[----:B------:R-:W-:Y:S01]  /*9db0*/  IMAD.IADD R0, R8, 0x1, -R9 ;  /* 0x0000000108007824 */ /* 0x000fe200078e0a09 */
[----:B------:R0:W1:Y:S04]  /*9dc0*/  SHFL.IDX PT, R2, R4, RZ, 0x1c1f ;  /* 0x001c1fff04027589 */ /* 0x00006800000e0000 */
[----:B------:R-:W-:Y:S01]  /*9dd0*/  LEA R0, R11, R0, 0x7 ;  /* 0x000000000b007211 */ /* 0x000fe200078e38ff */
[----:B------:R0:W2:Y:S04]  /*9de0*/  SHFL.IDX PT, R3, R5, RZ, 0x1c1f ;  /* 0x001c1fff05037589 */ /* 0x0000a800000e0000 */
[----:B------:R-:W-:-:S02]  /*9df0*/  IMAD.SHL.U32 R0, R0, 0x2, RZ ;  /* 0x0000000200007824 */ /* 0x000fc400078e00ff */
[----:B------:R-:W-:Y:S05]  /*9e00*/  @P0 BRA `(.L_x_7309) ;  /* 0x0000000c00000947 */ /* 0x000fea0003800000 */
        /* <DEDUP_REMOVED lines=13> */
[----:B------:R-:W-:Y:S01]  /*9ee0*/  VIADD R22, R0, 0x50 ;  /* 0x0000005000167836 */ /* 0x000fe20000000000 */
[----:B------:R-:W-:-:S02]  /*9ef0*/  ISETP.GE.AND P0, PT, R16, UR4, PT ;  /* 0x0000000410007c0c */ /* 0x000fc4000bf06270 */
[----:B------:R-:W-:Y:S02]  /*9f00*/  ISETP.GE.AND P1, PT, R17, UR4, PT ;  /* 0x0000000411007c0c */ /* 0x000fe4000bf26270 */
[----:B------:R-:W-:Y:S02]  /*9f10*/  @!P2 LEA.HI R8, R0, R0, RZ, 0x1 ;  /* 0x000000000008a211 */ /* 0x000fe400078f08ff */
[----:B------:R-:W-:Y:S02]  /*9f20*/  @!P3 LEA.HI R10, R9, R9, RZ, 0x1 ;  /* 0x00000009090ab211 */ /* 0x000fe400078f08ff */
[----:B------:R-:W-:Y:S02]  /*9f30*/  @!P4 LEA.HI R12, R11, R11, RZ, 0x1 ;  /* 0x0000000b0b0cc211 */ /* 0x000fe400078f08ff */
[----:B------:R-:W-:Y:S02]  /*9f40*/  @!P5 LEA.HI R14, R13, R13, RZ, 0x1 ;  /* 0x0000000d0d0ed211 */ /* 0x000fe400078f08ff */
[----:B------:R-:W-:-:S02]  /*9f50*/  @!P2 LOP3.LUT R9, R8, 0xfffffffe, RZ, 0xc0, !PT ;  /* 0xfffffffe0809a812 */ /* 0x000fc400078ec0ff */
[----:B------:R-:W-:Y:S02]  /*9f60*/  @!P3 LOP3.LUT R11, R10, 0xfffffffe, RZ, 0xc0, !PT ;  /* 0xfffffffe0a0bb812 */ /* 0x000fe400078ec0ff */
[----:B------:R-:W-:Y:S01]  /*9f70*/  @!P4 LOP3.LUT R13, R12, 0xfffffffe, RZ, 0xc0, !PT ;  /* 0xfffffffe0c0dc812 */ /* 0x000fe200078ec0ff */
[--C-:B-12---:R-:W-:Y:S01]  /*9f80*/  @!P2 IMAD.WIDE R8, R9, 0x4, R2.reuse ;  /* 0x000000040908a825 */ /* 0x106fe200078e0202 */
[----:B------:R-:W-:Y:S02]  /*9f90*/  @!P5 LOP3.LUT R15, R14, 0xfffffffe, RZ, 0xc0, !PT ;  /* 0xfffffffe0e0fd812 */ /* 0x000fe400078ec0ff */
[----:B------:R-:W-:Y:S01]  /*9fa0*/  IADD3 R20, R0, 0x40, RZ ;  /* 0x0000004000147810 */ /* 0x000fe20007ffe0ff */
        /* <DEDUP_REMOVED lines=9> */
[----:B------:R-:W-:Y:S01]  /*a040*/  ISETP.GE.AND P6, PT, R22, UR4, PT ;  /* 0x0000000416007c0c */ /* 0x000fe2000bfc6270 */
[----:B------:R4:W-:Y:S01]  /*a050*/  @!P5 ST.E.64 desc[UR36][R14.64], R36 ;  /* 0x000000240e00d985 */ /* 0x0009e2000c101b24 */
[----:B------:R-:W-:Y:S01]  /*a060*/  ISETP.GE.AND P5, PT, R21, UR4, PT ;  /* 0x0000000415007c0c */ /* 0x000fe2000bfa6270 */
[----:B-1----:R-:W-:Y:S01]  /*a070*/  VIADD R24, R0, 0x60 ;  /* 0x0000006000187836 */ /* 0x002fe20000000000 */
[----:B------:R-:W-:Y:S02]  /*a080*/  @!P0 LEA.HI R16, R16, R16, RZ, 0x1 ;  /* 0x0000001010108211 */ /* 0x000fe400078f08ff */
[----:B------:R-:W-:-:S02]  /*a090*/  @!P1 LEA.HI R17, R17, R17, RZ, 0x1 ;  /* 0x0000001111119211 */ /* 0x000fc400078f08ff */
[----:B------:R-:W-:Y:S02]  /*a0a0*/  @!P0 LOP3.LUT R9, R16, 0xfffffffe, RZ, 0xc0, !PT ;  /* 0xfffffffe10098812 */ /* 0x000fe400078ec0ff */
[----:B--2---:R-:W-:Y:S02]  /*a0b0*/  @!P1 LOP3.LUT R11, R17, 0xfffffffe, RZ, 0xc0, !PT ;  /* 0xfffffffe110b9812 */ /* 0x004fe400078ec0ff */
        /* <DEDUP_REMOVED lines=8> */
[----:B---3--:R-:W-:Y:S01]  /*a140*/  @!P2 LOP3.LUT R13, R18, 0xfffffffe, RZ, 0xc0, !PT ;  /* 0xfffffffe120da812 */ /* 0x008fe200078ec0ff */
[----:B------:R2:W-:Y:S01]  /*a150*/  @!P1 ST.E.64 desc[UR36][R10.64], R44 ;  /* 0x0000002c0a009985 */ /* 0x0005e2000c101b24 */
[----:B------:R-:W-:Y:S01]  /*a160*/  @!P3 LOP3.LUT R19, R19, 0xfffffffe, RZ, 0xc0, !PT ;  /* 0xfffffffe1313b812 */ /* 0x000fe200078ec0ff */
[----:B------:R-:W-:Y:S01]  /*a170*/  VIADD R18, R0, 0x68 ;  /* 0x0000006800127836 */ /* 0x000fe20000000000 */
[----:B----4-:R-:W-:Y:S01]  /*a180*/  @!P4 LOP3.LUT R15, R20, 0xfffffffe, RZ, 0xc0, !PT ;  /* 0xfffffffe140fc812 */ /* 0x010fe200078ec0ff */
[C---:B------:R-:W-:Y:S01]  /*a190*/  VIADD R20, R0.reuse, 0x78 ;  /* 0x0000007800147836 */ /* 0x040fe20000000000 */
[----:B------:R-:W-:Y:S02]  /*a1a0*/  @!P5 LOP3.LUT R21, R21, 0xfffffffe, RZ, 0xc0, !PT ;  /* 0xfffffffe1515d812 */ /* 0x000fe400078ec0ff */
[----:B------:R-:W-:Y:S02]  /*a1b0*/  IADD3 R23, R0, 0x58, RZ ;  /* 0x0000005800177810 */ /* 0x000fe40007ffe0ff */
[----:B------:R-:W-:Y:S01]  /*a1c0*/  @!P6 LOP3.LUT R17, R22, 0xfffffffe, RZ, 0xc0, !PT ;  /* 0xfffffffe1611e812 */ /* 0x000fe200078ec0ff */
[----:B-1----:R-:W-:Y:S01]  /*a1d0*/  @!P2 IMAD.WIDE R8, R13, 0x4, R2 ;  /* 0x000000040d08a825 */ /* 0x002fe200078e0202 */
[----:B------:R-:W-:-:S02]  /*a1e0*/  ISETP.GE.AND P1, PT, R23, UR4, PT ;  /* 0x0000000417007c0c */ /* 0x000fc4000bf26270 */
[----:B------:R-:W-:Y:S01]  /*a1f0*/  ISETP.GE.AND P0, PT, R24, UR4, PT ;  /* 0x0000000418007c0c */ /* 0x000fe2000bf06270 */
[--C-:B--2---:R-:W-:Y:S01]  /*a200*/  @!P3 IMAD.WIDE R10, R19, 0x4, R2.reuse ;  /* 0x00000004130ab825 */ /* 0x104fe200078e0202 */
[----:B------:R1:W-:Y:S01]  /*a210*/  @!P2 ST.E.64 desc[UR36][R8.64], R48 ;  /* 0x000000300800a985 */ /* 0x0003e2000c101b24 */
[C---:B------:R-:W-:Y:S02]  /*a220*/  IADD3 R19, R0.reuse, 0x70, RZ ;  /* 0x0000007000137810 */ /* 0x040fe40007ffe0ff */
[--C-:B------:R-:W-:Y:S01]  /*a230*/  @!P4 IMAD.WIDE R12, R15, 0x4, R2.reuse ;  /* 0x000000040f0cc825 */ /* 0x100fe200078e0202 */
[----:B------:R2:W-:Y:S01]  /*a240*/  @!P3 ST.E.64 desc[UR36][R10.64], R52 ;  /* 0x000000340a00b985 */ /* 0x0005e2000c101b24 */
[----:B------:R-:W-:Y:S02]  /*a250*/  IADD3 R22, R0, 0x88, RZ ;  /* 0x0000008800167810 */ /* 0x000fe40007ffe0ff */
        /* <DEDUP_REMOVED lines=9> */
[----:B------:R-:W-:Y:S02]  /*a2f0*/  ISETP.GE.AND P3, PT, R22, UR4, PT ;  /* 0x0000000416007c0c */ /* 0x000fe4000bf66270 */
[----:B------:R-:W-:-:S02]  /*a300*/  ISETP.GE.AND P4, PT, R21, UR4, PT ;  /* 0x0000000415007c0c */ /* 0x000fc4000bf86270 */
[----:B------:R-:W-:Y:S02]  /*a310*/  @!P1 LEA.HI R23, R23, R23, RZ, 0x1 ;  /* 0x0000001717179211 */ /* 0x000fe400078f08ff */
[----:B------:R-:W-:Y:S02]  /*a320*/  @!P0 LEA.HI R24, R24, R24, RZ, 0x1 ;  /* 0x0000001818188211 */ /* 0x000fe400078f08ff */
[----:B-1----:R-:W-:Y:S01]  /*a330*/  @!P1 LOP3.LUT R9, R23, 0xfffffffe, RZ, 0xc0, !PT ;  /* 0xfffffffe17099812 */ /* 0x002fe200078ec0ff */
[----:B------:R-:W-:Y:S01]  /*a340*/  VIADD R23, R0, 0x90 ;  /* 0x0000009000177836 */ /* 0x000fe20000000000 */
[----:B--2---:R-:W-:Y:S01]  /*a350*/  @!P0 LOP3.LUT R11, R24, 0xfffffffe, RZ, 0xc0, !PT ;  /* 0xfffffffe180b8812 */ /* 0x004fe200078ec0ff */
        /* <DEDUP_REMOVED lines=9> */
[----:B---3--:R-:W-:Y:S01]  /*a3f0*/  @!P2 LOP3.LUT R13, R18, 0xfffffffe, RZ, 0xc0, !PT ;  /* 0xfffffffe120da812 */ /* 0x008fe200078ec0ff */
[----:B------:R2:W-:Y:S01]  /*a400*/  @!P0 ST.E.64 desc[UR36][R10.64], R72 ;  /* 0x000000480a008985 */ /* 0x0005e2000c101b24 */
[----:B------:R-:W-:Y:S02]  /*a410*/  @!P6 LOP3.LUT R19, R19, 0xfffffffe, RZ, 0xc0, !PT ;  /* 0xfffffffe1313e812 */ /* 0x000fe400078ec0ff */
[----:B----4-:R-:W-:Y:S01]  /*a420*/  @!P5 LOP3.LUT R15, R20, 0xfffffffe, RZ, 0xc0, !PT ;  /* 0xfffffffe140fd812 */ /* 0x010fe200078ec0ff */
[----:B------:R-:W-:Y:S01]  /*a430*/  VIADD R20, R0, 0xb0 ;  /* 0x000000b000147836 */ /* 0x000fe20000000000 */
[----:B------:R-:W-:-:S02]  /*a440*/  @!P4 LOP3.LUT R21, R21, 0xfffffffe, RZ, 0xc0, !PT ;  /* 0xfffffffe1515c812 */ /* 0x000fc400078ec0ff */
[----:B-----5:R-:W-:Y:S01]  /*a450*/  @!P3 LOP3.LUT R17, R22, 0xfffffffe, RZ, 0xc0, !PT ;  /* 0xfffffffe1611b812 */ /* 0x020fe200078ec0ff */
[C---:B------:R-:W-:Y:S01]  /*a460*/  VIADD R22, R0.reuse, 0xc0 ;  /* 0x000000c000167836 */ /* 0x040fe20000000000 */
[----:B------:R-:W-:Y:S01]  /*a470*/  ISETP.GE.AND P0, PT, R23, UR4, PT ;  /* 0x0000000417007c0c */ /* 0x000fe2000bf06270 */
[--C-:B-1----:R-:W-:Y:S01]  /*a480*/  @!P2 IMAD.WIDE R8, R13, 0x4, R2.reuse ;  /* 0x000000040d08a825 */ /* 0x102fe200078e0202 */
[----:B------:R-:W-:Y:S02]  /*a490*/  IADD3 R18, R0, 0xa0, RZ ;  /* 0x000000a000127810 */ /* 0x000fe40007ffe0ff */
[----:B------:R-:W-:Y:S01]  /*a4a0*/  ISETP.GE.AND P1, PT, R24, UR4, PT ;  /* 0x0000000418007c0c */ /* 0x000fe2000bf26270 */
[--C-:B--2---:R-:W-:Y:S01]  /*a4b0*/  @!P6 IMAD.WIDE R10, R19, 0x4, R2.reuse ;  /* 0x00000004130ae825 */ /* 0x104fe200078e0202 */
        /* <DEDUP_REMOVED lines=17> */
[----:B-1----:R-:W-:Y:S02]  /*a5d0*/  @!P0 LOP3.LUT R9, R23, 0xfffffffe, RZ, 0xc0, !PT ;  /* 0xfffffffe17098812 */ /* 0x002fe400078ec0ff */
[----:B------:R-:W-:Y:S02]  /*a5e0*/  @!P2 LEA.HI R18, R18, R18, RZ, 0x1 ;  /* 0x000000121212a211 */ /* 0x000fe400078f08ff */
[----:B--2---:R-:W-:Y:S01]  /*a5f0*/  @!P1 LOP3.LUT R11, R24, 0xfffffffe, RZ, 0xc0, !PT ;  /* 0xfffffffe180b9812 */ /* 0x004fe200078ec0ff */
[----:B------:R-:W-:Y:S01]  /*a600*/  @!P0 IMAD.WIDE R8, R9, 0x4, R2 ;  /* 0x0000000409088825 */ /* 0x000fe200078e0202 */
[----:B------:R-:W-:-:S02]  /*a610*/  @!P4 LEA.HI R20, R20, R20, RZ, 0x1 ;  /* 0x000000141414c211 */ /* 0x000fc400078f08ff */
[----:B---3--:R-:W-:Y:S01]  /*a620*/  @!P2 LOP3.LUT R13, R18, 0xfffffffe, RZ, 0xc0, !PT ;  /* 0xfffffffe120da812 */ /* 0x008fe200078ec0ff */
        /* <DEDUP_REMOVED lines=9> */
[----:B----4-:R-:W-:Y:S01]  /*a6c0*/  @!P4 LOP3.LUT R15, R20, 0xfffffffe, RZ, 0xc0, !PT ;  /* 0xfffffffe140fc812 */ /* 0x010fe200078ec0ff */
[----:B------:R3:W-:Y:S01]  /*a6d0*/  @!P2 ST.E.64 desc[UR36][R12.64], R104 ;  /* 0x000000680c00a985 */ /* 0x0007e2000c101b24 */
[----:B------:R-:W-:Y:S01]  /*a6e0*/  @!P5 LOP3.LUT R21, R21, 0xfffffffe, RZ, 0xc0, !PT ;  /* 0xfffffffe1515d812 */ /* 0x000fe200078ec0ff */
[----:B------:R-:W-:Y:S01]  /*a6f0*/  VIADD R20, R0, 0xd8 ;  /* 0x000000d800147836 */ /* 0x000fe20000000000 */
[----:B-----5:R-:W-:-:S02]  /*a700*/  @!P6 LOP3.LUT R17, R22, 0xfffffffe, RZ, 0xc0, !PT ;  /* 0xfffffffe1611e812 */ /* 0x020fc400078ec0ff */
        /* <DEDUP_REMOVED lines=9> */
[----:B---3--:R-:W-:-:S02]  /*a7a0*/  IADD3 R12, R0, 0xe8, RZ ;  /* 0x000000e8000c7810 */ /* 0x008fc40007ffe0ff */
[----:B------:R-:W-:Y:S01]  /*a7b0*/  @!P6 IMAD.WIDE R16, R17, 0x4, R2 ;  /* 0x000000041110e825 */ /* 0x000fe200078e0202 */
[----:B------:R3:W-:Y:S01]  /*a7c0*/  @!P5 ST.E.64 desc[UR36][R14.64], R116 ;  /* 0x000000740e00d985 */ /* 0x0007e2000c101b24 */
[----:B------:R-:W-:Y:S02]  /*a7d0*/  ISETP.GE.AND P4, PT, R12, UR4, PT ;  /* 0x000000040c007c0c */ /* 0x000fe4000bf86270 */
[C---:B------:R-:W-:Y:S01]  /*a7e0*/  VIADD R21, R0.reuse, 0xe0 ;  /* 0x000000e000157836 */ /* 0x040fe20000000000 */
[----:B------:R4:W-:Y:S01]  /*a7f0*/  @!P6 ST.E.64 desc[UR36][R16.64], R120 ;  /* 0x000000781000e985 */ /* 0x0009e2000c101b24 */
[----:B------:R-:W-:Y:S01]  /*a800*/  VIADD R13, R0, 0xf0 ;  /* 0x000000f0000d7836 */ /* 0x000fe20000000000 */
[----:B------:R-:W-:Y:S01]  /*a810*/  @!P0 LEA.HI R18, R18, R18, RZ, 0x1 ;  /* 0x0000001212128211 */ /* 0x000fe200078f08ff */
[----:B-1----:R-:W-:Y:S01]  /*a820*/  VIADD R9, R0, 0xf8 ;  /* 0x000000f800097836 */ /* 0x002fe20000000000 */
[----:B------:R-:W-:Y:S02]  /*a830*/  ISETP.GE.AND P3, PT, R21, UR4, PT ;  /* 0x0000000415007c0c */ /* 0x000fe4000bf66270 */
[----:B------:R-:W-:-:S02]  /*a840*/  ISETP.GE.AND P5, PT, R13, UR4, PT ;  /* 0x000000040d007c0c */ /* 0x000fc4000bfa6270 */
[----:B------:R-:W-:Y:S02]  /*a850*/  ISETP.GE.AND P6, PT, R9, UR4, PT ;  /* 0x0000000409007c0c */ /* 0x000fe4000bfc6270 */
[----:B------:R-:W-:Y:S02]  /*a860*/  @!P1 LEA.HI R19, R19, R19, RZ, 0x1 ;  /* 0x0000001313139211 */ /* 0x000fe400078f08ff */
[----:B------:R-:W-:Y:S02]  /*a870*/  @!P2 LEA.HI R20, R20, R20, RZ, 0x1 ;  /* 0x000000141414a211 */ /* 0x000fe400078f08ff */
[----:B------:R-:W-:Y:S02]  /*a880*/  @!P4 LEA.HI R12, R12, R12, RZ, 0x1 ;  /* 0x0000000c0c0cc211 */ /* 0x000fe400078f08ff */
[----:B--2---:R-:W-:Y:S02]  /*a890*/  @!P1 LOP3.LUT R11, R19, 0xfffffffe, RZ, 0xc0, !PT ;  /* 0xfffffffe130b9812 */ /* 0x004fe400078ec0ff */
[----:B------:R-:W-:-:S02]  /*a8a0*/  @!P3 LEA.HI R21, R21, R21, RZ, 0x1 ;  /* 0x000000151515b211 */ /* 0x000fc400078f08ff */
[----:B------:R-:W-:Y:S02]  /*a8b0*/  @!P5 LEA.HI R8, R13, R13, RZ, 0x1 ;  /* 0x0000000d0d08d211 */ /* 0x000fe400078f08ff */
[----:B------:R-:W-:Y:S02]  /*a8c0*/  @!P6 LEA.HI R10, R9, R9, RZ, 0x1 ;  /* 0x00000009090ae211 */ /* 0x000fe400078f08ff */
[----:B------:R-:W-:Y:S02]  /*a8d0*/  @!P0 LOP3.LUT R9, R18, 0xfffffffe, RZ, 0xc0, !PT ;  /* 0xfffffffe12098812 */ /* 0x000fe400078ec0ff */
[----:B------:R-:W-:Y:S02]  /*a8e0*/  @!P2 LOP3.LUT R13, R20, 0xfffffffe, RZ, 0xc0, !PT ;  /* 0xfffffffe140da812 */ /* 0x000fe400078ec0ff */
[----:B---3--:R-:W-:Y:S02]  /*a8f0*/  @!P3 LOP3.LUT R15, R21, 0xfffffffe, RZ, 0xc0, !PT ;  /* 0xfffffffe150fb812 */ /* 0x008fe400078ec0ff */
[----:B----4-:R-:W-:Y:S01]  /*a900*/  @!P4 LOP3.LUT R17, R12, 0xfffffffe, RZ, 0xc0, !PT ;  /* 0xfffffffe0c11c812 */ /* 0x010fe200078ec0ff */
[----:B------:R-:W-:Y:S01]  /*a910*/  @!P2 IMAD.WIDE R12, R13, 0x4, R2 ;  /* 0x000000040d0ca825 */ /* 0x000fe200078e0202 */
[----:B------:R-:W-:-:S02]  /*a920*/  @!P5 LOP3.LUT R19, R8, 0xfffffffe, RZ, 0xc0, !PT ;  /* 0xfffffffe0813d812 */ /* 0x000fc400078ec0ff */
        /* <DEDUP_REMOVED lines=14> */
.L_x_7309:
[----:B------:R-:W-:Y:S05]  /*aa10*/  BSYNC B0 ;  /* 0x0000000000007941 */ /* 0x000fea0003800000 */
.L_x_7308:
[----:B------:R-:W-:Y:S01]  /*aa20*/  IADD3 R7, R7, 0x8, RZ ;  /* 0x0000000807077810 */ /* 0x000fe20007ffe0ff */
[----:B--23--:R2:W3:Y:S03]  /*aa30*/  SHFL.IDX PT, R3, R5, 0x1, 0x1c1f ;  /* 0x003c1f0005037f89 */ /* 0x00c4e600000e0000 */
[----:B------:R-:W-:Y:S01]  /*aa40*/  ISETP.GE.AND P0, PT, R7, R6, PT ;  /* 0x000000060700720c */ /* 0x000fe20003f06270 */
[----:B-1----:R2:W4:-:S12]  /*aa50*/  SHFL.IDX PT, R2, R4, 0x1, 0x1c1f ;  /* 0x003c1f0004027f89 */ /* 0x00251800000e0000 */
[----:B--2---:R-:W-:Y:S05]  /*aa60*/  @P0 BRA `(.L_x_7255) ;  /* 0x0000004800100947 */ /* 0x004fea0003800000 */
[C---:B0-----:R-:W-:Y:S01]  /*aa70*/  VIADD R5, R0.reuse, 0x8 ;  /* 0x0000000800057836 */ /* 0x041fe20000000000 */
        /* <DEDUP_REMOVED lines=22> */
[----:B---34-:R-:W-:Y:S01]  /*abe0*/  @!P0 IMAD.WIDE R4, R5, 0x4, R2 ;  /* 0x0000000405048825 */ /* 0x018fe200078e0202 */
[----:B------:R-:W-:-:S02]  /*abf0*/  IADD3 R16, R0, 0x48, RZ ;  /* 0x0000004800107810 */ /* 0x000fc40007ffe0ff */
[----:B------:R-:W-:Y:S01]  /*ac00*/  ISETP.GE.AND P3, PT, R15, UR4, PT ;  /* 0x000000040f007c0c */ /* 0x000fe2000bf66270 */
[--C-:B------:R-:W-:Y:S01]  /*ac10*/  @!P1 IMAD.WIDE R6, R7, 0x4, R2.reuse ;  /* 0x0000000407069825 */ /* 0x100fe200078e0202 */
[----:B------:R0:W-:Y:S01]  /*ac20*/  @!P0 ST.E.64 desc[UR36][R4.64], R26 ;  /* 0x0000001a04008985 */ /* 0x0001e2000c101b24 */
[----:B------:R-:W-:Y:S02]  /*ac30*/  ISETP.GE.AND P0, PT, R12, UR4, PT ;  /* 0x000000040c007c0c */ /* 0x000fe4000bf06270 */
[----:B------:R-:W-:Y:S01]  /*ac40*/  @!P2 IMAD.WIDE R8, R9, 0x4, R2 ;  /* 0x000000040908a825 */ /* 0x000fe200078e0202 */
[----:B------:R1:W-:Y:S01]  /*ac50*/  @!P1 ST.E.64 desc[UR36][R6.64], R30 ;  /* 0x0000001e06009985 */ /* 0x0003e2000c101b24 */
[----:B------:R-:W-:Y:S02]  /*ac60*/  ISETP.GE.AND P1, PT, R13, UR4, PT ;  /* 0x000000040d007c0c */ /* 0x000fe4000bf26270 */
[----:B------:R-:W-:Y:S01]  /*ac70*/  ISETP.GE.AND P4, PT, R16, UR4, PT ;  /* 0x0000000410007c0c */ /* 0x000fe2000bf86270 */
        /* <DEDUP_REMOVED lines=17> */
[----:B------:R-:W-:-:S02]  /*ad90*/  @!P2 LOP3.LUT R11, R14, 0xfffffffe, RZ, 0xc0, !PT ;  /* 0xfffffffe0e0ba812 */ /* 0x000fc400078ec0ff */
[----:B------:R-:W-:Y:S02]  /*ada0*/  @!P3 LOP3.LUT R15, R15, 0xfffffffe, RZ, 0xc0, !PT ;  /* 0xfffffffe0f0fb812 */ /* 0x000fe400078ec0ff */
[----:B------:R-:W-:Y:S01]  /*adb0*/  @!P4 LOP3.LUT R17, R16, 0xfffffffe, RZ, 0xc0, !PT ;  /* 0xfffffffe1011c812 */ /* 0x000fe200078ec0ff */
        /* <DEDUP_REMOVED lines=9> */
[----:B------:R1:W-:Y:S03]  /*ae50*/  @!P1 ST.E.64 desc[UR36][R6.64], R50 ;  /* 0x0000003206009985 */ /* 0x0003e6000c101b24 */
[--C-:B------:R-:W-:Y:S01]  /*ae60*/  @!P3 IMAD.WIDE R10, R15, 0x4, R2.reuse ;  /* 0x000000040f0ab825 */ /* 0x100fe200078e0202 */
[----:B------:R2:W-:Y:S01]  /*ae70*/  @!P2 ST.E.64 desc[UR36][R8.64], R54 ;  /* 0x000000360800a985 */ /* 0x0005e2000c101b24 */
[----:B------:R-:W-:Y:S02]  /*ae80*/  ISETP.GE.AND P2, PT, R16, UR4, PT ;  /* 0x0000000410007c0c */ /* 0x000fe4000bf46270 */
[----:B------:R-:W-:Y:S01]  /*ae90*/  @!P4 IMAD.WIDE R12, R17, 0x4, R2 ;  /* 0x00000004110cc825 */ /* 0x000fe200078e0202 */
[----:B------:R3:W-:Y:S01]  /*aea0*/  @!P3 ST.E.64 desc[UR36][R10.64], R58 ;  /* 0x0000003a0a00b985 */ /* 0x0007e2000c101b24 */
[----:B------:R-:W-:-:S02]  /*aeb0*/  IADD3 R17, R0, 0x78, RZ ;  /* 0x0000007800117810 */ /* 0x000fc40007ffe0ff */
[----:B------:R-:W-:Y:S01]  /*aec0*/  VIADD R15, R0, 0x68 ;  /* 0x00000068000f7836 */ /* 0x000fe20000000000 */
[----:B------:R4:W-:Y:S01]  /*aed0*/  @!P4 ST.E.64 desc[UR36][R12.64], R62 ;  /* 0x0000003e0c00c985 */ /* 0x0009e2000c101b24 */
[----:B------:R-:W-:Y:S02]  /*aee0*/  ISETP.GE.AND P4, PT, R14, UR4, PT ;  /* 0x000000040e007c0c */ /* 0x000fe4000bf86270 */
[----:B------:R-:W-:Y:S02]  /*aef0*/  ISETP.GE.AND P1, PT, R17, UR4, PT ;  /* 0x0000000411007c0c */ /* 0x000fe4000bf26270 */
[----:B------:R-:W-:Y:S02]  /*af00*/  ISETP.GE.AND P3, PT, R15, UR4, PT ;  /* 0x000000040f007c0c */ /* 0x000fe4000bf66270 */
[----:B------:R-:W-:Y:S02]  /*af10*/  @!P5 LEA.HI R18, R18, R18, RZ, 0x1 ;  /* 0x000000121212d211 */ /* 0x000fe400078f08ff */
[----:B------:R-:W-:-:S02]  /*af20*/  @!P6 LEA.HI R19, R19, R19, RZ, 0x1 ;  /* 0x000000131313e211 */ /* 0x000fc400078f08ff */
        /* <DEDUP_REMOVED lines=18> */
[C---:B------:R-:W-:Y:S01]  /*b050*/  VIADD R20, R0.reuse, 0xb8 ;  /* 0x000000b800147836 */ /* 0x040fe20000000000 */
        /* <DEDUP_REMOVED lines=39> */
[C---:B------:R-:W-:Y:S01]  /*b2d0*/  VIADD R16, R0.reuse, 0xe0 ;  /* 0x000000e000107836 */ /* 0x040fe20000000000 */
        /* <DEDUP_REMOVED lines=20> */
[----:B------:R-:W-:Y:S01]  /*b420*/  ISETP.GE.AND P1, PT, R15, UR4, PT ;  /* 0x000000040f007c0c */ /* 0x000fe2000bf26270 */
[----:B------:R-:W-:Y:S01]  /*b430*/  VIADD R0, R0, 0xf8 ;  /* 0x000000f800007836 */ /* 0x000fe20000000000 */
[----:B------:R-:W-:Y:S02]  /*b440*/  ISETP.GE.AND P4, PT, R20, UR4, PT ;  /* 0x0000000414007c0c */ /* 0x000fe4000bf86270 */
[----:B------:R-:W-:-:S02]  /*b450*/  ISETP.GE.AND P3, PT, R17, UR4, PT ;  /* 0x0000000411007c0c */ /* 0x000fc4000bf66270 */
[----:B------:R-:W-:Y:S02]  /*b460*/  @!P5 LEA.HI R18, R18, R18, RZ, 0x1 ;  /* 0x000000121212d211 */ /* 0x000fe400078f08ff */
        /* <DEDUP_REMOVED lines=14> */
[----:B---3--:R-:W-:-:S02]  /*b550*/  @!P2 LOP3.LUT R11, R16, 0xfffffffe, RZ, 0xc0, !PT ;  /* 0xfffffffe100ba812 */ /* 0x008fc400078ec0ff */
        /* <DEDUP_REMOVED lines=19> */
.L_x_7306:
[----:B------:R-:W0:Y:S02]  /*b690*/  S2R R0, SR_TID.X ;  /* 0x0000000000007919 */ /* 0x000e240000002100 */
[----:B0-----:R-:W-:-:S05]  /*b6a0*/  VIADD R2, R0, 0xffffff80 ;  /* 0xffffff8000027836 */ /* 0x001fca0000000000 */
[----:B------:R-:W-:-:S13]  /*b6b0*/  ISETP.GT.AND P0, PT, R2, 0x3f, PT ;  /* 0x0000003f0200780c */ /* 0x000fda0003f04270 */
[----:B------:R-:W-:Y:S05]  /*b6c0*/  @P0 BRA `(.L_x_7255) ;  /* 0x0000003800f80947 */ /* 0x000fea0003800000 */
[----:B------:R-:W0:Y:S01]  /*b6d0*/  S2R R3, SR_CTAID.X ;  /* 0x0000000000037919 */ /* 0x000e220000002500 */
[----:B------:R-:W2:Y:S01]  /*b6e0*/  LDC R6, c[0x0][0xbe8] ;  /* 0x0002fa00ff067b82 */ /* 0x000ea20000000800 */
[----:B------:R-:W-:Y:S01]  /*b6f0*/  ULDC UR4, c[0x0][0xa88] ;  /* 0x0002a20000047ab9 */ /* 0x000fe20000000800 */
[----:B0-----:R-:W-:Y:S01]  /*b700*/  LEA R0, R3, R0, 0x6 ;  /* 0x0000000003007211 */ /* 0x001fe200078e30ff */
[----:B--2---:R-:W-:-:S04]  /*b710*/  IMAD R3, R6, UR4, RZ ;  /* 0x0000000406037c24 */ /* 0x004fc8000f8e02ff */
        /* <DEDUP_REMOVED lines=10> */
[----:B------:R-:W2:Y:S01]  /*b7c0*/  LDC.64 R10, c[0x0][0xbd8] ;  /* 0x0002f600ff0a7b82 */ /* 0x000ea20000000a00 */
[----:B------:R-:W-:-:S04]  /*b7d0*/  UIMAD UR6, UR42, UR9, UR6 ;  /* 0x000000092a0672a4 */ /* 0x000fc8000f8e0206 */
[----:B------:R-:W-:Y:S01]  /*b7e0*/  UIADD3 UR6, UR5, UR6, URZ ;  /* 0x0000000605067290 */ /* 0x000fe2000fffe03f */
[----:B------:R-:W-:Y:S01]  /*b7f0*/  MOV R2, UR4 ;  /* 0x0000000400027c02 */ /* 0x000fe20008000f00 */
[----:B------:R-:W-:Y:S01]  /*b800*/  IMAD.U32 R3, RZ, RZ, UR5 ;  /* 0x00000005ff037e24 */ /* 0x000fe2000f8e00ff */
[----:B------:R-:W3:Y:S01]  /*b810*/  @P0 LDC R7, c[0x0][0xbec] ;  /* 0x0002fb00ff070b82 */ /* 0x000ee20000000800 */
[----:B------:R-:W-:Y:S02]  /*b820*/  ULDC.64 UR4, c[0x0][0xbe0] ;  /* 0x0002f80000047ab9 */ /* 0x000fe40000000a00 */
[----:B------:R-:W-:-:S05]  /*b830*/  IMAD.U32 R3, RZ, RZ, UR6 ;  /* 0x00000006ff037e24 */ /* 0x000fca000f8e00ff */
[----:B------:R-:W4:Y:S01]  /*b840*/  @P0 LDC R9, c[0x0][0xbf0] ;  /* 0x0002fc00ff090b82 */ /* 0x000f220000000800 */
[----:B0-----:R-:W-:-:S07]  /*b850*/  USHF.R.S32.HI UR8, URZ, 0x1f, UR7 ;  /* 0x0000001f3f087899 */ /* 0x001fce0008011407 */
[----:B------:R-:W0:Y:S01]  /*b860*/  S2UR UR10, SR_CTAID.Y ;  /* 0x00000000000a79c3 */ /* 0x000e220000002600 */
[C---:B--2---:R-:W-:Y:S02]  /*b870*/  IMAD R12, R10.reuse, UR8, RZ ;  /* 0x000000080a0c7c24 */ /* 0x044fe4000f8e02ff */
[----:B------:R-:W-:-:S04]  /*b880*/  IMAD.WIDE.U32 R2, R10, UR7, R2 ;  /* 0x000000070a027c25 */ /* 0x000fc8000f8e0002 */
[----:B------:R-:W-:Y:S01]  /*b890*/  IMAD R11, R11, UR7, R12 ;  /* 0x000000070b0b7c24 */ /* 0x000fe2000f8e020c */
[----:B------:R-:W0:Y:S01]  /*b8a0*/  LDC R8, c[0x0][0xc50] ;  /* 0x00031400ff087b82 */ /* 0x000e220000000800 */
[----:B---3--:R-:W-:Y:S01]  /*b8b0*/  @P0 IMAD.HI.U32 R4, R0, R7, RZ ;  /* 0x0000000700040227 */ /* 0x008fe200078e00ff */
[----:B------:R-:W-:-:S03]  /*b8c0*/  IADD3 R7, RZ, -UR42, RZ ;  /* 0x8000002aff077c10 */ /* 0x000fc6000fffe0ff */
[----:B------:R-:W-:Y:S01]  /*b8d0*/  IMAD.IADD R3, R11, 0x1, R3 ;  /* 0x000000010b037824 */ /* 0x000fe200078e0203 */
[----:B----4-:R-:W-:Y:S01]  /*b8e0*/  @P0 SHF.R.U32.HI R5, RZ, R9, R4 ;  /* 0x00000009ff050219 */ /* 0x010fe20000011604 */
        /* <DEDUP_REMOVED lines=15> */
[----:B------:R-:W-:-:S04]  /*b9e0*/  ULDC.64 UR4, c[0x0][0xba8] ;  /* 0x0002ea0000047ab9 */ /* 0x000fc80000000a00 */
[----:B------:R-:W-:Y:S02]  /*b9f0*/  IADD3 R3, R3, R5, RZ ;  /* 0x0000000503037210 */ /* 0x000fe40007ffe0ff */
[----:B------:R-:W-:-:S04]  /*ba00*/  LEA R4, P0, R2, UR4, 0x2 ;  /* 0x0000000402047c11 */ /* 0x000fc8000f8010ff */
[----:B------:R-:W-:Y:S01]  /*ba10*/  LEA.HI.X R5, R2, UR5, R3, 0x2, P0 ;  /* 0x0000000502057c11 */ /* 0x000fe200080f1403 */
[----:B------:R-:W-:-:S05]  /*ba20*/  IMAD.MOV.U32 R3, RZ, RZ, -0x800000 ;  /* 0xff800000ff037424 */ /* 0x000fca00078e00ff */
[----:B------:R0:W-:Y:S01]  /*ba30*/  STG.E desc[UR36][R4.64], R3 ;  /* 0x0000000304007986 */ /* 0x0001e2000c101924 */
[----:B------:R-:W-:Y:S05]  /*ba40*/  BRA `(.L_x_7255) ;  /* 0x0000003800187947 */ /* 0x000fea0003800000 */
.L_x_7253:
        /* <DEDUP_REMOVED lines=18> */
.L_x_7310:
[----:B------:R-:W-:Y:S01]  /*bb70*/  ULDC UR44, c[0x0][0xc50] ;  /* 0x00031400002c7ab9 */ /* 0x000fe20000000800 */
[----:B------:R-:W-:Y:S01]  /*bb80*/  UMOV UR39, UR6 ;  /* 0x0000000600277c82 */ /* 0x000fe20008000000 */
[----:B------:R-:W-:-:S11]  /*bb90*/  UISETP.NE.AND UP0, UPT, UR44, 0x1, UPT ;  /* 0x000000012c00788c */ /* 0x000fd6000bf05270 */
[----:B------:R-:W-:Y:S01]  /*bba0*/  @UP0 ULDC UR4, c[0x0][0xc54] ;  /* 0x0003150000040ab9 */ /* 0x000fe20000000800 */
[----:B------:R-:W-:Y:S01]  /*bbb0*/  @UP0 ULDC UR7, c[0x0][0xc58] ;  /* 0x0003160000070ab9 */ /* 0x000fe20000000800 */
[----:B------:R-:W-:-:S04]  /*bbc0*/  UIMAD.WIDE.U32 UR4, UR6, UR4, URZ ;  /* 0x00000004060472a5 */ /* 0x000fc8000f8e003f */
[----:B------:R-:W-:-:S12]  /*bbd0*/  @UP0 USHF.R.U32.HI UR39, URZ, UR7, UR5 ;  /* 0x000000073f270299 */ /* 0x000fd80008011605 */
.L_x_7311:
[----:B------:R-:W-:Y:S01]  /*bbe0*/  ISETP.GE.AND P0, PT, R17, RZ, PT ;  /* 0x000000ff1100720c */ /* 0x000fe20003f06270 */
[----:B------:R-:W-:Y:S01]  /*bbf0*/  UIADD3 UR4, -UR39, URZ, URZ ;  /* 0x0000003f27047290 */ /* 0x000fe2000fffe13f */
[----:B------:R-:W-:Y:S01]  /*bc00*/  IMAD.MOV.U32 R21, RZ, RZ, 0x1 ;  /* 0x00000001ff157424 */ /* 0x000fe200078e00ff */
[----:B------:R-:W-:Y:S01]  /*bc10*/  MOV R0, RZ ;  /* 0x000000ff00007202 */ /* 0x000fe20000000f00 */
[----:B------:R-:W-:Y:S01]  /*bc20*/  IMAD.MOV.U32 R4, RZ, RZ, 0x1 ;  /* 0x00000001ff047424 */ /* 0x000fe200078e00ff */
[----:B------:R-:W-:-:S08]  /*bc30*/  UIMAD UR44, UR44, UR4, UR6 ;  /* 0x000000042c2c72a4 */ /* 0x000fd0000f8e0206 */
[----:B------:R-:W-:Y:S05]  /*bc40*/  @!P0 BRA `(.L_x_7312) ;  /* 0x0000003000d08947 */ /* 0x000fea0003800000 */
[----:B------:R-:W0:Y:S01]  /*bc50*/  LDC.64 R2, c[0x0][0xa28] ;  /* 0x00028a00ff027b82 */ /* 0x000e220000000a00 */
[----:B------:R-:W-:Y:S01]  /*bc60*/  ULDC UR4, c[0x0][0x448] ;  /* 0x0001120000047ab9 */ /* 0x000fe20000000800 */
[----:B------:R-:W-:Y:S01]  /*bc70*/  ULDC UR7, c[0x0][0x2f0] ;  /* 0x0000bc0000077ab9 */ /* 0x000fe20000000800 */
[----:B------:R-:W-:-:S05]  /*bc80*/  IMAD.MOV.U32 R28, RZ, RZ, RZ ;  /* 0x000000ffff1c7224 */ /* 0x000fca00078e00ff */
        /* <DEDUP_REMOVED lines=20> */
[----:B------:R-:W-:Y:S02]  /*bdd0*/  USHF.R.S32.HI UR5, URZ, 0x1f, UR4 ;  /* 0x0000001f3f057899 */ /* 0x000fe40008011404 */
[----:B------:R-:W-:Y:S02]  /*bde0*/  USHF.R.S32.HI UR7, URZ, 0x1f, UR6 ;  /* 0x0000001f3f077899 */ /* 0x000fe40008011406 */
[----:B------:R-:W-:-:S02]  /*bdf0*/  ULEA.HI UR5, UR5, UR4, URZ, 0x6 ;  /* 0x0000000405057291 */ /* 0x000fc4000f8f303f */
[----:B------:R-:W-:Y:S02]  /*be00*/  ULEA.HI UR7, UR7, UR6, URZ, 0x6 ;  /* 0x0000000607077291 */ /* 0x000fe4000f8f303f */
[----:B------:R-:W-:Y:S02]  /*be10*/  USHF.R.S32.HI UR41, URZ, 0x6, UR5 ;  /* 0x000000063f297899 */ /* 0x000fe40008011405 */
[----:B------:R-:W-:-:S04]  /*be20*/  USHF.R.S32.HI UR42, URZ, 0x6, UR7 ;  /* 0x000000063f2a7899 */ /* 0x000fc80008011407 */
        /* <DEDUP_REMOVED lines=43> */
.L_x_7313:
[----:B------:R-:W-:Y:S02]  /*c0e0*/  UIMAD UR48, UR44, UR38, URZ ;  /* 0x000000262c3072a4 */ /* 0x000fe4000f8e023f */
[----:B------:R-:W-:Y:S02]  /*c0f0*/  IMAD.U32 R0, RZ, RZ, UR38 ;  /* 0x00000026ff007e24 */ /* 0x000fe4000f8e00ff */
[----:B------:R-:W-:Y:S02]  /*c100*/  IMAD.MOV.U32 R4, RZ, RZ, 0x1 ;  /* 0x00000001ff047424 */ /* 0x000fe400078e00ff */
[----:B------:R-:W-:-:S04]  /*c110*/  MOV R25, UR48 ;  /* 0x0000003000197c02 */ /* 0x000fc80008000f00 */
        /* <DEDUP_REMOVED lines=26> */
[----:B0----5:R-:W-:Y:S05]  /*c2c0*/  CALL.ABS.NOINC R2 ;  /* 0x0000000002007343 */ /* 0x021fea0003c00000 */
.L_x_7314:
        /* <DEDUP_REMOVED lines=19> */
[----:B-1---5:R-:W-:Y:S05]  /*c400*/  CALL.ABS.NOINC R2 ;  /* 0x0000000002007343 */ /* 0x022fea0003c00000 */
.L_x_7316:
        /* <DEDUP_REMOVED lines=15> */
.L_x_7315:
        /* <DEDUP_REMOVED lines=35> */
[----:B------:R-:W-:-:S05]  /*c730*/  @!P0 IMAD R9, R24, R9, R0 ;  /* 0x0000000918098224 */ /* 0x000fca00078e0200 */
[----:B------:R-:W-:-:S04]  /*c740*/  @!P0 IADD3 R0, R3, R9, RZ ;  /* 0x0000000903008210 */ /* 0x000fc80007ffe0ff */
[----:B------:R-:W-:-:S06]  /*c750*/  @!P0 LEA.HI.X R5, R2, R5, R0, 0x2, P1 ;  /* 0x0000000502058211 */ /* 0x000fcc00008f1400 */
[----:B------:R0:W2:Y:S01]  /*c760*/  @!P0 LDG.E R5, desc[UR36][R4.64] ;  /* 0x0000002404058981 */ /* 0x0000a2000c1e1900 */
[----:B------:R-:W-:Y:S01]  /*c770*/  IMAD.MOV R0, RZ, RZ, -R7 ;  /* 0x000000ffff007224 */ /* 0x000fe200078e0a07 */
[----:B------:R-:W-:Y:S02]  /*c780*/  LOP3.LUT R16, R16, 0xffffffdf, RZ, 0xc0, !PT ;  /* 0xffffffdf10107812 */ /* 0x000fe400078ec0ff */
[----:B------:R-:W-:Y:S01]  /*c790*/  CS2R R26, SRZ ;  /* 0x00000000001a7805 */ /* 0x000fe2000001ff00 */
        /* <DEDUP_REMOVED lines=25> */
[----:B--2---:R-:W-:Y:S02]  /*c930*/  @!P0 SHF.R.S32.HI R27, RZ, 0x1f, R5 ;  /* 0x0000001fff1b8819 */ /* 0x004fe40000011405 */
[----:B------:R-:W-:Y:S02]  /*c940*/  @!P0 MOV R26, R5 ;  /* 0x00000005001a8202 */ /* 0x000fe40000000f00 */
[----:B------:R-:W-:Y:S01]  /*c950*/  ISETP.GE.AND P0, PT, R3, UR4, PT ;  /* 0x0000000403007c0c */ /* 0x000fe2000bf06270 */
[----:B------:R-:W-:Y:S01]  /*c960*/  IMAD.SHL.U32 R3, R0, 0x2, RZ ;  /* 0x0000000200037824 */ /* 0x000fe200078e00ff */
[----:B------:R-:W-:Y:S02]  /*c970*/  SEL R0, RZ, 0x1, P5 ;  /* 0x00000001ff007807 */ /* 0x000fe40002800000 */
[----:B------:R-:W-:-:S02]  /*c980*/  SEL R34, RZ, 0x40, P0 ;  /* 0x00000040ff227807 */ /* 0x000fc40000000000 */
[----:B------:R-:W-:Y:S02]  /*c990*/  ISETP.GE.AND P0, PT, R2, UR4, PT ;  /* 0x0000000402007c0c */ /* 0x000fe4000bf06270 */
        /* <DEDUP_REMOVED lines=13> */
.L_x_7359:
        /* <DEDUP_REMOVED lines=14> */
.L_x_7318:
[----:B------:R-:W-:-:S05]  /*cb50*/  IMAD.MOV.U32 R0, RZ, RZ, 0x1 ;  /* 0x00000001ff007424 */ /* 0x000fca00078e00ff */
[----:B------:R-:W-:-:S04]  /*cb60*/  SHF.L.U32 R0, R0, 0x1f, RZ ;  /* 0x0000001f00007819 */ /* 0x000fc800000006ff */
[----:B------:R-:W0:Y:S02]  /*cb70*/  SYNCS.PHASECHK.TRANS64.TRYWAIT P0, [UR45+0x28c40], R0 ;  /* 0x028c4000ff0075a7 */ /* 0x000e24000800016d */
[----:B0-----:R-:W-:Y:S05]  /*cb80*/  @!P0 BRA `(.L_x_7319) ;  /* 0x0000002800c88947 */ /* 0x001fea0003800000 */
.L_x_7360:
        /* <DEDUP_REMOVED lines=28> */
[----:B------:R-:W-:Y:S02]  /*cd50*/  LOP3.LUT R3, R3, 0x38, R30, 0x78, !PT ;  /* 0x0000003803037812 */ /* 0x000fe400078e781e */
[----:B------:R-:W-:Y:S02]  /*cd60*/  SHF.L.U32 R30, R6, 0x3, RZ ;  /* 0x00000003061e7819 */ /* 0x000fe400000006ff */
[----:B------:R-:W-:Y:S02]  /*cd70*/  ISETP.GE.AND P0, PT, R18, 0x1, PT ;  /* 0x000000011200780c */ /* 0x000fe40003f06270 */
[----:B------:R-:W-:-:S02]  /*cd80*/  LOP3.LUT R30, R3, 0x200, R30, 0xf8, !PT ;  /* 0x00000200031e7812 */ /* 0x000fc400078ef81e */
[----:B------:R-:W-:Y:S01]  /*cd90*/  @P2 LOP3.LUT R16, R16, 0x1, RZ, 0xfc, !PT ;  /* 0x0000000110102812 */ /* 0x000fe200078efcff */
[----:B------:R-:W-:Y:S08]  /*cda0*/  BRA.DIV UR5, `(.L_x_7320) ;  /* 0x0000002a05587947 */ /* 0x000ff0000b800000 */
        /* <DEDUP_REMOVED lines=12> */
[----:B------:R-:W0:Y:S02]  /*ce70*/  SHFL.IDX PT, R14, R0, 0x2, 0x181f ;  /* 0x00581f00000e7f89 */ /* 0x000e2400000e0000 */
[----:B------:R-:W-:Y:S02]  /*ce80*/  @P0 IADD3.X R3, RZ, R4, RZ, P1, !PT ;  /* 0x00000004ff030210 */ /* 0x000fe40000ffe4ff */
        /* <DEDUP_REMOVED lines=9> */
.L_x_7370:
        /* <DEDUP_REMOVED lines=15> */
.L_x_7321:
        /* <DEDUP_REMOVED lines=23> */
.L_x_7322:
[----:B------:R-:W-:Y:S01]  /*d180*/  UISETP.NE.AND UP0, UPT, UR47, URZ, UPT ;  /* 0x0000003f2f00728c */ /* 0x000fe2000bf05270 */
[----:B------:R-:W0:Y:S01]  /*d190*/  S2R R20, SR_CTAID.Z ;  /* 0x0000000000147919 */ /* 0x000e220000002700 */
[----:B------:R-:W-:Y:S01]  /*d1a0*/  MOV R0, UR46 ;  /* 0x0000002e00007c02 */ /* 0x000fe20008000f00 */
[----:B------:R-:W-:Y:S01]  /*d1b0*/  ULDC.64 UR8, c[0x0][0x2d8] ;  /* 0x0000b60000087ab9 */ /* 0x000fe20000000a00 */
[----:B------:R-:W-:Y:S02]  /*d1c0*/  R2UR UR6, R23 ;  /* 0x00000000170672ca */ /* 0x000fe400000e0000 */
[----:B------:R-:W-:Y:S01]  /*d1d0*/  PLOP3.LUT P0, PT, PT, PT, UP0, 0x80, 0x0 ;  /* 0x000000000000781c */ /* 0x000fe20003f0f008 */
[----:B------:R-:W-:-:S04]  /*d1e0*/  IMAD R9, R0, 0x40, R31 ;  /* 0x0000004000097824 */ /* 0x000fc800078e021f */
[----:B------:R-:W-:Y:S01]  /*d1f0*/  @UP0 ULDC UR4, c[0x0][0x44c] ;  /* 0x0001130000040ab9 */ /* 0x000fe20000000800 */
[----:B------:R-:W-:-:S05]  /*d200*/  IMAD.MOV.U32 R7, RZ, RZ, R9 ;  /* 0x000000ffff077224 */ /* 0x000fca00078e0009 */
[----:B------:R-:W-:Y:S02]  /*d210*/  UIMAD UR6, UR6, UR8, URZ ;  /* 0x00000008060672a4 */ /* 0x000fe4000f8e023f */
        /* <DEDUP_REMOVED lines=10> */
[----:B------:R-:W-:Y:S02]  /*d2c0*/  IMAD.U32 R4, RZ, RZ, UR4 ;  /* 0x00000004ff047e24 */ /* 0x000fe4000f8e00ff */
[----:B------:R-:W-:Y:S02]  /*d2d0*/  IMAD R6, R6, UR8, RZ ;  /* 0x0000000806067c24 */ /* 0x000fe4000f8e02ff */
[----:B------:R-:W-:Y:S01]  /*d2e0*/  MOV R3, UR6 ;  /* 0x0000000600037c02 */ /* 0x000fe20008000f00 */
[----:B------:R-:W-:Y:S01]  /*d2f0*/  IMAD.U32 R5, RZ, RZ, UR5 ;  /* 0x00000005ff057e24 */ /* 0x000fe2000f8e00ff */
[----:B------:R-:W-:Y:S01]  /*d300*/  MOV R2, R4 ;  /* 0x0000000400027202 */ /* 0x000fe20000000f00 */
[----:B------:R-:W-:Y:S01]  /*d310*/  IMAD R5, R20, UR9, R6 ;  /* 0x0000000914057c24 */ /* 0x000fe2000f8e0206 */
[----:B------:R-:W-:Y:S01]  /*d320*/  SHF.R.S32.HI R4, RZ, 0x1f, R7 ;  /* 0x0000001fff047819 */ /* 0x000fe20000011407 */
[----:B------:R-:W-:-:S02]  /*d330*/  ULDC.64 UR4, c[0x0][0x2d0] ;  /* 0x0000b40000047ab9 */ /* 0x000fc40000000a00 */
[----:B------:R-:W-:-:S04]  /*d340*/  IMAD.WIDE.U32 R2, R20, UR8, R2 ;  /* 0x0000000814027c25 */ /* 0x000fc8000f8e0002 */
[----:B------:R-:W-:Y:S02]  /*d350*/  IMAD.IADD R3, R3, 0x1, R5 ;  /* 0x0000000103037824 */ /* 0x000fe400078e0205 */
[----:B------:R-:W-:Y:S02]  /*d360*/  IMAD.MOV R5, RZ, RZ, -R7 ;  /* 0x000000ffff057224 */ /* 0x000fe400078e0a07 */
[----:B------:R-:W-:Y:S02]  /*d370*/  IMAD R4, R4, UR4, RZ ;  /* 0x0000000404047c24 */ /* 0x000fe4000f8e02ff */
[----:B-1----:R-:W-:Y:S02]  /*d380*/  IMAD R5, R0, R5, R9 ;  /* 0x0000000500057224 */ /* 0x002fe400078e0209 */
[C---:B------:R-:W-:Y:S02]  /*d390*/  IMAD R9, R7.reuse, UR5, R4 ;  /* 0x0000000507097c24 */ /* 0x040fe4000f8e0204 */
[----:B------:R-:W-:Y:S01]  /*d3a0*/  IMAD.WIDE.U32 R2, R7, UR4, R2 ;  /* 0x0000000407027c25 */ /* 0x000fe2000f8e0002 */
[----:B------:R-:W-:Y:S01]  /*d3b0*/  SHF.R.S32.HI R4, RZ, 0x1f, R5 ;  /* 0x0000001fff047819 */ /* 0x000fe20000011405 */
[----:B------:R-:W-:-:S03]  /*d3c0*/  ULDC.64 UR4, c[0x0][0x2c8] ;  /* 0x0000b20000047ab9 */ /* 0x000fc60000000a00 */
[----:B------:R-:W-:Y:S01]  /*d3d0*/  IADD3 R3, R3, R9, RZ ;  /* 0x0000000903037210 */ /* 0x000fe20007ffe0ff */
[----:B------:R-:W-:-:S04]  /*d3e0*/  IMAD R4, R4, UR4, RZ ;  /* 0x0000000404047c24 */ /* 0x000fc8000f8e02ff */
[C---:B------:R-:W-:Y:S02]  /*d3f0*/  IMAD R7, R5.reuse, UR5, R4 ;  /* 0x0000000505077c24 */ /* 0x040fe4000f8e0204 */
[----:B------:R-:W-:Y:S01]  /*d400*/  IMAD.WIDE.U32 R2, R5, UR4, R2 ;  /* 0x0000000405027c25 */ /* 0x000fe2000f8e0002 */
[----:B------:R-:W-:-:S03]  /*d410*/  ULDC.64 UR4, c[0x0][0x280] ;  /* 0x0000a00000047ab9 */ /* 0x000fc60000000a00 */
[----:B------:R-:W-:Y:S01]  /*d420*/  IMAD.IADD R5, R3, 0x1, R7 ;  /* 0x0000000103057824 */ /* 0x000fe200078e0207 */
[----:B------:R-:W-:Y:S01]  /*d430*/  LEA R4, P0, R2, UR4, 0x1 ;  /* 0x0000000402047c11 */ /* 0x000fe2000f8008ff */
[----:B------:R-:W-:Y:S02]  /*d440*/  ULDC UR4, c[0x0][0x2b8] ;  /* 0x0000ae0000047ab9 */ /* 0x000fe40000000800 */
[----:B------:R-:W-:Y:S02]  /*d450*/  ISETP.GE.AND P1, PT, R22, UR4, PT ;  /* 0x0000000416007c0c */ /* 0x000fe4000bf26270 */
[----:B------:R-:W-:Y:S01]  /*d460*/  LEA.HI.X R5, R2, UR5, R5, 0x1, P0 ;  /* 0x0000000502057c11 */ /* 0x000fe200080f0c05 */
[----:B------:R-:W-:-:S03]  /*d470*/  UMOV UR5, 0xffffffff ;  /* 0xffffffff00057882 */ /* 0x000fc60000000000 */
[----:B------:R-:W-:Y:S07]  /*d480*/  BRA.DIV UR5, `(.L_x_7323) ;  /* 0x0000002605c07947 */ /* 0x000fee000b800000 */
[----:B------:R-:W0:Y:S01]  /*d490*/  SHFL.IDX PT, R14, R4, RZ, 0x181f ;  /* 0x00181fff040e7589 */ /* 0x000e2200000e0000 */
[----:B------:R-:W-:Y:S01]  /*d4a0*/  IMAD.U32 R6, RZ, RZ, UR46 ;  /* 0x0000002eff067e24 */ /* 0x000fe2000f8e00ff */
[----:B------:R-:W-:Y:S02]  /*d4b0*/  ULDC UR4, c[0x0][0x288] ;  /* 0x0000a20000047ab9 */ /* 0x000fe40000000800 */
[----:B------:R-:W1:Y:S01]  /*d4c0*/  SHFL.IDX PT, R2, R5, RZ, 0x181f ;  /* 0x00181fff05027589 */ /* 0x000e6200000e0000 */
[----:B------:R-:W-:Y:S01]  /*d4d0*/  IMAD R0, R0, UR4, RZ ;  /* 0x0000000400007c24 */ /* 0x000fe2000f8e02ff */
[----:B------:R-:W-:Y:S02]  /*d4e0*/  LEA R7, R6, R35, 0x6 ;  /* 0x0000002306077211 */ /* 0x000fe400078e30ff */
[----:B------:R-:W-:Y:S02]  /*d4f0*/  SHFL.IDX PT, R6, R5, 0x1, 0x181f ;  /* 0x00381f0005067f89 */ /* 0x000fe400000e0000 */
[----:B------:R-:W-:-:S02]  /*d500*/  ISETP.GE.AND P0, PT, R7, R0, PT ;  /* 0x000000000700720c */ /* 0x000fc40003f06270 */
[----:B------:R-:W-:-:S11]  /*d510*/  IADD3 R11, R7, 0x10, RZ ;  /* 0x00000010070b7810 */ /* 0x000fd60007ffe0ff */
        /* <DEDUP_REMOVED lines=17> */
[----:B------:R0:W2:Y:S02]  /*d630*/  SHFL.IDX PT, R14, R4, 0x3, 0x181f ;  /* 0x00781f00040e7f89 */ /* 0x0000a400000e0000 */
[----:B-1----:R-:W-:Y:S02]  /*d640*/  @!P0 IADD3.X R3, RZ, R6, RZ, P2, !PT ;  /* 0x00000006ff038210 */ /* 0x002fe400017fe4ff */
[----:B------:R0:W1:Y:S04]  /*d650*/  SHFL.IDX PT, R6, R5, 0x3, 0x181f ;  /* 0x00781f0005067f89 */ /* 0x00006800000e0000 */
[----:B------:R0:W-:Y:S03]  /*d660*/  @!P0 LDGSTS.E.BYPASS.LTC128B.128 [R9+0x21400], desc[UR36][R2.64], !P1 ;  /* 0x2140000002098fae */ /* 0x0001e6000c901d64 */
.L_x_7379:
        /* <DEDUP_REMOVED lines=18> */
.L_x_7380:
[----:B------:R-:W-:-:S13]  /*d790*/  ISETP.NE.AND P0, PT, R33, 0x3, PT ;  /* 0x000000032100780c */ /* 0x000fda0003f05270 */
[----:B------:R-:W-:Y:S05]  /*d7a0*/  @!P0 BRA `(.L_x_7325) ;  /* 0x0000000000048947 */ /* 0x000fea0003800000 */
[----:B------:R-:W-:Y:S01]  /*d7b0*/  BPT.TRAP 0x1 ;  /* 0x000000040000795c */ /* 0x000fe20000300000 */
.L_x_7325:
[----:B------:R-:W1:Y:S02]  /*d7c0*/  SYNCS.PHASECHK.TRANS64.TRYWAIT P0, [UR45+0x28c60], R0 ;  /* 0x028c6000ff0075a7 */ /* 0x000e64000800016d */
[----:B-1----:R-:W-:Y:S05]  /*d7d0*/  @!P0 BRA `(.L_x_7326) ;  /* 0x0000002800308947 */ /* 0x002fea0003800000 */
.L_x_7381:
        /* <DEDUP_REMOVED lines=41> */
[----:B-1----:R-:W-:Y:S02]  /*da70*/  IADD3.X R3, RZ, R3, RZ, P0, !PT ;  /* 0x00000003ff037210 */ /* 0x002fe400007fe4ff */
        /* <DEDUP_REMOVED lines=45> */
[----:B------:R-:W-:Y:S02]  /*dd50*/  ISETP.LT.OR P6, PT, R18, 0x21, P6 ;  /* 0x000000211200780c */ /* 0x000fe400037c1670 */
[----:B--2---:R-:W-:-:S11]  /*dd60*/  MOV R4, RZ ;  /* 0x000000ff00047202 */ /* 0x004fd60000000f00 */
        /* <DEDUP_REMOVED lines=16> */
.L_x_7391:
        /* <DEDUP_REMOVED lines=30> */
.L_x_7328:
        /* <DEDUP_REMOVED lines=9> */
[----:B------:R-:W-:Y:S01]  /*e0e0*/  ULOP3.LUT UR5, URZ, UR42, URZ, 0x33, !UPT ;  /* 0x0000002a3f057292 */ /* 0x000fe2000f8e333f */
        /* <DEDUP_REMOVED lines=8> */
[----:B------:R-:W-:Y:S01]  /*e170*/  VIMNMX3 R3, R0, UR5, R3, !PT ;  /* 0x0000000500037c0f */ /* 0x000fe2000f800103 */
[----:B------:R-:W-:Y:S01]  /*e180*/  IMAD.MOV.U32 R0, RZ, RZ, 0x1 ;  /* 0x00000001ff007424 */ /* 0x000fe200078e00ff */
[----:B------:R-:W-:Y:S02]  /*e190*/  SHF.R.U32.HI R25, RZ, 0x3, R25 ;  /* 0x00000003ff197819 */ /* 0x000fe40000011619 */
[C---:B------:R-:W-:Y:S01]  /*e1a0*/  IADD3 R22, -R3.reuse, -0x2, RZ ;  /* 0xfffffffe03167810 */ /* 0x040fe20007ffe1ff */
[----:B------:R-:W-:-:S07]  /*e1b0*/  IMAD R9, R3, -0x40, R2 ;  /* 0xffffffc003097824 */ /* 0x000fce00078e0202 */
.L_x_7344:
[----:B------:R-:W-:Y:S01]  /*e1c0*/  ISETP.NE.AND P1, PT, R37, 0x1, PT ;  /* 0x000000012500780c */ /* 0x000fe20003f25270 */
[----:B------:R-:W-:Y:S01]  /*e1d0*/  BSSY B1, `(.L_x_7330) ;  /* 0x0000014000017945 */ /* 0x000fe20003800000 */
[----:B------:R-:W-:Y:S01]  /*e1e0*/  ISETP.GT.U32.AND P0, PT, R31, 0x3f, PT ;  /* 0x0000003f1f00780c */ /* 0x000fe20003f04070 */
[----:B------:R-:W-:Y:S01]  /*e1f0*/  IMAD.MOV.U32 R7, RZ, RZ, R9 ;  /* 0x000000ffff077224 */ /* 0x000fe200078e0009 */
[----:B------:R-:W-:-:S09]  /*e200*/  MOV R6, RZ ;  /* 0x000000ff00067202 */ /* 0x000fd20000000f00 */
        /* <DEDUP_REMOVED lines=16> */
.L_x_7331:
[----:B------:R-:W-:Y:S05]  /*e310*/  BSYNC B1 ;  /* 0x0000000000017941 */ /* 0x000fea0003800000 */
.L_x_7330:
[----:B------:R-:W-:-:S13]  /*e320*/  ISETP.NE.AND P0, PT, R33, 0x3, PT ;  /* 0x000000032100780c */ /* 0x000fda0003f05270 */
[----:B------:R-:W-:Y:S05]  /*e330*/  @!P0 BRA `(.L_x_7332) ;  /* 0x0000000000048947 */ /* 0x000fea0003800000 */
[----:B------:R-:W-:Y:S01]  /*e340*/  BPT.TRAP 0x1 ;  /* 0x000000040000795c */ /* 0x000fe20000300000 */
.L_x_7332:
[----:B------:R-:W-:Y:S01]  /*e350*/  LEA R10, R0, UR45, 0x3 ;  /* 0x0000002d000a7c11 */ /* 0x000fe2000f8e18ff */
[----:B------:R-:W-:Y:S01]  /*e360*/  BSSY B1, `(.L_x_7333) ;  /* 0x0000004000017945 */ /* 0x000fe20003800000 */
[----:B------:R-:W-:-:S04]  /*e370*/  SHF.L.U32 R20, R21, 0x1f, RZ ;  /* 0x0000001f15147819 */ /* 0x000fc800000006ff */
[----:B------:R-:W1:Y:S02]  /*e380*/  SYNCS.PHASECHK.TRANS64.TRYWAIT P0, [R10+URZ+0x28c40], R20 ;  /* 0x028c40140a0075a7 */ /* 0x000e64000800017f */
[----:B-1----:R-:W-:Y:S05]  /*e390*/  @!P0 BRA `(.L_x_7334) ;  /* 0x0000002400688947 */ /* 0x002fea0003800000 */
.L_x_7392:
[----:B------:R-:W-:Y:S05]  /*e3a0*/  BSYNC B1 ;  /* 0x0000000000017941 */ /* 0x000fea0003800000 */
.L_x_7333:
        /* <DEDUP_REMOVED lines=39> */
[----:B------:R-:W0:Y:S01]  /*e620*/  SHFL.IDX PT, R14, R26, 0x2, 0x181f ;  /* 0x00581f001a0e7f89 */ /* 0x000e2200000e0000 */
[----:B--2---:R-:W-:-:S03]  /*e630*/  IADD3.X R5, RZ, R3, RZ, P0, !PT ;  /* 0x00000003ff057210 */ /* 0x004fc600007fe4ff */
[----:B------:R-:W2:Y:S04]  /*e640*/  SHFL.IDX PT, R3, R29, 0x2, 0x181f ;  /* 0x00581f001d037f89 */ /* 0x000ea800000e0000 */
[----:B------:R3:W-:Y:S01]  /*e650*/  LDGSTS.E.BYPASS.LTC128B.128 [R27+0x22c00], desc[UR36][R4.64], !P1 ;  /* 0x22c00000041b7fae */ /* 0x0007e2000c901d64 */
[----:B0-----:R-:W-:-:S03]  /*e660*/  IADD3 R2, P0, R14, R8, RZ ;  /* 0x000000080e027210 */ /* 0x001fc60007f1e0ff */
[----:B------:R3:W0:Y:S02]  /*e670*/  SHFL.IDX PT, R14, R26, 0x3, 0x181f ;  /* 0x00781f001a0e7f89 */ /* 0x00062400000e0000 */
[----:B--2---:R-:W-:-:S05]  /*e680*/  IMAD.X R3, RZ, RZ, R3, P0 ;  /* 0x000000ffff037224 */ /* 0x004fca00000e0603 */
[----:B------:R3:W-:Y:S03]  /*e690*/  LDGSTS.E.BYPASS.LTC128B.128 [R27+0x23400], desc[UR36][R2.64], !P1 ;  /* 0x23400000021b7fae */ /* 0x0007e6000c901d64 */
.L_x_7402:
        /* <DEDUP_REMOVED lines=8> */
.L_x_7336:
        /* <DEDUP_REMOVED lines=10> */
.L_x_7337:
[----:B------:R2:W-:Y:S01]  /*e7c0*/  SYNCS.ARRIVE.TRANS64.A1T0 RZ, [R10+URZ+0x28c30], RZ ;  /* 0x028c30ff0aff79a7 */ /* 0x0005e2000810003f */
[----:B------:R-:W-:Y:S05]  /*e7d0*/  @!P2 BRA `(.L_x_7338) ;  /* 0x000000000004a947 */ /* 0x000fea0003800000 */
[----:B------:R-:W-:Y:S01]  /*e7e0*/  BPT.TRAP 0x1 ;  /* 0x000000040000795c */ /* 0x000fe20000300000 */
.L_x_7338:
[----:B------:R-:W3:Y:S01]  /*e7f0*/  SYNCS.PHASECHK.TRANS64.TRYWAIT P0, [R10+URZ+0x28c60], R20 ;  /* 0x028c60140a0075a7 */ /* 0x000ee2000800017f */
[----:B------:R-:W-:Y:S04]  /*e800*/  BSSY B1, `(.L_x_7339) ;  /* 0x0000002000017945 */ /* 0x000fe80003800000 */
[----:B---3--:R-:W-:Y:S05]  /*e810*/  @!P0 BRA `(.L_x_7340) ;  /* 0x0000002400688947 */ /* 0x008fea0003800000 */
.L_x_7403:
[----:B------:R-:W-:Y:S05]  /*e820*/  BSYNC B1 ;  /* 0x0000000000017941 */ /* 0x000fea0003800000 */
.L_x_7339:
        /* <DEDUP_REMOVED lines=10> */
[----:B------:R-:W-:Y:S01]  /*e8d0*/  IMAD R7, R18, UR6, RZ ;  /* 0x0000000612077c24 */ /* 0x000fe2000f8e02ff */
[----:B------:R-:W-:-:S03]  /*e8e0*/  IADD3 R3, R3, R5, RZ ;  /* 0x0000000503037210 */ /* 0x000fc60007ffe0ff */
        /* <DEDUP_REMOVED lines=65> */
.L_x_7413:
        /* <DEDUP_REMOVED lines=20> */
.L_x_7342:
        /* <DEDUP_REMOVED lines=10> */
.L_x_7343:
[----:B------:R-:W-:Y:S01]  /*eee0*/  IADD3 R0, R0, 0x1, RZ ;  /* 0x0000000100007810 */ /* 0x000fe20007ffe0ff */
[----:B------:R-:W-:Y:S01]  /*eef0*/  VIADD R22, R22, 0xffffffff ;  /* 0xffffffff16167836 */ /* 0x000fe20000000000 */
[----:B------:R1:W-:Y:S01]  /*ef00*/  SYNCS.ARRIVE.TRANS64.A1T0 RZ, [R10+URZ+0x28c50], RZ ;  /* 0x028c50ff0aff79a7 */ /* 0x0003e2000810003f */
[----:B------:R-:W-:Y:S01]  /*ef10*/  VIADD R9, R9, 0xffffffc0 ;  /* 0xffffffc009097836 */ /* 0x000fe20000000000 */
[----:B------:R-:W-:-:S04]  /*ef20*/  ISETP.NE.AND P0, PT, R0, 0x2, PT ;  /* 0x000000020000780c */ /* 0x000fc80003f05270 */
[----:B------:R-:W-:Y:S02]  /*ef30*/  SEL R0, R0, RZ, P0 ;  /* 0x000000ff00007207 */ /* 0x000fe40000000000 */
[----:B0-----:R-:W-:Y:S02]  /*ef40*/  SEL R2, RZ, 0x1, P0 ;  /* 0x00000001ff027807 */ /* 0x001fe40000000000 */
[----:B------:R-:W-:Y:S02]  /*ef50*/  ISETP.GT.AND P0, PT, R22, UR48, PT ;  /* 0x0000003016007c0c */ /* 0x000fe4000bf04270 */
[----:B------:R-:W-:-:S11]  /*ef60*/  LOP3.LUT R21, R21, R2, RZ, 0x3c, !PT ;  /* 0x0000000215157212 */ /* 0x000fd600078e3cff */
[----:B-1----:R-:W-:Y:S05]  /*ef70*/  @P0 BRA `(.L_x_7344) ;  /* 0xfffffff000900947 */ /* 0x002fea000383ffff */
.L_x_7329:
[----:B------:R-:W-:Y:S05]  /*ef80*/  BSYNC B0 ;  /* 0x0000000000007941 */ /* 0x000fea0003800000 */
.L_x_7312:
[----:B------:R-:W0:Y:S01]  /*ef90*/  S2R R3, SR_CgaCtaId ;  /* 0x0000000000037919 */ /* 0x000e220000008800 */
[----:B------:R-:W-:Y:S01]  /*efa0*/  MOV R2, 0x400 ;  /* 0x0000040000027802 */ /* 0x000fe20000000f00 */
[----:B------:R-:W-:Y:S01]  /*efb0*/  BSSY B0, `(.L_x_7345) ;  /* 0x0000005000007945 */ /* 0x000fe20003800000 */
[----:B------:R-:W-:Y:S02]  /*efc0*/  SHF.L.U32 R4, R4, 0x1f, RZ ;  /* 0x0000001f04047819 */ /* 0x000fe400000006ff */
[----:B0-----:R-:W-:-:S04]  /*efd0*/  LEA R5, R3, R2, 0x18 ;  /* 0x0000000203057211 */ /* 0x001fc800078ec0ff */
[----:B------:R-:W0:Y:S02]  /*efe0*/  SYNCS.PHASECHK.TRANS64.TRYWAIT P0, [R5+URZ+0x28c20], R4 ;  /* 0x028c2004050075a7 */ /* 0x000e24000800017f */
[----:B0-----:R-:W-:Y:S05]  /*eff0*/  @!P0 BRA `(.L_x_7346) ;  /* 0x0000002400488947 */ /* 0x001fea0003800000 */
.L_x_7414:
[----:B------:R-:W-:Y:S05]  /*f000*/  BSYNC B0 ;  /* 0x0000000000007941 */ /* 0x000fea0003800000 */
.L_x_7345:
[----:B------:R-:W-:-:S03]  /*f010*/  UMOV UR4, 0xffffffff ;  /* 0xffffffff00047882 */ /* 0x000fc60000000000 */
[----:B------:R-:W-:Y:S05]  /*f020*/  BRA.DIV UR4, `(.L_x_7347) ;  /* 0x0000002604507947 */ /* 0x000fea000b800000 */
[----:B------:R-:W1:Y:S02]  /*f030*/  S2R R2, SR_TID.X ;  /* 0x0000000000027919 */ /* 0x000e640000002100 */
[----:B-1----:R-:W-:-:S04]  /*f040*/  SHF.R.U32.HI R2, RZ, 0x5, R2 ;  /* 0x00000005ff027819 */ /* 0x002fc80000011602 */
[----:B------:R-:W-:-:S05]  /*f050*/  LOP3.LUT R2, R2, 0x3, RZ, 0xc0, !PT ;  /* 0x0000000302027812 */ /* 0x000fca00078ec0ff */
[----:B------:R1:W3:Y:S02]  /*f060*/  SHFL.IDX PT, R14, R2, RZ, 0x1f ;  /* 0x00001fff020e7589 */ /* 0x0002e400000e0000 */
.L_x_7417:
[----:B---3--:R-:W-:-:S13]  /*f070*/  ISETP.NE.AND P0, PT, R14, RZ, PT ;  /* 0x000000ff0e00720c */ /* 0x008fda0003f05270 */
[----:B------:R-:W-:Y:S05]  /*f080*/  @P0 BRA `(.L_x_7255) ;  /* 0x0000000000880947 */ /* 0x000fea0003800000 */
[----:B------:R-:W-:-:S03]  /*f090*/  UMOV UR4, 0xffffffff ;  /* 0xffffffff00047882 */ /* 0x000fc60000000000 */
[----:B------:R-:W-:Y:S05]  /*f0a0*/  BRA.DIV UR4, `(.L_x_7348) ;  /* 0x0000002604647947 */ /* 0x000fea000b800000 */
[----:B------:R-:W-:-:S13]  /*f0b0*/  ELECT P6, URZ, PT ;  /* 0x00000000003f782f */ /* 0x000fda00038c0000 */
.L_x_7420:
[----:B------:R-:W-:Y:S05]  /*f0c0*/  @!P6 BRA `(.L_x_7255) ;  /* 0x000000000078e947 */ /* 0x000fea0003800000 */
[----:B------:R-:W-:-:S06]  /*f0d0*/  ULOP3.LUT UR4, UR43, 0x2, URZ, 0xfc, !UPT ;  /* 0x000000022b047892 */ /* 0x000fcc000f8efc3f */
[----:B-1----:R-:W-:-:S04]  /*f0e0*/  MOV R2, UR4 ;  /* 0x0000000400027c02 */ /* 0x002fc80008000f00 */
[----:B------:R-:W-:-:S13]  /*f0f0*/  ISETP.NE.AND P0, PT, R2, 0x3, PT ;  /* 0x000000030200780c */ /* 0x000fda0003f05270 */
[----:B------:R-:W-:Y:S05]  /*f100*/  @!P0 BRA `(.L_x_7349) ;  /* 0x0000000000048947 */ /* 0x000fea0003800000 */
[----:B------:R-:W-:Y:S01]  /*f110*/  BPT.TRAP 0x1 ;  /* 0x000000040000795c */ /* 0x000fe20000300000 */
.L_x_7349:
[C---:B0-----:R-:W-:Y:S01]  /*f120*/  IMAD R4, R0.reuse, 0x8, R5 ;  /* 0x0000000800047824 */ /* 0x041fe200078e0205 */
[----:B------:R-:W-:Y:S01]  /*f130*/  SHF.L.U32 R3, R21, 0x1f, RZ ;  /* 0x0000001f15037819 */ /* 0x000fe200000006ff */
[----:B------:R-:W-:-:S03]  /*f140*/  VIADD R0, R0, 0x1 ;  /* 0x0000000100007836 */ /* 0x000fc60000000000 */
[----:B------:R-:W0:Y:S02]  /*f150*/  SYNCS.PHASECHK.TRANS64.TRYWAIT P1, [R4+URZ+0x28c40], R3 ;  /* 0x028c4003040075a7 */ /* 0x000e24000802017f */
[----:B------:R-:W-:-:S04]  /*f160*/  ISETP.NE.AND P2, PT, R0, 0x2, PT ;  /* 0x000000020000780c */ /* 0x000fc80003f45270 */
[----:B------:R-:W-:Y:S01]  /*f170*/  SEL R2, RZ, 0x1, P2 ;  /* 0x00000001ff027807 */ /* 0x000fe20001000000 */
[----:B0-----:R-:W-:Y:S08]  /*f180*/  @!P1 BRA `(.L_x_7350) ;  /* 0x00000024004c9947 */ /* 0x001ff00003800000 */
.L_x_7421:
[----:B------:R-:W-:Y:S02]  /*f190*/  SEL R0, R0, RZ, P2 ;  /* 0x000000ff00007207 */ /* 0x000fe40001000000 */
[----:B------:R-:W-:Y:S01]  /*f1a0*/  LOP3.LUT R2, R21, R2, RZ, 0x3c, !PT ;  /* 0x0000000215027212 */ /* 0x000fe200078e3cff */
[----:B------:R-:W-:Y:S06]  /*f1b0*/  @!P0 BRA `(.L_x_7351) ;  /* 0x0000000000048947 */ /* 0x000fec0003800000 */
[----:B------:R-:W-:Y:S01]  /*f1c0*/  BPT.TRAP 0x1 ;  /* 0x000000040000795c */ /* 0x000fe20000300000 */
.L_x_7351:
[----:B------:R-:W-:Y:S02]  /*f1d0*/  LEA R5, R0, R5, 0x3 ;  /* 0x0000000500057211 */ /* 0x000fe400078e18ff */
[----:B------:R-:W-:-:S04]  /*f1e0*/  SHF.L.U32 R0, R2, 0x1f, RZ ;  /* 0x0000001f02007819 */ /* 0x000fc800000006ff */
[----:B------:R-:W1:Y:S02]  /*f1f0*/  SYNCS.PHASECHK.TRANS64.TRYWAIT P1, [R5+URZ+0x28c40], R0 ;  /* 0x028c4000050075a7 */ /* 0x000e64000802017f */
[----:B-1----:R-:W-:Y:S05]  /*f200*/  @!P1 BRA `(.L_x_7352) ;  /* 0x0000002400409947 */ /* 0x002fea0003800000 */
.L_x_7422:
[----:B------:R-:W-:Y:S05]  /*f210*/  @!P0 BRA `(.L_x_7353) ;  /* 0x0000000000048947 */ /* 0x000fea0003800000 */
[----:B------:R-:W-:Y:S01]  /*f220*/  BPT.TRAP 0x1 ;  /* 0x000000040000795c */ /* 0x000fe20000300000 */
.L_x_7353:
[----:B------:R-:W3:Y:S02]  /*f230*/  SYNCS.PHASECHK.TRANS64.TRYWAIT P1, [R4+URZ+0x28c60], R3 ;  /* 0x028c6003040075a7 */ /* 0x000ee4000802017f */
[----:B---3--:R-:W-:Y:S05]  /*f240*/  @!P1 BRA `(.L_x_7354) ;  /* 0x0000002400449947 */ /* 0x008fea0003800000 */
.L_x_7423:
[----:B------:R-:W-:Y:S05]  /*f250*/  @!P0 BRA `(.L_x_7355) ;  /* 0x0000000000048947 */ /* 0x000fea0003800000 */
[----:B------:R-:W-:Y:S01]  /*f260*/  BPT.TRAP 0x1 ;  /* 0x000000040000795c */ /* 0x000fe20000300000 */
.L_x_7355:
[----:B----4-:R4:W0:Y:S02]  /*f270*/  SYNCS.PHASECHK.TRANS64.TRYWAIT P0, [R5+URZ+0x28c60], R0 ;  /* 0x028c6000050075a7 */ /* 0x010824000800017f */
[----:B0-----:R-:W-:Y:S05]  /*f280*/  @!P0 NANOSLEEP.SYNCS 0x989680 ;  /* 0x009896800000895d */ /* 0x001fea0003900000 */
[----:B------:R-:W0:Y:S02]  /*f290*/  @!P0 SYNCS.PHASECHK.TRANS64 P0, [R5+URZ+0x28c60], R0 ;  /* 0x028c6000050085a7 */ /* 0x000e24000800007f */
[----:B0-----:R-:W-:Y:S05]  /*f2a0*/  @!P0 BRA `(.L_x_7355) ;  /* 0xfffffffc00f08947 */ /* 0x001fea000383ffff */
.L_x_7255:
[----:B-1----:R-:W-:Y:S05]  /*f2b0*/  BSYNC B6 ;  /* 0x0000000000067941 */ /* 0x002fea0003800000 */
.L_x_7252:
[----:B------:R-:W-:Y:S05]  /*f2c0*/  EXIT ;  /* 0x000000000000794d */ /* 0x000fea0003800000 */
.L_x_7260:
[----:B0-----:R-:W-:-:S04]  /*f2d0*/  IMAD.U32 R5, RZ, RZ, UR5 ;  /* 0x00000005ff057e24 */ /* 0x001fc8000f8e00ff */
[----:B------:R0:W1:Y:S03]  /*f2e0*/  SYNCS.PHASECHK.TRANS64.TRYWAIT P1, [R5+URZ+0x28c50], R2 ;  /* 0x028c5002050075a7 */ /* 0x000066000802017f */
[----:B-1----:R-:W-:Y:S05]  /*f2f0*/  @!P1 NANOSLEEP.SYNCS 0x989680 ;  /* 0x009896800000995d */ /* 0x002fea0003900000 */
[----:B------:R-:W1:Y:S02]  /*f300*/  @!P1 SYNCS.PHASECHK.TRANS64 P1, [R5+URZ+0x28c50], R2 ;  /* 0x028c5002050095a7 */ /* 0x000e64000802007f */
[----:B-1----:R-:W-:Y:S05]  /*f310*/  @!P1 BRA `(.L_x_7260) ;  /* 0xfffffffc00ec9947 */ /* 0x002fea000383ffff */
[----:B------:R-:W-:Y:S05]  /*f320*/  BRA `(.L_x_7356) ;  /* 0xffffff2000607947 */ /* 0x000fea000383ffff */
.L_x_7266:
[----:B-1----:R-:W-:-:S04]  /*f330*/  IMAD.U32 R5, RZ, RZ, UR7 ;  /* 0x00000007ff057e24 */ /* 0x002fc8000f8e00ff */
[----:B------:R1:W2:Y:S03]  /*f340*/  SYNCS.PHASECHK.TRANS64.TRYWAIT P1, [R5+URZ+0x28c50], R2 ;  /* 0x028c5002050075a7 */ /* 0x0002a6000802017f */
[----:B--2---:R-:W-:Y:S05]  /*f350*/  @!P1 NANOSLEEP.SYNCS 0x989680 ;  /* 0x009896800000995d */ /* 0x004fea0003900000 */
[----:B------:R-:W2:Y:S02]  /*f360*/  @!P1 SYNCS.PHASECHK.TRANS64 P1, [R5+URZ+0x28c50], R2 ;  /* 0x028c5002050095a7 */ /* 0x000ea4000802007f */
[----:B--2---:R-:W-:Y:S05]  /*f370*/  @!P1 BRA `(.L_x_7266) ;  /* 0xfffffffc00ec9947 */ /* 0x004fea000383ffff */
[----:B------:R-:W-:Y:S05]  /*f380*/  BRA `(.L_x_7265) ;  /* 0xffffff2c00647947 */ /* 0x000fea000383ffff */
.L_x_7271:
[----:B0-----:R-:W-:-:S04]  /*f390*/  MOV R0, UR39 ;  /* 0x0000002700007c02 */ /* 0x001fc80008000f00 */
[----:B------:R0:W1:Y:S03]  /*f3a0*/  SYNCS.PHASECHK.TRANS64.TRYWAIT P0, [R0+URZ+0x28c00], R13 ;  /* 0x028c000d000075a7 */ /* 0x000066000800017f */
[----:B-1----:R-:W-:Y:S05]  /*f3b0*/  @!P0 NANOSLEEP.SYNCS 0x989680 ;  /* 0x009896800000895d */ /* 0x002fea0003900000 */
[----:B------:R-:W1:Y:S02]  /*f3c0*/  @!P0 SYNCS.PHASECHK.TRANS64 P0, [R0+URZ+0x28c00], R13 ;  /* 0x028c000d000085a7 */ /* 0x000e64000800007f */
[----:B-1----:R-:W-:Y:S05]  /*f3d0*/  @!P0 BRA `(.L_x_7271) ;  /* 0xfffffffc00ec8947 */ /* 0x002fea000383ffff */
[----:B------:R-:W-:Y:S05]  /*f3e0*/  BRA `(.L_x_7357) ;  /* 0xffffff4000bc7947 */ /* 0x000fea000383ffff */
.L_x_7275:
[----:B-1----:R-:W-:-:S04]  /*f3f0*/  IMAD.U32 R4, RZ, RZ, UR39 ;  /* 0x00000027ff047e24 */ /* 0x002fc8000f8e00ff */
[----:B------:R1:W2:Y:S03]  /*f400*/  SYNCS.PHASECHK.TRANS64.TRYWAIT P1, [R4+URZ+0x28c30], R13 ;  /* 0x028c300d040075a7 */ /* 0x0002a6000802017f */
[----:B--2---:R-:W-:Y:S05]  /*f410*/  @!P1 NANOSLEEP.SYNCS 0x989680 ;  /* 0x009896800000995d */ /* 0x004fea0003900000 */
[----:B------:R-:W2:Y:S02]  /*f420*/  @!P1 SYNCS.PHASECHK.TRANS64 P1, [R4+URZ+0x28c30], R13 ;  /* 0x028c300d040095a7 */ /* 0x000ea4000802007f */
[----:B--2---:R-:W-:Y:S05]  /*f430*/  @!P1 BRA `(.L_x_7275) ;  /* 0xfffffffc00ec9947 */ /* 0x004fea000383ffff */
[----:B------:R-:W-:Y:S05]  /*f440*/  BRA `(.L_x_7274) ;  /* 0xffffff4000fc7947 */ /* 0x000fea000383ffff */
.L_x_7280:
[----:B--2---:R-:W-:-:S04]  /*f450*/  IMAD.U32 R14, RZ, RZ, UR39 ;  /* 0x00000027ff0e7e24 */ /* 0x004fc8000f8e00ff */
[----:B------:R2:W4:Y:S03]  /*f460*/  SYNCS.PHASECHK.TRANS64.TRYWAIT P1, [R14+URZ+0x28c50], R13 ;  /* 0x028c500d0e0075a7 */ /* 0x000526000802017f */
[----:B----4-:R-:W-:Y:S05]  /*f470*/  @!P1 NANOSLEEP.SYNCS 0x989680 ;  /* 0x009896800000995d */ /* 0x010fea0003900000 */
[----:B------:R-:W4:Y:S02]  /*f480*/  @!P1 SYNCS.PHASECHK.TRANS64 P1, [R14+URZ+0x28c50], R13 ;  /* 0x028c500d0e0095a7 */ /* 0x000f24000802007f */
[----:B----4-:R-:W-:Y:S05]  /*f490*/  @!P1 BRA `(.L_x_7280) ;  /* 0xfffffffc00ec9947 */ /* 0x010fea000383ffff */
[----:B------:R-:W-:Y:S05]  /*f4a0*/  BRA `(.L_x_7279) ;  /* 0xffffff5800207947 */ /* 0x000fea000383ffff */
.L_x_7286:
[----:B-1----:R-:W-:-:S04]  /*f4b0*/  MOV R4, UR27 ;  /* 0x0000001b00047c02 */ /* 0x002fc80008000f00 */
[----:B------:R1:W2:Y:S03]  /*f4c0*/  SYNCS.PHASECHK.TRANS64.TRYWAIT P1, [R4+URZ+0x28c30], R13 ;  /* 0x028c300d040075a7 */ /* 0x0002a6000802017f */
[----:B--2---:R-:W-:Y:S05]  /*f4d0*/  @!P1 NANOSLEEP.SYNCS 0x989680 ;  /* 0x009896800000995d */ /* 0x004fea0003900000 */
[----:B------:R-:W2:Y:S02]  /*f4e0*/  @!P1 SYNCS.PHASECHK.TRANS64 P1, [R4+URZ+0x28c30], R13 ;  /* 0x028c300d040095a7 */ /* 0x000ea4000802007f */
[----:B--2---:R-:W-:Y:S05]  /*f4f0*/  @!P1 BRA `(.L_x_7286) ;  /* 0xfffffffc00ec9947 */ /* 0x004fea000383ffff */
[----:B------:R-:W-:Y:S05]  /*f500*/  BRA `(.L_x_7285) ;  /* 0xffffff5c00547947 */ /* 0x000fea000383ffff */
.L_x_7291:
[----:B--2---:R-:W-:-:S04]  /*f510*/  IMAD.U32 R14, RZ, RZ, UR27 ;  /* 0x0000001bff0e7e24 */ /* 0x004fc8000f8e00ff */
[----:B------:R2:W3:Y:S03]  /*f520*/  SYNCS.PHASECHK.TRANS64.TRYWAIT P1, [R14+URZ+0x28c50], R13 ;  /* 0x028c500d0e0075a7 */ /* 0x0004e6000802017f */
[----:B---3--:R-:W-:Y:S05]  /*f530*/  @!P1 NANOSLEEP.SYNCS 0x989680 ;  /* 0x009896800000995d */ /* 0x008fea0003900000 */
[----:B------:R-:W3:Y:S02]  /*f540*/  @!P1 SYNCS.PHASECHK.TRANS64 P1, [R14+URZ+0x28c50], R13 ;  /* 0x028c500d0e0095a7 */ /* 0x000ee4000802007f */
[----:B---3--:R-:W-:Y:S05]  /*f550*/  @!P1 BRA `(.L_x_7291) ;  /* 0xfffffffc00ec9947 */ /* 0x008fea000383ffff */
[----:B------:R-:W-:Y:S05]  /*f560*/  BRA `(.L_x_7290) ;  /* 0xffffff7400cc7947 */ /* 0x000fea000383ffff */
.L_x_7298:
[----:B-1----:R-:W-:-:S04]  /*f570*/  IMAD.U32 R4, RZ, RZ, UR26 ;  /* 0x0000001aff047e24 */ /* 0x002fc8000f8e00ff */
[----:B------:R1:W2:Y:S03]  /*f580*/  SYNCS.PHASECHK.TRANS64.TRYWAIT P1, [R4+URZ+0x28c30], R11 ;  /* 0x028c300b040075a7 */ /* 0x0002a6000802017f */
[----:B--2---:R-:W-:Y:S05]  /*f590*/  @!P1 NANOSLEEP.SYNCS 0x989680 ;  /* 0x009896800000995d */ /* 0x004fea0003900000 */
[----:B------:R-:W2:Y:S02]  /*f5a0*/  @!P1 SYNCS.PHASECHK.TRANS64 P1, [R4+URZ+0x28c30], R11 ;  /* 0x028c300b040095a7 */ /* 0x000ea4000802007f */
[----:B--2---:R-:W-:Y:S05]  /*f5b0*/  @!P1 BRA `(.L_x_7298) ;  /* 0xfffffffc00ec9947 */ /* 0x004fea000383ffff */
[----:B------:R-:W-:Y:S05]  /*f5c0*/  BRA `(.L_x_7297) ;  /* 0xffffff7800c07947 */ /* 0x000fea000383ffff */
.L_x_7303:
[----:B-1----:R-:W-:-:S04]  /*f5d0*/  MOV R12, UR26 ;  /* 0x0000001a000c7c02 */ /* 0x002fc80008000f00 */
[----:B------:R1:W3:Y:S03]  /*f5e0*/  SYNCS.PHASECHK.TRANS64.TRYWAIT P1, [R12+URZ+0x28c50], R11 ;  /* 0x028c500b0c0075a7 */ /* 0x0002e6000802017f */
[----:B---3--:R-:W-:Y:S05]  /*f5f0*/  @!P1 NANOSLEEP.SYNCS 0x989680 ;  /* 0x009896800000995d */ /* 0x008fea0003900000 */
[----:B------:R-:W3:Y:S02]  /*f600*/  @!P1 SYNCS.PHASECHK.TRANS64 P1, [R12+URZ+0x28c50], R11 ;  /* 0x028c500b0c0095a7 */ /* 0x000ee4000802007f */
[----:B---3--:R-:W-:Y:S05]  /*f610*/  @!P1 BRA `(.L_x_7303) ;  /* 0xfffffffc00ec9947 */ /* 0x008fea000383ffff */
[----:B------:R-:W-:Y:S05]  /*f620*/  BRA `(.L_x_7302) ;  /* 0xffffff8c00dc7947 */ /* 0x000fea000383ffff */
.L_x_7317:
[----:B------:R-:W-:Y:S01]  /*f630*/  IMAD.MOV.U32 R13, RZ, RZ, R23 ;  /* 0x000000ffff0d7224 */ /* 0x000fe200078e0017 */
[----:B------:R-:W-:Y:S01]  /*f640*/  MOV R11, 0x1f ;  /* 0x0000001f000b7802 */ /* 0x000fe20000000f00 */
[----:B------:R-:W-:Y:S02]  /*f650*/  IMAD.MOV.U32 R12, RZ, RZ, RZ ;  /* 0x000000ffff0c7224 */ /* 0x000fe400078e00ff */
[----:B------:R-:W-:-:S07]  /*f660*/  IMAD.MOV.U32 R15, RZ, RZ, -0x1 ;  /* 0xffffffffff0f7424 */ /* 0x000fce00078e00ff */
[----:B------:R-:W-:Y:S05]  /*f670*/  WARPSYNC.COLLECTIVE R15, `(.L_x_7358) ;  /* 0x000000000f087348 */ /* 0x000fea0003c00000 */
[----:B------:R0:W1:Y:S02]  /*f680*/  SHFL.IDX P6, R14, R13, R12, R11 ;  /* 0x0000000c0d0e7389 */ /* 0x00006400000c000b */
[----:B01----:R-:W-:Y:S01]  /*f690*/  ENDCOLLECTIVE ;  /* 0x000000000000791b */ /* 0x003fe20003800000 */
.L_x_7358:
[----:B------:R-:W-:Y:S05]  /*f6a0*/  BRA `(.L_x_7359) ;  /* 0xffffffd000f07947 */ /* 0x000fea000383ffff */
.L_x_7319:
[----:B0-----:R-:W-:-:S04]  /*f6b0*/  IMAD.U32 R3, RZ, RZ, UR45 ;  /* 0x0000002dff037e24 */ /* 0x001fc8000f8e00ff */
[----:B------:R0:W1:Y:S03]  /*f6c0*/  SYNCS.PHASECHK.TRANS64.TRYWAIT P0, [R3+URZ+0x28c40], R0 ;  /* 0x028c4000030075a7 */ /* 0x000066000800017f */
[----:B-1----:R-:W-:Y:S05]  /*f6d0*/  @!P0 NANOSLEEP.SYNCS 0x989680 ;  /* 0x009896800000895d */ /* 0x002fea0003900000 */
[----:B------:R-:W1:Y:S02]  /*f6e0*/  @!P0 SYNCS.PHASECHK.TRANS64 P0, [R3+URZ+0x28c40], R0 ;  /* 0x028c4000030085a7 */ /* 0x000e64000800007f */
[----:B-1----:R-:W-:Y:S05]  /*f6f0*/  @!P0 BRA `(.L_x_7319) ;  /* 0xfffffffc00ec8947 */ /* 0x002fea000383ffff */
[----:B------:R-:W-:Y:S05]  /*f700*/  BRA `(.L_x_7360) ;  /* 0xffffffd400207947 */ /* 0x000fea000383ffff */
.L_x_7320:
        /* <DEDUP_REMOVED lines=8> */
.L_x_7362:
[----:B------:R-:W-:Y:S05]  /*f790*/  BSYNC B0 ;  /* 0x0000000000007941 */ /* 0x000fea0003800000 */
.L_x_7361:
        /* <DEDUP_REMOVED lines=9> */
.L_x_7363:
[----:B------:R-:W-:Y:S01]  /*f830*/  IMAD.MOV.U32 R13, RZ, RZ, R5 ;  /* 0x000000ffff0d7224 */ /* 0x000fe200078e0005 */
[----:B------:R-:W-:Y:S02]  /*f840*/  MOV R12, 0x1 ;  /* 0x00000001000c7802 */ /* 0x000fe40000000f00 */
[----:B------:R-:W-:-:S04]  /*f850*/  @P0 LEA R14, P1, R22, R14, 0x1 ;  /* 0x0000000e160e0211 */ /* 0x000fc800078208ff */
[----:B------:R-:W-:Y:S01]  /*f860*/  @P0 IADD3.X R3, RZ, R2, RZ, P1, !PT ;  /* 0x00000002ff030210 */ /* 0x000fe20000ffe4ff */
[----:B------:R-:W-:-:S08]  /*f870*/  @P0 IMAD.MOV.U32 R2, RZ, RZ, R14 ;  /* 0x000000ffff020224 */ /* 0x000fd000078e000e */
[----:B------:R-:W-:Y:S05]  /*f880*/  WARPSYNC.COLLECTIVE R15, `(.L_x_7364) ;  /* 0x000000000f087348 */ /* 0x000fea0003c00000 */
[----:B------:R0:W1:Y:S02]  /*f890*/  SHFL.IDX P6, R14, R13, R12, R11 ;  /* 0x0000000c0d0e7389 */ /* 0x00006400000c000b */
[----:B01----:R-:W-:Y:S01]  /*f8a0*/  ENDCOLLECTIVE ;  /* 0x000000000000791b */ /* 0x003fe20003800000 */
.L_x_7364:
        /* <DEDUP_REMOVED lines=11> */
.L_x_7365:
[----:B------:R-:W-:Y:S02]  /*f960*/  IMAD.MOV.U32 R13, RZ, RZ, R5 ;  /* 0x000000ffff0d7224 */ /* 0x000fe400078e0005 */
[----:B------:R-:W-:Y:S01]  /*f970*/  IMAD.MOV.U32 R12, RZ, RZ, 0x2 ;  /* 0x00000002ff0c7424 */ /* 0x000fe200078e00ff */
[----:B------:R-:W-:-:S13]  /*f980*/  @P0 LEA R2, P1, R22, R14, 0x1 ;  /* 0x0000000e16020211 */ /* 0x000fda00078208ff */
[----:B------:R-:W-:Y:S05]  /*f990*/  WARPSYNC.COLLECTIVE R15, `(.L_x_7366) ;  /* 0x000000000f087348 */ /* 0x000fea0003c00000 */
[----:B------:R0:W1:Y:S02]  /*f9a0*/  SHFL.IDX P6, R14, R13, R12, R11 ;  /* 0x0000000c0d0e7389 */ /* 0x00006400000c000b */
[----:B01----:R-:W-:Y:S01]  /*f9b0*/  ENDCOLLECTIVE ;  /* 0x000000000000791b */ /* 0x003fe20003800000 */
.L_x_7366:
[----:B------:R-:W-:-:S05]  /*f9c0*/  @P0 IADD3.X R3, RZ, R4, RZ, P1, !PT ;  /* 0x00000004ff030210 */ /* 0x000fca0000ffe4ff */
        /* <DEDUP_REMOVED lines=11> */
.L_x_7367:
[----:B------:R-:W-:Y:S01]  /*fa80*/  MOV R13, R5 ;  /* 0x00000005000d7202 */ /* 0x000fe20000000f00 */
[----:B------:R-:W-:Y:S01]  /*fa90*/  IMAD.MOV.U32 R12, RZ, RZ, 0x3 ;  /* 0x00000003ff0c7424 */ /* 0x000fe200078e00ff */
[----:B------:R-:W-:-:S13]  /*faa0*/  @P0 LEA R2, P1, R22, R14, 0x1 ;  /* 0x0000000e16020211 */ /* 0x000fda00078208ff */
[----:B------:R-:W-:Y:S05]  /*fab0*/  WARPSYNC.COLLECTIVE R15, `(.L_x_7368) ;  /* 0x000000000f087348 */ /* 0x000fea0003c00000 */
[----:B------:R0:W1:Y:S02]  /*fac0*/  SHFL.IDX P6, R14, R13, R12, R11 ;  /* 0x0000000c0d0e7389 */ /* 0x00006400000c000b */
[----:B01----:R-:W-:Y:S01]  /*fad0*/  ENDCOLLECTIVE ;  /* 0x000000000000791b */ /* 0x003fe20003800000 */
.L_x_7368:
[----:B------:R-:W-:-:S05]  /*fae0*/  @P0 IMAD.X R3, RZ, RZ, R4, P1 ;  /* 0x000000ffff030224 */ /* 0x000fca00008e0604 */
[----:B------:R-:W-:Y:S01]  /*faf0*/  @!PT LDS RZ, [RZ] ;  /* 0x00000000fffff984 */ /* 0x000fe20000000800 */
[----:B------:R-:W-:Y:S01]  /*fb00*/  @!PT LDS RZ, [RZ] ;  /* 0x00000000fffff984 */ /* 0x000fe20000000800 */
[----:B------:R-:W-:Y:S01]  /*fb10*/  @!PT LDS RZ, [RZ] ;  /* 0x00000000fffff984 */ /* 0x000fe20000000800 */
[----:B------:R0:W-:Y:S01]  /*fb20*/  @P0 LDGSTS.E.BYPASS.LTC128B.128 [R7+0x23400], desc[UR36][R2.64], !P2 ;  /* 0x2340000002070fae */ /* 0x0001e2000d101d64 */
[----:B------:R-:W-:Y:S01]  /*fb30*/  MOV R13, R0 ;  /* 0x00000000000d7202 */ /* 0x000fe20000000f00 */
[----:B------:R-:W-:-:S07]  /*fb40*/  IMAD.MOV.U32 R4, RZ, RZ, R14 ;  /* 0x000000ffff047224 */ /* 0x000fce00078e000e */
[----:B0-----:R-:W-:Y:S05]  /*fb50*/  WARPSYNC.COLLECTIVE R15, `(.L_x_7369) ;  /* 0x000000000f087348 */ /* 0x001fea0003c00000 */
[----:B------:R1:W2:Y:S02]  /*fb60*/  SHFL.IDX P6, R14, R13, R12, R11 ;  /* 0x0000000c0d0e7389 */ /* 0x0002a400000c000b */
[----:B012---:R-:W-:Y:S01]  /*fb70*/  ENDCOLLECTIVE ;  /* 0x000000000000791b */ /* 0x007fe20003800000 */
.L_x_7369:
[----:B------:R-:W-:Y:S05]  /*fb80*/  BRA `(.L_x_7370) ;  /* 0xffffffd000e47947 */ /* 0x000fea000383ffff */
.L_x_7323:
[----:B------:R-:W-:Y:S01]  /*fb90*/  IMAD.MOV.U32 R13, RZ, RZ, R5 ;  /* 0x000000ffff0d7224 */ /* 0x000fe200078e0005 */
[----:B------:R-:W-:Y:S01]  /*fba0*/  MOV R11, 0x181f ;  /* 0x0000181f000b7802 */ /* 0x000fe20000000f00 */
[----:B------:R-:W-:Y:S02]  /*fbb0*/  IMAD.MOV.U32 R12, RZ, RZ, RZ ;  /* 0x000000ffff0c7224 */ /* 0x000fe400078e00ff */
[----:B------:R-:W-:Y:S02]  /*fbc0*/  IMAD.MOV.U32 R15, RZ, RZ, -0x1 ;  /* 0xffffffffff0f7424 */ /* 0x000fe400078e00ff */
[----:B------:R-:W-:-:S07]  /*fbd0*/  IMAD.U32 R6, RZ, RZ, UR46 ;  /* 0x0000002eff067e24 */ /* 0x000fce000f8e00ff */
[----:B------:R-:W-:Y:S05]  /*fbe0*/  WARPSYNC.COLLECTIVE R15, `(.L_x_7371) ;  /* 0x000000000f087348 */ /* 0x000fea0003c00000 */
[----:B------:R0:W1:Y:S02]  /*fbf0*/  SHFL.IDX P6, R14, R13, R12, R11 ;  /* 0x0000000c0d0e7389 */ /* 0x00006400000c000b */
[----:B01----:R-:W-:Y:S01]  /*fc00*/  ENDCOLLECTIVE ;  /* 0x000000000000791b */ /* 0x003fe20003800000 */
.L_x_7371:
[----:B------:R-:W-:Y:S01]  /*fc10*/  IMAD R7, R6, 0x40, R35 ;  /* 0x0000004006077824 */ /* 0x000fe200078e0223 */
[----:B------:R-:W-:Y:S01]  /*fc20*/  MOV R13, R4 ;  /* 0x00000004000d7202 */ /* 0x000fe20000000f00 */
[----:B------:R-:W-:-:S07]  /*fc30*/  IMAD.MOV.U32 R2, RZ, RZ, R14 ;  /* 0x000000ffff027224 */ /* 0x000fce00078e000e */
[----:B------:R-:W-:Y:S05]  /*fc40*/  WARPSYNC.COLLECTIVE R15, `(.L_x_7372) ;  /* 0x000000000f087348 */ /* 0x000fea0003c00000 */
[----:B------:R0:W1:Y:S02]  /*fc50*/  SHFL.IDX P6, R14, R13, R12, R11 ;  /* 0x0000000c0d0e7389 */ /* 0x00006400000c000b */
[----:B01----:R-:W-:Y:S01]  /*fc60*/  ENDCOLLECTIVE ;  /* 0x000000000000791b */ /* 0x003fe20003800000 */
.L_x_7372:
[----:B------:R-:W-:Y:S02]  /*fc70*/  ULDC UR4, c[0x0][0x288] ;  /* 0x0000a20000047ab9 */ /* 0x000fe40000000800 */
[----:B------:R-:W-:-:S05]  /*fc80*/  IMAD R0, R0, UR4, RZ ;  /* 0x0000000400007c24 */ /* 0x000fca000f8e02ff */
[C---:B------:R-:W-:Y:S01]  /*fc90*/  ISETP.GE.AND P0, PT, R7.reuse, R0, PT ;  /* 0x000000000700720c */ /* 0x040fe20003f06270 */
[----:B------:R-:W-:Y:S01]  /*fca0*/  VIADD R11, R7, 0x10 ;  /* 0x00000010070b7836 */ /* 0x000fe20000000000 */
[----:B------:R-:W-:Y:S01]  /*fcb0*/  MOV R13, R5 ;  /* 0x00000005000d7202 */ /* 0x000fe20000000f00 */
[----:B------:R-:W-:-:S10]  /*fcc0*/  IMAD.MOV.U32 R12, RZ, RZ, 0x1 ;  /* 0x00000001ff0c7424 */ /* 0x000fd400078e00ff */
[----:B------:R-:W-:Y:S02]  /*fcd0*/  @!P0 LEA R9, R30, UR45, 0x1 ;  /* 0x0000002d1e098c11 */ /* 0x000fe4000f8e08ff */
[----:B------:R-:W-:-:S04]  /*fce0*/  @!P0 LEA R14, P2, R22, R14, 0x1 ;  /* 0x0000000e160e8211 */ /* 0x000fc800078408ff */
[----:B------:R-:W-:Y:S01]  /*fcf0*/  @!P0 IADD3.X R3, RZ, R2, RZ, P2, !PT ;  /* 0x00000002ff038210 */ /* 0x000fe200017fe4ff */
        /* <DEDUP_REMOVED lines=10> */
.L_x_7373:
[----:B------:R-:W-:Y:S02]  /*fda0*/  IADD3 R9, R7, 0x20, RZ ;  /* 0x0000002007097810 */ /* 0x000fe40007ffe0ff */
[----:B------:R-:W-:Y:S01]  /*fdb0*/  @!P0 LEA R21, R30, UR45, 0x1 ;  /* 0x0000002d1e158c11 */ /* 0x000fe2000f8e08ff */
[----:B------:R-:W-:Y:S01]  /*fdc0*/  IMAD.MOV.U32 R13, RZ, RZ, R4 ;  /* 0x000000ffff0d7224 */ /* 0x000fe200078e0004 */
[----:B------:R-:W-:-:S07]  /*fdd0*/  MOV R6, R14 ;  /* 0x0000000e00067202 */ /* 0x000fce0000000f00 */
[----:B------:R-:W-:Y:S05]  /*fde0*/  WARPSYNC.COLLECTIVE R15, `(.L_x_7374) ;  /* 0x000000000f087348 */ /* 0x000fea0003c00000 */
[----:B------:R0:W1:Y:S02]  /*fdf0*/  SHFL.IDX P6, R14, R13, R12, R11 ;  /* 0x0000000c0d0e7389 */ /* 0x00006400000c000b */
[----:B01----:R-:W-:Y:S01]  /*fe00*/  ENDCOLLECTIVE ;  /* 0x000000000000791b */ /* 0x003fe20003800000 */
.L_x_7374:
[----:B------:R-:W-:Y:S02]  /*fe10*/  IMAD.MOV.U32 R13, RZ, RZ, R5 ;  /* 0x000000ffff0d7224 */ /* 0x000fe400078e0005 */
[----:B------:R-:W-:Y:S01]  /*fe20*/  IMAD.MOV.U32 R12, RZ, RZ, 0x2 ;  /* 0x00000002ff0c7424 */ /* 0x000fe200078e00ff */
[----:B------:R-:W-:-:S13]  /*fe30*/  @!P0 LEA R2, P2, R22, R14, 0x1 ;  /* 0x0000000e16028211 */ /* 0x000fda00078408ff */
[----:B------:R-:W-:Y:S05]  /*fe40*/  WARPSYNC.COLLECTIVE R15, `(.L_x_7375) ;  /* 0x000000000f087348 */ /* 0x000fea0003c00000 */
[----:B------:R0:W1:Y:S02]  /*fe50*/  SHFL.IDX P6, R14, R13, R12, R11 ;  /* 0x0000000c0d0e7389 */ /* 0x00006400000c000b */
[----:B01----:R-:W-:Y:S01]  /*fe60*/  ENDCOLLECTIVE ;  /* 0x000000000000791b */ /* 0x003fe20003800000 */
.L_x_7375:
        /* <DEDUP_REMOVED lines=12> */
.L_x_7376:
[----:B------:R-:W-:Y:S01]  /*ff30*/  MOV R13, R5 ;  /* 0x00000005000d7202 */ /* 0x000fe20000000f00 */
[----:B------:R-:W-:Y:S01]  /*ff40*/  IMAD.MOV.U32 R12, RZ, RZ, 0x3 ;  /* 0x00000003ff0c7424 */ /* 0x000fe200078e00ff */
[----:B------:R-:W-:-:S13]  /*ff50*/  @!P0 LEA R2, P2, R22, R14, 0x1 ;  /* 0x0000000e16028211 */ /* 0x000fda00078408ff */
[----:B------:R-:W-:Y:S05]  /*ff60*/  WARPSYNC.COLLECTIVE R15, `(.L_x_7377) ;  /* 0x000000000f087348 */ /* 0x000fea0003c00000 */
[----:B------:R0:W1:Y:S02]  /*ff70*/  SHFL.IDX P6, R14, R13, R12, R11 ;  /* 0x0000000c0d0e7389 */ /* 0x00006400000c000b */
[----:B01----:R-:W-:Y:S01]  /*ff80*/  ENDCOLLECTIVE ;  /* 0x000000000000791b */ /* 0x003fe20003800000 */
.L_x_7377:
        /* <DEDUP_REMOVED lines=10> */
.L_x_7378:
[----:B------:R-:W-:Y:S05]  /*10030*/  BRA `(.L_x_7379) ;  /* 0xffffffd4008c7947 */ /* 0x000fea000383ffff */
.L_x_7324:
[----:B0-----:R-:W-:-:S04]  /*10040*/  IMAD.U32 R3, RZ, RZ, UR45 ;  /* 0x0000002dff037e24 */ /* 0x001fc8000f8e00ff */
[----:B------:R0:W1:Y:S03]  /*10050*/  SYNCS.PHASECHK.TRANS64.TRYWAIT P0, [R3+URZ+0x28c20], R0 ;  /* 0x028c2000030075a7 */ /* 0x000066000800017f */
[----:B-1----:R-:W-:Y:S05]  /*10060*/  @!P0 NANOSLEEP.SYNCS 0x989680 ;  /* 0x009896800000895d */ /* 0x002fea0003900000 */
[----:B------:R-:W1:Y:S02]  /*10070*/  @!P0 SYNCS.PHASECHK.TRANS64 P0, [R3+URZ+0x28c20], R0 ;  /* 0x028c2000030085a7 */ /* 0x000e64000800007f */
[----:B-1----:R-:W-:Y:S05]  /*10080*/  @!P0 BRA `(.L_x_7324) ;  /* 0xfffffffc00ec8947 */ /* 0x002fea000383ffff */
[----:B------:R-:W-:Y:S05]  /*10090*/  BRA `(.L_x_7380) ;  /* 0xffffffd400bc7947 */ /* 0x000fea000383ffff */
.L_x_7326:
[----:B0-----:R-:W-:-:S04]  /*100a0*/  IMAD.U32 R3, RZ, RZ, UR45 ;  /* 0x0000002dff037e24 */ /* 0x001fc8000f8e00ff */
[----:B------:R0:W1:Y:S03]  /*100b0*/  SYNCS.PHASECHK.TRANS64.TRYWAIT P0, [R3+URZ+0x28c60], R0 ;  /* 0x028c6000030075a7 */ /* 0x000066000800017f */
[----:B-1----:R-:W-:Y:S05]  /*100c0*/  @!P0 NANOSLEEP.SYNCS 0x989680 ;  /* 0x009896800000895d */ /* 0x002fea0003900000 */
[----:B------:R-:W1:Y:S02]  /*100d0*/  @!P0 SYNCS.PHASECHK.TRANS64 P0, [R3+URZ+0x28c60], R0 ;  /* 0x028c6000030085a7 */ /* 0x000e64000800007f */
[----:B-1----:R-:W-:Y:S05]  /*100e0*/  @!P0 BRA `(.L_x_7326) ;  /* 0xfffffffc00ec8947 */ /* 0x002fea000383ffff */
[----:B------:R-:W-:Y:S05]  /*100f0*/  BRA `(.L_x_7381) ;  /* 0xffffffd400b87947 */ /* 0x000fea000383ffff */
.L_x_7327:
        /* <DEDUP_REMOVED lines=8> */
.L_x_7383:
[----:B------:R-:W-:Y:S05]  /*10180*/  BSYNC B0 ;  /* 0x0000000000007941 */ /* 0x000fea0003800000 */
.L_x_7382:
        /* <DEDUP_REMOVED lines=11> */
.L_x_7384:
        /* <DEDUP_REMOVED lines=40> */
.L_x_7385:
[----:B------:R-:W-:Y:S02]  /*104c0*/  IMAD.MOV.U32 R13, RZ, RZ, R0 ;  /* 0x000000ffff0d7224 */ /* 0x000fe400078e0000 */
[----:B------:R-:W-:-:S07]  /*104d0*/  IMAD.MOV.U32 R5, RZ, RZ, R14 ;  /* 0x000000ffff057224 */ /* 0x000fce00078e000e */
[----:B------:R-:W-:Y:S05]  /*104e0*/  WARPSYNC.COLLECTIVE R15, `(.L_x_7386) ;  /* 0x000000000f087348 */ /* 0x000fea0003c00000 */
[----:B------:R0:W1:Y:S02]  /*104f0*/  SHFL.IDX P6, R14, R13, R12, R11 ;  /* 0x0000000c0d0e7389 */ /* 0x00006400000c000b */
[----:B01----:R-:W-:Y:S01]  /*10500*/  ENDCOLLECTIVE ;  /* 0x000000000000791b */ /* 0x003fe20003800000 */
.L_x_7386:
        /* <DEDUP_REMOVED lines=28> */
.L_x_7387:
[----:B------:R-:W-:Y:S01]  /*106d0*/  IMAD.MOV.U32 R13, RZ, RZ, R0 ;  /* 0x000000ffff0d7224 */ /* 0x000fe200078e0000 */
[----:B------:R-:W-:-:S07]  /*106e0*/  MOV R9, R14 ;  /* 0x0000000e00097202 */ /* 0x000fce0000000f00 */
[----:B------:R-:W-:Y:S05]  /*106f0*/  WARPSYNC.COLLECTIVE R15, `(.L_x_7388) ;  /* 0x000000000f087348 */ /* 0x000fea0003c00000 */
[----:B------:R0:W1:Y:S02]  /*10700*/  SHFL.IDX P6, R14, R13, R12, R11 ;  /* 0x0000000c0d0e7389 */ /* 0x00006400000c000b */
[----:B01----:R-:W-:Y:S01]  /*10710*/  ENDCOLLECTIVE ;  /* 0x000000000000791b */ /* 0x003fe20003800000 */
.L_x_7388:
        /* <DEDUP_REMOVED lines=28> */
.L_x_7389:
[----:B------:R-:W-:Y:S01]  /*108e0*/  MOV R13, R0 ;  /* 0x00000000000d7202 */ /* 0x000fe20000000f00 */
[----:B------:R-:W-:-:S07]  /*108f0*/  IMAD.MOV.U32 R6, RZ, RZ, R14 ;  /* 0x000000ffff067224 */ /* 0x000fce00078e000e */
[----:B------:R-:W-:Y:S05]  /*10900*/  WARPSYNC.COLLECTIVE R15, `(.L_x_7390) ;  /* 0x000000000f087348 */ /* 0x000fea0003c00000 */
[----:B------:R0:W1:Y:S02]  /*10910*/  SHFL.IDX P6, R14, R13, R12, R11 ;  /* 0x0000000c0d0e7389 */ /* 0x00006400000c000b */
[----:B01----:R-:W-:Y:S01]  /*10920*/  ENDCOLLECTIVE ;  /* 0x000000000000791b */ /* 0x003fe20003800000 */
.L_x_7390:
[----:B------:R-:W-:Y:S05]  /*10930*/  BRA `(.L_x_7391) ;  /* 0xffffffd4004c7947 */ /* 0x000fea000383ffff */
.L_x_7334:
[----:B-1----:R1:W2:Y:S02]  /*10940*/  SYNCS.PHASECHK.TRANS64.TRYWAIT P0, [R10+URZ+0x28c40], R20 ;  /* 0x028c40140a0075a7 */ /* 0x0022a4000800017f */
[----:B--2---:R-:W-:Y:S05]  /*10950*/  @!P0 NANOSLEEP.SYNCS 0x989680 ;  /* 0x009896800000895d */ /* 0x004fea0003900000 */
[----:B------:R-:W2:Y:S02]  /*10960*/  @!P0 SYNCS.PHASECHK.TRANS64 P0, [R10+URZ+0x28c40], R20 ;  /* 0x028c40140a0085a7 */ /* 0x000ea4000800007f */
[----:B--2---:R-:W-:Y:S05]  /*10970*/  @!P0 BRA `(.L_x_7334) ;  /* 0xfffffffc00f08947 */ /* 0x004fea000383ffff */
[----:B------:R-:W-:Y:S05]  /*10980*/  BRA `(.L_x_7392) ;  /* 0xffffffd800847947 */ /* 0x000fea000383ffff */
.L_x_7335:
        /* <DEDUP_REMOVED lines=8> */
.L_x_7394:
[----:B------:R-:W-:Y:S05]  /*10a10*/  BSYNC B1 ;  /* 0x0000000000017941 */ /* 0x000fea0003800000 */
.L_x_7393:
        /* <DEDUP_REMOVED lines=9> */
.L_x_7395:
[----:B------:R-:W-:Y:S01]  /*10ab0*/  MOV R13, R29 ;  /* 0x0000001d000d7202 */ /* 0x000fe20000000f00 */
[----:B------:R-:W-:Y:S01]  /*10ac0*/  IMAD.MOV.U32 R12, RZ, RZ, 0x1 ;  /* 0x00000001ff0c7424 */ /* 0x000fe200078e00ff */
[----:B------:R-:W-:-:S13]  /*10ad0*/  IADD3 R2, P0, R14, R8, RZ ;  /* 0x000000080e027210 */ /* 0x000fda0007f1e0ff */
[----:B------:R-:W-:Y:S05]  /*10ae0*/  WARPSYNC.COLLECTIVE R15, `(.L_x_7396) ;  /* 0x000000000f087348 */ /* 0x000fea0003c00000 */
[----:B------:R0:W1:Y:S02]  /*10af0*/  SHFL.IDX P6, R14, R13, R12, R11 ;  /* 0x0000000c0d0e7389 */ /* 0x00006400000c000b */
[----:B01----:R-:W-:Y:S01]  /*10b00*/  ENDCOLLECTIVE ;  /* 0x000000000000791b */ /* 0x003fe20003800000 */
.L_x_7396:
        /* <DEDUP_REMOVED lines=10> */
.L_x_7397:
[----:B------:R-:W-:Y:S01]  /*10bb0*/  IMAD.MOV.U32 R13, RZ, RZ, R29 ;  /* 0x000000ffff0d7224 */ /* 0x000fe200078e001d */
[----:B------:R-:W-:Y:S02]  /*10bc0*/  MOV R12, 0x2 ;  /* 0x00000002000c7802 */ /* 0x000fe40000000f00 */
[----:B------:R-:W-:-:S13]  /*10bd0*/  IADD3 R2, P0, R14, R8, RZ ;  /* 0x000000080e027210 */ /* 0x000fda0007f1e0ff */
[----:B------:R-:W-:Y:S05]  /*10be0*/  WARPSYNC.COLLECTIVE R15, `(.L_x_7398) ;  /* 0x000000000f087348 */ /* 0x000fea0003c00000 */
[----:B------:R0:W1:Y:S02]  /*10bf0*/  SHFL.IDX P6, R14, R13, R12, R11 ;  /* 0x0000000c0d0e7389 */ /* 0x00006400000c000b */
[----:B01----:R-:W-:Y:S01]  /*10c00*/  ENDCOLLECTIVE ;  /* 0x000000000000791b */ /* 0x003fe20003800000 */
.L_x_7398:
        /* <DEDUP_REMOVED lines=10> */
.L_x_7399:
[----:B------:R-:W-:Y:S02]  /*10cb0*/  IMAD.MOV.U32 R13, RZ, RZ, R29 ;  /* 0x000000ffff0d7224 */ /* 0x000fe400078e001d */
[----:B------:R-:W-:Y:S01]  /*10cc0*/  IMAD.MOV.U32 R12, RZ, RZ, 0x3 ;  /* 0x00000003ff0c7424 */ /* 0x000fe200078e00ff */
[----:B------:R-:W-:-:S13]  /*10cd0*/  IADD3 R2, P0, R14, R8, RZ ;  /* 0x000000080e027210 */ /* 0x000fda0007f1e0ff */
[----:B------:R-:W-:Y:S05]  /*10ce0*/  WARPSYNC.COLLECTIVE R15, `(.L_x_7400) ;  /* 0x000000000f087348 */ /* 0x000fea0003c00000 */
[----:B------:R0:W1:Y:S02]  /*10cf0*/  SHFL.IDX P6, R14, R13, R12, R11 ;  /* 0x0000000c0d0e7389 */ /* 0x00006400000c000b */
[----:B01----:R-:W-:Y:S01]  /*10d00*/  ENDCOLLECTIVE ;  /* 0x000000000000791b */ /* 0x003fe20003800000 */
.L_x_7400:
        /* <DEDUP_REMOVED lines=10> */
.L_x_7401:
[----:B------:R-:W-:Y:S05]  /*10db0*/  BRA `(.L_x_7402) ;  /* 0xffffffd800387947 */ /* 0x000fea000383ffff */
.L_x_7340:
[----:B---3--:R3:W4:Y:S02]  /*10dc0*/  SYNCS.PHASECHK.TRANS64.TRYWAIT P0, [R10+URZ+0x28c60], R20 ;  /* 0x028c60140a0075a7 */ /* 0x008724000800017f */
[----:B----4-:R-:W-:Y:S05]  /*10dd0*/  @!P0 NANOSLEEP.SYNCS 0x989680 ;  /* 0x009896800000895d */ /* 0x010fea0003900000 */
[----:B------:R-:W4:Y:S02]  /*10de0*/  @!P0 SYNCS.PHASECHK.TRANS64 P0, [R10+URZ+0x28c60], R20 ;  /* 0x028c60140a0085a7 */ /* 0x000f24000800007f */
[----:B----4-:R-:W-:Y:S05]  /*10df0*/  @!P0 BRA `(.L_x_7340) ;  /* 0xfffffffc00f08947 */ /* 0x010fea000383ffff */
[----:B------:R-:W-:Y:S05]  /*10e00*/  BRA `(.L_x_7403) ;  /* 0xffffffd800847947 */ /* 0x000fea000383ffff */
.L_x_7341:
        /* <DEDUP_REMOVED lines=8> */
.L_x_7405:
[----:B------:R-:W-:Y:S05]  /*10e90*/  BSYNC B1 ;  /* 0x0000000000017941 */ /* 0x000fea0003800000 */
.L_x_7404:
        /* <DEDUP_REMOVED lines=10> */
.L_x_7406:
        /* <DEDUP_REMOVED lines=15> */
.L_x_7407:
        /* <DEDUP_REMOVED lines=16> */
.L_x_7408:
        /* <DEDUP_REMOVED lines=18> */
.L_x_7409:
        /* <DEDUP_REMOVED lines=14> */
.L_x_7410:
        /* <DEDUP_REMOVED lines=17> */
.L_x_7411:
        /* <DEDUP_REMOVED lines=13> */
.L_x_7412:
[----:B------:R-:W-:Y:S05]  /*11510*/  BRA `(.L_x_7413) ;  /* 0xffffffd400f87947 */ /* 0x000fea000383ffff */
.L_x_7346:
[----:B0-----:R0:W1:Y:S02]  /*11520*/  SYNCS.PHASECHK.TRANS64.TRYWAIT P0, [R5+URZ+0x28c20], R4 ;  /* 0x028c2004050075a7 */ /* 0x001064000800017f */
[----:B-1----:R-:W-:Y:S05]  /*11530*/  @!P0 NANOSLEEP.SYNCS 0x989680 ;  /* 0x009896800000895d */ /* 0x002fea0003900000 */
[----:B------:R-:W1:Y:S02]  /*11540*/  @!P0 SYNCS.PHASECHK.TRANS64 P0, [R5+URZ+0x28c20], R4 ;  /* 0x028c2004050085a7 */ /* 0x000e64000800007f */
[----:B-1----:R-:W-:Y:S05]  /*11550*/  @!P0 BRA `(.L_x_7346) ;  /* 0xfffffffc00f08947 */ /* 0x002fea000383ffff */
[----:B------:R-:W-:Y:S05]  /*11560*/  BRA `(.L_x_7414) ;  /* 0xffffffd800a47947 */ /* 0x000fea000383ffff */
.L_x_7347:
        /* <DEDUP_REMOVED lines=11> */
.L_x_7416:
[----:B------:R-:W-:Y:S05]  /*11620*/  BSYNC B0 ;  /* 0x0000000000007941 */ /* 0x000fea0003800000 */
.L_x_7415:
[----:B------:R-:W-:Y:S05]  /*11630*/  BRA `(.L_x_7417) ;  /* 0xffffffd8008c7947 */ /* 0x000fea000383ffff */
.L_x_7348:
[----:B------:R-:W-:Y:S01]  /*11640*/  BSSY B0, `(.L_x_7418) ;  /* 0x0000006000007945 */ /* 0x000fe20003800000 */
[----:B------:R-:W-:-:S07]  /*11650*/  IMAD.MOV.U32 R15, RZ, RZ, -0x1 ;  /* 0xffffffffff0f7424 */ /* 0x000fce00078e00ff */
[----:B012--5:R-:W-:Y:S05]  /*11660*/  WARPSYNC.COLLECTIVE R15, `(.L_x_7419) ;  /* 0x000000000f0c7348 */ /* 0x027fea0003c00000 */
[----:B------:R-:W-:Y:S02]  /*11670*/  ELECT P6, UR62, PT ;  /* 0x00000000003e782f */ /* 0x000fe400038c0000 */
[----:B------:R-:W-:Y:S01]  /*11680*/  MOV R14, UR62 ;  /* 0x0000003e000e7c02 */ /* 0x000fe20008000f00 */
[----:B012--5:R-:W-:Y:S10]  /*11690*/  ENDCOLLECTIVE ;  /* 0x000000000000791b */ /* 0x027ff40003800000 */
.L_x_7419:
[----:B------:R-:W-:Y:S05]  /*116a0*/  BSYNC B0 ;  /* 0x0000000000007941 */ /* 0x000fea0003800000 */
.L_x_7418:
[----:B------:R-:W-:Y:S05]  /*116b0*/  BRA `(.L_x_7420) ;  /* 0xffffffd800807947 */ /* 0x000fea000383ffff */
.L_x_7350:
[----:B0-----:R0:W1:Y:S02]  /*116c0*/  SYNCS.PHASECHK.TRANS64.TRYWAIT P1, [R4+URZ+0x28c40], R3 ;  /* 0x028c4003040075a7 */ /* 0x001064000802017f */
[----:B-1----:R-:W-:Y:S05]  /*116d0*/  @!P1 NANOSLEEP.SYNCS 0x989680 ;  /* 0x009896800000995d */ /* 0x002fea0003900000 */
[----:B------:R-:W1:Y:S02]  /*116e0*/  @!P1 SYNCS.PHASECHK.TRANS64 P1, [R4+URZ+0x28c40], R3 ;  /* 0x028c4003040095a7 */ /* 0x000e64000802007f */
[----:B-1----:R-:W-:Y:S05]  /*116f0*/  @!P1 BRA `(.L_x_7350) ;  /* 0xfffffffc00f09947 */ /* 0x002fea000383ffff */
[----:B------:R-:W-:Y:S05]  /*11700*/  BRA `(.L_x_7421) ;  /* 0xffffffd800a07947 */ /* 0x000fea000383ffff */
.L_x_7352:
[----:B-1----:R1:W3:Y:S02]  /*11710*/  SYNCS.PHASECHK.TRANS64.TRYWAIT P1, [R5+URZ+0x28c40], R0 ;  /* 0x028c4000050075a7 */ /* 0x0022e4000802017f */
[----:B---3--:R-:W-:Y:S05]  /*11720*/  @!P1 NANOSLEEP.SYNCS 0x989680 ;  /* 0x009896800000995d */ /* 0x008fea0003900000 */
[----:B------:R-:W3:Y:S02]  /*11730*/  @!P1 SYNCS.PHASECHK.TRANS64 P1, [R5+URZ+0x28c40], R0 ;  /* 0x028c4000050095a7 */ /* 0x000ee4000802007f */
[----:B---3--:R-:W-:Y:S05]  /*11740*/  @!P1 BRA `(.L_x_7352) ;  /* 0xfffffffc00f09947 */ /* 0x008fea000383ffff */
[----:B------:R-:W-:Y:S05]  /*11750*/  BRA `(.L_x_7422) ;  /* 0xffffffd800ac7947 */ /* 0x000fea000383ffff */
.L_x_7354:
[----:B---3--:R3:W4:Y:S02]  /*11760*/  SYNCS.PHASECHK.TRANS64.TRYWAIT P1, [R4+URZ+0x28c60], R3 ;  /* 0x028c6003040075a7 */ /* 0x008724000802017f */
[----:B----4-:R-:W-:Y:S05]  /*11770*/  @!P1 NANOSLEEP.SYNCS 0x989680 ;  /* 0x009896800000995d */ /* 0x010fea0003900000 */
[----:B------:R-:W4:Y:S02]  /*11780*/  @!P1 SYNCS.PHASECHK.TRANS64 P1, [R4+URZ+0x28c60], R3 ;  /* 0x028c6003040095a7 */ /* 0x000f24000802007f */
[----:B----4-:R-:W-:Y:S05]  /*11790*/  @!P1 BRA `(.L_x_7354) ;  /* 0xfffffffc00f09947 */ /* 0x010fea000383ffff */
[----:B------:R-:W-:Y:S05]  /*117a0*/  BRA `(.L_x_7423) ;  /* 0xffffffd800a87947 */ /* 0x000fea000383ffff */
.L_x_7424:
        /* <DEDUP_REMOVED lines=13> */
.L_x_15654:


//--------------------- .text._ZN7cutlass13device_kernelIN5flash11enable_sm90INS1_16FlashAttnFwdSm90INS1_25CollectiveMainloopFwdSm90ILi2EN4cute5tupleIJNS5_1CILi1EEES8_S8_EEENS6_IJNS7_ILi64EEESA_SA_EEELi512ENS_6half_tEfNS_4arch4Sm90ELb1ELb0ELb0ELb0ELb1ELb0ELb1ELb0ELb0ELb1ELb1ELb0EEENS1_21CollectiveEpilogueFwdINS6_IJSA_NS7_ILi512EEESA_EEES9_SC_SE_Li256ELb0ELb1ELb1ELb0EEENS1_19SingleTileSchedulerILb0ELb1ELb1ELi64EEEEEEEEEvNT_6ParamsE --------------------------
	.section	.text._ZN7cutlass13device_kernelIN5flash11enable_sm90INS1_16FlashAttnFwdSm90INS1_25CollectiveMainloopFwdSm90ILi2EN4cute5tupleIJNS5_1CILi1EEES8_S8_EEENS6_IJNS7_ILi64EEESA_SA_EEELi512ENS_6half_tEfNS_4arch4Sm90ELb1ELb0ELb0ELb0ELb1ELb0ELb1ELb0ELb0ELb1ELb1ELb0EEENS1_21CollectiveEpilogueFwdINS6_IJSA_NS7_ILi512EEESA_EEES9_SC_SE_Li256ELb0ELb1ELb1ELb0EEENS1_19SingleTileSchedulerILb0ELb1ELb1ELi64EEEEEEEEEvNT_6ParamsE,"ax",@progbits
	.align	128
.text._ZN7cutlass13device_kernelIN5flash11enable_sm90INS1_16FlashAttnFwdSm90INS1_25CollectiveMainloopFwdSm90ILi2EN4cute5tupleIJNS5_1CILi1EEES8_S8_EEENS6_IJNS7_ILi64EEESA_SA_EEELi512ENS_6half_tEfNS_4arch4Sm90ELb1ELb0ELb0ELb0ELb1ELb0ELb1ELb0ELb0ELb1ELb1ELb0EEENS1_21CollectiveEpilogueFwdINS6_IJSA_NS7_ILi512EEESA_EEES9_SC_SE_Li256ELb0ELb1ELb1ELb0EEENS1_19SingleTileSchedulerILb0ELb1ELb1ELi64EEEEEEEEEvNT_6ParamsE:
        .type           _ZN7cutlass13device_kernelIN5flash11enable_sm90INS1_16FlashAttnFwdSm90INS1_25CollectiveMainloopFwdSm90ILi2EN4cute5tupleIJNS5_1CILi1EEES8_S8_EEENS6_IJNS7_ILi64EEESA_SA_EEELi512ENS_6half_tEfNS_4arch4Sm90ELb1ELb0ELb0ELb0ELb1ELb0ELb1ELb0ELb0ELb1ELb1ELb0EEENS1_21CollectiveEpilogueFwdINS6_IJSA_NS7_ILi512EEESA_EEES9_SC_SE_Li256ELb0ELb1ELb1ELb0EEENS1_19SingleTileSchedulerILb0ELb1ELb1ELi64EEEEEEEEEvNT_6ParamsE,@function
        .size           _ZN7cutlass13device_kernelIN5flash11enable_sm90INS1_16FlashAttnFwdSm90INS1_25CollectiveMainloopFwdSm90ILi2EN4cute5tupleIJNS5_1CILi1EEES8_S8_EEENS6_IJNS7_ILi64EEESA_SA_EEELi512ENS_6half_tEfNS_4arch4Sm90ELb1ELb0ELb0ELb0ELb1ELb0ELb1ELb0ELb0ELb1ELb1ELb0EEENS1_21CollectiveEpilogueFwdINS6_IJSA_NS7_ILi512EEESA_EEES9_SC_SE_Li256ELb0ELb1ELb1ELb0EEENS1_19SingleTileSchedulerILb0ELb1ELb1ELi64EEEEEEEEEvNT_6ParamsE,(.L_x_15655 - _ZN7cutlass13device_kernelIN5flash11enable_sm90INS1_16FlashAttnFwdSm90INS1_25CollectiveMainloopFwdSm90ILi2EN4cute5tupleIJNS5_1CILi1EEES8_S8_EEENS6_IJNS7_ILi64EEESA_SA_EEELi512ENS_6half_tEfNS_4arch4Sm90ELb1ELb0ELb0ELb0ELb1ELb0ELb1ELb0ELb0ELb1ELb1ELb0EEENS1_21CollectiveEpilogueFwdINS6_IJSA_NS7_ILi512EEESA_EEES9_SC_SE_Li256ELb0ELb1ELb1ELb0EEENS1_19SingleTileSchedulerILb0ELb1ELb1ELi64EEEEEEEEEvNT_6ParamsE)
        .other          _ZN7cutlass13device_kernelIN5flash11enable_sm90INS1_16FlashAttnFwdSm90INS1_25CollectiveMainloopFwdSm90ILi2EN4cute5tupleIJNS5_1CILi1EEES8_S8_EEENS6_IJNS7_ILi64EEESA_SA_EEELi512ENS_6half_tEfNS_4arch4Sm90ELb1ELb0ELb0ELb0ELb1ELb0ELb1ELb0ELb0ELb1ELb1ELb0EEENS1_21CollectiveEpilogueFwdINS6_IJSA_NS7_ILi512EEESA_EEES9_SC_SE_Li256ELb0ELb1ELb1ELb0EEENS1_19SingleTileSchedulerILb0ELb1ELb1ELi64EEEEEEEEEvNT_6ParamsE,@"STO_CUDA_ENTRY STV_DEFAULT"
_ZN7cutlass13device_kernelIN5flash11enable_sm90INS1_16FlashAttnFwdSm90INS1_25CollectiveMainloopFwdSm90ILi2EN4cute5tupleIJNS5_1CILi1EEES8_S8_EEENS6_IJNS7_ILi64EEESA_SA_EEELi512ENS_6half_tEfNS_4arch4Sm90ELb1ELb0ELb0ELb0ELb1ELb0ELb1ELb0ELb0ELb1ELb1ELb0EEENS1_21CollectiveEpilogueFwdINS6_IJSA_NS7_ILi512EEESA_EEES9_SC_SE_Li256ELb0ELb1ELb1ELb0EEENS1_19SingleTileSchedulerILb0ELb1ELb1ELi64EEEEEEEEEvNT_6ParamsE:
        /* <DEDUP_REMOVED lines=43> */
.L_x_7425:
        /* <DEDUP_REMOVED lines=22> */
.L_x_7426:
        /* <DEDUP_REMOVED lines=18> */
.L_x_7427:
        /* <DEDUP_REMOVED lines=22> */
.L_x_7428:
        /* <DEDUP_REMOVED lines=23> */
.L_x_7429:
        /* <DEDUP_REMOVED lines=9> */
[----:B------:R0:W-:Y:S05]  /*0890*/  STL [R1+0x4], R2 ;  /* 0x0000040201007387 */ /* 0x0001ea0000100800 */
[----:B------:R-:W-:Y:S05]  /*08a0*/  @!P0 BRA `(.L_x_7431) ;  /* 0x000000f000188947 */ /* 0x000fea0003800000 */
.L_x_7432:
[----:B------:R-:W-:-:S08]  /*08b0*/  NOP ;  /* 0x0000000000007918 */ /* 0x000fd00000000000 */
[----:B------:R-:W1:Y:S02]  /*08c0*/  USETMAXREG.TRY_ALLOC.CTAPOOL UP0, 0xe8 ;  /* 0x000000e8000079c8 */ /* 0x000e640008000600 */
[----:B-1----:R-:W-:-:S13]  /*08d0*/  PLOP3.LUT P0, PT, PT, PT, UP0, 0x80, 0x0 ;  /* 0x000000000000781c */ /* 0x002fda0003f0f008 */
[----:B------:R-:W-:Y:S05]  /*08e0*/  @!P0 BRA `(.L_x_7432) ;  /* 0xfffffffc00f08947 */ /* 0x000fea000383ffff */
[----:B------:R-:W1:Y:S01]  /*08f0*/  S2UR UR6, SR_CTAID.Y ;  /* 0x00000000000679c3 */ /* 0x000e620000002600 */
[----:B------:R-:W-:Y:S01]  /*0900*/  ULDC UR7, c[0x0][0xd50] ;  /* 0x0003540000077ab9 */ /* 0x000fe20000000800 */
[----:B------:R-:W-:Y:S01]  /*0910*/  LOP3.LUT R0, R24, 0xffffff80, RZ, 0xc0, !PT ;  /* 0xffffff8018007812 */ /* 0x000fe200078ec0ff */
[----:B------:R-:W-:-:S03]  /*0920*/  UISETP.NE.AND UP0, UPT, UR7, 0x1, UPT ;  /* 0x000000010700788c */ /* 0x000fc6000bf05270 */
[----:B------:R-:W-:Y:S02]  /*0930*/  ISETP.NE.AND P0, PT, R0, 0x80, PT ;  /* 0x000000800000780c */ /* 0x000fe40003f05270 */
[----:B------:R-:W2:Y:S06]  /*0940*/  S2UR UR8, SR_CTAID.Z ;  /* 0x00000000000879c3 */ /* 0x000eac0000002700 */
[----:B------:R-:W-:Y:S01]  /*0950*/  @UP0 ULDC UR4, c[0x0][0xd54] ;  /* 0x0003550000040ab9 */ /* 0x000fe20000000800 */
[----:B------:R-:W-:-:S04]  /*0960*/  @UP0 ULDC UR10, c[0x0][0xd58] ;  /* 0x00035600000a0ab9 */ /* 0x000fc80000000800 */
[----:B------:R-:W-:Y:S06]  /*0970*/  @!P0 BAR.ARV 0x8, 0x100 ;  /* 0x0204000000008b1d */ /* 0x000fec0000002000 */
[----:B-1----:R-:W-:Y:S01]  /*0980*/  UIMAD.WIDE.U32 UR4, UR6, UR4, URZ ;  /* 0x00000004060472a5 */ /* 0x002fe2000f8e003f */
[----:B------:R-:W-:Y:S01]  /*0990*/  ISETP.GE.U32.AND P0, PT, R24, 0x100, PT ;  /* 0x000001001800780c */ /* 0x000fe20003f06070 */
[----:B------:R-:W-:Y:S02]  /*09a0*/  UMOV UR11, UR6 ;  /* 0x00000006000b7c82 */ /* 0x000fe40008000000 */
[----:B------:R-:W-:-:S04]  /*09b0*/  @UP0 USHF.R.U32.HI UR11, URZ, UR10, UR5 ;  /* 0x0000000a3f0b0299 */ /* 0x000fc80008011605 */
[----:B------:R-:W-:Y:S02]  /*09c0*/  UIADD3 UR4, -UR11, URZ, URZ ;  /* 0x0000003f0b047290 */ /* 0x000fe4000fffe13f */
[----:B------:R-:W-:Y:S02]  /*09d0*/  IMAD.U32 R0, RZ, RZ, UR11 ;  /* 0x0000000bff007e24 */ /* 0x000fe4000f8e00ff */
[----:B------:R-:W-:Y:S02]  /*09e0*/  UIMAD UR7, UR7, UR4, UR6 ;  /* 0x00000004070772a4 */ /* 0x000fe4000f8e0206 */
[----:B------:R-:W-:Y:S06]  /*09f0*/  @P0 BAR.ARV 0xf, 0x100 ;  /* 0x03c4000000000b1d */ /* 0x000fec0000002000 */
[----:B--2---:R-:W-:Y:S01]  /*0a00*/  ISETP.LE.AND P0, PT, RZ, UR8, PT ;  /* 0x00000008ff007c0c */ /* 0x004fe2000bf03270 */
[----:B------:R1:W-:-:S12]  /*0a10*/  STL [R1], R0 ;  /* 0x0000000001007387 */ /* 0x0003d80000100800 */
[----:B-1----:R-:W-:Y:S05]  /*0a20*/  @!P0 BRA `(.L_x_7433) ;  /* 0x0000013400708947 */ /* 0x002fea0003800000 */
[----:B------:R-:W1:Y:S01]  /*0a30*/  LDC.64 R4, c[0x0][0x418] ;  /* 0x00010600ff047b82 */ /* 0x000e620000000a00 */
[----:B------:R-:W-:Y:S01]  /*0a40*/  UISETP.NE.AND UP0, UPT, UR9, 0x1, UPT ;  /* 0x000000010900788c */ /* 0x000fe2000bf05270 */
[----:B------:R-:W2:Y:S01]  /*0a50*/  S2R R197, SR_CgaCtaId ;  /* 0x0000000000c57919 */ /* 0x000ea20000008800 */
[----:B------:R-:W-:-:S05]  /*0a60*/  VIADD R152, R24, 0xffffff80 ;  /* 0xffffff8018987836 */ /* 0x000fca0000000000 */
[----:B------:R-:W3:Y:S08]  /*0a70*/  LDC R195, c[0x0][0x424] ;  /* 0x00010900ffc37b82 */ /* 0x000ef00000000800 */
[----:B0-----:R-:W0:Y:S08]  /*0a80*/  LDC R2, c[0x0][0x2f0] ;  /* 0x0000bc00ff027b82 */ /* 0x001e300000000800 */
[----:B------:R-:W4:Y:S01]  /*0a90*/  S2UR UR38, SR_CTAID.X ;  /* 0x00000000002679c3 */ /* 0x000f220000002500 */
[----:B-1----:R-:W-:-:S04]  /*0aa0*/  ISETP.NE.U32.AND P0, PT, R4, RZ, PT ;  /* 0x000000ff0400720c */ /* 0x002fc80003f05070 */
[----:B------:R-:W-:-:S04]  /*0ab0*/  ISETP.NE.AND.EX P0, PT, R5, RZ, PT, P0 ;  /* 0x000000ff0500720c */ /* 0x000fc80003f05300 */
[----:B---3--:R-:W-:Y:S02]  /*0ac0*/  SEL R195, R195, 0x1, P0 ;  /* 0x00000001c3c37807 */ /* 0x008fe40000000000 */
[----:B------:R-:W-:-:S03]  /*0ad0*/  PLOP3.LUT P0, PT, PT, PT, UP0, 0x80, 0x0 ;  /* 0x000000000000781c */ /* 0x000fc60003f0f008 */
[----:B0-----:R-:W-:-:S05]  /*0ae0*/  IMAD R0, R195, R2, 0x3f ;  /* 0x0000003fc3007424 */ /* 0x001fca00078e0202 */
[----:B------:R-:W-:Y:S01]  /*0af0*/  SHF.R.S32.HI R3, RZ, 0x1f, R0 ;  /* 0x0000001fff037819 */ /* 0x000fe20000011400 */
[----:B----4-:R-:W-:-:S03]  /*0b00*/  USHF.L.U32 UR38, UR38, 0x6, URZ ;  /* 0x0000000626267899 */ /* 0x010fc6000800063f */
[----:B------:R-:W-:-:S04]  /*0b10*/  LEA.HI R3, R3, R0, RZ, 0x6 ;  /* 0x0000000003037211 */ /* 0x000fc800078f30ff */
[----:B------:R-:W-:Y:S01]  /*0b20*/  SHF.R.S32.HI R3, RZ, 0x6, R3 ;  /* 0x00000006ff037819 */ /* 0x000fe20000011403 */
[----:B--2---:R-:W-:Y:S06]  /*0b30*/  @!P0 BRA `(.L_x_7434) ;  /* 0x0000002000248947 */ /* 0x004fec0003800000 */
[----:B------:R-:W0:Y:S01]  /*0b40*/  LDC R0, c[0x0][0x288] ;  /* 0x0000a200ff007b82 */ /* 0x000e220000000800 */
[----:B------:R-:W-:Y:S01]  /*0b50*/  ULDC UR4, c[0x0][0x448] ;  /* 0x0001120000047ab9 */ /* 0x000fe20000000800 */
[----:B------:R-:W-:Y:S01]  /*0b60*/  UIADD3 UR38, UR38, 0x3f, URZ ;  /* 0x0000003f26267890 */ /* 0x000fe2000fffe03f */
[----:B------:R-:W-:Y:S01]  /*0b70*/  R2UR UR9, R3 ;  /* 0x00000000030972ca */ /* 0x000fe200000e0000 */
[----:B------:R-:W-:Y:S01]  /*0b80*/  UISETP.NE.AND UP0, UPT, UR4, 0x1, UPT ;  /* 0x000000010400788c */ /* 0x000fe2000bf05270 */
[----:B------:R-:W-:Y:S01]  /*0b90*/  PLOP3.LUT P0, PT, PT, PT, PT, 0x80, 0x0 ;  /* 0x000000000000781c */ /* 0x000fe20003f0f070 */
[----:B------:R-:W-:Y:S01]  /*0ba0*/  USHF.R.U32.HI UR10, URZ, 0x10, UR7 ;  /* 0x000000103f0a7899 */ /* 0x000fe20008011607 */
[----:B------:R-:W-:Y:S01]  /*0bb0*/  IMAD.MOV.U32 R4, RZ, RZ, RZ ;  /* 0x000000ffff047224 */ /* 0x000fe200078e00ff */
[----:B------:R-:W-:Y:S01]  /*0bc0*/  ULOP3.LUT UR6, UR7, 0xffff, URZ, 0xc0, !UPT ;  /* 0x0000ffff07067892 */ /* 0x000fe2000f8ec03f */
[----:B------:R-:W-:Y:S02]  /*0bd0*/  CS2R R150, SRZ ;  /* 0x0000000000967805 */ /* 0x000fe4000001ff00 */
[----:B------:R-:W-:-:S02]  /*0be0*/  CS2R R148, SRZ ;  /* 0x0000000000947805 */ /* 0x000fc4000001ff00 */
[----:B------:R-:W-:Y:S02]  /*0bf0*/  CS2R R146, SRZ ;  /* 0x0000000000927805 */ /* 0x000fe4000001ff00 */
[----:B------:R-:W-:Y:S02]  /*0c00*/  CS2R R144, SRZ ;  /* 0x0000000000907805 */ /* 0x000fe4000001ff00 */
[----:B------:R-:W-:Y:S02]  /*0c10*/  CS2R R142, SRZ ;  /* 0x00000000008e7805 */ /* 0x000fe4000001ff00 */
        /* <DEDUP_REMOVED lines=10> */
[----:B0-----:R-:W-:Y:S02]  /*0cc0*/  IADD3 R0, -R0, 0x40, RZ ;  /* 0x0000004000007810 */ /* 0x001fe40007ffe1ff */
[----:B------:R-:W-:-:S02]  /*0cd0*/  CS2R R128, SRZ ;  /* 0x0000000000807805 */ /* 0x000fc4000001ff00 */
[----:B------:R-:W-:Y:S02]  /*0ce0*/  CS2R R126, SRZ ;  /* 0x00000000007e7805 */ /* 0x000fe4000001ff00 */
[----:B------:R-:W-:Y:S02]  /*0cf0*/  CS2R R124, SRZ ;  /* 0x00000000007c7805 */ /* 0x000fe4000001ff00 */
[----:B------:R-:W-:Y:S01]  /*0d00*/  CS2R R122, SRZ ;  /* 0x00000000007a7805 */ /* 0x000fe2000001ff00 */
[----:B------:R-:W-:Y:S01]  /*0d10*/  IMAD R0, R195, R2, R0 ;  /* 0x00000002c3007224 */ /* 0x000fe200078e0200 */
[----:B------:R-:W-:Y:S02]  /*0d20*/  CS2R R2, SRZ ;  /* 0x0000000000027805 */ /* 0x000fe4000001ff00 */
        /* <DEDUP_REMOVED lines=16> */
[----:B------:R-:W-:Y:S01]  /*0e30*/  UIADD3 UR38, UR8, UR38, URZ ;  /* 0x0000002608267290 */ /* 0x000fe2000fffe03f */
[----:B------:R-:W-:Y:S02]  /*0e40*/  CS2R R90, SRZ ;  /* 0x00000000005a7805 */ /* 0x000fe4000001ff00 */
[----:B------:R-:W-:Y:S02]  /*0e50*/  CS2R R88, SRZ ;  /* 0x0000000000587805 */ /* 0x000fe4000001ff00 */
[----:B------:R-:W-:Y:S01]  /*0e60*/  CS2R R86, SRZ ;  /* 0x0000000000567805 */ /* 0x000fe2000001ff00 */
[----:B------:R-:W-:Y:S01]  /*0e70*/  USHF.R.S32.HI UR4, URZ, 0x1f, UR38 ;  /* 0x0000001f3f047899 */ /* 0x000fe20008011426 */
[----:B------:R-:W-:-:S02]  /*0e80*/  CS2R R84, SRZ ;  /* 0x0000000000547805 */ /* 0x000fc4000001ff00 */
[----:B------:R-:W-:Y:S02]  /*0e90*/  CS2R R82, SRZ ;  /* 0x0000000000527805 */ /* 0x000fe4000001ff00 */
[----:B------:R-:W-:Y:S01]  /*0ea0*/  CS2R R80, SRZ ;  /* 0x0000000000507805 */ /* 0x000fe2000001ff00 */
[----:B------:R-:W-:Y:S01]  /*0eb0*/  ULEA.HI UR4, UR4, UR38, URZ, 0x6 ;  /* 0x0000002604047291 */ /* 0x000fe2000f8f303f */
[----:B------:R-:W-:Y:S02]  /*0ec0*/  CS2R R78, SRZ ;  /* 0x00000000004e7805 */ /* 0x000fe4000001ff00 */
[----:B------:R-:W-:Y:S02]  /*0ed0*/  CS2R R76, SRZ ;  /* 0x00000000004c7805 */ /* 0x000fe4000001ff00 */
[----:B------:R-:W-:Y:S01]  /*0ee0*/  CS2R R74, SRZ ;  /* 0x00000000004a7805 */ /* 0x000fe2000001ff00 */
[----:B------:R-:W-:Y:S01]  /*0ef0*/  USHF.R.S32.HI UR4, URZ, 0x6, UR4 ;  /* 0x000000063f047899 */ /* 0x000fe20008011404 */
[----:B------:R-:W-:-:S02]  /*0f00*/  CS2R R72, SRZ ;  /* 0x0000000000487805 */ /* 0x000fc4000001ff00 */
[----:B------:R-:W-:Y:S02]  /*0f10*/  CS2R R70, SRZ ;  /* 0x0000000000467805 */ /* 0x000fe4000001ff00 */
[----:B------:R-:W-:Y:S01]  /*0f20*/  CS2R R68, SRZ ;  /* 0x0000000000447805 */ /* 0x000fe2000001ff00 */
[----:B------:R-:W-:Y:S01]  /*0f30*/  UISETP.LT.AND UP0, UPT, UR9, UR4, UPT ;  /* 0x000000040900728c */ /* 0x000fe2000bf01270 */
[----:B------:R-:W-:Y:S02]  /*0f40*/  CS2R R66, SRZ ;  /* 0x0000000000427805 */ /* 0x000fe4000001ff00 */
[----:B------:R-:W-:Y:S02]  /*0f50*/  CS2R R64, SRZ ;  /* 0x0000000000407805 */ /* 0x000fe4000001ff00 */
[----:B------:R-:W-:Y:S01]  /*0f60*/  CS2R R62, SRZ ;  /* 0x00000000003e7805 */ /* 0x000fe2000001ff00 */
[----:B------:R-:W-:Y:S01]  /*0f70*/  USEL UR5, UR9, UR4, UP0 ;  /* 0x0000000409057287 */ /* 0x000fe20008000000 */
[----:B------:R-:W-:Y:S01]  /*0f80*/  CS2R R60, SRZ ;  /* 0x00000000003c7805 */ /* 0x000fe2000001ff00 */
[----:B------:R-:W-:Y:S01]  /*0f90*/  UISETP.NE.AND UP0, UPT, UR10, URZ, UPT ;  /* 0x0000003f0a00728c */ /* 0x000fe2000bf05270 */
[----:B------:R-:W-:Y:S01]  /*0fa0*/  CS2R R58, SRZ ;  /* 0x00000000003a7805 */ /* 0x000fe2000001ff00 */
[----:B------:R-:W-:Y:S01]  /*0fb0*/  UISETP.GE.AND UP1, UPT, UR5, 0x1, UPT ;  /* 0x000000010500788c */ /* 0x000fe2000bf26270 */
[----:B------:R-:W-:-:S02]  /*0fc0*/  CS2R R56, SRZ ;  /* 0x0000000000387805 */ /* 0x000fc4000001ff00 */
[----:B------:R-:W-:Y:S02]  /*0fd0*/  CS2R R54, SRZ ;  /* 0x0000000000367805 */ /* 0x000fe4000001ff00 */
[----:B------:R-:W-:Y:S02]  /*0fe0*/  CS2R R52, SRZ ;  /* 0x0000000000347805 */ /* 0x000fe4000001ff00 */
[----:B------:R-:W-:Y:S02]  /*0ff0*/  CS2R R50, SRZ ;  /* 0x0000000000327805 */ /* 0x000fe4000001ff00 */
[----:B------:R-:W-:Y:S02]  /*1000*/  CS2R R48, SRZ ;  /* 0x0000000000307805 */ /* 0x000fe4000001ff00 */
[----:B------:R-:W-:Y:S02]  /*1010*/  PLOP3.LUT P1, PT, PT, PT, UP1, 0x80, 0x0 ;  /* 0x000000000000781c */ /* 0x000fe40003f2f018 */
[----:B------:R-:W-:-:S02]  /*1020*/  CS2R R46, SRZ ;  /* 0x00000000002e7805 */ /* 0x000fc4000001ff00 */
[----:B------:R-:W-:Y:S01]  /*1030*/  CS2R R44, SRZ ;  /* 0x00000000002c7805 */ /* 0x000fe2000001ff00 */
[----:B------:R-:W-:Y:S01]  /*1040*/  @!UP0 ULDC UR10, c[0x0][0xae8] ;  /* 0x0002ba00000a8ab9 */ /* 0x000fe20000000800 */
[----:B------:R-:W-:Y:S02]  /*1050*/  CS2R R42, SRZ ;  /* 0x00000000002a7805 */ /* 0x000fe4000001ff00 */
[----:B------:R-:W-:Y:S02]  /*1060*/  CS2R R40, SRZ ;  /* 0x0000000000287805 */ /* 0x000fe4000001ff00 */
[----:B------:R-:W-:Y:S01]  /*1070*/  CS2R R38, SRZ ;  /* 0x0000000000267805 */ /* 0x000fe2000001ff00 */
[----:B------:R-:W-:Y:S02]  /*1080*/  IMAD.MOV.U32 R37, RZ, RZ, RZ ;  /* 0x000000ffff257224 */ /* 0x000fe400078e00ff */
[----:B------:R-:W-:Y:S05]  /*1090*/  @!P1 BRA `(.L_x_7435) ;  /* 0x0000000000749947 */ /* 0x000fea0003800000 */
        /* <DEDUP_REMOVED lines=26> */
[----:B------:R-:W-:-:S05]  /*1240*/  IMAD.MOV.U32 R3, RZ, RZ, R7 ;  /* 0x000000ffff037224 */ /* 0x000fca00078e0007 */
[----:B------:R-:W-:Y:S02]  /*1250*/  @!P3 IADD3 R3, -R3, RZ, RZ ;  /* 0x000000ff0303b210 */ /* 0x000fe40007ffe1ff */
[----:B------:R-:W-:-:S07]  /*1260*/  @!P2 LOP3.LUT R3, RZ, UR10, RZ, 0x33, !PT ;  /* 0x0000000aff03ac12 */ /* 0x000fce000f8e33ff */
.L_x_7435:
        /* <DEDUP_REMOVED lines=11> */
[----:B------:R-:W2:Y:S01]  /*1320*/  LDL R5, [R1+0x4] ;  /* 0x0000040001057983 */ /* 0x000ea20000100800 */
[----:B------:R-:W-:Y:S01]  /*1330*/  MOV R6, 0x400 ;  /* 0x0000040000067802 */ /* 0x000fe20000000f00 */
[----:B------:R-:W-:Y:S01]  /*1340*/  UMOV UR5, 0x40000040 ;  /* 0x4000004000057882 */ /* 0x000fe20000000000 */
[----:B------:R-:W-:Y:S01]  /*1350*/  UMOV UR7, 0x40000040 ;  /* 0x4000004000077882 */ /* 0x000fe20000000000 */
[----:B------:R-:W-:Y:S01]  /*1360*/  BAR.SYNC.DEFER_BLOCKING 0xe, 0x100 ;  /* 0x0384000000007b1d */ /* 0x000fe20000010000 */
[----:B------:R-:W-:-:S05]  /*1370*/  LEA R11, R197, R6, 0x18 ;  /* 0x00000006c50b7211 */ /* 0x000fca00078ec0ff */
[----:B------:R-:W-:Y:S01]  /*1380*/  UMOV UR9, 0x40000040 ;  /* 0x4000004000097882 */ /* 0x000fe20000000000 */
[----:B------:R-:W-:Y:S01]  /*1390*/  UMOV UR11, 0x40000040 ;  /* 0x40000040000b7882 */ /* 0x000fe20000000000 */
[----:B------:R-:W-:Y:S01]  /*13a0*/  UMOV UR13, 0x40000040 ;  /* 0x40000040000d7882 */ /* 0x000fe20000000000 */
[----:B------:R-:W-:Y:S01]  /*13b0*/  UMOV UR15, 0x40000040 ;  /* 0x40000040000f7882 */ /* 0x000fe20000000000 */
[----:B------:R-:W-:Y:S01]  /*13c0*/  UMOV UR17, 0x40000040 ;  /* 0x4000004000117882 */ /* 0x000fe20000000000 */
[----:B------:R-:W-:Y:S01]  /*13d0*/  UMOV UR19, 0x40000040 ;  /* 0x4000004000137882 */ /* 0x000fe20000000000 */
[----:B------:R-:W-:Y:S01]  /*13e0*/  WARPGROUP.ARRIVE ;  /* 0x00000000000079c5 */ /* 0x000fe20000000000 */
[----:B--2---:R-:W-:Y:S02]  /*13f0*/  R2UR UR20, R5 ;  /* 0x00000000051472ca */ /* 0x004fe400000e0000 */
[----:B------:R-:W-:-:S04]  /*1400*/  SHF.R.S32.HI R5, RZ, 0x1f, R152 ;  /* 0x0000001fff057819 */ /* 0x000fc80000011498 */
[----:B------:R-:W-:-:S04]  /*1410*/  LEA.HI R5, R5, R152, RZ, 0x7 ;  /* 0x0000009805057211 */ /* 0x000fc800078f38ff */
[----:B------:R-:W-:Y:S02]  /*1420*/  SHF.R.S32.HI R2, RZ, 0x7, R5 ;  /* 0x00000007ff027819 */ /* 0x000fe40000011405 */
[----:B------:R-:W-:-:S04]  /*1430*/  LOP3.LUT R5, R5, 0xffffff80, RZ, 0xc0, !PT ;  /* 0xffffff8005057812 */ /* 0x000fc800078ec0ff */
[----:B------:R-:W0:Y:S01]  /*1440*/  SHFL.IDX PT, R2, R2, RZ, 0x1f ;  /* 0x00001fff02027589 */ /* 0x000e2200000e0000 */
[----:B------:R-:W-:Y:S01]  /*1450*/  IMAD.IADD R5, R152, 0x1, -R5 ;  /* 0x0000000198057824 */ /* 0x000fe200078e0a05 */
[----:B0-----:R-:W-:-:S04]  /*1460*/  LEA.HI R4, R2, R2, RZ, 0x1 ;  /* 0x0000000202047211 */ /* 0x001fc800078f08ff */
[----:B------:R-:W-:Y:S01]  /*1470*/  LOP3.LUT R7, R4, 0x1fffe, RZ, 0xc0, !PT ;  /* 0x0001fffe04077812 */ /* 0x000fe200078ec0ff */
[----:B------:R-:W-:-:S04]  /*1480*/  VIADD R4, R11, 0x36400 ;  /* 0x000364000b047836 */ /* 0x000fc80000000000 */
[----:B------:R-:W-:Y:S01]  /*1490*/  IMAD.IADD R7, R2, 0x1, -R7 ;  /* 0x0000000102077824 */ /* 0x000fe200078e0a07 */
[----:B------:R-:W-:-:S03]  /*14a0*/  SHF.R.U32.HI R4, RZ, 0x4, R4 ;  /* 0x00000004ff047819 */ /* 0x000fc60000011604 */
[----:B------:R-:W-:Y:S01]  /*14b0*/  IMAD R7, R7, 0x8000, R11 ;  /* 0x0000800007077824 */ /* 0x000fe200078e020b */
[----:B------:R-:W-:-:S03]  /*14c0*/  LOP3.LUT R4, R4, 0x3fff, RZ, 0xc0, !PT ;  /* 0x00003fff04047812 */ /* 0x000fc600078ec0ff */
[----:B------:R-:W-:Y:S01]  /*14d0*/  VIADD R7, R7, 0x400 ;  /* 0x0000040007077836 */ /* 0x000fe20000000000 */
[----:B------:R-:W-:-:S04]  /*14e0*/  LOP3.LUT R4, R4, 0x10000, RZ, 0xfc, !PT ;  /* 0x0001000004047812 */ /* 0x000fc800078efcff */
[----:B------:R-:W-:Y:S01]  /*14f0*/  SHF.R.U32.HI R7, RZ, 0x4, R7 ;  /* 0x00000004ff077819 */ /* 0x000fe20000011607 */
[C---:B------:R-:W-:Y:S01]  /*1500*/  VIADD R6, R4.reuse, 0x2 ;  /* 0x0000000204067836 */ /* 0x040fe20000000000 */
[----:B------:R-:W-:Y:S02]  /*1510*/  R2UR UR4, R4 ;  /* 0x00000000040472ca */ /* 0x000fe400000e0000 */
[----:B------:R-:W-:Y:S02]  /*1520*/  LOP3.LUT R7, R7, 0x3fff, RZ, 0xc0, !PT ;  /* 0x00003fff07077812 */ /* 0x000fe400078ec0ff */
[----:B------:R-:W-:Y:S01]  /*1530*/  R2UR UR8, R6 ;  /* 0x00000000060872ca */ /* 0x000fe200000e0000 */
[----:B------:R-:W-:Y:S01]  /*1540*/  VIADD R6, R4, 0x4 ;  /* 0x0000000404067836 */ /* 0x000fe20000000000 */
[----:B------:R-:W-:-:S04]  /*1550*/  LOP3.LUT R9, R7, 0x2000000, RZ, 0xfc, !PT ;  /* 0x0200000007097812 */ /* 0x000fc800078efcff */
[C---:B------:R-:W-:Y:S01]  /*1560*/  R2UR UR6, R9.reuse ;  /* 0x00000000090672ca */ /* 0x040fe200000e0000 */
[----:B------:R-:W-:Y:S01]  /*1570*/  VIADD R2, R9, 0x80 ;  /* 0x0000008009027836 */ /* 0x000fe20000000000 */
[----:B------:R-:W-:-:S04]  /*1580*/  R2UR UR12, R6 ;  /* 0x00000000060c72ca */ /* 0x000fc800000e0000 */
[----:B------:R-:W-:Y:S01]  /*1590*/  R2UR UR10, R2 ;  /* 0x00000000020a72ca */ /* 0x000fe200000e0000 */
[----:B------:R-:W-:-:S05]  /*15a0*/  VIADD R2, R9, 0x100 ;  /* 0x0000010009027836 */ /* 0x000fca0000000000 */
[----:B------:R-:W-:Y:S01]  /*15b0*/  R2UR UR14, R2 ;  /* 0x00000000020e72ca */ /* 0x000fe200000e0000 */
[----:B------:R-:W-:Y:S01]  /*15c0*/  HGMMA.64x256x16.F32 R24, gdesc[UR4].tnspB, RZ, !UPT, gsb0 ;  /* 0x43e00000041879f0 */ /* 0x000fe2000c0008ff */
[----:B------:R-:W-:Y:S01]  /*15d0*/  VIADD R2, R4, 0x6 ;  /* 0x0000000604027836 */ /* 0x000fe20000000000 */
[----:B------:R-:W-:Y:S01]  /*15e0*/  ULOP3.LUT UR6, UR20, 0x1, URZ, 0xfc, !UPT ;  /* 0x0000000114067892 */ /* 0x000fe2000f8efc3f */
[----:B------:R-:W-:-:S03]  /*15f0*/  VIADD R4, R9, 0x180 ;  /* 0x0000018009047836 */ /* 0x000fc60000000000 */
[----:B------:R-:W-:Y:S01]  /*1600*/  R2UR UR16, R2 ;  /* 0x00000000021072ca */ /* 0x000fe200000e0000 */
[----:B------:R-:W-:Y:S01]  /*1610*/  UISETP.NE.AND UP0, UPT, UR6, 0x3, UPT ;  /* 0x000000030600788c */ /* 0x000fe2000bf05270 */
[----:B------:R-:W-:Y:S02]  /*1620*/  R2UR UR18, R4 ;  /* 0x00000000041272ca */ /* 0x000fe400000e0000 */
[----:B------:R-:W-:-:S03]  /*1630*/  SHF.R.S32.HI R2, RZ, 0x1f, R5 ;  /* 0x0000001fff027819 */ /* 0x000fc60000011405 */
[----:B------:R-:W-:Y:S02]  /*1640*/  PLOP3.LUT P1, PT, PT, PT, UP0, 0x80, 0x0 ;  /* 0x000000000000781c */ /* 0x000fe40003f2f008 */
[CC--:B------:R-:W-:Y:S02]  /*1650*/  LEA.HI R4, R2.reuse, R5.reuse, RZ, 0x2 ;  /* 0x0000000502047211 */ /* 0x0c0fe400078f10ff */
[----:B------:R-:W-:Y:S02]  /*1660*/  LEA.HI R2, R2, R5, RZ, 0x5 ;  /* 0x0000000502027211 */ /* 0x000fe400078f28ff */
[--C-:B------:R-:W-:Y:S02]  /*1670*/  SHF.R.S32.HI R6, RZ, 0x2, R4.reuse ;  /* 0x00000002ff067819 */ /* 0x100fe40000011404 */
[----:B------:R-:W-:Y:S02]  /*1680*/  SHF.R.S32.HI R7, RZ, 0x1f, R4 ;  /* 0x0000001fff077819 */ /* 0x000fe40000011404 */
[----:B------:R-:W-:-:S02]  /*1690*/  SHF.R.S32.HI R2, RZ, 0x5, R2 ;  /* 0x00000005ff027819 */ /* 0x000fc40000011402 */
[----:B------:R-:W-:-:S04]  /*16a0*/  LEA.HI R7, R7, R6, RZ, 0x3 ;  /* 0x0000000607077211 */ /* 0x000fc800078f18ff */
[----:B------:R-:W-:-:S05]  /*16b0*/  LOP3.LUT R7, R7, 0xfffffff8, RZ, 0xc0, !PT ;  /* 0xfffffff807077812 */ /* 0x000fca00078ec0ff */
[----:B------:R-:W-:-:S04]  /*16c0*/  IMAD.IADD R7, R6, 0x1, -R7 ;  /* 0x0000000106077824 */ /* 0x000fc800078e0a07 */
[----:B------:R-:W-:Y:S02]  /*16d0*/  IMAD R7, R2, 0x10, R7 ;  /* 0x0000001002077824 */ /* 0x000fe400078e0207 */
[----:B------:R-:W-:Y:S01]  /*16e0*/  IMAD.MOV.U32 R2, RZ, RZ, RZ ;  /* 0x000000ffff027224 */ /* 0x000fe200078e00ff */
[----:B------:R-:W-:Y:S02]  /*16f0*/  WARPGROUP.DEPBAR.LE gsb0, 0x0 ;  /* 0x00008000000079c5 */ /* 0x000fe40000010000 */
        /* <DEDUP_REMOVED lines=14> */
.L_x_7437:
[----:B------:R-:W-:Y:S01]  /*17e0*/  IADD3 R3, R3, -0x2, RZ ;  /* 0xfffffffe03037810 */ /* 0x000fe20007ffe0ff */
[----:B------:R-:W-:-:S03]  /*17f0*/  VIADD R4, R11, 0x38860 ;  /* 0x000388600b047836 */ /* 0x000fc60000000000 */
[----:B------:R-:W-:Y:S02]  /*1800*/  ISETP.GE.AND P0, PT, R3, R0, PT ;  /* 0x000000000300720c */ /* 0x000fe40003f06270 */
[----:B------:R-:W-:-:S04]  /*1810*/  PRMT R4, R197, 0x654, R4 ;  /* 0x00000654c5047816 */ /* 0x000fc80000000004 */
[----:B------:R0:W-:Y:S07]  /*1820*/  SYNCS.ARRIVE.TRANS64.RED.A1T0 RZ, [R4+URZ], RZ ;  /* 0x000000ff04ff79a7 */ /* 0x0001ee000810043f */
[----:B------:R-:W-:Y:S05]  /*1830*/  @!P0 BRA `(.L_x_7438) ;  /* 0x0000000800bc8947 */ /* 0x000fea0003800000 */
[----:B------:R-:W-:-:S07]  /*1840*/  IMAD.MOV.U32 R2, RZ, RZ, RZ ;  /* 0x000000ffff027224 */ /* 0x000fce00078e00ff */
.L_x_7440:
[----:B------:R-:W-:Y:S01]  /*1850*/  BAR.SYNC.DEFER_BLOCKING 0xe, 0x100 ;  /* 0x0384000000007b1d */ /* 0x000fe20000010000 */
[C---:B01----:R-:W-:Y:S02]  /*1860*/  IMAD R4, R2.reuse, 0x40, R7 ;  /* 0x0000004002047824 */ /* 0x043fe400078e0207 */
[----:B------:R-:W-:Y:S02]  /*1870*/  VIADD R2, R2, 0x1 ;  /* 0x0000000102027836 */ /* 0x000fe40000000000 */
[----:B------:R-:W-:Y:S01]  /*1880*/  IMAD R4, R4, 0x4, R11 ;  /* 0x0000000404047824 */ /* 0x000fe200078e020b */
[----:B------:R-:W-:Y:S01]  /*1890*/  UMOV UR7, 0x40000040 ;  /* 0x4000004000077882 */ /* 0x000fe20000000000 */
[----:B------:R-:W-:Y:S01]  /*18a0*/  UMOV UR11, 0x40000040 ;  /* 0x40000040000b7882 */ /* 0x000fe20000000000 */
[----:B------:R-:W-:Y:S01]  /*18b0*/  ISETP.NE.AND P0, PT, R2, 0x2, PT ;  /* 0x000000020200780c */ /* 0x000fe20003f05270 */
[----:B------:R-:W-:Y:S01]  /*18c0*/  UMOV UR15, 0x40000040 ;  /* 0x40000040000f7882 */ /* 0x000fe20000000000 */
[----:B------:R-:W-:-:S02]  /*18d0*/  UMOV UR19, 0x40000040 ;  /* 0x4000004000137882 */ /* 0x000fc40000000000 */
[----:B------:R-:W-:Y:S02]  /*18e0*/  SEL R2, R2, RZ, P0 ;  /* 0x000000ff02027207 */ /* 0x000fe40000000000 */
[C---:B------:R-:W-:Y:S01]  /*18f0*/  ISETP.GT.AND P0, PT, R3.reuse, R0, PT ;  /* 0x000000000300720c */ /* 0x040fe20003f04270 */
[----:B------:R-:W-:Y:S01]  /*1900*/  VIADD R3, R3, 0xffffffff ;  /* 0xffffffff03037836 */ /* 0x000fe20000000000 */
[----:B------:R-:W0:Y:S04]  /*1910*/  LDS R5, [R4+0x38400] ;  /* 0x0384000004057984 */ /* 0x000e280000000800 */
[----:B------:R1:W2:Y:S02]  /*1920*/  LDS R6, [R4+0x38420] ;  /* 0x0384200004067984 */ /* 0x0002a40000000800 */
[----:B-1----:R-:W-:-:S05]  /*1930*/  IMAD R4, R2, 0x1000, R9 ;  /* 0x0000100002047824 */ /* 0x002fca00078e0209 */
[----:B------:R-:W-:Y:S01]  /*1940*/  R2UR UR6, R4 ;  /* 0x00000000040672ca */ /* 0x000fe200000e0000 */
        /* <DEDUP_REMOVED lines=128> */
[----:B------:R-:W-:-:S05]  /*2150*/  VIADD R5, R4, 0x80 ;  /* 0x0000008004057836 */ /* 0x000fca0000000000 */
[----:B------:R-:W-:Y:S01]  /*2160*/  WARPGROUP.ARRIVE ;  /* 0x00000000000079c5 */ /* 0x000fe20000000000 */
[----:B------:R-:W-:Y:S01]  /*2170*/  R2UR UR10, R5 ;  /* 0x00000000050a72ca */ /* 0x000fe200000e0000 */
[C---:B------:R-:W-:Y:S02]  /*2180*/  VIADD R5, R4.reuse, 0x100 ;  /* 0x0000010004057836 */ /* 0x040fe40000000000 */
[----:B------:R-:W-:Y:S02]  /*2190*/  VIADD R4, R4, 0x180 ;  /* 0x0000018004047836 */ /* 0x000fe40000000000 */
[----:B------:R-:W-:Y:S01]  /*21a0*/  HGMMA.64x256x16.F32 R24, gdesc[UR4].tnspB, R24, gsb0 ;  /* 0x43e00000041879f0 */ /* 0x000fe20008000818 */
[----:B------:R-:W-:Y:S02]  /*21b0*/  R2UR UR14, R5 ;  /* 0x00000000050e72ca */ /* 0x000fe400000e0000 */
[----:B------:R-:W-:Y:S01]  /*21c0*/  R2UR UR18, R4 ;  /* 0x00000000041272ca */ /* 0x000fe200000e0000 */
[----:B------:R-:W-:-:S02]  /*21d0*/  WARPGROUP.DEPBAR.LE gsb0, 0x0 ;  /* 0x00008000000079c5 */ /* 0x000fc40000010000 */
[----:B------:R-:W-:-:S15]  /*21e0*/  WARPGROUP.ARRIVE ;  /* 0x00000000000079c5 */ /* 0x000fde0000000000 */
[----:B------:R-:W-:-:S07]  /*21f0*/  NOP ;  /* 0x0000000000007918 */ /* 0x000fce0000000000 */
        /* <DEDUP_REMOVED lines=13> */
.L_x_7439:
[----:B------:R-:W-:-:S04]  /*22d0*/  IMAD R4, R2, 0x8, R11 ;  /* 0x0000000802047824 */ /* 0x000fc800078e020b */
[----:B------:R-:W-:-:S05]  /*22e0*/  VIADD R4, R4, 0x38860 ;  /* 0x0003886004047836 */ /* 0x000fca0000000000 */
[----:B------:R-:W-:-:S04]  /*22f0*/  PRMT R4, R197, 0x654, R4 ;  /* 0x00000654c5047816 */ /* 0x000fc80000000004 */
[----:B------:R1:W-:Y:S01]  /*2300*/  SYNCS.ARRIVE.TRANS64.RED.A1T0 RZ, [R4+URZ], RZ ;  /* 0x000000ff04ff79a7 */ /* 0x0003e2000810043f */
[----:B------:R-:W-:Y:S05]  /*2310*/  @P0 BRA `(.L_x_7440) ;  /* 0xfffffff4004c0947 */ /* 0x000fea000383ffff */
[----:B------:R-:W-:-:S07]  /*2320*/  IMAD.SHL.U32 R2, R2, 0x40, RZ ;  /* 0x0000004002027824 */ /* 0x000fce00078e00ff */
.L_x_7438:
[----:B------:R-:W-:Y:S01]  /*2330*/  BAR.SYNC.DEFER_BLOCKING 0xe, 0x100 ;  /* 0x0384000000007b1d */ /* 0x000fe20000010000 */
[----:B------:R-:W-:Y:S01]  /*2340*/  IMAD.IADD R2, R7, 0x1, R2 ;  /* 0x0000000107027824 */ /* 0x000fe200078e0202 */
[----:B------:R-:W-:Y:S01]  /*2350*/  PLOP3.LUT P0, PT, PT, PT, PT, 0x8, 0x0 ;  /* 0x000000000000781c */ /* 0x000fe20003f0e170 */
[----:B01----:R-:W-:Y:S02]  /*2360*/  IMAD.MOV.U32 R4, RZ, RZ, RZ ;  /* 0x000000ffff047224 */ /* 0x003fe400078e00ff */
[----:B------:R-:W-:-:S05]  /*2370*/  IMAD R2, R2, 0x4, R11 ;  /* 0x0000000402027824 */ /* 0x000fca00078e020b */
        /* <DEDUP_REMOVED lines=133> */
.L_x_7434:
[----:B------:R-:W0:Y:S01]  /*2bd0*/  LDC R0, c[0x0][0x288] ;  /* 0x0000a200ff007b82 */ /* 0x000e220000000800 */
[----:B------:R-:W-:Y:S01]  /*2be0*/  ULDC UR4, c[0x0][0x448] ;  /* 0x0001120000047ab9 */ /* 0x000fe20000000800 */
[----:B------:R-:W-:Y:S02]  /*2bf0*/  UIADD3 UR6, UR38, 0x3f, URZ ;  /* 0x0000003f26067890 */ /* 0x000fe4000fffe03f */
[----:B------:R-:W-:Y:S02]  /*2c00*/  UISETP.NE.AND UP0, UPT, UR4, 0x1, UPT ;  /* 0x000000010400788c */ /* 0x000fe4000bf05270 */
[----:B------:R-:W-:Y:S02]  /*2c10*/  USHF.R.U32.HI UR9, URZ, 0x10, UR7 ;  /* 0x000000103f097899 */ /* 0x000fe40008011607 */
[----:B------:R-:W-:Y:S02]  /*2c20*/  UP2UR UR60, UPR, URZ, 0x1 ;  /* 0x000000013f3c7883 */ /* 0x000fe40008000000 */
[----:B------:R-:W-:-:S05]  /*2c30*/  ULOP3.LUT UR61, UR7, 0xffff, URZ, 0xc0, !UPT ;  /* 0x0000ffff073d7892 */ /* 0x000fca000f8ec03f */
[----:B------:R-:W-:Y:S01]  /*2c40*/  @UP0 ULDC UR4, c[0x0][0x44c] ;  /* 0x0001130000040ab9 */ /* 0x000fe20000000800 */
[----:B------:R-:W-:Y:S01]  /*2c50*/  @UP0 ULDC UR8, c[0x0][0x450] ;  /* 0x0001140000080ab9 */ /* 0x000fe20000000800 */
[----:B------:R-:W-:-:S04]  /*2c60*/  UIMAD.WIDE.U32 UR4, UR6, UR4, URZ ;  /* 0x00000004060472a5 */ /* 0x000fc8000f8e003f */
[----:B------:R-:W-:Y:S02]  /*2c70*/  @UP0 USHF.R.U32.HI UR6, URZ, UR8, UR5 ;  /* 0x000000083f060299 */ /* 0x000fe40008011605 */
[----:B------:R-:W-:Y:S01]  /*2c80*/  UISETP.NE.AND UP0, UPT, UR9, URZ, UPT ;  /* 0x0000003f0900728c */ /* 0x000fe2000bf05270 */
[----:B0-----:R-:W-:Y:S01]  /*2c90*/  IADD3 R0, -R0, 0x40, RZ ;  /* 0x0000004000007810 */ /* 0x001fe20007ffe1ff */
[----:B------:R-:W-:-:S04]  /*2ca0*/  UMOV UR4, URZ ;  /* 0x0000003f00047c82 */ /* 0x000fc80008000000 */
[----:B------:R-:W-:-:S05]  /*2cb0*/  IMAD R0, R195, R2, R0 ;  /* 0x00000002c3007224 */ /* 0x000fca00078e0200 */
[----:B------:R-:W-:Y:S01]  /*2cc0*/  IADD3 R0, R0, UR6, RZ ;  /* 0x0000000600007c10 */ /* 0x000fe2000fffe0ff */
[----:B------:R-:W-:-:S03]  /*2cd0*/  @!UP0 ULDC UR9, c[0x0][0xae8] ;  /* 0x0002ba0000098ab9 */ /* 0x000fc60000000800 */
[----:B------:R-:W-:-:S04]  /*2ce0*/  SHF.R.S32.HI R5, RZ, 0x1f, R0 ;  /* 0x0000001fff057819 */ /* 0x000fc80000011400 */
[----:B------:R-:W-:-:S04]  /*2cf0*/  LEA.HI R5, R5, R0, RZ, 0x6 ;  /* 0x0000000005057211 */ /* 0x000fc800078f30ff */
[----:B------:R-:W-:-:S04]  /*2d00*/  SHF.R.S32.HI R0, RZ, 0x6, R5 ;  /* 0x00000006ff007819 */ /* 0x000fc80000011405 */
[----:B------:R-:W-:-:S04]  /*2d10*/  VIMNMX R22, R3, R0, PT ;  /* 0x0000000003167248 */ /* 0x000fc80003fe0100 */
[----:B------:R-:W-:-:S13]  /*2d20*/  ISETP.GE.AND P0, PT, R22, 0x1, PT ;  /* 0x000000011600780c */ /* 0x000fda0003f06270 */
[----:B------:R-:W-:Y:S05]  /*2d30*/  @!P0 BRA `(.L_x_7441) ;  /* 0x0000000000808947 */ /* 0x000fea0003800000 */
[----:B------:R-:W-:Y:S01]  /*2d40*/  IMAD.U32 R5, RZ, RZ, UR9 ;  /* 0x00000009ff057e24 */ /* 0x000fe2000f8e00ff */
[----:B------:R-:W-:-:S04]  /*2d50*/  UMOV UR4, URZ ;  /* 0x0000003f00047c82 */ /* 0x000fc80008000000 */
[----:B------:R-:W-:-:S04]  /*2d60*/  IABS R0, R5 ;  /* 0x0000000500007213 */ /* 0x000fc80000000000 */
[----:B------:R-:W-:Y:S02]  /*2d70*/  R2UR UR8, R0 ;  /* 0x00000000000872ca */ /* 0x000fe400000e0000 */
[----:B------:R-:W-:Y:S02]  /*2d80*/  IADD3 R0, R5, -0x1, R22 ;  /* 0xffffffff05007810 */ /* 0x000fe40007ffe016 */
[----:B------:R-:W-:Y:S02]  /*2d90*/  IABS R5, R5 ;  /* 0x0000000500057213 */ /* 0x000fe40000000000 */
[----:B------:R-:W-:-:S04]  /*2da0*/  IABS R4, R0 ;  /* 0x0000000000047213 */ /* 0x000fc80000000000 */
[----:B------:R-:W-:-:S03]  /*2db0*/  R2UR UR7, R4 ;  /* 0x00000000040772ca */ /* 0x000fc600000e0000 */
        /* <DEDUP_REMOVED lines=11> */
[----:B------:R-:W-:Y:S01]  /*2e70*/  UIMAD UR4, UR5, UR6, UR7 ;  /* 0x00000006050472a4 */ /* 0x000fe2000f8e0207 */
[----:B------:R-:W-:-:S03]  /*2e80*/  R2UR UR6, R0 ;  /* 0x00000000000672ca */ /* 0x000fc600000e0000 */
[----:B------:R-:W-:-:S11]  /*2e90*/  UISETP.GT.U32.AND UP0, UPT, UR8, UR4, UPT ;  /* 0x000000040800728c */ /* 0x000fd6000bf04070 */
[----:B------:R-:W-:Y:S02]  /*2ea0*/  @!UP0 UIADD3 UR4, UR4, -UR8, URZ ;  /* 0x8000000804048290 */ /* 0x000fe4000fffe03f */
[----:B------:R-:W-:Y:S02]  /*2eb0*/  @!UP0 UIADD3 UR5, UR5, 0x1, URZ ;  /* 0x0000000105058890 */ /* 0x000fe4000fffe03f */
[----:B------:R-:W-:Y:S02]  /*2ec0*/  UISETP.GE.U32.AND UP1, UPT, UR4, UR8, UPT ;  /* 0x000000080400728c */ /* 0x000fe4000bf26070 */
[----:B------:R-:W-:-:S04]  /*2ed0*/  ULOP3.LUT UR4, UR6, UR9, URZ, 0x3c, !UPT ;  /* 0x0000000906047292 */ /* 0x000fc8000f8e3c3f */
[----:B------:R-:W-:-:S05]  /*2ee0*/  UISETP.GE.AND UP0, UPT, UR4, URZ, UPT ;  /* 0x0000003f0400728c */ /* 0x000fca000bf06270 */
[----:B------:R-:W-:Y:S02]  /*2ef0*/  @UP1 UIADD3 UR5, UR5, 0x1, URZ ;  /* 0x0000000105051890 */ /* 0x000fe4000fffe03f */
[----:B------:R-:W-:-:S05]  /*2f00*/  UISETP.NE.AND UP1, UPT, UR9, URZ, UPT ;  /* 0x0000003f0900728c */ /* 0x000fca000bf25270 */
[----:B------:R-:W-:Y:S02]  /*2f10*/  UMOV UR4, UR5 ;  /* 0x0000000500047c82 */ /* 0x000fe40008000000 */
[----:B------:R-:W-:-:S04]  /*2f20*/  @!UP0 UIADD3 UR4, -UR4, URZ, URZ ;  /* 0x0000003f04048290 */ /* 0x000fc8000fffe13f */
[----:B------:R-:W-:-:S12]  /*2f30*/  @!UP1 ULOP3.LUT UR4, URZ, UR9, URZ, 0x33, !UPT ;  /* 0x000000093f049292 */ /* 0x000fd8000f8e333f */
.L_x_7441:
[----:B------:R-:W-:Y:S02]  /*2f40*/  UIMAD UR61, UR61, UR4, URZ ;  /* 0x000000043d3d72a4 */ /* 0x000fe4000f8e023f */
[----:B------:R-:W-:Y:S01]  /*2f50*/  IMAD.U32 R3, RZ, RZ, UR4 ;  /* 0x00000004ff037e24 */ /* 0x000fe2000f8e00ff */
[----:B------:R-:W-:Y:S01]  /*2f60*/  PLOP3.LUT P0, PT, PT, PT, PT, 0x80, 0x0 ;  /* 0x000000000000781c */ /* 0x000fe20003f0f070 */
[----:B------:R-:W-:Y:S01]  /*2f70*/  IMAD.MOV.U32 R2, RZ, RZ, RZ ;  /* 0x000000ffff027224 */ /* 0x000fe200078e00ff */
[----:B------:R-:W-:Y:S01]  /*2f80*/  CS2R R150, SRZ ;  /* 0x0000000000967805 */ /* 0x000fe2000001ff00 */
[----:B------:R-:W-:Y:S01]  /*2f90*/  IMAD.MOV.U32 R4, RZ, RZ, RZ ;  /* 0x000000ffff047224 */ /* 0x000fe200078e00ff */
[----:B------:R-:W-:Y:S02]  /*2fa0*/  VIADDMNMX R22, R3, UR61, R22, PT ;  /* 0x0000003d03167c46 */ /* 0x000fe4000b800116 */
[----:B------:R-:W-:Y:S02]  /*2fb0*/  CS2R R148, SRZ ;  /* 0x0000000000947805 */ /* 0x000fe4000001ff00 */
[----:B------:R-:W-:-:S02]  /*2fc0*/  CS2R R146, SRZ ;  /* 0x0000000000927805 */ /* 0x000fc4000001ff00 */
[----:B------:R-:W-:Y:S02]  /*2fd0*/  CS2R R144, SRZ ;  /* 0x0000000000907805 */ /* 0x000fe4000001ff00 */
[----:B------:R-:W-:Y:S02]  /*2fe0*/  ISETP.GT.AND P1, PT, R22, UR61, PT ;  /* 0x0000003d16007c0c */ /* 0x000fe4000bf24270 */
        /* <DEDUP_REMOVED lines=61> */
[----:B------:R-:W-:Y:S02]  /*33c0*/  SHF.R.S32.HI R57, RZ, 0x1f, R152 ;  /* 0x0000001fff397819 */ /* 0x000fe40000011498 */
[----:B------:R-:W-:Y:S02]  /*33d0*/  MOV R198, 0x400 ;  /* 0x0000040000c67802 */ /* 0x000fe40000000f00 */
[----:B------:R-:W-:Y:S02]  /*33e0*/  LEA.HI R16, R57, R152, RZ, 0x7 ;  /* 0x0000009839107211 */ /* 0x000fe400078f38ff */
[----:B------:R-:W-:Y:S02]  /*33f0*/  LEA R198, R197, R198, 0x18 ;  /* 0x000000c6c5c67211 */ /* 0x000fe400078ec0ff */
[----:B------:R-:W-:-:S05]  /*3400*/  SHF.R.S32.HI R17, RZ, 0x7, R16 ;  /* 0x00000007ff117819 */ /* 0x000fca0000011410 */
[----:B------:R-:W0:Y:S02]  /*3410*/  SHFL.IDX PT, R0, R17, RZ, 0x1f ;  /* 0x00001fff11007589 */ /* 0x000e2400000e0000 */
        /* <DEDUP_REMOVED lines=24> */
[----:B0-----:R-:W-:-:S07]  /*35a0*/  IMAD.MOV.U32 R13, RZ, RZ, RZ ;  /* 0x000000ffff0d7224 */ /* 0x001fce00078e00ff */
[----:B------:R-:W-:-:S07]  /*35b0*/  LEPC R20, `(.L_x_7442) ;  /* 0x000000001014794e */ /* 0x000fce0000000000 */
[----:B-1----:R-:W-:Y:S05]  /*35c0*/  CALL.ABS.NOINC R2 ;  /* 0x0000000002007343 */ /* 0x002fea0003c00000 */
.L_x_7442:
[----:B------:R-:W-:Y:S02]  /*35d0*/  SHF.L.U32 R5, RZ, 0x1f, RZ ;  /* 0x0000001fff057819 */ /* 0x000fe400000006ff */
[----:B------:R-:W-:Y:S02]  /*35e0*/  LOP3.LUT R3, R16, 0xffffff80, RZ, 0xc0, !PT ;  /* 0xffffff8010037812 */ /* 0x000fe400078ec0ff */
[----:B------:R-:W0:Y:S01]  /*35f0*/  SYNCS.PHASECHK.TRANS64.TRYWAIT P0, [R198+URZ+0x38800], R5 ;  /* 0x03880005c60075a7 */ /* 0x000e22000800017f */
        /* <DEDUP_REMOVED lines=8> */
.L_x_7533:
[----:B------:R-:W2:Y:S01]  /*3680*/  LDL R0, [R1+0x4] ;  /* 0x0000040001007983 */ /* 0x000ea20000100800 */
[----:B------:R-:W-:Y:S02]  /*3690*/  LEA.HI R9, R9, R6, RZ, 0x3 ;  /* 0x0000000609097211 */ /* 0x000fe400078f18ff */
[----:B------:R-:W-:Y:S02]  /*36a0*/  LEA.HI R4, R4, R7, RZ, 0x5 ;  /* 0x0000000704047211 */ /* 0x000fe400078f28ff */
[----:B------:R-:W-:Y:S02]  /*36b0*/  LOP3.LUT R9, R9, 0xfffffff8, RZ, 0xc0, !PT ;  /* 0xfffffff809097812 */ /* 0x000fe400078ec0ff */
[----:B------:R-:W-:-:S03]  /*36c0*/  SHF.R.S32.HI R4, RZ, 0x5, R4 ;  /* 0x00000005ff047819 */ /* 0x000fc60000011404 */
[----:B------:R-:W-:-:S04]  /*36d0*/  IMAD.IADD R9, R6, 0x1, -R9 ;  /* 0x0000000106097824 */ /* 0x000fc800078e0a09 */
[----:B------:R-:W-:Y:S01]  /*36e0*/  IMAD R192, R4, 0x10, R9 ;  /* 0x0000001004c07824 */ /* 0x000fe200078e0209 */
[----:B--2---:R-:W-:Y:S02]  /*36f0*/  R2UR UR4, R0 ;  /* 0x00000000000472ca */ /* 0x004fe400000e0000 */
[----:B------:R-:W-:Y:S01]  /*3700*/  LOP3.LUT R0, R3, 0x7ffffffc, RZ, 0xc0, !PT ;  /* 0x7ffffffc03007812 */ /* 0x000fe200078ec0ff */
[----:B------:R-:W-:-:S04]  /*3710*/  IMAD.IADD R3, R17, 0x1, -R2 ;  /* 0x0000000111037824 */ /* 0x000fc800078e0a02 */
        /* <DEDUP_REMOVED lines=8> */
.L_x_7444:
[----:B------:R1:W2:Y:S01]  /*37a0*/  SYNCS.PHASECHK.TRANS64.TRYWAIT P1, [R198+URZ+0x38830], R5 ;  /* 0x03883005c60075a7 */ /* 0x0002a2000802017f */
[----:B------:R-:W-:Y:S05]  /*37b0*/  @!P0 BRA `(.L_x_7445) ;  /* 0x0000000000048947 */ /* 0x000fea0003800000 */
[----:B------:R-:W-:Y:S01]  /*37c0*/  BPT.TRAP 0x1 ;  /* 0x000000040000795c */ /* 0x000fe20000300000 */
.L_x_7445:
[----:B--2---:R-:W-:Y:S05]  /*37d0*/  @P1 BRA `(.L_x_7446) ;  /* 0x0000000000081947 */ /* 0x004fea0003800000 */
[----:B------:R-:W2:Y:S02]  /*37e0*/  SYNCS.PHASECHK.TRANS64.TRYWAIT P1, [R198+URZ+0x38830], R5 ;  /* 0x03883005c60075a7 */ /* 0x000ea4000802017f */
[----:B--2---:R-:W-:Y:S05]  /*37f0*/  @!P1 BRA `(.L_x_7447) ;  /* 0x0000010800189947 */ /* 0x004fea0003800000 */
.L_x_7446:
        /* <DEDUP_REMOVED lines=28> */
[----:B------:R-:W-:Y:S01]  /*39c0*/  VIADD R2, R0, 0x4 ;  /* 0x0000000400027836 */ /* 0x000fe20000000000 */
[----:B------:R-:W-:Y:S01]  /*39d0*/  UMOV UR9, 0x40000040 ;  /* 0x4000004000097882 */ /* 0x000fe20000000000 */
[----:B------:R-:W-:-:S02]  /*39e0*/  VIADD R3, R191, 0x4 ;  /* 0x00000004bf037836 */ /* 0x000fc40000000000 */
[----:B------:R-:W-:Y:S02]  /*39f0*/  VIADD R0, R0, 0x6 ;  /* 0x0000000600007836 */ /* 0x000fe40000000000 */
[----:B------:R-:W-:-:S03]  /*3a00*/  IMAD.U32 R17, RZ, RZ, UR9 ;  /* 0x00000009ff117e24 */ /* 0x000fc6000f8e00ff */
        /* <DEDUP_REMOVED lines=32> */
.L_x_7534:
[----:B------:R-:W-:Y:S05]  /*3c10*/  @!P0 BRA `(.L_x_7449) ;  /* 0x0000000000048947 */ /* 0x000fea0003800000 */
[----:B------:R-:W-:Y:S01]  /*3c20*/  BPT.TRAP 0x1 ;  /* 0x000000040000795c */ /* 0x000fe20000300000 */
.L_x_7449:
[----:B------:R4:W0:Y:S01]  /*3c30*/  SYNCS.PHASECHK.TRANS64.TRYWAIT P1, [R198+URZ+0x38850], R5 ;  /* 0x03885005c60075a7 */ /* 0x000822000802017f */
[----:B------:R-:W-:Y:S05]  /*3c40*/  @!P0 BRA `(.L_x_7450) ;  /* 0x0000000000048947 */ /* 0x000fea0003800000 */
[----:B------:R-:W-:Y:S01]  /*3c50*/  BPT.TRAP 0x1 ;  /* 0x000000040000795c */ /* 0x000fe20000300000 */
.L_x_7450:
        /* <DEDUP_REMOVED lines=11> */
.L_x_7451:
[----:B------:R-:W-:Y:S01]  /*3d10*/  R2UR UR4, R0 ;  /* 0x00000000000472ca */ /* 0x000fe200000e0000 */
[----:B------:R-:W-:Y:S01]  /*3d20*/  WARPGROUP.ARRIVE ;  /* 0x00000000000079c5 */ /* 0x000fe20000000000 */
[----:B------:R-:W-:Y:S01]  /*3d30*/  R2UR UR6, R18 ;  /* 0x00000000120672ca */ /* 0x000fe200000e0000 */
[----:B------:R-:W-:Y:S01]  /*3d40*/  UMOV UR9, 0x40000040 ;  /* 0x4000004000097882 */ /* 0x000fe20000000000 */
[----:B------:R-:W-:Y:S01]  /*3d50*/  UMOV UR7, 0x40000040 ;  /* 0x4000004000077882 */ /* 0x000fe20000000000 */
[----:B------:R-:W-:Y:S01]  /*3d60*/  UMOV UR5, UR9 ;  /* 0x0000000900057c82 */ /* 0x000fe20008000000 */
[----:B------:R-:W-:Y:S01]  /*3d70*/  VIADD R2, R0, 0x2 ;  /* 0x0000000200027836 */ /* 0x000fe20000000000 */
[----:B------:R-:W-:Y:S01]  /*3d80*/  UMOV UR11, 0x40000040 ;  /* 0x40000040000b7882 */ /* 0x000fe20000000000 */
[----:B------:R-:W-:Y:S01]  /*3d90*/  VIADD R3, R18, 0x2 ;  /* 0x0000000212037836 */ /* 0x000fe20000000000 */
[----:B------:R-:W-:Y:S01]  /*3da0*/  UMOV UR13, 0x40000040 ;  /* 0x40000040000d7882 */ /* 0x000fe20000000000 */
[----:B------:R-:W-:Y:S01]  /*3db0*/  IMAD.U32 R7, RZ, RZ, UR9 ;  /* 0x00000009ff077e24 */ /* 0x000fe2000f8e00ff */
[----:B------:R-:W-:Y:S01]  /*3dc0*/  UMOV UR9, 0x40000040 ;  /* 0x4000004000097882 */ /* 0x000fe20000000000 */
[----:B------:R-:W-:Y:S01]  /*3dd0*/  VIADD R4, R0, 0x4 ;  /* 0x0000000400047836 */ /* 0x000fe20000000000 */
[----:B------:R-:W-:Y:S01]  /*3de0*/  UMOV UR8, UR4 ;  /* 0x0000000400087c82 */ /* 0x000fe20008000000 */
[----:B-1234-:R-:W-:Y:S01]  /*3df0*/  VIADD R5, R18, 0x4 ;  /* 0x0000000412057836 */ /* 0x01efe20000000000 */
[----:B------:R-:W-:Y:S01]  /*3e00*/  UMOV UR4, UR8 ;  /* 0x0000000800047c82 */ /* 0x000fe20008000000 */
[----:B------:R-:W-:Y:S01]  /*3e10*/  IMAD.U32 R6, RZ, RZ, UR8 ;  /* 0x00000008ff067e24 */ /* 0x000fe2000f8e00ff */
[----:B------:R-:W-:Y:S01]  /*3e20*/  HGMMA.64x64x16.F32 R24, gdesc[UR4], R24, gsb0 ;  /* 0x00e00000041879f0 */ /* 0x000fe20008000818 */
[----:B------:R-:W-:Y:S01]  /*3e30*/  R2UR UR4, R2 ;  /* 0x00000000020472ca */ /* 0x000fe200000e0000 */
[----:B------:R-:W-:Y:S01]  /*3e40*/  UMOV UR5, UR9 ;  /* 0x0000000900057c82 */ /* 0x000fe20008000000 */
[----:B------:R-:W-:Y:S01]  /*3e50*/  R2UR UR6, R3 ;  /* 0x00000000030672ca */ /* 0x000fe200000e0000 */
[----:B------:R-:W-:Y:S01]  /*3e60*/  UMOV UR7, 0x40000040 ;  /* 0x4000004000077882 */ /* 0x000fe20000000000 */
[----:B------:R-:W-:Y:S01]  /*3e70*/  MOV R3, UR9 ;  /* 0x0000000900037c02 */ /* 0x000fe20008000f00 */
[----:B------:R-:W-:Y:S01]  /*3e80*/  UMOV UR9, 0x40000040 ;  /* 0x4000004000097882 */ /* 0x000fe20000000000 */
[----:B------:R-:W-:Y:S01]  /*3e90*/  VIADD R12, R0, 0x6 ;  /* 0x00000006000c7836 */ /* 0x000fe20000000000 */
[----:B------:R-:W-:Y:S01]  /*3ea0*/  UMOV UR15, 0x40000040 ;  /* 0x40000040000f7882 */ /* 0x000fe20000000000 */
[----:B------:R-:W-:Y:S01]  /*3eb0*/  VIADD R13, R18, 0x6 ;  /* 0x00000006120d7836 */ /* 0x000fe20000000000 */
[----:B------:R-:W-:Y:S01]  /*3ec0*/  UMOV UR17, 0x40000040 ;  /* 0x4000004000117882 */ /* 0x000fe20000000000 */
[----:B------:R-:W-:Y:S01]  /*3ed0*/  VIADD R19, R0, 0x200 ;  /* 0x0000020000137836 */ /* 0x000fe20000000000 */
[----:B------:R-:W-:Y:S01]  /*3ee0*/  UMOV UR19, 0x40000040 ;  /* 0x4000004000137882 */ /* 0x000fe20000000000 */
[----:B------:R-:W-:Y:S01]  /*3ef0*/  VIADD R20, R18, 0x200 ;  /* 0x0000020012147836 */ /* 0x000fe20000000000 */
        /* <DEDUP_REMOVED lines=20> */
[----:B------:R-:W-:Y:S01]  /*4040*/  VIADD R184, R0, 0x800 ;  /* 0x0000080000b87836 */ /* 0x000fe20000000000 */
[----:B------:R-:W-:Y:S01]  /*4050*/  UMOV UR57, 0x40000040 ;  /* 0x4000004000397882 */ /* 0x000fe20000000000 */
[----:B------:R-:W-:Y:S01]  /*4060*/  UMOV UR59, 0x40000040 ;  /* 0x40000040003b7882 */ /* 0x000fe20000000000 */
[----:B------:R-:W-:-:S02]  /*4070*/  IMAD.MOV.U32 R58, RZ, RZ, 0x4 ;  /* 0x00000004ff3a7424 */ /* 0x000fc400078e00ff */
[----:B------:R-:W-:Y:S02]  /*4080*/  VIADD R199, R0, 0xe00 ;  /* 0x00000e0000c77836 */ /* 0x000fe40000000000 */
[----:B------:R-:W-:Y:S01]  /*4090*/  IMAD.MOV.U32 R61, RZ, RZ, 0x40 ;  /* 0x00000040ff3d7424 */ /* 0x000fe200078e00ff */
[----:B0-----:R-:W-:Y:S01]  /*40a0*/  SHF.R.U32.HI R21, RZ, 0x7, R21 ;  /* 0x00000007ff157819 */ /* 0x001fe20000011615 */
[----:B------:R-:W-:Y:S02]  /*40b0*/  WARPGROUP.DEPBAR.LE gsb0, 0x0 ;  /* 0x00008000000079c5 */ /* 0x000fe40000010000 */
[----:B------:R-:W-:-:S06]  /*40c0*/  WARPGROUP.ARRIVE ;  /* 0x00000000000079c5 */ /* 0x000fcc0000000000 */
[----:B------:R-:W-:Y:S01]  /*40d0*/  HGMMA.64x64x16.F32 R24, gdesc[UR4], R24, gsb0 ;  /* 0x00e00000041879f0 */ /* 0x000fe20008000818 */
[----:B------:R-:W-:Y:S01]  /*40e0*/  R2UR UR4, R4 ;  /* 0x00000000040472ca */ /* 0x000fe200000e0000 */
[----:B------:R-:W-:Y:S01]  /*40f0*/  UMOV UR5, UR9 ;  /* 0x0000000900057c82 */ /* 0x000fe20008000000 */
[----:B------:R-:W-:Y:S01]  /*4100*/  R2UR UR6, R5 ;  /* 0x00000000050672ca */ /* 0x000fe200000e0000 */
[----:B------:R-:W-:Y:S01]  /*4110*/  UMOV UR7, 0x40000040 ;  /* 0x4000004000077882 */ /* 0x000fe20000000000 */
[----:B------:R-:W-:Y:S01]  /*4120*/  IMAD.U32 R5, RZ, RZ, UR9 ;  /* 0x00000009ff057e24 */ /* 0x000fe2000f8e00ff */
[----:B------:R-:W-:-:S08]  /*4130*/  UMOV UR9, 0x40000040 ;  /* 0x4000004000097882 */ /* 0x000fd00000000000 */
        /* <DEDUP_REMOVED lines=34> */
[----:B------:R-:W-:Y:S01]  /*4360*/  VIADD R20, R18, 0x400 ;  /* 0x0000040012147836 */ /* 0x000fe20000000000 */
[----:B------:R-:W-:-:S04]  /*4370*/  IADD3 R19, R0, 0x400, RZ ;  /* 0x0000040000137810 */ /* 0x000fc80007ffe0ff */
        /* <DEDUP_REMOVED lines=30> */
[----:B------:R-:W0:Y:S01]  /*4560*/  SHFL.IDX PT, R19, R21, RZ, 0x1f ;  /* 0x00001fff15137589 */ /* 0x000e2200000e0000 */
[----:B------:R-:W-:Y:S02]  /*4570*/  WARPGROUP.DEPBAR.LE gsb0, 0x0 ;  /* 0x00008000000079c5 */ /* 0x000fe40000010000 */
[----:B------:R-:W-:-:S06]  /*4580*/  WARPGROUP.ARRIVE ;  /* 0x00000000000079c5 */ /* 0x000fcc0000000000 */
[----:B------:R-:W-:Y:S01]  /*4590*/  HGMMA.64x64x16.F32 R24, gdesc[UR4], R24, gsb0 ;  /* 0x00e00000041879f0 */ /* 0x000fe20008000818 */
[----:B0-----:R-:W-:Y:S02]  /*45a0*/  ISETP.GT.AND P1, PT, R19, 0x7f, PT ;  /* 0x0000007f1300780c */ /* 0x001fe40003f24270 */
[----:B------:R-:W-:Y:S02]  /*45b0*/  IADD3 R19, R18, 0x800, RZ ;  /* 0x0000080012137810 */ /* 0x000fe40007ffe0ff */
[----:B------:R-:W-:Y:S02]  /*45c0*/  SEL R20, RZ, 0x2, !P1 ;  /* 0x00000002ff147807 */ /* 0x000fe40004800000 */
[C---:B------:R-:W-:Y:S02]  /*45d0*/  SEL R56, R58.reuse, 0x2, P1 ;  /* 0x000000023a387807 */ /* 0x040fe40000800000 */
[----:B------:R-:W-:Y:S01]  /*45e0*/  SEL R58, R58, 0x6, !P1 ;  /* 0x000000063a3a7807 */ /* 0x000fe20004800000 */
[----:B------:R-:W-:-:S02]  /*45f0*/  IMAD.IADD R21, R20, 0x1, R184 ;  /* 0x0000000114157824 */ /* 0x000fc400078e02b8 */
        /* <DEDUP_REMOVED lines=90> */
[----:B------:R-:W-:Y:S01]  /*4ba0*/  IADD3 R21, R58, R23, RZ ;  /* 0x000000173a157210 */ /* 0x000fe20007ffe0ff */
        /* <DEDUP_REMOVED lines=76> */
[C---:B------:R-:W-:Y:S01]  /*5070*/  IADD3 R20, R56.reuse, R199, RZ ;  /* 0x000000c738147210 */ /* 0x040fe20007ffe0ff */
[--C-:B------:R-:W-:Y:S02]  /*5080*/  IMAD.IADD R56, R56, 0x1, R21.reuse ;  /* 0x0000000138387824 */ /* 0x100fe400078e0215 */
        /* <DEDUP_REMOVED lines=16> */
[----:B------:R-:W-:Y:S01]  /*5190*/  IMAD.MOV.U32 R21, RZ, RZ, 0x1000 ;  /* 0x00001000ff157424 */ /* 0x000fe200078e00ff */
[----:B------:R-:W-:-:S04]  /*51a0*/  SEL R20, R61, 0x3e, P1 ;  /* 0x0000003e3d147807 */ /* 0x000fc80000800000 */
[----:B------:R-:W-:-:S04]  /*51b0*/  SEL R21, R21, 0xf80, P1 ;  /* 0x00000f8015157807 */ /* 0x000fc80000800000 */
        /* <DEDUP_REMOVED lines=17> */
.L_x_7453:
[----:B------:R-:W-:Y:S01]  /*52d0*/  LEA.HI R20, R57, R152, RZ, 0x2 ;  /* 0x0000009839147211 */ /* 0x000fe200078f10ff */
[----:B------:R-:W-:Y:S01]  /*52e0*/  UISETP.NE.AND UP0, UPT, UR60, URZ, UPT ;  /* 0x0000003f3c00728c */ /* 0x000fe2000bf05270 */
[----:B------:R-:W-:Y:S01]  /*52f0*/  VIADD R59, R192, UR38 ;  /* 0x00000026c03b7c36 */ /* 0x000fe20008000000 */
[----:B------:R-:W0:Y:S01]  /*5300*/  LDC R169, c[0x0][0x288] ;  /* 0x0000a200ffa97b82 */ /* 0x000e220000000800 */
[----:B------:R-:W-:Y:S01]  /*5310*/  LOP3.LUT R21, R20, 0xfffffffc, RZ, 0xc0, !PT ;  /* 0xfffffffc14157812 */ /* 0x000fe200078ec0ff */
[----:B------:R-:W-:Y:S01]  /*5320*/  IMAD R56, R22, -0x40, R61 ;  /* 0xffffffc016387824 */ /* 0x000fe200078e023d */
[----:B------:R-:W-:Y:S01]  /*5330*/  ULDC UR7, c[0x0][0x2f0] ;  /* 0x0000bc0000077ab9 */ /* 0x000fe20000000800 */
[----:B------:R-:W-:Y:S01]  /*5340*/  PLOP3.LUT P1, PT, PT, PT, UP0, 0x80, 0x0 ;  /* 0x000000000000781c */ /* 0x000fe20003f2f008 */
[----:B------:R-:W-:Y:S01]  /*5350*/  IMAD.MOV.U32 R189, RZ, RZ, 0x20 ;  /* 0x00000020ffbd7424 */ /* 0x000fe200078e00ff */
[----:B------:R-:W-:Y:S01]  /*5360*/  PLOP3.LUT P2, PT, PT, PT, UP0, 0x80, 0x0 ;  /* 0x000000000000781c */ /* 0x000fe20003f4f008 */
[----:B------:R-:W-:Y:S01]  /*5370*/  IMAD.IADD R21, R152, 0x1, -R21 ;  /* 0x0000000198157824 */ /* 0x000fe200078e0a15 */
[----:B------:R-:W-:Y:S01]  /*5380*/  R2UR UR10, R193 ;  /* 0x00000000c10a72ca */ /* 0x000fe200000e0000 */
[----:B------:R-:W-:Y:S01]  /*5390*/  @UP0 ULDC UR6, c[0x0][0x44c] ;  /* 0x0001130000060ab9 */ /* 0x000fe20000000800 */
[----:B------:R-:W-:Y:S01]  /*53a0*/  VIADD R58, R56, 0x1 ;  /* 0x00000001383a7836 */ /* 0x000fe20000000000 */
[----:B------:R-:W-:Y:S01]  /*53b0*/  UMOV UR11, 0x40000040 ;  /* 0x40000040000b7882 */ /* 0x000fe20000000000 */
[----:B------:R-:W-:Y:S01]  /*53c0*/  LEA.HI R20, R21, R21, RZ, 0x1 ;  /* 0x0000001515147211 */ /* 0x000fe200078f08ff */
[----:B------:R-:W-:-:S02]  /*53d0*/  VIADD R216, R193, 0x80 ;  /* 0x00000080c1d87836 */ /* 0x000fc40000000000 */
[----:B------:R-:W-:Y:S01]  /*53e0*/  IMAD R58, R195, UR7, R58 ;  /* 0x00000007c33a7c24 */ /* 0x000fe2000f8e023a */
[----:B------:R-:W-:-:S05]  /*53f0*/  LOP3.LUT R20, R20, 0x1ffffffe, RZ, 0xc0, !PT ;  /* 0x1ffffffe14147812 */ /* 0x000fca00078ec0ff */
[----:B------:R-:W-:Y:S01]  /*5400*/  IMAD.IADD R20, R21, 0x1, -R20 ;  /* 0x0000000115147824 */ /* 0x000fe200078e0a14 */
[----:B0-----:R-:W-:-:S03]  /*5410*/  IADD3 R58, R58, -R169, -R196 ;  /* 0x800000a93a3a7210 */ /* 0x001fc60007ffe8c4 */
[----:B------:R-:W-:-:S04]  /*5420*/  IMAD R186, R20, 0x8, R59 ;  /* 0x0000000814ba7824 */ /* 0x000fc800078e023b */
[----:B------:R-:W-:Y:S01]  /*5430*/  @P1 IMAD.HI.U32 R21, R186, UR6, RZ ;  /* 0x00000006ba151c27 */ /* 0x000fe2000f8e00ff */
[----:B------:R-:W-:-:S03]  /*5440*/  @UP0 ULDC UR6, c[0x0][0x450] ;  /* 0x0001140000060ab9 */ /* 0x000fc60000000800 */
[----:B------:R-:W-:Y:S01]  /*5450*/  IMAD.MOV.U32 R20, RZ, RZ, R186 ;  /* 0x000000ffff147224 */ /* 0x000fe200078e00ba */
[----:B------:R-:W-:Y:S01]  /*5460*/  @P2 SHF.R.U32.HI R20, RZ, UR6, R21 ;  /* 0x00000006ff142c19 */ /* 0x000fe20008011615 */
[----:B------:R-:W-:Y:S01]  /*5470*/  IMAD R21, R195, UR7, R56 ;  /* 0x00000007c3157c24 */ /* 0x000fe2000f8e0238 */
[----:B------:R-:W-:-:S03]  /*5480*/  ULDC UR6, c[0x0][0xa80] ;  /* 0x0002a00000067ab9 */ /* 0x000fc60000000800 */
[----:B------:R-:W0:Y:S01]  /*5490*/  SHFL.IDX PT, R59, R20, RZ, 0x1c1f ;  /* 0x001c1fff143b7589 */ /* 0x000e2200000e0000 */
[----:B------:R-:W-:-:S03]  /*54a0*/  IMAD.IADD R21, R21, 0x1, -R196 ;  /* 0x0000000115157824 */ /* 0x000fc600078e0ac4 */
[----:B------:R-:W1:Y:S02]  /*54b0*/  SHFL.IDX PT, R20, R20, 0x1, 0x1c1f ;  /* 0x003c1f0014147f89 */ /* 0x000e6400000e0000 */
        /* <DEDUP_REMOVED lines=47> */
[----:B-1----:R-:W-:Y:S02]  /*57b0*/  VIADDMNMX R21, R20, R58, R21, PT ;  /* 0x0000003a14157246 */ /* 0x002fe40003800115 */
        /* <DEDUP_REMOVED lines=9> */
[----:B------:R-:W-:Y:S02]  /*5850*/  ISETP.GT.AND P2, PT, R21, 0x10, PT ;  /* 0x000000101500780c */ /* 0x000fe40003f44270 */
[----:B------:R-:W-:Y:S02]  /*5860*/  FSEL R31, R31, -INF , P1 ;  /* 0xff8000001f1f7808 */ /* 0x000fe40000800000 */
[C---:B------:R-:W-:Y:S02]  /*5870*/  ISETP.GT.AND P1, PT, R21.reuse, 0x11, PT ;  /* 0x000000111500780c */ /* 0x040fe40003f24270 */
[----:B------:R-:W-:Y:S02]  /*5880*/  FSEL R34, R34, -INF , P2 ;  /* 0xff80000022227808 */ /* 0x000fe40001000000 */
[----:B------:R-:W-:-:S02]  /*5890*/  ISETP.GT.AND P2, PT, R21, 0x18, PT ;  /* 0x000000181500780c */ /* 0x000fc40003f44270 */
[----:B------:R-:W-:Y:S02]  /*58a0*/  FSEL R35, R35, -INF , P1 ;  /* 0xff80000023237808 */ /* 0x000fe40000800000 */
[----:B------:R-:W-:Y:S02]  /*58b0*/  ISETP.GT.AND P1, PT, R21, 0x19, PT ;  /* 0x000000191500780c */ /* 0x000fe40003f24270 */
[----:B0-----:R-:W-:Y:S02]  /*58c0*/  FMNMX.FTZ R185, R56, R59, !PT ;  /* 0x0000003b38b97209 */ /* 0x001fe40007810000 */
[----:B------:R-:W-:Y:S02]  /*58d0*/  FMNMX.FTZ R59, R26, R27, !PT ;  /* 0x0000001b1a3b7209 */ /* 0x000fe40007810000 */
[----:B------:R-:W-:Y:S01]  /*58e0*/  FSEL R38, R38, -INF , P2 ;  /* 0xff80000026267808 */ /* 0x000fe20001000000 */
[----:B------:R-:W0:Y:S01]  /*58f0*/  SHFL.BFLY PT, R58, R185, 0x1, 0x1f ;  /* 0x0c201f00b93a7f89 */ /* 0x000e2200000e0000 */
[----:B------:R-:W-:-:S02]  /*5900*/  FMNMX.FTZ R20, R30, R59, !PT ;  /* 0x0000003b1e147209 */ /* 0x000fc40007810000 */
[----:B------:R-:W-:Y:S02]  /*5910*/  ISETP.GT.AND P2, PT, R21, 0x20, PT ;  /* 0x000000201500780c */ /* 0x000fe40003f44270 */
[----:B------:R-:W-:Y:S02]  /*5920*/  FMNMX.FTZ R59, R31, R20, !PT ;  /* 0x000000141f3b7209 */ /* 0x000fe40007810000 */
[----:B------:R-:W-:Y:S02]  /*5930*/  FSEL R39, R39, -INF , P1 ;  /* 0xff80000027277808 */ /* 0x000fe40000800000 */
[----:B------:R-:W-:Y:S02]  /*5940*/  FMNMX.FTZ R20, R34, R59, !PT ;  /* 0x0000003b22147209 */ /* 0x000fe40007810000 */
[----:B------:R-:W-:Y:S02]  /*5950*/  ISETP.GT.AND P1, PT, R21, 0x21, PT ;  /* 0x000000211500780c */ /* 0x000fe40003f24270 */
[----:B------:R-:W-:-:S02]  /*5960*/  FMNMX.FTZ R59, R35, R20, !PT ;  /* 0x00000014233b7209 */ /* 0x000fc40007810000 */
[----:B------:R-:W-:Y:S02]  /*5970*/  FSEL R42, R42, -INF , P2 ;  /* 0xff8000002a2a7808 */ /* 0x000fe40001000000 */
[----:B------:R-:W-:Y:S02]  /*5980*/  FMNMX.FTZ R20, R38, R59, !PT ;  /* 0x0000003b26147209 */ /* 0x000fe40007810000 */
[----:B------:R-:W-:Y:S02]  /*5990*/  ISETP.GT.AND P2, PT, R21, 0x28, PT ;  /* 0x000000281500780c */ /* 0x000fe40003f44270 */
[----:B------:R-:W-:Y:S02]  /*59a0*/  FMNMX.FTZ R59, R39, R20, !PT ;  /* 0x00000014273b7209 */ /* 0x000fe40007810000 */
[----:B------:R-:W-:Y:S02]  /*59b0*/  FSEL R43, R43, -INF , P1 ;  /* 0xff8000002b2b7808 */ /* 0x000fe40000800000 */
[----:B0-----:R-:W-:-:S02]  /*59c0*/  FMNMX.FTZ R185, R185, R58, !PT ;  /* 0x0000003ab9b97209 */ /* 0x001fc40007810000 */
[----:B------:R-:W-:Y:S02]  /*59d0*/  FMNMX.FTZ R20, R42, R59, !PT ;  /* 0x0000003b2a147209 */ /* 0x000fe40007810000 */
[----:B------:R-:W-:Y:S01]  /*59e0*/  ISETP.GT.AND P3, PT, R21, 0x29, PT ;  /* 0x000000291500780c */ /* 0x000fe20003f64270 */
[----:B------:R-:W-:Y:S01]  /*59f0*/  FMUL.FTZ R56, R185, UR6 ;  /* 0x00000006b9387c20 */ /* 0x000fe20008410000 */
[----:B------:R-:W-:Y:S02]  /*5a00*/  FSEL R46, R46, -INF , P2 ;  /* 0xff8000002e2e7808 */ /* 0x000fe40001000000 */
[----:B------:R-:W-:Y:S02]  /*5a10*/  FMNMX.FTZ R59, R43, R20, !PT ;  /* 0x000000142b3b7209 */ /* 0x000fe40007810000 */
[----:B------:R-:W-:Y:S02]  /*5a20*/  FSETP.NEU.FTZ.AND P4, PT, R185, -INF , PT ;  /* 0xff800000b900780b */ /* 0x000fe40003f9d000 */
[----:B------:R-:W-:-:S02]  /*5a30*/  ISETP.GT.AND P1, PT, R21, 0x30, PT ;  /* 0x000000301500780c */ /* 0x000fc40003f24270 */
[----:B------:R-:W-:Y:S02]  /*5a40*/  FSEL R47, R47, -INF , P3 ;  /* 0xff8000002f2f7808 */ /* 0x000fe40001800000 */
[----:B------:R-:W-:Y:S02]  /*5a50*/  FMNMX.FTZ R20, R46, R59, !PT ;  /* 0x0000003b2e147209 */ /* 0x000fe40007810000 */
[----:B------:R-:W-:Y:S02]  /*5a60*/  FSEL R56, R56, RZ, P4 ;  /* 0x000000ff38387208 */ /* 0x000fe40002000000 */
[----:B------:R-:W-:Y:S02]  /*5a70*/  ISETP.GT.AND P2, PT, R21, 0x31, PT ;  /* 0x000000311500780c */ /* 0x000fe40003f44270 */
        /* <DEDUP_REMOVED lines=16> */
[----:B------:R-:W-:Y:S01]  /*5b80*/  FSEL R55, R55, -INF , P2 ;  /* 0xff80000037377808 */ /* 0x000fe20001000000 */
        /* <DEDUP_REMOVED lines=9> */
[----:B------:R-:W-:Y:S01]  /*5c20*/  FFMA.FTZ R206, R53, UR6, -R56 ;  /* 0x0000000635ce7c23 */ /* 0x000fe20008010838 */
[----:B------:R-:W0:Y:S01]  /*5c30*/  SHFL.BFLY PT, R21, R24, 0x2, 0x1f ;  /* 0x0c401f0018157f89 */ /* 0x000e2200000e0000 */
[----:B------:R-:W-:Y:S08]  /*5c40*/  MUFU.EX2 R20, R58 ;  /* 0x0000003a00147308 */ /* 0x000ff00000000800 */
[----:B------:R-:W1:Y:S08]  /*5c50*/  MUFU.EX2 R171, R171 ;  /* 0x000000ab00ab7308 */ /* 0x000e700000000800 */
[----:B------:R-:W-:Y:S01]  /*5c60*/  MUFU.EX2 R172, R172 ;  /* 0x000000ac00ac7308 */ /* 0x000fe20000000800 */
[----:B0-----:R-:W-:-:S07]  /*5c70*/  FMNMX.FTZ R21, R24, R21, !PT ;  /* 0x0000001518157209 */ /* 0x001fce0007810000 */
[----:B------:R-:W0:Y:S01]  /*5c80*/  MUFU.EX2 R175, R175 ;  /* 0x000000af00af7308 */ /* 0x000e220000000800 */
[CC--:B------:R-:W-:Y:S02]  /*5c90*/  LEA.HI R24, R57.reuse, R152.reuse, RZ, 0x4 ;  /* 0x0000009839187211 */ /* 0x0c0fe400078f20ff */
[----:B------:R-:W-:Y:S01]  /*5ca0*/  LEA.HI R57, R57, R152, RZ, 0x5 ;  /* 0x0000009839397211 */ /* 0x000fe200078f28ff */
[----:B------:R-:W2:Y:S01]  /*5cb0*/  SHFL.BFLY PT, R168, R21, 0x1, 0x1f ;  /* 0x0c201f0015a87f89 */ /* 0x000ea200000e0000 */
[----:B------:R-:W-:Y:S02]  /*5cc0*/  LOP3.LUT R25, R24, 0xfffffff0, RZ, 0xc0, !PT ;  /* 0xfffffff018197812 */ /* 0x000fe400078ec0ff */
[----:B------:R-:W-:Y:S01]  /*5cd0*/  SHF.R.U32.HI R24, RZ, 0x1, R24 ;  /* 0x00000001ff187819 */ /* 0x000fe20000011618 */
[----:B------:R-:W-:Y:S01]  /*5ce0*/  IMAD.SHL.U32 R57, R57, 0x20, RZ ;  /* 0x0000002039397824 */ /* 0x000fe200078e00ff */
[----:B------:R-:W-:Y:S01]  /*5cf0*/  MUFU.EX2 R176, R176 ;  /* 0x000000b000b07308 */ /* 0x000fe20000000800 */
[----:B------:R-:W-:Y:S01]  /*5d00*/  IMAD.IADD R25, R152, 0x1, -R25 ;  /* 0x0000000198197824 */ /* 0x000fe200078e0a19 */
[----:B-1----:R-:W-:Y:S01]  /*5d10*/  F2FP.F16.F32.PACK_AB R152, R171, R20 ;  /* 0x00000014ab98723e */ /* 0x002fe200000000ff */
[----:B------:R-:W-:Y:S01]  /*5d20*/  FADD.FTZ R171, R20, R171 ;  /* 0x000000ab14ab7221 */ /* 0x000fe20000010000 */
[----:B------:R-:W-:-:S04]  /*5d30*/  LOP3.LUT R57, R57, 0x7ffffc00, RZ, 0xc0, !PT ;  /* 0x7ffffc0039397812 */ /* 0x000fc800078ec0ff */
[----:B------:R-:W1:Y:S01]  /*5d40*/  MUFU.EX2 R179, R179 ;  /* 0x000000b300b37308 */ /* 0x000e620000000800 */
[----:B0-----:R-:W-:Y:S01]  /*5d50*/  F2FP.F16.F32.PACK_AB R154, R175, R172 ;  /* 0x000000acaf9a723e */ /* 0x001fe200000000ff */
[----:B------:R-:W-:-:S04]  /*5d60*/  FADD.FTZ R172, R172, R171 ;  /* 0x000000abacac7221 */ /* 0x000fc80000010000 */
[----:B------:R-:W-:Y:S02]  /*5d70*/  FADD.FTZ R175, R175, R172 ;  /* 0x000000acafaf7221 */ /* 0x000fe40000010000 */
[----:B------:R-:W-:Y:S01]  /*5d80*/  MUFU.EX2 R180, R180 ;  /* 0x000000b400b47308 */ /* 0x000fe20000000800 */
[----:B--2---:R-:W-:-:S04]  /*5d90*/  FMNMX.FTZ R168, R21, R168, !PT ;  /* 0x000000a815a87209 */ /* 0x004fc80007810000 */
[C---:B------:R-:W-:Y:S01]  /*5da0*/  FSETP.NEU.FTZ.AND P1, PT, R168.reuse, -INF , PT ;  /* 0xff800000a800780b */ /* 0x040fe20003f3d000 */
[----:B------:R-:W-:Y:S02]  /*5db0*/  FMUL.FTZ R21, R168, UR6 ;  /* 0x00000006a8157c20 */ /* 0x000fe40008410000 */
[----:B------:R-:W0:Y:S01]  /*5dc0*/  MUFU.EX2 R183, R183 ;  /* 0x000000b700b77308 */ /* 0x000e220000000800 */
[----:B-1----:R-:W-:Y:S01]  /*5dd0*/  F2FP.F16.F32.PACK_AB R156, R179, R176 ;  /* 0x000000b0b39c723e */ /* 0x002fe200000000ff */
[----:B------:R-:W-:Y:S01]  /*5de0*/  FADD.FTZ R176, R176, R175 ;  /* 0x000000afb0b07221 */ /* 0x000fe20000010000 */
[----:B------:R-:W-:-:S03]  /*5df0*/  FSEL R29, R21, RZ, P1 ;  /* 0x000000ff151d7208 */ /* 0x000fc60000800000 */
[----:B------:R-:W-:Y:S02]  /*5e00*/  FADD.FTZ R179, R179, R176 ;  /* 0x000000b0b3b37221 */ /* 0x000fe40000010000 */
[----:B------:R-:W-:Y:S01]  /*5e10*/  MUFU.EX2 R200, R200 ;  /* 0x000000c800c87308 */ /* 0x000fe20000000800 */
        /* <DEDUP_REMOVED lines=8> */
[--C-:B------:R-:W-:Y:S01]  /*5ea0*/  FFMA.FTZ R181, R38, UR6, -R29.reuse ;  /* 0x0000000626b57c23 */ /* 0x100fe2000801081d */
[C---:B------:R-:W-:Y:S01]  /*5eb0*/  LOP3.LUT R28, R26.reuse, 0xfffffff8, RZ, 0xc0, !PT ;  /* 0xfffffff81a1c7812 */ /* 0x040fe200078ec0ff */
[--C-:B------:R-:W-:Y:S01]  /*5ec0*/  FFMA.FTZ R182, R39, UR6, -R29.reuse ;  /* 0x0000000627b67c23 */ /* 0x100fe2000801081d */
[----:B------:R-:W-:Y:S01]  /*5ed0*/  SHF.L.U32 R26, R26, 0x6, RZ ;  /* 0x000000061a1a7819 */ /* 0x000fe200000006ff */
[--C-:B------:R-:W-:Y:S01]  /*5ee0*/  FFMA.FTZ R208, R42, UR6, -R29.reuse ;  /* 0x000000062ad07c23 */ /* 0x100fe2000801081d */
[--C-:B------:R-:W-:Y:S01]  /*5ef0*/  FFMA.FTZ R209, R43, UR6, -R29.reuse ;  /* 0x000000062bd17c23 */ /* 0x100fe2000801081d */
[----:B------:R-:W-:Y:S01]  /*5f00*/  IMAD.IADD R28, R25, 0x1, -R28 ;  /* 0x00000001191c7824 */ /* 0x000fe200078e0a1c */
[----:B------:R-:W-:Y:S01]  /*5f10*/  LOP3.LUT R26, R26, 0x7ffffe00, RZ, 0xc0, !PT ;  /* 0x7ffffe001a1a7812 */ /* 0x000fe200078ec0ff */
[--C-:B------:R-:W-:Y:S01]  /*5f20*/  FFMA.FTZ R210, R46, UR6, -R29.reuse ;  /* 0x000000062ed27c23 */ /* 0x100fe2000801081d */
[----:B------:R-:W-:Y:S01]  /*5f30*/  FFMA.FTZ R211, R47, UR6, -R29 ;  /* 0x000000062fd37c23 */ /* 0x000fe2000801081d */
[----:B------:R-:W-:-:S02]  /*5f40*/  IMAD.SHL.U32 R25, R28, 0x40, RZ ;  /* 0x000000401c197824 */ /* 0x000fc400078e00ff */
[--C-:B------:R-:W-:Y:S01]  /*5f50*/  FFMA.FTZ R212, R50, UR6, -R29.reuse ;  /* 0x0000000632d47c23 */ /* 0x100fe2000801081d */
[--C-:B------:R-:W-:Y:S01]  /*5f60*/  FFMA.FTZ R213, R51, UR6, -R29.reuse ;  /* 0x0000000633d57c23 */ /* 0x100fe2000801081d */
[--C-:B------:R-:W-:Y:S01]  /*5f70*/  FFMA.FTZ R214, R54, UR6, -R29.reuse ;  /* 0x0000000636d67c23 */ /* 0x100fe2000801081d */
[----:B------:R-:W-:Y:S01]  /*5f80*/  FFMA.FTZ R215, R55, UR6, -R29 ;  /* 0x0000000637d77c23 */ /* 0x000fe2000801081d */
[----:B------:R-:W-:Y:S01]  /*5f90*/  LOP3.LUT R25, R25, 0x1c0, RZ, 0xc0, !PT ;  /* 0x000001c019197812 */ /* 0x000fe200078ec0ff */
[----:B------:R-:W-:Y:S01]  /*5fa0*/  MUFU.EX2 R170, R170 ;  /* 0x000000aa00aa7308 */ /* 0x000fe20000000800 */
[----:B------:R-:W-:Y:S02]  /*5fb0*/  LOP3.LUT P2, RZ, R28, 0x4, RZ, 0xc0, !PT ;  /* 0x000000041cff7812 */ /* 0x000fe4000784c0ff */
[----:B------:R-:W-:Y:S02]  /*5fc0*/  LOP3.LUT R24, R25, 0x8, R24, 0xf8, !PT ;  /* 0x0000000819187812 */ /* 0x000fe400078ef818 */
[----:B------:R-:W-:-:S02]  /*5fd0*/  SHF.R.U32.HI R25, RZ, 0x3, R25 ;  /* 0x00000003ff197819 */ /* 0x000fc40000011619 */
[----:B------:R-:W-:Y:S01]  /*5fe0*/  LOP3.LUT P1, RZ, R28, 0x2, RZ, 0xc0, !PT ;  /* 0x000000021cff7812 */ /* 0x000fe2000782c0ff */
[----:B------:R-:W1:Y:S01]  /*5ff0*/  MUFU.EX2 R21, R21 ;  /* 0x0000001500157308 */ /* 0x000e620000000800 */
[----:B------:R-:W-:Y:S02]  /*6000*/  LOP3.LUT R24, R24, R25, RZ, 0x3c, !PT ;  /* 0x0000001918187212 */ /* 0x000fe400078e3cff */
[----:B------:R-:W-:Y:S02]  /*6010*/  SEL R189, R189, 0xffffffe0, !P1 ;  /* 0xffffffe0bdbd7807 */ /* 0x000fe40004800000 */
[----:B------:R-:W-:Y:S01]  /*6020*/  IADD3 R57, R24, R26, R57 ;  /* 0x0000001a18397210 */ /* 0x000fe20007ffe039 */
[----:B------:R-:W-:Y:S01]  /*6030*/  VIADD R24, R198, 0x38840 ;  /* 0x00038840c6187836 */ /* 0x000fe20000000000 */
[----:B0-----:R-:W-:Y:S01]  /*6040*/  F2FP.F16.F32.PACK_AB R158, R183, R180 ;  /* 0x000000b4b79e723e */ /* 0x001fe200000000ff */
[----:B------:R-:W-:Y:S01]  /*6050*/  MUFU.EX2 R173, R173 ;  /* 0x000000ad00ad7308 */ /* 0x000fe20000000800 */
[----:B------:R-:W-:Y:S01]  /*6060*/  FADD.FTZ R180, R180, R179 ;  /* 0x000000b3b4b47221 */ /* 0x000fe20000010000 */
[----:B------:R-:W-:Y:S01]  /*6070*/  IMAD R188, R57, 0x2, R198 ;  /* 0x0000000239bc7824 */ /* 0x000fe200078e02c6 */
[----:B------:R-:W-:-:S02]  /*6080*/  PRMT R24, R197, 0x654, R24 ;  /* 0x00000654c5187816 */ /* 0x000fc40000000018 */
[----:B------:R-:W-:Y:S01]  /*6090*/  FADD.FTZ R183, R183, R180 ;  /* 0x000000b4b7b77221 */ /* 0x000fe20000010000 */
[C---:B------:R-:W-:Y:S01]  /*60a0*/  VIADD R190, R188.reuse, 0x36400 ;  /* 0x00036400bcbe7836 */ /* 0x040fe20000000000 */
[----:B------:R0:W-:Y:S01]  /*60b0*/  SYNCS.ARRIVE.TRANS64.RED.A1T0 RZ, [R24+URZ], RZ ;  /* 0x000000ff18ff79a7 */ /* 0x0001e2000810043f */
[----:B------:R-:W2:Y:S01]  /*60c0*/  MUFU.EX2 R174, R174 ;  /* 0x000000ae00ae7308 */ /* 0x000ea20000000800 */
[----:B------:R-:W-:Y:S01]  /*60d0*/  VIADD R187, R188, 0x36440 ;  /* 0x00036440bcbb7836 */ /* 0x000fe20000000000 */
[----:B-1----:R-:W-:Y:S01]  /*60e0*/  F2FP.F16.F32.PACK_AB R153, R21, R170 ;  /* 0x000000aa1599723e */ /* 0x002fe200000000ff */
[----:B------:R-:W-:Y:S02]  /*60f0*/  @P2 VIADD R187, R190, 0xffffffc0 ;  /* 0xffffffc0bebb2836 */ /* 0x000fe40000000000 */
[----:B------:R-:W-:Y:S01]  /*6100*/  FADD.FTZ R170, R170, R21 ;  /* 0x00000015aaaa7221 */ /* 0x000fe20000010000 */
[----:B------:R-:W-:Y:S02]  /*6110*/  IMAD.IADD R190, R190, 0x1, R189 ;  /* 0x00000001bebe7824 */ /* 0x000fe400078e02bd */
[----:B------:R-:W-:Y:S01]  /*6120*/  IMAD.IADD R189, R189, 0x1, R187 ;  /* 0x00000001bdbd7824 */ /* 0x000fe200078e02bb */
[----:B------:R-:W-:Y:S08]  /*6130*/  MUFU.EX2 R177, R177 ;  /* 0x000000b100b17308 */ /* 0x000ff00000000800 */
[----:B------:R-:W1:Y:S01]  /*6140*/  MUFU.EX2 R178, R178 ;  /* 0x000000b200b27308 */ /* 0x000e620000000800 */
[----:B--2---:R-:W-:Y:S01]  /*6150*/  F2FP.F16.F32.PACK_AB R155, R174, R173 ;  /* 0x000000adae9b723e */ /* 0x004fe200000000ff */
[----:B------:R-:W-:Y:S01]  /*6160*/  BAR.SYNC.DEFER_BLOCKING 0xf, 0x100 ;  /* 0x03c4000000007b1d */ /* 0x000fe20000010000 */
[----:B------:R-:W-:-:S04]  /*6170*/  FADD.FTZ R173, R173, R170 ;  /* 0x000000aaadad7221 */ /* 0x000fc80000010000 */
[----:B------:R-:W-:Y:S01]  /*6180*/  FADD.FTZ R174, R174, R173 ;  /* 0x000000adaeae7221 */ /* 0x000fe20000010000 */
[----:B------:R-:W-:Y:S08]  /*6190*/  MUFU.EX2 R181, R181 ;  /* 0x000000b500b57308 */ /* 0x000ff00000000800 */
[----:B------:R-:W2:Y:S01]  /*61a0*/  MUFU.EX2 R182, R182 ;  /* 0x000000b600b67308 */ /* 0x000ea20000000800 */
[----:B-1----:R-:W-:Y:S01]  /*61b0*/  F2FP.F16.F32.PACK_AB R157, R178, R177 ;  /* 0x000000b1b29d723e */ /* 0x002fe200000000ff */
[----:B------:R-:W-:-:S04]  /*61c0*/  FADD.FTZ R177, R177, R174 ;  /* 0x000000aeb1b17221 */ /* 0x000fc80000010000 */
[----:B------:R-:W-:Y:S02]  /*61d0*/  FADD.FTZ R178, R178, R177 ;  /* 0x000000b1b2b27221 */ /* 0x000fe40000010000 */
[----:B------:R-:W1:Y:S01]  /*61e0*/  MUFU.EX2 R201, R201 ;  /* 0x000000c900c97308 */ /* 0x000e620000000800 */
[----:B------:R3:W-:Y:S07]  /*61f0*/  STSM.16.M88.4 [R188+0x36400], R152 ;  /* 0x03640098bc007844 */ /* 0x0007ee0000000200 */
[----:B------:R-:W-:Y:S01]  /*6200*/  MUFU.EX2 R202, R202 ;  /* 0x000000ca00ca7308 */ /* 0x000fe20000000800 */
[----:B--2---:R-:W-:Y:S01]  /*6210*/  F2FP.F16.F32.PACK_AB R159, R182, R181 ;  /* 0x000000b5b69f723e */ /* 0x004fe200000000ff */
[----:B------:R-:W-:-:S04]  /*6220*/  FADD.FTZ R181, R181, R178 ;  /* 0x000000b2b5b57221 */ /* 0x000fc80000010000 */
[----:B------:R2:W-:Y:S01]  /*6230*/  STSM.16.M88.4 [R190], R156 ;  /* 0x0000009cbe007844 */ /* 0x0005e20000000200 */
[----:B------:R-:W-:Y:S01]  /*6240*/  FADD.FTZ R181, R182, R181 ;  /* 0x000000b5b6b57221 */ /* 0x000fe20000010000 */
[----:B------:R-:W4:Y:S01]  /*6250*/  MUFU.EX2 R203, R203 ;  /* 0x000000cb00cb7308 */ /* 0x000f220000000800 */
[----:B-1----:R-:W-:Y:S01]  /*6260*/  F2FP.F16.F32.PACK_AB R160, R201, R200 ;  /* 0x000000c8c9a0723e */ /* 0x002fe200000000ff */
[----:B------:R-:W-:-:S04]  /*6270*/  FADD.FTZ R200, R200, R183 ;  /* 0x000000b7c8c87221 */ /* 0x000fc80000010000 */
[----:B------:R-:W-:Y:S02]  /*6280*/  FADD.FTZ R201, R201, R200 ;  /* 0x000000c8c9c97221 */ /* 0x000fe40000010000 */
[----:B------:R-:W-:Y:S08]  /*6290*/  MUFU.EX2 R208, R208 ;  /* 0x000000d000d07308 */ /* 0x000ff00000000800 */
[----:B------:R-:W1:Y:S01]  /*62a0*/  MUFU.EX2 R209, R209 ;  /* 0x000000d100d17308 */ /* 0x000e620000000800 */
[----:B----4-:R-:W-:Y:S01]  /*62b0*/  F2FP.F16.F32.PACK_AB R162, R203, R202 ;  /* 0x000000cacba2723e */ /* 0x010fe200000000ff */
[----:B------:R-:W-:-:S04]  /*62c0*/  FADD.FTZ R202, R202, R201 ;  /* 0x000000c9caca7221 */ /* 0x000fc80000010000 */
[----:B------:R-:W-:Y:S02]  /*62d0*/  FADD.FTZ R203, R203, R202 ;  /* 0x000000cacbcb7221 */ /* 0x000fe40000010000 */
[----:B------:R-:W-:Y:S08]  /*62e0*/  MUFU.EX2 R210, R210 ;  /* 0x000000d200d27308 */ /* 0x000ff00000000800 */
        /* <DEDUP_REMOVED lines=8> */
[----:B------:R2:W-:Y:S01]  /*6370*/  STSM.16.M88.4 [R187], R160 ;  /* 0x000000a0bb007844 */ /* 0x0005e20000000200 */
[----:B------:R-:W-:Y:S01]  /*6380*/  FADD.FTZ R211, R211, R210 ;  /* 0x000000d2d3d37221 */ /* 0x000fe20000010000 */
[----:B------:R-:W4:Y:S08]  /*6390*/  MUFU.EX2 R207, R207 ;  /* 0x000000cf00cf7308 */ /* 0x000f300000000800 */
[----:B------:R-:W5:Y:S01]  /*63a0*/  MUFU.EX2 R206, R206 ;  /* 0x000000ce00ce7308 */ /* 0x000f620000000800 */
[----:B-1----:R-:W-:Y:S01]  /*63b0*/  F2FP.F16.F32.PACK_AB R164, R205, R204 ;  /* 0x000000cccda4723e */ /* 0x002fe200000000ff */
[----:B------:R-:W-:-:S04]  /*63c0*/  FADD.FTZ R204, R204, R203 ;  /* 0x000000cbcccc7221 */ /* 0x000fc80000010000 */
[----:B------:R-:W-:Y:S02]  /*63d0*/  FADD.FTZ R204, R205, R204 ;  /* 0x000000cccdcc7221 */ /* 0x000fe40000010000 */
[----:B------:R-:W-:Y:S02]  /*63e0*/  MUFU.EX2 R212, R212 ;  /* 0x000000d400d47308 */ /* 0x000fe40000000800 */
[----:B----4-:R-:W-:-:S06]  /*63f0*/  FADD.FTZ R21, R207, R204 ;  /* 0x000000cccf157221 */ /* 0x010fcc0000010000 */
[----:B------:R-:W1:Y:S01]  /*6400*/  MUFU.EX2 R213, R213 ;  /* 0x000000d500d57308 */ /* 0x000e620000000800 */
[C---:B-----5:R-:W-:Y:S01]  /*6410*/  F2FP.F16.F32.PACK_AB R166, R206.reuse, R207 ;  /* 0x000000cfcea6723e */ /* 0x060fe200000000ff */
[----:B------:R-:W-:-:S06]  /*6420*/  FADD.FTZ R21, R206, R21 ;  /* 0x00000015ce157221 */ /* 0x000fcc0000010000 */
[----:B------:R-:W4:Y:S08]  /*6430*/  MUFU.EX2 R214, R214 ;  /* 0x000000d600d67308 */ /* 0x000f300000000800 */
[----:B------:R-:W5:Y:S01]  /*6440*/  MUFU.EX2 R215, R215 ;  /* 0x000000d700d77308 */ /* 0x000f620000000800 */
[----:B-1----:R-:W-:Y:S01]  /*6450*/  F2FP.F16.F32.PACK_AB R165, R213, R212 ;  /* 0x000000d4d5a5723e */ /* 0x002fe200000000ff */
[----:B------:R-:W-:-:S04]  /*6460*/  FADD.FTZ R212, R212, R211 ;  /* 0x000000d3d4d47221 */ /* 0x000fc80000010000 */
[----:B------:R-:W-:-:S04]  /*6470*/  FADD.FTZ R213, R213, R212 ;  /* 0x000000d4d5d57221 */ /* 0x000fc80000010000 */
[----:B----4-:R-:W-:Y:S01]  /*6480*/  FADD.FTZ R20, R214, R213 ;  /* 0x000000d5d6147221 */ /* 0x010fe20000010000 */
[----:B-----5:R-:W-:-:S03]  /*6490*/  F2FP.F16.F32.PACK_AB R167, R215, R214 ;  /* 0x000000d6d7a7723e */ /* 0x020fc600000000ff */
[----:B------:R-:W-:Y:S02]  /*64a0*/  FADD.FTZ R20, R215, R20 ;  /* 0x00000014d7147221 */ /* 0x000fe40000010000 */
[----:B------:R2:W-:Y:S01]  /*64b0*/  STSM.16.M88.4 [R189], R164 ;  /* 0x000000a4bd007844 */ /* 0x0005e20000000200 */
[----:B0-----:R-:W-:-:S06]  /*64c0*/  WARPGROUP.ARRIVE ;  /* 0x00000000000079c5 */ /* 0x001fcc0000000000 */
[----:B------:R-:W-:Y:S01]  /*64d0*/  HGMMA.64x256x16.F32 R24, R152, gdesc[UR8].tnspB, RZ, !UPT, gsb0 ;  /* 0x43e0000898187df0 */ /* 0x000fe2000c0008ff */
[----:B------:R-:W-:Y:S01]  /*64e0*/  R2UR UR10, R216 ;  /* 0x00000000d80a72ca */ /* 0x000fe200000e0000 */
[----:B------:R-:W-:Y:S01]  /*64f0*/  UMOV UR11, 0x40000040 ;  /* 0x40000040000b7882 */ /* 0x000fe20000000000 */
[C---:B------:R-:W-:Y:S01]  /*6500*/  VIADD R216, R193.reuse, 0x100 ;  /* 0x00000100c1d87836 */ /* 0x040fe20000000000 */
[----:B------:R-:W-:Y:S02]  /*6510*/  WARPGROUP.DEPBAR.LE gsb0, 0x0 ;  /* 0x00008000000079c5 */ /* 0x000fe40000010000 */
[----:B------:R-:W-:Y:S01]  /*6520*/  WARPGROUP.ARRIVE ;  /* 0x00000000000079c5 */ /* 0x000fe20000000000 */
[----:B---3--:R-:W-:-:S15]  /*6530*/  VIADD R152, R193, 0x180 ;  /* 0x00000180c1987836 */ /* 0x008fde0000000000 */
        /* <DEDUP_REMOVED lines=25> */
.L_x_7454:
[----:B------:R-:W-:Y:S01]  /*66d0*/  UISETP.NE.AND UP0, UPT, UR60, URZ, UPT ;  /* 0x0000003f3c00728c */ /* 0x000fe2000bf05270 */
[----:B------:R-:W-:Y:S02]  /*66e0*/  IMAD R169, R195, UR7, -R169 ;  /* 0x00000007c3a97c24 */ /* 0x000fe4000f8e0aa9 */
[----:B------:R-:W-:Y:S02]  /*66f0*/  VIADD R200, R22, 0xfffffffe ;  /* 0xfffffffe16c87836 */ /* 0x000fe40000000000 */
[----:B------:R-:W-:Y:S01]  /*6700*/  VIADD R152, R198, 0x38860 ;  /* 0x00038860c6987836 */ /* 0x000fe20000000000 */
[----:B------:R-:W-:Y:S01]  /*6710*/  R2UR UR7, R169 ;  /* 0x00000000a90772ca */ /* 0x000fe200000e0000 */
[----:B------:R-:W-:-:S03]  /*6720*/  IMAD.MOV.U32 R22, RZ, RZ, RZ ;  /* 0x000000ffff167224 */ /* 0x000fc600078e00ff */
[----:B------:R-:W-:Y:S01]  /*6730*/  PRMT R152, R197, 0x654, R152 ;  /* 0x00000654c5987816 */ /* 0x000fe20000000098 */
[----:B------:R-:W-:Y:S01]  /*6740*/  @UP0 ULDC UR10, c[0x0][0x44c] ;  /* 0x00011300000a0ab9 */ /* 0x000fe20000000800 */
[----:B------:R-:W-:Y:S01]  /*6750*/  @UP0 ULDC UR14, c[0x0][0x450] ;  /* 0x00011400000e0ab9 */ /* 0x000fe20000000800 */
[----:B------:R-:W-:Y:S01]  /*6760*/  UIMAD.WIDE.U32 UR10, UR38, UR10, URZ ;  /* 0x0000000a260a72a5 */ /* 0x000fe2000f8e003f */
[----:B------:R0:W-:Y:S03]  /*6770*/  SYNCS.ARRIVE.TRANS64.RED.A1T0 RZ, [R152+URZ], RZ ;  /* 0x000000ff98ff79a7 */ /* 0x0001e6000810043f */
[----:B------:R-:W-:-:S04]  /*6780*/  @UP0 USHF.R.U32.HI UR38, URZ, UR14, UR11 ;  /* 0x0000000e3f260299 */ /* 0x000fc8000801160b */
[----:B------:R-:W-:-:S04]  /*6790*/  UIADD3 UR38, UR7, UR38, URZ ;  /* 0x0000002607267290 */ /* 0x000fc8000fffe03f */
[----:B------:R-:W-:-:S04]  /*67a0*/  USHF.R.S32.HI UR7, URZ, 0x1f, UR38 ;  /* 0x0000001f3f077899 */ /* 0x000fc80008011426 */
[----:B------:R-:W-:-:S03]  /*67b0*/  ULEA.HI UR7, UR7, UR38, URZ, 0x6 ;  /* 0x0000002607077291 */ /* 0x000fc6000f8f303f */
[----:B------:R-:W-:Y:S01]  /*67c0*/  UMOV UR38, URZ ;  /* 0x0000003f00267c82 */ /* 0x000fe20008000000 */
[----:B------:R-:W-:-:S04]  /*67d0*/  USHF.R.S32.HI UR7, URZ, 0x6, UR7 ;  /* 0x000000063f077899 */ /* 0x000fc80008011407 */
[----:B------:R-:W-:-:S04]  /*67e0*/  UISETP.LT.AND UP0, UPT, UR61, UR7, UPT ;  /* 0x000000073d00728c */ /* 0x000fc8000bf01270 */
[----:B------:R-:W-:-:S06]  /*67f0*/  USEL UR39, UR61, UR7, !UP0 ;  /* 0x000000073d277287 */ /* 0x000fcc000c000000 */
[----:B------:R-:W-:-:S13]  /*6800*/  ISETP.GE.AND P1, PT, R200, UR39, PT ;  /* 0x00000027c8007c0c */ /* 0x000fda000bf26270 */
[----:B0-----:R-:W-:Y:S05]  /*6810*/  @!P1 BRA `(.L_x_7455) ;  /* 0x0000003000c89947 */ /* 0x001fea0003800000 */
[----:B------:R-:W-:Y:S01]  /*6820*/  IMAD.MOV.U32 R203, RZ, RZ, R168 ;  /* 0x000000ffffcb7224 */ /* 0x000fe200078e00a8 */
[----:B------:R-:W-:Y:S01]  /*6830*/  MOV R205, RZ ;  /* 0x000000ff00cd7202 */ /* 0x000fe20000000f00 */
[----:B------:R-:W-:Y:S01]  /*6840*/  IMAD.MOV.U32 R202, RZ, RZ, R185 ;  /* 0x000000ffffca7224 */ /* 0x000fe200078e00b9 */
[----:B------:R-:W-:-:S06]  /*6850*/  UMOV UR38, URZ ;  /* 0x0000003f00267c82 */ /* 0x000fcc0008000000 */
.L_x_7466:
[----:B------:R-:W-:-:S05]  /*6860*/  VIADD R22, R205, 0x1 ;  /* 0x00000001cd167836 */ /* 0x000fca0000000000 */
[----:B------:R-:W-:-:S04]  /*6870*/  ISETP.NE.AND P1, PT, R22, 0x2, PT ;  /* 0x000000021600780c */ /* 0x000fc80003f25270 */
[----:B0-----:R-:W-:Y:S02]  /*6880*/  SEL R152, RZ, 0x1, P1 ;  /* 0x00000001ff987807 */ /* 0x001fe40000800000 */
[----:B------:R-:W-:Y:S02]  /*6890*/  SEL R22, R22, RZ, P1 ;  /* 0x000000ff16167207 */ /* 0x000fe40000800000 */
[----:B------:R-:W-:-:S13]  /*68a0*/  R2UR UR6, R152 ;  /* 0x00000000980672ca */ /* 0x000fda00000e0000 */
[----:B------:R-:W-:Y:S01]  /*68b0*/  ULOP3.LUT UR38, UR38, UR6, URZ, 0x3c, !UPT ;  /* 0x0000000626267292 */ /* 0x000fe2000f8e3c3f */
[----:B------:R-:W-:Y:S11]  /*68c0*/  @!P0 BRA `(.L_x_7456) ;  /* 0x0000000000048947 */ /* 0x000ff60003800000 */
[----:B------:R-:W-:Y:S01]  /*68d0*/  BPT.TRAP 0x1 ;  /* 0x000000040000795c */ /* 0x000fe20000300000 */
.L_x_7456:
[----:B------:R-:W-:Y:S02]  /*68e0*/  IMAD.U32 R204, RZ, RZ, UR38 ;  /* 0x00000026ffcc7e24 */ /* 0x000fe4000f8e00ff */
[----:B------:R-:W-:-:S03]  /*68f0*/  IMAD R201, R22, 0x8, R198 ;  /* 0x0000000816c97824 */ /* 0x000fc600078e02c6 */
[----:B------:R-:W-:-:S04]  /*6900*/  SHF.L.U32 R204, R204, 0x1f, RZ ;  /* 0x0000001fcccc7819 */ /* 0x000fc800000006ff */
[----:B------:R0:W1:Y:S01]  /*6910*/  SYNCS.PHASECHK.TRANS64.TRYWAIT P1, [R201+URZ+0x38830], R204 ;  /* 0x038830ccc90075a7 */ /* 0x000062000802017f */
[----:B------:R-:W-:Y:S05]  /*6920*/  @!P0 BRA `(.L_x_7457) ;  /* 0x0000000000048947 */ /* 0x000fea0003800000 */
[----:B------:R-:W-:Y:S01]  /*6930*/  BPT.TRAP 0x1 ;  /* 0x000000040000795c */ /* 0x000fe20000300000 */
.L_x_7457:
[----:B------:R-:W-:Y:S01]  /*6940*/  IMAD R185, R22, 0x200, R191 ;  /* 0x0000020016b97824 */ /* 0x000fe200078e02bf */
[----:B-1----:R-:W-:Y:S06]  /*6950*/  @P1 BRA `(.L_x_7458) ;  /* 0x0000000000081947 */ /* 0x002fec0003800000 */
[----:B------:R-:W1:Y:S02]  /*6960*/  SYNCS.PHASECHK.TRANS64.TRYWAIT P1, [R201+URZ+0x38830], R204 ;  /* 0x038830ccc90075a7 */ /* 0x000e64000802017f */
[----:B-1----:R-:W-:Y:S05]  /*6970*/  @!P1 BRA `(.L_x_7459) ;  /* 0x000000d400f49947 */ /* 0x002fea0003800000 */
.L_x_7458:
        /* <DEDUP_REMOVED lines=49> */
.L_x_7460:
[----:B------:R2:W3:Y:S01]  /*6c90*/  SYNCS.PHASECHK.TRANS64.TRYWAIT P1, [R201+URZ+0x38850], R204 ;  /* 0x038850ccc90075a7 */ /* 0x0004e2000802017f */
[----:B------:R-:W-:Y:S05]  /*6ca0*/  @!P0 BRA `(.L_x_7461) ;  /* 0x0000000000048947 */ /* 0x000fea0003800000 */
[----:B------:R-:W-:Y:S01]  /*6cb0*/  BPT.TRAP 0x1 ;  /* 0x000000040000795c */ /* 0x000fe20000300000 */
.L_x_7461:
[----:B------:R-:W-:Y:S01]  /*6cc0*/  IMAD R185, R22, 0x1000, R18 ;  /* 0x0000100016b97824 */ /* 0x000fe200078e0212 */
[----:B---3--:R-:W-:Y:S06]  /*6cd0*/  @P1 BRA `(.L_x_7462) ;  /* 0x0000000000081947 */ /* 0x008fec0003800000 */
[----:B------:R-:W3:Y:S02]  /*6ce0*/  SYNCS.PHASECHK.TRANS64.TRYWAIT P1, [R201+URZ+0x38850], R204 ;  /* 0x038850ccc90075a7 */ /* 0x000ee4000802017f */
[----:B---3--:R-:W-:Y:S05]  /*6cf0*/  @!P1 BRA `(.L_x_7463) ;  /* 0x000000d400289947 */ /* 0x008fea0003800000 */
.L_x_7462:
[----:B------:R-:W-:Y:S01]  /*6d00*/  R2UR UR6, R185 ;  /* 0x00000000b90672ca */ /* 0x000fe200000e0000 */
[----:B------:R-:W-:Y:S01]  /*6d10*/  WARPGROUP.ARRIVE ;  /* 0x00000000000079c5 */ /* 0x000fe20000000000 */
[----:B0123--:R-:W-:Y:S01]  /*6d20*/  MOV R204, UR49 ;  /* 0x0000003100cc7c02 */ /* 0x00ffe20008000f00 */
[----:B------:R-:W-:Y:S01]  /*6d30*/  UMOV UR51, 0x40000040 ;  /* 0x4000004000337882 */ /* 0x000fe20000000000 */
[----:B------:R-:W-:Y:S01]  /*6d40*/  MOV R206, UR48 ;  /* 0x0000003000ce7c02 */ /* 0x000fe20008000f00 */
        /* <DEDUP_REMOVED lines=43> */
[----:B------:R-:W-:Y:S01]  /*7000*/  R2UR UR6, R204 ;  /* 0x00000000cc0672ca */ /* 0x000fe200000e0000 */
[----:B------:R-:W-:Y:S01]  /*7010*/  VIADD R204, R185, 0x202 ;  /* 0x00000202b9cc7836 */ /* 0x000fe20000000000 */
[----:B0-----:R-:W-:-:S04]  /*7020*/  SHF.R.U32.HI R213, RZ, 0x7, R213 ;  /* 0x00000007ffd57819 */ /* 0x001fc800000116d5 */
[----:B------:R-:W-:Y:S01]  /*7030*/  R2UR UR10, R204 ;  /* 0x00000000cc0a72ca */ /* 0x000fe200000e0000 */
[----:B------:R-:W-:-:S05]  /*7040*/  VIADD R204, R185, 0x204 ;  /* 0x00000204b9cc7836 */ /* 0x000fca0000000000 */
[----:B------:R-:W-:Y:S01]  /*7050*/  R2UR UR14, R204 ;  /* 0x00000000cc0e72ca */ /* 0x000fe200000e0000 */
[----:B------:R-:W-:-:S05]  /*7060*/  VIADD R204, R185, 0x206 ;  /* 0x00000206b9cc7836 */ /* 0x000fca0000000000 */
[----:B------:R-:W-:Y:S01]  /*7070*/  R2UR UR18, R204 ;  /* 0x00000000cc1272ca */ /* 0x000fe200000e0000 */
[----:B------:R-:W-:-:S05]  /*7080*/  VIADD R204, R185, 0x400 ;  /* 0x00000400b9cc7836 */ /* 0x000fca0000000000 */
[----:B------:R-:W-:Y:S02]  /*7090*/  R2UR UR22, R204 ;  /* 0x00000000cc1672ca */ /* 0x000fe400000e0000 */
[C---:B------:R-:W-:Y:S01]  /*70a0*/  IADD3 R204, R185.reuse, 0x402, RZ ;  /* 0x00000402b9cc7810 */ /* 0x040fe20007ffe0ff */
[----:B------:R-:W-:Y:S02]  /*70b0*/  WARPGROUP.DEPBAR.LE gsb0, 0x0 ;  /* 0x00008000000079c5 */ /* 0x000fe40000010000 */
[----:B------:R-:W-:Y:S01]  /*70c0*/  WARPGROUP.ARRIVE ;  /* 0x00000000000079c5 */ /* 0x000fe20000000000 */
[----:B------:R-:W-:Y:S01]  /*70d0*/  R2UR UR26, R204 ;  /* 0x00000000cc1a72ca */ /* 0x000fe200000e0000 */
[----:B------:R-:W-:-:S04]  /*70e0*/  VIADD R204, R185, 0x404 ;  /* 0x00000404b9cc7836 */ /* 0x000fc80000000000 */
[----:B------:R-:W-:Y:S01]  /*70f0*/  HGMMA.64x64x16.F32 R152, gdesc[UR52], R152, gsb0 ;  /* 0x00e00000349879f0 */ /* 0x000fe20008000898 */
[----:B------:R-:W-:Y:S01]  /*7100*/  R2UR UR30, R204 ;  /* 0x00000000cc1e72ca */ /* 0x000fe200000e0000 */
[----:B------:R-:W-:Y:S01]  /*7110*/  VIADD R204, R185, 0x406 ;  /* 0x00000406b9cc7836 */ /* 0x000fe20000000000 */
[----:B------:R-:W-:Y:S01]  /*7120*/  R2UR UR53, R207 ;  /* 0x00000000cf3572ca */ /* 0x000fe200000e0000 */
[----:B------:R-:W-:Y:S01]  /*7130*/  UMOV UR55, 0x40000040 ;  /* 0x4000004000377882 */ /* 0x000fe20000000000 */
[----:B------:R-:W-:Y:S01]  /*7140*/  R2UR UR52, R208 ;  /* 0x00000000d03472ca */ /* 0x000fe200000e0000 */
[C---:B------:R-:W-:Y:S01]  /*7150*/  VIADD R207, R185.reuse, 0x800 ;  /* 0x00000800b9cf7836 */ /* 0x040fe20000000000 */
        /* <DEDUP_REMOVED lines=10> */
[----:B0-----:R-:W-:-:S04]  /*7200*/  ISETP.GT.AND P1, PT, R204, 0x7f, PT ;  /* 0x0000007fcc00780c */ /* 0x001fc80003f24270 */
        /* <DEDUP_REMOVED lines=90> */
[----:B------:R-:W-:-:S04]  /*77b0*/  IMAD.IADD R209, R23, 0x1, R204 ;  /* 0x0000000117d17824 */ /* 0x000fc800078e02cc */
        /* <DEDUP_REMOVED lines=70> */
[----:B------:R-:W-:-:S04]  /*7c20*/  MOV R209, 0xe00 ;  /* 0x00000e0000d17802 */ /* 0x000fc80000000f00 */
        /* <DEDUP_REMOVED lines=62> */
.L_x_7464:
[----:B------:R-:W-:Y:S01]  /*8010*/  UISETP.NE.AND UP0, UPT, UR60, URZ, UPT ;  /* 0x0000003f3c00728c */ /* 0x000fe2000bf05270 */
[----:B------:R-:W-:Y:S01]  /*8020*/  IMAD.MOV.U32 R204, RZ, RZ, R186 ;  /* 0x000000ffffcc7224 */ /* 0x000fe200078e00ba */
[----:B------:R-:W-:Y:S01]  /*8030*/  ULDC UR10, c[0x0][0x2f0] ;  /* 0x0000bc00000a7ab9 */ /* 0x000fe20000000800 */
[----:B------:R-:W-:Y:S01]  /*8040*/  ULDC UR7, c[0x0][0x288] ;  /* 0x0000a20000077ab9 */ /* 0x000fe20000000800 */
[----:B------:R-:W-:Y:S02]  /*8050*/  UMOV UR11, 0x40000040 ;  /* 0x40000040000b7882 */ /* 0x000fe40000000000 */
[----:B------:R-:W-:Y:S02]  /*8060*/  PLOP3.LUT P1, PT, PT, PT, UP0, 0x80, 0x0 ;  /* 0x000000000000781c */ /* 0x000fe40003f2f008 */
[----:B------:R-:W-:-:S03]  /*8070*/  PLOP3.LUT P2, PT, PT, PT, UP0, 0x80, 0x0 ;  /* 0x000000000000781c */ /* 0x000fc60003f4f008 */
[----:B------:R-:W-:-:S08]  /*8080*/  @UP0 ULDC UR6, c[0x0][0x44c] ;  /* 0x0001130000060ab9 */ /* 0x000fd00000000800 */
[----:B------:R-:W-:Y:S01]  /*8090*/  @P1 IMAD.HI.U32 R185, R186, UR6, RZ ;  /* 0x00000006bab91c27 */ /* 0x000fe2000f8e00ff */
[----:B------:R-:W-:-:S04]  /*80a0*/  @UP0 ULDC UR6, c[0x0][0x450] ;  /* 0x0001140000060ab9 */ /* 0x000fc80000000800 */
[----:B------:R-:W-:Y:S01]  /*80b0*/  @P2 SHF.R.U32.HI R204, RZ, UR6, R185 ;  /* 0x00000006ffcc2c19 */ /* 0x000fe200080116b9 */
[----:B------:R-:W-:Y:S01]  /*80c0*/  IMAD.MOV.U32 R185, RZ, RZ, -0x40 ;  /* 0xffffffc0ffb97424 */ /* 0x000fe200078e00ff */
[----:B------:R-:W-:-:S03]  /*80d0*/  ULDC UR6, c[0x0][0xa80] ;  /* 0x0002a00000067ab9 */ /* 0x000fc60000000800 */
[----:B------:R-:W0:Y:S01]  /*80e0*/  SHFL.IDX PT, R208, R204, 0x1, 0x1c1f ;  /* 0x003c1f00ccd07f89 */ /* 0x000e2200000e0000 */
[----:B------:R-:W-:-:S03]  /*80f0*/  IMAD R185, R200, R185, 0x1 ;  /* 0x00000001c8b97424 */ /* 0x000fc600078e02b9 */
[----:B------:R-:W1:Y:S01]  /*8100*/  SHFL.IDX PT, R204, R204, RZ, 0x1c1f ;  /* 0x001c1fffcccc7589 */ /* 0x000e6200000e0000 */
[----:B------:R-:W-:-:S04]  /*8110*/  IMAD.IADD R206, R185, 0x1, -R196 ;  /* 0x00000001b9ce7824 */ /* 0x000fc800078e0ac4 */
[----:B------:R-:W-:-:S05]  /*8120*/  IMAD R185, R195, UR10, R206 ;  /* 0x0000000ac3b97c24 */ /* 0x000fca000f8e02ce */
[----:B0-----:R-:W-:-:S04]  /*8130*/  IADD3 R206, R208, -UR7, R185 ;  /* 0x80000007d0ce7c10 */ /* 0x001fc8000fffe0b9 */
        /* <DEDUP_REMOVED lines=49> */
[C---:B------:R-:W-:Y:S02]  /*8450*/  ISETP.GT.AND P1, PT, R185.reuse, RZ, PT ;  /* 0x000000ffb900720c */ /* 0x040fe40003f24270 */
[C---:B------:R-:W-:Y:S01]  /*8460*/  ISETP.GT.AND P2, PT, R185.reuse, 0x1, PT ;  /* 0x00000001b900780c */ /* 0x040fe20003f44270 */
[----:B------:R-:W0:Y:S01]  /*8470*/  SHFL.BFLY PT, R209, R206, 0x2, 0x1f ;  /* 0x0c401f00ced17f89 */ /* 0x000e2200000e0000 */
[----:B------:R-:W-:Y:S02]  /*8480*/  FSEL R207, R152, -INF , P1 ;  /* 0xff80000098cf7808 */ /* 0x000fe40000800000 */
[----:B------:R-:W-:Y:S02]  /*8490*/  ISETP.GT.AND P1, PT, R185, 0x8, PT ;  /* 0x00000008b900780c */ /* 0x000fe40003f24270 */
[----:B------:R-:W-:-:S02]  /*84a0*/  FSEL R153, R153, -INF , P2 ;  /* 0xff80000099997808 */ /* 0x000fc40001000000 */
[----:B------:R-:W-:Y:S02]  /*84b0*/  FMNMX.FTZ R152, R207, R202, !PT ;  /* 0x000000cacf987209 */ /* 0x000fe40007810000 */
[C---:B------:R-:W-:Y:S02]  /*84c0*/  ISETP.GT.AND P2, PT, R185.reuse, 0x9, PT ;  /* 0x00000009b900780c */ /* 0x040fe40003f44270 */
[----:B------:R-:W-:Y:S02]  /*84d0*/  FSEL R156, R156, -INF , P1 ;  /* 0xff8000009c9c7808 */ /* 0x000fe40000800000 */
[----:B------:R-:W-:Y:S02]  /*84e0*/  ISETP.GT.AND P1, PT, R185, 0x10, PT ;  /* 0x00000010b900780c */ /* 0x000fe40003f24270 */
[----:B------:R-:W-:Y:S02]  /*84f0*/  FSEL R157, R157, -INF , P2 ;  /* 0xff8000009d9d7808 */ /* 0x000fe40001000000 */
[----:B------:R-:W-:-:S02]  /*8500*/  ISETP.GT.AND P2, PT, R185, 0x11, PT ;  /* 0x00000011b900780c */ /* 0x000fc40003f44270 */
[----:B------:R-:W-:Y:S02]  /*8510*/  FSEL R160, R160, -INF , P1 ;  /* 0xff800000a0a07808 */ /* 0x000fe40000800000 */
[----:B------:R-:W-:Y:S02]  /*8520*/  ISETP.GT.AND P1, PT, R185, 0x18, PT ;  /* 0x00000018b900780c */ /* 0x000fe40003f24270 */
[----:B------:R-:W-:Y:S02]  /*8530*/  FSEL R161, R161, -INF , P2 ;  /* 0xff800000a1a17808 */ /* 0x000fe40001000000 */
[----:B0-----:R-:W-:Y:S02]  /*8540*/  FMNMX.FTZ R208, R206, R209, !PT ;  /* 0x000000d1ced07209 */ /* 0x001fe40007810000 */
[----:B------:R-:W-:Y:S02]  /*8550*/  FMNMX.FTZ R209, R153, R152, !PT ;  /* 0x0000009899d17209 */ /* 0x000fe40007810000 */
[----:B------:R-:W-:Y:S01]  /*8560*/  ISETP.GT.AND P2, PT, R185, 0x19, PT ;  /* 0x00000019b900780c */ /* 0x000fe20003f44270 */
[----:B------:R-:W0:Y:S01]  /*8570*/  SHFL.BFLY PT, R211, R208, 0x1, 0x1f ;  /* 0x0c201f00d0d37f89 */ /* 0x000e2200000e0000 */
[----:B------:R-:W-:-:S02]  /*8580*/  FMNMX.FTZ R152, R156, R209, !PT ;  /* 0x000000d19c987209 */ /* 0x000fc40007810000 */
[----:B------:R-:W-:Y:S02]  /*8590*/  FSEL R164, R164, -INF , P1 ;  /* 0xff800000a4a47808 */ /* 0x000fe40000800000 */
[----:B------:R-:W-:Y:S02]  /*85a0*/  FMNMX.FTZ R209, R157, R152, !PT ;  /* 0x000000989dd17209 */ /* 0x000fe40007810000 */
[----:B------:R-:W-:Y:S02]  /*85b0*/  ISETP.GT.AND P1, PT, R185, 0x20, PT ;  /* 0x00000020b900780c */ /* 0x000fe40003f24270 */
[----:B------:R-:W-:Y:S02]  /*85c0*/  FMNMX.FTZ R152, R160, R209, !PT ;  /* 0x000000d1a0987209 */ /* 0x000fe40007810000 */
[----:B------:R-:W-:Y:S02]  /*85d0*/  FSEL R165, R165, -INF , P2 ;  /* 0xff800000a5a57808 */ /* 0x000fe40001000000 */
[----:B------:R-:W-:-:S02]  /*85e0*/  FMNMX.FTZ R209, R161, R152, !PT ;  /* 0x00000098a1d17209 */ /* 0x000fc40007810000 */
[----:B------:R-:W-:Y:S02]  /*85f0*/  ISETP.GT.AND P2, PT, R185, 0x21, PT ;  /* 0x00000021b900780c */ /* 0x000fe40003f44270 */
[----:B------:R-:W-:Y:S02]  /*8600*/  FMNMX.FTZ R204, R164, R209, !PT ;  /* 0x000000d1a4cc7209 */ /* 0x000fe40007810000 */
[----:B------:R-:W-:Y:S02]  /*8610*/  FSEL R152, R168, -INF , P1 ;  /* 0xff800000a8987808 */ /* 0x000fe40000800000 */
[----:B------:R-:W-:Y:S02]  /*8620*/  FMNMX.FTZ R209, R165, R204, !PT ;  /* 0x000000cca5d17209 */ /* 0x000fe40007810000 */
[----:B------:R-:W-:Y:S02]  /*8630*/  ISETP.GT.AND P1, PT, R185, 0x28, PT ;  /* 0x00000028b900780c */ /* 0x000fe40003f24270 */
[----:B------:R-:W-:-:S02]  /*8640*/  FSEL R206, R169, -INF , P2 ;  /* 0xff800000a9ce7808 */ /* 0x000fc40001000000 */
[----:B------:R-:W-:Y:S02]  /*8650*/  FMNMX.FTZ R209, R152, R209, !PT ;  /* 0x000000d198d17209 */ /* 0x000fe40007810000 */
[----:B0-----:R-:W-:Y:S02]  /*8660*/  FMNMX.FTZ R168, R208, R211, !PT ;  /* 0x000000d3d0a87209 */ /* 0x001fe40007810000 */
[C---:B------:R-:W-:Y:S02]  /*8670*/  ISETP.GT.AND P2, PT, R185.reuse, 0x29, PT ;  /* 0x00000029b900780c */ /* 0x040fe40003f44270 */
[----:B------:R-:W-:Y:S01]  /*8680*/  FSEL R208, R172, -INF , P1 ;  /* 0xff800000acd07808 */ /* 0x000fe20000800000 */
[----:B------:R-:W-:Y:S01]  /*8690*/  FMUL.FTZ R212, R168, UR6 ;  /* 0x00000006a8d47c20 */ /* 0x000fe20008410000 */
        /* <DEDUP_REMOVED lines=10> */
[----:B------:R-:W-:Y:S02]  /*8740*/  FSETP.NEU.FTZ.AND P4, PT, R168, -INF , PT ;  /* 0xff800000a800780b */ /* 0x000fe40003f9d000 */
[----:B------:R-:W-:Y:S02]  /*8750*/  ISETP.GT.AND P1, PT, R185, 0x39, PT ;  /* 0x00000039b900780c */ /* 0x000fe40003f24270 */
[----:B------:R-:W-:Y:S02]  /*8760*/  FSEL R213, R180, -INF , P3 ;  /* 0xff800000b4d57808 */ /* 0x000fe40001800000 */
[----:B------:R-:W-:-:S02]  /*8770*/  FMNMX.FTZ R172, R211, R172, !PT ;  /* 0x000000acd3ac7209 */ /* 0x000fc40007810000 */
[----:B------:R-:W-:Y:S02]  /*8780*/  FSEL R212, R212, RZ, P4 ;  /* 0x000000ffd4d47208 */ /* 0x000fe40002000000 */
[----:B------:R-:W-:Y:S02]  /*8790*/  FSEL R215, R181, -INF , P1 ;  /* 0xff800000b5d77808 */ /* 0x000fe40000800000 */
        /* <DEDUP_REMOVED lines=19> */
[----:B------:R-:W-:Y:S08]  /*88d0*/  MUFU.EX2 R169, R169 ;  /* 0x000000a900a97308 */ /* 0x000ff00000000800 */
[----:B------:R-:W-:Y:S01]  /*88e0*/  MUFU.EX2 R172, R172 ;  /* 0x000000ac00ac7308 */ /* 0x000fe20000000800 */
[----:B0-----:R-:W-:-:S07]  /*88f0*/  FMNMX.FTZ R155, R154, R155, !PT ;  /* 0x0000009b9a9b7209 */ /* 0x001fce0007810000 */
[----:B------:R-:W-:Y:S01]  /*8900*/  MUFU.EX2 R173, R173 ;  /* 0x000000ad00ad7308 */ /* 0x000fe20000000800 */
[----:B------:R-:W0:Y:S07]  /*8910*/  SHFL.BFLY PT, R154, R155, 0x1, 0x1f ;  /* 0x0c201f009b9a7f89 */ /* 0x000e2e00000e0000 */
[----:B------:R-:W1:Y:S08]  /*8920*/  MUFU.EX2 R176, R176 ;  /* 0x000000b000b07308 */ /* 0x000e700000000800 */
[----:B------:R-:W-:Y:S08]  /*8930*/  MUFU.EX2 R177, R177 ;  /* 0x000000b100b17308 */ /* 0x000ff00000000800 */
[----:B------:R-:W-:Y:S01]  /*8940*/  MUFU.EX2 R180, R180 ;  /* 0x000000b400b47308 */ /* 0x000fe20000000800 */
[----:B0-----:R-:W-:-:S04]  /*8950*/  FMNMX.FTZ R185, R155, R154, !PT ;  /* 0x0000009a9bb97209 */ /* 0x001fc80007810000 */
        /* <DEDUP_REMOVED lines=10> */
[----:B------:R-:W-:Y:S01]  /*8a00*/  FSEL R153, R185, RZ, P1 ;  /* 0x000000ffb9997208 */ /* 0x000fe20000800000 */
[--C-:B------:R-:W-:Y:S01]  /*8a10*/  FFMA.FTZ R156, R211, UR6, -R154.reuse ;  /* 0x00000006d39c7c23 */ /* 0x100fe2000801089a */
[----:B------:R-:W-:Y:S01]  /*8a20*/  ISETP.NE.AND P1, PT, R194, RZ, PT ;  /* 0x000000ffc200720c */ /* 0x000fe20003f25270 */
[----:B------:R-:W-:Y:S01]  /*8a30*/  FADD.FTZ R152, -R152, R203 ;  /* 0x000000cb98987221 */ /* 0x000fe20000010100 */
[----:B------:R-:W-:Y:S01]  /*8a40*/  FFMA.FTZ R217, R157, UR6, -R154 ;  /* 0x000000069dd97c23 */ /* 0x000fe2000801089a */
[----:B------:R-:W-:Y:S01]  /*8a50*/  FADD.FTZ R153, -R153, R202 ;  /* 0x000000ca99997221 */ /* 0x000fe20000010100 */
[----:B------:R-:W-:Y:S01]  /*8a60*/  FFMA.FTZ R218, R160, UR6, -R154 ;  /* 0x00000006a0da7c23 */ /* 0x000fe2000801089a */
[----:B------:R-:W-:Y:S01]  /*8a70*/  FMUL.FTZ R155, R152, UR6 ;  /* 0x00000006989b7c20 */ /* 0x000fe20008410000 */
[----:B------:R-:W-:-:S02]  /*8a80*/  VIADD R152, R201, 0x38840 ;  /* 0x00038840c9987836 */ /* 0x000fc40000000000 */
[----:B------:R-:W-:Y:S01]  /*8a90*/  FMUL.FTZ R153, R153, UR6 ;  /* 0x0000000699997c20 */ /* 0x000fe20008410000 */
[--C-:B------:R-:W-:Y:S01]  /*8aa0*/  FFMA.FTZ R223, R206, UR6, -R154.reuse ;  /* 0x00000006cedf7c23 */ /* 0x100fe2000801089a */
[----:B------:R1:W0:Y:S01]  /*8ab0*/  MUFU.EX2 R202, R155 ;  /* 0x0000009b00ca7308 */ /* 0x0002220000000800 */
[----:B------:R-:W-:Y:S01]  /*8ac0*/  FFMA.FTZ R219, R161, UR6, -R154 ;  /* 0x00000006a1db7c23 */ /* 0x000fe2000801089a */
[----:B------:R-:W-:Y:S01]  /*8ad0*/  PRMT R152, R197, 0x654, R152 ;  /* 0x00000654c5987816 */ /* 0x000fe20000000098 */
[----:B------:R-:W-:Y:S01]  /*8ae0*/  FFMA.FTZ R220, R164, UR6, -R154 ;  /* 0x00000006a4dc7c23 */ /* 0x000fe2000801089a */
[----:B------:R-:W-:Y:S02]  /*8af0*/  @!P1 IMAD R157, R205, 0x40, R192 ;  /* 0x00000040cd9d9824 */ /* 0x000fe400078e02c0 */
[--C-:B------:R-:W-:Y:S01]  /*8b00*/  FFMA.FTZ R221, R165, UR6, -R154.reuse ;  /* 0x00000006a5dd7c23 */ /* 0x100fe2000801089a */
[--C-:B------:R-:W-:Y:S01]  /*8b10*/  FFMA.FTZ R206, R208, UR6, -R154.reuse ;  /* 0x00000006d0ce7c23 */ /* 0x100fe2000801089a */
[----:B------:R-:W-:Y:S01]  /*8b20*/  FFMA.FTZ R209, R209, UR6, -R154 ;  /* 0x00000006d1d17c23 */ /* 0x000fe2000801089a */
[----:B------:R2:W3:Y:S01]  /*8b30*/  MUFU.EX2 R211, R153 ;  /* 0x0000009900d37308 */ /* 0x0004e20000000800 */
[----:B------:R-:W-:-:S02]  /*8b40*/  @!P1 IMAD R160, R157, 0x4, R198 ;  /* 0x000000049da09824 */ /* 0x000fc400078e02c6 */
[--C-:B------:R-:W-:Y:S01]  /*8b50*/  FFMA.FTZ R208, R210, UR6, -R154.reuse ;  /* 0x00000006d2d07c23 */ /* 0x100fe2000801089a */
[----:B------:R4:W-:Y:S01]  /*8b60*/  SYNCS.ARRIVE.TRANS64.RED.A1T0 RZ, [R152+URZ], RZ ;  /* 0x000000ff98ff79a7 */ /* 0x0009e2000810043f */
[--C-:B------:R-:W-:Y:S01]  /*8b70*/  FFMA.FTZ R210, R213, UR6, -R154.reuse ;  /* 0x00000006d5d27c23 */ /* 0x100fe2000801089a */
[----:B------:R-:W-:Y:S01]  /*8b80*/  FFMA.FTZ R215, R215, UR6, -R154 ;  /* 0x00000006d7d77c23 */ /* 0x000fe2000801089a */
[----:B------:R-:W-:Y:S01]  /*8b90*/  IMAD R213, R22, 0x1000, R193 ;  /* 0x0000100016d57824 */ /* 0x000fe200078e02c1 */
[----:B-1----:R-:W-:Y:S01]  /*8ba0*/  F2FP.F16.F32.PACK_AB R155, R176, R173 ;  /* 0x000000adb09b723e */ /* 0x002fe200000000ff */
[----:B------:R-:W-:Y:S01]  /*8bb0*/  MUFU.EX2 R214, R214 ;  /* 0x000000d600d67308 */ /* 0x000fe20000000800 */
[----:B0-----:R-:W-:Y:S01]  /*8bc0*/  @!P1 STS [R160+0x38420], R202 ;  /* 0x038420caa0009388 */ /* 0x001fe20000000800 */
[----:B--2---:R-:W-:Y:S01]  /*8bd0*/  F2FP.F16.F32.PACK_AB R153, R172, R169 ;  /* 0x000000a9ac99723e */ /* 0x004fe200000000ff */
[-C--:B------:R-:W-:Y:S01]  /*8be0*/  FMUL.FTZ R26, R26, R202.reuse ;  /* 0x000000ca1a1a7220 */ /* 0x080fe20000410000 */
[----:B------:R-:W-:Y:S01]  /*8bf0*/  F2FP.F16.F32.PACK_AB R157, R180, R177 ;  /* 0x000000b1b49d723e */ /* 0x000fe200000000ff */
[-C--:B------:R-:W-:Y:S01]  /*8c00*/  FMUL.FTZ R27, R27, R202.reuse ;  /* 0x000000ca1b1b7220 */ /* 0x080fe20000410000 */
[----:B------:R-:W-:Y:S01]  /*8c10*/  F2FP.F16.F32.PACK_AB R159, R204, R181 ;  /* 0x000000b5cc9f723e */ /* 0x000fe200000000ff */
[-C--:B------:R-:W-:Y:S01]  /*8c20*/  FMUL.FTZ R30, R30, R202.reuse ;  /* 0x000000ca1e1e7220 */ /* 0x080fe20000410000 */
[----:B------:R-:W4:Y:S01]  /*8c30*/  MUFU.EX2 R207, R207 ;  /* 0x000000cf00cf7308 */ /* 0x000f220000000800 */
[----:B---3--:R0:W-:Y:S01]  /*8c40*/  @!P1 STS [R160+0x38400], R211 ;  /* 0x038400d3a0009388 */ /* 0x0081e20000000800 */
[----:B------:R-:W-:Y:S01]  /*8c50*/  R2UR UR10, R213 ;  /* 0x00000000d50a72ca */ /* 0x000fe200000e0000 */
        /* <DEDUP_REMOVED lines=14> */
[----:B----4-:R-:W-:Y:S01]  /*8d40*/  F2FP.F16.F32.PACK_AB R152, R207, R214 ;  /* 0x000000d6cf98723e */ /* 0x010fe200000000ff */
        /* <DEDUP_REMOVED lines=46> */
[----:B------:R-:W2:Y:S01]  /*9030*/  MUFU.EX2 R171, R171 ;  /* 0x000000ab00ab7308 */ /* 0x000ea20000000800 */
        /* <DEDUP_REMOVED lines=87> */
[----:B------:R0:W1:Y:S01]  /*95b0*/  MUFU.EX2 R203, R156 ;  /* 0x0000009c00cb7308 */ /* 0x0000620000000800 */
[----:B------:R-:W-:Y:S01]  /*95c0*/  FMUL.FTZ R149, R149, R211 ;  /* 0x000000d395957220 */ /* 0x000fe20000410000 */
[-C--:B------:R-:W-:Y:S01]  /*95d0*/  FMUL.FTZ R150, R150, R202.reuse ;  /* 0x000000ca96967220 */ /* 0x080fe20000410000 */
[----:B------:R-:W-:Y:S01]  /*95e0*/  FMUL.FTZ R151, R151, R202 ;  /* 0x000000ca97977220 */ /* 0x000fe20000410000 */
[----:B------:R2:W-:Y:S01]  /*95f0*/  STSM.16.M88.4 [R188+0x36400], R152 ;  /* 0x03640098bc007844 */ /* 0x0005e20000000200 */
[----:B------:R-:W-:Y:S01]  /*9600*/  IADD3 R212, R213, 0x80, RZ ;  /* 0x00000080d5d47810 */ /* 0x000fe20007ffe0ff */
[----:B------:R-:W-:Y:S01]  /*9610*/  FFMA.FTZ R169, R202, R20, R169 ;  /* 0x00000014caa97223 */ /* 0x000fe200000100a9 */
[----:B------:R-:W-:Y:S01]  /*9620*/  FFMA.FTZ R214, R211, R21, R214 ;  /* 0x00000015d3d67223 */ /* 0x000fe200000100d6 */
[----:B------:R-:W-:Y:S01]  /*9630*/  MUFU.EX2 R210, R210 ;  /* 0x000000d200d27308 */ /* 0x000fe20000000800 */
[----:B0-----:R-:W-:Y:S01]  /*9640*/  F2FP.F16.F32.PACK_AB R156, R219, R218 ;  /* 0x000000dadb9c723e */ /* 0x001fe200000000ff */
[----:B------:R-:W-:Y:S01]  /*9650*/  FADD.FTZ R172, R172, R169 ;  /* 0x000000a9acac7221 */ /* 0x000fe20000010000 */
[----:B------:R-:W-:-:S03]  /*9660*/  FADD.FTZ R207, R207, R214 ;  /* 0x000000d6cfcf7221 */ /* 0x000fc60000010000 */
[----:B------:R2:W-:Y:S01]  /*9670*/  STSM.16.M88.4 [R190], R156 ;  /* 0x0000009cbe007844 */ /* 0x0005e20000000200 */
[----:B------:R-:W-:Y:S01]  /*9680*/  FADD.FTZ R173, R173, R172 ;  /* 0x000000acadad7221 */ /* 0x000fe20000010000 */
[----:B------:R-:W0:Y:S01]  /*9690*/  MUFU.EX2 R205, R215 ;  /* 0x000000d700cd7308 */ /* 0x000e220000000800 */
[----:B-1----:R-:W-:Y:S01]  /*96a0*/  F2FP.F16.F32.PACK_AB R164, R203, R208 ;  /* 0x000000d0cba4723e */ /* 0x002fe200000000ff */
[----:B------:R2:W-:Y:S01]  /*96b0*/  STSM.16.M88.4 [R187], R160 ;  /* 0x000000a0bb007844 */ /* 0x0005e20000000200 */
[----:B------:R-:W-:Y:S01]  /*96c0*/  FADD.FTZ R216, R216, R207 ;  /* 0x000000cfd8d87221 */ /* 0x000fe20000010000 */
[----:B------:R-:W-:-:S03]  /*96d0*/  FADD.FTZ R176, R176, R173 ;  /* 0x000000adb0b07221 */ /* 0x000fc60000010000 */
[----:B------:R-:W-:Y:S01]  /*96e0*/  FADD.FTZ R217, R217, R216 ;  /* 0x000000d8d9d97221 */ /* 0x000fe20000010000 */
[----:B------:R-:W1:Y:S01]  /*96f0*/  MUFU.EX2 R183, R183 ;  /* 0x000000b700b77308 */ /* 0x000e620000000800 */
[----:B------:R-:W-:Y:S02]  /*9700*/  FADD.FTZ R177, R177, R176 ;  /* 0x000000b0b1b17221 */ /* 0x000fe40000010000 */
[----:B------:R-:W-:Y:S02]  /*9710*/  FADD.FTZ R218, R218, R217 ;  /* 0x000000d9dada7221 */ /* 0x000fe40000010000 */
[----:B------:R-:W-:Y:S02]  /*9720*/  FADD.FTZ R180, R180, R177 ;  /* 0x000000b1b4b47221 */ /* 0x000fe40000010000 */
[----:B------:R-:W-:Y:S01]  /*9730*/  FADD.FTZ R219, R219, R218 ;  /* 0x000000dadbdb7221 */ /* 0x000fe20000010000 */
[----:B0-----:R-:W-:Y:S01]  /*9740*/  F2FP.F16.F32.PACK_AB R166, R205, R210 ;  /* 0x000000d2cda6723e */ /* 0x001fe200000000ff */
[----:B------:R-:W-:-:S02]  /*9750*/  FADD.FTZ R181, R181, R180 ;  /* 0x000000b4b5b57221 */ /* 0x000fc40000010000 */
[----:B------:R-:W-:Y:S02]  /*9760*/  FADD.FTZ R220, R220, R219 ;  /* 0x000000dbdcdc7221 */ /* 0x000fe40000010000 */
[----:B------:R-:W-:Y:S02]  /*9770*/  FADD.FTZ R181, R204, R181 ;  /* 0x000000b5ccb57221 */ /* 0x000fe40000010000 */
[----:B------:R-:W-:Y:S01]  /*9780*/  FADD.FTZ R221, R221, R220 ;  /* 0x000000dcdddd7221 */ /* 0x000fe20000010000 */
[----:B-1----:R-:W-:Y:S01]  /*9790*/  F2FP.F16.F32.PACK_AB R167, R183, R182 ;  /* 0x000000b6b7a7723e */ /* 0x002fe200000000ff */
[----:B------:R-:W-:Y:S02]  /*97a0*/  FADD.FTZ R170, R170, R181 ;  /* 0x000000b5aaaa7221 */ /* 0x000fe40000010000 */
[----:B------:R-:W-:Y:S02]  /*97b0*/  FADD.FTZ R222, R222, R221 ;  /* 0x000000dddede7221 */ /* 0x000fe40000010000 */
[----:B------:R2:W-:Y:S01]  /*97c0*/  STSM.16.M88.4 [R189], R164 ;  /* 0x000000a4bd007844 */ /* 0x0005e20000000200 */
[----:B------:R-:W-:Y:S01]  /*97d0*/  WARPGROUP.ARRIVE ;  /* 0x00000000000079c5 */ /* 0x000fe20000000000 */
[----:B------:R-:W-:Y:S01]  /*97e0*/  FADD.FTZ R171, R171, R170 ;  /* 0x000000aaabab7221 */ /* 0x000fe20000010000 */
[----:B------:R-:W-:-:S03]  /*97f0*/  FADD.FTZ R223, R223, R222 ;  /* 0x000000dedfdf7221 */ /* 0x000fc60000010000 */
[----:B------:R-:W-:Y:S01]  /*9800*/  FADD.FTZ R174, R174, R171 ;  /* 0x000000abaeae7221 */ /* 0x000fe20000010000 */
[----:B------:R-:W-:Y:S01]  /*9810*/  HGMMA.64x256x16.F32 R24, R152, gdesc[UR8].tnspB, R24, gsb0 ;  /* 0x43e0000898187df0 */ /* 0x000fe20008000818 */
[----:B------:R-:W-:Y:S01]  /*9820*/  R2UR UR10, R212 ;  /* 0x00000000d40a72ca */ /* 0x000fe200000e0000 */
[----:B------:R-:W-:Y:S01]  /*9830*/  UMOV UR11, 0x40000040 ;  /* 0x40000040000b7882 */ /* 0x000fe20000000000 */
[C---:B------:R-:W-:Y:S02]  /*9840*/  VIADD R212, R213.reuse, 0x100 ;  /* 0x00000100d5d47836 */ /* 0x040fe40000000000 */
[----:B------:R-:W-:Y:S01]  /*9850*/  FADD.FTZ R206, R206, R223 ;  /* 0x000000dfcece7221 */ /* 0x000fe20000010000 */
[----:B------:R-:W-:Y:S02]  /*9860*/  VIADD R213, R213, 0x180 ;  /* 0x00000180d5d57836 */ /* 0x000fe40000000000 */
[----:B------:R-:W-:Y:S01]  /*9870*/  FADD.FTZ R175, R175, R174 ;  /* 0x000000aeafaf7221 */ /* 0x000fe20000010000 */
[----:B------:R-:W-:-:S03]  /*9880*/  FADD.FTZ R209, R209, R206 ;  /* 0x000000ced1d17221 */ /* 0x000fc60000010000 */
[----:B------:R-:W-:Y:S01]  /*9890*/  FADD.FTZ R178, R178, R175 ;  /* 0x000000afb2b27221 */ /* 0x000fe20000010000 */
[----:B------:R-:W-:-:S03]  /*98a0*/  FADD.FTZ R208, R208, R209 ;  /* 0x000000d1d0d07221 */ /* 0x000fc60000010000 */
[----:B------:R-:W-:Y:S01]  /*98b0*/  FADD.FTZ R179, R179, R178 ;  /* 0x000000b2b3b37221 */ /* 0x000fe20000010000 */
[----:B------:R-:W-:-:S03]  /*98c0*/  FADD.FTZ R203, R203, R208 ;  /* 0x000000d0cbcb7221 */ /* 0x000fc60000010000 */
[----:B------:R-:W-:Y:S01]  /*98d0*/  FADD.FTZ R20, R182, R179 ;  /* 0x000000b3b6147221 */ /* 0x000fe20000010000 */
[----:B------:R-:W-:-:S03]  /*98e0*/  FADD.FTZ R210, R210, R203 ;  /* 0x000000cbd2d27221 */ /* 0x000fc60000010000 */
[----:B------:R-:W-:Y:S01]  /*98f0*/  FADD.FTZ R20, R183, R20 ;  /* 0x00000014b7147221 */ /* 0x000fe20000010000 */
[----:B------:R-:W-:Y:S01]  /*9900*/  FADD.FTZ R21, R205, R210 ;  /* 0x000000d2cd157221 */ /* 0x000fe20000010000 */
[----:B------:R-:W-:Y:S02]  /*9910*/  WARPGROUP.DEPBAR.LE gsb0, 0x0 ;  /* 0x00008000000079c5 */ /* 0x000fe40000010000 */
[----:B------:R-:W-:-:S06]  /*9920*/  WARPGROUP.ARRIVE ;  /* 0x00000000000079c5 */ /* 0x000fcc0000000000 */
        /* <DEDUP_REMOVED lines=24> */
.L_x_7465:
[C---:B------:R-:W-:Y:S01]  /*9ab0*/  ISETP.GT.AND P1, PT, R200.reuse, UR39, PT ;  /* 0x00000027c8007c0c */ /* 0x040fe2000bf24270 */
[----:B------:R-:W-:Y:S02]  /*9ac0*/  VIADD R152, R201, 0x38860 ;  /* 0x00038860c9987836 */ /* 0x000fe40000000000 */
[----:B------:R-:W-:Y:S02]  /*9ad0*/  VIADD R200, R200, 0xffffffff ;  /* 0xffffffffc8c87836 */ /* 0x000fe40000000000 */
[----:B------:R-:W-:Y:S01]  /*9ae0*/  IMAD.MOV.U32 R203, RZ, RZ, R168 ;  /* 0x000000ffffcb7224 */ /* 0x000fe200078e00a8 */
[----:B------:R-:W-:Y:S01]  /*9af0*/  PRMT R152, R197, 0x654, R152 ;  /* 0x00000654c5987816 */ /* 0x000fe20000000098 */
[----:B------:R-:W-:Y:S02]  /*9b00*/  IMAD.MOV.U32 R202, RZ, RZ, R185 ;  /* 0x000000ffffca7224 */ /* 0x000fe400078e00b9 */
[----:B------:R-:W-:Y:S01]  /*9b10*/  IMAD.MOV.U32 R205, RZ, RZ, R22 ;  /* 0x000000ffffcd7224 */ /* 0x000fe200078e0016 */
[----:B------:R0:W-:Y:S03]  /*9b20*/  SYNCS.ARRIVE.TRANS64.RED.A1T0 RZ, [R152+URZ], RZ ;  /* 0x000000ff98ff79a7 */ /* 0x0001e6000810043f */
[----:B------:R-:W-:Y:S05]  /*9b30*/  @P1 BRA `(.L_x_7466) ;  /* 0xffffffcc00481947 */ /* 0x000fea000383ffff */
.L_x_7455:
[----:B------:R-:W-:-:S13]  /*9b40*/  ISETP.GE.AND P1, PT, R200, UR61, PT ;  /* 0x0000003dc8007c0c */ /* 0x000fda000bf26270 */
[----:B------:R-:W-:Y:S05]  /*9b50*/  @!P1 BRA `(.L_x_7467) ;  /* 0x0000002800dc9947 */ /* 0x000fea0003800000 */
[----:B------:R-:W-:Y:S01]  /*9b60*/  IMAD.MOV.U32 R209, RZ, RZ, R168 ;  /* 0x000000ffffd17224 */ /* 0x000fe200078e00a8 */
[----:B------:R-:W-:Y:S01]  /*9b70*/  ULDC UR39, c[0x0][0xa80] ;  /* 0x0002a00000277ab9 */ /* 0x000fe20000000800 */
[----:B------:R-:W-:Y:S02]  /*9b80*/  IMAD.MOV.U32 R186, RZ, RZ, R185 ;  /* 0x000000ffffba7224 */ /* 0x000fe400078e00b9 */
[----:B------:R-:W-:-:S07]  /*9b90*/  IMAD.MOV.U32 R211, RZ, RZ, R22 ;  /* 0x000000ffffd37224 */ /* 0x000fce00078e0016 */
.L_x_7478:
[----:B------:R-:W-:-:S05]  /*9ba0*/  VIADD R22, R211, 0x1 ;  /* 0x00000001d3167836 */ /* 0x000fca0000000000 */
[----:B------:R-:W-:-:S04]  /*9bb0*/  ISETP.NE.AND P1, PT, R22, 0x2, PT ;  /* 0x000000021600780c */ /* 0x000fc80003f25270 */
[----:B01----:R-:W-:Y:S02]  /*9bc0*/  SEL R152, RZ, 0x1, P1 ;  /* 0x00000001ff987807 */ /* 0x003fe40000800000 */
[----:B------:R-:W-:Y:S02]  /*9bd0*/  SEL R22, R22, RZ, P1 ;  /* 0x000000ff16167207 */ /* 0x000fe40000800000 */
[----:B------:R-:W-:-:S13]  /*9be0*/  R2UR UR6, R152 ;  /* 0x00000000980672ca */ /* 0x000fda00000e0000 */
[----:B------:R-:W-:Y:S01]  /*9bf0*/  ULOP3.LUT UR38, UR38, UR6, URZ, 0x3c, !UPT ;  /* 0x0000000626267292 */ /* 0x000fe2000f8e3c3f */
[----:B------:R-:W-:Y:S11]  /*9c00*/  @!P0 BRA `(.L_x_7468) ;  /* 0x0000000000048947 */ /* 0x000ff60003800000 */
[----:B------:R-:W-:Y:S01]  /*9c10*/  BPT.TRAP 0x1 ;  /* 0x000000040000795c */ /* 0x000fe20000300000 */
.L_x_7468:
[----:B------:R-:W-:Y:S02]  /*9c20*/  IMAD.U32 R196, RZ, RZ, UR38 ;  /* 0x00000026ffc47e24 */ /* 0x000fe4000f8e00ff */
[----:B------:R-:W-:-:S03]  /*9c30*/  IMAD R195, R22, 0x8, R198 ;  /* 0x0000000816c37824 */ /* 0x000fc600078e02c6 */
[----:B------:R-:W-:-:S04]  /*9c40*/  SHF.L.U32 R196, R196, 0x1f, RZ ;  /* 0x0000001fc4c47819 */ /* 0x000fc800000006ff */
[----:B------:R0:W1:Y:S01]  /*9c50*/  SYNCS.PHASECHK.TRANS64.TRYWAIT P1, [R195+URZ+0x38830], R196 ;  /* 0x038830c4c30075a7 */ /* 0x000062000802017f */
[----:B------:R-:W-:Y:S05]  /*9c60*/  @!P0 BRA `(.L_x_7469) ;  /* 0x0000000000048947 */ /* 0x000fea0003800000 */
[----:B------:R-:W-:Y:S01]  /*9c70*/  BPT.TRAP 0x1 ;  /* 0x000000040000795c */ /* 0x000fe20000300000 */
.L_x_7469:
[----:B------:R-:W-:Y:S01]  /*9c80*/  IMAD R185, R22, 0x200, R191 ;  /* 0x0000020016b97824 */ /* 0x000fe200078e02bf */
[----:B-1----:R-:W-:Y:S06]  /*9c90*/  @P1 BRA `(.L_x_7470) ;  /* 0x0000000000081947 */ /* 0x002fec0003800000 */
[----:B------:R-:W1:Y:S02]  /*9ca0*/  SYNCS.PHASECHK.TRANS64.TRYWAIT P1, [R195+URZ+0x38830], R196 ;  /* 0x038830c4c30075a7 */ /* 0x000e64000802017f */
[----:B-1----:R-:W-:Y:S05]  /*9cb0*/  @!P1 BRA `(.L_x_7471) ;  /* 0x000000a4004c9947 */ /* 0x002fea0003800000 */
.L_x_7470:
[----:B------:R-:W-:Y:S01]  /*9cc0*/  R2UR UR58, R185 ;  /* 0x00000000b93a72ca */ /* 0x000fe200000e0000 */
[----:B------:R-:W-:Y:S01]  /*9cd0*/  WARPGROUP.ARRIVE ;  /* 0x00000000000079c5 */ /* 0x000fe20000000000 */
[----:B------:R-:W-:Y:S01]  /*9ce0*/  R2UR UR56, R10 ;  /* 0x000000000a3872ca */ /* 0x000fe200000e0000 */
[----:B------:R-:W-:Y:S01]  /*9cf0*/  UMOV UR59, 0x40000040 ;  /* 0x40000040003b7882 */ /* 0x000fe20000000000 */
[----:B------:R-:W-:Y:S01]  /*9d00*/  R2UR UR57, R11 ;  /* 0x000000000b3972ca */ /* 0x000fe200000e0000 */
[----:B------:R-:W-:-:S12]  /*9d10*/  VIADD R201, R185, 0x2 ;  /* 0x00000002b9c97836 */ /* 0x000fd80000000000 */
[----:B------:R-:W-:Y:S01]  /*9d20*/  HGMMA.64x64x16.F32 R152, gdesc[UR56], RZ, !UPT, gsb0 ;  /* 0x00e00000389879f0 */ /* 0x000fe2000c0008ff */
[----:B------:R-:W-:Y:S01]  /*9d30*/  R2UR UR58, R201 ;  /* 0x00000000c93a72ca */ /* 0x000fe200000e0000 */
[----:B------:R-:W-:Y:S01]  /*9d40*/  UMOV UR59, 0x40000040 ;  /* 0x40000040003b7882 */ /* 0x000fe20000000000 */
[----:B------:R-:W-:Y:S01]  /*9d50*/  R2UR UR56, R8 ;  /* 0x00000000083872ca */ /* 0x000fe200000e0000 */
[----:B------:R-:W-:Y:S01]  /*9d60*/  VIADD R201, R185, 0x4 ;  /* 0x00000004b9c97836 */ /* 0x000fe20000000000 */
[----:B------:R-:W-:Y:S02]  /*9d70*/  R2UR UR57, R9 ;  /* 0x00000000093972ca */ /* 0x000fe400000e0000 */
[----:B------:R-:W-:Y:S01]  /*9d80*/  IADD3 R185, R185, 0x6, RZ ;  /* 0x00000006b9b97810 */ /* 0x000fe20007ffe0ff */
[----:B------:R-:W-:Y:S02]  /*9d90*/  WARPGROUP.DEPBAR.LE gsb0, 0x0 ;  /* 0x00008000000079c5 */ /* 0x000fe40000010000 */
[----:B------:R-:W-:-:S08]  /*9da0*/  WARPGROUP.ARRIVE ;  /* 0x00000000000079c5 */ /* 0x000fd00000000000 */
[----:B------:R-:W-:Y:S01]  /*9db0*/  HGMMA.64x64x16.F32 R152, gdesc[UR56], R152, gsb0 ;  /* 0x00e00000389879f0 */ /* 0x000fe20008000898 */
[----:B------:R-:W-:Y:S01]  /*9dc0*/  R2UR UR58, R201 ;  /* 0x00000000c93a72ca */ /* 0x000fe200000e0000 */
[----:B------:R-:W-:Y:S01]  /*9dd0*/  UMOV UR59, 0x40000040 ;  /* 0x40000040003b7882 */ /* 0x000fe20000000000 */
[----:B------:R-:W-:Y:S02]  /*9de0*/  R2UR UR56, R16 ;  /* 0x00000000103872ca */ /* 0x000fe400000e0000 */
[----:B------:R-:W-:Y:S01]  /*9df0*/  R2UR UR57, R17 ;  /* 0x00000000113972ca */ /* 0x000fe200000e0000 */
[----:B------:R-:W-:Y:S02]  /*9e00*/  WARPGROUP.DEPBAR.LE gsb0, 0x0 ;  /* 0x00008000000079c5 */ /* 0x000fe40000010000 */
[----:B------:R-:W-:-:S10]  /*9e10*/  WARPGROUP.ARRIVE ;  /* 0x00000000000079c5 */ /* 0x000fd40000000000 */
[----:B------:R-:W-:Y:S01]  /*9e20*/  HGMMA.64x64x16.F32 R152, gdesc[UR56], R152, gsb0 ;  /* 0x00e00000389879f0 */ /* 0x000fe20008000898 */
[----:B------:R-:W-:Y:S01]  /*9e30*/  R2UR UR58, R185 ;  /* 0x00000000b93a72ca */ /* 0x000fe200000e0000 */
[----:B------:R-:W-:Y:S01]  /*9e40*/  UMOV UR59, 0x40000040 ;  /* 0x40000040003b7882 */ /* 0x000fe20000000000 */
        /* <DEDUP_REMOVED lines=8> */
.L_x_7472:
[----:B------:R2:W3:Y:S01]  /*9ed0*/  SYNCS.PHASECHK.TRANS64.TRYWAIT P1, [R195+URZ+0x38850], R196 ;  /* 0x038850c4c30075a7 */ /* 0x0004e2000802017f */
[----:B------:R-:W-:Y:S05]  /*9ee0*/  @!P0 BRA `(.L_x_7473) ;  /* 0x0000000000048947 */ /* 0x000fea0003800000 */
[----:B------:R-:W-:Y:S01]  /*9ef0*/  BPT.TRAP 0x1 ;  /* 0x000000040000795c */ /* 0x000fe20000300000 */
.L_x_7473:
[----:B------:R-:W-:Y:S01]  /*9f00*/  IMAD R185, R22, 0x1000, R18 ;  /* 0x0000100016b97824 */ /* 0x000fe200078e0212 */
[----:B---3--:R-:W-:Y:S06]  /*9f10*/  @P1 BRA `(.L_x_7474) ;  /* 0x0000000000081947 */ /* 0x008fec0003800000 */
[----:B------:R-:W3:Y:S02]  /*9f20*/  SYNCS.PHASECHK.TRANS64.TRYWAIT P1, [R195+URZ+0x38850], R196 ;  /* 0x038850c4c30075a7 */ /* 0x000ee4000802017f */
[----:B---3--:R-:W-:Y:S05]  /*9f30*/  @!P1 BRA `(.L_x_7475) ;  /* 0x000000a000c09947 */ /* 0x008fea0003800000 */
.L_x_7474:
[----:B------:R-:W-:Y:S01]  /*9f40*/  R2UR UR58, R185 ;  /* 0x00000000b93a72ca */ /* 0x000fe200000e0000 */
[----:B------:R-:W-:Y:S01]  /*9f50*/  WARPGROUP.ARRIVE ;  /* 0x00000000000079c5 */ /* 0x000fe20000000000 */
[----:B------:R-:W-:Y:S01]  /*9f60*/  R2UR UR56, R6 ;  /* 0x00000000063872ca */ /* 0x000fe200000e0000 */
[----:B------:R-:W-:Y:S01]  /*9f70*/  UMOV UR59, 0x40000040 ;  /* 0x40000040003b7882 */ /* 0x000fe20000000000 */
[----:B------:R-:W-:Y:S01]  /*9f80*/  R2UR UR57, R7 ;  /* 0x00000000073972ca */ /* 0x000fe200000e0000 */
[C---:B0123--:R-:W-:Y:S01]  /*9f90*/  VIADD R196, R185.reuse, 0x2 ;  /* 0x00000002b9c47836 */ /* 0x04ffe20000000000 */
        /* <DEDUP_REMOVED lines=11> */
[----:B------:R-:W-:Y:S01]  /*a050*/  HGMMA.64x64x16.F32 R152, gdesc[UR56], R152, gsb0 ;  /* 0x00e00000389879f0 */ /* 0x000fe20008000898 */
[----:B------:R-:W-:Y:S01]  /*a060*/  R2UR UR58, R196 ;  /* 0x00000000c43a72ca */ /* 0x000fe200000e0000 */
[----:B------:R-:W-:Y:S01]  /*a070*/  UMOV UR59, 0x40000040 ;  /* 0x40000040003b7882 */ /* 0x000fe20000000000 */
[----:B------:R-:W-:Y:S01]  /*a080*/  R2UR UR56, R2 ;  /* 0x00000000023872ca */ /* 0x000fe200000e0000 */
[----:B------:R-:W-:Y:S01]  /*a090*/  VIADD R196, R185, 0x4 ;  /* 0x00000004b9c47836 */ /* 0x000fe20000000000 */
[----:B------:R-:W-:Y:S01]  /*a0a0*/  R2UR UR57, R3 ;  /* 0x00000000033972ca */ /* 0x000fe200000e0000 */
[----:B------:R-:W0:Y:S01]  /*a0b0*/  S2R R201, SR_TID.X ;  /* 0x0000000000c97919 */ /* 0x000e220000002100 */
[----:B------:R-:W-:Y:S01]  /*a0c0*/  UMOV UR55, 0x40000040 ;  /* 0x4000004000377882 */ /* 0x000fe20000000000 */
[----:B0-----:R-:W-:Y:S01]  /*a0d0*/  SHF.R.U32.HI R201, RZ, 0x7, R201 ;  /* 0x00000007ffc97819 */ /* 0x001fe200000116c9 */
[----:B------:R-:W-:-:S02]  /*a0e0*/  WARPGROUP.DEPBAR.LE gsb0, 0x0 ;  /* 0x00008000000079c5 */ /* 0x000fc40000010000 */
[----:B------:R-:W-:-:S07]  /*a0f0*/  WARPGROUP.ARRIVE ;  /* 0x00000000000079c5 */ /* 0x000fce0000000000 */
[----:B------:R-:W-:Y:S01]  /*a100*/  HGMMA.64x64x16.F32 R152, gdesc[UR56], R152, gsb0 ;  /* 0x00e00000389879f0 */ /* 0x000fe20008000898 */
[----:B------:R-:W-:Y:S01]  /*a110*/  R2UR UR58, R196 ;  /* 0x00000000c43a72ca */ /* 0x000fe200000e0000 */
[----:B------:R-:W-:Y:S01]  /*a120*/  UMOV UR59, 0x40000040 ;  /* 0x40000040003b7882 */ /* 0x000fe20000000000 */
[----:B------:R-:W-:Y:S01]  /*a130*/  R2UR UR56, R4 ;  /* 0x00000000043872ca */ /* 0x000fe200000e0000 */
[----:B------:R-:W-:Y:S01]  /*a140*/  VIADD R196, R185, 0x6 ;  /* 0x00000006b9c47836 */ /* 0x000fe20000000000 */
[----:B------:R-:W-:Y:S01]  /*a150*/  R2UR UR57, R5 ;  /* 0x00000000053972ca */ /* 0x000fe200000e0000 */
[----:B------:R-:W-:Y:S02]  /*a160*/  WARPGROUP.DEPBAR.LE gsb0, 0x0 ;  /* 0x00008000000079c5 */ /* 0x000fe40000010000 */
[----:B------:R-:W-:-:S10]  /*a170*/  WARPGROUP.ARRIVE ;  /* 0x00000000000079c5 */ /* 0x000fd40000000000 */
[----:B------:R-:W-:Y:S01]  /*a180*/  HGMMA.64x64x16.F32 R152, gdesc[UR56], R152, gsb0 ;  /* 0x00e00000389879f0 */ /* 0x000fe20008000898 */
[----:B------:R-:W-:Y:S01]  /*a190*/  R2UR UR58, R196 ;  /* 0x00000000c43a72ca */ /* 0x000fe200000e0000 */
[----:B------:R-:W-:Y:S01]  /*a1a0*/  UMOV UR59, 0x40000040 ;  /* 0x40000040003b7882 */ /* 0x000fe20000000000 */
[----:B------:R-:W-:Y:S01]  /*a1b0*/  R2UR UR56, R12 ;  /* 0x000000000c3872ca */ /* 0x000fe200000e0000 */
[----:B------:R-:W-:Y:S01]  /*a1c0*/  VIADD R196, R185, 0x200 ;  /* 0x00000200b9c47836 */ /* 0x000fe20000000000 */
[----:B------:R-:W-:-:S04]  /*a1d0*/  R2UR UR57, R13 ;  /* 0x000000000d3972ca */ /* 0x000fc800000e0000 */
        /* <DEDUP_REMOVED lines=23> */
[----:B------:R-:W-:Y:S02]  /*a350*/  WARPGROUP.DEPBAR.LE gsb0, 0x0 ;  /* 0x00008000000079c5 */ /* 0x000fe40000010000 */
[----:B------:R-:W-:Y:S01]  /*a360*/  WARPGROUP.ARRIVE ;  /* 0x00000000000079c5 */ /* 0x000fe20000000000 */
[----:B------:R0:W1:Y:S05]  /*a370*/  SHFL.IDX PT, R196, R201, RZ, 0x1f ;  /* 0x00001fffc9c47589 */ /* 0x00006a00000e0000 */
[----:B------:R-:W-:Y:S01]  /*a380*/  HGMMA.64x64x16.F32 R152, gdesc[UR56], R152, gsb0 ;  /* 0x00e00000389879f0 */ /* 0x000fe20008000898 */
[----:B------:R-:W-:Y:S01]  /*a390*/  UMOV UR57, 0x40000040 ;  /* 0x4000004000397882 */ /* 0x000fe20000000000 */
[----:B------:R-:W-:Y:S01]  /*a3a0*/  UMOV UR59, 0x40000040 ;  /* 0x40000040003b7882 */ /* 0x000fe20000000000 */
[----:B0-----:R-:W-:-:S02]  /*a3b0*/  IADD3 R201, R185, 0x800, RZ ;  /* 0x00000800b9c97810 */ /* 0x001fc40007ffe0ff */
[----:B-1----:R-:W-:-:S04]  /*a3c0*/  ISETP.GT.AND P1, PT, R196, 0x7f, PT ;  /* 0x0000007fc400780c */ /* 0x002fc80003f24270 */
[----:B------:R-:W-:-:S05]  /*a3d0*/  SEL R196, RZ, 0x2, !P1 ;  /* 0x00000002ffc47807 */ /* 0x000fca0004800000 */
[----:B------:R-:W-:Y:S02]  /*a3e0*/  IMAD.IADD R202, R184, 0x1, R196 ;  /* 0x00000001b8ca7824 */ /* 0x000fe400078e02c4 */
[----:B------:R-:W-:-:S03]  /*a3f0*/  IMAD.IADD R203, R196, 0x1, R201 ;  /* 0x00000001c4cb7824 */ /* 0x000fc600078e02c9 */
[----:B------:R-:W-:Y:S01]  /*a400*/  R2UR UR56, R202 ;  /* 0x00000000ca3872ca */ /* 0x000fe200000e0000 */
[----:B------:R-:W-:Y:S01]  /*a410*/  IMAD.MOV.U32 R202, RZ, RZ, 0x4 ;  /* 0x00000004ffca7424 */ /* 0x000fe200078e00ff */
[----:B------:R-:W-:-:S04]  /*a420*/  R2UR UR58, R203 ;  /* 0x00000000cb3a72ca */ /* 0x000fc800000e0000 */
        /* <DEDUP_REMOVED lines=206> */
.L_x_7476:
[----:B------:R-:W-:Y:S01]  /*b110*/  FMNMX.FTZ R196, R152, R186, !PT ;  /* 0x000000ba98c47209 */ /* 0x000fe20007810000 */
[----:B------:R-:W-:Y:S01]  /*b120*/  UMOV UR6, UR39 ;  /* 0x0000002700067c82 */ /* 0x000fe20008000000 */
[----:B------:R-:W-:Y:S01]  /*b130*/  ISETP.NE.AND P1, PT, R194, RZ, PT ;  /* 0x000000ffc200720c */ /* 0x000fe20003f25270 */
[----:B------:R-:W-:Y:S01]  /*b140*/  IMAD R218, R22, 0x1000, R193 ;  /* 0x0000100016da7824 */ /* 0x000fe200078e02c1 */
[----:B------:R-:W-:Y:S01]  /*b150*/  FMNMX.FTZ R185, R153, R196, !PT ;  /* 0x000000c499b97209 */ /* 0x000fe20007810000 */
[----:B------:R-:W-:-:S03]  /*b160*/  UMOV UR11, 0x40000040 ;  /* 0x40000040000b7882 */ /* 0x000fc60000000000 */
[----:B------:R-:W-:Y:S02]  /*b170*/  FMNMX.FTZ R196, R156, R185, !PT ;  /* 0x000000b99cc47209 */ /* 0x000fe40007810000 */
[----:B------:R-:W-:Y:S02]  /*b180*/  R2UR UR10, R218 ;  /* 0x00000000da0a72ca */ /* 0x000fe400000e0000 */
        /* <DEDUP_REMOVED lines=30> */
[----:B------:R-:W0:Y:S01]  /*b370*/  MUFU.EX2 R186, R202 ;  /* 0x000000ca00ba7308 */ /* 0x000e220000000800 */
        /* <DEDUP_REMOVED lines=18> */
[----:B------:R-:W-:Y:S01]  /*b4a0*/  MUFU.EX2 R201, R201 ;  /* 0x000000c900c97308 */ /* 0x000fe20000000800 */
[----:B0-----:R-:W-:Y:S01]  /*b4b0*/  FMUL.FTZ R24, R24, R186 ;  /* 0x000000ba18187220 */ /* 0x001fe20000410000 */
[----:B------:R-:W-:Y:S01]  /*b4c0*/  FMNMX.FTZ R153, R179, R152, !PT ;  /* 0x00000098b3997209 */ /* 0x000fe20007810000 */
[-C--:B------:R-:W-:Y:S01]  /*b4d0*/  FMUL.FTZ R25, R25, R186.reuse ;  /* 0x000000ba19197220 */ /* 0x080fe20000410000 */
[-C--:B------:R-:W-:Y:S01]  /*b4e0*/  FMUL.FTZ R28, R28, R186.reuse ;  /* 0x000000ba1c1c7220 */ /* 0x080fe20000410000 */
[-C--:B------:R-:W-:Y:S01]  /*b4f0*/  FMUL.FTZ R29, R29, R186.reuse ;  /* 0x000000ba1d1d7220 */ /* 0x080fe20000410000 */
[----:B------:R-:W-:Y:S01]  /*b500*/  FMNMX.FTZ R152, R182, R153, !PT ;  /* 0x00000099b6987209 */ /* 0x000fe20007810000 */
[-C--:B------:R-:W-:Y:S01]  /*b510*/  FMUL.FTZ R32, R32, R186.reuse ;  /* 0x000000ba20207220 */ /* 0x080fe20000410000 */
[----:B------:R-:W-:Y:S01]  /*b520*/  MUFU.EX2 R196, R196 ;  /* 0x000000c400c47308 */ /* 0x000fe20000000800 */
[----:B------:R-:W-:Y:S01]  /*b530*/  FMUL.FTZ R33, R33, R186 ;  /* 0x000000ba21217220 */ /* 0x000fe20000410000 */
[----:B------:R-:W-:Y:S01]  /*b540*/  FMNMX.FTZ R152, R183, R152, !PT ;  /* 0x00000098b7987209 */ /* 0x000fe20007810000 */
[-C--:B------:R-:W-:Y:S01]  /*b550*/  FMUL.FTZ R36, R36, R186.reuse ;  /* 0x000000ba24247220 */ /* 0x080fe20000410000 */
[-C--:B------:R-:W-:Y:S01]  /*b560*/  FMUL.FTZ R37, R37, R186.reuse ;  /* 0x000000ba25257220 */ /* 0x080fe20000410000 */
[-C--:B------:R-:W-:Y:S01]  /*b570*/  FMUL.FTZ R40, R40, R186.reuse ;  /* 0x000000ba28287220 */ /* 0x080fe20000410000 */
[-C--:B------:R-:W-:Y:S01]  /*b580*/  FMUL.FTZ R41, R41, R186.reuse ;  /* 0x000000ba29297220 */ /* 0x080fe20000410000 */
[----:B------:R-:W0:Y:S01]  /*b590*/  SHFL.BFLY PT, R153, R152, 0x2, 0x1f ;  /* 0x0c401f0098997f89 */ /* 0x000e2200000e0000 */
        /* <DEDUP_REMOVED lines=23> */
[----:B0-----:R-:W-:Y:S01]  /*b710*/  FMNMX.FTZ R153, R152, R153, !PT ;  /* 0x0000009998997209 */ /* 0x001fe20007810000 */
[----:B------:R-:W0:Y:S01]  /*b720*/  MUFU.EX2 R205, R205 ;  /* 0x000000cd00cd7308 */ /* 0x000e220000000800 */
[-C--:B------:R-:W-:Y:S01]  /*b730*/  FMUL.FTZ R84, R84, R186.reuse ;  /* 0x000000ba54547220 */ /* 0x080fe20000410000 */
[-C--:B------:R-:W-:Y:S01]  /*b740*/  FMUL.FTZ R85, R85, R186.reuse ;  /* 0x000000ba55557220 */ /* 0x080fe20000410000 */
[-C--:B------:R-:W-:Y:S01]  /*b750*/  FMUL.FTZ R88, R88, R186.reuse ;  /* 0x000000ba58587220 */ /* 0x080fe20000410000 */
[----:B------:R-:W1:Y:S01]  /*b760*/  SHFL.BFLY PT, R168, R153, 0x1, 0x1f ;  /* 0x0c201f0099a87f89 */ /* 0x000e6200000e0000 */
        /* <DEDUP_REMOVED lines=23> */
[----:B-1----:R-:W-:Y:S01]  /*b8e0*/  FMNMX.FTZ R168, R153, R168, !PT ;  /* 0x000000a899a87209 */ /* 0x002fe20007810000 */
[----:B------:R-:W-:Y:S01]  /*b8f0*/  FFMA.FTZ R153, R181, UR6, -R210 ;  /* 0x00000006b5997c23 */ /* 0x000fe200080108d2 */
[-C--:B------:R-:W-:Y:S01]  /*b900*/  FMUL.FTZ R128, R128, R186.reuse ;  /* 0x000000ba80807220 */ /* 0x080fe20000410000 */
[-C--:B------:R-:W-:Y:S01]  /*b910*/  FMUL.FTZ R129, R129, R186.reuse ;  /* 0x000000ba81817220 */ /* 0x080fe20000410000 */
[----:B------:R-:W-:Y:S01]  /*b920*/  MUFU.EX2 R169, R169 ;  /* 0x000000a900a97308 */ /* 0x000fe20000000800 */
[----:B------:R-:W-:Y:S01]  /*b930*/  FADD.FTZ R152, -R168, R209 ;  /* 0x000000d1a8987221 */ /* 0x000fe20000010100 */
[-C--:B------:R-:W-:Y:S01]  /*b940*/  FMUL.FTZ R132, R132, R186.reuse ;  /* 0x000000ba84847220 */ /* 0x080fe20000410000 */
[-C--:B------:R-:W-:Y:S01]  /*b950*/  FMUL.FTZ R133, R133, R186.reuse ;  /* 0x000000ba85857220 */ /* 0x080fe20000410000 */
[-C--:B------:R-:W-:Y:S01]  /*b960*/  FMUL.FTZ R136, R136, R186.reuse ;  /* 0x000000ba88887220 */ /* 0x080fe20000410000 */
[----:B------:R-:W-:Y:S01]  /*b970*/  FMUL.FTZ R181, R152, UR6 ;  /* 0x0000000698b57c20 */ /* 0x000fe20008410000 */
[----:B------:R-:W-:Y:S01]  /*b980*/  FMUL.FTZ R152, R168, UR6 ;  /* 0x00000006a8987c20 */ /* 0x000fe20008410000 */
[-C--:B------:R-:W-:Y:S01]  /*b990*/  FMUL.FTZ R137, R137, R186.reuse ;  /* 0x000000ba89897220 */ /* 0x080fe20000410000 */
[----:B------:R0:W-:Y:S01]  /*b9a0*/  MUFU.EX2 R209, R153 ;  /* 0x0000009900d17308 */ /* 0x0001e20000000800 */
[----:B------:R-:W-:Y:S01]  /*b9b0*/  FMUL.FTZ R140, R140, R186 ;  /* 0x000000ba8c8c7220 */ /* 0x000fe20000410000 */
[----:B------:R-:W-:Y:S01]  /*b9c0*/  FFMA.FTZ R210, R154, UR6, -R152 ;  /* 0x000000069ad27c23 */ /* 0x000fe20008010898 */
[----:B------:R-:W-:-:S02]  /*b9d0*/  VIADD R154, R195, 0x38840 ;  /* 0x00038840c39a7836 */ /* 0x000fc40000000000 */
[--C-:B------:R-:W-:Y:S01]  /*b9e0*/  FFMA.FTZ R213, R155, UR6, -R152.reuse ;  /* 0x000000069bd57c23 */ /* 0x100fe20008010898 */
[--C-:B------:R-:W-:Y:S01]  /*b9f0*/  FFMA.FTZ R212, R158, UR6, -R152.reuse ;  /* 0x000000069ed47c23 */ /* 0x100fe20008010898 */
[--C-:B------:R-:W-:Y:S01]  /*ba00*/  FFMA.FTZ R215, R159, UR6, -R152.reuse ;  /* 0x000000069fd77c23 */ /* 0x100fe20008010898 */
[----:B------:R-:W-:Y:S01]  /*ba10*/  FFMA.FTZ R214, R162, UR6, -R152 ;  /* 0x00000006a2d67c23 */ /* 0x000fe20008010898 */
[----:B------:R-:W1:Y:S01]  /*ba20*/  MUFU.EX2 R181, R181 ;  /* 0x000000b500b57308 */ /* 0x000e620000000800 */
[----:B0-----:R-:W-:Y:S01]  /*ba30*/  @!P1 IMAD R153, R211, 0x40, R192 ;  /* 0x00000040d3999824 */ /* 0x001fe200078e02c0 */
[----:B------:R-:W-:Y:S01]  /*ba40*/  PRMT R154, R197, 0x654, R154 ;  /* 0x00000654c59a7816 */ /* 0x000fe2000000009a */
[--C-:B------:R-:W-:Y:S01]  /*ba50*/  FFMA.FTZ R217, R163, UR6, -R152.reuse ;  /* 0x00000006a3d97c23 */ /* 0x100fe20008010898 */
[----:B------:R-:W-:Y:S01]  /*ba60*/  FFMA.FTZ R216, R166, UR6, -R152 ;  /* 0x00000006a6d87c23 */ /* 0x000fe20008010898 */
[----:B------:R-:W-:Y:S02]  /*ba70*/  @!P1 IMAD R153, R153, 0x4, R198 ;  /* 0x0000000499999824 */ /* 0x000fe400078e02c6 */
[--C-:B------:R-:W-:Y:S01]  /*ba80*/  FFMA.FTZ R219, R167, UR6, -R152.reuse ;  /* 0x00000006a7db7c23 */ /* 0x100fe20008010898 */
[--C-:B------:R-:W-:Y:S01]  /*ba90*/  FFMA.FTZ R170, R170, UR6, -R152.reuse ;  /* 0x00000006aaaa7c23 */ /* 0x100fe20008010898 */
[--C-:B------:R-:W-:Y:S01]  /*baa0*/  FFMA.FTZ R171, R171, UR6, -R152.reuse ;  /* 0x00000006abab7c23 */ /* 0x100fe20008010898 */
[--C-:B------:R-:W-:Y:S01]  /*bab0*/  FFMA.FTZ R174, R174, UR6, -R152.reuse ;  /* 0x00000006aeae7c23 */ /* 0x100fe20008010898 */
[--C-:B------:R-:W-:Y:S01]  /*bac0*/  FFMA.FTZ R175, R175, UR6, -R152.reuse ;  /* 0x00000006afaf7c23 */ /* 0x100fe20008010898 */
[----:B------:R0:W-:Y:S01]  /*bad0*/  SYNCS.ARRIVE.TRANS64.RED.A1T0 RZ, [R154+URZ], RZ ;  /* 0x000000ff9aff79a7 */ /* 0x0001e2000810043f */
[--C-:B------:R-:W-:Y:S01]  /*bae0*/  FFMA.FTZ R178, R178, UR6, -R152.reuse ;  /* 0x00000006b2b27c23 */ /* 0x100fe20008010898 */
[--C-:B------:R-:W-:Y:S01]  /*baf0*/  FFMA.FTZ R179, R179, UR6, -R152.reuse ;  /* 0x00000006b3b37c23 */ /* 0x100fe20008010898 */
[--C-:B------:R-:W-:Y:S01]  /*bb00*/  FFMA.FTZ R182, R182, UR6, -R152.reuse ;  /* 0x00000006b6b67c23 */ /* 0x100fe20008010898 */
[----:B------:R-:W-:Y:S01]  /*bb10*/  FFMA.FTZ R183, R183, UR6, -R152 ;  /* 0x00000006b7b77c23 */ /* 0x000fe20008010898 */
[----:B------:R-:W-:Y:S01]  /*bb20*/  @!P1 STS [R153+0x38400], R186 ;  /* 0x038400ba99009388 */ /* 0x000fe20000000800 */
[----:B------:R-:W-:Y:S01]  /*bb30*/  MUFU.EX2 R210, R210 ;  /* 0x000000d200d27308 */ /* 0x000fe20000000800 */
[----:B------:R-:W-:Y:S01]  /*bb40*/  F2FP.F16.F32.PACK_AB R152, R196, R201 ;  /* 0x000000c9c498723e */ /* 0x000fe200000000ff */
[-C--:B-1----:R-:W-:Y:S01]  /*bb50*/  FMUL.FTZ R26, R26, R181.reuse ;  /* 0x000000b51a1a7220 */ /* 0x082fe20000410000 */
[----:B------:R1:W-:Y:S01]  /*bb60*/  @!P1 STS [R153+0x38420], R181 ;  /* 0x038420b599009388 */ /* 0x0003e20000000800 */
[----:B0-----:R-:W-:Y:S01]  /*bb70*/  F2FP.F16.F32.PACK_AB R154, R203, R202 ;  /* 0x000000cacb9a723e */ /* 0x001fe200000000ff */
[-C--:B------:R-:W-:Y:S01]  /*bb80*/  FMUL.FTZ R27, R27, R181.reuse ;  /* 0x000000b51b1b7220 */ /* 0x080fe20000410000 */
[----:B------:R-:W-:Y:S01]  /*bb90*/  F2FP.F16.F32.PACK_AB R158, R207, R206 ;  /* 0x000000cecf9e723e */ /* 0x000fe200000000ff */
[-C--:B------:R-:W-:Y:S01]  /*bba0*/  FMUL.FTZ R30, R30, R181.reuse ;  /* 0x000000b51e1e7220 */ /* 0x080fe20000410000 */
[----:B------:R-:W1:Y:S01]  /*bbb0*/  MUFU.EX2 R213, R213 ;  /* 0x000000d500d57308 */ /* 0x000e620000000800 */
        /* <DEDUP_REMOVED lines=82> */
[----:B------:R-:W-:Y:S01]  /*c0e0*/  FMUL.FTZ R151, R151, R181 ;  /* 0x000000b597977220 */ /* 0x000fe20000410000 */
[----:B------:R1:W-:Y:S01]  /*c0f0*/  STSM.16.M88.4 [R188+0x36400], R152 ;  /* 0x03640098bc007844 */ /* 0x0003e20000000200 */
[----:B------:R-:W-:-:S02]  /*c100*/  VIADD R211, R218, 0x80 ;  /* 0x00000080dad37836 */ /* 0x000fc40000000000 */
[----:B------:R-:W-:Y:S01]  /*c110*/  FFMA.FTZ R21, R186, R21, R201 ;  /* 0x00000015ba157223 */ /* 0x000fe200000100c9 */
[----:B------:R-:W-:Y:S01]  /*c120*/  FFMA.FTZ R20, R181, R20, R210 ;  /* 0x00000014b5147223 */ /* 0x000fe200000100d2 */
[----:B------:R-:W-:Y:S01]  /*c130*/  MUFU.EX2 R174, R174 ;  /* 0x000000ae00ae7308 */ /* 0x000fe20000000800 */
[----:B------:R1:W-:Y:S01]  /*c140*/  STSM.16.M88.4 [R190], R156 ;  /* 0x0000009cbe007844 */ /* 0x0003e20000000200 */
        /* <DEDUP_REMOVED lines=15> */
[----:B------:R-:W0:Y:S01]  /*c240*/  MUFU.EX2 R177, R177 ;  /* 0x000000b100b17308 */ /* 0x000e220000000800 */
[----:B--2---:R-:W-:Y:S01]  /*c250*/  F2FP.F16.F32.PACK_AB R163, R175, R174 ;  /* 0x000000aeafa3723e */ /* 0x004fe200000000ff */
[----:B------:R-:W-:Y:S01]  /*c260*/  FADD.FTZ R207, R207, R206 ;  /* 0x000000cecfcf7221 */ /* 0x000fe20000010000 */
[----:B------:R-:W-:-:S03]  /*c270*/  FADD.FTZ R219, R219, R216 ;  /* 0x000000d8dbdb7221 */ /* 0x000fc60000010000 */
[----:B------:R1:W-:Y:S01]  /*c280*/  STSM.16.M88.4 [R187], R160 ;  /* 0x000000a0bb007844 */ /* 0x0003e20000000200 */
[----:B------:R-:W-:Y:S01]  /*c290*/  FADD.FTZ R208, R208, R207 ;  /* 0x000000cfd0d07221 */ /* 0x000fe20000010000 */
[----:B------:R-:W2:Y:S01]  /*c2a0*/  MUFU.EX2 R180, R180 ;  /* 0x000000b400b47308 */ /* 0x000ea20000000800 */
[----:B------:R-:W-:Y:S02]  /*c2b0*/  FADD.FTZ R170, R170, R219 ;  /* 0x000000dbaaaa7221 */ /* 0x000fe40000010000 */
[----:B------:R-:W-:Y:S02]  /*c2c0*/  FADD.FTZ R169, R169, R208 ;  /* 0x000000d0a9a97221 */ /* 0x000fe40000010000 */
[----:B------:R-:W-:Y:S02]  /*c2d0*/  FADD.FTZ R171, R171, R170 ;  /* 0x000000aaabab7221 */ /* 0x000fe40000010000 */
[----:B------:R-:W-:Y:S01]  /*c2e0*/  FADD.FTZ R172, R172, R169 ;  /* 0x000000a9acac7221 */ /* 0x000fe20000010000 */
[----:B------:R-:W-:Y:S01]  /*c2f0*/  MUFU.EX2 R178, R178 ;  /* 0x000000b200b27308 */ /* 0x000fe20000000800 */
[----:B0-----:R-:W-:Y:S01]  /*c300*/  F2FP.F16.F32.PACK_AB R164, R177, R176 ;  /* 0x000000b0b1a4723e */ /* 0x001fe200000000ff */
[----:B------:R-:W-:Y:S01]  /*c310*/  FADD.FTZ R174, R174, R171 ;  /* 0x000000abaeae7221 */ /* 0x000fe20000010000 */
[----:B------:R-:W-:-:S03]  /*c320*/  FADD.FTZ R173, R173, R172 ;  /* 0x000000acadad7221 */ /* 0x000fc60000010000 */
[----:B------:R-:W-:Y:S01]  /*c330*/  FADD.FTZ R175, R175, R174 ;  /* 0x000000aeafaf7221 */ /* 0x000fe20000010000 */
[----:B------:R-:W-:Y:S01]  /*c340*/  FADD.FTZ R176, R176, R173 ;  /* 0x000000adb0b07221 */ /* 0x000fe20000010000 */
[----:B------:R-:W0:Y:S01]  /*c350*/  MUFU.EX2 R179, R179 ;  /* 0x000000b300b37308 */ /* 0x000e220000000800 */
[----:B--2---:R-:W-:Y:S02]  /*c360*/  F2FP.F16.F32.PACK_AB R166, R209, R180 ;  /* 0x000000b4d1a6723e */ /* 0x004fe400000000ff */
[----:B------:R-:W-:-:S04]  /*c370*/  FADD.FTZ R177, R177, R176 ;  /* 0x000000b0b1b17221 */ /* 0x000fc80000010000 */
[----:B------:R-:W-:Y:S01]  /*c380*/  FADD.FTZ R180, R180, R177 ;  /* 0x000000b1b4b47221 */ /* 0x000fe20000010000 */
[----:B------:R-:W2:Y:S03]  /*c390*/  MUFU.EX2 R182, R182 ;  /* 0x000000b600b67308 */ /* 0x000ea60000000800 */
[----:B------:R-:W-:-:S05]  /*c3a0*/  FADD.FTZ R21, R209, R180 ;  /* 0x000000b4d1157221 */ /* 0x000fca0000010000 */
[----:B------:R-:W3:Y:S01]  /*c3b0*/  MUFU.EX2 R183, R183 ;  /* 0x000000b700b77308 */ /* 0x000ee20000000800 */
[----:B0-----:R-:W-:Y:S01]  /*c3c0*/  F2FP.F16.F32.PACK_AB R165, R179, R178 ;  /* 0x000000b2b3a5723e */ /* 0x001fe200000000ff */
[----:B------:R-:W-:-:S04]  /*c3d0*/  FADD.FTZ R178, R178, R175 ;  /* 0x000000afb2b27221 */ /* 0x000fc80000010000 */
[----:B------:R-:W-:-:S04]  /*c3e0*/  FADD.FTZ R179, R179, R178 ;  /* 0x000000b2b3b37221 */ /* 0x000fc80000010000 */
[----:B--2---:R-:W-:Y:S01]  /*c3f0*/  FADD.FTZ R20, R182, R179 ;  /* 0x000000b3b6147221 */ /* 0x004fe20000010000 */
[----:B---3--:R-:W-:-:S03]  /*c400*/  F2FP.F16.F32.PACK_AB R167, R183, R182 ;  /* 0x000000b6b7a7723e */ /* 0x008fc600000000ff */
[----:B------:R-:W-:Y:S02]  /*c410*/  FADD.FTZ R20, R183, R20 ;  /* 0x00000014b7147221 */ /* 0x000fe40000010000 */
[----:B------:R1:W-:Y:S01]  /*c420*/  STSM.16.M88.4 [R189], R164 ;  /* 0x000000a4bd007844 */ /* 0x0003e20000000200 */
[----:B------:R-:W-:-:S06]  /*c430*/  WARPGROUP.ARRIVE ;  /* 0x00000000000079c5 */ /* 0x000fcc0000000000 */
        /* <DEDUP_REMOVED lines=32> */
.L_x_7477:
        /* <DEDUP_REMOVED lines=9> */
.L_x_7467:
[----:B------:R-:W2:Y:S01]  /*c6d0*/  SHFL.BFLY PT, R0, R21, 0x2, 0x1f ;  /* 0x0c401f0015007f89 */ /* 0x000ea200000e0000 */
[----:B------:R-:W-:Y:S08]  /*c6e0*/  BAR.ARV 0x8, 0x100 ;  /* 0x0204000000007b1d */ /* 0x000ff00000002000 */
[----:B------:R-:W-:Y:S01]  /*c6f0*/  BAR.SYNC.DEFER_BLOCKING 0xf, 0x100 ;  /* 0x03c4000000007b1d */ /* 0x000fe20000010000 */
[----:B------:R-:W-:Y:S01]  /*c700*/  ISETP.NE.AND P0, PT, R194, RZ, PT ;  /* 0x000000ffc200720c */ /* 0x000fe20003f05270 */
[----:B------:R-:W-:Y:S01]  /*c710*/  IMAD.U32 R8, RZ, RZ, UR6 ;  /* 0x00000006ff087e24 */ /* 0x000fe2000f8e00ff */
[----:B------:R-:W-:-:S03]  /*c720*/  LEA R7, R22, R192, 0x6 ;  /* 0x000000c016077211 */ /* 0x000fc600078e30ff */
[----:B------:R-:W3:Y:S01]  /*c730*/  SHFL.BFLY PT, R5, R20, 0x2, 0x1f ;  /* 0x0c401f0014057f89 */ /* 0x000ee200000e0000 */
[----:B--2---:R-:W-:-:S07]  /*c740*/  FADD.FTZ R2, R0, R21 ;  /* 0x0000001500027221 */ /* 0x004fce0000010000 */
[----:B------:R-:W-:Y:S01]  /*c750*/  @!P0 IMAD R198, R7, 0x4, R198 ;  /* 0x0000000407c68824 */ /* 0x000fe200078e02c6 */
[----:B------:R-:W2:Y:S01]  /*c760*/  SHFL.BFLY PT, R3, R2, 0x1, 0x1f ;  /* 0x0c201f0002037f89 */ /* 0x000ea200000e0000 */
[----:B---3--:R-:W-:-:S05]  /*c770*/  FADD.FTZ R5, R5, R20 ;  /* 0x0000001405057221 */ /* 0x008fca0000010000 */
[----:B------:R-:W3:Y:S01]  /*c780*/  SHFL.BFLY PT, R0, R5, 0x1, 0x1f ;  /* 0x0c201f0005007f89 */ /* 0x000ee200000e0000 */
[----:B--2---:R-:W-:Y:S01]  /*c790*/  FADD.FTZ R4, R2, R3 ;  /* 0x0000000302047221 */ /* 0x004fe20000010000 */
[----:B------:R-:W-:Y:S02]  /*c7a0*/  IMAD.MOV.U32 R3, RZ, RZ, RZ ;  /* 0x000000ffff037224 */ /* 0x000fe400078e00ff */
[----:B------:R-:W-:Y:S02]  /*c7b0*/  IMAD.MOV.U32 R2, RZ, RZ, -0x800000 ;  /* 0xff800000ff027424 */ /* 0x000fe400078e00ff */
[----:B------:R-:W-:-:S13]  /*c7c0*/  FSETP.NE.FTZ.AND P1, PT, R4, RZ, PT ;  /* 0x000000ff0400720b */ /* 0x000fda0003f35000 */
[----:B------:R-:W2:Y:S01]  /*c7d0*/  @P1 MUFU.RCP R3, R4 ;  /* 0x0000000400031308 */ /* 0x000ea20000001000 */
[----:B---3--:R-:W-:Y:S01]  /*c7e0*/  FADD.FTZ R6, R5, R0 ;  /* 0x0000000005067221 */ /* 0x008fe20000010000 */
[----:B------:R-:W-:-:S04]  /*c7f0*/  IMAD.MOV.U32 R0, RZ, RZ, RZ ;  /* 0x000000ffff007224 */ /* 0x000fc800078e00ff */
[----:B------:R-:W-:Y:S02]  /*c800*/  FSETP.NE.FTZ.AND P2, PT, R6, RZ, PT ;  /* 0x000000ff0600720b */ /* 0x000fe40003f55000 */
[----:B------:R3:W4:Y:S01]  /*c810*/  @P1 MUFU.LG2 R5, R4 ;  /* 0x0000000400051308 */ /* 0x0007220000000c00 */
[----:B--2---:R2:W-:Y:S01]  /*c820*/  @!P0 STS [R198+0x38400], R3 ;  /* 0x03840003c6008388 */ /* 0x0045e20000000800 */
[----:B---3--:R-:W-:Y:S02]  /*c830*/  IMAD.MOV.U32 R4, RZ, RZ, -0x800000 ;  /* 0xff800000ff047424 */ /* 0x008fe400078e00ff */
[----:B------:R-:W-:-:S07]  /*c840*/  FMUL.FTZ R24, R24, R3 ;  /* 0x0000000318187220 */ /* 0x000fce0000410000 */
[----:B------:R-:W3:Y:S01]  /*c850*/  @P2 MUFU.RCP R0, R6 ;  /* 0x0000000600002308 */ /* 0x000ee20000001000 */
[----:B------:R-:W-:Y:S01]  /*c860*/  @P2 FMUL.FTZ R8, R8, 0.69314718246459960938 ;  /* 0x3f31721808082820 */ /* 0x000fe20000410000 */
[-C--:B------:R-:W-:Y:S01]  /*c870*/  FMUL.FTZ R25, R25, R3.reuse ;  /* 0x0000000319197220 */ /* 0x080fe20000410000 */
[-C--:B------:R-:W-:Y:S01]  /*c880*/  FMUL.FTZ R28, R28, R3.reuse ;  /* 0x000000031c1c7220 */ /* 0x080fe20000410000 */
[-C--:B------:R-:W-:Y:S01]  /*c890*/  FMUL.FTZ R29, R29, R3.reuse ;  /* 0x000000031d1d7220 */ /* 0x080fe20000410000 */
[----:B----4-:R-:W-:Y:S01]  /*c8a0*/  @P1 FMUL.FTZ R5, R5, 0.69314718246459960938 ;  /* 0x3f31721805051820 */ /* 0x010fe20000410000 */
[-C--:B------:R-:W-:Y:S01]  /*c8b0*/  FMUL.FTZ R32, R32, R3.reuse ;  /* 0x0000000320207220 */ /* 0x080fe20000410000 */
[-C--:B------:R-:W-:Y:S01]  /*c8c0*/  FMUL.FTZ R33, R33, R3.reuse ;  /* 0x0000000321217220 */ /* 0x080fe20000410000 */
[----:B------:R4:W5:Y:S01]  /*c8d0*/  @P2 MUFU.LG2 R7, R6 ;  /* 0x0000000600072308 */ /* 0x0009620000000c00 */
        /* <DEDUP_REMOVED lines=8> */
[----:B---3--:R2:W-:Y:S01]  /*c960*/  @!P0 STS [R198+0x38420], R0 ;  /* 0x03842000c6008388 */ /* 0x0085e20000000800 */
[----:B----4-:R-:W-:-:S02]  /*c970*/  IMAD.U32 R6, RZ, RZ, UR6 ;  /* 0x00000006ff067e24 */ /* 0x010fc4000f8e00ff */
[-C--:B------:R-:W-:Y:S01]  /*c980*/  FMUL.FTZ R52, R52, R3.reuse ;  /* 0x0000000334347220 */ /* 0x080fe20000410000 */
[-C--:B------:R-:W-:Y:S01]  /*c990*/  FMUL.FTZ R53, R53, R3.reuse ;  /* 0x0000000335357220 */ /* 0x080fe20000410000 */
[-C--:B------:R-:W-:Y:S01]  /*c9a0*/  FMUL.FTZ R56, R56, R3.reuse ;  /* 0x0000000338387220 */ /* 0x080fe20000410000 */
[----:B------:R-:W-:Y:S01]  /*c9b0*/  @P1 FMUL.FTZ R6, R6, 0.69314718246459960938 ;  /* 0x3f31721806061820 */ /* 0x000fe20000410000 */
[-C--:B------:R-:W-:Y:S01]  /*c9c0*/  FMUL.FTZ R57, R57, R3.reuse ;  /* 0x0000000339397220 */ /* 0x080fe20000410000 */
[-C--:B------:R-:W-:Y:S01]  /*c9d0*/  FMUL.FTZ R60, R60, R3.reuse ;  /* 0x000000033c3c7220 */ /* 0x080fe20000410000 */
[----:B-----5:R-:W-:Y:S01]  /*c9e0*/  @P2 FMUL.FTZ R7, R7, 0.69314718246459960938 ;  /* 0x3f31721807072820 */ /* 0x020fe20000410000 */
        /* <DEDUP_REMOVED lines=112> */
[----:B--2---:R-:W-:Y:S06]  /*d0f0*/  BAR.ARV 0xe, 0x100 ;  /* 0x0384000000007b1d */ /* 0x004fec0000002000 */
.L_x_7436:
[----:B------:R-:W-:Y:S05]  /*d100*/  @P0 BRA `(.L_x_7479) ;  /* 0x0000002400080947 */ /* 0x000fea0003800000 */
[----:B------:R-:W2:Y:S01]  /*d110*/  LDL R156, [R1] ;  /* 0x00000000019c7983 */ /* 0x000ea20000100800 */
[----:B------:R-:W3:Y:S01]  /*d120*/  S2UR UR5, SR_CgaCtaId ;  /* 0x00000000000579c3 */ /* 0x000ee20000008800 */
[----:B------:R-:W-:Y:S01]  /*d130*/  UMOV UR4, 0x400 ;  /* 0x0000040000047882 */ /* 0x000fe20000000000 */
[----:B------:R-:W4:Y:S06]  /*d140*/  S2R R0, SR_TID.X ;  /* 0x0000000000007919 */ /* 0x000f2c0000002100 */
[----:B------:R-:W5:Y:S08]  /*d150*/  S2UR UR6, SR_CTAID.Y ;  /* 0x00000000000679c3 */ /* 0x000f700000002600 */
[----:B------:R-:W5:Y:S08]  /*d160*/  LDC R10, c[0x0][0xd50] ;  /* 0x00035400ff0a7b82 */ /* 0x000f700000000800 */
[----:B------:R-:W0:Y:S01]  /*d170*/  LDC R6, c[0x0][0xce8] ;  /* 0x00033a00ff067b82 */ /* 0x000e220000000800 */
[----:B---3--:R-:W-:-:S04]  /*d180*/  ULEA UR4, UR5, UR4, 0x18 ;  /* 0x0000000405047291 */ /* 0x008fc8000f8ec03f */
[----:B------:R-:W-:-:S04]  /*d190*/  UIADD3 UR4, UR4, 0x38820, URZ ;  /* 0x0003882004047890 */ /* 0x000fc8000fffe03f */
[----:B------:R-:W-:Y:S01]  /*d1a0*/  UPRMT UR4, URZ, 0x654, UR4 ;  /* 0x000006543f047896 */ /* 0x000fe20008000004 */
[----:B------:R-:W-:Y:S01]  /*d1b0*/  BAR.SYNC.DEFER_BLOCKING 0x1, 0x100 ;  /* 0x0044000000007b1d */ /* 0x000fe20000010000 */
[----:B----4-:R-:W-:-:S05]  /*d1c0*/  VIADD R20, R0, 0xffffff80 ;  /* 0xffffff8000147836 */ /* 0x010fca0000000000 */
[----:B------:R-:W-:-:S04]  /*d1d0*/  SHF.R.S32.HI R21, RZ, 0x1f, R20 ;  /* 0x0000001fff157819 */ /* 0x000fc80000011414 */
[----:B------:R-:W-:-:S04]  /*d1e0*/  LEA.HI R9, R21, R20, RZ, 0x7 ;  /* 0x0000001415097211 */ /* 0x000fc800078f38ff */
[----:B------:R-:W-:Y:S02]  /*d1f0*/  SHF.R.S32.HI R0, RZ, 0x7, R9 ;  /* 0x00000007ff007819 */ /* 0x000fe40000011409 */
[----:B------:R-:W-:Y:S02]  /*d200*/  LOP3.LUT R5, R9, 0xffffff80, RZ, 0xc0, !PT ;  /* 0xffffff8009057812 */ /* 0x000fe400078ec0ff */
[----:B0-----:R-:W-:Y:S01]  /*d210*/  ISETP.NE.AND P1, PT, R6, 0x1, PT ;  /* 0x000000010600780c */ /* 0x001fe20003f25270 */
[----:B------:R-:W0:Y:S02]  /*d220*/  SHFL.IDX PT, R7, R0, RZ, 0x1f ;  /* 0x00001fff00077589 */ /* 0x000e2400000e0000 */
[----:B------:R-:W-:Y:S01]  /*d230*/  IMAD.IADD R8, R20, 0x1, -R5 ;  /* 0x0000000114087824 */ /* 0x000fe200078e0a05 */
[----:B------:R-:W-:Y:S04]  /*d240*/  SYNCS.ARRIVE.TRANS64.RED.A1T0 RZ, [UR4], RZ ;  /* 0x000000ffffff79a7 */ /* 0x000fe80008100404 */
[----:B------:R-:W-:-:S02]  /*d250*/  SHF.R.S32.HI R155, RZ, 0x1f, R8 ;  /* 0x0000001fff9b7819 */ /* 0x000fc40000011408 */
[----:B0-----:R-:W-:Y:S02]  /*d260*/  ISETP.NE.AND P0, PT, R7, RZ, PT ;  /* 0x000000ff0700720c */ /* 0x001fe40003f05270 */
[----:B------:R-:W-:-:S04]  /*d270*/  LEA.HI R7, R155, R8, RZ, 0x2 ;  /* 0x000000089b077211 */ /* 0x000fc800078f10ff */
[----:B------:R-:W-:Y:S02]  /*d280*/  SHF.R.S32.HI R154, RZ, 0x2, R7 ;  /* 0x00000002ff9a7819 */ /* 0x000fe40000011407 */
[----:B--2---:R-:W-:-:S13]  /*d290*/  R2UR UR7, R156 ;  /* 0x000000009c0772ca */ /* 0x004fda00000e0000 */
[----:B------:R-:W-:-:S04]  /*d2a0*/  IMAD R3, RZ, RZ, -UR7 ;  /* 0x80000007ff037e24 */ /* 0x000fc8000f8e02ff */
[----:B-----5:R-:W-:Y:S01]  /*d2b0*/  IMAD R3, R10, R3, UR6 ;  /* 0x000000060a037e24 */ /* 0x020fe2000f8e0203 */
[----:B------:R-:W-:-:S04]  /*d2c0*/  USHF.R.S32.HI UR6, URZ, 0x1f, UR7 ;  /* 0x0000001f3f067899 */ /* 0x000fc80008011407 */
[----:B------:R-:W-:Y:S01]  /*d2d0*/  SHF.R.S32.HI R5, RZ, 0x1f, R3 ;  /* 0x0000001fff057819 */ /* 0x000fe20000011403 */
[----:B------:R-:W-:Y:S07]  /*d2e0*/  @P0 BRA `(.L_x_7480) ;  /* 0x0000000400480947 */ /* 0x000fee0003800000 */
[----:B------:R-:W0:Y:S01]  /*d2f0*/  LDC R16, c[0x0][0xce8] ;  /* 0x00033a00ff107b82 */ /* 0x000e220000000800 */
[----:B------:R-:W-:Y:S01]  /*d300*/  LOP3.LUT R9, R9, 0xffffff80, RZ, 0xc0, !PT ;  /* 0xffffff8009097812 */ /* 0x000fe200078ec0ff */
[----:B------:R-:W2:Y:S01]  /*d310*/  S2R R22, SR_CTAID.X ;  /* 0x0000000000167919 */ /* 0x000ea20000002500 */
[----:B------:R-:W-:Y:S01]  /*d320*/  LEA.HI R11, R21, R20, RZ, 0x2 ;  /* 0x00000014150b7211 */ /* 0x000fe200078f10ff */
[----:B------:R-:W-:Y:S01]  /*d330*/  ULDC.64 UR4, c[0x0][0xcd0] ;  /* 0x0003340000047ab9 */ /* 0x000fe20000000a00 */
[----:B------:R-:W-:Y:S01]  /*d340*/  R2UR UR10, R156 ;  /* 0x000000009c0a72ca */ /* 0x000fe200000e0000 */
[C---:B------:R-:W-:Y:S01]  /*d350*/  IMAD.IADD R23, R20.reuse, 0x1, -R9 ;  /* 0x0000000114177824 */ /* 0x040fe200078e0a09 */
[----:B------:R-:W-:Y:S01]  /*d360*/  LOP3.LUT R11, R11, 0xfffffffc, RZ, 0xc0, !PT ;  /* 0xfffffffc0b0b7812 */ /* 0x000fe200078ec0ff */
[----:B------:R-:W3:Y:S03]  /*d370*/  S2UR UR7, SR_CTAID.Z ;  /* 0x00000000000779c3 */ /* 0x000ee60000002700 */
[----:B------:R-:W-:Y:S01]  /*d380*/  SHF.R.S32.HI R10, RZ, 0x1f, R23 ;  /* 0x0000001fff0a7819 */ /* 0x000fe20000011417 */
[----:B------:R-:W-:-:S03]  /*d390*/  IMAD.IADD R11, R20, 0x1, -R11 ;  /* 0x00000001140b7824 */ /* 0x000fc600078e0a0b */
[CC--:B-1----:R-:W-:Y:S01]  /*d3a0*/  LEA.HI R152, R10.reuse, R23.reuse, RZ, 0x2 ;  /* 0x000000170a987211 */ /* 0x0c2fe200078f10ff */
[----:B------:R-:W1:Y:S01]  /*d3b0*/  LDC.64 R18, c[0x0][0xcd8] ;  /* 0x00033600ff127b82 */ /* 0x000e620000000a00 */
[----:B------:R-:W-:Y:S01]  /*d3c0*/  LEA.HI R10, R10, R23, RZ, 0x5 ;  /* 0x000000170a0a7211 */ /* 0x000fe200078f28ff */
[----:B------:R-:W-:Y:S01]  /*d3d0*/  UIMAD.WIDE.U32 UR8, UR10, UR4, URZ ;  /* 0x000000040a0872a5 */ /* 0x000fe2000f8e003f */
[--C-:B------:R-:W-:Y:S01]  /*d3e0*/  SHF.R.S32.HI R9, RZ, 0x2, R152.reuse ;  /* 0x00000002ff097819 */ /* 0x100fe20000011498 */
[----:B------:R-:W-:Y:S01]  /*d3f0*/  UIMAD UR4, UR6, UR4, URZ ;  /* 0x00000004060472a4 */ /* 0x000fe2000f8e023f */
[----:B------:R-:W-:Y:S02]  /*d400*/  SHF.R.S32.HI R12, RZ, 0x1f, R152 ;  /* 0x0000001fff0c7819 */ /* 0x000fe40000011498 */
[----:B------:R-:W-:Y:S01]  /*d410*/  SHF.R.S32.HI R10, RZ, 0x5, R10 ;  /* 0x00000005ff0a7819 */ /* 0x000fe2000001140a */
[----:B------:R-:W-:Y:S01]  /*d420*/  UIMAD UR4, UR10, UR5, UR4 ;  /* 0x000000050a0472a4 */ /* 0x000fe2000f8e0204 */
[----:B0-----:R-:W-:-:S02]  /*d430*/  ISETP.NE.AND P0, PT, R16, 0x1, PT ;  /* 0x000000011000780c */ /* 0x001fc40003f05270 */
[----:B------:R-:W-:Y:S01]  /*d440*/  LEA.HI R12, R12, R9, RZ, 0x3 ;  /* 0x000000090c0c7211 */ /* 0x000fe200078f18ff */
[----:B------:R-:W-:Y:S01]  /*d450*/  UIADD3 UR4, UR9, UR4, URZ ;  /* 0x0000000409047290 */ /* 0x000fe2000fffe03f */
[----:B------:R-:W-:Y:S02]  /*d460*/  LOP3.LUT R152, R152, 0x7ffffffc, RZ, 0xc0, !PT ;  /* 0x7ffffffc98987812 */ /* 0x000fe400078ec0ff */
[----:B------:R-:W-:Y:S01]  /*d470*/  LOP3.LUT R12, R12, 0xfffffff8, RZ, 0xc0, !PT ;  /* 0xfffffff80c0c7812 */ /* 0x000fe200078ec0ff */
[----:B---3--:R-:W-:Y:S02]  /*d480*/  USHF.R.S32.HI UR5, URZ, 0x1f, UR7 ;  /* 0x0000001f3f057899 */ /* 0x008fe40008011407 */
[----:B------:R-:W-:Y:S02]  /*d490*/  IMAD.IADD R152, R23, 0x1, -R152 ;  /* 0x0000000117987824 */ /* 0x000fe400078e0a98 */
[----:B------:R-:W-:Y:S01]  /*d4a0*/  IMAD.IADD R9, R9, 0x1, -R12 ;  /* 0x0000000109097824 */ /* 0x000fe200078e0a0c */
[----:B------:R-:W-:Y:S01]  /*d4b0*/  LEA.HI R12, R11, R11, RZ, 0x1 ;  /* 0x0000000b0b0c7211 */ /* 0x000fe200078f08ff */
[----:B------:R-:W0:Y:S01]  /*d4c0*/  @P0 LDC R14, c[0x0][0xcec] ;  /* 0x00033b00ff0e0b82 */ /* 0x000e220000000800 */
[----:B------:R-:W-:-:S02]  /*d4d0*/  IMAD.SHL.U32 R152, R152, 0x2, RZ ;  /* 0x0000000298987824 */ /* 0x000fc400078e00ff */
[----:B------:R-:W-:Y:S01]  /*d4e0*/  LOP3.LUT R12, R12, 0x1ffffffe, RZ, 0xc0, !PT ;  /* 0x1ffffffe0c0c7812 */ /* 0x000fe200078ec0ff */
[----:B------:R-:W-:Y:S02]  /*d4f0*/  IMAD R153, R10, 0x10, R9 ;  /* 0x000000100a997824 */ /* 0x000fe400078e0209 */
[----:B------:R-:W-:Y:S02]  /*d500*/  IMAD.U32 R10, RZ, RZ, UR8 ;  /* 0x00000008ff0a7e24 */ /* 0x000fe4000f8e00ff */
[----:B------:R-:W3:Y:S01]  /*d510*/  @P0 LDC R17, c[0x0][0xcf0] ;  /* 0x00033c00ff110b82 */ /* 0x000ee20000000800 */
[----:B------:R-:W-:Y:S02]  /*d520*/  IMAD.IADD R12, R11, 0x1, -R12 ;  /* 0x000000010b0c7824 */ /* 0x000fe400078e0a0c */
[----:B------:R-:W-:Y:S01]  /*d530*/  IMAD.U32 R11, RZ, RZ, UR9 ;  /* 0x00000009ff0b7e24 */ /* 0x000fe2000f8e00ff */
[----:B------:R-:W-:Y:S01]  /*d540*/  MOV R11, UR4 ;  /* 0x00000004000b7c02 */ /* 0x000fe20008000f00 */
[----:B------:R-:W-:-:S02]  /*d550*/  IMAD R9, R12, 0x8, R153 ;  /* 0x000000080c097824 */ /* 0x000fc400078e0299 */
[----:B-1----:R-:W-:Y:S01]  /*d560*/  IMAD R12, R18, UR5, RZ ;  /* 0x00000005120c7c24 */ /* 0x002fe2000f8e02ff */
[----:B------:R-:W-:Y:S01]  /*d570*/  ULDC.64 UR4, c[0x0][0xce0] ;  /* 0x0003380000047ab9 */ /* 0x000fe20000000a00 */
[----:B--2---:R-:W-:Y:S02]  /*d580*/  IMAD R9, R22, 0x40, R9 ;  /* 0x0000004016097824 */ /* 0x004fe400078e0209 */
[----:B------:R-:W-:Y:S02]  /*d590*/  IMAD R15, R19, UR7, R12 ;  /* 0x00000007130f7c24 */ /* 0x000fe4000f8e020c */
[----:B------:R-:W-:Y:S02]  /*d5a0*/  IMAD.MOV.U32 R13, RZ, RZ, R9 ;  /* 0x000000ffff0d7224 */ /* 0x000fe400078e0009 */
        /* <DEDUP_REMOVED lines=8> */
[----:B------:R-:W-:-:S03]  /*d630*/  IADD3 R10, P0, R13, R10, RZ ;  /* 0x0000000a0d0a7210 */ /* 0x000fc60007f1e0ff */
[----:B------:R-:W-:Y:S02]  /*d640*/  IMAD R9, R16, R14, R9 ;  /* 0x0000000e10097224 */ /* 0x000fe400078e0209 */
[----:B------:R-:W-:Y:S01]  /*d650*/  IMAD R14, R3, UR5, R12 ;  /* 0x00000005030e7c24 */ /* 0x000fe2000f8e020c */
[----:B------:R-:W-:Y:S02]  /*d660*/  ULDC.64 UR4, c[0x0][0xcc8] ;  /* 0x0003320000047ab9 */ /* 0x000fe40000000a00 */
        /* <DEDUP_REMOVED lines=10> */
[----:B------:R-:W-:Y:S01]  /*d710*/  LOP3.LUT R11, R12, 0xfffffe, RZ, 0xc0, !PT ;  /* 0x00fffffe0c0b7812 */ /* 0x000fe200078ec0ff */
[----:B------:R-:W-:Y:S01]  /*d720*/  IMAD R14, R16, UR4, RZ ;  /* 0x00000004100e7c24 */ /* 0x000fe2000f8e02ff */
[----:B------:R-:W-:Y:S01]  /*d730*/  LEA.HI.X R18, R10, UR5, R9, 0x2, P0 ;  /* 0x000000050a127c11 */ /* 0x000fe200080f1409 */
[----:B------:R-:W-:Y:S01]  /*d740*/  SHFL.IDX PT, R12, R17, 0x1, 0x1c1f ;  /* 0x003c1f00110c7f89 */ /* 0x000fe200000e0000 */
[----:B------:R-:W-:-:S02]  /*d750*/  IMAD R9, R22, 0x40, R153 ;  /* 0x0000004016097824 */ /* 0x000fc400078e0299 */
[----:B------:R-:W-:Y:S01]  /*d760*/  IMAD.IADD R15, R0, 0x1, -R11 ;  /* 0x00000001000f7824 */ /* 0x000fe200078e0a0b */
[----:B------:R-:W-:Y:S03]  /*d770*/  SHFL.IDX PT, R10, R17, RZ, 0x1c1f ;  /* 0x001c1fff110a7589 */ /* 0x000fe600000e0000 */
        /* <DEDUP_REMOVED lines=9> */
.L_x_7480:
[----:B------:R-:W2:Y:S01]  /*d810*/  S2R R14, SR_CTAID.X ;  /* 0x00000000000e7919 */ /* 0x000ea20000002500 */
[----:B------:R-:W-:Y:S01]  /*d820*/  LEA.HI R21, R21, R20, RZ, 0x2 ;  /* 0x0000001415157211 */ /* 0x000fe200078f10ff */
[----:B------:R-:W3:Y:S01]  /*d830*/  S2UR UR7, SR_CTAID.Z ;  /* 0x00000000000779c3 */ /* 0x000ee20000002700 */
[----:B------:R-:W-:Y:S01]  /*d840*/  SHF.R.S32.HI R9, RZ, 0x1f, R7 ;  /* 0x0000001fff097819 */ /* 0x000fe20000011407 */
[----:B------:R-:W-:Y:S01]  /*d850*/  ULDC.64 UR8, c[0x0][0xc38] ;  /* 0x00030e0000087ab9 */ /* 0x000fe20000000a00 */
[----:B------:R-:W-:Y:S01]  /*d860*/  LOP3.LUT R21, R21, 0xfffffffc, RZ, 0xc0, !PT ;  /* 0xfffffffc15157812 */ /* 0x000fe200078ec0ff */
[----:B------:R-:W-:Y:S01]  /*d870*/  UIMAD UR6, UR6, UR8, URZ ;  /* 0x00000008060672a4 */ /* 0x000fe2000f8e023f */
[----:B------:R-:W-:Y:S01]  /*d880*/  LEA.HI R9, R9, R154, RZ, 0x3 ;  /* 0x0000009a09097211 */ /* 0x000fe200078f18ff */
[----:B------:R-:W-:Y:S01]  /*d890*/  BSSY B0, `(.L_x_7481) ;  /* 0x0000102000007945 */ /* 0x000fe20003800000 */
[----:B------:R-:W-:Y:S01]  /*d8a0*/  R2UR UR10, R156 ;  /* 0x000000009c0a72ca */ /* 0x000fe200000e0000 */
[----:B------:R-:W-:Y:S01]  /*d8b0*/  IMAD.IADD R21, R20, 0x1, -R21 ;  /* 0x0000000114157824 */ /* 0x000fe200078e0a15 */
[----:B0-----:R-:W0:Y:S01]  /*d8c0*/  LDC.64 R12, c[0x0][0xc40] ;  /* 0x00031000ff0c7b82 */ /* 0x001e220000000a00 */
[----:B------:R-:W-:-:S02]  /*d8d0*/  LOP3.LUT R9, R9, 0xfffffff8, RZ, 0xc0, !PT ;  /* 0xfffffff809097812 */ /* 0x000fc400078ec0ff */
[----:B------:R-:W-:Y:S02]  /*d8e0*/  LEA.HI R155, R155, R8, RZ, 0x5 ;  /* 0x000000089b9b7211 */ /* 0x000fe400078f28ff */
[----:B------:R-:W-:Y:S01]  /*d8f0*/  LEA.HI R2, R21, R21, RZ, 0x1 ;  /* 0x0000001515027211 */ /* 0x000fe200078f08ff */
[----:B------:R-:W-:Y:S01]  /*d900*/  IMAD.IADD R154, R154, 0x1, -R9 ;  /* 0x000000019a9a7824 */ /* 0x000fe200078e0a09 */
[----:B------:R-:W-:Y:S01]  /*d910*/  SHF.R.S32.HI R155, RZ, 0x5, R155 ;  /* 0x00000005ff9b7819 */ /* 0x000fe2000001149b */
[----:B------:R-:W4:Y:S01]  /*d920*/  @P1 LDC R4, c[0x0][0xcec] ;  /* 0x00033b00ff041b82 */ /* 0x000f220000000800 */
[----:B------:R-:W-:Y:S02]  /*d930*/  LOP3.LUT R2, R2, 0x1ffffffe, RZ, 0xc0, !PT ;  /* 0x1ffffffe02027812 */ /* 0x000fe400078ec0ff */
[----:B------:R-:W-:Y:S01]  /*d940*/  UIMAD.WIDE.U32 UR4, UR10, UR8, URZ ;  /* 0x000000080a0472a5 */ /* 0x000fe2000f8e003f */
[----:B------:R-:W-:Y:S01]  /*d950*/  IMAD R155, R155, 0x10, R154 ;  /* 0x000000109b9b7824 */ /* 0x000fe200078e029a */
[----:B------:R-:W-:Y:S01]  /*d960*/  UIMAD UR6, UR10, UR9, UR6 ;  /* 0x000000090a0672a4 */ /* 0x000fe2000f8e0206 */
[----:B------:R-:W-:Y:S01]  /*d970*/  IMAD.IADD R2, R21, 0x1, -R2 ;  /* 0x0000000115027824 */ /* 0x000fe200078e0a02 */
[----:B---3--:R-:W-:Y:S01]  /*d980*/  USHF.R.S32.HI UR8, URZ, 0x1f, UR7 ;  /* 0x0000001f3f087899 */ /* 0x008fe20008011407 */
[----:B------:R-:W3:Y:S01]  /*d990*/  @P1 LDC R17, c[0x0][0xcf0] ;  /* 0x00033c00ff111b82 */ /* 0x000ee20000000800 */
[----:B------:R-:W-:Y:S01]  /*d9a0*/  UIADD3 UR6, UR5, UR6, URZ ;  /* 0x0000000605067290 */ /* 0x000fe2000fffe03f */
[----:B------:R-:W-:Y:S01]  /*d9b0*/  IMAD R9, R2, 0x8, R155 ;  /* 0x0000000802097824 */ /* 0x000fe200078e029b */
[----:B------:R-:W-:Y:S01]  /*d9c0*/  MOV R10, UR4 ;  /* 0x00000004000a7c02 */ /* 0x000fe20008000f00 */
[----:B------:R-:W-:Y:S01]  /*d9d0*/  IMAD.U32 R11, RZ, RZ, UR5 ;  /* 0x00000005ff0b7e24 */ /* 0x000fe2000f8e00ff */
[----:B------:R-:W-:Y:S01]  /*d9e0*/  ULDC.64 UR4, c[0x0][0xc48] ;  /* 0x0003120000047ab9 */ /* 0x000fe20000000a00 */
[----:B--2---:R-:W-:-:S02]  /*d9f0*/  IMAD R15, R14, 0x40, R9 ;  /* 0x000000400e0f7824 */ /* 0x004fc400078e0209 */
[----:B------:R-:W-:Y:S02]  /*da00*/  IMAD.U32 R11, RZ, RZ, UR6 ;  /* 0x00000006ff0b7e24 */ /* 0x000fe4000f8e00ff */
[C---:B0-----:R-:W-:Y:S02]  /*da10*/  IMAD R2, R12.reuse, UR8, RZ ;  /* 0x000000080c027c24 */ /* 0x041fe4000f8e02ff */
[----:B------:R-:W-:-:S04]  /*da20*/  IMAD.WIDE.U32 R10, R12, UR7, R10 ;  /* 0x000000070c0a7c25 */ /* 0x000fc8000f8e000a */
[----:B----4-:R-:W-:-:S04]  /*da30*/  @P1 IMAD.HI.U32 R4, R15, R4, RZ ;  /* 0x000000040f041227 */ /* 0x010fc800078e00ff */
[----:B------:R-:W-:Y:S02]  /*da40*/  IMAD R13, R13, UR7, R2 ;  /* 0x000000070d0d7c24 */ /* 0x000fe4000f8e0202 */
[----:B------:R-:W-:Y:S01]  /*da50*/  IMAD.MOV.U32 R9, RZ, RZ, R15 ;  /* 0x000000ffff097224 */ /* 0x000fe200078e000f */
[----:B---3--:R-:W-:Y:S01]  /*da60*/  @P1 SHF.R.U32.HI R9, RZ, R17, R4 ;  /* 0x00000011ff091219 */ /* 0x008fe20000011604 */
[----:B------:R-:W-:Y:S02]  /*da70*/  IMAD R2, R5, UR4, RZ ;  /* 0x0000000405027c24 */ /* 0x000fe4000f8e02ff */
[----:B------:R-:W-:Y:S01]  /*da80*/  IMAD.IADD R11, R11, 0x1, R13 ;  /* 0x000000010b0b7824 */ /* 0x000fe200078e020d */
[--C-:B------:R-:W-:Y:S01]  /*da90*/  SHF.R.S32.HI R4, RZ, 0x1f, R9.reuse ;  /* 0x0000001fff047819 */ /* 0x100fe20000011409 */
[----:B------:R-:W-:Y:S02]  /*daa0*/  IMAD R13, R3, UR5, R2 ;  /* 0x00000005030d7c24 */ /* 0x000fe4000f8e0202 */
[----:B------:R-:W-:-:S02]  /*dab0*/  IMAD.MOV R5, RZ, RZ, -R9 ;  /* 0x000000ffff057224 */ /* 0x000fc400078e0a09 */
        /* <DEDUP_REMOVED lines=24> */
[----:B------:R0:W2:Y:S01]  /*dc40*/  SHFL.IDX PT, R2, R4, RZ, 0x1c1f ;  /* 0x001c1fff04027589 */ /* 0x0000a200000e0000 */
[----:B------:R-:W-:Y:S01]  /*dc50*/  IMAD.IADD R0, R8, 0x1, -R9 ;  /* 0x0000000108007824 */ /* 0x000fe200078e0a09 */
[----:B------:R-:W-:-:S02]  /*dc60*/  ISETP.GE.AND P0, PT, R7, R6, PT ;  /* 0x000000060700720c */ /* 0x000fc40003f06270 */
[----:B------:R0:W3:Y:S01]  /*dc70*/  SHFL.IDX PT, R3, R5, RZ, 0x1c1f ;  /* 0x001c1fff05037589 */ /* 0x0000e200000e0000 */
[----:B------:R-:W-:-:S04]  /*dc80*/  IMAD R0, R11, 0x80, R0 ;  /* 0x000000800b007824 */ /* 0x000fc800078e0200 */
[----:B------:R-:W-:-:S06]  /*dc90*/  IMAD.SHL.U32 R0, R0, 0x2, RZ ;  /* 0x0000000200007824 */ /* 0x000fcc00078e00ff */
[----:B0-----:R-:W-:Y:S05]  /*dca0*/  @P0 BRA `(.L_x_7482) ;  /* 0x0000000c00000947 */ /* 0x001fea0003800000 */
[C---:B------:R-:W-:Y:S01]  /*dcb0*/  VIADD R9, R0.reuse, 0x8 ;  /* 0x0000000800097836 */ /* 0x040fe20000000000 */
[----:B------:R-:W-:Y:S01]  /*dcc0*/  ULDC UR4, c[0x0][0xbc8] ;  /* 0x0002f20000047ab9 */ /* 0x000fe20000000800 */
[C---:B------:R-:W-:Y:S01]  /*dcd0*/  VIADD R11, R0.reuse, 0x10 ;  /* 0x00000010000b7836 */ /* 0x040fe20000000000 */
        /* <DEDUP_REMOVED lines=13> */
[----:B------:R-:W-:-:S02]  /*ddb0*/  VIADD R22, R0, 0x50 ;  /* 0x0000005000167836 */ /* 0x000fc40000000000 */
[C---:B------:R-:W-:Y:S01]  /*ddc0*/  @!P2 LEA.HI R8, R0.reuse, R0, RZ, 0x1 ;  /* 0x000000000008a211 */ /* 0x040fe200078f08ff */
[----:B------:R-:W-:Y:S01]  /*ddd0*/  VIADD R23, R0, 0x58 ;  /* 0x0000005800177836 */ /* 0x000fe20000000000 */
[----:B------:R-:W-:Y:S02]  /*dde0*/  @!P3 LEA.HI R10, R9, R9, RZ, 0x1 ;  /* 0x00000009090ab211 */ /* 0x000fe400078f08ff */
[----:B------:R-:W-:Y:S02]  /*ddf0*/  @!P4 LEA.HI R12, R11, R11, RZ, 0x1 ;  /* 0x0000000b0b0cc211 */ /* 0x000fe400078f08ff */
[----:B------:R-:W-:Y:S02]  /*de00*/  @!P5 LEA.HI R14, R13, R13, RZ, 0x1 ;  /* 0x0000000d0d0ed211 */ /* 0x000fe400078f08ff */
[----:B------:R-:W-:Y:S02]  /*de10*/  @!P2 LOP3.LUT R9, R8, 0xfffffffe, RZ, 0xc0, !PT ;  /* 0xfffffffe0809a812 */ /* 0x000fe400078ec0ff */
[----:B------:R-:W-:-:S02]  /*de20*/  @!P3 LOP3.LUT R11, R10, 0xfffffffe, RZ, 0xc0, !PT ;  /* 0xfffffffe0a0bb812 */ /* 0x000fc400078ec0ff */
[----:B------:R-:W-:Y:S01]  /*de30*/  @!P4 LOP3.LUT R13, R12, 0xfffffffe, RZ, 0xc0, !PT ;  /* 0xfffffffe0c0dc812 */ /* 0x000fe200078ec0ff */
[--C-:B--23--:R-:W-:Y:S01]  /*de40*/  @!P2 IMAD.WIDE R8, R9, 0x4, R2.reuse ;  /* 0x000000040908a825 */ /* 0x10cfe200078e0202 */
[----:B------:R-:W-:Y:S02]  /*de50*/  @!P5 LOP3.LUT R15, R14, 0xfffffffe, RZ, 0xc0, !PT ;  /* 0xfffffffe0e0fd812 */ /* 0x000fe400078ec0ff */
[----:B------:R-:W-:Y:S01]  /*de60*/  ISETP.GE.AND P6, PT, R22, UR4, PT ;  /* 0x0000000416007c0c */ /* 0x000fe2000bfc6270 */
        /* <DEDUP_REMOVED lines=11> */
[----:B------:R-:W-:Y:S01]  /*df20*/  ISETP.GE.AND P5, PT, R21, UR4, PT ;  /* 0x0000000415007c0c */ /* 0x000fe2000bfa6270 */
[----:B0-----:R-:W-:Y:S01]  /*df30*/  VIADD R24, R0, 0x60 ;  /* 0x0000006000187836 */ /* 0x001fe20000000000 */
[----:B------:R-:W-:Y:S02]  /*df40*/  @!P1 LEA.HI R17, R17, R17, RZ, 0x1 ;  /* 0x0000001111119211 */ /* 0x000fe400078f08ff */
[----:B------:R-:W-:-:S02]  /*df50*/  @!P0 LOP3.LUT R9, R16, 0xfffffffe, RZ, 0xc0, !PT ;  /* 0xfffffffe10098812 */ /* 0x000fc400078ec0ff */
        /* <DEDUP_REMOVED lines=14> */
[----:B------:R-:W-:Y:S01]  /*e040*/  VIADD R20, R0, 0x78 ;  /* 0x0000007800147836 */ /* 0x000fe20000000000 */
[----:B------:R-:W-:Y:S02]  /*e050*/  @!P5 LOP3.LUT R21, R21, 0xfffffffe, RZ, 0xc0, !PT ;  /* 0xfffffffe1515d812 */ /* 0x000fe400078ec0ff */
[----:B------:R-:W-:Y:S01]  /*e060*/  @!P6 LOP3.LUT R17, R22, 0xfffffffe, RZ, 0xc0, !PT ;  /* 0xfffffffe1611e812 */ /* 0x000fe200078ec0ff */
[----:B------:R-:W-:Y:S01]  /*e070*/  VIADD R22, R0, 0x88 ;  /* 0x0000008800167836 */ /* 0x000fe20000000000 */
[----:B------:R-:W-:Y:S01]  /*e080*/  ISETP.GE.AND P1, PT, R23, UR4, PT ;  /* 0x0000000417007c0c */ /* 0x000fe2000bf26270 */
[----:B0-----:R-:W-:Y:S01]  /*e090*/  @!P2 IMAD.WIDE R8, R13, 0x4, R2 ;  /* 0x000000040d08a825 */ /* 0x001fe200078e0202 */
[----:B------:R-:W-:-:S03]  /*e0a0*/  ISETP.GE.AND P0, PT, R24, UR4, PT ;  /* 0x0000000418007c0c */ /* 0x000fc6000bf06270 */
        /* <DEDUP_REMOVED lines=20> */
[----:B--2---:R-:W-:Y:S01]  /*e1f0*/  @!P0 LOP3.LUT R11, R24, 0xfffffffe, RZ, 0xc0, !PT ;  /* 0xfffffffe180b8812 */ /* 0x004fe200078ec0ff */
        /* <DEDUP_REMOVED lines=11> */
[----:B------:R-:W-:Y:S02]  /*e2b0*/  @!P6 LOP3.LUT R19, R19, 0xfffffffe, RZ, 0xc0, !PT ;  /* 0xfffffffe1313e812 */ /* 0x000fe400078ec0ff */
[----:B----4-:R-:W-:Y:S01]  /*e2c0*/  @!P5 LOP3.LUT R15, R20, 0xfffffffe, RZ, 0xc0, !PT ;  /* 0xfffffffe140fd812 */ /* 0x010fe200078ec0ff */
[----:B------:R-:W-:Y:S01]  /*e2d0*/  VIADD R20, R0, 0xb0 ;  /* 0x000000b000147836 */ /* 0x000fe20000000000 */
[----:B------:R-:W-:Y:S02]  /*e2e0*/  @!P4 LOP3.LUT R21, R21, 0xfffffffe, RZ, 0xc0, !PT ;  /* 0xfffffffe1515c812 */ /* 0x000fe400078ec0ff */
[----:B-----5:R-:W-:Y:S01]  /*e2f0*/  @!P3 LOP3.LUT R17, R22, 0xfffffffe, RZ, 0xc0, !PT ;  /* 0xfffffffe1611b812 */ /* 0x020fe200078ec0ff */
[C---:B------:R-:W-:Y:S01]  /*e300*/  VIADD R22, R0.reuse, 0xc0 ;  /* 0x000000c000167836 */ /* 0x040fe20000000000 */
[----:B------:R-:W-:Y:S01]  /*e310*/  ISETP.GE.AND P0, PT, R23, UR4, PT ;  /* 0x0000000417007c0c */ /* 0x000fe2000bf06270 */
[----:B0-----:R-:W-:Y:S01]  /*e320*/  @!P2 IMAD.WIDE R8, R13, 0x4, R2 ;  /* 0x000000040d08a825 */ /* 0x001fe200078e0202 */
[----:B------:R-:W-:-:S02]  /*e330*/  IADD3 R18, R0, 0xa0, RZ ;  /* 0x000000a000127810 */ /* 0x000fc40007ffe0ff */
[----:B------:R-:W-:Y:S01]  /*e340*/  ISETP.GE.AND P1, PT, R24, UR4, PT ;  /* 0x0000000418007c0c */ /* 0x000fe2000bf26270 */
        /* <DEDUP_REMOVED lines=20> */
[----:B--2---:R-:W-:Y:S01]  /*e490*/  @!P1 LOP3.LUT R11, R24, 0xfffffffe, RZ, 0xc0, !PT ;  /* 0xfffffffe180b9812 */ /* 0x004fe200078ec0ff */
[--C-:B------:R-:W-:Y:S01]  /*e4a0*/  @!P0 IMAD.WIDE R8, R9, 0x4, R2.reuse ;  /* 0x0000000409088825 */ /* 0x100fe200078e0202 */
[----:B------:R-:W-:Y:S02]  /*e4b0*/  @!P4 LEA.HI R20, R20, R20, RZ, 0x1 ;  /* 0x000000141414c211 */ /* 0x000fe400078f08ff */
        /* <DEDUP_REMOVED lines=11> */
[----:B------:R-:W-:Y:S01]  /*e570*/  @!P2 ST.E.64 desc[UR36][R12.64], R104 ;  /* 0x000000680c00a985 */ /* 0x000fe2000c101b24 */
[----:B------:R-:W-:Y:S01]  /*e580*/  @!P5 LOP3.LUT R21, R21, 0xfffffffe, RZ, 0xc0, !PT ;  /* 0xfffffffe1515d812 */ /* 0x000fe200078ec0ff */
[----:B------:R-:W-:Y:S01]  /*e590*/  VIADD R20, R0, 0xd8 ;  /* 0x000000d800147836 */ /* 0x000fe20000000000 */
[----:B-----5:R-:W-:-:S02]  /*e5a0*/  @!P6 LOP3.LUT R17, R22, 0xfffffffe, RZ, 0xc0, !PT ;  /* 0xfffffffe1611e812 */ /* 0x020fc400078ec0ff */
[----:B------:R-:W-:Y:S01]  /*e5b0*/  ISETP.GE.AND P0, PT, R18, UR4, PT ;  /* 0x0000000412007c0c */ /* 0x000fe2000bf06270 */
[----:B0-----:R-:W-:Y:S01]  /*e5c0*/  @!P3 IMAD.WIDE R8, R19, 0x4, R2 ;  /* 0x000000041308b825 */ /* 0x001fe200078e0202 */
[----:B------:R-:W-:-:S03]  /*e5d0*/  ISETP.GE.AND P2, PT, R20, UR4, PT ;  /* 0x0000000414007c0c */ /* 0x000fc6000bf46270 */
[--C-:B--2---:R-:W-:Y:S01]  /*e5e0*/  @!P4 IMAD.WIDE R10, R15, 0x4, R2.reuse ;  /* 0x000000040f0ac825 */ /* 0x104fe200078e0202 */
        /* <DEDUP_REMOVED lines=19> */
[----:B--2---:R-:W-:Y:S02]  /*e720*/  @!P1 LOP3.LUT R11, R19, 0xfffffffe, RZ, 0xc0, !PT ;  /* 0xfffffffe130b9812 */ /* 0x004fe400078ec0ff */
[----:B------:R-:W-:Y:S02]  /*e730*/  @!P3 LEA.HI R21, R21, R21, RZ, 0x1 ;  /* 0x000000151515b211 */ /* 0x000fe400078f08ff */
[----:B------:R-:W-:Y:S02]  /*e740*/  @!P6 LEA.HI R10, R9, R9, RZ, 0x1 ;  /* 0x00000009090ae211 */ /* 0x000fe400078f08ff */
[----:B------:R-:W-:Y:S02]  /*e750*/  @!P4 LEA.HI R12, R12, R12, RZ, 0x1 ;  /* 0x0000000c0c0cc211 */ /* 0x000fe400078f08ff */
[----:B------:R-:W-:Y:S02]  /*e760*/  @!P5 LEA.HI R8, R13, R13, RZ, 0x1 ;  /* 0x0000000d0d08d211 */ /* 0x000fe400078f08ff */
[----:B------:R-:W-:-:S02]  /*e770*/  @!P0 LOP3.LUT R9, R18, 0xfffffffe, RZ, 0xc0, !PT ;  /* 0xfffffffe12098812 */ /* 0x000fc400078ec0ff */
[----:B------:R-:W-:Y:S02]  /*e780*/  @!P2 LOP3.LUT R13, R20, 0xfffffffe, RZ, 0xc0, !PT ;  /* 0xfffffffe140da812 */ /* 0x000fe400078ec0ff */
        /* <DEDUP_REMOVED lines=18> */
.L_x_7482:
[----:B------:R-:W-:Y:S05]  /*e8b0*/  BSYNC B0 ;  /* 0x0000000000007941 */ /* 0x000fea0003800000 */
.L_x_7481:
[----:B------:R-:W-:Y:S01]  /*e8c0*/  VIADD R7, R7, 0x8 ;  /* 0x0000000807077836 */ /* 0x000fe20000000000 */
[----:B0--3--:R3:W4:Y:S04]  /*e8d0*/  SHFL.IDX PT, R3, R5, 0x1, 0x1c1f ;  /* 0x003c1f0005037f89 */ /* 0x00972800000e0000 */
[----:B------:R-:W-:Y:S01]  /*e8e0*/  ISETP.GE.AND P0, PT, R7, R6, PT ;  /* 0x000000060700720c */ /* 0x000fe20003f06270 */
[----:B--2---:R3:W0:-:S12]  /*e8f0*/  SHFL.IDX PT, R2, R4, 0x1, 0x1c1f ;  /* 0x003c1f0004027f89 */ /* 0x00461800000e0000 */
        /* <DEDUP_REMOVED lines=25> */
[----:B0---4-:R-:W-:Y:S01]  /*ea90*/  @!P0 IMAD.WIDE R4, R5, 0x4, R2 ;  /* 0x0000000405048825 */ /* 0x011fe200078e0202 */
        /* <DEDUP_REMOVED lines=15> */
[----:B--2---:R-:W-:Y:S01]  /*eb90*/  @!P6 LOP3.LUT R7, R11, 0xfffffffe, RZ, 0xc0, !PT ;  /* 0xfffffffe0b07e812 */ /* 0x004fe200078ec0ff */
[----:B------:R-:W-:Y:S01]  /*eba0*/  @!P5 IMAD.WIDE R4, R5, 0x4, R2 ;  /* 0x000000040504d825 */ /* 0x000fe200078e0202 */
[----:B------:R-:W-:-:S02]  /*ebb0*/  @!P1 LEA.HI R13, R13, R13, RZ, 0x1 ;  /* 0x0000000d0d0d9211 */ /* 0x000fc400078f08ff */
[----:B------:R-:W-:Y:S01]  /*ebc0*/  @!P2 LEA.HI R14, R14, R14, RZ, 0x1 ;  /* 0x0000000e0e0ea211 */ /* 0x000fe200078f08ff */
[----:B------:R-:W-:Y:S01]  /*ebd0*/  @!P6 IMAD.WIDE R6, R7, 0x4, R2 ;  /* 0x000000040706e825 */ /* 0x000fe200078e0202 */
[----:B------:R-:W-:Y:S01]  /*ebe0*/  @!P4 LEA.HI R16, R16, R16, RZ, 0x1 ;  /* 0x000000101010c211 */ /* 0x000fe200078f08ff */
[----:B------:R0:W-:Y:S01]  /*ebf0*/  @!P5 ST.E.64 desc[UR36][R4.64], R38 ;  /* 0x000000260400d985 */ /* 0x0001e2000c101b24 */
[----:B---3--:R-:W-:Y:S02]  /*ec00*/  @!P0 LOP3.LUT R9, R12, 0xfffffffe, RZ, 0xc0, !PT ;  /* 0xfffffffe0c098812 */ /* 0x008fe400078ec0ff */
        /* <DEDUP_REMOVED lines=47> */
[----:B-----5:R-:W-:Y:S01]  /*ef00*/  @!P0 LOP3.LUT R13, R20, 0xfffffffe, RZ, 0xc0, !PT ;  /* 0xfffffffe140d8812 */ /* 0x020fe200078ec0ff */
[----:B------:R-:W-:Y:S01]  /*ef10*/  VIADD R20, R0, 0xb8 ;  /* 0x000000b800147836 */ /* 0x000fe20000000000 */
[----:B------:R-:W-:Y:S01]  /*ef20*/  ISETP.GE.AND P6, PT, R18, UR4, PT ;  /* 0x0000000412007c0c */ /* 0x000fe2000bfc6270 */
[----:B0-----:R-:W-:Y:S01]  /*ef30*/  @!P4 IMAD.WIDE R4, R9, 0x4, R2 ;  /* 0x000000040904c825 */ /* 0x001fe200078e0202 */
[----:B------:R-:W-:-:S03]  /*ef40*/  ISETP.GE.AND P5, PT, R19, UR4, PT ;  /* 0x0000000413007c0c */ /* 0x000fc6000bfa6270 */
[--C-:B--2---:R-:W-:Y:S01]  /*ef50*/  @!P3 IMAD.WIDE R6, R15, 0x4, R2.reuse ;  /* 0x000000040f06b825 */ /* 0x104fe200078e0202 */
[----:B------:R0:W-:Y:S03]  /*ef60*/  @!P4 ST.E.64 desc[UR36][R4.64], R74 ;  /* 0x0000004a0400c985 */ /* 0x0001e6000c101b24 */
        /* <DEDUP_REMOVED lines=16> */
[----:B0-----:R-:W-:Y:S01]  /*f070*/  @!P6 LOP3.LUT R5, R18, 0xfffffffe, RZ, 0xc0, !PT ;  /* 0xfffffffe1205e812 */ /* 0x001fe200078ec0ff */
[C---:B------:R-:W-:Y:S01]  /*f080*/  VIADD R18, R0.reuse, 0xc0 ;  /* 0x000000c000127836 */ /* 0x040fe20000000000 */
        /* <DEDUP_REMOVED lines=12> */
[----:B------:R-:W-:Y:S01]  /*f150*/  @!P4 LOP3.LUT R15, R15, 0xfffffffe, RZ, 0xc0, !PT ;  /* 0xfffffffe0f0fc812 */ /* 0x000fe200078ec0ff */
[----:B------:R-:W-:Y:S01]  /*f160*/  VIADD R14, R0, 0xd0 ;  /* 0x000000d0000e7836 */ /* 0x000fe20000000000 */
[----:B----4-:R-:W-:Y:S01]  /*f170*/  @!P3 LOP3.LUT R11, R16, 0xfffffffe, RZ, 0xc0, !PT ;  /* 0xfffffffe100bb812 */ /* 0x010fe200078ec0ff */
[----:B------:R-:W-:Y:S01]  /*f180*/  VIADD R16, R0, 0xe0 ;  /* 0x000000e000107836 */ /* 0x000fe20000000000 */
[----:B------:R-:W-:-:S02]  /*f190*/  @!P2 LOP3.LUT R17, R17, 0xfffffffe, RZ, 0xc0, !PT ;  /* 0xfffffffe1111a812 */ /* 0x000fc400078ec0ff */
[----:B-----5:R-:W-:Y:S01]  /*f1a0*/  @!P1 LOP3.LUT R13, R20, 0xfffffffe, RZ, 0xc0, !PT ;  /* 0xfffffffe140d9812 */ /* 0x020fe200078ec0ff */
        /* <DEDUP_REMOVED lines=36> */
[----:B----4-:R-:W-:Y:S02]  /*f3f0*/  @!P2 LOP3.LUT R11, R16, 0xfffffffe, RZ, 0xc0, !PT ;  /* 0xfffffffe100ba812 */ /* 0x010fe400078ec0ff */
[----:B------:R-:W-:Y:S02]  /*f400*/  @!P3 LOP3.LUT R17, R17, 0xfffffffe, RZ, 0xc0, !PT ;  /* 0xfffffffe1111b812 */ /* 0x000fe400078ec0ff */
[----:B-----5:R-:W-:Y:S01]  /*f410*/  @!P4 LOP3.LUT R13, R20, 0xfffffffe, RZ, 0xc0, !PT ;  /* 0xfffffffe140dc812 */ /* 0x020fe200078ec0ff */
[----:B0-----:R-:W-:-:S04]  /*f420*/  @!P0 IMAD.WIDE R4, R9, 0x4, R2 ;  /* 0x0000000409048825 */ /* 0x001fc800078e0202 */
[--C-:B--2---:R-:W-:Y:S01]  /*f430*/  @!P1 IMAD.WIDE R6, R15, 0x4, R2.reuse ;  /* 0x000000040f069825 */ /* 0x104fe200078e0202 */
        /* <DEDUP_REMOVED lines=15> */
.L_x_7479:
[----:B------:R-:W2:Y:S02]  /*f530*/  S2R R0, SR_TID.X ;  /* 0x0000000000007919 */ /* 0x000ea40000002100 */
[----:B--2---:R-:W-:-:S05]  /*f540*/  VIADD R2, R0, 0xffffff80 ;  /* 0xffffff8000027836 */ /* 0x004fca0000000000 */
[----:B------:R-:W-:-:S13]  /*f550*/  ISETP.GT.AND P0, PT, R2, 0x3f, PT ;  /* 0x0000003f0200780c */ /* 0x000fda0003f04270 */
[----:B------:R-:W-:Y:S05]  /*f560*/  @P0 BRA `(.L_x_7433) ;  /* 0x0000004800a00947 */ /* 0x000fea0003800000 */
[----:B------:R-:W2:Y:S01]  /*f570*/  S2R R3, SR_CTAID.X ;  /* 0x0000000000037919 */ /* 0x000ea20000002500 */
[----:B------:R-:W3:Y:S01]  /*f580*/  LDC R6, c[0x0][0xce8] ;  /* 0x00033a00ff067b82 */ /* 0x000ee20000000800 */
[----:B------:R-:W-:Y:S01]  /*f590*/  ULDC UR4, c[0x0][0xb88] ;  /* 0x0002e20000047ab9 */ /* 0x000fe20000000800 */
[----:B--2---:R-:W-:Y:S02]  /*f5a0*/  IMAD R0, R3, 0x40, R0 ;  /* 0x0000004003007824 */ /* 0x004fe400078e0200 */
[----:B---3--:R-:W-:Y:S02]  /*f5b0*/  IMAD R3, R6, UR4, RZ ;  /* 0x0000000406037c24 */ /* 0x008fe4000f8e02ff */
[----:B------:R-:W-:-:S05]  /*f5c0*/  VIADD R0, R0, 0xffffff80 ;  /* 0xffffff8000007836 */ /* 0x000fca0000000000 */
[----:B------:R-:W-:-:S13]  /*f5d0*/  ISETP.GE.AND P0, PT, R0, R3, PT ;  /* 0x000000030000720c */ /* 0x000fda0003f06270 */
[----:B------:R-:W-:Y:S05]  /*f5e0*/  @P0 BRA `(.L_x_7433) ;  /* 0x0000004800800947 */ /* 0x000fea0003800000 */
[----:B------:R-:W2:Y:S01]  /*f5f0*/  LDL R4, [R1] ;  /* 0x0000000001047983 */ /* 0x000ea20000100800 */
[----:B------:R-:W-:Y:S01]  /*f600*/  ISETP.NE.AND P0, PT, R6, 0x1, PT ;  /* 0x000000010600780c */ /* 0x000fe20003f05270 */
[----:B------:R-:W3:Y:S01]  /*f610*/  S2UR UR7, SR_CTAID.Z ;  /* 0x00000000000779c3 */ /* 0x000ee20000002700 */
[----:B------:R-:W-:Y:S01]  /*f620*/  ULDC.64 UR8, c[0x0][0xcd0] ;  /* 0x0003340000087ab9 */ /* 0x000fe20000000a00 */
[----:B------:R-:W-:-:S06]  /*f630*/  IMAD.MOV.U32 R5, RZ, RZ, R0 ;  /* 0x000000ffff057224 */ /* 0x000fcc00078e0000 */
[----:B------:R-:W4:Y:S08]  /*f640*/  LDC.64 R10, c[0x0][0xcd8] ;  /* 0x00033600ff0a7b82 */ /* 0x000f300000000a00 */
[----:B------:R-:W5:Y:S08]  /*f650*/  @P0 LDC R7, c[0x0][0xcec] ;  /* 0x00033b00ff070b82 */ /* 0x000f700000000800 */
[----:B------:R-:W0:Y:S08]  /*f660*/  @P0 LDC R9, c[0x0][0xcf0] ;  /* 0x00033c00ff090b82 */ /* 0x000e300000000800 */
[----:B------:R-:W1:Y:S08]  /*f670*/  S2UR UR10, SR_CTAID.Y ;  /* 0x00000000000a79c3 */ /* 0x000e700000002600 */
[----:B------:R-:W1:Y:S01]  /*f680*/  LDC R8, c[0x0][0xd50] ;  /* 0x00035400ff087b82 */ /* 0x000e620000000800 */
[----:B--2---:R-:W-:Y:S01]  /*f690*/  R2UR UR11, R4 ;  /* 0x00000000040b72ca */ /* 0x004fe200000e0000 */
[----:B-----5:R-:W-:-:S05]  /*f6a0*/  @P0 IMAD.HI.U32 R4, R0, R7, RZ ;  /* 0x0000000700040227 */ /* 0x020fca00078e00ff */
[----:B0-----:R-:W-:-:S07]  /*f6b0*/  @P0 SHF.R.U32.HI R5, RZ, R9, R4 ;  /* 0x00000009ff050219 */ /* 0x001fce0000011604 */
[----:B------:R-:W-:Y:S02]  /*f6c0*/  USHF.R.S32.HI UR6, URZ, 0x1f, UR11 ;  /* 0x0000001f3f067899 */ /* 0x000fe4000801140b */
[----:B------:R-:W-:Y:S01]  /*f6d0*/  IADD3 R7, RZ, -UR11, RZ ;  /* 0x8000000bff077c10 */ /* 0x000fe2000fffe0ff */
[----:B------:R-:W-:Y:S02]  /*f6e0*/  UIMAD.WIDE.U32 UR4, UR11, UR8, URZ ;  /* 0x000000080b0472a5 */ /* 0x000fe4000f8e003f */
[----:B------:R-:W-:Y:S02]  /*f6f0*/  UIMAD UR6, UR6, UR8, URZ ;  /* 0x00000008060672a4 */ /* 0x000fe4000f8e023f */
[----:B---3--:R-:W-:Y:S01]  /*f700*/  USHF.R.S32.HI UR8, URZ, 0x1f, UR7 ;  /* 0x0000001f3f087899 */ /* 0x008fe20008011407 */
[----:B-1----:R-:W-:Y:S01]  /*f710*/  IMAD R9, R8, R7, UR10 ;  /* 0x0000000a08097e24 */ /* 0x002fe2000f8e0207 */
[----:B------:R-:W-:Y:S01]  /*f720*/  UIMAD UR6, UR11, UR9, UR6 ;  /* 0x000000090b0672a4 */ /* 0x000fe2000f8e0206 */
[----:B------:R-:W-:-:S02]  /*f730*/  IMAD.U32 R3, RZ, RZ, UR5 ;  /* 0x00000005ff037e24 */ /* 0x000fc4000f8e00ff */
[----:B------:R-:W-:Y:S01]  /*f740*/  IMAD.U32 R2, RZ, RZ, UR4 ;  /* 0x00000004ff027e24 */ /* 0x000fe2000f8e00ff */
[----:B------:R-:W-:Y:S01]  /*f750*/  UIADD3 UR6, UR5, UR6, URZ ;  /* 0x0000000605067290 */ /* 0x000fe2000fffe03f */
[----:B----4-:R-:W-:Y:S01]  /*f760*/  IMAD R12, R10, UR8, RZ ;  /* 0x000000080a0c7c24 */ /* 0x010fe2000f8e02ff */
[----:B------:R-:W-:Y:S01]  /*f770*/  SHF.R.S32.HI R4, RZ, 0x1f, R9 ;  /* 0x0000001fff047819 */ /* 0x000fe20000011409 */
[----:B------:R-:W-:Y:S01]  /*f780*/  IMAD.MOV R7, RZ, RZ, -R5 ;  /* 0x000000ffff077224 */ /* 0x000fe200078e0a05 */
[----:B------:R-:W-:Y:S01]  /*f790*/  ULDC.64 UR4, c[0x0][0xce0] ;  /* 0x0003380000047ab9 */ /* 0x000fe20000000a00 */
[----:B------:R-:W-:Y:S02]  /*f7a0*/  IMAD R11, R11, UR7, R12 ;  /* 0x000000070b0b7c24 */ /* 0x000fe4000f8e020c */
[----:B------:R-:W-:Y:S02]  /*f7b0*/  IMAD.U32 R3, RZ, RZ, UR6 ;  /* 0x00000006ff037e24 */ /* 0x000fe4000f8e00ff */
[----:B------:R-:W-:-:S02]  /*f7c0*/  IMAD R4, R4, UR4, RZ ;  /* 0x0000000404047c24 */ /* 0x000fc4000f8e02ff */
[----:B------:R-:W-:-:S04]  /*f7d0*/  IMAD.WIDE.U32 R2, R10, UR7, R2 ;  /* 0x000000070a027c25 */ /* 0x000fc8000f8e0002 */
[----:B------:R-:W-:Y:S02]  /*f7e0*/  IMAD.IADD R3, R11, 0x1, R3 ;  /* 0x000000010b037824 */ /* 0x000fe400078e0203 */
[----:B------:R-:W-:Y:S02]  /*f7f0*/  IMAD R7, R6, R7, R0 ;  /* 0x0000000706077224 */ /* 0x000fe400078e0200 */
[----:B------:R-:W-:-:S03]  /*f800*/  IMAD.WIDE.U32 R2, R9, UR4, R2 ;  /* 0x0000000409027c25 */ /* 0x000fc6000f8e0002 */
[----:B------:R-:W-:Y:S01]  /*f810*/  SHF.R.S32.HI R0, RZ, 0x1f, R7 ;  /* 0x0000001fff007819 */ /* 0x000fe20000011407 */
[----:B------:R-:W-:Y:S01]  /*f820*/  IMAD R4, R9, UR5, R4 ;  /* 0x0000000509047c24 */ /* 0x000fe2000f8e0204 */
[----:B------:R-:W-:Y:S01]  /*f830*/  SHF.R.S32.HI R9, RZ, 0x1f, R5 ;  /* 0x0000001fff097819 */ /* 0x000fe20000011405 */
[----:B------:R-:W-:Y:S01]  /*f840*/  ULDC.64 UR4, c[0x0][0xcc8] ;  /* 0x0003320000047ab9 */ /* 0x000fe20000000a00 */
[----:B------:R-:W-:Y:S01]  /*f850*/  IADD3 R2, P0, R5, R2, RZ ;  /* 0x0000000205027210 */ /* 0x000fe20007f1e0ff */
[----:B------:R-:W-:-:S03]  /*f860*/  IMAD R0, R0, UR4, RZ ;  /* 0x0000000400007c24 */ /* 0x000fc6000f8e02ff */
[----:B------:R-:W-:Y:S01]  /*f870*/  IADD3.X R3, R9, R3, R4, P0, !PT ;  /* 0x0000000309037210 */ /* 0x000fe200007fe404 */
        /* <DEDUP_REMOVED lines=9> */
.L_x_7431:
        /* <DEDUP_REMOVED lines=18> */
.L_x_7483:
[----:B------:R-:W-:Y:S01]  /*fa30*/  ULDC UR43, c[0x0][0xd50] ;  /* 0x00035400002b7ab9 */ /* 0x000fe20000000800 */
[----:B------:R-:W-:Y:S01]  /*fa40*/  UMOV UR39, UR6 ;  /* 0x0000000600277c82 */ /* 0x000fe20008000000 */
[----:B------:R-:W-:-:S11]  /*fa50*/  UISETP.NE.AND UP0, UPT, UR43, 0x1, UPT ;  /* 0x000000012b00788c */ /* 0x000fd6000bf05270 */
[----:B------:R-:W-:Y:S01]  /*fa60*/  @UP0 ULDC UR4, c[0x0][0xd54] ;  /* 0x0003550000040ab9 */ /* 0x000fe20000000800 */
[----:B------:R-:W-:Y:S01]  /*fa70*/  @UP0 ULDC UR7, c[0x0][0xd58] ;  /* 0x0003560000070ab9 */ /* 0x000fe20000000800 */
[----:B------:R-:W-:-:S04]  /*fa80*/  UIMAD.WIDE.U32 UR4, UR6, UR4, URZ ;  /* 0x00000004060472a5 */ /* 0x000fc8000f8e003f */
[----:B------:R-:W-:-:S12]  /*fa90*/  @UP0 USHF.R.U32.HI UR39, URZ, UR7, UR5 ;  /* 0x000000073f270299 */ /* 0x000fd80008011605 */
.L_x_7484:
[----:B------:R-:W-:Y:S01]  /*faa0*/  ISETP.LE.AND P0, PT, RZ, UR45, PT ;  /* 0x0000002dff007c0c */ /* 0x000fe2000bf03270 */
[----:B------:R-:W-:Y:S01]  /*fab0*/  UIADD3 UR4, -UR39, URZ, URZ ;  /* 0x0000003f27047290 */ /* 0x000fe2000fffe13f */
[----:B------:R-:W-:Y:S02]  /*fac0*/  IMAD.MOV.U32 R21, RZ, RZ, 0x1 ;  /* 0x00000001ff157424 */ /* 0x000fe400078e00ff */
[----:B------:R-:W-:Y:S01]  /*fad0*/  IMAD.MOV.U32 R8, RZ, RZ, RZ ;  /* 0x000000ffff087224 */ /* 0x000fe200078e00ff */
[----:B------:R-:W-:Y:S01]  /*fae0*/  UIMAD UR43, UR43, UR4, UR6 ;  /* 0x000000042b2b72a4 */ /* 0x000fe2000f8e0206 */
[----:B------:R-:W-:-:S07]  /*faf0*/  IMAD.MOV.U32 R4, RZ, RZ, 0x1 ;  /* 0x00000001ff047424 */ /* 0x000fce00078e00ff */
[----:B------:R-:W-:Y:S05]  /*fb00*/  @!P0 BRA `(.L_x_7485) ;  /* 0x0000004000688947 */ /* 0x000fea0003800000 */
[----:B------:R-:W-:Y:S01]  /*fb10*/  ULDC.64 UR4, c[0x0][0xb20] ;  /* 0x0002c80000047ab9 */ /* 0x000fe20000000a00 */
[----:B------:R-:W0:Y:S01]  /*fb20*/  S2UR UR46, SR_CTAID.X ;  /* 0x00000000002e79c3 */ /* 0x000e220000002500 */
[----:B------:R-:W-:Y:S01]  /*fb30*/  UISETP.NE.U32.AND UP0, UPT, UR4, URZ, UPT ;  /* 0x0000003f0400728c */ /* 0x000fe2000bf05070 */
[----:B------:R-:W-:Y:S01]  /*fb40*/  IMAD.MOV.U32 R30, RZ, RZ, RZ ;  /* 0x000000ffff1e7224 */ /* 0x000fe200078e00ff */
[----:B------:R-:W-:Y:S01]  /*fb50*/  ULDC UR6, c[0x0][0x448] ;  /* 0x0001120000067ab9 */ /* 0x000fe20000000800 */
[----:B------:R-:W-:Y:S01]  /*fb60*/  ULDC UR7, c[0x0][0x2f0] ;  /* 0x0000bc0000077ab9 */ /* 0x000fe20000000800 */
[----:B------:R-:W-:Y:S02]  /*fb70*/  UISETP.NE.AND.EX UP0, UPT, UR5, URZ, UPT, UP0 ;  /* 0x0000003f0500728c */ /* 0x000fe4000bf05300 */
[----:B------:R-:W-:-:S04]  /*fb80*/  UISETP.NE.AND UP1, UPT, UR6, 0x1, UPT ;  /* 0x000000010600788c */ /* 0x000fc8000bf25270 */
[----:B------:R-:W-:-:S05]  /*fb90*/  PLOP3.LUT P0, PT, PT, PT, UP0, 0x80, 0x0 ;  /* 0x000000000000781c */ /* 0x000fca0003f0f008 */
[----:B------:R-:W-:Y:S02]  /*fba0*/  @UP0 ULDC.64 UR4, c[0x0][0xb20] ;  /* 0x0002c80000040ab9 */ /* 0x000fe40000000a00 */
[----:B------:R-:W-:Y:S01]  /*fbb0*/  @UP0 UIMAD.WIDE UR4, UR45, 0x4, UR4 ;  /* 0x000000042d0408a5 */ /* 0x000fe2000f8e0204 */
[----:B------:R-:W-:-:S05]  /*fbc0*/  @UP1 ULDC UR8, c[0x0][0x450] ;  /* 0x0001140000081ab9 */ /* 0x000fca0000000800 */
[----:B------:R-:W-:Y:S02]  /*fbd0*/  IMAD.U32 R2, RZ, RZ, UR4 ;  /* 0x00000004ff027e24 */ /* 0x000fe4000f8e00ff */
[----:B------:R-:W-:Y:S01]  /*fbe0*/  IMAD.U32 R3, RZ, RZ, UR5 ;  /* 0x00000005ff037e24 */ /* 0x000fe2000f8e00ff */
[----:B------:R-:W-:Y:S02]  /*fbf0*/  ULDC.64 UR4, c[0x0][0x418] ;  /* 0x0001060000047ab9 */ /* 0x000fe40000000a00 */
[----:B------:R-:W-:Y:S02]  /*fc00*/  UISETP.NE.U32.AND UP0, UPT, UR4, URZ, UPT ;  /* 0x0000003f0400728c */ /* 0x000fe4000bf05070 */
[----:B0-----:R-:W-:Y:S01]  /*fc10*/  ULEA UR6, UR46, 0x3f, 0x6 ;  /* 0x0000003f2e067891 */ /* 0x001fe2000f8e303f */
[----:B------:R0:W5:Y:S01]  /*fc20*/  @P0 LDG.E R30, desc[UR36][R2.64] ;  /* 0x00000024021e0981 */ /* 0x000162000c1e1900 */
[----:B------:R-:W-:Y:S01]  /*fc30*/  UISETP.NE.AND.EX UP0, UPT, UR5, URZ, UPT, UP0 ;  /* 0x0000003f0500728c */ /* 0x000fe2000bf05300 */
[----:B------:R-:W-:Y:S01]  /*fc40*/  ULDC UR4, c[0x0][0x424] ;  /* 0x0001090000047ab9 */ /* 0x000fe20000000800 */
[----:B------:R-:W-:-:S02]  /*fc50*/  UP2UR UR47, UPR, URZ, 0x2 ;  /* 0x000000023f2f7883 */ /* 0x000fc40008000000 */
[----:B------:R-:W-:Y:S02]  /*fc60*/  USEL UR40, UR4, 0x1, UP0 ;  /* 0x0000000104287887 */ /* 0x000fe40008000000 */
[----:B------:R-:W-:Y:S01]  /*fc70*/  USHF.R.U32.HI UR9, URZ, 0x10, UR43 ;  /* 0x000000103f097899 */ /* 0x000fe2000801162b */
[----:B------:R-:W-:Y:S01]  /*fc80*/  @UP1 ULDC UR4, c[0x0][0x44c] ;  /* 0x0001130000041ab9 */ /* 0x000fe20000000800 */
[----:B------:R-:W-:Y:S02]  /*fc90*/  UIMAD UR40, UR40, UR7, URZ ;  /* 0x00000007282872a4 */ /* 0x000fe4000f8e023f */
[----:B------:R-:W-:Y:S01]  /*fca0*/  UIMAD.WIDE.U32 UR4, UR6, UR4, URZ ;  /* 0x00000004060472a5 */ /* 0x000fe2000f8e003f */
[----:B------:R-:W-:Y:S01]  /*fcb0*/  ULDC UR7, c[0x0][0x288] ;  /* 0x0000a20000077ab9 */ /* 0x000fe20000000800 */
[----:B------:R-:W-:Y:S02]  /*fcc0*/  UIADD3 UR4, UR40, 0x3f, URZ ;  /* 0x0000003f28047890 */ /* 0x000fe4000fffe03f */
[----:B------:R-:W-:-:S02]  /*fcd0*/  UIADD3 UR7, UR40, 0x40, -UR7 ;  /* 0x0000004028077890 */ /* 0x000fc4000fffe807 */
[----:B------:R-:W-:Y:S02]  /*fce0*/  @UP1 USHF.R.U32.HI UR6, URZ, UR8, UR5 ;  /* 0x000000083f061299 */ /* 0x000fe40008011605 */
[----:B------:R-:W-:Y:S02]  /*fcf0*/  USHF.R.S32.HI UR5, URZ, 0x1f, UR4 ;  /* 0x0000001f3f057899 */ /* 0x000fe40008011404 */
[----:B------:R-:W-:Y:S02]  /*fd00*/  UIADD3 UR7, UR7, UR6, URZ ;  /* 0x0000000607077290 */ /* 0x000fe4000fffe03f */
[----:B------:R-:W-:Y:S02]  /*fd10*/  ULEA.HI UR5, UR5, UR4, URZ, 0x6 ;  /* 0x0000000405057291 */ /* 0x000fe4000f8f303f */
[----:B------:R-:W-:Y:S02]  /*fd20*/  USHF.R.S32.HI UR6, URZ, 0x1f, UR7 ;  /* 0x0000001f3f067899 */ /* 0x000fe40008011407 */
[----:B------:R-:W-:-:S02]  /*fd30*/  USHF.R.S32.HI UR41, URZ, 0x6, UR5 ;  /* 0x000000063f297899 */ /* 0x000fc40008011405 */
[----:B------:R-:W-:Y:S02]  /*fd40*/  ULEA.HI UR6, UR6, UR7, URZ, 0x6 ;  /* 0x0000000706067291 */ /* 0x000fe4000f8f303f */
[----:B------:R-:W-:Y:S02]  /*fd50*/  ULOP3.LUT UR43, UR43, 0xffff, URZ, 0xc0, !UPT ;  /* 0x0000ffff2b2b7892 */ /* 0x000fe4000f8ec03f */
[----:B------:R-:W-:Y:S01]  /*fd60*/  USHF.R.S32.HI UR42, URZ, 0x6, UR6 ;  /* 0x000000063f2a7899 */ /* 0x000fe20008011406 */
[----:B------:R-:W-:-:S03]  /*fd70*/  UMOV UR38, URZ ;  /* 0x0000003f00267c82 */ /* 0x000fc60008000000 */
[----:B------:R-:W-:-:S04]  /*fd80*/  UISETP.LT.AND UP0, UPT, UR41, UR42, UPT ;  /* 0x0000002a2900728c */ /* 0x000fc8000bf01270 */
[----:B------:R-:W-:Y:S02]  /*fd90*/  USEL UR11, UR41, UR42, UP0 ;  /* 0x0000002a290b7287 */ /* 0x000fe40008000000 */
[----:B------:R-:W-:Y:S02]  /*fda0*/  UISETP.NE.AND UP0, UPT, UR9, URZ, UPT ;  /* 0x0000003f0900728c */ /* 0x000fe4000bf05270 */
[----:B------:R-:W-:-:S06]  /*fdb0*/  UISETP.GE.AND UP1, UPT, UR11, 0x1, UPT ;  /* 0x000000010b00788c */ /* 0x000fcc000bf26270 */
[----:B------:R-:W-:-:S03]  /*fdc0*/  PLOP3.LUT P0, PT, PT, PT, UP1, 0x80, 0x0 ;  /* 0x000000000000781c */ /* 0x000fc60003f0f018 */
[----:B------:R-:W-:-:S10]  /*fdd0*/  @!UP0 ULDC UR9, c[0x0][0xae8] ;  /* 0x0002ba0000098ab9 */ /* 0x000fd40000000800 */
        /* <DEDUP_REMOVED lines=31> */
.L_x_7486:
        /* <DEDUP_REMOVED lines=30> */
[----:B0----5:R-:W-:Y:S05]  /*101b0*/  CALL.ABS.NOINC R2 ;  /* 0x0000000002007343 */ /* 0x021fea0003c00000 */
.L_x_7487:
        /* <DEDUP_REMOVED lines=12> */
[----:B------:R-:W-:Y:S01]  /*10280*/  MOV R13, RZ ;  /* 0x000000ff000d7202 */ /* 0x000fe20000000f00 */
[----:B------:R-:W-:Y:S02]  /*10290*/  IMAD.U32 R7, RZ, RZ, UR7 ;  /* 0x00000007ff077e24 */ /* 0x000fe4000f8e00ff */
[----:B------:R-:W-:-:S02]  /*102a0*/  IMAD.U32 R10, RZ, RZ, UR4 ;  /* 0x00000004ff0a7e24 */ /* 0x000fc4000f8e00ff */
[----:B------:R-:W-:Y:S02]  /*102b0*/  IMAD.U32 R11, RZ, RZ, UR5 ;  /* 0x00000005ff0b7e24 */ /* 0x000fe4000f8e00ff */
[----:B------:R-:W-:Y:S02]  /*102c0*/  IMAD.MOV.U32 R8, RZ, RZ, 0x70 ;  /* 0x00000070ff087424 */ /* 0x000fe400078e00ff */
[----:B0-----:R-:W-:-:S07]  /*102d0*/  IMAD.MOV.U32 R12, RZ, RZ, 0x1 ;  /* 0x00000001ff0c7424 */ /* 0x001fce00078e00ff */
[----:B------:R-:W-:-:S07]  /*102e0*/  LEPC R20, `(.L_x_7489) ;  /* 0x000000001014794e */ /* 0x000fce0000000000 */
[----:B-1---5:R-:W-:Y:S05]  /*102f0*/  CALL.ABS.NOINC R2 ;  /* 0x0000000002007343 */ /* 0x022fea0003c00000 */
.L_x_7489:
        /* <DEDUP_REMOVED lines=15> */
.L_x_7488:
        /* <DEDUP_REMOVED lines=32> */
[----:B------:R-:W-:Y:S02]  /*105f0*/  @!P0 SHF.R.S32.HI R3, RZ, 0x1f, R7 ;  /* 0x0000001fff038819 */ /* 0x000fe40000011407 */
[----:B------:R-:W-:Y:S02]  /*10600*/  @!P0 MOV R2, R7 ;  /* 0x0000000700028202 */ /* 0x000fe40000000f00 */
        /* <DEDUP_REMOVED lines=56> */
.L_x_7536:
[----:B------:R-:W2:Y:S01]  /*10990*/  LDL R0, [R1+0x4] ;  /* 0x0000040001007983 */ /* 0x000ea20000100800 */
[----:B------:R-:W-:Y:S01]  /*109a0*/  ISETP.GT.U32.AND P1, PT, R31, 0x3f, PT ;  /* 0x0000003f1f00780c */ /* 0x000fe20003f24070 */
[----:B------:R-:W-:Y:S01]  /*109b0*/  IMAD.U32 R23, RZ, RZ, UR39 ;  /* 0x00000027ff177e24 */ /* 0x000fe2000f8e00ff */
[----:B------:R-:W-:Y:S02]  /*109c0*/  LOP3.LUT R16, R16, 0xfffffbff, RZ, 0xc0, !PT ;  /* 0xfffffbff10107812 */ /* 0x000fe400078ec0ff */
[----:B------:R-:W-:Y:S02]  /*109d0*/  LOP3.LUT R34, R3, R34, RZ, 0xfc, !PT ;  /* 0x0000002203227212 */ /* 0x000fe400078efcff */
[----:B------:R-:W-:Y:S02]  /*109e0*/  SHF.R.S32.HI R23, RZ, 0x1f, R23 ;  /* 0x0000001fff177819 */ /* 0x000fe40000011417 */
[----:B------:R-:W-:Y:S02]  /*109f0*/  LOP3.LUT R17, R34, R17, RZ, 0xfc, !PT ;  /* 0x0000001122117212 */ /* 0x000fe400078efcff */
        /* <DEDUP_REMOVED lines=9> */
.L_x_7491:
[----:B------:R-:W-:-:S05]  /*10a90*/  IMAD.MOV.U32 R0, RZ, RZ, 0x1 ;  /* 0x00000001ff007424 */ /* 0x000fca00078e00ff */
[----:B------:R-:W-:-:S04]  /*10aa0*/  SHF.L.U32 R0, R0, 0x1f, RZ ;  /* 0x0000001f00007819 */ /* 0x000fc800000006ff */
[----:B------:R-:W0:Y:S02]  /*10ab0*/  SYNCS.PHASECHK.TRANS64.TRYWAIT P0, [UR44+0x38840], R0 ;  /* 0x03884000ff0075a7 */ /* 0x000e24000800016c */
[----:B0-----:R-:W-:Y:S05]  /*10ac0*/  @!P0 BRA `(.L_x_7492) ;  /* 0x0000003800108947 */ /* 0x001fea0003800000 */
.L_x_7537:
        /* <DEDUP_REMOVED lines=54> */
[----:B------:R0:W2:Y:S02]  /*10e30*/  SHFL.IDX PT, R14, R0, 0x3, 0x181f ;  /* 0x00781f00000e7f89 */ /* 0x0000a400000e0000 */
[----:B-1----:R-:W-:Y:S02]  /*10e40*/  @P0 IADD3.X R3, RZ, R5, RZ, P1, !PT ;  /* 0x00000005ff030210 */ /* 0x002fe40000ffe4ff */
[----:B------:R0:W1:Y:S04]  /*10e50*/  SHFL.IDX PT, R5, R4, 0x3, 0x181f ;  /* 0x00781f0004057f89 */ /* 0x00006800000e0000 */
[----:B------:R0:W-:Y:S03]  /*10e60*/  @P0 LDGSTS.E.BYPASS.LTC128B.128 [R7+0x23400], desc[UR36][R2.64], !P2 ;  /* 0x2340000002070fae */ /* 0x0001e6000d101d64 */
.L_x_7547:
[----:B------:R-:W-:-:S13]  /*10e70*/  ISETP.GE.AND P0, PT, R18, 0x31, PT ;  /* 0x000000311200780c */ /* 0x000fda0003f06270 */
[----:B0-2---:R-:W-:-:S05]  /*10e80*/  @P0 LEA R2, P1, R22, R14, 0x1 ;  /* 0x0000000e16020211 */ /* 0x005fca00078208ff */
[----:B-1----:R-:W-:Y:S01]  /*10e90*/  @P0 IMAD.X R3, RZ, RZ, R5, P1 ;  /* 0x000000ffff030224 */ /* 0x002fe200008e0605 */
[----:B------:R-:W-:-:S05]  /*10ea0*/  @P0 LEA R5, R24, UR44, 0x1 ;  /* 0x0000002c18050c11 */ /* 0x000fca000f8e08ff */
        /* <DEDUP_REMOVED lines=11> */
.L_x_7494:
        /* <DEDUP_REMOVED lines=24> */
.L_x_7495:
[----:B------:R-:W-:Y:S01]  /*110e0*/  UISETP.NE.AND UP0, UPT, UR47, URZ, UPT ;  /* 0x0000003f2f00728c */ /* 0x000fe2000bf05270 */
[----:B------:R-:W-:Y:S01]  /*110f0*/  IMAD.U32 R28, RZ, RZ, UR46 ;  /* 0x0000002eff1c7e24 */ /* 0x000fe2000f8e00ff */
[----:B------:R-:W-:Y:S01]  /*11100*/  R2UR UR6, R23 ;  /* 0x00000000170672ca */ /* 0x000fe200000e0000 */
[----:B------:R-:W-:Y:S01]  /*11110*/  ULDC.64 UR8, c[0x0][0x2d8] ;  /* 0x0000b60000087ab9 */ /* 0x000fe20000000a00 */
[----:B------:R-:W0:Y:S01]  /*11120*/  LDC R7, c[0x0][0x448] ;  /* 0x00011200ff077b82 */ /* 0x000e220000000800 */
[----:B------:R-:W-:Y:S01]  /*11130*/  IMAD R28, R28, 0x40, R31 ;  /* 0x000000401c1c7824 */ /* 0x000fe200078e021f */
[----:B------:R-:W-:Y:S01]  /*11140*/  PLOP3.LUT P0, PT, PT, PT, UP0, 0x80, 0x0 ;  /* 0x000000000000781c */ /* 0x000fe20003f0f008 */
[----:B------:R-:W1:Y:S02]  /*11150*/  S2R R20, SR_TID.X ;  /* 0x0000000000147919 */ /* 0x000e640000002100 */
[----:B------:R-:W-:Y:S02]  /*11160*/  IMAD.MOV.U32 R11, RZ, RZ, R28 ;  /* 0x000000ffff0b7224 */ /* 0x000fe400078e001c */
[----:B------:R-:W-:-:S04]  /*11170*/  @UP0 ULDC UR4, c[0x0][0x44c] ;  /* 0x0001130000040ab9 */ /* 0x000fc80000000800 */
[----:B------:R-:W-:-:S04]  /*11180*/  UIMAD UR6, UR6, UR8, URZ ;  /* 0x00000008060672a4 */ /* 0x000fc8000f8e023f */
[----:B------:R-:W-:Y:S01]  /*11190*/  @P0 IMAD.HI.U32 R0, R28, UR4, RZ ;  /* 0x000000041c000c27 */ /* 0x000fe2000f8e00ff */
[----:B------:R-:W-:Y:S01]  /*111a0*/  PLOP3.LUT P0, PT, PT, PT, UP0, 0x80, 0x0 ;  /* 0x000000000000781c */ /* 0x000fe20003f0f008 */
[----:B------:R-:W-:Y:S01]  /*111b0*/  @UP0 ULDC UR4, c[0x0][0x450] ;  /* 0x0001140000040ab9 */ /* 0x000fe20000000800 */
[----:B------:R-:W-:-:S11]  /*111c0*/  UIMAD UR6, UR39, UR9, UR6 ;  /* 0x00000009270672a4 */ /* 0x000fd6000f8e0206 */
[----:B------:R-:W-:Y:S01]  /*111d0*/  @P0 SHF.R.U32.HI R11, RZ, UR4, R0 ;  /* 0x00000004ff0b0c19 */ /* 0x000fe20008011600 */
[----:B------:R-:W-:-:S03]  /*111e0*/  UIMAD.WIDE.U32 UR4, UR39, UR8, URZ ;  /* 0x00000008270472a5 */ /* 0x000fc6000f8e003f */
[----:B------:R-:W-:Y:S01]  /*111f0*/  ULDC.64 UR8, c[0x0][0x2e0] ;  /* 0x0000b80000087ab9 */ /* 0x000fe20000000a00 */
[----:B------:R-:W-:Y:S01]  /*11200*/  UIADD3 UR5, UR5, UR6, URZ ;  /* 0x0000000605057290 */ /* 0x000fe2000fffe03f */
[----:B------:R-:W-:Y:S01]  /*11210*/  SHF.R.S32.HI R0, RZ, 0x1f, R11 ;  /* 0x0000001fff007819 */ /* 0x000fe2000001140b */
[----:B------:R-:W-:Y:S01]  /*11220*/  UIMAD UR6, UR49, UR8, URZ ;  /* 0x00000008310672a4 */ /* 0x000fe2000f8e023f */
[----:B-1----:R-:W-:Y:S01]  /*11230*/  LOP3.LUT R20, R20, 0x7f, RZ, 0xc0, !PT ;  /* 0x0000007f14147812 */ /* 0x002fe200078ec0ff */
[----:B------:R-:W-:Y:S02]  /*11240*/  UIMAD.WIDE.U32 UR4, UR45, UR8, UR4 ;  /* 0x000000082d0472a5 */ /* 0x000fe4000f8e0004 */
[----:B------:R-:W-:Y:S01]  /*11250*/  UIMAD UR6, UR45, UR9, UR6 ;  /* 0x000000092d0672a4 */ /* 0x000fe2000f8e0206 */
[----:B------:R-:W-:-:S03]  /*11260*/  SHF.R.U32.HI R20, RZ, 0x3, R20 ;  /* 0x00000003ff147819 */ /* 0x000fc60000011614 */
[----:B------:R-:W-:Y:S01]  /*11270*/  IMAD.U32 R5, RZ, RZ, UR5 ;  /* 0x00000005ff057e24 */ /* 0x000fe2000f8e00ff */
[----:B------:R-:W-:Y:S01]  /*11280*/  UIADD3 UR6, UR5, UR6, URZ ;  /* 0x0000000605067290 */ /* 0x000fe2000fffe03f */
[----:B------:R-:W-:Y:S02]  /*11290*/  IMAD.U32 R4, RZ, RZ, UR4 ;  /* 0x00000004ff047e24 */ /* 0x000fe4000f8e00ff */
[----:B------:R-:W-:Y:S01]  /*112a0*/  IMAD.MOV R5, RZ, RZ, -R11 ;  /* 0x000000ffff057224 */ /* 0x000fe200078e0a0b */
[----:B------:R-:W-:Y:S02]  /*112b0*/  ULDC.64 UR4, c[0x0][0x2d0] ;  /* 0x0000b40000047ab9 */ /* 0x000fe40000000a00 */
[----:B------:R-:W-:Y:S01]  /*112c0*/  IMAD R0, R0, UR4, RZ ;  /* 0x0000000400007c24 */ /* 0x000fe2000f8e02ff */
[----:B------:R-:W-:Y:S01]  /*112d0*/  MOV R2, R4 ;  /* 0x0000000400027202 */ /* 0x000fe20000000f00 */
[----:B0-----:R-:W-:Y:S02]  /*112e0*/  IMAD R5, R7, R5, R28 ;  /* 0x0000000507057224 */ /* 0x001fe400078e021c */
[----:B------:R-:W-:-:S02]  /*112f0*/  IMAD.U32 R3, RZ, RZ, UR6 ;  /* 0x00000006ff037e24 */ /* 0x000fc4000f8e00ff */
[C---:B------:R-:W-:Y:S01]  /*11300*/  IMAD R9, R11.reuse, UR5, R0 ;  /* 0x000000050b097c24 */ /* 0x040fe2000f8e0200 */
[----:B------:R-:W-:Y:S01]  /*11310*/  SHF.R.S32.HI R0, RZ, 0x1f, R5 ;  /* 0x0000001fff007819 */ /* 0x000fe20000011405 */
[----:B------:R-:W-:Y:S01]  /*11320*/  IMAD.WIDE.U32 R2, R11, UR4, R2 ;  /* 0x000000040b027c25 */ /* 0x000fe2000f8e0002 */
[----:B------:R-:W-:-:S03]  /*11330*/  ULDC.64 UR4, c[0x0][0x2c8] ;  /* 0x0000b20000047ab9 */ /* 0x000fc60000000a00 */
        /* <DEDUP_REMOVED lines=13> */
[----:B------:R-:W-:Y:S01]  /*11410*/  IMAD.U32 R6, RZ, RZ, UR46 ;  /* 0x0000002eff067e24 */ /* 0x000fe2000f8e00ff */
[----:B------:R-:W-:Y:S01]  /*11420*/  ULDC UR4, c[0x0][0x288] ;  /* 0x0000a20000047ab9 */ /* 0x000fe20000000800 */
[----:B------:R-:W-:Y:S01]  /*11430*/  LOP3.LUT R16, R16, 0xfffffeff, RZ, 0xc0, !PT ;  /* 0xfffffeff10107812 */ /* 0x000fe200078ec0ff */
[----:B------:R-:W1:Y:S01]  /*11440*/  SHFL.IDX PT, R2, R4, RZ, 0x181f ;  /* 0x00181fff04027589 */ /* 0x000e6200000e0000 */
[----:B------:R-:W-:Y:S02]  /*11450*/  IMAD R5, R7, UR4, RZ ;  /* 0x0000000407057c24 */ /* 0x000fe4000f8e02ff */
[----:B------:R-:W-:Y:S01]  /*11460*/  IMAD R6, R6, 0x40, R20 ;  /* 0x0000004006067824 */ /* 0x000fe200078e0214 */
[----:B------:R-:W2:Y:S03]  /*11470*/  SHFL.IDX PT, R7, R0, 0x1, 0x181f ;  /* 0x00381f0000077f89 */ /* 0x000ea600000e0000 */
[C---:B------:R-:W-:Y:S01]  /*11480*/  VIADD R8, R6.reuse, 0x10 ;  /* 0x0000001006087836 */ /* 0x040fe20000000000 */
[-C--:B------:R-:W-:Y:S01]  /*11490*/  ISETP.GE.AND P2, PT, R6, R5.reuse, PT ;  /* 0x000000050600720c */ /* 0x080fe20003f46270 */
[----:B------:R-:W3:Y:S03]  /*114a0*/  SHFL.IDX PT, R9, R4, 0x1, 0x181f ;  /* 0x00381f0004097f89 */ /* 0x000ee600000e0000 */
[----:B------:R-:W-:-:S09]  /*114b0*/  ISETP.GE.AND P3, PT, R8, R5, PT ;  /* 0x000000050800720c */ /* 0x000fd20003f66270 */
[----:B0-----:R-:W-:Y:S02]  /*114c0*/  @!P2 LEA R3, P1, R22, R14, 0x1 ;  /* 0x0000000e1603a211 */ /* 0x001fe400078208ff */
[----:B------:R-:W-:Y:S01]  /*114d0*/  @!P2 LEA R8, R24, UR44, 0x1 ;  /* 0x0000002c1808ac11 */ /* 0x000fe2000f8e08ff */
[----:B------:R-:W-:Y:S01]  /*114e0*/  SHFL.IDX PT, R14, R0, 0x3, 0x181f ;  /* 0x00781f00000e7f89 */ /* 0x000fe200000e0000 */
[----:B------:R-:W-:Y:S01]  /*114f0*/  @P2 LOP3.LUT R16, R16, 0x100, RZ, 0xfc, !PT ;  /* 0x0000010010102812 */ /* 0x000fe200078efcff */
[----:B-1----:R-:W-:Y:S01]  /*11500*/  @!P2 IMAD.X R2, RZ, RZ, R2, P1 ;  /* 0x000000ffff02a224 */ /* 0x002fe200008e0602 */
[----:B------:R-:W-:Y:S02]  /*11510*/  @!P3 LEA R10, R24, UR44, 0x1 ;  /* 0x0000002c180abc11 */ /* 0x000fe4000f8e08ff */
[----:B--2---:R-:W-:Y:S02]  /*11520*/  @!P3 LEA R7, P1, R22, R7, 0x1 ;  /* 0x000000071607b211 */ /* 0x004fe400078208ff */
[----:B------:R-:W-:-:S02]  /*11530*/  @!P2 LOP3.LUT R3, R3, R2, RZ, 0x3c, !PT ;  /* 0x000000020303a212 */ /* 0x000fc400078e3cff */
[----:B------:R-:W-:Y:S01]  /*11540*/  LOP3.LUT R16, R16, 0xffffff7f, RZ, 0xc0, !PT ;  /* 0xffffff7f10107812 */ /* 0x000fe200078ec0ff */
[----:B---3--:R-:W-:Y:S01]  /*11550*/  @!P3 IMAD.X R9, RZ, RZ, R9, P1 ;  /* 0x000000ffff09b224 */ /* 0x008fe200008e0609 */
[C---:B------:R-:W-:Y:S02]  /*11560*/  @!P2 LOP3.LUT R2, R3.reuse, R2, RZ, 0x3c, !PT ;  /* 0x000000020302a212 */ /* 0x040fe400078e3cff */
[----:B------:R-:W-:Y:S02]  /*11570*/  @P3 LOP3.LUT R16, R16, 0x80, RZ, 0xfc, !PT ;  /* 0x0000008010103812 */ /* 0x000fe400078efcff */
[----:B------:R-:W-:Y:S02]  /*11580*/  @!P2 LOP3.LUT R3, R3, R2, RZ, 0x3c, !PT ;  /* 0x000000020303a212 */ /* 0x000fe400078e3cff */
[----:B------:R-:W-:-:S03]  /*11590*/  LOP3.LUT R16, R16, 0xffffffbf, RZ, 0xc0, !PT ;  /* 0xffffffbf10107812 */ /* 0x000fc600078ec0ff */
[----:B------:R0:W-:Y:S04]  /*115a0*/  @!P2 LDGSTS.E.BYPASS.LTC128B.128 [R8+0x20400], desc[UR36][R2.64], !P0 ;  /* 0x204000000208afae */ /* 0x0001e8000c101d64 */
        /* <DEDUP_REMOVED lines=15> */
.L_x_7556:
        /* <DEDUP_REMOVED lines=24> */
[----:B------:R-:W-:Y:S01]  /*11820*/  MOV R4, UR6 ;  /* 0x0000000600047c02 */ /* 0x000fe20008000f00 */
[----:B------:R-:W-:Y:S01]  /*11830*/  IMAD.U32 R5, RZ, RZ, UR7 ;  /* 0x00000007ff057e24 */ /* 0x000fe2000f8e00ff */
        /* <DEDUP_REMOVED lines=10> */
.L_x_7497:
[----:B------:R-:W-:Y:S01]  /*118e0*/  UISETP.NE.AND UP0, UPT, UR47, URZ, UPT ;  /* 0x0000003f2f00728c */ /* 0x000fe2000bf05270 */
[----:B------:R-:W-:Y:S01]  /*118f0*/  R2UR UR6, R23 ;  /* 0x00000000170672ca */ /* 0x000fe200000e0000 */
[----:B------:R-:W-:Y:S01]  /*11900*/  ULDC.64 UR8, c[0x0][0x3d8] ;  /* 0x0000f60000087ab9 */ /* 0x000fe20000000a00 */
[----:B------:R-:W-:Y:S01]  /*11910*/  IMAD.MOV.U32 R2, RZ, RZ, R28 ;  /* 0x000000ffff027224 */ /* 0x000fe200078e001c */
[----:B------:R-:W-:Y:S01]  /*11920*/  ULDC UR7, c[0x0][0x448] ;  /* 0x0001120000077ab9 */ /* 0x000fe20000000800 */
[C---:B------:R-:W-:Y:S02]  /*11930*/  LOP3.LUT R20, R22.reuse, 0x180, RZ, 0xfc, !PT ;  /* 0x0000018016147812 */ /* 0x040fe400078efcff */
[----:B------:R-:W-:Y:S02]  /*11940*/  PLOP3.LUT P0, PT, PT, PT, UP0, 0x80, 0x0 ;  /* 0x000000000000781c */ /* 0x000fe40003f0f008 */
[----:B------:R-:W-:Y:S02]  /*11950*/  LOP3.LUT R21, R22, 0x80, RZ, 0xfc, !PT ;  /* 0x0000008016157812 */ /* 0x000fe400078efcff */
[----:B------:R-:W-:Y:S01]  /*11960*/  @UP0 ULDC UR4, c[0x0][0x44c] ;  /* 0x0001130000040ab9 */ /* 0x000fe20000000800 */
[----:B------:R-:W-:-:S02]  /*11970*/  LOP3.LUT R16, R16, 0xfffff7ff, RZ, 0xc0, !PT ;  /* 0xfffff7ff10107812 */ /* 0x000fc400078ec0ff */
[----:B------:R-:W-:-:S04]  /*11980*/  UIMAD UR6, UR6, UR8, URZ ;  /* 0x00000008060672a4 */ /* 0x000fc8000f8e023f */
[----:B------:R-:W-:Y:S02]  /*11990*/  UIMAD UR6, UR39, UR9, UR6 ;  /* 0x00000009270672a4 */ /* 0x000fe4000f8e0206 */
[----:B------:R-:W-:Y:S01]  /*119a0*/  @P0 IMAD.HI.U32 R0, R28, UR4, RZ ;  /* 0x000000041c000c27 */ /* 0x000fe2000f8e00ff */
[----:B------:R-:W-:Y:S01]  /*119b0*/  PLOP3.LUT P0, PT, PT, PT, UP0, 0x80, 0x0 ;  /* 0x000000000000781c */ /* 0x000fe20003f0f008 */
[----:B------:R-:W-:-:S12]  /*119c0*/  @UP0 ULDC UR4, c[0x0][0x450] ;  /* 0x0001140000040ab9 */ /* 0x000fd80000000800 */
[----:B------:R-:W-:Y:S01]  /*119d0*/  @P0 SHF.R.U32.HI R2, RZ, UR4, R0 ;  /* 0x00000004ff020c19 */ /* 0x000fe20008011600 */
[----:B------:R-:W-:-:S03]  /*119e0*/  UIMAD.WIDE.U32 UR4, UR39, UR8, URZ ;  /* 0x00000008270472a5 */ /* 0x000fc6000f8e003f */
[----:B------:R-:W-:Y:S01]  /*119f0*/  ULDC.64 UR8, c[0x0][0x3e0] ;  /* 0x0000f80000087ab9 */ /* 0x000fe20000000a00 */
[----:B------:R-:W-:Y:S01]  /*11a00*/  UIADD3 UR5, UR5, UR6, URZ ;  /* 0x0000000605057290 */ /* 0x000fe2000fffe03f */
[--C-:B------:R-:W-:Y:S01]  /*11a10*/  IMAD.MOV R5, RZ, RZ, -R2.reuse ;  /* 0x000000ffff057224 */ /* 0x100fe200078e0a02 */
[----:B------:R-:W-:Y:S01]  /*11a20*/  UIMAD UR6, UR49, UR8, URZ ;  /* 0x00000008310672a4 */ /* 0x000fe2000f8e023f */
[----:B------:R-:W-:Y:S01]  /*11a30*/  SHF.R.S32.HI R0, RZ, 0x1f, R2 ;  /* 0x0000001fff007819 */ /* 0x000fe20000011402 */
[----:B------:R-:W-:Y:S01]  /*11a40*/  UIMAD.WIDE.U32 UR4, UR45, UR8, UR4 ;  /* 0x000000082d0472a5 */ /* 0x000fe2000f8e0004 */
[----:B------:R-:W-:Y:S01]  /*11a50*/  IMAD R5, R5, UR7, R28 ;  /* 0x0000000705057c24 */ /* 0x000fe2000f8e021c */
[----:B------:R-:W-:-:S03]  /*11a60*/  UIMAD UR6, UR45, UR9, UR6 ;  /* 0x000000092d0672a4 */ /* 0x000fc6000f8e0206 */
[----:B------:R-:W-:Y:S01]  /*11a70*/  ULDC.64 UR8, c[0x0][0x3d0] ;  /* 0x0000f40000087ab9 */ /* 0x000fe20000000a00 */
[----:B------:R-:W-:Y:S01]  /*11a80*/  UIADD3 UR5, UR5, UR6, URZ ;  /* 0x0000000605057290 */ /* 0x000fe2000fffe03f */
[----:B------:R-:W-:Y:S01]  /*11a90*/  IMAD R3, R0, UR8, RZ ;  /* 0x0000000800037c24 */ /* 0x000fe2000f8e02ff */
[----:B------:R-:W-:Y:S01]  /*11aa0*/  SHF.R.S32.HI R0, RZ, 0x1f, R5 ;  /* 0x0000001fff007819 */ /* 0x000fe20000011405 */
[----:B------:R-:W-:Y:S02]  /*11ab0*/  IMAD.U32 R9, RZ, RZ, UR8 ;  /* 0x00000008ff097e24 */ /* 0x000fe4000f8e00ff */
[C---:B------:R-:W-:Y:S02]  /*11ac0*/  IMAD R7, R2.reuse, UR9, R3 ;  /* 0x0000000902077c24 */ /* 0x040fe4000f8e0203 */
[----:B------:R-:W-:Y:S01]  /*11ad0*/  IMAD.WIDE.U32 R2, R2, R9, UR4 ;  /* 0x0000000402027e25 */ /* 0x000fe2000f8e0009 */
        /* <DEDUP_REMOVED lines=10> */
[----:B------:R-:W-:Y:S02]  /*11b80*/  LEA.HI.X R4, R2, UR5, R3, 0x1, P0 ;  /* 0x0000000502047c11 */ /* 0x000fe400080f0c03 */
[----:B------:R-:W-:-:S02]  /*11b90*/  ISETP.GE.AND P0, PT, R20, UR4, PT ;  /* 0x0000000414007c0c */ /* 0x000fc4000bf06270 */
[----:B------:R-:W-:Y:S02]  /*11ba0*/  LOP3.LUT R20, R22, 0x40, RZ, 0xfc, !PT ;  /* 0x0000004016147812 */ /* 0x000fe400078efcff */
[----:B------:R-:W-:Y:S02]  /*11bb0*/  ISETP.GE.AND P4, PT, R21, UR4, PT ;  /* 0x0000000415007c0c */ /* 0x000fe4000bf86270 */
[----:B------:R-:W-:Y:S02]  /*11bc0*/  ISETP.GE.AND P5, PT, R20, UR4, PT ;  /* 0x0000000414007c0c */ /* 0x000fe4000bfa6270 */
[----:B------:R-:W-:Y:S02]  /*11bd0*/  LOP3.LUT R20, R22, 0xc0, RZ, 0xfc, !PT ;  /* 0x000000c016147812 */ /* 0x000fe400078efcff */
[----:B------:R-:W-:Y:S02]  /*11be0*/  SEL R2, RZ, 0x1, P1 ;  /* 0x00000001ff027807 */ /* 0x000fe40000800000 */
[----:B------:R-:W-:-:S02]  /*11bf0*/  SEL R3, RZ, 0x4, P4 ;  /* 0x00000004ff037807 */ /* 0x000fc40002000000 */
[----:B------:R-:W-:Y:S02]  /*11c00*/  SEL R7, RZ, 0x2, P5 ;  /* 0x00000002ff077807 */ /* 0x000fe40002800000 */
[----:B------:R-:W-:Y:S02]  /*11c10*/  ISETP.GE.AND P2, PT, R36, UR4, PT ;  /* 0x0000000424007c0c */ /* 0x000fe4000bf46270 */
[----:B------:R-:W-:Y:S02]  /*11c20*/  ISETP.GE.AND P3, PT, R20, UR4, PT ;  /* 0x0000000414007c0c */ /* 0x000fe4000bf66270 */
[----:B------:R-:W-:Y:S02]  /*11c30*/  IADD3 R7, R3, R7, R2 ;  /* 0x0000000703077210 */ /* 0x000fe40007ffe002 */
[----:B------:R-:W-:Y:S02]  /*11c40*/  @P1 LOP3.LUT R16, R16, 0x800, RZ, 0xfc, !PT ;  /* 0x0000080010101812 */ /* 0x000fe400078efcff */
[----:B------:R-:W-:-:S02]  /*11c50*/  SEL R2, RZ, 0x10, P2 ;  /* 0x00000010ff027807 */ /* 0x000fc40001000000 */
[----:B------:R-:W-:Y:S02]  /*11c60*/  SEL R3, RZ, 0x8, P3 ;  /* 0x00000008ff037807 */ /* 0x000fe40001800000 */
[----:B------:R-:W-:Y:S02]  /*11c70*/  ISETP.GE.AND P1, PT, R35, UR4, PT ;  /* 0x0000000423007c0c */ /* 0x000fe4000bf26270 */
[----:B------:R-:W-:Y:S02]  /*11c80*/  SEL R5, RZ, 0x40, P0 ;  /* 0x00000040ff057807 */ /* 0x000fe40000000000 */
[----:B------:R-:W-:Y:S02]  /*11c90*/  IADD3 R3, R2, R7, R3 ;  /* 0x0000000702037210 */ /* 0x000fe40007ffe003 */
[----:B------:R-:W-:Y:S01]  /*11ca0*/  ISETP.GE.AND P0, PT, R37, UR4, PT ;  /* 0x0000000425007c0c */ /* 0x000fe2000bf06270 */
[----:B------:R-:W-:Y:S01]  /*11cb0*/  UMOV UR4, 0xffffffff ;  /* 0xffffffff00047882 */ /* 0x000fe20000000000 */
[----:B------:R-:W-:-:S02]  /*11cc0*/  SEL R2, RZ, 0x20, P1 ;  /* 0x00000020ff027807 */ /* 0x000fc40000800000 */
[----:B------:R-:W-:Y:S02]  /*11cd0*/  SEL R6, RZ, 0x80, P0 ;  /* 0x00000080ff067807 */ /* 0x000fe40000000000 */
        /* <DEDUP_REMOVED lines=10> */
[C---:B------:R-:W-:Y:S02]  /*11d80*/  LOP3.LUT P0, RZ, R16.reuse, 0x800, RZ, 0xc0, !PT ;  /* 0x0000080010ff7812 */ /* 0x040fe4000780c0ff */
[----:B------:R-:W-:Y:S02]  /*11d90*/  @!P6 LOP3.LUT R2, R5, 0x40, RZ, 0xc0, !PT ;  /* 0x000000400502e812 */ /* 0x000fe400078ec0ff */
[----:B------:R-:W-:Y:S02]  /*11da0*/  @!P6 MOV R3, R21 ;  /* 0x000000150003e202 */ /* 0x000fe40000000f00 */
        /* <DEDUP_REMOVED lines=71> */
.L_x_7566:
        /* <DEDUP_REMOVED lines=24> */
.L_x_7500:
[----:B------:R-:W-:Y:S05]  /*123a0*/  BSYNC B0 ;  /* 0x0000000000007941 */ /* 0x000fea0003800000 */
.L_x_7499:
        /* <DEDUP_REMOVED lines=9> */
.L_x_7567:
[----:B------:R-:W-:-:S13]  /*12440*/  LOP3.LUT P0, RZ, R16, 0x400, RZ, 0xc0, !PT ;  /* 0x0000040010ff7812 */ /* 0x000fda000780c0ff */
[----:B------:R-:W-:Y:S05]  /*12450*/  @!P0 BRA `(.L_x_7502) ;  /* 0x0000000000048947 */ /* 0x000fea0003800000 */
[----:B------:R-:W-:Y:S01]  /*12460*/  BPT.TRAP 0x1 ;  /* 0x000000040000795c */ /* 0x000fe20000300000 */
.L_x_7502:
[----:B------:R-:W2:Y:S02]  /*12470*/  SYNCS.PHASECHK.TRANS64.TRYWAIT P0, [UR44+0x38860], R0 ;  /* 0x03886000ff0075a7 */ /* 0x000ea4000800016c */
[----:B--2---:R-:W-:Y:S05]  /*12480*/  @!P0 BRA `(.L_x_7503) ;  /* 0x0000003000948947 */ /* 0x004fea0003800000 */
.L_x_7568:
[----:B------:R-:W-:Y:S01]  /*12490*/  ULDC.64 UR4, c[0x0][0x328] ;  /* 0x0000ca0000047ab9 */ /* 0x000fe20000000a00 */
[----:B------:R-:W-:Y:S01]  /*124a0*/  ULDC.64 UR6, c[0x0][0x338] ;  /* 0x0000ce0000067ab9 */ /* 0x000fe20000000a00 */
[----:B0-----:R-:W-:Y:S02]  /*124b0*/  IMAD R0, R33, UR4, RZ ;  /* 0x0000000421007c24 */ /* 0x001fe4000f8e02ff */
[----:B-1----:R-:W-:Y:S01]  /*124c0*/  IMAD.WIDE.U32 R2, R19, UR4, RZ ;  /* 0x0000000413027c25 */ /* 0x002fe2000f8e00ff */
        /* <DEDUP_REMOVED lines=101> */
.L_x_7578:
        /* <DEDUP_REMOVED lines=30> */
.L_x_7505:
        /* <DEDUP_REMOVED lines=10> */
[----:B------:R-:W-:Y:S01]  /*12da0*/  ULOP3.LUT UR5, URZ, UR42, URZ, 0x33, !UPT ;  /* 0x0000002a3f057292 */ /* 0x000fe2000f8e333f */
[----:B------:R-:W1:Y:S01]  /*12db0*/  S2R R6, SR_TID.X ;  /* 0x0000000000067919 */ /* 0x000e620000002100 */
[----:B------:R-:W-:Y:S01]  /*12dc0*/  UIMAD UR4, UR4, UR38, URZ ;  /* 0x00000026040472a4 */ /* 0x000fe2000f8e023f */
[----:B------:R-:W-:Y:S01]  /*12dd0*/  LOP3.LUT R28, R17, 0x80, RZ, 0xc0, !PT ;  /* 0x00000080111c7812 */ /* 0x000fe200078ec0ff */
[----:B------:R-:W-:Y:S02]  /*12de0*/  IMAD.MOV.U32 R21, RZ, RZ, 0x1 ;  /* 0x00000001ff157424 */ /* 0x000fe400078e00ff */
[----:B------:R-:W-:Y:S01]  /*12df0*/  IMAD.MOV.U32 R8, RZ, RZ, 0x1 ;  /* 0x00000001ff087424 */ /* 0x000fe200078e00ff */
[----:B------:R-:W-:-:S02]  /*12e00*/  SHF.R.U32.HI R28, RZ, 0x3, R28 ;  /* 0x00000003ff1c7819 */ /* 0x000fc4000001161c */
[----:B------:R-:W-:-:S04]  /*12e10*/  LOP3.LUT R3, RZ, UR4, RZ, 0x33, !PT ;  /* 0x00000004ff037c12 */ /* 0x000fc8000f8e33ff */
[----:B------:R-:W-:-:S04]  /*12e20*/  VIMNMX3 R2, R2, UR5, R3, !PT ;  /* 0x0000000502027c0f */ /* 0x000fc8000f800103 */
[----:B------:R-:W-:Y:S01]  /*12e30*/  IADD3 R22, -R2, -0x2, RZ ;  /* 0xfffffffe02167810 */ /* 0x000fe20007ffe1ff */
[----:B0-----:R-:W-:Y:S01]  /*12e40*/  IMAD.SHL.U32 R5, R5, 0x10, RZ ;  /* 0x0000001005057824 */ /* 0x001fe200078e00ff */
[----:B-1----:R-:W-:-:S04]  /*12e50*/  LOP3.LUT R6, R6, 0x7f, RZ, 0xc0, !PT ;  /* 0x0000007f06067812 */ /* 0x002fc800078ec0ff */
[----:B------:R-:W-:Y:S02]  /*12e60*/  LOP3.LUT R5, R5, 0x70, RZ, 0xc0, !PT ;  /* 0x0000007005057812 */ /* 0x000fe400078ec0ff */
[----:B------:R-:W-:-:S04]  /*12e70*/  SHF.R.U32.HI R6, RZ, 0x3, R6 ;  /* 0x00000003ff067819 */ /* 0x000fc80000011606 */
[----:B------:R-:W-:Y:S02]  /*12e80*/  IADD3 R4, R5, R30, R6 ;  /* 0x0000001e05047210 */ /* 0x000fe40007ffe006 */
[----:B------:R-:W-:-:S03]  /*12e90*/  LOP3.LUT R30, R34, 0x40, RZ, 0xc0, !PT ;  /* 0x00000040221e7812 */ /* 0x000fc600078ec0ff */
[----:B------:R-:W-:Y:S01]  /*12ea0*/  VIADD R9, R4, 0xffffff40 ;  /* 0xffffff4004097836 */ /* 0x000fe20000000000 */
[----:B------:R-:W-:-:S03]  /*12eb0*/  SHF.R.U32.HI R30, RZ, 0x2, R30 ;  /* 0x00000002ff1e7819 */ /* 0x000fc6000001161e */
[----:B------:R-:W-:-:S07]  /*12ec0*/  IMAD R9, R2, -0x40, R9 ;  /* 0xffffffc002097824 */ /* 0x000fce00078e0209 */
.L_x_7521:
        /* <DEDUP_REMOVED lines=22> */
.L_x_7508:
[----:B------:R-:W-:Y:S05]  /*13030*/  BSYNC B1 ;  /* 0x0000000000017941 */ /* 0x000fea0003800000 */
.L_x_7507:
[----:B------:R-:W-:-:S13]  /*13040*/  LOP3.LUT P0, RZ, R16, 0x400, RZ, 0xc0, !PT ;  /* 0x0000040010ff7812 */ /* 0x000fda000780c0ff */
[----:B------:R-:W-:Y:S05]  /*13050*/  @!P0 BRA `(.L_x_7509) ;  /* 0x0000000000048947 */ /* 0x000fea0003800000 */
[----:B------:R-:W-:Y:S01]  /*13060*/  BPT.TRAP 0x1 ;  /* 0x000000040000795c */ /* 0x000fe20000300000 */
.L_x_7509:
[----:B------:R-:W-:Y:S01]  /*13070*/  LEA R10, R8, UR44, 0x3 ;  /* 0x0000002c080a7c11 */ /* 0x000fe2000f8e18ff */
[----:B------:R-:W-:Y:S01]  /*13080*/  BSSY B1, `(.L_x_7510) ;  /* 0x0000004000017945 */ /* 0x000fe20003800000 */
[----:B------:R-:W-:-:S04]  /*13090*/  SHF.L.U32 R20, R21, 0x1f, RZ ;  /* 0x0000001f15147819 */ /* 0x000fc800000006ff */
[----:B------:R-:W1:Y:S02]  /*130a0*/  SYNCS.PHASECHK.TRANS64.TRYWAIT P0, [R10+URZ+0x38840], R20 ;  /* 0x038840140a0075a7 */ /* 0x000e64000800017f */
[----:B-1----:R-:W-:Y:S05]  /*130b0*/  @!P0 BRA `(.L_x_7511) ;  /* 0x0000002c00b08947 */ /* 0x002fea0003800000 */
.L_x_7579:
[----:B------:R-:W-:Y:S05]  /*130c0*/  BSYNC B1 ;  /* 0x0000000000017941 */ /* 0x000fea0003800000 */
.L_x_7510:
[----:B------:R-:W-:Y:S01]  /*130d0*/  ULDC UR4, c[0x0][0x430] ;  /* 0x00010c0000047ab9 */ /* 0x000fe20000000800 */
[----:B-----5:R-:W-:Y:S01]  /*130e0*/  SHF.R.S32.HI R18, RZ, 0x1f, R6 ;  /* 0x0000001fff127819 */ /* 0x020fe20000011406 */
[----:B------:R-:W-:Y:S01]  /*130f0*/  UIADD3 UR4, -UR4, URZ, URZ ;  /* 0x0000003f04047290 */ /* 0x000fe2000fffe13f */
[----:B------:R-:W-:Y:S02]  /*13100*/  R2UR UR6, R23 ;  /* 0x00000000170672ca */ /* 0x000fe400000e0000 */
[----:B------:R-:W-:Y:S02]  /*13110*/  LOP3.LUT P1, RZ, R16, 0x1, RZ, 0xc0, !PT ;  /* 0x0000000110ff7812 */ /* 0x000fe4000782c0ff */
[----:B------:R-:W-:Y:S01]  /*13120*/  LEA R17, R8, R24, 0xc ;  /* 0x0000001808117211 */ /* 0x000fe200078e60ff */
        /* <DEDUP_REMOVED lines=41> */
.L_x_7589:
        /* <DEDUP_REMOVED lines=8> */
.L_x_7513:
        /* <DEDUP_REMOVED lines=10> */
.L_x_7514:
[----:B------:R2:W-:Y:S01]  /*134e0*/  SYNCS.ARRIVE.TRANS64.A1T0 RZ, [R10+URZ+0x38830], RZ ;  /* 0x038830ff0aff79a7 */ /* 0x0005e2000810003f */
[----:B------:R-:W-:Y:S05]  /*134f0*/  @!P2 BRA `(.L_x_7515) ;  /* 0x000000000004a947 */ /* 0x000fea0003800000 */
[----:B------:R-:W-:Y:S01]  /*13500*/  BPT.TRAP 0x1 ;  /* 0x000000040000795c */ /* 0x000fe20000300000 */
.L_x_7515:
[----:B------:R-:W3:Y:S01]  /*13510*/  SYNCS.PHASECHK.TRANS64.TRYWAIT P0, [R10+URZ+0x38860], R20 ;  /* 0x038860140a0075a7 */ /* 0x000ee2000800017f */
[----:B------:R-:W-:Y:S04]  /*13520*/  BSSY B1, `(.L_x_7516) ;  /* 0x0000002000017945 */ /* 0x000fe80003800000 */
[----:B---3--:R-:W-:Y:S05]  /*13530*/  @!P0 BRA `(.L_x_7517) ;  /* 0x0000002c00b08947 */ /* 0x008fea0003800000 */
.L_x_7590:
[----:B------:R-:W-:Y:S05]  /*13540*/  BSYNC B1 ;  /* 0x0000000000017941 */ /* 0x000fea0003800000 */
.L_x_7516:
        /* <DEDUP_REMOVED lines=77> */
.L_x_7600:
        /* <DEDUP_REMOVED lines=20> */
.L_x_7519:
        /* <DEDUP_REMOVED lines=10> */
.L_x_7520:
        /* <DEDUP_REMOVED lines=10> */
.L_x_7506:
[----:B------:R-:W-:Y:S05]  /*13ca0*/  BSYNC B0 ;  /* 0x0000000000007941 */ /* 0x000fea0003800000 */
.L_x_7485:
[----:B------:R-:W0:Y:S01]  /*13cb0*/  S2R R3, SR_CgaCtaId ;  /* 0x0000000000037919 */ /* 0x000e220000008800 */
[----:B------:R-:W-:Y:S01]  /*13cc0*/  MOV R0, 0x400 ;  /* 0x0000040000007802 */ /* 0x000fe20000000f00 */
[----:B------:R-:W-:Y:S01]  /*13cd0*/  BSSY B0, `(.L_x_7522) ;  /* 0x0000005000007945 */ /* 0x000fe20003800000 */
[----:B------:R-:W-:Y:S02]  /*13ce0*/  SHF.L.U32 R4, R4, 0x1f, RZ ;  /* 0x0000001f04047819 */ /* 0x000fe400000006ff */
[----:B0-----:R-:W-:-:S04]  /*13cf0*/  LEA R5, R3, R0, 0x18 ;  /* 0x0000000003057211 */ /* 0x001fc800078ec0ff */
[----:B------:R-:W0:Y:S02]  /*13d00*/  SYNCS.PHASECHK.TRANS64.TRYWAIT P0, [R5+URZ+0x38820], R4 ;  /* 0x03882004050075a7 */ /* 0x000e24000800017f */
[----:B0-----:R-:W-:Y:S05]  /*13d10*/  @!P0 BRA `(.L_x_7523) ;  /* 0x0000002c00908947 */ /* 0x001fea0003800000 */
.L_x_7601:
[----:B------:R-:W-:Y:S05]  /*13d20*/  BSYNC B0 ;  /* 0x0000000000007941 */ /* 0x000fea0003800000 */
.L_x_7522:
[----:B------:R-:W-:-:S03]  /*13d30*/  UMOV UR4, 0xffffffff ;  /* 0xffffffff00047882 */ /* 0x000fc60000000000 */
[----:B------:R-:W-:Y:S05]  /*13d40*/  BRA.DIV UR4, `(.L_x_7524) ;  /* 0x0000002e04987947 */ /* 0x000fea000b800000 */
[----:B------:R-:W1:Y:S02]  /*13d50*/  S2R R0, SR_TID.X ;  /* 0x0000000000007919 */ /* 0x000e640000002100 */
[----:B-1----:R-:W-:-:S04]  /*13d60*/  SHF.R.U32.HI R0, RZ, 0x5, R0 ;  /* 0x00000005ff007819 */ /* 0x002fc80000011600 */
[----:B------:R-:W-:-:S05]  /*13d70*/  LOP3.LUT R0, R0, 0x3, RZ, 0xc0, !PT ;  /* 0x0000000300007812 */ /* 0x000fca00078ec0ff */
[----:B------:R1:W3:Y:S02]  /*13d80*/  SHFL.IDX PT, R14, R0, RZ, 0x1f ;  /* 0x00001fff000e7589 */ /* 0x0002e400000e0000 */
.L_x_7604:
[----:B---3--:R-:W-:-:S13]  /*13d90*/  ISETP.NE.AND P0, PT, R14, RZ, PT ;  /* 0x000000ff0e00720c */ /* 0x008fda0003f05270 */
[----:B------:R-:W-:Y:S05]  /*13da0*/  @P0 BRA `(.L_x_7433) ;  /* 0x0000000000900947 */ /* 0x000fea0003800000 */
[----:B------:R-:W-:-:S03]  /*13db0*/  UMOV UR4, 0xffffffff ;  /* 0xffffffff00047882 */ /* 0x000fc60000000000 */
[----:B------:R-:W-:Y:S05]  /*13dc0*/  BRA.DIV UR4, `(.L_x_7525) ;  /* 0x0000002e04ac7947 */ /* 0x000fea000b800000 */
[----:B------:R-:W-:-:S13]  /*13dd0*/  ELECT P6, URZ, PT ;  /* 0x00000000003f782f */ /* 0x000fda00038c0000 */
.L_x_7607:
[----:B------:R-:W-:Y:S05]  /*13de0*/  @!P6 BRA `(.L_x_7433) ;  /* 0x000000000080e947 */ /* 0x000fea0003800000 */
[----:B-1----:R-:W3:Y:S02]  /*13df0*/  LDL R0, [R1+0x4] ;  /* 0x0000040001007983 */ /* 0x002ee40000100800 */
[----:B---3--:R-:W-:-:S13]  /*13e00*/  R2UR UR4, R0 ;  /* 0x00000000000472ca */ /* 0x008fda00000e0000 */
[----:B------:R-:W-:-:S06]  /*13e10*/  ULOP3.LUT UR4, UR4, 0x2, URZ, 0xfc, !UPT ;  /* 0x0000000204047892 */ /* 0x000fcc000f8efc3f */
[----:B------:R-:W-:-:S04]  /*13e20*/  MOV R0, UR4 ;  /* 0x0000000400007c02 */ /* 0x000fc80008000f00 */
[----:B------:R-:W-:-:S13]  /*13e30*/  ISETP.NE.AND P0, PT, R0, 0x3, PT ;  /* 0x000000030000780c */ /* 0x000fda0003f05270 */
[----:B------:R-:W-:Y:S05]  /*13e40*/  @!P0 BRA `(.L_x_7526) ;  /* 0x0000000000048947 */ /* 0x000fea0003800000 */
[----:B------:R-:W-:Y:S01]  /*13e50*/  BPT.TRAP 0x1 ;  /* 0x000000040000795c */ /* 0x000fe20000300000 */
.L_x_7526:
[C---:B------:R-:W-:Y:S01]  /*13e60*/  IMAD R3, R8.reuse, 0x8, R5 ;  /* 0x0000000808037824 */ /* 0x040fe200078e0205 */
[----:B------:R-:W-:Y:S01]  /*13e70*/  SHF.L.U32 R2, R21, 0x1f, RZ ;  /* 0x0000001f15027819 */ /* 0x000fe200000006ff */
[----:B------:R-:W-:-:S03]  /*13e80*/  VIADD R8, R8, 0x1 ;  /* 0x0000000108087836 */ /* 0x000fc60000000000 */
[----:B------:R-:W1:Y:S02]  /*13e90*/  SYNCS.PHASECHK.TRANS64.TRYWAIT P1, [R3+URZ+0x38840], R2 ;  /* 0x03884002030075a7 */ /* 0x000e64000802017f */
[----:B------:R-:W-:-:S04]  /*13ea0*/  ISETP.NE.AND P2, PT, R8, 0x2, PT ;  /* 0x000000020800780c */ /* 0x000fc80003f45270 */
[----:B------:R-:W-:Y:S01]  /*13eb0*/  SEL R0, RZ, 0x1, P2 ;  /* 0x00000001ff007807 */ /* 0x000fe20001000000 */
[----:B-1----:R-:W-:Y:S08]  /*13ec0*/  @!P1 BRA `(.L_x_7527) ;  /* 0x0000002c008c9947 */ /* 0x002ff00003800000 */
.L_x_7608:
[----:B------:R-:W-:Y:S02]  /*13ed0*/  SEL R8, R8, RZ, P2 ;  /* 0x000000ff08087207 */ /* 0x000fe40001000000 */
[----:B------:R-:W-:Y:S01]  /*13ee0*/  LOP3.LUT R0, R21, R0, RZ, 0x3c, !PT ;  /* 0x0000000015007212 */ /* 0x000fe200078e3cff */
[----:B------:R-:W-:Y:S06]  /*13ef0*/  @!P0 BRA `(.L_x_7528) ;  /* 0x0000000000048947 */ /* 0x000fec0003800000 */
[----:B------:R-:W-:Y:S01]  /*13f00*/  BPT.TRAP 0x1 ;  /* 0x000000040000795c */ /* 0x000fe20000300000 */
.L_x_7528:
[----:B0-----:R-:W-:Y:S01]  /*13f10*/  IMAD R5, R8, 0x8, R5 ;  /* 0x0000000808057824 */ /* 0x001fe200078e0205 */
[----:B------:R-:W-:-:S04]  /*13f20*/  SHF.L.U32 R0, R0, 0x1f, RZ ;  /* 0x0000001f00007819 */ /* 0x000fc800000006ff */
[----:B------:R-:W0:Y:S02]  /*13f30*/  SYNCS.PHASECHK.TRANS64.TRYWAIT P1, [R5+URZ+0x38840], R0 ;  /* 0x03884000050075a7 */ /* 0x000e24000802017f */
[----:B0-----:R-:W-:Y:S05]  /*13f40*/  @!P1 BRA `(.L_x_7529) ;  /* 0x0000002c00809947 */ /* 0x001fea0003800000 */
.L_x_7609:
[----:B------:R-:W-:Y:S05]  /*13f50*/  @!P0 BRA `(.L_x_7530) ;  /* 0x0000000000048947 */ /* 0x000fea0003800000 */
[----:B------:R-:W-:Y:S01]  /*13f60*/  BPT.TRAP 0x1 ;  /* 0x000000040000795c */ /* 0x000fe20000300000 */
.L_x_7530:
[----:B------:R-:W3:Y:S02]  /*13f70*/  SYNCS.PHASECHK.TRANS64.TRYWAIT P1, [R3+URZ+0x38860], R2 ;  /* 0x03886002030075a7 */ /* 0x000ee4000802017f */
[----:B---3--:R-:W-:Y:S05]  /*13f80*/  @!P1 BRA `(.L_x_7531) ;  /* 0x0000002c00849947 */ /* 0x008fea0003800000 */
.L_x_7610:
[----:B------:R-:W-:Y:S05]  /*13f90*/  @!P0 BRA `(.L_x_7532) ;  /* 0x0000000000048947 */ /* 0x000fea0003800000 */
[----:B------:R-:W-:Y:S01]  /*13fa0*/  BPT.TRAP 0x1 ;  /* 0x000000040000795c */ /* 0x000fe20000300000 */
.L_x_7532:
[----:B----4-:R4:W0:Y:S02]  /*13fb0*/  SYNCS.PHASECHK.TRANS64.TRYWAIT P0, [R5+URZ+0x38860], R0 ;  /* 0x03886000050075a7 */ /* 0x010824000800017f */
[----:B0-----:R-:W-:Y:S05]  /*13fc0*/  @!P0 NANOSLEEP.SYNCS 0x989680 ;  /* 0x009896800000895d */ /* 0x001fea0003900000 */
[----:B------:R-:W0:Y:S02]  /*13fd0*/  @!P0 SYNCS.PHASECHK.TRANS64 P0, [R5+URZ+0x38860], R0 ;  /* 0x03886000050085a7 */ /* 0x000e24000800007f */
[----:B0-----:R-:W-:Y:S05]  /*13fe0*/  @!P0 BRA `(.L_x_7532) ;  /* 0xfffffffc00f08947 */ /* 0x001fea000383ffff */
.L_x_7433:
[----:B------:R-:W-:Y:S05]  /*13ff0*/  BSYNC B6 ;  /* 0x0000000000067941 */ /* 0x000fea0003800000 */
.L_x_7430:
[----:B------:R-:W-:Y:S05]  /*14000*/  EXIT ;  /* 0x000000000000794d */ /* 0x000fea0003800000 */
.L_x_7443:
[----:B0-----:R0:W1:Y:S02]  /*14010*/  SYNCS.PHASECHK.TRANS64.TRYWAIT P0, [R198+URZ+0x38800], R5 ;  /* 0x03880005c60075a7 */ /* 0x001064000800017f */
[----:B-1----:R-:W-:Y:S05]  /*14020*/  @!P0 NANOSLEEP.SYNCS 0x989680 ;  /* 0x009896800000895d */ /* 0x002fea0003900000 */
[----:B------:R-:W1:Y:S02]  /*14030*/  @!P0 SYNCS.PHASECHK.TRANS64 P0, [R198+URZ+0x38800], R5 ;  /* 0x03880005c60085a7 */ /* 0x000e64000800007f */
[----:B-1----:R-:W-:Y:S05]  /*14040*/  @!P0 BRA `(.L_x_7443) ;  /* 0xfffffffc00f08947 */ /* 0x002fea000383ffff */
[----:B------:R-:W-:Y:S05]  /*14050*/  BRA `(.L_x_7533) ;  /* 0xfffffef400887947 */ /* 0x000fea000383ffff */
.L_x_7447:
[----:B--2---:R2:W3:Y:S02]  /*14060*/  SYNCS.PHASECHK.TRANS64.TRYWAIT P1, [R198+URZ+0x38830], R5 ;  /* 0x03883005c60075a7 */ /* 0x0044e4000802017f */
[----:B---3--:R-:W-:Y:S05]  /*14070*/  @!P1 NANOSLEEP.SYNCS 0x989680 ;  /* 0x009896800000995d */ /* 0x008fea0003900000 */
[----:B------:R-:W3:Y:S02]  /*14080*/  @!P1 SYNCS.PHASECHK.TRANS64 P1, [R198+URZ+0x38830], R5 ;  /* 0x03883005c60095a7 */ /* 0x000ee4000802007f */
[----:B---3--:R-:W-:Y:S05]  /*14090*/  @!P1 BRA `(.L_x_7447) ;  /* 0xfffffffc00f09947 */ /* 0x008fea000383ffff */
[----:B------:R-:W-:Y:S05]  /*140a0*/  BRA `(.L_x_7446) ;  /* 0xfffffef400d47947 */ /* 0x000fea000383ffff */
.L_x_7448:
[----:B---3--:R3:W4:Y:S02]  /*140b0*/  SYNCS.PHASECHK.TRANS64.TRYWAIT P1, [R198+URZ+0x38810], R5 ;  /* 0x03881005c60075a7 */ /* 0x008724000802017f */
[----:B----4-:R-:W-:Y:S05]  /*140c0*/  @!P1 NANOSLEEP.SYNCS 0x989680 ;  /* 0x009896800000995d */ /* 0x010fea0003900000 */
[----:B------:R-:W4:Y:S02]  /*140d0*/  @!P1 SYNCS.PHASECHK.TRANS64 P1, [R198+URZ+0x38810], R5 ;  /* 0x03881005c60095a7 */ /* 0x000f24000802007f */
[----:B----4-:R-:W-:Y:S05]  /*140e0*/  @!P1 BRA `(.L_x_7448) ;  /* 0xfffffffc00f09947 */ /* 0x010fea000383ffff */
[----:B------:R-:W-:Y:S05]  /*140f0*/  BRA `(.L_x_7534) ;  /* 0xfffffef800c47947 */ /* 0x000fea000383ffff */
.L_x_7452:
[----:B------:R0:W0:Y:S02]  /*14100*/  SYNCS.PHASECHK.TRANS64.TRYWAIT P1, [R198+URZ+0x38850], R5 ;  /* 0x03885005c60075a7 */ /* 0x000024000802017f */
[----:B0-----:R-:W-:Y:S05]  /*14110*/  @!P1 NANOSLEEP.SYNCS 0x989680 ;  /* 0x009896800000995d */ /* 0x001fea0003900000 */
[----:B------:R-:W0:Y:S02]  /*14120*/  @!P1 SYNCS.PHASECHK.TRANS64 P1, [R198+URZ+0x38850], R5 ;  /* 0x03885005c60095a7 */ /* 0x000e24000802007f */
[----:B0-----:R-:W-:Y:S05]  /*14130*/  @!P1 BRA `(.L_x_7452) ;  /* 0xfffffffc00f09947 */ /* 0x001fea000383ffff */
[----:B------:R-:W-:Y:S05]  /*14140*/  BRA `(.L_x_7451) ;  /* 0xfffffef800f07947 */ /* 0x000fea000383ffff */
.L_x_7459:
[----:B-1----:R1:W2:Y:S02]  /*14150*/  SYNCS.PHASECHK.TRANS64.TRYWAIT P1, [R201+URZ+0x38830], R204 ;  /* 0x038830ccc90075a7 */ /* 0x0022a4000802017f */
[----:B--2---:R-:W-:Y:S05]  /*14160*/  @!P1 NANOSLEEP.SYNCS 0x989680 ;  /* 0x009896800000995d */ /* 0x004fea0003900000 */
[----:B------:R-:W2:Y:S02]  /*14170*/  @!P1 SYNCS.PHASECHK.TRANS64 P1, [R201+URZ+0x38830], R204 ;  /* 0x038830ccc90095a7 */ /* 0x000ea4000802007f */
[----:B--2---:R-:W-:Y:S05]  /*14180*/  @!P1 BRA `(.L_x_7459) ;  /* 0xfffffffc00f09947 */ /* 0x004fea000383ffff */
[----:B------:R-:W-:Y:S05]  /*14190*/  BRA `(.L_x_7458) ;  /* 0xffffff2400f87947 */ /* 0x000fea000383ffff */
.L_x_7463:
[----:B---3--:R3:W4:Y:S02]  /*141a0*/  SYNCS.PHASECHK.TRANS64.TRYWAIT P1, [R201+URZ+0x38850], R204 ;  /* 0x038850ccc90075a7 */ /* 0x008724000802017f */
[----:B----4-:R-:W-:Y:S05]  /*141b0*/  @!P1 NANOSLEEP.SYNCS 0x989680 ;  /* 0x009896800000995d */ /* 0x010fea0003900000 */
[----:B------:R-:W4:Y:S02]  /*141c0*/  @!P1 SYNCS.PHASECHK.TRANS64 P1, [R201+URZ+0x38850], R204 ;  /* 0x038850ccc90095a7 */ /* 0x000f24000802007f */
[----:B----4-:R-:W-:Y:S05]  /*141d0*/  @!P1 BRA `(.L_x_7463) ;  /* 0xfffffffc00f09947 */ /* 0x010fea000383ffff */
[----:B------:R-:W-:Y:S05]  /*141e0*/  BRA `(.L_x_7462) ;  /* 0xffffff2800c47947 */ /* 0x000fea000383ffff */
.L_x_7471:
[----:B-1----:R1:W2:Y:S02]  /*141f0*/  SYNCS.PHASECHK.TRANS64.TRYWAIT P1, [R195+URZ+0x38830], R196 ;  /* 0x038830c4c30075a7 */ /* 0x0022a4000802017f */
[----:B--2---:R-:W-:Y:S05]  /*14200*/  @!P1 NANOSLEEP.SYNCS 0x989680 ;  /* 0x009896800000995d */ /* 0x004fea0003900000 */
[----:B------:R-:W2:Y:S02]  /*14210*/  @!P1 SYNCS.PHASECHK.TRANS64 P1, [R195+URZ+0x38830], R196 ;  /* 0x038830c4c30095a7 */ /* 0x000ea4000802007f */
[----:B--2---:R-:W-:Y:S05]  /*14220*/  @!P1 BRA `(.L_x_7471) ;  /* 0xfffffffc00f09947 */ /* 0x004fea000383ffff */
[----:B------:R-:W-:Y:S05]  /*14230*/  BRA `(.L_x_7470) ;  /* 0xffffff5800a07947 */ /* 0x000fea000383ffff */
.L_x_7475:
[----:B---3--:R3:W4:Y:S02]  /*14240*/  SYNCS.PHASECHK.TRANS64.TRYWAIT P1, [R195+URZ+0x38850], R196 ;  /* 0x038850c4c30075a7 */ /* 0x008724000802017f */
[----:B----4-:R-:W-:Y:S05]  /*14250*/  @!P1 NANOSLEEP.SYNCS 0x989680 ;  /* 0x009896800000995d */ /* 0x010fea0003900000 */
[----:B------:R-:W4:Y:S02]  /*14260*/  @!P1 SYNCS.PHASECHK.TRANS64 P1, [R195+URZ+0x38850], R196 ;  /* 0x038850c4c30095a7 */ /* 0x000f24000802007f */
[----:B----4-:R-:W-:Y:S05]  /*14270*/  @!P1 BRA `(.L_x_7475) ;  /* 0xfffffffc00f09947 */ /* 0x010fea000383ffff */
[----:B------:R-:W-:Y:S05]  /*14280*/  BRA `(.L_x_7474) ;  /* 0xffffff5c002c7947 */ /* 0x000fea000383ffff */
.L_x_7490:
[----:B------:R-:W-:Y:S02]  /*14290*/  IMAD.MOV.U32 R13, RZ, RZ, R23 ;  /* 0x000000ffff0d7224 */ /* 0x000fe400078e0017 */
[----:B------:R-:W-:Y:S02]  /*142a0*/  IMAD.MOV.U32 R12, RZ, RZ, RZ ;  /* 0x000000ffff0c7224 */ /* 0x000fe400078e00ff */
[----:B------:R-:W-:Y:S02]  /*142b0*/  IMAD.MOV.U32 R11, RZ, RZ, 0x1f ;  /* 0x0000001fff0b7424 */ /* 0x000fe400078e00ff */
[----:B------:R-:W-:-:S07]  /*142c0*/  IMAD.MOV.U32 R15, RZ, RZ, -0x1 ;  /* 0xffffffffff0f7424 */ /* 0x000fce00078e00ff */
[----:B------:R-:W-:Y:S05]  /*142d0*/  WARPSYNC.COLLECTIVE R15, `(.L_x_7535) ;  /* 0x000000000f087348 */ /* 0x000fea0003c00000 */
[----:B------:R0:W1:Y:S02]  /*142e0*/  SHFL.IDX P6, R14, R13, R12, R11 ;  /* 0x0000000c0d0e7389 */ /* 0x00006400000c000b */
[----:B01----:R-:W-:Y:S01]  /*142f0*/  ENDCOLLECTIVE ;  /* 0x000000000000791b */ /* 0x003fe20003800000 */
.L_x_7535:
[----:B------:R-:W-:Y:S05]  /*14300*/  BRA `(.L_x_7536) ;  /* 0xffffffc400a07947 */ /* 0x000fea000383ffff */
.L_x_7492:
[----:B0-----:R-:W-:-:S04]  /*14310*/  IMAD.U32 R3, RZ, RZ, UR44 ;  /* 0x0000002cff037e24 */ /* 0x001fc8000f8e00ff */
[----:B------:R0:W1:Y:S03]  /*14320*/  SYNCS.PHASECHK.TRANS64.TRYWAIT P0, [R3+URZ+0x38840], R0 ;  /* 0x03884000030075a7 */ /* 0x000066000800017f */
[----:B-1----:R-:W-:Y:S05]  /*14330*/  @!P0 NANOSLEEP.SYNCS 0x989680 ;  /* 0x009896800000895d */ /* 0x002fea0003900000 */
[----:B------:R-:W1:Y:S02]  /*14340*/  @!P0 SYNCS.PHASECHK.TRANS64 P0, [R3+URZ+0x38840], R0 ;  /* 0x03884000030085a7 */ /* 0x000e64000800007f */
[----:B-1----:R-:W-:Y:S05]  /*14350*/  @!P0 BRA `(.L_x_7492) ;  /* 0xfffffffc00ec8947 */ /* 0x002fea000383ffff */
[----:B------:R-:W-:Y:S05]  /*14360*/  BRA `(.L_x_7537) ;  /* 0xffffffc400d87947 */ /* 0x000fea000383ffff */
.L_x_7493:
        /* <DEDUP_REMOVED lines=8> */
.L_x_7539:
[----:B------:R-:W-:Y:S05]  /*143f0*/  BSYNC B0 ;  /* 0x0000000000007941 */ /* 0x000fea0003800000 */
.L_x_7538:
[----:B------:R-:W-:Y:S01]  /*14400*/  IMAD.MOV.U32 R13, RZ, RZ, R0 ;  /* 0x000000ffff0d7224 */ /* 0x000fe200078e0000 */
[----:B------:R-:W-:Y:S01]  /*14410*/  MOV R15, 0xffffffff ;  /* 0xffffffff000f7802 */ /* 0x000fe20000000f00 */
[----:B------:R-:W-:Y:S01]  /*14420*/  IMAD.MOV.U32 R12, RZ, RZ, RZ ;  /* 0x000000ffff0c7224 */ /* 0x000fe200078e00ff */
[----:B------:R-:W-:Y:S01]  /*14430*/  @P0 LEA R7, R24, UR44, 0x1 ;  /* 0x0000002c18070c11 */ /* 0x000fe2000f8e08ff */
[----:B------:R-:W-:Y:S02]  /*14440*/  IMAD.MOV.U32 R11, RZ, RZ, 0x181f ;  /* 0x0000181fff0b7424 */ /* 0x000fe400078e00ff */
[----:B------:R-:W-:-:S07]  /*14450*/  IMAD.MOV.U32 R2, RZ, RZ, R14 ;  /* 0x000000ffff027224 */ /* 0x000fce00078e000e */
[----:B------:R-:W-:Y:S05]  /*14460*/  WARPSYNC.COLLECTIVE R15, `(.L_x_7540) ;  /* 0x000000000f087348 */ /* 0x000fea0003c00000 */
[----:B------:R0:W1:Y:S02]  /*14470*/  SHFL.IDX P6, R14, R13, R12, R11 ;  /* 0x0000000c0d0e7389 */ /* 0x00006400000c000b */
[----:B01----:R-:W-:Y:S01]  /*14480*/  ENDCOLLECTIVE ;  /* 0x000000000000791b */ /* 0x003fe20003800000 */
.L_x_7540:
        /* <DEDUP_REMOVED lines=8> */
.L_x_7541:
        /* <DEDUP_REMOVED lines=11> */
.L_x_7542:
[----:B------:R-:W-:Y:S02]  /*145c0*/  IMAD.MOV.U32 R13, RZ, RZ, R4 ;  /* 0x000000ffff0d7224 */ /* 0x000fe400078e0004 */
[----:B------:R-:W-:Y:S01]  /*145d0*/  IMAD.MOV.U32 R12, RZ, RZ, 0x2 ;  /* 0x00000002ff0c7424 */ /* 0x000fe200078e00ff */
[----:B------:R-:W-:-:S13]  /*145e0*/  @P0 LEA R2, P1, R22, R14, 0x1 ;  /* 0x0000000e16020211 */ /* 0x000fda00078208ff */
[----:B------:R-:W-:Y:S05]  /*145f0*/  WARPSYNC.COLLECTIVE R15, `(.L_x_7543) ;  /* 0x000000000f087348 */ /* 0x000fea0003c00000 */
[----:B------:R0:W1:Y:S02]  /*14600*/  SHFL.IDX P6, R14, R13, R12, R11 ;  /* 0x0000000c0d0e7389 */ /* 0x00006400000c000b */
[----:B01----:R-:W-:Y:S01]  /*14610*/  ENDCOLLECTIVE ;  /* 0x000000000000791b */ /* 0x003fe20003800000 */
.L_x_7543:
[----:B------:R-:W-:-:S05]  /*14620*/  @P0 IMAD.X R3, RZ, RZ, R5, P1 ;  /* 0x000000ffff030224 */ /* 0x000fca00008e0605 */
        /* <DEDUP_REMOVED lines=11> */
.L_x_7544:
[----:B------:R-:W-:Y:S02]  /*146e0*/  IMAD.MOV.U32 R13, RZ, RZ, R4 ;  /* 0x000000ffff0d7224 */ /* 0x000fe400078e0004 */
[----:B------:R-:W-:Y:S01]  /*146f0*/  IMAD.MOV.U32 R12, RZ, RZ, 0x3 ;  /* 0x00000003ff0c7424 */ /* 0x000fe200078e00ff */
[----:B------:R-:W-:-:S13]  /*14700*/  @P0 LEA R2, P1, R22, R14, 0x1 ;  /* 0x0000000e16020211 */ /* 0x000fda00078208ff */
[----:B------:R-:W-:Y:S05]  /*14710*/  WARPSYNC.COLLECTIVE R15, `(.L_x_7545) ;  /* 0x000000000f087348 */ /* 0x000fea0003c00000 */
[----:B------:R0:W1:Y:S02]  /*14720*/  SHFL.IDX P6, R14, R13, R12, R11 ;  /* 0x0000000c0d0e7389 */ /* 0x00006400000c000b */
[----:B01----:R-:W-:Y:S01]  /*14730*/  ENDCOLLECTIVE ;  /* 0x000000000000791b */ /* 0x003fe20003800000 */
.L_x_7545:
        /* <DEDUP_REMOVED lines=10> */
.L_x_7546:
[----:B------:R-:W-:Y:S05]  /*147e0*/  BRA `(.L_x_7547) ;  /* 0xffffffc400a07947 */ /* 0x000fea000383ffff */
.L_x_7496:
[----:B------:R-:W-:Y:S01]  /*147f0*/  MOV R13, R4 ;  /* 0x00000004000d7202 */ /* 0x000fe20000000f00 */
[----:B------:R-:W-:Y:S01]  /*14800*/  IMAD.MOV.U32 R12, RZ, RZ, RZ ;  /* 0x000000ffff0c7224 */ /* 0x000fe200078e00ff */
[----:B------:R-:W-:Y:S01]  /*14810*/  LOP3.LUT R16, R16, 0xfffffeff, RZ, 0xc0, !PT ;  /* 0xfffffeff10107812 */ /* 0x000fe200078ec0ff */
[----:B------:R-:W-:Y:S02]  /*14820*/  IMAD.MOV.U32 R11, RZ, RZ, 0x181f ;  /* 0x0000181fff0b7424 */ /* 0x000fe400078e00ff */
[----:B------:R-:W-:Y:S02]  /*14830*/  IMAD.MOV.U32 R15, RZ, RZ, -0x1 ;  /* 0xffffffffff0f7424 */ /* 0x000fe400078e00ff */
[----:B------:R-:W-:-:S07]  /*14840*/  IMAD.U32 R6, RZ, RZ, UR46 ;  /* 0x0000002eff067e24 */ /* 0x000fce000f8e00ff */
[----:B------:R-:W-:Y:S05]  /*14850*/  WARPSYNC.COLLECTIVE R15, `(.L_x_7548) ;  /* 0x000000000f087348 */ /* 0x000fea0003c00000 */
[----:B------:R0:W1:Y:S02]  /*14860*/  SHFL.IDX P6, R14, R13, R12, R11 ;  /* 0x0000000c0d0e7389 */ /* 0x00006400000c000b */
[----:B01----:R-:W-:Y:S01]  /*14870*/  ENDCOLLECTIVE ;  /* 0x000000000000791b */ /* 0x003fe20003800000 */
.L_x_7548:
[----:B------:R-:W-:-:S04]  /*14880*/  IMAD R6, R6, 0x40, R20 ;  /* 0x0000004006067824 */ /* 0x000fc800078e0214 */
[----:B------:R-:W-:Y:S02]  /*14890*/  VIADD R10, R6, 0x10 ;  /* 0x00000010060a7836 */ /* 0x000fe40000000000 */
[----:B------:R-:W-:Y:S02]  /*148a0*/  IMAD.MOV.U32 R13, RZ, RZ, R0 ;  /* 0x000000ffff0d7224 */ /* 0x000fe400078e0000 */
[----:B------:R-:W-:-:S07]  /*148b0*/  IMAD.MOV.U32 R2, RZ, RZ, R14 ;  /* 0x000000ffff027224 */ /* 0x000fce00078e000e */
[----:B------:R-:W-:Y:S05]  /*148c0*/  WARPSYNC.COLLECTIVE R15, `(.L_x_7549) ;  /* 0x000000000f087348 */ /* 0x000fea0003c00000 */
[----:B------:R0:W1:Y:S02]  /*148d0*/  SHFL.IDX P6, R14, R13, R12, R11 ;  /* 0x0000000c0d0e7389 */ /* 0x00006400000c000b */
[----:B01----:R-:W-:Y:S01]  /*148e0*/  ENDCOLLECTIVE ;  /* 0x000000000000791b */ /* 0x003fe20003800000 */
.L_x_7549:
        /* <DEDUP_REMOVED lines=11> */
.L_x_7550:
        /* <DEDUP_REMOVED lines=15> */
.L_x_7551:
        /* <DEDUP_REMOVED lines=10> */
.L_x_7552:
[----:B------:R-:W-:-:S05]  /*14b30*/  @!P2 LEA R7, P1, R22, R7, 0x1 ;  /* 0x000000071607a211 */ /* 0x000fca00078208ff */
[----:B------:R-:W-:Y:S02]  /*14b40*/  @!P2 IMAD.X R9, RZ, RZ, R9, P1 ;  /* 0x000000ffff09a224 */ /* 0x000fe400008e0609 */
[----:B------:R-:W-:-:S03]  /*14b50*/  @!P2 IMAD.MOV.U32 R2, RZ, RZ, R7 ;  /* 0x000000ffff02a224 */ /* 0x000fc600078e0007 */
[----:B------:R-:W-:Y:S01]  /*14b60*/  @!P2 MOV R3, R9 ;  /* 0x000000090003a202 */ /* 0x000fe20000000f00 */
[----:B------:R-:W-:-:S04]  /*14b70*/  IMAD.MOV.U32 R13, RZ, RZ, R0 ;  /* 0x000000ffff0d7224 */ /* 0x000fc800078e0000 */
        /* <DEDUP_REMOVED lines=9> */
.L_x_7553:
[----:B------:R-:W-:Y:S02]  /*14c10*/  @!P2 LEA R7, R24, UR44, 0x1 ;  /* 0x0000002c1807ac11 */ /* 0x000fe4000f8e08ff */
[----:B------:R-:W-:Y:S01]  /*14c20*/  @P2 LOP3.LUT R16, R16, 0x40, RZ, 0xfc, !PT ;  /* 0x0000004010102812 */ /* 0x000fe200078efcff */
[----:B------:R-:W-:Y:S02]  /*14c30*/  IMAD.MOV.U32 R13, RZ, RZ, R4 ;  /* 0x000000ffff0d7224 */ /* 0x000fe400078e0004 */
[----:B------:R-:W-:Y:S02]  /*14c40*/  IMAD.MOV.U32 R12, RZ, RZ, 0x3 ;  /* 0x00000003ff0c7424 */ /* 0x000fe400078e00ff */
[----:B------:R-:W-:-:S05]  /*14c50*/  IMAD.MOV.U32 R8, RZ, RZ, R14 ;  /* 0x000000ffff087224 */ /* 0x000fca00078e000e */
[----:B------:R-:W-:-:S05]  /*14c60*/  @!P2 LEA R8, P1, R22, R8, 0x1 ;  /* 0x000000081608a211 */ /* 0x000fca00078208ff */
[----:B------:R-:W-:Y:S02]  /*14c70*/  @!P2 IMAD.X R11, RZ, RZ, R2, P1 ;  /* 0x000000ffff0ba224 */ /* 0x000fe400008e0602 */
[----:B------:R-:W-:Y:S02]  /*14c80*/  @!P2 IMAD.MOV.U32 R2, RZ, RZ, R8 ;  /* 0x000000ffff02a224 */ /* 0x000fe400078e0008 */
[----:B------:R-:W-:Y:S02]  /*14c90*/  @!P2 IMAD.MOV.U32 R3, RZ, RZ, R11 ;  /* 0x000000ffff03a224 */ /* 0x000fe400078e000b */
[----:B------:R-:W-:-:S03]  /*14ca0*/  IMAD.MOV.U32 R11, RZ, RZ, 0x181f ;  /* 0x0000181fff0b7424 */ /* 0x000fc600078e00ff */
[----:B------:R-:W-:Y:S01]  /*14cb0*/  @!PT LDS RZ, [RZ] ;  /* 0x00000000fffff984 */ /* 0x000fe20000000800 */
[----:B------:R-:W-:Y:S01]  /*14cc0*/  @!PT LDS RZ, [RZ] ;  /* 0x00000000fffff984 */ /* 0x000fe20000000800 */
[----:B------:R-:W-:Y:S01]  /*14cd0*/  @!PT LDS RZ, [RZ] ;  /* 0x00000000fffff984 */ /* 0x000fe20000000800 */
[----:B------:R0:W-:Y:S04]  /*14ce0*/  @!P2 LDGSTS.E.BYPASS.LTC128B.128 [R7+0x21400], desc[UR36][R2.64], !P0 ;  /* 0x214000000207afae */ /* 0x0001e8000c101d64 */
[----:B0-----:R-:W-:Y:S05]  /*14cf0*/  WARPSYNC.COLLECTIVE R15, `(.L_x_7554) ;  /* 0x000000000f087348 */ /* 0x001fea0003c00000 */
[----:B------:R1:W2:Y:S02]  /*14d00*/  SHFL.IDX P6, R14, R13, R12, R11 ;  /* 0x0000000c0d0e7389 */ /* 0x0002a400000c000b */
[----:B012---:R-:W-:Y:S01]  /*14d10*/  ENDCOLLECTIVE ;  /* 0x000000000000791b */ /* 0x007fe20003800000 */
.L_x_7554:
[----:B------:R-:W-:Y:S02]  /*14d20*/  IMAD.MOV.U32 R13, RZ, RZ, R0 ;  /* 0x000000ffff0d7224 */ /* 0x000fe400078e0000 */
[----:B------:R-:W-:-:S07]  /*14d30*/  IMAD.MOV.U32 R4, RZ, RZ, R14 ;  /* 0x000000ffff047224 */ /* 0x000fce00078e000e */
[----:B------:R-:W-:Y:S05]  /*14d40*/  WARPSYNC.COLLECTIVE R15, `(.L_x_7555) ;  /* 0x000000000f087348 */ /* 0x000fea0003c00000 */
[----:B------:R0:W1:Y:S02]  /*14d50*/  SHFL.IDX P6, R14, R13, R12, R11 ;  /* 0x0000000c0d0e7389 */ /* 0x00006400000c000b */
[----:B01----:R-:W-:Y:S01]  /*14d60*/  ENDCOLLECTIVE ;  /* 0x000000000000791b */ /* 0x003fe20003800000 */
.L_x_7555:
[----:B------:R-:W-:Y:S05]  /*14d70*/  BRA `(.L_x_7556) ;  /* 0xffffffc800487947 */ /* 0x000fea000383ffff */
.L_x_7498:
        /* <DEDUP_REMOVED lines=8> */
.L_x_7558:
[----:B------:R-:W-:Y:S05]  /*14e00*/  BSYNC B0 ;  /* 0x0000000000007941 */ /* 0x000fea0003800000 */
.L_x_7557:
        /* <DEDUP_REMOVED lines=13> */
.L_x_7559:
        /* <DEDUP_REMOVED lines=38> */
.L_x_7560:
[----:B------:R-:W-:-:S04]  /*15140*/  @!P3 LOP3.LUT R7, R6, 0x80, RZ, 0xc0, !PT ;  /* 0x000000800607b812 */ /* 0x000fc800078ec0ff */
[----:B------:R-:W-:Y:S01]  /*15150*/  @!P3 SHF.R.U32.HI R7, RZ, 0x3, R7 ;  /* 0x00000003ff07b819 */ /* 0x000fe20000011607 */
[----:B------:R-:W-:Y:S02]  /*15160*/  IMAD.MOV.U32 R13, RZ, RZ, R0 ;  /* 0x000000ffff0d7224 */ /* 0x000fe400078e0000 */
[----:B------:R-:W-:-:S07]  /*15170*/  IMAD.MOV.U32 R9, RZ, RZ, R14 ;  /* 0x000000ffff097224 */ /* 0x000fce00078e000e */
[----:B------:R-:W-:Y:S05]  /*15180*/  WARPSYNC.COLLECTIVE R15, `(.L_x_7561) ;  /* 0x000000000f087348 */ /* 0x000fea0003c00000 */
[----:B------:R0:W1:Y:S02]  /*15190*/  SHFL.IDX P6, R14, R13, R12, R11 ;  /* 0x0000000c0d0e7389 */ /* 0x00006400000c000b */
[----:B01----:R-:W-:Y:S01]  /*151a0*/  ENDCOLLECTIVE ;  /* 0x000000000000791b */ /* 0x003fe20003800000 */
.L_x_7561:
        /* <DEDUP_REMOVED lines=11> */
[----:B------:R-:W-:Y:S01]  /*15260*/  @!P0 IMAD.MOV.U32 R3, RZ, RZ, R21 ;  /* 0x000000ffff038224 */ /* 0x000fe200078e0015 */
[----:B------:R-:W-:-:S05]  /*15270*/  @!P0 MOV R2, R14 ;  /* 0x0000000e00028202 */ /* 0x000fca0000000f00 */
        /* <DEDUP_REMOVED lines=22> */
.L_x_7562:
[----:B------:R-:W-:-:S04]  /*153e0*/  @!P1 LOP3.LUT R9, R6, 0x80, RZ, 0xc0, !PT ;  /* 0x0000008006099812 */ /* 0x000fc800078ec0ff */
[----:B------:R-:W-:Y:S01]  /*153f0*/  @!P1 SHF.R.U32.HI R9, RZ, 0x3, R9 ;  /* 0x00000003ff099819 */ /* 0x000fe20000011609 */
[----:B------:R-:W-:Y:S02]  /*15400*/  IMAD.MOV.U32 R13, RZ, RZ, R0 ;  /* 0x000000ffff0d7224 */ /* 0x000fe400078e0000 */
[----:B------:R-:W-:-:S07]  /*15410*/  IMAD.MOV.U32 R7, RZ, RZ, R14 ;  /* 0x000000ffff077224 */ /* 0x000fce00078e000e */
[----:B------:R-:W-:Y:S05]  /*15420*/  WARPSYNC.COLLECTIVE R15, `(.L_x_7563) ;  /* 0x000000000f087348 */ /* 0x000fea0003c00000 */
[----:B------:R0:W1:Y:S02]  /*15430*/  SHFL.IDX P6, R14, R13, R12, R11 ;  /* 0x0000000c0d0e7389 */ /* 0x00006400000c000b */
[----:B01----:R-:W-:Y:S01]  /*15440*/  ENDCOLLECTIVE ;  /* 0x000000000000791b */ /* 0x003fe20003800000 */
.L_x_7563:
        /* <DEDUP_REMOVED lines=29> */
.L_x_7564:
[----:B------:R-:W-:Y:S02]  /*15620*/  IMAD.MOV.U32 R13, RZ, RZ, R0 ;  /* 0x000000ffff0d7224 */ /* 0x000fe400078e0000 */
[----:B------:R-:W-:-:S07]  /*15630*/  IMAD.MOV.U32 R4, RZ, RZ, R14 ;  /* 0x000000ffff047224 */ /* 0x000fce00078e000e */
[----:B------:R-:W-:Y:S05]  /*15640*/  WARPSYNC.COLLECTIVE R15, `(.L_x_7565) ;  /* 0x000000000f087348 */ /* 0x000fea0003c00000 */
[----:B------:R0:W1:Y:S02]  /*15650*/  SHFL.IDX P6, R14, R13, R12, R11 ;  /* 0x0000000c0d0e7389 */ /* 0x00006400000c000b */
[----:B01----:R-:W-:Y:S01]  /*15660*/  ENDCOLLECTIVE ;  /* 0x000000000000791b */ /* 0x003fe20003800000 */
.L_x_7565:
[----:B------:R-:W-:Y:S05]  /*15670*/  BRA `(.L_x_7566) ;  /* 0xffffffc800e87947 */ /* 0x000fea000383ffff */
.L_x_7501:
[----:B01----:R-:W-:-:S04]  /*15680*/  IMAD.U32 R3, RZ, RZ, UR44 ;  /* 0x0000002cff037e24 */ /* 0x003fc8000f8e00ff */
[----:B------:R0:W1:Y:S03]  /*15690*/  SYNCS.PHASECHK.TRANS64.TRYWAIT P0, [R3+URZ+0x38820], R0 ;  /* 0x03882000030075a7 */ /* 0x000066000800017f */
[----:B-1----:R-:W-:Y:S05]  /*156a0*/  @!P0 NANOSLEEP.SYNCS 0x989680 ;  /* 0x009896800000895d */ /* 0x002fea0003900000 */
[----:B------:R-:W1:Y:S02]  /*156b0*/  @!P0 SYNCS.PHASECHK.TRANS64 P0, [R3+URZ+0x38820], R0 ;  /* 0x03882000030085a7 */ /* 0x000e64000800007f */
[----:B-1----:R-:W-:Y:S05]  /*156c0*/  @!P0 BRA `(.L_x_7501) ;  /* 0xfffffffc00ec8947 */ /* 0x002fea000383ffff */
[----:B------:R-:W-:Y:S05]  /*156d0*/  BRA `(.L_x_7567) ;  /* 0xffffffcc00587947 */ /* 0x000fea000383ffff */
.L_x_7503:
[----:B01----:R-:W-:-:S04]  /*156e0*/  IMAD.U32 R3, RZ, RZ, UR44 ;  /* 0x0000002cff037e24 */ /* 0x003fc8000f8e00ff */
[----:B------:R0:W1:Y:S03]  /*156f0*/  SYNCS.PHASECHK.TRANS64.TRYWAIT P0, [R3+URZ+0x38860], R0 ;  /* 0x03886000030075a7 */ /* 0x000066000800017f */
[----:B-1----:R-:W-:Y:S05]  /*15700*/  @!P0 NANOSLEEP.SYNCS 0x989680 ;  /* 0x009896800000895d */ /* 0x002fea0003900000 */
[----:B------:R-:W1:Y:S02]  /*15710*/  @!P0 SYNCS.PHASECHK.TRANS64 P0, [R3+URZ+0x38860], R0 ;  /* 0x03886000030085a7 */ /* 0x000e64000800007f */
[----:B-1----:R-:W-:Y:S05]  /*15720*/  @!P0 BRA `(.L_x_7503) ;  /* 0xfffffffc00ec8947 */ /* 0x002fea000383ffff */
[----:B------:R-:W-:Y:S05]  /*15730*/  BRA `(.L_x_7568) ;  /* 0xffffffcc00547947 */ /* 0x000fea000383ffff */
.L_x_7504:
        /* <DEDUP_REMOVED lines=8> */
.L_x_7570:
[----:B------:R-:W-:Y:S05]  /*157c0*/  BSYNC B0 ;  /* 0x0000000000007941 */ /* 0x000fea0003800000 */
.L_x_7569:
        /* <DEDUP_REMOVED lines=14> */
.L_x_7571:
        /* <DEDUP_REMOVED lines=37> */
.L_x_7572:
[----:B------:R-:W-:Y:S02]  /*15b00*/  IMAD.MOV.U32 R13, RZ, RZ, R6 ;  /* 0x000000ffff0d7224 */ /* 0x000fe400078e0006 */
[----:B------:R-:W-:-:S07]  /*15b10*/  IMAD.MOV.U32 R5, RZ, RZ, R14 ;  /* 0x000000ffff057224 */ /* 0x000fce00078e000e */
[----:B------:R-:W-:Y:S05]  /*15b20*/  WARPSYNC.COLLECTIVE R15, `(.L_x_7573) ;  /* 0x000000000f087348 */ /* 0x000fea0003c00000 */
[----:B------:R0:W1:Y:S02]  /*15b30*/  SHFL.IDX P6, R14, R13, R12, R11 ;  /* 0x0000000c0d0e7389 */ /* 0x00006400000c000b */
[----:B01----:R-:W-:Y:S01]  /*15b40*/  ENDCOLLECTIVE ;  /* 0x000000000000791b */ /* 0x003fe20003800000 */
.L_x_7573:
        /* <DEDUP_REMOVED lines=28> */
.L_x_7574:
[----:B------:R-:W-:Y:S02]  /*15d10*/  IMAD.MOV.U32 R13, RZ, RZ, R6 ;  /* 0x000000ffff0d7224 */ /* 0x000fe400078e0006 */
[----:B------:R-:W-:-:S07]  /*15d20*/  IMAD.MOV.U32 R9, RZ, RZ, R14 ;  /* 0x000000ffff097224 */ /* 0x000fce00078e000e */
[----:B------:R-:W-:Y:S05]  /*15d30*/  WARPSYNC.COLLECTIVE R15, `(.L_x_7575) ;  /* 0x000000000f087348 */ /* 0x000fea0003c00000 */
[----:B------:R0:W1:Y:S02]  /*15d40*/  SHFL.IDX P6, R14, R13, R12, R11 ;  /* 0x0000000c0d0e7389 */ /* 0x00006400000c000b */
[----:B01----:R-:W-:Y:S01]  /*15d50*/  ENDCOLLECTIVE ;  /* 0x000000000000791b */ /* 0x003fe20003800000 */
.L_x_7575:
        /* <DEDUP_REMOVED lines=28> */
.L_x_7576:
[----:B------:R-:W-:Y:S02]  /*15f20*/  IMAD.MOV.U32 R13, RZ, RZ, R6 ;  /* 0x000000ffff0d7224 */ /* 0x000fe400078e0006 */
[----:B------:R-:W-:-:S07]  /*15f30*/  IMAD.MOV.U32 R8, RZ, RZ, R14 ;  /* 0x000000ffff087224 */ /* 0x000fce00078e000e */
[----:B------:R-:W-:Y:S05]  /*15f40*/  WARPSYNC.COLLECTIVE R15, `(.L_x_7577) ;  /* 0x000000000f087348 */ /* 0x000fea0003c00000 */
[----:B------:R0:W1:Y:S02]  /*15f50*/  SHFL.IDX P6, R14, R13, R12, R11 ;  /* 0x0000000c0d0e7389 */ /* 0x00006400000c000b */
[----:B01----:R-:W-:Y:S01]  /*15f60*/  ENDCOLLECTIVE ;  /* 0x000000000000791b */ /* 0x003fe20003800000 */
.L_x_7577:
[----:B------:R-:W-:Y:S05]  /*15f70*/  BRA `(.L_x_7578) ;  /* 0xffffffc800e87947 */ /* 0x000fea000383ffff */
.L_x_7511:
[----:B-1----:R1:W2:Y:S02]  /*15f80*/  SYNCS.PHASECHK.TRANS64.TRYWAIT P0, [R10+URZ+0x38840], R20 ;  /* 0x038840140a0075a7 */ /* 0x0022a4000800017f */
[----:B--2---:R-:W-:Y:S05]  /*15f90*/  @!P0 NANOSLEEP.SYNCS 0x989680 ;  /* 0x009896800000895d */ /* 0x004fea0003900000 */
[----:B------:R-:W2:Y:S02]  /*15fa0*/  @!P0 SYNCS.PHASECHK.TRANS64 P0, [R10+URZ+0x38840], R20 ;  /* 0x038840140a0085a7 */ /* 0x000ea4000800007f */
[----:B--2---:R-:W-:Y:S05]  /*15fb0*/  @!P0 BRA `(.L_x_7511) ;  /* 0xfffffffc00f08947 */ /* 0x004fea000383ffff */
[----:B------:R-:W-:Y:S05]  /*15fc0*/  BRA `(.L_x_7579) ;  /* 0xffffffd0003c7947 */ /* 0x000fea000383ffff */
.L_x_7512:
        /* <DEDUP_REMOVED lines=8> */
.L_x_7581:
[----:B------:R-:W-:Y:S05]  /*16050*/  BSYNC B1 ;  /* 0x0000000000017941 */ /* 0x000fea0003800000 */
.L_x_7580:
        /* <DEDUP_REMOVED lines=9> */
.L_x_7582:
[----:B------:R-:W-:Y:S02]  /*160f0*/  IMAD.MOV.U32 R13, RZ, RZ, R29 ;  /* 0x000000ffff0d7224 */ /* 0x000fe400078e001d */
[----:B------:R-:W-:Y:S01]  /*16100*/  IMAD.MOV.U32 R12, RZ, RZ, 0x1 ;  /* 0x00000001ff0c7424 */ /* 0x000fe200078e00ff */
[----:B------:R-:W-:-:S13]  /*16110*/  IADD3 R2, P0, R14, R0, RZ ;  /* 0x000000000e027210 */ /* 0x000fda0007f1e0ff */
[----:B------:R-:W-:Y:S05]  /*16120*/  WARPSYNC.COLLECTIVE R15, `(.L_x_7583) ;  /* 0x000000000f087348 */ /* 0x000fea0003c00000 */
[----:B------:R0:W1:Y:S02]  /*16130*/  SHFL.IDX P6, R14, R13, R12, R11 ;  /* 0x0000000c0d0e7389 */ /* 0x00006400000c000b */
[----:B01----:R-:W-:Y:S01]  /*16140*/  ENDCOLLECTIVE ;  /* 0x000000000000791b */ /* 0x003fe20003800000 */
.L_x_7583:
        /* <DEDUP_REMOVED lines=10> */
.L_x_7584:
[----:B------:R-:W-:Y:S02]  /*161f0*/  IMAD.MOV.U32 R13, RZ, RZ, R29 ;  /* 0x000000ffff0d7224 */ /* 0x000fe400078e001d */
[----:B------:R-:W-:Y:S01]  /*16200*/  IMAD.MOV.U32 R12, RZ, RZ, 0x2 ;  /* 0x00000002ff0c7424 */ /* 0x000fe200078e00ff */
[----:B------:R-:W-:-:S13]  /*16210*/  IADD3 R2, P0, R14, R0, RZ ;  /* 0x000000000e027210 */ /* 0x000fda0007f1e0ff */
[----:B------:R-:W-:Y:S05]  /*16220*/  WARPSYNC.COLLECTIVE R15, `(.L_x_7585) ;  /* 0x000000000f087348 */ /* 0x000fea0003c00000 */
[----:B------:R0:W1:Y:S02]  /*16230*/  SHFL.IDX P6, R14, R13, R12, R11 ;  /* 0x0000000c0d0e7389 */ /* 0x00006400000c000b */
[----:B01----:R-:W-:Y:S01]  /*16240*/  ENDCOLLECTIVE ;  /* 0x000000000000791b */ /* 0x003fe20003800000 */
.L_x_7585:
        /* <DEDUP_REMOVED lines=10> */
.L_x_7586:
[----:B------:R-:W-:Y:S02]  /*162f0*/  IMAD.MOV.U32 R13, RZ, RZ, R29 ;  /* 0x000000ffff0d7224 */ /* 0x000fe400078e001d */
[----:B------:R-:W-:Y:S01]  /*16300*/  IMAD.MOV.U32 R12, RZ, RZ, 0x3 ;  /* 0x00000003ff0c7424 */ /* 0x000fe200078e00ff */
[----:B------:R-:W-:-:S13]  /*16310*/  IADD3 R2, P0, R14, R0, RZ ;  /* 0x000000000e027210 */ /* 0x000fda0007f1e0ff */
[----:B------:R-:W-:Y:S05]  /*16320*/  WARPSYNC.COLLECTIVE R15, `(.L_x_7587) ;  /* 0x000000000f087348 */ /* 0x000fea0003c00000 */
[----:B------:R0:W1:Y:S02]  /*16330*/  SHFL.IDX P6, R14, R13, R12, R11 ;  /* 0x0000000c0d0e7389 */ /* 0x00006400000c000b */
[----:B01----:R-:W-:Y:S01]  /*16340*/  ENDCOLLECTIVE ;  /* 0x000000000000791b */ /* 0x003fe20003800000 */
.L_x_7587:
[----:B------:R-:W-:-:S05]  /*16350*/  IMAD.X R3, RZ, RZ, R3, P0 ;  /* 0x000000ffff037224 */ /* 0x000fca00000e0603 */
        /* <DEDUP_REMOVED lines=9> */
.L_x_7588:
[----:B------:R-:W-:Y:S05]  /*163f0*/  BRA `(.L_x_7589) ;  /* 0xffffffcc00f07947 */ /* 0x000fea000383ffff */
.L_x_7517:
[----:B---3--:R3:W4:Y:S02]  /*16400*/  SYNCS.PHASECHK.TRANS64.TRYWAIT P0, [R10+URZ+0x38860], R20 ;  /* 0x038860140a0075a7 */ /* 0x008724000800017f */
[----:B----4-:R-:W-:Y:S05]  /*16410*/  @!P0 NANOSLEEP.SYNCS 0x989680 ;  /* 0x009896800000895d */ /* 0x010fea0003900000 */
[----:B------:R-:W4:Y:S02]  /*16420*/  @!P0 SYNCS.PHASECHK.TRANS64 P0, [R10+URZ+0x38860], R20 ;  /* 0x038860140a0085a7 */ /* 0x000f24000800007f */
[----:B----4-:R-:W-:Y:S05]  /*16430*/  @!P0 BRA `(.L_x_7517) ;  /* 0xfffffffc00f08947 */ /* 0x010fea000383ffff */
[----:B------:R-:W-:Y:S05]  /*16440*/  BRA `(.L_x_7590) ;  /* 0xffffffd0003c7947 */ /* 0x000fea000383ffff */
.L_x_7518:
        /* <DEDUP_REMOVED lines=8> */
.L_x_7592:
[----:B------:R-:W-:Y:S05]  /*164d0*/  BSYNC B1 ;  /* 0x0000000000017941 */ /* 0x000fea0003800000 */
.L_x_7591:
        /* <DEDUP_REMOVED lines=12> */
.L_x_7593:
        /* <DEDUP_REMOVED lines=13> */
.L_x_7594:
        /* <DEDUP_REMOVED lines=16> */
.L_x_7595:
        /* <DEDUP_REMOVED lines=18> */
.L_x_7596:
        /* <DEDUP_REMOVED lines=14> */
.L_x_7597:
        /* <DEDUP_REMOVED lines=17> */
.L_x_7598:
        /* <DEDUP_REMOVED lines=13> */
.L_x_7599:
[----:B------:R-:W-:Y:S05]  /*16b50*/  BRA `(.L_x_7600) ;  /* 0xffffffcc00b07947 */ /* 0x000fea000383ffff */
.L_x_7523:
[----:B0-----:R0:W1:Y:S02]  /*16b60*/  SYNCS.PHASECHK.TRANS64.TRYWAIT P0, [R5+URZ+0x38820], R4 ;  /* 0x03882004050075a7 */ /* 0x001064000800017f */
[----:B-1----:R-:W-:Y:S05]  /*16b70*/  @!P0 NANOSLEEP.SYNCS 0x989680 ;  /* 0x009896800000895d */ /* 0x002fea0003900000 */
[----:B------:R-:W1:Y:S02]  /*16b80*/  @!P0 SYNCS.PHASECHK.TRANS64 P0, [R5+URZ+0x38820], R4 ;  /* 0x03882004050085a7 */ /* 0x000e64000800007f */
[----:B-1----:R-:W-:Y:S05]  /*16b90*/  @!P0 BRA `(.L_x_7523) ;  /* 0xfffffffc00f08947 */ /* 0x002fea000383ffff */
[----:B------:R-:W-:Y:S05]  /*16ba0*/  BRA `(.L_x_7601) ;  /* 0xffffffd0005c7947 */ /* 0x000fea000383ffff */
.L_x_7524:
        /* <DEDUP_REMOVED lines=11> */
.L_x_7603:
[----:B------:R-:W-:Y:S05]  /*16c60*/  BSYNC B0 ;  /* 0x0000000000007941 */ /* 0x000fea0003800000 */
.L_x_7602:
[----:B------:R-:W-:Y:S05]  /*16c70*/  BRA `(.L_x_7604) ;  /* 0xffffffd000447947 */ /* 0x000fea000383ffff */
.L_x_7525:
[----:B------:R-:W-:Y:S01]  /*16c80*/  BSSY B0, `(.L_x_7605) ;  /* 0x0000006000007945 */ /* 0x000fe20003800000 */
[----:B------:R-:W-:-:S07]  /*16c90*/  IMAD.MOV.U32 R15, RZ, RZ, -0x1 ;  /* 0xffffffffff0f7424 */ /* 0x000fce00078e00ff */
[----:B012--5:R-:W-:Y:S05]  /*16ca0*/  WARPSYNC.COLLECTIVE R15, `(.L_x_7606) ;  /* 0x000000000f0c7348 */ /* 0x027fea0003c00000 */
[----:B------:R-:W-:Y:S02]  /*16cb0*/  ELECT P6, UR62, PT ;  /* 0x00000000003e782f */ /* 0x000fe400038c0000 */
[----:B------:R-:W-:Y:S01]  /*16cc0*/  MOV R14, UR62 ;  /* 0x0000003e000e7c02 */ /* 0x000fe20008000f00 */
[----:B012--5:R-:W-:Y:S10]  /*16cd0*/  ENDCOLLECTIVE ;  /* 0x000000000000791b */ /* 0x027ff40003800000 */
.L_x_7606:
[----:B------:R-:W-:Y:S05]  /*16ce0*/  BSYNC B0 ;  /* 0x0000000000007941 */ /* 0x000fea0003800000 */
.L_x_7605:
[----:B------:R-:W-:Y:S05]  /*16cf0*/  BRA `(.L_x_7607) ;  /* 0xffffffd000387947 */ /* 0x000fea000383ffff */
.L_x_7527:
[----:B-1----:R1:W3:Y:S02]  /*16d00*/  SYNCS.PHASECHK.TRANS64.TRYWAIT P1, [R3+URZ+0x38840], R2 ;  /* 0x03884002030075a7 */ /* 0x0022e4000802017f */
[----:B---3--:R-:W-:Y:S05]  /*16d10*/  @!P1 NANOSLEEP.SYNCS 0x989680 ;  /* 0x009896800000995d */ /* 0x008fea0003900000 */
[----:B------:R-:W3:Y:S02]  /*16d20*/  @!P1 SYNCS.PHASECHK.TRANS64 P1, [R3+URZ+0x38840], R2 ;  /* 0x03884002030095a7 */ /* 0x000ee4000802007f */
[----:B---3--:R-:W-:Y:S05]  /*16d30*/  @!P1 BRA `(.L_x_7527) ;  /* 0xfffffffc00f09947 */ /* 0x008fea000383ffff */
[----:B------:R-:W-:Y:S05]  /*16d40*/  BRA `(.L_x_7608) ;  /* 0xffffffd000607947 */ /* 0x000fea000383ffff */
.L_x_7529:
[----:B0-----:R0:W3:Y:S02]  /*16d50*/  SYNCS.PHASECHK.TRANS64.TRYWAIT P1, [R5+URZ+0x38840], R0 ;  /* 0x03884000050075a7 */ /* 0x0010e4000802017f */
[----:B---3--:R-:W-:Y:S05]  /*16d60*/  @!P1 NANOSLEEP.SYNCS 0x989680 ;  /* 0x009896800000995d */ /* 0x008fea0003900000 */
[----:B------:R-:W3:Y:S02]  /*16d70*/  @!P1 SYNCS.PHASECHK.TRANS64 P1, [R5+URZ+0x38840], R0 ;  /* 0x03884000050095a7 */ /* 0x000ee4000802007f */
[----:B---3--:R-:W-:Y:S05]  /*16d80*/  @!P1 BRA `(.L_x_7529) ;  /* 0xfffffffc00f09947 */ /* 0x008fea000383ffff */
[----:B------:R-:W-:Y:S05]  /*16d90*/  BRA `(.L_x_7609) ;  /* 0xffffffd0006c7947 */ /* 0x000fea000383ffff */
.L_x_7531:
[----:B---3--:R3:W4:Y:S02]  /*16da0*/  SYNCS.PHASECHK.TRANS64.TRYWAIT P1, [R3+URZ+0x38860], R2 ;  /* 0x03886002030075a7 */ /* 0x008724000802017f */
[----:B----4-:R-:W-:Y:S05]  /*16db0*/  @!P1 NANOSLEEP.SYNCS 0x989680 ;  /* 0x009896800000995d */ /* 0x010fea0003900000 */
[----:B------:R-:W4:Y:S02]  /*16dc0*/  @!P1 SYNCS.PHASECHK.TRANS64 P1, [R3+URZ+0x38860], R2 ;  /* 0x03886002030095a7 */ /* 0x000f24000802007f */
[----:B----4-:R-:W-:Y:S05]  /*16dd0*/  @!P1 BRA `(.L_x_7531) ;  /* 0xfffffffc00f09947 */ /* 0x010fea000383ffff */
[----:B------:R-:W-:Y:S05]  /*16de0*/  BRA `(.L_x_7610) ;  /* 0xffffffd000687947 */ /* 0x000fea000383ffff */
.L_x_7611:
        /* <DEDUP_REMOVED lines=9> */
.L_x_15655:


//--------------------- .text._ZN7cutlass13device_kernelIN5flash11enable_sm90INS1_16FlashAttnFwdSm90INS1_25CollectiveMainloopFwdSm90ILi2EN4cute5tupleIJNS5_1CILi1EEES8_S8_EEENS6_IJNS7_ILi64EEESA_SA_EEELi512ENS_6half_tEfNS_4arch4Sm90ELb1ELb0ELb0ELb1ELb1ELb0ELb0ELb0ELb0ELb1ELb1ELb0EEENS1_21CollectiveEpilogueFwdINS6_IJSA_NS7_ILi512EEESA_EEES9_SC_SE_Li256ELb1ELb1ELb1ELb0EEENS1_36VarlenDynamicPersistentTileSchedulerILi64ELi64ELi256ELi128ELb1ELb1ELb1ELb1ELb1ELb1EEEEEEEEEvNT_6ParamsE --------------------------
	.section	.text._ZN7cutlass13device_kernelIN5flash11enable_sm90INS1_16FlashAttnFwdSm90INS1_25CollectiveMainloopFwdSm90ILi2EN4cute5tupleIJNS5_1CILi1EEES8_S8_EEENS6_IJNS7_ILi64EEESA_SA_EEELi512ENS_6half_tEfNS_4arch4Sm90ELb1ELb0ELb0ELb1ELb1ELb0ELb0ELb0ELb0ELb1ELb1ELb0EEENS1_21CollectiveEpilogueFwdINS6_IJSA_NS7_ILi512EEESA_EEES9_SC_SE_Li256ELb1ELb1ELb1ELb0EEENS1_36VarlenDynamicPersistentTileSchedulerILi64ELi64ELi256ELi128ELb1ELb1ELb1ELb1ELb1ELb1EEEEEEEEEvNT_6ParamsE,"ax",@progbits
	.align	128
.text._ZN7cutlass13device_kernelIN5flash11enable_sm90INS1_16FlashAttnFwdSm90INS1_25CollectiveMainloopFwdSm90ILi2EN4cute5tupleIJNS5_1CILi1EEES8_S8_EEENS6_IJNS7_ILi64EEESA_SA_EEELi512ENS_6half_tEfNS_4arch4Sm90ELb1ELb0ELb0ELb1ELb1ELb0ELb0ELb0ELb0ELb1ELb1ELb0EEENS1_21CollectiveEpilogueFwdINS6_IJSA_NS7_ILi512EEESA_EEES9_SC_SE_Li256ELb1ELb1ELb1ELb0EEENS1_36VarlenDynamicPersistentTileSchedulerILi64ELi64ELi256ELi128ELb1ELb1ELb1ELb1ELb1ELb1EEEEEEEEEvNT_6ParamsE:
        .type           _ZN7cutlass13device_kernelIN5flash11enable_sm90INS1_16FlashAttnFwdSm90INS1_25CollectiveMainloopFwdSm90ILi2EN4cute5tupleIJNS5_1CILi1EEES8_S8_EEENS6_IJNS7_ILi64EEESA_SA_EEELi512ENS_6half_tEfNS_4arch4Sm90ELb1ELb0ELb0ELb1ELb1ELb0ELb0ELb0ELb0ELb1ELb1ELb0EEENS1_21CollectiveEpilogueFwdINS6_IJSA_NS7_ILi512EEESA_EEES9_SC_SE_Li256ELb1ELb1ELb1ELb0EEENS1_36VarlenDynamicPersistentTileSchedulerILi64ELi64ELi256ELi128ELb1ELb1ELb1ELb1ELb1ELb1EEEEEEEEEvNT_6ParamsE,@function
        .size           _ZN7cutlass13device_kernelIN5flash11enable_sm90INS1_16FlashAttnFwdSm90INS1_25CollectiveMainloopFwdSm90ILi2EN4cute5tupleIJNS5_1CILi1EEES8_S8_EEENS6_IJNS7_ILi64EEESA_SA_EEELi512ENS_6half_tEfNS_4arch4Sm90ELb1ELb0ELb0ELb1ELb1ELb0ELb0ELb0ELb0ELb1ELb1ELb0EEENS1_21CollectiveEpilogueFwdINS6_IJSA_NS7_ILi512EEESA_EEES9_SC_SE_Li256ELb1ELb1ELb1ELb0EEENS1_36VarlenDynamicPersistentTileSchedulerILi64ELi64ELi256ELi128ELb1ELb1ELb1ELb1ELb1ELb1EEEEEEEEEvNT_6ParamsE,(.L_x_15656 - _ZN7cutlass13device_kernelIN5flash11enable_sm90INS1_16FlashAttnFwdSm90INS1_25CollectiveMainloopFwdSm90ILi2EN4cute5tupleIJNS5_1CILi1EEES8_S8_EEENS6_IJNS7_ILi64EEESA_SA_EEELi512ENS_6half_tEfNS_4arch4Sm90ELb1ELb0ELb0ELb1ELb1ELb0ELb0ELb0ELb0ELb1ELb1ELb0EEENS1_21CollectiveEpilogueFwdINS6_IJSA_NS7_ILi512EEESA_EEES9_SC_SE_Li256ELb1ELb1ELb1ELb0EEENS1_36VarlenDynamicPersistentTileSchedulerILi64ELi64ELi256ELi128ELb1ELb1ELb1ELb1ELb1ELb1EEEEEEEEEvNT_6ParamsE)
        .other          _ZN7cutlass13device_kernelIN5flash11enable_sm90INS1_16FlashAttnFwdSm90INS1_25CollectiveMainloopFwdSm90ILi2EN4cute5tupleIJNS5_1CILi1EEES8_S8_EEENS6_IJNS7_ILi64EEESA_SA_EEELi512ENS_6half_tEfNS_4arch4Sm90ELb1ELb0ELb0ELb1ELb1ELb0ELb0ELb0ELb0ELb1ELb1ELb0EEENS1_21CollectiveEpilogueFwdINS6_IJSA_NS7_ILi512EEESA_EEES9_SC_SE_Li256ELb1ELb1ELb1ELb0EEENS1_36VarlenDynamicPersistentTileSchedulerILi64ELi64ELi256ELi128ELb1ELb1ELb1ELb1ELb1ELb1EEEEEEEEEvNT_6ParamsE,@"STO_CUDA_ENTRY STV_DEFAULT"
_ZN7cutlass13device_kernelIN5flash11enable_sm90INS1_16FlashAttnFwdSm90INS1_25CollectiveMainloopFwdSm90ILi2EN4cute5tupleIJNS5_1CILi1EEES8_S8_EEENS6_IJNS7_ILi64EEESA_SA_EEELi512ENS_6half_tEfNS_4arch4Sm90ELb1ELb0ELb0ELb1ELb1ELb0ELb0ELb0ELb0ELb1ELb1ELb0EEENS1_21CollectiveEpilogueFwdINS6_IJSA_NS7_ILi512EEESA_EEES9_SC_SE_Li256ELb1ELb1ELb1ELb0EEENS1_36VarlenDynamicPersistentTileSchedulerILi64ELi64ELi256ELi128ELb1ELb1ELb1ELb1ELb1ELb1EEEEEEEEEvNT_6ParamsE:
        /* <DEDUP_REMOVED lines=41> */
.L_x_7612:
        /* <DEDUP_REMOVED lines=22> */
.L_x_7613:
        /* <DEDUP_REMOVED lines=18> */
.L_x_7614:
        /* <DEDUP_REMOVED lines=22> */
.L_x_7615:
        /* <DEDUP_REMOVED lines=23> */
.L_x_7616:
        /* <DEDUP_REMOVED lines=8> */
.L_x_7618:
        /* <DEDUP_REMOVED lines=35> */
[----:B------:R-:W-:Y:S01]  /*0a90*/  LOP3.LUT R13, R8, 0xfffffff8, RZ, 0xc0, !PT ;  /* 0xfffffff8080d7812 */ /* 0x000fe200078ec0ff */
[C---:B------:R-:W-:Y:S01]  /*0aa0*/  IMAD.IADD R3, R0.reuse, 0x1, -R3 ;  /* 0x0000000100037824 */ /* 0x040fe200078e0a03 */
[----:B------:R-:W-:Y:S01]  /*0ab0*/  LOP3.LUT R11, R5, 0xffffff80, RZ, 0xc0, !PT ;  /* 0xffffff80050b7812 */ /* 0x000fe200078ec0ff */
[----:B------:R-:W-:Y:S01]  /*0ac0*/  IMAD.IADD R15, R0, 0x1, -R15 ;  /* 0x00000001000f7824 */ /* 0x000fe200078e0a0f */
[----:B------:R-:W-:Y:S01]  /*0ad0*/  LEA.HI R2, R2, R7, RZ, 0x1 ;  /* 0x0000000702027211 */ /* 0x000fe200078f08ff */
[C---:B------:R-:W-:Y:S01]  /*0ae0*/  IMAD.IADD R13, R0.reuse, 0x1, -R13 ;  /* 0x00000001000d7824 */ /* 0x040fe200078e0a0d */
[--C-:B------:R-:W-:Y:S01]  /*0af0*/  SHF.R.S32.HI R6, RZ, 0x5, R4.reuse ;  /* 0x00000005ff067819 */ /* 0x100fe20000011404 */
[----:B------:R-:W-:Y:S01]  /*0b00*/  IMAD.IADD R11, R0, 0x1, -R11 ;  /* 0x00000001000b7824 */ /* 0x000fe200078e0a0b */
[----:B------:R-:W-:Y:S02]  /*0b10*/  SHF.R.S32.HI R9, RZ, 0x1f, R4 ;  /* 0x0000001fff097819 */ /* 0x000fe40000011404 */
[----:B------:R-:W-:-:S02]  /*0b20*/  LOP3.LUT R2, R2, 0x1ffffffe, RZ, 0xc0, !PT ;  /* 0x1ffffffe02027812 */ /* 0x000fc400078ec0ff */
[----:B------:R-:W-:Y:S02]  /*0b30*/  SHF.R.S32.HI R0, RZ, 0x1f, R3 ;  /* 0x0000001fff007819 */ /* 0x000fe40000011403 */
[----:B------:R-:W-:Y:S01]  /*0b40*/  LEA.HI R9, R9, R6, RZ, 0x2 ;  /* 0x0000000609097211 */ /* 0x000fe200078f10ff */
[----:B------:R-:W-:Y:S01]  /*0b50*/  IMAD.IADD R2, R7, 0x1, -R2 ;  /* 0x0000000107027824 */ /* 0x000fe200078e0a02 */
[----:B------:R-:W-:Y:S02]  /*0b60*/  LEA.HI R4, R15, R15, RZ, 0x1 ;  /* 0x0000000f0f047211 */ /* 0x000fe400078f08ff */
[----:B------:R-:W-:Y:S01]  /*0b70*/  LEA.HI R7, R0, R3, RZ, 0x3 ;  /* 0x0000000300077211 */ /* 0x000fe200078f18ff */
[----:B------:R-:W-:Y:S01]  /*0b80*/  IMAD.SHL.U32 R2, R2, 0x8, RZ ;  /* 0x0000000802027824 */ /* 0x000fe200078e00ff */
[----:B------:R-:W-:Y:S02]  /*0b90*/  SHF.R.S32.HI R224, RZ, 0x7, R5 ;  /* 0x00000007ffe07819 */ /* 0x000fe40000011405 */
[----:B------:R-:W-:-:S02]  /*0ba0*/  LOP3.LUT R9, R9, 0x3ffffc, RZ, 0xc0, !PT ;  /* 0x003ffffc09097812 */ /* 0x000fc400078ec0ff */
[----:B------:R-:W-:Y:S01]  /*0bb0*/  LOP3.LUT R4, R4, 0x1ffffffe, RZ, 0xc0, !PT ;  /* 0x1ffffffe04047812 */ /* 0x000fe200078ec0ff */
[----:B------:R-:W-:Y:S01]  /*0bc0*/  IMAD R10, R224, 0x100, R3 ;  /* 0x00000100e00a7824 */ /* 0x000fe200078e0203 */
[----:B------:R-:W-:Y:S01]  /*0bd0*/  SHF.R.S32.HI R0, RZ, 0x1f, R11 ;  /* 0x0000001fff007819 */ /* 0x000fe2000001140b */
[----:B------:R-:W-:Y:S01]  /*0be0*/  IMAD.IADD R9, R6, 0x1, -R9 ;  /* 0x0000000106097824 */ /* 0x000fe200078e0a09 */
[C---:B------:R-:W-:Y:S01]  /*0bf0*/  LOP3.LUT R8, R7.reuse, 0xfffffff8, RZ, 0xc0, !PT ;  /* 0xfffffff807087812 */ /* 0x040fe200078ec0ff */
[----:B------:R-:W-:Y:S01]  /*0c00*/  IMAD.SHL.U32 R7, R7, 0x40, RZ ;  /* 0x0000004007077824 */ /* 0x000fe200078e00ff */
[----:B------:R-:W-:Y:S01]  /*0c10*/  LEA.HI R5, R5, R224, RZ, 0x1 ;  /* 0x000000e005057211 */ /* 0x000fe200078f08ff */
[----:B------:R-:W-:Y:S01]  /*0c20*/  IMAD.IADD R186, R15, 0x1, -R4 ;  /* 0x000000010fba7824 */ /* 0x000fe200078e0a04 */
[CC--:B------:R-:W-:Y:S01]  /*0c30*/  LEA.HI R4, R0.reuse, R11.reuse, RZ, 0x2 ;  /* 0x0000000b00047211 */ /* 0x0c0fe200078f10ff */
[----:B------:R-:W-:Y:S01]  /*0c40*/  IMAD.IADD R8, R3, 0x1, -R8 ;  /* 0x0000000103087824 */ /* 0x000fe200078e0a08 */
[----:B------:R-:W-:Y:S01]  /*0c50*/  LEA.HI R3, R0, R11, RZ, 0x5 ;  /* 0x0000000b00037211 */ /* 0x000fe200078f28ff */
[----:B------:R-:W-:Y:S01]  /*0c60*/  IMAD R17, R9, 0x10, R10 ;  /* 0x0000001009117824 */ /* 0x000fe200078e020a */
[----:B------:R-:W-:-:S02]  /*0c70*/  LOP3.LUT R9, R7, 0x7ffffe00, RZ, 0xc0, !PT ;  /* 0x7ffffe0007097812 */ /* 0x000fc400078ec0ff */
[----:B------:R-:W-:Y:S02]  /*0c80*/  LOP3.LUT R10, R4, 0x7ffffffc, RZ, 0xc0, !PT ;  /* 0x7ffffffc040a7812 */ /* 0x000fe400078ec0ff */
[--C-:B------:R-:W-:Y:S01]  /*0c90*/  SHF.R.S32.HI R0, RZ, 0x2, R4.reuse ;  /* 0x00000002ff007819 */ /* 0x100fe20000011404 */
[----:B------:R-:W-:Y:S01]  /*0ca0*/  IMAD R6, R6, 0x400, R9 ;  /* 0x0000040006067824 */ /* 0x000fe200078e0209 */
[----:B------:R-:W-:Y:S01]  /*0cb0*/  SHF.R.S32.HI R7, RZ, 0x1f, R4 ;  /* 0x0000001fff077819 */ /* 0x000fe20000011404 */
[----:B------:R-:W-:Y:S01]  /*0cc0*/  IMAD.SHL.U32 R4, R8, 0x40, RZ ;  /* 0x0000004008047824 */ /* 0x000fe200078e00ff */
[----:B------:R-:W-:Y:S01]  /*0cd0*/  LOP3.LUT R5, R5, 0xfffffe, RZ, 0xc0, !PT ;  /* 0x00fffffe05057812 */ /* 0x000fe200078ec0ff */
[----:B------:R-:W-:Y:S01]  /*0ce0*/  IMAD.IADD R10, R11, 0x1, -R10 ;  /* 0x000000010b0a7824 */ /* 0x000fe200078e0a0a */
[----:B------:R-:W-:Y:S02]  /*0cf0*/  LEA.HI R7, R7, R0, RZ, 0x3 ;  /* 0x0000000007077211 */ /* 0x000fe400078f18ff */
[----:B------:R-:W-:Y:S01]  /*0d00*/  LOP3.LUT R9, R4, 0x1c0, RZ, 0xc0, !PT ;  /* 0x000001c004097812 */ /* 0x000fe200078ec0ff */
[--C-:B------:R-:W-:Y:S01]  /*0d10*/  IMAD.U32 R4, R17, 0x40, R2.reuse ;  /* 0x0000004011047824 */ /* 0x100fe200078e0002 */
[----:B------:R-:W-:Y:S01]  /*0d20*/  LOP3.LUT R7, R7, 0xfffffff8, RZ, 0xc0, !PT ;  /* 0xfffffff807077812 */ /* 0x000fe200078ec0ff */
[----:B------:R-:W-:Y:S01]  /*0d30*/  IMAD.IADD R5, R224, 0x1, -R5 ;  /* 0x00000001e0057824 */ /* 0x000fe200078e0a05 */
[----:B------:R-:W-:Y:S01]  /*0d40*/  LOP3.LUT R2, R9, 0x8, R2, 0xf8, !PT ;  /* 0x0000000809027812 */ /* 0x000fe200078ef802 */
[----:B------:R-:W-:Y:S01]  /*0d50*/  IMAD.SHL.U32 R185, R10, 0x2, RZ ;  /* 0x000000020ab97824 */ /* 0x000fe200078e00ff */
[----:B------:R-:W-:Y:S01]  /*0d60*/  SHF.R.U32.HI R9, RZ, 0x3, R9 ;  /* 0x00000003ff097819 */ /* 0x000fe20000011609 */
[----:B------:R0:W-:Y:S01]  /*0d70*/  STL [R1+0x34], R4 ;  /* 0x0000340401007387 */ /* 0x0001e20000100800 */
[----:B------:R-:W-:Y:S01]  /*0d80*/  R2P PR, R8, 0x6 ;  /* 0x0000000608007804 */ /* 0x000fe20000000000 */
[----:B------:R-:W-:Y:S01]  /*0d90*/  IMAD.IADD R0, R0, 0x1, -R7 ;  /* 0x0000000100007824 */ /* 0x000fe200078e0a07 */
[----:B------:R-:W-:Y:S01]  /*0da0*/  LOP3.LUT R9, R2, R9, RZ, 0x3c, !PT ;  /* 0x0000000902097212 */ /* 0x000fe200078e3cff */
[----:B------:R-:W-:Y:S01]  /*0db0*/  IMAD.SHL.U32 R2, R13, 0x8, RZ ;  /* 0x000000080d027824 */ /* 0x000fe200078e00ff */
[----:B------:R-:W-:-:S02]  /*0dc0*/  SHF.R.S32.HI R3, RZ, 0x5, R3 ;  /* 0x00000005ff037819 */ /* 0x000fc40000011403 */
[----:B------:R-:W-:Y:S01]  /*0dd0*/  SEL R23, R23, 0xffffffe0, !P1 ;  /* 0xffffffe017177807 */ /* 0x000fe20004800000 */
[----:B------:R-:W-:Y:S02]  /*0de0*/  IMAD.IADD R6, R6, 0x1, R9 ;  /* 0x0000000106067824 */ /* 0x000fe400078e0209 */
[----:B0-----:R-:W-:Y:S02]  /*0df0*/  IMAD.SHL.U32 R4, R5, 0x100, RZ ;  /* 0x0000010005047824 */ /* 0x001fe400078e00ff */
[----:B------:R-:W-:Y:S01]  /*0e00*/  VIADD R192, R2, 0x40 ;  /* 0x0000004002c07836 */ /* 0x000fe20000000000 */
[----:B------:R-:W-:Y:S01]  /*0e10*/  LEA R19, R6, UR40, 0x1 ;  /* 0x0000002806137c11 */ /* 0x000fe2000f8e08ff */
[----:B------:R-:W-:Y:S01]  /*0e20*/  IMAD.IADD R18, R185, 0x1, R4 ;  /* 0x00000001b9127824 */ /* 0x000fe200078e0204 */
[----:B------:R0:W-:Y:S01]  /*0e30*/  STL [R1+0x30], R4 ;  /* 0x0000300401007387 */ /* 0x0001e20000100800 */
[----:B------:R-:W-:Y:S01]  /*0e40*/  IMAD R17, R3, 0x10, R0 ;  /* 0x0000001003117824 */ /* 0x000fe200078e0200 */
[----:B------:R-:W-:Y:S01]  /*0e50*/  SHF.R.S32.HI R3, RZ, 0x1f, R192 ;  /* 0x0000001fff037819 */ /* 0x000fe200000114c0 */
[C---:B------:R-:W-:Y:S01]  /*0e60*/  VIADD R223, R18.reuse, 0x8 ;  /* 0x0000000812df7836 */ /* 0x040fe20000000000 */
[----:B------:R-:W-:Y:S01]  /*0e70*/  SHF.R.S32.HI R0, RZ, 0x1f, R18 ;  /* 0x0000001fff007819 */ /* 0x000fe20000011412 */
[----:B------:R-:W-:-:S02]  /*0e80*/  VIADD R222, R18, 0x10 ;  /* 0x0000001012de7836 */ /* 0x000fc40000000000 */
        /* <DEDUP_REMOVED lines=64> */
[----:B------:R-:W-:Y:S02]  /*1290*/  VIADD R187, R2, 0x80 ;  /* 0x0000008002bb7836 */ /* 0x000fe40000000000 */
[----:B------:R-:W-:Y:S02]  /*12a0*/  IMAD R186, R186, 0x8, R17 ;  /* 0x00000008baba7824 */ /* 0x000fe400078e0211 */
[----:B------:R-:W-:-:S07]  /*12b0*/  IMAD.IADD R23, R23, 0x1, R22 ;  /* 0x0000000117177824 */ /* 0x000fce00078e0216 */
.L_x_7687:
[----:B------:R-:W-:Y:S01]  /*12c0*/  ULDC.64 UR8, c[0x0][0xc88] ;  /* 0x0003220000087ab9 */ /* 0x000fe20000000a00 */
[----:B------:R-:W-:Y:S01]  /*12d0*/  ULDC.64 UR10, c[0x0][0xa18] ;  /* 0x00028600000a7ab9 */ /* 0x000fe20000000a00 */
[----:B------:R-:W-:Y:S02]  /*12e0*/  UIMAD.WIDE UR8, UR7, 0x4, UR8 ;  /* 0x00000004070878a5 */ /* 0x000fe4000f8e0208 */
[----:B------:R-:W-:Y:S02]  /*12f0*/  UISETP.NE.U32.AND UP1, UPT, UR10, URZ, UPT ;  /* 0x0000003f0a00728c */ /* 0x000fe4000bf25070 */
[----:B------:R-:W-:Y:S02]  /*1300*/  ULOP3.LUT UR4, UR6, 0xff000000, URZ, 0xc0, !UPT ;  /* 0xff00000006047892 */ /* 0x000fe4000f8ec03f */
[----:B012---:R-:W-:Y:S01]  /*1310*/  IMAD.U32 R4, RZ, RZ, UR8 ;  /* 0x00000008ff047e24 */ /* 0x007fe2000f8e00ff */
[----:B------:R-:W-:Y:S01]  /*1320*/  ULDC UR7, c[0x0][0x424] ;  /* 0x0001090000077ab9 */ /* 0x000fe20000000800 */
[----:B----4-:R-:W-:Y:S01]  /*1330*/  IMAD.U32 R5, RZ, RZ, UR9 ;  /* 0x00000009ff057e24 */ /* 0x010fe2000f8e00ff */
[----:B------:R-:W-:-:S04]  /*1340*/  ULDC.64 UR8, c[0x0][0xa28] ;  /* 0x00028a0000087ab9 */ /* 0x000fc80000000a00 */
[----:B------:R-:W2:Y:S01]  /*1350*/  LDG.E R4, desc[UR50][R4.64] ;  /* 0x0000003204047981 */ /* 0x000ea2000c1e1900 */
        /* <DEDUP_REMOVED lines=14> */
[----:B---3--:R-:W-:-:S03]  /*1440*/  IMAD.U32 R6, RZ, RZ, UR10 ;  /* 0x0000000aff067e24 */ /* 0x008fc6000f8e00ff */
[----:B------:R-:W-:Y:S01]  /*1450*/  IMAD.U32 R7, RZ, RZ, UR11 ;  /* 0x0000000bff077e24 */ /* 0x000fe2000f8e00ff */
[----:B------:R-:W2:Y:S01]  /*1460*/  @P0 LDG.E R4, desc[UR50][R4.64] ;  /* 0x0000003204040981 */ /* 0x000ea2000c1e1900 */
[----:B------:R-:W-:Y:S02]  /*1470*/  UISETP.NE.U32.AND UP0, UPT, UR8, URZ, UPT ;  /* 0x0000003f0800728c */ /* 0x000fe4000bf05070 */
[----:B------:R-:W-:Y:S01]  /*1480*/  ULOP3.LUT UR43, UR6, 0xff0000, URZ, 0xc0, !UPT ;  /* 0x00ff0000062b7892 */ /* 0x000fe2000f8ec03f */
[----:B------:R-:W3:Y:S01]  /*1490*/  @P2 LDG.E R6, desc[UR50][R6.64] ;  /* 0x0000003206062981 */ /* 0x000ee2000c1e1900 */
[----:B------:R-:W-:Y:S02]  /*14a0*/  UISETP.NE.AND.EX UP0, UPT, UR9, URZ, UPT, UP0 ;  /* 0x0000003f0900728c */ /* 0x000fe4000bf05300 */
[----:B------:R-:W-:Y:S01]  /*14b0*/  USHF.R.U32.HI UR4, URZ, 0x8, UR4 ;  /* 0x000000083f047899 */ /* 0x000fe20008011604 */
[----:B------:R-:W-:Y:S01]  /*14c0*/  ULDC.64 UR8, c[0x0][0xa20] ;  /* 0x0002880000087ab9 */ /* 0x000fe20000000a00 */
[----:B------:R-:W-:Y:S01]  /*14d0*/  USEL UR7, UR7, 0x1, UP0 ;  /* 0x0000000107077887 */ /* 0x000fe20008000000 */
[----:B------:R-:W-:Y:S01]  /*14e0*/  ISETP.NE.U32.AND P1, PT, RZ, UR8, PT ;  /* 0x00000008ff007c0c */ /* 0x000fe2000bf25070 */
[----:B------:R-:W-:Y:S01]  /*14f0*/  ULDC UR10, c[0x0][0x2f0] ;  /* 0x0000bc00000a7ab9 */ /* 0x000fe20000000800 */
[----:B------:R-:W-:Y:S01]  /*1500*/  UMOV UR52, URZ ;  /* 0x0000003f00347c82 */ /* 0x000fe20008000000 */
[----:B------:R-:W-:Y:S01]  /*1510*/  ULEA.HI UR43, UR43, UR4, URZ, 0x10 ;  /* 0x000000042b2b7291 */ /* 0x000fe2000f8f803f */
[----:B------:R-:W-:Y:S01]  /*1520*/  ISETP.NE.AND.EX P1, PT, RZ, UR9, PT, P1 ;  /* 0x00000009ff007c0c */ /* 0x000fe2000bf25310 */
[----:B------:R-:W-:-:S02]  /*1530*/  UIMAD UR4, UR7, UR10, URZ ;  /* 0x0000000a070472a4 */ /* 0x000fc4000f8e023f */
        /* <DEDUP_REMOVED lines=18> */
.L_x_7619:
[----:B------:R-:W-:Y:S05]  /*1660*/  @!P1 BRA `(.L_x_7620) ;  /* 0x00000000001c9947 */ /* 0x000fea0003800000 */
[----:B------:R-:W-:-:S04]  /*1670*/  ULEA UR8, UP0, UR41, UR8, 0x2 ;  /* 0x0000000829087291 */ /* 0x000fc8000f80103f */
[----:B------:R-:W-:Y:S02]  /*1680*/  ULEA.HI.X UR9, UR41, UR9, UR42, 0x2, UP0 ;  /* 0x0000000929097291 */ /* 0x000fe400080f142a */
[----:B------:R-:W-:-:S04]  /*1690*/  IMAD.U32 R4, RZ, RZ, UR8 ;  /* 0x00000008ff047e24 */ /* 0x000fc8000f8e00ff */
[----:B------:R-:W-:-:S05]  /*16a0*/  IMAD.U32 R5, RZ, RZ, UR9 ;  /* 0x00000009ff057e24 */ /* 0x000fca000f8e00ff */
[----:B------:R-:W2:Y:S02]  /*16b0*/  LDG.E R4, desc[UR50][R4.64] ;  /* 0x0000003204047981 */ /* 0x000ea4000c1e1900 */
[----:B--2---:R-:W-:Y:S01]  /*16c0*/  R2UR UR4, R4 ;  /* 0x00000000040472ca */ /* 0x004fe200000e0000 */
[----:B------:R-:W-:-:S14]  /*16d0*/  BRA `(.L_x_7621) ;  /* 0x0000000000347947 */ /* 0x000fdc0003800000 */
.L_x_7620:
        /* <DEDUP_REMOVED lines=13> */
.L_x_7621:
[----:B------:R-:W-:Y:S02]  /*17b0*/  UISETP.NE.AND UP0, UPT, UR47, 0x1, UPT ;  /* 0x000000012f00788c */ /* 0x000fe4000bf05270 */
[----:B------:R-:W-:Y:S02]  /*17c0*/  UIADD3 UR52, -UR52, UR4, URZ ;  /* 0x0000000434347290 */ /* 0x000fe4000fffe13f */
        /* <DEDUP_REMOVED lines=10> */
[----:B------:R-:W-:Y:S02]  /*1870*/  UIADD3 UR52, UR52, 0x40, -UR53 ;  /* 0x0000004034347890 */ /* 0x000fe4000fffe835 */
[----:B------:R-:W-:-:S07]  /*1880*/  ULOP3.LUT UR20, UR43, 0xff, URZ, 0xc0, !UPT ;  /* 0x000000ff2b147892 */ /* 0x000fce000f8ec03f */
[----:B------:R-:W-:Y:S01]  /*1890*/  @UP0 ULDC UR4, c[0x0][0x44c] ;  /* 0x0001130000040ab9 */ /* 0x000fe20000000800 */
[----:B------:R-:W-:Y:S01]  /*18a0*/  @UP0 ULDC UR8, c[0x0][0x450] ;  /* 0x0001140000080ab9 */ /* 0x000fe20000000800 */
[----:B------:R-:W-:-:S04]  /*18b0*/  UIMAD.WIDE.U32 UR4, UR6, UR4, URZ ;  /* 0x00000004060472a5 */ /* 0x000fc8000f8e003f */
[----:B------:R-:W-:-:S04]  /*18c0*/  @UP0 USHF.R.U32.HI UR6, URZ, UR8, UR5 ;  /* 0x000000083f060299 */ /* 0x000fc80008011605 */
[----:B------:R-:W-:-:S04]  /*18d0*/  UIADD3 UR6, UR52, UR6, URZ ;  /* 0x0000000634067290 */ /* 0x000fc8000fffe03f */
[----:B------:R-:W-:-:S04]  /*18e0*/  USHF.R.S32.HI UR4, URZ, 0x1f, UR6 ;  /* 0x0000001f3f047899 */ /* 0x000fc80008011406 */
[----:B------:R-:W-:-:S04]  /*18f0*/  ULEA.HI UR4, UR4, UR6, URZ, 0x6 ;  /* 0x0000000604047291 */ /* 0x000fc8000f8f303f */
[----:B------:R-:W-:-:S04]  /*1900*/  USHF.R.S32.HI UR4, URZ, 0x6, UR4 ;  /* 0x000000063f047899 */ /* 0x000fc80008011404 */
[----:B------:R-:W-:-:S04]  /*1910*/  UISETP.LT.AND UP0, UPT, UR7, UR4, UPT ;  /* 0x000000040700728c */ /* 0x000fc8000bf01270 */
[----:B------:R-:W-:-:S03]  /*1920*/  USEL UR9, UR7, UR4, UP0 ;  /* 0x0000000407097287 */ /* 0x000fc60008000000 */
[----:B------:R-:W-:Y:S01]  /*1930*/  UMOV UR4, URZ ;  /* 0x0000003f00047c82 */ /* 0x000fe20008000000 */
[----:B------:R-:W-:-:S06]  /*1940*/  UISETP.GE.AND UP0, UPT, UR9, 0x1, UPT ;  /* 0x000000010900788c */ /* 0x000fcc000bf06270 */
[----:B------:R-:W-:-:S13]  /*1950*/  PLOP3.LUT P0, PT, PT, PT, UP0, 0x80, 0x0 ;  /* 0x000000000000781c */ /* 0x000fda0003f0f008 */
[----:B------:R-:W-:Y:S05]  /*1960*/  @!P0 BRA `(.L_x_7623) ;  /* 0x0000000000908947 */ /* 0x000fea0003800000 */
[----:B------:R-:W-:Y:S01]  /*1970*/  USHF.R.U32.HI UR10, URZ, 0x10, UR43 ;  /* 0x000000103f0a7899 */ /* 0x000fe2000801162b */
[----:B------:R-:W-:-:S03]  /*1980*/  UMOV UR4, URZ ;  /* 0x0000003f00047c82 */ /* 0x000fc60008000000 */
[----:B------:R-:W-:-:S11]  /*1990*/  UISETP.NE.AND UP0, UPT, UR10, URZ, UPT ;  /* 0x0000003f0a00728c */ /* 0x000fd6000bf05270 */
[----:B------:R-:W-:Y:S02]  /*19a0*/  @!UP0 ULDC UR10, c[0x0][0x9f0] ;  /* 0x00027c00000a8ab9 */ /* 0x000fe40000000800 */
[----:B------:R-:W-:Y:S01]  /*19b0*/  IMAD.U32 R4, RZ, RZ, UR10 ;  /* 0x0000000aff047e24 */ /* 0x000fe2000f8e00ff */
[----:B------:R-:W-:-:S04]  /*19c0*/  UIADD3 UR6, UR10, -0x1, UR9 ;  /* 0xffffffff0a067890 */ /* 0x000fc8000fffe009 */
        /* <DEDUP_REMOVED lines=30> */
.L_x_7623:
        /* <DEDUP_REMOVED lines=91> */
.L_x_7625:
[----:B------:R-:W-:Y:S01]  /*2160*/  ULEA UR23, UR37, UR40, 0x3 ;  /* 0x0000002825177291 */ /* 0x000fe2000f8e183f */
[----:B------:R-:W-:-:S05]  /*2170*/  IMAD.U32 R0, RZ, RZ, UR36 ;  /* 0x00000024ff007e24 */ /* 0x000fca000f8e00ff */
[----:B------:R-:W-:-:S04]  /*2180*/  SHF.L.U32 R0, R0, 0x1f, RZ ;  /* 0x0000001f00007819 */ /* 0x000fc800000006ff */
[----:B------:R-:W0:Y:S02]  /*2190*/  SYNCS.PHASECHK.TRANS64.TRYWAIT P1, [UR23+0x28c50], R0 ;  /* 0x028c5000ff0075a7 */ /* 0x000e240008020157 */
[----:B0-----:R-:W-:Y:S05]  /*21a0*/  @!P1 BRA `(.L_x_7626) ;  /* 0x0000012800449947 */ /* 0x001fea0003800000 */
.L_x_7774:
        /* <DEDUP_REMOVED lines=38> */
.L_x_7627:
        /* <DEDUP_REMOVED lines=8> */
.L_x_7634:
        /* <DEDUP_REMOVED lines=144> */
.L_x_7629:
[----:B------:R-:W-:Y:S01]  /*2d90*/  ULEA UR23, UR37, UR40, 0x3 ;  /* 0x0000002825177291 */ /* 0x000fe2000f8e183f */
[----:B------:R-:W-:-:S05]  /*2da0*/  IMAD.U32 R0, RZ, RZ, UR36 ;  /* 0x00000024ff007e24 */ /* 0x000fca000f8e00ff */
[----:B------:R-:W-:-:S04]  /*2db0*/  SHF.L.U32 R0, R0, 0x1f, RZ ;  /* 0x0000001f00007819 */ /* 0x000fc800000006ff */
[----:B------:R0:W1:Y:S01]  /*2dc0*/  SYNCS.PHASECHK.TRANS64.TRYWAIT P1, [UR23+0x28c50], R0 ;  /* 0x028c5000ff0075a7 */ /* 0x0000620008020157 */
[----:B------:R-:W-:Y:S05]  /*2dd0*/  @!P0 BRA `(.L_x_7630) ;  /* 0x0000000000048947 */ /* 0x000fea0003800000 */
[----:B------:R-:W-:Y:S01]  /*2de0*/  BPT.TRAP 0x1 ;  /* 0x000000040000795c */ /* 0x000fe20000300000 */
.L_x_7630:
[----:B-1----:R-:W-:Y:S05]  /*2df0*/  @P1 BRA `(.L_x_7631) ;  /* 0x0000000000081947 */ /* 0x002fea0003800000 */
[----:B------:R-:W1:Y:S02]  /*2e00*/  SYNCS.PHASECHK.TRANS64.TRYWAIT P1, [UR23+0x28c50], R0 ;  /* 0x028c5000ff0075a7 */ /* 0x000e640008020157 */
[----:B-1----:R-:W-:Y:S05]  /*2e10*/  @!P1 BRA `(.L_x_7632) ;  /* 0x0000011c00409947 */ /* 0x002fea0003800000 */
.L_x_7631:
        /* <DEDUP_REMOVED lines=26> */
.L_x_7633:
[----:B------:R-:W-:Y:S01]  /*2fc0*/  UIADD3 UR6, UR23, 0x28c60, URZ ;  /* 0x00028c6017067890 */ /* 0x000fe2000fffe03f */
[----:B------:R-:W-:-:S03]  /*2fd0*/  PLOP3.LUT P1, PT, PT, PT, UP1, 0x80, 0x0 ;  /* 0x000000000000781c */ /* 0x000fc60003f2f018 */
[----:B------:R-:W-:-:S09]  /*2fe0*/  UPRMT UR6, UR39, 0x654, UR6 ;  /* 0x0000065427067896 */ /* 0x000fd20008000006 */
[----:B------:R-:W-:Y:S01]  /*2ff0*/  SYNCS.ARRIVE.TRANS64.RED.A1T0 RZ, [UR6], RZ ;  /* 0x000000ffffff79a7 */ /* 0x000fe20008100406 */
[----:B------:R-:W-:Y:S05]  /*3000*/  @P1 BRA `(.L_x_7634) ;  /* 0xfffffff400201947 */ /* 0x000fea000383ffff */
.L_x_7628:
        /* <DEDUP_REMOVED lines=143> */
.L_x_7622:
[----:B------:R-:W-:Y:S01]  /*3900*/  ULDC UR4, c[0x0][0x448] ;  /* 0x0001120000047ab9 */ /* 0x000fe20000000800 */
[----:B------:R-:W-:Y:S02]  /*3910*/  UIADD3 UR6, UR45, 0x3f, URZ ;  /* 0x0000003f2d067890 */ /* 0x000fe4000fffe03f */
[----:B------:R-:W-:Y:S02]  /*3920*/  UISETP.NE.AND UP0, UPT, UR4, 0x1, UPT ;  /* 0x000000010400788c */ /* 0x000fe4000bf05270 */
[----:B------:R-:W-:Y:S02]  /*3930*/  UIADD3 UR8, UR52, 0x40, -UR53 ;  /* 0x0000004034087890 */ /* 0x000fe4000fffe835 */
[----:B------:R-:W-:Y:S02]  /*3940*/  UP2UR UR54, UPR, URZ, 0x1 ;  /* 0x000000013f367883 */ /* 0x000fe40008000000 */
[----:B------:R-:W-:-:S05]  /*3950*/  ULOP3.LUT UR48, UR43, 0xff, URZ, 0xc0, !UPT ;  /* 0x000000ff2b307892 */ /* 0x000fca000f8ec03f */
        /* <DEDUP_REMOVED lines=50> */
.L_x_7635:
        /* <DEDUP_REMOVED lines=104> */
.L_x_7636:
        /* <DEDUP_REMOVED lines=12> */
.L_x_7775:
[----:B------:R-:W-:Y:S05]  /*43c0*/  @!P0 BRA `(.L_x_7638) ;  /* 0x0000000000048947 */ /* 0x000fea0003800000 */
[----:B------:R-:W-:Y:S01]  /*43d0*/  BPT.TRAP 0x1 ;  /* 0x000000040000795c */ /* 0x000fe20000300000 */
.L_x_7638:
[----:B------:R-:W-:Y:S02]  /*43e0*/  IMAD.U32 R7, RZ, RZ, UR37 ;  /* 0x00000025ff077e24 */ /* 0x000fe4000f8e00ff */
[----:B------:R-:W-:-:S03]  /*43f0*/  IMAD.U32 R8, RZ, RZ, UR36 ;  /* 0x00000024ff087e24 */ /* 0x000fc6000f8e00ff */
[----:B------:R-:W-:Y:S02]  /*4400*/  LEA R7, R7, UR40, 0x3 ;  /* 0x0000002807077c11 */ /* 0x000fe4000f8e18ff */
[----:B------:R-:W-:-:S04]  /*4410*/  SHF.L.U32 R8, R8, 0x1f, RZ ;  /* 0x0000001f08087819 */ /* 0x000fc800000006ff */
[----:B------:R1:W2:Y:S01]  /*4420*/  SYNCS.PHASECHK.TRANS64.TRYWAIT P1, [R7+URZ+0x28c30], R8 ;  /* 0x028c3008070075a7 */ /* 0x0002a2000802017f */
[----:B------:R-:W-:Y:S05]  /*4430*/  @!P0 BRA `(.L_x_7639) ;  /* 0x0000000000048947 */ /* 0x000fea0003800000 */
[----:B------:R-:W-:Y:S01]  /*4440*/  BPT.TRAP 0x1 ;  /* 0x000000040000795c */ /* 0x000fe20000300000 */
.L_x_7639:
[----:B--2---:R-:W-:Y:S05]  /*4450*/  @P1 BRA `(.L_x_7640) ;  /* 0x0000000000081947 */ /* 0x004fea0003800000 */
[----:B------:R-:W2:Y:S02]  /*4460*/  SYNCS.PHASECHK.TRANS64.TRYWAIT P1, [R7+URZ+0x28c30], R8 ;  /* 0x028c3008070075a7 */ /* 0x000ea4000802017f */
[----:B--2---:R-:W-:Y:S05]  /*4470*/  @!P1 BRA `(.L_x_7641) ;  /* 0x0000010400d89947 */ /* 0x004fea0003800000 */
.L_x_7640:
        /* <DEDUP_REMOVED lines=40> */
.L_x_7642:
[----:B------:R-:W-:Y:S01]  /*4700*/  UISETP.NE.AND UP0, UPT, UR54, URZ, UPT ;  /* 0x0000003f3600728c */ /* 0x000fe2000bf05270 */
[----:B------:R-:W-:Y:S01]  /*4710*/  VIADD R3, R186, UR45 ;  /* 0x0000002dba037c36 */ /* 0x000fe20008000000 */
[----:B------:R-:W-:-:S04]  /*4720*/  ULDC UR10, c[0x0][0x988] ;  /* 0x00026200000a7ab9 */ /* 0x000fc80000000800 */
[----:B------:R-:W-:Y:S02]  /*4730*/  PLOP3.LUT P1, PT, PT, PT, UP0, 0x80, 0x0 ;  /* 0x000000000000781c */ /* 0x000fe40003f2f008 */
[----:B------:R-:W-:-:S03]  /*4740*/  PLOP3.LUT P2, PT, PT, PT, UP0, 0x80, 0x0 ;  /* 0x000000000000781c */ /* 0x000fc60003f4f008 */
[----:B------:R-:W-:-:S08]  /*4750*/  @UP0 ULDC UR6, c[0x0][0x44c] ;  /* 0x0001130000060ab9 */ /* 0x000fd00000000800 */
[----:B------:R-:W-:Y:S01]  /*4760*/  @P1 IMAD.HI.U32 R4, R3, UR6, RZ ;  /* 0x0000000603041c27 */ /* 0x000fe2000f8e00ff */
[----:B------:R-:W-:-:S04]  /*4770*/  @UP0 ULDC UR6, c[0x0][0x450] ;  /* 0x0001140000060ab9 */ /* 0x000fc80000000800 */
[----:B------:R-:W-:Y:S01]  /*4780*/  @P2 SHF.R.U32.HI R3, RZ, UR6, R4 ;  /* 0x00000006ff032c19 */ /* 0x000fe20008011604 */
[----:B------:R-:W-:Y:S02]  /*4790*/  UMOV UR6, 0xffffffc0 ;  /* 0xffffffc000067882 */ /* 0x000fe40000000000 */
[----:B------:R-:W-:Y:S02]  /*47a0*/  UIMAD UR6, UR55, UR6, 0x40 ;  /* 0x00000040370674a4 */ /* 0x000fe4000f8e0206 */
[----:B------:R-:W0:Y:S02]  /*47b0*/  SHFL.IDX PT, R6, R3, 0x1, 0x1c1f ;  /* 0x003c1f0003067f89 */ /* 0x000e2400000e0000 */
[----:B------:R-:W-:Y:S02]  /*47c0*/  UIADD3 UR7, UR52, 0x1, UR6 ;  /* 0x0000000134077890 */ /* 0x000fe4000fffe006 */
[----:B------:R-:W-:Y:S01]  /*47d0*/  IMAD.U32 R4, RZ, RZ, UR6 ;  /* 0x00000006ff047e24 */ /* 0x000fe2000f8e00ff */
[----:B------:R-:W3:Y:S01]  /*47e0*/  SHFL.IDX PT, R3, R3, RZ, 0x1c1f ;  /* 0x001c1fff03037589 */ /* 0x000ee200000e0000 */
[----:B------:R-:W-:-:S02]  /*47f0*/  R2UR UR6, R7 ;  /* 0x00000000070672ca */ /* 0x000fc400000e0000 */
[----:B------:R-:W-:Y:S01]  /*4800*/  IMAD.U32 R10, RZ, RZ, UR7 ;  /* 0x00000007ff0a7e24 */ /* 0x000fe2000f8e00ff */
[----:B------:R-:W-:-:S04]  /*4810*/  IADD3 R4, -R185, UR52, R4 ;  /* 0x00000034b9047c10 */ /* 0x000fc8000fffe104 */
[----:B------:R-:W-:-:S06]  /*4820*/  IADD3 R5, R10, -UR53, -R185 ;  /* 0x800000350a057c10 */ /* 0x000fcc000fffe8b9 */
[----:B------:R-:W-:-:S04]  /*4830*/  UIADD3 UR6, UR6, 0x28c40, URZ ;  /* 0x00028c4006067890 */ /* 0x000fc8000fffe03f */
[----:B------:R-:W-:Y:S01]  /*4840*/  UPRMT UR6, UR39, 0x654, UR6 ;  /* 0x0000065427067896 */ /* 0x000fe20008000006 */
[----:B0-----:R-:W-:-:S04]  /*4850*/  VIADDMNMX R6, R6, R5, R4, PT ;  /* 0x0000000506067246 */ /* 0x001fc80003800104 */
[C---:B------:R-:W-:Y:S02]  /*4860*/  ISETP.GT.AND P1, PT, R6.reuse, RZ, PT ;  /* 0x000000ff0600720c */ /* 0x040fe40003f24270 */
[C---:B------:R-:W-:Y:S02]  /*4870*/  ISETP.GT.AND P2, PT, R6.reuse, 0x1, PT ;  /* 0x000000010600780c */ /* 0x040fe40003f44270 */
[----:B------:R-:W-:Y:S01]  /*4880*/  ISETP.GT.AND P3, PT, R6, 0x8, PT ;  /* 0x000000080600780c */ /* 0x000fe20003f64270 */
[----:B------:R-:W-:Y:S01]  /*4890*/  SYNCS.ARRIVE.TRANS64.RED.A1T0 RZ, [UR6], RZ ;  /* 0x000000ffffff79a7 */ /* 0x000fe20008100406 */
[----:B------:R-:W-:Y:S02]  /*48a0*/  FSEL R26, R26, -INF , P1 ;  /* 0xff8000001a1a7808 */ /* 0x000fe40000800000 */
[----:B------:R-:W-:Y:S01]  /*48b0*/  FSEL R27, R27, -INF , P2 ;  /* 0xff8000001b1b7808 */ /* 0x000fe20001000000 */
[----:B------:R-:W-:Y:S01]  /*48c0*/  BAR.SYNC.DEFER_BLOCKING 0xf, 0x100 ;  /* 0x03c4000000007b1d */ /* 0x000fe20000010000 */
        /* <DEDUP_REMOVED lines=41> */
[----:B---3--:R-:W-:Y:S02]  /*4b60*/  VIADDMNMX R4, R3, R5, R4, PT ;  /* 0x0000000503047246 */ /* 0x008fe40003800104 */
        /* <DEDUP_REMOVED lines=12> */
[----:B------:R-:W-:Y:S02]  /*4c30*/  ISETP.GT.AND P1, PT, R4, 0x11, PT ;  /* 0x000000110400780c */ /* 0x000fe40003f24270 */
[----:B------:R-:W-:-:S02]  /*4c40*/  FSEL R32, R32, -INF , P2 ;  /* 0xff80000020207808 */ /* 0x000fc40001000000 */
        /* <DEDUP_REMOVED lines=36> */
[----:B0-----:R-:W-:-:S02]  /*4e90*/  FMNMX.FTZ R3, R9, R10, !PT ;  /* 0x0000000a09037209 */ /* 0x001fc40007810000 */
[----:B------:R-:W-:Y:S02]  /*4ea0*/  FMNMX.FTZ R4, R53, R4, !PT ;  /* 0x0000000435047209 */ /* 0x000fe40007810000 */
[C---:B------:R-:W-:Y:S01]  /*4eb0*/  FSETP.NEU.FTZ.AND P4, PT, R3.reuse, -INF , PT ;  /* 0xff8000000300780b */ /* 0x040fe20003f9d000 */
[----:B------:R-:W-:Y:S02]  /*4ec0*/  FMUL.FTZ R9, R3, UR10 ;  /* 0x0000000a03097c20 */ /* 0x000fe40008410000 */
[----:B------:R-:W0:Y:S03]  /*4ed0*/  SHFL.BFLY PT, R5, R4, 0x2, 0x1f ;  /* 0x0c401f0004057f89 */ /* 0x000e2600000e0000 */
        /* <DEDUP_REMOVED lines=17> */
[----:B0-----:R-:W-:Y:S01]  /*4ff0*/  FMNMX.FTZ R5, R4, R5, !PT ;  /* 0x0000000504057209 */ /* 0x001fe20007810000 */
[--C-:B------:R-:W-:Y:S01]  /*5000*/  FFMA.FTZ R54, R54, UR10, -R9.reuse ;  /* 0x0000000a36367c23 */ /* 0x100fe20008010809 */
[----:B------:R-:W-:-:S03]  /*5010*/  FFMA.FTZ R9, R55, UR10, -R9 ;  /* 0x0000000a37097c23 */ /* 0x000fc60008010809 */
[----:B------:R-:W0:Y:S01]  /*5020*/  SHFL.BFLY PT, R6, R5, 0x1, 0x1f ;  /* 0x0c201f0005067f89 */ /* 0x000e2200000e0000 */
[----:B------:R-:W-:Y:S08]  /*5030*/  MUFU.EX2 R30, R30 ;  /* 0x0000001e001e7308 */ /* 0x000ff00000000800 */
[----:B------:R-:W4:Y:S01]  /*5040*/  MUFU.EX2 R31, R31 ;  /* 0x0000001f001f7308 */ /* 0x000f220000000800 */
[----:B---3--:R-:W-:-:S07]  /*5050*/  F2FP.F16.F32.PACK_AB R153, R27, R26 ;  /* 0x0000001a1b99723e */ /* 0x008fce00000000ff */
[----:B------:R-:W3:Y:S01]  /*5060*/  MUFU.EX2 R34, R34 ;  /* 0x0000002200227308 */ /* 0x000ee20000000800 */
[----:B0-----:R-:W-:-:S07]  /*5070*/  FMNMX.FTZ R6, R5, R6, !PT ;  /* 0x0000000605067209 */ /* 0x001fce0007810000 */
[----:B------:R-:W0:Y:S01]  /*5080*/  MUFU.EX2 R35, R35 ;  /* 0x0000002300237308 */ /* 0x000e220000000800 */
[----:B------:R-:W-:Y:S01]  /*5090*/  FADD.FTZ R5, R26, R27 ;  /* 0x0000001b1a057221 */ /* 0x000fe20000010000 */
[----:B----4-:R-:W-:Y:S01]  /*50a0*/  F2FP.F16.F32.PACK_AB R155, R31, R30 ;  /* 0x0000001e1f9b723e */ /* 0x010fe200000000ff */
[C---:B------:R-:W-:Y:S01]  /*50b0*/  FMUL.FTZ R4, R6.reuse, UR10 ;  /* 0x0000000a06047c20 */ /* 0x040fe20008410000 */
[----:B------:R-:W-:Y:S01]  /*50c0*/  FSETP.NEU.FTZ.AND P1, PT, R6, -INF , PT ;  /* 0xff8000000600780b */ /* 0x000fe20003f3d000 */
[----:B------:R-:W-:-:S03]  /*50d0*/  FADD.FTZ R10, R30, R5 ;  /* 0x000000051e0a7221 */ /* 0x000fc60000010000 */
[----:B------:R-:W4:Y:S01]  /*50e0*/  MUFU.EX2 R38, R38 ;  /* 0x0000002600267308 */ /* 0x000f220000000800 */
[----:B------:R-:W-:Y:S01]  /*50f0*/  FSEL R4, R4, RZ, P1 ;  /* 0x000000ff04047208 */ /* 0x000fe20000800000 */
[----:B------:R-:W-:-:S04]  /*5100*/  FADD.FTZ R11, R31, R10 ;  /* 0x0000000a1f0b7221 */ /* 0x000fc80000010000 */
        /* <DEDUP_REMOVED lines=10> */
[----:B---3--:R-:W-:Y:S01]  /*51b0*/  FADD.FTZ R12, R34, R11 ;  /* 0x0000000b220c7221 */ /* 0x008fe20000010000 */
[--C-:B------:R-:W-:Y:S01]  /*51c0*/  FFMA.FTZ R41, R41, UR10, -R4.reuse ;  /* 0x0000000a29297c23 */ /* 0x100fe20008010804 */
[--C-:B------:R-:W-:Y:S01]  /*51d0*/  FFMA.FTZ R44, R44, UR10, -R4.reuse ;  /* 0x0000000a2c2c7c23 */ /* 0x100fe20008010804 */
[----:B------:R-:W-:Y:S01]  /*51e0*/  FFMA.FTZ R45, R45, UR10, -R4 ;  /* 0x0000000a2d2d7c23 */ /* 0x000fe20008010804 */
[----:B------:R-:W3:Y:S01]  /*51f0*/  MUFU.EX2 R25, R25 ;  /* 0x0000001900197308 */ /* 0x000ee20000000800 */
[----:B0-----:R-:W-:Y:S01]  /*5200*/  FADD.FTZ R11, R35, R12 ;  /* 0x0000000c230b7221 */ /* 0x001fe20000010000 */
[--C-:B------:R-:W-:Y:S01]  /*5210*/  FFMA.FTZ R48, R48, UR10, -R4.reuse ;  /* 0x0000000a30307c23 */ /* 0x100fe20008010804 */
[--C-:B------:R-:W-:Y:S01]  /*5220*/  FFMA.FTZ R49, R49, UR10, -R4.reuse ;  /* 0x0000000a31317c23 */ /* 0x100fe20008010804 */
[--C-:B------:R-:W-:Y:S01]  /*5230*/  FFMA.FTZ R52, R52, UR10, -R4.reuse ;  /* 0x0000000a34347c23 */ /* 0x100fe20008010804 */
[----:B----4-:R-:W-:Y:S01]  /*5240*/  FADD.FTZ R12, R38, R11 ;  /* 0x0000000b260c7221 */ /* 0x010fe20000010000 */
[----:B------:R-:W-:Y:S01]  /*5250*/  FFMA.FTZ R4, R53, UR10, -R4 ;  /* 0x0000000a35047c23 */ /* 0x000fe20008010804 */
[----:B------:R-:W-:Y:S01]  /*5260*/  F2FP.F16.F32.PACK_AB R157, R35, R34 ;  /* 0x00000022239d723e */ /* 0x000fe200000000ff */
[----:B------:R-:W0:Y:S08]  /*5270*/  MUFU.EX2 R28, R28 ;  /* 0x0000001c001c7308 */ /* 0x000e300000000800 */
[----:B------:R-:W4:Y:S01]  /*5280*/  MUFU.EX2 R29, R29 ;  /* 0x0000001d001d7308 */ /* 0x000f220000000800 */
[----:B---3--:R-:W-:Y:S01]  /*5290*/  FADD.FTZ R5, R24, R25 ;  /* 0x0000001918057221 */ /* 0x008fe20000010000 */
[----:B------:R-:W-:-:S06]  /*52a0*/  F2FP.F16.F32.PACK_AB R152, R25, R24 ;  /* 0x000000181998723e */ /* 0x000fcc00000000ff */
[----:B------:R-:W3:Y:S01]  /*52b0*/  MUFU.EX2 R32, R32 ;  /* 0x0000002000207308 */ /* 0x000ee20000000800 */
[----:B0-----:R-:W-:-:S07]  /*52c0*/  FADD.FTZ R10, R28, R5 ;  /* 0x000000051c0a7221 */ /* 0x001fce0000010000 */
[----:B------:R-:W0:Y:S01]  /*52d0*/  MUFU.EX2 R33, R33 ;  /* 0x0000002100217308 */ /* 0x000e220000000800 */
[C---:B----4-:R-:W-:Y:S01]  /*52e0*/  FADD.FTZ R5, R29.reuse, R10 ;  /* 0x0000000a1d057221 */ /* 0x050fe20000010000 */
[----:B------:R-:W-:-:S05]  /*52f0*/  F2FP.F16.F32.PACK_AB R154, R29, R28 ;  /* 0x0000001c1d9a723e */ /* 0x000fca00000000ff */
[----:B------:R4:W-:Y:S01]  /*5300*/  STSM.16.M88.4 [R19+0x26800], R152 ;  /* 0x0268009813007844 */ /* 0x0009e20000000200 */
[----:B------:R-:W5:Y:S01]  /*5310*/  MUFU.EX2 R39, R39 ;  /* 0x0000002700277308 */ /* 0x000f620000000800 */
[----:B---3--:R-:W-:-:S07]  /*5320*/  FADD.FTZ R10, R32, R5 ;  /* 0x00000005200a7221 */ /* 0x008fce0000010000 */
[----:B------:R-:W3:Y:S01]  /*5330*/  MUFU.EX2 R36, R36 ;  /* 0x0000002400247308 */ /* 0x000ee20000000800 */
[C---:B0-----:R-:W-:Y:S01]  /*5340*/  FADD.FTZ R5, R33.reuse, R10 ;  /* 0x0000000a21057221 */ /* 0x041fe20000010000 */
[----:B------:R-:W-:-:S06]  /*5350*/  F2FP.F16.F32.PACK_AB R156, R33, R32 ;  /* 0x00000020219c723e */ /* 0x000fcc00000000ff */
[----:B------:R-:W0:Y:S01]  /*5360*/  MUFU.EX2 R42, R42 ;  /* 0x0000002a002a7308 */ /* 0x000e220000000800 */
[C---:B-----5:R-:W-:Y:S01]  /*5370*/  FADD.FTZ R11, R39.reuse, R12 ;  /* 0x0000000c270b7221 */ /* 0x060fe20000010000 */
[----:B------:R-:W-:-:S06]  /*5380*/  F2FP.F16.F32.PACK_AB R159, R39, R38 ;  /* 0x00000026279f723e */ /* 0x000fcc00000000ff */
[----:B------:R-:W5:Y:S01]  /*5390*/  MUFU.EX2 R37, R37 ;  /* 0x0000002500257308 */ /* 0x000f620000000800 */
[----:B---3--:R-:W-:-:S07]  /*53a0*/  FADD.FTZ R10, R36, R5 ;  /* 0x00000005240a7221 */ /* 0x008fce0000010000 */
[----:B------:R-:W3:Y:S01]  /*53b0*/  MUFU.EX2 R40, R40 ;  /* 0x0000002800287308 */ /* 0x000ee20000000800 */
[----:B0-----:R-:W-:-:S07]  /*53c0*/  FADD.FTZ R12, R42, R11 ;  /* 0x0000000b2a0c7221 */ /* 0x001fce0000010000 */
[----:B------:R-:W0:Y:S01]  /*53d0*/  MUFU.EX2 R43, R43 ;  /* 0x0000002b002b7308 */ /* 0x000e220000000800 */
[C---:B-----5:R-:W-:Y:S01]  /*53e0*/  FADD.FTZ R11, R37.reuse, R10 ;  /* 0x0000000a250b7221 */ /* 0x060fe20000010000 */
[----:B------:R-:W-:-:S05]  /*53f0*/  F2FP.F16.F32.PACK_AB R158, R37, R36 ;  /* 0x00000024259e723e */ /* 0x000fca00000000ff */
[----:B------:R4:W-:Y:S01]  /*5400*/  STSM.16.M88.4 [R184], R156 ;  /* 0x0000009cb8007844 */ /* 0x0009e20000000200 */
[----:B------:R-:W5:Y:S01]  /*5410*/  MUFU.EX2 R41, R41 ;  /* 0x0000002900297308 */ /* 0x000f620000000800 */
[----:B---3--:R-:W-:-:S07]  /*5420*/  FADD.FTZ R10, R40, R11 ;  /* 0x0000000b280a7221 */ /* 0x008fce0000010000 */
[----:B------:R-:W3:Y:S01]  /*5430*/  MUFU.EX2 R46, R46 ;  /* 0x0000002e002e7308 */ /* 0x000ee20000000800 */
[C---:B0-----:R-:W-:Y:S01]  /*5440*/  FADD.FTZ R13, R43.reuse, R12 ;  /* 0x0000000c2b0d7221 */ /* 0x041fe20000010000 */
[----:B------:R-:W-:-:S06]  /*5450*/  F2FP.F16.F32.PACK_AB R161, R43, R42 ;  /* 0x0000002a2ba1723e */ /* 0x000fcc00000000ff */
[----:B------:R-:W-:Y:S01]  /*5460*/  MUFU.EX2 R44, R44 ;  /* 0x0000002c002c7308 */ /* 0x000fe20000000800 */
[C---:B-----5:R-:W-:Y:S01]  /*5470*/  FADD.FTZ R11, R41.reuse, R10 ;  /* 0x0000000a290b7221 */ /* 0x060fe20000010000 */
[----:B------:R-:W-:-:S06]  /*5480*/  F2FP.F16.F32.PACK_AB R160, R41, R40 ;  /* 0x0000002829a0723e */ /* 0x000fcc00000000ff */
[----:B------:R-:W0:Y:S01]  /*5490*/  MUFU.EX2 R47, R47 ;  /* 0x0000002f002f7308 */ /* 0x000e220000000800 */
[----:B---3--:R-:W-:-:S07]  /*54a0*/  FADD.FTZ R10, R46, R13 ;  /* 0x0000000d2e0a7221 */ /* 0x008fce0000010000 */
[----:B------:R-:W3:Y:S08]  /*54b0*/  MUFU.EX2 R45, R45 ;  /* 0x0000002d002d7308 */ /* 0x000ef00000000800 */
[----:B------:R-:W-:Y:S01]  /*54c0*/  MUFU.EX2 R50, R50 ;  /* 0x0000003200327308 */ /* 0x000fe20000000800 */
[C---:B0-----:R-:W-:Y:S01]  /*54d0*/  F2FP.F16.F32.PACK_AB R163, R47.reuse, R46 ;  /* 0x0000002e2fa3723e */ /* 0x041fe200000000ff */
[----:B------:R-:W-:-:S06]  /*54e0*/  FADD.FTZ R47, R47, R10 ;  /* 0x0000000a2f2f7221 */ /* 0x000fcc0000010000 */
[----:B------:R-:W0:Y:S01]  /*54f0*/  MUFU.EX2 R51, R51 ;  /* 0x0000003300337308 */ /* 0x000e220000000800 */
[----:B---3--:R-:W-:-:S05]  /*5500*/  F2FP.F16.F32.PACK_AB R162, R45, R44 ;  /* 0x0000002c2da2723e */ /* 0x008fca00000000ff */
[----:B------:R4:W-:Y:S02]  /*5510*/  STSM.16.M88.4 [R22], R160 ;  /* 0x000000a016007844 */ /* 0x0009e40000000200 */
[----:B------:R-:W-:Y:S08]  /*5520*/  MUFU.EX2 R48, R48 ;  /* 0x0000003000307308 */ /* 0x000ff00000000800 */
[----:B------:R-:W3:Y:S01]  /*5530*/  MUFU.EX2 R49, R49 ;  /* 0x0000003100317308 */ /* 0x000ee20000000800 */
[----:B0-----:R-:W-:Y:S01]  /*5540*/  F2FP.F16.F32.PACK_AB R165, R51, R50 ;  /* 0x0000003233a5723e */ /* 0x001fe200000000ff */
[----:B------:R-:W-:-:S04]  /*5550*/  FADD.FTZ R50, R50, R47 ;  /* 0x0000002f32327221 */ /* 0x000fc80000010000 */
[----:B------:R-:W-:Y:S02]  /*5560*/  FADD.FTZ R51, R51, R50 ;  /* 0x0000003233337221 */ /* 0x000fe40000010000 */
[----:B------:R-:W-:Y:S08]  /*5570*/  MUFU.EX2 R54, R54 ;  /* 0x0000003600367308 */ /* 0x000ff00000000800 */
[----:B------:R-:W0:Y:S01]  /*5580*/  MUFU.EX2 R9, R9 ;  /* 0x0000000900097308 */ /* 0x000e220000000800 */
[----:B---3--:R-:W-:-:S07]  /*5590*/  F2FP.F16.F32.PACK_AB R164, R49, R48 ;  /* 0x0000003031a4723e */ /* 0x008fce00000000ff */
[----:B------:R-:W-:Y:S08]  /*55a0*/  MUFU.EX2 R52, R52 ;  /* 0x0000003400347308 */ /* 0x000ff00000000800 */
[----:B------:R3:W5:Y:S01]  /*55b0*/  MUFU.EX2 R5, R4 ;  /* 0x0000000400057308 */ /* 0x0007620000000800 */
[----:B0-----:R-:W-:Y:S01]  /*55c0*/  F2FP.F16.F32.PACK_AB R167, R9, R54 ;  /* 0x0000003609a7723e */ /* 0x001fe200000000ff */
[----:B---3--:R-:W-:-:S04]  /*55d0*/  FADD.FTZ R4, R44, R11 ;  /* 0x0000000b2c047221 */ /* 0x008fc80000010000 */
[----:B------:R-:W-:Y:S01]  /*55e0*/  FADD.FTZ R45, R45, R4 ;  /* 0x000000042d2d7221 */ /* 0x000fe20000010000 */
[----:B------:R-:W-:-:S03]  /*55f0*/  FADD.FTZ R4, R54, R51 ;  /* 0x0000003336047221 */ /* 0x000fc60000010000 */
[----:B------:R-:W-:Y:S01]  /*5600*/  FADD.FTZ R48, R48, R45 ;  /* 0x0000002d30307221 */ /* 0x000fe20000010000 */
[----:B-----5:R-:W-:Y:S01]  /*5610*/  F2FP.F16.F32.PACK_AB R166, R5, R52 ;  /* 0x0000003405a6723e */ /* 0x020fe200000000ff */
[----:B------:R-:W-:Y:S02]  /*5620*/  FADD.FTZ R4, R9, R4 ;  /* 0x0000000409047221 */ /* 0x000fe40000010000 */
[----:B------:R-:W-:Y:S02]  /*5630*/  FADD.FTZ R49, R49, R48 ;  /* 0x0000003031317221 */ /* 0x000fe40000010000 */
[----:B------:R4:W-:Y:S02]  /*5640*/  STSM.16.M88.4 [R23], R164 ;  /* 0x000000a417007844 */ /* 0x0009e40000000200 */
[----:B------:R-:W-:-:S04]  /*5650*/  FADD.FTZ R52, R52, R49 ;  /* 0x0000003134347221 */ /* 0x000fc80000010000 */
[----:B------:R-:W-:Y:S01]  /*5660*/  FADD.FTZ R5, R5, R52 ;  /* 0x0000003405057221 */ /* 0x000fe20000010000 */
[----:B------:R-:W-:Y:S06]  /*5670*/  @!P0 BRA `(.L_x_7643) ;  /* 0x0000000000048947 */ /* 0x000fec0003800000 */
[----:B------:R-:W-:Y:S01]  /*5680*/  BPT.TRAP 0x1 ;  /* 0x000000040000795c */ /* 0x000fe20000300000 */
.L_x_7643:
[----:B------:R0:W3:Y:S01]  /*5690*/  SYNCS.PHASECHK.TRANS64.TRYWAIT P1, [R7+URZ+0x28c50], R8 ;  /* 0x028c5008070075a7 */ /* 0x0000e2000802017f */
[----:B------:R-:W-:Y:S05]  /*56a0*/  @!P0 BRA `(.L_x_7644) ;  /* 0x0000000000048947 */ /* 0x000fea0003800000 */
[----:B------:R-:W-:Y:S01]  /*56b0*/  BPT.TRAP 0x1 ;  /* 0x000000040000795c */ /* 0x000fe20000300000 */
.L_x_7644:
[----:B---3--:R-:W-:Y:S05]  /*56c0*/  @P1 BRA `(.L_x_7645) ;  /* 0x0000000000081947 */ /* 0x008fea0003800000 */
[----:B------:R-:W3:Y:S02]  /*56d0*/  SYNCS.PHASECHK.TRANS64.TRYWAIT P1, [R7+URZ+0x28c50], R8 ;  /* 0x028c5008070075a7 */ /* 0x000ee4000802017f */
[----:B---3--:R-:W-:Y:S05]  /*56e0*/  @!P1 BRA `(.L_x_7646) ;  /* 0x000000f400509947 */ /* 0x008fea0003800000 */
.L_x_7645:
        /* <DEDUP_REMOVED lines=34> */
.L_x_7647:
[----:B------:R-:W-:Y:S01]  /*5910*/  UISETP.NE.AND UP0, UPT, UR54, URZ, UPT ;  /* 0x0000003f3600728c */ /* 0x000fe2000bf05270 */
[----:B------:R-:W-:Y:S01]  /*5920*/  R2UR UR14, R7 ;  /* 0x00000000070e72ca */ /* 0x000fe200000e0000 */
[----:B------:R-:W-:Y:S01]  /*5930*/  UMOV UR11, UR45 ;  /* 0x0000002d000b7c82 */ /* 0x000fe20008000000 */
[----:B------:R-:W-:-:S08]  /*5940*/  UIADD3 UR21, UR55, -0x2, URZ ;  /* 0xfffffffe37157890 */ /* 0x000fd0000fffe03f */
[----:B------:R-:W-:Y:S01]  /*5950*/  @UP0 ULDC UR6, c[0x0][0x44c] ;  /* 0x0001130000060ab9 */ /* 0x000fe20000000800 */
[----:B------:R-:W-:Y:S01]  /*5960*/  @UP0 ULDC UR15, c[0x0][0x450] ;  /* 0x00011400000f0ab9 */ /* 0x000fe20000000800 */
[----:B------:R-:W-:Y:S02]  /*5970*/  UIMAD.WIDE.U32 UR6, UR45, UR6, URZ ;  /* 0x000000062d0672a5 */ /* 0x000fe4000f8e003f */
[----:B------:R-:W-:Y:S02]  /*5980*/  UIADD3 UR6, UR14, 0x28c60, URZ ;  /* 0x00028c600e067890 */ /* 0x000fe4000fffe03f */
[----:B------:R-:W-:Y:S02]  /*5990*/  @UP0 USHF.R.U32.HI UR11, URZ, UR15, UR7 ;  /* 0x0000000f3f0b0299 */ /* 0x000fe40008011607 */
[----:B------:R-:W-:Y:S02]  /*59a0*/  UPRMT UR6, UR39, 0x654, UR6 ;  /* 0x0000065427067896 */ /* 0x000fe40008000006 */
[----:B------:R-:W-:-:S04]  /*59b0*/  UIADD3 UR7, UR11, UR52, -UR53 ;  /* 0x000000340b077290 */ /* 0x000fc8000fffe835 */
[----:B------:R-:W-:-:S03]  /*59c0*/  USHF.R.S32.HI UR11, URZ, 0x1f, UR7 ;  /* 0x0000001f3f0b7899 */ /* 0x000fc60008011407 */
[----:B------:R-:W-:Y:S01]  /*59d0*/  SYNCS.ARRIVE.TRANS64.RED.A1T0 RZ, [UR6], RZ ;  /* 0x000000ffffff79a7 */ /* 0x000fe20008100406 */
        /* <DEDUP_REMOVED lines=9> */
[----:B0123--:R-:W-:Y:S01]  /*5a70*/  IMAD.MOV.U32 R8, RZ, RZ, R6 ;  /* 0x000000ffff087224 */ /* 0x00ffe200078e0006 */
[----:B------:R-:W-:-:S06]  /*5a80*/  ULDC UR22, c[0x0][0x988] ;  /* 0x0002620000167ab9 */ /* 0x000fcc0000000800 */
.L_x_7659:
[----:B------:R-:W-:-:S04]  /*5a90*/  UIADD3 UR37, UR24, 0x1, URZ ;  /* 0x0000000118257890 */ /* 0x000fc8000fffe03f */
[----:B------:R-:W-:-:S04]  /*5aa0*/  UISETP.NE.AND UP0, UPT, UR37, 0x2, UPT ;  /* 0x000000022500788c */ /* 0x000fc8000bf05270 */
[----:B------:R-:W-:Y:S02]  /*5ab0*/  USEL UR6, URZ, 0x1, UP0 ;  /* 0x000000013f067887 */ /* 0x000fe40008000000 */
[----:B------:R-:W-:Y:S02]  /*5ac0*/  USEL UR37, UR37, URZ, UP0 ;  /* 0x0000003f25257287 */ /* 0x000fe40008000000 */
[----:B------:R-:W-:Y:S01]  /*5ad0*/  ULOP3.LUT UR36, UR36, UR6, URZ, 0x3c, !UPT ;  /* 0x0000000624247292 */ /* 0x000fe2000f8e3c3f */
[----:B012---:R-:W-:Y:S11]  /*5ae0*/  @!P0 BRA `(.L_x_7649) ;  /* 0x0000000000048947 */ /* 0x007ff60003800000 */
[----:B------:R-:W-:Y:S01]  /*5af0*/  BPT.TRAP 0x1 ;  /* 0x000000040000795c */ /* 0x000fe20000300000 */
.L_x_7649:
[----:B------:R-:W-:Y:S01]  /*5b00*/  ULEA UR23, UR37, UR40, 0x3 ;  /* 0x0000002825177291 */ /* 0x000fe2000f8e183f */
[----:B------:R-:W-:-:S05]  /*5b10*/  IMAD.U32 R7, RZ, RZ, UR36 ;  /* 0x00000024ff077e24 */ /* 0x000fca000f8e00ff */
[----:B------:R-:W-:-:S04]  /*5b20*/  SHF.L.U32 R7, R7, 0x1f, RZ ;  /* 0x0000001f07077819 */ /* 0x000fc800000006ff */
[----:B------:R0:W1:Y:S01]  /*5b30*/  SYNCS.PHASECHK.TRANS64.TRYWAIT P1, [UR23+0x28c30], R7 ;  /* 0x028c3007ff0075a7 */ /* 0x0000620008020157 */
[----:B------:R-:W-:Y:S05]  /*5b40*/  @!P0 BRA `(.L_x_7650) ;  /* 0x0000000000048947 */ /* 0x000fea0003800000 */
[----:B------:R-:W-:Y:S01]  /*5b50*/  BPT.TRAP 0x1 ;  /* 0x000000040000795c */ /* 0x000fe20000300000 */
.L_x_7650:
[----:B-1----:R-:W-:Y:S05]  /*5b60*/  @P1 BRA `(.L_x_7651) ;  /* 0x0000000000081947 */ /* 0x002fea0003800000 */
[----:B------:R-:W1:Y:S02]  /*5b70*/  SYNCS.PHASECHK.TRANS64.TRYWAIT P1, [UR23+0x28c30], R7 ;  /* 0x028c3007ff0075a7 */ /* 0x000e640008020157 */
[----:B-1----:R-:W-:Y:S05]  /*5b80*/  @!P1 BRA `(.L_x_7652) ;  /* 0x000000f0003c9947 */ /* 0x002fea0003800000 */
.L_x_7651:
[----:B------:R-:W-:Y:S01]  /*5b90*/  R2UR UR18, R0 ;  /* 0x00000000001272ca */ /* 0x000fe200000e0000 */
[----:B----4-:R-:W-:Y:S01]  /*5ba0*/  WARPGROUP.ARRIVE ;  /* 0x00000000000079c5 */ /* 0x010fe20000000000 */
        /* <DEDUP_REMOVED lines=21> */
.L_x_7653:
[----:B------:R-:W-:Y:S01]  /*5d00*/  UISETP.NE.AND UP0, UPT, UR54, URZ, UPT ;  /* 0x0000003f3600728c */ /* 0x000fe2000bf05270 */
[----:B------:R-:W-:Y:S01]  /*5d10*/  VIADD R11, R186, UR45 ;  /* 0x0000002dba0b7c36 */ /* 0x000fe20008000000 */
[----:B------:R-:W-:Y:S01]  /*5d20*/  UMOV UR10, UR22 ;  /* 0x00000016000a7c82 */ /* 0x000fe20008000000 */
[----:B------:R-:W-:-:S03]  /*5d30*/  LOP3.LUT R16, R16, 0xffffbfff, RZ, 0xc0, !PT ;  /* 0xffffbfff10107812 */ /* 0x000fc600078ec0ff */
[----:B------:R-:W-:Y:S02]  /*5d40*/  PLOP3.LUT P1, PT, PT, PT, UP0, 0x80, 0x0 ;  /* 0x000000000000781c */ /* 0x000fe40003f2f008 */
[----:B------:R-:W-:Y:S02]  /*5d50*/  PLOP3.LUT P2, PT, PT, PT, UP0, 0x80, 0x0 ;  /* 0x000000000000781c */ /* 0x000fe40003f4f008 */
[----:B------:R-:W-:Y:S01]  /*5d60*/  @P0 LOP3.LUT R16, R16, 0x4000, RZ, 0xfc, !PT ;  /* 0x0000400010100812 */ /* 0x000fe200078efcff */
[----:B------:R-:W-:-:S03]  /*5d70*/  @UP0 ULDC UR6, c[0x0][0x44c] ;  /* 0x0001130000060ab9 */ /* 0x000fc60000000800 */
[----:B------:R-:W-:-:S05]  /*5d80*/  LOP3.LUT R16, R16, 0xffff7fff, RZ, 0xc0, !PT ;  /* 0xffff7fff10107812 */ /* 0x000fca00078ec0ff */
[----:B------:R-:W-:Y:S01]  /*5d90*/  @P1 IMAD.HI.U32 R3, R11, UR6, RZ ;  /* 0x000000060b031c27 */ /* 0x000fe2000f8e00ff */
[----:B------:R-:W-:-:S04]  /*5da0*/  @UP0 ULDC UR6, c[0x0][0x450] ;  /* 0x0001140000060ab9 */ /* 0x000fc80000000800 */
[----:B------:R-:W-:Y:S01]  /*5db0*/  @P2 SHF.R.U32.HI R11, RZ, UR6, R3 ;  /* 0x00000006ff0b2c19 */ /* 0x000fe20008011603 */
[----:B------:R-:W-:Y:S01]  /*5dc0*/  UMOV UR6, 0xffffffc0 ;  /* 0xffffffc000067882 */ /* 0x000fe20000000000 */
[----:B------:R-:W-:Y:S01]  /*5dd0*/  IMAD.U32 R3, RZ, RZ, UR52 ;  /* 0x00000034ff037e24 */ /* 0x000fe2000f8e00ff */
[----:B------:R-:W-:Y:S02]  /*5de0*/  UIMAD UR6, UR21, UR6, 0x1 ;  /* 0x00000001150674a4 */ /* 0x000fe4000f8e0206 */
[----:B-1----:R-:W1:Y:S04]  /*5df0*/  SHFL.IDX PT, R6, R11, RZ, 0x1c1f ;  /* 0x001c1fff0b067589 */ /* 0x002e6800000e0000 */
[----:B------:R-:W2:Y:S01]  /*5e00*/  SHFL.IDX PT, R11, R11, 0x1, 0x1c1f ;  /* 0x003c1f000b0b7f89 */ /* 0x000ea200000e0000 */
[----:B------:R-:W-:Y:S01]  /*5e10*/  IADD3 R3, R3, UR6, -R185 ;  /* 0x0000000603037c10 */ /* 0x000fe2000fffe8b9 */
[----:B------:R-:W-:-:S04]  /*5e20*/  UIADD3 UR6, UR23, 0x28c40, URZ ;  /* 0x00028c4017067890 */ /* 0x000fc8000fffe03f */
[----:B------:R-:W-:Y:S01]  /*5e30*/  VIADD R3, R3, -UR53 ;  /* 0x8000003503037c36 */ /* 0x000fe20008000000 */
[----:B------:R-:W-:-:S09]  /*5e40*/  UPRMT UR6, UR39, 0x654, UR6 ;  /* 0x0000065427067896 */ /* 0x000fd20008000006 */
[----:B------:R-:W-:Y:S01]  /*5e50*/  SYNCS.ARRIVE.TRANS64.RED.A1T0 RZ, [UR6], RZ ;  /* 0x000000ffffff79a7 */ /* 0x000fe20008100406 */
[C---:B-1----:R-:W-:Y:S02]  /*5e60*/  IMAD.IADD R6, R3.reuse, 0x1, R6 ;  /* 0x0000000103067824 */ /* 0x042fe400078e0206 */
[----:B--2---:R-:W-:-:S03]  /*5e70*/  IMAD.IADD R3, R3, 0x1, R11 ;  /* 0x0000000103037824 */ /* 0x004fc600078e020b */
[C---:B------:R-:W-:Y:S02]  /*5e80*/  ISETP.GT.AND P6, PT, R6.reuse, RZ, PT ;  /* 0x000000ff0600720c */ /* 0x040fe40003fc4270 */
[----:B------:R-:W-:Y:S02]  /*5e90*/  ISETP.GT.AND P0, PT, R6, 0x20, PT ;  /* 0x000000200600780c */ /* 0x000fe40003f04270 */
[----:B------:R-:W-:Y:S02]  /*5ea0*/  FSEL R152, R152, -INF , P6 ;  /* 0xff80000098987808 */ /* 0x000fe40003000000 */
[----:B------:R-:W-:Y:S02]  /*5eb0*/  ISETP.GT.AND P6, PT, R3, RZ, PT ;  /* 0x000000ff0300720c */ /* 0x000fe40003fc4270 */
[----:B------:R-:W-:Y:S02]  /*5ec0*/  ISETP.GT.AND P5, PT, R6, 0x1, PT ;  /* 0x000000010600780c */ /* 0x000fe40003fa4270 */
[----:B------:R-:W-:-:S02]  /*5ed0*/  FSEL R154, R154, -INF , P6 ;  /* 0xff8000009a9a7808 */ /* 0x000fc40003000000 */
[----:B------:R-:W-:Y:S02]  /*5ee0*/  ISETP.GT.AND P6, PT, R3, 0x1, PT ;  /* 0x000000010300780c */ /* 0x000fe40003fc4270 */
[----:B------:R-:W-:Y:S02]  /*5ef0*/  ISETP.GT.AND P4, PT, R6, 0x8, PT ;  /* 0x000000080600780c */ /* 0x000fe40003f84270 */
[----:B------:R-:W-:Y:S02]  /*5f00*/  FSEL R155, R155, -INF , P6 ;  /* 0xff8000009b9b7808 */ /* 0x000fe40003000000 */
[----:B------:R-:W-:Y:S02]  /*5f10*/  ISETP.GT.AND P6, PT, R3, 0x8, PT ;  /* 0x000000080300780c */ /* 0x000fe40003fc4270 */
[----:B------:R-:W-:Y:S02]  /*5f20*/  FSEL R10, R153, -INF , P5 ;  /* 0xff800000990a7808 */ /* 0x000fe40002800000 */
[----:B------:R-:W-:-:S02]  /*5f30*/  FSEL R158, R158, -INF , P6 ;  /* 0xff8000009e9e7808 */ /* 0x000fc40003000000 */
[----:B------:R-:W-:Y:S02]  /*5f40*/  ISETP.GT.AND P6, PT, R3, 0x9, PT ;  /* 0x000000090300780c */ /* 0x000fe40003fc4270 */
[C---:B------:R-:W-:Y:S02]  /*5f50*/  ISETP.GT.AND P5, PT, R6.reuse, 0x29, PT ;  /* 0x000000290600780c */ /* 0x040fe40003fa4270 */
[----:B------:R-:W-:Y:S02]  /*5f60*/  FSEL R159, R159, -INF , P6 ;  /* 0xff8000009f9f7808 */ /* 0x000fe40003000000 */
[----:B------:R-:W-:Y:S02]  /*5f70*/  ISETP.GT.AND P6, PT, R3, 0x10, PT ;  /* 0x000000100300780c */ /* 0x000fe40003fc4270 */
[----:B------:R-:W-:Y:S02]  /*5f80*/  ISETP.GT.AND P3, PT, R6, 0x9, PT ;  /* 0x000000090600780c */ /* 0x000fe40003f64270 */
[----:B------:R-:W-:-:S02]  /*5f90*/  FSEL R162, R162, -INF , P6 ;  /* 0xff800000a2a27808 */ /* 0x000fc40003000000 */
[----:B------:R-:W-:Y:S02]  /*5fa0*/  ISETP.GT.AND P6, PT, R3, 0x11, PT ;  /* 0x000000110300780c */ /* 0x000fe40003fc4270 */
[----:B------:R-:W-:Y:S02]  /*5fb0*/  FSEL R156, R156, -INF , P4 ;  /* 0xff8000009c9c7808 */ /* 0x000fe40002000000 */
[----:B------:R-:W-:Y:S02]  /*5fc0*/  FSEL R163, R163, -INF , P6 ;  /* 0xff800000a3a37808 */ /* 0x000fe40003000000 */
[----:B------:R-:W-:Y:S02]  /*5fd0*/  ISETP.GT.AND P6, PT, R3, 0x18, PT ;  /* 0x000000180300780c */ /* 0x000fe40003fc4270 */
[----:B------:R-:W-:Y:S02]  /*5fe0*/  @P0 LOP3.LUT R16, R16, 0x8000, RZ, 0xfc, !PT ;  /* 0x0000800010100812 */ /* 0x000fe400078efcff */
        /* <DEDUP_REMOVED lines=8> */
[----:B------:R-:W-:Y:S02]  /*6070*/  LOP3.LUT R16, R16, 0xfffeffff, RZ, 0xc0, !PT ;  /* 0xfffeffff10107812 */ /* 0x000fe400078ec0ff */
        /* <DEDUP_REMOVED lines=11> */
[----:B------:R-:W-:Y:S02]  /*6130*/  FSEL R161, R161, -INF , P1 ;  /* 0xff800000a1a17808 */ /* 0x000fe40000800000 */
[----:B------:R-:W-:Y:S02]  /*6140*/  FSEL R179, R179, -INF , P6 ;  /* 0xff800000b3b37808 */ /* 0x000fe40003000000 */
[----:B------:R-:W-:Y:S02]  /*6150*/  ISETP.GT.AND P6, PT, R3, 0x38, PT ;  /* 0x000000380300780c */ /* 0x000fe40003fc4270 */
[----:B------:R-:W-:Y:S02]  /*6160*/  ISETP.GT.AND P5, PT, R6, 0x18, PT ;  /* 0x000000180600780c */ /* 0x000fe40003fa4270 */
[----:B------:R-:W-:-:S02]  /*6170*/  FSEL R182, R182, -INF , P6 ;  /* 0xff800000b6b67808 */ /* 0x000fc40003000000 */
        /* <DEDUP_REMOVED lines=8> */
[----:B------:R-:W-:Y:S02]  /*6200*/  FSEL R165, R165, -INF , P0 ;  /* 0xff800000a5a57808 */ /* 0x000fe40000000000 */
[----:B------:R-:W-:Y:S02]  /*6210*/  FMNMX.FTZ R3, R162, R3, !PT ;  /* 0x00000003a2037209 */ /* 0x000fe40007810000 */
[----:B------:R-:W-:Y:S02]  /*6220*/  LOP3.LUT P0, RZ, R16, 0x8000, RZ, 0xc0, !PT ;  /* 0x0000800010ff7812 */ /* 0x000fe4000780c0ff */
[----:B------:R-:W-:-:S02]  /*6230*/  FMNMX.FTZ R3, R163, R3, !PT ;  /* 0x00000003a3037209 */ /* 0x000fc40007810000 */
[----:B------:R-:W-:Y:S02]  /*6240*/  ISETP.GT.AND P4, PT, R6, 0x30, PT ;  /* 0x000000300600780c */ /* 0x000fe40003f84270 */
[----:B------:R-:W-:Y:S02]  /*6250*/  FMNMX.FTZ R3, R166, R3, !PT ;  /* 0x00000003a6037209 */ /* 0x000fe40007810000 */
[C---:B------:R-:W-:Y:S02]  /*6260*/  ISETP.GT.AND P3, PT, R6.reuse, 0x31, PT ;  /* 0x000000310600780c */ /* 0x040fe40003f64270 */
[----:B------:R-:W-:Y:S02]  /*6270*/  FMNMX.FTZ R3, R167, R3, !PT ;  /* 0x00000003a7037209 */ /* 0x000fe40007810000 */
[----:B------:R-:W-:Y:S02]  /*6280*/  ISETP.GT.AND P2, PT, R6, 0x38, PT ;  /* 0x000000380600780c */ /* 0x000fe40003f44270 */
[----:B------:R-:W-:-:S02]  /*6290*/  FMNMX.FTZ R3, R170, R3, !PT ;  /* 0x00000003aa037209 */ /* 0x000fc40007810000 */
[----:B------:R-:W-:Y:S02]  /*62a0*/  ISETP.GT.AND P1, PT, R6, 0x39, PT ;  /* 0x000000390600780c */ /* 0x000fe40003f24270 */
[----:B------:R-:W-:Y:S02]  /*62b0*/  FMNMX.FTZ R3, R171, R3, !PT ;  /* 0x00000003ab037209 */ /* 0x000fe40007810000 */
[----:B------:R-:W-:Y:S02]  /*62c0*/  FSEL R168, R168, -INF , P0 ;  /* 0xff800000a8a87808 */ /* 0x000fe40000000000 */
[----:B------:R-:W-:Y:S02]  /*62d0*/  FMNMX.FTZ R3, R174, R3, !PT ;  /* 0x00000003ae037209 */ /* 0x000fe40007810000 */
[----:B------:R-:W-:Y:S02]  /*62e0*/  LOP3.LUT P5, RZ, R16, 0x10000, RZ, 0xc0, !PT ;  /* 0x0001000010ff7812 */ /* 0x000fe400078ac0ff */
[----:B------:R-:W-:-:S02]  /*62f0*/  FMNMX.FTZ R3, R175, R3, !PT ;  /* 0x00000003af037209 */ /* 0x000fc40007810000 */
[----:B------:R-:W-:Y:S02]  /*6300*/  FSEL R173, R173, -INF , P5 ;  /* 0xff800000adad7808 */ /* 0x000fe40002800000 */
[----:B------:R-:W-:Y:S02]  /*6310*/  FMNMX.FTZ R3, R178, R3, !PT ;  /* 0x00000003b2037209 */ /* 0x000fe40007810000 */
[----:B------:R-:W-:Y:S02]  /*6320*/  FSEL R176, R176, -INF , P4 ;  /* 0xff800000b0b07808 */ /* 0x000fe40002000000 */
[----:B------:R-:W-:Y:S02]  /*6330*/  FMNMX.FTZ R3, R179, R3, !PT ;  /* 0x00000003b3037209 */ /* 0x000fe40007810000 */
[----:B------:R-:W-:Y:S02]  /*6340*/  FSEL R177, R177, -INF , P3 ;  /* 0xff800000b1b17808 */ /* 0x000fe40001800000 */
[----:B------:R-:W-:-:S02]  /*6350*/  FMNMX.FTZ R3, R182, R3, !PT ;  /* 0x00000003b6037209 */ /* 0x000fc40007810000 */
[----:B------:R-:W-:Y:S02]  /*6360*/  FSEL R180, R180, -INF , P2 ;  /* 0xff800000b4b47808 */ /* 0x000fe40001000000 */
[----:B------:R-:W-:Y:S02]  /*6370*/  FMNMX.FTZ R3, R183, R3, !PT ;  /* 0x00000003b7037209 */ /* 0x000fe40007810000 */
[----:B------:R-:W-:Y:S02]  /*6380*/  FSEL R181, R181, -INF , P1 ;  /* 0xff800000b5b57808 */ /* 0x000fe40000800000 */
[----:B------:R-:W-:Y:S01]  /*6390*/  ISETP.NE.AND P1, PT, R18, RZ, PT ;  /* 0x000000ff1200720c */ /* 0x000fe20003f25270 */
[----:B------:R-:W1:Y:S01]  /*63a0*/  SHFL.BFLY PT, R11, R3, 0x2, 0x1f ;  /* 0x0c401f00030b7f89 */ /* 0x000e6200000e0000 */
[----:B------:R-:W-:Y:S02]  /*63b0*/  LOP3.LUT P0, RZ, R16, 0x4000, RZ, 0xc0, !PT ;  /* 0x0000400010ff7812 */ /* 0x000fe4000780c0ff */
[----:B-1----:R-:W-:-:S05]  /*63c0*/  FMNMX.FTZ R3, R3, R11, !PT ;  /* 0x0000000b03037209 */ /* 0x002fca0007810000 */
[----:B------:R-:W1:Y:S02]  /*63d0*/  SHFL.BFLY PT, R11, R3, 0x1, 0x1f ;  /* 0x0c201f00030b7f89 */ /* 0x000e6400000e0000 */
[----:B-1----:R-:W-:-:S04]  /*63e0*/  FMNMX.FTZ R3, R3, R11, !PT ;  /* 0x0000000b03037209 */ /* 0x002fc80007810000 */
[----:B------:R-:W-:-:S04]  /*63f0*/  FSETP.NEU.FTZ.AND P6, PT, R3, -INF , PT ;  /* 0xff8000000300780b */ /* 0x000fc80003fdd000 */
[----:B------:R-:W-:-:S05]  /*6400*/  FSEL R11, R3, RZ, P6 ;  /* 0x000000ff030b7208 */ /* 0x000fca0003000000 */
[----:B------:R-:W-:Y:S01]  /*6410*/  FADD.FTZ R11, -R11, R9 ;  /* 0x000000090b0b7221 */ /* 0x000fe20000010100 */
[----:B------:R-:W-:-:S05]  /*6420*/  FMUL.FTZ R9, R3, UR10 ;  /* 0x0000000a03097c20 */ /* 0x000fca0008410000 */
[----:B------:R-:W-:Y:S02]  /*6430*/  FSEL R9, R9, RZ, P6 ;  /* 0x000000ff09097208 */ /* 0x000fe40003000000 */
[----:B------:R-:W-:-:S03]  /*6440*/  ISETP.GT.AND P6, PT, R6, 0x21, PT ;  /* 0x000000210600780c */ /* 0x000fc60003fc4270 */
        /* <DEDUP_REMOVED lines=17> */
[----:B------:R-:W-:Y:S01]  /*6560*/  FMNMX.FTZ R11, R152, R8, !PT ;  /* 0x00000008980b7209 */ /* 0x000fe20007810000 */
[----:B------:R-:W-:Y:S01]  /*6570*/  MUFU.EX2 R153, R154 ;  /* 0x0000009a00997308 */ /* 0x000fe20000000800 */
[----:B------:R-:W-:-:S02]  /*6580*/  FSEL R169, R169, -INF , P6 ;  /* 0xff800000a9a97808 */ /* 0x000fc40003000000 */
[----:B------:R-:W-:Y:S02]  /*6590*/  FMNMX.FTZ R11, R10, R11, !PT ;  /* 0x0000000b0a0b7209 */ /* 0x000fe40007810000 */
[----:B------:R-:W-:Y:S02]  /*65a0*/  ISETP.GT.AND P6, PT, R6, 0x28, PT ;  /* 0x000000280600780c */ /* 0x000fe40003fc4270 */
[----:B------:R-:W-:Y:S01]  /*65b0*/  FMNMX.FTZ R11, R156, R11, !PT ;  /* 0x0000000b9c0b7209 */ /* 0x000fe20007810000 */
[----:B------:R-:W1:Y:S01]  /*65c0*/  MUFU.EX2 R9, R9 ;  /* 0x0000000900097308 */ /* 0x000e620000000800 */
[----:B------:R-:W-:Y:S02]  /*65d0*/  FSEL R172, R172, -INF , P6 ;  /* 0xff800000acac7808 */ /* 0x000fe40003000000 */
[----:B------:R-:W-:-:S04]  /*65e0*/  FMNMX.FTZ R11, R157, R11, !PT ;  /* 0x0000000b9d0b7209 */ /* 0x000fc80007810000 */
[----:B------:R-:W-:Y:S01]  /*65f0*/  FMNMX.FTZ R11, R160, R11, !PT ;  /* 0x0000000ba00b7209 */ /* 0x000fe20007810000 */
[----:B------:R-:W2:Y:S03]  /*6600*/  MUFU.EX2 R155, R155 ;  /* 0x0000009b009b7308 */ /* 0x000ea60000000800 */
[----:B------:R-:W-:-:S04]  /*6610*/  FMNMX.FTZ R11, R161, R11, !PT ;  /* 0x0000000ba10b7209 */ /* 0x000fc80007810000 */
[----:B------:R-:W-:Y:S01]  /*6620*/  FMNMX.FTZ R11, R164, R11, !PT ;  /* 0x0000000ba40b7209 */ /* 0x000fe20007810000 */
[----:B------:R-:W-:Y:S01]  /*6630*/  MUFU.EX2 R159, R159 ;  /* 0x0000009f009f7308 */ /* 0x000fe20000000800 */
[----:B-1----:R-:W-:Y:S01]  /*6640*/  FFMA.FTZ R4, R9, R4, R153 ;  /* 0x0000000409047223 */ /* 0x002fe20000010099 */
[----:B------:R-:W-:Y:S01]  /*6650*/  FMUL.FTZ R26, R26, R9 ;  /* 0x000000091a1a7220 */ /* 0x000fe20000410000 */
[----:B------:R-:W-:Y:S01]  /*6660*/  FMNMX.FTZ R6, R165, R11, !PT ;  /* 0x0000000ba5067209 */ /* 0x000fe20007810000 */
[-C--:B------:R-:W-:Y:S01]  /*6670*/  FMUL.FTZ R27, R27, R9.reuse ;  /* 0x000000091b1b7220 */ /* 0x080fe20000410000 */
[-C--:B------:R-:W-:Y:S01]  /*6680*/  FMUL.FTZ R30, R30, R9.reuse ;  /* 0x000000091e1e7220 */ /* 0x080fe20000410000 */
[----:B------:R-:W-:Y:S01]  /*6690*/  FMUL.FTZ R31, R31, R9 ;  /* 0x000000091f1f7220 */ /* 0x000fe20000410000 */
[----:B------:R-:W-:Y:S01]  /*66a0*/  FMNMX.FTZ R6, R168, R6, !PT ;  /* 0x00000006a8067209 */ /* 0x000fe20007810000 */
[----:B------:R-:W-:Y:S01]  /*66b0*/  MUFU.EX2 R162, R162 ;  /* 0x000000a200a27308 */ /* 0x000fe20000000800 */
[C---:B--2---:R-:W-:Y:S01]  /*66c0*/  FADD.FTZ R4, R155.reuse, R4 ;  /* 0x000000049b047221 */ /* 0x044fe20000010000 */
[----:B------:R-:W-:Y:S01]  /*66d0*/  F2FP.F16.F32.PACK_AB R153, R155, R153 ;  /* 0x000000999b99723e */ /* 0x000fe200000000ff */
[-C--:B------:R-:W-:Y:S01]  /*66e0*/  FMUL.FTZ R34, R34, R9.reuse ;  /* 0x0000000922227220 */ /* 0x080fe20000410000 */
[----:B------:R-:W-:Y:S01]  /*66f0*/  FMNMX.FTZ R6, R169, R6, !PT ;  /* 0x00000006a9067209 */ /* 0x000fe20007810000 */
[-C--:B------:R-:W-:Y:S01]  /*6700*/  FMUL.FTZ R35, R35, R9.reuse ;  /* 0x0000000923237220 */ /* 0x080fe20000410000 */
[-C--:B------:R-:W-:Y:S01]  /*6710*/  FMUL.FTZ R38, R38, R9.reuse ;  /* 0x0000000926267220 */ /* 0x080fe20000410000 */
[-C--:B------:R-:W-:Y:S01]  /*6720*/  FMUL.FTZ R39, R39, R9.reuse ;  /* 0x0000000927277220 */ /* 0x080fe20000410000 */
[----:B------:R-:W-:Y:S01]  /*6730*/  FMNMX.FTZ R6, R172, R6, !PT ;  /* 0x00000006ac067209 */ /* 0x000fe20007810000 */
[----:B------:R-:W-:Y:S01]  /*6740*/  MUFU.EX2 R155, R158 ;  /* 0x0000009e009b7308 */ /* 0x000fe20000000800 */
[-C--:B------:R-:W-:Y:S01]  /*6750*/  FMUL.FTZ R42, R42, R9.reuse ;  /* 0x000000092a2a7220 */ /* 0x080fe20000410000 */
        /* <DEDUP_REMOVED lines=46> */
[----:B-1----:R-:W-:Y:S01]  /*6a40*/  FMNMX.FTZ R6, R6, R11, !PT ;  /* 0x0000000b06067209 */ /* 0x002fe20007810000 */
[----:B------:R-:W-:Y:S01]  /*6a50*/  MUFU.EX2 R175, R175 ;  /* 0x000000af00af7308 */ /* 0x000fe20000000800 */
        /* <DEDUP_REMOVED lines=24> */
[----:B-1----:R-:W-:-:S04]  /*6be0*/  FMNMX.FTZ R6, R6, R11, !PT ;  /* 0x0000000b06067209 */ /* 0x002fc80007810000 */
[----:B------:R-:W-:-:S04]  /*6bf0*/  FSETP.NEU.FTZ.AND P2, PT, R6, -INF , PT ;  /* 0xff8000000600780b */ /* 0x000fc80003f5d000 */
[----:B------:R-:W-:-:S05]  /*6c00*/  FSEL R11, R6, RZ, P2 ;  /* 0x000000ff060b7208 */ /* 0x000fca0001000000 */
[----:B------:R-:W-:-:S04]  /*6c10*/  FADD.FTZ R11, -R11, R8 ;  /* 0x000000080b0b7221 */ /* 0x000fc80000010100 */
[----:B------:R-:W-:Y:S01]  /*6c20*/  FMUL.FTZ R8, R11, UR10 ;  /* 0x0000000a0b087c20 */ /* 0x000fe20008410000 */
[----:B------:R-:W-:-:S04]  /*6c30*/  IMAD.U32 R11, RZ, RZ, UR24 ;  /* 0x00000018ff0b7e24 */ /* 0x000fc8000f8e00ff */
[----:B------:R-:W-:Y:S01]  /*6c40*/  @!P1 IMAD R11, R11, 0x40, R17 ;  /* 0x000000400b0b9824 */ /* 0x000fe200078e0211 */
[----:B------:R-:W1:Y:S04]  /*6c50*/  MUFU.EX2 R8, R8 ;  /* 0x0000000800087308 */ /* 0x000e680000000800 */
[----:B------:R-:W-:-:S05]  /*6c60*/  @!P1 LEA R11, R11, UR40, 0x2 ;  /* 0x000000280b0b9c11 */ /* 0x000fca000f8e10ff */
[----:B------:R-:W-:Y:S04]  /*6c70*/  @!P1 STS [R11+0x28820], R9 ;  /* 0x028820090b009388 */ /* 0x000fe80000000800 */
        /* <DEDUP_REMOVED lines=10> */
[----:B-1----:R-:W-:Y:S01]  /*6d20*/  FMUL.FTZ R11, R6, UR10 ;  /* 0x0000000a060b7c20 */ /* 0x002fe20008410000 */
[-C--:B------:R-:W-:Y:S01]  /*6d30*/  FMUL.FTZ R41, R41, R8.reuse ;  /* 0x0000000829297220 */ /* 0x080fe20000410000 */
[-C--:B------:R-:W-:Y:S01]  /*6d40*/  FMUL.FTZ R44, R44, R8.reuse ;  /* 0x000000082c2c7220 */ /* 0x080fe20000410000 */
[-C--:B------:R-:W-:Y:S01]  /*6d50*/  FMUL.FTZ R45, R45, R8.reuse ;  /* 0x000000082d2d7220 */ /* 0x080fe20000410000 */
[-C--:B------:R-:W-:Y:S01]  /*6d60*/  FMUL.FTZ R48, R48, R8.reuse ;  /* 0x0000000830307220 */ /* 0x080fe20000410000 */
[----:B------:R-:W-:Y:S01]  /*6d70*/  FSEL R11, R11, RZ, P2 ;  /* 0x000000ff0b0b7208 */ /* 0x000fe20001000000 */
[-C--:B------:R-:W-:Y:S01]  /*6d80*/  FMUL.FTZ R49, R49, R8.reuse ;  /* 0x0000000831317220 */ /* 0x080fe20000410000 */
[-C--:B------:R-:W-:Y:S01]  /*6d90*/  FMUL.FTZ R52, R52, R8.reuse ;  /* 0x0000000834347220 */ /* 0x080fe20000410000 */
[-C--:B------:R-:W-:Y:S01]  /*6da0*/  FMUL.FTZ R53, R53, R8.reuse ;  /* 0x0000000835357220 */ /* 0x080fe20000410000 */
[-C--:B------:R-:W-:Y:S01]  /*6db0*/  FMUL.FTZ R56, R56, R8.reuse ;  /* 0x0000000838387220 */ /* 0x080fe20000410000 */
        /* <DEDUP_REMOVED lines=16> */
[--C-:B------:R-:W-:Y:S01]  /*6ec0*/  FFMA.FTZ R180, R180, UR10, -R11.reuse ;  /* 0x0000000ab4b47c23 */ /* 0x100fe2000801080b */
[----:B------:R-:W-:Y:S01]  /*6ed0*/  FFMA.FTZ R11, R181, UR10, -R11 ;  /* 0x0000000ab50b7c23 */ /* 0x000fe2000801080b */
[-C--:B------:R-:W-:Y:S01]  /*6ee0*/  FMUL.FTZ R57, R57, R8.reuse ;  /* 0x0000000839397220 */ /* 0x080fe20000410000 */
[-C--:B------:R-:W-:Y:S01]  /*6ef0*/  FMUL.FTZ R60, R60, R8.reuse ;  /* 0x000000083c3c7220 */ /* 0x080fe20000410000 */
[-C--:B------:R-:W-:Y:S01]  /*6f00*/  FMUL.FTZ R61, R61, R8.reuse ;  /* 0x000000083d3d7220 */ /* 0x080fe20000410000 */
[-C--:B------:R-:W-:Y:S01]  /*6f10*/  FMUL.FTZ R64, R64, R8.reuse ;  /* 0x0000000840407220 */ /* 0x080fe20000410000 */
[----:B------:R-:W3:Y:S01]  /*6f20*/  MUFU.EX2 R154, R156 ;  /* 0x0000009c009a7308 */ /* 0x000ee20000000800 */
        /* <DEDUP_REMOVED lines=17> */
[----:B------:R-:W-:Y:S01]  /*7040*/  FADD.FTZ R5, R155, R4 ;  /* 0x000000049b057221 */ /* 0x000fe20000010000 */
[----:B------:R-:W-:Y:S01]  /*7050*/  F2FP.F16.F32.PACK_AB R155, R159, R155 ;  /* 0x0000009b9f9b723e */ /* 0x000fe200000000ff */
[-C--:B------:R-:W-:Y:S01]  /*7060*/  FMUL.FTZ R88, R88, R8.reuse ;  /* 0x0000000858587220 */ /* 0x080fe20000410000 */
[----:B------:R-:W-:Y:S01]  /*7070*/  FMUL.FTZ R89, R89, R8 ;  /* 0x0000000859597220 */ /* 0x000fe20000410000 */
[----:B------:R-:W-:Y:S01]  /*7080*/  FADD.FTZ R5, R159, R5 ;  /* 0x000000059f057221 */ /* 0x000fe20000010000 */
[----:B------:R-:W-:Y:S01]  /*7090*/  F2FP.F16.F32.PACK_AB R159, R167, R166 ;  /* 0x000000a6a79f723e */ /* 0x000fe200000000ff */
[----:B------:R-:W3:Y:S01]  /*70a0*/  MUFU.EX2 R12, R12 ;  /* 0x0000000c000c7308 */ /* 0x000ee20000000800 */
[C---:B-1----:R-:W-:Y:S01]  /*70b0*/  FADD.FTZ R4, R157.reuse, R10 ;  /* 0x0000000a9d047221 */ /* 0x042fe20000010000 */
[----:B------:R-:W-:Y:S01]  /*70c0*/  FADD.FTZ R5, R162, R5 ;  /* 0x00000005a2057221 */ /* 0x000fe20000010000 */
[----:B------:R-:W-:Y:S01]  /*70d0*/  F2FP.F16.F32.PACK_AB R154, R157, R154 ;  /* 0x0000009a9d9a723e */ /* 0x000fe200000000ff */
[----:B------:R-:W-:Y:S01]  /*70e0*/  BAR.SYNC.DEFER_BLOCKING 0xf, 0x100 ;  /* 0x03c4000000007b1d */ /* 0x000fe20000010000 */
[C---:B------:R-:W-:Y:S01]  /*70f0*/  F2FP.F16.F32.PACK_AB R157, R163.reuse, R162 ;  /* 0x000000a2a39d723e */ /* 0x040fe200000000ff */
[----:B------:R-:W-:Y:S01]  /*7100*/  FADD.FTZ R5, R163, R5 ;  /* 0x00000005a3057221 */ /* 0x000fe20000010000 */
[----:B------:R-:W-:Y:S01]  /*7110*/  F2FP.F16.F32.PACK_AB R163, R175, R174 ;  /* 0x000000aeafa3723e */ /* 0x000fe200000000ff */
[-C--:B------:R-:W-:Y:S01]  /*7120*/  FMUL.FTZ R92, R92, R8.reuse ;  /* 0x000000085c5c7220 */ /* 0x080fe20000410000 */
[----:B--2---:R-:W-:Y:S01]  /*7130*/  FADD.FTZ R4, R156, R4 ;  /* 0x000000049c047221 */ /* 0x004fe20000010000 */
[----:B------:R-:W1:Y:S01]  /*7140*/  MUFU.EX2 R158, R164 ;  /* 0x000000a4009e7308 */ /* 0x000e620000000800 */
[----:B------:R-:W-:Y:S01]  /*7150*/  FADD.FTZ R5, R166, R5 ;  /* 0x00000005a6057221 */ /* 0x000fe20000010000 */
[-C--:B------:R-:W-:Y:S01]  /*7160*/  FMUL.FTZ R93, R93, R8.reuse ;  /* 0x000000085d5d7220 */ /* 0x080fe20000410000 */
[-C--:B------:R-:W-:Y:S01]  /*7170*/  FMUL.FTZ R96, R96, R8.reuse ;  /* 0x0000000860607220 */ /* 0x080fe20000410000 */
[-C--:B------:R-:W-:Y:S01]  /*7180*/  FMUL.FTZ R97, R97, R8.reuse ;  /* 0x0000000861617220 */ /* 0x080fe20000410000 */
[----:B------:R-:W-:Y:S01]  /*7190*/  FADD.FTZ R5, R167, R5 ;  /* 0x00000005a7057221 */ /* 0x000fe20000010000 */
[----:B------:R-:W-:Y:S01]  /*71a0*/  FMUL.FTZ R100, R100, R8 ;  /* 0x0000000864647220 */ /* 0x000fe20000410000 */
[----:B---3--:R-:W-:Y:S01]  /*71b0*/  FADD.FTZ R4, R12, R4 ;  /* 0x000000040c047221 */ /* 0x008fe20000010000 */
[----:B------:R-:W2:Y:S01]  /*71c0*/  MUFU.EX2 R165, R165 ;  /* 0x000000a500a57308 */ /* 0x000ea20000000800 */
[----:B------:R-:W-:Y:S01]  /*71d0*/  FADD.FTZ R5, R170, R5 ;  /* 0x00000005aa057221 */ /* 0x000fe20000010000 */
        /* <DEDUP_REMOVED lines=17> */
[----:B------:R-:W-:Y:S01]  /*72f0*/  FMUL.FTZ R121, R121, R8 ;  /* 0x0000000879797220 */ /* 0x000fe20000410000 */
[----:B------:R-:W-:Y:S01]  /*7300*/  F2FP.F16.F32.PACK_AB R165, R179, R178 ;  /* 0x000000b2b3a5723e */ /* 0x000fe200000000ff */
        /* <DEDUP_REMOVED lines=22> */
[----:B------:R-:W-:-:S02]  /*7470*/  FMUL.FTZ R149, R149, R8 ;  /* 0x0000000895957220 */ /* 0x000fc40000410000 */
[----:B------:R-:W-:-:S03]  /*7480*/  FADD.FTZ R5, R174, R5 ;  /* 0x00000005ae057221 */ /* 0x000fc60000010000 */
[----:B------:R-:W2:Y:S01]  /*7490*/  MUFU.EX2 R164, R176 ;  /* 0x000000b000a47308 */ /* 0x000ea20000000800 */
[----:B---3--:R-:W-:Y:S01]  /*74a0*/  FADD.FTZ R4, R172, R4 ;  /* 0x00000004ac047221 */ /* 0x008fe20000010000 */
[----:B------:R-:W-:-:S04]  /*74b0*/  FADD.FTZ R5, R175, R5 ;  /* 0x00000005af057221 */ /* 0x000fc80000010000 */
[----:B------:R-:W-:Y:S02]  /*74c0*/  FADD.FTZ R5, R178, R5 ;  /* 0x00000005b2057221 */ /* 0x000fe40000010000 */
[----:B------:R-:W3:Y:S01]  /*74d0*/  MUFU.EX2 R177, R177 ;  /* 0x000000b100b17308 */ /* 0x000ee20000000800 */
[----:B----4-:R-:W-:Y:S01]  /*74e0*/  FADD.FTZ R4, R173, R4 ;  /* 0x00000004ad047221 */ /* 0x010fe20000010000 */
[----:B------:R-:W-:Y:S01]  /*74f0*/  FADD.FTZ R5, R179, R5 ;  /* 0x00000005b3057221 */ /* 0x000fe20000010000 */
[----:B------:R-:W-:-:S05]  /*7500*/  F2FP.F16.F32.PACK_AB R162, R173, R172 ;  /* 0x000000acada2723e */ /* 0x000fca00000000ff */
[----:B------:R-:W4:Y:S01]  /*7510*/  MUFU.EX2 R166, R180 ;  /* 0x000000b400a67308 */ /* 0x000f220000000800 */
[----:B--2---:R-:W-:Y:S01]  /*7520*/  FADD.FTZ R4, R164, R4 ;  /* 0x00000004a4047221 */ /* 0x004fe20000010000 */
[----:B------:R1:W-:Y:S06]  /*7530*/  STSM.16.M88.4 [R22], R160 ;  /* 0x000000a016007844 */ /* 0x0003ec0000000200 */
[----:B------:R-:W2:Y:S01]  /*7540*/  MUFU.EX2 R167, R183 ;  /* 0x000000b700a77308 */ /* 0x000ea20000000800 */
[C---:B---3--:R-:W-:Y:S01]  /*7550*/  FADD.FTZ R4, R177.reuse, R4 ;  /* 0x00000004b1047221 */ /* 0x048fe20000010000 */
[----:B------:R-:W-:-:S06]  /*7560*/  F2FP.F16.F32.PACK_AB R164, R177, R164 ;  /* 0x000000a4b1a4723e */ /* 0x000fcc00000000ff */
[----:B------:R-:W3:Y:S01]  /*7570*/  MUFU.EX2 R11, R11 ;  /* 0x0000000b000b7308 */ /* 0x000ee20000000800 */
[----:B----4-:R-:W-:Y:S01]  /*7580*/  FADD.FTZ R10, R166, R4 ;  /* 0x00000004a60a7221 */ /* 0x010fe20000010000 */
[----:B------:R-:W-:-:S04]  /*7590*/  FADD.FTZ R4, R182, R5 ;  /* 0x00000005b6047221 */ /* 0x000fc80000010000 */
[C---:B--2---:R-:W-:Y:S01]  /*75a0*/  FADD.FTZ R4, R167.reuse, R4 ;  /* 0x00000004a7047221 */ /* 0x044fe20000010000 */
[----:B------:R-:W-:Y:S02]  /*75b0*/  F2FP.F16.F32.PACK_AB R167, R167, R182 ;  /* 0x000000b6a7a7723e */ /* 0x000fe400000000ff */
[C---:B---3--:R-:W-:Y:S01]  /*75c0*/  F2FP.F16.F32.PACK_AB R166, R11.reuse, R166 ;  /* 0x000000a60ba6723e */ /* 0x048fe200000000ff */
[----:B------:R-:W-:-:S04]  /*75d0*/  FADD.FTZ R5, R11, R10 ;  /* 0x0000000a0b057221 */ /* 0x000fc80000010000 */
[----:B------:R1:W-:Y:S01]  /*75e0*/  STSM.16.M88.4 [R23], R164 ;  /* 0x000000a417007844 */ /* 0x0003e20000000200 */
[----:B------:R-:W-:Y:S05]  /*75f0*/  @!P0 BRA `(.L_x_7654) ;  /* 0x0000000000048947 */ /* 0x000fea0003800000 */
[----:B------:R-:W-:Y:S01]  /*7600*/  BPT.TRAP 0x1 ;  /* 0x000000040000795c */ /* 0x000fe20000300000 */
.L_x_7654:
[----:B------:R2:W3:Y:S01]  /*7610*/  SYNCS.PHASECHK.TRANS64.TRYWAIT P1, [UR23+0x28c50], R7 ;  /* 0x028c5007ff0075a7 */ /* 0x0004e20008020157 */
[----:B------:R-:W-:Y:S05]  /*7620*/  @!P0 BRA `(.L_x_7655) ;  /* 0x0000000000048947 */ /* 0x000fea0003800000 */
[----:B------:R-:W-:Y:S01]  /*7630*/  BPT.TRAP 0x1 ;  /* 0x000000040000795c */ /* 0x000fe20000300000 */
.L_x_7655:
[----:B---3--:R-:W-:Y:S05]  /*7640*/  @P1 BRA `(.L_x_7656) ;  /* 0x0000000000081947 */ /* 0x008fea0003800000 */
[----:B------:R-:W3:Y:S02]  /*7650*/  SYNCS.PHASECHK.TRANS64.TRYWAIT P1, [UR23+0x28c50], R7 ;  /* 0x028c5007ff0075a7 */ /* 0x000ee40008020157 */
[----:B---3--:R-:W-:Y:S05]  /*7660*/  @!P1 BRA `(.L_x_7657) ;  /* 0x000000d4009c9947 */ /* 0x008fea0003800000 */
.L_x_7656:
        /* <DEDUP_REMOVED lines=34> */
.L_x_7658:
[----:B------:R-:W-:Y:S01]  /*7890*/  UISETP.GT.AND UP0, UPT, UR21, UR20, UPT ;  /* 0x000000141500728c */ /* 0x000fe2000bf04270 */
[----:B------:R-:W-:Y:S01]  /*78a0*/  IMAD.MOV.U32 R9, RZ, RZ, R3 ;  /* 0x000000ffff097224 */ /* 0x000fe200078e0003 */
[----:B------:R-:W-:Y:S01]  /*78b0*/  UIADD3 UR23, UR23, 0x28c60, URZ ;  /* 0x00028c6017177890 */ /* 0x000fe2000fffe03f */
[----:B---3--:R-:W-:Y:S01]  /*78c0*/  IMAD.MOV.U32 R8, RZ, RZ, R6 ;  /* 0x000000ffff087224 */ /* 0x008fe200078e0006 */
[----:B------:R-:W-:Y:S02]  /*78d0*/  UIADD3 UR21, UR21, -0x1, URZ ;  /* 0xffffffff15157890 */ /* 0x000fe4000fffe03f */
[----:B------:R-:W-:Y:S01]  /*78e0*/  PLOP3.LUT P1, PT, PT, PT, UP0, 0x80, 0x0 ;  /* 0x000000000000781c */ /* 0x000fe20003f2f008 */
[----:B------:R-:W-:Y:S01]  /*78f0*/  UPRMT UR23, UR39, 0x654, UR23 ;  /* 0x0000065427177896 */ /* 0x000fe20008000017 */
[----:B------:R-:W-:-:S08]  /*7900*/  UMOV UR24, UR37 ;  /* 0x0000002500187c82 */ /* 0x000fd00008000000 */
[----:B------:R-:W-:Y:S03]  /*7910*/  SYNCS.ARRIVE.TRANS64.RED.A1T0 RZ, [UR23], RZ ;  /* 0x000000ffffff79a7 */ /* 0x000fe60008100417 */
[----:B------:R-:W-:Y:S05]  /*7920*/  @P1 BRA `(.L_x_7659) ;  /* 0xffffffe000581947 */ /* 0x000fea000383ffff */
.L_x_7648:
[----:B------:R-:W-:-:S06]  /*7930*/  UISETP.GE.AND UP0, UPT, UR21, UR48, UPT ;  /* 0x000000301500728c */ /* 0x000fcc000bf06270 */
[----:B------:R-:W-:-:S13]  /*7940*/  PLOP3.LUT P1, PT, PT, PT, UP0, 0x80, 0x0 ;  /* 0x000000000000781c */ /* 0x000fda0003f2f008 */
[----:B------:R-:W-:Y:S05]  /*7950*/  @!P1 BRA `(.L_x_7660) ;  /* 0x0000001800389947 */ /* 0x000fea0003800000 */
[----:B------:R-:W-:Y:S01]  /*7960*/  IMAD.MOV.U32 R9, RZ, RZ, R3 ;  /* 0x000000ffff097224 */ /* 0x000fe200078e0003 */
[----:B------:R-:W-:Y:S01]  /*7970*/  UMOV UR23, UR37 ;  /* 0x0000002500177c82 */ /* 0x000fe20008000000 */
[----:B0123--:R-:W-:Y:S01]  /*7980*/  IMAD.MOV.U32 R8, RZ, RZ, R6 ;  /* 0x000000ffff087224 */ /* 0x00ffe200078e0006 */
[----:B------:R-:W-:-:S06]  /*7990*/  ULDC UR20, c[0x0][0x988] ;  /* 0x0002620000147ab9 */ /* 0x000fcc0000000800 */
.L_x_7671:
[----:B------:R-:W-:-:S04]  /*79a0*/  UIADD3 UR37, UR23, 0x1, URZ ;  /* 0x0000000117257890 */ /* 0x000fc8000fffe03f */
[----:B------:R-:W-:-:S04]  /*79b0*/  UISETP.NE.AND UP0, UPT, UR37, 0x2, UPT ;  /* 0x000000022500788c */ /* 0x000fc8000bf05270 */
[----:B------:R-:W-:Y:S02]  /*79c0*/  USEL UR6, URZ, 0x1, UP0 ;  /* 0x000000013f067887 */ /* 0x000fe40008000000 */
[----:B------:R-:W-:Y:S02]  /*79d0*/  USEL UR37, UR37, URZ, UP0 ;  /* 0x0000003f25257287 */ /* 0x000fe40008000000 */
[----:B------:R-:W-:Y:S01]  /*79e0*/  ULOP3.LUT UR36, UR36, UR6, URZ, 0x3c, !UPT ;  /* 0x0000000624247292 */ /* 0x000fe2000f8e3c3f */
[----:B0-2---:R-:W-:Y:S11]  /*79f0*/  @!P0 BRA `(.L_x_7661) ;  /* 0x0000000000048947 */ /* 0x005ff60003800000 */
[----:B------:R-:W-:Y:S01]  /*7a00*/  BPT.TRAP 0x1 ;  /* 0x000000040000795c */ /* 0x000fe20000300000 */
.L_x_7661:
[----:B------:R-:W-:Y:S01]  /*7a10*/  ULEA UR22, UR37, UR40, 0x3 ;  /* 0x0000002825167291 */ /* 0x000fe2000f8e183f */
[----:B------:R-:W-:-:S05]  /*7a20*/  IMAD.U32 R7, RZ, RZ, UR36 ;  /* 0x00000024ff077e24 */ /* 0x000fca000f8e00ff */
[----:B------:R-:W-:-:S04]  /*7a30*/  SHF.L.U32 R7, R7, 0x1f, RZ ;  /* 0x0000001f07077819 */ /* 0x000fc800000006ff */
[----:B------:R0:W1:Y:S01]  /*7a40*/  SYNCS.PHASECHK.TRANS64.TRYWAIT P1, [UR22+0x28c30], R7 ;  /* 0x028c3007ff0075a7 */ /* 0x0000620008020156 */
[----:B------:R-:W-:Y:S05]  /*7a50*/  @!P0 BRA `(.L_x_7662) ;  /* 0x0000000000048947 */ /* 0x000fea0003800000 */
[----:B------:R-:W-:Y:S01]  /*7a60*/  BPT.TRAP 0x1 ;  /* 0x000000040000795c */ /* 0x000fe20000300000 */
.L_x_7662:
[----:B-1----:R-:W-:Y:S05]  /*7a70*/  @P1 BRA `(.L_x_7663) ;  /* 0x0000000000081947 */ /* 0x002fea0003800000 */
[----:B------:R-:W1:Y:S02]  /*7a80*/  SYNCS.PHASECHK.TRANS64.TRYWAIT P1, [UR22+0x28c30], R7 ;  /* 0x028c3007ff0075a7 */ /* 0x000e640008020156 */
[----:B-1----:R-:W-:Y:S05]  /*7a90*/  @!P1 BRA `(.L_x_7664) ;  /* 0x000000d000a89947 */ /* 0x002fea0003800000 */
.L_x_7663:
        /* <DEDUP_REMOVED lines=23> */
.L_x_7665:
        /* <DEDUP_REMOVED lines=49> */
[----:B------:R-:W2:Y:S08]  /*7f20*/  MUFU.EX2 R153, R153 ;  /* 0x0000009900997308 */ /* 0x000eb00000000800 */
[----:B------:R-:W3:Y:S01]  /*7f30*/  MUFU.EX2 R156, R156 ;  /* 0x0000009c009c7308 */ /* 0x000ee20000000800 */
[----:B-1----:R-:W-:Y:S01]  /*7f40*/  FFMA.FTZ R3, R8, R5, R152 ;  /* 0x0000000508037223 */ /* 0x002fe20000010098 */
[----:B------:R-:W-:Y:S01]  /*7f50*/  @!P1 STS [R12+0x28800], R8 ;  /* 0x028800080c009388 */ /* 0x000fe20000000800 */
        /* <DEDUP_REMOVED lines=14> */
[----:B---3--:R-:W-:Y:S01]  /*8040*/  FADD.FTZ R3, R156, R3 ;  /* 0x000000039c037221 */ /* 0x008fe20000010000 */
[-C--:B------:R-:W-:Y:S01]  /*8050*/  FMUL.FTZ R44, R44, R8.reuse ;  /* 0x000000082c2c7220 */ /* 0x080fe20000410000 */
[-C--:B------:R-:W-:Y:S01]  /*8060*/  FMUL.FTZ R45, R45, R8.reuse ;  /* 0x000000082d2d7220 */ /* 0x080fe20000410000 */
[-C--:B------:R-:W-:Y:S01]  /*8070*/  FMUL.FTZ R48, R48, R8.reuse ;  /* 0x0000000830307220 */ /* 0x080fe20000410000 */
[-C--:B------:R-:W-:Y:S01]  /*8080*/  FMUL.FTZ R49, R49, R8.reuse ;  /* 0x0000000831317220 */ /* 0x080fe20000410000 */
[-C--:B------:R-:W-:Y:S01]  /*8090*/  FMUL.FTZ R52, R52, R8.reuse ;  /* 0x0000000834347220 */ /* 0x080fe20000410000 */
[-C--:B------:R-:W-:Y:S01]  /*80a0*/  FMUL.FTZ R53, R53, R8.reuse ;  /* 0x0000000835357220 */ /* 0x080fe20000410000 */
[----:B------:R-:W-:Y:S01]  /*80b0*/  MUFU.EX2 R161, R161 ;  /* 0x000000a100a17308 */ /* 0x000fe20000000800 */
[C---:B-1----:R-:W-:Y:S01]  /*80c0*/  FADD.FTZ R5, R157.reuse, R3 ;  /* 0x000000039d057221 */ /* 0x042fe20000010000 */
[----:B------:R-:W-:Y:S01]  /*80d0*/  FMNMX.FTZ R3, R154, R9, !PT ;  /* 0x000000099a037209 */ /* 0x000fe20007810000 */
[----:B------:R-:W-:Y:S01]  /*80e0*/  FMUL.FTZ R56, R56, R8 ;  /* 0x0000000838387220 */ /* 0x000fe20000410000 */
[----:B------:R-:W-:Y:S01]  /*80f0*/  F2FP.F16.F32.PACK_AB R190, R157, R156 ;  /* 0x0000009c9dbe723e */ /* 0x000fe200000000ff */
[-C--:B------:R-:W-:Y:S01]  /*8100*/  FMUL.FTZ R57, R57, R8.reuse ;  /* 0x0000000839397220 */ /* 0x080fe20000410000 */
[----:B------:R-:W-:Y:S01]  /*8110*/  FMNMX.FTZ R3, R155, R3, !PT ;  /* 0x000000039b037209 */ /* 0x000fe20007810000 */
[-C--:B------:R-:W-:Y:S01]  /*8120*/  FMUL.FTZ R60, R60, R8.reuse ;  /* 0x000000083c3c7220 */ /* 0x080fe20000410000 */
[----:B------:R-:W-:Y:S01]  /*8130*/  MUFU.EX2 R164, R164 ;  /* 0x000000a400a47308 */ /* 0x000fe20000000800 */
[-C--:B------:R-:W-:Y:S01]  /*8140*/  FMUL.FTZ R61, R61, R8.reuse ;  /* 0x000000083d3d7220 */ /* 0x080fe20000410000 */
[----:B------:R-:W-:Y:S01]  /*8150*/  FMNMX.FTZ R3, R158, R3, !PT ;  /* 0x000000039e037209 */ /* 0x000fe20007810000 */
[-C--:B------:R-:W-:Y:S01]  /*8160*/  FMUL.FTZ R64, R64, R8.reuse ;  /* 0x0000000840407220 */ /* 0x080fe20000410000 */
[-C--:B------:R-:W-:Y:S01]  /*8170*/  FMUL.FTZ R65, R65, R8.reuse ;  /* 0x0000000841417220 */ /* 0x080fe20000410000 */
        /* <DEDUP_REMOVED lines=116> */
[----:B------:R-:W-:Y:S01]  /*88c0*/  FADD.FTZ R11, R152, R5 ;  /* 0x00000005980b7221 */ /* 0x000fe20000010000 */
[----:B------:R-:W-:Y:S01]  /*88d0*/  F2FP.F16.F32.PACK_AB R152, R161, R152 ;  /* 0x00000098a198723e */ /* 0x000fe200000000ff */
[----:B------:R-:W-:Y:S01]  /*88e0*/  BAR.SYNC.DEFER_BLOCKING 0xf, 0x100 ;  /* 0x03c4000000007b1d */ /* 0x000fe20000010000 */
[----:B--2---:R-:W-:Y:S01]  /*88f0*/  F2FP.F16.F32.PACK_AB R162, R181, R180 ;  /* 0x000000b4b5a2723e */ /* 0x004fe200000000ff */
[-C--:B------:R-:W-:Y:S01]  /*8900*/  FMUL.FTZ R55, R55, R9.reuse ;  /* 0x0000000937377220 */ /* 0x080fe20000410000 */
[-C--:B------:R-:W-:Y:S01]  /*8910*/  FMUL.FTZ R58, R58, R9.reuse ;  /* 0x000000093a3a7220 */ /* 0x080fe20000410000 */
[----:B-----5:R-:W-:Y:S01]  /*8920*/  FADD.FTZ R5, R153, R4 ;  /* 0x0000000499057221 */ /* 0x020fe20000010000 */
[----:B------:R-:W-:Y:S01]  /*8930*/  FADD.FTZ R4, R161, R11 ;  /* 0x0000000ba1047221 */ /* 0x000fe20000010000 */
[----:B------:R-:W2:Y:S01]  /*8940*/  MUFU.EX2 R155, R166 ;  /* 0x000000a6009b7308 */ /* 0x000ea20000000800 */
[-C--:B------:R-:W-:Y:S01]  /*8950*/  FMUL.FTZ R59, R59, R9.reuse ;  /* 0x000000093b3b7220 */ /* 0x080fe20000410000 */
[-C--:B------:R-:W-:Y:S01]  /*8960*/  FMUL.FTZ R62, R62, R9.reuse ;  /* 0x000000093e3e7220 */ /* 0x080fe20000410000 */
[----:B------:R-:W-:Y:S01]  /*8970*/  FADD.FTZ R4, R164, R4 ;  /* 0x00000004a4047221 */ /* 0x000fe20000010000 */
[-C--:B------:R-:W-:Y:S01]  /*8980*/  FMUL.FTZ R63, R63, R9.reuse ;  /* 0x000000093f3f7220 */ /* 0x080fe20000410000 */
[----:B------:R-:W-:Y:S01]  /*8990*/  FMUL.FTZ R66, R66, R9 ;  /* 0x0000000942427220 */ /* 0x000fe20000410000 */
[----:B---3--:R-:W-:Y:S01]  /*89a0*/  FADD.FTZ R5, R163, R5 ;  /* 0x00000005a3057221 */ /* 0x008fe20000010000 */
[----:B------:R-:W-:Y:S01]  /*89b0*/  FADD.FTZ R4, R165, R4 ;  /* 0x00000004a5047221 */ /* 0x000fe20000010000 */
[----:B------:R-:W3:Y:S01]  /*89c0*/  MUFU.EX2 R167, R167 ;  /* 0x000000a700a77308 */ /* 0x000ee20000000800 */
[----:B------:R-:W-:Y:S01]  /*89d0*/  F2FP.F16.F32.PACK_AB R153, R163, R153 ;  /* 0x00000099a399723e */ /* 0x000fe200000000ff */
[-C--:B------:R-:W-:Y:S01]  /*89e0*/  FMUL.FTZ R67, R67, R9.reuse ;  /* 0x0000000943437220 */ /* 0x080fe20000410000 */
[----:B------:R-:W-:Y:S01]  /*89f0*/  FADD.FTZ R4, R156, R4 ;  /* 0x000000049c047221 */ /* 0x000fe20000010000 */
[----:B------:R-:W-:Y:S01]  /*8a00*/  F2FP.F16.F32.PACK_AB R156, R169, R156 ;  /* 0x0000009ca99c723e */ /* 0x000fe200000000ff */
[-C--:B------:R-:W-:Y:S01]  /*8a10*/  FMUL.FTZ R70, R70, R9.reuse ;  /* 0x0000000946467220 */ /* 0x080fe20000410000 */
[-C--:B------:R-:W-:Y:S01]  /*8a20*/  FMUL.FTZ R71, R71, R9.reuse ;  /* 0x0000000947477220 */ /* 0x080fe20000410000 */
[----:B------:R-:W-:Y:S01]  /*8a30*/  FADD.FTZ R4, R169, R4 ;  /* 0x00000004a9047221 */ /* 0x000fe20000010000 */
[----:B------:R-:W4:Y:S01]  /*8a40*/  MUFU.EX2 R157, R170 ;  /* 0x000000aa009d7308 */ /* 0x000f220000000800 */
        /* <DEDUP_REMOVED lines=42> */
[----:B------:R-:W-:Y:S01]  /*8cf0*/  F2FP.F16.F32.PACK_AB R160, R177, R160 ;  /* 0x000000a0b1a0723e */ /* 0x000fe200000000ff */
[-C--:B------:R-:W-:Y:S01]  /*8d00*/  FMUL.FTZ R122, R122, R9.reuse ;  /* 0x000000097a7a7220 */ /* 0x080fe20000410000 */
[-C--:B------:R-:W-:Y:S01]  /*8d10*/  FMUL.FTZ R123, R123, R9.reuse ;  /* 0x000000097b7b7220 */ /* 0x080fe20000410000 */
[----:B------:R-:W-:Y:S01]  /*8d20*/  FADD.FTZ R4, R177, R4 ;  /* 0x00000004b1047221 */ /* 0x000fe20000010000 */
[----:B------:R-:W-:Y:S01]  /*8d30*/  FMUL.FTZ R126, R126, R9 ;  /* 0x000000097e7e7220 */ /* 0x000fe20000410000 */
[----:B------:R-:W4:Y:S01]  /*8d40*/  MUFU.EX2 R179, R179 ;  /* 0x000000b300b37308 */ /* 0x000f220000000800 */
[C---:B--2---:R-:W-:Y:S01]  /*8d50*/  FADD.FTZ R5, R175.reuse, R5 ;  /* 0x00000005af057221 */ /* 0x044fe20000010000 */
[----:B------:R-:W-:Y:S01]  /*8d60*/  FADD.FTZ R11, R180, R4 ;  /* 0x00000004b40b7221 */ /* 0x000fe20000010000 */
[----:B------:R-:W-:Y:S01]  /*8d70*/  F2FP.F16.F32.PACK_AB R159, R175, R159 ;  /* 0x0000009faf9f723e */ /* 0x000fe200000000ff */
[-C--:B------:R-:W-:Y:S01]  /*8d80*/  FMUL.FTZ R127, R127, R9.reuse ;  /* 0x000000097f7f7220 */ /* 0x080fe20000410000 */
[-C--:B------:R-:W-:Y:S01]  /*8d90*/  FMUL.FTZ R130, R130, R9.reuse ;  /* 0x0000000982827220 */ /* 0x080fe20000410000 */
[-C--:B------:R-:W-:Y:S01]  /*8da0*/  FMUL.FTZ R131, R131, R9.reuse ;  /* 0x0000000983837220 */ /* 0x080fe20000410000 */
[-C--:B------:R-:W-:Y:S01]  /*8db0*/  FMUL.FTZ R134, R134, R9.reuse ;  /* 0x0000000986867220 */ /* 0x080fe20000410000 */
[----:B------:R-:W2:Y:S01]  /*8dc0*/  MUFU.EX2 R163, R182 ;  /* 0x000000b600a37308 */ /* 0x000ea20000000800 */
[----:B---3--:R-:W-:Y:S01]  /*8dd0*/  FADD.FTZ R5, R161, R5 ;  /* 0x00000005a1057221 */ /* 0x008fe20000010000 */
[----:B------:R1:W-:Y:S01]  /*8de0*/  STSM.16.M88.4 [R22], R156 ;  /* 0x0000009c16007844 */ /* 0x0003e20000000200 */
        /* <DEDUP_REMOVED lines=11> */
[----:B------:R-:W-:Y:S01]  /*8ea0*/  FMUL.FTZ R151, R151, R9 ;  /* 0x0000000997977220 */ /* 0x000fe20000410000 */
[----:B--2---:R-:W-:Y:S01]  /*8eb0*/  FADD.FTZ R4, R163, R5 ;  /* 0x00000005a3047221 */ /* 0x004fe20000010000 */
[----:B------:R-:W-:Y:S01]  /*8ec0*/  FADD.FTZ R5, R181, R11 ;  /* 0x0000000bb5057221 */ /* 0x000fe20000010000 */
[----:B---3--:R-:W-:-:S02]  /*8ed0*/  F2FP.F16.F32.PACK_AB R163, R10, R163 ;  /* 0x000000a30aa3723e */ /* 0x008fc400000000ff */
[----:B------:R-:W-:-:S03]  /*8ee0*/  FADD.FTZ R4, R10, R4 ;  /* 0x000000040a047221 */ /* 0x000fc60000010000 */
[----:B------:R1:W-:Y:S01]  /*8ef0*/  STSM.16.M88.4 [R23], R160 ;  /* 0x000000a017007844 */ /* 0x0003e20000000200 */
[----:B------:R-:W-:Y:S05]  /*8f00*/  @!P0 BRA `(.L_x_7666) ;  /* 0x0000000000048947 */ /* 0x000fea0003800000 */
[----:B------:R-:W-:Y:S01]  /*8f10*/  BPT.TRAP 0x1 ;  /* 0x000000040000795c */ /* 0x000fe20000300000 */
.L_x_7666:
[----:B------:R2:W3:Y:S01]  /*8f20*/  SYNCS.PHASECHK.TRANS64.TRYWAIT P1, [UR22+0x28c50], R7 ;  /* 0x028c5007ff0075a7 */ /* 0x0004e20008020156 */
[----:B------:R-:W-:Y:S05]  /*8f30*/  @!P0 BRA `(.L_x_7667) ;  /* 0x0000000000048947 */ /* 0x000fea0003800000 */
[----:B------:R-:W-:Y:S01]  /*8f40*/  BPT.TRAP 0x1 ;  /* 0x000000040000795c */ /* 0x000fe20000300000 */
.L_x_7667:
[----:B---3--:R-:W-:Y:S05]  /*8f50*/  @P1 BRA `(.L_x_7668) ;  /* 0x0000000000081947 */ /* 0x008fea0003800000 */
[----:B------:R-:W3:Y:S02]  /*8f60*/  SYNCS.PHASECHK.TRANS64.TRYWAIT P1, [UR22+0x28c50], R7 ;  /* 0x028c5007ff0075a7 */ /* 0x000ee40008020156 */
[----:B---3--:R-:W-:Y:S05]  /*8f70*/  @!P1 BRA `(.L_x_7669) ;  /* 0x000000bc00889947 */ /* 0x008fea0003800000 */
.L_x_7668:
        /* <DEDUP_REMOVED lines=34> */
.L_x_7670:
[----:B------:R-:W-:Y:S01]  /*91a0*/  UISETP.GT.AND UP0, UPT, UR21, UR48, UPT ;  /* 0x000000301500728c */ /* 0x000fe2000bf04270 */
[----:B-1----:R-:W-:Y:S01]  /*91b0*/  IMAD.MOV.U32 R9, RZ, RZ, R3 ;  /* 0x000000ffff097224 */ /* 0x002fe200078e0003 */
        /* <DEDUP_REMOVED lines=8> */
.L_x_7660:
[----:B------:R-:W5:Y:S01]  /*9240*/  SHFL.BFLY PT, R0, R5, 0x2, 0x1f ;  /* 0x0c401f0005007f89 */ /* 0x000f6200000e0000 */
[----:B------:R-:W-:Y:S01]  /*9250*/  IMAD.U32 R12, RZ, RZ, UR10 ;  /* 0x0000000aff0c7e24 */ /* 0x000fe2000f8e00ff */
[----:B------:R-:W-:Y:S08]  /*9260*/  BAR.ARV 0x8, 0x100 ;  /* 0x0204000000007b1d */ /* 0x000ff00000002000 */
[----:B------:R-:W-:Y:S01]  /*9270*/  BAR.SYNC.DEFER_BLOCKING 0xf, 0x100 ;  /* 0x03c4000000007b1d */ /* 0x000fe20000010000 */
[----:B------:R-:W-:Y:S01]  /*9280*/  ISETP.NE.AND P2, PT, R18, RZ, PT ;  /* 0x000000ff1200720c */ /* 0x000fe20003f45270 */
[----:B------:R-:W-:Y:S01]  /*9290*/  IMAD.MOV.U32 R13, RZ, RZ, -0x800000 ;  /* 0xff800000ff0d7424 */ /* 0x000fe200078e00ff */
[----:B------:R-:W-:-:S03]  /*92a0*/  UIADD3 UR46, UR46, 0x1, URZ ;  /* 0x000000012e2e7890 */ /* 0x000fc6000fffe03f */
[----:B------:R-:W4:Y:S01]  /*92b0*/  SHFL.BFLY PT, R9, R4, 0x2, 0x1f ;  /* 0x0c401f0004097f89 */ /* 0x000f2200000e0000 */
[----:B-----5:R-:W-:-:S05]  /*92c0*/  FADD.FTZ R0, R0, R5 ;  /* 0x0000000500007221 */ /* 0x020fca0000010000 */
[----:B0123--:R-:W0:Y:S01]  /*92d0*/  SHFL.BFLY PT, R7, R0, 0x1, 0x1f ;  /* 0x0c201f0000077f89 */ /* 0x00fe2200000e0000 */
[----:B----4-:R-:W-:Y:S01]  /*92e0*/  FADD.FTZ R9, R9, R4 ;  /* 0x0000000409097221 */ /* 0x010fe20000010000 */
[----:B------:R-:W-:-:S04]  /*92f0*/  IMAD.MOV.U32 R4, RZ, RZ, RZ ;  /* 0x000000ffff047224 */ /* 0x000fc800078e00ff */
[----:B------:R-:W1:Y:S01]  /*9300*/  SHFL.BFLY PT, R8, R9, 0x1, 0x1f ;  /* 0x0c201f0009087f89 */ /* 0x000e6200000e0000 */
[----:B0-----:R-:W-:Y:S01]  /*9310*/  FADD.FTZ R10, R0, R7 ;  /* 0x00000007000a7221 */ /* 0x001fe20000010000 */
[----:B------:R-:W-:-:S04]  /*9320*/  IMAD.MOV.U32 R0, RZ, RZ, RZ ;  /* 0x000000ffff007224 */ /* 0x000fc800078e00ff */
[----:B------:R-:W-:-:S13]  /*9330*/  FSETP.NE.FTZ.AND P0, PT, R10, RZ, PT ;  /* 0x000000ff0a00720b */ /* 0x000fda0003f15000 */
[----:B------:R-:W0:Y:S01]  /*9340*/  @P0 MUFU.LG2 R7, R10 ;  /* 0x0000000a00070308 */ /* 0x000e220000000c00 */
[----:B------:R-:W-:Y:S01]  /*9350*/  @P0 FMUL.FTZ R5, R12, 0.69314718246459960938 ;  /* 0x3f3172180c050820 */ /* 0x000fe20000410000 */
[----:B-1----:R-:W-:Y:S01]  /*9360*/  FADD.FTZ R11, R9, R8 ;  /* 0x00000008090b7221 */ /* 0x002fe20000010000 */
[----:B------:R-:W-:-:S04]  /*9370*/  IMAD.MOV.U32 R12, RZ, RZ, -0x800000 ;  /* 0xff800000ff0c7424 */ /* 0x000fc800078e00ff */
[----:B------:R-:W-:Y:S01]  /*9380*/  FSETP.NE.FTZ.AND P1, PT, R11, RZ, PT ;  /* 0x000000ff0b00720b */ /* 0x000fe20003f35000 */
[----:B------:R-:W1:Y:S01]  /*9390*/  @P0 MUFU.RCP R4, R10 ;  /* 0x0000000a00040308 */ /* 0x000e620000001000 */
[----:B0-----:R-:W-:-:S11]  /*93a0*/  @P0 FMUL.FTZ R8, R7, 0.69314718246459960938 ;  /* 0x3f31721807080820 */ /* 0x001fd60000410000 */
[----:B------:R-:W0:Y:S01]  /*93b0*/  @P1 MUFU.RCP R0, R11 ;  /* 0x0000000b00001308 */ /* 0x000e220000001000 */
[----:B------:R-:W-:Y:S01]  /*93c0*/  @P0 FFMA.FTZ R12, R5, R6, R8 ;  /* 0x00000006050c0223 */ /* 0x000fe20000010008 */
[----:B------:R-:W-:Y:S01]  /*93d0*/  IMAD.U32 R6, RZ, RZ, UR37 ;  /* 0x00000025ff067e24 */ /* 0x000fe2000f8e00ff */
[----:B------:R-:W-:Y:S01]  /*93e0*/  UIADD3 UR37, UR37, 0x1, URZ ;  /* 0x0000000125257890 */ /* 0x000fe2000fffe03f */
[----:B------:R-:W-:Y:S01]  /*93f0*/  PLOP3.LUT P0, PT, PT, PT, PT, 0x8, 0x0 ;  /* 0x000000000000781c */ /* 0x000fe20003f0e170 */
[-C--:B-1----:R-:W-:Y:S01]  /*9400*/  FMUL.FTZ R24, R24, R4.reuse ;  /* 0x0000000418187220 */ /* 0x082fe20000410000 */
[----:B------:R-:W-:Y:S01]  /*9410*/  @!P2 IMAD R5, R6, 0x40, R17 ;  /* 0x000000400605a824 */ /* 0x000fe200078e0211 */
[----:B------:R-:W-:Y:S01]  /*9420*/  UISETP.NE.AND UP0, UPT, UR37, 0x2, UPT ;  /* 0x000000022500788c */ /* 0x000fe2000bf05270 */
[----:B------:R-:W-:Y:S02]  /*9430*/  IMAD.U32 R6, RZ, RZ, UR10 ;  /* 0x0000000aff067e24 */ /* 0x000fe4000f8e00ff */
[-C--:B------:R-:W-:Y:S01]  /*9440*/  FMUL.FTZ R25, R25, R4.reuse ;  /* 0x0000000419197220 */ /* 0x080fe20000410000 */
[-C--:B------:R-:W-:Y:S01]  /*9450*/  FMUL.FTZ R28, R28, R4.reuse ;  /* 0x000000041c1c7220 */ /* 0x080fe20000410000 */
[----:B------:R-:W-:Y:S01]  /*9460*/  @!P2 LEA R7, R5, UR40, 0x2 ;  /* 0x000000280507ac11 */ /* 0x000fe2000f8e10ff */
[-C--:B------:R-:W-:Y:S01]  /*9470*/  FMUL.FTZ R29, R29, R4.reuse ;  /* 0x000000041d1d7220 */ /* 0x080fe20000410000 */
[----:B------:R-:W1:Y:S01]  /*9480*/  @P1 MUFU.LG2 R5, R11 ;  /* 0x0000000b00051308 */ /* 0x000e620000000c00 */
[-C--:B------:R-:W-:Y:S01]  /*9490*/  FMUL.FTZ R32, R32, R4.reuse ;  /* 0x0000000420207220 */ /* 0x080fe20000410000 */
[-C--:B------:R-:W-:Y:S01]  /*94a0*/  FMUL.FTZ R33, R33, R4.reuse ;  /* 0x0000000421217220 */ /* 0x080fe20000410000 */
[----:B------:R1:W-:Y:S01]  /*94b0*/  @!P2 STS [R7+0x28800], R4 ;  /* 0x028800040700a388 */ /* 0x0003e20000000800 */
        /* <DEDUP_REMOVED lines=60> */
[----:B-1----:R-:W-:Y:S01]  /*9880*/  @P1 FMUL.FTZ R4, R5, 0.69314718246459960938 ;  /* 0x3f31721805041820 */ /* 0x002fe20000410000 */
        /* <DEDUP_REMOVED lines=66> */
[----:B------:R-:W-:-:S02]  /*9cb0*/  USEL UR37, UR37, URZ, UP0 ;  /* 0x0000003f25257287 */ /* 0x000fc40008000000 */
[----:B------:R-:W-:Y:S01]  /*9cc0*/  ULOP3.LUT UR36, UR36, UR4, URZ, 0x3c, !UPT ;  /* 0x0000000424247292 */ /* 0x000fe2000f8e3c3f */
[----:B0-----:R-:W-:Y:S11]  /*9cd0*/  BAR.ARV 0xe, 0x100 ;  /* 0x0384000000007b1d */ /* 0x001ff60000002000 */
.L_x_7624:
        /* <DEDUP_REMOVED lines=16> */
[----:B------:R-:W-:Y:S02]  /*9de0*/  F2FP.F16.F32.PACK_AB R7, R31, R30 ;  /* 0x0000001e1f07723e */ /* 0x000fe400000000ff */
[----:B------:R-:W-:Y:S02]  /*9df0*/  F2FP.F16.F32.PACK_AB R9, R35, R34 ;  /* 0x000000222309723e */ /* 0x000fe400000000ff */
[----:B------:R-:W-:Y:S02]  /*9e00*/  F2FP.F16.F32.PACK_AB R10, R37, R36 ;  /* 0x00000024250a723e */ /* 0x000fe400000000ff */
        /* <DEDUP_REMOVED lines=11> */
[----:B------:R-:W-:-:S04]  /*9ec0*/  @UP0 ULEA UR10, UP1, UR41, UR10, 0x2 ;  /* 0x0000000a290a0291 */ /* 0x000fc8000f82103f */
[----:B------:R-:W-:Y:S01]  /*9ed0*/  @UP0 ULEA.HI.X UR11, UR41, UR11, UR42, 0x2, UP1 ;  /* 0x0000000b290b0291 */ /* 0x000fe200088f142a */
        /* <DEDUP_REMOVED lines=25> */
[----:B0-----:R-:W-:Y:S02]  /*a070*/  IADD3 R8, P0, R20, 0x60, RZ ;  /* 0x0000006014087810 */ /* 0x001fe40007f1e0ff */
        /* <DEDUP_REMOVED lines=8> */
[----:B0-----:R-:W-:Y:S01]  /*a100*/  IMAD.X R5, RZ, RZ, R21, P0 ;  /* 0x000000ffff057224 */ /* 0x001fe200000e0615 */
        /* <DEDUP_REMOVED lines=124> */
[----:B------:R-:W-:Y:S01]  /*a8d0*/  LOP3.LUT R3, R8, 0x380, RZ, 0xc0, !PT ;  /* 0x0000038008037812 */ /* 0x000fe200078ec0ff */
[----:B------:R-:W-:Y:S01]  /*a8e0*/  IMAD.X R21, RZ, RZ, R21, P0 ;  /* 0x000000ffff157224 */ /* 0x000fe200000e0615 */
[----:B------:R-:W-:Y:S02]  /*a8f0*/  F2FP.F16.F32.PACK_AB R5, R139, R138 ;  /* 0x0000008a8b05723e */ /* 0x000fe400000000ff */
[----:B------:R-:W-:-:S02]  /*a900*/  SHF.R.U64 R3, R3, 0x3, RZ ;  /* 0x0000000303037819 */ /* 0x000fc400000012ff */
[----:B------:R-:W-:Y:S01]  /*a910*/  ISETP.NE.U32.AND P0, PT, RZ, UR12, PT ;  /* 0x0000000cff007c0c */ /* 0x000fe2000bf05070 */
[----:B------:R0:W-:Y:S01]  /*a920*/  STSM.16.M88.4 [R0], R4 ;  /* 0x0000000400007844 */ /* 0x0001e20000000200 */
[----:B------:R-:W-:Y:S02]  /*a930*/  LOP3.LUT R20, R3, R8, RZ, 0x3c, !PT ;  /* 0x0000000803147212 */ /* 0x000fe400078e3cff */
[----:B------:R-:W-:Y:S02]  /*a940*/  ISETP.NE.AND.EX P0, PT, RZ, UR13, PT, P0 ;  /* 0x0000000dff007c0c */ /* 0x000fe4000bf05300 */
[----:B------:R-:W-:Y:S02]  /*a950*/  MOV R20, R20 ;  /* 0x0000001400147202 */ /* 0x000fe40000000f00 */
[----:B0-----:R-:W-:Y:S02]  /*a960*/  F2FP.F16.F32.PACK_AB R4, R145, R144 ;  /* 0x000000909104723e */ /* 0x001fe400000000ff */
[----:B------:R-:W-:-:S02]  /*a970*/  F2FP.F16.F32.PACK_AB R5, R147, R146 ;  /* 0x000000929305723e */ /* 0x000fc400000000ff */
[----:B------:R-:W-:Y:S02]  /*a980*/  F2FP.F16.F32.PACK_AB R6, R149, R148 ;  /* 0x000000949506723e */ /* 0x000fe400000000ff */
[----:B------:R-:W-:-:S05]  /*a990*/  F2FP.F16.F32.PACK_AB R7, R151, R150 ;  /* 0x000000969707723e */ /* 0x000fca00000000ff */
[----:B------:R0:W-:Y:S02]  /*a9a0*/  STSM.16.M88.4 [R20], R4 ;  /* 0x0000000414007844 */ /* 0x0001e40000000200 */
[----:B0-----:R-:W-:Y:S02]  /*a9b0*/  IMAD.U32 R4, RZ, RZ, UR10 ;  /* 0x0000000aff047e24 */ /* 0x001fe4000f8e00ff */
[----:B------:R-:W-:Y:S01]  /*a9c0*/  IMAD.U32 R5, RZ, RZ, UR11 ;  /* 0x0000000bff057e24 */ /* 0x000fe2000f8e00ff */
[----:B------:R-:W-:Y:S06]  /*a9d0*/  BAR.SYNC.DEFER_BLOCKING 0x1, 0x100 ;  /* 0x0044000000007b1d */ /* 0x000fec0000010000 */
[----:B------:R-:W-:-:S02]  /*a9e0*/  ULDC.64 UR10, c[0x0][0xc00] ;  /* 0x00030000000a7ab9 */ /* 0x000fc40000000a00 */
[----:B------:R-:W-:Y:S01]  /*a9f0*/  UIMAD.WIDE UR10, UR41, 0x4, UR10 ;  /* 0x00000004290a78a5 */ /* 0x000fe2000f8e020a */
[----:B------:R0:W2:Y:S05]  /*aa00*/  @P1 LDG.E R3, desc[UR50][R4.64] ;  /* 0x0000003204031981 */ /* 0x0000aa000c1e1900 */
[----:B0-----:R-:W-:Y:S02]  /*aa10*/  IMAD.U32 R4, RZ, RZ, UR10 ;  /* 0x0000000aff047e24 */ /* 0x001fe4000f8e00ff */
        /* <DEDUP_REMOVED lines=16> */
.L_x_7674:
        /* <DEDUP_REMOVED lines=22> */
[----:B------:R-:W-:-:S04]  /*ac80*/  USEL UR42, UR42, URZ, !UP0 ;  /* 0x0000003f2a2a7287 */ /* 0x000fc8000c000000 */
[----:B------:R-:W-:Y:S01]  /*ac90*/  ULDC.64 UR14, c[0x0][UR19+0x228] ;  /* 0x00008a00130e7abb */ /* 0x000fe20008000a00 */
[----:B------:R-:W-:Y:S01]  /*aca0*/  ULDC.64 UR12, c[0x0][UR19+0x220] ;  /* 0x00008800130c7abb */ /* 0x000fe20008000a00 */
[----:B------:R-:W-:Y:S02]  /*acb0*/  UIMAD.WIDE.U32 UR20, UR14, UR16, URZ ;  /* 0x000000100e1472a5 */ /* 0x000fe4000f8e003f */
[----:B------:R-:W-:Y:S01]  /*acc0*/  UIMAD UR22, UR15, UR16, URZ ;  /* 0x000000100f1672a4 */ /* 0x000fe2000f8e023f */
[----:B0-----:R-:W-:Y:S01]  /*acd0*/  ISETP.NE.AND P0, PT, R0, 0x1, PT ;  /* 0x000000010000780c */ /* 0x001fe20003f05270 */
[----:B------:R-:W-:Y:S01]  /*ace0*/  UIMAD.WIDE.U32 UR14, UR12, UR41, URZ ;  /* 0x000000290c0e72a5 */ /* 0x000fe2000f8e003f */
[----:B------:R-:W-:Y:S01]  /*acf0*/  ULDC.64 UR10, c[0x0][UR19+0x218] ;  /* 0x00008600130a7abb */ /* 0x000fe20008000a00 */
[----:B------:R-:W-:Y:S02]  /*ad00*/  UIMAD UR41, UR13, UR41, URZ ;  /* 0x000000290d2972a4 */ /* 0x000fe4000f8e023f */
[----:B------:R-:W-:-:S02]  /*ad10*/  UIMAD.WIDE.U32 UR16, UR10, UR44, URZ ;  /* 0x0000002c0a1072a5 */ /* 0x000fc4000f8e003f */
[----:B------:R-:W-:Y:S02]  /*ad20*/  UIMAD UR10, UR11, UR44, URZ ;  /* 0x0000002c0b0a72a4 */ /* 0x000fe4000f8e023f */
[----:B------:R-:W-:Y:S02]  /*ad30*/  UIMAD UR41, UR12, UR42, UR41 ;  /* 0x0000002a0c2972a4 */ /* 0x000fe4000f8e0229 */
[----:B------:R-:W-:Y:S02]  /*ad40*/  UIADD3 UR22, UR21, UR22, URZ ;  /* 0x0000001615167290 */ /* 0x000fe4000fffe03f */
[----:B------:R-:W0:Y:S01]  /*ad50*/  @P0 LDC R4, c[0x0][0xbec] ;  /* 0x0002fb00ff040b82 */ /* 0x000e220000000800 */
[----:B------:R-:W-:Y:S02]  /*ad60*/  UIADD3 UR11, UR17, UR10, URZ ;  /* 0x0000000a110b7290 */ /* 0x000fe4000fffe03f */
[----:B------:R-:W-:Y:S02]  /*ad70*/  UIADD3 UR16, UP0, UP2, UR14, UR16, UR4 ;  /* 0x000000100e107290 */ /* 0x000fe4000fa1e004 */
[----:B------:R-:W-:Y:S01]  /*ad80*/  UIADD3 UR10, UR15, UR41, URZ ;  /* 0x000000290f0a7290 */ /* 0x000fe2000fffe03f */
[----:B------:R-:W-:-:S02]  /*ad90*/  IMAD.U32 R6, RZ, RZ, UR22 ;  /* 0x00000016ff067e24 */ /* 0x000fc4000f8e00ff */
[----:B------:R-:W1:Y:S01]  /*ada0*/  @P0 LDC R5, c[0x0][0xbf0] ;  /* 0x0002fc00ff050b82 */ /* 0x000e620000000800 */
[----:B------:R-:W-:Y:S01]  /*adb0*/  UIADD3.X UR10, UR10, UR11, UR18, UP0, UP2 ;  /* 0x0000000b0a0a7290 */ /* 0x000fe200087e4412 */
[----:B0-----:R-:W-:-:S05]  /*adc0*/  @P0 IMAD.HI.U32 R4, R9, R4, RZ ;  /* 0x0000000409040227 */ /* 0x001fca00078e00ff */
[----:B-1----:R-:W-:Y:S01]  /*add0*/  @P0 SHF.R.U32.HI R3, RZ, R5, R4 ;  /* 0x00000005ff030219 */ /* 0x002fe20000011604 */
[----:B------:R-:W-:-:S04]  /*ade0*/  IMAD.U32 R4, RZ, RZ, UR20 ;  /* 0x00000014ff047e24 */ /* 0x000fc8000f8e00ff */
[--C-:B------:R-:W-:Y:S01]  /*adf0*/  IMAD.MOV R7, RZ, RZ, -R3.reuse ;  /* 0x000000ffff077224 */ /* 0x100fe200078e0a03 */
[----:B------:R-:W-:Y:S02]  /*ae00*/  IADD3 R4, P0, P2, R3, UR16, R4 ;  /* 0x0000001003047c10 */ /* 0x000fe4000fa1e004 */
[----:B------:R-:W-:Y:S01]  /*ae10*/  SHF.R.S32.HI R3, RZ, 0x1f, R3 ;  /* 0x0000001fff037819 */ /* 0x000fe20000011403 */
[C---:B------:R-:W-:Y:S02]  /*ae20*/  IMAD R7, R0.reuse, R7, R9 ;  /* 0x0000000700077224 */ /* 0x040fe400078e0209 */
[----:B------:R-:W-:Y:S01]  /*ae30*/  IMAD R9, R0, UR8, RZ ;  /* 0x0000000800097c24 */ /* 0x000fe2000f8e02ff */
        /* <DEDUP_REMOVED lines=10> */
[----:B------:R-:W-:Y:S01]  /*aee0*/  LEA R8, P0, R4, UR10, 0x2 ;  /* 0x0000000a04087c11 */ /* 0x000fe2000f8010ff */
[----:B------:R-:W-:-:S03]  /*aef0*/  VIADD R0, R17, UR45 ;  /* 0x0000002d11007c36 */ /* 0x000fc60008000000 */
        /* <DEDUP_REMOVED lines=12> */
.L_x_7675:
[----:B------:R-:W-:Y:S05]  /*afc0*/  @P1 BRA `(.L_x_7676) ;  /* 0x0000001000601947 */ /* 0x000fea0003800000 */
[----:B------:R-:W1:Y:S01]  /*afd0*/  S2R R0, SR_TID.X ;  /* 0x0000000000007919 */ /* 0x000e620000002100 */
[----:B------:R-:W2:Y:S01]  /*afe0*/  LDC R82, c[0x0][0xbe8] ;  /* 0x0002fa00ff527b82 */ /* 0x000ea20000000800 */
[----:B------:R-:W-:Y:S01]  /*aff0*/  ULDC UR14, c[0x0][0xac8] ;  /* 0x0002b200000e7ab9 */ /* 0x000fe20000000800 */
[----:B------:R-:W-:Y:S01]  /*b000*/  ULDC.64 UR12, c[0x0][0xaa0] ;  /* 0x0002a800000c7ab9 */ /* 0x000fe20000000a00 */
[----:B-1----:R-:W-:-:S05]  /*b010*/  VIADD R0, R0, 0xffffff80 ;  /* 0xffffff8000007836 */ /* 0x002fca0000000000 */
[----:B------:R-:W-:-:S04]  /*b020*/  SHF.R.S32.HI R3, RZ, 0x1f, R0 ;  /* 0x0000001fff037819 */ /* 0x000fc80000011400 */
[----:B------:R-:W-:-:S04]  /*b030*/  LEA.HI R20, R3, R0, RZ, 0x3 ;  /* 0x0000000003147211 */ /* 0x000fc800078f18ff */
[----:B------:R-:W-:-:S05]  /*b040*/  SHF.R.S32.HI R3, RZ, 0x3, R20 ;  /* 0x00000003ff037819 */ /* 0x000fca0000011414 */
[----:B0-----:R-:W-:-:S04]  /*b050*/  IMAD R5, R3, 0x40, R2 ;  /* 0x0000004003057824 */ /* 0x001fc800078e0202 */
[----:B------:R-:W-:-:S03]  /*b060*/  IMAD.WIDE R14, R5, 0x2, R14 ;  /* 0x00000002050e7825 */ /* 0x000fc600078e020e */
[C---:B------:R-:W-:Y:S02]  /*b070*/  IADD3 R41, P2, R14.reuse, 0x7000, RZ ;  /* 0x000070000e297810 */ /* 0x040fe40007f5e0ff */
[C---:B------:R-:W-:Y:S02]  /*b080*/  IADD3 R33, P0, R14.reuse, 0x5000, RZ ;  /* 0x000050000e217810 */ /* 0x040fe40007f1e0ff */
[----:B------:R-:W-:Y:S02]  /*b090*/  LOP3.LUT R40, R41, 0x380, RZ, 0xc0, !PT ;  /* 0x0000038029287812 */ /* 0x000fe400078ec0ff */
[----:B------:R-:W-:Y:S02]  /*b0a0*/  LOP3.LUT R32, R33, 0x380, RZ, 0xc0, !PT ;  /* 0x0000038021207812 */ /* 0x000fe400078ec0ff */
[----:B------:R-:W-:Y:S02]  /*b0b0*/  IADD3 R37, P1, R14, 0x6000, RZ ;  /* 0x000060000e257810 */ /* 0x000fe40007f3e0ff */
[----:B------:R-:W-:-:S02]  /*b0c0*/  SHF.R.U64 R40, R40, 0x3, RZ ;  /* 0x0000000328287819 */ /* 0x000fc400000012ff */
[----:B------:R-:W-:Y:S02]  /*b0d0*/  SHF.R.U64 R32, R32, 0x3, RZ ;  /* 0x0000000320207819 */ /* 0x000fe400000012ff */
[----:B------:R-:W-:Y:S02]  /*b0e0*/  LOP3.LUT R36, R37, 0x380, RZ, 0xc0, !PT ;  /* 0x0000038025247812 */ /* 0x000fe400078ec0ff */
[----:B------:R-:W-:Y:S01]  /*b0f0*/  LOP3.LUT R40, R40, R41, RZ, 0x3c, !PT ;  /* 0x0000002928287212 */ /* 0x000fe200078e3cff */
[--C-:B------:R-:W-:Y:S01]  /*b100*/  IMAD.X R41, RZ, RZ, R15.reuse, P2 ;  /* 0x000000ffff297224 */ /* 0x100fe200010e060f */
[----:B------:R-:W-:Y:S01]  /*b110*/  LOP3.LUT R32, R32, R33, RZ, 0x3c, !PT ;  /* 0x0000002120207212 */ /* 0x000fe200078e3cff */
[--C-:B------:R-:W-:Y:S01]  /*b120*/  IMAD.X R33, RZ, RZ, R15.reuse, P0 ;  /* 0x000000ffff217224 */ /* 0x100fe200000e060f */
[----:B------:R-:W-:Y:S02]  /*b130*/  IADD3 R69, P2, R14, 0xe000, RZ ;  /* 0x0000e0000e457810 */ /* 0x000fe40007f5e0ff */
[----:B------:R-:W-:Y:S01]  /*b140*/  SHF.R.U64 R36, R36, 0x3, RZ ;  /* 0x0000000324247819 */ /* 0x000fe200000012ff */
[----:B------:R-:W-:Y:S01]  /*b150*/  UIMAD UR18, UR18, UR12, URZ ;  /* 0x0000000c121272a4 */ /* 0x000fe2000f8e023f */
[----:B------:R-:W-:Y:S01]  /*b160*/  IADD3 R61, P0, R14, 0xc000, RZ ;  /* 0x0000c0000e3d7810 */ /* 0x000fe20007f1e0ff */
[----:B------:R-:W-:Y:S01]  /*b170*/  UIMAD.WIDE.U32 UR10, UR4, UR12, URZ ;  /* 0x0000000c040a72a5 */ /* 0x000fe2000f8e003f */
[----:B------:R-:W-:Y:S01]  /*b180*/  LOP3.LUT R68, R69, 0x380, RZ, 0xc0, !PT ;  /* 0x0000038045447812 */ /* 0x000fe200078ec0ff */
[----:B------:R-:W-:Y:S01]  /*b190*/  VIADD R89, R2, 0xc0 ;  /* 0x000000c002597836 */ /* 0x000fe20000000000 */
[----:B------:R-:W-:Y:S01]  /*b1a0*/  LOP3.LUT R36, R36, R37, RZ, 0x3c, !PT ;  /* 0x0000002524247212 */ /* 0x000fe200078e3cff */
[----:B------:R-:W-:Y:S01]  /*b1b0*/  IMAD.X R37, RZ, RZ, R15, P1 ;  /* 0x000000ffff257224 */ /* 0x000fe200008e060f */
[----:B------:R-:W-:Y:S01]  /*b1c0*/  LOP3.LUT R60, R61, 0x380, RZ, 0xc0, !PT ;  /* 0x000003803d3c7812 */ /* 0x000fe200078ec0ff */
[----:B------:R-:W-:Y:S01]  /*b1d0*/  VIADD R87, R2, 0x100 ;  /* 0x0000010002577836 */ /* 0x000fe20000000000 */
[----:B------:R-:W-:Y:S01]  /*b1e0*/  IADD3 R65, P1, R14, 0xd000, RZ ;  /* 0x0000d0000e417810 */ /* 0x000fe20007f3e0ff */
[----:B------:R-:W-:Y:S01]  /*b1f0*/  VIADD R91, R2, 0x140 ;  /* 0x00000140025b7836 */ /* 0x000fe20000000000 */
[----:B------:R-:W-:-:S02]  /*b200*/  SHF.R.U64 R68, R68, 0x3, RZ ;  /* 0x0000000344447819 */ /* 0x000fc400000012ff */
[----:B------:R-:W-:Y:S02]  /*b210*/  IADD3 R9, P3, R14, 0x1000, RZ ;  /* 0x000010000e097810 */ /* 0x000fe40007f7e0ff */
[----:B------:R-:W-:Y:S02]  /*b220*/  LOP3.LUT R77, R20, 0xfffffff8, RZ, 0xc0, !PT ;  /* 0xfffffff8144d7812 */ /* 0x000fe400078ec0ff */
[C---:B------:R-:W-:Y:S02]  /*b230*/  IADD3 R13, P4, R14.reuse, 0x2000, RZ ;  /* 0x000020000e0d7810 */ /* 0x040fe40007f9e0ff */
[C---:B------:R-:W-:Y:S02]  /*b240*/  IADD3 R25, P5, R14.reuse, 0x3000, RZ ;  /* 0x000030000e197810 */ /* 0x040fe40007fbe0ff */
[----:B------:R-:W-:Y:S01]  /*b250*/  IADD3 R29, P6, R14, 0x4000, RZ ;  /* 0x000040000e1d7810 */ /* 0x000fe20007fde0ff */
[----:B------:R-:W-:Y:S01]  /*b260*/  UIMAD UR18, UR4, UR13, UR18 ;  /* 0x0000000d041272a4 */ /* 0x000fe2000f8e0212 */
[----:B------:R-:W-:Y:S01]  /*b270*/  SHF.R.U64 R60, R60, 0x3, RZ ;  /* 0x000000033c3c7819 */ /* 0x000fe200000012ff */
[----:B------:R-:W-:Y:S01]  /*b280*/  VIADD R97, R2, 0x180 ;  /* 0x0000018002617836 */ /* 0x000fe20000000000 */
[----:B------:R-:W-:Y:S01]  /*b290*/  LOP3.LUT R64, R65, 0x380, RZ, 0xc0, !PT ;  /* 0x0000038041407812 */ /* 0x000fe200078ec0ff */
[----:B------:R-:W-:Y:S01]  /*b2a0*/  ULDC.64 UR12, c[0x0][0xae8] ;  /* 0x0002ba00000c7ab9 */ /* 0x000fe20000000a00 */
[----:B------:R-:W-:Y:S01]  /*b2b0*/  LOP3.LUT R68, R68, R69, RZ, 0x3c, !PT ;  /* 0x0000004544447212 */ /* 0x000fe200078e3cff */
[--C-:B------:R-:W-:Y:S01]  /*b2c0*/  IMAD.X R69, RZ, RZ, R15.reuse, P2 ;  /* 0x000000ffff457224 */ /* 0x100fe200010e060f */
[----:B------:R-:W-:Y:S01]  /*b2d0*/  LOP3.LUT R60, R60, R61, RZ, 0x3c, !PT ;  /* 0x0000003d3c3c7212 */ /* 0x000fe200078e3cff */
[----:B------:R-:W-:Y:S01]  /*b2e0*/  IMAD.X R61, RZ, RZ, R15, P0 ;  /* 0x000000ffff3d7224 */ /* 0x000fe200000e060f */
[----:B--2---:R-:W-:Y:S01]  /*b2f0*/  ISETP.NE.AND P2, PT, R82, 0x1, PT ;  /* 0x000000015200780c */ /* 0x004fe20003f45270 */
[----:B------:R-:W5:Y:S01]  /*b300*/  LD.E.128 R32, desc[UR50][R32.64] ;  /* 0x0000003220207980 */ /* 0x000f62000c101d00 */
[----:B------:R-:W-:-:S02]  /*b310*/  SHF.R.U64 R64, R64, 0x3, RZ ;  /* 0x0000000340407819 */ /* 0x000fc400000012ff */
[----:B------:R-:W-:Y:S01]  /*b320*/  ISETP.GE.AND P0, PT, R192, UR14, PT ;  /* 0x0000000ec0007c0c */ /* 0x000fe2000bf06270 */
[----:B------:R-:W5:Y:S01]  /*b330*/  LD.E.128 R36, desc[UR50][R36.64] ;  /* 0x0000003224247980 */ /* 0x000f62000c101d00 */
[----:B------:R-:W-:Y:S01]  /*b340*/  LOP3.LUT R64, R64, R65, RZ, 0x3c, !PT ;  /* 0x0000004140407212 */ /* 0x000fe200078e3cff */
[----:B------:R-:W-:Y:S01]  /*b350*/  IMAD.X R65, RZ, RZ, R15, P1 ;  /* 0x000000ffff417224 */ /* 0x000fe200008e060f */
[----:B------:R-:W-:Y:S01]  /*b360*/  SEL R76, RZ, 0xffffffff, P0 ;  /* 0xffffffffff4c7807 */ /* 0x000fe20000000000 */
[----:B------:R-:W5:Y:S01]  /*b370*/  LD.E.128 R40, desc[UR50][R40.64] ;  /* 0x0000003228287980 */ /* 0x000f62000c101d00 */
[----:B------:R-:W-:Y:S02]  /*b380*/  ISETP.GE.AND P1, PT, R2, UR14, PT ;  /* 0x0000000e02007c0c */ /* 0x000fe4000bf26270 */
[----:B------:R-:W-:Y:S01]  /*b390*/  LOP3.LUT R8, R9, 0x380, RZ, 0xc0, !PT ;  /* 0x0000038009087812 */ /* 0x000fe200078ec0ff */
[----:B------:R-:W-:Y:S01]  /*b3a0*/  IMAD.SHL.U32 R76, R76, 0x2, RZ ;  /* 0x000000024c4c7824 */ /* 0x000fe200078e00ff */
[----:B------:R-:W-:Y:S01]  /*b3b0*/  SEL R21, RZ, 0x1, P1 ;  /* 0x00000001ff157807 */ /* 0x000fe20000800000 */
[----:B------:R-:W0:Y:S01]  /*b3c0*/  @P2 LDC R79, c[0x0][0xbec] ;  /* 0x0002fb00ff4f2b82 */ /* 0x000e220000000800 */
[----:B------:R-:W-:-:S02]  /*b3d0*/  ISETP.GE.AND P0, PT, R187, UR14, PT ;  /* 0x0000000ebb007c0c */ /* 0x000fc4000bf06270 */
[----:B------:R-:W-:Y:S02]  /*b3e0*/  LOP3.LUT R12, R13, 0x380, RZ, 0xc0, !PT ;  /* 0x000003800d0c7812 */ /* 0x000fe400078ec0ff */
[----:B------:R-:W-:Y:S02]  /*b3f0*/  LOP3.LUT R24, R25, 0x380, RZ, 0xc0, !PT ;  /* 0x0000038019187812 */ /* 0x000fe400078ec0ff */
[----:B------:R-:W-:Y:S01]  /*b400*/  LOP3.LUT R28, R29, 0x380, RZ, 0xc0, !PT ;  /* 0x000003801d1c7812 */ /* 0x000fe200078ec0ff */
[----:B------:R-:W1:Y:S01]  /*b410*/  @P2 LDC R81, c[0x0][0xbf0] ;  /* 0x0002fc00ff512b82 */ /* 0x000e620000000800 */
[----:B------:R-:W-:Y:S01]  /*b420*/  SHF.R.U64 R8, R8, 0x3, RZ ;  /* 0x0000000308087819 */ /* 0x000fe200000012ff */
[----:B------:R-:W-:Y:S01]  /*b430*/  UIADD3 UR11, UR11, UR18, URZ ;  /* 0x000000120b0b7290 */ /* 0x000fe2000fffe03f */
[----:B------:R-:W-:Y:S01]  /*b440*/  LOP3.LUT R21, R76, 0x2, R21, 0xe2, !PT ;  /* 0x000000024c157812 */ /* 0x000fe200078ee215 */
[----:B------:R-:W-:Y:S01]  /*b450*/  IMAD.IADD R76, R0, 0x1, -R77 ;  /* 0x00000001004c7824 */ /* 0x000fe200078e0a4d */
[----:B------:R-:W-:Y:S01]  /*b460*/  SEL R0, RZ, 0xffffffff, P0 ;  /* 0xffffffffff007807 */ /* 0x000fe20000000000 */
[----:B------:R-:W-:Y:S01]  /*b470*/  USHF.R.S32.HI UR4, URZ, 0x1f, UR9 ;  /* 0x0000001f3f047899 */ /* 0x000fe20008011409 */
[----:B------:R-:W-:Y:S01]  /*b480*/  LOP3.LUT R8, R8, R9, RZ, 0x3c, !PT ;  /* 0x0000000908087212 */ /* 0x000fe200078e3cff */
[----:B------:R-:W-:Y:S01]  /*b490*/  IMAD.X R9, RZ, RZ, R15, P3 ;  /* 0x000000ffff097224 */ /* 0x000fe200018e060f */
[----:B------:R-:W-:Y:S01]  /*b4a0*/  IADD3 R45, P3, R14, 0x8000, RZ ;  /* 0x000080000e2d7810 */ /* 0x000fe20007f7e0ff */
[----:B------:R-:W-:Y:S01]  /*b4b0*/  IMAD.SHL.U32 R0, R0, 0x4, RZ ;  /* 0x0000000400007824 */ /* 0x000fe200078e00ff */
[----:B------:R-:W-:Y:S01]  /*b4c0*/  SHF.R.U64 R12, R12, 0x3, RZ ;  /* 0x000000030c0c7819 */ /* 0x000fe200000012ff */
[----:B------:R-:W5:Y:S01]  /*b4d0*/  LD.E.128 R60, desc[UR50][R60.64] ;  /* 0x000000323c3c7980 */ /* 0x000f62000c101d00 */
[----:B------:R-:W-:-:S02]  /*b4e0*/  LOP3.LUT R44, R45, 0x380, RZ, 0xc0, !PT ;  /* 0x000003802d2c7812 */ /* 0x000fc400078ec0ff */
[----:B------:R-:W-:Y:S01]  /*b4f0*/  LOP3.LUT R21, R0, 0x4, R21, 0xe2, !PT ;  /* 0x0000000400157812 */ /* 0x000fe200078ee215 */
[----:B------:R-:W-:Y:S01]  /*b500*/  IMAD R0, R76, 0x20, R3 ;  /* 0x000000204c007824 */ /* 0x000fe200078e0203 */
[----:B------:R-:W-:Y:S01]  /*b510*/  SHF.R.U64 R24, R24, 0x3, RZ ;  /* 0x0000000318187819 */ /* 0x000fe200000012ff */
[----:B------:R-:W5:Y:S01]  /*b520*/  LD.E.128 R64, desc[UR50][R64.64] ;  /* 0x0000003240407980 */ /* 0x000f62000c101d00 */
[----:B------:R-:W-:Y:S02]  /*b530*/  SHF.R.U64 R28, R28, 0x3, RZ ;  /* 0x000000031c1c7819 */ /* 0x000fe400000012ff */
[----:B------:R-:W-:Y:S01]  /*b540*/  SHF.R.U64 R44, R44, 0x3, RZ ;  /* 0x000000032c2c7819 */ /* 0x000fe200000012ff */
[----:B------:R-:W-:Y:S01]  /*b550*/  UIMAD.WIDE.U32 UR10, UR44, UR12, UR10 ;  /* 0x0000000c2c0a72a5 */ /* 0x000fe2000f8e000a */
[----:B------:R-:W-:Y:S01]  /*b560*/  ISETP.GE.AND P1, PT, R89, UR14, PT ;  /* 0x0000000e59007c0c */ /* 0x000fe2000bf26270 */
[----:B------:R-:W-:Y:S01]  /*b570*/  VIADD R80, R0, UR45 ;  /* 0x0000002d00507c36 */ /* 0x000fe20008000000 */
        /* <DEDUP_REMOVED lines=9> */
[----:B------:R-:W-:Y:S01]  /*b610*/  UIMAD UR11, UR44, UR13, UR11 ;  /* 0x0000000d2c0b72a4 */ /* 0x000fe2000f8e020b */
[----:B------:R-:W-:Y:S01]  /*b620*/  IADD3 R53, P5, R14, 0xa000, RZ ;  /* 0x0000a0000e357810 */ /* 0x000fe20007fbe0ff */
[----:B0-----:R-:W-:Y:S01]  /*b630*/  @P2 IMAD.HI.U32 R0, R80, R79, RZ ;  /* 0x0000004f50002227 */ /* 0x001fe200078e00ff */
[C---:B------:R-:W-:Y:S01]  /*b640*/  IADD3 R57, P6, R14.reuse, 0xb000, RZ ;  /* 0x0000b0000e397810 */ /* 0x040fe20007fde0ff */
[----:B------:R-:W-:Y:S01]  /*b650*/  ULDC.64 UR12, c[0x0][0xaf0] ;  /* 0x0002bc00000c7ab9 */ /* 0x000fe20000000a00 */
[----:B------:R-:W-:Y:S01]  /*b660*/  IADD3 R7, P3, R14, 0xf000, RZ ;  /* 0x0000f0000e077810 */ /* 0x000fe20007f7e0ff */
[----:B------:R-:W5:Y:S01]  /*b670*/  LD.E.128 R8, desc[UR50][R8.64] ;  /* 0x0000003208087980 */ /* 0x000f62000c101d00 */
[----:B------:R-:W-:Y:S01]  /*b680*/  SEL R20, RZ, 0xffffffff, P1 ;  /* 0xffffffffff147807 */ /* 0x000fe20000800000 */
[----:B------:R-:W-:Y:S01]  /*b690*/  UIMAD UR4, UR4, UR12, URZ ;  /* 0x0000000c040472a4 */ /* 0x000fe2000f8e023f */
[----:B------:R-:W-:-:S02]  /*b6a0*/  ISETP.GE.AND P0, PT, R87, UR14, PT ;  /* 0x0000000e57007c0c */ /* 0x000fc4000bf06270 */
[----:B------:R-:W-:Y:S01]  /*b6b0*/  LOP3.LUT R5, R14, 0x380, RZ, 0xc0, !PT ;  /* 0x000003800e057812 */ /* 0x000fe200078ec0ff */
[----:B------:R-:W-:Y:S01]  /*b6c0*/  IMAD.MOV.U32 R77, RZ, RZ, R80 ;  /* 0x000000ffff4d7224 */ /* 0x000fe200078e0050 */
[----:B------:R-:W-:Y:S01]  /*b6d0*/  LOP3.LUT R48, R49, 0x380, RZ, 0xc0, !PT ;  /* 0x0000038031307812 */ /* 0x000fe200078ec0ff */
[----:B------:R-:W5:Y:S01]  /*b6e0*/  LD.E.128 R24, desc[UR50][R24.64] ;  /* 0x0000003218187980 */ /* 0x000f62000c101d00 */
[----:B------:R-:W-:Y:S02]  /*b6f0*/  LOP3.LUT R52, R53, 0x380, RZ, 0xc0, !PT ;  /* 0x0000038035347812 */ /* 0x000fe400078ec0ff */
[----:B------:R-:W-:Y:S01]  /*b700*/  LOP3.LUT R56, R57, 0x380, RZ, 0xc0, !PT ;  /* 0x0000038039387812 */ /* 0x000fe200078ec0ff */
[----:B------:R-:W-:Y:S01]  /*b710*/  IMAD.SHL.U32 R76, R20, 0x8, RZ ;  /* 0x00000008144c7824 */ /* 0x000fe200078e00ff */
[----:B------:R-:W-:Y:S01]  /*b720*/  LOP3.LUT R6, R7, 0x380, RZ, 0xc0, !PT ;  /* 0x0000038007067812 */ /* 0x000fe200078ec0ff */
[----:B------:R-:W-:Y:S01]  /*b730*/  UIMAD.WIDE.U32 UR10, UR9, UR12, UR10 ;  /* 0x0000000c090a72a5 */ /* 0x000fe2000f8e000a */
[----:B------:R-:W-:Y:S01]  /*b740*/  SEL R20, RZ, 0xffffffff, P0 ;  /* 0xffffffffff147807 */ /* 0x000fe20000000000 */
[----:B------:R-:W-:Y:S01]  /*b750*/  UIMAD UR4, UR9, UR13, UR4 ;  /* 0x0000000d090472a4 */ /* 0x000fe2000f8e0204 */
[----:B-1----:R-:W-:Y:S01]  /*b760*/  @P2 SHF.R.U32.HI R77, RZ, R81, R0 ;  /* 0x00000051ff4d2219 */ /* 0x002fe20000011600 */
[----:B------:R-:W-:Y:S01]  /*b770*/  IMAD.X R73, RZ, RZ, R15, P3 ;  /* 0x000000ffff497224 */ /* 0x000fe200018e060f */
[----:B------:R-:W-:Y:S01]  /*b780*/  SHF.R.U64 R48, R48, 0x3, RZ ;  /* 0x0000000330307819 */ /* 0x000fe200000012ff */
        /* <DEDUP_REMOVED lines=8> */
[----:B------:R-:W-:Y:S01]  /*b810*/  IMAD.SHL.U32 R83, R20, 0x10, RZ ;  /* 0x0000001014537824 */ /* 0x000fe200078e00ff */
[--C-:B------:R-:W-:Y:S01]  /*b820*/  SHF.R.S32.HI R78, RZ, 0x1f, R77.reuse ;  /* 0x0000001fff4e7819 */ /* 0x100fe2000001144d */
        /* <DEDUP_REMOVED lines=11> */
[----:B------:R-:W-:Y:S01]  /*b8e0*/  LOP3.LUT R72, R6, R7, RZ, 0x3c, !PT ;  /* 0x0000000706487212 */ /* 0x000fe200078e3cff */
[----:B------:R-:W-:Y:S01]  /*b8f0*/  IMAD.U32 R21, RZ, RZ, UR11 ;  /* 0x0000000bff157e24 */ /* 0x000fe2000f8e00ff */
[----:B------:R-:W-:Y:S01]  /*b900*/  ULDC.64 UR10, c[0x0][0xae0] ;  /* 0x0002b800000a7ab9 */ /* 0x000fe20000000a00 */
[----:B------:R-:W-:Y:S01]  /*b910*/  SEL R0, RZ, 0xffffffff, P0 ;  /* 0xffffffffff007807 */ /* 0x000fe20000000000 */
[----:B------:R-:W-:Y:S01]  /*b920*/  IMAD R79, R82, R79, R80 ;  /* 0x0000004f524f7224 */ /* 0x000fe200078e0250 */
[----:B------:R-:W5:Y:S01]  /*b930*/  LD.E.128 R4, desc[UR50][R4.64] ;  /* 0x0000003204047980 */ /* 0x000f62000c101d00 */
[----:B------:R-:W-:Y:S01]  /*b940*/  IMAD R78, R78, UR10, RZ ;  /* 0x0000000a4e4e7c24 */ /* 0x000fe2000f8e02ff */
[----:B------:R-:W-:Y:S01]  /*b950*/  LOP3.LUT R76, R83, 0x10, R76, 0xe2, !PT ;  /* 0x00000010534c7812 */ /* 0x000fe200078ee24c */
[----:B------:R-:W-:Y:S01]  /*b960*/  IMAD.U32 R21, RZ, RZ, UR4 ;  /* 0x00000004ff157e24 */ /* 0x000fe2000f8e00ff */
[----:B------:R-:W5:Y:S01]  /*b970*/  LD.E.128 R12, desc[UR50][R12.64] ;  /* 0x000000320c0c7980 */ /* 0x000f62000c101d00 */
[----:B------:R-:W-:Y:S01]  /*b980*/  IMAD.SHL.U32 R83, R0, 0x20, RZ ;  /* 0x0000002000537824 */ /* 0x000fe200078e00ff */
[----:B------:R-:W-:Y:S01]  /*b990*/  ISETP.GE.AND P0, PT, R97, UR14, PT ;  /* 0x0000000e61007c0c */ /* 0x000fe2000bf06270 */
[----:B------:R-:W-:Y:S01]  /*b9a0*/  IMAD R81, R77, UR11, R78 ;  /* 0x0000000b4d517c24 */ /* 0x000fe2000f8e024e */
[----:B------:R-:W5:Y:S01]  /*b9b0*/  LD.E.128 R48, desc[UR50][R48.64] ;  /* 0x0000003230307980 */ /* 0x000f62000c101d00 */
[----:B------:R-:W-:-:S03]  /*b9c0*/  SHF.R.S32.HI R78, RZ, 0x1f, R79 ;  /* 0x0000001fff4e7819 */ /* 0x000fc6000001144f */
[----:B------:R-:W5:Y:S01]  /*b9d0*/  LD.E.128 R52, desc[UR50][R52.64] ;  /* 0x0000003234347980 */ /* 0x000f62000c101d00 */
[----:B------:R-:W-:Y:S01]  /*b9e0*/  IMAD.WIDE.U32 R20, R77, UR10, R20 ;  /* 0x0000000a4d147c25 */ /* 0x000fe2000f8e0014 */
[----:B------:R-:W-:Y:S02]  /*b9f0*/  ULDC.64 UR10, c[0x0][0xad8] ;  /* 0x0002b600000a7ab9 */ /* 0x000fe40000000a00 */
        /* <DEDUP_REMOVED lines=11> */
[----:B------:R-:W-:Y:S01]  /*bab0*/  IMAD.IADD R21, R21, 0x1, R81 ;  /* 0x0000000115157824 */ /* 0x000fe200078e0251 */
[----:B------:R-:W-:Y:S01]  /*bac0*/  SEL R77, RZ, 0x40, P0 ;  /* 0x00000040ff4d7807 */ /* 0x000fe20000000000 */
[----:B------:R-:W-:Y:S01]  /*bad0*/  IMAD R78, R78, UR10, RZ ;  /* 0x0000000a4e4e7c24 */ /* 0x000fe2000f8e02ff */
[----:B------:R-:W-:Y:S01]  /*bae0*/  ISETP.GE.AND P0, PT, R95, UR14, PT ;  /* 0x0000000e5f007c0c */ /* 0x000fe2000bf06270 */
[----:B------:R-:W-:-:S02]  /*baf0*/  IMAD R93, R82, UR8, RZ ;  /* 0x00000008525d7c24 */ /* 0x000fc4000f8e02ff */
[----:B------:R-:W-:Y:S01]  /*bb00*/  VIADD R90, R3, UR45 ;  /* 0x0000002d035a7c36 */ /* 0x000fe20008000000 */
        /* <DEDUP_REMOVED lines=12> */
[----:B0-----:R0:W1:Y:S02]  /*bbd0*/  SHFL.IDX PT, R20, R86, RZ, 0x181f ;  /* 0x00181fff56147589 */ /* 0x00106400000e0000 */
[----:B------:R-:W-:Y:S02]  /*bbe0*/  SYNCS.ARRIVE.TRANS64.RED.A1T0 RZ, [UR4], RZ ;  /* 0x000000ffffff79a7 */ /* 0x000fe40008100404 */
        /* <DEDUP_REMOVED lines=11> */
[-C--:B-1----:R-:W-:Y:S01]  /*bca0*/  @!P1 LEA R76, P2, R192, R20.reuse, 0x1 ;  /* 0x00000014c04c9211 */ /* 0x082fe200078408ff */
[----:B--2---:R-:W-:Y:S02]  /*bcb0*/  @!P0 IMAD.WIDE R78, R2, 0x2, R20 ;  /* 0x00000002024e8825 */ /* 0x004fe400078e0214 */
[----:B------:R-:W-:Y:S02]  /*bcc0*/  @!P4 LEA R80, P5, R187, R20, 0x1 ;  /* 0x00000014bb50c211 */ /* 0x000fe400078a08ff */
[----:B------:R-:W-:Y:S01]  /*bcd0*/  @!P1 LEA.HI.X R77, R192, R21, R152, 0x1, P2 ;  /* 0x00000015c04d9211 */ /* 0x000fe200010f0c98 */
[----:B-----5:R1:W-:Y:S01]  /*bce0*/  @!P0 ST.E.128 desc[UR50][R78.64], R4 ;  /* 0x000000044e008985 */ /* 0x0203e2000c101d32 */
[----:B------:R-:W-:Y:S02]  /*bcf0*/  ISETP.GE.AND P2, PT, R87, UR14, PT ;  /* 0x0000000e57007c0c */ /* 0x000fe4000bf46270 */
[----:B------:R-:W-:Y:S01]  /*bd00*/  LOP3.LUT P0, RZ, R0, 0x40, RZ, 0xc0, !PT ;  /* 0x0000004000ff7812 */ /* 0x000fe2000780c0ff */
[----:B------:R2:W-:Y:S01]  /*bd10*/  @!P1 ST.E.128 desc[UR50][R76.64], R12 ;  /* 0x0000000c4c009985 */ /* 0x0005e2000c101d32 */
[----:B------:R-:W-:-:S02]  /*bd20*/  ISETP.GE.AND P1, PT, R91, UR14, PT ;  /* 0x0000000e5b007c0c */ /* 0x000fc4000bf26270 */
[-C--:B------:R-:W-:Y:S02]  /*bd30*/  @!P3 LEA R82, P6, R89, R20.reuse, 0x1 ;  /* 0x000000145952b211 */ /* 0x080fe400078c08ff */
[-C--:B------:R-:W-:Y:S02]  /*bd40*/  @!P4 LEA.HI.X R81, R187, R21.reuse, R81, 0x1, P5 ;  /* 0x00000015bb51c211 */ /* 0x080fe400028f0c51 */
[-C--:B------:R-:W-:Y:S02]  /*bd50*/  @!P3 LEA.HI.X R83, R89, R21.reuse, R83, 0x1, P6 ;  /* 0x000000155953b211 */ /* 0x080fe400030f0c53 */
[----:B------:R-:W-:Y:S01]  /*bd60*/  LOP3.LUT P6, RZ, R3, 0x80, RZ, 0xc0, !PT ;  /* 0x0000008003ff7812 */ /* 0x000fe200078cc0ff */
[----:B------:R3:W-:Y:S01]  /*bd70*/  @!P4 ST.E.128 desc[UR50][R80.64], R28 ;  /* 0x0000001c5000c985 */ /* 0x0007e2000c101d32 */
[C---:B------:R-:W-:Y:S02]  /*bd80*/  @!P2 LEA R84, P5, R87.reuse, R20, 0x1 ;  /* 0x000000145754a211 */ /* 0x040fe400078a08ff */
[----:B-1----:R-:W-:Y:S01]  /*bd90*/  SHF.R.S32.HI R5, RZ, 0x1f, R91 ;  /* 0x0000001fff057819 */ /* 0x002fe2000001145b */
        /* <DEDUP_REMOVED lines=14> */
.L_x_7678:
[----:B------:R-:W-:Y:S05]  /*be80*/  BSYNC B1 ;  /* 0x0000000000017941 */ /* 0x000fea0003800000 */
.L_x_7677:
        /* <DEDUP_REMOVED lines=9> */
[----:B------:R-:W-:Y:S02]  /*bf20*/  ISETP.GE.AND P1, PT, R87, UR14, PT ;  /* 0x0000000e57007c0c */ /* 0x000fe4000bf26270 */
[----:B------:R-:W-:-:S02]  /*bf30*/  SHF.R.S32.HI R15, RZ, 0x1f, R187 ;  /* 0x0000001fff0f7819 */ /* 0x000fc400000114bb */
[----:B--2---:R-:W-:Y:S01]  /*bf40*/  SHF.R.S32.HI R21, RZ, 0x1f, R89 ;  /* 0x0000001fff157819 */ /* 0x004fe20000011459 */
[----:B0---4-:R-:W-:Y:S02]  /*bf50*/  @!P0 IMAD.WIDE R6, R2, 0x2, R4 ;  /* 0x0000000202068825 */ /* 0x011fe400078e0204 */
[CC--:B------:R-:W-:Y:S02]  /*bf60*/  @!P4 LEA R12, P5, R192.reuse, R4.reuse, 0x1 ;  /* 0x00000004c00cc211 */ /* 0x0c0fe400078a08ff */
[-C--:B------:R-:W-:Y:S01]  /*bf70*/  @!P3 LEA R14, P6, R187, R4.reuse, 0x1 ;  /* 0x00000004bb0eb211 */ /* 0x080fe200078c08ff */
[----:B------:R0:W-:Y:S01]  /*bf80*/  @!P0 ST.E.128 desc[UR50][R6.64], R8 ;  /* 0x0000000806008985 */ /* 0x0001e2000c101d32 */
[----:B------:R-:W-:Y:S02]  /*bf90*/  ISETP.GE.AND P0, PT, R91, UR14, PT ;  /* 0x0000000e5b007c0c */ /* 0x000fe4000bf06270 */
[----:B------:R-:W-:Y:S02]  /*bfa0*/  @!P4 LEA.HI.X R13, R192, R5, R152, 0x1, P5 ;  /* 0x00000005c00dc211 */ /* 0x000fe400028f0c98 */
[----:B-1----:R-:W-:-:S02]  /*bfb0*/  @!P2 LEA R20, P5, R89, R4, 0x1 ;  /* 0x000000045914a211 */ /* 0x002fc400078a08ff */
        /* <DEDUP_REMOVED lines=25> */
.L_x_7676:
        /* <DEDUP_REMOVED lines=44> */
[----:B------:R-:W-:Y:S01]  /*c410*/  UIADD3 UR4, UR40, 0x28c20, URZ ;  /* 0x00028c2028047890 */ /* 0x000fe2000fffe03f */
[----:B------:R-:W-:Y:S01]  /*c420*/  IMAD R7, R7, UR14, R4 ;  /* 0x0000000e07077c24 */ /* 0x000fe2000f8e0204 */
[----:B------:R-:W-:Y:S01]  /*c430*/  SHF.R.S32.HI R162, RZ, 0x1f, R209 ;  /* 0x0000001fffa27819 */ /* 0x000fe200000114d1 */
[----:B------:R-:W-:Y:S01]  /*c440*/  IMAD R0, R0, UR12, RZ ;  /* 0x0000000c00007c24 */ /* 0x000fe2000f8e02ff */
[----:B------:R-:W-:Y:S01]  /*c450*/  UPRMT UR4, URZ, 0x654, UR4 ;  /* 0x000006543f047896 */ /* 0x000fe20008000004 */
[----:B------:R-:W-:Y:S01]  /*c460*/  IMAD.U32 R4, RZ, RZ, UR10 ;  /* 0x0000000aff047e24 */ /* 0x000fe2000f8e00ff */
[----:B------:R-:W-:Y:S01]  /*c470*/  ULDC.64 UR10, c[0x0][0xb28] ;  /* 0x0002ca00000a7ab9 */ /* 0x000fe20000000a00 */
[C---:B------:R-:W-:Y:S01]  /*c480*/  IMAD R9, R3.reuse, UR13, R0 ;  /* 0x0000000d03097c24 */ /* 0x040fe2000f8e0200 */
[----:B------:R-:W-:Y:S01]  /*c490*/  SHF.R.S32.HI R0, RZ, 0x1f, R7 ;  /* 0x0000001fff007819 */ /* 0x000fe20000011407 */
[----:B------:R-:W-:Y:S01]  /*c4a0*/  IMAD.WIDE.U32 R4, R3, UR12, R4 ;  /* 0x0000000c03047c25 */ /* 0x000fe2000f8e0004 */
[----:B------:R-:W-:-:S02]  /*c4b0*/  SHF.R.S32.HI R163, RZ, 0x1f, R210 ;  /* 0x0000001fffa37819 */ /* 0x000fc400000114d2 */
        /* <DEDUP_REMOVED lines=39> */
[----:B0-----:R-:W-:-:S04]  /*c730*/  @!P1 LEA R4, P2, R223, R12, 0x2 ;  /* 0x0000000cdf049211 */ /* 0x001fc800078410ff */
[----:B------:R-:W-:Y:S02]  /*c740*/  @!P1 LEA.HI.X R5, R223, R11, R174, 0x2, P2 ;  /* 0x0000000bdf059211 */ /* 0x000fe400010f14ae */
[----:B------:R-:W-:-:S03]  /*c750*/  ISETP.GE.AND P2, PT, R217, UR4, PT ;  /* 0x00000004d9007c0c */ /* 0x000fc6000bf46270 */
[----:B------:R0:W-:Y:S01]  /*c760*/  @!P1 ST.E.64 desc[UR50][R4.64], R28 ;  /* 0x0000001c04009985 */ /* 0x0001e2000c101b32 */
[----:B------:R-:W-:-:S03]  /*c770*/  ISETP.GE.AND P1, PT, R218, UR4, PT ;  /* 0x00000004da007c0c */ /* 0x000fc6000bf26270 */
[----:B------:R1:W-:Y:S01]  /*c780*/  @!P0 ST.E.64 desc[UR50][R6.64], R32 ;  /* 0x0000002006008985 */ /* 0x0003e2000c101b32 */
[----:B------:R-:W-:Y:S02]  /*c790*/  ISETP.GE.AND P0, PT, R219, UR4, PT ;  /* 0x00000004db007c0c */ /* 0x000fe4000bf06270 */
[CC--:B0-----:R-:W-:Y:S02]  /*c7a0*/  @!P3 LEA R4, P5, R221.reuse, R12.reuse, 0x2 ;  /* 0x0000000cdd04b211 */ /* 0x0c1fe400078a10ff */
[CC--:B-1----:R-:W-:Y:S02]  /*c7b0*/  @!P4 LEA R6, P6, R220.reuse, R12.reuse, 0x2 ;  /* 0x0000000cdc06c211 */ /* 0x0c2fe400078c10ff */
[-C--:B------:R-:W-:Y:S02]  /*c7c0*/  @!P3 LEA.HI.X R5, R221, R11.reuse, R14, 0x2, P5 ;  /* 0x0000000bdd05b211 */ /* 0x080fe400028f140e */
[----:B------:R-:W-:Y:S02]  /*c7d0*/  @!P4 LEA.HI.X R7, R220, R11, R173, 0x2, P6 ;  /* 0x0000000bdc07c211 */ /* 0x000fe400030f14ad */
[----:B------:R-:W-:Y:S01]  /*c7e0*/  @!P2 LEA R8, P6, R217, R12, 0x2 ;  /* 0x0000000cd908a211 */ /* 0x000fe200078c10ff */
[----:B------:R0:W-:Y:S01]  /*c7f0*/  @!P3 ST.E.64 desc[UR50][R4.64], R36 ;  /* 0x000000240400b985 */ /* 0x0001e2000c101b32 */
[----:B------:R-:W-:-:S02]  /*c800*/  ISETP.GE.AND P3, PT, R216, UR4, PT ;  /* 0x00000004d8007c0c */ /* 0x000fc4000bf66270 */
[-C--:B------:R-:W-:Y:S01]  /*c810*/  @!P2 LEA.HI.X R9, R217, R11.reuse, R170, 0x2, P6 ;  /* 0x0000000bd909a211 */ /* 0x080fe200030f14aa */
[----:B------:R1:W-:Y:S01]  /*c820*/  @!P4 ST.E.64 desc[UR50][R6.64], R40 ;  /* 0x000000280600c985 */ /* 0x0003e2000c101b32 */
[CC--:B0-----:R-:W-:Y:S02]  /*c830*/  @!P0 LEA R4, P4, R219.reuse, R12.reuse, 0x2 ;  /* 0x0000000cdb048211 */ /* 0x0c1fe400078810ff */
[C---:B-1----:R-:W-:Y:S02]  /*c840*/  @!P1 LEA R6, P5, R218.reuse, R12, 0x2 ;  /* 0x0000000cda069211 */ /* 0x042fe400078a10ff */
        /* <DEDUP_REMOVED lines=9> */
[CC--:B0-----:R-:W-:Y:S02]  /*c8e0*/  @!P3 LEA R4, P6, R216.reuse, R12.reuse, 0x2 ;  /* 0x0000000cd804b211 */ /* 0x0c1fe400078c10ff */
[CC--:B-1----:R-:W-:Y:S02]  /*c8f0*/  @!P4 LEA R6, P2, R215.reuse, R12.reuse, 0x2 ;  /* 0x0000000cd706c211 */ /* 0x0c2fe400078410ff */
[-C--:B------:R-:W-:Y:S02]  /*c900*/  @!P3 LEA.HI.X R5, R216, R11.reuse, R169, 0x2, P6 ;  /* 0x0000000bd805b211 */ /* 0x080fe400030f14a9 */
[----:B--2---:R-:W-:Y:S02]  /*c910*/  @!P5 LEA R8, P6, R214, R12, 0x2 ;  /* 0x0000000cd608d211 */ /* 0x004fe400078c10ff */
        /* <DEDUP_REMOVED lines=87> */
.L_x_7681:
[----:B------:R-:W-:Y:S05]  /*ce90*/  BSYNC B1 ;  /* 0x0000000000017941 */ /* 0x000fea0003800000 */
.L_x_7680:
        /* <DEDUP_REMOVED lines=10> */
[CC--:B0-----:R-:W-:Y:S02]  /*cf40*/  @!P4 LEA R10, P3, R18.reuse, R3.reuse, 0x2 ;  /* 0x00000003120ac211 */ /* 0x0c1fe400078610ff */
[-C--:B------:R-:W-:Y:S02]  /*cf50*/  @!P2 LEA R4, P6, R223, R3.reuse, 0x2 ;  /* 0x00000003df04a211 */ /* 0x080fe400078c10ff */
[----:B--2-4-:R-:W-:Y:S02]  /*cf60*/  @!P4 LEA.HI.X R11, R18, R20, R175, 0x2, P3 ;  /* 0x00000014120bc211 */ /* 0x014fe400018f14af */
        /* <DEDUP_REMOVED lines=9> */
[----:B------:R-:W-:Y:S01]  /*d000*/  @!P0 LEA.HI.X R9, R221, R20, R14, 0x2, P6 ;  /* 0x00000014dd098211 */ /* 0x000fe200030f140e */
        /* <DEDUP_REMOVED lines=14> */
[-C--:B--2---:R-:W-:Y:S02]  /*d0f0*/  @!P0 LEA R4, P6, R217, R3.reuse, 0x2 ;  /* 0x00000003d9048211 */ /* 0x084fe400078c10ff */
[----:B------:R-:W-:Y:S01]  /*d100*/  ISETP.GE.AND P4, PT, R213, UR4, PT ;  /* 0x00000004d5007c0c */ /* 0x000fe2000bf86270 */
[----:B------:R2:W-:Y:S01]  /*d110*/  @!P5 ST.E.64 desc[UR50][R14.64], R50 ;  /* 0x000000320e00d985 */ /* 0x0005e2000c101b32 */
[----:B---3--:R-:W-:-:S02]  /*d120*/  @!P1 LEA R6, P5, R216, R3, 0x2 ;  /* 0x00000003d8069211 */ /* 0x008fc400078a10ff */
        /* <DEDUP_REMOVED lines=10> */
[CC--:B----4-:R-:W-:Y:S02]  /*d1d0*/  @!P4 LEA R12, P2, R213.reuse, R3.reuse, 0x2 ;  /* 0x00000003d50cc211 */ /* 0x0d0fe400078410ff */
[----:B------:R-:W-:Y:S02]  /*d1e0*/  ISETP.GE.AND P1, PT, R210, UR4, PT ;  /* 0x00000004d2007c0c */ /* 0x000fe4000bf26270 */
[-C--:B------:R-:W-:Y:S02]  /*d1f0*/  @!P3 LEA.HI.X R11, R214, R20.reuse, R167, 0x2, P6 ;  /* 0x00000014d60bb211 */ /* 0x080fe400030f14a7 */
[----:B------:R-:W-:Y:S02]  /*d200*/  @!P4 LEA.HI.X R13, R213, R20, R166, 0x2, P2 ;  /* 0x00000014d50dc211 */ /* 0x000fe400010f14a6 */
[----:B------:R-:W-:Y:S01]  /*d210*/  ISETP.GE.AND P2, PT, R209, UR4, PT ;  /* 0x00000004d1007c0c */ /* 0x000fe2000bf46270 */
[----:B------:R-:W-:Y:S01]  /*d220*/  @!P3 ST.E.64 desc[UR50][R10.64], R66 ;  /* 0x000000420a00b985 */ /* 0x000fe2000c101b32 */
[----:B--2---:R-:W-:-:S03]  /*d230*/  @!P5 LEA R14, P6, R212, R3, 0x2 ;  /* 0x00000003d40ed211 */ /* 0x004fc600078c10ff */
[----:B------:R2:W-:Y:S01]  /*d240*/  @!P4 ST.E.64 desc[UR50][R12.64], R70 ;  /* 0x000000460c00c985 */ /* 0x0005e2000c101b32 */
[-C--:B------:R-:W-:Y:S02]  /*d250*/  @!P5 LEA.HI.X R15, R212, R20.reuse, R165, 0x2, P6 ;  /* 0x00000014d40fd211 */ /* 0x080fe400030f14a5 */
[CC--:B0-----:R-:W-:Y:S02]  /*d260*/  @!P0 LEA R4, P4, R211.reuse, R3.reuse, 0x2 ;  /* 0x00000003d3048211 */ /* 0x0c1fe400078810ff */
[-C--:B---3--:R-:W-:Y:S01]  /*d270*/  @!P1 LEA R6, P3, R210, R3.reuse, 0x2 ;  /* 0x00000003d2069211 */ /* 0x088fe200078610ff */
        /* <DEDUP_REMOVED lines=23> */
[-C--:B---3--:R-:W-:Y:S02]  /*d3f0*/  @!P2 LEA R4, P6, R205, R3.reuse, 0x2 ;  /* 0x00000003cd04a211 */ /* 0x088fe400078c10ff */
[----:B------:R-:W-:Y:S01]  /*d400*/  ISETP.GE.AND P4, PT, R201, UR4, PT ;  /* 0x00000004c9007c0c */ /* 0x000fe2000bf86270 */
[----:B------:R3:W-:Y:S01]  /*d410*/  @!P3 ST.E.64 desc[UR50][R14.64], R98 ;  /* 0x000000620e00b985 */ /* 0x0007e2000c101b32 */
[-C--:B-1----:R-:W-:Y:S02]  /*d420*/  @!P1 LEA R6, P3, R204, R3.reuse, 0x2 ;  /* 0x00000003cc069211 */ /* 0x082fe400078610ff */
[----:B------:R-:W-:Y:S02]  /*d430*/  @!P2 LEA.HI.X R5, R205, R20, R158, 0x2, P6 ;  /* 0x00000014cd05a211 */ /* 0x000fe400030f149e */
[----:B--2---:R-:W-:-:S02]  /*d440*/  @!P0 LEA R8, P6, R203, R3, 0x2 ;  /* 0x00000003cb088211 */ /* 0x004fc400078c10ff */
[-C--:B------:R-:W-:Y:S01]  /*d450*/  @!P1 LEA.HI.X R7, R204, R20.reuse, R157, 0x2, P3 ;  /* 0x00000014cc079211 */ /* 0x080fe200018f149d */
[----:B------:R1:W-:Y:S01]  /*d460*/  @!P2 ST.E.64 desc[UR50][R4.64], R102 ;  /* 0x000000660400a985 */ /* 0x0003e2000c101b32 */
[----:B------:R-:W-:Y:S02]  /*d470*/  ISETP.GE.AND P3, PT, R200, UR4, PT ;  /* 0x00000004c8007c0c */ /* 0x000fe4000bf66270 */
[----:B------:R-:W-:Y:S01]  /*d480*/  @!P0 LEA.HI.X R9, R203, R20, R156, 0x2, P6 ;  /* 0x00000014cb098211 */ /* 0x000fe200030f149c */
[----:B------:R2:W-:Y:S01]  /*d490*/  @!P1 ST.E.64 desc[UR50][R6.64], R106 ;  /* 0x0000006a06009985 */ /* 0x0005e2000c101b32 */
[-C--:B0-----:R-:W-:Y:S02]  /*d4a0*/  @!P5 LEA R10, P1, R202, R3.reuse, 0x2 ;  /* 0x00000003ca0ad211 */ /* 0x081fe400078210ff */
[----:B----4-:R-:W-:Y:S01]  /*d4b0*/  @!P4 LEA R12, P2, R201, R3, 0x2 ;  /* 0x00000003c90cc211 */ /* 0x010fe200078410ff */
[----:B------:R0:W-:Y:S01]  /*d4c0*/  @!P0 ST.E.64 desc[UR50][R8.64], R110 ;  /* 0x0000006e08008985 */ /* 0x0001e2000c101b32 */
[----:B------:R-:W-:-:S02]  /*d4d0*/  ISETP.GE.AND P0, PT, R199, UR4, PT ;  /* 0x00000004c7007c0c */ /* 0x000fc4000bf06270 */
[-C--:B------:R-:W-:Y:S02]  /*d4e0*/  @!P5 LEA.HI.X R11, R202, R20.reuse, R155, 0x2, P1 ;  /* 0x00000014ca0bd211 */ /* 0x080fe400008f149b */
        /* <DEDUP_REMOVED lines=13> */
[-C--:B--2---:R-:W-:Y:S01]  /*d5c0*/  @!P1 LEA R6, P6, R198, R3.reuse, 0x2 ;  /* 0x00000003c6069211 */ /* 0x084fe200078c10ff */
[----:B------:R2:W-:Y:S02]  /*d5d0*/  @!P0 ST.E.64 desc[UR50][R4.64], R126 ;  /* 0x0000007e04008985 */ /* 0x0005e4000c101b32 */
[----:B0-----:R-:W-:-:S02]  /*d5e0*/  @!P4 LEA R8, P0, R197, R3, 0x2 ;  /* 0x00000003c508c211 */ /* 0x001fc400078010ff */
[-C--:B------:R-:W-:Y:S02]  /*d5f0*/  @!P1 LEA.HI.X R7, R198, R20.reuse, R21, 0x2, P6 ;  /* 0x00000014c6079211 */ /* 0x080fe400030f1415 */
[-C--:B---3--:R-:W-:Y:S02]  /*d600*/  @!P3 LEA R10, P6, R196, R3.reuse, 0x2 ;  /* 0x00000003c40ab211 */ /* 0x088fe400078c10ff */
[-C--:B------:R-:W-:Y:S01]  /*d610*/  @!P4 LEA.HI.X R9, R197, R20.reuse, R229, 0x2, P0 ;  /* 0x00000014c509c211 */ /* 0x080fe200000f14e5 */
[----:B------:R2:W-:Y:S01]  /*d620*/  @!P1 ST.E.64 desc[UR50][R6.64], R130 ;  /* 0x0000008206009985 */ /* 0x0005e2000c101b32 */
[-C--:B----4-:R-:W-:Y:S02]  /*d630*/  @!P2 LEA R12, P1, R195, R3.reuse, 0x2 ;  /* 0x00000003c30ca211 */ /* 0x090fe400078210ff */
        /* <DEDUP_REMOVED lines=14> */
.L_x_7673:
        /* <DEDUP_REMOVED lines=22> */
[----:B------:R-:W1:Y:S10]  /*d880*/  S2R R3, SR_TID.X ;  /* 0x0000000000037919 */ /* 0x000e740000002100 */
[----:B------:R-:W-:Y:S01]  /*d890*/  @!UP1 ULDC UR9, c[0x0][0xad4] ;  /* 0x0002b50000099ab9 */ /* 0x000fe20000000800 */
[----:B--2---:R-:W-:Y:S01]  /*d8a0*/  @P1 R2UR UR4, R8 ;  /* 0x00000000080412ca */ /* 0x004fe200000e0000 */
[----:B-1----:R-:W-:-:S05]  /*d8b0*/  VIADD R8, R3, 0xffffff80 ;  /* 0xffffff8003087836 */ /* 0x002fca0000000000 */
[----:B------:R-:W-:-:S07]  /*d8c0*/  ISETP.GT.AND P0, PT, R8, 0x3f, PT ;  /* 0x0000003f0800780c */ /* 0x000fce0003f04270 */
[----:B------:R-:W-:Y:S01]  /*d8d0*/  USHF.R.S32.HI UR22, URZ, 0x1f, UR4 ;  /* 0x0000001f3f167899 */ /* 0x000fe20008011404 */
[----:B0-----:R-:W-:Y:S11]  /*d8e0*/  @P2 BRA `(.L_x_7682) ;  /* 0x0000000000102947 */ /* 0x001ff60003800000 */
[----:B------:R-:W-:Y:S05]  /*d8f0*/  @!P1 BRA `(.L_x_7682) ;  /* 0x00000000000c9947 */ /* 0x000fea0003800000 */
[----:B------:R-:W2:Y:S04]  /*d900*/  LDG.E R3, desc[UR50][R4.64] ;  /* 0x0000003204037981 */ /* 0x000ea8000c1e1900 */
[----:B-----5:R-:W2:Y:S02]  /*d910*/  LDG.E R0, desc[UR50][R4.64+0x4] ;  /* 0x0000043204007981 */ /* 0x020ea4000c1e1900 */
[----:B--2---:R-:W-:-:S07]  /*d920*/  IMAD.IADD R0, R0, 0x1, -R3 ;  /* 0x0000000100007824 */ /* 0x004fce00078e0a03 */
.L_x_7682:
[----:B------:R-:W-:Y:S01]  /*d930*/  USEL UR41, UR41, URZ, !UP0 ;  /* 0x0000003f29297287 */ /* 0x000fe2000c000000 */
[----:B------:R-:W-:Y:S01]  /*d940*/  BSSY B1, `(.L_x_7683) ;  /* 0x0000039000017945 */ /* 0x000fe20003800000 */
[----:B------:R-:W-:-:S03]  /*d950*/  USEL UR42, UR42, URZ, !UP0 ;  /* 0x0000003f2a2a7287 */ /* 0x000fc6000c000000 */
[----:B------:R-:W-:Y:S09]  /*d960*/  @P0 BRA `(.L_x_7684) ;  /* 0x0000000000d80947 */ /* 0x000ff20003800000 */
        /* <DEDUP_REMOVED lines=18> */
[----:B------:R-:W-:Y:S02]  /*da90*/  UIMAD UR15, UR15, UR41, URZ ;  /* 0x000000290f0f72a4 */ /* 0x000fe4000f8e023f */
[----:B------:R-:W-:-:S02]  /*daa0*/  UIMAD.WIDE.U32 UR12, UR10, UR44, URZ ;  /* 0x0000002c0a0c72a5 */ /* 0x000fc4000f8e003f */
        /* <DEDUP_REMOVED lines=14> */
[----:B------:R-:W-:Y:S01]  /*db90*/  UIADD3.X UR8, UR8, UR19, UR22, UP1, UP2 ;  /* 0x0000001308087290 */ /* 0x000fe20008fe4416 */
[----:B------:R-:W-:Y:S01]  /*dba0*/  IMAD.U32 R5, RZ, RZ, UR21 ;  /* 0x00000015ff057e24 */ /* 0x000fe2000f8e00ff */
[--C-:B------:R-:W-:Y:S01]  /*dbb0*/  SHF.R.S32.HI R5, RZ, 0x1f, R3.reuse ;  /* 0x0000001fff057819 */ /* 0x100fe20000011403 */
[----:B------:R-:W-:Y:S01]  /*dbc0*/  IMAD.MOV R7, RZ, RZ, -R3 ;  /* 0x000000ffff077224 */ /* 0x000fe200078e0a03 */
[----:B------:R-:W-:Y:S01]  /*dbd0*/  IADD3 R4, P0, P1, R3, UR12, R4 ;  /* 0x0000000c03047c10 */ /* 0x000fe2000f91e004 */
[----:B------:R-:W-:Y:S01]  /*dbe0*/  ULDC.64 UR10, c[0x0][UR18+0x210] ;  /* 0x00008400120a7abb */ /* 0x000fe20008000a00 */
[----:B------:R-:W-:Y:S01]  /*dbf0*/  ULDC.64 UR12, c[0x0][0xba8] ;  /* 0x0002ea00000c7ab9 */ /* 0x000fe20000000a00 */
[----:B------:R-:W-:Y:S01]  /*dc00*/  IMAD R7, R9, R7, R6 ;  /* 0x0000000709077224 */ /* 0x000fe200078e0206 */
[----:B------:R-:W-:Y:S01]  /*dc10*/  IADD3.X R5, R5, UR8, R10, P0, P1 ;  /* 0x0000000805057c10 */ /* 0x000fe200087e240a */
[----:B------:R-:W-:Y:S01]  /*dc20*/  @!UP0 ULDC UR12, c[0x0][0xb50] ;  /* 0x0002d400000c8ab9 */ /* 0x000fe20000000800 */
[----:B------:R-:W-:Y:S01]  /*dc30*/  @!UP0 ULDC UR13, c[0x0][0xb54] ;  /* 0x0002d500000d8ab9 */ /* 0x000fe20000000800 */
[C---:B------:R-:W-:Y:S01]  /*dc40*/  IMAD R6, R7.reuse, UR11, RZ ;  /* 0x0000000b07067c24 */ /* 0x040fe2000f8e02ff */
[----:B------:R-:W-:Y:S01]  /*dc50*/  SHF.R.S32.HI R3, RZ, 0x1f, R7 ;  /* 0x0000001fff037819 */ /* 0x000fe20000011407 */
[----:B------:R-:W-:-:S04]  /*dc60*/  IMAD.WIDE.U32 R4, R7, UR10, R4 ;  /* 0x0000000a07047c25 */ /* 0x000fc8000f8e0004 */
[----:B------:R-:W-:Y:S01]  /*dc70*/  IMAD R3, R3, UR10, R6 ;  /* 0x0000000a03037c24 */ /* 0x000fe2000f8e0206 */
[----:B------:R-:W-:-:S03]  /*dc80*/  LEA R6, P0, R4, UR12, 0x2 ;  /* 0x0000000c04067c11 */ /* 0x000fc6000f8010ff */
[----:B------:R-:W-:-:S05]  /*dc90*/  IMAD.IADD R3, R5, 0x1, R3 ;  /* 0x0000000105037824 */ /* 0x000fca00078e0203 */
[----:B------:R-:W-:Y:S01]  /*dca0*/  LEA.HI.X R7, R4, UR13, R3, 0x2, P0 ;  /* 0x0000000d04077c11 */ /* 0x000fe200080f1403 */
[----:B------:R-:W-:-:S05]  /*dcb0*/  IMAD.MOV.U32 R3, RZ, RZ, -0x800000 ;  /* 0xff800000ff037424 */ /* 0x000fca00078e00ff */
[----:B------:R0:W-:Y:S02]  /*dcc0*/  STG.E desc[UR50][R6.64], R3 ;  /* 0x0000000306007986 */ /* 0x0001e4000c101932 */
.L_x_7684:
[----:B------:R-:W-:Y:S05]  /*dcd0*/  BSYNC B1 ;  /* 0x0000000000017941 */ /* 0x000fea0003800000 */
.L_x_7683:
[----:B------:R-:W-:-:S06]  /*dce0*/  UISETP.GT.AND UP0, UPT, UR9, 0x1, UPT ;  /* 0x000000010900788c */ /* 0x000fcc000bf04270 */
[----:B------:R-:W-:-:S13]  /*dcf0*/  PLOP3.LUT P0, PT, PT, PT, UP0, 0x80, 0x0 ;  /* 0x000000000000781c */ /* 0x000fda0003f0f008 */
[----:B------:R-:W-:Y:S05]  /*dd00*/  @P0 BRA `(.L_x_7679) ;  /* 0x00000008008c0947 */ /* 0x000fea0003800000 */
[----:B------:R-:W1:Y:S01]  /*dd10*/  LDC R11, c[0x0][0xbe8] ;  /* 0x0002fa00ff0b7b82 */ /* 0x000e620000000800 */
[----:B0-----:R-:W-:Y:S01]  /*dd20*/  SHF.R.S32.HI R3, RZ, 0x1f, R8 ;  /* 0x0000001fff037819 */ /* 0x001fe20000011408 */
[----:B------:R-:W-:Y:S01]  /*dd30*/  ULDC UR14, c[0x0][0xac8] ;  /* 0x0002b200000e7ab9 */ /* 0x000fe20000000800 */
[----:B------:R-:W-:Y:S01]  /*dd40*/  ULDC.64 UR12, c[0x0][0xaa0] ;  /* 0x0002a800000c7ab9 */ /* 0x000fe20000000a00 */
[----:B------:R-:W-:Y:S01]  /*dd50*/  ISETP.GE.AND P1, PT, R192, UR14, PT ;  /* 0x0000000ec0007c0c */ /* 0x000fe2000bf26270 */
[----:B------:R-:W-:Y:S01]  /*dd60*/  UIMAD UR10, UR22, UR12, URZ ;  /* 0x0000000c160a72a4 */ /* 0x000fe2000f8e023f */
[----:B------:R-:W-:Y:S01]  /*dd70*/  LEA.HI R6, R3, R8, RZ, 0x3 ;  /* 0x0000000803067211 */ /* 0x000fe200078f18ff */
[----:B------:R-:W-:Y:S01]  /*dd80*/  UIMAD.WIDE.U32 UR8, UR4, UR12, URZ ;  /* 0x0000000c040872a5 */ /* 0x000fe2000f8e003f */
[----:B------:R-:W-:Y:S01]  /*dd90*/  SEL R4, RZ, 0xffffffff, P1 ;  /* 0xffffffffff047807 */ /* 0x000fe20000800000 */
[----:B------:R-:W-:Y:S01]  /*dda0*/  UIMAD UR10, UR4, UR13, UR10 ;  /* 0x0000000d040a72a4 */ /* 0x000fe2000f8e020a */
[----:B------:R-:W-:Y:S01]  /*ddb0*/  LOP3.LUT R3, R6, 0xfffffff8, RZ, 0xc0, !PT ;  /* 0xfffffff806037812 */ /* 0x000fe200078ec0ff */
[C---:B------:R-:W-:Y:S01]  /*ddc0*/  VIADD R29, R2.reuse, 0xc0 ;  /* 0x000000c0021d7836 */ /* 0x040fe20000000000 */
[----:B------:R-:W-:Y:S01]  /*ddd0*/  ISETP.GE.AND P2, PT, R2, UR14, PT ;  /* 0x0000000e02007c0c */ /* 0x000fe2000bf46270 */
[----:B------:R-:W-:Y:S01]  /*dde0*/  IMAD.SHL.U32 R4, R4, 0x2, RZ ;  /* 0x0000000204047824 */ /* 0x000fe200078e00ff */
[----:B------:R-:W-:Y:S01]  /*ddf0*/  SHF.R.S32.HI R13, RZ, 0x3, R6 ;  /* 0x00000003ff0d7819 */ /* 0x000fe20000011406 */
[----:B------:R-:W-:Y:S01]  /*de00*/  IMAD.IADD R8, R8, 0x1, -R3 ;  /* 0x0000000108087824 */ /* 0x000fe200078e0a03 */
[----:B------:R-:W-:Y:S01]  /*de10*/  SEL R3, RZ, 0x1, P2 ;  /* 0x00000001ff037807 */ /* 0x000fe20001000000 */
[----:B------:R-:W-:Y:S01]  /*de20*/  UIADD3 UR9, UR9, UR10, URZ ;  /* 0x0000000a09097290 */ /* 0x000fe2000fffe03f */
[----:B------:R-:W-:Y:S01]  /*de30*/  ISETP.GE.AND P1, PT, R187, UR14, PT ;  /* 0x0000000ebb007c0c */ /* 0x000fe2000bf26270 */
[----:B------:R-:W-:Y:S01]  /*de40*/  ULDC.64 UR12, c[0x0][0xae8] ;  /* 0x0002ba00000c7ab9 */ /* 0x000fe20000000a00 */
[----:B------:R-:W-:Y:S01]  /*de50*/  LOP3.LUT R6, R4, 0x2, R3, 0xe2, !PT ;  /* 0x0000000204067812 */ /* 0x000fe200078ee203 */
[----:B------:R-:W-:Y:S01]  /*de60*/  IMAD R3, R8, 0x20, R13 ;  /* 0x0000002008037824 */ /* 0x000fe200078e020d */
[----:B------:R-:W-:Y:S01]  /*de70*/  SEL R4, RZ, 0xffffffff, P1 ;  /* 0xffffffffff047807 */ /* 0x000fe20000800000 */
[----:B------:R-:W-:Y:S01]  /*de80*/  UIMAD.WIDE.U32 UR8, UR44, UR12, UR8 ;  /* 0x0000000c2c0872a5 */ /* 0x000fe2000f8e0008 */
[----:B-1----:R-:W-:Y:S01]  /*de90*/  ISETP.NE.AND P0, PT, R11, 0x1, PT ;  /* 0x000000010b00780c */ /* 0x002fe20003f05270 */
[----:B------:R-:W-:Y:S01]  /*dea0*/  VIADD R8, R3, UR45 ;  /* 0x0000002d03087c36 */ /* 0x000fe20008000000 */
[----:B------:R-:W-:Y:S01]  /*deb0*/  ISETP.GE.AND P1, PT, R29, UR14, PT ;  /* 0x0000000e1d007c0c */ /* 0x000fe2000bf26270 */
[----:B------:R-:W-:Y:S01]  /*dec0*/  IMAD.SHL.U32 R9, R4, 0x4, RZ ;  /* 0x0000000404097824 */ /* 0x000fe200078e00ff */
[----:B------:R-:W-:Y:S01]  /*ded0*/  ULDC.64 UR10, c[0x0][0xaf0] ;  /* 0x0002bc00000a7ab9 */ /* 0x000fe20000000a00 */
[----:B------:R-:W-:Y:S01]  /*dee0*/  UIMAD UR9, UR44, UR13, UR9 ;  /* 0x0000000d2c0972a4 */ /* 0x000fe2000f8e0209 */
[----:B------:R-:W-:Y:S01]  /*def0*/  IMAD.MOV.U32 R3, RZ, RZ, R8 ;  /* 0x000000ffff037224 */ /* 0x000fe200078e0008 */
[----:B------:R-:W-:Y:S01]  /*df00*/  UIMAD UR42, UR42, UR10, URZ ;  /* 0x0000000a2a2a72a4 */ /* 0x000fe2000f8e023f */
[C---:B------:R-:W-:Y:S01]  /*df10*/  VIADD R33, R2.reuse, 0x100 ;  /* 0x0000010002217836 */ /* 0x040fe20000000000 */
[----:B------:R-:W-:Y:S01]  /*df20*/  UIMAD.WIDE.U32 UR8, UR41, UR10, UR8 ;  /* 0x0000000a290872a5 */ /* 0x000fe2000f8e0008 */
[----:B------:R-:W-:Y:S01]  /*df30*/  LOP3.LUT R6, R9, 0x4, R6, 0xe2, !PT ;  /* 0x0000000409067812 */ /* 0x000fe200078ee206 */
[----:B------:R-:W-:Y:S01]  /*df40*/  UIMAD UR4, UR41, UR11, UR42 ;  /* 0x0000000b290472a4 */ /* 0x000fe2000f8e022a */
[C---:B------:R-:W-:Y:S01]  /*df50*/  VIADD R35, R2.reuse, 0x140 ;  /* 0x0000014002237836 */ /* 0x040fe20000000000 */
[----:B------:R-:W0:Y:S01]  /*df60*/  @P0 LDC R5, c[0x0][0xbec] ;  /* 0x0002fb00ff050b82 */ /* 0x000e220000000800 */
[----:B------:R-:W-:Y:S01]  /*df70*/  VIADD R27, R2, 0x180 ;  /* 0x00000180021b7836 */ /* 0x000fe20000000000 */
[----:B------:R-:W-:Y:S01]  /*df80*/  UIADD3 UR4, UR9, UR4, URZ ;  /* 0x0000000409047290 */ /* 0x000fe2000fffe03f */
[----:B-----5:R-:W-:Y:S01]  /*df90*/  IMAD R25, R0, R11, RZ ;  /* 0x0000000b00197224 */ /* 0x020fe200078e02ff */
[----:B------:R-:W-:Y:S01]  /*dfa0*/  BSSY B1, `(.L_x_7685) ;  /* 0x0000055000017945 */ /* 0x000fe20003800000 */
[----:B------:R-:W-:Y:S01]  /*dfb0*/  VIADD R26, R13, UR45 ;  /* 0x0000002d0d1a7c36 */ /* 0x000fe20008000000 */
[----:B------:R-:W-:Y:S01]  /*dfc0*/  SHF.R.S32.HI R30, RZ, 0x1f, R187 ;  /* 0x0000001fff1e7819 */ /* 0x000fe200000114bb */
[----:B------:R-:W-:Y:S01]  /*dfd0*/  VIADD R31, R2, 0x1c0 ;  /* 0x000001c0021f7836 */ /* 0x000fe20000000000 */
[----:B------:R-:W1:Y:S01]  /*dfe0*/  @P0 LDC R7, c[0x0][0xbf0] ;  /* 0x0002fc00ff070b82 */ /* 0x000e620000000800 */
[----:B------:R-:W-:-:S02]  /*dff0*/  SHF.R.S32.HI R28, RZ, 0x1f, R27 ;  /* 0x0000001fff1c7819 */ /* 0x000fc4000001141b */
[----:B------:R-:W-:Y:S02]  /*e000*/  SHF.R.S32.HI R32, RZ, 0x1f, R29 ;  /* 0x0000001fff207819 */ /* 0x000fe4000001141d */
[----:B------:R-:W-:Y:S02]  /*e010*/  SHF.R.S32.HI R34, RZ, 0x1f, R31 ;  /* 0x0000001fff227819 */ /* 0x000fe4000001141f */
[----:B------:R-:W-:Y:S02]  /*e020*/  SHF.R.S32.HI R36, RZ, 0x1f, R35 ;  /* 0x0000001fff247819 */ /* 0x000fe40000011423 */
[----:B------:R-:W-:Y:S02]  /*e030*/  SHF.R.S32.HI R37, RZ, 0x1f, R33 ;  /* 0x0000001fff257819 */ /* 0x000fe40000011421 */
[----:B------:R-:W-:Y:S01]  /*e040*/  SHF.R.S32.HI R38, RZ, 0x1f, R192 ;  /* 0x0000001fff267819 */ /* 0x000fe200000114c0 */
[----:B0-----:R-:W-:Y:S01]  /*e050*/  @P0 IMAD.HI.U32 R4, R8, R5, RZ ;  /* 0x0000000508040227 */ /* 0x001fe200078e00ff */
[----:B------:R-:W-:-:S02]  /*e060*/  SEL R5, RZ, 0xffffffff, P1 ;  /* 0xffffffffff057807 */ /* 0x000fc40000800000 */
        /* <DEDUP_REMOVED lines=72> */
.L_x_7686:
[----:B------:R-:W-:Y:S05]  /*e4f0*/  BSYNC B1 ;  /* 0x0000000000017941 */ /* 0x000fea0003800000 */
.L_x_7685:
        /* <DEDUP_REMOVED lines=36> */
.L_x_7679:
[----:B------:R-:W-:Y:S05]  /*e740*/  BSYNC B0 ;  /* 0x0000000000007941 */ /* 0x000fea0003800000 */
.L_x_7672:
[----:B------:R-:W-:Y:S02]  /*e750*/  ULDC UR4, c[0x0][0xc3c] ;  /* 0x00030f0000047ab9 */ /* 0x000fe40000000800 */
[----:B------:R-:W-:-:S06]  /*e760*/  UISETP.GE.AND UP0, UPT, UR7, UR4, UPT ;  /* 0x000000040700728c */ /* 0x000fcc000bf06270 */
[----:B------:R-:W-:-:S13]  /*e770*/  PLOP3.LUT P0, PT, PT, PT, UP0, 0x80, 0x0 ;  /* 0x000000000000781c */ /* 0x000fda0003f0f008 */
[----:B------:R-:W-:Y:S05]  /*e780*/  @!P0 BRA `(.L_x_7687) ;  /* 0xffffff2800cc8947 */ /* 0x000fea000383ffff */
[----:B------:R-:W-:Y:S05]  /*e790*/  EXIT ;  /* 0x000000000000794d */ /* 0x000fea0003800000 */
.L_x_7617:
        /* <DEDUP_REMOVED lines=16> */
.L_x_7688:
        /* <DEDUP_REMOVED lines=43> */
.L_x_7692:
        /* <DEDUP_REMOVED lines=35> */
.L_x_7690:
        /* <DEDUP_REMOVED lines=13> */
.L_x_7693:
        /* <DEDUP_REMOVED lines=62> */
.L_x_7694:
        /* <DEDUP_REMOVED lines=61> */
.L_x_7695:
[----:B------:R-:W-:-:S05]  /*f600*/  LOP3.LUT R25, RZ, R2, RZ, 0x33, !PT ;  /* 0x00000002ff197212 */ /* 0x000fca00078e33ff */
[----:B------:R-:W-:Y:S01]  /*f610*/  IMAD.IADD R25, R6, 0x1, R25 ;  /* 0x0000000106197824 */ /* 0x000fe200078e0219 */
[----:B------:R-:W-:Y:S06]  /*f620*/  BRA `(.L_x_7696) ;  /* 0x0000000000147947 */ /* 0x000fec0003800000 */
.L_x_7691:
[----:B------:R-:W-:Y:S01]  /*f630*/  ULDC UR4, c[0x0][0xc3c] ;  /* 0x00030f0000047ab9 */ /* 0x000fe20000000800 */
[----:B------:R-:W-:Y:S02]  /*f640*/  IMAD.MOV.U32 R25, RZ, RZ, RZ ;  /* 0x000000ffff197224 */ /* 0x000fe400078e00ff */
[----:B------:R-:W-:Y:S02]  /*f650*/  IMAD.U32 R24, RZ, RZ, UR6 ;  /* 0x00000006ff187e24 */ /* 0x000fe4000f8e00ff */
[----:B------:R-:W-:Y:S02]  /*f660*/  IMAD.MOV.U32 R26, RZ, RZ, RZ ;  /* 0x000000ffff1a7224 */ /* 0x000fe400078e00ff */
[----:B------:R-:W-:-:S07]  /*f670*/  IMAD.U32 R27, RZ, RZ, UR4 ;  /* 0x00000004ff1b7e24 */ /* 0x000fce000f8e00ff */
.L_x_7696:
[----:B------:R-:W-:-:S13]  /*f680*/  ISETP.NE.AND P0, PT, R7, RZ, PT ;  /* 0x000000ff0700720c */ /* 0x000fda0003f05270 */
[----:B------:R-:W0:Y:S01]  /*f690*/  @!P0 S2R R3, SR_CgaCtaId ;  /* 0x0000000000038919 */ /* 0x000e220000008800 */
[----:B------:R-:W-:-:S04]  /*f6a0*/  @!P0 MOV R2, 0x400 ;  /* 0x0000040000028802 */ /* 0x000fc80000000f00 */
[----:B0-----:R-:W-:-:S05]  /*f6b0*/  @!P0 LEA R2, R3, R2, 0x18 ;  /* 0x0000000203028211 */ /* 0x001fca00078ec0ff */
[----:B------:R0:W-:Y:S01]  /*f6c0*/  @!P0 STS.128 [R2+0x28cd0], R24 ;  /* 0x028cd01802008388 */ /* 0x0001e20000000c00 */
[----:B------:R-:W-:Y:S06]  /*f6d0*/  BAR.ARV 0x5, 0x180 ;  /* 0x0146000000007b1d */ /* 0x000fec0000002000 */
.L_x_7689:
[----:B------:R2:W-:Y:S01]  /*f6e0*/  STL [R1+0x20], RZ ;  /* 0x000020ff01007387 */ /* 0x0005e20000100800 */
[----:B------:R-:W-:Y:S01]  /*f6f0*/  ULDC UR4, c[0x0][0xc3c] ;  /* 0x00030f0000047ab9 */ /* 0x000fe20000000800 */
[----:B------:R-:W-:Y:S01]  /*f700*/  IMAD.MOV.U32 R22, RZ, RZ, 0x1 ;  /* 0x00000001ff167424 */ /* 0x000fe200078e00ff */
[----:B-1----:R-:W-:Y:S01]  /*f710*/  ISETP.GE.AND P0, PT, R27, UR4, PT ;  /* 0x000000041b007c0c */ /* 0x002fe2000bf06270 */
[----:B------:R-:W-:-:S12]  /*f720*/  IMAD.MOV.U32 R18, RZ, RZ, RZ ;  /* 0x000000ffff127224 */ /* 0x000fd800078e00ff */
[----:B--2---:R-:W-:Y:S05]  /*f730*/  @P0 BRA `(.L_x_7697) ;  /* 0x0000004c00f80947 */ /* 0x004fea0003800000 */
[----:B------:R-:W1:Y:S01]  /*f740*/  S2UR UR5, SR_CgaCtaId ;  /* 0x00000000000579c3 */ /* 0x000e620000008800 */
[C---:B0-----:R-:W-:Y:S01]  /*f750*/  IMAD.SHL.U32 R2, R0.reuse, 0x8, RZ ;  /* 0x0000000800027824 */ /* 0x041fe200078e00ff */
        /* <DEDUP_REMOVED lines=18> */
[----:B-1----:R-:W-:Y:S01]  /*f880*/  ULEA UR4, UR5, UR4, 0x18 ;  /* 0x0000000405047291 */ /* 0x002fe2000f8ec03f */
[C---:B------:R-:W-:Y:S02]  /*f890*/  LOP3.LUT R2, R0.reuse, 0x100, RZ, 0xfc, !PT ;  /* 0x0000010000027812 */ /* 0x040fe400078efcff */
[C---:B------:R-:W-:Y:S02]  /*f8a0*/  LOP3.LUT R4, R0.reuse, 0x140, RZ, 0xfc, !PT ;  /* 0x0000014000047812 */ /* 0x040fe400078efcff */
[C---:B------:R-:W-:Y:S01]  /*f8b0*/  LOP3.LUT R3, R0.reuse, 0x180, RZ, 0xfc, !PT ;  /* 0x0000018000037812 */ /* 0x040fe200078efcff */
[----:B------:R-:W-:Y:S01]  /*f8c0*/  IMAD.U32 R17, RZ, RZ, UR4 ;  /* 0x00000004ff117e24 */ /* 0x000fe2000f8e00ff */
[----:B------:R-:W-:-:S03]  /*f8d0*/  LOP3.LUT R2, R0, 0x1c0, RZ, 0xfc, !PT ;  /* 0x000001c000027812 */ /* 0x000fc600078efcff */
[----:B------:R-:W-:-:S05]  /*f8e0*/  IMAD R0, R33, 0x2, R17 ;  /* 0x0000000221007824 */ /* 0x000fca00078e0211 */
[----:B------:R0:W-:Y:S02]  /*f8f0*/  STL [R1+0x28], R0 ;  /* 0x0000280001007387 */ /* 0x0001e40000100800 */
.L_x_7760:
[----:B-1----:R-:W1:Y:S02]  /*f900*/  LDC.64 R2, c[0x0][0xc88] ;  /* 0x00032200ff027b82 */ /* 0x002e640000000a00 */
[----:B-1----:R-:W-:-:S05]  /*f910*/  IMAD.WIDE R2, R27, 0x4, R2 ;  /* 0x000000041b027825 */ /* 0x002fca00078e0202 */
[----:B------:R-:W0:Y:S01]  /*f920*/  LDG.E R29, desc[UR50][R2.64] ;  /* 0x00000032021d7981 */ /* 0x000e22000c1e1900 */
[----:B------:R-:W-:Y:S05]  /*f930*/  YIELD ;  /* 0x0000000000007946 */ /* 0x000fea0003800000 */
[----:B------:R-:W-:Y:S01]  /*f940*/  ULDC.64 UR4, c[0x0][0xa28] ;  /* 0x00028a0000047ab9 */ /* 0x000fe20000000a00 */
[----:B------:R-:W-:Y:S01]  /*f950*/  IMAD.MOV.U32 R31, RZ, RZ, RZ ;  /* 0x000000ffff1f7224 */ /* 0x000fe200078e00ff */
[----:B------:R-:W-:Y:S01]  /*f960*/  ISETP.NE.U32.AND P0, PT, RZ, UR4, PT ;  /* 0x00000004ff007c0c */ /* 0x000fe2000bf05070 */
[----:B------:R-:W-:-:S03]  /*f970*/  ULDC.64 UR6, c[0x0][0xa18] ;  /* 0x0002860000067ab9 */ /* 0x000fc60000000a00 */
[----:B------:R-:W-:Y:S01]  /*f980*/  ISETP.NE.AND.EX P0, PT, RZ, UR5, PT, P0 ;  /* 0x00000005ff007c0c */ /* 0x000fe2000bf05300 */
[----:B------:R-:W-:Y:S01]  /*f990*/  IMAD.MOV.U32 R37, RZ, RZ, RZ ;  /* 0x000000ffff257224 */ /* 0x000fe200078e00ff */
[----:B0-----:R-:W-:-:S11]  /*f9a0*/  SHF.R.S32.HI R0, RZ, 0x1f, R29 ;  /* 0x0000001fff007819 */ /* 0x001fd6000001141d */
        /* <DEDUP_REMOVED lines=37> */
.L_x_7698:
        /* <DEDUP_REMOVED lines=9> */
.L_x_7699:
        /* <DEDUP_REMOVED lines=9> */
.L_x_7700:
[----:B------:R-:W3:Y:S01]  /*fd20*/  LDL R4, [R1+0x4] ;  /* 0x0000040001047983 */ /* 0x000ee20000100800 */
[----:B012---:R-:W0:Y:S01]  /*fd30*/  LDC R0, c[0x0][0x448] ;  /* 0x00011200ff007b82 */ /* 0x007e220000000800 */
[----:B-----5:R-:W-:Y:S01]  /*fd40*/  IMAD.IADD R28, R28, 0x1, -R31 ;  /* 0x000000011c1c7824 */ /* 0x020fe200078e0a1f */
[----:B------:R-:W-:Y:S01]  /*fd50*/  LOP3.LUT R16, R16, 0xfffffdff, RZ, 0xc0, !PT ;  /* 0xfffffdff10107812 */ /* 0x000fe200078ec0ff */
[----:B------:R-:W-:Y:S01]  /*fd60*/  BSSY B0, `(.L_x_7701) ;  /* 0x0000037000007945 */ /* 0x000fe20003800000 */
[----:B0-----:R-:W-:Y:S01]  /*fd70*/  ISETP.NE.AND P0, PT, R0, 0x1, PT ;  /* 0x000000010000780c */ /* 0x001fe20003f05270 */
[----:B------:R-:W-:-:S04]  /*fd80*/  IMAD.SHL.U32 R0, R25, 0x40, RZ ;  /* 0x0000004019007824 */ /* 0x000fc800078e00ff */
[----:B------:R-:W-:-:S08]  /*fd90*/  VIADD R0, R0, 0x3f ;  /* 0x0000003f00007836 */ /* 0x000fd00000000000 */
[----:B------:R-:W0:Y:S01]  /*fda0*/  @P0 LDC R3, c[0x0][0x44c] ;  /* 0x00011300ff030b82 */ /* 0x000e220000000800 */
[----:B------:R-:W-:-:S07]  /*fdb0*/  @P0 LOP3.LUT R16, R16, 0x200, RZ, 0xfc, !PT ;  /* 0x0000020010100812 */ /* 0x000fce00078efcff */
[----:B------:R-:W1:Y:S01]  /*fdc0*/  @P0 LDC R2, c[0x0][0x450] ;  /* 0x00011400ff020b82 */ /* 0x000e620000000800 */
[----:B0-----:R-:W-:-:S05]  /*fdd0*/  @P0 IMAD.HI.U32 R3, R0, R3, RZ ;  /* 0x0000000300030227 */ /* 0x001fca00078e00ff */
[----:B-1----:R-:W-:Y:S01]  /*fde0*/  @P0 SHF.R.U32.HI R0, RZ, R2, R3 ;  /* 0x00000002ff000219 */ /* 0x002fe20000011603 */
[C---:B------:R-:W-:Y:S01]  /*fdf0*/  VIADD R2, R28.reuse, 0x3f ;  /* 0x0000003f1c027836 */ /* 0x040fe20000000000 */
[----:B---3--:R-:W-:-:S05]  /*fe00*/  IADD3 R3, R28, 0x40, -R4 ;  /* 0x000000401c037810 */ /* 0x008fca0007ffe804 */
[----:B------:R-:W-:-:S05]  /*fe10*/  IMAD.IADD R0, R3, 0x1, R0 ;  /* 0x0000000103007824 */ /* 0x000fca00078e0200 */
[----:B------:R-:W-:-:S04]  /*fe20*/  SHF.R.S32.HI R3, RZ, 0x1f, R0 ;  /* 0x0000001fff037819 */ /* 0x000fc80000011400 */
[----:B------:R-:W-:Y:S02]  /*fe30*/  LEA.HI R0, R3, R0, RZ, 0x6 ;  /* 0x0000000003007211 */ /* 0x000fe400078f30ff */
[----:B------:R-:W-:Y:S02]  /*fe40*/  SHF.R.S32.HI R3, RZ, 0x1f, R2 ;  /* 0x0000001fff037819 */ /* 0x000fe40000011402 */
[----:B------:R-:W-:Y:S02]  /*fe50*/  SHF.R.S32.HI R0, RZ, 0x6, R0 ;  /* 0x00000006ff007819 */ /* 0x000fe40000011400 */
[----:B------:R-:W-:Y:S02]  /*fe60*/  LEA.HI R3, R3, R2, RZ, 0x6 ;  /* 0x0000000203037211 */ /* 0x000fe400078f30ff */
[----:B------:R-:W-:Y:S02]  /*fe70*/  LOP3.LUT R2, R26, 0xff000000, RZ, 0xc0, !PT ;  /* 0xff0000001a027812 */ /* 0x000fe400078ec0ff */
[----:B------:R-:W-:-:S02]  /*fe80*/  SHF.R.S32.HI R3, RZ, 0x6, R3 ;  /* 0x00000006ff037819 */ /* 0x000fc40000011403 */
[----:B------:R-:W-:Y:S02]  /*fe90*/  SHF.R.U32.HI R2, RZ, 0x8, R2 ;  /* 0x00000008ff027819 */ /* 0x000fe40000011602 */
[----:B------:R-:W-:Y:S02]  /*fea0*/  VIMNMX R0, R3, R0, PT ;  /* 0x0000000003007248 */ /* 0x000fe40003fe0100 */
[----:B------:R-:W-:Y:S02]  /*feb0*/  LOP3.LUT R3, R26, 0xff0000, RZ, 0xc0, !PT ;  /* 0x00ff00001a037812 */ /* 0x000fe400078ec0ff */
[----:B------:R-:W-:Y:S02]  /*fec0*/  ISETP.GE.AND P0, PT, R0, 0x1, PT ;  /* 0x000000010000780c */ /* 0x000fe40003f06270 */
[----:B------:R-:W-:Y:S01]  /*fed0*/  LEA.HI R4, R3, R2, RZ, 0x10 ;  /* 0x0000000203047211 */ /* 0x000fe200078f80ff */
[----:B------:R-:W-:-:S10]  /*fee0*/  IMAD.MOV.U32 R2, RZ, RZ, RZ ;  /* 0x000000ffff027224 */ /* 0x000fd400078e00ff */
[----:B------:R-:W-:Y:S05]  /*fef0*/  @!P0 BRA `(.L_x_7702) ;  /* 0x0000000000748947 */ /* 0x000fea0003800000 */
        /* <DEDUP_REMOVED lines=29> */
.L_x_7702:
[----:B------:R-:W-:Y:S05]  /*100d0*/  BSYNC B0 ;  /* 0x0000000000007941 */ /* 0x000fea0003800000 */
.L_x_7701:
        /* <DEDUP_REMOVED lines=24> */
.L_x_7704:
        /* <DEDUP_REMOVED lines=20> */
.L_x_7707:
[----:B------:R-:W-:Y:S05]  /*103a0*/  BSYNC B6 ;  /* 0x0000000000067941 */ /* 0x000fea0003800000 */
.L_x_7706:
        /* <DEDUP_REMOVED lines=20> */
.L_x_7710:
        /* <DEDUP_REMOVED lines=15> */
.L_x_7709:
[----:B------:R-:W-:Y:S05]  /*105e0*/  BSYNC B6 ;  /* 0x0000000000067941 */ /* 0x000fea0003800000 */
.L_x_7708:
[----:B------:R-:W0:Y:S01]  /*105f0*/  S2R R34, SR_TID.X ;  /* 0x0000000000227919 */ /* 0x000e220000002100 */
[----:B------:R-:W-:Y:S01]  /*10600*/  ULDC.64 UR4, c[0x0][0x9f8] ;  /* 0x00027e0000047ab9 */ /* 0x000fe20000000a00 */
[----:B------:R-:W1:Y:S01]  /*10610*/  LDC R20, c[0x0][0x430] ;  /* 0x00010c00ff147b82 */ /* 0x000e620000000800 */
[----:B------:R-:W-:-:S04]  /*10620*/  ISETP.NE.U32.AND P0, PT, RZ, UR4, PT ;  /* 0x00000004ff007c0c */ /* 0x000fc8000bf05070 */
[----:B------:R-:W-:Y:S01]  /*10630*/  ISETP.NE.AND.EX P0, PT, RZ, UR5, PT, P0 ;  /* 0x00000005ff007c0c */ /* 0x000fe2000bf05300 */
[----:B------:R-:W2:-:S12]  /*10640*/  S2R R21, SR_TID.X ;  /* 0x0000000000157919 */ /* 0x000e980000002100 */
[----:B------:R-:W-:Y:S01]  /*10650*/  @P0 IADD3 R2, P1, R19, UR4, RZ ;  /* 0x0000000413020c10 */ /* 0x000fe2000ff3e0ff */
[----:B------:R-:W-:-:S03]  /*10660*/  ULDC UR4, c[0x0][0x320] ;  /* 0x0000c80000047ab9 */ /* 0x000fc60000000800 */
[----:B------:R-:W-:-:S05]  /*10670*/  @P0 IADD3.X R3, R32, UR5, RZ, P1, !PT ;  /* 0x0000000520030c10 */ /* 0x000fca0008ffe4ff */
[----:B------:R3:W5:Y:S01]  /*10680*/  @P0 LDG.E R23, desc[UR50][R2.64] ;  /* 0x0000003202170981 */ /* 0x000762000c1e1900 */
[----:B------:R-:W-:Y:S01]  /*10690*/  LOP3.LUT R16, R16, 0xffffffbf, RZ, 0xc0, !PT ;  /* 0xffffffbf10107812 */ /* 0x000fe200078ec0ff */
[----:B------:R-:W-:Y:S01]  /*106a0*/  UMOV UR5, 0xffffffff ;  /* 0xffffffff00057882 */ /* 0x000fe20000000000 */
[----:B0-----:R-:W-:-:S05]  /*106b0*/  IMAD.SHL.U32 R34, R34, 0x8, RZ ;  /* 0x0000000822227824 */ /* 0x001fca00078e00ff */
[----:B------:R-:W-:Y:S01]  /*106c0*/  LOP3.LUT R34, R34, 0x38, RZ, 0xc0, !PT ;  /* 0x0000003822227812 */ /* 0x000fe200078ec0ff */
[----:B--2---:R-:W-:-:S03]  /*106d0*/  IMAD.SHL.U32 R21, R21, 0x8, RZ ;  /* 0x0000000815157824 */ /* 0x004fc600078e00ff */
[C---:B------:R-:W-:Y:S02]  /*106e0*/  LOP3.LUT R0, R34.reuse, 0x40, RZ, 0xfc, !PT ;  /* 0x0000004022007812 */ /* 0x040fe400078efcff */
[----:B------:R-:W-:Y:S02]  /*106f0*/  LOP3.LUT R4, R34, 0x180, RZ, 0xfc, !PT ;  /* 0x0000018022047812 */ /* 0x000fe400078efcff */
[----:B------:R-:W-:Y:S02]  /*10700*/  ISETP.GE.AND P3, PT, R0, UR4, PT ;  /* 0x0000000400007c0c */ /* 0x000fe4000bf66270 */
[----:B------:R-:W0:Y:S01]  /*10710*/  S2R R0, SR_TID.X ;  /* 0x0000000000007919 */ /* 0x000e220000002100 */
[----:B------:R-:W-:Y:S02]  /*10720*/  LOP3.LUT R34, R34, 0x1c0, RZ, 0xfc, !PT ;  /* 0x000001c022227812 */ /* 0x000fe400078efcff */
[----:B------:R-:W-:Y:S02]  /*10730*/  LOP3.LUT R21, R21, 0x38, RZ, 0xc0, !PT ;  /* 0x0000003815157812 */ /* 0x000fe400078ec0ff */
[----:B------:R-:W-:-:S02]  /*10740*/  ISETP.GE.AND P0, PT, R34, UR4, PT ;  /* 0x0000000422007c0c */ /* 0x000fc4000bf06270 */
[----:B------:R-:W2:Y:S01]  /*10750*/  S2R R34, SR_TID.X ;  /* 0x0000000000227919 */ /* 0x000ea20000002100 */
[----:B------:R-:W-:Y:S02]  /*10760*/  ISETP.GE.AND P2, PT, R21, UR4, PT ;  /* 0x0000000415007c0c */ /* 0x000fe4000bf46270 */
[----:B------:R-:W-:Y:S02]  /*10770*/  ISETP.GE.AND P1, PT, R4, UR4, PT ;  /* 0x0000000404007c0c */ /* 0x000fe4000bf26270 */
[----:B------:R-:W-:Y:S02]  /*10780*/  @P3 LOP3.LUT R16, R16, 0x40, RZ, 0xfc, !PT ;  /* 0x0000004010103812 */ /* 0x000fe400078efcff */
[----:B------:R-:W-:Y:S02]  /*10790*/  SEL R7, RZ, 0x40, P1 ;  /* 0x00000040ff077807 */ /* 0x000fe40000800000 */
[----:B------:R-:W-:Y:S02]  /*107a0*/  LOP3.LUT R16, R16, 0xffffff7f, RZ, 0xc0, !PT ;  /* 0xffffff7f10107812 */ /* 0x000fe400078ec0ff */
[----:B------:R-:W-:-:S03]  /*107b0*/  SEL R8, RZ, 0x80, P0 ;  /* 0x00000080ff087807 */ /* 0x000fc60000000000 */
[----:B------:R-:W-:-:S04]  /*107c0*/  @P2 LOP3.LUT R16, R16, 0x80, RZ, 0xfc, !PT ;  /* 0x0000008010102812 */ /* 0x000fc800078efcff */
[----:B------:R-:W-:Y:S01]  /*107d0*/  LOP3.LUT R16, R16, 0xffffffdf, RZ, 0xc0, !PT ;  /* 0xffffffdf10107812 */ /* 0x000fe200078ec0ff */
[----:B0-----:R-:W-:-:S05]  /*107e0*/  IMAD.SHL.U32 R0, R0, 0x8, RZ ;  /* 0x0000000800007824 */ /* 0x001fca00078e00ff */
[----:B------:R-:W-:Y:S01]  /*107f0*/  LOP3.LUT R0, R0, 0x38, RZ, 0xc0, !PT ;  /* 0x0000003800007812 */ /* 0x000fe200078ec0ff */
[----:B--2---:R-:W-:-:S03]  /*10800*/  IMAD.SHL.U32 R34, R34, 0x8, RZ ;  /* 0x0000000822227824 */ /* 0x004fc600078e00ff */
[----:B------:R-:W-:Y:S02]  /*10810*/  LOP3.LUT R0, R0, 0x80, RZ, 0xfc, !PT ;  /* 0x0000008000007812 */ /* 0x000fe400078efcff */
[----:B------:R-:W-:Y:S02]  /*10820*/  LOP3.LUT R34, R34, 0x38, RZ, 0xc0, !PT ;  /* 0x0000003822227812 */ /* 0x000fe400078ec0ff */
[----:B------:R-:W-:Y:S02]  /*10830*/  ISETP.GE.AND P5, PT, R0, UR4, PT ;  /* 0x0000000400007c0c */ /* 0x000fe4000bfa6270 */
[----:B------:R-:W-:Y:S02]  /*10840*/  LOP3.LUT R34, R34, 0xc0, RZ, 0xfc, !PT ;  /* 0x000000c022227812 */ /* 0x000fe400078efcff */
[----:B------:R-:W-:Y:S02]  /*10850*/  LEA R0, R35, 0xffffffc0, 0x6 ;  /* 0xffffffc023007811 */ /* 0x000fe400078e30ff */
        /* <DEDUP_REMOVED lines=12> */
[----:B-1-3--:R-:W-:Y:S06]  /*10920*/  BRA.DIV UR5, `(.L_x_7711) ;  /* 0x0000004605347947 */ /* 0x00afec000b800000 */
.L_x_7778:
        /* <DEDUP_REMOVED lines=56> */
.L_x_7712:
[----:B------:R-:W-:Y:S01]  /*10cb0*/  IADD3 R28, -R36, R28, -R0 ;  /* 0x0000001c241c7210 */ /* 0x000fe20007ffe900 */
[----:B------:R-:W-:Y:S01]  /*10cc0*/  IMAD R19, R18, 0x8, R17 ;  /* 0x0000000812137824 */ /* 0x000fe200078e0211 */
[----:B------:R-:W-:Y:S01]  /*10cd0*/  SHF.L.U32 R0, R22, 0x1f, RZ ;  /* 0x0000001f16007819 */ /* 0x000fe200000006ff */
[----:B------:R-:W-:Y:S03]  /*10ce0*/  BSSY B0, `(.L_x_7713) ;  /* 0x0000003000007945 */ /* 0x000fe60003800000 */
[----:B------:R-:W0:Y:S02]  /*10cf0*/  SYNCS.PHASECHK.TRANS64.TRYWAIT P0, [R19+URZ+0x28c40], R0 ;  /* 0x028c4000130075a7 */ /* 0x000e24000800017f */
[----:B0-----:R-:W-:Y:S05]  /*10d00*/  @!P0 BRA `(.L_x_7714) ;  /* 0x0000004000708947 */ /* 0x001fea0003800000 */
.L_x_7779:
[----:B------:R-:W-:Y:S05]  /*10d10*/  BSYNC B0 ;  /* 0x0000000000007941 */ /* 0x000fea0003800000 */
.L_x_7713:
        /* <DEDUP_REMOVED lines=63> */
.L_x_7789:
        /* <DEDUP_REMOVED lines=10> */
.L_x_7716:
        /* <DEDUP_REMOVED lines=11> */
.L_x_7717:
        /* <DEDUP_REMOVED lines=39> */
.L_x_7719:
[----:B------:R-:W-:Y:S05]  /*114d0*/  BSYNC B6 ;  /* 0x0000000000067941 */ /* 0x000fea0003800000 */
.L_x_7718:
        /* <DEDUP_REMOVED lines=28> */
[----:B--2---:R-:W-:Y:S02]  /*116a0*/  @P6 SHF.R.U32.HI R4, RZ, R0, R6 ;  /* 0x00000000ff046219 */ /* 0x004fe40000011606 */
        /* <DEDUP_REMOVED lines=55> */
.L_x_7798:
        /* <DEDUP_REMOVED lines=10> */
.L_x_7721:
        /* <DEDUP_REMOVED lines=18> */
.L_x_7799:
[----:B------:R-:W-:Y:S05]  /*11be0*/  BSYNC B0 ;  /* 0x0000000000007941 */ /* 0x000fea0003800000 */
.L_x_7722:
[----:B------:R-:W-:-:S05]  /*11bf0*/  IMAD.U32 R2, RZ, RZ, UR36 ;  /* 0x00000024ff027e24 */ /* 0x000fca000f8e00ff */
[----:B------:R-:W-:-:S13]  /*11c00*/  ISETP.NE.AND P0, PT, R2, 0x3, PT ;  /* 0x000000030200780c */ /* 0x000fda0003f05270 */
[----:B------:R-:W-:Y:S05]  /*11c10*/  @!P0 BRA `(.L_x_7724) ;  /* 0x0000000000048947 */ /* 0x000fea0003800000 */
[----:B------:R-:W-:Y:S01]  /*11c20*/  BPT.TRAP 0x1 ;  /* 0x000000040000795c */ /* 0x000fe20000300000 */
.L_x_7724:
[----:B0-----:R-:W-:Y:S01]  /*11c30*/  SHF.L.U32 R0, R22, 0x1f, RZ ;  /* 0x0000001f16007819 */ /* 0x001fe200000006ff */
[----:B------:R-:W-:Y:S03]  /*11c40*/  BSSY B0, `(.L_x_7725) ;  /* 0x0000003000007945 */ /* 0x000fe60003800000 */
[----:B------:R-:W0:Y:S02]  /*11c50*/  SYNCS.PHASECHK.TRANS64.TRYWAIT P0, [R19+URZ+0x28c60], R0 ;  /* 0x028c6000130075a7 */ /* 0x000e24000800017f */
[----:B0-----:R-:W-:Y:S05]  /*11c60*/  @!P0 BRA `(.L_x_7726) ;  /* 0x0000003c00548947 */ /* 0x001fea0003800000 */
.L_x_7800:
[----:B------:R-:W-:Y:S05]  /*11c70*/  BSYNC B0 ;  /* 0x0000000000007941 */ /* 0x000fea0003800000 */
.L_x_7725:
        /* <DEDUP_REMOVED lines=109> */
.L_x_7810:
        /* <DEDUP_REMOVED lines=34> */
.L_x_7728:
        /* <DEDUP_REMOVED lines=11> */
.L_x_7729:
        /* <DEDUP_REMOVED lines=12> */
.L_x_7744:
        /* <DEDUP_REMOVED lines=41> */
.L_x_7732:
[----:B------:R-:W-:Y:S01]  /*12970*/  IMAD R6, R18, 0x8, R17 ;  /* 0x0000000812067824 */ /* 0x000fe200078e0211 */
[----:B------:R-:W-:Y:S01]  /*12980*/  SHF.L.U32 R19, R22, 0x1f, RZ ;  /* 0x0000001f16137819 */ /* 0x000fe200000006ff */
[----:B------:R-:W-:Y:S01]  /*12990*/  BSSY B1, `(.L_x_7733) ;  /* 0x0000004000017945 */ /* 0x000fe20003800000 */
[----:B------:R-:W-:Y:S02]  /*129a0*/  SHF.R.S32.HI R9, RZ, 0x1f, R5 ;  /* 0x0000001fff097819 */ /* 0x000fe40000011405 */
[----:B------:R-:W0:Y:S02]  /*129b0*/  SYNCS.PHASECHK.TRANS64.TRYWAIT P0, [R6+URZ+0x28c40], R19 ;  /* 0x028c4013060075a7 */ /* 0x000e24000800017f */
[----:B0-----:R-:W-:Y:S05]  /*129c0*/  @!P0 BRA `(.L_x_7734) ;  /* 0x00000038003c8947 */ /* 0x001fea0003800000 */
.L_x_7811:
[----:B------:R-:W-:Y:S05]  /*129d0*/  BSYNC B1 ;  /* 0x0000000000017941 */ /* 0x000fea0003800000 */
.L_x_7733:
        /* <DEDUP_REMOVED lines=40> */
.L_x_7821:
        /* <DEDUP_REMOVED lines=8> */
.L_x_7736:
        /* <DEDUP_REMOVED lines=11> */
.L_x_7737:
[----:B------:R2:W-:Y:S01]  /*12d90*/  SYNCS.ARRIVE.TRANS64.A1T0 RZ, [R6+URZ+0x28c30], RZ ;  /* 0x028c30ff06ff79a7 */ /* 0x0005e2000810003f */
[----:B------:R-:W-:Y:S05]  /*12da0*/  @!P2 BRA `(.L_x_7738) ;  /* 0x000000000004a947 */ /* 0x000fea0003800000 */
[----:B------:R-:W-:Y:S01]  /*12db0*/  BPT.TRAP 0x1 ;  /* 0x000000040000795c */ /* 0x000fe20000300000 */
.L_x_7738:
[----:B------:R-:W3:Y:S01]  /*12dc0*/  SYNCS.PHASECHK.TRANS64.TRYWAIT P0, [R6+URZ+0x28c60], R19 ;  /* 0x028c6013060075a7 */ /* 0x000ee2000800017f */
[----:B------:R-:W-:Y:S04]  /*12dd0*/  BSSY B1, `(.L_x_7739) ;  /* 0x0000002000017945 */ /* 0x000fe80003800000 */
[----:B---3--:R-:W-:Y:S05]  /*12de0*/  @!P0 BRA `(.L_x_7740) ;  /* 0x0000003800648947 */ /* 0x008fea0003800000 */
.L_x_7822:
[----:B------:R-:W-:Y:S05]  /*12df0*/  BSYNC B1 ;  /* 0x0000000000017941 */ /* 0x000fea0003800000 */
.L_x_7739:
        /* <DEDUP_REMOVED lines=79> */
.L_x_7832:
        /* <DEDUP_REMOVED lines=25> */
.L_x_7742:
        /* <DEDUP_REMOVED lines=11> */
.L_x_7743:
[----:B------:R3:W-:Y:S01]  /*13530*/  SYNCS.ARRIVE.TRANS64.A1T0 RZ, [R6+URZ+0x28c50], RZ ;  /* 0x028c50ff06ff79a7 */ /* 0x0007e2000810003f */
[----:B------:R-:W-:Y:S05]  /*13540*/  @P3 BRA `(.L_x_7744) ;  /* 0xfffffff000643947 */ /* 0x000fea000383ffff */
.L_x_7731:
[----:B------:R-:W-:Y:S05]  /*13550*/  BSYNC B0 ;  /* 0x0000000000007941 */ /* 0x000fea0003800000 */
.L_x_7730:
        /* <DEDUP_REMOVED lines=21> */
.L_x_7746:
[----:B------:R-:W-:Y:S05]  /*136b0*/  BSYNC B0 ;  /* 0x0000000000007941 */ /* 0x000fea0003800000 */
.L_x_7745:
[----:B------:R-:W-:-:S07]  /*136c0*/  SEL R18, R18, RZ, P0 ;  /* 0x000000ff12127207 */ /* 0x000fce0000000000 */
.L_x_7705:
[----:B------:R-:W-:Y:S05]  /*136d0*/  BSYNC B7 ;  /* 0x0000000000077941 */ /* 0x000fea0003800000 */
.L_x_7703:
        /* <DEDUP_REMOVED lines=11> */
.L_x_7747:
        /* <DEDUP_REMOVED lines=43> */
.L_x_7842:
[----:B------:R-:W-:Y:S02]  /*13a40*/  ULDC UR4, c[0x0][0xc38] ;  /* 0x00030e0000047ab9 */ /* 0x000fe40000000800 */
[----:B------:R-:W-:-:S04]  /*13a50*/  IMAD.U32 R4, RZ, RZ, UR4 ;  /* 0x00000004ff047e24 */ /* 0x000fc8000f8e00ff */
[----:B--2---:R-:W-:-:S04]  /*13a60*/  IMAD R5, R14, R4, RZ ;  /* 0x000000040e057224 */ /* 0x004fc800078e02ff */
[----:B------:R-:W-:-:S05]  /*13a70*/  IMAD.IADD R6, R6, 0x1, R5 ;  /* 0x0000000106067824 */ /* 0x000fca00078e0205 */
[----:B------:R-:W-:-:S13]  /*13a80*/  ISETP.GT.AND P6, PT, R6, R0, PT ;  /* 0x000000000600720c */ /* 0x000fda0003fc4270 */
[----:B------:R-:W-:Y:S05]  /*13a90*/  @P6 BRA `(.L_x_7750) ;  /* 0x0000000000a46947 */ /* 0x000fea0003800000 */
.L_x_7753:
        /* <DEDUP_REMOVED lines=11> */
[----:B------:R-:W-:Y:S02]  /*13b50*/  IMAD.MOV.U32 R8, RZ, RZ, RZ ;  /* 0x000000ffff087224 */ /* 0x000fe400078e00ff */
[----:B0-----:R-:W-:-:S05]  /*13b60*/  @!P6 IMAD.WIDE R2, R7, 0x4, R2 ;  /* 0x000000040702e825 */ /* 0x001fca00078e0202 */
[----:B------:R2:W3:Y:S02]  /*13b70*/  @!P6 LDG.E R25, desc[UR50][R2.64] ;  /* 0x000000320219e981 */ /* 0x0004e4000c1e1900 */
[----:B--2---:R-:W-:-:S05]  /*13b80*/  @!P6 IMAD.WIDE R2, R7, 0x4, R4 ;  /* 0x000000040702e825 */ /* 0x004fca00078e0204 */
        /* <DEDUP_REMOVED lines=20> */
.L_x_7850:
[----:B------:R-:W-:Y:S02]  /*13cd0*/  ULDC UR4, c[0x0][0xc38] ;  /* 0x00030e0000047ab9 */ /* 0x000fe40000000800 */
[----:B------:R-:W-:-:S04]  /*13ce0*/  IMAD.U32 R4, RZ, RZ, UR4 ;  /* 0x00000004ff047e24 */ /* 0x000fc8000f8e00ff */
[----:B--2---:R-:W-:-:S04]  /*13cf0*/  IMAD R5, R14, R4, RZ ;  /* 0x000000040e057224 */ /* 0x004fc800078e02ff */
[----:B------:R-:W-:-:S05]  /*13d00*/  IMAD.IADD R6, R5, 0x1, R6 ;  /* 0x0000000105067824 */ /* 0x000fca00078e0206 */
[----:B------:R-:W-:-:S13]  /*13d10*/  ISETP.GT.AND P6, PT, R6, R0, PT ;  /* 0x000000000600720c */ /* 0x000fda0003fc4270 */
[----:B------:R-:W-:Y:S05]  /*13d20*/  @!P6 BRA `(.L_x_7753) ;  /* 0xfffffffc005ce947 */ /* 0x000fea000383ffff */
.L_x_7750:
        /* <DEDUP_REMOVED lines=10> */
.L_x_7855:
[----:B------:R-:W-:-:S13]  /*13dd0*/  ISETP.NE.AND P0, PT, R2, RZ, PT ;  /* 0x000000ff0200720c */ /* 0x000fda0003f05270 */
[----:B------:R-:W-:Y:S05]  /*13de0*/  @!P0 BRA `(.L_x_7755) ;  /* 0x0000000000108947 */ /* 0x000fea0003800000 */
[----:B------:R-:W-:Y:S01]  /*13df0*/  UMOV UR4, 0xffffffff ;  /* 0xffffffff00047882 */ /* 0x000fe20000000000 */
[----:B--2---:R-:W-:Y:S02]  /*13e00*/  VIADD R12, R12, 0xffffffff ;  /* 0xffffffff0c0c7836 */ /* 0x004fe40000000000 */
[----:B------:R-:W-:Y:S05]  /*13e10*/  BRA.DIV UR4, `(.L_x_7756) ;  /* 0x0000003a04947947 */ /* 0x000fea000b800000 */
[----:B------:R2:W0:Y:S02]  /*13e20*/  SHFL.IDX PT, R24, R3, R12, 0x1f ;  /* 0x00001f0c03187589 */ /* 0x00042400000e0000 */
.L_x_7755:
[----:B----4-:R-:W-:Y:S01]  /*13e30*/  ISETP.NE.AND P0, PT, R8, 0x1, PT ;  /* 0x000000010800780c */ /* 0x010fe20003f05270 */
[----:B0-----:R-:W-:-:S04]  /*13e40*/  IMAD R24, R24, R4, R5 ;  /* 0x0000000418187224 */ /* 0x001fc800078e0205 */
[----:B------:R-:W-:-:S08]  /*13e50*/  IMAD.IADD R0, R0, 0x1, -R24 ;  /* 0x0000000100007824 */ /* 0x000fd000078e0a18 */
[----:B------:R-:W-:Y:S05]  /*13e60*/  @!P0 BRA `(.L_x_7757) ;  /* 0x0000000000dc8947 */ /* 0x000fea0003800000 */
[----:B---3--:R-:W-:Y:S02]  /*13e70*/  IABS R4, R25 ;  /* 0x0000001900047213 */ /* 0x008fe40000000000 */
[----:B------:R-:W-:Y:S02]  /*13e80*/  IABS R5, R8 ;  /* 0x0000000800057213 */ /* 0x000fe40000000000 */
[----:B------:R-:W0:Y:S08]  /*13e90*/  I2F.RP R6, R4 ;  /* 0x0000000400067306 */ /* 0x000e300000209400 */
[----:B------:R-:W3:Y:S08]  /*13ea0*/  I2F.RP R9, R5 ;  /* 0x0000000500097306 */ /* 0x000ef00000209400 */
[----:B0-----:R-:W0:Y:S08]  /*13eb0*/  MUFU.RCP R6, R6 ;  /* 0x0000000600067308 */ /* 0x001e300000001000 */
[----:B---3--:R-:W-:Y:S01]  /*13ec0*/  MUFU.RCP R9, R9 ;  /* 0x0000000900097308 */ /* 0x008fe20000001000 */
[----:B0-----:R-:W-:-:S07]  /*13ed0*/  VIADD R2, R6, 0xffffffe ;  /* 0x0ffffffe06027836 */ /* 0x001fce0000000000 */
[----:B--2---:R0:W2:Y:S02]  /*13ee0*/  F2I.FTZ.U32.TRUNC.NTZ R3, R2 ;  /* 0x0000000200037305 */ /* 0x0040a4000021f000 */
[----:B0-----:R-:W-:Y:S02]  /*13ef0*/  IMAD.MOV.U32 R2, RZ, RZ, RZ ;  /* 0x000000ffff027224 */ /* 0x001fe400078e00ff */
[----:B--2---:R-:W-:-:S04]  /*13f00*/  IMAD.MOV R7, RZ, RZ, -R3 ;  /* 0x000000ffff077224 */ /* 0x004fc800078e0a03 */
        /* <DEDUP_REMOVED lines=45> */
.L_x_7757:
[----:B--2---:R-:W0:Y:S02]  /*141e0*/  LDC.64 R2, c[0x0][0xc90] ;  /* 0x00032400ff027b82 */ /* 0x004e240000000a00 */
[----:B0-----:R-:W-:-:S05]  /*141f0*/  IMAD.WIDE R2, R27, 0x4, R2 ;  /* 0x000000041b027825 */ /* 0x001fca00078e0202 */
[----:B------:R0:W3:Y:S02]  /*14200*/  LDG.E R6, desc[UR50][R2.64] ;  /* 0x0000003202067981 */ /* 0x0000e4000c1e1900 */
[----:B0-----:R-:W-:Y:S02]  /*14210*/  IMAD.MOV.U32 R2, RZ, RZ, RZ ;  /* 0x000000ffff027224 */ /* 0x001fe400078e00ff */
[----:B---3--:R-:W-:-:S05]  /*14220*/  IMAD R5, R25, R6, RZ ;  /* 0x0000000619057224 */ /* 0x008fca00078e02ff */
        /* <DEDUP_REMOVED lines=33> */
[----:B------:R0:W2:Y:S02]  /*14440*/  F2I.FTZ.U32.TRUNC.NTZ R3, R2 ;  /* 0x0000000200037305 */ /* 0x0000a4000021f000 */
[----:B0-----:R-:W-:Y:S02]  /*14450*/  IMAD.MOV.U32 R2, RZ, RZ, RZ ;  /* 0x000000ffff027224 */ /* 0x001fe400078e00ff */
[----:B--2---:R-:W-:-:S04]  /*14460*/  IMAD.MOV R5, RZ, RZ, -R3 ;  /* 0x000000ffff057224 */ /* 0x004fc800078e0a03 */
        /* <DEDUP_REMOVED lines=19> */
.L_x_7758:
[----:B------:R-:W-:-:S05]  /*145a0*/  LOP3.LUT R0, RZ, R3, RZ, 0x33, !PT ;  /* 0x00000003ff007212 */ /* 0x000fca00078e33ff */
[----:B------:R-:W-:Y:S01]  /*145b0*/  IMAD.IADD R25, R25, 0x1, R0 ;  /* 0x0000000119197824 */ /* 0x000fe200078e0200 */
[----:B------:R-:W-:Y:S06]  /*145c0*/  BRA `(.L_x_7759) ;  /* 0x00000000001c7947 */ /* 0x000fec0003800000 */
.L_x_7751:
[----:B------:R-:W-:Y:S01]  /*145d0*/  UMOV UR4, URZ ;  /* 0x0000003f00047c82 */ /* 0x000fe20008000000 */
[----:B------:R-:W-:Y:S01]  /*145e0*/  UMOV UR5, URZ ;  /* 0x0000003f00057c82 */ /* 0x000fe20008000000 */
[----:B------:R-:W-:Y:S01]  /*145f0*/  ULDC UR6, c[0x0][0xc3c] ;  /* 0x00030f0000067ab9 */ /* 0x000fe20000000800 */
[----:B------:R-:W-:Y:S02]  /*14600*/  IMAD.MOV.U32 R24, RZ, RZ, R0 ;  /* 0x000000ffff187224 */ /* 0x000fe400078e0000 */
[----:B------:R-:W-:Y:S02]  /*14610*/  IMAD.U32 R25, RZ, RZ, UR4 ;  /* 0x00000004ff197e24 */ /* 0x000fe4000f8e00ff */
[----:B------:R-:W-:Y:S02]  /*14620*/  IMAD.U32 R26, RZ, RZ, UR5 ;  /* 0x00000005ff1a7e24 */ /* 0x000fe4000f8e00ff */
[----:B------:R-:W-:-:S07]  /*14630*/  IMAD.U32 R27, RZ, RZ, UR6 ;  /* 0x00000006ff1b7e24 */ /* 0x000fce000f8e00ff */
.L_x_7759:
        /* <DEDUP_REMOVED lines=10> */
.L_x_7748:
[----:B------:R-:W-:Y:S02]  /*146e0*/  ULDC UR4, c[0x0][0xc3c] ;  /* 0x00030f0000047ab9 */ /* 0x000fe40000000800 */
[----:B0-----:R-:W-:-:S13]  /*146f0*/  ISETP.GE.AND P0, PT, R27, UR4, PT ;  /* 0x000000041b007c0c */ /* 0x001fda000bf06270 */
[----:B------:R-:W-:Y:S05]  /*14700*/  @!P0 BRA `(.L_x_7760) ;  /* 0xffffffb0007c8947 */ /* 0x000fea000383ffff */
[----:B------:R-:W-:Y:S05]  /*14710*/  BSYNC B8 ;  /* 0x0000000000087941 */ /* 0x000fea0003800000 */
.L_x_7697:
[----:B------:R-:W5:Y:S01]  /*14720*/  LDL.LU R0, [R1+0x20] ;  /* 0x0000200001007983 */ /* 0x000f620000300800 */
[----:B------:R-:W-:Y:S01]  /*14730*/  BSSY B0, `(.L_x_7761) ;  /* 0x000000b000007945 */ /* 0x000fe20003800000 */
[----:B------:R-:W1:Y:S01]  /*14740*/  S2R R5, SR_CgaCtaId ;  /* 0x0000000000057919 */ /* 0x000e620000008800 */
[----:B-----5:R-:W-:-:S05]  /*14750*/  VIADD R0, R0, 0x1 ;  /* 0x0000000100007836 */ /* 0x020fca0000000000 */
        /* <DEDUP_REMOVED lines=8> */
.L_x_7858:
[----:B------:R-:W-:Y:S05]  /*147e0*/  BSYNC B0 ;  /* 0x0000000000007941 */ /* 0x000fea0003800000 */
.L_x_7761:
[----:B------:R-:W-:-:S03]  /*147f0*/  UMOV UR4, 0xffffffff ;  /* 0xffffffff00047882 */ /* 0x000fc60000000000 */
[----:B------:R-:W-:Y:S05]  /*14800*/  BRA.DIV UR4, `(.L_x_7763) ;  /* 0x0000003204547947 */ /* 0x000fea000b800000 */
[----:B0-----:R-:W0:Y:S02]  /*14810*/  S2R R0, SR_TID.X ;  /* 0x0000000000007919 */ /* 0x001e240000002100 */
[----:B0-----:R-:W-:-:S04]  /*14820*/  SHF.R.U32.HI R0, RZ, 0x5, R0 ;  /* 0x00000005ff007819 */ /* 0x001fc80000011600 */
[----:B------:R-:W-:-:S05]  /*14830*/  LOP3.LUT R0, R0, 0x3, RZ, 0xc0, !PT ;  /* 0x0000000300007812 */ /* 0x000fca00078ec0ff */
[----:B------:R0:W1:Y:S02]  /*14840*/  SHFL.IDX PT, R14, R0, RZ, 0x1f ;  /* 0x00001fff000e7589 */ /* 0x00006400000e0000 */
.L_x_7861:
[----:B-1----:R-:W-:Y:S01]  /*14850*/  ISETP.NE.AND P0, PT, R14, RZ, PT ;  /* 0x000000ff0e00720c */ /* 0x002fe20003f05270 */
[----:B------:R-:W-:-:S12]  /*14860*/  BSSY B0, `(.L_x_7764) ;  /* 0x0000024000007945 */ /* 0x000fd80003800000 */
[----:B------:R-:W-:Y:S05]  /*14870*/  @P0 BRA `(.L_x_7765) ;  /* 0x0000000000880947 */ /* 0x000fea0003800000 */
[----:B------:R-:W-:-:S03]  /*14880*/  UMOV UR4, 0xffffffff ;  /* 0xffffffff00047882 */ /* 0x000fc60000000000 */
[----:B------:R-:W-:Y:S05]  /*14890*/  BRA.DIV UR4, `(.L_x_7766) ;  /* 0x0000003204647947 */ /* 0x000fea000b800000 */
[----:B------:R-:W-:-:S13]  /*148a0*/  ELECT P6, URZ, PT ;  /* 0x00000000003f782f */ /* 0x000fda00038c0000 */
.L_x_7864:
[----:B------:R-:W-:Y:S05]  /*148b0*/  @!P6 BRA `(.L_x_7765) ;  /* 0x000000000078e947 */ /* 0x000fea0003800000 */
[----:B------:R-:W-:-:S06]  /*148c0*/  ULOP3.LUT UR4, UR38, 0x2, URZ, 0xfc, !UPT ;  /* 0x0000000226047892 */ /* 0x000fcc000f8efc3f */
[----:B0-----:R-:W-:-:S05]  /*148d0*/  IMAD.U32 R0, RZ, RZ, UR4 ;  /* 0x00000004ff007e24 */ /* 0x001fca000f8e00ff */
[----:B------:R-:W-:-:S13]  /*148e0*/  ISETP.NE.AND P0, PT, R0, 0x3, PT ;  /* 0x000000030000780c */ /* 0x000fda0003f05270 */
[----:B------:R-:W-:Y:S05]  /*148f0*/  @!P0 BRA `(.L_x_7767) ;  /* 0x0000000000048947 */ /* 0x000fea0003800000 */
[----:B------:R-:W-:Y:S01]  /*14900*/  BPT.TRAP 0x1 ;  /* 0x000000040000795c */ /* 0x000fe20000300000 */
.L_x_7767:
[----:B------:R-:W-:Y:S01]  /*14910*/  IMAD R5, R18, 0x8, R7 ;  /* 0x0000000812057824 */ /* 0x000fe200078e0207 */
[----:B------:R-:W-:Y:S01]  /*14920*/  SHF.L.U32 R0, R22, 0x1f, RZ ;  /* 0x0000001f16007819 */ /* 0x000fe200000006ff */
[----:B------:R-:W-:-:S03]  /*14930*/  VIADD R18, R18, 0x1 ;  /* 0x0000000112127836 */ /* 0x000fc60000000000 */
[----:B------:R-:W0:Y:S02]  /*14940*/  SYNCS.PHASECHK.TRANS64.TRYWAIT P1, [R5+URZ+0x28c40], R0 ;  /* 0x028c4000050075a7 */ /* 0x000e24000802017f */
[----:B------:R-:W-:-:S04]  /*14950*/  ISETP.NE.AND P2, PT, R18, 0x2, PT ;  /* 0x000000021200780c */ /* 0x000fc80003f45270 */
[----:B------:R-:W-:Y:S01]  /*14960*/  SEL R3, RZ, 0x1, P2 ;  /* 0x00000001ff037807 */ /* 0x000fe20001000000 */
[----:B0-----:R-:W-:Y:S08]  /*14970*/  @!P1 BRA `(.L_x_7768) ;  /* 0x00000030004c9947 */ /* 0x001ff00003800000 */
.L_x_7865:
[----:B------:R-:W-:Y:S02]  /*14980*/  SEL R18, R18, RZ, P2 ;  /* 0x000000ff12127207 */ /* 0x000fe40001000000 */
[----:B------:R-:W-:Y:S01]  /*14990*/  LOP3.LUT R2, R22, R3, RZ, 0x3c, !PT ;  /* 0x0000000316027212 */ /* 0x000fe200078e3cff */
[----:B------:R-:W-:Y:S06]  /*149a0*/  @!P0 BRA `(.L_x_7769) ;  /* 0x0000000000048947 */ /* 0x000fec0003800000 */
[----:B------:R-:W-:Y:S01]  /*149b0*/  BPT.TRAP 0x1 ;  /* 0x000000040000795c */ /* 0x000fe20000300000 */
.L_x_7769:
[----:B------:R-:W-:Y:S01]  /*149c0*/  IMAD R3, R18, 0x8, R7 ;  /* 0x0000000812037824 */ /* 0x000fe200078e0207 */
[----:B------:R-:W-:-:S04]  /*149d0*/  SHF.L.U32 R2, R2, 0x1f, RZ ;  /* 0x0000001f02027819 */ /* 0x000fc800000006ff */
[----:B------:R-:W1:Y:S02]  /*149e0*/  SYNCS.PHASECHK.TRANS64.TRYWAIT P1, [R3+URZ+0x28c40], R2 ;  /* 0x028c4002030075a7 */ /* 0x000e64000802017f */
[----:B-1----:R-:W-:Y:S05]  /*149f0*/  @!P1 BRA `(.L_x_7770) ;  /* 0x0000003000409947 */ /* 0x002fea0003800000 */
.L_x_7866:
[----:B------:R-:W-:Y:S05]  /*14a00*/  @!P0 BRA `(.L_x_7771) ;  /* 0x0000000000048947 */ /* 0x000fea0003800000 */
[----:B------:R-:W-:Y:S01]  /*14a10*/  BPT.TRAP 0x1 ;  /* 0x000000040000795c */ /* 0x000fe20000300000 */
.L_x_7771:
[----:B------:R-:W5:Y:S02]  /*14a20*/  SYNCS.PHASECHK.TRANS64.TRYWAIT P1, [R5+URZ+0x28c60], R0 ;  /* 0x028c6000050075a7 */ /* 0x000f64000802017f */
[----:B-----5:R-:W-:Y:S05]  /*14a30*/  @!P1 BRA `(.L_x_7772) ;  /* 0x0000003000449947 */ /* 0x020fea0003800000 */
.L_x_7867:
[----:B------:R-:W-:Y:S05]  /*14a40*/  @!P0 BRA `(.L_x_7773) ;  /* 0x0000000000048947 */ /* 0x000fea0003800000 */
[----:B------:R-:W-:Y:S01]  /*14a50*/  BPT.TRAP 0x1 ;  /* 0x000000040000795c */ /* 0x000fe20000300000 */
.L_x_7773:
[----:B------:R0:W0:Y:S02]  /*14a60*/  SYNCS.PHASECHK.TRANS64.TRYWAIT P0, [R3+URZ+0x28c60], R2 ;  /* 0x028c6002030075a7 */ /* 0x000024000800017f */
[----:B0-----:R-:W-:Y:S05]  /*14a70*/  @!P0 NANOSLEEP.SYNCS 0x989680 ;  /* 0x009896800000895d */ /* 0x001fea0003900000 */
[----:B------:R-:W0:Y:S02]  /*14a80*/  @!P0 SYNCS.PHASECHK.TRANS64 P0, [R3+URZ+0x28c60], R2 ;  /* 0x028c6002030085a7 */ /* 0x000e24000800007f */
[----:B0-----:R-:W-:Y:S05]  /*14a90*/  @!P0 BRA `(.L_x_7773) ;  /* 0xfffffffc00f08947 */ /* 0x001fea000383ffff */
.L_x_7765:
[----:B------:R-:W-:Y:S05]  /*14aa0*/  BSYNC B0 ;  /* 0x0000000000007941 */ /* 0x000fea0003800000 */
.L_x_7764:
[----:B------:R-:W-:Y:S05]  /*14ab0*/  EXIT ;  /* 0x000000000000794d */ /* 0x000fea0003800000 */
.L_x_7626:
[----:B0-----:R-:W-:-:S04]  /*14ac0*/  IMAD.U32 R3, RZ, RZ, UR23 ;  /* 0x00000017ff037e24 */ /* 0x001fc8000f8e00ff */
[----:B------:R0:W1:Y:S03]  /*14ad0*/  SYNCS.PHASECHK.TRANS64.TRYWAIT P1, [R3+URZ+0x28c50], R0 ;  /* 0x028c5000030075a7 */ /* 0x000066000802017f */
[----:B-1----:R-:W-:Y:S05]  /*14ae0*/  @!P1 NANOSLEEP.SYNCS 0x989680 ;  /* 0x009896800000995d */ /* 0x002fea0003900000 */
[----:B------:R-:W1:Y:S02]  /*14af0*/  @!P1 SYNCS.PHASECHK.TRANS64 P1, [R3+URZ+0x28c50], R0 ;  /* 0x028c5000030095a7 */ /* 0x000e64000802007f */
[----:B-1----:R-:W-:Y:S05]  /*14b00*/  @!P1 BRA `(.L_x_7626) ;  /* 0xfffffffc00ec9947 */ /* 0x002fea000383ffff */
[----:B------:R-:W-:Y:S05]  /*14b10*/  BRA `(.L_x_7774) ;  /* 0xfffffed400a47947 */ /* 0x000fea000383ffff */
.L_x_7632:
[----:B-1----:R-:W-:-:S04]  /*14b20*/  IMAD.U32 R3, RZ, RZ, UR23 ;  /* 0x00000017ff037e24 */ /* 0x002fc8000f8e00ff */
[----:B------:R1:W2:Y:S03]  /*14b30*/  SYNCS.PHASECHK.TRANS64.TRYWAIT P1, [R3+URZ+0x28c50], R0 ;  /* 0x028c5000030075a7 */ /* 0x0002a6000802017f */
[----:B--2---:R-:W-:Y:S05]  /*14b40*/  @!P1 NANOSLEEP.SYNCS 0x989680 ;  /* 0x009896800000995d */ /* 0x004fea0003900000 */
[----:B------:R-:W2:Y:S02]  /*14b50*/  @!P1 SYNCS.PHASECHK.TRANS64 P1, [R3+URZ+0x28c50], R0 ;  /* 0x028c5000030095a7 */ /* 0x000ea4000802007f */
[----:B--2---:R-:W-:Y:S05]  /*14b60*/  @!P1 BRA `(.L_x_7632) ;  /* 0xfffffffc00ec9947 */ /* 0x004fea000383ffff */
[----:B------:R-:W-:Y:S05]  /*14b70*/  BRA `(.L_x_7631) ;  /* 0xfffffee000a87947 */ /* 0x000fea000383ffff */
.L_x_7637:
[----:B0-----:R-:W-:-:S04]  /*14b80*/  IMAD.U32 R3, RZ, RZ, UR40 ;  /* 0x00000028ff037e24 */ /* 0x001fc8000f8e00ff */
[----:B------:R0:W1:Y:S03]  /*14b90*/  SYNCS.PHASECHK.TRANS64.TRYWAIT P1, [R3+URZ+0x28c00], R0 ;  /* 0x028c0000030075a7 */ /* 0x000066000802017f */
[----:B-1----:R-:W-:Y:S05]  /*14ba0*/  @!P1 NANOSLEEP.SYNCS 0x989680 ;  /* 0x009896800000995d */ /* 0x002fea0003900000 */
[----:B------:R-:W1:Y:S02]  /*14bb0*/  @!P1 SYNCS.PHASECHK.TRANS64 P1, [R3+URZ+0x28c00], R0 ;  /* 0x028c0000030095a7 */ /* 0x000e64000802007f */
[----:B-1----:R-:W-:Y:S05]  /*14bc0*/  @!P1 BRA `(.L_x_7637) ;  /* 0xfffffffc00ec9947 */ /* 0x002fea000383ffff */
[----:B------:R-:W-:Y:S05]  /*14bd0*/  BRA `(.L_x_7775) ;  /* 0xfffffef400f87947 */ /* 0x000fea000383ffff */
.L_x_7641:
[----:B--2---:R2:W3:Y:S02]  /*14be0*/  SYNCS.PHASECHK.TRANS64.TRYWAIT P1, [R7+URZ+0x28c30], R8 ;  /* 0x028c3008070075a7 */ /* 0x0044e4000802017f */
[----:B---3--:R-:W-:Y:S05]  /*14bf0*/  @!P1 NANOSLEEP.SYNCS 0x989680 ;  /* 0x009896800000995d */ /* 0x008fea0003900000 */
[----:B------:R-:W3:Y:S02]  /*14c00*/  @!P1 SYNCS.PHASECHK.TRANS64 P1, [R7+URZ+0x28c30], R8 ;  /* 0x028c3008070095a7 */ /* 0x000ee4000802007f */
[----:B---3--:R-:W-:Y:S05]  /*14c10*/  @!P1 BRA `(.L_x_7641) ;  /* 0xfffffffc00f09947 */ /* 0x008fea000383ffff */
[----:B------:R-:W-:Y:S05]  /*14c20*/  BRA `(.L_x_7640) ;  /* 0xfffffef800147947 */ /* 0x000fea000383ffff */
.L_x_7646:
[----:B---3--:R3:W0:Y:S02]  /*14c30*/  SYNCS.PHASECHK.TRANS64.TRYWAIT P1, [R7+URZ+0x28c50], R8 ;  /* 0x028c5008070075a7 */ /* 0x008624000802017f */
[----:B0-----:R-:W-:Y:S05]  /*14c40*/  @!P1 NANOSLEEP.SYNCS 0x989680 ;  /* 0x009896800000995d */ /* 0x001fea0003900000 */
[----:B------:R-:W0:Y:S02]  /*14c50*/  @!P1 SYNCS.PHASECHK.TRANS64 P1, [R7+URZ+0x28c50], R8 ;  /* 0x028c5008070095a7 */ /* 0x000e24000802007f */
[----:B0-----:R-:W-:Y:S05]  /*14c60*/  @!P1 BRA `(.L_x_7646) ;  /* 0xfffffffc00f09947 */ /* 0x001fea000383ffff */
[----:B------:R-:W-:Y:S05]  /*14c70*/  BRA `(.L_x_7645) ;  /* 0xffffff08009c7947 */ /* 0x000fea000383ffff */
.L_x_7652:
[----:B-1----:R-:W-:-:S04]  /*14c80*/  IMAD.U32 R6, RZ, RZ, UR23 ;  /* 0x00000017ff067e24 */ /* 0x002fc8000f8e00ff */
[----:B------:R1:W2:Y:S03]  /*14c90*/  SYNCS.PHASECHK.TRANS64.TRYWAIT P1, [R6+URZ+0x28c30], R7 ;  /* 0x028c3007060075a7 */ /* 0x0002a6000802017f */
[----:B--2---:R-:W-:Y:S05]  /*14ca0*/  @!P1 NANOSLEEP.SYNCS 0x989680 ;  /* 0x009896800000995d */ /* 0x004fea0003900000 */
[----:B------:R-:W2:Y:S02]  /*14cb0*/  @!P1 SYNCS.PHASECHK.TRANS64 P1, [R6+URZ+0x28c30], R7 ;  /* 0x028c3007060095a7 */ /* 0x000ea4000802007f */
[----:B--2---:R-:W-:Y:S05]  /*14cc0*/  @!P1 BRA `(.L_x_7652) ;  /* 0xfffffffc00ec9947 */ /* 0x004fea000383ffff */
[----:B------:R-:W-:Y:S05]  /*14cd0*/  BRA `(.L_x_7651) ;  /* 0xffffff0c00ac7947 */ /* 0x000fea000383ffff */
.L_x_7657:
[----:B---3--:R-:W-:-:S04]  /*14ce0*/  IMAD.U32 R8, RZ, RZ, UR23 ;  /* 0x00000017ff087e24 */ /* 0x008fc8000f8e00ff */
[----:B------:R3:W4:Y:S03]  /*14cf0*/  SYNCS.PHASECHK.TRANS64.TRYWAIT P1, [R8+URZ+0x28c50], R7 ;  /* 0x028c5007080075a7 */ /* 0x000726000802017f */
[----:B----4-:R-:W-:Y:S05]  /*14d00*/  @!P1 NANOSLEEP.SYNCS 0x989680 ;  /* 0x009896800000995d */ /* 0x010fea0003900000 */
[----:B------:R-:W4:Y:S02]  /*14d10*/  @!P1 SYNCS.PHASECHK.TRANS64 P1, [R8+URZ+0x28c50], R7 ;  /* 0x028c5007080095a7 */ /* 0x000f24000802007f */
[----:B----4-:R-:W-:Y:S05]  /*14d20*/  @!P1 BRA `(.L_x_7657) ;  /* 0xfffffffc00ec9947 */ /* 0x010fea000383ffff */
[----:B------:R-:W-:Y:S05]  /*14d30*/  BRA `(.L_x_7656) ;  /* 0xffffff28004c7947 */ /* 0x000fea000383ffff */
.L_x_7664:
[----:B-1----:R-:W-:-:S04]  /*14d40*/  IMAD.U32 R6, RZ, RZ, UR22 ;  /* 0x00000016ff067e24 */ /* 0x002fc8000f8e00ff */
[----:B------:R1:W2:Y:S03]  /*14d50*/  SYNCS.PHASECHK.TRANS64.TRYWAIT P1, [R6+URZ+0x28c30], R7 ;  /* 0x028c3007060075a7 */ /* 0x0002a6000802017f */
[----:B--2---:R-:W-:Y:S05]  /*14d60*/  @!P1 NANOSLEEP.SYNCS 0x989680 ;  /* 0x009896800000995d */ /* 0x004fea0003900000 */
[----:B------:R-:W2:Y:S02]  /*14d70*/  @!P1 SYNCS.PHASECHK.TRANS64 P1, [R6+URZ+0x28c30], R7 ;  /* 0x028c3007060095a7 */ /* 0x000ea4000802007f */
[----:B--2---:R-:W-:Y:S05]  /*14d80*/  @!P1 BRA `(.L_x_7664) ;  /* 0xfffffffc00ec9947 */ /* 0x004fea000383ffff */
[----:B------:R-:W-:Y:S05]  /*14d90*/  BRA `(.L_x_7663) ;  /* 0xffffff2c00407947 */ /* 0x000fea000383ffff */
.L_x_7669:
[----:B---3--:R-:W-:-:S04]  /*14da0*/  IMAD.U32 R8, RZ, RZ, UR22 ;  /* 0x00000016ff087e24 */ /* 0x008fc8000f8e00ff */
[----:B------:R3:W4:Y:S03]  /*14db0*/  SYNCS.PHASECHK.TRANS64.TRYWAIT P1, [R8+URZ+0x28c50], R7 ;  /* 0x028c5007080075a7 */ /* 0x000726000802017f */
[----:B----4-:R-:W-:Y:S05]  /*14dc0*/  @!P1 NANOSLEEP.SYNCS 0x989680 ;  /* 0x009896800000995d */ /* 0x010fea0003900000 */
[----:B------:R-:W4:Y:S02]  /*14dd0*/  @!P1 SYNCS.PHASECHK.TRANS64 P1, [R8+URZ+0x28c50], R7 ;  /* 0x028c5007080095a7 */ /* 0x000f24000802007f */
[----:B----4-:R-:W-:Y:S05]  /*14de0*/  @!P1 BRA `(.L_x_7669) ;  /* 0xfffffffc00ec9947 */ /* 0x010fea000383ffff */
[----:B------:R-:W-:Y:S05]  /*14df0*/  BRA `(.L_x_7668) ;  /* 0xffffff4000607947 */ /* 0x000fea000383ffff */
.L_x_7711:
        /* <DEDUP_REMOVED lines=11> */
.L_x_7777:
[----:B------:R-:W-:Y:S05]  /*14eb0*/  BSYNC B0 ;  /* 0x0000000000007941 */ /* 0x000fea0003800000 */
.L_x_7776:
[----:B------:R-:W-:Y:S05]  /*14ec0*/  BRA `(.L_x_7778) ;  /* 0xffffffb800987947 */ /* 0x000fea000383ffff */
.L_x_7714:
[----:B0-----:R0:W1:Y:S02]  /*14ed0*/  SYNCS.PHASECHK.TRANS64.TRYWAIT P0, [R19+URZ+0x28c40], R0 ;  /* 0x028c4000130075a7 */ /* 0x001064000800017f */
[----:B-1----:R-:W-:Y:S05]  /*14ee0*/  @!P0 NANOSLEEP.SYNCS 0x989680 ;  /* 0x009896800000895d */ /* 0x002fea0003900000 */
[----:B------:R-:W1:Y:S02]  /*14ef0*/  @!P0 SYNCS.PHASECHK.TRANS64 P0, [R19+URZ+0x28c40], R0 ;  /* 0x028c4000130085a7 */ /* 0x000e64000800007f */
[----:B-1----:R-:W-:Y:S05]  /*14f00*/  @!P0 BRA `(.L_x_7714) ;  /* 0xfffffffc00f08947 */ /* 0x002fea000383ffff */
[----:B------:R-:W-:Y:S05]  /*14f10*/  BRA `(.L_x_7779) ;  /* 0xffffffbc007c7947 */ /* 0x000fea000383ffff */
.L_x_7715:
        /* <DEDUP_REMOVED lines=8> */
.L_x_7781:
[----:B------:R-:W-:Y:S05]  /*14fa0*/  BSYNC B0 ;  /* 0x0000000000007941 */ /* 0x000fea0003800000 */
.L_x_7780:
        /* <DEDUP_REMOVED lines=9> */
.L_x_7782:
[----:B------:R-:W-:Y:S02]  /*15040*/  IMAD.MOV.U32 R13, RZ, RZ, R5 ;  /* 0x000000ffff0d7224 */ /* 0x000fe400078e0005 */
[----:B------:R-:W-:Y:S02]  /*15050*/  IMAD.MOV.U32 R12, RZ, RZ, 0x1 ;  /* 0x00000001ff0c7424 */ /* 0x000fe400078e00ff */
[----:B------:R-:W-:-:S07]  /*15060*/  IMAD.MOV.U32 R3, RZ, RZ, R14 ;  /* 0x000000ffff037224 */ /* 0x000fce00078e000e */
[----:B------:R-:W-:Y:S05]  /*15070*/  WARPSYNC.COLLECTIVE R15, `(.L_x_7783) ;  /* 0x000000000f087348 */ /* 0x000fea0003c00000 */
[----:B------:R0:W1:Y:S02]  /*15080*/  SHFL.IDX P6, R14, R13, R12, R11 ;  /* 0x0000000c0d0e7389 */ /* 0x00006400000c000b */
[----:B01----:R-:W-:Y:S01]  /*15090*/  ENDCOLLECTIVE ;  /* 0x000000000000791b */ /* 0x003fe20003800000 */
.L_x_7783:
        /* <DEDUP_REMOVED lines=15> */
.L_x_7784:
[----:B------:R-:W-:Y:S02]  /*15190*/  @P0 IMAD R6, R4, 0x2, R17 ;  /* 0x0000000204060824 */ /* 0x000fe400078e0211 */
[----:B------:R-:W-:Y:S02]  /*151a0*/  IMAD.MOV.U32 R13, RZ, RZ, R5 ;  /* 0x000000ffff0d7224 */ /* 0x000fe400078e0005 */
[----:B------:R-:W-:Y:S02]  /*151b0*/  IMAD.MOV.U32 R12, RZ, RZ, 0x2 ;  /* 0x00000002ff0c7424 */ /* 0x000fe400078e00ff */
[----:B------:R-:W-:-:S07]  /*151c0*/  IMAD.MOV.U32 R3, RZ, RZ, R14 ;  /* 0x000000ffff037224 */ /* 0x000fce00078e000e */
[----:B------:R-:W-:Y:S05]  /*151d0*/  WARPSYNC.COLLECTIVE R15, `(.L_x_7785) ;  /* 0x000000000f087348 */ /* 0x000fea0003c00000 */
[----:B------:R0:W1:Y:S02]  /*151e0*/  SHFL.IDX P6, R14, R13, R12, R11 ;  /* 0x0000000c0d0e7389 */ /* 0x00006400000c000b */
[----:B01----:R-:W-:Y:S01]  /*151f0*/  ENDCOLLECTIVE ;  /* 0x000000000000791b */ /* 0x003fe20003800000 */
.L_x_7785:
        /* <DEDUP_REMOVED lines=15> */
.L_x_7786:
[----:B------:R-:W-:Y:S02]  /*152f0*/  @P0 IMAD R6, R4, 0x2, R17 ;  /* 0x0000000204060824 */ /* 0x000fe400078e0211 */
[----:B------:R-:W-:Y:S02]  /*15300*/  IMAD.MOV.U32 R13, RZ, RZ, R5 ;  /* 0x000000ffff0d7224 */ /* 0x000fe400078e0005 */
[----:B------:R-:W-:Y:S02]  /*15310*/  IMAD.MOV.U32 R12, RZ, RZ, 0x3 ;  /* 0x00000003ff0c7424 */ /* 0x000fe400078e00ff */
[----:B------:R-:W-:-:S07]  /*15320*/  IMAD.MOV.U32 R3, RZ, RZ, R14 ;  /* 0x000000ffff037224 */ /* 0x000fce00078e000e */
[----:B------:R-:W-:Y:S05]  /*15330*/  WARPSYNC.COLLECTIVE R15, `(.L_x_7787) ;  /* 0x000000000f087348 */ /* 0x000fea0003c00000 */
[----:B------:R0:W1:Y:S02]  /*15340*/  SHFL.IDX P6, R14, R13, R12, R11 ;  /* 0x0000000c0d0e7389 */ /* 0x00006400000c000b */
[----:B01----:R-:W-:Y:S01]  /*15350*/  ENDCOLLECTIVE ;  /* 0x000000000000791b */ /* 0x003fe20003800000 */
.L_x_7787:
        /* <DEDUP_REMOVED lines=10> */
.L_x_7788:
[----:B------:R-:W-:Y:S01]  /*15400*/  @!PT LDS RZ, [RZ] ;  /* 0x00000000fffff984 */ /* 0x000fe20000000800 */
[----:B------:R-:W-:Y:S01]  /*15410*/  @!PT LDS RZ, [RZ] ;  /* 0x00000000fffff984 */ /* 0x000fe20000000800 */
[----:B------:R-:W-:Y:S01]  /*15420*/  @!PT LDS RZ, [RZ] ;  /* 0x00000000fffff984 */ /* 0x000fe20000000800 */
[----:B------:R0:W-:Y:S01]  /*15430*/  @P0 LDGSTS.E.BYPASS.LTC128B.128 [R6+0x23400], desc[UR50][R2.64], !P2 ;  /* 0x2340000002060fae */ /* 0x0001e2000d101d72 */
[----:B------:R-:W-:Y:S01]  /*15440*/  IMAD.MOV.U32 R0, RZ, RZ, R14 ;  /* 0x000000ffff007224 */ /* 0x000fe200078e000e */
[----:B------:R-:W-:Y:S06]  /*15450*/  BRA `(.L_x_7789) ;  /* 0xffffffbc002c7947 */ /* 0x000fec000383ffff */
.L_x_7720:
        /* <DEDUP_REMOVED lines=9> */
.L_x_7790:
[C---:B------:R-:W-:Y:S01]  /*154f0*/  VIADD R6, R25.reuse, 0x10 ;  /* 0x0000001019067836 */ /* 0x040fe20000000000 */
[----:B------:R-:W-:Y:S01]  /*15500*/  ISETP.GE.AND P0, PT, R25, R5, PT ;  /* 0x000000051900720c */ /* 0x000fe20003f06270 */
[----:B------:R-:W-:Y:S02]  /*15510*/  IMAD.MOV.U32 R13, RZ, RZ, R0 ;  /* 0x000000ffff0d7224 */ /* 0x000fe400078e0000 */
[----:B------:R-:W-:-:S10]  /*15520*/  IMAD.MOV.U32 R2, RZ, RZ, R14 ;  /* 0x000000ffff027224 */ /* 0x000fd400078e000e */
[----:B------:R-:W-:Y:S05]  /*15530*/  WARPSYNC.COLLECTIVE R15, `(.L_x_7791) ;  /* 0x000000000f087348 */ /* 0x000fea0003c00000 */
[----:B------:R0:W1:Y:S02]  /*15540*/  SHFL.IDX P6, R14, R13, R12, R11 ;  /* 0x0000000c0d0e7389 */ /* 0x00006400000c000b */
[----:B01----:R-:W-:Y:S01]  /*15550*/  ENDCOLLECTIVE ;  /* 0x000000000000791b */ /* 0x003fe20003800000 */
.L_x_7791:
[----:B------:R-:W-:Y:S02]  /*15560*/  IMAD.MOV.U32 R13, RZ, RZ, R4 ;  /* 0x000000ffff0d7224 */ /* 0x000fe400078e0004 */
[----:B------:R-:W-:Y:S02]  /*15570*/  IMAD.MOV.U32 R12, RZ, RZ, 0x1 ;  /* 0x00000001ff0c7424 */ /* 0x000fe400078e00ff */
[----:B------:R-:W-:-:S07]  /*15580*/  IMAD.MOV.U32 R3, RZ, RZ, R14 ;  /* 0x000000ffff037224 */ /* 0x000fce00078e000e */
[----:B------:R-:W-:Y:S05]  /*15590*/  WARPSYNC.COLLECTIVE R15, `(.L_x_7792) ;  /* 0x000000000f087348 */ /* 0x000fea0003c00000 */
[----:B------:R0:W1:Y:S02]  /*155a0*/  SHFL.IDX P6, R14, R13, R12, R11 ;  /* 0x0000000c0d0e7389 */ /* 0x00006400000c000b */
[----:B01----:R-:W-:Y:S01]  /*155b0*/  ENDCOLLECTIVE ;  /* 0x000000000000791b */ /* 0x003fe20003800000 */
.L_x_7792:
        /* <DEDUP_REMOVED lines=15> */
.L_x_7793:
[----:B------:R-:W-:Y:S02]  /*156b0*/  IMAD.MOV.U32 R13, RZ, RZ, R4 ;  /* 0x000000ffff0d7224 */ /* 0x000fe400078e0004 */
[----:B------:R-:W-:Y:S02]  /*156c0*/  IMAD.MOV.U32 R12, RZ, RZ, 0x2 ;  /* 0x00000002ff0c7424 */ /* 0x000fe400078e00ff */
[----:B------:R-:W-:-:S07]  /*156d0*/  IMAD.MOV.U32 R3, RZ, RZ, R14 ;  /* 0x000000ffff037224 */ /* 0x000fce00078e000e */
[----:B------:R-:W-:Y:S05]  /*156e0*/  WARPSYNC.COLLECTIVE R15, `(.L_x_7794) ;  /* 0x000000000f087348 */ /* 0x000fea0003c00000 */
[----:B------:R0:W1:Y:S02]  /*156f0*/  SHFL.IDX P6, R14, R13, R12, R11 ;  /* 0x0000000c0d0e7389 */ /* 0x00006400000c000b */
[----:B01----:R-:W-:Y:S01]  /*15700*/  ENDCOLLECTIVE ;  /* 0x000000000000791b */ /* 0x003fe20003800000 */
.L_x_7794:
        /* <DEDUP_REMOVED lines=16> */
.L_x_7795:
[----:B------:R-:W-:Y:S02]  /*15810*/  IMAD.MOV.U32 R13, RZ, RZ, R4 ;  /* 0x000000ffff0d7224 */ /* 0x000fe400078e0004 */
[----:B------:R-:W-:Y:S02]  /*15820*/  IMAD.MOV.U32 R12, RZ, RZ, 0x3 ;  /* 0x00000003ff0c7424 */ /* 0x000fe400078e00ff */
[----:B------:R-:W-:-:S07]  /*15830*/  IMAD.MOV.U32 R3, RZ, RZ, R14 ;  /* 0x000000ffff037224 */ /* 0x000fce00078e000e */
[----:B------:R-:W-:Y:S05]  /*15840*/  WARPSYNC.COLLECTIVE R15, `(.L_x_7796) ;  /* 0x000000000f087348 */ /* 0x000fea0003c00000 */
[----:B------:R0:W1:Y:S02]  /*15850*/  SHFL.IDX P6, R14, R13, R12, R11 ;  /* 0x0000000c0d0e7389 */ /* 0x00006400000c000b */
[----:B01----:R-:W-:Y:S01]  /*15860*/  ENDCOLLECTIVE ;  /* 0x000000000000791b */ /* 0x003fe20003800000 */
.L_x_7796:
        /* <DEDUP_REMOVED lines=10> */
.L_x_7797:
[----:B------:R-:W-:Y:S01]  /*15910*/  @!PT LDS RZ, [RZ] ;  /* 0x00000000fffff984 */ /* 0x000fe20000000800 */
[----:B------:R-:W-:Y:S01]  /*15920*/  @!PT LDS RZ, [RZ] ;  /* 0x00000000fffff984 */ /* 0x000fe20000000800 */
[----:B------:R-:W-:Y:S01]  /*15930*/  @!PT LDS RZ, [RZ] ;  /* 0x00000000fffff984 */ /* 0x000fe20000000800 */
[----:B------:R1:W-:Y:S01]  /*15940*/  @!P0 LDGSTS.E.BYPASS.LTC128B.128 [R7+0x21400], desc[UR50][R2.64], !P1 ;  /* 0x2140000002078fae */ /* 0x0003e2000c901d72 */
[----:B------:R-:W-:Y:S01]  /*15950*/  IMAD.MOV.U32 R0, RZ, RZ, R14 ;  /* 0x000000ffff007224 */ /* 0x000fe200078e000e */
[----:B------:R-:W-:Y:S06]  /*15960*/  BRA `(.L_x_7798) ;  /* 0xffffffc0002c7947 */ /* 0x000fec000383ffff */
.L_x_7723:
[----:B0-----:R0:W1:Y:S02]  /*15970*/  SYNCS.PHASECHK.TRANS64.TRYWAIT P0, [R17+URZ+0x28c20], R0 ;  /* 0x028c2000110075a7 */ /* 0x001064000800017f */
[----:B-1----:R-:W-:Y:S05]  /*15980*/  @!P0 NANOSLEEP.SYNCS 0x989680 ;  /* 0x009896800000895d */ /* 0x002fea0003900000 */
[----:B------:R-:W1:Y:S02]  /*15990*/  @!P0 SYNCS.PHASECHK.TRANS64 P0, [R17+URZ+0x28c20], R0 ;  /* 0x028c2000110085a7 */ /* 0x000e64000800007f */
[----:B-1----:R-:W-:Y:S05]  /*159a0*/  @!P0 BRA `(.L_x_7723) ;  /* 0xfffffffc00f08947 */ /* 0x002fea000383ffff */
[----:B------:R-:W-:Y:S05]  /*159b0*/  BRA `(.L_x_7799) ;  /* 0xffffffc000887947 */ /* 0x000fea000383ffff */
.L_x_7726:
[----:B0-----:R0:W1:Y:S02]  /*159c0*/  SYNCS.PHASECHK.TRANS64.TRYWAIT P0, [R19+URZ+0x28c60], R0 ;  /* 0x028c6000130075a7 */ /* 0x001064000800017f */
[----:B-1----:R-:W-:Y:S05]  /*159d0*/  @!P0 NANOSLEEP.SYNCS 0x989680 ;  /* 0x009896800000895d */ /* 0x002fea0003900000 */
[----:B------:R-:W1:Y:S02]  /*159e0*/  @!P0 SYNCS.PHASECHK.TRANS64 P0, [R19+URZ+0x28c60], R0 ;  /* 0x028c6000130085a7 */ /* 0x000e64000800007f */
[----:B-1----:R-:W-:Y:S05]  /*159f0*/  @!P0 BRA `(.L_x_7726) ;  /* 0xfffffffc00f08947 */ /* 0x002fea000383ffff */
[----:B------:R-:W-:Y:S05]  /*15a00*/  BRA `(.L_x_7800) ;  /* 0xffffffc000987947 */ /* 0x000fea000383ffff */
.L_x_7727:
        /* <DEDUP_REMOVED lines=8> */
.L_x_7802:
[----:B------:R-:W-:Y:S05]  /*15a90*/  BSYNC B0 ;  /* 0x0000000000007941 */ /* 0x000fea0003800000 */
.L_x_7801:
        /* <DEDUP_REMOVED lines=15> */
.L_x_7803:
        /* <DEDUP_REMOVED lines=40> */
.L_x_7804:
[----:B------:R-:W-:Y:S02]  /*15e10*/  IMAD.MOV.U32 R13, RZ, RZ, R4 ;  /* 0x000000ffff0d7224 */ /* 0x000fe400078e0004 */
[----:B------:R-:W-:-:S07]  /*15e20*/  IMAD.MOV.U32 R3, RZ, RZ, R14 ;  /* 0x000000ffff037224 */ /* 0x000fce00078e000e */
[----:B------:R-:W-:Y:S05]  /*15e30*/  WARPSYNC.COLLECTIVE R15, `(.L_x_7805) ;  /* 0x000000000f087348 */ /* 0x000fea0003c00000 */
[----:B------:R0:W1:Y:S02]  /*15e40*/  SHFL.IDX P6, R14, R13, R12, R11 ;  /* 0x0000000c0d0e7389 */ /* 0x00006400000c000b */
[----:B01----:R-:W-:Y:S01]  /*15e50*/  ENDCOLLECTIVE ;  /* 0x000000000000791b */ /* 0x003fe20003800000 */
.L_x_7805:
        /* <DEDUP_REMOVED lines=29> */
.L_x_7806:
[----:B------:R-:W-:Y:S02]  /*16030*/  IMAD.MOV.U32 R13, RZ, RZ, R4 ;  /* 0x000000ffff0d7224 */ /* 0x000fe400078e0004 */
[----:B------:R-:W-:-:S07]  /*16040*/  IMAD.MOV.U32 R7, RZ, RZ, R14 ;  /* 0x000000ffff077224 */ /* 0x000fce00078e000e */
[----:B------:R-:W-:Y:S05]  /*16050*/  WARPSYNC.COLLECTIVE R15, `(.L_x_7807) ;  /* 0x000000000f087348 */ /* 0x000fea0003c00000 */
[----:B------:R0:W1:Y:S02]  /*16060*/  SHFL.IDX P6, R14, R13, R12, R11 ;  /* 0x0000000c0d0e7389 */ /* 0x00006400000c000b */
[----:B01----:R-:W-:Y:S01]  /*16070*/  ENDCOLLECTIVE ;  /* 0x000000000000791b */ /* 0x003fe20003800000 */
.L_x_7807:
        /* <DEDUP_REMOVED lines=29> */
.L_x_7808:
[----:B------:R-:W-:Y:S02]  /*16250*/  IMAD.MOV.U32 R13, RZ, RZ, R4 ;  /* 0x000000ffff0d7224 */ /* 0x000fe400078e0004 */
[----:B------:R-:W-:-:S07]  /*16260*/  IMAD.MOV.U32 R6, RZ, RZ, R14 ;  /* 0x000000ffff067224 */ /* 0x000fce00078e000e */
[----:B------:R-:W-:Y:S05]  /*16270*/  WARPSYNC.COLLECTIVE R15, `(.L_x_7809) ;  /* 0x000000000f087348 */ /* 0x000fea0003c00000 */
[----:B------:R0:W1:Y:S02]  /*16280*/  SHFL.IDX P6, R14, R13, R12, R11 ;  /* 0x0000000c0d0e7389 */ /* 0x00006400000c000b */
[----:B01----:R-:W-:Y:S01]  /*16290*/  ENDCOLLECTIVE ;  /* 0x000000000000791b */ /* 0x003fe20003800000 */
.L_x_7809:
[----:B------:R-:W-:Y:S01]  /*162a0*/  IMAD.MOV.U32 R2, RZ, RZ, R14 ;  /* 0x000000ffff027224 */ /* 0x000fe200078e000e */
[----:B------:R-:W-:Y:S06]  /*162b0*/  BRA `(.L_x_7810) ;  /* 0xffffffc000247947 */ /* 0x000fec000383ffff */
.L_x_7734:
[----:B0-----:R0:W1:Y:S02]  /*162c0*/  SYNCS.PHASECHK.TRANS64.TRYWAIT P0, [R6+URZ+0x28c40], R19 ;  /* 0x028c4013060075a7 */ /* 0x001064000800017f */
[----:B-1----:R-:W-:Y:S05]  /*162d0*/  @!P0 NANOSLEEP.SYNCS 0x989680 ;  /* 0x009896800000895d */ /* 0x002fea0003900000 */
[----:B------:R-:W1:Y:S02]  /*162e0*/  @!P0 SYNCS.PHASECHK.TRANS64 P0, [R6+URZ+0x28c40], R19 ;  /* 0x028c4013060085a7 */ /* 0x000e64000800007f */
[----:B-1----:R-:W-:Y:S05]  /*162f0*/  @!P0 BRA `(.L_x_7734) ;  /* 0xfffffffc00f08947 */ /* 0x002fea000383ffff */
[----:B------:R-:W-:Y:S05]  /*16300*/  BRA `(.L_x_7811) ;  /* 0xffffffc400b07947 */ /* 0x000fea000383ffff */
.L_x_7735:
        /* <DEDUP_REMOVED lines=8> */
.L_x_7813:
[----:B------:R-:W-:Y:S05]  /*16390*/  BSYNC B1 ;  /* 0x0000000000017941 */ /* 0x000fea0003800000 */
.L_x_7812:
        /* <DEDUP_REMOVED lines=9> */
.L_x_7814:
[----:B------:R-:W-:Y:S02]  /*16430*/  IMAD.MOV.U32 R13, RZ, RZ, R25 ;  /* 0x000000ffff0d7224 */ /* 0x000fe400078e0019 */
[----:B------:R-:W-:Y:S02]  /*16440*/  IMAD.MOV.U32 R12, RZ, RZ, 0x1 ;  /* 0x00000001ff0c7424 */ /* 0x000fe400078e00ff */
[----:B------:R-:W-:-:S07]  /*16450*/  IMAD.MOV.U32 R2, RZ, RZ, R14 ;  /* 0x000000ffff027224 */ /* 0x000fce00078e000e */
[----:B------:R-:W-:Y:S05]  /*16460*/  WARPSYNC.COLLECTIVE R15, `(.L_x_7815) ;  /* 0x000000000f087348 */ /* 0x000fea0003c00000 */
[----:B------:R0:W1:Y:S02]  /*16470*/  SHFL.IDX P6, R14, R13, R12, R11 ;  /* 0x0000000c0d0e7389 */ /* 0x00006400000c000b */
[----:B01----:R-:W-:Y:S01]  /*16480*/  ENDCOLLECTIVE ;  /* 0x000000000000791b */ /* 0x003fe20003800000 */
.L_x_7815:
        /* <DEDUP_REMOVED lines=11> */
.L_x_7816:
[----:B------:R-:W-:Y:S02]  /*16540*/  IMAD.MOV.U32 R13, RZ, RZ, R25 ;  /* 0x000000ffff0d7224 */ /* 0x000fe400078e0019 */
[----:B------:R-:W-:Y:S02]  /*16550*/  IMAD.MOV.U32 R12, RZ, RZ, 0x2 ;  /* 0x00000002ff0c7424 */ /* 0x000fe400078e00ff */
[----:B------:R-:W-:-:S07]  /*16560*/  IMAD.MOV.U32 R2, RZ, RZ, R14 ;  /* 0x000000ffff027224 */ /* 0x000fce00078e000e */
[----:B------:R-:W-:Y:S05]  /*16570*/  WARPSYNC.COLLECTIVE R15, `(.L_x_7817) ;  /* 0x000000000f087348 */ /* 0x000fea0003c00000 */
[----:B------:R0:W1:Y:S02]  /*16580*/  SHFL.IDX P6, R14, R13, R12, R11 ;  /* 0x0000000c0d0e7389 */ /* 0x00006400000c000b */
[----:B01----:R-:W-:Y:S01]  /*16590*/  ENDCOLLECTIVE ;  /* 0x000000000000791b */ /* 0x003fe20003800000 */
.L_x_7817:
        /* <DEDUP_REMOVED lines=11> */
.L_x_7818:
[----:B------:R-:W-:Y:S02]  /*16650*/  IMAD.MOV.U32 R13, RZ, RZ, R25 ;  /* 0x000000ffff0d7224 */ /* 0x000fe400078e0019 */
[----:B------:R-:W-:Y:S02]  /*16660*/  IMAD.MOV.U32 R12, RZ, RZ, 0x3 ;  /* 0x00000003ff0c7424 */ /* 0x000fe400078e00ff */
[----:B------:R-:W-:-:S07]  /*16670*/  IMAD.MOV.U32 R2, RZ, RZ, R14 ;  /* 0x000000ffff027224 */ /* 0x000fce00078e000e */
[----:B------:R-:W-:Y:S05]  /*16680*/  WARPSYNC.COLLECTIVE R15, `(.L_x_7819) ;  /* 0x000000000f087348 */ /* 0x000fea0003c00000 */
[----:B------:R0:W1:Y:S02]  /*16690*/  SHFL.IDX P6, R14, R13, R12, R11 ;  /* 0x0000000c0d0e7389 */ /* 0x00006400000c000b */
[----:B01----:R-:W-:Y:S01]  /*166a0*/  ENDCOLLECTIVE ;  /* 0x000000000000791b */ /* 0x003fe20003800000 */
.L_x_7819:
        /* <DEDUP_REMOVED lines=11> */
.L_x_7820:
[----:B------:R-:W-:Y:S01]  /*16760*/  IMAD.MOV.U32 R2, RZ, RZ, R14 ;  /* 0x000000ffff027224 */ /* 0x000fe200078e000e */
[----:B------:R-:W-:Y:S06]  /*16770*/  BRA `(.L_x_7821) ;  /* 0xffffffc400387947 */ /* 0x000fec000383ffff */
.L_x_7740:
[----:B---3--:R3:W4:Y:S02]  /*16780*/  SYNCS.PHASECHK.TRANS64.TRYWAIT P0, [R6+URZ+0x28c60], R19 ;  /* 0x028c6013060075a7 */ /* 0x008724000800017f */
[----:B----4-:R-:W-:Y:S05]  /*16790*/  @!P0 NANOSLEEP.SYNCS 0x989680 ;  /* 0x009896800000895d */ /* 0x010fea0003900000 */
[----:B------:R-:W4:Y:S02]  /*167a0*/  @!P0 SYNCS.PHASECHK.TRANS64 P0, [R6+URZ+0x28c60], R19 ;  /* 0x028c6013060085a7 */ /* 0x000f24000800007f */
[----:B----4-:R-:W-:Y:S05]  /*167b0*/  @!P0 BRA `(.L_x_7740) ;  /* 0xfffffffc00f08947 */ /* 0x010fea000383ffff */
[----:B------:R-:W-:Y:S05]  /*167c0*/  BRA `(.L_x_7822) ;  /* 0xffffffc400887947 */ /* 0x000fea000383ffff */
.L_x_7741:
        /* <DEDUP_REMOVED lines=8> */
.L_x_7824:
[----:B------:R-:W-:Y:S05]  /*16850*/  BSYNC B1 ;  /* 0x0000000000017941 */ /* 0x000fea0003800000 */
.L_x_7823:
        /* <DEDUP_REMOVED lines=13> */
.L_x_7825:
        /* <DEDUP_REMOVED lines=17> */
.L_x_7826:
        /* <DEDUP_REMOVED lines=16> */
.L_x_7827:
        /* <DEDUP_REMOVED lines=19> */
.L_x_7828:
        /* <DEDUP_REMOVED lines=14> */
.L_x_7829:
        /* <DEDUP_REMOVED lines=16> */
.L_x_7830:
        /* <DEDUP_REMOVED lines=14> */
.L_x_7831:
[----:B------:R-:W-:Y:S05]  /*16f30*/  BRA `(.L_x_7832) ;  /* 0xffffffc000ec7947 */ /* 0x000fea000383ffff */
.L_x_7749:
        /* <DEDUP_REMOVED lines=8> */
.L_x_7834:
[----:B------:R-:W-:Y:S05]  /*16fc0*/  BSYNC B0 ;  /* 0x0000000000007941 */ /* 0x000fea0003800000 */
.L_x_7833:
        /* <DEDUP_REMOVED lines=9> */
.L_x_7835:
        /* <DEDUP_REMOVED lines=23> */
.L_x_7836:
[----:B------:R-:W-:Y:S01]  /*171d0*/  IMAD.MOV.U32 R12, RZ, RZ, 0x2 ;  /* 0x00000002ff0c7424 */ /* 0x000fe200078e00ff */
[----:B------:R-:W-:-:S05]  /*171e0*/  SEL R4, R14, RZ, P1 ;  /* 0x000000ff0e047207 */ /* 0x000fca0000800000 */
[----:B------:R-:W-:-:S04]  /*171f0*/  IMAD.IADD R4, R13, 0x1, R4 ;  /* 0x000000010d047824 */ /* 0x000fc800078e0204 */
[----:B------:R-:W-:-:S07]  /*17200*/  IMAD.MOV.U32 R13, RZ, RZ, R4 ;  /* 0x000000ffff0d7224 */ /* 0x000fce00078e0004 */
[----:B------:R-:W-:Y:S05]  /*17210*/  WARPSYNC.COLLECTIVE R15, `(.L_x_7837) ;  /* 0x000000000f087348 */ /* 0x000fea0003c00000 */
[----:B------:R0:W1:Y:S02]  /*17220*/  SHFL.UP P6, R14, R13, R12, R11 ;  /* 0x0400000c0d0e7389 */ /* 0x00006400000c000b */
[----:B01----:R-:W-:Y:S01]  /*17230*/  ENDCOLLECTIVE ;  /* 0x000000000000791b */ /* 0x003fe20003800000 */
.L_x_7837:
[----:B------:R-:W-:Y:S01]  /*17240*/  IMAD.MOV.U32 R12, RZ, RZ, 0x4 ;  /* 0x00000004ff0c7424 */ /* 0x000fe200078e00ff */
[----:B------:R-:W-:-:S05]  /*17250*/  SEL R3, R14, RZ, P2 ;  /* 0x000000ff0e037207 */ /* 0x000fca0001000000 */
[----:B------:R-:W-:-:S04]  /*17260*/  IMAD.IADD R2, R4, 0x1, R3 ;  /* 0x0000000104027824 */ /* 0x000fc800078e0203 */
[----:B------:R-:W-:-:S07]  /*17270*/  IMAD.MOV.U32 R13, RZ, RZ, R2 ;  /* 0x000000ffff0d7224 */ /* 0x000fce00078e0002 */
[----:B------:R-:W-:Y:S05]  /*17280*/  WARPSYNC.COLLECTIVE R15, `(.L_x_7838) ;  /* 0x000000000f087348 */ /* 0x000fea0003c00000 */
[----:B------:R0:W1:Y:S02]  /*17290*/  SHFL.UP P6, R14, R13, R12, R11 ;  /* 0x0400000c0d0e7389 */ /* 0x00006400000c000b */
[----:B01----:R-:W-:Y:S01]  /*172a0*/  ENDCOLLECTIVE ;  /* 0x000000000000791b */ /* 0x003fe20003800000 */
.L_x_7838:
[----:B------:R-:W-:Y:S01]  /*172b0*/  IMAD.MOV.U32 R12, RZ, RZ, 0x8 ;  /* 0x00000008ff0c7424 */ /* 0x000fe200078e00ff */
[----:B------:R-:W-:-:S05]  /*172c0*/  SEL R3, R14, RZ, P3 ;  /* 0x000000ff0e037207 */ /* 0x000fca0001800000 */
[----:B------:R-:W-:-:S04]  /*172d0*/  IMAD.IADD R3, R2, 0x1, R3 ;  /* 0x0000000102037824 */ /* 0x000fc800078e0203 */
[----:B------:R-:W-:-:S07]  /*172e0*/  IMAD.MOV.U32 R13, RZ, RZ, R3 ;  /* 0x000000ffff0d7224 */ /* 0x000fce00078e0003 */
[----:B------:R-:W-:Y:S05]  /*172f0*/  WARPSYNC.COLLECTIVE R15, `(.L_x_7839) ;  /* 0x000000000f087348 */ /* 0x000fea0003c00000 */
[----:B------:R0:W1:Y:S02]  /*17300*/  SHFL.UP P6, R14, R13, R12, R11 ;  /* 0x0400000c0d0e7389 */ /* 0x00006400000c000b */
[----:B01----:R-:W-:Y:S01]  /*17310*/  ENDCOLLECTIVE ;  /* 0x000000000000791b */ /* 0x003fe20003800000 */
.L_x_7839:
[----:B------:R-:W-:Y:S01]  /*17320*/  IMAD.MOV.U32 R12, RZ, RZ, 0x10 ;  /* 0x00000010ff0c7424 */ /* 0x000fe200078e00ff */
[----:B------:R-:W-:-:S05]  /*17330*/  SEL R4, R14, RZ, P4 ;  /* 0x000000ff0e047207 */ /* 0x000fca0002000000 */
[----:B------:R-:W-:-:S04]  /*17340*/  IMAD.IADD R4, R3, 0x1, R4 ;  /* 0x0000000103047824 */ /* 0x000fc800078e0204 */
[----:B------:R-:W-:-:S07]  /*17350*/  IMAD.MOV.U32 R13, RZ, RZ, R4 ;  /* 0x000000ffff0d7224 */ /* 0x000fce00078e0004 */
[----:B------:R-:W-:Y:S05]  /*17360*/  WARPSYNC.COLLECTIVE R15, `(.L_x_7840) ;  /* 0x000000000f087348 */ /* 0x000fea0003c00000 */
[----:B------:R0:W1:Y:S02]  /*17370*/  SHFL.UP P6, R14, R13, R12, R11 ;  /* 0x0400000c0d0e7389 */ /* 0x00006400000c000b */
[----:B01----:R-:W-:Y:S01]  /*17380*/  ENDCOLLECTIVE ;  /* 0x000000000000791b */ /* 0x003fe20003800000 */
.L_x_7840:
        /* <DEDUP_REMOVED lines=8> */
.L_x_7841:
[----:B------:R-:W-:Y:S05]  /*17410*/  BRA `(.L_x_7842) ;  /* 0xffffffc400887947 */ /* 0x000fea000383ffff */
.L_x_7752:
[----:B------:R-:W-:Y:S01]  /*17420*/  BSSY B0, `(.L_x_7843) ;  /* 0x0000007000007945 */ /* 0x000fe20003800000 */
[----:B------:R-:W-:Y:S02]  /*17430*/  IMAD.MOV.U32 R12, RZ, RZ, 0x1 ;  /* 0x00000001ff0c7424 */ /* 0x000fe400078e00ff */
[----:B------:R-:W-:Y:S02]  /*17440*/  IMAD.MOV.U32 R11, RZ, RZ, RZ ;  /* 0x000000ffff0b7224 */ /* 0x000fe400078e00ff */
[----:B------:R-:W-:-:S07]  /*17450*/  IMAD.MOV.U32 R15, RZ, RZ, -0x1 ;  /* 0xffffffffff0f7424 */ /* 0x000fce00078e00ff */
[----:B-1----:R-:W-:Y:S05]  /*17460*/  WARPSYNC.COLLECTIVE R15, `(.L_x_7844) ;  /* 0x000000000f087348 */ /* 0x002fea0003c00000 */
[----:B------:R0:W2:Y:S02]  /*17470*/  SHFL.UP P6, R14, R13, R12, R11 ;  /* 0x0400000c0d0e7389 */ /* 0x0000a400000c000b */
[----:B012---:R-:W-:Y:S01]  /*17480*/  ENDCOLLECTIVE ;  /* 0x000000000000791b */ /* 0x007fe20003800000 */
.L_x_7844:
[----:B------:R-:W-:Y:S05]  /*17490*/  BSYNC B0 ;  /* 0x0000000000007941 */ /* 0x000fea0003800000 */
.L_x_7843:
        /* <DEDUP_REMOVED lines=8> */
.L_x_7845:
[----:B------:R-:W-:Y:S01]  /*17520*/  IMAD.MOV.U32 R12, RZ, RZ, 0x4 ;  /* 0x00000004ff0c7424 */ /* 0x000fe200078e00ff */
[----:B------:R-:W-:-:S05]  /*17530*/  SEL R2, R14, RZ, P2 ;  /* 0x000000ff0e027207 */ /* 0x000fca0001000000 */
[----:B------:R-:W-:-:S04]  /*17540*/  IMAD.IADD R2, R13, 0x1, R2 ;  /* 0x000000010d027824 */ /* 0x000fc800078e0202 */
[----:B------:R-:W-:-:S07]  /*17550*/  IMAD.MOV.U32 R13, RZ, RZ, R2 ;  /* 0x000000ffff0d7224 */ /* 0x000fce00078e0002 */
[----:B------:R-:W-:Y:S05]  /*17560*/  WARPSYNC.COLLECTIVE R15, `(.L_x_7846) ;  /* 0x000000000f087348 */ /* 0x000fea0003c00000 */
[----:B------:R0:W1:Y:S02]  /*17570*/  SHFL.UP P6, R14, R13, R12, R11 ;  /* 0x0400000c0d0e7389 */ /* 0x00006400000c000b */
[----:B01----:R-:W-:Y:S01]  /*17580*/  ENDCOLLECTIVE ;  /* 0x000000000000791b */ /* 0x003fe20003800000 */
.L_x_7846:
[----:B------:R-:W-:Y:S01]  /*17590*/  IMAD.MOV.U32 R12, RZ, RZ, 0x8 ;  /* 0x00000008ff0c7424 */ /* 0x000fe200078e00ff */
[----:B------:R-:W-:-:S05]  /*175a0*/  SEL R3, R14, RZ, P3 ;  /* 0x000000ff0e037207 */ /* 0x000fca0001800000 */
[----:B------:R-:W-:-:S04]  /*175b0*/  IMAD.IADD R3, R2, 0x1, R3 ;  /* 0x0000000102037824 */ /* 0x000fc800078e0203 */
[----:B------:R-:W-:-:S07]  /*175c0*/  IMAD.MOV.U32 R13, RZ, RZ, R3 ;  /* 0x000000ffff0d7224 */ /* 0x000fce00078e0003 */
[----:B------:R-:W-:Y:S05]  /*175d0*/  WARPSYNC.COLLECTIVE R15, `(.L_x_7847) ;  /* 0x000000000f087348 */ /* 0x000fea0003c00000 */
[----:B------:R0:W1:Y:S02]  /*175e0*/  SHFL.UP P6, R14, R13, R12, R11 ;  /* 0x0400000c0d0e7389 */ /* 0x00006400000c000b */
[----:B01----:R-:W-:Y:S01]  /*175f0*/  ENDCOLLECTIVE ;  /* 0x000000000000791b */ /* 0x003fe20003800000 */
.L_x_7847:
[----:B------:R-:W-:Y:S01]  /*17600*/  IMAD.MOV.U32 R12, RZ, RZ, 0x10 ;  /* 0x00000010ff0c7424 */ /* 0x000fe200078e00ff */
[----:B------:R-:W-:-:S05]  /*17610*/  SEL R4, R14, RZ, P4 ;  /* 0x000000ff0e047207 */ /* 0x000fca0002000000 */
[----:B------:R-:W-:-:S04]  /*17620*/  IMAD.IADD R4, R3, 0x1, R4 ;  /* 0x0000000103047824 */ /* 0x000fc800078e0204 */
[----:B------:R-:W-:-:S07]  /*17630*/  IMAD.MOV.U32 R13, RZ, RZ, R4 ;  /* 0x000000ffff0d7224 */ /* 0x000fce00078e0004 */
[----:B------:R-:W-:Y:S05]  /*17640*/  WARPSYNC.COLLECTIVE R15, `(.L_x_7848) ;  /* 0x000000000f087348 */ /* 0x000fea0003c00000 */
[----:B------:R0:W1:Y:S02]  /*17650*/  SHFL.UP P6, R14, R13, R12, R11 ;  /* 0x0400000c0d0e7389 */ /* 0x00006400000c000b */
[----:B01----:R-:W-:Y:S01]  /*17660*/  ENDCOLLECTIVE ;  /* 0x000000000000791b */ /* 0x003fe20003800000 */
.L_x_7848:
        /* <DEDUP_REMOVED lines=8> */
.L_x_7849:
[----:B------:R-:W-:Y:S05]  /*176f0*/  BRA `(.L_x_7850) ;  /* 0xffffffc400747947 */ /* 0x000fea000383ffff */
.L_x_7754:
[----:B------:R-:W-:Y:S01]  /*17700*/  BSSY B0, `(.L_x_7851) ;  /* 0x0000006000007945 */ /* 0x000fe20003800000 */
[----:B------:R-:W-:Y:S01]  /*17710*/  PLOP3.LUT P6, PT, P6, PT, PT, 0x8, 0x0 ;  /* 0x000000000000781c */ /* 0x000fe200037ce170 */
[----:B------:R-:W-:-:S12]  /*17720*/  IMAD.MOV.U32 R15, RZ, RZ, -0x1 ;  /* 0xffffffffff0f7424 */ /* 0x000fd800078e00ff */
[----:B01----:R-:W-:Y:S05]  /*17730*/  WARPSYNC.COLLECTIVE R15, `(.L_x_7852) ;  /* 0x000000000f087348 */ /* 0x003fea0003c00000 */
[----:B------:R-:W-:Y:S01]  /*17740*/  VOTE.ANY R14, PT, P6 ;  /* 0x00000000000e7806 */ /* 0x000fe200030e0100 */
[----:B01----:R-:W-:Y:S06]  /*17750*/  ENDCOLLECTIVE ;  /* 0x000000000000791b */ /* 0x003fec0003800000 */
.L_x_7852:
[----:B------:R-:W-:Y:S05]  /*17760*/  BSYNC B0 ;  /* 0x0000000000007941 */ /* 0x000fea0003800000 */
.L_x_7851:
        /* <DEDUP_REMOVED lines=8> */
.L_x_7853:
[----:B------:R-:W-:Y:S02]  /*177f0*/  IMAD.IADD R27, R12, 0x1, R27 ;  /* 0x000000010c1b7824 */ /* 0x000fe400078e021b */
[----:B------:R-:W-:Y:S02]  /*17800*/  IMAD.MOV.U32 R13, RZ, RZ, R8 ;  /* 0x000000ffff0d7224 */ /* 0x000fe400078e0008 */
[----:B------:R-:W-:-:S07]  /*17810*/  IMAD.MOV.U32 R25, RZ, RZ, R14 ;  /* 0x000000ffff197224 */ /* 0x000fce00078e000e */
[----:B------:R-:W-:Y:S05]  /*17820*/  WARPSYNC.COLLECTIVE R15, `(.L_x_7854) ;  /* 0x000000000f087348 */ /* 0x000fea0003c00000 */
[----:B------:R0:W1:Y:S02]  /*17830*/  SHFL.IDX P6, R14, R13, R12, R11 ;  /* 0x0000000c0d0e7389 */ /* 0x00006400000c000b */
[----:B01----:R-:W-:Y:S01]  /*17840*/  ENDCOLLECTIVE ;  /* 0x000000000000791b */ /* 0x003fe20003800000 */
.L_x_7854:
[----:B------:R-:W-:Y:S01]  /*17850*/  IMAD.MOV.U32 R8, RZ, RZ, R14 ;  /* 0x000000ffff087224 */ /* 0x000fe200078e000e */
[----:B------:R-:W-:Y:S06]  /*17860*/  BRA `(.L_x_7855) ;  /* 0xffffffc400587947 */ /* 0x000fec000383ffff */
.L_x_7756:
[----:B------:R-:W-:Y:S01]  /*17870*/  BSSY B0, `(.L_x_7856) ;  /* 0x0000007000007945 */ /* 0x000fe20003800000 */
[----:B------:R-:W-:Y:S02]  /*17880*/  IMAD.MOV.U32 R13, RZ, RZ, R3 ;  /* 0x000000ffff0d7224 */ /* 0x000fe400078e0003 */
[----:B------:R-:W-:Y:S02]  /*17890*/  IMAD.MOV.U32 R11, RZ, RZ, 0x1f ;  /* 0x0000001fff0b7424 */ /* 0x000fe400078e00ff */
[----:B------:R-:W-:-:S07]  /*178a0*/  IMAD.MOV.U32 R15, RZ, RZ, -0x1 ;  /* 0xffffffffff0f7424 */ /* 0x000fce00078e00ff */
[----:B01-34-:R-:W-:Y:S05]  /*178b0*/  WARPSYNC.COLLECTIVE R15, `(.L_x_7857) ;  /* 0x000000000f087348 */ /* 0x01bfea0003c00000 */
[----:B------:R2:W0:Y:S02]  /*178c0*/  SHFL.IDX P6, R14, R13, R12, R11 ;  /* 0x0000000c0d0e7389 */ /* 0x00042400000c000b */
[----:B01234-:R-:W-:Y:S01]  /*178d0*/  ENDCOLLECTIVE ;  /* 0x000000000000791b */ /* 0x01ffe20003800000 */
.L_x_7857:
[----:B------:R-:W-:Y:S05]  /*178e0*/  BSYNC B0 ;  /* 0x0000000000007941 */ /* 0x000fea0003800000 */
.L_x_7856:
[----:B------:R-:W-:Y:S01]  /*178f0*/  IMAD.MOV.U32 R24, RZ, RZ, R14 ;  /* 0x000000ffff187224 */ /* 0x000fe200078e000e */
[----:B------:R-:W-:Y:S06]  /*17900*/  BRA `(.L_x_7755) ;  /* 0xffffffc400487947 */ /* 0x000fec000383ffff */
.L_x_7762:
[----:B0-----:R0:W1:Y:S02]  /*17910*/  SYNCS.PHASECHK.TRANS64.TRYWAIT P0, [R7+URZ+0x28c20], R0 ;  /* 0x028c2000070075a7 */ /* 0x001064000800017f */
[----:B-1----:R-:W-:Y:S05]  /*17920*/  @!P0 NANOSLEEP.SYNCS 0x989680 ;  /* 0x009896800000895d */ /* 0x002fea0003900000 */
[----:B------:R-:W1:Y:S02]  /*17930*/  @!P0 SYNCS.PHASECHK.TRANS64 P0, [R7+URZ+0x28c20], R0 ;  /* 0x028c2000070085a7 */ /* 0x000e64000800007f */
[----:B-1----:R-:W-:Y:S05]  /*17940*/  @!P0 BRA `(.L_x_7762) ;  /* 0xfffffffc00f08947 */ /* 0x002fea000383ffff */
[----:B------:R-:W-:Y:S05]  /*17950*/  BRA `(.L_x_7858) ;  /* 0xffffffcc00a07947 */ /* 0x000fea000383ffff */
.L_x_7763:
        /* <DEDUP_REMOVED lines=11> */
.L_x_7860:
[----:B------:R-:W-:Y:S05]  /*17a10*/  BSYNC B0 ;  /* 0x0000000000007941 */ /* 0x000fea0003800000 */
.L_x_7859:
[----:B------:R-:W-:Y:S05]  /*17a20*/  BRA `(.L_x_7861) ;  /* 0xffffffcc00887947 */ /* 0x000fea000383ffff */
.L_x_7766:
[----:B------:R-:W-:Y:S01]  /*17a30*/  BSSY B1, `(.L_x_7862) ;  /* 0x0000006000017945 */ /* 0x000fe20003800000 */
[----:B------:R-:W-:-:S07]  /*17a40*/  IMAD.MOV.U32 R15, RZ, RZ, -0x1 ;  /* 0xffffffffff0f7424 */ /* 0x000fce00078e00ff */
[----:B0-234-:R-:W-:Y:S05]  /*17a50*/  WARPSYNC.COLLECTIVE R15, `(.L_x_7863) ;  /* 0x000000000f0c7348 */ /* 0x01dfea0003c00000 */
[----:B------:R-:W-:Y:S02]  /*17a60*/  ELECT P6, UR62, PT ;  /* 0x00000000003e782f */ /* 0x000fe400038c0000 */
[----:B------:R-:W-:Y:S01]  /*17a70*/  MOV R14, UR62 ;  /* 0x0000003e000e7c02 */ /* 0x000fe20008000f00 */
[----:B0-234-:R-:W-:Y:S10]  /*17a80*/  ENDCOLLECTIVE ;  /* 0x000000000000791b */ /* 0x01dff40003800000 */
.L_x_7863:
[----:B------:R-:W-:Y:S05]  /*17a90*/  BSYNC B1 ;  /* 0x0000000000017941 */ /* 0x000fea0003800000 */
.L_x_7862:
[----:B------:R-:W-:Y:S05]  /*17aa0*/  BRA `(.L_x_7864) ;  /* 0xffffffcc00807947 */ /* 0x000fea000383ffff */
.L_x_7768:
[----:B0-----:R0:W1:Y:S02]  /*17ab0*/  SYNCS.PHASECHK.TRANS64.TRYWAIT P1, [R5+URZ+0x28c40], R0 ;  /* 0x028c4000050075a7 */ /* 0x001064000802017f */
[----:B-1----:R-:W-:Y:S05]  /*17ac0*/  @!P1 NANOSLEEP.SYNCS 0x989680 ;  /* 0x009896800000995d */ /* 0x002fea0003900000 */
[----:B------:R-:W1:Y:S02]  /*17ad0*/  @!P1 SYNCS.PHASECHK.TRANS64 P1, [R5+URZ+0x28c40], R0 ;  /* 0x028c4000050095a7 */ /* 0x000e64000802007f */
[----:B-1----:R-:W-:Y:S05]  /*17ae0*/  @!P1 BRA `(.L_x_7768) ;  /* 0xfffffffc00f09947 */ /* 0x002fea000383ffff */
[----:B------:R-:W-:Y:S05]  /*17af0*/  BRA `(.L_x_7865) ;  /* 0xffffffcc00a07947 */ /* 0x000fea000383ffff */
.L_x_7770:
[----:B-1----:R1:W0:Y:S02]  /*17b00*/  SYNCS.PHASECHK.TRANS64.TRYWAIT P1, [R3+URZ+0x28c40], R2 ;  /* 0x028c4002030075a7 */ /* 0x002224000802017f */
[----:B0-----:R-:W-:Y:S05]  /*17b10*/  @!P1 NANOSLEEP.SYNCS 0x989680 ;  /* 0x009896800000995d */ /* 0x001fea0003900000 */
[----:B------:R-:W0:Y:S02]  /*17b20*/  @!P1 SYNCS.PHASECHK.TRANS64 P1, [R3+URZ+0x28c40], R2 ;  /* 0x028c4002030095a7 */ /* 0x000e24000802007f */
[----:B0-----:R-:W-:Y:S05]  /*17b30*/  @!P1 BRA `(.L_x_7770) ;  /* 0xfffffffc00f09947 */ /* 0x001fea000383ffff */
[----:B------:R-:W-:Y:S05]  /*17b40*/  BRA `(.L_x_7866) ;  /* 0xffffffcc00ac7947 */ /* 0x000fea000383ffff */
.L_x_7772:
[----:B------:R0:W0:Y:S02]  /*17b50*/  SYNCS.PHASECHK.TRANS64.TRYWAIT P1, [R5+URZ+0x28c60], R0 ;  /* 0x028c6000050075a7 */ /* 0x000024000802017f */
[----:B0-----:R-:W-:Y:S05]  /*17b60*/  @!P1 NANOSLEEP.SYNCS 0x989680 ;  /* 0x009896800000995d */ /* 0x001fea0003900000 */
[----:B------:R-:W0:Y:S02]  /*17b70*/  @!P1 SYNCS.PHASECHK.TRANS64 P1, [R5+URZ+0x28c60], R0 ;  /* 0x028c6000050095a7 */ /* 0x000e24000802007f */
[----:B0-----:R-:W-:Y:S05]  /*17b80*/  @!P1 BRA `(.L_x_7772) ;  /* 0xfffffffc00f09947 */ /* 0x001fea000383ffff */
[----:B------:R-:W-:Y:S05]  /*17b90*/  BRA `(.L_x_7867) ;  /* 0xffffffcc00a87947 */ /* 0x000fea000383ffff */
.L_x_7868:
        /* <DEDUP_REMOVED lines=14> */
.L_x_15656:


//--------------------- .text._ZN7cutlass13device_kernelIN5flash11enable_sm90INS1_16FlashAttnFwdSm90INS1_25CollectiveMainloopFwdSm90ILi2EN4cute5tupleIJNS5_1CILi1EEES8_S8_EEENS6_IJNS7_ILi64EEESA_SA_EEELi512ENS_6half_tEfNS_4arch4Sm90ELb1ELb0ELb0ELb1ELb1ELb1ELb0ELb0ELb0ELb1ELb1ELb0EEENS1_21CollectiveEpilogueFwdINS6_IJSA_NS7_ILi512EEESA_EEES9_SC_SE_Li256ELb1ELb1ELb1ELb0EEENS1_36VarlenDynamicPersistentTileSchedulerILi64ELi64ELi256ELi128ELb1ELb1ELb1ELb1ELb1ELb1EEEEEEEEEvNT_6ParamsE --------------------------
	.section	.text._ZN7cutlass13device_kernelIN5flash11enable_sm90INS1_16FlashAttnFwdSm90INS1_25CollectiveMainloopFwdSm90ILi2EN4cute5tupleIJNS5_1CILi1EEES8_S8_EEENS6_IJNS7_ILi64EEESA_SA_EEELi512ENS_6half_tEfNS_4arch4Sm90ELb1ELb0ELb0ELb1ELb1ELb1ELb0ELb0ELb0ELb1ELb1ELb0EEENS1_21CollectiveEpilogueFwdINS6_IJSA_NS7_ILi512EEESA_EEES9_SC_SE_Li256ELb1ELb1ELb1ELb0EEENS1_36VarlenDynamicPersistentTileSchedulerILi64ELi64ELi256ELi128ELb1ELb1ELb1ELb1ELb1ELb1EEEEEEEEEvNT_6ParamsE,"ax",@progbits
	.align	128
.text._ZN7cutlass13device_kernelIN5flash11enable_sm90INS1_16FlashAttnFwdSm90INS1_25CollectiveMainloopFwdSm90ILi2EN4cute5tupleIJNS5_1CILi1EEES8_S8_EEENS6_IJNS7_ILi64EEESA_SA_EEELi512ENS_6half_tEfNS_4arch4Sm90ELb1ELb0ELb0ELb1ELb1ELb1ELb0ELb0ELb0ELb1ELb1ELb0EEENS1_21CollectiveEpilogueFwdINS6_IJSA_NS7_ILi512EEESA_EEES9_SC_SE_Li256ELb1ELb1ELb1ELb0EEENS1_36VarlenDynamicPersistentTileSchedulerILi64ELi64ELi256ELi128ELb1ELb1ELb1ELb1ELb1ELb1EEEEEEEEEvNT_6ParamsE:
        .type           _ZN7cutlass13device_kernelIN5flash11enable_sm90INS1_16FlashAttnFwdSm90INS1_25CollectiveMainloopFwdSm90ILi2EN4cute5tupleIJNS5_1CILi1EEES8_S8_EEENS6_IJNS7_ILi64EEESA_SA_EEELi512ENS_6half_tEfNS_4arch4Sm90ELb1ELb0ELb0ELb1ELb1ELb1ELb0ELb0ELb0ELb1ELb1ELb0EEENS1_21CollectiveEpilogueFwdINS6_IJSA_NS7_ILi512EEESA_EEES9_SC_SE_Li256ELb1ELb1ELb1ELb0EEENS1_36VarlenDynamicPersistentTileSchedulerILi64ELi64ELi256ELi128ELb1ELb1ELb1ELb1ELb1ELb1EEEEEEEEEvNT_6ParamsE,@function
        .size           _ZN7cutlass13device_kernelIN5flash11enable_sm90INS1_16FlashAttnFwdSm90INS1_25CollectiveMainloopFwdSm90ILi2EN4cute5tupleIJNS5_1CILi1EEES8_S8_EEENS6_IJNS7_ILi64EEESA_SA_EEELi512ENS_6half_tEfNS_4arch4Sm90ELb1ELb0ELb0ELb1ELb1ELb1ELb0ELb0ELb0ELb1ELb1ELb0EEENS1_21CollectiveEpilogueFwdINS6_IJSA_NS7_ILi512EEESA_EEES9_SC_SE_Li256ELb1ELb1ELb1ELb0EEENS1_36VarlenDynamicPersistentTileSchedulerILi64ELi64ELi256ELi128ELb1ELb1ELb1ELb1ELb1ELb1EEEEEEEEEvNT_6ParamsE,(.L_x_15657 - _ZN7cutlass13device_kernelIN5flash11enable_sm90INS1_16FlashAttnFwdSm90INS1_25CollectiveMainloopFwdSm90ILi2EN4cute5tupleIJNS5_1CILi1EEES8_S8_EEENS6_IJNS7_ILi64EEESA_SA_EEELi512ENS_6half_tEfNS_4arch4Sm90ELb1ELb0ELb0ELb1ELb1ELb1ELb0ELb0ELb0ELb1ELb1ELb0EEENS1_21CollectiveEpilogueFwdINS6_IJSA_NS7_ILi512EEESA_EEES9_SC_SE_Li256ELb1ELb1ELb1ELb0EEENS1_36VarlenDynamicPersistentTileSchedulerILi64ELi64ELi256ELi128ELb1ELb1ELb1ELb1ELb1ELb1EEEEEEEEEvNT_6ParamsE)
        .other          _ZN7cutlass13device_kernelIN5flash11enable_sm90INS1_16FlashAttnFwdSm90INS1_25CollectiveMainloopFwdSm90ILi2EN4cute5tupleIJNS5_1CILi1EEES8_S8_EEENS6_IJNS7_ILi64EEESA_SA_EEELi512ENS_6half_tEfNS_4arch4Sm90ELb1ELb0ELb0ELb1ELb1ELb1ELb0ELb0ELb0ELb1ELb1ELb0EEENS1_21CollectiveEpilogueFwdINS6_IJSA_NS7_ILi512EEESA_EEES9_SC_SE_Li256ELb1ELb1ELb1ELb0EEENS1_36VarlenDynamicPersistentTileSchedulerILi64ELi64ELi256ELi128ELb1ELb1ELb1ELb1ELb1ELb1EEEEEEEEEvNT_6ParamsE,@"STO_CUDA_ENTRY STV_DEFAULT"
_ZN7cutlass13device_kernelIN5flash11enable_sm90INS1_16FlashAttnFwdSm90INS1_25CollectiveMainloopFwdSm90ILi2EN4cute5tupleIJNS5_1CILi1EEES8_S8_EEENS6_IJNS7_ILi64EEESA_SA_EEELi512ENS_6half_tEfNS_4arch4Sm90ELb1ELb0ELb0ELb1ELb1ELb1ELb0ELb0ELb0ELb1ELb1ELb0EEENS1_21CollectiveEpilogueFwdINS6_IJSA_NS7_ILi512EEESA_EEES9_SC_SE_Li256ELb1ELb1ELb1ELb0EEENS1_36VarlenDynamicPersistentTileSchedulerILi64ELi64ELi256ELi128ELb1ELb1ELb1ELb1ELb1ELb1EEEEEEEEEvNT_6ParamsE:
[----:B------:R-:W0:Y:S02]  /*0000*/  LDC R1, c[0x0][0x28] ;  /* 0x00000a00ff017b82 */ /* 0x000e240000000800 */
[----:B0-----:R-:W-:Y:S01]  /*0010*/  VIADD R1, R1, 0xffffff90 ;  /* 0xffffff9001017836 */ /* 0x001fe20000000000 */
[----:B------:R-:W0:Y:S01]  /*0020*/  S2R R0, SR_TID.X ;  /* 0x0000000000007919 */ /* 0x000e220000002100 */
[----:B------:R-:W-:Y:S01]  /*0030*/  ELECT P0, URZ, PT ;  /* 0x00000000003f782f */ /* 0x000fe20003800000 */
[----:B------:R-:W-:Y:S01]  /*0040*/  BSSY B0, `(.L_x_7869) ;  /* 0x000000d000007945 */ /* 0x000fe20003800000 */
[----:B0-----:R-:W-:-:S05]  /*0050*/  SHF.R.U32.HI R2, RZ, 0x5, R0 ;  /* 0x00000005ff027819 */ /* 0x001fca0000011600 */
        /* <DEDUP_REMOVED lines=11> */
.L_x_7870:
[----:B------:R-:W-:Y:S05]  /*0110*/  BSYNC B0 ;  /* 0x0000000000007941 */ /* 0x000fea0003800000 */
.L_x_7869:
[----:B------:R-:W0:Y:S01]  /*0120*/  SHFL.IDX PT, R3, R2, RZ, 0x1f ;  /* 0x00001fff02037589 */ /* 0x000e2200000e0000 */
[----:B------:R-:W-:Y:S01]  /*0130*/  VOTEU.ANY UP0, P0 ;  /* 0x00000000003f7886 */ /* 0x000fe20000000100 */
[----:B------:R-:W-:Y:S01]  /*0140*/  UMOV UR4, 0x80 ;  /* 0x0000008000047882 */ /* 0x000fe20000000000 */
[----:B------:R-:W-:Y:S01]  /*0150*/  UMOV UR7, 0x100 ;  /* 0x0000010000077882 */ /* 0x000fe20000000000 */
[----:B------:R-:W-:Y:S02]  /*0160*/  VOTEU.ANY UP1, P0 ;  /* 0x00000000003f7886 */ /* 0x000fe40000020100 */
[----:B------:R-:W1:Y:S01]  /*0170*/  @UP0 S2UR UR8, SR_CgaCtaId ;  /* 0x00000000000809c3 */ /* 0x000e620000008800 */
[----:B------:R-:W-:Y:S01]  /*0180*/  @UP0 UMOV UR6, 0x400 ;  /* 0x0000040000060882 */ /* 0x000fe20000000000 */
[----:B------:R-:W-:-:S04]  /*0190*/  @UP0 UIADD3 UR4, -UR4, 0x100000, URZ ;  /* 0x0010000004040890 */ /* 0x000fc8000fffe13f */
[----:B------:R-:W-:Y:S02]  /*01a0*/  @UP0 USHF.L.U32 UR5, UR4, 0xb, URZ ;  /* 0x0000000b04050899 */ /* 0x000fe4000800063f */
[----:B------:R-:W-:Y:S01]  /*01b0*/  @UP0 USHF.L.U32 UR4, UR4, 0x1, URZ ;  /* 0x0000000104040899 */ /* 0x000fe2000800063f */
[----:B0-----:R-:W-:Y:S02]  /*01c0*/  ISETP.NE.AND P1, PT, R3, RZ, PT ;  /* 0x000000ff0300720c */ /* 0x001fe40003f25270 */
[----:B------:R-:W-:Y:S01]  /*01d0*/  SHF.R.U32.HI R3, RZ, 0x7, R0 ;  /* 0x00000007ff037819 */ /* 0x000fe20000011600 */
[----:B-1----:R-:W-:-:S04]  /*01e0*/  @UP0 ULEA UR8, UR8, UR6, 0x18 ;  /* 0x0000000608080291 */ /* 0x002fc8000f8ec03f */
[----:B------:R-:W0:Y:S01]  /*01f0*/  SHFL.IDX PT, R5, R3, RZ, 0x1f ;  /* 0x00001fff03057589 */ /* 0x000e2200000e0000 */
[----:B------:R-:W-:-:S04]  /*0200*/  @UP0 UIADD3 UR6, -UR7, 0x100000, URZ ;  /* 0x0010000007060890 */ /* 0x000fc8000fffe13f */
[----:B------:R-:W-:Y:S02]  /*0210*/  @UP0 USHF.L.U32 UR7, UR6, 0xb, URZ ;  /* 0x0000000b06070899 */ /* 0x000fe4000800063f */
[----:B------:R-:W-:Y:S01]  /*0220*/  @UP0 USHF.L.U32 UR6, UR6, 0x1, URZ ;  /* 0x0000000106060899 */ /* 0x000fe2000800063f */
[----:B------:R-:W-:Y:S01]  /*0230*/  VOTEU.ANY UP0, P0 ;  /* 0x00000000003f7886 */ /* 0x000fe20000000100 */
[----:B------:R-:W1:Y:S04]  /*0240*/  FENCE.VIEW.ASYNC.S ;  /* 0x00000000000073c6 */ /* 0x000e680000000000 */
[----:B-1----:R1:W2:Y:S01]  /*0250*/  @UP0 SYNCS.EXCH.64 URZ, [UR8+0x28c00], UR4 ;  /* 0x028c0004083f05b2 */ /* 0x0022a20008000100 */
[----:B0-----:R1:W-:Y:S05]  /*0260*/  STL [R1+0x60], R5 ;  /* 0x0000600501007387 */ /* 0x0013ea0000100800 */
[----:B------:R1:W0:Y:S01]  /*0270*/  @UP1 SYNCS.EXCH.64 URZ, [UR8+0x28c20], UR6 ;  /* 0x028c2006083f15b2 */ /* 0x0002220008000100 */
[----:B------:R-:W-:Y:S05]  /*0280*/  @P1 BRA `(.L_x_7871) ;  /* 0x0000000000381947 */ /* 0x000fea0003800000 */
[----:B-1----:R-:W1:Y:S01]  /*0290*/  S2UR UR5, SR_CgaCtaId ;  /* 0x00000000000579c3 */ /* 0x002e620000008800 */
[----:B------:R-:W-:Y:S01]  /*02a0*/  UMOV UR4, 0x400 ;  /* 0x0000040000047882 */ /* 0x000fe20000000000 */
[----:B------:R-:W-:Y:S01]  /*02b0*/  UMOV UR7, 0x80 ;  /* 0x0000008000077882 */ /* 0x000fe20000000000 */
[----:B------:R-:W-:Y:S01]  /*02c0*/  ELECT P0, URZ, PT ;  /* 0x00000000003f782f */ /* 0x000fe20003800000 */
[----:B-1----:R-:W-:Y:S02]  /*02d0*/  ULEA UR6, UR5, UR4, 0x18 ;  /* 0x0000000405067291 */ /* 0x002fe4000f8ec03f */
[----:B------:R-:W-:-:S04]  /*02e0*/  UIADD3 UR4, -UR7, 0x100000, URZ ;  /* 0x0010000007047890 */ /* 0x000fc8000fffe13f */
[----:B------:R-:W-:Y:S02]  /*02f0*/  USHF.L.U32 UR5, UR4, 0xb, URZ ;  /* 0x0000000b04057899 */ /* 0x000fe4000800063f */
[----:B------:R-:W-:Y:S01]  /*0300*/  USHF.L.U32 UR4, UR4, 0x1, URZ ;  /* 0x0000000104047899 */ /* 0x000fe2000800063f */
[----:B------:R-:W1:Y:S11]  /*0310*/  FENCE.VIEW.ASYNC.S ;  /* 0x00000000000073c6 */ /* 0x000e760000000000 */
[----:B-1----:R3:W4:Y:S01]  /*0320*/  SYNCS.EXCH.64 URZ, [UR6+0x28c30], UR4 ;  /* 0x028c3004063f75b2 */ /* 0x0027220008000100 */
[----:B------:R3:W1:Y:S01]  /*0330*/  SYNCS.EXCH.64 URZ, [UR6+0x28c40], UR4 ;  /* 0x028c4004063f75b2 */ /* 0x0006620008000100 */
[----:B------:R3:W0:Y:S01]  /*0340*/  SYNCS.EXCH.64 URZ, [UR6+0x28c38], UR4 ;  /* 0x028c3804063f75b2 */ /* 0x0006220008000100 */
[----:B------:R3:W0:Y:S02]  /*0350*/  SYNCS.EXCH.64 URZ, [UR6+0x28c48], UR4 ;  /* 0x028c4804063f75b2 */ /* 0x0006240008000100 */
[----:B---3--:R-:W-:Y:S01]  /*0360*/  NOP ;  /* 0x0000000000007918 */ /* 0x008fe20000000000 */
.L_x_7871:
[----:B------:R-:W3:Y:S01]  /*0370*/  SHFL.IDX PT, R4, R2, RZ, 0x1f ;  /* 0x00001fff02047589 */ /* 0x000ee200000e0000 */
[----:B------:R-:W-:Y:S01]  /*0380*/  NOP ;  /* 0x0000000000007918 */ /* 0x000fe20000000000 */
[----:B---3--:R-:W-:-:S13]  /*0390*/  ISETP.NE.AND P0, PT, R4, RZ, PT ;  /* 0x000000ff0400720c */ /* 0x008fda0003f05270 */
[----:B------:R-:W-:Y:S05]  /*03a0*/  @P0 BRA `(.L_x_7872) ;  /* 0x0000000000480947 */ /* 0x000fea0003800000 */
[----:B-1----:R-:W1:Y:S01]  /*03b0*/  S2UR UR5, SR_CgaCtaId ;  /* 0x00000000000579c3 */ /* 0x002e620000008800 */
[----:B------:R-:W-:Y:S01]  /*03c0*/  UMOV UR4, 0x400 ;  /* 0x0000040000047882 */ /* 0x000fe20000000000 */
[----:B------:R-:W-:Y:S01]  /*03d0*/  UMOV UR6, 0x80 ;  /* 0x0000008000067882 */ /* 0x000fe20000000000 */
[----:B------:R-:W-:Y:S01]  /*03e0*/  UMOV UR7, 0x100 ;  /* 0x0000010000077882 */ /* 0x000fe20000000000 */
[----:B------:R-:W-:Y:S01]  /*03f0*/  ELECT P0, URZ, PT ;  /* 0x00000000003f782f */ /* 0x000fe20003800000 */
[----:B-1----:R-:W-:Y:S02]  /*0400*/  ULEA UR8, UR5, UR4, 0x18 ;  /* 0x0000000405087291 */ /* 0x002fe4000f8ec03f */
[----:B------:R-:W-:-:S04]  /*0410*/  UIADD3 UR4, -UR6, 0x100000, URZ ;  /* 0x0010000006047890 */ /* 0x000fc8000fffe13f */
[----:B------:R-:W-:Y:S02]  /*0420*/  USHF.L.U32 UR5, UR4, 0xb, URZ ;  /* 0x0000000b04057899 */ /* 0x000fe4000800063f */
[----:B------:R-:W-:Y:S02]  /*0430*/  USHF.L.U32 UR4, UR4, 0x1, URZ ;  /* 0x0000000104047899 */ /* 0x000fe4000800063f */
[----:B------:R-:W-:-:S04]  /*0440*/  UIADD3 UR6, -UR7, 0x100000, URZ ;  /* 0x0010000007067890 */ /* 0x000fc8000fffe13f */
[----:B------:R-:W-:Y:S02]  /*0450*/  USHF.L.U32 UR7, UR6, 0xb, URZ ;  /* 0x0000000b06077899 */ /* 0x000fe4000800063f */
[----:B------:R-:W-:Y:S01]  /*0460*/  USHF.L.U32 UR6, UR6, 0x1, URZ ;  /* 0x0000000106067899 */ /* 0x000fe2000800063f */
[----:B------:R-:W1:Y:S03]  /*0470*/  FENCE.VIEW.ASYNC.S ;  /* 0x00000000000073c6 */ /* 0x000e660000000000 */
[----:B-1----:R3:W1:Y:S08]  /*0480*/  SYNCS.EXCH.64 URZ, [UR8+0x28c50], UR4 ;  /* 0x028c5004083f75b2 */ /* 0x0026700008000100 */
[----:B------:R3:W0:Y:S01]  /*0490*/  SYNCS.EXCH.64 URZ, [UR8+0x28c60], UR6 ;  /* 0x028c6006083f75b2 */ /* 0x0006220008000100 */
[----:B------:R3:W0:Y:S01]  /*04a0*/  SYNCS.EXCH.64 URZ, [UR8+0x28c58], UR4 ;  /* 0x028c5804083f75b2 */ /* 0x0006220008000100 */
[----:B------:R3:W0:Y:S02]  /*04b0*/  SYNCS.EXCH.64 URZ, [UR8+0x28c68], UR6 ;  /* 0x028c6806083f75b2 */ /* 0x0006240008000100 */
[----:B---3--:R-:W-:Y:S01]  /*04c0*/  NOP ;  /* 0x0000000000007918 */ /* 0x008fe20000000000 */
.L_x_7872:
[----:B------:R-:W3:Y:S01]  /*04d0*/  SHFL.IDX PT, R4, R2, RZ, 0x1f ;  /* 0x00001fff02047589 */ /* 0x000ee200000e0000 */
[----:B------:R-:W-:Y:S01]  /*04e0*/  NOP ;  /* 0x0000000000007918 */ /* 0x000fe20000000000 */
[----:B---3--:R-:W-:-:S13]  /*04f0*/  ISETP.NE.AND P0, PT, R4, RZ, PT ;  /* 0x000000ff0400720c */ /* 0x008fda0003f05270 */
        /* <DEDUP_REMOVED lines=10> */
[----:B-1----:R3:W1:Y:S01]  /*05a0*/  SYNCS.EXCH.64 URZ, [UR6+0x28c70], UR4 ;  /* 0x028c7004063f75b2 */ /* 0x0026620008000100 */
[----:B------:R3:W0:Y:S01]  /*05b0*/  SYNCS.EXCH.64 URZ, [UR6+0x28c80], UR4 ;  /* 0x028c8004063f75b2 */ /* 0x0006220008000100 */
[----:B------:R3:W0:Y:S01]  /*05c0*/  SYNCS.EXCH.64 URZ, [UR6+0x28c78], UR4 ;  /* 0x028c7804063f75b2 */ /* 0x0006220008000100 */
[----:B------:R3:W0:Y:S02]  /*05d0*/  SYNCS.EXCH.64 URZ, [UR6+0x28c88], UR4 ;  /* 0x028c8804063f75b2 */ /* 0x0006240008000100 */
[----:B---3--:R-:W-:Y:S01]  /*05e0*/  NOP ;  /* 0x0000000000007918 */ /* 0x008fe20000000000 */
.L_x_7873:
        /* <DEDUP_REMOVED lines=22> */
.L_x_7874:
        /* <DEDUP_REMOVED lines=22> */
.L_x_7875:
[----:B------:R-:W-:Y:S01]  /*08b0*/  IMAD.MOV.U32 R4, RZ, RZ, 0x1 ;  /* 0x00000001ff047424 */ /* 0x000fe200078e00ff */
[----:B------:R-:W-:Y:S01]  /*08c0*/  ISETP.NE.AND P0, PT, R5, RZ, PT ;  /* 0x000000ff0500720c */ /* 0x000fe20003f05270 */
[----:B------:R-:W-:Y:S01]  /*08d0*/  NOP ;  /* 0x0000000000007918 */ /* 0x000fe20000000000 */
[----:B------:R-:W-:Y:S01]  /*08e0*/  ULDC.64 UR40, c[0x0][0x208] ;  /* 0x0000820000287ab9 */ /* 0x000fe20000000a00 */
[----:B------:R-:W-:Y:S01]  /*08f0*/  BSSY B9, `(.L_x_7876) ;  /* 0x0001d2e000097945 */ /* 0x000fe20003800000 */
[----:B------:R-:W-:-:S05]  /*0900*/  SEL R4, R4, 0x2, !P0 ;  /* 0x0000000204047807 */ /* 0x000fca0004000000 */
[----:B------:R3:W-:Y:S01]  /*0910*/  STL [R1], R4 ;  /* 0x0000000401007387 */ /* 0x0007e20000100800 */
[----:B012-4-:R-:W-:Y:S06]  /*0920*/  BAR.SYNC.DEFER_BLOCKING 0x0 ;  /* 0x0000000000007b1d */ /* 0x017fec0000010000 */
[----:B------:R-:W-:Y:S05]  /*0930*/  @!P0 BRA `(.L_x_7877) ;  /* 0x0000014c00e88947 */ /* 0x000fea0003800000 */
.L_x_7878:
        /* <DEDUP_REMOVED lines=18> */
[----:B------:R-:W2:Y:S01]  /*0a60*/  LDL.LU R17, [R1] ;  /* 0x0000000001117983 */ /* 0x000ea20000300800 */
[----:B------:R-:W-:Y:S02]  /*0a70*/  VIADD R0, R0, 0xffffff80 ;  /* 0xffffff8000007836 */ /* 0x000fe40000000000 */
[----:B------:R-:W-:Y:S02]  /*0a80*/  IMAD.MOV.U32 R203, RZ, RZ, 0x20 ;  /* 0x00000020ffcb7424 */ /* 0x000fe400078e00ff */
[----:B------:R-:W-:Y:S01]  /*0a90*/  IMAD.MOV.U32 R184, RZ, RZ, RZ ;  /* 0x000000ffffb87224 */ /* 0x000fe200078e00ff */
[----:B------:R-:W-:Y:S01]  /*0aa0*/  SHF.R.S32.HI R3, RZ, 0x1f, R0 ;  /* 0x0000001fff037819 */ /* 0x000fe20000011400 */
[----:B------:R-:W-:-:S03]  /*0ab0*/  IMAD.MOV.U32 R190, RZ, RZ, RZ ;  /* 0x000000ffffbe7224 */ /* 0x000fc600078e00ff */
[CC--:B------:R-:W-:Y:S02]  /*0ac0*/  LEA.HI R5, R3.reuse, R0.reuse, RZ, 0x4 ;  /* 0x0000000003057211 */ /* 0x0c0fe400078f20ff */
[CC--:B------:R-:W-:Y:S02]  /*0ad0*/  LEA.HI R6, R3.reuse, R0.reuse, RZ, 0x5 ;  /* 0x0000000003067211 */ /* 0x0c0fe400078f28ff */
[CC--:B---3--:R-:W-:Y:S02]  /*0ae0*/  LEA.HI R4, R3.reuse, R0.reuse, RZ, 0x7 ;  /* 0x0000000003047211 */ /* 0x0c8fe400078f38ff */
[CC--:B------:R-:W-:Y:S02]  /*0af0*/  LEA.HI R13, R3.reuse, R0.reuse, RZ, 0x2 ;  /* 0x00000000030d7211 */ /* 0x0c0fe400078f10ff */
[----:B------:R-:W-:Y:S02]  /*0b00*/  LEA.HI R3, R3, R0, RZ, 0x3 ;  /* 0x0000000003037211 */ /* 0x000fe400078f18ff */
[----:B------:R-:W-:-:S02]  /*0b10*/  LOP3.LUT R9, R4, 0xffffff80, RZ, 0xc0, !PT ;  /* 0xffffff8004097812 */ /* 0x000fc400078ec0ff */
[----:B------:R-:W-:Y:S02]  /*0b20*/  LOP3.LUT R15, R3, 0xfffffff8, RZ, 0xc0, !PT ;  /* 0xfffffff8030f7812 */ /* 0x000fe400078ec0ff */
[----:B------:R-:W-:Y:S01]  /*0b30*/  LOP3.LUT R3, R5, 0xfffffff0, RZ, 0xc0, !PT ;  /* 0xfffffff005037812 */ /* 0x000fe200078ec0ff */
[C---:B------:R-:W-:Y:S01]  /*0b40*/  IMAD.IADD R9, R0.reuse, 0x1, -R9 ;  /* 0x0000000100097824 */ /* 0x040fe200078e0a09 */
[----:B------:R-:W-:Y:S01]  /*0b50*/  SHF.R.S32.HI R8, RZ, 0x4, R5 ;  /* 0x00000004ff087819 */ /* 0x000fe20000011405 */
[C---:B------:R-:W-:Y:S01]  /*0b60*/  IMAD.IADD R15, R0.reuse, 0x1, -R15 ;  /* 0x00000001000f7824 */ /* 0x040fe200078e0a0f */
[----:B------:R-:W-:Y:S01]  /*0b70*/  LOP3.LUT R11, R13, 0xfffffffc, RZ, 0xc0, !PT ;  /* 0xfffffffc0d0b7812 */ /* 0x000fe200078ec0ff */
[C---:B------:R-:W-:Y:S01]  /*0b80*/  IMAD.IADD R3, R0.reuse, 0x1, -R3 ;  /* 0x0000000100037824 */ /* 0x040fe200078e0a03 */
[--C-:B------:R-:W-:Y:S01]  /*0b90*/  SHF.R.S32.HI R206, RZ, 0x5, R6.reuse ;  /* 0x00000005ffce7819 */ /* 0x100fe20000011406 */
[----:B------:R-:W-:Y:S01]  /*0ba0*/  IMAD.SHL.U32 R194, R15, 0x8, RZ ;  /* 0x000000080fc27824 */ /* 0x000fe200078e00ff */
[----:B------:R-:W-:Y:S01]  /*0bb0*/  SHF.R.S32.HI R7, RZ, 0x1f, R6 ;  /* 0x0000001fff077819 */ /* 0x000fe20000011406 */
[----:B------:R-:W-:Y:S01]  /*0bc0*/  IMAD.IADD R188, R0, 0x1, -R11 ;  /* 0x0000000100bc7824 */ /* 0x000fe200078e0a0b */
[----:B------:R-:W-:Y:S01]  /*0bd0*/  LEA.HI R5, R5, R8, RZ, 0x1 ;  /* 0x0000000805057211 */ /* 0x000fe200078f08ff */
[----:B------:R-:W-:Y:S01]  /*0be0*/  VIADD R35, R194, 0x40 ;  /* 0x00000040c2237836 */ /* 0x000fe20000000000 */
[----:B------:R-:W-:Y:S01]  /*0bf0*/  SHF.R.S32.HI R6, RZ, 0x1f, R3 ;  /* 0x0000001fff067819 */ /* 0x000fe20000011403 */
[----:B------:R-:W-:Y:S01]  /*0c00*/  IMAD.SHL.U32 R18, R188, 0x8, RZ ;  /* 0x00000008bc127824 */ /* 0x000fe200078e00ff */
[----:B------:R-:W-:Y:S01]  /*0c10*/  SHF.R.S32.HI R0, RZ, 0x1f, R9 ;  /* 0x0000001fff007819 */ /* 0x000fe20000011409 */
[----:B------:R-:W-:Y:S01]  /*0c20*/  VIADD R32, R194, 0x100 ;  /* 0x00000100c2207836 */ /* 0x000fe20000000000 */
[----:B------:R-:W-:Y:S01]  /*0c30*/  LOP3.LUT R5, R5, 0x1ffffffe, RZ, 0xc0, !PT ;  /* 0x1ffffffe05057812 */ /* 0x000fe200078ec0ff */
[C---:B------:R-:W-:Y:S01]  /*0c40*/  VIADD R26, R18.reuse, 0x40 ;  /* 0x00000040121a7836 */ /* 0x040fe20000000000 */
[----:B------:R-:W-:Y:S01]  /*0c50*/  LEA.HI R7, R7, R206, RZ, 0x2 ;  /* 0x000000ce07077211 */ /* 0x000fe200078f10ff */
[----:B------:R-:W-:Y:S01]  /*0c60*/  VIADD R229, R18, 0x60 ;  /* 0x0000006012e57836 */ /* 0x000fe20000000000 */
[----:B------:R-:W-:Y:S01]  /*0c70*/  LEA.HI R10, R6, R3, RZ, 0x3 ;  /* 0x00000003060a7211 */ /* 0x000fe200078f18ff */
[----:B------:R-:W-:Y:S01]  /*0c80*/  IMAD.IADD R5, R8, 0x1, -R5 ;  /* 0x0000000108057824 */ /* 0x000fe200078e0a05 */
[-C--:B------:R-:W-:Y:S01]  /*0c90*/  LEA.HI R6, R0, R9.reuse, RZ, 0x2 ;  /* 0x0000000900067211 */ /* 0x080fe200078f10ff */
[C---:B------:R-:W-:Y:S01]  /*0ca0*/  VIADD R228, R18.reuse, 0x80 ;  /* 0x0000008012e47836 */ /* 0x040fe20000000000 */
[----:B------:R-:W-:Y:S01]  /*0cb0*/  SHF.R.S32.HI R20, RZ, 0x7, R4 ;  /* 0x00000007ff147819 */ /* 0x000fe20000011404 */
[----:B------:R-:W-:Y:S01]  /*0cc0*/  IMAD.SHL.U32 R5, R5, 0x8, RZ ;  /* 0x0000000805057824 */ /* 0x000fe200078e00ff */
[----:B------:R-:W-:Y:S01]  /*0cd0*/  LOP3.LUT R7, R7, 0x3ffffc, RZ, 0xc0, !PT ;  /* 0x003ffffc07077812 */ /* 0x000fe200078ec0ff */
[----:B------:R-:W-:Y:S01]  /*0ce0*/  VIADD R227, R18, 0xa0 ;  /* 0x000000a012e37836 */ /* 0x000fe20000000000 */
[--C-:B------:R-:W-:Y:S01]  /*0cf0*/  SHF.R.S32.HI R8, RZ, 0x2, R6.reuse ;  /* 0x00000002ff087819 */ /* 0x100fe20000011406 */
[----:B------:R-:W-:Y:S01]  /*0d00*/  IMAD R14, R20, 0x100, R3 ;  /* 0x00000100140e7824 */ /* 0x000fe200078e0203 */
[----:B------:R-:W-:Y:S01]  /*0d10*/  SHF.R.S32.HI R11, RZ, 0x1f, R6 ;  /* 0x0000001fff0b7819 */ /* 0x000fe20000011406 */
[----:B------:R-:W-:Y:S01]  /*0d20*/  IMAD.IADD R7, R206, 0x1, -R7 ;  /* 0x00000001ce077824 */ /* 0x000fe200078e0a07 */
[----:B------:R-:W-:Y:S01]  /*0d30*/  SHF.R.S32.HI R191, RZ, 0x2, R13 ;  /* 0x00000002ffbf7819 */ /* 0x000fe2000001140d */
[----:B------:R-:W-:Y:S01]  /*0d40*/  STL [R1+0x58], R20 ;  /* 0x0000581401007387 */ /* 0x000fe20000100800 */
[----:B------:R-:W-:Y:S01]  /*0d50*/  LEA.HI R11, R11, R8, RZ, 0x3 ;  /* 0x000000080b0b7211 */ /* 0x000fe200078f18ff */
[----:B------:R-:W-:Y:S01]  /*0d60*/  IMAD R16, R7, 0x10, R14 ;  /* 0x0000001007107824 */ /* 0x000fe200078e020e */
[----:B------:R-:W-:Y:S01]  /*0d70*/  LEA.HI R0, R0, R9, RZ, 0x5 ;  /* 0x0000000900007211 */ /* 0x000fe200078f28ff */
[----:B------:R-:W-:Y:S01]  /*0d80*/  VIADD R7, R191, 0x20 ;  /* 0x00000020bf077836 */ /* 0x000fe20000000000 */
[----:B------:R-:W-:Y:S01]  /*0d90*/  LOP3.LUT R11, R11, 0xfffffff8, RZ, 0xc0, !PT ;  /* 0xfffffff80b0b7812 */ /* 0x000fe200078ec0ff */
[C---:B------:R-:W-:Y:S01]  /*0da0*/  VIADD R226, R18.reuse, 0xc0 ;  /* 0x000000c012e27836 */ /* 0x040fe20000000000 */
[----:B------:R-:W-:Y:S01]  /*0db0*/  SHF.R.S32.HI R0, RZ, 0x5, R0 ;  /* 0x00000005ff007819 */ /* 0x000fe20000011400 */
[----:B------:R-:W-:Y:S01]  /*0dc0*/  VIADD R225, R18, 0xe0 ;  /* 0x000000e012e17836 */ /* 0x000fe20000000000 */
[----:B------:R-:W-:Y:S01]  /*0dd0*/  SHF.R.S32.HI R14, RZ, 0x1f, R7 ;  /* 0x0000001fff0e7819 */ /* 0x000fe20000011407 */
[----:B------:R-:W-:Y:S01]  /*0de0*/  IMAD.IADD R11, R8, 0x1, -R11 ;  /* 0x00000001080b7824 */ /* 0x000fe200078e0a0b */
[C---:B------:R-:W-:Y:S01]  /*0df0*/  LOP3.LUT R12, R10.reuse, 0xfffffff8, RZ, 0xc0, !PT ;  /* 0xfffffff80a0c7812 */ /* 0x040fe200078ec0ff */
[----:B------:R-:W-:Y:S01]  /*0e00*/  IMAD.SHL.U32 R10, R10, 0x40, RZ ;  /* 0x000000400a0a7824 */ /* 0x000fe200078e00ff */
[----:B------:R-:W-:Y:S01]  /*0e10*/  LEA.HI R14, R14, R7, RZ, 0x3 ;  /* 0x000000070e0e7211 */ /* 0x000fe200078f18ff */
[----:B------:R-:W-:Y:S01]  /*0e20*/  IMAD R192, R0, 0x10, R11 ;  /* 0x0000001000c07824 */ /* 0x000fe200078e020b */
[----:B------:R-:W-:Y:S01]  /*0e30*/  SHF.R.S32.HI R0, RZ, 0x1f, R13 ;  /* 0x0000001fff007819 */ /* 0x000fe2000001140d */
[----:B------:R-:W-:Y:S01]  /*0e40*/  IMAD.SHL.U32 R7, R7, 0x40, RZ ;  /* 0x0000004007077824 */ /* 0x000fe200078e00ff */
[----:B------:R-:W-:Y:S01]  /*0e50*/  LEA.HI R4, R4, R20, RZ, 0x1 ;  /* 0x0000001404047211 */ /* 0x000fe200078f08ff */
[----:B------:R-:W-:Y:S01]  /*0e60*/  IMAD.IADD R12, R3, 0x1, -R12 ;  /* 0x00000001030c7824 */ /* 0x000fe200078e0a0c */
[----:B------:R-:W-:Y:S01]  /*0e70*/  LEA.HI R0, R0, R191, RZ, 0x3 ;  /* 0x000000bf00007211 */ /* 0x000fe200078f18ff */
[----:B------:R-:W-:Y:S01]  /*0e80*/  IMAD.SHL.U32 R14, R14, 0x40, RZ ;  /* 0x000000400e0e7824 */ /* 0x000fe200078e00ff */
[----:B------:R-:W-:Y:S01]  /*0e90*/  LOP3.LUT R7, R7, 0x1c0, RZ, 0xc0, !PT ;  /* 0x000001c007077812 */ /* 0x000fe200078ec0ff */
[----:B------:R-:W-:Y:S01]  /*0ea0*/  IMAD.SHL.U32 R3, R12, 0x40, RZ ;  /* 0x000000400c037824 */ /* 0x000fe200078e00ff */
[----:B------:R-:W-:Y:S01]  /*0eb0*/  LOP3.LUT R6, R6, 0x7ffffffc, RZ, 0xc0, !PT ;  /* 0x7ffffffc06067812 */ /* 0x000fe200078ec0ff */
[----:B------:R-:W-:Y:S01]  /*0ec0*/  VIADD R224, R18, 0x100 ;  /* 0x0000010012e07836 */ /* 0x000fe20000000000 */
[----:B------:R-:W-:Y:S01]  /*0ed0*/  LOP3.LUT R4, R4, 0xfffffe, RZ, 0xc0, !PT ;  /* 0x00fffffe04047812 */ /* 0x000fe200078ec0ff */
[----:B------:R-:W-:Y:S01]  /*0ee0*/  VIADD R221, R18, 0x120 ;  /* 0x0000012012dd7836 */ /* 0x000fe20000000000 */
[----:B------:R-:W-:Y:S01]  /*0ef0*/  LOP3.LUT R0, R0, 0xfffffff8, RZ, 0xc0, !PT ;  /* 0xfffffff800007812 */ /* 0x000fe200078ec0ff */
[----:B------:R-:W-:Y:S01]  /*0f00*/  IMAD.IADD R207, R9, 0x1, -R6 ;  /* 0x0000000109cf7824 */ /* 0x000fe200078e0a06 */
[----:B------:R-:W-:Y:S01]  /*0f10*/  SHF.R.U32.HI R8, RZ, 0x3, R7 ;  /* 0x00000003ff087819 */ /* 0x000fe20000011607 */
[----:B------:R-:W-:Y:S01]  /*0f20*/  IMAD.IADD R4, R20, 0x1, -R4 ;  /* 0x0000000114047824 */ /* 0x000fe200078e0a04 */
[----:B------:R-:W-:Y:S01]  /*0f30*/  LOP3.LUT R7, R7, 0x38, R18, 0xf8, !PT ;  /* 0x0000003807077812 */ /* 0x000fe200078ef812 */
[----:B------:R-:W-:Y:S01]  /*0f40*/  IMAD.IADD R193, R191, 0x1, -R0 ;  /* 0x00000001bfc17824 */ /* 0x000fe200078e0a00 */
[----:B------:R-:W-:Y:S01]  /*0f50*/  LOP3.LUT R14, R14, 0xfffffe00, RZ, 0xc0, !PT ;  /* 0xfffffe000e0e7812 */ /* 0x000fe200078ec0ff */
[----:B------:R-:W-:Y:S01]  /*0f60*/  IMAD.SHL.U32 R24, R4, 0x100, RZ ;  /* 0x0000010004187824 */ /* 0x000fe200078e00ff */
[----:B------:R-:W-:Y:S01]  /*0f70*/  LOP3.LUT R6, R3, 0x1c0, RZ, 0xc0, !PT ;  /* 0x000001c003067812 */ /* 0x000fe200078ec0ff */
[----:B------:R-:W-:Y:S01]  /*0f80*/  IMAD.U32 R3, R16, 0x40, R5 ;  /* 0x0000004010037824 */ /* 0x000fe200078e0005 */
[----:B------:R-:W-:Y:S01]  /*0f90*/  LOP3.LUT R25, R14, R7, R8, 0xf6, !PT ;  /* 0x000000070e197212 */ /* 0x000fe200078ef608 */
[C---:B------:R-:W-:Y:S01]  /*0fa0*/  VIADD R216, R18.reuse, 0x160 ;  /* 0x0000016012d87836 */ /* 0x040fe20000000000 */
[----:B------:R-:W-:Y:S01]  /*0fb0*/  SHF.R.S32.HI R0, RZ, 0x1f, R26 ;  /* 0x0000001fff007819 */ /* 0x000fe2000001141a */
[----:B------:R-:W-:Y:S01]  /*0fc0*/  VIADD R215, R18, 0x180 ;  /* 0x0000018012d77836 */ /* 0x000fe20000000000 */
[----:B------:R-:W-:Y:S01]  /*0fd0*/  LEA.HI R8, R188, R188, RZ, 0x1 ;  /* 0x000000bcbc087211 */ /* 0x000fe200078f08ff */
[----:B------:R0:W-:Y:S01]  /*0fe0*/  STL [R1+0x68], R3 ;  /* 0x0000680301007387 */ /* 0x0001e20000100800 */
[----:B------:R-:W-:Y:S01]  /*0ff0*/  SHF.R.S32.HI R4, RZ, 0x1f, R229 ;  /* 0x0000001fff047819 */ /* 0x000fe200000114e5 */
[----:B------:R-:W-:Y:S01]  /*1000*/  VIADD R214, R18, 0x1a0 ;  /* 0x000001a012d67836 */ /* 0x000fe20000000000 */
[----:B------:R-:W-:Y:S01]  /*1010*/  SHF.L.U64.HI R0, R26, 0x1, R0 ;  /* 0x000000011a007819 */ /* 0x000fe20000010200 */
[----:B------:R-:W-:Y:S01]  /*1020*/  STL [R1+0x50], RZ ;  /* 0x000050ff01007387 */ /* 0x000fe20000100800 */
[----:B------:R-:W-:Y:S01]  /*1030*/  LOP3.LUT R9, R8, 0x1ffffffe, RZ, 0xc0, !PT ;  /* 0x1ffffffe08097812 */ /* 0x000fe200078ec0ff */
[----:B------:R-:W-:Y:S01]  /*1040*/  VIADD R212, R18, 0x1c0 ;  /* 0x000001c012d47836 */ /* 0x000fe20000000000 */
[----:B------:R-:W-:Y:S01]  /*1050*/  SHF.R.S32.HI R11, RZ, 0x1f, R228 ;  /* 0x0000001fff0b7819 */ /* 0x000fe200000114e4 */
[----:B------:R1:W-:Y:S01]  /*1060*/  STL [R1], R26 ;  /* 0x0000001a01007387 */ /* 0x0003e20000100800 */
[----:B------:R-:W-:Y:S01]  /*1070*/  SHF.R.S32.HI R8, RZ, 0x1f, R227 ;  /* 0x0000001fff087819 */ /* 0x000fe200000114e3 */
[----:B------:R-:W-:Y:S01]  /*1080*/  IMAD.SHL.U32 R207, R207, 0x2, RZ ;  /* 0x00000002cfcf7824 */ /* 0x000fe200078e00ff */
[----:B0-----:R-:W-:Y:S01]  /*1090*/  LOP3.LUT R3, R10, 0x7ffffe00, RZ, 0xc0, !PT ;  /* 0x7ffffe000a037812 */ /* 0x001fe200078ec0ff */
[----:B------:R-:W-:Y:S01]  /*10a0*/  STL [R1+0x64], R24 ;  /* 0x0000641801007387 */ /* 0x000fe20000100800 */
[----:B------:R-:W-:Y:S01]  /*10b0*/  SHF.R.S32.HI R13, RZ, 0x1f, R226 ;  /* 0x0000001fff0d7819 */ /* 0x000fe200000114e2 */
[----:B------:R-:W-:Y:S01]  /*10c0*/  VIADD R211, R18, 0x1e0 ;  /* 0x000001e012d37836 */ /* 0x000fe20000000000 */
[----:B------:R-:W-:Y:S01]  /*10d0*/  LOP3.LUT R5, R6, 0x8, R5, 0xf8, !PT ;  /* 0x0000000806057812 */ /* 0x000fe200078ef805 */
[----:B------:R0:W-:Y:S01]  /*10e0*/  STL [R1+0x4], R0 ;  /* 0x0000040001007387 */ /* 0x0001e20000100800 */
[----:B------:R-:W-:Y:S01]  /*10f0*/  SHF.R.S32.HI R10, RZ, 0x1f, R225 ;  /* 0x0000001fff0a7819 */ /* 0x000fe200000114e1 */
[----:B------:R-:W-:Y:S01]  /*1100*/  IMAD.IADD R197, R207, 0x1, R24 ;  /* 0x00000001cfc57824 */ /* 0x000fe200078e0218 */
[----:B-1----:R-:W-:Y:S01]  /*1110*/  SHF.L.U64.HI R26, R229, 0x1, R4 ;  /* 0x00000001e51a7819 */ /* 0x002fe20000010204 */
[----:B------:R-:W-:Y:S01]  /*1120*/  IMAD.IADD R9, R188, 0x1, -R9 ;  /* 0x00000001bc097824 */ /* 0x000fe200078e0a09 */
[----:B------:R-:W-:Y:S01]  /*1130*/  SHF.L.U64.HI R4, R228, 0x1, R11 ;  /* 0x00000001e4047819 */ /* 0x000fe2000001020b */
[C---:B------:R-:W-:Y:S01]  /*1140*/  VIADD R41, R197.reuse, 0x10 ;  /* 0x00000010c5297836 */ /* 0x040fe20000000000 */
[----:B------:R-:W-:Y:S01]  /*1150*/  SHF.R.U32.HI R6, RZ, 0x3, R6 ;  /* 0x00000003ff067819 */ /* 0x000fe20000011606 */
[----:B------:R-:W-:Y:S01]  /*1160*/  STL [R1+0x8], R26 ;  /* 0x0000081a01007387 */ /* 0x000fe20000100800 */
[----:B------:R-:W-:Y:S01]  /*1170*/  SHF.R.S32.HI R15, RZ, 0x1f, R224 ;  /* 0x0000001fff0f7819 */ /* 0x000fe200000114e0 */
[----:B------:R-:W-:Y:S01]  /*1180*/  VIADD R38, R197, 0x28 ;  /* 0x00000028c5267836 */ /* 0x000fe20000000000 */
[----:B0-----:R-:W-:Y:S01]  /*1190*/  SHF.L.U64.HI R0, R227, 0x1, R8 ;  /* 0x00000001e3007819 */ /* 0x001fe20000010208 */
[----:B------:R0:W-:Y:S01]  /*11a0*/  STL [R1+0xc], R4 ;  /* 0x00000c0401007387 */ /* 0x0001e20000100800 */
[----:B------:R-:W-:Y:S01]  /*11b0*/  IADD3 R217, R18, 0x140, RZ ;  /* 0x0000014012d97810 */ /* 0x000fe20007ffe0ff */
[----:B------:R-:W-:Y:S01]  /*11c0*/  VIADD R34, R194, 0x80 ;  /* 0x00000080c2227836 */ /* 0x000fe20000000000 */
[----:B------:R-:W-:Y:S01]  /*11d0*/  SHF.L.U64.HI R8, R226, 0x1, R13 ;  /* 0x00000001e2087819 */ /* 0x000fe2000001020d */
[----:B------:R1:W-:Y:S01]  /*11e0*/  STL [R1+0x10], R0 ;  /* 0x0000100001007387 */ /* 0x0003e20000100800 */
[----:B------:R-:W-:Y:S01]  /*11f0*/  R2P PR, R12, 0x6 ;  /* 0x000000060c007804 */ /* 0x000fe20000000000 */
[C---:B------:R-:W-:Y:S01]  /*1200*/  VIADD R33, R194.reuse, 0xc0 ;  /* 0x000000c0c2217836 */ /* 0x040fe20000000000 */
[----:B------:R-:W-:Y:S01]  /*1210*/  LOP3.LUT R6, R5, R6, RZ, 0x3c, !PT ;  /* 0x0000000605067212 */ /* 0x000fe200078e3cff */
[----:B------:R-:W-:Y:S01]  /*1220*/  IMAD.MOV.U32 R5, RZ, RZ, R21 ;  /* 0x000000ffff057224 */ /* 0x000fe200078e0015 */
[----:B------:R-:W-:Y:S01]  /*1230*/  SHF.R.S32.HI R12, RZ, 0x1f, R221 ;  /* 0x0000001fff0c7819 */ /* 0x000fe200000114dd */
[----:B------:R3:W-:Y:S01]  /*1240*/  STL [R1+0x14], R8 ;  /* 0x0000140801007387 */ /* 0x0007e20000100800 */
[----:B0-----:R-:W-:Y:S01]  /*1250*/  SHF.L.U64.HI R4, R225, 0x1, R10 ;  /* 0x00000001e1047819 */ /* 0x001fe2000001020a */
[C---:B------:R-:W-:Y:S01]  /*1260*/  VIADD R31, R194.reuse, 0x140 ;  /* 0x00000140c21f7836 */ /* 0x040fe20000000000 */
        /* <DEDUP_REMOVED lines=8> */
[----:B---3--:R-:W-:Y:S01]  /*12f0*/  SHF.L.U64.HI R8, R221, 0x1, R12 ;  /* 0x00000001dd087819 */ /* 0x008fe2000001020c */
[----:B------:R-:W-:Y:S01]  /*1300*/  IMAD R210, R9, 0x8, R192 ;  /* 0x0000000809d27824 */ /* 0x000fe200078e02c0 */
[----:B------:R-:W-:Y:S01]  /*1310*/  SHF.R.S32.HI R27, RZ, 0x1f, R214 ;  /* 0x0000001fff1b7819 */ /* 0x000fe200000114d6 */
[----:B------:R-:W-:Y:S01]  /*1320*/  VIADD R26, R197, 0x88 ;  /* 0x00000088c51a7836 */ /* 0x000fe20000000000 */
[----:B------:R-:W-:Y:S01]  /*1330*/  LEA R3, R206, R3, 0xa ;  /* 0x00000003ce037211 */ /* 0x000fe200078e50ff */
[----:B------:R3:W-:Y:S01]  /*1340*/  STL [R1+0x20], R8 ;  /* 0x0000200801007387 */ /* 0x0007e20000100800 */
[----:B0-----:R-:W-:Y:S01]  /*1350*/  SHF.L.U64.HI R4, R217, 0x1, R14 ;  /* 0x00000001d9047819 */ /* 0x001fe2000001020e */
[----:B------:R-:W-:Y:S01]  /*1360*/  VIADD R15, R197, 0xb8 ;  /* 0x000000b8c50f7836 */ /* 0x000fe20000000000 */
[----:B------:R-:W-:Y:S01]  /*1370*/  SHF.R.S32.HI R29, RZ, 0x1f, R212 ;  /* 0x0000001fff1d7819 */ /* 0x000fe200000114d4 */
[----:B------:R-:W-:Y:S01]  /*1380*/  IMAD.IADD R3, R3, 0x1, R6 ;  /* 0x0000000103037824 */ /* 0x000fe200078e0206 */
[----:B-1----:R-:W-:Y:S01]  /*1390*/  SHF.L.U64.HI R0, R216, 0x1, R21 ;  /* 0x00000001d8007819 */ /* 0x002fe20000010215 */
[----:B------:R0:W-:Y:S01]  /*13a0*/  STL [R1+0x24], R4 ;  /* 0x0000240401007387 */ /* 0x0001e20000100800 */
[----:B------:R-:W-:Y:S01]  /*13b0*/  SHF.R.S32.HI R20, RZ, 0x1f, R211 ;  /* 0x0000001fff147819 */ /* 0x000fe200000114d3 */
[----:B------:R-:W-:Y:S01]  /*13c0*/  IMAD R201, R3, 0x2, R2 ;  /* 0x0000000203c97824 */ /* 0x000fe200078e0202 */
[----:B------:R-:W-:Y:S01]  /*13d0*/  SHF.R.S32.HI R35, RZ, 0x1f, R35 ;  /* 0x0000001fff237819 */ /* 0x000fe20000011423 */
[----:B------:R1:W-:Y:S01]  /*13e0*/  STL [R1+0x28], R0 ;  /* 0x0000280001007387 */ /* 0x0003e20000100800 */
[----:B---3--:R-:W-:Y:S01]  /*13f0*/  SHF.L.U64.HI R8, R215, 0x1, R16 ;  /* 0x00000001d7087819 */ /* 0x008fe20000010210 */
[C---:B------:R-:W-:Y:S01]  /*1400*/  VIADD R35, R197.reuse, 0x40 ;  /* 0x00000040c5237836 */ /* 0x040fe20000000000 */
[----:B------:R-:W-:Y:S01]  /*1410*/  SHF.R.S32.HI R32, RZ, 0x1f, R32 ;  /* 0x0000001fff207819 */ /* 0x000fe20000011420 */
[C---:B------:R-:W-:Y:S01]  /*1420*/  VIADD R32, R197.reuse, 0x58 ;  /* 0x00000058c5207836 */ /* 0x040fe20000000000 */
[----:B------:R-:W-:Y:S01]  /*1430*/  SHF.R.S32.HI R9, RZ, 0x1f, R41 ;  /* 0x0000001fff097819 */ /* 0x000fe20000011429 */
[----:B------:R-:W-:Y:S01]  /*1440*/  STL [R1+0x2c], R8 ;  /* 0x00002c0801007387 */ /* 0x000fe20000100800 */
[----:B0-----:R-:W-:Y:S01]  /*1450*/  SHF.L.U64.HI R4, R212, 0x1, R29 ;  /* 0x00000001d4047819 */ /* 0x001fe2000001021d */
[C---:B------:R-:W-:Y:S01]  /*1460*/  VIADD R29, R197.reuse, 0x70 ;  /* 0x00000070c51d7836 */ /* 0x040fe20000000000 */
[----:B------:R-:W-:Y:S01]  /*1470*/  SHF.R.S32.HI R9, RZ, 0x1f, R38 ;  /* 0x0000001fff097819 */ /* 0x000fe20000011426 */
[----:B------:R-:W-:Y:S01]  /*1480*/  VIADD R21, R197, 0xa0 ;  /* 0x000000a0c5157836 */ /* 0x000fe20000000000 */
[----:B-1----:R-:W-:Y:S01]  /*1490*/  SHF.L.U64.HI R0, R214, 0x1, R27 ;  /* 0x00000001d6007819 */ /* 0x002fe2000001021b */
[----:B------:R-:W-:Y:S01]  /*14a0*/  VIADD R204, R201, 0x26800 ;  /* 0x00026800c9cc7836 */ /* 0x000fe20000000000 */
[----:B------:R-:W-:Y:S01]  /*14b0*/  SHF.R.S32.HI R9, RZ, 0x1f, R35 ;  /* 0x0000001fff097819 */ /* 0x000fe20000011423 */
[C---:B------:R-:W-:Y:S01]  /*14c0*/  VIADD R12, R197.reuse, 0xd0 ;  /* 0x000000d0c50c7836 */ /* 0x040fe20000000000 */
[----:B------:R-:W-:Y:S01]  /*14d0*/  SHF.R.S32.HI R34, RZ, 0x1f, R34 ;  /* 0x0000001fff227819 */ /* 0x000fe20000011422 */
[----:B------:R0:W-:Y:S01]  /*14e0*/  STL [R1+0x30], R0 ;  /* 0x0000300001007387 */ /* 0x0001e20000100800 */
[----:B------:R-:W-:Y:S01]  /*14f0*/  IMAD.MOV.U32 R7, RZ, RZ, R23 ;  /* 0x000000ffff077224 */ /* 0x000fe200078e0017 */
[----:B------:R-:W-:Y:S01]  /*1500*/  SHF.R.S32.HI R33, RZ, 0x1f, R33 ;  /* 0x0000001fff217819 */ /* 0x000fe20000011421 */
[C---:B------:R-:W-:Y:S01]  /*1510*/  VIADD R13, R197.reuse, 0xc8 ;  /* 0x000000c8c50d7836 */ /* 0x040fe20000000000 */
[----:B------:R1:W-:Y:S01]  /*1520*/  STL [R1+0x34], R4 ;  /* 0x0000340401007387 */ /* 0x0003e20000100800 */
[----:B------:R-:W-:Y:S01]  /*1530*/  SHF.R.S32.HI R31, RZ, 0x1f, R31 ;  /* 0x0000001fff1f7819 */ /* 0x000fe2000001141f */
[C---:B------:R-:W-:Y:S01]  /*1540*/  VIADD R10, R197.reuse, 0xe0 ;  /* 0x000000e0c50a7836 */ /* 0x040fe20000000000 */
[----:B------:R-:W-:Y:S01]  /*1550*/  SHF.R.S32.HI R30, RZ, 0x1f, R30 ;  /* 0x0000001fff1e7819 */ /* 0x000fe2000001141e */
[----:B------:R-:W-:Y:S01]  /*1560*/  VIADD R23, R18, 0x20 ;  /* 0x0000002012177836 */ /* 0x000fe20000000000 */
[----:B------:R-:W-:Y:S01]  /*1570*/  SHF.R.S32.HI R28, RZ, 0x1f, R28 ;  /* 0x0000001fff1c7819 */ /* 0x000fe2000001141c */
[----:B------:R-:W-:Y:S01]  /*1580*/  VIADD R42, R197, 0x8 ;  /* 0x00000008c52a7836 */ /* 0x000fe20000000000 */
[----:B0-----:R-:W-:Y:S01]  /*1590*/  SHF.L.U64.HI R0, R211, 0x1, R20 ;  /* 0x00000001d3007819 */ /* 0x001fe20000010214 */
[----:B------:R-:W-:Y:S01]  /*15a0*/  VIADD R40, R197, 0x18 ;  /* 0x00000018c5287836 */ /* 0x000fe20000000000 */
[----:B------:R-:W-:Y:S01]  /*15b0*/  SEL R203, R203, 0xffffffe0, !P1 ;  /* 0xffffffe0cbcb7807 */ /* 0x000fe20004800000 */
[----:B-1----:R-:W-:Y:S01]  /*15c0*/  IMAD R4, R25, 0x2, R2 ;  /* 0x0000000219047824 */ /* 0x002fe200078e0202 */
[----:B------:R-:W-:Y:S01]  /*15d0*/  SHF.R.S32.HI R9, RZ, 0x1f, R32 ;  /* 0x0000001fff097819 */ /* 0x000fe20000011420 */
[----:B------:R0:W-:Y:S01]  /*15e0*/  STL [R1+0x38], R0 ;  /* 0x0000380001007387 */ /* 0x0001e20000100800 */
[C---:B------:R-:W-:Y:S01]  /*15f0*/  VIADD R39, R197.reuse, 0x20 ;  /* 0x00000020c5277836 */ /* 0x040fe20000000000 */
[----:B------:R-:W-:Y:S01]  /*1600*/  SHF.R.S32.HI R9, RZ, 0x1f, R29 ;  /* 0x0000001fff097819 */ /* 0x000fe2000001141d */
[C---:B------:R-:W-:Y:S01]  /*1610*/  VIADD R36, R197.reuse, 0x38 ;  /* 0x00000038c5247836 */ /* 0x040fe20000000000 */
[----:B------:R1:W-:Y:S01]  /*1620*/  STL [R1+0x5c], R4 ;  /* 0x00005c0401007387 */ /* 0x0003e20000100800 */
[C---:B------:R-:W-:Y:S01]  /*1630*/  VIADD R34, R197.reuse, 0x48 ;  /* 0x00000048c5227836 */ /* 0x040fe20000000000 */
[C---:B------:R-:W-:Y:S01]  /*1640*/  IADD3 R37, R197.reuse, 0x30, RZ ;  /* 0x00000030c5257810 */ /* 0x040fe20007ffe0ff */
[C---:B------:R-:W-:Y:S01]  /*1650*/  VIADD R33, R197.reuse, 0x50 ;  /* 0x00000050c5217836 */ /* 0x040fe20000000000 */
[----:B------:R-:W-:Y:S01]  /*1660*/  SHF.R.S32.HI R9, RZ, 0x1f, R26 ;  /* 0x0000001fff097819 */ /* 0x000fe2000001141a */
[C---:B------:R-:W-:Y:S01]  /*1670*/  VIADD R31, R197.reuse, 0x60 ;  /* 0x00000060c51f7836 */ /* 0x040fe20000000000 */
[----:B0-----:R-:W-:Y:S01]  /*1680*/  SHF.R.S32.HI R0, RZ, 0x1f, R197 ;  /* 0x0000001fff007819 */ /* 0x001fe200000114c5 */
[C---:B------:R-:W-:Y:S01]  /*1690*/  VIADD R30, R197.reuse, 0x68 ;  /* 0x00000068c51e7836 */ /* 0x040fe20000000000 */
[----:B------:R-:W-:Y:S01]  /*16a0*/  SHF.R.S32.HI R9, RZ, 0x1f, R21 ;  /* 0x0000001fff097819 */ /* 0x000fe20000011415 */
[C---:B------:R-:W-:Y:S01]  /*16b0*/  VIADD R28, R197.reuse, 0x78 ;  /* 0x00000078c51c7836 */ /* 0x040fe20000000000 */
[C---:B-1----:R-:W-:Y:S01]  /*16c0*/  IADD3 R4, R197.reuse, 0xf0, RZ ;  /* 0x000000f0c5047810 */ /* 0x042fe20007ffe0ff */
        /* <DEDUP_REMOVED lines=20> */
[----:B------:R-:W-:Y:S01]  /*1810*/  IMAD.SHL.U32 R188, R188, 0x4, RZ ;  /* 0x00000004bcbc7824 */ /* 0x000fe200078e00ff */
[----:B------:R-:W-:Y:S01]  /*1820*/  SHF.R.S32.HI R36, RZ, 0x1f, R36 ;  /* 0x0000001fff247819 */ /* 0x000fe20000011424 */
[C---:B------:R-:W-:Y:S01]  /*1830*/  @P2 VIADD R202, R204.reuse, 0xffffffc0 ;  /* 0xffffffc0ccca2836 */ /* 0x040fe20000000000 */
[----:B------:R-:W-:Y:S01]  /*1840*/  SHF.R.S32.HI R34, RZ, 0x1f, R34 ;  /* 0x0000001fff227819 */ /* 0x000fe20000011422 */
[----:B------:R-:W-:Y:S01]  /*1850*/  IMAD.MOV.U32 R6, RZ, RZ, R22 ;  /* 0x000000ffff067224 */ /* 0x000fe200078e0016 */
[----:B------:R-:W-:Y:S01]  /*1860*/  SHF.R.S32.HI R33, RZ, 0x1f, R33 ;  /* 0x0000001fff217819 */ /* 0x000fe20000011421 */
[----:B------:R-:W-:Y:S01]  /*1870*/  IMAD.IADD R204, R204, 0x1, R203 ;  /* 0x00000001cccc7824 */ /* 0x000fe200078e02cb */
[----:B------:R-:W-:Y:S01]  /*1880*/  SHF.R.S32.HI R31, RZ, 0x1f, R31 ;  /* 0x0000001fff1f7819 */ /* 0x000fe2000001141f */
[----:B------:R-:W-:Y:S01]  /*1890*/  IMAD.MOV.U32 R22, RZ, RZ, RZ ;  /* 0x000000ffff167224 */ /* 0x000fe200078e00ff */
        /* <DEDUP_REMOVED lines=14> */
[----:B--2---:R-:W-:Y:S01]  /*1980*/  LOP3.LUT R186, R17, 0x1, RZ, 0xfc, !PT ;  /* 0x0000000111ba7812 */ /* 0x004fe200078efcff */
[----:B------:R-:W-:-:S07]  /*1990*/  IMAD.MOV.U32 R17, RZ, RZ, RZ ;  /* 0x000000ffff117224 */ /* 0x000fce00078e00ff */
.L_x_8034:
        /* <DEDUP_REMOVED lines=13> */
[----:B------:R-:W-:Y:S01]  /*1a70*/  ISETP.NE.AND.EX P1, PT, RZ, UR9, PT, P1 ;  /* 0x00000009ff007c0c */ /* 0x000fe2000bf25310 */
[C---:B--2---:R-:W-:Y:S01]  /*1a80*/  IMAD.SHL.U32 R28, R26.reuse, 0x4, RZ ;  /* 0x000000041a1c7824 */ /* 0x044fe200078e00ff */
[----:B------:R-:W-:Y:S01]  /*1a90*/  SHF.R.S32.HI R0, RZ, 0x1f, R26 ;  /* 0x0000001fff007819 */ /* 0x000fe2000001141a */
[----:B------:R-:W-:Y:S04]  /*1aa0*/  STL [R1+0x40], R26 ;  /* 0x0000401a01007387 */ /* 0x000fe80000100800 */
[C---:B------:R-:W-:Y:S02]  /*1ab0*/  @P2 LEA R10, P3, R26.reuse, UR4, 0x2 ;  /* 0x000000041a0a2c11 */ /* 0x040fe4000f8610ff */
[--C-:B------:R-:W-:Y:S01]  /*1ac0*/  SHF.L.U64.HI R27, R26, 0x2, R0.reuse ;  /* 0x000000021a1b7819 */ /* 0x100fe20000010200 */
[----:B------:R0:W-:Y:S01]  /*1ad0*/  STL [R1+0x54], R0 ;  /* 0x0000540001007387 */ /* 0x0001e20000100800 */
[----:B------:R-:W-:Y:S01]  /*1ae0*/  IADD3 R8, P4, R28, UR6, RZ ;  /* 0x000000061c087c10 */ /* 0x000fe2000ff9e0ff */
[----:B------:R-:W-:Y:S01]  /*1af0*/  ULDC UR4, c[0x0][0x288] ;  /* 0x0000a20000047ab9 */ /* 0x000fe20000000800 */
[----:B------:R-:W-:Y:S01]  /*1b00*/  @P2 LEA.HI.X R11, R26, UR5, R0, 0x2, P3 ;  /* 0x000000051a0b2c11 */ /* 0x000fe200098f1400 */
[----:B------:R1:W-:Y:S01]  /*1b10*/  STL [R1+0x44], R28 ;  /* 0x0000441c01007387 */ /* 0x0003e20000100800 */
[----:B------:R-:W-:Y:S01]  /*1b20*/  IADD3.X R9, R27, UR7, RZ, P4, !PT ;  /* 0x000000071b097c10 */ /* 0x000fe2000a7fe4ff */
[----:B------:R-:W-:Y:S01]  /*1b30*/  IMAD.U32 R198, RZ, RZ, UR4 ;  /* 0x00000004ffc67e24 */ /* 0x000fe2000f8e00ff */
[----:B------:R-:W-:Y:S01]  /*1b40*/  ULDC.64 UR4, c[0x0][0x418] ;  /* 0x0001060000047ab9 */ /* 0x000fe20000000a00 */
[----:B------:R1:W-:Y:S04]  /*1b50*/  STL [R1+0x48], R27 ;  /* 0x0000481b01007387 */ /* 0x0003e80000100800 */
[----:B------:R-:W5:Y:S01]  /*1b60*/  @P0 LDG.E R24, desc[UR40][R8.64] ;  /* 0x0000002808180981 */ /* 0x000f62000c1e1900 */
[----:B------:R-:W-:-:S03]  /*1b70*/  UISETP.NE.U32.AND UP0, UPT, UR4, URZ, UPT ;  /* 0x0000003f0400728c */ /* 0x000fc6000bf05070 */
[----:B------:R2:W5:Y:S01]  /*1b80*/  @P2 LDG.E R4, desc[UR40][R10.64] ;  /* 0x000000280a042981 */ /* 0x000562000c1e1900 */
[----:B------:R-:W-:Y:S01]  /*1b90*/  UISETP.NE.AND.EX UP0, UPT, UR5, URZ, UPT, UP0 ;  /* 0x0000003f0500728c */ /* 0x000fe2000bf05300 */
[----:B------:R-:W-:Y:S01]  /*1ba0*/  ULDC UR4, c[0x0][0x424] ;  /* 0x0001090000047ab9 */ /* 0x000fe20000000800 */
[----:B------:R-:W-:Y:S02]  /*1bb0*/  LOP3.LUT R3, R6, 0xff000000, RZ, 0xc0, !PT ;  /* 0xff00000006037812 */ /* 0x000fe400078ec0ff */
[----:B--2---:R-:W-:Y:S01]  /*1bc0*/  @P1 IADD3 R10, P2, R28, UR8, RZ ;  /* 0x000000081c0a1c10 */ /* 0x004fe2000ff5e0ff */
[----:B------:R-:W-:Y:S01]  /*1bd0*/  USEL UR4, UR4, 0x1, UP0 ;  /* 0x0000000104047887 */ /* 0x000fe20008000000 */
[----:B------:R-:W-:Y:S02]  /*1be0*/  ULDC UR5, c[0x0][0x2f0] ;  /* 0x0000bc0000057ab9 */ /* 0x000fe40000000800 */
[----:B------:R-:W-:Y:S01]  /*1bf0*/  @P1 IADD3.X R11, R27, UR9, RZ, P2, !PT ;  /* 0x000000091b0b1c10 */ /* 0x000fe200097fe4ff */
[----:B------:R-:W-:-:S02]  /*1c00*/  ULDC.64 UR8, c[0x0][0xa20] ;  /* 0x0002880000087ab9 */ /* 0x000fc40000000a00 */
[----:B------:R-:W-:Y:S01]  /*1c10*/  ISETP.NE.U32.AND P2, PT, RZ, UR8, PT ;  /* 0x00000008ff007c0c */ /* 0x000fe2000bf45070 */
[----:B------:R-:W-:Y:S01]  /*1c20*/  UIMAD UR4, UR4, UR5, URZ ;  /* 0x00000005040472a4 */ /* 0x000fe2000f8e023f */
[C---:B0-----:R-:W-:Y:S01]  /*1c30*/  LOP3.LUT R0, R6.reuse, 0xff0000, RZ, 0xc0, !PT ;  /* 0x00ff000006007812 */ /* 0x041fe200078ec0ff */
[----:B------:R0:W5:Y:S01]  /*1c40*/  @P1 LDG.E R198, desc[UR40][R10.64] ;  /* 0x000000280ac61981 */ /* 0x000162000c1e1900 */
[----:B------:R-:W-:Y:S01]  /*1c50*/  SHF.R.U32.HI R3, RZ, 0x8, R3 ;  /* 0x00000008ff037819 */ /* 0x000fe20000011603 */
[----:B------:R-:W-:Y:S01]  /*1c60*/  ULDC UR5, c[0x0][0x348] ;  /* 0x0000d20000057ab9 */ /* 0x000fe20000000800 */
[----:B------:R-:W-:Y:S02]  /*1c70*/  ISETP.NE.AND.EX P2, PT, RZ, UR9, PT, P2 ;  /* 0x00000009ff007c0c */ /* 0x000fe4000bf45320 */
[----:B------:R-:W-:Y:S02]  /*1c80*/  LOP3.LUT R185, R6, 0xffff, RZ, 0xc0, !PT ;  /* 0x0000ffff06b97812 */ /* 0x000fe400078ec0ff */
[----:B0-----:R-:W-:Y:S01]  /*1c90*/  LEA.HI R10, R0, R3, RZ, 0x10 ;  /* 0x00000003000a7211 */ /* 0x001fe200078f80ff */
[----:B-1----:R-:W-:Y:S08]  /*1ca0*/  @P1 BRA `(.L_x_7880) ;  /* 0x0000000000241947 */ /* 0x002ff00003800000 */
        /* <DEDUP_REMOVED lines=9> */
.L_x_7880:
[----:B------:R-:W-:Y:S02]  /*1d40*/  IMAD.U32 R34, RZ, RZ, UR5 ;  /* 0x00000005ff227e24 */ /* 0x000fe4000f8e00ff */
[----:B------:R-:W-:Y:S01]  /*1d50*/  IMAD.U32 R25, RZ, RZ, UR4 ;  /* 0x00000004ff197e24 */ /* 0x000fe2000f8e00ff */
[----:B------:R-:W-:Y:S06]  /*1d60*/  @!P2 BRA `(.L_x_7881) ;  /* 0x000000000010a947 */ /* 0x000fec0003800000 */
[----:B------:R-:W-:-:S04]  /*1d70*/  IADD3 R6, P0, R28, UR8, RZ ;  /* 0x000000081c067c10 */ /* 0x000fc8000ff1e0ff */
[----:B------:R-:W-:-:S05]  /*1d80*/  IADD3.X R7, R27, UR9, RZ, P0, !PT ;  /* 0x000000091b077c10 */ /* 0x000fca00087fe4ff */
[----:B------:R0:W5:Y:S01]  /*1d90*/  LDG.E R25, desc[UR40][R6.64] ;  /* 0x0000002806197981 */ /* 0x000162000c1e1900 */
[----:B------:R-:W-:Y:S05]  /*1da0*/  BRA `(.L_x_7882) ;  /* 0x0000000000107947 */ /* 0x000fea0003800000 */
.L_x_7881:
[----:B------:R-:W-:Y:S05]  /*1db0*/  @!P0 BRA `(.L_x_7882) ;  /* 0x00000000000c8947 */ /* 0x000fea0003800000 */
[----:B------:R-:W2:Y:S04]  /*1dc0*/  LDG.E R0, desc[UR40][R8.64] ;  /* 0x0000002808007981 */ /* 0x000ea8000c1e1900 */
[----:B------:R-:W2:Y:S02]  /*1dd0*/  LDG.E R25, desc[UR40][R8.64+0x4] ;  /* 0x0000042808197981 */ /* 0x000ea4000c1e1900 */
[----:B--2---:R-:W-:-:S07]  /*1de0*/  IMAD.IADD R25, R25, 0x1, -R0 ;  /* 0x0000000119197824 */ /* 0x004fce00078e0a00 */
.L_x_7882:
[----:B------:R-:W-:Y:S01]  /*1df0*/  ULDC.64 UR4, c[0x0][0xa10] ;  /* 0x0002840000047ab9 */ /* 0x000fe20000000a00 */
[----:B------:R-:W1:Y:S01]  /*1e00*/  LDC R8, c[0x0][0x448] ;  /* 0x00011200ff087b82 */ /* 0x000e620000000800 */
[----:B------:R-:W-:-:S04]  /*1e10*/  ISETP.NE.U32.AND P0, PT, RZ, UR4, PT ;  /* 0x00000004ff007c0c */ /* 0x000fc8000bf05070 */
[----:B------:R-:W-:Y:S01]  /*1e20*/  ISETP.NE.AND.EX P0, PT, RZ, UR5, PT, P0 ;  /* 0x00000005ff007c0c */ /* 0x000fe2000bf05300 */
[----:B------:R-:W-:-:S12]  /*1e30*/  ULDC.64 UR4, c[0x0][0xa30] ;  /* 0x00028c0000047ab9 */ /* 0x000fd80000000a00 */
[----:B0-----:R-:W0:Y:S02]  /*1e40*/  @P0 LDC.64 R6, c[0x0][0xa10] ;  /* 0x00028400ff060b82 */ /* 0x001e240000000a00 */
[----:B0-----:R-:W-:-:S05]  /*1e50*/  @P0 IMAD.WIDE R6, R26, 0x4, R6 ;  /* 0x000000041a060825 */ /* 0x001fca00078e0206 */
[----:B------:R-:W2:Y:S04]  /*1e60*/  @P0 LDG.E R0, desc[UR40][R6.64] ;  /* 0x0000002806000981 */ /* 0x000ea8000c1e1900 */
[----:B------:R0:W2:Y:S01]  /*1e70*/  @P0 LDG.E R3, desc[UR40][R6.64+0x4] ;  /* 0x0000042806030981 */ /* 0x0000a2000c1e1900 */
[----:B------:R-:W-:Y:S01]  /*1e80*/  ISETP.NE.U32.AND P1, PT, RZ, UR4, PT ;  /* 0x00000004ff007c0c */ /* 0x000fe2000bf25070 */
[----:B-----5:R-:W-:-:S03]  /*1e90*/  IMAD.MOV.U32 R152, RZ, RZ, R25 ;  /* 0x000000ffff987224 */ /* 0x020fc600078e0019 */
[----:B------:R-:W-:-:S13]  /*1ea0*/  ISETP.NE.AND.EX P1, PT, RZ, UR5, PT, P1 ;  /* 0x00000005ff007c0c */ /* 0x000fda000bf25310 */
[----:B0-----:R-:W-:-:S04]  /*1eb0*/  @P1 IADD3 R6, P2, R28, UR4, RZ ;  /* 0x000000041c061c10 */ /* 0x001fc8000ff5e0ff */
[----:B------:R-:W-:-:S05]  /*1ec0*/  @P1 IADD3.X R7, R27, UR5, RZ, P2, !PT ;  /* 0x000000051b071c10 */ /* 0x000fca00097fe4ff */
[----:B------:R0:W5:Y:S01]  /*1ed0*/  @P1 LDG.E R152, desc[UR40][R6.64] ;  /* 0x0000002806981981 */ /* 0x000162000c1e1900 */
[----:B-1----:R-:W-:Y:S01]  /*1ee0*/  ISETP.NE.AND P1, PT, R8, 0x1, PT ;  /* 0x000000010800780c */ /* 0x002fe20003f25270 */
[----:B------:R-:W-:Y:S01]  /*1ef0*/  IMAD.SHL.U32 R199, R5, 0x40, RZ ;  /* 0x0000004005c77824 */ /* 0x000fe200078e00ff */
[----:B------:R-:W-:Y:S01]  /*1f00*/  LOP3.LUT R13, R10, 0xff, RZ, 0xc0, !PT ;  /* 0x000000ff0a0d7812 */ /* 0x000fe200078ec0ff */
[----:B------:R-:W-:Y:S01]  /*1f10*/  IMAD.IADD R11, R25, 0x1, -R4 ;  /* 0x00000001190b7824 */ /* 0x000fe200078e0a04 */
[----:B------:R-:W-:Y:S01]  /*1f20*/  SHF.R.U32.HI R12, RZ, 0x10, R10 ;  /* 0x00000010ff0c7819 */ /* 0x000fe2000001160a */
[----:B------:R-:W-:Y:S01]  /*1f30*/  VIADD R5, R199, 0x3f ;  /* 0x0000003fc7057836 */ /* 0x000fe20000000000 */
[----:B------:R-:W-:Y:S01]  /*1f40*/  BSSY B0, `(.L_x_7883) ;  /* 0x0000033000007945 */ /* 0x000fe20003800000 */
[----:B------:R0:W-:Y:S04]  /*1f50*/  STL [R1+0x4c], R13 ;  /* 0x00004c0d01007387 */ /* 0x0001e80000100800 */
[----:B------:R0:W-:Y:S02]  /*1f60*/  STL [R1+0x3c], R12 ;  /* 0x00003c0c01007387 */ /* 0x0001e40000100800 */
[----:B------:R-:W1:Y:S08]  /*1f70*/  @P1 LDC R8, c[0x0][0x44c] ;  /* 0x00011300ff081b82 */ /* 0x000e700000000800 */
[----:B------:R-:W3:Y:S01]  /*1f80*/  @P1 LDC R9, c[0x0][0x450] ;  /* 0x00011400ff091b82 */ /* 0x000ee20000000800 */
[----:B--2---:R-:W-:-:S02]  /*1f90*/  @P0 IMAD.IADD R34, R3, 0x1, -R0 ;  /* 0x0000000103220824 */ /* 0x004fc400078e0a00 */
[----:B-1----:R-:W-:-:S04]  /*1fa0*/  @P1 IMAD.HI.U32 R0, R5, R8, RZ ;  /* 0x0000000805001227 */ /* 0x002fc800078e00ff */
[----:B------:R-:W-:Y:S01]  /*1fb0*/  IMAD.IADD R200, R11, 0x1, R34 ;  /* 0x000000010bc87824 */ /* 0x000fe200078e0222 */
[----:B---3--:R-:W-:-:S03]  /*1fc0*/  @P1 SHF.R.U32.HI R5, RZ, R9, R0 ;  /* 0x00000009ff051219 */ /* 0x008fc60000011600 */
[C---:B------:R-:W-:Y:S01]  /*1fd0*/  VIADD R0, R200.reuse, 0x3f ;  /* 0x0000003fc8007836 */ /* 0x040fe20000000000 */
[----:B------:R-:W-:-:S04]  /*1fe0*/  IADD3 R38, R200, 0x40, -R198 ;  /* 0x00000040c8267810 */ /* 0x000fc80007ffe8c6 */
[----:B------:R-:W-:Y:S02]  /*1ff0*/  IADD3 R5, R38, R5, RZ ;  /* 0x0000000526057210 */ /* 0x000fe40007ffe0ff */
[----:B------:R-:W-:Y:S02]  /*2000*/  SHF.R.S32.HI R3, RZ, 0x1f, R0 ;  /* 0x0000001fff037819 */ /* 0x000fe40000011400 */
[----:B------:R-:W-:Y:S02]  /*2010*/  SHF.R.S32.HI R4, RZ, 0x1f, R5 ;  /* 0x0000001fff047819 */ /* 0x000fe40000011405 */
[----:B------:R-:W-:Y:S01]  /*2020*/  LEA.HI R3, R3, R0, RZ, 0x6 ;  /* 0x0000000003037211 */ /* 0x000fe200078f30ff */
[----:B------:R-:W-:Y:S01]  /*2030*/  IMAD.MOV.U32 R0, RZ, RZ, RZ ;  /* 0x000000ffff007224 */ /* 0x000fe200078e00ff */
[----:B------:R-:W-:Y:S02]  /*2040*/  LEA.HI R4, R4, R5, RZ, 0x6 ;  /* 0x0000000504047211 */ /* 0x000fe400078f30ff */
[----:B------:R-:W-:-:S02]  /*2050*/  SHF.R.S32.HI R37, RZ, 0x6, R3 ;  /* 0x00000006ff257819 */ /* 0x000fc40000011403 */
[----:B------:R-:W-:-:S04]  /*2060*/  SHF.R.S32.HI R4, RZ, 0x6, R4 ;  /* 0x00000006ff047819 */ /* 0x000fc80000011404 */
[----:B------:R-:W-:-:S04]  /*2070*/  VIMNMX R9, R37, R4, PT ;  /* 0x0000000425097248 */ /* 0x000fc80003fe0100 */
[----:B------:R-:W-:-:S13]  /*2080*/  ISETP.GE.AND P0, PT, R9, 0x1, PT ;  /* 0x000000010900780c */ /* 0x000fda0003f06270 */
        /* <DEDUP_REMOVED lines=30> */
.L_x_7884:
[----:B------:R-:W-:Y:S05]  /*2270*/  BSYNC B0 ;  /* 0x0000000000007941 */ /* 0x000fea0003800000 */
.L_x_7883:
        /* <DEDUP_REMOVED lines=24> */
[----:B------:R-:W-:Y:S01]  /*2400*/  MOV R13, RZ ;  /* 0x000000ff000d7202 */ /* 0x000fe20000000f00 */
        /* <DEDUP_REMOVED lines=8> */
[----:B------:R-:W-:-:S07]  /*2490*/  IMAD.MOV.U32 R12, RZ, RZ, 0x1 ;  /* 0x00000001ff0c7424 */ /* 0x000fce00078e00ff */
[----:B------:R-:W-:-:S07]  /*24a0*/  LEPC R20, `(.L_x_7887) ;  /* 0x000000001014794e */ /* 0x000fce0000000000 */
[----:B0----5:R-:W-:Y:S05]  /*24b0*/  CALL.ABS.NOINC R14 ;  /* 0x000000000e007343 */ /* 0x021fea0003c00000 */
.L_x_7887:
[----:B------:R-:W-:Y:S05]  /*24c0*/  BSYNC B6 ;  /* 0x0000000000067941 */ /* 0x000fea0003800000 */
.L_x_7886:
        /* <DEDUP_REMOVED lines=20> */
.L_x_7889:
[----:B------:R-:W-:Y:S05]  /*2610*/  BSYNC B6 ;  /* 0x0000000000067941 */ /* 0x000fea0003800000 */
.L_x_7888:
        /* <DEDUP_REMOVED lines=26> */
[----:B------:R-:W-:Y:S01]  /*27c0*/  SHF.L.U64.HI R40, R6, 0x6, R7 ;  /* 0x0000000606287819 */ /* 0x000fe20000010207 */
[----:B------:R-:W-:Y:S01]  /*27d0*/  IMAD.IADD R21, R21, 0x1, R11 ;  /* 0x0000000115157824 */ /* 0x000fe200078e020b */
[----:B------:R-:W-:Y:S01]  /*27e0*/  LEA.HI R3, R3, R10, RZ, 0x2 ;  /* 0x0000000a03037211 */ /* 0x000fe200078f10ff */
[----:B------:R-:W-:Y:S01]  /*27f0*/  IMAD.IADD R29, R11, 0x1, R29 ;  /* 0x000000010b1d7824 */ /* 0x000fe200078e021d */
[----:B-----5:R-:W-:Y:S01]  /*2800*/  SHF.R.S32.HI R11, RZ, 0x1f, R152 ;  /* 0x0000001fff0b7819 */ /* 0x020fe20000011498 */
[CC--:B------:R-:W-:Y:S01]  /*2810*/  IMAD.WIDE.U32 R20, R152.reuse, R6.reuse, R20 ;  /* 0x0000000698147225 */ /* 0x0c0fe200078e0014 */
[----:B------:R-:W-:Y:S02]  /*2820*/  LOP3.LUT R13, R3, 0xfffffffc, RZ, 0xc0, !PT ;  /* 0xfffffffc030d7812 */ /* 0x000fe400078ec0ff */
[----:B------:R-:W-:Y:S01]  /*2830*/  ISETP.GE.AND P1, PT, R23, UR4, PT ;  /* 0x0000000417007c0c */ /* 0x000fe2000bf26270 */
[----:B------:R-:W-:Y:S01]  /*2840*/  IMAD.WIDE.U32 R28, R152, R6, R28 ;  /* 0x00000006981c7225 */ /* 0x000fe200078e001c */
[----:B------:R-:W-:-:S02]  /*2850*/  P2R R60, PR, RZ, 0x4 ;  /* 0x00000004ff3c7803 */ /* 0x000fc40000000000 */
[----:B---3--:R-:W-:Y:S01]  /*2860*/  LEA.HI R46, R46, 0x8, RZ, 0x19 ;  /* 0x000000082e2e7811 */ /* 0x008fe200078fc8ff */
[----:B------:R-:W-:Y:S02]  /*2870*/  IMAD.IADD R12, R10, 0x1, -R13 ;  /* 0x000000010a0c7824 */ /* 0x000fe400078e0a0d */
[----:B------:R-:W-:Y:S02]  /*2880*/  IMAD R10, R11, R6, RZ ;  /* 0x000000060b0a7224 */ /* 0x000fe400078e02ff */
[----:B------:R-:W-:Y:S02]  /*2890*/  IMAD.IADD R3, R24, 0x1, R25 ;  /* 0x0000000118037824 */ /* 0x000fe400078e0219 */
[----:B------:R-:W-:Y:S01]  /*28a0*/  IMAD R51, R152, R7, R10 ;  /* 0x0000000798337224 */ /* 0x000fe200078e020a */
[----:B0-----:R-:W-:Y:S01]  /*28b0*/  SHF.L.U64.HI R43, R4, 0x6, R5 ;  /* 0x00000006042b7819 */ /* 0x001fe20000010205 */
[-C--:B------:R-:W-:Y:S01]  /*28c0*/  IMAD R8, R9, R4.reuse, RZ ;  /* 0x0000000409087224 */ /* 0x080fe200078e02ff */
[----:B------:R-:W-:Y:S01]  /*28d0*/  SEL R9, R47, RZ, P0 ;  /* 0x000000ff2f097207 */ /* 0x000fe20000000000 */
[----:B------:R-:W-:-:S02]  /*28e0*/  IMAD R11, R11, R4, RZ ;  /* 0x000000040b0b7224 */ /* 0x000fc400078e02ff */
[CC--:B------:R-:W-:Y:S02]  /*28f0*/  IMAD R13, R191.reuse, R5.reuse, R8 ;  /* 0x00000005bf0d7224 */ /* 0x0c0fe400078e0208 */
[----:B------:R-:W-:Y:S02]  /*2900*/  IMAD.IADD R9, R18, 0x1, R9 ;  /* 0x0000000112097824 */ /* 0x000fe400078e0209 */
[----:B------:R-:W-:Y:S01]  /*2910*/  IMAD R11, R152, R5, R11 ;  /* 0x00000005980b7224 */ /* 0x000fe200078e020b */
[----:B------:R-:W-:Y:S01]  /*2920*/  LOP3.LUT R5, R42, 0x18, R18, 0xf8, !PT ;  /* 0x000000182a057812 */ /* 0x000fe200078ef812 */
[----:B------:R-:W-:Y:S01]  /*2930*/  IMAD.WIDE.U32 R30, R191, R4, R188 ;  /* 0x00000004bf1e7225 */ /* 0x000fe200078e00bc */
[----:B------:R-:W-:Y:S02]  /*2940*/  SHF.R.S32.HI R8, RZ, 0x1f, R9 ;  /* 0x0000001fff087819 */ /* 0x000fe40000011409 */
[----:B------:R-:W-:Y:S01]  /*2950*/  LOP3.LUT R5, R5, R44, RZ, 0x3c, !PT ;  /* 0x0000002c05057212 */ /* 0x000fe200078e3cff */
[----:B------:R-:W-:Y:S01]  /*2960*/  IMAD.WIDE.U32 R32, R191, R4, R18 ;  /* 0x00000004bf207225 */ /* 0x000fe200078e0012 */
[----:B------:R-:W-:-:S02]  /*2970*/  LEA.HI R39, R8, R9, RZ, 0x3 ;  /* 0x0000000908277211 */ /* 0x000fc400078f18ff */
[----:B------:R-:W-:Y:S01]  /*2980*/  LEA R48, R206, R5, 0x9 ;  /* 0x00000005ce307211 */ /* 0x000fe200078e48ff */
[----:B------:R-:W-:Y:S01]  /*2990*/  IMAD.IADD R31, R31, 0x1, R13 ;  /* 0x000000011f1f7824 */ /* 0x000fe200078e020d */
[----:B------:R-:W-:Y:S01]  /*29a0*/  LOP3.LUT R5, R42, 0x38, R39, 0xf8, !PT ;  /* 0x000000382a057812 */ /* 0x000fe200078ef827 */
[----:B------:R-:W-:Y:S01]  /*29b0*/  IMAD.IADD R33, R13, 0x1, R33 ;  /* 0x000000010d217824 */ /* 0x000fe200078e0221 */
[----:B------:R-:W-:Y:S01]  /*29c0*/  LOP3.LUT R53, R39, 0xfffffff8, RZ, 0xc0, !PT ;  /* 0xfffffff827357812 */ /* 0x000fe200078ec0ff */
[C---:B------:R-:W-:Y:S01]  /*29d0*/  IMAD.WIDE.U32 R30, R152.reuse, R4, R30 ;  /* 0x00000004981e7225 */ /* 0x040fe200078e001e */
[----:B------:R-:W-:Y:S02]  /*29e0*/  LOP3.LUT R5, R5, R44, RZ, 0x3c, !PT ;  /* 0x0000002c05057212 */ /* 0x000fe400078e3cff */
[----:B------:R-:W-:Y:S01]  /*29f0*/  SHF.R.S32.HI R58, RZ, 0x1f, R53 ;  /* 0x0000001fff3a7819 */ /* 0x000fe20000011435 */
        /* <DEDUP_REMOVED lines=11> */
.L_x_7922:
[----:B------:R-:W0:Y:S01]  /*2ab0*/  LDC R63, c[0x0][0x430] ;  /* 0x00010c00ff3f7b82 */ /* 0x000e220000000800 */
        /* <DEDUP_REMOVED lines=12> */
[----:B----4-:R-:W4:Y:S01]  /*2b80*/  @P3 LDC R10, c[0x0][0x438] ;  /* 0x00010e00ff0a3b82 */ /* 0x010f220000000800 */
        /* <DEDUP_REMOVED lines=55> */
[----:B------:R-:W-:Y:S01]  /*2f00*/  IMAD.MOV.U32 R6, RZ, RZ, R30 ;  /* 0x000000ffff067224 */ /* 0x000fe200078e001e */
[----:B------:R-:W-:Y:S01]  /*2f10*/  ULDC.64 UR4, c[0x0][0x3e8] ;  /* 0x0000fa0000047ab9 */ /* 0x000fe20000000a00 */
[----:B------:R-:W-:Y:S01]  /*2f20*/  IMAD.MOV.U32 R7, RZ, RZ, R52 ;  /* 0x000000ffff077224 */ /* 0x000fe200078e0034 */
[----:B------:R-:W-:Y:S01]  /*2f30*/  ULDC.64 UR6, c[0x0][0x400] ;  /* 0x0001000000067ab9 */ /* 0x000fe20000000a00 */
[----:B------:R-:W-:Y:S01]  /*2f40*/  IMAD R5, R43, R35, RZ ;  /* 0x000000232b057224 */ /* 0x000fe200078e02ff */
[----:B------:R-:W-:Y:S01]  /*2f50*/  CS2R R24, SRZ ;  /* 0x0000000000187805 */ /* 0x000fe2000001ff00 */
[----:B------:R-:W-:Y:S01]  /*2f60*/  IMAD.WIDE.U32 R8, R35, R45, R6 ;  /* 0x0000002d23087225 */ /* 0x000fe200078e0006 */
[----:B------:R-:W-:-:S03]  /*2f70*/  IADD3 R7, P3, R20, R4, RZ ;  /* 0x0000000414077210 */ /* 0x000fc60007f7e0ff */
[----:B------:R-:W-:Y:S01]  /*2f80*/  IMAD R5, R10, R45, R5 ;  /* 0x0000002d0a057224 */ /* 0x000fe200078e0205 */
[----:B------:R-:W-:Y:S01]  /*2f90*/  LEA R4, P5, R8, UR6, 0x1 ;  /* 0x0000000608047c11 */ /* 0x000fe2000f8a08ff */
[----:B------:R-:W-:Y:S01]  /*2fa0*/  IMAD.X R10, R11, 0x1, R50, P3 ;  /* 0x000000010b0a7824 */ /* 0x000fe200018e0632 */
[----:B------:R-:W-:Y:S01]  /*2fb0*/  LEA R6, P3, R7, UR4, 0x1 ;  /* 0x0000000407067c11 */ /* 0x000fe2000f8608ff */
[----:B------:R-:W-:-:S03]  /*2fc0*/  IMAD.IADD R5, R9, 0x1, R5 ;  /* 0x0000000109057824 */ /* 0x000fc600078e0205 */
[----:B------:R-:W-:Y:S02]  /*2fd0*/  LEA.HI.X R7, R7, UR5, R10, 0x1, P3 ;  /* 0x0000000507077c11 */ /* 0x000fe400098f0c0a */
[----:B------:R-:W-:Y:S02]  /*2fe0*/  LEA.HI.X R5, R8, UR7, R5, 0x1, P5 ;  /* 0x0000000708057c11 */ /* 0x000fe4000a8f0c05 */
[----:B------:R-:W-:Y:S02]  /*2ff0*/  CS2R R8, SRZ ;  /* 0x0000000000087805 */ /* 0x000fe4000001ff00 */
[-C--:B------:R-:W-:Y:S02]  /*3000*/  ISETP.GE.AND P5, PT, R188, R69.reuse, PT ;  /* 0x00000045bc00720c */ /* 0x080fe40003fa6270 */
[----:B------:R-:W-:-:S11]  /*3010*/  ISETP.GE.AND P3, PT, R196, R69, PT ;  /* 0x00000045c400720c */ /* 0x000fd60003f66270 */
[----:B------:R0:W5:Y:S04]  /*3020*/  @!P5 LDG.E.64 R26, desc[UR40][R6.64] ;  /* 0x00000028061ad981 */ /* 0x000168000c1e1b00 */
[----:B------:R0:W5:Y:S04]  /*3030*/  @!P3 LDG.E.64 R8, desc[UR40][R6.64+0x20] ;  /* 0x000020280608b981 */ /* 0x000168000c1e1b00 */
[----:B------:R0:W5:Y:S04]  /*3040*/  @!P5 LDG.E.64 R54, desc[UR40][R4.64] ;  /* 0x000000280436d981 */ /* 0x000168000c1e1b00 */
[----:B------:R0:W5:Y:S02]  /*3050*/  @!P3 LDG.E.64 R24, desc[UR40][R4.64+0x20] ;  /* 0x000020280418b981 */ /* 0x000164000c1e1b00 */
.L_x_7894:
[----:B------:R-:W-:Y:S05]  /*3060*/  BSYNC B1 ;  /* 0x0000000000017941 */ /* 0x000fea0003800000 */
.L_x_7893:
[----:B------:R-:W-:Y:S01]  /*3070*/  ISETP.NE.AND P3, PT, R186, 0x3, PT ;  /* 0x00000003ba00780c */ /* 0x000fe20003f65270 */
[----:B0----5:R-:W-:Y:S01]  /*3080*/  IMAD.MOV.U32 R5, RZ, RZ, R9 ;  /* 0x000000ffff057224 */ /* 0x021fe200078e0009 */
[----:B------:R-:W-:Y:S01]  /*3090*/  MOV R4, R8 ;  /* 0x0000000800047202 */ /* 0x000fe20000000f00 */
[----:B------:R-:W-:Y:S02]  /*30a0*/  IMAD.MOV.U32 R6, RZ, RZ, R26 ;  /* 0x000000ffff067224 */ /* 0x000fe400078e001a */
[----:B------:R-:W-:Y:S01]  /*30b0*/  IMAD.MOV.U32 R7, RZ, RZ, R27 ;  /* 0x000000ffff077224 */ /* 0x000fe200078e001b */
[----:B------:R-:W-:Y:S01]  /*30c0*/  PRMT R73, R4, 0x5410, R5 ;  /* 0x0000541004497816 */ /* 0x000fe20000000005 */
[----:B------:R-:W-:Y:S02]  /*30d0*/  IMAD.MOV.U32 R4, RZ, RZ, R24 ;  /* 0x000000ffff047224 */ /* 0x000fe400078e0018 */
[----:B------:R-:W-:Y:S01]  /*30e0*/  IMAD.MOV.U32 R5, RZ, RZ, R25 ;  /* 0x000000ffff057224 */ /* 0x000fe200078e0019 */
[----:B------:R-:W-:Y:S01]  /*30f0*/  PRMT R74, R6, 0x5410, R7 ;  /* 0x00005410064a7816 */ /* 0x000fe20000000007 */
[----:B------:R-:W-:-:S02]  /*3100*/  IMAD.MOV.U32 R6, RZ, RZ, R54 ;  /* 0x000000ffff067224 */ /* 0x000fc400078e0036 */
[----:B------:R-:W-:Y:S01]  /*3110*/  IMAD.MOV.U32 R7, RZ, RZ, R55 ;  /* 0x000000ffff077224 */ /* 0x000fe200078e0037 */
[----:B------:R-:W-:-:S04]  /*3120*/  PRMT R75, R4, 0x5410, R5 ;  /* 0x00005410044b7816 */ /* 0x000fc80000000005 */
[----:B------:R-:W-:Y:S01]  /*3130*/  PRMT R76, R6, 0x5410, R7 ;  /* 0x00005410064c7816 */ /* 0x000fe20000000007 */
[----:B------:R-:W-:Y:S06]  /*3140*/  @!P3 BRA `(.L_x_7895) ;  /* 0x000000000004b947 */ /* 0x000fec0003800000 */
[----:B------:R-:W-:Y:S01]  /*3150*/  BPT.TRAP 0x1 ;  /* 0x000000040000795c */ /* 0x000fe20000300000 */
.L_x_7895:
[----:B------:R-:W-:Y:S01]  /*3160*/  IMAD R61, R184, 0x8, R2 ;  /* 0x00000008b83d7824 */ /* 0x000fe200078e0202 */
[----:B------:R-:W-:Y:S01]  /*3170*/  SHF.L.U32 R68, R190, 0x1f, RZ ;  /* 0x0000001fbe447819 */ /* 0x000fe200000006ff */
[----:B------:R-:W-:Y:S03]  /*3180*/  BSSY B1, `(.L_x_7896) ;  /* 0x0000003000017945 */ /* 0x000fe60003800000 */
[----:B------:R-:W0:Y:S02]  /*3190*/  SYNCS.PHASECHK.TRANS64.TRYWAIT P5, [R61+URZ+0x28c90], R68 ;  /* 0x028c90443d0075a7 */ /* 0x000e2400080a017f */
[----:B0-----:R-:W-:Y:S05]  /*31a0*/  @!P5 BRA `(.L_x_7897) ;  /* 0x000001a80090d947 */ /* 0x001fea0003800000 */
.L_x_8167:
[----:B------:R-:W-:Y:S05]  /*31b0*/  BSYNC B1 ;  /* 0x0000000000017941 */ /* 0x000fea0003800000 */
.L_x_7896:
[----:B------:R-:W-:-:S03]  /*31c0*/  UMOV UR4, 0xffffffff ;  /* 0xffffffff00047882 */ /* 0x000fc60000000000 */
[----:B------:R-:W-:Y:S05]  /*31d0*/  BRA.DIV UR4, `(.L_x_7898) ;  /* 0x000001aa04987947 */ /* 0x000fea000b800000 */
[----:B------:R1:W2:Y:S04]  /*31e0*/  SHFL.IDX PT, R72, R14, RZ, 0x1c1f ;  /* 0x001c1fff0e487589 */ /* 0x0002a800000e0000 */
[----:B------:R-:W3:Y:S02]  /*31f0*/  SHFL.IDX PT, R70, R70, RZ, 0x1c1f ;  /* 0x001c1fff46467589 */ /* 0x000ee400000e0000 */
.L_x_8171:
        /* <DEDUP_REMOVED lines=10> */
[----:B-1----:R-:W-:Y:S01]  /*32a0*/  SHF.R.U64 R14, R54, 0x10, R55 ;  /* 0x00000010360e7819 */ /* 0x002fe20000001237 */
[--C-:B0-----:R-:W-:Y:S01]  /*32b0*/  HADD2.F32 R12, -RZ, R5.reuse.H1_H1 ;  /* 0x30000005ff0c7230 */ /* 0x101fe20000004100 */
[----:B------:R-:W-:Y:S01]  /*32c0*/  SHF.R.U64 R13, R26, 0x10, R27 ;  /* 0x000000101a0d7819 */ /* 0x000fe2000000121b */
[----:B------:R-:W-:Y:S02]  /*32d0*/  HADD2.F32 R5, -RZ, R5.H0_H0 ;  /* 0x20000005ff057230 */ /* 0x000fe40000004100 */
[----:B------:R-:W-:Y:S02]  /*32e0*/  HADD2.F32 R14, -RZ, R14.H0_H0 ;  /* 0x2000000eff0e7230 */ /* 0x000fe40000004100 */
[----:B------:R-:W-:-:S03]  /*32f0*/  HADD2.F32 R13, -RZ, R13.H0_H0 ;  /* 0x2000000dff0d7230 */ /* 0x000fc60000004100 */
[CC--:B------:R-:W-:Y:S01]  /*3300*/  FMUL.FTZ R15, R5.reuse, R14.reuse ;  /* 0x0000000e050f7220 */ /* 0x0c0fe20000410000 */
        /* <DEDUP_REMOVED lines=18> */
[----:B------:R-:W-:Y:S02]  /*3430*/  HADD2.F32 R15, -RZ, R74.H0_H0 ;  /* 0x2000004aff0f7230 */ /* 0x000fe40000004100 */
[----:B------:R-:W-:Y:S01]  /*3440*/  FMUL.FTZ R54, R14, R26 ;  /* 0x0000001a0e367220 */ /* 0x000fe20000410000 */
[----:B------:R-:W-:Y:S01]  /*3450*/  F2FP.F16.F32.PACK_AB R7, R7, R4 ;  /* 0x000000040707723e */ /* 0x000fe200000000ff */
[C---:B------:R-:W-:Y:S02]  /*3460*/  FMUL.FTZ R27, R13.reuse, R26 ;  /* 0x0000001a0d1b7220 */ /* 0x040fe40000410000 */
[----:B------:R-:W-:Y:S01]  /*3470*/  FFMA.FTZ R54, R13, R15, -R54 ;  /* 0x0000000f0d367223 */ /* 0x000fe20000010836 */
[----:B------:R-:W-:-:S02]  /*3480*/  HADD2.F32 R13, -RZ, R6.H1_H1 ;  /* 0x30000006ff0d7230 */ /* 0x000fc40000004100 */
[----:B------:R-:W-:Y:S01]  /*3490*/  FFMA.FTZ R27, R14, R15, R27 ;  /* 0x0000000f0e1b7223 */ /* 0x000fe2000001001b */
[----:B------:R-:W-:Y:S02]  /*34a0*/  HADD2.F32 R15, -RZ, R76.H1_H1 ;  /* 0x3000004cff0f7230 */ /* 0x000fe40000004100 */
[----:B------:R-:W-:Y:S02]  /*34b0*/  HADD2.F32 R6, -RZ, R6.H0_H0 ;  /* 0x20000006ff067230 */ /* 0x000fe40000004100 */
[----:B------:R-:W-:Y:S02]  /*34c0*/  HADD2.F32 R14, -RZ, R74.H1_H1 ;  /* 0x3000004aff0e7230 */ /* 0x000fe40000004100 */
[-C--:B------:R-:W-:Y:S01]  /*34d0*/  FMUL.FTZ R55, R13, R15.reuse ;  /* 0x0000000f0d377220 */ /* 0x080fe20000410000 */
[----:B------:R-:W-:Y:S01]  /*34e0*/  F2FP.F16.F32.PACK_AB R4, R27, R54 ;  /* 0x000000361b04723e */ /* 0x000fe200000000ff */
[C---:B------:R-:W-:Y:S02]  /*34f0*/  FMUL.FTZ R26, R6.reuse, R15 ;  /* 0x0000000f061a7220 */ /* 0x040fe40000410000 */
[----:B------:R-:W-:-:S02]  /*3500*/  FFMA.FTZ R55, R6, R14, -R55 ;  /* 0x0000000e06377223 */ /* 0x000fc40000010837 */
[----:B------:R-:W-:-:S05]  /*3510*/  FFMA.FTZ R26, R13, R14, R26 ;  /* 0x0000000e0d1a7223 */ /* 0x000fca000001001a */
[----:B------:R-:W-:-:S07]  /*3520*/  F2FP.F16.F32.PACK_AB R6, R26, R55 ;  /* 0x000000371a06723e */ /* 0x000fce00000000ff */
.L_x_7903:
[----:B------:R-:W-:Y:S05]  /*3530*/  BSYNC B2 ;  /* 0x0000000000027941 */ /* 0x000fea0003800000 */
.L_x_7902:
[----:B0-----:R4:W-:Y:S02]  /*3540*/  ST.E.128 desc[UR40][R10.64], R4 ;  /* 0x000000040a007985 */ /* 0x0019e4000c101d28 */
.L_x_7901:
[----:B------:R-:W-:Y:S05]  /*3550*/  BSYNC B1 ;  /* 0x0000000000017941 */ /* 0x000fea0003800000 */
.L_x_7900:
        /* <DEDUP_REMOVED lines=53> */
.L_x_7905:
[----:B------:R-:W-:Y:S05]  /*38b0*/  BSYNC B1 ;  /* 0x0000000000017941 */ /* 0x000fea0003800000 */
.L_x_7904:
[----:B--2---:R2:W-:Y:S01]  /*38c0*/  ST.E.128 desc[UR40][R10.64], R4 ;  /* 0x000000040a007985 */ /* 0x0045e2000c101d28 */
[----:B------:R-:W-:Y:S05]  /*38d0*/  BRA `(.L_x_7899) ;  /* 0x0000000c00907947 */ /* 0x000fea0003800000 */
.L_x_7892:
        /* <DEDUP_REMOVED lines=24> */
[----:B------:R-:W-:Y:S02]  /*3a60*/  ISETP.NE.AND P3, PT, R186, 0x3, PT ;  /* 0x00000003ba00780c */ /* 0x000fe40003f65270 */
[----:B------:R-:W-:Y:S01]  /*3a70*/  ISETP.GE.AND P5, PT, R18, R69, PT ;  /* 0x000000451200720c */ /* 0x000fe20003fa6270 */
[----:B--2---:R-:W-:Y:S02]  /*3a80*/  IMAD.MOV.U32 R10, RZ, RZ, R4 ;  /* 0x000000ffff0a7224 */ /* 0x004fe400078e0004 */
[----:B------:R-:W-:Y:S02]  /*3a90*/  IMAD.MOV.U32 R11, RZ, RZ, R5 ;  /* 0x000000ffff0b7224 */ /* 0x000fe400078e0005 */
[----:B------:R-:W-:Y:S01]  /*3aa0*/  IMAD.MOV.U32 R15, RZ, RZ, R6 ;  /* 0x000000ffff0f7224 */ /* 0x000fe200078e0006 */
[----:B------:R-:W-:Y:S01]  /*3ab0*/  PRMT R73, R10, 0x7610, R73 ;  /* 0x000076100a497816 */ /* 0x000fe20000000049 */
[----:B------:R-:W-:Y:S01]  /*3ac0*/  IMAD.MOV.U32 R54, RZ, RZ, R7 ;  /* 0x000000ffff367224 */ /* 0x000fe200078e0007 */
[----:B------:R-:W-:Y:S01]  /*3ad0*/  PRMT R71, R11, 0x7610, R71 ;  /* 0x000076100b477816 */ /* 0x000fe20000000047 */
[----:B---3--:R-:W-:Y:S01]  /*3ae0*/  IMAD.MOV.U32 R8, RZ, RZ, R26 ;  /* 0x000000ffff087224 */ /* 0x008fe200078e001a */
[----:B------:R-:W-:Y:S01]  /*3af0*/  MOV R11, R25 ;  /* 0x00000019000b7202 */ /* 0x000fe20000000f00 */
        /* <DEDUP_REMOVED lines=8> */
.L_x_7906:
[----:B------:R-:W-:Y:S01]  /*3b80*/  IMAD R61, R184, 0x8, R2 ;  /* 0x00000008b83d7824 */ /* 0x000fe200078e0202 */
[----:B------:R-:W-:Y:S01]  /*3b90*/  SHF.L.U32 R68, R190, 0x1f, RZ ;  /* 0x0000001fbe447819 */ /* 0x000fe200000006ff */
[----:B------:R-:W-:Y:S03]  /*3ba0*/  BSSY B1, `(.L_x_7907) ;  /* 0x0000003000017945 */ /* 0x000fe60003800000 */
[----:B------:R-:W0:Y:S02]  /*3bb0*/  SYNCS.PHASECHK.TRANS64.TRYWAIT P6, [R61+URZ+0x28c90], R68 ;  /* 0x028c90443d0075a7 */ /* 0x000e2400080c017f */
[----:B0-----:R-:W-:Y:S05]  /*3bc0*/  @!P6 BRA `(.L_x_7908) ;  /* 0x000001a00068e947 */ /* 0x001fea0003800000 */
.L_x_8172:
[----:B------:R-:W-:Y:S05]  /*3bd0*/  BSYNC B1 ;  /* 0x0000000000017941 */ /* 0x000fea0003800000 */
.L_x_7907:
[----:B------:R-:W-:-:S03]  /*3be0*/  UMOV UR4, 0xffffffff ;  /* 0xffffffff00047882 */ /* 0x000fc60000000000 */
[----:B------:R-:W-:Y:S05]  /*3bf0*/  BRA.DIV UR4, `(.L_x_7909) ;  /* 0x000001a204707947 */ /* 0x000fea000b800000 */
[----:B------:R1:W2:Y:S04]  /*3c00*/  SHFL.IDX PT, R54, R14, RZ, 0x1c1f ;  /* 0x001c1fff0e367589 */ /* 0x0002a800000e0000 */
[----:B------:R-:W3:Y:S02]  /*3c10*/  SHFL.IDX PT, R70, R70, RZ, 0x1c1f ;  /* 0x001c1fff46467589 */ /* 0x000ee400000e0000 */
.L_x_8176:
        /* <DEDUP_REMOVED lines=19> */
[----:B-1----:R1:W0:Y:S01]  /*3d50*/  LDS.128 R12, [R67+0x22400] ;  /* 0x02240000430c7984 */ /* 0x0022220000000c00 */
[----:B------:R-:W-:Y:S05]  /*3d60*/  @P5 BRA `(.L_x_7911) ;  /* 0x0000000400705947 */ /* 0x000fea0003800000 */
[----:B------:R-:W-:Y:S01]  /*3d70*/  HADD2.F32 R69, -RZ, R69.H0_H0 ;  /* 0x20000045ff457230 */ /* 0x000fe20000004100 */
[----:B------:R-:W-:Y:S01]  /*3d80*/  SHF.R.U32.HI R80, RZ, 0x10, R25 ;  /* 0x00000010ff507819 */ /* 0x000fe20000011619 */
[----:B0-----:R-:W-:Y:S01]  /*3d90*/  HADD2.F32 R74, -RZ, R13.H0_H0 ;  /* 0x2000000dff4a7230 */ /* 0x001fe20000004100 */
[----:B------:R-:W-:Y:S01]  /*3da0*/  SHF.R.U32.HI R78, RZ, 0x10, R5 ;  /* 0x00000010ff4e7819 */ /* 0x000fe20000011605 */
[----:B----4-:R-:W-:Y:S01]  /*3db0*/  HADD2.F32 R76, -RZ, R9.H0_H0 ;  /* 0x20000009ff4c7230 */ /* 0x010fe20000004100 */
[----:B------:R-:W-:Y:S01]  /*3dc0*/  SHF.R.U64 R24, R24, 0x10, R25 ;  /* 0x0000001018187819 */ /* 0x000fe20000001219 */
[----:B-1----:R-:W-:Y:S02]  /*3dd0*/  HADD2.F32 R67, -RZ, R71.H0_H0 ;  /* 0x20000047ff437230 */ /* 0x002fe40000004100 */
        /* <DEDUP_REMOVED lines=22> */
[----:B------:R-:W-:Y:S01]  /*3f40*/  HADD2.F32 R11, -RZ, R69.H0_H0 ;  /* 0x20000045ff0b7230 */ /* 0x000fe20000004100 */
[----:B------:R-:W-:Y:S01]  /*3f50*/  F2FP.F16.F32.PACK_AB R74, R9, R74 ;  /* 0x0000004a094a723e */ /* 0x000fe200000000ff */
[----:B------:R-:W-:-:S02]  /*3f60*/  HADD2.F32 R15, -RZ, R67.H0_H0 ;  /* 0x20000043ff0f7230 */ /* 0x000fc40000004100 */
[--C-:B------:R-:W-:Y:S02]  /*3f70*/  HADD2.F32 R78, -RZ, R77.reuse.H1_H1 ;  /* 0x3000004dff4e7230 */ /* 0x100fe40000004100 */
[-C--:B------:R-:W-:Y:S01]  /*3f80*/  FMUL.FTZ R82, R11, R80.reuse ;  /* 0x000000500b527220 */ /* 0x080fe20000410000 */
[----:B------:R-:W-:Y:S02]  /*3f90*/  HADD2.F32 R27, -RZ, R77.H0_H0 ;  /* 0x2000004dff1b7230 */ /* 0x000fe40000004100 */
[C---:B------:R-:W-:Y:S01]  /*3fa0*/  FMUL.FTZ R80, R15.reuse, R80 ;  /* 0x000000500f507220 */ /* 0x040fe20000410000 */
[----:B------:R-:W-:Y:S02]  /*3fb0*/  IMAD.MOV.U32 R9, RZ, RZ, R13 ;  /* 0x000000ffff097224 */ /* 0x000fe400078e000d */
[-C--:B------:R-:W-:Y:S01]  /*3fc0*/  FFMA.FTZ R15, R15, R78.reuse, -R82 ;  /* 0x0000004e0f0f7223 */ /* 0x080fe20000010852 */
[----:B------:R-:W-:Y:S02]  /*3fd0*/  IMAD.MOV.U32 R13, RZ, RZ, R74 ;  /* 0x000000ffff0d7224 */ /* 0x000fe400078e004a */
[----:B------:R-:W-:Y:S01]  /*3fe0*/  FFMA.FTZ R11, R11, R78, R80 ;  /* 0x0000004e0b0b7223 */ /* 0x000fe20000010050 */
[----:B------:R-:W-:-:S02]  /*3ff0*/  HADD2.F32 R80, -RZ, R69.H1_H1 ;  /* 0x30000045ff507230 */ /* 0x000fc40000004100 */
[----:B------:R-:W-:Y:S01]  /*4000*/  HADD2.F32 R69, -RZ, R71.H0_H0 ;  /* 0x20000047ff457230 */ /* 0x000fe20000004100 */
[--C-:B------:R-:W-:Y:S01]  /*4010*/  SHF.R.U32.HI R71, RZ, 0x10, R7.reuse ;  /* 0x00000010ff477819 */ /* 0x100fe20000011607 */
[----:B------:R-:W-:Y:S01]  /*4020*/  HADD2.F32 R78, -RZ, R67.H1_H1 ;  /* 0x30000043ff4e7230 */ /* 0x000fe20000004100 */
[----:B------:R-:W-:-:S03]  /*4030*/  SHF.R.U64 R7, R6, 0x10, R7 ;  /* 0x0000001006077819 */ /* 0x000fc60000001207 */
[----:B------:R-:W-:Y:S02]  /*4040*/  HADD2.F32 R67, -RZ, R71.H0_H0 ;  /* 0x20000047ff437230 */ /* 0x000fe40000004100 */
[-C--:B------:R-:W-:Y:S01]  /*4050*/  FMUL.FTZ R71, R80, R69.reuse ;  /* 0x0000004550477220 */ /* 0x080fe20000410000 */
[C---:B------:R-:W-:Y:S01]  /*4060*/  FMUL.FTZ R69, R78.reuse, R69 ;  /* 0x000000454e457220 */ /* 0x040fe20000410000 */
[----:B------:R-:W-:Y:S02]  /*4070*/  HADD2.F32 R7, -RZ, R7.H0_H0 ;  /* 0x20000007ff077230 */ /* 0x000fe40000004100 */
[-C--:B------:R-:W-:Y:S01]  /*4080*/  FFMA.FTZ R78, R78, R67.reuse, -R71 ;  /* 0x000000434e4e7223 */ /* 0x080fe20000010847 */
[----:B------:R-:W-:Y:S01]  /*4090*/  FFMA.FTZ R80, R80, R67, R69 ;  /* 0x0000004350507223 */ /* 0x000fe20000010045 */
[----:B------:R-:W-:Y:S02]  /*40a0*/  IMAD.MOV.U32 R67, RZ, RZ, R12 ;  /* 0x000000ffff437224 */ /* 0x000fe400078e000c */
[----:B------:R-:W-:Y:S01]  /*40b0*/  IMAD.MOV.U32 R69, RZ, RZ, R8 ;  /* 0x000000ffff457224 */ /* 0x000fe200078e0008 */
[----:B------:R-:W-:Y:S01]  /*40c0*/  F2FP.F16.F32.PACK_AB R15, R78, R15 ;  /* 0x0000000f4e0f723e */ /* 0x000fe200000000ff */
[----:B------:R-:W-:Y:S01]  /*40d0*/  HADD2.F32 R71, -RZ, R75.H1_H1 ;  /* 0x3000004bff477230 */ /* 0x000fe20000004100 */
[----:B------:R-:W-:Y:S01]  /*40e0*/  F2FP.F16.F32.PACK_AB R80, R80, R11 ;  /* 0x0000000b5050723e */ /* 0x000fe200000000ff */
[----:B------:R-:W-:-:S02]  /*40f0*/  HADD2.F32 R12, -RZ, R67.H0_H0 ;  /* 0x20000043ff0c7230 */ /* 0x000fc40000004100 */
[--C-:B------:R-:W-:Y:S02]  /*4100*/  HADD2.F32 R8, -RZ, R69.reuse.H0_H0 ;  /* 0x20000045ff087230 */ /* 0x100fe40000004100 */
[----:B------:R-:W-:Y:S02]  /*4110*/  HADD2.F32 R5, -RZ, R69.H1_H1 ;  /* 0x30000045ff057230 */ /* 0x000fe40000004100 */
[-C--:B------:R-:W-:Y:S01]  /*4120*/  FMUL.FTZ R73, R12, R71.reuse ;  /* 0x000000470c497220 */ /* 0x080fe20000410000 */
[----:B------:R-:W-:Y:S02]  /*4130*/  IMAD.MOV.U32 R11, RZ, RZ, R15 ;  /* 0x000000ffff0b7224 */ /* 0x000fe400078e000f */
[C---:B------:R-:W-:Y:S01]  /*4140*/  FMUL.FTZ R71, R8.reuse, R71 ;  /* 0x0000004708477220 */ /* 0x040fe20000410000 */
[----:B------:R-:W-:Y:S02]  /*4150*/  IMAD.MOV.U32 R15, RZ, RZ, R80 ;  /* 0x000000ffff0f7224 */ /* 0x000fe400078e0050 */
[-C--:B------:R-:W-:Y:S01]  /*4160*/  FFMA.FTZ R8, R8, R25.reuse, -R73 ;  /* 0x0000001908087223 */ /* 0x080fe20000010849 */
[----:B------:R-:W-:Y:S01]  /*4170*/  FFMA.FTZ R12, R12, R25, R71 ;  /* 0x000000190c0c7223 */ /* 0x000fe20000010047 */
[----:B------:R-:W-:-:S02]  /*4180*/  HADD2.F32 R25, -RZ, R67.H1_H1 ;  /* 0x30000043ff197230 */ /* 0x000fc40000004100 */
[----:B------:R-:W-:-:S03]  /*4190*/  HADD2.F32 R67, -RZ, R75.H0_H0 ;  /* 0x2000004bff437230 */ /* 0x000fc60000004100 */
[-C--:B------:R-:W-:Y:S01]  /*41a0*/  FMUL.FTZ R82, R25, R24.reuse ;  /* 0x0000001819527220 */ /* 0x080fe20000410000 */
[----:B------:R-:W-:-:S03]  /*41b0*/  FMUL.FTZ R24, R5, R24 ;  /* 0x0000001805187220 */ /* 0x000fc60000410000 */
[-C--:B------:R-:W-:Y:S01]  /*41c0*/  FFMA.FTZ R5, R5, R4.reuse, -R82 ;  /* 0x0000000405057223 */ /* 0x080fe20000010852 */
[----:B------:R-:W-:Y:S01]  /*41d0*/  FFMA.FTZ R25, R25, R4, R24 ;  /* 0x0000000419197223 */ /* 0x000fe20000010018 */
[----:B------:R-:W-:Y:S02]  /*41e0*/  IMAD.MOV.U32 R24, RZ, RZ, R14 ;  /* 0x000000ffff187224 */ /* 0x000fe400078e000e */
[----:B------:R-:W-:Y:S01]  /*41f0*/  IMAD.MOV.U32 R14, RZ, RZ, R10 ;  /* 0x000000ffff0e7224 */ /* 0x000fe200078e000a */
[----:B------:R-:W-:Y:S02]  /*4200*/  F2FP.F16.F32.PACK_AB R8, R5, R8 ;  /* 0x000000080508723e */ /* 0x000fe400000000ff */
[----:B------:R-:W-:Y:S01]  /*4210*/  HADD2.F32 R10, -RZ, R24.H0_H0 ;  /* 0x20000018ff0a7230 */ /* 0x000fe20000004100 */
[----:B------:R-:W-:Y:S01]  /*4220*/  F2FP.F16.F32.PACK_AB R12, R25, R12 ;  /* 0x0000000c190c723e */ /* 0x000fe200000000ff */
[----:B------:R-:W-:Y:S02]  /*4230*/  HADD2.F32 R4, -RZ, R14.H0_H0 ;  /* 0x2000000eff047230 */ /* 0x000fe40000004100 */
[----:B------:R-:W-:-:S02]  /*4240*/  HADD2.F32 R24, -RZ, R24.H1_H1 ;  /* 0x30000018ff187230 */ /* 0x000fc40000004100 */
[-C--:B------:R-:W-:Y:S01]  /*4250*/  FMUL.FTZ R69, R10, R67.reuse ;  /* 0x000000430a457220 */ /* 0x080fe20000410000 */
[----:B------:R-:W-:Y:S02]  /*4260*/  HADD2.F32 R14, -RZ, R14.H1_H1 ;  /* 0x3000000eff0e7230 */ /* 0x000fe40000004100 */
        /* <DEDUP_REMOVED lines=12> */
.L_x_7911:
[----:B------:R-:W-:Y:S05]  /*4330*/  BSYNC B1 ;  /* 0x0000000000017941 */ /* 0x000fea0003800000 */
.L_x_7910:
        /* <DEDUP_REMOVED lines=8> */
[----:B0-----:R0:W-:Y:S01]  /*43c0*/  ST.E.128 desc[UR40][R4.64], R12 ;  /* 0x0000000c04007985 */ /* 0x0011e2000c101d28 */
[----:B------:R-:W-:Y:S05]  /*43d0*/  BRA `(.L_x_7899) ;  /* 0x0000000000d07947 */ /* 0x000fea0003800000 */
.L_x_7891:
[----:B------:R-:W-:-:S13]  /*43e0*/  ISETP.NE.AND P3, PT, R186, 0x3, PT ;  /* 0x00000003ba00780c */ /* 0x000fda0003f65270 */
[----:B------:R-:W-:Y:S05]  /*43f0*/  @!P3 BRA `(.L_x_7912) ;  /* 0x000000000004b947 */ /* 0x000fea0003800000 */
[----:B------:R-:W-:Y:S01]  /*4400*/  BPT.TRAP 0x1 ;  /* 0x000000040000795c */ /* 0x000fe20000300000 */
.L_x_7912:
[----:B------:R-:W-:Y:S01]  /*4410*/  IMAD R61, R184, 0x8, R2 ;  /* 0x00000008b83d7824 */ /* 0x000fe200078e0202 */
[----:B------:R-:W-:Y:S01]  /*4420*/  SHF.L.U32 R68, R190, 0x1f, RZ ;  /* 0x0000001fbe447819 */ /* 0x000fe200000006ff */
[----:B------:R-:W-:Y:S01]  /*4430*/  BSSY B1, `(.L_x_7913) ;  /* 0x0000004000017945 */ /* 0x000fe20003800000 */
[----:B------:R-:W-:Y:S02]  /*4440*/  SHF.R.S32.HI R65, RZ, 0x1f, R63 ;  /* 0x0000001fff417819 */ /* 0x000fe4000001143f */
[----:B------:R-:W1:Y:S02]  /*4450*/  SYNCS.PHASECHK.TRANS64.TRYWAIT P4, [R61+URZ+0x28c90], R68 ;  /* 0x028c90443d0075a7 */ /* 0x000e64000808017f */
[----:B-1----:R-:W-:Y:S05]  /*4460*/  @!P4 BRA `(.L_x_7914) ;  /* 0x0000019800a0c947 */ /* 0x002fea0003800000 */
.L_x_8177:
[----:B------:R-:W-:Y:S05]  /*4470*/  BSYNC B1 ;  /* 0x0000000000017941 */ /* 0x000fea0003800000 */
.L_x_7913:
        /* <DEDUP_REMOVED lines=24> */
.L_x_8181:
        /* <DEDUP_REMOVED lines=18> */
.L_x_7899:
[----:B------:R-:W-:Y:S05]  /*4720*/  BSYNC B0 ;  /* 0x0000000000007941 */ /* 0x000fea0003800000 */
.L_x_7890:
[----:B0-2-4-:R-:W0:Y:S01]  /*4730*/  S2R R4, SR_TID.X ;  /* 0x0000000000047919 */ /* 0x015e220000002100 */
        /* <DEDUP_REMOVED lines=16> */
.L_x_7917:
[----:B------:R-:W-:Y:S05]  /*4840*/  BSYNC B0 ;  /* 0x0000000000007941 */ /* 0x000fea0003800000 */
.L_x_7916:
[----:B------:R-:W2:Y:S01]  /*4850*/  SYNCS.PHASECHK.TRANS64.TRYWAIT P3, [R61+URZ+0x28cb0], R68 ;  /* 0x028cb0443d0075a7 */ /* 0x000ea2000806017f */
[----:B------:R-:W-:Y:S04]  /*4860*/  BSSY B0, `(.L_x_7918) ;  /* 0x0000002000007945 */ /* 0x000fe80003800000 */
[----:B--2---:R-:W-:Y:S05]  /*4870*/  @!P3 BRA `(.L_x_7919) ;  /* 0x0000019400f4b947 */ /* 0x004fea0003800000 */
.L_x_8182:
[----:B------:R-:W-:Y:S05]  /*4880*/  BSYNC B0 ;  /* 0x0000000000007941 */ /* 0x000fea0003800000 */
.L_x_7918:
        /* <DEDUP_REMOVED lines=19> */
[----:B------:R-:W4:Y:S08]  /*49c0*/  SHFL.IDX PT, R10, R10, RZ, 0x1c1f ;  /* 0x001c1fff0a0a7589 */ /* 0x000f3000000e0000 */
[----:B------:R-:W-:Y:S05]  /*49d0*/  @!P3 BRA `(.L_x_7921) ;  /* 0x0000000400d0b947 */ /* 0x000fea0003800000 */
[----:B------:R-:W5:Y:S01]  /*49e0*/  LDL R55, [R1] ;  /* 0x0000000001377983 */ /* 0x000f620000100800 */
[----:B------:R-:W-:-:S03]  /*49f0*/  ULDC UR4, c[0x0][0x320] ;  /* 0x0000c80000047ab9 */ /* 0x000fc60000000800 */
[----:B------:R-:W2:Y:S04]  /*4a00*/  LDL R25, [R1+0x4] ;  /* 0x0000040001197983 */ /* 0x000ea80000100800 */
[----:B------:R-:W2:Y:S04]  /*4a10*/  LDL R24, [R1+0x8] ;  /* 0x0000080001187983 */ /* 0x000ea80000100800 */
[----:B------:R-:W2:Y:S01]  /*4a20*/  LDL R54, [R1+0xc] ;  /* 0x00000c0001367983 */ /* 0x000ea20000100800 */
[----:B------:R-:W-:Y:S01]  /*4a30*/  ISETP.GE.AND P5, PT, R18, UR4, PT ;  /* 0x0000000412007c0c */ /* 0x000fe2000bfa6270 */
[----:B------:R-:W-:-:S02]  /*4a40*/  IMAD R9, R184, 0x8000, R48 ;  /* 0x00008000b8097824 */ /* 0x000fc400078e0230 */
[----:B------:R-:W2:Y:S02]  /*4a50*/  LDL R27, [R1+0x10] ;  /* 0x00001000011b7983 */ /* 0x000ea40000100800 */
[----:B------:R-:W-:Y:S02]  /*4a60*/  IMAD R13, R9, 0x2, R2 ;  /* 0x00000002090d7824 */ /* 0x000fe400078e0202 */
[----:B------:R-:W2:Y:S01]  /*4a70*/  LDL R26, [R1+0x14] ;  /* 0x00001400011a7983 */ /* 0x000ea20000100800 */
[----:B------:R-:W-:Y:S01]  /*4a80*/  LOP3.LUT P3, RZ, R193, 0x4, RZ, 0xc0, !PT ;  /* 0x00000004c1ff7812 */ /* 0x000fe2000786c0ff */
[C---:B------:R-:W-:Y:S02]  /*4a90*/  VIADD R15, R9.reuse, 0x20 ;  /* 0x00000020090f7836 */ /* 0x040fe40000000000 */
[C---:B-1-3--:R-:W-:Y:S02]  /*4aa0*/  VIADD R14, R18.reuse, 0x40 ;  /* 0x00000040120e7836 */ /* 0x04afe40000000000 */
[----:B------:R-:W1:Y:S08]  /*4ab0*/  @!P5 LDS.128 R4, [R13+0x400] ;  /* 0x000400000d04d984 */ /* 0x000e700000000c00 */
[----:B------:R-:W-:Y:S01]  /*4ac0*/  @P3 VIADD R15, R9, 0xffffffe0 ;  /* 0xffffffe0090f3836 */ /* 0x000fe20000000000 */
[----:B0-----:R-:W-:-:S03]  /*4ad0*/  @!P5 LEA R8, P3, R18, R11, 0x1 ;  /* 0x0000000b1208d211 */ /* 0x001fc600078608ff */
[----:B------:R-:W-:Y:S01]  /*4ae0*/  IMAD R12, R15, 0x2, R2 ;  /* 0x000000020f0c7824 */ /* 0x000fe200078e0202 */
[----:B----4-:R-:W-:Y:S01]  /*4af0*/  @!P5 LEA.HI.X R9, R18, R10, R19, 0x1, P3 ;  /* 0x0000000a1209d211 */ /* 0x010fe200018f0c13 */
[----:B------:R-:W3:Y:S01]  /*4b00*/  LDL R15, [R1+0x20] ;  /* 0x00002000010f7983 */ /* 0x000ee20000100800 */
[----:B------:R-:W-:-:S03]  /*4b10*/  ISETP.GE.AND P3, PT, R23, UR4, PT ;  /* 0x0000000417007c0c */ /* 0x000fc6000bf66270 */
[----:B-1----:R0:W-:Y:S10]  /*4b20*/  @!P5 ST.E.128 desc[UR40][R8.64], R4 ;  /* 0x000000040800d985 */ /* 0x0021f4000c101d28 */
[----:B------:R-:W1:Y:S01]  /*4b30*/  @!P3 LDS.128 R4, [R12+0x400] ;  /* 0x000400000c04b984 */ /* 0x000e620000000c00 */
[----:B0-----:R-:W-:-:S04]  /*4b40*/  @!P3 LEA R8, P5, R23, R11, 0x1 ;  /* 0x0000000b1708b211 */ /* 0x001fc800078a08ff */
[----:B------:R-:W-:Y:S02]  /*4b50*/  @!P3 LEA.HI.X R9, R23, R10, R195, 0x1, P5 ;  /* 0x0000000a1709b211 */ /* 0x000fe400028f0cc3 */
[----:B------:R-:W-:Y:S01]  /*4b60*/  ISETP.GE.AND P5, PT, R14, UR4, PT ;  /* 0x000000040e007c0c */ /* 0x000fe2000bfa6270 */
[----:B------:R-:W-:Y:S02]  /*4b70*/  VIADD R14, R18, 0x60 ;  /* 0x00000060120e7836 */ /* 0x000fe40000000000 */
[----:B-1----:R5:W-:Y:S10]  /*4b80*/  @!P3 ST.E.128 desc[UR40][R8.64], R4 ;  /* 0x000000040800b985 */ /* 0x002bf4000c101d28 */
[----:B------:R-:W0:Y:S01]  /*4b90*/  @!P5 LDS.128 R4, [R13+0x2400] ;  /* 0x002400000d04d984 */ /* 0x000e220000000c00 */
[----:B-----5:R-:W-:-:S05]  /*4ba0*/  @!P5 LEA R8, P3, R55, R11, 0x1 ;  /* 0x0000000b3708d211 */ /* 0x020fca00078608ff */
[----:B--2---:R-:W-:Y:S02]  /*4bb0*/  @!P5 IMAD.X R9, R10, 0x1, R25, P3 ;  /* 0x000000010a09d824 */ /* 0x004fe400018e0619 */
[----:B------:R-:W2:Y:S01]  /*4bc0*/  LDL R25, [R1+0x18] ;  /* 0x0000180001197983 */ /* 0x000ea20000100800 */
[----:B------:R-:W-:Y:S01]  /*4bd0*/  ISETP.GE.AND P3, PT, R14, UR4, PT ;  /* 0x000000040e007c0c */ /* 0x000fe2000bf66270 */
[----:B------:R-:W-:Y:S02]  /*4be0*/  VIADD R14, R18, 0x80 ;  /* 0x00000080120e7836 */ /* 0x000fe40000000000 */
[----:B0-----:R0:W-:Y:S10]  /*4bf0*/  @!P5 ST.E.128 desc[UR40][R8.64], R4 ;  /* 0x000000040800d985 */ /* 0x0011f4000c101d28 */
[----:B------:R-:W1:Y:S01]  /*4c00*/  @!P3 LDS.128 R4, [R12+0x2400] ;  /* 0x002400000c04b984 */ /* 0x000e620000000c00 */
[----:B0-----:R-:W-:-:S05]  /*4c10*/  @!P3 LEA R8, P5, R229, R11, 0x1 ;  /* 0x0000000be508b211 */ /* 0x001fca00078a08ff */
[----:B------:R-:W-:Y:S02]  /*4c20*/  @!P3 IMAD.X R9, R10, 0x1, R24, P5 ;  /* 0x000000010a09b824 */ /* 0x000fe400028e0618 */
[----:B------:R-:W4:Y:S01]  /*4c30*/  LDL R24, [R1+0x1c] ;  /* 0x00001c0001187983 */ /* 0x000f220000100800 */
[----:B------:R-:W-:Y:S01]  /*4c40*/  ISETP.GE.AND P5, PT, R14, UR4, PT ;  /* 0x000000040e007c0c */ /* 0x000fe2000bfa6270 */
[----:B------:R-:W-:Y:S02]  /*4c50*/  VIADD R14, R18, 0xa0 ;  /* 0x000000a0120e7836 */ /* 0x000fe40000000000 */
[----:B-1----:R0:W-:Y:S10]  /*4c60*/  @!P3 ST.E.128 desc[UR40][R8.64], R4 ;  /* 0x000000040800b985 */ /* 0x0021f4000c101d28 */
[----:B------:R-:W1:Y:S01]  /*4c70*/  @!P5 LDS.128 R4, [R13+0x4400] ;  /* 0x004400000d04d984 */ /* 0x000e620000000c00 */
[----:B0-----:R-:W-:-:S05]  /*4c80*/  @!P5 LEA R8, P3, R228, R11, 0x1 ;  /* 0x0000000be408d211 */ /* 0x001fca00078608ff */
[----:B------:R-:W-:Y:S02]  /*4c90*/  @!P5 IMAD.X R9, R10, 0x1, R54, P3 ;  /* 0x000000010a09d824 */ /* 0x000fe400018e0636 */
[----:B------:R-:W5:Y:S01]  /*4ca0*/  LDL R54, [R1+0x24] ;  /* 0x0000240001367983 */ /* 0x000f620000100800 */
[----:B------:R-:W-:-:S03]  /*4cb0*/  ISETP.GE.AND P3, PT, R14, UR4, PT ;  /* 0x000000040e007c0c */ /* 0x000fc6000bf66270 */
[----:B-1----:R0:W-:Y:S10]  /*4cc0*/  @!P5 ST.E.128 desc[UR40][R8.64], R4 ;  /* 0x000000040800d985 */ /* 0x0021f4000c101d28 */
[----:B------:R-:W1:Y:S01]  /*4cd0*/  @!P3 LDS.128 R4, [R12+0x4400] ;  /* 0x004400000c04b984 */ /* 0x000e620000000c00 */
[----:B0-----:R-:W-:-:S05]  /*4ce0*/  @!P3 LEA R8, P5, R227, R11, 0x1 ;  /* 0x0000000be308b211 */ /* 0x001fca00078a08ff */
[----:B------:R-:W-:Y:S02]  /*4cf0*/  @!P3 IMAD.X R9, R10, 0x1, R27, P5 ;  /* 0x000000010a09b824 */ /* 0x000fe400028e061b */
[----:B------:R-:W5:Y:S01]  /*4d00*/  LDL R27, [R1+0x28] ;  /* 0x00002800011b7983 */ /* 0x000f620000100800 */
[----:B------:R-:W-:-:S05]  /*4d10*/  VIADD R14, R18, 0xc0 ;  /* 0x000000c0120e7836 */ /* 0x000fca0000000000 */
[----:B------:R-:W-:Y:S01]  /*4d20*/  ISETP.GE.AND P5, PT, R14, UR4, PT ;  /* 0x000000040e007c0c */ /* 0x000fe2000bfa6270 */
[----:B-1----:R0:W-:-:S12]  /*4d30*/  @!P3 ST.E.128 desc[UR40][R8.64], R4 ;  /* 0x000000040800b985 */ /* 0x0021d8000c101d28 */
[----:B------:R-:W1:Y:S01]  /*4d40*/  @!P5 LDS.128 R4, [R13+0x6400] ;  /* 0x006400000d04d984 */ /* 0x000e620000000c00 */
[----:B0-----:R-:W-:-:S04]  /*4d50*/  @!P5 LEA R8, P3, R226, R11, 0x1 ;  /* 0x0000000be208d211 */ /* 0x001fc800078608ff */
[----:B------:R-:W-:Y:S02]  /*4d60*/  @!P5 IADD3.X R9, R10, R26, RZ, P3, !PT ;  /* 0x0000001a0a09d210 */ /* 0x000fe40001ffe4ff */
[----:B------:R-:W5:Y:S01]  /*4d70*/  LDL R26, [R1+0x2c] ;  /* 0x00002c00011a7983 */ /* 0x000f620000100800 */
[----:B------:R-:W-:-:S05]  /*4d80*/  VIADD R14, R18, 0xe0 ;  /* 0x000000e0120e7836 */ /* 0x000fca0000000000 */
[----:B------:R-:W-:Y:S01]  /*4d90*/  ISETP.GE.AND P3, PT, R14, UR4, PT ;  /* 0x000000040e007c0c */ /* 0x000fe2000bf66270 */
[----:B-1----:R0:W-:-:S12]  /*4da0*/  @!P5 ST.E.128 desc[UR40][R8.64], R4 ;  /* 0x000000040800d985 */ /* 0x0021d8000c101d28 */
[----:B------:R-:W1:Y:S01]  /*4db0*/  @!P3 LDS.128 R4, [R12+0x6400] ;  /* 0x006400000c04b984 */ /* 0x000e620000000c00 */
[----:B0-----:R-:W-:Y:S01]  /*4dc0*/  @!P3 LEA R8, P5, R225, R11, 0x1 ;  /* 0x0000000be108b211 */ /* 0x001fe200078a08ff */
[----:B------:R-:W-:-:S04]  /*4dd0*/  VIADD R14, R18, 0x100 ;  /* 0x00000100120e7836 */ /* 0x000fc80000000000 */
[----:B--2---:R-:W-:Y:S02]  /*4de0*/  @!P3 IMAD.X R9, R10, 0x1, R25, P5 ;  /* 0x000000010a09b824 */ /* 0x004fe400028e0619 */
[----:B------:R-:W2:Y:S01]  /*4df0*/  LDL R25, [R1+0x30] ;  /* 0x0000300001197983 */ /* 0x000ea20000100800 */
[----:B------:R-:W-:-:S03]  /*4e00*/  ISETP.GE.AND P5, PT, R14, UR4, PT ;  /* 0x000000040e007c0c */ /* 0x000fc6000bfa6270 */
[----:B-1----:R0:W-:Y:S10]  /*4e10*/  @!P3 ST.E.128 desc[UR40][R8.64], R4 ;  /* 0x000000040800b985 */ /* 0x0021f4000c101d28 */
[----:B------:R-:W1:Y:S01]  /*4e20*/  @!P5 LDS.128 R4, [R13+0x8400] ;  /* 0x008400000d04d984 */ /* 0x000e620000000c00 */
[----:B0-----:R-:W-:-:S05]  /*4e30*/  @!P5 LEA R8, P3, R224, R11, 0x1 ;  /* 0x0000000be008d211 */ /* 0x001fca00078608ff */
[----:B----4-:R-:W-:Y:S02]  /*4e40*/  @!P5 IMAD.X R9, R10, 0x1, R24, P3 ;  /* 0x000000010a09d824 */ /* 0x010fe400018e0618 */
[----:B------:R-:W4:Y:S01]  /*4e50*/  LDL R24, [R1+0x34] ;  /* 0x0000340001187983 */ /* 0x000f220000100800 */
        /* <DEDUP_REMOVED lines=13> */
[----:B-----5:R-:W-:Y:S01]  /*4f30*/  @!P5 IMAD.X R9, R10, 0x1, R54, P3 ;  /* 0x000000010a09d824 */ /* 0x020fe200018e0636 */
        /* <DEDUP_REMOVED lines=17> */
[----:B--2---:R-:W-:Y:S01]  /*5050*/  @!P3 IMAD.X R9, R10, 0x1, R25, P5 ;  /* 0x000000010a09b824 */ /* 0x004fe200028e0619 */
[----:B------:R-:W-:-:S04]  /*5060*/  ISETP.GE.AND P5, PT, R14, UR4, PT ;  /* 0x000000040e007c0c */ /* 0x000fc8000bfa6270 */
[----:B-1----:R0:W-:Y:S09]  /*5070*/  @!P3 ST.E.128 desc[UR40][R8.64], R4 ;  /* 0x000000040800b985 */ /* 0x0021f2000c101d28 */
[----:B------:R-:W1:Y:S01]  /*5080*/  @!P5 LDS.128 R4, [R13+0xe400] ;  /* 0x00e400000d04d984 */ /* 0x000e620000000c00 */
[----:B------:R-:W-:Y:S01]  /*5090*/  VIADD R14, R18, 0x1e0 ;  /* 0x000001e0120e7836 */ /* 0x000fe20000000000 */
[----:B0-----:R-:W-:-:S05]  /*50a0*/  @!P5 LEA R8, P3, R212, R11, 0x1 ;  /* 0x0000000bd408d211 */ /* 0x001fca00078608ff */
[----:B----4-:R-:W-:Y:S01]  /*50b0*/  @!P5 IMAD.X R9, R10, 0x1, R24, P3 ;  /* 0x000000010a09d824 */ /* 0x010fe200018e0618 */
[----:B------:R-:W-:-:S04]  /*50c0*/  ISETP.GE.AND P3, PT, R14, UR4, PT ;  /* 0x000000040e007c0c */ /* 0x000fc8000bf66270 */
[----:B-1----:R0:W-:Y:S09]  /*50d0*/  @!P5 ST.E.128 desc[UR40][R8.64], R4 ;  /* 0x000000040800d985 */ /* 0x0021f2000c101d28 */
[----:B------:R-:W1:Y:S01]  /*50e0*/  @!P3 LDS.128 R4, [R12+0xe400] ;  /* 0x00e400000c04b984 */ /* 0x000e620000000c00 */
[----:B0-----:R-:W-:-:S05]  /*50f0*/  @!P3 LEA R8, P5, R211, R11, 0x1 ;  /* 0x0000000bd308b211 */ /* 0x001fca00078a08ff */
[----:B---3--:R-:W-:-:S05]  /*5100*/  @!P3 IMAD.X R9, R10, 0x1, R15, P5 ;  /* 0x000000010a09b824 */ /* 0x008fca00028e060f */
[----:B-1----:R0:W-:Y:S03]  /*5110*/  @!P3 ST.E.128 desc[UR40][R8.64], R4 ;  /* 0x000000040800b985 */ /* 0x0021e6000c101d28 */
.L_x_7921:
[----:B------:R-:W-:Y:S05]  /*5120*/  BSYNC B0 ;  /* 0x0000000000007941 */ /* 0x000fea0003800000 */
.L_x_7920:
        /* <DEDUP_REMOVED lines=13> */
[----:B0-----:R-:W-:Y:S02]  /*5200*/  SEL R5, RZ, 0x1, P4 ;  /* 0x00000001ff057807 */ /* 0x001fe40002000000 */
[----:B------:R-:W-:Y:S02]  /*5210*/  SEL R184, R184, RZ, P4 ;  /* 0x000000ffb8b87207 */ /* 0x000fe40002000000 */
[----:B------:R-:W-:Y:S01]  /*5220*/  LOP3.LUT R190, R190, R5, RZ, 0x3c, !PT ;  /* 0x00000005bebe7212 */ /* 0x000fe200078e3cff */
[----:B-1----:R-:W-:Y:S06]  /*5230*/  @P2 BRA `(.L_x_7922) ;  /* 0xffffffd8001c2947 */ /* 0x002fec000383ffff */
.L_x_7885:
[----:B------:R-:W2:Y:S01]  /*5240*/  LDL R4, [R1+0x60] ;  /* 0x0000600001047983 */ /* 0x000ea20000100800 */
[----:B------:R-:W-:Y:S01]  /*5250*/  BSSY B0, `(.L_x_7923) ;  /* 0x0000005000007945 */ /* 0x000fe20003800000 */
[----:B--2---:R-:W-:-:S03]  /*5260*/  ISETP.NE.AND P0, PT, R4, 0x1, PT ;  /* 0x000000010400780c */ /* 0x004fc60003f05270 */
[----:B------:R-:W-:Y:S10]  /*5270*/  @P3 BRA `(.L_x_7924) ;  /* 0x0000000000083947 */ /* 0x000ff40003800000 */
[----:B------:R-:W0:Y:S02]  /*5280*/  FENCE.VIEW.ASYNC.G ;  /* 0x00000000000073c6 */ /* 0x000e240000000100 */
[----:B0-----:R-:W-:Y:S06]  /*5290*/  BAR.ARV 0xc, 0x180 ;  /* 0x0306000000007b1d */ /* 0x001fec0000002000 */
.L_x_7924:
[----:B------:R-:W-:Y:S05]  /*52a0*/  BSYNC B0 ;  /* 0x0000000000007941 */ /* 0x000fea0003800000 */
.L_x_7923:
[----:B------:R-:W-:Y:S04]  /*52b0*/  BSSY B7, `(.L_x_7925) ;  /* 0x0000b66000077945 */ /* 0x000fe80003800000 */
[----:B------:R-:W-:Y:S05]  /*52c0*/  @!P0 BRA `(.L_x_7926) ;  /* 0x00000020006c8947 */ /* 0x000fea0003800000 */
[----:B------:R-:W0:Y:S01]  /*52d0*/  LDC R0, c[0x0][0x448] ;  /* 0x00011200ff007b82 */ /* 0x000e220000000800 */
[----:B------:R-:W-:Y:S01]  /*52e0*/  VIADD R3, R199, 0x3f ;  /* 0x0000003fc7037836 */ /* 0x000fe20000000000 */
[----:B------:R-:W-:Y:S01]  /*52f0*/  BSSY B0, `(.L_x_7927) ;  /* 0x000002c000007945 */ /* 0x000fe20003800000 */
[----:B0-----:R-:W-:-:S13]  /*5300*/  ISETP.NE.AND P0, PT, R0, 0x1, PT ;  /* 0x000000010000780c */ /* 0x001fda0003f05270 */
[----:B------:R-:W0:Y:S08]  /*5310*/  @P0 LDC R0, c[0x0][0x44c] ;  /* 0x00011300ff000b82 */ /* 0x000e300000000800 */
[----:B------:R-:W1:Y:S01]  /*5320*/  @P0 LDC R5, c[0x0][0x450] ;  /* 0x00011400ff050b82 */ /* 0x000e620000000800 */
[----:B0-----:R-:W-:-:S05]  /*5330*/  @P0 IMAD.HI.U32 R0, R3, R0, RZ ;  /* 0x0000000003000227 */ /* 0x001fca00078e00ff */
[----:B-1----:R-:W-:-:S05]  /*5340*/  @P0 SHF.R.U32.HI R3, RZ, R5, R0 ;  /* 0x00000005ff030219 */ /* 0x002fca0000011600 */
[----:B------:R-:W-:-:S05]  /*5350*/  IMAD.IADD R3, R38, 0x1, R3 ;  /* 0x0000000126037824 */ /* 0x000fca00078e0203 */
[----:B------:R-:W-:-:S04]  /*5360*/  SHF.R.S32.HI R0, RZ, 0x1f, R3 ;  /* 0x0000001fff007819 */ /* 0x000fc80000011403 */
[----:B------:R-:W-:Y:S01]  /*5370*/  LEA.HI R0, R0, R3, RZ, 0x6 ;  /* 0x0000000300007211 */ /* 0x000fe200078f30ff */
[----:B------:R-:W-:-:S03]  /*5380*/  IMAD.MOV.U32 R3, RZ, RZ, RZ ;  /* 0x000000ffff037224 */ /* 0x000fc600078e00ff */
[----:B------:R-:W-:-:S04]  /*5390*/  SHF.R.S32.HI R0, RZ, 0x6, R0 ;  /* 0x00000006ff007819 */ /* 0x000fc80000011400 */
[----:B------:R-:W-:-:S04]  /*53a0*/  VIMNMX R37, R37, R0, PT ;  /* 0x0000000025257248 */ /* 0x000fc80003fe0100 */
[----:B------:R-:W-:-:S13]  /*53b0*/  ISETP.GE.AND P0, PT, R37, 0x1, PT ;  /* 0x000000012500780c */ /* 0x000fda0003f06270 */
[----:B------:R-:W-:Y:S05]  /*53c0*/  @!P0 BRA `(.L_x_7928) ;  /* 0x0000000000788947 */ /* 0x000fea0003800000 */
[----:B------:R-:W2:Y:S01]  /*53d0*/  LDL R4, [R1+0x3c] ;  /* 0x00003c0001047983 */ /* 0x000ea20000100800 */
[----:B------:R-:W-:Y:S01]  /*53e0*/  ULDC UR4, c[0x0][0x9f0] ;  /* 0x00027c0000047ab9 */ /* 0x000fe20000000800 */
[----:B--2---:R-:W-:-:S04]  /*53f0*/  ISETP.NE.AND P0, PT, R4, RZ, PT ;  /* 0x000000ff0400720c */ /* 0x004fc80003f05270 */
[----:B------:R-:W-:-:S04]  /*5400*/  SEL R9, R4, UR4, P0 ;  /* 0x0000000404097c07 */ /* 0x000fc80008000000 */
[-C--:B------:R-:W-:Y:S02]  /*5410*/  IABS R6, R9.reuse ;  /* 0x0000000900067213 */ /* 0x080fe40000000000 */
[----:B------:R-:W-:Y:S02]  /*5420*/  IADD3 R0, R9, -0x1, R37 ;  /* 0xffffffff09007810 */ /* 0x000fe40007ffe025 */
[----:B------:R-:W0:Y:S01]  /*5430*/  I2F.RP R3, R6 ;  /* 0x0000000600037306 */ /* 0x000e220000209400 */
[-C--:B----4-:R-:W-:Y:S02]  /*5440*/  IABS R10, R9.reuse ;  /* 0x00000009000a7213 */ /* 0x090fe40000000000 */
        /* <DEDUP_REMOVED lines=22> */
.L_x_7928:
[----:B------:R-:W-:Y:S05]  /*55b0*/  BSYNC B0 ;  /* 0x0000000000007941 */ /* 0x000fea0003800000 */
.L_x_7927:
        /* <DEDUP_REMOVED lines=66> */
[----:B--2---:R-:W-:-:S05]  /*59e0*/  IMAD R0, R0, R3, RZ ;  /* 0x0000000300007224 */ /* 0x004fca00078e02ff */
[----:B------:R-:W-:Y:S02]  /*59f0*/  VIADDMNMX R3, R0, R3, R37, PT ;  /* 0x0000000300037246 */ /* 0x000fe40003800125 */
[----:B------:R-:W-:Y:S02]  /*5a00*/  CS2R R36, SRZ ;  /* 0x0000000000247805 */ /* 0x000fe4000001ff00 */
[----:B------:R-:W-:-:S13]  /*5a10*/  ISETP.GT.AND P1, PT, R3, R0, PT ;  /* 0x000000000300720c */ /* 0x000fda0003f24270 */
[----:B------:R-:W-:Y:S05]  /*5a20*/  @!P1 BRA `(.L_x_7929) ;  /* 0x000000ac00b89947 */ /* 0x000fea0003800000 */
[----:B------:R-:W2:Y:S01]  /*5a30*/  LDL R4, [R1+0x58] ;  /* 0x0000580001047983 */ /* 0x000ea20000100800 */
[----:B------:R-:W-:-:S03]  /*5a40*/  ISETP.NE.AND P0, PT, R186, 0x3, PT ;  /* 0x00000003ba00780c */ /* 0x000fc60003f05270 */
[----:B--2---:R-:W0:Y:S02]  /*5a50*/  SHFL.IDX PT, R4, R4, RZ, 0x1f ;  /* 0x00001fff04047589 */ /* 0x004e2400000e0000 */
[----:B0-----:R-:W-:-:S04]  /*5a60*/  LEA.HI R5, R4, R4, RZ, 0x1 ;  /* 0x0000000404057211 */ /* 0x001fc800078f08ff */
[----:B------:R-:W-:-:S05]  /*5a70*/  LOP3.LUT R5, R5, 0x1fffe, RZ, 0xc0, !PT ;  /* 0x0001fffe05057812 */ /* 0x000fca00078ec0ff */
[----:B------:R-:W-:-:S04]  /*5a80*/  IMAD.IADD R5, R4, 0x1, -R5 ;  /* 0x0000000104057824 */ /* 0x000fc800078e0a05 */
[----:B------:R-:W-:-:S04]  /*5a90*/  IMAD R5, R5, 0x8000, R2 ;  /* 0x0000800005057824 */ /* 0x000fc800078e0202 */
[----:B------:R-:W-:-:S05]  /*5aa0*/  VIADD R5, R5, 0x400 ;  /* 0x0000040005057836 */ /* 0x000fca0000000000 */
[----:B------:R-:W-:-:S04]  /*5ab0*/  SHF.R.U32.HI R5, RZ, 0x4, R5 ;  /* 0x00000004ff057819 */ /* 0x000fc80000011605 */
[----:B------:R-:W-:-:S04]  /*5ac0*/  LOP3.LUT R5, R5, 0x3fff, RZ, 0xc0, !PT ;  /* 0x00003fff05057812 */ /* 0x000fc800078ec0ff */
[----:B------:R-:W-:Y:S01]  /*5ad0*/  LOP3.LUT R20, R5, 0x2000000, RZ, 0xfc, !PT ;  /* 0x0200000005147812 */ /* 0x000fe200078efcff */
[----:B------:R-:W-:Y:S06]  /*5ae0*/  @!P0 BRA `(.L_x_7930) ;  /* 0x0000000000048947 */ /* 0x000fec0003800000 */
[----:B------:R-:W-:Y:S01]  /*5af0*/  BPT.TRAP 0x1 ;  /* 0x000000040000795c */ /* 0x000fe20000300000 */
.L_x_7930:
[C---:B------:R-:W-:Y:S01]  /*5b00*/  IMAD R12, R17.reuse, 0x8, R2 ;  /* 0x00000008110c7824 */ /* 0x040fe200078e0202 */
[----:B------:R-:W-:Y:S01]  /*5b10*/  SHF.L.U32 R5, R22, 0x1f, RZ ;  /* 0x0000001f16057819 */ /* 0x000fe200000006ff */
[----:B------:R-:W-:Y:S01]  /*5b20*/  VIADD R4, R2, 0x26800 ;  /* 0x0002680002047836 */ /* 0x000fe20000000000 */
[----:B------:R-:W-:Y:S01]  /*5b30*/  BSSY B0, `(.L_x_7931) ;  /* 0x0000008000007945 */ /* 0x000fe20003800000 */
[----:B------:R-:W-:Y:S01]  /*5b40*/  IMAD R6, R17, 0x1000, R20 ;  /* 0x0000100011067824 */ /* 0x000fe200078e0214 */
[----:B------:R-:W0:Y:S01]  /*5b50*/  SYNCS.PHASECHK.TRANS64.TRYWAIT P1, [R12+URZ+0x28c50], R5 ;  /* 0x028c50050c0075a7 */ /* 0x000e22000802017f */
[----:B------:R-:W-:Y:S01]  /*5b60*/  IMAD.MOV.U32 R7, RZ, RZ, 0x40000040 ;  /* 0x40000040ff077424 */ /* 0x000fe200078e00ff */
[----:B------:R-:W-:-:S04]  /*5b70*/  SHF.R.U32.HI R4, RZ, 0x4, R4 ;  /* 0x00000004ff047819 */ /* 0x000fc80000011604 */
[----:B------:R-:W-:-:S04]  /*5b80*/  LOP3.LUT R4, R4, 0x3fff, RZ, 0xc0, !PT ;  /* 0x00003fff04047812 */ /* 0x000fc800078ec0ff */
[----:B------:R-:W-:Y:S01]  /*5b90*/  LOP3.LUT R4, R4, 0x10000, RZ, 0xfc, !PT ;  /* 0x0001000004047812 */ /* 0x000fe200078efcff */
[----:B0-----:R-:W-:Y:S06]  /*5ba0*/  @!P1 BRA `(.L_x_7932) ;  /* 0x00000184003c9947 */ /* 0x001fec0003800000 */
.L_x_8183:
[----:B------:R-:W-:Y:S05]  /*5bb0*/  BSYNC B0 ;  /* 0x0000000000007941 */ /* 0x000fea0003800000 */
.L_x_7931:
[----:B------:R-:W-:Y:S01]  /*5bc0*/  BAR.SYNC.DEFER_BLOCKING 0xe, 0x100 ;  /* 0x0384000000007b1d */ /* 0x000fe20000010000 */
[----:B0-----:R-:W-:Y:S01]  /*5bd0*/  IMAD.MOV.U32 R5, RZ, RZ, 0x40000040 ;  /* 0x40000040ff057424 */ /* 0x001fe200078e00ff */
[C---:B------:R-:W-:Y:S01]  /*5be0*/  R2UR UR6, R6.reuse ;  /* 0x00000000060672ca */ /* 0x040fe200000e0000 */
[----:B----4-:R-:W-:Y:S01]  /*5bf0*/  VIADD R10, R6, 0x100 ;  /* 0x00000100060a7836 */ /* 0x010fe20000000000 */
        /* <DEDUP_REMOVED lines=15> */
[----:B------:R-:W-:Y:S01]  /*5cf0*/  IMAD.MOV.U32 R7, RZ, RZ, 0x40000040 ;  /* 0x40000040ff077424 */ /* 0x000fe200078e00ff */
[----:B------:R-:W-:-:S02]  /*5d00*/  R2UR UR9, R11 ;  /* 0x000000000b0972ca */ /* 0x000fc400000e0000 */
[----:B------:R-:W-:Y:S01]  /*5d10*/  IADD3 R8, R4, 0x4, RZ ;  /* 0x0000000404087810 */ /* 0x000fe20007ffe0ff */
[----:B------:R-:W-:Y:S01]  /*5d20*/  WARPGROUP.ARRIVE ;  /* 0x00000000000079c5 */ /* 0x000fe20000000000 */
[----:B------:R-:W-:Y:S02]  /*5d30*/  R2UR UR13, R9 ;  /* 0x00000000090d72ca */ /* 0x000fe400000e0000 */
[----:B------:R-:W-:-:S03]  /*5d40*/  R2UR UR12, R8 ;  /* 0x00000000080c72ca */ /* 0x000fc600000e0000 */
        /* <DEDUP_REMOVED lines=23> */
.L_x_7933:
[----:B------:R-:W-:Y:S01]  /*5ec0*/  VIADD R3, R3, 0xfffffffe ;  /* 0xfffffffe03037836 */ /* 0x000fe20000000000 */
[----:B------:R-:W-:Y:S01]  /*5ed0*/  BSSY B0, `(.L_x_7934) ;  /* 0x00000cc000007945 */ /* 0x000fe20003800000 */
[----:B------:R-:W-:-:S03]  /*5ee0*/  VIADD R12, R12, 0x28c60 ;  /* 0x00028c600c0c7836 */ /* 0x000fc60000000000 */
[----:B------:R-:W-:Y:S02]  /*5ef0*/  ISETP.GE.AND P1, PT, R3, R0, PT ;  /* 0x000000000300720c */ /* 0x000fe40003f26270 */
[----:B------:R-:W-:-:S04]  /*5f00*/  PRMT R12, R187, 0x654, R12 ;  /* 0x00000654bb0c7816 */ /* 0x000fc8000000000c */
[----:B------:R0:W-:Y:S07]  /*5f10*/  SYNCS.ARRIVE.TRANS64.RED.A1T0 RZ, [R12+URZ], RZ ;  /* 0x000000ff0cff79a7 */ /* 0x0001ee000810043f */
[----:B------:R-:W-:Y:S05]  /*5f20*/  @!P1 BRA `(.L_x_7935) ;  /* 0x0000000c00189947 */ /* 0x000fea0003800000 */
.L_x_7942:
        /* <DEDUP_REMOVED lines=142> */
.L_x_7936:
[----:B------:R-:W-:Y:S01]  /*6810*/  IMAD R21, R17, 0x8, R2 ;  /* 0x0000000811157824 */ /* 0x000fe200078e0202 */
[----:B------:R-:W-:-:S04]  /*6820*/  SHF.L.U32 R12, R22, 0x1f, RZ ;  /* 0x0000001f160c7819 */ /* 0x000fc800000006ff */
[----:B------:R0:W1:Y:S01]  /*6830*/  SYNCS.PHASECHK.TRANS64.TRYWAIT P1, [R21+URZ+0x28c50], R12 ;  /* 0x028c500c150075a7 */ /* 0x000062000802017f */
[----:B------:R-:W-:Y:S05]  /*6840*/  @!P0 BRA `(.L_x_7937) ;  /* 0x0000000000048947 */ /* 0x000fea0003800000 */
[----:B------:R-:W-:Y:S01]  /*6850*/  BPT.TRAP 0x1 ;  /* 0x000000040000795c */ /* 0x000fe20000300000 */
.L_x_7937:
[----:B------:R-:W-:Y:S04]  /*6860*/  BSSY B1, `(.L_x_7938) ;  /* 0x0000004000017945 */ /* 0x000fe80003800000 */
[----:B-1----:R-:W-:Y:S05]  /*6870*/  @P1 BRA `(.L_x_7939) ;  /* 0x0000000000081947 */ /* 0x002fea0003800000 */
[----:B------:R-:W1:Y:S02]  /*6880*/  SYNCS.PHASECHK.TRANS64.TRYWAIT P1, [R21+URZ+0x28c50], R12 ;  /* 0x028c500c150075a7 */ /* 0x000e64000802017f */
[----:B-1----:R-:W-:Y:S05]  /*6890*/  @!P1 BRA `(.L_x_7940) ;  /* 0x0000017800149947 */ /* 0x002fea0003800000 */
.L_x_7939:
[----:B------:R-:W-:Y:S05]  /*68a0*/  BSYNC B1 ;  /* 0x0000000000017941 */ /* 0x000fea0003800000 */
.L_x_7938:
        /* <DEDUP_REMOVED lines=42> */
.L_x_7941:
[----:B------:R-:W-:-:S05]  /*6b50*/  VIADD R21, R21, 0x28c60 ;  /* 0x00028c6015157836 */ /* 0x000fca0000000000 */
[----:B------:R-:W-:-:S04]  /*6b60*/  PRMT R21, R187, 0x654, R21 ;  /* 0x00000654bb157816 */ /* 0x000fc80000000015 */
[----:B------:R1:W-:Y:S01]  /*6b70*/  SYNCS.ARRIVE.TRANS64.RED.A1T0 RZ, [R21+URZ], RZ ;  /* 0x000000ff15ff79a7 */ /* 0x0003e2000810043f */
[----:B------:R-:W-:Y:S05]  /*6b80*/  @P2 BRA `(.L_x_7942) ;  /* 0xfffffff000e82947 */ /* 0x000fea000383ffff */
.L_x_7935:
[----:B------:R-:W-:Y:S05]  /*6b90*/  BSYNC B0 ;  /* 0x0000000000007941 */ /* 0x000fea0003800000 */
.L_x_7934:
        /* <DEDUP_REMOVED lines=142> */
.L_x_7926:
[----:B------:R-:W0:Y:S01]  /*7480*/  LDC R0, c[0x0][0x448] ;  /* 0x00011200ff007b82 */ /* 0x000e220000000800 */
[----:B------:R-:W-:Y:S01]  /*7490*/  VIADD R3, R199, 0x3f ;  /* 0x0000003fc7037836 */ /* 0x000fe20000000000 */
[----:B------:R-:W-:Y:S01]  /*74a0*/  BSSY B0, `(.L_x_7943) ;  /* 0x000002c000007945 */ /* 0x000fe20003800000 */
[----:B------:R-:W-:Y:S01]  /*74b0*/  IMAD.MOV.U32 R208, RZ, RZ, RZ ;  /* 0x000000ffffd07224 */ /* 0x000fe200078e00ff */
[----:B0-----:R-:W-:-:S13]  /*74c0*/  ISETP.NE.AND P0, PT, R0, 0x1, PT ;  /* 0x000000010000780c */ /* 0x001fda0003f05270 */
[----:B------:R-:W0:Y:S08]  /*74d0*/  @P0 LDC R0, c[0x0][0x44c] ;  /* 0x00011300ff000b82 */ /* 0x000e300000000800 */
[----:B------:R-:W1:Y:S01]  /*74e0*/  @P0 LDC R5, c[0x0][0x450] ;  /* 0x00011400ff050b82 */ /* 0x000e620000000800 */
[----:B0-----:R-:W-:-:S05]  /*74f0*/  @P0 IMAD.HI.U32 R0, R3, R0, RZ ;  /* 0x0000000003000227 */ /* 0x001fca00078e00ff */
[----:B-1----:R-:W-:-:S04]  /*7500*/  @P0 SHF.R.U32.HI R3, RZ, R5, R0 ;  /* 0x00000005ff030219 */ /* 0x002fc80000011600 */
[----:B------:R-:W-:-:S04]  /*7510*/  IADD3 R3, R38, R3, RZ ;  /* 0x0000000326037210 */ /* 0x000fc80007ffe0ff */
[----:B------:R-:W-:-:S04]  /*7520*/  SHF.R.S32.HI R0, RZ, 0x1f, R3 ;  /* 0x0000001fff007819 */ /* 0x000fc80000011403 */
[----:B------:R-:W-:-:S04]  /*7530*/  LEA.HI R0, R0, R3, RZ, 0x6 ;  /* 0x0000000300007211 */ /* 0x000fc800078f30ff */
        /* <DEDUP_REMOVED lines=34> */
.L_x_7944:
[----:B------:R-:W-:Y:S05]  /*7760*/  BSYNC B0 ;  /* 0x0000000000007941 */ /* 0x000fea0003800000 */
.L_x_7943:
        /* <DEDUP_REMOVED lines=93> */
[----:B----4-:R-:W-:Y:S02]  /*7d40*/  IMAD.U32 R10, RZ, RZ, UR4 ;  /* 0x00000004ff0a7e24 */ /* 0x010fe4000f8e00ff */
[----:B------:R-:W-:Y:S02]  /*7d50*/  IMAD.U32 R11, RZ, RZ, UR5 ;  /* 0x00000005ff0b7e24 */ /* 0x000fe4000f8e00ff */
[----:B------:R-:W-:Y:S02]  /*7d60*/  IMAD.MOV.U32 R8, RZ, RZ, 0x70 ;  /* 0x00000070ff087424 */ /* 0x000fe400078e00ff */
[----:B------:R-:W-:Y:S02]  /*7d70*/  IMAD.MOV.U32 R12, RZ, RZ, 0x1 ;  /* 0x00000001ff0c7424 */ /* 0x000fe400078e00ff */
[----:B------:R-:W-:-:S07]  /*7d80*/  IMAD.MOV.U32 R13, RZ, RZ, RZ ;  /* 0x000000ffff0d7224 */ /* 0x000fce00078e00ff */
[----:B------:R-:W-:-:S07]  /*7d90*/  LEPC R20, `(.L_x_7946) ;  /* 0x000000001014794e */ /* 0x000fce0000000000 */
[----:B0----5:R-:W-:Y:S05]  /*7da0*/  CALL.ABS.NOINC R14 ;  /* 0x000000000e007343 */ /* 0x021fea0003c00000 */
.L_x_7946:
[----:B------:R-:W-:Y:S05]  /*7db0*/  BSYNC B6 ;  /* 0x0000000000067941 */ /* 0x000fea0003800000 */
.L_x_7945:
[----:B------:R-:W-:Y:S02]  /*7dc0*/  ULDC UR4, c[0x0][0x3f4] ;  /* 0x0000fd0000047ab9 */ /* 0x000fe40000000800 */
[----:B------:R-:W-:-:S13]  /*7dd0*/  ISETP.LT.AND P0, PT, RZ, UR4, PT ;  /* 0x00000004ff007c0c */ /* 0x000fda000bf01270 */
[----:B------:R-:W-:Y:S05]  /*7de0*/  @P0 BRA `(.L_x_7947) ;  /* 0x0000000000400947 */ /* 0x000fea0003800000 */
[----:B------:R-:W2:Y:S02]  /*7df0*/  LDL R20, [R1+0x50] ;  /* 0x0000500001147983 */ /* 0x000ea40000100800 */
[----:B--2---:R-:W-:-:S04]  /*7e00*/  LEA.HI R0, R20, R20, RZ, 0x1 ;  /* 0x0000001414007211 */ /* 0x004fc800078f08ff */
[----:B------:R-:W-:-:S04]  /*7e10*/  LOP3.LUT R0, R0, 0xfffffffe, RZ, 0xc0, !PT ;  /* 0xfffffffe00007812 */ /* 0x000fc800078ec0ff */
[----:B------:R-:W-:-:S04]  /*7e20*/  IADD3 R0, R20, -R0, RZ ;  /* 0x8000000014007210 */ /* 0x000fc80007ffe0ff */
[----:B------:R-:W-:-:S04]  /*7e30*/  SHF.L.U32 R3, R0, 0x1f, RZ ;  /* 0x0000001f00037819 */ /* 0x000fc800000006ff */
[----:B------:R0:W1:Y:S03]  /*7e40*/  SYNCS.PHASECHK.TRANS64.TRYWAIT P0, [R2+URZ+0x28c00], R3 ;  /* 0x028c0003020075a7 */ /* 0x000066000800017f */
[----:B-1----:R-:W-:Y:S05]  /*7e50*/  @!P0 NANOSLEEP.SYNCS 0x989680 ;  /* 0x009896800000895d */ /* 0x002fea0003900000 */
[----:B------:R-:W1:Y:S01]  /*7e60*/  @!P0 SYNCS.PHASECHK.TRANS64 P0, [R2+URZ+0x28c00], R3 ;  /* 0x028c0003020085a7 */ /* 0x000e62000800007f */
[----:B------:R-:W-:Y:S04]  /*7e70*/  BSSY B0, `(.L_x_7948) ;  /* 0x0000006000007945 */ /* 0x000fe80003800000 */
[----:B-1----:R-:W-:Y:S05]  /*7e80*/  @P0 BRA `(.L_x_7949) ;  /* 0x0000000000100947 */ /* 0x002fea0003800000 */
.L_x_7950:
[----:B-1----:R1:W2:Y:S02]  /*7e90*/  SYNCS.PHASECHK.TRANS64.TRYWAIT P0, [R2+URZ+0x28c00], R3 ;  /* 0x028c0003020075a7 */ /* 0x0022a4000800017f */
[----:B--2---:R-:W-:Y:S05]  /*7ea0*/  @!P0 NANOSLEEP.SYNCS 0x989680 ;  /* 0x009896800000895d */ /* 0x004fea0003900000 */
[----:B------:R-:W2:Y:S02]  /*7eb0*/  @!P0 SYNCS.PHASECHK.TRANS64 P0, [R2+URZ+0x28c00], R3 ;  /* 0x028c0003020085a7 */ /* 0x000ea4000800007f */
[----:B--2---:R-:W-:Y:S05]  /*7ec0*/  @!P0 BRA `(.L_x_7950) ;  /* 0xfffffffc00f08947 */ /* 0x004fea000383ffff */
.L_x_7949:
[----:B------:R-:W-:Y:S05]  /*7ed0*/  BSYNC B0 ;  /* 0x0000000000007941 */ /* 0x000fea0003800000 */
.L_x_7948:
[----:B------:R-:W-:Y:S05]  /*7ee0*/  BRA `(.L_x_7951) ;  /* 0x0000002c00387947 */ /* 0x000fea0003800000 */
.L_x_7947:
        /* <DEDUP_REMOVED lines=22> */
[----:B----4-:R-:W-:Y:S02]  /*8050*/  IMAD.U32 R10, RZ, RZ, UR6 ;  /* 0x00000006ff0a7e24 */ /* 0x010fe4000f8e00ff */
        /* <DEDUP_REMOVED lines=8> */
.L_x_7953:
[----:B------:R-:W-:Y:S05]  /*80e0*/  BSYNC B6 ;  /* 0x0000000000067941 */ /* 0x000fea0003800000 */
.L_x_7952:
[----:B------:R-:W-:Y:S01]  /*80f0*/  ULDC.U8 UR4, c[0x0][0x410] ;  /* 0x0001040000047ab9 */ /* 0x000fe20000000000 */
[----:B------:R-:W-:Y:S01]  /*8100*/  BSSY B0, `(.L_x_7954) ;  /* 0x00002a4000007945 */ /* 0x000fe20003800000 */
[----:B------:R-:W-:Y:S01]  /*8110*/  ISETP.NE.AND P0, PT, RZ, UR4, PT ;  /* 0x00000004ff007c0c */ /* 0x000fe2000bf05270 */
[----:B------:R-:W-:-:S12]  /*8120*/  IMAD.IADD R35, R191, 0x1, R199 ;  /* 0x00000001bf237824 */ /* 0x000fd800078e02c7 */
[----:B------:R-:W-:Y:S05]  /*8130*/  @!P0 BRA `(.L_x_7955) ;  /* 0x0000001400748947 */ /* 0x000fea0003800000 */
[----:B------:R-:W0:Y:S01]  /*8140*/  LDC R5, c[0x0][0x448] ;  /* 0x00011200ff057b82 */ /* 0x000e220000000800 */
[----:B------:R-:W1:Y:S01]  /*8150*/  S2R R0, SR_TID.X ;  /* 0x0000000000007919 */ /* 0x000e620000002100 */
[----:B------:R-:W-:Y:S01]  /*8160*/  ULDC.64 UR4, c[0x0][0x3f8] ;  /* 0x0000fe0000047ab9 */ /* 0x000fe20000000a00 */
[----:B------:R-:W-:Y:S01]  /*8170*/  ULDC.64 UR6, c[0x0][0x408] ;  /* 0x0001020000067ab9 */ /* 0x000fe20000000a00 */
[----:B------:R-:W-:Y:S02]  /*8180*/  IMAD.MOV.U32 R25, RZ, RZ, R27 ;  /* 0x000000ffff197224 */ /* 0x000fe400078e001b */
[----:B------:R-:W-:Y:S01]  /*8190*/  IMAD.MOV.U32 R153, RZ, RZ, R29 ;  /* 0x000000ffff997224 */ /* 0x000fe200078e001d */
[----:B0-----:R-:W-:Y:S01]  /*81a0*/  ISETP.NE.AND P0, PT, R5, 0x1, PT ;  /* 0x000000010500780c */ /* 0x001fe20003f05270 */
[----:B-1----:R-:W-:-:S12]  /*81b0*/  VIADD R3, R0, 0xffffff80 ;  /* 0xffffff8000037836 */ /* 0x002fd80000000000 */
[----:B------:R-:W0:Y:S01]  /*81c0*/  @P0 LDC R0, c[0x0][0x44c] ;  /* 0x00011300ff000b82 */ /* 0x000e220000000800 */
[----:B------:R-:W-:-:S04]  /*81d0*/  SHF.R.S32.HI R4, RZ, 0x1f, R3 ;  /* 0x0000001fff047819 */ /* 0x000fc80000011403 */
[----:B------:R-:W-:-:S03]  /*81e0*/  LEA.HI R4, R4, R3, RZ, 0x2 ;  /* 0x0000000304047211 */ /* 0x000fc600078f10ff */
[----:B------:R-:W1:Y:S01]  /*81f0*/  @P0 LDC R7, c[0x0][0x450] ;  /* 0x00011400ff070b82 */ /* 0x000e620000000800 */
[----:B------:R-:W-:-:S05]  /*8200*/  LOP3.LUT R4, R4, 0xfffffffc, RZ, 0xc0, !PT ;  /* 0xfffffffc04047812 */ /* 0x000fca00078ec0ff */
[----:B------:R-:W-:-:S04]  /*8210*/  IMAD.IADD R4, R3, 0x1, -R4 ;  /* 0x0000000103047824 */ /* 0x000fc800078e0a04 */
[----:B------:R-:W-:-:S04]  /*8220*/  IMAD R3, R4, 0x20, R35 ;  /* 0x0000002004037824 */ /* 0x000fc800078e0223 */
        /* <DEDUP_REMOVED lines=9> */
[----:B----4-:R-:W-:Y:S01]  /*82c0*/  LEA R10, P0, R24, UR4, 0x1 ;  /* 0x00000004180a7c11 */ /* 0x010fe2000f8008ff */
        /* <DEDUP_REMOVED lines=13> */
.L_x_8189:
        /* <DEDUP_REMOVED lines=9> */
[----:B--2---:R-:W-:Y:S01]  /*8430*/  IMAD.MOV.U32 R4, RZ, RZ, R3 ;  /* 0x000000ffff047224 */ /* 0x004fe200078e0003 */
[----:B------:R-:W-:Y:S01]  /*8440*/  ISETP.GE.AND P2, PT, R188, UR4, PT ;  /* 0x00000004bc007c0c */ /* 0x000fe2000bf46270 */
[----:B-1----:R-:W-:Y:S01]  /*8450*/  IMAD.MOV.U32 R5, RZ, RZ, R0 ;  /* 0x000000ffff057224 */ /* 0x002fe200078e0000 */
[----:B------:R-:W-:Y:S02]  /*8460*/  ISETP.GE.AND P3, PT, R196, UR4, PT ;  /* 0x00000004c4007c0c */ /* 0x000fe4000bf66270 */
[----:B------:R-:W-:Y:S02]  /*8470*/  CS2R R26, SRZ ;  /* 0x00000000001a7805 */ /* 0x000fe4000001ff00 */
[----:B------:R-:W-:Y:S02]  /*8480*/  SHF.R.S32.HI R11, RZ, 0x1f, R196 ;  /* 0x0000001fff0b7819 */ /* 0x000fe400000114c4 */
[----:B---3--:R-:W-:-:S05]  /*8490*/  MOV R9, R7 ;  /* 0x0000000700097202 */ /* 0x008fca0000000f00 */
[----:B------:R-:W-:Y:S02]  /*84a0*/  @!P2 IMAD.WIDE R4, R188, 0x2, R4 ;  /* 0x00000002bc04a825 */ /* 0x000fe400078e0204 */
[C---:B------:R-:W-:Y:S02]  /*84b0*/  @!P3 SHF.L.U64.HI R11, R196.reuse, 0x1, R11 ;  /* 0x00000001c40bb819 */ /* 0x040fe4000001020b */
[----:B------:R-:W-:Y:S01]  /*84c0*/  @!P3 IMAD.SHL.U32 R6, R196, 0x2, RZ ;  /* 0x00000002c406b824 */ /* 0x000fe200078e00ff */
[----:B------:R1:W5:Y:S01]  /*84d0*/  @!P2 LD.E.64 R26, desc[UR40][R4.64] ;  /* 0x00000028041aa980 */ /* 0x000362000c101b00 */
[----:B------:R-:W-:Y:S02]  /*84e0*/  CS2R R28, SRZ ;  /* 0x00000000001c7805 */ /* 0x000fe4000001ff00 */
[----:B------:R-:W-:Y:S02]  /*84f0*/  CS2R R24, SRZ ;  /* 0x0000000000187805 */ /* 0x000fe4000001ff00 */
[----:B------:R-:W-:-:S02]  /*8500*/  CS2R R20, SRZ ;  /* 0x0000000000147805 */ /* 0x000fc4000001ff00 */
[-C--:B-1----:R-:W-:Y:S02]  /*8510*/  @!P3 IADD3 R4, P0, R3, R6.reuse, RZ ;  /* 0x000000060304b210 */ /* 0x082fe40007f1e0ff */
[----:B----4-:R-:W-:Y:S01]  /*8520*/  @!P3 IADD3 R6, P1, R8, R6, RZ ;  /* 0x000000060806b210 */ /* 0x010fe20007f3e0ff */
[----:B------:R-:W-:-:S04]  /*8530*/  @!P2 IMAD.WIDE R8, R188, 0x2, R8 ;  /* 0x00000002bc08a825 */ /* 0x000fc800078e0208 */
[--C-:B------:R-:W-:Y:S01]  /*8540*/  @!P3 IMAD.X R5, R0, 0x1, R11.reuse, P0 ;  /* 0x000000010005b824 */ /* 0x100fe200000e060b */
[----:B------:R1:W5:Y:S01]  /*8550*/  @!P2 LD.E.64 R28, desc[UR40][R8.64] ;  /* 0x00000028081ca980 */ /* 0x000362000c101b00 */
[----:B------:R-:W-:-:S03]  /*8560*/  @!P3 IMAD.X R7, R7, 0x1, R11, P1 ;  /* 0x000000010707b824 */ /* 0x000fc600008e060b */
[----:B------:R1:W5:Y:S04]  /*8570*/  @!P3 LD.E.64 R24, desc[UR40][R4.64] ;  /* 0x000000280418b980 */ /* 0x000368000c101b00 */
[----:B------:R1:W5:Y:S02]  /*8580*/  @!P3 LD.E.64 R20, desc[UR40][R6.64] ;  /* 0x000000280614b980 */ /* 0x000364000c101b00 */
.L_x_7958:
[----:B------:R-:W-:Y:S05]  /*8590*/  BSYNC B1 ;  /* 0x0000000000017941 */ /* 0x000fea0003800000 */
.L_x_7957:
[----:B-1---5:R-:W-:Y:S01]  /*85a0*/  IMAD.MOV.U32 R0, RZ, RZ, R24 ;  /* 0x000000ffff007224 */ /* 0x022fe200078e0018 */
[----:B------:R-:W-:Y:S01]  /*85b0*/  UMOV UR4, 0xffffffff ;  /* 0xffffffff00047882 */ /* 0x000fe20000000000 */
[----:B--2---:R-:W-:Y:S01]  /*85c0*/  IMAD.MOV.U32 R3, RZ, RZ, R25 ;  /* 0x000000ffff037224 */ /* 0x004fe200078e0019 */
[----:B----4-:R-:W-:Y:S01]  /*85d0*/  CS2R R8, SRZ ;  /* 0x0000000000087805 */ /* 0x010fe2000001ff00 */
        /* <DEDUP_REMOVED lines=14> */
[----:B------:R1:W4:Y:S04]  /*86c0*/  SHFL.IDX PT, R3, R10, 0x1, 0x1c1f ;  /* 0x003c1f000a037f89 */ /* 0x00032800000e0000 */
[----:B---3--:R1:W3:Y:S04]  /*86d0*/  SHFL.IDX PT, R7, R152, 0x1, 0x1c1f ;  /* 0x003c1f0098077f89 */ /* 0x0082e800000e0000 */
[----:B0-----:R-:W0:Y:S02]  /*86e0*/  SHFL.IDX PT, R30, R30, 0x1, 0x1c1f ;  /* 0x003c1f001e1e7f89 */ /* 0x001e2400000e0000 */
.L_x_8195:
[----:B------:R-:W5:Y:S01]  /*86f0*/  LDL R5, [R1+0x50] ;  /* 0x0000500001057983 */ /* 0x000f620000100800 */
[----:B------:R-:W-:Y:S01]  /*8700*/  VIADD R35, R35, 0x20 ;  /* 0x0000002023237836 */ /* 0x000fe20000000000 */
[----:B------:R-:W-:Y:S01]  /*8710*/  BSSY B1, `(.L_x_7960) ;  /* 0x0000023000017945 */ /* 0x000fe20003800000 */
[----:B------:R-:W-:Y:S01]  /*8720*/  IMAD.SHL.U32 R33, R193, 0x40, RZ ;  /* 0x00000040c1217824 */ /* 0x000fe200078e00ff */
[----:B------:R-:W-:Y:S02]  /*8730*/  CS2R R12, SRZ ;  /* 0x00000000000c7805 */ /* 0x000fe4000001ff00 */
[----:B-1----:R-:W-:Y:S02]  /*8740*/  CS2R R10, SRZ ;  /* 0x00000000000a7805 */ /* 0x002fe4000001ff00 */
        /* <DEDUP_REMOVED lines=8> */
[----:B----4-:R-:W-:Y:S01]  /*87d0*/  IMAD.MOV.U32 R4, RZ, RZ, R3 ;  /* 0x000000ffff047224 */ /* 0x010fe200078e0003 */
[----:B------:R-:W-:Y:S01]  /*87e0*/  ISETP.GE.AND P2, PT, R188, UR4, PT ;  /* 0x00000004bc007c0c */ /* 0x000fe2000bf46270 */
[----:B--2---:R-:W-:Y:S01]  /*87f0*/  IMAD.MOV.U32 R5, RZ, RZ, R0 ;  /* 0x000000ffff057224 */ /* 0x004fe200078e0000 */
[----:B------:R-:W-:Y:S02]  /*8800*/  ISETP.GE.AND P3, PT, R196, UR4, PT ;  /* 0x00000004c4007c0c */ /* 0x000fe4000bf66270 */
[----:B------:R-:W-:Y:S02]  /*8810*/  CS2R R12, SRZ ;  /* 0x00000000000c7805 */ /* 0x000fe4000001ff00 */
[----:B------:R-:W-:Y:S01]  /*8820*/  SHF.R.S32.HI R9, RZ, 0x1f, R196 ;  /* 0x0000001fff097819 */ /* 0x000fe200000114c4 */
[----:B0-----:R-:W-:-:S06]  /*8830*/  IMAD.MOV.U32 R8, RZ, RZ, R30 ;  /* 0x000000ffff087224 */ /* 0x001fcc00078e001e */
[----:B------:R-:W-:Y:S02]  /*8840*/  @!P2 IMAD.WIDE R4, R188, 0x2, R4 ;  /* 0x00000002bc04a825 */ /* 0x000fe400078e0204 */
[C---:B------:R-:W-:Y:S02]  /*8850*/  @!P3 SHF.L.U64.HI R10, R196.reuse, 0x1, R9 ;  /* 0x00000001c40ab819 */ /* 0x040fe40000010209 */
[----:B------:R-:W-:Y:S01]  /*8860*/  @!P3 IMAD.SHL.U32 R6, R196, 0x2, RZ ;  /* 0x00000002c406b824 */ /* 0x000fe200078e00ff */
[----:B------:R0:W5:Y:S01]  /*8870*/  @!P2 LD.E.64 R12, desc[UR40][R4.64] ;  /* 0x00000028040ca980 */ /* 0x000162000c101b00 */
[----:B---3--:R-:W-:Y:S01]  /*8880*/  IMAD.MOV.U32 R9, RZ, RZ, R7 ;  /* 0x000000ffff097224 */ /* 0x008fe200078e0007 */
        /* <DEDUP_REMOVED lines=11> */
.L_x_7961:
[----:B------:R-:W-:Y:S05]  /*8940*/  BSYNC B1 ;  /* 0x0000000000017941 */ /* 0x000fea0003800000 */
.L_x_7960:
[----:B------:R-:W3:Y:S01]  /*8950*/  SYNCS.PHASECHK.TRANS64.TRYWAIT P0, [R2+URZ+0x28c00], R35 ;  /* 0x028c0023020075a7 */ /* 0x000ee2000800017f */
[----:B------:R-:W-:Y:S01]  /*8960*/  LOP3.LUT R33, R33, 0x1c0, RZ, 0xc0, !PT ;  /* 0x000001c021217812 */ /* 0x000fe200078ec0ff */
[----:B-1---5:R-:W-:Y:S01]  /*8970*/  IMAD.MOV.U32 R4, RZ, RZ, R8 ;  /* 0x000000ffff047224 */ /* 0x022fe200078e0008 */
[----:B------:R-:W-:Y:S01]  /*8980*/  MOV R5, R13 ;  /* 0x0000000d00057202 */ /* 0x000fe20000000f00 */
[----:B------:R-:W-:Y:S01]  /*8990*/  IMAD.MOV.U32 R6, RZ, RZ, R10 ;  /* 0x000000ffff067224 */ /* 0x000fe200078e000a */
[----:B--2---:R-:W-:Y:S01]  /*89a0*/  LOP3.LUT R0, R33, 0x18, R18, 0xf8, !PT ;  /* 0x0000001821007812 */ /* 0x004fe200078ef812 */
[----:B------:R-:W-:Y:S01]  /*89b0*/  BSSY B1, `(.L_x_7962) ;  /* 0x0000016000017945 */ /* 0x000fe20003800000 */
[----:B------:R-:W-:Y:S02]  /*89c0*/  SHF.R.U32.HI R33, RZ, 0x3, R33 ;  /* 0x00000003ff217819 */ /* 0x000fe40000011621 */
[----:B0-----:R-:W-:Y:S02]  /*89d0*/  VIADDMNMX R30, R32, -R199, 0x40, PT ;  /* 0x00000040201e7446 */ /* 0x001fe400038009c7 */
[----:B----4-:R-:W-:Y:S01]  /*89e0*/  LOP3.LUT R3, R0, R33, RZ, 0x3c, !PT ;  /* 0x0000002100037212 */ /* 0x010fe200078e3cff */
[----:B------:R-:W-:Y:S01]  /*89f0*/  IMAD.MOV.U32 R0, RZ, RZ, R9 ;  /* 0x000000ffff007224 */ /* 0x000fe200078e0009 */
[----:B------:R-:W-:Y:S01]  /*8a00*/  PRMT R33, R33, 0x5410, R4 ;  /* 0x0000541021217816 */ /* 0x000fe20000000004 */
[----:B------:R-:W-:Y:S01]  /*8a10*/  IMAD.MOV.U32 R4, RZ, RZ, R12 ;  /* 0x000000ffff047224 */ /* 0x000fe200078e000c */
[----:B------:R-:W-:Y:S01]  /*8a20*/  LOP3.LUT P2, RZ, R193, 0x4, RZ, 0xc0, !PT ;  /* 0x00000004c1ff7812 */ /* 0x000fe2000784c0ff */
[----:B------:R-:W-:Y:S01]  /*8a30*/  IMAD R3, R206, 0x200, R3 ;  /* 0x00000200ce037824 */ /* 0x000fe200078e0203 */
[----:B------:R-:W-:Y:S01]  /*8a40*/  PRMT R31, R0, 0x7610, R31 ;  /* 0x00007610001f7816 */ /* 0x000fe2000000001f */
[----:B------:R-:W-:Y:S01]  /*8a50*/  IMAD.MOV.U32 R0, RZ, RZ, R11 ;  /* 0x000000ffff007224 */ /* 0x000fe200078e000b */
[----:B------:R-:W-:Y:S01]  /*8a60*/  PRMT R45, R4, 0x5410, R5 ;  /* 0x00005410042d7816 */ /* 0x000fe20000000005 */
[----:B------:R-:W-:Y:S01]  /*8a70*/  IMAD.MOV.U32 R4, RZ, RZ, R14 ;  /* 0x000000ffff047224 */ /* 0x000fe200078e000e */
[----:B------:R-:W-:Y:S01]  /*8a80*/  PRMT R33, R6, 0x7610, R33 ;  /* 0x0000761006217816 */ /* 0x000fe20000000021 */
[----:B------:R-:W-:Y:S01]  /*8a90*/  IMAD R3, R3, 0x2, R2 ;  /* 0x0000000203037824 */ /* 0x000fe200078e0202 */
[----:B------:R-:W-:Y:S01]  /*8aa0*/  PRMT R31, R31, 0x5410, R0 ;  /* 0x000054101f1f7816 */ /* 0x000fe20000000000 */
[----:B------:R-:W-:Y:S01]  /*8ab0*/  IMAD.MOV.U32 R5, RZ, RZ, R15 ;  /* 0x000000ffff057224 */ /* 0x000fe200078e000f */
[----:B------:R-:W-:Y:S01]  /*8ac0*/  PRMT R46, R4, 0x7610, R46 ;  /* 0x00007610042e7816 */ /* 0x000fe2000000002e */
[----:B------:R-:W-:Y:S01]  /*8ad0*/  VIADD R4, R3, 0x20400 ;  /* 0x0002040003047836 */ /* 0x000fe20000000000 */
[----:B------:R-:W-:Y:S01]  /*8ae0*/  ISETP.GE.AND P1, PT, R191, R30, PT ;  /* 0x0000001ebf00720c */ /* 0x000fe20003f26270 */
[----:B------:R-:W-:Y:S01]  /*8af0*/  VIADD R0, R3, 0x20440 ;  /* 0x0002044003007836 */ /* 0x000fe20000000000 */
[----:B---3--:R-:W-:Y:S11]  /*8b00*/  @!P0 BRA `(.L_x_7963) ;  /* 0x0000015800748947 */ /* 0x008ff60003800000 */
.L_x_8196:
[----:B------:R-:W-:Y:S05]  /*8b10*/  BSYNC B1 ;  /* 0x0000000000017941 */ /* 0x000fea0003800000 */
.L_x_7962:
        /* <DEDUP_REMOVED lines=11> */
[--C-:B0-----:R-:W-:Y:S01]  /*8bd0*/  HADD2.F32 R35, -RZ, R37.reuse.H1_H1 ;  /* 0x30000025ff237230 */ /* 0x101fe20000004100 */
[----:B------:R-:W-:Y:S01]  /*8be0*/  SHF.R.U32.HI R34, RZ, 0x10, R27 ;  /* 0x00000010ff227819 */ /* 0x000fe2000001161b */
        /* <DEDUP_REMOVED lines=13> */
[----:B------:R-:W-:Y:S01]  /*8cc0*/  FFMA.FTZ R39, R28, R34, -R37 ;  /* 0x000000221c277223 */ /* 0x000fe20000010825 */
[----:B------:R-:W-:-:S02]  /*8cd0*/  HADD2.F32 R27, -RZ, R6.H1_H1 ;  /* 0x30000006ff1b7230 */ /* 0x000fc40000004100 */
[-C--:B------:R-:W-:Y:S01]  /*8ce0*/  FMUL.FTZ R34, R4, R32.reuse ;  /* 0x0000002004227220 */ /* 0x080fe20000410000 */
[C---:B------:R-:W-:Y:S01]  /*8cf0*/  FFMA.FTZ R38, R7.reuse, R32, -R38 ;  /* 0x0000002007267223 */ /* 0x040fe20000010826 */
[--C-:B------:R-:W-:Y:S02]  /*8d00*/  HADD2.F32 R6, -RZ, R5.reuse.H0_H0 ;  /* 0x20000005ff067230 */ /* 0x100fe40000004100 */
[----:B------:R-:W-:Y:S01]  /*8d10*/  FFMA.FTZ R36, R28, R36, R29 ;  /* 0x000000241c247223 */ /* 0x000fe2000001001d */
        /* <DEDUP_REMOVED lines=19> */
.L_x_7967:
[----:B------:R-:W-:Y:S05]  /*8e50*/  BSYNC B2 ;  /* 0x0000000000027941 */ /* 0x000fea0003800000 */
.L_x_7966:
        /* <DEDUP_REMOVED lines=15> */
[-C--:B0-----:R-:W-:Y:S01]  /*8f50*/  FMUL.FTZ R35, R25, R29.reuse ;  /* 0x0000001d19237220 */ /* 0x081fe20000410000 */
        /* <DEDUP_REMOVED lines=27> */
.L_x_7965:
[----:B------:R-:W-:Y:S05]  /*9110*/  BSYNC B1 ;  /* 0x0000000000017941 */ /* 0x000fea0003800000 */
.L_x_7964:
        /* <DEDUP_REMOVED lines=50> */
.L_x_7970:
[----:B------:R-:W-:Y:S05]  /*9440*/  BSYNC B1 ;  /* 0x0000000000017941 */ /* 0x000fea0003800000 */
.L_x_7969:
[----:B------:R-:W-:Y:S05]  /*9450*/  @P1 BRA `(.L_x_7968) ;  /* 0x0000001400b81947 */ /* 0x000fea0003800000 */
[----:B-1----:R-:W1:Y:S01]  /*9460*/  LDS.128 R4, [R0+0x1000] ;  /* 0x0010000000047984 */ /* 0x002e620000000c00 */
[----:B------:R-:W-:Y:S02]  /*9470*/  SHF.R.U32.HI R13, RZ, 0x10, R11 ;  /* 0x00000010ff0d7819 */ /* 0x000fe4000001160b */
[----:B------:R-:W-:Y:S02]  /*9480*/  SHF.R.U32.HI R12, RZ, 0x10, R9 ;  /* 0x00000010ff0c7819 */ /* 0x000fe40000011609 */
[----:B------:R-:W-:Y:S01]  /*9490*/  SHF.R.U64 R21, R10, 0x10, R11 ;  /* 0x000000100a157819 */ /* 0x000fe2000000120b */
[----:B------:R-:W-:Y:S01]  /*94a0*/  HADD2.F32 R13, -RZ, R13.H0_H0 ;  /* 0x2000000dff0d7230 */ /* 0x000fe20000004100 */
[----:B------:R-:W-:Y:S01]  /*94b0*/  SHF.R.U64 R24, R8, 0x10, R9 ;  /* 0x0000001008187819 */ /* 0x000fe20000001209 */
[----:B------:R-:W-:Y:S02]  /*94c0*/  HADD2.F32 R11, -RZ, R33.H1_H1 ;  /* 0x30000021ff0b7230 */ /* 0x000fe40000004100 */
[----:B------:R-:W-:-:S02]  /*94d0*/  HADD2.F32 R12, -RZ, R12.H0_H0 ;  /* 0x2000000cff0c7230 */ /* 0x000fc40000004100 */
[----:B------:R-:W-:Y:S02]  /*94e0*/  HADD2.F32 R33, -RZ, R33.H0_H0 ;  /* 0x20000021ff217230 */ /* 0x000fe40000004100 */
        /* <DEDUP_REMOVED lines=25> */
[-C--:B------:R-:W-:Y:S01]  /*9680*/  FMUL.FTZ R8, R5, R4.reuse ;  /* 0x0000000405087220 */ /* 0x080fe20000410000 */
        /* <DEDUP_REMOVED lines=8> */
.L_x_7955:
        /* <DEDUP_REMOVED lines=39> */
[----:B------:R-:W5:Y:S01]  /*9980*/  SHFL.IDX PT, R5, R25, RZ, 0x1c1f ;  /* 0x001c1fff19057589 */ /* 0x000f6200000e0000 */
[----:B0-----:R-:W-:-:S04]  /*9990*/  ISETP.GE.AND P0, PT, R18, R37, PT ;  /* 0x000000251200720c */ /* 0x001fc80003f06270 */
[----:B------:R-:W-:-:S13]  /*99a0*/  ISETP.GE.OR P1, PT, R35, R0, P0 ;  /* 0x000000002300720c */ /* 0x000fda0000726670 */
[C---:B------:R-:W-:Y:S01]  /*99b0*/  @!P1 IMAD.SHL.U32 R7, R18.reuse, 0x2, RZ ;  /* 0x0000000212079824 */ /* 0x040fe200078e00ff */
[----:B------:R-:W-:-:S04]  /*99c0*/  @!P1 SHF.L.U64.HI R6, R18, 0x1, R19 ;  /* 0x0000000112069819 */ /* 0x000fc80000010213 */
[----:B-1----:R-:W-:-:S05]  /*99d0*/  @!P1 IADD3 R8, P2, R4, R7, RZ ;  /* 0x0000000704089210 */ /* 0x002fca0007f5e0ff */
[----:B--2---:R-:W-:-:S06]  /*99e0*/  @!P1 IMAD.X R9, R3, 0x1, R6, P2 ;  /* 0x0000000103099824 */ /* 0x004fcc00010e0606 */
[----:B----4-:R-:W2:Y:S01]  /*99f0*/  @!P1 LD.E.128 R8, desc[UR40][R8.64] ;  /* 0x0000002808089980 */ /* 0x010ea2000c101d00 */
[----:B---3--:R-:W-:-:S05]  /*9a00*/  @!P1 IADD3 R4, P2, R14, R7, RZ ;  /* 0x000000070e049210 */ /* 0x008fca0007f5e0ff */
[----:B-----5:R-:W-:-:S06]  /*9a10*/  @!P1 IMAD.X R5, R5, 0x1, R6, P2 ;  /* 0x0000000105059824 */ /* 0x020fcc00010e0606 */
        /* <DEDUP_REMOVED lines=11> */
[----:B------:R-:W-:Y:S01]  /*9ad0*/  @!P1 IMAD.MOV.U32 R28, RZ, RZ, R10 ;  /* 0x000000ffff1c9224 */ /* 0x000fe200078e000a */
[----:B------:R-:W-:Y:S01]  /*9ae0*/  MOV R12, R21 ;  /* 0x00000015000c7202 */ /* 0x000fe20000000f00 */
[----:B------:R-:W-:Y:S01]  /*9af0*/  @!P1 IMAD.MOV.U32 R29, RZ, RZ, R11 ;  /* 0x000000ffff1d9224 */ /* 0x000fe200078e000b */
[----:B------:R-:W-:Y:S01]  /*9b00*/  PRMT R55, R3, 0x7610, R55 ;  /* 0x0000761003377816 */ /* 0x000fe20000000037 */
[----:B------:R-:W-:Y:S01]  /*9b10*/  IMAD.MOV.U32 R8, RZ, RZ, R28 ;  /* 0x000000ffff087224 */ /* 0x000fe200078e001c */
[----:B------:R2:W0:Y:S01]  /*9b20*/  SHFL.IDX PT, R3, R27, 0x1, 0x1c1f ;  /* 0x003c1f001b037f89 */ /* 0x00042200000e0000 */
[----:B---3--:R-:W-:Y:S01]  /*9b30*/  @!P1 IMAD.MOV.U32 R30, RZ, RZ, R4 ;  /* 0x000000ffff1e9224 */ /* 0x008fe200078e0004 */
[----:B------:R-:W-:Y:S01]  /*9b40*/  PRMT R47, R12, 0x7610, R47 ;  /* 0x000076100c2f7816 */ /* 0x000fe2000000002f */
[----:B------:R-:W-:-:S02]  /*9b50*/  @!P1 IMAD.MOV.U32 R31, RZ, RZ, R5 ;  /* 0x000000ffff1f9224 */ /* 0x000fc400078e0005 */
[----:B------:R-:W-:Y:S02]  /*9b60*/  @!P1 IMAD.MOV.U32 R32, RZ, RZ, R6 ;  /* 0x000000ffff209224 */ /* 0x000fe400078e0006 */
[----:B------:R-:W-:Y:S02]  /*9b70*/  @!P1 IMAD.MOV.U32 R33, RZ, RZ, R7 ;  /* 0x000000ffff219224 */ /* 0x000fe400078e0007 */
[----:B------:R-:W-:Y:S02]  /*9b80*/  IMAD.MOV.U32 R4, RZ, RZ, R30 ;  /* 0x000000ffff047224 */ /* 0x000fe400078e001e */
[----:B------:R-:W-:Y:S02]  /*9b90*/  IMAD.MOV.U32 R5, RZ, RZ, R31 ;  /* 0x000000ffff057224 */ /* 0x000fe400078e001f */
[----:B------:R-:W-:Y:S02]  /*9ba0*/  IMAD.MOV.U32 R6, RZ, RZ, R32 ;  /* 0x000000ffff067224 */ /* 0x000fe400078e0020 */
[----:B------:R-:W-:Y:S01]  /*9bb0*/  IMAD.MOV.U32 R9, RZ, RZ, R29 ;  /* 0x000000ffff097224 */ /* 0x000fe200078e001d */
[----:B------:R-:W-:Y:S01]  /*9bc0*/  PRMT R48, R5, 0x7610, R48 ;  /* 0x0000761005307816 */ /* 0x000fe20000000030 */
[----:B------:R-:W-:Y:S01]  /*9bd0*/  IMAD.MOV.U32 R7, RZ, RZ, R33 ;  /* 0x000000ffff077224 */ /* 0x000fe200078e0021 */
[----:B------:R-:W-:-:S02]  /*9be0*/  PRMT R54, R4, 0x5410, R6 ;  /* 0x0000541004367816 */ /* 0x000fc40000000006 */
[----:B------:R-:W-:Y:S02]  /*9bf0*/  CS2R R4, SRZ ;  /* 0x0000000000047805 */ /* 0x000fe4000001ff00 */
[----:B------:R-:W-:Y:S02]  /*9c00*/  PRMT R36, R8, 0x5410, R9 ;  /* 0x0000541008247816 */ /* 0x000fe40000000009 */
[----:B012-4-:R-:W-:-:S07]  /*9c10*/  PRMT R53, R7, 0x7610, R53 ;  /* 0x0000761007357816 */ /* 0x017fce0000000035 */
.L_x_8206:
        /* <DEDUP_REMOVED lines=24> */
.L_x_7973:
[----:B------:R-:W-:Y:S05]  /*9da0*/  BSYNC B1 ;  /* 0x0000000000017941 */ /* 0x000fea0003800000 */
.L_x_7972:
[----:B------:R-:W0:Y:S01]  /*9db0*/  SYNCS.PHASECHK.TRANS64.TRYWAIT P1, [R2+URZ+0x28c00], R13 ;  /* 0x028c000d020075a7 */ /* 0x000e22000802017f */
[----:B------:R-:W-:Y:S01]  /*9dc0*/  VIADDMNMX R3, R0, -R199, 0x40, PT ;  /* 0x0000004000037446 */ /* 0x000fe200038009c7 */
[C---:B------:R-:W-:Y:S01]  /*9dd0*/  VIADD R0, R191.reuse, 0x20 ;  /* 0x00000020bf007836 */ /* 0x040fe20000000000 */
[----:B-----5:R-:W-:Y:S01]  /*9de0*/  MOV R15, R9 ;  /* 0x00000009000f7202 */ /* 0x020fe20000000f00 */
[----:B------:R-:W-:Y:S01]  /*9df0*/  IMAD.MOV.U32 R12, RZ, RZ, R4 ;  /* 0x000000ffff0c7224 */ /* 0x000fe200078e0004 */
[-C--:B------:R-:W-:Y:S01]  /*9e00*/  ISETP.GE.OR P2, PT, R191, R3.reuse, P0 ;  /* 0x00000003bf00720c */ /* 0x080fe20000746670 */
[----:B------:R-:W-:Y:S01]  /*9e10*/  IMAD.MOV.U32 R14, RZ, RZ, R5 ;  /* 0x000000ffff0e7224 */ /* 0x000fe200078e0005 */
[----:B------:R-:W-:Y:S01]  /*9e20*/  ISETP.GE.OR P0, PT, R0, R3, P0 ;  /* 0x000000030000720c */ /* 0x000fe20000706670 */
[----:B------:R-:W-:Y:S01]  /*9e30*/  IMAD.MOV.U32 R3, RZ, RZ, R6 ;  /* 0x000000ffff037224 */ /* 0x000fe200078e0006 */
[----:B------:R-:W-:Y:S01]  /*9e40*/  PRMT R41, R41, 0x5410, R12 ;  /* 0x0000541029297816 */ /* 0x000fe2000000000c */
[----:B------:R-:W-:Y:S01]  /*9e50*/  IMAD.MOV.U32 R12, RZ, RZ, R7 ;  /* 0x000000ffff0c7224 */ /* 0x000fe200078e0007 */
[----:B------:R-:W-:Y:S01]  /*9e60*/  PRMT R55, R55, 0x5410, R14 ;  /* 0x0000541037377816 */ /* 0x000fe2000000000e */
[----:B------:R-:W-:Y:S01]  /*9e70*/  IMAD.MOV.U32 R14, RZ, RZ, R8 ;  /* 0x000000ffff0e7224 */ /* 0x000fe200078e0008 */
[----:B------:R-:W-:Y:S01]  /*9e80*/  BSSY B1, `(.L_x_7974) ;  /* 0x0000006000017945 */ /* 0x000fe20003800000 */
[----:B------:R-:W-:Y:S01]  /*9e90*/  PRMT R57, R15, 0x7610, R57 ;  /* 0x000076100f397816 */ /* 0x000fe20000000039 */
[----:B------:R-:W-:Y:S01]  /*9ea0*/  IMAD.IADD R35, R18, 0x1, R37 ;  /* 0x0000000112237824 */ /* 0x000fe200078e0225 */
[----:B------:R-:W-:-:S02]  /*9eb0*/  PRMT R39, R12, 0x5410, R3 ;  /* 0x000054100c277816 */ /* 0x000fc40000000003 */
[----:B------:R-:W-:Y:S01]  /*9ec0*/  PRMT R41, R14, 0x7610, R41 ;  /* 0x000076100e297816 */ /* 0x000fe20000000029 */
[----:B0-----:R-:W-:Y:S06]  /*9ed0*/  @!P1 BRA `(.L_x_7975) ;  /* 0x0000014800f49947 */ /* 0x001fec0003800000 */
.L_x_8207:
[----:B------:R-:W-:Y:S05]  /*9ee0*/  BSYNC B1 ;  /* 0x0000000000017941 */ /* 0x000fea0003800000 */
.L_x_7974:
        /* <DEDUP_REMOVED lines=11> */
[----:B------:R-:W-:Y:S01]  /*9fa0*/  SHF.R.U64 R20, R20, 0x10, R21 ;  /* 0x0000001014147819 */ /* 0x000fe20000001215 */
[----:B------:R-:W-:Y:S01]  /*9fb0*/  HADD2.F32 R49, -RZ, R49.H0_H0 ;  /* 0x20000031ff317230 */ /* 0x000fe20000004100 */
[----:B------:R-:W-:Y:S02]  /*9fc0*/  LOP3.LUT R12, R25, 0x38, R18, 0xf8, !PT ;  /* 0x00000038190c7812 */ /* 0x000fe400078ef812 */
[----:B------:R-:W-:-:S02]  /*9fd0*/  SHF.R.U32.HI R14, RZ, 0x3, R25 ;  /* 0x00000003ff0e7819 */ /* 0x000fc40000011619 */
[----:B------:R-:W-:Y:S02]  /*9fe0*/  SHF.R.U32.HI R50, RZ, 0x10, R21 ;  /* 0x00000010ff327819 */ /* 0x000fe40000011615 */
[----:B0-----:R-:W-:Y:S02]  /*9ff0*/  LOP3.LUT R13, R12, R14, RZ, 0x3c, !PT ;  /* 0x0000000e0c0d7212 */ /* 0x001fe400078e3cff */
[----:B------:R-:W-:Y:S02]  /*a000*/  LOP3.LUT R25, R14, R35, R25, 0x1e, !PT ;  /* 0x000000230e197212 */ /* 0x000fe400078e1e19 */
[----:B------:R-:W-:Y:S01]  /*a010*/  SHF.R.U64 R21, R28, 0x10, R29 ;  /* 0x000000101c157819 */ /* 0x000fe2000000121d */
[----:B------:R-:W-:Y:S01]  /*a020*/  IMAD R13, R206, 0x200, R13 ;  /* 0x00000200ce0d7824 */ /* 0x000fe200078e020d */
[----:B------:R-:W-:Y:S01]  /*a030*/  SHF.R.U64 R28, R32, 0x10, R33 ;  /* 0x00000010201c7819 */ /* 0x000fe20000001221 */
[----:B------:R-:W-:Y:S01]  /*a040*/  IMAD R25, R206, 0x200, R25 ;  /* 0x00000200ce197824 */ /* 0x000fe200078e0219 */
[----:B------:R-:W-:Y:S01]  /*a050*/  SHF.R.U32.HI R52, RZ, 0x10, R33 ;  /* 0x00000010ff347819 */ /* 0x000fe20000011621 */
[--C-:B------:R-:W-:Y:S01]  /*a060*/  IMAD R37, R13, 0x2, R2.reuse ;  /* 0x000000020d257824 */ /* 0x100fe200078e0202 */
[----:B------:R-:W-:Y:S01]  /*a070*/  SHF.R.U32.HI R43, RZ, 0x10, R29 ;  /* 0x00000010ff2b7819 */ /* 0x000fe2000001161d */
[----:B------:R-:W-:-:S02]  /*a080*/  IMAD R38, R25, 0x2, R2 ;  /* 0x0000000219267824 */ /* 0x000fc400078e0202 */
[----:B------:R-:W-:Y:S01]  /*a090*/  HADD2.F32 R21, -RZ, R21.H0_H0 ;  /* 0x20000015ff157230 */ /* 0x000fe20000004100 */
[----:B------:R-:W0:Y:S01]  /*a0a0*/  LDS.128 R12, [R37+0x20400] ;  /* 0x02040000250c7984 */ /* 0x000e220000000c00 */
[----:B------:R-:W-:-:S03]  /*a0b0*/  HADD2.F32 R43, -RZ, R43.H0_H0 ;  /* 0x2000002bff2b7230 */ /* 0x000fc60000004100 */
[----:B------:R-:W1:Y:S01]  /*a0c0*/  LDS.128 R24, [R38+0x20400] ;  /* 0x0204000026187984 */ /* 0x000e620000000c00 */
[--C-:B0-----:R-:W-:Y:S02]  /*a0d0*/  HADD2.F32 R44, -RZ, R15.reuse.H0_H0 ;  /* 0x2000000fff2c7230 */ /* 0x101fe40000004100 */
[----:B------:R-:W-:Y:S02]  /*a0e0*/  HADD2.F32 R31, -RZ, R15.H1_H1 ;  /* 0x3000000fff1f7230 */ /* 0x000fe40000004100 */
[----:B-1----:R-:W-:Y:S02]  /*a0f0*/  HADD2.F32 R15, -RZ, R25.H0_H0 ;  /* 0x20000019ff0f7230 */ /* 0x002fe40000004100 */
[----:B------:R-:W-:Y:S02]  /*a100*/  HADD2.F32 R32, -RZ, R13.H0_H0 ;  /* 0x2000000dff207230 */ /* 0x000fe40000004100 */
[----:B------:R-:W-:Y:S02]  /*a110*/  HADD2.F32 R42, -RZ, R25.H1_H1 ;  /* 0x30000019ff2a7230 */ /* 0x000fe40000004100 */
[C---:B------:R-:W-:Y:S01]  /*a120*/  FMUL.FTZ R25, R15.reuse, R48 ;  /* 0x000000300f197220 */ /* 0x040fe20000410000 */
[----:B------:R-:W-:Y:S01]  /*a130*/  FMUL.FTZ R51, R15, R47 ;  /* 0x0000002f0f337220 */ /* 0x000fe20000410000 */
[----:B------:R-:W-:-:S02]  /*a140*/  HADD2.F32 R40, -RZ, R13.H1_H1 ;  /* 0x3000000dff287230 */ /* 0x000fc40000004100 */
[C---:B------:R-:W-:Y:S01]  /*a150*/  FFMA.FTZ R15, R32.reuse, R47, -R25 ;  /* 0x0000002f200f7223 */ /* 0x040fe20000010819 */
[----:B------:R-:W-:Y:S02]  /*a160*/  HADD2.F32 R47, -RZ, R50.H0_H0 ;  /* 0x20000032ff2f7230 */ /* 0x000fe40000004100 */
[----:B------:R-:W-:Y:S01]  /*a170*/  FFMA.FTZ R25, R32, R48, R51 ;  /* 0x0000003020197223 */ /* 0x000fe20000010033 */
[----:B------:R-:W-:Y:S02]  /*a180*/  HADD2.F32 R50, -RZ, R53.H0_H0 ;  /* 0x20000035ff327230 */ /* 0x000fe40000004100 */
[C---:B------:R-:W-:Y:S01]  /*a190*/  FMUL.FTZ R53, R42.reuse, R49 ;  /* 0x000000312a357220 */ /* 0x040fe20000410000 */
[----:B------:R-:W-:Y:S02]  /*a1a0*/  HADD2.F32 R45, -RZ, R27.H0_H0 ;  /* 0x2000001bff2d7230 */ /* 0x000fe40000004100 */
[----:B------:R-:W-:Y:S01]  /*a1b0*/  FMUL.FTZ R51, R42, R47 ;  /* 0x0000002f2a337220 */ /* 0x000fe20000410000 */
[----:B------:R-:W-:-:S02]  /*a1c0*/  HADD2.F32 R48, -RZ, R36.H1_H1 ;  /* 0x30000024ff307230 */ /* 0x000fc40000004100 */
[C---:B------:R-:W-:Y:S01]  /*a1d0*/  FFMA.FTZ R32, R40.reuse, R47, -R53 ;  /* 0x0000002f28207223 */ /* 0x040fe20000010835 */
[----:B------:R-:W-:Y:S02]  /*a1e0*/  HADD2.F32 R46, -RZ, R27.H1_H1 ;  /* 0x3000001bff2e7230 */ /* 0x000fe40000004100 */
[C---:B------:R-:W-:Y:S01]  /*a1f0*/  FMUL.FTZ R53, R45.reuse, R50 ;  /* 0x000000322d357220 */ /* 0x040fe20000410000 */
[----:B------:R-:W-:Y:S02]  /*a200*/  HADD2.F32 R47, -RZ, R52.H0_H0 ;  /* 0x20000034ff2f7230 */ /* 0x000fe40000004100 */
[-C--:B------:R-:W-:Y:S01]  /*a210*/  FMUL.FTZ R45, R45, R48.reuse ;  /* 0x000000302d2d7220 */ /* 0x080fe20000410000 */
[----:B------:R-:W-:Y:S01]  /*a220*/  FFMA.FTZ R40, R40, R49, R51 ;  /* 0x0000003128287223 */ /* 0x000fe20000010033 */
        /* <DEDUP_REMOVED lines=8> */
[----:B------:R-:W-:Y:S02]  /*a2b0*/  HADD2.F32 R29, -RZ, R12.H0_H0 ;  /* 0x2000000cff1d7230 */ /* 0x000fe40000004100 */
[C---:B------:R-:W-:Y:S01]  /*a2c0*/  FMUL.FTZ R50, R33.reuse, R48 ;  /* 0x0000003021327220 */ /* 0x040fe20000410000 */
[----:B------:R-:W-:Y:S02]  /*a2d0*/  HADD2.F32 R27, -RZ, R26.H0_H0 ;  /* 0x2000001aff1b7230 */ /* 0x000fe40000004100 */
[----:B------:R-:W-:Y:S01]  /*a2e0*/  FMUL.FTZ R33, R33, R44 ;  /* 0x0000002c21217220 */ /* 0x000fe20000410000 */
[----:B------:R-:W-:-:S02]  /*a2f0*/  HADD2.F32 R46, -RZ, R54.H1_H1 ;  /* 0x30000036ff2e7230 */ /* 0x000fc40000004100 */
[----:B------:R-:W-:Y:S01]  /*a300*/  FFMA.FTZ R54, R31, R47, R52 ;  /* 0x0000002f1f367223 */ /* 0x000fe20000010034 */
[----:B------:R-:W-:Y:S02]  /*a310*/  HADD2.F32 R36, -RZ, R36.H0_H0 ;  /* 0x20000024ff247230 */ /* 0x000fe40000004100 */
[C---:B------:R-:W-:Y:S01]  /*a320*/  FFMA.FTZ R50, R29.reuse, R44, -R50 ;  /* 0x0000002c1d327223 */ /* 0x040fe20000010832 */
[----:B------:R-:W-:Y:S02]  /*a330*/  HADD2.F32 R13, -RZ, R14.H0_H0 ;  /* 0x2000000eff0d7230 */ /* 0x000fe40000004100 */
[----:B------:R-:W-:Y:S01]  /*a340*/  FFMA.FTZ R33, R29, R48, R33 ;  /* 0x000000301d217223 */ /* 0x000fe20000010021 */
[----:B------:R-:W-:Y:S02]  /*a350*/  HADD2.F32 R24, -RZ, R24.H1_H1 ;  /* 0x30000018ff187230 */ /* 0x000fe40000004100 */
[----:B------:R-:W-:Y:S01]  /*a360*/  FMUL.FTZ R52, R27, R46 ;  /* 0x0000002e1b347220 */ /* 0x000fe20000410000 */
[----:B------:R-:W-:-:S02]  /*a370*/  HADD2.F32 R26, -RZ, R26.H1_H1 ;  /* 0x3000001aff1a7230 */ /* 0x000fc40000004100 */
[-C--:B------:R-:W-:Y:S01]  /*a380*/  FMUL.FTZ R44, R27, R36.reuse ;  /* 0x000000241b2c7220 */ /* 0x080fe20000410000 */
        /* <DEDUP_REMOVED lines=21> */
[----:B------:R1:W-:Y:S01]  /*a4e0*/  STS.128 [R37+0x20400], R12 ;  /* 0x0204000c25007388 */ /* 0x0003e20000000c00 */
[----:B------:R-:W-:Y:S02]  /*a4f0*/  F2FP.F16.F32.PACK_AB R24, R24, R33 ;  /* 0x000000211818723e */ /* 0x000fe400000000ff */
[----:B------:R-:W-:-:S05]  /*a500*/  F2FP.F16.F32.PACK_AB R26, R31, R44 ;  /* 0x0000002c1f1a723e */ /* 0x000fca00000000ff */
[----:B------:R1:W-:Y:S02]  /*a510*/  STS.128 [R38+0x20400], R24 ;  /* 0x0204001826007388 */ /* 0x0003e40000000c00 */
.L_x_7977:
[----:B------:R-:W-:Y:S05]  /*a520*/  BSYNC B1 ;  /* 0x0000000000017941 */ /* 0x000fea0003800000 */
.L_x_7976:
[----:B------:R-:W-:Y:S01]  /*a530*/  PRMT R42, R3, 0x5410, R34 ;  /* 0x00005410032a7816 */ /* 0x000fe20000000022 */
[----:B------:R-:W-:Y:S06]  /*a540*/  @P0 BRA `(.L_x_7968) ;  /* 0x00000004007c0947 */ /* 0x000fec0003800000 */
[----:B------:R-:W2:Y:S01]  /*a550*/  LDL R43, [R1+0x5c] ;  /* 0x00005c00012b7983 */ /* 0x000ea20000100800 */
[----:B------:R-:W-:Y:S01]  /*a560*/  IMAD.SHL.U32 R3, R0, 0x40, RZ ;  /* 0x0000004000037824 */ /* 0x000fe200078e00ff */
[----:B01----:R-:W-:Y:S01]  /*a570*/  SHF.R.S32.HI R13, RZ, 0x1f, R0 ;  /* 0x0000001fff0d7819 */ /* 0x003fe20000011400 */
[----:B------:R-:W-:Y:S01]  /*a580*/  HADD2.F32 R30, -RZ, R55.H1_H1 ;  /* 0x30000037ff1e7230 */ /* 0x000fe20000004100 */
[----:B------:R-:W-:Y:S01]  /*a590*/  SHF.R.U32.HI R32, RZ, 0x10, R5 ;  /* 0x00000010ff207819 */ /* 0x000fe20000011605 */
[----:B------:R-:W-:Y:S01]  /*a5a0*/  HADD2.F32 R29, -RZ, R57.H0_H0 ;  /* 0x20000039ff1d7230 */ /* 0x000fe20000004100 */
[----:B------:R-:W-:Y:S02]  /*a5b0*/  LEA.HI R13, R13, R0, RZ, 0x3 ;  /* 0x000000000d0d7211 */ /* 0x000fe400078f18ff */
[----:B------:R-:W-:Y:S01]  /*a5c0*/  LOP3.LUT R12, R3, 0x1c0, RZ, 0xc0, !PT ;  /* 0x000001c0030c7812 */ /* 0x000fe200078ec0ff */
[----:B------:R-:W-:Y:S01]  /*a5d0*/  HADD2.F32 R32, -RZ, R32.H0_H0 ;  /* 0x20000020ff207230 */ /* 0x000fe20000004100 */
[----:B------:R-:W-:Y:S01]  /*a5e0*/  SHF.R.U64 R3, R8, 0x10, R9 ;  /* 0x0000001008037819 */ /* 0x000fe20000001209 */
[----:B------:R-:W-:Y:S01]  /*a5f0*/  IMAD.SHL.U32 R13, R13, 0x40, RZ ;  /* 0x000000400d0d7824 */ /* 0x000fe200078e00ff */
[----:B------:R-:W-:-:S02]  /*a600*/  SHF.R.U32.HI R0, RZ, 0x3, R12 ;  /* 0x00000003ff007819 */ /* 0x000fc4000001160c */
[----:B------:R-:W-:Y:S01]  /*a610*/  SHF.R.U64 R8, R4, 0x10, R5 ;  /* 0x0000001004087819 */ /* 0x000fe20000001205 */
[----:B------:R-:W-:Y:S01]  /*a620*/  HADD2.F32 R3, -RZ, R3.H0_H0 ;  /* 0x20000003ff037230 */ /* 0x000fe20000004100 */
[----:B------:R-:W-:Y:S02]  /*a630*/  LOP3.LUT R35, R0, R35, R12, 0x1e, !PT ;  /* 0x0000002300237212 */ /* 0x000fe400078e1e0c */
[----:B------:R-:W-:Y:S02]  /*a640*/  LOP3.LUT R0, R13, 0xfffffe00, RZ, 0xc0, !PT ;  /* 0xfffffe000d007812 */ /* 0x000fe400078ec0ff */
[--C-:B------:R-:W-:Y:S02]  /*a650*/  SHF.R.U64 R5, R6, 0x10, R7.reuse ;  /* 0x0000001006057819 */ /* 0x100fe40000001207 */
[----:B------:R-:W-:Y:S01]  /*a660*/  SHF.R.U32.HI R33, RZ, 0x10, R7 ;  /* 0x00000010ff217819 */ /* 0x000fe20000011607 */
[----:B------:R-:W-:Y:S01]  /*a670*/  IMAD.IADD R35, R0, 0x1, R35 ;  /* 0x0000000100237824 */ /* 0x000fe200078e0223 */
[----:B------:R-:W-:-:S02]  /*a680*/  SHF.R.U32.HI R37, RZ, 0x10, R9 ;  /* 0x00000010ff257819 */ /* 0x000fc40000011609 */
        /* <DEDUP_REMOVED lines=12> */
[----:B------:R-:W-:Y:S01]  /*a750*/  FMUL.FTZ R40, R25, R20 ;  /* 0x0000001419287220 */ /* 0x000fe20000410000 */
[----:B------:R-:W-:Y:S02]  /*a760*/  HADD2.F32 R27, -RZ, R27.H1_H1 ;  /* 0x3000001bff1b7230 */ /* 0x000fe40000004100 */
[----:B------:R-:W-:Y:S02]  /*a770*/  HADD2.F32 R24, -RZ, R24.H1_H1 ;  /* 0x30000018ff187230 */ /* 0x000fe40000004100 */
[----:B------:R-:W-:Y:S01]  /*a780*/  HADD2.F32 R26, -RZ, R26.H1_H1 ;  /* 0x3000001aff1a7230 */ /* 0x000fe20000004100 */
[----:B--2---:R-:W0:Y:S02]  /*a790*/  LDS.128 R12, [R43+0x20400] ;  /* 0x020400002b0c7984 */ /* 0x004e240000000c00 */
[----:B0-----:R-:W-:-:S02]  /*a7a0*/  HADD2.F32 R7, -RZ, R13.H0_H0 ;  /* 0x2000000dff077230 */ /* 0x001fc40000004100 */
[----:B------:R-:W-:Y:S02]  /*a7b0*/  HADD2.F32 R13, -RZ, R13.H1_H1 ;  /* 0x3000000dff0d7230 */ /* 0x000fe40000004100 */
[----:B------:R-:W-:Y:S02]  /*a7c0*/  HADD2.F32 R6, -RZ, R12.H0_H0 ;  /* 0x2000000cff067230 */ /* 0x000fe40000004100 */
[----:B------:R-:W-:Y:S01]  /*a7d0*/  FFMA.FTZ R31, R7, R29, -R34 ;  /* 0x0000001d071f7223 */ /* 0x000fe20000010822 */
[--C-:B------:R-:W-:Y:S02]  /*a7e0*/  HADD2.F32 R29, -RZ, R41.reuse.H1_H1 ;  /* 0x30000029ff1d7230 */ /* 0x100fe40000004100 */
[----:B------:R-:W-:Y:S01]  /*a7f0*/  FMUL.FTZ R34, R25, R32 ;  /* 0x0000002019227220 */ /* 0x000fe20000410000 */
[----:B------:R-:W-:Y:S02]  /*a800*/  HADD2.F32 R41, -RZ, R41.H0_H0 ;  /* 0x20000029ff297230 */ /* 0x000fe40000004100 */
[----:B------:R-:W-:Y:S01]  /*a810*/  FFMA.FTZ R36, R7, R30, R36 ;  /* 0x0000001e07247223 */ /* 0x000fe20000010024 */
[----:B------:R-:W-:-:S02]  /*a820*/  HADD2.F32 R30, -RZ, R39.H1_H1 ;  /* 0x30000027ff1e7230 */ /* 0x000fc40000004100 */
[----:B------:R-:W-:Y:S01]  /*a830*/  FFMA.FTZ R38, R13, R20, -R34 ;  /* 0x000000140d267223 */ /* 0x000fe20000010822 */
[C---:B------:R-:W-:Y:S01]  /*a840*/  FMUL.FTZ R7, R11.reuse, R29 ;  /* 0x0000001d0b077220 */ /* 0x040fe20000410000 */
[-C--:B------:R-:W-:Y:S01]  /*a850*/  FMUL.FTZ R34, R11, R41.reuse ;  /* 0x000000290b227220 */ /* 0x080fe20000410000 */
[----:B------:R-:W-:Y:S02]  /*a860*/  HADD2.F32 R20, -RZ, R42.H0_H0 ;  /* 0x2000002aff147230 */ /* 0x000fe40000004100 */
[----:B------:R-:W-:Y:S01]  /*a870*/  FFMA.FTZ R13, R13, R32, R40 ;  /* 0x000000200d0d7223 */ /* 0x000fe20000010028 */
[----:B------:R-:W-:Y:S02]  /*a880*/  HADD2.F32 R9, -RZ, R14.H0_H0 ;  /* 0x2000000eff097230 */ /* 0x000fe40000004100 */
[C---:B------:R-:W-:Y:S01]  /*a890*/  FFMA.FTZ R41, R6.reuse, R41, -R7 ;  /* 0x0000002906297223 */ /* 0x040fe20000010807 */
[----:B------:R-:W-:Y:S01]  /*a8a0*/  FFMA.FTZ R34, R6, R29, R34 ;  /* 0x0000001d06227223 */ /* 0x000fe20000010022 */
[----:B------:R-:W-:-:S02]  /*a8b0*/  HADD2.F32 R39, -RZ, R39.H0_H0 ;  /* 0x20000027ff277230 */ /* 0x000fc40000004100 */
[C---:B------:R-:W-:Y:S01]  /*a8c0*/  FMUL.FTZ R6, R21.reuse, R30 ;  /* 0x0000001e15067220 */ /* 0x040fe20000410000 */
[----:B------:R-:W-:Y:S02]  /*a8d0*/  HADD2.F32 R7, -RZ, R42.H1_H1 ;  /* 0x3000002aff077230 */ /* 0x000fe40000004100 */
[-C--:B------:R-:W-:Y:S01]  /*a8e0*/  FMUL.FTZ R32, R21, R20.reuse ;  /* 0x0000001415207220 */ /* 0x080fe20000410000 */
[----:B------:R-:W-:Y:S02]  /*a8f0*/  HADD2.F32 R10, -RZ, R15.H0_H0 ;  /* 0x2000000fff0a7230 */ /* 0x000fe40000004100 */
[----:B------:R-:W-:Y:S01]  /*a900*/  FFMA.FTZ R21, R9, R20, -R6 ;  /* 0x0000001409157223 */ /* 0x000fe20000010806 */
[C---:B------:R-:W-:Y:S01]  /*a910*/  FMUL.FTZ R11, R28.reuse, R39 ;  /* 0x000000271c0b7220 */ /* 0x040fe20000410000 */
[----:B------:R-:W-:Y:S02]  /*a920*/  HADD2.F32 R20, -RZ, R33.H0_H0 ;  /* 0x20000021ff147230 */ /* 0x000fe40000004100 */
[----:B------:R-:W-:Y:S01]  /*a930*/  FMUL.FTZ R28, R28, R7 ;  /* 0x000000071c1c7220 */ /* 0x000fe20000410000 */
[----:B------:R-:W-:-:S02]  /*a940*/  HADD2.F32 R6, -RZ, R35.H0_H0 ;  /* 0x20000023ff067230 */ /* 0x000fc40000004100 */
[----:B------:R-:W-:Y:S01]  /*a950*/  FFMA.FTZ R32, R9, R30, R32 ;  /* 0x0000001e09207223 */ /* 0x000fe20000010020 */
[----:B------:R-:W-:Y:S02]  /*a960*/  HADD2.F32 R15, -RZ, R15.H1_H1 ;  /* 0x3000000fff0f7230 */ /* 0x000fe40000004100 */
        /* <DEDUP_REMOVED lines=29> */
.L_x_7968:
[----:B------:R-:W-:Y:S05]  /*ab40*/  BSYNC B0 ;  /* 0x0000000000007941 */ /* 0x000fea0003800000 */
.L_x_7954:
        /* <DEDUP_REMOVED lines=8> */
.L_x_7951:
[----:B------:R-:W-:-:S13]  /*abd0*/  ISETP.NE.AND P0, PT, R186, 0x3, PT ;  /* 0x00000003ba00780c */ /* 0x000fda0003f05270 */
[----:B------:R-:W-:Y:S05]  /*abe0*/  @!P0 BRA `(.L_x_7978) ;  /* 0x0000000000048947 */ /* 0x000fea0003800000 */
[----:B------:R-:W-:Y:S01]  /*abf0*/  BPT.TRAP 0x1 ;  /* 0x000000040000795c */ /* 0x000fe20000300000 */
.L_x_7978:
[----:B------:R-:W-:Y:S01]  /*ac00*/  IMAD R21, R17, 0x8, R2 ;  /* 0x0000000811157824 */ /* 0x000fe200078e0202 */
[----:B------:R-:W-:-:S04]  /*ac10*/  SHF.L.U32 R58, R22, 0x1f, RZ ;  /* 0x0000001f163a7819 */ /* 0x000fc800000006ff */
[----:B------:R0:W0:Y:S01]  /*ac20*/  SYNCS.PHASECHK.TRANS64.TRYWAIT P1, [R21+URZ+0x28c30], R58 ;  /* 0x028c303a150075a7 */ /* 0x000022000802017f */
[----:B------:R-:W-:Y:S05]  /*ac30*/  @!P0 BRA `(.L_x_7979) ;  /* 0x0000000000048947 */ /* 0x000fea0003800000 */
[----:B------:R-:W-:Y:S01]  /*ac40*/  BPT.TRAP 0x1 ;  /* 0x000000040000795c */ /* 0x000fe20000300000 */
.L_x_7979:
[C---:B--23--:R-:W-:Y:S02]  /*ac50*/  VIADD R0, R2.reuse, 0x22400 ;  /* 0x0002240002007836 */ /* 0x04cfe40000000000 */
[----:B01----:R-:W-:-:S03]  /*ac60*/  VIADD R3, R2, 0x20400 ;  /* 0x0002040002037836 */ /* 0x003fc60000000000 */
[----:B------:R-:W-:Y:S02]  /*ac70*/  SHF.R.U32.HI R0, RZ, 0x4, R0 ;  /* 0x00000004ff007819 */ /* 0x000fe40000011600 */
[----:B------:R-:W-:Y:S02]  /*ac80*/  SHF.R.U32.HI R3, RZ, 0x4, R3 ;  /* 0x00000004ff037819 */ /* 0x000fe40000011603 */
[----:B------:R-:W-:Y:S02]  /*ac90*/  LOP3.LUT R0, R0, 0x3fff, RZ, 0xc0, !PT ;  /* 0x00003fff00007812 */ /* 0x000fe400078ec0ff */
[----:B------:R-:W-:Y:S02]  /*aca0*/  LOP3.LUT R3, R3, 0x3fff, RZ, 0xc0, !PT ;  /* 0x00003fff03037812 */ /* 0x000fe400078ec0ff */
[----:B------:R-:W-:Y:S01]  /*acb0*/  LOP3.LUT R20, R0, 0x10000, RZ, 0xfc, !PT ;  /* 0x0001000000147812 */ /* 0x000fe200078efcff */
[----:B------:R-:W-:Y:S06]  /*acc0*/  @P1 BRA `(.L_x_7980) ;  /* 0x0000000000081947 */ /* 0x000fec0003800000 */
[----:B------:R-:W0:Y:S02]  /*acd0*/  SYNCS.PHASECHK.TRANS64.TRYWAIT P1, [R21+URZ+0x28c30], R58 ;  /* 0x028c303a150075a7 */ /* 0x000e24000802017f */
[----:B0-----:R-:W-:Y:S05]  /*ace0*/  @!P1 BRA `(.L_x_7981) ;  /* 0x0000013c00849947 */ /* 0x001fea0003800000 */
.L_x_7980:
[----:B------:R-:W-:Y:S01]  /*acf0*/  IMAD R12, R17, 0x200, R20 ;  /* 0x00000200110c7824 */ /* 0x000fe200078e0214 */
[----:B------:R-:W-:Y:S01]  /*ad00*/  LOP3.LUT R4, R3, 0x10000, RZ, 0xfc, !PT ;  /* 0x0001000003047812 */ /* 0x000fe200078efcff */
[----:B------:R-:W-:Y:S01]  /*ad10*/  IMAD.MOV.U32 R5, RZ, RZ, 0x40000040 ;  /* 0x40000040ff057424 */ /* 0x000fe200078e00ff */
[----:B------:R-:W-:Y:S05]  /*ad20*/  WARPSYNC.ALL ;  /* 0x0000000000007948 */ /* 0x000fea0003800000 */
[----:B------:R-:W-:Y:S01]  /*ad30*/  IMAD.MOV.U32 R13, RZ, RZ, 0x40000040 ;  /* 0x40000040ff0d7424 */ /* 0x000fe200078e00ff */
[C---:B------:R-:W-:Y:S01]  /*ad40*/  R2UR UR4, R4.reuse ;  /* 0x00000000040472ca */ /* 0x040fe200000e0000 */
[----:B------:R-:W-:Y:S01]  /*ad50*/  WARPGROUP.ARRIVE ;  /* 0x00000000000079c5 */ /* 0x000fe20000000000 */
[----:B------:R-:W-:Y:S01]  /*ad60*/  R2UR UR5, R5 ;  /* 0x00000000050572ca */ /* 0x000fe200000e0000 */
[----:B----4-:R-:W-:Y:S01]  /*ad70*/  VIADD R10, R4, 0x2 ;  /* 0x00000002040a7836 */ /* 0x010fe20000000000 */
        /* <DEDUP_REMOVED lines=11> */
[----:B------:R-:W-:Y:S02]  /*ae30*/  R2UR UR6, R6 ;  /* 0x00000000060672ca */ /* 0x000fe400000e0000 */
[----:B------:R-:W-:Y:S01]  /*ae40*/  R2UR UR7, R7 ;  /* 0x00000000070772ca */ /* 0x000fe200000e0000 */
[----:B------:R-:W-:Y:S01]  /*ae50*/  IMAD.MOV.U32 R7, RZ, RZ, 0x40000040 ;  /* 0x40000040ff077424 */ /* 0x000fe200078e00ff */
[C---:B------:R-:W-:Y:S01]  /*ae60*/  IADD3 R6, R12.reuse, 0x4, RZ ;  /* 0x000000040c067810 */ /* 0x040fe20007ffe0ff */
        /* <DEDUP_REMOVED lines=23> */
.L_x_7982:
[----:B------:R-:W1:Y:S01]  /*afe0*/  LDC R0, c[0x0][0x448] ;  /* 0x00011200ff007b82 */ /* 0x000e620000000800 */
[----:B------:R-:W-:Y:S01]  /*aff0*/  LOP3.LUT R16, R16, 0xffffffef, RZ, 0xc0, !PT ;  /* 0xffffffef10107812 */ /* 0x000fe200078ec0ff */
[----:B------:R-:W-:Y:S01]  /*b000*/  ULDC UR4, c[0x0][0x988] ;  /* 0x0002620000047ab9 */ /* 0x000fe20000000800 */
[----:B-1----:R-:W-:Y:S01]  /*b010*/  ISETP.NE.AND P1, PT, R0, 0x1, PT ;  /* 0x000000010000780c */ /* 0x002fe20003f25270 */
[----:B------:R-:W-:-:S12]  /*b020*/  IMAD.IADD R0, R210, 0x1, R199 ;  /* 0x00000001d2007824 */ /* 0x000fd800078e02c7 */
[----:B------:R-:W1:Y:S01]  /*b030*/  @P1 LDC R3, c[0x0][0x44c] ;  /* 0x00011300ff031b82 */ /* 0x000e620000000800 */
[----:B------:R-:W-:-:S07]  /*b040*/  @P1 LOP3.LUT R16, R16, 0x10, RZ, 0xfc, !PT ;  /* 0x0000001010101812 */ /* 0x000fce00078efcff */
[----:B------:R-:W2:Y:S01]  /*b050*/  @P1 LDC R12, c[0x0][0x450] ;  /* 0x00011400ff0c1b82 */ /* 0x000ea20000000800 */
[----:B-1----:R-:W-:-:S05]  /*b060*/  @P1 IMAD.HI.U32 R3, R0, R3, RZ ;  /* 0x0000000300031227 */ /* 0x002fca00078e00ff */
[----:B--2---:R-:W-:Y:S01]  /*b070*/  @P1 SHF.R.U32.HI R0, RZ, R12, R3 ;  /* 0x0000000cff001219 */ /* 0x004fe20000011603 */
[----:B------:R-:W-:-:S04]  /*b080*/  IMAD.MOV.U32 R3, RZ, RZ, -0x40 ;  /* 0xffffffc0ff037424 */ /* 0x000fc800078e00ff */
[----:B------:R-:W1:Y:S01]  /*b090*/  SHFL.IDX PT, R13, R0, 0x1, 0x1c1f ;  /* 0x003c1f00000d7f89 */ /* 0x000e6200000e0000 */
[----:B------:R-:W-:-:S05]  /*b0a0*/  IMAD R3, R208, R3, 0x40 ;  /* 0x00000040d0037424 */ /* 0x000fca00078e0203 */
[----:B------:R-:W-:Y:S02]  /*b0b0*/  IADD3 R65, R200, 0x1, R3 ;  /* 0x00000001c8417810 */ /* 0x000fe40007ffe003 */
[----:B------:R-:W-:Y:S02]  /*b0c0*/  IADD3 R12, -R207, R3, R200 ;  /* 0x00000003cf0c7210 */ /* 0x000fe40007ffe1c8 */
[----:B------:R-:W-:-:S04]  /*b0d0*/  IADD3 R65, -R198, R65, -R207 ;  /* 0x00000041c6417210 */ /* 0x000fc80007ffe9cf */
[----:B-1----:R-:W-:-:S04]  /*b0e0*/  VIADDMNMX R14, R13, R65, R12, PT ;  /* 0x000000410d0e7246 */ /* 0x002fc8000380010c */
[C---:B------:R-:W-:Y:S02]  /*b0f0*/  ISETP.GT.AND P1, PT, R14.reuse, RZ, PT ;  /* 0x000000ff0e00720c */ /* 0x040fe40003f24270 */
[C---:B------:R-:W-:Y:S02]  /*b100*/  ISETP.GT.AND P2, PT, R14.reuse, 0x1, PT ;  /* 0x000000010e00780c */ /* 0x040fe40003f44270 */
[----:B------:R-:W-:Y:S02]  /*b110*/  ISETP.GT.AND P3, PT, R14, 0x8, PT ;  /* 0x000000080e00780c */ /* 0x000fe40003f64270 */
[----:B------:R-:W-:Y:S02]  /*b120*/  FSEL R26, R26, -INF , P1 ;  /* 0xff8000001a1a7808 */ /* 0x000fe40000800000 */
[----:B------:R-:W-:Y:S02]  /*b130*/  FSEL R27, R27, -INF , P2 ;  /* 0xff8000001b1b7808 */ /* 0x000fe40001000000 */
[----:B------:R-:W-:-:S02]  /*b140*/  FSEL R3, R30, -INF , P3 ;  /* 0xff8000001e037808 */ /* 0x000fc40001800000 */
[----:B------:R-:W-:Y:S02]  /*b150*/  ISETP.GT.AND P1, PT, R14, 0x9, PT ;  /* 0x000000090e00780c */ /* 0x000fe40003f24270 */
[----:B------:R-:W-:Y:S02]  /*b160*/  FMNMX.FTZ R30, R26, R27, !PT ;  /* 0x0000001b1a1e7209 */ /* 0x000fe40007810000 */
[C---:B------:R-:W-:Y:S02]  /*b170*/  ISETP.GT.AND P2, PT, R14.reuse, 0x10, PT ;  /* 0x000000100e00780c */ /* 0x040fe40003f44270 */
[----:B------:R-:W-:Y:S02]  /*b180*/  FSEL R31, R31, -INF , P1 ;  /* 0xff8000001f1f7808 */ /* 0x000fe40000800000 */
[----:B------:R-:W-:Y:S02]  /*b190*/  FMNMX.FTZ R30, R3, R30, !PT ;  /* 0x0000001e031e7209 */ /* 0x000fe40007810000 */
[----:B------:R-:W-:-:S02]  /*b1a0*/  ISETP.GT.AND P1, PT, R14, 0x11, PT ;  /* 0x000000110e00780c */ /* 0x000fc40003f24270 */
[----:B------:R-:W-:Y:S02]  /*b1b0*/  FSEL R13, R34, -INF , P2 ;  /* 0xff800000220d7808 */ /* 0x000fe40001000000 */
        /* <DEDUP_REMOVED lines=31> */
[----:B------:R-:W-:Y:S02]  /*b3b0*/  FSEL R55, R55, -INF , P1 ;  /* 0xff80000037377808 */ /* 0x000fe40000800000 */
[----:B------:R-:W-:-:S04]  /*b3c0*/  FMNMX.FTZ R30, R47, R30, !PT ;  /* 0x0000001e2f1e7209 */ /* 0x000fc80007810000 */
[----:B------:R-:W-:Y:S02]  /*b3d0*/  FMNMX.FTZ R14, R55, R30, !PT ;  /* 0x0000001e370e7209 */ /* 0x000fe40007810000 */
[----:B------:R-:W1:Y:S04]  /*b3e0*/  SHFL.IDX PT, R30, R0, RZ, 0x1c1f ;  /* 0x001c1fff001e7589 */ /* 0x000e6800000e0000 */
[----:B------:R-:W2:Y:S01]  /*b3f0*/  SHFL.BFLY PT, R67, R14, 0x2, 0x1f ;  /* 0x0c401f000e437f89 */ /* 0x000ea200000e0000 */
[----:B-1----:R-:W-:Y:S01]  /*b400*/  VIADDMNMX R30, R30, R65, R12, PT ;  /* 0x000000411e1e7246 */ /* 0x002fe2000380010c */
[----:B------:R-:W-:Y:S01]  /*b410*/  IMAD.U32 R12, RZ, RZ, UR4 ;  /* 0x00000004ff0c7e24 */ /* 0x000fe2000f8e00ff */
[----:B--2---:R-:W-:Y:S02]  /*b420*/  FMNMX.FTZ R34, R14, R67, !PT ;  /* 0x000000430e227209 */ /* 0x004fe40007810000 */
[----:B------:R-:W-:-:S02]  /*b430*/  ISETP.GT.AND P1, PT, R30, RZ, PT ;  /* 0x000000ff1e00720c */ /* 0x000fc40003f24270 */
[C---:B------:R-:W-:Y:S01]  /*b440*/  ISETP.GT.AND P2, PT, R30.reuse, 0x1, PT ;  /* 0x000000011e00780c */ /* 0x040fe20003f44270 */
[----:B------:R-:W1:Y:S01]  /*b450*/  SHFL.BFLY PT, R71, R34, 0x1, 0x1f ;  /* 0x0c201f0022477f89 */ /* 0x000e6200000e0000 */
[----:B------:R-:W-:Y:S02]  /*b460*/  ISETP.GT.AND P3, PT, R30, 0x8, PT ;  /* 0x000000081e00780c */ /* 0x000fe40003f64270 */
[----:B------:R-:W-:Y:S02]  /*b470*/  FSEL R65, R24, -INF , P1 ;  /* 0xff80000018417808 */ /* 0x000fe40000800000 */
[----:B------:R-:W-:Y:S02]  /*b480*/  FSEL R25, R25, -INF , P2 ;  /* 0xff80000019197808 */ /* 0x000fe40001000000 */
[----:B------:R-:W-:Y:S02]  /*b490*/  ISETP.GT.AND P1, PT, R30, 0x9, PT ;  /* 0x000000091e00780c */ /* 0x000fe40003f24270 */
[----:B------:R-:W-:-:S02]  /*b4a0*/  FSEL R67, R28, -INF , P3 ;  /* 0xff8000001c437808 */ /* 0x000fc40001800000 */
[----:B------:R-:W-:Y:S02]  /*b4b0*/  FMNMX.FTZ R0, R65, R25, !PT ;  /* 0x0000001941007209 */ /* 0x000fe40007810000 */
        /* <DEDUP_REMOVED lines=9> */
[----:B-1----:R-:W-:Y:S02]  /*b550*/  FMNMX.FTZ R14, R34, R71, !PT ;  /* 0x00000047220e7209 */ /* 0x002fe40007810000 */
[----:B------:R-:W-:-:S02]  /*b560*/  ISETP.GT.AND P1, PT, R30, 0x19, PT ;  /* 0x000000191e00780c */ /* 0x000fc40003f24270 */
[----:B------:R-:W-:Y:S01]  /*b570*/  FSEL R71, R36, -INF , P2 ;  /* 0xff80000024477808 */ /* 0x000fe20001000000 */
[----:B------:R-:W-:Y:S01]  /*b580*/  FMUL.FTZ R36, R14, R12 ;  /* 0x0000000c0e247220 */ /* 0x000fe20000410000 */
        /* <DEDUP_REMOVED lines=25> */
[----:B------:R-:W-:Y:S02]  /*b720*/  FSETP.NEU.FTZ.AND P4, PT, R14, -INF , PT ;  /* 0xff8000000e00780b */ /* 0x000fe40003f9d000 */
[----:B------:R-:W-:Y:S02]  /*b730*/  FSEL R53, R53, -INF , P2 ;  /* 0xff80000035357808 */ /* 0x000fe40001000000 */
[----:B------:R-:W-:Y:S02]  /*b740*/  FMNMX.FTZ R0, R79, R0, !PT ;  /* 0x000000004f007209 */ /* 0x000fe40007810000 */
[----:B------:R-:W-:-:S02]  /*b750*/  FSEL R36, R36, RZ, P4 ;  /* 0x000000ff24247208 */ /* 0x000fc40002000000 */
[----:B------:R-:W-:-:S03]  /*b760*/  FMNMX.FTZ R0, R53, R0, !PT ;  /* 0x0000000035007209 */ /* 0x000fc60007810000 */
[-CC-:B------:R-:W-:Y:S01]  /*b770*/  FFMA.FTZ R167, R3, R12.reuse, -R36.reuse ;  /* 0x0000000c03a77223 */ /* 0x180fe20000010824 */
[-CC-:B------:R-:W-:Y:S01]  /*b780*/  FFMA.FTZ R161, R13, R12.reuse, -R36.reuse ;  /* 0x0000000c0da17223 */ /* 0x180fe20000010824 */
[----:B------:R-:W1:Y:S01]  /*b790*/  SHFL.BFLY PT, R3, R0, 0x2, 0x1f ;  /* 0x0c401f0000037f89 */ /* 0x000e6200000e0000 */
        /* <DEDUP_REMOVED lines=11> */
[----:B------:R-:W-:Y:S08]  /*b850*/  MUFU.EX2 R165, R165 ;  /* 0x000000a500a57308 */ /* 0x000ff00000000800 */
[----:B------:R-:W2:Y:S01]  /*b860*/  MUFU.EX2 R28, R28 ;  /* 0x0000001c001c7308 */ /* 0x000ea20000000800 */
[----:B-1----:R-:W-:Y:S01]  /*b870*/  FMNMX.FTZ R13, R0, R3, !PT ;  /* 0x00000003000d7209 */ /* 0x002fe20007810000 */
[-CC-:B------:R-:W-:Y:S01]  /*b880*/  FFMA.FTZ R0, R63, R12.reuse, -R36.reuse ;  /* 0x0000000c3f007223 */ /* 0x180fe20000010824 */
[----:B------:R-:W-:-:S05]  /*b890*/  FFMA.FTZ R3, R61, R12, -R36 ;  /* 0x0000000c3d037223 */ /* 0x000fca0000010824 */
[----:B------:R-:W1:Y:S01]  /*b8a0*/  MUFU.EX2 R167, R167 ;  /* 0x000000a700a77308 */ /* 0x000e620000000800 */
[----:B------:R-:W3:Y:S07]  /*b8b0*/  SHFL.BFLY PT, R24, R13, 0x1, 0x1f ;  /* 0x0c201f000d187f89 */ /* 0x000eee00000e0000 */
[----:B------:R-:W4:Y:S01]  /*b8c0*/  MUFU.EX2 R30, R30 ;  /* 0x0000001e001e7308 */ /* 0x000f220000000800 */
[----:B--2---:R-:W-:Y:S01]  /*b8d0*/  FADD.FTZ R40, R165, R28 ;  /* 0x0000001ca5287221 */ /* 0x004fe20000010000 */
[----:B------:R-:W-:-:S06]  /*b8e0*/  F2FP.F16.F32.PACK_AB R165, R28, R165 ;  /* 0x000000a51ca5723e */ /* 0x000fcc00000000ff */
[----:B------:R-:W2:Y:S08]  /*b8f0*/  MUFU.EX2 R161, R161 ;  /* 0x000000a100a17308 */ /* 0x000eb00000000800 */
[----:B------:R-:W0:Y:S01]  /*b900*/  MUFU.EX2 R32, R32 ;  /* 0x0000002000207308 */ /* 0x000e220000000800 */
[----:B---3--:R-:W-:Y:S01]  /*b910*/  FMNMX.FTZ R15, R13, R24, !PT ;  /* 0x000000180d0f7209 */ /* 0x008fe20007810000 */
[----:B------:R-:W-:-:S03]  /*b920*/  FFMA.FTZ R13, R47, R12, -R36 ;  /* 0x0000000c2f0d7223 */ /* 0x000fc60000010824 */
[C---:B------:R-:W-:Y:S01]  /*b930*/  FSETP.NEU.FTZ.AND P1, PT, R15.reuse, -INF , PT ;  /* 0xff8000000f00780b */ /* 0x040fe20003f3d000 */
[----:B------:R-:W-:Y:S02]  /*b940*/  FMUL.FTZ R26, R15, R12 ;  /* 0x0000000c0f1a7220 */ /* 0x000fe40000410000 */
[----:B------:R-:W3:Y:S03]  /*b950*/  MUFU.EX2 R163, R163 ;  /* 0x000000a300a37308 */ /* 0x000ee60000000800 */
        /* <DEDUP_REMOVED lines=11> */
[----:B-1----:R-:W-:Y:S01]  /*ba10*/  FADD.FTZ R41, R167, R40 ;  /* 0x00000028a7297221 */ /* 0x002fe20000010000 */
[-CC-:B------:R-:W-:Y:S01]  /*ba20*/  FFMA.FTZ R156, R73, R12.reuse, -R36.reuse ;  /* 0x0000000c499c7223 */ /* 0x180fe20000010824 */
[-CC-:B------:R-:W-:Y:S01]  /*ba30*/  FFMA.FTZ R158, R75, R12.reuse, -R36.reuse ;  /* 0x0000000c4b9e7223 */ /* 0x180fe20000010824 */
[----:B------:R-:W-:Y:S01]  /*ba40*/  VIADD R40, R21, 0x28c40 ;  /* 0x00028c4015287836 */ /* 0x000fe20000000000 */
[----:B------:R-:W1:Y:S01]  /*ba50*/  MUFU.EX2 R25, R25 ;  /* 0x0000001900197308 */ /* 0x000e620000000800 */
[C---:B----4-:R-:W-:Y:S01]  /*ba60*/  FADD.FTZ R44, R30.reuse, R41 ;  /* 0x000000291e2c7221 */ /* 0x050fe20000010000 */
[-CC-:B------:R-:W-:Y:S01]  /*ba70*/  FFMA.FTZ R33, R45, R12.reuse, -R36.reuse ;  /* 0x0000000c2d217223 */ /* 0x180fe20000010824 */
[----:B------:R-:W-:Y:S01]  /*ba80*/  F2FP.F16.F32.PACK_AB R167, R30, R167 ;  /* 0x000000a71ea7723e */ /* 0x000fe200000000ff */
[-C--:B------:R-:W-:Y:S01]  /*ba90*/  FFMA.FTZ R37, R77, R12.reuse, -R36 ;  /* 0x0000000c4d257223 */ /* 0x080fe20000010824 */
[----:B--2---:R-:W-:Y:S01]  /*baa0*/  FADD.FTZ R41, R161, R44 ;  /* 0x0000002ca1297221 */ /* 0x004fe20000010000 */
[----:B------:R-:W-:Y:S01]  /*bab0*/  PRMT R40, R187, 0x654, R40 ;  /* 0x00000654bb287816 */ /* 0x000fe20000000028 */
[-CC-:B------:R-:W-:Y:S01]  /*bac0*/  FFMA.FTZ R49, R49, R12.reuse, -R36.reuse ;  /* 0x0000000c31317223 */ /* 0x180fe20000010824 */
[----:B------:R-:W2:Y:S01]  /*bad0*/  MUFU.EX2 R166, R166 ;  /* 0x000000a600a67308 */ /* 0x000ea20000000800 */
[C---:B0-----:R-:W-:Y:S01]  /*bae0*/  FADD.FTZ R44, R32.reuse, R41 ;  /* 0x00000029202c7221 */ /* 0x041fe20000010000 */
[----:B------:R0:W-:Y:S01]  /*baf0*/  SYNCS.ARRIVE.TRANS64.RED.A1T0 RZ, [R40+URZ], RZ ;  /* 0x000000ff28ff79a7 */ /* 0x0001e2000810043f */
[-CC-:B------:R-:W-:Y:S01]  /*bb00*/  FFMA.FTZ R79, R79, R12.reuse, -R36.reuse ;  /* 0x0000000c4f4f7223 */ /* 0x180fe20000010824 */
[----:B------:R-:W-:Y:S01]  /*bb10*/  FFMA.FTZ R36, R53, R12, -R36 ;  /* 0x0000000c35247223 */ /* 0x000fe20000010824 */
[----:B---3--:R-:W-:Y:S01]  /*bb20*/  FADD.FTZ R41, R163, R44 ;  /* 0x0000002ca3297221 */ /* 0x008fe20000010000 */
[----:B------:R-:W-:-:S02]  /*bb30*/  F2FP.F16.F32.PACK_AB R161, R32, R161 ;  /* 0x000000a120a1723e */ /* 0x000fc400000000ff */
[----:B------:R-:W3:Y:S01]  /*bb40*/  MUFU.EX2 R27, R27 ;  /* 0x0000001b001b7308 */ /* 0x000ee20000000800 */
[----:B-1----:R-:W-:Y:S01]  /*bb50*/  FADD.FTZ R39, R164, R25 ;  /* 0x00000019a4277221 */ /* 0x002fe20000010000 */
[----:B------:R-:W-:-:S06]  /*bb60*/  F2FP.F16.F32.PACK_AB R164, R25, R164 ;  /* 0x000000a419a4723e */ /* 0x000fcc00000000ff */
[----:B------:R-:W1:Y:S01]  /*bb70*/  MUFU.EX2 R160, R160 ;  /* 0x000000a000a07308 */ /* 0x000e620000000800 */
[----:B--2---:R-:W-:-:S07]  /*bb80*/  FADD.FTZ R42, R166, R39 ;  /* 0x00000027a62a7221 */ /* 0x004fce0000010000 */
[----:B------:R-:W2:Y:S01]  /*bb90*/  MUFU.EX2 R29, R29 ;  /* 0x0000001d001d7308 */ /* 0x000ea20000000800 */
[C---:B---3--:R-:W-:Y:S01]  /*bba0*/  FADD.FTZ R39, R27.reuse, R42 ;  /* 0x0000002a1b277221 */ /* 0x048fe20000010000 */
[----:B------:R-:W-:Y:S01]  /*bbb0*/  F2FP.F16.F32.PACK_AB R166, R27, R166 ;  /* 0x000000a61ba6723e */ /* 0x000fe200000000ff */
[----:B------:R-:W-:Y:S06]  /*bbc0*/  BAR.SYNC.DEFER_BLOCKING 0xf, 0x100 ;  /* 0x03c4000000007b1d */ /* 0x000fec0000010000 */
[----:B------:R-:W3:Y:S01]  /*bbd0*/  MUFU.EX2 R162, R162 ;  /* 0x000000a200a27308 */ /* 0x000ee20000000800 */
[----:B-1----:R-:W-:-:S07]  /*bbe0*/  FADD.FTZ R42, R160, R39 ;  /* 0x00000027a02a7221 */ /* 0x002fce0000010000 */
[----:B------:R-:W1:Y:S01]  /*bbf0*/  MUFU.EX2 R34, R34 ;  /* 0x0000002200227308 */ /* 0x000e620000000800 */
[C---:B--2---:R-:W-:Y:S01]  /*bc00*/  FADD.FTZ R39, R29.reuse, R42 ;  /* 0x0000002a1d277221 */ /* 0x044fe20000010000 */
[----:B------:R-:W-:-:S06]  /*bc10*/  F2FP.F16.F32.PACK_AB R160, R29, R160 ;  /* 0x000000a01da0723e */ /* 0x000fcc00000000ff */
[----:B------:R-:W2:Y:S01]  /*bc20*/  MUFU.EX2 R31, R31 ;  /* 0x0000001f001f7308 */ /* 0x000ea20000000800 */
[----:B---3--:R-:W-:Y:S01]  /*bc30*/  FADD.FTZ R30, R162, R39 ;  /* 0x00000027a21e7221 */ /* 0x008fe20000010000 */
[----:B------:R3:W-:Y:S06]  /*bc40*/  STSM.16.M88.4 [R201+0x26800], R164 ;  /* 0x026800a4c9007844 */ /* 0x0007ec0000000200 */
[----:B------:R-:W4:Y:S01]  /*bc50*/  MUFU.EX2 R157, R157 ;  /* 0x0000009d009d7308 */ /* 0x000f220000000800 */
[C---:B-1----:R-:W-:Y:S01]  /*bc60*/  FADD.FTZ R42, R34.reuse, R41 ;  /* 0x00000029222a7221 */ /* 0x042fe20000010000 */
[----:B------:R-:W-:-:S06]  /*bc70*/  F2FP.F16.F32.PACK_AB R163, R34, R163 ;  /* 0x000000a322a3723e */ /* 0x000fcc00000000ff */
[----:B------:R-:W1:Y:S01]  /*bc80*/  MUFU.EX2 R156, R156 ;  /* 0x0000009c009c7308 */ /* 0x000e620000000800 */
[C---:B--2---:R-:W-:Y:S01]  /*bc90*/  FADD.FTZ R41, R31.reuse, R30 ;  /* 0x0000001e1f297221 */ /* 0x044fe20000010000 */
[----:B------:R-:W-:-:S05]  /*bca0*/  F2FP.F16.F32.PACK_AB R162, R31, R162 ;  /* 0x000000a21fa2723e */ /* 0x000fca00000000ff */
[----:B------:R3:W-:Y:S01]  /*bcb0*/  STSM.16.M88.4 [R204], R160 ;  /* 0x000000a0cc007844 */ /* 0x0007e20000000200 */
[----:B------:R-:W2:Y:S01]  /*bcc0*/  MUFU.EX2 R38, R38 ;  /* 0x0000002600267308 */ /* 0x000ea20000000800 */
[----:B----4-:R-:W-:-:S07]  /*bcd0*/  FADD.FTZ R43, R157, R42 ;  /* 0x0000002a9d2b7221 */ /* 0x010fce0000010000 */
[----:B------:R-:W4:Y:S01]  /*bce0*/  MUFU.EX2 R35, R35 ;  /* 0x0000002300237308 */ /* 0x000f220000000800 */
[----:B-1----:R-:W-:-:S07]  /*bcf0*/  FADD.FTZ R30, R156, R41 ;  /* 0x000000299c1e7221 */ /* 0x002fce0000010000 */
[----:B------:R-:W1:Y:S01]  /*bd00*/  MUFU.EX2 R159, R159 ;  /* 0x0000009f009f7308 */ /* 0x000e620000000800 */
[C---:B--2---:R-:W-:Y:S01]  /*bd10*/  FADD.FTZ R32, R38.reuse, R43 ;  /* 0x0000002b26207221 */ /* 0x044fe20000010000 */
[----:B------:R-:W-:-:S06]  /*bd20*/  F2FP.F16.F32.PACK_AB R157, R38, R157 ;  /* 0x0000009d269d723e */ /* 0x000fcc00000000ff */
[----:B------:R-:W2:Y:S01]  /*bd30*/  MUFU.EX2 R158, R158 ;  /* 0x0000009e009e7308 */ /* 0x000ea20000000800 */
[C---:B----4-:R-:W-:Y:S01]  /*bd40*/  FADD.FTZ R25, R35.reuse, R30 ;  /* 0x0000001e23197221 */ /* 0x050fe20000010000 */
[----:B------:R-:W-:-:S06]  /*bd50*/  F2FP.F16.F32.PACK_AB R156, R35, R156 ;  /* 0x0000009c239c723e */ /* 0x000fcc00000000ff */
[----:B------:R-:W4:Y:S01]  /*bd60*/  MUFU.EX2 R0, R0 ;  /* 0x0000000000007308 */ /* 0x000f220000000800 */
[----:B-1----:R-:W-:-:S07]  /*bd70*/  FADD.FTZ R27, R159, R32 ;  /* 0x000000209f1b7221 */ /* 0x002fce0000010000 */
[----:B------:R-:W1:Y:S01]  /*bd80*/  MUFU.EX2 R33, R33 ;  /* 0x0000002100217308 */ /* 0x000e620000000800 */
[----:B--2---:R-:W-:-:S07]  /*bd90*/  FADD.FTZ R30, R158, R25 ;  /* 0x000000199e1e7221 */ /* 0x004fce0000010000 */
[----:B------:R-:W-:Y:S01]  /*bda0*/  MUFU.EX2 R3, R3 ;  /* 0x0000000300037308 */ /* 0x000fe20000000800 */
[C---:B----4-:R-:W-:Y:S01]  /*bdb0*/  F2FP.F16.F32.PACK_AB R159, R0.reuse, R159 ;  /* 0x0000009f009f723e */ /* 0x050fe200000000ff */
[----:B------:R-:W-:-:S06]  /*bdc0*/  FADD.FTZ R0, R0, R27 ;  /* 0x0000001b00007221 */ /* 0x000fcc0000010000 */
[----:B------:R-:W2:Y:S01]  /*bdd0*/  MUFU.EX2 R24, R51 ;  /* 0x0000003300187308 */ /* 0x000ea20000000800 */
[C---:B-1----:R-:W-:Y:S01]  /*bde0*/  FADD.FTZ R30, R33.reuse, R30 ;  /* 0x0000001e211e7221 */ /* 0x042fe20000010000 */
[----:B------:R-:W-:-:S05]  /*bdf0*/  F2FP.F16.F32.PACK_AB R158, R33, R158 ;  /* 0x0000009e219e723e */ /* 0x000fca00000000ff */
[----:B------:R3:W-:Y:S01]  /*be00*/  STSM.16.M88.4 [R202], R156 ;  /* 0x0000009cca007844 */ /* 0x0007e20000000200 */
[----:B------:R-:W-:Y:S08]  /*be10*/  MUFU.EX2 R37, R37 ;  /* 0x0000002500257308 */ /* 0x000ff00000000800 */
[----:B0-----:R-:W0:Y:S01]  /*be20*/  MUFU.EX2 R40, R49 ;  /* 0x0000003100287308 */ /* 0x001e220000000800 */
[----:B--2---:R-:W-:Y:S01]  /*be30*/  F2FP.F16.F32.PACK_AB R153, R24, R3 ;  /* 0x000000031899723e */ /* 0x004fe200000000ff */
[----:B------:R-:W-:-:S04]  /*be40*/  FADD.FTZ R3, R3, R0 ;  /* 0x0000000003037221 */ /* 0x000fc80000010000 */
[----:B------:R-:W-:Y:S02]  /*be50*/  FADD.FTZ R24, R24, R3 ;  /* 0x0000000318187221 */ /* 0x000fe40000010000 */
[----:B------:R-:W1:Y:S08]  /*be60*/  MUFU.EX2 R13, R13 ;  /* 0x0000000d000d7308 */ /* 0x000e700000000800 */
[----:B------:R-:W2:Y:S01]  /*be70*/  MUFU.EX2 R26, R55 ;  /* 0x00000037001a7308 */ /* 0x000ea20000000800 */
[----:B0----5:R-:W-:Y:S01]  /*be80*/  F2FP.F16.F32.PACK_AB R152, R40, R37 ;  /* 0x000000252898723e */ /* 0x021fe200000000ff */
[----:B------:R-:W-:-:S04]  /*be90*/  FADD.FTZ R37, R37, R30 ;  /* 0x0000001e25257221 */ /* 0x000fc80000010000 */
[----:B------:R-:W-:Y:S02]  /*bea0*/  FADD.FTZ R37, R40, R37 ;  /* 0x0000002528257221 */ /* 0x000fe40000010000 */
[----:B------:R-:W0:Y:S01]  /*beb0*/  MUFU.EX2 R28, R79 ;  /* 0x0000004f001c7308 */ /* 0x000e220000000800 */
[----:B-1----:R-:W-:-:S07]  /*bec0*/  FADD.FTZ R3, R13, R24 ;  /* 0x000000180d037221 */ /* 0x002fce0000010000 */
[----:B------:R-:W1:Y:S01]  /*bed0*/  MUFU.EX2 R39, R36 ;  /* 0x0000002400277308 */ /* 0x000e620000000800 */
[C---:B--2---:R-:W-:Y:S01]  /*bee0*/  F2FP.F16.F32.PACK_AB R155, R26.reuse, R13 ;  /* 0x0000000d1a9b723e */ /* 0x044fe200000000ff */
[----:B------:R-:W-:Y:S01]  /*bef0*/  FADD.FTZ R3, R26, R3 ;  /* 0x000000031a037221 */ /* 0x000fe20000010000 */
[----:B0-----:R-:W-:Y:S01]  /*bf00*/  FADD.FTZ R0, R28, R37 ;  /* 0x000000251c007221 */ /* 0x001fe20000010000 */
[----:B-1----:R-:W-:-:S03]  /*bf10*/  F2FP.F16.F32.PACK_AB R154, R39, R28 ;  /* 0x0000001c279a723e */ /* 0x002fc600000000ff */
[----:B------:R-:W-:Y:S02]  /*bf20*/  FADD.FTZ R0, R39, R0 ;  /* 0x0000000027007221 */ /* 0x000fe40000010000 */
[----:B------:R3:W-:Y:S01]  /*bf30*/  STSM.16.M88.4 [R203], R152 ;  /* 0x00000098cb007844 */ /* 0x0007e20000000200 */
[----:B------:R-:W-:Y:S05]  /*bf40*/  @!P0 BRA `(.L_x_7983) ;  /* 0x0000000000048947 */ /* 0x000fea0003800000 */
[----:B------:R-:W-:Y:S01]  /*bf50*/  BPT.TRAP 0x1 ;  /* 0x000000040000795c */ /* 0x000fe20000300000 */
.L_x_7983:
[----:B------:R0:W1:Y:S01]  /*bf60*/  SYNCS.PHASECHK.TRANS64.TRYWAIT P1, [R21+URZ+0x28c50], R58 ;  /* 0x028c503a150075a7 */ /* 0x000062000802017f */
[----:B------:R-:W-:Y:S05]  /*bf70*/  @!P0 BRA `(.L_x_7984) ;  /* 0x0000000000048947 */ /* 0x000fea0003800000 */
[----:B------:R-:W-:Y:S01]  /*bf80*/  BPT.TRAP 0x1 ;  /* 0x000000040000795c */ /* 0x000fe20000300000 */
.L_x_7984:
[----:B------:R-:W-:Y:S01]  /*bf90*/  LOP3.LUT R13, R56, 0x2000000, RZ, 0xfc, !PT ;  /* 0x02000000380d7812 */ /* 0x000fe200078efcff */
[----:B------:R-:W-:Y:S01]  /*bfa0*/  ULDC UR36, c[0x0][0x988] ;  /* 0x0002620000247ab9 */ /* 0x000fe20000000800 */
[----:B------:R-:W-:Y:S01]  /*bfb0*/  ULDC UR37, c[0x0][0x988] ;  /* 0x0002620000257ab9 */ /* 0x000fe20000000800 */
[----:B------:R-:W-:Y:S01]  /*bfc0*/  BSSY B0, `(.L_x_7985) ;  /* 0x0000006000007945 */ /* 0x000fe20003800000 */
[----:B------:R-:W-:Y:S02]  /*bfd0*/  IMAD.MOV.U32 R29, RZ, RZ, 0x40000040 ;  /* 0x40000040ff1d7424 */ /* 0x000fe400078e00ff */
[----:B------:R-:W-:Y:S01]  /*bfe0*/  IMAD R28, R17, 0x1000, R13 ;  /* 0x00001000111c7824 */ /* 0x000fe200078e020d */
[----:B-1----:R-:W-:Y:S06]  /*bff0*/  @P1 BRA `(.L_x_7986) ;  /* 0x0000000000081947 */ /* 0x002fec0003800000 */
[----:B------:R-:W1:Y:S02]  /*c000*/  SYNCS.PHASECHK.TRANS64.TRYWAIT P1, [R21+URZ+0x28c50], R58 ;  /* 0x028c503a150075a7 */ /* 0x000e64000802017f */
[----:B-1----:R-:W-:Y:S05]  /*c010*/  @!P1 BRA `(.L_x_7987) ;  /* 0x0000012800cc9947 */ /* 0x002fea0003800000 */
.L_x_7986:
[----:B------:R-:W-:Y:S05]  /*c020*/  BSYNC B0 ;  /* 0x0000000000007941 */ /* 0x000fea0003800000 */
.L_x_7985:
        /* <DEDUP_REMOVED lines=14> */
[----:B01----:R-:W-:-:S06]  /*c110*/  WARPGROUP.ARRIVE ;  /* 0x00000000000079c5 */ /* 0x003fcc0000000000 */
        /* <DEDUP_REMOVED lines=24> */
.L_x_7988:
[----:B---3--:R-:W0:Y:S01]  /*c2a0*/  LDC R152, c[0x0][0x448] ;  /* 0x00011200ff987b82 */ /* 0x008e220000000800 */
[----:B------:R-:W-:Y:S01]  /*c2b0*/  VIADD R21, R21, 0x28c60 ;  /* 0x00028c6015157836 */ /* 0x000fe20000000000 */
[----:B------:R-:W-:Y:S01]  /*c2c0*/  BSSY B1, `(.L_x_7989) ;  /* 0x0000214000017945 */ /* 0x000fe20003800000 */
[----:B------:R-:W-:Y:S02]  /*c2d0*/  IMAD.MOV.U32 R153, RZ, RZ, R199 ;  /* 0x000000ffff997224 */ /* 0x000fe400078e00c7 */
[----:B------:R-:W-:Y:S01]  /*c2e0*/  VIADD R208, R208, 0xfffffffe ;  /* 0xfffffffed0d07836 */ /* 0x000fe20000000000 */
[----:B------:R-:W-:-:S04]  /*c2f0*/  PRMT R21, R187, 0x654, R21 ;  /* 0x00000654bb157816 */ /* 0x000fc80000000015 */
[----:B------:R1:W-:Y:S01]  /*c300*/  SYNCS.ARRIVE.TRANS64.RED.A1T0 RZ, [R21+URZ], RZ ;  /* 0x000000ff15ff79a7 */ /* 0x0003e2000810043f */
[----:B0-----:R-:W-:-:S13]  /*c310*/  ISETP.NE.AND P1, PT, R152, 0x1, PT ;  /* 0x000000019800780c */ /* 0x001fda0003f25270 */
[----:B------:R-:W0:Y:S08]  /*c320*/  @P1 LDC R152, c[0x0][0x44c] ;  /* 0x00011300ff981b82 */ /* 0x000e300000000800 */
[----:B-1----:R-:W1:Y:S01]  /*c330*/  @P1 LDC R21, c[0x0][0x450] ;  /* 0x00011400ff151b82 */ /* 0x002e620000000800 */
[----:B0-----:R-:W-:-:S05]  /*c340*/  @P1 IMAD.HI.U32 R152, R199, R152, RZ ;  /* 0x00000098c7981227 */ /* 0x001fca00078e00ff */
[----:B-1----:R-:W-:-:S04]  /*c350*/  @P1 SHF.R.U32.HI R153, RZ, R21, R152 ;  /* 0x00000015ff991219 */ /* 0x002fc80000011698 */
[----:B------:R-:W-:-:S04]  /*c360*/  IADD3 R21, R153, R200, -R198 ;  /* 0x000000c899157210 */ /* 0x000fc80007ffe8c6 */
[----:B------:R-:W-:-:S04]  /*c370*/  SHF.R.S32.HI R152, RZ, 0x1f, R21 ;  /* 0x0000001fff987819 */ /* 0x000fc80000011415 */
[----:B------:R-:W-:-:S04]  /*c380*/  LEA.HI R21, R152, R21, RZ, 0x6 ;  /* 0x0000001598157211 */ /* 0x000fc800078f30ff */
[----:B------:R-:W-:-:S04]  /*c390*/  SHF.R.S32.HI R21, RZ, 0x6, R21 ;  /* 0x00000006ff157819 */ /* 0x000fc80000011415 */
[----:B------:R-:W-:-:S04]  /*c3a0*/  VIMNMX R21, R205, R21, !PT ;  /* 0x00000015cd157248 */ /* 0x000fc80007fe0100 */
[----:B------:R-:W-:-:S13]  /*c3b0*/  ISETP.GE.AND P1, PT, R208, R21, PT ;  /* 0x00000015d000720c */ /* 0x000fda0003f26270 */
[----:B------:R-:W-:Y:S05]  /*c3c0*/  @!P1 BRA `(.L_x_7990) ;  /* 0x00000020000c9947 */ /* 0x000fea0003800000 */
[----:B------:R-:W-:Y:S01]  /*c3d0*/  BSSY B0, `(.L_x_7990) ;  /* 0x0000202000007945 */ /* 0x000fe20003800000 */
[----:B------:R-:W-:Y:S01]  /*c3e0*/  IMAD.MOV.U32 R219, RZ, RZ, R14 ;  /* 0x000000ffffdb7224 */ /* 0x000fe200078e000e */
[----:B------:R-:W-:Y:S01]  /*c3f0*/  MOV R220, R17 ;  /* 0x0000001100dc7202 */ /* 0x000fe20000000f00 */
[----:B------:R-:W-:-:S07]  /*c400*/  IMAD.MOV.U32 R218, RZ, RZ, R15 ;  /* 0x000000ffffda7224 */ /* 0x000fce00078e000f */
.L_x_8003:
[----:B------:R-:W-:-:S05]  /*c410*/  VIADD R17, R220, 0x1 ;  /* 0x00000001dc117836 */ /* 0x000fca0000000000 */
[----:B------:R-:W-:-:S04]  /*c420*/  ISETP.NE.AND P1, PT, R17, 0x2, PT ;  /* 0x000000021100780c */ /* 0x000fc80003f25270 */
[----:B------:R-:W-:Y:S02]  /*c430*/  SEL R12, RZ, 0x1, P1 ;  /* 0x00000001ff0c7807 */ /* 0x000fe40000800000 */
[----:B------:R-:W-:Y:S02]  /*c440*/  SEL R17, R17, RZ, P1 ;  /* 0x000000ff11117207 */ /* 0x000fe40000800000 */
[----:B------:R-:W-:Y:S01]  /*c450*/  LOP3.LUT R22, R22, R12, RZ, 0x3c, !PT ;  /* 0x0000000c16167212 */ /* 0x000fe200078e3cff */
[----:B0-----:R-:W-:Y:S06]  /*c460*/  @!P0 BRA `(.L_x_7991) ;  /* 0x0000000000048947 */ /* 0x001fec0003800000 */
[----:B------:R-:W-:Y:S01]  /*c470*/  BPT.TRAP 0x1 ;  /* 0x000000040000795c */ /* 0x000fe20000300000 */
.L_x_7991:
[----:B------:R-:W-:Y:S01]  /*c480*/  IMAD R209, R17, 0x8, R2 ;  /* 0x0000000811d17824 */ /* 0x000fe200078e0202 */
[----:B------:R-:W-:-:S04]  /*c490*/  SHF.L.U32 R213, R22, 0x1f, RZ ;  /* 0x0000001f16d57819 */ /* 0x000fc800000006ff */
[----:B------:R0:W1:Y:S01]  /*c4a0*/  SYNCS.PHASECHK.TRANS64.TRYWAIT P1, [R209+URZ+0x28c30], R213 ;  /* 0x028c30d5d10075a7 */ /* 0x000062000802017f */
[----:B------:R-:W-:Y:S05]  /*c4b0*/  @!P0 BRA `(.L_x_7992) ;  /* 0x0000000000048947 */ /* 0x000fea0003800000 */
[----:B------:R-:W-:Y:S01]  /*c4c0*/  BPT.TRAP 0x1 ;  /* 0x000000040000795c */ /* 0x000fe20000300000 */
.L_x_7992:
[----:B------:R-:W-:Y:S01]  /*c4d0*/  BSSY B2, `(.L_x_7993) ;  /* 0x0000006000027945 */ /* 0x000fe20003800000 */
[----:B------:R-:W-:Y:S02]  /*c4e0*/  IMAD R154, R17, 0x200, R20 ;  /* 0x00000200119a7824 */ /* 0x000fe400078e0214 */
[----:B------:R-:W-:Y:S01]  /*c4f0*/  IMAD.MOV.U32 R155, RZ, RZ, 0x40000040 ;  /* 0x40000040ff9b7424 */ /* 0x000fe200078e00ff */
[----:B-1----:R-:W-:Y:S06]  /*c500*/  @P1 BRA `(.L_x_7994) ;  /* 0x0000000000081947 */ /* 0x002fec0003800000 */
[----:B------:R-:W1:Y:S02]  /*c510*/  SYNCS.PHASECHK.TRANS64.TRYWAIT P1, [R209+URZ+0x28c30], R213 ;  /* 0x028c30d5d10075a7 */ /* 0x000e64000802017f */
[----:B-1----:R-:W-:Y:S05]  /*c520*/  @!P1 BRA `(.L_x_7995) ;  /* 0x00000124009c9947 */ /* 0x002fea0003800000 */
.L_x_7994:
[----:B------:R-:W-:Y:S05]  /*c530*/  BSYNC B2 ;  /* 0x0000000000027941 */ /* 0x000fea0003800000 */
.L_x_7993:
        /* <DEDUP_REMOVED lines=36> */
.L_x_7996:
[----:B------:R-:W2:Y:S01]  /*c780*/  LDC R12, c[0x0][0x448] ;  /* 0x00011200ff0c7b82 */ /* 0x000ea20000000800 */
[----:B------:R-:W-:-:S04]  /*c790*/  LOP3.LUT R16, R16, 0xffffdfff, RZ, 0xc0, !PT ;  /* 0xffffdfff10107812 */ /* 0x000fc800078ec0ff */
[----:B------:R-:W-:-:S04]  /*c7a0*/  @P0 LOP3.LUT R16, R16, 0x2000, RZ, 0xfc, !PT ;  /* 0x0000200010100812 */ /* 0x000fc800078efcff */
[----:B------:R-:W-:Y:S02]  /*c7b0*/  LOP3.LUT R16, R16, 0xffffbfff, RZ, 0xc0, !PT ;  /* 0xffffbfff10107812 */ /* 0x000fe400078ec0ff */
[----:B--2---:R-:W-:Y:S01]  /*c7c0*/  ISETP.NE.AND P1, PT, R12, 0x1, PT ;  /* 0x000000010c00780c */ /* 0x004fe20003f25270 */
[----:B------:R-:W-:-:S12]  /*c7d0*/  IMAD.IADD R12, R210, 0x1, R199 ;  /* 0x00000001d20c7824 */ /* 0x000fd800078e02c7 */
[----:B------:R-:W2:Y:S08]  /*c7e0*/  @P1 LDC R15, c[0x0][0x44c] ;  /* 0x00011300ff0f1b82 */ /* 0x000eb00000000800 */
[----:B------:R-:W3:Y:S01]  /*c7f0*/  @P1 LDC R14, c[0x0][0x450] ;  /* 0x00011400ff0e1b82 */ /* 0x000ee20000000800 */
[----:B--2---:R-:W-:-:S05]  /*c800*/  @P1 IMAD.HI.U32 R15, R12, R15, RZ ;  /* 0x0000000f0c0f1227 */ /* 0x004fca00078e00ff */
[----:B---3--:R-:W-:Y:S01]  /*c810*/  @P1 SHF.R.U32.HI R12, RZ, R14, R15 ;  /* 0x0000000eff0c1219 */ /* 0x008fe2000001160f */
[----:B------:R-:W-:-:S04]  /*c820*/  IMAD.MOV.U32 R14, RZ, RZ, -0x40 ;  /* 0xffffffc0ff0e7424 */ /* 0x000fc800078e00ff */
[----:B------:R-:W2:Y:S01]  /*c830*/  SHFL.IDX PT, R15, R12, RZ, 0x1c1f ;  /* 0x001c1fff0c0f7589 */ /* 0x000ea200000e0000 */
[----:B------:R-:W-:-:S03]  /*c840*/  IMAD R14, R208, R14, 0x1 ;  /* 0x00000001d00e7424 */ /* 0x000fc600078e020e */
[----:B------:R-:W3:Y:S02]  /*c850*/  SHFL.IDX PT, R12, R12, 0x1, 0x1c1f ;  /* 0x003c1f000c0c7f89 */ /* 0x000ee400000e0000 */
[----:B------:R-:W-:-:S05]  /*c860*/  IADD3 R14, R200, R14, -R207 ;  /* 0x0000000ec80e7210 */ /* 0x000fca0007ffe8cf */
[----:B------:R-:W-:-:S04]  /*c870*/  IMAD.IADD R14, R14, 0x1, -R198 ;  /* 0x000000010e0e7824 */ /* 0x000fc800078e0ac6 */
[C---:B--2---:R-:W-:Y:S02]  /*c880*/  IMAD.IADD R15, R14.reuse, 0x1, R15 ;  /* 0x000000010e0f7824 */ /* 0x044fe400078e020f */
[----:B---3--:R-:W-:-:S03]  /*c890*/  IMAD.IADD R12, R14, 0x1, R12 ;  /* 0x000000010e0c7824 */ /* 0x008fc600078e020c */
[C---:B------:R-:W-:Y:S02]  /*c8a0*/  ISETP.GT.AND P3, PT, R15.reuse, RZ, PT ;  /* 0x000000ff0f00720c */ /* 0x040fe40003f64270 */
[C---:B------:R-:W-:Y:S02]  /*c8b0*/  ISETP.GT.AND P2, PT, R15.reuse, 0x1, PT ;  /* 0x000000010f00780c */ /* 0x040fe40003f44270 */
[----:B------:R-:W-:Y:S02]  /*c8c0*/  ISETP.GT.AND P1, PT, R15, 0x8, PT ;  /* 0x000000080f00780c */ /* 0x000fe40003f24270 */
[----:B------:R-:W-:Y:S02]  /*c8d0*/  FSEL R152, R152, -INF , P3 ;  /* 0xff80000098987808 */ /* 0x000fe40001800000 */
[----:B------:R-:W-:Y:S02]  /*c8e0*/  FSEL R222, R153, -INF , P2 ;  /* 0xff80000099de7808 */ /* 0x000fe40001000000 */
[----:B------:R-:W-:-:S02]  /*c8f0*/  FSEL R156, R156, -INF , P1 ;  /* 0xff8000009c9c7808 */ /* 0x000fc40000800000 */
[C---:B------:R-:W-:Y:S02]  /*c900*/  ISETP.GT.AND P5, PT, R15.reuse, 0x9, PT ;  /* 0x000000090f00780c */ /* 0x040fe40003fa4270 */
[C---:B------:R-:W-:Y:S02]  /*c910*/  ISETP.GT.AND P4, PT, R15.reuse, 0x10, PT ;  /* 0x000000100f00780c */ /* 0x040fe40003f84270 */
[C---:B------:R-:W-:Y:S02]  /*c920*/  ISETP.GT.AND P3, PT, R15.reuse, 0x11, PT ;  /* 0x000000110f00780c */ /* 0x040fe40003f64270 */
[----:B------:R-:W-:Y:S02]  /*c930*/  ISETP.GT.AND P2, PT, R15, 0x18, PT ;  /* 0x000000180f00780c */ /* 0x000fe40003f44270 */
[----:B------:R-:W-:Y:S02]  /*c940*/  ISETP.GT.AND P1, PT, R12, RZ, PT ;  /* 0x000000ff0c00720c */ /* 0x000fe40003f24270 */
[----:B------:R-:W-:-:S02]  /*c950*/  FSEL R157, R157, -INF , P5 ;  /* 0xff8000009d9d7808 */ /* 0x000fc40002800000 */
[----:B------:R-:W-:Y:S02]  /*c960*/  FSEL R160, R160, -INF , P4 ;  /* 0xff800000a0a07808 */ /* 0x000fe40002000000 */
[----:B------:R-:W-:Y:S02]  /*c970*/  FSEL R161, R161, -INF , P3 ;  /* 0xff800000a1a17808 */ /* 0x000fe40001800000 */
[----:B------:R-:W-:Y:S02]  /*c980*/  FSEL R164, R164, -INF , P2 ;  /* 0xff800000a4a47808 */ /* 0x000fe40001000000 */
[----:B------:R-:W-:Y:S02]  /*c990*/  FSEL R154, R154, -INF , P1 ;  /* 0xff8000009a9a7808 */ /* 0x000fe40000800000 */
[C---:B------:R-:W-:Y:S02]  /*c9a0*/  ISETP.GT.AND P5, PT, R12.reuse, 0x1, PT ;  /* 0x000000010c00780c */ /* 0x040fe40003fa4270 */
[----:B------:R-:W-:-:S02]  /*c9b0*/  ISETP.GT.AND P4, PT, R12, 0x8, PT ;  /* 0x000000080c00780c */ /* 0x000fc40003f84270 */
        /* <DEDUP_REMOVED lines=33> */
[----:B------:R-:W-:Y:S02]  /*cbd0*/  FMNMX.FTZ R12, R163, R12, !PT ;  /* 0x0000000ca30c7209 */ /* 0x000fe40007810000 */
[----:B------:R-:W-:Y:S02]  /*cbe0*/  ISETP.GT.AND P0, PT, R15, 0x21, PT ;  /* 0x000000210f00780c */ /* 0x000fe40003f04270 */
[----:B------:R-:W-:-:S02]  /*cbf0*/  FMNMX.FTZ R12, R166, R12, !PT ;  /* 0x0000000ca60c7209 */ /* 0x000fc40007810000 */
[----:B------:R-:W-:Y:S02]  /*cc00*/  ISETP.GT.AND P1, PT, R15, 0x29, PT ;  /* 0x000000290f00780c */ /* 0x000fe40003f24270 */
[----:B------:R-:W-:Y:S02]  /*cc10*/  FMNMX.FTZ R12, R167, R12, !PT ;  /* 0x0000000ca70c7209 */ /* 0x000fe40007810000 */
[C---:B------:R-:W-:Y:S02]  /*cc20*/  ISETP.GT.AND P2, PT, R15.reuse, 0x30, PT ;  /* 0x000000300f00780c */ /* 0x040fe40003f44270 */
[----:B------:R-:W-:Y:S02]  /*cc30*/  FMNMX.FTZ R12, R170, R12, !PT ;  /* 0x0000000caa0c7209 */ /* 0x000fe40007810000 */
[----:B------:R-:W-:Y:S02]  /*cc40*/  ISETP.GT.AND P3, PT, R15, 0x31, PT ;  /* 0x000000310f00780c */ /* 0x000fe40003f64270 */
[----:B------:R-:W-:-:S02]  /*cc50*/  FMNMX.FTZ R12, R171, R12, !PT ;  /* 0x0000000cab0c7209 */ /* 0x000fc40007810000 */
[----:B------:R-:W-:Y:S02]  /*cc60*/  @P0 LOP3.LUT R16, R16, 0x4000, RZ, 0xfc, !PT ;  /* 0x0000400010100812 */ /* 0x000fe400078efcff */
[----:B------:R-:W-:Y:S02]  /*cc70*/  FMNMX.FTZ R12, R174, R12, !PT ;  /* 0x0000000cae0c7209 */ /* 0x000fe40007810000 */
[----:B------:R-:W-:Y:S02]  /*cc80*/  LOP3.LUT R16, R16, 0xffff7fff, RZ, 0xc0, !PT ;  /* 0xffff7fff10107812 */ /* 0x000fe400078ec0ff */
[----:B------:R-:W-:Y:S02]  /*cc90*/  FMNMX.FTZ R12, R175, R12, !PT ;  /* 0x0000000caf0c7209 */ /* 0x000fe40007810000 */
[----:B------:R-:W-:Y:S02]  /*cca0*/  @P1 LOP3.LUT R16, R16, 0x8000, RZ, 0xfc, !PT ;  /* 0x0000800010101812 */ /* 0x000fe400078efcff */
        /* <DEDUP_REMOVED lines=8> */
[----:B------:R-:W-:Y:S01]  /*cd30*/  FSEL R165, R165, -INF , P1 ;  /* 0xff800000a5a57808 */ /* 0x000fe20000800000 */
[----:B------:R-:W2:Y:S01]  /*cd40*/  SHFL.BFLY PT, R14, R12, 0x2, 0x1f ;  /* 0x0c401f000c0e7f89 */ /* 0x000ea200000e0000 */
[----:B------:R-:W-:Y:S02]  /*cd50*/  FSEL R168, R168, -INF , P0 ;  /* 0xff800000a8a87808 */ /* 0x000fe40000000000 */
[C---:B------:R-:W-:Y:S02]  /*cd60*/  LOP3.LUT P0, RZ, R16.reuse, 0x4000, RZ, 0xc0, !PT ;  /* 0x0000400010ff7812 */ /* 0x040fe4000780c0ff */
[----:B------:R-:W-:Y:S02]  /*cd70*/  LOP3.LUT P1, RZ, R16, 0x8000, RZ, 0xc0, !PT ;  /* 0x0000800010ff7812 */ /* 0x000fe4000782c0ff */
[----:B------:R-:W-:-:S02]  /*cd80*/  FSEL R169, R169, -INF , P0 ;  /* 0xff800000a9a97808 */ /* 0x000fc40000000000 */
[----:B------:R-:W-:Y:S02]  /*cd90*/  FSEL R176, R176, -INF , P2 ;  /* 0xff800000b0b07808 */ /* 0x000fe40001000000 */
[----:B------:R-:W-:Y:S02]  /*cda0*/  FSEL R177, R177, -INF , P3 ;  /* 0xff800000b1b17808 */ /* 0x000fe40001800000 */
[----:B------:R-:W-:Y:S02]  /*cdb0*/  FSEL R180, R180, -INF , P4 ;  /* 0xff800000b4b47808 */ /* 0x000fe40002000000 */
[----:B------:R-:W-:Y:S02]  /*cdc0*/  FSEL R181, R181, -INF , P5 ;  /* 0xff800000b5b57808 */ /* 0x000fe40002800000 */
[----:B------:R-:W-:Y:S02]  /*cdd0*/  LOP3.LUT P0, RZ, R16, 0x2000, RZ, 0xc0, !PT ;  /* 0x0000200010ff7812 */ /* 0x000fe4000780c0ff */
[----:B--2---:R-:W-:-:S05]  /*cde0*/  FMNMX.FTZ R14, R12, R14, !PT ;  /* 0x0000000e0c0e7209 */ /* 0x004fca0007810000 */
[----:B------:R-:W2:Y:S02]  /*cdf0*/  SHFL.BFLY PT, R12, R14, 0x1, 0x1f ;  /* 0x0c201f000e0c7f89 */ /* 0x000ea400000e0000 */
[----:B--2---:R-:W-:-:S04]  /*ce00*/  FMNMX.FTZ R14, R14, R12, !PT ;  /* 0x0000000c0e0e7209 */ /* 0x004fc80007810000 */
[----:B------:R-:W-:-:S04]  /*ce10*/  FSETP.NEU.FTZ.AND P6, PT, R14, -INF , PT ;  /* 0xff8000000e00780b */ /* 0x000fc80003fdd000 */
[----:B------:R-:W-:-:S05]  /*ce20*/  FSEL R12, R14, RZ, P6 ;  /* 0x000000ff0e0c7208 */ /* 0x000fca0003000000 */
[----:B------:R-:W-:Y:S01]  /*ce30*/  FADD.FTZ R219, -R12, R219 ;  /* 0x000000db0cdb7221 */ /* 0x000fe20000010100 */
[----:B------:R-:W-:-:S04]  /*ce40*/  IMAD.U32 R12, RZ, RZ, UR37 ;  /* 0x00000025ff0c7e24 */ /* 0x000fc8000f8e00ff */
[----:B------:R-:W-:-:S05]  /*ce50*/  FMUL.FTZ R153, R14, R12 ;  /* 0x0000000c0e997220 */ /* 0x000fca0000410000 */
[----:B------:R-:W-:Y:S02]  /*ce60*/  FSEL R153, R153, RZ, P6 ;  /* 0x000000ff99997208 */ /* 0x000fe40003000000 */
[----:B------:R-:W-:Y:S01]  /*ce70*/  ISETP.GT.AND P6, PT, R15, 0x28, PT ;  /* 0x000000280f00780c */ /* 0x000fe20003fc4270 */
[----:B------:R-:W-:Y:S02]  /*ce80*/  VIADD R15, R209, 0x28c40 ;  /* 0x00028c40d10f7836 */ /* 0x000fe40000000000 */
[-CC-:B------:R-:W-:Y:S01]  /*ce90*/  FFMA.FTZ R154, R154, R12.reuse, -R153.reuse ;  /* 0x0000000c9a9a7223 */ /* 0x180fe20000010899 */
[----:B------:R-:W-:Y:S01]  /*cea0*/  FSEL R172, R172, -INF , P6 ;  /* 0xff800000acac7808 */ /* 0x000fe20003000000 */
[-C--:B------:R-:W-:Y:S01]  /*ceb0*/  FFMA.FTZ R223, R170, R12.reuse, -R153 ;  /* 0x0000000caadf7223 */ /* 0x080fe20000010899 */
[----:B------:R-:W-:Y:S01]  /*cec0*/  PRMT R15, R187, 0x654, R15 ;  /* 0x00000654bb0f7816 */ /* 0x000fe2000000000f */
[-C--:B------:R-:W-:Y:S01]  /*ced0*/  FMUL.FTZ R170, R219, R12.reuse ;  /* 0x0000000cdbaa7220 */ /* 0x080fe20000410000 */
[-CC-:B------:R-:W-:Y:S01]  /*cee0*/  FFMA.FTZ R155, R155, R12.reuse, -R153.reuse ;  /* 0x0000000c9b9b7223 */ /* 0x180fe20000010899 */
[-CC-:B------:R-:W-:Y:S01]  /*cef0*/  FFMA.FTZ R158, R158, R12.reuse, -R153.reuse ;  /* 0x0000000c9e9e7223 */ /* 0x180fe20000010899 */
[----:B------:R2:W-:Y:S01]  /*cf00*/  SYNCS.ARRIVE.TRANS64.RED.A1T0 RZ, [R15+URZ], RZ ;  /* 0x000000ff0fff79a7 */ /* 0x0005e2000810043f */
[-CC-:B------:R-:W-:Y:S01]  /*cf10*/  FFMA.FTZ R159, R159, R12.reuse, -R153.reuse ;  /* 0x0000000c9f9f7223 */ /* 0x180fe20000010899 */
[-CC-:B------:R-:W-:Y:S01]  /*cf20*/  FFMA.FTZ R162, R162, R12.reuse, -R153.reuse ;  /* 0x0000000ca2a27223 */ /* 0x180fe20000010899 */
[-CC-:B------:R-:W-:Y:S01]  /*cf30*/  FFMA.FTZ R163, R163, R12.reuse, -R153.reuse ;  /* 0x0000000ca3a37223 */ /* 0x180fe20000010899 */
[-CC-:B------:R-:W-:Y:S01]  /*cf40*/  FFMA.FTZ R166, R166, R12.reuse, -R153.reuse ;  /* 0x0000000ca6a67223 */ /* 0x180fe20000010899 */
[-CC-:B------:R-:W-:Y:S01]  /*cf50*/  FFMA.FTZ R167, R167, R12.reuse, -R153.reuse ;  /* 0x0000000ca7a77223 */ /* 0x180fe20000010899 */
[-CC-:B------:R-:W-:Y:S01]  /*cf60*/  FFMA.FTZ R171, R171, R12.reuse, -R153.reuse ;  /* 0x0000000cabab7223 */ /* 0x180fe20000010899 */
[--C-:B------:R-:W-:Y:S01]  /*cf70*/  FFMA.FTZ R174, R174, R12, -R153.reuse ;  /* 0x0000000caeae7223 */ /* 0x100fe20000010899 */
[----:B--2---:R-:W-:Y:S01]  /*cf80*/  FMNMX.FTZ R15, R152, R218, !PT ;  /* 0x000000da980f7209 */ /* 0x004fe20007810000 */
[-CC-:B------:R-:W-:Y:S01]  /*cf90*/  FFMA.FTZ R175, R175, R12.reuse, -R153.reuse ;  /* 0x0000000cafaf7223 */ /* 0x180fe20000010899 */
[-CC-:B------:R-:W-:Y:S01]  /*cfa0*/  FFMA.FTZ R178, R178, R12.reuse, -R153.reuse ;  /* 0x0000000cb2b27223 */ /* 0x180fe20000010899 */
[-CC-:B------:R-:W-:Y:S01]  /*cfb0*/  FFMA.FTZ R179, R179, R12.reuse, -R153.reuse ;  /* 0x0000000cb3b37223 */ /* 0x180fe20000010899 */
[----:B------:R-:W-:Y:S01]  /*cfc0*/  FMNMX.FTZ R15, R222, R15, !PT ;  /* 0x0000000fde0f7209 */ /* 0x000fe20007810000 */
[-CC-:B------:R-:W-:Y:S01]  /*cfd0*/  FFMA.FTZ R182, R182, R12.reuse, -R153.reuse ;  /* 0x0000000cb6b67223 */ /* 0x180fe20000010899 */
[----:B------:R-:W-:Y:S01]  /*cfe0*/  FFMA.FTZ R183, R183, R12, -R153 ;  /* 0x0000000cb7b77223 */ /* 0x000fe20000010899 */
[----:B------:R-:W2:Y:S01]  /*cff0*/  MUFU.EX2 R170, R170 ;  /* 0x000000aa00aa7308 */ /* 0x000ea20000000800 */
[----:B------:R-:W-:-:S04]  /*d000*/  FMNMX.FTZ R15, R156, R15, !PT ;  /* 0x0000000f9c0f7209 */ /* 0x000fc80007810000 */
[----:B------:R-:W-:-:S03]  /*d010*/  FMNMX.FTZ R15, R157, R15, !PT ;  /* 0x0000000f9d0f7209 */ /* 0x000fc60007810000 */
[----:B------:R3:W4:Y:S01]  /*d020*/  MUFU.EX2 R153, R154 ;  /* 0x0000009a00997308 */ /* 0x0007220000000800 */
[----:B------:R-:W-:-:S04]  /*d030*/  FMNMX.FTZ R15, R160, R15, !PT ;  /* 0x0000000fa00f7209 */ /* 0x000fc80007810000 */
[----:B------:R-:W-:-:S03]  /*d040*/  FMNMX.FTZ R15, R161, R15, !PT ;  /* 0x0000000fa10f7209 */ /* 0x000fc60007810000 */
[----:B------:R-:W5:Y:S01]  /*d050*/  MUFU.EX2 R155, R155 ;  /* 0x0000009b009b7308 */ /* 0x000f620000000800 */
[----:B------:R-:W-:Y:S01]  /*d060*/  FMNMX.FTZ R15, R164, R15, !PT ;  /* 0x0000000fa40f7209 */ /* 0x000fe20007810000 */
[-C--:B--2---:R-:W-:Y:S01]  /*d070*/  FMUL.FTZ R26, R26, R170.reuse ;  /* 0x000000aa1a1a7220 */ /* 0x084fe20000410000 */
[----:B---3--:R-:W-:Y:S01]  /*d080*/  FSEL R154, R173, -INF , P1 ;  /* 0xff800000ad9a7808 */ /* 0x008fe20000800000 */
[-C--:B------:R-:W-:Y:S01]  /*d090*/  FMUL.FTZ R27, R27, R170.reuse ;  /* 0x000000aa1b1b7220 */ /* 0x080fe20000410000 */
[----:B------:R-:W-:Y:S01]  /*d0a0*/  FMNMX.FTZ R15, R165, R15, !PT ;  /* 0x0000000fa50f7209 */ /* 0x000fe20007810000 */
[-C--:B------:R-:W-:Y:S01]  /*d0b0*/  FMUL.FTZ R30, R30, R170.reuse ;  /* 0x000000aa1e1e7220 */ /* 0x080fe20000410000 */
[----:B------:R-:W-:Y:S01]  /*d0c0*/  ISETP.NE.AND P1, PT, R197, RZ, PT ;  /* 0x000000ffc500720c */ /* 0x000fe20003f25270 */
[----:B------:R-:W-:Y:S01]  /*d0d0*/  MUFU.EX2 R159, R159 ;  /* 0x0000009f009f7308 */ /* 0x000fe20000000800 */
[----:B------:R-:W-:Y:S01]  /*d0e0*/  FMNMX.FTZ R15, R168, R15, !PT ;  /* 0x0000000fa80f7209 */ /* 0x000fe20007810000 */
[----:B----4-:R-:W-:Y:S01]  /*d0f0*/  FFMA.FTZ R3, R170, R3, R153 ;  /* 0x00000003aa037223 */ /* 0x010fe20000010099 */
[-C--:B------:R-:W-:Y:S01]  /*d100*/  FMUL.FTZ R31, R31, R170.reuse ;  /* 0x000000aa1f1f7220 */ /* 0x080fe20000410000 */
[-C--:B------:R-:W-:Y:S01]  /*d110*/  FMUL.FTZ R34, R34, R170.reuse ;  /* 0x000000aa22227220 */ /* 0x080fe20000410000 */
[----:B------:R-:W-:Y:S01]  /*d120*/  FMNMX.FTZ R15, R169, R15, !PT ;  /* 0x0000000fa90f7209 */ /* 0x000fe20007810000 */
[-C--:B------:R-:W-:Y:S01]  /*d130*/  FMUL.FTZ R35, R35, R170.reuse ;  /* 0x000000aa23237220 */ /* 0x080fe20000410000 */
[-C--:B------:R-:W-:Y:S01]  /*d140*/  FMUL.FTZ R38, R38, R170.reuse ;  /* 0x000000aa26267220 */ /* 0x080fe20000410000 */
[----:B------:R-:W-:Y:S01]  /*d150*/  MUFU.EX2 R162, R162 ;  /* 0x000000a200a27308 */ /* 0x000fe20000000800 */
[----:B------:R-:W-:Y:S01]  /*d160*/  FMNMX.FTZ R15, R172, R15, !PT ;  /* 0x0000000fac0f7209 */ /* 0x000fe20007810000 */
[C---:B-----5:R-:W-:Y:S01]  /*d170*/  FADD.FTZ R3, R155.reuse, R3 ;  /* 0x000000039b037221 */ /* 0x060fe20000010000 */
[----:B------:R-:W-:Y:S01]  /*d180*/  F2FP.F16.F32.PACK_AB R153, R155, R153 ;  /* 0x000000999b99723e */ /* 0x000fe200000000ff */
[-C--:B------:R-:W-:Y:S01]  /*d190*/  FMUL.FTZ R39, R39, R170.reuse ;  /* 0x000000aa27277220 */ /* 0x080fe20000410000 */
[----:B------:R-:W-:Y:S01]  /*d1a0*/  FMNMX.FTZ R15, R154, R15, !PT ;  /* 0x0000000f9a0f7209 */ /* 0x000fe20007810000 */
[-C--:B------:R-:W-:Y:S01]  /*d1b0*/  FMUL.FTZ R42, R42, R170.reuse ;  /* 0x000000aa2a2a7220 */ /* 0x080fe20000410000 */
[-C--:B------:R-:W-:Y:S01]  /*d1c0*/  FMUL.FTZ R43, R43, R170.reuse ;  /* 0x000000aa2b2b7220 */ /* 0x080fe20000410000 */
[----:B------:R-:W-:Y:S01]  /*d1d0*/  MUFU.EX2 R166, R166 ;  /* 0x000000a600a67308 */ /* 0x000fe20000000800 */
[----:B------:R-:W-:Y:S01]  /*d1e0*/  FMNMX.FTZ R15, R176, R15, !PT ;  /* 0x0000000fb00f7209 */ /* 0x000fe20007810000 */
[-C--:B------:R-:W-:Y:S01]  /*d1f0*/  FMUL.FTZ R46, R46, R170.reuse ;  /* 0x000000aa2e2e7220 */ /* 0x080fe20000410000 */
[-C--:B------:R-:W-:Y:S01]  /*d200*/  FMUL.FTZ R47, R47, R170.reuse ;  /* 0x000000aa2f2f7220 */ /* 0x080fe20000410000 */
        /* <DEDUP_REMOVED lines=13> */
[-C--:B------:R-:W-:Y:S01]  /*d2e0*/  FMUL.FTZ R66, R66, R170.reuse ;  /* 0x000000aa42427220 */ /* 0x080fe20000410000 */
[----:B------:R-:W2:Y:S01]  /*d2f0*/  SHFL.BFLY PT, R155, R15, 0x2, 0x1f ;  /* 0x0c401f000f9b7f89 */ /* 0x000ea200000e0000 */
        /* <DEDUP_REMOVED lines=23> */
[----:B--2---:R-:W-:Y:S01]  /*d470*/  FMNMX.FTZ R15, R15, R155, !PT ;  /* 0x0000009b0f0f7209 */ /* 0x004fe20007810000 */
[-C--:B------:R-:W-:Y:S01]  /*d480*/  FMUL.FTZ R107, R107, R170.reuse ;  /* 0x000000aa6b6b7220 */ /* 0x080fe20000410000 */
[-C--:B------:R-:W-:Y:S01]  /*d490*/  FMUL.FTZ R110, R110, R170.reuse ;  /* 0x000000aa6e6e7220 */ /* 0x080fe20000410000 */
[-C--:B------:R-:W-:Y:S01]  /*d4a0*/  FMUL.FTZ R111, R111, R170.reuse ;  /* 0x000000aa6f6f7220 */ /* 0x080fe20000410000 */
[-C--:B------:R-:W-:Y:S01]  /*d4b0*/  FMUL.FTZ R114, R114, R170.reuse ;  /* 0x000000aa72727220 */ /* 0x080fe20000410000 */
[----:B------:R-:W2:Y:S01]  /*d4c0*/  SHFL.BFLY PT, R173, R15, 0x1, 0x1f ;  /* 0x0c201f000fad7f89 */ /* 0x000ea200000e0000 */
        /* <DEDUP_REMOVED lines=17> */
[----:B---3--:R-:W-:Y:S01]  /*d5e0*/  FADD.FTZ R3, R155, R3 ;  /* 0x000000039b037221 */ /* 0x008fe20000010000 */
[----:B------:R-:W-:Y:S01]  /*d5f0*/  F2FP.F16.F32.PACK_AB R155, R159, R155 ;  /* 0x0000009b9f9b723e */ /* 0x000fe200000000ff */
[-C--:B------:R-:W-:Y:S01]  /*d600*/  FMUL.FTZ R143, R143, R170.reuse ;  /* 0x000000aa8f8f7220 */ /* 0x080fe20000410000 */
[----:B------:R-:W-:Y:S01]  /*d610*/  FMUL.FTZ R146, R146, R170 ;  /* 0x000000aa92927220 */ /* 0x000fe20000410000 */
[----:B------:R-:W-:Y:S01]  /*d620*/  FADD.FTZ R3, R159, R3 ;  /* 0x000000039f037221 */ /* 0x000fe20000010000 */
[----:B------:R-:W-:Y:S01]  /*d630*/  F2FP.F16.F32.PACK_AB R159, R167, R166 ;  /* 0x000000a6a79f723e */ /* 0x000fe200000000ff */
[-C--:B------:R-:W-:Y:S01]  /*d640*/  FMUL.FTZ R147, R147, R170.reuse ;  /* 0x000000aa93937220 */ /* 0x080fe20000410000 */
[----:B--2---:R-:W-:Y:S01]  /*d650*/  FMNMX.FTZ R15, R15, R173, !PT ;  /* 0x000000ad0f0f7209 */ /* 0x004fe20007810000 */
[----:B------:R-:W-:Y:S01]  /*d660*/  FADD.FTZ R3, R162, R3 ;  /* 0x00000003a2037221 */ /* 0x000fe20000010000 */
[----:B------:R-:W-:Y:S01]  /*d670*/  MUFU.EX2 R182, R182 ;  /* 0x000000b600b67308 */ /* 0x000fe20000000800 */
[----:B------:R-:W-:Y:S01]  /*d680*/  FMUL.FTZ R150, R150, R170 ;  /* 0x000000aa96967220 */ /* 0x000fe20000410000 */
[C---:B------:R-:W-:Y:S01]  /*d690*/  FSETP.NEU.FTZ.AND P2, PT, R15.reuse, -INF , PT ;  /* 0xff8000000f00780b */ /* 0x040fe20003f5d000 */
[----:B------:R-:W-:Y:S01]  /*d6a0*/  FMUL.FTZ R219, R15, R12 ;  /* 0x0000000c0fdb7220 */ /* 0x000fe20000410000 */
[----:B----4-:R-:W-:Y:S01]  /*d6b0*/  FADD.FTZ R3, R158, R3 ;  /* 0x000000039e037221 */ /* 0x010fe20000010000 */
[----:B------:R-:W-:Y:S01]  /*d6c0*/  FMUL.FTZ R151, R151, R170 ;  /* 0x000000aa97977220 */ /* 0x000fe20000410000 */
[----:B------:R-:W-:-:S02]  /*d6d0*/  FSEL R163, R15, RZ, P2 ;  /* 0x000000ff0fa37208 */ /* 0x000fc40001000000 */
[----:B------:R-:W-:Y:S01]  /*d6e0*/  FSEL R219, R219, RZ, P2 ;  /* 0x000000ffdbdb7208 */ /* 0x000fe20001000000 */
[----:B------:R-:W-:Y:S02]  /*d6f0*/  FADD.FTZ R3, R166, R3 ;  /* 0x00000003a6037221 */ /* 0x000fe40000010000 */
[----:B------:R-:W-:Y:S01]  /*d700*/  FADD.FTZ R163, -R163, R218 ;  /* 0x000000daa3a37221 */ /* 0x000fe20000010100 */
[----:B------:R-:W-:Y:S02]  /*d710*/  @!P1 IMAD R218, R220, 0x40, R192 ;  /* 0x00000040dcda9824 */ /* 0x000fe400078e02c0 */
[-CC-:B------:R-:W-:Y:S01]  /*d720*/  FFMA.FTZ R152, R152, R12.reuse, -R219.reuse ;  /* 0x0000000c98987223 */ /* 0x180fe200000108db */
[-CC-:B------:R-:W-:Y:S01]  /*d730*/  FFMA.FTZ R222, R222, R12.reuse, -R219.reuse ;  /* 0x0000000cdede7223 */ /* 0x180fe200000108db */
[-C--:B------:R-:W-:Y:S01]  /*d740*/  FMUL.FTZ R163, R163, R12.reuse ;  /* 0x0000000ca3a37220 */ /* 0x080fe20000410000 */
        /* <DEDUP_REMOVED lines=12> */
[----:B------:R-:W-:Y:S01]  /*d810*/  FFMA.FTZ R176, R176, R12, -R219 ;  /* 0x0000000cb0b07223 */ /* 0x000fe200000108db */
[----:B------:R-:W-:-:S02]  /*d820*/  @!P1 IMAD R218, R218, 0x4, R2 ;  /* 0x00000004dada9824 */ /* 0x000fc400078e0202 */
[-CC-:B------:R-:W-:Y:S01]  /*d830*/  FFMA.FTZ R177, R177, R12.reuse, -R219.reuse ;  /* 0x0000000cb1b17223 */ /* 0x180fe200000108db */
[-CC-:B------:R-:W-:Y:S01]  /*d840*/  FFMA.FTZ R181, R181, R12.reuse, -R219.reuse ;  /* 0x0000000cb5b57223 */ /* 0x180fe200000108db */
[----:B------:R-:W-:Y:S01]  /*d850*/  FFMA.FTZ R180, R180, R12, -R219 ;  /* 0x0000000cb4b47223 */ /* 0x000fe200000108db */
[----:B------:R4:W-:Y:S01]  /*d860*/  @!P1 STS [R218+0x28820], R170 ;  /* 0x028820aada009388 */ /* 0x0009e20000000800 */
[----:B------:R-:W5:Y:S01]  /*d870*/  MUFU.EX2 R222, R222 ;  /* 0x000000de00de7308 */ /* 0x000f620000000800 */
[-C--:B--2---:R-:W-:Y:S01]  /*d880*/  FMUL.FTZ R24, R24, R173.reuse ;  /* 0x000000ad18187220 */ /* 0x084fe20000410000 */
[-C--:B------:R-:W-:Y:S01]  /*d890*/  FMUL.FTZ R25, R25, R173.reuse ;  /* 0x000000ad19197220 */ /* 0x080fe20000410000 */
[----:B------:R4:W-:Y:S01]  /*d8a0*/  @!P1 STS [R218+0x28800], R173 ;  /* 0x028800adda009388 */ /* 0x0009e20000000800 */
        /* <DEDUP_REMOVED lines=20> */
[----:B------:R0:W1:Y:S01]  /*d9f0*/  MUFU.EX2 R174, R157 ;  /* 0x0000009d00ae7308 */ /* 0x0000620000000800 */
        /* <DEDUP_REMOVED lines=8> */
[----:B0-----:R-:W-:Y:S01]  /*da80*/  F2FP.F16.F32.PACK_AB R157, R158, R162 ;  /* 0x000000a29e9d723e */ /* 0x001fe200000000ff */
[----:B---3--:R-:W-:Y:S01]  /*da90*/  FFMA.FTZ R158, R173, R0, R152 ;  /* 0x00000000ad9e7223 */ /* 0x008fe20000010098 */
[----:B------:R-:W-:Y:S01]  /*daa0*/  FADD.FTZ R0, R167, R3 ;  /* 0x00000003a7007221 */ /* 0x000fe20000010000 */
[C---:B-----5:R-:W-:Y:S01]  /*dab0*/  F2FP.F16.F32.PACK_AB R152, R222.reuse, R152 ;  /* 0x00000098de98723e */ /* 0x060fe200000000ff */
[-C--:B------:R-:W-:Y:S01]  /*dac0*/  FMUL.FTZ R77, R77, R173.reuse ;  /* 0x000000ad4d4d7220 */ /* 0x080fe20000410000 */
[----:B------:R-:W-:Y:S01]  /*dad0*/  FADD.FTZ R158, R222, R158 ;  /* 0x0000009ede9e7221 */ /* 0x000fe20000010000 */
[-C--:B------:R-:W-:Y:S01]  /*dae0*/  FMUL.FTZ R80, R80, R173.reuse ;  /* 0x000000ad50507220 */ /* 0x080fe20000410000 */
[----:B------:R-:W0:Y:S01]  /*daf0*/  MUFU.EX2 R161, R161 ;  /* 0x000000a100a17308 */ /* 0x000e220000000800 */
[-C--:B------:R-:W-:Y:S01]  /*db00*/  FMUL.FTZ R81, R81, R173.reuse ;  /* 0x000000ad51517220 */ /* 0x080fe20000410000 */
[----:B--2---:R-:W-:Y:S01]  /*db10*/  FADD.FTZ R158, R156, R158 ;  /* 0x0000009e9c9e7221 */ /* 0x004fe20000010000 */
[-C--:B------:R-:W-:Y:S01]  /*db20*/  FMUL.FTZ R84, R84, R173.reuse ;  /* 0x000000ad54547220 */ /* 0x080fe20000410000 */
[-C--:B------:R-:W-:Y:S01]  /*db30*/  FMUL.FTZ R85, R85, R173.reuse ;  /* 0x000000ad55557220 */ /* 0x080fe20000410000 */
[-C--:B------:R-:W-:Y:S01]  /*db40*/  FMUL.FTZ R88, R88, R173.reuse ;  /* 0x000000ad58587220 */ /* 0x080fe20000410000 */
[----:B-1----:R-:W-:Y:S01]  /*db50*/  FADD.FTZ R158, R174, R158 ;  /* 0x0000009eae9e7221 */ /* 0x002fe20000010000 */
[-C--:B------:R-:W-:Y:S01]  /*db60*/  FMUL.FTZ R89, R89, R173.reuse ;  /* 0x000000ad59597220 */ /* 0x080fe20000410000 */
[----:B------:R-:W1:Y:S01]  /*db70*/  MUFU.EX2 R164, R164 ;  /* 0x000000a400a47308 */ /* 0x000e620000000800 */
[-C--:B------:R-:W-:Y:S01]  /*db80*/  FMUL.FTZ R92, R92, R173.reuse ;  /* 0x000000ad5c5c7220 */ /* 0x080fe20000410000 */
[----:B----4-:R-:W-:Y:S01]  /*db90*/  FADD.FTZ R158, R160, R158 ;  /* 0x0000009ea09e7221 */ /* 0x010fe20000010000 */
        /* <DEDUP_REMOVED lines=34> */
[----:B------:R-:W-:-:S03]  /*ddc0*/  FMUL.FTZ R149, R149, R173 ;  /* 0x000000ad95957220 */ /* 0x000fc60000410000 */
[----:B------:R4:W5:Y:S08]  /*ddd0*/  MUFU.EX2 R3, R154 ;  /* 0x0000009a00037308 */ /* 0x0009700000000800 */
[----:B------:R-:W5:Y:S01]  /*dde0*/  MUFU.EX2 R176, R176 ;  /* 0x000000b000b07308 */ /* 0x000f620000000800 */
[----:B----4-:R-:W-:Y:S01]  /*ddf0*/  F2FP.F16.F32.PACK_AB R154, R174, R156 ;  /* 0x0000009cae9a723e */ /* 0x010fe200000000ff */
[----:B------:R-:W-:Y:S01]  /*de00*/  BAR.SYNC.DEFER_BLOCKING 0xf, 0x100 ;  /* 0x03c4000000007b1d */ /* 0x000fe20000010000 */
[----:B------:R-:W-:Y:S01]  /*de10*/  F2FP.F16.F32.PACK_AB R156, R161, R160 ;  /* 0x000000a0a19c723e */ /* 0x000fe200000000ff */
[----:B--2---:R-:W-:Y:S01]  /*de20*/  FADD.FTZ R160, R165, R158 ;  /* 0x0000009ea5a07221 */ /* 0x004fe20000010000 */
[----:B------:R-:W-:Y:S01]  /*de30*/  FADD.FTZ R161, R223, R0 ;  /* 0x00000000dfa17221 */ /* 0x000fe20000010000 */
[----:B------:R-:W-:-:S02]  /*de40*/  F2FP.F16.F32.PACK_AB R158, R165, R164 ;  /* 0x000000a4a59e723e */ /* 0x000fc400000000ff */
[----:B0-----:R-:W-:Y:S01]  /*de50*/  FADD.FTZ R160, R168, R160 ;  /* 0x000000a0a8a07221 */ /* 0x001fe20000010000 */
[C---:B------:R-:W-:Y:S01]  /*de60*/  FADD.FTZ R164, R171.reuse, R161 ;  /* 0x000000a1aba47221 */ /* 0x040fe20000010000 */
[----:B------:R-:W0:Y:S01]  /*de70*/  MUFU.EX2 R177, R177 ;  /* 0x000000b100b17308 */ /* 0x000e220000000800 */
[----:B------:R-:W-:Y:S01]  /*de80*/  F2FP.F16.F32.PACK_AB R161, R171, R223 ;  /* 0x000000dfaba1723e */ /* 0x000fe200000000ff */
[----:B-1----:R-:W-:Y:S01]  /*de90*/  FADD.FTZ R0, R169, R160 ;  /* 0x000000a0a9007221 */ /* 0x002fe20000010000 */
[----:B------:R-:W-:Y:S01]  /*dea0*/  FADD.FTZ R164, R163, R164 ;  /* 0x000000a4a3a47221 */ /* 0x000fe20000010000 */
[----:B------:R-:W-:Y:S02]  /*deb0*/  F2FP.F16.F32.PACK_AB R160, R169, R168 ;  /* 0x000000a8a9a0723e */ /* 0x000fe400000000ff */
[----:B---3--:R-:W-:Y:S01]  /*dec0*/  FADD.FTZ R0, R162, R0 ;  /* 0x00000000a2007221 */ /* 0x008fe20000010000 */
[----:B------:R-:W-:Y:S01]  /*ded0*/  FADD.FTZ R164, R175, R164 ;  /* 0x000000a4afa47221 */ /* 0x000fe20000010000 */
[----:B------:R-:W1:Y:S01]  /*dee0*/  MUFU.EX2 R166, R180 ;  /* 0x000000b400a67308 */ /* 0x000e620000000800 */
[C---:B-----5:R-:W-:Y:S01]  /*def0*/  F2FP.F16.F32.PACK_AB R162, R3.reuse, R162 ;  /* 0x000000a203a2723e */ /* 0x060fe200000000ff */
[----:B------:R-:W-:Y:S01]  /*df00*/  FADD.FTZ R0, R3, R0 ;  /* 0x0000000003007221 */ /* 0x000fe20000010000 */
[----:B------:R-:W-:Y:S01]  /*df10*/  FADD.FTZ R3, R178, R164 ;  /* 0x000000a4b2037221 */ /* 0x000fe20000010000 */
[----:B------:R-:W-:-:S02]  /*df20*/  F2FP.F16.F32.PACK_AB R163, R175, R163 ;  /* 0x000000a3afa3723e */ /* 0x000fc400000000ff */
[----:B------:R-:W-:Y:S01]  /*df30*/  FADD.FTZ R0, R176, R0 ;  /* 0x00000000b0007221 */ /* 0x000fe20000010000 */
[----:B------:R-:W-:Y:S01]  /*df40*/  FADD.FTZ R3, R179, R3 ;  /* 0x00000003b3037221 */ /* 0x000fe20000010000 */
[----:B------:R-:W2:Y:S01]  /*df50*/  MUFU.EX2 R167, R183 ;  /* 0x000000b700a77308 */ /* 0x000ea20000000800 */
[C---:B0-----:R-:W-:Y:S01]  /*df60*/  F2FP.F16.F32.PACK_AB R164, R177.reuse, R176 ;  /* 0x000000b0b1a4723e */ /* 0x041fe200000000ff */
[----:B------:R-:W-:Y:S01]  /*df70*/  FADD.FTZ R0, R177, R0 ;  /* 0x00000000b1007221 */ /* 0x000fe20000010000 */
[----:B------:R-:W-:Y:S01]  /*df80*/  FADD.FTZ R3, R182, R3 ;  /* 0x00000003b6037221 */ /* 0x000fe20000010000 */
[----:B------:R-:W-:Y:S01]  /*df90*/  F2FP.F16.F32.PACK_AB R165, R179, R178 ;  /* 0x000000b2b3a5723e */ /* 0x000fe200000000ff */
[----:B------:R0:W-:Y:S03]  /*dfa0*/  STSM.16.M88.4 [R201+0x26800], R152 ;  /* 0x02680098c9007844 */ /* 0x0001e60000000200 */
[----:B------:R-:W3:Y:S01]  /*dfb0*/  MUFU.EX2 R181, R181 ;  /* 0x000000b500b57308 */ /* 0x000ee20000000800 */
[----:B-1----:R-:W-:Y:S01]  /*dfc0*/  FADD.FTZ R0, R166, R0 ;  /* 0x00000000a6007221 */ /* 0x002fe20000010000 */
[----:B------:R0:W-:Y:S04]  /*dfd0*/  STSM.16.M88.4 [R204], R156 ;  /* 0x0000009ccc007844 */ /* 0x0001e80000000200 */
[----:B------:R0:W-:Y:S01]  /*dfe0*/  STSM.16.M88.4 [R202], R160 ;  /* 0x000000a0ca007844 */ /* 0x0001e20000000200 */
[C---:B--2---:R-:W-:Y:S01]  /*dff0*/  FADD.FTZ R3, R167.reuse, R3 ;  /* 0x00000003a7037221 */ /* 0x044fe20000010000 */
[----:B------:R-:W-:-:S02]  /*e000*/  F2FP.F16.F32.PACK_AB R167, R167, R182 ;  /* 0x000000b6a7a7723e */ /* 0x000fc400000000ff */
[C---:B---3--:R-:W-:Y:S01]  /*e010*/  F2FP.F16.F32.PACK_AB R166, R181.reuse, R166 ;  /* 0x000000a6b5a6723e */ /* 0x048fe200000000ff */
[----:B------:R-:W-:-:S04]  /*e020*/  FADD.FTZ R0, R181, R0 ;  /* 0x00000000b5007221 */ /* 0x000fc80000010000 */
[----:B------:R0:W-:Y:S01]  /*e030*/  STSM.16.M88.4 [R203], R164 ;  /* 0x000000a4cb007844 */ /* 0x0001e20000000200 */
[----:B------:R-:W-:Y:S05]  /*e040*/  @!P0 BRA `(.L_x_7997) ;  /* 0x0000000000048947 */ /* 0x000fea0003800000 */
[----:B------:R-:W-:Y:S01]  /*e050*/  BPT.TRAP 0x1 ;  /* 0x000000040000795c */ /* 0x000fe20000300000 */
.L_x_7997:
[----:B------:R1:W2:Y:S01]  /*e060*/  SYNCS.PHASECHK.TRANS64.TRYWAIT P1, [R209+URZ+0x28c50], R213 ;  /* 0x028c50d5d10075a7 */ /* 0x0002a2000802017f */
[----:B------:R-:W-:Y:S05]  /*e070*/  @!P0 BRA `(.L_x_7998) ;  /* 0x0000000000048947 */ /* 0x000fea0003800000 */
[----:B------:R-:W-:Y:S01]  /*e080*/  BPT.TRAP 0x1 ;  /* 0x000000040000795c */ /* 0x000fe20000300000 */
.L_x_7998:
[----:B------:R-:W-:Y:S04]  /*e090*/  BSSY B2, `(.L_x_7999) ;  /* 0x0000004000027945 */ /* 0x000fe80003800000 */
[----:B--2---:R-:W-:Y:S05]  /*e0a0*/  @P1 BRA `(.L_x_8000) ;  /* 0x0000000000081947 */ /* 0x004fea0003800000 */
[----:B------:R-:W2:Y:S02]  /*e0b0*/  SYNCS.PHASECHK.TRANS64.TRYWAIT P1, [R209+URZ+0x28c50], R213 ;  /* 0x028c50d5d10075a7 */ /* 0x000ea4000802017f */
[----:B--2---:R-:W-:Y:S05]  /*e0c0*/  @!P1 BRA `(.L_x_8001) ;  /* 0x0000010800c89947 */ /* 0x004fea0003800000 */
.L_x_8000:
[----:B------:R-:W-:Y:S05]  /*e0d0*/  BSYNC B2 ;  /* 0x0000000000027941 */ /* 0x000fea0003800000 */
.L_x_7999:
        /* <DEDUP_REMOVED lines=8> */
[----:B0-----:R-:W-:Y:S01]  /*e160*/  VIADD R152, R168, 0x80 ;  /* 0x00000080a8987836 */ /* 0x001fe20000000000 */
[----:B------:R-:W-:Y:S01]  /*e170*/  WARPGROUP.ARRIVE ;  /* 0x00000000000079c5 */ /* 0x000fe20000000000 */
[----:B------:R-:W-:-:S03]  /*e180*/  IMAD.MOV.U32 R153, RZ, RZ, 0x40000040 ;  /* 0x40000040ff997424 */ /* 0x000fc600078e00ff */
[----:B------:R-:W-:Y:S02]  /*e190*/  R2UR UR6, R152 ;  /* 0x00000000980672ca */ /* 0x000fe400000e0000 */
[----:B------:R-:W-:Y:S01]  /*e1a0*/  R2UR UR7, R153 ;  /* 0x00000000990772ca */ /* 0x000fe200000e0000 */
[----:B------:R-:W-:Y:S01]  /*e1b0*/  IMAD.MOV.U32 R153, RZ, RZ, 0x40000040 ;  /* 0x40000040ff997424 */ /* 0x000fe200078e00ff */
[C---:B------:R-:W-:Y:S01]  /*e1c0*/  IADD3 R152, R168.reuse, 0x100, RZ ;  /* 0x00000100a8987810 */ /* 0x040fe20007ffe0ff */
        /* <DEDUP_REMOVED lines=25> */
.L_x_8002:
[C---:B------:R-:W-:Y:S01]  /*e360*/  ISETP.GT.AND P1, PT, R208.reuse, R21, PT ;  /* 0x00000015d000720c */ /* 0x040fe20003f24270 */
[----:B-12---:R-:W-:Y:S02]  /*e370*/  VIADD R209, R209, 0x28c60 ;  /* 0x00028c60d1d17836 */ /* 0x006fe40000000000 */
        /* <DEDUP_REMOVED lines=8> */
.L_x_7990:
[----:B------:R-:W-:Y:S05]  /*e400*/  BSYNC B1 ;  /* 0x0000000000017941 */ /* 0x000fea0003800000 */
.L_x_7989:
[----:B------:R-:W-:Y:S01]  /*e410*/  ISETP.GE.AND P1, PT, R208, R205, PT ;  /* 0x000000cdd000720c */ /* 0x000fe20003f26270 */
[----:B------:R-:W-:-:S12]  /*e420*/  BSSY B0, `(.L_x_8004) ;  /* 0x00001a5000007945 */ /* 0x000fd80003800000 */
[----:B------:R-:W-:Y:S05]  /*e430*/  @!P1 BRA `(.L_x_8005) ;  /* 0x00000018008c9947 */ /* 0x000fea0003800000 */
[----:B------:R-:W-:Y:S02]  /*e440*/  IMAD.MOV.U32 R200, RZ, RZ, R14 ;  /* 0x000000ffffc87224 */ /* 0x000fe400078e000e */
[----:B------:R-:W-:Y:S02]  /*e450*/  IMAD.MOV.U32 R213, RZ, RZ, R15 ;  /* 0x000000ffffd57224 */ /* 0x000fe400078e000f */
[----:B0-----:R-:W-:-:S07]  /*e460*/  IMAD.MOV.U32 R209, RZ, RZ, R17 ;  /* 0x000000ffffd17224 */ /* 0x001fce00078e0011 */
.L_x_8018:
[----:B------:R-:W-:-:S05]  /*e470*/  VIADD R17, R209, 0x1 ;  /* 0x00000001d1117836 */ /* 0x000fca0000000000 */
[----:B------:R-:W-:-:S04]  /*e480*/  ISETP.NE.AND P1, PT, R17, 0x2, PT ;  /* 0x000000021100780c */ /* 0x000fc80003f25270 */
[----:B------:R-:W-:Y:S02]  /*e490*/  SEL R12, RZ, 0x1, P1 ;  /* 0x00000001ff0c7807 */ /* 0x000fe40000800000 */
[----:B------:R-:W-:Y:S02]  /*e4a0*/  SEL R17, R17, RZ, P1 ;  /* 0x000000ff11117207 */ /* 0x000fe40000800000 */
[----:B------:R-:W-:Y:S01]  /*e4b0*/  LOP3.LUT R22, R22, R12, RZ, 0x3c, !PT ;  /* 0x0000000c16167212 */ /* 0x000fe200078e3cff */
[----:B-1----:R-:W-:Y:S06]  /*e4c0*/  @!P0 BRA `(.L_x_8006) ;  /* 0x0000000000048947 */ /* 0x002fec0003800000 */
[----:B------:R-:W-:Y:S01]  /*e4d0*/  BPT.TRAP 0x1 ;  /* 0x000000040000795c */ /* 0x000fe20000300000 */
.L_x_8006:
[----:B------:R-:W-:Y:S01]  /*e4e0*/  IMAD R21, R17, 0x8, R2 ;  /* 0x0000000811157824 */ /* 0x000fe200078e0202 */
[----:B------:R-:W-:-:S04]  /*e4f0*/  SHF.L.U32 R198, R22, 0x1f, RZ ;  /* 0x0000001f16c67819 */ /* 0x000fc800000006ff */
[----:B------:R0:W1:Y:S01]  /*e500*/  SYNCS.PHASECHK.TRANS64.TRYWAIT P1, [R21+URZ+0x28c30], R198 ;  /* 0x028c30c6150075a7 */ /* 0x000062000802017f */
[----:B------:R-:W-:Y:S05]  /*e510*/  @!P0 BRA `(.L_x_8007) ;  /* 0x0000000000048947 */ /* 0x000fea0003800000 */
[----:B------:R-:W-:Y:S01]  /*e520*/  BPT.TRAP 0x1 ;  /* 0x000000040000795c */ /* 0x000fe20000300000 */
.L_x_8007:
[----:B------:R-:W-:Y:S01]  /*e530*/  BSSY B1, `(.L_x_8008) ;  /* 0x0000006000017945 */ /* 0x000fe20003800000 */
[----:B------:R-:W-:Y:S02]  /*e540*/  IMAD R154, R17, 0x200, R20 ;  /* 0x00000200119a7824 */ /* 0x000fe400078e0214 */
[----:B------:R-:W-:Y:S01]  /*e550*/  IMAD.MOV.U32 R155, RZ, RZ, 0x40000040 ;  /* 0x40000040ff9b7424 */ /* 0x000fe200078e00ff */
[----:B-1----:R-:W-:Y:S06]  /*e560*/  @P1 BRA `(.L_x_8009) ;  /* 0x0000000000081947 */ /* 0x002fec0003800000 */
[----:B------:R-:W1:Y:S02]  /*e570*/  SYNCS.PHASECHK.TRANS64.TRYWAIT P1, [R21+URZ+0x28c30], R198 ;  /* 0x028c30c6150075a7 */ /* 0x000e64000802017f */
[----:B-1----:R-:W-:Y:S05]  /*e580*/  @!P1 BRA `(.L_x_8010) ;  /* 0x0000010400ac9947 */ /* 0x002fea0003800000 */
.L_x_8009:
[----:B------:R-:W-:Y:S05]  /*e590*/  BSYNC B1 ;  /* 0x0000000000017941 */ /* 0x000fea0003800000 */
.L_x_8008:
        /* <DEDUP_REMOVED lines=36> */
.L_x_8011:
[----:B------:R-:W-:Y:S02]  /*e7e0*/  FMNMX.FTZ R12, R152, R213, !PT ;  /* 0x000000d5980c7209 */ /* 0x000fe40007810000 */
        /* <DEDUP_REMOVED lines=17> */
[----:B--2---:R-:W-:Y:S01]  /*e900*/  FMNMX.FTZ R14, R12, R14, !PT ;  /* 0x0000000e0c0e7209 */ /* 0x004fe20007810000 */
[----:B------:R-:W-:-:S04]  /*e910*/  IMAD.U32 R12, RZ, RZ, UR36 ;  /* 0x00000024ff0c7e24 */ /* 0x000fc8000f8e00ff */
[----:B------:R-:W2:Y:S02]  /*e920*/  SHFL.BFLY PT, R15, R14, 0x1, 0x1f ;  /* 0x0c201f000e0f7f89 */ /* 0x000ea400000e0000 */
[----:B--2---:R-:W-:-:S05]  /*e930*/  FMNMX.FTZ R15, R14, R15, !PT ;  /* 0x0000000f0e0f7209 */ /* 0x004fca0007810000 */
        /* <DEDUP_REMOVED lines=125> */
[----:B------:R-:W4:Y:S01]  /*f110*/  MUFU.EX2 R160, R213 ;  /* 0x000000d500a07308 */ /* 0x000f220000000800 */
[----:B---3--:R-:W-:Y:S01]  /*f120*/  FADD.FTZ R0, R153, R0 ;  /* 0x0000000099007221 */ /* 0x008fe20000010000 */
[----:B--2---:R-:W-:-:S03]  /*f130*/  FMNMX.FTZ R14, R14, R219, !PT ;  /* 0x000000db0e0e7209 */ /* 0x004fc60007810000 */
[----:B------:R-:W-:Y:S02]  /*f140*/  FADD.FTZ R0, R218, R0 ;  /* 0x00000000da007221 */ /* 0x000fe40000010000 */
[----:B------:R-:W-:Y:S01]  /*f150*/  FADD.FTZ R169, -R14, R200 ;  /* 0x000000c80ea97221 */ /* 0x000fe20000010100 */
[----:B------:R-:W-:Y:S01]  /*f160*/  @!P1 LEA R200, R209, R192, 0x6 ;  /* 0x000000c0d1c89211 */ /* 0x000fe200078e30ff */
[----:B------:R-:W-:Y:S02]  /*f170*/  FADD.FTZ R0, R164, R0 ;  /* 0x00000000a4007221 */ /* 0x000fe40000010000 */
[----:B------:R-:W-:Y:S02]  /*f180*/  FMUL.FTZ R169, R169, R12 ;  /* 0x0000000ca9a97220 */ /* 0x000fe40000410000 */
[----:B------:R-:W-:Y:S02]  /*f190*/  @!P1 IMAD R200, R200, 0x4, R2 ;  /* 0x00000004c8c89824 */ /* 0x000fe400078e0202 */
[----:B------:R-:W-:-:S02]  /*f1a0*/  FADD.FTZ R0, R165, R0 ;  /* 0x00000000a5007221 */ /* 0x000fc40000010000 */
[----:B------:R-:W2:Y:S01]  /*f1b0*/  MUFU.EX2 R169, R169 ;  /* 0x000000a900a97308 */ /* 0x000ea20000000800 */
[----:B------:R-:W-:Y:S01]  /*f1c0*/  @!P1 STS [R200+0x28800], R168 ;  /* 0x028800a8c8009388 */ /* 0x000fe20000000800 */
[----:B----4-:R-:W-:Y:S01]  /*f1d0*/  FADD.FTZ R0, R160, R0 ;  /* 0x00000000a0007221 */ /* 0x010fe20000010000 */
[----:B------:R-:W-:-:S03]  /*f1e0*/  F2FP.F16.F32.PACK_AB R160, R161, R160 ;  /* 0x000000a0a1a0723e */ /* 0x000fc600000000ff */
[----:B------:R-:W-:-:S04]  /*f1f0*/  FADD.FTZ R0, R161, R0 ;  /* 0x00000000a1007221 */ /* 0x000fc80000010000 */
[----:B------:R-:W-:-:S04]  /*f200*/  FADD.FTZ R0, R172, R0 ;  /* 0x00000000ac007221 */ /* 0x000fc80000010000 */
[----:B------:R-:W-:Y:S01]  /*f210*/  FADD.FTZ R0, R173, R0 ;  /* 0x00000000ad007221 */ /* 0x000fe20000010000 */
[----:B--2---:R2:W-:Y:S03]  /*f220*/  @!P1 STS [R200+0x28820], R169 ;  /* 0x028820a9c8009388 */ /* 0x0045e60000000800 */
[----:B------:R-:W-:Y:S01]  /*f230*/  FADD.FTZ R0, R176, R0 ;  /* 0x00000000b0007221 */ /* 0x000fe20000010000 */
[-C--:B------:R-:W-:Y:S01]  /*f240*/  FMUL.FTZ R26, R26, R169.reuse ;  /* 0x000000a91a1a7220 */ /* 0x080fe20000410000 */
[-C--:B------:R-:W-:Y:S01]  /*f250*/  FMUL.FTZ R27, R27, R169.reuse ;  /* 0x000000a91b1b7220 */ /* 0x080fe20000410000 */
[-C--:B------:R-:W-:Y:S01]  /*f260*/  FMUL.FTZ R30, R30, R169.reuse ;  /* 0x000000a91e1e7220 */ /* 0x080fe20000410000 */
[----:B------:R-:W-:Y:S01]  /*f270*/  FADD.FTZ R0, R177, R0 ;  /* 0x00000000b1007221 */ /* 0x000fe20000010000 */
[-C--:B------:R-:W-:Y:S01]  /*f280*/  FMUL.FTZ R31, R31, R169.reuse ;  /* 0x000000a91f1f7220 */ /* 0x080fe20000410000 */
[-C--:B------:R-:W-:Y:S01]  /*f290*/  FMUL.FTZ R34, R34, R169.reuse ;  /* 0x000000a922227220 */ /* 0x080fe20000410000 */
[-C--:B------:R-:W-:Y:S01]  /*f2a0*/  FMUL.FTZ R35, R35, R169.reuse ;  /* 0x000000a923237220 */ /* 0x080fe20000410000 */
[----:B------:R-:W-:Y:S01]  /*f2b0*/  FADD.FTZ R0, R180, R0 ;  /* 0x00000000b4007221 */ /* 0x000fe20000010000 */
[-C--:B--2---:R-:W-:Y:S01]  /*f2c0*/  FMUL.FTZ R200, R14, R12.reuse ;  /* 0x0000000c0ec87220 */ /* 0x084fe20000410000 */
[-C--:B------:R-:W-:Y:S01]  /*f2d0*/  FMUL.FTZ R38, R38, R169.reuse ;  /* 0x000000a926267220 */ /* 0x080fe20000410000 */
[-C--:B------:R-:W-:Y:S01]  /*f2e0*/  FMUL.FTZ R39, R39, R169.reuse ;  /* 0x000000a927277220 */ /* 0x080fe20000410000 */
[-C--:B------:R-:W-:Y:S01]  /*f2f0*/  FMUL.FTZ R42, R42, R169.reuse ;  /* 0x000000a92a2a7220 */ /* 0x080fe20000410000 */
        /* <DEDUP_REMOVED lines=27> */
[----:B------:R-:W-:Y:S01]  /*f4b0*/  FMUL.FTZ R51, R51, R169 ;  /* 0x000000a933337220 */ /* 0x000fe20000410000 */
        /* <DEDUP_REMOVED lines=79> */
[-C--:B------:R-:W-:Y:S01]  /*f9b0*/  FMUL.FTZ R150, R150, R169.reuse ;  /* 0x000000a996967220 */ /* 0x080fe20000410000 */
[----:B------:R-:W-:Y:S01]  /*f9c0*/  FMUL.FTZ R151, R151, R169 ;  /* 0x000000a997977220 */ /* 0x000fe20000410000 */
        /* <DEDUP_REMOVED lines=17> */
.L_x_8012:
[----:B------:R2:W4:Y:S01]  /*fae0*/  SYNCS.PHASECHK.TRANS64.TRYWAIT P1, [R21+URZ+0x28c50], R198 ;  /* 0x028c50c6150075a7 */ /* 0x000522000802017f */
[----:B------:R-:W-:Y:S05]  /*faf0*/  @!P0 BRA `(.L_x_8013) ;  /* 0x0000000000048947 */ /* 0x000fea0003800000 */
[----:B------:R-:W-:Y:S01]  /*fb00*/  BPT.TRAP 0x1 ;  /* 0x000000040000795c */ /* 0x000fe20000300000 */
.L_x_8013:
[----:B------:R-:W-:Y:S04]  /*fb10*/  BSSY B1, `(.L_x_8014) ;  /* 0x0000004000017945 */ /* 0x000fe80003800000 */
[----:B----4-:R-:W-:Y:S05]  /*fb20*/  @P1 BRA `(.L_x_8015) ;  /* 0x0000000000081947 */ /* 0x010fea0003800000 */
[----:B------:R-:W4:Y:S02]  /*fb30*/  SYNCS.PHASECHK.TRANS64.TRYWAIT P1, [R21+URZ+0x28c50], R198 ;  /* 0x028c50c6150075a7 */ /* 0x000f24000802017f */
[----:B----4-:R-:W-:Y:S05]  /*fb40*/  @!P1 BRA `(.L_x_8016) ;  /* 0x000000f000509947 */ /* 0x010fea0003800000 */
.L_x_8015:
[----:B------:R-:W-:Y:S05]  /*fb50*/  BSYNC B1 ;  /* 0x0000000000017941 */ /* 0x000fea0003800000 */
.L_x_8014:
        /* <DEDUP_REMOVED lines=40> */
.L_x_8017:
[C---:B------:R-:W-:Y:S01]  /*fde0*/  ISETP.GT.AND P1, PT, R208.reuse, R205, PT ;  /* 0x000000cdd000720c */ /* 0x040fe20003f24270 */
[----:B012-4-:R-:W-:Y:S02]  /*fdf0*/  VIADD R21, R21, 0x28c60 ;  /* 0x00028c6015157836 */ /* 0x017fe40000000000 */
[----:B------:R-:W-:Y:S02]  /*fe00*/  VIADD R208, R208, 0xffffffff ;  /* 0xffffffffd0d07836 */ /* 0x000fe40000000000 */
[----:B------:R-:W-:Y:S01]  /*fe10*/  IMAD.MOV.U32 R200, RZ, RZ, R14 ;  /* 0x000000ffffc87224 */ /* 0x000fe200078e000e */
[----:B------:R-:W-:Y:S01]  /*fe20*/  PRMT R21, R187, 0x654, R21 ;  /* 0x00000654bb157816 */ /* 0x000fe20000000015 */
[----:B------:R-:W-:Y:S02]  /*fe30*/  IMAD.MOV.U32 R213, RZ, RZ, R15 ;  /* 0x000000ffffd57224 */ /* 0x000fe400078e000f */
[----:B------:R-:W-:Y:S01]  /*fe40*/  IMAD.MOV.U32 R209, RZ, RZ, R17 ;  /* 0x000000ffffd17224 */ /* 0x000fe200078e0011 */
[----:B------:R1:W-:Y:S03]  /*fe50*/  SYNCS.ARRIVE.TRANS64.RED.A1T0 RZ, [R21+URZ], RZ ;  /* 0x000000ff15ff79a7 */ /* 0x0003e6000810043f */
[----:B------:R-:W-:Y:S05]  /*fe60*/  @P1 BRA `(.L_x_8018) ;  /* 0xffffffe400801947 */ /* 0x000fea000383ffff */
.L_x_8005:
[----:B------:R-:W-:Y:S05]  /*fe70*/  BSYNC B0 ;  /* 0x0000000000007941 */ /* 0x000fea0003800000 */
.L_x_8004:
        /* <DEDUP_REMOVED lines=169> */
.L_x_7929:
[----:B------:R-:W-:Y:S05]  /*10910*/  BSYNC B7 ;  /* 0x0000000000077941 */ /* 0x000fea0003800000 */
.L_x_7925:
        /* <DEDUP_REMOVED lines=9> */
[----:B------:R-:W1:Y:S01]  /*109b0*/  LDL R3, [R1+0x68] ;  /* 0x0000680001037983 */ /* 0x000e620000100800 */
[----:B------:R-:W2:Y:S01]  /*109c0*/  S2R R0, SR_SWINHI ;  /* 0x0000000000007919 */ /* 0x000ea20000002f00 */
[----:B----4-:R-:W-:Y:S01]  /*109d0*/  F2FP.F16.F32.PACK_AB R10, R29, R28 ;  /* 0x0000001c1d0a723e */ /* 0x010fe200000000ff */
[----:B------:R-:W-:Y:S01]  /*109e0*/  ULDC.64 UR6, c[0x0][0xc00] ;  /* 0x0003000000067ab9 */ /* 0x000fe20000000a00 */
[----:B------:R-:W-:Y:S01]  /*109f0*/  F2FP.F16.F32.PACK_AB R11, R31, R30 ;  /* 0x0000001e1f0b723e */ /* 0x000fe200000000ff */
[----:B------:R-:W4:Y:S01]  /*10a00*/  LDL.LU R157, [R1+0x44] ;  /* 0x00004400019d7983 */ /* 0x000f220000300800 */
[----:B0-----:R-:W-:Y:S01]  /*10a10*/  F2FP.F16.F32.PACK_AB R12, R33, R32 ;  /* 0x00000020210c723e */ /* 0x001fe200000000ff */
[----:B------:R-:W-:Y:S01]  /*10a20*/  ULDC.64 UR4, c[0x0][0xc08] ;  /* 0x0003020000047ab9 */ /* 0x000fe20000000a00 */
[----:B------:R-:W-:Y:S01]  /*10a30*/  F2FP.F16.F32.PACK_AB R13, R35, R34 ;  /* 0x00000022230d723e */ /* 0x000fe200000000ff */
[----:B------:R-:W3:Y:S01]  /*10a40*/  LDL.LU R156, [R1+0x48] ;  /* 0x00004800019c7983 */ /* 0x000ee20000300800 */
[----:B-----5:R-:W-:-:S02]  /*10a50*/  MOV R152, R2 ;  /* 0x0000000200987202 */ /* 0x020fc40000000f00 */
[----:B--2---:R-:W-:Y:S02]  /*10a60*/  MOV R153, R0 ;  /* 0x0000000000997202 */ /* 0x004fe40000000f00 */
[----:B------:R-:W-:Y:S02]  /*10a70*/  F2FP.F16.F32.PACK_AB R14, R37, R36 ;  /* 0x00000024250e723e */ /* 0x000fe400000000ff */
[----:B------:R-:W-:Y:S01]  /*10a80*/  F2FP.F16.F32.PACK_AB R15, R39, R38 ;  /* 0x00000026270f723e */ /* 0x000fe200000000ff */
[----:B------:R-:W-:Y:S01]  /*10a90*/  BAR.SYNC.DEFER_BLOCKING 0x1, 0x100 ;  /* 0x0044000000007b1d */ /* 0x000fe20000010000 */
[----:B-1----:R-:W-:-:S03]  /*10aa0*/  IMAD.WIDE R20, R3, 0x2, R152 ;  /* 0x0000000203147825 */ /* 0x002fc600078e0298 */
[----:B------:R-:W-:-:S04]  /*10ab0*/  LOP3.LUT R0, R20, 0x380, RZ, 0xc0, !PT ;  /* 0x0000038014007812 */ /* 0x000fc800078ec0ff */
[----:B------:R-:W-:Y:S02]  /*10ac0*/  SHF.R.U64 R0, R0, 0x3, RZ ;  /* 0x0000000300007819 */ /* 0x000fe400000012ff */
[----:B------:R-:W-:Y:S02]  /*10ad0*/  MOV R9, R21 ;  /* 0x0000001500097202 */ /* 0x000fe40000000f00 */
        /* <DEDUP_REMOVED lines=161> */
[----:B----4-:R-:W-:Y:S02]  /*114f0*/  IADD3 R8, P0, R157, UR6, RZ ;  /* 0x000000069d087c10 */ /* 0x010fe4000ff1e0ff */
[----:B------:R-:W-:Y:S02]  /*11500*/  MOV R20, R20 ;  /* 0x0000001400147202 */ /* 0x000fe40000000f00 */
[----:B------:R-:W-:Y:S02]  /*11510*/  F2FP.F16.F32.PACK_AB R13, R147, R146 ;  /* 0x00000092930d723e */ /* 0x000fe400000000ff */
[----:B------:R-:W-:Y:S02]  /*11520*/  F2FP.F16.F32.PACK_AB R14, R149, R148 ;  /* 0x00000094950e723e */ /* 0x000fe400000000ff */
[----:B------:R-:W-:-:S02]  /*11530*/  F2FP.F16.F32.PACK_AB R15, R151, R150 ;  /* 0x00000096970f723e */ /* 0x000fc400000000ff */
[----:B---3--:R-:W-:Y:S02]  /*11540*/  IADD3.X R9, R156, UR7, RZ, P0, !PT ;  /* 0x000000079c097c10 */ /* 0x008fe400087fe4ff */
[----:B------:R-:W-:Y:S01]  /*11550*/  ISETP.NE.U32.AND P0, PT, RZ, UR4, PT ;  /* 0x00000004ff007c0c */ /* 0x000fe2000bf05070 */
[----:B------:R0:W-:Y:S01]  /*11560*/  STSM.16.M88.4 [R20], R12 ;  /* 0x0000000c14007844 */ /* 0x0001e20000000200 */
[----:B------:R-:W-:Y:S02]  /*11570*/  BAR.SYNC.DEFER_BLOCKING 0x1, 0x100 ;  /* 0x0044000000007b1d */ /* 0x000fe40000010000 */
[----:B------:R-:W-:Y:S02]  /*11580*/  ISETP.NE.AND.EX P0, PT, RZ, UR5, PT, P0 ;  /* 0x00000005ff007c0c */ /* 0x000fe4000bf05300 */
[----:B------:R-:W-:-:S04]  /*11590*/  ISETP.NE.U32.AND P1, PT, RZ, UR6, PT ;  /* 0x00000006ff007c0c */ /* 0x000fc8000bf25070 */
[----:B------:R-:W-:Y:S01]  /*115a0*/  ISETP.NE.AND.EX P1, PT, RZ, UR7, PT, P1 ;  /* 0x00000007ff007c0c */ /* 0x000fe2000bf25310 */
[----:B------:R-:W-:-:S06]  /*115b0*/  IMAD.MOV.U32 R4, RZ, RZ, RZ ;  /* 0x000000ffff047224 */ /* 0x000fcc00078e00ff */
[----:B------:R-:W-:Y:S01]  /*115c0*/  @P0 IADD3 R10, P2, R157, UR4, RZ ;  /* 0x000000049d0a0c10 */ /* 0x000fe2000ff5e0ff */
        /* <DEDUP_REMOVED lines=10> */
.L_x_8021:
[----:B------:R-:W2:Y:S01]  /*11670*/  LDL R0, [R1+0x58] ;  /* 0x0000580001007983 */ /* 0x000ea20000100800 */
[----:B------:R-:W-:-:S03]  /*11680*/  ULDC UR4, c[0x0][0xad4] ;  /* 0x0002b50000047ab9 */ /* 0x000fc60000000800 */
[----:B0-----:R-:W3:Y:S04]  /*11690*/  LDL.LU R8, [R1+0x3c] ;  /* 0x00003c0001087983 */ /* 0x001ee80000300800 */
[----:B------:R0:W5:Y:S02]  /*116a0*/  LDL R158, [R1+0x40] ;  /* 0x00004000019e7983 */ /* 0x0001640000100800 */
[----:B-----5:R-:W-:Y:S02]  /*116b0*/  SHF.R.S32.HI R20, RZ, 0x1f, R4 ;  /* 0x0000001fff147819 */ /* 0x020fe40000011404 */
[----:B--2---:R-:W1:Y:S01]  /*116c0*/  SHFL.IDX PT, R0, R0, RZ, 0x1f ;  /* 0x00001fff00007589 */ /* 0x004e6200000e0000 */
[----:B---3--:R-:W-:Y:S02]  /*116d0*/  ISETP.NE.AND P1, PT, R8, RZ, PT ;  /* 0x000000ff0800720c */ /* 0x008fe40003f25270 */
[----:B-1----:R-:W-:-:S02]  /*116e0*/  ISETP.NE.AND P0, PT, R0, RZ, PT ;  /* 0x000000ff0000720c */ /* 0x002fc40003f05270 */
[----:B------:R-:W-:-:S11]  /*116f0*/  SEL R0, R8, UR4, P1 ;  /* 0x0000000408007c07 */ /* 0x000fd60008800000 */
[----:B0-----:R-:W-:Y:S05]  /*11700*/  @P0 BRA `(.L_x_8022) ;  /* 0x0000000000fc0947 */ /* 0x001fea0003800000 */
[----:B------:R-:W2:Y:S01]  /*11710*/  LDL.LU R13, [R1+0x54] ;  /* 0x00005400010d7983 */ /* 0x000ea20000300800 */
[----:B------:R-:W-:Y:S01]  /*11720*/  IMAD.MOV.U32 R12, RZ, RZ, 0x9b8 ;  /* 0x000009b8ff0c7424 */ /* 0x000fe200078e00ff */
[----:B------:R-:W-:Y:S01]  /*11730*/  ISETP.GT.AND P1, PT, R0, 0x1, PT ;  /* 0x000000010000780c */ /* 0x000fe20003f24270 */
[----:B------:R-:W0:Y:S01]  /*11740*/  LDC R157, c[0x0][0xbe8] ;  /* 0x0002fa00ff9d7b82 */ /* 0x000e220000000800 */
[----:B------:R-:W3:Y:S01]  /*11750*/  LDL R156, [R1+0x4c] ;  /* 0x00004c00019c7983 */ /* 0x000ee20000100800 */
[----:B------:R-:W-:Y:S02]  /*11760*/  ISETP.NE.U32.AND P0, PT, RZ, UR6, PT ;  /* 0x00000006ff007c0c */ /* 0x000fe4000bf05070 */
[----:B------:R-:W-:Y:S01]  /*11770*/  SEL R12, R12, 0x978, P1 ;  /* 0x000009780c0c7807 */ /* 0x000fe20000800000 */
[----:B------:R-:W4:Y:S01]  /*11780*/  LDL R159, [R1+0x64] ;  /* 0x00006400019f7983 */ /* 0x000f220000100800 */
[----:B------:R-:W-:Y:S02]  /*11790*/  ISETP.NE.AND.EX P0, PT, RZ, UR7, PT, P0 ;  /* 0x00000007ff007c0c */ /* 0x000fe4000bf05300 */
[----:B------:R-:W1:Y:S02]  /*117a0*/  LDC.64 R10, c[0x0][R12+0x220] ;  /* 0x000088000c0a7b82 */ /* 0x000e640000000a00 */
[----:B------:R-:W-:-:S06]  /*117b0*/  SEL R14, R158, RZ, !P0 ;  /* 0x000000ff9e0e7207 */ /* 0x000fcc0004000000 */
[----:B------:R-:W5:Y:S01]  /*117c0*/  LDC.64 R8, c[0x0][R12+0x218] ;  /* 0x000086000c087b82 */ /* 0x000f620000000a00 */
[----:B------:R-:W-:Y:S02]  /*117d0*/  IMAD.IADD R21, R210, 0x1, R199 ;  /* 0x00000001d2157824 */ /* 0x000fe400078e02c7 */
[----:B-1----:R-:W-:Y:S01]  /*117e0*/  IMAD R11, R11, R14, RZ ;  /* 0x0000000e0b0b7224 */ /* 0x002fe200078e02ff */
[----:B--2---:R-:W-:Y:S02]  /*117f0*/  SEL R13, R13, RZ, !P0 ;  /* 0x000000ff0d0d7207 */ /* 0x004fe40004000000 */
[----:B0-----:R-:W-:-:S03]  /*11800*/  ISETP.NE.AND P0, PT, R157, 0x1, PT ;  /* 0x000000019d00780c */ /* 0x001fc60003f05270 */
[C---:B------:R-:W-:Y:S02]  /*11810*/  IMAD R13, R10.reuse, R13, R11 ;  /* 0x0000000d0a0d7224 */ /* 0x040fe400078e020b */
[----:B------:R-:W-:-:S04]  /*11820*/  IMAD.WIDE.U32 R10, R10, R14, RZ ;  /* 0x0000000e0a0a7225 */ /* 0x000fc800078e00ff */
[-C--:B-----5:R-:W-:Y:S02]  /*11830*/  IMAD R14, R9, R185.reuse, RZ ;  /* 0x000000b9090e7224 */ /* 0x0a0fe400078e02ff */
[----:B------:R-:W-:-:S04]  /*11840*/  IMAD.WIDE.U32 R8, R8, R185, RZ ;  /* 0x000000b908087225 */ /* 0x000fc800078e00ff */
[----:B------:R-:W-:Y:S02]  /*11850*/  IMAD.IADD R14, R9, 0x1, R14 ;  /* 0x00000001090e7824 */ /* 0x000fe400078e020e */
[----:B------:R-:W0:Y:S01]  /*11860*/  @P0 LDC R9, c[0x0][0xbec] ;  /* 0x0002fb00ff090b82 */ /* 0x000e220000000800 */
[----:B------:R-:W-:-:S07]  /*11870*/  IADD3 R15, P2, P3, R10, R8, R4 ;  /* 0x000000080a0f7210 */ /* 0x000fce0007b5e004 */
[----:B------:R-:W1:Y:S01]  /*11880*/  @P0 LDC R8, c[0x0][0xbf0] ;  /* 0x0002fc00ff080b82 */ /* 0x000e620000000800 */
[----:B------:R-:W-:-:S05]  /*11890*/  IMAD.IADD R13, R11, 0x1, R13 ;  /* 0x000000010b0d7824 */ /* 0x000fca00078e020d */
[----:B------:R-:W-:Y:S01]  /*118a0*/  IADD3.X R13, R13, R14, R20, P2, P3 ;  /* 0x0000000e0d0d7210 */ /* 0x000fe200017e6414 */
[----:B------:R-:W-:Y:S02]  /*118b0*/  IMAD.MOV.U32 R14, RZ, RZ, R21 ;  /* 0x000000ffff0e7224 */ /* 0x000fe400078e0015 */
[----:B0-----:R-:W-:-:S05]  /*118c0*/  @P0 IMAD.HI.U32 R9, R21, R9, RZ ;  /* 0x0000000915090227 */ /* 0x001fca00078e00ff */
[----:B-1----:R-:W-:Y:S02]  /*118d0*/  @P0 SHF.R.U32.HI R14, RZ, R8, R9 ;  /* 0x00000008ff0e0219 */ /* 0x002fe40000011609 */
[----:B------:R-:W0:Y:S01]  /*118e0*/  LDC.64 R8, c[0x0][R12+0x228] ;  /* 0x00008a000c087b82 */ /* 0x000e220000000a00 */
[----:B---3--:R-:W-:-:S05]  /*118f0*/  SEL R156, R156, RZ, P1 ;  /* 0x000000ff9c9c7207 */ /* 0x008fca0000800000 */
[----:B0-----:R-:W-:-:S04]  /*11900*/  IMAD.WIDE.U32 R10, R8, R156, RZ ;  /* 0x0000009c080a7225 */ /* 0x001fc800078e00ff */
[----:B------:R-:W-:-:S05]  /*11910*/  IMAD R8, R9, R156, RZ ;  /* 0x0000009c09087224 */ /* 0x000fca00078e02ff */
[----:B------:R-:W-:Y:S02]  /*11920*/  IADD3 R11, R11, R8, RZ ;  /* 0x000000080b0b7210 */ /* 0x000fe40007ffe0ff */
[----:B------:R0:W1:Y:S01]  /*11930*/  LDC.64 R8, c[0x0][R12+0x210] ;  /* 0x000084000c087b82 */ /* 0x0000620000000a00 */
[----:B------:R-:W-:Y:S01]  /*11940*/  IADD3 R10, P0, P2, R14, R15, R10 ;  /* 0x0000000f0e0a7210 */ /* 0x000fe20007a1e00a */
[--C-:B------:R-:W-:Y:S01]  /*11950*/  IMAD.MOV R15, RZ, RZ, -R14.reuse ;  /* 0x000000ffff0f7224 */ /* 0x100fe200078e0a0e */
[----:B------:R-:W-:-:S03]  /*11960*/  SHF.R.S32.HI R14, RZ, 0x1f, R14 ;  /* 0x0000001fff0e7819 */ /* 0x000fc6000001140e */
[----:B------:R-:W-:Y:S01]  /*11970*/  IMAD R15, R157, R15, R21 ;  /* 0x0000000f9d0f7224 */ /* 0x000fe200078e0215 */
[----:B------:R-:W-:-:S04]  /*11980*/  IADD3.X R11, R14, R13, R11, P0, P2 ;  /* 0x0000000d0e0b7210 */ /* 0x000fc800007e440b */
[----:B0-----:R-:W-:Y:S01]  /*11990*/  SHF.R.S32.HI R12, RZ, 0x1f, R15 ;  /* 0x0000001fff0c7819 */ /* 0x001fe2000001140f */
[-C--:B-1----:R-:W-:Y:S02]  /*119a0*/  IMAD R9, R9, R15.reuse, RZ ;  /* 0x0000000f09097224 */ /* 0x082fe400078e02ff */
[----:B------:R-:W-:-:S04]  /*119b0*/  IMAD.WIDE.U32 R10, R8, R15, R10 ;  /* 0x0000000f080a7225 */ /* 0x000fc800078e000a */
[----:B------:R-:W-:Y:S02]  /*119c0*/  IMAD R12, R8, R12, R9 ;  /* 0x0000000c080c7224 */ /* 0x000fe400078e0209 */
[----:B------:R-:W0:Y:S08]  /*119d0*/  LDC.64 R8, c[0x0][0xba8] ;  /* 0x0002ea00ff087b82 */ /* 0x000e300000000a00 */
[----:B0-----:R-:W0:Y:S08]  /*119e0*/  @!P1 LDC R8, c[0x0][0xb50] ;  /* 0x0002d400ff089b82 */ /* 0x001e300000000800 */
[----:B------:R-:W1:Y:S01]  /*119f0*/  @!P1 LDC R9, c[0x0][0xb54] ;  /* 0x0002d500ff099b82 */ /* 0x000e620000000800 */
[----:B------:R-:W-:-:S02]  /*11a00*/  IMAD.IADD R12, R11, 0x1, R12 ;  /* 0x000000010b0c7824 */ /* 0x000fc400078e020c */
[----:B------:R-:W-:Y:S01]  /*11a10*/  IMAD.IADD R13, R192, 0x1, R199 ;  /* 0x00000001c00d7824 */ /* 0x000fe200078e02c7 */
[----:B0-----:R-:W-:Y:S01]  /*11a20*/  LEA R11, P0, R10, R8, 0x2 ;  /* 0x000000080a0b7211 */ /* 0x001fe200078010ff */
[----:B----4-:R-:W-:-:S03]  /*11a30*/  IMAD.MOV R8, RZ, RZ, -R159 ;  /* 0x000000ffff087224 */ /* 0x010fc600078e0a9f */
        /* <DEDUP_REMOVED lines=12> */
.L_x_8022:
[----:B------:R-:W-:Y:S02]  /*11b00*/  ISETP.GT.AND P1, PT, R0, 0x1, PT ;  /* 0x000000010000780c */ /* 0x000fe40003f24270 */
[----:B------:R-:W-:-:S04]  /*11b10*/  ISETP.NE.U32.AND P0, PT, RZ, UR6, PT ;  /* 0x00000006ff007c0c */ /* 0x000fc8000bf05070 */
[----:B------:R-:W-:-:S04]  /*11b20*/  ISETP.NE.AND.EX P0, PT, RZ, UR7, PT, P0 ;  /* 0x00000007ff007c0c */ /* 0x000fc8000bf05300 */
[----:B------:R-:W-:-:S03]  /*11b30*/  SEL R0, R158, RZ, !P0 ;  /* 0x000000ff9e007207 */ /* 0x000fc60004000000 */
[----:B------:R-:W-:Y:S06]  /*11b40*/  @P1 BRA `(.L_x_8023) ;  /* 0x0000001000601947 */ /* 0x000fec0003800000 */
[----:B------:R-:W1:Y:S01]  /*11b50*/  S2R R82, SR_TID.X ;  /* 0x0000000000527919 */ /* 0x000e620000002100 */
[----:B------:R-:W2:Y:S01]  /*11b60*/  LDC R83, c[0x0][0xbe8] ;  /* 0x0002fa00ff537b82 */ /* 0x000ea20000000800 */
[----:B------:R-:W-:Y:S01]  /*11b70*/  ULDC.64 UR4, c[0x0][0xaa0] ;  /* 0x0002a80000047ab9 */ /* 0x000fe20000000a00 */
[----:B-1----:R-:W-:-:S05]  /*11b80*/  VIADD R82, R82, 0xffffff80 ;  /* 0xffffff8052527836 */ /* 0x002fca0000000000 */
[----:B------:R-:W-:-:S04]  /*11b90*/  SHF.R.S32.HI R81, RZ, 0x1f, R82 ;  /* 0x0000001fff517819 */ /* 0x000fc80000011452 */
[----:B------:R-:W-:-:S04]  /*11ba0*/  LEA.HI R81, R81, R82, RZ, 0x3 ;  /* 0x0000005251517211 */ /* 0x000fc800078f18ff */
[----:B------:R-:W-:-:S05]  /*11bb0*/  SHF.R.S32.HI R80, RZ, 0x3, R81 ;  /* 0x00000003ff507819 */ /* 0x000fca0000011451 */
[----:B0-----:R-:W-:-:S04]  /*11bc0*/  IMAD R9, R80, 0x40, R194 ;  /* 0x0000004050097824 */ /* 0x001fc800078e02c2 */
[----:B------:R-:W-:-:S03]  /*11bd0*/  IMAD.WIDE R152, R9, 0x2, R152 ;  /* 0x0000000209987825 */ /* 0x000fc600078e0298 */
[----:B------:R-:W-:Y:S01]  /*11be0*/  IADD3 R37, P0, R152, 0x5000, RZ ;  /* 0x0000500098257810 */ /* 0x000fe20007f1e0ff */
[----:B------:R-:W-:Y:S01]  /*11bf0*/  IMAD R21, R20, UR4, RZ ;  /* 0x0000000414157c24 */ /* 0x000fe2000f8e02ff */
[----:B------:R-:W-:Y:S02]  /*11c00*/  LOP3.LUT R81, R81, 0xfffffff8, RZ, 0xc0, !PT ;  /* 0xfffffff851517812 */ /* 0x000fe400078ec0ff */
[----:B------:R-:W-:Y:S02]  /*11c10*/  LOP3.LUT R36, R37, 0x380, RZ, 0xc0, !PT ;  /* 0x0000038025247812 */ /* 0x000fe400078ec0ff */
[----:B------:R-:W-:Y:S02]  /*11c20*/  IADD3 R13, P3, R152, 0x1000, RZ ;  /* 0x00001000980d7810 */ /* 0x000fe40007f7e0ff */
[----:B------:R-:W-:Y:S01]  /*11c30*/  SHF.R.U64 R36, R36, 0x3, RZ ;  /* 0x0000000324247819 */ /* 0x000fe200000012ff */
[----:B------:R-:W-:Y:S01]  /*11c40*/  IMAD R85, R4, UR5, R21 ;  /* 0x0000000504557c24 */ /* 0x000fe2000f8e0215 */
[----:B------:R-:W-:-:S02]  /*11c50*/  IADD3 R41, P1, R152, 0x6000, RZ ;  /* 0x0000600098297810 */ /* 0x000fc40007f3e0ff */
[----:B------:R-:W-:Y:S01]  /*11c60*/  LOP3.LUT R36, R36, R37, RZ, 0x3c, !PT ;  /* 0x0000002524247212 */ /* 0x000fe200078e3cff */
[----:B------:R-:W-:Y:S01]  /*11c70*/  IMAD.X R37, RZ, RZ, R153, P0 ;  /* 0x000000ffff257224 */ /* 0x000fe200000e0699 */
[----:B------:R-:W-:Y:S01]  /*11c80*/  IADD3 R65, P0, R152, 0xc000, RZ ;  /* 0x0000c00098417810 */ /* 0x000fe20007f1e0ff */
[----:B------:R-:W-:Y:S01]  /*11c90*/  IMAD.WIDE.U32 R20, R4, UR4, RZ ;  /* 0x0000000404147c25 */ /* 0x000fe2000f8e00ff */
[----:B------:R-:W-:Y:S01]  /*11ca0*/  ULDC.64 UR4, c[0x0][0xae8] ;  /* 0x0002ba0000047ab9 */ /* 0x000fe20000000a00 */
[----:B------:R-:W-:Y:S02]  /*11cb0*/  LOP3.LUT R12, R13, 0x380, RZ, 0xc0, !PT ;  /* 0x000003800d0c7812 */ /* 0x000fe400078ec0ff */
[----:B------:R-:W-:Y:S01]  /*11cc0*/  LOP3.LUT R64, R65, 0x380, RZ, 0xc0, !PT ;  /* 0x0000038041407812 */ /* 0x000fe200078ec0ff */
[----:B------:R-:W-:Y:S01]  /*11cd0*/  IMAD.IADD R87, R82, 0x1, -R81 ;  /* 0x0000000152577824 */ /* 0x000fe200078e0a51 */
[----:B------:R-:W-:Y:S01]  /*11ce0*/  IADD3 R21, R21, R85, RZ ;  /* 0x0000005515157210 */ /* 0x000fe20007ffe0ff */
[----:B------:R-:W-:Y:S01]  /*11cf0*/  VIADD R166, R194, 0x40 ;  /* 0x00000040c2a67836 */ /* 0x000fe20000000000 */
[----:B------:R-:W-:Y:S01]  /*11d00*/  SHF.R.U64 R64, R64, 0x3, RZ ;  /* 0x0000000340407819 */ /* 0x000fe200000012ff */
[C---:B------:R-:W-:Y:S01]  /*11d10*/  VIADD R164, R194.reuse, 0x80 ;  /* 0x00000080c2a47836 */ /* 0x040fe20000000000 */
[----:B------:R-:W-:Y:S01]  /*11d20*/  LOP3.LUT R40, R41, 0x380, RZ, 0xc0, !PT ;  /* 0x0000038029287812 */ /* 0x000fe200078ec0ff */
[----:B------:R-:W-:Y:S01]  /*11d30*/  VIADD R162, R194, 0xc0 ;  /* 0x000000c0c2a27836 */ /* 0x000fe20000000000 */
[----:B------:R-:W-:Y:S01]  /*11d40*/  LOP3.LUT R64, R64, R65, RZ, 0x3c, !PT ;  /* 0x0000004140407212 */ /* 0x000fe200078e3cff */
[----:B------:R-:W-:Y:S01]  /*11d50*/  IMAD.X R65, RZ, RZ, R153, P0 ;  /* 0x000000ffff417224 */ /* 0x000fe200000e0699 */
[----:B--2---:R-:W-:Y:S01]  /*11d60*/  ISETP.NE.AND P0, PT, R83, 0x1, PT ;  /* 0x000000015300780c */ /* 0x004fe20003f05270 */
[----:B------:R-:W-:Y:S01]  /*11d70*/  IMAD.WIDE.U32 R20, R185, UR4, R20 ;  /* 0x00000004b9147c25 */ /* 0x000fe2000f8e0014 */
[----:B------:R-:W-:Y:S01]  /*11d80*/  SHF.R.S32.HI R81, RZ, 0x1f, R0 ;  /* 0x0000001fff517819 */ /* 0x000fe20000011400 */
[----:B------:R-:W5:Y:S01]  /*11d90*/  LD.E.128 R36, desc[UR40][R36.64] ;  /* 0x0000002824247980 */ /* 0x000f62000c101d00 */
[----:B------:R-:W-:Y:S01]  /*11da0*/  SHF.R.U64 R12, R12, 0x3, RZ ;  /* 0x000000030c0c7819 */ /* 0x000fe200000012ff */
[----:B------:R-:W-:Y:S01]  /*11db0*/  IMAD R82, R87, 0x20, R80 ;  /* 0x0000002057527824 */ /* 0x000fe200078e0250 */
[----:B------:R-:W-:Y:S01]  /*11dc0*/  SHF.R.U64 R40, R40, 0x3, RZ ;  /* 0x0000000328287819 */ /* 0x000fe200000012ff */
[----:B------:R-:W-:Y:S01]  /*11dd0*/  VIADD R160, R194, 0x100 ;  /* 0x00000100c2a07836 */ /* 0x000fe20000000000 */
[----:B------:R-:W-:Y:S01]  /*11de0*/  LOP3.LUT R12, R12, R13, RZ, 0x3c, !PT ;  /* 0x0000000d0c0c7212 */ /* 0x000fe200078e3cff */
[----:B------:R-:W-:Y:S01]  /*11df0*/  VIADD R158, R194, 0x140 ;  /* 0x00000140c29e7836 */ /* 0x000fe20000000000 */
[C---:B------:R-:W-:Y:S01]  /*11e00*/  IADD3 R25, P4, R152.reuse, 0x2000, RZ ;  /* 0x0000200098197810 */ /* 0x040fe20007f9e0ff */
[----:B------:R-:W5:Y:S01]  /*11e10*/  LD.E.128 R64, desc[UR40][R64.64] ;  /* 0x0000002840407980 */ /* 0x000f62000c101d00 */
[C---:B------:R-:W-:Y:S01]  /*11e20*/  IADD3 R29, P5, R152.reuse, 0x3000, RZ ;  /* 0x00003000981d7810 */ /* 0x040fe20007fbe0ff */
[----:B------:R-:W0:Y:S01]  /*11e30*/  @P0 LDC R85, c[0x0][0xbec] ;  /* 0x0002fb00ff550b82 */ /* 0x000e220000000800 */
[----:B------:R-:W-:-:S02]  /*11e40*/  IADD3 R33, P6, R152, 0x4000, RZ ;  /* 0x0000400098217810 */ /* 0x000fc40007fde0ff */
[C---:B------:R-:W-:Y:S02]  /*11e50*/  IADD3 R45, P2, R152.reuse, 0x7000, RZ ;  /* 0x00007000982d7810 */ /* 0x040fe40007f5e0ff */
[----:B------:R-:W-:-:S03]  /*11e60*/  LOP3.LUT R9, R152, 0x380, RZ, 0xc0, !PT ;  /* 0x0000038098097812 */ /* 0x000fc600078ec0ff */
[----:B------:R-:W1:Y:S01]  /*11e70*/  @P0 LDC R4, c[0x0][0xbf0] ;  /* 0x0002fc00ff040b82 */ /* 0x000e620000000800 */
[----:B------:R-:W-:Y:S01]  /*11e80*/  IMAD R21, R185, UR5, R21 ;  /* 0x00000005b9157c24 */ /* 0x000fe2000f8e0215 */
[----:B------:R-:W-:Y:S01]  /*11e90*/  ULDC.64 UR4, c[0x0][0xaf0] ;  /* 0x0002bc0000047ab9 */ /* 0x000fe20000000a00 */
[----:B------:R-:W-:Y:S01]  /*11ea0*/  IMAD.IADD R82, R199, 0x1, R82 ;  /* 0x00000001c7527824 */ /* 0x000fe200078e0252 */
[----:B------:R-:W-:Y:S01]  /*11eb0*/  LOP3.LUT R40, R40, R41, RZ, 0x3c, !PT ;  /* 0x0000002928287212 */ /* 0x000fe200078e3cff */
[----:B------:R-:W-:Y:S01]  /*11ec0*/  IMAD R81, R81, UR4, RZ ;  /* 0x0000000451517c24 */ /* 0x000fe2000f8e02ff */
[----:B------:R-:W-:Y:S01]  /*11ed0*/  LOP3.LUT R24, R25, 0x380, RZ, 0xc0, !PT ;  /* 0x0000038019187812 */ /* 0x000fe200078ec0ff */
[C---:B------:R-:W-:Y:S01]  /*11ee0*/  IMAD.WIDE.U32 R20, R0.reuse, UR4, R20 ;  /* 0x0000000400147c25 */ /* 0x040fe2000f8e0014 */
[----:B------:R-:W-:Y:S02]  /*11ef0*/  LOP3.LUT R28, R29, 0x380, RZ, 0xc0, !PT ;  /* 0x000003801d1c7812 */ /* 0x000fe400078ec0ff */
[----:B------:R-:W-:Y:S01]  /*11f00*/  LOP3.LUT R32, R33, 0x380, RZ, 0xc0, !PT ;  /* 0x0000038021207812 */ /* 0x000fe200078ec0ff */
[----:B------:R-:W-:Y:S01]  /*11f10*/  IMAD R87, R0, UR5, R81 ;  /* 0x0000000500577c24 */ /* 0x000fe2000f8e0251 */
[----:B------:R-:W-:Y:S01]  /*11f20*/  ULDC.64 UR4, c[0x0][0xae0] ;  /* 0x0002b80000047ab9 */ /* 0x000fe20000000a00 */
[----:B------:R-:W-:Y:S01]  /*11f30*/  IMAD.X R13, RZ, RZ, R153, P3 ;  /* 0x000000ffff0d7224 */ /* 0x000fe200018e0699 */
[----:B------:R-:W-:Y:S01]  /*11f40*/  IADD3 R49, P3, R152, 0x8000, RZ ;  /* 0x0000800098317810 */ /* 0x000fe20007f7e0ff */
[----:B0-----:R-:W-:Y:S01]  /*11f50*/  @P0 IMAD.HI.U32 R85, R82, R85, RZ ;  /* 0x0000005552550227 */ /* 0x001fe200078e00ff */
[----:B------:R-:W-:-:S02]  /*11f60*/  LOP3.LUT R44, R45, 0x380, RZ, 0xc0, !PT ;  /* 0x000003802d2c7812 */ /* 0x000fc400078ec0ff */
[----:B------:R-:W-:Y:S01]  /*11f70*/  LOP3.LUT R48, R49, 0x380, RZ, 0xc0, !PT ;  /* 0x0000038031307812 */ /* 0x000fe200078ec0ff */
[--C-:B------:R-:W-:Y:S01]  /*11f80*/  IMAD.MOV.U32 R81, RZ, RZ, R82.reuse ;  /* 0x000000ffff517224 */ /* 0x100fe200078e0052 */
[----:B------:R-:W-:Y:S01]  /*11f90*/  SHF.R.U64 R24, R24, 0x3, RZ ;  /* 0x0000000318187819 */ /* 0x000fe200000012ff */
[----:B------:R-:W-:Y:S01]  /*11fa0*/  IMAD.IADD R21, R21, 0x1, R87 ;  /* 0x0000000115157824 */ /* 0x000fe200078e0257 */
[----:B------:R-:W-:Y:S01]  /*11fb0*/  SHF.R.U64 R28, R28, 0x3, RZ ;  /* 0x000000031c1c7819 */ /* 0x000fe200000012ff */
[----:B------:R-:W-:Y:S01]  /*11fc0*/  IMAD.X R41, RZ, RZ, R153, P1 ;  /* 0x000000ffff297224 */ /* 0x000fe200008e0699 */
[----:B-1----:R-:W-:Y:S01]  /*11fd0*/  @P0 SHF.R.U32.HI R81, RZ, R4, R85 ;  /* 0x00000004ff510219 */ /* 0x002fe20000011655 */
[----:B------:R-:W5:Y:S01]  /*11fe0*/  LD.E.128 R12, desc[UR40][R12.64] ;  /* 0x000000280c0c7980 */ /* 0x000f62000c101d00 */
[----:B------:R-:W-:Y:S02]  /*11ff0*/  IADD3 R69, P1, R152, 0xd000, RZ ;  /* 0x0000d00098457810 */ /* 0x000fe40007f3e0ff */
[--C-:B------:R-:W-:Y:S01]  /*12000*/  SHF.R.S32.HI R0, RZ, 0x1f, R81.reuse ;  /* 0x0000001fff007819 */ /* 0x100fe20000011451 */
[----:B------:R-:W-:Y:S01]  /*12010*/  IMAD.MOV R4, RZ, RZ, -R81 ;  /* 0x000000ffff047224 */ /* 0x000fe200078e0a51 */
[----:B------:R-:W-:Y:S01]  /*12020*/  LOP3.LUT R68, R69, 0x380, RZ, 0xc0, !PT ;  /* 0x0000038045447812 */ /* 0x000fe200078ec0ff */
[----:B------:R-:W5:Y:S01]  /*12030*/  LD.E.128 R40, desc[UR40][R40.64] ;  /* 0x0000002828287980 */ /* 0x000f62000c101d00 */
[----:B------:R-:W-:Y:S01]  /*12040*/  SHF.R.U64 R32, R32, 0x3, RZ ;  /* 0x0000000320207819 */ /* 0x000fe200000012ff */
[----:B------:R-:W-:Y:S01]  /*12050*/  IMAD R85, R83, R4, R82 ;  /* 0x0000000453557224 */ /* 0x000fe200078e0252 */
[----:B------:R-:W-:Y:S01]  /*12060*/  SHF.R.U64 R44, R44, 0x3, RZ ;  /* 0x000000032c2c7819 */ /* 0x000fe200000012ff */
[----:B------:R-:W-:Y:S01]  /*12070*/  IMAD R0, R0, UR4, RZ ;  /* 0x0000000400007c24 */ /* 0x000fe2000f8e02ff */
[----:B------:R-:W0:Y:S01]  /*12080*/  LDC R4, c[0x0][0xac8] ;  /* 0x0002b200ff047b82 */ /* 0x000e220000000800 */
[----:B------:R-:W-:Y:S01]  /*12090*/  IMAD.WIDE.U32 R20, R81, UR4, R20 ;  /* 0x0000000451147c25 */ /* 0x000fe2000f8e0014 */
[----:B------:R-:W-:-:S02]  /*120a0*/  SHF.R.U64 R48, R48, 0x3, RZ ;  /* 0x0000000330307819 */ /* 0x000fc400000012ff */
[----:B------:R-:W-:Y:S01]  /*120b0*/  SHF.R.U64 R68, R68, 0x3, RZ ;  /* 0x0000000344447819 */ /* 0x000fe200000012ff */
[----:B------:R-:W-:Y:S01]  /*120c0*/  IMAD R81, R81, UR5, R0 ;  /* 0x0000000551517c24 */ /* 0x000fe2000f8e0200 */
[----:B------:R-:W-:Y:S01]  /*120d0*/  SHF.R.S32.HI R0, RZ, 0x1f, R85 ;  /* 0x0000001fff007819 */ /* 0x000fe20000011455 */
[----:B------:R-:W-:Y:S01]  /*120e0*/  ULDC.64 UR4, c[0x0][0xad8] ;  /* 0x0002b60000047ab9 */ /* 0x000fe20000000a00 */
[----:B------:R-:W-:Y:S01]  /*120f0*/  LOP3.LUT R24, R24, R25, RZ, 0x3c, !PT ;  /* 0x0000001918187212 */ /* 0x000fe200078e3cff */
[----:B------:R-:W-:Y:S01]  /*12100*/  IMAD.IADD R21, R21, 0x1, R81 ;  /* 0x0000000115157824 */ /* 0x000fe200078e0251 */
[----:B------:R-:W-:Y:S01]  /*12110*/  LOP3.LUT R28, R28, R29, RZ, 0x3c, !PT ;  /* 0x0000001d1c1c7212 */ /* 0x000fe200078e3cff */
[----:B------:R-:W-:Y:S01]  /*12120*/  IMAD R0, R0, UR4, RZ ;  /* 0x0000000400007c24 */ /* 0x000fe2000f8e02ff */
[----:B------:R-:W-:Y:S01]  /*12130*/  LOP3.LUT R32, R32, R33, RZ, 0x3c, !PT ;  /* 0x0000002120207212 */ /* 0x000fe200078e3cff */
[----:B------:R-:W-:Y:S01]  /*12140*/  IMAD.WIDE.U32 R20, R85, UR4, R20 ;  /* 0x0000000455147c25 */ /* 0x000fe2000f8e0014 */
[----:B------:R-:W-:-:S02]  /*12150*/  LOP3.LUT R44, R44, R45, RZ, 0x3c, !PT ;  /* 0x0000002d2c2c7212 */ /* 0x000fc400078e3cff */
[----:B------:R-:W-:Y:S01]  /*12160*/  LOP3.LUT R48, R48, R49, RZ, 0x3c, !PT ;  /* 0x0000003130307212 */ /* 0x000fe200078e3cff */
[----:B------:R-:W-:Y:S01]  /*12170*/  IMAD R81, R85, UR5, R0 ;  /* 0x0000000555517c24 */ /* 0x000fe2000f8e0200 */
[----:B------:R-:W-:Y:S01]  /*12180*/  ULDC.64 UR4, c[0x0][0xa80] ;  /* 0x0002a00000047ab9 */ /* 0x000fe20000000a00 */
[----:B------:R-:W-:Y:S01]  /*12190*/  IMAD.X R25, RZ, RZ, R153, P4 ;  /* 0x000000ffff197224 */ /* 0x000fe200020e0699 */
[----:B------:R-:W-:Y:S01]  /*121a0*/  LEA R82, P0, R20, UR4, 0x1 ;  /* 0x0000000414527c11 */ /* 0x000fe2000f8008ff */
[----:B------:R-:W-:Y:S01]  /*121b0*/  IMAD.IADD R21, R21, 0x1, R81 ;  /* 0x0000000115157824 */ /* 0x000fe200078e0251 */
[C---:B------:R-:W-:Y:S01]  /*121c0*/  IADD3 R53, P4, R152.reuse, 0x9000, RZ ;  /* 0x0000900098357810 */ /* 0x040fe20007f9e0ff */
[--C-:B------:R-:W-:Y:S01]  /*121d0*/  IMAD.X R29, RZ, RZ, R153.reuse, P5 ;  /* 0x000000ffff1d7224 */ /* 0x100fe200028e0699 */
[----:B------:R-:W-:Y:S01]  /*121e0*/  IADD3 R57, P5, R152, 0xa000, RZ ;  /* 0x0000a00098397810 */ /* 0x000fe20007fbe0ff */
[----:B------:R-:W-:Y:S01]  /*121f0*/  IMAD.X R33, RZ, RZ, R153, P6 ;  /* 0x000000ffff217224 */ /* 0x000fe200030e0699 */
[----:B------:R-:W-:Y:S01]  /*12200*/  LEA.HI.X R84, R20, UR5, R21, 0x1, P0 ;  /* 0x0000000514547c11 */ /* 0x000fe200080f0c15 */
[--C-:B------:R-:W-:Y:S01]  /*12210*/  IMAD.X R45, RZ, RZ, R153.reuse, P2 ;  /* 0x000000ffff2d7224 */ /* 0x100fe200010e0699 */
[----:B0-----:R-:W-:Y:S01]  /*12220*/  ISETP.GE.AND P0, PT, R166, R4, PT ;  /* 0x00000004a600720c */ /* 0x001fe20003f06270 */
[----:B------:R-:W-:Y:S01]  /*12230*/  IMAD.X R49, RZ, RZ, R153, P3 ;  /* 0x000000ffff317224 */ /* 0x000fe200018e0699 */
[C---:B------:R-:W-:Y:S01]  /*12240*/  IADD3 R61, P6, R152.reuse, 0xb000, RZ ;  /* 0x0000b000983d7810 */ /* 0x040fe20007fde0ff */
[----:B------:R-:W5:Y:S01]  /*12250*/  LD.E.128 R24, desc[UR40][R24.64] ;  /* 0x0000002818187980 */ /* 0x000f62000c101d00 */
[----:B------:R-:W-:-:S02]  /*12260*/  IADD3 R73, P2, R152, 0xe000, RZ ;  /* 0x0000e00098497810 */ /* 0x000fc40007f5e0ff */
[----:B------:R-:W-:Y:S01]  /*12270*/  LOP3.LUT R68, R68, R69, RZ, 0x3c, !PT ;  /* 0x0000004544447212 */ /* 0x000fe200078e3cff */
[--C-:B------:R-:W-:Y:S01]  /*12280*/  IMAD.X R69, RZ, RZ, R153.reuse, P1 ;  /* 0x000000ffff457224 */ /* 0x100fe200008e0699 */
[----:B------:R-:W-:Y:S01]  /*12290*/  SEL R0, RZ, 0xffffffff, P0 ;  /* 0xffffffffff007807 */ /* 0x000fe20000000000 */
[----:B------:R-:W5:Y:S01]  /*122a0*/  LD.E.128 R28, desc[UR40][R28.64] ;  /* 0x000000281c1c7980 */ /* 0x000f62000c101d00 */
[----:B------:R-:W-:Y:S02]  /*122b0*/  IADD3 R11, P3, R152, 0xf000, RZ ;  /* 0x0000f000980b7810 */ /* 0x000fe40007f7e0ff */
[-C--:B------:R-:W-:Y:S01]  /*122c0*/  ISETP.GE.AND P1, PT, R194, R4.reuse, PT ;  /* 0x00000004c200720c */ /* 0x080fe20003f26270 */
[----:B------:R-:W5:Y:S01]  /*122d0*/  LD.E.128 R32, desc[UR40][R32.64] ;  /* 0x0000002820207980 */ /* 0x000f62000c101d00 */
[----:B------:R-:W-:Y:S01]  /*122e0*/  ISETP.GE.AND P0, PT, R164, R4, PT ;  /* 0x00000004a400720c */ /* 0x000fe20003f06270 */
[----:B------:R-:W-:Y:S01]  /*122f0*/  IMAD.SHL.U32 R21, R0, 0x2, RZ ;  /* 0x0000000200157824 */ /* 0x000fe200078e00ff */
        /* <DEDUP_REMOVED lines=8> */
[----:B------:R-:W-:Y:S01]  /*12380*/  SEL R0, RZ, 0x1, P1 ;  /* 0x00000001ff007807 */ /* 0x000fe20000800000 */
[----:B------:R-:W5:Y:S01]  /*12390*/  LD.E.128 R68, desc[UR40][R68.64] ;  /* 0x0000002844447980 */ /* 0x000f62000c101d00 */
[----:B------:R-:W-:Y:S02]  /*123a0*/  SEL R20, RZ, 0xffffffff, P0 ;  /* 0xffffffffff147807 */ /* 0x000fe40000000000 */
[----:B------:R-:W-:Y:S02]  /*123b0*/  SHF.R.U64 R52, R52, 0x3, RZ ;  /* 0x0000000334347819 */ /* 0x000fe400000012ff */
[----:B------:R-:W-:-:S02]  /*123c0*/  SHF.R.U64 R56, R56, 0x3, RZ ;  /* 0x0000000338387819 */ /* 0x000fc400000012ff */
[----:B------:R-:W-:Y:S02]  /*123d0*/  SHF.R.U64 R60, R60, 0x3, RZ ;  /* 0x000000033c3c7819 */ /* 0x000fe400000012ff */
[----:B------:R-:W-:Y:S02]  /*123e0*/  SHF.R.U64 R72, R72, 0x3, RZ ;  /* 0x0000000348487819 */ /* 0x000fe400000012ff */
[----:B------:R-:W-:Y:S02]  /*123f0*/  SHF.R.U64 R9, R9, 0x3, RZ ;  /* 0x0000000309097819 */ /* 0x000fe400000012ff */
[----:B------:R-:W-:Y:S02]  /*12400*/  ISETP.GE.AND P0, PT, R162, R4, PT ;  /* 0x00000004a200720c */ /* 0x000fe40003f06270 */
[----:B------:R-:W-:Y:S02]  /*12410*/  SHF.R.U64 R10, R10, 0x3, RZ ;  /* 0x000000030a0a7819 */ /* 0x000fe400000012ff */
[----:B------:R-:W-:Y:S01]  /*12420*/  LOP3.LUT R0, R21, 0x2, R0, 0xe2, !PT ;  /* 0x0000000215007812 */ /* 0x000fe200078ee200 */
        /* <DEDUP_REMOVED lines=11> */
[----:B------:R-:W-:Y:S01]  /*124e0*/  SEL R20, RZ, 0xffffffff, P0 ;  /* 0xffffffffff147807 */ /* 0x000fe20000000000 */
[----:B------:R-:W5:Y:S01]  /*124f0*/  LD.E.128 R52, desc[UR40][R52.64] ;  /* 0x0000002834347980 */ /* 0x000f62000c101d00 */
[----:B------:R-:W-:-:S02]  /*12500*/  LOP3.LUT R76, R10, R11, RZ, 0x3c, !PT ;  /* 0x0000000b0a4c7212 */ /* 0x000fc400078e3cff */
[-C--:B------:R-:W-:Y:S01]  /*12510*/  ISETP.GE.AND P0, PT, R160, R4.reuse, PT ;  /* 0x00000004a000720c */ /* 0x080fe20003f06270 */
[----:B------:R-:W5:Y:S01]  /*12520*/  LD.E.128 R8, desc[UR40][R8.64] ;  /* 0x0000002808087980 */ /* 0x000f62000c101d00 */
[----:B------:R-:W-:Y:S01]  /*12530*/  LOP3.LUT R0, R21, 0x4, R0, 0xe2, !PT ;  /* 0x0000000415007812 */ /* 0x000fe200078ee200 */
[----:B------:R-:W-:Y:S01]  /*12540*/  IMAD.SHL.U32 R21, R20, 0x8, RZ ;  /* 0x0000000814157824 */ /* 0x000fe200078e00ff */
[----:B------:R-:W-:Y:S01]  /*12550*/  SEL R20, RZ, 0xffffffff, P0 ;  /* 0xffffffffff147807 */ /* 0x000fe20000000000 */
[----:B------:R-:W5:Y:S01]  /*12560*/  LD.E.128 R56, desc[UR40][R56.64] ;  /* 0x0000002838387980 */ /* 0x000f62000c101d00 */
[----:B------:R-:W-:-:S03]  /*12570*/  ISETP.GE.AND P0, PT, R158, R4, PT ;  /* 0x000000049e00720c */ /* 0x000fc60003f06270 */
[----:B------:R-:W5:Y:S01]  /*12580*/  LD.E.128 R60, desc[UR40][R60.64] ;  /* 0x000000283c3c7980 */ /* 0x000f62000c101d00 */
[----:B------:R-:W-:-:S03]  /*12590*/  LOP3.LUT R0, R21, 0x8, R0, 0xe2, !PT ;  /* 0x0000000815007812 */ /* 0x000fc600078ee200 */
[----:B------:R-:W5:Y:S04]  /*125a0*/  LD.E.128 R72, desc[UR40][R72.64] ;  /* 0x0000002848487980 */ /* 0x000f68000c101d00 */
[----:B------:R-:W5:Y:S01]  /*125b0*/  LD.E.128 R76, desc[UR40][R76.64] ;  /* 0x000000284c4c7980 */ /* 0x000f62000c101d00 */
[----:B------:R-:W-:Y:S01]  /*125c0*/  IMAD.SHL.U32 R21, R20, 0x10, RZ ;  /* 0x0000001014157824 */ /* 0x000fe200078e00ff */
[----:B------:R-:W-:Y:S01]  /*125d0*/  @!PT LDS RZ, [RZ] ;  /* 0x00000000fffff984 */ /* 0x000fe20000000800 */
[----:B------:R-:W-:Y:S01]  /*125e0*/  @!PT LDS RZ, [RZ] ;  /* 0x00000000fffff984 */ /* 0x000fe20000000800 */
[----:B------:R-:W-:Y:S01]  /*125f0*/  @!PT LDS RZ, [RZ] ;  /* 0x00000000fffff984 */ /* 0x000fe20000000800 */
[----:B------:R-:W-:Y:S01]  /*12600*/  @!PT LDS RZ, [RZ] ;  /* 0x00000000fffff984 */ /* 0x000fe20000000800 */
[----:B------:R0:W-:Y:S06]  /*12610*/  MEMBAR.ALL.CTA ;  /* 0x0000000000007992 */ /* 0x0001ec0000008000 */
[----:B0-----:R-:W0:Y:S01]  /*12620*/  FENCE.VIEW.ASYNC.S ;  /* 0x00000000000073c6 */ /* 0x001e220000000000 */
[----:B------:R-:W-:Y:S01]  /*12630*/  SEL R20, RZ, 0xffffffff, P0 ;  /* 0xffffffffff147807 */ /* 0x000fe20000000000 */
[----:B------:R-:W-:Y:S01]  /*12640*/  VIADD R156, R194, 0x180 ;  /* 0x00000180c29c7836 */ /* 0x000fe20000000000 */
[----:B------:R-:W-:Y:S01]  /*12650*/  LOP3.LUT R0, R21, 0x10, R0, 0xe2, !PT ;  /* 0x0000001015007812 */ /* 0x000fe200078ee200 */
[----:B------:R-:W-:-:S02]  /*12660*/  IMAD.IADD R199, R80, 0x1, R199 ;  /* 0x0000000150c77824 */ /* 0x000fc400078e02c7 */
[----:B------:R-:W-:Y:S02]  /*12670*/  IMAD.SHL.U32 R21, R20, 0x20, RZ ;  /* 0x0000002014157824 */ /* 0x000fe400078e00ff */
[----:B------:R-:W-:Y:S01]  /*12680*/  IMAD R83, R3, R83, RZ ;  /* 0x0000005303537224 */ /* 0x000fe200078e02ff */
[-C--:B------:R-:W-:Y:S01]  /*12690*/  ISETP.GE.AND P0, PT, R156, R4.reuse, PT ;  /* 0x000000049c00720c */ /* 0x080fe20003f06270 */
[----:B------:R-:W-:Y:S01]  /*126a0*/  VIADD R154, R194, 0x1c0 ;  /* 0x000001c0c29a7836 */ /* 0x000fe20000000000 */
[----:B------:R-:W-:Y:S01]  /*126b0*/  LOP3.LUT R3, R21, 0x20, R0, 0xe2, !PT ;  /* 0x0000002015037812 */ /* 0x000fe200078ee200 */
[----:B------:R-:W-:Y:S01]  /*126c0*/  VIADD R0, R2, 0x28c20 ;  /* 0x00028c2002007836 */ /* 0x000fe20000000000 */
        /* <DEDUP_REMOVED lines=8> */
[C---:B------:R-:W-:Y:S01]  /*12750*/  VIADD R159, R194.reuse, 0x140 ;  /* 0x00000140c29f7836 */ /* 0x040fe20000000000 */
[C---:B------:R-:W-:Y:S01]  /*12760*/  IADD3 R157, R194.reuse, 0x180, RZ ;  /* 0x00000180c29d7810 */ /* 0x040fe20007ffe0ff */
[C---:B------:R-:W-:Y:S02]  /*12770*/  VIADD R161, R194.reuse, 0x100 ;  /* 0x00000100c2a17836 */ /* 0x040fe40000000000 */
[----:B------:R-:W-:-:S02]  /*12780*/  VIADD R163, R194, 0xc0 ;  /* 0x000000c0c2a37836 */ /* 0x000fc40000000000 */
[C---:B------:R-:W-:Y:S01]  /*12790*/  VIADD R165, R194.reuse, 0x80 ;  /* 0x00000080c2a57836 */ /* 0x040fe20000000000 */
[----:B0-----:R-:W-:Y:S01]  /*127a0*/  LOP3.LUT R0, R3, R20, RZ, 0xfc, !PT ;  /* 0x0000001403007212 */ /* 0x001fe200078efcff */
[----:B------:R-:W-:Y:S01]  /*127b0*/  VIADD R167, R194, 0x40 ;  /* 0x00000040c2a77836 */ /* 0x000fe20000000000 */
[----:B------:R0:W1:Y:S01]  /*127c0*/  SHFL.IDX PT, R20, R82, RZ, 0x181f ;  /* 0x00181fff52147589 */ /* 0x00006200000e0000 */
[----:B------:R-:W-:Y:S03]  /*127d0*/  BSSY B1, `(.L_x_8024) ;  /* 0x0000029000017945 */ /* 0x000fe60003800000 */
[----:B------:R0:W2:Y:S01]  /*127e0*/  SHFL.IDX PT, R21, R84, RZ, 0x181f ;  /* 0x00181fff54157589 */ /* 0x0000a200000e0000 */
[----:B------:R-:W-:Y:S02]  /*127f0*/  SHF.R.S32.HI R155, RZ, 0x1f, R155 ;  /* 0x0000001fff9b7819 */ /* 0x000fe4000001149b */
[----:B------:R-:W-:-:S02]  /*12800*/  SHF.R.S32.HI R157, RZ, 0x1f, R157 ;  /* 0x0000001fff9d7819 */ /* 0x000fc4000001149d */
        /* <DEDUP_REMOVED lines=19> */
[----:B------:R-:W-:-:S02]  /*12940*/  ISETP.GE.AND P1, PT, R158, R4, PT ;  /* 0x000000049e00720c */ /* 0x000fc40003f26270 */
[----:B0-----:R-:W-:-:S11]  /*12950*/  @!P5 LEA R8, P4, R164, R20, 0x1 ;  /* 0x00000014a408d211 */ /* 0x001fd600078808ff */
[-C--:B------:R-:W-:Y:S02]  /*12960*/  @!P1 LEA R24, P6, R158, R20.reuse, 0x1 ;  /* 0x000000149e189211 */ /* 0x080fe400078c08ff */
[-C--:B------:R-:W-:Y:S02]  /*12970*/  @!P5 LEA.HI.X R9, R164, R21.reuse, R165, 0x1, P4 ;  /* 0x00000015a409d211 */ /* 0x080fe400020f0ca5 */
[----:B------:R-:W-:Y:S02]  /*12980*/  LOP3.LUT P4, RZ, R0, 0x80, RZ, 0xc0, !PT ;  /* 0x0000008000ff7812 */ /* 0x000fe4000788c0ff */
[----:B------:R-:W-:Y:S01]  /*12990*/  @!P1 LEA.HI.X R25, R158, R21, R159, 0x1, P6 ;  /* 0x000000159e199211 */ /* 0x000fe200030f0c9f */
[----:B------:R0:W-:Y:S04]  /*129a0*/  @!P5 ST.E.128 desc[UR40][R8.64], R32 ;  /* 0x000000200800d985 */ /* 0x0001e8000c101d28 */
[----:B------:R1:W-:Y:S01]  /*129b0*/  @!P3 ST.E.128 desc[UR40][R10.64], R40 ;  /* 0x000000280a00b985 */ /* 0x0003e2000c101d28 */
[----:B0-----:R-:W-:-:S02]  /*129c0*/  @!P2 LEA R8, P5, R160, R20, 0x1 ;  /* 0x00000014a008a211 */ /* 0x001fc400078a08ff */
[-C--:B-1----:R-:W-:Y:S02]  /*129d0*/  @P0 LEA R10, P3, R156, R20.reuse, 0x1 ;  /* 0x000000149c0a0211 */ /* 0x082fe400078608ff */
[-C--:B------:R-:W-:Y:S02]  /*129e0*/  @!P2 LEA.HI.X R9, R160, R21.reuse, R161, 0x1, P5 ;  /* 0x00000015a009a211 */ /* 0x080fe400028f0ca1 */
[----:B------:R-:W-:Y:S02]  /*129f0*/  @P4 LEA R20, P5, R154, R20, 0x1 ;  /* 0x000000149a144211 */ /* 0x000fe400078a08ff */
[-C--:B------:R-:W-:Y:S01]  /*12a00*/  @P0 LEA.HI.X R11, R156, R21.reuse, R157, 0x1, P3 ;  /* 0x000000159c0b0211 */ /* 0x080fe200018f0c9d */
[----:B------:R0:W-:Y:S01]  /*12a10*/  @!P2 ST.E.128 desc[UR40][R8.64], R48 ;  /* 0x000000300800a985 */ /* 0x0001e2000c101d28 */
[----:B------:R-:W-:-:S03]  /*12a20*/  @P4 LEA.HI.X R21, R154, R21, R155, 0x1, P5 ;  /* 0x000000159a154211 */ /* 0x000fc600028f0c9b */
[----:B------:R0:W-:Y:S04]  /*12a30*/  @!P1 ST.E.128 desc[UR40][R24.64], R56 ;  /* 0x0000003818009985 */ /* 0x0001e8000c101d28 */
[----:B------:R0:W-:Y:S04]  /*12a40*/  @P0 ST.E.128 desc[UR40][R10.64], R64 ;  /* 0x000000400a000985 */ /* 0x0001e8000c101d28 */
[----:B------:R0:W-:Y:S02]  /*12a50*/  @P4 ST.E.128 desc[UR40][R20.64], R72 ;  /* 0x0000004814004985 */ /* 0x0001e4000c101d28 */
.L_x_8025:
[----:B------:R-:W-:Y:S05]  /*12a60*/  BSYNC B1 ;  /* 0x0000000000017941 */ /* 0x000fea0003800000 */
.L_x_8024:
        /* <DEDUP_REMOVED lines=17> */
[-C--:B0-----:R-:W-:Y:S02]  /*12b80*/  @!P3 LEA R10, P6, R164, R8.reuse, 0x1 ;  /* 0x00000008a40ab211 */ /* 0x081fe400078c08ff */
[----:B------:R-:W-:Y:S02]  /*12b90*/  @!P2 LEA R12, P5, R162, R8, 0x1 ;  /* 0x00000008a20ca211 */ /* 0x000fe400078a08ff */
[-C--:B------:R-:W-:Y:S02]  /*12ba0*/  @!P3 LEA.HI.X R11, R164, R9.reuse, R165, 0x1, P6 ;  /* 0x00000009a40bb211 */ /* 0x080fe400030f0ca5 */
[----:B------:R-:W-:-:S03]  /*12bb0*/  @!P2 LEA.HI.X R13, R162, R9, R163, 0x1, P5 ;  /* 0x00000009a20da211 */ /* 0x000fc600028f0ca3 */
[-C--:B-1----:R-:W-:Y:S01]  /*12bc0*/  @P4 LEA R20, P5, R156, R8.reuse, 0x1 ;  /* 0x000000089c144211 */ /* 0x082fe200078a08ff */
[----:B------:R0:W-:Y:S01]  /*12bd0*/  @!P3 ST.E.128 desc[UR40][R10.64], R36 ;  /* 0x000000240a00b985 */ /* 0x0001e2000c101d28 */
[-C--:B------:R-:W-:Y:S02]  /*12be0*/  @!P0 LEA R14, P3, R158, R8.reuse, 0x1 ;  /* 0x000000089e0e8211 */ /* 0x080fe400078608ff */
        /* <DEDUP_REMOVED lines=14> */
.L_x_8023:
[----:B0-----:R-:W2:Y:S01]  /*12cd0*/  LDL.LU R11, [R1+0x4c] ;  /* 0x00004c00010b7983 */ /* 0x001ea20000300800 */
[----:B------:R-:W-:Y:S01]  /*12ce0*/  ULDC.64 UR4, c[0x0][0xb08] ;  /* 0x0002c20000047ab9 */ /* 0x000fe20000000a00 */
[----:B------:R-:W0:Y:S01]  /*12cf0*/  LDC R12, c[0x0][0xbe8] ;  /* 0x0002fa00ff0c7b82 */ /* 0x000e220000000800 */
[----:B------:R-:W-:Y:S01]  /*12d00*/  IMAD R10, R20, UR4, RZ ;  /* 0x00000004140a7c24 */ /* 0x000fe2000f8e02ff */
[----:B------:R-:W-:Y:S01]  /*12d10*/  BSSY B1, `(.L_x_8027) ;  /* 0x0000110000017945 */ /* 0x000fe20003800000 */
[----:B------:R-:W-:Y:S01]  /*12d20*/  IMAD.WIDE.U32 R8, R4, UR4, RZ ;  /* 0x0000000404087c25 */ /* 0x000fe2000f8e00ff */
[----:B------:R-:W-:-:S03]  /*12d30*/  IADD3 R160, R197, 0xd8, RZ ;  /* 0x000000d8c5a07810 */ /* 0x000fc60007ffe0ff */
[----:B------:R-:W-:Y:S01]  /*12d40*/  IMAD R10, R4, UR5, R10 ;  /* 0x00000005040a7c24 */ /* 0x000fe2000f8e020a */
[----:B------:R-:W-:Y:S01]  /*12d50*/  ULDC.64 UR4, c[0x0][0xb38] ;  /* 0x0002ce0000047ab9 */ /* 0x000fe20000000a00 */
[----:B------:R-:W-:Y:S01]  /*12d60*/  SHF.R.S32.HI R4, RZ, 0x1f, R0 ;  /* 0x0000001fff047819 */ /* 0x000fe20000011400 */
[----:B------:R-:W-:Y:S02]  /*12d70*/  VIADD R153, R197, 0xf8 ;  /* 0x000000f8c5997836 */ /* 0x000fe40000000000 */
[----:B------:R-:W-:Y:S02]  /*12d80*/  IMAD.IADD R9, R9, 0x1, R10 ;  /* 0x0000000109097824 */ /* 0x000fe400078e020a */
[----:B------:R-:W-:Y:S01]  /*12d90*/  IMAD.IADD R10, R210, 0x1, R199 ;  /* 0x00000001d20a7824 */ /* 0x000fe200078e02c7 */
[----:B------:R-:W-:Y:S01]  /*12da0*/  SHF.R.S32.HI R153, RZ, 0x1f, R153 ;  /* 0x0000001fff997819 */ /* 0x000fe20000011499 */
[----:B------:R-:W-:-:S04]  /*12db0*/  IMAD.WIDE.U32 R8, R185, UR4, R8 ;  /* 0x00000004b9087c25 */ /* 0x000fc8000f8e0008 */
[----:B------:R-:W-:Y:S01]  /*12dc0*/  IMAD R9, R185, UR5, R9 ;  /* 0x00000005b9097c24 */ /* 0x000fe2000f8e0209 */
[----:B------:R-:W-:Y:S01]  /*12dd0*/  ULDC.64 UR4, c[0x0][0xb40] ;  /* 0x0002d00000047ab9 */ /* 0x000fe20000000a00 */
[----:B------:R-:W-:Y:S01]  /*12de0*/  IMAD.IADD R199, R192, 0x1, R199 ;  /* 0x00000001c0c77824 */ /* 0x000fe200078e02c7 */
[----:B------:R-:W-:Y:S01]  /*12df0*/  IADD3 R185, R197, 0x78, RZ ;  /* 0x00000078c5b97810 */ /* 0x000fe20007ffe0ff */
[----:B------:R-:W-:Y:S01]  /*12e00*/  IMAD R4, R4, UR4, RZ ;  /* 0x0000000404047c24 */ /* 0x000fe2000f8e02ff */
[----:B0-----:R-:W-:Y:S01]  /*12e10*/  ISETP.NE.AND P0, PT, R12, 0x1, PT ;  /* 0x000000010c00780c */ /* 0x001fe20003f05270 */
[----:B------:R-:W-:-:S04]  /*12e20*/  IMAD.WIDE.U32 R8, R0, UR4, R8 ;  /* 0x0000000400087c25 */ /* 0x000fc8000f8e0008 */
[----:B------:R-:W-:Y:S01]  /*12e30*/  IMAD R4, R0, UR5, R4 ;  /* 0x0000000500047c24 */ /* 0x000fe2000f8e0204 */
[----:B------:R-:W-:Y:S01]  /*12e40*/  ULDC.64 UR4, c[0x0][0xb48] ;  /* 0x0002d20000047ab9 */ /* 0x000fe20000000a00 */
[----:B------:R-:W-:Y:S02]  /*12e50*/  IMAD R3, R3, R12, RZ ;  /* 0x0000000c03037224 */ /* 0x000fe400078e02ff */
[----:B------:R-:W-:Y:S02]  /*12e60*/  IMAD.IADD R9, R9, 0x1, R4 ;  /* 0x0000000109097824 */ /* 0x000fe400078e0204 */
[----:B------:R-:W-:Y:S02]  /*12e70*/  IMAD.MOV.U32 R4, RZ, RZ, R10 ;  /* 0x000000ffff047224 */ /* 0x000fe400078e000a */
[----:B------:R-:W0:Y:S01]  /*12e80*/  @P0 LDC R0, c[0x0][0xbf0] ;  /* 0x0002fc00ff000b82 */ /* 0x000e220000000800 */
[C---:B------:R-:W-:Y:S02]  /*12e90*/  VIADD R155, R197.reuse, 0xf0 ;  /* 0x000000f0c59b7836 */ /* 0x040fe40000000000 */
        /* <DEDUP_REMOVED lines=66> */
[----:B0-----:R-:W-:-:S05]  /*132c0*/  @P0 SHF.R.U32.HI R4, RZ, R0, R11 ;  /* 0x00000000ff040219 */ /* 0x001fca000001160b */
[----:B------:R-:W-:Y:S02]  /*132d0*/  IMAD.MOV R0, RZ, RZ, -R4 ;  /* 0x000000ffff007224 */ /* 0x000fe400078e0a04 */
        /* <DEDUP_REMOVED lines=28> */
[C---:B------:R-:W-:Y:S01]  /*134a0*/  VIADD R21, R197.reuse, 0x18 ;  /* 0x00000018c5157836 */ /* 0x040fe20000000000 */
[----:B------:R-:W-:Y:S01]  /*134b0*/  ISETP.GE.AND P4, PT, R208, UR4, PT ;  /* 0x00000004d0007c0c */ /* 0x000fe2000bf86270 */
[C---:B------:R-:W-:Y:S01]  /*134c0*/  VIADD R10, R197.reuse, 0x30 ;  /* 0x00000030c50a7836 */ /* 0x040fe20000000000 */
[----:B------:R-:W-:Y:S01]  /*134d0*/  SHF.R.S32.HI R11, RZ, 0x1f, R11 ;  /* 0x0000001fff0b7819 */ /* 0x000fe2000001140b */
[----:B------:R-:W-:-:S06]  /*134e0*/  VIADD R12, R197, 0x38 ;  /* 0x00000038c50c7836 */ /* 0x000fcc0000000000 */
        /* <DEDUP_REMOVED lines=34> */
[C---:B------:R-:W-:Y:S01]  /*13710*/  VIADD R11, R197.reuse, 0x40 ;  /* 0x00000040c50b7836 */ /* 0x040fe20000000000 */
[----:B------:R-:W-:-:S03]  /*13720*/  IADD3 R13, R197, 0x30, RZ ;  /* 0x00000030c50d7810 */ /* 0x000fc60007ffe0ff */
        /* <DEDUP_REMOVED lines=23> */
[----:B------:R-:W-:Y:S02]  /*138a0*/  @!P1 LEA.HI.X R9, R10, R14, R11, 0x2, P2 ;  /* 0x0000000e0a099211 */ /* 0x000fe400010f140b */
[----:B------:R-:W-:-:S03]  /*138b0*/  @!P4 LEA R10, P6, R208, R15, 0x2 ;  /* 0x0000000fd00ac211 */ /* 0x000fc600078c10ff */
[----:B------:R0:W-:Y:S01]  /*138c0*/  @!P1 ST.E.64 desc[UR40][R8.64], R60 ;  /* 0x0000003c08009985 */ /* 0x0001e2000c101b28 */
[----:B------:R-:W-:Y:S02]  /*138d0*/  ISETP.GE.AND P1, PT, R219, UR4, PT ;  /* 0x00000004db007c0c */ /* 0x000fe4000bf26270 */
[----:B------:R-:W-:Y:S02]  /*138e0*/  @!P4 LEA.HI.X R11, R208, R14, R209, 0x2, P6 ;  /* 0x0000000ed00bc211 */ /* 0x000fe400030f14d1 */
        /* <DEDUP_REMOVED lines=82> */
.L_x_8028:
[----:B------:R-:W-:Y:S05]  /*13e10*/  BSYNC B1 ;  /* 0x0000000000017941 */ /* 0x000fea0003800000 */
.L_x_8027:
[----:B0--3--:R-:W-:Y:S01]  /*13e20*/  VIADD R8, R199, 0x8 ;  /* 0x00000008c7087836 */ /* 0x009fe20000000000 */
[----:B------:R-:W0:Y:S04]  /*13e30*/  SHFL.IDX PT, R4, R4, 0x1, 0x1c1f ;  /* 0x003c1f0004047f89 */ /* 0x000e2800000e0000 */
        /* <DEDUP_REMOVED lines=8> */
[C---:B--2---:R-:W-:Y:S01]  /*13ec0*/  VIADD R14, R197.reuse, 0x18 ;  /* 0x00000018c50e7836 */ /* 0x044fe20000000000 */
[----:B------:R-:W-:Y:S01]  /*13ed0*/  ISETP.GE.AND P2, PT, R12, UR4, PT ;  /* 0x000000040c007c0c */ /* 0x000fe2000bf46270 */
[C---:B------:R-:W-:Y:S01]  /*13ee0*/  VIADD R24, R197.reuse, 0x20 ;  /* 0x00000020c5187836 */ /* 0x040fe20000000000 */
[----:B------:R-:W-:Y:S01]  /*13ef0*/  ISETP.GE.AND P1, PT, R20, UR4, PT ;  /* 0x0000000414007c0c */ /* 0x000fe2000bf26270 */
[C---:B------:R-:W-:Y:S01]  /*13f00*/  VIADD R13, R197.reuse, 0x8 ;  /* 0x00000008c50d7836 */ /* 0x040fe20000000000 */
[----:B------:R-:W-:Y:S01]  /*13f10*/  ISETP.GE.AND P0, PT, R14, UR4, PT ;  /* 0x000000040e007c0c */ /* 0x000fe2000bf06270 */
[----:B------:R-:W-:-:S02]  /*13f20*/  VIADD R28, R197, 0x10 ;  /* 0x00000010c51c7836 */ /* 0x000fc40000000000 */
[C---:B------:R-:W-:Y:S01]  /*13f30*/  VIADD R21, R197.reuse, 0x30 ;  /* 0x00000030c5157836 */ /* 0x040fe20000000000 */
[----:B------:R-:W-:Y:S01]  /*13f40*/  SHF.R.S32.HI R13, RZ, 0x1f, R13 ;  /* 0x0000001fff0d7819 */ /* 0x000fe2000001140d */
[C---:B-1----:R-:W-:Y:S01]  /*13f50*/  VIADD R15, R197.reuse, 0x18 ;  /* 0x00000018c50f7836 */ /* 0x042fe20000000000 */
[C---:B---3--:R-:W-:Y:S01]  /*13f60*/  @!P4 LEA R8, P3, R197.reuse, R0, 0x2 ;  /* 0x00000000c508c211 */ /* 0x048fe200078610ff */
[C---:B------:R-:W-:Y:S01]  /*13f70*/  VIADD R25, R197.reuse, 0x28 ;  /* 0x00000028c5197836 */ /* 0x040fe20000000000 */
[----:B------:R-:W-:Y:S02]  /*13f80*/  SHF.R.S32.HI R28, RZ, 0x1f, R28 ;  /* 0x0000001fff1c7819 */ /* 0x000fe4000001141c */
[----:B0-----:R-:W-:Y:S02]  /*13f90*/  @!P4 LEA.HI.X R9, R197, R4, R10, 0x2, P3 ;  /* 0x00000004c509c211 */ /* 0x001fe400018f140a */
[----:B------:R-:W-:Y:S02]  /*13fa0*/  ISETP.GE.AND P3, PT, R24, UR4, PT ;  /* 0x0000000418007c0c */ /* 0x000fe4000bf66270 */
[----:B------:R-:W-:Y:S01]  /*13fb0*/  @!P1 LEA R10, P5, R20, R0, 0x2 ;  /* 0x00000000140a9211 */ /* 0x000fe200078a10ff */
[----:B------:R0:W-:Y:S01]  /*13fc0*/  @!P4 ST.E.64 desc[UR40][R8.64], R26 ;  /* 0x0000001a0800c985 */ /* 0x0001e2000c101b28 */
[----:B------:R-:W-:-:S02]  /*13fd0*/  SHF.R.S32.HI R15, RZ, 0x1f, R15 ;  /* 0x0000001fff0f7819 */ /* 0x000fc4000001140f */
[----:B------:R-:W-:Y:S01]  /*13fe0*/  @!P1 LEA.HI.X R11, R20, R4, R28, 0x2, P5 ;  /* 0x00000004140b9211 */ /* 0x000fe200028f141c */
[----:B------:R-:W-:Y:S01]  /*13ff0*/  VIADD R28, R197, 0x20 ;  /* 0x00000020c51c7836 */ /* 0x000fe20000000000 */
[----:B------:R-:W-:Y:S01]  /*14000*/  ISETP.GE.AND P5, PT, R21, UR4, PT ;  /* 0x0000000415007c0c */ /* 0x000fe2000bfa6270 */
[----:B------:R-:W-:Y:S01]  /*14010*/  VIADD R20, R197, 0x40 ;  /* 0x00000040c5147836 */ /* 0x000fe20000000000 */
[----:B------:R-:W-:Y:S02]  /*14020*/  ISETP.GE.AND P4, PT, R25, UR4, PT ;  /* 0x0000000419007c0c */ /* 0x000fe4000bf86270 */
[----:B------:R-:W-:Y:S02]  /*14030*/  SHF.R.S32.HI R28, RZ, 0x1f, R28 ;  /* 0x0000001fff1c7819 */ /* 0x000fe4000001141c */
[----:B0-----:R-:W-:-:S04]  /*14040*/  @!P2 LEA R8, P6, R12, R0, 0x2 ;  /* 0x000000000c08a211 */ /* 0x001fc800078c10ff */
[----:B------:R-:W-:Y:S02]  /*14050*/  @!P2 LEA.HI.X R9, R12, R4, R13, 0x2, P6 ;  /* 0x000000040c09a211 */ /* 0x000fe400030f140d */
[----:B------:R-:W-:-:S03]  /*14060*/  @!P0 LEA R12, P6, R14, R0, 0x2 ;  /* 0x000000000e0c8211 */ /* 0x000fc600078c10ff */
[----:B------:R0:W-:Y:S01]  /*14070*/  @!P2 ST.E.64 desc[UR40][R8.64], R30 ;  /* 0x0000001e0800a985 */ /* 0x0001e2000c101b28 */
[----:B------:R-:W-:Y:S01]  /*14080*/  @!P0 LEA.HI.X R13, R14, R4, R15, 0x2, P6 ;  /* 0x000000040e0d8211 */ /* 0x000fe200030f140f */
[C---:B------:R-:W-:Y:S02]  /*14090*/  VIADD R15, R197.reuse, 0x38 ;  /* 0x00000038c50f7836 */ /* 0x040fe40000000000 */
[----:B------:R1:W-:Y:S01]  /*140a0*/  @!P1 ST.E.64 desc[UR40][R10.64], R34 ;  /* 0x000000220a009985 */ /* 0x0003e2000c101b28 */
[----:B------:R-:W-:-:S03]  /*140b0*/  VIADD R14, R197, 0x48 ;  /* 0x00000048c50e7836 */ /* 0x000fc60000000000 */
[----:B------:R2:W-:Y:S01]  /*140c0*/  @!P0 ST.E.64 desc[UR40][R12.64], R38 ;  /* 0x000000260c008985 */ /* 0x0005e2000c101b28 */
[----:B------:R-:W-:Y:S02]  /*140d0*/  ISETP.GE.AND P0, PT, R15, UR4, PT ;  /* 0x000000040f007c0c */ /* 0x000fe4000bf06270 */
[----:B0-----:R-:W-:-:S04]  /*140e0*/  @!P3 LEA R8, P1, R24, R0, 0x2 ;  /* 0x000000001808b211 */ /* 0x001fc800078210ff */
[----:B------:R-:W-:Y:S01]  /*140f0*/  @!P3 LEA.HI.X R9, R24, R4, R28, 0x2, P1 ;  /* 0x000000041809b211 */ /* 0x000fe200008f141c */
[----:B------:R-:W-:Y:S01]  /*14100*/  VIADD R24, R197, 0x30 ;  /* 0x00000030c5187836 */ /* 0x000fe20000000000 */
[-C--:B-1----:R-:W-:Y:S01]  /*14110*/  @!P4 LEA R10, P2, R25, R0.reuse, 0x2 ;  /* 0x00000000190ac211 */ /* 0x082fe200078410ff */
[----:B------:R-:W-:Y:S01]  /*14120*/  VIADD R28, R197, 0x28 ;  /* 0x00000028c51c7836 */ /* 0x000fe20000000000 */
[C---:B--2---:R-:W-:Y:S01]  /*14130*/  @!P5 LEA R12, P6, R21.reuse, R0, 0x2 ;  /* 0x00000000150cd211 */ /* 0x044fe200078c10ff */
[----:B------:R0:W-:Y:S01]  /*14140*/  @!P3 ST.E.64 desc[UR40][R8.64], R42 ;  /* 0x0000002a0800b985 */ /* 0x0001e2000c101b28 */
[----:B------:R-:W-:Y:S02]  /*14150*/  SHF.R.S32.HI R24, RZ, 0x1f, R24 ;  /* 0x0000001fff187819 */ /* 0x000fe40000011418 */
[----:B------:R-:W-:Y:S02]  /*14160*/  SHF.R.S32.HI R28, RZ, 0x1f, R28 ;  /* 0x0000001fff1c7819 */ /* 0x000fe4000001141c */
[----:B------:R-:W-:Y:S01]  /*14170*/  @!P5 LEA.HI.X R13, R21, R4, R24, 0x2, P6 ;  /* 0x00000004150dd211 */ /* 0x000fe200030f1418 */
[----:B------:R-:W-:Y:S01]  /*14180*/  VIADD R21, R197, 0x38 ;  /* 0x00000038c5157836 */ /* 0x000fe20000000000 */
[----:B------:R-:W-:-:S02]  /*14190*/  ISETP.GE.AND P1, PT, R20, UR4, PT ;  /* 0x0000000414007c0c */ /* 0x000fc4000bf26270 */
[----:B------:R-:W-:Y:S02]  /*141a0*/  @!P4 LEA.HI.X R11, R25, R4, R28, 0x2, P2 ;  /* 0x00000004190bc211 */ /* 0x000fe400010f141c */
[----:B------:R-:W-:Y:S02]  /*141b0*/  ISETP.GE.AND P2, PT, R14, UR4, PT ;  /* 0x000000040e007c0c */ /* 0x000fe4000bf46270 */
[----:B------:R-:W-:Y:S01]  /*141c0*/  SHF.R.S32.HI R21, RZ, 0x1f, R21 ;  /* 0x0000001fff157819 */ /* 0x000fe20000011415 */
[----:B------:R1:W-:Y:S01]  /*141d0*/  @!P4 ST.E.64 desc[UR40][R10.64], R46 ;  /* 0x0000002e0a00c985 */ /* 0x0003e2000c101b28 */
[C---:B0-----:R-:W-:Y:S02]  /*141e0*/  @!P0 LEA R8, P6, R15.reuse, R0, 0x2 ;  /* 0x000000000f088211 */ /* 0x041fe400078c10ff */
[----:B------:R-:W-:Y:S01]  /*141f0*/  ISETP.GE.AND P3, PT, R222, UR4, PT ;  /* 0x00000004de007c0c */ /* 0x000fe2000bf66270 */
[----:B------:R0:W-:Y:S01]  /*14200*/  @!P5 ST.E.64 desc[UR40][R12.64], R50 ;  /* 0x000000320c00d985 */ /* 0x0001e2000c101b28 */
[----:B------:R-:W-:Y:S01]  /*14210*/  @!P0 LEA.HI.X R9, R15, R4, R21, 0x2, P6 ;  /* 0x000000040f098211 */ /* 0x000fe200030f1415 */
[C---:B------:R-:W-:Y:S01]  /*14220*/  VIADD R21, R197.reuse, 0x40 ;  /* 0x00000040c5157836 */ /* 0x040fe20000000000 */
[----:B------:R-:W-:-:S02]  /*14230*/  IADD3 R15, R197, 0x48, RZ ;  /* 0x00000048c50f7810 */ /* 0x000fc40007ffe0ff */
[----:B------:R-:W-:Y:S01]  /*14240*/  ISETP.GE.AND P4, PT, R219, UR4, PT ;  /* 0x00000004db007c0c */ /* 0x000fe2000bf86270 */
[----:B------:R2:W-:Y:S01]  /*14250*/  @!P0 ST.E.64 desc[UR40][R8.64], R54 ;  /* 0x0000003608008985 */ /* 0x0005e2000c101b28 */
[----:B------:R-:W-:Y:S02]  /*14260*/  SHF.R.S32.HI R21, RZ, 0x1f, R21 ;  /* 0x0000001fff157819 */ /* 0x000fe40000011415 */
[----:B------:R-:W-:Y:S02]  /*14270*/  SHF.R.S32.HI R15, RZ, 0x1f, R15 ;  /* 0x0000001fff0f7819 */ /* 0x000fe4000001140f */
[-C--:B-1----:R-:W-:Y:S02]  /*14280*/  @!P1 LEA R10, P5, R20, R0.reuse, 0x2 ;  /* 0x00000000140a9211 */ /* 0x082fe400078a10ff */
[----:B------:R-:W-:Y:S02]  /*14290*/  ISETP.GE.AND P0, PT, R208, UR4, PT ;  /* 0x00000004d0007c0c */ /* 0x000fe4000bf06270 */
[----:B0-----:R-:W-:-:S02]  /*142a0*/  @!P2 LEA R12, P6, R14, R0, 0x2 ;  /* 0x000000000e0ca211 */ /* 0x001fc400078c10ff */
[-C--:B------:R-:W-:Y:S02]  /*142b0*/  @!P1 LEA.HI.X R11, R20, R4.reuse, R21, 0x2, P5 ;  /* 0x00000004140b9211 */ /* 0x080fe400028f1415 */
[----:B------:R-:W-:Y:S02]  /*142c0*/  ISETP.GE.AND P5, PT, R213, UR4, PT ;  /* 0x00000004d5007c0c */ /* 0x000fe4000bfa6270 */
[----:B------:R-:W-:Y:S01]  /*142d0*/  @!P2 LEA.HI.X R13, R14, R4, R15, 0x2, P6 ;  /* 0x000000040e0da211 */ /* 0x000fe200030f140f */
[----:B------:R0:W-:Y:S01]  /*142e0*/  @!P1 ST.E.64 desc[UR40][R10.64], R58 ;  /* 0x0000003a0a009985 */ /* 0x0001e2000c101b28 */
[----:B--2---:R-:W-:Y:S02]  /*142f0*/  @!P3 LEA R8, P6, R222, R0, 0x2 ;  /* 0x00000000de08b211 */ /* 0x004fe400078c10ff */
[----:B------:R-:W-:Y:S01]  /*14300*/  ISETP.GE.AND P1, PT, R200, UR4, PT ;  /* 0x00000004c8007c0c */ /* 0x000fe2000bf26270 */
[----:B------:R1:W-:Y:S01]  /*14310*/  @!P2 ST.E.64 desc[UR40][R12.64], R62 ;  /* 0x0000003e0c00a985 */ /* 0x0003e2000c101b28 */
[----:B------:R-:W-:-:S05]  /*14320*/  @!P3 LEA.HI.X R9, R222, R4, R223, 0x2, P6 ;  /* 0x00000004de09b211 */ /* 0x000fca00030f14df */
[----:B------:R2:W-:Y:S01]  /*14330*/  @!P3 ST.E.64 desc[UR40][R8.64], R66 ;  /* 0x000000420800b985 */ /* 0x0005e2000c101b28 */
[----:B0-----:R-:W-:-:S04]  /*14340*/  @!P4 LEA R10, P2, R219, R0, 0x2 ;  /* 0x00000000db0ac211 */ /* 0x001fc800078410ff */
[----:B------:R-:W-:Y:S02]  /*14350*/  @!P4 LEA.HI.X R11, R219, R4, R220, 0x2, P2 ;  /* 0x00000004db0bc211 */ /* 0x000fe400010f14dc */
[----:B------:R-:W-:Y:S02]  /*14360*/  ISETP.GE.AND P2, PT, R185, UR4, PT ;  /* 0x00000004b9007c0c */ /* 0x000fe4000bf46270 */
[CC--:B-1----:R-:W-:Y:S01]  /*14370*/  @!P5 LEA R12, P6, R213.reuse, R0.reuse, 0x2 ;  /* 0x00000000d50cd211 */ /* 0x0c2fe200078c10ff */
[----:B------:R0:W-:Y:S01]  /*14380*/  @!P4 ST.E.64 desc[UR40][R10.64], R70 ;  /* 0x000000460a00c985 */ /* 0x0001e2000c101b28 */
[C---:B--2---:R-:W-:Y:S02]  /*14390*/  @!P0 LEA R8, P4, R208.reuse, R0, 0x2 ;  /* 0x00000000d0088211 */ /* 0x044fe400078810ff */
[-C--:B------:R-:W-:Y:S02]  /*143a0*/  @!P5 LEA.HI.X R13, R213, R4.reuse, R218, 0x2, P6 ;  /* 0x00000004d50dd211 */ /* 0x080fe400030f14da */
[----:B------:R-:W-:-:S02]  /*143b0*/  @!P0 LEA.HI.X R9, R208, R4, R209, 0x2, P4 ;  /* 0x00000004d0098211 */ /* 0x000fc400020f14d1 */
[----:B------:R-:W-:Y:S01]  /*143c0*/  ISETP.GE.AND P4, PT, R180, UR4, PT ;  /* 0x00000004b4007c0c */ /* 0x000fe2000bf86270 */
[----:B------:R1:W-:Y:S01]  /*143d0*/  @!P5 ST.E.64 desc[UR40][R12.64], R74 ;  /* 0x0000004a0c00d985 */ /* 0x0003e2000c101b28 */
[----:B------:R-:W-:-:S03]  /*143e0*/  ISETP.GE.AND P5, PT, R182, UR4, PT ;  /* 0x00000004b6007c0c */ /* 0x000fc6000bfa6270 */
[----:B------:R2:W-:Y:S01]  /*143f0*/  @!P0 ST.E.64 desc[UR40][R8.64], R78 ;  /* 0x0000004e08008985 */ /* 0x0005e2000c101b28 */
[----:B0-----:R-:W-:-:S04]  /*14400*/  @!P1 LEA R10, P3, R200, R0, 0x2 ;  /* 0x00000000c80a9211 */ /* 0x001fc800078610ff */
[----:B------:R-:W-:Y:S02]  /*14410*/  @!P1 LEA.HI.X R11, R200, R4, R205, 0x2, P3 ;  /* 0x00000004c80b9211 */ /* 0x000fe400018f14cd */
[----:B------:R-:W-:Y:S02]  /*14420*/  ISETP.GE.AND P3, PT, R178, UR4, PT ;  /* 0x00000004b2007c0c */ /* 0x000fe4000bf66270 */
[C---:B-1----:R-:W-:Y:S01]  /*14430*/  @!P2 LEA R12, P6, R185.reuse, R0, 0x2 ;  /* 0x00000000b90ca211 */ /* 0x042fe200078c10ff */
[----:B------:R0:W-:Y:S01]  /*14440*/  @!P1 ST.E.64 desc[UR40][R10.64], R82 ;  /* 0x000000520a009985 */ /* 0x0001e2000c101b28 */
[----:B------:R-:W-:Y:S02]  /*14450*/  ISETP.GE.AND P1, PT, R174, UR4, PT ;  /* 0x00000004ae007c0c */ /* 0x000fe4000bf26270 */
[----:B------:R-:W-:Y:S02]  /*14460*/  @!P2 LEA.HI.X R13, R185, R4, R198, 0x2, P6 ;  /* 0x00000004b90da211 */ /* 0x000fe400030f14c6 */
[----:B--2---:R-:W-:-:S03]  /*14470*/  @!P5 LEA R8, P6, R182, R0, 0x2 ;  /* 0x00000000b608d211 */ /* 0x004fc600078c10ff */
[----:B------:R1:W-:Y:S01]  /*14480*/  @!P2 ST.E.64 desc[UR40][R12.64], R86 ;  /* 0x000000560c00a985 */ /* 0x0003e2000c101b28 */
[----:B------:R-:W-:Y:S02]  /*14490*/  ISETP.GE.AND P2, PT, R176, UR4, PT ;  /* 0x00000004b0007c0c */ /* 0x000fe4000bf46270 */
        /* <DEDUP_REMOVED lines=60> */
.L_x_8020:
[----:B---3--:R-:W3:Y:S01]  /*14860*/  LDL.LU R4, [R1+0x44] ;  /* 0x0000440001047983 */ /* 0x008ee20000300800 */
[----:B------:R-:W-:Y:S01]  /*14870*/  ULDC.64 UR6, c[0x0][0xc08] ;  /* 0x0003020000067ab9 */ /* 0x000fe20000000a00 */
[----:B------:R-:W-:Y:S02]  /*14880*/  ULDC.64 UR4, c[0x0][0xc00] ;  /* 0x0003000000047ab9 */ /* 0x000fe40000000a00 */
[----:B------:R-:W4:Y:S04]  /*14890*/  LDL.LU R0, [R1+0x48] ;  /* 0x0000480001007983 */ /* 0x000f280000300800 */
[----:B------:R-:W2:Y:S01]  /*148a0*/  LDL R13, [R1+0x3c] ;  /* 0x00003c00010d7983 */ /* 0x000ea20000100800 */
[----:B------:R-:W-:Y:S01]  /*148b0*/  ISETP.NE.U32.AND P1, PT, RZ, UR6, PT ;  /* 0x00000006ff007c0c */ /* 0x000fe2000bf25070 */
[----:B------:R-:W-:Y:S01]  /*148c0*/  IMAD.MOV.U32 R3, RZ, RZ, RZ ;  /* 0x000000ffff037224 */ /* 0x000fe200078e00ff */
[----:B------:R-:W-:-:S02]  /*148d0*/  ISETP.NE.U32.AND P0, PT, RZ, UR4, PT ;  /* 0x00000004ff007c0c */ /* 0x000fc4000bf05070 */
[----:B------:R-:W-:Y:S02]  /*148e0*/  ISETP.NE.AND.EX P1, PT, RZ, UR7, PT, P1 ;  /* 0x00000007ff007c0c */ /* 0x000fe4000bf25310 */
[----:B------:R-:W-:Y:S01]  /*148f0*/  ISETP.NE.AND.EX P0, PT, RZ, UR5, PT, P0 ;  /* 0x00000005ff007c0c */ /* 0x000fe2000bf05300 */
[----:B0-----:R-:W0:Y:S01]  /*14900*/  S2R R12, SR_TID.X ;  /* 0x00000000000c7919 */ /* 0x001e220000002100 */
[----:B---3--:R-:W-:-:S04]  /*14910*/  IADD3 R8, P2, R4, UR4, RZ ;  /* 0x0000000404087c10 */ /* 0x008fc8000ff5e0ff */
[----:B----4-:R-:W-:-:S05]  /*14920*/  IADD3.X R9, R0, UR5, RZ, P2, !PT ;  /* 0x0000000500097c10 */ /* 0x010fca00097fe4ff */
[----:B------:R-:W-:Y:S01]  /*14930*/  @P1 IADD3 R10, P2, R4, UR6, RZ ;  /* 0x00000006040a1c10 */ /* 0x000fe2000ff5e0ff */
[----:B------:R-:W-:Y:S01]  /*14940*/  ULDC UR4, c[0x0][0xa88] ;  /* 0x0002a20000047ab9 */ /* 0x000fe20000000800 */
[----:B------:R3:W5:Y:S02]  /*14950*/  @P0 LDG.E R3, desc[UR40][R8.64] ;  /* 0x0000002808030981 */ /* 0x000764000c1e1900 */
[----:B------:R-:W-:Y:S01]  /*14960*/  @P1 IADD3.X R11, R0, UR7, RZ, P2, !PT ;  /* 0x00000007000b1c10 */ /* 0x000fe200097fe4ff */
[----:B------:R-:W-:-:S06]  /*14970*/  IMAD.U32 R0, RZ, RZ, UR4 ;  /* 0x00000004ff007e24 */ /* 0x000fcc000f8e00ff */
[----:B------:R3:W5:Y:S01]  /*14980*/  @P1 LDG.E R0, desc[UR40][R10.64] ;  /* 0x000000280a001981 */ /* 0x000762000c1e1900 */
[----:B--2---:R-:W-:Y:S01]  /*14990*/  ISETP.NE.AND P2, PT, R13, RZ, PT ;  /* 0x000000ff0d00720c */ /* 0x004fe20003f45270 */
[----:B0-----:R-:W-:-:S05]  /*149a0*/  VIADD R4, R12, 0xffffff80 ;  /* 0xffffff800c047836 */ /* 0x001fca0000000000 */
[----:B------:R-:W-:-:S07]  /*149b0*/  ISETP.GT.AND P3, PT, R4, 0x3f, PT ;  /* 0x0000003f0400780c */ /* 0x000fce0003f64270 */
[----:B------:R-:W0:Y:S02]  /*149c0*/  @!P2 LDC R13, c[0x0][0xad4] ;  /* 0x0002b500ff0dab82 */ /* 0x000e240000000800 */
[----:B0-----:R3:W-:Y:S01]  /*149d0*/  @!P2 STL [R1+0x3c], R13 ;  /* 0x00003c0d0100a387 */ /* 0x0017e20000100800 */
[----:B------:R-:W-:Y:S01]  /*149e0*/  ISETP.GT.AND P2, PT, R13, 0x1, PT ;  /* 0x000000010d00780c */ /* 0x000fe20003f44270 */
[----:B------:R-:W-:-:S12]  /*149f0*/  @P1 BRA `(.L_x_8029) ;  /* 0x0000000000101947 */ /* 0x000fd80003800000 */
[----:B------:R-:W-:Y:S05]  /*14a00*/  @!P0 BRA `(.L_x_8029) ;  /* 0x00000000000c8947 */ /* 0x000fea0003800000 */
[----:B---3--:R-:W2:Y:S04]  /*14a10*/  LDG.E R11, desc[UR40][R8.64] ;  /* 0x00000028080b7981 */ /* 0x008ea8000c1e1900 */
[----:B-----5:R-:W2:Y:S02]  /*14a20*/  LDG.E R0, desc[UR40][R8.64+0x4] ;  /* 0x0000042808007981 */ /* 0x020ea4000c1e1900 */
[----:B--2---:R-:W-:-:S07]  /*14a30*/  IMAD.IADD R0, R0, 0x1, -R11 ;  /* 0x0000000100007824 */ /* 0x004fce00078e0a0b */
.L_x_8029:
[----:B---3--:R-:W2:Y:S04]  /*14a40*/  LDL.LU R8, [R1+0x40] ;  /* 0x0000400001087983 */ /* 0x008ea80000300800 */
[----:B------:R-:W3:Y:S01]  /*14a50*/  LDL.LU R4, [R1+0x54] ;  /* 0x0000540001047983 */ /* 0x000ee20000300800 */
[----:B------:R-:W-:Y:S01]  /*14a60*/  BSSY B1, `(.L_x_8030) ;  /* 0x0000036000017945 */ /* 0x000fe20003800000 */
[----:B-----5:R-:W-:Y:S02]  /*14a70*/  SHF.R.S32.HI R28, RZ, 0x1f, R3 ;  /* 0x0000001fff1c7819 */ /* 0x020fe40000011403 */
[----:B--2---:R-:W-:Y:S02]  /*14a80*/  SEL R33, R8, RZ, !P0 ;  /* 0x000000ff08217207 */ /* 0x004fe40004000000 */
[----:B---3--:R-:W-:Y:S01]  /*14a90*/  SEL R30, R4, RZ, !P0 ;  /* 0x000000ff041e7207 */ /* 0x008fe20004000000 */
        /* <DEDUP_REMOVED lines=50> */
.L_x_8031:
[----:B------:R-:W-:Y:S05]  /*14dc0*/  BSYNC B1 ;  /* 0x0000000000017941 */ /* 0x000fea0003800000 */
.L_x_8030:
[----:B------:R-:W-:Y:S05]  /*14dd0*/  @P2 BRA `(.L_x_8026) ;  /* 0x0000000800ac2947 */ /* 0x000fea0003800000 */
[----:B------:R-:W2:Y:S01]  /*14de0*/  S2R R10, SR_TID.X ;  /* 0x00000000000a7919 */ /* 0x000ea20000002100 */
[----:B0-----:R-:W0:Y:S01]  /*14df0*/  LDC R15, c[0x0][0xbe8] ;  /* 0x0002fa00ff0f7b82 */ /* 0x001e220000000800 */
[----:B------:R-:W-:Y:S01]  /*14e00*/  ULDC.64 UR4, c[0x0][0xaa0] ;  /* 0x0002a80000047ab9 */ /* 0x000fe20000000a00 */
[C---:B------:R-:W-:Y:S01]  /*14e10*/  VIADD R42, R194.reuse, 0x40 ;  /* 0x00000040c22a7836 */ /* 0x040fe20000000000 */
[----:B------:R-:W-:Y:S01]  /*14e20*/  IADD3 R38, R194, 0xc0, RZ ;  /* 0x000000c0c2267810 */ /* 0x000fe20007ffe0ff */
[----:B------:R-:W-:Y:S01]  /*14e30*/  IMAD R4, R28, UR4, RZ ;  /* 0x000000041c047c24 */ /* 0x000fe2000f8e02ff */
[----:B------:R-:W-:Y:S01]  /*14e40*/  BSSY B1, `(.L_x_8032) ;  /* 0x0000080000017945 */ /* 0x000fe20003800000 */
[----:B------:R-:W-:-:S04]  /*14e50*/  IMAD.WIDE.U32 R8, R3, UR4, RZ ;  /* 0x0000000403087c25 */ /* 0x000fc8000f8e00ff */
[----:B------:R-:W-:Y:S01]  /*14e60*/  IMAD R11, R3, UR5, R4 ;  /* 0x00000005030b7c24 */ /* 0x000fe2000f8e0204 */
[----:B------:R-:W-:Y:S01]  /*14e70*/  ULDC.64 UR4, c[0x0][0xae8] ;  /* 0x0002ba0000047ab9 */ /* 0x000fe20000000a00 */
[----:B------:R-:W3:Y:S01]  /*14e80*/  LDC R3, c[0x0][0xac8] ;  /* 0x0002b200ff037b82 */ /* 0x000ee20000000800 */
[C---:B------:R-:W-:Y:S02]  /*14e90*/  VIADD R40, R194.reuse, 0x80 ;  /* 0x00000080c2287836 */ /* 0x040fe40000000000 */
[----:B------:R-:W-:Y:S02]  /*14ea0*/  IMAD.IADD R9, R9, 0x1, R11 ;  /* 0x0000000109097824 */ /* 0x000fe400078e020b */
[----:B------:R-:W-:Y:S02]  /*14eb0*/  VIADD R36, R194, 0x100 ;  /* 0x00000100c2247836 */ /* 0x000fe40000000000 */
[----:B------:R-:W-:-:S04]  /*14ec0*/  IMAD.WIDE.U32 R8, R185, UR4, R8 ;  /* 0x00000004b9087c25 */ /* 0x000fc8000f8e0008 */
[----:B------:R-:W-:Y:S01]  /*14ed0*/  IMAD R9, R185, UR5, R9 ;  /* 0x00000005b9097c24 */ /* 0x000fe2000f8e0209 */
[----:B0-----:R-:W-:Y:S01]  /*14ee0*/  ISETP.NE.AND P0, PT, R15, 0x1, PT ;  /* 0x000000010f00780c */ /* 0x001fe20003f05270 */
[----:B------:R-:W-:Y:S01]  /*14ef0*/  ULDC.64 UR4, c[0x0][0xaf0] ;  /* 0x0002bc0000047ab9 */ /* 0x000fe20000000a00 */
[----:B------:R-:W-:Y:S02]  /*14f00*/  VIADD R34, R194, 0x140 ;  /* 0x00000140c2227836 */ /* 0x000fe40000000000 */
[----:B------:R-:W-:Y:S02]  /*14f10*/  IMAD R4, R30, UR4, RZ ;  /* 0x000000041e047c24 */ /* 0x000fe4000f8e02ff */
[----:B------:R-:W-:-:S04]  /*14f20*/  IMAD.WIDE.U32 R8, R33, UR4, R8 ;  /* 0x0000000421087c25 */ /* 0x000fc8000f8e0008 */
[----:B--2---:R-:W-:Y:S01]  /*14f30*/  VIADD R10, R10, 0xffffff80 ;  /* 0xffffff800a0a7836 */ /* 0x004fe20000000000 */
[-C--:B---3--:R-:W-:Y:S02]  /*14f40*/  ISETP.GE.AND P1, PT, R42, R3.reuse, PT ;  /* 0x000000032a00720c */ /* 0x088fe40003f26270 */
[----:B-1----:R-:W0:Y:S01]  /*14f50*/  @P0 LDC R21, c[0x0][0xbec] ;  /* 0x0002fb00ff150b82 */ /* 0x002e220000000800 */
        /* <DEDUP_REMOVED lines=8> */
[-C--:B------:R-:W-:Y:S01]  /*14fe0*/  ISETP.GE.AND P1, PT, R40, R3.reuse, PT ;  /* 0x000000032800720c */ /* 0x080fe20003f26270 */
[C---:B------:R-:W-:Y:S01]  /*14ff0*/  VIADD R32, R194.reuse, 0x180 ;  /* 0x00000180c2207836 */ /* 0x040fe20000000000 */
[----:B------:R-:W-:Y:S01]  /*15000*/  LOP3.LUT R11, R13, 0xfffffff8, RZ, 0xc0, !PT ;  /* 0xfffffff80d0b7812 */ /* 0x000fe200078ec0ff */
[----:B------:R-:W-:Y:S01]  /*15010*/  VIADD R35, R194, 0x140 ;  /* 0x00000140c2237836 */ /* 0x000fe20000000000 */
[----:B------:R-:W-:Y:S01]  /*15020*/  SHF.R.S32.HI R26, RZ, 0x3, R13 ;  /* 0x00000003ff1a7819 */ /* 0x000fe2000001140d */
[----:B------:R-:W-:Y:S01]  /*15030*/  IMAD R13, R33, UR5, R4 ;  /* 0x00000005210d7c24 */ /* 0x000fe2000f8e0204 */
[----:B------:R-:W-:Y:S01]  /*15040*/  SEL R12, RZ, 0x1, P2 ;  /* 0x00000001ff0c7807 */ /* 0x000fe20001000000 */
[----:B------:R-:W-:Y:S01]  /*15050*/  IMAD.IADD R11, R10, 0x1, -R11 ;  /* 0x000000010a0b7824 */ /* 0x000fe200078e0a0b */
[----:B------:R-:W-:Y:S01]  /*15060*/  ULDC.64 UR4, c[0x0][0xae0] ;  /* 0x0002b80000047ab9 */ /* 0x000fe20000000a00 */
[----:B------:R-:W-:Y:S01]  /*15070*/  IMAD.IADD R9, R9, 0x1, R13 ;  /* 0x0000000109097824 */ /* 0x000fe200078e020d */
[----:B------:R-:W-:Y:S01]  /*15080*/  ISETP.GE.AND P2, PT, R27, R3, PT ;  /* 0x000000031b00720c */ /* 0x000fe20003f46270 */
[----:B------:R-:W-:Y:S01]  /*15090*/  IMAD R10, R11, 0x20, R26 ;  /* 0x000000200b0a7824 */ /* 0x000fe200078e021a */
[----:B------:R-:W-:Y:S01]  /*150a0*/  SHF.R.S32.HI R29, RZ, 0x1f, R29 ;  /* 0x0000001fff1d7819 */ /* 0x000fe2000001141d */
[----:B------:R-:W-:Y:S01]  /*150b0*/  IMAD.SHL.U32 R13, R14, 0x2, RZ ;  /* 0x000000020e0d7824 */ /* 0x000fe200078e00ff */
[----:B------:R-:W-:Y:S01]  /*150c0*/  SHF.R.S32.HI R32, RZ, 0x1f, R32 ;  /* 0x0000001fff207819 */ /* 0x000fe20000011420 */
[----:B------:R-:W-:Y:S01]  /*150d0*/  IMAD.IADD R10, R199, 0x1, R10 ;  /* 0x00000001c70a7824 */ /* 0x000fe200078e020a */
[----:B------:R-:W-:Y:S01]  /*150e0*/  SHF.R.S32.HI R35, RZ, 0x1f, R35 ;  /* 0x0000001fff237819 */ /* 0x000fe20000011423 */
[----:B------:R-:W-:Y:S01]  /*150f0*/  IMAD.IADD R26, R26, 0x1, R199 ;  /* 0x000000011a1a7824 */ /* 0x000fe200078e02c7 */
[----:B------:R-:W-:Y:S01]  /*15100*/  LOP3.LUT R12, R13, 0x2, R12, 0xe2, !PT ;  /* 0x000000020d0c7812 */ /* 0x000fe200078ee20c */
[----:B0-----:R-:W-:-:S04]  /*15110*/  @P0 IMAD.HI.U32 R4, R10, R21, RZ ;  /* 0x000000150a040227 */ /* 0x001fc800078e00ff */
[----:B------:R-:W-:Y:S01]  /*15120*/  IMAD.MOV.U32 R11, RZ, RZ, R10 ;  /* 0x000000ffff0b7224 */ /* 0x000fe200078e000a */
[----:B-1----:R-:W-:Y:S01]  /*15130*/  @P0 SHF.R.U32.HI R11, RZ, R25, R4 ;  /* 0x00000019ff0b0219 */ /* 0x002fe20000011604 */
[----:B------:R-:W-:Y:S01]  /*15140*/  IMAD R25, R0, R15, RZ ;  /* 0x0000000f00197224 */ /* 0x000fe200078e02ff */
[----:B------:R-:W-:Y:S01]  /*15150*/  SEL R4, RZ, 0xffffffff, P1 ;  /* 0xffffffffff047807 */ /* 0x000fe20000800000 */
[----:B------:R-:W-:Y:S01]  /*15160*/  VIADD R37, R194, 0x100 ;  /* 0x00000100c2257836 */ /* 0x000fe20000000000 */
[----:B------:R-:W-:Y:S01]  /*15170*/  ISETP.GE.AND P0, PT, R38, R3, PT ;  /* 0x000000032600720c */ /* 0x000fe20003f06270 */
[--C-:B------:R-:W-:Y:S01]  /*15180*/  IMAD.MOV R13, RZ, RZ, -R11.reuse ;  /* 0x000000ffff0d7224 */ /* 0x100fe200078e0a0b */
[----:B------:R-:W-:Y:S01]  /*15190*/  SHF.R.S32.HI R0, RZ, 0x1f, R11 ;  /* 0x0000001fff007819 */ /* 0x000fe2000001140b */
        /* <DEDUP_REMOVED lines=8> */
[----:B------:R-:W-:Y:S01]  /*15220*/  IMAD.WIDE.U32 R8, R11, UR4, R8 ;  /* 0x000000040b087c25 */ /* 0x000fe2000f8e0008 */
[----:B------:R-:W-:-:S02]  /*15230*/  ISETP.GE.AND P0, PT, R34, R3, PT ;  /* 0x000000032200720c */ /* 0x000fc40003f06270 */
[----:B------:R-:W-:Y:S01]  /*15240*/  LOP3.LUT R12, R15, 0x8, R12, 0xe2, !PT ;  /* 0x000000080f0c7812 */ /* 0x000fe200078ee20c */
[----:B------:R-:W-:Y:S01]  /*15250*/  IMAD R11, R11, UR5, R0 ;  /* 0x000000050b0b7c24 */ /* 0x000fe2000f8e0200 */
[----:B------:R-:W-:Y:S01]  /*15260*/  SHF.R.S32.HI R0, RZ, 0x1f, R13 ;  /* 0x0000001fff007819 */ /* 0x000fe2000001140d */
[----:B------:R-:W-:Y:S01]  /*15270*/  ULDC.64 UR4, c[0x0][0xad8] ;  /* 0x0002b60000047ab9 */ /* 0x000fe20000000a00 */
[----:B------:R-:W-:Y:S01]  /*15280*/  VIADD R39, R194, 0xc0 ;  /* 0x000000c0c2277836 */ /* 0x000fe20000000000 */
[----:B------:R-:W-:Y:S01]  /*15290*/  SHF.R.S32.HI R37, RZ, 0x1f, R37 ;  /* 0x0000001fff257819 */ /* 0x000fe20000011425 */
[----:B------:R-:W-:Y:S02]  /*152a0*/  IMAD.IADD R9, R9, 0x1, R11 ;  /* 0x0000000109097824 */ /* 0x000fe400078e020b */
[----:B------:R-:W-:Y:S01]  /*152b0*/  IMAD.SHL.U32 R11, R4, 0x10, RZ ;  /* 0x00000010040b7824 */ /* 0x000fe200078e00ff */
[----:B------:R-:W-:Y:S01]  /*152c0*/  SEL R4, RZ, 0xffffffff, P0 ;  /* 0xffffffffff047807 */ /* 0x000fe20000000000 */
[----:B------:R-:W-:Y:S01]  /*152d0*/  IMAD R0, R0, UR4, RZ ;  /* 0x0000000400007c24 */ /* 0x000fe2000f8e02ff */
[----:B------:R-:W-:Y:S01]  /*152e0*/  ISETP.GE.AND P0, PT, R31, R3, PT ;  /* 0x000000031f00720c */ /* 0x000fe20003f06270 */
[----:B------:R-:W-:Y:S01]  /*152f0*/  IMAD.WIDE.U32 R8, R13, UR4, R8 ;  /* 0x000000040d087c25 */ /* 0x000fe2000f8e0008 */
[----:B------:R-:W-:-:S02]  /*15300*/  LOP3.LUT R12, R11, 0x10, R12, 0xe2, !PT ;  /* 0x000000100b0c7812 */ /* 0x000fc400078ee20c */
[----:B------:R-:W-:Y:S01]  /*15310*/  SHF.R.S32.HI R39, RZ, 0x1f, R39 ;  /* 0x0000001fff277819 */ /* 0x000fe20000011427 */
[----:B------:R-:W-:Y:S01]  /*15320*/  IMAD R11, R13, UR5, R0 ;  /* 0x000000050d0b7c24 */ /* 0x000fe2000f8e0200 */
[----:B------:R-:W-:Y:S01]  /*15330*/  SEL R13, RZ, 0x40, P0 ;  /* 0x00000040ff0d7807 */ /* 0x000fe20000000000 */
[----:B------:R-:W-:Y:S01]  /*15340*/  ULDC.64 UR4, c[0x0][0xa80] ;  /* 0x0002a00000047ab9 */ /* 0x000fe20000000a00 */
[----:B------:R-:W-:Y:S01]  /*15350*/  ISETP.GE.AND P0, PT, R26, R25, PT ;  /* 0x000000191a00720c */ /* 0x000fe20003f06270 */
[----:B------:R-:W-:Y:S01]  /*15360*/  IMAD.SHL.U32 R15, R4, 0x20, RZ ;  /* 0x00000020040f7824 */ /* 0x000fe200078e00ff */
[----:B------:R-:W-:Y:S01]  /*15370*/  LEA R4, P1, R8, UR4, 0x1 ;  /* 0x0000000408047c11 */ /* 0x000fe2000f8208ff */
[----:B------:R-:W-:Y:S01]  /*15380*/  IMAD.IADD R9, R9, 0x1, R11 ;  /* 0x0000000109097824 */ /* 0x000fe200078e020b */
[----:B------:R-:W-:Y:S01]  /*15390*/  SEL R0, RZ, 0x80, P2 ;  /* 0x00000080ff007807 */ /* 0x000fe20001000000 */
[C---:B------:R-:W-:Y:S01]  /*153a0*/  VIADD R41, R194.reuse, 0x80 ;  /* 0x00000080c2297836 */ /* 0x040fe20000000000 */
[----:B------:R-:W-:Y:S01]  /*153b0*/  LOP3.LUT R12, R15, 0x20, R12, 0xe2, !PT ;  /* 0x000000200f0c7812 */ /* 0x000fe200078ee20c */
[----:B------:R-:W-:Y:S01]  /*153c0*/  VIADD R43, R194, 0x40 ;  /* 0x00000040c22b7836 */ /* 0x000fe20000000000 */
[----:B------:R-:W-:Y:S01]  /*153d0*/  LEA.HI.X R20, R8, UR5, R9, 0x1, P1 ;  /* 0x0000000508147c11 */ /* 0x000fe200088f0c09 */
[----:B------:R0:W1:Y:S01]  /*153e0*/  SHFL.IDX PT, R14, R4, RZ, 0x181f ;  /* 0x00181fff040e7589 */ /* 0x00006200000e0000 */
[----:B------:R-:W-:-:S02]  /*153f0*/  LOP3.LUT R21, R12, R13, RZ, 0xfc, !PT ;  /* 0x0000000d0c157212 */ /* 0x000fc400078efcff */
[----:B------:R-:W-:Y:S01]  /*15400*/  SHF.R.S32.HI R41, RZ, 0x1f, R41 ;  /* 0x0000001fff297819 */ /* 0x000fe20000011429 */
[----:B------:R0:W2:Y:S01]  /*15410*/  SHFL.IDX PT, R15, R20, RZ, 0x181f ;  /* 0x00181fff140f7589 */ /* 0x0000a200000e0000 */
[----:B------:R-:W-:Y:S02]  /*15420*/  LOP3.LUT R24, R21, R0, RZ, 0xfc, !PT ;  /* 0x0000000015187212 */ /* 0x000fe400078efcff */
[----:B------:R-:W-:Y:S01]  /*15430*/  SHF.R.S32.HI R43, RZ, 0x1f, R43 ;  /* 0x0000001fff2b7819 */ /* 0x000fe2000001142b */
        /* <DEDUP_REMOVED lines=32> */
.L_x_8033:
[----:B------:R-:W-:Y:S05]  /*15640*/  BSYNC B1 ;  /* 0x0000000000017941 */ /* 0x000fea0003800000 */
.L_x_8032:
        /* <DEDUP_REMOVED lines=36> */
.L_x_8026:
[----:B------:R-:W-:Y:S05]  /*15890*/  BSYNC B0 ;  /* 0x0000000000007941 */ /* 0x000fea0003800000 */
.L_x_8019:
[----:B------:R-:W-:Y:S02]  /*158a0*/  ULDC UR4, c[0x0][0xc3c] ;  /* 0x00030f0000047ab9 */ /* 0x000fe40000000800 */
[----:B------:R-:W-:-:S13]  /*158b0*/  ISETP.GE.AND P0, PT, R7, UR4, PT ;  /* 0x0000000407007c0c */ /* 0x000fda000bf06270 */
[----:B------:R-:W-:Y:S05]  /*158c0*/  @!P0 BRA `(.L_x_8034) ;  /* 0xfffffec000348947 */ /* 0x000fea000383ffff */
[----:B------:R-:W-:Y:S05]  /*158d0*/  BRA `(.L_x_7879) ;  /* 0x0000008000bc7947 */ /* 0x000fea0003800000 */
.L_x_7877:
[----:B------:R-:W-:-:S08]  /*158e0*/  NOP ;  /* 0x0000000000007918 */ /* 0x000fd00000000000 */
[----:B---3--:R-:W0:-:S00]  /*158f0*/  USETMAXREG.DEALLOC.CTAPOOL 0x28 ;  /* 0x00000028000079c8 */ /* 0x008e0000080e0500 */
        /* <DEDUP_REMOVED lines=14> */
.L_x_8035:
        /* <DEDUP_REMOVED lines=43> */
.L_x_8039:
[----:B------:R-:W0:Y:S01]  /*15c90*/  LDC R2, c[0x0][0xc3c] ;  /* 0x00030f00ff027b82 */ /* 0x000e220000000800 */
[----:B------:R-:W-:Y:S01]  /*15ca0*/  UIADD3 UR4, UR4, 0x1f, URZ ;  /* 0x0000001f04047890 */ /* 0x000fe2000fffe03f */
[----:B------:R-:W-:Y:S02]  /*15cb0*/  ULDC UR7, c[0x0][0xc3c] ;  /* 0x00030f0000077ab9 */ /* 0x000fe40000000800 */
[----:B------:R-:W-:-:S03]  /*15cc0*/  IMAD.U32 R27, RZ, RZ, UR7 ;  /* 0x00000007ff1b7e24 */ /* 0x000fc6000f8e00ff */
[----:B0-----:R-:W-:-:S13]  /*15cd0*/  ISETP.LE.AND P6, PT, R2, UR4, PT ;  /* 0x0000000402007c0c */ /* 0x001fda000bfc3270 */
[----:B------:R-:W-:Y:S05]  /*15ce0*/  @P6 BRA `(.L_x_8038) ;  /* 0x0000000800a86947 */ /* 0x000fea0003800000 */
[----:B------:R-:W-:Y:S02]  /*15cf0*/  VIADD R11, R6, UR4 ;  /* 0x00000004060b7c36 */ /* 0x000fe40008000000 */
[----:B------:R-:W-:Y:S02]  /*15d00*/  IMAD.MOV.U32 R7, RZ, RZ, RZ ;  /* 0x000000ffff077224 */ /* 0x000fe400078e00ff */
[----:B------:R-:W-:Y:S01]  /*15d10*/  IMAD.MOV.U32 R8, RZ, RZ, RZ ;  /* 0x000000ffff087224 */ /* 0x000fe200078e00ff */
        /* <DEDUP_REMOVED lines=28> */
.L_x_8037:
        /* <DEDUP_REMOVED lines=13> */
.L_x_8040:
        /* <DEDUP_REMOVED lines=33> */
[----:B------:R-:W-:Y:S02]  /*161c0*/  IMAD.MOV.U32 R13, RZ, RZ, R2 ;  /* 0x000000ffff0d7224 */ /* 0x000fe400078e0002 */
[----:B0-----:R-:W-:Y:S02]  /*161d0*/  IMAD.MOV R2, RZ, RZ, -R3 ;  /* 0x000000ffff027224 */ /* 0x001fe400078e0a03 */
        /* <DEDUP_REMOVED lines=27> */
.L_x_8041:
        /* <DEDUP_REMOVED lines=61> */
.L_x_8042:
[----:B------:R-:W-:-:S05]  /*16760*/  LOP3.LUT R2, RZ, R2, RZ, 0x33, !PT ;  /* 0x00000002ff027212 */ /* 0x000fca00078e33ff */
[----:B------:R-:W-:Y:S01]  /*16770*/  IMAD.IADD R25, R7, 0x1, R2 ;  /* 0x0000000107197824 */ /* 0x000fe200078e0202 */
[----:B------:R-:W-:Y:S06]  /*16780*/  BRA `(.L_x_8043) ;  /* 0x00000000000c7947 */ /* 0x000fec0003800000 */
.L_x_8038:
[----:B------:R-:W-:Y:S02]  /*16790*/  IMAD.MOV.U32 R25, RZ, RZ, RZ ;  /* 0x000000ffff197224 */ /* 0x000fe400078e00ff */
[----:B------:R-:W-:Y:S02]  /*167a0*/  IMAD.U32 R24, RZ, RZ, UR6 ;  /* 0x00000006ff187e24 */ /* 0x000fe4000f8e00ff */
[----:B------:R-:W-:-:S07]  /*167b0*/  IMAD.MOV.U32 R26, RZ, RZ, RZ ;  /* 0x000000ffff1a7224 */ /* 0x000fce00078e00ff */
.L_x_8043:
[----:B------:R-:W-:-:S13]  /*167c0*/  ISETP.NE.AND P0, PT, R6, RZ, PT ;  /* 0x000000ff0600720c */ /* 0x000fda0003f05270 */
[----:B------:R-:W0:Y:S01]  /*167d0*/  @!P0 S2R R3, SR_CgaCtaId ;  /* 0x0000000000038919 */ /* 0x000e220000008800 */
[----:B------:R-:W-:-:S04]  /*167e0*/  @!P0 MOV R2, 0x400 ;  /* 0x0000040000028802 */ /* 0x000fc80000000f00 */
[----:B0-----:R-:W-:-:S05]  /*167f0*/  @!P0 LEA R2, R3, R2, 0x18 ;  /* 0x0000000203028211 */ /* 0x001fca00078ec0ff */
[----:B------:R1:W-:Y:S01]  /*16800*/  @!P0 STS.128 [R2+0x28cd0], R24 ;  /* 0x028cd01802008388 */ /* 0x0003e20000000c00 */
[----:B------:R-:W-:Y:S06]  /*16810*/  BAR.ARV 0x5, 0x180 ;  /* 0x0146000000007b1d */ /* 0x000fec0000002000 */
.L_x_8036:
[----:B------:R2:W-:Y:S01]  /*16820*/  STL [R1+0x24], RZ ;  /* 0x000024ff01007387 */ /* 0x0005e20000100800 */
[----:B------:R-:W-:Y:S01]  /*16830*/  ULDC UR4, c[0x0][0xc3c] ;  /* 0x00030f0000047ab9 */ /* 0x000fe20000000800 */
[----:B------:R-:W-:Y:S01]  /*16840*/  IMAD.MOV.U32 R28, RZ, RZ, 0x1 ;  /* 0x00000001ff1c7424 */ /* 0x000fe200078e00ff */
[----:B0-----:R-:W-:Y:S01]  /*16850*/  ISETP.GE.AND P0, PT, R27, UR4, PT ;  /* 0x000000041b007c0c */ /* 0x001fe2000bf06270 */
[----:B------:R-:W-:-:S12]  /*16860*/  IMAD.MOV.U32 R22, RZ, RZ, RZ ;  /* 0x000000ffff167224 */ /* 0x000fd800078e00ff */
[----:B--2---:R-:W-:Y:S05]  /*16870*/  @P0 BRA `(.L_x_8044) ;  /* 0x0000006c00f80947 */ /* 0x004fea0003800000 */
[----:B------:R-:W2:Y:S01]  /*16880*/  LDL R5, [R1] ;  /* 0x0000000001057983 */ /* 0x000ea20000100800 */
[----:B------:R-:W0:Y:S01]  /*16890*/  S2UR UR5, SR_CgaCtaId ;  /* 0x00000000000579c3 */ /* 0x000e220000008800 */
[C---:B-1----:R-:W-:Y:S01]  /*168a0*/  IMAD.SHL.U32 R2, R0.reuse, 0x8, RZ ;  /* 0x0000000800027824 */ /* 0x042fe200078e00ff */
[----:B------:R-:W-:Y:S01]  /*168b0*/  LOP3.LUT R6, R0, 0x7f, RZ, 0xc0, !PT ;  /* 0x0000007f00067812 */ /* 0x000fe200078ec0ff */
[----:B------:R-:W-:Y:S01]  /*168c0*/  UMOV UR4, 0x400 ;  /* 0x0000040000047882 */ /* 0x000fe20000000000 */
[----:B------:R-:W-:Y:S01]  /*168d0*/  BSSY B8, `(.L_x_8044) ;  /* 0x00006f8000087945 */ /* 0x000fe20003800000 */
[----:B------:R-:W-:Y:S01]  /*168e0*/  IMAD.MOV.U32 R29, RZ, RZ, 0x1 ;  /* 0x00000001ff1d7424 */ /* 0x000fe200078e00ff */
[----:B------:R-:W-:Y:S01]  /*168f0*/  LOP3.LUT R3, R2, 0x1f8, RZ, 0xc0, !PT ;  /* 0x000001f802037812 */ /* 0x000fe200078ec0ff */
[----:B------:R-:W-:Y:S01]  /*16900*/  IMAD.SHL.U32 R35, R6, 0x8, RZ ;  /* 0x0000000806237824 */ /* 0x000fe200078e00ff */
[----:B------:R-:W-:Y:S01]  /*16910*/  LOP3.LUT R2, R2, 0x38, RZ, 0xc0, !PT ;  /* 0x0000003802027812 */ /* 0x000fe200078ec0ff */
[----:B------:R-:W-:Y:S01]  /*16920*/  IMAD.MOV.U32 R22, RZ, RZ, RZ ;  /* 0x000000ffff167224 */ /* 0x000fe200078e00ff */
[----:B------:R-:W-:Y:S01]  /*16930*/  LOP3.LUT R4, R3, 0x38, R0, 0x78, !PT ;  /* 0x0000003803047812 */ /* 0x000fe200078e7800 */
[----:B------:R-:W-:Y:S01]  /*16940*/  IMAD.SHL.U32 R0, R0, 0x10, RZ ;  /* 0x0000001000007824 */ /* 0x000fe200078e00ff */
[----:B------:R-:W-:Y:S01]  /*16950*/  SHF.R.U32.HI R3, RZ, 0x3, R6 ;  /* 0x00000003ff037819 */ /* 0x000fe20000011606 */
[----:B------:R-:W-:Y:S01]  /*16960*/  IMAD.MOV.U32 R28, RZ, RZ, 0x1 ;  /* 0x00000001ff1c7424 */ /* 0x000fe200078e00ff */
[----:B------:R-:W-:Y:S01]  /*16970*/  LOP3.LUT R35, R4, 0x200, R35, 0xf8, !PT ;  /* 0x0000020004237812 */ /* 0x000fe200078ef823 */
[----:B------:R-:W-:Y:S01]  /*16980*/  ULDC.64 UR38, c[0x0][0x198] ;  /* 0x0000660000267ab9 */ /* 0x000fe20000000a00 */
[----:B------:R-:W-:Y:S01]  /*16990*/  LOP3.LUT R0, R3, 0x70, R0, 0xf8, !PT ;  /* 0x0000007003007812 */ /* 0x000fe200078ef800 */
[----:B------:R-:W-:Y:S01]  /*169a0*/  ULDC UR36, c[0x0][0xc] ;  /* 0x0000030000247ab9 */ /* 0x000fe20000000800 */
[----:B------:R-:W-:-:S02]  /*169b0*/  LOP3.LUT R0, R2, 0xc0, RZ, 0xfc, !PT ;  /* 0x000000c002007812 */ /* 0x000fc400078efcff */
[C---:B------:R-:W-:Y:S02]  /*169c0*/  LOP3.LUT R0, R2.reuse, 0x140, RZ, 0xfc, !PT ;  /* 0x0000014002007812 */ /* 0x040fe400078efcff */
[C---:B------:R-:W-:Y:S01]  /*169d0*/  LOP3.LUT R3, R2.reuse, 0x40, RZ, 0xfc, !PT ;  /* 0x0000004002037812 */ /* 0x040fe200078efcff */
[----:B0-----:R-:W-:Y:S01]  /*169e0*/  ULEA UR4, UR5, UR4, 0x18 ;  /* 0x0000000405047291 */ /* 0x001fe2000f8ec03f */
[C---:B------:R-:W-:Y:S02]  /*169f0*/  LOP3.LUT R3, R2.reuse, 0x100, RZ, 0xfc, !PT ;  /* 0x0000010002037812 */ /* 0x040fe400078efcff */
[----:B------:R-:W-:Y:S02]  /*16a00*/  LOP3.LUT R3, R2, 0x180, RZ, 0xfc, !PT ;  /* 0x0000018002037812 */ /* 0x000fe400078efcff */
[----:B------:R-:W-:Y:S01]  /*16a10*/  MOV R19, RZ ;  /* 0x000000ff00137202 */ /* 0x000fe20000000f00 */
[----:B------:R-:W-:-:S04]  /*16a20*/  IMAD.U32 R18, RZ, RZ, UR4 ;  /* 0x00000004ff127e24 */ /* 0x000fc8000f8e00ff */
[----:B------:R-:W-:Y:S01]  /*16a30*/  IMAD R0, R35, 0x2, R18 ;  /* 0x0000000223007824 */ /* 0x000fe200078e0212 */
[----:B--2---:R-:W-:-:S05]  /*16a40*/  LOP3.LUT R4, R5, 0x2, RZ, 0xfc, !PT ;  /* 0x0000000205047812 */ /* 0x004fca00078efcff */
[----:B------:R0:W-:Y:S04]  /*16a50*/  STL [R1+0x48], R4 ;  /* 0x0000480401007387 */ /* 0x0001e80000100800 */
[----:B------:R1:W-:Y:S04]  /*16a60*/  STL [R1+0x24], RZ ;  /* 0x000024ff01007387 */ /* 0x0003e80000100800 */
[----:B------:R1:W-:Y:S01]  /*16a70*/  STL [R1+0x3c], R0 ;  /* 0x00003c0001007387 */ /* 0x0003e20000100800 */
[C---:B0-----:R-:W-:Y:S02]  /*16a80*/  LOP3.LUT R4, R2.reuse, 0x80, RZ, 0xfc, !PT ;  /* 0x0000008002047812 */ /* 0x041fe400078efcff */
[----:B------:R-:W-:-:S07]  /*16a90*/  LOP3.LUT R2, R2, 0x1c0, RZ, 0xfc, !PT ;  /* 0x000001c002027812 */ /* 0x000fce00078efcff */
.L_x_8155:
[----:B------:R-:W0:Y:S02]  /*16aa0*/  LDC.64 R2, c[0x0][0xc88] ;  /* 0x00032200ff027b82 */ /* 0x000e240000000a00 */
        /* <DEDUP_REMOVED lines=47> */
[----:B--2---:R0:W-:Y:S01]  /*16da0*/  STL [R1+0x14], R8 ;  /* 0x0000140801007387 */ /* 0x0041e20000100800 */
[----:B------:R-:W-:Y:S01]  /*16db0*/  IMAD.MOV.U32 R10, RZ, RZ, R8 ;  /* 0x000000ffff0a7224 */ /* 0x000fe200078e0008 */
[----:B----4-:R-:W-:Y:S06]  /*16dc0*/  @P2 BRA `(.L_x_8045) ;  /* 0x0000000000142947 */ /* 0x010fec0003800000 */
[----:B------:R-:W-:Y:S05]  /*16dd0*/  @!P0 BRA `(.L_x_8045) ;  /* 0x0000000000108947 */ /* 0x000fea0003800000 */
[----:B------:R-:W2:Y:S04]  /*16de0*/  LDG.E R7, desc[UR40][R2.64] ;  /* 0x0000002802077981 */ /* 0x000ea8000c1e1900 */
[----:B------:R-:W2:Y:S02]  /*16df0*/  LDG.E R2, desc[UR40][R2.64+0x4] ;  /* 0x0000042802027981 */ /* 0x000ea4000c1e1900 */
[----:B--2---:R-:W-:-:S05]  /*16e00*/  IMAD.IADD R10, R2, 0x1, -R7 ;  /* 0x00000001020a7824 */ /* 0x004fca00078e0a07 */
[----:B------:R1:W-:Y:S02]  /*16e10*/  STL [R1+0x14], R10 ;  /* 0x0000140a01007387 */ /* 0x0003e40000100800 */
.L_x_8045:
[----:B------:R-:W-:Y:S01]  /*16e20*/  ULDC.64 UR4, c[0x0][0xa20] ;  /* 0x0002880000047ab9 */ /* 0x000fe20000000a00 */
[C---:B0-----:R-:W-:Y:S02]  /*16e30*/  LOP3.LUT R8, R26.reuse, 0xff000000, RZ, 0xc0, !PT ;  /* 0xff0000001a087812 */ /* 0x041fe400078ec0ff */
[----:B------:R-:W-:Y:S02]  /*16e40*/  ISETP.NE.U32.AND P0, PT, RZ, UR4, PT ;  /* 0x00000004ff007c0c */ /* 0x000fe4000bf05070 */
[----:B------:R-:W-:Y:S02]  /*16e50*/  SHF.R.U32.HI R8, RZ, 0x8, R8 ;  /* 0x00000008ff087819 */ /* 0x000fe40000011608 */
[----:B------:R-:W-:Y:S02]  /*16e60*/  ISETP.NE.AND.EX P0, PT, RZ, UR5, PT, P0 ;  /* 0x00000005ff007c0c */ /* 0x000fe4000bf05300 */
[C---:B------:R-:W-:Y:S02]  /*16e70*/  LOP3.LUT R2, R26.reuse, 0xff0000, RZ, 0xc0, !PT ;  /* 0x00ff00001a027812 */ /* 0x040fe400078ec0ff */
        /* <DEDUP_REMOVED lines=8> */
.L_x_8046:
        /* <DEDUP_REMOVED lines=9> */
.L_x_8047:
[----:B0-----:R-:W2:Y:S01]  /*16f90*/  @P1 LDG.E R2, desc[UR40][R4.64] ;  /* 0x0000002804021981 */ /* 0x001ea2000c1e1900 */
[----:B------:R-:W0:Y:S03]  /*16fa0*/  LDC R3, c[0x0][0x448] ;  /* 0x00011200ff037b82 */ /* 0x000e260000000800 */
[----:B------:R3:W2:Y:S01]  /*16fb0*/  @P1 LDG.E R5, desc[UR40][R4.64+0x4] ;  /* 0x0000042804051981 */ /* 0x0006a2000c1e1900 */
[----:B-----5:R-:W-:Y:S01]  /*16fc0*/  IMAD.IADD R9, R9, 0x1, -R33 ;  /* 0x0000000109097824 */ /* 0x020fe200078e0a21 */
[----:B------:R-:W-:Y:S01]  /*16fd0*/  BSSY B0, `(.L_x_8048) ;  /* 0x0000036000007945 */ /* 0x000fe20003800000 */
[----:B------:R-:W-:Y:S02]  /*16fe0*/  LOP3.LUT R32, R8, 0xff, RZ, 0xc0, !PT ;  /* 0x000000ff08207812 */ /* 0x000fe400078ec0ff */
[----:B------:R-:W-:Y:S02]  /*16ff0*/  MOV R13, RZ ;  /* 0x000000ff000d7202 */ /* 0x000fe40000000f00 */
[----:B0-----:R-:W-:-:S13]  /*17000*/  ISETP.NE.AND P0, PT, R3, 0x1, PT ;  /* 0x000000010300780c */ /* 0x001fda0003f05270 */
[----:B---3--:R-:W0:Y:S08]  /*17010*/  @P0 LDC R4, c[0x0][0x44c] ;  /* 0x00011300ff040b82 */ /* 0x008e300000000800 */
[----:B------:R-:W3:Y:S01]  /*17020*/  @P0 LDC R3, c[0x0][0x450] ;  /* 0x00011400ff030b82 */ /* 0x000ee20000000800 */
[----:B--2---:R-:W-:Y:S02]  /*17030*/  @P1 IMAD.IADD R6, R5, 0x1, -R2 ;  /* 0x0000000105061824 */ /* 0x004fe400078e0a02 */
[----:B------:R-:W-:-:S02]  /*17040*/  IMAD.SHL.U32 R2, R25, 0x40, RZ ;  /* 0x0000004019027824 */ /* 0x000fc400078e00ff */
[----:B------:R-:W-:Y:S02]  /*17050*/  IMAD.IADD R7, R9, 0x1, R6 ;  /* 0x0000000109077824 */ /* 0x000fe400078e0206 */
[----:B------:R-:W-:-:S03]  /*17060*/  VIADD R2, R2, 0x3f ;  /* 0x0000003f02027836 */ /* 0x000fc60000000000 */
[C---:B------:R-:W-:Y:S01]  /*17070*/  IADD3 R5, R7.reuse, 0x40, -R10 ;  /* 0x0000004007057810 */ /* 0x040fe20007ffe80a */
[----:B0-----:R-:W-:Y:S01]  /*17080*/  @P0 IMAD.HI.U32 R4, R2, R4, RZ ;  /* 0x0000000402040227 */ /* 0x001fe200078e00ff */
[----:B------:R0:W-:Y:S04]  /*17090*/  STL [R1+0x4], R7 ;  /* 0x0000040701007387 */ /* 0x0001e80000100800 */
[----:B---3--:R-:W-:Y:S01]  /*170a0*/  @P0 SHF.R.U32.HI R2, RZ, R3, R4 ;  /* 0x00000003ff020219 */ /* 0x008fe20000011604 */
[----:B------:R-:W-:-:S04]  /*170b0*/  VIADD R3, R7, 0x3f ;  /* 0x0000003f07037836 */ /* 0x000fc80000000000 */
[----:B------:R-:W-:Y:S01]  /*170c0*/  IMAD.IADD R2, R5, 0x1, R2 ;  /* 0x0000000105027824 */ /* 0x000fe200078e0202 */
[----:B------:R-:W-:-:S04]  /*170d0*/  SHF.R.S32.HI R4, RZ, 0x1f, R3 ;  /* 0x0000001fff047819 */ /* 0x000fc80000011403 */
[----:B------:R-:W-:Y:S02]  /*170e0*/  LEA.HI R4, R4, R3, RZ, 0x6 ;  /* 0x0000000304047211 */ /* 0x000fe400078f30ff */
[----:B------:R-:W-:Y:S02]  /*170f0*/  SHF.R.S32.HI R3, RZ, 0x1f, R2 ;  /* 0x0000001fff037819 */ /* 0x000fe40000011402 */
[----:B0-----:R-:W-:Y:S02]  /*17100*/  SHF.R.S32.HI R7, RZ, 0x6, R4 ;  /* 0x00000006ff077819 */ /* 0x001fe40000011404 */
[----:B------:R-:W-:Y:S02]  /*17110*/  LEA.HI R3, R3, R2, RZ, 0x6 ;  /* 0x0000000203037211 */ /* 0x000fe400078f30ff */
[----:B------:R-:W-:Y:S02]  /*17120*/  SHF.R.U32.HI R4, RZ, 0x10, R8 ;  /* 0x00000010ff047819 */ /* 0x000fe40000011608 */
[----:B------:R-:W-:-:S04]  /*17130*/  SHF.R.S32.HI R3, RZ, 0x6, R3 ;  /* 0x00000006ff037819 */ /* 0x000fc80000011403 */
[----:B-1----:R-:W-:-:S04]  /*17140*/  VIMNMX R10, R7, R3, PT ;  /* 0x00000003070a7248 */ /* 0x002fc80003fe0100 */
[----:B------:R-:W-:-:S13]  /*17150*/  ISETP.GE.AND P0, PT, R10, 0x1, PT ;  /* 0x000000010a00780c */ /* 0x000fda0003f06270 */
[----:B------:R-:W-:Y:S05]  /*17160*/  @!P0 BRA `(.L_x_8049) ;  /* 0x0000000000708947 */ /* 0x000fea0003800000 */
        /* <DEDUP_REMOVED lines=28> */
.L_x_8049:
[----:B------:R-:W-:Y:S05]  /*17330*/  BSYNC B0 ;  /* 0x0000000000007941 */ /* 0x000fea0003800000 */
.L_x_8048:
        /* <DEDUP_REMOVED lines=24> */
.L_x_8210:
[----:B-1----:R-:W-:Y:S02]  /*174c0*/  ISETP.NE.AND P0, PT, R14, RZ, PT ;  /* 0x000000ff0e00720c */ /* 0x002fe40003f05270 */
[----:B------:R-:W-:-:S11]  /*174d0*/  PLOP3.LUT P6, PT, PT, PT, PT, 0x8, 0x0 ;  /* 0x000000000000781c */ /* 0x000fd60003fce170 */
[----:B------:R-:W-:Y:S05]  /*174e0*/  @P0 BRA `(.L_x_8053) ;  /* 0x00000000000c0947 */ /* 0x000fea0003800000 */
[----:B------:R-:W-:-:S03]  /*174f0*/  UMOV UR4, 0xffffffff ;  /* 0xffffffff00047882 */ /* 0x000fc60000000000 */
[----:B------:R-:W-:Y:S05]  /*17500*/  BRA.DIV UR4, `(.L_x_8054) ;  /* 0x0000007a04287947 */ /* 0x000fea000b800000 */
[----:B------:R-:W-:-:S13]  /*17510*/  ELECT P6, URZ, PT ;  /* 0x00000000003f782f */ /* 0x000fda00038c0000 */
.L_x_8053:
        /* <DEDUP_REMOVED lines=9> */
.L_x_8213:
[----:B------:R-:W-:Y:S05]  /*175b0*/  BSYNC B1 ;  /* 0x0000000000017941 */ /* 0x000fea0003800000 */
.L_x_8055:
        /* <DEDUP_REMOVED lines=10> */
.L_x_8214:
[----:B------:R-:W-:Y:S05]  /*17660*/  BSYNC B2 ;  /* 0x0000000000027941 */ /* 0x000fea0003800000 */
.L_x_8059:
        /* <DEDUP_REMOVED lines=9> */
.L_x_8062:
[----:B------:R-:W-:Y:S05]  /*17700*/  BSYNC B2 ;  /* 0x0000000000027941 */ /* 0x000fea0003800000 */
.L_x_8061:
        /* <DEDUP_REMOVED lines=12> */
.L_x_8063:
        /* <DEDUP_REMOVED lines=13> */
.L_x_8215:
[----:B------:R-:W-:Y:S05]  /*178a0*/  BSYNC B2 ;  /* 0x0000000000027941 */ /* 0x000fea0003800000 */
.L_x_8064:
[----:B------:R-:W-:Y:S01]  /*178b0*/  BSSY B2, `(.L_x_8066) ;  /* 0x000000b000027945 */ /* 0x000fe20003800000 */
[----:B------:R-:W-:Y:S01]  /*178c0*/  MOV R12, 0x0 ;  /* 0x00000000000c7802 */ /* 0x000fe20000000f00 */
[----:B------:R-:W-:Y:S02]  /*178d0*/  IMAD.MOV.U32 R13, RZ, RZ, 0x12f00000 ;  /* 0x12f00000ff0d7424 */ /* 0x000fe400078e00ff */
[----:B------:R-:W-:Y:S05]  /*178e0*/  @P1 BRA `(.L_x_8067) ;  /* 0x00000000001c1947 */ /* 0x000fea0003800000 */
[----:B------:R-:W2:Y:S01]  /*178f0*/  S2R R11, SR_TID.X ;  /* 0x00000000000b7919 */ /* 0x000ea20000002100 */
[----:B01----:R-:W-:-:S04]  /*17900*/  IMAD.MOV.U32 R9, RZ, RZ, 0x10000 ;  /* 0x00010000ff097424 */ /* 0x003fc800078e00ff */
[----:B------:R3:W-:Y:S01]  /*17910*/  SYNCS.ARRIVE.TRANS64 RZ, [R3+URZ+0x28cb0], R9 ;  /* 0x028cb00903ff79a7 */ /* 0x0007e2000800003f */
[----:B--2---:R-:W-:-:S04]  /*17920*/  LOP3.LUT R11, R11, 0x1f, RZ, 0xc0, !PT ;  /* 0x0000001f0b0b7812 */ /* 0x004fc800078ec0ff */
[----:B------:R-:W-:-:S13]  /*17930*/  ISETP.NE.AND P0, PT, R11, RZ, PT ;  /* 0x000000ff0b00720c */ /* 0x000fda0003f05270 */
[----:B---3--:R-:W-:Y:S05]  /*17940*/  @!P0 BRA `(.L_x_8067) ;  /* 0x0000000000048947 */ /* 0x008fea0003800000 */
[----:B------:R-:W-:Y:S01]  /*17950*/  BPT.TRAP 0x1 ;  /* 0x000000040000795c */ /* 0x000fe20000300000 */
.L_x_8067:
[----:B------:R-:W-:Y:S05]  /*17960*/  BSYNC B2 ;  /* 0x0000000000027941 */ /* 0x000fea0003800000 */
.L_x_8066:
        /* <DEDUP_REMOVED lines=9> */
.L_x_8068:
        /* <DEDUP_REMOVED lines=15> */
.L_x_8069:
        /* <DEDUP_REMOVED lines=15> */
.L_x_8070:
        /* <DEDUP_REMOVED lines=15> */
.L_x_8071:
        /* <DEDUP_REMOVED lines=15> */
.L_x_8072:
        /* <DEDUP_REMOVED lines=15> */
.L_x_8073:
        /* <DEDUP_REMOVED lines=15> */
.L_x_8074:
        /* <DEDUP_REMOVED lines=15> */
.L_x_8075:
        /* <DEDUP_REMOVED lines=10> */
.L_x_8058:
[----:B------:R-:W-:Y:S05]  /*18130*/  BSYNC B1 ;  /* 0x0000000000017941 */ /* 0x000fea0003800000 */
.L_x_8057:
        /* <DEDUP_REMOVED lines=9> */
.L_x_8095:
        /* <DEDUP_REMOVED lines=11> */
.L_x_8216:
[----:B------:R-:W-:Y:S05]  /*18280*/  BSYNC B2 ;  /* 0x0000000000027941 */ /* 0x000fea0003800000 */
.L_x_8078:
        /* <DEDUP_REMOVED lines=9> */
.L_x_8081:
[----:B------:R-:W-:Y:S05]  /*18320*/  BSYNC B2 ;  /* 0x0000000000027941 */ /* 0x000fea0003800000 */
.L_x_8080:
        /* <DEDUP_REMOVED lines=11> */
.L_x_8082:
        /* <DEDUP_REMOVED lines=13> */
.L_x_8217:
[----:B------:R-:W-:Y:S05]  /*184b0*/  BSYNC B2 ;  /* 0x0000000000027941 */ /* 0x000fea0003800000 */
.L_x_8083:
        /* <DEDUP_REMOVED lines=11> */
.L_x_8086:
[----:B------:R-:W-:Y:S05]  /*18570*/  BSYNC B2 ;  /* 0x0000000000027941 */ /* 0x000fea0003800000 */
.L_x_8085:
        /* <DEDUP_REMOVED lines=9> */
.L_x_8087:
        /* <DEDUP_REMOVED lines=15> */
.L_x_8088:
        /* <DEDUP_REMOVED lines=15> */
.L_x_8089:
        /* <DEDUP_REMOVED lines=15> */
.L_x_8090:
        /* <DEDUP_REMOVED lines=15> */
.L_x_8091:
        /* <DEDUP_REMOVED lines=15> */
.L_x_8092:
        /* <DEDUP_REMOVED lines=15> */
.L_x_8093:
        /* <DEDUP_REMOVED lines=15> */
.L_x_8094:
        /* <DEDUP_REMOVED lines=10> */
.L_x_8077:
[----:B------:R-:W-:Y:S05]  /*18d40*/  BSYNC B1 ;  /* 0x0000000000017941 */ /* 0x000fea0003800000 */
.L_x_8076:
        /* <DEDUP_REMOVED lines=8> */
.L_x_8051:
[----:B------:R-:W-:Y:S05]  /*18dd0*/  BSYNC B0 ;  /* 0x0000000000007941 */ /* 0x000fea0003800000 */
.L_x_8050:
[----:B------:R-:W1:Y:S01]  /*18de0*/  LDC R0, c[0x0][0x448] ;  /* 0x00011200ff007b82 */ /* 0x000e620000000800 */
[----:B------:R-:W-:Y:S01]  /*18df0*/  LEA R2, R25, 0x3f, 0x6 ;  /* 0x0000003f19027811 */ /* 0x000fe200078e30ff */
[----:B------:R-:W-:Y:S06]  /*18e00*/  @!P0 WARPSYNC.ALL ;  /* 0x0000000000008948 */ /* 0x000fec0003800000 */
[----:B------:R-:W-:Y:S01]  /*18e10*/  @!P0 BAR.SYNC.DEFER_BLOCKING 0xc, 0x180 ;  /* 0x0306000000008b1d */ /* 0x000fe20000010000 */
[----:B------:R-:W-:-:S05]  /*18e20*/  ISETP.NE.AND P2, PT, R4, RZ, PT ;  /* 0x000000ff0400720c */ /* 0x000fca0003f45270 */
[----:B------:R-:W-:Y:S08]  /*18e30*/  BSSY B0, `(.L_x_8096) ;  /* 0x0000029000007945 */ /* 0x000ff00003800000 */
[----:B------:R-:W2:Y:S01]  /*18e40*/  @!P2 LDC R4, c[0x0][0x9f0] ;  /* 0x00027c00ff04ab82 */ /* 0x000ea20000000800 */
[----:B-1----:R-:W-:-:S13]  /*18e50*/  ISETP.NE.AND P1, PT, R0, 0x1, PT ;  /* 0x000000010000780c */ /* 0x002fda0003f25270 */
[----:B0-----:R-:W0:Y:S08]  /*18e60*/  @P1 LDC R3, c[0x0][0x44c] ;  /* 0x00011300ff031b82 */ /* 0x001e300000000800 */
[----:B------:R-:W1:Y:S01]  /*18e70*/  @P1 LDC R0, c[0x0][0x450] ;  /* 0x00011400ff001b82 */ /* 0x000e620000000800 */
[----:B0-----:R-:W-:-:S05]  /*18e80*/  @P1 IMAD.HI.U32 R3, R2, R3, RZ ;  /* 0x0000000302031227 */ /* 0x001fca00078e00ff */
[----:B-1----:R-:W-:-:S05]  /*18e90*/  @P1 SHF.R.U32.HI R2, RZ, R0, R3 ;  /* 0x00000000ff021219 */ /* 0x002fca0000011603 */
[----:B------:R-:W-:-:S05]  /*18ea0*/  IMAD.IADD R2, R5, 0x1, R2 ;  /* 0x0000000105027824 */ /* 0x000fca00078e0202 */
[----:B------:R-:W-:-:S04]  /*18eb0*/  SHF.R.S32.HI R0, RZ, 0x1f, R2 ;  /* 0x0000001fff007819 */ /* 0x000fc80000011402 */
[----:B------:R-:W-:-:S04]  /*18ec0*/  LEA.HI R0, R0, R2, RZ, 0x6 ;  /* 0x0000000200007211 */ /* 0x000fc800078f30ff */
[----:B------:R-:W-:-:S04]  /*18ed0*/  SHF.R.S32.HI R0, RZ, 0x6, R0 ;  /* 0x00000006ff007819 */ /* 0x000fc80000011400 */
[----:B------:R-:W-:Y:S01]  /*18ee0*/  VIMNMX R7, R7, R0, PT ;  /* 0x0000000007077248 */ /* 0x000fe20003fe0100 */
[----:B------:R-:W-:-:S03]  /*18ef0*/  IMAD.MOV.U32 R0, RZ, RZ, RZ ;  /* 0x000000ffff007224 */ /* 0x000fc600078e00ff */
[----:B------:R-:W-:-:S13]  /*18f00*/  ISETP.GE.AND P1, PT, R7, 0x1, PT ;  /* 0x000000010700780c */ /* 0x000fda0003f26270 */
[----:B--2---:R-:W-:Y:S05]  /*18f10*/  @!P1 BRA `(.L_x_8097) ;  /* 0x0000000000689947 */ /* 0x004fea0003800000 */
[-C--:B------:R-:W-:Y:S02]  /*18f20*/  IABS R0, R4.reuse ;  /* 0x0000000400007213 */ /* 0x080fe40000000000 */
        /* <DEDUP_REMOVED lines=21> */
[----:B------:R-:W-:-:S05]  /*19080*/  @P0 VIADD R5, R5, 0x1 ;  /* 0x0000000105050836 */ /* 0x000fca0000000000 */
[----:B------:R-:W-:-:S05]  /*19090*/  MOV R0, R5 ;  /* 0x0000000500007202 */ /* 0x000fca0000000f00 */
[----:B------:R-:W-:Y:S01]  /*190a0*/  @!P2 IMAD.MOV R0, RZ, RZ, -R0 ;  /* 0x000000ffff00a224 */ /* 0x000fe200078e0a00 */
[----:B------:R-:W-:-:S07]  /*190b0*/  @!P1 LOP3.LUT R0, RZ, R4, RZ, 0x33, !PT ;  /* 0x00000004ff009212 */ /* 0x000fce00078e33ff */
.L_x_8097:
[----:B------:R-:W-:Y:S05]  /*190c0*/  BSYNC B0 ;  /* 0x0000000000007941 */ /* 0x000fea0003800000 */
.L_x_8096:
        /* <DEDUP_REMOVED lines=23> */
.L_x_8099:
        /* <DEDUP_REMOVED lines=20> */
.L_x_8102:
[----:B------:R-:W-:Y:S05]  /*19380*/  BSYNC B6 ;  /* 0x0000000000067941 */ /* 0x000fea0003800000 */
.L_x_8101:
        /* <DEDUP_REMOVED lines=20> */
.L_x_8105:
        /* <DEDUP_REMOVED lines=15> */
.L_x_8104:
[----:B------:R-:W-:Y:S05]  /*195c0*/  BSYNC B6 ;  /* 0x0000000000067941 */ /* 0x000fea0003800000 */
.L_x_8103:
[----:B------:R-:W2:Y:S01]  /*195d0*/  LDL R34, [R1+0x20] ;  /* 0x0000200001227983 */ /* 0x000ea20000100800 */
[----:B------:R-:W-:Y:S01]  /*195e0*/  ULDC.64 UR4, c[0x0][0x9f8] ;  /* 0x00027e0000047ab9 */ /* 0x000fe20000000a00 */
[----:B------:R-:W0:Y:S02]  /*195f0*/  LDC R8, c[0x0][0x430] ;  /* 0x00010c00ff087b82 */ /* 0x000e240000000800 */
[----:B------:R-:W3:Y:S01]  /*19600*/  LDL R20, [R1+0x4] ;  /* 0x0000040001147983 */ /* 0x000ee20000100800 */
[----:B------:R-:W-:Y:S01]  /*19610*/  ISETP.NE.U32.AND P0, PT, RZ, UR4, PT ;  /* 0x00000004ff007c0c */ /* 0x000fe2000bf05070 */
[----:B------:R-:W1:Y:S03]  /*19620*/  S2R R21, SR_TID.X ;  /* 0x0000000000157919 */ /* 0x000e660000002100 */
[----:B------:R-:W-:-:S13]  /*19630*/  ISETP.NE.AND.EX P0, PT, RZ, UR5, PT, P0 ;  /* 0x00000005ff007c0c */ /* 0x000fda000bf05300 */
[----:B------:R-:W-:Y:S01]  /*19640*/  @P0 IADD3 R2, P1, R23, UR4, RZ ;  /* 0x0000000417020c10 */ /* 0x000fe2000ff3e0ff */
[----:B------:R-:W-:-:S03]  /*19650*/  ULDC UR4, c[0x0][0x320] ;  /* 0x0000c80000047ab9 */ /* 0x000fc60000000800 */
[----:B------:R-:W-:-:S05]  /*19660*/  @P0 IADD3.X R3, R30, UR5, RZ, P1, !PT ;  /* 0x000000051e030c10 */ /* 0x000fca0008ffe4ff */
[----:B------:R4:W3:Y:S01]  /*19670*/  @P0 LDG.E R26, desc[UR40][R2.64] ;  /* 0x00000028021a0981 */ /* 0x0008e2000c1e1900 */
[----:B-1----:R-:W-:-:S04]  /*19680*/  LOP3.LUT R21, R21, 0x7f, RZ, 0xc0, !PT ;  /* 0x0000007f15157812 */ /* 0x002fc800078ec0ff */
[----:B------:R-:W-:Y:S02]  /*19690*/  SHF.R.U32.HI R0, RZ, 0x3, R21 ;  /* 0x00000003ff007819 */ /* 0x000fe40000011615 */
[----:B------:R-:W1:Y:S01]  /*196a0*/  S2R R21, SR_TID.X ;  /* 0x0000000000157919 */ /* 0x000e620000002100 */
[----:B0-----:R-:W-:Y:S01]  /*196b0*/  ISETP.NE.AND P1, PT, R8, 0x1, PT ;  /* 0x000000010800780c */ /* 0x001fe20003f25270 */
[----:B------:R-:W0:Y:S01]  /*196c0*/  S2R R4, SR_TID.X ;  /* 0x0000000000047919 */ /* 0x000e220000002100 */
[----:B------:R-:W0:Y:S11]  /*196d0*/  S2R R9, SR_TID.X ;  /* 0x0000000000097919 */ /* 0x000e360000002100 */
[----:B----4-:R-:W4:Y:S08]  /*196e0*/  @P1 LDC R3, c[0x0][0x434] ;  /* 0x00010d00ff031b82 */ /* 0x010f300000000800 */
[----:B------:R-:W4:Y:S01]  /*196f0*/  @P1 LDC R2, c[0x0][0x438] ;  /* 0x00010e00ff021b82 */ /* 0x000f220000000800 */
[----:B-1----:R-:W-:-:S05]  /*19700*/  IMAD.SHL.U32 R21, R21, 0x10, RZ ;  /* 0x0000001015157824 */ /* 0x002fca00078e00ff */
[----:B------:R-:W-:Y:S01]  /*19710*/  LOP3.LUT R21, R0, 0x70, R21, 0xf8, !PT ;  /* 0x0000007000157812 */ /* 0x000fe200078ef815 */
[----:B0-----:R-:W-:Y:S02]  /*19720*/  IMAD.SHL.U32 R4, R4, 0x8, RZ ;  /* 0x0000000804047824 */ /* 0x001fe400078e00ff */
[----:B------:R-:W-:-:S03]  /*19730*/  IMAD.SHL.U32 R9, R9, 0x8, RZ ;  /* 0x0000000809097824 */ /* 0x000fc600078e00ff */
[----:B------:R-:W-:Y:S02]  /*19740*/  LOP3.LUT R4, R4, 0x38, RZ, 0xc0, !PT ;  /* 0x0000003804047812 */ /* 0x000fe400078ec0ff */
[----:B------:R-:W-:Y:S02]  /*19750*/  LOP3.LUT R9, R9, 0x38, RZ, 0xc0, !PT ;  /* 0x0000003809097812 */ /* 0x000fe400078ec0ff */
[----:B------:R-:W-:Y:S02]  /*19760*/  LOP3.LUT R16, R16, 0xffffffbf, RZ, 0xc0, !PT ;  /* 0xffffffbf10107812 */ /* 0x000fe400078ec0ff */
[----:B------:R-:W-:Y:S02]  /*19770*/  LOP3.LUT R4, R4, 0x80, RZ, 0xfc, !PT ;  /* 0x0000008004047812 */ /* 0x000fe400078efcff */
[----:B------:R-:W-:Y:S01]  /*19780*/  ISETP.GE.AND P3, PT, R9, UR4, PT ;  /* 0x0000000409007c0c */ /* 0x000fe2000bf66270 */
[----:B------:R-:W0:Y:S01]  /*19790*/  S2R R11, SR_TID.X ;  /* 0x00000000000b7919 */ /* 0x000e220000002100 */
[----:B------:R-:W1:Y:S01]  /*197a0*/  S2R R10, SR_TID.X ;  /* 0x00000000000a7919 */ /* 0x000e620000002100 */
[----:B------:R-:W-:-:S02]  /*197b0*/  IMAD.MOV.U32 R36, RZ, RZ, RZ ;  /* 0x000000ffff247224 */ /* 0x000fc400078e00ff */
[----:B0-----:R-:W-:Y:S02]  /*197c0*/  IMAD.SHL.U32 R11, R11, 0x8, RZ ;  /* 0x000000080b0b7824 */ /* 0x001fe400078e00ff */
[----:B-1----:R-:W-:-:S03]  /*197d0*/  IMAD.SHL.U32 R10, R10, 0x8, RZ ;  /* 0x000000080a0a7824 */ /* 0x002fc600078e00ff */
[----:B------:R-:W-:-:S04]  /*197e0*/  LOP3.LUT R11, R11, 0x38, RZ, 0xc0, !PT ;  /* 0x000000380b0b7812 */ /* 0x000fc800078ec0ff */
[----:B------:R-:W-:Y:S02]  /*197f0*/  LOP3.LUT R11, R11, 0x180, RZ, 0xfc, !PT ;  /* 0x000001800b0b7812 */ /* 0x000fe400078efcff */
[----:B------:R-:W-:-:S04]  /*19800*/  LOP3.LUT R10, R10, 0x38, RZ, 0xc0, !PT ;  /* 0x000000380a0a7812 */ /* 0x000fc800078ec0ff */
[----:B------:R-:W-:Y:S02]  /*19810*/  LOP3.LUT R12, R10, 0x1c0, RZ, 0xfc, !PT ;  /* 0x000001c00a0c7812 */ /* 0x000fe400078efcff */
[----:B--2---:R-:W-:Y:S02]  /*19820*/  LEA R23, R34, 0xffffffc0, 0x6 ;  /* 0xffffffc022177811 */ /* 0x004fe400078e30ff */
[----:B------:R-:W0:Y:S03]  /*19830*/  S2R R34, SR_TID.X ;  /* 0x0000000000227919 */ /* 0x000e260000002100 */
[----:B------:R-:W-:Y:S02]  /*19840*/  IMAD.IADD R37, R21, 0x1, R23 ;  /* 0x0000000115257824 */ /* 0x000fe400078e0217 */
[----:B0-----:R-:W-:-:S05]  /*19850*/  IMAD.SHL.U32 R34, R34, 0x8, RZ ;  /* 0x0000000822227824 */ /* 0x001fca00078e00ff */
[----:B------:R-:W-:-:S04]  /*19860*/  LOP3.LUT R34, R34, 0x38, RZ, 0xc0, !PT ;  /* 0x0000003822227812 */ /* 0x000fc800078ec0ff */
[----:B------:R-:W-:-:S04]  /*19870*/  LOP3.LUT R34, R34, 0x40, RZ, 0xfc, !PT ;  /* 0x0000004022227812 */ /* 0x000fc800078efcff */
[----:B------:R-:W-:Y:S02]  /*19880*/  ISETP.GE.AND P2, PT, R34, UR4, PT ;  /* 0x0000000422007c0c */ /* 0x000fe4000bf46270 */
[----:B------:R-:W0:Y:S01]  /*19890*/  S2R R34, SR_TID.X ;  /* 0x0000000000227919 */ /* 0x000e220000002100 */
[C---:B---3--:R-:W-:Y:S01]  /*198a0*/  ISETP.GE.AND P0, PT, R37.reuse, R20, PT ;  /* 0x000000142500720c */ /* 0x048fe20003f06270 */
[----:B------:R-:W-:-:S03]  /*198b0*/  IMAD.IADD R37, R37, 0x1, R33 ;  /* 0x0000000125257824 */ /* 0x000fc600078e0221 */
[----:B------:R-:W-:Y:S01]  /*198c0*/  ISETP.GT.U32.OR P0, PT, R21, 0x3f, P0 ;  /* 0x0000003f1500780c */ /* 0x000fe20000704470 */
[----:B----4-:R-:W-:-:S04]  /*198d0*/  @P1 IMAD.HI.U32 R3, R37, R3, RZ ;  /* 0x0000000325031227 */ /* 0x010fc800078e00ff */
[----:B------:R-:W-:Y:S01]  /*198e0*/  IMAD.MOV.U32 R0, RZ, RZ, R37 ;  /* 0x000000ffff007224 */ /* 0x000fe200078e0025 */
[----:B------:R-:W-:-:S07]  /*198f0*/  @P1 SHF.R.U32.HI R0, RZ, R2, R3 ;  /* 0x00000002ff001219 */ /* 0x000fce0000011603 */
[----:B------:R-:W1:Y:S01]  /*19900*/  @!P0 LDC.64 R2, c[0x0][0x428] ;  /* 0x00010a00ff028b82 */ /* 0x000e620000000a00 */
[----:B------:R-:W-:Y:S02]  /*19910*/  SEL R7, RZ, 0xffffffff, P2 ;  /* 0xffffffffff077807 */ /* 0x000fe40001000000 */
[----:B------:R-:W-:Y:S01]  /*19920*/  @P2 LOP3.LUT R16, R16, 0x40, RZ, 0xfc, !PT ;  /* 0x0000004010102812 */ /* 0x000fe200078efcff */
[----:B0-----:R-:W-:-:S05]  /*19930*/  IMAD.SHL.U32 R34, R34, 0x8, RZ ;  /* 0x0000000822227824 */ /* 0x001fca00078e00ff */
[----:B------:R-:W-:Y:S01]  /*19940*/  LOP3.LUT R34, R34, 0x38, RZ, 0xc0, !PT ;  /* 0x0000003822227812 */ /* 0x000fe200078ec0ff */
[----:B------:R-:W-:Y:S01]  /*19950*/  IMAD.SHL.U32 R7, R7, 0x2, RZ ;  /* 0x0000000207077824 */ /* 0x000fe200078e00ff */
[----:B------:R-:W-:Y:S02]  /*19960*/  ISETP.GE.AND P2, PT, R4, UR4, PT ;  /* 0x0000000404007c0c */ /* 0x000fe4000bf46270 */
[----:B------:R-:W-:Y:S02]  /*19970*/  LOP3.LUT R34, R34, 0xc0, RZ, 0xfc, !PT ;  /* 0x000000c022227812 */ /* 0x000fe400078efcff */
[----:B------:R-:W-:Y:S02]  /*19980*/  SEL R4, RZ, 0x1, P3 ;  /* 0x00000001ff047807 */ /* 0x000fe40001800000 */
        /* <DEDUP_REMOVED lines=8> */
[----:B-1----:R-:W-:-:S04]  /*19a10*/  @!P0 IMAD R6, R34, R2, RZ ;  /* 0x0000000222068224 */ /* 0x002fc800078e02ff */
        /* <DEDUP_REMOVED lines=18> */
[----:B------:R-:W-:-:S02]  /*19b40*/  SEL R4, RZ, 0x10, P3 ;  /* 0x00000010ff047807 */ /* 0x000fc40001800000 */
[----:B------:R-:W-:Y:S02]  /*19b50*/  SEL R5, RZ, 0x20, P2 ;  /* 0x00000020ff057807 */ /* 0x000fe40001000000 */
[----:B0-----:R-:W-:Y:S02]  /*19b60*/  SEL R3, RZ, 0x40, P0 ;  /* 0x00000040ff037807 */ /* 0x001fe40000000000 */
        /* <DEDUP_REMOVED lines=14> */
[----:B------:R-:W-:-:S03]  /*19c50*/  IMAD R37, R8, R0, R37 ;  /* 0x0000000008257224 */ /* 0x000fc600078e0225 */
[----:B------:R-:W-:Y:S01]  /*19c60*/  @P0 LOP3.LUT R16, R16, 0x2, RZ, 0xfc, !PT ;  /* 0x0000000210100812 */ /* 0x000fe200078efcff */
[----:B0-----:R-:W-:Y:S06]  /*19c70*/  BRA.DIV UR5, `(.L_x_8106) ;  /* 0x0000005205d07947 */ /* 0x001fec000b800000 */
.L_x_8220:
[----:B------:R-:W2:Y:S01]  /*19c80*/  LDL R0, [R1+0x48] ;  /* 0x0000480001007983 */ /* 0x000ea20000100800 */
[----:B------:R-:W-:Y:S02]  /*19c90*/  LOP3.LUT R2, R3, R2, RZ, 0xfc, !PT ;  /* 0x0000000203027212 */ /* 0x000fe400078efcff */
[----:B------:R-:W-:Y:S02]  /*19ca0*/  ISETP.GT.U32.AND P1, PT, R21, 0x3f, PT ;  /* 0x0000003f1500780c */ /* 0x000fe40003f24070 */
[----:B------:R-:W-:Y:S01]  /*19cb0*/  LOP3.LUT R16, R16, 0xfffffeff, RZ, 0xc0, !PT ;  /* 0xfffffeff10107812 */ /* 0x000fe200078ec0ff */
[----:B------:R0:W-:Y:S03]  /*19cc0*/  STL [R1+0xc], R2 ;  /* 0x00000c0201007387 */ /* 0x0001e60000100800 */
[----:B------:R-:W-:-:S07]  /*19cd0*/  LOP3.LUT R16, R16, 0xfffffffe, RZ, 0xc0, !PT ;  /* 0xfffffffe10107812 */ /* 0x000fce00078ec0ff */
[----:B------:R-:W-:Y:S02]  /*19ce0*/  @P1 LOP3.LUT R16, R16, 0x1, RZ, 0xfc, !PT ;  /* 0x0000000110101812 */ /* 0x000fe400078efcff */
[----:B--2---:R-:W-:-:S13]  /*19cf0*/  ISETP.NE.AND P0, PT, R0, 0x3, PT ;  /* 0x000000030000780c */ /* 0x004fda0003f05270 */
[----:B------:R-:W-:Y:S01]  /*19d00*/  @P0 LOP3.LUT R16, R16, 0x100, RZ, 0xfc, !PT ;  /* 0x0000010010100812 */ /* 0x000fe200078efcff */
[----:B0-----:R-:W-:Y:S06]  /*19d10*/  @!P0 BRA `(.L_x_8107) ;  /* 0x0000000000048947 */ /* 0x001fec0003800000 */
[----:B------:R-:W-:Y:S01]  /*19d20*/  BPT.TRAP 0x1 ;  /* 0x000000040000795c */ /* 0x000fe20000300000 */
.L_x_8107:
[----:B------:R-:W0:Y:S01]  /*19d30*/  S2R R0, SR_TID.X ;  /* 0x0000000000007919 */ /* 0x000e220000002100 */
[----:B------:R-:W-:Y:S01]  /*19d40*/  LEA R30, R22, R18, 0x3 ;  /* 0x00000012161e7211 */ /* 0x000fe200078e18ff */
[----:B------:R-:W-:Y:S01]  /*19d50*/  BSSY B0, `(.L_x_8108) ;  /* 0x0000007000007945 */ /* 0x000fe20003800000 */
[----:B0-----:R-:W-:-:S04]  /*19d60*/  LOP3.LUT R0, R0, 0x7f, RZ, 0xc0, !PT ;  /* 0x0000007f00007812 */ /* 0x001fc800078ec0ff */
[----:B------:R-:W-:-:S04]  /*19d70*/  SHF.R.U32.HI R0, RZ, 0x3, R0 ;  /* 0x00000003ff007819 */ /* 0x000fc80000011600 */
[----:B------:R-:W-:Y:S02]  /*19d80*/  IADD3 R23, -R0, R20, -R23 ;  /* 0x0000001400177210 */ /* 0x000fe40007ffe917 */
[----:B------:R-:W-:-:S04]  /*19d90*/  SHF.L.U32 R0, R28, 0x1f, RZ ;  /* 0x0000001f1c007819 */ /* 0x000fc800000006ff */
[----:B------:R-:W0:Y:S02]  /*19da0*/  SYNCS.PHASECHK.TRANS64.TRYWAIT P0, [R30+URZ+0x28c40], R0 ;  /* 0x028c40001e0075a7 */ /* 0x000e24000800017f */
[----:B0-----:R-:W-:Y:S05]  /*19db0*/  @!P0 BRA `(.L_x_8109) ;  /* 0x0000005000b48947 */ /* 0x001fea0003800000 */
.L_x_8221:
[----:B------:R-:W-:Y:S05]  /*19dc0*/  BSYNC B0 ;  /* 0x0000000000007941 */ /* 0x000fea0003800000 */
.L_x_8108:
[----:B0-----:R-:W-:Y:S01]  /*19dd0*/  SHF.R.S32.HI R0, RZ, 0x1f, R37 ;  /* 0x0000001fff007819 */ /* 0x001fe20000011425 */
[----:B------:R-:W0:Y:S01]  /*19de0*/  S2R R7, SR_TID.X ;  /* 0x0000000000077919 */ /* 0x000e220000002100 */
[----:B------:R-:W-:Y:S01]  /*19df0*/  ULDC.64 UR4, c[0x0][0x300] ;  /* 0x0000c00000047ab9 */ /* 0x000fe20000000a00 */
[----:B-----5:R-:W-:Y:S01]  /*19e00*/  SHF.R.S32.HI R4, RZ, 0x1f, R36 ;  /* 0x0000001fff047819 */ /* 0x020fe20000011424 */
[----:B------:R-:W-:Y:S01]  /*19e10*/  IMAD.WIDE.U32 R2, R37, UR4, RZ ;  /* 0x0000000425027c25 */ /* 0x000fe2000f8e00ff */
[----:B------:R1:W-:Y:S01]  /*19e20*/  STL [R1+0x28], R0 ;  /* 0x0000280001007387 */ /* 0x0003e20000100800 */
[----:B------:R-:W-:Y:S01]  /*19e30*/  ULDC.64 UR6, c[0x0][0x2e8] ;  /* 0x0000ba0000067ab9 */ /* 0x000fe20000000a00 */
[----:B------:R-:W-:Y:S01]  /*19e40*/  LOP3.LUT P2, RZ, R16, 0x2, RZ, 0xc0, !PT ;  /* 0x0000000210ff7812 */ /* 0x000fe2000784c0ff */
[----:B------:R-:W-:Y:S01]  /*19e50*/  IMAD R5, R22, 0x1000, R35 ;  /* 0x0000100016057824 */ /* 0x000fe200078e0223 */
        /* <DEDUP_REMOVED lines=10> */
[----:B------:R-:W-:-:S03]  /*19f00*/  IMAD.IADD R3, R3, 0x1, R0 ;  /* 0x0000000103037824 */ /* 0x000fc600078e0200 */
[----:B------:R-:W-:Y:S01]  /*19f10*/  LOP3.LUT R7, R7, 0x38, RZ, 0xc0, !PT ;  /* 0x0000003807077812 */ /* 0x000fe200078ec0ff */
[----:B------:R-:W-:Y:S01]  /*19f20*/  IMAD.WIDE.U32 R2, R17, UR4, R2 ;  /* 0x0000000411027c25 */ /* 0x000fe2000f8e0002 */
[----:B------:R-:W-:-:S03]  /*19f30*/  UMOV UR4, 0xffffffff ;  /* 0xffffffff00047882 */ /* 0x000fc60000000000 */
[----:B--2---:R-:W-:Y:S01]  /*19f40*/  IMAD R4, R17, UR5, R3 ;  /* 0x0000000511047c24 */ /* 0x004fe2000f8e0203 */
        /* <DEDUP_REMOVED lines=36> */
.L_x_8231:
        /* <DEDUP_REMOVED lines=10> */
.L_x_8111:
        /* <DEDUP_REMOVED lines=11> */
.L_x_8112:
[----:B------:R1:W5:Y:S01]  /*1a2e0*/  LDL.LU R0, [R1+0x18] ;  /* 0x0000180001007983 */ /* 0x0003620000300800 */
[----:B------:R1:W-:Y:S03]  /*1a2f0*/  SYNCS.ARRIVE.TRANS64.A1T0 RZ, [R30+URZ+0x28c30], RZ ;  /* 0x028c30ff1eff79a7 */ /* 0x0003e6000810003f */
[----:B------:R1:W5:Y:S04]  /*1a300*/  LDL.LU R4, [R1+0x8] ;  /* 0x0000080001047983 */ /* 0x0003680000300800 */
[----:B0-----:R1:W5:Y:S02]  /*1a310*/  LDL R3, [R1+0xc] ;  /* 0x00000c0001037983 */ /* 0x0013640000100800 */
        /* <DEDUP_REMOVED lines=18> */
[----:B------:R0:W-:Y:S01]  /*1a440*/  STL.64 [R1+0x18], R4 ;  /* 0x0000180401007387 */ /* 0x0001e20000100a00 */
        /* <DEDUP_REMOVED lines=19> */
[----:B01----:R-:W-:Y:S05]  /*1a580*/  CALL.ABS.NOINC R2 ;  /* 0x0000000002007343 */ /* 0x003fea0003c00000 */
.L_x_8114:
[----:B------:R-:W-:Y:S05]  /*1a590*/  BSYNC B6 ;  /* 0x0000000000067941 */ /* 0x000fea0003800000 */
.L_x_8113:
[----:B------:R-:W2:Y:S01]  /*1a5a0*/  LDL.LU R0, [R1+0x8] ;  /* 0x0000080001007983 */ /* 0x000ea20000300800 */
[----:B------:R-:W-:Y:S01]  /*1a5b0*/  ULDC.64 UR4, c[0x0][0x2d8] ;  /* 0x0000b60000047ab9 */ /* 0x000fe20000000a00 */
[----:B------:R-:W0:Y:S02]  /*1a5c0*/  LDC R7, c[0x0][0x448] ;  /* 0x00011200ff077b82 */ /* 0x000e240000000800 */
[----:B------:R-:W2:Y:S04]  /*1a5d0*/  LDL.LU.64 R2, [R1+0x18] ;  /* 0x0000180001027983 */ /* 0x000ea80000300a00 */
        /* <DEDUP_REMOVED lines=86> */
.L_x_8240:
        /* <DEDUP_REMOVED lines=10> */
.L_x_8116:
        /* <DEDUP_REMOVED lines=18> */
.L_x_8241:
[----:B------:R-:W-:Y:S05]  /*1ad00*/  BSYNC B0 ;  /* 0x0000000000007941 */ /* 0x000fea0003800000 */
.L_x_8117:
[----:B------:R-:W2:Y:S02]  /*1ad10*/  LDL R2, [R1+0x48] ;  /* 0x0000480001027983 */ /* 0x000ea40000100800 */
[----:B--2---:R-:W-:-:S13]  /*1ad20*/  ISETP.NE.AND P0, PT, R2, 0x3, PT ;  /* 0x000000030200780c */ /* 0x004fda0003f05270 */
[----:B------:R-:W-:Y:S05]  /*1ad30*/  @!P0 BRA `(.L_x_8119) ;  /* 0x0000000000048947 */ /* 0x000fea0003800000 */
[----:B------:R-:W-:Y:S01]  /*1ad40*/  BPT.TRAP 0x1 ;  /* 0x000000040000795c */ /* 0x000fe20000300000 */
.L_x_8119:
[----:B0-----:R-:W-:Y:S01]  /*1ad50*/  SHF.L.U32 R0, R28, 0x1f, RZ ;  /* 0x0000001f1c007819 */ /* 0x001fe200000006ff */
[----:B------:R-:W-:Y:S03]  /*1ad60*/  BSSY B0, `(.L_x_8120) ;  /* 0x0000003000007945 */ /* 0x000fe60003800000 */
[----:B------:R-:W0:Y:S02]  /*1ad70*/  SYNCS.PHASECHK.TRANS64.TRYWAIT P0, [R30+URZ+0x28c60], R0 ;  /* 0x028c60001e0075a7 */ /* 0x000e24000800017f */
[----:B0-----:R-:W-:Y:S05]  /*1ad80*/  @!P0 BRA `(.L_x_8121) ;  /* 0x0000004c007c8947 */ /* 0x001fea0003800000 */
.L_x_8242:
[----:B------:R-:W-:Y:S05]  /*1ad90*/  BSYNC B0 ;  /* 0x0000000000007941 */ /* 0x000fea0003800000 */
.L_x_8120:
        /* <DEDUP_REMOVED lines=29> */
[----:B------:R-:W-:-:S02]  /*1af70*/  LOP3.LUT P2, RZ, R31, 0x10, RZ, 0xc0, !PT ;  /* 0x000000101fff7812 */ /* 0x000fc4000784c0ff */
[----:B0-----:R-:W-:-:S04]  /*1af80*/  SHF.L.U32 R7, R7, 0x3, RZ ;  /* 0x0000000307077819 */ /* 0x001fc800000006ff */
        /* <DEDUP_REMOVED lines=78> */
.L_x_8252:
        /* <DEDUP_REMOVED lines=34> */
.L_x_8123:
        /* <DEDUP_REMOVED lines=11> */
.L_x_8124:
        /* <DEDUP_REMOVED lines=12> */
.L_x_8139:
[----:B--2---:R-:W2:Y:S01]  /*1b800*/  LDL R10, [R1+0x48] ;  /* 0x00004800010a7983 */ /* 0x004ea20000100800 */
[----:B0-----:R-:W0:Y:S01]  /*1b810*/  LDC R5, c[0x0][0x430] ;  /* 0x00010c00ff057b82 */ /* 0x001e220000000800 */
[----:B-1----:R-:W1:Y:S01]  /*1b820*/  S2R R2, SR_TID.X ;  /* 0x0000000000027919 */ /* 0x002e620000002100 */
[----:B---3--:R-:W3:Y:S01]  /*1b830*/  S2R R8, SR_TID.X ;  /* 0x0000000000087919 */ /* 0x008ee20000002100 */
[----:B0-----:R-:W-:Y:S02]  /*1b840*/  ISETP.NE.AND P0, PT, R5, 0x1, PT ;  /* 0x000000010500780c */ /* 0x001fe40003f05270 */
[----:B-1----:R-:W-:-:S11]  /*1b850*/  LOP3.LUT R2, R2, 0x7f, RZ, 0xc0, !PT ;  /* 0x0000007f02027812 */ /* 0x002fd600078ec0ff */
[----:B------:R-:W0:Y:S01]  /*1b860*/  @P0 LDC R6, c[0x0][0x434] ;  /* 0x00010d00ff060b82 */ /* 0x000e220000000800 */
[----:B---3--:R-:W-:Y:S01]  /*1b870*/  IMAD.SHL.U32 R8, R8, 0x10, RZ ;  /* 0x0000001008087824 */ /* 0x008fe200078e00ff */
[----:B------:R-:W-:-:S04]  /*1b880*/  SHF.R.U32.HI R2, RZ, 0x3, R2 ;  /* 0x00000003ff027819 */ /* 0x000fc80000011602 */
[----:B------:R-:W-:Y:S02]  /*1b890*/  LOP3.LUT R8, R2, 0x70, R8, 0xf8, !PT ;  /* 0x0000007002087812 */ /* 0x000fe400078ef808 */
[----:B------:R-:W1:Y:S02]  /*1b8a0*/  @P0 LDC R3, c[0x0][0x438] ;  /* 0x00010e00ff030b82 */ /* 0x000e640000000800 */
[----:B------:R-:W-:Y:S01]  /*1b8b0*/  ISETP.GT.U32.AND P1, PT, R8, 0x3f, PT ;  /* 0x0000003f0800780c */ /* 0x000fe20003f24070 */
[----:B------:R-:W-:-:S04]  /*1b8c0*/  IMAD R4, R7, 0x40, R33 ;  /* 0x0000004007047824 */ /* 0x000fc800078e0221 */
[----:B------:R-:W-:-:S08]  /*1b8d0*/  IMAD.IADD R4, R8, 0x1, R4 ;  /* 0x0000000108047824 */ /* 0x000fd000078e0204 */
[----:B------:R-:W3:Y:S01]  /*1b8e0*/  @!P1 LDC.64 R8, c[0x0][0x428] ;  /* 0x00010a00ff089b82 */ /* 0x000ee20000000a00 */
[----:B0-----:R-:W-:-:S04]  /*1b8f0*/  @P0 IMAD.HI.U32 R6, R4, R6, RZ ;  /* 0x0000000604060227 */ /* 0x001fc800078e00ff */
[----:B------:R-:W-:Y:S01]  /*1b900*/  IMAD.MOV.U32 R2, RZ, RZ, R4 ;  /* 0x000000ffff027224 */ /* 0x000fe200078e0004 */
[----:B-1----:R-:W-:-:S05]  /*1b910*/  @P0 SHF.R.U32.HI R2, RZ, R3, R6 ;  /* 0x00000003ff020219 */ /* 0x002fca0000011606 */
[----:B------:R-:W-:-:S04]  /*1b920*/  IMAD.MOV R3, RZ, RZ, -R2 ;  /* 0x000000ffff037224 */ /* 0x000fc800078e0a02 */
[----:B------:R-:W-:Y:S01]  /*1b930*/  IMAD R5, R5, R3, R4 ;  /* 0x0000000305057224 */ /* 0x000fe200078e0204 */
[--C-:B------:R-:W-:Y:S01]  /*1b940*/  @!P1 SHF.R.S32.HI R3, RZ, 0x1f, R2.reuse ;  /* 0x0000001fff039819 */ /* 0x100fe20000011402 */
[-C--:B---3--:R-:W-:Y:S02]  /*1b950*/  @!P1 IMAD R4, R34, R8.reuse, RZ ;  /* 0x0000000822049224 */ /* 0x088fe400078e02ff */
[----:B------:R-:W-:-:S04]  /*1b960*/  @!P1 IMAD.WIDE.U32 R2, R26, R8, R2 ;  /* 0x000000081a029225 */ /* 0x000fc800078e0002 */
[----:B------:R-:W-:Y:S02]  /*1b970*/  @!P1 IMAD R4, R26, R9, R4 ;  /* 0x000000091a049224 */ /* 0x000fe400078e0204 */
[----:B------:R-:W0:Y:S02]  /*1b980*/  @!P1 LDC.64 R8, c[0x0][0x418] ;  /* 0x00010600ff089b82 */ /* 0x000e240000000a00 */
[----:B------:R-:W-:Y:S02]  /*1b990*/  @!P1 IMAD.IADD R3, R4, 0x1, R3 ;  /* 0x0000000104039824 */ /* 0x000fe400078e0203 */
[----:B------:R-:W-:Y:S02]  /*1b9a0*/  IMAD.MOV.U32 R4, RZ, RZ, RZ ;  /* 0x000000ffff047224 */ /* 0x000fe400078e00ff */
[----:B------:R-:W-:Y:S01]  /*1b9b0*/  VIADD R22, R22, 0x1 ;  /* 0x0000000116167836 */ /* 0x000fe20000000000 */
        /* <DEDUP_REMOVED lines=10> */
[----:B------:R-:W-:Y:S02]  /*1ba60*/  ISETP.GT.AND P3, PT, R2, R32, PT ;  /* 0x000000200200720c */ /* 0x000fe40003f64270 */
[----:B--2---:R-:W-:-:S13]  /*1ba70*/  ISETP.NE.AND P1, PT, R10, 0x3, PT ;  /* 0x000000030a00780c */ /* 0x004fda0003f25270 */
[----:B0-----:R-:W-:Y:S05]  /*1ba80*/  @!P1 BRA `(.L_x_8127) ;  /* 0x0000000000049947 */ /* 0x001fea0003800000 */
[----:B------:R-:W-:Y:S01]  /*1ba90*/  BPT.TRAP 0x1 ;  /* 0x000000040000795c */ /* 0x000fe20000300000 */
.L_x_8127:
[----:B------:R-:W-:Y:S01]  /*1baa0*/  IMAD R6, R22, 0x8, R18 ;  /* 0x0000000816067824 */ /* 0x000fe200078e0212 */
[----:B------:R-:W-:Y:S01]  /*1bab0*/  SHF.L.U32 R20, R28, 0x1f, RZ ;  /* 0x0000001f1c147819 */ /* 0x000fe200000006ff */
[----:B------:R-:W-:Y:S01]  /*1bac0*/  BSSY B1, `(.L_x_8128) ;  /* 0x0000004000017945 */ /* 0x000fe20003800000 */
[----:B------:R-:W-:Y:S02]  /*1bad0*/  SHF.R.S32.HI R9, RZ, 0x1f, R5 ;  /* 0x0000001fff097819 */ /* 0x000fe40000011405 */
[----:B------:R-:W0:Y:S02]  /*1bae0*/  SYNCS.PHASECHK.TRANS64.TRYWAIT P0, [R6+URZ+0x28c40], R20 ;  /* 0x028c4014060075a7 */ /* 0x000e24000800017f */
[----:B0-----:R-:W-:Y:S05]  /*1baf0*/  @!P0 BRA `(.L_x_8129) ;  /* 0x0000004800608947 */ /* 0x001fea0003800000 */
.L_x_8253:
[----:B------:R-:W-:Y:S05]  /*1bb00*/  BSYNC B1 ;  /* 0x0000000000017941 */ /* 0x000fea0003800000 */
.L_x_8128:
        /* <DEDUP_REMOVED lines=24> */
[----:B-1----:R-:W-:-:S04]  /*1bc90*/  IADD3 R2, P0, R2, R0, RZ ;  /* 0x0000000002027210 */ /* 0x002fc80007f1e0ff */
[----:B--2---:R-:W-:-:S05]  /*1bca0*/  IADD3.X R3, RZ, R3, RZ, P0, !PT ;  /* 0x00000003ff037210 */ /* 0x004fca00007fe4ff */
        /* <DEDUP_REMOVED lines=14> */
.L_x_8263:
        /* <DEDUP_REMOVED lines=8> */
.L_x_8131:
[----:B------:R-:W-:Y:S02]  /*1be10*/  PLOP3.LUT P1, PT, P1, P0, PT, 0xa2, 0x0 ;  /* 0x000000000000781c */ /* 0x000fe40000f21472 */
[----:B------:R-:W-:-:S08]  /*1be20*/  @P0 R2UR P1, UR4, R6 ;  /* 0x00000000060402ca */ /* 0x000fd00000020000 */
[----:B------:R-:W-:-:S05]  /*1be30*/  @P0 PLOP3.LUT P0, PT, P1, PT, PT, 0x80, 0x0 ;  /* 0x000000000000081c */ /* 0x000fca0000f0f070 */
[----:B------:R-:W-:Y:S01]  /*1be40*/  @!P1 SYNCS.ARRIVE.TRANS64.RED.A0T1 RZ, [UR4+0x28c30], RZ ;  /* 0x028c30ffffff99a7 */ /* 0x000fe20008200404 */
[----:B------:R-:W-:Y:S07]  /*1be50*/  @!P1 ARRIVES.LDGSTSBAR.64.TRANSCNT [UR4+0x28c30] ;  /* 0x028c3000ff0099b0 */ /* 0x000fee0008000a84 */
[----:B------:R-:W-:Y:S05]  /*1be60*/  @P0 BRA.U.ANY `(.L_x_8131) ;  /* 0xfffffffd00e80947 */ /* 0x000fea000393ffff */
[----:B------:R-:W-:Y:S01]  /*1be70*/  NOP ;  /* 0x0000000000007918 */ /* 0x000fe20000000000 */
[----:B--2---:R-:W2:Y:S02]  /*1be80*/  LDL R2, [R1+0x48] ;  /* 0x0000480001027983 */ /* 0x004ea40000100800 */
[----:B--2---:R-:W-:-:S13]  /*1be90*/  ISETP.NE.AND P2, PT, R2, 0x3, PT ;  /* 0x000000030200780c */ /* 0x004fda0003f45270 */
[----:B------:R-:W-:Y:S05]  /*1bea0*/  @!P2 BRA `(.L_x_8132) ;  /* 0x000000000004a947 */ /* 0x000fea0003800000 */
[----:B------:R-:W-:Y:S01]  /*1beb0*/  BPT.TRAP 0x1 ;  /* 0x000000040000795c */ /* 0x000fe20000300000 */
.L_x_8132:
[----:B------:R2:W-:Y:S01]  /*1bec0*/  SYNCS.ARRIVE.TRANS64.A1T0 RZ, [R6+URZ+0x28c30], RZ ;  /* 0x028c30ff06ff79a7 */ /* 0x0005e2000810003f */
[----:B------:R-:W-:Y:S05]  /*1bed0*/  @!P2 BRA `(.L_x_8133) ;  /* 0x000000000004a947 */ /* 0x000fea0003800000 */
[----:B------:R-:W-:Y:S01]  /*1bee0*/  BPT.TRAP 0x1 ;  /* 0x000000040000795c */ /* 0x000fe20000300000 */
.L_x_8133:
[----:B------:R-:W3:Y:S01]  /*1bef0*/  SYNCS.PHASECHK.TRANS64.TRYWAIT P0, [R6+URZ+0x28c60], R20 ;  /* 0x028c6014060075a7 */ /* 0x000ee2000800017f */
[----:B------:R-:W-:Y:S04]  /*1bf00*/  BSSY B1, `(.L_x_8134) ;  /* 0x0000002000017945 */ /* 0x000fe80003800000 */
[----:B---3--:R-:W-:Y:S05]  /*1bf10*/  @!P0 BRA `(.L_x_8135) ;  /* 0x0000004800888947 */ /* 0x008fea0003800000 */
.L_x_8264:
[----:B------:R-:W-:Y:S05]  /*1bf20*/  BSYNC B1 ;  /* 0x0000000000017941 */ /* 0x000fea0003800000 */
.L_x_8134:
        /* <DEDUP_REMOVED lines=79> */
.L_x_8274:
        /* <DEDUP_REMOVED lines=25> */
.L_x_8137:
[----:B------:R-:W-:Y:S02]  /*1c5b0*/  PLOP3.LUT P1, PT, P1, P0, PT, 0xa2, 0x0 ;  /* 0x000000000000781c */ /* 0x000fe40000f21472 */
[----:B------:R-:W-:-:S08]  /*1c5c0*/  @P0 R2UR P1, UR4, R6 ;  /* 0x00000000060402ca */ /* 0x000fd00000020000 */
[----:B------:R-:W-:-:S05]  /*1c5d0*/  @P0 PLOP3.LUT P0, PT, P1, PT, PT, 0x80, 0x0 ;  /* 0x000000000000081c */ /* 0x000fca0000f0f070 */
[----:B------:R-:W-:Y:S01]  /*1c5e0*/  @!P1 SYNCS.ARRIVE.TRANS64.RED.A0T1 RZ, [UR4+0x28c50], RZ ;  /* 0x028c50ffffff99a7 */ /* 0x000fe20008200404 */
[----:B------:R-:W-:Y:S07]  /*1c5f0*/  @!P1 ARRIVES.LDGSTSBAR.64.TRANSCNT [UR4+0x28c50] ;  /* 0x028c5000ff0099b0 */ /* 0x000fee0008000a84 */
[----:B------:R-:W-:Y:S05]  /*1c600*/  @P0 BRA.U.ANY `(.L_x_8137) ;  /* 0xfffffffd00e80947 */ /* 0x000fea000393ffff */
[----:B------:R-:W-:Y:S01]  /*1c610*/  NOP ;  /* 0x0000000000007918 */ /* 0x000fe20000000000 */
[----:B0-----:R-:W4:Y:S02]  /*1c620*/  LDL R2, [R1+0x48] ;  /* 0x0000480001027983 */ /* 0x001f240000100800 */
[----:B----4-:R-:W-:-:S13]  /*1c630*/  ISETP.NE.AND P2, PT, R2, 0x3, PT ;  /* 0x000000030200780c */ /* 0x010fda0003f45270 */
[----:B------:R-:W-:Y:S05]  /*1c640*/  @!P2 BRA `(.L_x_8138) ;  /* 0x000000000004a947 */ /* 0x000fea0003800000 */
[----:B------:R-:W-:Y:S01]  /*1c650*/  BPT.TRAP 0x1 ;  /* 0x000000040000795c */ /* 0x000fe20000300000 */
.L_x_8138:
[----:B------:R1:W-:Y:S01]  /*1c660*/  SYNCS.ARRIVE.TRANS64.A1T0 RZ, [R6+URZ+0x28c50], RZ ;  /* 0x028c50ff06ff79a7 */ /* 0x0003e2000810003f */
[----:B------:R-:W-:Y:S05]  /*1c670*/  @P3 BRA `(.L_x_8139) ;  /* 0xfffffff000603947 */ /* 0x000fea000383ffff */
.L_x_8126:
[----:B------:R-:W-:Y:S05]  /*1c680*/  BSYNC B0 ;  /* 0x0000000000007941 */ /* 0x000fea0003800000 */
.L_x_8125:
        /* <DEDUP_REMOVED lines=21> */
.L_x_8141:
[----:B------:R-:W-:Y:S05]  /*1c7e0*/  BSYNC B0 ;  /* 0x0000000000007941 */ /* 0x000fea0003800000 */
.L_x_8140:
[----:B------:R-:W-:-:S07]  /*1c7f0*/  SEL R22, R22, RZ, P0 ;  /* 0x000000ff16167207 */ /* 0x000fce0000000000 */
.L_x_8100:
[----:B------:R-:W-:Y:S05]  /*1c800*/  BSYNC B7 ;  /* 0x0000000000077941 */ /* 0x000fea0003800000 */
.L_x_8098:
        /* <DEDUP_REMOVED lines=11> */
.L_x_8142:
        /* <DEDUP_REMOVED lines=43> */
.L_x_8284:
[----:B------:R-:W-:Y:S02]  /*1cb70*/  ULDC UR4, c[0x0][0xc38] ;  /* 0x00030e0000047ab9 */ /* 0x000fe40000000800 */
[----:B------:R-:W-:-:S04]  /*1cb80*/  IMAD.U32 R4, RZ, RZ, UR4 ;  /* 0x00000004ff047e24 */ /* 0x000fc8000f8e00ff */
[----:B-1----:R-:W-:-:S04]  /*1cb90*/  IMAD R3, R14, R4, RZ ;  /* 0x000000040e037224 */ /* 0x002fc800078e02ff */
[----:B------:R-:W-:-:S05]  /*1cba0*/  IMAD.IADD R6, R6, 0x1, R3 ;  /* 0x0000000106067824 */ /* 0x000fca00078e0203 */
[----:B------:R-:W-:-:S13]  /*1cbb0*/  ISETP.GT.AND P6, PT, R6, R0, PT ;  /* 0x000000000600720c */ /* 0x000fda0003fc4270 */
[----:B------:R-:W-:Y:S05]  /*1cbc0*/  @P6 BRA `(.L_x_8145) ;  /* 0x0000000000a46947 */ /* 0x000fea0003800000 */
.L_x_8148:
        /* <DEDUP_REMOVED lines=35> */
.L_x_8292:
[----:B------:R-:W-:Y:S02]  /*1ce00*/  ULDC UR4, c[0x0][0xc38] ;  /* 0x00030e0000047ab9 */ /* 0x000fe40000000800 */
[----:B------:R-:W-:-:S04]  /*1ce10*/  IMAD.U32 R4, RZ, RZ, UR4 ;  /* 0x00000004ff047e24 */ /* 0x000fc8000f8e00ff */
[----:B-1----:R-:W-:-:S04]  /*1ce20*/  IMAD R3, R14, R4, RZ ;  /* 0x000000040e037224 */ /* 0x002fc800078e02ff */
[----:B------:R-:W-:-:S05]  /*1ce30*/  IMAD.IADD R6, R3, 0x1, R6 ;  /* 0x0000000103067824 */ /* 0x000fca00078e0206 */
[----:B------:R-:W-:-:S13]  /*1ce40*/  ISETP.GT.AND P6, PT, R6, R0, PT ;  /* 0x000000000600720c */ /* 0x000fda0003fc4270 */
[----:B------:R-:W-:Y:S05]  /*1ce50*/  @!P6 BRA `(.L_x_8148) ;  /* 0xfffffffc005ce947 */ /* 0x000fea000383ffff */
.L_x_8145:
        /* <DEDUP_REMOVED lines=10> */
.L_x_8297:
[----:B------:R-:W-:-:S13]  /*1cf00*/  ISETP.NE.AND P0, PT, R3, RZ, PT ;  /* 0x000000ff0300720c */ /* 0x000fda0003f05270 */
[----:B------:R-:W-:Y:S05]  /*1cf10*/  @!P0 BRA `(.L_x_8150) ;  /* 0x0000000000108947 */ /* 0x000fea0003800000 */
[----:B------:R-:W-:Y:S01]  /*1cf20*/  UMOV UR4, 0xffffffff ;  /* 0xffffffff00047882 */ /* 0x000fe20000000000 */
[----:B------:R-:W-:Y:S02]  /*1cf30*/  VIADD R12, R7, 0xffffffff ;  /* 0xffffffff070c7836 */ /* 0x000fe40000000000 */
[----:B------:R-:W-:Y:S05]  /*1cf40*/  BRA.DIV UR4, `(.L_x_8151) ;  /* 0x0000004a04bc7947 */ /* 0x000fea000b800000 */
[----:B------:R4:W0:Y:S02]  /*1cf50*/  SHFL.IDX PT, R24, R2, R12, 0x1f ;  /* 0x00001f0c02187589 */ /* 0x00082400000e0000 */
.L_x_8150:
        /* <DEDUP_REMOVED lines=10> */
[----:B0-----:R-:W-:Y:S01]  /*1d000*/  VIADD R8, R7, 0xffffffe ;  /* 0x0ffffffe07087836 */ /* 0x001fe20000000000 */
[----:B------:R-:W-:-:S05]  /*1d010*/  IABS R7, R25 ;  /* 0x0000001900077213 */ /* 0x000fca0000000000 */
[----:B------:R0:W1:Y:S02]  /*1d020*/  F2I.FTZ.U32.TRUNC.NTZ R3, R8 ;  /* 0x0000000800037305 */ /* 0x000064000021f000 */
[----:B0-----:R-:W-:Y:S01]  /*1d030*/  IABS R8, R0 ;  /* 0x0000000000087213 */ /* 0x001fe20000000000 */
[----:B-1----:R-:W-:-:S04]  /*1d040*/  IMAD.MOV R9, RZ, RZ, -R3 ;  /* 0x000000ffff097224 */ /* 0x002fc800078e0a03 */
[----:B------:R-:W-:-:S04]  /*1d050*/  IMAD R9, R9, R4, RZ ;  /* 0x0000000409097224 */ /* 0x000fc800078e02ff */
[----:B------:R-:W-:Y:S02]  /*1d060*/  IMAD.HI.U32 R3, R3, R9, R2 ;  /* 0x0000000903037227 */ /* 0x000fe400078e0002 */
[----:B------:R-:W0:Y:S02]  /*1d070*/  MUFU.RCP R2, R10 ;  /* 0x0000000a00027308 */ /* 0x000e240000001000 */
[----:B------:R-:W-:Y:S02]  /*1d080*/  IMAD.MOV R9, RZ, RZ, -R7 ;  /* 0x000000ffff097224 */ /* 0x000fe400078e0a07 */
[----:B------:R-:W-:-:S04]  /*1d090*/  IMAD.HI.U32 R7, R3, R8, RZ ;  /* 0x0000000803077227 */ /* 0x000fc800078e00ff */
[----:B------:R-:W-:-:S05]  /*1d0a0*/  IMAD R9, R7, R9, R8 ;  /* 0x0000000907097224 */ /* 0x000fca00078e0208 */
[----:B------:R-:W-:Y:S02]  /*1d0b0*/  ISETP.GT.U32.AND P1, PT, R4, R9, PT ;  /* 0x000000090400720c */ /* 0x000fe40003f24070 */
[----:B0-----:R-:W-:Y:S01]  /*1d0c0*/  IADD3 R8, R2, 0xffffffe, RZ ;  /* 0x0ffffffe02087810 */ /* 0x001fe20007ffe0ff */
[----:B------:R-:W-:-:S03]  /*1d0d0*/  IMAD.MOV.U32 R2, RZ, RZ, RZ ;  /* 0x000000ffff027224 */ /* 0x000fc600078e00ff */
[----:B------:R-:W0:Y:S07]  /*1d0e0*/  F2I.FTZ.U32.TRUNC.NTZ R3, R8 ;  /* 0x0000000800037305 */ /* 0x000e2e000021f000 */
[----:B------:R-:W-:Y:S02]  /*1d0f0*/  @!P1 IMAD.IADD R9, R9, 0x1, -R4 ;  /* 0x0000000109099824 */ /* 0x000fe400078e0a04 */
[----:B------:R-:W-:Y:S01]  /*1d100*/  @!P1 VIADD R7, R7, 0x1 ;  /* 0x0000000107079836 */ /* 0x000fe20000000000 */
[----:B------:R-:W-:-:S02]  /*1d110*/  ISETP.NE.AND P1, PT, R25, RZ, PT ;  /* 0x000000ff1900720c */ /* 0x000fc40003f25270 */
[----:B------:R-:W-:Y:S02]  /*1d120*/  ISETP.GE.U32.AND P0, PT, R9, R4, PT ;  /* 0x000000040900720c */ /* 0x000fe40003f06070 */
[----:B------:R-:W-:Y:S01]  /*1d130*/  IABS R4, R5 ;  /* 0x0000000500047213 */ /* 0x000fe20000000000 */
[----:B0-----:R-:W-:-:S04]  /*1d140*/  IMAD.MOV R9, RZ, RZ, -R3 ;  /* 0x000000ffff097224 */ /* 0x001fc800078e0a03 */
[----:B------:R-:W-:Y:S02]  /*1d150*/  IMAD.MOV R4, RZ, RZ, -R4 ;  /* 0x000000ffff047224 */ /* 0x000fe400078e0a04 */
[----:B------:R-:W-:-:S04]  /*1d160*/  IMAD R9, R9, R6, RZ ;  /* 0x0000000609097224 */ /* 0x000fc800078e02ff */
[----:B------:R-:W-:Y:S01]  /*1d170*/  IMAD.HI.U32 R2, R3, R9, R2 ;  /* 0x0000000903027227 */ /* 0x000fe200078e0002 */
[----:B------:R-:W-:-:S03]  /*1d180*/  LOP3.LUT R3, R0, R25, RZ, 0x3c, !PT ;  /* 0x0000001900037212 */ /* 0x000fc600078e3cff */
[----:B------:R-:W-:Y:S01]  /*1d190*/  @P0 VIADD R7, R7, 0x1 ;  /* 0x0000000107070836 */ /* 0x000fe20000000000 */
[----:B------:R-:W-:-:S13]  /*1d1a0*/  ISETP.GE.AND P2, PT, R3, RZ, PT ;  /* 0x000000ff0300720c */ /* 0x000fda0003f46270 */
        /* <DEDUP_REMOVED lines=22> */
.L_x_8152:
[----:B----4-:R-:W0:Y:S02]  /*1d310*/  LDC.64 R2, c[0x0][0xc90] ;  /* 0x00032400ff027b82 */ /* 0x010e240000000a00 */
[----:B0-----:R-:W-:-:S05]  /*1d320*/  IMAD.WIDE R2, R27, 0x4, R2 ;  /* 0x000000041b027825 */ /* 0x001fca00078e0202 */
[----:B-1----:R0:W2:Y:S02]  /*1d330*/  LDG.E R7, desc[UR40][R2.64] ;  /* 0x0000002802077981 */ /* 0x0020a4000c1e1900 */
[----:B0-----:R-:W-:Y:S02]  /*1d340*/  IMAD.MOV.U32 R2, RZ, RZ, RZ ;  /* 0x000000ffff027224 */ /* 0x001fe400078e00ff */
[----:B--2---:R-:W-:-:S05]  /*1d350*/  IMAD R5, R25, R7, RZ ;  /* 0x0000000719057224 */ /* 0x004fca00078e02ff */
[-C--:B------:R-:W-:Y:S02]  /*1d360*/  IABS R6, R5.reuse ;  /* 0x0000000500067213 */ /* 0x080fe40000000000 */
        /* <DEDUP_REMOVED lines=19> */
[----:B------:R-:W-:-:S05]  /*1d4a0*/  @P0 VIADD R3, R3, 0x1 ;  /* 0x0000000103030836 */ /* 0x000fca0000000000 */
[----:B------:R-:W-:-:S05]  /*1d4b0*/  MOV R2, R3 ;  /* 0x0000000300027202 */ /* 0x000fca0000000f00 */
        /* <DEDUP_REMOVED lines=26> */
[----:B------:R-:W-:Y:S02]  /*1d660*/  LOP3.LUT R0, R5, R4, RZ, 0x3c, !PT ;  /* 0x0000000405007212 */ /* 0x000fe400078e3cff */
[----:B------:R-:W-:Y:S02]  /*1d670*/  IADD3 R5, R6, 0x1000000, R5 ;  /* 0x0100000006057810 */ /* 0x000fe40007ffe005 */
[----:B------:R-:W-:-:S07]  /*1d680*/  ISETP.GE.AND P2, PT, R0, RZ, PT ;  /* 0x000000ff0000720c */ /* 0x000fce0003f46270 */
[----:B------:R-:W-:-:S06]  /*1d690*/  @P0 VIADD R2, R2, 0x1 ;  /* 0x0000000102020836 */ /* 0x000fcc0000000000 */
[----:B------:R-:W-:Y:S01]  /*1d6a0*/  @!P2 IMAD.MOV R2, RZ, RZ, -R2 ;  /* 0x000000ffff02a224 */ /* 0x000fe200078e0a02 */
[----:B------:R-:W-:Y:S01]  /*1d6b0*/  @!P1 LOP3.LUT R2, RZ, R4, RZ, 0x33, !PT ;  /* 0x00000004ff029212 */ /* 0x000fe200078e33ff */
[----:B------:R-:W-:-:S04]  /*1d6c0*/  IMAD.MOV R4, RZ, RZ, -R4 ;  /* 0x000000ffff047224 */ /* 0x000fc800078e0a04 */
[----:B------:R-:W-:-:S07]  /*1d6d0*/  IMAD R26, R2, R4, R5 ;  /* 0x00000004021a7224 */ /* 0x000fce00078e0205 */
.L_x_8153:
[----:B------:R-:W-:-:S05]  /*1d6e0*/  LOP3.LUT R2, RZ, R2, RZ, 0x33, !PT ;  /* 0x00000002ff027212 */ /* 0x000fca00078e33ff */
[----:B------:R-:W-:Y:S01]  /*1d6f0*/  IMAD.IADD R25, R25, 0x1, R2 ;  /* 0x0000000119197824 */ /* 0x000fe200078e0202 */
[----:B------:R-:W-:Y:S06]  /*1d700*/  BRA `(.L_x_8154) ;  /* 0x00000000001c7947 */ /* 0x000fec0003800000 */
.L_x_8146:
[----:B------:R-:W-:Y:S01]  /*1d710*/  UMOV UR4, URZ ;  /* 0x0000003f00047c82 */ /* 0x000fe20008000000 */
[----:B------:R-:W-:Y:S01]  /*1d720*/  UMOV UR5, URZ ;  /* 0x0000003f00057c82 */ /* 0x000fe20008000000 */
[----:B------:R-:W-:Y:S01]  /*1d730*/  ULDC UR6, c[0x0][0xc3c] ;  /* 0x00030f0000067ab9 */ /* 0x000fe20000000800 */
[----:B------:R-:W-:Y:S02]  /*1d740*/  IMAD.MOV.U32 R24, RZ, RZ, R0 ;  /* 0x000000ffff187224 */ /* 0x000fe400078e0000 */
[----:B------:R-:W-:Y:S02]  /*1d750*/  IMAD.U32 R25, RZ, RZ, UR4 ;  /* 0x00000004ff197e24 */ /* 0x000fe4000f8e00ff */
[----:B------:R-:W-:Y:S02]  /*1d760*/  IMAD.U32 R26, RZ, RZ, UR5 ;  /* 0x00000005ff1a7e24 */ /* 0x000fe4000f8e00ff */
[----:B------:R-:W-:-:S07]  /*1d770*/  IMAD.U32 R27, RZ, RZ, UR6 ;  /* 0x00000006ff1b7e24 */ /* 0x000fce000f8e00ff */
.L_x_8154:
        /* <DEDUP_REMOVED lines=10> */
.L_x_8143:
[----:B------:R-:W-:Y:S02]  /*1d820*/  ULDC UR4, c[0x0][0xc3c] ;  /* 0x00030f0000047ab9 */ /* 0x000fe40000000800 */
[----:B0-----:R-:W-:-:S13]  /*1d830*/  ISETP.GE.AND P0, PT, R27, UR4, PT ;  /* 0x000000041b007c0c */ /* 0x001fda000bf06270 */
[----:B------:R-:W-:Y:S05]  /*1d840*/  @!P0 BRA `(.L_x_8155) ;  /* 0xffffff9000948947 */ /* 0x000fea000383ffff */
[----:B------:R-:W-:Y:S05]  /*1d850*/  BSYNC B8 ;  /* 0x0000000000087941 */ /* 0x000fea0003800000 */
.L_x_8044:
        /* <DEDUP_REMOVED lines=12> */
.L_x_8300:
[----:B------:R-:W-:Y:S05]  /*1d920*/  BSYNC B0 ;  /* 0x0000000000007941 */ /* 0x000fea0003800000 */
.L_x_8156:
[----:B------:R-:W-:-:S03]  /*1d930*/  UMOV UR4, 0xffffffff ;  /* 0xffffffff00047882 */ /* 0x000fc60000000000 */
[----:B------:R-:W-:Y:S05]  /*1d940*/  BRA.DIV UR4, `(.L_x_8158) ;  /* 0x0000004204787947 */ /* 0x000fea000b800000 */
[----:B0-----:R-:W0:Y:S02]  /*1d950*/  S2R R0, SR_TID.X ;  /* 0x0000000000007919 */ /* 0x001e240000002100 */
[----:B0-----:R-:W-:-:S04]  /*1d960*/  SHF.R.U32.HI R0, RZ, 0x5, R0 ;  /* 0x00000005ff007819 */ /* 0x001fc80000011600 */
[----:B------:R-:W-:-:S05]  /*1d970*/  LOP3.LUT R0, R0, 0x3, RZ, 0xc0, !PT ;  /* 0x0000000300007812 */ /* 0x000fca00078ec0ff */
[----:B------:R0:W1:Y:S02]  /*1d980*/  SHFL.IDX PT, R14, R0, RZ, 0x1f ;  /* 0x00001fff000e7589 */ /* 0x00006400000e0000 */
.L_x_8303:
[----:B-1----:R-:W-:-:S13]  /*1d990*/  ISETP.NE.AND P0, PT, R14, RZ, PT ;  /* 0x000000ff0e00720c */ /* 0x002fda0003f05270 */
[----:B------:R-:W-:Y:S05]  /*1d9a0*/  @P0 BRA `(.L_x_7879) ;  /* 0x0000000000880947 */ /* 0x000fea0003800000 */
[----:B------:R-:W-:-:S03]  /*1d9b0*/  UMOV UR4, 0xffffffff ;  /* 0xffffffff00047882 */ /* 0x000fc60000000000 */
[----:B------:R-:W-:Y:S05]  /*1d9c0*/  BRA.DIV UR4, `(.L_x_8159) ;  /* 0x00000042048c7947 */ /* 0x000fea000b800000 */
[----:B------:R-:W-:-:S13]  /*1d9d0*/  ELECT P6, URZ, PT ;  /* 0x00000000003f782f */ /* 0x000fda00038c0000 */
.L_x_8306:
[----:B------:R-:W-:Y:S05]  /*1d9e0*/  @!P6 BRA `(.L_x_7879) ;  /* 0x000000000078e947 */ /* 0x000fea0003800000 */
[----:B0-----:R-:W5:Y:S02]  /*1d9f0*/  LDL.LU R0, [R1] ;  /* 0x0000000001007983 */ /* 0x001f640000300800 */
[----:B-----5:R-:W-:-:S04]  /*1da00*/  LOP3.LUT R0, R0, 0x2, RZ, 0xfc, !PT ;  /* 0x0000000200007812 */ /* 0x020fc800078efcff */
[----:B------:R-:W-:-:S13]  /*1da10*/  ISETP.NE.AND P0, PT, R0, 0x3, PT ;  /* 0x000000030000780c */ /* 0x000fda0003f05270 */
[----:B------:R-:W-:Y:S05]  /*1da20*/  @!P0 BRA `(.L_x_8160) ;  /* 0x0000000000048947 */ /* 0x000fea0003800000 */
[----:B------:R-:W-:Y:S01]  /*1da30*/  BPT.TRAP 0x1 ;  /* 0x000000040000795c */ /* 0x000fe20000300000 */
.L_x_8160:
[----:B------:R-:W-:Y:S01]  /*1da40*/  IMAD R5, R22, 0x8, R7 ;  /* 0x0000000816057824 */ /* 0x000fe200078e0207 */
[----:B------:R-:W-:Y:S01]  /*1da50*/  SHF.L.U32 R0, R28, 0x1f, RZ ;  /* 0x0000001f1c007819 */ /* 0x000fe200000006ff */
[----:B------:R-:W-:-:S03]  /*1da60*/  VIADD R22, R22, 0x1 ;  /* 0x0000000116167836 */ /* 0x000fc60000000000 */
[----:B------:R-:W0:Y:S02]  /*1da70*/  SYNCS.PHASECHK.TRANS64.TRYWAIT P1, [R5+URZ+0x28c40], R0 ;  /* 0x028c4000050075a7 */ /* 0x000e24000802017f */
[----:B------:R-:W-:-:S04]  /*1da80*/  ISETP.NE.AND P2, PT, R22, 0x2, PT ;  /* 0x000000021600780c */ /* 0x000fc80003f45270 */
[----:B------:R-:W-:Y:S01]  /*1da90*/  SEL R3, RZ, 0x1, P2 ;  /* 0x00000001ff037807 */ /* 0x000fe20001000000 */
[----:B0-----:R-:W-:Y:S08]  /*1daa0*/  @!P1 BRA `(.L_x_8161) ;  /* 0x0000004000749947 */ /* 0x001ff00003800000 */
.L_x_8307:
[----:B------:R-:W-:Y:S02]  /*1dab0*/  SEL R22, R22, RZ, P2 ;  /* 0x000000ff16167207 */ /* 0x000fe40001000000 */
[----:B------:R-:W-:Y:S01]  /*1dac0*/  LOP3.LUT R2, R28, R3, RZ, 0x3c, !PT ;  /* 0x000000031c027212 */ /* 0x000fe200078e3cff */
[----:B------:R-:W-:Y:S06]  /*1dad0*/  @!P0 BRA `(.L_x_8162) ;  /* 0x0000000000048947 */ /* 0x000fec0003800000 */
[----:B------:R-:W-:Y:S01]  /*1dae0*/  BPT.TRAP 0x1 ;  /* 0x000000040000795c */ /* 0x000fe20000300000 */
.L_x_8162:
[----:B------:R-:W-:Y:S01]  /*1daf0*/  IMAD R3, R22, 0x8, R7 ;  /* 0x0000000816037824 */ /* 0x000fe200078e0207 */
[----:B------:R-:W-:-:S04]  /*1db00*/  SHF.L.U32 R2, R2, 0x1f, RZ ;  /* 0x0000001f02027819 */ /* 0x000fc800000006ff */
[----:B------:R-:W1:Y:S02]  /*1db10*/  SYNCS.PHASECHK.TRANS64.TRYWAIT P1, [R3+URZ+0x28c40], R2 ;  /* 0x028c4002030075a7 */ /* 0x000e64000802017f */
[----:B-1----:R-:W-:Y:S05]  /*1db20*/  @!P1 BRA `(.L_x_8163) ;  /* 0x0000004000689947 */ /* 0x002fea0003800000 */
.L_x_8308:
[----:B------:R-:W-:Y:S05]  /*1db30*/  @!P0 BRA `(.L_x_8164) ;  /* 0x0000000000048947 */ /* 0x000fea0003800000 */
[----:B------:R-:W-:Y:S01]  /*1db40*/  BPT.TRAP 0x1 ;  /* 0x000000040000795c */ /* 0x000fe20000300000 */
.L_x_8164:
[----:B------:R-:W5:Y:S02]  /*1db50*/  SYNCS.PHASECHK.TRANS64.TRYWAIT P1, [R5+URZ+0x28c60], R0 ;  /* 0x028c6000050075a7 */ /* 0x000f64000802017f */
[----:B-----5:R-:W-:Y:S05]  /*1db60*/  @!P1 BRA `(.L_x_8165) ;  /* 0x00000040006c9947 */ /* 0x020fea0003800000 */
.L_x_8309:
[----:B------:R-:W-:Y:S05]  /*1db70*/  @!P0 BRA `(.L_x_8166) ;  /* 0x0000000000048947 */ /* 0x000fea0003800000 */
[----:B------:R-:W-:Y:S01]  /*1db80*/  BPT.TRAP 0x1 ;  /* 0x000000040000795c */ /* 0x000fe20000300000 */
.L_x_8166:
[----:B------:R0:W0:Y:S02]  /*1db90*/  SYNCS.PHASECHK.TRANS64.TRYWAIT P0, [R3+URZ+0x28c60], R2 ;  /* 0x028c6002030075a7 */ /* 0x000024000800017f */
[----:B0-----:R-:W-:Y:S05]  /*1dba0*/  @!P0 NANOSLEEP.SYNCS 0x989680 ;  /* 0x009896800000895d */ /* 0x001fea0003900000 */
[----:B------:R-:W0:Y:S02]  /*1dbb0*/  @!P0 SYNCS.PHASECHK.TRANS64 P0, [R3+URZ+0x28c60], R2 ;  /* 0x028c6002030085a7 */ /* 0x000e24000800007f */
[----:B0-----:R-:W-:Y:S05]  /*1dbc0*/  @!P0 BRA `(.L_x_8166) ;  /* 0xfffffffc00f08947 */ /* 0x001fea000383ffff */
.L_x_7879:
[----:B------:R-:W-:Y:S05]  /*1dbd0*/  BSYNC B9 ;  /* 0x0000000000097941 */ /* 0x000fea0003800000 */
.L_x_7876:
[----:B------:R-:W-:Y:S05]  /*1dbe0*/  EXIT ;  /* 0x000000000000794d */ /* 0x000fea0003800000 */
.L_x_7897:
[----:B0-----:R0:W1:Y:S02]  /*1dbf0*/  SYNCS.PHASECHK.TRANS64.TRYWAIT P5, [R61+URZ+0x28c90], R68 ;  /* 0x028c90443d0075a7 */ /* 0x00106400080a017f */
[----:B-1----:R-:W-:Y:S05]  /*1dc00*/  @!P5 NANOSLEEP.SYNCS 0x989680 ;  /* 0x009896800000d95d */ /* 0x002fea0003900000 */
[----:B------:R-:W1:Y:S02]  /*1dc10*/  @!P5 SYNCS.PHASECHK.TRANS64 P5, [R61+URZ+0x28c90], R68 ;  /* 0x028c90443d00d5a7 */ /* 0x000e6400080a007f */
[----:B-1----:R-:W-:Y:S05]  /*1dc20*/  @!P5 BRA `(.L_x_7897) ;  /* 0xfffffffc00f0d947 */ /* 0x002fea000383ffff */
[----:B------:R-:W-:Y:S05]  /*1dc30*/  BRA `(.L_x_8167) ;  /* 0xfffffe54005c7947 */ /* 0x000fea000383ffff */
.L_x_7898:
        /* <DEDUP_REMOVED lines=8> */
.L_x_8169:
[----:B------:R-:W-:Y:S05]  /*1dcc0*/  BSYNC B1 ;  /* 0x0000000000017941 */ /* 0x000fea0003800000 */
.L_x_8168:
        /* <DEDUP_REMOVED lines=8> */
.L_x_8170:
[----:B------:R-:W-:Y:S01]  /*1dd50*/  IMAD.MOV.U32 R70, RZ, RZ, R14 ;  /* 0x000000ffff467224 */ /* 0x000fe200078e000e */
[----:B------:R-:W-:Y:S06]  /*1dd60*/  BRA `(.L_x_8171) ;  /* 0xfffffe5400247947 */ /* 0x000fec000383ffff */
.L_x_7908:
[----:B0-----:R0:W1:Y:S02]  /*1dd70*/  SYNCS.PHASECHK.TRANS64.TRYWAIT P6, [R61+URZ+0x28c90], R68 ;  /* 0x028c90443d0075a7 */ /* 0x00106400080c017f */
[----:B-1----:R-:W-:Y:S05]  /*1dd80*/  @!P6 NANOSLEEP.SYNCS 0x989680 ;  /* 0x009896800000e95d */ /* 0x002fea0003900000 */
[----:B------:R-:W1:Y:S02]  /*1dd90*/  @!P6 SYNCS.PHASECHK.TRANS64 P6, [R61+URZ+0x28c90], R68 ;  /* 0x028c90443d00e5a7 */ /* 0x000e6400080c007f */
[----:B-1----:R-:W-:Y:S05]  /*1dda0*/  @!P6 BRA `(.L_x_7908) ;  /* 0xfffffffc00f0e947 */ /* 0x002fea000383ffff */
[----:B------:R-:W-:Y:S05]  /*1ddb0*/  BRA `(.L_x_8172) ;  /* 0xfffffe5c00847947 */ /* 0x000fea000383ffff */
.L_x_7909:
        /* <DEDUP_REMOVED lines=8> */
.L_x_8174:
[----:B------:R-:W-:Y:S05]  /*1de40*/  BSYNC B1 ;  /* 0x0000000000017941 */ /* 0x000fea0003800000 */
.L_x_8173:
        /* <DEDUP_REMOVED lines=8> */
.L_x_8175:
[----:B------:R-:W-:Y:S01]  /*1ded0*/  IMAD.MOV.U32 R70, RZ, RZ, R14 ;  /* 0x000000ffff467224 */ /* 0x000fe200078e000e */
[----:B------:R-:W-:Y:S06]  /*1dee0*/  BRA `(.L_x_8176) ;  /* 0xfffffe5c004c7947 */ /* 0x000fec000383ffff */
.L_x_7914:
[----:B-1----:R1:W2:Y:S02]  /*1def0*/  SYNCS.PHASECHK.TRANS64.TRYWAIT P4, [R61+URZ+0x28c90], R68 ;  /* 0x028c90443d0075a7 */ /* 0x0022a4000808017f */
[----:B--2---:R-:W-:Y:S05]  /*1df00*/  @!P4 NANOSLEEP.SYNCS 0x989680 ;  /* 0x009896800000c95d */ /* 0x004fea0003900000 */
[----:B------:R-:W2:Y:S02]  /*1df10*/  @!P4 SYNCS.PHASECHK.TRANS64 P4, [R61+URZ+0x28c90], R68 ;  /* 0x028c90443d00c5a7 */ /* 0x000ea4000808007f */
[----:B--2---:R-:W-:Y:S05]  /*1df20*/  @!P4 BRA `(.L_x_7914) ;  /* 0xfffffffc00f0c947 */ /* 0x004fea000383ffff */
[----:B------:R-:W-:Y:S05]  /*1df30*/  BRA `(.L_x_8177) ;  /* 0xfffffe64004c7947 */ /* 0x000fea000383ffff */
.L_x_7915:
[----:B------:R-:W-:Y:S01]  /*1df40*/  BSSY B1, `(.L_x_8178) ;  /* 0x0000007000017945 */ /* 0x000fe20003800000 */
[----:B------:R-:W-:Y:S02]  /*1df50*/  IMAD.MOV.U32 R12, RZ, RZ, RZ ;  /* 0x000000ffff0c7224 */ /* 0x000fe400078e00ff */
[----:B------:R-:W-:Y:S02]  /*1df60*/  IMAD.MOV.U32 R11, RZ, RZ, 0x1c1f ;  /* 0x00001c1fff0b7424 */ /* 0x000fe400078e00ff */
[----:B------:R-:W-:-:S07]  /*1df70*/  IMAD.MOV.U32 R15, RZ, RZ, -0x1 ;  /* 0xffffffffff0f7424 */ /* 0x000fce00078e00ff */
[----:B-1----:R-:W-:Y:S05]  /*1df80*/  WARPSYNC.COLLECTIVE R15, `(.L_x_8179) ;  /* 0x000000000f087348 */ /* 0x002fea0003c00000 */
[----:B------:R0:W2:Y:S02]  /*1df90*/  SHFL.IDX P6, R14, R13, R12, R11 ;  /* 0x0000000c0d0e7389 */ /* 0x0000a400000c000b */
[----:B012---:R-:W-:Y:S01]  /*1dfa0*/  ENDCOLLECTIVE ;  /* 0x000000000000791b */ /* 0x007fe20003800000 */
.L_x_8179:
[----:B------:R-:W-:Y:S05]  /*1dfb0*/  BSYNC B1 ;  /* 0x0000000000017941 */ /* 0x000fea0003800000 */
.L_x_8178:
[----:B------:R-:W-:Y:S01]  /*1dfc0*/  IMAD.MOV.U32 R13, RZ, RZ, R6 ;  /* 0x000000ffff0d7224 */ /* 0x000fe200078e0006 */
[----:B------:R-:W-:Y:S01]  /*1dfd0*/  MOV R10, R14 ;  /* 0x0000000e000a7202 */ /* 0x000fe20000000f00 */
[----:B------:R-:W-:Y:S02]  /*1dfe0*/  IMAD.MOV.U32 R12, RZ, RZ, RZ ;  /* 0x000000ffff0c7224 */ /* 0x000fe400078e00ff */
[----:B------:R-:W-:Y:S02]  /*1dff0*/  IMAD.MOV.U32 R11, RZ, RZ, 0x1c1f ;  /* 0x00001c1fff0b7424 */ /* 0x000fe400078e00ff */
[----:B------:R-:W-:-:S07]  /*1e000*/  IMAD.MOV.U32 R15, RZ, RZ, -0x1 ;  /* 0xffffffffff0f7424 */ /* 0x000fce00078e00ff */
[----:B------:R-:W-:Y:S05]  /*1e010*/  WARPSYNC.COLLECTIVE R15, `(.L_x_8180) ;  /* 0x000000000f087348 */ /* 0x000fea0003c00000 */
[----:B------:R0:W1:Y:S02]  /*1e020*/  SHFL.IDX P6, R14, R13, R12, R11 ;  /* 0x0000000c0d0e7389 */ /* 0x00006400000c000b */
[----:B01----:R-:W-:Y:S01]  /*1e030*/  ENDCOLLECTIVE ;  /* 0x000000000000791b */ /* 0x003fe20003800000 */
.L_x_8180:
[----:B------:R-:W-:Y:S05]  /*1e040*/  BRA `(.L_x_8181) ;  /* 0xfffffe64006c7947 */ /* 0x000fea000383ffff */
.L_x_7919:
[----:B--2---:R2:W4:Y:S02]  /*1e050*/  SYNCS.PHASECHK.TRANS64.TRYWAIT P3, [R61+URZ+0x28cb0], R68 ;  /* 0x028cb0443d0075a7 */ /* 0x004524000806017f */
[----:B----4-:R-:W-:Y:S05]  /*1e060*/  @!P3 NANOSLEEP.SYNCS 0x989680 ;  /* 0x009896800000b95d */ /* 0x010fea0003900000 */
[----:B------:R-:W4:Y:S02]  /*1e070*/  @!P3 SYNCS.PHASECHK.TRANS64 P3, [R61+URZ+0x28cb0], R68 ;  /* 0x028cb0443d00b5a7 */ /* 0x000f24000806007f */
[----:B----4-:R-:W-:Y:S05]  /*1e080*/  @!P3 BRA `(.L_x_7919) ;  /* 0xfffffffc00f0b947 */ /* 0x010fea000383ffff */
[----:B------:R-:W-:Y:S05]  /*1e090*/  BRA `(.L_x_8182) ;  /* 0xfffffe6400f87947 */ /* 0x000fea000383ffff */
.L_x_7932:
[----:B0-----:R0:W1:Y:S02]  /*1e0a0*/  SYNCS.PHASECHK.TRANS64.TRYWAIT P1, [R12+URZ+0x28c50], R5 ;  /* 0x028c50050c0075a7 */ /* 0x001064000802017f */
[----:B-1----:R-:W-:Y:S05]  /*1e0b0*/  @!P1 NANOSLEEP.SYNCS 0x989680 ;  /* 0x009896800000995d */ /* 0x002fea0003900000 */
[----:B------:R-:W1:Y:S02]  /*1e0c0*/  @!P1 SYNCS.PHASECHK.TRANS64 P1, [R12+URZ+0x28c50], R5 ;  /* 0x028c50050c0095a7 */ /* 0x000e64000802007f */
[----:B-1----:R-:W-:Y:S05]  /*1e0d0*/  @!P1 BRA `(.L_x_7932) ;  /* 0xfffffffc00f09947 */ /* 0x002fea000383ffff */
[----:B------:R-:W-:Y:S05]  /*1e0e0*/  BRA `(.L_x_8183) ;  /* 0xfffffe7800b07947 */ /* 0x000fea000383ffff */
.L_x_7940:
[----:B-1----:R1:W2:Y:S02]  /*1e0f0*/  SYNCS.PHASECHK.TRANS64.TRYWAIT P1, [R21+URZ+0x28c50], R12 ;  /* 0x028c500c150075a7 */ /* 0x0022a4000802017f */
[----:B--2---:R-:W-:Y:S05]  /*1e100*/  @!P1 NANOSLEEP.SYNCS 0x989680 ;  /* 0x009896800000995d */ /* 0x004fea0003900000 */
[----:B------:R-:W2:Y:S02]  /*1e110*/  @!P1 SYNCS.PHASECHK.TRANS64 P1, [R21+URZ+0x28c50], R12 ;  /* 0x028c500c150095a7 */ /* 0x000ea4000802007f */
[----:B--2---:R-:W-:Y:S05]  /*1e120*/  @!P1 BRA `(.L_x_7940) ;  /* 0xfffffffc00f09947 */ /* 0x004fea000383ffff */
[----:B------:R-:W-:Y:S05]  /*1e130*/  BRA `(.L_x_7939) ;  /* 0xfffffe8400d87947 */ /* 0x000fea000383ffff */
.L_x_7956:
        /* <DEDUP_REMOVED lines=8> */
.L_x_8185:
[----:B------:R-:W-:Y:S05]  /*1e1c0*/  BSYNC B1 ;  /* 0x0000000000017941 */ /* 0x000fea0003800000 */
.L_x_8184:
        /* <DEDUP_REMOVED lines=8> */
.L_x_8186:
[----:B------:R-:W-:Y:S02]  /*1e250*/  IMAD.MOV.U32 R13, RZ, RZ, R152 ;  /* 0x000000ffff0d7224 */ /* 0x000fe400078e0098 */
[----:B------:R-:W-:-:S07]  /*1e260*/  IMAD.MOV.U32 R3, RZ, RZ, R14 ;  /* 0x000000ffff037224 */ /* 0x000fce00078e000e */
[----:B------:R-:W-:Y:S05]  /*1e270*/  WARPSYNC.COLLECTIVE R15, `(.L_x_8187) ;  /* 0x000000000f087348 */ /* 0x000fea0003c00000 */
[----:B------:R0:W1:Y:S02]  /*1e280*/  SHFL.IDX P6, R14, R13, R12, R11 ;  /* 0x0000000c0d0e7389 */ /* 0x00006400000c000b */
[----:B01----:R-:W-:Y:S01]  /*1e290*/  ENDCOLLECTIVE ;  /* 0x000000000000791b */ /* 0x003fe20003800000 */
.L_x_8187:
[----:B------:R-:W-:Y:S02]  /*1e2a0*/  IMAD.MOV.U32 R13, RZ, RZ, R30 ;  /* 0x000000ffff0d7224 */ /* 0x000fe400078e001e */
[----:B------:R-:W-:-:S07]  /*1e2b0*/  IMAD.MOV.U32 R7, RZ, RZ, R14 ;  /* 0x000000ffff077224 */ /* 0x000fce00078e000e */
[----:B------:R-:W-:Y:S05]  /*1e2c0*/  WARPSYNC.COLLECTIVE R15, `(.L_x_8188) ;  /* 0x000000000f087348 */ /* 0x000fea0003c00000 */
[----:B------:R0:W1:Y:S02]  /*1e2d0*/  SHFL.IDX P6, R14, R13, R12, R11 ;  /* 0x0000000c0d0e7389 */ /* 0x00006400000c000b */
[----:B01----:R-:W-:Y:S01]  /*1e2e0*/  ENDCOLLECTIVE ;  /* 0x000000000000791b */ /* 0x003fe20003800000 */
.L_x_8188:
[----:B------:R-:W-:Y:S01]  /*1e2f0*/  IMAD.MOV.U32 R8, RZ, RZ, R14 ;  /* 0x000000ffff087224 */ /* 0x000fe200078e000e */
[----:B------:R-:W-:Y:S06]  /*1e300*/  BRA `(.L_x_8189) ;  /* 0xfffffea000247947 */ /* 0x000fec000383ffff */
.L_x_7959:
[----:B------:R-:W-:Y:S01]  /*1e310*/  BSSY B1, `(.L_x_8190) ;  /* 0x0000008000017945 */ /* 0x000fe20003800000 */
[----:B------:R-:W-:Y:S02]  /*1e320*/  IMAD.MOV.U32 R13, RZ, RZ, R31 ;  /* 0x000000ffff0d7224 */ /* 0x000fe400078e001f */
[----:B------:R-:W-:Y:S02]  /*1e330*/  IMAD.MOV.U32 R12, RZ, RZ, 0x1 ;  /* 0x00000001ff0c7424 */ /* 0x000fe400078e00ff */
[----:B------:R-:W-:Y:S02]  /*1e340*/  IMAD.MOV.U32 R11, RZ, RZ, 0x1c1f ;  /* 0x00001c1fff0b7424 */ /* 0x000fe400078e00ff */
[----:B------:R-:W-:-:S07]  /*1e350*/  IMAD.MOV.U32 R15, RZ, RZ, -0x1 ;  /* 0xffffffffff0f7424 */ /* 0x000fce00078e00ff */
[----:B0--3--:R-:W-:Y:S05]  /*1e360*/  WARPSYNC.COLLECTIVE R15, `(.L_x_8191) ;  /* 0x000000000f087348 */ /* 0x009fea0003c00000 */
[----:B------:R1:W2:Y:S02]  /*1e370*/  SHFL.IDX P6, R14, R13, R12, R11 ;  /* 0x0000000c0d0e7389 */ /* 0x0002a400000c000b */
[----:B0123--:R-:W-:Y:S01]  /*1e380*/  ENDCOLLECTIVE ;  /* 0x000000000000791b */ /* 0x00ffe20003800000 */
.L_x_8191:
[----:B------:R-:W-:Y:S05]  /*1e390*/  BSYNC B1 ;  /* 0x0000000000017941 */ /* 0x000fea0003800000 */
.L_x_8190:
        /* <DEDUP_REMOVED lines=8> */
.L_x_8192:
[----:B------:R-:W-:Y:S02]  /*1e420*/  IMAD.MOV.U32 R13, RZ, RZ, R152 ;  /* 0x000000ffff0d7224 */ /* 0x000fe400078e0098 */
[----:B------:R-:W-:-:S07]  /*1e430*/  IMAD.MOV.U32 R3, RZ, RZ, R14 ;  /* 0x000000ffff037224 */ /* 0x000fce00078e000e */
[----:B------:R-:W-:Y:S05]  /*1e440*/  WARPSYNC.COLLECTIVE R15, `(.L_x_8193) ;  /* 0x000000000f087348 */ /* 0x000fea0003c00000 */
[----:B------:R0:W1:Y:S02]  /*1e450*/  SHFL.IDX P6, R14, R13, R12, R11 ;  /* 0x0000000c0d0e7389 */ /* 0x00006400000c000b */
[----:B01----:R-:W-:Y:S01]  /*1e460*/  ENDCOLLECTIVE ;  /* 0x000000000000791b */ /* 0x003fe20003800000 */
.L_x_8193:
[----:B------:R-:W-:Y:S02]  /*1e470*/  IMAD.MOV.U32 R13, RZ, RZ, R30 ;  /* 0x000000ffff0d7224 */ /* 0x000fe400078e001e */
[----:B------:R-:W-:-:S07]  /*1e480*/  IMAD.MOV.U32 R7, RZ, RZ, R14 ;  /* 0x000000ffff077224 */ /* 0x000fce00078e000e */
[----:B------:R-:W-:Y:S05]  /*1e490*/  WARPSYNC.COLLECTIVE R15, `(.L_x_8194) ;  /* 0x000000000f087348 */ /* 0x000fea0003c00000 */
[----:B------:R0:W1:Y:S02]  /*1e4a0*/  SHFL.IDX P6, R14, R13, R12, R11 ;  /* 0x0000000c0d0e7389 */ /* 0x00006400000c000b */
[----:B01----:R-:W-:Y:S01]  /*1e4b0*/  ENDCOLLECTIVE ;  /* 0x000000000000791b */ /* 0x003fe20003800000 */
.L_x_8194:
[----:B------:R-:W-:Y:S01]  /*1e4c0*/  IMAD.MOV.U32 R30, RZ, RZ, R14 ;  /* 0x000000ffff1e7224 */ /* 0x000fe200078e000e */
[----:B------:R-:W-:Y:S06]  /*1e4d0*/  BRA `(.L_x_8195) ;  /* 0xfffffea000847947 */ /* 0x000fec000383ffff */
.L_x_7963:
[----:B0-----:R0:W1:Y:S02]  /*1e4e0*/  SYNCS.PHASECHK.TRANS64.TRYWAIT P0, [R2+URZ+0x28c00], R35 ;  /* 0x028c0023020075a7 */ /* 0x001064000800017f */
[----:B-1----:R-:W-:Y:S05]  /*1e4f0*/  @!P0 NANOSLEEP.SYNCS 0x989680 ;  /* 0x009896800000895d */ /* 0x002fea0003900000 */
[----:B------:R-:W1:Y:S02]  /*1e500*/  @!P0 SYNCS.PHASECHK.TRANS64 P0, [R2+URZ+0x28c00], R35 ;  /* 0x028c0023020085a7 */ /* 0x000e64000800007f */
[----:B-1----:R-:W-:Y:S05]  /*1e510*/  @!P0 BRA `(.L_x_7963) ;  /* 0xfffffffc00f08947 */ /* 0x002fea000383ffff */
[----:B------:R-:W-:Y:S05]  /*1e520*/  BRA `(.L_x_8196) ;  /* 0xfffffea400787947 */ /* 0x000fea000383ffff */
.L_x_7971:
[----:B------:R-:W0:Y:S01]  /*1e530*/  LDC R37, c[0x0][0x3f4] ;  /* 0x0000fd00ff257b82 */ /* 0x000e220000000800 */
[----:B------:R-:W-:Y:S01]  /*1e540*/  BSSY B1, `(.L_x_8197) ;  /* 0x0000008000017945 */ /* 0x000fe20003800000 */
[----:B------:R-:W-:Y:S02]  /*1e550*/  IMAD.MOV.U32 R13, RZ, RZ, R27 ;  /* 0x000000ffff0d7224 */ /* 0x000fe400078e001b */
[----:B------:R-:W-:Y:S02]  /*1e560*/  IMAD.MOV.U32 R12, RZ, RZ, RZ ;  /* 0x000000ffff0c7224 */ /* 0x000fe400078e00ff */
[----:B------:R-:W-:Y:S02]  /*1e570*/  IMAD.MOV.U32 R11, RZ, RZ, 0x1c1f ;  /* 0x00001c1fff0b7424 */ /* 0x000fe400078e00ff */
[----:B------:R-:W-:-:S07]  /*1e580*/  IMAD.MOV.U32 R15, RZ, RZ, -0x1 ;  /* 0xffffffffff0f7424 */ /* 0x000fce00078e00ff */
[----:B0---4-:R-:W-:Y:S05]  /*1e590*/  WARPSYNC.COLLECTIVE R15, `(.L_x_8198) ;  /* 0x000000000f087348 */ /* 0x011fea0003c00000 */
[----:B------:R1:W2:Y:S02]  /*1e5a0*/  SHFL.IDX P6, R14, R13, R12, R11 ;  /* 0x0000000c0d0e7389 */ /* 0x0002a400000c000b */
[----:B012-4-:R-:W-:Y:S01]  /*1e5b0*/  ENDCOLLECTIVE ;  /* 0x000000000000791b */ /* 0x017fe20003800000 */
.L_x_8198:
[----:B------:R-:W-:Y:S05]  /*1e5c0*/  BSYNC B1 ;  /* 0x0000000000017941 */ /* 0x000fea0003800000 */
.L_x_8197:
        /* <DEDUP_REMOVED lines=10> */
.L_x_8199:
[----:B------:R-:W-:Y:S01]  /*1e670*/  ISETP.GE.OR P1, PT, R35, R0, P0 ;  /* 0x000000002300720c */ /* 0x000fe20000726670 */
[----:B------:R-:W-:-:S12]  /*1e680*/  IMAD.MOV.U32 R13, RZ, RZ, R25 ;  /* 0x000000ffff0d7224 */ /* 0x000fd800078e0019 */
[C---:B------:R-:W-:Y:S02]  /*1e690*/  @!P1 SHF.L.U32 R7, R18.reuse, 0x1, RZ ;  /* 0x0000000112079819 */ /* 0x040fe400000006ff */
[----:B------:R-:W-:Y:S01]  /*1e6a0*/  @!P1 SHF.L.U64.HI R6, R18, 0x1, R19 ;  /* 0x0000000112069819 */ /* 0x000fe20000010213 */
[----:B------:R-:W-:-:S07]  /*1e6b0*/  IMAD.MOV.U32 R4, RZ, RZ, R14 ;  /* 0x000000ffff047224 */ /* 0x000fce00078e000e */
[----:B------:R-:W-:Y:S05]  /*1e6c0*/  WARPSYNC.COLLECTIVE R15, `(.L_x_8200) ;  /* 0x000000000f087348 */ /* 0x000fea0003c00000 */
[----:B------:R0:W1:Y:S02]  /*1e6d0*/  SHFL.IDX P6, R14, R13, R12, R11 ;  /* 0x0000000c0d0e7389 */ /* 0x00006400000c000b */
[----:B01----:R-:W-:Y:S01]  /*1e6e0*/  ENDCOLLECTIVE ;  /* 0x000000000000791b */ /* 0x003fe20003800000 */
.L_x_8200:
[----:B------:R-:W-:-:S05]  /*1e6f0*/  @!P1 IADD3 R8, P2, R4, R7, RZ ;  /* 0x0000000704089210 */ /* 0x000fca0007f5e0ff */
[----:B------:R-:W-:Y:S02]  /*1e700*/  @!P1 IMAD.X R9, R3, 0x1, R6, P2 ;  /* 0x0000000103099824 */ /* 0x000fe400010e0606 */
[----:B------:R-:W-:Y:S02]  /*1e710*/  IMAD.MOV.U32 R13, RZ, RZ, R34 ;  /* 0x000000ffff0d7224 */ /* 0x000fe400078e0022 */
[----:B------:R-:W-:-:S07]  /*1e720*/  IMAD.MOV.U32 R5, RZ, RZ, R14 ;  /* 0x000000ffff057224 */ /* 0x000fce00078e000e */
[----:B------:R-:W-:Y:S05]  /*1e730*/  WARPSYNC.COLLECTIVE R15, `(.L_x_8201) ;  /* 0x000000000f087348 */ /* 0x000fea0003c00000 */
[----:B------:R0:W1:Y:S02]  /*1e740*/  SHFL.IDX P6, R14, R13, R12, R11 ;  /* 0x0000000c0d0e7389 */ /* 0x00006400000c000b */
[----:B01----:R-:W-:Y:S01]  /*1e750*/  ENDCOLLECTIVE ;  /* 0x000000000000791b */ /* 0x003fe20003800000 */
.L_x_8201:
        /* <DEDUP_REMOVED lines=21> */
.L_x_8202:
[----:B------:R-:W-:Y:S01]  /*1e8b0*/  IMAD.MOV.U32 R9, RZ, RZ, R29 ;  /* 0x000000ffff097224 */ /* 0x000fe200078e001d */
[----:B------:R-:W-:Y:S01]  /*1e8c0*/  PRMT R55, R3, 0x7610, R55 ;  /* 0x0000761003377816 */ /* 0x000fe20000000037 */
[----:B------:R-:W-:Y:S02]  /*1e8d0*/  IMAD.MOV.U32 R8, RZ, RZ, R28 ;  /* 0x000000ffff087224 */ /* 0x000fe400078e001c */
[----:B------:R-:W-:Y:S01]  /*1e8e0*/  @!P1 IMAD.MOV.U32 R30, RZ, RZ, R4 ;  /* 0x000000ffff1e9224 */ /* 0x000fe200078e0004 */
[----:B------:R-:W-:Y:S01]  /*1e8f0*/  @!P1 MOV R33, R7 ;  /* 0x0000000700219202 */ /* 0x000fe20000000f00 */
[----:B------:R-:W-:Y:S01]  /*1e900*/  @!P1 IMAD.MOV.U32 R31, RZ, RZ, R5 ;  /* 0x000000ffff1f9224 */ /* 0x000fe200078e0005 */
[----:B------:R-:W-:Y:S01]  /*1e910*/  PRMT R36, R8, 0x5410, R9 ;  /* 0x0000541008247816 */ /* 0x000fe20000000009 */
[----:B------:R-:W-:Y:S02]  /*1e920*/  @!P1 IMAD.MOV.U32 R32, RZ, RZ, R6 ;  /* 0x000000ffff209224 */ /* 0x000fe400078e0006 */
[----:B------:R-:W-:-:S02]  /*1e930*/  IMAD.MOV.U32 R4, RZ, RZ, R30 ;  /* 0x000000ffff047224 */ /* 0x000fc400078e001e */
[----:B------:R-:W-:Y:S02]  /*1e940*/  IMAD.MOV.U32 R13, RZ, RZ, R26 ;  /* 0x000000ffff0d7224 */ /* 0x000fe400078e001a */
[----:B------:R-:W-:Y:S02]  /*1e950*/  IMAD.MOV.U32 R5, RZ, RZ, R31 ;  /* 0x000000ffff057224 */ /* 0x000fe400078e001f */
[----:B------:R-:W-:Y:S02]  /*1e960*/  IMAD.MOV.U32 R6, RZ, RZ, R32 ;  /* 0x000000ffff067224 */ /* 0x000fe400078e0020 */
[----:B------:R-:W-:Y:S01]  /*1e970*/  IMAD.MOV.U32 R7, RZ, RZ, R33 ;  /* 0x000000ffff077224 */ /* 0x000fe200078e0021 */
[----:B------:R-:W-:Y:S02]  /*1e980*/  PRMT R48, R5, 0x7610, R48 ;  /* 0x0000761005307816 */ /* 0x000fe40000000030 */
[----:B------:R-:W-:Y:S01]  /*1e990*/  PRMT R54, R4, 0x5410, R6 ;  /* 0x0000541004367816 */ /* 0x000fe20000000006 */
[----:B------:R-:W-:Y:S01]  /*1e9a0*/  IMAD.MOV.U32 R3, RZ, RZ, R14 ;  /* 0x000000ffff037224 */ /* 0x000fe200078e000e */
[----:B------:R-:W-:-:S07]  /*1e9b0*/  PRMT R53, R7, 0x7610, R53 ;  /* 0x0000761007357816 */ /* 0x000fce0000000035 */
[----:B------:R-:W-:Y:S05]  /*1e9c0*/  WARPSYNC.COLLECTIVE R15, `(.L_x_8203) ;  /* 0x000000000f087348 */ /* 0x000fea0003c00000 */
[----:B------:R0:W1:Y:S02]  /*1e9d0*/  SHFL.IDX P6, R14, R13, R12, R11 ;  /* 0x0000000c0d0e7389 */ /* 0x00006400000c000b */
[----:B01----:R-:W-:Y:S01]  /*1e9e0*/  ENDCOLLECTIVE ;  /* 0x000000000000791b */ /* 0x003fe20003800000 */
.L_x_8203:
[----:B------:R-:W-:Y:S01]  /*1e9f0*/  CS2R R4, SRZ ;  /* 0x0000000000047805 */ /* 0x000fe2000001ff00 */
[----:B------:R-:W-:Y:S02]  /*1ea00*/  IMAD.MOV.U32 R13, RZ, RZ, R25 ;  /* 0x000000ffff0d7224 */ /* 0x000fe400078e0019 */
[----:B------:R-:W-:-:S07]  /*1ea10*/  IMAD.MOV.U32 R24, RZ, RZ, R14 ;  /* 0x000000ffff187224 */ /* 0x000fce00078e000e */
[----:B------:R-:W-:Y:S05]  /*1ea20*/  WARPSYNC.COLLECTIVE R15, `(.L_x_8204) ;  /* 0x000000000f087348 */ /* 0x000fea0003c00000 */
[----:B------:R0:W1:Y:S02]  /*1ea30*/  SHFL.IDX P6, R14, R13, R12, R11 ;  /* 0x0000000c0d0e7389 */ /* 0x00006400000c000b */
[----:B01----:R-:W-:Y:S01]  /*1ea40*/  ENDCOLLECTIVE ;  /* 0x000000000000791b */ /* 0x003fe20003800000 */
.L_x_8204:
[----:B------:R-:W-:Y:S02]  /*1ea50*/  IMAD.MOV.U32 R13, RZ, RZ, R34 ;  /* 0x000000ffff0d7224 */ /* 0x000fe400078e0022 */
[----:B------:R-:W-:-:S07]  /*1ea60*/  IMAD.MOV.U32 R25, RZ, RZ, R14 ;  /* 0x000000ffff197224 */ /* 0x000fce00078e000e */
[----:B------:R-:W-:Y:S05]  /*1ea70*/  WARPSYNC.COLLECTIVE R15, `(.L_x_8205) ;  /* 0x000000000f087348 */ /* 0x000fea0003c00000 */
[----:B------:R0:W1:Y:S02]  /*1ea80*/  SHFL.IDX P6, R14, R13, R12, R11 ;  /* 0x0000000c0d0e7389 */ /* 0x00006400000c000b */
[----:B01----:R-:W-:Y:S01]  /*1ea90*/  ENDCOLLECTIVE ;  /* 0x000000000000791b */ /* 0x003fe20003800000 */
.L_x_8205:
[----:B------:R-:W-:Y:S05]  /*1eaa0*/  BRA `(.L_x_8206) ;  /* 0xfffffeb0005c7947 */ /* 0x000fea000383ffff */
.L_x_7975:
[----:B0-----:R0:W1:Y:S02]  /*1eab0*/  SYNCS.PHASECHK.TRANS64.TRYWAIT P1, [R2+URZ+0x28c00], R13 ;  /* 0x028c000d020075a7 */ /* 0x001064000802017f */
[----:B-1----:R-:W-:Y:S05]  /*1eac0*/  @!P1 NANOSLEEP.SYNCS 0x989680 ;  /* 0x009896800000995d */ /* 0x002fea0003900000 */
[----:B------:R-:W1:Y:S02]  /*1ead0*/  @!P1 SYNCS.PHASECHK.TRANS64 P1, [R2+URZ+0x28c00], R13 ;  /* 0x028c000d020095a7 */ /* 0x000e64000802007f */
[----:B-1----:R-:W-:Y:S05]  /*1eae0*/  @!P1 BRA `(.L_x_7975) ;  /* 0xfffffffc00f09947 */ /* 0x002fea000383ffff */
[----:B------:R-:W-:Y:S05]  /*1eaf0*/  BRA `(.L_x_8207) ;  /* 0xfffffeb000f87947 */ /* 0x000fea000383ffff */
.L_x_7981:
[----:B0-----:R0:W1:Y:S02]  /*1eb00*/  SYNCS.PHASECHK.TRANS64.TRYWAIT P1, [R21+URZ+0x28c30], R58 ;  /* 0x028c303a150075a7 */ /* 0x001064000802017f */
[----:B-1----:R-:W-:Y:S05]  /*1eb10*/  @!P1 NANOSLEEP.SYNCS 0x989680 ;  /* 0x009896800000995d */ /* 0x002fea0003900000 */
[----:B------:R-:W1:Y:S02]  /*1eb20*/  @!P1 SYNCS.PHASECHK.TRANS64 P1, [R21+URZ+0x28c30], R58 ;  /* 0x028c303a150095a7 */ /* 0x000e64000802007f */
[----:B-1----:R-:W-:Y:S05]  /*1eb30*/  @!P1 BRA `(.L_x_7981) ;  /* 0xfffffffc00f09947 */ /* 0x002fea000383ffff */
[----:B------:R-:W-:Y:S05]  /*1eb40*/  BRA `(.L_x_7980) ;  /* 0xfffffec000687947 */ /* 0x000fea000383ffff */
.L_x_7987:
[----:B-1----:R1:W2:Y:S02]  /*1eb50*/  SYNCS.PHASECHK.TRANS64.TRYWAIT P1, [R21+URZ+0x28c50], R58 ;  /* 0x028c503a150075a7 */ /* 0x0022a4000802017f */
[----:B--2---:R-:W-:Y:S05]  /*1eb60*/  @!P1 NANOSLEEP.SYNCS 0x989680 ;  /* 0x009896800000995d */ /* 0x004fea0003900000 */
[----:B------:R-:W2:Y:S02]  /*1eb70*/  @!P1 SYNCS.PHASECHK.TRANS64 P1, [R21+URZ+0x28c50], R58 ;  /* 0x028c503a150095a7 */ /* 0x000ea4000802007f */
[----:B--2---:R-:W-:Y:S05]  /*1eb80*/  @!P1 BRA `(.L_x_7987) ;  /* 0xfffffffc00f09947 */ /* 0x004fea000383ffff */
[----:B------:R-:W-:Y:S05]  /*1eb90*/  BRA `(.L_x_7986) ;  /* 0xfffffed400207947 */ /* 0x000fea000383ffff */
.L_x_7995:
[----:B-1----:R1:W2:Y:S02]  /*1eba0*/  SYNCS.PHASECHK.TRANS64.TRYWAIT P1, [R209+URZ+0x28c30], R213 ;  /* 0x028c30d5d10075a7 */ /* 0x0022a4000802017f */
[----:B--2---:R-:W-:Y:S05]  /*1ebb0*/  @!P1 NANOSLEEP.SYNCS 0x989680 ;  /* 0x009896800000995d */ /* 0x004fea0003900000 */
[----:B------:R-:W2:Y:S02]  /*1ebc0*/  @!P1 SYNCS.PHASECHK.TRANS64 P1, [R209+URZ+0x28c30], R213 ;  /* 0x028c30d5d10095a7 */ /* 0x000ea4000802007f */
[----:B--2---:R-:W-:Y:S05]  /*1ebd0*/  @!P1 BRA `(.L_x_7995) ;  /* 0xfffffffc00f09947 */ /* 0x004fea000383ffff */
[----:B------:R-:W-:Y:S05]  /*1ebe0*/  BRA `(.L_x_7994) ;  /* 0xfffffed800507947 */ /* 0x000fea000383ffff */
.L_x_8001:
[----:B--2---:R2:W3:Y:S02]  /*1ebf0*/  SYNCS.PHASECHK.TRANS64.TRYWAIT P1, [R209+URZ+0x28c50], R213 ;  /* 0x028c50d5d10075a7 */ /* 0x0044e4000802017f */
[----:B---3--:R-:W-:Y:S05]  /*1ec00*/  @!P1 NANOSLEEP.SYNCS 0x989680 ;  /* 0x009896800000995d */ /* 0x008fea0003900000 */
[----:B------:R-:W3:Y:S02]  /*1ec10*/  @!P1 SYNCS.PHASECHK.TRANS64 P1, [R209+URZ+0x28c50], R213 ;  /* 0x028c50d5d10095a7 */ /* 0x000ee4000802007f */
[----:B---3--:R-:W-:Y:S05]  /*1ec20*/  @!P1 BRA `(.L_x_8001) ;  /* 0xfffffffc00f09947 */ /* 0x008fea000383ffff */
[----:B------:R-:W-:Y:S05]  /*1ec30*/  BRA `(.L_x_8000) ;  /* 0xfffffef400247947 */ /* 0x000fea000383ffff */
.L_x_8010:
[----:B-1----:R1:W2:Y:S02]  /*1ec40*/  SYNCS.PHASECHK.TRANS64.TRYWAIT P1, [R21+URZ+0x28c30], R198 ;  /* 0x028c30c6150075a7 */ /* 0x0022a4000802017f */
[----:B--2---:R-:W-:Y:S05]  /*1ec50*/  @!P1 NANOSLEEP.SYNCS 0x989680 ;  /* 0x009896800000995d */ /* 0x004fea0003900000 */
[----:B------:R-:W2:Y:S02]  /*1ec60*/  @!P1 SYNCS.PHASECHK.TRANS64 P1, [R21+URZ+0x28c30], R198 ;  /* 0x028c30c6150095a7 */ /* 0x000ea4000802007f */
[----:B--2---:R-:W-:Y:S05]  /*1ec70*/  @!P1 BRA `(.L_x_8010) ;  /* 0xfffffffc00f09947 */ /* 0x004fea000383ffff */
[----:B------:R-:W-:Y:S05]  /*1ec80*/  BRA `(.L_x_8009) ;  /* 0xfffffef800407947 */ /* 0x000fea000383ffff */
.L_x_8016:
[----:B----4-:R4:W0:Y:S02]  /*1ec90*/  SYNCS.PHASECHK.TRANS64.TRYWAIT P1, [R21+URZ+0x28c50], R198 ;  /* 0x028c50c6150075a7 */ /* 0x010824000802017f */
[----:B0-----:R-:W-:Y:S05]  /*1eca0*/  @!P1 NANOSLEEP.SYNCS 0x989680 ;  /* 0x009896800000995d */ /* 0x001fea0003900000 */
[----:B------:R-:W0:Y:S02]  /*1ecb0*/  @!P1 SYNCS.PHASECHK.TRANS64 P1, [R21+URZ+0x28c50], R198 ;  /* 0x028c50c6150095a7 */ /* 0x000e24000802007f */
[----:B0-----:R-:W-:Y:S05]  /*1ecc0*/  @!P1 BRA `(.L_x_8016) ;  /* 0xfffffffc00f09947 */ /* 0x001fea000383ffff */
[----:B------:R-:W-:Y:S05]  /*1ecd0*/  BRA `(.L_x_8015) ;  /* 0xffffff0c009c7947 */ /* 0x000fea000383ffff */
.L_x_8052:
        /* <DEDUP_REMOVED lines=8> */
[----:B------:R-:W-:Y:S05]  /*1ed60*/  WARPSYNC.COLLECTIVE R15, `(.L_x_8209) ;  /* 0x000000000f087348 */ /* 0x000fea0003c00000 */
[----:B------:R0:W1:Y:S02]  /*1ed70*/  SHFL.IDX P6, R14, R13, R12, R11 ;  /* 0x0000000c0d0e7389 */ /* 0x00006400000c000b */
[----:B01----:R-:W-:Y:S01]  /*1ed80*/  ENDCOLLECTIVE ;  /* 0x000000000000791b */ /* 0x003fe20003800000 */
.L_x_8209:
[----:B------:R-:W-:Y:S05]  /*1ed90*/  BSYNC B1 ;  /* 0x0000000000017941 */ /* 0x000fea0003800000 */
.L_x_8208:
[----:B------:R-:W-:Y:S05]  /*1eda0*/  BRA `(.L_x_8210) ;  /* 0xffffff8400c47947 */ /* 0x000fea000383ffff */
.L_x_8054:
[----:B------:R-:W-:Y:S01]  /*1edb0*/  BSSY B1, `(.L_x_8211) ;  /* 0x0000006000017945 */ /* 0x000fe20003800000 */
[----:B------:R-:W-:-:S07]  /*1edc0*/  IMAD.MOV.U32 R15, RZ, RZ, -0x1 ;  /* 0xffffffffff0f7424 */ /* 0x000fce00078e00ff */
[----:B0-----:R-:W-:Y:S05]  /*1edd0*/  WARPSYNC.COLLECTIVE R15, `(.L_x_8212) ;  /* 0x000000000f0c7348 */ /* 0x001fea0003c00000 */
[----:B------:R-:W-:Y:S02]  /*1ede0*/  ELECT P6, UR62, PT ;  /* 0x00000000003e782f */ /* 0x000fe400038c0000 */
[----:B------:R-:W-:Y:S01]  /*1edf0*/  MOV R14, UR62 ;  /* 0x0000003e000e7c02 */ /* 0x000fe20008000f00 */
[----:B0-----:R-:W-:Y:S10]  /*1ee00*/  ENDCOLLECTIVE ;  /* 0x000000000000791b */ /* 0x001ff40003800000 */
.L_x_8212:
[----:B------:R-:W-:Y:S05]  /*1ee10*/  BSYNC B1 ;  /* 0x0000000000017941 */ /* 0x000fea0003800000 */
.L_x_8211:
[----:B------:R-:W-:Y:S05]  /*1ee20*/  BRA `(.L_x_8053) ;  /* 0xffffff8400bc7947 */ /* 0x000fea000383ffff */
.L_x_8056:
[----:B0-----:R0:W1:Y:S02]  /*1ee30*/  SYNCS.PHASECHK.TRANS64.TRYWAIT P0, [R18+URZ+0x28c20], R3 ;  /* 0x028c2003120075a7 */ /* 0x001064000800017f */
[----:B-1----:R-:W-:Y:S05]  /*1ee40*/  @!P0 NANOSLEEP.SYNCS 0x989680 ;  /* 0x009896800000895d */ /* 0x002fea0003900000 */
[----:B------:R-:W1:Y:S02]  /*1ee50*/  @!P0 SYNCS.PHASECHK.TRANS64 P0, [R18+URZ+0x28c20], R3 ;  /* 0x028c2003120085a7 */ /* 0x000e64000800007f */
[----:B-1----:R-:W-:Y:S05]  /*1ee60*/  @!P0 BRA `(.L_x_8056) ;  /* 0xfffffffc00f08947 */ /* 0x002fea000383ffff */
[----:B------:R-:W-:Y:S05]  /*1ee70*/  BRA `(.L_x_8213) ;  /* 0xffffff8400cc7947 */ /* 0x000fea000383ffff */
.L_x_8060:
[----:B0-----:R0:W1:Y:S02]  /*1ee80*/  SYNCS.PHASECHK.TRANS64.TRYWAIT P0, [R3+URZ+0x28ca0], R9 ;  /* 0x028ca009030075a7 */ /* 0x001064000800017f */
[----:B-1----:R-:W-:Y:S05]  /*1ee90*/  @!P0 NANOSLEEP.SYNCS 0x989680 ;  /* 0x009896800000895d */ /* 0x002fea0003900000 */
[----:B------:R-:W1:Y:S02]  /*1eea0*/  @!P0 SYNCS.PHASECHK.TRANS64 P0, [R3+URZ+0x28ca0], R9 ;  /* 0x028ca009030085a7 */ /* 0x000e64000800007f */
[----:B-1----:R-:W-:Y:S05]  /*1eeb0*/  @!P0 BRA `(.L_x_8060) ;  /* 0xfffffffc00f08947 */ /* 0x002fea000383ffff */
[----:B------:R-:W-:Y:S05]  /*1eec0*/  BRA `(.L_x_8214) ;  /* 0xffffff8400e47947 */ /* 0x000fea000383ffff */
.L_x_8065:
[----:B-1----:R1:W2:Y:S02]  /*1eed0*/  SYNCS.PHASECHK.TRANS64.TRYWAIT P0, [R3+URZ+0x28cc0], R9 ;  /* 0x028cc009030075a7 */ /* 0x0022a4000800017f */
[----:B--2---:R-:W-:Y:S05]  /*1eee0*/  @!P0 NANOSLEEP.SYNCS 0x989680 ;  /* 0x009896800000895d */ /* 0x004fea0003900000 */
[----:B------:R-:W2:Y:S02]  /*1eef0*/  @!P0 SYNCS.PHASECHK.TRANS64 P0, [R3+URZ+0x28cc0], R9 ;  /* 0x028cc009030085a7 */ /* 0x000ea4000800007f */
[----:B--2---:R-:W-:Y:S05]  /*1ef00*/  @!P0 BRA `(.L_x_8065) ;  /* 0xfffffffc00f08947 */ /* 0x004fea000383ffff */
[----:B------:R-:W-:Y:S05]  /*1ef10*/  BRA `(.L_x_8215) ;  /* 0xffffff8800607947 */ /* 0x000fea000383ffff */
.L_x_8079:
[----:B0-----:R0:W1:Y:S02]  /*1ef20*/  SYNCS.PHASECHK.TRANS64.TRYWAIT P1, [R9+URZ+0x28ca0], R2 ;  /* 0x028ca002090075a7 */ /* 0x001064000802017f */
[----:B-1----:R-:W-:Y:S05]  /*1ef30*/  @!P1 NANOSLEEP.SYNCS 0x989680 ;  /* 0x009896800000995d */ /* 0x002fea0003900000 */
[----:B------:R-:W1:Y:S02]  /*1ef40*/  @!P1 SYNCS.PHASECHK.TRANS64 P1, [R9+URZ+0x28ca0], R2 ;  /* 0x028ca002090095a7 */ /* 0x000e64000802007f */
[----:B-1----:R-:W-:Y:S05]  /*1ef50*/  @!P1 BRA `(.L_x_8079) ;  /* 0xfffffffc00f09947 */ /* 0x002fea000383ffff */
[----:B------:R-:W-:Y:S05]  /*1ef60*/  BRA `(.L_x_8216) ;  /* 0xffffff9000c47947 */ /* 0x000fea000383ffff */
.L_x_8084:
[----:B-1----:R1:W2:Y:S02]  /*1ef70*/  SYNCS.PHASECHK.TRANS64.TRYWAIT P1, [R9+URZ+0x28cc0], R2 ;  /* 0x028cc002090075a7 */ /* 0x0022a4000802017f */
[----:B--2---:R-:W-:Y:S05]  /*1ef80*/  @!P1 NANOSLEEP.SYNCS 0x989680 ;  /* 0x009896800000995d */ /* 0x004fea0003900000 */
[----:B------:R-:W2:Y:S02]  /*1ef90*/  @!P1 SYNCS.PHASECHK.TRANS64 P1, [R9+URZ+0x28cc0], R2 ;  /* 0x028cc002090095a7 */ /* 0x000ea4000802007f */
[----:B--2---:R-:W-:Y:S05]  /*1efa0*/  @!P1 BRA `(.L_x_8084) ;  /* 0xfffffffc00f09947 */ /* 0x004fea000383ffff */
[----:B------:R-:W-:Y:S05]  /*1efb0*/  BRA `(.L_x_8217) ;  /* 0xffffff94003c7947 */ /* 0x000fea000383ffff */
.L_x_8106:
        /* <DEDUP_REMOVED lines=11> */
.L_x_8219:
[----:B------:R-:W-:Y:S05]  /*1f070*/  BSYNC B0 ;  /* 0x0000000000007941 */ /* 0x000fea0003800000 */
.L_x_8218:
[----:B------:R-:W-:Y:S05]  /*1f080*/  BRA `(.L_x_8220) ;  /* 0xffffffa800fc7947 */ /* 0x000fea000383ffff */
.L_x_8109:
[----:B0-----:R0:W1:Y:S02]  /*1f090*/  SYNCS.PHASECHK.TRANS64.TRYWAIT P0, [R30+URZ+0x28c40], R0 ;  /* 0x028c40001e0075a7 */ /* 0x001064000800017f */
[----:B-1----:R-:W-:Y:S05]  /*1f0a0*/  @!P0 NANOSLEEP.SYNCS 0x989680 ;  /* 0x009896800000895d */ /* 0x002fea0003900000 */
[----:B------:R-:W1:Y:S02]  /*1f0b0*/  @!P0 SYNCS.PHASECHK.TRANS64 P0, [R30+URZ+0x28c40], R0 ;  /* 0x028c40001e0085a7 */ /* 0x000e64000800007f */
[----:B-1----:R-:W-:Y:S05]  /*1f0c0*/  @!P0 BRA `(.L_x_8109) ;  /* 0xfffffffc00f08947 */ /* 0x002fea000383ffff */
[----:B------:R-:W-:Y:S05]  /*1f0d0*/  BRA `(.L_x_8221) ;  /* 0xffffffac00387947 */ /* 0x000fea000383ffff */
.L_x_8110:
        /* <DEDUP_REMOVED lines=8> */
.L_x_8223:
[----:B------:R-:W-:Y:S05]  /*1f160*/  BSYNC B0 ;  /* 0x0000000000007941 */ /* 0x000fea0003800000 */
.L_x_8222:
        /* <DEDUP_REMOVED lines=9> */
.L_x_8224:
[----:B------:R-:W-:Y:S02]  /*1f200*/  IMAD.MOV.U32 R13, RZ, RZ, R4 ;  /* 0x000000ffff0d7224 */ /* 0x000fe400078e0004 */
[----:B------:R-:W-:Y:S01]  /*1f210*/  IMAD.MOV.U32 R12, RZ, RZ, 0x1 ;  /* 0x00000001ff0c7424 */ /* 0x000fe200078e00ff */
[----:B------:R-:W-:-:S07]  /*1f220*/  MOV R3, R14 ;  /* 0x0000000e00037202 */ /* 0x000fce0000000f00 */
[----:B------:R-:W-:Y:S05]  /*1f230*/  WARPSYNC.COLLECTIVE R15, `(.L_x_8225) ;  /* 0x000000000f087348 */ /* 0x000fea0003c00000 */
[----:B------:R0:W1:Y:S02]  /*1f240*/  SHFL.IDX P6, R14, R13, R12, R11 ;  /* 0x0000000c0d0e7389 */ /* 0x00006400000c000b */
[----:B01----:R-:W-:Y:S01]  /*1f250*/  ENDCOLLECTIVE ;  /* 0x000000000000791b */ /* 0x003fe20003800000 */
.L_x_8225:
        /* <DEDUP_REMOVED lines=15> */
.L_x_8226:
[----:B------:R-:W-:Y:S02]  /*1f350*/  @P0 IMAD R6, R5, 0x2, R18 ;  /* 0x0000000205060824 */ /* 0x000fe400078e0212 */
[----:B------:R-:W-:Y:S02]  /*1f360*/  IMAD.MOV.U32 R13, RZ, RZ, R4 ;  /* 0x000000ffff0d7224 */ /* 0x000fe400078e0004 */
[----:B------:R-:W-:Y:S02]  /*1f370*/  IMAD.MOV.U32 R12, RZ, RZ, 0x2 ;  /* 0x00000002ff0c7424 */ /* 0x000fe400078e00ff */
[----:B------:R-:W-:-:S07]  /*1f380*/  IMAD.MOV.U32 R3, RZ, RZ, R14 ;  /* 0x000000ffff037224 */ /* 0x000fce00078e000e */
[----:B------:R-:W-:Y:S05]  /*1f390*/  WARPSYNC.COLLECTIVE R15, `(.L_x_8227) ;  /* 0x000000000f087348 */ /* 0x000fea0003c00000 */
[----:B------:R0:W1:Y:S02]  /*1f3a0*/  SHFL.IDX P6, R14, R13, R12, R11 ;  /* 0x0000000c0d0e7389 */ /* 0x00006400000c000b */
[----:B01----:R-:W-:Y:S01]  /*1f3b0*/  ENDCOLLECTIVE ;  /* 0x000000000000791b */ /* 0x003fe20003800000 */
.L_x_8227:
        /* <DEDUP_REMOVED lines=15> */
.L_x_8228:
[----:B------:R-:W-:Y:S02]  /*1f4b0*/  @P0 IMAD R6, R5, 0x2, R18 ;  /* 0x0000000205060824 */ /* 0x000fe400078e0212 */
[----:B------:R-:W-:Y:S02]  /*1f4c0*/  IMAD.MOV.U32 R13, RZ, RZ, R4 ;  /* 0x000000ffff0d7224 */ /* 0x000fe400078e0004 */
[----:B------:R-:W-:Y:S02]  /*1f4d0*/  IMAD.MOV.U32 R12, RZ, RZ, 0x3 ;  /* 0x00000003ff0c7424 */ /* 0x000fe400078e00ff */
[----:B------:R-:W-:-:S07]  /*1f4e0*/  IMAD.MOV.U32 R3, RZ, RZ, R14 ;  /* 0x000000ffff037224 */ /* 0x000fce00078e000e */
[----:B------:R-:W-:Y:S05]  /*1f4f0*/  WARPSYNC.COLLECTIVE R15, `(.L_x_8229) ;  /* 0x000000000f087348 */ /* 0x000fea0003c00000 */
[----:B------:R0:W1:Y:S02]  /*1f500*/  SHFL.IDX P6, R14, R13, R12, R11 ;  /* 0x0000000c0d0e7389 */ /* 0x00006400000c000b */
[----:B01----:R-:W-:Y:S01]  /*1f510*/  ENDCOLLECTIVE ;  /* 0x000000000000791b */ /* 0x003fe20003800000 */
.L_x_8229:
        /* <DEDUP_REMOVED lines=10> */
.L_x_8230:
[----:B------:R-:W-:Y:S01]  /*1f5c0*/  @!PT LDS RZ, [RZ] ;  /* 0x00000000fffff984 */ /* 0x000fe20000000800 */
[----:B------:R-:W-:Y:S01]  /*1f5d0*/  @!PT LDS RZ, [RZ] ;  /* 0x00000000fffff984 */ /* 0x000fe20000000800 */
[----:B------:R-:W-:Y:S01]  /*1f5e0*/  @!PT LDS RZ, [RZ] ;  /* 0x00000000fffff984 */ /* 0x000fe20000000800 */
[----:B------:R1:W-:Y:S01]  /*1f5f0*/  @P0 LDGSTS.E.BYPASS.LTC128B.128 [R6+0x23400], desc[UR40][R2.64], !P2 ;  /* 0x2340000002060fae */ /* 0x0003e2000d101d68 */
[----:B------:R-:W-:Y:S01]  /*1f600*/  IMAD.MOV.U32 R0, RZ, RZ, R14 ;  /* 0x000000ffff007224 */ /* 0x000fe200078e000e */
[----:B------:R-:W-:Y:S06]  /*1f610*/  BRA `(.L_x_8231) ;  /* 0xffffffa800dc7947 */ /* 0x000fec000383ffff */
.L_x_8115:
[----:B------:R-:W-:Y:S01]  /*1f620*/  IMAD.MOV.U32 R13, RZ, RZ, R2 ;  /* 0x000000ffff0d7224 */ /* 0x000fe200078e0002 */
[----:B------:R-:W-:Y:S01]  /*1f630*/  MOV R12, RZ ;  /* 0x000000ff000c7202 */ /* 0x000fe20000000f00 */
[----:B------:R-:W-:Y:S02]  /*1f640*/  IMAD.MOV.U32 R11, RZ, RZ, 0x181f ;  /* 0x0000181fff0b7424 */ /* 0x000fe400078e00ff */
[----:B------:R-:W-:Y:S02]  /*1f650*/  IMAD.MOV.U32 R15, RZ, RZ, -0x1 ;  /* 0xffffffffff0f7424 */ /* 0x000fe400078e00ff */
[----:B-----5:R-:W-:Y:S02]  /*1f660*/  IMAD R3, R20, R7, RZ ;  /* 0x0000000714037224 */ /* 0x020fe400078e02ff */
[----:B------:R-:W-:-:S07]  /*1f670*/  IMAD R25, R25, 0x40, R10 ;  /* 0x0000004019197824 */ /* 0x000fce00078e020a */
[----:B------:R-:W-:Y:S05]  /*1f680*/  WARPSYNC.COLLECTIVE R15, `(.L_x_8232) ;  /* 0x000000000f087348 */ /* 0x000fea0003c00000 */
[----:B------:R0:W1:Y:S02]  /*1f690*/  SHFL.IDX P6, R14, R13, R12, R11 ;  /* 0x0000000c0d0e7389 */ /* 0x00006400000c000b */
[----:B01----:R-:W-:Y:S01]  /*1f6a0*/  ENDCOLLECTIVE ;  /* 0x000000000000791b */ /* 0x003fe20003800000 */
.L_x_8232:
[C---:B------:R-:W-:Y:S01]  /*1f6b0*/  VIADD R6, R25.reuse, 0x10 ;  /* 0x0000001019067836 */ /* 0x040fe20000000000 */
[----:B------:R-:W-:Y:S01]  /*1f6c0*/  ISETP.GE.AND P0, PT, R25, R3, PT ;  /* 0x000000031900720c */ /* 0x000fe20003f06270 */
[----:B------:R-:W-:Y:S02]  /*1f6d0*/  IMAD.MOV.U32 R13, RZ, RZ, R0 ;  /* 0x000000ffff0d7224 */ /* 0x000fe400078e0000 */
[----:B------:R-:W-:-:S10]  /*1f6e0*/  IMAD.MOV.U32 R4, RZ, RZ, R14 ;  /* 0x000000ffff047224 */ /* 0x000fd400078e000e */
[----:B------:R-:W-:Y:S05]  /*1f6f0*/  WARPSYNC.COLLECTIVE R15, `(.L_x_8233) ;  /* 0x000000000f087348 */ /* 0x000fea0003c00000 */
[----:B------:R0:W1:Y:S02]  /*1f700*/  SHFL.IDX P6, R14, R13, R12, R11 ;  /* 0x0000000c0d0e7389 */ /* 0x00006400000c000b */
[----:B01----:R-:W-:Y:S01]  /*1f710*/  ENDCOLLECTIVE ;  /* 0x000000000000791b */ /* 0x003fe20003800000 */
.L_x_8233:
[----:B------:R-:W-:Y:S02]  /*1f720*/  IMAD.MOV.U32 R13, RZ, RZ, R2 ;  /* 0x000000ffff0d7224 */ /* 0x000fe400078e0002 */
[----:B------:R-:W-:Y:S02]  /*1f730*/  IMAD.MOV.U32 R12, RZ, RZ, 0x1 ;  /* 0x00000001ff0c7424 */ /* 0x000fe400078e00ff */
[----:B------:R-:W-:-:S07]  /*1f740*/  IMAD.MOV.U32 R5, RZ, RZ, R14 ;  /* 0x000000ffff057224 */ /* 0x000fce00078e000e */
[----:B------:R-:W-:Y:S05]  /*1f750*/  WARPSYNC.COLLECTIVE R15, `(.L_x_8234) ;  /* 0x000000000f087348 */ /* 0x000fea0003c00000 */
[----:B------:R0:W1:Y:S02]  /*1f760*/  SHFL.IDX P6, R14, R13, R12, R11 ;  /* 0x0000000c0d0e7389 */ /* 0x00006400000c000b */
[----:B01----:R-:W-:Y:S01]  /*1f770*/  ENDCOLLECTIVE ;  /* 0x000000000000791b */ /* 0x003fe20003800000 */
.L_x_8234:
        /* <DEDUP_REMOVED lines=15> */
.L_x_8235:
[----:B------:R-:W-:Y:S02]  /*1f870*/  IMAD.MOV.U32 R13, RZ, RZ, R2 ;  /* 0x000000ffff0d7224 */ /* 0x000fe400078e0002 */
[----:B------:R-:W-:Y:S02]  /*1f880*/  IMAD.MOV.U32 R12, RZ, RZ, 0x2 ;  /* 0x00000002ff0c7424 */ /* 0x000fe400078e00ff */
[----:B------:R-:W-:-:S07]  /*1f890*/  IMAD.MOV.U32 R5, RZ, RZ, R14 ;  /* 0x000000ffff057224 */ /* 0x000fce00078e000e */
[----:B------:R-:W-:Y:S05]  /*1f8a0*/  WARPSYNC.COLLECTIVE R15, `(.L_x_8236) ;  /* 0x000000000f087348 */ /* 0x000fea0003c00000 */
[----:B------:R0:W1:Y:S02]  /*1f8b0*/  SHFL.IDX P6, R14, R13, R12, R11 ;  /* 0x0000000c0d0e7389 */ /* 0x00006400000c000b */
[----:B01----:R-:W-:Y:S01]  /*1f8c0*/  ENDCOLLECTIVE ;  /* 0x000000000000791b */ /* 0x003fe20003800000 */
.L_x_8236:
        /* <DEDUP_REMOVED lines=16> */
.L_x_8237:
[----:B------:R-:W-:Y:S01]  /*1f9d0*/  IMAD.MOV.U32 R13, RZ, RZ, R2 ;  /* 0x000000ffff0d7224 */ /* 0x000fe200078e0002 */
[----:B------:R-:W-:Y:S01]  /*1f9e0*/  MOV R12, 0x3 ;  /* 0x00000003000c7802 */ /* 0x000fe20000000f00 */
[----:B------:R-:W-:-:S07]  /*1f9f0*/  IMAD.MOV.U32 R5, RZ, RZ, R14 ;  /* 0x000000ffff057224 */ /* 0x000fce00078e000e */
[----:B------:R-:W-:Y:S05]  /*1fa00*/  WARPSYNC.COLLECTIVE R15, `(.L_x_8238) ;  /* 0x000000000f087348 */ /* 0x000fea0003c00000 */
[----:B------:R0:W1:Y:S02]  /*1fa10*/  SHFL.IDX P6, R14, R13, R12, R11 ;  /* 0x0000000c0d0e7389 */ /* 0x00006400000c000b */
[----:B01----:R-:W-:Y:S01]  /*1fa20*/  ENDCOLLECTIVE ;  /* 0x000000000000791b */ /* 0x003fe20003800000 */
.L_x_8238:
        /* <DEDUP_REMOVED lines=14> */
.L_x_8239:
[----:B------:R-:W-:Y:S01]  /*1fb10*/  IMAD.MOV.U32 R0, RZ, RZ, R14 ;  /* 0x000000ffff007224 */ /* 0x000fe200078e000e */
[----:B------:R-:W-:Y:S06]  /*1fb20*/  BRA `(.L_x_8240) ;  /* 0xffffffb000047947 */ /* 0x000fec000383ffff */
.L_x_8118:
[----:B0-----:R0:W1:Y:S02]  /*1fb30*/  SYNCS.PHASECHK.TRANS64.TRYWAIT P0, [R18+URZ+0x28c20], R0 ;  /* 0x028c2000120075a7 */ /* 0x001064000800017f */
[----:B-1----:R-:W-:Y:S05]  /*1fb40*/  @!P0 NANOSLEEP.SYNCS 0x989680 ;  /* 0x009896800000895d */ /* 0x002fea0003900000 */
[----:B------:R-:W1:Y:S02]  /*1fb50*/  @!P0 SYNCS.PHASECHK.TRANS64 P0, [R18+URZ+0x28c20], R0 ;  /* 0x028c2000120085a7 */ /* 0x000e64000800007f */
[----:B-1----:R-:W-:Y:S05]  /*1fb60*/  @!P0 BRA `(.L_x_8118) ;  /* 0xfffffffc00f08947 */ /* 0x002fea000383ffff */
[----:B------:R-:W-:Y:S05]  /*1fb70*/  BRA `(.L_x_8241) ;  /* 0xffffffb000607947 */ /* 0x000fea000383ffff */
.L_x_8121:
[----:B0-----:R0:W1:Y:S02]  /*1fb80*/  SYNCS.PHASECHK.TRANS64.TRYWAIT P0, [R30+URZ+0x28c60], R0 ;  /* 0x028c60001e0075a7 */ /* 0x001064000800017f */
[----:B-1----:R-:W-:Y:S05]  /*1fb90*/  @!P0 NANOSLEEP.SYNCS 0x989680 ;  /* 0x009896800000895d */ /* 0x002fea0003900000 */
[----:B------:R-:W1:Y:S02]  /*1fba0*/  @!P0 SYNCS.PHASECHK.TRANS64 P0, [R30+URZ+0x28c60], R0 ;  /* 0x028c60001e0085a7 */ /* 0x000e64000800007f */
[----:B-1----:R-:W-:Y:S05]  /*1fbb0*/  @!P0 BRA `(.L_x_8121) ;  /* 0xfffffffc00f08947 */ /* 0x002fea000383ffff */
[----:B------:R-:W-:Y:S05]  /*1fbc0*/  BRA `(.L_x_8242) ;  /* 0xffffffb000707947 */ /* 0x000fea000383ffff */
.L_x_8122:
        /* <DEDUP_REMOVED lines=8> */
.L_x_8244:
[----:B------:R-:W-:Y:S05]  /*1fc50*/  BSYNC B0 ;  /* 0x0000000000007941 */ /* 0x000fea0003800000 */
.L_x_8243:
        /* <DEDUP_REMOVED lines=15> */
.L_x_8245:
        /* <DEDUP_REMOVED lines=40> */
.L_x_8246:
[----:B------:R-:W-:Y:S02]  /*1ffd0*/  IMAD.MOV.U32 R13, RZ, RZ, R5 ;  /* 0x000000ffff0d7224 */ /* 0x000fe400078e0005 */
[----:B------:R-:W-:-:S07]  /*1ffe0*/  IMAD.MOV.U32 R3, RZ, RZ, R14 ;  /* 0x000000ffff037224 */ /* 0x000fce00078e000e */
[----:B------:R-:W-:Y:S05]  /*1fff0*/  WARPSYNC.COLLECTIVE R15, `(.L_x_8247) ;  /* 0x000000000f087348 */ /* 0x000fea0003c00000 */
[----:B------:R0:W1:Y:S02]  /*20000*/  SHFL.IDX P6, R14, R13, R12, R11 ;  /* 0x0000000c0d0e7389 */ /* 0x00006400000c000b */
[----:B01----:R-:W-:Y:S01]  /*20010*/  ENDCOLLECTIVE ;  /* 0x000000000000791b */ /* 0x003fe20003800000 */
.L_x_8247:
[----:B------:R-:W-:Y:S02]  /*20020*/  IMAD.MOV.U32 R13, RZ, RZ, R6 ;  /* 0x000000ffff0d7224 */ /* 0x000fe400078e0006 */
[----:B------:R-:W-:Y:S02]  /*20030*/  IMAD.MOV.U32 R12, RZ, RZ, 0x2 ;  /* 0x00000002ff0c7424 */ /* 0x000fe400078e00ff */
[----:B------:R-:W-:-:S05]  /*20040*/  IMAD.MOV.U32 R2, RZ, RZ, R14 ;  /* 0x000000ffff027224 */ /* 0x000fca00078e000e */
        /* <DEDUP_REMOVED lines=26> */
.L_x_8248:
[----:B------:R-:W-:Y:S02]  /*201f0*/  IMAD.MOV.U32 R13, RZ, RZ, R5 ;  /* 0x000000ffff0d7224 */ /* 0x000fe400078e0005 */
[----:B------:R-:W-:-:S07]  /*20200*/  IMAD.MOV.U32 R7, RZ, RZ, R14 ;  /* 0x000000ffff077224 */ /* 0x000fce00078e000e */
[----:B------:R-:W-:Y:S05]  /*20210*/  WARPSYNC.COLLECTIVE R15, `(.L_x_8249) ;  /* 0x000000000f087348 */ /* 0x000fea0003c00000 */
[----:B------:R0:W1:Y:S02]  /*20220*/  SHFL.IDX P6, R14, R13, R12, R11 ;  /* 0x0000000c0d0e7389 */ /* 0x00006400000c000b */
[----:B01----:R-:W-:Y:S01]  /*20230*/  ENDCOLLECTIVE ;  /* 0x000000000000791b */ /* 0x003fe20003800000 */
.L_x_8249:
        /* <DEDUP_REMOVED lines=29> */
.L_x_8250:
[----:B------:R-:W-:Y:S02]  /*20410*/  IMAD.MOV.U32 R13, RZ, RZ, R5 ;  /* 0x000000ffff0d7224 */ /* 0x000fe400078e0005 */
[----:B------:R-:W-:-:S07]  /*20420*/  IMAD.MOV.U32 R6, RZ, RZ, R14 ;  /* 0x000000ffff067224 */ /* 0x000fce00078e000e */
[----:B------:R-:W-:Y:S05]  /*20430*/  WARPSYNC.COLLECTIVE R15, `(.L_x_8251) ;  /* 0x000000000f087348 */ /* 0x000fea0003c00000 */
[----:B------:R0:W1:Y:S02]  /*20440*/  SHFL.IDX P6, R14, R13, R12, R11 ;  /* 0x0000000c0d0e7389 */ /* 0x00006400000c000b */
[----:B01----:R-:W-:Y:S01]  /*20450*/  ENDCOLLECTIVE ;  /* 0x000000000000791b */ /* 0x003fe20003800000 */
.L_x_8251:
[----:B------:R-:W-:Y:S01]  /*20460*/  IMAD.MOV.U32 R2, RZ, RZ, R14 ;  /* 0x000000ffff027224 */ /* 0x000fe200078e000e */
[----:B------:R-:W-:Y:S06]  /*20470*/  BRA `(.L_x_8252) ;  /* 0xffffffac00fc7947 */ /* 0x000fec000383ffff */
.L_x_8129:
[----:B0-----:R0:W1:Y:S02]  /*20480*/  SYNCS.PHASECHK.TRANS64.TRYWAIT P0, [R6+URZ+0x28c40], R20 ;  /* 0x028c4014060075a7 */ /* 0x001064000800017f */
[----:B-1----:R-:W-:Y:S05]  /*20490*/  @!P0 NANOSLEEP.SYNCS 0x989680 ;  /* 0x009896800000895d */ /* 0x002fea0003900000 */
[----:B------:R-:W1:Y:S02]  /*204a0*/  @!P0 SYNCS.PHASECHK.TRANS64 P0, [R6+URZ+0x28c40], R20 ;  /* 0x028c4014060085a7 */ /* 0x000e64000800007f */
[----:B-1----:R-:W-:Y:S05]  /*204b0*/  @!P0 BRA `(.L_x_8129) ;  /* 0xfffffffc00f08947 */ /* 0x002fea000383ffff */
[----:B------:R-:W-:Y:S05]  /*204c0*/  BRA `(.L_x_8253) ;  /* 0xffffffb4008c7947 */ /* 0x000fea000383ffff */
.L_x_8130:
        /* <DEDUP_REMOVED lines=8> */
.L_x_8255:
[----:B------:R-:W-:Y:S05]  /*20550*/  BSYNC B1 ;  /* 0x0000000000017941 */ /* 0x000fea0003800000 */
.L_x_8254:
[----:B------:R-:W-:Y:S01]  /*20560*/  IMAD.MOV.U32 R13, RZ, RZ, R21 ;  /* 0x000000ffff0d7224 */ /* 0x000fe200078e0015 */
[----:B------:R-:W-:Y:S01]  /*20570*/  LEA R23, R8, R18, 0x1 ;  /* 0x0000001208177211 */ /* 0x000fe200078e08ff */
[----:B------:R-:W-:Y:S02]  /*20580*/  IMAD.MOV.U32 R12, RZ, RZ, RZ ;  /* 0x000000ffff0c7224 */ /* 0x000fe400078e00ff */
[----:B------:R-:W-:Y:S02]  /*20590*/  IMAD.MOV.U32 R11, RZ, RZ, 0x181f ;  /* 0x0000181fff0b7424 */ /* 0x000fe400078e00ff */
[----:B------:R-:W-:Y:S02]  /*205a0*/  IMAD.MOV.U32 R15, RZ, RZ, -0x1 ;  /* 0xffffffffff0f7424 */ /* 0x000fe400078e00ff */
[----:B------:R-:W-:-:S07]  /*205b0*/  IMAD.MOV.U32 R3, RZ, RZ, R14 ;  /* 0x000000ffff037224 */ /* 0x000fce00078e000e */
[----:B------:R-:W-:Y:S05]  /*205c0*/  WARPSYNC.COLLECTIVE R15, `(.L_x_8256) ;  /* 0x000000000f087348 */ /* 0x000fea0003c00000 */
[----:B------:R0:W1:Y:S02]  /*205d0*/  SHFL.IDX P6, R14, R13, R12, R11 ;  /* 0x0000000c0d0e7389 */ /* 0x00006400000c000b */
[----:B01----:R-:W-:Y:S01]  /*205e0*/  ENDCOLLECTIVE ;  /* 0x000000000000791b */ /* 0x003fe20003800000 */
.L_x_8256:
[----:B------:R-:W-:Y:S02]  /*205f0*/  IMAD.MOV.U32 R13, RZ, RZ, R25 ;  /* 0x000000ffff0d7224 */ /* 0x000fe400078e0019 */
[----:B------:R-:W-:Y:S02]  /*20600*/  IMAD.MOV.U32 R12, RZ, RZ, 0x1 ;  /* 0x00000001ff0c7424 */ /* 0x000fe400078e00ff */
[----:B------:R-:W-:-:S07]  /*20610*/  IMAD.MOV.U32 R2, RZ, RZ, R14 ;  /* 0x000000ffff027224 */ /* 0x000fce00078e000e */
[----:B------:R-:W-:Y:S05]  /*20620*/  WARPSYNC.COLLECTIVE R15, `(.L_x_8257) ;  /* 0x000000000f087348 */ /* 0x000fea0003c00000 */
[----:B------:R0:W1:Y:S02]  /*20630*/  SHFL.IDX P6, R14, R13, R12, R11 ;  /* 0x0000000c0d0e7389 */ /* 0x00006400000c000b */
[----:B01----:R-:W-:Y:S01]  /*20640*/  ENDCOLLECTIVE ;  /* 0x000000000000791b */ /* 0x003fe20003800000 */
.L_x_8257:
        /* <DEDUP_REMOVED lines=11> */
.L_x_8258:
[----:B------:R-:W-:Y:S02]  /*20700*/  IMAD.MOV.U32 R13, RZ, RZ, R25 ;  /* 0x000000ffff0d7224 */ /* 0x000fe400078e0019 */
[----:B------:R-:W-:Y:S02]  /*20710*/  IMAD.MOV.U32 R12, RZ, RZ, 0x2 ;  /* 0x00000002ff0c7424 */ /* 0x000fe400078e00ff */
[----:B------:R-:W-:-:S07]  /*20720*/  IMAD.MOV.U32 R2, RZ, RZ, R14 ;  /* 0x000000ffff027224 */ /* 0x000fce00078e000e */
[----:B------:R-:W-:Y:S05]  /*20730*/  WARPSYNC.COLLECTIVE R15, `(.L_x_8259) ;  /* 0x000000000f087348 */ /* 0x000fea0003c00000 */
[----:B------:R0:W1:Y:S02]  /*20740*/  SHFL.IDX P6, R14, R13, R12, R11 ;  /* 0x0000000c0d0e7389 */ /* 0x00006400000c000b */
[----:B01----:R-:W-:Y:S01]  /*20750*/  ENDCOLLECTIVE ;  /* 0x000000000000791b */ /* 0x003fe20003800000 */
.L_x_8259:
        /* <DEDUP_REMOVED lines=11> */
.L_x_8260:
[----:B------:R-:W-:Y:S02]  /*20810*/  IMAD.MOV.U32 R13, RZ, RZ, R25 ;  /* 0x000000ffff0d7224 */ /* 0x000fe400078e0019 */
[----:B------:R-:W-:Y:S02]  /*20820*/  IMAD.MOV.U32 R12, RZ, RZ, 0x3 ;  /* 0x00000003ff0c7424 */ /* 0x000fe400078e00ff */
[----:B------:R-:W-:-:S07]  /*20830*/  IMAD.MOV.U32 R2, RZ, RZ, R14 ;  /* 0x000000ffff027224 */ /* 0x000fce00078e000e */
[----:B------:R-:W-:Y:S05]  /*20840*/  WARPSYNC.COLLECTIVE R15, `(.L_x_8261) ;  /* 0x000000000f087348 */ /* 0x000fea0003c00000 */
[----:B------:R0:W1:Y:S02]  /*20850*/  SHFL.IDX P6, R14, R13, R12, R11 ;  /* 0x0000000c0d0e7389 */ /* 0x00006400000c000b */
[----:B01----:R-:W-:Y:S01]  /*20860*/  ENDCOLLECTIVE ;  /* 0x000000000000791b */ /* 0x003fe20003800000 */
.L_x_8261:
        /* <DEDUP_REMOVED lines=11> */
.L_x_8262:
[----:B------:R-:W-:Y:S01]  /*20920*/  IMAD.MOV.U32 R2, RZ, RZ, R14 ;  /* 0x000000ffff027224 */ /* 0x000fe200078e000e */
[----:B------:R-:W-:Y:S06]  /*20930*/  BRA `(.L_x_8263) ;  /* 0xffffffb400147947 */ /* 0x000fec000383ffff */
.L_x_8135:
[----:B---3--:R3:W4:Y:S02]  /*20940*/  SYNCS.PHASECHK.TRANS64.TRYWAIT P0, [R6+URZ+0x28c60], R20 ;  /* 0x028c6014060075a7 */ /* 0x008724000800017f */
[----:B----4-:R-:W-:Y:S05]  /*20950*/  @!P0 NANOSLEEP.SYNCS 0x989680 ;  /* 0x009896800000895d */ /* 0x010fea0003900000 */
[----:B------:R-:W4:Y:S02]  /*20960*/  @!P0 SYNCS.PHASECHK.TRANS64 P0, [R6+URZ+0x28c60], R20 ;  /* 0x028c6014060085a7 */ /* 0x000f24000800007f */
[----:B----4-:R-:W-:Y:S05]  /*20970*/  @!P0 BRA `(.L_x_8135) ;  /* 0xfffffffc00f08947 */ /* 0x010fea000383ffff */
[----:B------:R-:W-:Y:S05]  /*20980*/  BRA `(.L_x_8264) ;  /* 0xffffffb400647947 */ /* 0x000fea000383ffff */
.L_x_8136:
        /* <DEDUP_REMOVED lines=8> */
.L_x_8266:
[----:B------:R-:W-:Y:S05]  /*20a10*/  BSYNC B1 ;  /* 0x0000000000017941 */ /* 0x000fea0003800000 */
.L_x_8265:
[----:B------:R-:W-:Y:S01]  /*20a20*/  MOV R13, R9 ;  /* 0x00000009000d7202 */ /* 0x000fe20000000f00 */
[----:B------:R-:W-:Y:S01]  /*20a30*/  IMAD.MOV.U32 R12, RZ, RZ, RZ ;  /* 0x000000ffff0c7224 */ /* 0x000fe200078e00ff */
[C---:B------:R-:W-:Y:S01]  /*20a40*/  LOP3.LUT P2, RZ, R16.reuse, 0x40, RZ, 0xc0, !PT ;  /* 0x0000004010ff7812 */ /* 0x040fe2000784c0ff */
[----:B------:R-:W-:Y:S01]  /*20a50*/  IMAD.MOV.U32 R11, RZ, RZ, 0x181f ;  /* 0x0000181fff0b7424 */ /* 0x000fe200078e00ff */
[C---:B------:R-:W-:Y:S01]  /*20a60*/  LOP3.LUT P1, RZ, R16.reuse, 0x20, RZ, 0xc0, !PT ;  /* 0x0000002010ff7812 */ /* 0x040fe2000782c0ff */
[----:B------:R-:W-:Y:S01]  /*20a70*/  IMAD.MOV.U32 R15, RZ, RZ, -0x1 ;  /* 0xffffffffff0f7424 */ /* 0x000fe200078e00ff */
[----:B------:R-:W-:Y:S01]  /*20a80*/  LOP3.LUT R16, R16, 0xffffdfff, RZ, 0xc0, !PT ;  /* 0xffffdfff10107812 */ /* 0x000fe200078ec0ff */
[----:B------:R-:W-:Y:S02]  /*20a90*/  IMAD.MOV.U32 R3, RZ, RZ, R14 ;  /* 0x000000ffff037224 */ /* 0x000fe400078e000e */
[----:B------:R-:W-:-:S08]  /*20aa0*/  IMAD R21, R21, 0x2, R18 ;  /* 0x0000000215157824 */ /* 0x000fd000078e0212 */
[----:B------:R-:W-:Y:S05]  /*20ab0*/  WARPSYNC.COLLECTIVE R15, `(.L_x_8267) ;  /* 0x000000000f087348 */ /* 0x000fea0003c00000 */
[----:B------:R0:W1:Y:S02]  /*20ac0*/  SHFL.IDX P6, R14, R13, R12, R11 ;  /* 0x0000000c0d0e7389 */ /* 0x00006400000c000b */
[----:B01----:R-:W-:Y:S01]  /*20ad0*/  ENDCOLLECTIVE ;  /* 0x000000000000791b */ /* 0x003fe20003800000 */
.L_x_8267:
        /* <DEDUP_REMOVED lines=18> */
.L_x_8268:
        /* <DEDUP_REMOVED lines=16> */
.L_x_8269:
        /* <DEDUP_REMOVED lines=19> */
.L_x_8270:
        /* <DEDUP_REMOVED lines=14> */
.L_x_8271:
        /* <DEDUP_REMOVED lines=16> */
.L_x_8272:
        /* <DEDUP_REMOVED lines=14> */
.L_x_8273:
[----:B------:R-:W-:Y:S05]  /*210f0*/  BRA `(.L_x_8274) ;  /* 0xffffffb000c87947 */ /* 0x000fea000383ffff */
.L_x_8144:
[----:B------:R-:W-:Y:S01]  /*21100*/  BSSY B0, `(.L_x_8275) ;  /* 0x0000008000007945 */ /* 0x000fe20003800000 */
[----:B------:R-:W-:Y:S01]  /*21110*/  IMAD.MOV.U32 R13, RZ, RZ, R24 ;  /* 0x000000ffff0d7224 */ /* 0x000fe200078e0018 */
[----:B------:R-:W-:Y:S01]  /*21120*/  MOV R11, 0x1f ;  /* 0x0000001f000b7802 */ /* 0x000fe20000000f00 */
[----:B------:R-:W-:Y:S02]  /*21130*/  IMAD.MOV.U32 R12, RZ, RZ, RZ ;  /* 0x000000ffff0c7224 */ /* 0x000fe400078e00ff */
[----:B------:R-:W-:-:S07]  /*21140*/  IMAD.MOV.U32 R15, RZ, RZ, -0x1 ;  /* 0xffffffffff0f7424 */ /* 0x000fce00078e00ff */
[----:B0123--:R-:W-:Y:S05]  /*21150*/  WARPSYNC.COLLECTIVE R15, `(.L_x_8276) ;  /* 0x000000000f087348 */ /* 0x00ffea0003c00000 */
[----:B------:R4:W0:Y:S02]  /*21160*/  SHFL.IDX P6, R14, R13, R12, R11 ;  /* 0x0000000c0d0e7389 */ /* 0x00082400000c000b */
[----:B01234-:R-:W-:Y:S01]  /*21170*/  ENDCOLLECTIVE ;  /* 0x000000000000791b */ /* 0x01ffe20003800000 */
.L_x_8276:
[----:B------:R-:W-:Y:S05]  /*21180*/  BSYNC B0 ;  /* 0x0000000000007941 */ /* 0x000fea0003800000 */
.L_x_8275:
        /* <DEDUP_REMOVED lines=9> */
.L_x_8277:
        /* <DEDUP_REMOVED lines=23> */
.L_x_8278:
[----:B------:R-:W-:Y:S01]  /*21390*/  IMAD.MOV.U32 R12, RZ, RZ, 0x2 ;  /* 0x00000002ff0c7424 */ /* 0x000fe200078e00ff */
[----:B------:R-:W-:-:S05]  /*213a0*/  SEL R4, R14, RZ, P1 ;  /* 0x000000ff0e047207 */ /* 0x000fca0000800000 */
[----:B------:R-:W-:-:S04]  /*213b0*/  IMAD.IADD R4, R13, 0x1, R4 ;  /* 0x000000010d047824 */ /* 0x000fc800078e0204 */
[----:B------:R-:W-:-:S07]  /*213c0*/  IMAD.MOV.U32 R13, RZ, RZ, R4 ;  /* 0x000000ffff0d7224 */ /* 0x000fce00078e0004 */
[----:B------:R-:W-:Y:S05]  /*213d0*/  WARPSYNC.COLLECTIVE R15, `(.L_x_8279) ;  /* 0x000000000f087348 */ /* 0x000fea0003c00000 */
[----:B------:R0:W1:Y:S02]  /*213e0*/  SHFL.UP P6, R14, R13, R12, R11 ;  /* 0x0400000c0d0e7389 */ /* 0x00006400000c000b */
[----:B01----:R-:W-:Y:S01]  /*213f0*/  ENDCOLLECTIVE ;  /* 0x000000000000791b */ /* 0x003fe20003800000 */
.L_x_8279:
[----:B------:R-:W-:Y:S01]  /*21400*/  IMAD.MOV.U32 R12, RZ, RZ, 0x4 ;  /* 0x00000004ff0c7424 */ /* 0x000fe200078e00ff */
[----:B------:R-:W-:-:S05]  /*21410*/  SEL R3, R14, RZ, P2 ;  /* 0x000000ff0e037207 */ /* 0x000fca0001000000 */
[----:B------:R-:W-:-:S04]  /*21420*/  IMAD.IADD R2, R4, 0x1, R3 ;  /* 0x0000000104027824 */ /* 0x000fc800078e0203 */
[----:B------:R-:W-:-:S07]  /*21430*/  IMAD.MOV.U32 R13, RZ, RZ, R2 ;  /* 0x000000ffff0d7224 */ /* 0x000fce00078e0002 */
[----:B------:R-:W-:Y:S05]  /*21440*/  WARPSYNC.COLLECTIVE R15, `(.L_x_8280) ;  /* 0x000000000f087348 */ /* 0x000fea0003c00000 */
[----:B------:R0:W1:Y:S02]  /*21450*/  SHFL.UP P6, R14, R13, R12, R11 ;  /* 0x0400000c0d0e7389 */ /* 0x00006400000c000b */
[----:B01----:R-:W-:Y:S01]  /*21460*/  ENDCOLLECTIVE ;  /* 0x000000000000791b */ /* 0x003fe20003800000 */
.L_x_8280:
[----:B------:R-:W-:Y:S01]  /*21470*/  IMAD.MOV.U32 R12, RZ, RZ, 0x8 ;  /* 0x00000008ff0c7424 */ /* 0x000fe200078e00ff */
[----:B------:R-:W-:-:S05]  /*21480*/  SEL R3, R14, RZ, P3 ;  /* 0x000000ff0e037207 */ /* 0x000fca0001800000 */
[----:B------:R-:W-:-:S04]  /*21490*/  IMAD.IADD R3, R2, 0x1, R3 ;  /* 0x0000000102037824 */ /* 0x000fc800078e0203 */
[----:B------:R-:W-:-:S07]  /*214a0*/  IMAD.MOV.U32 R13, RZ, RZ, R3 ;  /* 0x000000ffff0d7224 */ /* 0x000fce00078e0003 */
[----:B------:R-:W-:Y:S05]  /*214b0*/  WARPSYNC.COLLECTIVE R15, `(.L_x_8281) ;  /* 0x000000000f087348 */ /* 0x000fea0003c00000 */
[----:B------:R0:W1:Y:S02]  /*214c0*/  SHFL.UP P6, R14, R13, R12, R11 ;  /* 0x0400000c0d0e7389 */ /* 0x00006400000c000b */
[----:B01----:R-:W-:Y:S01]  /*214d0*/  ENDCOLLECTIVE ;  /* 0x000000000000791b */ /* 0x003fe20003800000 */
.L_x_8281:
[----:B------:R-:W-:Y:S01]  /*214e0*/  IMAD.MOV.U32 R12, RZ, RZ, 0x10 ;  /* 0x00000010ff0c7424 */ /* 0x000fe200078e00ff */
[----:B------:R-:W-:-:S05]  /*214f0*/  SEL R4, R14, RZ, P4 ;  /* 0x000000ff0e047207 */ /* 0x000fca0002000000 */
[----:B------:R-:W-:-:S05]  /*21500*/  IMAD.IADD R4, R3, 0x1, R4 ;  /* 0x0000000103047824 */ /* 0x000fca00078e0204 */
[----:B------:R-:W-:-:S07]  /*21510*/  MOV R13, R4 ;  /* 0x00000004000d7202 */ /* 0x000fce0000000f00 */
[----:B------:R-:W-:Y:S05]  /*21520*/  WARPSYNC.COLLECTIVE R15, `(.L_x_8282) ;  /* 0x000000000f087348 */ /* 0x000fea0003c00000 */
[----:B------:R0:W1:Y:S02]  /*21530*/  SHFL.UP P6, R14, R13, R12, R11 ;  /* 0x0400000c0d0e7389 */ /* 0x00006400000c000b */
[----:B01----:R-:W-:Y:S01]  /*21540*/  ENDCOLLECTIVE ;  /* 0x000000000000791b */ /* 0x003fe20003800000 */
.L_x_8282:
        /* <DEDUP_REMOVED lines=8> */
.L_x_8283:
[----:B------:R-:W-:Y:S05]  /*215d0*/  BRA `(.L_x_8284) ;  /* 0xffffffb400647947 */ /* 0x000fea000383ffff */
.L_x_8147:
[----:B------:R-:W-:Y:S01]  /*215e0*/  BSSY B0, `(.L_x_8285) ;  /* 0x0000007000007945 */ /* 0x000fe20003800000 */
[----:B------:R-:W-:Y:S02]  /*215f0*/  IMAD.MOV.U32 R12, RZ, RZ, 0x1 ;  /* 0x00000001ff0c7424 */ /* 0x000fe400078e00ff */
[----:B------:R-:W-:Y:S02]  /*21600*/  IMAD.MOV.U32 R11, RZ, RZ, RZ ;  /* 0x000000ffff0b7224 */ /* 0x000fe400078e00ff */
[----:B------:R-:W-:-:S07]  /*21610*/  IMAD.MOV.U32 R15, RZ, RZ, -0x1 ;  /* 0xffffffffff0f7424 */ /* 0x000fce00078e00ff */
[----:B------:R-:W-:Y:S05]  /*21620*/  WARPSYNC.COLLECTIVE R15, `(.L_x_8286) ;  /* 0x000000000f087348 */ /* 0x000fea0003c00000 */
[----:B------:R0:W1:Y:S02]  /*21630*/  SHFL.UP P6, R14, R13, R12, R11 ;  /* 0x0400000c0d0e7389 */ /* 0x00006400000c000b */
[----:B01----:R-:W-:Y:S01]  /*21640*/  ENDCOLLECTIVE ;  /* 0x000000000000791b */ /* 0x003fe20003800000 */
.L_x_8286:
[----:B------:R-:W-:Y:S05]  /*21650*/  BSYNC B0 ;  /* 0x0000000000007941 */ /* 0x000fea0003800000 */
.L_x_8285:
        /* <DEDUP_REMOVED lines=8> */
.L_x_8287:
[----:B------:R-:W-:Y:S01]  /*216e0*/  IMAD.MOV.U32 R12, RZ, RZ, 0x4 ;  /* 0x00000004ff0c7424 */ /* 0x000fe200078e00ff */
[----:B------:R-:W-:-:S05]  /*216f0*/  SEL R2, R14, RZ, P2 ;  /* 0x000000ff0e027207 */ /* 0x000fca0001000000 */
[----:B------:R-:W-:-:S04]  /*21700*/  IMAD.IADD R2, R13, 0x1, R2 ;  /* 0x000000010d027824 */ /* 0x000fc800078e0202 */
[----:B------:R-:W-:-:S07]  /*21710*/  IMAD.MOV.U32 R13, RZ, RZ, R2 ;  /* 0x000000ffff0d7224 */ /* 0x000fce00078e0002 */
[----:B------:R-:W-:Y:S05]  /*21720*/  WARPSYNC.COLLECTIVE R15, `(.L_x_8288) ;  /* 0x000000000f087348 */ /* 0x000fea0003c00000 */
[----:B------:R0:W1:Y:S02]  /*21730*/  SHFL.UP P6, R14, R13, R12, R11 ;  /* 0x0400000c0d0e7389 */ /* 0x00006400000c000b */
[----:B01----:R-:W-:Y:S01]  /*21740*/  ENDCOLLECTIVE ;  /* 0x000000000000791b */ /* 0x003fe20003800000 */
.L_x_8288:
[----:B------:R-:W-:Y:S01]  /*21750*/  IMAD.MOV.U32 R12, RZ, RZ, 0x8 ;  /* 0x00000008ff0c7424 */ /* 0x000fe200078e00ff */
[----:B------:R-:W-:-:S05]  /*21760*/  SEL R3, R14, RZ, P3 ;  /* 0x000000ff0e037207 */ /* 0x000fca0001800000 */
[----:B------:R-:W-:-:S04]  /*21770*/  IMAD.IADD R3, R2, 0x1, R3 ;  /* 0x0000000102037824 */ /* 0x000fc800078e0203 */
[----:B------:R-:W-:-:S07]  /*21780*/  IMAD.MOV.U32 R13, RZ, RZ, R3 ;  /* 0x000000ffff0d7224 */ /* 0x000fce00078e0003 */
[----:B------:R-:W-:Y:S05]  /*21790*/  WARPSYNC.COLLECTIVE R15, `(.L_x_8289) ;  /* 0x000000000f087348 */ /* 0x000fea0003c00000 */
[----:B------:R0:W1:Y:S02]  /*217a0*/  SHFL.UP P6, R14, R13, R12, R11 ;  /* 0x0400000c0d0e7389 */ /* 0x00006400000c000b */
[----:B01----:R-:W-:Y:S01]  /*217b0*/  ENDCOLLECTIVE ;  /* 0x000000000000791b */ /* 0x003fe20003800000 */
.L_x_8289:
[----:B------:R-:W-:Y:S01]  /*217c0*/  IMAD.MOV.U32 R12, RZ, RZ, 0x10 ;  /* 0x00000010ff0c7424 */ /* 0x000fe200078e00ff */
[----:B------:R-:W-:-:S05]  /*217d0*/  SEL R4, R14, RZ, P4 ;  /* 0x000000ff0e047207 */ /* 0x000fca0002000000 */
[----:B------:R-:W-:-:S04]  /*217e0*/  IMAD.IADD R4, R3, 0x1, R4 ;  /* 0x0000000103047824 */ /* 0x000fc800078e0204 */
[----:B------:R-:W-:-:S07]  /*217f0*/  IMAD.MOV.U32 R13, RZ, RZ, R4 ;  /* 0x000000ffff0d7224 */ /* 0x000fce00078e0004 */
[----:B------:R-:W-:Y:S05]  /*21800*/  WARPSYNC.COLLECTIVE R15, `(.L_x_8290) ;  /* 0x000000000f087348 */ /* 0x000fea0003c00000 */
[----:B------:R0:W1:Y:S02]  /*21810*/  SHFL.UP P6, R14, R13, R12, R11 ;  /* 0x0400000c0d0e7389 */ /* 0x00006400000c000b */
[----:B01----:R-:W-:Y:S01]  /*21820*/  ENDCOLLECTIVE ;  /* 0x000000000000791b */ /* 0x003fe20003800000 */
.L_x_8290:
[----:B------:R-:W-:Y:S02]  /*21830*/  IMAD.MOV.U32 R12, RZ, RZ, 0x1f ;  /* 0x0000001fff0c7424 */ /* 0x000fe400078e00ff */
[----:B------:R-:W-:Y:S01]  /*21840*/  IMAD.MOV.U32 R11, RZ, RZ, 0x1f ;  /* 0x0000001fff0b7424 */ /* 0x000fe200078e00ff */
[----:B------:R-:W-:-:S05]  /*21850*/  SEL R3, R14, RZ, P5 ;  /* 0x000000ff0e037207 */ /* 0x000fca0002800000 */
[----:B------:R-:W-:-:S05]  /*21860*/  IMAD.IADD R2, R4, 0x1, R3 ;  /* 0x0000000104027824 */ /* 0x000fca00078e0203 */
[----:B------:R-:W-:-:S07]  /*21870*/  MOV R13, R2 ;  /* 0x00000002000d7202 */ /* 0x000fce0000000f00 */
[----:B------:R-:W-:Y:S05]  /*21880*/  WARPSYNC.COLLECTIVE R15, `(.L_x_8291) ;  /* 0x000000000f087348 */ /* 0x000fea0003c00000 */
[----:B------:R0:W1:Y:S02]  /*21890*/  SHFL.IDX P6, R14, R13, R12, R11 ;  /* 0x0000000c0d0e7389 */ /* 0x00006400000c000b */
[----:B01----:R-:W-:Y:S01]  /*218a0*/  ENDCOLLECTIVE ;  /* 0x000000000000791b */ /* 0x003fe20003800000 */
.L_x_8291:
[----:B------:R-:W-:Y:S05]  /*218b0*/  BRA `(.L_x_8292) ;  /* 0xffffffb400507947 */ /* 0x000fea000383ffff */
.L_x_8149:
[----:B------:R-:W-:Y:S01]  /*218c0*/  BSSY B0, `(.L_x_8293) ;  /* 0x0000006000007945 */ /* 0x000fe20003800000 */
[----:B------:R-:W-:Y:S01]  /*218d0*/  PLOP3.LUT P6, PT, P6, PT, PT, 0x8, 0x0 ;  /* 0x000000000000781c */ /* 0x000fe200037ce170 */
[----:B------:R-:W-:-:S12]  /*218e0*/  IMAD.MOV.U32 R15, RZ, RZ, -0x1 ;  /* 0xffffffffff0f7424 */ /* 0x000fd800078e00ff */
[----:B0-----:R-:W-:Y:S05]  /*218f0*/  WARPSYNC.COLLECTIVE R15, `(.L_x_8294) ;  /* 0x000000000f087348 */ /* 0x001fea0003c00000 */
[----:B------:R-:W-:Y:S01]  /*21900*/  VOTE.ANY R14, PT, P6 ;  /* 0x00000000000e7806 */ /* 0x000fe200030e0100 */
[----:B0-----:R-:W-:Y:S06]  /*21910*/  ENDCOLLECTIVE ;  /* 0x000000000000791b */ /* 0x001fec0003800000 */
.L_x_8294:
[----:B------:R-:W-:Y:S05]  /*21920*/  BSYNC B0 ;  /* 0x0000000000007941 */ /* 0x000fea0003800000 */
.L_x_8293:
        /* <DEDUP_REMOVED lines=10> */
.L_x_8295:
[----:B------:R-:W-:Y:S02]  /*219d0*/  IMAD.MOV.U32 R13, RZ, RZ, R5 ;  /* 0x000000ffff0d7224 */ /* 0x000fe400078e0005 */
[----:B------:R-:W-:-:S07]  /*219e0*/  IMAD.MOV.U32 R25, RZ, RZ, R14 ;  /* 0x000000ffff197224 */ /* 0x000fce00078e000e */
[----:B------:R-:W-:Y:S05]  /*219f0*/  WARPSYNC.COLLECTIVE R15, `(.L_x_8296) ;  /* 0x000000000f087348 */ /* 0x000fea0003c00000 */
[----:B------:R0:W1:Y:S02]  /*21a00*/  SHFL.IDX P6, R14, R13, R12, R11 ;  /* 0x0000000c0d0e7389 */ /* 0x00006400000c000b */
[----:B01----:R-:W-:Y:S01]  /*21a10*/  ENDCOLLECTIVE ;  /* 0x000000000000791b */ /* 0x003fe20003800000 */
.L_x_8296:
[----:B------:R-:W-:Y:S01]  /*21a20*/  IMAD.MOV.U32 R5, RZ, RZ, R14 ;  /* 0x000000ffff057224 */ /* 0x000fe200078e000e */
[----:B------:R-:W-:Y:S06]  /*21a30*/  BRA `(.L_x_8297) ;  /* 0xffffffb400307947 */ /* 0x000fec000383ffff */
.L_x_8151:
[----:B------:R-:W-:Y:S01]  /*21a40*/  BSSY B0, `(.L_x_8298) ;  /* 0x0000007000007945 */ /* 0x000fe20003800000 */
[----:B------:R-:W-:Y:S02]  /*21a50*/  IMAD.MOV.U32 R13, RZ, RZ, R2 ;  /* 0x000000ffff0d7224 */ /* 0x000fe400078e0002 */
[----:B------:R-:W-:Y:S02]  /*21a60*/  IMAD.MOV.U32 R11, RZ, RZ, 0x1f ;  /* 0x0000001fff0b7424 */ /* 0x000fe400078e00ff */
[----:B------:R-:W-:-:S07]  /*21a70*/  IMAD.MOV.U32 R15, RZ, RZ, -0x1 ;  /* 0xffffffffff0f7424 */ /* 0x000fce00078e00ff */
[----:B0123--:R-:W-:Y:S05]  /*21a80*/  WARPSYNC.COLLECTIVE R15, `(.L_x_8299) ;  /* 0x000000000f087348 */ /* 0x00ffea0003c00000 */
[----:B------:R4:W0:Y:S02]  /*21a90*/  SHFL.IDX P6, R14, R13, R12, R11 ;  /* 0x0000000c0d0e7389 */ /* 0x00082400000c000b */
[----:B01234-:R-:W-:Y:S01]  /*21aa0*/  ENDCOLLECTIVE ;  /* 0x000000000000791b */ /* 0x01ffe20003800000 */
.L_x_8299:
[----:B------:R-:W-:Y:S05]  /*21ab0*/  BSYNC B0 ;  /* 0x0000000000007941 */ /* 0x000fea0003800000 */
.L_x_8298:
[----:B------:R-:W-:Y:S01]  /*21ac0*/  IMAD.MOV.U32 R24, RZ, RZ, R14 ;  /* 0x000000ffff187224 */ /* 0x000fe200078e000e */
[----:B------:R-:W-:Y:S06]  /*21ad0*/  BRA `(.L_x_8150) ;  /* 0xffffffb400207947 */ /* 0x000fec000383ffff */
.L_x_8157:
[----:B0-----:R0:W1:Y:S02]  /*21ae0*/  SYNCS.PHASECHK.TRANS64.TRYWAIT P0, [R7+URZ+0x28c20], R0 ;  /* 0x028c2000070075a7 */ /* 0x001064000800017f */
[----:B-1----:R-:W-:Y:S05]  /*21af0*/  @!P0 NANOSLEEP.SYNCS 0x989680 ;  /* 0x009896800000895d */ /* 0x002fea0003900000 */
[----:B------:R-:W1:Y:S02]  /*21b00*/  @!P0 SYNCS.PHASECHK.TRANS64 P0, [R7+URZ+0x28c20], R0 ;  /* 0x028c2000070085a7 */ /* 0x000e64000800007f */
[----:B-1----:R-:W-:Y:S05]  /*21b10*/  @!P0 BRA `(.L_x_8157) ;  /* 0xfffffffc00f08947 */ /* 0x002fea000383ffff */
[----:B------:R-:W-:Y:S05]  /*21b20*/  BRA `(.L_x_8300) ;  /* 0xffffffbc007c7947 */ /* 0x000fea000383ffff */
.L_x_8158:
        /* <DEDUP_REMOVED lines=11> */
.L_x_8302:
[----:B------:R-:W-:Y:S05]  /*21be0*/  BSYNC B0 ;  /* 0x0000000000007941 */ /* 0x000fea0003800000 */
.L_x_8301:
[----:B------:R-:W-:Y:S05]  /*21bf0*/  BRA `(.L_x_8303) ;  /* 0xffffffbc00647947 */ /* 0x000fea000383ffff */
.L_x_8159:
[----:B------:R-:W-:Y:S01]  /*21c00*/  BSSY B0, `(.L_x_8304) ;  /* 0x0000006000007945 */ /* 0x000fe20003800000 */
[----:B------:R-:W-:-:S07]  /*21c10*/  IMAD.MOV.U32 R15, RZ, RZ, -0x1 ;  /* 0xffffffffff0f7424 */ /* 0x000fce00078e00ff */
[----:B0-234-:R-:W-:Y:S05]  /*21c20*/  WARPSYNC.COLLECTIVE R15, `(.L_x_8305) ;  /* 0x000000000f0c7348 */ /* 0x01dfea0003c00000 */
[----:B------:R-:W-:Y:S02]  /*21c30*/  ELECT P6, UR62, PT ;  /* 0x00000000003e782f */ /* 0x000fe400038c0000 */
[----:B------:R-:W-:Y:S01]  /*21c40*/  MOV R14, UR62 ;  /* 0x0000003e000e7c02 */ /* 0x000fe20008000f00 */
[----:B0-234-:R-:W-:Y:S10]  /*21c50*/  ENDCOLLECTIVE ;  /* 0x000000000000791b */ /* 0x01dff40003800000 */
.L_x_8305:
[----:B------:R-:W-:Y:S05]  /*21c60*/  BSYNC B0 ;  /* 0x0000000000007941 */ /* 0x000fea0003800000 */
.L_x_8304:
[----:B------:R-:W-:Y:S05]  /*21c70*/  BRA `(.L_x_8306) ;  /* 0xffffffbc00587947 */ /* 0x000fea000383ffff */
.L_x_8161:
[----:B0-----:R0:W1:Y:S02]  /*21c80*/  SYNCS.PHASECHK.TRANS64.TRYWAIT P1, [R5+URZ+0x28c40], R0 ;  /* 0x028c4000050075a7 */ /* 0x001064000802017f */
[----:B-1----:R-:W-:Y:S05]  /*21c90*/  @!P1 NANOSLEEP.SYNCS 0x989680 ;  /* 0x009896800000995d */ /* 0x002fea0003900000 */
[----:B------:R-:W1:Y:S02]  /*21ca0*/  @!P1 SYNCS.PHASECHK.TRANS64 P1, [R5+URZ+0x28c40], R0 ;  /* 0x028c4000050095a7 */ /* 0x000e64000802007f */
[----:B-1----:R-:W-:Y:S05]  /*21cb0*/  @!P1 BRA `(.L_x_8161) ;  /* 0xfffffffc00f09947 */ /* 0x002fea000383ffff */
[----:B------:R-:W-:Y:S05]  /*21cc0*/  BRA `(.L_x_8307) ;  /* 0xffffffbc00787947 */ /* 0x000fea000383ffff */
.L_x_8163:
[----:B-1----:R1:W0:Y:S02]  /*21cd0*/  SYNCS.PHASECHK.TRANS64.TRYWAIT P1, [R3+URZ+0x28c40], R2 ;  /* 0x028c4002030075a7 */ /* 0x002224000802017f */
[----:B0-----:R-:W-:Y:S05]  /*21ce0*/  @!P1 NANOSLEEP.SYNCS 0x989680 ;  /* 0x009896800000995d */ /* 0x001fea0003900000 */
[----:B------:R-:W0:Y:S02]  /*21cf0*/  @!P1 SYNCS.PHASECHK.TRANS64 P1, [R3+URZ+0x28c40], R2 ;  /* 0x028c4002030095a7 */ /* 0x000e24000802007f */
[----:B0-----:R-:W-:Y:S05]  /*21d00*/  @!P1 BRA `(.L_x_8163) ;  /* 0xfffffffc00f09947 */ /* 0x001fea000383ffff */
[----:B------:R-:W-:Y:S05]  /*21d10*/  BRA `(.L_x_8308) ;  /* 0xffffffbc00847947 */ /* 0x000fea000383ffff */
.L_x_8165:
[----:B------:R0:W0:Y:S02]  /*21d20*/  SYNCS.PHASECHK.TRANS64.TRYWAIT P1, [R5+URZ+0x28c60], R0 ;  /* 0x028c6000050075a7 */ /* 0x000024000802017f */
[----:B0-----:R-:W-:Y:S05]  /*21d30*/  @!P1 NANOSLEEP.SYNCS 0x989680 ;  /* 0x009896800000995d */ /* 0x001fea0003900000 */
[----:B------:R-:W0:Y:S02]  /*21d40*/  @!P1 SYNCS.PHASECHK.TRANS64 P1, [R5+URZ+0x28c60], R0 ;  /* 0x028c6000050095a7 */ /* 0x000e24000802007f */
[----:B0-----:R-:W-:Y:S05]  /*21d50*/  @!P1 BRA `(.L_x_8165) ;  /* 0xfffffffc00f09947 */ /* 0x001fea000383ffff */
[----:B------:R-:W-:Y:S05]  /*21d60*/  BRA `(.L_x_8309) ;  /* 0xffffffbc00807947 */ /* 0x000fea000383ffff */
.L_x_8310:
        /* <DEDUP_REMOVED lines=9> */
.L_x_15657:


//--------------------- .text._ZN7cutlass13device_kernelIN5flash11enable_sm90INS1_16FlashAttnFwdSm90INS1_25CollectiveMainloopFwdSm90ILi2EN4cute5tupleIJNS5_1CILi1EEES8_S8_EEENS6_IJNS7_ILi64EEESA_SA_EEELi512ENS_6half_tEfNS_4arch4Sm90ELb1ELb0ELb0ELb1ELb1ELb0ELb1ELb0ELb0ELb1ELb1ELb0EEENS1_21CollectiveEpilogueFwdINS6_IJSA_NS7_ILi512EEESA_EEES9_SC_SE_Li256ELb1ELb1ELb1ELb0EEENS1_36VarlenDynamicPersistentTileSchedulerILi64ELi64ELi256ELi128ELb1ELb1ELb1ELb1ELb1ELb1EEEEEEEEEvNT_6ParamsE --------------------------
	.section	.text._ZN7cutlass13device_kernelIN5flash11enable_sm90INS1_16FlashAttnFwdSm90INS1_25CollectiveMainloopFwdSm90ILi2EN4cute5tupleIJNS5_1CILi1EEES8_S8_EEENS6_IJNS7_ILi64EEESA_SA_EEELi512ENS_6half_tEfNS_4arch4Sm90ELb1ELb0ELb0ELb1ELb1ELb0ELb1ELb0ELb0ELb1ELb1ELb0EEENS1_21CollectiveEpilogueFwdINS6_IJSA_NS7_ILi512EEESA_EEES9_SC_SE_Li256ELb1ELb1ELb1ELb0EEENS1_36VarlenDynamicPersistentTileSchedulerILi64ELi64ELi256ELi128ELb1ELb1ELb1ELb1ELb1ELb1EEEEEEEEEvNT_6ParamsE,"ax",@progbits
	.align	128
.text._ZN7cutlass13device_kernelIN5flash11enable_sm90INS1_16FlashAttnFwdSm90INS1_25CollectiveMainloopFwdSm90ILi2EN4cute5tupleIJNS5_1CILi1EEES8_S8_EEENS6_IJNS7_ILi64EEESA_SA_EEELi512ENS_6half_tEfNS_4arch4Sm90ELb1ELb0ELb0ELb1ELb1ELb0ELb1ELb0ELb0ELb1ELb1ELb0EEENS1_21CollectiveEpilogueFwdINS6_IJSA_NS7_ILi512EEESA_EEES9_SC_SE_Li256ELb1ELb1ELb1ELb0EEENS1_36VarlenDynamicPersistentTileSchedulerILi64ELi64ELi256ELi128ELb1ELb1ELb1ELb1ELb1ELb1EEEEEEEEEvNT_6ParamsE:
        .type           _ZN7cutlass13device_kernelIN5flash11enable_sm90INS1_16FlashAttnFwdSm90INS1_25CollectiveMainloopFwdSm90ILi2EN4cute5tupleIJNS5_1CILi1EEES8_S8_EEENS6_IJNS7_ILi64EEESA_SA_EEELi512ENS_6half_tEfNS_4arch4Sm90ELb1ELb0ELb0ELb1ELb1ELb0ELb1ELb0ELb0ELb1ELb1ELb0EEENS1_21CollectiveEpilogueFwdINS6_IJSA_NS7_ILi512EEESA_EEES9_SC_SE_Li256ELb1ELb1ELb1ELb0EEENS1_36VarlenDynamicPersistentTileSchedulerILi64ELi64ELi256ELi128ELb1ELb1ELb1ELb1ELb1ELb1EEEEEEEEEvNT_6ParamsE,@function
        .size           _ZN7cutlass13device_kernelIN5flash11enable_sm90INS1_16FlashAttnFwdSm90INS1_25CollectiveMainloopFwdSm90ILi2EN4cute5tupleIJNS5_1CILi1EEES8_S8_EEENS6_IJNS7_ILi64EEESA_SA_EEELi512ENS_6half_tEfNS_4arch4Sm90ELb1ELb0ELb0ELb1ELb1ELb0ELb1ELb0ELb0ELb1ELb1ELb0EEENS1_21CollectiveEpilogueFwdINS6_IJSA_NS7_ILi512EEESA_EEES9_SC_SE_Li256ELb1ELb1ELb1ELb0EEENS1_36VarlenDynamicPersistentTileSchedulerILi64ELi64ELi256ELi128ELb1ELb1ELb1ELb1ELb1ELb1EEEEEEEEEvNT_6ParamsE,(.L_x_15658 - _ZN7cutlass13device_kernelIN5flash11enable_sm90INS1_16FlashAttnFwdSm90INS1_25CollectiveMainloopFwdSm90ILi2EN4cute5tupleIJNS5_1CILi1EEES8_S8_EEENS6_IJNS7_ILi64EEESA_SA_EEELi512ENS_6half_tEfNS_4arch4Sm90ELb1ELb0ELb0ELb1ELb1ELb0ELb1ELb0ELb0ELb1ELb1ELb0EEENS1_21CollectiveEpilogueFwdINS6_IJSA_NS7_ILi512EEESA_EEES9_SC_SE_Li256ELb1ELb1ELb1ELb0EEENS1_36VarlenDynamicPersistentTileSchedulerILi64ELi64ELi256ELi128ELb1ELb1ELb1ELb1ELb1ELb1EEEEEEEEEvNT_6ParamsE)
        .other          _ZN7cutlass13device_kernelIN5flash11enable_sm90INS1_16FlashAttnFwdSm90INS1_25CollectiveMainloopFwdSm90ILi2EN4cute5tupleIJNS5_1CILi1EEES8_S8_EEENS6_IJNS7_ILi64EEESA_SA_EEELi512ENS_6half_tEfNS_4arch4Sm90ELb1ELb0ELb0ELb1ELb1ELb0ELb1ELb0ELb0ELb1ELb1ELb0EEENS1_21CollectiveEpilogueFwdINS6_IJSA_NS7_ILi512EEESA_EEES9_SC_SE_Li256ELb1ELb1ELb1ELb0EEENS1_36VarlenDynamicPersistentTileSchedulerILi64ELi64ELi256ELi128ELb1ELb1ELb1ELb1ELb1ELb1EEEEEEEEEvNT_6ParamsE,@"STO_CUDA_ENTRY STV_DEFAULT"
_ZN7cutlass13device_kernelIN5flash11enable_sm90INS1_16FlashAttnFwdSm90INS1_25CollectiveMainloopFwdSm90ILi2EN4cute5tupleIJNS5_1CILi1EEES8_S8_EEENS6_IJNS7_ILi64EEESA_SA_EEELi512ENS_6half_tEfNS_4arch4Sm90ELb1ELb0ELb0ELb1ELb1ELb0ELb1ELb0ELb0ELb1ELb1ELb0EEENS1_21CollectiveEpilogueFwdINS6_IJSA_NS7_ILi512EEESA_EEES9_SC_SE_Li256ELb1ELb1ELb1ELb0EEENS1_36VarlenDynamicPersistentTileSchedulerILi64ELi64ELi256ELi128ELb1ELb1ELb1ELb1ELb1ELb1EEEEEEEEEvNT_6ParamsE:
        /* <DEDUP_REMOVED lines=43> */
.L_x_8311:
        /* <DEDUP_REMOVED lines=22> */
.L_x_8312:
        /* <DEDUP_REMOVED lines=18> */
.L_x_8313:
        /* <DEDUP_REMOVED lines=22> */
.L_x_8314:
        /* <DEDUP_REMOVED lines=23> */
.L_x_8315:
        /* <DEDUP_REMOVED lines=8> */
.L_x_8317:
[----:B------:R-:W-:-:S08]  /*0880*/  NOP ;  /* 0x0000000000007918 */ /* 0x000fd00000000000 */
[----:B------:R-:W0:Y:S02]  /*0890*/  USETMAXREG.TRY_ALLOC.CTAPOOL UP0, 0xe8 ;  /* 0x000000e8000079c8 */ /* 0x000e240008000600 */
[----:B0-----:R-:W-:-:S13]  /*08a0*/  PLOP3.LUT P0, PT, PT, PT, UP0, 0x80, 0x0 ;  /* 0x000000000000781c */ /* 0x001fda0003f0f008 */
[----:B------:R-:W-:Y:S05]  /*08b0*/  @!P0 BRA `(.L_x_8317) ;  /* 0xfffffffc00f08947 */ /* 0x000fea000383ffff */
[----:B------:R-:W-:Y:S01]  /*08c0*/  LOP3.LUT R2, R0, 0xffffff80, RZ, 0xc0, !PT ;  /* 0xffffff8000027812 */ /* 0x000fe200078ec0ff */
[----:B------:R-:W0:Y:S01]  /*08d0*/  S2R R3, SR_CgaCtaId ;  /* 0x0000000000037919 */ /* 0x000e220000008800 */
[----:B------:R-:W-:Y:S01]  /*08e0*/  MOV R17, 0x400 ;  /* 0x0000040000117802 */ /* 0x000fe20000000f00 */
[----:B------:R-:W-:Y:S01]  /*08f0*/  ULDC UR4, c[0x0][0xd3c] ;  /* 0x00034f0000047ab9 */ /* 0x000fe20000000800 */
[----:B------:R-:W-:-:S13]  /*0900*/  ISETP.NE.AND P0, PT, R2, 0x80, PT ;  /* 0x000000800200780c */ /* 0x000fda0003f05270 */
[----:B------:R-:W-:Y:S06]  /*0910*/  @!P0 BAR.ARV 0x8, 0x100 ;  /* 0x0204000000008b1d */ /* 0x000fec0000002000 */
[----:B------:R-:W-:Y:S02]  /*0920*/  ISETP.GE.U32.AND P0, PT, R0, 0x100, PT ;  /* 0x000001000000780c */ /* 0x000fe40003f06070 */
[----:B0-----:R-:W-:-:S11]  /*0930*/  LEA R17, R3, R17, 0x18 ;  /* 0x0000001103117211 */ /* 0x001fd600078ec0ff */
[----:B------:R-:W-:Y:S08]  /*0940*/  @P0 BAR.ARV 0xf, 0x100 ;  /* 0x03c4000000000b1d */ /* 0x000ff00000002000 */
[----:B------:R-:W-:Y:S06]  /*0950*/  BAR.SYNC.DEFER_BLOCKING 0x5, 0x180 ;  /* 0x0146000000007b1d */ /* 0x000fec0000010000 */
[----:B------:R-:W0:Y:S02]  /*0960*/  LDS.128 R12, [R17+0x388d0] ;  /* 0x0388d000110c7984 */ /* 0x000e240000000c00 */
        /* <DEDUP_REMOVED lines=13> */
[CC--:B------:R-:W-:Y:S02]  /*0a40*/  LEA.HI R8, R3.reuse, R0.reuse, RZ, 0x3 ;  /* 0x0000000003087211 */ /* 0x0c0fe400078f18ff */
[----:B------:R-:W-:Y:S02]  /*0a50*/  LEA.HI R3, R3, R0, RZ, 0x2 ;  /* 0x0000000003037211 */ /* 0x000fe400078f10ff */
[----:B------:R-:W-:-:S02]  /*0a60*/  SHF.R.S32.HI R6, RZ, 0x5, R5 ;  /* 0x00000005ff067819 */ /* 0x000fc40000011405 */
[----:B------:R-:W-:Y:S02]  /*0a70*/  LOP3.LUT R13, R3, 0xfffffffc, RZ, 0xc0, !PT ;  /* 0xfffffffc030d7812 */ /* 0x000fe400078ec0ff */
[----:B------:R-:W-:Y:S02]  /*0a80*/  LOP3.LUT R3, R4, 0xfffffff0, RZ, 0xc0, !PT ;  /* 0xfffffff004037812 */ /* 0x000fe400078ec0ff */
[----:B------:R-:W-:Y:S01]  /*0a90*/  SHF.R.S32.HI R7, RZ, 0x1f, R5 ;  /* 0x0000001fff077819 */ /* 0x000fe20000011405 */
[C---:B------:R-:W-:Y:S01]  /*0aa0*/  IMAD.IADD R13, R0.reuse, 0x1, -R13 ;  /* 0x00000001000d7824 */ /* 0x040fe200078e0a0d */
[----:B------:R-:W-:Y:S01]  /*0ab0*/  SHF.R.S32.HI R5, RZ, 0x4, R4 ;  /* 0x00000004ff057819 */ /* 0x000fe20000011404 */
[----:B------:R-:W-:Y:S01]  /*0ac0*/  IMAD.IADD R3, R0, 0x1, -R3 ;  /* 0x0000000100037824 */ /* 0x000fe200078e0a03 */
[----:B------:R-:W-:Y:S02]  /*0ad0*/  LOP3.LUT R9, R2, 0xffffff80, RZ, 0xc0, !PT ;  /* 0xffffff8002097812 */ /* 0x000fe400078ec0ff */
[----:B------:R-:W-:-:S02]  /*0ae0*/  LOP3.LUT R11, R8, 0xfffffff8, RZ, 0xc0, !PT ;  /* 0xfffffff8080b7812 */ /* 0x000fc400078ec0ff */
[----:B------:R-:W-:Y:S01]  /*0af0*/  SHF.R.S32.HI R8, RZ, 0x1f, R3 ;  /* 0x0000001fff087819 */ /* 0x000fe20000011403 */
[----:B------:R-:W-:Y:S01]  /*0b00*/  IMAD.IADD R9, R0, 0x1, -R9 ;  /* 0x0000000100097824 */ /* 0x000fe200078e0a09 */
[----:B------:R-:W-:Y:S01]  /*0b10*/  LEA.HI R4, R4, R5, RZ, 0x1 ;  /* 0x0000000504047211 */ /* 0x000fe200078f08ff */
[----:B------:R-:W-:Y:S01]  /*0b20*/  IMAD.IADD R11, R0, 0x1, -R11 ;  /* 0x00000001000b7824 */ /* 0x000fe200078e0a0b */
[----:B------:R-:W-:Y:S02]  /*0b30*/  LEA.HI R7, R7, R6, RZ, 0x2 ;  /* 0x0000000607077211 */ /* 0x000fe400078f10ff */
[----:B------:R-:W-:Y:S01]  /*0b40*/  LEA.HI R10, R13, R13, RZ, 0x1 ;  /* 0x0000000d0d0a7211 */ /* 0x000fe200078f08ff */
[----:B------:R-:W-:Y:S01]  /*0b50*/  IMAD.SHL.U32 R18, R11, 0x8, RZ ;  /* 0x000000080b127824 */ /* 0x000fe200078e00ff */
[----:B------:R-:W-:Y:S02]  /*0b60*/  LEA.HI R8, R8, R3, RZ, 0x3 ;  /* 0x0000000308087211 */ /* 0x000fe400078f18ff */
[----:B------:R-:W-:Y:S01]  /*0b70*/  LOP3.LUT R4, R4, 0x1ffffffe, RZ, 0xc0, !PT ;  /* 0x1ffffffe04047812 */ /* 0x000fe200078ec0ff */
[C---:B------:R-:W-:Y:S01]  /*0b80*/  VIADD R200, R18.reuse, 0x40 ;  /* 0x0000004012c87836 */ /* 0x040fe20000000000 */
[----:B------:R-:W-:Y:S01]  /*0b90*/  SHF.R.S32.HI R20, RZ, 0x7, R2 ;  /* 0x00000007ff147819 */ /* 0x000fe20000011402 */
[----:B------:R-:W-:Y:S01]  /*0ba0*/  VIADD R199, R18, 0x80 ;  /* 0x0000008012c77836 */ /* 0x000fe20000000000 */
[----:B------:R-:W-:Y:S01]  /*0bb0*/  LOP3.LUT R7, R7, 0x3ffffc, RZ, 0xc0, !PT ;  /* 0x003ffffc07077812 */ /* 0x000fe200078ec0ff */
[----:B------:R-:W-:Y:S01]  /*0bc0*/  IMAD.IADD R4, R5, 0x1, -R4 ;  /* 0x0000000105047824 */ /* 0x000fe200078e0a04 */
[----:B------:R-:W-:Y:S01]  /*0bd0*/  SHF.R.S32.HI R0, RZ, 0x1f, R9 ;  /* 0x0000001fff007819 */ /* 0x000fe20000011409 */
[----:B------:R-:W-:Y:S01]  /*0be0*/  IMAD R12, R20, 0x100, R3 ;  /* 0x00000100140c7824 */ /* 0x000fe200078e0203 */
[----:B------:R-:W-:Y:S01]  /*0bf0*/  LOP3.LUT R16, R10, 0x1ffffffe, RZ, 0xc0, !PT ;  /* 0x1ffffffe0a107812 */ /* 0x000fe200078ec0ff */
[----:B------:R-:W-:Y:S01]  /*0c00*/  IMAD.IADD R7, R6, 0x1, -R7 ;  /* 0x0000000106077824 */ /* 0x000fe200078e0a07 */
[C---:B------:R-:W-:Y:S01]  /*0c10*/  LOP3.LUT R10, R8.reuse, 0xfffffff8, RZ, 0xc0, !PT ;  /* 0xfffffff8080a7812 */ /* 0x040fe200078ec0ff */
[----:B------:R-:W-:Y:S01]  /*0c20*/  IMAD.SHL.U32 R8, R8, 0x40, RZ ;  /* 0x0000004008087824 */ /* 0x000fe200078e00ff */
[-C--:B------:R-:W-:Y:S01]  /*0c30*/  LEA.HI R5, R0, R9.reuse, RZ, 0x2 ;  /* 0x0000000900057211 */ /* 0x080fe200078f10ff */
[----:B------:R-:W-:Y:S01]  /*0c40*/  IMAD R15, R7, 0x10, R12 ;  /* 0x00000010070f7824 */ /* 0x000fe200078e020c */
[----:B------:R-:W-:Y:S01]  /*0c50*/  LEA.HI R2, R2, R20, RZ, 0x1 ;  /* 0x0000001402027211 */ /* 0x000fe200078f08ff */
[----:B------:R-:W-:Y:S01]  /*0c60*/  IMAD.IADD R10, R3, 0x1, -R10 ;  /* 0x00000001030a7824 */ /* 0x000fe200078e0a0a */
[----:B------:R-:W-:Y:S01]  /*0c70*/  LEA.HI R3, R0, R9, RZ, 0x5 ;  /* 0x0000000900037211 */ /* 0x000fe200078f28ff */
[----:B------:R-:W-:Y:S01]  /*0c80*/  IMAD.SHL.U32 R4, R4, 0x8, RZ ;  /* 0x0000000804047824 */ /* 0x000fe200078e00ff */
[----:B------:R-:W-:Y:S01]  /*0c90*/  LOP3.LUT R12, R5, 0x7ffffffc, RZ, 0xc0, !PT ;  /* 0x7ffffffc050c7812 */ /* 0x000fe200078ec0ff */
[----:B------:R-:W-:Y:S01]  /*0ca0*/  IMAD.SHL.U32 R7, R10, 0x40, RZ ;  /* 0x000000400a077824 */ /* 0x000fe200078e00ff */
[--C-:B------:R-:W-:Y:S01]  /*0cb0*/  SHF.R.S32.HI R0, RZ, 0x2, R5.reuse ;  /* 0x00000002ff007819 */ /* 0x100fe20000011405 */
[----:B------:R-:W-:Y:S01]  /*0cc0*/  STL [R1+0xc], R20 ;  /* 0x00000c1401007387 */ /* 0x000fe20000100800 */
[----:B------:R-:W-:Y:S01]  /*0cd0*/  SHF.R.S32.HI R5, RZ, 0x1f, R5 ;  /* 0x0000001fff057819 */ /* 0x000fe20000011405 */
[----:B------:R-:W-:Y:S01]  /*0ce0*/  IMAD.IADD R12, R9, 0x1, -R12 ;  /* 0x00000001090c7824 */ /* 0x000fe200078e0a0c */
[----:B------:R-:W-:Y:S01]  /*0cf0*/  SHF.R.S32.HI R3, RZ, 0x5, R3 ;  /* 0x00000005ff037819 */ /* 0x000fe20000011403 */
[----:B------:R-:W-:Y:S01]  /*0d00*/  IMAD.IADD R16, R13, 0x1, -R16 ;  /* 0x000000010d107824 */ /* 0x000fe200078e0a10 */
[----:B------:R-:W-:Y:S01]  /*0d10*/  LEA.HI R5, R5, R0, RZ, 0x3 ;  /* 0x0000000005057211 */ /* 0x000fe200078f18ff */
[----:B------:R-:W-:Y:S01]  /*0d20*/  IMAD.SHL.U32 R192, R12, 0x2, RZ ;  /* 0x000000020cc07824 */ /* 0x000fe200078e00ff */
[----:B------:R-:W-:Y:S01]  /*0d30*/  LOP3.LUT R7, R7, 0x1c0, RZ, 0xc0, !PT ;  /* 0x000001c007077812 */ /* 0x000fe200078ec0ff */
[C---:B------:R-:W-:Y:S01]  /*0d40*/  VIADD R198, R18.reuse, 0xc0 ;  /* 0x000000c012c67836 */ /* 0x040fe20000000000 */
[----:B------:R-:W-:Y:S01]  /*0d50*/  LOP3.LUT R5, R5, 0xfffffff8, RZ, 0xc0, !PT ;  /* 0xfffffff805057812 */ /* 0x000fe200078ec0ff */
[----:B------:R-:W-:Y:S01]  /*0d60*/  VIADD R197, R18, 0x100 ;  /* 0x0000010012c57836 */ /* 0x000fe20000000000 */
[----:B------:R-:W-:Y:S01]  /*0d70*/  LOP3.LUT R9, R8, 0x7ffffe00, RZ, 0xc0, !PT ;  /* 0x7ffffe0008097812 */ /* 0x000fe200078ec0ff */
[--C-:B------:R-:W-:Y:S01]  /*0d80*/  IMAD.U32 R8, R15, 0x40, R4.reuse ;  /* 0x000000400f087824 */ /* 0x100fe200078e0004 */
[----:B------:R-:W-:Y:S01]  /*0d90*/  LOP3.LUT R4, R7, 0x8, R4, 0xf8, !PT ;  /* 0x0000000807047812 */ /* 0x000fe200078ef804 */
[----:B------:R-:W-:Y:S01]  /*0da0*/  IMAD.IADD R0, R0, 0x1, -R5 ;  /* 0x0000000100007824 */ /* 0x000fe200078e0a05 */
[----:B------:R-:W-:Y:S01]  /*0db0*/  SHF.R.U32.HI R7, RZ, 0x3, R7 ;  /* 0x00000003ff077819 */ /* 0x000fe20000011607 */
[----:B------:R-:W-:Y:S01]  /*0dc0*/  IMAD R9, R6, 0x400, R9 ;  /* 0x0000040006097824 */ /* 0x000fe200078e0209 */
[----:B------:R0:W-:Y:S01]  /*0dd0*/  STL [R1+0x2c], R8 ;  /* 0x00002c0801007387 */ /* 0x0001e20000100800 */
[----:B------:R-:W-:Y:S01]  /*0de0*/  IMAD R19, R3, 0x10, R0 ;  /* 0x0000001003137824 */ /* 0x000fe200078e0200 */
[----:B------:R-:W-:Y:S01]  /*0df0*/  LOP3.LUT R0, R2, 0xfffffe, RZ, 0xc0, !PT ;  /* 0x00fffffe02007812 */ /* 0x000fe200078ec0ff */
[----:B------:R-:W-:Y:S01]  /*0e00*/  VIADD R5, R18, 0x180 ;  /* 0x0000018012057836 */ /* 0x000fe20000000000 */
[----:B------:R-:W-:Y:S01]  /*0e10*/  LOP3.LUT R4, R4, R7, RZ, 0x3c, !PT ;  /* 0x0000000704047212 */ /* 0x000fe200078e3cff */
[----:B------:R-:W-:Y:S01]  /*0e20*/  IMAD.MOV.U32 R6, RZ, RZ, R14 ;  /* 0x000000ffff067224 */ /* 0x000fe200078e000e */
[----:B------:R-:W-:Y:S01]  /*0e30*/  R2P PR, R10, 0x6 ;  /* 0x000000060a007804 */ /* 0x000fe20000000000 */
[----:B------:R-:W-:-:S02]  /*0e40*/  IMAD.IADD R0, R20, 0x1, -R0 ;  /* 0x0000000114007824 */ /* 0x000fc400078e0a00 */
[----:B------:R-:W-:Y:S02]  /*0e50*/  IMAD.IADD R4, R9, 0x1, R4 ;  /* 0x0000000109047824 */ /* 0x000fe400078e0204 */
[----:B------:R-:W-:Y:S01]  /*0e60*/  IMAD.SHL.U32 R3, R0, 0x100, RZ ;  /* 0x0000010000037824 */ /* 0x000fe200078e00ff */
[----:B------:R-:W-:Y:S01]  /*0e70*/  SEL R190, R190, 0xffffffe0, !P1 ;  /* 0xffffffe0bebe7807 */ /* 0x000fe20004800000 */
[----:B------:R-:W-:Y:S02]  /*0e80*/  VIADD R0, R18, 0x1c0 ;  /* 0x000001c012007836 */ /* 0x000fe40000000000 */
[----:B------:R-:W-:Y:S01]  /*0e90*/  IMAD.IADD R23, R192, 0x1, R3 ;  /* 0x00000001c0177824 */ /* 0x000fe200078e0203 */
[----:B------:R1:W-:Y:S01]  /*0ea0*/  STL [R1+0x28], R3 ;  /* 0x0000280301007387 */ /* 0x0003e20000100800 */
[----:B------:R-:W-:Y:S02]  /*0eb0*/  IMAD R188, R4, 0x2, R17 ;  /* 0x0000000204bc7824 */ /* 0x000fe400078e0211 */
[C---:B------:R-:W-:Y:S01]  /*0ec0*/  VIADD R7, R23.reuse, 0x8 ;  /* 0x0000000817077836 */ /* 0x040fe20000000000 */
[----:B------:R-:W-:Y:S01]  /*0ed0*/  SHF.R.S32.HI R0, RZ, 0x1f, R23 ;  /* 0x0000001fff007819 */ /* 0x000fe20000011417 */
[----:B------:R-:W-:-:S02]  /*0ee0*/  VIADD R5, R23, 0x10 ;  /* 0x0000001017057836 */ /* 0x000fc40000000000 */
[C---:B------:R-:W-:Y:S01]  /*0ef0*/  VIADD R0, R23.reuse, 0x20 ;  /* 0x0000002017007836 */ /* 0x040fe20000000000 */
[----:B0-----:R-:W-:Y:S01]  /*0f00*/  SHF.R.S32.HI R8, RZ, 0x1f, R7 ;  /* 0x0000001fff087819 */ /* 0x001fe20000011407 */
[C---:B------:R-:W-:Y:S01]  /*0f10*/  VIADD R229, R23.reuse, 0x28 ;  /* 0x0000002817e57836 */ /* 0x040fe20000000000 */
[----:B-1----:R-:W-:Y:S01]  /*0f20*/  SHF.R.S32.HI R3, RZ, 0x1f, R200 ;  /* 0x0000001fff037819 */ /* 0x002fe200000114c8 */
        /* <DEDUP_REMOVED lines=61> */
[----:B------:R-:W-:-:S02]  /*1300*/  IMAD.MOV.U32 R2, RZ, RZ, RZ ;  /* 0x000000ffff027224 */ /* 0x000fc400078e00ff */
[----:B------:R-:W-:Y:S02]  /*1310*/  VIADD R196, R18, 0x140 ;  /* 0x0000014012c47836 */ /* 0x000fe40000000000 */
[----:B------:R-:W-:Y:S02]  /*1320*/  IMAD R193, R16, 0x8, R19 ;  /* 0x0000000810c17824 */ /* 0x000fe400078e0213 */
[----:B------:R-:W-:-:S07]  /*1330*/  IMAD.IADD R190, R190, 0x1, R189 ;  /* 0x00000001bebe7824 */ /* 0x000fce00078e02bd */
.L_x_8381:
[----:B------:R-:W-:Y:S01]  /*1340*/  ULDC.64 UR6, c[0x0][0xd88] ;  /* 0x0003620000067ab9 */ /* 0x000fe20000000a00 */
[----:B------:R-:W-:Y:S01]  /*1350*/  ULDC.64 UR8, c[0x0][0xb10] ;  /* 0x0002c40000087ab9 */ /* 0x000fe20000000a00 */
[----:B------:R-:W-:Y:S01]  /*1360*/  UIMAD.WIDE UR6, UR5, 0x4, UR6 ;  /* 0x00000004050678a5 */ /* 0x000fe2000f8e0206 */
[----:B012---:R-:W0:Y:S05]  /*1370*/  LDC.64 R10, c[0x0][0x418] ;  /* 0x00010600ff0a7b82 */ /* 0x007e2a0000000a00 */
[----:B------:R-:W-:Y:S02]  /*1380*/  IMAD.U32 R194, RZ, RZ, UR6 ;  /* 0x00000006ffc27e24 */ /* 0x000fe4000f8e00ff */
[----:B------:R-:W-:Y:S01]  /*1390*/  IMAD.U32 R195, RZ, RZ, UR7 ;  /* 0x00000007ffc37e24 */ /* 0x000fe2000f8e00ff */
[----:B------:R-:W-:Y:S01]  /*13a0*/  ULDC.64 UR6, c[0x0][0xb20] ;  /* 0x0002c80000067ab9 */ /* 0x000fe20000000a00 */
[----:B------:R-:W1:Y:S03]  /*13b0*/  LDC R3, c[0x0][0x424] ;  /* 0x00010900ff037b82 */ /* 0x000e660000000800 */
[----:B------:R-:W2:Y:S01]  /*13c0*/  LDG.E R194, desc[UR42][R194.64] ;  /* 0x0000002ac2c27981 */ /* 0x000ea2000c1e1900 */
[----:B------:R-:W-:Y:S01]  /*13d0*/  ISETP.NE.U32.AND P1, PT, RZ, UR6, PT ;  /* 0x00000006ff007c0c */ /* 0x000fe2000bf25070 */
[----:B------:R-:W-:Y:S01]  /*13e0*/  IMAD.MOV.U32 R8, RZ, RZ, RZ ;  /* 0x000000ffff087224 */ /* 0x000fe200078e00ff */
[----:B------:R-:W-:-:S02]  /*13f0*/  ISETP.NE.U32.AND P0, PT, RZ, UR8, PT ;  /* 0x00000008ff007c0c */ /* 0x000fc4000bf05070 */
[----:B------:R-:W-:Y:S01]  /*1400*/  ISETP.NE.AND.EX P1, PT, RZ, UR7, PT, P1 ;  /* 0x00000007ff007c0c */ /* 0x000fe2000bf25310 */
[----:B---3-5:R-:W3:Y:S01]  /*1410*/  LDC R12, c[0x0][0x2f0] ;  /* 0x0000bc00ff0c7b82 */ /* 0x028ee20000000800 */
[----:B------:R-:W-:Y:S02]  /*1420*/  ISETP.NE.AND.EX P0, PT, RZ, UR9, PT, P0 ;  /* 0x00000009ff007c0c */ /* 0x000fe4000bf05300 */
[----:B--2---:R-:W-:-:S09]  /*1430*/  SHF.R.S32.HI R202, RZ, 0x1f, R194 ;  /* 0x0000001fffca7819 */ /* 0x004fd200000114c2 */
[----:B----4-:R-:W-:-:S04]  /*1440*/  @P1 LEA R4, P2, R194, UR6, 0x2 ;  /* 0x00000006c2041c11 */ /* 0x010fc8000f8410ff */
[C---:B------:R-:W-:Y:S02]  /*1450*/  @P1 LEA.HI.X R5, R194.reuse, UR7, R202, 0x2, P2 ;  /* 0x00000007c2051c11 */ /* 0x040fe400090f14ca */
[----:B------:R-:W-:-:S03]  /*1460*/  @P0 LEA R184, P2, R194, UR8, 0x2 ;  /* 0x00000008c2b80c11 */ /* 0x000fc6000f8410ff */
[----:B------:R2:W5:Y:S01]  /*1470*/  @P1 LDG.E R8, desc[UR42][R4.64] ;  /* 0x0000002a04081981 */ /* 0x000562000c1e1900 */
[----:B------:R-:W-:Y:S01]  /*1480*/  @P0 LEA.HI.X R185, R194, UR9, R202, 0x2, P2 ;  /* 0x00000009c2b90c11 */ /* 0x000fe200090f14ca */
[----:B------:R-:W-:-:S04]  /*1490*/  ULDC.64 UR8, c[0x0][0xb18] ;  /* 0x0002c60000087ab9 */ /* 0x000fc80000000a00 */
[----:B------:R2:W5:Y:S01]  /*14a0*/  @P0 LDG.E R184, desc[UR42][R184.64] ;  /* 0x0000002ab8b80981 */ /* 0x000562000c1e1900 */
[----:B0-----:R-:W-:Y:S02]  /*14b0*/  ISETP.NE.U32.AND P1, PT, R10, RZ, PT ;  /* 0x000000ff0a00720c */ /* 0x001fe40003f25070 */
[----:B------:R-:W-:Y:S02]  /*14c0*/  ISETP.NE.U32.AND P2, PT, RZ, UR8, PT ;  /* 0x00000008ff007c0c */ /* 0x000fe4000bf45070 */
[C---:B------:R-:W-:Y:S02]  /*14d0*/  LOP3.LUT R0, R6.reuse, 0xff000000, RZ, 0xc0, !PT ;  /* 0xff00000006007812 */ /* 0x040fe400078ec0ff */
[----:B------:R-:W-:Y:S02]  /*14e0*/  ISETP.NE.AND.EX P1, PT, R11, RZ, PT, P1 ;  /* 0x000000ff0b00720c */ /* 0x000fe40003f25310 */
[----:B------:R-:W-:Y:S02]  /*14f0*/  ISETP.NE.AND.EX P2, PT, RZ, UR9, PT, P2 ;  /* 0x00000009ff007c0c */ /* 0x000fe4000bf45320 */
[----:B------:R-:W-:-:S02]  /*1500*/  LOP3.LUT R195, R6, 0xffff, RZ, 0xc0, !PT ;  /* 0x0000ffff06c37812 */ /* 0x000fc400078ec0ff */
[----:B------:R-:W-:Y:S02]  /*1510*/  LOP3.LUT R201, R6, 0xff0000, RZ, 0xc0, !PT ;  /* 0x00ff000006c97812 */ /* 0x000fe400078ec0ff */
[----:B------:R-:W-:Y:S02]  /*1520*/  SHF.R.U32.HI R0, RZ, 0x8, R0 ;  /* 0x00000008ff007819 */ /* 0x000fe40000011600 */
[----:B-1----:R-:W-:Y:S01]  /*1530*/  SEL R3, R3, 0x1, P1 ;  /* 0x0000000103037807 */ /* 0x002fe20000800000 */
[----:B--23--:R-:W-:Y:S06]  /*1540*/  @P0 BRA `(.L_x_8318) ;  /* 0x0000000000280947 */ /* 0x00cfec0003800000 */
[----:B------:R-:W-:Y:S01]  /*1550*/  ULDC.64 UR6, c[0x0][0xaf8] ;  /* 0x0002be0000067ab9 */ /* 0x000fe20000000a00 */
[----:B-----5:R-:W0:Y:S01]  /*1560*/  LDC R184, c[0x0][0x288] ;  /* 0x0000a200ffb87b82 */ /* 0x020e220000000800 */
[----:B------:R-:W-:-:S04]  /*1570*/  ISETP.NE.U32.AND P0, PT, RZ, UR6, PT ;  /* 0x00000006ff007c0c */ /* 0x000fc8000bf05070 */
[----:B------:R-:W-:-:S13]  /*1580*/  ISETP.NE.AND.EX P0, PT, RZ, UR7, PT, P0 ;  /* 0x00000007ff007c0c */ /* 0x000fda000bf05300 */
[----:B------:R-:W-:Y:S05]  /*1590*/  @!P0 BRA `(.L_x_8318) ;  /* 0x0000000000148947 */ /* 0x000fea0003800000 */
[----:B------:R-:W1:Y:S02]  /*15a0*/  LDC.64 R4, c[0x0][0xaf8] ;  /* 0x0002be00ff047b82 */ /* 0x000e640000000a00 */
[----:B-1----:R-:W-:-:S05]  /*15b0*/  IMAD.WIDE R4, R194, 0x4, R4 ;  /* 0x00000004c2047825 */ /* 0x002fca00078e0204 */
[----:B0-----:R-:W2:Y:S04]  /*15c0*/  LDG.E R184, desc[UR42][R4.64] ;  /* 0x0000002a04b87981 */ /* 0x001ea8000c1e1900 */
[----:B------:R-:W2:Y:S02]  /*15d0*/  LDG.E R7, desc[UR42][R4.64+0x4] ;  /* 0x0000042a04077981 */ /* 0x000ea4000c1e1900 */
[----:B--2---:R-:W-:-:S07]  /*15e0*/  IMAD.IADD R184, R7, 0x1, -R184 ;  /* 0x0000000107b87824 */ /* 0x004fce00078e0ab8 */
.L_x_8318:
[----:B------:R-:W-:Y:S01]  /*15f0*/  LEA.HI R201, R201, R0, RZ, 0x10 ;  /* 0x00000000c9c97211 */ /* 0x000fe200078f80ff */
[----:B------:R-:W-:Y:S01]  /*1600*/  IMAD R185, R3, R12, RZ ;  /* 0x0000000c03b97224 */ /* 0x000fe200078e02ff */
[----:B------:R-:W-:Y:S06]  /*1610*/  @!P2 BRA `(.L_x_8319) ;  /* 0x000000000010a947 */ /* 0x000fec0003800000 */
[----:B------:R-:W-:-:S04]  /*1620*/  LEA R4, P0, R194, UR8, 0x2 ;  /* 0x00000008c2047c11 */ /* 0x000fc8000f8010ff */
[----:B------:R-:W-:-:S05]  /*1630*/  LEA.HI.X R5, R194, UR9, R202, 0x2, P0 ;  /* 0x00000009c2057c11 */ /* 0x000fca00080f14ca */
[----:B------:R1:W5:Y:S01]  /*1640*/  LDG.E R185, desc[UR42][R4.64] ;  /* 0x0000002a04b97981 */ /* 0x000362000c1e1900 */
[----:B------:R-:W-:Y:S05]  /*1650*/  BRA `(.L_x_8320) ;  /* 0x0000000000247947 */ /* 0x000fea0003800000 */
.L_x_8319:
        /* <DEDUP_REMOVED lines=8> */
[----:B--2---:R-:W-:-:S07]  /*16e0*/  IMAD.IADD R185, R0, 0x1, -R185 ;  /* 0x0000000100b97824 */ /* 0x004fce00078e0ab9 */
.L_x_8320:
[----:B------:R-:W-:Y:S01]  /*16f0*/  UISETP.NE.AND UP0, UPT, UR41, 0x1, UPT ;  /* 0x000000012900788c */ /* 0x000fe2000bf05270 */
[----:B-----5:R-:W-:Y:S01]  /*1700*/  IMAD.IADD R185, R185, 0x1, -R8 ;  /* 0x00000001b9b97824 */ /* 0x020fe200078e0a08 */
[----:B------:R-:W-:-:S03]  /*1710*/  USHF.L.U32 UR39, UR4, 0x6, URZ ;  /* 0x0000000604277899 */ /* 0x000fc6000800063f */
[----:B------:R-:W-:Y:S01]  /*1720*/  VIADD R0, R185, 0x3f ;  /* 0x0000003fb9007836 */ /* 0x000fe20000000000 */
[----:B------:R-:W-:-:S04]  /*1730*/  PLOP3.LUT P0, PT, PT, PT, UP0, 0x80, 0x0 ;  /* 0x000000000000781c */ /* 0x000fc80003f0f008 */
[----:B------:R-:W-:-:S04]  /*1740*/  SHF.R.S32.HI R3, RZ, 0x1f, R0 ;  /* 0x0000001fff037819 */ /* 0x000fc80000011400 */
[----:B------:R-:W-:-:S04]  /*1750*/  LEA.HI R3, R3, R0, RZ, 0x6 ;  /* 0x0000000003037211 */ /* 0x000fc800078f30ff */
[----:B------:R-:W-:Y:S01]  /*1760*/  SHF.R.S32.HI R6, RZ, 0x6, R3 ;  /* 0x00000006ff067819 */ /* 0x000fe20000011403 */
[----:B------:R-:W-:Y:S06]  /*1770*/  @!P0 BRA `(.L_x_8321) ;  /* 0x0000001c00fc8947 */ /* 0x000fec0003800000 */
[----:B------:R-:W2:Y:S01]  /*1780*/  LDC R0, c[0x0][0x448] ;  /* 0x00011200ff007b82 */ /* 0x000ea20000000800 */
[----:B------:R-:W-:Y:S01]  /*1790*/  UIADD3 UR4, UR39, 0x3f, URZ ;  /* 0x0000003f27047890 */ /* 0x000fe2000fffe03f */
[----:B0-----:R-:W-:Y:S02]  /*17a0*/  IADD3 R185, R185, 0x40, -R184 ;  /* 0x00000040b9b97810 */ /* 0x001fe40007ffe8b8 */
[----:B------:R-:W-:Y:S02]  /*17b0*/  LOP3.LUT R8, R201, 0xff, RZ, 0xc0, !PT ;  /* 0x000000ffc9087812 */ /* 0x000fe400078ec0ff */
[----:B--2---:R-:W-:Y:S01]  /*17c0*/  ISETP.NE.AND P0, PT, R0, 0x1, PT ;  /* 0x000000010000780c */ /* 0x004fe20003f05270 */
[----:B------:R-:W-:-:S12]  /*17d0*/  IMAD.U32 R0, RZ, RZ, UR4 ;  /* 0x00000004ff007e24 */ /* 0x000fd8000f8e00ff */
[----:B------:R-:W0:Y:S08]  /*17e0*/  @P0 LDC R3, c[0x0][0x44c] ;  /* 0x00011300ff030b82 */ /* 0x000e300000000800 */
[----:B-1----:R-:W1:Y:S01]  /*17f0*/  @P0 LDC R4, c[0x0][0x450] ;  /* 0x00011400ff040b82 */ /* 0x002e620000000800 */
[----:B0-----:R-:W-:-:S05]  /*1800*/  @P0 IMAD.HI.U32 R3, R3, UR4, RZ ;  /* 0x0000000403030c27 */ /* 0x001fca000f8e00ff */
        /* <DEDUP_REMOVED lines=8> */
[----:B------:R-:W-:Y:S05]  /*1890*/  @!P0 BRA `(.L_x_8322) ;  /* 0x0000000000788947 */ /* 0x000fea0003800000 */
        /* <DEDUP_REMOVED lines=30> */
.L_x_8322:
[-C--:B------:R-:W-:Y:S01]  /*1a80*/  IMAD R0, R8, R3.reuse, RZ ;  /* 0x0000000308007224 */ /* 0x080fe200078e02ff */
[----:B------:R-:W-:Y:S01]  /*1a90*/  PLOP3.LUT P0, PT, PT, PT, PT, 0x80, 0x0 ;  /* 0x000000000000781c */ /* 0x000fe20003f0f070 */
[----:B------:R-:W-:Y:S01]  /*1aa0*/  IMAD.MOV.U32 R20, RZ, RZ, RZ ;  /* 0x000000ffff147224 */ /* 0x000fe200078e00ff */
[----:B------:R-:W-:Y:S02]  /*1ab0*/  CS2R R150, SRZ ;  /* 0x0000000000967805 */ /* 0x000fe4000001ff00 */
[----:B------:R-:W-:Y:S02]  /*1ac0*/  CS2R R148, SRZ ;  /* 0x0000000000947805 */ /* 0x000fe4000001ff00 */
[----:B------:R-:W-:Y:S01]  /*1ad0*/  VIADDMNMX R11, R0, R3, R11, PT ;  /* 0x00000003000b7246 */ /* 0x000fe2000380010b */
        /* <DEDUP_REMOVED lines=76> */
[----:B------:R-:W-:Y:S01]  /*1fa0*/  UMOV UR7, 0x40000040 ;  /* 0x4000004000077882 */ /* 0x000fe20000000000 */
[----:B------:R-:W-:Y:S01]  /*1fb0*/  WARPGROUP.ARRIVE ;  /* 0x00000000000079c5 */ /* 0x000fe20000000000 */
        /* <DEDUP_REMOVED lines=12> */
[C---:B------:R-:W-:Y:S01]  /*2080*/  R2UR UR16, R5.reuse ;  /* 0x00000000051072ca */ /* 0x040fe200000e0000 */
[----:B------:R-:W-:Y:S01]  /*2090*/  VIADD R6, R5, 0x2 ;  /* 0x0000000205067836 */ /* 0x000fe20000000000 */
[----:B------:R-:W-:-:S04]  /*20a0*/  LOP3.LUT R3, R3, 0x2000000, RZ, 0xfc, !PT ;  /* 0x0200000003037812 */ /* 0x000fc800078efcff */
[----:B------:R-:W-:Y:S01]  /*20b0*/  R2UR UR12, R6 ;  /* 0x00000000060c72ca */ /* 0x000fe200000e0000 */
[----:B------:R-:W-:-:S04]  /*20c0*/  IMAD R4, R2, 0x1000, R3 ;  /* 0x0000100002047824 */ /* 0x000fc800078e0203 */
[C---:B------:R-:W-:Y:S01]  /*20d0*/  VIADD R6, R4.reuse, 0x80 ;  /* 0x0000008004067836 */ /* 0x040fe20000000000 */
[----:B------:R-:W-:-:S04]  /*20e0*/  R2UR UR18, R4 ;  /* 0x00000000041272ca */ /* 0x000fc800000e0000 */
[----:B------:R-:W-:Y:S01]  /*20f0*/  R2UR UR14, R6 ;  /* 0x00000000060e72ca */ /* 0x000fe200000e0000 */
[C---:B------:R-:W-:Y:S02]  /*2100*/  VIADD R6, R5.reuse, 0x4 ;  /* 0x0000000405067836 */ /* 0x040fe40000000000 */
[----:B------:R-:W-:-:S03]  /*2110*/  VIADD R5, R5, 0x6 ;  /* 0x0000000605057836 */ /* 0x000fc60000000000 */
[----:B------:R-:W-:Y:S01]  /*2120*/  R2UR UR8, R6 ;  /* 0x00000000060872ca */ /* 0x000fe200000e0000 */
[C---:B------:R-:W-:Y:S01]  /*2130*/  VIADD R6, R4.reuse, 0x100 ;  /* 0x0000010004067836 */ /* 0x040fe20000000000 */
[----:B------:R-:W-:Y:S01]  /*2140*/  R2UR UR4, R5 ;  /* 0x00000000050472ca */ /* 0x000fe200000e0000 */
[----:B------:R-:W-:Y:S01]  /*2150*/  HGMMA.64x256x16.F32 R24, gdesc[UR16].tnspB, RZ, !UPT, gsb0 ;  /* 0x43e00000101879f0 */ /* 0x000fe2000c0008ff */
[----:B------:R-:W-:Y:S02]  /*2160*/  VIADD R4, R4, 0x180 ;  /* 0x0000018004047836 */ /* 0x000fe40000000000 */
[----:B------:R-:W-:-:S03]  /*2170*/  R2UR UR10, R6 ;  /* 0x00000000060a72ca */ /* 0x000fc600000e0000 */
[----:B------:R-:W-:Y:S01]  /*2180*/  R2UR UR6, R4 ;  /* 0x00000000040672ca */ /* 0x000fe200000e0000 */
[----:B------:R-:W-:-:S05]  /*2190*/  IMAD.MOV.U32 R4, RZ, RZ, 0x1 ;  /* 0x00000001ff047424 */ /* 0x000fca00078e00ff */
[----:B------:R-:W-:-:S04]  /*21a0*/  SEL R4, R4, 0x2, !P0 ;  /* 0x0000000204047807 */ /* 0x000fc80004000000 */
[----:B------:R-:W-:-:S04]  /*21b0*/  LOP3.LUT R4, R4, 0x1, RZ, 0xfc, !PT ;  /* 0x0000000104047812 */ /* 0x000fc800078efcff */
[----:B------:R-:W-:Y:S01]  /*21c0*/  ISETP.NE.AND P1, PT, R4, 0x3, PT ;  /* 0x000000030400780c */ /* 0x000fe20003f25270 */
        /* <DEDUP_REMOVED lines=15> */
.L_x_8324:
[----:B------:R-:W0:Y:S01]  /*22c0*/  S2R R5, SR_CgaCtaId ;  /* 0x0000000000057919 */ /* 0x000e220000008800 */
[----:B------:R-:W-:Y:S01]  /*22d0*/  UIADD3 UR6, UR20, -0x2, URZ ;  /* 0xfffffffe14067890 */ /* 0x000fe2000fffe03f */
[----:B------:R-:W-:-:S04]  /*22e0*/  IMAD R4, R2, 0x8, R17 ;  /* 0x0000000802047824 */ /* 0x000fc800078e0211 */
[----:B------:R-:W-:Y:S01]  /*22f0*/  VIADD R4, R4, 0x38860 ;  /* 0x0003886004047836 */ /* 0x000fe20000000000 */
[----:B------:R-:W-:-:S04]  /*2300*/  ISETP.LE.AND P0, PT, R0, UR6, PT ;  /* 0x0000000600007c0c */ /* 0x000fc8000bf03270 */
[----:B0-----:R-:W-:-:S04]  /*2310*/  PRMT R4, R5, 0x654, R4 ;  /* 0x0000065405047816 */ /* 0x001fc80000000004 */
[----:B------:R0:W-:Y:S05]  /*2320*/  SYNCS.ARRIVE.TRANS64.RED.A1T0 RZ, [R4+URZ], RZ ;  /* 0x000000ff04ff79a7 */ /* 0x0001ea000810043f */
[----:B------:R-:W-:Y:S05]  /*2330*/  @!P0 BRA `(.L_x_8325) ;  /* 0x0000000800cc8947 */ /* 0x000fea0003800000 */
[----:B------:R-:W-:-:S05]  /*2340*/  UMOV UR20, UR6 ;  /* 0x0000000600147c82 */ /* 0x000fca0008000000 */
.L_x_8327:
        /* <DEDUP_REMOVED lines=9> */
[----:B------:R-:W-:Y:S01]  /*23e0*/  SEL R2, R2, RZ, P0 ;  /* 0x000000ff02027207 */ /* 0x000fe20000000000 */
        /* <DEDUP_REMOVED lines=139> */
[----:B------:R-:W-:Y:S02]  /*2ca0*/  R2UR UR6, R4 ;  /* 0x00000000040672ca */ /* 0x000fe400000e0000 */
[----:B------:R-:W-:Y:S01]  /*2cb0*/  SEL R4, RZ, 0x1, P0 ;  /* 0x00000001ff047807 */ /* 0x000fe20000000000 */
[----:B------:R-:W-:-:S02]  /*2cc0*/  WARPGROUP.DEPBAR.LE gsb0, 0x0 ;  /* 0x00008000000079c5 */ /* 0x000fc40000010000 */
[----:B------:R-:W-:-:S15]  /*2cd0*/  WARPGROUP.ARRIVE ;  /* 0x00000000000079c5 */ /* 0x000fde0000000000 */
[----:B------:R-:W-:-:S05]  /*2ce0*/  NOP ;  /* 0x0000000000007918 */ /* 0x000fca0000000000 */
        /* <DEDUP_REMOVED lines=9> */
[----:B------:R-:W-:Y:S01]  /*2d80*/  R2UR UR7, R4 ;  /* 0x00000000040772ca */ /* 0x000fe200000e0000 */
[----:B------:R-:W-:Y:S01]  /*2d90*/  UMOV UR6, UR20 ;  /* 0x0000001400067c82 */ /* 0x000fe20008000000 */
[----:B------:R-:W-:Y:S01]  /*2da0*/  UIADD3 UR20, UR20, -0x1, URZ ;  /* 0xffffffff14147890 */ /* 0x000fe2000fffe03f */
[----:B------:R-:W-:-:S10]  /*2db0*/  ISETP.LT.AND P0, PT, R0, UR6, PT ;  /* 0x0000000600007c0c */ /* 0x000fd4000bf01270 */
[----:B------:R-:W-:Y:S01]  /*2dc0*/  ULOP3.LUT UR37, UR37, UR7, URZ, 0x3c, !UPT ;  /* 0x0000000725257292 */ /* 0x000fe2000f8e3c3f */
[----:B------:R-:W-:Y:S02]  /*2dd0*/  WARPGROUP.DEPBAR.LE gsb0, 0x0 ;  /* 0x00008000000079c5 */ /* 0x000fe40000010000 */
[----:B------:R-:W-:Y:S06]  /*2de0*/  BAR.ARV 0xf, 0x100 ;  /* 0x03c4000000007b1d */ /* 0x000fec0000002000 */
[----:B------:R-:W-:Y:S05]  /*2df0*/  @!P1 BRA `(.L_x_8326) ;  /* 0x0000000000049947 */ /* 0x000fea0003800000 */
[----:B------:R-:W-:Y:S01]  /*2e00*/  BPT.TRAP 0x1 ;  /* 0x000000040000795c */ /* 0x000fe20000300000 */
.L_x_8326:
[----:B------:R-:W0:Y:S01]  /*2e10*/  S2R R5, SR_CgaCtaId ;  /* 0x0000000000057919 */ /* 0x000e220000008800 */
[----:B------:R-:W-:-:S04]  /*2e20*/  IMAD R4, R2, 0x8, R17 ;  /* 0x0000000802047824 */ /* 0x000fc800078e0211 */
[----:B------:R-:W-:-:S05]  /*2e30*/  VIADD R4, R4, 0x38860 ;  /* 0x0003886004047836 */ /* 0x000fca0000000000 */
[----:B0-----:R-:W-:-:S04]  /*2e40*/  PRMT R4, R5, 0x654, R4 ;  /* 0x0000065405047816 */ /* 0x001fc80000000004 */
[----:B------:R1:W-:Y:S01]  /*2e50*/  SYNCS.ARRIVE.TRANS64.RED.A1T0 RZ, [R4+URZ], RZ ;  /* 0x000000ff04ff79a7 */ /* 0x0003e2000810043f */
[----:B------:R-:W-:Y:S05]  /*2e60*/  @P0 BRA `(.L_x_8327) ;  /* 0xfffffff400380947 */ /* 0x000fea000383ffff */
.L_x_8325:
[----:B------:R-:W-:Y:S01]  /*2e70*/  BAR.SYNC.DEFER_BLOCKING 0xe, 0x100 ;  /* 0x0384000000007b1d */ /* 0x000fe20000010000 */
[C---:B------:R-:W-:Y:S01]  /*2e80*/  IMAD R0, R2.reuse, 0x40, R19 ;  /* 0x0000004002007824 */ /* 0x040fe200078e0213 */
[----:B------:R-:W-:Y:S01]  /*2e90*/  PLOP3.LUT P0, PT, PT, PT, PT, 0x8, 0x0 ;  /* 0x000000000000781c */ /* 0x000fe20003f0e170 */
[----:B------:R-:W-:Y:S02]  /*2ea0*/  VIADD R2, R2, 0x1 ;  /* 0x0000000102027836 */ /* 0x000fe40000000000 */
[----:B------:R-:W-:Y:S02]  /*2eb0*/  IMAD R17, R0, 0x4, R17 ;  /* 0x0000000400117824 */ /* 0x000fe400078e0211 */
[----:B------:R-:W-:Y:S01]  /*2ec0*/  IMAD.MOV.U32 R20, RZ, RZ, RZ ;  /* 0x000000ffff147224 */ /* 0x000fe200078e00ff */
[----:B------:R-:W-:-:S04]  /*2ed0*/  ISETP.NE.AND P1, PT, R2, 0x2, PT ;  /* 0x000000020200780c */ /* 0x000fc80003f25270 */
[----:B------:R-:W-:Y:S01]  /*2ee0*/  SEL R2, R2, RZ, P1 ;  /* 0x000000ff02027207 */ /* 0x000fe20000800000 */
[----:B------:R-:W2:Y:S04]  /*2ef0*/  LDS R3, [R17+0x38400] ;  /* 0x0384000011037984 */ /* 0x000ea80000000800 */
[----:B------:R-:W3:Y:S01]  /*2f00*/  LDS R0, [R17+0x38420] ;  /* 0x0384200011007984 */ /* 0x000ee20000000800 */
        /* <DEDUP_REMOVED lines=65> */
[-C--:B---3--:R-:W-:Y:S01]  /*3320*/  FMUL.FTZ R26, R26, R0.reuse ;  /* 0x000000001a1a7220 */ /* 0x088fe20000410000 */
[-C--:B------:R-:W-:Y:S01]  /*3330*/  FMUL.FTZ R27, R27, R0.reuse ;  /* 0x000000001b1b7220 */ /* 0x080fe20000410000 */
        /* <DEDUP_REMOVED lines=64> */
[----:B------:R-:W-:Y:S01]  /*3740*/  ULOP3.LUT UR37, UR37, UR4, URZ, 0x3c, !UPT ;  /* 0x0000000425257292 */ /* 0x000fe2000f8e3c3f */
[----:B------:R-:W-:Y:S06]  /*3750*/  BAR.ARV 0xf, 0x100 ;  /* 0x03c4000000007b1d */ /* 0x000fec0000002000 */
[----:B------:R-:W-:Y:S05]  /*3760*/  BRA `(.L_x_8323) ;  /* 0x000000a000987947 */ /* 0x000fea0003800000 */
.L_x_8321:
[----:B------:R-:W2:Y:S01]  /*3770*/  LDC R186, c[0x0][0x448] ;  /* 0x00011200ffba7b82 */ /* 0x000ea20000000800 */
[----:B------:R-:W-:Y:S01]  /*3780*/  UIADD3 UR4, UR39, 0x3f, URZ ;  /* 0x0000003f27047890 */ /* 0x000fe2000fffe03f */
[----:B01----:R-:W-:Y:S02]  /*3790*/  IADD3 R5, R185, 0x40, -R184 ;  /* 0x00000040b9057810 */ /* 0x003fe40007ffe8b8 */
[----:B------:R-:W-:Y:S02]  /*37a0*/  LOP3.LUT R16, R16, 0xffffffef, RZ, 0xc0, !PT ;  /* 0xffffffef10107812 */ /* 0x000fe400078ec0ff */
[----:B--2---:R-:W-:-:S13]  /*37b0*/  ISETP.NE.AND P0, PT, R186, 0x1, PT ;  /* 0x00000001ba00780c */ /* 0x004fda0003f05270 */
[----:B------:R-:W0:Y:S01]  /*37c0*/  @P0 LDC R0, c[0x0][0x44c] ;  /* 0x00011300ff000b82 */ /* 0x000e220000000800 */
[----:B------:R-:W-:-:S07]  /*37d0*/  @P0 LOP3.LUT R16, R16, 0x10, RZ, 0xfc, !PT ;  /* 0x0000001010100812 */ /* 0x000fce00078efcff */
[----:B------:R-:W1:Y:S01]  /*37e0*/  @P0 LDC R4, c[0x0][0x450] ;  /* 0x00011400ff040b82 */ /* 0x000e620000000800 */
[----:B0-----:R-:W-:-:S04]  /*37f0*/  @P0 IMAD.HI.U32 R3, R0, UR4, RZ ;  /* 0x0000000400030c27 */ /* 0x001fc8000f8e00ff */
[----:B------:R-:W-:Y:S01]  /*3800*/  IMAD.U32 R0, RZ, RZ, UR4 ;  /* 0x00000004ff007e24 */ /* 0x000fe2000f8e00ff */
[----:B------:R-:W-:Y:S01]  /*3810*/  UMOV UR4, URZ ;  /* 0x0000003f00047c82 */ /* 0x000fe20008000000 */
[----:B-1----:R-:W-:-:S05]  /*3820*/  @P0 SHF.R.U32.HI R0, RZ, R4, R3 ;  /* 0x00000004ff000219 */ /* 0x002fca0000011603 */
[----:B------:R-:W-:-:S05]  /*3830*/  IMAD.IADD R0, R5, 0x1, R0 ;  /* 0x0000000105007824 */ /* 0x000fca00078e0200 */
[----:B------:R-:W-:-:S04]  /*3840*/  SHF.R.S32.HI R3, RZ, 0x1f, R0 ;  /* 0x0000001fff037819 */ /* 0x000fc80000011400 */
[----:B------:R-:W-:Y:S02]  /*3850*/  LEA.HI R3, R3, R0, RZ, 0x6 ;  /* 0x0000000003037211 */ /* 0x000fe400078f30ff */
[----:B------:R-:W-:Y:S02]  /*3860*/  LOP3.LUT R0, R201, 0xff, RZ, 0xc0, !PT ;  /* 0x000000ffc9007812 */ /* 0x000fe400078ec0ff */
[----:B------:R-:W-:Y:S02]  /*3870*/  SHF.R.S32.HI R3, RZ, 0x6, R3 ;  /* 0x00000006ff037819 */ /* 0x000fe40000011403 */
[----:B------:R-:W-:Y:S02]  /*3880*/  R2UR UR38, R0 ;  /* 0x00000000002672ca */ /* 0x000fe400000e0000 */
[----:B------:R-:W-:-:S04]  /*3890*/  VIMNMX R6, R6, R3, PT ;  /* 0x0000000306067248 */ /* 0x000fc80003fe0100 */
[----:B------:R-:W-:-:S13]  /*38a0*/  ISETP.GE.AND P0, PT, R6, 0x1, PT ;  /* 0x000000010600780c */ /* 0x000fda0003f06270 */
[----:B------:R-:W-:Y:S05]  /*38b0*/  @!P0 BRA `(.L_x_8328) ;  /* 0x0000000000948947 */ /* 0x000fea0003800000 */
[----:B------:R-:W-:Y:S01]  /*38c0*/  SHF.R.U32.HI R5, RZ, 0x10, R201 ;  /* 0x00000010ff057819 */ /* 0x000fe200000116c9 */
[----:B------:R-:W-:-:S03]  /*38d0*/  UMOV UR4, URZ ;  /* 0x0000003f00047c82 */ /* 0x000fc60008000000 */
[----:B------:R-:W-:-:S13]  /*38e0*/  ISETP.NE.AND P0, PT, R5, RZ, PT ;  /* 0x000000ff0500720c */ /* 0x000fda0003f05270 */
[----:B------:R-:W0:Y:S02]  /*38f0*/  @!P0 LDC R5, c[0x0][0xae8] ;  /* 0x0002ba00ff058b82 */ /* 0x000e240000000800 */
[-C--:B0-----:R-:W-:Y:S02]  /*3900*/  IABS R0, R5.reuse ;  /* 0x0000000500007213 */ /* 0x081fe40000000000 */
[----:B------:R-:W-:Y:S02]  /*3910*/  IABS R8, R5 ;  /* 0x0000000500087213 */ /* 0x000fe40000000000 */
[----:B------:R-:W-:Y:S02]  /*3920*/  R2UR UR8, R0 ;  /* 0x00000000000872ca */ /* 0x000fe400000e0000 */
[C---:B------:R-:W-:Y:S02]  /*3930*/  IADD3 R0, R5.reuse, -0x1, R6 ;  /* 0xffffffff05007810 */ /* 0x040fe40007ffe006 */
[----:B------:R-:W-:-:S02]  /*3940*/  R2UR UR9, R5 ;  /* 0x00000000050972ca */ /* 0x000fc400000e0000 */
[----:B------:R-:W-:Y:S02]  /*3950*/  IABS R7, R0 ;  /* 0x0000000000077213 */ /* 0x000fe40000000000 */
[----:B------:R-:W-:Y:S02]  /*3960*/  LOP3.LUT R0, R0, R5, RZ, 0x3c, !PT ;  /* 0x0000000500007212 */ /* 0x000fe400078e3cff */
[----:B------:R-:W-:-:S03]  /*3970*/  R2UR UR7, R7 ;  /* 0x00000000070772ca */ /* 0x000fc600000e0000 */
[----:B------:R-:W0:Y:S04]  /*3980*/  I2F.RP R3, UR8 ;  /* 0x0000000800037d06 */ /* 0x000e280008209400 */
[----:B------:R-:W-:-:S06]  /*3990*/  UISETP.NE.AND UP0, UPT, UR9, URZ, UPT ;  /* 0x0000003f0900728c */ /* 0x000fcc000bf05270 */
[----:B------:R-:W-:Y:S01]  /*39a0*/  PLOP3.LUT P0, PT, PT, PT, UP0, 0x80, 0x0 ;  /* 0x000000000000781c */ /* 0x000fe20003f0f008 */
        /* <DEDUP_REMOVED lines=16> */
[----:B------:R-:W-:Y:S01]  /*3ab0*/  UISETP.GE.AND UP2, UPT, UR6, URZ, UPT ;  /* 0x0000003f0600728c */ /* 0x000fe2000bf46270 */
[----:B------:R-:W-:-:S08]  /*3ac0*/  @!P0 R2UR UR6, R5 ;  /* 0x00000000050682ca */ /* 0x000fd000000e0000 */
[----:B------:R-:W-:-:S07]  /*3ad0*/  @UP1 UIADD3 UR5, UR5, 0x1, URZ ;  /* 0x0000000105051890 */ /* 0x000fce000fffe03f */
[----:B------:R-:W-:Y:S02]  /*3ae0*/  UMOV UR4, UR5 ;  /* 0x0000000500047c82 */ /* 0x000fe40008000000 */
[----:B------:R-:W-:Y:S02]  /*3af0*/  @!UP2 UIADD3 UR4, -UR4, URZ, URZ ;  /* 0x0000003f0404a290 */ /* 0x000fe4000fffe13f */
[----:B------:R-:W-:-:S12]  /*3b00*/  @!UP0 ULOP3.LUT UR4, URZ, UR6, URZ, 0x33, !UPT ;  /* 0x000000063f048292 */ /* 0x000fd8000f8e333f */
.L_x_8328:
        /* <DEDUP_REMOVED lines=72> */
[----:B------:R-:W2:Y:S04]  /*3f90*/  LDL R0, [R1+0xc] ;  /* 0x00000c0001007983 */ /* 0x000ea80000100800 */
        /* <DEDUP_REMOVED lines=28> */
.L_x_8329:
        /* <DEDUP_REMOVED lines=10> */
[----:B------:R-:W0:Y:S02]  /*4200*/  SYNCS.PHASECHK.TRANS64.TRYWAIT P1, [R17+URZ+0x38800], R6 ;  /* 0x03880006110075a7 */ /* 0x000e24000802017f */
[----:B0-----:R-:W-:Y:S05]  /*4210*/  @!P1 BRA `(.L_x_8330) ;  /* 0x0000015000a49947 */ /* 0x001fea0003800000 */
.L_x_8474:
[----:B------:R-:W-:Y:S05]  /*4220*/  @!P0 BRA `(.L_x_8331) ;  /* 0x0000000000048947 */ /* 0x000fea0003800000 */
[----:B------:R-:W-:Y:S01]  /*4230*/  BPT.TRAP 0x1 ;  /* 0x000000040000795c */ /* 0x000fe20000300000 */
.L_x_8331:
[----:B------:R-:W-:Y:S02]  /*4240*/  IMAD.U32 R8, RZ, RZ, UR37 ;  /* 0x00000025ff087e24 */ /* 0x000fe4000f8e00ff */
[----:B------:R-:W-:-:S03]  /*4250*/  IMAD R9, R2, 0x8, R17 ;  /* 0x0000000802097824 */ /* 0x000fc600078e0211 */
[----:B------:R-:W-:-:S04]  /*4260*/  SHF.L.U32 R8, R8, 0x1f, RZ ;  /* 0x0000001f08087819 */ /* 0x000fc800000006ff */
[----:B------:R1:W2:Y:S01]  /*4270*/  SYNCS.PHASECHK.TRANS64.TRYWAIT P1, [R9+URZ+0x38830], R8 ;  /* 0x03883008090075a7 */ /* 0x0002a2000802017f */
[----:B------:R-:W-:Y:S05]  /*4280*/  @!P0 BRA `(.L_x_8332) ;  /* 0x0000000000048947 */ /* 0x000fea0003800000 */
[----:B------:R-:W-:Y:S01]  /*4290*/  BPT.TRAP 0x1 ;  /* 0x000000040000795c */ /* 0x000fe20000300000 */
.L_x_8332:
[----:B------:R-:W-:-:S05]  /*42a0*/  VIADD R0, R17, 0x22400 ;  /* 0x0002240011007836 */ /* 0x000fca0000000000 */
[----:B------:R-:W-:-:S04]  /*42b0*/  SHF.R.U32.HI R0, RZ, 0x4, R0 ;  /* 0x00000004ff007819 */ /* 0x000fc80000011600 */
[----:B------:R-:W-:Y:S01]  /*42c0*/  LOP3.LUT R0, R0, 0x3fff, RZ, 0xc0, !PT ;  /* 0x00003fff00007812 */ /* 0x000fe200078ec0ff */
[----:B--2---:R-:W-:Y:S06]  /*42d0*/  @P1 BRA `(.L_x_8333) ;  /* 0x0000000000081947 */ /* 0x004fec0003800000 */
[----:B------:R-:W2:Y:S02]  /*42e0*/  SYNCS.PHASECHK.TRANS64.TRYWAIT P1, [R9+URZ+0x38830], R8 ;  /* 0x03883008090075a7 */ /* 0x000ea4000802017f */
[----:B--2---:R-:W-:Y:S05]  /*42f0*/  @!P1 BRA `(.L_x_8334) ;  /* 0x0000015000809947 */ /* 0x004fea0003800000 */
.L_x_8333:
[----:B------:R-:W-:Y:S05]  /*4300*/  WARPSYNC.ALL ;  /* 0x0000000000007948 */ /* 0x000fea0003800000 */
[----:B------:R-:W-:Y:S01]  /*4310*/  LOP3.LUT R4, R0, 0x10000, RZ, 0xfc, !PT ;  /* 0x0001000000047812 */ /* 0x000fe200078efcff */
[----:B------:R-:W-:Y:S01]  /*4320*/  VIADD R0, R17, 0x20400 ;  /* 0x0002040011007836 */ /* 0x000fe20000000000 */
[----:B------:R-:W-:-:S03]  /*4330*/  WARPGROUP.ARRIVE ;  /* 0x00000000000079c5 */ /* 0x000fc60000000000 */
[----:B------:R-:W-:Y:S01]  /*4340*/  IMAD R3, R2, 0x200, R4 ;  /* 0x0000020002037824 */ /* 0x000fe200078e0204 */
[----:B------:R-:W-:Y:S01]  /*4350*/  UMOV UR11, 0x40000040 ;  /* 0x40000040000b7882 */ /* 0x000fe20000000000 */
[----:B------:R-:W-:Y:S01]  /*4360*/  UMOV UR9, 0x40000040 ;  /* 0x4000004000097882 */ /* 0x000fe20000000000 */
[----:B------:R-:W-:Y:S01]  /*4370*/  SHF.R.U32.HI R0, RZ, 0x4, R0 ;  /* 0x00000004ff007819 */ /* 0x000fe20000011600 */
[----:B------:R-:W-:Y:S01]  /*4380*/  UMOV UR15, 0x40000040 ;  /* 0x40000040000f7882 */ /* 0x000fe20000000000 */
[----:B------:R-:W-:Y:S01]  /*4390*/  R2UR UR10, R3 ;  /* 0x00000000030a72ca */ /* 0x000fe200000e0000 */
[----:B------:R-:W-:Y:S01]  /*43a0*/  UMOV UR13, 0x40000040 ;  /* 0x40000040000d7882 */ /* 0x000fe20000000000 */
[----:B------:R-:W-:Y:S01]  /*43b0*/  LOP3.LUT R0, R0, 0x3fff, RZ, 0xc0, !PT ;  /* 0x00003fff00007812 */ /* 0x000fe200078ec0ff */
[----:B------:R-:W-:Y:S01]  /*43c0*/  UMOV UR19, 0x40000040 ;  /* 0x4000004000137882 */ /* 0x000fe20000000000 */
[----:B------:R-:W-:Y:S01]  /*43d0*/  UMOV UR17, 0x40000040 ;  /* 0x4000004000117882 */ /* 0x000fe20000000000 */
[----:B------:R-:W-:Y:S01]  /*43e0*/  UMOV UR23, 0x40000040 ;  /* 0x4000004000177882 */ /* 0x000fe20000000000 */
[----:B------:R-:W-:Y:S01]  /*43f0*/  LOP3.LUT R0, R0, 0x10000, RZ, 0xfc, !PT ;  /* 0x0001000000007812 */ /* 0x000fe200078efcff */
[----:B------:R-:W-:-:S03]  /*4400*/  UMOV UR21, 0x40000040 ;  /* 0x4000004000157882 */ /* 0x000fc60000000000 */
[C---:B------:R-:W-:Y:S01]  /*4410*/  R2UR UR8, R0.reuse ;  /* 0x00000000000872ca */ /* 0x040fe200000e0000 */
[C---:B------:R-:W-:Y:S02]  /*4420*/  VIADD R3, R0.reuse, 0x2 ;  /* 0x0000000200037836 */ /* 0x040fe40000000000 */
[----:B------:R-:W-:Y:S02]  /*4430*/  UIADD3 UR14, UR10, 0x2, URZ ;  /* 0x000000020a0e7890 */ /* 0x000fe4000fffe03f */
[----:B------:R-:W-:Y:S01]  /*4440*/  UIADD3 UR18, UR10, 0x4, URZ ;  /* 0x000000040a127890 */ /* 0x000fe2000fffe03f */
[----:B------:R-:W-:Y:S01]  /*4450*/  R2UR UR12, R3 ;  /* 0x00000000030c72ca */ /* 0x000fe200000e0000 */
[C---:B------:R-:W-:Y:S01]  /*4460*/  VIADD R3, R0.reuse, 0x4 ;  /* 0x0000000400037836 */ /* 0x040fe20000000000 */
[----:B------:R-:W-:Y:S01]  /*4470*/  UIADD3 UR22, UR10, 0x6, URZ ;  /* 0x000000060a167890 */ /* 0x000fe2000fffe03f */
[----:B------:R-:W-:-:S03]  /*4480*/  VIADD R0, R0, 0x6 ;  /* 0x0000000600007836 */ /* 0x000fc60000000000 */
[----:B------:R-:W-:Y:S01]  /*4490*/  R2UR UR16, R3 ;  /* 0x00000000031072ca */ /* 0x000fe200000e0000 */
[----:B------:R-:W-:Y:S01]  /*44a0*/  HGMMA.64x64x16.F32 R24, gdesc[UR8], RZ, !UPT, gsb0 ;  /* 0x00e00000081879f0 */ /* 0x000fe2000c0008ff */
[----:B------:R-:W-:Y:S02]  /*44b0*/  R2UR UR20, R0 ;  /* 0x00000000001472ca */ /* 0x000fe400000e0000 */
        /* <DEDUP_REMOVED lines=10> */
[----:B------:R-:W3:Y:S02]  /*4560*/  SYNCS.PHASECHK.TRANS64.TRYWAIT P1, [R17+URZ+0x38810], R6 ;  /* 0x03881006110075a7 */ /* 0x000ee4000802017f */
[----:B---3--:R-:W-:Y:S05]  /*4570*/  @!P1 BRA `(.L_x_8335) ;  /* 0x0000014c00f49947 */ /* 0x008fea0003800000 */
.L_x_8475:
[----:B------:R-:W-:Y:S05]  /*4580*/  @!P0 BRA `(.L_x_8336) ;  /* 0x0000000000048947 */ /* 0x000fea0003800000 */
[----:B------:R-:W-:Y:S01]  /*4590*/  BPT.TRAP 0x1 ;  /* 0x000000040000795c */ /* 0x000fe20000300000 */
.L_x_8336:
[----:B------:R4:W0:Y:S01]  /*45a0*/  SYNCS.PHASECHK.TRANS64.TRYWAIT P1, [R9+URZ+0x38850], R8 ;  /* 0x03885008090075a7 */ /* 0x000822000802017f */
[----:B------:R-:W-:Y:S05]  /*45b0*/  @!P0 BRA `(.L_x_8337) ;  /* 0x0000000000048947 */ /* 0x000fea0003800000 */
[----:B------:R-:W-:Y:S01]  /*45c0*/  BPT.TRAP 0x1 ;  /* 0x000000040000795c */ /* 0x000fe20000300000 */
.L_x_8337:
[C---:B------:R-:W-:Y:S02]  /*45d0*/  VIADD R0, R17.reuse, 0x400 ;  /* 0x0000040011007836 */ /* 0x040fe40000000000 */
[----:B------:R-:W-:-:S03]  /*45e0*/  VIADD R3, R17, 0x26400 ;  /* 0x0002640011037836 */ /* 0x000fc60000000000 */
[----:B------:R-:W-:Y:S02]  /*45f0*/  SHF.R.U32.HI R0, RZ, 0x4, R0 ;  /* 0x00000004ff007819 */ /* 0x000fe40000011600 */
[----:B------:R-:W-:Y:S02]  /*4600*/  SHF.R.U32.HI R3, RZ, 0x4, R3 ;  /* 0x00000004ff037819 */ /* 0x000fe40000011603 */
[----:B------:R-:W-:Y:S02]  /*4610*/  LOP3.LUT R0, R0, 0x3fff, RZ, 0xc0, !PT ;  /* 0x00003fff00007812 */ /* 0x000fe400078ec0ff */
[----:B------:R-:W-:Y:S02]  /*4620*/  LOP3.LUT R3, R3, 0x3fff, RZ, 0xc0, !PT ;  /* 0x00003fff03037812 */ /* 0x000fe400078ec0ff */
[----:B------:R-:W-:Y:S02]  /*4630*/  LOP3.LUT R0, R0, 0x10000, RZ, 0xfc, !PT ;  /* 0x0001000000007812 */ /* 0x000fe400078efcff */
[----:B------:R-:W-:-:S03]  /*4640*/  LOP3.LUT R3, R3, 0x10000, RZ, 0xfc, !PT ;  /* 0x0001000003037812 */ /* 0x000fc600078efcff */
[----:B------:R-:W-:Y:S01]  /*4650*/  IMAD R5, R2, 0x1000, R0 ;  /* 0x0000100002057824 */ /* 0x000fe200078e0200 */
[----:B0-----:R-:W-:Y:S06]  /*4660*/  @P1 BRA `(.L_x_8338) ;  /* 0x0000000000081947 */ /* 0x001fec0003800000 */
[----:B------:R-:W0:Y:S02]  /*4670*/  SYNCS.PHASECHK.TRANS64.TRYWAIT P1, [R9+URZ+0x38850], R8 ;  /* 0x03885008090075a7 */ /* 0x000e24000802017f */
[----:B0-----:R-:W-:Y:S05]  /*4680*/  @!P1 BRA `(.L_x_8339) ;  /* 0x0000014c00c49947 */ /* 0x001fea0003800000 */
.L_x_8338:
[----:B------:R-:W-:Y:S01]  /*4690*/  R2UR UR24, R3 ;  /* 0x00000000031872ca */ /* 0x000fe200000e0000 */
[----:B------:R-:W-:Y:S01]  /*46a0*/  WARPGROUP.ARRIVE ;  /* 0x00000000000079c5 */ /* 0x000fe20000000000 */
[----:B------:R-:W-:Y:S01]  /*46b0*/  R2UR UR26, R5 ;  /* 0x00000000051a72ca */ /* 0x000fe200000e0000 */
[----:B------:R-:W-:Y:S01]  /*46c0*/  UMOV UR25, 0x40000040 ;  /* 0x4000004000197882 */ /* 0x000fe20000000000 */
[----:B------:R-:W-:Y:S01]  /*46d0*/  UMOV UR27, 0x40000040 ;  /* 0x40000040001b7882 */ /* 0x000fe20000000000 */
[----:B------:R-:W-:Y:S01]  /*46e0*/  VIADD R7, R3, 0x2 ;  /* 0x0000000203077836 */ /* 0x000fe20000000000 */
[----:B------:R-:W-:Y:S01]  /*46f0*/  UMOV UR5, 0x40000040 ;  /* 0x4000004000057882 */ /* 0x000fe20000000000 */
[----:B---3--:R-:W-:Y:S01]  /*4700*/  VIADD R6, R5, 0x2 ;  /* 0x0000000205067836 */ /* 0x008fe20000000000 */
[----:B------:R-:W-:Y:S01]  /*4710*/  UMOV UR7, 0x40000040 ;  /* 0x4000004000077882 */ /* 0x000fe20000000000 */
[----:B------:R-:W0:Y:S01]  /*4720*/  S2R R10, SR_TID.X ;  /* 0x00000000000a7919 */ /* 0x000e220000002100 */
[----:B------:R-:W-:Y:S01]  /*4730*/  R2UR UR4, R7 ;  /* 0x00000000070472ca */ /* 0x000fe200000e0000 */
[----:B------:R-:W-:Y:S01]  /*4740*/  VIADD R7, R3, 0x4 ;  /* 0x0000000403077836 */ /* 0x000fe20000000000 */
[----:B------:R-:W-:Y:S01]  /*4750*/  R2UR UR6, R6 ;  /* 0x00000000060672ca */ /* 0x000fe200000e0000 */
[----:B------:R-:W-:-:S02]  /*4760*/  VIADD R6, R5, 0x4 ;  /* 0x0000000405067836 */ /* 0x000fc40000000000 */
[----:B------:R-:W-:Y:S01]  /*4770*/  HGMMA.64x64x16.F32 R24, gdesc[UR24], R24, gsb0 ;  /* 0x00e00000181879f0 */ /* 0x000fe20008000818 */
[----:B------:R-:W-:Y:S01]  /*4780*/  VIADD R11, R5, 0x800 ;  /* 0x00000800050b7836 */ /* 0x000fe20000000000 */
[----:B0-----:R-:W-:Y:S01]  /*4790*/  SHF.R.U32.HI R10, RZ, 0x7, R10 ;  /* 0x00000007ff0a7819 */ /* 0x001fe2000001160a */
        /* <DEDUP_REMOVED lines=8> */
[----:B------:R-:W-:Y:S01]  /*4820*/  VIADD R6, R5, 0x6 ;  /* 0x0000000605067836 */ /* 0x000fe20000000000 */
        /* <DEDUP_REMOVED lines=115> */
[----:B------:R-:W0:Y:S01]  /*4f60*/  SHFL.IDX PT, R6, R10, RZ, 0x1f ;  /* 0x00001fff0a067589 */ /* 0x000e2200000e0000 */
[----:B------:R-:W-:Y:S01]  /*4f70*/  VIADD R7, R3, 0x800 ;  /* 0x0000080003077836 */ /* 0x000fe20000000000 */
[----:B0-----:R-:W-:-:S04]  /*4f80*/  ISETP.GT.AND P1, PT, R6, 0x7f, PT ;  /* 0x0000007f0600780c */ /* 0x001fc80003f24270 */
[----:B------:R-:W-:-:S05]  /*4f90*/  SEL R6, RZ, 0x2, !P1 ;  /* 0x00000002ff067807 */ /* 0x000fca0004800000 */
[C---:B-12-4-:R-:W-:Y:S02]  /*4fa0*/  IMAD.IADD R8, R6.reuse, 0x1, R7 ;  /* 0x0000000106087824 */ /* 0x056fe400078e0207 */
        /* <DEDUP_REMOVED lines=12> */
[----:B------:R-:W-:Y:S02]  /*5070*/  IMAD.IADD R13, R11, 0x1, R8 ;  /* 0x000000010b0d7824 */ /* 0x000fe400078e0208 */
        /* <DEDUP_REMOVED lines=133> */
[----:B------:R-:W-:-:S02]  /*58d0*/  IMAD.IADD R10, R10, 0x1, R11 ;  /* 0x000000010a0a7824 */ /* 0x000fc400078e020b */
[----:B------:R-:W-:Y:S01]  /*58e0*/  IMAD.MOV.U32 R11, RZ, RZ, 0x40 ;  /* 0x00000040ff0b7424 */ /* 0x000fe200078e00ff */
[----:B------:R-:W-:Y:S02]  /*58f0*/  WARPGROUP.DEPBAR.LE gsb0, 0x0 ;  /* 0x00008000000079c5 */ /* 0x000fe40000010000 */
[----:B------:R-:W-:-:S06]  /*5900*/  WARPGROUP.ARRIVE ;  /* 0x00000000000079c5 */ /* 0x000fcc0000000000 */
[----:B------:R-:W-:Y:S01]  /*5910*/  HGMMA.64x64x16.F32 R24, gdesc[UR4], R24, gsb0 ;  /* 0x00e00000041879f0 */ /* 0x000fe20008000818 */
[----:B------:R-:W-:Y:S01]  /*5920*/  R2UR UR4, R6 ;  /* 0x00000000060472ca */ /* 0x000fe200000e0000 */
[----:B------:R-:W-:Y:S01]  /*5930*/  UMOV UR5, 0x40000040 ;  /* 0x4000004000057882 */ /* 0x000fe20000000000 */
[----:B------:R-:W-:Y:S01]  /*5940*/  R2UR UR6, R8 ;  /* 0x00000000080672ca */ /* 0x000fe200000e0000 */
[----:B------:R-:W-:Y:S01]  /*5950*/  UMOV UR7, 0x40000040 ;  /* 0x4000004000077882 */ /* 0x000fe20000000000 */
[----:B------:R-:W-:-:S04]  /*5960*/  SEL R6, R11, 0x3e, P1 ;  /* 0x0000003e0b067807 */ /* 0x000fc80000800000 */
[----:B------:R-:W-:Y:S01]  /*5970*/  LOP3.LUT R6, R6, 0x6, RZ, 0xc0, !PT ;  /* 0x0000000606067812 */ /* 0x000fe200078ec0ff */
        /* <DEDUP_REMOVED lines=8> */
[----:B------:R-:W-:-:S04]  /*5a00*/  SEL R7, R7, 0xf80, P1 ;  /* 0x00000f8007077807 */ /* 0x000fc80000800000 */
        /* <DEDUP_REMOVED lines=16> */
.L_x_8340:
[----:B------:R-:W-:Y:S01]  /*5b10*/  ISETP.NE.AND P5, PT, R186, 0x1, PT ;  /* 0x00000001ba00780c */ /* 0x000fe20003fa5270 */
[----:B------:R-:W-:Y:S01]  /*5b20*/  VIADD R5, R193, UR39 ;  /* 0x00000027c1057c36 */ /* 0x000fe20008000000 */
[----:B------:R-:W-:Y:S01]  /*5b30*/  ULDC UR5, c[0x0][0xa80] ;  /* 0x0002a00000057ab9 */ /* 0x000fe20000000800 */
[----:B------:R-:W0:Y:S01]  /*5b40*/  S2R R14, SR_CgaCtaId ;  /* 0x00000000000e7919 */ /* 0x000e220000008800 */
[----:B------:R-:W-:Y:S01]  /*5b50*/  UMOV UR19, 0x40000040 ;  /* 0x4000004000137882 */ /* 0x000fe20000000000 */
[----:B------:R-:W-:Y:S01]  /*5b60*/  UMOV UR7, 0x40000040 ;  /* 0x4000004000077882 */ /* 0x000fe20000000000 */
[----:B------:R-:W-:Y:S01]  /*5b70*/  UMOV UR11, 0x40000040 ;  /* 0x40000040000b7882 */ /* 0x000fe20000000000 */
[----:B------:R-:W-:-:S06]  /*5b80*/  UMOV UR15, 0x40000040 ;  /* 0x40000040000f7882 */ /* 0x000fcc0000000000 */
[----:B------:R-:W1:Y:S08]  /*5b90*/  @P5 LDC R6, c[0x0][0x44c] ;  /* 0x00011300ff065b82 */ /* 0x000e700000000800 */
[----:B------:R-:W2:Y:S01]  /*5ba0*/  @P5 LDC R7, c[0x0][0x450] ;  /* 0x00011400ff075b82 */ /* 0x000ea20000000800 */
[----:B-1----:R-:W-:-:S05]  /*5bb0*/  @P5 IMAD.HI.U32 R6, R5, R6, RZ ;  /* 0x0000000605065227 */ /* 0x002fca00078e00ff */
[----:B--2---:R-:W-:Y:S01]  /*5bc0*/  @P5 SHF.R.U32.HI R5, RZ, R7, R6 ;  /* 0x00000007ff055219 */ /* 0x004fe20000011606 */
[----:B------:R-:W-:-:S04]  /*5bd0*/  IMAD R6, R168, -0x40, R11 ;  /* 0xffffffc0a8067824 */ /* 0x000fc800078e020b */
[----:B------:R-:W1:Y:S01]  /*5be0*/  SHFL.IDX PT, R8, R5, RZ, 0x1c1f ;  /* 0x001c1fff05087589 */ /* 0x000e6200000e0000 */
[----:B------:R-:W-:Y:S02]  /*5bf0*/  IADD3 R7, R185, 0x1, R6 ;  /* 0x00000001b9077810 */ /* 0x000fe40007ffe006 */
[----:B------:R-:W-:Y:S01]  /*5c00*/  IADD3 R6, -R192, R6, R185 ;  /* 0x00000006c0067210 */ /* 0x000fe20007ffe1b9 */
[----:B------:R-:W2:Y:S01]  /*5c10*/  SHFL.IDX PT, R5, R5, 0x1, 0x1c1f ;  /* 0x003c1f0005057f89 */ /* 0x000ea200000e0000 */
[----:B------:R-:W-:-:S04]  /*5c20*/  IADD3 R7, -R184, R7, -R192 ;  /* 0x00000007b8077210 */ /* 0x000fc80007ffe9c0 */
[----:B-1----:R-:W-:-:S04]  /*5c30*/  VIADDMNMX R8, R8, R7, R6, PT ;  /* 0x0000000708087246 */ /* 0x002fc80003800106 */
        /* <DEDUP_REMOVED lines=46> */
[----:B--2---:R-:W-:Y:S02]  /*5f20*/  VIADDMNMX R6, R5, R7, R6, PT ;  /* 0x0000000705067246 */ /* 0x004fe40003800106 */
[----:B------:R-:W-:-:S02]  /*5f30*/  FMNMX.FTZ R8, R53, R8, !PT ;  /* 0x0000000835087209 */ /* 0x000fc40007810000 */
[C---:B------:R-:W-:Y:S02]  /*5f40*/  ISETP.GT.AND P1, PT, R6.reuse, RZ, PT ;  /* 0x000000ff0600720c */ /* 0x040fe40003f24270 */
[C---:B------:R-:W-:Y:S01]  /*5f50*/  ISETP.GT.AND P2, PT, R6.reuse, 0x1, PT ;  /* 0x000000010600780c */ /* 0x040fe20003f44270 */
[----:B------:R-:W1:Y:S01]  /*5f60*/  SHFL.BFLY PT, R11, R8, 0x2, 0x1f ;  /* 0x0c401f00080b7f89 */ /* 0x000e6200000e0000 */
        /* <DEDUP_REMOVED lines=12> */
[----:B-1----:R-:W-:Y:S02]  /*6030*/  FMNMX.FTZ R11, R8, R11, !PT ;  /* 0x0000000b080b7209 */ /* 0x002fe40007810000 */
[----:B------:R-:W-:Y:S02]  /*6040*/  FMNMX.FTZ R8, R30, R5, !PT ;  /* 0x000000051e087209 */ /* 0x000fe40007810000 */
[----:B------:R-:W-:Y:S01]  /*6050*/  ISETP.GT.AND P1, PT, R6, 0x19, PT ;  /* 0x000000190600780c */ /* 0x000fe20003f24270 */
[----:B------:R-:W1:Y:S01]  /*6060*/  SHFL.BFLY PT, R10, R11, 0x1, 0x1f ;  /* 0x0c201f000b0a7f89 */ /* 0x000e6200000e0000 */
        /* <DEDUP_REMOVED lines=58> */
[----:B--2---:R-:W-:Y:S01]  /*6410*/  FADD.FTZ R13, R24, R25 ;  /* 0x00000019180d7221 */ /* 0x004fe20000010000 */
[----:B------:R-:W-:-:S06]  /*6420*/  F2FP.F16.F32.PACK_AB R152, R25, R24 ;  /* 0x000000181998723e */ /* 0x000fcc00000000ff */
[----:B------:R-:W2:Y:S01]  /*6430*/  MUFU.EX2 R32, R32 ;  /* 0x0000002000207308 */ /* 0x000ea20000000800 */
[----:B-1----:R-:W-:-:S07]  /*6440*/  FMNMX.FTZ R8, R5, R8, !PT ;  /* 0x0000000805087209 */ /* 0x002fce0007810000 */
[----:B------:R1:W-:Y:S01]  /*6450*/  MUFU.EX2 R11, R10 ;  /* 0x0000000a000b7308 */ /* 0x0003e20000000800 */
[----:B---3--:R-:W-:Y:S02]  /*6460*/  F2FP.F16.F32.PACK_AB R154, R29, R28 ;  /* 0x0000001c1d9a723e */ /* 0x008fe400000000ff */
[C---:B------:R-:W-:Y:S01]  /*6470*/  FSETP.NEU.FTZ.AND P1, PT, R8.reuse, -INF , PT ;  /* 0xff8000000800780b */ /* 0x040fe20003f3d000 */
[----:B------:R-:W-:-:S04]  /*6480*/  FMUL.FTZ R5, R8, UR5 ;  /* 0x0000000508057c20 */ /* 0x000fc80008410000 */
[----:B------:R-:W-:Y:S01]  /*6490*/  MUFU.EX2 R33, R33 ;  /* 0x0000002100217308 */ /* 0x000fe20000000800 */
[----:B------:R-:W-:Y:S01]  /*64a0*/  FSEL R6, R5, RZ, P1 ;  /* 0x000000ff05067208 */ /* 0x000fe20000800000 */
[----:B------:R-:W-:-:S04]  /*64b0*/  IMAD R5, R2, 0x1000, R22 ;  /* 0x0000100002057824 */ /* 0x000fc800078e0216 */
        /* <DEDUP_REMOVED lines=8> */
[----:B------:R-:W-:Y:S02]  /*6540*/  VIADD R12, R5, 0x100 ;  /* 0x00000100050c7836 */ /* 0x000fe40000000000 */
[--C-:B------:R-:W-:Y:S01]  /*6550*/  FFMA.FTZ R39, R39, UR5, -R6.reuse ;  /* 0x0000000527277c23 */ /* 0x100fe20008010806 */
[C---:B-1----:R-:W-:Y:S01]  /*6560*/  VIADD R10, R5.reuse, 0x80 ;  /* 0x00000080050a7836 */ /* 0x042fe20000000000 */
[C---:B------:R-:W-:Y:S01]  /*6570*/  R2UR UR4, R5.reuse ;  /* 0x00000000050472ca */ /* 0x040fe200000e0000 */
[----:B------:R-:W-:Y:S01]  /*6580*/  VIADD R5, R5, 0x180 ;  /* 0x0000018005057836 */ /* 0x000fe20000000000 */
[----:B------:R-:W-:Y:S01]  /*6590*/  R2UR UR10, R12 ;  /* 0x000000000c0a72ca */ /* 0x000fe200000e0000 */
[----:B------:R-:W1:Y:S01]  /*65a0*/  MUFU.EX2 R27, R27 ;  /* 0x0000001b001b7308 */ /* 0x000e620000000800 */
[--C-:B------:R-:W-:Y:S01]  /*65b0*/  FFMA.FTZ R42, R42, UR5, -R6.reuse ;  /* 0x000000052a2a7c23 */ /* 0x100fe20008010806 */
[----:B------:R-:W-:Y:S01]  /*65c0*/  R2UR UR6, R10 ;  /* 0x000000000a0672ca */ /* 0x000fe200000e0000 */
[----:B------:R-:W-:Y:S01]  /*65d0*/  FADD.FTZ R10, R28, R13 ;  /* 0x0000000d1c0a7221 */ /* 0x000fe20000010000 */
[----:B------:R-:W-:Y:S01]  /*65e0*/  R2UR UR14, R5 ;  /* 0x00000000050e72ca */ /* 0x000fe200000e0000 */
[----:B------:R-:W-:Y:S01]  /*65f0*/  FFMA.FTZ R43, R43, UR5, -R6 ;  /* 0x000000052b2b7c23 */ /* 0x000fe20008010806 */
[----:B------:R-:W-:-:S02]  /*6600*/  VIADD R5, R9, 0x38840 ;  /* 0x0003884009057836 */ /* 0x000fc40000000000 */
[----:B------:R-:W-:Y:S01]  /*6610*/  FADD.FTZ R13, R29, R10 ;  /* 0x0000000a1d0d7221 */ /* 0x000fe20000010000 */
[----:B------:R-:W3:Y:S01]  /*6620*/  MUFU.EX2 R30, R30 ;  /* 0x0000001e001e7308 */ /* 0x000ee20000000800 */
[--C-:B------:R-:W-:Y:S01]  /*6630*/  FFMA.FTZ R46, R46, UR5, -R6.reuse ;  /* 0x000000052e2e7c23 */ /* 0x100fe20008010806 */
[--C-:B------:R-:W-:Y:S01]  /*6640*/  FFMA.FTZ R47, R47, UR5, -R6.reuse ;  /* 0x000000052f2f7c23 */ /* 0x100fe20008010806 */
[----:B0-----:R-:W-:Y:S01]  /*6650*/  PRMT R5, R14, 0x654, R5 ;  /* 0x000006540e057816 */ /* 0x001fe20000000005 */
[----:B--2---:R-:W-:Y:S01]  /*6660*/  FADD.FTZ R10, R32, R13 ;  /* 0x0000000d200a7221 */ /* 0x004fe20000010000 */
[--C-:B------:R-:W-:Y:S01]  /*6670*/  FFMA.FTZ R50, R50, UR5, -R6.reuse ;  /* 0x0000000532327c23 */ /* 0x100fe20008010806 */
[--C-:B------:R-:W-:Y:S01]  /*6680*/  FFMA.FTZ R51, R51, UR5, -R6.reuse ;  /* 0x0000000533337c23 */ /* 0x100fe20008010806 */
[----:B------:R0:W-:Y:S01]  /*6690*/  SYNCS.ARRIVE.TRANS64.RED.A1T0 RZ, [R5+URZ], RZ ;  /* 0x000000ff05ff79a7 */ /* 0x0001e2000810043f */
[----:B------:R-:W2:Y:S01]  /*66a0*/  MUFU.EX2 R31, R31 ;  /* 0x0000001f001f7308 */ /* 0x000ea20000000800 */
[----:B-1----:R-:W-:Y:S01]  /*66b0*/  FADD.FTZ R15, R26, R27 ;  /* 0x0000001b1a0f7221 */ /* 0x002fe20000010000 */
[--C-:B------:R-:W-:Y:S01]  /*66c0*/  FFMA.FTZ R54, R54, UR5, -R6.reuse ;  /* 0x0000000536367c23 */ /* 0x100fe20008010806 */
[----:B------:R-:W-:Y:S01]  /*66d0*/  FFMA.FTZ R6, R55, UR5, -R6 ;  /* 0x0000000537067c23 */ /* 0x000fe20008010806 */
[----:B------:R-:W-:Y:S01]  /*66e0*/  F2FP.F16.F32.PACK_AB R153, R27, R26 ;  /* 0x0000001a1b99723e */ /* 0x000fe200000000ff */
[----:B------:R-:W-:Y:S01]  /*66f0*/  UMOV UR18, UR4 ;  /* 0x0000000400127c82 */ /* 0x000fe20008000000 */
[C---:B------:R-:W-:Y:S01]  /*6700*/  F2FP.F16.F32.PACK_AB R156, R33.reuse, R32 ;  /* 0x00000020219c723e */ /* 0x040fe200000000ff */
[----:B0-----:R-:W-:Y:S01]  /*6710*/  FADD.FTZ R5, R33, R10 ;  /* 0x0000000a21057221 */ /* 0x001fe20000010000 */
[----:B------:R-:W0:Y:S01]  /*6720*/  MUFU.EX2 R34, R34 ;  /* 0x0000002200227308 */ /* 0x000e220000000800 */
[----:B---3--:R-:W-:-:S07]  /*6730*/  FADD.FTZ R12, R30, R15 ;  /* 0x0000000f1e0c7221 */ /* 0x008fce0000010000 */
[----:B------:R-:W1:Y:S01]  /*6740*/  MUFU.EX2 R35, R35 ;  /* 0x0000002300237308 */ /* 0x000e620000000800 */
[C---:B--2---:R-:W-:Y:S01]  /*6750*/  FADD.FTZ R15, R31.reuse, R12 ;  /* 0x0000000c1f0f7221 */ /* 0x044fe20000010000 */
[----:B------:R-:W-:Y:S01]  /*6760*/  F2FP.F16.F32.PACK_AB R155, R31, R30 ;  /* 0x0000001e1f9b723e */ /* 0x000fe200000000ff */
[----:B------:R-:W-:Y:S06]  /*6770*/  BAR.SYNC.DEFER_BLOCKING 0xf, 0x100 ;  /* 0x03c4000000007b1d */ /* 0x000fec0000010000 */
[----:B------:R-:W2:Y:S01]  /*6780*/  MUFU.EX2 R38, R38 ;  /* 0x0000002600267308 */ /* 0x000ea20000000800 */
[----:B0-----:R-:W-:-:S07]  /*6790*/  FADD.FTZ R12, R34, R15 ;  /* 0x0000000f220c7221 */ /* 0x001fce0000010000 */
[----:B------:R-:W0:Y:S01]  /*67a0*/  MUFU.EX2 R36, R36 ;  /* 0x0000002400247308 */ /* 0x000e220000000800 */
[C---:B-1----:R-:W-:Y:S01]  /*67b0*/  FADD.FTZ R13, R35.reuse, R12 ;  /* 0x0000000c230d7221 */ /* 0x042fe20000010000 */
[----:B------:R-:W-:-:S06]  /*67c0*/  F2FP.F16.F32.PACK_AB R157, R35, R34 ;  /* 0x00000022239d723e */ /* 0x000fcc00000000ff */
[----:B------:R-:W1:Y:S01]  /*67d0*/  MUFU.EX2 R39, R39 ;  /* 0x0000002700277308 */ /* 0x000e620000000800 */
[----:B--2---:R-:W-:Y:S01]  /*67e0*/  FADD.FTZ R12, R38, R13 ;  /* 0x0000000d260c7221 */ /* 0x004fe20000010000 */
[----:B------:R2:W-:Y:S06]  /*67f0*/  STSM.16.M88.4 [R188+0x36400], R152 ;  /* 0x03640098bc007844 */ /* 0x0005ec0000000200 */
[----:B------:R-:W3:Y:S01]  /*6800*/  MUFU.EX2 R37, R37 ;  /* 0x0000002500257308 */ /* 0x000ee20000000800 */
[----:B0-----:R-:W-:-:S07]  /*6810*/  FADD.FTZ R10, R36, R5 ;  /* 0x00000005240a7221 */ /* 0x001fce0000010000 */
[----:B------:R-:W0:Y:S01]  /*6820*/  MUFU.EX2 R42, R42 ;  /* 0x0000002a002a7308 */ /* 0x000e220000000800 */
[C---:B-1----:R-:W-:Y:S01]  /*6830*/  FADD.FTZ R13, R39.reuse, R12 ;  /* 0x0000000c270d7221 */ /* 0x042fe20000010000 */
[----:B------:R-:W-:-:S06]  /*6840*/  F2FP.F16.F32.PACK_AB R159, R39, R38 ;  /* 0x00000026279f723e */ /* 0x000fcc00000000ff */
[----:B------:R-:W1:Y:S01]  /*6850*/  MUFU.EX2 R40, R40 ;  /* 0x0000002800287308 */ /* 0x000e620000000800 */
[C---:B---3--:R-:W-:Y:S01]  /*6860*/  FADD.FTZ R5, R37.reuse, R10 ;  /* 0x0000000a25057221 */ /* 0x048fe20000010000 */
[----:B------:R-:W-:-:S05]  /*6870*/  F2FP.F16.F32.PACK_AB R158, R37, R36 ;  /* 0x00000024259e723e */ /* 0x000fca00000000ff */
[----:B------:R2:W-:Y:S01]  /*6880*/  STSM.16.M88.4 [R191], R156 ;  /* 0x0000009cbf007844 */ /* 0x0005e20000000200 */
[----:B------:R-:W3:Y:S01]  /*6890*/  MUFU.EX2 R43, R43 ;  /* 0x0000002b002b7308 */ /* 0x000ee20000000800 */
[----:B0-----:R-:W-:-:S07]  /*68a0*/  FADD.FTZ R12, R42, R13 ;  /* 0x0000000d2a0c7221 */ /* 0x001fce0000010000 */
[----:B------:R-:W0:Y:S01]  /*68b0*/  MUFU.EX2 R41, R41 ;  /* 0x0000002900297308 */ /* 0x000e220000000800 */
[----:B-1----:R-:W-:-:S07]  /*68c0*/  FADD.FTZ R10, R40, R5 ;  /* 0x00000005280a7221 */ /* 0x002fce0000010000 */
[----:B------:R-:W1:Y:S01]  /*68d0*/  MUFU.EX2 R46, R46 ;  /* 0x0000002e002e7308 */ /* 0x000e620000000800 */
[C---:B---3--:R-:W-:Y:S01]  /*68e0*/  FADD.FTZ R13, R43.reuse, R12 ;  /* 0x0000000c2b0d7221 */ /* 0x048fe20000010000 */
[----:B------:R-:W-:-:S06]  /*68f0*/  F2FP.F16.F32.PACK_AB R161, R43, R42 ;  /* 0x0000002a2ba1723e */ /* 0x000fcc00000000ff */
[----:B------:R-:W3:Y:S01]  /*6900*/  MUFU.EX2 R44, R44 ;  /* 0x0000002c002c7308 */ /* 0x000ee20000000800 */
[C---:B0-----:R-:W-:Y:S01]  /*6910*/  FADD.FTZ R5, R41.reuse, R10 ;  /* 0x0000000a29057221 */ /* 0x041fe20000010000 */
[----:B------:R-:W-:-:S06]  /*6920*/  F2FP.F16.F32.PACK_AB R160, R41, R40 ;  /* 0x0000002829a0723e */ /* 0x000fcc00000000ff */
[----:B------:R-:W0:Y:S01]  /*6930*/  MUFU.EX2 R47, R47 ;  /* 0x0000002f002f7308 */ /* 0x000e220000000800 */
[----:B-1----:R-:W-:-:S07]  /*6940*/  FADD.FTZ R12, R46, R13 ;  /* 0x0000000d2e0c7221 */ /* 0x002fce0000010000 */
[----:B------:R-:W1:Y:S01]  /*6950*/  MUFU.EX2 R45, R45 ;  /* 0x0000002d002d7308 */ /* 0x000e620000000800 */
[----:B---3--:R-:W-:-:S07]  /*6960*/  FADD.FTZ R10, R44, R5 ;  /* 0x000000052c0a7221 */ /* 0x008fce0000010000 */
[----:B------:R-:W3:Y:S01]  /*6970*/  MUFU.EX2 R50, R50 ;  /* 0x0000003200327308 */ /* 0x000ee20000000800 */
[C---:B0-----:R-:W-:Y:S01]  /*6980*/  FADD.FTZ R13, R47.reuse, R12 ;  /* 0x0000000c2f0d7221 */ /* 0x041fe20000010000 */
[----:B------:R-:W-:-:S06]  /*6990*/  F2FP.F16.F32.PACK_AB R163, R47, R46 ;  /* 0x0000002e2fa3723e */ /* 0x000fcc00000000ff */
[----:B------:R-:W0:Y:S01]  /*69a0*/  MUFU.EX2 R48, R48 ;  /* 0x0000003000307308 */ /* 0x000e220000000800 */
[C---:B-1----:R-:W-:Y:S01]  /*69b0*/  FADD.FTZ R5, R45.reuse, R10 ;  /* 0x0000000a2d057221 */ /* 0x042fe20000010000 */
[----:B------:R-:W-:-:S05]  /*69c0*/  F2FP.F16.F32.PACK_AB R162, R45, R44 ;  /* 0x0000002c2da2723e */ /* 0x000fca00000000ff */
[----:B------:R2:W-:Y:S01]  /*69d0*/  STSM.16.M88.4 [R189], R160 ;  /* 0x000000a0bd007844 */ /* 0x0005e20000000200 */
[----:B------:R-:W1:Y:S01]  /*69e0*/  MUFU.EX2 R51, R51 ;  /* 0x0000003300337308 */ /* 0x000e620000000800 */
[----:B---3--:R-:W-:-:S07]  /*69f0*/  FADD.FTZ R12, R50, R13 ;  /* 0x0000000d320c7221 */ /* 0x008fce0000010000 */
[----:B------:R-:W3:Y:S01]  /*6a00*/  MUFU.EX2 R49, R49 ;  /* 0x0000003100317308 */ /* 0x000ee20000000800 */
[----:B0-----:R-:W-:-:S07]  /*6a10*/  FADD.FTZ R10, R48, R5 ;  /* 0x00000005300a7221 */ /* 0x001fce0000010000 */
[----:B------:R-:W0:Y:S01]  /*6a20*/  MUFU.EX2 R54, R54 ;  /* 0x0000003600367308 */ /* 0x000e220000000800 */
[C---:B-1----:R-:W-:Y:S01]  /*6a30*/  FADD.FTZ R13, R51.reuse, R12 ;  /* 0x0000000c330d7221 */ /* 0x042fe20000010000 */
[----:B------:R-:W-:-:S06]  /*6a40*/  F2FP.F16.F32.PACK_AB R165, R51, R50 ;  /* 0x0000003233a5723e */ /* 0x000fcc00000000ff */
[----:B------:R-:W1:Y:S01]  /*6a50*/  MUFU.EX2 R52, R52 ;  /* 0x0000003400347308 */ /* 0x000e620000000800 */
[C---:B---3--:R-:W-:Y:S01]  /*6a60*/  FADD.FTZ R5, R49.reuse, R10 ;  /* 0x0000000a31057221 */ /* 0x048fe20000010000 */
[----:B------:R-:W-:-:S06]  /*6a70*/  F2FP.F16.F32.PACK_AB R164, R49, R48 ;  /* 0x0000003031a4723e */ /* 0x000fcc00000000ff */
[----:B------:R1:W3:Y:S01]  /*6a80*/  MUFU.EX2 R167, R6 ;  /* 0x0000000600a77308 */ /* 0x0002e20000000800 */
[----:B0-----:R-:W-:Y:S01]  /*6a90*/  FADD.FTZ R10, R54, R13 ;  /* 0x0000000d360a7221 */ /* 0x001fe20000010000 */
[----:B-1----:R-:W-:Y:S01]  /*6aa0*/  FADD.FTZ R6, R52, R5 ;  /* 0x0000000534067221 */ /* 0x002fe20000010000 */
[----:B------:R-:W-:-:S03]  /*6ab0*/  F2FP.F16.F32.PACK_AB R166, R11, R52 ;  /* 0x000000340ba6723e */ /* 0x000fc600000000ff */
[----:B------:R-:W-:Y:S01]  /*6ac0*/  FADD.FTZ R6, R11, R6 ;  /* 0x000000060b067221 */ /* 0x000fe20000010000 */
[C---:B---3--:R-:W-:Y:S01]  /*6ad0*/  FADD.FTZ R5, R167.reuse, R10 ;  /* 0x0000000aa7057221 */ /* 0x048fe20000010000 */
[----:B------:R-:W-:-:S05]  /*6ae0*/  F2FP.F16.F32.PACK_AB R167, R167, R54 ;  /* 0x00000036a7a7723e */ /* 0x000fca00000000ff */
[----:B------:R2:W-:Y:S01]  /*6af0*/  STSM.16.M88.4 [R190], R164 ;  /* 0x000000a4be007844 */ /* 0x0005e20000000200 */
        /* <DEDUP_REMOVED lines=25> */
.L_x_8341:
[----:B------:R-:W-:Y:S01]  /*6c90*/  VIADD R9, R9, 0x38860 ;  /* 0x0003886009097836 */ /* 0x000fe20000000000 */
[----:B------:R-:W0:Y:S01]  /*6ca0*/  @P5 LDC R10, c[0x0][0x44c] ;  /* 0x00011300ff0a5b82 */ /* 0x000e220000000800 */
[----:B------:R-:W-:Y:S02]  /*6cb0*/  IMAD.U32 R11, RZ, RZ, UR39 ;  /* 0x00000027ff0b7e24 */ /* 0x000fe4000f8e00ff */
[----:B------:R-:W-:Y:S01]  /*6cc0*/  VIADD R168, R168, 0xfffffffe ;  /* 0xfffffffea8a87836 */ /* 0x000fe20000000000 */
[----:B------:R-:W-:-:S04]  /*6cd0*/  PRMT R9, R14, 0x654, R9 ;  /* 0x000006540e097816 */ /* 0x000fc80000000009 */
[----:B------:R1:W-:Y:S01]  /*6ce0*/  SYNCS.ARRIVE.TRANS64.RED.A1T0 RZ, [R9+URZ], RZ ;  /* 0x000000ff09ff79a7 */ /* 0x0003e2000810043f */
[----:B------:R-:W-:Y:S01]  /*6cf0*/  R2UR UR10, R168 ;  /* 0x00000000a80a72ca */ /* 0x000fe200000e0000 */
[----:B-1----:R-:W1:Y:S01]  /*6d00*/  @P5 LDC R9, c[0x0][0x450] ;  /* 0x00011400ff095b82 */ /* 0x002e620000000800 */
[----:B0-----:R-:W-:-:S05]  /*6d10*/  @P5 IMAD.HI.U32 R10, R10, UR39, RZ ;  /* 0x000000270a0a5c27 */ /* 0x001fca000f8e00ff */
[----:B-1----:R-:W-:-:S04]  /*6d20*/  @P5 SHF.R.U32.HI R11, RZ, R9, R10 ;  /* 0x00000009ff0b5219 */ /* 0x002fc8000001160a */
[----:B------:R-:W-:-:S04]  /*6d30*/  IADD3 R11, R11, R185, -R184 ;  /* 0x000000b90b0b7210 */ /* 0x000fc80007ffe8b8 */
[C---:B------:R-:W-:Y:S02]  /*6d40*/  R2UR UR4, R11.reuse ;  /* 0x000000000b0472ca */ /* 0x040fe400000e0000 */
[----:B------:R-:W-:-:S11]  /*6d50*/  R2UR UR6, R11 ;  /* 0x000000000b0672ca */ /* 0x000fd600000e0000 */
        /* <DEDUP_REMOVED lines=12> */
[----:B------:R-:W-:-:S07]  /*6e20*/  IMAD.MOV.U32 R10, RZ, RZ, R2 ;  /* 0x000000ffff0a7224 */ /* 0x000fce00078e0002 */
.L_x_8353:
[----:B------:R-:W-:-:S05]  /*6e30*/  VIADD R2, R10, 0x1 ;  /* 0x000000010a027836 */ /* 0x000fca0000000000 */
[----:B------:R-:W-:-:S04]  /*6e40*/  ISETP.NE.AND P1, PT, R2, 0x2, PT ;  /* 0x000000020200780c */ /* 0x000fc80003f25270 */
[----:B------:R-:W-:Y:S02]  /*6e50*/  SEL R7, RZ, 0x1, P1 ;  /* 0x00000001ff077807 */ /* 0x000fe40000800000 */
[----:B------:R-:W-:Y:S02]  /*6e60*/  SEL R2, R2, RZ, P1 ;  /* 0x000000ff02027207 */ /* 0x000fe40000800000 */
[----:B------:R-:W-:-:S13]  /*6e70*/  R2UR UR7, R7 ;  /* 0x00000000070772ca */ /* 0x000fda00000e0000 */
[----:B------:R-:W-:Y:S01]  /*6e80*/  ULOP3.LUT UR37, UR37, UR7, URZ, 0x3c, !UPT ;  /* 0x0000000725257292 */ /* 0x000fe2000f8e3c3f */
[----:B0-----:R-:W-:Y:S11]  /*6e90*/  @!P0 BRA `(.L_x_8343) ;  /* 0x0000000000048947 */ /* 0x001ff60003800000 */
[----:B------:R-:W-:Y:S01]  /*6ea0*/  BPT.TRAP 0x1 ;  /* 0x000000040000795c */ /* 0x000fe20000300000 */
.L_x_8343:
[----:B------:R-:W-:Y:S02]  /*6eb0*/  IMAD.U32 R7, RZ, RZ, UR37 ;  /* 0x00000025ff077e24 */ /* 0x000fe4000f8e00ff */
[----:B------:R-:W-:-:S03]  /*6ec0*/  IMAD R9, R2, 0x8, R17 ;  /* 0x0000000802097824 */ /* 0x000fc600078e0211 */
[----:B------:R-:W-:-:S04]  /*6ed0*/  SHF.L.U32 R7, R7, 0x1f, RZ ;  /* 0x0000001f07077819 */ /* 0x000fc800000006ff */
[----:B------:R0:W1:Y:S01]  /*6ee0*/  SYNCS.PHASECHK.TRANS64.TRYWAIT P1, [R9+URZ+0x38830], R7 ;  /* 0x03883007090075a7 */ /* 0x000062000802017f */
[----:B------:R-:W-:Y:S05]  /*6ef0*/  @!P0 BRA `(.L_x_8344) ;  /* 0x0000000000048947 */ /* 0x000fea0003800000 */
[----:B------:R-:W-:Y:S01]  /*6f00*/  BPT.TRAP 0x1 ;  /* 0x000000040000795c */ /* 0x000fe20000300000 */
.L_x_8344:
[----:B------:R-:W-:Y:S01]  /*6f10*/  IMAD R8, R2, 0x200, R4 ;  /* 0x0000020002087824 */ /* 0x000fe200078e0204 */
[----:B-1----:R-:W-:Y:S06]  /*6f20*/  @P1 BRA `(.L_x_8345) ;  /* 0x0000000000081947 */ /* 0x002fec0003800000 */
[----:B------:R-:W1:Y:S02]  /*6f30*/  SYNCS.PHASECHK.TRANS64.TRYWAIT P1, [R9+URZ+0x38830], R7 ;  /* 0x03883007090075a7 */ /* 0x000e64000802017f */
[----:B-1----:R-:W-:Y:S05]  /*6f40*/  @!P1 BRA `(.L_x_8346) ;  /* 0x0000012400a89947 */ /* 0x002fea0003800000 */
.L_x_8345:
[----:B------:R-:W-:Y:S01]  /*6f50*/  R2UR UR10, R8 ;  /* 0x00000000080a72ca */ /* 0x000fe200000e0000 */
[----:B------:R-:W-:Y:S01]  /*6f60*/  WARPGROUP.ARRIVE ;  /* 0x00000000000079c5 */ /* 0x000fe20000000000 */
[----:B------:R-:W-:Y:S01]  /*6f70*/  UMOV UR11, 0x40000040 ;  /* 0x40000040000b7882 */ /* 0x000fe20000000000 */
[----:B------:R-:W-:Y:S01]  /*6f80*/  UMOV UR15, 0x40000040 ;  /* 0x40000040000f7882 */ /* 0x000fe20000000000 */
[----:B------:R-:W-:Y:S01]  /*6f90*/  UMOV UR19, 0x40000040 ;  /* 0x4000004000137882 */ /* 0x000fe20000000000 */
[----:B------:R-:W-:-:S08]  /*6fa0*/  UMOV UR23, 0x40000040 ;  /* 0x4000004000177882 */ /* 0x000fd00000000000 */
[----:B------:R-:W-:Y:S01]  /*6fb0*/  HGMMA.64x64x16.F32 R152, gdesc[UR8], RZ, !UPT, gsb0 ;  /* 0x00e00000089879f0 */ /* 0x000fe2000c0008ff */
[----:B------:R-:W-:Y:S02]  /*6fc0*/  UIADD3 UR14, UR10, 0x2, URZ ;  /* 0x000000020a0e7890 */ /* 0x000fe4000fffe03f */
[----:B------:R-:W-:Y:S02]  /*6fd0*/  UIADD3 UR18, UR10, 0x4, URZ ;  /* 0x000000040a127890 */ /* 0x000fe4000fffe03f */
[----:B------:R-:W-:Y:S01]  /*6fe0*/  UIADD3 UR22, UR10, 0x6, URZ ;  /* 0x000000060a167890 */ /* 0x000fe2000fffe03f */
        /* <DEDUP_REMOVED lines=12> */
.L_x_8347:
[----:B------:R2:W3:Y:S01]  /*70b0*/  SYNCS.PHASECHK.TRANS64.TRYWAIT P1, [R9+URZ+0x38850], R7 ;  /* 0x03885007090075a7 */ /* 0x0004e2000802017f */
[----:B------:R-:W-:Y:S05]  /*70c0*/  @!P0 BRA `(.L_x_8348) ;  /* 0x0000000000048947 */ /* 0x000fea0003800000 */
[----:B------:R-:W-:Y:S01]  /*70d0*/  BPT.TRAP 0x1 ;  /* 0x000000040000795c */ /* 0x000fe20000300000 */
.L_x_8348:
[----:B---3--:R-:W-:Y:S05]  /*70e0*/  @P1 BRA `(.L_x_8349) ;  /* 0x0000000000081947 */ /* 0x008fea0003800000 */
[----:B------:R-:W3:Y:S02]  /*70f0*/  SYNCS.PHASECHK.TRANS64.TRYWAIT P1, [R9+URZ+0x38850], R7 ;  /* 0x03885007090075a7 */ /* 0x000ee4000802017f */
[----:B---3--:R-:W-:Y:S05]  /*7100*/  @!P1 BRA `(.L_x_8350) ;  /* 0x00000124004c9947 */ /* 0x008fea0003800000 */
.L_x_8349:
[----:B0123--:R-:W-:Y:S01]  /*7110*/  IMAD R7, R2, 0x1000, R0 ;  /* 0x0000100002077824 */ /* 0x00ffe200078e0200 */
[----:B------:R-:W-:Y:S01]  /*7120*/  WARPGROUP.ARRIVE ;  /* 0x00000000000079c5 */ /* 0x000fe20000000000 */
[----:B------:R-:W-:Y:S01]  /*7130*/  UMOV UR27, 0x40000040 ;  /* 0x40000040001b7882 */ /* 0x000fe20000000000 */
[----:B------:R-:W-:Y:S01]  /*7140*/  VIADD R8, R3, 0x2 ;  /* 0x0000000203087836 */ /* 0x000fe20000000000 */
[----:B------:R-:W-:Y:S01]  /*7150*/  UMOV UR29, 0x40000040 ;  /* 0x40000040001d7882 */ /* 0x000fe20000000000 */
[C---:B------:R-:W-:Y:S01]  /*7160*/  R2UR UR26, R7.reuse ;  /* 0x00000000071a72ca */ /* 0x040fe200000e0000 */
[----:B------:R-:W-:Y:S01]  /*7170*/  UMOV UR31, 0x40000040 ;  /* 0x40000040001f7882 */ /* 0x000fe20000000000 */
[----:B------:R-:W0:Y:S01]  /*7180*/  S2R R13, SR_TID.X ;  /* 0x00000000000d7919 */ /* 0x000e220000002100 */
[----:B------:R-:W-:Y:S01]  /*7190*/  R2UR UR28, R8 ;  /* 0x00000000081c72ca */ /* 0x000fe200000e0000 */
[C---:B------:R-:W-:Y:S02]  /*71a0*/  VIADD R8, R7.reuse, 0x2 ;  /* 0x0000000207087836 */ /* 0x040fe40000000000 */
[----:B------:R-:W-:-:S02]  /*71b0*/  VIADD R20, R7, 0x800 ;  /* 0x0000080007147836 */ /* 0x000fc40000000000 */
[----:B------:R-:W-:Y:S01]  /*71c0*/  IMAD.MOV.U32 R15, RZ, RZ, 0x4 ;  /* 0x00000004ff0f7424 */ /* 0x000fe200078e00ff */
[----:B------:R-:W-:Y:S01]  /*71d0*/  R2UR UR30, R8 ;  /* 0x00000000081e72ca */ /* 0x000fe200000e0000 */
[----:B------:R-:W-:-:S03]  /*71e0*/  VIADD R8, R3, 0x4 ;  /* 0x0000000403087836 */ /* 0x000fc60000000000 */
[----:B------:R-:W-:Y:S01]  /*71f0*/  HGMMA.64x64x16.F32 R152, gdesc[UR24], R152, gsb0 ;  /* 0x00e00000189879f0 */ /* 0x000fe20008000898 */
[----:B0-----:R-:W-:Y:S02]  /*7200*/  SHF.R.U32.HI R13, RZ, 0x7, R13 ;  /* 0x00000007ff0d7819 */ /* 0x001fe4000001160d */
[----:B------:R-:W-:Y:S02]  /*7210*/  WARPGROUP.DEPBAR.LE gsb0, 0x0 ;  /* 0x00008000000079c5 */ /* 0x000fe40000010000 */
[----:B------:R-:W-:-:S06]  /*7220*/  WARPGROUP.ARRIVE ;  /* 0x00000000000079c5 */ /* 0x000fcc0000000000 */
[----:B------:R-:W-:Y:S01]  /*7230*/  HGMMA.64x64x16.F32 R152, gdesc[UR28], R152, gsb0 ;  /* 0x00e000001c9879f0 */ /* 0x000fe20008000898 */
[----:B------:R-:W-:Y:S01]  /*7240*/  R2UR UR28, R8 ;  /* 0x00000000081c72ca */ /* 0x000fe200000e0000 */
[----:B------:R-:W-:Y:S01]  /*7250*/  VIADD R8, R7, 0x4 ;  /* 0x0000000407087836 */ /* 0x000fe20000000000 */
[----:B------:R-:W-:Y:S01]  /*7260*/  UMOV UR29, 0x40000040 ;  /* 0x40000040001d7882 */ /* 0x000fe20000000000 */
[----:B------:R-:W-:-:S03]  /*7270*/  UMOV UR31, 0x40000040 ;  /* 0x40000040001f7882 */ /* 0x000fc60000000000 */
[----:B------:R-:W-:Y:S01]  /*7280*/  R2UR UR30, R8 ;  /* 0x00000000081e72ca */ /* 0x000fe200000e0000 */
[----:B------:R-:W-:Y:S01]  /*7290*/  VIADD R8, R3, 0x6 ;  /* 0x0000000603087836 */ /* 0x000fe20000000000 */
[----:B------:R-:W-:Y:S02]  /*72a0*/  WARPGROUP.DEPBAR.LE gsb0, 0x0 ;  /* 0x00008000000079c5 */ /* 0x000fe40000010000 */
[----:B------:R-:W-:-:S09]  /*72b0*/  WARPGROUP.ARRIVE ;  /* 0x00000000000079c5 */ /* 0x000fd20000000000 */
        /* <DEDUP_REMOVED lines=113> */
[----:B------:R-:W-:Y:S02]  /*79d0*/  R2UR UR30, R8 ;  /* 0x00000000081e72ca */ /* 0x000fe400000e0000 */
[----:B------:R0:W1:Y:S02]  /*79e0*/  SHFL.IDX PT, R8, R13, RZ, 0x1f ;  /* 0x00001fff0d087589 */ /* 0x00006400000e0000 */
[----:B0-----:R-:W-:Y:S01]  /*79f0*/  VIADD R13, R3, 0x800 ;  /* 0x00000800030d7836 */ /* 0x001fe20000000000 */
[----:B-1----:R-:W-:-:S04]  /*7a00*/  ISETP.GT.AND P1, PT, R8, 0x7f, PT ;  /* 0x0000007f0800780c */ /* 0x002fc80003f24270 */
[----:B------:R-:W-:-:S05]  /*7a10*/  SEL R14, RZ, 0x2, !P1 ;  /* 0x00000002ff0e7807 */ /* 0x000fca0004800000 */
[----:B------:R-:W-:Y:S01]  /*7a20*/  IMAD.IADD R8, R13, 0x1, R14 ;  /* 0x000000010d087824 */ /* 0x000fe200078e020e */
[----:B------:R-:W-:Y:S02]  /*7a30*/  WARPGROUP.DEPBAR.LE gsb0, 0x0 ;  /* 0x00008000000079c5 */ /* 0x000fe40000010000 */
[----:B------:R-:W-:-:S06]  /*7a40*/  WARPGROUP.ARRIVE ;  /* 0x00000000000079c5 */ /* 0x000fcc0000000000 */
[----:B------:R-:W-:Y:S01]  /*7a50*/  HGMMA.64x64x16.F32 R152, gdesc[UR28], R152, gsb0 ;  /* 0x00e000001c9879f0 */ /* 0x000fe20008000898 */
[----:B------:R-:W-:Y:S01]  /*7a60*/  R2UR UR28, R8 ;  /* 0x00000000081c72ca */ /* 0x000fe200000e0000 */
[----:B------:R-:W-:Y:S01]  /*7a70*/  IMAD.IADD R8, R14, 0x1, R20 ;  /* 0x000000010e087824 */ /* 0x000fe200078e0214 */
[----:B------:R-:W-:Y:S01]  /*7a80*/  UMOV UR29, 0x40000040 ;  /* 0x40000040001d7882 */ /* 0x000fe20000000000 */
[----:B------:R-:W-:-:S03]  /*7a90*/  UMOV UR31, 0x40000040 ;  /* 0x40000040001f7882 */ /* 0x000fc60000000000 */
[----:B------:R-:W-:Y:S02]  /*7aa0*/  R2UR UR30, R8 ;  /* 0x00000000081e72ca */ /* 0x000fe400000e0000 */
[C---:B------:R-:W-:Y:S02]  /*7ab0*/  SEL R8, R15.reuse, 0x2, P1 ;  /* 0x000000020f087807 */ /* 0x040fe40000800000 */
[----:B------:R-:W-:-:S03]  /*7ac0*/  SEL R15, R15, 0x6, !P1 ;  /* 0x000000060f0f7807 */ /* 0x000fc60004800000 */
[C---:B------:R-:W-:Y:S02]  /*7ad0*/  IMAD.IADD R21, R13.reuse, 0x1, R8 ;  /* 0x000000010d157824 */ /* 0x040fe400078e0208 */
[----:B------:R-:W-:Y:S01]  /*7ae0*/  IMAD.IADD R13, R13, 0x1, R15 ;  /* 0x000000010d0d7824 */ /* 0x000fe200078e020f */
[----:B------:R-:W-:Y:S02]  /*7af0*/  WARPGROUP.DEPBAR.LE gsb0, 0x0 ;  /* 0x00008000000079c5 */ /* 0x000fe40000010000 */
[----:B------:R-:W-:-:S06]  /*7b00*/  WARPGROUP.ARRIVE ;  /* 0x00000000000079c5 */ /* 0x000fcc0000000000 */
[----:B------:R-:W-:Y:S01]  /*7b10*/  HGMMA.64x64x16.F32 R152, gdesc[UR28], R152, gsb0 ;  /* 0x00e000001c9879f0 */ /* 0x000fe20008000898 */
[----:B------:R-:W-:Y:S01]  /*7b20*/  R2UR UR28, R21 ;  /* 0x00000000151c72ca */ /* 0x000fe200000e0000 */
[C---:B------:R-:W-:Y:S01]  /*7b30*/  IMAD.IADD R21, R20.reuse, 0x1, R8 ;  /* 0x0000000114157824 */ /* 0x040fe200078e0208 */
[----:B------:R-:W-:Y:S01]  /*7b40*/  UMOV UR29, 0x40000040 ;  /* 0x40000040001d7882 */ /* 0x000fe20000000000 */
[----:B------:R-:W-:Y:S01]  /*7b50*/  UMOV UR31, 0x40000040 ;  /* 0x40000040001f7882 */ /* 0x000fe20000000000 */
[----:B------:R-:W-:Y:S02]  /*7b60*/  IMAD.IADD R20, R20, 0x1, R15 ;  /* 0x0000000114147824 */ /* 0x000fe400078e020f */
[----:B------:R-:W-:Y:S01]  /*7b70*/  R2UR UR30, R21 ;  /* 0x00000000151e72ca */ /* 0x000fe200000e0000 */
[----:B------:R-:W-:Y:S02]  /*7b80*/  WARPGROUP.DEPBAR.LE gsb0, 0x0 ;  /* 0x00008000000079c5 */ /* 0x000fe40000010000 */
[----:B------:R-:W-:-:S10]  /*7b90*/  WARPGROUP.ARRIVE ;  /* 0x00000000000079c5 */ /* 0x000fd40000000000 */
        /* <DEDUP_REMOVED lines=26> */
[----:B------:R-:W-:Y:S01]  /*7d40*/  VIADD R20, R7, 0xa00 ;  /* 0x00000a0007147836 */ /* 0x000fe20000000000 */
[----:B------:R-:W-:Y:S01]  /*7d50*/  UMOV UR29, 0x40000040 ;  /* 0x40000040001d7882 */ /* 0x000fe20000000000 */
[----:B------:R-:W-:Y:S02]  /*7d60*/  UMOV UR31, 0x40000040 ;  /* 0x40000040001f7882 */ /* 0x000fe40000000000 */
[----:B------:R-:W-:-:S05]  /*7d70*/  IMAD.IADD R21, R14, 0x1, R20 ;  /* 0x000000010e157824 */ /* 0x000fca00078e0214 */
[----:B------:R-:W-:Y:S01]  /*7d80*/  R2UR UR30, R21 ;  /* 0x00000000151e72ca */ /* 0x000fe200000e0000 */
[C---:B------:R-:W-:Y:S02]  /*7d90*/  IMAD.IADD R21, R13.reuse, 0x1, R8 ;  /* 0x000000010d157824 */ /* 0x040fe400078e0208 */
[----:B------:R-:W-:Y:S01]  /*7da0*/  IMAD.IADD R13, R13, 0x1, R15 ;  /* 0x000000010d0d7824 */ /* 0x000fe200078e020f */
[----:B------:R-:W-:Y:S02]  /*7db0*/  WARPGROUP.DEPBAR.LE gsb0, 0x0 ;  /* 0x00008000000079c5 */ /* 0x000fe40000010000 */
[----:B------:R-:W-:-:S07]  /*7dc0*/  WARPGROUP.ARRIVE ;  /* 0x00000000000079c5 */ /* 0x000fce0000000000 */
[----:B------:R-:W-:Y:S01]  /*7dd0*/  HGMMA.64x64x16.F32 R152, gdesc[UR28], R152, gsb0 ;  /* 0x00e000001c9879f0 */ /* 0x000fe20008000898 */
[----:B------:R-:W-:Y:S01]  /*7de0*/  R2UR UR28, R21 ;  /* 0x00000000151c72ca */ /* 0x000fe200000e0000 */
[--C-:B------:R-:W-:Y:S01]  /*7df0*/  IMAD.IADD R21, R8, 0x1, R20.reuse ;  /* 0x0000000108157824 */ /* 0x100fe200078e0214 */
        /* <DEDUP_REMOVED lines=82> */
[--C-:B------:R-:W-:Y:S02]  /*8320*/  IMAD.IADD R8, R8, 0x1, R20.reuse ;  /* 0x0000000108087824 */ /* 0x100fe400078e0214 */
        /* <DEDUP_REMOVED lines=37> */
.L_x_8351:
[----:B------:R-:W-:Y:S01]  /*8580*/  ISETP.NE.AND P1, PT, R186, 0x1, PT ;  /* 0x00000001ba00780c */ /* 0x000fe20003f25270 */
[----:B------:R-:W-:Y:S01]  /*8590*/  VIADD R8, R193, UR39 ;  /* 0x00000027c1087c36 */ /* 0x000fe20008000000 */
[----:B------:R-:W-:Y:S01]  /*85a0*/  UMOV UR7, 0xffffffc0 ;  /* 0xffffffc000077882 */ /* 0x000fe20000000000 */
[----:B------:R-:W-:Y:S01]  /*85b0*/  LOP3.LUT R16, R16, 0xffbfffff, RZ, 0xc0, !PT ;  /* 0xffbfffff10107812 */ /* 0x000fe200078ec0ff */
[----:B------:R-:W-:Y:S01]  /*85c0*/  UIMAD UR7, UR6, UR7, 0x1 ;  /* 0x00000001060774a4 */ /* 0x000fe2000f8e0207 */
[----:B------:R-:W0:Y:S01]  /*85d0*/  S2R R187, SR_CgaCtaId ;  /* 0x0000000000bb7919 */ /* 0x000e220000008800 */
[----:B------:R-:W-:Y:S01]  /*85e0*/  UMOV UR11, 0x40000040 ;  /* 0x40000040000b7882 */ /* 0x000fe20000000000 */
[----:B------:R-:W-:-:S04]  /*85f0*/  @P0 LOP3.LUT R16, R16, 0x400000, RZ, 0xfc, !PT ;  /* 0x0040000010100812 */ /* 0x000fc800078efcff */
[----:B------:R-:W-:Y:S02]  /*8600*/  LOP3.LUT R16, R16, 0xff7fffff, RZ, 0xc0, !PT ;  /* 0xff7fffff10107812 */ /* 0x000fe400078ec0ff */
[----:B------:R-:W1:Y:S08]  /*8610*/  @P1 LDC R13, c[0x0][0x44c] ;  /* 0x00011300ff0d1b82 */ /* 0x000e700000000800 */
[----:B------:R-:W2:Y:S01]  /*8620*/  @P1 LDC R7, c[0x0][0x450] ;  /* 0x00011400ff071b82 */ /* 0x000ea20000000800 */
[----:B-1----:R-:W-:-:S05]  /*8630*/  @P1 IMAD.HI.U32 R13, R8, R13, RZ ;  /* 0x0000000d080d1227 */ /* 0x002fca00078e00ff */
[----:B--2---:R-:W-:Y:S02]  /*8640*/  @P1 SHF.R.U32.HI R8, RZ, R7, R13 ;  /* 0x00000007ff081219 */ /* 0x004fe4000001160d */
[----:B------:R-:W-:-:S03]  /*8650*/  IADD3 R13, R185, UR7, -R192 ;  /* 0x00000007b90d7c10 */ /* 0x000fc6000fffe8c0 */
[----:B------:R-:W1:Y:S02]  /*8660*/  SHFL.IDX PT, R7, R8, RZ, 0x1c1f ;  /* 0x001c1fff08077589 */ /* 0x000e6400000e0000 */
[----:B------:R-:W-:Y:S02]  /*8670*/  IMAD.IADD R13, R13, 0x1, -R184 ;  /* 0x000000010d0d7824 */ /* 0x000fe400078e0ab8 */
[----:B------:R-:W2:Y:S02]  /*8680*/  SHFL.IDX PT, R8, R8, 0x1, 0x1c1f ;  /* 0x003c1f0008087f89 */ /* 0x000ea400000e0000 */
[C---:B-1----:R-:W-:Y:S02]  /*8690*/  IMAD.IADD R7, R13.reuse, 0x1, R7 ;  /* 0x000000010d077824 */ /* 0x042fe400078e0207 */
[----:B--2---:R-:W-:-:S03]  /*86a0*/  IMAD.IADD R8, R13, 0x1, R8 ;  /* 0x000000010d087824 */ /* 0x004fc600078e0208 */
[C---:B------:R-:W-:Y:S02]  /*86b0*/  ISETP.GT.AND P0, PT, R7.reuse, 0x21, PT ;  /* 0x000000210700780c */ /* 0x040fe40003f04270 */
[----:B------:R-:W-:Y:S02]  /*86c0*/  ISETP.GT.AND P5, PT, R7, 0x8, PT ;  /* 0x000000080700780c */ /* 0x000fe40003fa4270 */
[----:B------:R-:W-:Y:S02]  /*86d0*/  ISETP.GT.AND P6, PT, R8, RZ, PT ;  /* 0x000000ff0800720c */ /* 0x000fe40003fc4270 */
[----:B------:R-:W-:Y:S02]  /*86e0*/  FSEL R156, R156, -INF , P5 ;  /* 0xff8000009c9c7808 */ /* 0x000fe40002800000 */
[----:B------:R-:W-:Y:S02]  /*86f0*/  FSEL R154, R154, -INF , P6 ;  /* 0xff8000009a9a7808 */ /* 0x000fe40003000000 */
[----:B------:R-:W-:-:S02]  /*8700*/  ISETP.GT.AND P6, PT, R8, 0x1, PT ;  /* 0x000000010800780c */ /* 0x000fc40003fc4270 */
[----:B------:R-:W-:Y:S02]  /*8710*/  ISETP.GT.AND P5, PT, R7, 0x29, PT ;  /* 0x000000290700780c */ /* 0x000fe40003fa4270 */
[----:B------:R-:W-:Y:S02]  /*8720*/  FSEL R155, R155, -INF , P6 ;  /* 0xff8000009b9b7808 */ /* 0x000fe40003000000 */
[----:B------:R-:W-:Y:S02]  /*8730*/  ISETP.GT.AND P6, PT, R8, 0x8, PT ;  /* 0x000000080800780c */ /* 0x000fe40003fc4270 */
[----:B------:R-:W-:Y:S02]  /*8740*/  ISETP.GT.AND P2, PT, R7, RZ, PT ;  /* 0x000000ff0700720c */ /* 0x000fe40003f44270 */
[----:B------:R-:W-:Y:S02]  /*8750*/  FSEL R158, R158, -INF , P6 ;  /* 0xff8000009e9e7808 */ /* 0x000fe40003000000 */
[----:B------:R-:W-:-:S02]  /*8760*/  ISETP.GT.AND P6, PT, R8, 0x9, PT ;  /* 0x000000090800780c */ /* 0x000fc40003fc4270 */
[----:B------:R-:W-:Y:S02]  /*8770*/  ISETP.GT.AND P1, PT, R7, 0x1, PT ;  /* 0x000000010700780c */ /* 0x000fe40003f24270 */
[----:B------:R-:W-:Y:S02]  /*8780*/  FSEL R159, R159, -INF , P6 ;  /* 0xff8000009f9f7808 */ /* 0x000fe40003000000 */
[----:B------:R-:W-:Y:S02]  /*8790*/  ISETP.GT.AND P6, PT, R8, 0x10, PT ;  /* 0x000000100800780c */ /* 0x000fe40003fc4270 */
[----:B------:R-:W-:Y:S02]  /*87a0*/  @P0 LOP3.LUT R16, R16, 0x800000, RZ, 0xfc, !PT ;  /* 0x0080000010100812 */ /* 0x000fe400078efcff */
[----:B------:R-:W-:Y:S02]  /*87b0*/  FSEL R162, R162, -INF , P6 ;  /* 0xff800000a2a27808 */ /* 0x000fe40003000000 */
[----:B------:R-:W-:-:S02]  /*87c0*/  ISETP.GT.AND P6, PT, R8, 0x11, PT ;  /* 0x000000110800780c */ /* 0x000fc40003fc4270 */
[----:B------:R-:W-:Y:S02]  /*87d0*/  FSEL R152, R152, -INF , P2 ;  /* 0xff80000098987808 */ /* 0x000fe40001000000 */
[----:B------:R-:W-:Y:S02]  /*87e0*/  FSEL R163, R163, -INF , P6 ;  /* 0xff800000a3a37808 */ /* 0x000fe40003000000 */
[----:B------:R-:W-:Y:S02]  /*87f0*/  ISETP.GT.AND P6, PT, R8, 0x18, PT ;  /* 0x000000180800780c */ /* 0x000fe40003fc4270 */
[----:B------:R-:W-:Y:S02]  /*8800*/  FSEL R13, R153, -INF , P1 ;  /* 0xff800000990d7808 */ /* 0x000fe40000800000 */
[----:B------:R-:W-:Y:S02]  /*8810*/  FSEL R166, R166, -INF , P6 ;  /* 0xff800000a6a67808 */ /* 0x000fe40003000000 */
[----:B------:R-:W-:-:S02]  /*8820*/  ISETP.GT.AND P6, PT, R8, 0x19, PT ;  /* 0x000000190800780c */ /* 0x000fc40003fc4270 */
[----:B------:R-:W-:Y:S02]  /*8830*/  ISETP.GT.AND P4, PT, R7, 0x9, PT ;  /* 0x000000090700780c */ /* 0x000fe40003f84270 */
[----:B------:R-:W-:Y:S02]  /*8840*/  FSEL R167, R167, -INF , P6 ;  /* 0xff800000a7a77808 */ /* 0x000fe40003000000 */
[----:B------:R-:W-:Y:S02]  /*8850*/  ISETP.GT.AND P6, PT, R8, 0x20, PT ;  /* 0x000000200800780c */ /* 0x000fe40003fc4270 */
[----:B------:R-:W-:Y:S02]  /*8860*/  ISETP.GT.AND P3, PT, R7, 0x10, PT ;  /* 0x000000100700780c */ /* 0x000fe40003f64270 */
        /* <DEDUP_REMOVED lines=8> */
[----:B------:R-:W-:Y:S02]  /*88f0*/  LOP3.LUT R16, R16, 0xfeffffff, RZ, 0xc0, !PT ;  /* 0xfeffffff10107812 */ /* 0x000fe400078ec0ff */
[----:B------:R-:W-:Y:S02]  /*8900*/  FSEL R175, R175, -INF , P6 ;  /* 0xff800000afaf7808 */ /* 0x000fe40003000000 */
[----:B------:R-:W-:Y:S02]  /*8910*/  ISETP.GT.AND P6, PT, R8, 0x30, PT ;  /* 0x000000300800780c */ /* 0x000fe40003fc4270 */
[----:B------:R-:W-:Y:S02]  /*8920*/  FSEL R157, R157, -INF , P4 ;  /* 0xff8000009d9d7808 */ /* 0x000fe40002000000 */
        /* <DEDUP_REMOVED lines=8> */
[----:B------:R-:W-:Y:S02]  /*89b0*/  FMNMX.FTZ R8, R154, R12, !PT ;  /* 0x0000000c9a087209 */ /* 0x000fe40007810000 */
[----:B------:R-:W-:Y:S02]  /*89c0*/  FSEL R183, R183, -INF , P6 ;  /* 0xff800000b7b77808 */ /* 0x000fe40003000000 */
[----:B------:R-:W-:Y:S02]  /*89d0*/  FMNMX.FTZ R8, R155, R8, !PT ;  /* 0x000000089b087209 */ /* 0x000fe40007810000 */
[----:B------:R-:W-:Y:S02]  /*89e0*/  FSEL R164, R164, -INF , P1 ;  /* 0xff800000a4a47808 */ /* 0x000fe40000800000 */
[----:B------:R-:W-:Y:S02]  /*89f0*/  FMNMX.FTZ R8, R158, R8, !PT ;  /* 0x000000089e087209 */ /* 0x000fe40007810000 */
[----:B------:R-:W-:-:S02]  /*8a00*/  @P5 LOP3.LUT R16, R16, 0x1000000, RZ, 0xfc, !PT ;  /* 0x0100000010105812 */ /* 0x000fc400078efcff */
[----:B------:R-:W-:Y:S02]  /*8a10*/  FMNMX.FTZ R8, R159, R8, !PT ;  /* 0x000000089f087209 */ /* 0x000fe40007810000 */
[C---:B------:R-:W-:Y:S02]  /*8a20*/  ISETP.GT.AND P4, PT, R7.reuse, 0x30, PT ;  /* 0x000000300700780c */ /* 0x040fe40003f84270 */
[----:B------:R-:W-:Y:S02]  /*8a30*/  FMNMX.FTZ R8, R162, R8, !PT ;  /* 0x00000008a2087209 */ /* 0x000fe40007810000 */
[----:B------:R-:W-:Y:S02]  /*8a40*/  ISETP.GT.AND P3, PT, R7, 0x31, PT ;  /* 0x000000310700780c */ /* 0x000fe40003f64270 */
[----:B------:R-:W-:Y:S02]  /*8a50*/  FMNMX.FTZ R8, R163, R8, !PT ;  /* 0x00000008a3087209 */ /* 0x000fe40007810000 */
[----:B------:R-:W-:-:S02]  /*8a60*/  ISETP.GT.AND P2, PT, R7, 0x38, PT ;  /* 0x000000380700780c */ /* 0x000fc40003f44270 */
[----:B------:R-:W-:Y:S02]  /*8a70*/  FMNMX.FTZ R8, R166, R8, !PT ;  /* 0x00000008a6087209 */ /* 0x000fe40007810000 */
[----:B------:R-:W-:Y:S02]  /*8a80*/  ISETP.GT.AND P1, PT, R7, 0x39, PT ;  /* 0x000000390700780c */ /* 0x000fe40003f24270 */
[----:B------:R-:W-:Y:S02]  /*8a90*/  FMNMX.FTZ R8, R167, R8, !PT ;  /* 0x00000008a7087209 */ /* 0x000fe40007810000 */
[C---:B------:R-:W-:Y:S02]  /*8aa0*/  ISETP.GT.AND P5, PT, R7.reuse, 0x19, PT ;  /* 0x000000190700780c */ /* 0x040fe40003fa4270 */
[----:B------:R-:W-:Y:S02]  /*8ab0*/  FMNMX.FTZ R8, R170, R8, !PT ;  /* 0x00000008aa087209 */ /* 0x000fe40007810000 */
[----:B------:R-:W-:-:S02]  /*8ac0*/  ISETP.GT.AND P0, PT, R7, 0x20, PT ;  /* 0x000000200700780c */ /* 0x000fc40003f04270 */
[----:B------:R-:W-:Y:S02]  /*8ad0*/  FMNMX.FTZ R8, R171, R8, !PT ;  /* 0x00000008ab087209 */ /* 0x000fe40007810000 */
[----:B------:R-:W-:Y:S02]  /*8ae0*/  FSEL R165, R165, -INF , P5 ;  /* 0xff800000a5a57808 */ /* 0x000fe40002800000 */
[----:B------:R-:W-:Y:S02]  /*8af0*/  FMNMX.FTZ R8, R174, R8, !PT ;  /* 0x00000008ae087209 */ /* 0x000fe40007810000 */
[----:B------:R-:W-:Y:S02]  /*8b00*/  FSEL R168, R168, -INF , P0 ;  /* 0xff800000a8a87808 */ /* 0x000fe40000000000 */
[----:B------:R-:W-:Y:S02]  /*8b10*/  FMNMX.FTZ R8, R175, R8, !PT ;  /* 0x00000008af087209 */ /* 0x000fe40007810000 */
[----:B------:R-:W-:-:S02]  /*8b20*/  LOP3.LUT P0, RZ, R16, 0x800000, RZ, 0xc0, !PT ;  /* 0x0080000010ff7812 */ /* 0x000fc4000780c0ff */
[----:B------:R-:W-:Y:S02]  /*8b30*/  FMNMX.FTZ R8, R178, R8, !PT ;  /* 0x00000008b2087209 */ /* 0x000fe40007810000 */
[----:B------:R-:W-:Y:S02]  /*8b40*/  FSEL R169, R169, -INF , P0 ;  /* 0xff800000a9a97808 */ /* 0x000fe40000000000 */
[----:B------:R-:W-:Y:S02]  /*8b50*/  FMNMX.FTZ R8, R179, R8, !PT ;  /* 0x00000008b3087209 */ /* 0x000fe40007810000 */
[----:B------:R-:W-:Y:S02]  /*8b60*/  LOP3.LUT P5, RZ, R16, 0x1000000, RZ, 0xc0, !PT ;  /* 0x0100000010ff7812 */ /* 0x000fe400078ac0ff */
[----:B------:R-:W-:Y:S02]  /*8b70*/  FMNMX.FTZ R8, R182, R8, !PT ;  /* 0x00000008b6087209 */ /* 0x000fe40007810000 */
[----:B------:R-:W-:-:S02]  /*8b80*/  FSEL R173, R173, -INF , P5 ;  /* 0xff800000adad7808 */ /* 0x000fc40002800000 */
[----:B------:R-:W-:Y:S02]  /*8b90*/  FMNMX.FTZ R8, R183, R8, !PT ;  /* 0x00000008b7087209 */ /* 0x000fe40007810000 */
[----:B------:R-:W-:Y:S02]  /*8ba0*/  FSEL R176, R176, -INF , P4 ;  /* 0xff800000b0b07808 */ /* 0x000fe40002000000 */
[----:B------:R-:W-:Y:S01]  /*8bb0*/  FSEL R177, R177, -INF , P3 ;  /* 0xff800000b1b17808 */ /* 0x000fe20001800000 */
[----:B------:R-:W1:Y:S01]  /*8bc0*/  SHFL.BFLY PT, R14, R8, 0x2, 0x1f ;  /* 0x0c401f00080e7f89 */ /* 0x000e6200000e0000 */
[----:B------:R-:W-:Y:S02]  /*8bd0*/  FSEL R180, R180, -INF , P2 ;  /* 0xff800000b4b47808 */ /* 0x000fe40001000000 */
[----:B------:R-:W-:Y:S02]  /*8be0*/  FSEL R181, R181, -INF , P1 ;  /* 0xff800000b5b57808 */ /* 0x000fe40000800000 */
[----:B------:R-:W-:-:S02]  /*8bf0*/  ISETP.NE.AND P1, PT, R23, RZ, PT ;  /* 0x000000ff1700720c */ /* 0x000fc40003f25270 */
[----:B------:R-:W-:-:S11]  /*8c00*/  LOP3.LUT P0, RZ, R16, 0x400000, RZ, 0xc0, !PT ;  /* 0x0040000010ff7812 */ /* 0x000fd6000780c0ff */
[----:B------:R-:W-:-:S04]  /*8c10*/  @!P1 IMAD R10, R10, 0x40, R19 ;  /* 0x000000400a0a9824 */ /* 0x000fc800078e0213 */
[----:B------:R-:W-:Y:S01]  /*8c20*/  @!P1 IMAD R10, R10, 0x4, R17 ;  /* 0x000000040a0a9824 */ /* 0x000fe200078e0211 */
        /* <DEDUP_REMOVED lines=8> */
[----:B------:R-:W-:Y:S01]  /*8cb0*/  ISETP.GT.AND P6, PT, R7, 0x28, PT ;  /* 0x000000280700780c */ /* 0x000fe20003fc4270 */
[----:B------:R-:W-:Y:S02]  /*8cc0*/  VIADD R7, R9, 0x38840 ;  /* 0x0003884009077836 */ /* 0x000fe40000000000 */
[--C-:B------:R-:W-:Y:S01]  /*8cd0*/  FFMA.FTZ R154, R154, UR5, -R12.reuse ;  /* 0x000000059a9a7c23 */ /* 0x100fe2000801080c */
[----:B------:R-:W-:Y:S01]  /*8ce0*/  FSEL R172, R172, -INF , P6 ;  /* 0xff800000acac7808 */ /* 0x000fe20003000000 */
[--C-:B------:R-:W-:Y:S01]  /*8cf0*/  FFMA.FTZ R155, R155, UR5, -R12.reuse ;  /* 0x000000059b9b7c23 */ /* 0x100fe2000801080c */
[----:B0-----:R-:W-:Y:S01]  /*8d00*/  PRMT R7, R187, 0x654, R7 ;  /* 0x00000654bb077816 */ /* 0x001fe20000000007 */
[--C-:B------:R-:W-:Y:S01]  /*8d10*/  FFMA.FTZ R158, R158, UR5, -R12.reuse ;  /* 0x000000059e9e7c23 */ /* 0x100fe2000801080c */
[--C-:B------:R-:W-:Y:S01]  /*8d20*/  FFMA.FTZ R159, R159, UR5, -R12.reuse ;  /* 0x000000059f9f7c23 */ /* 0x100fe2000801080c */
[--C-:B------:R-:W-:Y:S01]  /*8d30*/  FFMA.FTZ R162, R162, UR5, -R12.reuse ;  /* 0x00000005a2a27c23 */ /* 0x100fe2000801080c */
[----:B------:R0:W-:Y:S01]  /*8d40*/  SYNCS.ARRIVE.TRANS64.RED.A1T0 RZ, [R7+URZ], RZ ;  /* 0x000000ff07ff79a7 */ /* 0x0001e2000810043f */
[--C-:B------:R-:W-:Y:S01]  /*8d50*/  FFMA.FTZ R163, R163, UR5, -R12.reuse ;  /* 0x00000005a3a37c23 */ /* 0x100fe2000801080c */
[--C-:B------:R-:W-:Y:S01]  /*8d60*/  FFMA.FTZ R166, R166, UR5, -R12.reuse ;  /* 0x00000005a6a67c23 */ /* 0x100fe2000801080c */
[--C-:B------:R-:W-:Y:S01]  /*8d70*/  FFMA.FTZ R167, R167, UR5, -R12.reuse ;  /* 0x00000005a7a77c23 */ /* 0x100fe2000801080c */
[--C-:B------:R-:W-:Y:S01]  /*8d80*/  FFMA.FTZ R170, R170, UR5, -R12.reuse ;  /* 0x00000005aaaa7c23 */ /* 0x100fe2000801080c */
[--C-:B------:R-:W-:Y:S01]  /*8d90*/  FFMA.FTZ R171, R171, UR5, -R12.reuse ;  /* 0x00000005abab7c23 */ /* 0x100fe2000801080c */
[--C-:B------:R-:W-:Y:S01]  /*8da0*/  FFMA.FTZ R174, R174, UR5, -R12.reuse ;  /* 0x00000005aeae7c23 */ /* 0x100fe2000801080c */
[--C-:B------:R-:W-:Y:S01]  /*8db0*/  FFMA.FTZ R175, R175, UR5, -R12.reuse ;  /* 0x00000005afaf7c23 */ /* 0x100fe2000801080c */
[----:B0-----:R-:W-:Y:S01]  /*8dc0*/  FMNMX.FTZ R7, R152, R11, !PT ;  /* 0x0000000b98077209 */ /* 0x001fe20007810000 */
[--C-:B------:R-:W-:Y:S01]  /*8dd0*/  FFMA.FTZ R178, R178, UR5, -R12.reuse ;  /* 0x00000005b2b27c23 */ /* 0x100fe2000801080c */
[--C-:B------:R-:W-:Y:S01]  /*8de0*/  FFMA.FTZ R179, R179, UR5, -R12.reuse ;  /* 0x00000005b3b37c23 */ /* 0x100fe2000801080c */
[--C-:B------:R-:W-:Y:S01]  /*8df0*/  FFMA.FTZ R182, R182, UR5, -R12.reuse ;  /* 0x00000005b6b67c23 */ /* 0x100fe2000801080c */
[----:B------:R-:W-:Y:S01]  /*8e00*/  FMNMX.FTZ R7, R13, R7, !PT ;  /* 0x000000070d077209 */ /* 0x000fe20007810000 */
[----:B------:R-:W-:Y:S01]  /*8e10*/  FFMA.FTZ R183, R183, UR5, -R12 ;  /* 0x00000005b7b77c23 */ /* 0x000fe2000801080c */
[----:B------:R-:W-:Y:S01]  /*8e20*/  FMUL.FTZ R12, R14, UR5 ;  /* 0x000000050e0c7c20 */ /* 0x000fe20008410000 */
[----:B------:R-:W-:Y:S01]  /*8e30*/  MUFU.EX2 R153, R154 ;  /* 0x0000009a00997308 */ /* 0x000fe20000000800 */
[----:B------:R-:W-:-:S04]  /*8e40*/  FMNMX.FTZ R7, R156, R7, !PT ;  /* 0x000000079c077209 */ /* 0x000fc80007810000 */
[----:B------:R-:W-:-:S03]  /*8e50*/  FMNMX.FTZ R7, R157, R7, !PT ;  /* 0x000000079d077209 */ /* 0x000fc60007810000 */
[----:B------:R-:W0:Y:S01]  /*8e60*/  MUFU.EX2 R12, R12 ;  /* 0x0000000c000c7308 */ /* 0x000e220000000800 */
[----:B------:R-:W-:-:S04]  /*8e70*/  FMNMX.FTZ R7, R160, R7, !PT ;  /* 0x00000007a0077209 */ /* 0x000fc80007810000 */
[----:B------:R-:W-:-:S03]  /*8e80*/  FMNMX.FTZ R7, R161, R7, !PT ;  /* 0x00000007a1077209 */ /* 0x000fc60007810000 */
[----:B------:R-:W1:Y:S01]  /*8e90*/  MUFU.EX2 R155, R155 ;  /* 0x0000009b009b7308 */ /* 0x000e620000000800 */
[----:B------:R-:W-:-:S04]  /*8ea0*/  FMNMX.FTZ R7, R164, R7, !PT ;  /* 0x00000007a4077209 */ /* 0x000fc80007810000 */
[----:B------:R-:W-:-:S03]  /*8eb0*/  FMNMX.FTZ R7, R165, R7, !PT ;  /* 0x00000007a5077209 */ /* 0x000fc60007810000 */
[----:B------:R-:W-:Y:S01]  /*8ec0*/  MUFU.EX2 R159, R159 ;  /* 0x0000009f009f7308 */ /* 0x000fe20000000800 */
[----:B------:R-:W-:Y:S01]  /*8ed0*/  FMNMX.FTZ R7, R168, R7, !PT ;  /* 0x00000007a8077209 */ /* 0x000fe20007810000 */
[----:B0-----:R-:W-:Y:S01]  /*8ee0*/  @!P1 STS [R10+0x38420], R12 ;  /* 0x0384200c0a009388 */ /* 0x001fe20000000800 */
[----:B------:R-:W-:Y:S01]  /*8ef0*/  FFMA.FTZ R5, R12, R5, R153 ;  /* 0x000000050c057223 */ /* 0x000fe20000010099 */
[-C--:B------:R-:W-:Y:S01]  /*8f00*/  FMUL.FTZ R26, R26, R12.reuse ;  /* 0x0000000c1a1a7220 */ /* 0x080fe20000410000 */
[----:B------:R-:W-:Y:S01]  /*8f10*/  FMNMX.FTZ R7, R169, R7, !PT ;  /* 0x00000007a9077209 */ /* 0x000fe20007810000 */
[-C--:B------:R-:W-:Y:S01]  /*8f20*/  FMUL.FTZ R27, R27, R12.reuse ;  /* 0x0000000c1b1b7220 */ /* 0x080fe20000410000 */
[-C--:B------:R-:W-:Y:S01]  /*8f30*/  FMUL.FTZ R30, R30, R12.reuse ;  /* 0x0000000c1e1e7220 */ /* 0x080fe20000410000 */
[----:B------:R-:W-:Y:S01]  /*8f40*/  MUFU.EX2 R162, R162 ;  /* 0x000000a200a27308 */ /* 0x000fe20000000800 */
[----:B------:R-:W-:Y:S01]  /*8f50*/  FMNMX.FTZ R7, R172, R7, !PT ;  /* 0x00000007ac077209 */ /* 0x000fe20007810000 */
[C---:B-1----:R-:W-:Y:S01]  /*8f60*/  FADD.FTZ R5, R155.reuse, R5 ;  /* 0x000000059b057221 */ /* 0x042fe20000010000 */
[----:B------:R-:W-:Y:S01]  /*8f70*/  F2FP.F16.F32.PACK_AB R153, R155, R153 ;  /* 0x000000999b99723e */ /* 0x000fe200000000ff */
[-C--:B------:R-:W-:Y:S01]  /*8f80*/  FMUL.FTZ R31, R31, R12.reuse ;  /* 0x0000000c1f1f7220 */ /* 0x080fe20000410000 */
[----:B------:R-:W-:Y:S01]  /*8f90*/  FMNMX.FTZ R7, R173, R7, !PT ;  /* 0x00000007ad077209 */ /* 0x000fe20007810000 */
[-C--:B------:R-:W-:Y:S01]  /*8fa0*/  FMUL.FTZ R34, R34, R12.reuse ;  /* 0x0000000c22227220 */ /* 0x080fe20000410000 */
[-C--:B------:R-:W-:Y:S01]  /*8fb0*/  FMUL.FTZ R35, R35, R12.reuse ;  /* 0x0000000c23237220 */ /* 0x080fe20000410000 */
[----:B------:R-:W0:Y:S01]  /*8fc0*/  MUFU.EX2 R155, R158 ;  /* 0x0000009e009b7308 */ /* 0x000e220000000800 */
[----:B------:R-:W-:Y:S01]  /*8fd0*/  FMNMX.FTZ R7, R176, R7, !PT ;  /* 0x00000007b0077209 */ /* 0x000fe20007810000 */
[-C--:B------:R-:W-:Y:S01]  /*8fe0*/  FMUL.FTZ R38, R38, R12.reuse ;  /* 0x0000000c26267220 */ /* 0x080fe20000410000 */
[-C--:B------:R-:W-:Y:S01]  /*8ff0*/  FMUL.FTZ R39, R39, R12.reuse ;  /* 0x0000000c27277220 */ /* 0x080fe20000410000 */
[-C--:B------:R-:W-:Y:S01]  /*9000*/  FMUL.FTZ R42, R42, R12.reuse ;  /* 0x0000000c2a2a7220 */ /* 0x080fe20000410000 */
[----:B------:R-:W-:Y:S01]  /*9010*/  FMNMX.FTZ R7, R177, R7, !PT ;  /* 0x00000007b1077209 */ /* 0x000fe20007810000 */
[-C--:B------:R-:W-:Y:S01]  /*9020*/  FMUL.FTZ R43, R43, R12.reuse ;  /* 0x0000000c2b2b7220 */ /* 0x080fe20000410000 */
[-C--:B------:R-:W-:Y:S01]  /*9030*/  FMUL.FTZ R46, R46, R12.reuse ;  /* 0x0000000c2e2e7220 */ /* 0x080fe20000410000 */
[----:B------:R-:W1:Y:S01]  /*9040*/  MUFU.EX2 R163, R163 ;  /* 0x000000a300a37308 */ /* 0x000e620000000800 */
[----:B------:R-:W-:Y:S01]  /*9050*/  FMNMX.FTZ R7, R180, R7, !PT ;  /* 0x00000007b4077209 */ /* 0x000fe20007810000 */
[-C--:B------:R-:W-:Y:S01]  /*9060*/  FMUL.FTZ R47, R47, R12.reuse ;  /* 0x0000000c2f2f7220 */ /* 0x080fe20000410000 */
[-C--:B------:R-:W-:Y:S01]  /*9070*/  FMUL.FTZ R50, R50, R12.reuse ;  /* 0x0000000c32327220 */ /* 0x080fe20000410000 */
[-C--:B------:R-:W-:Y:S01]  /*9080*/  FMUL.FTZ R51, R51, R12.reuse ;  /* 0x0000000c33337220 */ /* 0x080fe20000410000 */
[----:B------:R-:W-:Y:S01]  /*9090*/  FMNMX.FTZ R7, R181, R7, !PT ;  /* 0x00000007b5077209 */ /* 0x000fe20007810000 */
[-C--:B------:R-:W-:Y:S01]  /*90a0*/  FMUL.FTZ R54, R54, R12.reuse ;  /* 0x0000000c36367220 */ /* 0x080fe20000410000 */
[-C--:B------:R-:W-:Y:S01]  /*90b0*/  FMUL.FTZ R55, R55, R12.reuse ;  /* 0x0000000c37377220 */ /* 0x080fe20000410000 */
[----:B------:R-:W2:Y:S01]  /*90c0*/  MUFU.EX2 R166, R166 ;  /* 0x000000a600a67308 */ /* 0x000ea20000000800 */
[----:B0-----:R-:W-:Y:S01]  /*90d0*/  FADD.FTZ R5, R155, R5 ;  /* 0x000000059b057221 */ /* 0x001fe20000010000 */
[----:B------:R-:W0:Y:S01]  /*90e0*/  SHFL.BFLY PT, R14, R7, 0x2, 0x1f ;  /* 0x0c401f00070e7f89 */ /* 0x000e2200000e0000 */
[C---:B------:R-:W-:Y:S01]  /*90f0*/  F2FP.F16.F32.PACK_AB R155, R159.reuse, R155 ;  /* 0x0000009b9f9b723e */ /* 0x040fe200000000ff */
[-C--:B------:R-:W-:Y:S01]  /*9100*/  FMUL.FTZ R58, R58, R12.reuse ;  /* 0x0000000c3a3a7220 */ /* 0x080fe20000410000 */
[----:B------:R-:W-:Y:S01]  /*9110*/  FADD.FTZ R5, R159, R5 ;  /* 0x000000059f057221 */ /* 0x000fe20000010000 */
[-C--:B------:R-:W-:Y:S01]  /*9120*/  FMUL.FTZ R59, R59, R12.reuse ;  /* 0x0000000c3b3b7220 */ /* 0x080fe20000410000 */
[-C--:B------:R-:W-:Y:S01]  /*9130*/  FMUL.FTZ R62, R62, R12.reuse ;  /* 0x0000000c3e3e7220 */ /* 0x080fe20000410000 */
[----:B------:R-:W3:Y:S01]  /*9140*/  MUFU.EX2 R167, R167 ;  /* 0x000000a700a77308 */ /* 0x000ee20000000800 */
        /* <DEDUP_REMOVED lines=16> */
[----:B---3--:R-:W-:Y:S01]  /*9250*/  FADD.FTZ R5, R167, R5 ;  /* 0x00000005a7057221 */ /* 0x008fe20000010000 */
[----:B0-----:R-:W-:Y:S01]  /*9260*/  FMNMX.FTZ R7, R7, R14, !PT ;  /* 0x0000000e07077209 */ /* 0x001fe20007810000 */
[----:B------:R-:W-:Y:S01]  /*9270*/  FMUL.FTZ R86, R86, R12 ;  /* 0x0000000c56567220 */ /* 0x000fe20000410000 */
[----:B------:R-:W-:Y:S01]  /*9280*/  F2FP.F16.F32.PACK_AB R159, R167, R166 ;  /* 0x000000a6a79f723e */ /* 0x000fe200000000ff */
[-C--:B------:R-:W-:Y:S01]  /*9290*/  FMUL.FTZ R87, R87, R12.reuse ;  /* 0x0000000c57577220 */ /* 0x080fe20000410000 */
[-C--:B------:R-:W-:Y:S01]  /*92a0*/  FMUL.FTZ R90, R90, R12.reuse ;  /* 0x0000000c5a5a7220 */ /* 0x080fe20000410000 */
[----:B------:R-:W0:Y:S01]  /*92b0*/  SHFL.BFLY PT, R14, R7, 0x1, 0x1f ;  /* 0x0c201f00070e7f89 */ /* 0x000e2200000e0000 */
        /* <DEDUP_REMOVED lines=22> */
[----:B------:R-:W-:Y:S01]  /*9420*/  FMUL.FTZ R127, R127, R12 ;  /* 0x0000000c7f7f7220 */ /* 0x000fe20000410000 */
[----:B0-----:R-:W-:Y:S01]  /*9430*/  FMNMX.FTZ R7, R7, R14, !PT ;  /* 0x0000000e07077209 */ /* 0x001fe20007810000 */
[----:B------:R-:W-:Y:S01]  /*9440*/  MUFU.EX2 R179, R179 ;  /* 0x000000b300b37308 */ /* 0x000fe20000000800 */
[-C--:B------:R-:W-:Y:S01]  /*9450*/  FMUL.FTZ R130, R130, R12.reuse ;  /* 0x0000000c82827220 */ /* 0x080fe20000410000 */
[-C--:B------:R-:W-:Y:S01]  /*9460*/  FMUL.FTZ R131, R131, R12.reuse ;  /* 0x0000000c83837220 */ /* 0x080fe20000410000 */
[----:B------:R-:W-:Y:S01]  /*9470*/  FSETP.NEU.FTZ.AND P2, PT, R7, -INF , PT ;  /* 0xff8000000700780b */ /* 0x000fe20003f5d000 */
[-C--:B------:R-:W-:Y:S01]  /*9480*/  FMUL.FTZ R134, R134, R12.reuse ;  /* 0x0000000c86867220 */ /* 0x080fe20000410000 */
[-C--:B------:R-:W-:Y:S01]  /*9490*/  FMUL.FTZ R135, R135, R12.reuse ;  /* 0x0000000c87877220 */ /* 0x080fe20000410000 */
[-C--:B------:R-:W-:Y:S01]  /*94a0*/  FMUL.FTZ R138, R138, R12.reuse ;  /* 0x0000000c8a8a7220 */ /* 0x080fe20000410000 */
[----:B------:R-:W-:Y:S01]  /*94b0*/  FSEL R14, R7, RZ, P2 ;  /* 0x000000ff070e7208 */ /* 0x000fe20001000000 */
[----:B------:R-:W-:Y:S01]  /*94c0*/  MUFU.EX2 R182, R182 ;  /* 0x000000b600b67308 */ /* 0x000fe20000000800 */
[-C--:B------:R-:W-:Y:S01]  /*94d0*/  FMUL.FTZ R139, R139, R12.reuse ;  /* 0x0000000c8b8b7220 */ /* 0x080fe20000410000 */
[-C--:B------:R-:W-:Y:S01]  /*94e0*/  FMUL.FTZ R142, R142, R12.reuse ;  /* 0x0000000c8e8e7220 */ /* 0x080fe20000410000 */
[-C--:B------:R-:W-:Y:S01]  /*94f0*/  FMUL.FTZ R143, R143, R12.reuse ;  /* 0x0000000c8f8f7220 */ /* 0x080fe20000410000 */
[----:B------:R-:W-:Y:S01]  /*9500*/  FADD.FTZ R14, -R14, R11 ;  /* 0x0000000b0e0e7221 */ /* 0x000fe20000010100 */
[-C--:B------:R-:W-:Y:S01]  /*9510*/  FMUL.FTZ R146, R146, R12.reuse ;  /* 0x0000000c92927220 */ /* 0x080fe20000410000 */
[-C--:B------:R-:W-:Y:S01]  /*9520*/  FMUL.FTZ R147, R147, R12.reuse ;  /* 0x0000000c93937220 */ /* 0x080fe20000410000 */
[-C--:B------:R-:W-:Y:S01]  /*9530*/  FMUL.FTZ R150, R150, R12.reuse ;  /* 0x0000000c96967220 */ /* 0x080fe20000410000 */
[----:B------:R-:W-:Y:S01]  /*9540*/  FMUL.FTZ R11, R14, UR5 ;  /* 0x000000050e0b7c20 */ /* 0x000fe20008410000 */
[----:B------:R-:W0:Y:S01]  /*9550*/  MUFU.EX2 R183, R183 ;  /* 0x000000b700b77308 */ /* 0x000e220000000800 */
[----:B------:R-:W-:Y:S01]  /*9560*/  FMUL.FTZ R151, R151, R12 ;  /* 0x0000000c97977220 */ /* 0x000fe20000410000 */
[----:B--2---:R-:W-:-:S04]  /*9570*/  FADD.FTZ R5, R171, R5 ;  /* 0x00000005ab057221 */ /* 0x004fc80000010000 */
[----:B---3--:R-:W-:Y:S02]  /*9580*/  FADD.FTZ R5, R174, R5 ;  /* 0x00000005ae057221 */ /* 0x008fe40000010000 */
[----:B------:R-:W2:Y:S02]  /*9590*/  MUFU.EX2 R11, R11 ;  /* 0x0000000b000b7308 */ /* 0x000ea40000000800 */
[----:B-1----:R-:W-:-:S04]  /*95a0*/  FADD.FTZ R5, R175, R5 ;  /* 0x00000005af057221 */ /* 0x002fc80000010000 */
[----:B----4-:R-:W-:Y:S01]  /*95b0*/  FADD.FTZ R5, R178, R5 ;  /* 0x00000005b2057221 */ /* 0x010fe20000010000 */
[----:B0-----:R-:W-:-:S03]  /*95c0*/  F2FP.F16.F32.PACK_AB R167, R183, R182 ;  /* 0x000000b6b7a7723e */ /* 0x001fc600000000ff */
[----:B------:R-:W-:-:S04]  /*95d0*/  FADD.FTZ R5, R179, R5 ;  /* 0x00000005b3057221 */ /* 0x000fc80000010000 */
[----:B------:R-:W-:Y:S01]  /*95e0*/  FADD.FTZ R5, R182, R5 ;  /* 0x00000005b6057221 */ /* 0x000fe20000010000 */
        /* <DEDUP_REMOVED lines=10> */
[----:B0-----:R-:W-:Y:S01]  /*9690*/  FMUL.FTZ R10, R7, UR5 ;  /* 0x00000005070a7c20 */ /* 0x001fe20008410000 */
        /* <DEDUP_REMOVED lines=26> */
[----:B------:R-:W1:Y:S01]  /*9840*/  MUFU.EX2 R154, R13 ;  /* 0x0000000d009a7308 */ /* 0x000e620000000800 */
[-C--:B------:R-:W-:Y:S01]  /*9850*/  FMUL.FTZ R57, R57, R11.reuse ;  /* 0x0000000b39397220 */ /* 0x080fe20000410000 */
[-C--:B------:R-:W-:Y:S01]  /*9860*/  FMUL.FTZ R60, R60, R11.reuse ;  /* 0x0000000b3c3c7220 */ /* 0x080fe20000410000 */
[-C--:B------:R-:W-:Y:S01]  /*9870*/  FMUL.FTZ R61, R61, R11.reuse ;  /* 0x0000000b3d3d7220 */ /* 0x080fe20000410000 */
[-C--:B------:R-:W-:Y:S01]  /*9880*/  FMUL.FTZ R64, R64, R11.reuse ;  /* 0x0000000b40407220 */ /* 0x080fe20000410000 */
[-C--:B------:R-:W-:Y:S01]  /*9890*/  FMUL.FTZ R65, R65, R11.reuse ;  /* 0x0000000b41417220 */ /* 0x080fe20000410000 */
[----:B0-----:R-:W-:Y:S01]  /*98a0*/  FFMA.FTZ R21, R11, R6, R152 ;  /* 0x000000060b157223 */ /* 0x001fe20000010098 */
        /* <DEDUP_REMOVED lines=20> */
[----:B------:R-:W-:Y:S01]  /*99f0*/  F2FP.F16.F32.PACK_AB R163, R175, R174 ;  /* 0x000000aeafa3723e */ /* 0x000fe200000000ff */
[-C--:B------:R-:W-:Y:S01]  /*9a00*/  FMUL.FTZ R96, R96, R11.reuse ;  /* 0x0000000b60607220 */ /* 0x080fe20000410000 */
[-C--:B------:R-:W-:Y:S01]  /*9a10*/  FMUL.FTZ R97, R97, R11.reuse ;  /* 0x0000000b61617220 */ /* 0x080fe20000410000 */
[-C--:B------:R-:W-:Y:S01]  /*9a20*/  FMUL.FTZ R100, R100, R11.reuse ;  /* 0x0000000b64647220 */ /* 0x080fe20000410000 */
[-C--:B------:R-:W-:Y:S01]  /*9a30*/  FMUL.FTZ R101, R101, R11.reuse ;  /* 0x0000000b65657220 */ /* 0x080fe20000410000 */
[----:B------:R0:W1:Y:S01]  /*9a40*/  MUFU.EX2 R15, R161 ;  /* 0x000000a1000f7308 */ /* 0x0000620000000800 */
[----:B--2---:R-:W-:Y:S01]  /*9a50*/  F2FP.F16.F32.PACK_AB R154, R13, R10 ;  /* 0x0000000a0d9a723e */ /* 0x004fe200000000ff */
[----:B------:R-:W-:Y:S01]  /*9a60*/  BAR.SYNC.DEFER_BLOCKING 0xf, 0x100 ;  /* 0x03c4000000007b1d */ /* 0x000fe20000010000 */
[-C--:B------:R-:W-:Y:S01]  /*9a70*/  FMUL.FTZ R104, R104, R11.reuse ;  /* 0x0000000b68687220 */ /* 0x080fe20000410000 */
[-C--:B------:R-:W-:Y:S01]  /*9a80*/  FMUL.FTZ R105, R105, R11.reuse ;  /* 0x0000000b69697220 */ /* 0x080fe20000410000 */
[-C--:B------:R-:W-:Y:S01]  /*9a90*/  FMUL.FTZ R108, R108, R11.reuse ;  /* 0x0000000b6c6c7220 */ /* 0x080fe20000410000 */
[-C--:B------:R-:W-:Y:S01]  /*9aa0*/  FMUL.FTZ R109, R109, R11.reuse ;  /* 0x0000000b6d6d7220 */ /* 0x080fe20000410000 */
[----:B------:R-:W-:Y:S01]  /*9ab0*/  FMUL.FTZ R112, R112, R11 ;  /* 0x0000000b70707220 */ /* 0x000fe20000410000 */
[----:B------:R-:W-:Y:S01]  /*9ac0*/  MUFU.EX2 R20, R164 ;  /* 0x000000a400147308 */ /* 0x000fe20000000800 */
[----:B0-----:R-:W-:Y:S01]  /*9ad0*/  F2FP.F16.F32.PACK_AB R161, R171, R170 ;  /* 0x000000aaaba1723e */ /* 0x001fe200000000ff */
[----:B------:R-:W-:-:S02]  /*9ae0*/  IMAD R170, R2, 0x1000, R22 ;  /* 0x0000100002aa7824 */ /* 0x000fc400078e0216 */
[-C--:B------:R-:W-:Y:S01]  /*9af0*/  FMUL.FTZ R113, R113, R11.reuse ;  /* 0x0000000b71717220 */ /* 0x080fe20000410000 */
[-C--:B------:R-:W-:Y:S01]  /*9b00*/  FMUL.FTZ R116, R116, R11.reuse ;  /* 0x0000000b74747220 */ /* 0x080fe20000410000 */
[-C--:B------:R-:W-:Y:S01]  /*9b10*/  FMUL.FTZ R117, R117, R11.reuse ;  /* 0x0000000b75757220 */ /* 0x080fe20000410000 */
[-C--:B------:R-:W-:Y:S01]  /*9b20*/  FMUL.FTZ R120, R120, R11.reuse ;  /* 0x0000000b78787220 */ /* 0x080fe20000410000 */
[----:B------:R-:W-:Y:S01]  /*9b30*/  R2UR UR10, R170 ;  /* 0x00000000aa0a72ca */ /* 0x000fe200000e0000 */
[----:B------:R0:W2:Y:S01]  /*9b40*/  MUFU.EX2 R6, R165 ;  /* 0x000000a500067308 */ /* 0x0000a20000000800 */
        /* <DEDUP_REMOVED lines=16> */
[----:B--2---:R-:W-:Y:S01]  /*9c50*/  F2FP.F16.F32.PACK_AB R158, R6, R20 ;  /* 0x00000014069e723e */ /* 0x004fe200000000ff */
[-C--:B------:R-:W-:Y:S01]  /*9c60*/  FMUL.FTZ R145, R145, R11.reuse ;  /* 0x0000000b91917220 */ /* 0x080fe20000410000 */
[-C--:B------:R-:W-:Y:S01]  /*9c70*/  FMUL.FTZ R148, R148, R11.reuse ;  /* 0x0000000b94947220 */ /* 0x080fe20000410000 */
[----:B------:R-:W-:Y:S01]  /*9c80*/  FMUL.FTZ R149, R149, R11 ;  /* 0x0000000b95957220 */ /* 0x000fe20000410000 */
[----:B------:R1:W-:Y:S01]  /*9c90*/  STSM.16.M88.4 [R188+0x36400], R152 ;  /* 0x03640098bc007844 */ /* 0x0003e20000000200 */
[----:B------:R-:W-:-:S02]  /*9ca0*/  VIADD R11, R170, 0x80 ;  /* 0x00000080aa0b7836 */ /* 0x000fc40000000000 */
[----:B------:R-:W-:Y:S01]  /*9cb0*/  FADD.FTZ R21, R10, R21 ;  /* 0x000000150a157221 */ /* 0x000fe20000010000 */
[----:B------:R-:W-:Y:S01]  /*9cc0*/  MUFU.EX2 R172, R172 ;  /* 0x000000ac00ac7308 */ /* 0x000fe20000000800 */
[----:B------:R1:W-:Y:S01]  /*9cd0*/  STSM.16.M88.4 [R191], R156 ;  /* 0x0000009cbf007844 */ /* 0x0003e20000000200 */
[----:B------:R-:W-:Y:S01]  /*9ce0*/  FADD.FTZ R5, R183, R5 ;  /* 0x00000005b7057221 */ /* 0x000fe20000010000 */
[----:B------:R-:W-:-:S04]  /*9cf0*/  FADD.FTZ R21, R13, R21 ;  /* 0x000000150d157221 */ /* 0x000fc80000010000 */
[----:B------:R-:W-:Y:S01]  /*9d00*/  FADD.FTZ R21, R14, R21 ;  /* 0x000000150e157221 */ /* 0x000fe20000010000 */
[----:B------:R-:W2:Y:S01]  /*9d10*/  MUFU.EX2 R173, R173 ;  /* 0x000000ad00ad7308 */ /* 0x000ea20000000800 */
[----:B0-----:R-:W-:Y:S02]  /*9d20*/  F2FP.F16.F32.PACK_AB R160, R169, R168 ;  /* 0x000000a8a9a0723e */ /* 0x001fe400000000ff */
[----:B------:R-:W-:-:S04]  /*9d30*/  FADD.FTZ R21, R15, R21 ;  /* 0x000000150f157221 */ /* 0x000fc80000010000 */
[----:B------:R-:W-:Y:S01]  /*9d40*/  FADD.FTZ R21, R20, R21 ;  /* 0x0000001514157221 */ /* 0x000fe20000010000 */
[----:B------:R-:W0:Y:S03]  /*9d50*/  MUFU.EX2 R176, R176 ;  /* 0x000000b000b07308 */ /* 0x000e260000000800 */
[----:B------:R-:W-:-:S04]  /*9d60*/  FADD.FTZ R21, R6, R21 ;  /* 0x0000001506157221 */ /* 0x000fc80000010000 */
[----:B------:R-:W-:Y:S01]  /*9d70*/  FADD.FTZ R21, R168, R21 ;  /* 0x00000015a8157221 */ /* 0x000fe20000010000 */
[----:B------:R-:W3:Y:S01]  /*9d80*/  MUFU.EX2 R177, R177 ;  /* 0x000000b100b17308 */ /* 0x000ee20000000800 */
[----:B--2---:R-:W-:Y:S02]  /*9d90*/  F2FP.F16.F32.PACK_AB R162, R173, R172 ;  /* 0x000000acada2723e */ /* 0x004fe400000000ff */
[----:B------:R-:W-:-:S03]  /*9da0*/  FADD.FTZ R21, R169, R21 ;  /* 0x00000015a9157221 */ /* 0x000fc60000010000 */
[----:B------:R1:W-:Y:S01]  /*9db0*/  STSM.16.M88.4 [R189], R160 ;  /* 0x000000a0bd007844 */ /* 0x0003e20000000200 */
[----:B------:R-:W-:Y:S01]  /*9dc0*/  FADD.FTZ R21, R172, R21 ;  /* 0x00000015ac157221 */ /* 0x000fe20000010000 */
[----:B------:R-:W2:Y:S03]  /*9dd0*/  MUFU.EX2 R180, R180 ;  /* 0x000000b400b47308 */ /* 0x000ea60000000800 */
[----:B------:R-:W-:-:S04]  /*9de0*/  FADD.FTZ R21, R173, R21 ;  /* 0x00000015ad157221 */ /* 0x000fc80000010000 */
[----:B0-----:R-:W-:Y:S01]  /*9df0*/  FADD.FTZ R21, R176, R21 ;  /* 0x00000015b0157221 */ /* 0x001fe20000010000 */
[----:B------:R-:W0:Y:S01]  /*9e00*/  MUFU.EX2 R181, R181 ;  /* 0x000000b500b57308 */ /* 0x000e220000000800 */
[C---:B---3--:R-:W-:Y:S02]  /*9e10*/  F2FP.F16.F32.PACK_AB R164, R177.reuse, R176 ;  /* 0x000000b0b1a4723e */ /* 0x048fe400000000ff */
[----:B------:R-:W-:-:S04]  /*9e20*/  FADD.FTZ R21, R177, R21 ;  /* 0x00000015b1157221 */ /* 0x000fc80000010000 */
[----:B--2---:R-:W-:Y:S01]  /*9e30*/  FADD.FTZ R21, R180, R21 ;  /* 0x00000015b4157221 */ /* 0x004fe20000010000 */
[----:B0-----:R-:W-:-:S03]  /*9e40*/  F2FP.F16.F32.PACK_AB R166, R181, R180 ;  /* 0x000000b4b5a6723e */ /* 0x001fc600000000ff */
        /* <DEDUP_REMOVED lines=35> */
.L_x_8352:
[----:B------:R-:W-:Y:S01]  /*a080*/  UISETP.GT.AND UP0, UPT, UR6, UR4, UPT ;  /* 0x000000040600728c */ /* 0x000fe2000bf04270 */
[----:B------:R-:W-:Y:S01]  /*a090*/  VIADD R9, R9, 0x38860 ;  /* 0x0003886009097836 */ /* 0x000fe20000000000 */
[----:B------:R-:W-:Y:S01]  /*a0a0*/  UIADD3 UR6, UR6, -0x1, URZ ;  /* 0xffffffff06067890 */ /* 0x000fe2000fffe03f */
[----:B------:R-:W-:Y:S02]  /*a0b0*/  IMAD.MOV.U32 R12, RZ, RZ, R8 ;  /* 0x000000ffff0c7224 */ /* 0x000fe400078e0008 */
[----:B------:R-:W-:Y:S01]  /*a0c0*/  IMAD.MOV.U32 R11, RZ, RZ, R7 ;  /* 0x000000ffff0b7224 */ /* 0x000fe200078e0007 */
[----:B------:R-:W-:Y:S01]  /*a0d0*/  PLOP3.LUT P1, PT, PT, PT, UP0, 0x80, 0x0 ;  /* 0x000000000000781c */ /* 0x000fe20003f2f008 */
[----:B------:R-:W-:Y:S01]  /*a0e0*/  IMAD.MOV.U32 R10, RZ, RZ, R2 ;  /* 0x000000ffff0a7224 */ /* 0x000fe200078e0002 */
[----:B------:R-:W-:-:S04]  /*a0f0*/  PRMT R9, R187, 0x654, R9 ;  /* 0x00000654bb097816 */ /* 0x000fc80000000009 */
[----:B------:R0:W-:Y:S07]  /*a100*/  SYNCS.ARRIVE.TRANS64.RED.A1T0 RZ, [R9+URZ], RZ ;  /* 0x000000ff09ff79a7 */ /* 0x0001ee000810043f */
[----:B------:R-:W-:Y:S05]  /*a110*/  @P1 BRA `(.L_x_8353) ;  /* 0xffffffcc00441947 */ /* 0x000fea000383ffff */
[----:B------:R-:W-:-:S05]  /*a120*/  UMOV UR10, UR6 ;  /* 0x00000006000a7c82 */ /* 0x000fca0008000000 */
.L_x_8342:
[----:B------:R-:W-:-:S06]  /*a130*/  UISETP.GE.AND UP0, UPT, UR10, UR38, UPT ;  /* 0x000000260a00728c */ /* 0x000fcc000bf06270 */
[----:B------:R-:W-:-:S13]  /*a140*/  PLOP3.LUT P1, PT, PT, PT, UP0, 0x80, 0x0 ;  /* 0x000000000000781c */ /* 0x000fda0003f2f008 */
[----:B------:R-:W-:Y:S05]  /*a150*/  @!P1 BRA `(.L_x_8354) ;  /* 0x0000002c00749947 */ /* 0x000fea0003800000 */
[----:B------:R-:W-:Y:S01]  /*a160*/  IMAD.MOV.U32 R10, RZ, RZ, R8 ;  /* 0x000000ffff0a7224 */ /* 0x000fe200078e0008 */
[----:B------:R-:W-:Y:S01]  /*a170*/  ULDC UR11, c[0x0][0xa80] ;  /* 0x0002a000000b7ab9 */ /* 0x000fe20000000800 */
[----:B------:R-:W-:Y:S02]  /*a180*/  IMAD.MOV.U32 R12, RZ, RZ, R7 ;  /* 0x000000ffff0c7224 */ /* 0x000fe400078e0007 */
[----:B------:R-:W-:-:S07]  /*a190*/  IMAD.MOV.U32 R11, RZ, RZ, R2 ;  /* 0x000000ffff0b7224 */ /* 0x000fce00078e0002 */
.L_x_8365:
[----:B------:R-:W-:-:S05]  /*a1a0*/  VIADD R2, R11, 0x1 ;  /* 0x000000010b027836 */ /* 0x000fca0000000000 */
[----:B------:R-:W-:-:S04]  /*a1b0*/  ISETP.NE.AND P1, PT, R2, 0x2, PT ;  /* 0x000000020200780c */ /* 0x000fc80003f25270 */
[----:B------:R-:W-:Y:S02]  /*a1c0*/  SEL R7, RZ, 0x1, P1 ;  /* 0x00000001ff077807 */ /* 0x000fe40000800000 */
[----:B------:R-:W-:Y:S02]  /*a1d0*/  SEL R2, R2, RZ, P1 ;  /* 0x000000ff02027207 */ /* 0x000fe40000800000 */
[----:B------:R-:W-:-:S13]  /*a1e0*/  R2UR UR4, R7 ;  /* 0x00000000070472ca */ /* 0x000fda00000e0000 */
[----:B------:R-:W-:Y:S01]  /*a1f0*/  ULOP3.LUT UR37, UR37, UR4, URZ, 0x3c, !UPT ;  /* 0x0000000425257292 */ /* 0x000fe2000f8e3c3f */
[----:B-1----:R-:W-:Y:S11]  /*a200*/  @!P0 BRA `(.L_x_8355) ;  /* 0x0000000000048947 */ /* 0x002ff60003800000 */
[----:B------:R-:W-:Y:S01]  /*a210*/  BPT.TRAP 0x1 ;  /* 0x000000040000795c */ /* 0x000fe20000300000 */
.L_x_8355:
[----:B------:R-:W-:Y:S02]  /*a220*/  IMAD.U32 R7, RZ, RZ, UR37 ;  /* 0x00000025ff077e24 */ /* 0x000fe4000f8e00ff */
[----:B0-----:R-:W-:-:S03]  /*a230*/  IMAD R9, R2, 0x8, R17 ;  /* 0x0000000802097824 */ /* 0x001fc600078e0211 */
[----:B------:R-:W-:-:S04]  /*a240*/  SHF.L.U32 R7, R7, 0x1f, RZ ;  /* 0x0000001f07077819 */ /* 0x000fc800000006ff */
[----:B------:R0:W1:Y:S01]  /*a250*/  SYNCS.PHASECHK.TRANS64.TRYWAIT P1, [R9+URZ+0x38830], R7 ;  /* 0x03883007090075a7 */ /* 0x000062000802017f */
[----:B------:R-:W-:Y:S05]  /*a260*/  @!P0 BRA `(.L_x_8356) ;  /* 0x0000000000048947 */ /* 0x000fea0003800000 */
[----:B------:R-:W-:Y:S01]  /*a270*/  BPT.TRAP 0x1 ;  /* 0x000000040000795c */ /* 0x000fe20000300000 */
.L_x_8356:
[----:B------:R-:W-:Y:S01]  /*a280*/  IMAD R8, R2, 0x200, R4 ;  /* 0x0000020002087824 */ /* 0x000fe200078e0204 */
[----:B-1----:R-:W-:Y:S06]  /*a290*/  @P1 BRA `(.L_x_8357) ;  /* 0x0000000000081947 */ /* 0x002fec0003800000 */
[----:B------:R-:W1:Y:S02]  /*a2a0*/  SYNCS.PHASECHK.TRANS64.TRYWAIT P1, [R9+URZ+0x38830], R7 ;  /* 0x03883007090075a7 */ /* 0x000e64000802017f */
[----:B-1----:R-:W-:Y:S05]  /*a2b0*/  @!P1 BRA `(.L_x_8358) ;  /* 0x000000f000f49947 */ /* 0x002fea0003800000 */
.L_x_8357:
[----:B------:R-:W-:Y:S01]  /*a2c0*/  R2UR UR6, R8 ;  /* 0x00000000080672ca */ /* 0x000fe200000e0000 */
[----:B------:R-:W-:Y:S01]  /*a2d0*/  WARPGROUP.ARRIVE ;  /* 0x00000000000079c5 */ /* 0x000fe20000000000 */
[----:B------:R-:W-:Y:S01]  /*a2e0*/  UMOV UR4, UR8 ;  /* 0x0000000800047c82 */ /* 0x000fe20008000000 */
[----:B------:R-:W-:Y:S01]  /*a2f0*/  UMOV UR5, UR9 ;  /* 0x0000000900057c82 */ /* 0x000fe20008000000 */
[----:B------:R-:W-:Y:S01]  /*a300*/  UMOV UR7, 0x40000040 ;  /* 0x4000004000077882 */ /* 0x000fe20000000000 */
[----:B------:R-:W-:Y:S01]  /*a310*/  UMOV UR15, 0x40000040 ;  /* 0x40000040000f7882 */ /* 0x000fe20000000000 */
[----:B------:R-:W-:Y:S01]  /*a320*/  UMOV UR19, 0x40000040 ;  /* 0x4000004000137882 */ /* 0x000fe20000000000 */
[----:B------:R-:W-:-:S06]  /*a330*/  UMOV UR23, 0x40000040 ;  /* 0x4000004000177882 */ /* 0x000fcc0000000000 */
        /* <DEDUP_REMOVED lines=16> */
.L_x_8359:
[----:B------:R2:W3:Y:S01]  /*a440*/  SYNCS.PHASECHK.TRANS64.TRYWAIT P1, [R9+URZ+0x38850], R7 ;  /* 0x03885007090075a7 */ /* 0x0004e2000802017f */
[----:B------:R-:W-:Y:S05]  /*a450*/  @!P0 BRA `(.L_x_8360) ;  /* 0x0000000000048947 */ /* 0x000fea0003800000 */
[----:B------:R-:W-:Y:S01]  /*a460*/  BPT.TRAP 0x1 ;  /* 0x000000040000795c */ /* 0x000fe20000300000 */
.L_x_8360:
[----:B---3--:R-:W-:Y:S05]  /*a470*/  @P1 BRA `(.L_x_8361) ;  /* 0x0000000000081947 */ /* 0x008fea0003800000 */
[----:B------:R-:W3:Y:S02]  /*a480*/  SYNCS.PHASECHK.TRANS64.TRYWAIT P1, [R9+URZ+0x38850], R7 ;  /* 0x03885007090075a7 */ /* 0x000ee4000802017f */
[----:B---3--:R-:W-:Y:S05]  /*a490*/  @!P1 BRA `(.L_x_8362) ;  /* 0x000000f000909947 */ /* 0x008fea0003800000 */
.L_x_8361:
        /* <DEDUP_REMOVED lines=327> */
.L_x_8363:
[----:B------:R-:W-:Y:S01]  /*b910*/  FMNMX.FTZ R7, R152, R12, !PT ;  /* 0x0000000c98077209 */ /* 0x000fe20007810000 */
[----:B------:R-:W0:Y:S01]  /*b920*/  S2R R21, SR_CgaCtaId ;  /* 0x0000000000157919 */ /* 0x000e220000008800 */
[----:B------:R-:W-:Y:S01]  /*b930*/  UMOV UR5, UR11 ;  /* 0x0000000b00057c82 */ /* 0x000fe20008000000 */
[----:B------:R-:W-:Y:S01]  /*b940*/  ISETP.NE.AND P1, PT, R23, RZ, PT ;  /* 0x000000ff1700720c */ /* 0x000fe20003f25270 */
[----:B------:R-:W-:Y:S01]  /*b950*/  IMAD R20, R2, 0x1000, R22 ;  /* 0x0000100002147824 */ /* 0x000fe200078e0216 */
[----:B------:R-:W-:Y:S01]  /*b960*/  FMNMX.FTZ R7, R153, R7, !PT ;  /* 0x0000000799077209 */ /* 0x000fe20007810000 */
[----:B------:R-:W-:-:S03]  /*b970*/  UMOV UR7, 0x40000040 ;  /* 0x4000004000077882 */ /* 0x000fc60000000000 */
[----:B------:R-:W-:Y:S02]  /*b980*/  FMNMX.FTZ R7, R156, R7, !PT ;  /* 0x000000079c077209 */ /* 0x000fe40007810000 */
[----:B------:R-:W-:Y:S02]  /*b990*/  R2UR UR4, R20 ;  /* 0x00000000140472ca */ /* 0x000fe400000e0000 */
[----:B------:R-:W-:-:S03]  /*b9a0*/  FMNMX.FTZ R7, R157, R7, !PT ;  /* 0x000000079d077209 */ /* 0x000fc60007810000 */
[----:B------:R-:W-:Y:S01]  /*b9b0*/  @!P1 IMAD R11, R11, 0x40, R19 ;  /* 0x000000400b0b9824 */ /* 0x000fe200078e0213 */
[----:B------:R-:W-:-:S03]  /*b9c0*/  FMNMX.FTZ R7, R160, R7, !PT ;  /* 0x00000007a0077209 */ /* 0x000fc60007810000 */
[----:B------:R-:W-:Y:S01]  /*b9d0*/  @!P1 IMAD R11, R11, 0x4, R17 ;  /* 0x000000040b0b9824 */ /* 0x000fe200078e0211 */
[----:B------:R-:W-:-:S03]  /*b9e0*/  FMNMX.FTZ R7, R161, R7, !PT ;  /* 0x00000007a1077209 */ /* 0x000fc60007810000 */
[----:B------:R-:W-:Y:S01]  /*b9f0*/  UMOV UR6, UR4 ;  /* 0x0000000400067c82 */ /* 0x000fe20008000000 */
        /* <DEDUP_REMOVED lines=32> */
[----:B------:R-:W-:-:S02]  /*bc00*/  VIADD R8, R9, 0x38840 ;  /* 0x0003884009087836 */ /* 0x000fc40000000000 */
[----:B------:R-:W-:Y:S01]  /*bc10*/  FMUL.FTZ R12, R12, UR5 ;  /* 0x000000050c0c7c20 */ /* 0x000fe20008410000 */
[----:B------:R-:W-:Y:S02]  /*bc20*/  MUFU.EX2 R152, R152 ;  /* 0x0000009800987308 */ /* 0x000fe40000000800 */
[----:B0-----:R-:W-:-:S04]  /*bc30*/  PRMT R8, R21, 0x654, R8 ;  /* 0x0000065415087816 */ /* 0x001fc80000000008 */
[----:B------:R0:W-:Y:S02]  /*bc40*/  SYNCS.ARRIVE.TRANS64.RED.A1T0 RZ, [R8+URZ], RZ ;  /* 0x000000ff08ff79a7 */ /* 0x0001e4000810043f */
[----:B------:R-:W1:Y:S01]  /*bc50*/  MUFU.EX2 R12, R12 ;  /* 0x0000000c000c7308 */ /* 0x000e620000000800 */
[----:B0-----:R-:W-:-:S07]  /*bc60*/  FMNMX.FTZ R8, R154, R10, !PT ;  /* 0x0000000a9a087209 */ /* 0x001fce0007810000 */
[----:B------:R-:W0:Y:S01]  /*bc70*/  MUFU.EX2 R153, R153 ;  /* 0x0000009900997308 */ /* 0x000e220000000800 */
[----:B------:R-:W-:-:S04]  /*bc80*/  FMNMX.FTZ R8, R155, R8, !PT ;  /* 0x000000089b087209 */ /* 0x000fc80007810000 */
[----:B------:R-:W-:-:S03]  /*bc90*/  FMNMX.FTZ R8, R158, R8, !PT ;  /* 0x000000089e087209 */ /* 0x000fc60007810000 */
[----:B------:R-:W2:Y:S01]  /*bca0*/  MUFU.EX2 R156, R156 ;  /* 0x0000009c009c7308 */ /* 0x000ea20000000800 */
[----:B-1----:R-:W-:Y:S01]  /*bcb0*/  FFMA.FTZ R6, R12, R6, R152 ;  /* 0x000000060c067223 */ /* 0x002fe20000010098 */
[----:B------:R-:W-:Y:S01]  /*bcc0*/  @!P1 STS [R11+0x38400], R12 ;  /* 0x0384000c0b009388 */ /* 0x000fe20000000800 */
[----:B------:R-:W-:Y:S01]  /*bcd0*/  FMNMX.FTZ R8, R159, R8, !PT ;  /* 0x000000089f087209 */ /* 0x000fe20007810000 */
[-C--:B------:R-:W-:Y:S01]  /*bce0*/  FMUL.FTZ R24, R24, R12.reuse ;  /* 0x0000000c18187220 */ /* 0x080fe20000410000 */
[-C--:B------:R-:W-:Y:S01]  /*bcf0*/  FMUL.FTZ R25, R25, R12.reuse ;  /* 0x0000000c19197220 */ /* 0x080fe20000410000 */
[----:B------:R-:W-:Y:S01]  /*bd00*/  FMUL.FTZ R28, R28, R12 ;  /* 0x0000000c1c1c7220 */ /* 0x000fe20000410000 */
[----:B------:R-:W-:Y:S01]  /*bd10*/  FMNMX.FTZ R8, R162, R8, !PT ;  /* 0x00000008a2087209 */ /* 0x000fe20007810000 */
[----:B------:R-:W1:Y:S01]  /*bd20*/  MUFU.EX2 R157, R157 ;  /* 0x0000009d009d7308 */ /* 0x000e620000000800 */
[C---:B0-----:R-:W-:Y:S01]  /*bd30*/  F2FP.F16.F32.PACK_AB R184, R153.reuse, R152 ;  /* 0x0000009899b8723e */ /* 0x041fe200000000ff */
[----:B------:R-:W-:Y:S01]  /*bd40*/  FADD.FTZ R6, R153, R6 ;  /* 0x0000000699067221 */ /* 0x000fe20000010000 */
[----:B------:R-:W-:Y:S01]  /*bd50*/  FMNMX.FTZ R8, R163, R8, !PT ;  /* 0x00000008a3087209 */ /* 0x000fe20007810000 */
[-C--:B------:R-:W-:Y:S01]  /*bd60*/  FMUL.FTZ R29, R29, R12.reuse ;  /* 0x0000000c1d1d7220 */ /* 0x080fe20000410000 */
[-C--:B------:R-:W-:Y:S01]  /*bd70*/  FMUL.FTZ R32, R32, R12.reuse ;  /* 0x0000000c20207220 */ /* 0x080fe20000410000 */
[----:B------:R-:W-:Y:S01]  /*bd80*/  FMUL.FTZ R33, R33, R12 ;  /* 0x0000000c21217220 */ /* 0x000fe20000410000 */
[----:B------:R-:W-:Y:S01]  /*bd90*/  FMNMX.FTZ R8, R166, R8, !PT ;  /* 0x00000008a6087209 */ /* 0x000fe20007810000 */
[----:B------:R-:W0:Y:S01]  /*bda0*/  MUFU.EX2 R152, R160 ;  /* 0x000000a000987308 */ /* 0x000e220000000800 */
        /* <DEDUP_REMOVED lines=8> */
[C---:B-1----:R-:W-:Y:S01]  /*be30*/  FADD.FTZ R6, R157.reuse, R6 ;  /* 0x000000069d067221 */ /* 0x042fe20000010000 */
[----:B------:R-:W-:Y:S01]  /*be40*/  F2FP.F16.F32.PACK_AB R186, R157, R156 ;  /* 0x0000009c9dba723e */ /* 0x000fe200000000ff */
[----:B------:R-:W-:Y:S01]  /*be50*/  FMUL.FTZ R44, R44, R12 ;  /* 0x0000000c2c2c7220 */ /* 0x000fe20000410000 */
[----:B------:R-:W-:Y:S01]  /*be60*/  FMNMX.FTZ R8, R171, R8, !PT ;  /* 0x00000008ab087209 */ /* 0x000fe20007810000 */
[-C--:B------:R-:W-:Y:S01]  /*be70*/  FMUL.FTZ R45, R45, R12.reuse ;  /* 0x0000000c2d2d7220 */ /* 0x080fe20000410000 */
[-C--:B------:R-:W-:Y:S01]  /*be80*/  FMUL.FTZ R48, R48, R12.reuse ;  /* 0x0000000c30307220 */ /* 0x080fe20000410000 */
[----:B------:R-:W-:Y:S01]  /*be90*/  FMUL.FTZ R49, R49, R12 ;  /* 0x0000000c31317220 */ /* 0x000fe20000410000 */
[----:B------:R-:W-:Y:S01]  /*bea0*/  FMNMX.FTZ R8, R174, R8, !PT ;  /* 0x00000008ae087209 */ /* 0x000fe20007810000 */
[----:B------:R-:W1:Y:S01]  /*beb0*/  MUFU.EX2 R164, R164 ;  /* 0x000000a400a47308 */ /* 0x000e620000000800 */
[----:B0-----:R-:W-:Y:S01]  /*bec0*/  FADD.FTZ R6, R152, R6 ;  /* 0x0000000698067221 */ /* 0x001fe20000010000 */
[----:B------:R-:W-:Y:S01]  /*bed0*/  FMUL.FTZ R52, R52, R12 ;  /* 0x0000000c34347220 */ /* 0x000fe20000410000 */
[----:B------:R-:W-:Y:S01]  /*bee0*/  FMNMX.FTZ R8, R175, R8, !PT ;  /* 0x00000008af087209 */ /* 0x000fe20007810000 */
[-C--:B------:R-:W-:Y:S01]  /*bef0*/  FMUL.FTZ R53, R53, R12.reuse ;  /* 0x0000000c35357220 */ /* 0x080fe20000410000 */
[-C--:B------:R-:W-:Y:S01]  /*bf00*/  FMUL.FTZ R56, R56, R12.reuse ;  /* 0x0000000c38387220 */ /* 0x080fe20000410000 */
[----:B------:R-:W-:Y:S01]  /*bf10*/  FMUL.FTZ R57, R57, R12 ;  /* 0x0000000c39397220 */ /* 0x000fe20000410000 */
[----:B------:R-:W-:Y:S01]  /*bf20*/  FMNMX.FTZ R8, R178, R8, !PT ;  /* 0x00000008b2087209 */ /* 0x000fe20007810000 */
[----:B------:R-:W0:Y:S01]  /*bf30*/  MUFU.EX2 R165, R165 ;  /* 0x000000a500a57308 */ /* 0x000e220000000800 */
[C---:B--2---:R-:W-:Y:S01]  /*bf40*/  FADD.FTZ R6, R161.reuse, R6 ;  /* 0x00000006a1067221 */ /* 0x044fe20000010000 */
        /* <DEDUP_REMOVED lines=39> */
[----:B-1----:R-:W-:Y:S01]  /*c1c0*/  FMNMX.FTZ R8, R8, R13, !PT ;  /* 0x0000000d08087209 */ /* 0x002fe20007810000 */
[----:B------:R-:W1:Y:S01]  /*c1d0*/  MUFU.EX2 R160, R176 ;  /* 0x000000b000a07308 */ /* 0x000e620000000800 */
[----:B0-----:R-:W-:Y:S01]  /*c1e0*/  FADD.FTZ R6, R172, R6 ;  /* 0x00000006ac067221 */ /* 0x001fe20000010000 */
[-C--:B------:R-:W-:Y:S01]  /*c1f0*/  FMUL.FTZ R109, R109, R12.reuse ;  /* 0x0000000c6d6d7220 */ /* 0x080fe20000410000 */
[-C--:B------:R-:W-:Y:S01]  /*c200*/  FMUL.FTZ R112, R112, R12.reuse ;  /* 0x0000000c70707220 */ /* 0x080fe20000410000 */
[----:B------:R-:W0:Y:S01]  /*c210*/  SHFL.BFLY PT, R13, R8, 0x1, 0x1f ;  /* 0x0c201f00080d7f89 */ /* 0x000e2200000e0000 */
[-C--:B------:R-:W-:Y:S01]  /*c220*/  FMUL.FTZ R113, R113, R12.reuse ;  /* 0x0000000c71717220 */ /* 0x080fe20000410000 */
[-C--:B------:R-:W-:Y:S01]  /*c230*/  FMUL.FTZ R116, R116, R12.reuse ;  /* 0x0000000c74747220 */ /* 0x080fe20000410000 */
[-C--:B------:R-:W-:Y:S01]  /*c240*/  FMUL.FTZ R117, R117, R12.reuse ;  /* 0x0000000c75757220 */ /* 0x080fe20000410000 */
[----:B------:R-:W3:Y:S01]  /*c250*/  MUFU.EX2 R177, R177 ;  /* 0x000000b100b17308 */ /* 0x000ee20000000800 */
        /* <DEDUP_REMOVED lines=8> */
[----:B-1----:R-:W-:Y:S01]  /*c2e0*/  FADD.FTZ R6, R160, R6 ;  /* 0x00000006a0067221 */ /* 0x002fe20000010000 */
[-C--:B------:R-:W-:Y:S01]  /*c2f0*/  FMUL.FTZ R132, R132, R12.reuse ;  /* 0x0000000c84847220 */ /* 0x080fe20000410000 */
[-C--:B------:R-:W-:Y:S01]  /*c300*/  FMUL.FTZ R133, R133, R12.reuse ;  /* 0x0000000c85857220 */ /* 0x080fe20000410000 */
[-C--:B------:R-:W-:Y:S01]  /*c310*/  FMUL.FTZ R136, R136, R12.reuse ;  /* 0x0000000c88887220 */ /* 0x080fe20000410000 */
[-C--:B------:R-:W-:Y:S01]  /*c320*/  FMUL.FTZ R137, R137, R12.reuse ;  /* 0x0000000c89897220 */ /* 0x080fe20000410000 */
[-C--:B------:R-:W-:Y:S01]  /*c330*/  FMUL.FTZ R140, R140, R12.reuse ;  /* 0x0000000c8c8c7220 */ /* 0x080fe20000410000 */
[-C--:B------:R-:W-:Y:S01]  /*c340*/  FMUL.FTZ R141, R141, R12.reuse ;  /* 0x0000000c8d8d7220 */ /* 0x080fe20000410000 */
[----:B------:R-:W-:Y:S01]  /*c350*/  FMUL.FTZ R144, R144, R12 ;  /* 0x0000000c90907220 */ /* 0x000fe20000410000 */
[C---:B---3--:R-:W-:Y:S01]  /*c360*/  FADD.FTZ R6, R177.reuse, R6 ;  /* 0x00000006b1067221 */ /* 0x048fe20000010000 */
[----:B------:R-:W-:Y:S01]  /*c370*/  F2FP.F16.F32.PACK_AB R160, R177, R160 ;  /* 0x000000a0b1a0723e */ /* 0x000fe200000000ff */
[-C--:B------:R-:W-:Y:S01]  /*c380*/  FMUL.FTZ R145, R145, R12.reuse ;  /* 0x0000000c91917220 */ /* 0x080fe20000410000 */
[----:B0-----:R-:W-:Y:S01]  /*c390*/  FMNMX.FTZ R8, R8, R13, !PT ;  /* 0x0000000d08087209 */ /* 0x001fe20007810000 */
[-C--:B------:R-:W-:Y:S01]  /*c3a0*/  FMUL.FTZ R148, R148, R12.reuse ;  /* 0x0000000c94947220 */ /* 0x080fe20000410000 */
[----:B------:R-:W-:-:S03]  /*c3b0*/  FMUL.FTZ R149, R149, R12 ;  /* 0x0000000c95957220 */ /* 0x000fc60000410000 */
[----:B------:R-:W-:Y:S01]  /*c3c0*/  FADD.FTZ R10, -R8, R10 ;  /* 0x0000000a080a7221 */ /* 0x000fe20000010100 */
[----:B--2---:R-:W-:-:S03]  /*c3d0*/  FADD.FTZ R6, R180, R6 ;  /* 0x00000006b4067221 */ /* 0x004fc60000010000 */
[----:B------:R-:W-:-:S06]  /*c3e0*/  FMUL.FTZ R10, R10, UR5 ;  /* 0x000000050a0a7c20 */ /* 0x000fcc0008410000 */
[----:B------:R-:W0:Y:S02]  /*c3f0*/  MUFU.EX2 R10, R10 ;  /* 0x0000000a000a7308 */ /* 0x000e240000000800 */
        /* <DEDUP_REMOVED lines=30> */
[----:B------:R-:W-:Y:S01]  /*c5e0*/  FFMA.FTZ R183, R183, UR5, -R11 ;  /* 0x00000005b7b77c23 */ /* 0x000fe2000801080b */
        /* <DEDUP_REMOVED lines=10> */
[----:B------:R2:W-:Y:S01]  /*c690*/  MUFU.EX2 R11, R158 ;  /* 0x0000009e000b7308 */ /* 0x0005e20000000800 */
[----:B0-----:R-:W-:Y:S01]  /*c6a0*/  FFMA.FTZ R5, R10, R5, R154 ;  /* 0x000000050a057223 */ /* 0x001fe2000001009a */
[-C--:B------:R-:W-:Y:S01]  /*c6b0*/  FMUL.FTZ R67, R67, R10.reuse ;  /* 0x0000000a43437220 */ /* 0x080fe20000410000 */
        /* <DEDUP_REMOVED lines=8> */
[----:B------:R-:W-:Y:S01]  /*c740*/  FMUL.FTZ R79, R79, R10 ;  /* 0x0000000a4f4f7220 */ /* 0x000fe20000410000 */
[----:B------:R-:W-:Y:S01]  /*c750*/  F2FP.F16.F32.PACK_AB R154, R165, R164 ;  /* 0x000000a4a59a723e */ /* 0x000fe200000000ff */
[----:B------:R-:W-:Y:S01]  /*c760*/  FMUL.FTZ R82, R82, R10 ;  /* 0x0000000a52527220 */ /* 0x000fe20000410000 */
[----:B--2---:R-:W-:Y:S01]  /*c770*/  F2FP.F16.F32.PACK_AB R158, R173, R172 ;  /* 0x000000acad9e723e */ /* 0x004fe200000000ff */
        /* <DEDUP_REMOVED lines=44> */
[----:B------:R-:W-:Y:S01]  /*ca40*/  FMUL.FTZ R151, R151, R10 ;  /* 0x0000000a97977220 */ /* 0x000fe20000410000 */
[----:B------:R0:W-:Y:S01]  /*ca50*/  STSM.16.M88.4 [R188+0x36400], R184 ;  /* 0x036400b8bc007844 */ /* 0x0001e20000000200 */
[----:B------:R-:W-:-:S02]  /*ca60*/  VIADD R10, R20, 0x80 ;  /* 0x00000080140a7836 */ /* 0x000fc40000000000 */
[----:B------:R-:W-:Y:S01]  /*ca70*/  FADD.FTZ R5, R11, R5 ;  /* 0x000000050b057221 */ /* 0x000fe20000010000 */
[----:B------:R-:W2:Y:S01]  /*ca80*/  MUFU.EX2 R171, R171 ;  /* 0x000000ab00ab7308 */ /* 0x000ea20000000800 */
[C---:B-1----:R-:W-:Y:S01]  /*ca90*/  FADD.FTZ R6, R162.reuse, R6 ;  /* 0x00000006a2067221 */ /* 0x042fe20000010000 */
[----:B------:R-:W-:Y:S01]  /*caa0*/  F2FP.F16.F32.PACK_AB R162, R162, R180 ;  /* 0x000000b4a2a2723e */ /* 0x000fe200000000ff */
[----:B------:R0:W-:Y:S01]  /*cab0*/  STSM.16.M88.4 [R191], R152 ;  /* 0x00000098bf007844 */ /* 0x0001e20000000200 */
[----:B------:R-:W-:Y:S01]  /*cac0*/  R2UR UR4, R10 ;  /* 0x000000000a0472ca */ /* 0x000fe200000e0000 */
[----:B------:R-:W-:Y:S02]  /*cad0*/  VIADD R10, R20, 0x100 ;  /* 0x00000100140a7836 */ /* 0x000fe40000000000 */
[----:B------:R-:W-:Y:S01]  /*cae0*/  FADD.FTZ R5, R14, R5 ;  /* 0x000000050e057221 */ /* 0x000fe20000010000 */
[----:B------:R-:W-:Y:S01]  /*caf0*/  VIADD R20, R20, 0x180 ;  /* 0x0000018014147836 */ /* 0x000fe20000000000 */
[----:B------:R-:W-:Y:S02]  /*cb00*/  MUFU.EX2 R174, R174 ;  /* 0x000000ae00ae7308 */ /* 0x000fe40000000800 */
[----:B------:R-:W-:-:S04]  /*cb10*/  FADD.FTZ R5, R13, R5 ;  /* 0x000000050d057221 */ /* 0x000fc80000010000 */
[----:B------:R-:W-:Y:S02]  /*cb20*/  FADD.FTZ R5, R15, R5 ;  /* 0x000000050f057221 */ /* 0x000fe40000010000 */
[----:B------:R-:W1:Y:S01]  /*cb30*/  MUFU.EX2 R175, R175 ;  /* 0x000000af00af7308 */ /* 0x000e620000000800 */
[----:B--2---:R-:W-:Y:S01]  /*cb40*/  F2FP.F16.F32.PACK_AB R157, R171, R170 ;  /* 0x000000aaab9d723e */ /* 0x004fe200000000ff */
[----:B------:R-:W-:-:S04]  /*cb50*/  FADD.FTZ R5, R166, R5 ;  /* 0x00000005a6057221 */ /* 0x000fc80000010000 */
[----:B------:R-:W-:Y:S02]  /*cb60*/  FADD.FTZ R5, R167, R5 ;  /* 0x00000005a7057221 */ /* 0x000fe40000010000 */
[----:B------:R-:W2:Y:S02]  /*cb70*/  MUFU.EX2 R178, R178 ;  /* 0x000000b200b27308 */ /* 0x000ea40000000800 */
[----:B------:R-:W-:-:S04]  /*cb80*/  FADD.FTZ R5, R170, R5 ;  /* 0x00000005aa057221 */ /* 0x000fc80000010000 */
[----:B------:R-:W-:Y:S02]  /*cb90*/  FADD.FTZ R5, R171, R5 ;  /* 0x00000005ab057221 */ /* 0x000fe40000010000 */
[----:B------:R-:W3:Y:S01]  /*cba0*/  MUFU.EX2 R179, R179 ;  /* 0x000000b300b37308 */ /* 0x000ee20000000800 */
[----:B-1----:R-:W-:Y:S01]  /*cbb0*/  F2FP.F16.F32.PACK_AB R159, R175, R174 ;  /* 0x000000aeaf9f723e */ /* 0x002fe200000000ff */
[----:B------:R-:W-:-:S04]  /*cbc0*/  FADD.FTZ R5, R174, R5 ;  /* 0x00000005ae057221 */ /* 0x000fc80000010000 */
[----:B------:R0:W-:Y:S01]  /*cbd0*/  STSM.16.M88.4 [R189], R156 ;  /* 0x0000009cbd007844 */ /* 0x0001e20000000200 */
[----:B------:R-:W-:Y:S01]  /*cbe0*/  FADD.FTZ R5, R175, R5 ;  /* 0x00000005af057221 */ /* 0x000fe20000010000 */
[----:B------:R-:W1:Y:S03]  /*cbf0*/  MUFU.EX2 R182, R182 ;  /* 0x000000b600b67308 */ /* 0x000e660000000800 */
[----:B--2---:R-:W-:-:S05]  /*cc00*/  FADD.FTZ R5, R178, R5 ;  /* 0x00000005b2057221 */ /* 0x004fca0000010000 */
[----:B------:R-:W2:Y:S01]  /*cc10*/  MUFU.EX2 R183, R183 ;  /* 0x000000b700b77308 */ /* 0x000ea20000000800 */
[C---:B---3--:R-:W-:Y:S01]  /*cc20*/  F2FP.F16.F32.PACK_AB R161, R179.reuse, R178 ;  /* 0x000000b2b3a1723e */ /* 0x048fe200000000ff */
[----:B------:R-:W-:-:S04]  /*cc30*/  FADD.FTZ R5, R179, R5 ;  /* 0x00000005b3057221 */ /* 0x000fc80000010000 */
[----:B-1----:R-:W-:Y:S01]  /*cc40*/  FADD.FTZ R5, R182, R5 ;  /* 0x00000005b6057221 */ /* 0x002fe20000010000 */
[----:B--2---:R-:W-:-:S03]  /*cc50*/  F2FP.F16.F32.PACK_AB R163, R183, R182 ;  /* 0x000000b6b7a3723e */ /* 0x004fc600000000ff */
[----:B------:R-:W-:Y:S02]  /*cc60*/  FADD.FTZ R5, R183, R5 ;  /* 0x00000005b7057221 */ /* 0x000fe40000010000 */
[----:B------:R0:W-:Y:S01]  /*cc70*/  STSM.16.M88.4 [R190], R160 ;  /* 0x000000a0be007844 */ /* 0x0001e20000000200 */
[----:B------:R-:W-:-:S06]  /*cc80*/  WARPGROUP.ARRIVE ;  /* 0x00000000000079c5 */ /* 0x000fcc0000000000 */
[----:B------:R-:W-:Y:S01]  /*cc90*/  HGMMA.64x256x16.F32 R24, R184, gdesc[UR4].tnspB, R24, gsb0 ;  /* 0x43e00004b8187df0 */ /* 0x000fe20008000818 */
[----:B------:R-:W-:Y:S01]  /*cca0*/  UMOV UR6, UR4 ;  /* 0x0000000400067c82 */ /* 0x000fe20008000000 */
[----:B------:R-:W-:Y:S01]  /*ccb0*/  UMOV UR7, 0x40000040 ;  /* 0x4000004000077882 */ /* 0x000fe20000000000 */
[----:B------:R-:W-:Y:S01]  /*ccc0*/  R2UR UR4, R10 ;  /* 0x000000000a0472ca */ /* 0x000fe200000e0000 */
[----:B------:R-:W-:Y:S02]  /*ccd0*/  WARPGROUP.DEPBAR.LE gsb0, 0x0 ;  /* 0x00008000000079c5 */ /* 0x000fe40000010000 */
[----:B------:R-:W-:-:S15]  /*cce0*/  WARPGROUP.ARRIVE ;  /* 0x00000000000079c5 */ /* 0x000fde0000000000 */
[----:B------:R-:W-:-:S07]  /*ccf0*/  NOP ;  /* 0x0000000000007918 */ /* 0x000fce0000000000 */
        /* <DEDUP_REMOVED lines=25> */
.L_x_8364:
        /* <DEDUP_REMOVED lines=10> */
.L_x_8354:
[----:B------:R-:W2:Y:S01]  /*cf30*/  SHFL.BFLY PT, R4, R5, 0x2, 0x1f ;  /* 0x0c401f0005047f89 */ /* 0x000ea200000e0000 */
[----:B------:R-:W-:Y:S08]  /*cf40*/  BAR.ARV 0x8, 0x100 ;  /* 0x0204000000007b1d */ /* 0x000ff00000002000 */
[----:B------:R-:W-:Y:S01]  /*cf50*/  BAR.SYNC.DEFER_BLOCKING 0xf, 0x100 ;  /* 0x03c4000000007b1d */ /* 0x000fe20000010000 */
[----:B------:R-:W-:Y:S01]  /*cf60*/  ISETP.NE.AND P2, PT, R23, RZ, PT ;  /* 0x000000ff1700720c */ /* 0x000fe20003f45270 */
[----:B------:R-:W-:Y:S01]  /*cf70*/  IMAD.MOV.U32 R20, RZ, RZ, -0x800000 ;  /* 0xff800000ff147424 */ /* 0x000fe200078e00ff */
[----:B------:R-:W-:-:S03]  /*cf80*/  UIADD3 UR36, UR36, 0x1, URZ ;  /* 0x0000000124247890 */ /* 0x000fc6000fffe03f */
[----:B------:R-:W3:Y:S01]  /*cf90*/  SHFL.BFLY PT, R3, R6, 0x2, 0x1f ;  /* 0x0c401f0006037f89 */ /* 0x000ee200000e0000 */
[----:B--2---:R-:W-:-:S05]  /*cfa0*/  FADD.FTZ R4, R4, R5 ;  /* 0x0000000504047221 */ /* 0x004fca0000010000 */
[----:B------:R-:W2:Y:S01]  /*cfb0*/  SHFL.BFLY PT, R11, R4, 0x1, 0x1f ;  /* 0x0c201f00040b7f89 */ /* 0x000ea200000e0000 */
[----:B---3--:R-:W-:Y:S01]  /*cfc0*/  FADD.FTZ R3, R3, R6 ;  /* 0x0000000603037221 */ /* 0x008fe20000010000 */
[----:B------:R-:W-:-:S04]  /*cfd0*/  IMAD.U32 R6, RZ, RZ, UR5 ;  /* 0x00000005ff067e24 */ /* 0x000fc8000f8e00ff */
[----:B------:R-:W0:Y:S01]  /*cfe0*/  SHFL.BFLY PT, R0, R3, 0x1, 0x1f ;  /* 0x0c201f0003007f89 */ /* 0x000e2200000e0000 */
[----:B--2---:R-:W-:Y:S01]  /*cff0*/  FADD.FTZ R10, R4, R11 ;  /* 0x0000000b040a7221 */ /* 0x004fe20000010000 */
[----:B------:R-:W-:-:S04]  /*d000*/  IMAD.U32 R4, RZ, RZ, UR5 ;  /* 0x00000005ff047e24 */ /* 0x000fc8000f8e00ff */
[----:B------:R-:W-:-:S13]  /*d010*/  FSETP.NE.FTZ.AND P1, PT, R10, RZ, PT ;  /* 0x000000ff0a00720b */ /* 0x000fda0003f35000 */
[----:B------:R-:W-:Y:S01]  /*d020*/  @P1 FMUL.FTZ R4, R4, 0.69314718246459960938 ;  /* 0x3f31721804041820 */ /* 0x000fe20000410000 */
[----:B01----:R-:W-:Y:S01]  /*d030*/  FADD.FTZ R9, R3, R0 ;  /* 0x0000000003097221 */ /* 0x003fe20000010000 */
[----:B------:R-:W-:Y:S01]  /*d040*/  IMAD.MOV.U32 R3, RZ, RZ, -0x800000 ;  /* 0xff800000ff037424 */ /* 0x000fe200078e00ff */
[----:B------:R-:W0:Y:S03]  /*d050*/  @P1 MUFU.LG2 R0, R10 ;  /* 0x0000000a00001308 */ /* 0x000e260000000c00 */
[----:B------:R-:W-:-:S13]  /*d060*/  FSETP.NE.FTZ.AND P0, PT, R9, RZ, PT ;  /* 0x000000ff0900720b */ /* 0x000fda0003f15000 */
[----:B------:R-:W1:Y:S01]  /*d070*/  @P0 MUFU.LG2 R11, R9 ;  /* 0x00000009000b0308 */ /* 0x000e620000000c00 */
[----:B0-----:R-:W-:Y:S01]  /*d080*/  @P1 FMUL.FTZ R5, R0, 0.69314718246459960938 ;  /* 0x3f31721800051820 */ /* 0x001fe20000410000 */
[----:B------:R-:W-:Y:S02]  /*d090*/  IMAD.MOV.U32 R0, RZ, RZ, RZ ;  /* 0x000000ffff007224 */ /* 0x000fe400078e00ff */
[----:B------:R-:W-:Y:S01]  /*d0a0*/  @P0 FMUL.FTZ R6, R6, 0.69314718246459960938 ;  /* 0x3f31721806060820 */ /* 0x000fe20000410000 */
[----:B------:R-:W-:Y:S01]  /*d0b0*/  @P1 FFMA.FTZ R3, R4, R8, R5 ;  /* 0x0000000804031223 */ /* 0x000fe20000010005 */
[----:B------:R-:W-:Y:S02]  /*d0c0*/  IMAD.MOV.U32 R4, RZ, RZ, RZ ;  /* 0x000000ffff047224 */ /* 0x000fe400078e00ff */
[----:B------:R-:W0:Y:S08]  /*d0d0*/  @P1 MUFU.RCP R0, R10 ;  /* 0x0000000a00001308 */ /* 0x000e300000001000 */
[----:B------:R-:W2:Y:S01]  /*d0e0*/  @P0 MUFU.RCP R4, R9 ;  /* 0x0000000900040308 */ /* 0x000ea20000001000 */
[----:B-1----:R-:W-:-:S04]  /*d0f0*/  @P0 FMUL.FTZ R11, R11, 0.69314718246459960938 ;  /* 0x3f3172180b0b0820 */ /* 0x002fc80000410000 */
[----:B------:R-:W-:Y:S01]  /*d100*/  @P0 FFMA.FTZ R20, R6, R7, R11 ;  /* 0x0000000706140223 */ /* 0x000fe2000001000b */
[C---:B------:R-:W-:Y:S01]  /*d110*/  @!P2 IMAD R6, R2.reuse, 0x40, R19 ;  /* 0x000000400206a824 */ /* 0x040fe200078e0213 */
[----:B------:R-:W-:Y:S01]  /*d120*/  PLOP3.LUT P0, PT, PT, PT, PT, 0x8, 0x0 ;  /* 0x000000000000781c */ /* 0x000fe20003f0e170 */
[----:B------:R-:W-:Y:S02]  /*d130*/  VIADD R2, R2, 0x1 ;  /* 0x0000000102027836 */ /* 0x000fe40000000000 */
[-C--:B0-----:R-:W-:Y:S01]  /*d140*/  FMUL.FTZ R26, R26, R0.reuse ;  /* 0x000000001a1a7220 */ /* 0x081fe20000410000 */
[----:B------:R-:W-:Y:S02]  /*d150*/  @!P2 IMAD R17, R6, 0x4, R17 ;  /* 0x000000040611a824 */ /* 0x000fe400078e0211 */
[-C--:B------:R-:W-:Y:S01]  /*d160*/  FMUL.FTZ R27, R27, R0.reuse ;  /* 0x000000001b1b7220 */ /* 0x080fe20000410000 */
[-C--:B------:R-:W-:Y:S01]  /*d170*/  FMUL.FTZ R30, R30, R0.reuse ;  /* 0x000000001e1e7220 */ /* 0x080fe20000410000 */
[----:B------:R-:W-:Y:S01]  /*d180*/  ISETP.NE.AND P1, PT, R2, 0x2, PT ;  /* 0x000000020200780c */ /* 0x000fe20003f25270 */
[-C--:B------:R-:W-:Y:S01]  /*d190*/  FMUL.FTZ R31, R31, R0.reuse ;  /* 0x000000001f1f7220 */ /* 0x080fe20000410000 */
[----:B------:R0:W-:Y:S01]  /*d1a0*/  @!P2 STS [R17+0x38420], R0 ;  /* 0x038420001100a388 */ /* 0x0001e20000000800 */
[----:B------:R-:W-:Y:S01]  /*d1b0*/  FMUL.FTZ R34, R34, R0 ;  /* 0x0000000022227220 */ /* 0x000fe20000410000 */
[----:B------:R-:W-:Y:S01]  /*d1c0*/  SEL R5, RZ, 0x1, P1 ;  /* 0x00000001ff057807 */ /* 0x000fe20000800000 */
[-C--:B--2---:R-:W-:Y:S01]  /*d1d0*/  FMUL.FTZ R24, R24, R4.reuse ;  /* 0x0000000418187220 */ /* 0x084fe20000410000 */
[----:B------:R0:W-:Y:S01]  /*d1e0*/  @!P2 STS [R17+0x38400], R4 ;  /* 0x038400041100a388 */ /* 0x0001e20000000800 */
        /* <DEDUP_REMOVED lines=123> */
[----:B------:R-:W-:Y:S01]  /*d9a0*/  SEL R2, R2, RZ, P1 ;  /* 0x000000ff02027207 */ /* 0x000fe20000800000 */
[----:B------:R-:W-:Y:S01]  /*d9b0*/  ULOP3.LUT UR37, UR37, UR4, URZ, 0x3c, !UPT ;  /* 0x0000000425257292 */ /* 0x000fe2000f8e3c3f */
[----:B0-----:R-:W-:Y:S11]  /*d9c0*/  BAR.ARV 0xe, 0x100 ;  /* 0x0384000000007b1d */ /* 0x001ff60000002000 */
.L_x_8323:
[----:B------:R-:W2:Y:S01]  /*d9d0*/  S2R R0, SR_CgaCtaId ;  /* 0x0000000000007919 */ /* 0x000ea20000008800 */
[----:B------:R-:W-:Y:S01]  /*d9e0*/  MOV R17, 0x400 ;  /* 0x0000040000117802 */ /* 0x000fe20000000f00 */
[----:B------:R-:W-:Y:S01]  /*d9f0*/  BSSY B0, `(.L_x_8366) ;  /* 0x0000489000007945 */ /* 0x000fe20003800000 */
[----:B------:R-:W-:Y:S02]  /*da00*/  BAR.SYNC.DEFER_BLOCKING 0x5, 0x180 ;  /* 0x0146000000007b1d */ /* 0x000fe40000010000 */
[----:B--2---:R-:W-:Y:S02]  /*da10*/  LEA R17, R0, R17, 0x18 ;  /* 0x0000001100117211 */ /* 0x004fe400078ec0ff */
[----:B------:R-:W-:-:S03]  /*da20*/  SHF.R.U32.HI R0, RZ, 0x10, R201 ;  /* 0x00000010ff007819 */ /* 0x000fc600000116c9 */
[----:B01----:R-:W0:Y:S02]  /*da30*/  LDS.128 R4, [R17+0x388d0] ;  /* 0x0388d00011047984 */ /* 0x003e240000000c00 */
[----:B0-----:R-:W-:Y:S02]  /*da40*/  R2UR UR4, R5 ;  /* 0x00000000050472ca */ /* 0x001fe400000e0000 */
[----:B------:R-:W-:Y:S01]  /*da50*/  R2UR UR5, R7 ;  /* 0x00000000070572ca */ /* 0x000fe200000e0000 */
[----:B------:R-:W-:Y:S06]  /*da60*/  BAR.ARV 0x4, 0x180 ;  /* 0x0106000000007b1d */ /* 0x000fec0000002000 */
[----:B------:R-:W-:Y:S08]  /*da70*/  @P0 BRA `(.L_x_8367) ;  /* 0x00000038003c0947 */ /* 0x000ff00003800000 */
[----:B------:R-:W2:Y:S01]  /*da80*/  LDL R9, [R1+0x2c] ;  /* 0x00002c0001097983 */ /* 0x000ea20000100800 */
[----:B------:R-:W-:Y:S01]  /*da90*/  ULDC.64 UR6, c[0x0][0xd08] ;  /* 0x0003420000067ab9 */ /* 0x000fe20000000a00 */
[----:B------:R-:W0:Y:S01]  /*daa0*/  S2R R8, SR_SWINHI ;  /* 0x0000000000087919 */ /* 0x000e220000002f00 */
[----:B------:R-:W-:Y:S02]  /*dab0*/  MOV R4, R17 ;  /* 0x0000001100047202 */ /* 0x000fe40000000f00 */
[----:B0-----:R-:W-:Y:S01]  /*dac0*/  MOV R5, R8 ;  /* 0x0000000800057202 */ /* 0x001fe20000000f00 */
[----:B------:R-:W-:Y:S02]  /*dad0*/  BAR.SYNC.DEFER_BLOCKING 0x1, 0x100 ;  /* 0x0044000000007b1d */ /* 0x000fe40000010000 */
[----:B--2---:R-:W-:-:S03]  /*dae0*/  IMAD.WIDE R152, R9, 0x2, R4 ;  /* 0x0000000209987825 */ /* 0x004fc600078e0204 */
[C---:B------:R-:W-:Y:S02]  /*daf0*/  IADD3 R8, P6, R152.reuse, 0x6060, RZ ;  /* 0x0000606098087810 */ /* 0x040fe40007fde0ff */
[----:B------:R-:W-:Y:S02]  /*db00*/  IADD3 R10, P0, R152, 0x6040, RZ ;  /* 0x00006040980a7810 */ /* 0x000fe40007f1e0ff */
[----:B------:R-:W-:Y:S01]  /*db10*/  LOP3.LUT R7, R8, 0x380, RZ, 0xc0, !PT ;  /* 0x0000038008077812 */ /* 0x000fe200078ec0ff */
[----:B------:R-:W-:Y:S01]  /*db20*/  IMAD.X R9, RZ, RZ, R153, P6 ;  /* 0x000000ffff097224 */ /* 0x000fe200030e0699 */
[----:B------:R-:W-:Y:S02]  /*db30*/  LOP3.LUT R11, R10, 0x380, RZ, 0xc0, !PT ;  /* 0x000003800a0b7812 */ /* 0x000fe400078ec0ff */
[----:B------:R-:W-:Y:S02]  /*db40*/  SHF.R.U64 R7, R7, 0x3, RZ ;  /* 0x0000000307077819 */ /* 0x000fe400000012ff */
[----:B------:R-:W-:-:S02]  /*db50*/  IADD3 R12, P1, R152, 0x6020, RZ ;  /* 0x00006020980c7810 */ /* 0x000fc40007f3e0ff */
[----:B------:R-:W-:Y:S02]  /*db60*/  LOP3.LUT R8, R7, R8, RZ, 0x3c, !PT ;  /* 0x0000000807087212 */ /* 0x000fe400078e3cff */
[----:B------:R-:W-:Y:S02]  /*db70*/  SHF.R.U64 R11, R11, 0x3, RZ ;  /* 0x000000030b0b7819 */ /* 0x000fe400000012ff */
[----:B------:R-:W-:Y:S02]  /*db80*/  LOP3.LUT R13, R12, 0x380, RZ, 0xc0, !PT ;  /* 0x000003800c0d7812 */ /* 0x000fe400078ec0ff */
[----:B------:R-:W-:Y:S01]  /*db90*/  MOV R165, R8 ;  /* 0x0000000800a57202 */ /* 0x000fe20000000f00 */
[--C-:B------:R-:W-:Y:S01]  /*dba0*/  IMAD.MOV.U32 R9, RZ, RZ, R153.reuse ;  /* 0x000000ffff097224 */ /* 0x100fe200078e0099 */
[----:B------:R-:W-:Y:S01]  /*dbb0*/  LOP3.LUT R10, R11, R10, RZ, 0x3c, !PT ;  /* 0x0000000a0b0a7212 */ /* 0x000fe200078e3cff */
[----:B------:R-:W-:Y:S01]  /*dbc0*/  IMAD.X R11, RZ, RZ, R153, P0 ;  /* 0x000000ffff0b7224 */ /* 0x000fe200000e0699 */
[----:B------:R-:W-:-:S02]  /*dbd0*/  LOP3.LUT R8, R152, 0x380, RZ, 0xc0, !PT ;  /* 0x0000038098087812 */ /* 0x000fc400078ec0ff */
[----:B------:R-:W-:Y:S02]  /*dbe0*/  SHF.R.U64 R13, R13, 0x3, RZ ;  /* 0x000000030d0d7819 */ /* 0x000fe400000012ff */
[----:B------:R-:W-:Y:S02]  /*dbf0*/  SHF.R.U64 R8, R8, 0x3, RZ ;  /* 0x0000000308087819 */ /* 0x000fe400000012ff */
[----:B------:R-:W-:Y:S01]  /*dc00*/  LOP3.LUT R12, R13, R12, RZ, 0x3c, !PT ;  /* 0x0000000c0d0c7212 */ /* 0x000fe200078e3cff */
[----:B------:R-:W-:Y:S01]  /*dc10*/  IMAD.X R13, RZ, RZ, R153, P1 ;  /* 0x000000ffff0d7224 */ /* 0x000fe200008e0699 */
[----:B------:R-:W-:Y:S02]  /*dc20*/  MOV R164, R10 ;  /* 0x0000000a00a47202 */ /* 0x000fe40000000f00 */
[----:B------:R-:W0:Y:S01]  /*dc30*/  LDC R10, c[0x0][0xbd4] ;  /* 0x0002f500ff0a7b82 */ /* 0x000e220000000800 */
[----:B------:R-:W-:Y:S02]  /*dc40*/  LOP3.LUT R8, R8, R152, RZ, 0x3c, !PT ;  /* 0x0000009808087212 */ /* 0x000fe400078e3cff */
[----:B------:R-:W-:-:S02]  /*dc50*/  MOV R22, R12 ;  /* 0x0000000c00167202 */ /* 0x000fc40000000f00 */
[C---:B------:R-:W-:Y:S02]  /*dc60*/  IADD3 R156, P4, R152.reuse, 0x4040, RZ ;  /* 0x00004040989c7810 */ /* 0x040fe40007f9e0ff */
[----:B------:R-:W-:Y:S02]  /*dc70*/  MOV R12, R8 ;  /* 0x00000008000c7202 */ /* 0x000fe40000000f00 */
[C---:B------:R-:W-:Y:S02]  /*dc80*/  IADD3 R162, P0, R152.reuse, 0x2060, RZ ;  /* 0x0000206098a27810 */ /* 0x040fe40007f1e0ff */
[----:B------:R-:W-:Y:S02]  /*dc90*/  IADD3 R8, P1, R152, 0x2040, RZ ;  /* 0x0000204098087810 */ /* 0x000fe40007f3e0ff */
[----:B------:R-:W-:Y:S02]  /*dca0*/  LOP3.LUT R157, R156, 0x380, RZ, 0xc0, !PT ;  /* 0x000003809c9d7812 */ /* 0x000fe400078ec0ff */
[----:B------:R-:W-:-:S02]  /*dcb0*/  LOP3.LUT R163, R162, 0x380, RZ, 0xc0, !PT ;  /* 0x00000380a2a37812 */ /* 0x000fc400078ec0ff */
[----:B------:R-:W-:Y:S02]  /*dcc0*/  LOP3.LUT R9, R8, 0x380, RZ, 0xc0, !PT ;  /* 0x0000038008097812 */ /* 0x000fe400078ec0ff */
[----:B------:R-:W-:Y:S02]  /*dcd0*/  SHF.R.U64 R157, R157, 0x3, RZ ;  /* 0x000000039d9d7819 */ /* 0x000fe400000012ff */
[----:B------:R-:W-:Y:S02]  /*dce0*/  SHF.R.U64 R163, R163, 0x3, RZ ;  /* 0x00000003a3a37819 */ /* 0x000fe400000012ff */
[----:B------:R-:W-:Y:S02]  /*dcf0*/  SHF.R.U64 R9, R9, 0x3, RZ ;  /* 0x0000000309097819 */ /* 0x000fe400000012ff */
[----:B------:R-:W-:Y:S01]  /*dd00*/  LOP3.LUT R156, R157, R156, RZ, 0x3c, !PT ;  /* 0x0000009c9d9c7212 */ /* 0x000fe200078e3cff */
[--C-:B------:R-:W-:Y:S01]  /*dd10*/  IMAD.X R157, RZ, RZ, R153.reuse, P4 ;  /* 0x000000ffff9d7224 */ /* 0x100fe200020e0699 */
[----:B------:R-:W-:Y:S01]  /*dd20*/  LOP3.LUT R162, R163, R162, RZ, 0x3c, !PT ;  /* 0x000000a2a3a27212 */ /* 0x000fe200078e3cff */
[--C-:B------:R-:W-:Y:S01]  /*dd30*/  IMAD.X R163, RZ, RZ, R153.reuse, P0 ;  /* 0x000000ffffa37224 */ /* 0x100fe200000e0699 */
[----:B------:R-:W-:Y:S01]  /*dd40*/  LOP3.LUT R8, R9, R8, RZ, 0x3c, !PT ;  /* 0x0000000809087212 */ /* 0x000fe200078e3cff */
[----:B------:R-:W-:Y:S01]  /*dd50*/  IMAD.X R9, RZ, RZ, R153, P1 ;  /* 0x000000ffff097224 */ /* 0x000fe200008e0699 */
[----:B------:R-:W-:-:S02]  /*dd60*/  ISETP.NE.AND P0, PT, R0, RZ, PT ;  /* 0x000000ff0000720c */ /* 0x000fc40003f05270 */
[----:B------:R-:W-:Y:S02]  /*dd70*/  MOV R156, R156 ;  /* 0x0000009c009c7202 */ /* 0x000fe40000000f00 */
[----:B------:R-:W-:Y:S02]  /*dd80*/  IADD3 R158, P5, R152, 0x4020, RZ ;  /* 0x00004020989e7810 */ /* 0x000fe40007fbe0ff */
[----:B0-----:R-:W-:Y:S02]  /*dd90*/  SEL R0, R0, R10, P0 ;  /* 0x0000000a00007207 */ /* 0x001fe40000000000 */
[----:B------:R-:W-:Y:S02]  /*dda0*/  MOV R157, R8 ;  /* 0x00000008009d7202 */ /* 0x000fe40000000f00 */
[----:B------:R-:W-:Y:S02]  /*ddb0*/  IADD3 R8, P0, R152, 0x2020, RZ ;  /* 0x0000202098087810 */ /* 0x000fe40007f1e0ff */
[----:B------:R-:W-:-:S02]  /*ddc0*/  LOP3.LUT R159, R158, 0x380, RZ, 0xc0, !PT ;  /* 0x000003809e9f7812 */ /* 0x000fc400078ec0ff */
[----:B------:R-:W-:Y:S02]  /*ddd0*/  LOP3.LUT R9, R8, 0x380, RZ, 0xc0, !PT ;  /* 0x0000038008097812 */ /* 0x000fe400078ec0ff */
[----:B------:R-:W-:Y:S02]  /*dde0*/  SHF.R.U64 R159, R159, 0x3, RZ ;  /* 0x000000039f9f7819 */ /* 0x000fe400000012ff */
[----:B------:R-:W-:Y:S02]  /*ddf0*/  SHF.R.U64 R9, R9, 0x3, RZ ;  /* 0x0000000309097819 */ /* 0x000fe400000012ff */
[----:B------:R-:W-:Y:S01]  /*de00*/  LOP3.LUT R158, R159, R158, RZ, 0x3c, !PT ;  /* 0x0000009e9f9e7212 */ /* 0x000fe200078e3cff */
[--C-:B------:R-:W-:Y:S01]  /*de10*/  IMAD.X R159, RZ, RZ, R153.reuse, P5 ;  /* 0x000000ffff9f7224 */ /* 0x100fe200028e0699 */
[----:B------:R-:W-:Y:S01]  /*de20*/  LOP3.LUT R8, R9, R8, RZ, 0x3c, !PT ;  /* 0x0000000809087212 */ /* 0x000fe200078e3cff */
[----:B------:R-:W-:Y:S01]  /*de30*/  IMAD.X R9, RZ, RZ, R153, P0 ;  /* 0x000000ffff097224 */ /* 0x000fe200000e0699 */
[----:B------:R-:W-:-:S02]  /*de40*/  F2FP.F16.F32.PACK_AB R10, R29, R28 ;  /* 0x0000001c1d0a723e */ /* 0x000fc400000000ff */
[----:B------:R-:W-:Y:S02]  /*de50*/  MOV R158, R158 ;  /* 0x0000009e009e7202 */ /* 0x000fe40000000f00 */
[----:B------:R-:W-:Y:S02]  /*de60*/  MOV R159, R8 ;  /* 0x00000008009f7202 */ /* 0x000fe40000000f00 */
[----:B------:R-:W-:Y:S02]  /*de70*/  F2FP.F16.F32.PACK_AB R8, R25, R24 ;  /* 0x000000181908723e */ /* 0x000fe400000000ff */
[----:B------:R-:W-:Y:S02]  /*de80*/  F2FP.F16.F32.PACK_AB R9, R27, R26 ;  /* 0x0000001a1b09723e */ /* 0x000fe400000000ff */
[----:B------:R-:W-:Y:S02]  /*de90*/  F2FP.F16.F32.PACK_AB R11, R31, R30 ;  /* 0x0000001e1f0b723e */ /* 0x000fe400000000ff */
[----:B------:R-:W-:-:S02]  /*dea0*/  IADD3 R14, P2, R152, 0x6000, RZ ;  /* 0x00006000980e7810 */ /* 0x000fc40007f5e0ff */
[----:B------:R-:W-:Y:S01]  /*deb0*/  F2FP.F16.F32.PACK_AB R13, R35, R34 ;  /* 0x00000022230d723e */ /* 0x000fe200000000ff */
[----:B------:R0:W-:Y:S01]  /*dec0*/  STSM.16.M88.4 [R12], R8 ;  /* 0x000000080c007844 */ /* 0x0001e20000000200 */
[----:B------:R-:W-:Y:S02]  /*ded0*/  LOP3.LUT R15, R14, 0x380, RZ, 0xc0, !PT ;  /* 0x000003800e0f7812 */ /* 0x000fe400078ec0ff */
[----:B------:R-:W-:Y:S02]  /*dee0*/  IADD3 R154, P3, R152, 0x4060, RZ ;  /* 0x00004060989a7810 */ /* 0x000fe40007f7e0ff */
[----:B------:R-:W-:Y:S02]  /*def0*/  SHF.R.U64 R15, R15, 0x3, RZ ;  /* 0x000000030f0f7819 */ /* 0x000fe400000012ff */
[----:B------:R-:W-:Y:S02]  /*df00*/  LOP3.LUT R155, R154, 0x380, RZ, 0xc0, !PT ;  /* 0x000003809a9b7812 */ /* 0x000fe400078ec0ff */
[----:B------:R-:W-:Y:S01]  /*df10*/  LOP3.LUT R14, R15, R14, RZ, 0x3c, !PT ;  /* 0x0000000e0f0e7212 */ /* 0x000fe200078e3cff */
[----:B------:R-:W-:Y:S01]  /*df20*/  IMAD.X R15, RZ, RZ, R153, P2 ;  /* 0x000000ffff0f7224 */ /* 0x000fe200010e0699 */
[----:B------:R-:W-:-:S02]  /*df30*/  SHF.R.U64 R155, R155, 0x3, RZ ;  /* 0x000000039b9b7819 */ /* 0x000fc400000012ff */
[C---:B------:R-:W-:Y:S02]  /*df40*/  IADD3 R160, P6, R152.reuse, 0x4000, RZ ;  /* 0x0000400098a07810 */ /* 0x040fe40007fde0ff */
[----:B------:R-:W-:Y:S02]  /*df50*/  MOV R21, R14 ;  /* 0x0000000e00157202 */ /* 0x000fe40000000f00 */
[----:B0-----:R-:W-:Y:S02]  /*df60*/  IADD3 R8, P0, R152, 0x20, RZ ;  /* 0x0000002098087810 */ /* 0x001fe40007f1e0ff */
[----:B------:R-:W-:Y:S02]  /*df70*/  F2FP.F16.F32.PACK_AB R12, R33, R32 ;  /* 0x00000020210c723e */ /* 0x000fe400000000ff */
[----:B------:R-:W-:Y:S02]  /*df80*/  LOP3.LUT R9, R8, 0x380, RZ, 0xc0, !PT ;  /* 0x0000038008097812 */ /* 0x000fe400078ec0ff */
[----:B------:R-:W-:-:S02]  /*df90*/  F2FP.F16.F32.PACK_AB R14, R37, R36 ;  /* 0x00000024250e723e */ /* 0x000fc400000000ff */
[----:B------:R-:W-:Y:S02]  /*dfa0*/  SHF.R.U64 R9, R9, 0x3, RZ ;  /* 0x0000000309097819 */ /* 0x000fe400000012ff */
[----:B------:R-:W-:Y:S02]  /*dfb0*/  F2FP.F16.F32.PACK_AB R15, R39, R38 ;  /* 0x00000026270f723e */ /* 0x000fe400000000ff */
[----:B------:R-:W-:Y:S01]  /*dfc0*/  LOP3.LUT R8, R9, R8, RZ, 0x3c, !PT ;  /* 0x0000000809087212 */ /* 0x000fe200078e3cff */
[----:B------:R-:W-:Y:S01]  /*dfd0*/  IMAD.X R9, RZ, RZ, R153, P0 ;  /* 0x000000ffff097224 */ /* 0x000fe200000e0699 */
[----:B------:R-:W-:Y:S02]  /*dfe0*/  F2FP.F16.F32.PACK_AB R10, R45, R44 ;  /* 0x0000002c2d0a723e */ /* 0x000fe400000000ff */
[----:B------:R-:W-:Y:S02]  /*dff0*/  F2FP.F16.F32.PACK_AB R11, R47, R46 ;  /* 0x0000002e2f0b723e */ /* 0x000fe400000000ff */
[----:B------:R-:W-:-:S02]  /*e000*/  MOV R8, R8 ;  /* 0x0000000800087202 */ /* 0x000fc40000000f00 */
[----:B------:R-:W-:Y:S01]  /*e010*/  LOP3.LUT R154, R155, R154, RZ, 0x3c, !PT ;  /* 0x0000009a9b9a7212 */ /* 0x000fe200078e3cff */
[----:B------:R-:W-:Y:S01]  /*e020*/  IMAD.X R155, RZ, RZ, R153, P3 ;  /* 0x000000ffff9b7224 */ /* 0x000fe200018e0699 */
[----:B------:R-:W-:Y:S01]  /*e030*/  LOP3.LUT R161, R160, 0x380, RZ, 0xc0, !PT ;  /* 0x00000380a0a17812 */ /* 0x000fe200078ec0ff */
[----:B------:R0:W-:Y:S01]  /*e040*/  STSM.16.M88.4 [R8], R12 ;  /* 0x0000000c08007844 */ /* 0x0001e20000000200 */
[----:B------:R-:W-:Y:S02]  /*e050*/  MOV R162, R162 ;  /* 0x000000a200a27202 */ /* 0x000fe40000000f00 */
[----:B------:R-:W-:Y:S02]  /*e060*/  MOV R7, R154 ;  /* 0x0000009a00077202 */ /* 0x000fe40000000f00 */
[----:B------:R-:W-:Y:S02]  /*e070*/  SHF.R.U64 R161, R161, 0x3, RZ ;  /* 0x00000003a1a17819 */ /* 0x000fe400000012ff */
[----:B------:R-:W-:-:S02]  /*e080*/  F2FP.F16.F32.PACK_AB R155, R71, R70 ;  /* 0x00000046479b723e */ /* 0x000fc400000000ff */
        /* <DEDUP_REMOVED lines=89> */
[----:B-1----:R-:W0:Y:S04]  /*e620*/  LDC.64 R14, c[0x0][0xd00] ;  /* 0x00034000ff0e7b82 */ /* 0x002e280000000a00 */
[----:B------:R1:W-:Y:S04]  /*e630*/  STSM.16.M88.4 [R165], R8 ;  /* 0x00000008a5007844 */ /* 0x0003e80000000200 */
[----:B-1----:R-:W1:Y:S08]  /*e640*/  LDC.64 R10, c[0x0][0xd00] ;  /* 0x00034000ff0a7b82 */ /* 0x002e700000000a00 */
[----:B------:R-:W-:Y:S01]  /*e650*/  BAR.SYNC.DEFER_BLOCKING 0x1, 0x100 ;  /* 0x0044000000007b1d */ /* 0x000fe20000010000 */
[----:B------:R-:W-:-:S04]  /*e660*/  @P0 LEA R8, P2, R194, UR6, 0x2 ;  /* 0x00000006c2080c11 */ /* 0x000fc8000f8410ff */
[----:B------:R-:W-:Y:S01]  /*e670*/  @P0 LEA.HI.X R9, R194, UR7, R202, 0x2, P2 ;  /* 0x00000007c2090c11 */ /* 0x000fe200090f14ca */
[----:B------:R-:W-:Y:S01]  /*e680*/  IMAD.MOV.U32 R7, RZ, RZ, RZ ;  /* 0x000000ffff077224 */ /* 0x000fe200078e00ff */
[----:B-1----:R-:W-:-:S03]  /*e690*/  ISETP.NE.U32.AND P1, PT, R10, RZ, PT ;  /* 0x000000ff0a00720c */ /* 0x002fc60003f25070 */
[----:B------:R0:W2:Y:S01]  /*e6a0*/  @P0 LDG.E R12, desc[UR42][R8.64] ;  /* 0x0000002a080c0981 */ /* 0x0000a2000c1e1900 */
[----:B------:R-:W-:Y:S01]  /*e6b0*/  ISETP.NE.AND.EX P1, PT, R11, RZ, PT, P1 ;  /* 0x000000ff0b00720c */ /* 0x000fe20003f25310 */
[----:B0-----:R-:W-:-:S12]  /*e6c0*/  IMAD.WIDE R8, R194, 0x4, R14 ;  /* 0x00000004c2087825 */ /* 0x001fd800078e020e */
        /* <DEDUP_REMOVED lines=10> */
.L_x_8368:
[----:B------:R-:W2:Y:S01]  /*e770*/  LDL R8, [R1+0xc] ;  /* 0x00000c0001087983 */ /* 0x000ea20000100800 */
[----:B------:R-:W-:-:S03]  /*e780*/  LOP3.LUT R201, R201, 0xff, RZ, 0xc0, !PT ;  /* 0x000000ffc9c97812 */ /* 0x000fc600078ec0ff */
[----:B--2---:R-:W0:Y:S02]  /*e790*/  SHFL.IDX PT, R8, R8, RZ, 0x1f ;  /* 0x00001fff08087589 */ /* 0x004e2400000e0000 */
[----:B0-----:R-:W-:Y:S02]  /*e7a0*/  ISETP.NE.AND P0, PT, R8, RZ, PT ;  /* 0x000000ff0800720c */ /* 0x001fe40003f05270 */
[----:B-----5:R-:W-:-:S11]  /*e7b0*/  SHF.R.S32.HI R8, RZ, 0x1f, R7 ;  /* 0x0000001fff087819 */ /* 0x020fd60000011407 */
[----:B------:R-:W-:Y:S05]  /*e7c0*/  @P0 BRA `(.L_x_8369) ;  /* 0x0000000000f40947 */ /* 0x000fea0003800000 */
[----:B------:R-:W2:Y:S01]  /*e7d0*/  LDL R156, [R1+0x28] ;  /* 0x00002800019c7983 */ /* 0x000ea20000100800 */
[----:B------:R-:W-:Y:S01]  /*e7e0*/  IMAD.MOV.U32 R9, RZ, RZ, 0xab8 ;  /* 0x00000ab8ff097424 */ /* 0x000fe200078e00ff */
[----:B------:R-:W-:Y:S01]  /*e7f0*/  ISETP.GT.AND P1, PT, R0, 0x1, PT ;  /* 0x000000010000780c */ /* 0x000fe20003f24270 */
[----:B------:R-:W0:Y:S01]  /*e800*/  LDC R155, c[0x0][0xce8] ;  /* 0x00033a00ff9b7b82 */ /* 0x000e220000000800 */
[----:B------:R-:W-:Y:S01]  /*e810*/  ISETP.NE.U32.AND P0, PT, R10, RZ, PT ;  /* 0x000000ff0a00720c */ /* 0x000fe20003f05070 */
[----:B------:R-:W-:Y:S01]  /*e820*/  VIADD R153, R193, UR39 ;  /* 0x00000027c1997c36 */ /* 0x000fe20008000000 */
[----:B------:R-:W-:Y:S02]  /*e830*/  SEL R9, R9, 0xa78, P1 ;  /* 0x00000a7809097807 */ /* 0x000fe40000800000 */
[----:B------:R-:W-:Y:S02]  /*e840*/  ISETP.NE.AND.EX P0, PT, R11, RZ, PT, P0 ;  /* 0x000000ff0b00720c */ /* 0x000fe40003f05300 */
[----:B------:R-:W-:Y:S01]  /*e850*/  SEL R154, R201, RZ, P1 ;  /* 0x000000ffc99a7207 */ /* 0x000fe20000800000 */
[----:B------:R-:W1:Y:S01]  /*e860*/  LDC.64 R12, c[0x0][R9+0x220] ;  /* 0x00008800090c7b82 */ /* 0x000e620000000a00 */
[----:B------:R-:W-:-:S02]  /*e870*/  SEL R22, R194, RZ, !P0 ;  /* 0x000000ffc2167207 */ /* 0x000fc40004000000 */
[----:B------:R-:W-:-:S05]  /*e880*/  SEL R21, R202, RZ, !P0 ;  /* 0x000000ffca157207 */ /* 0x000fca0004000000 */
[----:B------:R-:W3:Y:S01]  /*e890*/  LDC.64 R14, c[0x0][R9+0x218] ;  /* 0x00008600090e7b82 */ /* 0x000ee20000000a00 */
[----:B0-----:R-:W-:Y:S01]  /*e8a0*/  ISETP.NE.AND P0, PT, R155, 0x1, PT ;  /* 0x000000019b00780c */ /* 0x001fe20003f05270 */
[----:B-1----:R-:W-:-:S04]  /*e8b0*/  IMAD R13, R13, R22, RZ ;  /* 0x000000160d0d7224 */ /* 0x002fc800078e02ff */
[C---:B------:R-:W-:Y:S02]  /*e8c0*/  IMAD R21, R12.reuse, R21, R13 ;  /* 0x000000150c157224 */ /* 0x040fe400078e020d */
[----:B------:R-:W-:-:S04]  /*e8d0*/  IMAD.WIDE.U32 R12, R12, R22, RZ ;  /* 0x000000160c0c7225 */ /* 0x000fc800078e00ff */
[-C--:B---3--:R-:W-:Y:S02]  /*e8e0*/  IMAD R22, R15, R195.reuse, RZ ;  /* 0x000000c30f167224 */ /* 0x088fe400078e02ff */
        /* <DEDUP_REMOVED lines=20> */
[----:B------:R-:W-:-:S02]  /*ea30*/  VIADD R21, R19, UR39 ;  /* 0x0000002713157c36 */ /* 0x000fc40008000000 */
        /* <DEDUP_REMOVED lines=8> */
[----:B0-----:R-:W-:-:S04]  /*eac0*/  LEA R15, P0, R14, R12, 0x2 ;  /* 0x0000000c0e0f7211 */ /* 0x001fc800078010ff */
[----:B-1----:R-:W-:Y:S02]  /*ead0*/  LEA.HI.X R9, R14, R13, R9, 0x2, P0 ;  /* 0x0000000d0e097211 */ /* 0x002fe400000f1409 */
[----:B------:R-:W-:Y:S04]  /*eae0*/  SHFL.IDX PT, R14, R15, 0x1, 0x1c1f ;  /* 0x003c1f000f0e7f89 */ /* 0x000fe800000e0000 */
[----:B------:R-:W-:Y:S01]  /*eaf0*/  SHFL.IDX PT, R13, R9, RZ, 0x1c1f ;  /* 0x001c1fff090d7589 */ /* 0x000fe200000e0000 */
[----:B--2---:R-:W-:-:S05]  /*eb00*/  IMAD.MOV R12, RZ, RZ, -R156 ;  /* 0x000000ffff0c7224 */ /* 0x004fca00078e0a9c */
[----:B------:R-:W-:Y:S02]  /*eb10*/  ISETP.NE.AND P0, PT, R192, R12, PT ;  /* 0x0000000cc000720c */ /* 0x000fe40003f05270 */
        /* <DEDUP_REMOVED lines=8> */
.L_x_8369:
        /* <DEDUP_REMOVED lines=10> */
[----:B------:R-:W-:-:S04]  /*ec40*/  SHF.R.S32.HI R9, RZ, 0x1f, R0 ;  /* 0x0000001fff097819 */ /* 0x000fc80000011400 */
[----:B------:R-:W-:-:S04]  /*ec50*/  LEA.HI R9, R9, R0, RZ, 0x3 ;  /* 0x0000000009097211 */ /* 0x000fc800078f18ff */
[----:B0-----:R-:W-:-:S05]  /*ec60*/  SHF.R.S32.HI R3, RZ, 0x3, R9 ;  /* 0x00000003ff037819 */ /* 0x001fca0000011409 */
        /* <DEDUP_REMOVED lines=9> */
[----:B------:R-:W-:Y:S01]  /*ed00*/  IMAD.X R25, RZ, RZ, R5, P3 ;  /* 0x000000ffff197224 */ /* 0x000fe200018e0605 */
[----:B------:R-:W-:Y:S02]  /*ed10*/  IADD3 R53, P3, R4, 0x8000, RZ ;  /* 0x0000800004357810 */ /* 0x000fe40007f7e0ff */
[----:B------:R-:W-:Y:S02]  /*ed20*/  SHF.R.U64 R44, R44, 0x3, RZ ;  /* 0x000000032c2c7819 */ /* 0x000fe400000012ff */
[----:B------:R-:W-:Y:S01]  /*ed30*/  LOP3.LUT R52, R53, 0x380, RZ, 0xc0, !PT ;  /* 0x0000038035347812 */ /* 0x000fe200078ec0ff */
[----:B------:R-:W-:Y:S01]  /*ed40*/  IMAD R8, R8, UR8, RZ ;  /* 0x0000000808087c24 */ /* 0x000fe2000f8e02ff */
[----:B------:R-:W-:Y:S01]  /*ed50*/  IADD3 R49, P2, R4, 0x7000, RZ ;  /* 0x0000700004317810 */ /* 0x000fe20007f5e0ff */
[----:B------:R-:W5:Y:S01]  /*ed60*/  LD.E.128 R24, desc[UR42][R24.64] ;  /* 0x0000002a18187980 */ /* 0x000f62000c101d00 */
[----:B------:R-:W-:-:S02]  /*ed70*/  SHF.R.U64 R52, R52, 0x3, RZ ;  /* 0x0000000334347819 */ /* 0x000fc400000012ff */
[C---:B------:R-:W-:Y:S02]  /*ed80*/  IADD3 R29, P4, R4.reuse, 0x2000, RZ ;  /* 0x00002000041d7810 */ /* 0x040fe40007f9e0ff */
[C---:B------:R-:W-:Y:S02]  /*ed90*/  IADD3 R33, P5, R4.reuse, 0x3000, RZ ;  /* 0x0000300004217810 */ /* 0x040fe40007fbe0ff */
[----:B------:R-:W-:Y:S02]  /*eda0*/  IADD3 R37, P6, R4, 0x4000, RZ ;  /* 0x0000400004257810 */ /* 0x000fe40007fde0ff */
[----:B------:R-:W-:Y:S02]  /*edb0*/  LOP3.LUT R40, R41, 0x380, RZ, 0xc0, !PT ;  /* 0x0000038029287812 */ /* 0x000fe400078ec0ff */
[----:B------:R-:W-:Y:S01]  /*edc0*/  LOP3.LUT R52, R52, R53, RZ, 0x3c, !PT ;  /* 0x0000003534347212 */ /* 0x000fe200078e3cff */
[--C-:B------:R-:W-:Y:S01]  /*edd0*/  IMAD.X R53, RZ, RZ, R5.reuse, P3 ;  /* 0x000000ffff357224 */ /* 0x100fe200018e0605 */
[----:B------:R-:W-:Y:S01]  /*ede0*/  LOP3.LUT R44, R44, R45, RZ, 0x3c, !PT ;  /* 0x0000002d2c2c7212 */ /* 0x000fe200078e3cff */
[----:B------:R-:W-:Y:S01]  /*edf0*/  IMAD.X R45, RZ, RZ, R5, P1 ;  /* 0x000000ffff2d7224 */ /* 0x000fe200008e0605 */
[----:B------:R-:W-:-:S02]  /*ee00*/  LOP3.LUT R48, R49, 0x380, RZ, 0xc0, !PT ;  /* 0x0000038031307812 */ /* 0x000fc400078ec0ff */
[----:B------:R-:W-:Y:S01]  /*ee10*/  IADD3 R11, P3, R4, 0xf000, RZ ;  /* 0x0000f000040b7810 */ /* 0x000fe20007f7e0ff */
[----:B------:R-:W5:Y:S01]  /*ee20*/  LD.E.128 R52, desc[UR42][R52.64] ;  /* 0x0000002a34347980 */ /* 0x000f62000c101d00 */
[----:B------:R-:W-:Y:S02]  /*ee30*/  LOP3.LUT R28, R29, 0x380, RZ, 0xc0, !PT ;  /* 0x000003801d1c7812 */ /* 0x000fe400078ec0ff */
[----:B------:R-:W-:Y:S01]  /*ee40*/  LOP3.LUT R32, R33, 0x380, RZ, 0xc0, !PT ;  /* 0x0000038021207812 */ /* 0x000fe200078ec0ff */
[----:B------:R-:W-:Y:S01]  /*ee50*/  IMAD.X R81, RZ, RZ, R5, P3 ;  /* 0x000000ffff517224 */ /* 0x000fe200018e0605 */
[----:B------:R-:W-:Y:S01]  /*ee60*/  LOP3.LUT R36, R37, 0x380, RZ, 0xc0, !PT ;  /* 0x0000038025247812 */ /* 0x000fe200078ec0ff */
[----:B------:R-:W5:Y:S01]  /*ee70*/  LD.E.128 R44, desc[UR42][R44.64] ;  /* 0x0000002a2c2c7980 */ /* 0x000f62000c101d00 */
[----:B------:R-:W-:Y:S02]  /*ee80*/  SHF.R.U64 R40, R40, 0x3, RZ ;  /* 0x0000000328287819 */ /* 0x000fe400000012ff */
[----:B------:R-:W-:-:S02]  /*ee90*/  IADD3 R73, P1, R4, 0xd000, RZ ;  /* 0x0000d00004497810 */ /* 0x000fc40007f3e0ff */
[----:B------:R-:W-:Y:S02]  /*eea0*/  SHF.R.U64 R48, R48, 0x3, RZ ;  /* 0x0000000330307819 */ /* 0x000fe400000012ff */
[----:B------:R-:W-:Y:S02]  /*eeb0*/  SHF.R.U64 R28, R28, 0x3, RZ ;  /* 0x000000031c1c7819 */ /* 0x000fe400000012ff */
[----:B------:R-:W-:Y:S02]  /*eec0*/  SHF.R.U64 R32, R32, 0x3, RZ ;  /* 0x0000000320207819 */ /* 0x000fe400000012ff */
[----:B------:R-:W-:Y:S02]  /*eed0*/  SHF.R.U64 R36, R36, 0x3, RZ ;  /* 0x0000000324247819 */ /* 0x000fe400000012ff */
[----:B------:R-:W-:Y:S01]  /*eee0*/  LOP3.LUT R40, R40, R41, RZ, 0x3c, !PT ;  /* 0x0000002928287212 */ /* 0x000fe200078e3cff */
[----:B------:R-:W-:Y:S01]  /*eef0*/  IMAD.X R41, RZ, RZ, R5, P0 ;  /* 0x000000ffff297224 */ /* 0x000fe200000e0605 */
[----:B------:R-:W-:-:S02]  /*ef00*/  LOP3.LUT R72, R73, 0x380, RZ, 0xc0, !PT ;  /* 0x0000038049487812 */ /* 0x000fc400078ec0ff */
[----:B--2---:R-:W-:Y:S02]  /*ef10*/  ISETP.NE.AND P3, PT, R21, 0x1, PT ;  /* 0x000000011500780c */ /* 0x004fe40003f65270 */
[----:B------:R-:W-:Y:S01]  /*ef20*/  LOP3.LUT R48, R48, R49, RZ, 0x3c, !PT ;  /* 0x0000003130307212 */ /* 0x000fe200078e3cff */
[--C-:B------:R-:W-:Y:S01]  /*ef30*/  IMAD.X R49, RZ, RZ, R5.reuse, P2 ;  /* 0x000000ffff317224 */ /* 0x100fe200010e0605 */
[----:B------:R-:W-:Y:S01]  /*ef40*/  IADD3 R69, P0, R4, 0xc000, RZ ;  /* 0x0000c00004457810 */ /* 0x000fe20007f1e0ff */
[----:B------:R-:W5:Y:S01]  /*ef50*/  LD.E.128 R40, desc[UR42][R40.64] ;  /* 0x0000002a28287980 */ /* 0x000f62000c101d00 */
[----:B------:R-:W-:Y:S01]  /*ef60*/  LOP3.LUT R28, R28, R29, RZ, 0x3c, !PT ;  /* 0x0000001d1c1c7212 */ /* 0x000fe200078e3cff */
[--C-:B------:R-:W-:Y:S01]  /*ef70*/  IMAD.X R29, RZ, RZ, R5.reuse, P4 ;  /* 0x000000ffff1d7224 */ /* 0x100fe200020e0605 */
[----:B------:R-:W-:Y:S01]  /*ef80*/  LOP3.LUT R32, R32, R33, RZ, 0x3c, !PT ;  /* 0x0000002120207212 */ /* 0x000fe200078e3cff */
[--C-:B------:R-:W-:Y:S01]  /*ef90*/  IMAD.X R33, RZ, RZ, R5.reuse, P5 ;  /* 0x000000ffff217224 */ /* 0x100fe200028e0605 */
[----:B------:R-:W-:Y:S01]  /*efa0*/  LOP3.LUT R36, R36, R37, RZ, 0x3c, !PT ;  /* 0x0000002524247212 */ /* 0x000fe200078e3cff */
[----:B------:R-:W-:Y:S01]  /*efb0*/  IMAD.X R37, RZ, RZ, R5, P6 ;  /* 0x000000ffff257224 */ /* 0x000fe200030e0605 */
[----:B------:R-:W-:Y:S01]  /*efc0*/  IADD3 R77, P2, R4, 0xe000, RZ ;  /* 0x0000e000044d7810 */ /* 0x000fe20007f5e0ff */
[----:B------:R-:W0:Y:S01]  /*efd0*/  @P3 LDC R85, c[0x0][0xcec] ;  /* 0x00033b00ff553b82 */ /* 0x000e220000000800 */
[----:B------:R-:W-:Y:S01]  /*efe0*/  SHF.R.U64 R72, R72, 0x3, RZ ;  /* 0x0000000348487819 */ /* 0x000fe200000012ff */
[----:B------:R-:W5:Y:S01]  /*eff0*/  LD.E.128 R28, desc[UR42][R28.64] ;  /* 0x0000002a1c1c7980 */ /* 0x000f62000c101d00 */
[----:B------:R-:W-:-:S02]  /*f000*/  LOP3.LUT R10, R11, 0x380, RZ, 0xc0, !PT ;  /* 0x000003800b0a7812 */ /* 0x000fc400078ec0ff */
[C---:B------:R-:W-:Y:S01]  /*f010*/  IADD3 R57, P4, R4.reuse, 0x9000, RZ ;  /* 0x0000900004397810 */ /* 0x040fe20007f9e0ff */
[----:B------:R-:W5:Y:S01]  /*f020*/  LD.E.128 R32, desc[UR42][R32.64] ;  /* 0x0000002a20207980 */ /* 0x000f62000c101d00 */
[C---:B------:R-:W-:Y:S01]  /*f030*/  IADD3 R61, P5, R4.reuse, 0xa000, RZ ;  /* 0x0000a000043d7810 */ /* 0x040fe20007fbe0ff */
[----:B------:R-:W1:Y:S01]  /*f040*/  @P3 LDC R87, c[0x0][0xcf0] ;  /* 0x00033c00ff573b82 */ /* 0x000e620000000800 */
[C---:B------:R-:W-:Y:S01]  /*f050*/  IADD3 R65, P6, R4.reuse, 0xb000, RZ ;  /* 0x0000b00004417810 */ /* 0x040fe20007fde0ff */
[----:B------:R-:W5:Y:S01]  /*f060*/  LD.E.128 R36, desc[UR42][R36.64] ;  /* 0x0000002a24247980 */ /* 0x000f62000c101d00 */
[----:B------:R-:W-:Y:S02]  /*f070*/  LOP3.LUT R68, R69, 0x380, RZ, 0xc0, !PT ;  /* 0x0000038045447812 */ /* 0x000fe400078ec0ff */
[----:B------:R-:W-:Y:S01]  /*f080*/  LOP3.LUT R13, R4, 0x380, RZ, 0xc0, !PT ;  /* 0x00000380040d7812 */ /* 0x000fe200078ec0ff */
[----:B------:R-:W5:Y:S01]  /*f090*/  LD.E.128 R48, desc[UR42][R48.64] ;  /* 0x0000002a30307980 */ /* 0x000f62000c101d00 */
[----:B------:R-:W-:-:S02]  /*f0a0*/  LOP3.LUT R76, R77, 0x380, RZ, 0xc0, !PT ;  /* 0x000003804d4c7812 */ /* 0x000fc400078ec0ff */
[----:B------:R-:W-:Y:S01]  /*f0b0*/  LOP3.LUT R72, R72, R73, RZ, 0x3c, !PT ;  /* 0x0000004948487212 */ /* 0x000fe200078e3cff */
[----:B------:R-:W-:Y:S01]  /*f0c0*/  IMAD.X R73, RZ, RZ, R5, P1 ;  /* 0x000000ffff497224 */ /* 0x000fe200008e0605 */
[----:B------:R-:W-:Y:S02]  /*f0d0*/  SHF.R.U64 R10, R10, 0x3, RZ ;  /* 0x000000030a0a7819 */ /* 0x000fe400000012ff */
[----:B------:R-:W-:Y:S02]  /*f0e0*/  LOP3.LUT R56, R57, 0x380, RZ, 0xc0, !PT ;  /* 0x0000038039387812 */ /* 0x000fe400078ec0ff */
[----:B------:R-:W-:Y:S01]  /*f0f0*/  LOP3.LUT R60, R61, 0x380, RZ, 0xc0, !PT ;  /* 0x000003803d3c7812 */ /* 0x000fe200078ec0ff */
[----:B------:R-:W5:Y:S01]  /*f100*/  LD.E.128 R72, desc[UR42][R72.64] ;  /* 0x0000002a48487980 */ /* 0x000f62000c101d00 */
[----:B------:R-:W-:Y:S02]  /*f110*/  LOP3.LUT R64, R65, 0x380, RZ, 0xc0, !PT ;  /* 0x0000038041407812 */ /* 0x000fe400078ec0ff */
[----:B------:R-:W-:-:S02]  /*f120*/  SHF.R.U64 R68, R68, 0x3, RZ ;  /* 0x0000000344447819 */ /* 0x000fc400000012ff */
[----:B------:R-:W-:Y:S02]  /*f130*/  SHF.R.U64 R13, R13, 0x3, RZ ;  /* 0x000000030d0d7819 */ /* 0x000fe400000012ff */
[----:B------:R-:W-:Y:S02]  /*f140*/  ISETP.GE.AND P1, PT, R200, UR7, PT ;  /* 0x00000007c8007c0c */ /* 0x000fe4000bf26270 */
[----:B------:R-:W-:Y:S02]  /*f150*/  SHF.R.U64 R76, R76, 0x3, RZ ;  /* 0x000000034c4c7819 */ /* 0x000fe400000012ff */
[----:B------:R-:W-:Y:S01]  /*f160*/  LOP3.LUT R80, R10, R11, RZ, 0x3c, !PT ;  /* 0x0000000b0a507212 */ /* 0x000fe200078e3cff */
[----:B------:R-:W-:Y:S01]  /*f170*/  IMAD R11, R7, UR9, R8 ;  /* 0x00000009070b7c24 */ /* 0x000fe2000f8e0208 */
[----:B------:R-:W-:Y:S02]  /*f180*/  SHF.R.U64 R56, R56, 0x3, RZ ;  /* 0x0000000338387819 */ /* 0x000fe400000012ff */
[----:B------:R-:W-:-:S02]  /*f190*/  SHF.R.U64 R60, R60, 0x3, RZ ;  /* 0x000000033c3c7819 */ /* 0x000fc400000012ff */
[----:B------:R-:W-:Y:S01]  /*f1a0*/  SHF.R.U64 R64, R64, 0x3, RZ ;  /* 0x0000000340407819 */ /* 0x000fe200000012ff */
[----:B------:R-:W5:Y:S01]  /*f1b0*/  LD.E.128 R80, desc[UR42][R80.64] ;  /* 0x0000002a50507980 */ /* 0x000f62000c101d00 */
[----:B------:R-:W-:Y:S01]  /*f1c0*/  LOP3.LUT R68, R68, R69, RZ, 0x3c, !PT ;  /* 0x0000004544447212 */ /* 0x000fe200078e3cff */
[--C-:B------:R-:W-:Y:S01]  /*f1d0*/  IMAD.X R69, RZ, RZ, R5.reuse, P0 ;  /* 0x000000ffff457224 */ /* 0x100fe200000e0605 */
[----:B------:R-:W-:Y:S02]  /*f1e0*/  LOP3.LUT R4, R13, R4, RZ, 0x3c, !PT ;  /* 0x000000040d047212 */ /* 0x000fe400078e3cff */
[----:B------:R-:W-:Y:S02]  /*f1f0*/  SEL R8, RZ, 0xffffffff, P1 ;  /* 0xffffffffff087807 */ /* 0x000fe40000800000 */
[----:B------:R-:W-:Y:S01]  /*f200*/  LOP3.LUT R76, R76, R77, RZ, 0x3c, !PT ;  /* 0x0000004d4c4c7212 */ /* 0x000fe200078e3cff */
[--C-:B------:R-:W-:Y:S01]  /*f210*/  IMAD.X R77, RZ, RZ, R5.reuse, P2 ;  /* 0x000000ffff4d7224 */ /* 0x100fe200010e0605 */
[----:B------:R-:W-:Y:S01]  /*f220*/  ISETP.GE.AND P0, PT, R199, UR7, PT ;  /* 0x00000007c7007c0c */ /* 0x000fe2000bf06270 */
[----:B------:R2:W5:Y:S01]  /*f230*/  LD.E.128 R12, desc[UR42][R4.64] ;  /* 0x0000002a040c7980 */ /* 0x000562000c101d00 */
[----:B------:R-:W-:Y:S01]  /*f240*/  LOP3.LUT R56, R56, R57, RZ, 0x3c, !PT ;  /* 0x0000003938387212 */ /* 0x000fe200078e3cff */
[--C-:B------:R-:W-:Y:S01]  /*f250*/  IMAD.X R57, RZ, RZ, R5.reuse, P4 ;  /* 0x000000ffff397224 */ /* 0x100fe200020e0605 */
[----:B------:R-:W-:Y:S01]  /*f260*/  LOP3.LUT R60, R60, R61, RZ, 0x3c, !PT ;  /* 0x0000003d3c3c7212 */ /* 0x000fe200078e3cff */
[--C-:B------:R-:W-:Y:S01]  /*f270*/  IMAD.X R61, RZ, RZ, R5.reuse, P5 ;  /* 0x000000ffff3d7224 */ /* 0x100fe200028e0605 */
[----:B------:R-:W-:Y:S01]  /*f280*/  LOP3.LUT R64, R64, R65, RZ, 0x3c, !PT ;  /* 0x0000004140407212 */ /* 0x000fe200078e3cff */
[----:B------:R-:W-:Y:S01]  /*f290*/  IMAD.X R65, RZ, RZ, R5, P6 ;  /* 0x000000ffff417224 */ /* 0x000fe200030e0605 */
[----:B------:R-:W-:Y:S01]  /*f2a0*/  ISETP.GE.AND P2, PT, R18, UR7, PT ;  /* 0x0000000712007c0c */ /* 0x000fe2000bf46270 */
[----:B------:R-:W-:Y:S01]  /*f2b0*/  IMAD.SHL.U32 R10, R8, 0x2, RZ ;  /* 0x00000002080a7824 */ /* 0x000fe200078e00ff */
[----:B------:R-:W-:Y:S01]  /*f2c0*/  SEL R8, RZ, 0xffffffff, P0 ;  /* 0xffffffffff087807 */ /* 0x000fe20000000000 */
[----:B--2---:R-:W-:Y:S01]  /*f2d0*/  IMAD.WIDE.U32 R4, R7, UR8, RZ ;  /* 0x0000000807047c25 */ /* 0x004fe2000f8e00ff */
[----:B------:R-:W-:Y:S01]  /*f2e0*/  LOP3.LUT R9, R9, 0xfffffff8, RZ, 0xc0, !PT ;  /* 0xfffffff809097812 */ /* 0x000fe200078ec0ff */
[----:B------:R-:W-:Y:S01]  /*f2f0*/  ULDC.64 UR8, c[0x0][0xbe8] ;  /* 0x0002fa0000087ab9 */ /* 0x000fe20000000a00 */
[----:B------:R-:W-:Y:S01]  /*f300*/  SEL R7, RZ, 0x1, P2 ;  /* 0x00000001ff077807 */ /* 0x000fe20001000000 */
[----:B------:R-:W-:Y:S01]  /*f310*/  IMAD.IADD R5, R5, 0x1, R11 ;  /* 0x0000000105057824 */ /* 0x000fe200078e020b */
[----:B------:R-:W5:Y:S01]  /*f320*/  LD.E.128 R56, desc[UR42][R56.64] ;  /* 0x0000002a38387980 */ /* 0x000f62000c101d00 */
[----:B------:R-:W-:Y:S01]  /*f330*/  IMAD.SHL.U32 R8, R8, 0x4, RZ ;  /* 0x0000000408087824 */ /* 0x000fe200078e00ff */
[----:B------:R-:W-:Y:S01]  /*f340*/  LOP3.LUT R7, R10, 0x2, R7, 0xe2, !PT ;  /* 0x000000020a077812 */ /* 0x000fe200078ee207 */
[----:B------:R-:W-:Y:S01]  /*f350*/  IMAD.IADD R0, R0, 0x1, -R9 ;  /* 0x0000000100007824 */ /* 0x000fe200078e0a09 */
[----:B------:R-:W-:Y:S01]  /*f360*/  ISETP.GE.AND P0, PT, R198, UR7, PT ;  /* 0x00000007c6007c0c */ /* 0x000fe2000bf06270 */
[C---:B------:R-:W-:Y:S01]  /*f370*/  IMAD.WIDE.U32 R4, R195.reuse, UR8, R4 ;  /* 0x00000008c3047c25 */ /* 0x040fe2000f8e0004 */
[----:B------:R-:W-:Y:S01]  /*f380*/  LOP3.LUT R7, R8, 0x4, R7, 0xe2, !PT ;  /* 0x0000000408077812 */ /* 0x000fe200078ee207 */
[----:B------:R-:W5:Y:S01]  /*f390*/  LD.E.128 R60, desc[UR42][R60.64] ;  /* 0x0000002a3c3c7980 */ /* 0x000f62000c101d00 */
[----:B------:R-:W-:Y:S01]  /*f3a0*/  SHF.R.S32.HI R9, RZ, 0x1f, R194 ;  /* 0x0000001fff097819 */ /* 0x000fe200000114c2 */
[----:B------:R-:W-:Y:S01]  /*f3b0*/  IMAD R0, R0, 0x20, R3 ;  /* 0x0000002000007824 */ /* 0x000fe200078e0203 */
[----:B------:R-:W-:Y:S01]  /*f3c0*/  SEL R8, RZ, 0xffffffff, P0 ;  /* 0xffffffffff087807 */ /* 0x000fe20000000000 */
[----:B------:R-:W-:Y:S01]  /*f3d0*/  IMAD R5, R195, UR9, R5 ;  /* 0x00000009c3057c24 */ /* 0x000fe2000f8e0205 */
[----:B------:R-:W-:Y:S01]  /*f3e0*/  ISETP.GE.AND P0, PT, R197, UR7, PT ;  /* 0x00000007c5007c0c */ /* 0x000fe2000bf06270 */
[----:B------:R-:W-:Y:S01]  /*f3f0*/  ULDC.64 UR8, c[0x0][0xbf0] ;  /* 0x0002fc0000087ab9 */ /* 0x000fe20000000a00 */
[----:B------:R-:W-:Y:S01]  /*f400*/  VIADD R20, R0, UR39 ;  /* 0x0000002700147c36 */ /* 0x000fe20008000000 */
[----:B------:R-:W5:Y:S01]  /*f410*/  LD.E.128 R64, desc[UR42][R64.64] ;  /* 0x0000002a40407980 */ /* 0x000f62000c101d00 */
[----:B------:R-:W-:Y:S01]  /*f420*/  IMAD R11, R9, UR8, RZ ;  /* 0x00000008090b7c24 */ /* 0x000fe2000f8e02ff */
[----:B------:R-:W-:Y:S01]  /*f430*/  SEL R9, RZ, 0xffffffff, P0 ;  /* 0xffffffffff097807 */ /* 0x000fe20000000000 */
[----:B------:R-:W-:Y:S01]  /*f440*/  IMAD.SHL.U32 R8, R8, 0x8, RZ ;  /* 0x0000000808087824 */ /* 0x000fe200078e00ff */
[----:B------:R-:W5:Y:S01]  /*f450*/  LD.E.128 R68, desc[UR42][R68.64] ;  /* 0x0000002a44447980 */ /* 0x000f62000c101d00 */
[----:B0-----:R-:W-:-:S03]  /*f460*/  @P3 IMAD.HI.U32 R0, R20, R85, RZ ;  /* 0x0000005514003227 */ /* 0x001fc600078e00ff */
[----:B------:R-:W-:Y:S01]  /*f470*/  LOP3.LUT R8, R8, 0x8, R7, 0xe2, !PT ;  /* 0x0000000808087812 */ /* 0x000fe200078ee207 */
[----:B------:R-:W-:Y:S01]  /*f480*/  IMAD.SHL.U32 R9, R9, 0x10, RZ ;  /* 0x0000001009097824 */ /* 0x000fe200078e00ff */
[----:B------:R-:W5:Y:S01]  /*f490*/  LD.E.128 R76, desc[UR42][R76.64] ;  /* 0x0000002a4c4c7980 */ /* 0x000f62000c101d00 */
[----:B------:R-:W-:Y:S01]  /*f4a0*/  IMAD.MOV.U32 R7, RZ, RZ, R20 ;  /* 0x000000ffff077224 */ /* 0x000fe200078e0014 */
[----:B-1----:R-:W-:Y:S01]  /*f4b0*/  @P3 SHF.R.U32.HI R7, RZ, R87, R0 ;  /* 0x00000057ff073219 */ /* 0x002fe20000011600 */
[C---:B------:R-:W-:Y:S02]  /*f4c0*/  IMAD R11, R194.reuse, UR9, R11 ;  /* 0x00000009c20b7c24 */ /* 0x040fe4000f8e020b */
[----:B------:R-:W-:Y:S01]  /*f4d0*/  IMAD.WIDE.U32 R4, R194, UR8, R4 ;  /* 0x00000008c2047c25 */ /* 0x000fe2000f8e0004 */
[----:B------:R-:W-:Y:S01]  /*f4e0*/  LOP3.LUT R8, R9, 0x10, R8, 0xe2, !PT ;  /* 0x0000001009087812 */ /* 0x000fe200078ee208 */
[----:B------:R-:W-:Y:S01]  /*f4f0*/  ULDC.64 UR8, c[0x0][0xbe0] ;  /* 0x0002f80000087ab9 */ /* 0x000fe20000000a00 */
[----:B------:R-:W-:Y:S01]  /*f500*/  SHF.R.S32.HI R9, RZ, 0x1f, R7 ;  /* 0x0000001fff097819 */ /* 0x000fe20000011407 */
[----:B------:R-:W-:Y:S01]  /*f510*/  IMAD.IADD R5, R5, 0x1, R11 ;  /* 0x0000000105057824 */ /* 0x000fe200078e020b */
[----:B------:R-:W-:Y:S01]  /*f520*/  ISETP.GE.AND P0, PT, R196, UR7, PT ;  /* 0x00000007c4007c0c */ /* 0x000fe2000bf06270 */
[----:B------:R-:W-:Y:S01]  /*f530*/  IMAD.MOV R11, RZ, RZ, -R7 ;  /* 0x000000ffff0b7224 */ /* 0x000fe200078e0a07 */
[----:B------:R-:W-:Y:S01]  /*f540*/  @!PT LDS RZ, [RZ] ;  /* 0x00000000fffff984 */ /* 0x000fe20000000800 */
[----:B------:R-:W-:Y:S01]  /*f550*/  @!PT LDS RZ, [RZ] ;  /* 0x00000000fffff984 */ /* 0x000fe20000000800 */
[----:B------:R-:W-:Y:S01]  /*f560*/  @!PT LDS RZ, [RZ] ;  /* 0x00000000fffff984 */ /* 0x000fe20000000800 */
[----:B------:R-:W-:Y:S01]  /*f570*/  @!PT LDS RZ, [RZ] ;  /* 0x00000000fffff984 */ /* 0x000fe20000000800 */
[----:B------:R0:W-:Y:S06]  /*f580*/  MEMBAR.ALL.CTA ;  /* 0x0000000000007992 */ /* 0x0001ec0000008000 */
[----:B0-----:R-:W0:Y:S01]  /*f590*/  FENCE.VIEW.ASYNC.S ;  /* 0x00000000000073c6 */ /* 0x001e220000000000 */
[----:B------:R-:W-:Y:S01]  /*f5a0*/  IMAD R10, R9, UR8, RZ ;  /* 0x00000008090a7c24 */ /* 0x000fe2000f8e02ff */
[----:B------:R-:W-:Y:S01]  /*f5b0*/  SEL R0, RZ, 0xffffffff, P0 ;  /* 0xffffffffff007807 */ /* 0x000fe20000000000 */
[----:B------:R-:W-:-:S02]  /*f5c0*/  IMAD R9, R21, R11, R20 ;  /* 0x0000000b15097224 */ /* 0x000fc400078e0214 */
[----:B------:R-:W-:-:S04]  /*f5d0*/  IMAD.WIDE.U32 R4, R7, UR8, R4 ;  /* 0x0000000807047c25 */ /* 0x000fc8000f8e0004 */
[----:B------:R-:W-:Y:S01]  /*f5e0*/  IMAD.SHL.U32 R85, R0, 0x20, RZ ;  /* 0x0000002000557824 */ /* 0x000fe200078e00ff */
[----:B------:R-:W-:Y:S01]  /*f5f0*/  SHF.R.S32.HI R0, RZ, 0x1f, R9 ;  /* 0x0000001fff007819 */ /* 0x000fe20000011409 */
[----:B------:R-:W-:Y:S01]  /*f600*/  IMAD R11, R7, UR9, R10 ;  /* 0x00000009070b7c24 */ /* 0x000fe2000f8e020a */
[----:B------:R-:W-:Y:S01]  /*f610*/  ULDC.64 UR8, c[0x0][0xbd8] ;  /* 0x0002f60000087ab9 */ /* 0x000fe20000000a00 */
[----:B------:R-:W-:Y:S01]  /*f620*/  IMAD R86, R21, UR6, RZ ;  /* 0x0000000615567c24 */ /* 0x000fe2000f8e02ff */
[----:B------:R-:W-:Y:S01]  /*f630*/  LOP3.LUT R8, R85, 0x20, R8, 0xe2, !PT ;  /* 0x0000002055087812 */ /* 0x000fe200078ee208 */
[----:B------:R-:W-:Y:S02]  /*f640*/  IMAD.IADD R5, R5, 0x1, R11 ;  /* 0x0000000105057824 */ /* 0x000fe400078e020b */
[----:B------:R-:W-:Y:S02]  /*f650*/  IMAD R0, R0, UR8, RZ ;  /* 0x0000000800007c24 */ /* 0x000fe4000f8e02ff */
[----:B------:R-:W-:-:S02]  /*f660*/  VIADD R85, R3, UR39 ;  /* 0x0000002703557c36 */ /* 0x000fc40008000000 */
[C---:B------:R-:W-:Y:S02]  /*f670*/  VIADD R153, R18.reuse, 0x180 ;  /* 0x0000018012997836 */ /* 0x040fe40000000000 */
[C---:B------:R-:W-:Y:S02]  /*f680*/  IMAD R11, R9.reuse, UR9, R0 ;  /* 0x00000009090b7c24 */ /* 0x040fe4000f8e0200 */
[----:B------:R-:W-:Y:S01]  /*f690*/  IMAD.WIDE.U32 R4, R9, UR8, R4 ;  /* 0x0000000809047c25 */ /* 0x000fe2000f8e0004 */
[----:B------:R-:W-:Y:S01]  /*f6a0*/  ISETP.GE.AND P1, PT, R85, R86, PT ;  /* 0x000000565500720c */ /* 0x000fe20003f26270 */
[----:B------:R-:W-:Y:S01]  /*f6b0*/  ULDC.64 UR8, c[0x0][0xb80] ;  /* 0x0002e00000087ab9 */ /* 0x000fe20000000a00 */
[----:B------:R-:W-:Y:S01]  /*f6c0*/  ISETP.GE.AND P0, PT, R153, UR7, PT ;  /* 0x0000000799007c0c */ /* 0x000fe2000bf06270 */
[----:B------:R-:W-:Y:S01]  /*f6d0*/  VIADD R152, R18, 0x1c0 ;  /* 0x000001c012987836 */ /* 0x000fe20000000000 */
[----:B------:R-:W-:Y:S01]  /*f6e0*/  LEA R22, P2, R4, UR8, 0x1 ;  /* 0x0000000804167c11 */ /* 0x000fe2000f8408ff */
[----:B------:R-:W-:-:S02]  /*f6f0*/  IMAD.IADD R3, R5, 0x1, R11 ;  /* 0x0000000105037824 */ /* 0x000fc400078e020b */
[----:B------:R-:W-:Y:S01]  /*f700*/  VIADD R0, R17, 0x38820 ;  /* 0x0003882011007836 */ /* 0x000fe20000000000 */
[----:B------:R-:W-:Y:S02]  /*f710*/  SEL R7, RZ, 0x40, P0 ;  /* 0x00000040ff077807 */ /* 0x000fe40000000000 */
[----:B------:R-:W-:Y:S02]  /*f720*/  ISETP.GE.AND P0, PT, R152, UR7, PT ;  /* 0x0000000798007c0c */ /* 0x000fe4000bf06270 */
[----:B------:R-:W-:Y:S02]  /*f730*/  LEA.HI.X R84, R4, UR9, R3, 0x1, P2 ;  /* 0x0000000904547c11 */ /* 0x000fe400090f0c03 */
[----:B------:R-:W-:Y:S02]  /*f740*/  PRMT R0, RZ, 0x654, R0 ;  /* 0x00000654ff007816 */ /* 0x000fe40000000000 */
[----:B------:R-:W-:Y:S01]  /*f750*/  LOP3.LUT R7, R8, R7, RZ, 0xfc, !PT ;  /* 0x0000000708077212 */ /* 0x000fe200078efcff */
[----:B0-----:R0:W1:Y:S01]  /*f760*/  SHFL.IDX PT, R4, R22, RZ, 0x181f ;  /* 0x00181fff16047589 */ /* 0x00106200000e0000 */
[----:B------:R-:W-:Y:S01]  /*f770*/  SEL R8, RZ, 0x80, P0 ;  /* 0x00000080ff087807 */ /* 0x000fe20000000000 */
[----:B------:R2:W-:Y:S01]  /*f780*/  SYNCS.ARRIVE.TRANS64.RED.A1T0 RZ, [R0+URZ], RZ ;  /* 0x000000ff00ff79a7 */ /* 0x0005e2000810043f */
[----:B------:R-:W-:Y:S01]  /*f790*/  BSSY B1, `(.L_x_8371) ;  /* 0x000002a000017945 */ /* 0x000fe20003800000 */
[----:B------:R0:W3:Y:S01]  /*f7a0*/  SHFL.IDX PT, R5, R84, RZ, 0x181f ;  /* 0x00181fff54057589 */ /* 0x0000e200000e0000 */
[----:B------:R-:W-:-:S02]  /*f7b0*/  SHF.R.S32.HI R154, RZ, 0x1f, R200 ;  /* 0x0000001fff9a7819 */ /* 0x000fc400000114c8 */
[----:B--2---:R-:W-:Y:S01]  /*f7c0*/  LOP3.LUT R0, R7, R8, RZ, 0xfc, !PT ;  /* 0x0000000807007212 */ /* 0x004fe200078efcff */
        /* <DEDUP_REMOVED lines=17> */
[----:B------:R-:W-:Y:S02]  /*f8e0*/  @!P4 LEA.HI.X R21, R199, R5, R3, 0x1, P5 ;  /* 0x00000005c715c211 */ /* 0x000fe400028f0c03 */
[----:B------:R-:W-:-:S03]  /*f8f0*/  SHF.R.S32.HI R3, RZ, 0x1f, R196 ;  /* 0x0000001fff037819 */ /* 0x000fc600000114c4 */
[----:B------:R4:W-:Y:S01]  /*f900*/  @!P4 ST.E.128 desc[UR42][R20.64], R36 ;  /* 0x000000241400c985 */ /* 0x0009e2000c101d2a */
[CC--:B-1----:R-:W-:Y:S02]  /*f910*/  @!P3 LEA R14, P6, R198.reuse, R4.reuse, 0x1 ;  /* 0x00000004c60eb211 */ /* 0x0c2fe400078c08ff */
[CC--:B------:R-:W-:Y:S02]  /*f920*/  @!P2 LEA R12, P5, R197.reuse, R4.reuse, 0x1 ;  /* 0x00000004c50ca211 */ /* 0x0c0fe400078a08ff */
[-C--:B------:R-:W-:Y:S02]  /*f930*/  @!P3 LEA.HI.X R15, R198, R5.reuse, R89, 0x1, P6 ;  /* 0x00000005c60fb211 */ /* 0x080fe400030f0c59 */
[----:B------:R-:W-:Y:S02]  /*f940*/  LOP3.LUT P6, RZ, R0, 0x80, RZ, 0xc0, !PT ;  /* 0x0000008000ff7812 */ /* 0x000fe400078cc0ff */
[----:B------:R-:W-:Y:S01]  /*f950*/  @!P2 LEA.HI.X R13, R197, R5, R87, 0x1, P5 ;  /* 0x00000005c50da211 */ /* 0x000fe200028f0c57 */
[----:B------:R4:W-:Y:S01]  /*f960*/  @!P3 ST.E.128 desc[UR42][R14.64], R44 ;  /* 0x0000002c0e00b985 */ /* 0x0009e2000c101d2a */
[----:B------:R-:W-:-:S02]  /*f970*/  @!P1 LEA R10, P5, R196, R4, 0x1 ;  /* 0x00000004c40a9211 */ /* 0x000fc400078a08ff */
[----:B--2---:R-:W-:Y:S01]  /*f980*/  SHF.R.S32.HI R9, RZ, 0x1f, R153 ;  /* 0x0000001fff097819 */ /* 0x004fe20000011499 */
[----:B------:R4:W-:Y:S01]  /*f990*/  @!P2 ST.E.128 desc[UR42][R12.64], R52 ;  /* 0x000000340c00a985 */ /* 0x0009e2000c101d2a */
[-C--:B------:R-:W-:Y:S02]  /*f9a0*/  @!P1 LEA.HI.X R11, R196, R5.reuse, R3, 0x1, P5 ;  /* 0x00000005c40b9211 */ /* 0x080fe400028f0c03 */
        /* <DEDUP_REMOVED lines=8> */
.L_x_8372:
[----:B------:R-:W-:Y:S05]  /*fa30*/  BSYNC B1 ;  /* 0x0000000000017941 */ /* 0x000fea0003800000 */
.L_x_8371:
[----:B------:R-:W-:Y:S01]  /*fa40*/  VIADD R3, R85, 0x20 ;  /* 0x0000002055037836 */ /* 0x000fe20000000000 */
[----:B---34-:R2:W3:Y:S04]  /*fa50*/  SHFL.IDX PT, R5, R84, 0x1, 0x181f ;  /* 0x00381f0054057f89 */ /* 0x0184e800000e0000 */
        /* <DEDUP_REMOVED lines=9> */
[----:B------:R-:W-:Y:S02]  /*faf0*/  SHF.R.S32.HI R21, RZ, 0x1f, R197 ;  /* 0x0000001fff157819 */ /* 0x000fe400000114c5 */
[----:B-1----:R-:W-:Y:S01]  /*fb00*/  @!P0 LEA R10, P4, R200, R4, 0x1 ;  /* 0x00000004c80a8211 */ /* 0x002fe200078808ff */
[----:B---3--:R-:W-:Y:S01]  /*fb10*/  @!P5 IMAD.WIDE R8, R18, 0x2, R4 ;  /* 0x000000021208d825 */ /* 0x008fe200078e0204 */
[----:B-----5:R-:W-:Y:S02]  /*fb20*/  SHF.R.S32.HI R31, RZ, 0x1f, R153 ;  /* 0x0000001fff1f7819 */ /* 0x020fe40000011499 */
        /* <DEDUP_REMOVED lines=8> */
[-C--:B------:R-:W-:Y:S02]  /*fbb0*/  @!P1 LEA R14, P6, R198, R4.reuse, 0x1 ;  /* 0x00000004c60e9211 */ /* 0x080fe400078c08ff */
[----:B------:R-:W-:Y:S01]  /*fbc0*/  SHF.R.S32.HI R3, RZ, 0x1f, R196 ;  /* 0x0000001fff037819 */ /* 0x000fe200000114c4 */
        /* <DEDUP_REMOVED lines=19> */
.L_x_8370:
[----:B------:R-:W-:Y:S01]  /*fd00*/  ULDC.64 UR8, c[0x0][0xc08] ;  /* 0x0003020000087ab9 */ /* 0x000fe20000000a00 */
[----:B------:R-:W-:Y:S01]  /*fd10*/  ULDC UR7, c[0x0][0xce8] ;  /* 0x00033a0000077ab9 */ /* 0x000fe20000000800 */
[----:B------:R-:W-:Y:S01]  /*fd20*/  IMAD R8, R8, UR8, RZ ;  /* 0x0000000808087c24 */ /* 0x000fe2000f8e02ff */
[----:B------:R-:W-:Y:S01]  /*fd30*/  UISETP.NE.AND UP0, UPT, UR7, 0x1, UPT ;  /* 0x000000010700788c */ /* 0x000fe2000bf05270 */
[C---:B------:R-:W-:Y:S01]  /*fd40*/  IMAD.WIDE.U32 R4, R7.reuse, UR8, RZ ;  /* 0x0000000807047c25 */ /* 0x040fe2000f8e00ff */
[----:B------:R-:W-:Y:S01]  /*fd50*/  ULDC.64 UR10, c[0x0][0xc30] ;  /* 0x00030c00000a7ab9 */ /* 0x000fe20000000a00 */
[----:B------:R-:W-:Y:S01]  /*fd60*/  UIMAD UR6, UR6, UR7, URZ ;  /* 0x00000007060672a4 */ /* 0x000fe2000f8e023f */
[----:B------:R-:W-:Y:S01]  /*fd70*/  BSSY B1, `(.L_x_8374) ;  /* 0x00000d7000017945 */ /* 0x000fe20003800000 */
[----:B0-----:R-:W-:Y:S01]  /*fd80*/  IMAD R3, R7, UR9, R8 ;  /* 0x0000000907037c24 */ /* 0x001fe2000f8e0208 */
[----:B------:R-:W-:Y:S01]  /*fd90*/  ULDC.64 UR8, c[0x0][0xc38] ;  /* 0x00030e0000087ab9 */ /* 0x000fe20000000a00 */
[----:B------:R-:W-:Y:S01]  /*fda0*/  PLOP3.LUT P0, PT, PT, PT, UP0, 0x80, 0x0 ;  /* 0x000000000000781c */ /* 0x000fe20003f0f008 */
[----:B------:R-:W-:Y:S01]  /*fdb0*/  VIADD R0, R193, UR39 ;  /* 0x00000027c1007c36 */ /* 0x000fe20008000000 */
[----:B------:R-:W-:Y:S01]  /*fdc0*/  SHF.R.S32.HI R152, RZ, 0x1f, R203 ;  /* 0x0000001fff987819 */ /* 0x000fe200000114cb */
[----:B------:R-:W-:Y:S01]  /*fdd0*/  IMAD.IADD R5, R5, 0x1, R3 ;  /* 0x0000000105057824 */ /* 0x000fe200078e0203 */
[----:B------:R-:W-:Y:S01]  /*fde0*/  SHF.R.S32.HI R3, RZ, 0x1f, R194 ;  /* 0x0000001fff037819 */ /* 0x000fe200000114c2 */
[----:B------:R-:W-:Y:S01]  /*fdf0*/  IMAD.MOV.U32 R7, RZ, RZ, R0 ;  /* 0x000000ffff077224 */ /* 0x000fe200078e0000 */
[----:B------:R-:W-:Y:S01]  /*fe00*/  SHF.R.S32.HI R153, RZ, 0x1f, R204 ;  /* 0x0000001fff997819 */ /* 0x000fe200000114cc */
[----:B------:R-:W-:Y:S01]  /*fe10*/  IMAD.WIDE.U32 R4, R195, UR8, R4 ;  /* 0x00000008c3047c25 */ /* 0x000fe2000f8e0004 */
[----:B------:R-:W-:-:S02]  /*fe20*/  SHF.R.S32.HI R154, RZ, 0x1f, R205 ;  /* 0x0000001fff9a7819 */ /* 0x000fc400000114cd */
[----:B------:R-:W-:Y:S01]  /*fe30*/  SHF.R.S32.HI R155, RZ, 0x1f, R206 ;  /* 0x0000001fff9b7819 */ /* 0x000fe200000114ce */
[----:B------:R-:W-:Y:S01]  /*fe40*/  IMAD R5, R195, UR9, R5 ;  /* 0x00000009c3057c24 */ /* 0x000fe2000f8e0205 */
[----:B------:R-:W-:Y:S01]  /*fe50*/  ULDC.64 UR8, c[0x0][0xc40] ;  /* 0x0003100000087ab9 */ /* 0x000fe20000000a00 */
[----:B------:R-:W-:Y:S01]  /*fe60*/  VIADD R178, R23, 0x20 ;  /* 0x0000002017b27836 */ /* 0x000fe20000000000 */
[----:B------:R-:W-:Y:S01]  /*fe70*/  SHF.R.S32.HI R156, RZ, 0x1f, R207 ;  /* 0x0000001fff9c7819 */ /* 0x000fe200000114cf */
[----:B------:R-:W-:Y:S01]  /*fe80*/  IMAD R3, R3, UR8, RZ ;  /* 0x0000000803037c24 */ /* 0x000fe2000f8e02ff */
[----:B------:R-:W-:Y:S01]  /*fe90*/  SHF.R.S32.HI R157, RZ, 0x1f, R208 ;  /* 0x0000001fff9d7819 */ /* 0x000fe200000114d0 */
[C---:B------:R-:W-:Y:S01]  /*fea0*/  IMAD.WIDE.U32 R4, R194.reuse, UR8, R4 ;  /* 0x00000008c2047c25 */ /* 0x040fe2000f8e0004 */
[----:B------:R-:W-:Y:S01]  /*feb0*/  @UP0 ULDC UR8, c[0x0][0xcec] ;  /* 0x00033b0000080ab9 */ /* 0x000fe20000000800 */
[----:B------:R-:W-:Y:S02]  /*fec0*/  SHF.R.S32.HI R158, RZ, 0x1f, R209 ;  /* 0x0000001fff9e7819 */ /* 0x000fe400000114d1 */
[----:B------:R-:W-:Y:S01]  /*fed0*/  IMAD R3, R194, UR9, R3 ;  /* 0x00000009c2037c24 */ /* 0x000fe2000f8e0203 */
[----:B------:R-:W-:Y:S01]  /*fee0*/  SHF.R.S32.HI R159, RZ, 0x1f, R210 ;  /* 0x0000001fff9f7819 */ /* 0x000fe200000114d2 */
[----:B------:R-:W-:Y:S01]  /*fef0*/  VIADD R180, R23, 0x18 ;  /* 0x0000001817b47836 */ /* 0x000fe20000000000 */
[----:B------:R-:W-:Y:S01]  /*ff00*/  SHF.R.S32.HI R160, RZ, 0x1f, R211 ;  /* 0x0000001fffa07819 */ /* 0x000fe200000114d3 */
[----:B------:R-:W-:Y:S01]  /*ff10*/  IMAD.IADD R5, R5, 0x1, R3 ;  /* 0x0000000105057824 */ /* 0x000fe200078e0203 */
[----:B------:R-:W-:Y:S01]  /*ff20*/  SHF.R.S32.HI R161, RZ, 0x1f, R212 ;  /* 0x0000001fffa17819 */ /* 0x000fe200000114d4 */
[----:B------:R-:W-:Y:S01]  /*ff30*/  @P0 IMAD.HI.U32 R3, R0, UR8, RZ ;  /* 0x0000000800030c27 */ /* 0x000fe2000f8e00ff */
[----:B------:R-:W-:Y:S01]  /*ff40*/  @UP0 ULDC UR8, c[0x0][0xcf0] ;  /* 0x00033c0000080ab9 */ /* 0x000fe20000000800 */
[----:B------:R-:W-:-:S02]  /*ff50*/  SHF.R.S32.HI R162, RZ, 0x1f, R213 ;  /* 0x0000001fffa27819 */ /* 0x000fc400000114d5 */
[C---:B------:R-:W-:Y:S01]  /*ff60*/  VIADD R182, R23.reuse, 0x10 ;  /* 0x0000001017b67836 */ /* 0x040fe20000000000 */
[----:B------:R-:W-:Y:S01]  /*ff70*/  @P0 SHF.R.U32.HI R7, RZ, UR8, R3 ;  /* 0x00000008ff070c19 */ /* 0x000fe20008011603 */
[----:B------:R-:W-:Y:S01]  /*ff80*/  ULDC.64 UR8, c[0x0][0xc48] ;  /* 0x0003120000087ab9 */ /* 0x000fe20000000a00 */
[----:B------:R-:W-:Y:S01]  /*ff90*/  VIADD R184, R23, 0x8 ;  /* 0x0000000817b87836 */ /* 0x000fe20000000000 */
[----:B------:R-:W-:Y:S01]  /*ffa0*/  SHF.R.S32.HI R163, RZ, 0x1f, R214 ;  /* 0x0000001fffa37819 */ /* 0x000fe200000114d6 */
[----:B------:R-:W-:Y:S01]  /*ffb0*/  IMAD.WIDE.U32 R4, R201, UR8, R4 ;  /* 0x00000008c9047c25 */ /* 0x000fe2000f8e0004 */
[----:B------:R-:W-:Y:S02]  /*ffc0*/  SHF.R.S32.HI R3, RZ, 0x1f, R7 ;  /* 0x0000001fff037819 */ /* 0x000fe40000011407 */
[----:B------:R-:W-:Y:S01]  /*ffd0*/  SHF.R.S32.HI R164, RZ, 0x1f, R215 ;  /* 0x0000001fffa47819 */ /* 0x000fe200000114d7 */
[----:B------:R-:W-:Y:S01]  /*ffe0*/  IMAD.MOV R9, RZ, RZ, -R7 ;  /* 0x000000ffff097224 */ /* 0x000fe200078e0a07 */
[----:B------:R-:W-:Y:S01]  /*fff0*/  SHF.R.S32.HI R165, RZ, 0x1f, R216 ;  /* 0x0000001fffa57819 */ /* 0x000fe200000114d8 */
[----:B------:R-:W-:Y:S01]  /*10000*/  IMAD R8, R3, UR10, RZ ;  /* 0x0000000a03087c24 */ /* 0x000fe2000f8e02ff */
[----:B------:R-:W-:Y:S01]  /*10010*/  SHF.R.S32.HI R166, RZ, 0x1f, R217 ;  /* 0x0000001fffa67819 */ /* 0x000fe200000114d9 */
[----:B------:R-:W-:Y:S01]  /*10020*/  IMAD R3, R9, UR7, R0 ;  /* 0x0000000709037c24 */ /* 0x000fe2000f8e0200 */
[----:B------:R-:W-:Y:S01]  /*10030*/  SHF.R.S32.HI R167, RZ, 0x1f, R218 ;  /* 0x0000001fffa77819 */ /* 0x000fe200000114da */
[----:B------:R-:W-:Y:S01]  /*10040*/  IMAD R5, R201, UR9, R5 ;  /* 0x00000009c9057c24 */ /* 0x000fe2000f8e0205 */
[----:B------:R-:W-:Y:S01]  /*10050*/  ULDC.64 UR8, c[0x0][0xc28] ;  /* 0x00030a0000087ab9 */ /* 0x000fe20000000a00 */
[C---:B------:R-:W-:Y:S01]  /*10060*/  IMAD R9, R7.reuse, UR11, R8 ;  /* 0x0000000b07097c24 */ /* 0x040fe2000f8e0208 */
[----:B------:R-:W-:Y:S01]  /*10070*/  SHF.R.S32.HI R0, RZ, 0x1f, R3 ;  /* 0x0000001fff007819 */ /* 0x000fe20000011403 */
[----:B------:R-:W-:Y:S01]  /*10080*/  IMAD.WIDE.U32 R4, R7, UR10, R4 ;  /* 0x0000000a07047c25 */ /* 0x000fe2000f8e0004 */
[----:B------:R-:W-:-:S02]  /*10090*/  SHF.R.S32.HI R168, RZ, 0x1f, R219 ;  /* 0x0000001fffa87819 */ /* 0x000fc400000114db */
[----:B------:R-:W-:Y:S01]  /*100a0*/  SHF.R.S32.HI R169, RZ, 0x1f, R220 ;  /* 0x0000001fffa97819 */ /* 0x000fe200000114dc */
[----:B------:R-:W-:Y:S01]  /*100b0*/  IMAD.IADD R5, R5, 0x1, R9 ;  /* 0x0000000105057824 */ /* 0x000fe200078e0209 */
[----:B------:R-:W-:Y:S01]  /*100c0*/  SHF.R.S32.HI R170, RZ, 0x1f, R221 ;  /* 0x0000001fffaa7819 */ /* 0x000fe200000114dd */
[----:B------:R-:W-:Y:S01]  /*100d0*/  IMAD R0, R0, UR8, RZ ;  /* 0x0000000800007c24 */ /* 0x000fe2000f8e02ff */
[----:B------:R-:W-:Y:S01]  /*100e0*/  SHF.R.S32.HI R171, RZ, 0x1f, R222 ;  /* 0x0000001fffab7819 */ /* 0x000fe200000114de */
[C---:B------:R-:W-:Y:S01]  /*100f0*/  IMAD.WIDE.U32 R4, R3.reuse, UR8, R4 ;  /* 0x0000000803047c25 */ /* 0x040fe2000f8e0004 */
[----:B------:R-:W-:Y:S02]  /*10100*/  SHF.R.S32.HI R172, RZ, 0x1f, R223 ;  /* 0x0000001fffac7819 */ /* 0x000fe400000114df */
[----:B------:R-:W-:Y:S01]  /*10110*/  SHF.R.S32.HI R20, RZ, 0x1f, R224 ;  /* 0x0000001fff147819 */ /* 0x000fe200000114e0 */
[----:B------:R-:W-:Y:S01]  /*10120*/  IMAD R7, R3, UR9, R0 ;  /* 0x0000000903077c24 */ /* 0x000fe2000f8e0200 */
[----:B------:R-:W-:Y:S01]  /*10130*/  ULDC.64 UR8, c[0x0][0xc00] ;  /* 0x0003000000087ab9 */ /* 0x000fe20000000a00 */
[----:B------:R-:W-:Y:S01]  /*10140*/  SHF.R.S32.HI R21, RZ, 0x1f, R225 ;  /* 0x0000001fff157819 */ /* 0x000fe200000114e1 */
[----:B------:R-:W-:Y:S01]  /*10150*/  VIADD R177, R23, 0x20 ;  /* 0x0000002017b17836 */ /* 0x000fe20000000000 */
[C---:B------:R-:W-:Y:S01]  /*10160*/  LEA R0, P0, R4.reuse, UR8, 0x2 ;  /* 0x0000000804007c11 */ /* 0x040fe2000f8010ff */
[----:B------:R-:W-:Y:S01]  /*10170*/  IMAD.IADD R3, R5, 0x1, R7 ;  /* 0x0000000105037824 */ /* 0x000fe200078e0207 */
[----:B------:R-:W-:Y:S01]  /*10180*/  SHF.R.S32.HI R173, RZ, 0x1f, R226 ;  /* 0x0000001fffad7819 */ /* 0x000fe200000114e2 */
[----:B------:R-:W-:Y:S01]  /*10190*/  VIADD R7, R19, UR39 ;  /* 0x0000002713077c36 */ /* 0x000fe20008000000 */
[----:B------:R-:W-:Y:S01]  /*101a0*/  SHF.R.S32.HI R174, RZ, 0x1f, R227 ;  /* 0x0000001fffae7819 */ /* 0x000fe200000114e3 */
[----:B------:R0:W1:Y:S01]  /*101b0*/  SHFL.IDX PT, R13, R0, RZ, 0x1c1f ;  /* 0x001c1fff000d7589 */ /* 0x00006200000e0000 */
[----:B------:R-:W-:Y:S01]  /*101c0*/  LEA.HI.X R3, R4, UR9, R3, 0x2, P0 ;  /* 0x0000000904037c11 */ /* 0x000fe200080f1403 */
[----:B------:R-:W-:Y:S01]  /*101d0*/  VIADD R4, R17, 0x38820 ;  /* 0x0003882011047836 */ /* 0x000fe20000000000 */
[----:B------:R-:W-:Y:S01]  /*101e0*/  ISETP.GE.AND P0, PT, R7, UR6, PT ;  /* 0x0000000607007c0c */ /* 0x000fe2000bf06270 */
[C---:B------:R-:W-:Y:S01]  /*101f0*/  VIADD R179, R23.reuse, 0x18 ;  /* 0x0000001817b37836 */ /* 0x040fe20000000000 */
[----:B------:R-:W-:Y:S01]  /*10200*/  SHF.R.S32.HI R175, RZ, 0x1f, R228 ;  /* 0x0000001fffaf7819 */ /* 0x000fe200000114e4 */
[----:B------:R0:W2:Y:S01]  /*10210*/  SHFL.IDX PT, R12, R3, RZ, 0x1c1f ;  /* 0x001c1fff030c7589 */ /* 0x0000a200000e0000 */
[----:B------:R-:W-:Y:S01]  /*10220*/  PRMT R4, RZ, 0x654, R4 ;  /* 0x00000654ff047816 */ /* 0x000fe20000000004 */
[C---:B------:R-:W-:Y:S01]  /*10230*/  VIADD R181, R23.reuse, 0x10 ;  /* 0x0000001017b57836 */ /* 0x040fe20000000000 */
[----:B------:R-:W-:Y:S01]  /*10240*/  SHF.R.S32.HI R176, RZ, 0x1f, R229 ;  /* 0x0000001fffb07819 */ /* 0x000fe200000114e5 */
[----:B------:R-:W-:Y:S01]  /*10250*/  VIADD R183, R23, 0x8 ;  /* 0x0000000817b77836 */ /* 0x000fe20000000000 */
[----:B------:R0:W-:Y:S01]  /*10260*/  SYNCS.ARRIVE.TRANS64.RED.A1T0 RZ, [R4+URZ], RZ ;  /* 0x000000ff04ff79a7 */ /* 0x0001e2000810043f */
        /* <DEDUP_REMOVED lines=135> */
.L_x_8375:
[----:B------:R-:W-:Y:S05]  /*10ae0*/  BSYNC B1 ;  /* 0x0000000000017941 */ /* 0x000fea0003800000 */
.L_x_8374:
        /* <DEDUP_REMOVED lines=26> */
[-C--:B0-----:R-:W-:Y:S02]  /*10c90*/  @!P3 LEA R4, P1, R177, R0.reuse, 0x2 ;  /* 0x00000000b104b211 */ /* 0x081fe400078210ff */
        /* <DEDUP_REMOVED lines=10> */
[----:B------:R-:W-:-:S03]  /*10d40*/  ISETP.GE.AND P4, PT, R223, UR6, PT ;  /* 0x00000006df007c0c */ /* 0x000fc6000bf86270 */
[----:B------:R4:W-:Y:S01]  /*10d50*/  @!P5 ST.E.64 desc[UR42][R10.64], R50 ;  /* 0x000000320a00d985 */ /* 0x0009e2000c101b2a */
[CC--:B0-----:R-:W-:Y:S02]  /*10d60*/  @!P0 LEA R4, P6, R227.reuse, R0.reuse, 0x2 ;  /* 0x00000000e3048211 */ /* 0x0c1fe400078c10ff */
[C---:B---3--:R-:W-:Y:S02]  /*10d70*/  @!P1 LEA R8, P5, R226.reuse, R0, 0x2 ;  /* 0x00000000e2089211 */ /* 0x048fe400078a10ff */
[-C--:B------:R-:W-:Y:S02]  /*10d80*/  @!P0 LEA.HI.X R5, R227, R22.reuse, R174, 0x2, P6 ;  /* 0x00000016e3058211 */ /* 0x080fe400030f14ae */
[----:B------:R-:W-:Y:S02]  /*10d90*/  @!P1 LEA.HI.X R9, R226, R22, R173, 0x2, P5 ;  /* 0x00000016e2099211 */ /* 0x000fe400028f14ad */
[----:B------:R-:W-:Y:S01]  /*10da0*/  ISETP.GE.AND P5, PT, R222, UR6, PT ;  /* 0x00000006de007c0c */ /* 0x000fe2000bfa6270 */
[----:B------:R0:W-:Y:S01]  /*10db0*/  @!P0 ST.E.64 desc[UR42][R4.64], R54 ;  /* 0x0000003604008985 */ /* 0x0001e2000c101b2a */
[----:B----4-:R-:W-:-:S02]  /*10dc0*/  @!P2 LEA R10, P6, R225, R0, 0x2 ;  /* 0x00000000e10aa211 */ /* 0x010fc400078c10ff */
[----:B------:R-:W-:Y:S01]  /*10dd0*/  ISETP.GE.AND P0, PT, R221, UR6, PT ;  /* 0x00000006dd007c0c */ /* 0x000fe2000bf06270 */
[----:B------:R3:W-:Y:S01]  /*10de0*/  @!P1 ST.E.64 desc[UR42][R8.64], R58 ;  /* 0x0000003a08009985 */ /* 0x0007e2000c101b2a */
[----:B------:R-:W-:Y:S02]  /*10df0*/  @!P2 LEA.HI.X R11, R225, R22, R21, 0x2, P6 ;  /* 0x00000016e10ba211 */ /* 0x000fe400030f1415 */
[-C--:B--2---:R-:W-:Y:S02]  /*10e00*/  @!P3 LEA R12, P6, R224, R0.reuse, 0x2 ;  /* 0x00000000e00cb211 */ /* 0x084fe400078c10ff */
[----:B------:R-:W-:Y:S01]  /*10e10*/  ISETP.GE.AND P1, PT, R220, UR6, PT ;  /* 0x00000006dc007c0c */ /* 0x000fe2000bf26270 */
[----:B------:R2:W-:Y:S01]  /*10e20*/  @!P2 ST.E.64 desc[UR42][R10.64], R62 ;  /* 0x0000003e0a00a985 */ /* 0x0005e2000c101b2a */
[----:B------:R-:W-:Y:S02]  /*10e30*/  @!P4 LEA R14, P2, R223, R0, 0x2 ;  /* 0x00000000df0ec211 */ /* 0x000fe400078410ff */
[----:B-1----:R-:W-:-:S02]  /*10e40*/  @!P3 LEA.HI.X R13, R224, R22, R20, 0x2, P6 ;  /* 0x00000016e00db211 */ /* 0x002fc400030f1414 */
[----:B------:R-:W-:Y:S02]  /*10e50*/  @!P4 LEA.HI.X R15, R223, R22, R172, 0x2, P2 ;  /* 0x00000016df0fc211 */ /* 0x000fe400010f14ac */
[----:B------:R-:W-:Y:S01]  /*10e60*/  ISETP.GE.AND P2, PT, R219, UR6, PT ;  /* 0x00000006db007c0c */ /* 0x000fe2000bf46270 */
[----:B------:R-:W-:Y:S01]  /*10e70*/  @!P3 ST.E.64 desc[UR42][R12.64], R66 ;  /* 0x000000420c00b985 */ /* 0x000fe2000c101b2a */
[----:B------:R-:W-:-:S03]  /*10e80*/  @!P5 LEA R20, P6, R222, R0, 0x2 ;  /* 0x00000000de14d211 */ /* 0x000fc600078c10ff */
[----:B------:R1:W-:Y:S01]  /*10e90*/  @!P4 ST.E.64 desc[UR42][R14.64], R70 ;  /* 0x000000460e00c985 */ /* 0x0003e2000c101b2a */
[----:B------:R-:W-:Y:S02]  /*10ea0*/  @!P5 LEA.HI.X R21, R222, R22, R171, 0x2, P6 ;  /* 0x00000016de15d211 */ /* 0x000fe400030f14ab */
[CC--:B0-----:R-:W-:Y:S02]  /*10eb0*/  @!P0 LEA R4, P4, R221.reuse, R0.reuse, 0x2 ;  /* 0x00000000dd048211 */ /* 0x0c1fe400078810ff */
[----:B---3--:R-:W-:Y:S01]  /*10ec0*/  @!P1 LEA R8, P3, R220, R0, 0x2 ;  /* 0x00000000dc089211 */ /* 0x008fe200078610ff */
[----:B------:R0:W-:Y:S01]  /*10ed0*/  @!P5 ST.E.64 desc[UR42][R20.64], R74 ;  /* 0x0000004a1400d985 */ /* 0x0001e2000c101b2a */
[----:B------:R-:W-:Y:S02]  /*10ee0*/  @!P0 LEA.HI.X R5, R221, R22, R170, 0x2, P4 ;  /* 0x00000016dd058211 */ /* 0x000fe400020f14aa */
[----:B------:R-:W-:Y:S02]  /*10ef0*/  ISETP.GE.AND P4, PT, R217, UR6, PT ;  /* 0x00000006d9007c0c */ /* 0x000fe4000bf86270 */
[----:B------:R-:W-:Y:S01]  /*10f00*/  ISETP.GE.AND P5, PT, R218, UR6, PT ;  /* 0x00000006da007c0c */ /* 0x000fe2000bfa6270 */
[----:B------:R3:W-:Y:S01]  /*10f10*/  @!P0 ST.E.64 desc[UR42][R4.64], R78 ;  /* 0x0000004e04008985 */ /* 0x0007e2000c101b2a */
[----:B--2---:R-:W-:-:S02]  /*10f20*/  @!P2 LEA R10, P6, R219, R0, 0x2 ;  /* 0x00000000db0aa211 */ /* 0x004fc400078c10ff */
        /* <DEDUP_REMOVED lines=17> */
[-C--:B---3--:R-:W-:Y:S02]  /*11040*/  @!P2 LEA R4, P6, R215, R0.reuse, 0x2 ;  /* 0x00000000d704a211 */ /* 0x088fe400078c10ff */
[----:B------:R-:W-:Y:S01]  /*11050*/  ISETP.GE.AND P4, PT, R211, UR6, PT ;  /* 0x00000006d3007c0c */ /* 0x000fe2000bf86270 */
[----:B------:R3:W-:Y:S01]  /*11060*/  @!P3 ST.E.64 desc[UR42][R20.64], R98 ;  /* 0x000000621400b985 */ /* 0x0007e2000c101b2a */
[----:B--2---:R-:W-:Y:S02]  /*11070*/  @!P1 LEA R8, P3, R214, R0, 0x2 ;  /* 0x00000000d6089211 */ /* 0x004fe400078610ff */
        /* <DEDUP_REMOVED lines=25> */
[-C--:B--2---:R-:W-:Y:S01]  /*11210*/  @!P1 LEA R8, P6, R208, R0.reuse, 0x2 ;  /* 0x00000000d0089211 */ /* 0x084fe200078c10ff */
[----:B------:R2:W-:Y:S02]  /*11220*/  @!P0 ST.E.64 desc[UR42][R4.64], R126 ;  /* 0x0000007e04008985 */ /* 0x0005e4000c101b2a */
[----:B0-----:R-:W-:-:S02]  /*11230*/  @!P4 LEA R10, P0, R207, R0, 0x2 ;  /* 0x00000000cf0ac211 */ /* 0x001fc400078010ff */
[----:B------:R-:W-:Y:S02]  /*11240*/  @!P1 LEA.HI.X R9, R208, R22, R157, 0x2, P6 ;  /* 0x00000016d0099211 */ /* 0x000fe400030f149d */
[----:B---3--:R-:W-:Y:S02]  /*11250*/  @!P3 LEA R12, P6, R206, R0, 0x2 ;  /* 0x00000000ce0cb211 */ /* 0x008fe400078c10ff */
[----:B------:R-:W-:Y:S01]  /*11260*/  @!P4 LEA.HI.X R11, R207, R22, R156, 0x2, P0 ;  /* 0x00000016cf0bc211 */ /* 0x000fe200000f149c */
        /* <DEDUP_REMOVED lines=16> */
.L_x_8367:
[----:B------:R-:W0:Y:S01]  /*11370*/  LDC.64 R8, c[0x0][0xd00] ;  /* 0x00034000ff087b82 */ /* 0x000e220000000a00 */
[----:B------:R-:W-:Y:S01]  /*11380*/  ULDC.64 UR6, c[0x0][0xd08] ;  /* 0x0003420000067ab9 */ /* 0x000fe20000000a00 */
[----:B------:R-:W-:Y:S01]  /*11390*/  IMAD.MOV.U32 R3, RZ, RZ, RZ ;  /* 0x000000ffff037224 */ /* 0x000fe200078e00ff */
[----:B------:R-:W-:-:S04]  /*113a0*/  ISETP.NE.U32.AND P1, PT, RZ, UR6, PT ;  /* 0x00000006ff007c0c */ /* 0x000fc8000bf25070 */
[----:B------:R-:W-:Y:S01]  /*113b0*/  ISETP.NE.AND.EX P1, PT, RZ, UR7, PT, P1 ;  /* 0x00000007ff007c0c */ /* 0x000fe2000bf25310 */
[----:B------:R-:W1:Y:S01]  /*113c0*/  LDC.64 R4, c[0x0][0xd00] ;  /* 0x00034000ff047b82 */ /* 0x000e620000000a00 */
[----:B0-----:R-:W-:-:S04]  /*113d0*/  ISETP.NE.U32.AND P0, PT, R8, RZ, PT ;  /* 0x000000ff0800720c */ /* 0x001fc80003f05070 */
[----:B------:R-:W-:-:S07]  /*113e0*/  ISETP.NE.AND.EX P0, PT, R9, RZ, PT, P0 ;  /* 0x000000ff0900720c */ /* 0x000fce0003f05300 */
[C---:B------:R-:W-:Y:S01]  /*113f0*/  @P1 LEA R8, P2, R194.reuse, UR6, 0x2 ;  /* 0x00000006c2081c11 */ /* 0x040fe2000f8410ff */
[----:B------:R-:W-:Y:S01]  /*11400*/  ULDC UR6, c[0x0][0xb88] ;  /* 0x0002e20000067ab9 */ /* 0x000fe20000000800 */
[C---:B-1----:R-:W-:Y:S02]  /*11410*/  IMAD.WIDE R4, R194.reuse, 0x4, R4 ;  /* 0x00000004c2047825 */ /* 0x042fe400078e0204 */
[----:B------:R-:W-:Y:S02]  /*11420*/  @P1 LEA.HI.X R9, R194, UR7, R202, 0x2, P2 ;  /* 0x00000007c2091c11 */ /* 0x000fe400090f14ca */
[----:B------:R-:W-:Y:S01]  /*11430*/  IMAD.U32 R7, RZ, RZ, UR6 ;  /* 0x00000006ff077e24 */ /* 0x000fe2000f8e00ff */
[----:B------:R0:W5:Y:S05]  /*11440*/  @P0 LDG.E R3, desc[UR42][R4.64] ;  /* 0x0000002a04030981 */ /* 0x00016a000c1e1900 */
        /* <DEDUP_REMOVED lines=12> */
.L_x_8376:
[----:B------:R-:W-:Y:S01]  /*11510*/  BSSY B1, `(.L_x_8377) ;  /* 0x0000038000017945 */ /* 0x000fe20003800000 */
[----:B------:R-:W-:Y:S02]  /*11520*/  SEL R31, R194, RZ, !P0 ;  /* 0x000000ffc21f7207 */ /* 0x000fe40004000000 */
[----:B------:R-:W-:Y:S02]  /*11530*/  SEL R202, R202, RZ, !P0 ;  /* 0x000000ffcaca7207 */ /* 0x000fe40004000000 */
[----:B-----5:R-:W-:Y:S01]  /*11540*/  SHF.R.S32.HI R24, RZ, 0x1f, R3 ;  /* 0x0000001fff187819 */ /* 0x020fe20000011403 */
[----:B------:R-:W-:Y:S06]  /*11550*/  @P3 BRA `(.L_x_8378) ;  /* 0x0000000000cc3947 */ /* 0x000fec0003800000 */
[----:B------:R-:W0:Y:S01]  /*11560*/  S2R R33, SR_TID.X ;  /* 0x0000000000217919 */ /* 0x000e220000002100 */
[----:B------:R-:W1:Y:S01]  /*11570*/  LDC R26, c[0x0][0xce8] ;  /* 0x00033a00ff1a7b82 */ /* 0x000e620000000800 */
[----:B------:R-:W-:Y:S02]  /*11580*/  IMAD.U32 R8, RZ, RZ, UR39 ;  /* 0x00000027ff087e24 */ /* 0x000fe4000f8e00ff */
[----:B-1----:R-:W-:-:S03]  /*11590*/  IMAD R4, R7, R26, RZ ;  /* 0x0000001a07047224 */ /* 0x002fc600078e02ff */
[----:B0-----:R-:W-:-:S04]  /*115a0*/  IADD3 R33, R8, -0x80, R33 ;  /* 0xffffff8008217810 */ /* 0x001fc80007ffe021 */
[----:B------:R-:W-:-:S13]  /*115b0*/  ISETP.GE.AND P0, PT, R33, R4, PT ;  /* 0x000000042100720c */ /* 0x000fda0003f06270 */
[----:B------:R-:W-:Y:S05]  /*115c0*/  @P0 BRA `(.L_x_8378) ;  /* 0x0000000000b00947 */ /* 0x000fea0003800000 */
[----:B------:R-:W-:Y:S01]  /*115d0*/  ISETP.NE.AND P1, PT, R26, 0x1, PT ;  /* 0x000000011a00780c */ /* 0x000fe20003f25270 */
[----:B------:R-:W-:Y:S01]  /*115e0*/  IMAD.MOV.U32 R22, RZ, RZ, 0xab8 ;  /* 0x00000ab8ff167424 */ /* 0x000fe200078e00ff */
[----:B------:R-:W-:Y:S01]  /*115f0*/  ISETP.GT.AND P0, PT, R0, 0x1, PT ;  /* 0x000000010000780c */ /* 0x000fe20003f04270 */
[----:B------:R-:W0:Y:S01]  /*11600*/  LDC.64 R4, c[0x0][0xca8] ;  /* 0x00032a00ff047b82 */ /* 0x000e220000000a00 */
[----:B------:R-:W-:Y:S01]  /*11610*/  LOP3.LUT R201, R201, 0xff, RZ, 0xc0, !PT ;  /* 0x000000ffc9c97812 */ /* 0x000fe200078ec0ff */
[----:B------:R-:W-:Y:S01]  /*11620*/  IMAD.MOV.U32 R25, RZ, RZ, R33 ;  /* 0x000000ffff197224 */ /* 0x000fe200078e0021 */
[----:B------:R-:W-:-:S05]  /*11630*/  SEL R22, R22, 0xa78, P0 ;  /* 0x00000a7816167807 */ /* 0x000fca0000000000 */
[----:B------:R-:W1:Y:S08]  /*11640*/  LDC.64 R14, c[0x0][R22+0x220] ;  /* 0x00008800160e7b82 */ /* 0x000e700000000a00 */
[----:B------:R-:W2:Y:S08]  /*11650*/  @P1 LDC R0, c[0x0][0xcec] ;  /* 0x00033b00ff001b82 */ /* 0x000eb00000000800 */
[----:B------:R-:W3:Y:S08]  /*11660*/  @P1 LDC R29, c[0x0][0xcf0] ;  /* 0x00033c00ff1d1b82 */ /* 0x000ef00000000800 */
[----:B------:R-:W4:Y:S01]  /*11670*/  LDC.64 R12, c[0x0][R22+0x218] ;  /* 0x00008600160c7b82 */ /* 0x000f220000000a00 */
[----:B-1----:R-:W-:-:S07]  /*11680*/  IMAD R15, R15, R31, RZ ;  /* 0x0000001f0f0f7224 */ /* 0x002fce00078e02ff */
[----:B------:R-:W1:Y:S01]  /*11690*/  LDC.64 R10, c[0x0][R22+0x228] ;  /* 0x00008a00160a7b82 */ /* 0x000e620000000a00 */
[----:B--2---:R-:W-:-:S07]  /*116a0*/  @P1 IMAD.HI.U32 R0, R33, R0, RZ ;  /* 0x0000000021001227 */ /* 0x004fce00078e00ff */
[----:B------:R-:W2:Y:S01]  /*116b0*/  LDC.64 R8, c[0x0][R22+0x210] ;  /* 0x0000840016087b82 */ /* 0x000ea20000000a00 */
[----:B---3--:R-:W-:Y:S01]  /*116c0*/  @P1 SHF.R.U32.HI R25, RZ, R29, R0 ;  /* 0x0000001dff191219 */ /* 0x008fe20000011600 */
[----:B------:R-:W-:Y:S01]  /*116d0*/  IMAD R29, R14, R202, R15 ;  /* 0x000000ca0e1d7224 */ /* 0x000fe200078e020f */
[----:B------:R-:W-:-:S03]  /*116e0*/  SEL R15, R201, RZ, P0 ;  /* 0x000000ffc90f7207 */ /* 0x000fc60000000000 */
[----:B------:R-:W-:Y:S02]  /*116f0*/  IMAD.MOV R0, RZ, RZ, -R25 ;  /* 0x000000ffff007224 */ /* 0x000fe400078e0a19 */
[-C--:B----4-:R-:W-:Y:S01]  /*11700*/  IMAD R27, R13, R195.reuse, RZ ;  /* 0x000000c30d1b7224 */ /* 0x090fe200078e02ff */
[----:B0-----:R-:W0:Y:S01]  /*11710*/  @!P0 LDC R4, c[0x0][0xc50] ;  /* 0x00031400ff048b82 */ /* 0x001e220000000800 */
[----:B------:R-:W-:-:S04]  /*11720*/  IMAD.WIDE.U32 R20, R12, R195, RZ ;  /* 0x000000c30c147225 */ /* 0x000fc800078e00ff */
[----:B------:R-:W-:-:S03]  /*11730*/  IMAD.WIDE.U32 R12, R14, R31, RZ ;  /* 0x0000001f0e0c7225 */ /* 0x000fc600078e00ff */
[----:B------:R-:W3:Y:S01]  /*11740*/  @!P0 LDC R5, c[0x0][0xc54] ;  /* 0x00031500ff058b82 */ /* 0x000ee20000000800 */
[----:B------:R-:W-:Y:S01]  /*11750*/  IMAD.IADD R27, R21, 0x1, R27 ;  /* 0x00000001151b7824 */ /* 0x000fe200078e021b */
[----:B------:R-:W-:Y:S01]  /*11760*/  IADD3 R20, P1, P3, R12, R20, R3 ;  /* 0x000000140c147210 */ /* 0x000fe20007b3e003 */
[----:B------:R-:W-:Y:S02]  /*11770*/  IMAD.IADD R29, R13, 0x1, R29 ;  /* 0x000000010d1d7824 */ /* 0x000fe400078e021d */
[-C--:B-1----:R-:W-:Y:S02]  /*11780*/  IMAD R21, R11, R15.reuse, RZ ;  /* 0x0000000f0b157224 */ /* 0x082fe400078e02ff */
        /* <DEDUP_REMOVED lines=10> */
[----:B------:R-:W-:-:S04]  /*11830*/  IMAD.WIDE.U32 R8, R8, R13, R10 ;  /* 0x0000000d08087225 */ /* 0x000fc800078e000a */
[----:B------:R-:W-:Y:S01]  /*11840*/  IMAD.IADD R0, R9, 0x1, R15 ;  /* 0x0000000109007824 */ /* 0x000fe200078e020f */
[----:B0-----:R-:W-:Y:S01]  /*11850*/  LEA R4, P0, R8, R4, 0x2 ;  /* 0x0000000408047211 */ /* 0x001fe200078010ff */
[----:B------:R-:W-:-:S03]  /*11860*/  IMAD.MOV.U32 R9, RZ, RZ, -0x800000 ;  /* 0xff800000ff097424 */ /* 0x000fc600078e00ff */
[----:B---3--:R-:W-:-:S05]  /*11870*/  LEA.HI.X R5, R8, R5, R0, 0x2, P0 ;  /* 0x0000000508057211 */ /* 0x008fca00000f1400 */
[----:B------:R0:W-:Y:S04]  /*11880*/  STG.E desc[UR42][R4.64], R9 ;  /* 0x0000000904007986 */ /* 0x0001e8000c10192a */
.L_x_8378:
[----:B------:R-:W-:Y:S05]  /*11890*/  BSYNC B1 ;  /* 0x0000000000017941 */ /* 0x000fea0003800000 */
.L_x_8377:
[----:B------:R-:W-:Y:S05]  /*118a0*/  @P2 BRA `(.L_x_8373) ;  /* 0x0000000800742947 */ /* 0x000fea0003800000 */
[----:B------:R-:W1:Y:S01]  /*118b0*/  LDC R10, c[0x0][0xce8] ;  /* 0x00033a00ff0a7b82 */ /* 0x000e620000000800 */
[----:B------:R-:W-:Y:S01]  /*118c0*/  ULDC.64 UR6, c[0x0][0xba0] ;  /* 0x0002e80000067ab9 */ /* 0x000fe20000000a00 */
[----:B------:R-:W-:Y:S01]  /*118d0*/  ULDC UR8, c[0x0][0xbc8] ;  /* 0x0002f20000087ab9 */ /* 0x000fe20000000800 */
[----:B------:R-:W-:Y:S01]  /*118e0*/  IMAD R0, R24, UR6, RZ ;  /* 0x0000000618007c24 */ /* 0x000fe2000f8e02ff */
[----:B------:R-:W-:Y:S01]  /*118f0*/  ISETP.GE.AND P2, PT, R200, UR8, PT ;  /* 0x00000008c8007c0c */ /* 0x000fe2000bf46270 */
[----:B0-----:R-:W-:Y:S01]  /*11900*/  IMAD.WIDE.U32 R4, R3, UR6, RZ ;  /* 0x0000000603047c25 */ /* 0x001fe2000f8e00ff */
[----:B------:R-:W-:Y:S01]  /*11910*/  ISETP.GE.AND P1, PT, R199, UR8, PT ;  /* 0x00000008c7007c0c */ /* 0x000fe2000bf26270 */
[----:B------:R-:W-:Y:S01]  /*11920*/  BSSY B1, `(.L_x_8379) ;  /* 0x0000071000017945 */ /* 0x000fe20003800000 */
[C---:B------:R-:W-:Y:S01]  /*11930*/  ISETP.GE.AND P3, PT, R18.reuse, UR8, PT ;  /* 0x0000000812007c0c */ /* 0x040fe2000bf66270 */
[----:B------:R-:W-:Y:S01]  /*11940*/  IMAD R3, R3, UR7, R0 ;  /* 0x0000000703037c24 */ /* 0x000fe2000f8e0200 */
[----:B------:R-:W-:Y:S01]  /*11950*/  ULDC.64 UR6, c[0x0][0xbe8] ;  /* 0x0002fa0000067ab9 */ /* 0x000fe20000000a00 */
[----:B------:R-:W-:Y:S01]  /*11960*/  SEL R14, RZ, 0xffffffff, P1 ;  /* 0xffffffffff0e7807 */ /* 0x000fe20000800000 */
[C---:B------:R-:W-:Y:S01]  /*11970*/  VIADD R32, R18.reuse, 0x180 ;  /* 0x0000018012207836 */ /* 0x040fe20000000000 */
[----:B------:R-:W-:Y:S01]  /*11980*/  SEL R12, RZ, 0x1, P3 ;  /* 0x00000001ff0c7807 */ /* 0x000fe20001800000 */
[----:B------:R-:W-:Y:S01]  /*11990*/  IMAD.IADD R5, R5, 0x1, R3 ;  /* 0x0000000105057824 */ /* 0x000fe200078e0203 */
[----:B------:R-:W-:Y:S01]  /*119a0*/  SHF.R.S32.HI R3, RZ, 0x1f, R28 ;  /* 0x0000001fff037819 */ /* 0x000fe2000001141c */
[----:B------:R-:W-:Y:S01]  /*119b0*/  VIADD R30, R18, 0x1c0 ;  /* 0x000001c0121e7836 */ /* 0x000fe20000000000 */
[----:B------:R-:W-:Y:S01]  /*119c0*/  SHF.R.S32.HI R26, RZ, 0x1f, R197 ;  /* 0x0000001fff1a7819 */ /* 0x000fe200000114c5 */
[----:B------:R-:W-:Y:S01]  /*119d0*/  IMAD.WIDE.U32 R4, R195, UR6, R4 ;  /* 0x00000006c3047c25 */ /* 0x000fe2000f8e0004 */
[----:B------:R-:W-:-:S02]  /*119e0*/  LEA.HI R3, R3, R28, RZ, 0x3 ;  /* 0x0000001c03037211 */ /* 0x000fc400078f18ff */
[----:B------:R-:W-:Y:S01]  /*119f0*/  ISETP.GE.AND P1, PT, R30, UR8, PT ;  /* 0x000000081e007c0c */ /* 0x000fe2000bf26270 */
[----:B------:R-:W-:Y:S01]  /*11a00*/  IMAD R5, R195, UR7, R5 ;  /* 0x00000007c3057c24 */ /* 0x000fe2000f8e0205 */
[----:B------:R-:W-:Y:S01]  /*11a10*/  LOP3.LUT R9, R3, 0xfffffff8, RZ, 0xc0, !PT ;  /* 0xfffffff803097812 */ /* 0x000fe200078ec0ff */
[----:B------:R-:W-:Y:S01]  /*11a20*/  ULDC.64 UR6, c[0x0][0xbf0] ;  /* 0x0002fc0000067ab9 */ /* 0x000fe20000000a00 */
[----:B-1----:R-:W-:Y:S01]  /*11a30*/  ISETP.NE.AND P0, PT, R10, 0x1, PT ;  /* 0x000000010a00780c */ /* 0x002fe20003f05270 */
[----:B------:R-:W-:Y:S01]  /*11a40*/  IMAD R0, R202, UR6, RZ ;  /* 0x00000006ca007c24 */ /* 0x000fe2000f8e02ff */
[----:B------:R-:W-:Y:S01]  /*11a50*/  SHF.R.S32.HI R15, RZ, 0x3, R3 ;  /* 0x00000003ff0f7819 */ /* 0x000fe20000011403 */
[----:B------:R-:W-:Y:S01]  /*11a60*/  IMAD.IADD R28, R28, 0x1, -R9 ;  /* 0x000000011c1c7824 */ /* 0x000fe200078e0a09 */
[----:B------:R-:W-:Y:S01]  /*11a70*/  SHF.R.S32.HI R27, RZ, 0x1f, R32 ;  /* 0x0000001fff1b7819 */ /* 0x000fe20000011420 */
[C---:B------:R-:W-:Y:S01]  /*11a80*/  IMAD R9, R31.reuse, UR7, R0 ;  /* 0x000000071f097c24 */ /* 0x040fe2000f8e0200 */
[----:B------:R-:W-:Y:S01]  /*11a90*/  SEL R0, RZ, 0xffffffff, P2 ;  /* 0xffffffffff007807 */ /* 0x000fe20001000000 */
[----:B------:R-:W-:Y:S01]  /*11aa0*/  IMAD R3, R28, 0x20, R15 ;  /* 0x000000201c037824 */ /* 0x000fe200078e020f */
[----:B------:R-:W-:Y:S01]  /*11ab0*/  SHF.R.S32.HI R28, RZ, 0x1f, R199 ;  /* 0x0000001fff1c7819 */ /* 0x000fe200000114c7 */
[----:B------:R-:W-:Y:S01]  /*11ac0*/  IMAD.WIDE.U32 R4, R31, UR6, R4 ;  /* 0x000000061f047c25 */ /* 0x000fe2000f8e0004 */
[----:B------:R-:W-:Y:S01]  /*11ad0*/  ULDC.64 UR6, c[0x0][0xbe0] ;  /* 0x0002f80000067ab9 */ /* 0x000fe20000000a00 */
[----:B------:R-:W-:-:S02]  /*11ae0*/  SHF.R.S32.HI R29, RZ, 0x1f, R196 ;  /* 0x0000001fff1d7819 */ /* 0x000fc400000114c4 */
[----:B------:R-:W0:Y:S01]  /*11af0*/  @P0 LDC R11, c[0x0][0xcec] ;  /* 0x00033b00ff0b0b82 */ /* 0x000e220000000800 */
[----:B------:R-:W-:Y:S01]  /*11b00*/  VIADD R8, R3, UR39 ;  /* 0x0000002703087c36 */ /* 0x000fe20008000000 */
[----:B------:R-:W-:Y:S01]  /*11b10*/  SHF.R.S32.HI R31, RZ, 0x1f, R198 ;  /* 0x0000001fff1f7819 */ /* 0x000fe200000114c6 */
[----:B------:R-:W-:Y:S01]  /*11b20*/  IMAD.SHL.U32 R21, R0, 0x2, RZ ;  /* 0x0000000200157824 */ /* 0x000fe200078e00ff */
[----:B------:R-:W-:Y:S01]  /*11b30*/  SHF.R.S32.HI R33, RZ, 0x1f, R30 ;  /* 0x0000001fff217819 */ /* 0x000fe2000001141e */
[----:B------:R-:W-:Y:S01]  /*11b40*/  IMAD.MOV.U32 R3, RZ, RZ, R8 ;  /* 0x000000ffff037224 */ /* 0x000fe200078e0008 */
[----:B------:R-:W-:Y:S01]  /*11b50*/  SHF.R.S32.HI R34, RZ, 0x1f, R200 ;  /* 0x0000001fff227819 */ /* 0x000fe200000114c8 */
[----:B------:R-:W-:Y:S01]  /*11b60*/  IMAD.IADD R5, R5, 0x1, R9 ;  /* 0x0000000105057824 */ /* 0x000fe200078e0209 */
[----:B------:R-:W1:Y:S01]  /*11b70*/  @P0 LDC R13, c[0x0][0xcf0] ;  /* 0x00033c00ff0d0b82 */ /* 0x000e620000000800 */
[----:B------:R-:W-:Y:S01]  /*11b80*/  LOP3.LUT R12, R21, 0x2, R12, 0xe2, !PT ;  /* 0x00000002150c7812 */ /* 0x000fe200078ee20c */
[----:B------:R-:W-:-:S02]  /*11b90*/  IMAD R25, R7, R10, RZ ;  /* 0x0000000a07197224 */ /* 0x000fc400078e02ff */
[----:B0-----:R-:W-:-:S04]  /*11ba0*/  @P0 IMAD.HI.U32 R0, R8, R11, RZ ;  /* 0x0000000b08000227 */ /* 0x001fc800078e00ff */
[----:B------:R-:W-:Y:S01]  /*11bb0*/  IMAD.SHL.U32 R11, R14, 0x4, RZ ;  /* 0x000000040e0b7824 */ /* 0x000fe200078e00ff */
[----:B-1----:R-:W-:Y:S02]  /*11bc0*/  @P0 SHF.R.U32.HI R3, RZ, R13, R0 ;  /* 0x0000000dff030219 */ /* 0x002fe40000011600 */
[----:B------:R-:W-:Y:S02]  /*11bd0*/  ISETP.GE.AND P0, PT, R198, UR8, PT ;  /* 0x00000008c6007c0c */ /* 0x000fe4000bf06270 */
[--C-:B------:R-:W-:Y:S01]  /*11be0*/  SHF.R.S32.HI R0, RZ, 0x1f, R3.reuse ;  /* 0x0000001fff007819 */ /* 0x100fe20000011403 */
[----:B------:R-:W-:Y:S01]  /*11bf0*/  IMAD.MOV R9, RZ, RZ, -R3 ;  /* 0x000000ffff097224 */ /* 0x000fe200078e0a03 */
[----:B------:R-:W-:Y:S01]  /*11c00*/  LOP3.LUT R12, R11, 0x4, R12, 0xe2, !PT ;  /* 0x000000040b0c7812 */ /* 0x000fe200078ee20c */
[----:B------:R-:W-:Y:S01]  /*11c10*/  IMAD.WIDE.U32 R4, R3, UR6, R4 ;  /* 0x0000000603047c25 */ /* 0x000fe2000f8e0004 */
[----:B------:R-:W-:Y:S02]  /*11c20*/  SEL R11, RZ, 0xffffffff, P0 ;  /* 0xffffffffff0b7807 */ /* 0x000fe40000000000 */
[----:B------:R-:W-:Y:S01]  /*11c30*/  ISETP.GE.AND P0, PT, R197, UR8, PT ;  /* 0x00000008c5007c0c */ /* 0x000fe2000bf06270 */
[----:B------:R-:W-:-:S02]  /*11c40*/  IMAD R0, R0, UR6, RZ ;  /* 0x0000000600007c24 */ /* 0x000fc4000f8e02ff */
[----:B------:R-:W-:Y:S02]  /*11c50*/  IMAD R9, R10, R9, R8 ;  /* 0x000000090a097224 */ /* 0x000fe400078e0208 */
[----:B------:R-:W-:Y:S02]  /*11c60*/  IMAD.SHL.U32 R13, R11, 0x8, RZ ;  /* 0x000000080b0d7824 */ /* 0x000fe400078e00ff */
[----:B------:R-:W-:Y:S01]  /*11c70*/  IMAD R11, R3, UR7, R0 ;  /* 0x00000007030b7c24 */ /* 0x000fe2000f8e0200 */
[----:B------:R-:W-:Y:S01]  /*11c80*/  SEL R3, RZ, 0xffffffff, P0 ;  /* 0xffffffffff037807 */ /* 0x000fe20000000000 */
[----:B------:R-:W-:Y:S01]  /*11c90*/  ULDC.64 UR6, c[0x0][0xbd8] ;  /* 0x0002f60000067ab9 */ /* 0x000fe20000000a00 */
[----:B------:R-:W-:Y:S01]  /*11ca0*/  ISETP.GE.AND P0, PT, R196, UR8, PT ;  /* 0x00000008c4007c0c */ /* 0x000fe2000bf06270 */
[----:B------:R-:W-:Y:S01]  /*11cb0*/  IMAD.IADD R5, R5, 0x1, R11 ;  /* 0x0000000105057824 */ /* 0x000fe200078e020b */
[----:B------:R-:W-:Y:S02]  /*11cc0*/  SHF.R.S32.HI R0, RZ, 0x1f, R9 ;  /* 0x0000001fff007819 */ /* 0x000fe40000011409 */
        /* <DEDUP_REMOVED lines=10> */
[----:B------:R-:W-:Y:S01]  /*11d70*/  SEL R9, RZ, 0x40, P0 ;  /* 0x00000040ff097807 */ /* 0x000fe20000000000 */
[----:B------:R-:W-:Y:S01]  /*11d80*/  VIADD R0, R15, UR39 ;  /* 0x000000270f007c36 */ /* 0x000fe20008000000 */
[C---:B------:R-:W-:Y:S01]  /*11d90*/  LEA R22, P0, R4.reuse, UR6, 0x1 ;  /* 0x0000000604167c11 */ /* 0x040fe2000f8008ff */
[----:B------:R-:W-:Y:S01]  /*11da0*/  IMAD.IADD R3, R5, 0x1, R3 ;  /* 0x0000000105037824 */ /* 0x000fe200078e0203 */
[----:B------:R-:W-:Y:S02]  /*11db0*/  LOP3.LUT R12, R11, 0x20, R12, 0xe2, !PT ;  /* 0x000000200b0c7812 */ /* 0x000fe400078ee20c */
[----:B------:R-:W-:Y:S01]  /*11dc0*/  SEL R5, RZ, 0x80, P1 ;  /* 0x00000080ff057807 */ /* 0x000fe20000800000 */
[----:B------:R0:W1:Y:S01]  /*11dd0*/  SHFL.IDX PT, R8, R22, RZ, 0x181f ;  /* 0x00181fff16087589 */ /* 0x00006200000e0000 */
[----:B------:R-:W-:-:S02]  /*11de0*/  LEA.HI.X R3, R4, UR7, R3, 0x1, P0 ;  /* 0x0000000704037c11 */ /* 0x000fc400080f0c03 */
        /* <DEDUP_REMOVED lines=36> */
.L_x_8380:
[----:B------:R-:W-:Y:S05]  /*12030*/  BSYNC B1 ;  /* 0x0000000000017941 */ /* 0x000fea0003800000 */
.L_x_8379:
        /* <DEDUP_REMOVED lines=36> */
.L_x_8373:
[----:B------:R-:W-:Y:S05]  /*12280*/  BSYNC B0 ;  /* 0x0000000000007941 */ /* 0x000fea0003800000 */
.L_x_8366:
[----:B------:R-:W-:Y:S02]  /*12290*/  ULDC UR6, c[0x0][0xd3c] ;  /* 0x00034f0000067ab9 */ /* 0x000fe40000000800 */
[----:B------:R-:W-:-:S06]  /*122a0*/  UISETP.GE.AND UP0, UPT, UR5, UR6, UPT ;  /* 0x000000060500728c */ /* 0x000fcc000bf06270 */
[----:B------:R-:W-:-:S13]  /*122b0*/  PLOP3.LUT P0, PT, PT, PT, UP0, 0x80, 0x0 ;  /* 0x000000000000781c */ /* 0x000fda0003f0f008 */
[----:B------:R-:W-:Y:S05]  /*122c0*/  @!P0 BRA `(.L_x_8381) ;  /* 0xfffffef0001c8947 */ /* 0x000fea000383ffff */
[----:B------:R-:W-:Y:S05]  /*122d0*/  EXIT ;  /* 0x000000000000794d */ /* 0x000fea0003800000 */
.L_x_8316:
        /* <DEDUP_REMOVED lines=16> */
.L_x_8382:
        /* <DEDUP_REMOVED lines=43> */
.L_x_8386:
        /* <DEDUP_REMOVED lines=35> */
.L_x_8384:
        /* <DEDUP_REMOVED lines=13> */
.L_x_8387:
        /* <DEDUP_REMOVED lines=62> */
.L_x_8388:
        /* <DEDUP_REMOVED lines=61> */
.L_x_8389:
[----:B------:R-:W-:-:S05]  /*13140*/  LOP3.LUT R25, RZ, R2, RZ, 0x33, !PT ;  /* 0x00000002ff197212 */ /* 0x000fca00078e33ff */
[----:B------:R-:W-:Y:S01]  /*13150*/  IMAD.IADD R25, R6, 0x1, R25 ;  /* 0x0000000106197824 */ /* 0x000fe200078e0219 */
[----:B------:R-:W-:Y:S06]  /*13160*/  BRA `(.L_x_8390) ;  /* 0x0000000000147947 */ /* 0x000fec0003800000 */
.L_x_8385:
[----:B------:R-:W-:Y:S01]  /*13170*/  ULDC UR4, c[0x0][0xd3c] ;  /* 0x00034f0000047ab9 */ /* 0x000fe20000000800 */
[----:B------:R-:W-:Y:S02]  /*13180*/  IMAD.MOV.U32 R25, RZ, RZ, RZ ;  /* 0x000000ffff197224 */ /* 0x000fe400078e00ff */
[----:B------:R-:W-:Y:S02]  /*13190*/  IMAD.U32 R24, RZ, RZ, UR6 ;  /* 0x00000006ff187e24 */ /* 0x000fe4000f8e00ff */
[----:B------:R-:W-:Y:S02]  /*131a0*/  IMAD.MOV.U32 R26, RZ, RZ, RZ ;  /* 0x000000ffff1a7224 */ /* 0x000fe400078e00ff */
[----:B------:R-:W-:-:S07]  /*131b0*/  IMAD.U32 R27, RZ, RZ, UR4 ;  /* 0x00000004ff1b7e24 */ /* 0x000fce000f8e00ff */
.L_x_8390:
[----:B------:R-:W-:-:S13]  /*131c0*/  ISETP.NE.AND P0, PT, R7, RZ, PT ;  /* 0x000000ff0700720c */ /* 0x000fda0003f05270 */
[----:B------:R-:W0:Y:S01]  /*131d0*/  @!P0 S2R R3, SR_CgaCtaId ;  /* 0x0000000000038919 */ /* 0x000e220000008800 */
[----:B------:R-:W-:-:S04]  /*131e0*/  @!P0 MOV R2, 0x400 ;  /* 0x0000040000028802 */ /* 0x000fc80000000f00 */
[----:B0-----:R-:W-:-:S05]  /*131f0*/  @!P0 LEA R2, R3, R2, 0x18 ;  /* 0x0000000203028211 */ /* 0x001fca00078ec0ff */
[----:B------:R1:W-:Y:S01]  /*13200*/  @!P0 STS.128 [R2+0x388d0], R24 ;  /* 0x0388d01802008388 */ /* 0x0003e20000000c00 */
[----:B------:R-:W-:Y:S06]  /*13210*/  BAR.ARV 0x5, 0x180 ;  /* 0x0146000000007b1d */ /* 0x000fec0000002000 */
.L_x_8383:
        /* <DEDUP_REMOVED lines=33> */
.L_x_8460:
        /* <DEDUP_REMOVED lines=48> */
.L_x_8392:
        /* <DEDUP_REMOVED lines=9> */
.L_x_8393:
        /* <DEDUP_REMOVED lines=9> */
.L_x_8394:
        /* <DEDUP_REMOVED lines=13> */
[C---:B------:R-:W-:Y:S01]  /*13920*/  VIADD R2, R29.reuse, 0x3f ;  /* 0x0000003f1d027836 */ /* 0x040fe20000000000 */
[----:B----4-:R-:W-:-:S05]  /*13930*/  IADD3 R3, R29, 0x40, -R4 ;  /* 0x000000401d037810 */ /* 0x010fca0007ffe804 */
        /* <DEDUP_REMOVED lines=44> */
.L_x_8396:
[----:B------:R-:W-:Y:S05]  /*13c00*/  BSYNC B0 ;  /* 0x0000000000007941 */ /* 0x000fea0003800000 */
.L_x_8395:
        /* <DEDUP_REMOVED lines=24> */
.L_x_8398:
        /* <DEDUP_REMOVED lines=20> */
.L_x_8401:
[----:B------:R-:W-:Y:S05]  /*13ed0*/  BSYNC B6 ;  /* 0x0000000000067941 */ /* 0x000fea0003800000 */
.L_x_8400:
        /* <DEDUP_REMOVED lines=20> */
.L_x_8404:
        /* <DEDUP_REMOVED lines=15> */
.L_x_8403:
[----:B------:R-:W-:Y:S05]  /*14110*/  BSYNC B6 ;  /* 0x0000000000067941 */ /* 0x000fea0003800000 */
.L_x_8402:
        /* <DEDUP_REMOVED lines=9> */
[----:B------:R-:W-:-:S05]  /*141b0*/  @P0 IADD3.X R3, R30, UR5, RZ, P1, !PT ;  /* 0x000000051e030c10 */ /* 0x000fca0008ffe4ff */
        /* <DEDUP_REMOVED lines=9> */
[----:B------:R-:W1:Y:S01]  /*14250*/  S2R R4, SR_TID.X ;  /* 0x0000000000047919 */ /* 0x000e620000002100 */
[----:B------:R-:W-:Y:S02]  /*14260*/  LOP3.LUT R0, R0, 0x1c0, RZ, 0xfc, !PT ;  /* 0x000001c000007812 */ /* 0x000fe400078efcff */
[----:B------:R-:W-:Y:S02]  /*14270*/  LOP3.LUT R21, R21, 0x38, RZ, 0xc0, !PT ;  /* 0x0000003815157812 */ /* 0x000fe400078ec0ff */
[----:B------:R-:W-:-:S02]  /*14280*/  ISETP.GE.AND P0, PT, R0, UR4, PT ;  /* 0x0000000400007c0c */ /* 0x000fc4000bf06270 */
[----:B------:R-:W3:Y:S01]  /*14290*/  S2R R0, SR_TID.X ;  /* 0x0000000000007919 */ /* 0x000ee20000002100 */
        /* <DEDUP_REMOVED lines=8> */
[----:B-1----:R-:W-:-:S05]  /*14320*/  IMAD.SHL.U32 R4, R4, 0x8, RZ ;  /* 0x0000000804047824 */ /* 0x002fca00078e00ff */
[----:B------:R-:W-:Y:S01]  /*14330*/  LOP3.LUT R4, R4, 0x38, RZ, 0xc0, !PT ;  /* 0x0000003804047812 */ /* 0x000fe200078ec0ff */
[----:B---3--:R-:W-:-:S03]  /*14340*/  IMAD.SHL.U32 R0, R0, 0x8, RZ ;  /* 0x0000000800007824 */ /* 0x008fc600078e00ff */
[----:B------:R-:W-:Y:S02]  /*14350*/  LOP3.LUT R4, R4, 0x80, RZ, 0xfc, !PT ;  /* 0x0000008004047812 */ /* 0x000fe400078efcff */
[----:B------:R-:W-:Y:S02]  /*14360*/  LOP3.LUT R0, R0, 0x38, RZ, 0xc0, !PT ;  /* 0x0000003800007812 */ /* 0x000fe400078ec0ff */
[----:B------:R-:W-:Y:S02]  /*14370*/  ISETP.GE.AND P5, PT, R4, UR4, PT ;  /* 0x0000000404007c0c */ /* 0x000fe4000bfa6270 */
[----:B------:R-:W-:-:S04]  /*14380*/  LOP3.LUT R0, R0, 0xc0, RZ, 0xfc, !PT ;  /* 0x000000c000007812 */ /* 0x000fc800078efcff */
[----:B------:R-:W-:-:S07]  /*14390*/  ISETP.GE.AND P4, PT, R0, UR4, PT ;  /* 0x0000000400007c0c */ /* 0x000fce000bf86270 */
[----:B------:R-:W-:-:S04]  /*143a0*/  @P5 LOP3.LUT R16, R16, 0x20, RZ, 0xfc, !PT ;  /* 0x0000002010105812 */ /* 0x000fc800078efcff */
[----:B------:R-:W-:-:S04]  /*143b0*/  LOP3.LUT R16, R16, 0xffffffef, RZ, 0xc0, !PT ;  /* 0xffffffef10107812 */ /* 0x000fc800078ec0ff */
[----:B------:R-:W-:-:S04]  /*143c0*/  @P4 LOP3.LUT R16, R16, 0x10, RZ, 0xfc, !PT ;  /* 0x0000001010104812 */ /* 0x000fc800078efcff */
[----:B------:R-:W-:Y:S02]  /*143d0*/  LOP3.LUT R16, R16, 0xfffffffb, RZ, 0xc0, !PT ;  /* 0xfffffffb10107812 */ /* 0x000fe400078ec0ff */
[----:B--2---:R-:W-:Y:S02]  /*143e0*/  LEA R0, R33, 0xffffffc0, 0x6 ;  /* 0xffffffc021007811 */ /* 0x004fe400078e30ff */
[C---:B------:R-:W-:Y:S02]  /*143f0*/  LOP3.LUT R33, R21.reuse, 0x100, RZ, 0xfc, !PT ;  /* 0x0000010015217812 */ /* 0x040fe400078efcff */
[----:B------:R-:W-:Y:S02]  /*14400*/  LOP3.LUT R21, R21, 0x140, RZ, 0xfc, !PT ;  /* 0x0000014015157812 */ /* 0x000fe400078efcff */
[----:B------:R-:W-:Y:S02]  /*14410*/  ISETP.GE.AND P3, PT, R33, UR4, PT ;  /* 0x0000000421007c0c */ /* 0x000fe4000bf66270 */
[----:B------:R-:W-:-:S13]  /*14420*/  ISETP.GE.AND P2, PT, R21, UR4, PT ;  /* 0x0000000415007c0c */ /* 0x000fda000bf46270 */
[----:B------:R-:W-:-:S04]  /*14430*/  @P2 LOP3.LUT R16, R16, 0x4, RZ, 0xfc, !PT ;  /* 0x0000000410102812 */ /* 0x000fc800078efcff */
[----:B------:R-:W-:-:S04]  /*14440*/  LOP3.LUT R16, R16, 0xfffffff7, RZ, 0xc0, !PT ;  /* 0xfffffff710107812 */ /* 0x000fc800078ec0ff */
[----:B------:R-:W-:Y:S01]  /*14450*/  @P3 LOP3.LUT R16, R16, 0x8, RZ, 0xfc, !PT ;  /* 0x0000000810103812 */ /* 0x000fe200078efcff */
[----:B0---4-:R-:W-:Y:S06]  /*14460*/  BRA.DIV UR5, `(.L_x_8405) ;  /* 0x0000005205b07947 */ /* 0x011fec000b800000 */
.L_x_8478:
        /* <DEDUP_REMOVED lines=59> */
.L_x_8406:
        /* <DEDUP_REMOVED lines=9> */
.L_x_8479:
[----:B------:R-:W-:Y:S05]  /*148b0*/  BSYNC B0 ;  /* 0x0000000000007941 */ /* 0x000fea0003800000 */
.L_x_8407:
        /* <DEDUP_REMOVED lines=64> */
.L_x_8489:
        /* <DEDUP_REMOVED lines=10> */
.L_x_8410:
        /* <DEDUP_REMOVED lines=11> */
.L_x_8411:
        /* <DEDUP_REMOVED lines=31> */
.L_x_8413:
[----:B------:R-:W-:Y:S05]  /*15000*/  BSYNC B6 ;  /* 0x0000000000067941 */ /* 0x000fea0003800000 */
.L_x_8412:
[----:B------:R-:W2:Y:S01]  /*15010*/  LDL R4, [R1+0xc] ;  /* 0x00000c0001047983 */ /* 0x000ea20000100800 */
[----:B0-----:R-:W0:Y:S01]  /*15020*/  S2R R2, SR_TID.X ;  /* 0x0000000000027919 */ /* 0x001e220000002100 */
[----:B------:R-:W-:Y:S01]  /*15030*/  IMAD.MOV.U32 R21, RZ, RZ, R35 ;  /* 0x000000ffff157224 */ /* 0x000fe200078e0023 */
[----:B------:R-:W-:Y:S01]  /*15040*/  ULDC.64 UR4, c[0x0][0x298] ;  /* 0x0000a60000047ab9 */ /* 0x000fe20000000a00 */
[----:B------:R-:W3:Y:S01]  /*15050*/  LDC R5, c[0x0][0x448] ;  /* 0x00011200ff057b82 */ /* 0x000ee20000000800 */
[----:B------:R-:W4:Y:S04]  /*15060*/  LDL R20, [R1+0x4] ;  /* 0x0000040001147983 */ /* 0x000f280000100800 */
[----:B------:R0:W5:Y:S02]  /*15070*/  LDL R9, [R1+0x8] ;  /* 0x0000080001097983 */ /* 0x0001640000100800 */
[----:B0-----:R-:W-:-:S04]  /*15080*/  LOP3.LUT R2, R2, 0x7f, RZ, 0xc0, !PT ;  /* 0x0000007f02027812 */ /* 0x001fc800078ec0ff */
[----:B------:R-:W-:Y:S02]  /*15090*/  SHF.R.U32.HI R0, RZ, 0x3, R2 ;  /* 0x00000003ff007819 */ /* 0x000fe40000011602 */
[----:B------:R-:W0:Y:S01]  /*150a0*/  LDC R2, c[0x0][0x448] ;  /* 0x00011200ff027b82 */ /* 0x000e220000000800 */
[----:B------:R-:W1:Y:S01]  /*150b0*/  S2R R35, SR_TID.X ;  /* 0x0000000000237919 */ /* 0x000e620000002100 */
[----:B0-----:R-:W-:-:S13]  /*150c0*/  ISETP.NE.AND P6, PT, R2, 0x1, PT ;  /* 0x000000010200780c */ /* 0x001fda0003fc5270 */
[----:B------:R-:W0:Y:S01]  /*150d0*/  @P6 LDC R3, c[0x0][0x44c] ;  /* 0x00011300ff036b82 */ /* 0x000e220000000800 */
[----:B-1----:R-:W-:-:S07]  /*150e0*/  IMAD.SHL.U32 R35, R35, 0x10, RZ ;  /* 0x0000001023237824 */ /* 0x002fce00078e00ff */
[----:B------:R-:W1:Y:S01]  /*150f0*/  @P6 LDC R2, c[0x0][0x450] ;  /* 0x00011400ff026b82 */ /* 0x000e620000000800 */
[----:B------:R-:W-:-:S05]  /*15100*/  LOP3.LUT R35, R0, 0x70, R35, 0xf8, !PT ;  /* 0x0000007000237812 */ /* 0x000fca00078ef823 */
[----:B------:R-:W-:-:S04]  /*15110*/  IMAD R35, R25, 0x40, R35 ;  /* 0x0000004019237824 */ /* 0x000fc800078e0223 */
[----:B------:R-:W-:Y:S02]  /*15120*/  IMAD.MOV.U32 R0, RZ, RZ, R35 ;  /* 0x000000ffff007224 */ /* 0x000fe400078e0023 */
[----:B0-----:R-:W-:-:S05]  /*15130*/  @P6 IMAD.HI.U32 R3, R35, R3, RZ ;  /* 0x0000000323036227 */ /* 0x001fca00078e00ff */
[----:B-1----:R-:W-:Y:S01]  /*15140*/  @P6 SHF.R.U32.HI R0, RZ, R2, R3 ;  /* 0x00000002ff006219 */ /* 0x002fe20000011603 */
[----:B------:R-:W-:Y:S01]  /*15150*/  IMAD.WIDE.U32 R2, R36, UR4, RZ ;  /* 0x0000000424027c25 */ /* 0x000fe2000f8e00ff */
[----:B------:R-:W0:Y:S03]  /*15160*/  S2R R7, SR_TID.X ;  /* 0x0000000000077919 */ /* 0x000e260000002100 */
        /* <DEDUP_REMOVED lines=21> */
[----:B---3--:R-:W-:Y:S02]  /*152c0*/  IMAD R0, R5, R0, R35 ;  /* 0x0000000005007224 */ /* 0x008fe400078e0223 */
        /* <DEDUP_REMOVED lines=15> */
[----:B-----5:R-:W-:Y:S01]  /*153c0*/  IMAD R3, R9, R5, RZ ;  /* 0x0000000509037224 */ /* 0x020fe200078e02ff */
[----:B------:R-:W-:Y:S01]  /*153d0*/  SHFL.IDX PT, R4, R2, RZ, 0x181f ;  /* 0x00181fff02047589 */ /* 0x000fe200000e0000 */
[----:B------:R-:W-:Y:S01]  /*153e0*/  IMAD R25, R25, 0x40, R8 ;  /* 0x0000004019197824 */ /* 0x000fe200078e0208 */
        /* <DEDUP_REMOVED lines=37> */
.L_x_8498:
        /* <DEDUP_REMOVED lines=12> */
.L_x_8415:
        /* <DEDUP_REMOVED lines=28> */
.L_x_8417:
[----:B------:R-:W-:Y:S05]  /*158c0*/  BSYNC B6 ;  /* 0x0000000000067941 */ /* 0x000fea0003800000 */
.L_x_8416:
        /* <DEDUP_REMOVED lines=163> */
.L_x_8508:
        /* <DEDUP_REMOVED lines=23> */
.L_x_8420:
[----:B------:R-:W-:Y:S05]  /*16470*/  BSYNC B0 ;  /* 0x0000000000007941 */ /* 0x000fea0003800000 */
.L_x_8419:
[----:B------:R-:W-:Y:S01]  /*16480*/  NOP ;  /* 0x0000000000007918 */ /* 0x000fe20000000000 */
[----:B------:R-:W-:-:S13]  /*16490*/  PLOP3.LUT P0, PT, PT, PT, PT, 0x80, 0x0 ;  /* 0x000000000000781c */ /* 0x000fda0003f0f070 */
.L_x_8421:
        /* <DEDUP_REMOVED lines=18> */
.L_x_8509:
[----:B------:R-:W-:Y:S05]  /*165c0*/  BSYNC B0 ;  /* 0x0000000000007941 */ /* 0x000fea0003800000 */
.L_x_8422:
[----:B------:R-:W-:-:S05]  /*165d0*/  IMAD.U32 R2, RZ, RZ, UR36 ;  /* 0x00000024ff027e24 */ /* 0x000fca000f8e00ff */
[----:B------:R-:W-:-:S13]  /*165e0*/  ISETP.NE.AND P0, PT, R2, 0x3, PT ;  /* 0x000000030200780c */ /* 0x000fda0003f05270 */
[----:B------:R-:W-:Y:S05]  /*165f0*/  @!P0 BRA `(.L_x_8424) ;  /* 0x0000000000048947 */ /* 0x000fea0003800000 */
[----:B------:R-:W-:Y:S01]  /*16600*/  BPT.TRAP 0x1 ;  /* 0x000000040000795c */ /* 0x000fe20000300000 */
.L_x_8424:
[----:B0-----:R-:W-:Y:S01]  /*16610*/  SHF.L.U32 R0, R23, 0x1f, RZ ;  /* 0x0000001f17007819 */ /* 0x001fe200000006ff */
[----:B------:R-:W-:Y:S03]  /*16620*/  BSSY B0, `(.L_x_8425) ;  /* 0x0000003000007945 */ /* 0x000fe60003800000 */
[----:B------:R-:W0:Y:S02]  /*16630*/  SYNCS.PHASECHK.TRANS64.TRYWAIT P0, [R22+URZ+0x38860], R0 ;  /* 0x03886000160075a7 */ /* 0x000e24000800017f */
[----:B0-----:R-:W-:Y:S05]  /*16640*/  @!P0 BRA `(.L_x_8426) ;  /* 0x0000004400fc8947 */ /* 0x001fea0003800000 */
.L_x_8510:
[----:B------:R-:W-:Y:S05]  /*16650*/  BSYNC B0 ;  /* 0x0000000000007941 */ /* 0x000fea0003800000 */
.L_x_8425:
        /* <DEDUP_REMOVED lines=108> */
.L_x_8520:
        /* <DEDUP_REMOVED lines=34> */
.L_x_8428:
        /* <DEDUP_REMOVED lines=11> */
.L_x_8429:
        /* <DEDUP_REMOVED lines=11> */
.L_x_8444:
        /* <DEDUP_REMOVED lines=44> */
.L_x_8432:
[----:B------:R-:W-:Y:S01]  /*17360*/  IMAD R6, R18, 0x8, R17 ;  /* 0x0000000812067824 */ /* 0x000fe200078e0211 */
[----:B------:R-:W-:Y:S01]  /*17370*/  SHF.L.U32 R20, R23, 0x1f, RZ ;  /* 0x0000001f17147819 */ /* 0x000fe200000006ff */
[----:B------:R-:W-:Y:S01]  /*17380*/  BSSY B1, `(.L_x_8433) ;  /* 0x0000004000017945 */ /* 0x000fe20003800000 */
[----:B------:R-:W-:Y:S02]  /*17390*/  SHF.R.S32.HI R9, RZ, 0x1f, R5 ;  /* 0x0000001fff097819 */ /* 0x000fe40000011405 */
[----:B------:R-:W0:Y:S02]  /*173a0*/  SYNCS.PHASECHK.TRANS64.TRYWAIT P0, [R6+URZ+0x38840], R20 ;  /* 0x03884014060075a7 */ /* 0x000e24000800017f */
[----:B0-----:R-:W-:Y:S05]  /*173b0*/  @!P0 BRA `(.L_x_8434) ;  /* 0x0000004000dc8947 */ /* 0x001fea0003800000 */
.L_x_8521:
[----:B------:R-:W-:Y:S05]  /*173c0*/  BSYNC B1 ;  /* 0x0000000000017941 */ /* 0x000fea0003800000 */
.L_x_8433:
        /* <DEDUP_REMOVED lines=40> */
.L_x_8531:
        /* <DEDUP_REMOVED lines=8> */
.L_x_8436:
        /* <DEDUP_REMOVED lines=11> */
.L_x_8437:
[----:B------:R2:W-:Y:S01]  /*17780*/  SYNCS.ARRIVE.TRANS64.A1T0 RZ, [R6+URZ+0x38830], RZ ;  /* 0x038830ff06ff79a7 */ /* 0x0005e2000810003f */
[----:B------:R-:W-:Y:S05]  /*17790*/  @!P2 BRA `(.L_x_8438) ;  /* 0x000000000004a947 */ /* 0x000fea0003800000 */
[----:B------:R-:W-:Y:S01]  /*177a0*/  BPT.TRAP 0x1 ;  /* 0x000000040000795c */ /* 0x000fe20000300000 */
.L_x_8438:
[----:B------:R-:W3:Y:S01]  /*177b0*/  SYNCS.PHASECHK.TRANS64.TRYWAIT P0, [R6+URZ+0x38860], R20 ;  /* 0x03886014060075a7 */ /* 0x000ee2000800017f */
[----:B------:R-:W-:Y:S04]  /*177c0*/  BSSY B1, `(.L_x_8439) ;  /* 0x0000002000017945 */ /* 0x000fe80003800000 */
[----:B---3--:R-:W-:Y:S05]  /*177d0*/  @!P0 BRA `(.L_x_8440) ;  /* 0x0000004400048947 */ /* 0x008fea0003800000 */
.L_x_8532:
[----:B------:R-:W-:Y:S05]  /*177e0*/  BSYNC B1 ;  /* 0x0000000000017941 */ /* 0x000fea0003800000 */
.L_x_8439:
        /* <DEDUP_REMOVED lines=79> */
.L_x_8542:
        /* <DEDUP_REMOVED lines=25> */
.L_x_8442:
        /* <DEDUP_REMOVED lines=11> */
.L_x_8443:
[----:B------:R1:W-:Y:S01]  /*17f20*/  SYNCS.ARRIVE.TRANS64.A1T0 RZ, [R6+URZ+0x38850], RZ ;  /* 0x038850ff06ff79a7 */ /* 0x0003e2000810003f */
[----:B------:R-:W-:Y:S05]  /*17f30*/  @P3 BRA `(.L_x_8444) ;  /* 0xfffffff000583947 */ /* 0x000fea000383ffff */
.L_x_8431:
[----:B------:R-:W-:Y:S05]  /*17f40*/  BSYNC B0 ;  /* 0x0000000000007941 */ /* 0x000fea0003800000 */
.L_x_8430:
        /* <DEDUP_REMOVED lines=21> */
.L_x_8446:
[----:B------:R-:W-:Y:S05]  /*180a0*/  BSYNC B0 ;  /* 0x0000000000007941 */ /* 0x000fea0003800000 */
.L_x_8445:
[----:B------:R-:W-:-:S07]  /*180b0*/  SEL R18, R18, RZ, P0 ;  /* 0x000000ff12127207 */ /* 0x000fce0000000000 */
.L_x_8399:
[----:B------:R-:W-:Y:S05]  /*180c0*/  BSYNC B7 ;  /* 0x0000000000077941 */ /* 0x000fea0003800000 */
.L_x_8397:
        /* <DEDUP_REMOVED lines=11> */
.L_x_8447:
        /* <DEDUP_REMOVED lines=43> */
.L_x_8552:
[----:B------:R-:W-:Y:S02]  /*18430*/  ULDC UR4, c[0x0][0xd38] ;  /* 0x00034e0000047ab9 */ /* 0x000fe40000000800 */
[----:B------:R-:W-:-:S04]  /*18440*/  IMAD.U32 R4, RZ, RZ, UR4 ;  /* 0x00000004ff047e24 */ /* 0x000fc8000f8e00ff */
[----:B-1----:R-:W-:-:S04]  /*18450*/  IMAD R5, R14, R4, RZ ;  /* 0x000000040e057224 */ /* 0x002fc800078e02ff */
[----:B------:R-:W-:-:S05]  /*18460*/  IMAD.IADD R6, R6, 0x1, R5 ;  /* 0x0000000106067824 */ /* 0x000fca00078e0205 */
[----:B------:R-:W-:-:S13]  /*18470*/  ISETP.GT.AND P6, PT, R6, R0, PT ;  /* 0x000000000600720c */ /* 0x000fda0003fc4270 */
[----:B------:R-:W-:Y:S05]  /*18480*/  @P6 BRA `(.L_x_8450) ;  /* 0x0000000000a46947 */ /* 0x000fea0003800000 */
.L_x_8453:
        /* <DEDUP_REMOVED lines=35> */
.L_x_8560:
[----:B------:R-:W-:Y:S02]  /*186c0*/  ULDC UR4, c[0x0][0xd38] ;  /* 0x00034e0000047ab9 */ /* 0x000fe40000000800 */
[----:B------:R-:W-:-:S04]  /*186d0*/  IMAD.U32 R4, RZ, RZ, UR4 ;  /* 0x00000004ff047e24 */ /* 0x000fc8000f8e00ff */
[----:B-1----:R-:W-:-:S04]  /*186e0*/  IMAD R5, R14, R4, RZ ;  /* 0x000000040e057224 */ /* 0x002fc800078e02ff */
[----:B------:R-:W-:-:S05]  /*186f0*/  IMAD.IADD R6, R5, 0x1, R6 ;  /* 0x0000000105067824 */ /* 0x000fca00078e0206 */
[----:B------:R-:W-:-:S13]  /*18700*/  ISETP.GT.AND P6, PT, R6, R0, PT ;  /* 0x000000000600720c */ /* 0x000fda0003fc4270 */
[----:B------:R-:W-:Y:S05]  /*18710*/  @!P6 BRA `(.L_x_8453) ;  /* 0xfffffffc005ce947 */ /* 0x000fea000383ffff */
.L_x_8450:
        /* <DEDUP_REMOVED lines=10> */
.L_x_8565:
[----:B------:R-:W-:-:S13]  /*187c0*/  ISETP.NE.AND P0, PT, R2, RZ, PT ;  /* 0x000000ff0200720c */ /* 0x000fda0003f05270 */
[----:B------:R-:W-:Y:S05]  /*187d0*/  @!P0 BRA `(.L_x_8455) ;  /* 0x0000000000108947 */ /* 0x000fea0003800000 */
[----:B------:R-:W-:Y:S01]  /*187e0*/  UMOV UR4, 0xffffffff ;  /* 0xffffffff00047882 */ /* 0x000fe20000000000 */
[----:B-1----:R-:W-:Y:S02]  /*187f0*/  VIADD R12, R12, 0xffffffff ;  /* 0xffffffff0c0c7836 */ /* 0x002fe40000000000 */
[----:B------:R-:W-:Y:S05]  /*18800*/  BRA.DIV UR4, `(.L_x_8456) ;  /* 0x0000004604347947 */ /* 0x000fea000b800000 */
[----:B------:R4:W1:Y:S02]  /*18810*/  SHFL.IDX PT, R24, R3, R12, 0x1f ;  /* 0x00001f0c03187589 */ /* 0x00086400000e0000 */
.L_x_8455:
        /* <DEDUP_REMOVED lines=59> */
.L_x_8457:
        /* <DEDUP_REMOVED lines=60> */
.L_x_8458:
[----:B------:R-:W-:-:S05]  /*18f90*/  LOP3.LUT R0, RZ, R3, RZ, 0x33, !PT ;  /* 0x00000003ff007212 */ /* 0x000fca00078e33ff */
[----:B------:R-:W-:Y:S01]  /*18fa0*/  IMAD.IADD R25, R25, 0x1, R0 ;  /* 0x0000000119197824 */ /* 0x000fe200078e0200 */
[----:B------:R-:W-:Y:S06]  /*18fb0*/  BRA `(.L_x_8459) ;  /* 0x00000000001c7947 */ /* 0x000fec0003800000 */
.L_x_8451:
[----:B------:R-:W-:Y:S01]  /*18fc0*/  UMOV UR4, URZ ;  /* 0x0000003f00047c82 */ /* 0x000fe20008000000 */
[----:B------:R-:W-:Y:S01]  /*18fd0*/  UMOV UR5, URZ ;  /* 0x0000003f00057c82 */ /* 0x000fe20008000000 */
[----:B------:R-:W-:Y:S01]  /*18fe0*/  ULDC UR6, c[0x0][0xd3c] ;  /* 0x00034f0000067ab9 */ /* 0x000fe20000000800 */
[----:B------:R-:W-:Y:S02]  /*18ff0*/  IMAD.MOV.U32 R24, RZ, RZ, R0 ;  /* 0x000000ffff187224 */ /* 0x000fe400078e0000 */
[----:B------:R-:W-:Y:S02]  /*19000*/  IMAD.U32 R25, RZ, RZ, UR4 ;  /* 0x00000004ff197e24 */ /* 0x000fe4000f8e00ff */
[----:B------:R-:W-:Y:S02]  /*19010*/  IMAD.U32 R26, RZ, RZ, UR5 ;  /* 0x00000005ff1a7e24 */ /* 0x000fe4000f8e00ff */
[----:B------:R-:W-:-:S07]  /*19020*/  IMAD.U32 R27, RZ, RZ, UR6 ;  /* 0x00000006ff1b7e24 */ /* 0x000fce000f8e00ff */
.L_x_8459:
        /* <DEDUP_REMOVED lines=10> */
.L_x_8448:
[----:B------:R-:W-:Y:S02]  /*190d0*/  ULDC UR4, c[0x0][0xd3c] ;  /* 0x00034f0000047ab9 */ /* 0x000fe40000000800 */
[----:B0-----:R-:W-:-:S13]  /*190e0*/  ISETP.GE.AND P0, PT, R27, UR4, PT ;  /* 0x000000041b007c0c */ /* 0x001fda000bf06270 */
[----:B------:R-:W-:Y:S05]  /*190f0*/  @!P0 BRA `(.L_x_8460) ;  /* 0xffffffa000cc8947 */ /* 0x000fea000383ffff */
[----:B------:R-:W-:Y:S05]  /*19100*/  BSYNC B8 ;  /* 0x0000000000087941 */ /* 0x000fea0003800000 */
.L_x_8391:
        /* <DEDUP_REMOVED lines=12> */
.L_x_8568:
[----:B------:R-:W-:Y:S05]  /*191d0*/  BSYNC B0 ;  /* 0x0000000000007941 */ /* 0x000fea0003800000 */
.L_x_8461:
[----:B------:R-:W-:-:S03]  /*191e0*/  UMOV UR4, 0xffffffff ;  /* 0xffffffff00047882 */ /* 0x000fc60000000000 */
[----:B------:R-:W-:Y:S05]  /*191f0*/  BRA.DIV UR4, `(.L_x_8463) ;  /* 0x0000003a04f47947 */ /* 0x000fea000b800000 */
[----:B0-----:R-:W0:Y:S02]  /*19200*/  S2R R0, SR_TID.X ;  /* 0x0000000000007919 */ /* 0x001e240000002100 */
[----:B0-----:R-:W-:-:S04]  /*19210*/  SHF.R.U32.HI R0, RZ, 0x5, R0 ;  /* 0x00000005ff007819 */ /* 0x001fc80000011600 */
[----:B------:R-:W-:-:S05]  /*19220*/  LOP3.LUT R0, R0, 0x3, RZ, 0xc0, !PT ;  /* 0x0000000300007812 */ /* 0x000fca00078ec0ff */
[----:B------:R0:W1:Y:S02]  /*19230*/  SHFL.IDX PT, R14, R0, RZ, 0x1f ;  /* 0x00001fff000e7589 */ /* 0x00006400000e0000 */
.L_x_8571:
[----:B-1----:R-:W-:Y:S01]  /*19240*/  ISETP.NE.AND P0, PT, R14, RZ, PT ;  /* 0x000000ff0e00720c */ /* 0x002fe20003f05270 */
[----:B------:R-:W-:-:S12]  /*19250*/  BSSY B0, `(.L_x_8464) ;  /* 0x0000024000007945 */ /* 0x000fd80003800000 */
[----:B------:R-:W-:Y:S05]  /*19260*/  @P0 BRA `(.L_x_8465) ;  /* 0x0000000000880947 */ /* 0x000fea0003800000 */
[----:B------:R-:W-:-:S03]  /*19270*/  UMOV UR4, 0xffffffff ;  /* 0xffffffff00047882 */ /* 0x000fc60000000000 */
[----:B------:R-:W-:Y:S05]  /*19280*/  BRA.DIV UR4, `(.L_x_8466) ;  /* 0x0000003e04047947 */ /* 0x000fea000b800000 */
[----:B------:R-:W-:-:S13]  /*19290*/  ELECT P6, URZ, PT ;  /* 0x00000000003f782f */ /* 0x000fda00038c0000 */
.L_x_8574:
[----:B------:R-:W-:Y:S05]  /*192a0*/  @!P6 BRA `(.L_x_8465) ;  /* 0x000000000078e947 */ /* 0x000fea0003800000 */
[----:B------:R-:W-:-:S06]  /*192b0*/  ULOP3.LUT UR4, UR40, 0x2, URZ, 0xfc, !UPT ;  /* 0x0000000228047892 */ /* 0x000fcc000f8efc3f */
[----:B0-----:R-:W-:-:S05]  /*192c0*/  IMAD.U32 R0, RZ, RZ, UR4 ;  /* 0x00000004ff007e24 */ /* 0x001fca000f8e00ff */
[----:B------:R-:W-:-:S13]  /*192d0*/  ISETP.NE.AND P0, PT, R0, 0x3, PT ;  /* 0x000000030000780c */ /* 0x000fda0003f05270 */
[----:B------:R-:W-:Y:S05]  /*192e0*/  @!P0 BRA `(.L_x_8467) ;  /* 0x0000000000048947 */ /* 0x000fea0003800000 */
[----:B------:R-:W-:Y:S01]  /*192f0*/  BPT.TRAP 0x1 ;  /* 0x000000040000795c */ /* 0x000fe20000300000 */
.L_x_8467:
[C---:B------:R-:W-:Y:S01]  /*19300*/  IMAD R3, R18.reuse, 0x8, R5 ;  /* 0x0000000812037824 */ /* 0x040fe200078e0205 */
[----:B------:R-:W-:Y:S01]  /*19310*/  SHF.L.U32 R2, R23, 0x1f, RZ ;  /* 0x0000001f17027819 */ /* 0x000fe200000006ff */
[----:B------:R-:W-:-:S03]  /*19320*/  VIADD R18, R18, 0x1 ;  /* 0x0000000112127836 */ /* 0x000fc60000000000 */
[----:B------:R-:W0:Y:S02]  /*19330*/  SYNCS.PHASECHK.TRANS64.TRYWAIT P1, [R3+URZ+0x38840], R2 ;  /* 0x03884002030075a7 */ /* 0x000e24000802017f */
[----:B------:R-:W-:-:S04]  /*19340*/  ISETP.NE.AND P2, PT, R18, 0x2, PT ;  /* 0x000000021200780c */ /* 0x000fc80003f45270 */
[----:B------:R-:W-:Y:S01]  /*19350*/  SEL R0, RZ, 0x1, P2 ;  /* 0x00000001ff007807 */ /* 0x000fe20001000000 */
[----:B0-----:R-:W-:Y:S08]  /*19360*/  @!P1 BRA `(.L_x_8468) ;  /* 0x0000003800ec9947 */ /* 0x001ff00003800000 */
.L_x_8575:
[----:B------:R-:W-:Y:S02]  /*19370*/  SEL R18, R18, RZ, P2 ;  /* 0x000000ff12127207 */ /* 0x000fe40001000000 */
[----:B------:R-:W-:Y:S01]  /*19380*/  LOP3.LUT R0, R23, R0, RZ, 0x3c, !PT ;  /* 0x0000000017007212 */ /* 0x000fe200078e3cff */
[----:B------:R-:W-:Y:S06]  /*19390*/  @!P0 BRA `(.L_x_8469) ;  /* 0x0000000000048947 */ /* 0x000fec0003800000 */
[----:B------:R-:W-:Y:S01]  /*193a0*/  BPT.TRAP 0x1 ;  /* 0x000000040000795c */ /* 0x000fe20000300000 */
.L_x_8469:
[----:B------:R-:W-:Y:S01]  /*193b0*/  IMAD R5, R18, 0x8, R5 ;  /* 0x0000000812057824 */ /* 0x000fe200078e0205 */
[----:B------:R-:W-:-:S04]  /*193c0*/  SHF.L.U32 R0, R0, 0x1f, RZ ;  /* 0x0000001f00007819 */ /* 0x000fc800000006ff */
[----:B------:R-:W1:Y:S02]  /*193d0*/  SYNCS.PHASECHK.TRANS64.TRYWAIT P1, [R5+URZ+0x38840], R0 ;  /* 0x03884000050075a7 */ /* 0x000e64000802017f */
[----:B-1----:R-:W-:Y:S05]  /*193e0*/  @!P1 BRA `(.L_x_8470) ;  /* 0x0000003800e09947 */ /* 0x002fea0003800000 */
.L_x_8576:
[----:B------:R-:W-:Y:S05]  /*193f0*/  @!P0 BRA `(.L_x_8471) ;  /* 0x0000000000048947 */ /* 0x000fea0003800000 */
[----:B------:R-:W-:Y:S01]  /*19400*/  BPT.TRAP 0x1 ;  /* 0x000000040000795c */ /* 0x000fe20000300000 */
.L_x_8471:
[----:B------:R-:W5:Y:S02]  /*19410*/  SYNCS.PHASECHK.TRANS64.TRYWAIT P1, [R3+URZ+0x38860], R2 ;  /* 0x03886002030075a7 */ /* 0x000f64000802017f */
[----:B-----5:R-:W-:Y:S05]  /*19420*/  @!P1 BRA `(.L_x_8472) ;  /* 0x0000003800e49947 */ /* 0x020fea0003800000 */
.L_x_8577:
[----:B------:R-:W-:Y:S05]  /*19430*/  @!P0 BRA `(.L_x_8473) ;  /* 0x0000000000048947 */ /* 0x000fea0003800000 */
[----:B------:R-:W-:Y:S01]  /*19440*/  BPT.TRAP 0x1 ;  /* 0x000000040000795c */ /* 0x000fe20000300000 */
.L_x_8473:
[----:B------:R0:W0:Y:S02]  /*19450*/  SYNCS.PHASECHK.TRANS64.TRYWAIT P0, [R5+URZ+0x38860], R0 ;  /* 0x03886000050075a7 */ /* 0x000024000800017f */
[----:B0-----:R-:W-:Y:S05]  /*19460*/  @!P0 NANOSLEEP.SYNCS 0x989680 ;  /* 0x009896800000895d */ /* 0x001fea0003900000 */
[----:B------:R-:W0:Y:S02]  /*19470*/  @!P0 SYNCS.PHASECHK.TRANS64 P0, [R5+URZ+0x38860], R0 ;  /* 0x03886000050085a7 */ /* 0x000e24000800007f */
[----:B0-----:R-:W-:Y:S05]  /*19480*/  @!P0 BRA `(.L_x_8473) ;  /* 0xfffffffc00f08947 */ /* 0x001fea000383ffff */
.L_x_8465:
[----:B------:R-:W-:Y:S05]  /*19490*/  BSYNC B0 ;  /* 0x0000000000007941 */ /* 0x000fea0003800000 */
.L_x_8464:
[----:B------:R-:W-:Y:S05]  /*194a0*/  EXIT ;  /* 0x000000000000794d */ /* 0x000fea0003800000 */
.L_x_8330:
[----:B0-----:R0:W1:Y:S02]  /*194b0*/  SYNCS.PHASECHK.TRANS64.TRYWAIT P1, [R17+URZ+0x38800], R6 ;  /* 0x03880006110075a7 */ /* 0x001064000802017f */
[----:B-1----:R-:W-:Y:S05]  /*194c0*/  @!P1 NANOSLEEP.SYNCS 0x989680 ;  /* 0x009896800000995d */ /* 0x002fea0003900000 */
[----:B------:R-:W1:Y:S02]  /*194d0*/  @!P1 SYNCS.PHASECHK.TRANS64 P1, [R17+URZ+0x38800], R6 ;  /* 0x03880006110095a7 */ /* 0x000e64000802007f */
[----:B-1----:R-:W-:Y:S05]  /*194e0*/  @!P1 BRA `(.L_x_8330) ;  /* 0xfffffffc00f09947 */ /* 0x002fea000383ffff */
[----:B------:R-:W-:Y:S05]  /*194f0*/  BRA `(.L_x_8474) ;  /* 0xfffffeac00487947 */ /* 0x000fea000383ffff */
.L_x_8334:
[----:B--2---:R2:W3:Y:S02]  /*19500*/  SYNCS.PHASECHK.TRANS64.TRYWAIT P1, [R9+URZ+0x38830], R8 ;  /* 0x03883008090075a7 */ /* 0x0044e4000802017f */
[----:B---3--:R-:W-:Y:S05]  /*19510*/  @!P1 NANOSLEEP.SYNCS 0x989680 ;  /* 0x009896800000995d */ /* 0x008fea0003900000 */
[----:B------:R-:W3:Y:S02]  /*19520*/  @!P1 SYNCS.PHASECHK.TRANS64 P1, [R9+URZ+0x38830], R8 ;  /* 0x03883008090095a7 */ /* 0x000ee4000802007f */
[----:B---3--:R-:W-:Y:S05]  /*19530*/  @!P1 BRA `(.L_x_8334) ;  /* 0xfffffffc00f09947 */ /* 0x008fea000383ffff */
[----:B------:R-:W-:Y:S05]  /*19540*/  BRA `(.L_x_8333) ;  /* 0xfffffeac006c7947 */ /* 0x000fea000383ffff */
.L_x_8335:
[----:B---3--:R3:W4:Y:S02]  /*19550*/  SYNCS.PHASECHK.TRANS64.TRYWAIT P1, [R17+URZ+0x38810], R6 ;  /* 0x03881006110075a7 */ /* 0x008724000802017f */
[----:B----4-:R-:W-:Y:S05]  /*19560*/  @!P1 NANOSLEEP.SYNCS 0x989680 ;  /* 0x009896800000995d */ /* 0x010fea0003900000 */
[----:B------:R-:W4:Y:S02]  /*19570*/  @!P1 SYNCS.PHASECHK.TRANS64 P1, [R17+URZ+0x38810], R6 ;  /* 0x03881006110095a7 */ /* 0x000f24000802007f */
[----:B----4-:R-:W-:Y:S05]  /*19580*/  @!P1 BRA `(.L_x_8335) ;  /* 0xfffffffc00f09947 */ /* 0x010fea000383ffff */
[----:B------:R-:W-:Y:S05]  /*19590*/  BRA `(.L_x_8475) ;  /* 0xfffffeac00f87947 */ /* 0x000fea000383ffff */
.L_x_8339:
[----:B------:R0:W0:Y:S02]  /*195a0*/  SYNCS.PHASECHK.TRANS64.TRYWAIT P1, [R9+URZ+0x38850], R8 ;  /* 0x03885008090075a7 */ /* 0x000024000802017f */
[----:B0-----:R-:W-:Y:S05]  /*195b0*/  @!P1 NANOSLEEP.SYNCS 0x989680 ;  /* 0x009896800000995d */ /* 0x001fea0003900000 */
[----:B------:R-:W0:Y:S02]  /*195c0*/  @!P1 SYNCS.PHASECHK.TRANS64 P1, [R9+URZ+0x38850], R8 ;  /* 0x03885008090095a7 */ /* 0x000e24000802007f */
[----:B0-----:R-:W-:Y:S05]  /*195d0*/  @!P1 BRA `(.L_x_8339) ;  /* 0xfffffffc00f09947 */ /* 0x001fea000383ffff */
[----:B------:R-:W-:Y:S05]  /*195e0*/  BRA `(.L_x_8338) ;  /* 0xfffffeb000287947 */ /* 0x000fea000383ffff */
.L_x_8346:
[----:B-1----:R1:W2:Y:S02]  /*195f0*/  SYNCS.PHASECHK.TRANS64.TRYWAIT P1, [R9+URZ+0x38830], R7 ;  /* 0x03883007090075a7 */ /* 0x0022a4000802017f */
[----:B--2---:R-:W-:Y:S05]  /*19600*/  @!P1 NANOSLEEP.SYNCS 0x989680 ;  /* 0x009896800000995d */ /* 0x004fea0003900000 */
[----:B------:R-:W2:Y:S02]  /*19610*/  @!P1 SYNCS.PHASECHK.TRANS64 P1, [R9+URZ+0x38830], R7 ;  /* 0x03883007090095a7 */ /* 0x000ea4000802007f */
[----:B--2---:R-:W-:Y:S05]  /*19620*/  @!P1 BRA `(.L_x_8346) ;  /* 0xfffffffc00f09947 */ /* 0x004fea000383ffff */
[----:B------:R-:W-:Y:S05]  /*19630*/  BRA `(.L_x_8345) ;  /* 0xfffffed800447947 */ /* 0x000fea000383ffff */
.L_x_8350:
[----:B---3--:R3:W4:Y:S02]  /*19640*/  SYNCS.PHASECHK.TRANS64.TRYWAIT P1, [R9+URZ+0x38850], R7 ;  /* 0x03885007090075a7 */ /* 0x008724000802017f */
[----:B----4-:R-:W-:Y:S05]  /*19650*/  @!P1 NANOSLEEP.SYNCS 0x989680 ;  /* 0x009896800000995d */ /* 0x010fea0003900000 */
[----:B------:R-:W4:Y:S02]  /*19660*/  @!P1 SYNCS.PHASECHK.TRANS64 P1, [R9+URZ+0x38850], R7 ;  /* 0x03885007090095a7 */ /* 0x000f24000802007f */
[----:B----4-:R-:W-:Y:S05]  /*19670*/  @!P1 BRA `(.L_x_8350) ;  /* 0xfffffffc00f09947 */ /* 0x010fea000383ffff */
[----:B------:R-:W-:Y:S05]  /*19680*/  BRA `(.L_x_8349) ;  /* 0xfffffed800a07947 */ /* 0x000fea000383ffff */
.L_x_8358:
[----:B-1----:R1:W2:Y:S02]  /*19690*/  SYNCS.PHASECHK.TRANS64.TRYWAIT P1, [R9+URZ+0x38830], R7 ;  /* 0x03883007090075a7 */ /* 0x0022a4000802017f */
[----:B--2---:R-:W-:Y:S05]  /*196a0*/  @!P1 NANOSLEEP.SYNCS 0x989680 ;  /* 0x009896800000995d */ /* 0x004fea0003900000 */
[----:B------:R-:W2:Y:S02]  /*196b0*/  @!P1 SYNCS.PHASECHK.TRANS64 P1, [R9+URZ+0x38830], R7 ;  /* 0x03883007090095a7 */ /* 0x000ea4000802007f */
[----:B--2---:R-:W-:Y:S05]  /*196c0*/  @!P1 BRA `(.L_x_8358) ;  /* 0xfffffffc00f09947 */ /* 0x004fea000383ffff */
[----:B------:R-:W-:Y:S05]  /*196d0*/  BRA `(.L_x_8357) ;  /* 0xffffff0800f87947 */ /* 0x000fea000383ffff */
.L_x_8362:
[----:B---3--:R3:W4:Y:S02]  /*196e0*/  SYNCS.PHASECHK.TRANS64.TRYWAIT P1, [R9+URZ+0x38850], R7 ;  /* 0x03885007090075a7 */ /* 0x008724000802017f */
[----:B----4-:R-:W-:Y:S05]  /*196f0*/  @!P1 NANOSLEEP.SYNCS 0x989680 ;  /* 0x009896800000995d */ /* 0x010fea0003900000 */
[----:B------:R-:W4:Y:S02]  /*19700*/  @!P1 SYNCS.PHASECHK.TRANS64 P1, [R9+URZ+0x38850], R7 ;  /* 0x03885007090095a7 */ /* 0x000f24000802007f */
[----:B----4-:R-:W-:Y:S05]  /*19710*/  @!P1 BRA `(.L_x_8362) ;  /* 0xfffffffc00f09947 */ /* 0x010fea000383ffff */
[----:B------:R-:W-:Y:S05]  /*19720*/  BRA `(.L_x_8361) ;  /* 0xffffff0c005c7947 */ /* 0x000fea000383ffff */
.L_x_8405:
        /* <DEDUP_REMOVED lines=11> */
.L_x_8477:
[----:B------:R-:W-:Y:S05]  /*197e0*/  BSYNC B0 ;  /* 0x0000000000007941 */ /* 0x000fea0003800000 */
.L_x_8476:
[----:B------:R-:W-:Y:S05]  /*197f0*/  BRA `(.L_x_8478) ;  /* 0xffffffac001c7947 */ /* 0x000fea000383ffff */
.L_x_8408:
[----:B0-----:R0:W1:Y:S02]  /*19800*/  SYNCS.PHASECHK.TRANS64.TRYWAIT P0, [R22+URZ+0x38840], R0 ;  /* 0x03884000160075a7 */ /* 0x001064000800017f */
[----:B-1----:R-:W-:Y:S05]  /*19810*/  @!P0 NANOSLEEP.SYNCS 0x989680 ;  /* 0x009896800000895d */ /* 0x002fea0003900000 */
[----:B------:R-:W1:Y:S02]  /*19820*/  @!P0 SYNCS.PHASECHK.TRANS64 P0, [R22+URZ+0x38840], R0 ;  /* 0x03884000160085a7 */ /* 0x000e64000800007f */
[----:B-1----:R-:W-:Y:S05]  /*19830*/  @!P0 BRA `(.L_x_8408) ;  /* 0xfffffffc00f08947 */ /* 0x002fea000383ffff */
[----:B------:R-:W-:Y:S05]  /*19840*/  BRA `(.L_x_8479) ;  /* 0xffffffb000187947 */ /* 0x000fea000383ffff */
.L_x_8409:
        /* <DEDUP_REMOVED lines=8> */
.L_x_8481:
[----:B------:R-:W-:Y:S05]  /*198d0*/  BSYNC B0 ;  /* 0x0000000000007941 */ /* 0x000fea0003800000 */
.L_x_8480:
        /* <DEDUP_REMOVED lines=9> */
.L_x_8482:
[----:B------:R-:W-:Y:S02]  /*19970*/  IMAD.MOV.U32 R13, RZ, RZ, R5 ;  /* 0x000000ffff0d7224 */ /* 0x000fe400078e0005 */
[----:B------:R-:W-:Y:S02]  /*19980*/  IMAD.MOV.U32 R12, RZ, RZ, 0x1 ;  /* 0x00000001ff0c7424 */ /* 0x000fe400078e00ff */
[----:B------:R-:W-:-:S07]  /*19990*/  IMAD.MOV.U32 R3, RZ, RZ, R14 ;  /* 0x000000ffff037224 */ /* 0x000fce00078e000e */
[----:B------:R-:W-:Y:S05]  /*199a0*/  WARPSYNC.COLLECTIVE R15, `(.L_x_8483) ;  /* 0x000000000f087348 */ /* 0x000fea0003c00000 */
[----:B------:R0:W1:Y:S02]  /*199b0*/  SHFL.IDX P6, R14, R13, R12, R11 ;  /* 0x0000000c0d0e7389 */ /* 0x00006400000c000b */
[----:B01----:R-:W-:Y:S01]  /*199c0*/  ENDCOLLECTIVE ;  /* 0x000000000000791b */ /* 0x003fe20003800000 */
.L_x_8483:
        /* <DEDUP_REMOVED lines=15> */
.L_x_8484:
[----:B------:R-:W-:Y:S02]  /*19ac0*/  @P0 IMAD R6, R4, 0x2, R17 ;  /* 0x0000000204060824 */ /* 0x000fe400078e0211 */
[----:B------:R-:W-:Y:S02]  /*19ad0*/  IMAD.MOV.U32 R13, RZ, RZ, R5 ;  /* 0x000000ffff0d7224 */ /* 0x000fe400078e0005 */
[----:B------:R-:W-:Y:S02]  /*19ae0*/  IMAD.MOV.U32 R12, RZ, RZ, 0x2 ;  /* 0x00000002ff0c7424 */ /* 0x000fe400078e00ff */
[----:B------:R-:W-:-:S07]  /*19af0*/  IMAD.MOV.U32 R3, RZ, RZ, R14 ;  /* 0x000000ffff037224 */ /* 0x000fce00078e000e */
[----:B------:R-:W-:Y:S05]  /*19b00*/  WARPSYNC.COLLECTIVE R15, `(.L_x_8485) ;  /* 0x000000000f087348 */ /* 0x000fea0003c00000 */
[----:B------:R0:W1:Y:S02]  /*19b10*/  SHFL.IDX P6, R14, R13, R12, R11 ;  /* 0x0000000c0d0e7389 */ /* 0x00006400000c000b */
[----:B01----:R-:W-:Y:S01]  /*19b20*/  ENDCOLLECTIVE ;  /* 0x000000000000791b */ /* 0x003fe20003800000 */
.L_x_8485:
        /* <DEDUP_REMOVED lines=15> */
.L_x_8486:
[----:B------:R-:W-:Y:S02]  /*19c20*/  @P0 IMAD R6, R4, 0x2, R17 ;  /* 0x0000000204060824 */ /* 0x000fe400078e0211 */
[----:B------:R-:W-:Y:S02]  /*19c30*/  IMAD.MOV.U32 R13, RZ, RZ, R5 ;  /* 0x000000ffff0d7224 */ /* 0x000fe400078e0005 */
[----:B------:R-:W-:Y:S02]  /*19c40*/  IMAD.MOV.U32 R12, RZ, RZ, 0x3 ;  /* 0x00000003ff0c7424 */ /* 0x000fe400078e00ff */
[----:B------:R-:W-:-:S07]  /*19c50*/  IMAD.MOV.U32 R3, RZ, RZ, R14 ;  /* 0x000000ffff037224 */ /* 0x000fce00078e000e */
[----:B------:R-:W-:Y:S05]  /*19c60*/  WARPSYNC.COLLECTIVE R15, `(.L_x_8487) ;  /* 0x000000000f087348 */ /* 0x000fea0003c00000 */
[----:B------:R0:W1:Y:S02]  /*19c70*/  SHFL.IDX P6, R14, R13, R12, R11 ;  /* 0x0000000c0d0e7389 */ /* 0x00006400000c000b */
[----:B01----:R-:W-:Y:S01]  /*19c80*/  ENDCOLLECTIVE ;  /* 0x000000000000791b */ /* 0x003fe20003800000 */
.L_x_8487:
        /* <DEDUP_REMOVED lines=10> */
.L_x_8488:
[----:B------:R-:W-:Y:S01]  /*19d30*/  @!PT LDS RZ, [RZ] ;  /* 0x00000000fffff984 */ /* 0x000fe20000000800 */
[----:B------:R-:W-:Y:S01]  /*19d40*/  @!PT LDS RZ, [RZ] ;  /* 0x00000000fffff984 */ /* 0x000fe20000000800 */
[----:B------:R-:W-:Y:S01]  /*19d50*/  @!PT LDS RZ, [RZ] ;  /* 0x00000000fffff984 */ /* 0x000fe20000000800 */
[----:B------:R0:W-:Y:S01]  /*19d60*/  @P0 LDGSTS.E.BYPASS.LTC128B.128 [R6+0x23400], desc[UR42][R2.64], !P2 ;  /* 0x2340000002060fae */ /* 0x0001e2000d101d6a */
[----:B------:R-:W-:Y:S01]  /*19d70*/  IMAD.MOV.U32 R0, RZ, RZ, R14 ;  /* 0x000000ffff007224 */ /* 0x000fe200078e000e */
[----:B------:R-:W-:Y:S06]  /*19d80*/  BRA `(.L_x_8489) ;  /* 0xffffffac00cc7947 */ /* 0x000fec000383ffff */
.L_x_8414:
        /* <DEDUP_REMOVED lines=10> */
.L_x_8490:
        /* <DEDUP_REMOVED lines=9> */
.L_x_8491:
[----:B------:R-:W-:Y:S02]  /*19ec0*/  IMAD.MOV.U32 R13, RZ, RZ, R2 ;  /* 0x000000ffff0d7224 */ /* 0x000fe400078e0002 */
[----:B------:R-:W-:Y:S02]  /*19ed0*/  IMAD.MOV.U32 R12, RZ, RZ, 0x1 ;  /* 0x00000001ff0c7424 */ /* 0x000fe400078e00ff */
[----:B------:R-:W-:-:S07]  /*19ee0*/  IMAD.MOV.U32 R5, RZ, RZ, R14 ;  /* 0x000000ffff057224 */ /* 0x000fce00078e000e */
[----:B------:R-:W-:Y:S05]  /*19ef0*/  WARPSYNC.COLLECTIVE R15, `(.L_x_8492) ;  /* 0x000000000f087348 */ /* 0x000fea0003c00000 */
[----:B------:R0:W1:Y:S02]  /*19f00*/  SHFL.IDX P6, R14, R13, R12, R11 ;  /* 0x0000000c0d0e7389 */ /* 0x00006400000c000b */
[----:B01----:R-:W-:Y:S01]  /*19f10*/  ENDCOLLECTIVE ;  /* 0x000000000000791b */ /* 0x003fe20003800000 */
.L_x_8492:
        /* <DEDUP_REMOVED lines=15> */
.L_x_8493:
        /* <DEDUP_REMOVED lines=8> */
.L_x_8494:
        /* <DEDUP_REMOVED lines=16> */
.L_x_8495:
[----:B------:R-:W-:Y:S01]  /*1a190*/  @P2 LOP3.LUT R16, R16, 0x40, RZ, 0xfc, !PT ;  /* 0x0000004010102812 */ /* 0x000fe200078efcff */
[----:B------:R-:W-:Y:S02]  /*1a1a0*/  IMAD.MOV.U32 R13, RZ, RZ, R2 ;  /* 0x000000ffff0d7224 */ /* 0x000fe400078e0002 */
[----:B------:R-:W-:Y:S02]  /*1a1b0*/  IMAD.MOV.U32 R12, RZ, RZ, 0x3 ;  /* 0x00000003ff0c7424 */ /* 0x000fe400078e00ff */
[----:B------:R-:W-:-:S07]  /*1a1c0*/  IMAD.MOV.U32 R5, RZ, RZ, R14 ;  /* 0x000000ffff057224 */ /* 0x000fce00078e000e */
[----:B------:R-:W-:Y:S05]  /*1a1d0*/  WARPSYNC.COLLECTIVE R15, `(.L_x_8496) ;  /* 0x000000000f087348 */ /* 0x000fea0003c00000 */
[----:B------:R0:W1:Y:S02]  /*1a1e0*/  SHFL.IDX P6, R14, R13, R12, R11 ;  /* 0x0000000c0d0e7389 */ /* 0x00006400000c000b */
[----:B01----:R-:W-:Y:S01]  /*1a1f0*/  ENDCOLLECTIVE ;  /* 0x000000000000791b */ /* 0x003fe20003800000 */
.L_x_8496:
        /* <DEDUP_REMOVED lines=14> */
.L_x_8497:
[----:B------:R-:W-:Y:S01]  /*1a2e0*/  IMAD.MOV.U32 R0, RZ, RZ, R14 ;  /* 0x000000ffff007224 */ /* 0x000fe200078e000e */
[----:B------:R-:W-:Y:S06]  /*1a2f0*/  BRA `(.L_x_8498) ;  /* 0xffffffb000d07947 */ /* 0x000fec000383ffff */
.L_x_8418:
        /* <DEDUP_REMOVED lines=47> */
.L_x_8500:
[----:B------:R-:W-:Y:S05]  /*1a5f0*/  BSYNC B0 ;  /* 0x0000000000007941 */ /* 0x000fea0003800000 */
.L_x_8499:
        /* <DEDUP_REMOVED lines=11> */
.L_x_8501:
        /* <DEDUP_REMOVED lines=39> */
.L_x_8502:
[----:B------:R-:W-:Y:S02]  /*1a920*/  IMAD.MOV.U32 R13, RZ, RZ, R0 ;  /* 0x000000ffff0d7224 */ /* 0x000fe400078e0000 */
[----:B------:R-:W-:-:S07]  /*1a930*/  IMAD.MOV.U32 R7, RZ, RZ, R14 ;  /* 0x000000ffff077224 */ /* 0x000fce00078e000e */
[----:B------:R-:W-:Y:S05]  /*1a940*/  WARPSYNC.COLLECTIVE R15, `(.L_x_8503) ;  /* 0x000000000f087348 */ /* 0x000fea0003c00000 */
[----:B------:R0:W1:Y:S02]  /*1a950*/  SHFL.IDX P6, R14, R13, R12, R11 ;  /* 0x0000000c0d0e7389 */ /* 0x00006400000c000b */
[----:B01----:R-:W-:Y:S01]  /*1a960*/  ENDCOLLECTIVE ;  /* 0x000000000000791b */ /* 0x003fe20003800000 */
.L_x_8503:
        /* <DEDUP_REMOVED lines=33> */
.L_x_8504:
[----:B------:R-:W-:Y:S02]  /*1ab80*/  IMAD.MOV.U32 R13, RZ, RZ, R0 ;  /* 0x000000ffff0d7224 */ /* 0x000fe400078e0000 */
[----:B------:R-:W-:-:S07]  /*1ab90*/  IMAD.MOV.U32 R7, RZ, RZ, R14 ;  /* 0x000000ffff077224 */ /* 0x000fce00078e000e */
[----:B------:R-:W-:Y:S05]  /*1aba0*/  WARPSYNC.COLLECTIVE R15, `(.L_x_8505) ;  /* 0x000000000f087348 */ /* 0x000fea0003c00000 */
[----:B------:R0:W1:Y:S02]  /*1abb0*/  SHFL.IDX P6, R14, R13, R12, R11 ;  /* 0x0000000c0d0e7389 */ /* 0x00006400000c000b */
[----:B01----:R-:W-:Y:S01]  /*1abc0*/  ENDCOLLECTIVE ;  /* 0x000000000000791b */ /* 0x003fe20003800000 */
.L_x_8505:
        /* <DEDUP_REMOVED lines=27> */
.L_x_8506:
[----:B------:R-:W-:Y:S02]  /*1ad80*/  IMAD.MOV.U32 R13, RZ, RZ, R0 ;  /* 0x000000ffff0d7224 */ /* 0x000fe400078e0000 */
[----:B------:R-:W-:-:S07]  /*1ad90*/  IMAD.MOV.U32 R6, RZ, RZ, R14 ;  /* 0x000000ffff067224 */ /* 0x000fce00078e000e */
[----:B------:R-:W-:Y:S05]  /*1ada0*/  WARPSYNC.COLLECTIVE R15, `(.L_x_8507) ;  /* 0x000000000f087348 */ /* 0x000fea0003c00000 */
[----:B------:R0:W1:Y:S02]  /*1adb0*/  SHFL.IDX P6, R14, R13, R12, R11 ;  /* 0x0000000c0d0e7389 */ /* 0x00006400000c000b */
[----:B01----:R-:W-:Y:S01]  /*1adc0*/  ENDCOLLECTIVE ;  /* 0x000000000000791b */ /* 0x003fe20003800000 */
.L_x_8507:
[----:B------:R-:W-:Y:S01]  /*1add0*/  IMAD.MOV.U32 R0, RZ, RZ, R14 ;  /* 0x000000ffff007224 */ /* 0x000fe200078e000e */
[----:B------:R-:W-:Y:S06]  /*1ade0*/  BRA `(.L_x_8508) ;  /* 0xffffffb400447947 */ /* 0x000fec000383ffff */
.L_x_8423:
[----:B0-----:R0:W1:Y:S02]  /*1adf0*/  SYNCS.PHASECHK.TRANS64.TRYWAIT P0, [R17+URZ+0x38820], R0 ;  /* 0x03882000110075a7 */ /* 0x001064000800017f */
[----:B-1----:R-:W-:Y:S05]  /*1ae00*/  @!P0 NANOSLEEP.SYNCS 0x989680 ;  /* 0x009896800000895d */ /* 0x002fea0003900000 */
[----:B------:R-:W1:Y:S02]  /*1ae10*/  @!P0 SYNCS.PHASECHK.TRANS64 P0, [R17+URZ+0x38820], R0 ;  /* 0x03882000110085a7 */ /* 0x000e64000800007f */
[----:B-1----:R-:W-:Y:S05]  /*1ae20*/  @!P0 BRA `(.L_x_8423) ;  /* 0xfffffffc00f08947 */ /* 0x002fea000383ffff */
[----:B------:R-:W-:Y:S05]  /*1ae30*/  BRA `(.L_x_8509) ;  /* 0xffffffb400e07947 */ /* 0x000fea000383ffff */
.L_x_8426:
[----:B0-----:R0:W1:Y:S02]  /*1ae40*/  SYNCS.PHASECHK.TRANS64.TRYWAIT P0, [R22+URZ+0x38860], R0 ;  /* 0x03886000160075a7 */ /* 0x001064000800017f */
[----:B-1----:R-:W-:Y:S05]  /*1ae50*/  @!P0 NANOSLEEP.SYNCS 0x989680 ;  /* 0x009896800000895d */ /* 0x002fea0003900000 */
[----:B------:R-:W1:Y:S02]  /*1ae60*/  @!P0 SYNCS.PHASECHK.TRANS64 P0, [R22+URZ+0x38860], R0 ;  /* 0x03886000160085a7 */ /* 0x000e64000800007f */
[----:B-1----:R-:W-:Y:S05]  /*1ae70*/  @!P0 BRA `(.L_x_8426) ;  /* 0xfffffffc00f08947 */ /* 0x002fea000383ffff */
[----:B------:R-:W-:Y:S05]  /*1ae80*/  BRA `(.L_x_8510) ;  /* 0xffffffb400f07947 */ /* 0x000fea000383ffff */
.L_x_8427:
        /* <DEDUP_REMOVED lines=8> */
.L_x_8512:
[----:B------:R-:W-:Y:S05]  /*1af10*/  BSYNC B0 ;  /* 0x0000000000007941 */ /* 0x000fea0003800000 */
.L_x_8511:
        /* <DEDUP_REMOVED lines=15> */
.L_x_8513:
        /* <DEDUP_REMOVED lines=39> */
.L_x_8514:
[----:B------:R-:W-:Y:S02]  /*1b280*/  IMAD.MOV.U32 R13, RZ, RZ, R4 ;  /* 0x000000ffff0d7224 */ /* 0x000fe400078e0004 */
[----:B------:R-:W-:-:S07]  /*1b290*/  IMAD.MOV.U32 R3, RZ, RZ, R14 ;  /* 0x000000ffff037224 */ /* 0x000fce00078e000e */
[----:B------:R-:W-:Y:S05]  /*1b2a0*/  WARPSYNC.COLLECTIVE R15, `(.L_x_8515) ;  /* 0x000000000f087348 */ /* 0x000fea0003c00000 */
[----:B------:R0:W1:Y:S02]  /*1b2b0*/  SHFL.IDX P6, R14, R13, R12, R11 ;  /* 0x0000000c0d0e7389 */ /* 0x00006400000c000b */
[----:B01----:R-:W-:Y:S01]  /*1b2c0*/  ENDCOLLECTIVE ;  /* 0x000000000000791b */ /* 0x003fe20003800000 */
.L_x_8515:
        /* <DEDUP_REMOVED lines=29> */
.L_x_8516:
[----:B------:R-:W-:Y:S02]  /*1b4a0*/  IMAD.MOV.U32 R13, RZ, RZ, R4 ;  /* 0x000000ffff0d7224 */ /* 0x000fe400078e0004 */
[----:B------:R-:W-:-:S07]  /*1b4b0*/  IMAD.MOV.U32 R7, RZ, RZ, R14 ;  /* 0x000000ffff077224 */ /* 0x000fce00078e000e */
[----:B------:R-:W-:Y:S05]  /*1b4c0*/  WARPSYNC.COLLECTIVE R15, `(.L_x_8517) ;  /* 0x000000000f087348 */ /* 0x000fea0003c00000 */
[----:B------:R0:W1:Y:S02]  /*1b4d0*/  SHFL.IDX P6, R14, R13, R12, R11 ;  /* 0x0000000c0d0e7389 */ /* 0x00006400000c000b */
[----:B01----:R-:W-:Y:S01]  /*1b4e0*/  ENDCOLLECTIVE ;  /* 0x000000000000791b */ /* 0x003fe20003800000 */
.L_x_8517:
        /* <DEDUP_REMOVED lines=29> */
.L_x_8518:
[----:B------:R-:W-:Y:S02]  /*1b6c0*/  IMAD.MOV.U32 R13, RZ, RZ, R4 ;  /* 0x000000ffff0d7224 */ /* 0x000fe400078e0004 */
[----:B------:R-:W-:-:S07]  /*1b6d0*/  IMAD.MOV.U32 R6, RZ, RZ, R14 ;  /* 0x000000ffff067224 */ /* 0x000fce00078e000e */
[----:B------:R-:W-:Y:S05]  /*1b6e0*/  WARPSYNC.COLLECTIVE R15, `(.L_x_8519) ;  /* 0x000000000f087348 */ /* 0x000fea0003c00000 */
[----:B------:R0:W1:Y:S02]  /*1b6f0*/  SHFL.IDX P6, R14, R13, R12, R11 ;  /* 0x0000000c0d0e7389 */ /* 0x00006400000c000b */
[----:B01----:R-:W-:Y:S01]  /*1b700*/  ENDCOLLECTIVE ;  /* 0x000000000000791b */ /* 0x003fe20003800000 */
.L_x_8519:
[----:B------:R-:W-:Y:S01]  /*1b710*/  IMAD.MOV.U32 R2, RZ, RZ, R14 ;  /* 0x000000ffff027224 */ /* 0x000fe200078e000e */
[----:B------:R-:W-:Y:S06]  /*1b720*/  BRA `(.L_x_8520) ;  /* 0xffffffb4007c7947 */ /* 0x000fec000383ffff */
.L_x_8434:
[----:B0-----:R0:W1:Y:S02]  /*1b730*/  SYNCS.PHASECHK.TRANS64.TRYWAIT P0, [R6+URZ+0x38840], R20 ;  /* 0x03884014060075a7 */ /* 0x001064000800017f */
[----:B-1----:R-:W-:Y:S05]  /*1b740*/  @!P0 NANOSLEEP.SYNCS 0x989680 ;  /* 0x009896800000895d */ /* 0x002fea0003900000 */
[----:B------:R-:W1:Y:S02]  /*1b750*/  @!P0 SYNCS.PHASECHK.TRANS64 P0, [R6+URZ+0x38840], R20 ;  /* 0x03884014060085a7 */ /* 0x000e64000800007f */
[----:B-1----:R-:W-:Y:S05]  /*1b760*/  @!P0 BRA `(.L_x_8434) ;  /* 0xfffffffc00f08947 */ /* 0x002fea000383ffff */
[----:B------:R-:W-:Y:S05]  /*1b770*/  BRA `(.L_x_8521) ;  /* 0xffffffbc00107947 */ /* 0x000fea000383ffff */
.L_x_8435:
        /* <DEDUP_REMOVED lines=8> */
.L_x_8523:
[----:B------:R-:W-:Y:S05]  /*1b800*/  BSYNC B1 ;  /* 0x0000000000017941 */ /* 0x000fea0003800000 */
.L_x_8522:
        /* <DEDUP_REMOVED lines=9> */
.L_x_8524:
[----:B------:R-:W-:Y:S02]  /*1b8a0*/  IMAD.MOV.U32 R13, RZ, RZ, R25 ;  /* 0x000000ffff0d7224 */ /* 0x000fe400078e0019 */
[----:B------:R-:W-:Y:S02]  /*1b8b0*/  IMAD.MOV.U32 R12, RZ, RZ, 0x1 ;  /* 0x00000001ff0c7424 */ /* 0x000fe400078e00ff */
[----:B------:R-:W-:-:S07]  /*1b8c0*/  IMAD.MOV.U32 R2, RZ, RZ, R14 ;  /* 0x000000ffff027224 */ /* 0x000fce00078e000e */
[----:B------:R-:W-:Y:S05]  /*1b8d0*/  WARPSYNC.COLLECTIVE R15, `(.L_x_8525) ;  /* 0x000000000f087348 */ /* 0x000fea0003c00000 */
[----:B------:R0:W1:Y:S02]  /*1b8e0*/  SHFL.IDX P6, R14, R13, R12, R11 ;  /* 0x0000000c0d0e7389 */ /* 0x00006400000c000b */
[----:B01----:R-:W-:Y:S01]  /*1b8f0*/  ENDCOLLECTIVE ;  /* 0x000000000000791b */ /* 0x003fe20003800000 */
.L_x_8525:
        /* <DEDUP_REMOVED lines=11> */
.L_x_8526:
[----:B------:R-:W-:Y:S02]  /*1b9b0*/  IMAD.MOV.U32 R13, RZ, RZ, R25 ;  /* 0x000000ffff0d7224 */ /* 0x000fe400078e0019 */
[----:B------:R-:W-:Y:S02]  /*1b9c0*/  IMAD.MOV.U32 R12, RZ, RZ, 0x2 ;  /* 0x00000002ff0c7424 */ /* 0x000fe400078e00ff */
[----:B------:R-:W-:-:S07]  /*1b9d0*/  IMAD.MOV.U32 R2, RZ, RZ, R14 ;  /* 0x000000ffff027224 */ /* 0x000fce00078e000e */
[----:B------:R-:W-:Y:S05]  /*1b9e0*/  WARPSYNC.COLLECTIVE R15, `(.L_x_8527) ;  /* 0x000000000f087348 */ /* 0x000fea0003c00000 */
[----:B------:R0:W1:Y:S02]  /*1b9f0*/  SHFL.IDX P6, R14, R13, R12, R11 ;  /* 0x0000000c0d0e7389 */ /* 0x00006400000c000b */
[----:B01----:R-:W-:Y:S01]  /*1ba00*/  ENDCOLLECTIVE ;  /* 0x000000000000791b */ /* 0x003fe20003800000 */
.L_x_8527:
        /* <DEDUP_REMOVED lines=11> */
.L_x_8528:
[----:B------:R-:W-:Y:S02]  /*1bac0*/  IMAD.MOV.U32 R13, RZ, RZ, R25 ;  /* 0x000000ffff0d7224 */ /* 0x000fe400078e0019 */
[----:B------:R-:W-:Y:S02]  /*1bad0*/  IMAD.MOV.U32 R12, RZ, RZ, 0x3 ;  /* 0x00000003ff0c7424 */ /* 0x000fe400078e00ff */
[----:B------:R-:W-:-:S07]  /*1bae0*/  IMAD.MOV.U32 R2, RZ, RZ, R14 ;  /* 0x000000ffff027224 */ /* 0x000fce00078e000e */
[----:B------:R-:W-:Y:S05]  /*1baf0*/  WARPSYNC.COLLECTIVE R15, `(.L_x_8529) ;  /* 0x000000000f087348 */ /* 0x000fea0003c00000 */
[----:B------:R0:W1:Y:S02]  /*1bb00*/  SHFL.IDX P6, R14, R13, R12, R11 ;  /* 0x0000000c0d0e7389 */ /* 0x00006400000c000b */
[----:B01----:R-:W-:Y:S01]  /*1bb10*/  ENDCOLLECTIVE ;  /* 0x000000000000791b */ /* 0x003fe20003800000 */
.L_x_8529:
        /* <DEDUP_REMOVED lines=11> */
.L_x_8530:
[----:B------:R-:W-:Y:S01]  /*1bbd0*/  IMAD.MOV.U32 R2, RZ, RZ, R14 ;  /* 0x000000ffff027224 */ /* 0x000fe200078e000e */
[----:B------:R-:W-:Y:S06]  /*1bbe0*/  BRA `(.L_x_8531) ;  /* 0xffffffb800987947 */ /* 0x000fec000383ffff */
.L_x_8440:
[----:B---3--:R3:W4:Y:S02]  /*1bbf0*/  SYNCS.PHASECHK.TRANS64.TRYWAIT P0, [R6+URZ+0x38860], R20 ;  /* 0x03886014060075a7 */ /* 0x008724000800017f */
[----:B----4-:R-:W-:Y:S05]  /*1bc00*/  @!P0 NANOSLEEP.SYNCS 0x989680 ;  /* 0x009896800000895d */ /* 0x010fea0003900000 */
[----:B------:R-:W4:Y:S02]  /*1bc10*/  @!P0 SYNCS.PHASECHK.TRANS64 P0, [R6+URZ+0x38860], R20 ;  /* 0x03886014060085a7 */ /* 0x000f24000800007f */
[----:B----4-:R-:W-:Y:S05]  /*1bc20*/  @!P0 BRA `(.L_x_8440) ;  /* 0xfffffffc00f08947 */ /* 0x010fea000383ffff */
[----:B------:R-:W-:Y:S05]  /*1bc30*/  BRA `(.L_x_8532) ;  /* 0xffffffb800e87947 */ /* 0x000fea000383ffff */
.L_x_8441:
        /* <DEDUP_REMOVED lines=8> */
.L_x_8534:
[----:B------:R-:W-:Y:S05]  /*1bcc0*/  BSYNC B1 ;  /* 0x0000000000017941 */ /* 0x000fea0003800000 */
.L_x_8533:
        /* <DEDUP_REMOVED lines=13> */
.L_x_8535:
        /* <DEDUP_REMOVED lines=17> */
.L_x_8536:
        /* <DEDUP_REMOVED lines=16> */
.L_x_8537:
        /* <DEDUP_REMOVED lines=19> */
.L_x_8538:
        /* <DEDUP_REMOVED lines=14> */
.L_x_8539:
        /* <DEDUP_REMOVED lines=16> */
.L_x_8540:
        /* <DEDUP_REMOVED lines=14> */
.L_x_8541:
[----:B------:R-:W-:Y:S05]  /*1c3a0*/  BRA `(.L_x_8542) ;  /* 0xffffffb8004c7947 */ /* 0x000fea000383ffff */
.L_x_8449:
        /* <DEDUP_REMOVED lines=8> */
.L_x_8544:
[----:B------:R-:W-:Y:S05]  /*1c430*/  BSYNC B0 ;  /* 0x0000000000007941 */ /* 0x000fea0003800000 */
.L_x_8543:
        /* <DEDUP_REMOVED lines=9> */
.L_x_8545:
        /* <DEDUP_REMOVED lines=23> */
.L_x_8546:
[----:B------:R-:W-:Y:S01]  /*1c640*/  IMAD.MOV.U32 R12, RZ, RZ, 0x2 ;  /* 0x00000002ff0c7424 */ /* 0x000fe200078e00ff */
[----:B------:R-:W-:-:S05]  /*1c650*/  SEL R4, R14, RZ, P1 ;  /* 0x000000ff0e047207 */ /* 0x000fca0000800000 */
[----:B------:R-:W-:-:S04]  /*1c660*/  IMAD.IADD R4, R13, 0x1, R4 ;  /* 0x000000010d047824 */ /* 0x000fc800078e0204 */
[----:B------:R-:W-:-:S07]  /*1c670*/  IMAD.MOV.U32 R13, RZ, RZ, R4 ;  /* 0x000000ffff0d7224 */ /* 0x000fce00078e0004 */
[----:B------:R-:W-:Y:S05]  /*1c680*/  WARPSYNC.COLLECTIVE R15, `(.L_x_8547) ;  /* 0x000000000f087348 */ /* 0x000fea0003c00000 */
[----:B------:R0:W1:Y:S02]  /*1c690*/  SHFL.UP P6, R14, R13, R12, R11 ;  /* 0x0400000c0d0e7389 */ /* 0x00006400000c000b */
[----:B01----:R-:W-:Y:S01]  /*1c6a0*/  ENDCOLLECTIVE ;  /* 0x000000000000791b */ /* 0x003fe20003800000 */
.L_x_8547:
[----:B------:R-:W-:Y:S01]  /*1c6b0*/  IMAD.MOV.U32 R12, RZ, RZ, 0x4 ;  /* 0x00000004ff0c7424 */ /* 0x000fe200078e00ff */
[----:B------:R-:W-:-:S05]  /*1c6c0*/  SEL R3, R14, RZ, P2 ;  /* 0x000000ff0e037207 */ /* 0x000fca0001000000 */
[----:B------:R-:W-:-:S04]  /*1c6d0*/  IMAD.IADD R2, R4, 0x1, R3 ;  /* 0x0000000104027824 */ /* 0x000fc800078e0203 */
[----:B------:R-:W-:-:S07]  /*1c6e0*/  IMAD.MOV.U32 R13, RZ, RZ, R2 ;  /* 0x000000ffff0d7224 */ /* 0x000fce00078e0002 */
[----:B------:R-:W-:Y:S05]  /*1c6f0*/  WARPSYNC.COLLECTIVE R15, `(.L_x_8548) ;  /* 0x000000000f087348 */ /* 0x000fea0003c00000 */
[----:B------:R0:W1:Y:S02]  /*1c700*/  SHFL.UP P6, R14, R13, R12, R11 ;  /* 0x0400000c0d0e7389 */ /* 0x00006400000c000b */
[----:B01----:R-:W-:Y:S01]  /*1c710*/  ENDCOLLECTIVE ;  /* 0x000000000000791b */ /* 0x003fe20003800000 */
.L_x_8548:
[----:B------:R-:W-:Y:S01]  /*1c720*/  IMAD.MOV.U32 R12, RZ, RZ, 0x8 ;  /* 0x00000008ff0c7424 */ /* 0x000fe200078e00ff */
[----:B------:R-:W-:-:S05]  /*1c730*/  SEL R3, R14, RZ, P3 ;  /* 0x000000ff0e037207 */ /* 0x000fca0001800000 */
[----:B------:R-:W-:-:S04]  /*1c740*/  IMAD.IADD R3, R2, 0x1, R3 ;  /* 0x0000000102037824 */ /* 0x000fc800078e0203 */
[----:B------:R-:W-:-:S07]  /*1c750*/  IMAD.MOV.U32 R13, RZ, RZ, R3 ;  /* 0x000000ffff0d7224 */ /* 0x000fce00078e0003 */
[----:B------:R-:W-:Y:S05]  /*1c760*/  WARPSYNC.COLLECTIVE R15, `(.L_x_8549) ;  /* 0x000000000f087348 */ /* 0x000fea0003c00000 */
[----:B------:R0:W1:Y:S02]  /*1c770*/  SHFL.UP P6, R14, R13, R12, R11 ;  /* 0x0400000c0d0e7389 */ /* 0x00006400000c000b */
[----:B01----:R-:W-:Y:S01]  /*1c780*/  ENDCOLLECTIVE ;  /* 0x000000000000791b */ /* 0x003fe20003800000 */
.L_x_8549:
[----:B------:R-:W-:Y:S01]  /*1c790*/  IMAD.MOV.U32 R12, RZ, RZ, 0x10 ;  /* 0x00000010ff0c7424 */ /* 0x000fe200078e00ff */
[----:B------:R-:W-:-:S05]  /*1c7a0*/  SEL R4, R14, RZ, P4 ;  /* 0x000000ff0e047207 */ /* 0x000fca0002000000 */
[----:B------:R-:W-:-:S04]  /*1c7b0*/  IMAD.IADD R4, R3, 0x1, R4 ;  /* 0x0000000103047824 */ /* 0x000fc800078e0204 */
[----:B------:R-:W-:-:S07]  /*1c7c0*/  IMAD.MOV.U32 R13, RZ, RZ, R4 ;  /* 0x000000ffff0d7224 */ /* 0x000fce00078e0004 */
[----:B------:R-:W-:Y:S05]  /*1c7d0*/  WARPSYNC.COLLECTIVE R15, `(.L_x_8550) ;  /* 0x000000000f087348 */ /* 0x000fea0003c00000 */
[----:B------:R0:W1:Y:S02]  /*1c7e0*/  SHFL.UP P6, R14, R13, R12, R11 ;  /* 0x0400000c0d0e7389 */ /* 0x00006400000c000b */
[----:B01----:R-:W-:Y:S01]  /*1c7f0*/  ENDCOLLECTIVE ;  /* 0x000000000000791b */ /* 0x003fe20003800000 */
.L_x_8550:
        /* <DEDUP_REMOVED lines=8> */
.L_x_8551:
[----:B------:R-:W-:Y:S05]  /*1c880*/  BRA `(.L_x_8552) ;  /* 0xffffffb800e87947 */ /* 0x000fea000383ffff */
.L_x_8452:
[----:B------:R-:W-:Y:S01]  /*1c890*/  BSSY B0, `(.L_x_8553) ;  /* 0x0000007000007945 */ /* 0x000fe20003800000 */
[----:B------:R-:W-:Y:S02]  /*1c8a0*/  IMAD.MOV.U32 R12, RZ, RZ, 0x1 ;  /* 0x00000001ff0c7424 */ /* 0x000fe400078e00ff */
[----:B------:R-:W-:Y:S02]  /*1c8b0*/  IMAD.MOV.U32 R11, RZ, RZ, RZ ;  /* 0x000000ffff0b7224 */ /* 0x000fe400078e00ff */
[----:B------:R-:W-:-:S07]  /*1c8c0*/  IMAD.MOV.U32 R15, RZ, RZ, -0x1 ;  /* 0xffffffffff0f7424 */ /* 0x000fce00078e00ff */
[----:B------:R-:W-:Y:S05]  /*1c8d0*/  WARPSYNC.COLLECTIVE R15, `(.L_x_8554) ;  /* 0x000000000f087348 */ /* 0x000fea0003c00000 */
[----:B------:R0:W1:Y:S02]  /*1c8e0*/  SHFL.UP P6, R14, R13, R12, R11 ;  /* 0x0400000c0d0e7389 */ /* 0x00006400000c000b */
[----:B01----:R-:W-:Y:S01]  /*1c8f0*/  ENDCOLLECTIVE ;  /* 0x000000000000791b */ /* 0x003fe20003800000 */
.L_x_8554:
[----:B------:R-:W-:Y:S05]  /*1c900*/  BSYNC B0 ;  /* 0x0000000000007941 */ /* 0x000fea0003800000 */
.L_x_8553:
        /* <DEDUP_REMOVED lines=8> */
.L_x_8555:
[----:B------:R-:W-:Y:S01]  /*1c990*/  IMAD.MOV.U32 R12, RZ, RZ, 0x4 ;  /* 0x00000004ff0c7424 */ /* 0x000fe200078e00ff */
[----:B------:R-:W-:-:S05]  /*1c9a0*/  SEL R2, R14, RZ, P2 ;  /* 0x000000ff0e027207 */ /* 0x000fca0001000000 */
[----:B------:R-:W-:-:S04]  /*1c9b0*/  IMAD.IADD R2, R13, 0x1, R2 ;  /* 0x000000010d027824 */ /* 0x000fc800078e0202 */
[----:B------:R-:W-:-:S07]  /*1c9c0*/  IMAD.MOV.U32 R13, RZ, RZ, R2 ;  /* 0x000000ffff0d7224 */ /* 0x000fce00078e0002 */
[----:B------:R-:W-:Y:S05]  /*1c9d0*/  WARPSYNC.COLLECTIVE R15, `(.L_x_8556) ;  /* 0x000000000f087348 */ /* 0x000fea0003c00000 */
[----:B------:R0:W1:Y:S02]  /*1c9e0*/  SHFL.UP P6, R14, R13, R12, R11 ;  /* 0x0400000c0d0e7389 */ /* 0x00006400000c000b */
[----:B01----:R-:W-:Y:S01]  /*1c9f0*/  ENDCOLLECTIVE ;  /* 0x000000000000791b */ /* 0x003fe20003800000 */
.L_x_8556:
[----:B------:R-:W-:Y:S01]  /*1ca00*/  IMAD.MOV.U32 R12, RZ, RZ, 0x8 ;  /* 0x00000008ff0c7424 */ /* 0x000fe200078e00ff */
[----:B------:R-:W-:-:S05]  /*1ca10*/  SEL R3, R14, RZ, P3 ;  /* 0x000000ff0e037207 */ /* 0x000fca0001800000 */
[----:B------:R-:W-:-:S04]  /*1ca20*/  IMAD.IADD R3, R2, 0x1, R3 ;  /* 0x0000000102037824 */ /* 0x000fc800078e0203 */
[----:B------:R-:W-:-:S07]  /*1ca30*/  IMAD.MOV.U32 R13, RZ, RZ, R3 ;  /* 0x000000ffff0d7224 */ /* 0x000fce00078e0003 */
[----:B------:R-:W-:Y:S05]  /*1ca40*/  WARPSYNC.COLLECTIVE R15, `(.L_x_8557) ;  /* 0x000000000f087348 */ /* 0x000fea0003c00000 */
[----:B------:R0:W1:Y:S02]  /*1ca50*/  SHFL.UP P6, R14, R13, R12, R11 ;  /* 0x0400000c0d0e7389 */ /* 0x00006400000c000b */
[----:B01----:R-:W-:Y:S01]  /*1ca60*/  ENDCOLLECTIVE ;  /* 0x000000000000791b */ /* 0x003fe20003800000 */
.L_x_8557:
[----:B------:R-:W-:Y:S01]  /*1ca70*/  IMAD.MOV.U32 R12, RZ, RZ, 0x10 ;  /* 0x00000010ff0c7424 */ /* 0x000fe200078e00ff */
[----:B------:R-:W-:-:S05]  /*1ca80*/  SEL R4, R14, RZ, P4 ;  /* 0x000000ff0e047207 */ /* 0x000fca0002000000 */
[----:B------:R-:W-:-:S04]  /*1ca90*/  IMAD.IADD R4, R3, 0x1, R4 ;  /* 0x0000000103047824 */ /* 0x000fc800078e0204 */
[----:B------:R-:W-:-:S07]  /*1caa0*/  IMAD.MOV.U32 R13, RZ, RZ, R4 ;  /* 0x000000ffff0d7224 */ /* 0x000fce00078e0004 */
[----:B------:R-:W-:Y:S05]  /*1cab0*/  WARPSYNC.COLLECTIVE R15, `(.L_x_8558) ;  /* 0x000000000f087348 */ /* 0x000fea0003c00000 */
[----:B------:R0:W1:Y:S02]  /*1cac0*/  SHFL.UP P6, R14, R13, R12, R11 ;  /* 0x0400000c0d0e7389 */ /* 0x00006400000c000b */
[----:B01----:R-:W-:Y:S01]  /*1cad0*/  ENDCOLLECTIVE ;  /* 0x000000000000791b */ /* 0x003fe20003800000 */
.L_x_8558:
        /* <DEDUP_REMOVED lines=8> */
.L_x_8559:
[----:B------:R-:W-:Y:S05]  /*1cb60*/  BRA `(.L_x_8560) ;  /* 0xffffffb800d47947 */ /* 0x000fea000383ffff */
.L_x_8454:
[----:B------:R-:W-:Y:S01]  /*1cb70*/  BSSY B0, `(.L_x_8561) ;  /* 0x0000006000007945 */ /* 0x000fe20003800000 */
[----:B------:R-:W-:Y:S01]  /*1cb80*/  PLOP3.LUT P6, PT, P6, PT, PT, 0x8, 0x0 ;  /* 0x000000000000781c */ /* 0x000fe200037ce170 */
[----:B------:R-:W-:-:S12]  /*1cb90*/  IMAD.MOV.U32 R15, RZ, RZ, -0x1 ;  /* 0xffffffffff0f7424 */ /* 0x000fd800078e00ff */
[----:B0-----:R-:W-:Y:S05]  /*1cba0*/  WARPSYNC.COLLECTIVE R15, `(.L_x_8562) ;  /* 0x000000000f087348 */ /* 0x001fea0003c00000 */
[----:B------:R-:W-:Y:S01]  /*1cbb0*/  VOTE.ANY R14, PT, P6 ;  /* 0x00000000000e7806 */ /* 0x000fe200030e0100 */
[----:B0-----:R-:W-:Y:S06]  /*1cbc0*/  ENDCOLLECTIVE ;  /* 0x000000000000791b */ /* 0x001fec0003800000 */
.L_x_8562:
[----:B------:R-:W-:Y:S05]  /*1cbd0*/  BSYNC B0 ;  /* 0x0000000000007941 */ /* 0x000fea0003800000 */
.L_x_8561:
        /* <DEDUP_REMOVED lines=8> */
.L_x_8563:
[----:B------:R-:W-:Y:S02]  /*1cc60*/  IMAD.IADD R27, R12, 0x1, R27 ;  /* 0x000000010c1b7824 */ /* 0x000fe400078e021b */
[----:B------:R-:W-:Y:S02]  /*1cc70*/  IMAD.MOV.U32 R13, RZ, RZ, R8 ;  /* 0x000000ffff0d7224 */ /* 0x000fe400078e0008 */
[----:B------:R-:W-:-:S07]  /*1cc80*/  IMAD.MOV.U32 R25, RZ, RZ, R14 ;  /* 0x000000ffff197224 */ /* 0x000fce00078e000e */
[----:B------:R-:W-:Y:S05]  /*1cc90*/  WARPSYNC.COLLECTIVE R15, `(.L_x_8564) ;  /* 0x000000000f087348 */ /* 0x000fea0003c00000 */
[----:B------:R0:W1:Y:S02]  /*1cca0*/  SHFL.IDX P6, R14, R13, R12, R11 ;  /* 0x0000000c0d0e7389 */ /* 0x00006400000c000b */
[----:B01----:R-:W-:Y:S01]  /*1ccb0*/  ENDCOLLECTIVE ;  /* 0x000000000000791b */ /* 0x003fe20003800000 */
.L_x_8564:
[----:B------:R-:W-:Y:S01]  /*1ccc0*/  IMAD.MOV.U32 R8, RZ, RZ, R14 ;  /* 0x000000ffff087224 */ /* 0x000fe200078e000e */
[----:B------:R-:W-:Y:S06]  /*1ccd0*/  BRA `(.L_x_8565) ;  /* 0xffffffb800b87947 */ /* 0x000fec000383ffff */
.L_x_8456:
[----:B------:R-:W-:Y:S01]  /*1cce0*/  BSSY B0, `(.L_x_8566) ;  /* 0x0000007000007945 */ /* 0x000fe20003800000 */
[----:B------:R-:W-:Y:S02]  /*1ccf0*/  IMAD.MOV.U32 R13, RZ, RZ, R3 ;  /* 0x000000ffff0d7224 */ /* 0x000fe400078e0003 */
[----:B------:R-:W-:Y:S02]  /*1cd00*/  IMAD.MOV.U32 R11, RZ, RZ, 0x1f ;  /* 0x0000001fff0b7424 */ /* 0x000fe400078e00ff */
[----:B------:R-:W-:-:S07]  /*1cd10*/  IMAD.MOV.U32 R15, RZ, RZ, -0x1 ;  /* 0xffffffffff0f7424 */ /* 0x000fce00078e00ff */
[----:B0-23--:R-:W-:Y:S05]  /*1cd20*/  WARPSYNC.COLLECTIVE R15, `(.L_x_8567) ;  /* 0x000000000f087348 */ /* 0x00dfea0003c00000 */
[----:B------:R1:W4:Y:S02]  /*1cd30*/  SHFL.IDX P6, R14, R13, R12, R11 ;  /* 0x0000000c0d0e7389 */ /* 0x00032400000c000b */
[----:B01234-:R-:W-:Y:S01]  /*1cd40*/  ENDCOLLECTIVE ;  /* 0x000000000000791b */ /* 0x01ffe20003800000 */
.L_x_8567:
[----:B------:R-:W-:Y:S05]  /*1cd50*/  BSYNC B0 ;  /* 0x0000000000007941 */ /* 0x000fea0003800000 */
.L_x_8566:
[----:B------:R-:W-:Y:S01]  /*1cd60*/  IMAD.MOV.U32 R24, RZ, RZ, R14 ;  /* 0x000000ffff187224 */ /* 0x000fe200078e000e */
[----:B------:R-:W-:Y:S06]  /*1cd70*/  BRA `(.L_x_8455) ;  /* 0xffffffb800a87947 */ /* 0x000fec000383ffff */
.L_x_8462:
[----:B0-----:R0:W1:Y:S02]  /*1cd80*/  SYNCS.PHASECHK.TRANS64.TRYWAIT P0, [R5+URZ+0x38820], R0 ;  /* 0x03882000050075a7 */ /* 0x001064000800017f */
[----:B-1----:R-:W-:Y:S05]  /*1cd90*/  @!P0 NANOSLEEP.SYNCS 0x989680 ;  /* 0x009896800000895d */ /* 0x002fea0003900000 */
[----:B------:R-:W1:Y:S02]  /*1cda0*/  @!P0 SYNCS.PHASECHK.TRANS64 P0, [R5+URZ+0x38820], R0 ;  /* 0x03882000050085a7 */ /* 0x000e64000800007f */
[----:B-1----:R-:W-:Y:S05]  /*1cdb0*/  @!P0 BRA `(.L_x_8462) ;  /* 0xfffffffc00f08947 */ /* 0x002fea000383ffff */
[----:B------:R-:W-:Y:S05]  /*1cdc0*/  BRA `(.L_x_8568) ;  /* 0xffffffc400007947 */ /* 0x000fea000383ffff */
.L_x_8463:
        /* <DEDUP_REMOVED lines=11> */
.L_x_8570:
[----:B------:R-:W-:Y:S05]  /*1ce80*/  BSYNC B0 ;  /* 0x0000000000007941 */ /* 0x000fea0003800000 */
.L_x_8569:
[----:B------:R-:W-:Y:S05]  /*1ce90*/  BRA `(.L_x_8571) ;  /* 0xffffffc000e87947 */ /* 0x000fea000383ffff */
.L_x_8466:
[----:B------:R-:W-:Y:S01]  /*1cea0*/  BSSY B1, `(.L_x_8572) ;  /* 0x0000006000017945 */ /* 0x000fe20003800000 */
[----:B------:R-:W-:-:S07]  /*1ceb0*/  IMAD.MOV.U32 R15, RZ, RZ, -0x1 ;  /* 0xffffffffff0f7424 */ /* 0x000fce00078e00ff */
[----:B0-234-:R-:W-:Y:S05]  /*1cec0*/  WARPSYNC.COLLECTIVE R15, `(.L_x_8573) ;  /* 0x000000000f0c7348 */ /* 0x01dfea0003c00000 */
[----:B------:R-:W-:Y:S02]  /*1ced0*/  ELECT P6, UR62, PT ;  /* 0x00000000003e782f */ /* 0x000fe400038c0000 */
[----:B------:R-:W-:Y:S01]  /*1cee0*/  MOV R14, UR62 ;  /* 0x0000003e000e7c02 */ /* 0x000fe20008000f00 */
[----:B0-234-:R-:W-:Y:S10]  /*1cef0*/  ENDCOLLECTIVE ;  /* 0x000000000000791b */ /* 0x01dff40003800000 */
.L_x_8573:
[----:B------:R-:W-:Y:S05]  /*1cf00*/  BSYNC B1 ;  /* 0x0000000000017941 */ /* 0x000fea0003800000 */
.L_x_8572:
[----:B------:R-:W-:Y:S05]  /*1cf10*/  BRA `(.L_x_8574) ;  /* 0xffffffc000e07947 */ /* 0x000fea000383ffff */
.L_x_8468:
[----:B0-----:R0:W1:Y:S02]  /*1cf20*/  SYNCS.PHASECHK.TRANS64.TRYWAIT P1, [R3+URZ+0x38840], R2 ;  /* 0x03884002030075a7 */ /* 0x001064000802017f */
[----:B-1----:R-:W-:Y:S05]  /*1cf30*/  @!P1 NANOSLEEP.SYNCS 0x989680 ;  /* 0x009896800000995d */ /* 0x002fea0003900000 */
[----:B------:R-:W1:Y:S02]  /*1cf40*/  @!P1 SYNCS.PHASECHK.TRANS64 P1, [R3+URZ+0x38840], R2 ;  /* 0x03884002030095a7 */ /* 0x000e64000802007f */
[----:B-1----:R-:W-:Y:S05]  /*1cf50*/  @!P1 BRA `(.L_x_8468) ;  /* 0xfffffffc00f09947 */ /* 0x002fea000383ffff */
[----:B------:R-:W-:Y:S05]  /*1cf60*/  BRA `(.L_x_8575) ;  /* 0xffffffc400007947 */ /* 0x000fea000383ffff */
.L_x_8470:
[----:B-1----:R1:W0:Y:S02]  /*1cf70*/  SYNCS.PHASECHK.TRANS64.TRYWAIT P1, [R5+URZ+0x38840], R0 ;  /* 0x03884000050075a7 */ /* 0x002224000802017f */
[----:B0-----:R-:W-:Y:S05]  /*1cf80*/  @!P1 NANOSLEEP.SYNCS 0x989680 ;  /* 0x009896800000995d */ /* 0x001fea0003900000 */
[----:B------:R-:W0:Y:S02]  /*1cf90*/  @!P1 SYNCS.PHASECHK.TRANS64 P1, [R5+URZ+0x38840], R0 ;  /* 0x03884000050095a7 */ /* 0x000e24000802007f */
[----:B0-----:R-:W-:Y:S05]  /*1cfa0*/  @!P1 BRA `(.L_x_8470) ;  /* 0xfffffffc00f09947 */ /* 0x001fea000383ffff */
[----:B------:R-:W-:Y:S05]  /*1cfb0*/  BRA `(.L_x_8576) ;  /* 0xffffffc4000c7947 */ /* 0x000fea000383ffff */
.L_x_8472:
[----:B------:R0:W0:Y:S02]  /*1cfc0*/  SYNCS.PHASECHK.TRANS64.TRYWAIT P1, [R3+URZ+0x38860], R2 ;  /* 0x03886002030075a7 */ /* 0x000024000802017f */
[----:B0-----:R-:W-:Y:S05]  /*1cfd0*/  @!P1 NANOSLEEP.SYNCS 0x989680 ;  /* 0x009896800000995d */ /* 0x001fea0003900000 */
[----:B------:R-:W0:Y:S02]  /*1cfe0*/  @!P1 SYNCS.PHASECHK.TRANS64 P1, [R3+URZ+0x38860], R2 ;  /* 0x03886002030095a7 */ /* 0x000e24000802007f */
[----:B0-----:R-:W-:Y:S05]  /*1cff0*/  @!P1 BRA `(.L_x_8472) ;  /* 0xfffffffc00f09947 */ /* 0x001fea000383ffff */
[----:B------:R-:W-:Y:S05]  /*1d000*/  BRA `(.L_x_8577) ;  /* 0xffffffc400087947 */ /* 0x000fea000383ffff */
.L_x_8578:
        /* <DEDUP_REMOVED lines=15> */
.L_x_15658:


//--------------------- .text._ZN7cutlass13device_kernelIN5flash11enable_sm90INS1_16FlashAttnFwdSm90INS1_25CollectiveMainloopFwdSm90ILi2EN4cute5tupleIJNS5_1CILi1EEES8_S8_EEENS6_IJNS7_ILi64EEESA_SA_EEELi512ENS_6half_tEfNS_4arch4Sm90ELb1ELb0ELb0ELb1ELb1ELb1ELb1ELb0ELb0ELb1ELb1ELb0EEENS1_21CollectiveEpilogueFwdINS6_IJSA_NS7_ILi512EEESA_EEES9_SC_SE_Li256ELb1ELb1ELb1ELb0EEENS1_36VarlenDynamicPersistentTileSchedulerILi64ELi64ELi256ELi128ELb1ELb1ELb1ELb1ELb1ELb1EEEEEEEEEvNT_6ParamsE --------------------------
	.section	.text._ZN7cutlass13device_kernelIN5flash11enable_sm90INS1_16FlashAttnFwdSm90INS1_25CollectiveMainloopFwdSm90ILi2EN4cute5tupleIJNS5_1CILi1EEES8_S8_EEENS6_IJNS7_ILi64EEESA_SA_EEELi512ENS_6half_tEfNS_4arch4Sm90ELb1ELb0ELb0ELb1ELb1ELb1ELb1ELb0ELb0ELb1ELb1ELb0EEENS1_21CollectiveEpilogueFwdINS6_IJSA_NS7_ILi512EEESA_EEES9_SC_SE_Li256ELb1ELb1ELb1ELb0EEENS1_36VarlenDynamicPersistentTileSchedulerILi64ELi64ELi256ELi128ELb1ELb1ELb1ELb1ELb1ELb1EEEEEEEEEvNT_6ParamsE,"ax",@progbits
	.align	128
.text._ZN7cutlass13device_kernelIN5flash11enable_sm90INS1_16FlashAttnFwdSm90INS1_25CollectiveMainloopFwdSm90ILi2EN4cute5tupleIJNS5_1CILi1EEES8_S8_EEENS6_IJNS7_ILi64EEESA_SA_EEELi512ENS_6half_tEfNS_4arch4Sm90ELb1ELb0ELb0ELb1ELb1ELb1ELb1ELb0ELb0ELb1ELb1ELb0EEENS1_21CollectiveEpilogueFwdINS6_IJSA_NS7_ILi512EEESA_EEES9_SC_SE_Li256ELb1ELb1ELb1ELb0EEENS1_36VarlenDynamicPersistentTileSchedulerILi64ELi64ELi256ELi128ELb1ELb1ELb1ELb1ELb1ELb1EEEEEEEEEvNT_6ParamsE:
        .type           _ZN7cutlass13device_kernelIN5flash11enable_sm90INS1_16FlashAttnFwdSm90INS1_25CollectiveMainloopFwdSm90ILi2EN4cute5tupleIJNS5_1CILi1EEES8_S8_EEENS6_IJNS7_ILi64EEESA_SA_EEELi512ENS_6half_tEfNS_4arch4Sm90ELb1ELb0ELb0ELb1ELb1ELb1ELb1ELb0ELb0ELb1ELb1ELb0EEENS1_21CollectiveEpilogueFwdINS6_IJSA_NS7_ILi512EEESA_EEES9_SC_SE_Li256ELb1ELb1ELb1ELb0EEENS1_36VarlenDynamicPersistentTileSchedulerILi64ELi64ELi256ELi128ELb1ELb1ELb1ELb1ELb1ELb1EEEEEEEEEvNT_6ParamsE,@function
        .size           _ZN7cutlass13device_kernelIN5flash11enable_sm90INS1_16FlashAttnFwdSm90INS1_25CollectiveMainloopFwdSm90ILi2EN4cute5tupleIJNS5_1CILi1EEES8_S8_EEENS6_IJNS7_ILi64EEESA_SA_EEELi512ENS_6half_tEfNS_4arch4Sm90ELb1ELb0ELb0ELb1ELb1ELb1ELb1ELb0ELb0ELb1ELb1ELb0EEENS1_21CollectiveEpilogueFwdINS6_IJSA_NS7_ILi512EEESA_EEES9_SC_SE_Li256ELb1ELb1ELb1ELb0EEENS1_36VarlenDynamicPersistentTileSchedulerILi64ELi64ELi256ELi128ELb1ELb1ELb1ELb1ELb1ELb1EEEEEEEEEvNT_6ParamsE,(.L_x_15659 - _ZN7cutlass13device_kernelIN5flash11enable_sm90INS1_16FlashAttnFwdSm90INS1_25CollectiveMainloopFwdSm90ILi2EN4cute5tupleIJNS5_1CILi1EEES8_S8_EEENS6_IJNS7_ILi64EEESA_SA_EEELi512ENS_6half_tEfNS_4arch4Sm90ELb1ELb0ELb0ELb1ELb1ELb1ELb1ELb0ELb0ELb1ELb1ELb0EEENS1_21CollectiveEpilogueFwdINS6_IJSA_NS7_ILi512EEESA_EEES9_SC_SE_Li256ELb1ELb1ELb1ELb0EEENS1_36VarlenDynamicPersistentTileSchedulerILi64ELi64ELi256ELi128ELb1ELb1ELb1ELb1ELb1ELb1EEEEEEEEEvNT_6ParamsE)
        .other          _ZN7cutlass13device_kernelIN5flash11enable_sm90INS1_16FlashAttnFwdSm90INS1_25CollectiveMainloopFwdSm90ILi2EN4cute5tupleIJNS5_1CILi1EEES8_S8_EEENS6_IJNS7_ILi64EEESA_SA_EEELi512ENS_6half_tEfNS_4arch4Sm90ELb1ELb0ELb0ELb1ELb1ELb1ELb1ELb0ELb0ELb1ELb1ELb0EEENS1_21CollectiveEpilogueFwdINS6_IJSA_NS7_ILi512EEESA_EEES9_SC_SE_Li256ELb1ELb1ELb1ELb0EEENS1_36VarlenDynamicPersistentTileSchedulerILi64ELi64ELi256ELi128ELb1ELb1ELb1ELb1ELb1ELb1EEEEEEEEEvNT_6ParamsE,@"STO_CUDA_ENTRY STV_DEFAULT"
_ZN7cutlass13device_kernelIN5flash11enable_sm90INS1_16FlashAttnFwdSm90INS1_25CollectiveMainloopFwdSm90ILi2EN4cute5tupleIJNS5_1CILi1EEES8_S8_EEENS6_IJNS7_ILi64EEESA_SA_EEELi512ENS_6half_tEfNS_4arch4Sm90ELb1ELb0ELb0ELb1ELb1ELb1ELb1ELb0ELb0ELb1ELb1ELb0EEENS1_21CollectiveEpilogueFwdINS6_IJSA_NS7_ILi512EEESA_EEES9_SC_SE_Li256ELb1ELb1ELb1ELb0EEENS1_36VarlenDynamicPersistentTileSchedulerILi64ELi64ELi256ELi128ELb1ELb1ELb1ELb1ELb1ELb1EEEEEEEEEvNT_6ParamsE:
        /* <DEDUP_REMOVED lines=17> */
.L_x_8580:
[----:B------:R-:W-:Y:S05]  /*0110*/  BSYNC B0 ;  /* 0x0000000000007941 */ /* 0x000fea0003800000 */
.L_x_8579:
[----:B------:R-:W-:Y:S01]  /*0120*/  SHF.R.U32.HI R4, RZ, 0x7, R0 ;  /* 0x00000007ff047819 */ /* 0x000fe20000011600 */
[----:B------:R-:W-:Y:S01]  /*0130*/  VOTEU.ANY UP0, P0 ;  /* 0x00000000003f7886 */ /* 0x000fe20000000100 */
[----:B------:R-:W0:Y:S01]  /*0140*/  SHFL.IDX PT, R3, R2, RZ, 0x1f ;  /* 0x00001fff02037589 */ /* 0x000e2200000e0000 */
[----:B------:R-:W-:Y:S01]  /*0150*/  UMOV UR4, 0x80 ;  /* 0x0000008000047882 */ /* 0x000fe20000000000 */
[----:B------:R-:W-:Y:S01]  /*0160*/  UMOV UR7, 0x100 ;  /* 0x0000010000077882 */ /* 0x000fe20000000000 */
[----:B------:R-:W-:Y:S01]  /*0170*/  VOTEU.ANY UP1, P0 ;  /* 0x00000000003f7886 */ /* 0x000fe20000020100 */
[----:B------:R-:W1:Y:S01]  /*0180*/  SHFL.IDX PT, R4, R4, RZ, 0x1f ;  /* 0x00001fff04047589 */ /* 0x000e6200000e0000 */
[----:B------:R-:W2:Y:S01]  /*0190*/  @UP0 S2UR UR8, SR_CgaCtaId ;  /* 0x00000000000809c3 */ /* 0x000ea20000008800 */
[----:B------:R-:W-:Y:S01]  /*01a0*/  @UP0 UMOV UR6, 0x400 ;  /* 0x0000040000060882 */ /* 0x000fe20000000000 */
[----:B------:R-:W-:-:S04]  /*01b0*/  @UP0 UIADD3 UR4, -UR4, 0x100000, URZ ;  /* 0x0010000004040890 */ /* 0x000fc8000fffe13f */
[----:B------:R-:W-:Y:S02]  /*01c0*/  @UP0 USHF.L.U32 UR5, UR4, 0xb, URZ ;  /* 0x0000000b04050899 */ /* 0x000fe4000800063f */
[----:B------:R-:W-:Y:S01]  /*01d0*/  @UP0 USHF.L.U32 UR4, UR4, 0x1, URZ ;  /* 0x0000000104040899 */ /* 0x000fe2000800063f */
[----:B------:R-:W-:Y:S01]  /*01e0*/  VOTEU.ANY UP2, P0 ;  /* 0x00000000003f7886 */ /* 0x000fe20000040100 */
[----:B0-----:R-:W-:Y:S01]  /*01f0*/  ISETP.NE.AND P1, PT, R3, RZ, PT ;  /* 0x000000ff0300720c */ /* 0x001fe20003f25270 */
[----:B-1----:R0:W-:Y:S01]  /*0200*/  STL [R1+0x7c], R4 ;  /* 0x00007c0401007387 */ /* 0x0021e20000100800 */
[----:B--2---:R-:W-:Y:S02]  /*0210*/  @UP0 ULEA UR8, UR8, UR6, 0x18 ;  /* 0x0000000608080291 */ /* 0x004fe4000f8ec03f */
[----:B------:R-:W-:-:S04]  /*0220*/  @UP0 UIADD3 UR6, -UR7, 0x100000, URZ ;  /* 0x0010000007060890 */ /* 0x000fc8000fffe13f */
[----:B------:R-:W-:Y:S02]  /*0230*/  @UP0 USHF.L.U32 UR7, UR6, 0xb, URZ ;  /* 0x0000000b06070899 */ /* 0x000fe4000800063f */
[----:B------:R-:W-:Y:S01]  /*0240*/  @UP0 USHF.L.U32 UR6, UR6, 0x1, URZ ;  /* 0x0000000106060899 */ /* 0x000fe2000800063f */
[----:B------:R-:W-:Y:S01]  /*0250*/  VOTEU.ANY UP0, P0 ;  /* 0x00000000003f7886 */ /* 0x000fe20000000100 */
[----:B------:R-:W1:Y:S04]  /*0260*/  FENCE.VIEW.ASYNC.S ;  /* 0x00000000000073c6 */ /* 0x000e680000000000 */
[----:B-1----:R0:W1:Y:S01]  /*0270*/  @UP0 SYNCS.EXCH.64 URZ, [UR8+0x38800], UR4 ;  /* 0x03880004083f05b2 */ /* 0x0020620008000100 */
[----:B------:R0:W2:Y:S05]  /*0280*/  @UP1 SYNCS.EXCH.64 URZ, [UR8+0x38810], UR4 ;  /* 0x03881004083f15b2 */ /* 0x0000aa0008000100 */
[----:B------:R0:W3:Y:S02]  /*0290*/  @UP2 SYNCS.EXCH.64 URZ, [UR8+0x38820], UR6 ;  /* 0x03882006083f25b2 */ /* 0x0000e40008000100 */
[----:B0-----:R-:W-:Y:S05]  /*02a0*/  @P1 BRA `(.L_x_8581) ;  /* 0x0000000000381947 */ /* 0x001fea0003800000 */
        /* <DEDUP_REMOVED lines=12> */
[----:B------:R0:W0:Y:S01]  /*0370*/  SYNCS.EXCH.64 URZ, [UR6+0x38848], UR4 ;  /* 0x03884804063f75b2 */ /* 0x0000220008000100 */
[----:B------:R-:W-:Y:S01]  /*0380*/  NOP ;  /* 0x0000000000007918 */ /* 0x000fe20000000000 */
.L_x_8581:
        /* <DEDUP_REMOVED lines=22> */
.L_x_8582:
        /* <DEDUP_REMOVED lines=18> */
.L_x_8583:
        /* <DEDUP_REMOVED lines=22> */
.L_x_8584:
        /* <DEDUP_REMOVED lines=22> */
.L_x_8585:
[----:B------:R-:W-:Y:S01]  /*08d0*/  IMAD.MOV.U32 R3, RZ, RZ, 0x1 ;  /* 0x00000001ff037424 */ /* 0x000fe200078e00ff */
[----:B------:R-:W-:Y:S01]  /*08e0*/  ISETP.NE.AND P0, PT, R4, RZ, PT ;  /* 0x000000ff0400720c */ /* 0x000fe20003f05270 */
[----:B------:R-:W-:Y:S01]  /*08f0*/  NOP ;  /* 0x0000000000007918 */ /* 0x000fe20000000000 */
[----:B------:R-:W-:Y:S01]  /*0900*/  ULDC.64 UR40, c[0x0][0x208] ;  /* 0x0000820000287ab9 */ /* 0x000fe20000000a00 */
[----:B------:R-:W-:Y:S01]  /*0910*/  BSSY B9, `(.L_x_8586) ;  /* 0x00022b0000097945 */ /* 0x000fe20003800000 */
[----:B------:R-:W-:-:S05]  /*0920*/  SEL R3, R3, 0x2, !P0 ;  /* 0x0000000203037807 */ /* 0x000fca0004000000 */
[----:B------:R0:W-:Y:S02]  /*0930*/  STL [R1+0x10], R3 ;  /* 0x0000100301007387 */ /* 0x0001e40000100800 */
[----:B01234-:R-:W-:Y:S06]  /*0940*/  BAR.SYNC.DEFER_BLOCKING 0x0 ;  /* 0x0000000000007b1d */ /* 0x01ffec0000010000 */
[----:B------:R-:W-:Y:S05]  /*0950*/  @!P0 BRA `(.L_x_8587) ;  /* 0x0000019800248947 */ /* 0x000fea0003800000 */
.L_x_8588:
        /* <DEDUP_REMOVED lines=19> */
[----:B------:R-:W2:Y:S01]  /*0a90*/  LDL.LU R22, [R1+0x10] ;  /* 0x0000100001167983 */ /* 0x000ea20000300800 */
[----:B------:R-:W-:Y:S02]  /*0aa0*/  VIADD R0, R0, 0xffffff80 ;  /* 0xffffff8000007836 */ /* 0x000fe40000000000 */
[----:B------:R-:W-:Y:S02]  /*0ab0*/  IMAD.MOV.U32 R229, RZ, RZ, 0x20 ;  /* 0x00000020ffe57424 */ /* 0x000fe400078e00ff */
[----:B------:R-:W-:Y:S01]  /*0ac0*/  IMAD.MOV.U32 R185, RZ, RZ, RZ ;  /* 0x000000ffffb97224 */ /* 0x000fe200078e00ff */
[----:B------:R-:W-:Y:S01]  /*0ad0*/  SHF.R.S32.HI R3, RZ, 0x1f, R0 ;  /* 0x0000001fff037819 */ /* 0x000fe20000011400 */
[----:B------:R-:W-:-:S03]  /*0ae0*/  IMAD.MOV.U32 R191, RZ, RZ, RZ ;  /* 0x000000ffffbf7224 */ /* 0x000fc600078e00ff */
[CC--:B------:R-:W-:Y:S02]  /*0af0*/  LEA.HI R4, R3.reuse, R0.reuse, RZ, 0x4 ;  /* 0x0000000003047211 */ /* 0x0c0fe400078f20ff */
[CC--:B------:R-:W-:Y:S02]  /*0b00*/  LEA.HI R5, R3.reuse, R0.reuse, RZ, 0x5 ;  /* 0x0000000003057211 */ /* 0x0c0fe400078f28ff */
[CC--:B------:R-:W-:Y:S02]  /*0b10*/  LEA.HI R2, R3.reuse, R0.reuse, RZ, 0x7 ;  /* 0x0000000003027211 */ /* 0x0c0fe400078f38ff */
        /* <DEDUP_REMOVED lines=9> */
[----:B------:R-:W-:Y:S01]  /*0bb0*/  IMAD.IADD R3, R0, 0x1, -R3 ;  /* 0x0000000100037824 */ /* 0x000fe200078e0a03 */
[----:B------:R-:W-:Y:S01]  /*0bc0*/  LEA.HI R4, R4, R7, RZ, 0x1 ;  /* 0x0000000704047211 */ /* 0x000fe200078f08ff */
[----:B------:R-:W-:Y:S01]  /*0bd0*/  IMAD.SHL.U32 R195, R21, 0x8, RZ ;  /* 0x0000000815c37824 */ /* 0x000fe200078e00ff */
[----:B------:R-:W-:Y:S01]  /*0be0*/  SHF.R.S32.HI R192, RZ, 0x2, R11 ;  /* 0x00000002ffc07819 */ /* 0x000fe2000001140b */
[----:B------:R-:W-:Y:S01]  /*0bf0*/  IMAD.IADD R19, R0, 0x1, -R19 ;  /* 0x0000000100137824 */ /* 0x000fe200078e0a13 */
[----:B------:R-:W-:Y:S01]  /*0c00*/  SHF.R.S32.HI R8, RZ, 0x1f, R3 ;  /* 0x0000001fff087819 */ /* 0x000fe20000011403 */
[----:B------:R-:W-:Y:S01]  /*0c10*/  VIADD R36, R195, 0x40 ;  /* 0x00000040c3247836 */ /* 0x000fe20000000000 */
[----:B------:R-:W-:Y:S01]  /*0c20*/  SHF.R.S32.HI R0, RZ, 0x1f, R9 ;  /* 0x0000001fff007819 */ /* 0x000fe20000011409 */
[----:B------:R-:W-:Y:S01]  /*0c30*/  VIADD R25, R192, 0x20 ;  /* 0x00000020c0197836 */ /* 0x000fe20000000000 */
[----:B------:R-:W-:Y:S01]  /*0c40*/  LEA.HI R10, R8, R3, RZ, 0x3 ;  /* 0x00000003080a7211 */ /* 0x000fe200078f18ff */
[C---:B------:R-:W-:Y:S01]  /*0c50*/  IMAD.SHL.U32 R18, R19.reuse, 0x8, RZ ;  /* 0x0000000813127824 */ /* 0x040fe200078e00ff */
[--C-:B------:R-:W-:Y:S01]  /*0c60*/  SHF.R.S32.HI R24, RZ, 0x5, R5.reuse ;  /* 0x00000005ff187819 */ /* 0x100fe20000011405 */
[----:B------:R-:W-:Y:S01]  /*0c70*/  IMAD.SHL.U32 R188, R19, 0x4, RZ ;  /* 0x0000000413bc7824 */ /* 0x000fe200078e00ff */
[----:B------:R-:W-:Y:S01]  /*0c80*/  LOP3.LUT R4, R4, 0x1ffffffe, RZ, 0xc0, !PT ;  /* 0x1ffffffe04047812 */ /* 0x000fe200078ec0ff */
[C---:B------:R-:W-:Y:S01]  /*0c90*/  VIADD R226, R18.reuse, 0x40 ;  /* 0x0000004012e27836 */ /* 0x040fe20000000000 */
[----:B------:R-:W-:Y:S01]  /*0ca0*/  SHF.R.S32.HI R5, RZ, 0x1f, R5 ;  /* 0x0000001fff057819 */ /* 0x000fe20000011405 */
[----:B------:R-:W-:Y:S01]  /*0cb0*/  VIADD R225, R18, 0x60 ;  /* 0x0000006012e17836 */ /* 0x000fe20000000000 */
[-C--:B------:R-:W-:Y:S01]  /*0cc0*/  LEA.HI R6, R0, R9.reuse, RZ, 0x2 ;  /* 0x0000000900067211 */ /* 0x080fe200078f10ff */
[----:B------:R-:W-:Y:S01]  /*0cd0*/  IMAD.IADD R4, R7, 0x1, -R4 ;  /* 0x0000000107047824 */ /* 0x000fe200078e0a04 */
[----:B------:R-:W-:Y:S01]  /*0ce0*/  SHF.R.S32.HI R20, RZ, 0x7, R2 ;  /* 0x00000007ff147819 */ /* 0x000fe20000011402 */
[----:B------:R-:W-:Y:S01]  /*0cf0*/  VIADD R35, R195, 0x80 ;  /* 0x00000080c3237836 */ /* 0x000fe20000000000 */
[----:B------:R-:W-:Y:S01]  /*0d00*/  LOP3.LUT R12, R10, 0xfffffff8, RZ, 0xc0, !PT ;  /* 0xfffffff80a0c7812 */ /* 0x000fe200078ec0ff */
[----:B------:R-:W-:Y:S01]  /*0d10*/  IMAD.SHL.U32 R4, R4, 0x8, RZ ;  /* 0x0000000804047824 */ /* 0x000fe200078e00ff */
[----:B------:R-:W-:Y:S01]  /*0d20*/  LEA.HI R5, R5, R24, RZ, 0x2 ;  /* 0x0000001805057211 */ /* 0x000fe200078f10ff */
[----:B------:R-:W-:Y:S01]  /*0d30*/  IMAD R16, R20, 0x100, R3 ;  /* 0x0000010014107824 */ /* 0x000fe200078e0203 */
[----:B------:R-:W-:Y:S01]  /*0d40*/  SHF.R.S32.HI R7, RZ, 0x2, R6 ;  /* 0x00000002ff077819 */ /* 0x000fe20000011406 */
[----:B------:R-:W-:Y:S01]  /*0d50*/  IMAD.IADD R12, R3, 0x1, -R12 ;  /* 0x00000001030c7824 */ /* 0x000fe200078e0a0c */
[----:B------:R-:W-:Y:S01]  /*0d60*/  SHF.R.S32.HI R8, RZ, 0x1f, R6 ;  /* 0x0000001fff087819 */ /* 0x000fe20000011406 */
[----:B------:R-:W-:Y:S01]  /*0d70*/  IMAD.SHL.U32 R10, R10, 0x40, RZ ;  /* 0x000000400a0a7824 */ /* 0x000fe200078e00ff */
[----:B------:R-:W-:Y:S01]  /*0d80*/  LOP3.LUT R6, R6, 0x7ffffffc, RZ, 0xc0, !PT ;  /* 0x7ffffffc06067812 */ /* 0x000fe200078ec0ff */
[----:B------:R-:W-:Y:S01]  /*0d90*/  VIADD R210, R188, 0x10 ;  /* 0x00000010bcd27836 */ /* 0x000fe20000000000 */
[----:B------:R-:W-:Y:S01]  /*0da0*/  LOP3.LUT R5, R5, 0x3ffffc, RZ, 0xc0, !PT ;  /* 0x003ffffc05057812 */ /* 0x000fe200078ec0ff */
[C---:B------:R-:W-:Y:S01]  /*0db0*/  VIADD R224, R18.reuse, 0x80 ;  /* 0x0000008012e07836 */ /* 0x040fe20000000000 */
[----:B------:R-:W-:Y:S01]  /*0dc0*/  SHF.R.S32.HI R3, RZ, 0x1f, R25 ;  /* 0x0000001fff037819 */ /* 0x000fe20000011419 */
[----:B------:R-:W-:Y:S01]  /*0dd0*/  VIADD R29, R18, 0x1c0 ;  /* 0x000001c0121d7836 */ /* 0x000fe20000000000 */
[----:B------:R-:W-:Y:S01]  /*0de0*/  LEA.HI R0, R0, R9, RZ, 0x5 ;  /* 0x0000000900007211 */ /* 0x000fe200078f28ff */
[----:B------:R-:W-:Y:S01]  /*0df0*/  IMAD.IADD R9, R9, 0x1, -R6 ;  /* 0x0000000109097824 */ /* 0x000fe200078e0a06 */
[----:B------:R-:W-:Y:S01]  /*0e00*/  LEA.HI R8, R8, R7, RZ, 0x3 ;  /* 0x0000000708087211 */ /* 0x000fe200078f18ff */
[----:B------:R-:W-:Y:S01]  /*0e10*/  IMAD.IADD R5, R24, 0x1, -R5 ;  /* 0x0000000118057824 */ /* 0x000fe200078e0a05 */
[----:B------:R-:W-:Y:S01]  /*0e20*/  LEA.HI R6, R3, R25, RZ, 0x3 ;  /* 0x0000001903067211 */ /* 0x000fe200078f18ff */
[----:B------:R-:W-:Y:S01]  /*0e30*/  IMAD.SHL.U32 R3, R12, 0x40, RZ ;  /* 0x000000400c037824 */ /* 0x000fe200078e00ff */
[----:B------:R-:W-:Y:S01]  /*0e40*/  LOP3.LUT R8, R8, 0xfffffff8, RZ, 0xc0, !PT ;  /* 0xfffffff808087812 */ /* 0x000fe200078ec0ff */
[----:B------:R-:W-:Y:S01]  /*0e50*/  IMAD R23, R5, 0x10, R16 ;  /* 0x0000001005177824 */ /* 0x000fe200078e0210 */
[----:B------:R-:W-:Y:S01]  /*0e60*/  LEA.HI R2, R2, R20, RZ, 0x1 ;  /* 0x0000001402027211 */ /* 0x000fe200078f08ff */
[----:B------:R-:W-:Y:S01]  /*0e70*/  IMAD.SHL.U32 R5, R25, 0x40, RZ ;  /* 0x0000004019057824 */ /* 0x000fe200078e00ff */
[----:B------:R-:W-:Y:S01]  /*0e80*/  LOP3.LUT R3, R3, 0x1c0, RZ, 0xc0, !PT ;  /* 0x000001c003037812 */ /* 0x000fe200078ec0ff */
[----:B------:R-:W-:Y:S01]  /*0e90*/  IMAD.IADD R193, R7, 0x1, -R8 ;  /* 0x0000000107c17824 */ /* 0x000fe200078e0a08 */
[----:B------:R-:W-:Y:S01]  /*0ea0*/  LOP3.LUT R10, R10, 0x7ffffe00, RZ, 0xc0, !PT ;  /* 0x7ffffe000a0a7812 */ /* 0x000fe200078ec0ff */
[--C-:B------:R-:W-:Y:S01]  /*0eb0*/  IMAD.U32 R8, R23, 0x40, R4.reuse ;  /* 0x0000004017087824 */ /* 0x100fe200078e0004 */
[----:B------:R-:W-:Y:S01]  /*0ec0*/  LOP3.LUT R4, R3, 0x8, R4, 0xf8, !PT ;  /* 0x0000000803047812 */ /* 0x000fe200078ef804 */
[----:B------:R-:W-:Y:S01]  /*0ed0*/  IMAD.SHL.U32 R6, R6, 0x40, RZ ;  /* 0x0000004006067824 */ /* 0x000fe200078e00ff */
[----:B------:R-:W-:Y:S01]  /*0ee0*/  SHF.R.U32.HI R3, RZ, 0x3, R3 ;  /* 0x00000003ff037819 */ /* 0x000fe20000011603 */
[----:B------:R-:W-:Y:S01]  /*0ef0*/  IMAD R10, R24, 0x400, R10 ;  /* 0x00000400180a7824 */ /* 0x000fe200078e020a */
[----:B------:R-:W-:Y:S01]  /*0f00*/  SHF.R.S32.HI R11, RZ, 0x1f, R11 ;  /* 0x0000001fff0b7819 */ /* 0x000fe2000001140b */
[----:B------:R-:W-:Y:S01]  /*0f10*/  STL [R1+0x14], R24 ;  /* 0x0000141801007387 */ /* 0x000fe20000100800 */
[----:B------:R-:W-:Y:S01]  /*0f20*/  LOP3.LUT R2, R2, 0xfffffe, RZ, 0xc0, !PT ;  /* 0x00fffffe02027812 */ /* 0x000fe200078ec0ff */
[----:B------:R-:W-:Y:S01]  /*0f30*/  VIADD R223, R18, 0xa0 ;  /* 0x000000a012df7836 */ /* 0x000fe20000000000 */
[----:B------:R-:W-:Y:S01]  /*0f40*/  LOP3.LUT R3, R4, R3, RZ, 0x3c, !PT ;  /* 0x0000000304037212 */ /* 0x000fe200078e3cff */
[----:B------:R-:W-:Y:S01]  /*0f50*/  VIADD R27, R18, 0x1e0 ;  /* 0x000001e0121b7836 */ /* 0x000fe20000000000 */
[----:B------:R-:W-:Y:S01]  /*0f60*/  LEA.HI R11, R11, R192, RZ, 0x3 ;  /* 0x000000c00b0b7211 */ /* 0x000fe200078f18ff */
[----:B------:R-:W-:Y:S01]  /*0f70*/  IMAD.IADD R2, R20, 0x1, -R2 ;  /* 0x0000000114027824 */ /* 0x000fe200078e0a02 */
[----:B------:R-:W-:Y:S01]  /*0f80*/  LOP3.LUT R5, R5, 0x1c0, RZ, 0xc0, !PT ;  /* 0x000001c005057812 */ /* 0x000fe200078ec0ff */
[----:B------:R-:W-:Y:S01]  /*0f90*/  IMAD.IADD R10, R10, 0x1, R3 ;  /* 0x000000010a0a7824 */ /* 0x000fe200078e0203 */
[----:B------:R-:W-:Y:S01]  /*0fa0*/  LOP3.LUT R11, R11, 0xfffffff8, RZ, 0xc0, !PT ;  /* 0xfffffff80b0b7812 */ /* 0x000fe200078ec0ff */
[----:B------:R-:W-:Y:S01]  /*0fb0*/  IMAD.SHL.U32 R28, R2, 0x100, RZ ;  /* 0x00000100021c7824 */ /* 0x000fe200078e00ff */
[----:B------:R-:W-:Y:S01]  /*0fc0*/  SHF.R.S32.HI R3, RZ, 0x1f, R226 ;  /* 0x0000001fff037819 */ /* 0x000fe200000114e2 */
[----:B------:R-:W-:Y:S01]  /*0fd0*/  STL [R1+0x70], R20 ;  /* 0x0000701401007387 */ /* 0x000fe20000100800 */
[----:B------:R-:W-:Y:S01]  /*0fe0*/  SHF.R.U32.HI R7, RZ, 0x3, R5 ;  /* 0x00000003ff077819 */ /* 0x000fe20000011605 */
[----:B------:R-:W-:Y:S01]  /*0ff0*/  VIADD R222, R18, 0xc0 ;  /* 0x000000c012de7836 */ /* 0x000fe20000000000 */
[----:B------:R-:W-:Y:S01]  /*1000*/  SHF.R.S32.HI R37, RZ, 0x1f, R36 ;  /* 0x0000001fff257819 */ /* 0x000fe20000011424 */
[----:B------:R0:W-:Y:S01]  /*1010*/  STL [R1+0x84], R8 ;  /* 0x0000840801007387 */ /* 0x0001e20000100800 */
[----:B------:R-:W-:Y:S01]  /*1020*/  LOP3.LUT R5, R5, 0x38, R18, 0xf8, !PT ;  /* 0x0000003805057812 */ /* 0x000fe200078ef812 */
[----:B------:R-:W-:Y:S01]  /*1030*/  IMAD.IADD R194, R192, 0x1, -R11 ;  /* 0x00000001c0c27824 */ /* 0x000fe200078e0a0b */
[----:B------:R-:W-:Y:S01]  /*1040*/  LOP3.LUT R6, R6, 0xfffffe00, RZ, 0xc0, !PT ;  /* 0xfffffe0006067812 */ /* 0x000fe200078ec0ff */
[----:B------:R-:W-:Y:S01]  /*1050*/  STL [R1+0x68], RZ ;  /* 0x000068ff01007387 */ /* 0x000fe20000100800 */
[----:B------:R-:W-:Y:S01]  /*1060*/  SHF.R.S32.HI R2, RZ, 0x1f, R225 ;  /* 0x0000001fff027819 */ /* 0x000fe200000114e1 */
[C---:B------:R-:W-:Y:S01]  /*1070*/  VIADD R221, R18.reuse, 0xe0 ;  /* 0x000000e012dd7836 */ /* 0x040fe20000000000 */
[----:B------:R-:W-:Y:S01]  /*1080*/  SHF.R.S32.HI R36, RZ, 0x1f, R35 ;  /* 0x0000001fff247819 */ /* 0x000fe20000011423 */
[----:B------:R-:W-:Y:S01]  /*1090*/  STL [R1+0x8], R29 ;  /* 0x0000081d01007387 */ /* 0x000fe20000100800 */
[----:B------:R-:W-:Y:S01]  /*10a0*/  SHF.R.S32.HI R35, RZ, 0x1f, R210 ;  /* 0x0000001fff237819 */ /* 0x000fe200000114d2 */
[----:B------:R-:W-:Y:S01]  /*10b0*/  VIADD R220, R18, 0x100 ;  /* 0x0000010012dc7836 */ /* 0x000fe20000000000 */
[----:B------:R-:W-:Y:S01]  /*10c0*/  SHF.L.U64.HI R3, R226, 0x1, R3 ;  /* 0x00000001e2037819 */ /* 0x000fe20000010203 */
[----:B------:R-:W-:Y:S01]  /*10d0*/  STL [R1+0x4], R27 ;  /* 0x0000041b01007387 */ /* 0x000fe20000100800 */
[----:B------:R-:W-:Y:S01]  /*10e0*/  SHF.R.S32.HI R11, RZ, 0x1f, R224 ;  /* 0x0000001fff0b7819 */ /* 0x000fe200000114e0 */
[----:B------:R-:W-:Y:S01]  /*10f0*/  VIADD R219, R18, 0x120 ;  /* 0x0000012012db7836 */ /* 0x000fe20000000000 */
[----:B------:R-:W-:Y:S01]  /*1100*/  LOP3.LUT R4, R6, R5, R7, 0xf6, !PT ;  /* 0x0000000506047212 */ /* 0x000fe200078ef607 */
[----:B------:R-:W-:Y:S01]  /*1110*/  IMAD.MOV.U32 R5, RZ, RZ, R13 ;  /* 0x000000ffff057224 */ /* 0x000fe200078e000d */
[----:B0-----:R-:W-:Y:S01]  /*1120*/  SHF.R.S32.HI R8, RZ, 0x1f, R223 ;  /* 0x0000001fff087819 */ /* 0x001fe200000114df */
[----:B------:R-:W-:Y:S01]  /*1130*/  STL [R1+0x80], R28 ;  /* 0x0000801c01007387 */ /* 0x000fe20000100800 */
[----:B------:R-:W-:Y:S01]  /*1140*/  SHF.L.U64.HI R2, R225, 0x1, R2 ;  /* 0x00000001e1027819 */ /* 0x000fe20000010202 */
[----:B------:R-:W-:Y:S01]  /*1150*/  IMAD.MOV.U32 R7, RZ, RZ, R15 ;  /* 0x000000ffff077224 */ /* 0x000fe200078e000f */
[----:B------:R-:W-:Y:S01]  /*1160*/  SHF.R.S32.HI R13, RZ, 0x1f, R222 ;  /* 0x0000001fff0d7819 */ /* 0x000fe200000114de */
[----:B------:R-:W-:Y:S01]  /*1170*/  STL [R1+0x74], R35 ;  /* 0x0000742301007387 */ /* 0x000fe20000100800 */
[----:B------:R-:W-:Y:S01]  /*1180*/  SHF.L.U64.HI R11, R224, 0x1, R11 ;  /* 0x00000001e00b7819 */ /* 0x000fe2000001020b */
[----:B------:R-:W-:Y:S01]  /*1190*/  VIADD R218, R18, 0x140 ;  /* 0x0000014012da7836 */ /* 0x000fe20000000000 */
[----:B------:R-:W-:Y:S01]  /*11a0*/  R2P PR, R12, 0x6 ;  /* 0x000000060c007804 */ /* 0x000fe20000000000 */
[----:B------:R0:W-:Y:S01]  /*11b0*/  STL [R1+0x1c], R3 ;  /* 0x00001c0301007387 */ /* 0x0001e20000100800 */
[----:B------:R-:W-:Y:S01]  /*11c0*/  SHF.R.S32.HI R12, RZ, 0x1f, R221 ;  /* 0x0000001fff0c7819 */ /* 0x000fe200000114dd */
[----:B------:R-:W-:Y:S01]  /*11d0*/  IMAD.MOV.U32 R6, RZ, RZ, R14 ;  /* 0x000000ffff067224 */ /* 0x000fe200078e000e */
[----:B------:R-:W-:Y:S01]  /*11e0*/  SHF.R.S32.HI R15, RZ, 0x1f, R220 ;  /* 0x0000001fff0f7819 */ /* 0x000fe200000114dc */
[----:B------:R1:W-:Y:S01]  /*11f0*/  STL [R1+0x20], R2 ;  /* 0x0000200201007387 */ /* 0x0003e20000100800 */
[C---:B------:R-:W-:Y:S01]  /*1200*/  VIADD R217, R18.reuse, 0x160 ;  /* 0x0000016012d97836 */ /* 0x040fe20000000000 */
[----:B------:R-:W-:Y:S01]  /*1210*/  SHF.R.S32.HI R14, RZ, 0x1f, R219 ;  /* 0x0000001fff0e7819 */ /* 0x000fe200000114db */
[C---:B------:R-:W-:Y:S01]  /*1220*/  VIADD R216, R18.reuse, 0x180 ;  /* 0x0000018012d87836 */ /* 0x040fe20000000000 */
[----:B------:R-:W-:Y:S01]  /*1230*/  STL [R1+0x24], R11 ;  /* 0x0000240b01007387 */ /* 0x000fe20000100800 */
[----:B------:R-:W-:Y:S01]  /*1240*/  SHF.R.S32.HI R0, RZ, 0x5, R0 ;  /* 0x00000005ff007819 */ /* 0x000fe20000011400 */
[----:B------:R-:W-:Y:S01]  /*1250*/  VIADD R215, R18, 0x1a0 ;  /* 0x000001a012d77836 */ /* 0x000fe20000000000 */
[----:B0-----:R-:W-:Y:S01]  /*1260*/  SHF.L.U64.HI R3, R223, 0x1, R8 ;  /* 0x00000001df037819 */ /* 0x001fe20000010208 */
[----:B------:R-:W-:Y:S01]  /*1270*/  VIADD R32, R195, 0x140 ;  /* 0x00000140c3207836 */ /* 0x000fe20000000000 */
[----:B------:R-:W-:Y:S01]  /*1280*/  SHF.L.U64.HI R8, R221, 0x1, R12 ;  /* 0x00000001dd087819 */ /* 0x000fe2000001020c */
[----:B------:R-:W-:Y:S01]  /*1290*/  IMAD R193, R0, 0x10, R193 ;  /* 0x0000001000c17824 */ /* 0x000fe200078e02c1 */
[----:B-1----:R-:W-:Y:S01]  /*12a0*/  SHF.L.U64.HI R2, R222, 0x1, R13 ;  /* 0x00000001de027819 */ /* 0x002fe2000001020d */
[----:B------:R0:W-:Y:S01]  /*12b0*/  STL [R1+0x28], R3 ;  /* 0x0000280301007387 */ /* 0x0001e20000100800 */
[----:B------:R-:W-:Y:S01]  /*12c0*/  SHF.R.S32.HI R21, RZ, 0x1f, R218 ;  /* 0x0000001fff157819 */ /* 0x000fe200000114da */
[----:B------:R-:W-:Y:S01]  /*12d0*/  IMAD R227, R10, 0x2, R17 ;  /* 0x000000020ae37824 */ /* 0x000fe200078e0211 */
[----:B------:R-:W-:Y:S01]  /*12e0*/  SHF.R.S32.HI R16, RZ, 0x1f, R217 ;  /* 0x0000001fff107819 */ /* 0x000fe200000114d9 */
[----:B------:R1:W-:Y:S01]  /*12f0*/  STL [R1+0x2c], R2 ;  /* 0x00002c0201007387 */ /* 0x0003e20000100800 */
[----:B------:R-:W-:Y:S01]  /*1300*/  SHF.R.S32.HI R25, RZ, 0x1f, R216 ;  /* 0x0000001fff197819 */ /* 0x000fe200000114d8 */
[----:B------:R-:W-:Y:S01]  /*1310*/  VIADD R228, R227, 0x36440 ;  /* 0x00036440e3e47836 */ /* 0x000fe20000000000 */
[----:B------:R-:W-:Y:S01]  /*1320*/  LEA.HI R0, R19, R19, RZ, 0x1 ;  /* 0x0000001313007211 */ /* 0x000fe200078f08ff */
[----:B------:R3:W-:Y:S01]  /*1330*/  STL [R1+0x30], R8 ;  /* 0x0000300801007387 */ /* 0x0007e20000100800 */
[----:B------:R-:W-:Y:S01]  /*1340*/  SHF.R.S32.HI R20, RZ, 0x1f, R215 ;  /* 0x0000001fff147819 */ /* 0x000fe200000114d7 */
[C---:B------:R-:W-:Y:S01]  /*1350*/  VIADD R34, R195.reuse, 0xc0 ;  /* 0x000000c0c3227836 */ /* 0x040fe20000000000 */
[----:B0-----:R-:W-:Y:S01]  /*1360*/  SHF.L.U64.HI R3, R220, 0x1, R15 ;  /* 0x00000001dc037819 */ /* 0x001fe2000001020f */
[C---:B------:R-:W-:Y:S01]  /*1370*/  VIADD R33, R195.reuse, 0x100 ;  /* 0x00000100c3217836 */ /* 0x040fe20000000000 */
[----:B------:R-:W-:Y:S01]  /*1380*/  SHF.R.S32.HI R24, RZ, 0x1f, R29 ;  /* 0x0000001fff187819 */ /* 0x000fe2000001141d */
[----:B------:R-:W-:Y:S01]  /*1390*/  VIADD R31, R195, 0x180 ;  /* 0x00000180c31f7836 */ /* 0x000fe20000000000 */
[----:B-1----:R-:W-:Y:S01]  /*13a0*/  SHF.L.U64.HI R2, R219, 0x1, R14 ;  /* 0x00000001db027819 */ /* 0x002fe2000001020e */
[----:B------:R0:W-:Y:S01]  /*13b0*/  STL [R1+0x34], R3 ;  /* 0x0000340301007387 */ /* 0x0001e20000100800 */
[----:B------:R-:W-:Y:S01]  /*13c0*/  LOP3.LUT R0, R0, 0x1ffffffe, RZ, 0xc0, !PT ;  /* 0x1ffffffe00007812 */ /* 0x000fe200078ec0ff */
[----:B------:R-:W-:Y:S01]  /*13d0*/  VIADD R30, R195, 0x1c0 ;  /* 0x000001c0c31e7836 */ /* 0x000fe20000000000 */
[----:B---3--:R-:W-:Y:S01]  /*13e0*/  SHF.L.U64.HI R8, R218, 0x1, R21 ;  /* 0x00000001da087819 */ /* 0x008fe20000010215 */
[----:B------:R1:W-:Y:S01]  /*13f0*/  STL [R1+0x38], R2 ;  /* 0x0000380201007387 */ /* 0x0003e20000100800 */
[----:B------:R-:W-:Y:S01]  /*1400*/  SHF.R.S32.HI R26, RZ, 0x1f, R27 ;  /* 0x0000001fff1a7819 */ /* 0x000fe2000001141b */
[----:B------:R-:W-:Y:S01]  /*1410*/  IMAD.IADD R0, R19, 0x1, -R0 ;  /* 0x0000000113007824 */ /* 0x000fe200078e0a00 */
[----:B------:R-:W-:Y:S01]  /*1420*/  SHF.R.S32.HI R32, RZ, 0x1f, R32 ;  /* 0x0000001fff207819 */ /* 0x000fe20000011420 */
[----:B------:R3:W-:Y:S01]  /*1430*/  STL [R1+0x3c], R8 ;  /* 0x00003c0801007387 */ /* 0x0007e20000100800 */
[----:B------:R-:W-:Y:S01]  /*1440*/  SEL R229, R229, 0xffffffe0, !P1 ;  /* 0xffffffe0e5e57807 */ /* 0x000fe20004800000 */
[----:B------:R-:W-:Y:S01]  /*1450*/  IMAD R0, R0, 0x8, R193 ;  /* 0x0000000800007824 */ /* 0x000fe200078e02c1 */
[----:B0-----:R-:W-:Y:S01]  /*1460*/  SHF.L.U64.HI R3, R217, 0x1, R16 ;  /* 0x00000001d9037819 */ /* 0x001fe20000010210 */
[----:B------:R-:W-:Y:S01]  /*1470*/  VIADD R184, R18, 0x20 ;  /* 0x0000002012b87836 */ /* 0x000fe20000000000 */
[----:B------:R-:W-:Y:S01]  /*1480*/  SHF.R.S32.HI R34, RZ, 0x1f, R34 ;  /* 0x0000001fff227819 */ /* 0x000fe20000011422 */
[----:B-1----:R-:W-:Y:S01]  /*1490*/  IMAD.SHL.U32 R2, R9, 0x2, RZ ;  /* 0x0000000209027824 */ /* 0x002fe200078e00ff */
[----:B------:R-:W-:Y:S01]  /*14a0*/  SHF.L.U64.HI R9, R216, 0x1, R25 ;  /* 0x00000001d8097819 */ /* 0x000fe20000010219 */
[----:B------:R0:W-:Y:S01]  /*14b0*/  STL [R1+0x40], R3 ;  /* 0x0000400301007387 */ /* 0x0001e20000100800 */
[----:B------:R-:W-:Y:S01]  /*14c0*/  SHF.R.S32.HI R33, RZ, 0x1f, R33 ;  /* 0x0000001fff217819 */ /* 0x000fe20000011421 */
[----:B------:R-:W-:Y:S01]  /*14d0*/  IMAD.IADD R212, R2, 0x1, R28 ;  /* 0x0000000102d47824 */ /* 0x000fe200078e021c */
[----:B---3--:R-:W-:Y:S01]  /*14e0*/  SHF.L.U64.HI R8, R215, 0x1, R20 ;  /* 0x00000001d7087819 */ /* 0x008fe20000010214 */
[----:B------:R-:W-:Y:S01]  /*14f0*/  STL [R1+0x44], R9 ;  /* 0x0000440901007387 */ /* 0x000fe20000100800 */
[----:B------:R-:W-:Y:S01]  /*1500*/  SHF.R.S32.HI R31, RZ, 0x1f, R31 ;  /* 0x0000001fff1f7819 */ /* 0x000fe2000001141f */
[C---:B------:R-:W-:Y:S01]  /*1510*/  VIADD R40, R212.reuse, 0x10 ;  /* 0x00000010d4287836 */ /* 0x040fe20000000000 */
[----:B------:R-:W-:Y:S01]  /*1520*/  SHF.R.S32.HI R30, RZ, 0x1f, R30 ;  /* 0x0000001fff1e7819 */ /* 0x000fe2000001141e */
[----:B------:R1:W-:Y:S01]  /*1530*/  STL [R1+0x10], R2 ;  /* 0x0000100201007387 */ /* 0x0003e20000100800 */
[C---:B------:R-:W-:Y:S01]  /*1540*/  VIADD R38, R212.reuse, 0x20 ;  /* 0x00000020d4267836 */ /* 0x040fe20000000000 */
[----:B0-----:R-:W-:Y:S01]  /*1550*/  SHF.L.U64.HI R3, R29, 0x1, R24 ;  /* 0x000000011d037819 */ /* 0x001fe20000010218 */
[C---:B------:R-:W-:Y:S01]  /*1560*/  VIADD R35, R212.reuse, 0x38 ;  /* 0x00000038d4237836 */ /* 0x040fe20000000000 */
[----:B------:R-:W-:Y:S01]  /*1570*/  STL [R1+0x48], R8 ;  /* 0x0000480801007387 */ /* 0x000fe20000100800 */
[C---:B------:R-:W-:Y:S01]  /*1580*/  VIADD R32, R212.reuse, 0x50 ;  /* 0x00000050d4207836 */ /* 0x040fe20000000000 */
[----:B------:R-:W-:Y:S01]  /*1590*/  SHF.R.S32.HI R19, RZ, 0x1f, R18 ;  /* 0x0000001fff137819 */ /* 0x000fe20000011412 */
[C---:B------:R-:W-:Y:S01]  /*15a0*/  VIADD R29, R212.reuse, 0x68 ;  /* 0x00000068d41d7836 */ /* 0x040fe20000000000 */
[----:B------:R0:W-:Y:S01]  /*15b0*/  STL [R1+0x4c], R3 ;  /* 0x00004c0301007387 */ /* 0x0001e20000100800 */
[C---:B------:R-:W-:Y:S01]  /*15c0*/  VIADD R21, R212.reuse, 0x98 ;  /* 0x00000098d4157836 */ /* 0x040fe20000000000 */
[----:B-1----:R-:W-:Y:S01]  /*15d0*/  SHF.L.U64.HI R2, R27, 0x1, R26 ;  /* 0x000000011b027819 */ /* 0x002fe2000001021a */
[C---:B------:R-:W-:Y:S01]  /*15e0*/  VIADD R26, R212.reuse, 0x80 ;  /* 0x00000080d41a7836 */ /* 0x040fe20000000000 */
[----:B------:R-:W-:Y:S01]  /*15f0*/  SHF.R.S32.HI R206, RZ, 0x1f, R184 ;  /* 0x0000001fffce7819 */ /* 0x000fe200000114b8 */
[----:B------:R-:W-:-:S02]  /*1600*/  VIADD R15, R212, 0xb0 ;  /* 0x000000b0d40f7836 */ /* 0x000fc40000000000 */
[----:B------:R1:W-:Y:S01]  /*1610*/  STL [R1+0x50], R2 ;  /* 0x0000500201007387 */ /* 0x0003e20000100800 */
[----:B------:R-:W-:Y:S02]  /*1620*/  VIADD R13, R212, 0xc0 ;  /* 0x000000c0d40d7836 */ /* 0x000fe40000000000 */
[----:B0-----:R-:W-:Y:S02]  /*1630*/  IMAD R3, R4, 0x2, R17 ;  /* 0x0000000204037824 */ /* 0x001fe400078e0211 */
[C---:B------:R-:W-:Y:S02]  /*1640*/  VIADD R41, R212.reuse, 0x8 ;  /* 0x00000008d4297836 */ /* 0x040fe40000000000 */
[C---:B------:R-:W-:Y:S01]  /*1650*/  VIADD R39, R212.reuse, 0x18 ;  /* 0x00000018d4277836 */ /* 0x040fe20000000000 */
[----:B------:R-:W-:Y:S01]  /*1660*/  STL [R1+0x78], R3 ;  /* 0x0000780301007387 */ /* 0x000fe20000100800 */
[C---:B------:R-:W-:Y:S01]  /*1670*/  VIADD R37, R212.reuse, 0x28 ;  /* 0x00000028d4257836 */ /* 0x040fe20000000000 */
[----:B-1----:R-:W-:Y:S01]  /*1680*/  SHF.R.S32.HI R2, RZ, 0x1f, R212 ;  /* 0x0000001fff027819 */ /* 0x002fe200000114d4 */
        /* <DEDUP_REMOVED lines=36> */
[C---:B------:R-:W-:Y:S01]  /*18d0*/  VIADD R8, R212.reuse, 0xe0 ;  /* 0x000000e0d4087836 */ /* 0x040fe20000000000 */
[----:B------:R-:W-:Y:S01]  /*18e0*/  SHF.R.S32.HI R28, RZ, 0x1f, R28 ;  /* 0x0000001fff1c7819 */ /* 0x000fe2000001141c */
[C---:B------:R-:W-:Y:S01]  /*18f0*/  VIADD R4, R212.reuse, 0xe8 ;  /* 0x000000e8d4047836 */ /* 0x040fe20000000000 */
[----:B------:R0:W-:Y:S01]  /*1900*/  STL [R1], R0 ;  /* 0x0000000001007387 */ /* 0x0001e20000100800 */
[C---:B------:R-:W-:Y:S01]  /*1910*/  VIADD R3, R212.reuse, 0xf0 ;  /* 0x000000f0d4037836 */ /* 0x040fe20000000000 */
        /* <DEDUP_REMOVED lines=15> */
[----:B--2---:R-:W-:Y:S02]  /*1a10*/  LOP3.LUT R187, R22, 0x1, RZ, 0xfc, !PT ;  /* 0x0000000116bb7812 */ /* 0x004fe400078efcff */
[----:B0-----:R-:W-:-:S07]  /*1a20*/  CS2R R22, SRZ ;  /* 0x0000000000167805 */ /* 0x001fce000001ff00 */
.L_x_8737:
[----:B012---:R-:W0:Y:S01]  /*1a30*/  LDC.64 R2, c[0x0][0xd88] ;  /* 0x00036200ff027b82 */ /* 0x007e220000000a00 */
[----:B------:R-:W-:Y:S01]  /*1a40*/  ULDC.64 UR6, c[0x0][0xb00] ;  /* 0x0002c00000067ab9 */ /* 0x000fe20000000a00 */
[----:B------:R-:W-:Y:S01]  /*1a50*/  ULDC.64 UR4, c[0x0][0xb20] ;  /* 0x0002c80000047ab9 */ /* 0x000fe20000000a00 */
[----:B------:R-:W-:Y:S01]  /*1a60*/  ULDC.64 UR8, c[0x0][0xb10] ;  /* 0x0002c40000087ab9 */ /* 0x000fe20000000a00 */
[----:B0-----:R-:W-:-:S05]  /*1a70*/  IMAD.WIDE R2, R7, 0x4, R2 ;  /* 0x0000000407027825 */ /* 0x001fca00078e0202 */
[----:B-----5:R-:W2:Y:S01]  /*1a80*/  LDG.E R24, desc[UR40][R2.64] ;  /* 0x0000002802187981 */ /* 0x020ea2000c1e1900 */
        /* <DEDUP_REMOVED lines=12> */
[C-C-:B------:R-:W-:Y:S01]  /*1b50*/  SHF.L.U64.HI R26, R24.reuse, 0x2, R0.reuse ;  /* 0x00000002181a7819 */ /* 0x140fe20000010200 */
[----:B------:R-:W-:Y:S01]  /*1b60*/  STL [R1+0x5c], R27 ;  /* 0x00005c1b01007387 */ /* 0x000fe20000100800 */
        /* <DEDUP_REMOVED lines=13> */
[----:B----4-:R-:W-:Y:S02]  /*1c40*/  LOP3.LUT R4, R6, 0xff000000, RZ, 0xc0, !PT ;  /* 0xff00000006047812 */ /* 0x010fe400078ec0ff */
        /* <DEDUP_REMOVED lines=14> */
[----:B-1-3--:R-:W-:Y:S08]  /*1d30*/  @P1 BRA `(.L_x_8590) ;  /* 0x0000000000241947 */ /* 0x00aff00003800000 */
        /* <DEDUP_REMOVED lines=9> */
.L_x_8590:
[----:B------:R-:W-:Y:S02]  /*1dd0*/  IMAD.U32 R34, RZ, RZ, UR5 ;  /* 0x00000005ff227e24 */ /* 0x000fe4000f8e00ff */
[----:B------:R-:W-:Y:S01]  /*1de0*/  IMAD.U32 R25, RZ, RZ, UR4 ;  /* 0x00000004ff197e24 */ /* 0x000fe2000f8e00ff */
[----:B------:R-:W-:Y:S06]  /*1df0*/  @!P2 BRA `(.L_x_8591) ;  /* 0x000000000010a947 */ /* 0x000fec0003800000 */
[----:B------:R-:W-:-:S04]  /*1e00*/  IADD3 R2, P0, R27, UR8, RZ ;  /* 0x000000081b027c10 */ /* 0x000fc8000ff1e0ff */
[----:B------:R-:W-:-:S05]  /*1e10*/  IADD3.X R3, R26, UR9, RZ, P0, !PT ;  /* 0x000000091a037c10 */ /* 0x000fca00087fe4ff */
[----:B------:R0:W5:Y:S01]  /*1e20*/  LDG.E R25, desc[UR40][R2.64] ;  /* 0x0000002802197981 */ /* 0x000162000c1e1900 */
[----:B------:R-:W-:Y:S05]  /*1e30*/  BRA `(.L_x_8592) ;  /* 0x0000000000107947 */ /* 0x000fea0003800000 */
.L_x_8591:
[----:B------:R-:W-:Y:S05]  /*1e40*/  @!P0 BRA `(.L_x_8592) ;  /* 0x00000000000c8947 */ /* 0x000fea0003800000 */
[----:B------:R-:W2:Y:S04]  /*1e50*/  LDG.E R0, desc[UR40][R2.64] ;  /* 0x0000002802007981 */ /* 0x000ea8000c1e1900 */
[----:B------:R-:W2:Y:S02]  /*1e60*/  LDG.E R25, desc[UR40][R2.64+0x4] ;  /* 0x0000042802197981 */ /* 0x000ea4000c1e1900 */
[----:B--2---:R-:W-:-:S07]  /*1e70*/  IMAD.IADD R25, R25, 0x1, -R0 ;  /* 0x0000000119197824 */ /* 0x004fce00078e0a00 */
.L_x_8592:
        /* <DEDUP_REMOVED lines=9> */
[----:B------:R-:W-:-:S04]  /*1f10*/  ISETP.NE.U32.AND P1, PT, RZ, UR4, PT ;  /* 0x00000004ff007c0c */ /* 0x000fc8000bf25070 */
[----:B------:R-:W-:Y:S01]  /*1f20*/  ISETP.NE.AND.EX P1, PT, RZ, UR5, PT, P1 ;  /* 0x00000005ff007c0c */ /* 0x000fe2000bf25310 */
[----:B0----5:R-:W-:-:S12]  /*1f30*/  IMAD.MOV.U32 R2, RZ, RZ, R25 ;  /* 0x000000ffff027224 */ /* 0x021fd800078e0019 */
[----:B------:R-:W-:-:S04]  /*1f40*/  @P1 IADD3 R6, P2, R27, UR4, RZ ;  /* 0x000000041b061c10 */ /* 0x000fc8000ff5e0ff */
[----:B------:R-:W-:-:S05]  /*1f50*/  @P1 IADD3.X R7, R26, UR5, RZ, P2, !PT ;  /* 0x000000051a071c10 */ /* 0x000fca00097fe4ff */
[----:B------:R0:W5:Y:S01]  /*1f60*/  @P1 LDG.E R2, desc[UR40][R6.64] ;  /* 0x0000002806021981 */ /* 0x000162000c1e1900 */
[----:B-1----:R-:W-:Y:S01]  /*1f70*/  ISETP.NE.AND P1, PT, R4, 0x1, PT ;  /* 0x000000010400780c */ /* 0x002fe20003f25270 */
[----:B------:R-:W-:Y:S01]  /*1f80*/  IMAD.SHL.U32 R214, R5, 0x40, RZ ;  /* 0x0000004005d67824 */ /* 0x000fe200078e00ff */
[----:B------:R-:W-:Y:S01]  /*1f90*/  LOP3.LUT R13, R8, 0xff, RZ, 0xc0, !PT ;  /* 0x000000ff080d7812 */ /* 0x000fe200078ec0ff */
[----:B------:R-:W-:Y:S01]  /*1fa0*/  BSSY B0, `(.L_x_8593) ;  /* 0x0000036000007945 */ /* 0x000fe20003800000 */
[----:B------:R-:W-:Y:S01]  /*1fb0*/  SHF.R.U32.HI R12, RZ, 0x10, R8 ;  /* 0x00000010ff0c7819 */ /* 0x000fe20000011608 */
[----:B------:R-:W-:Y:S02]  /*1fc0*/  VIADD R3, R214, 0x3f ;  /* 0x0000003fd6037836 */ /* 0x000fe40000000000 */
[----:B------:R0:W-:Y:S04]  /*1fd0*/  STL [R1+0x64], R13 ;  /* 0x0000640d01007387 */ /* 0x0001e80000100800 */
[----:B------:R0:W-:Y:S02]  /*1fe0*/  STL [R1+0x54], R12 ;  /* 0x0000540c01007387 */ /* 0x0001e40000100800 */
[----:B------:R-:W1:Y:S08]  /*1ff0*/  @P1 LDC R4, c[0x0][0x44c] ;  /* 0x00011300ff041b82 */ /* 0x000e700000000800 */
[----:B------:R-:W3:Y:S01]  /*2000*/  @P1 LDC R11, c[0x0][0x450] ;  /* 0x00011400ff0b1b82 */ /* 0x000ee20000000800 */
[----:B--2---:R-:W-:-:S02]  /*2010*/  @P0 IMAD.IADD R34, R9, 0x1, -R0 ;  /* 0x0000000109220824 */ /* 0x004fc400078e0a00 */
[----:B------:R-:W-:Y:S02]  /*2020*/  IMAD.IADD R9, R25, 0x1, -R10 ;  /* 0x0000000119097824 */ /* 0x000fe400078e0a0a */
[----:B-1----:R-:W-:-:S04]  /*2030*/  @P1 IMAD.HI.U32 R0, R3, R4, RZ ;  /* 0x0000000403001227 */ /* 0x002fc800078e00ff */
[----:B------:R-:W-:Y:S01]  /*2040*/  IMAD.IADD R213, R9, 0x1, R34 ;  /* 0x0000000109d57824 */ /* 0x000fe200078e0222 */
[----:B---3--:R-:W-:-:S03]  /*2050*/  @P1 SHF.R.U32.HI R3, RZ, R11, R0 ;  /* 0x0000000bff031219 */ /* 0x008fc60000011600 */
[C---:B------:R-:W-:Y:S01]  /*2060*/  VIADD R0, R213.reuse, 0x3f ;  /* 0x0000003fd5007836 */ /* 0x040fe20000000000 */
[----:B------:R-:W-:-:S05]  /*2070*/  IADD3 R38, R213, 0x40, -R208 ;  /* 0x00000040d5267810 */ /* 0x000fca0007ffe8d0 */
[----:B------:R-:W-:Y:S01]  /*2080*/  IMAD.IADD R4, R38, 0x1, R3 ;  /* 0x0000000126047824 */ /* 0x000fe200078e0203 */
[----:B------:R-:W-:-:S04]  /*2090*/  SHF.R.S32.HI R3, RZ, 0x1f, R0 ;  /* 0x0000001fff037819 */ /* 0x000fc80000011400 */
[----:B------:R-:W-:Y:S02]  /*20a0*/  SHF.R.S32.HI R5, RZ, 0x1f, R4 ;  /* 0x0000001fff057819 */ /* 0x000fe40000011404 */
[----:B------:R-:W-:Y:S02]  /*20b0*/  LEA.HI R3, R3, R0, RZ, 0x6 ;  /* 0x0000000003037211 */ /* 0x000fe400078f30ff */
[----:B------:R-:W-:Y:S02]  /*20c0*/  LEA.HI R5, R5, R4, RZ, 0x6 ;  /* 0x0000000405057211 */ /* 0x000fe400078f30ff */
[----:B------:R-:W-:Y:S02]  /*20d0*/  SHF.R.S32.HI R37, RZ, 0x6, R3 ;  /* 0x00000006ff257819 */ /* 0x000fe40000011403 */
[----:B------:R-:W-:-:S04]  /*20e0*/  SHF.R.S32.HI R0, RZ, 0x6, R5 ;  /* 0x00000006ff007819 */ /* 0x000fc80000011405 */
[----:B------:R-:W-:Y:S01]  /*20f0*/  VIMNMX R10, R37, R0, PT ;  /* 0x00000000250a7248 */ /* 0x000fe20003fe0100 */
[----:B------:R-:W-:-:S03]  /*2100*/  IMAD.MOV.U32 R0, RZ, RZ, RZ ;  /* 0x000000ffff007224 */ /* 0x000fc600078e00ff */
        /* <DEDUP_REMOVED lines=31> */
.L_x_8594:
[----:B------:R-:W-:Y:S05]  /*2300*/  BSYNC B0 ;  /* 0x0000000000007941 */ /* 0x000fea0003800000 */
.L_x_8593:
        /* <DEDUP_REMOVED lines=36> */
.L_x_8597:
[----:B------:R-:W-:Y:S05]  /*2550*/  BSYNC B6 ;  /* 0x0000000000067941 */ /* 0x000fea0003800000 */
.L_x_8596:
        /* <DEDUP_REMOVED lines=20> */
.L_x_8599:
[----:B------:R-:W-:Y:S05]  /*26a0*/  BSYNC B6 ;  /* 0x0000000000067941 */ /* 0x000fea0003800000 */
.L_x_8598:
[----:B------:R-:W-:Y:S01]  /*26b0*/  ULDC.64 UR4, c[0x0][0xaf0] ;  /* 0x0002bc0000047ab9 */ /* 0x000fe20000000a00 */
[----:B------:R-:W2:Y:S01]  /*26c0*/  LDL R8, [R1+0x14] ;  /* 0x0000140001087983 */ /* 0x000ea20000100800 */
[----:B------:R-:W-:Y:S01]  /*26d0*/  ISETP.NE.U32.AND P0, PT, RZ, UR4, PT ;  /* 0x00000004ff007c0c */ /* 0x000fe2000bf05070 */
[----:B------:R-:W-:Y:S01]  /*26e0*/  IMAD.MOV.U32 R59, RZ, RZ, R24 ;  /* 0x000000ffff3b7224 */ /* 0x000fe200078e0018 */
[----:B------:R-:W0:Y:S02]  /*26f0*/  LDC.64 R52, c[0x0][0x3f8] ;  /* 0x0000fe00ff347b82 */ /* 0x000e240000000a00 */
[----:B------:R-:W-:Y:S01]  /*2700*/  ISETP.NE.AND.EX P0, PT, RZ, UR5, PT, P0 ;  /* 0x00000005ff007c0c */ /* 0x000fe2000bf05300 */
[----:B------:R-:W1:Y:S05]  /*2710*/  S2R R0, SR_TID.X ;  /* 0x0000000000007919 */ /* 0x000e6a0000002100 */
[----:B------:R-:W3:Y:S07]  /*2720*/  LDC R47, c[0x0][0x3f4] ;  /* 0x0000fd00ff2f7b82 */ /* 0x000eee0000000800 */
[----:B------:R-:W-:-:S02]  /*2730*/  @P0 IADD3 R4, P1, R27, UR4, RZ ;  /* 0x000000041b040c10 */ /* 0x000fc4000ff3e0ff */
[----:B------:R-:W-:Y:S01]  /*2740*/  SHF.R.S32.HI R3, RZ, 0x1f, R192 ;  /* 0x0000001fff037819 */ /* 0x000fe200000114c0 */
[----:B------:R-:W4:Y:S01]  /*2750*/  S2R R10, SR_TID.X ;  /* 0x00000000000a7919 */ /* 0x000f220000002100 */
[----:B------:R-:W-:Y:S01]  /*2760*/  @P0 IADD3.X R5, R26, UR5, RZ, P1, !PT ;  /* 0x000000051a050c10 */ /* 0x000fe20008ffe4ff */
[----:B------:R-:W-:Y:S01]  /*2770*/  IMAD.SHL.U32 R56, R194, 0x40, RZ ;  /* 0x00000040c2387824 */ /* 0x000fe200078e00ff */
[----:B------:R-:W-:Y:S01]  /*2780*/  SHF.R.S32.HI R189, RZ, 0x1f, R188 ;  /* 0x0000001fffbd7819 */ /* 0x000fe200000114bc */
[----:B------:R-:W-:Y:S02]  /*2790*/  ULDC UR4, c[0x0][0x2f4] ;  /* 0x0000bd0000047ab9 */ /* 0x000fe40000000800 */
[----:B------:R1:W2:Y:S02]  /*27a0*/  @P0 LDG.E R59, desc[UR40][R4.64] ;  /* 0x00000028043b0981 */ /* 0x0002a4000c1e1900 */
[----:B-1----:R-:W1:Y:S01]  /*27b0*/  LDC.64 R4, c[0x0][0x408] ;  /* 0x00010200ff047b82 */ /* 0x002e620000000a00 */
[----:B------:R-:W-:-:S05]  /*27c0*/  VIADD R6, R0, 0xffffff80 ;  /* 0xffffff8000067836 */ /* 0x000fca0000000000 */
[----:B------:R-:W-:-:S04]  /*27d0*/  SHF.R.S32.HI R7, RZ, 0x1f, R6 ;  /* 0x0000001fff077819 */ /* 0x000fc80000011406 */
[----:B------:R-:W-:Y:S01]  /*27e0*/  LEA.HI R7, R7, R6, RZ, 0x2 ;  /* 0x0000000607077211 */ /* 0x000fe200078f10ff */
[----:B0-----:R-:W-:-:S03]  /*27f0*/  IMAD R0, R3, R52, RZ ;  /* 0x0000003403007224 */ /* 0x001fc600078e02ff */
[----:B------:R-:W-:Y:S02]  /*2800*/  LOP3.LUT R9, R7, 0xfffffffc, RZ, 0xc0, !PT ;  /* 0xfffffffc07097812 */ /* 0x000fe400078ec0ff */
[----:B---3--:R-:W-:-:S03]  /*2810*/  ISETP.GE.AND P0, PT, R18, R47, PT ;  /* 0x0000002f1200720c */ /* 0x008fc60003f06270 */
[----:B------:R-:W-:Y:S02]  /*2820*/  IMAD.IADD R45, R6, 0x1, -R9 ;  /* 0x00000001062d7824 */ /* 0x000fe400078e0a09 */
[----:B-1----:R-:W-:-:S04]  /*2830*/  IMAD R3, R3, R4, RZ ;  /* 0x0000000403037224 */ /* 0x002fc800078e02ff */
[C---:B------:R-:W-:Y:S01]  /*2840*/  IMAD R9, R192.reuse, R5, R3 ;  /* 0x00000005c0097224 */ /* 0x040fe200078e0203 */
[----:B------:R-:W-:Y:S01]  /*2850*/  SEL R3, R47, RZ, P0 ;  /* 0x000000ff2f037207 */ /* 0x000fe20000000000 */
[----:B------:R-:W-:-:S04]  /*2860*/  IMAD R7, R192, R53, R0 ;  /* 0x00000035c0077224 */ /* 0x000fc800078e0200 */
[----:B------:R-:W-:Y:S01]  /*2870*/  IMAD.IADD R3, R18, 0x1, R3 ;  /* 0x0000000112037824 */ /* 0x000fe200078e0203 */
[----:B------:R-:W-:-:S04]  /*2880*/  LOP3.LUT R56, R56, 0x1c0, RZ, 0xc0, !PT ;  /* 0x000001c038387812 */ /* 0x000fc800078ec0ff */
[----:B------:R-:W-:Y:S01]  /*2890*/  SHF.R.S32.HI R0, RZ, 0x1f, R3 ;  /* 0x0000001fff007819 */ /* 0x000fe20000011403 */
[-C--:B------:R-:W-:Y:S01]  /*28a0*/  IMAD.WIDE.U32 R20, R192, R52.reuse, R188 ;  /* 0x00000034c0147225 */ /* 0x080fe200078e00bc */
[----:B------:R-:W-:Y:S02]  /*28b0*/  SHF.R.U32.HI R50, RZ, 0x3, R56 ;  /* 0x00000003ff327819 */ /* 0x000fe40000011638 */
[----:B------:R-:W-:Y:S01]  /*28c0*/  LEA.HI R57, R0, R3, RZ, 0x3 ;  /* 0x0000000300397211 */ /* 0x000fe200078f18ff */
[----:B------:R-:W-:Y:S01]  /*28d0*/  IMAD.WIDE.U32 R28, R192, R52, R18 ;  /* 0x00000034c01c7225 */ /* 0x000fe200078e0012 */
[----:B------:R-:W-:-:S03]  /*28e0*/  LOP3.LUT R3, R56, 0x18, R18, 0xf8, !PT ;  /* 0x0000001838037812 */ /* 0x000fc600078ef812 */
[----:B------:R-:W-:Y:S01]  /*28f0*/  IMAD.IADD R21, R21, 0x1, R7 ;  /* 0x0000000115157824 */ /* 0x000fe200078e0207 */
[----:B------:R-:W-:Y:S01]  /*2900*/  LOP3.LUT R3, R3, R50, RZ, 0x3c, !PT ;  /* 0x0000003203037212 */ /* 0x000fe200078e3cff */
[----:B------:R-:W-:Y:S01]  /*2910*/  IMAD.IADD R29, R7, 0x1, R29 ;  /* 0x00000001071d7824 */ /* 0x000fe200078e021d */
[----:B-----5:R-:W-:Y:S01]  /*2920*/  SHF.R.S32.HI R7, RZ, 0x1f, R2 ;  /* 0x0000001fff077819 */ /* 0x020fe20000011402 */
[----:B------:R-:W-:-:S04]  /*2930*/  IMAD.WIDE.U32 R30, R192, R4, R188 ;  /* 0x00000004c01e7225 */ /* 0x000fc800078e00bc */
[----:B------:R-:W-:-:S04]  /*2940*/  IMAD.WIDE.U32 R32, R192, R4, R18 ;  /* 0x00000004c0207225 */ /* 0x000fc800078e0012 */
[----:B------:R-:W-:Y:S02]  /*2950*/  IMAD R6, R7, R52, RZ ;  /* 0x0000003407067224 */ /* 0x000fe400078e02ff */
[----:B------:R-:W-:Y:S02]  /*2960*/  IMAD.IADD R31, R31, 0x1, R9 ;  /* 0x000000011f1f7824 */ /* 0x000fe400078e0209 */
[----:B------:R-:W-:Y:S02]  /*2970*/  IMAD.IADD R33, R9, 0x1, R33 ;  /* 0x0000000109217824 */ /* 0x000fe400078e0221 */
[----:B------:R-:W-:Y:S01]  /*2980*/  IMAD R7, R7, R4, RZ ;  /* 0x0000000407077224 */ /* 0x000fe200078e02ff */
[----:B----4-:R-:W-:Y:S01]  /*2990*/  SHF.R.U32.HI R10, RZ, 0x7, R10 ;  /* 0x00000007ff0a7819 */ /* 0x010fe2000001160a */
[----:B------:R-:W-:Y:S01]  /*29a0*/  IMAD R43, R2, R53, R6 ;  /* 0x00000035022b7224 */ /* 0x000fe200078e0206 */
[----:B------:R-:W-:Y:S01]  /*29b0*/  ISETP.GE.AND P2, PT, R18, UR4, PT ;  /* 0x0000000412007c0c */ /* 0x000fe2000bf46270 */
[----:B------:R-:W-:Y:S01]  /*29c0*/  IMAD.WIDE.U32 R20, R2, R52, R20 ;  /* 0x0000003402147225 */ /* 0x000fe200078e0014 */
[----:B------:R-:W-:-:S03]  /*29d0*/  LOP3.LUT R41, R57, 0xfffffff8, RZ, 0xc0, !PT ;  /* 0xfffffff839297812 */ /* 0x000fc600078ec0ff */
[----:B------:R-:W-:Y:S01]  /*29e0*/  IMAD.WIDE.U32 R28, R2, R52, R28 ;  /* 0x00000034021c7225 */ /* 0x000fe200078e001c */
[----:B------:R-:W-:-:S03]  /*29f0*/  SHF.L.U64.HI R53, R52, 0x6, R53 ;  /* 0x0000000634357819 */ /* 0x000fc60000010235 */
[C---:B------:R-:W-:Y:S02]  /*2a00*/  IMAD R7, R2.reuse, R5, R7 ;  /* 0x0000000502077224 */ /* 0x040fe400078e0207 */
[----:B------:R-:W-:-:S04]  /*2a10*/  IMAD.WIDE.U32 R30, R2, R4, R30 ;  /* 0x00000004021e7225 */ /* 0x000fc800078e001e */
[----:B------:R-:W-:Y:S01]  /*2a20*/  IMAD.WIDE.U32 R32, R2, R4, R32 ;  /* 0x0000000402207225 */ /* 0x000fe200078e0020 */
[----:B------:R-:W-:Y:S02]  /*2a30*/  SHF.L.U64.HI R51, R4, 0x6, R5 ;  /* 0x0000000604337819 */ /* 0x000fe40000010205 */
[----:B------:R-:W-:Y:S01]  /*2a40*/  ISETP.GE.AND P1, PT, R184, UR4, PT ;  /* 0x00000004b8007c0c */ /* 0x000fe2000bf26270 */
[----:B------:R-:W-:Y:S01]  /*2a50*/  IMAD.IADD R44, R21, 0x1, R43 ;  /* 0x00000001152c7824 */ /* 0x000fe200078e022b */
[----:B------:R-:W-:Y:S01]  /*2a60*/  P2R R60, PR, RZ, 0x4 ;  /* 0x00000004ff3c7803 */ /* 0x000fe20000000000 */
[----:B------:R-:W-:Y:S02]  /*2a70*/  IMAD.IADD R58, R58, 0x1, R25 ;  /* 0x000000013a3a7824 */ /* 0x000fe400078e0219 */
[----:B------:R-:W-:Y:S02]  /*2a80*/  IMAD.SHL.U32 R52, R52, 0x40, RZ ;  /* 0x0000004034347824 */ /* 0x000fe400078e00ff */
[----:B------:R-:W-:-:S02]  /*2a90*/  IMAD.SHL.U32 R49, R4, 0x40, RZ ;  /* 0x0000004004317824 */ /* 0x000fc400078e00ff */
[----:B------:R-:W-:Y:S02]  /*2aa0*/  VIADD R48, R10, 0x8 ;  /* 0x000000080a307836 */ /* 0x000fe40000000000 */
[----:B------:R-:W-:Y:S02]  /*2ab0*/  IMAD.SHL.U32 R47, R47, 0x2, RZ ;  /* 0x000000022f2f7824 */ /* 0x000fe400078e00ff */
[----:B------:R-:W-:Y:S02]  /*2ac0*/  IMAD R45, R45, 0x40, R192 ;  /* 0x000000402d2d7824 */ /* 0x000fe400078e02c0 */
[----:B------:R-:W-:Y:S02]  /*2ad0*/  IMAD.IADD R43, R43, 0x1, R29 ;  /* 0x000000012b2b7824 */ /* 0x000fe400078e021d */
[----:B------:R-:W-:Y:S02]  /*2ae0*/  IMAD.IADD R42, R31, 0x1, R7 ;  /* 0x000000011f2a7824 */ /* 0x000fe400078e0207 */
[----:B------:R-:W-:-:S02]  /*2af0*/  IMAD.IADD R40, R7, 0x1, R33 ;  /* 0x0000000107287824 */ /* 0x000fc400078e0221 */
[----:B--2---:R-:W-:Y:S01]  /*2b00*/  IMAD R46, R8, 0x200, R3 ;  /* 0x00000200082e7824 */ /* 0x004fe200078e0203 */
[----:B------:R-:W-:-:S04]  /*2b10*/  LOP3.LUT R3, R56, 0x38, R57, 0xf8, !PT ;  /* 0x0000003838037812 */ /* 0x000fc800078ef839 */
[----:B------:R-:W-:Y:S02]  /*2b20*/  LOP3.LUT R0, R3, R50, RZ, 0x3c, !PT ;  /* 0x0000003203007212 */ /* 0x000fe400078e3cff */
[----:B------:R-:W-:-:S03]  /*2b30*/  SHF.R.S32.HI R3, RZ, 0x1f, R41 ;  /* 0x0000001fff037819 */ /* 0x000fc60000011429 */
[----:B------:R-:W-:Y:S01]  /*2b40*/  IMAD R0, R8, 0x200, R0 ;  /* 0x0000020008007824 */ /* 0x000fe200078e0200 */
[----:B------:R-:W-:-:S07]  /*2b50*/  SHF.R.S32.HI R39, RZ, 0x1f, R59 ;  /* 0x0000001fff277819 */ /* 0x000fce000001143b */
.L_x_8632:
        /* <DEDUP_REMOVED lines=42> */
[----:B------:R-:W-:-:S03]  /*2e00*/  ISETP.NE.AND P3, PT, RZ, UR8, PT ;  /* 0x00000008ff007c0c */ /* 0x000fc6000bf65270 */
        /* <DEDUP_REMOVED lines=8> */
[----:B------:R-:W-:Y:S02]  /*2e90*/  IMAD R9, R53, R35, RZ ;  /* 0x0000002335097224 */ /* 0x000fe400078e02ff */
[----:B------:R-:W-:-:S04]  /*2ea0*/  IMAD.WIDE.U32 R6, R186, UR4, R4 ;  /* 0x00000004ba067c25 */ /* 0x000fc8000f8e0004 */
[----:B------:R-:W-:Y:S01]  /*2eb0*/  IMAD R7, R186, UR5, R7 ;  /* 0x00000005ba077c24 */ /* 0x000fe2000f8e0207 */
[----:B------:R-:W-:Y:S01]  /*2ec0*/  LEA R70, P4, R6, UR6, 0x1 ;  /* 0x0000000606467c11 */ /* 0x000fe2000f8808ff */
[----:B------:R-:W-:-:S03]  /*2ed0*/  IMAD.WIDE.U32 R4, R52, R35, RZ ;  /* 0x0000002334047225 */ /* 0x000fc600078e00ff */
[----:B------:R-:W-:Y:S01]  /*2ee0*/  LEA.HI.X R14, R6, UR7, R7, 0x1, P4 ;  /* 0x00000007060e7c11 */ /* 0x000fe2000a0f0c07 */
[----:B------:R-:W-:-:S04]  /*2ef0*/  IMAD R9, R68, R52, R9 ;  /* 0x0000003444097224 */ /* 0x000fc800078e0209 */
[----:B------:R-:W-:Y:S01]  /*2f00*/  IMAD.IADD R11, R5, 0x1, R9 ;  /* 0x00000001050b7824 */ /* 0x000fe200078e0209 */
[----:B------:R-:W-:Y:S06]  /*2f10*/  @!P3 BRA `(.L_x_8602) ;  /* 0x0000000800a0b947 */ /* 0x000fec0003800000 */
        /* <DEDUP_REMOVED lines=31> */
.L_x_8604:
[----:B------:R-:W-:Y:S05]  /*3110*/  BSYNC B1 ;  /* 0x0000000000017941 */ /* 0x000fea0003800000 */
.L_x_8603:
[----:B------:R-:W-:Y:S01]  /*3120*/  ISETP.NE.AND P3, PT, R187, 0x3, PT ;  /* 0x00000003bb00780c */ /* 0x000fe20003f65270 */
[----:B0----5:R-:W-:Y:S02]  /*3130*/  IMAD.MOV.U32 R4, RZ, RZ, R8 ;  /* 0x000000ffff047224 */ /* 0x021fe400078e0008 */
[----:B------:R-:W-:Y:S02]  /*3140*/  IMAD.MOV.U32 R5, RZ, RZ, R9 ;  /* 0x000000ffff057224 */ /* 0x000fe400078e0009 */
        /* <DEDUP_REMOVED lines=12> */
.L_x_8605:
[----:B------:R-:W-:Y:S01]  /*3210*/  IMAD R61, R185, 0x8, R17 ;  /* 0x00000008b93d7824 */ /* 0x000fe200078e0211 */
[----:B------:R-:W-:Y:S01]  /*3220*/  SHF.L.U32 R68, R191, 0x1f, RZ ;  /* 0x0000001fbf447819 */ /* 0x000fe200000006ff */
[----:B------:R-:W-:Y:S03]  /*3230*/  BSSY B1, `(.L_x_8606) ;  /* 0x0000003000017945 */ /* 0x000fe60003800000 */
[----:B------:R-:W0:Y:S02]  /*3240*/  SYNCS.PHASECHK.TRANS64.TRYWAIT P5, [R61+URZ+0x38890], R68 ;  /* 0x038890443d0075a7 */ /* 0x000e2400080a017f */
[----:B0-----:R-:W-:Y:S05]  /*3250*/  @!P5 BRA `(.L_x_8607) ;  /* 0x000002000074d947 */ /* 0x001fea0003800000 */
.L_x_8876:
[----:B------:R-:W-:Y:S05]  /*3260*/  BSYNC B1 ;  /* 0x0000000000017941 */ /* 0x000fea0003800000 */
.L_x_8606:
[----:B------:R-:W-:-:S03]  /*3270*/  UMOV UR4, 0xffffffff ;  /* 0xffffffff00047882 */ /* 0x000fc60000000000 */
[----:B------:R-:W-:Y:S05]  /*3280*/  BRA.DIV UR4, `(.L_x_8608) ;  /* 0x00000202047c7947 */ /* 0x000fea000b800000 */
[----:B------:R1:W2:Y:S04]  /*3290*/  SHFL.IDX PT, R71, R14, RZ, 0x1c1f ;  /* 0x001c1fff0e477589 */ /* 0x0002a800000e0000 */
[----:B------:R1:W3:Y:S02]  /*32a0*/  SHFL.IDX PT, R73, R70, RZ, 0x1c1f ;  /* 0x001c1fff46497589 */ /* 0x0002e400000e0000 */
.L_x_8880:
[----:B------:R-:W-:Y:S05]  /*32b0*/  @P4 BRA `(.L_x_8609) ;  /* 0x0000001400484947 */ /* 0x000fea0003800000 */
[----:B------:R-:W-:Y:S01]  /*32c0*/  ISETP.NE.AND P5, PT, R60, RZ, PT ;  /* 0x000000ff3c00720c */ /* 0x000fe20003fa5270 */
        /* <DEDUP_REMOVED lines=8> */
[--C-:B------:R-:W-:Y:S01]  /*3350*/  SHF.R.U64 R11, R26, 0x10, R27.reuse ;  /* 0x000000101a0b7819 */ /* 0x100fe2000000121b */
[----:B------:R-:W-:Y:S01]  /*3360*/  HADD2.F32 R5, -RZ, R5.H0_H0 ;  /* 0x20000005ff057230 */ /* 0x000fe20000004100 */
[----:B------:R-:W-:Y:S01]  /*3370*/  SHF.R.U32.HI R26, RZ, 0x10, R27 ;  /* 0x00000010ff1a7819 */ /* 0x000fe2000001161b */
[----:B------:R-:W-:Y:S02]  /*3380*/  HADD2.F32 R12, -RZ, R12.H0_H0 ;  /* 0x2000000cff0c7230 */ /* 0x000fe40000004100 */
[----:B------:R-:W-:-:S03]  /*3390*/  HADD2.F32 R11, -RZ, R11.H0_H0 ;  /* 0x2000000bff0b7230 */ /* 0x000fc60000004100 */
[CC--:B------:R-:W-:Y:S01]  /*33a0*/  FMUL.FTZ R13, R5.reuse, R12.reuse ;  /* 0x0000000c050d7220 */ /* 0x0c0fe20000410000 */
[C---:B-1----:R-:W-:Y:S01]  /*33b0*/  FMUL.FTZ R14, R10.reuse, R12 ;  /* 0x0000000c0a0e7220 */ /* 0x042fe20000410000 */
[--C-:B------:R-:W-:Y:S02]  /*33c0*/  HADD2.F32 R12, -RZ, R7.reuse.H1_H1 ;  /* 0x30000007ff0c7230 */ /* 0x100fe40000004100 */
[-C--:B------:R-:W-:Y:S01]  /*33d0*/  FFMA.FTZ R10, R10, R11.reuse, R13 ;  /* 0x0000000b0a0a7223 */ /* 0x080fe2000001000d */
[----:B------:R-:W-:Y:S01]  /*33e0*/  SHF.R.U32.HI R13, RZ, 0x10, R55 ;  /* 0x00000010ff0d7819 */ /* 0x000fe20000011637 */
[----:B------:R-:W-:Y:S01]  /*33f0*/  FFMA.FTZ R5, R5, R11, -R14 ;  /* 0x0000000b05057223 */ /* 0x000fe2000001080e */
[----:B------:R-:W-:Y:S02]  /*3400*/  IMAD.MOV.U32 R11, RZ, RZ, R4 ;  /* 0x000000ffff0b7224 */ /* 0x000fe400078e0004 */
[----:B------:R-:W-:Y:S02]  /*3410*/  HADD2.F32 R4, -RZ, R7.H0_H0 ;  /* 0x20000007ff047230 */ /* 0x000fe40000004100 */
[----:B------:R-:W-:Y:S01]  /*3420*/  HADD2.F32 R13, -RZ, R13.H0_H0 ;  /* 0x2000000dff0d7230 */ /* 0x000fe20000004100 */
[----:B------:R-:W-:Y:S01]  /*3430*/  F2FP.F16.F32.PACK_AB R5, R10, R5 ;  /* 0x000000050a05723e */ /* 0x000fe200000000ff */
[----:B------:R-:W-:-:S02]  /*3440*/  HADD2.F32 R7, -RZ, R26.H0_H0 ;  /* 0x2000001aff077230 */ /* 0x000fc40000004100 */
[----:B------:R-:W-:Y:S02]  /*3450*/  HADD2.F32 R14, -RZ, R76.H0_H0 ;  /* 0x2000004cff0e7230 */ /* 0x000fe40000004100 */
[-C--:B------:R-:W-:Y:S01]  /*3460*/  FMUL.FTZ R15, R12, R13.reuse ;  /* 0x0000000d0c0f7220 */ /* 0x080fe20000410000 */
[----:B------:R-:W-:-:S03]  /*3470*/  FMUL.FTZ R13, R4, R13 ;  /* 0x0000000d040d7220 */ /* 0x000fc60000410000 */
[-C--:B------:R-:W-:Y:S01]  /*3480*/  FFMA.FTZ R4, R4, R7.reuse, -R15 ;  /* 0x0000000704047223 */ /* 0x080fe2000001080f */
[----:B------:R-:W-:Y:S01]  /*3490*/  FFMA.FTZ R7, R12, R7, R13 ;  /* 0x000000070c077223 */ /* 0x000fe2000001000d */
[----:B------:R-:W-:Y:S02]  /*34a0*/  IMAD.MOV.U32 R12, RZ, RZ, R6 ;  /* 0x000000ffff0c7224 */ /* 0x000fe400078e0006 */
[--C-:B------:R-:W-:Y:S02]  /*34b0*/  HADD2.F32 R6, -RZ, R11.reuse.H1_H1 ;  /* 0x3000000bff067230 */ /* 0x100fe40000004100 */
[----:B------:R-:W-:Y:S01]  /*34c0*/  HADD2.F32 R11, -RZ, R11.H0_H0 ;  /* 0x2000000bff0b7230 */ /* 0x000fe20000004100 */
[----:B------:R-:W-:Y:S01]  /*34d0*/  F2FP.F16.F32.PACK_AB R7, R7, R4 ;  /* 0x000000040707723e */ /* 0x000fe200000000ff */
[----:B------:R-:W-:Y:S02]  /*34e0*/  HADD2.F32 R13, -RZ, R74.H0_H0 ;  /* 0x2000004aff0d7230 */ /* 0x000fe40000004100 */
        /* <DEDUP_REMOVED lines=14> */
.L_x_8613:
[----:B------:R-:W-:Y:S05]  /*35d0*/  BSYNC B2 ;  /* 0x0000000000027941 */ /* 0x000fea0003800000 */
.L_x_8612:
[----:B---3--:R-:W-:-:S04]  /*35e0*/  LEA R10, P4, R18, R73, 0x1 ;  /* 0x00000049120a7211 */ /* 0x008fc800078808ff */
[----:B--2---:R-:W-:-:S05]  /*35f0*/  LEA.HI.X R11, R18, R71, R19, 0x1, P4 ;  /* 0x00000047120b7211 */ /* 0x004fca00020f0c13 */
[----:B0-----:R4:W-:Y:S04]  /*3600*/  ST.E.128 desc[UR40][R10.64], R4 ;  /* 0x000000040a007985 */ /* 0x0019e8000c101d28 */
.L_x_8611:
[----:B------:R-:W-:Y:S05]  /*3610*/  BSYNC B1 ;  /* 0x0000000000017941 */ /* 0x000fea0003800000 */
.L_x_8610:
        /* <DEDUP_REMOVED lines=8> */
[----:B--2---:R-:W-:-:S03]  /*36a0*/  LEA.HI.X R11, R184, R71, R206, 0x1, P4 ;  /* 0x00000047b80b7211 */ /* 0x004fc600020f0cce */
[----:B------:R-:W-:-:S06]  /*36b0*/  IMAD R4, R4, 0x2, R17 ;  /* 0x0000000204047824 */ /* 0x000fcc00078e0211 */
[----:B------:R-:W2:Y:S01]  /*36c0*/  LDS.128 R4, [R4+0x22400] ;  /* 0x0224000004047984 */ /* 0x000ea20000000c00 */
[----:B------:R-:W-:Y:S05]  /*36d0*/  @P5 BRA `(.L_x_8615) ;  /* 0x0000000000a45947 */ /* 0x000fea0003800000 */
[----:B------:R-:W-:Y:S01]  /*36e0*/  SHF.R.U64 R12, R8, 0x10, R9 ;  /* 0x00000010080c7819 */ /* 0x000fe20000001209 */
[----:B--2---:R-:W-:Y:S01]  /*36f0*/  IMAD.MOV.U32 R8, RZ, RZ, R7 ;  /* 0x000000ffff087224 */ /* 0x004fe200078e0007 */
[--C-:B-1----:R-:W-:Y:S01]  /*3700*/  SHF.R.U64 R14, R24, 0x10, R25.reuse ;  /* 0x00000010180e7819 */ /* 0x102fe20000001219 */
[--C-:B------:R-:W-:Y:S01]  /*3710*/  HADD2.F32 R7, -RZ, R5.reuse.H1_H1 ;  /* 0x30000005ff077230 */ /* 0x100fe20000004100 */
[----:B------:R-:W-:Y:S01]  /*3720*/  SHF.R.U32.HI R15, RZ, 0x10, R25 ;  /* 0x00000010ff0f7819 */ /* 0x000fe20000011619 */
[----:B------:R-:W-:Y:S01]  /*3730*/  HADD2.F32 R5, -RZ, R5.H0_H0 ;  /* 0x20000005ff057230 */ /* 0x000fe20000004100 */
[----:B------:R-:W-:Y:S01]  /*3740*/  SHF.R.U32.HI R13, RZ, 0x10, R9 ;  /* 0x00000010ff0d7819 */ /* 0x000fe20000011609 */
        /* <DEDUP_REMOVED lines=34> */
.L_x_8615:
[----:B------:R-:W-:Y:S05]  /*3970*/  BSYNC B1 ;  /* 0x0000000000017941 */ /* 0x000fea0003800000 */
.L_x_8614:
[----:B--2---:R2:W-:Y:S01]  /*3980*/  ST.E.128 desc[UR40][R10.64], R4 ;  /* 0x000000040a007985 */ /* 0x0045e2000c101d28 */
[----:B------:R-:W-:Y:S05]  /*3990*/  BRA `(.L_x_8609) ;  /* 0x0000000c00907947 */ /* 0x000fea0003800000 */
.L_x_8602:
        /* <DEDUP_REMOVED lines=32> */
[----:B---3--:R-:W-:-:S02]  /*3ba0*/  IMAD.MOV.U32 R8, RZ, RZ, R26 ;  /* 0x000000ffff087224 */ /* 0x008fc400078e001a */
[----:B------:R-:W-:Y:S01]  /*3bb0*/  IMAD.MOV.U32 R9, RZ, RZ, R27 ;  /* 0x000000ffff097224 */ /* 0x000fe200078e001b */
[----:B------:R-:W-:Y:S01]  /*3bc0*/  PRMT R77, R15, 0x5410, R54 ;  /* 0x000054100f4d7816 */ /* 0x000fe20000000036 */
[----:B------:R-:W-:Y:S02]  /*3bd0*/  IMAD.MOV.U32 R10, RZ, RZ, R24 ;  /* 0x000000ffff0a7224 */ /* 0x000fe400078e0018 */
[----:B------:R-:W-:Y:S01]  /*3be0*/  IMAD.MOV.U32 R11, RZ, RZ, R25 ;  /* 0x000000ffff0b7224 */ /* 0x000fe200078e0019 */
[----:B------:R-:W-:Y:S02]  /*3bf0*/  PRMT R73, R73, 0x5410, R9 ;  /* 0x0000541049497816 */ /* 0x000fe40000000009 */
[----:B------:R-:W-:Y:S02]  /*3c00*/  PRMT R75, R8, 0x5410, R10 ;  /* 0x00005410084b7816 */ /* 0x000fe4000000000a */
[----:B------:R-:W-:Y:S01]  /*3c10*/  PRMT R69, R11, 0x7610, R69 ;  /* 0x000076100b457816 */ /* 0x000fe20000000045 */
[----:B------:R-:W-:Y:S06]  /*3c20*/  @!P3 BRA `(.L_x_8616) ;  /* 0x000000000004b947 */ /* 0x000fec0003800000 */
[----:B------:R-:W-:Y:S01]  /*3c30*/  BPT.TRAP 0x1 ;  /* 0x000000040000795c */ /* 0x000fe20000300000 */
.L_x_8616:
[----:B------:R-:W-:Y:S01]  /*3c40*/  IMAD R61, R185, 0x8, R17 ;  /* 0x00000008b93d7824 */ /* 0x000fe200078e0211 */
[----:B------:R-:W-:Y:S01]  /*3c50*/  SHF.L.U32 R68, R191, 0x1f, RZ ;  /* 0x0000001fbf447819 */ /* 0x000fe200000006ff */
[----:B------:R-:W-:Y:S03]  /*3c60*/  BSSY B1, `(.L_x_8617) ;  /* 0x0000003000017945 */ /* 0x000fe60003800000 */
[----:B------:R-:W0:Y:S02]  /*3c70*/  SYNCS.PHASECHK.TRANS64.TRYWAIT P6, [R61+URZ+0x38890], R68 ;  /* 0x038890443d0075a7 */ /* 0x000e2400080c017f */
[----:B0-----:R-:W-:Y:S05]  /*3c80*/  @!P6 BRA `(.L_x_8618) ;  /* 0x000001f80048e947 */ /* 0x001fea0003800000 */
.L_x_8881:
[----:B------:R-:W-:Y:S05]  /*3c90*/  BSYNC B1 ;  /* 0x0000000000017941 */ /* 0x000fea0003800000 */
.L_x_8617:
[----:B------:R-:W-:-:S03]  /*3ca0*/  UMOV UR4, 0xffffffff ;  /* 0xffffffff00047882 */ /* 0x000fc60000000000 */
[----:B------:R-:W-:Y:S05]  /*3cb0*/  BRA.DIV UR4, `(.L_x_8619) ;  /* 0x000001fa04507947 */ /* 0x000fea000b800000 */
[----:B------:R1:W2:Y:S04]  /*3cc0*/  SHFL.IDX PT, R54, R14, RZ, 0x1c1f ;  /* 0x001c1fff0e367589 */ /* 0x0002a800000e0000 */
[----:B------:R-:W3:Y:S02]  /*3cd0*/  SHFL.IDX PT, R70, R70, RZ, 0x1c1f ;  /* 0x001c1fff46467589 */ /* 0x000ee400000e0000 */
.L_x_8885:
[----:B------:R-:W4:Y:S02]  /*3ce0*/  LDC R72, c[0x0][0x2f4] ;  /* 0x0000bd00ff487b82 */ /* 0x000f240000000800 */
[----:B----4-:R-:W-:-:S13]  /*3cf0*/  ISETP.GE.OR P4, PT, R18, R72, P4 ;  /* 0x000000481200720c */ /* 0x010fda0002786670 */
[----:B------:R-:W-:Y:S05]  /*3d00*/  @P4 BRA `(.L_x_8609) ;  /* 0x0000000800b44947 */ /* 0x000fea0003800000 */
[----:B------:R-:W4:Y:S01]  /*3d10*/  LDL R10, [R1+0x14] ;  /* 0x00001400010a7983 */ /* 0x000f220000100800 */
[----:B------:R-:W-:Y:S01]  /*3d20*/  IMAD.IADD R8, R72, 0x1, -R47 ;  /* 0x0000000148087824 */ /* 0x000fe200078e0a2f */
[----:B------:R-:W-:Y:S04]  /*3d30*/  BSSY B1, `(.L_x_8620) ;  /* 0x000006c000017945 */ /* 0x000fe80003800000 */
[----:B------:R-:W-:-:S04]  /*3d40*/  SEL R8, R47, R8, !P0 ;  /* 0x000000082f087207 */ /* 0x000fc80004000000 */
[----:B------:R-:W-:-:S04]  /*3d50*/  SHF.R.S32.HI R9, RZ, 0x1f, R8 ;  /* 0x0000001fff097819 */ /* 0x000fc80000011408 */
[----:B------:R-:W-:-:S04]  /*3d60*/  LEA.HI R9, R9, R8, RZ, 0x4 ;  /* 0x0000000809097211 */ /* 0x000fc800078f20ff */
[----:B------:R-:W-:-:S04]  /*3d70*/  SHF.R.S32.HI R8, RZ, 0x4, R9 ;  /* 0x00000004ff087819 */ /* 0x000fc80000011409 */
[----:B------:R-:W-:-:S05]  /*3d80*/  LEA.HI.SX32 R8, R57, R8, 0x1d ;  /* 0x0000000839087211 */ /* 0x000fca00078feaff */
[----:B------:R-:W-:Y:S02]  /*3d90*/  IMAD.SHL.U32 R55, R8, 0x8, RZ ;  /* 0x0000000808377824 */ /* 0x000fe400078e00ff */
[----:B------:R-:W-:-:S03]  /*3da0*/  IMAD.IADD R8, R0, 0x1, R67 ;  /* 0x0000000100087824 */ /* 0x000fc600078e0243 */
[----:B------:R-:W-:Y:S01]  /*3db0*/  LOP3.LUT R9, R56, 0x38, R55, 0xf8, !PT ;  /* 0x0000003838097812 */ /* 0x000fe200078ef837 */
[----:B------:R-:W-:-:S03]  /*3dc0*/  IMAD R8, R8, 0x2, R17 ;  /* 0x0000000208087824 */ /* 0x000fc600078e0211 */
[----:B------:R-:W-:-:S05]  /*3dd0*/  LOP3.LUT R9, R9, R50, RZ, 0x3c, !PT ;  /* 0x0000003209097212 */ /* 0x000fca00078e3cff */
[----:B----4-:R-:W-:-:S04]  /*3de0*/  IMAD R10, R10, 0x200, R9 ;  /* 0x000002000a0a7824 */ /* 0x010fc800078e0209 */
        /* <DEDUP_REMOVED lines=29> */
[----:B------:R-:W-:Y:S02]  /*3fc0*/  HADD2.F32 R82, -RZ, R73.H1_H1 ;  /* 0x30000049ff527230 */ /* 0x000fe40000004100 */
[----:B------:R-:W-:Y:S01]  /*3fd0*/  FFMA.FTZ R9, R67, R80, R78 ;  /* 0x0000005043097223 */ /* 0x000fe2000001004e */
[----:B------:R-:W-:Y:S02]  /*3fe0*/  IMAD.MOV.U32 R67, RZ, RZ, R11 ;  /* 0x000000ffff437224 */ /* 0x000fe400078e000b */
[----:B------:R-:W-:Y:S01]  /*3ff0*/  HADD2.F32 R11, -RZ, R69.H0_H0 ;  /* 0x20000045ff0b7230 */ /* 0x000fe20000004100 */
        /* <DEDUP_REMOVED lines=9> */
[----:B------:R-:W-:Y:S02]  /*4090*/  HADD2.F32 R80, -RZ, R69.H1_H1 ;  /* 0x30000045ff507230 */ /* 0x000fe40000004100 */
[----:B------:R-:W-:Y:S01]  /*40a0*/  HADD2.F32 R69, -RZ, R71.H0_H0 ;  /* 0x20000047ff457230 */ /* 0x000fe20000004100 */
[--C-:B------:R-:W-:Y:S01]  /*40b0*/  SHF.R.U32.HI R71, RZ, 0x10, R7.reuse ;  /* 0x00000010ff477819 */ /* 0x100fe20000011607 */
[----:B------:R-:W-:Y:S01]  /*40c0*/  FFMA.FTZ R11, R11, R78, R82 ;  /* 0x0000004e0b0b7223 */ /* 0x000fe20000010052 */
[----:B------:R-:W-:Y:S01]  /*40d0*/  HADD2.F32 R78, -RZ, R67.H1_H1 ;  /* 0x30000043ff4e7230 */ /* 0x000fe20000004100 */
[----:B------:R-:W-:Y:S01]  /*40e0*/  SHF.R.U64 R7, R6, 0x10, R7 ;  /* 0x0000001006077819 */ /* 0x000fe20000001207 */
[----:B------:R-:W-:-:S02]  /*40f0*/  IMAD.MOV.U32 R9, RZ, RZ, R13 ;  /* 0x000000ffff097224 */ /* 0x000fc400078e000d */
        /* <DEDUP_REMOVED lines=18> */
[----:B------:R-:W-:Y:S01]  /*4220*/  FFMA.FTZ R8, R8, R25, -R73 ;  /* 0x0000001908087223 */ /* 0x000fe20000010849 */
[----:B------:R-:W-:-:S02]  /*4230*/  IMAD.MOV.U32 R15, RZ, RZ, R80 ;  /* 0x000000ffff0f7224 */ /* 0x000fc400078e0050 */
        /* <DEDUP_REMOVED lines=27> */
.L_x_8621:
[----:B------:R-:W-:Y:S05]  /*43f0*/  BSYNC B1 ;  /* 0x0000000000017941 */ /* 0x000fea0003800000 */
.L_x_8620:
        /* <DEDUP_REMOVED lines=10> */
.L_x_8601:
[----:B------:R-:W-:-:S13]  /*44a0*/  ISETP.NE.AND P3, PT, R187, 0x3, PT ;  /* 0x00000003bb00780c */ /* 0x000fda0003f65270 */
[----:B------:R-:W-:Y:S05]  /*44b0*/  @!P3 BRA `(.L_x_8622) ;  /* 0x000000000004b947 */ /* 0x000fea0003800000 */
[----:B------:R-:W-:Y:S01]  /*44c0*/  BPT.TRAP 0x1 ;  /* 0x000000040000795c */ /* 0x000fe20000300000 */
.L_x_8622:
[----:B------:R-:W-:Y:S01]  /*44d0*/  IMAD R61, R185, 0x8, R17 ;  /* 0x00000008b93d7824 */ /* 0x000fe200078e0211 */
[----:B------:R-:W-:Y:S01]  /*44e0*/  SHF.L.U32 R68, R191, 0x1f, RZ ;  /* 0x0000001fbf447819 */ /* 0x000fe200000006ff */
[----:B------:R-:W-:Y:S01]  /*44f0*/  BSSY B1, `(.L_x_8623) ;  /* 0x0000004000017945 */ /* 0x000fe20003800000 */
[----:B------:R-:W-:Y:S02]  /*4500*/  SHF.R.S32.HI R65, RZ, 0x1f, R63 ;  /* 0x0000001fff417819 */ /* 0x000fe4000001143f */
[----:B------:R-:W1:Y:S02]  /*4510*/  SYNCS.PHASECHK.TRANS64.TRYWAIT P4, [R61+URZ+0x38890], R68 ;  /* 0x038890443d0075a7 */ /* 0x000e64000808017f */
[----:B-1----:R-:W-:Y:S05]  /*4520*/  @!P4 BRA `(.L_x_8624) ;  /* 0x000001f00080c947 */ /* 0x002fea0003800000 */
.L_x_8886:
[----:B------:R-:W-:Y:S05]  /*4530*/  BSYNC B1 ;  /* 0x0000000000017941 */ /* 0x000fea0003800000 */
.L_x_8623:
        /* <DEDUP_REMOVED lines=24> */
.L_x_8890:
        /* <DEDUP_REMOVED lines=18> */
.L_x_8609:
[----:B------:R-:W-:Y:S05]  /*47e0*/  BSYNC B0 ;  /* 0x0000000000007941 */ /* 0x000fea0003800000 */
.L_x_8600:
        /* <DEDUP_REMOVED lines=17> */
.L_x_8627:
[----:B------:R-:W-:Y:S05]  /*4900*/  BSYNC B0 ;  /* 0x0000000000007941 */ /* 0x000fea0003800000 */
.L_x_8626:
[----:B------:R-:W1:Y:S01]  /*4910*/  SYNCS.PHASECHK.TRANS64.TRYWAIT P3, [R61+URZ+0x388b0], R68 ;  /* 0x0388b0443d0075a7 */ /* 0x000e62000806017f */
[----:B------:R-:W-:Y:S04]  /*4920*/  BSSY B0, `(.L_x_8628) ;  /* 0x0000002000007945 */ /* 0x000fe80003800000 */
[----:B-1----:R-:W-:Y:S05]  /*4930*/  @!P3 BRA `(.L_x_8629) ;  /* 0x000001ec00d4b947 */ /* 0x002fea0003800000 */
.L_x_8891:
[----:B------:R-:W-:Y:S05]  /*4940*/  BSYNC B0 ;  /* 0x0000000000007941 */ /* 0x000fea0003800000 */
.L_x_8628:
        /* <DEDUP_REMOVED lines=21> */
[----:B------:R-:W4:Y:S01]  /*4aa0*/  LDL R27, [R1+0x1c] ;  /* 0x00001c00011b7983 */ /* 0x000f220000100800 */
[----:B------:R-:W-:-:S03]  /*4ab0*/  ULDC UR4, c[0x0][0x320] ;  /* 0x0000c80000047ab9 */ /* 0x000fc60000000800 */
[----:B---3--:R-:W3:Y:S04]  /*4ac0*/  LDL R14, [R1+0x20] ;  /* 0x00002000010e7983 */ /* 0x008ee80000100800 */
[----:B------:R-:W5:Y:S01]  /*4ad0*/  LDL R26, [R1+0x24] ;  /* 0x00002400011a7983 */ /* 0x000f620000100800 */
[----:B------:R-:W-:Y:S01]  /*4ae0*/  ISETP.GE.AND P5, PT, R18, UR4, PT ;  /* 0x0000000412007c0c */ /* 0x000fe2000bfa6270 */
[----:B------:R-:W-:Y:S01]  /*4af0*/  IMAD R8, R185, 0x8000, R46 ;  /* 0x00008000b9087824 */ /* 0x000fe200078e022e */
[----:B------:R-:W-:Y:S01]  /*4b00*/  LOP3.LUT P3, RZ, R194, 0x4, RZ, 0xc0, !PT ;  /* 0x00000004c2ff7812 */ /* 0x000fe2000786c0ff */
[----:B------:R-:W5:Y:S02]  /*4b10*/  LDL R25, [R1+0x28] ;  /* 0x0000280001197983 */ /* 0x000f640000100800 */
[----:B------:R-:W-:-:S02]  /*4b20*/  IMAD R13, R8, 0x2, R17 ;  /* 0x00000002080d7824 */ /* 0x000fc400078e0211 */
[----:B------:R-:W5:Y:S04]  /*4b30*/  LDL R24, [R1+0x2c] ;  /* 0x00002c0001187983 */ /* 0x000f680000100800 */
[----:B------:R-:W5:Y:S01]  /*4b40*/  LDL R15, [R1+0x30] ;  /* 0x00003000010f7983 */ /* 0x000f620000100800 */
[----:B------:R-:W-:-:S03]  /*4b50*/  VIADD R12, R8, 0x20 ;  /* 0x00000020080c7836 */ /* 0x000fc60000000000 */
[----:B------:R-:W1:Y:S01]  /*4b60*/  @!P5 LDS.128 R4, [R13+0x400] ;  /* 0x000400000d04d984 */ /* 0x000e620000000c00 */
[----:B------:R-:W-:Y:S01]  /*4b70*/  @P3 VIADD R12, R8, 0xffffffe0 ;  /* 0xffffffe0080c3836 */ /* 0x000fe20000000000 */
[-C--:B0-----:R-:W-:Y:S02]  /*4b80*/  @!P5 LEA R8, P3, R18, R11.reuse, 0x1 ;  /* 0x0000000b1208d211 */ /* 0x081fe400078608ff */
[----:B------:R-:W5:Y:S01]  /*4b90*/  LDL R62, [R1+0x38] ;  /* 0x00003800013e7983 */ /* 0x000f620000100800 */
[----:B------:R-:W-:Y:S01]  /*4ba0*/  IMAD R12, R12, 0x2, R17 ;  /* 0x000000020c0c7824 */ /* 0x000fe200078e0211 */
[----:B--2---:R-:W-:Y:S02]  /*4bb0*/  @!P5 LEA.HI.X R9, R18, R10, R19, 0x1, P3 ;  /* 0x0000000a1209d211 */ /* 0x004fe400018f0c13 */
[C---:B------:R-:W-:Y:S01]  /*4bc0*/  ISETP.GE.AND P3, PT, R184.reuse, UR4, PT ;  /* 0x00000004b8007c0c */ /* 0x040fe2000bf66270 */
[----:B------:R-:W2:Y:S04]  /*4bd0*/  LDL R55, [R1+0x3c] ;  /* 0x00003c0001377983 */ /* 0x000ea80000100800 */
[----:B------:R-:W2:Y:S04]  /*4be0*/  LDL R54, [R1+0x40] ;  /* 0x0000400001367983 */ /* 0x000ea80000100800 */
[----:B-1----:R0:W-:Y:S04]  /*4bf0*/  @!P5 ST.E.128 desc[UR40][R8.64], R4 ;  /* 0x000000040800d985 */ /* 0x0021e8000c101d28 */
[----:B------:R-:W1:Y:S01]  /*4c00*/  @!P3 LDS.128 R4, [R12+0x400] ;  /* 0x000400000c04b984 */ /* 0x000e620000000c00 */
[----:B0-----:R-:W-:-:S04]  /*4c10*/  @!P3 LEA R8, P5, R184, R11, 0x1 ;  /* 0x0000000bb808b211 */ /* 0x001fc800078a08ff */
[----:B------:R-:W-:Y:S02]  /*4c20*/  @!P3 LEA.HI.X R9, R184, R10, R206, 0x1, P5 ;  /* 0x0000000ab809b211 */ /* 0x000fe400028f0cce */
[----:B------:R-:W-:-:S03]  /*4c30*/  ISETP.GE.AND P5, PT, R226, UR4, PT ;  /* 0x00000004e2007c0c */ /* 0x000fc6000bfa6270 */
[----:B-1----:R0:W-:Y:S10]  /*4c40*/  @!P3 ST.E.128 desc[UR40][R8.64], R4 ;  /* 0x000000040800b985 */ /* 0x0021f4000c101d28 */
[----:B------:R-:W1:Y:S01]  /*4c50*/  @!P5 LDS.128 R4, [R13+0x2400] ;  /* 0x002400000d04d984 */ /* 0x000e620000000c00 */
[----:B0-----:R-:W-:-:S05]  /*4c60*/  @!P5 LEA R8, P3, R226, R11, 0x1 ;  /* 0x0000000be208d211 */ /* 0x001fca00078608ff */
[----:B----4-:R-:W-:Y:S01]  /*4c70*/  @!P5 IMAD.X R9, R10, 0x1, R27, P3 ;  /* 0x000000010a09d824 */ /* 0x010fe200018e061b */
[C---:B------:R-:W-:Y:S01]  /*4c80*/  ISETP.GE.AND P3, PT, R225.reuse, UR4, PT ;  /* 0x00000004e1007c0c */ /* 0x040fe2000bf66270 */
[----:B------:R-:W4:Y:S04]  /*4c90*/  LDL R27, [R1+0x44] ;  /* 0x00004400011b7983 */ /* 0x000f280000100800 */
[----:B-1----:R0:W-:Y:S08]  /*4ca0*/  @!P5 ST.E.128 desc[UR40][R8.64], R4 ;  /* 0x000000040800d985 */ /* 0x0021f0000c101d28 */
[----:B------:R-:W1:Y:S01]  /*4cb0*/  @!P3 LDS.128 R4, [R12+0x2400] ;  /* 0x002400000c04b984 */ /* 0x000e620000000c00 */
[----:B0-----:R-:W-:-:S05]  /*4cc0*/  @!P3 LEA R8, P5, R225, R11, 0x1 ;  /* 0x0000000be108b211 */ /* 0x001fca00078a08ff */
[----:B---3--:R-:W-:Y:S02]  /*4cd0*/  @!P3 IMAD.X R9, R10, 0x1, R14, P5 ;  /* 0x000000010a09b824 */ /* 0x008fe400028e060e */
[----:B------:R-:W3:Y:S01]  /*4ce0*/  LDL R14, [R1+0x34] ;  /* 0x00003400010e7983 */ /* 0x000ee20000100800 */
[----:B------:R-:W-:-:S03]  /*4cf0*/  ISETP.GE.AND P5, PT, R224, UR4, PT ;  /* 0x00000004e0007c0c */ /* 0x000fc6000bfa6270 */
[----:B-1----:R0:W-:Y:S10]  /*4d00*/  @!P3 ST.E.128 desc[UR40][R8.64], R4 ;  /* 0x000000040800b985 */ /* 0x0021f4000c101d28 */
[----:B------:R-:W1:Y:S01]  /*4d10*/  @!P5 LDS.128 R4, [R13+0x4400] ;  /* 0x004400000d04d984 */ /* 0x000e620000000c00 */
[----:B0-----:R-:W-:-:S05]  /*4d20*/  @!P5 LEA R8, P3, R224, R11, 0x1 ;  /* 0x0000000be008d211 */ /* 0x001fca00078608ff */
[----:B-----5:R-:W-:Y:S01]  /*4d30*/  @!P5 IMAD.X R9, R10, 0x1, R26, P3 ;  /* 0x000000010a09d824 */ /* 0x020fe200018e061a */
[C---:B------:R-:W-:Y:S01]  /*4d40*/  ISETP.GE.AND P3, PT, R223.reuse, UR4, PT ;  /* 0x00000004df007c0c */ /* 0x040fe2000bf66270 */
[----:B------:R-:W5:Y:S04]  /*4d50*/  LDL R26, [R1+0x48] ;  /* 0x00004800011a7983 */ /* 0x000f680000100800 */
[----:B-1----:R0:W-:Y:S08]  /*4d60*/  @!P5 ST.E.128 desc[UR40][R8.64], R4 ;  /* 0x000000040800d985 */ /* 0x0021f0000c101d28 */
[----:B------:R-:W1:Y:S01]  /*4d70*/  @!P3 LDS.128 R4, [R12+0x4400] ;  /* 0x004400000c04b984 */ /* 0x000e620000000c00 */
[----:B0-----:R-:W-:-:S05]  /*4d80*/  @!P3 LEA R8, P5, R223, R11, 0x1 ;  /* 0x0000000bdf08b211 */ /* 0x001fca00078a08ff */
[----:B------:R-:W-:Y:S01]  /*4d90*/  @!P3 IMAD.X R9, R10, 0x1, R25, P5 ;  /* 0x000000010a09b824 */ /* 0x000fe200028e0619 */
        /* <DEDUP_REMOVED lines=23> */
[----:B------:R-:W-:Y:S01]  /*4f10*/  @!P3 IMAD.X R9, R10, 0x1, R62, P5 ;  /* 0x000000010a09b824 */ /* 0x000fe200028e063e */
[----:B------:R-:W-:-:S04]  /*4f20*/  ISETP.GE.AND P5, PT, R218, UR4, PT ;  /* 0x00000004da007c0c */ /* 0x000fc8000bfa6270 */
        /* <DEDUP_REMOVED lines=8> */
[----:B------:R-:W-:Y:S01]  /*4fb0*/  @!P3 IMAD.X R9, R10, 0x1, R54, P5 ;  /* 0x000000010a09b824 */ /* 0x000fe200028e0636 */
[----:B------:R-:W-:-:S04]  /*4fc0*/  ISETP.GE.AND P5, PT, R216, UR4, PT ;  /* 0x00000004d8007c0c */ /* 0x000fc8000bfa6270 */
[----:B-1----:R0:W-:Y:S09]  /*4fd0*/  @!P3 ST.E.128 desc[UR40][R8.64], R4 ;  /* 0x000000040800b985 */ /* 0x0021f2000c101d28 */
[----:B------:R-:W1:Y:S01]  /*4fe0*/  @!P5 LDS.128 R4, [R13+0xc400] ;  /* 0x00c400000d04d984 */ /* 0x000e620000000c00 */
[----:B0-----:R-:W-:-:S05]  /*4ff0*/  @!P5 LEA R8, P3, R216, R11, 0x1 ;  /* 0x0000000bd808d211 */ /* 0x001fca00078608ff */
[----:B----4-:R-:W-:Y:S01]  /*5000*/  @!P5 IMAD.X R9, R10, 0x1, R27, P3 ;  /* 0x000000010a09d824 */ /* 0x010fe200018e061b */
[----:B------:R-:W-:-:S04]  /*5010*/  ISETP.GE.AND P3, PT, R215, UR4, PT ;  /* 0x00000004d7007c0c */ /* 0x000fc8000bf66270 */
[----:B-1----:R0:W-:Y:S09]  /*5020*/  @!P5 ST.E.128 desc[UR40][R8.64], R4 ;  /* 0x000000040800d985 */ /* 0x0021f2000c101d28 */
[----:B------:R-:W1:Y:S01]  /*5030*/  @!P3 LDS.128 R4, [R12+0xc400] ;  /* 0x00c400000c04b984 */ /* 0x000e620000000c00 */
[----:B0-----:R-:W-:-:S05]  /*5040*/  @!P3 LEA R8, P5, R215, R11, 0x1 ;  /* 0x0000000bd708b211 */ /* 0x001fca00078a08ff */
[----:B-----5:R-:W-:Y:S01]  /*5050*/  @!P3 IMAD.X R9, R10, 0x1, R26, P5 ;  /* 0x000000010a09b824 */ /* 0x020fe200028e061a */
        /* <DEDUP_REMOVED lines=9> */
[----:B---3--:R-:W-:-:S05]  /*50f0*/  @!P3 IMAD.X R9, R10, 0x1, R14, P5 ;  /* 0x000000010a09b824 */ /* 0x008fca00028e060e */
[----:B-1----:R4:W-:Y:S03]  /*5100*/  @!P3 ST.E.128 desc[UR40][R8.64], R4 ;  /* 0x000000040800b985 */ /* 0x0029e6000c101d28 */
.L_x_8631:
[----:B------:R-:W-:Y:S05]  /*5110*/  BSYNC B0 ;  /* 0x0000000000007941 */ /* 0x000fea0003800000 */
.L_x_8630:
[----:B------:R-:W-:Y:S01]  /*5120*/  @!PT LDS RZ, [RZ] ;  /* 0x00000000fffff984 */ /* 0x000fe20000000800 */
[----:B------:R-:W-:Y:S01]  /*5130*/  @!PT LDS RZ, [RZ] ;  /* 0x00000000fffff984 */ /* 0x000fe20000000800 */
[----:B------:R-:W-:Y:S01]  /*5140*/  @!PT LDS RZ, [RZ] ;  /* 0x00000000fffff984 */ /* 0x000fe20000000800 */
[----:B------:R-:W-:Y:S01]  /*5150*/  @!PT LDS RZ, [RZ] ;  /* 0x00000000fffff984 */ /* 0x000fe20000000800 */
[----:B------:R5:W-:Y:S06]  /*5160*/  MEMBAR.ALL.CTA ;  /* 0x0000000000007992 */ /* 0x000bec0000008000 */
[----:B-----5:R-:W5:Y:S01]  /*5170*/  FENCE.VIEW.ASYNC.S ;  /* 0x00000000000073c6 */ /* 0x020f620000000000 */
[----:B-1----:R-:W-:Y:S01]  /*5180*/  @!P4 VIADD R61, R61, 0x388c0 ;  /* 0x000388c03d3dc836 */ /* 0x002fe20000000000 */
        /* <DEDUP_REMOVED lines=10> */
.L_x_8595:
[----:B------:R-:W4:Y:S01]  /*5230*/  LDL R4, [R1+0x7c] ;  /* 0x00007c0001047983 */ /* 0x000f220000100800 */
[----:B------:R-:W-:Y:S01]  /*5240*/  BSSY B0, `(.L_x_8633) ;  /* 0x0000005000007945 */ /* 0x000fe20003800000 */
[----:B----4-:R-:W-:-:S03]  /*5250*/  ISETP.NE.AND P0, PT, R4, 0x1, PT ;  /* 0x000000010400780c */ /* 0x010fc60003f05270 */
[----:B------:R-:W-:Y:S10]  /*5260*/  @P3 BRA `(.L_x_8634) ;  /* 0x0000000000083947 */ /* 0x000ff40003800000 */
[----:B------:R-:W1:Y:S02]  /*5270*/  FENCE.VIEW.ASYNC.G ;  /* 0x00000000000073c6 */ /* 0x000e640000000100 */
[----:B-1----:R-:W-:Y:S06]  /*5280*/  BAR.ARV 0xc, 0x180 ;  /* 0x0306000000007b1d */ /* 0x002fec0000002000 */
.L_x_8634:
[----:B------:R-:W-:Y:S05]  /*5290*/  BSYNC B0 ;  /* 0x0000000000007941 */ /* 0x000fea0003800000 */
.L_x_8633:
[----:B------:R-:W-:Y:S04]  /*52a0*/  BSSY B7, `(.L_x_8635) ;  /* 0x0000fff000077945 */ /* 0x000fe80003800000 */
[----:B------:R-:W-:Y:S05]  /*52b0*/  @!P0 BRA `(.L_x_8636) ;  /* 0x0000002000288947 */ /* 0x000fea0003800000 */
[----:B------:R-:W1:Y:S01]  /*52c0*/  LDC R0, c[0x0][0x448] ;  /* 0x00011200ff007b82 */ /* 0x000e620000000800 */
[----:B------:R-:W-:Y:S01]  /*52d0*/  VIADD R3, R214, 0x3f ;  /* 0x0000003fd6037836 */ /* 0x000fe20000000000 */
[----:B------:R-:W-:Y:S01]  /*52e0*/  BSSY B0, `(.L_x_8637) ;  /* 0x000002c000007945 */ /* 0x000fe20003800000 */
[----:B-1----:R-:W-:-:S13]  /*52f0*/  ISETP.NE.AND P0, PT, R0, 0x1, PT ;  /* 0x000000010000780c */ /* 0x002fda0003f05270 */
[----:B------:R-:W1:Y:S08]  /*5300*/  @P0 LDC R0, c[0x0][0x44c] ;  /* 0x00011300ff000b82 */ /* 0x000e700000000800 */
[----:B------:R-:W4:Y:S01]  /*5310*/  @P0 LDC R5, c[0x0][0x450] ;  /* 0x00011400ff050b82 */ /* 0x000f220000000800 */
[----:B-1----:R-:W-:-:S05]  /*5320*/  @P0 IMAD.HI.U32 R0, R3, R0, RZ ;  /* 0x0000000003000227 */ /* 0x002fca00078e00ff */
[----:B----4-:R-:W-:-:S05]  /*5330*/  @P0 SHF.R.U32.HI R3, RZ, R5, R0 ;  /* 0x00000005ff030219 */ /* 0x010fca0000011600 */
[----:B------:R-:W-:-:S05]  /*5340*/  IMAD.IADD R3, R38, 0x1, R3 ;  /* 0x0000000126037824 */ /* 0x000fca00078e0203 */
[----:B------:R-:W-:-:S04]  /*5350*/  SHF.R.S32.HI R0, RZ, 0x1f, R3 ;  /* 0x0000001fff007819 */ /* 0x000fc80000011403 */
[----:B------:R-:W-:Y:S01]  /*5360*/  LEA.HI R0, R0, R3, RZ, 0x6 ;  /* 0x0000000300007211 */ /* 0x000fe200078f30ff */
[----:B------:R-:W-:-:S03]  /*5370*/  IMAD.MOV.U32 R3, RZ, RZ, RZ ;  /* 0x000000ffff037224 */ /* 0x000fc600078e00ff */
[----:B------:R-:W-:-:S04]  /*5380*/  SHF.R.S32.HI R0, RZ, 0x6, R0 ;  /* 0x00000006ff007819 */ /* 0x000fc80000011400 */
[----:B--2---:R-:W-:-:S04]  /*5390*/  VIMNMX R10, R37, R0, PT ;  /* 0x00000000250a7248 */ /* 0x004fc80003fe0100 */
        /* <DEDUP_REMOVED lines=9> */
[----:B------:R-:W-:-:S05]  /*5430*/  IABS R8, R9 ;  /* 0x0000000900087213 */ /* 0x000fca0000000000 */
[----:B------:R-:W-:Y:S02]  /*5440*/  IMAD.MOV R8, RZ, RZ, -R8 ;  /* 0x000000ffff087224 */ /* 0x000fe400078e0a08 */
[----:B-1----:R-:W1:Y:S02]  /*5450*/  MUFU.RCP R4, R4 ;  /* 0x0000000400047308 */ /* 0x002e640000001000 */
[----:B-1---5:R-:W-:Y:S01]  /*5460*/  VIADD R2, R4, 0xffffffe ;  /* 0x0ffffffe04027836 */ /* 0x022fe20000000000 */
[----:B------:R-:W-:Y:S02]  /*5470*/  IABS R4, R0 ;  /* 0x0000000000047213 */ /* 0x000fe40000000000 */
[----:B------:R-:W-:-:S03]  /*5480*/  LOP3.LUT R0, R0, R9, RZ, 0x3c, !PT ;  /* 0x0000000900007212 */ /* 0x000fc600078e3cff */
[----:B------:R1:W2:Y:S01]  /*5490*/  F2I.FTZ.U32.TRUNC.NTZ R3, R2 ;  /* 0x0000000200037305 */ /* 0x0002a2000021f000 */
[----:B------:R-:W-:Y:S01]  /*54a0*/  ISETP.GE.AND P2, PT, R0, RZ, PT ;  /* 0x000000ff0000720c */ /* 0x000fe20003f46270 */
[----:B-1----:R-:W-:Y:S02]  /*54b0*/  IMAD.MOV.U32 R2, RZ, RZ, RZ ;  /* 0x000000ffff027224 */ /* 0x002fe400078e00ff */
[----:B--2---:R-:W-:-:S04]  /*54c0*/  IMAD.MOV R6, RZ, RZ, -R3 ;  /* 0x000000ffff067224 */ /* 0x004fc800078e0a03 */
        /* <DEDUP_REMOVED lines=13> */
.L_x_8638:
[----:B------:R-:W-:Y:S05]  /*55a0*/  BSYNC B0 ;  /* 0x0000000000007941 */ /* 0x000fea0003800000 */
.L_x_8637:
        /* <DEDUP_REMOVED lines=42> */
[----:B---3--:R-:W-:-:S02]  /*5850*/  CS2R R72, SRZ ;  /* 0x0000000000487805 */ /* 0x008fc4000001ff00 */
        /* <DEDUP_REMOVED lines=24> */
[----:B--2---:R-:W-:-:S05]  /*59e0*/  IMAD R0, R0, R3, RZ ;  /* 0x0000000300007224 */ /* 0x004fca00078e02ff */
[----:B------:R-:W-:-:S04]  /*59f0*/  VIADDMNMX R10, R0, R3, R10, PT ;  /* 0x00000003000a7246 */ /* 0x000fc8000380010a */
[----:B------:R-:W-:-:S13]  /*5a00*/  ISETP.GT.AND P1, PT, R10, R0, PT ;  /* 0x000000000a00720c */ /* 0x000fda0003f24270 */
[----:B------:R-:W-:Y:S05]  /*5a10*/  @!P1 BRA `(.L_x_8639) ;  /* 0x000000f8001c9947 */ /* 0x000fea0003800000 */
[----:B-----5:R-:W2:Y:S01]  /*5a20*/  LDL R2, [R1+0x70] ;  /* 0x0000700001027983 */ /* 0x020ea20000100800 */
[----:B------:R-:W-:Y:S01]  /*5a30*/  IMAD.MOV.U32 R5, RZ, RZ, 0x40000040 ;  /* 0x40000040ff057424 */ /* 0x000fe200078e00ff */
[----:B------:R-:W-:Y:S01]  /*5a40*/  BAR.SYNC.DEFER_BLOCKING 0xe, 0x100 ;  /* 0x0384000000007b1d */ /* 0x000fe20000010000 */
[----:B------:R-:W-:-:S03]  /*5a50*/  IMAD.MOV.U32 R9, RZ, RZ, 0x40000040 ;  /* 0x40000040ff097424 */ /* 0x000fc600078e00ff */
[----:B------:R-:W-:Y:S01]  /*5a60*/  R2UR UR7, R5 ;  /* 0x00000000050772ca */ /* 0x000fe200000e0000 */
[----:B------:R-:W-:Y:S01]  /*5a70*/  IMAD.MOV.U32 R7, RZ, RZ, 0x40000040 ;  /* 0x40000040ff077424 */ /* 0x000fe200078e00ff */
[----:B------:R-:W-:Y:S01]  /*5a80*/  ISETP.NE.AND P2, PT, R187, 0x3, PT ;  /* 0x00000003bb00780c */ /* 0x000fe20003f45270 */
[----:B------:R-:W-:Y:S01]  /*5a90*/  IMAD.MOV.U32 R5, RZ, RZ, 0x40000040 ;  /* 0x40000040ff057424 */ /* 0x000fe200078e00ff */
[----:B------:R-:W-:Y:S01]  /*5aa0*/  R2UR UR15, R9 ;  /* 0x00000000090f72ca */ /* 0x000fe200000e0000 */
[----:B------:R-:W-:Y:S01]  /*5ab0*/  IMAD.MOV.U32 R9, RZ, RZ, 0x40000040 ;  /* 0x40000040ff097424 */ /* 0x000fe200078e00ff */
[----:B------:R-:W-:Y:S01]  /*5ac0*/  R2UR UR11, R7 ;  /* 0x00000000070b72ca */ /* 0x000fe200000e0000 */
[----:B------:R-:W-:-:S03]  /*5ad0*/  IMAD.MOV.U32 R7, RZ, RZ, 0x40000040 ;  /* 0x40000040ff077424 */ /* 0x000fc600078e00ff */
[----:B------:R-:W-:Y:S02]  /*5ae0*/  R2UR UR9, R9 ;  /* 0x00000000090972ca */ /* 0x000fe400000e0000 */
[----:B------:R-:W-:Y:S01]  /*5af0*/  R2UR UR13, R7 ;  /* 0x00000000070d72ca */ /* 0x000fe200000e0000 */
[----:B------:R-:W-:Y:S01]  /*5b00*/  WARPGROUP.ARRIVE ;  /* 0x00000000000079c5 */ /* 0x000fe20000000000 */
[----:B--2---:R-:W1:Y:S02]  /*5b10*/  SHFL.IDX PT, R2, R2, RZ, 0x1f ;  /* 0x00001fff02027589 */ /* 0x004e6400000e0000 */
[----:B-1----:R-:W-:-:S04]  /*5b20*/  LEA.HI R3, R2, R2, RZ, 0x1 ;  /* 0x0000000202037211 */ /* 0x002fc800078f08ff */
[----:B------:R-:W-:-:S05]  /*5b30*/  LOP3.LUT R3, R3, 0x1fffe, RZ, 0xc0, !PT ;  /* 0x0001fffe03037812 */ /* 0x000fca00078ec0ff */
[----:B------:R-:W-:Y:S02]  /*5b40*/  IMAD.IADD R2, R2, 0x1, -R3 ;  /* 0x0000000102027824 */ /* 0x000fe400078e0a03 */
[----:B------:R-:W-:Y:S02]  /*5b50*/  VIADD R3, R17, 0x36400 ;  /* 0x0003640011037836 */ /* 0x000fe40000000000 */
[----:B------:R-:W-:-:S03]  /*5b60*/  IMAD R2, R2, 0x8000, R17 ;  /* 0x0000800002027824 */ /* 0x000fc600078e0211 */
[----:B------:R-:W-:Y:S01]  /*5b70*/  SHF.R.U32.HI R3, RZ, 0x4, R3 ;  /* 0x00000004ff037819 */ /* 0x000fe20000011603 */
[----:B------:R-:W-:-:S03]  /*5b80*/  VIADD R2, R2, 0x400 ;  /* 0x0000040002027836 */ /* 0x000fc60000000000 */
[----:B------:R-:W-:Y:S02]  /*5b90*/  LOP3.LUT R3, R3, 0x3fff, RZ, 0xc0, !PT ;  /* 0x00003fff03037812 */ /* 0x000fe400078ec0ff */
[----:B------:R-:W-:-:S04]  /*5ba0*/  SHF.R.U32.HI R2, RZ, 0x4, R2 ;  /* 0x00000004ff027819 */ /* 0x000fc80000011602 */
[----:B------:R-:W-:-:S04]  /*5bb0*/  LOP3.LUT R2, R2, 0x3fff, RZ, 0xc0, !PT ;  /* 0x00003fff02027812 */ /* 0x000fc800078ec0ff */
[----:B------:R-:W-:Y:S02]  /*5bc0*/  LOP3.LUT R14, R2, 0x2000000, RZ, 0xfc, !PT ;  /* 0x02000000020e7812 */ /* 0x000fe400078efcff */
[----:B------:R-:W-:Y:S01]  /*5bd0*/  LOP3.LUT R2, R3, 0x10000, RZ, 0xfc, !PT ;  /* 0x0001000003027812 */ /* 0x000fe200078efcff */
[----:B------:R-:W-:Y:S02]  /*5be0*/  IMAD.MOV.U32 R3, RZ, RZ, 0x40000040 ;  /* 0x40000040ff037424 */ /* 0x000fe400078e00ff */
[----:B------:R-:W-:Y:S01]  /*5bf0*/  IMAD R4, R22, 0x1000, R14 ;  /* 0x0000100016047824 */ /* 0x000fe200078e020e */
[----:B------:R-:W-:Y:S02]  /*5c00*/  R2UR UR4, R2 ;  /* 0x00000000020472ca */ /* 0x000fe400000e0000 */
[----:B------:R-:W-:Y:S01]  /*5c10*/  R2UR UR5, R3 ;  /* 0x00000000030572ca */ /* 0x000fe200000e0000 */
[C---:B------:R-:W-:Y:S01]  /*5c20*/  VIADD R8, R4.reuse, 0x100 ;  /* 0x0000010004087836 */ /* 0x040fe20000000000 */
[C---:B------:R-:W-:Y:S01]  /*5c30*/  R2UR UR6, R4.reuse ;  /* 0x00000000040672ca */ /* 0x040fe200000e0000 */
[----:B------:R-:W-:-:S02]  /*5c40*/  VIADD R6, R4, 0x80 ;  /* 0x0000008004067836 */ /* 0x000fc40000000000 */
        /* <DEDUP_REMOVED lines=30> */
.L_x_8640:
[----:B------:R-:W-:Y:S01]  /*5e30*/  VIADD R10, R10, 0xfffffffe ;  /* 0xfffffffe0a0a7836 */ /* 0x000fe20000000000 */
[----:B------:R-:W-:Y:S01]  /*5e40*/  BSSY B0, `(.L_x_8641) ;  /* 0x00000c3000007945 */ /* 0x000fe20003800000 */
[----:B0-----:R-:W-:-:S03]  /*5e50*/  IMAD R11, R22, 0x8, R17 ;  /* 0x00000008160b7824 */ /* 0x001fc600078e0211 */
[----:B------:R-:W-:Y:S01]  /*5e60*/  ISETP.GE.AND P0, PT, R10, R0, PT ;  /* 0x000000000a00720c */ /* 0x000fe20003f06270 */
[----:B------:R-:W-:-:S05]  /*5e70*/  VIADD R11, R11, 0x38860 ;  /* 0x000388600b0b7836 */ /* 0x000fca0000000000 */
[----:B------:R-:W-:-:S04]  /*5e80*/  PRMT R11, R190, 0x654, R11 ;  /* 0x00000654be0b7816 */ /* 0x000fc8000000000b */
[----:B------:R0:W-:Y:S03]  /*5e90*/  SYNCS.ARRIVE.TRANS64.RED.A1T0 RZ, [R11+URZ], RZ ;  /* 0x000000ff0bff79a7 */ /* 0x0001e6000810043f */
[----:B------:R-:W-:Y:S05]  /*5ea0*/  @!P0 BRA `(.L_x_8642) ;  /* 0x0000000800f08947 */ /* 0x000fea0003800000 */
[----:B------:R-:W-:-:S07]  /*5eb0*/  IMAD.MOV.U32 R15, RZ, RZ, R10 ;  /* 0x000000ffff0f7224 */ /* 0x000fce00078e000a */
.L_x_8644:
[----:B------:R-:W-:Y:S01]  /*5ec0*/  BAR.SYNC.DEFER_BLOCKING 0xe, 0x100 ;  /* 0x0384000000007b1d */ /* 0x000fe20000010000 */
[----:B-1----:R-:W-:Y:S01]  /*5ed0*/  IMAD R10, R22, 0x40, R193 ;  /* 0x00000040160a7824 */ /* 0x002fe200078e02c1 */
[----:B------:R-:W-:Y:S01]  /*5ee0*/  R2UR UR4, R2 ;  /* 0x00000000020472ca */ /* 0x000fe200000e0000 */
[----:B------:R-:W-:Y:S01]  /*5ef0*/  VIADD R22, R22, 0x1 ;  /* 0x0000000116167836 */ /* 0x000fe20000000000 */
[----:B------:R-:W-:Y:S01]  /*5f00*/  R2UR UR5, R3 ;  /* 0x00000000030572ca */ /* 0x000fe200000e0000 */
[----:B------:R-:W-:Y:S02]  /*5f10*/  IMAD R10, R10, 0x4, R17 ;  /* 0x000000040a0a7824 */ /* 0x000fe400078e0211 */
[----:B------:R-:W-:Y:S01]  /*5f20*/  IMAD.MOV.U32 R13, RZ, RZ, 0x40000040 ;  /* 0x40000040ff0d7424 */ /* 0x000fe200078e00ff */
[----:B------:R-:W-:-:S04]  /*5f30*/  ISETP.NE.AND P0, PT, R22, 0x2, PT ;  /* 0x000000021600780c */ /* 0x000fc80003f05270 */
[----:B------:R-:W-:Y:S01]  /*5f40*/  SEL R22, R22, RZ, P0 ;  /* 0x000000ff16167207 */ /* 0x000fe20000000000 */
[----:B0-----:R-:W0:Y:S04]  /*5f50*/  LDS R11, [R10+0x38400] ;  /* 0x038400000a0b7984 */ /* 0x001e280000000800 */
        /* <DEDUP_REMOVED lines=156> */
[----:B------:R-:W-:Y:S01]  /*6920*/  R2UR UR6, R10 ;  /* 0x000000000a0672ca */ /* 0x000fe200000e0000 */
[----:B------:R-:W-:Y:S01]  /*6930*/  IMAD.MOV.U32 R10, RZ, RZ, R15 ;  /* 0x000000ffff0a7224 */ /* 0x000fe200078e000f */
[----:B------:R-:W-:Y:S01]  /*6940*/  R2UR UR7, R11 ;  /* 0x000000000b0772ca */ /* 0x000fe200000e0000 */
[----:B------:R-:W-:Y:S01]  /*6950*/  VIADD R15, R15, 0xffffffff ;  /* 0xffffffff0f0f7836 */ /* 0x000fe20000000000 */
[----:B------:R-:W-:Y:S02]  /*6960*/  R2UR UR4, R4 ;  /* 0x00000000040472ca */ /* 0x000fe400000e0000 */
[----:B------:R-:W-:Y:S02]  /*6970*/  R2UR UR5, R5 ;  /* 0x00000000050572ca */ /* 0x000fe400000e0000 */
[----:B------:R-:W-:Y:S02]  /*6980*/  ISETP.GT.AND P1, PT, R10, R0, PT ;  /* 0x000000000a00720c */ /* 0x000fe40003f24270 */
[----:B------:R-:W-:-:S04]  /*6990*/  SEL R10, RZ, 0x1, P0 ;  /* 0x00000001ff0a7807 */ /* 0x000fc80000000000 */
[----:B------:R-:W-:Y:S01]  /*69a0*/  LOP3.LUT R23, R23, R10, RZ, 0x3c, !PT ;  /* 0x0000000a17177212 */ /* 0x000fe200078e3cff */
[----:B------:R-:W-:Y:S02]  /*69b0*/  WARPGROUP.DEPBAR.LE gsb0, 0x0 ;  /* 0x00008000000079c5 */ /* 0x000fe40000010000 */
[----:B------:R-:W-:-:S10]  /*69c0*/  WARPGROUP.ARRIVE ;  /* 0x00000000000079c5 */ /* 0x000fd40000000000 */
[----:B------:R-:W-:Y:S03]  /*69d0*/  HGMMA.64x256x16.F32 R24, gdesc[UR4].tnspB, R24, gsb0 ;  /* 0x43e00000041879f0 */ /* 0x000fe60008000818 */
[----:B------:R-:W-:Y:S02]  /*69e0*/  WARPGROUP.DEPBAR.LE gsb0, 0x0 ;  /* 0x00008000000079c5 */ /* 0x000fe40000010000 */
[----:B------:R-:W-:Y:S06]  /*69f0*/  BAR.ARV 0xf, 0x100 ;  /* 0x03c4000000007b1d */ /* 0x000fec0000002000 */
[----:B------:R-:W-:Y:S05]  /*6a00*/  @!P2 BRA `(.L_x_8643) ;  /* 0x000000000004a947 */ /* 0x000fea0003800000 */
[----:B------:R-:W-:Y:S01]  /*6a10*/  BPT.TRAP 0x1 ;  /* 0x000000040000795c */ /* 0x000fe20000300000 */
.L_x_8643:
[----:B------:R-:W-:-:S04]  /*6a20*/  IMAD R10, R22, 0x8, R17 ;  /* 0x00000008160a7824 */ /* 0x000fc800078e0211 */
[----:B------:R-:W-:-:S05]  /*6a30*/  VIADD R10, R10, 0x38860 ;  /* 0x000388600a0a7836 */ /* 0x000fca0000000000 */
[----:B------:R-:W-:-:S04]  /*6a40*/  PRMT R10, R190, 0x654, R10 ;  /* 0x00000654be0a7816 */ /* 0x000fc8000000000a */
[----:B------:R1:W-:Y:S01]  /*6a50*/  SYNCS.ARRIVE.TRANS64.RED.A1T0 RZ, [R10+URZ], RZ ;  /* 0x000000ff0aff79a7 */ /* 0x0003e2000810043f */
[----:B------:R-:W-:Y:S05]  /*6a60*/  @P1 BRA `(.L_x_8644) ;  /* 0xfffffff400141947 */ /* 0x000fea000383ffff */
.L_x_8642:
[----:B------:R-:W-:Y:S05]  /*6a70*/  BSYNC B0 ;  /* 0x0000000000007941 */ /* 0x000fea0003800000 */
.L_x_8641:
        /* <DEDUP_REMOVED lines=142> */
.L_x_8636:
[----:B------:R-:W1:Y:S01]  /*7360*/  LDC R0, c[0x0][0x448] ;  /* 0x00011200ff007b82 */ /* 0x000e620000000800 */
[----:B------:R-:W-:Y:S01]  /*7370*/  VIADD R3, R214, 0x3f ;  /* 0x0000003fd6037836 */ /* 0x000fe20000000000 */
[----:B------:R-:W-:Y:S01]  /*7380*/  BSSY B0, `(.L_x_8645) ;  /* 0x000002c000007945 */ /* 0x000fe20003800000 */
[----:B------:R-:W-:Y:S01]  /*7390*/  IMAD.MOV.U32 R168, RZ, RZ, RZ ;  /* 0x000000ffffa87224 */ /* 0x000fe200078e00ff */
[----:B-1----:R-:W-:-:S13]  /*73a0*/  ISETP.NE.AND P0, PT, R0, 0x1, PT ;  /* 0x000000010000780c */ /* 0x002fda0003f05270 */
[----:B------:R-:W1:Y:S08]  /*73b0*/  @P0 LDC R0, c[0x0][0x44c] ;  /* 0x00011300ff000b82 */ /* 0x000e700000000800 */
[----:B------:R-:W4:Y:S01]  /*73c0*/  @P0 LDC R5, c[0x0][0x450] ;  /* 0x00011400ff050b82 */ /* 0x000f220000000800 */
[----:B-1----:R-:W-:-:S05]  /*73d0*/  @P0 IMAD.HI.U32 R0, R3, R0, RZ ;  /* 0x0000000003000227 */ /* 0x002fca00078e00ff */
[----:B----4-:R-:W-:-:S05]  /*73e0*/  @P0 SHF.R.U32.HI R3, RZ, R5, R0 ;  /* 0x00000005ff030219 */ /* 0x010fca0000011600 */
[----:B------:R-:W-:-:S05]  /*73f0*/  IMAD.IADD R3, R38, 0x1, R3 ;  /* 0x0000000126037824 */ /* 0x000fca00078e0203 */
[----:B------:R-:W-:-:S04]  /*7400*/  SHF.R.S32.HI R0, RZ, 0x1f, R3 ;  /* 0x0000001fff007819 */ /* 0x000fc80000011403 */
[----:B------:R-:W-:-:S04]  /*7410*/  LEA.HI R0, R0, R3, RZ, 0x6 ;  /* 0x0000000300007211 */ /* 0x000fc800078f30ff */
[----:B------:R-:W-:-:S04]  /*7420*/  SHF.R.S32.HI R0, RZ, 0x6, R0 ;  /* 0x00000006ff007819 */ /* 0x000fc80000011400 */
[----:B------:R-:W-:-:S04]  /*7430*/  VIMNMX R37, R37, R0, PT ;  /* 0x0000000025257248 */ /* 0x000fc80003fe0100 */
[----:B------:R-:W-:-:S13]  /*7440*/  ISETP.GE.AND P0, PT, R37, 0x1, PT ;  /* 0x000000012500780c */ /* 0x000fda0003f06270 */
[----:B------:R-:W-:Y:S05]  /*7450*/  @!P0 BRA `(.L_x_8646) ;  /* 0x0000000000788947 */ /* 0x000fea0003800000 */
[----:B------:R-:W4:Y:S01]  /*7460*/  LDL R4, [R1+0x54] ;  /* 0x0000540001047983 */ /* 0x000f220000100800 */
[----:B------:R-:W-:Y:S01]  /*7470*/  ULDC UR4, c[0x0][0xae8] ;  /* 0x0002ba0000047ab9 */ /* 0x000fe20000000800 */
[----:B----4-:R-:W-:-:S04]  /*7480*/  ISETP.NE.AND P0, PT, R4, RZ, PT ;  /* 0x000000ff0400720c */ /* 0x010fc80003f05270 */
[----:B------:R-:W-:-:S04]  /*7490*/  SEL R9, R4, UR4, P0 ;  /* 0x0000000404097c07 */ /* 0x000fc80008000000 */
[-C--:B------:R-:W-:Y:S02]  /*74a0*/  IABS R6, R9.reuse ;  /* 0x0000000900067213 */ /* 0x080fe40000000000 */
[----:B------:R-:W-:Y:S02]  /*74b0*/  IADD3 R0, R9, -0x1, R37 ;  /* 0xffffffff09007810 */ /* 0x000fe40007ffe025 */
[----:B------:R-:W1:Y:S01]  /*74c0*/  I2F.RP R3, R6 ;  /* 0x0000000600037306 */ /* 0x000e620000209400 */
[-C--:B--2---:R-:W-:Y:S02]  /*74d0*/  IABS R10, R9.reuse ;  /* 0x00000009000a7213 */ /* 0x084fe40000000000 */
        /* <DEDUP_REMOVED lines=22> */
.L_x_8646:
[----:B------:R-:W-:Y:S05]  /*7640*/  BSYNC B0 ;  /* 0x0000000000007941 */ /* 0x000fea0003800000 */
.L_x_8645:
        /* <DEDUP_REMOVED lines=66> */
[----:B----4-:R-:W-:-:S05]  /*7a70*/  IMAD R0, R0, R168, RZ ;  /* 0x000000a800007224 */ /* 0x010fca00078e02ff */
[----:B------:R3:W-:Y:S01]  /*7a80*/  STL [R1+0xc], R0 ;  /* 0x00000c0001007387 */ /* 0x0007e20000100800 */
[----:B------:R-:W-:Y:S02]  /*7a90*/  VIADDMNMX R168, R0, R168, R37, PT ;  /* 0x000000a800a87246 */ /* 0x000fe40003800125 */
[----:B------:R-:W-:Y:S02]  /*7aa0*/  CS2R R36, SRZ ;  /* 0x0000000000247805 */ /* 0x000fe4000001ff00 */
[----:B------:R-:W-:-:S13]  /*7ab0*/  ISETP.GT.AND P1, PT, R168, R0, PT ;  /* 0x00000000a800720c */ /* 0x000fda0003f24270 */
[----:B---3--:R-:W-:Y:S05]  /*7ac0*/  @!P1 BRA `(.L_x_8639) ;  /* 0x000000d400f09947 */ /* 0x008fea0003800000 */
[----:B------:R-:W3:Y:S01]  /*7ad0*/  LDL R0, [R1+0x70] ;  /* 0x0000700001007983 */ /* 0x000ee20000100800 */
[----:B------:R-:W-:Y:S03]  /*7ae0*/  BSSY B6, `(.L_x_8647) ;  /* 0x000001c000067945 */ /* 0x000fe60003800000 */
[----:B---3--:R-:W1:Y:S02]  /*7af0*/  SHFL.IDX PT, R0, R0, RZ, 0x1f ;  /* 0x00001fff00007589 */ /* 0x008e6400000e0000 */
        /* <DEDUP_REMOVED lines=15> */
[----:B------:R-:W1:Y:S01]  /*7bf0*/  LDC.64 R14, c[0x4][R14] ;  /* 0x010000000e0e7b82 */ /* 0x000e620000000a00 */
[----:B------:R-:W-:Y:S01]  /*7c00*/  ULDC.64 UR4, c[0x4][0x58] ;  /* 0x0100160000047ab9 */ /* 0x000fe20000000a00 */
[----:B------:R-:W-:Y:S02]  /*7c10*/  IMAD.U32 R6, RZ, RZ, UR6 ;  /* 0x00000006ff067e24 */ /* 0x000fe4000f8e00ff */
[----:B------:R-:W-:-:S02]  /*7c20*/  IMAD.U32 R7, RZ, RZ, UR7 ;  /* 0x00000007ff077e24 */ /* 0x000fc4000f8e00ff */
[----:B--2---:R-:W-:Y:S02]  /*7c30*/  IMAD.U32 R10, RZ, RZ, UR4 ;  /* 0x00000004ff0a7e24 */ /* 0x004fe4000f8e00ff */
[----:B0-----:R-:W-:Y:S02]  /*7c40*/  IMAD.U32 R11, RZ, RZ, UR5 ;  /* 0x00000005ff0b7e24 */ /* 0x001fe4000f8e00ff */
[----:B------:R-:W-:Y:S02]  /*7c50*/  IMAD.MOV.U32 R8, RZ, RZ, 0x70 ;  /* 0x00000070ff087424 */ /* 0x000fe400078e00ff */
[----:B------:R-:W-:Y:S02]  /*7c60*/  IMAD.MOV.U32 R12, RZ, RZ, 0x1 ;  /* 0x00000001ff0c7424 */ /* 0x000fe400078e00ff */
[----:B------:R-:W-:-:S07]  /*7c70*/  IMAD.MOV.U32 R13, RZ, RZ, RZ ;  /* 0x000000ffff0d7224 */ /* 0x000fce00078e00ff */
[----:B------:R-:W-:-:S07]  /*7c80*/  LEPC R20, `(.L_x_8648) ;  /* 0x000000001014794e */ /* 0x000fce0000000000 */
[----:B-1---5:R-:W-:Y:S05]  /*7c90*/  CALL.ABS.NOINC R14 ;  /* 0x000000000e007343 */ /* 0x022fea0003c00000 */
.L_x_8648:
[----:B------:R-:W-:Y:S05]  /*7ca0*/  BSYNC B6 ;  /* 0x0000000000067941 */ /* 0x000fea0003800000 */
.L_x_8647:
[----:B------:R-:W-:Y:S02]  /*7cb0*/  ULDC UR4, c[0x0][0x3f4] ;  /* 0x0000fd0000047ab9 */ /* 0x000fe40000000800 */
[----:B------:R-:W-:-:S13]  /*7cc0*/  ISETP.LT.AND P0, PT, RZ, UR4, PT ;  /* 0x00000004ff007c0c */ /* 0x000fda000bf01270 */
[----:B------:R-:W-:Y:S05]  /*7cd0*/  @P0 BRA `(.L_x_8649) ;  /* 0x0000000000400947 */ /* 0x000fea0003800000 */
[----:B------:R-:W3:Y:S02]  /*7ce0*/  LDL R20, [R1+0x68] ;  /* 0x0000680001147983 */ /* 0x000ee40000100800 */
[----:B---3--:R-:W-:-:S04]  /*7cf0*/  LEA.HI R0, R20, R20, RZ, 0x1 ;  /* 0x0000001414007211 */ /* 0x008fc800078f08ff */
[----:B------:R-:W-:-:S05]  /*7d00*/  LOP3.LUT R0, R0, 0xfffffffe, RZ, 0xc0, !PT ;  /* 0xfffffffe00007812 */ /* 0x000fca00078ec0ff */
[----:B------:R-:W-:-:S05]  /*7d10*/  IMAD.IADD R0, R20, 0x1, -R0 ;  /* 0x0000000114007824 */ /* 0x000fca00078e0a00 */
[----:B-----5:R-:W-:-:S04]  /*7d20*/  SHF.L.U32 R2, R0, 0x1f, RZ ;  /* 0x0000001f00027819 */ /* 0x020fc800000006ff */
[----:B------:R1:W3:Y:S03]  /*7d30*/  SYNCS.PHASECHK.TRANS64.TRYWAIT P0, [R17+URZ+0x38800], R2 ;  /* 0x03880002110075a7 */ /* 0x0002e6000800017f */
[----:B---3--:R-:W-:Y:S05]  /*7d40*/  @!P0 NANOSLEEP.SYNCS 0x989680 ;  /* 0x009896800000895d */ /* 0x008fea0003900000 */
[----:B------:R-:W3:Y:S01]  /*7d50*/  @!P0 SYNCS.PHASECHK.TRANS64 P0, [R17+URZ+0x38800], R2 ;  /* 0x03880002110085a7 */ /* 0x000ee2000800007f */
[----:B------:R-:W-:Y:S04]  /*7d60*/  BSSY B0, `(.L_x_8650) ;  /* 0x0000006000007945 */ /* 0x000fe80003800000 */
[----:B---3--:R-:W-:Y:S05]  /*7d70*/  @P0 BRA `(.L_x_8651) ;  /* 0x0000000000100947 */ /* 0x008fea0003800000 */
.L_x_8652:
[----:B---3--:R3:W4:Y:S02]  /*7d80*/  SYNCS.PHASECHK.TRANS64.TRYWAIT P0, [R17+URZ+0x38800], R2 ;  /* 0x03880002110075a7 */ /* 0x008724000800017f */
[----:B----4-:R-:W-:Y:S05]  /*7d90*/  @!P0 NANOSLEEP.SYNCS 0x989680 ;  /* 0x009896800000895d */ /* 0x010fea0003900000 */
[----:B------:R-:W4:Y:S02]  /*7da0*/  @!P0 SYNCS.PHASECHK.TRANS64 P0, [R17+URZ+0x38800], R2 ;  /* 0x03880002110085a7 */ /* 0x000f24000800007f */
[----:B----4-:R-:W-:Y:S05]  /*7db0*/  @!P0 BRA `(.L_x_8652) ;  /* 0xfffffffc00f08947 */ /* 0x010fea000383ffff */
.L_x_8651:
[----:B------:R-:W-:Y:S05]  /*7dc0*/  BSYNC B0 ;  /* 0x0000000000007941 */ /* 0x000fea0003800000 */
.L_x_8650:
[----:B------:R-:W-:Y:S05]  /*7dd0*/  BRA `(.L_x_8653) ;  /* 0x0000002c004c7947 */ /* 0x000fea0003800000 */
.L_x_8649:
        /* <DEDUP_REMOVED lines=22> */
[----:B--2---:R-:W-:Y:S02]  /*7f40*/  IMAD.U32 R10, RZ, RZ, UR6 ;  /* 0x00000006ff0a7e24 */ /* 0x004fe4000f8e00ff */
        /* <DEDUP_REMOVED lines=8> */
.L_x_8655:
[----:B------:R-:W-:Y:S05]  /*7fd0*/  BSYNC B6 ;  /* 0x0000000000067941 */ /* 0x000fea0003800000 */
.L_x_8654:
[----:B------:R-:W-:Y:S01]  /*7fe0*/  ULDC.U8 UR4, c[0x0][0x410] ;  /* 0x0001040000047ab9 */ /* 0x000fe20000000000 */
[----:B------:R-:W-:Y:S01]  /*7ff0*/  BSSY B0, `(.L_x_8656) ;  /* 0x00002a9000007945 */ /* 0x000fe20003800000 */
[----:B------:R-:W-:Y:S01]  /*8000*/  ISETP.NE.AND P0, PT, RZ, UR4, PT ;  /* 0x00000004ff007c0c */ /* 0x000fe2000bf05270 */
[----:B------:R-:W-:-:S12]  /*8010*/  IMAD.IADD R32, R192, 0x1, R214 ;  /* 0x00000001c0207824 */ /* 0x000fd800078e02d6 */
[----:B------:R-:W-:Y:S05]  /*8020*/  @!P0 BRA `(.L_x_8657) ;  /* 0x0000001400788947 */ /* 0x000fea0003800000 */
[----:B------:R-:W1:Y:S01]  /*8030*/  LDC R33, c[0x0][0x448] ;  /* 0x00011200ff217b82 */ /* 0x000e620000000800 */
[----:B------:R-:W3:Y:S01]  /*8040*/  S2R R0, SR_TID.X ;  /* 0x0000000000007919 */ /* 0x000ee20000002100 */
[----:B------:R-:W-:Y:S01]  /*8050*/  ULDC.64 UR4, c[0x0][0x3f8] ;  /* 0x0000fe0000047ab9 */ /* 0x000fe20000000a00 */
[----:B------:R-:W-:Y:S01]  /*8060*/  ULDC.64 UR6, c[0x0][0x408] ;  /* 0x0001020000067ab9 */ /* 0x000fe20000000a00 */
[----:B------:R-:W-:Y:S02]  /*8070*/  IMAD.MOV.U32 R25, RZ, RZ, R29 ;  /* 0x000000ffff197224 */ /* 0x000fe400078e001d */
[----:B------:R-:W-:Y:S01]  /*8080*/  IMAD.MOV.U32 R27, RZ, RZ, R31 ;  /* 0x000000ffff1b7224 */ /* 0x000fe200078e001f */
[----:B-1----:R-:W-:Y:S01]  /*8090*/  ISETP.NE.AND P0, PT, R33, 0x1, PT ;  /* 0x000000012100780c */ /* 0x002fe20003f05270 */
[----:B---3--:R-:W-:-:S12]  /*80a0*/  VIADD R2, R0, 0xffffff80 ;  /* 0xffffff8000027836 */ /* 0x008fd80000000000 */
[----:B------:R-:W1:Y:S01]  /*80b0*/  @P0 LDC R0, c[0x0][0x44c] ;  /* 0x00011300ff000b82 */ /* 0x000e620000000800 */
[----:B------:R-:W-:-:S04]  /*80c0*/  SHF.R.S32.HI R3, RZ, 0x1f, R2 ;  /* 0x0000001fff037819 */ /* 0x000fc80000011402 */
[----:B------:R-:W-:-:S03]  /*80d0*/  LEA.HI R3, R3, R2, RZ, 0x2 ;  /* 0x0000000203037211 */ /* 0x000fc600078f10ff */
[----:B------:R-:W3:Y:S01]  /*80e0*/  @P0 LDC R5, c[0x0][0x450] ;  /* 0x00011400ff050b82 */ /* 0x000ee20000000800 */
[----:B------:R-:W-:-:S05]  /*80f0*/  LOP3.LUT R3, R3, 0xfffffffc, RZ, 0xc0, !PT ;  /* 0xfffffffc03037812 */ /* 0x000fca00078ec0ff */
[----:B------:R-:W-:-:S04]  /*8100*/  IMAD.IADD R3, R2, 0x1, -R3 ;  /* 0x0000000102037824 */ /* 0x000fc800078e0a03 */
[----:B------:R-:W-:-:S04]  /*8110*/  IMAD R3, R3, 0x20, R32 ;  /* 0x0000002003037824 */ /* 0x000fc800078e0220 */
[----:B-1----:R-:W-:-:S05]  /*8120*/  @P0 IMAD.HI.U32 R0, R3, R0, RZ ;  /* 0x0000000003000227 */ /* 0x002fca00078e00ff */
[----:B---3--:R-:W-:-:S04]  /*8130*/  @P0 SHF.R.U32.HI R3, RZ, R5, R0 ;  /* 0x00000005ff030219 */ /* 0x008fc80000011600 */
        /* <DEDUP_REMOVED lines=14> */
[----:B--2---:R-:W-:Y:S02]  /*8220*/  LEA.HI.X R10, R24, UR5, R3, 0x1, P0 ;  /* 0x00000005180a7c11 */ /* 0x004fe400080f0c03 */
[----:B------:R-:W-:Y:S01]  /*8230*/  LEA.HI.X R31, R26, UR7, R31, 0x1, P1 ;  /* 0x000000071a1f7c11 */ /* 0x000fe200088f0c1f */
[----:B------:R-:W-:Y:S06]  /*8240*/  BRA.DIV UR4, `(.L_x_8658) ;  /* 0x000001b604a47947 */ /* 0x000fec000b800000 */
[----:B------:R1:W2:Y:S04]  /*8250*/  SHFL.IDX PT, R0, R10, RZ, 0x1c1f ;  /* 0x001c1fff0a007589 */ /* 0x0002a800000e0000 */
[----:B------:R1:W3:Y:S04]  /*8260*/  SHFL.IDX PT, R5, R9, RZ, 0x1c1f ;  /* 0x001c1fff09057589 */ /* 0x0002e800000e0000 */
[----:B------:R1:W4:Y:S04]  /*8270*/  SHFL.IDX PT, R8, R31, RZ, 0x1c1f ;  /* 0x001c1fff1f087589 */ /* 0x00032800000e0000 */
[----:B------:R1:W0:Y:S02]  /*8280*/  SHFL.IDX PT, R6, R30, RZ, 0x1c1f ;  /* 0x001c1fff1e067589 */ /* 0x00022400000e0000 */
.L_x_8897:
        /* <DEDUP_REMOVED lines=8> */
[----:B------:R-:W4:Y:S01]  /*8310*/  LDL R7, [R1+0x74] ;  /* 0x0000740001077983 */ /* 0x000f220000100800 */
[----:B------:R-:W-:Y:S01]  /*8320*/  ULDC UR4, c[0x0][0x3f4] ;  /* 0x0000fd0000047ab9 */ /* 0x000fe20000000800 */
[----:B---3--:R-:W-:Y:S01]  /*8330*/  IMAD.MOV.U32 R2, RZ, RZ, R5 ;  /* 0x000000ffff027224 */ /* 0x008fe200078e0005 */
[----:B------:R-:W-:Y:S01]  /*8340*/  ISETP.GE.AND P2, PT, R188, UR4, PT ;  /* 0x00000004bc007c0c */ /* 0x000fe2000bf46270 */
[----:B--2---:R-:W-:Y:S01]  /*8350*/  IMAD.MOV.U32 R3, RZ, RZ, R0 ;  /* 0x000000ffff037224 */ /* 0x004fe200078e0000 */
        /* <DEDUP_REMOVED lines=8> */
[-C--:B--2---:R-:W-:Y:S02]  /*83e0*/  @!P3 IADD3 R2, P0, R5, R4.reuse, RZ ;  /* 0x000000040502b210 */ /* 0x084fe40007f1e0ff */
[----:B0-----:R-:W-:-:S02]  /*83f0*/  @!P3 IADD3 R4, P1, R6, R4, RZ ;  /* 0x000000040604b210 */ /* 0x001fc40007f3e0ff */
[----:B----4-:R-:W-:Y:S01]  /*8400*/  @!P3 SHF.L.U64.HI R11, R210, 0x1, R7 ;  /* 0x00000001d20bb819 */ /* 0x010fe20000010207 */
[----:B------:R-:W-:Y:S02]  /*8410*/  IMAD.MOV.U32 R7, RZ, RZ, R8 ;  /* 0x000000ffff077224 */ /* 0x000fe400078e0008 */
[----:B------:R-:W-:-:S04]  /*8420*/  @!P2 IMAD.WIDE R6, R188, 0x2, R6 ;  /* 0x00000002bc06a825 */ /* 0x000fc800078e0206 */
[--C-:B------:R-:W-:Y:S01]  /*8430*/  @!P3 IMAD.X R3, R0, 0x1, R11.reuse, P0 ;  /* 0x000000010003b824 */ /* 0x100fe200000e060b */
[----:B------:R0:W5:Y:S01]  /*8440*/  @!P2 LD.E.64 R28, desc[UR40][R6.64] ;  /* 0x00000028061ca980 */ /* 0x000162000c101b00 */
[----:B------:R-:W-:-:S03]  /*8450*/  @!P3 IMAD.X R5, R8, 0x1, R11, P1 ;  /* 0x000000010805b824 */ /* 0x000fc600008e060b */
[----:B------:R0:W5:Y:S04]  /*8460*/  @!P3 LD.E.64 R24, desc[UR40][R2.64] ;  /* 0x000000280218b980 */ /* 0x000168000c101b00 */
[----:B------:R0:W5:Y:S02]  /*8470*/  @!P3 LD.E.64 R20, desc[UR40][R4.64] ;  /* 0x000000280414b980 */ /* 0x000164000c101b00 */
.L_x_8660:
[----:B------:R-:W-:Y:S05]  /*8480*/  BSYNC B1 ;  /* 0x0000000000017941 */ /* 0x000fea0003800000 */
.L_x_8659:
[----:B--2--5:R-:W-:Y:S01]  /*8490*/  IMAD.MOV.U32 R0, RZ, RZ, R24 ;  /* 0x000000ffff007224 */ /* 0x024fe200078e0018 */
[----:B------:R-:W-:Y:S01]  /*84a0*/  UMOV UR4, 0xffffffff ;  /* 0xffffffff00047882 */ /* 0x000fe20000000000 */
[----:B0-----:R-:W-:Y:S02]  /*84b0*/  IMAD.MOV.U32 R2, RZ, RZ, R25 ;  /* 0x000000ffff027224 */ /* 0x001fe400078e0019 */
        /* <DEDUP_REMOVED lines=11> */
[----:B------:R-:W-:Y:S02]  /*8570*/  CS2R R2, SRZ ;  /* 0x0000000000027805 */ /* 0x000fe4000001ff00 */
[----:B------:R-:W-:Y:S01]  /*8580*/  PRMT R43, R43, 0x5410, R0 ;  /* 0x000054102b2b7816 */ /* 0x000fe20000000000 */
[----:B------:R-:W-:Y:S06]  /*8590*/  BRA.DIV UR4, `(.L_x_8661) ;  /* 0x000001b604447947 */ /* 0x000fec000b800000 */
[----:B---3--:R0:W2:Y:S04]  /*85a0*/  SHFL.IDX PT, R5, R10, 0x1, 0x1c1f ;  /* 0x003c1f000a057f89 */ /* 0x0080a800000e0000 */
[----:B------:R0:W3:Y:S04]  /*85b0*/  SHFL.IDX PT, R4, R9, 0x1, 0x1c1f ;  /* 0x003c1f0009047f89 */ /* 0x0000e800000e0000 */
[----:B------:R0:W0:Y:S04]  /*85c0*/  SHFL.IDX PT, R7, R31, 0x1, 0x1c1f ;  /* 0x003c1f001f077f89 */ /* 0x00002800000e0000 */
[----:B------:R0:W0:Y:S02]  /*85d0*/  SHFL.IDX PT, R14, R30, 0x1, 0x1c1f ;  /* 0x003c1f001e0e7f89 */ /* 0x00002400000e0000 */
.L_x_8903:
[----:B------:R-:W5:Y:S01]  /*85e0*/  LDL R6, [R1+0x68] ;  /* 0x0000680001067983 */ /* 0x000f620000100800 */
[----:B------:R-:W-:Y:S01]  /*85f0*/  VIADD R32, R32, 0x20 ;  /* 0x0000002020207836 */ /* 0x000fe20000000000 */
[----:B------:R-:W-:Y:S01]  /*8600*/  BSSY B1, `(.L_x_8662) ;  /* 0x0000023000017945 */ /* 0x000fe20003800000 */
[----:B01----:R-:W-:Y:S01]  /*8610*/  IMAD.SHL.U32 R30, R194, 0x40, RZ ;  /* 0x00000040c21e7824 */ /* 0x003fe200078e00ff */
[----:B------:R-:W-:Y:S02]  /*8620*/  CS2R R10, SRZ ;  /* 0x00000000000a7805 */ /* 0x000fe4000001ff00 */
[----:B----4-:R-:W-:Y:S02]  /*8630*/  CS2R R8, SRZ ;  /* 0x0000000000087805 */ /* 0x010fe4000001ff00 */
[----:B------:R-:W-:Y:S02]  /*8640*/  ISETP.GE.AND P0, PT, R32, R33, PT ;  /* 0x000000212000720c */ /* 0x000fe40003f06270 */
[----:B------:R-:W-:-:S02]  /*8650*/  CS2R R12, SRZ ;  /* 0x00000000000c7805 */ /* 0x000fc4000001ff00 */
        /* <DEDUP_REMOVED lines=14> */
[----:B------:R0:W5:Y:S04]  /*8740*/  @!P2 LD.E.64 R10, desc[UR40][R2.64] ;  /* 0x00000028020aa980 */ /* 0x000168000c101b00 */
[----:B------:R-:W-:Y:S02]  /*8750*/  @!P3 IADD3 R4, P0, R4, R9, RZ ;  /* 0x000000090404b210 */ /* 0x000fe40007f1e0ff */
[----:B------:R-:W-:Y:S01]  /*8760*/  CS2R R12, SRZ ;  /* 0x00000000000c7805 */ /* 0x000fe2000001ff00 */
[----:B0-----:R-:W-:Y:S02]  /*8770*/  IMAD.MOV.U32 R2, RZ, RZ, R14 ;  /* 0x000000ffff027224 */ /* 0x001fe400078e000e */
[----:B------:R-:W-:Y:S01]  /*8780*/  IMAD.MOV.U32 R3, RZ, RZ, R7 ;  /* 0x000000ffff037224 */ /* 0x000fe200078e0007 */
[----:B----4-:R-:W-:-:S02]  /*8790*/  @!P3 SHF.L.U64.HI R8, R210, 0x1, R6 ;  /* 0x00000001d208b819 */ /* 0x010fc40000010206 */
        /* <DEDUP_REMOVED lines=9> */
.L_x_8663:
[----:B------:R-:W-:Y:S05]  /*8830*/  BSYNC B1 ;  /* 0x0000000000017941 */ /* 0x000fea0003800000 */
.L_x_8662:
[----:B0-----:R-:W4:Y:S01]  /*8840*/  LDL R15, [R1+0x14] ;  /* 0x00001400010f7983 */ /* 0x001f220000100800 */
[----:B------:R-:W0:Y:S01]  /*8850*/  SYNCS.PHASECHK.TRANS64.TRYWAIT P0, [R17+URZ+0x38800], R32 ;  /* 0x03880020110075a7 */ /* 0x000e22000800017f */
[----:B--2---:R-:W-:Y:S01]  /*8860*/  LOP3.LUT R5, R30, 0x1c0, RZ, 0xc0, !PT ;  /* 0x000001c01e057812 */ /* 0x004fe200078ec0ff */
[----:B-----5:R-:W-:Y:S01]  /*8870*/  IMAD.MOV.U32 R6, RZ, RZ, R2 ;  /* 0x000000ffff067224 */ /* 0x020fe200078e0002 */
[----:B------:R-:W-:Y:S01]  /*8880*/  VIADDMNMX R31, R33, -R214, 0x40, PT ;  /* 0x00000040211f7446 */ /* 0x000fe200038009d6 */
[----:B------:R-:W-:Y:S01]  /*8890*/  IMAD.MOV.U32 R7, RZ, RZ, R11 ;  /* 0x000000ffff077224 */ /* 0x000fe200078e000b */
[----:B---3--:R-:W-:Y:S01]  /*88a0*/  LOP3.LUT R4, R5, 0x18, R18, 0xf8, !PT ;  /* 0x0000001805047812 */ /* 0x008fe200078ef812 */
[----:B------:R-:W-:Y:S01]  /*88b0*/  IMAD.MOV.U32 R14, RZ, RZ, R8 ;  /* 0x000000ffff0e7224 */ /* 0x000fe200078e0008 */
[----:B------:R-:W-:Y:S01]  /*88c0*/  SHF.R.U32.HI R5, RZ, 0x3, R5 ;  /* 0x00000003ff057819 */ /* 0x000fe20000011605 */
[----:B------:R-:W-:Y:S01]  /*88d0*/  BSSY B1, `(.L_x_8664) ;  /* 0x0000014000017945 */ /* 0x000fe20003800000 */
[----:B------:R-:W-:Y:S01]  /*88e0*/  PRMT R45, R6, 0x7610, R45 ;  /* 0x00007610062d7816 */ /* 0x000fe2000000002d */
[----:B------:R-:W-:Y:S01]  /*88f0*/  IMAD.MOV.U32 R6, RZ, RZ, R10 ;  /* 0x000000ffff067224 */ /* 0x000fe200078e000a */
[----:B------:R-:W-:Y:S01]  /*8900*/  LOP3.LUT R4, R4, R5, RZ, 0x3c, !PT ;  /* 0x0000000504047212 */ /* 0x000fe200078e3cff */
[----:B------:R-:W-:Y:S01]  /*8910*/  IMAD.MOV.U32 R5, RZ, RZ, R3 ;  /* 0x000000ffff057224 */ /* 0x000fe200078e0003 */
[----:B------:R-:W-:-:S02]  /*8920*/  PRMT R46, R7, 0x5410, R14 ;  /* 0x00005410072e7816 */ /* 0x000fc4000000000e */
[----:B------:R-:W-:Y:S01]  /*8930*/  PRMT R45, R45, 0x5410, R6 ;  /* 0x000054102d2d7816 */ /* 0x000fe20000000006 */
[----:B------:R-:W-:Y:S01]  /*8940*/  IMAD.MOV.U32 R6, RZ, RZ, R12 ;  /* 0x000000ffff067224 */ /* 0x000fe200078e000c */
[----:B------:R-:W-:Y:S01]  /*8950*/  PRMT R30, R5, 0x7610, R30 ;  /* 0x00007610051e7816 */ /* 0x000fe2000000001e */
[----:B------:R-:W-:Y:S01]  /*8960*/  IMAD.MOV.U32 R5, RZ, RZ, R9 ;  /* 0x000000ffff057224 */ /* 0x000fe200078e0009 */
[----:B------:R-:W-:Y:S02]  /*8970*/  LOP3.LUT P2, RZ, R194, 0x4, RZ, 0xc0, !PT ;  /* 0x00000004c2ff7812 */ /* 0x000fe4000784c0ff */
[----:B------:R-:W-:Y:S02]  /*8980*/  ISETP.GE.AND P1, PT, R192, R31, PT ;  /* 0x0000001fc000720c */ /* 0x000fe40003f26270 */
[----:B------:R-:W-:Y:S01]  /*8990*/  PRMT R30, R30, 0x5410, R5 ;  /* 0x000054101e1e7816 */ /* 0x000fe20000000005 */
[----:B------:R-:W-:Y:S01]  /*89a0*/  IMAD.MOV.U32 R5, RZ, RZ, R13 ;  /* 0x000000ffff057224 */ /* 0x000fe200078e000d */
[----:B------:R-:W-:Y:S01]  /*89b0*/  PRMT R47, R6, 0x7610, R47 ;  /* 0x00007610062f7816 */ /* 0x000fe2000000002f */
[----:B----4-:R-:W-:-:S04]  /*89c0*/  IMAD R4, R15, 0x200, R4 ;  /* 0x000002000f047824 */ /* 0x010fc800078e0204 */
[----:B------:R-:W-:-:S04]  /*89d0*/  IMAD R15, R4, 0x2, R17 ;  /* 0x00000002040f7824 */ /* 0x000fc800078e0211 */
[C---:B------:R-:W-:Y:S02]  /*89e0*/  VIADD R4, R15.reuse, 0x20400 ;  /* 0x000204000f047836 */ /* 0x040fe40000000000 */
[----:B------:R-:W-:Y:S01]  /*89f0*/  VIADD R14, R15, 0x20440 ;  /* 0x000204400f0e7836 */ /* 0x000fe20000000000 */
[----:B0-----:R-:W-:Y:S06]  /*8a00*/  @!P0 BRA `(.L_x_8665) ;  /* 0x000001b000988947 */ /* 0x001fec0003800000 */
.L_x_8904:
[----:B------:R-:W-:Y:S05]  /*8a10*/  BSYNC B1 ;  /* 0x0000000000017941 */ /* 0x000fea0003800000 */
.L_x_8664:
        /* <DEDUP_REMOVED lines=11> */
[--C-:B0-----:R-:W-:Y:S01]  /*8ad0*/  HADD2.F32 R32, -RZ, R34.reuse.H0_H0 ;  /* 0x20000022ff207230 */ /* 0x101fe20000004100 */
        /* <DEDUP_REMOVED lines=39> */
.L_x_8669:
[----:B------:R-:W-:Y:S05]  /*8d50*/  BSYNC B2 ;  /* 0x0000000000027941 */ /* 0x000fea0003800000 */
.L_x_8668:
        /* <DEDUP_REMOVED lines=17> */
[----:B0-----:R-:W-:Y:S01]  /*8e70*/  FMUL.FTZ R32, R4, R28 ;  /* 0x0000001c04207220 */ /* 0x001fe20000410000 */
        /* <DEDUP_REMOVED lines=25> */
.L_x_8667:
[----:B------:R-:W-:Y:S05]  /*9010*/  BSYNC B1 ;  /* 0x0000000000017941 */ /* 0x000fea0003800000 */
.L_x_8666:
        /* <DEDUP_REMOVED lines=25> */
[----:B0-----:R-:W-:Y:S01]  /*91b0*/  FFMA.FTZ R32, R12, R25, R28 ;  /* 0x000000190c207223 */ /* 0x001fe2000001001c */
        /* <DEDUP_REMOVED lines=24> */
.L_x_8672:
[----:B------:R-:W-:Y:S05]  /*9340*/  BSYNC B1 ;  /* 0x0000000000017941 */ /* 0x000fea0003800000 */
.L_x_8671:
[----:B------:R-:W-:Y:S05]  /*9350*/  @P1 BRA `(.L_x_8670) ;  /* 0x0000001400c81947 */ /* 0x000fea0003800000 */
[----:B-1----:R-:W1:Y:S01]  /*9360*/  LDS.128 R4, [R14+0x1000] ;  /* 0x001000000e047984 */ /* 0x002e620000000c00 */
        /* <DEDUP_REMOVED lines=8> */
[----:B-1----:R-:W-:-:S02]  /*93f0*/  HADD2.F32 R9, -RZ, R7.H1_H1 ;  /* 0x30000007ff097230 */ /* 0x002fc40000004100 */
[--C-:B------:R-:W-:Y:S02]  /*9400*/  HADD2.F32 R2, -RZ, R4.reuse.H0_H0 ;  /* 0x20000004ff027230 */ /* 0x100fe40000004100 */
[----:B------:R-:W-:Y:S02]  /*9410*/  HADD2.F32 R4, -RZ, R4.H1_H1 ;  /* 0x30000004ff047230 */ /* 0x000fe40000004100 */
[C---:B------:R-:W-:Y:S01]  /*9420*/  FMUL.FTZ R15, R9.reuse, R12 ;  /* 0x0000000c090f7220 */ /* 0x040fe20000410000 */
[----:B------:R-:W-:Y:S02]  /*9430*/  HADD2.F32 R8, -RZ, R7.H0_H0 ;  /* 0x20000007ff087230 */ /* 0x000fe40000004100 */
[----:B------:R-:W-:Y:S01]  /*9440*/  FMUL.FTZ R21, R9, R10 ;  /* 0x0000000a09157220 */ /* 0x000fe20000410000 */
[--C-:B------:R-:W-:Y:S02]  /*9450*/  HADD2.F32 R7, -RZ, R6.reuse.H0_H0 ;  /* 0x20000006ff077230 */ /* 0x100fe40000004100 */
[----:B------:R-:W-:Y:S01]  /*9460*/  FMUL.FTZ R9, R4, R13 ;  /* 0x0000000d04097220 */ /* 0x000fe20000410000 */
[----:B------:R-:W-:-:S02]  /*9470*/  HADD2.F32 R6, -RZ, R6.H1_H1 ;  /* 0x30000006ff067230 */ /* 0x000fc40000004100 */
[----:B------:R-:W-:Y:S01]  /*9480*/  FFMA.FTZ R20, R8, R10, -R15 ;  /* 0x0000000a08147223 */ /* 0x000fe2000001080f */
[-C--:B------:R-:W-:Y:S01]  /*9490*/  FMUL.FTZ R15, R4, R11.reuse ;  /* 0x0000000b040f7220 */ /* 0x080fe20000410000 */
[----:B------:R-:W-:Y:S01]  /*94a0*/  FFMA.FTZ R11, R2, R11, -R9 ;  /* 0x0000000b020b7223 */ /* 0x000fe20000010809 */
[--C-:B------:R-:W-:Y:S02]  /*94b0*/  HADD2.F32 R9, -RZ, R30.reuse.H1_H1 ;  /* 0x3000001eff097230 */ /* 0x100fe40000004100 */
[----:B------:R-:W-:Y:S01]  /*94c0*/  FFMA.FTZ R21, R8, R12, R21 ;  /* 0x0000000c08157223 */ /* 0x000fe20000010015 */
[--C-:B------:R-:W-:Y:S02]  /*94d0*/  HADD2.F32 R3, -RZ, R5.reuse.H0_H0 ;  /* 0x20000005ff037230 */ /* 0x100fe40000004100 */
[----:B------:R-:W-:Y:S01]  /*94e0*/  FFMA.FTZ R2, R2, R13, R15 ;  /* 0x0000000d02027223 */ /* 0x000fe2000001000f */
[----:B------:R-:W-:Y:S02]  /*94f0*/  HADD2.F32 R30, -RZ, R30.H0_H0 ;  /* 0x2000001eff1e7230 */ /* 0x000fe40000004100 */
[----:B------:R-:W-:Y:S01]  /*9500*/  FMUL.FTZ R10, R6, R9 ;  /* 0x00000009060a7220 */ /* 0x000fe20000410000 */
[----:B------:R-:W-:-:S02]  /*9510*/  HADD2.F32 R5, -RZ, R5.H1_H1 ;  /* 0x30000005ff057230 */ /* 0x000fc40000004100 */
        /* <DEDUP_REMOVED lines=8> */
[C---:B------:R-:W-:Y:S01]  /*95a0*/  FFMA.FTZ R5, R3.reuse, R4, -R6 ;  /* 0x0000000403057223 */ /* 0x040fe20000010806 */
[----:B------:R-:W-:Y:S01]  /*95b0*/  F2FP.F16.F32.PACK_AB R4, R2, R11 ;  /* 0x0000000b0204723e */ /* 0x000fe200000000ff */
[----:B------:R-:W-:Y:S01]  /*95c0*/  FFMA.FTZ R8, R3, R8, R13 ;  /* 0x0000000803087223 */ /* 0x000fe2000001000d */
[----:B------:R-:W-:-:S04]  /*95d0*/  F2FP.F16.F32.PACK_AB R6, R9, R10 ;  /* 0x0000000a0906723e */ /* 0x000fc800000000ff */
[----:B------:R-:W-:-:S05]  /*95e0*/  F2FP.F16.F32.PACK_AB R5, R8, R5 ;  /* 0x000000050805723e */ /* 0x000fca00000000ff */
[----:B------:R2:W-:Y:S01]  /*95f0*/  STS.128 [R14+0x1000], R4 ;  /* 0x001000040e007388 */ /* 0x0005e20000000c00 */
[----:B------:R-:W-:Y:S05]  /*9600*/  BRA `(.L_x_8670) ;  /* 0x00000014001c7947 */ /* 0x000fea0003800000 */
.L_x_8657:
        /* <DEDUP_REMOVED lines=35> */
[----:B------:R-:W3:Y:S01]  /*9840*/  SHFL.IDX PT, R2, R33, RZ, 0x1c1f ;  /* 0x001c1fff21027589 */ /* 0x000ee200000e0000 */
[----:B------:R-:W-:-:S03]  /*9850*/  IMAD R25, R208, R9, RZ ;  /* 0x00000009d0197224 */ /* 0x000fc600078e02ff */
[----:B------:R-:W4:Y:S04]  /*9860*/  SHFL.IDX PT, R0, R24, RZ, 0x1c1f ;  /* 0x001c1fff18007589 */ /* 0x000f2800000e0000 */
[----:B------:R-:W5:Y:S04]  /*9870*/  SHFL.IDX PT, R14, R34, RZ, 0x1c1f ;  /* 0x001c1fff220e7589 */ /* 0x000f6800000e0000 */
[----:B------:R-:W0:Y:S01]  /*9880*/  SHFL.IDX PT, R3, R27, RZ, 0x1c1f ;  /* 0x001c1fff1b037589 */ /* 0x000e2200000e0000 */
[----:B-1----:R-:W-:-:S04]  /*9890*/  ISETP.GE.AND P0, PT, R18, R37, PT ;  /* 0x000000251200720c */ /* 0x002fc80003f06270 */
[----:B------:R-:W-:-:S13]  /*98a0*/  ISETP.GE.OR P1, PT, R32, R25, P0 ;  /* 0x000000192000720c */ /* 0x000fda0000726670 */
[C---:B------:R-:W-:Y:S01]  /*98b0*/  @!P1 IMAD.SHL.U32 R5, R18.reuse, 0x2, RZ ;  /* 0x0000000212059824 */ /* 0x040fe200078e00ff */
[----:B------:R-:W-:-:S04]  /*98c0*/  @!P1 SHF.L.U64.HI R6, R18, 0x1, R19 ;  /* 0x0000000112069819 */ /* 0x000fc80000010213 */
[----:B---3--:R-:W-:-:S05]  /*98d0*/  @!P1 IADD3 R8, P2, R2, R5, RZ ;  /* 0x0000000502089210 */ /* 0x008fca0007f5e0ff */
[----:B----4-:R-:W-:Y:S01]  /*98e0*/  @!P1 IMAD.X R9, R0, 0x1, R6, P2 ;  /* 0x0000000100099824 */ /* 0x010fe200010e0606 */
[----:B-----5:R-:W-:-:S05]  /*98f0*/  @!P1 IADD3 R4, P2, R14, R5, RZ ;  /* 0x000000050e049210 */ /* 0x020fca0007f5e0ff */
[----:B0-2---:R-:W2:Y:S01]  /*9900*/  @!P1 LD.E.128 R8, desc[UR40][R8.64] ;  /* 0x0000002808089980 */ /* 0x005ea2000c101d00 */
[----:B------:R-:W-:-:S06]  /*9910*/  @!P1 IMAD.X R5, R3, 0x1, R6, P2 ;  /* 0x0000000103059824 */ /* 0x000fcc00010e0606 */
[----:B------:R-:W3:Y:S01]  /*9920*/  @!P1 LD.E.128 R4, desc[UR40][R4.64] ;  /* 0x0000002804049980 */ /* 0x000ee2000c101d00 */
[----:B------:R-:W-:Y:S02]  /*9930*/  CS2R R2, SRZ ;  /* 0x0000000000027805 */ /* 0x000fe4000001ff00 */
[----:B------:R-:W-:Y:S02]  /*9940*/  CS2R R20, SRZ ;  /* 0x0000000000147805 */ /* 0x000fe4000001ff00 */
[----:B------:R-:W-:Y:S01]  /*9950*/  CS2R R28, SRZ ;  /* 0x00000000001c7805 */ /* 0x000fe2000001ff00 */
[----:B------:R-:W0:Y:S01]  /*9960*/  SHFL.IDX PT, R24, R24, 0x1, 0x1c1f ;  /* 0x003c1f0018187f89 */ /* 0x000e2200000e0000 */
[----:B------:R-:W-:-:S03]  /*9970*/  CS2R R30, SRZ ;  /* 0x00000000001e7805 */ /* 0x000fc6000001ff00 */
[----:B------:R-:W1:Y:S04]  /*9980*/  SHFL.IDX PT, R14, R34, 0x1, 0x1c1f ;  /* 0x003c1f00220e7f89 */ /* 0x000e6800000e0000 */
[----:B------:R-:W4:Y:S04]  /*9990*/  SHFL.IDX PT, R27, R27, 0x1, 0x1c1f ;  /* 0x003c1f001b1b7f89 */ /* 0x000f2800000e0000 */
[----:B------:R5:W0:Y:S01]  /*99a0*/  SHFL.IDX PT, R26, R33, 0x1, 0x1c1f ;  /* 0x003c1f00211a7f89 */ /* 0x000a2200000e0000 */
[----:B--2---:R-:W-:Y:S02]  /*99b0*/  @!P1 IMAD.MOV.U32 R2, RZ, RZ, R8 ;  /* 0x000000ffff029224 */ /* 0x004fe400078e0008 */
[----:B------:R-:W-:-:S02]  /*99c0*/  @!P1 IMAD.MOV.U32 R20, RZ, RZ, R10 ;  /* 0x000000ffff149224 */ /* 0x000fc400078e000a */
[----:B------:R-:W-:Y:S02]  /*99d0*/  IMAD.MOV.U32 R0, RZ, RZ, R2 ;  /* 0x000000ffff007224 */ /* 0x000fe400078e0002 */
[----:B------:R-:W-:Y:S02]  /*99e0*/  @!P1 IMAD.MOV.U32 R3, RZ, RZ, R9 ;  /* 0x000000ffff039224 */ /* 0x000fe400078e0009 */
[----:B---3--:R-:W-:Y:S01]  /*99f0*/  @!P1 IMAD.MOV.U32 R29, RZ, RZ, R5 ;  /* 0x000000ffff1d9224 */ /* 0x008fe200078e0005 */
[----:B------:R-:W-:Y:S01]  /*9a00*/  PRMT R55, R0, 0x7610, R55 ;  /* 0x0000761000377816 */ /* 0x000fe20000000037 */
[----:B------:R-:W-:Y:S02]  /*9a10*/  IMAD.MOV.U32 R0, RZ, RZ, R20 ;  /* 0x000000ffff007224 */ /* 0x000fe400078e0014 */
[----:B------:R-:W-:Y:S02]  /*9a20*/  @!P1 IMAD.MOV.U32 R30, RZ, RZ, R6 ;  /* 0x000000ffff1e9224 */ /* 0x000fe400078e0006 */
[----:B------:R-:W-:Y:S01]  /*9a30*/  @!P1 IMAD.MOV.U32 R21, RZ, RZ, R11 ;  /* 0x000000ffff159224 */ /* 0x000fe200078e000b */
[----:B------:R-:W-:Y:S01]  /*9a40*/  PRMT R35, R0, 0x7610, R35 ;  /* 0x0000761000237816 */ /* 0x000fe20000000023 */
[----:B------:R-:W-:-:S02]  /*9a50*/  @!P1 IMAD.MOV.U32 R28, RZ, RZ, R4 ;  /* 0x000000ffff1c9224 */ /* 0x000fc400078e0004 */
[----:B------:R-:W-:Y:S02]  /*9a60*/  @!P1 IMAD.MOV.U32 R31, RZ, RZ, R7 ;  /* 0x000000ffff1f9224 */ /* 0x000fe400078e0007 */
[----:B------:R-:W-:Y:S02]  /*9a70*/  IMAD.MOV.U32 R4, RZ, RZ, R29 ;  /* 0x000000ffff047224 */ /* 0x000fe400078e001d */
[----:B------:R-:W-:Y:S02]  /*9a80*/  IMAD.MOV.U32 R5, RZ, RZ, R30 ;  /* 0x000000ffff057224 */ /* 0x000fe400078e001e */
[----:B------:R-:W-:Y:S01]  /*9a90*/  IMAD.MOV.U32 R12, RZ, RZ, R3 ;  /* 0x000000ffff0c7224 */ /* 0x000fe200078e0003 */
[----:B------:R-:W-:Y:S01]  /*9aa0*/  PRMT R47, R4, 0x7610, R47 ;  /* 0x00007610042f7816 */ /* 0x000fe2000000002f */
[----:B------:R-:W-:Y:S01]  /*9ab0*/  IMAD.MOV.U32 R8, RZ, RZ, R21 ;  /* 0x000000ffff087224 */ /* 0x000fe200078e0015 */
[----:B------:R-:W-:Y:S01]  /*9ac0*/  PRMT R44, R44, 0x5410, R5 ;  /* 0x000054102c2c7816 */ /* 0x000fe20000000005 */
[----:B------:R-:W-:Y:S01]  /*9ad0*/  IMAD.MOV.U32 R0, RZ, RZ, R28 ;  /* 0x000000ffff007224 */ /* 0x000fe200078e001c */
[----:B------:R-:W-:Y:S01]  /*9ae0*/  PRMT R46, R12, 0x7610, R46 ;  /* 0x000076100c2e7816 */ /* 0x000fe2000000002e */
[----:B------:R-:W-:Y:S01]  /*9af0*/  IMAD.MOV.U32 R6, RZ, RZ, R31 ;  /* 0x000000ffff067224 */ /* 0x000fe200078e001f */
[----:B-----5:R-:W-:-:S02]  /*9b00*/  PRMT R33, R8, 0x7610, R33 ;  /* 0x0000761008217816 */ /* 0x020fc40000000021 */
[----:B------:R-:W-:Y:S02]  /*9b10*/  CS2R R4, SRZ ;  /* 0x0000000000047805 */ /* 0x000fe4000001ff00 */
[----:B01--4-:R-:W-:-:S07]  /*9b20*/  PRMT R50, R0, 0x5410, R6 ;  /* 0x0000541000327816 */ /* 0x013fce0000000006 */
.L_x_8914:
        /* <DEDUP_REMOVED lines=24> */
.L_x_8675:
[----:B------:R-:W-:Y:S05]  /*9cb0*/  BSYNC B1 ;  /* 0x0000000000017941 */ /* 0x000fea0003800000 */
.L_x_8674:
[----:B------:R-:W0:Y:S01]  /*9cc0*/  SYNCS.PHASECHK.TRANS64.TRYWAIT P1, [R17+URZ+0x38800], R12 ;  /* 0x0388000c110075a7 */ /* 0x000e22000802017f */
[----:B------:R-:W-:Y:S01]  /*9cd0*/  VIADDMNMX R25, R25, -R214, 0x40, PT ;  /* 0x0000004019197446 */ /* 0x000fe200038009d6 */
[C---:B------:R-:W-:Y:S01]  /*9ce0*/  VIADD R15, R192.reuse, 0x20 ;  /* 0x00000020c00f7836 */ /* 0x040fe20000000000 */
[----:B------:R-:W-:Y:S01]  /*9cf0*/  BSSY B1, `(.L_x_8676) ;  /* 0x0000010000017945 */ /* 0x000fe20003800000 */
[----:B-----5:R-:W-:Y:S01]  /*9d00*/  IMAD.MOV.U32 R13, RZ, RZ, R4 ;  /* 0x000000ffff0d7224 */ /* 0x020fe200078e0004 */
[-C--:B------:R-:W-:Y:S01]  /*9d10*/  ISETP.GE.OR P2, PT, R192, R25.reuse, P0 ;  /* 0x00000019c000720c */ /* 0x080fe20000746670 */
[----:B------:R-:W-:Y:S01]  /*9d20*/  IMAD.MOV.U32 R14, RZ, RZ, R5 ;  /* 0x000000ffff0e7224 */ /* 0x000fe200078e0005 */
[----:B------:R-:W-:Y:S01]  /*9d30*/  ISETP.GE.OR P0, PT, R15, R25, P0 ;  /* 0x000000190f00720c */ /* 0x000fe20000706670 */
[----:B------:R-:W-:Y:S01]  /*9d40*/  IMAD.MOV.U32 R15, RZ, RZ, R8 ;  /* 0x000000ffff0f7224 */ /* 0x000fe200078e0008 */
[----:B------:R-:W-:Y:S01]  /*9d50*/  PRMT R44, R13, 0x7610, R44 ;  /* 0x000076100d2c7816 */ /* 0x000fe2000000002c */
[----:B------:R-:W-:Y:S01]  /*9d60*/  IMAD.MOV.U32 R13, RZ, RZ, R6 ;  /* 0x000000ffff0d7224 */ /* 0x000fe200078e0006 */
[----:B------:R-:W-:Y:S01]  /*9d70*/  PRMT R55, R55, 0x5410, R14 ;  /* 0x0000541037377816 */ /* 0x000fe2000000000e */
[----:B------:R-:W-:-:S02]  /*9d80*/  IMAD.MOV.U32 R14, RZ, RZ, R7 ;  /* 0x000000ffff0e7224 */ /* 0x000fc400078e0007 */
[----:B------:R-:W-:Y:S01]  /*9d90*/  IMAD.MOV.U32 R24, RZ, RZ, R9 ;  /* 0x000000ffff187224 */ /* 0x000fe200078e0009 */
[----:B------:R-:W-:Y:S01]  /*9da0*/  PRMT R35, R35, 0x5410, R13 ;  /* 0x0000541023237816 */ /* 0x000fe2000000000d */
[----:B------:R-:W-:Y:S01]  /*9db0*/  IMAD.IADD R36, R18, 0x1, R37 ;  /* 0x0000000112247824 */ /* 0x000fe200078e0225 */
[----:B------:R-:W-:Y:S02]  /*9dc0*/  PRMT R33, R33, 0x5410, R14 ;  /* 0x0000541021217816 */ /* 0x000fe4000000000e */
[----:B------:R-:W-:Y:S01]  /*9dd0*/  PRMT R57, R15, 0x5410, R24 ;  /* 0x000054100f397816 */ /* 0x000fe20000000018 */
[----:B0-----:R-:W-:Y:S06]  /*9de0*/  @!P1 BRA `(.L_x_8677) ;  /* 0x000001a400189947 */ /* 0x001fec0003800000 */
.L_x_8915:
[----:B------:R-:W-:Y:S05]  /*9df0*/  BSYNC B1 ;  /* 0x0000000000017941 */ /* 0x000fea0003800000 */
.L_x_8676:
[----:B------:R-:W-:Y:S01]  /*9e00*/  BSSY B1, `(.L_x_8678) ;  /* 0x0000064000017945 */ /* 0x000fe20003800000 */
[----:B------:R-:W-:Y:S01]  /*9e10*/  IMAD.MOV.U32 R32, RZ, RZ, R10 ;  /* 0x000000ffff207224 */ /* 0x000fe200078e000a */
[----:B------:R-:W-:Y:S01]  /*9e20*/  LOP3.LUT R36, R36, 0x38, RZ, 0xc0, !PT ;  /* 0x0000003824247812 */ /* 0x000fe200078ec0ff */
[----:B------:R-:W-:Y:S01]  /*9e30*/  IMAD.MOV.U32 R34, RZ, RZ, R11 ;  /* 0x000000ffff227224 */ /* 0x000fe200078e000b */
[----:B------:R-:W-:Y:S06]  /*9e40*/  @P2 BRA `(.L_x_8679) ;  /* 0x00000004007c2947 */ /* 0x000fec0003800000 */
[----:B------:R-:W2:Y:S01]  /*9e50*/  LDL R25, [R1+0x14] ;  /* 0x0000140001197983 */ /* 0x000ea20000100800 */
[----:B0-----:R-:W-:Y:S01]  /*9e60*/  IMAD.SHL.U32 R12, R194, 0x40, RZ ;  /* 0x00000040c20c7824 */ /* 0x001fe200078e00ff */
[--C-:B------:R-:W-:Y:S01]  /*9e70*/  SHF.R.U64 R28, R28, 0x10, R29.reuse ;  /* 0x000000101c1c7819 */ /* 0x100fe2000000121d */
[----:B------:R-:W-:Y:S01]  /*9e80*/  HADD2.F32 R47, -RZ, R47.H0_H0 ;  /* 0x2000002fff2f7230 */ /* 0x000fe20000004100 */
[----:B------:R-:W-:Y:S01]  /*9e90*/  SHF.R.U32.HI R48, RZ, 0x10, R29 ;  /* 0x00000010ff307819 */ /* 0x000fe2000001161d */
[----:B------:R-:W-:Y:S01]  /*9ea0*/  HADD2.F32 R46, -RZ, R46.H0_H0 ;  /* 0x2000002eff2e7230 */ /* 0x000fe20000004100 */
[----:B------:R-:W-:Y:S02]  /*9eb0*/  LOP3.LUT R13, R12, 0x1c0, RZ, 0xc0, !PT ;  /* 0x000001c00c0d7812 */ /* 0x000fe400078ec0ff */
[----:B------:R-:W-:Y:S01]  /*9ec0*/  SHF.R.U64 R2, R2, 0x10, R3 ;  /* 0x0000001002027819 */ /* 0x000fe20000001203 */
[----:B------:R-:W-:Y:S01]  /*9ed0*/  HADD2.F32 R48, -RZ, R48.H0_H0 ;  /* 0x20000030ff307230 */ /* 0x000fe20000004100 */
[----:B------:R-:W-:-:S02]  /*9ee0*/  LOP3.LUT R12, R13, 0x38, R18, 0xf8, !PT ;  /* 0x000000380d0c7812 */ /* 0x000fc400078ef812 */
[----:B------:R-:W-:Y:S02]  /*9ef0*/  SHF.R.U32.HI R15, RZ, 0x3, R13 ;  /* 0x00000003ff0f7819 */ /* 0x000fe4000001160d */
[----:B------:R-:W-:Y:S02]  /*9f00*/  SHF.R.U32.HI R49, RZ, 0x10, R3 ;  /* 0x00000010ff317819 */ /* 0x000fe40000011603 */
[----:B------:R-:W-:Y:S02]  /*9f10*/  LOP3.LUT R12, R12, R15, RZ, 0x3c, !PT ;  /* 0x0000000f0c0c7212 */ /* 0x000fe400078e3cff */
[----:B------:R-:W-:Y:S02]  /*9f20*/  LOP3.LUT R24, R15, R36, R13, 0x1e, !PT ;  /* 0x000000240f187212 */ /* 0x000fe400078e1e0d */
[----:B------:R-:W-:Y:S02]  /*9f30*/  SHF.R.U64 R3, R20, 0x10, R21 ;  /* 0x0000001014037819 */ /* 0x000fe40000001215 */
[----:B------:R-:W-:-:S02]  /*9f40*/  SHF.R.U64 R20, R30, 0x10, R31 ;  /* 0x000000101e147819 */ /* 0x000fc4000000121f */
[----:B------:R-:W-:Y:S01]  /*9f50*/  SHF.R.U32.HI R54, RZ, 0x10, R31 ;  /* 0x00000010ff367819 */ /* 0x000fe2000001161f */
[----:B------:R-:W-:Y:S01]  /*9f60*/  HADD2.F32 R3, -RZ, R3.H0_H0 ;  /* 0x20000003ff037230 */ /* 0x000fe20000004100 */
[----:B------:R-:W-:-:S03]  /*9f70*/  SHF.R.U32.HI R41, RZ, 0x10, R21 ;  /* 0x00000010ff297819 */ /* 0x000fc60000011615 */
[----:B------:R-:W-:Y:S02]  /*9f80*/  HADD2.F32 R54, -RZ, R54.H0_H0 ;  /* 0x20000036ff367230 */ /* 0x000fe40000004100 */
[C---:B--2---:R-:W-:Y:S02]  /*9f90*/  IMAD R12, R25.reuse, 0x200, R12 ;  /* 0x00000200190c7824 */ /* 0x044fe400078e020c */
[----:B------:R-:W-:Y:S02]  /*9fa0*/  IMAD R24, R25, 0x200, R24 ;  /* 0x0000020019187824 */ /* 0x000fe400078e0218 */
[--C-:B------:R-:W-:Y:S02]  /*9fb0*/  IMAD R37, R12, 0x2, R17.reuse ;  /* 0x000000020c257824 */ /* 0x100fe400078e0211 */
[----:B------:R-:W-:-:S03]  /*9fc0*/  IMAD R38, R24, 0x2, R17 ;  /* 0x0000000218267824 */ /* 0x000fc600078e0211 */
[----:B------:R-:W0:Y:S04]  /*9fd0*/  LDS.128 R12, [R37+0x20400] ;  /* 0x02040000250c7984 */ /* 0x000e280000000c00 */
[----:B------:R-:W1:Y:S01]  /*9fe0*/  LDS.128 R24, [R38+0x20400] ;  /* 0x0204000026187984 */ /* 0x000e620000000c00 */
[--C-:B0-----:R-:W-:Y:S02]  /*9ff0*/  HADD2.F32 R42, -RZ, R15.reuse.H0_H0 ;  /* 0x2000000fff2a7230 */ /* 0x101fe40000004100 */
[----:B------:R-:W-:Y:S02]  /*a000*/  HADD2.F32 R29, -RZ, R15.H1_H1 ;  /* 0x3000000fff1d7230 */ /* 0x000fe40000004100 */
[----:B-1----:R-:W-:Y:S02]  /*a010*/  HADD2.F32 R15, -RZ, R25.H0_H0 ;  /* 0x20000019ff0f7230 */ /* 0x002fe40000004100 */
[----:B------:R-:W-:-:S02]  /*a020*/  HADD2.F32 R30, -RZ, R13.H0_H0 ;  /* 0x2000000dff1e7230 */ /* 0x000fc40000004100 */
[----:B------:R-:W-:Y:S02]  /*a030*/  HADD2.F32 R31, -RZ, R25.H1_H1 ;  /* 0x30000019ff1f7230 */ /* 0x000fe40000004100 */
[CC--:B------:R-:W-:Y:S01]  /*a040*/  FMUL.FTZ R25, R15.reuse, R47.reuse ;  /* 0x0000002f0f197220 */ /* 0x0c0fe20000410000 */
[-C--:B------:R-:W-:Y:S01]  /*a050*/  FMUL.FTZ R51, R15, R46.reuse ;  /* 0x0000002e0f337220 */ /* 0x080fe20000410000 */
[----:B------:R-:W-:Y:S02]  /*a060*/  HADD2.F32 R40, -RZ, R13.H1_H1 ;  /* 0x3000000dff287230 */ /* 0x000fe40000004100 */
[C---:B------:R-:W-:Y:S01]  /*a070*/  FFMA.FTZ R15, R30.reuse, R46, -R25 ;  /* 0x0000002e1e0f7223 */ /* 0x040fe20000010819 */
[----:B------:R-:W-:Y:S02]  /*a080*/  HADD2.F32 R46, -RZ, R49.H0_H0 ;  /* 0x20000031ff2e7230 */ /* 0x000fe40000004100 */
[----:B------:R-:W-:Y:S01]  /*a090*/  FFMA.FTZ R25, R30, R47, R51 ;  /* 0x0000002f1e197223 */ /* 0x000fe20000010033 */
[----:B------:R-:W-:-:S02]  /*a0a0*/  HADD2.F32 R45, -RZ, R27.H0_H0 ;  /* 0x2000001bff2d7230 */ /* 0x000fc40000004100 */
[C---:B------:R-:W-:Y:S01]  /*a0b0*/  FMUL.FTZ R53, R31.reuse, R48 ;  /* 0x000000301f357220 */ /* 0x040fe20000410000 */
[----:B------:R-:W-:Y:S02]  /*a0c0*/  HADD2.F32 R49, -RZ, R50.H1_H1 ;  /* 0x30000032ff317230 */ /* 0x000fe40000004100 */
[-C--:B------:R-:W-:Y:S01]  /*a0d0*/  FMUL.FTZ R31, R31, R46.reuse ;  /* 0x0000002e1f1f7220 */ /* 0x080fe20000410000 */
[----:B------:R-:W-:Y:S02]  /*a0e0*/  HADD2.F32 R47, -RZ, R33.H0_H0 ;  /* 0x20000021ff2f7230 */ /* 0x000fe40000004100 */
[C---:B------:R-:W-:Y:S01]  /*a0f0*/  FFMA.FTZ R30, R40.reuse, R46, -R53 ;  /* 0x0000002e281e7223 */ /* 0x040fe20000010835 */
[----:B------:R-:W-:Y:S02]  /*a100*/  HADD2.F32 R43, -RZ, R27.H1_H1 ;  /* 0x3000001bff2b7230 */ /* 0x000fe40000004100 */
[C---:B------:R-:W-:Y:S01]  /*a110*/  FMUL.FTZ R51, R45.reuse, R49 ;  /* 0x000000312d337220 */ /* 0x040fe20000410000 */
[----:B------:R-:W-:Y:S01]  /*a120*/  FFMA.FTZ R40, R40, R48, R31 ;  /* 0x0000003028287223 */ /* 0x000fe2000001001f */
[----:B------:R-:W-:Y:S01]  /*a130*/  FMUL.FTZ R46, R45, R47 ;  /* 0x0000002f2d2e7220 */ /* 0x000fe20000410000 */
[----:B------:R-:W-:-:S02]  /*a140*/  HADD2.F32 R48, -RZ, R41.H0_H0 ;  /* 0x20000029ff307230 */ /* 0x000fc40000004100 */
[C---:B------:R-:W-:Y:S01]  /*a150*/  FFMA.FTZ R31, R42.reuse, R47, -R51 ;  /* 0x0000002f2a1f7223 */ /* 0x040fe20000010833 */
[----:B------:R-:W-:Y:S02]  /*a160*/  HADD2.F32 R39, -RZ, R24.H0_H0 ;  /* 0x20000018ff277230 */ /* 0x000fe40000004100 */
[C---:B------:R-:W-:Y:S01]  /*a170*/  FMUL.FTZ R52, R43.reuse, R54 ;  /* 0x000000362b347220 */ /* 0x040fe20000410000 */
[----:B------:R-:W-:Y:S02]  /*a180*/  HADD2.F32 R50, -RZ, R50.H0_H0 ;  /* 0x20000032ff327230 */ /* 0x000fe40000004100 */
[----:B------:R-:W-:Y:S01]  /*a190*/  FFMA.FTZ R42, R42, R49, R46 ;  /* 0x000000312a2a7223 */ /* 0x000fe2000001002e */
[----:B------:R-:W-:Y:S02]  /*a1a0*/  HADD2.F32 R46, -RZ, R55.H0_H0 ;  /* 0x20000037ff2e7230 */ /* 0x000fe40000004100 */
[----:B------:R-:W-:Y:S01]  /*a1b0*/  FMUL.FTZ R62, R43, R48 ;  /* 0x000000302b3e7220 */ /* 0x000fe20000410000 */
[----:B------:R-:W-:-:S02]  /*a1c0*/  HADD2.F32 R21, -RZ, R12.H0_H0 ;  /* 0x2000000cff157230 */ /* 0x000fc40000004100 */
[----:B------:R-:W-:Y:S01]  /*a1d0*/  FFMA.FTZ R60, R29, R48, -R52 ;  /* 0x000000301d3c7223 */ /* 0x000fe20000010834 */
[----:B------:R-:W-:Y:S02]  /*a1e0*/  HADD2.F32 R27, -RZ, R26.H0_H0 ;  /* 0x2000001aff1b7230 */ /* 0x000fe40000004100 */
[C---:B------:R-:W-:Y:S01]  /*a1f0*/  FMUL.FTZ R58, R39.reuse, R50 ;  /* 0x00000032273a7220 */ /* 0x040fe20000410000 */
[----:B------:R-:W-:Y:S02]  /*a200*/  HADD2.F32 R52, -RZ, R44.H1_H1 ;  /* 0x3000002cff347230 */ /* 0x000fe40000004100 */
[----:B------:R-:W-:Y:S01]  /*a210*/  FMUL.FTZ R39, R39, R46 ;  /* 0x0000002e27277220 */ /* 0x000fe20000410000 */
[----:B------:R-:W-:Y:S02]  /*a220*/  HADD2.F32 R48, -RZ, R35.H0_H0 ;  /* 0x20000023ff307230 */ /* 0x000fe40000004100 */
[----:B------:R-:W-:Y:S01]  /*a230*/  FFMA.FTZ R43, R29, R54, R62 ;  /* 0x000000361d2b7223 */ /* 0x000fe2000001003e */
[----:B------:R-:W-:Y:S01]  /*a240*/  FFMA.FTZ R58, R21, R46, -R58 ;  /* 0x0000002e153a7223 */ /* 0x000fe2000001083a */
[----:B------:R-:W-:-:S02]  /*a250*/  HADD2.F32 R13, -RZ, R14.H0_H0 ;  /* 0x2000000eff0d7230 */ /* 0x000fc40000004100 */
[C---:B------:R-:W-:Y:S01]  /*a260*/  FMUL.FTZ R54, R27.reuse, R52 ;  /* 0x000000341b367220 */ /* 0x040fe20000410000 */
[----:B------:R-:W-:Y:S01]  /*a270*/  FMUL.FTZ R46, R27, R48 ;  /* 0x000000301b2e7220 */ /* 0x000fe20000410000 */
[----:B------:R-:W-:Y:S02]  /*a280*/  HADD2.F32 R24, -RZ, R24.H1_H1 ;  /* 0x30000018ff187230 */ /* 0x000fe40000004100 */
[----:B------:R-:W-:Y:S01]  /*a290*/  FFMA.FTZ R39, R21, R50, R39 ;  /* 0x0000003215277223 */ /* 0x000fe20000010027 */
[----:B------:R-:W-:Y:S02]  /*a2a0*/  HADD2.F32 R26, -RZ, R26.H1_H1 ;  /* 0x3000001aff1a7230 */ /* 0x000fe40000004100 */
[C---:B------:R-:W-:Y:S01]  /*a2b0*/  FFMA.FTZ R54, R13.reuse, R48, -R54 ;  /* 0x000000300d367223 */ /* 0x040fe20000010836 */
[----:B------:R-:W-:Y:S02]  /*a2c0*/  HADD2.F32 R27, -RZ, R28.H0_H0 ;  /* 0x2000001cff1b7230 */ /* 0x000fe40000004100 */
[----:B------:R-:W-:Y:S01]  /*a2d0*/  FFMA.FTZ R46, R13, R52, R46 ;  /* 0x000000340d2e7223 */ /* 0x000fe2000001002e */
[----:B------:R-:W-:Y:S01]  /*a2e0*/  HADD2.F32 R29, -RZ, R20.H0_H0 ;  /* 0x20000014ff1d7230 */ /* 0x000fe20000004100 */
[----:B------:R-:W-:Y:S01]  /*a2f0*/  F2FP.F16.F32.PACK_AB R25, R40, R25 ;  /* 0x000000192819723e */ /* 0x000fe200000000ff */
[----:B------:R-:W-:-:S02]  /*a300*/  HADD2.F32 R21, -RZ, R2.H0_H0 ;  /* 0x20000002ff157230 */ /* 0x000fc40000004100 */
[----:B------:R-:W-:Y:S01]  /*a310*/  FMUL.FTZ R13, R24, R27 ;  /* 0x0000001b180d7220 */ /* 0x000fe20000410000 */
[----:B------:R-:W-:Y:S02]  /*a320*/  HADD2.F32 R12, -RZ, R12.H1_H1 ;  /* 0x3000000cff0c7230 */ /* 0x000fe40000004100 */
        /* <DEDUP_REMOVED lines=17> */
.L_x_8679:
[----:B------:R-:W-:Y:S05]  /*a440*/  BSYNC B1 ;  /* 0x0000000000017941 */ /* 0x000fea0003800000 */
.L_x_8678:
[----:B------:R-:W-:Y:S02]  /*a450*/  PRMT R33, R32, 0x7610, R33 ;  /* 0x0000761020217816 */ /* 0x000fe40000000021 */
[----:B------:R-:W-:Y:S01]  /*a460*/  PRMT R41, R34, 0x7610, R41 ;  /* 0x0000761022297816 */ /* 0x000fe20000000029 */
[----:B------:R-:W-:Y:S06]  /*a470*/  @P0 BRA `(.L_x_8670) ;  /* 0x0000000400800947 */ /* 0x000fec0003800000 */
[----:B------:R-:W2:Y:S01]  /*a480*/  LDL R42, [R1+0x78] ;  /* 0x00007800012a7983 */ /* 0x000ea20000100800 */
[----:B01----:R-:W-:-:S04]  /*a490*/  VIADD R12, R192, 0x20 ;  /* 0x00000020c00c7836 */ /* 0x003fc80000000000 */
[----:B------:R-:W-:Y:S01]  /*a4a0*/  IMAD.SHL.U32 R3, R12, 0x40, RZ ;  /* 0x000000400c037824 */ /* 0x000fe200078e00ff */
[----:B------:R-:W-:-:S04]  /*a4b0*/  SHF.R.S32.HI R2, RZ, 0x1f, R12 ;  /* 0x0000001fff027819 */ /* 0x000fc8000001140c */
[----:B------:R-:W-:Y:S02]  /*a4c0*/  LEA.HI R2, R2, R12, RZ, 0x3 ;  /* 0x0000000c02027211 */ /* 0x000fe400078f18ff */
[----:B------:R-:W-:-:S03]  /*a4d0*/  LOP3.LUT R3, R3, 0x1c0, RZ, 0xc0, !PT ;  /* 0x000001c003037812 */ /* 0x000fc600078ec0ff */
[----:B------:R-:W-:Y:S01]  /*a4e0*/  IMAD.SHL.U32 R2, R2, 0x40, RZ ;  /* 0x0000004002027824 */ /* 0x000fe200078e00ff */
[----:B------:R-:W-:-:S04]  /*a4f0*/  SHF.R.U32.HI R12, RZ, 0x3, R3 ;  /* 0x00000003ff0c7819 */ /* 0x000fc80000011603 */
[----:B------:R-:W-:Y:S02]  /*a500*/  LOP3.LUT R36, R12, R36, R3, 0x1e, !PT ;  /* 0x000000240c247212 */ /* 0x000fe400078e1e03 */
[----:B------:R-:W-:-:S05]  /*a510*/  LOP3.LUT R3, R2, 0xfffffe00, RZ, 0xc0, !PT ;  /* 0xfffffe0002037812 */ /* 0x000fca00078ec0ff */
[----:B------:R-:W-:-:S04]  /*a520*/  IMAD.IADD R2, R3, 0x1, R36 ;  /* 0x0000000103027824 */ /* 0x000fc800078e0224 */
[----:B------:R-:W-:-:S05]  /*a530*/  IMAD R2, R2, 0x2, R17 ;  /* 0x0000000202027824 */ /* 0x000fca00078e0211 */
[----:B------:R-:W0:Y:S01]  /*a540*/  LDS.128 R24, [R2+0x20400] ;  /* 0x0204000002187984 */ /* 0x000e220000000c00 */
[----:B------:R-:W-:Y:S02]  /*a550*/  SHF.R.U64 R3, R8, 0x10, R9 ;  /* 0x0000001008037819 */ /* 0x000fe40000001209 */
[--C-:B------:R-:W-:Y:S02]  /*a560*/  SHF.R.U64 R8, R4, 0x10, R5.reuse ;  /* 0x0000001004087819 */ /* 0x100fe40000001205 */
[----:B------:R-:W-:Y:S01]  /*a570*/  SHF.R.U32.HI R32, RZ, 0x10, R5 ;  /* 0x00000010ff207819 */ /* 0x000fe20000011605 */
[----:B------:R-:W-:Y:S01]  /*a580*/  HADD2.F32 R31, -RZ, R55.H1_H1 ;  /* 0x30000037ff1f7230 */ /* 0x000fe20000004100 */
[----:B------:R-:W-:Y:S01]  /*a590*/  SHF.R.U64 R5, R6, 0x10, R7 ;  /* 0x0000001006057819 */ /* 0x000fe20000001207 */
[----:B------:R-:W-:Y:S01]  /*a5a0*/  HADD2.F32 R29, -RZ, R57.H1_H1 ;  /* 0x30000039ff1d7230 */ /* 0x000fe20000004100 */
[----:B------:R-:W-:Y:S01]  /*a5b0*/  SHF.R.U32.HI R36, RZ, 0x10, R9 ;  /* 0x00000010ff247819 */ /* 0x000fe20000011609 */
[----:B------:R-:W-:-:S02]  /*a5c0*/  HADD2.F32 R32, -RZ, R32.H0_H0 ;  /* 0x20000020ff207230 */ /* 0x000fc40000004100 */
[----:B------:R-:W-:Y:S01]  /*a5d0*/  HADD2.F32 R44, -RZ, R44.H0_H0 ;  /* 0x2000002cff2c7230 */ /* 0x000fe20000004100 */
[----:B------:R-:W-:Y:S01]  /*a5e0*/  SHF.R.U32.HI R39, RZ, 0x10, R7 ;  /* 0x00000010ff277819 */ /* 0x000fe20000011607 */
[----:B------:R-:W-:Y:S01]  /*a5f0*/  HADD2.F32 R35, -RZ, R35.H1_H1 ;  /* 0x30000023ff237230 */ /* 0x000fe20000004100 */
[----:B------:R-:W-:Y:S01]  /*a600*/  SHF.R.U32.HI R40, RZ, 0x10, R11 ;  /* 0x00000010ff287819 */ /* 0x000fe2000001160b */
[--C-:B0-----:R-:W-:Y:S02]  /*a610*/  HADD2.F32 R6, -RZ, R25.reuse.H0_H0 ;  /* 0x20000019ff067230 */ /* 0x101fe40000004100 */
[----:B------:R-:W-:-:S03]  /*a620*/  HADD2.F32 R25, -RZ, R25.H1_H1 ;  /* 0x30000019ff197230 */ /* 0x000fc60000004100 */
[C---:B------:R-:W-:Y:S01]  /*a630*/  FMUL.FTZ R30, R6.reuse, R31 ;  /* 0x0000001f061e7220 */ /* 0x040fe20000410000 */
[----:B------:R-:W-:Y:S01]  /*a640*/  FMUL.FTZ R34, R6, R29 ;  /* 0x0000001d06227220 */ /* 0x000fe20000410000 */
[----:B------:R-:W-:Y:S02]  /*a650*/  HADD2.F32 R20, -RZ, R24.H0_H0 ;  /* 0x20000018ff147230 */ /* 0x000fe40000004100 */
[--C-:B------:R-:W-:Y:S01]  /*a660*/  HADD2.F32 R28, -RZ, R27.reuse.H0_H0 ;  /* 0x2000001bff1c7230 */ /* 0x100fe20000004100 */
[----:B------:R-:W-:Y:S01]  /*a670*/  SHF.R.U64 R4, R10, 0x10, R11 ;  /* 0x000000100a047819 */ /* 0x000fe2000000120b */
[----:B------:R-:W-:Y:S02]  /*a680*/  HADD2.F32 R21, -RZ, R26.H0_H0 ;  /* 0x2000001aff157230 */ /* 0x000fe40000004100 */
[----:B------:R-:W-:-:S03]  /*a690*/  HADD2.F32 R27, -RZ, R27.H1_H1 ;  /* 0x3000001bff1b7230 */ /* 0x000fc60000004100 */
[----:B------:R-:W-:Y:S01]  /*a6a0*/  FMUL.FTZ R37, R21, R35 ;  /* 0x0000002315257220 */ /* 0x000fe20000410000 */
[----:B------:R-:W-:Y:S02]  /*a6b0*/  HADD2.F32 R24, -RZ, R24.H1_H1 ;  /* 0x30000018ff187230 */ /* 0x000fe40000004100 */
[----:B------:R-:W-:Y:S02]  /*a6c0*/  HADD2.F32 R3, -RZ, R3.H0_H0 ;  /* 0x20000003ff037230 */ /* 0x000fe40000004100 */
[----:B------:R-:W-:Y:S01]  /*a6d0*/  HADD2.F32 R26, -RZ, R26.H1_H1 ;  /* 0x3000001aff1a7230 */ /* 0x000fe20000004100 */
[----:B--2---:R-:W0:Y:S02]  /*a6e0*/  LDS.128 R12, [R42+0x20400] ;  /* 0x020400002a0c7984 */ /* 0x004e240000000c00 */
[--C-:B0-----:R-:W-:Y:S02]  /*a6f0*/  HADD2.F32 R9, -RZ, R13.reuse.H0_H0 ;  /* 0x2000000dff097230 */ /* 0x101fe40000004100 */
[----:B------:R-:W-:-:S03]  /*a700*/  HADD2.F32 R13, -RZ, R13.H1_H1 ;  /* 0x3000000dff0d7230 */ /* 0x000fc60000004100 */
[----:B------:R-:W-:Y:S01]  /*a710*/  FFMA.FTZ R6, R9, R29, -R30 ;  /* 0x0000001d09067223 */ /* 0x000fe2000001081e */
[----:B------:R-:W-:Y:S02]  /*a720*/  HADD2.F32 R30, -RZ, R36.H0_H0 ;  /* 0x20000024ff1e7230 */ /* 0x000fe40000004100 */
[----:B------:R-:W-:Y:S01]  /*a730*/  FMUL.FTZ R36, R25, R32 ;  /* 0x0000002019247220 */ /* 0x000fe20000410000 */
[----:B------:R-:W-:Y:S01]  /*a740*/  FFMA.FTZ R34, R9, R31, R34 ;  /* 0x0000001f09227223 */ /* 0x000fe20000010022 */
[----:B------:R-:W-:Y:S02]  /*a750*/  HADD2.F32 R7, -RZ, R12.H0_H0 ;  /* 0x2000000cff077230 */ /* 0x000fe40000004100 */
[----:B------:R-:W-:Y:S02]  /*a760*/  HADD2.F32 R9, -RZ, R57.H0_H0 ;  /* 0x20000039ff097230 */ /* 0x000fe40000004100 */
[-C--:B------:R-:W-:Y:S01]  /*a770*/  FMUL.FTZ R38, R25, R30.reuse ;  /* 0x0000001e19267220 */ /* 0x080fe20000410000 */
[----:B------:R-:W-:Y:S01]  /*a780*/  FFMA.FTZ R29, R13, R30, -R36 ;  /* 0x0000001e0d1d7223 */ /* 0x000fe20000010824 */
[----:B------:R-:W-:-:S02]  /*a790*/  FMUL.FTZ R30, R20, R44 ;  /* 0x0000002c141e7220 */ /* 0x000fc40000410000 */
[----:B------:R-:W-:Y:S01]  /*a7a0*/  FFMA.FTZ R31, R13, R32, R38 ;  /* 0x000000200d1f7223 */ /* 0x000fe20000010026 */
[-C--:B------:R-:W-:Y:S01]  /*a7b0*/  FMUL.FTZ R25, R20, R9.reuse ;  /* 0x0000000914197220 */ /* 0x080fe20000410000 */
[C---:B------:R-:W-:Y:S01]  /*a7c0*/  FFMA.FTZ R13, R7.reuse, R9, -R30 ;  /* 0x00000009070d7223 */ /* 0x040fe2000001081e */
[--C-:B------:R-:W-:Y:S02]  /*a7d0*/  HADD2.F32 R9, -RZ, R33.reuse.H0_H0 ;  /* 0x20000021ff097230 */ /* 0x100fe40000004100 */
[----:B------:R-:W-:Y:S02]  /*a7e0*/  HADD2.F32 R33, -RZ, R33.H1_H1 ;  /* 0x30000021ff217230 */ /* 0x000fe40000004100 */
[----:B------:R-:W-:Y:S01]  /*a7f0*/  FFMA.FTZ R25, R7, R44, R25 ;  /* 0x0000002c07197223 */ /* 0x000fe20000010019 */
[----:B------:R-:W-:Y:S02]  /*a800*/  HADD2.F32 R11, -RZ, R15.H0_H0 ;  /* 0x2000000fff0b7230 */ /* 0x000fe40000004100 */
[----:B------:R-:W-:-:S02]  /*a810*/  HADD2.F32 R7, -RZ, R41.H0_H0 ;  /* 0x20000029ff077230 */ /* 0x000fc40000004100 */
[C---:B------:R-:W-:Y:S01]  /*a820*/  FMUL.FTZ R32, R28.reuse, R33 ;  /* 0x000000211c207220 */ /* 0x040fe20000410000 */
[----:B------:R-:W-:Y:S02]  /*a830*/  HADD2.F32 R10, -RZ, R14.H0_H0 ;  /* 0x2000000eff0a7230 */ /* 0x000fe40000004100 */
[----:B------:R-:W-:Y:S02]  /*a840*/  HADD2.F32 R30, -RZ, R39.H0_H0 ;  /* 0x20000027ff1e7230 */ /* 0x000fe40000004100 */
[----:B------:R-:W-:Y:S02]  /*a850*/  HADD2.F32 R20, -RZ, R40.H0_H0 ;  /* 0x20000028ff147230 */ /* 0x000fe40000004100 */
[-C--:B------:R-:W-:Y:S01]  /*a860*/  FMUL.FTZ R28, R28, R7.reuse ;  /* 0x000000071c1c7220 */ /* 0x080fe20000410000 */
[----:B------:R-:W-:Y:S01]  /*a870*/  FFMA.FTZ R32, R11, R7, -R32 ;  /* 0x000000070b207223 */ /* 0x000fe20000010820 */
[----:B------:R-:W-:Y:S02]  /*a880*/  HADD2.F32 R7, -RZ, R8.H0_H0 ;  /* 0x20000008ff077230 */ /* 0x000fe40000004100 */
[----:B------:R-:W-:Y:S01]  /*a890*/  FMUL.FTZ R21, R21, R9 ;  /* 0x0000000915157220 */ /* 0x000fe20000410000 */
[----:B------:R-:W-:-:S02]  /*a8a0*/  HADD2.F32 R15, -RZ, R15.H1_H1 ;  /* 0x3000000fff0f7230 */ /* 0x000fc40000004100 */
[C---:B------:R-:W-:Y:S01]  /*a8b0*/  FFMA.FTZ R37, R10.reuse, R9, -R37 ;  /* 0x000000090a257223 */ /* 0x040fe20000010825 */
[C---:B------:R-:W-:Y:S01]  /*a8c0*/  FMUL.FTZ R36, R27.reuse, R30 ;  /* 0x0000001e1b247220 */ /* 0x040fe20000410000 */
[----:B------:R-:W-:Y:S01]  /*a8d0*/  FMUL.FTZ R38, R27, R20 ;  /* 0x000000141b267220 */ /* 0x000fe20000410000 */
[----:B------:R-:W-:Y:S02]  /*a8e0*/  HADD2.F32 R9, -RZ, R5.H0_H0 ;  /* 0x20000005ff097230 */ /* 0x000fe40000004100 */
[----:B------:R-:W-:Y:S01]  /*a8f0*/  FFMA.FTZ R28, R11, R33, R28 ;  /* 0x000000210b1c7223 */ /* 0x000fe2000001001c */
[----:B------:R-:W-:Y:S02]  /*a900*/  HADD2.F32 R5, -RZ, R4.H0_H0 ;  /* 0x20000004ff057230 */ /* 0x000fe40000004100 */
[----:B------:R-:W-:Y:S01]  /*a910*/  FFMA.FTZ R10, R10, R35, R21 ;  /* 0x000000230a0a7223 */ /* 0x000fe20000010015 */
[----:B------:R-:W-:Y:S02]  /*a920*/  HADD2.F32 R12, -RZ, R12.H1_H1 ;  /* 0x3000000cff0c7230 */ /* 0x000fe40000004100 */
[----:B------:R-:W-:Y:S01]  /*a930*/  FMUL.FTZ R11, R24, R7 ;  /* 0x00000007180b7220 */ /* 0x000fe20000410000 */
[----:B------:R-:W-:-:S02]  /*a940*/  HADD2.F32 R14, -RZ, R14.H1_H1 ;  /* 0x3000000eff0e7230 */ /* 0x000fc40000004100 */
[C---:B------:R-:W-:Y:S01]  /*a950*/  FFMA.FTZ R21, R15.reuse, R20, -R36 ;  /* 0x000000140f157223 */ /* 0x040fe20000010824 */
[----:B------:R-:W-:Y:S01]  /*a960*/  FFMA.FTZ R27, R15, R30, R38 ;  /* 0x0000001e0f1b7223 */ /* 0x000fe20000010026 */
[----:B------:R-:W-:Y:S01]  /*a970*/  FMUL.FTZ R24, R24, R3 ;  /* 0x0000000318187220 */ /* 0x000fe20000410000 */
[C---:B------:R-:W-:Y:S01]  /*a980*/  FMUL.FTZ R15, R26.reuse, R9 ;  /* 0x000000091a0f7220 */ /* 0x040fe20000410000 */
[----:B------:R-:W-:Y:S01]  /*a990*/  FMUL.FTZ R26, R26, R5 ;  /* 0x000000051a1a7220 */ /* 0x000fe20000410000 */
        /* <DEDUP_REMOVED lines=14> */
.L_x_8670:
[----:B------:R-:W-:Y:S05]  /*aa80*/  BSYNC B0 ;  /* 0x0000000000007941 */ /* 0x000fea0003800000 */
.L_x_8656:
        /* <DEDUP_REMOVED lines=8> */
.L_x_8653:
[----:B------:R-:W-:-:S13]  /*ab10*/  ISETP.NE.AND P0, PT, R187, 0x3, PT ;  /* 0x00000003bb00780c */ /* 0x000fda0003f05270 */
[----:B------:R-:W-:Y:S05]  /*ab20*/  @!P0 BRA `(.L_x_8680) ;  /* 0x0000000000048947 */ /* 0x000fea0003800000 */
[----:B------:R-:W-:Y:S01]  /*ab30*/  BPT.TRAP 0x1 ;  /* 0x000000040000795c */ /* 0x000fe20000300000 */
.L_x_8680:
[----:B------:R-:W-:Y:S01]  /*ab40*/  IMAD R21, R22, 0x8, R17 ;  /* 0x0000000816157824 */ /* 0x000fe200078e0211 */
[----:B01----:R-:W-:-:S04]  /*ab50*/  SHF.L.U32 R12, R23, 0x1f, RZ ;  /* 0x0000001f170c7819 */ /* 0x003fc800000006ff */
[----:B------:R0:W1:Y:S01]  /*ab60*/  SYNCS.PHASECHK.TRANS64.TRYWAIT P1, [R21+URZ+0x38830], R12 ;  /* 0x0388300c150075a7 */ /* 0x000062000802017f */
[----:B------:R-:W-:Y:S05]  /*ab70*/  @!P0 BRA `(.L_x_8681) ;  /* 0x0000000000048947 */ /* 0x000fea0003800000 */
[----:B------:R-:W-:Y:S01]  /*ab80*/  BPT.TRAP 0x1 ;  /* 0x000000040000795c */ /* 0x000fe20000300000 */
.L_x_8681:
[C---:B---3--:R-:W-:Y:S02]  /*ab90*/  VIADD R2, R17.reuse, 0x22400 ;  /* 0x0002240011027836 */ /* 0x048fe40000000000 */
        /* <DEDUP_REMOVED lines=9> */
.L_x_8682:
[----:B--2---:R-:W-:Y:S01]  /*ac30*/  LOP3.LUT R4, R3, 0x10000, RZ, 0xfc, !PT ;  /* 0x0001000003047812 */ /* 0x004fe200078efcff */
[----:B------:R-:W-:Y:S01]  /*ac40*/  IMAD R2, R22, 0x200, R207 ;  /* 0x0000020016027824 */ /* 0x000fe200078e02cf */
[----:B------:R-:W-:Y:S05]  /*ac50*/  WARPSYNC.ALL ;  /* 0x0000000000007948 */ /* 0x000fea0003800000 */
[----:B------:R-:W-:Y:S01]  /*ac60*/  IMAD.MOV.U32 R5, RZ, RZ, 0x40000040 ;  /* 0x40000040ff057424 */ /* 0x000fe200078e00ff */
[----:B------:R-:W-:Y:S01]  /*ac70*/  R2UR UR4, R4 ;  /* 0x00000000040472ca */ /* 0x000fe200000e0000 */
[----:B------:R-:W-:Y:S01]  /*ac80*/  IMAD.MOV.U32 R3, RZ, RZ, 0x40000040 ;  /* 0x40000040ff037424 */ /* 0x000fe200078e00ff */
[----:B------:R-:W-:Y:S01]  /*ac90*/  R2UR UR6, R2 ;  /* 0x00000000020672ca */ /* 0x000fe200000e0000 */
[----:B------:R-:W-:Y:S01]  /*aca0*/  WARPGROUP.ARRIVE ;  /* 0x00000000000079c5 */ /* 0x000fe20000000000 */
[----:B------:R-:W-:Y:S01]  /*acb0*/  R2UR UR5, R5 ;  /* 0x00000000050572ca */ /* 0x000fe200000e0000 */
[----:B------:R-:W-:Y:S01]  /*acc0*/  VIADD R10, R4, 0x2 ;  /* 0x00000002040a7836 */ /* 0x000fe20000000000 */
[----:B------:R-:W-:Y:S01]  /*acd0*/  R2UR UR7, R3 ;  /* 0x00000000030772ca */ /* 0x000fe200000e0000 */
[----:B------:R-:W-:Y:S01]  /*ace0*/  VIADD R6, R2, 0x2 ;  /* 0x0000000202067836 */ /* 0x000fe20000000000 */
[----:B------:R-:W-:Y:S01]  /*acf0*/  SHF.L.U32 R0, R0, 0x1f, RZ ;  /* 0x0000001f00007819 */ /* 0x000fe200000006ff */
[----:B------:R-:W-:Y:S01]  /*ad00*/  IMAD.MOV.U32 R11, RZ, RZ, 0x40000040 ;  /* 0x40000040ff0b7424 */ /* 0x000fe200078e00ff */
[----:B------:R-:W-:Y:S01]  /*ad10*/  BSSY B0, `(.L_x_8684) ;  /* 0x0000023000007945 */ /* 0x000fe20003800000 */
[----:B------:R-:W-:-:S02]  /*ad20*/  IMAD.MOV.U32 R7, RZ, RZ, 0x40000040 ;  /* 0x40000040ff077424 */ /* 0x000fc400078e00ff */
[----:B------:R-:W-:Y:S02]  /*ad30*/  VIADD R8, R4, 0x4 ;  /* 0x0000000404087836 */ /* 0x000fe40000000000 */
[----:B------:R-:W-:Y:S02]  /*ad40*/  IMAD.MOV.U32 R9, RZ, RZ, 0x40000040 ;  /* 0x40000040ff097424 */ /* 0x000fe400078e00ff */
[----:B------:R-:W-:Y:S02]  /*ad50*/  IMAD.MOV.U32 R3, RZ, RZ, 0x40000040 ;  /* 0x40000040ff037424 */ /* 0x000fe400078e00ff */
[----:B------:R-:W-:Y:S01]  /*ad60*/  HGMMA.64x64x16.F32 R24, gdesc[UR4], RZ, !UPT, gsb0 ;  /* 0x00e00000041879f0 */ /* 0x000fe2000c0008ff */
[----:B------:R-:W-:Y:S02]  /*ad70*/  R2UR UR4, R10 ;  /* 0x000000000a0472ca */ /* 0x000fe400000e0000 */
        /* <DEDUP_REMOVED lines=28> */
.L_x_8916:
[----:B------:R-:W-:Y:S05]  /*af40*/  BSYNC B0 ;  /* 0x0000000000007941 */ /* 0x000fea0003800000 */
.L_x_8684:
[----:B------:R-:W-:Y:S05]  /*af50*/  @!P0 BRA `(.L_x_8686) ;  /* 0x0000000000048947 */ /* 0x000fea0003800000 */
[----:B------:R-:W-:Y:S01]  /*af60*/  BPT.TRAP 0x1 ;  /* 0x000000040000795c */ /* 0x000fe20000300000 */
.L_x_8686:
[----:B------:R3:W4:Y:S01]  /*af70*/  SYNCS.PHASECHK.TRANS64.TRYWAIT P1, [R21+URZ+0x38850], R12 ;  /* 0x0388500c150075a7 */ /* 0x000722000802017f */
[----:B------:R-:W-:Y:S05]  /*af80*/  @!P0 BRA `(.L_x_8687) ;  /* 0x0000000000048947 */ /* 0x000fea0003800000 */
[----:B------:R-:W-:Y:S01]  /*af90*/  BPT.TRAP 0x1 ;  /* 0x000000040000795c */ /* 0x000fe20000300000 */
.L_x_8687:
[----:B--2---:R-:W-:-:S05]  /*afa0*/  VIADD R0, R17, 0x400 ;  /* 0x0000040011007836 */ /* 0x004fca0000000000 */
[----:B------:R-:W-:-:S04]  /*afb0*/  SHF.R.U32.HI R0, RZ, 0x4, R0 ;  /* 0x00000004ff007819 */ /* 0x000fc80000011600 */
[----:B------:R-:W-:Y:S01]  /*afc0*/  LOP3.LUT R0, R0, 0x3fff, RZ, 0xc0, !PT ;  /* 0x00003fff00007812 */ /* 0x000fe200078ec0ff */
[----:B----4-:R-:W-:Y:S06]  /*afd0*/  @P1 BRA `(.L_x_8688) ;  /* 0x0000000000081947 */ /* 0x010fec0003800000 */
[----:B------:R-:W2:Y:S02]  /*afe0*/  SYNCS.PHASECHK.TRANS64.TRYWAIT P1, [R21+URZ+0x38850], R12 ;  /* 0x0388500c150075a7 */ /* 0x000ea4000802017f */
[----:B--2---:R-:W-:Y:S05]  /*aff0*/  @!P1 BRA `(.L_x_8689) ;  /* 0x0000019000d09947 */ /* 0x004fea0003800000 */
.L_x_8688:
[----:B------:R-:W-:Y:S05]  /*b000*/  WARPSYNC.ALL ;  /* 0x0000000000007948 */ /* 0x000fea0003800000 */
[----:B------:R-:W-:Y:S01]  /*b010*/  LOP3.LUT R209, R0, 0x10000, RZ, 0xfc, !PT ;  /* 0x0001000000d17812 */ /* 0x000fe200078efcff */
[----:B------:R-:W-:Y:S01]  /*b020*/  VIADD R0, R17, 0x26400 ;  /* 0x0002640011007836 */ /* 0x000fe20000000000 */
[----:B------:R-:W-:-:S03]  /*b030*/  WARPGROUP.ARRIVE ;  /* 0x00000000000079c5 */ /* 0x000fc60000000000 */
[----:B0123--:R-:W-:-:S03]  /*b040*/  IMAD R12, R22, 0x1000, R209 ;  /* 0x00001000160c7824 */ /* 0x00ffc600078e02d1 */
[----:B------:R-:W0:Y:S01]  /*b050*/  S2R R20, SR_TID.X ;  /* 0x0000000000147919 */ /* 0x000e220000002100 */
[----:B------:R-:W-:Y:S01]  /*b060*/  IMAD.MOV.U32 R13, RZ, RZ, 0x40000040 ;  /* 0x40000040ff0d7424 */ /* 0x000fe200078e00ff */
[----:B------:R-:W-:Y:S01]  /*b070*/  SHF.R.U32.HI R0, RZ, 0x4, R0 ;  /* 0x00000004ff007819 */ /* 0x000fe20000011600 */
[----:B------:R-:W-:Y:S01]  /*b080*/  IMAD.MOV.U32 R3, RZ, RZ, 0x40000040 ;  /* 0x40000040ff037424 */ /* 0x000fe200078e00ff */
[C---:B------:R-:W-:Y:S01]  /*b090*/  R2UR UR6, R12.reuse ;  /* 0x000000000c0672ca */ /* 0x040fe200000e0000 */
[----:B------:R-:W-:Y:S01]  /*b0a0*/  VIADD R14, R12, 0x2 ;  /* 0x000000020c0e7836 */ /* 0x000fe20000000000 */
[----:B------:R-:W-:Y:S01]  /*b0b0*/  LOP3.LUT R0, R0, 0x3fff, RZ, 0xc0, !PT ;  /* 0x00003fff00007812 */ /* 0x000fe200078ec0ff */
[----:B------:R-:W-:Y:S01]  /*b0c0*/  IMAD.MOV.U32 R15, RZ, RZ, 0x40000040 ;  /* 0x40000040ff0f7424 */ /* 0x000fe200078e00ff */
[----:B------:R-:W-:Y:S01]  /*b0d0*/  R2UR UR7, R13 ;  /* 0x000000000d0772ca */ /* 0x000fe200000e0000 */
[----:B------:R-:W-:Y:S01]  /*b0e0*/  IMAD.MOV.U32 R59, RZ, RZ, 0x40000040 ;  /* 0x40000040ff3b7424 */ /* 0x000fe200078e00ff */
[----:B------:R-:W-:Y:S01]  /*b0f0*/  LOP3.LUT R2, R0, 0x10000, RZ, 0xfc, !PT ;  /* 0x0001000000027812 */ /* 0x000fe200078efcff */
[----:B------:R-:W-:Y:S01]  /*b100*/  VIADD R61, R12, 0x800 ;  /* 0x000008000c3d7836 */ /* 0x000fe20000000000 */
[----:B------:R-:W-:-:S02]  /*b110*/  R2UR UR5, R3 ;  /* 0x00000000030572ca */ /* 0x000fc400000e0000 */
[C---:B------:R-:W-:Y:S01]  /*b120*/  R2UR UR4, R2.reuse ;  /* 0x00000000020472ca */ /* 0x040fe200000e0000 */
[C---:B------:R-:W-:Y:S02]  /*b130*/  VIADD R58, R2.reuse, 0x2 ;  /* 0x00000002023a7836 */ /* 0x040fe40000000000 */
[----:B------:R-:W-:-:S10]  /*b140*/  VIADD R57, R2, 0x800 ;  /* 0x0000080002397836 */ /* 0x000fd40000000000 */
        /* <DEDUP_REMOVED lines=338> */
[----:B------:R-:W-:Y:S01]  /*c670*/  SEL R13, R13, 0xf80, P1 ;  /* 0x00000f800d0d7807 */ /* 0x000fe20000800000 */
        /* <DEDUP_REMOVED lines=16> */
[----:B------:R-:W-:Y:S02]  /*c780*/  R2UR UR6, R14 ;  /* 0x000000000e0672ca */ /* 0x000fe400000e0000 */
[----:B------:R-:W-:Y:S02]  /*c790*/  R2UR UR7, R15 ;  /* 0x000000000f0772ca */ /* 0x000fe400000e0000 */
[----:B------:R-:W-:Y:S02]  /*c7a0*/  R2UR UR4, R58 ;  /* 0x000000003a0472ca */ /* 0x000fe400000e0000 */
[----:B------:R-:W-:Y:S02]  /*c7b0*/  R2UR UR5, R59 ;  /* 0x000000003b0572ca */ /* 0x000fe400000e0000 */
        /* <DEDUP_REMOVED lines=19> */
.L_x_8690:
[----:B------:R-:W2:Y:S01]  /*c8f0*/  LDL R0, [R1+0x18] ;  /* 0x0000180001007983 */ /* 0x000ea20000100800 */
[----:B------:R-:W0:Y:S01]  /*c900*/  LDC R12, c[0x0][0x448] ;  /* 0x00011200ff0c7b82 */ /* 0x000e220000000800 */
[----:B------:R-:W-:Y:S02]  /*c910*/  ULDC UR4, c[0x0][0xa80] ;  /* 0x0002a00000047ab9 */ /* 0x000fe40000000800 */
[----:B------:R-:W3:Y:S01]  /*c920*/  LDL R20, [R1+0x10] ;  /* 0x0000100001147983 */ /* 0x000ee20000100800 */
[----:B------:R-:W-:-:S03]  /*c930*/  LOP3.LUT R16, R16, 0xffffffef, RZ, 0xc0, !PT ;  /* 0xffffffef10107812 */ /* 0x000fc600078ec0ff */
[----:B------:R-:W4:Y:S01]  /*c940*/  LDL R58, [R1] ;  /* 0x00000000013a7983 */ /* 0x000f220000100800 */
[----:B0-----:R-:W-:-:S13]  /*c950*/  ISETP.NE.AND P5, PT, R12, 0x1, PT ;  /* 0x000000010c00780c */ /* 0x001fda0003fa5270 */
[----:B------:R-:W0:Y:S01]  /*c960*/  @P5 LDC R13, c[0x0][0x44c] ;  /* 0x00011300ff0d5b82 */ /* 0x000e220000000800 */
[----:B------:R-:W-:-:S07]  /*c970*/  @P5 LOP3.LUT R16, R16, 0x10, RZ, 0xfc, !PT ;  /* 0x0000001010105812 */ /* 0x000fce00078efcff */
[----:B------:R-:W1:Y:S01]  /*c980*/  @P5 LDC R15, c[0x0][0x450] ;  /* 0x00011400ff0f5b82 */ /* 0x000e620000000800 */
[----:B--2---:R-:W-:-:S04]  /*c990*/  IMAD.IADD R0, R0, 0x1, R214 ;  /* 0x0000000100007824 */ /* 0x004fc800078e02d6 */
[----:B0-----:R-:W-:-:S05]  /*c9a0*/  @P5 IMAD.HI.U32 R12, R0, R13, RZ ;  /* 0x0000000d000c5227 */ /* 0x001fca00078e00ff */
[----:B-1----:R-:W-:Y:S01]  /*c9b0*/  @P5 SHF.R.U32.HI R0, RZ, R15, R12 ;  /* 0x0000000fff005219 */ /* 0x002fe2000001160c */
[----:B------:R-:W-:-:S04]  /*c9c0*/  IMAD R12, R168, -0x40, R57 ;  /* 0xffffffc0a80c7824 */ /* 0x000fc800078e0239 */
[----:B------:R-:W0:Y:S01]  /*c9d0*/  SHFL.IDX PT, R14, R0, RZ, 0x1c1f ;  /* 0x001c1fff000e7589 */ /* 0x000e2200000e0000 */
[----:B------:R-:W-:Y:S02]  /*c9e0*/  IADD3 R13, R213, 0x1, R12 ;  /* 0x00000001d50d7810 */ /* 0x000fe40007ffe00c */
[----:B---3--:R-:W-:Y:S02]  /*c9f0*/  IADD3 R12, -R20, R12, R213 ;  /* 0x0000000c140c7210 */ /* 0x008fe40007ffe1d5 */
[----:B------:R-:W-:-:S04]  /*ca00*/  IADD3 R13, -R208, R13, -R20 ;  /* 0x0000000dd00d7210 */ /* 0x000fc80007ffe914 */
        /* <DEDUP_REMOVED lines=46> */
[----:B------:R-:W-:Y:S01]  /*ccf0*/  FMNMX.FTZ R20, R37, R20, !PT ;  /* 0x0000001425147209 */ /* 0x000fe20007810000 */
[----:B------:R-:W0:Y:S03]  /*cd00*/  SHFL.IDX PT, R14, R0, 0x1, 0x1c1f ;  /* 0x003c1f00000e7f89 */ /* 0x000e2600000e0000 */
[----:B------:R-:W-:-:S05]  /*cd10*/  FMNMX.FTZ R20, R53, R20, !PT ;  /* 0x0000001435147209 */ /* 0x000fca0007810000 */
[----:B------:R-:W1:Y:S01]  /*cd20*/  SHFL.BFLY PT, R33, R20, 0x2, 0x1f ;  /* 0x0c401f0014217f89 */ /* 0x000e6200000e0000 */
[----:B0-----:R-:W-:-:S04]  /*cd30*/  VIADDMNMX R14, R14, R13, R12, PT ;  /* 0x0000000d0e0e7246 */ /* 0x001fc8000380010c */
[C---:B------:R-:W-:Y:S02]  /*cd40*/  ISETP.GT.AND P1, PT, R14.reuse, RZ, PT ;  /* 0x000000ff0e00720c */ /* 0x040fe40003f24270 */
[----:B------:R-:W-:Y:S02]  /*cd50*/  ISETP.GT.AND P2, PT, R14, 0x1, PT ;  /* 0x000000010e00780c */ /* 0x000fe40003f44270 */
[----:B-1----:R-:W-:Y:S02]  /*cd60*/  FMNMX.FTZ R24, R20, R33, !PT ;  /* 0x0000002114187209 */ /* 0x002fe40007810000 */
        /* <DEDUP_REMOVED lines=11> */
[----:B------:R-:W-:Y:S01]  /*ce20*/  FMNMX.FTZ R0, R31, R0, !PT ;  /* 0x000000001f007209 */ /* 0x000fe20007810000 */
[----:B------:R-:W0:Y:S01]  /*ce30*/  SHFL.BFLY PT, R13, R24, 0x1, 0x1f ;  /* 0x0c201f00180d7f89 */ /* 0x000e2200000e0000 */
        /* <DEDUP_REMOVED lines=18> */
[----:B------:R-:W-:Y:S01]  /*cf60*/  IMAD.U32 R12, RZ, RZ, UR4 ;  /* 0x00000004ff0c7e24 */ /* 0x000fe2000f8e00ff */
[----:B0-----:R-:W-:Y:S02]  /*cf70*/  FMNMX.FTZ R13, R24, R13, !PT ;  /* 0x0000000d180d7209 */ /* 0x001fe40007810000 */
[----:B------:R-:W-:Y:S02]  /*cf80*/  ISETP.GT.AND P1, PT, R14, 0x30, PT ;  /* 0x000000300e00780c */ /* 0x000fe40003f24270 */
[----:B------:R-:W-:-:S02]  /*cf90*/  FSEL R83, R47, -INF , P3 ;  /* 0xff8000002f537808 */ /* 0x000fc40001800000 */
[----:B------:R-:W-:Y:S01]  /*cfa0*/  FMNMX.FTZ R20, R79, R20, !PT ;  /* 0x000000144f147209 */ /* 0x000fe20007810000 */
[----:B------:R-:W-:Y:S01]  /*cfb0*/  FMUL.FTZ R24, R13, R12 ;  /* 0x0000000c0d187220 */ /* 0x000fe20000410000 */
[----:B------:R-:W-:Y:S02]  /*cfc0*/  ISETP.GT.AND P2, PT, R14, 0x31, PT ;  /* 0x000000310e00780c */ /* 0x000fe40003f44270 */
        /* <DEDUP_REMOVED lines=8> */
[----:B------:R-:W-:Y:S02]  /*d050*/  FSEL R93, R54, -INF , P1 ;  /* 0xff800000365d7808 */ /* 0x000fe40000800000 */
[----:B------:R-:W-:Y:S01]  /*d060*/  FMNMX.FTZ R20, R91, R20, !PT ;  /* 0x000000145b147209 */ /* 0x000fe20007810000 */
[----:B------:R-:W-:Y:S01]  /*d070*/  FFMA.FTZ R51, R25, R12, -R0 ;  /* 0x0000000c19337223 */ /* 0x000fe20000010800 */
[----:B------:R-:W-:-:S02]  /*d080*/  FSEL R25, R55, -INF , P2 ;  /* 0xff80000037197808 */ /* 0x000fc40001000000 */
[----:B------:R-:W-:-:S04]  /*d090*/  FMNMX.FTZ R20, R93, R20, !PT ;  /* 0x000000145d147209 */ /* 0x000fc80007810000 */
[----:B------:R-:W-:Y:S01]  /*d0a0*/  FMNMX.FTZ R20, R25, R20, !PT ;  /* 0x0000001419147209 */ /* 0x000fe20007810000 */
[----:B------:R-:W-:-:S04]  /*d0b0*/  FFMA.FTZ R154, R15, R12, -R0 ;  /* 0x0000000c0f9a7223 */ /* 0x000fc80000010800 */
[----:B------:R-:W0:Y:S02]  /*d0c0*/  SHFL.BFLY PT, R15, R20, 0x2, 0x1f ;  /* 0x0c401f00140f7f89 */ /* 0x000e2400000e0000 */
[----:B0-----:R-:W-:-:S05]  /*d0d0*/  FMNMX.FTZ R15, R20, R15, !PT ;  /* 0x0000000f140f7209 */ /* 0x001fca0007810000 */
[----:B------:R-:W0:Y:S01]  /*d0e0*/  SHFL.BFLY PT, R20, R15, 0x1, 0x1f ;  /* 0x0c201f000f147f89 */ /* 0x000e2200000e0000 */
        /* <DEDUP_REMOVED lines=9> */
[----:B------:R-:W-:Y:S01]  /*d180*/  FFMA.FTZ R162, R63, R12, -R0 ;  /* 0x0000000c3fa27223 */ /* 0x000fe20000010800 */
[----:B0-----:R-:W-:-:S04]  /*d190*/  FMNMX.FTZ R20, R15, R20, !PT ;  /* 0x000000140f147209 */ /* 0x001fc80007810000 */
[C---:B------:R-:W-:Y:S01]  /*d1a0*/  FSETP.NEU.FTZ.AND P1, PT, R20.reuse, -INF , PT ;  /* 0xff8000001400780b */ /* 0x040fe20003f3d000 */
[-C--:B------:R-:W-:Y:S01]  /*d1b0*/  FMUL.FTZ R26, R20, R12.reuse ;  /* 0x0000000c141a7220 */ /* 0x080fe20000410000 */
[----:B------:R-:W0:Y:S04]  /*d1c0*/  MUFU.EX2 R152, R152 ;  /* 0x0000009800987308 */ /* 0x000e280000000800 */
[----:B------:R-:W-:Y:S01]  /*d1d0*/  FSEL R26, R26, RZ, P1 ;  /* 0x000000ff1a1a7208 */ /* 0x000fe20000800000 */
[-CC-:B------:R-:W-:Y:S01]  /*d1e0*/  FFMA.FTZ R43, R67, R12.reuse, -R0.reuse ;  /* 0x0000000c432b7223 */ /* 0x180fe20000010800 */
[-CC-:B------:R-:W-:Y:S01]  /*d1f0*/  FFMA.FTZ R156, R45, R12.reuse, -R0.reuse ;  /* 0x0000000c2d9c7223 */ /* 0x180fe20000010800 */
[-CC-:B------:R-:W-:Y:S01]  /*d200*/  FFMA.FTZ R39, R49, R12.reuse, -R0.reuse ;  /* 0x0000000c31277223 */ /* 0x180fe20000010800 */
[-CC-:B------:R-:W-:Y:S01]  /*d210*/  FFMA.FTZ R158, R37, R12.reuse, -R0.reuse ;  /* 0x0000000c259e7223 */ /* 0x180fe20000010800 */
[-C--:B------:R-:W-:Y:S01]  /*d220*/  FFMA.FTZ R29, R53, R12.reuse, -R0 ;  /* 0x0000000c351d7223 */ /* 0x080fe20000010800 */
[-CC-:B------:R-:W-:Y:S01]  /*d230*/  FFMA.FTZ R153, R33, R12.reuse, -R26.reuse ;  /* 0x0000000c21997223 */ /* 0x180fe2000001081a */
[-CC-:B------:R-:W-:Y:S01]  /*d240*/  FFMA.FTZ R0, R27, R12.reuse, -R26.reuse ;  /* 0x0000000c1b007223 */ /* 0x180fe2000001081a */
[----:B------:R-:W1:Y:S01]  /*d250*/  MUFU.EX2 R154, R154 ;  /* 0x0000009a009a7308 */ /* 0x000e620000000800 */
[-CC-:B------:R-:W-:Y:S01]  /*d260*/  FFMA.FTZ R155, R73, R12.reuse, -R26.reuse ;  /* 0x0000000c499b7223 */ /* 0x180fe2000001081a */
[----:B------:R-:W-:-:S06]  /*d270*/  FFMA.FTZ R14, R31, R12, -R26 ;  /* 0x0000000c1f0e7223 */ /* 0x000fcc000001081a */
[----:B------:R-:W-:Y:S01]  /*d280*/  MUFU.EX2 R153, R153 ;  /* 0x0000009900997308 */ /* 0x000fe20000000800 */
[----:B------:R-:W-:Y:S01]  /*d290*/  FFMA.FTZ R165, R75, R12, -R26 ;  /* 0x0000000c4ba57223 */ /* 0x000fe2000001081a */
[----:B------:R-:W-:-:S06]  /*d2a0*/  VIADD R15, R21, 0x38840 ;  /* 0x00038840150f7836 */ /* 0x000fcc0000000000 */
[----:B------:R-:W2:Y:S08]  /*d2b0*/  MUFU.EX2 R0, R0 ;  /* 0x0000000000007308 */ /* 0x000eb00000000800 */
[----:B------:R-:W3:Y:S01]  /*d2c0*/  MUFU.EX2 R55, R55 ;  /* 0x0000003700377308 */ /* 0x000ee20000000800 */
[----:B------:R-:W-:Y:S01]  /*d2d0*/  FFMA.FTZ R30, R35, R12, -R26 ;  /* 0x0000000c231e7223 */ /* 0x000fe2000001081a */
[----:B0-----:R-:W-:-:S06]  /*d2e0*/  FADD.FTZ R33, R152, R51 ;  /* 0x0000003398217221 */ /* 0x001fcc0000010000 */
[----:B------:R-:W0:Y:S01]  /*d2f0*/  MUFU.EX2 R155, R155 ;  /* 0x0000009b009b7308 */ /* 0x000e220000000800 */
[----:B------:R-:W-:-:S07]  /*d300*/  PRMT R24, R190, 0x654, R15 ;  /* 0x00000654be187816 */ /* 0x000fce000000000f */
[----:B------:R-:W5:Y:S01]  /*d310*/  MUFU.EX2 R164, R164 ;  /* 0x000000a400a47308 */ /* 0x000f620000000800 */
[----:B------:R-:W-:Y:S01]  /*d320*/  LOP3.LUT R15, R56, 0x2000000, RZ, 0xfc, !PT ;  /* 0x02000000380f7812 */ /* 0x000fe200078efcff */
[----:B------:R-:W-:-:S06]  /*d330*/  IMAD.MOV.U32 R27, RZ, RZ, 0x40000040 ;  /* 0x40000040ff1b7424 */ /* 0x000fcc00078e00ff */
[----:B------:R-:W4:Y:S01]  /*d340*/  MUFU.EX2 R14, R14 ;  /* 0x0000000e000e7308 */ /* 0x000f220000000800 */
[----:B------:R-:W-:Y:S01]  /*d350*/  FFMA.FTZ R31, R25, R12, -R26 ;  /* 0x0000000c191f7223 */ /* 0x000fe2000001081a */
[----:B-1----:R-:W-:-:S06]  /*d360*/  FADD.FTZ R38, R154, R33 ;  /* 0x000000219a267221 */ /* 0x002fcc0000010000 */
[----:B------:R-:W1:Y:S01]  /*d370*/  MUFU.EX2 R57, R57 ;  /* 0x0000003900397308 */ /* 0x000e620000000800 */
[----:B------:R-:W-:Y:S01]  /*d380*/  IMAD.MOV.U32 R25, RZ, RZ, 0x40000040 ;  /* 0x40000040ff197424 */ /* 0x000fe200078e00ff */
[----:B------:R3:W-:Y:S01]  /*d390*/  SYNCS.ARRIVE.TRANS64.RED.A1T0 RZ, [R24+URZ], RZ ;  /* 0x000000ff18ff79a7 */ /* 0x0007e2000810043f */
[----:B------:R-:W-:-:S05]  /*d3a0*/  R2UR UR11, R27 ;  /* 0x000000001b0b72ca */ /* 0x000fca00000e0000 */
[----:B------:R-:W1:Y:S01]  /*d3b0*/  MUFU.EX2 R165, R165 ;  /* 0x000000a500a57308 */ /* 0x000e620000000800 */
[----:B--2---:R-:W-:Y:S01]  /*d3c0*/  FADD.FTZ R36, R153, R0 ;  /* 0x0000000099247221 */ /* 0x004fe20000010000 */
[----:B---3--:R-:W-:Y:S02]  /*d3d0*/  IMAD R24, R22, 0x1000, R15 ;  /* 0x0000100016187824 */ /* 0x008fe400078e020f */
[----:B------:R-:W-:-:S04]  /*d3e0*/  FFMA.FTZ R167, R77, R12, -R26 ;  /* 0x0000000c4da77223 */ /* 0x000fc8000001081a */
[----:B------:R-:W2:Y:S01]  /*d3f0*/  MUFU.EX2 R166, R166 ;  /* 0x000000a600a67308 */ /* 0x000ea20000000800 */
[----:B------:R-:W-:Y:S01]  /*d400*/  FADD.FTZ R27, R55, R38 ;  /* 0x00000026371b7221 */ /* 0x000fe20000010000 */
[-CC-:B------:R-:W-:Y:S01]  /*d410*/  FFMA.FTZ R28, R81, R12.reuse, -R26.reuse ;  /* 0x0000000c511c7223 */ /* 0x180fe2000001081a */
[-CC-:B------:R-:W-:Y:S01]  /*d420*/  FFMA.FTZ R161, R87, R12.reuse, -R26.reuse ;  /* 0x0000000c57a17223 */ /* 0x180fe2000001081a */
[----:B------:R-:W-:-:S04]  /*d430*/  FFMA.FTZ R32, R85, R12, -R26 ;  /* 0x0000000c55207223 */ /* 0x000fc8000001081a */
[----:B------:R-:W3:Y:S01]  /*d440*/  MUFU.EX2 R30, R30 ;  /* 0x0000001e001e7308 */ /* 0x000ee20000000800 */
[-CC-:B------:R-:W-:Y:S01]  /*d450*/  FFMA.FTZ R163, R79, R12.reuse, -R26.reuse ;  /* 0x0000000c4fa37223 */ /* 0x180fe2000001081a */
[-CC-:B------:R-:W-:Y:S01]  /*d460*/  FFMA.FTZ R34, R83, R12.reuse, -R26.reuse ;  /* 0x0000000c53227223 */ /* 0x180fe2000001081a */
[-CC-:B------:R-:W-:Y:S01]  /*d470*/  FFMA.FTZ R157, R89, R12.reuse, -R26.reuse ;  /* 0x0000000c599d7223 */ /* 0x180fe2000001081a */
[-CC-:B------:R-:W-:Y:S01]  /*d480*/  FFMA.FTZ R91, R91, R12.reuse, -R26.reuse ;  /* 0x0000000c5b5b7223 */ /* 0x180fe2000001081a */
[----:B------:R-:W-:-:S03]  /*d490*/  FFMA.FTZ R93, R93, R12, -R26 ;  /* 0x0000000c5d5d7223 */ /* 0x000fc6000001081a */
[----:B------:R-:W3:Y:S01]  /*d4a0*/  MUFU.EX2 R47, R47 ;  /* 0x0000002f002f7308 */ /* 0x000ee20000000800 */
[----:B------:R-:W-:Y:S01]  /*d4b0*/  R2UR UR7, R25 ;  /* 0x00000000190772ca */ /* 0x000fe200000e0000 */
[----:B------:R-:W-:Y:S02]  /*d4c0*/  VIADD R26, R24, 0x80 ;  /* 0x00000080181a7836 */ /* 0x000fe40000000000 */
[----:B0-----:R-:W-:Y:S01]  /*d4d0*/  FADD.FTZ R25, R155, R36 ;  /* 0x000000249b197221 */ /* 0x001fe20000010000 */
[----:B-----5:R-:W-:Y:S01]  /*d4e0*/  FADD.FTZ R38, R164, R27 ;  /* 0x0000001ba4267221 */ /* 0x020fe20000010000 */
[----:B------:R-:W-:Y:S02]  /*d4f0*/  IMAD.MOV.U32 R27, RZ, RZ, 0x40000040 ;  /* 0x40000040ff1b7424 */ /* 0x000fe400078e00ff */
[----:B------:R-:W0:Y:S01]  /*d500*/  MUFU.EX2 R160, R160 ;  /* 0x000000a000a07308 */ /* 0x000e220000000800 */
[----:B----4-:R-:W-:Y:S01]  /*d510*/  FADD.FTZ R36, R14, R25 ;  /* 0x000000190e247221 */ /* 0x010fe20000010000 */
[----:B------:R-:W-:Y:S01]  /*d520*/  R2UR UR10, R26 ;  /* 0x000000001a0a72ca */ /* 0x000fe200000e0000 */
[----:B-1----:R-:W-:Y:S01]  /*d530*/  FADD.FTZ R33, R57, R38 ;  /* 0x0000002639217221 */ /* 0x002fe20000010000 */
[----:B------:R-:W-:-:S04]  /*d540*/  VIADD R26, R24, 0x100 ;  /* 0x00000100181a7836 */ /* 0x000fc80000000000 */
[----:B------:R-:W1:Y:S01]  /*d550*/  MUFU.EX2 R167, R167 ;  /* 0x000000a700a77308 */ /* 0x000e620000000800 */
[----:B------:R-:W-:Y:S01]  /*d560*/  R2UR UR15, R27 ;  /* 0x000000001b0f72ca */ /* 0x000fe200000e0000 */
[----:B------:R-:W-:Y:S01]  /*d570*/  FADD.FTZ R27, R165, R36 ;  /* 0x00000024a51b7221 */ /* 0x000fe20000010000 */
[----:B--2---:R-:W-:-:S05]  /*d580*/  FADD.FTZ R36, R166, R33 ;  /* 0x00000021a6247221 */ /* 0x004fca0000010000 */
[----:B------:R-:W2:Y:S01]  /*d590*/  MUFU.EX2 R41, R41 ;  /* 0x0000002900297308 */ /* 0x000ea20000000800 */
[----:B------:R-:W-:Y:S01]  /*d5a0*/  R2UR UR14, R26 ;  /* 0x000000001a0e72ca */ /* 0x000fe200000e0000 */
[----:B---3--:R-:W-:-:S06]  /*d5b0*/  FADD.FTZ R26, R30, R27 ;  /* 0x0000001b1e1a7221 */ /* 0x008fcc0000010000 */
[----:B------:R-:W3:Y:S01]  /*d5c0*/  MUFU.EX2 R28, R28 ;  /* 0x0000001c001c7308 */ /* 0x000ee20000000800 */
[----:B------:R-:W-:Y:S01]  /*d5d0*/  FADD.FTZ R27, R47, R36 ;  /* 0x000000242f1b7221 */ /* 0x000fe20000010000 */
[----:B------:R-:W-:-:S06]  /*d5e0*/  IMAD.MOV.U32 R25, RZ, RZ, 0x40000040 ;  /* 0x40000040ff197424 */ /* 0x000fcc00078e00ff */
[----:B------:R-:W4:Y:S01]  /*d5f0*/  MUFU.EX2 R162, R162 ;  /* 0x000000a200a27308 */ /* 0x000f220000000800 */
[----:B0-----:R-:W-:-:S07]  /*d600*/  FADD.FTZ R36, R160, R27 ;  /* 0x0000001ba0247221 */ /* 0x001fce0000010000 */
[----:B------:R-:W0:Y:S01]  /*d610*/  MUFU.EX2 R161, R161 ;  /* 0x000000a100a17308 */ /* 0x000e220000000800 */
[----:B------:R-:W-:-:S07]  /*d620*/  R2UR UR19, R25 ;  /* 0x00000000191372ca */ /* 0x000fce00000e0000 */
[----:B------:R-:W5:Y:S01]  /*d630*/  MUFU.EX2 R43, R43 ;  /* 0x0000002b002b7308 */ /* 0x000f620000000800 */
[----:B-1----:R-:W-:Y:S01]  /*d640*/  FADD.FTZ R25, R167, R26 ;  /* 0x0000001aa7197221 */ /* 0x002fe20000010000 */
[----:B--2---:R-:W-:-:S06]  /*d650*/  FADD.FTZ R27, R41, R36 ;  /* 0x00000024291b7221 */ /* 0x004fcc0000010000 */
[----:B------:R-:W1:Y:S01]  /*d660*/  MUFU.EX2 R32, R32 ;  /* 0x0000002000207308 */ /* 0x000e620000000800 */
[----:B------:R-:W-:Y:S01]  /*d670*/  R2UR UR6, R24 ;  /* 0x00000000180672ca */ /* 0x000fe200000e0000 */
[----:B---3--:R-:W-:Y:S01]  /*d680*/  FADD.FTZ R26, R28, R25 ;  /* 0x000000191c1a7221 */ /* 0x008fe20000010000 */
[----:B------:R-:W-:-:S05]  /*d690*/  F2FP.F16.F32.PACK_AB R155, R14, R155 ;  /* 0x0000009b0e9b723e */ /* 0x000fca00000000ff */
[----:B------:R-:W2:Y:S01]  /*d6a0*/  MUFU.EX2 R163, R163 ;  /* 0x000000a300a37308 */ /* 0x000ea20000000800 */
[----:B------:R-:W-:Y:S02]  /*d6b0*/  VIADD R24, R24, 0x180 ;  /* 0x0000018018187836 */ /* 0x000fe40000000000 */
[----:B----4-:R-:W-:-:S05]  /*d6c0*/  FADD.FTZ R14, R162, R27 ;  /* 0x0000001ba20e7221 */ /* 0x010fca0000010000 */
[----:B------:R-:W3:Y:S01]  /*d6d0*/  MUFU.EX2 R156, R156 ;  /* 0x0000009c009c7308 */ /* 0x000ee20000000800 */
[----:B0-----:R-:W-:-:S07]  /*d6e0*/  FADD.FTZ R25, R161, R26 ;  /* 0x0000001aa1197221 */ /* 0x001fce0000010000 */
[----:B------:R-:W0:Y:S01]  /*d6f0*/  MUFU.EX2 R34, R34 ;  /* 0x0000002200227308 */ /* 0x000e220000000800 */
[----:B------:R-:W-:Y:S01]  /*d700*/  R2UR UR18, R24 ;  /* 0x00000000181272ca */ /* 0x000fe200000e0000 */
[----:B-----5:R-:W-:Y:S01]  /*d710*/  FADD.FTZ R27, R43, R14 ;  /* 0x0000000e2b1b7221 */ /* 0x020fe20000010000 */
[----:B------:R-:W-:-:S05]  /*d720*/  F2FP.F16.F32.PACK_AB R153, R0, R153 ;  /* 0x000000990099723e */ /* 0x000fca00000000ff */
[----:B------:R-:W4:Y:S01]  /*d730*/  MUFU.EX2 R39, R39 ;  /* 0x0000002700277308 */ /* 0x000f220000000800 */
[----:B-1----:R-:W-:-:S07]  /*d740*/  FADD.FTZ R0, R32, R25 ;  /* 0x0000001920007221 */ /* 0x002fce0000010000 */
[----:B------:R-:W1:Y:S01]  /*d750*/  MUFU.EX2 R157, R157 ;  /* 0x0000009d009d7308 */ /* 0x000e620000000800 */
[----:B--2---:R-:W-:-:S07]  /*d760*/  FADD.FTZ R25, R163, R0 ;  /* 0x00000000a3197221 */ /* 0x004fce0000010000 */
[----:B------:R-:W2:Y:S08]  /*d770*/  MUFU.EX2 R158, R158 ;  /* 0x0000009e009e7308 */ /* 0x000eb00000000800 */
[----:B------:R-:W-:Y:S08]  /*d780*/  MUFU.EX2 R29, R29 ;  /* 0x0000001d001d7308 */ /* 0x000ff00000000800 */
[----:B------:R-:W5:Y:S08]  /*d790*/  MUFU.EX2 R24, R91 ;  /* 0x0000005b00187308 */ /* 0x000f700000000800 */
[----:B------:R-:W-:Y:S08]  /*d7a0*/  MUFU.EX2 R93, R93 ;  /* 0x0000005d005d7308 */ /* 0x000ff00000000800 */
[----:B------:R-:W5:Y:S01]  /*d7b0*/  MUFU.EX2 R14, R31 ;  /* 0x0000001f000e7308 */ /* 0x000f620000000800 */
[----:B---3--:R-:W-:Y:S01]  /*d7c0*/  FADD.FTZ R26, R156, R27 ;  /* 0x0000001b9c1a7221 */ /* 0x008fe20000010000 */
[----:B0-----:R-:W-:Y:S01]  /*d7d0*/  FADD.FTZ R0, R34, R25 ;  /* 0x0000001922007221 */ /* 0x001fe20000010000 */
[----:B------:R-:W-:-:S02]  /*d7e0*/  F2FP.F16.F32.PACK_AB R152, R51, R152 ;  /* 0x000000983398723e */ /* 0x000fc400000000ff */
[----:B----4-:R-:W-:Y:S01]  /*d7f0*/  FADD.FTZ R27, R39, R26 ;  /* 0x0000001a271b7221 */ /* 0x010fe20000010000 */
[----:B-1----:R-:W-:Y:S01]  /*d800*/  FADD.FTZ R25, R157, R0 ;  /* 0x000000009d197221 */ /* 0x002fe20000010000 */
[----:B------:R-:W-:Y:S01]  /*d810*/  F2FP.F16.F32.PACK_AB R154, R55, R154 ;  /* 0x0000009a379a723e */ /* 0x000fe200000000ff */
[----:B------:R-:W-:Y:S01]  /*d820*/  BAR.SYNC.DEFER_BLOCKING 0xf, 0x100 ;  /* 0x03c4000000007b1d */ /* 0x000fe20000010000 */
[----:B------:R-:W-:Y:S01]  /*d830*/  F2FP.F16.F32.PACK_AB R164, R57, R164 ;  /* 0x000000a439a4723e */ /* 0x000fe200000000ff */
[----:B--2---:R-:W-:Y:S01]  /*d840*/  FADD.FTZ R0, R158, R27 ;  /* 0x0000001b9e007221 */ /* 0x004fe20000010000 */
[----:B------:R-:W-:Y:S02]  /*d850*/  F2FP.F16.F32.PACK_AB R165, R30, R165 ;  /* 0x000000a51ea5723e */ /* 0x000fe400000000ff */
[----:B------:R-:W-:Y:S02]  /*d860*/  F2FP.F16.F32.PACK_AB R166, R47, R166 ;  /* 0x000000a62fa6723e */ /* 0x000fe400000000ff */
[----:B------:R-:W-:Y:S01]  /*d870*/  F2FP.F16.F32.PACK_AB R167, R28, R167 ;  /* 0x000000a71ca7723e */ /* 0x000fe200000000ff */
[----:B-----5:R-:W-:Y:S01]  /*d880*/  FADD.FTZ R26, R24, R25 ;  /* 0x00000019181a7221 */ /* 0x020fe20000010000 */
        /* <DEDUP_REMOVED lines=8> */
[----:B------:R-:W-:Y:S01]  /*d910*/  STSM.16.M88.4 [R227+0x36400], R152 ;  /* 0x03640098e3007844 */ /* 0x000fe20000000200 */
[----:B------:R-:W-:Y:S01]  /*d920*/  FADD.FTZ R0, R29, R0 ;  /* 0x000000001d007221 */ /* 0x000fe20000010000 */
[----:B------:R-:W-:Y:S02]  /*d930*/  FADD.FTZ R169, R93, R26 ;  /* 0x0000001a5da97221 */ /* 0x000fe40000010000 */
[----:B------:R0:W-:Y:S04]  /*d940*/  STSM.16.M88.4 [R58], R164 ;  /* 0x000000a43a007844 */ /* 0x0001e80000000200 */
[----:B------:R1:W-:Y:S04]  /*d950*/  STSM.16.M88.4 [R228], R160 ;  /* 0x000000a0e4007844 */ /* 0x0003e80000000200 */
[----:B------:R1:W-:Y:S01]  /*d960*/  STSM.16.M88.4 [R229], R156 ;  /* 0x0000009ce5007844 */ /* 0x0003e20000000200 */
[----:B0-----:R-:W-:-:S06]  /*d970*/  WARPGROUP.ARRIVE ;  /* 0x00000000000079c5 */ /* 0x001fcc0000000000 */
        /* <DEDUP_REMOVED lines=8> */
[----:B------:R-:W-:Y:S01]  /*da00*/  HGMMA.64x256x16.F32 R24, R160, gdesc[UR12].tnspB, R24, gsb0 ;  /* 0x43e0000ca0187df0 */ /* 0x000fe20008000818 */
[----:B------:R-:W-:Y:S02]  /*da10*/  FADD.FTZ R14, R14, R169 ;  /* 0x000000a90e0e7221 */ /* 0x000fe40000010000 */
        /* <DEDUP_REMOVED lines=15> */
.L_x_8691:
[----:B------:R-:W2:Y:S01]  /*db10*/  LDL R154, [R1+0xc] ;  /* 0x00000c00019a7983 */ /* 0x000ea20000100800 */
[----:B------:R-:W-:Y:S01]  /*db20*/  VIADD R21, R21, 0x38860 ;  /* 0x0003886015157836 */ /* 0x000fe20000000000 */
[----:B------:R-:W0:Y:S01]  /*db30*/  @P5 LDC R152, c[0x0][0x44c] ;  /* 0x00011300ff985b82 */ /* 0x000e220000000800 */
[----:B------:R-:W-:Y:S01]  /*db40*/  IMAD.MOV.U32 R153, RZ, RZ, R214 ;  /* 0x000000ffff997224 */ /* 0x000fe200078e00d6 */
[----:B------:R-:W-:Y:S01]  /*db50*/  ULDC UR36, c[0x0][0xa80] ;  /* 0x0002a00000247ab9 */ /* 0x000fe20000000800 */
[----:B------:R-:W-:Y:S01]  /*db60*/  ULDC UR37, c[0x0][0xa80] ;  /* 0x0002a00000257ab9 */ /* 0x000fe20000000800 */
[----:B------:R-:W-:Y:S01]  /*db70*/  PRMT R21, R190, 0x654, R21 ;  /* 0x00000654be157816 */ /* 0x000fe20000000015 */
[----:B------:R-:W-:Y:S03]  /*db80*/  BSSY B1, `(.L_x_8692) ;  /* 0x0000397000017945 */ /* 0x000fe60003800000 */
[----:B------:R1:W-:Y:S02]  /*db90*/  SYNCS.ARRIVE.TRANS64.RED.A1T0 RZ, [R21+URZ], RZ ;  /* 0x000000ff15ff79a7 */ /* 0x0003e4000810043f */
[----:B-1----:R-:W1:Y:S01]  /*dba0*/  @P5 LDC R21, c[0x0][0x450] ;  /* 0x00011400ff155b82 */ /* 0x002e620000000800 */
[----:B0-----:R-:W-:-:S05]  /*dbb0*/  @P5 IMAD.HI.U32 R152, R214, R152, RZ ;  /* 0x00000098d6985227 */ /* 0x001fca00078e00ff */
[----:B-1----:R-:W-:-:S04]  /*dbc0*/  @P5 SHF.R.U32.HI R153, RZ, R21, R152 ;  /* 0x00000015ff995219 */ /* 0x002fc80000011698 */
[----:B------:R-:W-:-:S04]  /*dbd0*/  IADD3 R21, R153, R213, -R208 ;  /* 0x000000d599157210 */ /* 0x000fc80007ffe8d0 */
[----:B------:R-:W-:-:S04]  /*dbe0*/  SHF.R.S32.HI R152, RZ, 0x1f, R21 ;  /* 0x0000001fff987819 */ /* 0x000fc80000011415 */
[----:B------:R-:W-:Y:S01]  /*dbf0*/  LEA.HI R152, R152, R21, RZ, 0x6 ;  /* 0x0000001598987211 */ /* 0x000fe200078f30ff */
[----:B------:R-:W-:-:S03]  /*dc00*/  VIADD R21, R168, 0xfffffffe ;  /* 0xfffffffea8157836 */ /* 0x000fc60000000000 */
[----:B------:R-:W-:-:S04]  /*dc10*/  SHF.R.S32.HI R211, RZ, 0x6, R152 ;  /* 0x00000006ffd37819 */ /* 0x000fc80000011498 */
[----:B--2---:R-:W-:-:S04]  /*dc20*/  VIMNMX R211, R154, R211, !PT ;  /* 0x000000d39ad37248 */ /* 0x004fc80007fe0100 */
[----:B------:R-:W-:-:S13]  /*dc30*/  ISETP.GE.AND P1, PT, R21, R211, PT ;  /* 0x000000d31500720c */ /* 0x000fda0003f26270 */
[----:B------:R-:W-:Y:S05]  /*dc40*/  @!P1 BRA `(.L_x_8693) ;  /* 0x0000003800289947 */ /* 0x000fea0003800000 */
[----:B------:R-:W-:Y:S01]  /*dc50*/  BSSY B0, `(.L_x_8693) ;  /* 0x0000389000007945 */ /* 0x000fe20003800000 */
[----:B------:R-:W-:Y:S02]  /*dc60*/  IMAD.MOV.U32 R198, RZ, RZ, R20 ;  /* 0x000000ffffc67224 */ /* 0x000fe400078e0014 */
[----:B------:R-:W-:Y:S02]  /*dc70*/  IMAD.MOV.U32 R197, RZ, RZ, R13 ;  /* 0x000000ffffc57224 */ /* 0x000fe400078e000d */
[----:B------:R-:W-:-:S07]  /*dc80*/  IMAD.MOV.U32 R199, RZ, RZ, R22 ;  /* 0x000000ffffc77224 */ /* 0x000fce00078e0016 */
.L_x_8706:
[----:B------:R-:W-:-:S05]  /*dc90*/  VIADD R22, R199, 0x1 ;  /* 0x00000001c7167836 */ /* 0x000fca0000000000 */
[----:B------:R-:W-:-:S04]  /*dca0*/  ISETP.NE.AND P1, PT, R22, 0x2, PT ;  /* 0x000000021600780c */ /* 0x000fc80003f25270 */
[----:B------:R-:W-:Y:S02]  /*dcb0*/  SEL R12, RZ, 0x1, P1 ;  /* 0x00000001ff0c7807 */ /* 0x000fe40000800000 */
[----:B------:R-:W-:Y:S02]  /*dcc0*/  SEL R22, R22, RZ, P1 ;  /* 0x000000ff16167207 */ /* 0x000fe40000800000 */
[----:B------:R-:W-:Y:S01]  /*dcd0*/  LOP3.LUT R23, R23, R12, RZ, 0x3c, !PT ;  /* 0x0000000c17177212 */ /* 0x000fe200078e3cff */
[----:B0-----:R-:W-:Y:S06]  /*dce0*/  @!P0 BRA `(.L_x_8694) ;  /* 0x0000000000048947 */ /* 0x001fec0003800000 */
[----:B------:R-:W-:Y:S01]  /*dcf0*/  BPT.TRAP 0x1 ;  /* 0x000000040000795c */ /* 0x000fe20000300000 */
.L_x_8694:
[----:B------:R-:W-:Y:S01]  /*dd00*/  IMAD R196, R22, 0x8, R17 ;  /* 0x0000000816c47824 */ /* 0x000fe200078e0211 */
[----:B------:R-:W-:-:S04]  /*dd10*/  SHF.L.U32 R20, R23, 0x1f, RZ ;  /* 0x0000001f17147819 */ /* 0x000fc800000006ff */
[----:B------:R0:W1:Y:S01]  /*dd20*/  SYNCS.PHASECHK.TRANS64.TRYWAIT P1, [R196+URZ+0x38830], R20 ;  /* 0x03883014c40075a7 */ /* 0x000062000802017f */
[----:B------:R-:W-:Y:S05]  /*dd30*/  @!P0 BRA `(.L_x_8695) ;  /* 0x0000000000048947 */ /* 0x000fea0003800000 */
[----:B------:R-:W-:Y:S01]  /*dd40*/  BPT.TRAP 0x1 ;  /* 0x000000040000795c */ /* 0x000fe20000300000 */
.L_x_8695:
[----:B------:R-:W-:Y:S01]  /*dd50*/  BSSY B2, `(.L_x_8696) ;  /* 0x0000006000027945 */ /* 0x000fe20003800000 */
[----:B------:R-:W-:Y:S02]  /*dd60*/  IMAD R154, R22, 0x200, R207 ;  /* 0x00000200169a7824 */ /* 0x000fe400078e02cf */
[----:B------:R-:W-:Y:S01]  /*dd70*/  IMAD.MOV.U32 R155, RZ, RZ, 0x40000040 ;  /* 0x40000040ff9b7424 */ /* 0x000fe200078e00ff */
[----:B-1----:R-:W-:Y:S06]  /*dd80*/  @P1 BRA `(.L_x_8697) ;  /* 0x0000000000081947 */ /* 0x002fec0003800000 */
[----:B------:R-:W1:Y:S02]  /*dd90*/  SYNCS.PHASECHK.TRANS64.TRYWAIT P1, [R196+URZ+0x38830], R20 ;  /* 0x03883014c40075a7 */ /* 0x000e64000802017f */
[----:B-1----:R-:W-:Y:S05]  /*dda0*/  @!P1 BRA `(.L_x_8698) ;  /* 0x0000016400789947 */ /* 0x002fea0003800000 */
.L_x_8697:
[----:B------:R-:W-:Y:S05]  /*ddb0*/  BSYNC B2 ;  /* 0x0000000000027941 */ /* 0x000fea0003800000 */
.L_x_8696:
        /* <DEDUP_REMOVED lines=36> */
.L_x_8699:
[----:B------:R2:W3:Y:S01]  /*e000*/  SYNCS.PHASECHK.TRANS64.TRYWAIT P1, [R196+URZ+0x38850], R20 ;  /* 0x03885014c40075a7 */ /* 0x0004e2000802017f */
[----:B------:R-:W-:Y:S05]  /*e010*/  @!P0 BRA `(.L_x_8700) ;  /* 0x0000000000048947 */ /* 0x000fea0003800000 */
[----:B------:R-:W-:Y:S01]  /*e020*/  BPT.TRAP 0x1 ;  /* 0x000000040000795c */ /* 0x000fe20000300000 */
.L_x_8700:
[----:B------:R-:W-:Y:S04]  /*e030*/  BSSY B2, `(.L_x_8701) ;  /* 0x0000004000027945 */ /* 0x000fe80003800000 */
[----:B---3--:R-:W-:Y:S05]  /*e040*/  @P1 BRA `(.L_x_8702) ;  /* 0x0000000000081947 */ /* 0x008fea0003800000 */
[----:B------:R-:W3:Y:S02]  /*e050*/  SYNCS.PHASECHK.TRANS64.TRYWAIT P1, [R196+URZ+0x38850], R20 ;  /* 0x03885014c40075a7 */ /* 0x000ee4000802017f */
[----:B---3--:R-:W-:Y:S05]  /*e060*/  @!P1 BRA `(.L_x_8703) ;  /* 0x0000016000dc9947 */ /* 0x008fea0003800000 */
.L_x_8702:
[----:B------:R-:W-:Y:S05]  /*e070*/  BSYNC B2 ;  /* 0x0000000000027941 */ /* 0x000fea0003800000 */
.L_x_8701:
[----:B------:R-:W-:Y:S01]  /*e080*/  IMAD R200, R22, 0x1000, R209 ;  /* 0x0000100016c87824 */ /* 0x000fe200078e02d1 */
[----:B------:R-:W-:Y:S01]  /*e090*/  R2UR UR4, R2 ;  /* 0x00000000020472ca */ /* 0x000fe200000e0000 */
[----:B------:R-:W-:Y:S01]  /*e0a0*/  IMAD.MOV.U32 R201, RZ, RZ, 0x40000040 ;  /* 0x40000040ffc97424 */ /* 0x000fe200078e00ff */
[----:B------:R-:W-:Y:S01]  /*e0b0*/  R2UR UR5, R3 ;  /* 0x00000000030572ca */ /* 0x000fe200000e0000 */
[----:B------:R-:W-:Y:S01]  /*e0c0*/  WARPGROUP.ARRIVE ;  /* 0x00000000000079c5 */ /* 0x000fe20000000000 */
[----:B------:R-:W-:Y:S01]  /*e0d0*/  R2UR UR6, R200 ;  /* 0x00000000c80672ca */ /* 0x000fe200000e0000 */
[----:B------:R-:W-:Y:S01]  /*e0e0*/  VIADD R12, R2, 0x2 ;  /* 0x00000002020c7836 */ /* 0x000fe20000000000 */
[----:B------:R-:W-:Y:S01]  /*e0f0*/  R2UR UR7, R201 ;  /* 0x00000000c90772ca */ /* 0x000fe200000e0000 */
[----:B------:R-:W-:Y:S02]  /*e100*/  IMAD.MOV.U32 R13, RZ, RZ, 0x40000040 ;  /* 0x40000040ff0d7424 */ /* 0x000fe400078e00ff */
[----:B------:R-:W4:Y:S01]  /*e110*/  S2R R202, SR_TID.X ;  /* 0x0000000000ca7919 */ /* 0x000f220000002100 */
[----:B------:R-:W-:-:S02]  /*e120*/  VIADD R201, R200, 0x800 ;  /* 0x00000800c8c97836 */ /* 0x000fc40000000000 */
[----:B------:R-:W-:Y:S02]  /*e130*/  VIADD R204, R2, 0x800 ;  /* 0x0000080002cc7836 */ /* 0x000fe40000000000 */
[----:B------:R-:W-:Y:S02]  /*e140*/  IMAD.MOV.U32 R203, RZ, RZ, 0x40000040 ;  /* 0x40000040ffcb7424 */ /* 0x000fe400078e00ff */
[----:B------:R-:W-:-:S03]  /*e150*/  IMAD.MOV.U32 R205, RZ, RZ, 0xa00 ;  /* 0x00000a00ffcd7424 */ /* 0x000fc600078e00ff */
        /* <DEDUP_REMOVED lines=9> */
[----:B----4-:R-:W-:Y:S01]  /*e1f0*/  SHF.R.U32.HI R202, RZ, 0x7, R202 ;  /* 0x00000007ffca7819 */ /* 0x010fe200000116ca */
[----:B------:R-:W-:Y:S02]  /*e200*/  WARPGROUP.DEPBAR.LE gsb0, 0x0 ;  /* 0x00008000000079c5 */ /* 0x000fe40000010000 */
[----:B------:R-:W-:-:S08]  /*e210*/  WARPGROUP.ARRIVE ;  /* 0x00000000000079c5 */ /* 0x000fd00000000000 */
        /* <DEDUP_REMOVED lines=148> */
[----:B------:R-:W-:Y:S02]  /*eb60*/  R2UR UR6, R12 ;  /* 0x000000000c0672ca */ /* 0x000fe400000e0000 */
[----:B------:R-:W-:Y:S01]  /*eb70*/  R2UR UR7, R13 ;  /* 0x000000000d0772ca */ /* 0x000fe200000e0000 */
[----:B------:R-:W4:Y:S01]  /*eb80*/  SHFL.IDX PT, R12, R202, RZ, 0x1f ;  /* 0x00001fffca0c7589 */ /* 0x000f2200000e0000 */
[----:B------:R-:W-:Y:S01]  /*eb90*/  IMAD.MOV.U32 R13, RZ, RZ, 0x40000040 ;  /* 0x40000040ff0d7424 */ /* 0x000fe200078e00ff */
[----:B----4-:R-:W-:-:S04]  /*eba0*/  ISETP.GT.AND P1, PT, R12, 0x7f, PT ;  /* 0x0000007f0c00780c */ /* 0x010fc80003f24270 */
[----:B0123--:R-:W-:Y:S02]  /*ebb0*/  SEL R20, RZ, 0x2, !P1 ;  /* 0x00000002ff147807 */ /* 0x00ffe40004800000 */
[----:B------:R-:W-:-:S03]  /*ebc0*/  SEL R205, R205, 0x980, P1 ;  /* 0x00000980cdcd7807 */ /* 0x000fc60000800000 */
[----:B------:R-:W-:Y:S01]  /*ebd0*/  IMAD.IADD R12, R20, 0x1, R201 ;  /* 0x00000001140c7824 */ /* 0x000fe200078e02c9 */
[----:B------:R-:W-:Y:S01]  /*ebe0*/  LOP3.LUT R205, R205, 0xa00, RZ, 0xc0, !PT ;  /* 0x00000a00cdcd7812 */ /* 0x000fe200078ec0ff */
[----:B------:R-:W-:Y:S02]  /*ebf0*/  WARPGROUP.DEPBAR.LE gsb0, 0x0 ;  /* 0x00008000000079c5 */ /* 0x000fe40000010000 */
[----:B------:R-:W-:-:S06]  /*ec00*/  WARPGROUP.ARRIVE ;  /* 0x00000000000079c5 */ /* 0x000fcc0000000000 */
[----:B------:R-:W-:Y:S01]  /*ec10*/  HGMMA.64x64x16.F32 R152, gdesc[UR4], R152, gsb0 ;  /* 0x00e00000049879f0 */ /* 0x000fe20008000898 */
[----:B------:R-:W-:Y:S01]  /*ec20*/  R2UR UR6, R12 ;  /* 0x000000000c0672ca */ /* 0x000fe200000e0000 */
[----:B------:R-:W-:Y:S01]  /*ec30*/  IMAD.IADD R12, R204, 0x1, R20 ;  /* 0x00000001cc0c7824 */ /* 0x000fe200078e0214 */
[----:B------:R-:W-:Y:S01]  /*ec40*/  R2UR UR7, R13 ;  /* 0x000000000d0772ca */ /* 0x000fe200000e0000 */
[----:B------:R-:W-:-:S03]  /*ec50*/  IMAD.MOV.U32 R13, RZ, RZ, 0x40000040 ;  /* 0x40000040ff0d7424 */ /* 0x000fc600078e00ff */
[----:B------:R-:W-:Y:S01]  /*ec60*/  R2UR UR4, R12 ;  /* 0x000000000c0472ca */ /* 0x000fe200000e0000 */
[----:B------:R-:W-:Y:S01]  /*ec70*/  IMAD.MOV.U32 R12, RZ, RZ, 0x4 ;  /* 0x00000004ff0c7424 */ /* 0x000fe200078e00ff */
[----:B------:R-:W-:-:S04]  /*ec80*/  R2UR UR5, R13 ;  /* 0x000000000d0572ca */ /* 0x000fc800000e0000 */
[C---:B------:R-:W-:Y:S02]  /*ec90*/  SEL R13, R12.reuse, 0x2, P1 ;  /* 0x000000020c0d7807 */ /* 0x040fe40000800000 */
[----:B------:R-:W-:-:S03]  /*eca0*/  SEL R12, R12, 0x6, !P1 ;  /* 0x000000060c0c7807 */ /* 0x000fc60004800000 */
[----:B------:R-:W-:Y:S01]  /*ecb0*/  IMAD.IADD R202, R201, 0x1, R13 ;  /* 0x00000001c9ca7824 */ /* 0x000fe200078e020d */
        /* <DEDUP_REMOVED lines=21> */
[----:B------:R-:W-:Y:S01]  /*ee10*/  VIADD R201, R2, 0xa00 ;  /* 0x00000a0002c97836 */ /* 0x000fe20000000000 */
[----:B------:R-:W-:Y:S02]  /*ee20*/  R2UR UR6, R202 ;  /* 0x00000000ca0672ca */ /* 0x000fe400000e0000 */
[----:B------:R-:W-:Y:S01]  /*ee30*/  R2UR UR7, R203 ;  /* 0x00000000cb0772ca */ /* 0x000fe200000e0000 */
[----:B------:R-:W-:Y:S01]  /*ee40*/  IMAD.MOV.U32 R203, RZ, RZ, 0x40000040 ;  /* 0x40000040ffcb7424 */ /* 0x000fe200078e00ff */
[----:B------:R-:W-:-:S02]  /*ee50*/  IADD3 R202, R204, R205, R2 ;  /* 0x000000cdccca7210 */ /* 0x000fc40007ffe002 */
[----:B------:R-:W-:Y:S01]  /*ee60*/  IADD3 R204, R204, R205, R200 ;  /* 0x000000cdcccc7210 */ /* 0x000fe20007ffe0c8 */
        /* <DEDUP_REMOVED lines=9> */
[----:B------:R-:W-:Y:S01]  /*ef00*/  VIADD R204, R200, 0xa00 ;  /* 0x00000a00c8cc7836 */ /* 0x000fe20000000000 */
[----:B------:R-:W-:Y:S01]  /*ef10*/  R2UR UR7, R205 ;  /* 0x00000000cd0772ca */ /* 0x000fe200000e0000 */
        /* <DEDUP_REMOVED lines=25> */
[----:B------:R-:W-:Y:S01]  /*f0b0*/  VIADD R201, R2, 0xc00 ;  /* 0x00000c0002c97836 */ /* 0x000fe20000000000 */
[----:B------:R-:W-:Y:S02]  /*f0c0*/  WARPGROUP.DEPBAR.LE gsb0, 0x0 ;  /* 0x00008000000079c5 */ /* 0x000fe40000010000 */
[----:B------:R-:W-:-:S07]  /*f0d0*/  WARPGROUP.ARRIVE ;  /* 0x00000000000079c5 */ /* 0x000fce0000000000 */
        /* <DEDUP_REMOVED lines=76> */
[----:B------:R-:W-:Y:S02]  /*f5a0*/  WARPGROUP.DEPBAR.LE gsb0, 0x0 ;  /* 0x00008000000079c5 */ /* 0x000fe40000010000 */
[----:B------:R-:W-:-:S10]  /*f5b0*/  WARPGROUP.ARRIVE ;  /* 0x00000000000079c5 */ /* 0x000fd40000000000 */
        /* <DEDUP_REMOVED lines=15> */
[----:B------:R-:W-:Y:S02]  /*f6b0*/  IMAD.MOV.U32 R203, RZ, RZ, 0x40000040 ;  /* 0x40000040ffcb7424 */ /* 0x000fe400078e00ff */
[----:B------:R-:W-:Y:S01]  /*f6c0*/  IMAD.MOV.U32 R13, RZ, RZ, 0x40000040 ;  /* 0x40000040ff0d7424 */ /* 0x000fe200078e00ff */
[----:B------:R-:W-:Y:S01]  /*f6d0*/  R2UR UR6, R202 ;  /* 0x00000000ca0672ca */ /* 0x000fe200000e0000 */
[----:B------:R-:W-:Y:S01]  /*f6e0*/  IMAD.IADD R202, R204, 0x1, R12 ;  /* 0x00000001ccca7824 */ /* 0x000fe200078e020c */
[----:B------:R-:W-:Y:S01]  /*f6f0*/  R2UR UR7, R203 ;  /* 0x00000000cb0772ca */ /* 0x000fe200000e0000 */
[----:B------:R-:W-:-:S02]  /*f700*/  IMAD.IADD R12, R12, 0x1, R201 ;  /* 0x000000010c0c7824 */ /* 0x000fc400078e02c9 */
[----:B------:R-:W-:Y:S02]  /*f710*/  IMAD.MOV.U32 R203, RZ, RZ, 0x40000040 ;  /* 0x40000040ffcb7424 */ /* 0x000fe400078e00ff */
[----:B------:R-:W-:-:S05]  /*f720*/  IMAD.MOV.U32 R201, RZ, RZ, 0x40 ;  /* 0x00000040ffc97424 */ /* 0x000fca00078e00ff */
[----:B------:R-:W-:-:S04]  /*f730*/  SEL R201, R201, 0x3e, P1 ;  /* 0x0000003ec9c97807 */ /* 0x000fc80000800000 */
[----:B------:R-:W-:Y:S01]  /*f740*/  LOP3.LUT R201, R201, 0x6, RZ, 0xc0, !PT ;  /* 0x00000006c9c97812 */ /* 0x000fe200078ec0ff */
[----:B------:R-:W-:Y:S02]  /*f750*/  WARPGROUP.DEPBAR.LE gsb0, 0x0 ;  /* 0x00008000000079c5 */ /* 0x000fe40000010000 */
[----:B------:R-:W-:-:S06]  /*f760*/  WARPGROUP.ARRIVE ;  /* 0x00000000000079c5 */ /* 0x000fcc0000000000 */
[----:B------:R-:W-:Y:S01]  /*f770*/  HGMMA.64x64x16.F32 R152, gdesc[UR4], R152, gsb0 ;  /* 0x00e00000049879f0 */ /* 0x000fe20008000898 */
[----:B------:R-:W-:Y:S02]  /*f780*/  R2UR UR4, R202 ;  /* 0x00000000ca0472ca */ /* 0x000fe400000e0000 */
[----:B------:R-:W-:Y:S02]  /*f790*/  R2UR UR5, R203 ;  /* 0x00000000cb0572ca */ /* 0x000fe400000e0000 */
[----:B------:R-:W-:Y:S02]  /*f7a0*/  R2UR UR6, R12 ;  /* 0x000000000c0672ca */ /* 0x000fe400000e0000 */
[----:B------:R-:W-:Y:S01]  /*f7b0*/  R2UR UR7, R13 ;  /* 0x000000000d0772ca */ /* 0x000fe200000e0000 */
[----:B------:R-:W-:-:S05]  /*f7c0*/  IMAD.MOV.U32 R13, RZ, RZ, 0x1000 ;  /* 0x00001000ff0d7424 */ /* 0x000fca00078e00ff */
[----:B------:R-:W-:-:S04]  /*f7d0*/  SEL R13, R13, 0xf80, P1 ;  /* 0x00000f800d0d7807 */ /* 0x000fc80000800000 */
        /* <DEDUP_REMOVED lines=18> */
.L_x_8704:
[----:B------:R-:W2:Y:S01]  /*f900*/  LDL R12, [R1+0x18] ;  /* 0x00001800010c7983 */ /* 0x000ea20000100800 */
[----:B------:R-:W0:Y:S03]  /*f910*/  LDC R13, c[0x0][0x448] ;  /* 0x00011200ff0d7b82 */ /* 0x000e260000000800 */
[----:B------:R-:W3:Y:S04]  /*f920*/  LDL R200, [R1+0x10] ;  /* 0x0000100001c87983 */ /* 0x000ee80000100800 */
[----:B------:R-:W4:Y:S01]  /*f930*/  LDL R203, [R1] ;  /* 0x0000000001cb7983 */ /* 0x000f220000100800 */
[----:B0-----:R-:W-:-:S13]  /*f940*/  ISETP.NE.AND P1, PT, R13, 0x1, PT ;  /* 0x000000010d00780c */ /* 0x001fda0003f25270 */
[----:B------:R-:W0:Y:S08]  /*f950*/  @P1 LDC R20, c[0x0][0x44c] ;  /* 0x00011300ff141b82 */ /* 0x000e300000000800 */
[----:B------:R-:W1:Y:S01]  /*f960*/  @P1 LDC R13, c[0x0][0x450] ;  /* 0x00011400ff0d1b82 */ /* 0x000e620000000800 */
[----:B------:R-:W-:-:S04]  /*f970*/  LOP3.LUT R16, R16, 0xfff7ffff, RZ, 0xc0, !PT ;  /* 0xfff7ffff10107812 */ /* 0x000fc800078ec0ff */
[----:B------:R-:W-:-:S04]  /*f980*/  @P0 LOP3.LUT R16, R16, 0x80000, RZ, 0xfc, !PT ;  /* 0x0008000010100812 */ /* 0x000fc800078efcff */
[----:B------:R-:W-:Y:S01]  /*f990*/  LOP3.LUT R16, R16, 0xffefffff, RZ, 0xc0, !PT ;  /* 0xffefffff10107812 */ /* 0x000fe200078ec0ff */
[----:B--2---:R-:W-:-:S04]  /*f9a0*/  IMAD.IADD R12, R12, 0x1, R214 ;  /* 0x000000010c0c7824 */ /* 0x004fc800078e02d6 */
[----:B0-----:R-:W-:-:S05]  /*f9b0*/  @P1 IMAD.HI.U32 R20, R12, R20, RZ ;  /* 0x000000140c141227 */ /* 0x001fca00078e00ff */
[----:B-1----:R-:W-:-:S05]  /*f9c0*/  @P1 SHF.R.U32.HI R12, RZ, R13, R20 ;  /* 0x0000000dff0c1219 */ /* 0x002fca0000011614 */
[----:B------:R-:W0:Y:S01]  /*f9d0*/  SHFL.IDX PT, R13, R12, RZ, 0x1c1f ;  /* 0x001c1fff0c0d7589 */ /* 0x000e2200000e0000 */
[----:B------:R-:W-:-:S03]  /*f9e0*/  IMAD.MOV.U32 R20, RZ, RZ, -0x40 ;  /* 0xffffffc0ff147424 */ /* 0x000fc600078e00ff */
[----:B------:R-:W1:Y:S01]  /*f9f0*/  SHFL.IDX PT, R12, R12, 0x1, 0x1c1f ;  /* 0x003c1f000c0c7f89 */ /* 0x000e6200000e0000 */
[----:B------:R-:W-:-:S05]  /*fa00*/  IMAD R20, R21, R20, 0x1 ;  /* 0x0000000115147424 */ /* 0x000fca00078e0214 */
[----:B---3--:R-:W-:-:S05]  /*fa10*/  IADD3 R20, R213, R20, -R200 ;  /* 0x00000014d5147210 */ /* 0x008fca0007ffe8c8 */
[----:B------:R-:W-:-:S04]  /*fa20*/  IMAD.IADD R20, R20, 0x1, -R208 ;  /* 0x0000000114147824 */ /* 0x000fc800078e0ad0 */
[C---:B0-----:R-:W-:Y:S02]  /*fa30*/  IMAD.IADD R13, R20.reuse, 0x1, R13 ;  /* 0x00000001140d7824 */ /* 0x041fe400078e020d */
[----:B-1----:R-:W-:-:S03]  /*fa40*/  IMAD.IADD R12, R20, 0x1, R12 ;  /* 0x00000001140c7824 */ /* 0x002fc600078e020c */
        /* <DEDUP_REMOVED lines=51> */
[----:B------:R-:W-:Y:S02]  /*fd80*/  FSEL R175, R175, -INF , P5 ;  /* 0xff800000afaf7808 */ /* 0x000fe40002800000 */
[----:B------:R-:W-:Y:S02]  /*fd90*/  FMNMX.FTZ R12, R174, R12, !PT ;  /* 0x0000000cae0c7209 */ /* 0x000fe40007810000 */
[----:B------:R-:W-:Y:S02]  /*fda0*/  FSEL R178, R178, -INF , P4 ;  /* 0xff800000b2b27808 */ /* 0x000fe40002000000 */
[----:B------:R-:W-:Y:S02]  /*fdb0*/  FMNMX.FTZ R12, R175, R12, !PT ;  /* 0x0000000caf0c7209 */ /* 0x000fe40007810000 */
[----:B------:R-:W-:-:S02]  /*fdc0*/  FSEL R179, R179, -INF , P3 ;  /* 0xff800000b3b37808 */ /* 0x000fc40001800000 */
[----:B------:R-:W-:Y:S02]  /*fdd0*/  FMNMX.FTZ R12, R178, R12, !PT ;  /* 0x0000000cb20c7209 */ /* 0x000fe40007810000 */
[----:B------:R-:W-:Y:S02]  /*fde0*/  FSEL R182, R182, -INF , P2 ;  /* 0xff800000b6b67808 */ /* 0x000fe40001000000 */
[----:B------:R-:W-:Y:S02]  /*fdf0*/  FMNMX.FTZ R12, R179, R12, !PT ;  /* 0x0000000cb30c7209 */ /* 0x000fe40007810000 */
[----:B------:R-:W-:Y:S02]  /*fe00*/  FSEL R183, R183, -INF , P1 ;  /* 0xff800000b7b77808 */ /* 0x000fe40000800000 */
[----:B------:R-:W-:-:S04]  /*fe10*/  FMNMX.FTZ R12, R182, R12, !PT ;  /* 0x0000000cb60c7209 */ /* 0x000fc80007810000 */
[----:B------:R-:W-:-:S05]  /*fe20*/  FMNMX.FTZ R12, R183, R12, !PT ;  /* 0x0000000cb70c7209 */ /* 0x000fca0007810000 */
[----:B------:R-:W0:Y:S02]  /*fe30*/  SHFL.BFLY PT, R20, R12, 0x2, 0x1f ;  /* 0x0c401f000c147f89 */ /* 0x000e2400000e0000 */
[----:B0-----:R-:W-:-:S05]  /*fe40*/  FMNMX.FTZ R20, R12, R20, !PT ;  /* 0x000000140c147209 */ /* 0x001fca0007810000 */
[----:B------:R-:W0:Y:S01]  /*fe50*/  SHFL.BFLY PT, R12, R20, 0x1, 0x1f ;  /* 0x0c201f00140c7f89 */ /* 0x000e2200000e0000 */
[C---:B------:R-:W-:Y:S02]  /*fe60*/  ISETP.GT.AND P0, PT, R13.reuse, 0x21, PT ;  /* 0x000000210d00780c */ /* 0x040fe40003f04270 */
[----:B------:R-:W-:Y:S02]  /*fe70*/  ISETP.GT.AND P1, PT, R13, 0x29, PT ;  /* 0x000000290d00780c */ /* 0x000fe40003f24270 */
[----:B0-----:R-:W-:-:S04]  /*fe80*/  FMNMX.FTZ R20, R20, R12, !PT ;  /* 0x0000000c14147209 */ /* 0x001fc80007810000 */
[----:B------:R-:W-:-:S04]  /*fe90*/  FSETP.NEU.FTZ.AND P6, PT, R20, -INF , PT ;  /* 0xff8000001400780b */ /* 0x000fc80003fdd000 */
[----:B------:R-:W-:Y:S02]  /*fea0*/  FSEL R12, R20, RZ, P6 ;  /* 0x000000ff140c7208 */ /* 0x000fe40003000000 */
[----:B------:R-:W-:-:S03]  /*feb0*/  @P0 LOP3.LUT R16, R16, 0x100000, RZ, 0xfc, !PT ;  /* 0x0010000010100812 */ /* 0x000fc600078efcff */
[----:B------:R-:W-:Y:S01]  /*fec0*/  FADD.FTZ R198, -R12, R198 ;  /* 0x000000c60cc67221 */ /* 0x000fe20000010100 */
[----:B------:R-:W-:Y:S01]  /*fed0*/  IMAD.U32 R12, RZ, RZ, UR37 ;  /* 0x00000025ff0c7e24 */ /* 0x000fe2000f8e00ff */
[----:B------:R-:W-:-:S03]  /*fee0*/  LOP3.LUT R16, R16, 0xffdfffff, RZ, 0xc0, !PT ;  /* 0xffdfffff10107812 */ /* 0x000fc600078ec0ff */
[----:B------:R-:W-:Y:S01]  /*fef0*/  FMUL.FTZ R153, R20, R12 ;  /* 0x0000000c14997220 */ /* 0x000fe20000410000 */
[----:B------:R-:W-:Y:S02]  /*ff00*/  @P1 LOP3.LUT R16, R16, 0x200000, RZ, 0xfc, !PT ;  /* 0x0020000010101812 */ /* 0x000fe400078efcff */
[----:B------:R-:W-:Y:S02]  /*ff10*/  ISETP.GT.AND P2, PT, R13, 0x30, PT ;  /* 0x000000300d00780c */ /* 0x000fe40003f44270 */
[----:B------:R-:W-:Y:S02]  /*ff20*/  FSEL R153, R153, RZ, P6 ;  /* 0x000000ff99997208 */ /* 0x000fe40003000000 */
[C---:B------:R-:W-:Y:S02]  /*ff30*/  ISETP.GT.AND P3, PT, R13.reuse, 0x31, PT ;  /* 0x000000310d00780c */ /* 0x040fe40003f64270 */
[C---:B------:R-:W-:Y:S02]  /*ff40*/  ISETP.GT.AND P4, PT, R13.reuse, 0x38, PT ;  /* 0x000000380d00780c */ /* 0x040fe40003f84270 */
[----:B------:R-:W-:-:S02]  /*ff50*/  ISETP.GT.AND P5, PT, R13, 0x39, PT ;  /* 0x000000390d00780c */ /* 0x000fc40003fa4270 */
[C---:B------:R-:W-:Y:S02]  /*ff60*/  ISETP.GT.AND P1, PT, R13.reuse, 0x19, PT ;  /* 0x000000190d00780c */ /* 0x040fe40003f24270 */
[C---:B------:R-:W-:Y:S02]  /*ff70*/  ISETP.GT.AND P0, PT, R13.reuse, 0x20, PT ;  /* 0x000000200d00780c */ /* 0x040fe40003f04270 */
[----:B------:R-:W-:Y:S01]  /*ff80*/  ISETP.GT.AND P6, PT, R13, 0x28, PT ;  /* 0x000000280d00780c */ /* 0x000fe20003fc4270 */
[----:B------:R-:W-:-:S05]  /*ff90*/  VIADD R13, R196, 0x38840 ;  /* 0x00038840c40d7836 */ /* 0x000fca0000000000 */
[----:B------:R-:W-:-:S04]  /*ffa0*/  PRMT R13, R190, 0x654, R13 ;  /* 0x00000654be0d7816 */ /* 0x000fc8000000000d */
[----:B------:R0:W-:Y:S02]  /*ffb0*/  SYNCS.ARRIVE.TRANS64.RED.A1T0 RZ, [R13+URZ], RZ ;  /* 0x000000ff0dff79a7 */ /* 0x0001e4000810043f */
[----:B0-----:R-:W-:-:S04]  /*ffc0*/  FMNMX.FTZ R13, R152, R197, !PT ;  /* 0x000000c5980d7209 */ /* 0x001fc80007810000 */
        /* <DEDUP_REMOVED lines=8> */
[----:B------:R-:W-:Y:S02]  /*10050*/  LOP3.LUT P0, RZ, R16, 0x100000, RZ, 0xc0, !PT ;  /* 0x0010000010ff7812 */ /* 0x000fe4000780c0ff */
[----:B------:R-:W-:-:S02]  /*10060*/  FMNMX.FTZ R13, R165, R13, !PT ;  /* 0x0000000da50d7209 */ /* 0x000fc40007810000 */
[----:B------:R-:W-:Y:S02]  /*10070*/  FSEL R169, R169, -INF , P0 ;  /* 0xff800000a9a97808 */ /* 0x000fe40000000000 */
[----:B------:R-:W-:Y:S02]  /*10080*/  FMNMX.FTZ R13, R168, R13, !PT ;  /* 0x0000000da80d7209 */ /* 0x000fe40007810000 */
[----:B------:R-:W-:Y:S02]  /*10090*/  LOP3.LUT P1, RZ, R16, 0x200000, RZ, 0xc0, !PT ;  /* 0x0020000010ff7812 */ /* 0x000fe4000782c0ff */
[----:B------:R-:W-:Y:S02]  /*100a0*/  FSEL R172, R172, -INF , P6 ;  /* 0xff800000acac7808 */ /* 0x000fe40003000000 */
[----:B------:R-:W-:Y:S02]  /*100b0*/  FMNMX.FTZ R13, R169, R13, !PT ;  /* 0x0000000da90d7209 */ /* 0x000fe40007810000 */
[----:B------:R-:W-:-:S02]  /*100c0*/  FSEL R173, R173, -INF , P1 ;  /* 0xff800000adad7808 */ /* 0x000fc40000800000 */
        /* <DEDUP_REMOVED lines=8> */
[----:B------:R-:W-:Y:S01]  /*10150*/  FMNMX.FTZ R13, R180, R13, !PT ;  /* 0x0000000db40d7209 */ /* 0x000fe20007810000 */
[----:B------:R-:W-:-:S03]  /*10160*/  FFMA.FTZ R154, R154, R12, -R153 ;  /* 0x0000000c9a9a7223 */ /* 0x000fc60000010899 */
[----:B------:R-:W-:Y:S01]  /*10170*/  FMNMX.FTZ R13, R181, R13, !PT ;  /* 0x0000000db50d7209 */ /* 0x000fe20007810000 */
        /* <DEDUP_REMOVED lines=14> */
[----:B------:R-:W-:-:S02]  /*10260*/  FFMA.FTZ R183, R183, R12, -R153 ;  /* 0x0000000cb7b77223 */ /* 0x000fc40000010899 */
[----:B------:R0:W-:Y:S02]  /*10270*/  MUFU.EX2 R153, R154 ;  /* 0x0000009a00997308 */ /* 0x0001e40000000800 */
[----:B0-----:R-:W0:Y:S01]  /*10280*/  SHFL.BFLY PT, R154, R13, 0x2, 0x1f ;  /* 0x0c401f000d9a7f89 */ /* 0x001e2200000e0000 */
[----:B------:R-:W-:-:S05]  /*10290*/  FMUL.FTZ R171, R198, R12 ;  /* 0x0000000cc6ab7220 */ /* 0x000fca0000410000 */
[----:B------:R-:W-:Y:S08]  /*102a0*/  MUFU.EX2 R155, R155 ;  /* 0x0000009b009b7308 */ /* 0x000ff00000000800 */
[----:B------:R-:W1:Y:S01]  /*102b0*/  MUFU.EX2 R171, R171 ;  /* 0x000000ab00ab7308 */ /* 0x000e620000000800 */
[----:B0-----:R-:W-:-:S05]  /*102c0*/  FMNMX.FTZ R13, R13, R154, !PT ;  /* 0x0000009a0d0d7209 */ /* 0x001fca0007810000 */
[----:B------:R-:W0:Y:S01]  /*102d0*/  SHFL.BFLY PT, R198, R13, 0x1, 0x1f ;  /* 0x0c201f000dc67f89 */ /* 0x000e2200000e0000 */
[----:B-1----:R-:W-:Y:S01]  /*102e0*/  FFMA.FTZ R14, R171, R14, R153 ;  /* 0x0000000eab0e7223 */ /* 0x002fe20000010099 */
[----:B------:R-:W-:-:S03]  /*102f0*/  F2FP.F16.F32.PACK_AB R153, R155, R153 ;  /* 0x000000999b99723e */ /* 0x000fc600000000ff */
[----:B------:R-:W-:Y:S02]  /*10300*/  FADD.FTZ R14, R155, R14 ;  /* 0x0000000e9b0e7221 */ /* 0x000fe40000010000 */
[----:B------:R1:W-:Y:S01]  /*10310*/  MUFU.EX2 R155, R158 ;  /* 0x0000009e009b7308 */ /* 0x0003e20000000800 */
[----:B------:R-:W-:Y:S02]  /*10320*/  ISETP.NE.AND P1, PT, R212, RZ, PT ;  /* 0x000000ffd400720c */ /* 0x000fe40003f25270 */
[----:B0-----:R-:W-:-:S04]  /*10330*/  FMNMX.FTZ R13, R13, R198, !PT ;  /* 0x000000c60d0d7209 */ /* 0x001fc80007810000 */
[----:B------:R-:W-:-:S04]  /*10340*/  FSETP.NEU.FTZ.AND P2, PT, R13, -INF , PT ;  /* 0xff8000000d00780b */ /* 0x000fc80003f5d000 */
[----:B-1----:R-:W-:-:S05]  /*10350*/  FSEL R158, R13, RZ, P2 ;  /* 0x000000ff0d9e7208 */ /* 0x002fca0001000000 */
[----:B------:R-:W-:Y:S01]  /*10360*/  FADD.FTZ R158, -R158, R197 ;  /* 0x000000c59e9e7221 */ /* 0x000fe20000010100 */
[----:B------:R-:W-:Y:S03]  /*10370*/  MUFU.EX2 R154, R163 ;  /* 0x000000a3009a7308 */ /* 0x000fe60000000800 */
[----:B------:R-:W-:-:S05]  /*10380*/  FMUL.FTZ R158, R158, R12 ;  /* 0x0000000c9e9e7220 */ /* 0x000fca0000410000 */
[----:B------:R0:W1:Y:S02]  /*10390*/  MUFU.EX2 R163, R158 ;  /* 0x0000009e00a37308 */ /* 0x0000640000000800 */
[----:B0-----:R-:W-:-:S04]  /*103a0*/  @!P1 IMAD R158, R199, 0x40, R193 ;  /* 0x00000040c79e9824 */ /* 0x001fc800078e02c1 */
[----:B------:R-:W-:-:S05]  /*103b0*/  @!P1 IMAD R158, R158, 0x4, R17 ;  /* 0x000000049e9e9824 */ /* 0x000fca00078e0211 */
[----:B-1----:R-:W-:Y:S04]  /*103c0*/  @!P1 STS [R158+0x38400], R163 ;  /* 0x038400a39e009388 */ /* 0x002fe80000000800 */
[----:B------:R0:W-:Y:S02]  /*103d0*/  @!P1 STS [R158+0x38420], R171 ;  /* 0x038420ab9e009388 */ /* 0x0001e40000000800 */
[----:B0-----:R-:W-:-:S05]  /*103e0*/  FMUL.FTZ R158, R13, R12 ;  /* 0x0000000c0d9e7220 */ /* 0x001fca0000410000 */
[----:B------:R-:W-:-:S05]  /*103f0*/  FSEL R158, R158, RZ, P2 ;  /* 0x000000ff9e9e7208 */ /* 0x000fca0001000000 */
[-CC-:B------:R-:W-:Y:S01]  /*10400*/  FFMA.FTZ R152, R152, R12.reuse, -R158.reuse ;  /* 0x0000000c98987223 */ /* 0x180fe2000001089e */
[-CC-:B------:R-:W-:Y:S01]  /*10410*/  FFMA.FTZ R200, R200, R12.reuse, -R158.reuse ;  /* 0x0000000cc8c87223 */ /* 0x180fe2000001089e */
[----:B------:R-:W-:-:S04]  /*10420*/  FFMA.FTZ R156, R156, R12, -R158 ;  /* 0x0000000c9c9c7223 */ /* 0x000fc8000001089e */
[----:B------:R-:W0:Y:S01]  /*10430*/  MUFU.EX2 R152, R152 ;  /* 0x0000009800987308 */ /* 0x000e220000000800 */
[-CC-:B------:R-:W-:Y:S01]  /*10440*/  FFMA.FTZ R157, R157, R12.reuse, -R158.reuse ;  /* 0x0000000c9d9d7223 */ /* 0x180fe2000001089e */
[----:B------:R-:W-:-:S06]  /*10450*/  FFMA.FTZ R160, R160, R12, -R158 ;  /* 0x0000000ca0a07223 */ /* 0x000fcc000001089e */
[----:B------:R-:W1:Y:S01]  /*10460*/  MUFU.EX2 R200, R200 ;  /* 0x000000c800c87308 */ /* 0x000e620000000800 */
[-CC-:B------:R-:W-:Y:S01]  /*10470*/  FFMA.FTZ R197, R161, R12.reuse, -R158.reuse ;  /* 0x0000000ca1c57223 */ /* 0x180fe2000001089e */
[-CC-:B------:R-:W-:Y:S01]  /*10480*/  FFMA.FTZ R199, R164, R12.reuse, -R158.reuse ;  /* 0x0000000ca4c77223 */ /* 0x180fe2000001089e */
[-CC-:B------:R-:W-:Y:S01]  /*10490*/  FFMA.FTZ R165, R165, R12.reuse, -R158.reuse ;  /* 0x0000000ca5a57223 */ /* 0x180fe2000001089e */
[----:B------:R-:W-:-:S04]  /*104a0*/  FFMA.FTZ R164, R168, R12, -R158 ;  /* 0x0000000ca8a47223 */ /* 0x000fc8000001089e */
[----:B------:R-:W-:Y:S01]  /*104b0*/  MUFU.EX2 R159, R159 ;  /* 0x0000009f009f7308 */ /* 0x000fe20000000800 */
[-CC-:B------:R-:W-:Y:S01]  /*104c0*/  FFMA.FTZ R198, R169, R12.reuse, -R158.reuse ;  /* 0x0000000ca9c67223 */ /* 0x180fe2000001089e */
[-CC-:B------:R-:W-:Y:S01]  /*104d0*/  FFMA.FTZ R161, R172, R12.reuse, -R158.reuse ;  /* 0x0000000caca17223 */ /* 0x180fe2000001089e */
[-CC-:B------:R-:W-:Y:S01]  /*104e0*/  FFMA.FTZ R173, R173, R12.reuse, -R158.reuse ;  /* 0x0000000cadad7223 */ /* 0x180fe2000001089e */
[-CC-:B------:R-:W-:Y:S01]  /*104f0*/  FFMA.FTZ R176, R176, R12.reuse, -R158.reuse ;  /* 0x0000000cb0b07223 */ /* 0x180fe2000001089e */
[----:B------:R-:W-:-:S03]  /*10500*/  FFMA.FTZ R177, R177, R12, -R158 ;  /* 0x0000000cb1b17223 */ /* 0x000fc6000001089e */
[----:B------:R-:W2:Y:S01]  /*10510*/  MUFU.EX2 R156, R156 ;  /* 0x0000009c009c7308 */ /* 0x000ea20000000800 */
[-CC-:B------:R-:W-:Y:S01]  /*10520*/  FFMA.FTZ R180, R180, R12.reuse, -R158.reuse ;  /* 0x0000000cb4b47223 */ /* 0x180fe2000001089e */
[----:B------:R-:W-:-:S06]  /*10530*/  FFMA.FTZ R181, R181, R12, -R158 ;  /* 0x0000000cb5b57223 */ /* 0x000fcc000001089e */
[----:B------:R-:W3:Y:S01]  /*10540*/  MUFU.EX2 R162, R162 ;  /* 0x000000a200a27308 */ /* 0x000ee20000000800 */
[----:B0-----:R-:W-:-:S07]  /*10550*/  FFMA.FTZ R0, R163, R0, R152 ;  /* 0x00000000a3007223 */ /* 0x001fce0000010098 */
[----:B------:R0:W5:Y:S01]  /*10560*/  MUFU.EX2 R158, R157 ;  /* 0x0000009d009e7308 */ /* 0x0001620000000800 */
[----:B-1----:R-:W-:-:S07]  /*10570*/  FADD.FTZ R0, R200, R0 ;  /* 0x00000000c8007221 */ /* 0x002fce0000010000 */
[----:B------:R-:W1:Y:S01]  /*10580*/  MUFU.EX2 R160, R160 ;  /* 0x000000a000a07308 */ /* 0x000e620000000800 */
[----:B0-----:R-:W-:Y:S01]  /*10590*/  FADD.FTZ R157, R155, R14 ;  /* 0x0000000e9b9d7221 */ /* 0x001fe20000010000 */
[----:B--2---:R-:W-:-:S06]  /*105a0*/  FADD.FTZ R0, R156, R0 ;  /* 0x000000009c007221 */ /* 0x004fcc0000010000 */
[----:B------:R-:W0:Y:S01]  /*105b0*/  MUFU.EX2 R166, R166 ;  /* 0x000000a600a67308 */ /* 0x000e220000000800 */
[----:B------:R-:W-:-:S07]  /*105c0*/  FADD.FTZ R157, R159, R157 ;  /* 0x0000009d9f9d7221 */ /* 0x000fce0000010000 */
[----:B------:R-:W2:Y:S01]  /*105d0*/  MUFU.EX2 R202, R197 ;  /* 0x000000c500ca7308 */ /* 0x000ea20000000800 */
[----:B---3--:R-:W-:Y:S01]  /*105e0*/  FADD.FTZ R157, R162, R157 ;  /* 0x0000009da29d7221 */ /* 0x008fe20000010000 */
[----:B-----5:R-:W-:-:S06]  /*105f0*/  FADD.FTZ R0, R158, R0 ;  /* 0x000000009e007221 */ /* 0x020fcc0000010000 */
[----:B------:R-:W3:Y:S01]  /*10600*/  MUFU.EX2 R167, R167 ;  /* 0x000000a700a77308 */ /* 0x000ee20000000800 */
[----:B------:R-:W-:-:S07]  /*10610*/  F2FP.F16.F32.PACK_AB R155, R159, R155 ;  /* 0x0000009b9f9b723e */ /* 0x000fce00000000ff */
[----:B------:R-:W5:Y:S01]  /*10620*/  MUFU.EX2 R199, R199 ;  /* 0x000000c700c77308 */ /* 0x000f620000000800 */
[----:B------:R-:W-:Y:S01]  /*10630*/  FADD.FTZ R159, R154, R157 ;  /* 0x0000009d9a9f7221 */ /* 0x000fe20000010000 */
[----:B-1----:R-:W-:-:S06]  /*10640*/  FADD.FTZ R0, R160, R0 ;  /* 0x00000000a0007221 */ /* 0x002fcc0000010000 */
[----:B------:R-:W-:Y:S08]  /*10650*/  MUFU.EX2 R170, R170 ;  /* 0x000000aa00aa7308 */ /* 0x000ff00000000800 */
[----:B------:R-:W1:Y:S08]  /*10660*/  MUFU.EX2 R165, R165 ;  /* 0x000000a500a57308 */ /* 0x000e700000000800 */
[----:B------:R-:W4:Y:S08]  /*10670*/  MUFU.EX2 R201, R201 ;  /* 0x000000c900c97308 */ /* 0x000f300000000800 */
[----:B------:R-:W-:Y:S08]  /*10680*/  MUFU.EX2 R174, R174 ;  /* 0x000000ae00ae7308 */ /* 0x000ff00000000800 */
[----:B------:R-:W-:Y:S08]  /*10690*/  MUFU.EX2 R175, R175 ;  /* 0x000000af00af7308 */ /* 0x000ff00000000800 */
[----:B------:R-:W-:Y:S08]  /*106a0*/  MUFU.EX2 R14, R164 ;  /* 0x000000a4000e7308 */ /* 0x000ff00000000800 */
[----:B------:R-:W4:Y:S08]  /*106b0*/  MUFU.EX2 R172, R198 ;  /* 0x000000c600ac7308 */ /* 0x000f300000000800 */
[----:B------:R3:W-:Y:S08]  /*106c0*/  MUFU.EX2 R197, R161 ;  /* 0x000000a100c57308 */ /* 0x0007f00000000800 */
[----:B------:R-:W4:Y:S01]  /*106d0*/  MUFU.EX2 R173, R173 ;  /* 0x000000ad00ad7308 */ /* 0x000f220000000800 */
[----:B0-----:R-:W-:-:S07]  /*106e0*/  FADD.FTZ R159, R166, R159 ;  /* 0x0000009fa69f7221 */ /* 0x001fce0000010000 */
[----:B------:R-:W-:Y:S08]  /*106f0*/  MUFU.EX2 R178, R178 ;  /* 0x000000b200b27308 */ /* 0x000ff00000000800 */
[----:B------:R-:W-:Y:S08]  /*10700*/  MUFU.EX2 R179, R179 ;  /* 0x000000b300b37308 */ /* 0x000ff00000000800 */
[----:B------:R-:W-:Y:S08]  /*10710*/  MUFU.EX2 R182, R182 ;  /* 0x000000b600b67308 */ /* 0x000ff00000000800 */
[----:B------:R-:W-:Y:S08]  /*10720*/  MUFU.EX2 R183, R183 ;  /* 0x000000b700b77308 */ /* 0x000ff00000000800 */
[----:B------:R-:W-:Y:S08]  /*10730*/  MUFU.EX2 R176, R176 ;  /* 0x000000b000b07308 */ /* 0x000ff00000000800 */
[----:B------:R-:W0:Y:S08]  /*10740*/  MUFU.EX2 R177, R177 ;  /* 0x000000b100b17308 */ /* 0x000e300000000800 */
[----:B------:R-:W-:Y:S08]  /*10750*/  MUFU.EX2 R180, R180 ;  /* 0x000000b400b47308 */ /* 0x000ff00000000800 */
[----:B------:R-:W0:Y:S01]  /*10760*/  MUFU.EX2 R181, R181 ;  /* 0x000000b500b57308 */ /* 0x000e220000000800 */
[----:B--2---:R-:W-:Y:S01]  /*10770*/  FADD.FTZ R0, R202, R0 ;  /* 0x00000000ca007221 */ /* 0x004fe20000010000 */
[----:B------:R-:W-:-:S02]  /*10780*/  IMAD R168, R22, 0x1000, R15 ;  /* 0x0000100016a87824 */ /* 0x000fc400078e020f */
[----:B---3--:R-:W-:Y:S01]  /*10790*/  FADD.FTZ R161, R167, R159 ;  /* 0x0000009fa7a17221 */ /* 0x008fe20000010000 */
[----:B------:R-:W-:Y:S02]  /*107a0*/  IMAD.MOV.U32 R169, RZ, RZ, 0x40000040 ;  /* 0x40000040ffa97424 */ /* 0x000fe400078e00ff */
[----:B-----5:R-:W-:Y:S01]  /*107b0*/  FADD.FTZ R0, R199, R0 ;  /* 0x00000000c7007221 */ /* 0x020fe20000010000 */
[----:B------:R-:W-:Y:S01]  /*107c0*/  F2FP.F16.F32.PACK_AB R157, R154, R162 ;  /* 0x000000a29a9d723e */ /* 0x000fe200000000ff */
[-C--:B------:R-:W-:Y:S01]  /*107d0*/  FMUL.FTZ R26, R26, R171.reuse ;  /* 0x000000ab1a1a7220 */ /* 0x080fe20000410000 */
[----:B------:R-:W-:Y:S01]  /*107e0*/  F2FP.F16.F32.PACK_AB R152, R200, R152 ;  /* 0x00000098c898723e */ /* 0x000fe200000000ff */
[-C--:B------:R-:W-:Y:S01]  /*107f0*/  FMUL.FTZ R27, R27, R171.reuse ;  /* 0x000000ab1b1b7220 */ /* 0x080fe20000410000 */
[----:B------:R-:W-:Y:S01]  /*10800*/  F2FP.F16.F32.PACK_AB R154, R158, R156 ;  /* 0x0000009c9e9a723e */ /* 0x000fe200000000ff */
[----:B------:R-:W-:Y:S01]  /*10810*/  BAR.SYNC.DEFER_BLOCKING 0xf, 0x100 ;  /* 0x03c4000000007b1d */ /* 0x000fe20000010000 */
        /* <DEDUP_REMOVED lines=62> */
[----:B------:R-:W-:Y:S01]  /*10c00*/  F2FP.F16.F32.PACK_AB R159, R167, R166 ;  /* 0x000000a6a79f723e */ /* 0x000fe200000000ff */
[-C--:B------:R-:W-:Y:S01]  /*10c10*/  FMUL.FTZ R24, R24, R163.reuse ;  /* 0x000000a318187220 */ /* 0x080fe20000410000 */
[----:B------:R-:W-:Y:S01]  /*10c20*/  F2FP.F16.F32.PACK_AB R156, R202, R160 ;  /* 0x000000a0ca9c723e */ /* 0x000fe200000000ff */
[----:B------:R-:W-:Y:S01]  /*10c30*/  FMUL.FTZ R25, R25, R163 ;  /* 0x000000a319197220 */ /* 0x000fe20000410000 */
[----:B-1----:R-:W-:Y:S01]  /*10c40*/  F2FP.F16.F32.PACK_AB R158, R165, R199 ;  /* 0x000000c7a59e723e */ /* 0x002fe200000000ff */
        /* <DEDUP_REMOVED lines=62> */
[----:B------:R-:W-:Y:S01]  /*11030*/  FADD.FTZ R171, R170, R161 ;  /* 0x000000a1aaab7221 */ /* 0x000fe20000010000 */
[----:B------:R-:W-:Y:S01]  /*11040*/  R2UR UR6, R168 ;  /* 0x00000000a80672ca */ /* 0x000fe200000e0000 */
[----:B------:R-:W-:Y:S01]  /*11050*/  FADD.FTZ R0, R165, R0 ;  /* 0x00000000a5007221 */ /* 0x000fe20000010000 */
[----:B------:R-:W-:-:S02]  /*11060*/  R2UR UR7, R169 ;  /* 0x00000000a90772ca */ /* 0x000fc400000e0000 */
[----:B----4-:R-:W-:Y:S02]  /*11070*/  F2FP.F16.F32.PACK_AB R161, R201, R170 ;  /* 0x000000aac9a1723e */ /* 0x010fe400000000ff */
[----:B------:R-:W-:Y:S02]  /*11080*/  F2FP.F16.F32.PACK_AB R160, R172, R14 ;  /* 0x0000000eaca0723e */ /* 0x000fe400000000ff */
[----:B------:R-:W-:Y:S02]  /*11090*/  F2FP.F16.F32.PACK_AB R162, R173, R197 ;  /* 0x000000c5ada2723e */ /* 0x000fe400000000ff */
[----:B------:R-:W-:Y:S02]  /*110a0*/  F2FP.F16.F32.PACK_AB R163, R175, R174 ;  /* 0x000000aeafa3723e */ /* 0x000fe400000000ff */
[----:B0-----:R-:W-:Y:S02]  /*110b0*/  F2FP.F16.F32.PACK_AB R164, R177, R176 ;  /* 0x000000b0b1a4723e */ /* 0x001fe400000000ff */
[----:B------:R-:W-:-:S02]  /*110c0*/  F2FP.F16.F32.PACK_AB R165, R179, R178 ;  /* 0x000000b2b3a5723e */ /* 0x000fc400000000ff */
[----:B------:R-:W-:Y:S02]  /*110d0*/  F2FP.F16.F32.PACK_AB R166, R181, R180 ;  /* 0x000000b4b5a6723e */ /* 0x000fe400000000ff */
[----:B------:R-:W-:Y:S01]  /*110e0*/  F2FP.F16.F32.PACK_AB R167, R183, R182 ;  /* 0x000000b6b7a7723e */ /* 0x000fe200000000ff */
[----:B------:R0:W-:Y:S04]  /*110f0*/  STSM.16.M88.4 [R227+0x36400], R152 ;  /* 0x03640098e3007844 */ /* 0x0001e80000000200 */
[----:B------:R1:W-:Y:S04]  /*11100*/  STSM.16.M88.4 [R203], R156 ;  /* 0x0000009ccb007844 */ /* 0x0003e80000000200 */
[----:B------:R1:W-:Y:S04]  /*11110*/  STSM.16.M88.4 [R228], R160 ;  /* 0x000000a0e4007844 */ /* 0x0003e80000000200 */
[----:B------:R1:W-:Y:S01]  /*11120*/  STSM.16.M88.4 [R229], R164 ;  /* 0x000000a4e5007844 */ /* 0x0003e20000000200 */
[----:B------:R-:W-:-:S06]  /*11130*/  WARPGROUP.ARRIVE ;  /* 0x00000000000079c5 */ /* 0x000fcc0000000000 */
[----:B------:R-:W-:Y:S03]  /*11140*/  HGMMA.64x256x16.F32 R24, R152, gdesc[UR4].tnspB, R24, gsb0 ;  /* 0x43e0000498187df0 */ /* 0x000fe60008000818 */
[----:B------:R-:W-:Y:S02]  /*11150*/  WARPGROUP.DEPBAR.LE gsb0, 0x0 ;  /* 0x00008000000079c5 */ /* 0x000fe40000010000 */
[----:B0-----:R-:W-:Y:S02]  /*11160*/  VIADD R152, R168, 0x80 ;  /* 0x00000080a8987836 */ /* 0x001fe40000000000 */
[----:B------:R-:W-:-:S03]  /*11170*/  IMAD.MOV.U32 R153, RZ, RZ, 0x40000040 ;  /* 0x40000040ff997424 */ /* 0x000fc600078e00ff */
[----:B------:R-:W-:Y:S02]  /*11180*/  R2UR UR6, R152 ;  /* 0x00000000980672ca */ /* 0x000fe400000e0000 */
[----:B------:R-:W-:Y:S01]  /*11190*/  R2UR UR7, R153 ;  /* 0x00000000990772ca */ /* 0x000fe200000e0000 */
[----:B------:R-:W-:-:S15]  /*111a0*/  WARPGROUP.ARRIVE ;  /* 0x00000000000079c5 */ /* 0x000fde0000000000 */
[----:B------:R-:W-:Y:S01]  /*111b0*/  HGMMA.64x256x16.F32 R24, R156, gdesc[UR4].tnspB, R24, gsb0 ;  /* 0x43e000049c187df0 */ /* 0x000fe20008000818 */
[----:B------:R-:W-:Y:S02]  /*111c0*/  VIADD R152, R168, 0x100 ;  /* 0x00000100a8987836 */ /* 0x000fe40000000000 */
[----:B------:R-:W-:-:S03]  /*111d0*/  IMAD.MOV.U32 R153, RZ, RZ, 0x40000040 ;  /* 0x40000040ff997424 */ /* 0x000fc600078e00ff */
[----:B------:R-:W-:Y:S02]  /*111e0*/  R2UR UR6, R152 ;  /* 0x00000000980672ca */ /* 0x000fe400000e0000 */
[----:B------:R-:W-:Y:S01]  /*111f0*/  R2UR UR7, R153 ;  /* 0x00000000990772ca */ /* 0x000fe200000e0000 */
[----:B------:R-:W-:Y:S02]  /*11200*/  VIADD R168, R168, 0x180 ;  /* 0x00000180a8a87836 */ /* 0x000fe40000000000 */
[----:B------:R-:W-:Y:S01]  /*11210*/  IMAD.MOV.U32 R169, RZ, RZ, 0x40000040 ;  /* 0x40000040ffa97424 */ /* 0x000fe200078e00ff */
[----:B------:R-:W-:Y:S02]  /*11220*/  WARPGROUP.DEPBAR.LE gsb0, 0x0 ;  /* 0x00008000000079c5 */ /* 0x000fe40000010000 */
[----:B------:R-:W-:-:S14]  /*11230*/  WARPGROUP.ARRIVE ;  /* 0x00000000000079c5 */ /* 0x000fdc0000000000 */
[----:B------:R-:W-:Y:S01]  /*11240*/  HGMMA.64x256x16.F32 R24, R160, gdesc[UR4].tnspB, R24, gsb0 ;  /* 0x43e00004a0187df0 */ /* 0x000fe20008000818 */
[----:B------:R-:W-:Y:S02]  /*11250*/  R2UR UR6, R168 ;  /* 0x00000000a80672ca */ /* 0x000fe400000e0000 */
[----:B------:R-:W-:Y:S01]  /*11260*/  R2UR UR7, R169 ;  /* 0x00000000a90772ca */ /* 0x000fe200000e0000 */
[----:B------:R-:W-:Y:S01]  /*11270*/  FADD.FTZ R0, R14, R0 ;  /* 0x000000000e007221 */ /* 0x000fe20000010000 */
[----:B------:R-:W-:-:S03]  /*11280*/  FADD.FTZ R171, R201, R171 ;  /* 0x000000abc9ab7221 */ /* 0x000fc60000010000 */
[----:B------:R-:W-:Y:S01]  /*11290*/  FADD.FTZ R0, R172, R0 ;  /* 0x00000000ac007221 */ /* 0x000fe20000010000 */
[----:B------:R-:W-:-:S03]  /*112a0*/  FADD.FTZ R171, R174, R171 ;  /* 0x000000abaeab7221 */ /* 0x000fc60000010000 */
[----:B------:R-:W-:Y:S01]  /*112b0*/  FADD.FTZ R0, R197, R0 ;  /* 0x00000000c5007221 */ /* 0x000fe20000010000 */
[----:B------:R-:W-:Y:S01]  /*112c0*/  FADD.FTZ R171, R175, R171 ;  /* 0x000000abafab7221 */ /* 0x000fe20000010000 */
[----:B------:R-:W-:Y:S02]  /*112d0*/  LOP3.LUT P0, RZ, R16, 0x80000, RZ, 0xc0, !PT ;  /* 0x0008000010ff7812 */ /* 0x000fe4000780c0ff */
        /* <DEDUP_REMOVED lines=9> */
[----:B------:R-:W-:Y:S02]  /*11370*/  WARPGROUP.DEPBAR.LE gsb0, 0x0 ;  /* 0x00008000000079c5 */ /* 0x000fe40000010000 */
[----:B------:R-:W-:-:S06]  /*11380*/  WARPGROUP.ARRIVE ;  /* 0x00000000000079c5 */ /* 0x000fcc0000000000 */
        /* <DEDUP_REMOVED lines=12> */
.L_x_8705:
[C---:B------:R-:W-:Y:S01]  /*11450*/  ISETP.GT.AND P1, PT, R21.reuse, R211, PT ;  /* 0x000000d31500720c */ /* 0x040fe20003f24270 */
        /* <DEDUP_REMOVED lines=9> */
.L_x_8693:
[----:B------:R-:W-:Y:S05]  /*114f0*/  BSYNC B1 ;  /* 0x0000000000017941 */ /* 0x000fea0003800000 */
.L_x_8692:
[----:B------:R-:W2:Y:S01]  /*11500*/  LDL R152, [R1+0xc] ;  /* 0x00000c0001987983 */ /* 0x000ea20000100800 */
[----:B------:R-:W-:Y:S01]  /*11510*/  BSSY B0, `(.L_x_8707) ;  /* 0x000032e000007945 */ /* 0x000fe20003800000 */
[----:B--2---:R-:W-:-:S13]  /*11520*/  ISETP.GE.AND P1, PT, R21, R152, PT ;  /* 0x000000981500720c */ /* 0x004fda0003f26270 */
[----:B------:R-:W-:Y:S05]  /*11530*/  @!P1 BRA `(.L_x_8708) ;  /* 0x0000003000ac9947 */ /* 0x000fea0003800000 */
[----:B------:R-:W-:Y:S02]  /*11540*/  IMAD.MOV.U32 R197, RZ, RZ, R20 ;  /* 0x000000ffffc57224 */ /* 0x000fe400078e0014 */
[----:B------:R-:W-:Y:S02]  /*11550*/  IMAD.MOV.U32 R199, RZ, RZ, R13 ;  /* 0x000000ffffc77224 */ /* 0x000fe400078e000d */
[----:B------:R-:W-:-:S07]  /*11560*/  IMAD.MOV.U32 R198, RZ, RZ, R22 ;  /* 0x000000ffffc67224 */ /* 0x000fce00078e0016 */
.L_x_8721:
[----:B------:R-:W-:-:S05]  /*11570*/  VIADD R22, R198, 0x1 ;  /* 0x00000001c6167836 */ /* 0x000fca0000000000 */
[----:B------:R-:W-:-:S04]  /*11580*/  ISETP.NE.AND P1, PT, R22, 0x2, PT ;  /* 0x000000021600780c */ /* 0x000fc80003f25270 */
[----:B------:R-:W-:Y:S02]  /*11590*/  SEL R12, RZ, 0x1, P1 ;  /* 0x00000001ff0c7807 */ /* 0x000fe40000800000 */
[----:B------:R-:W-:Y:S02]  /*115a0*/  SEL R22, R22, RZ, P1 ;  /* 0x000000ff16167207 */ /* 0x000fe40000800000 */
[----:B------:R-:W-:Y:S01]  /*115b0*/  LOP3.LUT R23, R23, R12, RZ, 0x3c, !PT ;  /* 0x0000000c17177212 */ /* 0x000fe200078e3cff */
[----:B------:R-:W-:Y:S06]  /*115c0*/  @!P0 BRA `(.L_x_8709) ;  /* 0x0000000000048947 */ /* 0x000fec0003800000 */
[----:B------:R-:W-:Y:S01]  /*115d0*/  BPT.TRAP 0x1 ;  /* 0x000000040000795c */ /* 0x000fe20000300000 */
.L_x_8709:
[----:B0-----:R-:W-:Y:S01]  /*115e0*/  IMAD R196, R22, 0x8, R17 ;  /* 0x0000000816c47824 */ /* 0x001fe200078e0211 */
[----:B------:R-:W-:-:S04]  /*115f0*/  SHF.L.U32 R20, R23, 0x1f, RZ ;  /* 0x0000001f17147819 */ /* 0x000fc800000006ff */
[----:B------:R0:W1:Y:S01]  /*11600*/  SYNCS.PHASECHK.TRANS64.TRYWAIT P1, [R196+URZ+0x38830], R20 ;  /* 0x03883014c40075a7 */ /* 0x000062000802017f */
[----:B------:R-:W-:Y:S05]  /*11610*/  @!P0 BRA `(.L_x_8710) ;  /* 0x0000000000048947 */ /* 0x000fea0003800000 */
[----:B------:R-:W-:Y:S01]  /*11620*/  BPT.TRAP 0x1 ;  /* 0x000000040000795c */ /* 0x000fe20000300000 */
.L_x_8710:
[----:B------:R-:W-:Y:S01]  /*11630*/  BSSY B1, `(.L_x_8711) ;  /* 0x0000006000017945 */ /* 0x000fe20003800000 */
[----:B------:R-:W-:Y:S02]  /*11640*/  IMAD R154, R22, 0x200, R207 ;  /* 0x00000200169a7824 */ /* 0x000fe400078e02cf */
[----:B------:R-:W-:Y:S01]  /*11650*/  IMAD.MOV.U32 R155, RZ, RZ, 0x40000040 ;  /* 0x40000040ff9b7424 */ /* 0x000fe200078e00ff */
[----:B-1----:R-:W-:Y:S06]  /*11660*/  @P1 BRA `(.L_x_8712) ;  /* 0x0000000000081947 */ /* 0x002fec0003800000 */
[----:B------:R-:W1:Y:S02]  /*11670*/  SYNCS.PHASECHK.TRANS64.TRYWAIT P1, [R196+URZ+0x38830], R20 ;  /* 0x03883014c40075a7 */ /* 0x000e64000802017f */
[----:B-1----:R-:W-:Y:S05]  /*11680*/  @!P1 BRA `(.L_x_8713) ;  /* 0x0000012c00689947 */ /* 0x002fea0003800000 */
.L_x_8712:
[----:B------:R-:W-:Y:S05]  /*11690*/  BSYNC B1 ;  /* 0x0000000000017941 */ /* 0x000fea0003800000 */
.L_x_8711:
        /* <DEDUP_REMOVED lines=36> */
.L_x_8714:
[----:B------:R2:W3:Y:S01]  /*118e0*/  SYNCS.PHASECHK.TRANS64.TRYWAIT P1, [R196+URZ+0x38850], R20 ;  /* 0x03885014c40075a7 */ /* 0x0004e2000802017f */
[----:B------:R-:W-:Y:S05]  /*118f0*/  @!P0 BRA `(.L_x_8715) ;  /* 0x0000000000048947 */ /* 0x000fea0003800000 */
[----:B------:R-:W-:Y:S01]  /*11900*/  BPT.TRAP 0x1 ;  /* 0x000000040000795c */ /* 0x000fe20000300000 */
.L_x_8715:
[----:B------:R-:W-:Y:S04]  /*11910*/  BSSY B1, `(.L_x_8716) ;  /* 0x0000004000017945 */ /* 0x000fe80003800000 */
[----:B---3--:R-:W-:Y:S05]  /*11920*/  @P1 BRA `(.L_x_8717) ;  /* 0x0000000000081947 */ /* 0x008fea0003800000 */
[----:B------:R-:W3:Y:S02]  /*11930*/  SYNCS.PHASECHK.TRANS64.TRYWAIT P1, [R196+URZ+0x38850], R20 ;  /* 0x03885014c40075a7 */ /* 0x000ee4000802017f */
[----:B---3--:R-:W-:Y:S05]  /*11940*/  @!P1 BRA `(.L_x_8718) ;  /* 0x0000012800cc9947 */ /* 0x008fea0003800000 */
.L_x_8717:
[----:B------:R-:W-:Y:S05]  /*11950*/  BSYNC B1 ;  /* 0x0000000000017941 */ /* 0x000fea0003800000 */
.L_x_8716:
        /* <DEDUP_REMOVED lines=392> */
.L_x_8719:
[----:B------:R-:W-:Y:S01]  /*131e0*/  FMNMX.FTZ R12, R152, R199, !PT ;  /* 0x000000c7980c7209 */ /* 0x000fe20007810000 */
[----:B------:R-:W2:Y:S01]  /*131f0*/  LDL R211, [R1] ;  /* 0x0000000001d37983 */ /* 0x000ea20000100800 */
        /* <DEDUP_REMOVED lines=41> */
[----:B------:R-:W-:-:S03]  /*13490*/  FFMA.FTZ R208, R181, R12, -R208 ;  /* 0x0000000cb5d07223 */ /* 0x000fc600000108d0 */
[----:B------:R-:W1:Y:S08]  /*134a0*/  MUFU.EX2 R152, R152 ;  /* 0x0000009800987308 */ /* 0x000e700000000800 */
        /* <DEDUP_REMOVED lines=8> */
[----:B------:R0:W-:Y:S01]  /*13530*/  MUFU.EX2 R176, R168 ;  /* 0x000000a800b07308 */ /* 0x0001e20000000800 */
[----:B-1----:R-:W-:Y:S01]  /*13540*/  FFMA.FTZ R202, R153, R0, R152 ;  /* 0x0000000099ca7223 */ /* 0x002fe20000010098 */
[----:B------:R-:W-:Y:S01]  /*13550*/  VIADD R0, R196, 0x38840 ;  /* 0x00038840c4007836 */ /* 0x000fe20000000000 */
[----:B------:R-:W-:Y:S01]  /*13560*/  F2FP.F16.F32.PACK_AB R152, R157, R152 ;  /* 0x000000989d98723e */ /* 0x000fe200000000ff */
[-C--:B------:R-:W-:Y:S01]  /*13570*/  FMUL.FTZ R37, R37, R153.reuse ;  /* 0x0000009925257220 */ /* 0x080fe20000410000 */
[----:B------:R-:W-:Y:S01]  /*13580*/  FADD.FTZ R202, R157, R202 ;  /* 0x000000ca9dca7221 */ /* 0x000fe20000010000 */
[----:B------:R-:W-:Y:S01]  /*13590*/  FMUL.FTZ R40, R40, R153 ;  /* 0x0000009928287220 */ /* 0x000fe20000410000 */
[----:B------:R-:W-:Y:S01]  /*135a0*/  PRMT R0, R190, 0x654, R0 ;  /* 0x00000654be007816 */ /* 0x000fe20000000000 */
[----:B------:R-:W-:Y:S01]  /*135b0*/  MUFU.EX2 R201, R201 ;  /* 0x000000c900c97308 */ /* 0x000fe20000000800 */
[----:B0-----:R-:W-:-:S02]  /*135c0*/  @!P1 IMAD R168, R198, 0x40, R193 ;  /* 0x00000040c6a89824 */ /* 0x001fc400078e02c1 */
[-C--:B------:R-:W-:Y:S01]  /*135d0*/  FMUL.FTZ R41, R41, R153.reuse ;  /* 0x0000009929297220 */ /* 0x080fe20000410000 */
[----:B------:R0:W-:Y:S01]  /*135e0*/  SYNCS.ARRIVE.TRANS64.RED.A1T0 RZ, [R0+URZ], RZ ;  /* 0x000000ff00ff79a7 */ /* 0x0001e2000810043f */
[-C--:B------:R-:W-:Y:S01]  /*135f0*/  FMUL.FTZ R44, R44, R153.reuse ;  /* 0x000000992c2c7220 */ /* 0x080fe20000410000 */
[----:B------:R-:W-:Y:S02]  /*13600*/  @!P1 IMAD R168, R168, 0x4, R17 ;  /* 0x00000004a8a89824 */ /* 0x000fe400078e0211 */
[-C--:B------:R-:W-:Y:S01]  /*13610*/  FMUL.FTZ R45, R45, R153.reuse ;  /* 0x000000992d2d7220 */ /* 0x080fe20000410000 */
[-C--:B------:R-:W-:Y:S01]  /*13620*/  FMUL.FTZ R48, R48, R153.reuse ;  /* 0x0000009930307220 */ /* 0x080fe20000410000 */
[----:B------:R-:W-:Y:S01]  /*13630*/  MUFU.EX2 R200, R200 ;  /* 0x000000c800c87308 */ /* 0x000fe20000000800 */
[----:B------:R-:W-:Y:S01]  /*13640*/  FMUL.FTZ R49, R49, R153 ;  /* 0x0000009931317220 */ /* 0x000fe20000410000 */
[----:B------:R-:W-:Y:S01]  /*13650*/  @!P1 STS [R168+0x38400], R153 ;  /* 0x03840099a8009388 */ /* 0x000fe20000000800 */
[----:B0-----:R-:W-:Y:S01]  /*13660*/  FMNMX.FTZ R0, R154, R197, !PT ;  /* 0x000000c59a007209 */ /* 0x001fe20007810000 */
        /* <DEDUP_REMOVED lines=74> */
[----:B------:R-:W-:-:S04]  /*13b10*/  FADD.FTZ R0, -R20, R197 ;  /* 0x000000c514007221 */ /* 0x000fc80000010100 */
[----:B------:R-:W-:-:S04]  /*13b20*/  FMUL.FTZ R0, R0, R12 ;  /* 0x0000000c00007220 */ /* 0x000fc80000410000 */
[----:B------:R-:W0:Y:S08]  /*13b30*/  MUFU.EX2 R157, R0 ;  /* 0x00000000009d7308 */ /* 0x000e300000000800 */
[----:B------:R-:W-:Y:S08]  /*13b40*/  MUFU.EX2 R0, R161 ;  /* 0x000000a100007308 */ /* 0x000ff00000000800 */
[----:B------:R-:W-:Y:S01]  /*13b50*/  MUFU.EX2 R161, R164 ;  /* 0x000000a400a17308 */ /* 0x000fe20000000800 */
[----:B0-----:R0:W-:Y:S01]  /*13b60*/  @!P1 STS [R168+0x38420], R157 ;  /* 0x0384209da8009388 */ /* 0x0011e20000000800 */
[-C--:B------:R-:W-:Y:S01]  /*13b70*/  FMUL.FTZ R26, R26, R157.reuse ;  /* 0x0000009d1a1a7220 */ /* 0x080fe20000410000 */
[-C--:B------:R-:W-:Y:S01]  /*13b80*/  FMUL.FTZ R27, R27, R157.reuse ;  /* 0x0000009d1b1b7220 */ /* 0x080fe20000410000 */
[-C--:B------:R-:W-:Y:S01]  /*13b90*/  FMUL.FTZ R30, R30, R157.reuse ;  /* 0x0000009d1e1e7220 */ /* 0x080fe20000410000 */
[-C--:B------:R-:W-:Y:S01]  /*13ba0*/  FMUL.FTZ R31, R31, R157.reuse ;  /* 0x0000009d1f1f7220 */ /* 0x080fe20000410000 */
[-C--:B------:R-:W-:Y:S01]  /*13bb0*/  FMUL.FTZ R34, R34, R157.reuse ;  /* 0x0000009d22227220 */ /* 0x080fe20000410000 */
[-C--:B------:R-:W-:Y:S01]  /*13bc0*/  FMUL.FTZ R35, R35, R157.reuse ;  /* 0x0000009d23237220 */ /* 0x080fe20000410000 */
[----:B------:R1:W-:Y:S01]  /*13bd0*/  MUFU.EX2 R164, R177 ;  /* 0x000000b100a47308 */ /* 0x0003e20000000800 */
[-C--:B------:R-:W-:Y:S01]  /*13be0*/  FMUL.FTZ R38, R38, R157.reuse ;  /* 0x0000009d26267220 */ /* 0x080fe20000410000 */
[-C--:B------:R-:W-:Y:S01]  /*13bf0*/  FMUL.FTZ R39, R39, R157.reuse ;  /* 0x0000009d27277220 */ /* 0x080fe20000410000 */
[-C--:B0-----:R-:W-:Y:S01]  /*13c00*/  FMUL.FTZ R168, R20, R12.reuse ;  /* 0x0000000c14a87220 */ /* 0x081fe20000410000 */
[-C--:B------:R-:W-:Y:S01]  /*13c10*/  FMUL.FTZ R42, R42, R157.reuse ;  /* 0x0000009d2a2a7220 */ /* 0x080fe20000410000 */
[-C--:B------:R-:W-:Y:S01]  /*13c20*/  FMUL.FTZ R43, R43, R157.reuse ;  /* 0x0000009d2b2b7220 */ /* 0x080fe20000410000 */
[----:B------:R-:W-:Y:S01]  /*13c30*/  FMUL.FTZ R46, R46, R157 ;  /* 0x0000009d2e2e7220 */ /* 0x000fe20000410000 */
[-CC-:B------:R-:W-:Y:S01]  /*13c40*/  FFMA.FTZ R169, R154, R12.reuse, -R168.reuse ;  /* 0x0000000c9aa97223 */ /* 0x180fe200000108a8 */
[-CC-:B------:R-:W-:Y:S01]  /*13c50*/  FFMA.FTZ R198, R159, R12.reuse, -R168.reuse ;  /* 0x0000000c9fc67223 */ /* 0x180fe200000108a8 */
[-CC-:B------:R-:W-:Y:S01]  /*13c60*/  FFMA.FTZ R172, R155, R12.reuse, -R168.reuse ;  /* 0x0000000c9bac7223 */ /* 0x180fe200000108a8 */
[-CC-:B-1----:R-:W-:Y:S01]  /*13c70*/  FFMA.FTZ R177, R167, R12.reuse, -R168.reuse ;  /* 0x0000000ca7b17223 */ /* 0x182fe200000108a8 */
        /* <DEDUP_REMOVED lines=8> */
[----:B------:R3:W4:Y:S01]  /*13d00*/  MUFU.EX2 R155, R173 ;  /* 0x000000ad009b7308 */ /* 0x0007220000000800 */
[----:B0-----:R-:W-:-:S02]  /*13d10*/  IMAD.MOV.U32 R169, RZ, RZ, 0x40000040 ;  /* 0x40000040ffa97424 */ /* 0x001fc400078e00ff */
[-CC-:B------:R-:W-:Y:S01]  /*13d20*/  FFMA.FTZ R162, R175, R12.reuse, -R168.reuse ;  /* 0x0000000cafa27223 */ /* 0x180fe200000108a8 */
[-CC-:B------:R-:W-:Y:S01]  /*13d30*/  FFMA.FTZ R163, R178, R12.reuse, -R168.reuse ;  /* 0x0000000cb2a37223 */ /* 0x180fe200000108a8 */
[-C--:B------:R-:W-:Y:S01]  /*13d40*/  FFMA.FTZ R167, R179, R12.reuse, -R168 ;  /* 0x0000000cb3a77223 */ /* 0x080fe200000108a8 */
[----:B------:R-:W-:Y:S01]  /*13d50*/  FMUL.FTZ R47, R47, R157 ;  /* 0x0000009d2f2f7220 */ /* 0x000fe20000410000 */
[----:B------:R-:W-:Y:S01]  /*13d60*/  R2UR UR7, R169 ;  /* 0x00000000a90772ca */ /* 0x000fe200000e0000 */
[----:B------:R-:W-:Y:S01]  /*13d70*/  FADD.FTZ R169, R201, R202 ;  /* 0x000000cac9a97221 */ /* 0x000fe20000010000 */
[----:B------:R-:W-:Y:S01]  /*13d80*/  MUFU.EX2 R166, R208 ;  /* 0x000000d000a67308 */ /* 0x000fe20000000800 */
[-CC-:B---3--:R-:W-:Y:S01]  /*13d90*/  FFMA.FTZ R173, R158, R12.reuse, -R168.reuse ;  /* 0x0000000c9ead7223 */ /* 0x188fe200000108a8 */
[----:B------:R-:W-:Y:S01]  /*13da0*/  FFMA.FTZ R158, R174, R12, -R168 ;  /* 0x0000000cae9e7223 */ /* 0x000fe200000108a8 */
[----:B------:R-:W-:Y:S01]  /*13db0*/  FADD.FTZ R169, R200, R169 ;  /* 0x000000a9c8a97221 */ /* 0x000fe20000010000 */
[----:B------:R-:W-:-:S02]  /*13dc0*/  IMAD R168, R22, 0x1000, R15 ;  /* 0x0000100016a87824 */ /* 0x000fc400078e020f */
[----:B-1----:R-:W-:Y:S01]  /*13dd0*/  FFMA.FTZ R14, R157, R14, R159 ;  /* 0x0000000e9d0e7223 */ /* 0x002fe2000001009f */
[-C--:B------:R-:W-:Y:S01]  /*13de0*/  FMUL.FTZ R50, R50, R157.reuse ;  /* 0x0000009d32327220 */ /* 0x080fe20000410000 */
[----:B------:R-:W-:Y:S01]  /*13df0*/  FADD.FTZ R169, R180, R169 ;  /* 0x000000a9b4a97221 */ /* 0x000fe20000010000 */
[----:B------:R-:W0:Y:S01]  /*13e00*/  MUFU.EX2 R170, R172 ;  /* 0x000000ac00aa7308 */ /* 0x000e220000000800 */
[-C--:B------:R-:W-:Y:S01]  /*13e10*/  FMUL.FTZ R51, R51, R157.reuse ;  /* 0x0000009d33337220 */ /* 0x080fe20000410000 */
        /* <DEDUP_REMOVED lines=12> */
[-C--:B------:R-:W-:Y:S01]  /*13ee0*/  FMUL.FTZ R67, R67, R157.reuse ;  /* 0x0000009d43437220 */ /* 0x080fe20000410000 */
[----:B------:R-:W-:Y:S01]  /*13ef0*/  FADD.FTZ R169, R176, R169 ;  /* 0x000000a9b0a97221 */ /* 0x000fe20000010000 */
[----:B------:R-:W-:Y:S01]  /*13f00*/  MUFU.EX2 R172, R198 ;  /* 0x000000c600ac7308 */ /* 0x000fe20000000800 */
[-C--:B------:R-:W-:Y:S01]  /*13f10*/  FMUL.FTZ R70, R70, R157.reuse ;  /* 0x0000009d46467220 */ /* 0x080fe20000410000 */
[-C--:B------:R-:W-:Y:S01]  /*13f20*/  FMUL.FTZ R71, R71, R157.reuse ;  /* 0x0000009d47477220 */ /* 0x080fe20000410000 */
        /* <DEDUP_REMOVED lines=14> */
[----:B-1----:R-:W-:Y:S01]  /*14010*/  F2FP.F16.F32.PACK_AB R158, R181, R199 ;  /* 0x000000c7b59e723e */ /* 0x002fe200000000ff */
[-C--:B------:R-:W-:Y:S01]  /*14020*/  FMUL.FTZ R87, R87, R157.reuse ;  /* 0x0000009d57577220 */ /* 0x080fe20000410000 */
[----:B------:R-:W-:Y:S01]  /*14030*/  FADD.FTZ R169, R164, R169 ;  /* 0x000000a9a4a97221 */ /* 0x000fe20000010000 */
[-C--:B------:R-:W-:Y:S01]  /*14040*/  FMUL.FTZ R90, R90, R157.reuse ;  /* 0x0000009d5a5a7220 */ /* 0x080fe20000410000 */
[-C--:B------:R-:W-:Y:S01]  /*14050*/  FMUL.FTZ R91, R91, R157.reuse ;  /* 0x0000009d5b5b7220 */ /* 0x080fe20000410000 */
[-C--:B------:R-:W-:Y:S01]  /*14060*/  FMUL.FTZ R94, R94, R157.reuse ;  /* 0x0000009d5e5e7220 */ /* 0x080fe20000410000 */
[----:B----4-:R-:W-:Y:S01]  /*14070*/  FADD.FTZ R169, R155, R169 ;  /* 0x000000a99ba97221 */ /* 0x010fe20000010000 */
        /* <DEDUP_REMOVED lines=27> */
[-C--:B------:R-:W-:Y:S01]  /*14230*/  FMUL.FTZ R142, R142, R157.reuse ;  /* 0x0000009d8e8e7220 */ /* 0x080fe20000410000 */
[-C--:B------:R-:W-:Y:S01]  /*14240*/  FMUL.FTZ R143, R143, R157.reuse ;  /* 0x0000009d8f8f7220 */ /* 0x080fe20000410000 */
[-C--:B------:R-:W-:Y:S01]  /*14250*/  FMUL.FTZ R146, R146, R157.reuse ;  /* 0x0000009d92927220 */ /* 0x080fe20000410000 */
[-C--:B------:R-:W-:Y:S01]  /*14260*/  FMUL.FTZ R147, R147, R157.reuse ;  /* 0x0000009d93937220 */ /* 0x080fe20000410000 */
[----:B------:R-:W-:Y:S01]  /*14270*/  FMUL.FTZ R150, R150, R157 ;  /* 0x0000009d96967220 */ /* 0x000fe20000410000 */
[----:B------:R-:W5:Y:S01]  /*14280*/  MUFU.EX2 R179, R197 ;  /* 0x000000c500b37308 */ /* 0x000f620000000800 */
[----:B----4-:R-:W-:Y:S01]  /*14290*/  F2FP.F16.F32.PACK_AB R154, R200, R201 ;  /* 0x000000c9c89a723e */ /* 0x010fe200000000ff */
[----:B------:R-:W-:Y:S01]  /*142a0*/  FMUL.FTZ R151, R151, R157 ;  /* 0x0000009d97977220 */ /* 0x000fe20000410000 */
[C---:B0-----:R-:W-:Y:S01]  /*142b0*/  F2FP.F16.F32.PACK_AB R153, R170.reuse, R159 ;  /* 0x0000009faa99723e */ /* 0x041fe200000000ff */
[----:B------:R-:W-:Y:S01]  /*142c0*/  FADD.FTZ R14, R170, R14 ;  /* 0x0000000eaa0e7221 */ /* 0x000fe20000010000 */
[----:B------:R-:W-:-:S02]  /*142d0*/  F2FP.F16.F32.PACK_AB R164, R164, R161 ;  /* 0x000000a1a4a4723e */ /* 0x000fc400000000ff */
[----:B-1----:R-:W-:Y:S01]  /*142e0*/  F2FP.F16.F32.PACK_AB R157, R174, R173 ;  /* 0x000000adae9d723e */ /* 0x002fe200000000ff */
[----:B------:R0:W1:Y:S01]  /*142f0*/  MUFU.EX2 R181, R162 ;  /* 0x000000a200b57308 */ /* 0x0000620000000800 */
[----:B---3--:R-:W-:Y:S01]  /*14300*/  F2FP.F16.F32.PACK_AB R159, R177, R175 ;  /* 0x000000afb19f723e */ /* 0x008fe200000000ff */
[----:B------:R-:W-:Y:S01]  /*14310*/  FADD.FTZ R14, R171, R14 ;  /* 0x0000000eab0e7221 */ /* 0x000fe20000010000 */
[----:B------:R-:W-:-:S03]  /*14320*/  R2UR UR6, R168 ;  /* 0x00000000a80672ca */ /* 0x000fc600000e0000 */
[----:B------:R-:W-:Y:S02]  /*14330*/  FADD.FTZ R14, R172, R14 ;  /* 0x0000000eac0e7221 */ /* 0x000fe40000010000 */
[----:B------:R1:W-:Y:S01]  /*14340*/  MUFU.EX2 R176, R163 ;  /* 0x000000a300b07308 */ /* 0x0003e20000000800 */
[----:B0-----:R-:W-:Y:S01]  /*14350*/  F2FP.F16.F32.PACK_AB R162, R0, R165 ;  /* 0x000000a500a2723e */ /* 0x001fe200000000ff */
[C---:B------:R-:W-:Y:S01]  /*14360*/  FADD.FTZ R0, R166.reuse, R169 ;  /* 0x000000a9a6007221 */ /* 0x040fe20000010000 */
[----:B------:R-:W-:Y:S01]  /*14370*/  F2FP.F16.F32.PACK_AB R166, R166, R155 ;  /* 0x0000009ba6a6723e */ /* 0x000fe200000000ff */
[----:B------:R-:W-:Y:S01]  /*14380*/  IMAD.MOV.U32 R169, RZ, RZ, 0x40000040 ;  /* 0x40000040ffa97424 */ /* 0x000fe200078e00ff */
[----:B------:R-:W-:Y:S01]  /*14390*/  F2FP.F16.F32.PACK_AB R155, R172, R171 ;  /* 0x000000abac9b723e */ /* 0x000fe200000000ff */
[----:B------:R-:W-:Y:S01]  /*143a0*/  BAR.SYNC.DEFER_BLOCKING 0xf, 0x100 ;  /* 0x03c4000000007b1d */ /* 0x000fe20000010000 */
[----:B-----5:R-:W-:Y:S01]  /*143b0*/  F2FP.F16.F32.PACK_AB R161, R179, R178 ;  /* 0x000000b2b3a1723e */ /* 0x020fe200000000ff */
[----:B------:R-:W-:Y:S01]  /*143c0*/  FADD.FTZ R14, R173, R14 ;  /* 0x0000000ead0e7221 */ /* 0x000fe20000010000 */
[----:B-1----:R-:W-:-:S03]  /*143d0*/  F2FP.F16.F32.PACK_AB R163, R181, R180 ;  /* 0x000000b4b5a3723e */ /* 0x002fc600000000ff */
        /* <DEDUP_REMOVED lines=10> */
[----:B--2---:R2:W-:Y:S01]  /*14480*/  STSM.16.M88.4 [R211], R156 ;  /* 0x0000009cd3007844 */ /* 0x0045e20000000200 */
        /* <DEDUP_REMOVED lines=44> */
.L_x_8720:
[----:B------:R-:W2:Y:S01]  /*14750*/  LDL R152, [R1+0xc] ;  /* 0x00000c0001987983 */ /* 0x000ea20000100800 */
[----:B------:R-:W-:Y:S02]  /*14760*/  VIADD R196, R196, 0x38860 ;  /* 0x00038860c4c47836 */ /* 0x000fe40000000000 */
[----:B------:R-:W-:Y:S02]  /*14770*/  IMAD.MOV.U32 R197, RZ, RZ, R20 ;  /* 0x000000ffffc57224 */ /* 0x000fe400078e0014 */
[----:B------:R-:W-:Y:S01]  /*14780*/  IMAD.MOV.U32 R199, RZ, RZ, R13 ;  /* 0x000000ffffc77224 */ /* 0x000fe200078e000d */
[----:B------:R-:W-:Y:S01]  /*14790*/  PRMT R196, R190, 0x654, R196 ;  /* 0x00000654bec47816 */ /* 0x000fe200000000c4 */
[----:B------:R-:W-:-:S03]  /*147a0*/  IMAD.MOV.U32 R198, RZ, RZ, R22 ;  /* 0x000000ffffc67224 */ /* 0x000fc600078e0016 */
[----:B------:R1:W-:Y:S01]  /*147b0*/  SYNCS.ARRIVE.TRANS64.RED.A1T0 RZ, [R196+URZ], RZ ;  /* 0x000000ffc4ff79a7 */ /* 0x0003e2000810043f */
[C---:B--2---:R-:W-:Y:S01]  /*147c0*/  ISETP.GT.AND P1, PT, R21.reuse, R152, PT ;  /* 0x000000981500720c */ /* 0x044fe20003f24270 */
[----:B------:R-:W-:-:S12]  /*147d0*/  VIADD R21, R21, 0xffffffff ;  /* 0xffffffff15157836 */ /* 0x000fd80000000000 */
[----:B-1----:R-:W-:Y:S05]  /*147e0*/  @P1 BRA `(.L_x_8721) ;  /* 0xffffffcc00601947 */ /* 0x002fea000383ffff */
.L_x_8708:
[----:B------:R-:W-:Y:S05]  /*147f0*/  BSYNC B0 ;  /* 0x0000000000007941 */ /* 0x000fea0003800000 */
.L_x_8707:
[----:B------:R-:W2:Y:S01]  /*14800*/  LDL.LU R154, [R1+0x68] ;  /* 0x00006800019a7983 */ /* 0x000ea20000300800 */
        /* <DEDUP_REMOVED lines=168> */
.L_x_8639:
[----:B------:R-:W-:Y:S05]  /*15290*/  BSYNC B7 ;  /* 0x0000000000077941 */ /* 0x000fea0003800000 */
.L_x_8635:
[----:B------:R-:W4:Y:S08]  /*152a0*/  S2UR UR4, SR_CgaCtaId ;  /* 0x00000000000479c3 */ /* 0x000f300000008800 */
[----:B------:R-:W-:Y:S01]  /*152b0*/  BAR.SYNC.DEFER_BLOCKING 0x5, 0x180 ;  /* 0x0146000000007b1d */ /* 0x000fe20000010000 */
[----:B------:R-:W-:-:S05]  /*152c0*/  MOV R17, 0x400 ;  /* 0x0000040000117802 */ /* 0x000fca0000000f00 */
[----:B------:R-:W-:Y:S01]  /*152d0*/  BSSY B0, `(.L_x_8722) ;  /* 0x00004ed000007945 */ /* 0x000fe20003800000 */
[----:B----4-:R-:W-:-:S05]  /*152e0*/  IMAD.U32 R190, RZ, RZ, UR4 ;  /* 0x00000004ffbe7e24 */ /* 0x010fca000f8e00ff */
[----:B------:R-:W-:-:S05]  /*152f0*/  LEA R17, R190, R17, 0x18 ;  /* 0x00000011be117211 */ /* 0x000fca00078ec0ff */
[----:B------:R4:W0:Y:S01]  /*15300*/  LDS.128 R4, [R17+0x388d0] ;  /* 0x0388d00011047984 */ /* 0x0008220000000c00 */
[----:B------:R-:W-:Y:S06]  /*15310*/  BAR.ARV 0x4, 0x180 ;  /* 0x0106000000007b1d */ /* 0x000fec0000002000 */
[----:B------:R-:W-:Y:S05]  /*15320*/  @P0 BRA `(.L_x_8723) ;  /* 0x0000003c00940947 */ /* 0x000fea0003800000 */
[----:B-----5:R-:W4:Y:S01]  /*15330*/  LDL R2, [R1+0x84] ;  /* 0x0000840001027983 */ /* 0x020f220000100800 */
[----:B------:R-:W3:Y:S01]  /*15340*/  S2R R0, SR_SWINHI ;  /* 0x0000000000007919 */ /* 0x000ee20000002f00 */
[----:B-12---:R-:W-:Y:S01]  /*15350*/  F2FP.F16.F32.PACK_AB R10, R29, R28 ;  /* 0x0000001c1d0a723e */ /* 0x006fe200000000ff */
[----:B------:R-:W-:Y:S01]  /*15360*/  ULDC.64 UR6, c[0x0][0xd00] ;  /* 0x0003400000067ab9 */ /* 0x000fe20000000a00 */
[----:B0-----:R-:W-:Y:S01]  /*15370*/  F2FP.F16.F32.PACK_AB R11, R31, R30 ;  /* 0x0000001e1f0b723e */ /* 0x001fe200000000ff */
[----:B---3--:R-:W2:Y:S01]  /*15380*/  LDL.LU R154, [R1+0x5c] ;  /* 0x00005c00019a7983 */ /* 0x008ea20000300800 */
[----:B------:R-:W-:Y:S01]  /*15390*/  F2FP.F16.F32.PACK_AB R12, R33, R32 ;  /* 0x00000020210c723e */ /* 0x000fe200000000ff */
[----:B------:R-:W-:Y:S01]  /*153a0*/  ULDC.64 UR4, c[0x0][0xd08] ;  /* 0x0003420000047ab9 */ /* 0x000fe20000000a00 */
[----:B------:R-:W-:Y:S01]  /*153b0*/  F2FP.F16.F32.PACK_AB R13, R35, R34 ;  /* 0x00000022230d723e */ /* 0x000fe200000000ff */
[----:B------:R-:W3:Y:S01]  /*153c0*/  LDL.LU R4, [R1+0x60] ;  /* 0x0000600001047983 */ /* 0x000ee20000300800 */
[----:B------:R-:W-:-:S02]  /*153d0*/  MOV R20, R17 ;  /* 0x0000001100147202 */ /* 0x000fc40000000f00 */
[----:B------:R-:W-:Y:S02]  /*153e0*/  MOV R21, R0 ;  /* 0x0000000000157202 */ /* 0x000fe40000000f00 */
        /* <DEDUP_REMOVED lines=158> */
[----:B------:R-:W-:Y:S02]  /*15dd0*/  F2FP.F16.F32.PACK_AB R8, R137, R136 ;  /* 0x000000888908723e */ /* 0x000fe400000000ff */
[----:B------:R-:W-:Y:S02]  /*15de0*/  F2FP.F16.F32.PACK_AB R9, R139, R138 ;  /* 0x0000008a8b09723e */ /* 0x000fe400000000ff */
[----:B------:R-:W-:-:S02]  /*15df0*/  F2FP.F16.F32.PACK_AB R10, R141, R140 ;  /* 0x0000008c8d0a723e */ /* 0x000fc400000000ff */
[----:B------:R-:W-:-:S05]  /*15e00*/  F2FP.F16.F32.PACK_AB R11, R143, R142 ;  /* 0x0000008e8f0b723e */ /* 0x000fca00000000ff */
[----:B------:R0:W-:Y:S01]  /*15e10*/  STSM.16.M88.4 [R2], R8 ;  /* 0x0000000802007844 */ /* 0x0001e20000000200 */
[----:B------:R-:W-:Y:S01]  /*15e20*/  IMAD.X R3, RZ, RZ, R3, P0 ;  /* 0x000000ffff037224 */ /* 0x000fe200000e0603 */
[----:B------:R-:W-:Y:S02]  /*15e30*/  F2FP.F16.F32.PACK_AB R12, R145, R144 ;  /* 0x00000090910c723e */ /* 0x000fe400000000ff */
[----:B------:R-:W-:Y:S02]  /*15e40*/  F2FP.F16.F32.PACK_AB R13, R147, R146 ;  /* 0x00000092930d723e */ /* 0x000fe400000000ff */
[----:B0-----:R-:W-:-:S04]  /*15e50*/  LOP3.LUT R2, R0, 0x380, RZ, 0xc0, !PT ;  /* 0x0000038000027812 */ /* 0x001fc800078ec0ff */
[----:B------:R-:W-:-:S04]  /*15e60*/  SHF.R.U64 R2, R2, 0x3, RZ ;  /* 0x0000000302027819 */ /* 0x000fc800000012ff */
[----:B------:R-:W-:Y:S02]  /*15e70*/  LOP3.LUT R2, R2, R0, RZ, 0x3c, !PT ;  /* 0x0000000002027212 */ /* 0x000fe400078e3cff */
[----:B--2---:R-:W-:Y:S02]  /*15e80*/  IADD3 R8, P0, R154, UR6, RZ ;  /* 0x000000069a087c10 */ /* 0x004fe4000ff1e0ff */
[----:B------:R-:W-:Y:S02]  /*15e90*/  MOV R2, R2 ;  /* 0x0000000200027202 */ /* 0x000fe40000000f00 */
[----:B------:R-:W-:Y:S02]  /*15ea0*/  F2FP.F16.F32.PACK_AB R14, R149, R148 ;  /* 0x00000094950e723e */ /* 0x000fe400000000ff */
[----:B------:R-:W-:Y:S02]  /*15eb0*/  F2FP.F16.F32.PACK_AB R15, R151, R150 ;  /* 0x00000096970f723e */ /* 0x000fe400000000ff */
[----:B---3--:R-:W-:-:S02]  /*15ec0*/  IADD3.X R9, R4, UR7, RZ, P0, !PT ;  /* 0x0000000704097c10 */ /* 0x008fc400087fe4ff */
[----:B------:R-:W-:Y:S01]  /*15ed0*/  ISETP.NE.U32.AND P0, PT, RZ, UR4, PT ;  /* 0x00000004ff007c0c */ /* 0x000fe2000bf05070 */
[----:B------:R0:W-:Y:S01]  /*15ee0*/  STSM.16.M88.4 [R2], R12 ;  /* 0x0000000c02007844 */ /* 0x0001e20000000200 */
[----:B------:R-:W-:Y:S02]  /*15ef0*/  BAR.SYNC.DEFER_BLOCKING 0x1, 0x100 ;  /* 0x0044000000007b1d */ /* 0x000fe40000010000 */
[----:B------:R-:W-:Y:S02]  /*15f00*/  ISETP.NE.AND.EX P0, PT, RZ, UR5, PT, P0 ;  /* 0x00000005ff007c0c */ /* 0x000fe4000bf05300 */
[----:B------:R-:W-:-:S04]  /*15f10*/  ISETP.NE.U32.AND P1, PT, RZ, UR6, PT ;  /* 0x00000006ff007c0c */ /* 0x000fc8000bf25070 */
[----:B------:R-:W-:-:S07]  /*15f20*/  ISETP.NE.AND.EX P1, PT, RZ, UR7, PT, P1 ;  /* 0x00000007ff007c0c */ /* 0x000fce000bf25310 */
[----:B------:R-:W-:Y:S01]  /*15f30*/  @P0 IADD3 R10, P2, R154, UR4, RZ ;  /* 0x000000049a0a0c10 */ /* 0x000fe2000ff5e0ff */
[----:B------:R-:W-:Y:S01]  /*15f40*/  ULDC UR4, c[0x0][0xb88] ;  /* 0x0002e20000047ab9 */ /* 0x000fe20000000800 */
[----:B0-----:R-:W-:Y:S02]  /*15f50*/  IMAD.MOV.U32 R2, RZ, RZ, RZ ;  /* 0x000000ffff027224 */ /* 0x001fe400078e00ff */
[----:B------:R-:W-:Y:S01]  /*15f60*/  IMAD.U32 R3, RZ, RZ, UR4 ;  /* 0x00000004ff037e24 */ /* 0x000fe2000f8e00ff */
[----:B------:R-:W-:-:S03]  /*15f70*/  @P0 IADD3.X R11, R4, UR5, RZ, P2, !PT ;  /* 0x00000005040b0c10 */ /* 0x000fc600097fe4ff */
[----:B------:R0:W5:Y:S04]  /*15f80*/  @P1 LDG.E R2, desc[UR40][R8.64] ;  /* 0x0000002808021981 */ /* 0x000168000c1e1900 */
[----:B------:R0:W5:Y:S01]  /*15f90*/  @P0 LDG.E R3, desc[UR40][R10.64] ;  /* 0x000000280a030981 */ /* 0x000162000c1e1900 */
[----:B------:R-:W-:Y:S05]  /*15fa0*/  @P0 BRA `(.L_x_8724) ;  /* 0x0000000000100947 */ /* 0x000fea0003800000 */
[----:B------:R-:W-:Y:S05]  /*15fb0*/  @!P1 BRA `(.L_x_8724) ;  /* 0x00000000000c9947 */ /* 0x000fea0003800000 */
[----:B-----5:R-:W2:Y:S04]  /*15fc0*/  LDG.E R3, desc[UR40][R8.64] ;  /* 0x0000002808037981 */ /* 0x020ea8000c1e1900 */
[----:B0-----:R-:W2:Y:S02]  /*15fd0*/  LDG.E R8, desc[UR40][R8.64+0x4] ;  /* 0x0000042808087981 */ /* 0x001ea4000c1e1900 */
[----:B--2---:R-:W-:-:S07]  /*15fe0*/  IMAD.IADD R3, R8, 0x1, -R3 ;  /* 0x0000000108037824 */ /* 0x004fce00078e0a03 */
.L_x_8724:
[----:B------:R-:W2:Y:S01]  /*15ff0*/  LDL R0, [R1+0x70] ;  /* 0x0000700001007983 */ /* 0x000ea20000100800 */
[----:B------:R-:W-:-:S03]  /*16000*/  ULDC UR4, c[0x0][0xbd4] ;  /* 0x0002f50000047ab9 */ /* 0x000fc60000000800 */
[----:B------:R-:W3:Y:S04]  /*16010*/  LDL.LU R4, [R1+0x54] ;  /* 0x0000540001047983 */ /* 0x000ee80000300800 */
[----:B------:R1:W5:Y:S04]  /*16020*/  LDL R157, [R1+0x58] ;  /* 0x00005800019d7983 */ /* 0x0003680000100800 */
[----:B--2---:R-:W2:Y:S01]  /*16030*/  SHFL.IDX PT, R0, R0, RZ, 0x1f ;  /* 0x00001fff00007589 */ /* 0x004ea200000e0000 */
[----:B---3--:R-:W-:Y:S02]  /*16040*/  ISETP.NE.AND P1, PT, R4, RZ, PT ;  /* 0x000000ff0400720c */ /* 0x008fe40003f25270 */
[----:B--2---:R-:W-:-:S02]  /*16050*/  ISETP.NE.AND P0, PT, R0, RZ, PT ;  /* 0x000000ff0000720c */ /* 0x004fc40003f05270 */
        /* <DEDUP_REMOVED lines=27> */
[----:B---3--:R-:W-:Y:S02]  /*16210*/  IMAD.IADD R12, R160, 0x1, R214 ;  /* 0x00000001a00c7824 */ /* 0x008fe400078e02d6 */
        /* <DEDUP_REMOVED lines=29> */
[----:B------:R-:W-:-:S03]  /*163f0*/  IMAD.IADD R13, R193, 0x1, R214 ;  /* 0x00000001c10d7824 */ /* 0x000fc600078e02d6 */
        /* <DEDUP_REMOVED lines=10> */
.L_x_8725:
        /* <DEDUP_REMOVED lines=11> */
[----:B------:R-:W-:-:S05]  /*16550*/  SHF.R.S32.HI R80, RZ, 0x3, R82 ;  /* 0x00000003ff507819 */ /* 0x000fca0000011452 */
[----:B01----:R-:W-:-:S04]  /*16560*/  IMAD R9, R80, 0x40, R195 ;  /* 0x0000004050097824 */ /* 0x003fc800078e02c3 */
[----:B------:R-:W-:-:S03]  /*16570*/  IMAD.WIDE R20, R9, 0x2, R20 ;  /* 0x0000000209147825 */ /* 0x000fc600078e0214 */
[C---:B------:R-:W-:Y:S02]  /*16580*/  IADD3 R37, P0, R20.reuse, 0x5000, RZ ;  /* 0x0000500014257810 */ /* 0x040fe40007f1e0ff */
[----:B------:R-:W-:Y:S02]  /*16590*/  IADD3 R13, P3, R20, 0x1000, RZ ;  /* 0x00001000140d7810 */ /* 0x000fe40007f7e0ff */
[----:B------:R-:W-:Y:S02]  /*165a0*/  LOP3.LUT R36, R37, 0x380, RZ, 0xc0, !PT ;  /* 0x0000038025247812 */ /* 0x000fe400078ec0ff */
[----:B------:R-:W-:Y:S02]  /*165b0*/  LOP3.LUT R12, R13, 0x380, RZ, 0xc0, !PT ;  /* 0x000003800d0c7812 */ /* 0x000fe400078ec0ff */
[----:B------:R-:W-:Y:S02]  /*165c0*/  SHF.R.U64 R36, R36, 0x3, RZ ;  /* 0x0000000324247819 */ /* 0x000fe400000012ff */
[----:B------:R-:W-:-:S02]  /*165d0*/  IADD3 R25, P4, R20, 0x2000, RZ ;  /* 0x0000200014197810 */ /* 0x000fc40007f9e0ff */
[C---:B------:R-:W-:Y:S02]  /*165e0*/  IADD3 R29, P5, R20.reuse, 0x3000, RZ ;  /* 0x00003000141d7810 */ /* 0x040fe40007fbe0ff */
[C---:B------:R-:W-:Y:S02]  /*165f0*/  IADD3 R33, P6, R20.reuse, 0x4000, RZ ;  /* 0x0000400014217810 */ /* 0x040fe40007fde0ff */
[----:B------:R-:W-:Y:S02]  /*16600*/  IADD3 R41, P1, R20, 0x6000, RZ ;  /* 0x0000600014297810 */ /* 0x000fe40007f3e0ff */
[----:B------:R-:W-:Y:S01]  /*16610*/  LOP3.LUT R36, R36, R37, RZ, 0x3c, !PT ;  /* 0x0000002524247212 */ /* 0x000fe200078e3cff */
[----:B------:R-:W-:Y:S01]  /*16620*/  IMAD.X R37, RZ, RZ, R21, P0 ;  /* 0x000000ffff257224 */ /* 0x000fe200000e0615 */
[----:B------:R-:W-:Y:S02]  /*16630*/  IADD3 R45, P2, R20, 0x7000, RZ ;  /* 0x00007000142d7810 */ /* 0x000fe40007f5e0ff */
[----:B------:R-:W-:-:S02]  /*16640*/  SHF.R.U64 R12, R12, 0x3, RZ ;  /* 0x000000030c0c7819 */ /* 0x000fc400000012ff */
[----:B------:R-:W-:Y:S01]  /*16650*/  IADD3 R65, P0, R20, 0xc000, RZ ;  /* 0x0000c00014417810 */ /* 0x000fe20007f1e0ff */
[----:B------:R-:W5:Y:S01]  /*16660*/  LD.E.128 R36, desc[UR40][R36.64] ;  /* 0x0000002824247980 */ /* 0x000f62000c101d00 */
[----:B------:R-:W-:Y:S02]  /*16670*/  LOP3.LUT R24, R25, 0x380, RZ, 0xc0, !PT ;  /* 0x0000038019187812 */ /* 0x000fe400078ec0ff */
[----:B------:R-:W-:Y:S02]  /*16680*/  LOP3.LUT R28, R29, 0x380, RZ, 0xc0, !PT ;  /* 0x000003801d1c7812 */ /* 0x000fe400078ec0ff */
[----:B------:R-:W-:Y:S02]  /*16690*/  LOP3.LUT R32, R33, 0x380, RZ, 0xc0, !PT ;  /* 0x0000038021207812 */ /* 0x000fe400078ec0ff */
[----:B------:R-:W-:Y:S02]  /*166a0*/  LOP3.LUT R40, R41, 0x380, RZ, 0xc0, !PT ;  /* 0x0000038029287812 */ /* 0x000fe400078ec0ff */
[----:B------:R-:W-:-:S02]  /*166b0*/  LOP3.LUT R44, R45, 0x380, RZ, 0xc0, !PT ;  /* 0x000003802d2c7812 */ /* 0x000fc400078ec0ff */
[----:B------:R-:W-:Y:S01]  /*166c0*/  LOP3.LUT R12, R12, R13, RZ, 0x3c, !PT ;  /* 0x0000000d0c0c7212 */ /* 0x000fe200078e3cff */
[----:B------:R-:W-:Y:S01]  /*166d0*/  IMAD.X R13, RZ, RZ, R21, P3 ;  /* 0x000000ffff0d7224 */ /* 0x000fe200018e0615 */
[----:B------:R-:W-:Y:S02]  /*166e0*/  LOP3.LUT R64, R65, 0x380, RZ, 0xc0, !PT ;  /* 0x0000038041407812 */ /* 0x000fe400078ec0ff */
[----:B------:R-:W-:Y:S02]  /*166f0*/  SHF.R.U64 R24, R24, 0x3, RZ ;  /* 0x0000000318187819 */ /* 0x000fe400000012ff */
[----:B------:R-:W-:Y:S01]  /*16700*/  SHF.R.U64 R28, R28, 0x3, RZ ;  /* 0x000000031c1c7819 */ /* 0x000fe200000012ff */
[----:B------:R-:W5:Y:S01]  /*16710*/  LD.E.128 R12, desc[UR40][R12.64] ;  /* 0x000000280c0c7980 */ /* 0x000f62000c101d00 */
[----:B------:R-:W-:Y:S02]  /*16720*/  SHF.R.U64 R32, R32, 0x3, RZ ;  /* 0x0000000320207819 */ /* 0x000fe400000012ff */
[----:B------:R-:W-:-:S02]  /*16730*/  SHF.R.U64 R40, R40, 0x3, RZ ;  /* 0x0000000328287819 */ /* 0x000fc400000012ff */
[----:B------:R-:W-:Y:S02]  /*16740*/  IADD3 R49, P3, R20, 0x8000, RZ ;  /* 0x0000800014317810 */ /* 0x000fe40007f7e0ff */
[----:B------:R-:W-:Y:S02]  /*16750*/  SHF.R.U64 R44, R44, 0x3, RZ ;  /* 0x000000032c2c7819 */ /* 0x000fe400000012ff */
[----:B------:R-:W-:Y:S02]  /*16760*/  SHF.R.U64 R64, R64, 0x3, RZ ;  /* 0x0000000340407819 */ /* 0x000fe400000012ff */
        /* <DEDUP_REMOVED lines=8> */
[----:B------:R-:W-:Y:S01]  /*167f0*/  LOP3.LUT R48, R49, 0x380, RZ, 0xc0, !PT ;  /* 0x0000038031307812 */ /* 0x000fe200078ec0ff */
[----:B------:R-:W5:Y:S01]  /*16800*/  LD.E.128 R24, desc[UR40][R24.64] ;  /* 0x0000002818187980 */ /* 0x000f62000c101d00 */
[----:B------:R-:W-:Y:S01]  /*16810*/  LOP3.LUT R44, R44, R45, RZ, 0x3c, !PT ;  /* 0x0000002d2c2c7212 */ /* 0x000fe200078e3cff */
[----:B------:R-:W-:Y:S01]  /*16820*/  IMAD.X R45, RZ, RZ, R21, P2 ;  /* 0x000000ffff2d7224 */ /* 0x000fe200010e0615 */
[C---:B------:R-:W-:Y:S01]  /*16830*/  IADD3 R53, P4, R20.reuse, 0x9000, RZ ;  /* 0x0000900014357810 */ /* 0x040fe20007f9e0ff */
[----:B------:R-:W5:Y:S01]  /*16840*/  LD.E.128 R28, desc[UR40][R28.64] ;  /* 0x000000281c1c7980 */ /* 0x000f62000c101d00 */
[----:B------:R-:W-:-:S02]  /*16850*/  IADD3 R57, P5, R20, 0xa000, RZ ;  /* 0x0000a00014397810 */ /* 0x000fc40007fbe0ff */
[C---:B------:R-:W-:Y:S01]  /*16860*/  IADD3 R61, P6, R20.reuse, 0xb000, RZ ;  /* 0x0000b000143d7810 */ /* 0x040fe20007fde0ff */
[----:B------:R-:W5:Y:S01]  /*16870*/  LD.E.128 R32, desc[UR40][R32.64] ;  /* 0x0000002820207980 */ /* 0x000f62000c101d00 */
[C---:B------:R-:W-:Y:S02]  /*16880*/  IADD3 R69, P1, R20.reuse, 0xd000, RZ ;  /* 0x0000d00014457810 */ /* 0x040fe40007f3e0ff */
[----:B------:R-:W-:Y:S01]  /*16890*/  IADD3 R73, P2, R20, 0xe000, RZ ;  /* 0x0000e00014497810 */ /* 0x000fe20007f5e0ff */
[----:B------:R-:W5:Y:S01]  /*168a0*/  LD.E.128 R40, desc[UR40][R40.64] ;  /* 0x0000002828287980 */ /* 0x000f62000c101d00 */
[----:B------:R-:W-:Y:S01]  /*168b0*/  LOP3.LUT R64, R64, R65, RZ, 0x3c, !PT ;  /* 0x0000004140407212 */ /* 0x000fe200078e3cff */
[----:B------:R-:W-:Y:S01]  /*168c0*/  IMAD.X R65, RZ, RZ, R21, P0 ;  /* 0x000000ffff417224 */ /* 0x000fe200000e0615 */
[----:B------:R-:W-:Y:S01]  /*168d0*/  SHF.R.U64 R48, R48, 0x3, RZ ;  /* 0x0000000330307819 */ /* 0x000fe200000012ff */
[----:B------:R-:W5:Y:S01]  /*168e0*/  LD.E.128 R44, desc[UR40][R44.64] ;  /* 0x000000282c2c7980 */ /* 0x000f62000c101d00 */
[----:B---3--:R-:W-:-:S02]  /*168f0*/  ISETP.NE.AND P0, PT, R83, 0x1, PT ;  /* 0x000000015300780c */ /* 0x008fc40003f05270 */
[----:B------:R-:W-:Y:S01]  /*16900*/  LOP3.LUT R52, R53, 0x380, RZ, 0xc0, !PT ;  /* 0x0000038035347812 */ /* 0x000fe200078ec0ff */
        /* <DEDUP_REMOVED lines=8> */
[----:B------:R-:W-:Y:S02]  /*16990*/  SHF.R.U64 R52, R52, 0x3, RZ ;  /* 0x0000000334347819 */ /* 0x000fe400000012ff */
[----:B------:R-:W-:Y:S02]  /*169a0*/  SHF.R.U64 R56, R56, 0x3, RZ ;  /* 0x0000000338387819 */ /* 0x000fe400000012ff */
[----:B------:R-:W-:Y:S01]  /*169b0*/  SHF.R.U64 R60, R60, 0x3, RZ ;  /* 0x000000033c3c7819 */ /* 0x000fe200000012ff */
[----:B------:R-:W5:Y:S01]  /*169c0*/  LD.E.128 R48, desc[UR40][R48.64] ;  /* 0x0000002830307980 */ /* 0x000f62000c101d00 */
[----:B------:R-:W-:Y:S02]  /*169d0*/  SHF.R.U64 R68, R68, 0x3, RZ ;  /* 0x0000000344447819 */ /* 0x000fe400000012ff */
[----:B------:R-:W-:-:S02]  /*169e0*/  SHF.R.U64 R72, R72, 0x3, RZ ;  /* 0x0000000348487819 */ /* 0x000fc400000012ff */
[----:B------:R-:W-:Y:S02]  /*169f0*/  IADD3 R11, P3, R20, 0xf000, RZ ;  /* 0x0000f000140b7810 */ /* 0x000fe40007f7e0ff */
        /* <DEDUP_REMOVED lines=14> */
[----:B------:R-:W-:Y:S01]  /*16ae0*/  IMAD.MOV.U32 R9, RZ, RZ, R21 ;  /* 0x000000ffff097224 */ /* 0x000fe200078e0015 */
[----:B------:R-:W-:Y:S01]  /*16af0*/  LOP3.LUT R10, R11, 0x380, RZ, 0xc0, !PT ;  /* 0x000003800b0a7812 */ /* 0x000fe200078ec0ff */
[----:B------:R-:W-:Y:S01]  /*16b00*/  IMAD R21, R4, UR4, RZ ;  /* 0x0000000404157c24 */ /* 0x000fe2000f8e02ff */
[----:B------:R-:W5:Y:S01]  /*16b10*/  LD.E.128 R52, desc[UR40][R52.64] ;  /* 0x0000002834347980 */ /* 0x000f62000c101d00 */
[----:B------:R-:W0:Y:S01]  /*16b20*/  @P0 LDC R4, c[0x0][0xcec] ;  /* 0x00033b00ff040b82 */ /* 0x000e220000000800 */
[----:B------:R-:W-:Y:S01]  /*16b30*/  IMAD.IADD R81, R81, 0x1, -R82 ;  /* 0x0000000151517824 */ /* 0x000fe200078e0a52 */
[----:B------:R-:W-:Y:S01]  /*16b40*/  SHF.R.U64 R10, R10, 0x3, RZ ;  /* 0x000000030a0a7819 */ /* 0x000fe200000012ff */
[C---:B------:R-:W-:Y:S01]  /*16b50*/  IMAD R85, R2.reuse, UR5, R21 ;  /* 0x0000000502557c24 */ /* 0x040fe2000f8e0215 */
[----:B------:R-:W5:Y:S01]  /*16b60*/  LD.E.128 R56, desc[UR40][R56.64] ;  /* 0x0000002838387980 */ /* 0x000f62000c101d00 */
[----:B------:R-:W-:Y:S01]  /*16b70*/  IMAD.WIDE.U32 R20, R2, UR4, RZ ;  /* 0x0000000402147c25 */ /* 0x000fe2000f8e00ff */
[----:B------:R-:W-:Y:S01]  /*16b80*/  ULDC.64 UR4, c[0x0][0xbe8] ;  /* 0x0002fa0000047ab9 */ /* 0x000fe20000000a00 */
[----:B------:R-:W-:Y:S01]  /*16b90*/  SHF.R.S32.HI R82, RZ, 0x1f, R0 ;  /* 0x0000001fff527819 */ /* 0x000fe20000011400 */
[----:B------:R-:W1:Y:S01]  /*16ba0*/  @P0 LDC R2, c[0x0][0xcf0] ;  /* 0x00033c00ff020b82 */ /* 0x000e620000000800 */
[----:B------:R-:W-:Y:S01]  /*16bb0*/  IMAD.IADD R21, R21, 0x1, R85 ;  /* 0x0000000115157824 */ /* 0x000fe200078e0255 */
[----:B------:R-:W-:Y:S01]  /*16bc0*/  LOP3.LUT R76, R10, R11, RZ, 0x3c, !PT ;  /* 0x0000000b0a4c7212 */ /* 0x000fe200078e3cff */
[----:B------:R-:W-:Y:S01]  /*16bd0*/  IMAD R81, R81, 0x20, R80 ;  /* 0x0000002051517824 */ /* 0x000fe200078e0250 */
[----:B------:R-:W5:Y:S01]  /*16be0*/  LD.E.128 R8, desc[UR40][R8.64] ;  /* 0x0000002808087980 */ /* 0x000f62000c101d00 */
[----:B------:R-:W-:-:S03]  /*16bf0*/  IMAD.WIDE.U32 R20, R186, UR4, R20 ;  /* 0x00000004ba147c25 */ /* 0x000fc6000f8e0014 */
[----:B------:R-:W5:Y:S01]  /*16c00*/  LD.E.128 R60, desc[UR40][R60.64] ;  /* 0x000000283c3c7980 */ /* 0x000f62000c101d00 */
[----:B------:R-:W-:Y:S01]  /*16c10*/  IMAD R21, R186, UR5, R21 ;  /* 0x00000005ba157c24 */ /* 0x000fe2000f8e0215 */
[----:B------:R-:W-:Y:S01]  /*16c20*/  ULDC.64 UR4, c[0x0][0xbf0] ;  /* 0x0002fc0000047ab9 */ /* 0x000fe20000000a00 */
[----:B------:R-:W-:Y:S01]  /*16c30*/  IMAD.IADD R89, R214, 0x1, R81 ;  /* 0x00000001d6597824 */ /* 0x000fe200078e0251 */
[----:B------:R-:W5:Y:S01]  /*16c40*/  LD.E.128 R68, desc[UR40][R68.64] ;  /* 0x0000002844447980 */ /* 0x000f62000c101d00 */
[----:B------:R-:W-:-:S03]  /*16c50*/  IMAD R85, R82, UR4, RZ ;  /* 0x0000000452557c24 */ /* 0x000fc6000f8e02ff */
[----:B------:R-:W5:Y:S01]  /*16c60*/  LD.E.128 R72, desc[UR40][R72.64] ;  /* 0x0000002848487980 */ /* 0x000f62000c101d00 */
[C---:B------:R-:W-:Y:S02]  /*16c70*/  IMAD R87, R0.reuse, UR5, R85 ;  /* 0x0000000500577c24 */ /* 0x040fe4000f8e0255 */
[----:B0-----:R-:W-:Y:S01]  /*16c80*/  @P0 IMAD.HI.U32 R85, R89, R4, RZ ;  /* 0x0000000459550227 */ /* 0x001fe200078e00ff */
[----:B------:R-:W5:Y:S01]  /*16c90*/  LD.E.128 R76, desc[UR40][R76.64] ;  /* 0x000000284c4c7980 */ /* 0x000f62000c101d00 */
[----:B------:R-:W0:Y:S02]  /*16ca0*/  LDC R4, c[0x0][0xbc8] ;  /* 0x0002f200ff047b82 */ /* 0x000e240000000800 */
[----:B------:R-:W-:Y:S01]  /*16cb0*/  IMAD.MOV.U32 R81, RZ, RZ, R89 ;  /* 0x000000ffff517224 */ /* 0x000fe200078e0059 */
[----:B-1----:R-:W-:Y:S01]  /*16cc0*/  @P0 SHF.R.U32.HI R81, RZ, R2, R85 ;  /* 0x00000002ff510219 */ /* 0x002fe20000011655 */
        /* <DEDUP_REMOVED lines=8> */
[----:B------:R-:W-:-:S04]  /*16d50*/  IMAD.MOV R0, RZ, RZ, -R81 ;  /* 0x000000ffff007224 */ /* 0x000fc800078e0a51 */
[----:B------:R-:W-:Y:S01]  /*16d60*/  IMAD R85, R83, R0, R89 ;  /* 0x0000000053557224 */ /* 0x000fe200078e0259 */
[----:B------:R-:W-:Y:S01]  /*16d70*/  SHF.R.S32.HI R0, RZ, 0x1f, R81 ;  /* 0x0000001fff007819 */ /* 0x000fe20000011451 */
[----:B------:R-:W-:-:S04]  /*16d80*/  IMAD.IADD R21, R21, 0x1, R87 ;  /* 0x0000000115157824 */ /* 0x000fc800078e0257 */
[----:B------:R-:W-:Y:S02]  /*16d90*/  IMAD R0, R0, UR4, RZ ;  /* 0x0000000400007c24 */ /* 0x000fe4000f8e02ff */
[----:B------:R-:W-:-:S04]  /*16da0*/  IMAD.WIDE.U32 R20, R81, UR4, R20 ;  /* 0x0000000451147c25 */ /* 0x000fc8000f8e0014 */
        /* <DEDUP_REMOVED lines=8> */
[----:B------:R-:W-:Y:S02]  /*16e30*/  VIADD R0, R17, 0x38820 ;  /* 0x0003882011007836 */ /* 0x000fe40000000000 */
[----:B------:R-:W-:Y:S01]  /*16e40*/  IMAD.IADD R21, R21, 0x1, R81 ;  /* 0x0000000115157824 */ /* 0x000fe200078e0251 */
[C---:B------:R-:W-:Y:S01]  /*16e50*/  LEA R81, P0, R20.reuse, UR4, 0x1 ;  /* 0x0000000414517c11 */ /* 0x040fe2000f8008ff */
[C---:B------:R-:W-:Y:S01]  /*16e60*/  VIADD R164, R195.reuse, 0x40 ;  /* 0x00000040c3a47836 */ /* 0x040fe20000000000 */
[----:B------:R-:W-:Y:S02]  /*16e70*/  PRMT R0, RZ, 0x654, R0 ;  /* 0x00000654ff007816 */ /* 0x000fe40000000000 */
[----:B------:R-:W-:Y:S01]  /*16e80*/  LEA.HI.X R82, R20, UR5, R21, 0x1, P0 ;  /* 0x0000000514527c11 */ /* 0x000fe200080f0c15 */
[C---:B------:R-:W-:Y:S01]  /*16e90*/  VIADD R162, R195.reuse, 0x80 ;  /* 0x00000080c3a27836 */ /* 0x040fe20000000000 */
[-C--:B0-----:R-:W-:Y:S01]  /*16ea0*/  ISETP.GE.AND P0, PT, R164, R4.reuse, PT ;  /* 0x00000004a400720c */ /* 0x081fe20003f06270 */
[----:B-1----:R0:W-:Y:S01]  /*16eb0*/  SYNCS.ARRIVE.TRANS64.RED.A1T0 RZ, [R0+URZ], RZ ;  /* 0x000000ff00ff79a7 */ /* 0x0021e2000810043f */
[C---:B------:R-:W-:Y:S01]  /*16ec0*/  ISETP.GE.AND P1, PT, R195.reuse, R4, PT ;  /* 0x00000004c300720c */ /* 0x040fe20003f26270 */
[----:B------:R-:W-:-:S02]  /*16ed0*/  VIADD R160, R195, 0xc0 ;  /* 0x000000c0c3a07836 */ /* 0x000fc40000000000 */
[----:B------:R-:W-:Y:S01]  /*16ee0*/  IMAD R83, R3, R83, RZ ;  /* 0x0000005303537224 */ /* 0x000fe200078e02ff */
[----:B0-----:R-:W-:Y:S02]  /*16ef0*/  SEL R0, RZ, 0xffffffff, P0 ;  /* 0xffffffffff007807 */ /* 0x001fe40000000000 */
[----:B------:R-:W-:-:S03]  /*16f00*/  ISETP.GE.AND P0, PT, R162, R4, PT ;  /* 0x00000004a200720c */ /* 0x000fc60003f06270 */
[----:B------:R-:W-:Y:S01]  /*16f10*/  IMAD.SHL.U32 R3, R0, 0x2, RZ ;  /* 0x0000000200037824 */ /* 0x000fe200078e00ff */
[----:B------:R-:W-:Y:S02]  /*16f20*/  SEL R0, RZ, 0x1, P1 ;  /* 0x00000001ff007807 */ /* 0x000fe40000800000 */
[----:B------:R-:W-:Y:S01]  /*16f30*/  SEL R2, RZ, 0xffffffff, P0 ;  /* 0xffffffffff027807 */ /* 0x000fe20000000000 */
[----:B------:R-:W-:Y:S01]  /*16f40*/  VIADD R158, R195, 0x100 ;  /* 0x00000100c39e7836 */ /* 0x000fe20000000000 */
[-C--:B------:R-:W-:Y:S02]  /*16f50*/  ISETP.GE.AND P0, PT, R160, R4.reuse, PT ;  /* 0x00000004a000720c */ /* 0x080fe40003f06270 */
[----:B------:R-:W-:Y:S01]  /*16f60*/  LOP3.LUT R0, R3, 0x2, R0, 0xe2, !PT ;  /* 0x0000000203007812 */ /* 0x000fe200078ee200 */
[----:B------:R-:W-:Y:S01]  /*16f70*/  IMAD.SHL.U32 R3, R2, 0x4, RZ ;  /* 0x0000000402037824 */ /* 0x000fe200078e00ff */
[----:B------:R-:W-:Y:S01]  /*16f80*/  SEL R2, RZ, 0xffffffff, P0 ;  /* 0xffffffffff027807 */ /* 0x000fe20000000000 */
[----:B------:R-:W-:Y:S01]  /*16f90*/  VIADD R156, R195, 0x140 ;  /* 0x00000140c39c7836 */ /* 0x000fe20000000000 */
[----:B------:R-:W-:-:S02]  /*16fa0*/  ISETP.GE.AND P0, PT, R158, R4, PT ;  /* 0x000000049e00720c */ /* 0x000fc40003f06270 */
[----:B------:R-:W-:Y:S01]  /*16fb0*/  LOP3.LUT R0, R3, 0x4, R0, 0xe2, !PT ;  /* 0x0000000403007812 */ /* 0x000fe200078ee200 */
[----:B------:R-:W-:Y:S01]  /*16fc0*/  IMAD.SHL.U32 R3, R2, 0x8, RZ ;  /* 0x0000000802037824 */ /* 0x000fe200078e00ff */
[----:B------:R-:W-:Y:S02]  /*16fd0*/  SEL R2, RZ, 0xffffffff, P0 ;  /* 0xffffffffff027807 */ /* 0x000fe40000000000 */
[-C--:B------:R-:W-:Y:S02]  /*16fe0*/  ISETP.GE.AND P0, PT, R156, R4.reuse, PT ;  /* 0x000000049c00720c */ /* 0x080fe40003f06270 */
[----:B------:R-:W-:Y:S01]  /*16ff0*/  LOP3.LUT R0, R3, 0x8, R0, 0xe2, !PT ;  /* 0x0000000803007812 */ /* 0x000fe200078ee200 */
[----:B------:R-:W-:Y:S01]  /*17000*/  IMAD.SHL.U32 R3, R2, 0x10, RZ ;  /* 0x0000001002037824 */ /* 0x000fe200078e00ff */
[----:B------:R-:W-:Y:S01]  /*17010*/  SEL R2, RZ, 0xffffffff, P0 ;  /* 0xffffffffff027807 */ /* 0x000fe20000000000 */
[----:B------:R-:W-:Y:S02]  /*17020*/  VIADD R154, R195, 0x180 ;  /* 0x00000180c39a7836 */ /* 0x000fe40000000000 */
[----:B------:R-:W-:Y:S01]  /*17030*/  IMAD.IADD R214, R80, 0x1, R214 ;  /* 0x0000000150d67824 */ /* 0x000fe200078e02d6 */
[----:B------:R-:W-:Y:S01]  /*17040*/  LOP3.LUT R0, R3, 0x10, R0, 0xe2, !PT ;  /* 0x0000001003007812 */ /* 0x000fe200078ee200 */
[----:B------:R-:W-:Y:S01]  /*17050*/  IMAD.SHL.U32 R3, R2, 0x20, RZ ;  /* 0x0000002002037824 */ /* 0x000fe200078e00ff */
[----:B------:R-:W-:Y:S01]  /*17060*/  ISETP.GE.AND P0, PT, R154, R4, PT ;  /* 0x000000049a00720c */ /* 0x000fe20003f06270 */
[----:B------:R-:W-:Y:S01]  /*17070*/  VIADD R152, R195, 0x1c0 ;  /* 0x000001c0c3987836 */ /* 0x000fe20000000000 */
[----:B------:R-:W-:-:S02]  /*17080*/  ISETP.GE.AND P1, PT, R214, R83, PT ;  /* 0x00000053d600720c */ /* 0x000fc40003f26270 */
[----:B------:R-:W-:Y:S02]  /*17090*/  LOP3.LUT R0, R3, 0x20, R0, 0xe2, !PT ;  /* 0x0000002003007812 */ /* 0x000fe400078ee200 */
[----:B------:R-:W-:Y:S02]  /*170a0*/  SEL R3, RZ, 0x40, P0 ;  /* 0x00000040ff037807 */ /* 0x000fe40000000000 */
[----:B------:R-:W-:Y:S02]  /*170b0*/  ISETP.GE.AND P0, PT, R152, R4, PT ;  /* 0x000000049800720c */ /* 0x000fe40003f06270 */
[----:B------:R-:W-:Y:S02]  /*170c0*/  LOP3.LUT R80, R0, R3, RZ, 0xfc, !PT ;  /* 0x0000000300507212 */ /* 0x000fe400078efcff */
[----:B------:R-:W-:Y:S01]  /*170d0*/  SEL R3, RZ, 0x80, P0 ;  /* 0x00000080ff037807 */ /* 0x000fe20000000000 */
[C---:B------:R-:W-:Y:S02]  /*170e0*/  VIADD R153, R195.reuse, 0x1c0 ;  /* 0x000001c0c3997836 */ /* 0x040fe40000000000 */
[C---:B------:R-:W-:Y:S01]  /*170f0*/  VIADD R155, R195.reuse, 0x180 ;  /* 0x00000180c39b7836 */ /* 0x040fe20000000000 */
[----:B------:R-:W-:Y:S01]  /*17100*/  LOP3.LUT R0, R80, R3, RZ, 0xfc, !PT ;  /* 0x0000000350007212 */ /* 0x000fe200078efcff */
[----:B------:R-:W-:-:S02]  /*17110*/  VIADD R157, R195, 0x140 ;  /* 0x00000140c39d7836 */ /* 0x000fc40000000000 */
[C---:B------:R-:W-:Y:S02]  /*17120*/  VIADD R159, R195.reuse, 0x100 ;  /* 0x00000100c39f7836 */ /* 0x040fe40000000000 */
[C---:B------:R-:W-:Y:S02]  /*17130*/  VIADD R161, R195.reuse, 0xc0 ;  /* 0x000000c0c3a17836 */ /* 0x040fe40000000000 */
        /* <DEDUP_REMOVED lines=44> */
.L_x_8728:
[----:B------:R-:W-:Y:S05]  /*17400*/  BSYNC B1 ;  /* 0x0000000000017941 */ /* 0x000fea0003800000 */
.L_x_8727:
[----:B------:R-:W-:Y:S01]  /*17410*/  VIADD R214, R214, 0x20 ;  /* 0x00000020d6d67836 */ /* 0x000fe20000000000 */
[----:B0-2---:R0:W2:Y:S04]  /*17420*/  SHFL.IDX PT, R3, R82, 0x1, 0x181f ;  /* 0x00381f0052037f89 */ /* 0x0050a800000e0000 */
        /* <DEDUP_REMOVED lines=9> */
[----:B-12--5:R-:W-:Y:S02]  /*174c0*/  @!P6 IMAD.WIDE R8, R195, 0x2, R2 ;  /* 0x00000002c308e825 */ /* 0x026fe400078e0202 */
[----:B------:R-:W-:-:S03]  /*174d0*/  @!P5 LEA R10, P4, R164, R2, 0x1 ;  /* 0x00000002a40ad211 */ /* 0x000fc600078808ff */
        /* <DEDUP_REMOVED lines=25> */
.L_x_8726:
[----:B01----:R-:W2:Y:S01]  /*17670*/  LDL.LU R10, [R1+0x64] ;  /* 0x00006400010a7983 */ /* 0x003ea20000300800 */
[----:B------:R-:W-:Y:S01]  /*17680*/  ULDC.64 UR4, c[0x0][0xc08] ;  /* 0x0003020000047ab9 */ /* 0x000fe20000000a00 */
[----:B------:R-:W0:Y:S02]  /*17690*/  LDC R11, c[0x0][0xce8] ;  /* 0x00033a00ff0b7b82 */ /* 0x000e240000000800 */
[----:B------:R-:W3:Y:S01]  /*176a0*/  LDL R12, [R1+0x18] ;  /* 0x00001800010c7983 */ /* 0x000ee20000100800 */
[----:B------:R-:W-:Y:S01]  /*176b0*/  IMAD R4, R4, UR4, RZ ;  /* 0x0000000404047c24 */ /* 0x000fe2000f8e02ff */
[----:B------:R-:W-:Y:S01]  /*176c0*/  BSSY B1, `(.L_x_8730) ;  /* 0x0000110000017945 */ /* 0x000fe20003800000 */
[----:B------:R-:W-:-:S04]  /*176d0*/  IMAD.WIDE.U32 R8, R2, UR4, RZ ;  /* 0x0000000402087c25 */ /* 0x000fc8000f8e00ff */
[----:B------:R-:W-:Y:S01]  /*176e0*/  IMAD R4, R2, UR5, R4 ;  /* 0x0000000502047c24 */ /* 0x000fe2000f8e0204 */
[----:B------:R-:W-:Y:S01]  /*176f0*/  ULDC.64 UR4, c[0x0][0xc38] ;  /* 0x00030e0000047ab9 */ /* 0x000fe20000000a00 */
[----:B------:R-:W-:Y:S01]  /*17700*/  SHF.R.S32.HI R2, RZ, 0x1f, R0 ;  /* 0x0000001fff027819 */ /* 0x000fe20000011400 */
[C---:B------:R-:W-:Y:S02]  /*17710*/  VIADD R21, R212.reuse, 0xf8 ;  /* 0x000000f8d4157836 */ /* 0x040fe40000000000 */
[----:B------:R-:W-:Y:S02]  /*17720*/  IMAD.IADD R9, R9, 0x1, R4 ;  /* 0x0000000109097824 */ /* 0x000fe400078e0204 */
[----:B------:R-:W-:Y:S01]  /*17730*/  VIADD R153, R212, 0xf0 ;  /* 0x000000f0d4997836 */ /* 0x000fe20000000000 */
[----:B------:R-:W-:Y:S01]  /*17740*/  SHF.R.S32.HI R21, RZ, 0x1f, R21 ;  /* 0x0000001fff157819 */ /* 0x000fe20000011415 */
[----:B------:R-:W-:-:S03]  /*17750*/  IMAD.WIDE.U32 R8, R186, UR4, R8 ;  /* 0x00000004ba087c25 */ /* 0x000fc6000f8e0008 */
[----:B------:R-:W-:Y:S01]  /*17760*/  SHF.R.S32.HI R153, RZ, 0x1f, R153 ;  /* 0x0000001fff997819 */ /* 0x000fe20000011499 */
[----:B------:R-:W-:Y:S01]  /*17770*/  IMAD R9, R186, UR5, R9 ;  /* 0x00000005ba097c24 */ /* 0x000fe2000f8e0209 */
[----:B------:R-:W-:Y:S01]  /*17780*/  ULDC.64 UR4, c[0x0][0xc40] ;  /* 0x0003100000047ab9 */ /* 0x000fe20000000a00 */
[----:B0-----:R-:W-:Y:S01]  /*17790*/  ISETP.NE.AND P0, PT, R11, 0x1, PT ;  /* 0x000000010b00780c */ /* 0x001fe20003f05270 */
[----:B------:R-:W-:Y:S02]  /*177a0*/  IMAD R2, R2, UR4, RZ ;  /* 0x0000000402027c24 */ /* 0x000fe4000f8e02ff */
[----:B------:R-:W-:-:S04]  /*177b0*/  IMAD.WIDE.U32 R8, R0, UR4, R8 ;  /* 0x0000000400087c25 */ /* 0x000fc8000f8e0008 */
[----:B------:R-:W-:Y:S01]  /*177c0*/  IMAD R2, R0, UR5, R2 ;  /* 0x0000000500027c24 */ /* 0x000fe2000f8e0202 */
[----:B------:R-:W-:Y:S01]  /*177d0*/  ULDC.64 UR4, c[0x0][0xc48] ;  /* 0x0003120000047ab9 */ /* 0x000fe20000000a00 */
[C---:B------:R-:W-:Y:S02]  /*177e0*/  VIADD R155, R212.reuse, 0xe8 ;  /* 0x000000e8d49b7836 */ /* 0x040fe40000000000 */
[----:B------:R-:W-:Y:S02]  /*177f0*/  IMAD.IADD R9, R9, 0x1, R2 ;  /* 0x0000000109097824 */ /* 0x000fe400078e0202 */
[----:B------:R-:W0:Y:S01]  /*17800*/  @P0 LDC R0, c[0x0][0xcf0] ;  /* 0x00033c00ff000b82 */ /* 0x000e220000000800 */
        /* <DEDUP_REMOVED lines=74> */
[--C-:B---3--:R-:W-:Y:S02]  /*17cb0*/  IMAD.IADD R2, R12, 0x1, R214.reuse ;  /* 0x000000010c027824 */ /* 0x108fe400078e02d6 */
[----:B------:R-:W-:Y:S02]  /*17cc0*/  IMAD.IADD R214, R193, 0x1, R214 ;  /* 0x00000001c1d67824 */ /* 0x000fe400078e02d6 */
[----:B------:R-:W-:Y:S02]  /*17cd0*/  IMAD.MOV.U32 R4, RZ, RZ, R2 ;  /* 0x000000ffff047224 */ /* 0x000fe400078e0002 */
[----:B-1----:R-:W-:-:S05]  /*17ce0*/  @P0 IMAD.HI.U32 R10, R2, R10, RZ ;  /* 0x0000000a020a0227 */ /* 0x002fca00078e00ff */
[----:B0-----:R-:W-:-:S05]  /*17cf0*/  @P0 SHF.R.U32.HI R4, RZ, R0, R10 ;  /* 0x00000000ff040219 */ /* 0x001fca000001160a */
[----:B------:R-:W-:Y:S02]  /*17d00*/  IMAD.MOV R0, RZ, RZ, -R4 ;  /* 0x000000ffff007224 */ /* 0x000fe400078e0a04 */
        /* <DEDUP_REMOVED lines=12> */
[----:B------:R-:W-:Y:S01]  /*17dd0*/  ULDC.64 UR4, c[0x0][0xc00] ;  /* 0x0003000000047ab9 */ /* 0x000fe20000000a00 */
[----:B------:R-:W-:Y:S01]  /*17de0*/  VIADD R2, R17, 0x38820 ;  /* 0x0003882011027836 */ /* 0x000fe20000000000 */
[----:B------:R-:W-:Y:S01]  /*17df0*/  LEA R4, P0, R8, UR4, 0x2 ;  /* 0x0000000408047c11 */ /* 0x000fe2000f8010ff */
[----:B------:R-:W-:-:S03]  /*17e00*/  IMAD.IADD R3, R9, 0x1, R3 ;  /* 0x0000000109037824 */ /* 0x000fc600078e0203 */
[----:B------:R-:W-:Y:S01]  /*17e10*/  PRMT R2, RZ, 0x654, R2 ;  /* 0x00000654ff027816 */ /* 0x000fe20000000002 */
[----:B------:R0:W1:Y:S01]  /*17e20*/  SHFL.IDX PT, R14, R4, RZ, 0x1c1f ;  /* 0x001c1fff040e7589 */ /* 0x00006200000e0000 */
[----:B------:R-:W-:Y:S02]  /*17e30*/  LEA.HI.X R10, R8, UR5, R3, 0x2, P0 ;  /* 0x00000005080a7c11 */ /* 0x000fe400080f1403 */
[----:B------:R-:W-:Y:S01]  /*17e40*/  ISETP.GE.AND P0, PT, R214, R0, PT ;  /* 0x00000000d600720c */ /* 0x000fe20003f06270 */
[----:B------:R0:W-:Y:S02]  /*17e50*/  SYNCS.ARRIVE.TRANS64.RED.A1T0 RZ, [R2+URZ], RZ ;  /* 0x000000ff02ff79a7 */ /* 0x0001e4000810043f */
[----:B------:R0:W2:Y:S10]  /*17e60*/  SHFL.IDX PT, R11, R10, RZ, 0x1c1f ;  /* 0x001c1fff0a0b7589 */ /* 0x0000b400000e0000 */
[----:B0-----:R-:W-:Y:S05]  /*17e70*/  @P0 BRA `(.L_x_8731) ;  /* 0x0000000800500947 */ /* 0x001fea0003800000 */
[----:B------:R-:W-:Y:S01]  /*17e80*/  ULDC UR4, c[0x0][0xbc8] ;  /* 0x0002f20000047ab9 */ /* 0x000fe20000000800 */
[----:B------:R-:W-:Y:S01]  /*17e90*/  SHF.R.S32.HI R12, RZ, 0x1f, R212 ;  /* 0x0000001fff0c7819 */ /* 0x000fe200000114d4 */
[C---:B------:R-:W-:Y:S01]  /*17ea0*/  VIADD R13, R212.reuse, 0x8 ;  /* 0x00000008d40d7836 */ /* 0x040fe20000000000 */
[C---:B------:R-:W-:Y:S01]  /*17eb0*/  ISETP.GE.AND P0, PT, R212.reuse, UR4, PT ;  /* 0x00000004d4007c0c */ /* 0x040fe2000bf06270 */
[C---:B------:R-:W-:Y:S01]  /*17ec0*/  VIADD R9, R212.reuse, 0x8 ;  /* 0x00000008d4097836 */ /* 0x040fe20000000000 */
[----:B------:R-:W-:Y:S01]  /*17ed0*/  ISETP.GE.AND P3, PT, R199, UR4, PT ;  /* 0x00000004c7007c0c */ /* 0x000fe2000bf66270 */
[C---:B------:R-:W-:Y:S01]  /*17ee0*/  VIADD R15, R212.reuse, 0x18 ;  /* 0x00000018d40f7836 */ /* 0x040fe20000000000 */
[----:B------:R-:W-:Y:S01]  /*17ef0*/  ISETP.GE.AND P4, PT, R197, UR4, PT ;  /* 0x00000004c5007c0c */ /* 0x000fe2000bf86270 */
[----:B------:R-:W-:Y:S01]  /*17f00*/  VIADD R8, R212, 0x30 ;  /* 0x00000030d4087836 */ /* 0x000fe20000000000 */
[----:B------:R-:W-:-:S07]  /*17f10*/  SHF.R.S32.HI R9, RZ, 0x1f, R9 ;  /* 0x0000001fff097819 */ /* 0x000fce0000011409 */
[----:B-1----:R-:W-:-:S04]  /*17f20*/  @!P0 LEA R2, P1, R212, R14, 0x2 ;  /* 0x0000000ed4028211 */ /* 0x002fc800078210ff */
        /* <DEDUP_REMOVED lines=131> */
[----:B------:R-:W-:Y:S02]  /*18760*/  @!P5 LEA R14, P0, R20, R14, 0x2 ;  /* 0x0000000e140ed211 */ /* 0x000fe400078010ff */
[-C--:B------:R-:W-:Y:S01]  /*18770*/  @!P2 LEA.HI.X R9, R152, R11.reuse, R153, 0x2, P1 ;  /* 0x0000000b9809a211 */ /* 0x080fe200008f1499 */
[----:B------:R0:W-:Y:S01]  /*18780*/  @!P3 ST.E.64 desc[UR40][R12.64], R140 ;  /* 0x0000008c0c00b985 */ /* 0x0001e2000c101b28 */
[----:B------:R-:W-:-:S03]  /*18790*/  @!P5 LEA.HI.X R15, R20, R11, R21, 0x2, P0 ;  /* 0x0000000b140fd211 */ /* 0x000fc600000f1415 */
[----:B------:R0:W-:Y:S04]  /*187a0*/  @!P2 ST.E.64 desc[UR40][R8.64], R144 ;  /* 0x000000900800a985 */ /* 0x0001e8000c101b28 */
[----:B------:R0:W-:Y:S02]  /*187b0*/  @!P5 ST.E.64 desc[UR40][R14.64], R148 ;  /* 0x000000940e00d985 */ /* 0x0001e4000c101b28 */
.L_x_8731:
[----:B------:R-:W-:Y:S05]  /*187c0*/  BSYNC B1 ;  /* 0x0000000000017941 */ /* 0x000fea0003800000 */
.L_x_8730:
[----:B0-----:R-:W-:Y:S01]  /*187d0*/  VIADD R3, R214, 0x8 ;  /* 0x00000008d6037836 */ /* 0x001fe20000000000 */
[----:B------:R0:W3:Y:S04]  /*187e0*/  SHFL.IDX PT, R12, R10, 0x1, 0x1c1f ;  /* 0x003c1f000a0c7f89 */ /* 0x0000e800000e0000 */
[----:B------:R-:W-:Y:S01]  /*187f0*/  ISETP.GE.AND P0, PT, R3, R0, PT ;  /* 0x000000000300720c */ /* 0x000fe20003f06270 */
[----:B------:R-:W4:-:S12]  /*18800*/  SHFL.IDX PT, R4, R4, 0x1, 0x1c1f ;  /* 0x003c1f0004047f89 */ /* 0x000f1800000e0000 */
[----:B0-----:R-:W-:Y:S05]  /*18810*/  @P0 BRA `(.L_x_8729) ;  /* 0x0000001800600947 */ /* 0x001fea0003800000 */
[C---:B------:R-:W-:Y:S01]  /*18820*/  VIADD R13, R212.reuse, 0x8 ;  /* 0x00000008d40d7836 */ /* 0x040fe20000000000 */
[----:B------:R-:W-:Y:S01]  /*18830*/  ULDC UR4, c[0x0][0xbc8] ;  /* 0x0002f20000047ab9 */ /* 0x000fe20000000800 */
[C---:B------:R-:W-:Y:S01]  /*18840*/  VIADD R25, R212.reuse, 0x10 ;  /* 0x00000010d4197836 */ /* 0x040fe20000000000 */
[C---:B------:R-:W-:Y:S01]  /*18850*/  ISETP.GE.AND P2, PT, R212.reuse, UR4, PT ;  /* 0x00000004d4007c0c */ /* 0x040fe2000bf46270 */
[C---:B--2---:R-:W-:Y:S01]  /*18860*/  VIADD R11, R212.reuse, 0x18 ;  /* 0x00000018d40b7836 */ /* 0x044fe20000000000 */
[----:B------:R-:W-:Y:S01]  /*18870*/  ISETP.GE.AND P5, PT, R13, UR4, PT ;  /* 0x000000040d007c0c */ /* 0x000fe2000bfa6270 */
[C---:B-1----:R-:W-:Y:S01]  /*18880*/  VIADD R14, R212.reuse, 0x8 ;  /* 0x00000008d40e7836 */ /* 0x042fe20000000000 */
[----:B------:R-:W-:Y:S01]  /*18890*/  ISETP.GE.AND P3, PT, R25, UR4, PT ;  /* 0x0000000419007c0c */ /* 0x000fe2000bf66270 */
[C---:B------:R-:W-:Y:S01]  /*188a0*/  VIADD R28, R212.reuse, 0x10 ;  /* 0x00000010d41c7836 */ /* 0x040fe20000000000 */
[----:B------:R-:W-:Y:S01]  /*188b0*/  ISETP.GE.AND P4, PT, R11, UR4, PT ;  /* 0x000000040b007c0c */ /* 0x000fe2000bf86270 */
[----:B------:R-:W-:Y:S01]  /*188c0*/  VIADD R24, R212, 0x18 ;  /* 0x00000018d4187836 */ /* 0x000fe20000000000 */
[----:B------:R-:W-:-:S02]  /*188d0*/  SHF.R.S32.HI R14, RZ, 0x1f, R14 ;  /* 0x0000001fff0e7819 */ /* 0x000fc4000001140e */
[----:B------:R-:W-:Y:S02]  /*188e0*/  SHF.R.S32.HI R15, RZ, 0x1f, R212 ;  /* 0x0000001fff0f7819 */ /* 0x000fe400000114d4 */
[----:B------:R-:W-:Y:S02]  /*188f0*/  SHF.R.S32.HI R28, RZ, 0x1f, R28 ;  /* 0x0000001fff1c7819 */ /* 0x000fe4000001141c */
[CC--:B----4-:R-:W-:Y:S02]  /*18900*/  @!P2 LEA R2, P0, R212.reuse, R4.reuse, 0x2 ;  /* 0x00000004d402a211 */ /* 0x0d0fe400078010ff */
[C---:B------:R-:W-:Y:S02]  /*18910*/  @!P5 LEA R8, P1, R13.reuse, R4, 0x2 ;  /* 0x000000040d08d211 */ /* 0x040fe400078210ff */
[CC--:B---3--:R-:W-:Y:S01]  /*18920*/  @!P2 LEA.HI.X R3, R212.reuse, R12.reuse, R15, 0x2, P0 ;  /* 0x0000000cd403a211 */ /* 0x0c8fe200000f140f */
[C---:B------:R-:W-:Y:S01]  /*18930*/  VIADD R15, R212.reuse, 0x28 ;  /* 0x00000028d40f7836 */ /* 0x040fe20000000000 */
[----:B------:R-:W-:Y:S01]  /*18940*/  @!P5 LEA.HI.X R9, R13, R12, R14, 0x2, P1 ;  /* 0x0000000c0d09d211 */ /* 0x000fe200008f140e */
[C---:B------:R-:W-:Y:S01]  /*18950*/  VIADD R14, R212.reuse, 0x20 ;  /* 0x00000020d40e7836 */ /* 0x040fe20000000000 */
[----:B------:R-:W-:Y:S01]  /*18960*/  SHF.R.S32.HI R24, RZ, 0x1f, R24 ;  /* 0x0000001fff187819 */ /* 0x000fe20000011418 */
[----:B------:R0:W-:Y:S01]  /*18970*/  @!P2 ST.E.64 desc[UR40][R2.64], R26 ;  /* 0x0000001a0200a985 */ /* 0x0001e2000c101b28 */
[----:B------:R-:W-:Y:S01]  /*18980*/  ISETP.GE.AND P1, PT, R15, UR4, PT ;  /* 0x000000040f007c0c */ /* 0x000fe2000bf26270 */
[----:B------:R-:W-:Y:S01]  /*18990*/  VIADD R13, R212, 0x30 ;  /* 0x00000030d40d7836 */ /* 0x000fe20000000000 */
[----:B------:R-:W-:Y:S01]  /*189a0*/  ISETP.GE.AND P0, PT, R14, UR4, PT ;  /* 0x000000040e007c0c */ /* 0x000fe2000bf06270 */
[----:B------:R1:W-:Y:S03]  /*189b0*/  @!P5 ST.E.64 desc[UR40][R8.64], R30 ;  /* 0x0000001e0800d985 */ /* 0x0003e6000c101b28 */
[----:B------:R-:W-:-:S02]  /*189c0*/  ISETP.GE.AND P2, PT, R13, UR4, PT ;  /* 0x000000040d007c0c */ /* 0x000fc4000bf46270 */
[-C--:B0-----:R-:W-:Y:S02]  /*189d0*/  @!P3 LEA R2, P5, R25, R4.reuse, 0x2 ;  /* 0x000000041902b211 */ /* 0x081fe400078a10ff */
[----:B-1----:R-:W-:Y:S02]  /*189e0*/  @!P4 LEA R8, P6, R11, R4, 0x2 ;  /* 0x000000040b08c211 */ /* 0x002fe400078c10ff */
[-C--:B------:R-:W-:Y:S02]  /*189f0*/  @!P3 LEA.HI.X R3, R25, R12.reuse, R28, 0x2, P5 ;  /* 0x0000000c1903b211 */ /* 0x080fe400028f141c */
[----:B------:R-:W-:Y:S01]  /*18a00*/  @!P4 LEA.HI.X R9, R11, R12, R24, 0x2, P6 ;  /* 0x0000000c0b09c211 */ /* 0x000fe200030f1418 */
[----:B------:R-:W-:-:S04]  /*18a10*/  VIADD R24, R212, 0x20 ;  /* 0x00000020d4187836 */ /* 0x000fc80000000000 */
[-C--:B------:R-:W-:Y:S01]  /*18a20*/  @!P2 LEA R10, P6, R13, R4.reuse, 0x2 ;  /* 0x000000040d0aa211 */ /* 0x080fe200078c10ff */
[----:B------:R0:W-:Y:S01]  /*18a30*/  @!P3 ST.E.64 desc[UR40][R2.64], R34 ;  /* 0x000000220200b985 */ /* 0x0001e2000c101b28 */
[----:B------:R-:W-:Y:S02]  /*18a40*/  ISETP.GE.AND P3, PT, R211, UR4, PT ;  /* 0x00000004d3007c0c */ /* 0x000fe4000bf66270 */
[----:B------:R-:W-:Y:S01]  /*18a50*/  SHF.R.S32.HI R24, RZ, 0x1f, R24 ;  /* 0x0000001fff187819 */ /* 0x000fe20000011418 */
[----:B------:R1:W-:Y:S01]  /*18a60*/  @!P4 ST.E.64 desc[UR40][R8.64], R38 ;  /* 0x000000260800c985 */ /* 0x0003e2000c101b28 */
[----:B0-----:R-:W-:-:S04]  /*18a70*/  @!P0 LEA R2, P4, R14, R4, 0x2 ;  /* 0x000000040e028211 */ /* 0x001fc800078810ff */
[----:B------:R-:W-:Y:S01]  /*18a80*/  @!P0 LEA.HI.X R3, R14, R12, R24, 0x2, P4 ;  /* 0x0000000c0e038211 */ /* 0x000fe200020f1418 */
[C---:B------:R-:W-:Y:S01]  /*18a90*/  VIADD R24, R212.reuse, 0x28 ;  /* 0x00000028d4187836 */ /* 0x040fe20000000000 */
[C---:B-1----:R-:W-:Y:S01]  /*18aa0*/  @!P1 LEA R8, P5, R15.reuse, R4, 0x2 ;  /* 0x000000040f089211 */ /* 0x042fe200078a10ff */
        /* <DEDUP_REMOVED lines=8> */
[----:B------:R1:W-:Y:S01]  /*18b30*/  @!P1 ST.E.64 desc[UR40][R8.64], R46 ;  /* 0x0000002e08009985 */ /* 0x0003e2000c101b28 */
[----:B------:R-:W-:Y:S02]  /*18b40*/  ISETP.GE.AND P0, PT, R203, UR4, PT ;  /* 0x00000004cb007c0c */ /* 0x000fe4000bf06270 */
[----:B------:R-:W-:Y:S01]  /*18b50*/  ISETP.GE.AND P1, PT, R201, UR4, PT ;  /* 0x00000004c9007c0c */ /* 0x000fe2000bf26270 */
[----:B------:R2:W-:Y:S01]  /*18b60*/  @!P2 ST.E.64 desc[UR40][R10.64], R50 ;  /* 0x000000320a00a985 */ /* 0x0005e2000c101b28 */
[----:B0-----:R-:W-:-:S04]  /*18b70*/  @!P3 LEA R2, P6, R211, R4, 0x2 ;  /* 0x00000004d302b211 */ /* 0x001fc800078c10ff */
[----:B------:R-:W-:Y:S02]  /*18b80*/  @!P3 LEA.HI.X R3, R211, R12, R213, 0x2, P6 ;  /* 0x0000000cd303b211 */ /* 0x000fe400030f14d5 */
[----:B-1----:R-:W-:-:S03]  /*18b90*/  @!P4 LEA R8, P2, R208, R4, 0x2 ;  /* 0x00000004d008c211 */ /* 0x002fc600078410ff */
[----:B------:R0:W-:Y:S01]  /*18ba0*/  @!P3 ST.E.64 desc[UR40][R2.64], R54 ;  /* 0x000000360200b985 */ /* 0x0001e2000c101b28 */
[----:B------:R-:W-:Y:S02]  /*18bb0*/  ISETP.GE.AND P3, PT, R197, UR4, PT ;  /* 0x00000004c5007c0c */ /* 0x000fe4000bf66270 */
[----:B--2---:R-:W-:Y:S02]  /*18bc0*/  @!P5 LEA R10, P6, R205, R4, 0x2 ;  /* 0x00000004cd0ad211 */ /* 0x004fe400078c10ff */
[-C--:B------:R-:W-:Y:S02]  /*18bd0*/  @!P4 LEA.HI.X R9, R208, R12.reuse, R209, 0x2, P2 ;  /* 0x0000000cd009c211 */ /* 0x080fe400010f14d1 */
[----:B------:R-:W-:Y:S02]  /*18be0*/  ISETP.GE.AND P2, PT, R199, UR4, PT ;  /* 0x00000004c7007c0c */ /* 0x000fe4000bf46270 */
[----:B------:R-:W-:Y:S01]  /*18bf0*/  @!P5 LEA.HI.X R11, R205, R12, R207, 0x2, P6 ;  /* 0x0000000ccd0bd211 */ /* 0x000fe200030f14cf */
[----:B------:R1:W-:Y:S01]  /*18c00*/  @!P4 ST.E.64 desc[UR40][R8.64], R58 ;  /* 0x0000003a0800c985 */ /* 0x0003e2000c101b28 */
[----:B------:R-:W-:-:S03]  /*18c10*/  ISETP.GE.AND P4, PT, R186, UR4, PT ;  /* 0x00000004ba007c0c */ /* 0x000fc6000bf86270 */
[----:B------:R2:W-:Y:S01]  /*18c20*/  @!P5 ST.E.64 desc[UR40][R10.64], R62 ;  /* 0x0000003e0a00d985 */ /* 0x0005e2000c101b28 */
[----:B0-----:R-:W-:-:S04]  /*18c30*/  @!P0 LEA R2, P6, R203, R4, 0x2 ;  /* 0x00000004cb028211 */ /* 0x001fc800078c10ff */
[----:B------:R-:W-:Y:S02]  /*18c40*/  @!P0 LEA.HI.X R3, R203, R12, R204, 0x2, P6 ;  /* 0x0000000ccb038211 */ /* 0x000fe400030f14cc */
[----:B-1----:R-:W-:-:S03]  /*18c50*/  @!P1 LEA R8, P5, R201, R4, 0x2 ;  /* 0x00000004c9089211 */ /* 0x002fc600078a10ff */
        /* <DEDUP_REMOVED lines=16> */
[----:B------:R0:W-:Y:S01]  /*18d60*/  @!P4 ST.E.64 desc[UR40][R8.64], R82 ;  /* 0x000000520800c985 */ /* 0x0001e2000c101b28 */
[----:B------:R-:W-:Y:S02]  /*18d70*/  ISETP.GE.AND P4, PT, R172, UR4, PT ;  /* 0x00000004ac007c0c */ /* 0x000fe4000bf86270 */
[----:B------:R-:W-:Y:S02]  /*18d80*/  @!P5 LEA.HI.X R11, R182, R12, R183, 0x2, P6 ;  /* 0x0000000cb60bd211 */ /* 0x000fe400030f14b7 */
[----:B-1----:R-:W-:-:S03]  /*18d90*/  @!P2 LEA R2, P6, R180, R4, 0x2 ;  /* 0x00000004b402a211 */ /* 0x002fc600078c10ff */
        /* <DEDUP_REMOVED lines=62> */
.L_x_8723:
[----:B0-----:R-:W3:Y:S01]  /*19180*/  LDL.LU R4, [R1+0x5c] ;  /* 0x00005c0001047983 */ /* 0x001ee20000300800 */
[----:B------:R-:W-:Y:S01]  /*19190*/  ULDC.64 UR6, c[0x0][0xd08] ;  /* 0x0003420000067ab9 */ /* 0x000fe20000000a00 */
[----:B------:R-:W-:Y:S02]  /*191a0*/  ULDC.64 UR4, c[0x0][0xd00] ;  /* 0x0003400000047ab9 */ /* 0x000fe40000000a00 */
[----:B------:R-:W4:Y:S04]  /*191b0*/  LDL.LU R0, [R1+0x60] ;  /* 0x0000600001007983 */ /* 0x000f280000300800 */
[----:B-12---:R-:W2:Y:S01]  /*191c0*/  LDL R10, [R1+0x54] ;  /* 0x00005400010a7983 */ /* 0x006ea20000100800 */
[----:B------:R-:W-:Y:S01]  /*191d0*/  ISETP.NE.U32.AND P1, PT, RZ, UR6, PT ;  /* 0x00000006ff007c0c */ /* 0x000fe2000bf25070 */
[----:B------:R-:W-:Y:S01]  /*191e0*/  IMAD.MOV.U32 R25, RZ, RZ, RZ ;  /* 0x000000ffff197224 */ /* 0x000fe200078e00ff */
[----:B------:R-:W-:-:S02]  /*191f0*/  ISETP.NE.U32.AND P0, PT, RZ, UR4, PT ;  /* 0x00000004ff007c0c */ /* 0x000fc4000bf05070 */
[----:B------:R-:W-:Y:S02]  /*19200*/  ISETP.NE.AND.EX P1, PT, RZ, UR7, PT, P1 ;  /* 0x00000007ff007c0c */ /* 0x000fe4000bf25310 */
[----:B------:R-:W-:Y:S02]  /*19210*/  ISETP.NE.AND.EX P0, PT, RZ, UR5, PT, P0 ;  /* 0x00000005ff007c0c */ /* 0x000fe4000bf05300 */
[----:B---3-5:R-:W-:-:S04]  /*19220*/  IADD3 R2, P2, R4, UR4, RZ ;  /* 0x0000000404027c10 */ /* 0x028fc8000ff5e0ff */
        /* <DEDUP_REMOVED lines=8> */
[----:B------:R-:W1:-:S12]  /*192b0*/  S2R R4, SR_TID.X ;  /* 0x0000000000047919 */ /* 0x000e580000002100 */
[----:B------:R-:W2:Y:S01]  /*192c0*/  @!P2 LDC R10, c[0x0][0xbd4] ;  /* 0x0002f500ff0aab82 */ /* 0x000ea20000000800 */
[----:B-1----:R-:W-:Y:S01]  /*192d0*/  VIADD R30, R4, 0xffffff80 ;  /* 0xffffff80041e7836 */ /* 0x002fe20000000000 */
[----:B--2---:R0:W-:Y:S01]  /*192e0*/  @!P2 STL [R1+0x54], R10 ;  /* 0x0000540a0100a387 */ /* 0x0041e20000100800 */
[----:B------:R-:W-:-:S03]  /*192f0*/  ISETP.GT.AND P2, PT, R10, 0x1, PT ;  /* 0x000000010a00780c */ /* 0x000fc60003f44270 */
[----:B------:R-:W-:Y:S01]  /*19300*/  ISETP.GT.AND P3, PT, R30, 0x3f, PT ;  /* 0x0000003f1e00780c */ /* 0x000fe20003f64270 */
[----:B------:R-:W-:-:S12]  /*19310*/  @P1 BRA `(.L_x_8732) ;  /* 0x0000000000101947 */ /* 0x000fd80003800000 */
[----:B------:R-:W-:Y:S05]  /*19320*/  @!P0 BRA `(.L_x_8732) ;  /* 0x00000000000c8947 */ /* 0x000fea0003800000 */
[----:B0-----:R-:W2:Y:S04]  /*19330*/  LDG.E R9, desc[UR40][R2.64] ;  /* 0x0000002802097981 */ /* 0x001ea8000c1e1900 */
[----:B-----5:R-:W2:Y:S02]  /*19340*/  LDG.E R0, desc[UR40][R2.64+0x4] ;  /* 0x0000042802007981 */ /* 0x020ea4000c1e1900 */
[----:B--2---:R-:W-:-:S07]  /*19350*/  IMAD.IADD R0, R0, 0x1, -R9 ;  /* 0x0000000100007824 */ /* 0x004fce00078e0a09 */
.L_x_8732:
[----:B0-----:R-:W2:Y:S04]  /*19360*/  LDL.LU R3, [R1+0x58] ;  /* 0x0000580001037983 */ /* 0x001ea80000300800 */
[----:B------:R-:W3:Y:S01]  /*19370*/  LDL.LU R2, [R1+0x6c] ;  /* 0x00006c0001027983 */ /* 0x000ee20000300800 */
[----:B------:R-:W-:Y:S01]  /*19380*/  BSSY B1, `(.L_x_8733) ;  /* 0x0000037000017945 */ /* 0x000fe20003800000 */
[----:B-----5:R-:W-:Y:S02]  /*19390*/  SHF.R.S32.HI R26, RZ, 0x1f, R25 ;  /* 0x0000001fff1a7819 */ /* 0x020fe40000011419 */
[----:B--2---:R-:W-:Y:S02]  /*193a0*/  SEL R33, R3, RZ, !P0 ;  /* 0x000000ff03217207 */ /* 0x004fe40004000000 */
[----:B---3--:R-:W-:Y:S01]  /*193b0*/  SEL R28, R2, RZ, !P0 ;  /* 0x000000ff021c7207 */ /* 0x008fe20004000000 */
[----:B------:R-:W-:Y:S06]  /*193c0*/  @P3 BRA `(.L_x_8734) ;  /* 0x0000000000c83947 */ /* 0x000fec0003800000 */
[----:B------:R-:W0:Y:S01]  /*193d0*/  S2R R35, SR_TID.X ;  /* 0x0000000000237919 */ /* 0x000e220000002100 */
[----:B------:R-:W1:Y:S02]  /*193e0*/  LDC R37, c[0x0][0xce8] ;  /* 0x00033a00ff257b82 */ /* 0x000e640000000800 */
[----:B-1----:R-:W-:Y:S01]  /*193f0*/  IMAD R2, R0, R37, RZ ;  /* 0x0000002500027224 */ /* 0x002fe200078e02ff */
[----:B0-----:R-:W-:-:S04]  /*19400*/  IADD3 R35, R214, -0x80, R35 ;  /* 0xffffff80d6237810 */ /* 0x001fc80007ffe023 */
        /* <DEDUP_REMOVED lines=46> */
.L_x_8734:
[----:B------:R-:W-:Y:S05]  /*196f0*/  BSYNC B1 ;  /* 0x0000000000017941 */ /* 0x000fea0003800000 */
.L_x_8733:
[----:B------:R-:W-:Y:S05]  /*19700*/  @P2 BRA `(.L_x_8729) ;  /* 0x0000000800a42947 */ /* 0x000fea0003800000 */
[----:B0-----:R-:W0:Y:S01]  /*19710*/  LDC R13, c[0x0][0xce8] ;  /* 0x00033a00ff0d7b82 */ /* 0x001e220000000800 */
[----:B------:R-:W-:Y:S01]  /*19720*/  ULDC.64 UR4, c[0x0][0xba0] ;  /* 0x0002e80000047ab9 */ /* 0x000fe20000000a00 */
[----:B------:R-:W-:Y:S01]  /*19730*/  SHF.R.S32.HI R9, RZ, 0x1f, R30 ;  /* 0x0000001fff097819 */ /* 0x000fe2000001141e */
[----:B------:R-:W-:Y:S01]  /*19740*/  IMAD R4, R26, UR4, RZ ;  /* 0x000000041a047c24 */ /* 0x000fe2000f8e02ff */
[----:B------:R-:W-:Y:S01]  /*19750*/  BSSY B1, `(.L_x_8735) ;  /* 0x0000080000017945 */ /* 0x000fe20003800000 */
[----:B------:R-:W-:Y:S01]  /*19760*/  IMAD.WIDE.U32 R2, R25, UR4, RZ ;  /* 0x0000000419027c25 */ /* 0x000fe2000f8e00ff */
[----:B------:R-:W-:-:S03]  /*19770*/  LEA.HI R9, R9, R30, RZ, 0x3 ;  /* 0x0000001e09097211 */ /* 0x000fc600078f18ff */
[----:B------:R-:W-:Y:S01]  /*19780*/  IMAD R25, R25, UR5, R4 ;  /* 0x0000000519197c24 */ /* 0x000fe2000f8e0204 */
[----:B------:R-:W-:Y:S01]  /*19790*/  LOP3.LUT R11, R9, 0xfffffff8, RZ, 0xc0, !PT ;  /* 0xfffffff8090b7812 */ /* 0x000fe200078ec0ff */
[----:B------:R-:W1:Y:S01]  /*197a0*/  LDC R4, c[0x0][0xbc8] ;  /* 0x0002f200ff047b82 */ /* 0x000e620000000800 */
[----:B------:R-:W-:Y:S01]  /*197b0*/  ULDC.64 UR4, c[0x0][0xbe8] ;  /* 0x0002fa0000047ab9 */ /* 0x000fe20000000a00 */
[----:B------:R-:W-:Y:S01]  /*197c0*/  IMAD.IADD R3, R3, 0x1, R25 ;  /* 0x0000000103037824 */ /* 0x000fe200078e0219 */
[----:B------:R-:W-:Y:S01]  /*197d0*/  SHF.R.S32.HI R25, RZ, 0x3, R9 ;  /* 0x00000003ff197819 */ /* 0x000fe20000011409 */
[----:B------:R-:W-:Y:S02]  /*197e0*/  IMAD.IADD R30, R30, 0x1, -R11 ;  /* 0x000000011e1e7824 */ /* 0x000fe400078e0a0b */
[----:B------:R-:W-:-:S04]  /*197f0*/  IMAD.WIDE.U32 R2, R186, UR4, R2 ;  /* 0x00000004ba027c25 */ /* 0x000fc8000f8e0002 */
[----:B------:R-:W-:Y:S01]  /*19800*/  IMAD R3, R186, UR5, R3 ;  /* 0x00000005ba037c24 */ /* 0x000fe2000f8e0203 */
[----:B------:R-:W-:Y:S01]  /*19810*/  ULDC.64 UR4, c[0x0][0xbf0] ;  /* 0x0002fc0000047ab9 */ /* 0x000fe20000000a00 */
[----:B------:R-:W-:Y:S01]  /*19820*/  VIADD R41, R195, 0x40 ;  /* 0x00000040c3297836 */ /* 0x000fe20000000000 */
[----:B0-----:R-:W-:Y:S01]  /*19830*/  ISETP.NE.AND P0, PT, R13, 0x1, PT ;  /* 0x000000010d00780c */ /* 0x001fe20003f05270 */
[----:B------:R-:W-:Y:S02]  /*19840*/  IMAD R11, R30, 0x20, R25 ;  /* 0x000000201e0b7824 */ /* 0x000fe400078e0219 */
[----:B------:R-:W-:Y:S02]  /*19850*/  IMAD R8, R28, UR4, RZ ;  /* 0x000000041c087c24 */ /* 0x000fe4000f8e02ff */
[----:B------:R-:W-:Y:S02]  /*19860*/  IMAD.IADD R10, R214, 0x1, R11 ;  /* 0x00000001d60a7824 */ /* 0x000fe400078e020b */
[----:B------:R-:W-:-:S02]  /*19870*/  IMAD R9, R33, UR5, R8 ;  /* 0x0000000521097c24 */ /* 0x000fc4000f8e0208 */
[----:B------:R-:W-:Y:S01]  /*19880*/  IMAD.WIDE.U32 R2, R33, UR4, R2 ;  /* 0x0000000421027c25 */ /* 0x000fe2000f8e0002 */
[----:B------:R-:W-:Y:S01]  /*19890*/  ULDC.64 UR4, c[0x0][0xbe0] ;  /* 0x0002f80000047ab9 */ /* 0x000fe20000000a00 */
[-C--:B-1----:R-:W-:Y:S02]  /*198a0*/  ISETP.GE.AND P1, PT, R41, R4.reuse, PT ;  /* 0x000000042900720c */ /* 0x082fe40003f26270 */
[----:B------:R-:W0:Y:S01]  /*198b0*/  @P0 LDC R15, c[0x0][0xcec] ;  /* 0x00033b00ff0f0b82 */ /* 0x000e220000000800 */
[----:B------:R-:W-:Y:S01]  /*198c0*/  VIADD R39, R195, 0x80 ;  /* 0x00000080c3277836 */ /* 0x000fe20000000000 */
[----:B------:R-:W-:Y:S01]  /*198d0*/  SEL R12, RZ, 0xffffffff, P1 ;  /* 0xffffffffff0c7807 */ /* 0x000fe20000800000 */
[----:B------:R-:W-:Y:S01]  /*198e0*/  IMAD.IADD R3, R3, 0x1, R9 ;  /* 0x0000000103037824 */ /* 0x000fe200078e0209 */
[-C--:B------:R-:W-:Y:S01]  /*198f0*/  ISETP.GE.AND P2, PT, R195, R4.reuse, PT ;  /* 0x00000004c300720c */ /* 0x080fe20003f46270 */
[----:B------:R-:W-:Y:S01]  /*19900*/  IMAD.MOV.U32 R9, RZ, RZ, R10 ;  /* 0x000000ffff097224 */ /* 0x000fe200078e000a */
[-C--:B------:R-:W-:Y:S01]  /*19910*/  ISETP.GE.AND P1, PT, R39, R4.reuse, PT ;  /* 0x000000042700720c */ /* 0x080fe20003f26270 */
[----:B------:R-:W-:Y:S01]  /*19920*/  IMAD.SHL.U32 R12, R12, 0x2, RZ ;  /* 0x000000020c0c7824 */ /* 0x000fe200078e00ff */
[----:B------:R-:W1:Y:S01]  /*19930*/  @P0 LDC R21, c[0x0][0xcf0] ;  /* 0x00033c00ff150b82 */ /* 0x000e620000000800 */
[C---:B------:R-:W-:Y:S01]  /*19940*/  VIADD R37, R195.reuse, 0xc0 ;  /* 0x000000c0c3257836 */ /* 0x040fe20000000000 */
[----:B------:R-:W-:Y:S01]  /*19950*/  SEL R11, RZ, 0x1, P2 ;  /* 0x00000001ff0b7807 */ /* 0x000fe20001000000 */
[----:B------:R-:W-:Y:S01]  /*19960*/  VIADD R35, R195, 0x100 ;  /* 0x00000100c3237836 */ /* 0x000fe20000000000 */
[----:B------:R-:W-:Y:S01]  /*19970*/  SEL R14, RZ, 0xffffffff, P1 ;  /* 0xffffffffff0e7807 */ /* 0x000fe20000800000 */
[----:B------:R-:W-:Y:S01]  /*19980*/  IMAD.IADD R214, R25, 0x1, R214 ;  /* 0x0000000119d67824 */ /* 0x000fe200078e02d6 */
[----:B------:R-:W-:Y:S01]  /*19990*/  LOP3.LUT R12, R12, 0x2, R11, 0xe2, !PT ;  /* 0x000000020c0c7812 */ /* 0x000fe200078ee20b */
[----:B------:R-:W-:Y:S01]  /*199a0*/  IMAD R25, R0, R13, RZ ;  /* 0x0000000d00197224 */ /* 0x000fe200078e02ff */
[----:B------:R-:W-:Y:S01]  /*199b0*/  ISETP.GE.AND P1, PT, R35, R4, PT ;  /* 0x000000042300720c */ /* 0x000fe20003f26270 */
[----:B------:R-:W-:-:S02]  /*199c0*/  VIADD R32, R195, 0x140 ;  /* 0x00000140c3207836 */ /* 0x000fc40000000000 */
[C---:B------:R-:W-:Y:S02]  /*199d0*/  VIADD R29, R195.reuse, 0x180 ;  /* 0x00000180c31d7836 */ /* 0x040fe40000000000 */
[C---:B------:R-:W-:Y:S02]  /*199e0*/  VIADD R24, R195.reuse, 0x1c0 ;  /* 0x000001c0c3187836 */ /* 0x040fe40000000000 */
[----:B------:R-:W-:Y:S02]  /*199f0*/  VIADD R27, R195, 0x1c0 ;  /* 0x000001c0c31b7836 */ /* 0x000fe40000000000 */
[----:B0-----:R-:W-:Y:S01]  /*19a00*/  @P0 IMAD.HI.U32 R8, R10, R15, RZ ;  /* 0x0000000f0a080227 */ /* 0x001fe200078e00ff */
[----:B------:R-:W-:Y:S02]  /*19a10*/  ISETP.GE.AND P2, PT, R24, R4, PT ;  /* 0x000000041800720c */ /* 0x000fe40003f46270 */
[----:B------:R-:W-:Y:S01]  /*19a20*/  SHF.R.S32.HI R27, RZ, 0x1f, R27 ;  /* 0x0000001fff1b7819 */ /* 0x000fe2000001141b */
[----:B------:R-:W-:-:S02]  /*19a30*/  IMAD.SHL.U32 R15, R14, 0x4, RZ ;  /* 0x000000040e0f7824 */ /* 0x000fc400078e00ff */
[C---:B------:R-:W-:Y:S01]  /*19a40*/  VIADD R31, R195.reuse, 0x180 ;  /* 0x00000180c31f7836 */ /* 0x040fe20000000000 */
[----:B-1----:R-:W-:Y:S01]  /*19a50*/  @P0 SHF.R.U32.HI R9, RZ, R21, R8 ;  /* 0x00000015ff090219 */ /* 0x002fe20000011608 */
[----:B------:R-:W-:Y:S01]  /*19a60*/  VIADD R34, R195, 0x140 ;  /* 0x00000140c3227836 */ /* 0x000fe20000000000 */
[-C--:B------:R-:W-:Y:S01]  /*19a70*/  ISETP.GE.AND P0, PT, R37, R4.reuse, PT ;  /* 0x000000042500720c */ /* 0x080fe20003f06270 */
[----:B------:R-:W-:Y:S01]  /*19a80*/  VIADD R36, R195, 0x100 ;  /* 0x00000100c3247836 */ /* 0x000fe20000000000 */
[--C-:B------:R-:W-:Y:S01]  /*19a90*/  SHF.R.S32.HI R8, RZ, 0x1f, R9.reuse ;  /* 0x0000001fff087819 */ /* 0x100fe20000011409 */
[----:B------:R-:W-:Y:S01]  /*19aa0*/  IMAD.MOV R11, RZ, RZ, -R9 ;  /* 0x000000ffff0b7224 */ /* 0x000fe200078e0a09 */
[----:B------:R-:W-:Y:S01]  /*19ab0*/  SEL R0, RZ, 0xffffffff, P0 ;  /* 0xffffffffff007807 */ /* 0x000fe20000000000 */
[----:B------:R-:W-:Y:S01]  /*19ac0*/  IMAD.WIDE.U32 R2, R9, UR4, R2 ;  /* 0x0000000409027c25 */ /* 0x000fe2000f8e0002 */
[----:B------:R-:W-:Y:S02]  /*19ad0*/  LOP3.LUT R12, R15, 0x4, R12, 0xe2, !PT ;  /* 0x000000040f0c7812 */ /* 0x000fe400078ee20c */
[-C--:B------:R-:W-:Y:S01]  /*19ae0*/  ISETP.GE.AND P0, PT, R32, R4.reuse, PT ;  /* 0x000000042000720c */ /* 0x080fe20003f06270 */
[----:B------:R-:W-:Y:S01]  /*19af0*/  IMAD R8, R8, UR4, RZ ;  /* 0x0000000408087c24 */ /* 0x000fe2000f8e02ff */
[----:B------:R-:W-:Y:S01]  /*19b00*/  SHF.R.S32.HI R31, RZ, 0x1f, R31 ;  /* 0x0000001fff1f7819 */ /* 0x000fe2000001141f */
[----:B------:R-:W-:Y:S01]  /*19b10*/  IMAD R11, R13, R11, R10 ;  /* 0x0000000b0d0b7224 */ /* 0x000fe200078e020a */
[----:B------:R-:W-:Y:S01]  /*19b20*/  SHF.R.S32.HI R34, RZ, 0x1f, R34 ;  /* 0x0000001fff227819 */ /* 0x000fe20000011422 */
[----:B------:R-:W-:Y:S01]  /*19b30*/  IMAD R13, R9, UR5, R8 ;  /* 0x00000005090d7c24 */ /* 0x000fe2000f8e0208 */
[----:B------:R-:W-:Y:S01]  /*19b40*/  SEL R8, RZ, 0xffffffff, P1 ;  /* 0xffffffffff087807 */ /* 0x000fe20000800000 */
[----:B------:R-:W-:Y:S01]  /*19b50*/  IMAD.SHL.U32 R15, R0, 0x8, RZ ;  /* 0x00000008000f7824 */ /* 0x000fe200078e00ff */
[----:B------:R-:W-:Y:S01]  /*19b60*/  SHF.R.S32.HI R0, RZ, 0x1f, R11 ;  /* 0x0000001fff007819 */ /* 0x000fe2000001140b */
[----:B------:R-:W-:Y:S01]  /*19b70*/  ULDC.64 UR4, c[0x0][0xbd8] ;  /* 0x0002f60000047ab9 */ /* 0x000fe20000000a00 */
[----:B------:R-:W-:Y:S01]  /*19b80*/  IMAD.IADD R3, R3, 0x1, R13 ;  /* 0x0000000103037824 */ /* 0x000fe200078e020d */
[----:B------:R-:W-:Y:S01]  /*19b90*/  SHF.R.S32.HI R36, RZ, 0x1f, R36 ;  /* 0x0000001fff247819 */ /* 0x000fe20000011424 */
        /* <DEDUP_REMOVED lines=13> */
[C---:B------:R-:W-:Y:S01]  /*19c70*/  LEA R14, P1, R2.reuse, UR4, 0x1 ;  /* 0x00000004020e7c11 */ /* 0x040fe2000f8208ff */
[----:B------:R-:W-:Y:S01]  /*19c80*/  VIADD R38, R195, 0xc0 ;  /* 0x000000c0c3267836 */ /* 0x000fe20000000000 */
[----:B------:R-:W-:Y:S01]  /*19c90*/  LOP3.LUT R12, R13, 0x20, R12, 0xe2, !PT ;  /* 0x000000200d0c7812 */ /* 0x000fe200078ee20c */
[C---:B------:R-:W-:Y:S01]  /*19ca0*/  VIADD R40, R195.reuse, 0x80 ;  /* 0x00000080c3287836 */ /* 0x040fe20000000000 */
[----:B------:R-:W-:Y:S01]  /*19cb0*/  LEA.HI.X R15, R2, UR5, R3, 0x1, P1 ;  /* 0x00000005020f7c11 */ /* 0x000fe200088f0c03 */
[----:B------:R-:W-:Y:S01]  /*19cc0*/  VIADD R42, R195, 0x40 ;  /* 0x00000040c32a7836 */ /* 0x000fe20000000000 */
[----:B------:R-:W-:-:S02]  /*19cd0*/  LOP3.LUT R20, R12, R11, RZ, 0xfc, !PT ;  /* 0x0000000b0c147212 */ /* 0x000fc400078efcff */
[----:B------:R-:W-:Y:S01]  /*19ce0*/  SEL R9, RZ, 0x80, P2 ;  /* 0x00000080ff097807 */ /* 0x000fe20001000000 */
[----:B------:R0:W1:Y:S01]  /*19cf0*/  SHFL.IDX PT, R12, R14, RZ, 0x181f ;  /* 0x00181fff0e0c7589 */ /* 0x00006200000e0000 */
[----:B------:R-:W-:Y:S02]  /*19d00*/  SHF.R.S32.HI R38, RZ, 0x1f, R38 ;  /* 0x0000001fff267819 */ /* 0x000fe40000011426 */
[----:B------:R-:W-:Y:S01]  /*19d10*/  LOP3.LUT R21, R20, R9, RZ, 0xfc, !PT ;  /* 0x0000000914157212 */ /* 0x000fe200078efcff */
[----:B------:R0:W2:Y:S01]  /*19d20*/  SHFL.IDX PT, R13, R15, RZ, 0x181f ;  /* 0x00181fff0f0d7589 */ /* 0x0000a200000e0000 */
[----:B------:R-:W-:Y:S02]  /*19d30*/  SHF.R.S32.HI R40, RZ, 0x1f, R40 ;  /* 0x0000001fff287819 */ /* 0x000fe40000011428 */
        /* <DEDUP_REMOVED lines=33> */
.L_x_8736:
[----:B------:R-:W-:Y:S05]  /*19f50*/  BSYNC B1 ;  /* 0x0000000000017941 */ /* 0x000fea0003800000 */
.L_x_8735:
        /* <DEDUP_REMOVED lines=36> */
.L_x_8729:
[----:B------:R-:W-:Y:S05]  /*1a1a0*/  BSYNC B0 ;  /* 0x0000000000007941 */ /* 0x000fea0003800000 */
.L_x_8722:
[----:B------:R-:W-:Y:S02]  /*1a1b0*/  ULDC UR4, c[0x0][0xd3c] ;  /* 0x00034f0000047ab9 */ /* 0x000fe40000000800 */
[----:B------:R-:W-:-:S13]  /*1a1c0*/  ISETP.GE.AND P0, PT, R7, UR4, PT ;  /* 0x0000000407007c0c */ /* 0x000fda000bf06270 */
[----:B------:R-:W-:Y:S05]  /*1a1d0*/  @!P0 BRA `(.L_x_8737) ;  /* 0xfffffe7800148947 */ /* 0x000fea000383ffff */
[----:B------:R-:W-:Y:S05]  /*1a1e0*/  BRA `(.L_x_8589) ;  /* 0x0000009000887947 */ /* 0x000fea0003800000 */
.L_x_8587:
        /* <DEDUP_REMOVED lines=16> */
.L_x_8738:
        /* <DEDUP_REMOVED lines=43> */
.L_x_8742:
        /* <DEDUP_REMOVED lines=37> */
.L_x_8740:
        /* <DEDUP_REMOVED lines=13> */
.L_x_8743:
        /* <DEDUP_REMOVED lines=62> */
.L_x_8744:
        /* <DEDUP_REMOVED lines=61> */
.L_x_8745:
[----:B------:R-:W-:-:S05]  /*1b070*/  LOP3.LUT R2, RZ, R2, RZ, 0x33, !PT ;  /* 0x00000002ff027212 */ /* 0x000fca00078e33ff */
[----:B------:R-:W-:Y:S01]  /*1b080*/  IMAD.IADD R25, R7, 0x1, R2 ;  /* 0x0000000107197824 */ /* 0x000fe200078e0202 */
[----:B------:R-:W-:Y:S06]  /*1b090*/  BRA `(.L_x_8746) ;  /* 0x00000000000c7947 */ /* 0x000fec0003800000 */
.L_x_8741:
[----:B------:R-:W-:Y:S02]  /*1b0a0*/  IMAD.MOV.U32 R25, RZ, RZ, RZ ;  /* 0x000000ffff197224 */ /* 0x000fe400078e00ff */
[----:B------:R-:W-:Y:S02]  /*1b0b0*/  IMAD.U32 R24, RZ, RZ, UR6 ;  /* 0x00000006ff187e24 */ /* 0x000fe4000f8e00ff */
[----:B------:R-:W-:-:S07]  /*1b0c0*/  IMAD.MOV.U32 R26, RZ, RZ, RZ ;  /* 0x000000ffff1a7224 */ /* 0x000fce00078e00ff */
.L_x_8746:
[----:B------:R-:W-:-:S13]  /*1b0d0*/  ISETP.NE.AND P0, PT, R6, RZ, PT ;  /* 0x000000ff0600720c */ /* 0x000fda0003f05270 */
[----:B------:R-:W0:Y:S01]  /*1b0e0*/  @!P0 S2R R3, SR_CgaCtaId ;  /* 0x0000000000038919 */ /* 0x000e220000008800 */
[----:B------:R-:W-:-:S04]  /*1b0f0*/  @!P0 MOV R2, 0x400 ;  /* 0x0000040000028802 */ /* 0x000fc80000000f00 */
[----:B0-----:R-:W-:-:S05]  /*1b100*/  @!P0 LEA R2, R3, R2, 0x18 ;  /* 0x0000000203028211 */ /* 0x001fca00078ec0ff */
[----:B------:R1:W-:Y:S01]  /*1b110*/  @!P0 STS.128 [R2+0x388d0], R24 ;  /* 0x0388d01802008388 */ /* 0x0003e20000000c00 */
[----:B------:R-:W-:Y:S06]  /*1b120*/  BAR.ARV 0x5, 0x180 ;  /* 0x0146000000007b1d */ /* 0x000fec0000002000 */
.L_x_8739:
[----:B------:R2:W-:Y:S01]  /*1b130*/  STL [R1+0x34], RZ ;  /* 0x000034ff01007387 */ /* 0x0005e20000100800 */
[----:B------:R-:W-:Y:S01]  /*1b140*/  ULDC UR4, c[0x0][0xd3c] ;  /* 0x00034f0000047ab9 */ /* 0x000fe20000000800 */
[----:B------:R-:W-:Y:S01]  /*1b150*/  IMAD.MOV.U32 R28, RZ, RZ, 0x1 ;  /* 0x00000001ff1c7424 */ /* 0x000fe200078e00ff */
[----:B0-----:R-:W-:Y:S01]  /*1b160*/  ISETP.GE.AND P0, PT, R27, UR4, PT ;  /* 0x000000041b007c0c */ /* 0x001fe2000bf06270 */
[----:B------:R-:W-:-:S12]  /*1b170*/  IMAD.MOV.U32 R22, RZ, RZ, RZ ;  /* 0x000000ffff167224 */ /* 0x000fd800078e00ff */
[----:B--2---:R-:W-:Y:S05]  /*1b180*/  @P0 BRA `(.L_x_8747) ;  /* 0x0000007c00c40947 */ /* 0x004fea0003800000 */
[----:B------:R-:W2:Y:S01]  /*1b190*/  LDL R4, [R1+0x10] ;  /* 0x0000100001047983 */ /* 0x000ea20000100800 */
[----:B------:R-:W0:Y:S01]  /*1b1a0*/  S2UR UR5, SR_CgaCtaId ;  /* 0x00000000000579c3 */ /* 0x000e220000008800 */
[C---:B-1----:R-:W-:Y:S01]  /*1b1b0*/  IMAD.SHL.U32 R2, R0.reuse, 0x8, RZ ;  /* 0x0000000800027824 */ /* 0x042fe200078e00ff */
[----:B------:R-:W-:Y:S01]  /*1b1c0*/  LOP3.LUT R5, R0, 0x7f, RZ, 0xc0, !PT ;  /* 0x0000007f00057812 */ /* 0x000fe200078ec0ff */
[----:B------:R-:W-:Y:S01]  /*1b1d0*/  UMOV UR4, 0x400 ;  /* 0x0000040000047882 */ /* 0x000fe20000000000 */
[----:B------:R-:W-:Y:S01]  /*1b1e0*/  BSSY B8, `(.L_x_8747) ;  /* 0x00007eb000087945 */ /* 0x000fe20003800000 */
[----:B------:R-:W-:Y:S01]  /*1b1f0*/  IMAD.MOV.U32 R29, RZ, RZ, 0x1 ;  /* 0x00000001ff1d7424 */ /* 0x000fe200078e00ff */
[C---:B------:R-:W-:Y:S01]  /*1b200*/  LOP3.LUT R3, R2.reuse, 0x1f8, RZ, 0xc0, !PT ;  /* 0x000001f802037812 */ /* 0x040fe200078ec0ff */
[----:B------:R-:W-:Y:S01]  /*1b210*/  IMAD.SHL.U32 R36, R5, 0x8, RZ ;  /* 0x0000000805247824 */ /* 0x000fe200078e00ff */
[----:B------:R-:W-:Y:S01]  /*1b220*/  LOP3.LUT R2, R2, 0x38, RZ, 0xc0, !PT ;  /* 0x0000003802027812 */ /* 0x000fe200078ec0ff */
[----:B------:R-:W-:Y:S01]  /*1b230*/  IMAD.MOV.U32 R19, RZ, RZ, RZ ;  /* 0x000000ffff137224 */ /* 0x000fe200078e00ff */
[----:B------:R-:W-:Y:S01]  /*1b240*/  LOP3.LUT R3, R3, 0x38, R0, 0x78, !PT ;  /* 0x0000003803037812 */ /* 0x000fe200078e7800 */
[----:B------:R-:W-:Y:S01]  /*1b250*/  IMAD.SHL.U32 R0, R0, 0x10, RZ ;  /* 0x0000001000007824 */ /* 0x000fe200078e00ff */
[----:B------:R-:W-:Y:S01]  /*1b260*/  ULDC.64 UR38, c[0x0][0x198] ;  /* 0x0000660000267ab9 */ /* 0x000fe20000000a00 */
[----:B------:R-:W-:Y:S01]  /*1b270*/  IMAD.MOV.U32 R22, RZ, RZ, RZ ;  /* 0x000000ffff167224 */ /* 0x000fe200078e00ff */
[----:B------:R-:W-:Y:S01]  /*1b280*/  LOP3.LUT R36, R3, 0x200, R36, 0xf8, !PT ;  /* 0x0000020003247812 */ /* 0x000fe200078ef824 */
[----:B------:R-:W-:Y:S01]  /*1b290*/  IMAD.MOV.U32 R28, RZ, RZ, 0x1 ;  /* 0x00000001ff1c7424 */ /* 0x000fe200078e00ff */
[----:B------:R-:W-:Y:S01]  /*1b2a0*/  SHF.R.U32.HI R3, RZ, 0x3, R5 ;  /* 0x00000003ff037819 */ /* 0x000fe20000011605 */
[----:B------:R-:W-:-:S03]  /*1b2b0*/  ULDC UR36, c[0x0][0xc] ;  /* 0x0000030000247ab9 */ /* 0x000fc60000000800 */
[----:B------:R-:W-:Y:S02]  /*1b2c0*/  LOP3.LUT R3, R3, 0x70, R0, 0xf8, !PT ;  /* 0x0000007003037812 */ /* 0x000fe400078ef800 */
[C---:B------:R-:W-:Y:S01]  /*1b2d0*/  LOP3.LUT R0, R2.reuse, 0x40, RZ, 0xfc, !PT ;  /* 0x0000004002007812 */ /* 0x040fe200078efcff */
[----:B0-----:R-:W-:Y:S01]  /*1b2e0*/  ULEA UR4, UR5, UR4, 0x18 ;  /* 0x0000000405047291 */ /* 0x001fe2000f8ec03f */
[C---:B------:R-:W-:Y:S02]  /*1b2f0*/  LOP3.LUT R3, R2.reuse, 0xc0, RZ, 0xfc, !PT ;  /* 0x000000c002037812 */ /* 0x040fe400078efcff */
[C---:B------:R-:W-:Y:S02]  /*1b300*/  LOP3.LUT R0, R2.reuse, 0x100, RZ, 0xfc, !PT ;  /* 0x0000010002007812 */ /* 0x040fe400078efcff */
[C---:B------:R-:W-:Y:S01]  /*1b310*/  LOP3.LUT R3, R2.reuse, 0x180, RZ, 0xfc, !PT ;  /* 0x0000018002037812 */ /* 0x040fe200078efcff */
[----:B------:R-:W-:Y:S01]  /*1b320*/  IMAD.U32 R18, RZ, RZ, UR4 ;  /* 0x00000004ff127e24 */ /* 0x000fe2000f8e00ff */
[----:B------:R-:W-:-:S03]  /*1b330*/  LOP3.LUT R0, R2, 0x1c0, RZ, 0xfc, !PT ;  /* 0x000001c002007812 */ /* 0x000fc600078efcff */
[----:B------:R-:W-:Y:S01]  /*1b340*/  IMAD R23, R36, 0x2, R18 ;  /* 0x0000000224177824 */ /* 0x000fe200078e0212 */
[----:B--2---:R-:W-:-:S05]  /*1b350*/  LOP3.LUT R4, R4, 0x2, RZ, 0xfc, !PT ;  /* 0x0000000204047812 */ /* 0x004fca00078efcff */
[----:B------:R0:W-:Y:S04]  /*1b360*/  STL [R1+0x50], R4 ;  /* 0x0000500401007387 */ /* 0x0001e80000100800 */
[----:B------:R1:W-:Y:S01]  /*1b370*/  STL [R1+0x34], RZ ;  /* 0x000034ff01007387 */ /* 0x0003e20000100800 */
[C---:B0-----:R-:W-:Y:S02]  /*1b380*/  LOP3.LUT R4, R2.reuse, 0x80, RZ, 0xfc, !PT ;  /* 0x0000008002047812 */ /* 0x041fe400078efcff */
[----:B-1----:R-:W-:-:S07]  /*1b390*/  LOP3.LUT R4, R2, 0x140, RZ, 0xfc, !PT ;  /* 0x0000014002047812 */ /* 0x002fce00078efcff */
.L_x_8864:
        /* <DEDUP_REMOVED lines=50> */
[----:B---3--:R-:W-:Y:S06]  /*1b6c0*/  @P2 BRA `(.L_x_8748) ;  /* 0x0000000000142947 */ /* 0x008fec0003800000 */
[----:B------:R-:W-:Y:S05]  /*1b6d0*/  @!P0 BRA `(.L_x_8748) ;  /* 0x0000000000108947 */ /* 0x000fea0003800000 */
[----:B------:R-:W2:Y:S04]  /*1b6e0*/  LDG.E R7, desc[UR40][R2.64] ;  /* 0x0000002802077981 */ /* 0x000ea8000c1e1900 */
[----:B------:R-:W2:Y:S02]  /*1b6f0*/  LDG.E R2, desc[UR40][R2.64+0x4] ;  /* 0x0000042802027981 */ /* 0x000ea4000c1e1900 */
[----:B--2---:R-:W-:-:S05]  /*1b700*/  IMAD.IADD R10, R2, 0x1, -R7 ;  /* 0x00000001020a7824 */ /* 0x004fca00078e0a07 */
[----:B------:R1:W-:Y:S02]  /*1b710*/  STL [R1+0xc], R10 ;  /* 0x00000c0a01007387 */ /* 0x0003e40000100800 */
.L_x_8748:
        /* <DEDUP_REMOVED lines=14> */
.L_x_8749:
        /* <DEDUP_REMOVED lines=9> */
.L_x_8750:
[----:B0-----:R-:W2:Y:S01]  /*1b890*/  @P1 LDG.E R2, desc[UR40][R4.64] ;  /* 0x0000002804021981 */ /* 0x001ea2000c1e1900 */
[----:B------:R-:W0:Y:S03]  /*1b8a0*/  LDC R3, c[0x0][0x448] ;  /* 0x00011200ff037b82 */ /* 0x000e260000000800 */
[----:B------:R3:W2:Y:S01]  /*1b8b0*/  @P1 LDG.E R5, desc[UR40][R4.64+0x4] ;  /* 0x0000042804051981 */ /* 0x0006a2000c1e1900 */
[----:B-----5:R-:W-:Y:S01]  /*1b8c0*/  IMAD.IADD R9, R9, 0x1, -R34 ;  /* 0x0000000109097824 */ /* 0x020fe200078e0a22 */
[----:B------:R-:W-:Y:S01]  /*1b8d0*/  BSSY B0, `(.L_x_8751) ;  /* 0x0000035000007945 */ /* 0x000fe20003800000 */
[----:B------:R-:W-:Y:S02]  /*1b8e0*/  LOP3.LUT R33, R8, 0xff, RZ, 0xc0, !PT ;  /* 0x000000ff08217812 */ /* 0x000fe400078ec0ff */
[----:B0-----:R-:W-:-:S13]  /*1b8f0*/  ISETP.NE.AND P0, PT, R3, 0x1, PT ;  /* 0x000000010300780c */ /* 0x001fda0003f05270 */
[----:B---3--:R-:W0:Y:S08]  /*1b900*/  @P0 LDC R4, c[0x0][0x44c] ;  /* 0x00011300ff040b82 */ /* 0x008e300000000800 */
[----:B------:R-:W3:Y:S01]  /*1b910*/  @P0 LDC R3, c[0x0][0x450] ;  /* 0x00011400ff030b82 */ /* 0x000ee20000000800 */
[----:B--2---:R-:W-:Y:S02]  /*1b920*/  @P1 IMAD.IADD R6, R5, 0x1, -R2 ;  /* 0x0000000105061824 */ /* 0x004fe400078e0a02 */
[----:B------:R-:W-:-:S02]  /*1b930*/  IMAD.SHL.U32 R2, R25, 0x40, RZ ;  /* 0x0000004019027824 */ /* 0x000fc400078e00ff */
[----:B------:R-:W-:Y:S02]  /*1b940*/  IMAD.IADD R26, R9, 0x1, R6 ;  /* 0x00000001091a7824 */ /* 0x000fe400078e0206 */
[----:B------:R-:W-:-:S03]  /*1b950*/  VIADD R2, R2, 0x3f ;  /* 0x0000003f02027836 */ /* 0x000fc60000000000 */
[----:B------:R-:W-:Y:S01]  /*1b960*/  IADD3 R7, R26, 0x40, -R10 ;  /* 0x000000401a077810 */ /* 0x000fe20007ffe80a */
[----:B0-----:R-:W-:-:S05]  /*1b970*/  @P0 IMAD.HI.U32 R4, R2, R4, RZ ;  /* 0x0000000402040227 */ /* 0x001fca00078e00ff */
[----:B---3--:R-:W-:Y:S01]  /*1b980*/  @P0 SHF.R.U32.HI R2, RZ, R3, R4 ;  /* 0x00000003ff020219 */ /* 0x008fe20000011604 */
[----:B------:R-:W-:-:S04]  /*1b990*/  VIADD R3, R26, 0x3f ;  /* 0x0000003f1a037836 */ /* 0x000fc80000000000 */
[----:B------:R-:W-:Y:S01]  /*1b9a0*/  IMAD.IADD R2, R7, 0x1, R2 ;  /* 0x0000000107027824 */ /* 0x000fe200078e0202 */
[----:B------:R-:W-:-:S04]  /*1b9b0*/  SHF.R.S32.HI R4, RZ, 0x1f, R3 ;  /* 0x0000001fff047819 */ /* 0x000fc80000011403 */
[----:B------:R-:W-:Y:S02]  /*1b9c0*/  LEA.HI R4, R4, R3, RZ, 0x6 ;  /* 0x0000000304047211 */ /* 0x000fe400078f30ff */
[----:B------:R-:W-:Y:S02]  /*1b9d0*/  SHF.R.S32.HI R3, RZ, 0x1f, R2 ;  /* 0x0000001fff037819 */ /* 0x000fe40000011402 */
[----:B------:R-:W-:Y:S02]  /*1b9e0*/  SHF.R.S32.HI R5, RZ, 0x6, R4 ;  /* 0x00000006ff057819 */ /* 0x000fe40000011404 */
[----:B------:R-:W-:Y:S01]  /*1b9f0*/  LEA.HI R3, R3, R2, RZ, 0x6 ;  /* 0x0000000203037211 */ /* 0x000fe200078f30ff */
[----:B------:R-:W-:Y:S01]  /*1ba00*/  IMAD.MOV.U32 R2, RZ, RZ, RZ ;  /* 0x000000ffff027224 */ /* 0x000fe200078e00ff */
        /* <DEDUP_REMOVED lines=33> */
.L_x_8752:
[----:B------:R-:W-:Y:S05]  /*1bc20*/  BSYNC B0 ;  /* 0x0000000000007941 */ /* 0x000fea0003800000 */
.L_x_8751:
[-C--:B------:R-:W-:Y:S01]  /*1bc30*/  IMAD R3, R33, R2.reuse, RZ ;  /* 0x0000000221037224 */ /* 0x080fe200078e02ff */
        /* <DEDUP_REMOVED lines=23> */
.L_x_8919:
[----:B-1----:R-:W-:Y:S02]  /*1bdb0*/  ISETP.NE.AND P0, PT, R14, RZ, PT ;  /* 0x000000ff0e00720c */ /* 0x002fe40003f05270 */
[----:B------:R-:W-:-:S11]  /*1bdc0*/  PLOP3.LUT P6, PT, PT, PT, PT, 0x8, 0x0 ;  /* 0x000000000000781c */ /* 0x000fd60003fce170 */
[----:B------:R-:W-:Y:S05]  /*1bdd0*/  @P0 BRA `(.L_x_8756) ;  /* 0x00000000000c0947 */ /* 0x000fea0003800000 */
[----:B------:R-:W-:-:S03]  /*1bde0*/  UMOV UR4, 0xffffffff ;  /* 0xffffffff00047882 */ /* 0x000fc60000000000 */
[----:B------:R-:W-:Y:S05]  /*1bdf0*/  BRA.DIV UR4, `(.L_x_8757) ;  /* 0x0000008604e87947 */ /* 0x000fea000b800000 */
[----:B------:R-:W-:-:S13]  /*1be00*/  ELECT P6, URZ, PT ;  /* 0x00000000003f782f */ /* 0x000fda00038c0000 */
.L_x_8756:
        /* <DEDUP_REMOVED lines=9> */
.L_x_8922:
[----:B------:R-:W-:Y:S05]  /*1bea0*/  BSYNC B1 ;  /* 0x0000000000017941 */ /* 0x000fea0003800000 */
.L_x_8758:
        /* <DEDUP_REMOVED lines=10> */
.L_x_8923:
[----:B------:R-:W-:Y:S05]  /*1bf50*/  BSYNC B2 ;  /* 0x0000000000027941 */ /* 0x000fea0003800000 */
.L_x_8762:
        /* <DEDUP_REMOVED lines=9> */
.L_x_8765:
[----:B------:R-:W-:Y:S05]  /*1bff0*/  BSYNC B2 ;  /* 0x0000000000027941 */ /* 0x000fea0003800000 */
.L_x_8764:
        /* <DEDUP_REMOVED lines=12> */
.L_x_8766:
        /* <DEDUP_REMOVED lines=13> */
.L_x_8924:
[----:B------:R-:W-:Y:S05]  /*1c190*/  BSYNC B2 ;  /* 0x0000000000027941 */ /* 0x000fea0003800000 */
.L_x_8767:
        /* <DEDUP_REMOVED lines=11> */
.L_x_8770:
[----:B------:R-:W-:Y:S05]  /*1c250*/  BSYNC B2 ;  /* 0x0000000000027941 */ /* 0x000fea0003800000 */
.L_x_8769:
        /* <DEDUP_REMOVED lines=9> */
.L_x_8771:
        /* <DEDUP_REMOVED lines=15> */
.L_x_8772:
        /* <DEDUP_REMOVED lines=15> */
.L_x_8773:
        /* <DEDUP_REMOVED lines=15> */
.L_x_8774:
        /* <DEDUP_REMOVED lines=15> */
.L_x_8775:
        /* <DEDUP_REMOVED lines=15> */
.L_x_8776:
        /* <DEDUP_REMOVED lines=15> */
.L_x_8777:
        /* <DEDUP_REMOVED lines=15> */
.L_x_8778:
        /* <DEDUP_REMOVED lines=10> */
.L_x_8761:
[----:B------:R-:W-:Y:S05]  /*1ca20*/  BSYNC B1 ;  /* 0x0000000000017941 */ /* 0x000fea0003800000 */
.L_x_8760:
        /* <DEDUP_REMOVED lines=9> */
.L_x_8798:
        /* <DEDUP_REMOVED lines=11> */
.L_x_8925:
[----:B------:R-:W-:Y:S05]  /*1cb70*/  BSYNC B2 ;  /* 0x0000000000027941 */ /* 0x000fea0003800000 */
.L_x_8781:
        /* <DEDUP_REMOVED lines=9> */
.L_x_8784:
[----:B------:R-:W-:Y:S05]  /*1cc10*/  BSYNC B2 ;  /* 0x0000000000027941 */ /* 0x000fea0003800000 */
.L_x_8783:
        /* <DEDUP_REMOVED lines=11> */
.L_x_8785:
        /* <DEDUP_REMOVED lines=13> */
.L_x_8926:
[----:B------:R-:W-:Y:S05]  /*1cda0*/  BSYNC B2 ;  /* 0x0000000000027941 */ /* 0x000fea0003800000 */
.L_x_8786:
        /* <DEDUP_REMOVED lines=11> */
.L_x_8789:
[----:B------:R-:W-:Y:S05]  /*1ce60*/  BSYNC B2 ;  /* 0x0000000000027941 */ /* 0x000fea0003800000 */
.L_x_8788:
        /* <DEDUP_REMOVED lines=9> */
.L_x_8790:
        /* <DEDUP_REMOVED lines=15> */
.L_x_8791:
        /* <DEDUP_REMOVED lines=15> */
.L_x_8792:
        /* <DEDUP_REMOVED lines=15> */
.L_x_8793:
        /* <DEDUP_REMOVED lines=15> */
.L_x_8794:
        /* <DEDUP_REMOVED lines=15> */
.L_x_8795:
        /* <DEDUP_REMOVED lines=15> */
.L_x_8796:
        /* <DEDUP_REMOVED lines=15> */
.L_x_8797:
        /* <DEDUP_REMOVED lines=10> */
.L_x_8780:
[----:B------:R-:W-:Y:S05]  /*1d630*/  BSYNC B1 ;  /* 0x0000000000017941 */ /* 0x000fea0003800000 */
.L_x_8779:
        /* <DEDUP_REMOVED lines=8> */
.L_x_8754:
[----:B------:R-:W-:Y:S05]  /*1d6c0*/  BSYNC B0 ;  /* 0x0000000000007941 */ /* 0x000fea0003800000 */
.L_x_8753:
        /* <DEDUP_REMOVED lines=46> */
.L_x_8800:
[----:B------:R-:W-:Y:S05]  /*1d9b0*/  BSYNC B0 ;  /* 0x0000000000007941 */ /* 0x000fea0003800000 */
.L_x_8799:
        /* <DEDUP_REMOVED lines=23> */
.L_x_8802:
        /* <DEDUP_REMOVED lines=20> */
.L_x_8805:
[----:B------:R-:W-:Y:S05]  /*1dc70*/  BSYNC B6 ;  /* 0x0000000000067941 */ /* 0x000fea0003800000 */
.L_x_8804:
        /* <DEDUP_REMOVED lines=20> */
.L_x_8808:
        /* <DEDUP_REMOVED lines=15> */
.L_x_8807:
[----:B------:R-:W-:Y:S05]  /*1deb0*/  BSYNC B6 ;  /* 0x0000000000067941 */ /* 0x000fea0003800000 */
.L_x_8806:
[----:B------:R-:W2:Y:S01]  /*1dec0*/  LDL R21, [R1+0x30] ;  /* 0x0000300001157983 */ /* 0x000ea20000100800 */
[----:B------:R-:W-:Y:S01]  /*1ded0*/  ULDC.64 UR4, c[0x0][0xaf0] ;  /* 0x0002bc0000047ab9 */ /* 0x000fe20000000a00 */
[----:B------:R-:W0:Y:S01]  /*1dee0*/  LDC R9, c[0x0][0x430] ;  /* 0x00010c00ff097b82 */ /* 0x000e220000000800 */
[----:B------:R-:W-:Y:S01]  /*1def0*/  ISETP.NE.U32.AND P0, PT, RZ, UR4, PT ;  /* 0x00000004ff007c0c */ /* 0x000fe2000bf05070 */
[----:B------:R-:W1:Y:S03]  /*1df00*/  S2R R20, SR_TID.X ;  /* 0x0000000000147919 */ /* 0x000e660000002100 */
[----:B------:R-:W-:-:S13]  /*1df10*/  ISETP.NE.AND.EX P0, PT, RZ, UR5, PT, P0 ;  /* 0x00000005ff007c0c */ /* 0x000fda000bf05300 */
[----:B------:R-:W-:Y:S01]  /*1df20*/  @P0 IADD3 R2, P1, R31, UR4, RZ ;  /* 0x000000041f020c10 */ /* 0x000fe2000ff3e0ff */
[----:B------:R-:W-:-:S03]  /*1df30*/  ULDC UR4, c[0x0][0x320] ;  /* 0x0000c80000047ab9 */ /* 0x000fc60000000800 */
[----:B------:R-:W-:-:S05]  /*1df40*/  @P0 IADD3.X R3, R32, UR5, RZ, P1, !PT ;  /* 0x0000000520030c10 */ /* 0x000fca0008ffe4ff */
[----:B------:R3:W4:Y:S01]  /*1df50*/  @P0 LDG.E R30, desc[UR40][R2.64] ;  /* 0x00000028021e0981 */ /* 0x000722000c1e1900 */
[----:B-1----:R-:W-:-:S04]  /*1df60*/  LOP3.LUT R20, R20, 0x7f, RZ, 0xc0, !PT ;  /* 0x0000007f14147812 */ /* 0x002fc800078ec0ff */
[----:B------:R-:W-:Y:S02]  /*1df70*/  SHF.R.U32.HI R35, RZ, 0x3, R20 ;  /* 0x00000003ff237819 */ /* 0x000fe40000011614 */
[----:B------:R-:W1:Y:S02]  /*1df80*/  S2R R20, SR_TID.X ;  /* 0x0000000000147919 */ /* 0x000e640000002100 */
[----:B-1----:R-:W-:-:S05]  /*1df90*/  IMAD.SHL.U32 R20, R20, 0x10, RZ ;  /* 0x0000001014147824 */ /* 0x002fca00078e00ff */
[----:B------:R-:W-:Y:S02]  /*1dfa0*/  LOP3.LUT R20, R35, 0x70, R20, 0xf8, !PT ;  /* 0x0000007023147812 */ /* 0x000fe400078ef814 */
[----:B------:R-:W1:Y:S01]  /*1dfb0*/  S2R R35, SR_TID.X ;  /* 0x0000000000237919 */ /* 0x000e620000002100 */
[----:B0-----:R-:W-:Y:S01]  /*1dfc0*/  ISETP.NE.AND P1, PT, R9, 0x1, PT ;  /* 0x000000010900780c */ /* 0x001fe20003f25270 */
[----:B------:R-:W0:-:S12]  /*1dfd0*/  S2R R4, SR_TID.X ;  /* 0x0000000000047919 */ /* 0x000e180000002100 */
[----:B---3--:R-:W3:Y:S08]  /*1dfe0*/  @P1 LDC R3, c[0x0][0x434] ;  /* 0x00010d00ff031b82 */ /* 0x008ef00000000800 */
[----:B------:R-:W5:Y:S01]  /*1dff0*/  @P1 LDC R2, c[0x0][0x438] ;  /* 0x00010e00ff021b82 */ /* 0x000f620000000800 */
[----:B-1----:R-:W-:-:S05]  /*1e000*/  IMAD.SHL.U32 R35, R35, 0x8, RZ ;  /* 0x0000000823237824 */ /* 0x002fca00078e00ff */
[----:B------:R-:W-:-:S04]  /*1e010*/  LOP3.LUT R35, R35, 0x38, RZ, 0xc0, !PT ;  /* 0x0000003823237812 */ /* 0x000fc800078ec0ff */
[----:B------:R-:W-:-:S04]  /*1e020*/  LOP3.LUT R35, R35, 0x40, RZ, 0xfc, !PT ;  /* 0x0000004023237812 */ /* 0x000fc800078efcff */
[----:B------:R-:W-:Y:S02]  /*1e030*/  ISETP.GE.AND P2, PT, R35, UR4, PT ;  /* 0x0000000423007c0c */ /* 0x000fe4000bf46270 */
[----:B------:R-:W1:Y:S01]  /*1e040*/  S2R R35, SR_TID.X ;  /* 0x0000000000237919 */ /* 0x000e620000002100 */
[----:B0-----:R-:W-:Y:S01]  /*1e050*/  IMAD.SHL.U32 R4, R4, 0x8, RZ ;  /* 0x0000000804047824 */ /* 0x001fe200078e00ff */
[----:B------:R-:W-:-:S04]  /*1e060*/  LOP3.LUT R16, R16, 0xffffffbf, RZ, 0xc0, !PT ;  /* 0xffffffbf10107812 */ /* 0x000fc800078ec0ff */
[----:B------:R-:W-:Y:S02]  /*1e070*/  LOP3.LUT R4, R4, 0x38, RZ, 0xc0, !PT ;  /* 0x0000003804047812 */ /* 0x000fe400078ec0ff */
[----:B------:R-:W-:Y:S02]  /*1e080*/  SEL R8, RZ, 0xffffffff, P2 ;  /* 0xffffffffff087807 */ /* 0x000fe40001000000 */
[----:B------:R-:W-:Y:S02]  /*1e090*/  LOP3.LUT R4, R4, 0x80, RZ, 0xfc, !PT ;  /* 0x0000008004047812 */ /* 0x000fe400078efcff */
[----:B------:R-:W-:Y:S01]  /*1e0a0*/  @P2 LOP3.LUT R16, R16, 0x40, RZ, 0xfc, !PT ;  /* 0x0000004010102812 */ /* 0x000fe200078efcff */
[----:B------:R-:W-:Y:S01]  /*1e0b0*/  IMAD.SHL.U32 R8, R8, 0x2, RZ ;  /* 0x0000000208087824 */ /* 0x000fe200078e00ff */
[----:B------:R-:W-:Y:S01]  /*1e0c0*/  ISETP.GE.AND P2, PT, R4, UR4, PT ;  /* 0x0000000404007c0c */ /* 0x000fe2000bf46270 */
[----:B-1----:R-:W-:-:S05]  /*1e0d0*/  IMAD.SHL.U32 R35, R35, 0x8, RZ ;  /* 0x0000000823237824 */ /* 0x002fca00078e00ff */
[----:B------:R-:W-:-:S04]  /*1e0e0*/  LOP3.LUT R35, R35, 0x38, RZ, 0xc0, !PT ;  /* 0x0000003823237812 */ /* 0x000fc800078ec0ff */
[----:B------:R-:W-:Y:S02]  /*1e0f0*/  LOP3.LUT R35, R35, 0xc0, RZ, 0xfc, !PT ;  /* 0x000000c023237812 */ /* 0x000fe400078efcff */
[----:B------:R-:W-:Y:S02]  /*1e100*/  LOP3.LUT R16, R16, 0xffffff7f, RZ, 0xc0, !PT ;  /* 0xffffff7f10107812 */ /* 0x000fe400078ec0ff */
[----:B--2---:R-:W-:Y:S02]  /*1e110*/  LEA R31, R21, 0xffffffc0, 0x6 ;  /* 0xffffffc0151f7811 */ /* 0x004fe400078e30ff */
[----:B------:R-:W0:Y:S03]  /*1e120*/  S2R R21, SR_TID.X ;  /* 0x0000000000157919 */ /* 0x000e260000002100 */
[----:B------:R-:W-:-:S05]  /*1e130*/  IMAD.IADD R0, R20, 0x1, R31 ;  /* 0x0000000114007824 */ /* 0x000fca00078e021f */
[C---:B------:R-:W-:Y:S01]  /*1e140*/  ISETP.GE.AND P0, PT, R0.reuse, R26, PT ;  /* 0x0000001a0000720c */ /* 0x040fe20003f06270 */
[----:B------:R-:W-:-:S03]  /*1e150*/  IMAD.IADD R0, R0, 0x1, R34 ;  /* 0x0000000100007824 */ /* 0x000fc600078e0222 */
[----:B------:R-:W-:Y:S01]  /*1e160*/  ISETP.GT.U32.OR P0, PT, R20, 0x3f, P0 ;  /* 0x0000003f1400780c */ /* 0x000fe20000704470 */
[----:B---3--:R-:W-:-:S04]  /*1e170*/  @P1 IMAD.HI.U32 R3, R0, R3, RZ ;  /* 0x0000000300031227 */ /* 0x008fc800078e00ff */
[----:B------:R-:W-:Y:S01]  /*1e180*/  IMAD.MOV.U32 R6, RZ, RZ, R0 ;  /* 0x000000ffff067224 */ /* 0x000fe200078e0000 */
[----:B-----5:R-:W-:-:S07]  /*1e190*/  @P1 SHF.R.U32.HI R6, RZ, R2, R3 ;  /* 0x00000002ff061219 */ /* 0x020fce0000011603 */
[----:B------:R-:W1:Y:S01]  /*1e1a0*/  @!P0 LDC.64 R2, c[0x0][0x428] ;  /* 0x00010a00ff028b82 */ /* 0x000e620000000a00 */
[----:B0-----:R-:W-:-:S05]  /*1e1b0*/  IMAD.SHL.U32 R21, R21, 0x8, RZ ;  /* 0x0000000815157824 */ /* 0x001fca00078e00ff */
        /* <DEDUP_REMOVED lines=11> */
[----:B-1----:R-:W-:-:S04]  /*1e270*/  @!P0 IMAD R7, R35, R2, RZ ;  /* 0x0000000223078224 */ /* 0x002fc800078e02ff */
        /* <DEDUP_REMOVED lines=47> */
[----:B------:R-:W-:Y:S05]  /*1e570*/  BRA.DIV UR5, `(.L_x_8809) ;  /* 0x00000062058c7947 */ /* 0x000fea000b800000 */
.L_x_8929:
[----:B0-----:R-:W2:Y:S01]  /*1e580*/  LDL R0, [R1+0x50] ;  /* 0x0000500001007983 */ /* 0x001ea20000100800 */
[----:B------:R-:W-:Y:S02]  /*1e590*/  ISETP.GT.U32.AND P1, PT, R20, 0x3f, PT ;  /* 0x0000003f1400780c */ /* 0x000fe40003f24070 */
[----:B------:R-:W-:Y:S02]  /*1e5a0*/  LOP3.LUT R16, R16, 0xfffffeff, RZ, 0xc0, !PT ;  /* 0xfffffeff10107812 */ /* 0x000fe400078ec0ff */
[----:B------:R-:W-:Y:S02]  /*1e5b0*/  LOP3.LUT R32, R5, R32, RZ, 0xfc, !PT ;  /* 0x0000002005207212 */ /* 0x000fe400078efcff */
[----:B------:R-:W-:-:S07]  /*1e5c0*/  LOP3.LUT R16, R16, 0xfffffffe, RZ, 0xc0, !PT ;  /* 0xfffffffe10107812 */ /* 0x000fce00078ec0ff */
[----:B------:R-:W-:Y:S02]  /*1e5d0*/  @P1 LOP3.LUT R16, R16, 0x1, RZ, 0xfc, !PT ;  /* 0x0000000110101812 */ /* 0x000fe400078efcff */
[----:B--2---:R-:W-:-:S13]  /*1e5e0*/  ISETP.NE.AND P0, PT, R0, 0x3, PT ;  /* 0x000000030000780c */ /* 0x004fda0003f05270 */
[----:B------:R-:W-:Y:S01]  /*1e5f0*/  @P0 LOP3.LUT R16, R16, 0x100, RZ, 0xfc, !PT ;  /* 0x0000010010100812 */ /* 0x000fe200078efcff */
[----:B------:R-:W-:Y:S06]  /*1e600*/  @!P0 BRA `(.L_x_8810) ;  /* 0x0000000000048947 */ /* 0x000fec0003800000 */
[----:B------:R-:W-:Y:S01]  /*1e610*/  BPT.TRAP 0x1 ;  /* 0x000000040000795c */ /* 0x000fe20000300000 */
.L_x_8810:
[----:B------:R-:W0:Y:S01]  /*1e620*/  S2R R0, SR_TID.X ;  /* 0x0000000000007919 */ /* 0x000e220000002100 */
        /* <DEDUP_REMOVED lines=8> */
.L_x_8930:
[----:B------:R-:W-:Y:S05]  /*1e6b0*/  BSYNC B0 ;  /* 0x0000000000007941 */ /* 0x000fea0003800000 */
.L_x_8811:
        /* <DEDUP_REMOVED lines=62> */
.L_x_8940:
        /* <DEDUP_REMOVED lines=10> */
.L_x_8814:
        /* <DEDUP_REMOVED lines=11> */
.L_x_8815:
        /* <DEDUP_REMOVED lines=34> */
.L_x_8817:
[----:B------:R-:W-:Y:S05]  /*1ee10*/  BSYNC B6 ;  /* 0x0000000000067941 */ /* 0x000fea0003800000 */
.L_x_8816:
        /* <DEDUP_REMOVED lines=76> */
[----:B------:R-:W1:Y:S04]  /*1f2e0*/  SHFL.IDX PT, R4, R3, 0x1, 0x181f ;  /* 0x00381f0003047f89 */ /* 0x000e6800000e0000 */
[----:B------:R-:W-:Y:S01]  /*1f2f0*/  SHFL.IDX PT, R3, R3, 0x3, 0x181f ;  /* 0x00781f0003037f89 */ /* 0x000fe200000e0000 */
        /* <DEDUP_REMOVED lines=14> */
[----:B-1----:R0:W-:Y:S02]  /*1f3e0*/  @!P0 LDGSTS.E.BYPASS.LTC128B.128 [R23+0x21400], desc[UR40][R4.64], !P1 ;  /* 0x2140000004178fae */ /* 0x0021e4000c901d68 */
.L_x_8949:
[----:B01----:R-:W-:-:S05]  /*1f3f0*/  VIADD R4, R25, 0x30 ;  /* 0x0000003019047836 */ /* 0x003fca0000000000 */
[----:B------:R-:W-:Y:S01]  /*1f400*/  ISETP.GE.AND P0, PT, R4, R2, PT ;  /* 0x000000020400720c */ /* 0x000fe20003f06270 */
[----:B------:R0:W-:-:S12]  /*1f410*/  STL [R1+0x2c], R4 ;  /* 0x00002c0401007387 */ /* 0x0001d80000100800 */
[----:B------:R-:W-:-:S05]  /*1f420*/  @!P0 LEA R2, P2, R7, R0, 0x1 ;  /* 0x0000000007028211 */ /* 0x000fca00078408ff */
[----:B------:R-:W-:-:S05]  /*1f430*/  @!P0 IMAD.X R3, RZ, RZ, R3, P2 ;  /* 0x000000ffff038224 */ /* 0x000fca00010e0603 */
[----:B------:R-:W-:Y:S01]  /*1f440*/  @!PT LDS RZ, [RZ] ;  /* 0x00000000fffff984 */ /* 0x000fe20000000800 */
[----:B------:R-:W-:Y:S01]  /*1f450*/  @!PT LDS RZ, [RZ] ;  /* 0x00000000fffff984 */ /* 0x000fe20000000800 */
[----:B------:R-:W-:Y:S01]  /*1f460*/  @!PT LDS RZ, [RZ] ;  /* 0x00000000fffff984 */ /* 0x000fe20000000800 */
[----:B------:R0:W-:Y:S01]  /*1f470*/  @!P0 LDGSTS.E.BYPASS.LTC128B.128 [R23+0x21c00], desc[UR40][R2.64], !P1 ;  /* 0x21c0000002178fae */ /* 0x0001e2000c901d68 */
[----:B------:R-:W-:Y:S01]  /*1f480*/  PLOP3.LUT P0, PT, PT, PT, PT, 0x80, 0x0 ;  /* 0x000000000000781c */ /* 0x000fe20003f0f070 */
[----:B------:R-:W-:-:S12]  /*1f490*/  NOP ;  /* 0x0000000000007918 */ /* 0x000fd80000000000 */
.L_x_8819:
        /* <DEDUP_REMOVED lines=28> */
.L_x_8821:
[----:B------:R-:W-:Y:S05]  /*1f660*/  BSYNC B6 ;  /* 0x0000000000067941 */ /* 0x000fea0003800000 */
.L_x_8820:
        /* <DEDUP_REMOVED lines=191> */
.L_x_8959:
[----:B------:R-:W2:Y:S01]  /*20260*/  LDL.LU R3, [R1+0x2c] ;  /* 0x00002c0001037983 */ /* 0x000ea20000300800 */
[----:B------:R-:W-:Y:S01]  /*20270*/  BSSY B0, `(.L_x_8823) ;  /* 0x0000019000007945 */ /* 0x000fe20003800000 */
[----:B--2---:R-:W-:-:S13]  /*20280*/  ISETP.GE.AND P0, PT, R3, R6, PT ;  /* 0x000000060300720c */ /* 0x004fda0003f06270 */
[----:B------:R-:W-:Y:S05]  /*20290*/  @P0 BRA `(.L_x_8824) ;  /* 0x0000000000580947 */ /* 0x000fea0003800000 */
[----:B------:R-:W-:Y:S02]  /*202a0*/  LOP3.LUT R0, R0, 0x40, RZ, 0xc0, !PT ;  /* 0x0000004000007812 */ /* 0x000fe400078ec0ff */
[----:B------:R-:W-:Y:S02]  /*202b0*/  LOP3.LUT P6, RZ, R16, 0x800, RZ, 0xc0, !PT ;  /* 0x0000080010ff7812 */ /* 0x000fe400078cc0ff */
        /* <DEDUP_REMOVED lines=20> */
.L_x_8824:
[----:B------:R-:W-:Y:S05]  /*20400*/  BSYNC B0 ;  /* 0x0000000000007941 */ /* 0x000fea0003800000 */
.L_x_8823:
[----:B------:R-:W-:Y:S01]  /*20410*/  NOP ;  /* 0x0000000000007918 */ /* 0x000fe20000000000 */
[----:B------:R-:W-:-:S13]  /*20420*/  PLOP3.LUT P0, PT, PT, PT, PT, 0x80, 0x0 ;  /* 0x000000000000781c */ /* 0x000fda0003f0f070 */
.L_x_8825:
        /* <DEDUP_REMOVED lines=18> */
.L_x_8960:
[----:B------:R-:W-:Y:S05]  /*20550*/  BSYNC B0 ;  /* 0x0000000000007941 */ /* 0x000fea0003800000 */
.L_x_8826:
[----:B------:R-:W2:Y:S02]  /*20560*/  LDL R2, [R1+0x50] ;  /* 0x0000500001027983 */ /* 0x000ea40000100800 */
[----:B--2---:R-:W-:-:S13]  /*20570*/  ISETP.NE.AND P0, PT, R2, 0x3, PT ;  /* 0x000000030200780c */ /* 0x004fda0003f05270 */
[----:B------:R-:W-:Y:S05]  /*20580*/  @!P0 BRA `(.L_x_8828) ;  /* 0x0000000000048947 */ /* 0x000fea0003800000 */
[----:B------:R-:W-:Y:S01]  /*20590*/  BPT.TRAP 0x1 ;  /* 0x000000040000795c */ /* 0x000fe20000300000 */
.L_x_8828:
[----:B-1----:R-:W-:Y:S01]  /*205a0*/  SHF.L.U32 R0, R28, 0x1f, RZ ;  /* 0x0000001f1c007819 */ /* 0x002fe200000006ff */
[----:B------:R-:W-:Y:S03]  /*205b0*/  BSSY B0, `(.L_x_8829) ;  /* 0x0000003000007945 */ /* 0x000fe60003800000 */
[----:B------:R-:W1:Y:S02]  /*205c0*/  SYNCS.PHASECHK.TRANS64.TRYWAIT P0, [R26+URZ+0x38860], R0 ;  /* 0x038860001a0075a7 */ /* 0x000e64000800017f */
[----:B-1----:R-:W-:Y:S05]  /*205d0*/  @!P0 BRA `(.L_x_8830) ;  /* 0x0000005800208947 */ /* 0x002fea0003800000 */
.L_x_8961:
[----:B------:R-:W-:Y:S05]  /*205e0*/  BSYNC B0 ;  /* 0x0000000000007941 */ /* 0x000fea0003800000 */
.L_x_8829:
        /* <DEDUP_REMOVED lines=109> */
.L_x_8971:
        /* <DEDUP_REMOVED lines=34> */
.L_x_8832:
        /* <DEDUP_REMOVED lines=11> */
.L_x_8833:
        /* <DEDUP_REMOVED lines=11> */
.L_x_8848:
        /* <DEDUP_REMOVED lines=42> */
.L_x_8836:
[----:B------:R-:W-:Y:S01]  /*212e0*/  IMAD R6, R22, 0x8, R18 ;  /* 0x0000000816067824 */ /* 0x000fe200078e0212 */
[----:B------:R-:W-:Y:S01]  /*212f0*/  SHF.L.U32 R25, R28, 0x1f, RZ ;  /* 0x0000001f1c197819 */ /* 0x000fe200000006ff */
[----:B------:R-:W-:Y:S01]  /*21300*/  BSSY B1, `(.L_x_8837) ;  /* 0x0000004000017945 */ /* 0x000fe20003800000 */
[----:B------:R-:W-:Y:S02]  /*21310*/  SHF.R.S32.HI R9, RZ, 0x1f, R5 ;  /* 0x0000001fff097819 */ /* 0x000fe40000011405 */
[----:B------:R-:W0:Y:S02]  /*21320*/  SYNCS.PHASECHK.TRANS64.TRYWAIT P0, [R6+URZ+0x38840], R25 ;  /* 0x03884019060075a7 */ /* 0x000e24000800017f */
[----:B0-----:R-:W-:Y:S05]  /*21330*/  @!P0 BRA `(.L_x_8838) ;  /* 0x0000005400048947 */ /* 0x001fea0003800000 */
.L_x_8972:
[----:B------:R-:W-:Y:S05]  /*21340*/  BSYNC B1 ;  /* 0x0000000000017941 */ /* 0x000fea0003800000 */
.L_x_8837:
        /* <DEDUP_REMOVED lines=40> */
.L_x_8982:
        /* <DEDUP_REMOVED lines=8> */
.L_x_8840:
        /* <DEDUP_REMOVED lines=11> */
.L_x_8841:
[----:B------:R2:W-:Y:S01]  /*21700*/  SYNCS.ARRIVE.TRANS64.A1T0 RZ, [R6+URZ+0x38830], RZ ;  /* 0x038830ff06ff79a7 */ /* 0x0005e2000810003f */
[----:B------:R-:W-:Y:S05]  /*21710*/  @!P2 BRA `(.L_x_8842) ;  /* 0x000000000004a947 */ /* 0x000fea0003800000 */
[----:B------:R-:W-:Y:S01]  /*21720*/  BPT.TRAP 0x1 ;  /* 0x000000040000795c */ /* 0x000fe20000300000 */
.L_x_8842:
[----:B------:R-:W3:Y:S01]  /*21730*/  SYNCS.PHASECHK.TRANS64.TRYWAIT P0, [R6+URZ+0x38860], R25 ;  /* 0x03886019060075a7 */ /* 0x000ee2000800017f */
[----:B------:R-:W-:Y:S04]  /*21740*/  BSSY B1, `(.L_x_8843) ;  /* 0x0000002000017945 */ /* 0x000fe80003800000 */
[----:B---3--:R-:W-:Y:S05]  /*21750*/  @!P0 BRA `(.L_x_8844) ;  /* 0x00000054002c8947 */ /* 0x008fea0003800000 */
.L_x_8983:
[----:B------:R-:W-:Y:S05]  /*21760*/  BSYNC B1 ;  /* 0x0000000000017941 */ /* 0x000fea0003800000 */
.L_x_8843:
        /* <DEDUP_REMOVED lines=79> */
.L_x_8993:
        /* <DEDUP_REMOVED lines=25> */
.L_x_8846:
        /* <DEDUP_REMOVED lines=11> */
.L_x_8847:
[----:B------:R1:W-:Y:S01]  /*21ea0*/  SYNCS.ARRIVE.TRANS64.A1T0 RZ, [R6+URZ+0x38850], RZ ;  /* 0x038850ff06ff79a7 */ /* 0x0003e2000810003f */
[----:B------:R-:W-:Y:S05]  /*21eb0*/  @P3 BRA `(.L_x_8848) ;  /* 0xfffffff000603947 */ /* 0x000fea000383ffff */
.L_x_8835:
[----:B------:R-:W-:Y:S05]  /*21ec0*/  BSYNC B0 ;  /* 0x0000000000007941 */ /* 0x000fea0003800000 */
.L_x_8834:
        /* <DEDUP_REMOVED lines=21> */
.L_x_8850:
[----:B------:R-:W-:Y:S05]  /*22020*/  BSYNC B0 ;  /* 0x0000000000007941 */ /* 0x000fea0003800000 */
.L_x_8849:
[----:B------:R-:W-:-:S07]  /*22030*/  SEL R22, R22, RZ, P0 ;  /* 0x000000ff16167207 */ /* 0x000fce0000000000 */
.L_x_8803:
[----:B------:R-:W-:Y:S05]  /*22040*/  BSYNC B7 ;  /* 0x0000000000077941 */ /* 0x000fea0003800000 */
.L_x_8801:
        /* <DEDUP_REMOVED lines=8> */
[----:B---3--:R3:W4:Y:S01]  /*220d0*/  LDS.128 R24, [R18+0x388d0] ;  /* 0x0388d00012187984 */ /* 0x0087220000000c00 */
[----:B------:R-:W-:Y:S06]  /*220e0*/  BAR.ARV 0x4, 0x180 ;  /* 0x0106000000007b1d */ /* 0x000fec0000002000 */
[----:B------:R-:W-:Y:S05]  /*220f0*/  BRA `(.L_x_8852) ;  /* 0x0000000c00d87947 */ /* 0x000fea0003800000 */
.L_x_8851:
        /* <DEDUP_REMOVED lines=14> */
[----:B---3--:R-:W-:Y:S01]  /*221e0*/  IMAD.MOV.U32 R25, RZ, RZ, RZ ;  /* 0x000000ffff197224 */ /* 0x008fe200078e00ff */
[C---:B------:R-:W-:Y:S01]  /*221f0*/  ISETP.GE.U32.AND P2, PT, R8.reuse, 0x2, PT ;  /* 0x000000020800780c */ /* 0x040fe20003f46070 */
[----:B------:R-:W-:Y:S01]  /*22200*/  IMAD.MOV.U32 R5, RZ, RZ, RZ ;  /* 0x000000ffff057224 */ /* 0x000fe200078e00ff */
[C---:B------:R-:W-:Y:S01]  /*22210*/  ISETP.GE.U32.AND P3, PT, R8.reuse, 0x4, PT ;  /* 0x000000040800780c */ /* 0x040fe20003f66070 */
[----:B------:R-:W-:Y:S01]  /*22220*/  SHFL.IDX PT, R0, R24, RZ, 0x1f ;  /* 0x00001fff18007589 */ /* 0x000fe200000e0000 */
[C---:B------:R-:W-:Y:S02]  /*22230*/  ISETP.GE.U32.AND P4, PT, R8.reuse, 0x8, PT ;  /* 0x000000080800780c */ /* 0x040fe40003f86070 */
[----:B------:R-:W-:Y:S01]  /*22240*/  ISETP.GE.U32.AND P5, PT, R8, 0x10, PT ;  /* 0x000000100800780c */ /* 0x000fe20003fa6070 */
[----:B-12---:R0:W-:Y:S02]  /*22250*/  SHFL.IDX PT, R6, R24, 0x1, 0x1f ;  /* 0x00201f0018067f89 */ /* 0x0061e400000e0000 */
        /* <DEDUP_REMOVED lines=21> */
.L_x_9003:
[----:B------:R-:W-:Y:S02]  /*223b0*/  ULDC UR4, c[0x0][0xd38] ;  /* 0x00034e0000047ab9 */ /* 0x000fe40000000800 */
[----:B------:R-:W-:-:S04]  /*223c0*/  IMAD.U32 R4, RZ, RZ, UR4 ;  /* 0x00000004ff047e24 */ /* 0x000fc8000f8e00ff */
[----:B-1----:R-:W-:-:S04]  /*223d0*/  IMAD R3, R14, R4, RZ ;  /* 0x000000040e037224 */ /* 0x002fc800078e02ff */
[----:B------:R-:W-:-:S05]  /*223e0*/  IMAD.IADD R6, R6, 0x1, R3 ;  /* 0x0000000106067824 */ /* 0x000fca00078e0203 */
[----:B------:R-:W-:-:S13]  /*223f0*/  ISETP.GT.AND P6, PT, R6, R0, PT ;  /* 0x000000000600720c */ /* 0x000fda0003fc4270 */
[----:B------:R-:W-:Y:S05]  /*22400*/  @P6 BRA `(.L_x_8854) ;  /* 0x0000000000a46947 */ /* 0x000fea0003800000 */
.L_x_8857:
        /* <DEDUP_REMOVED lines=35> */
.L_x_9011:
[----:B------:R-:W-:Y:S02]  /*22640*/  ULDC UR4, c[0x0][0xd38] ;  /* 0x00034e0000047ab9 */ /* 0x000fe40000000800 */
[----:B------:R-:W-:-:S04]  /*22650*/  IMAD.U32 R4, RZ, RZ, UR4 ;  /* 0x00000004ff047e24 */ /* 0x000fc8000f8e00ff */
[----:B-1----:R-:W-:-:S04]  /*22660*/  IMAD R3, R14, R4, RZ ;  /* 0x000000040e037224 */ /* 0x002fc800078e02ff */
[----:B------:R-:W-:-:S05]  /*22670*/  IMAD.IADD R6, R3, 0x1, R6 ;  /* 0x0000000103067824 */ /* 0x000fca00078e0206 */
[----:B------:R-:W-:-:S13]  /*22680*/  ISETP.GT.AND P6, PT, R6, R0, PT ;  /* 0x000000000600720c */ /* 0x000fda0003fc4270 */
[----:B------:R-:W-:Y:S05]  /*22690*/  @!P6 BRA `(.L_x_8857) ;  /* 0xfffffffc005ce947 */ /* 0x000fea000383ffff */
.L_x_8854:
        /* <DEDUP_REMOVED lines=10> */
.L_x_9016:
[----:B------:R-:W-:-:S13]  /*22740*/  ISETP.NE.AND P0, PT, R3, RZ, PT ;  /* 0x000000ff0300720c */ /* 0x000fda0003f05270 */
[----:B------:R-:W-:Y:S05]  /*22750*/  @!P0 BRA `(.L_x_8859) ;  /* 0x0000000000108947 */ /* 0x000fea0003800000 */
[----:B------:R-:W-:Y:S01]  /*22760*/  UMOV UR4, 0xffffffff ;  /* 0xffffffff00047882 */ /* 0x000fe20000000000 */
[----:B------:R-:W-:Y:S02]  /*22770*/  VIADD R12, R7, 0xffffffff ;  /* 0xffffffff070c7836 */ /* 0x000fe40000000000 */
[----:B------:R-:W-:Y:S05]  /*22780*/  BRA.DIV UR4, `(.L_x_8860) ;  /* 0x0000005604607947 */ /* 0x000fea000b800000 */
[----:B------:R4:W0:Y:S02]  /*22790*/  SHFL.IDX PT, R24, R2, R12, 0x1f ;  /* 0x00001f0c02187589 */ /* 0x00082400000e0000 */
.L_x_8859:
        /* <DEDUP_REMOVED lines=21> */
[----:B------:R-:W-:Y:S01]  /*228f0*/  ISETP.GT.U32.AND P1, PT, R4, R9, PT ;  /* 0x000000090400720c */ /* 0x000fe20003f24070 */
[----:B0-----:R-:W-:Y:S02]  /*22900*/  VIADD R8, R2, 0xffffffe ;  /* 0x0ffffffe02087836 */ /* 0x001fe40000000000 */
[----:B------:R-:W-:Y:S02]  /*22910*/  IMAD.MOV.U32 R2, RZ, RZ, RZ ;  /* 0x000000ffff027224 */ /* 0x000fe400078e00ff */
[----:B------:R-:W0:Y:S08]  /*22920*/  F2I.FTZ.U32.TRUNC.NTZ R3, R8 ;  /* 0x0000000800037305 */ /* 0x000e30000021f000 */
[----:B------:R-:W-:-:S02]  /*22930*/  @!P1 IMAD.IADD R9, R9, 0x1, -R4 ;  /* 0x0000000109099824 */ /* 0x000fc400078e0a04 */
[----:B------:R-:W-:Y:S01]  /*22940*/  @!P1 VIADD R7, R7, 0x1 ;  /* 0x0000000107079836 */ /* 0x000fe20000000000 */
[----:B------:R-:W-:Y:S02]  /*22950*/  ISETP.NE.AND P1, PT, R25, RZ, PT ;  /* 0x000000ff1900720c */ /* 0x000fe40003f25270 */
        /* <DEDUP_REMOVED lines=31> */
.L_x_8861:
        /* <DEDUP_REMOVED lines=25> */
[----:B------:R-:W-:-:S04]  /*22ce0*/  @P0 VIADD R3, R3, 0x1 ;  /* 0x0000000103030836 */ /* 0x000fc80000000000 */
[----:B------:R-:W-:-:S04]  /*22cf0*/  IMAD.MOV.U32 R2, RZ, RZ, R3 ;  /* 0x000000ffff027224 */ /* 0x000fc800078e0003 */
        /* <DEDUP_REMOVED lines=34> */
.L_x_8862:
[----:B------:R-:W-:-:S05]  /*22f20*/  LOP3.LUT R2, RZ, R2, RZ, 0x33, !PT ;  /* 0x00000002ff027212 */ /* 0x000fca00078e33ff */
[----:B------:R-:W-:Y:S01]  /*22f30*/  IMAD.IADD R25, R25, 0x1, R2 ;  /* 0x0000000119197824 */ /* 0x000fe200078e0202 */
[----:B------:R-:W-:Y:S06]  /*22f40*/  BRA `(.L_x_8863) ;  /* 0x00000000001c7947 */ /* 0x000fec0003800000 */
.L_x_8855:
[----:B------:R-:W-:Y:S01]  /*22f50*/  UMOV UR4, URZ ;  /* 0x0000003f00047c82 */ /* 0x000fe20008000000 */
[----:B------:R-:W-:Y:S01]  /*22f60*/  UMOV UR5, URZ ;  /* 0x0000003f00057c82 */ /* 0x000fe20008000000 */
[----:B------:R-:W-:Y:S01]  /*22f70*/  ULDC UR6, c[0x0][0xd3c] ;  /* 0x00034f0000067ab9 */ /* 0x000fe20000000800 */
[----:B------:R-:W-:Y:S02]  /*22f80*/  IMAD.MOV.U32 R24, RZ, RZ, R0 ;  /* 0x000000ffff187224 */ /* 0x000fe400078e0000 */
[----:B------:R-:W-:Y:S02]  /*22f90*/  IMAD.U32 R25, RZ, RZ, UR4 ;  /* 0x00000004ff197e24 */ /* 0x000fe4000f8e00ff */
[----:B------:R-:W-:Y:S02]  /*22fa0*/  IMAD.U32 R26, RZ, RZ, UR5 ;  /* 0x00000005ff1a7e24 */ /* 0x000fe4000f8e00ff */
[----:B------:R-:W-:-:S07]  /*22fb0*/  IMAD.U32 R27, RZ, RZ, UR6 ;  /* 0x00000006ff1b7e24 */ /* 0x000fce000f8e00ff */
.L_x_8863:
        /* <DEDUP_REMOVED lines=10> */
.L_x_8852:
[----:B------:R-:W-:Y:S02]  /*23060*/  ULDC UR4, c[0x0][0xd3c] ;  /* 0x00034f0000047ab9 */ /* 0x000fe40000000800 */
[----:B----4-:R-:W-:-:S13]  /*23070*/  ISETP.GE.AND P0, PT, R27, UR4, PT ;  /* 0x000000041b007c0c */ /* 0x010fda000bf06270 */
[----:B------:R-:W-:Y:S05]  /*23080*/  @!P0 BRA `(.L_x_8864) ;  /* 0xffffff8000c48947 */ /* 0x000fea000383ffff */
[----:B------:R-:W-:Y:S05]  /*23090*/  BSYNC B8 ;  /* 0x0000000000087941 */ /* 0x000fea0003800000 */
.L_x_8747:
[----:B------:R-:W4:Y:S01]  /*230a0*/  LDL.LU R0, [R1+0x34] ;  /* 0x0000340001007983 */ /* 0x000f220000300800 */
[----:B------:R-:W-:Y:S01]  /*230b0*/  BSSY B0, `(.L_x_8865) ;  /* 0x000000b000007945 */ /* 0x000fe20003800000 */
[----:B0-----:R-:W0:Y:S01]  /*230c0*/  S2R R5, SR_CgaCtaId ;  /* 0x0000000000057919 */ /* 0x001e220000008800 */
[----:B----4-:R-:W-:-:S05]  /*230d0*/  VIADD R0, R0, 0x1 ;  /* 0x0000000100007836 */ /* 0x010fca0000000000 */
        /* <DEDUP_REMOVED lines=8> */
.L_x_9019:
[----:B------:R-:W-:Y:S05]  /*23160*/  BSYNC B0 ;  /* 0x0000000000007941 */ /* 0x000fea0003800000 */
.L_x_8865:
[----:B------:R-:W-:-:S03]  /*23170*/  UMOV UR4, 0xffffffff ;  /* 0xffffffff00047882 */ /* 0x000fc60000000000 */
[----:B------:R-:W-:Y:S05]  /*23180*/  BRA.DIV UR4, `(.L_x_8867) ;  /* 0x0000004e041c7947 */ /* 0x000fea000b800000 */
[----:B0-----:R-:W0:Y:S02]  /*23190*/  S2R R0, SR_TID.X ;  /* 0x0000000000007919 */ /* 0x001e240000002100 */
[----:B0-----:R-:W-:-:S04]  /*231a0*/  SHF.R.U32.HI R0, RZ, 0x5, R0 ;  /* 0x00000005ff007819 */ /* 0x001fc80000011600 */
[----:B------:R-:W-:-:S05]  /*231b0*/  LOP3.LUT R0, R0, 0x3, RZ, 0xc0, !PT ;  /* 0x0000000300007812 */ /* 0x000fca00078ec0ff */
[----:B------:R0:W1:Y:S02]  /*231c0*/  SHFL.IDX PT, R14, R0, RZ, 0x1f ;  /* 0x00001fff000e7589 */ /* 0x00006400000e0000 */
.L_x_9022:
[----:B-1----:R-:W-:-:S13]  /*231d0*/  ISETP.NE.AND P0, PT, R14, RZ, PT ;  /* 0x000000ff0e00720c */ /* 0x002fda0003f05270 */
[----:B------:R-:W-:Y:S05]  /*231e0*/  @P0 BRA `(.L_x_8589) ;  /* 0x0000000000880947 */ /* 0x000fea0003800000 */
[----:B------:R-:W-:-:S03]  /*231f0*/  UMOV UR4, 0xffffffff ;  /* 0xffffffff00047882 */ /* 0x000fc60000000000 */
[----:B------:R-:W-:Y:S05]  /*23200*/  BRA.DIV UR4, `(.L_x_8868) ;  /* 0x0000004e04307947 */ /* 0x000fea000b800000 */
[----:B------:R-:W-:-:S13]  /*23210*/  ELECT P6, URZ, PT ;  /* 0x00000000003f782f */ /* 0x000fda00038c0000 */
.L_x_9025:
[----:B------:R-:W-:Y:S05]  /*23220*/  @!P6 BRA `(.L_x_8589) ;  /* 0x000000000078e947 */ /* 0x000fea0003800000 */
[----:B0-----:R-:W4:Y:S02]  /*23230*/  LDL.LU R0, [R1+0x10] ;  /* 0x0000100001007983 */ /* 0x001f240000300800 */
[----:B----4-:R-:W-:-:S04]  /*23240*/  LOP3.LUT R0, R0, 0x2, RZ, 0xfc, !PT ;  /* 0x0000000200007812 */ /* 0x010fc800078efcff */
[----:B------:R-:W-:-:S13]  /*23250*/  ISETP.NE.AND P0, PT, R0, 0x3, PT ;  /* 0x000000030000780c */ /* 0x000fda0003f05270 */
[----:B------:R-:W-:Y:S05]  /*23260*/  @!P0 BRA `(.L_x_8869) ;  /* 0x0000000000048947 */ /* 0x000fea0003800000 */
[----:B------:R-:W-:Y:S01]  /*23270*/  BPT.TRAP 0x1 ;  /* 0x000000040000795c */ /* 0x000fe20000300000 */
.L_x_8869:
[----:B------:R-:W-:Y:S01]  /*23280*/  IMAD R5, R22, 0x8, R7 ;  /* 0x0000000816057824 */ /* 0x000fe200078e0207 */
[----:B------:R-:W-:Y:S01]  /*23290*/  SHF.L.U32 R0, R28, 0x1f, RZ ;  /* 0x0000001f1c007819 */ /* 0x000fe200000006ff */
[----:B------:R-:W-:-:S03]  /*232a0*/  VIADD R22, R22, 0x1 ;  /* 0x0000000116167836 */ /* 0x000fc60000000000 */
[----:B------:R-:W0:Y:S02]  /*232b0*/  SYNCS.PHASECHK.TRANS64.TRYWAIT P1, [R5+URZ+0x38840], R0 ;  /* 0x03884000050075a7 */ /* 0x000e24000802017f */
[----:B------:R-:W-:-:S04]  /*232c0*/  ISETP.NE.AND P2, PT, R22, 0x2, PT ;  /* 0x000000021600780c */ /* 0x000fc80003f45270 */
[----:B------:R-:W-:Y:S01]  /*232d0*/  SEL R3, RZ, 0x1, P2 ;  /* 0x00000001ff037807 */ /* 0x000fe20001000000 */
[----:B0-----:R-:W-:Y:S08]  /*232e0*/  @!P1 BRA `(.L_x_8870) ;  /* 0x0000004c00189947 */ /* 0x001ff00003800000 */
.L_x_9026:
[----:B------:R-:W-:Y:S02]  /*232f0*/  SEL R22, R22, RZ, P2 ;  /* 0x000000ff16167207 */ /* 0x000fe40001000000 */
[----:B------:R-:W-:Y:S01]  /*23300*/  LOP3.LUT R2, R28, R3, RZ, 0x3c, !PT ;  /* 0x000000031c027212 */ /* 0x000fe200078e3cff */
[----:B------:R-:W-:Y:S06]  /*23310*/  @!P0 BRA `(.L_x_8871) ;  /* 0x0000000000048947 */ /* 0x000fec0003800000 */
[----:B------:R-:W-:Y:S01]  /*23320*/  BPT.TRAP 0x1 ;  /* 0x000000040000795c */ /* 0x000fe20000300000 */
.L_x_8871:
[----:B------:R-:W-:Y:S01]  /*23330*/  IMAD R3, R22, 0x8, R7 ;  /* 0x0000000816037824 */ /* 0x000fe200078e0207 */
[----:B------:R-:W-:-:S04]  /*23340*/  SHF.L.U32 R2, R2, 0x1f, RZ ;  /* 0x0000001f02027819 */ /* 0x000fc800000006ff */
[----:B------:R-:W1:Y:S02]  /*23350*/  SYNCS.PHASECHK.TRANS64.TRYWAIT P1, [R3+URZ+0x38840], R2 ;  /* 0x03884002030075a7 */ /* 0x000e64000802017f */
[----:B-1----:R-:W-:Y:S05]  /*23360*/  @!P1 BRA `(.L_x_8872) ;  /* 0x0000004c000c9947 */ /* 0x002fea0003800000 */
.L_x_9027:
[----:B------:R-:W-:Y:S05]  /*23370*/  @!P0 BRA `(.L_x_8873) ;  /* 0x0000000000048947 */ /* 0x000fea0003800000 */
[----:B------:R-:W-:Y:S01]  /*23380*/  BPT.TRAP 0x1 ;  /* 0x000000040000795c */ /* 0x000fe20000300000 */
.L_x_8873:
[----:B------:R-:W4:Y:S02]  /*23390*/  SYNCS.PHASECHK.TRANS64.TRYWAIT P1, [R5+URZ+0x38860], R0 ;  /* 0x03886000050075a7 */ /* 0x000f24000802017f */
[----:B----4-:R-:W-:Y:S05]  /*233a0*/  @!P1 BRA `(.L_x_8874) ;  /* 0x0000004c00109947 */ /* 0x010fea0003800000 */
.L_x_9028:
[----:B------:R-:W-:Y:S05]  /*233b0*/  @!P0 BRA `(.L_x_8875) ;  /* 0x0000000000048947 */ /* 0x000fea0003800000 */
[----:B------:R-:W-:Y:S01]  /*233c0*/  BPT.TRAP 0x1 ;  /* 0x000000040000795c */ /* 0x000fe20000300000 */
.L_x_8875:
[----:B------:R0:W0:Y:S02]  /*233d0*/  SYNCS.PHASECHK.TRANS64.TRYWAIT P0, [R3+URZ+0x38860], R2 ;  /* 0x03886002030075a7 */ /* 0x000024000800017f */
[----:B0-----:R-:W-:Y:S05]  /*233e0*/  @!P0 NANOSLEEP.SYNCS 0x989680 ;  /* 0x009896800000895d */ /* 0x001fea0003900000 */
[----:B------:R-:W0:Y:S02]  /*233f0*/  @!P0 SYNCS.PHASECHK.TRANS64 P0, [R3+URZ+0x38860], R2 ;  /* 0x03886002030085a7 */ /* 0x000e24000800007f */
[----:B0-----:R-:W-:Y:S05]  /*23400*/  @!P0 BRA `(.L_x_8875) ;  /* 0xfffffffc00f08947 */ /* 0x001fea000383ffff */
.L_x_8589:
[----:B------:R-:W-:Y:S05]  /*23410*/  BSYNC B9 ;  /* 0x0000000000097941 */ /* 0x000fea0003800000 */
.L_x_8586:
[----:B------:R-:W-:Y:S05]  /*23420*/  EXIT ;  /* 0x000000000000794d */ /* 0x000fea0003800000 */
.L_x_8607:
[----:B0-----:R0:W1:Y:S02]  /*23430*/  SYNCS.PHASECHK.TRANS64.TRYWAIT P5, [R61+URZ+0x38890], R68 ;  /* 0x038890443d0075a7 */ /* 0x00106400080a017f */
[----:B-1----:R-:W-:Y:S05]  /*23440*/  @!P5 NANOSLEEP.SYNCS 0x989680 ;  /* 0x009896800000d95d */ /* 0x002fea0003900000 */
[----:B------:R-:W1:Y:S02]  /*23450*/  @!P5 SYNCS.PHASECHK.TRANS64 P5, [R61+URZ+0x38890], R68 ;  /* 0x038890443d00d5a7 */ /* 0x000e6400080a007f */
[----:B-1----:R-:W-:Y:S05]  /*23460*/  @!P5 BRA `(.L_x_8607) ;  /* 0xfffffffc00f0d947 */ /* 0x002fea000383ffff */
[----:B------:R-:W-:Y:S05]  /*23470*/  BRA `(.L_x_8876) ;  /* 0xfffffdfc00787947 */ /* 0x000fea000383ffff */
.L_x_8608:
        /* <DEDUP_REMOVED lines=8> */
.L_x_8878:
[----:B------:R-:W-:Y:S05]  /*23500*/  BSYNC B1 ;  /* 0x0000000000017941 */ /* 0x000fea0003800000 */
.L_x_8877:
        /* <DEDUP_REMOVED lines=8> */
.L_x_8879:
[----:B------:R-:W-:Y:S01]  /*23590*/  IMAD.MOV.U32 R73, RZ, RZ, R14 ;  /* 0x000000ffff497224 */ /* 0x000fe200078e000e */
[----:B------:R-:W-:Y:S06]  /*235a0*/  BRA `(.L_x_8880) ;  /* 0xfffffdfc00407947 */ /* 0x000fec000383ffff */
.L_x_8618:
[----:B0-----:R0:W1:Y:S02]  /*235b0*/  SYNCS.PHASECHK.TRANS64.TRYWAIT P6, [R61+URZ+0x38890], R68 ;  /* 0x038890443d0075a7 */ /* 0x00106400080c017f */
[----:B-1----:R-:W-:Y:S05]  /*235c0*/  @!P6 NANOSLEEP.SYNCS 0x989680 ;  /* 0x009896800000e95d */ /* 0x002fea0003900000 */
[----:B------:R-:W1:Y:S02]  /*235d0*/  @!P6 SYNCS.PHASECHK.TRANS64 P6, [R61+URZ+0x38890], R68 ;  /* 0x038890443d00e5a7 */ /* 0x000e6400080c007f */
[----:B-1----:R-:W-:Y:S05]  /*235e0*/  @!P6 BRA `(.L_x_8618) ;  /* 0xfffffffc00f0e947 */ /* 0x002fea000383ffff */
[----:B------:R-:W-:Y:S05]  /*235f0*/  BRA `(.L_x_8881) ;  /* 0xfffffe0400a47947 */ /* 0x000fea000383ffff */
.L_x_8619:
        /* <DEDUP_REMOVED lines=8> */
.L_x_8883:
[----:B------:R-:W-:Y:S05]  /*23680*/  BSYNC B1 ;  /* 0x0000000000017941 */ /* 0x000fea0003800000 */
.L_x_8882:
        /* <DEDUP_REMOVED lines=8> */
.L_x_8884:
[----:B------:R-:W-:Y:S01]  /*23710*/  IMAD.MOV.U32 R70, RZ, RZ, R14 ;  /* 0x000000ffff467224 */ /* 0x000fe200078e000e */
[----:B------:R-:W-:Y:S06]  /*23720*/  BRA `(.L_x_8885) ;  /* 0xfffffe04006c7947 */ /* 0x000fec000383ffff */
.L_x_8624:
[----:B-1----:R1:W2:Y:S02]  /*23730*/  SYNCS.PHASECHK.TRANS64.TRYWAIT P4, [R61+URZ+0x38890], R68 ;  /* 0x038890443d0075a7 */ /* 0x0022a4000808017f */
[----:B--2---:R-:W-:Y:S05]  /*23740*/  @!P4 NANOSLEEP.SYNCS 0x989680 ;  /* 0x009896800000c95d */ /* 0x004fea0003900000 */
[----:B------:R-:W2:Y:S02]  /*23750*/  @!P4 SYNCS.PHASECHK.TRANS64 P4, [R61+URZ+0x38890], R68 ;  /* 0x038890443d00c5a7 */ /* 0x000ea4000808007f */
[----:B--2---:R-:W-:Y:S05]  /*23760*/  @!P4 BRA `(.L_x_8624) ;  /* 0xfffffffc00f0c947 */ /* 0x004fea000383ffff */
[----:B------:R-:W-:Y:S05]  /*23770*/  BRA `(.L_x_8886) ;  /* 0xfffffe0c006c7947 */ /* 0x000fea000383ffff */
.L_x_8625:
[----:B------:R-:W-:Y:S01]  /*23780*/  BSSY B1, `(.L_x_8887) ;  /* 0x0000007000017945 */ /* 0x000fe20003800000 */
[----:B------:R-:W-:Y:S02]  /*23790*/  IMAD.MOV.U32 R12, RZ, RZ, RZ ;  /* 0x000000ffff0c7224 */ /* 0x000fe400078e00ff */
[----:B------:R-:W-:Y:S02]  /*237a0*/  IMAD.MOV.U32 R11, RZ, RZ, 0x1c1f ;  /* 0x00001c1fff0b7424 */ /* 0x000fe400078e00ff */
[----:B------:R-:W-:-:S07]  /*237b0*/  IMAD.MOV.U32 R15, RZ, RZ, -0x1 ;  /* 0xffffffffff0f7424 */ /* 0x000fce00078e00ff */
[----:B-1----:R-:W-:Y:S05]  /*237c0*/  WARPSYNC.COLLECTIVE R15, `(.L_x_8888) ;  /* 0x000000000f087348 */ /* 0x002fea0003c00000 */
[----:B------:R0:W2:Y:S02]  /*237d0*/  SHFL.IDX P6, R14, R13, R12, R11 ;  /* 0x0000000c0d0e7389 */ /* 0x0000a400000c000b */
[----:B012---:R-:W-:Y:S01]  /*237e0*/  ENDCOLLECTIVE ;  /* 0x000000000000791b */ /* 0x007fe20003800000 */
.L_x_8888:
[----:B------:R-:W-:Y:S05]  /*237f0*/  BSYNC B1 ;  /* 0x0000000000017941 */ /* 0x000fea0003800000 */
.L_x_8887:
        /* <DEDUP_REMOVED lines=8> */
.L_x_8889:
[----:B------:R-:W-:Y:S05]  /*23880*/  BRA `(.L_x_8890) ;  /* 0xfffffe0c008c7947 */ /* 0x000fea000383ffff */
.L_x_8629:
[----:B-1----:R1:W2:Y:S02]  /*23890*/  SYNCS.PHASECHK.TRANS64.TRYWAIT P3, [R61+URZ+0x388b0], R68 ;  /* 0x0388b0443d0075a7 */ /* 0x0022a4000806017f */
[----:B--2---:R-:W-:Y:S05]  /*238a0*/  @!P3 NANOSLEEP.SYNCS 0x989680 ;  /* 0x009896800000b95d */ /* 0x004fea0003900000 */
[----:B------:R-:W2:Y:S02]  /*238b0*/  @!P3 SYNCS.PHASECHK.TRANS64 P3, [R61+URZ+0x388b0], R68 ;  /* 0x0388b0443d00b5a7 */ /* 0x000ea4000806007f */
[----:B--2---:R-:W-:Y:S05]  /*238c0*/  @!P3 BRA `(.L_x_8629) ;  /* 0xfffffffc00f0b947 */ /* 0x004fea000383ffff */
[----:B------:R-:W-:Y:S05]  /*238d0*/  BRA `(.L_x_8891) ;  /* 0xfffffe1000187947 */ /* 0x000fea000383ffff */
.L_x_8658:
        /* <DEDUP_REMOVED lines=8> */
.L_x_8893:
[----:B------:R-:W-:Y:S05]  /*23960*/  BSYNC B1 ;  /* 0x0000000000017941 */ /* 0x000fea0003800000 */
.L_x_8892:
        /* <DEDUP_REMOVED lines=8> */
.L_x_8894:
[----:B------:R-:W-:Y:S02]  /*239f0*/  IMAD.MOV.U32 R13, RZ, RZ, R31 ;  /* 0x000000ffff0d7224 */ /* 0x000fe400078e001f */
[----:B------:R-:W-:-:S07]  /*23a00*/  IMAD.MOV.U32 R5, RZ, RZ, R14 ;  /* 0x000000ffff057224 */ /* 0x000fce00078e000e */
[----:B------:R-:W-:Y:S05]  /*23a10*/  WARPSYNC.COLLECTIVE R15, `(.L_x_8895) ;  /* 0x000000000f087348 */ /* 0x000fea0003c00000 */
[----:B------:R0:W1:Y:S02]  /*23a20*/  SHFL.IDX P6, R14, R13, R12, R11 ;  /* 0x0000000c0d0e7389 */ /* 0x00006400000c000b */
[----:B01----:R-:W-:Y:S01]  /*23a30*/  ENDCOLLECTIVE ;  /* 0x000000000000791b */ /* 0x003fe20003800000 */
.L_x_8895:
[----:B------:R-:W-:Y:S02]  /*23a40*/  IMAD.MOV.U32 R13, RZ, RZ, R30 ;  /* 0x000000ffff0d7224 */ /* 0x000fe400078e001e */
[----:B------:R-:W-:-:S07]  /*23a50*/  IMAD.MOV.U32 R8, RZ, RZ, R14 ;  /* 0x000000ffff087224 */ /* 0x000fce00078e000e */
[----:B------:R-:W-:Y:S05]  /*23a60*/  WARPSYNC.COLLECTIVE R15, `(.L_x_8896) ;  /* 0x000000000f087348 */ /* 0x000fea0003c00000 */
[----:B------:R0:W1:Y:S02]  /*23a70*/  SHFL.IDX P6, R14, R13, R12, R11 ;  /* 0x0000000c0d0e7389 */ /* 0x00006400000c000b */
[----:B01----:R-:W-:Y:S01]  /*23a80*/  ENDCOLLECTIVE ;  /* 0x000000000000791b */ /* 0x003fe20003800000 */
.L_x_8896:
[----:B------:R-:W-:Y:S01]  /*23a90*/  IMAD.MOV.U32 R6, RZ, RZ, R14 ;  /* 0x000000ffff067224 */ /* 0x000fe200078e000e */
[----:B------:R-:W-:Y:S06]  /*23aa0*/  BRA `(.L_x_8897) ;  /* 0xfffffe4400f87947 */ /* 0x000fec000383ffff */
.L_x_8661:
[----:B------:R-:W-:Y:S01]  /*23ab0*/  BSSY B1, `(.L_x_8898) ;  /* 0x0000008000017945 */ /* 0x000fe20003800000 */
[----:B------:R-:W-:Y:S02]  /*23ac0*/  IMAD.MOV.U32 R13, RZ, RZ, R10 ;  /* 0x000000ffff0d7224 */ /* 0x000fe400078e000a */
[----:B------:R-:W-:Y:S02]  /*23ad0*/  IMAD.MOV.U32 R12, RZ, RZ, 0x1 ;  /* 0x00000001ff0c7424 */ /* 0x000fe400078e00ff */
[----:B------:R-:W-:Y:S02]  /*23ae0*/  IMAD.MOV.U32 R11, RZ, RZ, 0x1c1f ;  /* 0x00001c1fff0b7424 */ /* 0x000fe400078e00ff */
[----:B------:R-:W-:-:S07]  /*23af0*/  IMAD.MOV.U32 R15, RZ, RZ, -0x1 ;  /* 0xffffffffff0f7424 */ /* 0x000fce00078e00ff */
[----:B-1-34-:R-:W-:Y:S05]  /*23b00*/  WARPSYNC.COLLECTIVE R15, `(.L_x_8899) ;  /* 0x000000000f087348 */ /* 0x01afea0003c00000 */
[----:B------:R0:W2:Y:S02]  /*23b10*/  SHFL.IDX P6, R14, R13, R12, R11 ;  /* 0x0000000c0d0e7389 */ /* 0x0000a400000c000b */
[----:B01234-:R-:W-:Y:S01]  /*23b20*/  ENDCOLLECTIVE ;  /* 0x000000000000791b */ /* 0x01ffe20003800000 */
.L_x_8899:
[----:B------:R-:W-:Y:S05]  /*23b30*/  BSYNC B1 ;  /* 0x0000000000017941 */ /* 0x000fea0003800000 */
.L_x_8898:
        /* <DEDUP_REMOVED lines=8> */
.L_x_8900:
[----:B------:R-:W-:Y:S02]  /*23bc0*/  IMAD.MOV.U32 R13, RZ, RZ, R31 ;  /* 0x000000ffff0d7224 */ /* 0x000fe400078e001f */
[----:B------:R-:W-:-:S07]  /*23bd0*/  IMAD.MOV.U32 R4, RZ, RZ, R14 ;  /* 0x000000ffff047224 */ /* 0x000fce00078e000e */
[----:B------:R-:W-:Y:S05]  /*23be0*/  WARPSYNC.COLLECTIVE R15, `(.L_x_8901) ;  /* 0x000000000f087348 */ /* 0x000fea0003c00000 */
[----:B------:R0:W1:Y:S02]  /*23bf0*/  SHFL.IDX P6, R14, R13, R12, R11 ;  /* 0x0000000c0d0e7389 */ /* 0x00006400000c000b */
[----:B01----:R-:W-:Y:S01]  /*23c00*/  ENDCOLLECTIVE ;  /* 0x000000000000791b */ /* 0x003fe20003800000 */
.L_x_8901:
[----:B------:R-:W-:Y:S02]  /*23c10*/  IMAD.MOV.U32 R13, RZ, RZ, R30 ;  /* 0x000000ffff0d7224 */ /* 0x000fe400078e001e */
[----:B------:R-:W-:-:S07]  /*23c20*/  IMAD.MOV.U32 R7, RZ, RZ, R14 ;  /* 0x000000ffff077224 */ /* 0x000fce00078e000e */
[----:B------:R-:W-:Y:S05]  /*23c30*/  WARPSYNC.COLLECTIVE R15, `(.L_x_8902) ;  /* 0x000000000f087348 */ /* 0x000fea0003c00000 */
[----:B------:R0:W1:Y:S02]  /*23c40*/  SHFL.IDX P6, R14, R13, R12, R11 ;  /* 0x0000000c0d0e7389 */ /* 0x00006400000c000b */
[----:B01----:R-:W-:Y:S01]  /*23c50*/  ENDCOLLECTIVE ;  /* 0x000000000000791b */ /* 0x003fe20003800000 */
.L_x_8902:
[----:B------:R-:W-:Y:S05]  /*23c60*/  BRA `(.L_x_8903) ;  /* 0xfffffe48005c7947 */ /* 0x000fea000383ffff */
.L_x_8665:
[----:B0-----:R0:W1:Y:S02]  /*23c70*/  SYNCS.PHASECHK.TRANS64.TRYWAIT P0, [R17+URZ+0x38800], R32 ;  /* 0x03880020110075a7 */ /* 0x001064000800017f */
[----:B-1----:R-:W-:Y:S05]  /*23c80*/  @!P0 NANOSLEEP.SYNCS 0x989680 ;  /* 0x009896800000895d */ /* 0x002fea0003900000 */
[----:B------:R-:W1:Y:S02]  /*23c90*/  @!P0 SYNCS.PHASECHK.TRANS64 P0, [R17+URZ+0x38800], R32 ;  /* 0x03880020110085a7 */ /* 0x000e64000800007f */
[----:B-1----:R-:W-:Y:S05]  /*23ca0*/  @!P0 BRA `(.L_x_8665) ;  /* 0xfffffffc00f08947 */ /* 0x002fea000383ffff */
[----:B------:R-:W-:Y:S05]  /*23cb0*/  BRA `(.L_x_8904) ;  /* 0xfffffe4c00547947 */ /* 0x000fea000383ffff */
.L_x_8673:
[----:B------:R-:W1:Y:S01]  /*23cc0*/  LDC R37, c[0x0][0x3f4] ;  /* 0x0000fd00ff257b82 */ /* 0x000e620000000800 */
[----:B------:R-:W-:Y:S01]  /*23cd0*/  BSSY B1, `(.L_x_8905) ;  /* 0x0000008000017945 */ /* 0x000fe20003800000 */
[----:B------:R-:W-:Y:S02]  /*23ce0*/  IMAD.MOV.U32 R13, RZ, RZ, R24 ;  /* 0x000000ffff0d7224 */ /* 0x000fe400078e0018 */
[----:B------:R-:W-:Y:S02]  /*23cf0*/  IMAD.MOV.U32 R12, RZ, RZ, RZ ;  /* 0x000000ffff0c7224 */ /* 0x000fe400078e00ff */
[----:B0-----:R-:W-:Y:S02]  /*23d00*/  IMAD.MOV.U32 R11, RZ, RZ, 0x1c1f ;  /* 0x00001c1fff0b7424 */ /* 0x001fe400078e00ff */
[----:B------:R-:W-:-:S07]  /*23d10*/  IMAD.MOV.U32 R15, RZ, RZ, -0x1 ;  /* 0xffffffffff0f7424 */ /* 0x000fce00078e00ff */
[----:B-12---:R-:W-:Y:S05]  /*23d20*/  WARPSYNC.COLLECTIVE R15, `(.L_x_8906) ;  /* 0x000000000f087348 */ /* 0x006fea0003c00000 */
[----:B------:R0:W3:Y:S02]  /*23d30*/  SHFL.IDX P6, R14, R13, R12, R11 ;  /* 0x0000000c0d0e7389 */ /* 0x0000e400000c000b */
[----:B0123--:R-:W-:Y:S01]  /*23d40*/  ENDCOLLECTIVE ;  /* 0x000000000000791b */ /* 0x00ffe20003800000 */
.L_x_8906:
[----:B------:R-:W-:Y:S05]  /*23d50*/  BSYNC B1 ;  /* 0x0000000000017941 */ /* 0x000fea0003800000 */
.L_x_8905:
        /* <DEDUP_REMOVED lines=10> */
.L_x_8907:
        /* <DEDUP_REMOVED lines=8> */
.L_x_8908:
[----:B------:R-:W-:-:S05]  /*23e80*/  @!P1 IADD3 R8, P2, R2, R5, RZ ;  /* 0x0000000502089210 */ /* 0x000fca0007f5e0ff */
[----:B------:R-:W-:Y:S02]  /*23e90*/  @!P1 IMAD.X R9, R0, 0x1, R6, P2 ;  /* 0x0000000100099824 */ /* 0x000fe400010e0606 */
[----:B------:R-:W-:Y:S02]  /*23ea0*/  IMAD.MOV.U32 R13, RZ, RZ, R34 ;  /* 0x000000ffff0d7224 */ /* 0x000fe400078e0022 */
[----:B------:R-:W-:-:S07]  /*23eb0*/  IMAD.MOV.U32 R3, RZ, RZ, R14 ;  /* 0x000000ffff037224 */ /* 0x000fce00078e000e */
[----:B------:R-:W-:Y:S05]  /*23ec0*/  WARPSYNC.COLLECTIVE R15, `(.L_x_8909) ;  /* 0x000000000f087348 */ /* 0x000fea0003c00000 */
[----:B------:R0:W1:Y:S02]  /*23ed0*/  SHFL.IDX P6, R14, R13, R12, R11 ;  /* 0x0000000c0d0e7389 */ /* 0x00006400000c000b */
[----:B01----:R-:W-:Y:S01]  /*23ee0*/  ENDCOLLECTIVE ;  /* 0x000000000000791b */ /* 0x003fe20003800000 */
.L_x_8909:
        /* <DEDUP_REMOVED lines=21> */
.L_x_8910:
        /* <DEDUP_REMOVED lines=8> */
[--C-:B------:R-:W-:Y:S01]  /*240c0*/  IMAD.MOV.U32 R13, RZ, RZ, R33.reuse ;  /* 0x000000ffff0d7224 */ /* 0x100fe200078e0021 */
[----:B------:R-:W-:Y:S01]  /*240d0*/  PRMT R33, R8, 0x7610, R33 ;  /* 0x0000761008217816 */ /* 0x000fe20000000021 */
[----:B------:R-:W-:Y:S02]  /*240e0*/  IMAD.MOV.U32 R4, RZ, RZ, R29 ;  /* 0x000000ffff047224 */ /* 0x000fe400078e001d */
[----:B------:R-:W-:Y:S02]  /*240f0*/  IMAD.MOV.U32 R5, RZ, RZ, R30 ;  /* 0x000000ffff057224 */ /* 0x000fe400078e001e */
[----:B------:R-:W-:Y:S01]  /*24100*/  IMAD.MOV.U32 R0, RZ, RZ, R28 ;  /* 0x000000ffff007224 */ /* 0x000fe200078e001c */
[----:B------:R-:W-:Y:S01]  /*24110*/  PRMT R47, R4, 0x7610, R47 ;  /* 0x00007610042f7816 */ /* 0x000fe2000000002f */
[----:B------:R-:W-:Y:S01]  /*24120*/  IMAD.MOV.U32 R6, RZ, RZ, R31 ;  /* 0x000000ffff067224 */ /* 0x000fe200078e001f */
[----:B------:R-:W-:Y:S01]  /*24130*/  PRMT R44, R44, 0x5410, R5 ;  /* 0x000054102c2c7816 */ /* 0x000fe20000000005 */
[----:B------:R-:W-:Y:S01]  /*24140*/  IMAD.MOV.U32 R24, RZ, RZ, R14 ;  /* 0x000000ffff187224 */ /* 0x000fe200078e000e */
[----:B------:R-:W-:-:S07]  /*24150*/  CS2R R4, SRZ ;  /* 0x0000000000047805 */ /* 0x000fce000001ff00 */
[----:B------:R-:W-:Y:S05]  /*24160*/  WARPSYNC.COLLECTIVE R15, `(.L_x_8911) ;  /* 0x000000000f087348 */ /* 0x000fea0003c00000 */
[----:B------:R0:W1:Y:S02]  /*24170*/  SHFL.IDX P6, R14, R13, R12, R11 ;  /* 0x0000000c0d0e7389 */ /* 0x00006400000c000b */
[----:B01----:R-:W-:Y:S01]  /*24180*/  ENDCOLLECTIVE ;  /* 0x000000000000791b */ /* 0x003fe20003800000 */
.L_x_8911:
[----:B------:R-:W-:Y:S01]  /*24190*/  PRMT R50, R0, 0x5410, R6 ;  /* 0x0000541000327816 */ /* 0x000fe20000000006 */
[----:B------:R-:W-:Y:S02]  /*241a0*/  IMAD.MOV.U32 R13, RZ, RZ, R27 ;  /* 0x000000ffff0d7224 */ /* 0x000fe400078e001b */
[----:B------:R-:W-:-:S07]  /*241b0*/  IMAD.MOV.U32 R26, RZ, RZ, R14 ;  /* 0x000000ffff1a7224 */ /* 0x000fce00078e000e */
[----:B------:R-:W-:Y:S05]  /*241c0*/  WARPSYNC.COLLECTIVE R15, `(.L_x_8912) ;  /* 0x000000000f087348 */ /* 0x000fea0003c00000 */
[----:B------:R0:W1:Y:S02]  /*241d0*/  SHFL.IDX P6, R14, R13, R12, R11 ;  /* 0x0000000c0d0e7389 */ /* 0x00006400000c000b */
[----:B01----:R-:W-:Y:S01]  /*241e0*/  ENDCOLLECTIVE ;  /* 0x000000000000791b */ /* 0x003fe20003800000 */
.L_x_8912:
[----:B------:R-:W-:Y:S02]  /*241f0*/  IMAD.MOV.U32 R13, RZ, RZ, R34 ;  /* 0x000000ffff0d7224 */ /* 0x000fe400078e0022 */
[----:B------:R-:W-:-:S07]  /*24200*/  IMAD.MOV.U32 R27, RZ, RZ, R14 ;  /* 0x000000ffff1b7224 */ /* 0x000fce00078e000e */
[----:B------:R-:W-:Y:S05]  /*24210*/  WARPSYNC.COLLECTIVE R15, `(.L_x_8913) ;  /* 0x000000000f087348 */ /* 0x000fea0003c00000 */
[----:B------:R0:W1:Y:S02]  /*24220*/  SHFL.IDX P6, R14, R13, R12, R11 ;  /* 0x0000000c0d0e7389 */ /* 0x00006400000c000b */
[----:B01----:R-:W-:Y:S01]  /*24230*/  ENDCOLLECTIVE ;  /* 0x000000000000791b */ /* 0x003fe20003800000 */
.L_x_8913:
[----:B------:R-:W-:Y:S05]  /*24240*/  BRA `(.L_x_8914) ;  /* 0xfffffe5800387947 */ /* 0x000fea000383ffff */
.L_x_8677:
[----:B0-----:R0:W1:Y:S02]  /*24250*/  SYNCS.PHASECHK.TRANS64.TRYWAIT P1, [R17+URZ+0x38800], R12 ;  /* 0x0388000c110075a7 */ /* 0x001064000802017f */
[----:B-1----:R-:W-:Y:S05]  /*24260*/  @!P1 NANOSLEEP.SYNCS 0x989680 ;  /* 0x009896800000995d */ /* 0x002fea0003900000 */
[----:B------:R-:W1:Y:S02]  /*24270*/  @!P1 SYNCS.PHASECHK.TRANS64 P1, [R17+URZ+0x38800], R12 ;  /* 0x0388000c110095a7 */ /* 0x000e64000802007f */
[----:B-1----:R-:W-:Y:S05]  /*24280*/  @!P1 BRA `(.L_x_8677) ;  /* 0xfffffffc00f09947 */ /* 0x002fea000383ffff */
[----:B------:R-:W-:Y:S05]  /*24290*/  BRA `(.L_x_8915) ;  /* 0xfffffe5800d47947 */ /* 0x000fea000383ffff */
.L_x_8683:
[----:B-1----:R1:W3:Y:S02]  /*242a0*/  SYNCS.PHASECHK.TRANS64.TRYWAIT P1, [R21+URZ+0x38830], R12 ;  /* 0x0388300c150075a7 */ /* 0x0022e4000802017f */
[----:B---3--:R-:W-:Y:S05]  /*242b0*/  @!P1 NANOSLEEP.SYNCS 0x989680 ;  /* 0x009896800000995d */ /* 0x008fea0003900000 */
[----:B------:R-:W3:Y:S02]  /*242c0*/  @!P1 SYNCS.PHASECHK.TRANS64 P1, [R21+URZ+0x38830], R12 ;  /* 0x0388300c150095a7 */ /* 0x000ee4000802007f */
[----:B---3--:R-:W-:Y:S05]  /*242d0*/  @!P1 BRA `(.L_x_8683) ;  /* 0xfffffffc00f09947 */ /* 0x008fea000383ffff */
[----:B------:R-:W-:Y:S05]  /*242e0*/  BRA `(.L_x_8682) ;  /* 0xfffffe6800507947 */ /* 0x000fea000383ffff */
.L_x_8685:
[----:B--2---:R2:W3:Y:S02]  /*242f0*/  SYNCS.PHASECHK.TRANS64.TRYWAIT P1, [R17+URZ+0x38810], R0 ;  /* 0x03881000110075a7 */ /* 0x0044e4000802017f */
[----:B---3--:R-:W-:Y:S05]  /*24300*/  @!P1 NANOSLEEP.SYNCS 0x989680 ;  /* 0x009896800000995d */ /* 0x008fea0003900000 */
[----:B------:R-:W3:Y:S02]  /*24310*/  @!P1 SYNCS.PHASECHK.TRANS64 P1, [R17+URZ+0x38810], R0 ;  /* 0x03881000110095a7 */ /* 0x000ee4000802007f */
[----:B---3--:R-:W-:Y:S05]  /*24320*/  @!P1 BRA `(.L_x_8685) ;  /* 0xfffffffc00f09947 */ /* 0x008fea000383ffff */
[----:B------:R-:W-:Y:S05]  /*24330*/  BRA `(.L_x_8916) ;  /* 0xfffffe6c00007947 */ /* 0x000fea000383ffff */
.L_x_8689:
[----:B--2---:R2:W4:Y:S02]  /*24340*/  SYNCS.PHASECHK.TRANS64.TRYWAIT P1, [R21+URZ+0x38850], R12 ;  /* 0x0388500c150075a7 */ /* 0x004524000802017f */
[----:B----4-:R-:W-:Y:S05]  /*24350*/  @!P1 NANOSLEEP.SYNCS 0x989680 ;  /* 0x009896800000995d */ /* 0x010fea0003900000 */
[----:B------:R-:W4:Y:S02]  /*24360*/  @!P1 SYNCS.PHASECHK.TRANS64 P1, [R21+URZ+0x38850], R12 ;  /* 0x0388500c150095a7 */ /* 0x000f24000802007f */
[----:B----4-:R-:W-:Y:S05]  /*24370*/  @!P1 BRA `(.L_x_8689) ;  /* 0xfffffffc00f09947 */ /* 0x010fea000383ffff */
[----:B------:R-:W-:Y:S05]  /*24380*/  BRA `(.L_x_8688) ;  /* 0xfffffe6c001c7947 */ /* 0x000fea000383ffff */
.L_x_8698:
[----:B-1----:R1:W2:Y:S02]  /*24390*/  SYNCS.PHASECHK.TRANS64.TRYWAIT P1, [R196+URZ+0x38830], R20 ;  /* 0x03883014c40075a7 */ /* 0x0022a4000802017f */
[----:B--2---:R-:W-:Y:S05]  /*243a0*/  @!P1 NANOSLEEP.SYNCS 0x989680 ;  /* 0x009896800000995d */ /* 0x004fea0003900000 */
[----:B------:R-:W2:Y:S02]  /*243b0*/  @!P1 SYNCS.PHASECHK.TRANS64 P1, [R196+URZ+0x38830], R20 ;  /* 0x03883014c40095a7 */ /* 0x000ea4000802007f */
[----:B--2---:R-:W-:Y:S05]  /*243c0*/  @!P1 BRA `(.L_x_8698) ;  /* 0xfffffffc00f09947 */ /* 0x004fea000383ffff */
[----:B------:R-:W-:Y:S05]  /*243d0*/  BRA `(.L_x_8697) ;  /* 0xfffffe9800747947 */ /* 0x000fea000383ffff */
.L_x_8703:
[----:B---3--:R3:W4:Y:S02]  /*243e0*/  SYNCS.PHASECHK.TRANS64.TRYWAIT P1, [R196+URZ+0x38850], R20 ;  /* 0x03885014c40075a7 */ /* 0x008724000802017f */
[----:B----4-:R-:W-:Y:S05]  /*243f0*/  @!P1 NANOSLEEP.SYNCS 0x989680 ;  /* 0x009896800000995d */ /* 0x010fea0003900000 */
[----:B------:R-:W4:Y:S02]  /*24400*/  @!P1 SYNCS.PHASECHK.TRANS64 P1, [R196+URZ+0x38850], R20 ;  /* 0x03885014c40095a7 */ /* 0x000f24000802007f */
[----:B----4-:R-:W-:Y:S05]  /*24410*/  @!P1 BRA `(.L_x_8703) ;  /* 0xfffffffc00f09947 */ /* 0x010fea000383ffff */
[----:B------:R-:W-:Y:S05]  /*24420*/  BRA `(.L_x_8702) ;  /* 0xfffffe9c00107947 */ /* 0x000fea000383ffff */
.L_x_8713:
[----:B-1----:R1:W2:Y:S02]  /*24430*/  SYNCS.PHASECHK.TRANS64.TRYWAIT P1, [R196+URZ+0x38830], R20 ;  /* 0x03883014c40075a7 */ /* 0x0022a4000802017f */
[----:B--2---:R-:W-:Y:S05]  /*24440*/  @!P1 NANOSLEEP.SYNCS 0x989680 ;  /* 0x009896800000995d */ /* 0x004fea0003900000 */
[----:B------:R-:W2:Y:S02]  /*24450*/  @!P1 SYNCS.PHASECHK.TRANS64 P1, [R196+URZ+0x38830], R20 ;  /* 0x03883014c40095a7 */ /* 0x000ea4000802007f */
[----:B--2---:R-:W-:Y:S05]  /*24460*/  @!P1 BRA `(.L_x_8713) ;  /* 0xfffffffc00f09947 */ /* 0x004fea000383ffff */
[----:B------:R-:W-:Y:S05]  /*24470*/  BRA `(.L_x_8712) ;  /* 0xfffffed000847947 */ /* 0x000fea000383ffff */
.L_x_8718:
[----:B---3--:R3:W4:Y:S02]  /*24480*/  SYNCS.PHASECHK.TRANS64.TRYWAIT P1, [R196+URZ+0x38850], R20 ;  /* 0x03885014c40075a7 */ /* 0x008724000802017f */
[----:B----4-:R-:W-:Y:S05]  /*24490*/  @!P1 NANOSLEEP.SYNCS 0x989680 ;  /* 0x009896800000995d */ /* 0x010fea0003900000 */
[----:B------:R-:W4:Y:S02]  /*244a0*/  @!P1 SYNCS.PHASECHK.TRANS64 P1, [R196+URZ+0x38850], R20 ;  /* 0x03885014c40095a7 */ /* 0x000f24000802007f */
[----:B----4-:R-:W-:Y:S05]  /*244b0*/  @!P1 BRA `(.L_x_8718) ;  /* 0xfffffffc00f09947 */ /* 0x010fea000383ffff */
[----:B------:R-:W-:Y:S05]  /*244c0*/  BRA `(.L_x_8717) ;  /* 0xfffffed400207947 */ /* 0x000fea000383ffff */
.L_x_8755:
        /* <DEDUP_REMOVED lines=11> */
.L_x_8918:
[----:B------:R-:W-:Y:S05]  /*24580*/  BSYNC B1 ;  /* 0x0000000000017941 */ /* 0x000fea0003800000 */
.L_x_8917:
[----:B------:R-:W-:Y:S05]  /*24590*/  BRA `(.L_x_8919) ;  /* 0xffffff7800047947 */ /* 0x000fea000383ffff */
.L_x_8757:
[----:B------:R-:W-:Y:S01]  /*245a0*/  BSSY B1, `(.L_x_8920) ;  /* 0x0000006000017945 */ /* 0x000fe20003800000 */
[----:B------:R-:W-:-:S07]  /*245b0*/  IMAD.MOV.U32 R15, RZ, RZ, -0x1 ;  /* 0xffffffffff0f7424 */ /* 0x000fce00078e00ff */
[----:B0-----:R-:W-:Y:S05]  /*245c0*/  WARPSYNC.COLLECTIVE R15, `(.L_x_8921) ;  /* 0x000000000f0c7348 */ /* 0x001fea0003c00000 */
[----:B------:R-:W-:Y:S02]  /*245d0*/  ELECT P6, UR62, PT ;  /* 0x00000000003e782f */ /* 0x000fe400038c0000 */
[----:B------:R-:W-:Y:S01]  /*245e0*/  MOV R14, UR62 ;  /* 0x0000003e000e7c02 */ /* 0x000fe20008000f00 */
[----:B0-----:R-:W-:Y:S10]  /*245f0*/  ENDCOLLECTIVE ;  /* 0x000000000000791b */ /* 0x001ff40003800000 */
.L_x_8921:
[----:B------:R-:W-:Y:S05]  /*24600*/  BSYNC B1 ;  /* 0x0000000000017941 */ /* 0x000fea0003800000 */
.L_x_8920:
[----:B------:R-:W-:Y:S05]  /*24610*/  BRA `(.L_x_8756) ;  /* 0xffffff7400fc7947 */ /* 0x000fea000383ffff */
.L_x_8759:
[----:B0-----:R0:W1:Y:S02]  /*24620*/  SYNCS.PHASECHK.TRANS64.TRYWAIT P0, [R18+URZ+0x38820], R3 ;  /* 0x03882003120075a7 */ /* 0x001064000800017f */
[----:B-1----:R-:W-:Y:S05]  /*24630*/  @!P0 NANOSLEEP.SYNCS 0x989680 ;  /* 0x009896800000895d */ /* 0x002fea0003900000 */
[----:B------:R-:W1:Y:S02]  /*24640*/  @!P0 SYNCS.PHASECHK.TRANS64 P0, [R18+URZ+0x38820], R3 ;  /* 0x03882003120085a7 */ /* 0x000e64000800007f */
[----:B-1----:R-:W-:Y:S05]  /*24650*/  @!P0 BRA `(.L_x_8759) ;  /* 0xfffffffc00f08947 */ /* 0x002fea000383ffff */
[----:B------:R-:W-:Y:S05]  /*24660*/  BRA `(.L_x_8922) ;  /* 0xffffff78000c7947 */ /* 0x000fea000383ffff */
.L_x_8763:
[----:B0-----:R0:W1:Y:S02]  /*24670*/  SYNCS.PHASECHK.TRANS64.TRYWAIT P0, [R3+URZ+0x388a0], R9 ;  /* 0x0388a009030075a7 */ /* 0x001064000800017f */
[----:B-1----:R-:W-:Y:S05]  /*24680*/  @!P0 NANOSLEEP.SYNCS 0x989680 ;  /* 0x009896800000895d */ /* 0x002fea0003900000 */
[----:B------:R-:W1:Y:S02]  /*24690*/  @!P0 SYNCS.PHASECHK.TRANS64 P0, [R3+URZ+0x388a0], R9 ;  /* 0x0388a009030085a7 */ /* 0x000e64000800007f */
[----:B-1----:R-:W-:Y:S05]  /*246a0*/  @!P0 BRA `(.L_x_8763) ;  /* 0xfffffffc00f08947 */ /* 0x002fea000383ffff */
[----:B------:R-:W-:Y:S05]  /*246b0*/  BRA `(.L_x_8923) ;  /* 0xffffff7800247947 */ /* 0x000fea000383ffff */
.L_x_8768:
[----:B-1----:R1:W2:Y:S02]  /*246c0*/  SYNCS.PHASECHK.TRANS64.TRYWAIT P0, [R3+URZ+0x388c0], R9 ;  /* 0x0388c009030075a7 */ /* 0x0022a4000800017f */
[----:B--2---:R-:W-:Y:S05]  /*246d0*/  @!P0 NANOSLEEP.SYNCS 0x989680 ;  /* 0x009896800000895d */ /* 0x004fea0003900000 */
[----:B------:R-:W2:Y:S02]  /*246e0*/  @!P0 SYNCS.PHASECHK.TRANS64 P0, [R3+URZ+0x388c0], R9 ;  /* 0x0388c009030085a7 */ /* 0x000ea4000800007f */
[----:B--2---:R-:W-:Y:S05]  /*246f0*/  @!P0 BRA `(.L_x_8768) ;  /* 0xfffffffc00f08947 */ /* 0x004fea000383ffff */
[----:B------:R-:W-:Y:S05]  /*24700*/  BRA `(.L_x_8924) ;  /* 0xffffff7800a07947 */ /* 0x000fea000383ffff */
.L_x_8782:
[----:B0-----:R0:W1:Y:S02]  /*24710*/  SYNCS.PHASECHK.TRANS64.TRYWAIT P1, [R9+URZ+0x388a0], R2 ;  /* 0x0388a002090075a7 */ /* 0x001064000802017f */
[----:B-1----:R-:W-:Y:S05]  /*24720*/  @!P1 NANOSLEEP.SYNCS 0x989680 ;  /* 0x009896800000995d */ /* 0x002fea0003900000 */
[----:B------:R-:W1:Y:S02]  /*24730*/  @!P1 SYNCS.PHASECHK.TRANS64 P1, [R9+URZ+0x388a0], R2 ;  /* 0x0388a002090095a7 */ /* 0x000e64000802007f */
[----:B-1----:R-:W-:Y:S05]  /*24740*/  @!P1 BRA `(.L_x_8782) ;  /* 0xfffffffc00f09947 */ /* 0x002fea000383ffff */
[----:B------:R-:W-:Y:S05]  /*24750*/  BRA `(.L_x_8925) ;  /* 0xffffff8400047947 */ /* 0x000fea000383ffff */
.L_x_8787:
[----:B-1----:R1:W2:Y:S02]  /*24760*/  SYNCS.PHASECHK.TRANS64.TRYWAIT P1, [R9+URZ+0x388c0], R2 ;  /* 0x0388c002090075a7 */ /* 0x0022a4000802017f */
[----:B--2---:R-:W-:Y:S05]  /*24770*/  @!P1 NANOSLEEP.SYNCS 0x989680 ;  /* 0x009896800000995d */ /* 0x004fea0003900000 */
[----:B------:R-:W2:Y:S02]  /*24780*/  @!P1 SYNCS.PHASECHK.TRANS64 P1, [R9+URZ+0x388c0], R2 ;  /* 0x0388c002090095a7 */ /* 0x000ea4000802007f */
[----:B--2---:R-:W-:Y:S05]  /*24790*/  @!P1 BRA `(.L_x_8787) ;  /* 0xfffffffc00f09947 */ /* 0x004fea000383ffff */
[----:B------:R-:W-:Y:S05]  /*247a0*/  BRA `(.L_x_8926) ;  /* 0xffffff84007c7947 */ /* 0x000fea000383ffff */
.L_x_8809:
        /* <DEDUP_REMOVED lines=11> */
.L_x_8928:
[----:B------:R-:W-:Y:S05]  /*24860*/  BSYNC B0 ;  /* 0x0000000000007941 */ /* 0x000fea0003800000 */
.L_x_8927:
[----:B------:R-:W-:Y:S05]  /*24870*/  BRA `(.L_x_8929) ;  /* 0xffffff9c00407947 */ /* 0x000fea000383ffff */
.L_x_8812:
[----:B0-----:R0:W1:Y:S02]  /*24880*/  SYNCS.PHASECHK.TRANS64.TRYWAIT P0, [R26+URZ+0x38840], R0 ;  /* 0x038840001a0075a7 */ /* 0x001064000800017f */
[----:B-1----:R-:W-:Y:S05]  /*24890*/  @!P0 NANOSLEEP.SYNCS 0x989680 ;  /* 0x009896800000895d */ /* 0x002fea0003900000 */
[----:B------:R-:W1:Y:S02]  /*248a0*/  @!P0 SYNCS.PHASECHK.TRANS64 P0, [R26+URZ+0x38840], R0 ;  /* 0x038840001a0085a7 */ /* 0x000e64000800007f */
[----:B-1----:R-:W-:Y:S05]  /*248b0*/  @!P0 BRA `(.L_x_8812) ;  /* 0xfffffffc00f08947 */ /* 0x002fea000383ffff */
[----:B------:R-:W-:Y:S05]  /*248c0*/  BRA `(.L_x_8930) ;  /* 0xffffff9c00787947 */ /* 0x000fea000383ffff */
.L_x_8813:
        /* <DEDUP_REMOVED lines=8> */
.L_x_8932:
[----:B------:R-:W-:Y:S05]  /*24950*/  BSYNC B0 ;  /* 0x0000000000007941 */ /* 0x000fea0003800000 */
.L_x_8931:
        /* <DEDUP_REMOVED lines=9> */
.L_x_8933:
[----:B------:R-:W-:Y:S02]  /*249f0*/  IMAD.MOV.U32 R13, RZ, RZ, R4 ;  /* 0x000000ffff0d7224 */ /* 0x000fe400078e0004 */
[----:B------:R-:W-:Y:S02]  /*24a00*/  IMAD.MOV.U32 R12, RZ, RZ, 0x1 ;  /* 0x00000001ff0c7424 */ /* 0x000fe400078e00ff */
[----:B------:R-:W-:-:S07]  /*24a10*/  IMAD.MOV.U32 R3, RZ, RZ, R14 ;  /* 0x000000ffff037224 */ /* 0x000fce00078e000e */
[----:B------:R-:W-:Y:S05]  /*24a20*/  WARPSYNC.COLLECTIVE R15, `(.L_x_8934) ;  /* 0x000000000f087348 */ /* 0x000fea0003c00000 */
[----:B------:R0:W1:Y:S02]  /*24a30*/  SHFL.IDX P6, R14, R13, R12, R11 ;  /* 0x0000000c0d0e7389 */ /* 0x00006400000c000b */
[----:B01----:R-:W-:Y:S01]  /*24a40*/  ENDCOLLECTIVE ;  /* 0x000000000000791b */ /* 0x003fe20003800000 */
.L_x_8934:
        /* <DEDUP_REMOVED lines=15> */
.L_x_8935:
[----:B------:R-:W-:Y:S02]  /*24b40*/  @P0 IMAD R6, R5, 0x2, R18 ;  /* 0x0000000205060824 */ /* 0x000fe400078e0212 */
[----:B------:R-:W-:Y:S02]  /*24b50*/  IMAD.MOV.U32 R13, RZ, RZ, R4 ;  /* 0x000000ffff0d7224 */ /* 0x000fe400078e0004 */
[----:B------:R-:W-:Y:S02]  /*24b60*/  IMAD.MOV.U32 R12, RZ, RZ, 0x2 ;  /* 0x00000002ff0c7424 */ /* 0x000fe400078e00ff */
[----:B------:R-:W-:-:S07]  /*24b70*/  IMAD.MOV.U32 R3, RZ, RZ, R14 ;  /* 0x000000ffff037224 */ /* 0x000fce00078e000e */
[----:B------:R-:W-:Y:S05]  /*24b80*/  WARPSYNC.COLLECTIVE R15, `(.L_x_8936) ;  /* 0x000000000f087348 */ /* 0x000fea0003c00000 */
[----:B------:R0:W1:Y:S02]  /*24b90*/  SHFL.IDX P6, R14, R13, R12, R11 ;  /* 0x0000000c0d0e7389 */ /* 0x00006400000c000b */
[----:B01----:R-:W-:Y:S01]  /*24ba0*/  ENDCOLLECTIVE ;  /* 0x000000000000791b */ /* 0x003fe20003800000 */
.L_x_8936:
        /* <DEDUP_REMOVED lines=15> */
.L_x_8937:
[----:B------:R-:W-:Y:S02]  /*24ca0*/  @P0 IMAD R6, R5, 0x2, R18 ;  /* 0x0000000205060824 */ /* 0x000fe400078e0212 */
[----:B------:R-:W-:Y:S02]  /*24cb0*/  IMAD.MOV.U32 R13, RZ, RZ, R4 ;  /* 0x000000ffff0d7224 */ /* 0x000fe400078e0004 */
[----:B------:R-:W-:Y:S02]  /*24cc0*/  IMAD.MOV.U32 R12, RZ, RZ, 0x3 ;  /* 0x00000003ff0c7424 */ /* 0x000fe400078e00ff */
[----:B------:R-:W-:-:S07]  /*24cd0*/  IMAD.MOV.U32 R3, RZ, RZ, R14 ;  /* 0x000000ffff037224 */ /* 0x000fce00078e000e */
[----:B------:R-:W-:Y:S05]  /*24ce0*/  WARPSYNC.COLLECTIVE R15, `(.L_x_8938) ;  /* 0x000000000f087348 */ /* 0x000fea0003c00000 */
[----:B------:R0:W1:Y:S02]  /*24cf0*/  SHFL.IDX P6, R14, R13, R12, R11 ;  /* 0x0000000c0d0e7389 */ /* 0x00006400000c000b */
[----:B01----:R-:W-:Y:S01]  /*24d00*/  ENDCOLLECTIVE ;  /* 0x000000000000791b */ /* 0x003fe20003800000 */
.L_x_8938:
        /* <DEDUP_REMOVED lines=10> */
.L_x_8939:
[----:B------:R-:W-:Y:S01]  /*24db0*/  @!PT LDS RZ, [RZ] ;  /* 0x00000000fffff984 */ /* 0x000fe20000000800 */
[----:B------:R-:W-:Y:S01]  /*24dc0*/  @!PT LDS RZ, [RZ] ;  /* 0x00000000fffff984 */ /* 0x000fe20000000800 */
[----:B------:R-:W-:Y:S01]  /*24dd0*/  @!PT LDS RZ, [RZ] ;  /* 0x00000000fffff984 */ /* 0x000fe20000000800 */
[----:B------:R0:W-:Y:S01]  /*24de0*/  @P0 LDGSTS.E.BYPASS.LTC128B.128 [R6+0x23400], desc[UR40][R2.64], !P2 ;  /* 0x2340000002060fae */ /* 0x0001e2000d101d68 */
[----:B------:R-:W-:Y:S01]  /*24df0*/  IMAD.MOV.U32 R0, RZ, RZ, R14 ;  /* 0x000000ffff007224 */ /* 0x000fe200078e000e */
[----:B------:R-:W-:Y:S06]  /*24e00*/  BRA `(.L_x_8940) ;  /* 0xffffff9c00247947 */ /* 0x000fec000383ffff */
.L_x_8818:
        /* <DEDUP_REMOVED lines=9> */
.L_x_8941:
        /* <DEDUP_REMOVED lines=10> */
.L_x_8942:
[----:B------:R-:W-:Y:S02]  /*24f40*/  IMAD.MOV.U32 R13, RZ, RZ, R3 ;  /* 0x000000ffff0d7224 */ /* 0x000fe400078e0003 */
[----:B------:R-:W-:Y:S02]  /*24f50*/  IMAD.MOV.U32 R12, RZ, RZ, 0x1 ;  /* 0x00000001ff0c7424 */ /* 0x000fe400078e00ff */
[----:B------:R-:W-:-:S07]  /*24f60*/  IMAD.MOV.U32 R4, RZ, RZ, R14 ;  /* 0x000000ffff047224 */ /* 0x000fce00078e000e */
[----:B------:R-:W-:Y:S05]  /*24f70*/  WARPSYNC.COLLECTIVE R15, `(.L_x_8943) ;  /* 0x000000000f087348 */ /* 0x000fea0003c00000 */
[----:B------:R0:W1:Y:S02]  /*24f80*/  SHFL.IDX P6, R14, R13, R12, R11 ;  /* 0x0000000c0d0e7389 */ /* 0x00006400000c000b */
[----:B01----:R-:W-:Y:S01]  /*24f90*/  ENDCOLLECTIVE ;  /* 0x000000000000791b */ /* 0x003fe20003800000 */
.L_x_8943:
        /* <DEDUP_REMOVED lines=12> */
.L_x_8944:
[----:B------:R-:W-:Y:S02]  /*25060*/  IMAD.MOV.U32 R13, RZ, RZ, R3 ;  /* 0x000000ffff0d7224 */ /* 0x000fe400078e0003 */
[----:B------:R-:W-:Y:S02]  /*25070*/  IMAD.MOV.U32 R12, RZ, RZ, 0x2 ;  /* 0x00000002ff0c7424 */ /* 0x000fe400078e00ff */
[----:B------:R-:W-:-:S07]  /*25080*/  IMAD.MOV.U32 R5, RZ, RZ, R14 ;  /* 0x000000ffff057224 */ /* 0x000fce00078e000e */
[----:B------:R-:W-:Y:S05]  /*25090*/  WARPSYNC.COLLECTIVE R15, `(.L_x_8945) ;  /* 0x000000000f087348 */ /* 0x000fea0003c00000 */
[----:B------:R0:W1:Y:S02]  /*250a0*/  SHFL.IDX P6, R14, R13, R12, R11 ;  /* 0x0000000c0d0e7389 */ /* 0x00006400000c000b */
[----:B01----:R-:W-:Y:S01]  /*250b0*/  ENDCOLLECTIVE ;  /* 0x000000000000791b */ /* 0x003fe20003800000 */
.L_x_8945:
        /* <DEDUP_REMOVED lines=10> */
.L_x_8946:
        /* <DEDUP_REMOVED lines=11> */
.L_x_8947:
        /* <DEDUP_REMOVED lines=10> */
.L_x_8948:
[----:B------:R-:W-:Y:S01]  /*252b0*/  @!PT LDS RZ, [RZ] ;  /* 0x00000000fffff984 */ /* 0x000fe20000000800 */
[----:B------:R-:W-:Y:S01]  /*252c0*/  @!PT LDS RZ, [RZ] ;  /* 0x00000000fffff984 */ /* 0x000fe20000000800 */
[----:B------:R-:W-:Y:S01]  /*252d0*/  @!PT LDS RZ, [RZ] ;  /* 0x00000000fffff984 */ /* 0x000fe20000000800 */
[----:B------:R1:W-:Y:S01]  /*252e0*/  @!P0 LDGSTS.E.BYPASS.LTC128B.128 [R23+0x21400], desc[UR40][R4.64], !P1 ;  /* 0x2140000004178fae */ /* 0x0003e2000c901d68 */
[----:B------:R-:W-:Y:S01]  /*252f0*/  IMAD.MOV.U32 R0, RZ, RZ, R14 ;  /* 0x000000ffff007224 */ /* 0x000fe200078e000e */
[----:B------:R-:W-:Y:S06]  /*25300*/  BRA `(.L_x_8949) ;  /* 0xffffffa000387947 */ /* 0x000fec000383ffff */
.L_x_8822:
        /* <DEDUP_REMOVED lines=45> */
.L_x_8951:
[----:B------:R-:W-:Y:S05]  /*255e0*/  BSYNC B0 ;  /* 0x0000000000007941 */ /* 0x000fea0003800000 */
.L_x_8950:
        /* <DEDUP_REMOVED lines=11> */
.L_x_8952:
        /* <DEDUP_REMOVED lines=39> */
.L_x_8953:
        /* <DEDUP_REMOVED lines=8> */
.L_x_8954:
        /* <DEDUP_REMOVED lines=33> */
.L_x_8955:
[----:B------:R-:W-:Y:S02]  /*25ba0*/  IMAD.MOV.U32 R13, RZ, RZ, R5 ;  /* 0x000000ffff0d7224 */ /* 0x000fe400078e0005 */
[----:B------:R-:W-:-:S07]  /*25bb0*/  IMAD.MOV.U32 R8, RZ, RZ, R14 ;  /* 0x000000ffff087224 */ /* 0x000fce00078e000e */
[----:B------:R-:W-:Y:S05]  /*25bc0*/  WARPSYNC.COLLECTIVE R15, `(.L_x_8956) ;  /* 0x000000000f087348 */ /* 0x000fea0003c00000 */
[----:B------:R0:W1:Y:S02]  /*25bd0*/  SHFL.IDX P6, R14, R13, R12, R11 ;  /* 0x0000000c0d0e7389 */ /* 0x00006400000c000b */
[----:B01----:R-:W-:Y:S01]  /*25be0*/  ENDCOLLECTIVE ;  /* 0x000000000000791b */ /* 0x003fe20003800000 */
.L_x_8956:
        /* <DEDUP_REMOVED lines=23> */
.L_x_8957:
        /* <DEDUP_REMOVED lines=9> */
.L_x_8958:
[----:B------:R-:W-:Y:S01]  /*25df0*/  IMAD.MOV.U32 R2, RZ, RZ, R14 ;  /* 0x000000ffff027224 */ /* 0x000fe200078e000e */
[----:B------:R-:W-:Y:S06]  /*25e00*/  BRA `(.L_x_8959) ;  /* 0xffffffa400147947 */ /* 0x000fec000383ffff */
.L_x_8827:
[----:B-1----:R1:W2:Y:S02]  /*25e10*/  SYNCS.PHASECHK.TRANS64.TRYWAIT P0, [R18+URZ+0x38820], R0 ;  /* 0x03882000120075a7 */ /* 0x0022a4000800017f */
[----:B--2---:R-:W-:Y:S05]  /*25e20*/  @!P0 NANOSLEEP.SYNCS 0x989680 ;  /* 0x009896800000895d */ /* 0x004fea0003900000 */
[----:B------:R-:W2:Y:S02]  /*25e30*/  @!P0 SYNCS.PHASECHK.TRANS64 P0, [R18+URZ+0x38820], R0 ;  /* 0x03882000120085a7 */ /* 0x000ea4000800007f */
[----:B--2---:R-:W-:Y:S05]  /*25e40*/  @!P0 BRA `(.L_x_8827) ;  /* 0xfffffffc00f08947 */ /* 0x004fea000383ffff */
[----:B------:R-:W-:Y:S05]  /*25e50*/  BRA `(.L_x_8960) ;  /* 0xffffffa400bc7947 */ /* 0x000fea000383ffff */
.L_x_8830:
[----:B-1----:R1:W2:Y:S02]  /*25e60*/  SYNCS.PHASECHK.TRANS64.TRYWAIT P0, [R26+URZ+0x38860], R0 ;  /* 0x038860001a0075a7 */ /* 0x0022a4000800017f */
[----:B--2---:R-:W-:Y:S05]  /*25e70*/  @!P0 NANOSLEEP.SYNCS 0x989680 ;  /* 0x009896800000895d */ /* 0x004fea0003900000 */
[----:B------:R-:W2:Y:S02]  /*25e80*/  @!P0 SYNCS.PHASECHK.TRANS64 P0, [R26+URZ+0x38860], R0 ;  /* 0x038860001a0085a7 */ /* 0x000ea4000800007f */
[----:B--2---:R-:W-:Y:S05]  /*25e90*/  @!P0 BRA `(.L_x_8830) ;  /* 0xfffffffc00f08947 */ /* 0x004fea000383ffff */
[----:B------:R-:W-:Y:S05]  /*25ea0*/  BRA `(.L_x_8961) ;  /* 0xffffffa400cc7947 */ /* 0x000fea000383ffff */
.L_x_8831:
        /* <DEDUP_REMOVED lines=8> */
.L_x_8963:
[----:B------:R-:W-:Y:S05]  /*25f30*/  BSYNC B0 ;  /* 0x0000000000007941 */ /* 0x000fea0003800000 */
.L_x_8962:
        /* <DEDUP_REMOVED lines=15> */
.L_x_8964:
        /* <DEDUP_REMOVED lines=39> */
.L_x_8965:
[----:B------:R-:W-:Y:S02]  /*262a0*/  IMAD.MOV.U32 R13, RZ, RZ, R5 ;  /* 0x000000ffff0d7224 */ /* 0x000fe400078e0005 */
[----:B------:R-:W-:-:S07]  /*262b0*/  IMAD.MOV.U32 R3, RZ, RZ, R14 ;  /* 0x000000ffff037224 */ /* 0x000fce00078e000e */
[----:B------:R-:W-:Y:S05]  /*262c0*/  WARPSYNC.COLLECTIVE R15, `(.L_x_8966) ;  /* 0x000000000f087348 */ /* 0x000fea0003c00000 */
[----:B------:R0:W1:Y:S02]  /*262d0*/  SHFL.IDX P6, R14, R13, R12, R11 ;  /* 0x0000000c0d0e7389 */ /* 0x00006400000c000b */
[----:B01----:R-:W-:Y:S01]  /*262e0*/  ENDCOLLECTIVE ;  /* 0x000000000000791b */ /* 0x003fe20003800000 */
.L_x_8966:
        /* <DEDUP_REMOVED lines=29> */
.L_x_8967:
[----:B------:R-:W-:Y:S02]  /*264c0*/  IMAD.MOV.U32 R13, RZ, RZ, R5 ;  /* 0x000000ffff0d7224 */ /* 0x000fe400078e0005 */
[----:B------:R-:W-:-:S07]  /*264d0*/  IMAD.MOV.U32 R7, RZ, RZ, R14 ;  /* 0x000000ffff077224 */ /* 0x000fce00078e000e */
[----:B------:R-:W-:Y:S05]  /*264e0*/  WARPSYNC.COLLECTIVE R15, `(.L_x_8968) ;  /* 0x000000000f087348 */ /* 0x000fea0003c00000 */
[----:B------:R0:W1:Y:S02]  /*264f0*/  SHFL.IDX P6, R14, R13, R12, R11 ;  /* 0x0000000c0d0e7389 */ /* 0x00006400000c000b */
[----:B01----:R-:W-:Y:S01]  /*26500*/  ENDCOLLECTIVE ;  /* 0x000000000000791b */ /* 0x003fe20003800000 */
.L_x_8968:
        /* <DEDUP_REMOVED lines=29> */
.L_x_8969:
[----:B------:R-:W-:Y:S02]  /*266e0*/  IMAD.MOV.U32 R13, RZ, RZ, R5 ;  /* 0x000000ffff0d7224 */ /* 0x000fe400078e0005 */
[----:B------:R-:W-:-:S07]  /*266f0*/  IMAD.MOV.U32 R6, RZ, RZ, R14 ;  /* 0x000000ffff067224 */ /* 0x000fce00078e000e */
[----:B------:R-:W-:Y:S05]  /*26700*/  WARPSYNC.COLLECTIVE R15, `(.L_x_8970) ;  /* 0x000000000f087348 */ /* 0x000fea0003c00000 */
[----:B------:R0:W1:Y:S02]  /*26710*/  SHFL.IDX P6, R14, R13, R12, R11 ;  /* 0x0000000c0d0e7389 */ /* 0x00006400000c000b */
[----:B01----:R-:W-:Y:S01]  /*26720*/  ENDCOLLECTIVE ;  /* 0x000000000000791b */ /* 0x003fe20003800000 */
.L_x_8970:
[----:B------:R-:W-:Y:S01]  /*26730*/  IMAD.MOV.U32 R2, RZ, RZ, R14 ;  /* 0x000000ffff027224 */ /* 0x000fe200078e000e */
[----:B------:R-:W-:Y:S06]  /*26740*/  BRA `(.L_x_8971) ;  /* 0xffffffa4005c7947 */ /* 0x000fec000383ffff */
.L_x_8838:
[----:B0-----:R0:W1:Y:S02]  /*26750*/  SYNCS.PHASECHK.TRANS64.TRYWAIT P0, [R6+URZ+0x38840], R25 ;  /* 0x03884019060075a7 */ /* 0x001064000800017f */
[----:B-1----:R-:W-:Y:S05]  /*26760*/  @!P0 NANOSLEEP.SYNCS 0x989680 ;  /* 0x009896800000895d */ /* 0x002fea0003900000 */
[----:B------:R-:W1:Y:S02]  /*26770*/  @!P0 SYNCS.PHASECHK.TRANS64 P0, [R6+URZ+0x38840], R25 ;  /* 0x03884019060085a7 */ /* 0x000e64000800007f */
[----:B-1----:R-:W-:Y:S05]  /*26780*/  @!P0 BRA `(.L_x_8838) ;  /* 0xfffffffc00f08947 */ /* 0x002fea000383ffff */
[----:B------:R-:W-:Y:S05]  /*26790*/  BRA `(.L_x_8972) ;  /* 0xffffffa800e87947 */ /* 0x000fea000383ffff */
.L_x_8839:
        /* <DEDUP_REMOVED lines=8> */
.L_x_8974:
[----:B------:R-:W-:Y:S05]  /*26820*/  BSYNC B1 ;  /* 0x0000000000017941 */ /* 0x000fea0003800000 */
.L_x_8973:
        /* <DEDUP_REMOVED lines=9> */
.L_x_8975:
[----:B------:R-:W-:Y:S02]  /*268c0*/  IMAD.MOV.U32 R13, RZ, RZ, R26 ;  /* 0x000000ffff0d7224 */ /* 0x000fe400078e001a */
[----:B------:R-:W-:Y:S02]  /*268d0*/  IMAD.MOV.U32 R12, RZ, RZ, 0x1 ;  /* 0x00000001ff0c7424 */ /* 0x000fe400078e00ff */
[----:B------:R-:W-:-:S07]  /*268e0*/  IMAD.MOV.U32 R2, RZ, RZ, R14 ;  /* 0x000000ffff027224 */ /* 0x000fce00078e000e */
[----:B------:R-:W-:Y:S05]  /*268f0*/  WARPSYNC.COLLECTIVE R15, `(.L_x_8976) ;  /* 0x000000000f087348 */ /* 0x000fea0003c00000 */
[----:B------:R0:W1:Y:S02]  /*26900*/  SHFL.IDX P6, R14, R13, R12, R11 ;  /* 0x0000000c0d0e7389 */ /* 0x00006400000c000b */
[----:B01----:R-:W-:Y:S01]  /*26910*/  ENDCOLLECTIVE ;  /* 0x000000000000791b */ /* 0x003fe20003800000 */
.L_x_8976:
        /* <DEDUP_REMOVED lines=11> */
.L_x_8977:
[----:B------:R-:W-:Y:S02]  /*269d0*/  IMAD.MOV.U32 R13, RZ, RZ, R26 ;  /* 0x000000ffff0d7224 */ /* 0x000fe400078e001a */
[----:B------:R-:W-:Y:S02]  /*269e0*/  IMAD.MOV.U32 R12, RZ, RZ, 0x2 ;  /* 0x00000002ff0c7424 */ /* 0x000fe400078e00ff */
[----:B------:R-:W-:-:S07]  /*269f0*/  IMAD.MOV.U32 R2, RZ, RZ, R14 ;  /* 0x000000ffff027224 */ /* 0x000fce00078e000e */
[----:B------:R-:W-:Y:S05]  /*26a00*/  WARPSYNC.COLLECTIVE R15, `(.L_x_8978) ;  /* 0x000000000f087348 */ /* 0x000fea0003c00000 */
[----:B------:R0:W1:Y:S02]  /*26a10*/  SHFL.IDX P6, R14, R13, R12, R11 ;  /* 0x0000000c0d0e7389 */ /* 0x00006400000c000b */
[----:B01----:R-:W-:Y:S01]  /*26a20*/  ENDCOLLECTIVE ;  /* 0x000000000000791b */ /* 0x003fe20003800000 */
.L_x_8978:
        /* <DEDUP_REMOVED lines=11> */
.L_x_8979:
[----:B------:R-:W-:Y:S02]  /*26ae0*/  IMAD.MOV.U32 R13, RZ, RZ, R26 ;  /* 0x000000ffff0d7224 */ /* 0x000fe400078e001a */
[----:B------:R-:W-:Y:S02]  /*26af0*/  IMAD.MOV.U32 R12, RZ, RZ, 0x3 ;  /* 0x00000003ff0c7424 */ /* 0x000fe400078e00ff */
[----:B------:R-:W-:-:S07]  /*26b00*/  IMAD.MOV.U32 R2, RZ, RZ, R14 ;  /* 0x000000ffff027224 */ /* 0x000fce00078e000e */
[----:B------:R-:W-:Y:S05]  /*26b10*/  WARPSYNC.COLLECTIVE R15, `(.L_x_8980) ;  /* 0x000000000f087348 */ /* 0x000fea0003c00000 */
[----:B------:R0:W1:Y:S02]  /*26b20*/  SHFL.IDX P6, R14, R13, R12, R11 ;  /* 0x0000000c0d0e7389 */ /* 0x00006400000c000b */
[----:B01----:R-:W-:Y:S01]  /*26b30*/  ENDCOLLECTIVE ;  /* 0x000000000000791b */ /* 0x003fe20003800000 */
.L_x_8980:
        /* <DEDUP_REMOVED lines=11> */
.L_x_8981:
[----:B------:R-:W-:Y:S01]  /*26bf0*/  IMAD.MOV.U32 R2, RZ, RZ, R14 ;  /* 0x000000ffff027224 */ /* 0x000fe200078e000e */
[----:B------:R-:W-:Y:S06]  /*26c00*/  BRA `(.L_x_8982) ;  /* 0xffffffa800707947 */ /* 0x000fec000383ffff */
.L_x_8844:
[----:B---3--:R3:W4:Y:S02]  /*26c10*/  SYNCS.PHASECHK.TRANS64.TRYWAIT P0, [R6+URZ+0x38860], R25 ;  /* 0x03886019060075a7 */ /* 0x008724000800017f */
[----:B----4-:R-:W-:Y:S05]  /*26c20*/  @!P0 NANOSLEEP.SYNCS 0x989680 ;  /* 0x009896800000895d */ /* 0x010fea0003900000 */
[----:B------:R-:W4:Y:S02]  /*26c30*/  @!P0 SYNCS.PHASECHK.TRANS64 P0, [R6+URZ+0x38860], R25 ;  /* 0x03886019060085a7 */ /* 0x000f24000800007f */
[----:B----4-:R-:W-:Y:S05]  /*26c40*/  @!P0 BRA `(.L_x_8844) ;  /* 0xfffffffc00f08947 */ /* 0x010fea000383ffff */
[----:B------:R-:W-:Y:S05]  /*26c50*/  BRA `(.L_x_8983) ;  /* 0xffffffa800c07947 */ /* 0x000fea000383ffff */
.L_x_8845:
        /* <DEDUP_REMOVED lines=8> */
.L_x_8985:
[----:B------:R-:W-:Y:S05]  /*26ce0*/  BSYNC B1 ;  /* 0x0000000000017941 */ /* 0x000fea0003800000 */
.L_x_8984:
        /* <DEDUP_REMOVED lines=13> */
.L_x_8986:
        /* <DEDUP_REMOVED lines=17> */
.L_x_8987:
        /* <DEDUP_REMOVED lines=16> */
.L_x_8988:
        /* <DEDUP_REMOVED lines=19> */
.L_x_8989:
        /* <DEDUP_REMOVED lines=14> */
.L_x_8990:
        /* <DEDUP_REMOVED lines=16> */
.L_x_8991:
        /* <DEDUP_REMOVED lines=14> */
.L_x_8992:
[----:B------:R-:W-:Y:S05]  /*273c0*/  BRA `(.L_x_8993) ;  /* 0xffffffa800247947 */ /* 0x000fea000383ffff */
.L_x_8853:
        /* <DEDUP_REMOVED lines=8> */
.L_x_8995:
[----:B------:R-:W-:Y:S05]  /*27450*/  BSYNC B0 ;  /* 0x0000000000007941 */ /* 0x000fea0003800000 */
.L_x_8994:
        /* <DEDUP_REMOVED lines=9> */
.L_x_8996:
        /* <DEDUP_REMOVED lines=23> */
.L_x_8997:
[----:B------:R-:W-:Y:S01]  /*27660*/  IMAD.MOV.U32 R12, RZ, RZ, 0x2 ;  /* 0x00000002ff0c7424 */ /* 0x000fe200078e00ff */
[----:B------:R-:W-:-:S05]  /*27670*/  SEL R4, R14, RZ, P1 ;  /* 0x000000ff0e047207 */ /* 0x000fca0000800000 */
[----:B------:R-:W-:-:S04]  /*27680*/  IMAD.IADD R4, R13, 0x1, R4 ;  /* 0x000000010d047824 */ /* 0x000fc800078e0204 */
[----:B------:R-:W-:-:S07]  /*27690*/  IMAD.MOV.U32 R13, RZ, RZ, R4 ;  /* 0x000000ffff0d7224 */ /* 0x000fce00078e0004 */
[----:B------:R-:W-:Y:S05]  /*276a0*/  WARPSYNC.COLLECTIVE R15, `(.L_x_8998) ;  /* 0x000000000f087348 */ /* 0x000fea0003c00000 */
[----:B------:R0:W1:Y:S02]  /*276b0*/  SHFL.UP P6, R14, R13, R12, R11 ;  /* 0x0400000c0d0e7389 */ /* 0x00006400000c000b */
[----:B01----:R-:W-:Y:S01]  /*276c0*/  ENDCOLLECTIVE ;  /* 0x000000000000791b */ /* 0x003fe20003800000 */
.L_x_8998:
[----:B------:R-:W-:Y:S01]  /*276d0*/  IMAD.MOV.U32 R12, RZ, RZ, 0x4 ;  /* 0x00000004ff0c7424 */ /* 0x000fe200078e00ff */
[----:B------:R-:W-:-:S05]  /*276e0*/  SEL R3, R14, RZ, P2 ;  /* 0x000000ff0e037207 */ /* 0x000fca0001000000 */
[----:B------:R-:W-:-:S04]  /*276f0*/  IMAD.IADD R2, R4, 0x1, R3 ;  /* 0x0000000104027824 */ /* 0x000fc800078e0203 */
[----:B------:R-:W-:-:S07]  /*27700*/  IMAD.MOV.U32 R13, RZ, RZ, R2 ;  /* 0x000000ffff0d7224 */ /* 0x000fce00078e0002 */
[----:B------:R-:W-:Y:S05]  /*27710*/  WARPSYNC.COLLECTIVE R15, `(.L_x_8999) ;  /* 0x000000000f087348 */ /* 0x000fea0003c00000 */
[----:B------:R0:W1:Y:S02]  /*27720*/  SHFL.UP P6, R14, R13, R12, R11 ;  /* 0x0400000c0d0e7389 */ /* 0x00006400000c000b */
[----:B01----:R-:W-:Y:S01]  /*27730*/  ENDCOLLECTIVE ;  /* 0x000000000000791b */ /* 0x003fe20003800000 */
.L_x_8999:
[----:B------:R-:W-:Y:S01]  /*27740*/  IMAD.MOV.U32 R12, RZ, RZ, 0x8 ;  /* 0x00000008ff0c7424 */ /* 0x000fe200078e00ff */
[----:B------:R-:W-:-:S05]  /*27750*/  SEL R3, R14, RZ, P3 ;  /* 0x000000ff0e037207 */ /* 0x000fca0001800000 */
[----:B------:R-:W-:-:S04]  /*27760*/  IMAD.IADD R3, R2, 0x1, R3 ;  /* 0x0000000102037824 */ /* 0x000fc800078e0203 */
[----:B------:R-:W-:-:S07]  /*27770*/  IMAD.MOV.U32 R13, RZ, RZ, R3 ;  /* 0x000000ffff0d7224 */ /* 0x000fce00078e0003 */
[----:B------:R-:W-:Y:S05]  /*27780*/  WARPSYNC.COLLECTIVE R15, `(.L_x_9000) ;  /* 0x000000000f087348 */ /* 0x000fea0003c00000 */
[----:B------:R0:W1:Y:S02]  /*27790*/  SHFL.UP P6, R14, R13, R12, R11 ;  /* 0x0400000c0d0e7389 */ /* 0x00006400000c000b */
[----:B01----:R-:W-:Y:S01]  /*277a0*/  ENDCOLLECTIVE ;  /* 0x000000000000791b */ /* 0x003fe20003800000 */
.L_x_9000:
[----:B------:R-:W-:Y:S01]  /*277b0*/  IMAD.MOV.U32 R12, RZ, RZ, 0x10 ;  /* 0x00000010ff0c7424 */ /* 0x000fe200078e00ff */
[----:B------:R-:W-:-:S05]  /*277c0*/  SEL R4, R14, RZ, P4 ;  /* 0x000000ff0e047207 */ /* 0x000fca0002000000 */
[----:B------:R-:W-:-:S04]  /*277d0*/  IMAD.IADD R4, R3, 0x1, R4 ;  /* 0x0000000103047824 */ /* 0x000fc800078e0204 */
[----:B------:R-:W-:-:S07]  /*277e0*/  IMAD.MOV.U32 R13, RZ, RZ, R4 ;  /* 0x000000ffff0d7224 */ /* 0x000fce00078e0004 */
[----:B------:R-:W-:Y:S05]  /*277f0*/  WARPSYNC.COLLECTIVE R15, `(.L_x_9001) ;  /* 0x000000000f087348 */ /* 0x000fea0003c00000 */
[----:B------:R0:W1:Y:S02]  /*27800*/  SHFL.UP P6, R14, R13, R12, R11 ;  /* 0x0400000c0d0e7389 */ /* 0x00006400000c000b */
[----:B01----:R-:W-:Y:S01]  /*27810*/  ENDCOLLECTIVE ;  /* 0x000000000000791b */ /* 0x003fe20003800000 */
.L_x_9001:
        /* <DEDUP_REMOVED lines=8> */
.L_x_9002:
[----:B------:R-:W-:Y:S05]  /*278a0*/  BRA `(.L_x_9003) ;  /* 0xffffffa800c07947 */ /* 0x000fea000383ffff */
.L_x_8856:
[----:B------:R-:W-:Y:S01]  /*278b0*/  BSSY B0, `(.L_x_9004) ;  /* 0x0000007000007945 */ /* 0x000fe20003800000 */
[----:B------:R-:W-:Y:S02]  /*278c0*/  IMAD.MOV.U32 R12, RZ, RZ, 0x1 ;  /* 0x00000001ff0c7424 */ /* 0x000fe400078e00ff */
[----:B------:R-:W-:Y:S02]  /*278d0*/  IMAD.MOV.U32 R11, RZ, RZ, RZ ;  /* 0x000000ffff0b7224 */ /* 0x000fe400078e00ff */
[----:B------:R-:W-:-:S07]  /*278e0*/  IMAD.MOV.U32 R15, RZ, RZ, -0x1 ;  /* 0xffffffffff0f7424 */ /* 0x000fce00078e00ff */
[----:B------:R-:W-:Y:S05]  /*278f0*/  WARPSYNC.COLLECTIVE R15, `(.L_x_9005) ;  /* 0x000000000f087348 */ /* 0x000fea0003c00000 */
[----:B------:R0:W1:Y:S02]  /*27900*/  SHFL.UP P6, R14, R13, R12, R11 ;  /* 0x0400000c0d0e7389 */ /* 0x00006400000c000b */
[----:B01----:R-:W-:Y:S01]  /*27910*/  ENDCOLLECTIVE ;  /* 0x000000000000791b */ /* 0x003fe20003800000 */
.L_x_9005:
[----:B------:R-:W-:Y:S05]  /*27920*/  BSYNC B0 ;  /* 0x0000000000007941 */ /* 0x000fea0003800000 */
.L_x_9004:
        /* <DEDUP_REMOVED lines=8> */
.L_x_9006:
[----:B------:R-:W-:Y:S01]  /*279b0*/  IMAD.MOV.U32 R12, RZ, RZ, 0x4 ;  /* 0x00000004ff0c7424 */ /* 0x000fe200078e00ff */
[----:B------:R-:W-:-:S05]  /*279c0*/  SEL R2, R14, RZ, P2 ;  /* 0x000000ff0e027207 */ /* 0x000fca0001000000 */
[----:B------:R-:W-:-:S04]  /*279d0*/  IMAD.IADD R2, R13, 0x1, R2 ;  /* 0x000000010d027824 */ /* 0x000fc800078e0202 */
[----:B------:R-:W-:-:S07]  /*279e0*/  IMAD.MOV.U32 R13, RZ, RZ, R2 ;  /* 0x000000ffff0d7224 */ /* 0x000fce00078e0002 */
[----:B------:R-:W-:Y:S05]  /*279f0*/  WARPSYNC.COLLECTIVE R15, `(.L_x_9007) ;  /* 0x000000000f087348 */ /* 0x000fea0003c00000 */
[----:B------:R0:W1:Y:S02]  /*27a00*/  SHFL.UP P6, R14, R13, R12, R11 ;  /* 0x0400000c0d0e7389 */ /* 0x00006400000c000b */
[----:B01----:R-:W-:Y:S01]  /*27a10*/  ENDCOLLECTIVE ;  /* 0x000000000000791b */ /* 0x003fe20003800000 */
.L_x_9007:
[----:B------:R-:W-:Y:S01]  /*27a20*/  IMAD.MOV.U32 R12, RZ, RZ, 0x8 ;  /* 0x00000008ff0c7424 */ /* 0x000fe200078e00ff */
[----:B------:R-:W-:-:S05]  /*27a30*/  SEL R3, R14, RZ, P3 ;  /* 0x000000ff0e037207 */ /* 0x000fca0001800000 */
[----:B------:R-:W-:-:S04]  /*27a40*/  IMAD.IADD R3, R2, 0x1, R3 ;  /* 0x0000000102037824 */ /* 0x000fc800078e0203 */
[----:B------:R-:W-:-:S07]  /*27a50*/  IMAD.MOV.U32 R13, RZ, RZ, R3 ;  /* 0x000000ffff0d7224 */ /* 0x000fce00078e0003 */
[----:B------:R-:W-:Y:S05]  /*27a60*/  WARPSYNC.COLLECTIVE R15, `(.L_x_9008) ;  /* 0x000000000f087348 */ /* 0x000fea0003c00000 */
[----:B------:R0:W1:Y:S02]  /*27a70*/  SHFL.UP P6, R14, R13, R12, R11 ;  /* 0x0400000c0d0e7389 */ /* 0x00006400000c000b */
[----:B01----:R-:W-:Y:S01]  /*27a80*/  ENDCOLLECTIVE ;  /* 0x000000000000791b */ /* 0x003fe20003800000 */
.L_x_9008:
[----:B------:R-:W-:Y:S01]  /*27a90*/  IMAD.MOV.U32 R12, RZ, RZ, 0x10 ;  /* 0x00000010ff0c7424 */ /* 0x000fe200078e00ff */
[----:B------:R-:W-:-:S05]  /*27aa0*/  SEL R4, R14, RZ, P4 ;  /* 0x000000ff0e047207 */ /* 0x000fca0002000000 */
[----:B------:R-:W-:-:S04]  /*27ab0*/  IMAD.IADD R4, R3, 0x1, R4 ;  /* 0x0000000103047824 */ /* 0x000fc800078e0204 */
[----:B------:R-:W-:-:S07]  /*27ac0*/  IMAD.MOV.U32 R13, RZ, RZ, R4 ;  /* 0x000000ffff0d7224 */ /* 0x000fce00078e0004 */
[----:B------:R-:W-:Y:S05]  /*27ad0*/  WARPSYNC.COLLECTIVE R15, `(.L_x_9009) ;  /* 0x000000000f087348 */ /* 0x000fea0003c00000 */
[----:B------:R0:W1:Y:S02]  /*27ae0*/  SHFL.UP P6, R14, R13, R12, R11 ;  /* 0x0400000c0d0e7389 */ /* 0x00006400000c000b */
[----:B01----:R-:W-:Y:S01]  /*27af0*/  ENDCOLLECTIVE ;  /* 0x000000000000791b */ /* 0x003fe20003800000 */
.L_x_9009:
        /* <DEDUP_REMOVED lines=8> */
.L_x_9010:
[----:B------:R-:W-:Y:S05]  /*27b80*/  BRA `(.L_x_9011) ;  /* 0xffffffa800ac7947 */ /* 0x000fea000383ffff */
.L_x_8858:
[----:B------:R-:W-:Y:S01]  /*27b90*/  BSSY B0, `(.L_x_9012) ;  /* 0x0000006000007945 */ /* 0x000fe20003800000 */
[----:B------:R-:W-:Y:S01]  /*27ba0*/  PLOP3.LUT P6, PT, P6, PT, PT, 0x8, 0x0 ;  /* 0x000000000000781c */ /* 0x000fe200037ce170 */
[----:B------:R-:W-:-:S12]  /*27bb0*/  IMAD.MOV.U32 R15, RZ, RZ, -0x1 ;  /* 0xffffffffff0f7424 */ /* 0x000fd800078e00ff */
[----:B0-----:R-:W-:Y:S05]  /*27bc0*/  WARPSYNC.COLLECTIVE R15, `(.L_x_9013) ;  /* 0x000000000f087348 */ /* 0x001fea0003c00000 */
[----:B------:R-:W-:Y:S01]  /*27bd0*/  VOTE.ANY R14, PT, P6 ;  /* 0x00000000000e7806 */ /* 0x000fe200030e0100 */
[----:B0-----:R-:W-:Y:S06]  /*27be0*/  ENDCOLLECTIVE ;  /* 0x000000000000791b */ /* 0x001fec0003800000 */
.L_x_9013:
[----:B------:R-:W-:Y:S05]  /*27bf0*/  BSYNC B0 ;  /* 0x0000000000007941 */ /* 0x000fea0003800000 */
.L_x_9012:
        /* <DEDUP_REMOVED lines=10> */
.L_x_9014:
[----:B------:R-:W-:Y:S02]  /*27ca0*/  IMAD.MOV.U32 R13, RZ, RZ, R5 ;  /* 0x000000ffff0d7224 */ /* 0x000fe400078e0005 */
[----:B------:R-:W-:-:S07]  /*27cb0*/  IMAD.MOV.U32 R25, RZ, RZ, R14 ;  /* 0x000000ffff197224 */ /* 0x000fce00078e000e */
[----:B------:R-:W-:Y:S05]  /*27cc0*/  WARPSYNC.COLLECTIVE R15, `(.L_x_9015) ;  /* 0x000000000f087348 */ /* 0x000fea0003c00000 */
[----:B------:R0:W1:Y:S02]  /*27cd0*/  SHFL.IDX P6, R14, R13, R12, R11 ;  /* 0x0000000c0d0e7389 */ /* 0x00006400000c000b */
[----:B01----:R-:W-:Y:S01]  /*27ce0*/  ENDCOLLECTIVE ;  /* 0x000000000000791b */ /* 0x003fe20003800000 */
.L_x_9015:
[----:B------:R-:W-:Y:S01]  /*27cf0*/  IMAD.MOV.U32 R5, RZ, RZ, R14 ;  /* 0x000000ffff057224 */ /* 0x000fe200078e000e */
[----:B------:R-:W-:Y:S06]  /*27d00*/  BRA `(.L_x_9016) ;  /* 0xffffffa8008c7947 */ /* 0x000fec000383ffff */
.L_x_8860:
[----:B------:R-:W-:Y:S01]  /*27d10*/  BSSY B0, `(.L_x_9017) ;  /* 0x0000007000007945 */ /* 0x000fe20003800000 */
[----:B------:R-:W-:Y:S02]  /*27d20*/  IMAD.MOV.U32 R13, RZ, RZ, R2 ;  /* 0x000000ffff0d7224 */ /* 0x000fe400078e0002 */
[----:B------:R-:W-:Y:S02]  /*27d30*/  IMAD.MOV.U32 R11, RZ, RZ, 0x1f ;  /* 0x0000001fff0b7424 */ /* 0x000fe400078e00ff */
[----:B------:R-:W-:-:S07]  /*27d40*/  IMAD.MOV.U32 R15, RZ, RZ, -0x1 ;  /* 0xffffffffff0f7424 */ /* 0x000fce00078e00ff */
[----:B0123--:R-:W-:Y:S05]  /*27d50*/  WARPSYNC.COLLECTIVE R15, `(.L_x_9018) ;  /* 0x000000000f087348 */ /* 0x00ffea0003c00000 */
[----:B------:R4:W0:Y:S02]  /*27d60*/  SHFL.IDX P6, R14, R13, R12, R11 ;  /* 0x0000000c0d0e7389 */ /* 0x00082400000c000b */
[----:B01234-:R-:W-:Y:S01]  /*27d70*/  ENDCOLLECTIVE ;  /* 0x000000000000791b */ /* 0x01ffe20003800000 */
.L_x_9018:
[----:B------:R-:W-:Y:S05]  /*27d80*/  BSYNC B0 ;  /* 0x0000000000007941 */ /* 0x000fea0003800000 */
.L_x_9017:
[----:B------:R-:W-:Y:S01]  /*27d90*/  IMAD.MOV.U32 R24, RZ, RZ, R14 ;  /* 0x000000ffff187224 */ /* 0x000fe200078e000e */
[----:B------:R-:W-:Y:S06]  /*27da0*/  BRA `(.L_x_8859) ;  /* 0xffffffa8007c7947 */ /* 0x000fec000383ffff */
.L_x_8866:
[----:B0-----:R0:W1:Y:S02]  /*27db0*/  SYNCS.PHASECHK.TRANS64.TRYWAIT P0, [R7+URZ+0x38820], R0 ;  /* 0x03882000070075a7 */ /* 0x001064000800017f */
[----:B-1----:R-:W-:Y:S05]  /*27dc0*/  @!P0 NANOSLEEP.SYNCS 0x989680 ;  /* 0x009896800000895d */ /* 0x002fea0003900000 */
[----:B------:R-:W1:Y:S02]  /*27dd0*/  @!P0 SYNCS.PHASECHK.TRANS64 P0, [R7+URZ+0x38820], R0 ;  /* 0x03882000070085a7 */ /* 0x000e64000800007f */
[----:B-1----:R-:W-:Y:S05]  /*27de0*/  @!P0 BRA `(.L_x_8866) ;  /* 0xfffffffc00f08947 */ /* 0x002fea000383ffff */
[----:B------:R-:W-:Y:S05]  /*27df0*/  BRA `(.L_x_9019) ;  /* 0xffffffb000d87947 */ /* 0x000fea000383ffff */
.L_x_8867:
        /* <DEDUP_REMOVED lines=8> */
[----:B0-23--:R-:W-:Y:S05]  /*27e80*/  WARPSYNC.COLLECTIVE R15, `(.L_x_9021) ;  /* 0x000000000f087348 */ /* 0x00dfea0003c00000 */
[----:B------:R1:W4:Y:S02]  /*27e90*/  SHFL.IDX P6, R14, R13, R12, R11 ;  /* 0x0000000c0d0e7389 */ /* 0x00032400000c000b */
[----:B01234-:R-:W-:Y:S01]  /*27ea0*/  ENDCOLLECTIVE ;  /* 0x000000000000791b */ /* 0x01ffe20003800000 */
.L_x_9021:
[----:B------:R-:W-:Y:S05]  /*27eb0*/  BSYNC B0 ;  /* 0x0000000000007941 */ /* 0x000fea0003800000 */
.L_x_9020:
[----:B------:R-:W-:Y:S05]  /*27ec0*/  BRA `(.L_x_9022) ;  /* 0xffffffb000c07947 */ /* 0x000fea000383ffff */
.L_x_8868:
[----:B------:R-:W-:Y:S01]  /*27ed0*/  BSSY B0, `(.L_x_9023) ;  /* 0x0000006000007945 */ /* 0x000fe20003800000 */
[----:B------:R-:W-:-:S07]  /*27ee0*/  IMAD.MOV.U32 R15, RZ, RZ, -0x1 ;  /* 0xffffffffff0f7424 */ /* 0x000fce00078e00ff */
[----:B0-23--:R-:W-:Y:S05]  /*27ef0*/  WARPSYNC.COLLECTIVE R15, `(.L_x_9024) ;  /* 0x000000000f0c7348 */ /* 0x00dfea0003c00000 */
[----:B------:R-:W-:Y:S02]  /*27f00*/  ELECT P6, UR62, PT ;  /* 0x00000000003e782f */ /* 0x000fe400038c0000 */
[----:B------:R-:W-:Y:S01]  /*27f10*/  MOV R14, UR62 ;  /* 0x0000003e000e7c02 */ /* 0x000fe20008000f00 */
[----:B0-23--:R-:W-:Y:S10]  /*27f20*/  ENDCOLLECTIVE ;  /* 0x000000000000791b */ /* 0x00dff40003800000 */
.L_x_9024:
[----:B------:R-:W-:Y:S05]  /*27f30*/  BSYNC B0 ;  /* 0x0000000000007941 */ /* 0x000fea0003800000 */
.L_x_9023:
[----:B------:R-:W-:Y:S05]  /*27f40*/  BRA `(.L_x_9025) ;  /* 0xffffffb000b47947 */ /* 0x000fea000383ffff */
.L_x_8870:
[----:B0-----:R0:W1:Y:S02]  /*27f50*/  SYNCS.PHASECHK.TRANS64.TRYWAIT P1, [R5+URZ+0x38840], R0 ;  /* 0x03884000050075a7 */ /* 0x001064000802017f */
[----:B-1----:R-:W-:Y:S05]  /*27f60*/  @!P1 NANOSLEEP.SYNCS 0x989680 ;  /* 0x009896800000995d */ /* 0x002fea0003900000 */
[----:B------:R-:W1:Y:S02]  /*27f70*/  @!P1 SYNCS.PHASECHK.TRANS64 P1, [R5+URZ+0x38840], R0 ;  /* 0x03884000050095a7 */ /* 0x000e64000802007f */
[----:B-1----:R-:W-:Y:S05]  /*27f80*/  @!P1 BRA `(.L_x_8870) ;  /* 0xfffffffc00f09947 */ /* 0x002fea000383ffff */
[----:B------:R-:W-:Y:S05]  /*27f90*/  BRA `(.L_x_9026) ;  /* 0xffffffb000d47947 */ /* 0x000fea000383ffff */
.L_x_8872:
[----:B-1----:R1:W4:Y:S02]  /*27fa0*/  SYNCS.PHASECHK.TRANS64.TRYWAIT P1, [R3+URZ+0x38840], R2 ;  /* 0x03884002030075a7 */ /* 0x002324000802017f */
[----:B----4-:R-:W-:Y:S05]  /*27fb0*/  @!P1 NANOSLEEP.SYNCS 0x989680 ;  /* 0x009896800000995d */ /* 0x010fea0003900000 */
[----:B------:R-:W4:Y:S02]  /*27fc0*/  @!P1 SYNCS.PHASECHK.TRANS64 P1, [R3+URZ+0x38840], R2 ;  /* 0x03884002030095a7 */ /* 0x000f24000802007f */
[----:B----4-:R-:W-:Y:S05]  /*27fd0*/  @!P1 BRA `(.L_x_8872) ;  /* 0xfffffffc00f09947 */ /* 0x010fea000383ffff */
[----:B------:R-:W-:Y:S05]  /*27fe0*/  BRA `(.L_x_9027) ;  /* 0xffffffb000e07947 */ /* 0x000fea000383ffff */
.L_x_8874:
[----:B----4-:R4:W0:Y:S02]  /*27ff0*/  SYNCS.PHASECHK.TRANS64.TRYWAIT P1, [R5+URZ+0x38860], R0 ;  /* 0x03886000050075a7 */ /* 0x010824000802017f */
[----:B0-----:R-:W-:Y:S05]  /*28000*/  @!P1 NANOSLEEP.SYNCS 0x989680 ;  /* 0x009896800000995d */ /* 0x001fea0003900000 */
[----:B------:R-:W0:Y:S02]  /*28010*/  @!P1 SYNCS.PHASECHK.TRANS64 P1, [R5+URZ+0x38860], R0 ;  /* 0x03886000050095a7 */ /* 0x000e24000802007f */
[----:B0-----:R-:W-:Y:S05]  /*28020*/  @!P1 BRA `(.L_x_8874) ;  /* 0xfffffffc00f09947 */ /* 0x001fea000383ffff */
[----:B------:R-:W-:Y:S05]  /*28030*/  BRA `(.L_x_9028) ;  /* 0xffffffb000dc7947 */ /* 0x000fea000383ffff */
.L_x_9029:
        /* <DEDUP_REMOVED lines=12> */
.L_x_15659:


//--------------------- .text._ZN7cutlass13device_kernelIN5flash11enable_sm90INS1_16FlashAttnFwdSm90INS1_25CollectiveMainloopFwdSm90ILi2EN4cute5tupleIJNS5_1CILi1EEES8_S8_EEENS6_IJNS7_ILi128EEENS7_ILi96EEENS7_ILi64EEEEEELi256ENS_6half_tEfNS_4arch4Sm90ELb0ELb0ELb0ELb0ELb1ELb0ELb0ELb1ELb0ELb1ELb1ELb0EEENS1_21CollectiveEpilogueFwdINS6_IJSA_NS7_ILi256EEESB_EEES9_SE_SG_Li256ELb0ELb1ELb1ELb0EEENS1_19SingleTileSchedulerILb0ELb1ELb1ELi128EEEEEEEEEvNT_6ParamsE --------------------------
	.section	.text._ZN7cutlass13device_kernelIN5flash11enable_sm90INS1_16FlashAttnFwdSm90INS1_25CollectiveMainloopFwdSm90ILi2EN4cute5tupleIJNS5_1CILi1EEES8_S8_EEENS6_IJNS7_ILi128EEENS7_ILi96EEENS7_ILi64EEEEEELi256ENS_6half_tEfNS_4arch4Sm90ELb0ELb0ELb0ELb0ELb1ELb0ELb0ELb1ELb0ELb1ELb1ELb0EEENS1_21CollectiveEpilogueFwdINS6_IJSA_NS7_ILi256EEESB_EEES9_SE_SG_Li256ELb0ELb1ELb1ELb0EEENS1_19SingleTileSchedulerILb0ELb1ELb1ELi128EEEEEEEEEvNT_6ParamsE,"ax",@progbits
	.align	128
.text._ZN7cutlass13device_kernelIN5flash11enable_sm90INS1_16FlashAttnFwdSm90INS1_25CollectiveMainloopFwdSm90ILi2EN4cute5tupleIJNS5_1CILi1EEES8_S8_EEENS6_IJNS7_ILi128EEENS7_ILi96EEENS7_ILi64EEEEEELi256ENS_6half_tEfNS_4arch4Sm90ELb0ELb0ELb0ELb0ELb1ELb0ELb0ELb1ELb0ELb1ELb1ELb0EEENS1_21CollectiveEpilogueFwdINS6_IJSA_NS7_ILi256EEESB_EEES9_SE_SG_Li256ELb0ELb1ELb1ELb0EEENS1_19SingleTileSchedulerILb0ELb1ELb1ELi128EEEEEEEEEvNT_6ParamsE:
        .type           _ZN7cutlass13device_kernelIN5flash11enable_sm90INS1_16FlashAttnFwdSm90INS1_25CollectiveMainloopFwdSm90ILi2EN4cute5tupleIJNS5_1CILi1EEES8_S8_EEENS6_IJNS7_ILi128EEENS7_ILi96EEENS7_ILi64EEEEEELi256ENS_6half_tEfNS_4arch4Sm90ELb0ELb0ELb0ELb0ELb1ELb0ELb0ELb1ELb0ELb1ELb1ELb0EEENS1_21CollectiveEpilogueFwdINS6_IJSA_NS7_ILi256EEESB_EEES9_SE_SG_Li256ELb0ELb1ELb1ELb0EEENS1_19SingleTileSchedulerILb0ELb1ELb1ELi128EEEEEEEEEvNT_6ParamsE,@function
        .size           _ZN7cutlass13device_kernelIN5flash11enable_sm90INS1_16FlashAttnFwdSm90INS1_25CollectiveMainloopFwdSm90ILi2EN4cute5tupleIJNS5_1CILi1EEES8_S8_EEENS6_IJNS7_ILi128EEENS7_ILi96EEENS7_ILi64EEEEEELi256ENS_6half_tEfNS_4arch4Sm90ELb0ELb0ELb0ELb0ELb1ELb0ELb0ELb1ELb0ELb1ELb1ELb0EEENS1_21CollectiveEpilogueFwdINS6_IJSA_NS7_ILi256EEESB_EEES9_SE_SG_Li256ELb0ELb1ELb1ELb0EEENS1_19SingleTileSchedulerILb0ELb1ELb1ELi128EEEEEEEEEvNT_6ParamsE,(.L_x_15660 - _ZN7cutlass13device_kernelIN5flash11enable_sm90INS1_16FlashAttnFwdSm90INS1_25CollectiveMainloopFwdSm90ILi2EN4cute5tupleIJNS5_1CILi1EEES8_S8_EEENS6_IJNS7_ILi128EEENS7_ILi96EEENS7_ILi64EEEEEELi256ENS_6half_tEfNS_4arch4Sm90ELb0ELb0ELb0ELb0ELb1ELb0ELb0ELb1ELb0ELb1ELb1ELb0EEENS1_21CollectiveEpilogueFwdINS6_IJSA_NS7_ILi256EEESB_EEES9_SE_SG_Li256ELb0ELb1ELb1ELb0EEENS1_19SingleTileSchedulerILb0ELb1ELb1ELi128EEEEEEEEEvNT_6ParamsE)
        .other          _ZN7cutlass13device_kernelIN5flash11enable_sm90INS1_16FlashAttnFwdSm90INS1_25CollectiveMainloopFwdSm90ILi2EN4cute5tupleIJNS5_1CILi1EEES8_S8_EEENS6_IJNS7_ILi128EEENS7_ILi96EEENS7_ILi64EEEEEELi256ENS_6half_tEfNS_4arch4Sm90ELb0ELb0ELb0ELb0ELb1ELb0ELb0ELb1ELb0ELb1ELb1ELb0EEENS1_21CollectiveEpilogueFwdINS6_IJSA_NS7_ILi256EEESB_EEES9_SE_SG_Li256ELb0ELb1ELb1ELb0EEENS1_19SingleTileSchedulerILb0ELb1ELb1ELi128EEEEEEEEEvNT_6ParamsE,@"STO_CUDA_ENTRY STV_DEFAULT"
_ZN7cutlass13device_kernelIN5flash11enable_sm90INS1_16FlashAttnFwdSm90INS1_25CollectiveMainloopFwdSm90ILi2EN4cute5tupleIJNS5_1CILi1EEES8_S8_EEENS6_IJNS7_ILi128EEENS7_ILi96EEENS7_ILi64EEEEEELi256ENS_6half_tEfNS_4arch4Sm90ELb0ELb0ELb0ELb0ELb1ELb0ELb0ELb1ELb0ELb1ELb1ELb0EEENS1_21CollectiveEpilogueFwdINS6_IJSA_NS7_ILi256EEESB_EEES9_SE_SG_Li256ELb0ELb1ELb1ELb0EEENS1_19SingleTileSchedulerILb0ELb1ELb1ELi128EEEEEEEEEvNT_6ParamsE:
        /* <DEDUP_REMOVED lines=9> */
[----:B------:R-:W-:-:S05]  /*0090*/  SHF.R.U32.HI R2, RZ, 0x7, R16 ;  /* 0x00000007ff027819 */ /* 0x000fca0000011610 */
[----:B------:R1:W2:Y:S04]  /*00a0*/  SHFL.IDX PT, R4, R2, RZ, 0x1f ;  /* 0x00001fff02047589 */ /* 0x0002a800000e0000 */
[----:B------:R-:W-:Y:S01]  /*00b0*/  VOTEU.ALL UP0, P0 ;  /* 0x00000000003f7886 */ /* 0x000fe20000000000 */
[----:B------:R-:W-:-:S04]  /*00c0*/  VOTEU.ALL UP1, P0 ;  /* 0x00000000003f7886 */ /* 0x000fc80000020000 */
[----:B------:R-:W3:Y:S01]  /*00d0*/  @!UP0 S2UR UR8, SR_CgaCtaId ;  /* 0x00000000000889c3 */ /* 0x000ee20000008800 */
[----:B------:R-:W-:Y:S01]  /*00e0*/  @!UP0 UMOV UR6, 0x400 ;  /* 0x0000040000068882 */ /* 0x000fe20000000000 */
[----:B------:R-:W-:-:S04]  /*00f0*/  @!UP0 UIADD3 UR4, -UR4, 0x100000, URZ ;  /* 0x0010000004048890 */ /* 0x000fc8000fffe13f */
[----:B------:R-:W-:Y:S02]  /*0100*/  @!UP0 USHF.L.U32 UR5, UR4, 0xb, URZ ;  /* 0x0000000b04058899 */ /* 0x000fe4000800063f */
[----:B------:R-:W-:Y:S02]  /*0110*/  @!UP0 USHF.L.U32 UR4, UR4, 0x1, URZ ;  /* 0x0000000104048899 */ /* 0x000fe4000800063f */
[----:B---3--:R-:W-:Y:S02]  /*0120*/  @!UP0 ULEA UR8, UR8, UR6, 0x18 ;  /* 0x0000000608088291 */ /* 0x008fe4000f8ec03f */
        /* <DEDUP_REMOVED lines=25> */
.L_x_9030:
        /* <DEDUP_REMOVED lines=22> */
.L_x_9031:
        /* <DEDUP_REMOVED lines=18> */
.L_x_9032:
        /* <DEDUP_REMOVED lines=22> */
.L_x_9033:
        /* <DEDUP_REMOVED lines=23> */
.L_x_9034:
        /* <DEDUP_REMOVED lines=9> */
.L_x_9037:
[----:B------:R-:W-:-:S08]  /*08a0*/  NOP ;  /* 0x0000000000007918 */ /* 0x000fd00000000000 */
[----:B------:R-:W0:Y:S02]  /*08b0*/  USETMAXREG.TRY_ALLOC.CTAPOOL UP0, 0xe8 ;  /* 0x000000e8000079c8 */ /* 0x000e240008000600 */
[----:B0-----:R-:W-:-:S13]  /*08c0*/  PLOP3.LUT P0, PT, PT, PT, UP0, 0x80, 0x0 ;  /* 0x000000000000781c */ /* 0x001fda0003f0f008 */
[----:B------:R-:W-:Y:S05]  /*08d0*/  @!P0 BRA `(.L_x_9037) ;  /* 0xfffffffc00f08947 */ /* 0x000fea000383ffff */
[----:B------:R-:W0:Y:S01]  /*08e0*/  S2UR UR6, SR_CTAID.Y ;  /* 0x00000000000679c3 */ /* 0x000e220000002600 */
[----:B------:R-:W-:-:S07]  /*08f0*/  ULDC UR7, c[0x0][0xc50] ;  /* 0x0003140000077ab9 */ /* 0x000fce0000000800 */
[----:B------:R-:W-:Y:S08]  /*0900*/  BAR.ARV 0x8, 0x180 ;  /* 0x0206000000007b1d */ /* 0x000ff00000002000 */
[----:B------:R-:W1:Y:S01]  /*0910*/  S2UR UR8, SR_CTAID.Z ;  /* 0x00000000000879c3 */ /* 0x000e620000002700 */
[----:B------:R-:W-:Y:S01]  /*0920*/  ISETP.NE.AND P0, PT, R2, 0x1, PT ;  /* 0x000000010200780c */ /* 0x000fe20003f05270 */
[----:B------:R-:W-:-:S11]  /*0930*/  UISETP.NE.AND UP0, UPT, UR7, 0x1, UPT ;  /* 0x000000010700788c */ /* 0x000fd6000bf05270 */
[----:B------:R-:W-:Y:S01]  /*0940*/  @UP0 ULDC UR4, c[0x0][0xc54] ;  /* 0x0003150000040ab9 */ /* 0x000fe20000000800 */
[----:B------:R-:W-:Y:S06]  /*0950*/  @!P0 BAR.ARV 0x9, 0x100 ;  /* 0x0244000000008b1d */ /* 0x000fec0000002000 */
[----:B0-----:R-:W-:Y:S01]  /*0960*/  UIMAD.WIDE.U32 UR4, UR6, UR4, URZ ;  /* 0x00000004060472a5 */ /* 0x001fe2000f8e003f */
[----:B------:R-:W-:Y:S01]  /*0970*/  @UP0 ULDC UR9, c[0x0][0xc58] ;  /* 0x0003160000090ab9 */ /* 0x000fe20000000800 */
[----:B------:R-:W-:Y:S01]  /*0980*/  UMOV UR38, UR6 ;  /* 0x0000000600267c82 */ /* 0x000fe20008000000 */
[----:B-1----:R-:W-:Y:S01]  /*0990*/  ISETP.LE.AND P0, PT, RZ, UR8, PT ;  /* 0x00000008ff007c0c */ /* 0x002fe2000bf03270 */
[----:B------:R-:W-:-:S04]  /*09a0*/  @UP0 USHF.R.U32.HI UR38, URZ, UR9, UR5 ;  /* 0x000000093f260299 */ /* 0x000fc80008011605 */
[----:B------:R-:W-:-:S04]  /*09b0*/  UIADD3 UR4, -UR38, URZ, URZ ;  /* 0x0000003f26047290 */ /* 0x000fc8000fffe13f */
[----:B------:R-:W-:-:S04]  /*09c0*/  UIMAD UR7, UR7, UR4, UR6 ;  /* 0x00000004070772a4 */ /* 0x000fc8000f8e0206 */
[----:B------:R-:W-:Y:S08]  /*09d0*/  @!P0 BRA `(.L_x_9038) ;  /* 0x000000a400f88947 */ /* 0x000ff00003800000 */
[----:B------:R-:W-:Y:S01]  /*09e0*/  ULDC.64 UR4, c[0x0][0x418] ;  /* 0x0001060000047ab9 */ /* 0x000fe20000000a00 */
[----:B------:R-:W-:Y:S01]  /*09f0*/  ULDC UR42, c[0x0][0x424] ;  /* 0x00010900002a7ab9 */ /* 0x000fe20000000800 */
[----:B------:R-:W-:Y:S02]  /*0a00*/  UISETP.NE.U32.AND UP0, UPT, UR4, URZ, UPT ;  /* 0x0000003f0400728c */ /* 0x000fe4000bf05070 */
[----:B------:R-:W-:Y:S02]  /*0a10*/  ULOP3.LUT UR40, UR7, 0xffff, URZ, 0xc0, !UPT ;  /* 0x0000ffff07287892 */ /* 0x000fe4000f8ec03f */
[----:B------:R-:W-:Y:S01]  /*0a20*/  UISETP.NE.AND.EX UP0, UPT, UR5, URZ, UPT, UP0 ;  /* 0x0000003f0500728c */ /* 0x000fe2000bf05300 */
[----:B------:R-:W-:-:S03]  /*0a30*/  ULDC UR4, c[0x0][0x2f0] ;  /* 0x0000bc0000047ab9 */ /* 0x000fc60000000800 */
[----:B------:R-:W-:-:S04]  /*0a40*/  USEL UR42, UR42, 0x1, UP0 ;  /* 0x000000012a2a7887 */ /* 0x000fc80008000000 */
[----:B------:R-:W-:-:S04]  /*0a50*/  UIMAD UR42, UR42, UR4, URZ ;  /* 0x000000042a2a72a4 */ /* 0x000fc8000f8e023f */
[----:B------:R-:W-:Y:S02]  /*0a60*/  UISETP.GE.AND UP0, UPT, UR42, 0x1, UPT ;  /* 0x000000012a00788c */ /* 0x000fe4000bf06270 */
[----:B------:R-:W-:-:S04]  /*0a70*/  UIADD3 UR4, UR42, 0x5f, URZ ;  /* 0x0000005f2a047890 */ /* 0x000fc8000fffe03f */
[----:B------:R-:W-:Y:S01]  /*0a80*/  PLOP3.LUT P0, PT, PT, PT, UP0, 0x80, 0x0 ;  /* 0x000000000000781c */ /* 0x000fe20003f0f008 */
[----:B------:R-:W-:-:S04]  /*0a90*/  UIMAD.WIDE UR4, UR4, 0x2aaaaaab, URZ ;  /* 0x2aaaaaab040478a5 */ /* 0x000fc8000f8e023f */
[----:B------:R-:W-:-:S03]  /*0aa0*/  USHF.R.U32.HI UR6, URZ, 0x1f, UR5 ;  /* 0x0000001f3f067899 */ /* 0x000fc60008011605 */
[----:B------:R-:W-:Y:S01]  /*0ab0*/  UMOV UR4, URZ ;  /* 0x0000003f00047c82 */ /* 0x000fe20008000000 */
[----:B------:R-:W-:-:S04]  /*0ac0*/  ULEA.HI.SX32 UR6, UR5, UR6, 0x1c ;  /* 0x0000000605067291 */ /* 0x000fc8000f8fe23f */
[----:B------:R-:W-:Y:S08]  /*0ad0*/  @!P0 BRA `(.L_x_9039) ;  /* 0x0000000000908947 */ /* 0x000ff00003800000 */
        /* <DEDUP_REMOVED lines=36> */
.L_x_9039:
[----:B------:R-:W-:Y:S01]  /*0d20*/  UIMAD UR40, UR40, UR4, URZ ;  /* 0x00000004282872a4 */ /* 0x000fe2000f8e023f */
[----:B------:R-:W-:Y:S01]  /*0d30*/  IMAD.U32 R0, RZ, RZ, UR6 ;  /* 0x00000006ff007e24 */ /* 0x000fe2000f8e00ff */
[----:B------:R-:W-:Y:S01]  /*0d40*/  PLOP3.LUT P0, PT, PT, PT, PT, 0x80, 0x0 ;  /* 0x000000000000781c */ /* 0x000fe20003f0f070 */
[----:B------:R-:W-:Y:S01]  /*0d50*/  IMAD.U32 R3, RZ, RZ, UR4 ;  /* 0x00000004ff037e24 */ /* 0x000fe2000f8e00ff */
[----:B------:R-:W-:Y:S01]  /*0d60*/  MOV R6, RZ ;  /* 0x000000ff00067202 */ /* 0x000fe20000000f00 */
[----:B------:R-:W-:Y:S01]  /*0d70*/  VIADD R16, R16, 0xffffff80 ;  /* 0xffffff8010107836 */ /* 0x000fe20000000000 */
        /* <DEDUP_REMOVED lines=104> */
.L_x_9041:
[----:B------:R-:W-:Y:S02]  /*1400*/  SHF.L.U32 R8, RZ, 0x1f, RZ ;  /* 0x0000001fff087819 */ /* 0x000fe400000006ff */
[----:B------:R-:W-:Y:S02]  /*1410*/  IADD3 R3, R2, 0x8, RZ ;  /* 0x0000000802037810 */ /* 0x000fe40007ffe0ff */
[----:B------:R-:W0:Y:S02]  /*1420*/  SYNCS.PHASECHK.TRANS64.TRYWAIT P0, [UR41+0x22800], R8 ;  /* 0x02280008ff0075a7 */ /* 0x000e240008000169 */
[----:B0-----:R-:W-:Y:S05]  /*1430*/  @!P0 BRA `(.L_x_9042) ;  /* 0x0000009c00688947 */ /* 0x001fea0003800000 */
.L_x_9114:
[----:B------:R-:W-:Y:S05]  /*1440*/  WARPSYNC.ALL ;  /* 0x0000000000007948 */ /* 0x000fea0003800000 */
[----:B------:R-:W-:Y:S01]  /*1450*/  ULOP3.LUT UR4, UR39, 0x1, URZ, 0xfc, !UPT ;  /* 0x0000000127047892 */ /* 0x000fe2000f8efc3f */
[----:B------:R1:W-:Y:S03]  /*1460*/  BAR.SYNC.DEFER_BLOCKING R3, 0x100 ;  /* 0x000400030000751d */ /* 0x0003e60000010000 */
[----:B------:R-:W-:-:S06]  /*1470*/  UISETP.NE.AND UP0, UPT, UR4, 0x3, UPT ;  /* 0x000000030400788c */ /* 0x000fcc000bf05270 */
[----:B------:R-:W-:-:S13]  /*1480*/  PLOP3.LUT P0, PT, PT, PT, UP0, 0x80, 0x0 ;  /* 0x000000000000781c */ /* 0x000fda0003f0f008 */
[----:B-1----:R-:W-:Y:S05]  /*1490*/  @!P0 BRA `(.L_x_9043) ;  /* 0x0000000000048947 */ /* 0x002fea0003800000 */
[----:B------:R-:W-:Y:S01]  /*14a0*/  BPT.TRAP 0x1 ;  /* 0x000000040000795c */ /* 0x000fe20000300000 */
.L_x_9043:
[----:B------:R1:W2:Y:S01]  /*14b0*/  SYNCS.PHASECHK.TRANS64.TRYWAIT P1, [UR41+0x22830], R8 ;  /* 0x02283008ff0075a7 */ /* 0x0002a20008020169 */
[----:B------:R-:W-:Y:S05]  /*14c0*/  @!P0 BRA `(.L_x_9044) ;  /* 0x0000000000048947 */ /* 0x000fea0003800000 */
[----:B------:R-:W-:Y:S01]  /*14d0*/  BPT.TRAP 0x1 ;  /* 0x000000040000795c */ /* 0x000fe20000300000 */
.L_x_9044:
[----:B--2---:R-:W-:Y:S05]  /*14e0*/  @P1 BRA `(.L_x_9045) ;  /* 0x0000000000081947 */ /* 0x004fea0003800000 */
[----:B------:R-:W2:Y:S02]  /*14f0*/  SYNCS.PHASECHK.TRANS64.TRYWAIT P1, [UR41+0x22830], R8 ;  /* 0x02283008ff0075a7 */ /* 0x000ea40008020169 */
[----:B--2---:R-:W-:Y:S05]  /*1500*/  @!P1 BRA `(.L_x_9046) ;  /* 0x0000009c004c9947 */ /* 0x004fea0003800000 */
.L_x_9045:
[----:B------:R-:W-:Y:S01]  /*1510*/  UIADD3 UR4, UR41, 0x1c400, URZ ;  /* 0x0001c40029047890 */ /* 0x000fe2000fffe03f */
[----:B------:R-:W-:Y:S01]  /*1520*/  WARPGROUP.ARRIVE ;  /* 0x00000000000079c5 */ /* 0x000fe20000000000 */
[----:B------:R-:W-:Y:S01]  /*1530*/  ULOP3.LUT UR8, UR44, 0x10000, URZ, 0xfc, !UPT ;  /* 0x000100002c087892 */ /* 0x000fe2000f8efc3f */
[----:B------:R-:W-:Y:S01]  /*1540*/  IADD3 R0, -R2, 0xb, RZ ;  /* 0x0000000b02007810 */ /* 0x000fe20007ffe1ff */
[----:B------:R-:W-:-:S03]  /*1550*/  USHF.R.U32.HI UR4, URZ, 0x4, UR4 ;  /* 0x000000043f047899 */ /* 0x000fc60008011604 */
[----:B------:R-:W2:Y:S01]  /*1560*/  S2UR UR25, SR_CgaCtaId ;  /* 0x00000000001979c3 */ /* 0x000ea20000008800 */
[----:B------:R-:W-:Y:S01]  /*1570*/  UMOV UR9, 0x40000040 ;  /* 0x4000004000097882 */ /* 0x000fe20000000000 */
[----:B------:R-:W-:Y:S01]  /*1580*/  UMOV UR7, 0x40000040 ;  /* 0x4000004000077882 */ /* 0x000fe20000000000 */
[----:B------:R-:W-:Y:S01]  /*1590*/  ULOP3.LUT UR4, UR4, 0x3fff, URZ, 0xc0, !UPT ;  /* 0x00003fff04047892 */ /* 0x000fe2000f8ec03f */
[----:B------:R-:W-:Y:S01]  /*15a0*/  UMOV UR5, UR9 ;  /* 0x0000000900057c82 */ /* 0x000fe20008000000 */
[----:B------:R-:W-:Y:S02]  /*15b0*/  UIADD3 UR12, UR8, 0x2, URZ ;  /* 0x00000002080c7890 */ /* 0x000fe4000fffe03f */
[----:B------:R-:W-:Y:S01]  /*15c0*/  ULOP3.LUT UR6, UR4, 0x10000, URZ, 0xfc, !UPT ;  /* 0x0001000004067892 */ /* 0x000fe2000f8efc3f */
[----:B------:R-:W-:Y:S02]  /*15d0*/  UMOV UR13, 0x40000040 ;  /* 0x40000040000d7882 */ /* 0x000fe40000000000 */
[----:B------:R-:W-:Y:S01]  /*15e0*/  UMOV UR4, UR8 ;  /* 0x0000000800047c82 */ /* 0x000fe20008000000 */
[----:B------:R-:W-:Y:S01]  /*15f0*/  UIADD3 UR14, UR6, 0x2, URZ ;  /* 0x00000002060e7890 */ /* 0x000fe2000fffe03f */
[----:B------:R-:W-:Y:S01]  /*1600*/  UMOV UR15, 0x40000040 ;  /* 0x40000040000f7882 */ /* 0x000fe20000000000 */
[----:B------:R-:W-:-:S03]  /*1610*/  UIADD3 UR16, UR8, 0x4, URZ ;  /* 0x0000000408107890 */ /* 0x000fc6000fffe03f */
[----:B------:R-:W-:Y:S01]  /*1620*/  HGMMA.64x96x16.F32 R24, gdesc[UR4], RZ, !UPT, gsb0 ;  /* 0x01600000041879f0 */ /* 0x000fe2000c0008ff */
        /* <DEDUP_REMOVED lines=17> */
[----:B------:R3:W-:Y:S06]  /*1740*/  BAR.ARV R0, 0x100 ;  /* 0x000400000000751d */ /* 0x0007ec0000002000 */
[----:B--2---:R-:W-:Y:S05]  /*1750*/  @!P0 BRA `(.L_x_9047) ;  /* 0x0000000000048947 */ /* 0x004fea0003800000 */
[----:B------:R-:W-:Y:S01]  /*1760*/  BPT.TRAP 0x1 ;  /* 0x000000040000795c */ /* 0x000fe20000300000 */
.L_x_9047:
[----:B------:R-:W-:Y:S01]  /*1770*/  LOP3.LUT R17, R17, 0xffffff80, RZ, 0xc0, !PT ;  /* 0xffffff8011117812 */ /* 0x000fe200078ec0ff */
[----:B------:R-:W-:Y:S01]  /*1780*/  UIMAD UR42, UR43, -0x60, UR42 ;  /* 0xffffffa02b2a78a4 */ /* 0x000fe2000f8e022a */
[----:B------:R-:W-:Y:S01]  /*1790*/  P2R R11, PR, RZ, 0x1 ;  /* 0x00000001ff0b7803 */ /* 0x000fe20000000000 */
[----:B------:R-:W-:Y:S01]  /*17a0*/  ULDC UR10, c[0x0][0x988] ;  /* 0x00026200000a7ab9 */ /* 0x000fe20000000800 */
[----:B------:R-:W-:Y:S01]  /*17b0*/  UIADD3 UR4, UR41, 0x22840, URZ ;  /* 0x0002284029047890 */ /* 0x000fe2000fffe03f */
[----:B------:R-:W-:Y:S01]  /*17c0*/  IMAD.IADD R17, R16, 0x1, -R17 ;  /* 0x0000000110117824 */ /* 0x000fe200078e0a11 */
[----:B------:R-:W-:Y:S02]  /*17d0*/  UIADD3 UR42, UR42, 0x60, URZ ;  /* 0x000000602a2a7890 */ /* 0x000fe4000fffe03f */
[----:B------:R-:W-:Y:S02]  /*17e0*/  UPRMT UR4, UR25, 0x654, UR4 ;  /* 0x0000065419047896 */ /* 0x000fe40008000004 */
[----:B------:R-:W-:-:S02]  /*17f0*/  SHF.R.S32.HI R4, RZ, 0x1f, R17 ;  /* 0x0000001fff047819 */ /* 0x000fc40000011411 */
[----:B0-----:R-:W-:Y:S02]  /*1800*/  IMAD.U32 R5, RZ, RZ, UR42 ;  /* 0x0000002aff057e24 */ /* 0x001fe4000f8e00ff */
[----:B------:R-:W-:-:S03]  /*1810*/  LEA.HI R4, R4, R17, RZ, 0x2 ;  /* 0x0000001104047211 */ /* 0x000fc600078f10ff */
[----:B------:R-:W-:Y:S01]  /*1820*/  SYNCS.ARRIVE.TRANS64.RED.A1T0 RZ, [UR4], RZ ;  /* 0x000000ffffff79a7 */ /* 0x000fe20008100404 */
[----:B------:R-:W-:-:S05]  /*1830*/  LOP3.LUT R4, R4, 0x7ffffffc, RZ, 0xc0, !PT ;  /* 0x7ffffffc04047812 */ /* 0x000fca00078ec0ff */
[----:B------:R-:W-:-:S04]  /*1840*/  IMAD.IADD R4, R17, 0x1, -R4 ;  /* 0x0000000111047824 */ /* 0x000fc800078e0a04 */
        /* <DEDUP_REMOVED lines=88> */
[----:B------:R-:W-:Y:S02]  /*1dd0*/  FMNMX.FTZ R4, R68, R5, !PT ;  /* 0x0000000544047209 */ /* 0x000fe40007810000 */
[----:B------:R-:W-:Y:S02]  /*1de0*/  FSEL R62, R62, -INF , P6 ;  /* 0xff8000003e3e7808 */ /* 0x000fe40003000000 */
[----:B------:R-:W-:-:S02]  /*1df0*/  FMNMX.FTZ R7, R69, R4, !PT ;  /* 0x0000000445077209 */ /* 0x000fc40007810000 */
[----:B------:R-:W-:Y:S02]  /*1e00*/  FSEL R63, R63, -INF , P5 ;  /* 0xff8000003f3f7808 */ /* 0x000fe40002800000 */
[----:B------:R-:W-:Y:S01]  /*1e10*/  FSEL R66, R66, -INF , P4 ;  /* 0xff80000042427808 */ /* 0x000fe20002000000 */
[----:B------:R-:W0:Y:S01]  /*1e20*/  SHFL.BFLY PT, R4, R7, 0x2, 0x1f ;  /* 0x0c401f0007047f89 */ /* 0x000e2200000e0000 */
[----:B------:R-:W-:Y:S02]  /*1e30*/  FSEL R67, R67, -INF , P3 ;  /* 0xff80000043437808 */ /* 0x000fe40001800000 */
[----:B------:R-:W-:Y:S02]  /*1e40*/  FSEL R70, R70, -INF , P2 ;  /* 0xff80000046467808 */ /* 0x000fe40001000000 */
[----:B------:R-:W-:Y:S02]  /*1e50*/  FSEL R71, R71, -INF , P1 ;  /* 0xff80000047477808 */ /* 0x000fe40000800000 */
[----:B0-----:R-:W-:-:S05]  /*1e60*/  FMNMX.FTZ R9, R7, R4, !PT ;  /* 0x0000000407097209 */ /* 0x001fca0007810000 */
[----:B------:R-:W0:Y:S02]  /*1e70*/  SHFL.BFLY PT, R4, R9, 0x1, 0x1f ;  /* 0x0c201f0009047f89 */ /* 0x000e2400000e0000 */
[----:B0-----:R-:W-:-:S04]  /*1e80*/  FMNMX.FTZ R4, R9, R4, !PT ;  /* 0x0000000409047209 */ /* 0x001fc80007810000 */
[C---:B------:R-:W-:Y:S01]  /*1e90*/  FSETP.NEU.FTZ.AND P0, PT, R4.reuse, -INF , PT ;  /* 0xff8000000400780b */ /* 0x040fe20003f1d000 */
[----:B------:R-:W-:-:S05]  /*1ea0*/  FMUL.FTZ R5, R4, UR10 ;  /* 0x0000000a04057c20 */ /* 0x000fca0008410000 */
[----:B------:R-:W-:Y:S02]  /*1eb0*/  FSEL R10, R5, RZ, P0 ;  /* 0x000000ff050a7208 */ /* 0x000fe40000000000 */
[----:B------:R-:W-:Y:S02]  /*1ec0*/  FMNMX.FTZ R5, R26, R27, !PT ;  /* 0x0000001b1a057209 */ /* 0x000fe40007810000 */
[----:B------:R-:W-:Y:S01]  /*1ed0*/  ISETP.NE.AND P0, PT, R11, RZ, PT ;  /* 0x000000ff0b00720c */ /* 0x000fe20003f05270 */
        /* <DEDUP_REMOVED lines=33> */
[----:B------:R-:W-:Y:S01]  /*20f0*/  FMNMX.FTZ R6, R46, R5, !PT ;  /* 0x000000052e067209 */ /* 0x000fe20007810000 */
[--C-:B------:R-:W-:Y:S01]  /*2100*/  FFMA.FTZ R65, R65, UR10, -R10.reuse ;  /* 0x0000000a41417c23 */ /* 0x100fe2000801080a */
[--C-:B------:R-:W-:Y:S01]  /*2110*/  FFMA.FTZ R68, R68, UR10, -R10.reuse ;  /* 0x0000000a44447c23 */ /* 0x100fe2000801080a */
[----:B------:R-:W-:Y:S01]  /*2120*/  FFMA.FTZ R10, R69, UR10, -R10 ;  /* 0x0000000a450a7c23 */ /* 0x000fe2000801080a */
[----:B------:R-:W-:Y:S01]  /*2130*/  FMNMX.FTZ R5, R47, R6, !PT ;  /* 0x000000062f057209 */ /* 0x000fe20007810000 */
[----:B------:R-:W-:Y:S01]  /*2140*/  MUFU.EX2 R32, R32 ;  /* 0x0000002000207308 */ /* 0x000fe20000000800 */
[----:B0-----:R-:W-:-:S02]  /*2150*/  F2FP.F16.F32.PACK_AB R164, R25, R24 ;  /* 0x0000001819a4723e */ /* 0x001fc400000000ff */
[----:B------:R-:W-:-:S04]  /*2160*/  FMNMX.FTZ R6, R50, R5, !PT ;  /* 0x0000000532067209 */ /* 0x000fc80007810000 */
[----:B------:R-:W-:Y:S01]  /*2170*/  FMNMX.FTZ R5, R51, R6, !PT ;  /* 0x0000000633057209 */ /* 0x000fe20007810000 */
[----:B------:R-:W0:Y:S01]  /*2180*/  MUFU.EX2 R33, R33 ;  /* 0x0000002100217308 */ /* 0x000e220000000800 */
[----:B--2---:R-:W-:Y:S02]  /*2190*/  F2FP.F16.F32.PACK_AB R166, R29, R28 ;  /* 0x0000001c1da6723e */ /* 0x004fe400000000ff */
[----:B------:R-:W-:-:S04]  /*21a0*/  FMNMX.FTZ R6, R54, R5, !PT ;  /* 0x0000000536067209 */ /* 0x000fc80007810000 */
[----:B------:R-:W-:Y:S01]  /*21b0*/  FMNMX.FTZ R5, R55, R6, !PT ;  /* 0x0000000637057209 */ /* 0x000fe20007810000 */
[----:B------:R-:W-:Y:S03]  /*21c0*/  MUFU.EX2 R36, R36 ;  /* 0x0000002400247308 */ /* 0x000fe60000000800 */
[----:B------:R-:W-:-:S04]  /*21d0*/  FMNMX.FTZ R6, R58, R5, !PT ;  /* 0x000000053a067209 */ /* 0x000fc80007810000 */
[----:B------:R-:W-:Y:S01]  /*21e0*/  FMNMX.FTZ R5, R59, R6, !PT ;  /* 0x000000063b057209 */ /* 0x000fe20007810000 */
[----:B------:R-:W-:Y:S01]  /*21f0*/  MUFU.EX2 R9, R10 ;  /* 0x0000000a00097308 */ /* 0x000fe20000000800 */
[----:B0-----:R-:W-:Y:S02]  /*2200*/  F2FP.F16.F32.PACK_AB R160, R33, R32 ;  /* 0x0000002021a0723e */ /* 0x001fe400000000ff */
[----:B------:R-:W-:-:S04]  /*2210*/  FMNMX.FTZ R6, R62, R5, !PT ;  /* 0x000000053e067209 */ /* 0x000fc80007810000 */
[----:B------:R-:W-:Y:S01]  /*2220*/  FMNMX.FTZ R5, R63, R6, !PT ;  /* 0x000000063f057209 */ /* 0x000fe20007810000 */
[----:B------:R-:W0:Y:S03]  /*2230*/  MUFU.EX2 R37, R37 ;  /* 0x0000002500257308 */ /* 0x000e260000000800 */
[----:B------:R-:W-:-:S04]  /*2240*/  FMNMX.FTZ R6, R66, R5, !PT ;  /* 0x0000000542067209 */ /* 0x000fc80007810000 */
[----:B------:R-:W-:Y:S01]  /*2250*/  FMNMX.FTZ R5, R67, R6, !PT ;  /* 0x0000000643057209 */ /* 0x000fe20007810000 */
[----:B------:R-:W-:Y:S03]  /*2260*/  MUFU.EX2 R40, R40 ;  /* 0x0000002800287308 */ /* 0x000fe60000000800 */
[----:B------:R-:W-:-:S04]  /*2270*/  FMNMX.FTZ R6, R70, R5, !PT ;  /* 0x0000000546067209 */ /* 0x000fc80007810000 */
[----:B------:R-:W-:Y:S01]  /*2280*/  FMNMX.FTZ R6, R71, R6, !PT ;  /* 0x0000000647067209 */ /* 0x000fe20007810000 */
[----:B------:R-:W2:Y:S01]  /*2290*/  MUFU.EX2 R41, R41 ;  /* 0x0000002900297308 */ /* 0x000ea20000000800 */
[----:B0-----:R-:W-:-:S03]  /*22a0*/  F2FP.F16.F32.PACK_AB R162, R37, R36 ;  /* 0x0000002425a2723e */ /* 0x001fc600000000ff */
[----:B------:R-:W0:Y:S04]  /*22b0*/  SHFL.BFLY PT, R5, R6, 0x2, 0x1f ;  /* 0x0c401f0006057f89 */ /* 0x000e2800000e0000 */
[----:B------:R-:W-:Y:S08]  /*22c0*/  MUFU.EX2 R44, R44 ;  /* 0x0000002c002c7308 */ /* 0x000ff00000000800 */
[----:B------:R-:W4:Y:S01]  /*22d0*/  MUFU.EX2 R45, R45 ;  /* 0x0000002d002d7308 */ /* 0x000f220000000800 */
[----:B--2---:R-:W-:-:S07]  /*22e0*/  F2FP.F16.F32.PACK_AB R156, R41, R40 ;  /* 0x00000028299c723e */ /* 0x004fce00000000ff */
[----:B------:R-:W-:Y:S01]  /*22f0*/  MUFU.EX2 R48, R48 ;  /* 0x0000003000307308 */ /* 0x000fe20000000800 */
[----:B0-----:R-:W-:-:S07]  /*2300*/  FMNMX.FTZ R7, R6, R5, !PT ;  /* 0x0000000506077209 */ /* 0x001fce0007810000 */
[----:B------:R-:W0:Y:S01]  /*2310*/  MUFU.EX2 R49, R49 ;  /* 0x0000003100317308 */ /* 0x000e220000000800 */
[----:B------:R-:W2:Y:S01]  /*2320*/  SHFL.BFLY PT, R6, R7, 0x1, 0x1f ;  /* 0x0c201f0007067f89 */ /* 0x000ea200000e0000 */
[----:B----4-:R-:W-:-:S06]  /*2330*/  F2FP.F16.F32.PACK_AB R158, R45, R44 ;  /* 0x0000002c2d9e723e */ /* 0x010fcc00000000ff */
[----:B------:R-:W-:Y:S08]  /*2340*/  MUFU.EX2 R52, R52 ;  /* 0x0000003400347308 */ /* 0x000ff00000000800 */
[----:B------:R-:W4:Y:S01]  /*2350*/  MUFU.EX2 R53, R53 ;  /* 0x0000003500357308 */ /* 0x000f220000000800 */
[----:B0-----:R-:W-:-:S07]  /*2360*/  F2FP.F16.F32.PACK_AB R152, R49, R48 ;  /* 0x000000303198723e */ /* 0x001fce00000000ff */
[----:B------:R-:W-:Y:S01]  /*2370*/  MUFU.EX2 R56, R56 ;  /* 0x0000003800387308 */ /* 0x000fe20000000800 */
[----:B--2---:R-:W-:Y:S01]  /*2380*/  FMNMX.FTZ R5, R7, R6, !PT ;  /* 0x0000000607057209 */ /* 0x004fe20007810000 */
[----:B------:R-:W-:-:S03]  /*2390*/  FADD.FTZ R7, R24, R25 ;  /* 0x0000001918077221 */ /* 0x000fc60000010000 */
[C---:B------:R-:W-:Y:S01]  /*23a0*/  FSETP.NEU.FTZ.AND P1, PT, R5.reuse, -INF , PT ;  /* 0xff8000000500780b */ /* 0x040fe20003f3d000 */
[----:B------:R-:W-:Y:S01]  /*23b0*/  FMUL.FTZ R6, R5, UR10 ;  /* 0x0000000a05067c20 */ /* 0x000fe20008410000 */
[----:B------:R-:W-:Y:S01]  /*23c0*/  FADD.FTZ R10, R28, R7 ;  /* 0x000000071c0a7221 */ /* 0x000fe20000010000 */
[----:B------:R-:W-:Y:S01]  /*23d0*/  MUFU.EX2 R57, R57 ;  /* 0x0000003900397308 */ /* 0x000fe20000000800 */
[----:B----4-:R-:W-:Y:S02]  /*23e0*/  F2FP.F16.F32.PACK_AB R154, R53, R52 ;  /* 0x00000034359a723e */ /* 0x010fe400000000ff */
        /* <DEDUP_REMOVED lines=10> */
[----:B------:R-:W-:Y:S01]  /*2490*/  FADD.FTZ R10, R32, R7 ;  /* 0x00000007200a7221 */ /* 0x000fe20000010000 */
[--C-:B------:R-:W-:Y:S01]  /*24a0*/  FFMA.FTZ R39, R39, UR10, -R6.reuse ;  /* 0x0000000a27277c23 */ /* 0x100fe20008010806 */
[--C-:B------:R-:W-:Y:S01]  /*24b0*/  FFMA.FTZ R42, R42, UR10, -R6.reuse ;  /* 0x0000000a2a2a7c23 */ /* 0x100fe20008010806 */
[----:B------:R-:W-:Y:S01]  /*24c0*/  FFMA.FTZ R43, R43, UR10, -R6 ;  /* 0x0000000a2b2b7c23 */ /* 0x000fe20008010806 */
[----:B------:R-:W-:Y:S01]  /*24d0*/  FADD.FTZ R11, R33, R10 ;  /* 0x0000000a210b7221 */ /* 0x000fe20000010000 */
[--C-:B------:R-:W-:Y:S01]  /*24e0*/  FFMA.FTZ R46, R46, UR10, -R6.reuse ;  /* 0x0000000a2e2e7c23 */ /* 0x100fe20008010806 */
[----:B------:R-:W0:Y:S01]  /*24f0*/  MUFU.EX2 R27, R27 ;  /* 0x0000001b001b7308 */ /* 0x000e220000000800 */
[--C-:B------:R-:W-:Y:S01]  /*2500*/  FFMA.FTZ R47, R47, UR10, -R6.reuse ;  /* 0x0000000a2f2f7c23 */ /* 0x100fe20008010806 */
[----:B------:R-:W-:Y:S01]  /*2510*/  FADD.FTZ R12, R36, R11 ;  /* 0x0000000b240c7221 */ /* 0x000fe20000010000 */
[--C-:B------:R-:W-:Y:S01]  /*2520*/  FFMA.FTZ R50, R50, UR10, -R6.reuse ;  /* 0x0000000a32327c23 */ /* 0x100fe20008010806 */
[--C-:B------:R-:W-:Y:S01]  /*2530*/  FFMA.FTZ R51, R51, UR10, -R6.reuse ;  /* 0x0000000a33337c23 */ /* 0x100fe20008010806 */
[----:B------:R-:W-:Y:S01]  /*2540*/  FFMA.FTZ R54, R54, UR10, -R6 ;  /* 0x0000000a36367c23 */ /* 0x000fe20008010806 */
[----:B------:R-:W-:Y:S01]  /*2550*/  FADD.FTZ R11, R37, R12 ;  /* 0x0000000c250b7221 */ /* 0x000fe20000010000 */
[--C-:B------:R-:W-:Y:S01]  /*2560*/  FFMA.FTZ R55, R55, UR10, -R6.reuse ;  /* 0x0000000a37377c23 */ /* 0x100fe20008010806 */
[----:B------:R-:W2:Y:S01]  /*2570*/  MUFU.EX2 R30, R30 ;  /* 0x0000001e001e7308 */ /* 0x000ea20000000800 */
[--C-:B------:R-:W-:Y:S01]  /*2580*/  FFMA.FTZ R58, R58, UR10, -R6.reuse ;  /* 0x0000000a3a3a7c23 */ /* 0x100fe20008010806 */
[----:B------:R-:W-:Y:S01]  /*2590*/  FADD.FTZ R12, R40, R11 ;  /* 0x0000000b280c7221 */ /* 0x000fe20000010000 */
[--C-:B------:R-:W-:Y:S01]  /*25a0*/  FFMA.FTZ R59, R59, UR10, -R6.reuse ;  /* 0x0000000a3b3b7c23 */ /* 0x100fe20008010806 */
[--C-:B------:R-:W-:Y:S01]  /*25b0*/  FFMA.FTZ R62, R62, UR10, -R6.reuse ;  /* 0x0000000a3e3e7c23 */ /* 0x100fe20008010806 */
[----:B------:R-:W-:Y:S01]  /*25c0*/  FFMA.FTZ R63, R63, UR10, -R6 ;  /* 0x0000000a3f3f7c23 */ /* 0x000fe20008010806 */
[----:B------:R-:W-:Y:S01]  /*25d0*/  FADD.FTZ R11, R41, R12 ;  /* 0x0000000c290b7221 */ /* 0x000fe20000010000 */
[--C-:B------:R-:W-:Y:S01]  /*25e0*/  FFMA.FTZ R66, R66, UR10, -R6.reuse ;  /* 0x0000000a42427c23 */ /* 0x100fe20008010806 */
[----:B------:R-:W4:Y:S01]  /*25f0*/  MUFU.EX2 R31, R31 ;  /* 0x0000001f001f7308 */ /* 0x000f220000000800 */
[----:B0-----:R-:W-:Y:S01]  /*2600*/  FADD.FTZ R7, R26, R27 ;  /* 0x0000001b1a077221 */ /* 0x001fe20000010000 */
[----:B------:R-:W-:Y:S01]  /*2610*/  FADD.FTZ R12, R44, R11 ;  /* 0x0000000b2c0c7221 */ /* 0x000fe20000010000 */
[--C-:B------:R-:W-:Y:S01]  /*2620*/  FFMA.FTZ R67, R67, UR10, -R6.reuse ;  /* 0x0000000a43437c23 */ /* 0x100fe20008010806 */
[--C-:B------:R-:W-:Y:S01]  /*2630*/  FFMA.FTZ R70, R70, UR10, -R6.reuse ;  /* 0x0000000a46467c23 */ /* 0x100fe20008010806 */
[----:B------:R-:W-:Y:S01]  /*2640*/  FFMA.FTZ R6, R71, UR10, -R6 ;  /* 0x0000000a47067c23 */ /* 0x000fe20008010806 */
[----:B------:R-:W-:Y:S01]  /*2650*/  FADD.FTZ R11, R45, R12 ;  /* 0x0000000c2d0b7221 */ /* 0x000fe20000010000 */
[----:B------:R-:W-:Y:S01]  /*2660*/  F2FP.F16.F32.PACK_AB R168, R57, R56 ;  /* 0x0000003839a8723e */ /* 0x000fe200000000ff */
[----:B------:R-:W0:Y:S01]  /*2670*/  MUFU.EX2 R34, R34 ;  /* 0x0000002200227308 */ /* 0x000e220000000800 */
[----:B--2---:R-:W-:Y:S01]  /*2680*/  FADD.FTZ R10, R30, R7 ;  /* 0x000000071e0a7221 */ /* 0x004fe20000010000 */
[----:B------:R-:W-:Y:S01]  /*2690*/  FADD.FTZ R12, R48, R11 ;  /* 0x0000000b300c7221 */ /* 0x000fe20000010000 */
[----:B------:R-:W-:-:S03]  /*26a0*/  F2FP.F16.F32.PACK_AB R165, R27, R26 ;  /* 0x0000001a1ba5723e */ /* 0x000fc600000000ff */
[----:B------:R-:W-:Y:S02]  /*26b0*/  FADD.FTZ R11, R49, R12 ;  /* 0x0000000c310b7221 */ /* 0x000fe40000010000 */
[----:B------:R-:W2:Y:S01]  /*26c0*/  MUFU.EX2 R35, R35 ;  /* 0x0000002300237308 */ /* 0x000ea20000000800 */
[C---:B----4-:R-:W-:Y:S01]  /*26d0*/  FADD.FTZ R7, R31.reuse, R10 ;  /* 0x0000000a1f077221 */ /* 0x050fe20000010000 */
[----:B------:R-:W-:Y:S01]  /*26e0*/  FADD.FTZ R12, R52, R11 ;  /* 0x0000000b340c7221 */ /* 0x000fe20000010000 */
[----:B------:R-:W-:-:S03]  /*26f0*/  F2FP.F16.F32.PACK_AB R167, R31, R30 ;  /* 0x0000001e1fa7723e */ /* 0x000fc600000000ff */
[----:B------:R-:W-:Y:S02]  /*2700*/  FADD.FTZ R11, R53, R12 ;  /* 0x0000000c350b7221 */ /* 0x000fe40000010000 */
[----:B------:R-:W4:Y:S01]  /*2710*/  MUFU.EX2 R38, R38 ;  /* 0x0000002600267308 */ /* 0x000f220000000800 */
[----:B0-----:R-:W-:Y:S01]  /*2720*/  FADD.FTZ R10, R34, R7 ;  /* 0x00000007220a7221 */ /* 0x001fe20000010000 */
[----:B------:R-:W-:-:S04]  /*2730*/  FADD.FTZ R12, R56, R11 ;  /* 0x0000000b380c7221 */ /* 0x000fc80000010000 */
[----:B------:R-:W-:Y:S02]  /*2740*/  FADD.FTZ R11, R57, R12 ;  /* 0x0000000c390b7221 */ /* 0x000fe40000010000 */
[----:B------:R-:W0:Y:S01]  /*2750*/  MUFU.EX2 R39, R39 ;  /* 0x0000002700277308 */ /* 0x000e220000000800 */
[C---:B--2---:R-:W-:Y:S01]  /*2760*/  FADD.FTZ R7, R35.reuse, R10 ;  /* 0x0000000a23077221 */ /* 0x044fe20000010000 */
[----:B------:R-:W-:-:S06]  /*2770*/  F2FP.F16.F32.PACK_AB R161, R35, R34 ;  /* 0x0000002223a1723e */ /* 0x000fcc00000000ff */
[----:B------:R-:W2:Y:S01]  /*2780*/  MUFU.EX2 R42, R42 ;  /* 0x0000002a002a7308 */ /* 0x000ea20000000800 */
[----:B----4-:R-:W-:-:S07]  /*2790*/  FADD.FTZ R10, R38, R7 ;  /* 0x00000007260a7221 */ /* 0x010fce0000010000 */
[----:B------:R-:W4:Y:S01]  /*27a0*/  MUFU.EX2 R43, R43 ;  /* 0x0000002b002b7308 */ /* 0x000f220000000800 */
[C---:B0-----:R-:W-:Y:S01]  /*27b0*/  FADD.FTZ R7, R39.reuse, R10 ;  /* 0x0000000a27077221 */ /* 0x041fe20000010000 */
[----:B------:R-:W-:-:S06]  /*27c0*/  F2FP.F16.F32.PACK_AB R163, R39, R38 ;  /* 0x0000002627a3723e */ /* 0x000fcc00000000ff */
[----:B------:R-:W0:Y:S01]  /*27d0*/  MUFU.EX2 R46, R46 ;  /* 0x0000002e002e7308 */ /* 0x000e220000000800 */
[----:B--2---:R-:W-:-:S07]  /*27e0*/  FADD.FTZ R10, R42, R7 ;  /* 0x000000072a0a7221 */ /* 0x004fce0000010000 */
[----:B------:R-:W2:Y:S01]  /*27f0*/  MUFU.EX2 R47, R47 ;  /* 0x0000002f002f7308 */ /* 0x000ea20000000800 */
[C---:B----4-:R-:W-:Y:S01]  /*2800*/  FADD.FTZ R7, R43.reuse, R10 ;  /* 0x0000000a2b077221 */ /* 0x050fe20000010000 */
[----:B------:R-:W-:-:S06]  /*2810*/  F2FP.F16.F32.PACK_AB R157, R43, R42 ;  /* 0x0000002a2b9d723e */ /* 0x000fcc00000000ff */
[----:B------:R-:W4:Y:S01]  /*2820*/  MUFU.EX2 R50, R50 ;  /* 0x0000003200327308 */ /* 0x000f220000000800 */
[----:B0-----:R-:W-:-:S07]  /*2830*/  FADD.FTZ R10, R46, R7 ;  /* 0x000000072e0a7221 */ /* 0x001fce0000010000 */
        /* <DEDUP_REMOVED lines=11> */
[----:B----4-:R-:W-:-:S07]  /*28f0*/  FADD.FTZ R12, R60, R11 ;  /* 0x0000000b3c0c7221 */ /* 0x010fce0000010000 */
[----:B------:R-:W4:Y:S01]  /*2900*/  MUFU.EX2 R58, R58 ;  /* 0x0000003a003a7308 */ /* 0x000f220000000800 */
[C---:B0-----:R-:W-:Y:S01]  /*2910*/  FADD.FTZ R7, R55.reuse, R10 ;  /* 0x0000000a37077221 */ /* 0x041fe20000010000 */
[----:B------:R-:W-:-:S06]  /*2920*/  F2FP.F16.F32.PACK_AB R155, R55, R54 ;  /* 0x00000036379b723e */ /* 0x000fcc00000000ff */
[----:B------:R-:W0:Y:S01]  /*2930*/  MUFU.EX2 R64, R64 ;  /* 0x0000004000407308 */ /* 0x000e220000000800 */
[C---:B--2---:R-:W-:Y:S01]  /*2940*/  FADD.FTZ R11, R61.reuse, R12 ;  /* 0x0000000c3d0b7221 */ /* 0x044fe20000010000 */
[----:B------:R-:W-:-:S06]  /*2950*/  F2FP.F16.F32.PACK_AB R170, R61, R60 ;  /* 0x0000003c3daa723e */ /* 0x000fcc00000000ff */
[----:B------:R-:W2:Y:S01]  /*2960*/  MUFU.EX2 R59, R59 ;  /* 0x0000003b003b7308 */ /* 0x000ea20000000800 */
[----:B----4-:R-:W-:-:S07]  /*2970*/  FADD.FTZ R10, R58, R7 ;  /* 0x000000073a0a7221 */ /* 0x010fce0000010000 */
[----:B------:R-:W4:Y:S01]  /*2980*/  MUFU.EX2 R65, R65 ;  /* 0x0000004100417308 */ /* 0x000f220000000800 */
[----:B0-----:R-:W-:-:S07]  /*2990*/  FADD.FTZ R12, R64, R11 ;  /* 0x0000000b400c7221 */ /* 0x001fce0000010000 */
[----:B------:R-:W0:Y:S01]  /*29a0*/  MUFU.EX2 R62, R62 ;  /* 0x0000003e003e7308 */ /* 0x000e220000000800 */
[C---:B--2---:R-:W-:Y:S01]  /*29b0*/  FADD.FTZ R7, R59.reuse, R10 ;  /* 0x0000000a3b077221 */ /* 0x044fe20000010000 */
[----:B------:R-:W-:-:S06]  /*29c0*/  F2FP.F16.F32.PACK_AB R169, R59, R58 ;  /* 0x0000003a3ba9723e */ /* 0x000fcc00000000ff */
[----:B------:R-:W2:Y:S01]  /*29d0*/  MUFU.EX2 R68, R68 ;  /* 0x0000004400447308 */ /* 0x000ea20000000800 */
[C---:B----4-:R-:W-:Y:S01]  /*29e0*/  FADD.FTZ R11, R65.reuse, R12 ;  /* 0x0000000c410b7221 */ /* 0x050fe20000010000 */
[----:B------:R-:W-:-:S06]  /*29f0*/  F2FP.F16.F32.PACK_AB R172, R65, R64 ;  /* 0x0000004041ac723e */ /* 0x000fcc00000000ff */
[----:B------:R-:W4:Y:S01]  /*2a00*/  MUFU.EX2 R63, R63 ;  /* 0x0000003f003f7308 */ /* 0x000f220000000800 */
[----:B0-----:R-:W-:-:S07]  /*2a10*/  FADD.FTZ R10, R62, R7 ;  /* 0x000000073e0a7221 */ /* 0x001fce0000010000 */
[----:B------:R-:W0:Y:S01]  /*2a20*/  MUFU.EX2 R66, R66 ;  /* 0x0000004200427308 */ /* 0x000e220000000800 */
[----:B--2---:R-:W-:Y:S01]  /*2a30*/  FADD.FTZ R12, R68, R11 ;  /* 0x0000000b440c7221 */ /* 0x004fe20000010000 */
[----:B------:R-:W-:-:S03]  /*2a40*/  F2FP.F16.F32.PACK_AB R174, R9, R68 ;  /* 0x0000004409ae723e */ /* 0x000fc600000000ff */
[----:B------:R-:W-:-:S03]  /*2a50*/  FADD.FTZ R7, R9, R12 ;  /* 0x0000000c09077221 */ /* 0x000fc60000010000 */
[----:B------:R-:W2:Y:S01]  /*2a60*/  MUFU.EX2 R67, R67 ;  /* 0x0000004300437308 */ /* 0x000ea20000000800 */
[C---:B----4-:R-:W-:Y:S01]  /*2a70*/  FADD.FTZ R11, R63.reuse, R10 ;  /* 0x0000000a3f0b7221 */ /* 0x050fe20000010000 */
[----:B------:R-:W-:-:S06]  /*2a80*/  F2FP.F16.F32.PACK_AB R171, R63, R62 ;  /* 0x0000003e3fab723e */ /* 0x000fcc00000000ff */
[----:B------:R-:W4:Y:S01]  /*2a90*/  MUFU.EX2 R70, R70 ;  /* 0x0000004600467308 */ /* 0x000f220000000800 */
[----:B0-----:R-:W-:-:S07]  /*2aa0*/  FADD.FTZ R10, R66, R11 ;  /* 0x0000000b420a7221 */ /* 0x001fce0000010000 */
[----:B------:R4:W0:Y:S01]  /*2ab0*/  MUFU.EX2 R175, R6 ;  /* 0x0000000600af7308 */ /* 0x0008220000000800 */
[C---:B--2---:R-:W-:Y:S01]  /*2ac0*/  FADD.FTZ R9, R67.reuse, R10 ;  /* 0x0000000a43097221 */ /* 0x044fe20000010000 */
[----:B------:R-:W-:-:S03]  /*2ad0*/  F2FP.F16.F32.PACK_AB R173, R67, R66 ;  /* 0x0000004243ad723e */ /* 0x000fc600000000ff */
[----:B----4-:R-:W-:-:S04]  /*2ae0*/  FADD.FTZ R6, R70, R9 ;  /* 0x0000000946067221 */ /* 0x010fc80000010000 */
[C---:B0-----:R-:W-:Y:S01]  /*2af0*/  FADD.FTZ R6, R175.reuse, R6 ;  /* 0x00000006af067221 */ /* 0x041fe20000010000 */
[----:B------:R-:W-:Y:S01]  /*2b00*/  F2FP.F16.F32.PACK_AB R175, R175, R70 ;  /* 0x00000046afaf723e */ /* 0x000fe200000000ff */
[----:B------:R-:W-:Y:S06]  /*2b10*/  @!P0 BRA `(.L_x_9048) ;  /* 0x0000000000048947 */ /* 0x000fec0003800000 */
[----:B------:R-:W-:Y:S01]  /*2b20*/  BPT.TRAP 0x1 ;  /* 0x000000040000795c */ /* 0x000fe20000300000 */
.L_x_9048:
[----:B------:R0:W2:Y:S01]  /*2b30*/  SYNCS.PHASECHK.TRANS64.TRYWAIT P1, [UR41+0x22850], R8 ;  /* 0x02285008ff0075a7 */ /* 0x0000a20008020169 */
[----:B------:R-:W-:Y:S05]  /*2b40*/  @!P0 BRA `(.L_x_9049) ;  /* 0x0000000000048947 */ /* 0x000fea0003800000 */
[----:B------:R-:W-:Y:S01]  /*2b50*/  BPT.TRAP 0x1 ;  /* 0x000000040000795c */ /* 0x000fe20000300000 */
.L_x_9049:
[----:B--2---:R-:W-:Y:S05]  /*2b60*/  @P1 BRA `(.L_x_9050) ;  /* 0x0000000000081947 */ /* 0x004fea0003800000 */
[----:B------:R-:W2:Y:S02]  /*2b70*/  SYNCS.PHASECHK.TRANS64.TRYWAIT P1, [UR41+0x22850], R8 ;  /* 0x02285008ff0075a7 */ /* 0x000ea40008020169 */
[----:B--2---:R-:W-:Y:S05]  /*2b80*/  @!P1 BRA `(.L_x_9051) ;  /* 0x0000008400c49947 */ /* 0x004fea0003800000 */
.L_x_9050:
[----:B------:R4:W-:Y:S01]  /*2b90*/  BAR.SYNC.DEFER_BLOCKING R3, 0x100 ;  /* 0x000400030000751d */ /* 0x0009e20000010000 */
[----:B------:R-:W-:-:S04]  /*2ba0*/  UIADD3 UR4, UR41, 0x400, URZ ;  /* 0x0000040029047890 */ /* 0x000fc8000fffe03f */
[----:B------:R-:W-:Y:S01]  /*2bb0*/  USHF.R.U32.HI UR4, URZ, 0x4, UR4 ;  /* 0x000000043f047899 */ /* 0x000fe20008011604 */
[----:B------:R-:W-:-:S03]  /*2bc0*/  UMOV UR15, 0x40000040 ;  /* 0x40000040000f7882 */ /* 0x000fc60000000000 */
[----:B------:R-:W-:-:S04]  /*2bd0*/  ULOP3.LUT UR4, UR4, 0x3fff, URZ, 0xc0, !UPT ;  /* 0x00003fff04047892 */ /* 0x000fc8000f8ec03f */
[----:B------:R-:W-:-:S04]  /*2be0*/  ULOP3.LUT UR24, UR4, 0x3000000, URZ, 0xfc, !UPT ;  /* 0x0300000004187892 */ /* 0x000fc8000f8efc3f */
[----:B------:R-:W-:-:S03]  /*2bf0*/  UIADD3 UR4, UR24, 0x80, URZ ;  /* 0x0000008018047890 */ /* 0x000fc6000fffe03f */
[----:B------:R-:W-:Y:S01]  /*2c00*/  UMOV UR14, UR24 ;  /* 0x00000018000e7c82 */ /* 0x000fe20008000000 */
[----:B------:R-:W-:-:S06]  /*2c10*/  WARPGROUP.ARRIVE ;  /* 0x00000000000079c5 */ /* 0x000fcc0000000000 */
[----:B------:R-:W-:Y:S01]  /*2c20*/  HGMMA.64x256x16.F32 R24, R164, gdesc[UR12].tnspB, RZ, !UPT, gsb0 ;  /* 0x43e0000ca4187df0 */ /* 0x000fe2000c0008ff */
        /* <DEDUP_REMOVED lines=35> */
[----:B----4-:R-:W-:Y:S05]  /*2e60*/  @!P0 BRA `(.L_x_9052) ;  /* 0x0000000000048947 */ /* 0x010fea0003800000 */
[----:B------:R-:W-:Y:S01]  /*2e70*/  BPT.TRAP 0x1 ;  /* 0x000000040000795c */ /* 0x000fe20000300000 */
.L_x_9052:
[----:B------:R-:W-:Y:S02]  /*2e80*/  UIADD3 UR7, UR43, -0x2, URZ ;  /* 0xfffffffe2b077890 */ /* 0x000fe4000fffe03f */
[----:B------:R-:W-:Y:S02]  /*2e90*/  UIADD3 UR4, UR41, 0x22860, URZ ;  /* 0x0002286029047890 */ /* 0x000fe4000fffe03f */
[----:B------:R-:W-:Y:S02]  /*2ea0*/  UISETP.GE.AND UP0, UPT, UR7, UR40, UPT ;  /* 0x000000280700728c */ /* 0x000fe4000bf06270 */
[----:B------:R-:W-:-:S04]  /*2eb0*/  UPRMT UR4, UR25, 0x654, UR4 ;  /* 0x0000065419047896 */ /* 0x000fc80008000004 */
[----:B------:R-:W-:-:S05]  /*2ec0*/  PLOP3.LUT P1, PT, PT, PT, UP0, 0x80, 0x0 ;  /* 0x000000000000781c */ /* 0x000fca0003f2f008 */
[----:B------:R-:W-:Y:S08]  /*2ed0*/  SYNCS.ARRIVE.TRANS64.RED.A1T0 RZ, [UR4], RZ ;  /* 0x000000ffffff79a7 */ /* 0x000ff00008100404 */
[----:B------:R-:W-:Y:S05]  /*2ee0*/  @!P1 BRA `(.L_x_9053) ;  /* 0x0000001c00409947 */ /* 0x000fea0003800000 */
[----:B------:R-:W-:Y:S01]  /*2ef0*/  IMAD.MOV.U32 R200, RZ, RZ, R5 ;  /* 0x000000ffffc87224 */ /* 0x000fe200078e0005 */
[----:B------:R-:W-:Y:S01]  /*2f00*/  MOV R11, R4 ;  /* 0x00000004000b7202 */ /* 0x000fe20000000f00 */
[----:B------:R-:W-:Y:S01]  /*2f10*/  UMOV UR4, URZ ;  /* 0x0000003f00047c82 */ /* 0x000fe20008000000 */
[----:B------:R-:W-:Y:S01]  /*2f20*/  UMOV UR5, URZ ;  /* 0x0000003f00057c82 */ /* 0x000fe20008000000 */
[----:B------:R-:W-:-:S05]  /*2f30*/  ULDC UR27, c[0x0][0x988] ;  /* 0x00026200001b7ab9 */ /* 0x000fca0000000800 */
.L_x_9064:
[----:B------:R-:W-:Y:S01]  /*2f40*/  UIADD3 UR5, UR5, 0x1, URZ ;  /* 0x0000000105057890 */ /* 0x000fe2000fffe03f */
[----:B---3--:R-:W-:Y:S01]  /*2f50*/  IMAD.U32 R0, RZ, RZ, UR7 ;  /* 0x00000007ff007e24 */ /* 0x008fe2000f8e00ff */
[----:B------:R-:W-:Y:S02]  /*2f60*/  UIADD3 UR7, UR7, -0x1, URZ ;  /* 0xffffffff07077890 */ /* 0x000fe4000fffe03f */
[----:B------:R-:W-:Y:S02]  /*2f70*/  UISETP.NE.AND UP0, UPT, UR5, 0x2, UPT ;  /* 0x000000020500788c */ /* 0x000fe4000bf05270 */
[----:B------:R-:W-:Y:S02]  /*2f80*/  ISETP.GT.AND P1, PT, R0, UR40, PT ;  /* 0x0000002800007c0c */ /* 0x000fe4000bf24270 */
[----:B------:R-:W-:Y:S02]  /*2f90*/  USEL UR10, URZ, 0x1, UP0 ;  /* 0x000000013f0a7887 */ /* 0x000fe40008000000 */
[----:B------:R-:W-:-:S02]  /*2fa0*/  USEL UR5, UR5, URZ, UP0 ;  /* 0x0000003f05057287 */ /* 0x000fc40008000000 */
[----:B------:R-:W-:Y:S01]  /*2fb0*/  ULOP3.LUT UR4, UR4, UR10, URZ, 0x3c, !UPT ;  /* 0x0000000a04047292 */ /* 0x000fe2000f8e3c3f */
[----:B01----:R-:W-:Y:S11]  /*2fc0*/  @!P0 BRA `(.L_x_9054) ;  /* 0x0000000000048947 */ /* 0x003ff60003800000 */
[----:B------:R-:W-:Y:S01]  /*2fd0*/  BPT.TRAP 0x1 ;  /* 0x000000040000795c */ /* 0x000fe20000300000 */
.L_x_9054:
[----:B------:R-:W-:Y:S01]  /*2fe0*/  ULEA UR26, UR5, UR41, 0x3 ;  /* 0x00000029051a7291 */ /* 0x000fe2000f8e183f */
[----:B--2---:R-:W-:-:S05]  /*2ff0*/  IMAD.U32 R9, RZ, RZ, UR4 ;  /* 0x00000004ff097e24 */ /* 0x004fca000f8e00ff */
[----:B------:R-:W-:-:S04]  /*3000*/  SHF.L.U32 R9, R9, 0x1f, RZ ;  /* 0x0000001f09097819 */ /* 0x000fc800000006ff */
[----:B------:R2:W3:Y:S01]  /*3010*/  SYNCS.PHASECHK.TRANS64.TRYWAIT P2, [UR26+0x22830], R9 ;  /* 0x02283009ff0075a7 */ /* 0x0004e2000804015a */
[----:B------:R-:W-:Y:S05]  /*3020*/  @!P0 BRA `(.L_x_9055) ;  /* 0x0000000000048947 */ /* 0x000fea0003800000 */
[----:B------:R-:W-:Y:S01]  /*3030*/  BPT.TRAP 0x1 ;  /* 0x000000040000795c */ /* 0x000fe20000300000 */
.L_x_9055:
[----:B---3--:R-:W-:Y:S05]  /*3040*/  @P2 BRA `(.L_x_9056) ;  /* 0x0000000000082947 */ /* 0x008fea0003800000 */
[----:B------:R-:W3:Y:S02]  /*3050*/  SYNCS.PHASECHK.TRANS64.TRYWAIT P2, [UR26+0x22830], R9 ;  /* 0x02283009ff0075a7 */ /* 0x000ee4000804015a */
[----:B---3--:R-:W-:Y:S05]  /*3060*/  @!P2 BRA `(.L_x_9057) ;  /* 0x0000008000a4a947 */ /* 0x008fea0003800000 */
.L_x_9056:
[----:B------:R-:W-:Y:S01]  /*3070*/  UIMAD UR10, UR5, 0x300, UR6 ;  /* 0x00000300050a78a4 */ /* 0x000fe2000f8e0206 */
[----:B------:R-:W-:Y:S01]  /*3080*/  WARPGROUP.ARRIVE ;  /* 0x00000000000079c5 */ /* 0x000fe20000000000 */
[----:B------:R-:W-:Y:S01]  /*3090*/  UMOV UR11, 0x40000040 ;  /* 0x40000040000b7882 */ /* 0x000fe20000000000 */
[----:B------:R-:W-:Y:S01]  /*30a0*/  UMOV UR15, 0x40000040 ;  /* 0x40000040000f7882 */ /* 0x000fe20000000000 */
[----:B------:R-:W-:Y:S01]  /*30b0*/  UIADD3 UR14, UR10, 0x2, URZ ;  /* 0x000000020a0e7890 */ /* 0x000fe2000fffe03f */
[----:B---3--:R-:W-:Y:S01]  /*30c0*/  IADD3 R0, -R2, 0xb, RZ ;  /* 0x0000000b02007810 */ /* 0x008fe20007ffe1ff */
[----:B------:R-:W-:Y:S01]  /*30d0*/  UIADD3 UR18, UR10, 0x4, URZ ;  /* 0x000000040a127890 */ /* 0x000fe2000fffe03f */
[----:B------:R-:W-:Y:S02]  /*30e0*/  UMOV UR19, 0x40000040 ;  /* 0x4000004000137882 */ /* 0x000fe40000000000 */
[----:B------:R-:W-:Y:S01]  /*30f0*/  HGMMA.64x96x16.F32 R152, gdesc[UR8], RZ, !UPT, gsb0 ;  /* 0x01600000089879f0 */ /* 0x000fe2000c0008ff */
[----:B------:R-:W-:Y:S01]  /*3100*/  UIADD3 UR22, UR10, 0x6, URZ ;  /* 0x000000060a167890 */ /* 0x000fe2000fffe03f */
[----:B------:R-:W-:Y:S01]  /*3110*/  UMOV UR23, 0x40000040 ;  /* 0x4000004000177882 */ /* 0x000fe20000000000 */
        /* <DEDUP_REMOVED lines=11> */
[----:B------:R-:W-:Y:S05]  /*31d0*/  @!P0 BRA `(.L_x_9058) ;  /* 0x0000000000048947 */ /* 0x000fea0003800000 */
[----:B------:R-:W-:Y:S01]  /*31e0*/  BPT.TRAP 0x1 ;  /* 0x000000040000795c */ /* 0x000fe20000300000 */
.L_x_9058:
[----:B------:R-:W-:Y:S01]  /*31f0*/  FMNMX.FTZ R4, R152, R11, !PT ;  /* 0x0000000b98047209 */ /* 0x000fe20007810000 */
[----:B------:R-:W-:Y:S01]  /*3200*/  UMOV UR10, UR27 ;  /* 0x0000001b000a7c82 */ /* 0x000fe20008000000 */
[----:B------:R-:W-:Y:S01]  /*3210*/  FMNMX.FTZ R10, R154, R200, !PT ;  /* 0x000000c89a0a7209 */ /* 0x000fe20007810000 */
        /* <DEDUP_REMOVED lines=26> */
[----:B------:R-:W4:Y:S02]  /*33c0*/  SHFL.BFLY PT, R4, R5, 0x2, 0x1f ;  /* 0x0c401f0005047f89 */ /* 0x000f2400000e0000 */
[----:B----4-:R-:W-:Y:S02]  /*33d0*/  FMNMX.FTZ R12, R5, R4, !PT ;  /* 0x00000004050c7209 */ /* 0x010fe40007810000 */
[----:B------:R-:W-:-:S03]  /*33e0*/  FMNMX.FTZ R5, R155, R10, !PT ;  /* 0x0000000a9b057209 */ /* 0x000fc60007810000 */
[----:B------:R-:W4:Y:S01]  /*33f0*/  SHFL.BFLY PT, R13, R12, 0x1, 0x1f ;  /* 0x0c201f000c0d7f89 */ /* 0x000f2200000e0000 */
[----:B------:R-:W-:-:S04]  /*3400*/  FMNMX.FTZ R10, R158, R5, !PT ;  /* 0x000000059e0a7209 */ /* 0x000fc80007810000 */
[----:B------:R-:W-:-:S04]  /*3410*/  FMNMX.FTZ R5, R159, R10, !PT ;  /* 0x0000000a9f057209 */ /* 0x000fc80007810000 */
[----:B------:R-:W-:-:S04]  /*3420*/  FMNMX.FTZ R10, R162, R5, !PT ;  /* 0x00000005a20a7209 */ /* 0x000fc80007810000 */
[----:B------:R-:W-:-:S04]  /*3430*/  FMNMX.FTZ R5, R163, R10, !PT ;  /* 0x0000000aa3057209 */ /* 0x000fc80007810000 */
[----:B------:R-:W-:-:S04]  /*3440*/  FMNMX.FTZ R10, R166, R5, !PT ;  /* 0x00000005a60a7209 */ /* 0x000fc80007810000 */
[----:B------:R-:W-:Y:S02]  /*3450*/  FMNMX.FTZ R5, R167, R10, !PT ;  /* 0x0000000aa7057209 */ /* 0x000fe40007810000 */
[----:B----4-:R-:W-:Y:S02]  /*3460*/  FMNMX.FTZ R4, R12, R13, !PT ;  /* 0x0000000d0c047209 */ /* 0x010fe40007810000 */
[----:B------:R-:W-:-:S03]  /*3470*/  FMNMX.FTZ R10, R170, R5, !PT ;  /* 0x00000005aa0a7209 */ /* 0x000fc60007810000 */
[C---:B------:R-:W-:Y:S01]  /*3480*/  FMUL.FTZ R202, R4.reuse, UR10 ;  /* 0x0000000a04ca7c20 */ /* 0x040fe20008410000 */
[----:B------:R-:W-:Y:S01]  /*3490*/  FMNMX.FTZ R5, R171, R10, !PT ;  /* 0x0000000aab057209 */ /* 0x000fe20007810000 */
[----:B01----:R-:W-:Y:S02]  /*34a0*/  FADD.FTZ R8, -R4, R11 ;  /* 0x0000000b04087221 */ /* 0x003fe40000010100 */
        /* <DEDUP_REMOVED lines=26> */
[----:B------:R-:W1:Y:S01]  /*3650*/  MUFU.EX2 R22, R22 ;  /* 0x0000001600167308 */ /* 0x000e620000000800 */
[--C-:B------:R-:W-:Y:S01]  /*3660*/  FFMA.FTZ R21, R181, UR10, -R202.reuse ;  /* 0x0000000ab5157c23 */ /* 0x100fe200080108ca */
[--C-:B------:R-:W-:Y:S01]  /*3670*/  FFMA.FTZ R23, R185, UR10, -R202.reuse ;  /* 0x0000000ab9177c23 */ /* 0x100fe200080108ca */
[----:B------:R-:W-:Y:S01]  /*3680*/  FMNMX.FTZ R5, R187, R10, !PT ;  /* 0x0000000abb057209 */ /* 0x000fe20007810000 */
[--C-:B------:R-:W-:Y:S01]  /*3690*/  FFMA.FTZ R11, R188, UR10, -R202.reuse ;  /* 0x0000000abc0b7c23 */ /* 0x100fe200080108ca */
[--C-:B------:R-:W-:Y:S01]  /*36a0*/  FFMA.FTZ R18, R189, UR10, -R202.reuse ;  /* 0x0000000abd127c23 */ /* 0x100fe200080108ca */
[--C-:B------:R-:W-:Y:S01]  /*36b0*/  FFMA.FTZ R172, R192, UR10, -R202.reuse ;  /* 0x0000000ac0ac7c23 */ /* 0x100fe200080108ca */
[----:B------:R-:W-:Y:S01]  /*36c0*/  FMNMX.FTZ R10, R190, R5, !PT ;  /* 0x00000005be0a7209 */ /* 0x000fe20007810000 */
[----:B------:R-:W4:Y:S01]  /*36d0*/  MUFU.EX2 R20, R20 ;  /* 0x0000001400147308 */ /* 0x000f220000000800 */
[----:B0-----:R-:W-:Y:S01]  /*36e0*/  FFMA.FTZ R7, R8, R7, R15 ;  /* 0x0000000708077223 */ /* 0x001fe2000001000f */
[--C-:B------:R-:W-:Y:S01]  /*36f0*/  FFMA.FTZ R173, R193, UR10, -R202.reuse ;  /* 0x0000000ac1ad7c23 */ /* 0x100fe200080108ca */
[----:B------:R-:W-:Y:S01]  /*3700*/  FMNMX.FTZ R5, R191, R10, !PT ;  /* 0x0000000abf057209 */ /* 0x000fe20007810000 */
[--C-:B------:R-:W-:Y:S01]  /*3710*/  FFMA.FTZ R196, R196, UR10, -R202.reuse ;  /* 0x0000000ac4c47c23 */ /* 0x100fe200080108ca */
[----:B------:R-:W-:Y:S01]  /*3720*/  FFMA.FTZ R181, R197, UR10, -R202 ;  /* 0x0000000ac5b57c23 */ /* 0x000fe200080108ca */
[-C--:B------:R-:W-:Y:S01]  /*3730*/  FMUL.FTZ R24, R24, R8.reuse ;  /* 0x0000000818187220 */ /* 0x080fe20000410000 */
        /* <DEDUP_REMOVED lines=8> */
[----:B------:R-:W-:Y:S01]  /*37c0*/  FMNMX.FTZ R10, R198, R5, !PT ;  /* 0x00000005c60a7209 */ /* 0x000fe20007810000 */
[----:B------:R-:W-:Y:S01]  /*37d0*/  MUFU.EX2 R160, R160 ;  /* 0x000000a000a07308 */ /* 0x000fe20000000800 */
[----:B----4-:R-:W-:Y:S01]  /*37e0*/  FADD.FTZ R164, R20, R7 ;  /* 0x0000000714a47221 */ /* 0x010fe20000010000 */
[----:B------:R-:W-:Y:S01]  /*37f0*/  FMUL.FTZ R33, R33, R8 ;  /* 0x0000000821217220 */ /* 0x000fe20000410000 */
        /* <DEDUP_REMOVED lines=59> */
[-C--:B------:R-:W-:Y:S01]  /*3bb0*/  FMUL.FTZ R129, R129, R8.reuse ;  /* 0x0000000881817220 */ /* 0x080fe20000410000 */
        /* <DEDUP_REMOVED lines=10> */
[----:B------:R-:W-:Y:S01]  /*3c60*/  MUFU.EX2 R153, R153 ;  /* 0x0000009900997308 */ /* 0x000fe20000000800 */
[-C--:B------:R-:W-:Y:S01]  /*3c70*/  FMUL.FTZ R144, R144, R8.reuse ;  /* 0x0000000890907220 */ /* 0x080fe20000410000 */
        /* <DEDUP_REMOVED lines=12> */
[----:B0-----:R-:W-:Y:S01]  /*3d40*/  FADD.FTZ R179, R201, R164 ;  /* 0x000000a4c9b37221 */ /* 0x001fe20000010000 */
        /* <DEDUP_REMOVED lines=16> */
[----:B------:R-:W-:Y:S01]  /*3e50*/  FMUL.FTZ R149, R149, R8 ;  /* 0x0000000895957220 */ /* 0x000fe20000410000 */
[----:B------:R-:W4:Y:S01]  /*3e60*/  MUFU.EX2 R155, R155 ;  /* 0x0000009b009b7308 */ /* 0x000f220000000800 */
[----:B0-----:R-:W-:Y:S01]  /*3e70*/  FFMA.FTZ R162, R177, R6, R154 ;  /* 0x00000006b1a27223 */ /* 0x001fe2000001009a */
        /* <DEDUP_REMOVED lines=15> */
[----:B----4-:R-:W-:Y:S01]  /*3f70*/  FADD.FTZ R167, R155, R162 ;  /* 0x000000a29ba77221 */ /* 0x010fe20000010000 */
[----:B------:R-:W-:Y:S01]  /*3f80*/  FADD.FTZ R162, R160, R179 ;  /* 0x000000b3a0a27221 */ /* 0x000fe20000010000 */
[----:B------:R-:W-:Y:S01]  /*3f90*/  FFMA.FTZ R179, R187, UR10, -R161 ;  /* 0x0000000abbb37c23 */ /* 0x000fe200080108a1 */
[----:B------:R-:W-:Y:S01]  /*3fa0*/  F2FP.F16.F32.PACK_AB R160, R17, R160 ;  /* 0x000000a011a0723e */ /* 0x000fe200000000ff */
[-C--:B------:R-:W-:Y:S01]  /*3fb0*/  FMUL.FTZ R47, R47, R177.reuse ;  /* 0x000000b12f2f7220 */ /* 0x080fe20000410000 */
[-C--:B------:R-:W-:Y:S01]  /*3fc0*/  FMUL.FTZ R50, R50, R177.reuse ;  /* 0x000000b132327220 */ /* 0x080fe20000410000 */
[-C--:B------:R-:W-:Y:S01]  /*3fd0*/  FMUL.FTZ R51, R51, R177.reuse ;  /* 0x000000b133337220 */ /* 0x080fe20000410000 */
[----:B------:R-:W4:Y:S01]  /*3fe0*/  MUFU.EX2 R159, R159 ;  /* 0x0000009f009f7308 */ /* 0x000f220000000800 */
        /* <DEDUP_REMOVED lines=9> */
[----:B------:R-:W-:Y:S01]  /*4080*/  FADD.FTZ R167, R17, R162 ;  /* 0x000000a211a77221 */ /* 0x000fe20000010000 */
[-C--:B------:R-:W-:Y:S01]  /*4090*/  FMUL.FTZ R66, R66, R177.reuse ;  /* 0x000000b142427220 */ /* 0x080fe20000410000 */
[-C--:B------:R-:W-:Y:S01]  /*40a0*/  FMUL.FTZ R67, R67, R177.reuse ;  /* 0x000000b143437220 */ /* 0x080fe20000410000 */
[-C--:B------:R-:W-:Y:S01]  /*40b0*/  FMUL.FTZ R70, R70, R177.reuse ;  /* 0x000000b146467220 */ /* 0x080fe20000410000 */
[----:B------:R-:W-:Y:S01]  /*40c0*/  FADD.FTZ R162, R14, R167 ;  /* 0x000000a70ea27221 */ /* 0x000fe20000010000 */
[-C--:B------:R-:W-:Y:S01]  /*40d0*/  FMUL.FTZ R71, R71, R177.reuse ;  /* 0x000000b147477220 */ /* 0x080fe20000410000 */
[----:B------:R-:W1:Y:S01]  /*40e0*/  MUFU.EX2 R180, R180 ;  /* 0x000000b400b47308 */ /* 0x000e620000000800 */
[----:B----4-:R-:W-:Y:S01]  /*40f0*/  FADD.FTZ R164, R159, R164 ;  /* 0x000000a49fa47221 */ /* 0x010fe20000010000 */
[----:B------:R-:W-:Y:S01]  /*4100*/  FADD.FTZ R183, R157, R162 ;  /* 0x000000a29db77221 */ /* 0x000fe20000010000 */
[-C--:B------:R-:W-:Y:S01]  /*4110*/  FMUL.FTZ R74, R74, R177.reuse ;  /* 0x000000b14a4a7220 */ /* 0x080fe20000410000 */
[-C--:B------:R-:W-:Y:S01]  /*4120*/  FMUL.FTZ R75, R75, R177.reuse ;  /* 0x000000b14b4b7220 */ /* 0x080fe20000410000 */
[----:B------:R-:W-:Y:S01]  /*4130*/  FMUL.FTZ R78, R78, R177 ;  /* 0x000000b14e4e7220 */ /* 0x000fe20000410000 */
[----:B------:R-:W-:Y:S01]  /*4140*/  FADD.FTZ R166, R156, R183 ;  /* 0x000000b79ca67221 */ /* 0x000fe20000010000 */
[----:B------:R-:W-:Y:S01]  /*4150*/  F2FP.F16.F32.PACK_AB R156, R19, R156 ;  /* 0x0000009c139c723e */ /* 0x000fe200000000ff */
[----:B------:R-:W4:Y:S01]  /*4160*/  MUFU.EX2 R169, R169 ;  /* 0x000000a900a97308 */ /* 0x000f220000000800 */
[----:B0-----:R-:W-:Y:S01]  /*4170*/  FADD.FTZ R167, R163, R164 ;  /* 0x000000a4a3a77221 */ /* 0x001fe20000010000 */
[----:B------:R-:W-:Y:S01]  /*4180*/  F2FP.F16.F32.PACK_AB R164, R22, R15 ;  /* 0x0000000f16a4723e */ /* 0x000fe200000000ff */
[----:B------:R-:W-:Y:S01]  /*4190*/  FADD.FTZ R22, R19, R166 ;  /* 0x000000a613167221 */ /* 0x000fe20000010000 */
[----:B------:R-:W-:Y:S01]  /*41a0*/  F2FP.F16.F32.PACK_AB R166, R201, R20 ;  /* 0x00000014c9a6723e */ /* 0x000fe200000000ff */
[-C--:B------:R-:W-:Y:S01]  /*41b0*/  FMUL.FTZ R79, R79, R177.reuse ;  /* 0x000000b14f4f7220 */ /* 0x080fe20000410000 */
[----:B------:R-:W-:Y:S01]  /*41c0*/  FMUL.FTZ R82, R82, R177 ;  /* 0x000000b152527220 */ /* 0x000fe20000410000 */
[----:B------:R-:W-:Y:S01]  /*41d0*/  FADD.FTZ R183, R13, R22 ;  /* 0x000000160db77221 */ /* 0x000fe20000010000 */
[----:B------:R-:W0:Y:S01]  /*41e0*/  MUFU.EX2 R184, R184 ;  /* 0x000000b800b87308 */ /* 0x000e220000000800 */
[----:B-1----:R-:W-:Y:S01]  /*41f0*/  FADD.FTZ R162, R180, R167 ;  /* 0x000000a7b4a27221 */ /* 0x002fe20000010000 */
[----:B------:R-:W-:Y:S01]  /*4200*/  F2FP.F16.F32.PACK_AB R167, R176, R155 ;  /* 0x0000009bb0a7723e */ /* 0x000fe200000000ff */
[----:B------:R-:W-:Y:S01]  /*4210*/  FADD.FTZ R183, R16, R183 ;  /* 0x000000b710b77221 */ /* 0x000fe20000010000 */
[----:B------:R-:W-:Y:S01]  /*4220*/  F2FP.F16.F32.PACK_AB R163, R180, R163 ;  /* 0x000000a3b4a3723e */ /* 0x000fe200000000ff */
[-C--:B------:R-:W-:Y:S01]  /*4230*/  FMUL.FTZ R83, R83, R177.reuse ;  /* 0x000000b153537220 */ /* 0x080fe20000410000 */
[-C--:B------:R-:W-:Y:S01]  /*4240*/  FMUL.FTZ R86, R86, R177.reuse ;  /* 0x000000b156567220 */ /* 0x080fe20000410000 */
[----:B------:R-:W-:Y:S01]  /*4250*/  FADD.FTZ R154, R152, R183 ;  /* 0x000000b7989a7221 */ /* 0x000fe20000010000 */
[----:B------:R-:W1:Y:S01]  /*4260*/  MUFU.EX2 R170, R170 ;  /* 0x000000aa00aa7308 */ /* 0x000e620000000800 */
[----:B----4-:R-:W-:Y:S01]  /*4270*/  FADD.FTZ R161, R169, R162 ;  /* 0x000000a2a9a17221 */ /* 0x010fe20000010000 */
[----:B------:R-:W-:Y:S01]  /*4280*/  F2FP.F16.F32.PACK_AB R162, R157, R14 ;  /* 0x0000000e9da2723e */ /* 0x000fe200000000ff */
[C---:B------:R-:W-:Y:S01]  /*4290*/  FADD.FTZ R155, R153.reuse, R154 ;  /* 0x0000009a999b7221 */ /* 0x040fe20000010000 */
[----:B------:R-:W-:Y:S01]  /*42a0*/  F2FP.F16.F32.PACK_AB R152, R153, R152 ;  /* 0x000000989998723e */ /* 0x000fe200000000ff */
[-C--:B------:R-:W-:Y:S01]  /*42b0*/  FMUL.FTZ R87, R87, R177.reuse ;  /* 0x000000b157577220 */ /* 0x080fe20000410000 */
[-C--:B------:R-:W-:Y:S01]  /*42c0*/  FMUL.FTZ R90, R90, R177.reuse ;  /* 0x000000b15a5a7220 */ /* 0x080fe20000410000 */
[----:B------:R-:W-:Y:S01]  /*42d0*/  FMUL.FTZ R91, R91, R177 ;  /* 0x000000b15b5b7220 */ /* 0x000fe20000410000 */
[----:B------:R-:W4:Y:S01]  /*42e0*/  MUFU.EX2 R175, R175 ;  /* 0x000000af00af7308 */ /* 0x000f220000000800 */
[C---:B0-----:R-:W-:Y:S01]  /*42f0*/  FADD.FTZ R161, R184.reuse, R161 ;  /* 0x000000a1b8a17221 */ /* 0x041fe20000010000 */
[----:B------:R-:W-:Y:S01]  /*4300*/  F2FP.F16.F32.PACK_AB R157, R184, R169 ;  /* 0x000000a9b89d723e */ /* 0x000fe200000000ff */
[-C--:B------:R-:W-:Y:S01]  /*4310*/  FMUL.FTZ R94, R94, R177.reuse ;  /* 0x000000b15e5e7220 */ /* 0x080fe20000410000 */
[-C--:B------:R-:W-:Y:S01]  /*4320*/  FMUL.FTZ R95, R95, R177.reuse ;  /* 0x000000b15f5f7220 */ /* 0x080fe20000410000 */
[-C--:B------:R-:W-:Y:S01]  /*4330*/  FMUL.FTZ R98, R98, R177.reuse ;  /* 0x000000b162627220 */ /* 0x080fe20000410000 */
[-C--:B------:R-:W-:Y:S01]  /*4340*/  FMUL.FTZ R99, R99, R177.reuse ;  /* 0x000000b163637220 */ /* 0x080fe20000410000 */
[-C--:B------:R-:W-:Y:S01]  /*4350*/  FMUL.FTZ R102, R102, R177.reuse ;  /* 0x000000b166667220 */ /* 0x080fe20000410000 */
[----:B------:R-:W0:Y:S01]  /*4360*/  MUFU.EX2 R171, R171 ;  /* 0x000000ab00ab7308 */ /* 0x000e220000000800 */
[----:B-1----:R-:W-:Y:S01]  /*4370*/  FADD.FTZ R22, R170, R161 ;  /* 0x000000a1aa167221 */ /* 0x002fe20000010000 */
[----:B------:R-:W-:Y:S01]  /*4380*/  F2FP.F16.F32.PACK_AB R161, R159, R158 ;  /* 0x0000009e9fa1723e */ /* 0x000fe200000000ff */
[----:B------:R-:W-:Y:S01]  /*4390*/  FMUL.FTZ R103, R103, R177 ;  /* 0x000000b167677220 */ /* 0x000fe20000410000 */
[----:B------:R-:W-:Y:S01]  /*43a0*/  F2FP.F16.F32.PACK_AB R158, R16, R13 ;  /* 0x0000000d109e723e */ /* 0x000fe200000000ff */
[-C--:B------:R-:W-:Y:S01]  /*43b0*/  FMUL.FTZ R106, R106, R177.reuse ;  /* 0x000000b16a6a7220 */ /* 0x080fe20000410000 */
[-C--:B------:R-:W-:Y:S01]  /*43c0*/  FMUL.FTZ R107, R107, R177.reuse ;  /* 0x000000b16b6b7220 */ /* 0x080fe20000410000 */
[-C--:B------:R-:W-:Y:S01]  /*43d0*/  FMUL.FTZ R110, R110, R177.reuse ;  /* 0x000000b16e6e7220 */ /* 0x080fe20000410000 */
[----:B------:R-:W1:Y:S01]  /*43e0*/  MUFU.EX2 R174, R174 ;  /* 0x000000ae00ae7308 */ /* 0x000e620000000800 */
        /* <DEDUP_REMOVED lines=29> */
[----:B------:R-:W-:-:S02]  /*45c0*/  FMUL.FTZ R151, R151, R177 ;  /* 0x000000b197977220 */ /* 0x000fc40000410000 */
[----:B------:R-:W4:Y:S01]  /*45d0*/  MUFU.EX2 R7, R7 ;  /* 0x0000000700077308 */ /* 0x000f220000000800 */
[----:B0-----:R-:W-:-:S07]  /*45e0*/  FADD.FTZ R22, R6, R17 ;  /* 0x0000001106167221 */ /* 0x001fce0000010000 */
[----:B------:R-:W0:Y:S01]  /*45f0*/  MUFU.EX2 R168, R168 ;  /* 0x000000a800a87308 */ /* 0x000e220000000800 */
[C---:B-1----:R-:W-:Y:S01]  /*4600*/  FADD.FTZ R17, R21.reuse, R14 ;  /* 0x0000000e15117221 */ /* 0x042fe20000010000 */
[----:B------:R-:W-:-:S06]  /*4610*/  F2FP.F16.F32.PACK_AB R154, R21, R12 ;  /* 0x0000000c159a723e */ /* 0x000fcc00000000ff */
[----:B------:R-:W1:Y:S01]  /*4620*/  MUFU.EX2 R178, R178 ;  /* 0x000000b200b27308 */ /* 0x000e620000000800 */
[C---:B----4-:R-:W-:Y:S01]  /*4630*/  FADD.FTZ R19, R7.reuse, R22 ;  /* 0x0000001607137221 */ /* 0x050fe20000010000 */
[----:B------:R-:W-:-:S06]  /*4640*/  F2FP.F16.F32.PACK_AB R155, R7, R6 ;  /* 0x00000006079b723e */ /* 0x000fcc00000000ff */
[----:B------:R-:W4:Y:S01]  /*4650*/  MUFU.EX2 R23, R23 ;  /* 0x0000001700177308 */ /* 0x000f220000000800 */
[----:B0-----:R-:W-:-:S07]  /*4660*/  FADD.FTZ R14, R168, R17 ;  /* 0x00000011a80e7221 */ /* 0x001fce0000010000 */
[----:B------:R-:W0:Y:S01]  /*4670*/  MUFU.EX2 R179, R179 ;  /* 0x000000b300b37308 */ /* 0x000e220000000800 */
[----:B-1----:R-:W-:-:S07]  /*4680*/  FADD.FTZ R16, R178, R19 ;  /* 0x00000013b2107221 */ /* 0x002fce0000010000 */
[----:B------:R-:W1:Y:S01]  /*4690*/  MUFU.EX2 R11, R11 ;  /* 0x0000000b000b7308 */ /* 0x000e620000000800 */
[C---:B----4-:R-:W-:Y:S01]  /*46a0*/  FADD.FTZ R14, R23.reuse, R14 ;  /* 0x0000000e170e7221 */ /* 0x050fe20000010000 */
[----:B------:R-:W-:-:S06]  /*46b0*/  F2FP.F16.F32.PACK_AB R168, R23, R168 ;  /* 0x000000a817a8723e */ /* 0x000fcc00000000ff */
[----:B------:R-:W4:Y:S01]  /*46c0*/  MUFU.EX2 R15, R190 ;  /* 0x000000be000f7308 */ /* 0x000f220000000800 */
[C---:B0-----:R-:W-:Y:S01]  /*46d0*/  FADD.FTZ R16, R179.reuse, R16 ;  /* 0x00000010b3107221 */ /* 0x041fe20000010000 */
[----:B------:R-:W-:-:S06]  /*46e0*/  F2FP.F16.F32.PACK_AB R169, R179, R178 ;  /* 0x000000b2b3a9723e */ /* 0x000fcc00000000ff */
[----:B------:R-:W0:Y:S01]  /*46f0*/  MUFU.EX2 R18, R18 ;  /* 0x0000001200127308 */ /* 0x000e220000000800 */
[----:B-1----:R-:W-:-:S07]  /*4700*/  FADD.FTZ R13, R11, R14 ;  /* 0x0000000e0b0d7221 */ /* 0x002fce0000010000 */
[----:B------:R-:W1:Y:S01]  /*4710*/  MUFU.EX2 R20, R191 ;  /* 0x000000bf00147308 */ /* 0x000e620000000800 */
[----:B----4-:R-:W-:-:S07]  /*4720*/  FADD.FTZ R17, R15, R16 ;  /* 0x000000100f117221 */ /* 0x010fce0000010000 */
[----:B------:R-:W4:Y:S01]  /*4730*/  MUFU.EX2 R172, R172 ;  /* 0x000000ac00ac7308 */ /* 0x000f220000000800 */
[C---:B0-----:R-:W-:Y:S01]  /*4740*/  FADD.FTZ R13, R18.reuse, R13 ;  /* 0x0000000d120d7221 */ /* 0x041fe20000010000 */
[----:B------:R-:W-:-:S06]  /*4750*/  F2FP.F16.F32.PACK_AB R170, R18, R11 ;  /* 0x0000000b12aa723e */ /* 0x000fcc00000000ff */
[----:B------:R-:W0:Y:S01]  /*4760*/  MUFU.EX2 R194, R194 ;  /* 0x000000c200c27308 */ /* 0x000e220000000800 */
[C---:B-1----:R-:W-:Y:S01]  /*4770*/  FADD.FTZ R17, R20.reuse, R17 ;  /* 0x0000001114117221 */ /* 0x042fe20000010000 */
[----:B------:R-:W-:-:S06]  /*4780*/  F2FP.F16.F32.PACK_AB R171, R20, R15 ;  /* 0x0000000f14ab723e */ /* 0x000fcc00000000ff */
[----:B------:R-:W1:Y:S01]  /*4790*/  MUFU.EX2 R173, R173 ;  /* 0x000000ad00ad7308 */ /* 0x000e620000000800 */
[----:B----4-:R-:W-:-:S07]  /*47a0*/  FADD.FTZ R6, R172, R13 ;  /* 0x0000000dac067221 */ /* 0x010fce0000010000 */
        /* <DEDUP_REMOVED lines=11> */
[----:B-1----:R-:W-:Y:S01]  /*4860*/  FADD.FTZ R11, R175, R14 ;  /* 0x0000000eaf0b7221 */ /* 0x002fe20000010000 */
[C---:B----4-:R-:W-:Y:S01]  /*4870*/  FADD.FTZ R7, R181.reuse, R6 ;  /* 0x00000006b5077221 */ /* 0x050fe20000010000 */
[----:B------:R-:W-:Y:S02]  /*4880*/  F2FP.F16.F32.PACK_AB R174, R181, R10 ;  /* 0x0000000ab5ae723e */ /* 0x000fe400000000ff */
[C---:B0-----:R-:W-:Y:S01]  /*4890*/  FADD.FTZ R6, R12.reuse, R11 ;  /* 0x0000000b0c067221 */ /* 0x041fe20000010000 */
[----:B------:R-:W-:Y:S01]  /*48a0*/  F2FP.F16.F32.PACK_AB R175, R12, R175 ;  /* 0x000000af0caf723e */ /* 0x000fe200000000ff */
[----:B------:R-:W-:Y:S06]  /*48b0*/  @!P0 BRA `(.L_x_9059) ;  /* 0x0000000000048947 */ /* 0x000fec0003800000 */
[----:B------:R-:W-:Y:S01]  /*48c0*/  BPT.TRAP 0x1 ;  /* 0x000000040000795c */ /* 0x000fe20000300000 */
.L_x_9059:
[----:B------:R0:W1:Y:S01]  /*48d0*/  SYNCS.PHASECHK.TRANS64.TRYWAIT P2, [UR26+0x22850], R9 ;  /* 0x02285009ff0075a7 */ /* 0x000062000804015a */
[----:B------:R-:W-:Y:S05]  /*48e0*/  @!P0 BRA `(.L_x_9060) ;  /* 0x0000000000048947 */ /* 0x000fea0003800000 */
[----:B------:R-:W-:Y:S01]  /*48f0*/  BPT.TRAP 0x1 ;  /* 0x000000040000795c */ /* 0x000fe20000300000 */
.L_x_9060:
[----:B-1----:R-:W-:Y:S05]  /*4900*/  @P2 BRA `(.L_x_9061) ;  /* 0x0000000000082947 */ /* 0x002fea0003800000 */
[----:B------:R-:W1:Y:S02]  /*4910*/  SYNCS.PHASECHK.TRANS64.TRYWAIT P2, [UR26+0x22850], R9 ;  /* 0x02285009ff0075a7 */ /* 0x000e64000804015a */
[----:B-1----:R-:W-:Y:S05]  /*4920*/  @!P2 BRA `(.L_x_9062) ;  /* 0x00000068008ca947 */ /* 0x002fea0003800000 */
.L_x_9061:
[----:B------:R4:W-:Y:S01]  /*4930*/  BAR.SYNC.DEFER_BLOCKING R3, 0x100 ;  /* 0x000400030000751d */ /* 0x0009e20000010000 */
[----:B------:R-:W-:-:S04]  /*4940*/  UIMAD UR14, UR5, 0xc00, UR24 ;  /* 0x00000c00050e78a4 */ /* 0x000fc8000f8e0218 */
[----:B------:R-:W-:Y:S01]  /*4950*/  UIADD3 UR18, UR14, 0x80, URZ ;  /* 0x000000800e127890 */ /* 0x000fe2000fffe03f */
[----:B------:R-:W-:Y:S01]  /*4960*/  UMOV UR15, 0x40000040 ;  /* 0x40000040000f7882 */ /* 0x000fe20000000000 */
[----:B------:R-:W-:Y:S01]  /*4970*/  UMOV UR19, 0x40000040 ;  /* 0x4000004000137882 */ /* 0x000fe20000000000 */
[----:B------:R-:W-:-:S06]  /*4980*/  WARPGROUP.ARRIVE ;  /* 0x00000000000079c5 */ /* 0x000fcc0000000000 */
        /* <DEDUP_REMOVED lines=30> */
[----:B----4-:R-:W-:Y:S05]  /*4b70*/  @!P0 BRA `(.L_x_9063) ;  /* 0x0000000000048947 */ /* 0x010fea0003800000 */
[----:B------:R-:W-:Y:S01]  /*4b80*/  BPT.TRAP 0x1 ;  /* 0x000000040000795c */ /* 0x000fe20000300000 */
.L_x_9063:
[----:B------:R-:W-:Y:S01]  /*4b90*/  UIADD3 UR11, UR26, 0x22860, URZ ;  /* 0x000228601a0b7890 */ /* 0x000fe2000fffe03f */
[----:B------:R-:W-:Y:S02]  /*4ba0*/  IMAD.MOV.U32 R200, RZ, RZ, R5 ;  /* 0x000000ffffc87224 */ /* 0x000fe400078e0005 */
[----:B------:R-:W-:Y:S01]  /*4bb0*/  IMAD.MOV.U32 R11, RZ, RZ, R4 ;  /* 0x000000ffff0b7224 */ /* 0x000fe200078e0004 */
[----:B------:R-:W-:-:S09]  /*4bc0*/  UPRMT UR11, UR25, 0x654, UR11 ;  /* 0x00000654190b7896 */ /* 0x000fd2000800000b */
[----:B------:R-:W-:Y:S01]  /*4bd0*/  SYNCS.ARRIVE.TRANS64.RED.A1T0 RZ, [UR11], RZ ;  /* 0x000000ffffff79a7 */ /* 0x000fe2000810040b */
[----:B------:R-:W-:Y:S05]  /*4be0*/  @P1 BRA `(.L_x_9064) ;  /* 0xffffffe000d41947 */ /* 0x000fea000383ffff */
.L_x_9053:
[----:B------:R-:W4:Y:S01]  /*4bf0*/  SHFL.BFLY PT, R2, R7, 0x2, 0x1f ;  /* 0x0c401f0007027f89 */ /* 0x000f2200000e0000 */
[----:B------:R3:W-:Y:S08]  /*4c00*/  BAR.ARV R0, 0x100 ;  /* 0x000400000000751d */ /* 0x0007f00000002000 */
[----:B------:R-:W-:Y:S06]  /*4c10*/  BAR.ARV 0x8, 0x180 ;  /* 0x0206000000007b1d */ /* 0x000fec0000002000 */
[----:B------:R-:W-:Y:S01]  /*4c20*/  PLOP3.LUT P0, PT, PT, PT, PT, 0x8, 0x0 ;  /* 0x000000000000781c */ /* 0x000fe20003f0e170 */
[----:B012---:R-:W0:Y:S01]  /*4c30*/  SHFL.BFLY PT, R9, R6, 0x2, 0x1f ;  /* 0x0c401f0006097f89 */ /* 0x007e2200000e0000 */
[----:B----4-:R-:W-:Y:S01]  /*4c40*/  FADD.FTZ R3, R2, R7 ;  /* 0x0000000702037221 */ /* 0x010fe20000010000 */
[----:B------:R-:W-:-:S04]  /*4c50*/  IMAD.U32 R7, RZ, RZ, UR10 ;  /* 0x0000000aff077e24 */ /* 0x000fc8000f8e00ff */
[----:B------:R-:W1:Y:S01]  /*4c60*/  SHFL.BFLY PT, R2, R3, 0x1, 0x1f ;  /* 0x0c201f0003027f89 */ /* 0x000e6200000e0000 */
[----:B0-----:R-:W-:Y:S01]  /*4c70*/  FADD.FTZ R9, R9, R6 ;  /* 0x0000000609097221 */ /* 0x001fe20000010000 */
[----:B------:R-:W-:-:S04]  /*4c80*/  IMAD.MOV.U32 R6, RZ, RZ, -0x800000 ;  /* 0xff800000ff067424 */ /* 0x000fc800078e00ff */
[----:B------:R-:W0:Y:S01]  /*4c90*/  SHFL.BFLY PT, R8, R9, 0x1, 0x1f ;  /* 0x0c201f0009087f89 */ /* 0x000e2200000e0000 */
[----:B-1----:R-:W-:Y:S01]  /*4ca0*/  FADD.FTZ R11, R3, R2 ;  /* 0x00000002030b7221 */ /* 0x002fe20000010000 */
[----:B------:R-:W-:Y:S01]  /*4cb0*/  IMAD.MOV.U32 R2, RZ, RZ, RZ ;  /* 0x000000ffff027224 */ /* 0x000fe200078e00ff */
[----:B------:R-:W-:-:S03]  /*4cc0*/  MOV R3, 0xff800000 ;  /* 0xff80000000037802 */ /* 0x000fc60000000f00 */
[----:B------:R-:W-:-:S13]  /*4cd0*/  FSETP.NE.FTZ.AND P1, PT, R11, RZ, PT ;  /* 0x000000ff0b00720b */ /* 0x000fda0003f35000 */
[----:B------:R-:W1:Y:S01]  /*4ce0*/  @P1 MUFU.LG2 R10, R11 ;  /* 0x0000000b000a1308 */ /* 0x000e620000000c00 */
[----:B------:R-:W-:Y:S01]  /*4cf0*/  @P1 FMUL.FTZ R7, R7, 0.69314718246459960938 ;  /* 0x3f31721807071820 */ /* 0x000fe20000410000 */
[----:B0-----:R-:W-:Y:S01]  /*4d00*/  FADD.FTZ R12, R9, R8 ;  /* 0x00000008090c7221 */ /* 0x001fe20000010000 */
[----:B------:R-:W-:-:S04]  /*4d10*/  MOV R8, RZ ;  /* 0x000000ff00087202 */ /* 0x000fc80000000f00 */
[----:B------:R-:W-:Y:S02]  /*4d20*/  FSETP.NE.FTZ.AND P2, PT, R12, RZ, PT ;  /* 0x000000ff0c00720b */ /* 0x000fe40003f55000 */
[----:B------:R0:W2:Y:S01]  /*4d30*/  @P1 MUFU.RCP R8, R11 ;  /* 0x0000000b00081308 */ /* 0x0000a20000001000 */
[----:B-1----:R-:W-:Y:S01]  /*4d40*/  @P1 FMUL.FTZ R10, R10, 0.69314718246459960938 ;  /* 0x3f3172180a0a1820 */ /* 0x002fe20000410000 */
[----:B0-----:R-:W-:-:S09]  /*4d50*/  IMAD.U32 R11, RZ, RZ, UR10 ;  /* 0x0000000aff0b7e24 */ /* 0x001fd2000f8e00ff */
[----:B------:R-:W3:Y:S01]  /*4d60*/  @P2 MUFU.LG2 R9, R12 ;  /* 0x0000000c00092308 */ /* 0x000ee20000000c00 */
[----:B------:R-:W-:Y:S01]  /*4d70*/  @P1 FFMA.FTZ R6, R7, R4, R10 ;  /* 0x0000000407061223 */ /* 0x000fe2000001000a */
[----:B------:R-:W-:Y:S01]  /*4d80*/  @P2 FMUL.FTZ R11, R11, 0.69314718246459960938 ;  /* 0x3f3172180b0b2820 */ /* 0x000fe20000410000 */
[-C--:B--2---:R-:W-:Y:S01]  /*4d90*/  FMUL.FTZ R24, R24, R8.reuse ;  /* 0x0000000818187220 */ /* 0x084fe20000410000 */
[----:B------:R-:W-:-:S04]  /*4da0*/  FMUL.FTZ R25, R25, R8 ;  /* 0x0000000819197220 */ /* 0x000fc80000410000 */
        /* <DEDUP_REMOVED lines=128> */
[----:B------:R-:W-:-:S07]  /*55b0*/  @P2 FFMA.FTZ R3, R11, R5, R0 ;  /* 0x000000050b032223 */ /* 0x000fce0000010000 */
.L_x_9040:
[----:B------:R-:W-:Y:S05]  /*55c0*/  @P0 BRA `(.L_x_9065) ;  /* 0x00000020004c0947 */ /* 0x000fea0003800000 */
[----:B------:R-:W0:Y:S01]  /*55d0*/  S2R R0, SR_TID.X ;  /* 0x0000000000007919 */ /* 0x000e220000002100 */
[----:B------:R-:W1:Y:S01]  /*55e0*/  LDC R8, c[0x0][0xbe8] ;  /* 0x0002fa00ff087b82 */ /* 0x000e620000000800 */
[----:B------:R-:W-:Y:S01]  /*55f0*/  USHF.R.S32.HI UR7, URZ, 0x1f, UR38 ;  /* 0x0000001f3f077899 */ /* 0x000fe20008011426 */
[----:B------:R-:W-:Y:S01]  /*5600*/  BSSY B0, `(.L_x_9066) ;  /* 0x000014b000007945 */ /* 0x000fe20003800000 */
[----:B------:R-:W2:Y:S01]  /*5610*/  S2R R16, SR_CTAID.X ;  /* 0x0000000000107919 */ /* 0x000ea20000002500 */
[----:B------:R-:W-:Y:S02]  /*5620*/  ULDC.64 UR8, c[0x0][0xbd0] ;  /* 0x0002f40000087ab9 */ /* 0x000fe40000000a00 */
[----:B------:R-:W-:Y:S02]  /*5630*/  UIMAD UR6, UR7, UR8, URZ ;  /* 0x00000008070672a4 */ /* 0x000fe4000f8e023f */
[----:B------:R-:W3:Y:S01]  /*5640*/  S2UR UR12, SR_CTAID.Z ;  /* 0x00000000000c79c3 */ /* 0x000ee20000002700 */
[----:B------:R-:W-:-:S02]  /*5650*/  UIMAD.WIDE.U32 UR4, UR38, UR8, URZ ;  /* 0x00000008260472a5 */ /* 0x000fc4000f8e003f */
[----:B------:R-:W-:-:S03]  /*5660*/  UIMAD UR6, UR38, UR9, UR6 ;  /* 0x00000009260672a4 */ /* 0x000fc6000f8e0206 */
[----:B------:R-:W-:Y:S01]  /*5670*/  ULDC.64 UR8, c[0x0][0xb38] ;  /* 0x0002ce0000087ab9 */ /* 0x000fe20000000a00 */
[----:B------:R-:W-:Y:S01]  /*5680*/  UIADD3 UR6, UR5, UR6, URZ ;  /* 0x0000000605067290 */ /* 0x000fe2000fffe03f */
[----:B------:R-:W4:Y:S01]  /*5690*/  LDC.64 R18, c[0x0][0xbd8] ;  /* 0x0002f600ff127b82 */ /* 0x000f220000000a00 */
[----:B------:R-:W-:-:S07]  /*56a0*/  UIMAD UR7, UR7, UR8, URZ ;  /* 0x00000008070772a4 */ /* 0x000fce000f8e023f */
[----:B------:R-:W-:Y:S01]  /*56b0*/  BAR.SYNC.DEFER_BLOCKING 0x1, 0x100 ;  /* 0x0044000000007b1d */ /* 0x000fe20000010000 */
[----:B-1----:R-:W-:-:S07]  /*56c0*/  ISETP.NE.AND P0, PT, R8, 0x1, PT ;  /* 0x000000010800780c */ /* 0x002fce0003f05270 */
[----:B------:R-:W1:Y:S01]  /*56d0*/  S2UR UR11, SR_CTAID.Y ;  /* 0x00000000000b79c3 */ /* 0x000e620000002600 */
[----:B0-----:R-:W-:Y:S01]  /*56e0*/  VIADD R12, R0, 0xffffff80 ;  /* 0xffffff80000c7836 */ /* 0x001fe20000000000 */
[----:B---3--:R-:W-:-:S06]  /*56f0*/  USHF.R.S32.HI UR10, URZ, 0x1f, UR12 ;  /* 0x0000001f3f0a7899 */ /* 0x008fcc000801140c */
[----:B------:R-:W1:Y:S01]  /*5700*/  LDC R23, c[0x0][0xc50] ;  /* 0x00031400ff177b82 */ /* 0x000e620000000800 */
[----:B------:R-:W-:-:S04]  /*5710*/  SHF.R.S32.HI R7, RZ, 0x1f, R12 ;  /* 0x0000001fff077819 */ /* 0x000fc8000001140c */
[----:B------:R-:W-:-:S03]  /*5720*/  LEA.HI R2, R7, R12, RZ, 0x7 ;  /* 0x0000000c07027211 */ /* 0x000fc600078f38ff */
[----:B------:R-:W0:Y:S01]  /*5730*/  @P0 LDC R14, c[0x0][0xbec] ;  /* 0x0002fb00ff0e0b82 */ /* 0x000e220000000800 */
[----:B------:R-:W-:Y:S02]  /*5740*/  LEA.HI R7, R7, R12, RZ, 0x2 ;  /* 0x0000000c07077211 */ /* 0x000fe400078f10ff */
[----:B------:R-:W-:Y:S02]  /*5750*/  LOP3.LUT R5, R2, 0xffffff80, RZ, 0xc0, !PT ;  /* 0xffffff8002057812 */ /* 0x000fe400078ec0ff */
[----:B------:R-:W-:Y:S02]  /*5760*/  SHF.R.S32.HI R9, RZ, 0x7, R2 ;  /* 0x00000007ff097819 */ /* 0x000fe40000011402 */
[----:B------:R-:W-:Y:S01]  /*5770*/  LOP3.LUT R7, R7, 0xfffffffc, RZ, 0xc0, !PT ;  /* 0xfffffffc07077812 */ /* 0x000fe200078ec0ff */
[----:B------:R-:W-:Y:S01]  /*5780*/  IMAD.IADD R0, R12, 0x1, -R5 ;  /* 0x000000010c007824 */ /* 0x000fe200078e0a05 */
[----:B------:R-:W-:Y:S01]  /*5790*/  LEA.HI R2, R2, R9, RZ, 0x1 ;  /* 0x0000000902027211 */ /* 0x000fe200078f08ff */
[----:B------:R-:W3:Y:S02]  /*57a0*/  LDC.64 R20, c[0x0][0xb40] ;  /* 0x0002d000ff147b82 */ /* 0x000ee40000000a00 */
[----:B------:R-:W-:Y:S01]  /*57b0*/  IMAD.IADD R7, R12, 0x1, -R7 ;  /* 0x000000010c077824 */ /* 0x000fe200078e0a07 */
[----:B------:R-:W-:-:S02]  /*57c0*/  SHF.R.S32.HI R11, RZ, 0x1f, R0 ;  /* 0x0000001fff0b7819 */ /* 0x000fc40000011400 */
[----:B------:R-:W-:Y:S02]  /*57d0*/  LOP3.LUT R2, R2, 0x3fffffe, RZ, 0xc0, !PT ;  /* 0x03fffffe02027812 */ /* 0x000fe400078ec0ff */
[----:B------:R-:W-:Y:S01]  /*57e0*/  LEA.HI R10, R11, R0, RZ, 0x2 ;  /* 0x000000000b0a7211 */ /* 0x000fe200078f10ff */
[----:B------:R-:W5:Y:S02]  /*57f0*/  @P0 LDC R17, c[0x0][0xbf0] ;  /* 0x0002fc00ff110b82 */ /* 0x000f640000000800 */
[----:B------:R-:W-:Y:S01]  /*5800*/  IMAD.IADD R2, R9, 0x1, -R2 ;  /* 0x0000000109027824 */ /* 0x000fe200078e0a02 */
[--C-:B------:R-:W-:Y:S02]  /*5810*/  SHF.R.S32.HI R4, RZ, 0x2, R10.reuse ;  /* 0x00000002ff047819 */ /* 0x100fe4000001140a */
[----:B------:R-:W-:Y:S02]  /*5820*/  SHF.R.S32.HI R5, RZ, 0x1f, R10 ;  /* 0x0000001fff057819 */ /* 0x000fe4000001140a */
[----:B------:R-:W-:Y:S01]  /*5830*/  LEA.HI R9, R7, R7, RZ, 0x1 ;  /* 0x0000000707097211 */ /* 0x000fe200078f08ff */
[----:B------:R-:W5:Y:S01]  /*5840*/  @P0 LDC R22, c[0x0][0xbec] ;  /* 0x0002fb00ff160b82 */ /* 0x000f620000000800 */
[----:B------:R-:W-:-:S02]  /*5850*/  LEA.HI R5, R5, R4, RZ, 0x3 ;  /* 0x0000000405057211 */ /* 0x000fc400078f18ff */
[----:B------:R-:W-:Y:S02]  /*5860*/  LOP3.LUT R12, R9, 0x1ffffffe, RZ, 0xc0, !PT ;  /* 0x1ffffffe090c7812 */ /* 0x000fe400078ec0ff */
[----:B------:R-:W-:-:S03]  /*5870*/  LOP3.LUT R5, R5, 0xfffffff8, RZ, 0xc0, !PT ;  /* 0xfffffff805057812 */ /* 0x000fc600078ec0ff */
[----:B------:R-:W-:Y:S01]  /*5880*/  IMAD.IADD R12, R7, 0x1, -R12 ;  /* 0x00000001070c7824 */ /* 0x000fe200078e0a0c */
[----:B------:R-:W-:Y:S01]  /*5890*/  IADD3 R5, R4, -R5, RZ ;  /* 0x8000000504057210 */ /* 0x000fe20007ffe0ff */
[----:B------:R-:W5:Y:S01]  /*58a0*/  @P0 LDC R153, c[0x0][0xbf0] ;  /* 0x0002fc00ff990b82 */ /* 0x000f620000000800 */
[----:B------:R-:W-:-:S04]  /*58b0*/  LEA.HI R4, R11, R0, RZ, 0x5 ;  /* 0x000000000b047211 */ /* 0x000fc800078f28ff */
[----:B------:R-:W-:-:S05]  /*58c0*/  SHF.R.S32.HI R4, RZ, 0x5, R4 ;  /* 0x00000005ff047819 */ /* 0x000fca0000011404 */
[----:B------:R-:W-:Y:S02]  /*58d0*/  IMAD R7, R4, 0x10, R5 ;  /* 0x0000001004077824 */ /* 0x000fe400078e0205 */
[----:B------:R-:W-:Y:S01]  /*58e0*/  IMAD.U32 R5, RZ, RZ, UR5 ;  /* 0x00000005ff057e24 */ /* 0x000fe2000f8e00ff */
[----:B------:R-:W-:Y:S01]  /*58f0*/  MOV R5, UR6 ;  /* 0x0000000600057c02 */ /* 0x000fe20008000f00 */
[----:B------:R-:W-:Y:S01]  /*5900*/  IMAD R9, R2, 0x40, R7 ;  /* 0x0000004002097824 */ /* 0x000fe200078e0207 */
[----:B------:R-:W-:Y:S01]  /*5910*/  UIMAD UR6, UR38, UR9, UR7 ;  /* 0x00000009260672a4 */ /* 0x000fe2000f8e0207 */
[----:B------:R-:W-:Y:S01]  /*5920*/  IMAD.U32 R4, RZ, RZ, UR4 ;  /* 0x00000004ff047e24 */ /* 0x000fe2000f8e00ff */
[----:B------:R-:W-:Y:S01]  /*5930*/  UIMAD.WIDE.U32 UR4, UR38, UR8, URZ ;  /* 0x00000008260472a5 */ /* 0x000fe2000f8e003f */
[----:B------:R-:W-:Y:S02]  /*5940*/  IMAD R12, R12, 0x8, R9 ;  /* 0x000000080c0c7824 */ /* 0x000fe400078e0209 */
[----:B----4-:R-:W-:Y:S01]  /*5950*/  IMAD R2, R18, UR10, RZ ;  /* 0x0000000a12027c24 */ /* 0x010fe2000f8e02ff */
[----:B------:R-:W-:Y:S01]  /*5960*/  UIADD3 UR6, UR5, UR6, URZ ;  /* 0x0000000605067290 */ /* 0x000fe2000fffe03f */
[----:B--2---:R-:W-:Y:S01]  /*5970*/  IMAD R7, R16, 0x80, R12 ;  /* 0x0000008010077824 */ /* 0x004fe200078e020c */
[----:B------:R-:W-:Y:S01]  /*5980*/  MOV R13, UR5 ;  /* 0x00000005000d7c02 */ /* 0x000fe20008000f00 */
[----:B------:R-:W-:Y:S01]  /*5990*/  IMAD.WIDE.U32 R4, R18, UR12, R4 ;  /* 0x0000000c12047c25 */ /* 0x000fe2000f8e0004 */
[----:B------:R-:W-:-:S03]  /*59a0*/  ULDC.64 UR8, c[0x0][0xb28] ;  /* 0x0002ca0000087ab9 */ /* 0x000fc60000000a00 */
[----:B------:R-:W-:Y:S02]  /*59b0*/  IMAD R18, RZ, RZ, -UR38 ;  /* 0x80000026ff127e24 */ /* 0x000fe4000f8e02ff */
[----:B------:R-:W-:Y:S02]  /*59c0*/  IMAD R15, R19, UR12, R2 ;  /* 0x0000000c130f7c24 */ /* 0x000fe4000f8e0202 */
[----:B0-----:R-:W-:-:S04]  /*59d0*/  @P0 IMAD.HI.U32 R2, R7, R14, RZ ;  /* 0x0000000e07020227 */ /* 0x001fc800078e00ff */
[C---:B---3--:R-:W-:Y:S02]  /*59e0*/  IMAD R14, R20.reuse, UR10, RZ ;  /* 0x0000000a140e7c24 */ /* 0x048fe4000f8e02ff */
[----:B-1----:R-:W-:Y:S02]  /*59f0*/  IMAD R23, R23, R18, UR11 ;  /* 0x0000000b17177e24 */ /* 0x002fe4000f8e0212 */
[----:B------:R-:W-:Y:S01]  /*5a00*/  IMAD.U32 R12, RZ, RZ, UR4 ;  /* 0x00000004ff0c7e24 */ /* 0x000fe2000f8e00ff */
[----:B------:R-:W-:Y:S01]  /*5a10*/  ULDC.64 UR4, c[0x0][0xbe0] ;  /* 0x0002f80000047ab9 */ /* 0x000fe20000000a00 */
[----:B------:R-:W-:Y:S01]  /*5a20*/  IMAD.U32 R13, RZ, RZ, UR6 ;  /* 0x00000006ff0d7e24 */ /* 0x000fe2000f8e00ff */
[----:B------:R-:W-:Y:S01]  /*5a30*/  ULDC.64 UR6, c[0x0][0xb48] ;  /* 0x0002d20000067ab9 */ /* 0x000fe20000000a00 */
[----:B------:R-:W-:Y:S01]  /*5a40*/  IMAD.MOV.U32 R11, RZ, RZ, R7 ;  /* 0x000000ffff0b7224 */ /* 0x000fe200078e0007 */
[----:B-----5:R-:W-:Y:S01]  /*5a50*/  @P0 SHF.R.U32.HI R11, RZ, R17, R2 ;  /* 0x00000011ff0b0219 */ /* 0x020fe20000011602 */
[----:B------:R-:W-:Y:S01]  /*5a60*/  IMAD R17, R21, UR12, R14 ;  /* 0x0000000c15117c24 */ /* 0x000fe2000f8e020e */
[----:B------:R-:W-:Y:S01]  /*5a70*/  SHF.R.S32.HI R14, RZ, 0x1f, R23 ;  /* 0x0000001fff0e7819 */ /* 0x000fe20000011417 */
[----:B------:R-:W-:-:S04]  /*5a80*/  IMAD.WIDE.U32 R12, R20, UR12, R12 ;  /* 0x0000000c140c7c25 */ /* 0x000fc8000f8e000c */
[----:B------:R-:W-:Y:S01]  /*5a90*/  IMAD.IADD R5, R5, 0x1, R15 ;  /* 0x0000000105057824 */ /* 0x000fe200078e020f */
[----:B------:R-:W-:Y:S01]  /*5aa0*/  MOV R15, R7 ;  /* 0x00000007000f7202 */ /* 0x000fe20000000f00 */
[----:B------:R-:W-:-:S04]  /*5ab0*/  @P0 IMAD.HI.U32 R22, R7, R22, RZ ;  /* 0x0000001607160227 */ /* 0x000fc800078e00ff */
[----:B------:R-:W-:Y:S01]  /*5ac0*/  IMAD.IADD R13, R13, 0x1, R17 ;  /* 0x000000010d0d7824 */ /* 0x000fe200078e0211 */
[----:B------:R-:W-:Y:S01]  /*5ad0*/  @P0 SHF.R.U32.HI R15, RZ, R153, R22 ;  /* 0x00000099ff0f0219 */ /* 0x000fe20000011616 */
[C---:B------:R-:W-:Y:S02]  /*5ae0*/  IMAD R2, R14.reuse, UR4, RZ ;  /* 0x000000040e027c24 */ /* 0x040fe4000f8e02ff */
[----:B------:R-:W-:Y:S02]  /*5af0*/  IMAD R17, R14, UR6, RZ ;  /* 0x000000060e117c24 */ /* 0x000fe4000f8e02ff */
[----:B------:R-:W-:-:S04]  /*5b00*/  IMAD.WIDE.U32 R4, R23, UR4, R4 ;  /* 0x0000000417047c25 */ /* 0x000fc8000f8e0004 */
[----:B------:R-:W-:Y:S01]  /*5b10*/  IMAD R14, R23, UR5, R2 ;  /* 0x00000005170e7c24 */ /* 0x000fe2000f8e0202 */
[----:B------:R-:W-:Y:S01]  /*5b20*/  IADD3 R4, P0, R11, R4, RZ ;  /* 0x000000040b047210 */ /* 0x000fe20007f1e0ff */
[C---:B------:R-:W-:Y:S01]  /*5b30*/  IMAD R19, R23.reuse, UR7, R17 ;  /* 0x0000000717137c24 */ /* 0x040fe2000f8e0211 */
[--C-:B------:R-:W-:Y:S01]  /*5b40*/  SHF.R.S32.HI R17, RZ, 0x1f, R11.reuse ;  /* 0x0000001fff117819 */ /* 0x100fe2000001140b */
[----:B------:R-:W-:Y:S01]  /*5b50*/  IMAD.MOV R11, RZ, RZ, -R11 ;  /* 0x000000ffff0b7224 */ /* 0x000fe200078e0a0b */
[----:B------:R-:W-:Y:S01]  /*5b60*/  SHF.R.S32.HI R2, RZ, 0x1f, R15 ;  /* 0x0000001fff027819 */ /* 0x000fe2000001140f */
[----:B------:R-:W-:Y:S01]  /*5b70*/  ULDC.64 UR4, c[0x0][0xb30] ;  /* 0x0002cc0000047ab9 */ /* 0x000fe20000000a00 */
[----:B------:R-:W-:Y:S01]  /*5b80*/  IMAD.WIDE.U32 R12, R23, UR6, R12 ;  /* 0x00000006170c7c25 */ /* 0x000fe2000f8e000c */
[----:B------:R-:W-:Y:S01]  /*5b90*/  IADD3.X R5, R17, R5, R14, P0, !PT ;  /* 0x0000000511057210 */ /* 0x000fe200007fe40e */
[----:B------:R-:W-:Y:S02]  /*5ba0*/  ULDC.64 UR6, c[0x0][0xbc8] ;  /* 0x0002f20000067ab9 */ /* 0x000fe40000000a00 */
[----:B------:R-:W-:-:S02]  /*5bb0*/  IMAD.MOV R18, RZ, RZ, -R15 ;  /* 0x000000ffff127224 */ /* 0x000fc400078e0a0f */
[----:B------:R-:W-:Y:S02]  /*5bc0*/  IMAD R2, R2, UR4, RZ ;  /* 0x0000000402027c24 */ /* 0x000fe4000f8e02ff */
[C---:B------:R-:W-:Y:S02]  /*5bd0*/  IMAD R11, R8.reuse, R11, R7 ;  /* 0x0000000b080b7224 */ /* 0x040fe400078e0207 */
[----:B------:R-:W-:Y:S02]  /*5be0*/  IMAD.IADD R13, R13, 0x1, R19 ;  /* 0x000000010d0d7824 */ /* 0x000fe400078e0213 */
[----:B------:R-:W-:Y:S02]  /*5bf0*/  IMAD R7, R8, R18, R7 ;  /* 0x0000001208077224 */ /* 0x000fe400078e0207 */
[C---:B------:R-:W-:Y:S01]  /*5c00*/  IMAD R17, R15.reuse, UR5, R2 ;  /* 0x000000050f117c24 */ /* 0x040fe2000f8e0202 */
[----:B------:R-:W-:Y:S01]  /*5c10*/  SHF.R.S32.HI R2, RZ, 0x1f, R11 ;  /* 0x0000001fff027819 */ /* 0x000fe2000001140b */
[----:B------:R-:W-:Y:S01]  /*5c20*/  IMAD.WIDE.U32 R12, R15, UR4, R12 ;  /* 0x000000040f0c7c25 */ /* 0x000fe2000f8e000c */
[----:B------:R-:W-:Y:S01]  /*5c30*/  SHF.R.S32.HI R14, RZ, 0x1f, R7 ;  /* 0x0000001fff0e7819 */ /* 0x000fe20000011407 */
[----:B------:R-:W0:Y:S01]  /*5c40*/  S2UR UR5, SR_CgaCtaId ;  /* 0x00000000000579c3 */ /* 0x000e220000008800 */
[----:B------:R-:W-:Y:S01]  /*5c50*/  UMOV UR4, 0x400 ;  /* 0x0000040000047882 */ /* 0x000fe20000000000 */
[----:B------:R-:W-:Y:S01]  /*5c60*/  IMAD R2, R2, UR6, RZ ;  /* 0x0000000602027c24 */ /* 0x000fe2000f8e02ff */
[----:B------:R-:W-:Y:S01]  /*5c70*/  IADD3 R13, R13, R17, RZ ;  /* 0x000000110d0d7210 */ /* 0x000fe20007ffe0ff */
[----:B------:R-:W-:-:S02]  /*5c80*/  IMAD R14, R14, UR8, RZ ;  /* 0x000000080e0e7c24 */ /* 0x000fc4000f8e02ff */
        /* <DEDUP_REMOVED lines=11> */
[----:B------:R-:W-:Y:S01]  /*5d40*/  SHFL.IDX PT, R14, R17, 0x1, 0x1c1f ;  /* 0x003c1f00110e7f89 */ /* 0x000fe200000e0000 */
[----:B------:R-:W-:Y:S01]  /*5d50*/  IMAD R11, R16, 0x80, R9 ;  /* 0x00000080100b7824 */ /* 0x000fe200078e0209 */
[----:B------:R-:W-:Y:S01]  /*5d60*/  LEA.HI.X R18, R4, UR7, R5, 0x2, P0 ;  /* 0x0000000704127c11 */ /* 0x000fe200080f1405 */
[----:B0-----:R-:W-:Y:S01]  /*5d70*/  ULEA UR4, UR5, UR4, 0x18 ;  /* 0x0000000405047291 */ /* 0x001fe2000f8ec03f */
[----:B------:R-:W-:Y:S01]  /*5d80*/  LEA.HI.X R7, R12, UR9, R7, 0x2, P1 ;  /* 0x000000090c077c11 */ /* 0x000fe200088f1407 */
[----:B------:R-:W-:Y:S01]  /*5d90*/  IMAD R8, R8, UR6, RZ ;  /* 0x0000000608087c24 */ /* 0x000fe2000f8e02ff */
[----:B------:R0:W-:Y:S01]  /*5da0*/  SHFL.IDX PT, R12, R17, RZ, 0x1c1f ;  /* 0x001c1fff110c7589 */ /* 0x0001e200000e0000 */
[----:B------:R-:W-:Y:S01]  /*5db0*/  LOP3.LUT P0, RZ, R0, 0x3, RZ, 0xc0, !PT ;  /* 0x0000000300ff7812 */ /* 0x000fe2000780c0ff */
[C---:B------:R-:W-:Y:S01]  /*5dc0*/  VIADD R9, R11.reuse, 0x8 ;  /* 0x000000080b097836 */ /* 0x040fe20000000000 */
[----:B------:R-:W-:Y:S01]  /*5dd0*/  UIADD3 UR4, UR4, 0x22820, URZ ;  /* 0x0002282004047890 */ /* 0x000fe2000fffe03f */
[----:B------:R-:W1:Y:S01]  /*5de0*/  SHFL.IDX PT, R13, R18, RZ, 0x1c1f ;  /* 0x001c1fff120d7589 */ /* 0x000e6200000e0000 */
[----:B------:R-:W-:-:S02]  /*5df0*/  ISETP.GE.OR P1, PT, R11, R8, P0 ;  /* 0x000000080b00720c */ /* 0x000fc40000726670 */
[-C--:B------:R-:W-:Y:S01]  /*5e00*/  ISETP.GE.OR P0, PT, R9, R8.reuse, P0 ;  /* 0x000000080900720c */ /* 0x080fe20000706670 */
[----:B------:R-:W2:Y:S01]  /*5e10*/  SHFL.IDX PT, R15, R18, 0x1, 0x1c1f ;  /* 0x003c1f00120f7f89 */ /* 0x000ea200000e0000 */
[----:B------:R-:W-:Y:S01]  /*5e20*/  UPRMT UR4, URZ, 0x654, UR4 ;  /* 0x000006543f047896 */ /* 0x000fe20008000004 */
[----:B------:R-:W-:Y:S02]  /*5e30*/  ISETP.GE.AND P2, PT, R11, R8, PT ;  /* 0x000000080b00720c */ /* 0x000fe40003f46270 */
[----:B0-----:R-:W-:Y:S01]  /*5e40*/  LOP3.LUT R17, R10, 0x7ffffffc, RZ, 0xc0, !PT ;  /* 0x7ffffffc0a117812 */ /* 0x001fe200078ec0ff */
[----:B------:R0:W3:Y:S03]  /*5e50*/  SHFL.IDX PT, R4, R2, RZ, 0x1c1f ;  /* 0x001c1fff02047589 */ /* 0x0000e600000e0000 */
[----:B------:R-:W-:Y:S01]  /*5e60*/  IADD3 R0, R0, -R17, RZ ;  /* 0x8000001100007210 */ /* 0x000fe20007ffe0ff */
[----:B------:R0:W4:Y:S01]  /*5e70*/  SHFL.IDX PT, R5, R7, RZ, 0x1c1f ;  /* 0x001c1fff07057589 */ /* 0x00012200000e0000 */
[----:B------:R-:W-:Y:S03]  /*5e80*/  SYNCS.ARRIVE.TRANS64.RED.A1T0 RZ, [UR4], RZ ;  /* 0x000000ffffff79a7 */ /* 0x000fe60008100404 */
[----:B------:R-:W-:Y:S01]  /*5e90*/  IMAD.SHL.U32 R0, R0, 0x2, RZ ;  /* 0x0000000200007824 */ /* 0x000fe200078e00ff */
[----:B-1----:R0:W-:Y:S04]  /*5ea0*/  @!P1 ST.E desc[UR36][R12.64], R6 ;  /* 0x000000060c009985 */ /* 0x0021e8000c101924 */
[----:B--2---:R0:W-:Y:S01]  /*5eb0*/  @!P0 ST.E desc[UR36][R14.64], R3 ;  /* 0x000000030e008985 */ /* 0x0041e2000c101924 */
[----:B------:R-:W-:Y:S05]  /*5ec0*/  @P2 BRA `(.L_x_9067) ;  /* 0x0000000800f82947 */ /* 0x000fea0003800000 */
[C---:B0-----:R-:W-:Y:S01]  /*5ed0*/  VIADD R3, R0.reuse, 0x8 ;  /* 0x0000000800037836 */ /* 0x041fe20000000000 */
[----:B------:R-:W-:Y:S01]  /*5ee0*/  ULDC UR4, c[0x0][0xac8] ;  /* 0x0002b20000047ab9 */ /* 0x000fe20000000800 */
[C---:B------:R-:W-:Y:S01]  /*5ef0*/  VIADD R6, R0.reuse, 0x10 ;  /* 0x0000001000067836 */ /* 0x040fe20000000000 */
[C---:B------:R-:W-:Y:S01]  /*5f00*/  ISETP.GE.AND P2, PT, R0.reuse, UR4, PT ;  /* 0x0000000400007c0c */ /* 0x040fe2000bf46270 */
[C---:B------:R-:W-:Y:S01]  /*5f10*/  VIADD R10, R0.reuse, 0x18 ;  /* 0x00000018000a7836 */ /* 0x040fe20000000000 */
[----:B------:R-:W-:Y:S01]  /*5f20*/  ISETP.GE.AND P3, PT, R3, UR4, PT ;  /* 0x0000000403007c0c */ /* 0x000fe2000bf66270 */
[----:B------:R-:W-:Y:S01]  /*5f30*/  VIADD R19, R0, 0x28 ;  /* 0x0000002800137836 */ /* 0x000fe20000000000 */
[----:B------:R-:W-:Y:S01]  /*5f40*/  ISETP.GE.AND P4, PT, R6, UR4, PT ;  /* 0x0000000406007c0c */ /* 0x000fe2000bf86270 */
[----:B------:R-:W-:Y:S01]  /*5f50*/  VIADD R20, R0, 0x40 ;  /* 0x0000004000147836 */ /* 0x000fe20000000000 */
[----:B------:R-:W-:Y:S01]  /*5f60*/  ISETP.GE.AND P5, PT, R10, UR4, PT ;  /* 0x000000040a007c0c */ /* 0x000fe2000bfa6270 */
[C---:B------:R-:W-:Y:S01]  /*5f70*/  VIADD R22, R0.reuse, 0x50 ;  /* 0x0000005000167836 */ /* 0x040fe20000000000 */
[C---:B------:R-:W-:Y:S01]  /*5f80*/  IADD3 R18, R0.reuse, 0x20, RZ ;  /* 0x0000002000127810 */ /* 0x040fe20007ffe0ff */
[----:B------:R-:W-:Y:S01]  /*5f90*/  VIADD R23, R0, 0x58 ;  /* 0x0000005800177836 */ /* 0x000fe20000000000 */
[----:B------:R-:W-:-:S02]  /*5fa0*/  ISETP.GE.AND P1, PT, R19, UR4, PT ;  /* 0x0000000413007c0c */ /* 0x000fc4000bf26270 */
[----:B------:R-:W-:Y:S02]  /*5fb0*/  ISETP.GE.AND P0, PT, R18, UR4, PT ;  /* 0x0000000412007c0c */ /* 0x000fe4000bf06270 */
[----:B------:R-:W-:Y:S02]  /*5fc0*/  IADD3 R21, R0, 0x48, RZ ;  /* 0x0000004800157810 */ /* 0x000fe40007ffe0ff */
[----:B------:R-:W-:Y:S02]  /*5fd0*/  @!P3 LEA.HI R3, R3, R3, RZ, 0x1 ;  /* 0x000000030303b211 */ /* 0x000fe400078f08ff */
[----:B------:R-:W-:Y:S02]  /*5fe0*/  @!P4 LEA.HI R6, R6, R6, RZ, 0x1 ;  /* 0x000000060606c211 */ /* 0x000fe400078f08ff */
[----:B------:R-:W-:Y:S02]  /*5ff0*/  @!P5 LEA.HI R10, R10, R10, RZ, 0x1 ;  /* 0x0000000a0a0ad211 */ /* 0x000fe400078f08ff */
[----:B------:R-:W-:-:S02]  /*6000*/  @!P3 LOP3.LUT R3, R3, 0xfffffffe, RZ, 0xc0, !PT ;  /* 0xfffffffe0303b812 */ /* 0x000fc400078ec0ff */
[----:B------:R-:W-:Y:S01]  /*6010*/  @!P4 LOP3.LUT R15, R6, 0xfffffffe, RZ, 0xc0, !PT ;  /* 0xfffffffe060fc812 */ /* 0x000fe200078ec0ff */
[----:B------:R-:W-:Y:S01]  /*6020*/  VIADD R6, R0, 0x38 ;  /* 0x0000003800067836 */ /* 0x000fe20000000000 */
[----:B------:R-:W-:Y:S01]  /*6030*/  @!P5 LOP3.LUT R17, R10, 0xfffffffe, RZ, 0xc0, !PT ;  /* 0xfffffffe0a11d812 */ /* 0x000fe200078ec0ff */
[--C-:B---34-:R-:W-:Y:S01]  /*6040*/  @!P2 IMAD.WIDE R10, R0, 0x4, R4.reuse ;  /* 0x00000004000aa825 */ /* 0x118fe200078e0204 */
[----:B------:R-:W-:Y:S02]  /*6050*/  ISETP.GE.AND P6, PT, R22, UR4, PT ;  /* 0x0000000416007c0c */ /* 0x000fe4000bfc6270 */
[----:B------:R-:W-:Y:S01]  /*6060*/  @!P0 LEA.HI R18, R18, R18, RZ, 0x1 ;  /* 0x0000001212128211 */ /* 0x000fe200078f08ff */
[--C-:B------:R-:W-:Y:S01]  /*6070*/  @!P3 IMAD.WIDE R12, R3, 0x4, R4.reuse ;  /* 0x00000004030cb825 */ /* 0x100fe200078e0204 */
[----:B------:R0:W-:Y:S01]  /*6080*/  @!P2 ST.E.64 desc[UR36][R10.64], R24 ;  /* 0x000000180a00a985 */ /* 0x0001e2000c101b24 */
[----:B------:R-:W-:Y:S02]  /*6090*/  @!P1 LEA.HI R19, R19, R19, RZ, 0x1 ;  /* 0x0000001313139211 */ /* 0x000fe400078f08ff */
[----:B------:R-:W-:Y:S01]  /*60a0*/  VIADD R3, R0, 0x30 ;  /* 0x0000003000037836 */ /* 0x000fe20000000000 */
[----:B------:R1:W-:Y:S01]  /*60b0*/  @!P3 ST.E.64 desc[UR36][R12.64], R28 ;  /* 0x0000001c0c00b985 */ /* 0x0003e2000c101b24 */
[----:B------:R-:W-:Y:S01]  /*60c0*/  @!P4 IMAD.WIDE R14, R15, 0x4, R4 ;  /* 0x000000040f0ec825 */ /* 0x000fe200078e0204 */
[----:B------:R-:W-:-:S02]  /*60d0*/  ISETP.GE.AND P3, PT, R6, UR4, PT ;  /* 0x0000000406007c0c */ /* 0x000fc4000bf66270 */
[----:B------:R-:W-:Y:S01]  /*60e0*/  ISETP.GE.AND P2, PT, R3, UR4, PT ;  /* 0x0000000403007c0c */ /* 0x000fe2000bf46270 */
[----:B------:R-:W-:Y:S01]  /*60f0*/  @!P5 IMAD.WIDE R16, R17, 0x4, R4 ;  /* 0x000000041110d825 */ /* 0x000fe200078e0204 */
[----:B------:R2:W-:Y:S01]  /*6100*/  @!P4 ST.E.64 desc[UR36][R14.64], R32 ;  /* 0x000000200e00c985 */ /* 0x0005e2000c101b24 */
[----:B------:R-:W-:Y:S02]  /*6110*/  ISETP.GE.AND P4, PT, R20, UR4, PT ;  /* 0x0000000414007c0c */ /* 0x000fe4000bf86270 */
[----:B------:R-:W-:Y:S01]  /*6120*/  @!P6 LEA.HI R22, R22, R22, RZ, 0x1 ;  /* 0x000000161616e211 */ /* 0x000fe200078f08ff */
[----:B------:R3:W-:Y:S01]  /*6130*/  @!P5 ST.E.64 desc[UR36][R16.64], R36 ;  /* 0x000000241000d985 */ /* 0x0007e2000c101b24 */
[----:B------:R-:W-:Y:S01]  /*6140*/  ISETP.GE.AND P5, PT, R21, UR4, PT ;  /* 0x0000000415007c0c */ /* 0x000fe2000bfa6270 */
[----:B0-----:R-:W-:Y:S01]  /*6150*/  VIADD R24, R0, 0x60 ;  /* 0x0000006000187836 */ /* 0x001fe20000000000 */
[----:B------:R-:W-:Y:S02]  /*6160*/  @!P0 LOP3.LUT R11, R18, 0xfffffffe, RZ, 0xc0, !PT ;  /* 0xfffffffe120b8812 */ /* 0x000fe400078ec0ff */
[----:B-1----:R-:W-:-:S02]  /*6170*/  @!P1 LOP3.LUT R13, R19, 0xfffffffe, RZ, 0xc0, !PT ;  /* 0xfffffffe130d9812 */ /* 0x002fc400078ec0ff */
[----:B------:R-:W-:Y:S01]  /*6180*/  @!P2 LEA.HI R3, R3, R3, RZ, 0x1 ;  /* 0x000000030303a211 */ /* 0x000fe200078f08ff */
[--C-:B------:R-:W-:Y:S01]  /*6190*/  @!P0 IMAD.WIDE R10, R11, 0x4, R4.reuse ;  /* 0x000000040b0a8825 */ /* 0x100fe200078e0204 */
[----:B------:R-:W-:Y:S02]  /*61a0*/  @!P3 LEA.HI R6, R6, R6, RZ, 0x1 ;  /* 0x000000060606b211 */ /* 0x000fe400078f08ff */
[----:B------:R-:W-:Y:S01]  /*61b0*/  @!P4 LEA.HI R20, R20, R20, RZ, 0x1 ;  /* 0x000000141414c211 */ /* 0x000fe200078f08ff */
[----:B------:R-:W-:Y:S01]  /*61c0*/  @!P1 IMAD.WIDE R12, R13, 0x4, R4 ;  /* 0x000000040d0c9825 */ /* 0x000fe200078e0204 */
[----:B------:R-:W-:Y:S01]  /*61d0*/  @!P2 LOP3.LUT R3, R3, 0xfffffffe, RZ, 0xc0, !PT ;  /* 0xfffffffe0303a812 */ /* 0x000fe200078ec0ff */
[----:B------:R0:W-:Y:S01]  /*61e0*/  @!P0 ST.E.64 desc[UR36][R10.64], R40 ;  /* 0x000000280a008985 */ /* 0x0001e2000c101b24 */
[----:B------:R-:W-:Y:S02]  /*61f0*/  @!P5 LEA.HI R21, R21, R21, RZ, 0x1 ;  /* 0x000000151515d211 */ /* 0x000fe400078f08ff */
[----:B--2---:R-:W-:Y:S01]  /*6200*/  @!P3 LOP3.LUT R15, R6, 0xfffffffe, RZ, 0xc0, !PT ;  /* 0xfffffffe060fb812 */ /* 0x004fe200078ec0ff */
[----:B------:R1:W-:Y:S01]  /*6210*/  @!P1 ST.E.64 desc[UR36][R12.64], R44 ;  /* 0x0000002c0c009985 */ /* 0x0003e2000c101b24 */
[----:B---3--:R-:W-:Y:S01]  /*6220*/  @!P4 LOP3.LUT R17, R20, 0xfffffffe, RZ, 0xc0, !PT ;  /* 0xfffffffe1411c812 */ /* 0x008fe200078ec0ff */
[----:B------:R-:W-:Y:S01]  /*6230*/  VIADD R20, R0, 0x78 ;  /* 0x0000007800147836 */ /* 0x000fe20000000000 */
[----:B------:R-:W-:-:S02]  /*6240*/  @!P5 LOP3.LUT R21, R21, 0xfffffffe, RZ, 0xc0, !PT ;  /* 0xfffffffe1515d812 */ /* 0x000fc400078ec0ff */
[----:B------:R-:W-:Y:S01]  /*6250*/  @!P6 LOP3.LUT R19, R22, 0xfffffffe, RZ, 0xc0, !PT ;  /* 0xfffffffe1613e812 */ /* 0x000fe200078ec0ff */
[----:B------:R-:W-:Y:S01]  /*6260*/  VIADD R22, R0, 0x88 ;  /* 0x0000008800167836 */ /* 0x000fe20000000000 */
[----:B------:R-:W-:Y:S02]  /*6270*/  ISETP.GE.AND P1, PT, R23, UR4, PT ;  /* 0x0000000417007c0c */ /* 0x000fe4000bf26270 */
[----:B------:R-:W-:Y:S01]  /*6280*/  ISETP.GE.AND P0, PT, R24, UR4, PT ;  /* 0x0000000418007c0c */ /* 0x000fe2000bf06270 */
[----:B0-----:R-:W-:Y:S01]  /*6290*/  @!P2 IMAD.WIDE R10, R3, 0x4, R4 ;  /* 0x00000004030aa825 */ /* 0x001fe200078e0204 */
[----:B------:R-:W-:-:S03]  /*62a0*/  IADD3 R6, R0, 0x70, RZ ;  /* 0x0000007000067810 */ /* 0x000fc60007ffe0ff */
        /* <DEDUP_REMOVED lines=8> */
[----:B------:R-:W-:Y:S01]  /*6330*/  VIADD R3, R0, 0x68 ;  /* 0x0000006800037836 */ /* 0x000fe20000000000 */
[----:B------:R3:W-:Y:S01]  /*6340*/  @!P5 ST.E.64 desc[UR36][R16.64], R60 ;  /* 0x0000003c1000d985 */ /* 0x0007e2000c101b24 */
[----:B------:R-:W-:Y:S01]  /*6350*/  @!P6 IMAD.WIDE R18, R19, 0x4, R4 ;  /* 0x000000041312e825 */ /* 0x000fe200078e0204 */
[----:B------:R-:W-:Y:S02]  /*6360*/  ISETP.GE.AND P5, PT, R20, UR4, PT ;  /* 0x0000000414007c0c */ /* 0x000fe4000bfa6270 */
[----:B------:R-:W-:Y:S01]  /*6370*/  ISETP.GE.AND P2, PT, R3, UR4, PT ;  /* 0x0000000403007c0c */ /* 0x000fe2000bf46270 */
[----:B------:R-:W-:Y:S01]  /*6380*/  VIADD R21, R0, 0x80 ;  /* 0x0000008000157836 */ /* 0x000fe20000000000 */
[----:B------:R4:W-:Y:S01]  /*6390*/  @!P6 ST.E.64 desc[UR36][R18.64], R64 ;  /* 0x000000401200e985 */ /* 0x0009e2000c101b24 */
[----:B------:R-:W-:Y:S02]  /*63a0*/  ISETP.GE.AND P6, PT, R6, UR4, PT ;  /* 0x0000000406007c0c */ /* 0x000fe4000bfc6270 */
[----:B------:R-:W-:-:S02]  /*63b0*/  @!P0 LEA.HI R24, R24, R24, RZ, 0x1 ;  /* 0x0000001818188211 */ /* 0x000fc400078f08ff */
[----:B------:R-:W-:Y:S02]  /*63c0*/  ISETP.GE.AND P4, PT, R21, UR4, PT ;  /* 0x0000000415007c0c */ /* 0x000fe4000bf86270 */
        /* <DEDUP_REMOVED lines=8> */
[----:B------:R-:W-:Y:S01]  /*6450*/  @!P2 LOP3.LUT R3, R3, 0xfffffffe, RZ, 0xc0, !PT ;  /* 0xfffffffe0303a812 */ /* 0x000fe200078ec0ff */
[----:B------:R0:W-:Y:S01]  /*6460*/  @!P1 ST.E.64 desc[UR36][R10.64], R68 ;  /* 0x000000440a009985 */ /* 0x0001e2000c101b24 */
[----:B------:R-:W-:-:S02]  /*6470*/  @!P4 LEA.HI R21, R21, R21, RZ, 0x1 ;  /* 0x000000151515c211 */ /* 0x000fc400078f08ff */
[----:B------:R-:W-:Y:S01]  /*6480*/  @!P3 LEA.HI R22, R22, R22, RZ, 0x1 ;  /* 0x000000161616b211 */ /* 0x000fe200078f08ff */
[----:B------:R1:W-:Y:S01]  /*6490*/  @!P0 ST.E.64 desc[UR36][R12.64], R72 ;  /* 0x000000480c008985 */ /* 0x0003e2000c101b24 */
[----:B--2---:R-:W-:Y:S01]  /*64a0*/  @!P6 LOP3.LUT R15, R6, 0xfffffffe, RZ, 0xc0, !PT ;  /* 0xfffffffe060fe812 */ /* 0x004fe200078ec0ff */
        /* <DEDUP_REMOVED lines=9> */
[C---:B------:R-:W-:Y:S01]  /*6540*/  VIADD R3, R0.reuse, 0xa0 ;  /* 0x000000a000037836 */ /* 0x040fe20000000000 */
[----:B------:R0:W-:Y:S01]  /*6550*/  @!P2 ST.E.64 desc[UR36][R10.64], R76 ;  /* 0x0000004c0a00a985 */ /* 0x0001e2000c101b24 */
[--C-:B-1----:R-:W-:Y:S01]  /*6560*/  @!P6 IMAD.WIDE R12, R15, 0x4, R4.reuse ;  /* 0x000000040f0ce825 */ /* 0x102fe200078e0204 */
[----:B------:R-:W-:Y:S02]  /*6570*/  IADD3 R22, R0, 0xc0, RZ ;  /* 0x000000c000167810 */ /* 0x000fe40007ffe0ff */
[----:B------:R-:W-:Y:S01]  /*6580*/  ISETP.GE.AND P2, PT, R3, UR4, PT ;  /* 0x0000000403007c0c */ /* 0x000fe2000bf46270 */
        /* <DEDUP_REMOVED lines=17> */
[----:B------:R-:W-:Y:S01]  /*66a0*/  @!P2 LOP3.LUT R3, R3, 0xfffffffe, RZ, 0xc0, !PT ;  /* 0xfffffffe0303a812 */ /* 0x000fe200078ec0ff */
[--C-:B------:R-:W-:Y:S01]  /*66b0*/  @!P0 IMAD.WIDE R10, R11, 0x4, R4.reuse ;  /* 0x000000040b0a8825 */ /* 0x100fe200078e0204 */
[----:B------:R-:W-:Y:S02]  /*66c0*/  @!P3 LEA.HI R6, R6, R6, RZ, 0x1 ;  /* 0x000000060606b211 */ /* 0x000fe400078f08ff */
[----:B------:R-:W-:Y:S01]  /*66d0*/  @!P4 LEA.HI R20, R20, R20, RZ, 0x1 ;  /* 0x000000141414c211 */ /* 0x000fe200078f08ff */
[--C-:B------:R-:W-:Y:S01]  /*66e0*/  @!P1 IMAD.WIDE R12, R13, 0x4, R4.reuse ;  /* 0x000000040d0c9825 */ /* 0x100fe200078e0204 */
[----:B------:R-:W-:Y:S01]  /*66f0*/  @!P6 LEA.HI R22, R22, R22, RZ, 0x1 ;  /* 0x000000161616e211 */ /* 0x000fe200078f08ff */
[----:B------:R0:W-:Y:S01]  /*6700*/  @!P0 ST.E.64 desc[UR36][R10.64], R96 ;  /* 0x000000600a008985 */ /* 0x0001e2000c101b24 */
[----:B------:R-:W-:Y:S01]  /*6710*/  @!P5 LEA.HI R21, R21, R21, RZ, 0x1 ;  /* 0x000000151515d211 */ /* 0x000fe200078f08ff */
[--C-:B--2---:R-:W-:Y:S01]  /*6720*/  @!P2 IMAD.WIDE R14, R3, 0x4, R4.reuse ;  /* 0x00000004030ea825 */ /* 0x104fe200078e0204 */
[----:B---3--:R-:W-:Y:S01]  /*6730*/  @!P3 LOP3.LUT R17, R6, 0xfffffffe, RZ, 0xc0, !PT ;  /* 0xfffffffe0611b812 */ /* 0x008fe200078ec0ff */
[----:B------:R1:W-:Y:S01]  /*6740*/  @!P1 ST.E.64 desc[UR36][R12.64], R100 ;  /* 0x000000640c009985 */ /* 0x0003e2000c101b24 */
[----:B----4-:R-:W-:Y:S01]  /*6750*/  @!P4 LOP3.LUT R19, R20, 0xfffffffe, RZ, 0xc0, !PT ;  /* 0xfffffffe1413c812 */ /* 0x010fe200078ec0ff */
[----:B------:R-:W-:Y:S01]  /*6760*/  VIADD R6, R0, 0xd0 ;  /* 0x000000d000067836 */ /* 0x000fe20000000000 */
[----:B------:R-:W-:Y:S01]  /*6770*/  @!P6 LOP3.LUT R3, R22, 0xfffffffe, RZ, 0xc0, !PT ;  /* 0xfffffffe1603e812 */ /* 0x000fe200078ec0ff */
[----:B------:R2:W-:Y:S01]  /*6780*/  @!P2 ST.E.64 desc[UR36][R14.64], R104 ;  /* 0x000000680e00a985 */ /* 0x0005e2000c101b24 */
[----:B------:R-:W-:Y:S01]  /*6790*/  @!P5 LOP3.LUT R21, R21, 0xfffffffe, RZ, 0xc0, !PT ;  /* 0xfffffffe1515d812 */ /* 0x000fe200078ec0ff */
[----:B------:R-:W-:Y:S01]  /*67a0*/  VIADD R20, R0, 0xd8 ;  /* 0x000000d800147836 */ /* 0x000fe20000000000 */
[----:B------:R-:W-:Y:S01]  /*67b0*/  ISETP.GE.AND P1, PT, R6, UR4, PT ;  /* 0x0000000406007c0c */ /* 0x000fe2000bf26270 */
[----:B0-----:R-:W-:-:S03]  /*67c0*/  @!P3 IMAD.WIDE R10, R17, 0x4, R4 ;  /* 0x00000004110ab825 */ /* 0x001fc600078e0204 */
[----:B------:R-:W-:Y:S01]  /*67d0*/  ISETP.GE.AND P2, PT, R20, UR4, PT ;  /* 0x0000000414007c0c */ /* 0x000fe2000bf46270 */
[--C-:B-1----:R-:W-:Y:S01]  /*67e0*/  @!P4 IMAD.WIDE R12, R19, 0x4, R4.reuse ;  /* 0x00000004130cc825 */ /* 0x102fe200078e0204 */
[----:B------:R0:W-:Y:S03]  /*67f0*/  @!P3 ST.E.64 desc[UR36][R10.64], R108 ;  /* 0x0000006c0a00b985 */ /* 0x0001e6000c101b24 */
[--C-:B------:R-:W-:Y:S01]  /*6800*/  @!P6 IMAD.WIDE R18, R3, 0x4, R4.reuse ;  /* 0x000000040312e825 */ /* 0x100fe200078e0204 */
[----:B--2---:R-:W-:Y:S01]  /*6810*/  IADD3 R14, R0, 0xe8, RZ ;  /* 0x000000e8000e7810 */ /* 0x004fe20007ffe0ff */
[----:B------:R1:W-:Y:S02]  /*6820*/  @!P4 ST.E.64 desc[UR36][R12.64], R112 ;  /* 0x000000700c00c985 */ /* 0x0003e4000c101b24 */
[----:B------:R-:W-:Y:S01]  /*6830*/  @!P1 LEA.HI R6, R6, R6, RZ, 0x1 ;  /* 0x0000000606069211 */ /* 0x000fe200078f08ff */
[----:B------:R-:W-:Y:S01]  /*6840*/  VIADD R3, R0, 0xc8 ;  /* 0x000000c800037836 */ /* 0x000fe20000000000 */
[----:B------:R-:W-:Y:S01]  /*6850*/  ISETP.GE.AND P4, PT, R14, UR4, PT ;  /* 0x000000040e007c0c */ /* 0x000fe2000bf86270 */
[----:B------:R-:W-:Y:S01]  /*6860*/  @!P5 IMAD.WIDE R16, R21, 0x4, R4 ;  /* 0x000000041510d825 */ /* 0x000fe200078e0204 */
[----:B------:R-:W-:-:S02]  /*6870*/  @!P2 LEA.HI R20, R20, R20, RZ, 0x1 ;  /* 0x000000141414a211 */ /* 0x000fc400078f08ff */
[----:B------:R-:W-:Y:S01]  /*6880*/  ISETP.GE.AND P0, PT, R3, UR4, PT ;  /* 0x0000000403007c0c */ /* 0x000fe2000bf06270 */
[C---:B------:R-:W-:Y:S01]  /*6890*/  VIADD R21, R0.reuse, 0xe0 ;  /* 0x000000e000157836 */ /* 0x040fe20000000000 */
[----:B------:R2:W-:Y:S01]  /*68a0*/  @!P5 ST.E.64 desc[UR36][R16.64], R116 ;  /* 0x000000741000d985 */ /* 0x0005e2000c101b24 */
[C---:B------:R-:W-:Y:S02]  /*68b0*/  VIADD R15, R0.reuse, 0xf0 ;  /* 0x000000f0000f7836 */ /* 0x040fe40000000000 */
[----:B0-----:R-:W-:Y:S01]  /*68c0*/  VIADD R11, R0, 0xf8 ;  /* 0x000000f8000b7836 */ /* 0x001fe20000000000 */
[----:B------:R0:W-:Y:S01]  /*68d0*/  @!P6 ST.E.64 desc[UR36][R18.64], R120 ;  /* 0x000000781200e985 */ /* 0x0001e2000c101b24 */
[----:B------:R-:W-:Y:S02]  /*68e0*/  ISETP.GE.AND P3, PT, R21, UR4, PT ;  /* 0x0000000415007c0c */ /* 0x000fe4000bf66270 */
[----:B------:R-:W-:Y:S02]  /*68f0*/  ISETP.GE.AND P5, PT, R15, UR4, PT ;  /* 0x000000040f007c0c */ /* 0x000fe4000bfa6270 */
[----:B------:R-:W-:-:S02]  /*6900*/  ISETP.GE.AND P6, PT, R11, UR4, PT ;  /* 0x000000040b007c0c */ /* 0x000fc4000bfc6270 */
[----:B------:R-:W-:Y:S02]  /*6910*/  @!P0 LEA.HI R3, R3, R3, RZ, 0x1 ;  /* 0x0000000303038211 */ /* 0x000fe400078f08ff */
[----:B------:R-:W-:Y:S02]  /*6920*/  @!P4 LEA.HI R14, R14, R14, RZ, 0x1 ;  /* 0x0000000e0e0ec211 */ /* 0x000fe400078f08ff */
[----:B------:R-:W-:Y:S02]  /*6930*/  @!P0 LOP3.LUT R3, R3, 0xfffffffe, RZ, 0xc0, !PT ;  /* 0xfffffffe03038812 */ /* 0x000fe400078ec0ff */
[----:B-1----:R-:W-:Y:S02]  /*6940*/  @!P1 LOP3.LUT R13, R6, 0xfffffffe, RZ, 0xc0, !PT ;  /* 0xfffffffe060d9812 */ /* 0x002fe400078ec0ff */
[----:B------:R-:W-:Y:S02]  /*6950*/  @!P3 LEA.HI R21, R21, R21, RZ, 0x1 ;  /* 0x000000151515b211 */ /* 0x000fe400078f08ff */
[----:B------:R-:W-:Y:S01]  /*6960*/  @!P5 LEA.HI R10, R15, R15, RZ, 0x1 ;  /* 0x0000000f0f0ad211 */ /* 0x000fe200078f08ff */
[----:B------:R-:W-:Y:S01]  /*6970*/  @!P1 IMAD.WIDE R12, R13, 0x4, R4 ;  /* 0x000000040d0c9825 */ /* 0x000fe200078e0204 */
[----:B------:R-:W-:-:S02]  /*6980*/  @!P6 LEA.HI R11, R11, R11, RZ, 0x1 ;  /* 0x0000000b0b0be211 */ /* 0x000fc400078f08ff */
[----:B------:R-:W-:Y:S02]  /*6990*/  @!P2 LOP3.LUT R15, R20, 0xfffffffe, RZ, 0xc0, !PT ;  /* 0xfffffffe140fa812 */ /* 0x000fe400078ec0ff */
[----:B--2---:R-:W-:Y:S02]  /*69a0*/  @!P3 LOP3.LUT R17, R21, 0xfffffffe, RZ, 0xc0, !PT ;  /* 0xfffffffe1511b812 */ /* 0x004fe400078ec0ff */
[----:B0-----:R-:W-:Y:S01]  /*69b0*/  @!P4 LOP3.LUT R19, R14, 0xfffffffe, RZ, 0xc0, !PT ;  /* 0xfffffffe0e13c812 */ /* 0x001fe200078ec0ff */
        /* <DEDUP_REMOVED lines=13> */
[----:B------:R1:W-:Y:S04]  /*6a90*/  @!P5 ST.E.64 desc[UR36][R20.64], R144 ;  /* 0x000000901400d985 */ /* 0x0003e8000c101b24 */
[----:B------:R1:W-:Y:S02]  /*6aa0*/  @!P6 ST.E.64 desc[UR36][R4.64], R148 ;  /* 0x000000940400e985 */ /* 0x0003e4000c101b24 */
.L_x_9067:
[----:B------:R-:W-:Y:S05]  /*6ab0*/  BSYNC B0 ;  /* 0x0000000000007941 */ /* 0x000fea0003800000 */
.L_x_9066:
[----:B------:R-:W-:Y:S01]  /*6ac0*/  ISETP.GE.AND P0, PT, R9, R8, PT ;  /* 0x000000080900720c */ /* 0x000fe20003f06270 */
[----:B0-----:R0:W2:Y:S04]  /*6ad0*/  SHFL.IDX PT, R3, R7, 0x1, 0x1c1f ;  /* 0x003c1f0007037f89 */ /* 0x0010a800000e0000 */
[----:B------:R-:W0:Y:S08]  /*6ae0*/  SHFL.IDX PT, R2, R2, 0x1, 0x1c1f ;  /* 0x003c1f0002027f89 */ /* 0x000e3000000e0000 */
[----:B------:R-:W-:Y:S05]  /*6af0*/  @P0 BRA `(.L_x_9038) ;  /* 0x0000004400b00947 */ /* 0x000fea0003800000 */
[C---:B-1-3--:R-:W-:Y:S01]  /*6b00*/  VIADD R4, R0.reuse, 0x8 ;  /* 0x0000000800047836 */ /* 0x04afe20000000000 */
[----:B------:R-:W-:Y:S01]  /*6b10*/  ULDC UR4, c[0x0][0xac8] ;  /* 0x0002b20000047ab9 */ /* 0x000fe20000000800 */
[C---:B----4-:R-:W-:Y:S01]  /*6b20*/  VIADD R5, R0.reuse, 0x10 ;  /* 0x0000001000057836 */ /* 0x050fe20000000000 */
[C---:B------:R-:W-:Y:S01]  /*6b30*/  ISETP.GE.AND P0, PT, R0.reuse, UR4, PT ;  /* 0x0000000400007c0c */ /* 0x040fe2000bf06270 */
[----:B------:R-:W-:Y:S01]  /*6b40*/  VIADD R11, R0, 0x20 ;  /* 0x00000020000b7836 */ /* 0x000fe20000000000 */
        /* <DEDUP_REMOVED lines=13> */
[----:B------:R-:W-:Y:S01]  /*6c20*/  VIADD R20, R0, 0x80 ;  /* 0x0000008000147836 */ /* 0x000fe20000000000 */
[----:B------:R-:W-:-:S02]  /*6c30*/  @!P1 LEA.HI R4, R4, R4, RZ, 0x1 ;  /* 0x0000000404049211 */ /* 0x000fc400078f08ff */
[----:B------:R-:W-:Y:S02]  /*6c40*/  @!P2 LEA.HI R5, R5, R5, RZ, 0x1 ;  /* 0x000000050505a211 */ /* 0x000fe400078f08ff */
[----:B0-----:R-:W-:Y:S02]  /*6c50*/  @!P1 LOP3.LUT R7, R4, 0xfffffffe, RZ, 0xc0, !PT ;  /* 0xfffffffe04079812 */ /* 0x001fe400078ec0ff */
[----:B------:R-:W-:Y:S01]  /*6c60*/  @!P2 LOP3.LUT R9, R5, 0xfffffffe, RZ, 0xc0, !PT ;  /* 0xfffffffe0509a812 */ /* 0x000fe200078ec0ff */
[--C-:B--2---:R-:W-:Y:S01]  /*6c70*/  @!P0 IMAD.WIDE R4, R0, 0x4, R2.reuse ;  /* 0x0000000400048825 */ /* 0x104fe200078e0202 */
[----:B------:R-:W-:Y:S02]  /*6c80*/  ISETP.GE.AND P3, PT, R15, UR4, PT ;  /* 0x000000040f007c0c */ /* 0x000fe4000bf66270 */
[----:B------:R-:W-:Y:S01]  /*6c90*/  @!P5 LEA.HI R10, R10, R10, RZ, 0x1 ;  /* 0x0000000a0a0ad211 */ /* 0x000fe200078f08ff */
        /* <DEDUP_REMOVED lines=18> */
[----:B--2---:R-:W-:Y:S01]  /*6dc0*/  @!P0 LOP3.LUT R9, R12, 0xfffffffe, RZ, 0xc0, !PT ;  /* 0xfffffffe0c098812 */ /* 0x004fe200078ec0ff */
[----:B------:R0:W-:Y:S01]  /*6dd0*/  @!P5 ST.E.64 desc[UR36][R4.64], R38 ;  /* 0x000000260400d985 */ /* 0x0001e2000c101b24 */
[----:B------:R-:W-:-:S02]  /*6de0*/  @!P1 LOP3.LUT R13, R13, 0xfffffffe, RZ, 0xc0, !PT ;  /* 0xfffffffe0d0d9812 */ /* 0x000fc400078ec0ff */
[----:B------:R-:W-:Y:S01]  /*6df0*/  @!P2 LOP3.LUT R11, R14, 0xfffffffe, RZ, 0xc0, !PT ;  /* 0xfffffffe0e0ba812 */ /* 0x000fe200078ec0ff */
[----:B------:R1:W-:Y:S01]  /*6e00*/  @!P6 ST.E.64 desc[UR36][R6.64], R42 ;  /* 0x0000002a0600e985 */ /* 0x0003e2000c101b24 */
[----:B------:R-:W-:Y:S01]  /*6e10*/  @!P3 LOP3.LUT R15, R15, 0xfffffffe, RZ, 0xc0, !PT ;  /* 0xfffffffe0f0fb812 */ /* 0x000fe200078ec0ff */
[----:B------:R-:W-:Y:S01]  /*6e20*/  VIADD R14, R0, 0x60 ;  /* 0x00000060000e7836 */ /* 0x000fe20000000000 */
        /* <DEDUP_REMOVED lines=141> */
.L_x_9065:
[----:B------:R-:W0:Y:S02]  /*7700*/  S2R R0, SR_TID.X ;  /* 0x0000000000007919 */ /* 0x000e240000002100 */
[----:B0-----:R-:W-:-:S05]  /*7710*/  VIADD R2, R0, 0xffffff80 ;  /* 0xffffff8000027836 */ /* 0x001fca0000000000 */
[----:B------:R-:W-:-:S13]  /*7720*/  ISETP.GT.AND P0, PT, R2, 0x7f, PT ;  /* 0x0000007f0200780c */ /* 0x000fda0003f04270 */
[----:B------:R-:W-:Y:S05]  /*7730*/  @P0 BRA `(.L_x_9038) ;  /* 0x0000003800a00947 */ /* 0x000fea0003800000 */
[----:B------:R-:W0:Y:S01]  /*7740*/  S2R R3, SR_CTAID.X ;  /* 0x0000000000037919 */ /* 0x000e220000002500 */
[----:B------:R-:W1:Y:S01]  /*7750*/  LDC R6, c[0x0][0xbe8] ;  /* 0x0002fa00ff067b82 */ /* 0x000e620000000800 */
[----:B------:R-:W-:Y:S01]  /*7760*/  ULDC UR4, c[0x0][0xa88] ;  /* 0x0002a20000047ab9 */ /* 0x000fe20000000800 */
[----:B0-----:R-:W-:Y:S01]  /*7770*/  LEA R0, R3, R0, 0x7 ;  /* 0x0000000003007211 */ /* 0x001fe200078e38ff */
[----:B-1----:R-:W-:-:S04]  /*7780*/  IMAD R3, R6, UR4, RZ ;  /* 0x0000000406037c24 */ /* 0x002fc8000f8e02ff */
        /* <DEDUP_REMOVED lines=17> */
[----:B------:R-:W-:-:S05]  /*78a0*/  MOV R3, UR6 ;  /* 0x0000000600037c02 */ /* 0x000fca0008000f00 */
        /* <DEDUP_REMOVED lines=29> */
[----:B------:R-:W-:Y:S02]  /*7a80*/  LEA.HI.X R5, R2, UR5, R3, 0x2, P0 ;  /* 0x0000000502057c11 */ /* 0x000fe400080f1403 */
[----:B------:R-:W-:-:S05]  /*7a90*/  MOV R3, 0xff800000 ;  /* 0xff80000000037802 */ /* 0x000fca0000000f00 */
[----:B------:R0:W-:Y:S01]  /*7aa0*/  STG.E desc[UR36][R4.64], R3 ;  /* 0x0000000304007986 */ /* 0x0001e2000c101924 */
[----:B------:R-:W-:Y:S05]  /*7ab0*/  BRA `(.L_x_9038) ;  /* 0x0000003400c07947 */ /* 0x000fea0003800000 */
.L_x_9036:
        /* <DEDUP_REMOVED lines=18> */
.L_x_9068:
[----:B------:R-:W-:Y:S01]  /*7be0*/  ULDC UR7, c[0x0][0xc50] ;  /* 0x0003140000077ab9 */ /* 0x000fe20000000800 */
[----:B------:R-:W-:Y:S01]  /*7bf0*/  UMOV UR40, UR6 ;  /* 0x0000000600287c82 */ /* 0x000fe20008000000 */
[----:B------:R-:W-:-:S11]  /*7c00*/  UISETP.NE.AND UP0, UPT, UR7, 0x1, UPT ;  /* 0x000000010700788c */ /* 0x000fd6000bf05270 */
[----:B------:R-:W-:Y:S01]  /*7c10*/  @UP0 ULDC UR4, c[0x0][0xc54] ;  /* 0x0003150000040ab9 */ /* 0x000fe20000000800 */
[----:B------:R-:W-:Y:S01]  /*7c20*/  @UP0 ULDC UR8, c[0x0][0xc58] ;  /* 0x0003160000080ab9 */ /* 0x000fe20000000800 */
[----:B------:R-:W-:-:S04]  /*7c30*/  UIMAD.WIDE.U32 UR4, UR6, UR4, URZ ;  /* 0x00000004060472a5 */ /* 0x000fc8000f8e003f */
[----:B------:R-:W-:-:S12]  /*7c40*/  @UP0 USHF.R.U32.HI UR40, URZ, UR8, UR5 ;  /* 0x000000083f280299 */ /* 0x000fd80008011605 */
.L_x_9069:
        /* <DEDUP_REMOVED lines=8> */
[----:B------:R-:W-:Y:S01]  /*7cd0*/  ULDC.64 UR4, c[0x0][0x418] ;  /* 0x0001060000047ab9 */ /* 0x000fe20000000a00 */
[----:B------:R-:W-:Y:S01]  /*7ce0*/  ULDC UR41, c[0x0][0x2f0] ;  /* 0x0000bc0000297ab9 */ /* 0x000fe20000000800 */
[----:B------:R-:W-:Y:S01]  /*7cf0*/  IMAD.MOV.U32 R31, RZ, RZ, RZ ;  /* 0x000000ffff1f7224 */ /* 0x000fe200078e00ff */
        /* <DEDUP_REMOVED lines=53> */
.L_x_9071:
[----:B------:R-:W-:Y:S02]  /*8050*/  UIMAD UR45, UR44, UR38, URZ ;  /* 0x000000262c2d72a4 */ /* 0x000fe4000f8e023f */
[----:B------:R-:W-:Y:S01]  /*8060*/  IMAD.U32 R3, RZ, RZ, UR38 ;  /* 0x00000026ff037e24 */ /* 0x000fe2000f8e00ff */
[----:B------:R-:W-:Y:S01]  /*8070*/  MOV R8, 0x1 ;  /* 0x0000000100087802 */ /* 0x000fe20000000f00 */
[----:B------:R-:W-:Y:S02]  /*8080*/  IMAD.MOV.U32 R21, RZ, RZ, RZ ;  /* 0x000000ffff157224 */ /* 0x000fe400078e00ff */
[----:B------:R-:W-:-:S05]  /*8090*/  IMAD.U32 R0, RZ, RZ, UR45 ;  /* 0x0000002dff007e24 */ /* 0x000fca000f8e00ff */
[----:B------:R-:W-:-:S04]  /*80a0*/  VIADDMNMX R0, R0, R3, UR42, PT ;  /* 0x0000002a00007e46 */ /* 0x000fc8000b800103 */
[----:B------:R-:W-:-:S13]  /*80b0*/  R2UR UR46, R0 ;  /* 0x00000000002e72ca */ /* 0x000fda00000e0000 */
        /* <DEDUP_REMOVED lines=26> */
.L_x_9072:
        /* <DEDUP_REMOVED lines=20> */
.L_x_9074:
[----:B------:R0:W1:Y:S01]  /*83a0*/  LDC.64 R14, c[0x4][R17] ;  /* 0x01000000110e7b82 */ /* 0x0000620000000a00 */
[----:B------:R-:W-:Y:S01]  /*83b0*/  ULDC.64 UR4, c[0x4][0xf0] ;  /* 0x01003c0000047ab9 */ /* 0x000fe20000000a00 */
[----:B------:R-:W-:Y:S01]  /*83c0*/  ULDC.64 UR6, c[0x4][0xf8] ;  /* 0x01003e0000067ab9 */ /* 0x000fe20000000a00 */
[----:B------:R-:W-:Y:S01]  /*83d0*/  IMAD.U32 R4, RZ, RZ, UR4 ;  /* 0x00000004ff047e24 */ /* 0x000fe2000f8e00ff */
[----:B------:R-:W-:Y:S01]  /*83e0*/  MOV R5, UR5 ;  /* 0x0000000500057c02 */ /* 0x000fe20008000f00 */
        /* <DEDUP_REMOVED lines=10> */
.L_x_9073:
[----:B------:R-:W0:Y:S01]  /*8490*/  LDC.64 R4, c[0x0][0x9f8] ;  /* 0x00027e00ff047b82 */ /* 0x000e220000000a00 */
[----:B------:R-:W-:-:S07]  /*84a0*/  IMAD.MOV.U32 R30, RZ, RZ, R33 ;  /* 0x000000ffff1e7224 */ /* 0x000fce00078e0021 */
[----:B------:R-:W1:Y:S01]  /*84b0*/  LDC R29, c[0x0][0x430] ;  /* 0x00010c00ff1d7b82 */ /* 0x000e620000000800 */
[C---:B------:R-:W-:Y:S01]  /*84c0*/  IMAD.SHL.U32 R28, R16.reuse, 0x10, RZ ;  /* 0x00000010101c7824 */ /* 0x040fe200078e00ff */
[C---:B------:R-:W-:Y:S02]  /*84d0*/  LOP3.LUT R7, R16.reuse, 0x7f, RZ, 0xc0, !PT ;  /* 0x0000007f10077812 */ /* 0x040fe400078ec0ff */
[----:B------:R-:W-:Y:S02]  /*84e0*/  MOV R9, UR46 ;  /* 0x0000002e00097c02 */ /* 0x000fe40008000f00 */
[----:B------:R-:W-:Y:S01]  /*84f0*/  LOP3.LUT R23, R23, 0xffffffbf, RZ, 0xc0, !PT ;  /* 0xffffffbf17177812 */ /* 0x000fe200078ec0ff */
[----:B------:R-:W-:Y:S01]  /*8500*/  IMAD.SHL.U32 R6, R16, 0x8, RZ ;  /* 0x0000000810067824 */ /* 0x000fe200078e00ff */
[----:B------:R-:W-:Y:S01]  /*8510*/  ULDC UR4, c[0x0][0x320] ;  /* 0x0000c80000047ab9 */ /* 0x000fe20000000800 */
[----:B0-----:R-:W-:-:S04]  /*8520*/  ISETP.NE.U32.AND P0, PT, R4, RZ, PT ;  /* 0x000000ff0400720c */ /* 0x001fc80003f05070 */
[----:B------:R-:W-:-:S13]  /*8530*/  ISETP.NE.AND.EX P0, PT, R5, RZ, PT, P0 ;  /* 0x000000ff0500720c */ /* 0x000fda0003f05300 */
[----:B------:R-:W0:Y:S02]  /*8540*/  @P0 LDC.64 R4, c[0x0][0x9f8] ;  /* 0x00027e00ff040b82 */ /* 0x000e240000000a00 */
[----:B0-----:R-:W-:-:S05]  /*8550*/  @P0 IMAD.WIDE R4, R33, 0x4, R4 ;  /* 0x0000000421040825 */ /* 0x001fca00078e0204 */
[----:B------:R0:W2:Y:S01]  /*8560*/  @P0 LDG.E R30, desc[UR36][R4.64] ;  /* 0x00000024041e0981 */ /* 0x0000a2000c1e1900 */
[----:B------:R-:W-:Y:S01]  /*8570*/  LOP3.LUT R28, R28, 0x70, RZ, 0xc0, !PT ;  /* 0x000000701c1c7812 */ /* 0x000fe200078ec0ff */
[----:B------:R-:W-:Y:S01]  /*8580*/  VIADD R9, R9, 0xffffffff ;  /* 0xffffffff09097836 */ /* 0x000fe20000000000 */
[----:B------:R-:W-:Y:S02]  /*8590*/  SHF.R.U32.HI R27, RZ, 0x3, R7 ;  /* 0x00000003ff1b7819 */ /* 0x000fe40000011607 */
[----:B-1----:R-:W-:Y:S02]  /*85a0*/  ISETP.NE.AND P1, PT, R29, 0x1, PT ;  /* 0x000000011d00780c */ /* 0x002fe40003f25270 */
[----:B------:R-:W-:-:S05]  /*85b0*/  LOP3.LUT R26, R28, R27, RZ, 0xfc, !PT ;  /* 0x0000001b1c1a7212 */ /* 0x000fca00078efcff */
[----:B------:R-:W-:-:S05]  /*85c0*/  IMAD R22, R9, 0x60, R26 ;  /* 0x0000006009167824 */ /* 0x000fca00078e021a */
[C---:B------:R-:W-:Y:S01]  /*85d0*/  ISETP.GE.AND P0, PT, R22.reuse, UR41, PT ;  /* 0x0000002916007c0c */ /* 0x040fe2000bf06270 */
[----:B------:R-:W1:Y:S01]  /*85e0*/  @P1 LDC R3, c[0x0][0x434] ;  /* 0x00010d00ff031b82 */ /* 0x000e620000000800 */
[----:B-----5:R-:W-:Y:S01]  /*85f0*/  IMAD.IADD R22, R22, 0x1, R31 ;  /* 0x0000000116167824 */ /* 0x020fe200078e021f */
[----:B------:R-:W-:Y:S02]  /*8600*/  @P1 LOP3.LUT R23, R23, 0x40, RZ, 0xfc, !PT ;  /* 0x0000004017171812 */ /* 0x000fe400078efcff */
[----:B------:R-:W-:-:S04]  /*8610*/  ISETP.GT.U32.OR P0, PT, R26, 0x5f, P0 ;  /* 0x0000005f1a00780c */ /* 0x000fc80000704470 */
[----:B0-----:R-:W0:Y:S09]  /*8620*/  @P1 LDC R5, c[0x0][0x438] ;  /* 0x00010e00ff051b82 */ /* 0x001e320000000800 */
[----:B------:R-:W3:Y:S01]  /*8630*/  @!P0 LDC.64 R10, c[0x0][0x428] ;  /* 0x00010a00ff0a8b82 */ /* 0x000ee20000000a00 */
[----:B-1----:R-:W-:-:S07]  /*8640*/  @P1 IMAD.HI.U32 R0, R22, R3, RZ ;  /* 0x0000000316001227 */ /* 0x002fce00078e00ff */
[----:B------:R-:W1:Y:S01]  /*8650*/  @!P0 LDC.64 R12, c[0x0][0x418] ;  /* 0x00010600ff0c8b82 */ /* 0x000e620000000a00 */
[----:B------:R-:W-:Y:S01]  /*8660*/  IMAD.MOV.U32 R3, RZ, RZ, R22 ;  /* 0x000000ffff037224 */ /* 0x000fe200078e0016 */
[----:B0-----:R-:W-:-:S04]  /*8670*/  @P1 SHF.R.U32.HI R3, RZ, R5, R0 ;  /* 0x00000005ff031219 */ /* 0x001fc80000011600 */
[--C-:B------:R-:W-:Y:S01]  /*8680*/  @!P0 SHF.R.S32.HI R5, RZ, 0x1f, R3.reuse ;  /* 0x0000001fff058819 */ /* 0x100fe20000011403 */
[----:B------:R-:W-:Y:S01]  /*8690*/  @!P0 IMAD.MOV.U32 R4, RZ, RZ, R3 ;  /* 0x000000ffff048224 */ /* 0x000fe200078e0003 */
[----:B--2---:R-:W-:-:S05]  /*86a0*/  SHF.R.S32.HI R25, RZ, 0x1f, R30 ;  /* 0x0000001fff197819 */ /* 0x004fca000001141e */
[----:B---3--:R-:W-:-:S04]  /*86b0*/  @!P0 IMAD R0, R25, R10, RZ ;  /* 0x0000000a19008224 */ /* 0x008fc800078e02ff */
[C---:B------:R-:W-:Y:S02]  /*86c0*/  @!P0 IMAD R15, R30.reuse, R11, R0 ;  /* 0x0000000b1e0f8224 */ /* 0x040fe400078e0200 */
[----:B------:R-:W-:-:S05]  /*86d0*/  @!P0 IMAD.WIDE.U32 R10, R30, R10, R4 ;  /* 0x0000000a1e0a8225 */ /* 0x000fca00078e0004 */
[----:B------:R-:W-:Y:S02]  /*86e0*/  @!P0 IADD3 R0, R11, R15, RZ ;  /* 0x0000000f0b008210 */ /* 0x000fe40007ffe0ff */
[----:B-1----:R-:W-:-:S04]  /*86f0*/  @!P0 LEA R4, P1, R10, R12, 0x2 ;  /* 0x0000000c0a048211 */ /* 0x002fc800078210ff */
[----:B------:R-:W-:-:S05]  /*8700*/  @!P0 LEA.HI.X R5, R10, R13, R0, 0x2, P1 ;  /* 0x0000000d0a058211 */ /* 0x000fca00008f1400 */
[----:B------:R0:W5:Y:S01]  /*8710*/  @!P0 LDG.E R4, desc[UR36][R4.64] ;  /* 0x0000002404048981 */ /* 0x000162000c1e1900 */
[----:B------:R-:W-:Y:S01]  /*8720*/  LOP3.LUT R24, R6, 0x38, RZ, 0xc0, !PT ;  /* 0x0000003806187812 */ /* 0x000fe200078ec0ff */
[----:B------:R-:W-:Y:S01]  /*8730*/  UMOV UR5, 0xffffffff ;  /* 0xffffffff00057882 */ /* 0x000fe20000000000 */
[----:B------:R-:W-:Y:S02]  /*8740*/  LOP3.LUT R23, R23, 0xffffffef, RZ, 0xc0, !PT ;  /* 0xffffffef17177812 */ /* 0x000fe400078ec0ff */
[C---:B------:R-:W-:Y:S02]  /*8750*/  LOP3.LUT R0, R24.reuse, 0x40, RZ, 0xfc, !PT ;  /* 0x0000004018007812 */ /* 0x040fe400078efcff */
[----:B------:R-:W-:Y:S02]  /*8760*/  LOP3.LUT R8, R24, 0xc0, RZ, 0xfc, !PT ;  /* 0x000000c018087812 */ /* 0x000fe400078efcff */
[----:B------:R-:W-:Y:S02]  /*8770*/  ISETP.GE.AND P1, PT, R0, UR4, PT ;  /* 0x0000000400007c0c */ /* 0x000fe4000bf26270 */
[----:B------:R-:W-:-:S04]  /*8780*/  LOP3.LUT R0, R24, 0x80, RZ, 0xfc, !PT ;  /* 0x0000008018007812 */ /* 0x000fc800078efcff */
[----:B------:R-:W-:-:S07]  /*8790*/  ISETP.GE.AND P2, PT, R0, UR4, PT ;  /* 0x0000000400007c0c */ /* 0x000fce000bf46270 */
[----:B------:R-:W-:Y:S02]  /*87a0*/  @P1 LOP3.LUT R23, R23, 0x10, RZ, 0xfc, !PT ;  /* 0x0000001017171812 */ /* 0x000fe400078efcff */
[----:B------:R-:W-:Y:S02]  /*87b0*/  ISETP.GE.AND P1, PT, R8, UR4, PT ;  /* 0x0000000408007c0c */ /* 0x000fe4000bf26270 */
[----:B------:R-:W-:-:S04]  /*87c0*/  LOP3.LUT R23, R23, 0xfffffff7, RZ, 0xc0, !PT ;  /* 0xfffffff717177812 */ /* 0x000fc800078ec0ff */
[----:B------:R-:W-:Y:S02]  /*87d0*/  @P2 LOP3.LUT R23, R23, 0x8, RZ, 0xfc, !PT ;  /* 0x0000000817172812 */ /* 0x000fe400078efcff */
[----:B------:R-:W-:Y:S02]  /*87e0*/  ISETP.GE.AND P2, PT, R24, UR4, PT ;  /* 0x0000000418007c0c */ /* 0x000fe4000bf46270 */
[----:B------:R-:W-:-:S04]  /*87f0*/  LOP3.LUT R23, R23, 0xfffffffb, RZ, 0xc0, !PT ;  /* 0xfffffffb17177812 */ /* 0x000fc800078ec0ff */
[----:B------:R-:W-:-:S04]  /*8800*/  @P1 LOP3.LUT R23, R23, 0x4, RZ, 0xfc, !PT ;  /* 0x0000000417171812 */ /* 0x000fc800078efcff */
[----:B------:R-:W-:-:S04]  /*8810*/  LOP3.LUT R23, R23, 0xfffffffe, RZ, 0xc0, !PT ;  /* 0xfffffffe17177812 */ /* 0x000fc800078ec0ff */
[----:B------:R-:W-:Y:S01]  /*8820*/  @P2 LOP3.LUT R23, R23, 0x1, RZ, 0xfc, !PT ;  /* 0x0000000117172812 */ /* 0x000fe200078efcff */
[----:B0-----:R-:W-:Y:S06]  /*8830*/  BRA.DIV UR5, `(.L_x_9075) ;  /* 0x0000002a05e07947 */ /* 0x001fec000b800000 */
.L_x_9116:
[----:B------:R-:W-:Y:S01]  /*8840*/  ULOP3.LUT UR4, UR39, 0x2, URZ, 0xfc, !UPT ;  /* 0x0000000227047892 */ /* 0x000fe2000f8efc3f */
[--C-:B-----5:R-:W-:Y:S02]  /*8850*/  @!P0 SHF.R.S32.HI R5, RZ, 0x1f, R4.reuse ;  /* 0x0000001fff058819 */ /* 0x120fe40000011404 */
[----:B------:R-:W-:Y:S02]  /*8860*/  CS2R R36, SRZ ;  /* 0x0000000000247805 */ /* 0x000fe4000001ff00 */
[----:B------:R-:W-:Y:S01]  /*8870*/  LOP3.LUT R23, R23, 0xffffffdf, RZ, 0xc0, !PT ;  /* 0xffffffdf17177812 */ /* 0x000fe200078ec0ff */
[----:B------:R-:W-:Y:S01]  /*8880*/  @!P0 IMAD.MOV.U32 R36, RZ, RZ, R4 ;  /* 0x000000ffff248224 */ /* 0x000fe200078e0004 */
[----:B------:R-:W-:Y:S01]  /*8890*/  SEL R18, RZ, 0x1, P2 ;  /* 0x00000001ff127807 */ /* 0x000fe20001000000 */
[----:B------:R-:W-:Y:S01]  /*88a0*/  @!P0 IMAD.MOV.U32 R37, RZ, RZ, R5 ;  /* 0x000000ffff258224 */ /* 0x000fe200078e0005 */
[----:B------:R-:W-:Y:S01]  /*88b0*/  MOV R34, UR4 ;  /* 0x0000000400227c02 */ /* 0x000fe20008000f00 */
[----:B------:R-:W-:Y:S01]  /*88c0*/  IMAD.U32 R19, RZ, RZ, UR40 ;  /* 0x00000028ff137e24 */ /* 0x000fe2000f8e00ff */
[----:B------:R-:W-:Y:S01]  /*88d0*/  ISETP.GT.U32.AND P0, PT, R26, 0x5f, PT ;  /* 0x0000005f1a00780c */ /* 0x000fe20003f04070 */
[----:B------:R-:W-:Y:S01]  /*88e0*/  IMAD.MOV R0, RZ, RZ, -R3 ;  /* 0x000000ffff007224 */ /* 0x000fe200078e0a03 */
[----:B------:R-:W-:-:S02]  /*88f0*/  ISETP.NE.AND P1, PT, R34, 0x3, PT ;  /* 0x000000032200780c */ /* 0x000fc40003f25270 */
[----:B------:R-:W-:Y:S01]  /*8900*/  LOP3.LUT R23, R23, 0xffffff7f, RZ, 0xc0, !PT ;  /* 0xffffff7f17177812 */ /* 0x000fe200078ec0ff */
[----:B------:R-:W-:Y:S01]  /*8910*/  IMAD R22, R29, R0, R22 ;  /* 0x000000001d167224 */ /* 0x000fe200078e0216 */
[----:B------:R-:W-:-:S07]  /*8920*/  SHF.R.S32.HI R19, RZ, 0x1f, R19 ;  /* 0x0000001fff137819 */ /* 0x000fce0000011413 */
[----:B------:R-:W-:-:S04]  /*8930*/  @P0 LOP3.LUT R23, R23, 0x80, RZ, 0xfc, !PT ;  /* 0x0000008017170812 */ /* 0x000fc800078efcff */
[----:B------:R-:W-:Y:S01]  /*8940*/  @P1 LOP3.LUT R23, R23, 0x20, RZ, 0xfc, !PT ;  /* 0x0000002017171812 */ /* 0x000fe200078efcff */
[----:B------:R-:W-:Y:S06]  /*8950*/  @!P1 BRA `(.L_x_9076) ;  /* 0x0000000000049947 */ /* 0x000fec0003800000 */
[----:B------:R-:W-:Y:S01]  /*8960*/  BPT.TRAP 0x1 ;  /* 0x000000040000795c */ /* 0x000fe20000300000 */
.L_x_9076:
[----:B------:R-:W-:-:S05]  /*8970*/  IMAD.MOV.U32 R0, RZ, RZ, 0x1 ;  /* 0x00000001ff007424 */ /* 0x000fca00078e00ff */
[----:B------:R-:W-:-:S04]  /*8980*/  SHF.L.U32 R0, R0, 0x1f, RZ ;  /* 0x0000001f00007819 */ /* 0x000fc800000006ff */
[----:B------:R-:W0:Y:S02]  /*8990*/  SYNCS.PHASECHK.TRANS64.TRYWAIT P0, [UR43+0x22840], R0 ;  /* 0x02284000ff0075a7 */ /* 0x000e24000800016b */
[----:B0-----:R-:W-:Y:S05]  /*89a0*/  @!P0 BRA `(.L_x_9077) ;  /* 0x0000002800a48947 */ /* 0x001fea0003800000 */
.L_x_9117:
[----:B------:R-:W-:Y:S01]  /*89b0*/  SHF.R.S32.HI R17, RZ, 0x1f, R22 ;  /* 0x0000001fff117819 */ /* 0x000fe20000011416 */
[----:B------:R-:W-:Y:S01]  /*89c0*/  ULDC.64 UR4, c[0x0][0x300] ;  /* 0x0000c00000047ab9 */ /* 0x000fe20000000a00 */
[----:B------:R-:W-:Y:S01]  /*89d0*/  R2UR UR6, R19 ;  /* 0x00000000130672ca */ /* 0x000fe200000e0000 */
[----:B------:R-:W-:Y:S01]  /*89e0*/  IMAD.WIDE.U32 R4, R22, UR4, RZ ;  /* 0x0000000416047c25 */ /* 0x000fe2000f8e00ff */
[----:B------:R-:W-:-:S03]  /*89f0*/  LOP3.LUT R23, R23, 0xfffffffd, RZ, 0xc0, !PT ;  /* 0xfffffffd17177812 */ /* 0x000fc600078ec0ff */
[----:B0-----:R-:W-:-:S04]  /*8a00*/  IMAD R3, R17, UR4, RZ ;  /* 0x0000000411037c24 */ /* 0x001fc8000f8e02ff */
[----:B------:R-:W-:Y:S01]  /*8a10*/  IMAD R3, R22, UR5, R3 ;  /* 0x0000000516037c24 */ /* 0x000fe2000f8e0203 */
        /* <DEDUP_REMOVED lines=19> */
[----:B------:R-:W-:Y:S02]  /*8b50*/  MOV R4, 0xffffffa0 ;  /* 0xffffffa000047802 */ /* 0x000fe40000000f00 */
[----:B------:R-:W-:-:S03]  /*8b60*/  LOP3.LUT R5, R5, 0x38, R6, 0xf8, !PT ;  /* 0x0000003805057812 */ /* 0x000fc600078ef806 */
[----:B------:R-:W-:Y:S01]  /*8b70*/  IMAD R4, R9, R4, UR41 ;  /* 0x0000002909047e24 */ /* 0x000fe2000f8e0204 */
[----:B------:R-:W-:Y:S01]  /*8b80*/  LOP3.LUT R5, R5, 0x38, R16, 0x78, !PT ;  /* 0x0000003805057812 */ /* 0x000fe200078e7810 */
[----:B------:R-:W-:Y:S01]  /*8b90*/  IMAD.SHL.U32 R16, R7, 0x8, RZ ;  /* 0x0000000807107824 */ /* 0x000fe200078e00ff */
[----:B------:R-:W-:Y:S01]  /*8ba0*/  @P2 LOP3.LUT R23, R23, 0x2, RZ, 0xfc, !PT ;  /* 0x0000000217172812 */ /* 0x000fe200078efcff */
[----:B------:R-:W-:-:S03]  /*8bb0*/  IMAD.IADD R35, R4, 0x1, -R27 ;  /* 0x0000000104237824 */ /* 0x000fc600078e0a1b */
[----:B------:R-:W-:Y:S02]  /*8bc0*/  LOP3.LUT R16, R5, 0x200, R16, 0xf8, !PT ;  /* 0x0000020005107812 */ /* 0x000fe400078ef810 */
[----:B------:R-:W-:Y:S01]  /*8bd0*/  ISETP.GE.AND P0, PT, R35, 0x1, PT ;  /* 0x000000012300780c */ /* 0x000fe20003f06270 */
[----:B------:R-:W-:-:S12]  /*8be0*/  BRA.DIV UR5, `(.L_x_9078) ;  /* 0x0000002a052c7947 */ /* 0x000fd8000b800000 */
        /* <DEDUP_REMOVED lines=19> */
[----:B------:R-:W0:Y:S03]  /*8d20*/  SHFL.IDX PT, R14, R3, 0x3, 0x181f ;  /* 0x00781f00030e7f89 */ /* 0x000e2600000e0000 */
[----:B-1----:R-:W-:Y:S02]  /*8d30*/  @P0 IMAD.X R5, RZ, RZ, R6, P1 ;  /* 0x000000ffff050224 */ /* 0x002fe400008e0606 */
        /* <DEDUP_REMOVED lines=16> */
.L_x_9131:
        /* <DEDUP_REMOVED lines=15> */
.L_x_9079:
        /* <DEDUP_REMOVED lines=23> */
.L_x_9080:
[----:B------:R-:W0:Y:S01]  /*90a0*/  LDC R3, c[0x0][0x448] ;  /* 0x00011200ff037b82 */ /* 0x000e220000000800 */
[----:B------:R-:W-:Y:S01]  /*90b0*/  R2UR UR6, R19 ;  /* 0x00000000130672ca */ /* 0x000fe200000e0000 */
[----:B------:R-:W-:Y:S01]  /*90c0*/  IMAD R0, R32, 0x80, R26 ;  /* 0x0000008020007824 */ /* 0x000fe200078e021a */
[----:B------:R-:W-:Y:S01]  /*90d0*/  ULDC.64 UR8, c[0x0][0x2d8] ;  /* 0x0000b60000087ab9 */ /* 0x000fe20000000a00 */
[----:B------:R-:W-:Y:S01]  /*90e0*/  SHF.R.S32.HI R8, RZ, 0x1f, R33 ;  /* 0x0000001fff087819 */ /* 0x000fe20000011421 */
[----:B------:R-:W-:Y:S02]  /*90f0*/  UIMAD.WIDE.U32 UR4, UR40, UR8, URZ ;  /* 0x00000008280472a5 */ /* 0x000fe4000f8e003f */
[----:B------:R-:W-:-:S07]  /*9100*/  MOV R9, R0 ;  /* 0x0000000000097202 */ /* 0x000fce0000000f00 */
[----:B------:R-:W-:-:S04]  /*9110*/  UIMAD UR6, UR6, UR8, URZ ;  /* 0x00000008060672a4 */ /* 0x000fc8000f8e023f */
[----:B------:R-:W-:-:S03]  /*9120*/  UIMAD UR6, UR40, UR9, UR6 ;  /* 0x00000009280672a4 */ /* 0x000fc6000f8e0206 */
[----:B------:R-:W-:Y:S01]  /*9130*/  ULDC.64 UR8, c[0x0][0x2e0] ;  /* 0x0000b80000087ab9 */ /* 0x000fe20000000a00 */
[----:B------:R-:W-:Y:S01]  /*9140*/  UIADD3 UR6, UR5, UR6, URZ ;  /* 0x0000000605067290 */ /* 0x000fe2000fffe03f */
[----:B------:R-:W-:Y:S01]  /*9150*/  IMAD R8, R8, UR8, RZ ;  /* 0x0000000808087c24 */ /* 0x000fe2000f8e02ff */
[----:B0-----:R-:W-:-:S03]  /*9160*/  ISETP.NE.AND P0, PT, R3, 0x1, PT ;  /* 0x000000010300780c */ /* 0x001fc60003f05270 */
[----:B------:R-:W-:-:S10]  /*9170*/  IMAD R11, R33, UR9, R8 ;  /* 0x00000009210b7c24 */ /* 0x000fd4000f8e0208 */
[----:B------:R-:W0:Y:S08]  /*9180*/  @P0 LDC R5, c[0x0][0x44c] ;  /* 0x00011300ff050b82 */ /* 0x000e300000000800 */
[----:B------:R-:W1:Y:S01]  /*9190*/  @P0 LDC R7, c[0x0][0x450] ;  /* 0x00011400ff070b82 */ /* 0x000e620000000800 */
[----:B0-----:R-:W-:-:S04]  /*91a0*/  @P0 IMAD.HI.U32 R4, R0, R5, RZ ;  /* 0x0000000500040227 */ /* 0x001fc800078e00ff */
[----:B------:R-:W-:Y:S01]  /*91b0*/  IMAD.U32 R5, RZ, RZ, UR5 ;  /* 0x00000005ff057e24 */ /* 0x000fe2000f8e00ff */
[----:B-1----:R-:W-:Y:S01]  /*91c0*/  @P0 SHF.R.U32.HI R9, RZ, R7, R4 ;  /* 0x00000007ff090219 */ /* 0x002fe20000011604 */
[----:B------:R-:W-:Y:S01]  /*91d0*/  IMAD.U32 R4, RZ, RZ, UR4 ;  /* 0x00000004ff047e24 */ /* 0x000fe2000f8e00ff */
[----:B------:R-:W-:Y:S01]  /*91e0*/  ULDC.64 UR4, c[0x0][0x2d0] ;  /* 0x0000b40000047ab9 */ /* 0x000fe20000000a00 */
[----:B------:R-:W-:-:S03]  /*91f0*/  IMAD.U32 R7, RZ, RZ, UR6 ;  /* 0x00000006ff077e24 */ /* 0x000fc6000f8e00ff */
[----:B------:R-:W-:-:S05]  /*9200*/  MOV R6, R4 ;  /* 0x0000000400067202 */ /* 0x000fca0000000f00 */
[----:B------:R-:W-:Y:S01]  /*9210*/  IMAD.WIDE.U32 R4, R33, UR8, R6 ;  /* 0x0000000821047c25 */ /* 0x000fe2000f8e0006 */
[----:B------:R-:W-:-:S03]  /*9220*/  SHF.R.S32.HI R6, RZ, 0x1f, R9 ;  /* 0x0000001fff067819 */ /* 0x000fc60000011409 */
[----:B------:R-:W-:Y:S02]  /*9230*/  IMAD.MOV R7, RZ, RZ, -R9 ;  /* 0x000000ffff077224 */ /* 0x000fe400078e0a09 */
[----:B------:R-:W-:Y:S02]  /*9240*/  IMAD.IADD R5, R5, 0x1, R11 ;  /* 0x0000000105057824 */ /* 0x000fe400078e020b */
[----:B------:R-:W-:Y:S02]  /*9250*/  IMAD R7, R3, R7, R0 ;  /* 0x0000000703077224 */ /* 0x000fe400078e0200 */
[----:B------:R-:W-:Y:S02]  /*9260*/  IMAD R6, R6, UR4, RZ ;  /* 0x0000000406067c24 */ /* 0x000fe4000f8e02ff */
[----:B------:R-:W-:Y:S01]  /*9270*/  IMAD.WIDE.U32 R4, R9, UR4, R4 ;  /* 0x0000000409047c25 */ /* 0x000fe2000f8e0004 */
[----:B------:R-:W-:-:S03]  /*9280*/  SHF.R.S32.HI R0, RZ, 0x1f, R7 ;  /* 0x0000001fff007819 */ /* 0x000fc60000011407 */
[----:B------:R-:W-:Y:S01]  /*9290*/  IMAD R11, R9, UR5, R6 ;  /* 0x00000005090b7c24 */ /* 0x000fe2000f8e0206 */
[----:B------:R-:W-:Y:S02]  /*92a0*/  ULDC.64 UR4, c[0x0][0x2c8] ;  /* 0x0000b20000047ab9 */ /* 0x000fe40000000a00 */
[----:B------:R-:W-:Y:S02]  /*92b0*/  IMAD R0, R0, UR4, RZ ;  /* 0x0000000400007c24 */ /* 0x000fe4000f8e02ff */
[----:B------:R-:W-:Y:S02]  /*92c0*/  IMAD.IADD R5, R5, 0x1, R11 ;  /* 0x0000000105057824 */ /* 0x000fe400078e020b */
[C---:B------:R-:W-:Y:S02]  /*92d0*/  IMAD R9, R7.reuse, UR5, R0 ;  /* 0x0000000507097c24 */ /* 0x040fe4000f8e0200 */
[----:B------:R-:W-:Y:S01]  /*92e0*/  IMAD.WIDE.U32 R4, R7, UR4, R4 ;  /* 0x0000000407047c25 */ /* 0x000fe2000f8e0004 */
[----:B------:R-:W-:-:S04]  /*92f0*/  ULDC.64 UR4, c[0x0][0x280] ;  /* 0x0000a00000047ab9 */ /* 0x000fc80000000a00 */
[----:B------:R-:W-:Y:S02]  /*9300*/  IADD3 R5, R5, R9, RZ ;  /* 0x0000000905057210 */ /* 0x000fe40007ffe0ff */
[----:B------:R-:W-:Y:S01]  /*9310*/  LEA R6, P0, R4, UR4, 0x1 ;  /* 0x0000000404067c11 */ /* 0x000fe2000f8008ff */
[----:B------:R-:W-:Y:S02]  /*9320*/  ULDC UR4, c[0x0][0x2b8] ;  /* 0x0000ae0000047ab9 */ /* 0x000fe40000000800 */
[----:B------:R-:W-:Y:S02]  /*9330*/  ISETP.GE.AND P1, PT, R24, UR4, PT ;  /* 0x0000000418007c0c */ /* 0x000fe4000bf26270 */
[----:B------:R-:W-:Y:S01]  /*9340*/  LEA.HI.X R0, R4, UR5, R5, 0x1, P0 ;  /* 0x0000000504007c11 */ /* 0x000fe200080f0c05 */
[----:B------:R-:W-:-:S03]  /*9350*/  UMOV UR5, 0xffffffff ;  /* 0xffffffff00057882 */ /* 0x000fc60000000000 */
[----:B------:R-:W-:Y:S07]  /*9360*/  BRA.DIV UR5, `(.L_x_9081) ;  /* 0x0000002605fc7947 */ /* 0x000fee000b800000 */
[----:B------:R-:W0:Y:S01]  /*9370*/  SHFL.IDX PT, R14, R6, RZ, 0x181f ;  /* 0x00181fff060e7589 */ /* 0x000e2200000e0000 */
[----:B------:R-:W-:Y:S01]  /*9380*/  ULDC UR4, c[0x0][0x288] ;  /* 0x0000a20000047ab9 */ /* 0x000fe20000000800 */
[----:B------:R-:W-:Y:S02]  /*9390*/  IMAD R32, R32, 0x80, R27 ;  /* 0x0000008020207824 */ /* 0x000fe400078e021b */
[----:B------:R-:W1:Y:S01]  /*93a0*/  SHFL.IDX PT, R4, R0, RZ, 0x181f ;  /* 0x00181fff00047589 */ /* 0x000e6200000e0000 */
[----:B------:R-:W-:Y:S02]  /*93b0*/  IMAD R3, R3, UR4, RZ ;  /* 0x0000000403037c24 */ /* 0x000fe4000f8e02ff */
[C---:B------:R-:W-:Y:S01]  /*93c0*/  IADD3 R8, R32.reuse, 0x10, RZ ;  /* 0x0000001020087810 */ /* 0x040fe20007ffe0ff */
[----:B------:R-:W-:Y:S02]  /*93d0*/  SHFL.IDX PT, R7, R0, 0x1, 0x181f ;  /* 0x00381f0000077f89 */ /* 0x000fe400000e0000 */
[----:B------:R-:W-:-:S13]  /*93e0*/  ISETP.GE.AND P0, PT, R32, R3, PT ;  /* 0x000000032000720c */ /* 0x000fda0003f06270 */
[----:B------:R-:W-:Y:S02]  /*93f0*/  @!P0 LEA R9, R16, UR43, 0x1 ;  /* 0x0000002b10098c11 */ /* 0x000fe4000f8e08ff */
[----:B0-----:R-:W-:-:S05]  /*9400*/  @!P0 LEA R14, P2, R24, R14, 0x1 ;  /* 0x0000000e180e8211 */ /* 0x001fca00078408ff */
[----:B-1----:R-:W-:Y:S02]  /*9410*/  @!P0 IMAD.X R5, RZ, RZ, R4, P2 ;  /* 0x000000ffff058224 */ /* 0x002fe400010e0604 */
[----:B------:R-:W-:Y:S02]  /*9420*/  @!P0 IMAD.MOV.U32 R4, RZ, RZ, R14 ;  /* 0x000000ffff048224 */ /* 0x000fe400078e000e */
[----:B------:R-:W0:Y:S04]  /*9430*/  SHFL.IDX PT, R14, R6, 0x1, 0x181f ;  /* 0x00381f00060e7f89 */ /* 0x000e2800000e0000 */
[----:B------:R0:W-:Y:S01]  /*9440*/  @!P0 LDGSTS.E.BYPASS.LTC128B.128 [R9+0x18400], desc[UR36][R4.64], !P1 ;  /* 0x1840000004098fae */ /* 0x0001e2000c901d64 */
[----:B------:R-:W-:Y:S01]  /*9450*/  ISETP.GE.AND P0, PT, R8, R3, PT ;  /* 0x000000030800720c */ /* 0x000fe20003f06270 */
[----:B------:R-:W-:-:S12]  /*9460*/  VIADD R8, R32, 0x20 ;  /* 0x0000002020087836 */ /* 0x000fd80000000000 */
[----:B------:R-:W-:Y:S02]  /*9470*/  @!P0 LEA R21, R16, UR43, 0x1 ;  /* 0x0000002b10158c11 */ /* 0x000fe4000f8e08ff */
[----:B0-----:R-:W-:Y:S02]  /*9480*/  @!P0 LEA R4, P2, R24, R14, 0x1 ;  /* 0x0000000e18048211 */ /* 0x001fe400078408ff */
[----:B------:R-:W0:Y:S03]  /*9490*/  SHFL.IDX PT, R14, R6, 0x2, 0x181f ;  /* 0x00581f00060e7f89 */ /* 0x000e2600000e0000 */
[----:B------:R-:W-:Y:S02]  /*94a0*/  @!P0 IMAD.X R5, RZ, RZ, R7, P2 ;  /* 0x000000ffff058224 */ /* 0x000fe400010e0607 */
[----:B------:R-:W1:Y:S04]  /*94b0*/  SHFL.IDX PT, R7, R0, 0x2, 0x181f ;  /* 0x00581f0000077f89 */ /* 0x000e6800000e0000 */
[----:B------:R0:W-:Y:S01]  /*94c0*/  @!P0 LDGSTS.E.BYPASS.LTC128B.128 [R21+0x18c00], desc[UR36][R4.64], !P1 ;  /* 0x18c0000004158fae */ /* 0x0001e2000c901d64 */
[----:B------:R-:W-:-:S02]  /*94d0*/  ISETP.GE.AND P0, PT, R8, R3, PT ;  /* 0x000000030800720c */ /* 0x000fc40003f06270 */
[----:B------:R-:W-:-:S11]  /*94e0*/  IADD3 R8, R32, 0x30, RZ ;  /* 0x0000003020087810 */ /* 0x000fd60007ffe0ff */
[----:B------:R-:W-:Y:S02]  /*94f0*/  @!P0 LEA R9, R16, UR43, 0x1 ;  /* 0x0000002b10098c11 */ /* 0x000fe4000f8e08ff */
[----:B0-----:R-:W-:Y:S02]  /*9500*/  @!P0 LEA R4, P2, R24, R14, 0x1 ;  /* 0x0000000e18048211 */ /* 0x001fe400078408ff */
[----:B------:R-:W0:Y:S03]  /*9510*/  SHFL.IDX PT, R14, R6, 0x3, 0x181f ;  /* 0x00781f00060e7f89 */ /* 0x000e2600000e0000 */
[----:B-1----:R-:W-:Y:S02]  /*9520*/  @!P0 IMAD.X R5, RZ, RZ, R7, P2 ;  /* 0x000000ffff058224 */ /* 0x002fe400010e0607 */
[----:B------:R-:W1:Y:S04]  /*9530*/  SHFL.IDX PT, R7, R0, 0x3, 0x181f ;  /* 0x00781f0000077f89 */ /* 0x000e6800000e0000 */
[----:B------:R0:W-:Y:S01]  /*9540*/  @!P0 LDGSTS.E.BYPASS.LTC128B.128 [R9+0x19400], desc[UR36][R4.64], !P1 ;  /* 0x1940000004098fae */ /* 0x0001e2000c901d64 */
[----:B------:R-:W-:Y:S01]  /*9550*/  ISETP.GE.AND P0, PT, R8, R3, PT ;  /* 0x000000030800720c */ /* 0x000fe20003f06270 */
[----:B------:R-:W-:-:S12]  /*9560*/  VIADD R8, R32, 0x40 ;  /* 0x0000004020087836 */ /* 0x000fd80000000000 */
[----:B------:R-:W-:Y:S02]  /*9570*/  @!P0 LEA R21, R16, UR43, 0x1 ;  /* 0x0000002b10158c11 */ /* 0x000fe4000f8e08ff */
[----:B0-----:R-:W-:Y:S02]  /*9580*/  @!P0 LEA R4, P2, R24, R14, 0x1 ;  /* 0x0000000e18048211 */ /* 0x001fe400078408ff */
[----:B------:R-:W0:Y:S03]  /*9590*/  SHFL.IDX PT, R14, R6, 0x4, 0x181f ;  /* 0x00981f00060e7f89 */ /* 0x000e2600000e0000 */
[----:B-1----:R-:W-:Y:S02]  /*95a0*/  @!P0 IMAD.X R5, RZ, RZ, R7, P2 ;  /* 0x000000ffff058224 */ /* 0x002fe400010e0607 */
        /* <DEDUP_REMOVED lines=25> */
.L_x_9148:
[----:B------:R-:W-:Y:S01]  /*9740*/  IADD3 R32, R32, 0x70, RZ ;  /* 0x0000007020207810 */ /* 0x000fe20007ffe0ff */
[----:B0-----:R-:W-:-:S03]  /*9750*/  IMAD.MOV.U32 R0, RZ, RZ, 0x1 ;  /* 0x00000001ff007424 */ /* 0x001fc600078e00ff */
[----:B------:R-:W-:Y:S02]  /*9760*/  ISETP.GE.AND P0, PT, R32, R3, PT ;  /* 0x000000032000720c */ /* 0x000fe40003f06270 */
[----:B------:R-:W-:-:S11]  /*9770*/  SHF.L.U32 R0, R0, 0x1f, RZ ;  /* 0x0000001f00007819 */ /* 0x000fd600000006ff */
[----:B--2---:R-:W-:Y:S02]  /*9780*/  @!P0 LEA R4, P2, R24, R14, 0x1 ;  /* 0x0000000e18048211 */ /* 0x004fe400078408ff */
        /* <DEDUP_REMOVED lines=13> */
.L_x_9149:
[----:B------:R-:W-:-:S13]  /*9860*/  ISETP.NE.AND P0, PT, R34, 0x3, PT ;  /* 0x000000032200780c */ /* 0x000fda0003f05270 */
[----:B------:R-:W-:Y:S05]  /*9870*/  @!P0 BRA `(.L_x_9083) ;  /* 0x0000000000048947 */ /* 0x000fea0003800000 */
[----:B------:R-:W-:Y:S01]  /*9880*/  BPT.TRAP 0x1 ;  /* 0x000000040000795c */ /* 0x000fe20000300000 */
.L_x_9083:
[----:B------:R-:W1:Y:S02]  /*9890*/  SYNCS.PHASECHK.TRANS64.TRYWAIT P0, [UR43+0x22860], R0 ;  /* 0x02286000ff0075a7 */ /* 0x000e64000800016b */
[----:B-1----:R-:W-:Y:S05]  /*98a0*/  @!P0 BRA `(.L_x_9084) ;  /* 0x0000002c00188947 */ /* 0x002fea0003800000 */
.L_x_9150:
[----:B------:R-:W-:Y:S01]  /*98b0*/  ULDC.64 UR4, c[0x0][0x328] ;  /* 0x0000ca0000047ab9 */ /* 0x000fe20000000a00 */
[----:B------:R-:W-:Y:S01]  /*98c0*/  ULDC.64 UR6, c[0x0][0x338] ;  /* 0x0000ce0000067ab9 */ /* 0x000fe20000000a00 */
[----:B------:R-:W-:Y:S01]  /*98d0*/  IMAD R17, R17, UR4, RZ ;  /* 0x0000000411117c24 */ /* 0x000fe2000f8e02ff */
[----:B------:R-:W-:Y:S01]  /*98e0*/  LOP3.LUT P3, RZ, R23, 0x10, RZ, 0xc0, !PT ;  /* 0x0000001017ff7812 */ /* 0x000fe2000786c0ff */
[C---:B------:R-:W-:Y:S01]  /*98f0*/  IMAD.WIDE.U32 R4, R22.reuse, UR4, RZ ;  /* 0x0000000416047c25 */ /* 0x040fe2000f8e00ff */
[----:B------:R-:W-:Y:S02]  /*9900*/  R2UR UR4, R19 ;  /* 0x00000000130472ca */ /* 0x000fe400000e0000 */
[C---:B------:R-:W-:Y:S01]  /*9910*/  LOP3.LUT P2, RZ, R23.reuse, 0x8, RZ, 0xc0, !PT ;  /* 0x0000000817ff7812 */ /* 0x040fe2000784c0ff */
[----:B------:R-:W-:Y:S01]  /*9920*/  IMAD R17, R22, UR5, R17 ;  /* 0x0000000516117c24 */ /* 0x000fe2000f8e0211 */
[----:B------:R-:W-:Y:S01]  /*9930*/  LOP3.LUT P1, RZ, R23, 0x4, RZ, 0xc0, !PT ;  /* 0x0000000417ff7812 */ /* 0x000fe2000782c0ff */
[----:B0-----:R-:W-:Y:S01]  /*9940*/  IMAD R3, R37, UR6, RZ ;  /* 0x0000000625037c24 */ /* 0x001fe2000f8e02ff */
[----:B------:R-:W-:Y:S01]  /*9950*/  SEL R0, RZ, 0x4, P2 ;  /* 0x00000004ff007807 */ /* 0x000fe20001000000 */
[----:B------:R-:W-:Y:S01]  /*9960*/  IMAD.IADD R5, R5, 0x1, R17 ;  /* 0x0000000105057824 */ /* 0x000fe200078e0211 */
[----:B------:R-:W-:Y:S01]  /*9970*/  SEL R7, RZ, 0x8, P1 ;  /* 0x00000008ff077807 */ /* 0x000fe20000800000 */
[C---:B------:R-:W-:Y:S01]  /*9980*/  IMAD R3, R36.reuse, UR7, R3 ;  /* 0x0000000724037c24 */ /* 0x040fe2000f8e0203 */
[----:B------:R-:W-:Y:S01]  /*9990*/  LOP3.LUT P4, RZ, R23, 0x1, RZ, 0xc0, !PT ;  /* 0x0000000117ff7812 */ /* 0x000fe2000788c0ff */
[----:B------:R-:W-:Y:S01]  /*99a0*/  IMAD.WIDE.U32 R4, R36, UR6, R4 ;  /* 0x0000000624047c25 */ /* 0x000fe2000f8e0004 */
[----:B------:R-:W-:-:S02]  /*99b0*/  ULDC.64 UR6, c[0x0][0x330] ;  /* 0x0000cc0000067ab9 */ /* 0x000fc40000000a00 */
[----:B------:R-:W-:Y:S02]  /*99c0*/  UIMAD UR4, UR4, UR6, URZ ;  /* 0x00000006040472a4 */ /* 0x000fe4000f8e023f */
[----:B------:R-:W-:Y:S01]  /*99d0*/  IADD3 R5, R5, R3, RZ ;  /* 0x0000000305057210 */ /* 0x000fe20007ffe0ff */
[----:B------:R-:W-:Y:S01]  /*99e0*/  IMAD.U32 R3, RZ, RZ, UR6 ;  /* 0x00000006ff037e24 */ /* 0x000fe2000f8e00ff */
[----:B------:R-:W-:-:S03]  /*99f0*/  UIMAD UR4, UR40, UR7, UR4 ;  /* 0x00000007280472a4 */ /* 0x000fc6000f8e0204 */
[----:B------:R-:W-:Y:S01]  /*9a00*/  IMAD.WIDE.U32 R4, R3, UR40, R4 ;  /* 0x0000002803047c25 */ /* 0x000fe2000f8e0004 */
[----:B------:R-:W-:-:S03]  /*9a10*/  ULDC.64 UR6, c[0x0][0x318] ;  /* 0x0000c60000067ab9 */ /* 0x000fc60000000a00 */
[----:B------:R-:W-:Y:S01]  /*9a20*/  VIADD R3, R5, UR4 ;  /* 0x0000000405037c36 */ /* 0x000fe20008000000 */
[----:B------:R-:W-:Y:S01]  /*9a30*/  SEL R5, RZ, 0x2, P3 ;  /* 0x00000002ff057807 */ /* 0x000fe20001800000 */
[----:B------:R-:W-:Y:S01]  /*9a40*/  UMOV UR4, 0xffffffff ;  /* 0xffffffff00047882 */ /* 0x000fe20000000000 */
[----:B------:R-:W-:Y:S02]  /*9a50*/  LEA R17, P0, R4, UR6, 0x1 ;  /* 0x0000000604117c11 */ /* 0x000fe4000f8008ff */
[----:B------:R-:W-:Y:S02]  /*9a60*/  IADD3 R0, R0, R5, R18 ;  /* 0x0000000500007210 */ /* 0x000fe40007ffe012 */
[----:B------:R-:W-:-:S03]  /*9a70*/  LEA.HI.X R3, R4, UR7, R3, 0x1, P0 ;  /* 0x0000000704037c11 */ /* 0x000fc600080f0c03 */
[----:B------:R-:W-:Y:S01]  /*9a80*/  IMAD.IADD R6, R0, 0x1, R7 ;  /* 0x0000000100067824 */ /* 0x000fe200078e0207 */
[----:B------:R-:W-:Y:S06]  /*9a90*/  BRA.DIV UR4, `(.L_x_9085) ;  /* 0x0000002a04b47947 */ /* 0x000fec000b800000 */
[----:B------:R-:W0:Y:S01]  /*9aa0*/  SHFL.IDX PT, R14, R17, RZ, 0x181f ;  /* 0x00181fff110e7589 */ /* 0x000e2200000e0000 */
[----:B------:R-:W-:Y:S02]  /*9ab0*/  SHF.L.U32 R24, R24, 0x1, RZ ;  /* 0x0000000118187819 */ /* 0x000fe400000006ff */
[----:B------:R-:W-:Y:S01]  /*9ac0*/  LEA R21, R16, UR43, 0x1 ;  /* 0x0000002b10157c11 */ /* 0x000fe2000f8e08ff */
[----:B------:R-:W1:Y:S01]  /*9ad0*/  SHFL.IDX PT, R0, R3, RZ, 0x181f ;  /* 0x00181fff03007589 */ /* 0x000e6200000e0000 */
[C---:B------:R-:W-:Y:S02]  /*9ae0*/  LOP3.LUT P2, RZ, R6.reuse, 0x2, RZ, 0xc0, !PT ;  /* 0x0000000206ff7812 */ /* 0x040fe4000784c0ff */
[----:B------:R-:W-:Y:S02]  /*9af0*/  LOP3.LUT P1, RZ, R6, 0x4, RZ, 0xc0, !PT ;  /* 0x0000000406ff7812 */ /* 0x000fe4000782c0ff */
[----:B0-----:R-:W-:Y:S02]  /*9b00*/  IADD3 R4, P0, R14, R24, RZ ;  /* 0x000000180e047210 */ /* 0x001fe40007f1e0ff */
[----:B------:R-:W0:Y:S03]  /*9b10*/  SHFL.IDX PT, R14, R17, 0x1, 0x181f ;  /* 0x00381f00110e7f89 */ /* 0x000e2600000e0000 */
[----:B-1----:R-:W-:-:S02]  /*9b20*/  IMAD.X R5, RZ, RZ, R0, P0 ;  /* 0x000000ffff057224 */ /* 0x002fc400000e0600 */
[----:B------:R-:W1:Y:S01]  /*9b30*/  SHFL.IDX PT, R0, R3, 0x1, 0x181f ;  /* 0x00381f0003007f89 */ /* 0x000e6200000e0000 */
[----:B0-----:R-:W-:-:S03]  /*9b40*/  IADD3 R10, P0, R14, R24, RZ ;  /* 0x000000180e0a7210 */ /* 0x001fc60007f1e0ff */
[----:B------:R-:W0:Y:S02]  /*9b50*/  SHFL.IDX PT, R14, R17, 0x2, 0x181f ;  /* 0x00581f00110e7f89 */ /* 0x000e2400000e0000 */
[----:B-1----:R-:W-:Y:S02]  /*9b60*/  IMAD.X R11, RZ, RZ, R0, P0 ;  /* 0x000000ffff0b7224 */ /* 0x002fe400000e0600 */
[----:B------:R-:W1:Y:S01]  /*9b70*/  SHFL.IDX PT, R0, R3, 0x2, 0x181f ;  /* 0x00581f0003007f89 */ /* 0x000e6200000e0000 */
[----:B0-----:R-:W-:-:S03]  /*9b80*/  IADD3 R8, P0, R14, R24, RZ ;  /* 0x000000180e087210 */ /* 0x001fc60007f1e0ff */
[----:B------:R-:W0:Y:S02]  /*9b90*/  SHFL.IDX PT, R14, R17, 0x3, 0x181f ;  /* 0x00781f00110e7f89 */ /* 0x000e2400000e0000 */
[----:B-1----:R-:W-:Y:S01]  /*9ba0*/  IMAD.X R9, RZ, RZ, R0, P0 ;  /* 0x000000ffff097224 */ /* 0x002fe200000e0600 */
[----:B------:R-:W-:Y:S01]  /*9bb0*/  ISETP.LT.OR P0, PT, R35, 0x1, P4 ;  /* 0x000000012300780c */ /* 0x000fe20002701670 */
[----:B------:R-:W1:-:S12]  /*9bc0*/  SHFL.IDX PT, R0, R3, 0x3, 0x181f ;  /* 0x00781f0003007f89 */ /* 0x000e5800000e0000 */
[----:B------:R-:W-:Y:S01]  /*9bd0*/  LDGSTS.E.BYPASS.LTC128B.128 [R21+0x400], desc[UR36][R4.64], !P0 ;  /* 0x0040000004157fae */ /* 0x000fe2000c101d64 */
[----:B------:R-:W-:-:S13]  /*9be0*/  ISETP.LT.OR P0, PT, R35, 0x1, !P2 ;  /* 0x000000012300780c */ /* 0x000fda0005701670 */
[----:B------:R-:W-:Y:S01]  /*9bf0*/  LDGSTS.E.BYPASS.LTC128B.128 [R21+0x3400], desc[UR36][R4.64+0x80], !P0 ;  /* 0x0340008004157fae */ /* 0x000fe2000c101d64 */
[----:B------:R-:W-:-:S13]  /*9c00*/  ISETP.LT.OR P0, PT, R35, 0x1, !P1 ;  /* 0x000000012300780c */ /* 0x000fda0004f01670 */
[----:B------:R-:W-:Y:S01]  /*9c10*/  LDGSTS.E.BYPASS.LTC128B.128 [R21+0x6400], desc[UR36][R4.64+0x100], !P0 ;  /* 0x0640010004157fae */ /* 0x000fe2000c101d64 */
[----:B------:R-:W-:-:S04]  /*9c20*/  LOP3.LUT P0, RZ, R6, 0x8, RZ, 0xc0, !PT ;  /* 0x0000000806ff7812 */ /* 0x000fc8000780c0ff */
[----:B------:R-:W-:-:S13]  /*9c30*/  ISETP.LT.OR P3, PT, R35, 0x1, !P0 ;  /* 0x000000012300780c */ /* 0x000fda0004761670 */
[----:B------:R2:W-:Y:S01]  /*9c40*/  LDGSTS.E.BYPASS.LTC128B.128 [R21+0x9400], desc[UR36][R4.64+0x180], !P3 ;  /* 0x0940018004157fae */ /* 0x0005e2000d901d64 */
[----:B0-----:R-:W-:-:S03]  /*9c50*/  IADD3 R6, P3, R14, R24, RZ ;  /* 0x000000180e067210 */ /* 0x001fc60007f7e0ff */
[----:B------:R-:W2:Y:S01]  /*9c60*/  SHFL.IDX PT, R14, R17, 0x4, 0x181f ;  /* 0x00981f00110e7f89 */ /* 0x000ea200000e0000 */
[----:B-1----:R-:W-:Y:S02]  /*9c70*/  IADD3.X R7, RZ, R0, RZ, P3, !PT ;  /* 0x00000000ff077210 */ /* 0x002fe40001ffe4ff */
[C---:B------:R-:W-:Y:S01]  /*9c80*/  ISETP.LT.OR P3, PT, R35.reuse, 0x11, P4 ;  /* 0x000000112300780c */ /* 0x040fe20002761670 */
[----:B------:R-:W0:Y:S04]  /*9c90*/  SHFL.IDX PT, R0, R3, 0x4, 0x181f ;  /* 0x00981f0003007f89 */ /* 0x000e2800000e0000 */
[----:B------:R-:W1:Y:S08]  /*9ca0*/  SHFL.IDX PT, R3, R3, 0x5, 0x181f ;  /* 0x00b81f0003037f89 */ /* 0x000e7000000e0000 */
[----:B------:R-:W-:Y:S01]  /*9cb0*/  LDGSTS.E.BYPASS.LTC128B.128 [R21+0xc00], desc[UR36][R10.64], !P3 ;  /* 0x00c000000a157fae */ /* 0x000fe2000d901d64 */
[----:B------:R-:W-:-:S13]  /*9cc0*/  ISETP.LT.OR P3, PT, R35, 0x11, !P2 ;  /* 0x000000112300780c */ /* 0x000fda0005761670 */
[----:B------:R-:W-:Y:S01]  /*9cd0*/  LDGSTS.E.BYPASS.LTC128B.128 [R21+0x3c00], desc[UR36][R10.64+0x80], !P3 ;  /* 0x03c000800a157fae */ /* 0x000fe2000d901d64 */
[----:B------:R-:W-:-:S13]  /*9ce0*/  ISETP.LT.OR P3, PT, R35, 0x11, !P1 ;  /* 0x000000112300780c */ /* 0x000fda0004f61670 */
[----:B------:R-:W-:Y:S01]  /*9cf0*/  LDGSTS.E.BYPASS.LTC128B.128 [R21+0x6c00], desc[UR36][R10.64+0x100], !P3 ;  /* 0x06c001000a157fae */ /* 0x000fe2000d901d64 */
[----:B------:R-:W-:-:S13]  /*9d00*/  ISETP.LT.OR P3, PT, R35, 0x11, !P0 ;  /* 0x000000112300780c */ /* 0x000fda0004761670 */
[----:B------:R-:W-:Y:S01]  /*9d10*/  LDGSTS.E.BYPASS.LTC128B.128 [R21+0x9c00], desc[UR36][R10.64+0x180], !P3 ;  /* 0x09c001800a157fae */ /* 0x000fe2000d901d64 */
[----:B--2---:R-:W-:-:S03]  /*9d20*/  IADD3 R4, P3, R14, R24, RZ ;  /* 0x000000180e047210 */ /* 0x004fc60007f7e0ff */
[----:B------:R2:W3:Y:S02]  /*9d30*/  SHFL.IDX PT, R14, R17, 0x5, 0x181f ;  /* 0x00b81f00110e7f89 */ /* 0x0004e400000e0000 */
[----:B0-----:R-:W-:Y:S01]  /*9d40*/  IMAD.X R5, RZ, RZ, R0, P3 ;  /* 0x000000ffff057224 */ /* 0x001fe200018e0600 */
[----:B------:R-:W-:Y:S01]  /*9d50*/  ISETP.LT.OR P3, PT, R35, 0x21, P4 ;  /* 0x000000212300780c */ /* 0x000fe20002761670 */
[----:B------:R-:W-:-:S12]  /*9d60*/  VIADD R0, R21, 0x400 ;  /* 0x0000040015007836 */ /* 0x000fd80000000000 */
[----:B------:R-:W-:Y:S01]  /*9d70*/  LDGSTS.E.BYPASS.LTC128B.128 [R21+0x1400], desc[UR36][R8.64], !P3 ;  /* 0x0140000008157fae */ /* 0x000fe2000d901d64 */
[----:B------:R-:W-:-:S13]  /*9d80*/  ISETP.LT.OR P3, PT, R35, 0x21, !P2 ;  /* 0x000000212300780c */ /* 0x000fda0005761670 */
[----:B------:R-:W-:Y:S01]  /*9d90*/  LDGSTS.E.BYPASS.LTC128B.128 [R21+0x4400], desc[UR36][R8.64+0x80], !P3 ;  /* 0x0440008008157fae */ /* 0x000fe2000d901d64 */
[----:B------:R-:W-:-:S13]  /*9da0*/  ISETP.LT.OR P3, PT, R35, 0x21, !P1 ;  /* 0x000000212300780c */ /* 0x000fda0004f61670 */
[----:B------:R-:W-:Y:S01]  /*9db0*/  LDGSTS.E.BYPASS.LTC128B.128 [R21+0x7400], desc[UR36][R8.64+0x100], !P3 ;  /* 0x0740010008157fae */ /* 0x000fe2000d901d64 */
[----:B------:R-:W-:-:S13]  /*9dc0*/  ISETP.LT.OR P3, PT, R35, 0x21, !P0 ;  /* 0x000000212300780c */ /* 0x000fda0004761670 */
[----:B------:R0:W-:Y:S01]  /*9dd0*/  LDGSTS.E.BYPASS.LTC128B.128 [R21+0xa400], desc[UR36][R8.64+0x180], !P3 ;  /* 0x0a40018008157fae */ /* 0x0001e2000d901d64 */
[----:B------:R-:W-:Y:S01]  /*9de0*/  ISETP.LT.OR P3, PT, R35, 0x31, P4 ;  /* 0x000000312300780c */ /* 0x000fe20002761670 */
[----:B0-----:R-:W-:-:S12]  /*9df0*/  IMAD.MOV.U32 R8, RZ, RZ, RZ ;  /* 0x000000ffff087224 */ /* 0x001fd800078e00ff */
[----:B------:R2:W-:Y:S01]  /*9e00*/  LDGSTS.E.BYPASS.LTC128B.128 [R21+0x1c00], desc[UR36][R6.64], !P3 ;  /* 0x01c0000006157fae */ /* 0x0005e2000d901d64 */
[----:B------:R-:W-:-:S13]  /*9e10*/  ISETP.LT.OR P3, PT, R35, 0x31, !P2 ;  /* 0x000000312300780c */ /* 0x000fda0005761670 */
[----:B------:R2:W-:Y:S01]  /*9e20*/  LDGSTS.E.BYPASS.LTC128B.128 [R21+0x4c00], desc[UR36][R6.64+0x80], !P3 ;  /* 0x04c0008006157fae */ /* 0x0005e2000d901d64 */
[----:B------:R-:W-:-:S13]  /*9e30*/  ISETP.LT.OR P3, PT, R35, 0x31, !P1 ;  /* 0x000000312300780c */ /* 0x000fda0004f61670 */
[----:B------:R2:W-:Y:S01]  /*9e40*/  LDGSTS.E.BYPASS.LTC128B.128 [R21+0x7c00], desc[UR36][R6.64+0x100], !P3 ;  /* 0x07c0010006157fae */ /* 0x0005e2000d901d64 */
[----:B------:R-:W-:-:S13]  /*9e50*/  ISETP.LT.OR P3, PT, R35, 0x31, !P0 ;  /* 0x000000312300780c */ /* 0x000fda0004761670 */
[----:B------:R2:W-:Y:S01]  /*9e60*/  LDGSTS.E.BYPASS.LTC128B.128 [R21+0xac00], desc[UR36][R6.64+0x180], !P3 ;  /* 0x0ac0018006157fae */ /* 0x0005e2000d901d64 */
[----:B------:R-:W-:-:S13]  /*9e70*/  ISETP.LT.OR P3, PT, R35, 0x41, P4 ;  /* 0x000000412300780c */ /* 0x000fda0002761670 */
[----:B------:R2:W-:Y:S01]  /*9e80*/  LDGSTS.E.BYPASS.LTC128B.128 [R21+0x2400], desc[UR36][R4.64], !P3 ;  /* 0x0240000004157fae */ /* 0x0005e2000d901d64 */
[----:B------:R-:W-:-:S13]  /*9e90*/  ISETP.LT.OR P3, PT, R35, 0x41, !P2 ;  /* 0x000000412300780c */ /* 0x000fda0005761670 */
[----:B------:R2:W-:Y:S01]  /*9ea0*/  LDGSTS.E.BYPASS.LTC128B.128 [R21+0x5400], desc[UR36][R4.64+0x80], !P3 ;  /* 0x0540008004157fae */ /* 0x0005e2000d901d64 */
[----:B------:R-:W-:-:S13]  /*9eb0*/  ISETP.LT.OR P3, PT, R35, 0x41, !P1 ;  /* 0x000000412300780c */ /* 0x000fda0004f61670 */
[----:B------:R2:W-:Y:S01]  /*9ec0*/  LDGSTS.E.BYPASS.LTC128B.128 [R21+0x8400], desc[UR36][R4.64+0x100], !P3 ;  /* 0x0840010004157fae */ /* 0x0005e2000d901d64 */
[----:B------:R-:W-:-:S13]  /*9ed0*/  ISETP.LT.OR P3, PT, R35, 0x41, !P0 ;  /* 0x000000412300780c */ /* 0x000fda0004761670 */
[----:B-1-3--:R2:W-:Y:S02]  /*9ee0*/  LDGSTS.E.BYPASS.LTC128B.128 [R21+0xb400], desc[UR36][R4.64+0x180], !P3 ;  /* 0x0b40018004157fae */ /* 0x00a5e4000d901d64 */
.L_x_9164:
[----:B0-2---:R-:W-:Y:S02]  /*9ef0*/  IADD3 R4, P3, R14, R24, RZ ;  /* 0x000000180e047210 */ /* 0x005fe40007f7e0ff */
[C---:B------:R-:W-:Y:S02]  /*9f00*/  ISETP.LT.OR P2, PT, R35.reuse, 0x51, !P2 ;  /* 0x000000512300780c */ /* 0x040fe40005741670 */
[----:B------:R-:W-:Y:S02]  /*9f10*/  IADD3.X R5, RZ, R3, RZ, P3, !PT ;  /* 0x00000003ff057210 */ /* 0x000fe40001ffe4ff */
[C---:B------:R-:W-:Y:S02]  /*9f20*/  ISETP.LT.OR P3, PT, R35.reuse, 0x51, P4 ;  /* 0x000000512300780c */ /* 0x040fe40002761670 */
[C---:B------:R-:W-:Y:S02]  /*9f30*/  ISETP.LT.OR P1, PT, R35.reuse, 0x51, !P1 ;  /* 0x000000512300780c */ /* 0x040fe40004f21670 */
[----:B------:R-:W-:-:S09]  /*9f40*/  ISETP.LT.OR P0, PT, R35, 0x51, !P0 ;  /* 0x000000512300780c */ /* 0x000fd20004701670 */
[----:B------:R-:W-:Y:S01]  /*9f50*/  @!PT LDS RZ, [RZ] ;  /* 0x00000000fffff984 */ /* 0x000fe20000000800 */
[----:B------:R-:W-:Y:S01]  /*9f60*/  @!PT LDS RZ, [RZ] ;  /* 0x00000000fffff984 */ /* 0x000fe20000000800 */
[----:B------:R-:W-:Y:S01]  /*9f70*/  @!PT LDS RZ, [RZ] ;  /* 0x00000000fffff984 */ /* 0x000fe20000000800 */
[----:B------:R0:W-:Y:S04]  /*9f80*/  LDGSTS.E.BYPASS.LTC128B.128 [R21+0x2c00], desc[UR36][R4.64], !P3 ;  /* 0x02c0000004157fae */ /* 0x0001e8000d901d64 */
[----:B------:R0:W-:Y:S04]  /*9f90*/  LDGSTS.E.BYPASS.LTC128B.128 [R21+0x5c00], desc[UR36][R4.64+0x80], !P2 ;  /* 0x05c0008004157fae */ /* 0x0001e8000d101d64 */
[----:B------:R0:W-:Y:S04]  /*9fa0*/  LDGSTS.E.BYPASS.LTC128B.128 [R21+0x8c00], desc[UR36][R4.64+0x100], !P1 ;  /* 0x08c0010004157fae */ /* 0x0001e8000c901d64 */
        /* <DEDUP_REMOVED lines=8> */
.L_x_9086:
[----:B------:R-:W-:Y:S01]  /*a030*/  UIADD3 UR4, UR46, -0x2, URZ ;  /* 0xfffffffe2e047890 */ /* 0x000fe2000fffe03f */
[----:B------:R-:W-:Y:S01]  /*a040*/  SYNCS.ARRIVE.TRANS64.A1T0 RZ, [UR43+0x22850], RZ ;  /* 0x022850ffffff79a7 */ /* 0x000fe2000810002b */
[----:B------:R-:W-:Y:S01]  /*a050*/  BSSY B0, `(.L_x_9070) ;  /* 0x00000e7000007945 */ /* 0x000fe20003800000 */
[----:B------:R-:W-:Y:S01]  /*a060*/  IMAD.MOV.U32 R21, RZ, RZ, 0x1 ;  /* 0x00000001ff157424 */ /* 0x000fe200078e00ff */
[----:B------:R-:W-:Y:S01]  /*a070*/  UISETP.GE.AND UP0, UPT, UR4, UR45, UPT ;  /* 0x0000002d0400728c */ /* 0x000fe2000bf06270 */
[----:B------:R-:W-:-:S05]  /*a080*/  IMAD.MOV.U32 R20, RZ, RZ, 0x1 ;  /* 0x00000001ff147424 */ /* 0x000fca00078e00ff */
[----:B------:R-:W-:-:S13]  /*a090*/  PLOP3.LUT P0, PT, PT, PT, UP0, 0x40, 0x0 ;  /* 0x000000000000781c */ /* 0x000fda0003f0e808 */
[----:B------:R-:W-:Y:S05]  /*a0a0*/  @P0 BRA `(.L_x_9087) ;  /* 0x0000000c00840947 */ /* 0x000fea0003800000 */
[----:B------:R-:W-:Y:S01]  /*a0b0*/  UIADD3 UR4, UR44, 0x1, URZ ;  /* 0x000000012c047890 */ /* 0x000fe2000fffe03f */
[----:B------:R-:W-:Y:S01]  /*a0c0*/  IADD3 R27, R28, R31, R27 ;  /* 0x0000001f1c1b7210 */ /* 0x000fe20007ffe01b */
[----:B------:R-:W-:Y:S01]  /*a0d0*/  IMAD.MOV.U32 R21, RZ, RZ, 0x1 ;  /* 0x00000001ff157424 */ /* 0x000fe200078e00ff */
[----:B------:R-:W-:Y:S01]  /*a0e0*/  LOP3.LUT R4, RZ, UR42, RZ, 0x33, !PT ;  /* 0x0000002aff047c12 */ /* 0x000fe2000f8e33ff */
[----:B------:R-:W-:Y:S01]  /*a0f0*/  UIMAD UR4, UR4, UR38, URZ ;  /* 0x00000026040472a4 */ /* 0x000fe2000f8e023f */
[----:B------:R-:W-:Y:S01]  /*a100*/  MOV R20, 0x1 ;  /* 0x0000000100147802 */ /* 0x000fe20000000f00 */
[----:B------:R-:W-:-:S04]  /*a110*/  VIADD R36, R27, 0xfffffee0 ;  /* 0xfffffee01b247836 */ /* 0x000fc80000000000 */
[----:B------:R-:W-:-:S04]  /*a120*/  LOP3.LUT R3, RZ, UR4, RZ, 0x33, !PT ;  /* 0x00000004ff037c12 */ /* 0x000fc8000f8e33ff */
[----:B------:R-:W-:-:S04]  /*a130*/  VIMNMX R3, R3, R4, !PT ;  /* 0x0000000403037248 */ /* 0x000fc80007fe0100 */
[C---:B------:R-:W-:Y:S01]  /*a140*/  IADD3 R35, -R3.reuse, -0x2, RZ ;  /* 0xfffffffe03237810 */ /* 0x040fe20007ffe1ff */
[----:B------:R-:W-:-:S07]  /*a150*/  IMAD R36, R3, -0x60, R36 ;  /* 0xffffffa003247824 */ /* 0x000fce00078e0224 */
.L_x_9102:
[----:B------:R-:W-:Y:S01]  /*a160*/  ISETP.NE.AND P1, PT, R29, 0x1, PT ;  /* 0x000000011d00780c */ /* 0x000fe20003f25270 */
[----:B------:R-:W-:Y:S01]  /*a170*/  BSSY B1, `(.L_x_9088) ;  /* 0x0000014000017945 */ /* 0x000fe20003800000 */
[----:B------:R-:W-:Y:S01]  /*a180*/  ISETP.GT.U32.AND P0, PT, R26, 0x5f, PT ;  /* 0x0000005f1a00780c */ /* 0x000fe20003f04070 */
[----:B------:R-:W-:-:S10]  /*a190*/  IMAD.MOV.U32 R33, RZ, RZ, RZ ;  /* 0x000000ffff217224 */ /* 0x000fd400078e00ff */
[----:B0-----:R-:W0:Y:S08]  /*a1a0*/  @P1 LDC R3, c[0x0][0x434] ;  /* 0x00010d00ff031b82 */ /* 0x001e300000000800 */
[----:B------:R-:W1:Y:S01]  /*a1b0*/  @P1 LDC R5, c[0x0][0x438] ;  /* 0x00010e00ff051b82 */ /* 0x000e620000000800 */
[----:B0-----:R-:W-:-:S04]  /*a1c0*/  @P1 IMAD.HI.U32 R4, R36, R3, RZ ;  /* 0x0000000324041227 */ /* 0x001fc800078e00ff */
[----:B------:R-:W-:Y:S01]  /*a1d0*/  IMAD.MOV.U32 R3, RZ, RZ, R36 ;  /* 0x000000ffff037224 */ /* 0x000fe200078e0024 */
[----:B-1----:R-:W-:Y:S01]  /*a1e0*/  @P1 SHF.R.U32.HI R3, RZ, R5, R4 ;  /* 0x00000005ff031219 */ /* 0x002fe20000011604 */
[----:B--23--:R-:W-:Y:S06]  /*a1f0*/  @P0 BRA `(.L_x_9089) ;  /* 0x00000000002c0947 */ /* 0x00cfec0003800000 */
[----:B------:R-:W-:Y:S01]  /*a200*/  SHF.R.S32.HI R5, RZ, 0x1f, R3 ;  /* 0x0000001fff057819 */ /* 0x000fe20000011403 */
[----:B------:R-:W-:Y:S01]  /*a210*/  ULDC.64 UR4, c[0x0][0x428] ;  /* 0x00010a0000047ab9 */ /* 0x000fe20000000a00 */
[----:B------:R-:W-:Y:S01]  /*a220*/  MOV R4, R3 ;  /* 0x0000000300047202 */ /* 0x000fe20000000f00 */
[----:B------:R-:W-:-:S04]  /*a230*/  IMAD R9, R25, UR4, RZ ;  /* 0x0000000419097c24 */ /* 0x000fc8000f8e02ff */
[----:B------:R-:W-:-:S04]  /*a240*/  IMAD.WIDE.U32 R6, R30, UR4, R4 ;  /* 0x000000041e067c25 */ /* 0x000fc8000f8e0004 */
[----:B------:R-:W-:Y:S01]  /*a250*/  IMAD R5, R30, UR5, R9 ;  /* 0x000000051e057c24 */ /* 0x000fe2000f8e0209 */
[----:B------:R-:W-:Y:S02]  /*a260*/  ULDC.64 UR4, c[0x0][0x418] ;  /* 0x0001060000047ab9 */ /* 0x000fe40000000a00 */
[----:B------:R-:W-:Y:S01]  /*a270*/  LEA R4, P0, R6, UR4, 0x2 ;  /* 0x0000000406047c11 */ /* 0x000fe2000f8010ff */
[----:B------:R-:W-:-:S05]  /*a280*/  IMAD.IADD R5, R5, 0x1, R7 ;  /* 0x0000000105057824 */ /* 0x000fca00078e0207 */
[----:B------:R-:W-:-:S05]  /*a290*/  LEA.HI.X R5, R6, UR5, R5, 0x2, P0 ;  /* 0x0000000506057c11 */ /* 0x000fca00080f1405 */
[----:B------:R0:W5:Y:S02]  /*a2a0*/  LDG.E R33, desc[UR36][R4.64] ;  /* 0x0000002404217981 */ /* 0x000164000c1e1900 */
.L_x_9089:
[----:B------:R-:W-:Y:S05]  /*a2b0*/  BSYNC B1 ;  /* 0x0000000000017941 */ /* 0x000fea0003800000 */
.L_x_9088:
[----:B------:R-:W-:-:S13]  /*a2c0*/  ISETP.NE.AND P0, PT, R34, 0x3, PT ;  /* 0x000000032200780c */ /* 0x000fda0003f05270 */
[----:B------:R-:W-:Y:S05]  /*a2d0*/  @!P0 BRA `(.L_x_9090) ;  /* 0x0000000000048947 */ /* 0x000fea0003800000 */
[----:B------:R-:W-:Y:S01]  /*a2e0*/  BPT.TRAP 0x1 ;  /* 0x000000040000795c */ /* 0x000fe20000300000 */
.L_x_9090:
[----:B------:R-:W-:Y:S01]  /*a2f0*/  LEA R32, R21, UR43, 0x3 ;  /* 0x0000002b15207c11 */ /* 0x000fe2000f8e18ff */
[----:B------:R-:W-:Y:S01]  /*a300*/  BSSY B1, `(.L_x_9091) ;  /* 0x0000004000017945 */ /* 0x000fe20003800000 */
[----:B------:R-:W-:-:S04]  /*a310*/  SHF.L.U32 R31, R20, 0x1f, RZ ;  /* 0x0000001f141f7819 */ /* 0x000fc800000006ff */
[----:B------:R-:W1:Y:S02]  /*a320*/  SYNCS.PHASECHK.TRANS64.TRYWAIT P0, [R32+URZ+0x22840], R31 ;  /* 0x0228401f200075a7 */ /* 0x000e64000800017f */
[----:B-1----:R-:W-:Y:S05]  /*a330*/  @!P0 BRA `(.L_x_9092) ;  /* 0x0000002800f88947 */ /* 0x002fea0003800000 */
.L_x_9165:
[----:B------:R-:W-:Y:S05]  /*a340*/  BSYNC B1 ;  /* 0x0000000000017941 */ /* 0x000fea0003800000 */
.L_x_9091:
[----:B------:R-:W-:Y:S01]  /*a350*/  ULDC UR4, c[0x0][0x430] ;  /* 0x00010c0000047ab9 */ /* 0x000fe20000000800 */
[----:B-----5:R-:W-:Y:S01]  /*a360*/  SHF.R.S32.HI R22, RZ, 0x1f, R33 ;  /* 0x0000001fff167819 */ /* 0x020fe20000011421 */
[----:B------:R-:W-:Y:S01]  /*a370*/  UIADD3 UR4, -UR4, URZ, URZ ;  /* 0x0000003f04047290 */ /* 0x000fe2000fffe13f */
[----:B------:R-:W-:Y:S01]  /*a380*/  LOP3.LUT P1, RZ, R23, 0x2, RZ, 0xc0, !PT ;  /* 0x0000000217ff7812 */ /* 0x000fe2000782c0ff */
[----:B------:R-:W-:Y:S01]  /*a390*/  ULDC.64 UR6, c[0x0][0x310] ;  /* 0x0000c40000067ab9 */ /* 0x000fe20000000a00 */
[----:B------:R-:W-:Y:S02]  /*a3a0*/  IMAD R17, R21, 0x1800, R16 ;  /* 0x0000180015117824 */ /* 0x000fe400078e0210 */
[----:B------:R-:W-:Y:S02]  /*a3b0*/  IMAD R6, R22, UR6, RZ ;  /* 0x0000000616067c24 */ /* 0x000fe4000f8e02ff */
[----:B------:R-:W-:Y:S01]  /*a3c0*/  IMAD R28, R3, UR4, R36 ;  /* 0x00000004031c7c24 */ /* 0x000fe2000f8e0224 */
[----:B------:R-:W-:-:S03]  /*a3d0*/  ULDC.64 UR4, c[0x0][0x300] ;  /* 0x0000c00000047ab9 */ /* 0x000fc60000000a00 */
[----:B0-----:R-:W-:Y:S01]  /*a3e0*/  IMAD.WIDE.U32 R4, R28, UR4, RZ ;  /* 0x000000041c047c25 */ /* 0x001fe2000f8e00ff */
[----:B------:R-:W-:-:S05]  /*a3f0*/  SHF.R.S32.HI R27, RZ, 0x1f, R28 ;  /* 0x0000001fff1b7819 */ /* 0x000fca000001141c */
[----:B------:R-:W-:Y:S01]  /*a400*/  IMAD R3, R27, UR4, RZ ;  /* 0x000000041b037c24 */ /* 0x000fe2000f8e02ff */
[----:B------:R-:W-:-:S03]  /*a410*/  R2UR UR4, R19 ;  /* 0x00000000130472ca */ /* 0x000fc600000e0000 */
[----:B------:R-:W-:-:S04]  /*a420*/  IMAD R3, R28, UR5, R3 ;  /* 0x000000051c037c24 */ /* 0x000fc8000f8e0203 */
[----:B------:R-:W-:Y:S02]  /*a430*/  IMAD.IADD R5, R5, 0x1, R3 ;  /* 0x0000000105057824 */ /* 0x000fe400078e0203 */
[C---:B------:R-:W-:Y:S02]  /*a440*/  IMAD R3, R33.reuse, UR7, R6 ;  /* 0x0000000721037c24 */ /* 0x040fe4000f8e0206 */
[----:B------:R-:W-:Y:S01]  /*a450*/  IMAD.WIDE.U32 R4, R33, UR6, R4 ;  /* 0x0000000621047c25 */ /* 0x000fe2000f8e0004 */
[----:B------:R-:W-:Y:S02]  /*a460*/  ULDC.64 UR6, c[0x0][0x308] ;  /* 0x0000c20000067ab9 */ /* 0x000fe40000000a00 */
[----:B------:R-:W-:Y:S01]  /*a470*/  UIMAD UR4, UR4, UR6, URZ ;  /* 0x00000006040472a4 */ /* 0x000fe2000f8e023f */
[----:B------:R-:W-:Y:S01]  /*a480*/  IMAD.IADD R5, R5, 0x1, R3 ;  /* 0x0000000105057824 */ /* 0x000fe200078e0203 */
[----:B------:R-:W-:Y:S02]  /*a490*/  MOV R3, UR6 ;  /* 0x0000000600037c02 */ /* 0x000fe40008000f00 */
        /* <DEDUP_REMOVED lines=11> */
[----:B------:R-:W-:Y:S04]  /*a550*/  SHFL.IDX PT, R7, R3, 0x1, 0x181f ;  /* 0x00381f0003077f89 */ /* 0x000fe800000e0000 */
[----:B------:R-:W-:Y:S04]  /*a560*/  SHFL.IDX PT, R4, R3, 0x2, 0x181f ;  /* 0x00581f0003047f89 */ /* 0x000fe800000e0000 */
[----:B------:R-:W-:Y:S04]  /*a570*/  SHFL.IDX PT, R18, R3, 0x4, 0x181f ;  /* 0x00981f0003127f89 */ /* 0x000fe800000e0000 */
[----:B------:R-:W-:Y:S01]  /*a580*/  SHFL.IDX PT, R37, R10, 0x5, 0x181f ;  /* 0x00b81f000a257f89 */ /* 0x000fe200000e0000 */
[----:B0-----:R-:W-:-:S03]  /*a590*/  IADD3 R12, P0, R14, R24, RZ ;  /* 0x000000180e0c7210 */ /* 0x001fc60007f1e0ff */
[----:B------:R-:W0:Y:S02]  /*a5a0*/  SHFL.IDX PT, R14, R10, 0x1, 0x181f ;  /* 0x00381f000a0e7f89 */ /* 0x000e2400000e0000 */
[----:B--2---:R-:W-:Y:S02]  /*a5b0*/  IMAD.X R13, RZ, RZ, R5, P0 ;  /* 0x000000ffff0d7224 */ /* 0x004fe400000e0605 */
[----:B------:R-:W-:Y:S04]  /*a5c0*/  SHFL.IDX PT, R5, R3, 0x3, 0x181f ;  /* 0x00781f0003057f89 */ /* 0x000fe800000e0000 */
[----:B------:R2:W-:Y:S01]  /*a5d0*/  LDGSTS.E.BYPASS.LTC128B.128 [R17+0x1c400], desc[UR36][R12.64], !P1 ;  /* 0x1c4000000c117fae */ /* 0x0005e2000c901d64 */
[----:B0-----:R-:W-:-:S03]  /*a5e0*/  IADD3 R8, P0, R14, R24, RZ ;  /* 0x000000180e087210 */ /* 0x001fc60007f1e0ff */
[----:B------:R-:W0:Y:S02]  /*a5f0*/  SHFL.IDX PT, R14, R10, 0x2, 0x181f ;  /* 0x00581f000a0e7f89 */ /* 0x000e2400000e0000 */
[----:B------:R-:W-:-:S05]  /*a600*/  IMAD.X R9, RZ, RZ, R7, P0 ;  /* 0x000000ffff097224 */ /* 0x000fca00000e0607 */
[----:B------:R2:W-:Y:S01]  /*a610*/  LDGSTS.E.BYPASS.LTC128B.128 [R17+0x1cc00], desc[UR36][R8.64], !P1 ;  /* 0x1cc0000008117fae */ /* 0x0005e2000c901d64 */
[----:B0-----:R-:W-:-:S03]  /*a620*/  IADD3 R6, P0, R14, R24, RZ ;  /* 0x000000180e067210 */ /* 0x001fc60007f1e0ff */
[----:B------:R-:W0:Y:S01]  /*a630*/  SHFL.IDX PT, R14, R10, 0x3, 0x181f ;  /* 0x00781f000a0e7f89 */ /* 0x000e2200000e0000 */
[----:B------:R-:W-:-:S05]  /*a640*/  IADD3.X R7, RZ, R4, RZ, P0, !PT ;  /* 0x00000004ff077210 */ /* 0x000fca00007fe4ff */
[----:B------:R2:W-:Y:S01]  /*a650*/  LDGSTS.E.BYPASS.LTC128B.128 [R17+0x1d400], desc[UR36][R6.64], !P1 ;  /* 0x1d40000006117fae */ /* 0x0005e2000c901d64 */
[----:B0-----:R-:W-:-:S03]  /*a660*/  IADD3 R4, P0, R14, R24, RZ ;  /* 0x000000180e047210 */ /* 0x001fc60007f1e0ff */
[----:B------:R-:W0:Y:S02]  /*a670*/  SHFL.IDX PT, R14, R10, 0x4, 0x181f ;  /* 0x00981f000a0e7f89 */ /* 0x000e2400000e0000 */
[----:B------:R-:W-:-:S05]  /*a680*/  IMAD.X R5, RZ, RZ, R5, P0 ;  /* 0x000000ffff057224 */ /* 0x000fca00000e0605 */
[----:B------:R2:W-:Y:S01]  /*a690*/  LDGSTS.E.BYPASS.LTC128B.128 [R17+0x1dc00], desc[UR36][R4.64], !P1 ;  /* 0x1dc0000004117fae */ /* 0x0005e2000c901d64 */
[----:B0-----:R-:W-:-:S05]  /*a6a0*/  IADD3 R14, P0, R14, R24, RZ ;  /* 0x000000180e0e7210 */ /* 0x001fca0007f1e0ff */
[----:B------:R-:W-:Y:S02]  /*a6b0*/  IMAD.X R15, RZ, RZ, R18, P0 ;  /* 0x000000ffff0f7224 */ /* 0x000fe400000e0612 */
[----:B------:R2:W0:Y:S04]  /*a6c0*/  SHFL.IDX PT, R18, R3, 0x5, 0x181f ;  /* 0x00b81f0003127f89 */ /* 0x00042800000e0000 */
[----:B------:R2:W-:Y:S02]  /*a6d0*/  LDGSTS.E.BYPASS.LTC128B.128 [R17+0x1e400], desc[UR36][R14.64], !P1 ;  /* 0x1e4000000e117fae */ /* 0x0005e4000c901d64 */
.L_x_9179:
[----:B--2---:R-:W-:-:S05]  /*a6e0*/  IADD3 R4, P0, R37, R24, RZ ;  /* 0x0000001825047210 */ /* 0x004fca0007f1e0ff */
[----:B0-----:R-:W-:Y:S01]  /*a6f0*/  IMAD.X R5, RZ, RZ, R18, P0 ;  /* 0x000000ffff057224 */ /* 0x001fe200000e0612 */
[----:B------:R-:W-:-:S04]  /*a700*/  PLOP3.LUT P0, PT, PT, PT, PT, 0x80, 0x0 ;  /* 0x000000000000781c */ /* 0x000fc80003f0f070 */
[----:B------:R-:W-:Y:S01]  /*a710*/  @!PT LDS RZ, [RZ] ;  /* 0x00000000fffff984 */ /* 0x000fe20000000800 */
[----:B------:R-:W-:Y:S01]  /*a720*/  @!PT LDS RZ, [RZ] ;  /* 0x00000000fffff984 */ /* 0x000fe20000000800 */
[----:B------:R-:W-:Y:S01]  /*a730*/  @!PT LDS RZ, [RZ] ;  /* 0x00000000fffff984 */ /* 0x000fe20000000800 */
[----:B------:R0:W-:Y:S01]  /*a740*/  LDGSTS.E.BYPASS.LTC128B.128 [R17+0x1ec00], desc[UR36][R4.64], !P1 ;  /* 0x1ec0000004117fae */ /* 0x0001e2000c901d64 */
[----:B------:R-:W-:-:S08]  /*a750*/  NOP ;  /* 0x0000000000007918 */ /* 0x000fd00000000000 */
.L_x_9094:
        /* <DEDUP_REMOVED lines=10> */
.L_x_9095:
[----:B------:R2:W-:Y:S01]  /*a800*/  SYNCS.ARRIVE.TRANS64.A1T0 RZ, [R32+URZ+0x22830], RZ ;  /* 0x022830ff20ff79a7 */ /* 0x0005e2000810003f */
[----:B------:R-:W-:Y:S05]  /*a810*/  @!P2 BRA `(.L_x_9096) ;  /* 0x000000000004a947 */ /* 0x000fea0003800000 */
[----:B------:R-:W-:Y:S01]  /*a820*/  BPT.TRAP 0x1 ;  /* 0x000000040000795c */ /* 0x000fe20000300000 */
.L_x_9096:
[----:B------:R-:W3:Y:S01]  /*a830*/  SYNCS.PHASECHK.TRANS64.TRYWAIT P0, [R32+URZ+0x22860], R31 ;  /* 0x0228601f200075a7 */ /* 0x000ee2000800017f */
[----:B------:R-:W-:Y:S04]  /*a840*/  BSSY B1, `(.L_x_9097) ;  /* 0x0000002000017945 */ /* 0x000fe80003800000 */
[----:B---3--:R-:W-:Y:S05]  /*a850*/  @!P0 BRA `(.L_x_9098) ;  /* 0x0000002c00548947 */ /* 0x008fea0003800000 */
.L_x_9180:
[----:B------:R-:W-:Y:S05]  /*a860*/  BSYNC B1 ;  /* 0x0000000000017941 */ /* 0x000fea0003800000 */
.L_x_9097:
[----:B------:R-:W-:Y:S01]  /*a870*/  ULDC.64 UR4, c[0x0][0x328] ;  /* 0x0000ca0000047ab9 */ /* 0x000fe20000000a00 */
[----:B------:R-:W-:Y:S01]  /*a880*/  ULDC.64 UR6, c[0x0][0x338] ;  /* 0x0000ce0000067ab9 */ /* 0x000fe20000000a00 */
[----:B------:R-:W-:Y:S01]  /*a890*/  IMAD R27, R27, UR4, RZ ;  /* 0x000000041b1b7c24 */ /* 0x000fe2000f8e02ff */
[----:B------:R-:W-:Y:S01]  /*a8a0*/  LOP3.LUT P4, RZ, R23, 0x1, RZ, 0xc0, !PT ;  /* 0x0000000117ff7812 */ /* 0x000fe2000788c0ff */
[C---:B0-----:R-:W-:Y:S01]  /*a8b0*/  IMAD.WIDE.U32 R4, R28.reuse, UR4, RZ ;  /* 0x000000041c047c25 */ /* 0x041fe2000f8e00ff */
[----:B------:R-:W-:Y:S02]  /*a8c0*/  R2UR UR4, R19 ;  /* 0x00000000130472ca */ /* 0x000fe400000e0000 */
[C---:B------:R-:W-:Y:S01]  /*a8d0*/  LOP3.LUT P3, RZ, R23.reuse, 0x10, RZ, 0xc0, !PT ;  /* 0x0000001017ff7812 */ /* 0x040fe2000786c0ff */
[----:B------:R-:W-:Y:S01]  /*a8e0*/  IMAD R27, R28, UR5, R27 ;  /* 0x000000051c1b7c24 */ /* 0x000fe2000f8e021b */
[C---:B------:R-:W-:Y:S01]  /*a8f0*/  LOP3.LUT P2, RZ, R23.reuse, 0x8, RZ, 0xc0, !PT ;  /* 0x0000000817ff7812 */ /* 0x040fe2000784c0ff */
[----:B------:R-:W-:Y:S01]  /*a900*/  IMAD R22, R22, UR6, RZ ;  /* 0x0000000616167c24 */ /* 0x000fe2000f8e02ff */
[----:B------:R-:W-:-:S02]  /*a910*/  LOP3.LUT P1, RZ, R23, 0x4, RZ, 0xc0, !PT ;  /* 0x0000000417ff7812 */ /* 0x000fc4000782c0ff */
[----:B------:R-:W-:Y:S01]  /*a920*/  IADD3 R5, R5, R27, RZ ;  /* 0x0000001b05057210 */ /* 0x000fe20007ffe0ff */
[C---:B------:R-:W-:Y:S02]  /*a930*/  IMAD R3, R33.reuse, UR7, R22 ;  /* 0x0000000721037c24 */ /* 0x040fe4000f8e0216 */
[----:B------:R-:W-:Y:S01]  /*a940*/  IMAD.WIDE.U32 R4, R33, UR6, R4 ;  /* 0x0000000621047c25 */ /* 0x000fe2000f8e0004 */
[----:B------:R-:W-:Y:S02]  /*a950*/  ULDC.64 UR6, c[0x0][0x330] ;  /* 0x0000cc0000067ab9 */ /* 0x000fe40000000a00 */
        /* <DEDUP_REMOVED lines=12> */
[----:B------:R-:W-:-:S03]  /*aa20*/  IMAD R17, R21, 0xc000, R0 ;  /* 0x0000c00015117824 */ /* 0x000fc600078e0200 */
[----:B------:R-:W4:Y:S04]  /*aa30*/  SHFL.IDX PT, R5, R18, RZ, 0x181f ;  /* 0x00181fff12057589 */ /* 0x000f2800000e0000 */
[----:B------:R-:W-:Y:S04]  /*aa40*/  SHFL.IDX PT, R6, R18, 0x1, 0x181f ;  /* 0x00381f0012067f89 */ /* 0x000fe800000e0000 */
[----:B------:R-:W-:Y:S04]  /*aa50*/  SHFL.IDX PT, R7, R18, 0x3, 0x181f ;  /* 0x00781f0012077f89 */ /* 0x000fe800000e0000 */
[----:B------:R-:W-:Y:S01]  /*aa60*/  SHFL.IDX PT, R22, R18, 0x4, 0x181f ;  /* 0x00981f0012167f89 */ /* 0x000fe200000e0000 */
[----:B0-----:R-:W-:-:S04]  /*aa70*/  IADD3 R14, P0, R14, R24, RZ ;  /* 0x000000180e0e7210 */ /* 0x001fc80007f1e0ff */
[----:B----4-:R-:W-:Y:S02]  /*aa80*/  IADD3.X R15, RZ, R5, RZ, P0, !PT ;  /* 0x00000005ff0f7210 */ /* 0x010fe400007fe4ff */
[----:B------:R-:W0:Y:S04]  /*aa90*/  SHFL.IDX PT, R5, R3, 0x1, 0x181f ;  /* 0x00381f0003057f89 */ /* 0x000e2800000e0000 */
[----:B------:R-:W-:Y:S04]  /*aaa0*/  LDGSTS.E.BYPASS.LTC128B.128 [R17], desc[UR36][R14.64], !P4 ;  /* 0x000000000e117fae */ /* 0x000fe8000e101d64 */
[----:B------:R-:W-:Y:S04]  /*aab0*/  LDGSTS.E.BYPASS.LTC128B.128 [R17+0x3000], desc[UR36][R14.64+0x80], !P3 ;  /* 0x030000800e117fae */ /* 0x000fe8000d901d64 */
[----:B------:R-:W-:Y:S04]  /*aac0*/  LDGSTS.E.BYPASS.LTC128B.128 [R17+0x6000], desc[UR36][R14.64+0x100], !P2 ;  /* 0x060001000e117fae */ /* 0x000fe8000d101d64 */
[----:B------:R-:W-:Y:S01]  /*aad0*/  LDGSTS.E.BYPASS.LTC128B.128 [R17+0x9000], desc[UR36][R14.64+0x180], !P1 ;  /* 0x090001800e117fae */ /* 0x000fe2000c901d64 */
[----:B0-----:R-:W-:-:S03]  /*aae0*/  IADD3 R10, P0, R5, R24, RZ ;  /* 0x00000018050a7210 */ /* 0x001fc60007f1e0ff */
[----:B------:R-:W0:Y:S02]  /*aaf0*/  SHFL.IDX PT, R5, R3, 0x2, 0x181f ;  /* 0x00581f0003057f89 */ /* 0x000e2400000e0000 */
[----:B------:R-:W-:Y:S02]  /*ab00*/  IMAD.X R11, RZ, RZ, R6, P0 ;  /* 0x000000ffff0b7224 */ /* 0x000fe400000e0606 */
[----:B------:R-:W4:Y:S04]  /*ab10*/  SHFL.IDX PT, R6, R18, 0x2, 0x181f ;  /* 0x00581f0012067f89 */ /* 0x000f2800000e0000 */
[----:B------:R-:W-:Y:S04]  /*ab20*/  LDGSTS.E.BYPASS.LTC128B.128 [R17+0x800], desc[UR36][R10.64], !P4 ;  /* 0x008000000a117fae */ /* 0x000fe8000e101d64 */
[----:B------:R-:W-:Y:S04]  /*ab30*/  LDGSTS.E.BYPASS.LTC128B.128 [R17+0x3800], desc[UR36][R10.64+0x80], !P3 ;  /* 0x038000800a117fae */ /* 0x000fe8000d901d64 */
[----:B------:R-:W-:Y:S04]  /*ab40*/  LDGSTS.E.BYPASS.LTC128B.128 [R17+0x6800], desc[UR36][R10.64+0x100], !P2 ;  /* 0x068001000a117fae */ /* 0x000fe8000d101d64 */
[----:B------:R-:W-:Y:S01]  /*ab50*/  LDGSTS.E.BYPASS.LTC128B.128 [R17+0x9800], desc[UR36][R10.64+0x180], !P1 ;  /* 0x098001800a117fae */ /* 0x000fe2000c901d64 */
[----:B0-----:R-:W-:-:S03]  /*ab60*/  IADD3 R8, P0, R5, R24, RZ ;  /* 0x0000001805087210 */ /* 0x001fc60007f1e0ff */
[----:B------:R-:W-:Y:S04]  /*ab70*/  SHFL.IDX PT, R18, R18, 0x5, 0x181f ;  /* 0x00b81f0012127f89 */ /* 0x000fe800000e0000 */
[----:B------:R-:W0:Y:S01]  /*ab80*/  SHFL.IDX PT, R5, R3, 0x3, 0x181f ;  /* 0x00781f0003057f89 */ /* 0x000e2200000e0000 */
[----:B----4-:R-:W-:-:S05]  /*ab90*/  IMAD.X R9, RZ, RZ, R6, P0 ;  /* 0x000000ffff097224 */ /* 0x010fca00000e0606 */
[----:B------:R-:W-:Y:S04]  /*aba0*/  LDGSTS.E.BYPASS.LTC128B.128 [R17+0x1000], desc[UR36][R8.64], !P4 ;  /* 0x0100000008117fae */ /* 0x000fe8000e101d64 */
[----:B------:R-:W-:Y:S04]  /*abb0*/  LDGSTS.E.BYPASS.LTC128B.128 [R17+0x4000], desc[UR36][R8.64+0x80], !P3 ;  /* 0x0400008008117fae */ /* 0x000fe8000d901d64 */
[----:B------:R-:W-:Y:S04]  /*abc0*/  LDGSTS.E.BYPASS.LTC128B.128 [R17+0x7000], desc[UR36][R8.64+0x100], !P2 ;  /* 0x0700010008117fae */ /* 0x000fe8000d101d64 */
[----:B------:R4:W-:Y:S01]  /*abd0*/  LDGSTS.E.BYPASS.LTC128B.128 [R17+0xa000], desc[UR36][R8.64+0x180], !P1 ;  /* 0x0a00018008117fae */ /* 0x0009e2000c901d64 */
[----:B0-----:R-:W-:-:S03]  /*abe0*/  IADD3 R6, P0, R5, R24, RZ ;  /* 0x0000001805067210 */ /* 0x001fc60007f1e0ff */
[----:B------:R-:W0:Y:S02]  /*abf0*/  SHFL.IDX PT, R5, R3, 0x4, 0x181f ;  /* 0x00981f0003057f89 */ /* 0x000e2400000e0000 */
[----:B------:R-:W-:Y:S02]  /*ac00*/  IMAD.X R7, RZ, RZ, R7, P0 ;  /* 0x000000ffff077224 */ /* 0x000fe400000e0607 */
[----:B------:R-:W1:Y:S01]  /*ac10*/  SHFL.IDX PT, R3, R3, 0x5, 0x181f ;  /* 0x00b81f0003037f89 */ /* 0x000e6200000e0000 */
[----:B----4-:R-:W-:-:S03]  /*ac20*/  IMAD.MOV.U32 R8, RZ, RZ, RZ ;  /* 0x000000ffff087224 */ /* 0x010fc600078e00ff */
[----:B------:R4:W-:Y:S04]  /*ac30*/  LDGSTS.E.BYPASS.LTC128B.128 [R17+0x1800], desc[UR36][R6.64], !P4 ;  /* 0x0180000006117fae */ /* 0x0009e8000e101d64 */
[----:B------:R4:W-:Y:S04]  /*ac40*/  LDGSTS.E.BYPASS.LTC128B.128 [R17+0x4800], desc[UR36][R6.64+0x80], !P3 ;  /* 0x0480008006117fae */ /* 0x0009e8000d901d64 */
[----:B------:R4:W-:Y:S04]  /*ac50*/  LDGSTS.E.BYPASS.LTC128B.128 [R17+0x7800], desc[UR36][R6.64+0x100], !P2 ;  /* 0x0780010006117fae */ /* 0x0009e8000d101d64 */
[----:B------:R4:W-:Y:S01]  /*ac60*/  LDGSTS.E.BYPASS.LTC128B.128 [R17+0xa800], desc[UR36][R6.64+0x180], !P1 ;  /* 0x0a80018006117fae */ /* 0x0009e2000c901d64 */
[----:B0-----:R-:W-:-:S04]  /*ac70*/  IADD3 R4, P0, R5, R24, RZ ;  /* 0x0000001805047210 */ /* 0x001fc80007f1e0ff */
[----:B------:R-:W-:-:S05]  /*ac80*/  IADD3.X R5, RZ, R22, RZ, P0, !PT ;  /* 0x00000016ff057210 */ /* 0x000fca00007fe4ff */
[----:B------:R4:W-:Y:S04]  /*ac90*/  LDGSTS.E.BYPASS.LTC128B.128 [R17+0x2000], desc[UR36][R4.64], !P4 ;  /* 0x0200000004117fae */ /* 0x0009e8000e101d64 */
[----:B------:R4:W-:Y:S04]  /*aca0*/  LDGSTS.E.BYPASS.LTC128B.128 [R17+0x5000], desc[UR36][R4.64+0x80], !P3 ;  /* 0x0500008004117fae */ /* 0x0009e8000d901d64 */
[----:B------:R4:W-:Y:S04]  /*acb0*/  LDGSTS.E.BYPASS.LTC128B.128 [R17+0x8000], desc[UR36][R4.64+0x100], !P2 ;  /* 0x0800010004117fae */ /* 0x0009e8000d101d64 */
[----:B-1----:R4:W-:Y:S02]  /*acc0*/  LDGSTS.E.BYPASS.LTC128B.128 [R17+0xb000], desc[UR36][R4.64+0x180], !P1 ;  /* 0x0b00018004117fae */ /* 0x0029e4000c901d64 */
.L_x_9194:
[----:B----4-:R-:W-:-:S05]  /*acd0*/  IADD3 R4, P0, R3, R24, RZ ;  /* 0x0000001803047210 */ /* 0x010fca0007f1e0ff */
[----:B------:R-:W-:Y:S01]  /*ace0*/  IMAD.X R5, RZ, RZ, R18, P0 ;  /* 0x000000ffff057224 */ /* 0x000fe200000e0612 */
[----:B------:R-:W-:-:S04]  /*acf0*/  PLOP3.LUT P0, PT, PT, PT, PT, 0x80, 0x0 ;  /* 0x000000000000781c */ /* 0x000fc80003f0f070 */
        /* <DEDUP_REMOVED lines=8> */
.L_x_9100:
        /* <DEDUP_REMOVED lines=10> */
.L_x_9101:
[----:B------:R-:W-:Y:S01]  /*ae20*/  VIADD R21, R21, 0x1 ;  /* 0x0000000115157836 */ /* 0x000fe20000000000 */
[----:B------:R-:W-:Y:S01]  /*ae30*/  IADD3 R35, R35, -0x1, RZ ;  /* 0xffffffff23237810 */ /* 0x000fe20007ffe0ff */
[----:B------:R1:W-:Y:S01]  /*ae40*/  SYNCS.ARRIVE.TRANS64.A1T0 RZ, [R32+URZ+0x22850], RZ ;  /* 0x022850ff20ff79a7 */ /* 0x0003e2000810003f */
[----:B------:R-:W-:Y:S02]  /*ae50*/  VIADD R36, R36, 0xffffffa0 ;  /* 0xffffffa024247836 */ /* 0x000fe40000000000 */
[----:B------:R-:W-:-:S04]  /*ae60*/  ISETP.NE.AND P0, PT, R21, 0x2, PT ;  /* 0x000000021500780c */ /* 0x000fc80003f05270 */
[----:B------:R-:W-:Y:S02]  /*ae70*/  SEL R21, R21, RZ, P0 ;  /* 0x000000ff15157207 */ /* 0x000fe40000000000 */
[----:B------:R-:W-:Y:S02]  /*ae80*/  SEL R3, RZ, 0x1, P0 ;  /* 0x00000001ff037807 */ /* 0x000fe40000000000 */
[----:B------:R-:W-:Y:S02]  /*ae90*/  ISETP.GT.AND P0, PT, R35, UR45, PT ;  /* 0x0000002d23007c0c */ /* 0x000fe4000bf04270 */
[----:B------:R-:W-:-:S11]  /*aea0*/  LOP3.LUT R20, R20, R3, RZ, 0x3c, !PT ;  /* 0x0000000314147212 */ /* 0x000fd600078e3cff */
[----:B-1----:R-:W-:Y:S05]  /*aeb0*/  @P0 BRA `(.L_x_9102) ;  /* 0xfffffff000a80947 */ /* 0x002fea000383ffff */
.L_x_9087:
[----:B------:R-:W-:Y:S05]  /*aec0*/  BSYNC B0 ;  /* 0x0000000000007941 */ /* 0x000fea0003800000 */
.L_x_9070:
[----:B------:R-:W0:Y:S01]  /*aed0*/  S2R R3, SR_CgaCtaId ;  /* 0x0000000000037919 */ /* 0x000e220000008800 */
[----:B------:R-:W-:Y:S01]  /*aee0*/  MOV R0, 0x400 ;  /* 0x0000040000007802 */ /* 0x000fe20000000f00 */
[----:B------:R-:W-:Y:S01]  /*aef0*/  BSSY B0, `(.L_x_9103) ;  /* 0x0000005000007945 */ /* 0x000fe20003800000 */
[----:B------:R-:W-:Y:S02]  /*af00*/  SHF.L.U32 R8, R8, 0x1f, RZ ;  /* 0x0000001f08087819 */ /* 0x000fe400000006ff */
[----:B0-----:R-:W-:-:S04]  /*af10*/  LEA R4, R3, R0, 0x18 ;  /* 0x0000000003047211 */ /* 0x001fc800078ec0ff */
[----:B------:R-:W0:Y:S02]  /*af20*/  SYNCS.PHASECHK.TRANS64.TRYWAIT P0, [R4+URZ+0x22820], R8 ;  /* 0x02282008040075a7 */ /* 0x000e24000800017f */
[----:B0-----:R-:W-:Y:S05]  /*af30*/  @!P0 BRA `(.L_x_9104) ;  /* 0x0000002c00908947 */ /* 0x001fea0003800000 */
.L_x_9195:
[----:B------:R-:W-:Y:S05]  /*af40*/  BSYNC B0 ;  /* 0x0000000000007941 */ /* 0x000fea0003800000 */
.L_x_9103:
[----:B------:R-:W-:-:S03]  /*af50*/  UMOV UR4, 0xffffffff ;  /* 0xffffffff00047882 */ /* 0x000fc60000000000 */
[----:B------:R-:W-:Y:S05]  /*af60*/  BRA.DIV UR4, `(.L_x_9105) ;  /* 0x0000002e04987947 */ /* 0x000fea000b800000 */
[----:B------:R1:W4:Y:S02]  /*af70*/  SHFL.IDX PT, R14, R2, RZ, 0x1f ;  /* 0x00001fff020e7589 */ /* 0x00032400000e0000 */
.L_x_9198:
[----:B----4-:R-:W-:-:S13]  /*af80*/  ISETP.NE.AND P0, PT, R14, RZ, PT ;  /* 0x000000ff0e00720c */ /* 0x010fda0003f05270 */
[----:B------:R-:W-:Y:S05]  /*af90*/  @P0 BRA `(.L_x_9038) ;  /* 0x0000000000880947 */ /* 0x000fea0003800000 */
[----:B------:R-:W-:-:S03]  /*afa0*/  UMOV UR4, 0xffffffff ;  /* 0xffffffff00047882 */ /* 0x000fc60000000000 */
[----:B------:R-:W-:Y:S05]  /*afb0*/  BRA.DIV UR4, `(.L_x_9106) ;  /* 0x0000002e04ac7947 */ /* 0x000fea000b800000 */
[----:B------:R-:W-:-:S13]  /*afc0*/  ELECT P6, URZ, PT ;  /* 0x00000000003f782f */ /* 0x000fda00038c0000 */
.L_x_9201:
[----:B------:R-:W-:Y:S05]  /*afd0*/  @!P6 BRA `(.L_x_9038) ;  /* 0x000000000078e947 */ /* 0x000fea0003800000 */
[----:B------:R-:W-:-:S06]  /*afe0*/  ULOP3.LUT UR4, UR39, 0x2, URZ, 0xfc, !UPT ;  /* 0x0000000227047892 */ /* 0x000fcc000f8efc3f */
[----:B------:R-:W-:-:S05]  /*aff0*/  IMAD.U32 R0, RZ, RZ, UR4 ;  /* 0x00000004ff007e24 */ /* 0x000fca000f8e00ff */
[----:B------:R-:W-:-:S13]  /*b000*/  ISETP.NE.AND P0, PT, R0, 0x3, PT ;  /* 0x000000030000780c */ /* 0x000fda0003f05270 */
[----:B------:R-:W-:Y:S05]  /*b010*/  @!P0 BRA `(.L_x_9107) ;  /* 0x0000000000048947 */ /* 0x000fea0003800000 */
[----:B------:R-:W-:Y:S01]  /*b020*/  BPT.TRAP 0x1 ;  /* 0x000000040000795c */ /* 0x000fe20000300000 */
.L_x_9107:
[C---:B------:R-:W-:Y:S01]  /*b030*/  IMAD R5, R21.reuse, 0x8, R4 ;  /* 0x0000000815057824 */ /* 0x040fe200078e0204 */
[----:B------:R-:W-:Y:S02]  /*b040*/  SHF.L.U32 R0, R20, 0x1f, RZ ;  /* 0x0000001f14007819 */ /* 0x000fe400000006ff */
[----:B------:R-:W-:Y:S02]  /*b050*/  IADD3 R21, R21, 0x1, RZ ;  /* 0x0000000115157810 */ /* 0x000fe40007ffe0ff */
[----:B------:R-:W4:Y:S02]  /*b060*/  SYNCS.PHASECHK.TRANS64.TRYWAIT P1, [R5+URZ+0x22840], R0 ;  /* 0x02284000050075a7 */ /* 0x000f24000802017f */
[----:B------:R-:W-:-:S04]  /*b070*/  ISETP.NE.AND P2, PT, R21, 0x2, PT ;  /* 0x000000021500780c */ /* 0x000fc80003f45270 */
[----:B------:R-:W-:Y:S01]  /*b080*/  SEL R3, RZ, 0x1, P2 ;  /* 0x00000001ff037807 */ /* 0x000fe20001000000 */
[----:B----4-:R-:W-:Y:S08]  /*b090*/  @!P1 BRA `(.L_x_9108) ;  /* 0x0000002c00949947 */ /* 0x010ff00003800000 */
.L_x_9202:
[----:B------:R-:W-:Y:S02]  /*b0a0*/  SEL R21, R21, RZ, P2 ;  /* 0x000000ff15157207 */ /* 0x000fe40001000000 */
[----:B-1----:R-:W-:Y:S01]  /*b0b0*/  LOP3.LUT R2, R20, R3, RZ, 0x3c, !PT ;  /* 0x0000000314027212 */ /* 0x002fe200078e3cff */
[----:B------:R-:W-:Y:S06]  /*b0c0*/  @!P0 BRA `(.L_x_9109) ;  /* 0x0000000000048947 */ /* 0x000fec0003800000 */
[----:B------:R-:W-:Y:S01]  /*b0d0*/  BPT.TRAP 0x1 ;  /* 0x000000040000795c */ /* 0x000fe20000300000 */
.L_x_9109:
[----:B------:R-:W-:Y:S01]  /*b0e0*/  IMAD R21, R21, 0x8, R4 ;  /* 0x0000000815157824 */ /* 0x000fe200078e0204 */
[----:B------:R-:W-:-:S04]  /*b0f0*/  SHF.L.U32 R2, R2, 0x1f, RZ ;  /* 0x0000001f02027819 */ /* 0x000fc800000006ff */
[----:B------:R-:W1:Y:S02]  /*b100*/  SYNCS.PHASECHK.TRANS64.TRYWAIT P1, [R21+URZ+0x22840], R2 ;  /* 0x02284002150075a7 */ /* 0x000e64000802017f */
[----:B-1----:R-:W-:Y:S05]  /*b110*/  @!P1 BRA `(.L_x_9110) ;  /* 0x0000002c00889947 */ /* 0x002fea0003800000 */
.L_x_9203:
[----:B------:R-:W-:Y:S05]  /*b120*/  @!P0 BRA `(.L_x_9111) ;  /* 0x0000000000048947 */ /* 0x000fea0003800000 */
[----:B------:R-:W-:Y:S01]  /*b130*/  BPT.TRAP 0x1 ;  /* 0x000000040000795c */ /* 0x000fe20000300000 */
.L_x_9111:
[----:B------:R-:W0:Y:S02]  /*b140*/  SYNCS.PHASECHK.TRANS64.TRYWAIT P1, [R5+URZ+0x22860], R0 ;  /* 0x02286000050075a7 */ /* 0x000e24000802017f */
[----:B0-----:R-:W-:Y:S05]  /*b150*/  @!P1 BRA `(.L_x_9112) ;  /* 0x0000002c008c9947 */ /* 0x001fea0003800000 */
.L_x_9204:
[----:B------:R-:W-:Y:S05]  /*b160*/  @!P0 BRA `(.L_x_9113) ;  /* 0x0000000000048947 */ /* 0x000fea0003800000 */
[----:B------:R-:W-:Y:S01]  /*b170*/  BPT.TRAP 0x1 ;  /* 0x000000040000795c */ /* 0x000fe20000300000 */
.L_x_9113:
[----:B------:R0:W0:Y:S02]  /*b180*/  SYNCS.PHASECHK.TRANS64.TRYWAIT P0, [R21+URZ+0x22860], R2 ;  /* 0x02286002150075a7 */ /* 0x000024000800017f */
[----:B0-----:R-:W-:Y:S05]  /*b190*/  @!P0 NANOSLEEP.SYNCS 0x989680 ;  /* 0x009896800000895d */ /* 0x001fea0003900000 */
[----:B------:R-:W0:Y:S02]  /*b1a0*/  @!P0 SYNCS.PHASECHK.TRANS64 P0, [R21+URZ+0x22860], R2 ;  /* 0x02286002150085a7 */ /* 0x000e24000800007f */
[----:B0-----:R-:W-:Y:S05]  /*b1b0*/  @!P0 BRA `(.L_x_9113) ;  /* 0xfffffffc00f08947 */ /* 0x001fea000383ffff */
.L_x_9038:
[----:B------:R-:W-:Y:S05]  /*b1c0*/  BSYNC B6 ;  /* 0x0000000000067941 */ /* 0x000fea0003800000 */
.L_x_9035:
[----:B------:R-:W-:Y:S05]  /*b1d0*/  EXIT ;  /* 0x000000000000794d */ /* 0x000fea0003800000 */
.L_x_9042:
[----:B0-----:R-:W-:-:S04]  /*b1e0*/  IMAD.U32 R5, RZ, RZ, UR41 ;  /* 0x00000029ff057e24 */ /* 0x001fc8000f8e00ff */
[----:B------:R0:W1:Y:S03]  /*b1f0*/  SYNCS.PHASECHK.TRANS64.TRYWAIT P0, [R5+URZ+0x22800], R8 ;  /* 0x02280008050075a7 */ /* 0x000066000800017f */
[----:B-1----:R-:W-:Y:S05]  /*b200*/  @!P0 NANOSLEEP.SYNCS 0x989680 ;  /* 0x009896800000895d */ /* 0x002fea0003900000 */
[----:B------:R-:W1:Y:S02]  /*b210*/  @!P0 SYNCS.PHASECHK.TRANS64 P0, [R5+URZ+0x22800], R8 ;  /* 0x02280008050085a7 */ /* 0x000e64000800007f */
[----:B-1----:R-:W-:Y:S05]  /*b220*/  @!P0 BRA `(.L_x_9042) ;  /* 0xfffffffc00ec8947 */ /* 0x002fea000383ffff */
[----:B------:R-:W-:Y:S05]  /*b230*/  BRA `(.L_x_9114) ;  /* 0xffffff6000807947 */ /* 0x000fea000383ffff */
.L_x_9046:
[----:B0-----:R-:W-:-:S04]  /*b240*/  IMAD.U32 R5, RZ, RZ, UR41 ;  /* 0x00000029ff057e24 */ /* 0x001fc8000f8e00ff */
[----:B------:R0:W2:Y:S03]  /*b250*/  SYNCS.PHASECHK.TRANS64.TRYWAIT P1, [R5+URZ+0x22830], R8 ;  /* 0x02283008050075a7 */ /* 0x0000a6000802017f */
[----:B--2---:R-:W-:Y:S05]  /*b260*/  @!P1 NANOSLEEP.SYNCS 0x989680 ;  /* 0x009896800000995d */ /* 0x004fea0003900000 */
[----:B------:R-:W2:Y:S02]  /*b270*/  @!P1 SYNCS.PHASECHK.TRANS64 P1, [R5+URZ+0x22830], R8 ;  /* 0x02283008050095a7 */ /* 0x000ea4000802007f */
[----:B--2---:R-:W-:Y:S05]  /*b280*/  @!P1 BRA `(.L_x_9046) ;  /* 0xfffffffc00ec9947 */ /* 0x004fea000383ffff */
[----:B------:R-:W-:Y:S05]  /*b290*/  BRA `(.L_x_9045) ;  /* 0xffffff60009c7947 */ /* 0x000fea000383ffff */
.L_x_9051:
[----:B--2---:R-:W-:-:S04]  /*b2a0*/  MOV R9, UR41 ;  /* 0x0000002900097c02 */ /* 0x004fc80008000f00 */
[----:B------:R2:W4:Y:S03]  /*b2b0*/  SYNCS.PHASECHK.TRANS64.TRYWAIT P1, [R9+URZ+0x22850], R8 ;  /* 0x02285008090075a7 */ /* 0x000526000802017f */
[----:B----4-:R-:W-:Y:S05]  /*b2c0*/  @!P1 NANOSLEEP.SYNCS 0x989680 ;  /* 0x009896800000995d */ /* 0x010fea0003900000 */
[----:B------:R-:W4:Y:S02]  /*b2d0*/  @!P1 SYNCS.PHASECHK.TRANS64 P1, [R9+URZ+0x22850], R8 ;  /* 0x02285008090095a7 */ /* 0x000f24000802007f */
[----:B----4-:R-:W-:Y:S05]  /*b2e0*/  @!P1 BRA `(.L_x_9051) ;  /* 0xfffffffc00ec9947 */ /* 0x010fea000383ffff */
[----:B------:R-:W-:Y:S05]  /*b2f0*/  BRA `(.L_x_9050) ;  /* 0xffffff7800247947 */ /* 0x000fea000383ffff */
.L_x_9057:
[----:B---3--:R-:W-:-:S04]  /*b300*/  IMAD.U32 R0, RZ, RZ, UR26 ;  /* 0x0000001aff007e24 */ /* 0x008fc8000f8e00ff */
[----:B------:R3:W4:Y:S03]  /*b310*/  SYNCS.PHASECHK.TRANS64.TRYWAIT P2, [R0+URZ+0x22830], R9 ;  /* 0x02283009000075a7 */ /* 0x000726000804017f */
[----:B----4-:R-:W-:Y:S05]  /*b320*/  @!P2 NANOSLEEP.SYNCS 0x989680 ;  /* 0x009896800000a95d */ /* 0x010fea0003900000 */
[----:B------:R-:W4:Y:S02]  /*b330*/  @!P2 SYNCS.PHASECHK.TRANS64 P2, [R0+URZ+0x22830], R9 ;  /* 0x022830090000a5a7 */ /* 0x000f24000804007f */
[----:B----4-:R-:W-:Y:S05]  /*b340*/  @!P2 BRA `(.L_x_9057) ;  /* 0xfffffffc00eca947 */ /* 0x010fea000383ffff */
[----:B------:R-:W-:Y:S05]  /*b350*/  BRA `(.L_x_9056) ;  /* 0xffffff7c00447947 */ /* 0x000fea000383ffff */
.L_x_9062:
[----:B-1----:R-:W-:-:S04]  /*b360*/  IMAD.U32 R8, RZ, RZ, UR26 ;  /* 0x0000001aff087e24 */ /* 0x002fc8000f8e00ff */
[----:B------:R1:W4:Y:S03]  /*b370*/  SYNCS.PHASECHK.TRANS64.TRYWAIT P2, [R8+URZ+0x22850], R9 ;  /* 0x02285009080075a7 */ /* 0x000326000804017f */
[----:B----4-:R-:W-:Y:S05]  /*b380*/  @!P2 NANOSLEEP.SYNCS 0x989680 ;  /* 0x009896800000a95d */ /* 0x010fea0003900000 */
[----:B------:R-:W4:Y:S02]  /*b390*/  @!P2 SYNCS.PHASECHK.TRANS64 P2, [R8+URZ+0x22850], R9 ;  /* 0x022850090800a5a7 */ /* 0x000f24000804007f */
[----:B----4-:R-:W-:Y:S05]  /*b3a0*/  @!P2 BRA `(.L_x_9062) ;  /* 0xfffffffc00eca947 */ /* 0x010fea000383ffff */
[----:B------:R-:W-:Y:S05]  /*b3b0*/  BRA `(.L_x_9061) ;  /* 0xffffff94005c7947 */ /* 0x000fea000383ffff */
.L_x_9075:
[----:B------:R-:W-:Y:S01]  /*b3c0*/  IMAD.MOV.U32 R13, RZ, RZ, R2 ;  /* 0x000000ffff0d7224 */ /* 0x000fe200078e0002 */
[----:B------:R-:W-:Y:S01]  /*b3d0*/  MOV R12, RZ ;  /* 0x000000ff000c7202 */ /* 0x000fe20000000f00 */
[----:B------:R-:W-:Y:S02]  /*b3e0*/  IMAD.MOV.U32 R11, RZ, RZ, 0x1f ;  /* 0x0000001fff0b7424 */ /* 0x000fe400078e00ff */
[----:B------:R-:W-:-:S07]  /*b3f0*/  IMAD.MOV.U32 R15, RZ, RZ, -0x1 ;  /* 0xffffffffff0f7424 */ /* 0x000fce00078e00ff */
[----:B-----5:R-:W-:Y:S05]  /*b400*/  WARPSYNC.COLLECTIVE R15, `(.L_x_9115) ;  /* 0x000000000f087348 */ /* 0x020fea0003c00000 */
[----:B------:R0:W1:Y:S02]  /*b410*/  SHFL.IDX P6, R14, R13, R12, R11 ;  /* 0x0000000c0d0e7389 */ /* 0x00006400000c000b */
[----:B01---5:R-:W-:Y:S01]  /*b420*/  ENDCOLLECTIVE ;  /* 0x000000000000791b */ /* 0x023fe20003800000 */
.L_x_9115:
[----:B------:R-:W-:Y:S05]  /*b430*/  BRA `(.L_x_9116) ;  /* 0xffffffd400007947 */ /* 0x000fea000383ffff */
.L_x_9077:
[----:B0-----:R-:W-:-:S04]  /*b440*/  IMAD.U32 R3, RZ, RZ, UR43 ;  /* 0x0000002bff037e24 */ /* 0x001fc8000f8e00ff */
[----:B------:R0:W1:Y:S03]  /*b450*/  SYNCS.PHASECHK.TRANS64.TRYWAIT P0, [R3+URZ+0x22840], R0 ;  /* 0x02284000030075a7 */ /* 0x000066000800017f */
[----:B-1----:R-:W-:Y:S05]  /*b460*/  @!P0 NANOSLEEP.SYNCS 0x989680 ;  /* 0x009896800000895d */ /* 0x002fea0003900000 */
[----:B------:R-:W1:Y:S02]  /*b470*/  @!P0 SYNCS.PHASECHK.TRANS64 P0, [R3+URZ+0x22840], R0 ;  /* 0x02284000030085a7 */ /* 0x000e64000800007f */
[----:B-1----:R-:W-:Y:S05]  /*b480*/  @!P0 BRA `(.L_x_9077) ;  /* 0xfffffffc00ec8947 */ /* 0x002fea000383ffff */
[----:B------:R-:W-:Y:S05]  /*b490*/  BRA `(.L_x_9117) ;  /* 0xffffffd400447947 */ /* 0x000fea000383ffff */
.L_x_9078:
        /* <DEDUP_REMOVED lines=8> */
.L_x_9119:
[----:B------:R-:W-:Y:S05]  /*b520*/  BSYNC B0 ;  /* 0x0000000000007941 */ /* 0x000fea0003800000 */
.L_x_9118:
[----:B------:R-:W-:Y:S01]  /*b530*/  IMAD.MOV.U32 R13, RZ, RZ, R3 ;  /* 0x000000ffff0d7224 */ /* 0x000fe200078e0003 */
[----:B------:R-:W-:Y:S01]  /*b540*/  MOV R15, 0xffffffff ;  /* 0xffffffff000f7802 */ /* 0x000fe20000000f00 */
[----:B------:R-:W-:Y:S01]  /*b550*/  IMAD.MOV.U32 R12, RZ, RZ, RZ ;  /* 0x000000ffff0c7224 */ /* 0x000fe200078e00ff */
[----:B------:R-:W-:Y:S01]  /*b560*/  MOV R4, R14 ;  /* 0x0000000e00047202 */ /* 0x000fe20000000f00 */
[----:B------:R-:W-:Y:S01]  /*b570*/  IMAD.MOV.U32 R11, RZ, RZ, 0x181f ;  /* 0x0000181fff0b7424 */ /* 0x000fe200078e00ff */
[----:B------:R-:W-:-:S07]  /*b580*/  @P0 LEA R7, R16, UR43, 0x1 ;  /* 0x0000002b10070c11 */ /* 0x000fce000f8e08ff */
[----:B------:R-:W-:Y:S05]  /*b590*/  WARPSYNC.COLLECTIVE R15, `(.L_x_9120) ;  /* 0x000000000f087348 */ /* 0x000fea0003c00000 */
[----:B------:R0:W1:Y:S02]  /*b5a0*/  SHFL.IDX P6, R14, R13, R12, R11 ;  /* 0x0000000c0d0e7389 */ /* 0x00006400000c000b */
[----:B01----:R-:W-:Y:S01]  /*b5b0*/  ENDCOLLECTIVE ;  /* 0x000000000000791b */ /* 0x003fe20003800000 */
.L_x_9120:
[----:B------:R-:W-:Y:S01]  /*b5c0*/  IMAD.MOV.U32 R13, RZ, RZ, R0 ;  /* 0x000000ffff0d7224 */ /* 0x000fe200078e0000 */
[----:B------:R-:W-:Y:S02]  /*b5d0*/  MOV R12, 0x1 ;  /* 0x00000001000c7802 */ /* 0x000fe40000000f00 */
[----:B------:R-:W-:-:S05]  /*b5e0*/  @P0 LEA R14, P1, R24, R14, 0x1 ;  /* 0x0000000e180e0211 */ /* 0x000fca00078208ff */
[----:B------:R-:W-:Y:S02]  /*b5f0*/  @P0 IMAD.X R5, RZ, RZ, R4, P1 ;  /* 0x000000ffff050224 */ /* 0x000fe400008e0604 */
[----:B------:R-:W-:-:S07]  /*b600*/  @P0 IMAD.MOV.U32 R4, RZ, RZ, R14 ;  /* 0x000000ffff040224 */ /* 0x000fce00078e000e */
[----:B------:R-:W-:Y:S05]  /*b610*/  WARPSYNC.COLLECTIVE R15, `(.L_x_9121) ;  /* 0x000000000f087348 */ /* 0x000fea0003c00000 */
[----:B------:R0:W1:Y:S02]  /*b620*/  SHFL.IDX P6, R14, R13, R12, R11 ;  /* 0x0000000c0d0e7389 */ /* 0x00006400000c000b */
[----:B01----:R-:W-:Y:S01]  /*b630*/  ENDCOLLECTIVE ;  /* 0x000000000000791b */ /* 0x003fe20003800000 */
.L_x_9121:
        /* <DEDUP_REMOVED lines=11> */
.L_x_9122:
[----:B------:R-:W-:Y:S01]  /*b6f0*/  MOV R13, R0 ;  /* 0x00000000000d7202 */ /* 0x000fe20000000f00 */
[----:B------:R-:W-:Y:S01]  /*b700*/  IMAD.MOV.U32 R12, RZ, RZ, 0x2 ;  /* 0x00000002ff0c7424 */ /* 0x000fe200078e00ff */
[----:B------:R-:W-:-:S13]  /*b710*/  @P0 LEA R4, P1, R24, R14, 0x1 ;  /* 0x0000000e18040211 */ /* 0x000fda00078208ff */
[----:B------:R-:W-:Y:S05]  /*b720*/  WARPSYNC.COLLECTIVE R15, `(.L_x_9123) ;  /* 0x000000000f087348 */ /* 0x000fea0003c00000 */
[----:B------:R0:W1:Y:S02]  /*b730*/  SHFL.IDX P6, R14, R13, R12, R11 ;  /* 0x0000000c0d0e7389 */ /* 0x00006400000c000b */
[----:B01----:R-:W-:Y:S01]  /*b740*/  ENDCOLLECTIVE ;  /* 0x000000000000791b */ /* 0x003fe20003800000 */
.L_x_9123:
        /* <DEDUP_REMOVED lines=12> */
.L_x_9124:
[----:B------:R-:W-:Y:S02]  /*b810*/  IMAD.MOV.U32 R13, RZ, RZ, R0 ;  /* 0x000000ffff0d7224 */ /* 0x000fe400078e0000 */
[----:B------:R-:W-:Y:S01]  /*b820*/  IMAD.MOV.U32 R12, RZ, RZ, 0x3 ;  /* 0x00000003ff0c7424 */ /* 0x000fe200078e00ff */
[----:B------:R-:W-:-:S13]  /*b830*/  @P0 LEA R4, P1, R24, R14, 0x1 ;  /* 0x0000000e18040211 */ /* 0x000fda00078208ff */
[----:B------:R-:W-:Y:S05]  /*b840*/  WARPSYNC.COLLECTIVE R15, `(.L_x_9125) ;  /* 0x000000000f087348 */ /* 0x000fea0003c00000 */
[----:B------:R0:W1:Y:S02]  /*b850*/  SHFL.IDX P6, R14, R13, R12, R11 ;  /* 0x0000000c0d0e7389 */ /* 0x00006400000c000b */
[----:B01----:R-:W-:Y:S01]  /*b860*/  ENDCOLLECTIVE ;  /* 0x000000000000791b */ /* 0x003fe20003800000 */
.L_x_9125:
[----:B------:R-:W-:-:S05]  /*b870*/  @P0 IADD3.X R5, RZ, R6, RZ, P1, !PT ;  /* 0x00000006ff050210 */ /* 0x000fca0000ffe4ff */
        /* <DEDUP_REMOVED lines=11> */
.L_x_9126:
[----:B------:R-:W-:Y:S02]  /*b930*/  IMAD.MOV.U32 R13, RZ, RZ, R0 ;  /* 0x000000ffff0d7224 */ /* 0x000fe400078e0000 */
[----:B------:R-:W-:Y:S01]  /*b940*/  IMAD.MOV.U32 R12, RZ, RZ, 0x4 ;  /* 0x00000004ff0c7424 */ /* 0x000fe200078e00ff */
[----:B------:R-:W-:-:S13]  /*b950*/  @P0 LEA R4, P1, R24, R14, 0x1 ;  /* 0x0000000e18040211 */ /* 0x000fda00078208ff */
[----:B------:R-:W-:Y:S05]  /*b960*/  WARPSYNC.COLLECTIVE R15, `(.L_x_9127) ;  /* 0x000000000f087348 */ /* 0x000fea0003c00000 */
[----:B------:R0:W1:Y:S02]  /*b970*/  SHFL.IDX P6, R14, R13, R12, R11 ;  /* 0x0000000c0d0e7389 */ /* 0x00006400000c000b */
[----:B01----:R-:W-:Y:S01]  /*b980*/  ENDCOLLECTIVE ;  /* 0x000000000000791b */ /* 0x003fe20003800000 */
.L_x_9127:
        /* <DEDUP_REMOVED lines=12> */
.L_x_9128:
[----:B------:R-:W-:Y:S01]  /*ba50*/  IMAD.MOV.U32 R13, RZ, RZ, R0 ;  /* 0x000000ffff0d7224 */ /* 0x000fe200078e0000 */
[----:B------:R-:W-:Y:S02]  /*ba60*/  MOV R12, 0x5 ;  /* 0x00000005000c7802 */ /* 0x000fe40000000f00 */
[----:B------:R-:W-:-:S13]  /*ba70*/  @P0 LEA R4, P1, R24, R14, 0x1 ;  /* 0x0000000e18040211 */ /* 0x000fda00078208ff */
[----:B------:R-:W-:Y:S05]  /*ba80*/  WARPSYNC.COLLECTIVE R15, `(.L_x_9129) ;  /* 0x000000000f087348 */ /* 0x000fea0003c00000 */
[----:B------:R0:W1:Y:S02]  /*ba90*/  SHFL.IDX P6, R14, R13, R12, R11 ;  /* 0x0000000c0d0e7389 */ /* 0x00006400000c000b */
[----:B01----:R-:W-:Y:S01]  /*baa0*/  ENDCOLLECTIVE ;  /* 0x000000000000791b */ /* 0x003fe20003800000 */
.L_x_9129:
        /* <DEDUP_REMOVED lines=10> */
.L_x_9130:
[----:B------:R-:W-:Y:S05]  /*bb50*/  BRA `(.L_x_9131) ;  /* 0xffffffd000b87947 */ /* 0x000fea000383ffff */
.L_x_9081:
[----:B------:R-:W-:Y:S01]  /*bb60*/  IMAD.MOV.U32 R13, RZ, RZ, R0 ;  /* 0x000000ffff0d7224 */ /* 0x000fe200078e0000 */
[----:B------:R-:W-:Y:S01]  /*bb70*/  MOV R12, RZ ;  /* 0x000000ff000c7202 */ /* 0x000fe20000000f00 */
[----:B------:R-:W-:Y:S02]  /*bb80*/  IMAD.MOV.U32 R11, RZ, RZ, 0x181f ;  /* 0x0000181fff0b7424 */ /* 0x000fe400078e00ff */
[----:B------:R-:W-:Y:S02]  /*bb90*/  IMAD.MOV.U32 R15, RZ, RZ, -0x1 ;  /* 0xffffffffff0f7424 */ /* 0x000fe400078e00ff */
[----:B------:R-:W-:-:S07]  /*bba0*/  IMAD R32, R32, 0x80, R27 ;  /* 0x0000008020207824 */ /* 0x000fce00078e021b */
[----:B------:R-:W-:Y:S05]  /*bbb0*/  WARPSYNC.COLLECTIVE R15, `(.L_x_9132) ;  /* 0x000000000f087348 */ /* 0x000fea0003c00000 */
[----:B------:R0:W1:Y:S02]  /*bbc0*/  SHFL.IDX P6, R14, R13, R12, R11 ;  /* 0x0000000c0d0e7389 */ /* 0x00006400000c000b */
[----:B01----:R-:W-:Y:S01]  /*bbd0*/  ENDCOLLECTIVE ;  /* 0x000000000000791b */ /* 0x003fe20003800000 */
.L_x_9132:
[----:B------:R-:W-:Y:S02]  /*bbe0*/  IADD3 R8, R32, 0x10, RZ ;  /* 0x0000001020087810 */ /* 0x000fe40007ffe0ff */
[----:B------:R-:W-:Y:S01]  /*bbf0*/  MOV R13, R6 ;  /* 0x00000006000d7202 */ /* 0x000fe20000000f00 */
[----:B------:R-:W-:-:S07]  /*bc00*/  IMAD.MOV.U32 R4, RZ, RZ, R14 ;  /* 0x000000ffff047224 */ /* 0x000fce00078e000e */
[----:B------:R-:W-:Y:S05]  /*bc10*/  WARPSYNC.COLLECTIVE R15, `(.L_x_9133) ;  /* 0x000000000f087348 */ /* 0x000fea0003c00000 */
[----:B------:R0:W1:Y:S02]  /*bc20*/  SHFL.IDX P6, R14, R13, R12, R11 ;  /* 0x0000000c0d0e7389 */ /* 0x00006400000c000b */
[----:B01----:R-:W-:Y:S01]  /*bc30*/  ENDCOLLECTIVE ;  /* 0x000000000000791b */ /* 0x003fe20003800000 */
.L_x_9133:
        /* <DEDUP_REMOVED lines=12> */
.L_x_9134:
[----:B------:R-:W-:Y:S01]  /*bd00*/  @!PT LDS RZ, [RZ] ;  /* 0x00000000fffff984 */ /* 0x000fe20000000800 */
[----:B------:R-:W-:Y:S01]  /*bd10*/  @!PT LDS RZ, [RZ] ;  /* 0x00000000fffff984 */ /* 0x000fe20000000800 */
[----:B------:R-:W-:Y:S01]  /*bd20*/  @!PT LDS RZ, [RZ] ;  /* 0x00000000fffff984 */ /* 0x000fe20000000800 */
[----:B------:R0:W-:Y:S01]  /*bd30*/  @!P0 LDGSTS.E.BYPASS.LTC128B.128 [R9+0x18400], desc[UR36][R4.64], !P1 ;  /* 0x1840000004098fae */ /* 0x0001e2000c901d64 */
[----:B------:R-:W-:Y:S01]  /*bd40*/  ISETP.GE.AND P0, PT, R8, R3, PT ;  /* 0x000000030800720c */ /* 0x000fe20003f06270 */
[----:B------:R-:W-:Y:S01]  /*bd50*/  VIADD R8, R32, 0x20 ;  /* 0x0000002020087836 */ /* 0x000fe20000000000 */
[----:B------:R-:W-:-:S11]  /*bd60*/  MOV R13, R6 ;  /* 0x00000006000d7202 */ /* 0x000fd60000000f00 */
[----:B------:R-:W-:Y:S01]  /*bd70*/  @!P0 LEA R21, R16, UR43, 0x1 ;  /* 0x0000002b10158c11 */ /* 0x000fe2000f8e08ff */
[----:B0-----:R-:W-:-:S07]  /*bd80*/  IMAD.MOV.U32 R7, RZ, RZ, R14 ;  /* 0x000000ffff077224 */ /* 0x001fce00078e000e */
[----:B------:R-:W-:Y:S05]  /*bd90*/  WARPSYNC.COLLECTIVE R15, `(.L_x_9135) ;  /* 0x000000000f087348 */ /* 0x000fea0003c00000 */
[----:B------:R0:W1:Y:S02]  /*bda0*/  SHFL.IDX P6, R14, R13, R12, R11 ;  /* 0x0000000c0d0e7389 */ /* 0x00006400000c000b */
[----:B01----:R-:W-:Y:S01]  /*bdb0*/  ENDCOLLECTIVE ;  /* 0x000000000000791b */ /* 0x003fe20003800000 */
.L_x_9135:
[----:B------:R-:W-:Y:S01]  /*bdc0*/  IMAD.MOV.U32 R13, RZ, RZ, R0 ;  /* 0x000000ffff0d7224 */ /* 0x000fe200078e0000 */
[----:B------:R-:W-:Y:S02]  /*bdd0*/  MOV R12, 0x2 ;  /* 0x00000002000c7802 */ /* 0x000fe40000000f00 */
[----:B------:R-:W-:-:S13]  /*bde0*/  @!P0 LEA R4, P2, R24, R14, 0x1 ;  /* 0x0000000e18048211 */ /* 0x000fda00078408ff */
[----:B------:R-:W-:Y:S05]  /*bdf0*/  WARPSYNC.COLLECTIVE R15, `(.L_x_9136) ;  /* 0x000000000f087348 */ /* 0x000fea0003c00000 */
[----:B------:R0:W1:Y:S02]  /*be00*/  SHFL.IDX P6, R14, R13, R12, R11 ;  /* 0x0000000c0d0e7389 */ /* 0x00006400000c000b */
[----:B01----:R-:W-:Y:S01]  /*be10*/  ENDCOLLECTIVE ;  /* 0x000000000000791b */ /* 0x003fe20003800000 */
.L_x_9136:
[----:B------:R-:W-:-:S05]  /*be20*/  @!P0 IMAD.X R5, RZ, RZ, R7, P2 ;  /* 0x000000ffff058224 */ /* 0x000fca00010e0607 */
[----:B------:R-:W-:Y:S01]  /*be30*/  @!PT LDS RZ, [RZ] ;  /* 0x00000000fffff984 */ /* 0x000fe20000000800 */
[----:B------:R-:W-:Y:S01]  /*be40*/  @!PT LDS RZ, [RZ] ;  /* 0x00000000fffff984 */ /* 0x000fe20000000800 */
[----:B------:R-:W-:Y:S01]  /*be50*/  @!PT LDS RZ, [RZ] ;  /* 0x00000000fffff984 */ /* 0x000fe20000000800 */
[----:B------:R0:W-:Y:S01]  /*be60*/  @!P0 LDGSTS.E.BYPASS.LTC128B.128 [R21+0x18c00], desc[UR36][R4.64], !P1 ;  /* 0x18c0000004158fae */ /* 0x0001e2000c901d64 */
[----:B------:R-:W-:Y:S02]  /*be70*/  ISETP.GE.AND P0, PT, R8, R3, PT ;  /* 0x000000030800720c */ /* 0x000fe40003f06270 */
[----:B------:R-:W-:Y:S01]  /*be80*/  IADD3 R8, R32, 0x30, RZ ;  /* 0x0000003020087810 */ /* 0x000fe20007ffe0ff */
[----:B------:R-:W-:-:S10]  /*be90*/  IMAD.MOV.U32 R13, RZ, RZ, R6 ;  /* 0x000000ffff0d7224 */ /* 0x000fd400078e0006 */
[----:B------:R-:W-:Y:S01]  /*bea0*/  @!P0 LEA R9, R16, UR43, 0x1 ;  /* 0x0000002b10098c11 */ /* 0x000fe2000f8e08ff */
[----:B0-----:R-:W-:-:S07]  /*beb0*/  IMAD.MOV.U32 R7, RZ, RZ, R14 ;  /* 0x000000ffff077224 */ /* 0x001fce00078e000e */
[----:B------:R-:W-:Y:S05]  /*bec0*/  WARPSYNC.COLLECTIVE R15, `(.L_x_9137) ;  /* 0x000000000f087348 */ /* 0x000fea0003c00000 */
[----:B------:R0:W1:Y:S02]  /*bed0*/  SHFL.IDX P6, R14, R13, R12, R11 ;  /* 0x0000000c0d0e7389 */ /* 0x00006400000c000b */
[----:B01----:R-:W-:Y:S01]  /*bee0*/  ENDCOLLECTIVE ;  /* 0x000000000000791b */ /* 0x003fe20003800000 */
.L_x_9137:
[----:B------:R-:W-:Y:S02]  /*bef0*/  IMAD.MOV.U32 R13, RZ, RZ, R0 ;  /* 0x000000ffff0d7224 */ /* 0x000fe400078e0000 */
[----:B------:R-:W-:Y:S01]  /*bf00*/  IMAD.MOV.U32 R12, RZ, RZ, 0x3 ;  /* 0x00000003ff0c7424 */ /* 0x000fe200078e00ff */
[----:B------:R-:W-:-:S13]  /*bf10*/  @!P0 LEA R4, P2, R24, R14, 0x1 ;  /* 0x0000000e18048211 */ /* 0x000fda00078408ff */
[----:B------:R-:W-:Y:S05]  /*bf20*/  WARPSYNC.COLLECTIVE R15, `(.L_x_9138) ;  /* 0x000000000f087348 */ /* 0x000fea0003c00000 */
[----:B------:R0:W1:Y:S02]  /*bf30*/  SHFL.IDX P6, R14, R13, R12, R11 ;  /* 0x0000000c0d0e7389 */ /* 0x00006400000c000b */
[----:B01----:R-:W-:Y:S01]  /*bf40*/  ENDCOLLECTIVE ;  /* 0x000000000000791b */ /* 0x003fe20003800000 */
.L_x_9138:
[----:B------:R-:W-:-:S05]  /*bf50*/  @!P0 IMAD.X R5, RZ, RZ, R7, P2 ;  /* 0x000000ffff058224 */ /* 0x000fca00010e0607 */
        /* <DEDUP_REMOVED lines=12> */
.L_x_9139:
[----:B------:R-:W-:Y:S01]  /*c020*/  IMAD.MOV.U32 R13, RZ, RZ, R0 ;  /* 0x000000ffff0d7224 */ /* 0x000fe200078e0000 */
[----:B------:R-:W-:Y:S02]  /*c030*/  MOV R12, 0x4 ;  /* 0x00000004000c7802 */ /* 0x000fe40000000f00 */
[----:B------:R-:W-:-:S13]  /*c040*/  @!P0 LEA R4, P2, R24, R14, 0x1 ;  /* 0x0000000e18048211 */ /* 0x000fda00078408ff */
[----:B------:R-:W-:Y:S05]  /*c050*/  WARPSYNC.COLLECTIVE R15, `(.L_x_9140) ;  /* 0x000000000f087348 */ /* 0x000fea0003c00000 */
[----:B------:R0:W1:Y:S02]  /*c060*/  SHFL.IDX P6, R14, R13, R12, R11 ;  /* 0x0000000c0d0e7389 */ /* 0x00006400000c000b */
[----:B01----:R-:W-:Y:S01]  /*c070*/  ENDCOLLECTIVE ;  /* 0x000000000000791b */ /* 0x003fe20003800000 */
.L_x_9140:
        /* <DEDUP_REMOVED lines=13> */
.L_x_9141:
[----:B------:R-:W-:Y:S02]  /*c150*/  IMAD.MOV.U32 R13, RZ, RZ, R0 ;  /* 0x000000ffff0d7224 */ /* 0x000fe400078e0000 */
[----:B------:R-:W-:Y:S01]  /*c160*/  IMAD.MOV.U32 R12, RZ, RZ, 0x5 ;  /* 0x00000005ff0c7424 */ /* 0x000fe200078e00ff */
[----:B------:R-:W-:-:S13]  /*c170*/  @!P0 LEA R4, P2, R24, R14, 0x1 ;  /* 0x0000000e18048211 */ /* 0x000fda00078408ff */
[----:B------:R-:W-:Y:S05]  /*c180*/  WARPSYNC.COLLECTIVE R15, `(.L_x_9142) ;  /* 0x000000000f087348 */ /* 0x000fea0003c00000 */
[----:B------:R0:W1:Y:S02]  /*c190*/  SHFL.IDX P6, R14, R13, R12, R11 ;  /* 0x0000000c0d0e7389 */ /* 0x00006400000c000b */
[----:B01----:R-:W-:Y:S01]  /*c1a0*/  ENDCOLLECTIVE ;  /* 0x000000000000791b */ /* 0x003fe20003800000 */
.L_x_9142:
[----:B------:R-:W-:-:S05]  /*c1b0*/  @!P0 IMAD.X R5, RZ, RZ, R7, P2 ;  /* 0x000000ffff058224 */ /* 0x000fca00010e0607 */
[----:B------:R-:W-:Y:S01]  /*c1c0*/  @!PT LDS RZ, [RZ] ;  /* 0x00000000fffff984 */ /* 0x000fe20000000800 */
[----:B------:R-:W-:Y:S01]  /*c1d0*/  @!PT LDS RZ, [RZ] ;  /* 0x00000000fffff984 */ /* 0x000fe20000000800 */
[----:B------:R-:W-:Y:S01]  /*c1e0*/  @!PT LDS RZ, [RZ] ;  /* 0x00000000fffff984 */ /* 0x000fe20000000800 */
[----:B------:R0:W-:Y:S01]  /*c1f0*/  @!P0 LDGSTS.E.BYPASS.LTC128B.128 [R9+0x1a400], desc[UR36][R4.64], !P1 ;  /* 0x1a40000004098fae */ /* 0x0001e2000c901d64 */
[----:B------:R-:W-:Y:S02]  /*c200*/  ISETP.GE.AND P0, PT, R8, R3, PT ;  /* 0x000000030800720c */ /* 0x000fe40003f06270 */
[----:B------:R-:W-:-:S11]  /*c210*/  MOV R13, R6 ;  /* 0x00000006000d7202 */ /* 0x000fd60000000f00 */
[----:B------:R-:W-:Y:S01]  /*c220*/  @!P0 LEA R21, R16, UR43, 0x1 ;  /* 0x0000002b10158c11 */ /* 0x000fe2000f8e08ff */
[----:B0-----:R-:W-:-:S07]  /*c230*/  IMAD.MOV.U32 R7, RZ, RZ, R14 ;  /* 0x000000ffff077224 */ /* 0x001fce00078e000e */
[----:B------:R-:W-:Y:S05]  /*c240*/  WARPSYNC.COLLECTIVE R15, `(.L_x_9143) ;  /* 0x000000000f087348 */ /* 0x000fea0003c00000 */
[----:B------:R0:W1:Y:S02]  /*c250*/  SHFL.IDX P6, R14, R13, R12, R11 ;  /* 0x0000000c0d0e7389 */ /* 0x00006400000c000b */
[----:B01----:R-:W-:Y:S01]  /*c260*/  ENDCOLLECTIVE ;  /* 0x000000000000791b */ /* 0x003fe20003800000 */
.L_x_9143:
[----:B------:R-:W-:Y:S02]  /*c270*/  IMAD.MOV.U32 R13, RZ, RZ, R0 ;  /* 0x000000ffff0d7224 */ /* 0x000fe400078e0000 */
[----:B------:R-:W-:Y:S01]  /*c280*/  IMAD.MOV.U32 R12, RZ, RZ, 0x6 ;  /* 0x00000006ff0c7424 */ /* 0x000fe200078e00ff */
[----:B------:R-:W-:-:S13]  /*c290*/  @!P0 LEA R4, P2, R24, R14, 0x1 ;  /* 0x0000000e18048211 */ /* 0x000fda00078408ff */
[----:B------:R-:W-:Y:S05]  /*c2a0*/  WARPSYNC.COLLECTIVE R15, `(.L_x_9144) ;  /* 0x000000000f087348 */ /* 0x000fea0003c00000 */
[----:B------:R0:W1:Y:S02]  /*c2b0*/  SHFL.IDX P6, R14, R13, R12, R11 ;  /* 0x0000000c0d0e7389 */ /* 0x00006400000c000b */
[----:B01----:R-:W-:Y:S01]  /*c2c0*/  ENDCOLLECTIVE ;  /* 0x000000000000791b */ /* 0x003fe20003800000 */
.L_x_9144:
[----:B------:R-:W-:-:S05]  /*c2d0*/  @!P0 IMAD.X R5, RZ, RZ, R7, P2 ;  /* 0x000000ffff058224 */ /* 0x000fca00010e0607 */
[----:B------:R-:W-:Y:S01]  /*c2e0*/  @!PT LDS RZ, [RZ] ;  /* 0x00000000fffff984 */ /* 0x000fe20000000800 */
[----:B------:R-:W-:Y:S01]  /*c2f0*/  @!PT LDS RZ, [RZ] ;  /* 0x00000000fffff984 */ /* 0x000fe20000000800 */
[----:B------:R-:W-:Y:S01]  /*c300*/  @!PT LDS RZ, [RZ] ;  /* 0x00000000fffff984 */ /* 0x000fe20000000800 */
[----:B------:R0:W-:Y:S01]  /*c310*/  @!P0 LDGSTS.E.BYPASS.LTC128B.128 [R21+0x1ac00], desc[UR36][R4.64], !P1 ;  /* 0x1ac0000004158fae */ /* 0x0001e2000c901d64 */
[----:B------:R-:W-:Y:S02]  /*c320*/  IMAD.MOV.U32 R13, RZ, RZ, R6 ;  /* 0x000000ffff0d7224 */ /* 0x000fe400078e0006 */
[----:B0-----:R-:W-:Y:S01]  /*c330*/  VIADD R4, R32, 0x60 ;  /* 0x0000006020047836 */ /* 0x001fe20000000000 */
[----:B------:R-:W-:-:S07]  /*c340*/  MOV R7, R14 ;  /* 0x0000000e00077202 */ /* 0x000fce0000000f00 */
[----:B------:R-:W-:Y:S05]  /*c350*/  WARPSYNC.COLLECTIVE R15, `(.L_x_9145) ;  /* 0x000000000f087348 */ /* 0x000fea0003c00000 */
[----:B------:R0:W1:Y:S02]  /*c360*/  SHFL.IDX P6, R14, R13, R12, R11 ;  /* 0x0000000c0d0e7389 */ /* 0x00006400000c000b */
[----:B01----:R-:W-:Y:S01]  /*c370*/  ENDCOLLECTIVE ;  /* 0x000000000000791b */ /* 0x003fe20003800000 */
.L_x_9145:
[----:B------:R-:W-:Y:S02]  /*c380*/  ISETP.GE.AND P0, PT, R4, R3, PT ;  /* 0x000000030400720c */ /* 0x000fe40003f06270 */
[----:B------:R-:W-:Y:S01]  /*c390*/  MOV R13, R0 ;  /* 0x00000000000d7202 */ /* 0x000fe20000000f00 */
[----:B------:R-:W-:-:S10]  /*c3a0*/  IMAD.MOV.U32 R12, RZ, RZ, 0x7 ;  /* 0x00000007ff0c7424 */ /* 0x000fd400078e00ff */
[----:B------:R-:W-:Y:S02]  /*c3b0*/  @!P0 LEA R9, R16, UR43, 0x1 ;  /* 0x0000002b10098c11 */ /* 0x000fe4000f8e08ff */
[----:B------:R-:W-:-:S13]  /*c3c0*/  @!P0 LEA R4, P2, R24, R14, 0x1 ;  /* 0x0000000e18048211 */ /* 0x000fda00078408ff */
[----:B------:R-:W-:Y:S05]  /*c3d0*/  WARPSYNC.COLLECTIVE R15, `(.L_x_9146) ;  /* 0x000000000f087348 */ /* 0x000fea0003c00000 */
[----:B------:R0:W1:Y:S02]  /*c3e0*/  SHFL.IDX P6, R14, R13, R12, R11 ;  /* 0x0000000c0d0e7389 */ /* 0x00006400000c000b */
[----:B01----:R-:W-:Y:S01]  /*c3f0*/  ENDCOLLECTIVE ;  /* 0x000000000000791b */ /* 0x003fe20003800000 */
.L_x_9146:
[----:B------:R-:W-:-:S05]  /*c400*/  @!P0 IMAD.X R5, RZ, RZ, R7, P2 ;  /* 0x000000ffff058224 */ /* 0x000fca00010e0607 */
[----:B------:R-:W-:Y:S01]  /*c410*/  @!PT LDS RZ, [RZ] ;  /* 0x00000000fffff984 */ /* 0x000fe20000000800 */
[----:B------:R-:W-:Y:S01]  /*c420*/  @!PT LDS RZ, [RZ] ;  /* 0x00000000fffff984 */ /* 0x000fe20000000800 */
[----:B------:R-:W-:Y:S01]  /*c430*/  @!PT LDS RZ, [RZ] ;  /* 0x00000000fffff984 */ /* 0x000fe20000000800 */
[----:B------:R0:W-:Y:S01]  /*c440*/  @!P0 LDGSTS.E.BYPASS.LTC128B.128 [R9+0x1b400], desc[UR36][R4.64], !P1 ;  /* 0x1b40000004098fae */ /* 0x0001e2000c901d64 */
[----:B------:R-:W-:Y:S02]  /*c450*/  IMAD.MOV.U32 R13, RZ, RZ, R6 ;  /* 0x000000ffff0d7224 */ /* 0x000fe400078e0006 */
[----:B------:R-:W-:-:S07]  /*c460*/  IMAD.MOV.U32 R7, RZ, RZ, R14 ;  /* 0x000000ffff077224 */ /* 0x000fce00078e000e */
[----:B0-----:R-:W-:Y:S05]  /*c470*/  WARPSYNC.COLLECTIVE R15, `(.L_x_9147) ;  /* 0x000000000f087348 */ /* 0x001fea0003c00000 */
[----:B------:R1:W2:Y:S02]  /*c480*/  SHFL.IDX P6, R14, R13, R12, R11 ;  /* 0x0000000c0d0e7389 */ /* 0x0002a400000c000b */
[----:B012---:R-:W-:Y:S01]  /*c490*/  ENDCOLLECTIVE ;  /* 0x000000000000791b */ /* 0x007fe20003800000 */
.L_x_9147:
[----:B------:R-:W-:Y:S05]  /*c4a0*/  BRA `(.L_x_9148) ;  /* 0xffffffd000a47947 */ /* 0x000fea000383ffff */
.L_x_9082:
[----:B0-----:R-:W-:-:S04]  /*c4b0*/  MOV R3, UR43 ;  /* 0x0000002b00037c02 */ /* 0x001fc80008000f00 */
[----:B------:R0:W1:Y:S03]  /*c4c0*/  SYNCS.PHASECHK.TRANS64.TRYWAIT P0, [R3+URZ+0x22820], R0 ;  /* 0x02282000030075a7 */ /* 0x000066000800017f */
[----:B-1----:R-:W-:Y:S05]  /*c4d0*/  @!P0 NANOSLEEP.SYNCS 0x989680 ;  /* 0x009896800000895d */ /* 0x002fea0003900000 */
[----:B------:R-:W1:Y:S02]  /*c4e0*/  @!P0 SYNCS.PHASECHK.TRANS64 P0, [R3+URZ+0x22820], R0 ;  /* 0x02282000030085a7 */ /* 0x000e64000800007f */
[----:B-1----:R-:W-:Y:S05]  /*c4f0*/  @!P0 BRA `(.L_x_9082) ;  /* 0xfffffffc00ec8947 */ /* 0x002fea000383ffff */
[----:B------:R-:W-:Y:S05]  /*c500*/  BRA `(.L_x_9149) ;  /* 0xffffffd000d47947 */ /* 0x000fea000383ffff */
.L_x_9084:
[----:B0-----:R-:W-:-:S04]  /*c510*/  IMAD.U32 R3, RZ, RZ, UR43 ;  /* 0x0000002bff037e24 */ /* 0x001fc8000f8e00ff */
[----:B------:R0:W1:Y:S03]  /*c520*/  SYNCS.PHASECHK.TRANS64.TRYWAIT P0, [R3+URZ+0x22860], R0 ;  /* 0x02286000030075a7 */ /* 0x000066000800017f */
[----:B-1----:R-:W-:Y:S05]  /*c530*/  @!P0 NANOSLEEP.SYNCS 0x989680 ;  /* 0x009896800000895d */ /* 0x002fea0003900000 */
[----:B------:R-:W1:Y:S02]  /*c540*/  @!P0 SYNCS.PHASECHK.TRANS64 P0, [R3+URZ+0x22860], R0 ;  /* 0x02286000030085a7 */ /* 0x000e64000800007f */
[----:B-1----:R-:W-:Y:S05]  /*c550*/  @!P0 BRA `(.L_x_9084) ;  /* 0xfffffffc00ec8947 */ /* 0x002fea000383ffff */
[----:B------:R-:W-:Y:S05]  /*c560*/  BRA `(.L_x_9150) ;  /* 0xffffffd000d07947 */ /* 0x000fea000383ffff */
.L_x_9085:
        /* <DEDUP_REMOVED lines=8> */
.L_x_9152:
[----:B------:R-:W-:Y:S05]  /*c5f0*/  BSYNC B0 ;  /* 0x0000000000007941 */ /* 0x000fea0003800000 */
.L_x_9151:
[----:B------:R-:W-:Y:S01]  /*c600*/  IMAD.MOV.U32 R13, RZ, RZ, R17 ;  /* 0x000000ffff0d7224 */ /* 0x000fe200078e0011 */
[----:B------:R-:W-:Y:S01]  /*c610*/  MOV R12, RZ ;  /* 0x000000ff000c7202 */ /* 0x000fe20000000f00 */
[----:B------:R-:W-:Y:S01]  /*c620*/  IMAD.MOV.U32 R11, RZ, RZ, 0x181f ;  /* 0x0000181fff0b7424 */ /* 0x000fe200078e00ff */
[----:B------:R-:W-:Y:S01]  /*c630*/  LEA R21, R16, UR43, 0x1 ;  /* 0x0000002b10157c11 */ /* 0x000fe2000f8e08ff */
        /* <DEDUP_REMOVED lines=8> */
.L_x_9153:
[----:B------:R-:W-:Y:S01]  /*c6c0*/  IMAD.MOV.U32 R8, RZ, RZ, RZ ;  /* 0x000000ffff087224 */ /* 0x000fe200078e00ff */
[----:B------:R-:W-:Y:S01]  /*c6d0*/  ISETP.LT.OR P3, PT, R35, 0x1, !P1 ;  /* 0x000000012300780c */ /* 0x000fe20004f61670 */
[----:B------:R-:W-:Y:S02]  /*c6e0*/  IMAD.MOV.U32 R13, RZ, RZ, R3 ;  /* 0x000000ffff0d7224 */ /* 0x000fe400078e0003 */
[----:B------:R-:W-:Y:S01]  /*c6f0*/  IMAD.MOV.U32 R12, RZ, RZ, 0x1 ;  /* 0x00000001ff0c7424 */ /* 0x000fe200078e00ff */
[----:B------:R-:W-:-:S13]  /*c700*/  IADD3 R4, P0, R14, R24, RZ ;  /* 0x000000180e047210 */ /* 0x000fda0007f1e0ff */
[----:B------:R-:W-:Y:S05]  /*c710*/  WARPSYNC.COLLECTIVE R15, `(.L_x_9154) ;  /* 0x000000000f087348 */ /* 0x000fea0003c00000 */
[----:B------:R0:W1:Y:S02]  /*c720*/  SHFL.IDX P6, R14, R13, R12, R11 ;  /* 0x0000000c0d0e7389 */ /* 0x00006400000c000b */
[----:B01----:R-:W-:Y:S01]  /*c730*/  ENDCOLLECTIVE ;  /* 0x000000000000791b */ /* 0x003fe20003800000 */
.L_x_9154:
[----:B------:R-:W-:Y:S02]  /*c740*/  IADD3.X R5, RZ, R0, RZ, P0, !PT ;  /* 0x00000000ff057210 */ /* 0x000fe400007fe4ff */
[----:B------:R-:W-:Y:S02]  /*c750*/  ISETP.LT.OR P0, PT, R35, 0x1, P4 ;  /* 0x000000012300780c */ /* 0x000fe40002701670 */
        /* <DEDUP_REMOVED lines=10> */
.L_x_9155:
[----:B------:R-:W-:Y:S01]  /*c800*/  @!PT LDS RZ, [RZ] ;  /* 0x00000000fffff984 */ /* 0x000fe20000000800 */
[----:B------:R-:W-:Y:S01]  /*c810*/  @!PT LDS RZ, [RZ] ;  /* 0x00000000fffff984 */ /* 0x000fe20000000800 */
[----:B------:R-:W-:Y:S01]  /*c820*/  @!PT LDS RZ, [RZ] ;  /* 0x00000000fffff984 */ /* 0x000fe20000000800 */
[----:B------:R-:W-:Y:S01]  /*c830*/  LDGSTS.E.BYPASS.LTC128B.128 [R21+0x3400], desc[UR36][R4.64+0x80], !P0 ;  /* 0x0340008004157fae */ /* 0x000fe2000c101d64 */
[----:B------:R-:W-:-:S03]  /*c840*/  LOP3.LUT P0, RZ, R6, 0x8, RZ, 0xc0, !PT ;  /* 0x0000000806ff7812 */ /* 0x000fc6000780c0ff */
[----:B------:R-:W-:Y:S01]  /*c850*/  LDGSTS.E.BYPASS.LTC128B.128 [R21+0x6400], desc[UR36][R4.64+0x100], !P3 ;  /* 0x0640010004157fae */ /* 0x000fe2000d901d64 */
[----:B------:R-:W-:Y:S01]  /*c860*/  ISETP.LT.OR P3, PT, R35, 0x1, !P0 ;  /* 0x000000012300780c */ /* 0x000fe20004761670 */
[----:B------:R-:W-:Y:S02]  /*c870*/  IMAD.MOV.U32 R13, RZ, RZ, R3 ;  /* 0x000000ffff0d7224 */ /* 0x000fe400078e0003 */
[----:B------:R-:W-:-:S10]  /*c880*/  IMAD.MOV.U32 R12, RZ, RZ, 0x2 ;  /* 0x00000002ff0c7424 */ /* 0x000fd400078e00ff */
[----:B------:R0:W-:Y:S02]  /*c890*/  LDGSTS.E.BYPASS.LTC128B.128 [R21+0x9400], desc[UR36][R4.64+0x180], !P3 ;  /* 0x0940018004157fae */ /* 0x0001e4000d901d64 */
[----:B0-----:R-:W-:-:S13]  /*c8a0*/  IADD3 R4, P3, R14, R24, RZ ;  /* 0x000000180e047210 */ /* 0x001fda0007f7e0ff */
[----:B------:R-:W-:Y:S05]  /*c8b0*/  WARPSYNC.COLLECTIVE R15, `(.L_x_9156) ;  /* 0x000000000f087348 */ /* 0x000fea0003c00000 */
[----:B------:R0:W1:Y:S02]  /*c8c0*/  SHFL.IDX P6, R14, R13, R12, R11 ;  /* 0x0000000c0d0e7389 */ /* 0x00006400000c000b */
[----:B01----:R-:W-:Y:S01]  /*c8d0*/  ENDCOLLECTIVE ;  /* 0x000000000000791b */ /* 0x003fe20003800000 */
.L_x_9156:
[----:B------:R-:W-:Y:S01]  /*c8e0*/  IMAD.X R5, RZ, RZ, R0, P3 ;  /* 0x000000ffff057224 */ /* 0x000fe200018e0600 */
[----:B------:R-:W-:Y:S01]  /*c8f0*/  ISETP.LT.OR P3, PT, R35, 0x11, P4 ;  /* 0x000000112300780c */ /* 0x000fe20002761670 */
        /* <DEDUP_REMOVED lines=10> */
.L_x_9157:
[----:B------:R-:W-:Y:S01]  /*c9a0*/  @!PT LDS RZ, [RZ] ;  /* 0x00000000fffff984 */ /* 0x000fe20000000800 */
[----:B------:R-:W-:Y:S01]  /*c9b0*/  @!PT LDS RZ, [RZ] ;  /* 0x00000000fffff984 */ /* 0x000fe20000000800 */
[----:B------:R-:W-:Y:S01]  /*c9c0*/  @!PT LDS RZ, [RZ] ;  /* 0x00000000fffff984 */ /* 0x000fe20000000800 */
[----:B------:R-:W-:Y:S01]  /*c9d0*/  LDGSTS.E.BYPASS.LTC128B.128 [R21+0x3c00], desc[UR36][R4.64+0x80], !P3 ;  /* 0x03c0008004157fae */ /* 0x000fe2000d901d64 */
[----:B------:R-:W-:Y:S01]  /*c9e0*/  ISETP.LT.OR P3, PT, R35, 0x11, !P1 ;  /* 0x000000112300780c */ /* 0x000fe20004f61670 */
[----:B------:R-:W-:Y:S01]  /*c9f0*/  IMAD.MOV.U32 R13, RZ, RZ, R3 ;  /* 0x000000ffff0d7224 */ /* 0x000fe200078e0003 */
[----:B------:R-:W-:-:S11]  /*ca00*/  MOV R12, 0x3 ;  /* 0x00000003000c7802 */ /* 0x000fd60000000f00 */
[----:B------:R-:W-:Y:S01]  /*ca10*/  LDGSTS.E.BYPASS.LTC128B.128 [R21+0x6c00], desc[UR36][R4.64+0x100], !P3 ;  /* 0x06c0010004157fae */ /* 0x000fe2000d901d64 */
[----:B------:R-:W-:-:S13]  /*ca20*/  ISETP.LT.OR P3, PT, R35, 0x11, !P0 ;  /* 0x000000112300780c */ /* 0x000fda0004761670 */
[----:B------:R0:W-:Y:S02]  /*ca30*/  LDGSTS.E.BYPASS.LTC128B.128 [R21+0x9c00], desc[UR36][R4.64+0x180], !P3 ;  /* 0x09c0018004157fae */ /* 0x0001e4000d901d64 */
[----:B0-----:R-:W-:-:S13]  /*ca40*/  IADD3 R4, P3, R14, R24, RZ ;  /* 0x000000180e047210 */ /* 0x001fda0007f7e0ff */
[----:B------:R-:W-:Y:S05]  /*ca50*/  WARPSYNC.COLLECTIVE R15, `(.L_x_9158) ;  /* 0x000000000f087348 */ /* 0x000fea0003c00000 */
[----:B------:R0:W1:Y:S02]  /*ca60*/  SHFL.IDX P6, R14, R13, R12, R11 ;  /* 0x0000000c0d0e7389 */ /* 0x00006400000c000b */
[----:B01----:R-:W-:Y:S01]  /*ca70*/  ENDCOLLECTIVE ;  /* 0x000000000000791b */ /* 0x003fe20003800000 */
.L_x_9158:
[----:B------:R-:W-:Y:S01]  /*ca80*/  IMAD.X R5, RZ, RZ, R0, P3 ;  /* 0x000000ffff057224 */ /* 0x000fe200018e0600 */
[----:B------:R-:W-:Y:S01]  /*ca90*/  ISETP.LT.OR P3, PT, R35, 0x21, P4 ;  /* 0x000000212300780c */ /* 0x000fe20002761670 */
        /* <DEDUP_REMOVED lines=10> */
.L_x_9159:
[----:B------:R-:W-:Y:S01]  /*cb40*/  @!PT LDS RZ, [RZ] ;  /* 0x00000000fffff984 */ /* 0x000fe20000000800 */
[----:B------:R-:W-:Y:S01]  /*cb50*/  @!PT LDS RZ, [RZ] ;  /* 0x00000000fffff984 */ /* 0x000fe20000000800 */
[----:B------:R-:W-:Y:S01]  /*cb60*/  @!PT LDS RZ, [RZ] ;  /* 0x00000000fffff984 */ /* 0x000fe20000000800 */
[----:B------:R-:W-:Y:S01]  /*cb70*/  LDGSTS.E.BYPASS.LTC128B.128 [R21+0x4400], desc[UR36][R4.64+0x80], !P3 ;  /* 0x0440008004157fae */ /* 0x000fe2000d901d64 */
[----:B------:R-:W-:Y:S02]  /*cb80*/  ISETP.LT.OR P3, PT, R35, 0x21, !P1 ;  /* 0x000000212300780c */ /* 0x000fe40004f61670 */
[----:B------:R-:W-:Y:S01]  /*cb90*/  MOV R13, R3 ;  /* 0x00000003000d7202 */ /* 0x000fe20000000f00 */
[----:B------:R-:W-:-:S10]  /*cba0*/  IMAD.MOV.U32 R12, RZ, RZ, 0x4 ;  /* 0x00000004ff0c7424 */ /* 0x000fd400078e00ff */
[----:B------:R-:W-:Y:S01]  /*cbb0*/  LDGSTS.E.BYPASS.LTC128B.128 [R21+0x7400], desc[UR36][R4.64+0x100], !P3 ;  /* 0x0740010004157fae */ /* 0x000fe2000d901d64 */
[----:B------:R-:W-:-:S13]  /*cbc0*/  ISETP.LT.OR P3, PT, R35, 0x21, !P0 ;  /* 0x000000212300780c */ /* 0x000fda0004761670 */
[----:B------:R0:W-:Y:S02]  /*cbd0*/  LDGSTS.E.BYPASS.LTC128B.128 [R21+0xa400], desc[UR36][R4.64+0x180], !P3 ;  /* 0x0a40018004157fae */ /* 0x0001e4000d901d64 */
[----:B0-----:R-:W-:-:S13]  /*cbe0*/  IADD3 R4, P3, R14, R24, RZ ;  /* 0x000000180e047210 */ /* 0x001fda0007f7e0ff */
[----:B------:R-:W-:Y:S05]  /*cbf0*/  WARPSYNC.COLLECTIVE R15, `(.L_x_9160) ;  /* 0x000000000f087348 */ /* 0x000fea0003c00000 */
[----:B------:R0:W1:Y:S02]  /*cc00*/  SHFL.IDX P6, R14, R13, R12, R11 ;  /* 0x0000000c0d0e7389 */ /* 0x00006400000c000b */
[----:B01----:R-:W-:Y:S01]  /*cc10*/  ENDCOLLECTIVE ;  /* 0x000000000000791b */ /* 0x003fe20003800000 */
.L_x_9160:
        /* <DEDUP_REMOVED lines=12> */
.L_x_9161:
[----:B------:R-:W-:Y:S01]  /*cce0*/  @!PT LDS RZ, [RZ] ;  /* 0x00000000fffff984 */ /* 0x000fe20000000800 */
[----:B------:R-:W-:Y:S01]  /*ccf0*/  @!PT LDS RZ, [RZ] ;  /* 0x00000000fffff984 */ /* 0x000fe20000000800 */
[----:B------:R-:W-:Y:S01]  /*cd00*/  @!PT LDS RZ, [RZ] ;  /* 0x00000000fffff984 */ /* 0x000fe20000000800 */
[----:B------:R-:W-:Y:S01]  /*cd10*/  LDGSTS.E.BYPASS.LTC128B.128 [R21+0x4c00], desc[UR36][R4.64+0x80], !P3 ;  /* 0x04c0008004157fae */ /* 0x000fe2000d901d64 */
[----:B------:R-:W-:Y:S01]  /*cd20*/  ISETP.LT.OR P3, PT, R35, 0x31, !P1 ;  /* 0x000000312300780c */ /* 0x000fe20004f61670 */
[----:B------:R-:W-:Y:S02]  /*cd30*/  IMAD.MOV.U32 R13, RZ, RZ, R3 ;  /* 0x000000ffff0d7224 */ /* 0x000fe400078e0003 */
        /* <DEDUP_REMOVED lines=8> */
.L_x_9162:
[----:B------:R-:W-:Y:S01]  /*cdc0*/  IADD3.X R5, RZ, R0, RZ, P3, !PT ;  /* 0x00000000ff057210 */ /* 0x000fe20001ffe4ff */
[----:B------:R-:W-:Y:S01]  /*cdd0*/  VIADD R0, R21, 0x400 ;  /* 0x0000040015007836 */ /* 0x000fe20000000000 */
        /* <DEDUP_REMOVED lines=11> */
.L_x_9163:
        /* <DEDUP_REMOVED lines=8> */
[----:B------:R-:W-:Y:S05]  /*cf10*/  BRA `(.L_x_9164) ;  /* 0xffffffcc00f47947 */ /* 0x000fea000383ffff */
.L_x_9092:
[----:B-1----:R1:W2:Y:S02]  /*cf20*/  SYNCS.PHASECHK.TRANS64.TRYWAIT P0, [R32+URZ+0x22840], R31 ;  /* 0x0228401f200075a7 */ /* 0x0022a4000800017f */
[----:B--2---:R-:W-:Y:S05]  /*cf30*/  @!P0 NANOSLEEP.SYNCS 0x989680 ;  /* 0x009896800000895d */ /* 0x004fea0003900000 */
[----:B------:R-:W2:Y:S02]  /*cf40*/  @!P0 SYNCS.PHASECHK.TRANS64 P0, [R32+URZ+0x22840], R31 ;  /* 0x0228401f200085a7 */ /* 0x000ea4000800007f */
[----:B--2---:R-:W-:Y:S05]  /*cf50*/  @!P0 BRA `(.L_x_9092) ;  /* 0xfffffffc00f08947 */ /* 0x004fea000383ffff */
[----:B------:R-:W-:Y:S05]  /*cf60*/  BRA `(.L_x_9165) ;  /* 0xffffffd000f47947 */ /* 0x000fea000383ffff */
.L_x_9093:
        /* <DEDUP_REMOVED lines=8> */
.L_x_9167:
[----:B------:R-:W-:Y:S05]  /*cff0*/  BSYNC B1 ;  /* 0x0000000000017941 */ /* 0x000fea0003800000 */
.L_x_9166:
[----:B------:R-:W-:Y:S01]  /*d000*/  MOV R13, R10 ;  /* 0x0000000a000d7202 */ /* 0x000fe20000000f00 */
[----:B------:R-:W-:Y:S01]  /*d010*/  IMAD.MOV.U32 R12, RZ, RZ, RZ ;  /* 0x000000ffff0c7224 */ /* 0x000fe200078e00ff */
[----:B------:R-:W-:Y:S01]  /*d020*/  LEA R17, R17, UR43, 0x1 ;  /* 0x0000002b11117c11 */ /* 0x000fe2000f8e08ff */
[----:B------:R-:W-:Y:S02]  /*d030*/  IMAD.MOV.U32 R11, RZ, RZ, 0x181f ;  /* 0x0000181fff0b7424 */ /* 0x000fe400078e00ff */
[----:B------:R-:W-:Y:S02]  /*d040*/  IMAD.MOV.U32 R15, RZ, RZ, -0x1 ;  /* 0xffffffffff0f7424 */ /* 0x000fe400078e00ff */
[----:B------:R-:W-:-:S07]  /*d050*/  IMAD.MOV.U32 R5, RZ, RZ, R14 ;  /* 0x000000ffff057224 */ /* 0x000fce00078e000e */
[----:B------:R-:W-:Y:S05]  /*d060*/  WARPSYNC.COLLECTIVE R15, `(.L_x_9168) ;  /* 0x000000000f087348 */ /* 0x000fea0003c00000 */
[----:B------:R0:W1:Y:S02]  /*d070*/  SHFL.IDX P6, R14, R13, R12, R11 ;  /* 0x0000000c0d0e7389 */ /* 0x00006400000c000b */
[----:B01----:R-:W-:Y:S01]  /*d080*/  ENDCOLLECTIVE ;  /* 0x000000000000791b */ /* 0x003fe20003800000 */
.L_x_9168:
[----:B------:R-:W-:Y:S02]  /*d090*/  IMAD.MOV.U32 R13, RZ, RZ, R3 ;  /* 0x000000ffff0d7224 */ /* 0x000fe400078e0003 */
[----:B------:R-:W-:Y:S01]  /*d0a0*/  IMAD.MOV.U32 R12, RZ, RZ, 0x1 ;  /* 0x00000001ff0c7424 */ /* 0x000fe200078e00ff */
[----:B------:R-:W-:-:S13]  /*d0b0*/  IADD3 R4, P0, R14, R24, RZ ;  /* 0x000000180e047210 */ /* 0x000fda0007f1e0ff */
[----:B------:R-:W-:Y:S05]  /*d0c0*/  WARPSYNC.COLLECTIVE R15, `(.L_x_9169) ;  /* 0x000000000f087348 */ /* 0x000fea0003c00000 */
[----:B------:R0:W1:Y:S02]  /*d0d0*/  SHFL.IDX P6, R14, R13, R12, R11 ;  /* 0x0000000c0d0e7389 */ /* 0x00006400000c000b */
[----:B01----:R-:W-:Y:S01]  /*d0e0*/  ENDCOLLECTIVE ;  /* 0x000000000000791b */ /* 0x003fe20003800000 */
.L_x_9169:
        /* <DEDUP_REMOVED lines=10> */
.L_x_9170:
[----:B------:R-:W-:Y:S02]  /*d190*/  IMAD.MOV.U32 R13, RZ, RZ, R3 ;  /* 0x000000ffff0d7224 */ /* 0x000fe400078e0003 */
[----:B------:R-:W-:Y:S01]  /*d1a0*/  IMAD.MOV.U32 R12, RZ, RZ, 0x2 ;  /* 0x00000002ff0c7424 */ /* 0x000fe200078e00ff */
[----:B------:R-:W-:-:S13]  /*d1b0*/  IADD3 R6, P0, R14, R24, RZ ;  /* 0x000000180e067210 */ /* 0x000fda0007f1e0ff */
[----:B------:R-:W-:Y:S05]  /*d1c0*/  WARPSYNC.COLLECTIVE R15, `(.L_x_9171) ;  /* 0x000000000f087348 */ /* 0x000fea0003c00000 */
[----:B------:R0:W1:Y:S02]  /*d1d0*/  SHFL.IDX P6, R14, R13, R12, R11 ;  /* 0x0000000c0d0e7389 */ /* 0x00006400000c000b */
[----:B01----:R-:W-:Y:S01]  /*d1e0*/  ENDCOLLECTIVE ;  /* 0x000000000000791b */ /* 0x003fe20003800000 */
.L_x_9171:
[----:B------:R-:W-:-:S05]  /*d1f0*/  IMAD.X R7, RZ, RZ, R7, P0 ;  /* 0x000000ffff077224 */ /* 0x000fca00000e0607 */
        /* <DEDUP_REMOVED lines=9> */
.L_x_9172:
[----:B------:R-:W-:Y:S01]  /*d290*/  IMAD.MOV.U32 R13, RZ, RZ, R3 ;  /* 0x000000ffff0d7224 */ /* 0x000fe200078e0003 */
[----:B------:R-:W-:Y:S02]  /*d2a0*/  MOV R12, 0x3 ;  /* 0x00000003000c7802 */ /* 0x000fe40000000f00 */
[----:B------:R-:W-:-:S13]  /*d2b0*/  IADD3 R6, P0, R14, R24, RZ ;  /* 0x000000180e067210 */ /* 0x000fda0007f1e0ff */
[----:B------:R-:W-:Y:S05]  /*d2c0*/  WARPSYNC.COLLECTIVE R15, `(.L_x_9173) ;  /* 0x000000000f087348 */ /* 0x000fea0003c00000 */
[----:B------:R0:W1:Y:S02]  /*d2d0*/  SHFL.IDX P6, R14, R13, R12, R11 ;  /* 0x0000000c0d0e7389 */ /* 0x00006400000c000b */
[----:B01----:R-:W-:Y:S01]  /*d2e0*/  ENDCOLLECTIVE ;  /* 0x000000000000791b */ /* 0x003fe20003800000 */
.L_x_9173:
        /* <DEDUP_REMOVED lines=10> */
.L_x_9174:
[----:B------:R-:W-:Y:S01]  /*d390*/  MOV R13, R3 ;  /* 0x00000003000d7202 */ /* 0x000fe20000000f00 */
[----:B------:R-:W-:Y:S01]  /*d3a0*/  IMAD.MOV.U32 R12, RZ, RZ, 0x4 ;  /* 0x00000004ff0c7424 */ /* 0x000fe200078e00ff */
[----:B------:R-:W-:-:S13]  /*d3b0*/  IADD3 R4, P0, R14, R24, RZ ;  /* 0x000000180e047210 */ /* 0x000fda0007f1e0ff */
[----:B------:R-:W-:Y:S05]  /*d3c0*/  WARPSYNC.COLLECTIVE R15, `(.L_x_9175) ;  /* 0x000000000f087348 */ /* 0x000fea0003c00000 */
[----:B------:R0:W1:Y:S02]  /*d3d0*/  SHFL.IDX P6, R14, R13, R12, R11 ;  /* 0x0000000c0d0e7389 */ /* 0x00006400000c000b */
[----:B01----:R-:W-:Y:S01]  /*d3e0*/  ENDCOLLECTIVE ;  /* 0x000000000000791b */ /* 0x003fe20003800000 */
.L_x_9175:
        /* <DEDUP_REMOVED lines=10> */
.L_x_9176:
[----:B------:R-:W-:Y:S02]  /*d490*/  IMAD.MOV.U32 R13, RZ, RZ, R3 ;  /* 0x000000ffff0d7224 */ /* 0x000fe400078e0003 */
[----:B------:R-:W-:Y:S01]  /*d4a0*/  IMAD.MOV.U32 R12, RZ, RZ, 0x5 ;  /* 0x00000005ff0c7424 */ /* 0x000fe200078e00ff */
[----:B------:R-:W-:-:S13]  /*d4b0*/  IADD3 R4, P0, R14, R24, RZ ;  /* 0x000000180e047210 */ /* 0x000fda0007f1e0ff */
[----:B------:R-:W-:Y:S05]  /*d4c0*/  WARPSYNC.COLLECTIVE R15, `(.L_x_9177) ;  /* 0x000000000f087348 */ /* 0x000fea0003c00000 */
[----:B------:R0:W1:Y:S02]  /*d4d0*/  SHFL.IDX P6, R14, R13, R12, R11 ;  /* 0x0000000c0d0e7389 */ /* 0x00006400000c000b */
[----:B01----:R-:W-:Y:S01]  /*d4e0*/  ENDCOLLECTIVE ;  /* 0x000000000000791b */ /* 0x003fe20003800000 */
.L_x_9177:
        /* <DEDUP_REMOVED lines=10> */
.L_x_9178:
[----:B------:R-:W-:Y:S01]  /*d590*/  IMAD.MOV.U32 R37, RZ, RZ, R14 ;  /* 0x000000ffff257224 */ /* 0x000fe200078e000e */
[----:B------:R-:W-:Y:S06]  /*d5a0*/  BRA `(.L_x_9179) ;  /* 0xffffffd0004c7947 */ /* 0x000fec000383ffff */
.L_x_9098:
[----:B---3--:R3:W4:Y:S02]  /*d5b0*/  SYNCS.PHASECHK.TRANS64.TRYWAIT P0, [R32+URZ+0x22860], R31 ;  /* 0x0228601f200075a7 */ /* 0x008724000800017f */
[----:B----4-:R-:W-:Y:S05]  /*d5c0*/  @!P0 NANOSLEEP.SYNCS 0x989680 ;  /* 0x009896800000895d */ /* 0x010fea0003900000 */
[----:B------:R-:W4:Y:S02]  /*d5d0*/  @!P0 SYNCS.PHASECHK.TRANS64 P0, [R32+URZ+0x22860], R31 ;  /* 0x0228601f200085a7 */ /* 0x000f24000800007f */
[----:B----4-:R-:W-:Y:S05]  /*d5e0*/  @!P0 BRA `(.L_x_9098) ;  /* 0xfffffffc00f08947 */ /* 0x010fea000383ffff */
[----:B------:R-:W-:Y:S05]  /*d5f0*/  BRA `(.L_x_9180) ;  /* 0xffffffd000987947 */ /* 0x000fea000383ffff */
.L_x_9099:
[----:B------:R-:W-:Y:S01]  /*d600*/  BSSY B1, `(.L_x_9181) ;  /* 0x0000008000017945 */ /* 0x000fe20003800000 */
[----:B------:R-:W-:Y:S01]  /*d610*/  IMAD.MOV.U32 R13, RZ, RZ, R18 ;  /* 0x000000ffff0d7224 */ /* 0x000fe200078e0012 */
[----:B------:R-:W-:Y:S01]  /*d620*/  MOV R11, 0x181f ;  /* 0x0000181f000b7802 */ /* 0x000fe20000000f00 */
[----:B------:R-:W-:Y:S02]  /*d630*/  IMAD.MOV.U32 R12, RZ, RZ, RZ ;  /* 0x000000ffff0c7224 */ /* 0x000fe400078e00ff */
[----:B------:R-:W-:-:S07]  /*d640*/  IMAD.MOV.U32 R15, RZ, RZ, -0x1 ;  /* 0xffffffffff0f7424 */ /* 0x000fce00078e00ff */
[----:B-123--:R-:W-:Y:S05]  /*d650*/  WARPSYNC.COLLECTIVE R15, `(.L_x_9182) ;  /* 0x000000000f087348 */ /* 0x00efea0003c00000 */
[----:B------:R0:W4:Y:S02]  /*d660*/  SHFL.IDX P6, R14, R13, R12, R11 ;  /* 0x0000000c0d0e7389 */ /* 0x00012400000c000b */
[----:B01234-:R-:W-:Y:S01]  /*d670*/  ENDCOLLECTIVE ;  /* 0x000000000000791b */ /* 0x01ffe20003800000 */
.L_x_9182:
[----:B------:R-:W-:Y:S05]  /*d680*/  BSYNC B1 ;  /* 0x0000000000017941 */ /* 0x000fea0003800000 */
.L_x_9181:
[----:B------:R-:W-:Y:S01]  /*d690*/  IMAD.MOV.U32 R13, RZ, RZ, R3 ;  /* 0x000000ffff0d7224 */ /* 0x000fe200078e0003 */
[----:B------:R-:W-:Y:S01]  /*d6a0*/  MOV R12, RZ ;  /* 0x000000ff000c7202 */ /* 0x000fe20000000f00 */
[----:B------:R-:W-:Y:S02]  /*d6b0*/  IMAD.MOV.U32 R11, RZ, RZ, 0x181f ;  /* 0x0000181fff0b7424 */ /* 0x000fe400078e00ff */
[----:B------:R-:W-:Y:S02]  /*d6c0*/  IMAD.MOV.U32 R15, RZ, RZ, -0x1 ;  /* 0xffffffffff0f7424 */ /* 0x000fe400078e00ff */
[----:B------:R-:W-:Y:S02]  /*d6d0*/  IMAD.MOV.U32 R5, RZ, RZ, R14 ;  /* 0x000000ffff057224 */ /* 0x000fe400078e000e */
[----:B------:R-:W-:-:S07]  /*d6e0*/  IMAD R17, R21, 0xc000, R0 ;  /* 0x0000c00015117824 */ /* 0x000fce00078e0200 */
[----:B------:R-:W-:Y:S05]  /*d6f0*/  WARPSYNC.COLLECTIVE R15, `(.L_x_9183) ;  /* 0x000000000f087348 */ /* 0x000fea0003c00000 */
[----:B------:R0:W1:Y:S02]  /*d700*/  SHFL.IDX P6, R14, R13, R12, R11 ;  /* 0x0000000c0d0e7389 */ /* 0x00006400000c000b */
[----:B01----:R-:W-:Y:S01]  /*d710*/  ENDCOLLECTIVE ;  /* 0x000000000000791b */ /* 0x003fe20003800000 */
.L_x_9183:
[----:B------:R-:W-:Y:S01]  /*d720*/  IMAD.MOV.U32 R8, RZ, RZ, RZ ;  /* 0x000000ffff087224 */ /* 0x000fe200078e00ff */
[----:B------:R-:W-:Y:S01]  /*d730*/  MOV R13, R18 ;  /* 0x00000012000d7202 */ /* 0x000fe20000000f00 */
[----:B------:R-:W-:Y:S01]  /*d740*/  IMAD.MOV.U32 R12, RZ, RZ, 0x1 ;  /* 0x00000001ff0c7424 */ /* 0x000fe200078e00ff */
[----:B------:R-:W-:-:S13]  /*d750*/  IADD3 R4, P0, R14, R24, RZ ;  /* 0x000000180e047210 */ /* 0x000fda0007f1e0ff */
[----:B------:R-:W-:Y:S05]  /*d760*/  WARPSYNC.COLLECTIVE R15, `(.L_x_9184) ;  /* 0x000000000f087348 */ /* 0x000fea0003c00000 */
[----:B------:R0:W1:Y:S02]  /*d770*/  SHFL.IDX P6, R14, R13, R12, R11 ;  /* 0x0000000c0d0e7389 */ /* 0x00006400000c000b */
[----:B01----:R-:W-:Y:S01]  /*d780*/  ENDCOLLECTIVE ;  /* 0x000000000000791b */ /* 0x003fe20003800000 */
.L_x_9184:
[----:B------:R-:W-:-:S05]  /*d790*/  IMAD.X R5, RZ, RZ, R5, P0 ;  /* 0x000000ffff057224 */ /* 0x000fca00000e0605 */
[----:B------:R-:W-:Y:S01]  /*d7a0*/  @!PT LDS RZ, [RZ] ;  /* 0x00000000fffff984 */ /* 0x000fe20000000800 */
[----:B------:R-:W-:Y:S01]  /*d7b0*/  @!PT LDS RZ, [RZ] ;  /* 0x00000000fffff984 */ /* 0x000fe20000000800 */
[----:B------:R-:W-:Y:S01]  /*d7c0*/  @!PT LDS RZ, [RZ] ;  /* 0x00000000fffff984 */ /* 0x000fe20000000800 */
[----:B------:R0:W-:Y:S04]  /*d7d0*/  LDGSTS.E.BYPASS.LTC128B.128 [R17], desc[UR36][R4.64], !P4 ;  /* 0x0000000004117fae */ /* 0x0001e8000e101d64 */
        /* <DEDUP_REMOVED lines=8> */
.L_x_9185:
[----:B------:R-:W-:Y:S02]  /*d860*/  IMAD.MOV.U32 R13, RZ, RZ, R18 ;  /* 0x000000ffff0d7224 */ /* 0x000fe400078e0012 */
[----:B------:R-:W-:Y:S01]  /*d870*/  IMAD.MOV.U32 R12, RZ, RZ, 0x2 ;  /* 0x00000002ff0c7424 */ /* 0x000fe200078e00ff */
[----:B------:R-:W-:-:S07]  /*d880*/  MOV R5, R14 ;  /* 0x0000000e00057202 */ /* 0x000fce0000000f00 */
[----:B------:R-:W-:Y:S05]  /*d890*/  WARPSYNC.COLLECTIVE R15, `(.L_x_9186) ;  /* 0x000000000f087348 */ /* 0x000fea0003c00000 */
[----:B------:R0:W1:Y:S02]  /*d8a0*/  SHFL.IDX P6, R14, R13, R12, R11 ;  /* 0x0000000c0d0e7389 */ /* 0x00006400000c000b */
[----:B01----:R-:W-:Y:S01]  /*d8b0*/  ENDCOLLECTIVE ;  /* 0x000000000000791b */ /* 0x003fe20003800000 */
.L_x_9186:
        /* <DEDUP_REMOVED lines=9> */
[----:B------:R-:W-:-:S03]  /*d950*/  MOV R6, R14 ;  /* 0x0000000e00067202 */ /* 0x000fc60000000f00 */
[----:B------:R0:W-:Y:S04]  /*d960*/  LDGSTS.E.BYPASS.LTC128B.128 [R17+0x9800], desc[UR36][R4.64+0x180], !P1 ;  /* 0x0980018004117fae */ /* 0x0001e8000c901d64 */
[----:B0-----:R-:W-:Y:S05]  /*d970*/  WARPSYNC.COLLECTIVE R15, `(.L_x_9187) ;  /* 0x000000000f087348 */ /* 0x001fea0003c00000 */
[----:B------:R1:W2:Y:S02]  /*d980*/  SHFL.IDX P6, R14, R13, R12, R11 ;  /* 0x0000000c0d0e7389 */ /* 0x0002a400000c000b */
[----:B012---:R-:W-:Y:S01]  /*d990*/  ENDCOLLECTIVE ;  /* 0x000000000000791b */ /* 0x007fe20003800000 */
.L_x_9187:
[----:B------:R-:W-:Y:S01]  /*d9a0*/  MOV R13, R18 ;  /* 0x00000012000d7202 */ /* 0x000fe20000000f00 */
[----:B------:R-:W-:Y:S02]  /*d9b0*/  IMAD.MOV.U32 R12, RZ, RZ, 0x3 ;  /* 0x00000003ff0c7424 */ /* 0x000fe400078e00ff */
[----:B------:R-:W-:-:S07]  /*d9c0*/  IMAD.MOV.U32 R5, RZ, RZ, R14 ;  /* 0x000000ffff057224 */ /* 0x000fce00078e000e */
[----:B------:R-:W-:Y:S05]  /*d9d0*/  WARPSYNC.COLLECTIVE R15, `(.L_x_9188) ;  /* 0x000000000f087348 */ /* 0x000fea0003c00000 */
[----:B------:R0:W1:Y:S02]  /*d9e0*/  SHFL.IDX P6, R14, R13, R12, R11 ;  /* 0x0000000c0d0e7389 */ /* 0x00006400000c000b */
[----:B01----:R-:W-:Y:S01]  /*d9f0*/  ENDCOLLECTIVE ;  /* 0x000000000000791b */ /* 0x003fe20003800000 */
.L_x_9188:
        /* <DEDUP_REMOVED lines=9> */
[----:B------:R-:W-:-:S03]  /*da90*/  IMAD.MOV.U32 R7, RZ, RZ, R14 ;  /* 0x000000ffff077224 */ /* 0x000fc600078e000e */
[----:B------:R0:W-:Y:S04]  /*daa0*/  LDGSTS.E.BYPASS.LTC128B.128 [R17+0xa000], desc[UR36][R4.64+0x180], !P1 ;  /* 0x0a00018004117fae */ /* 0x0001e8000c901d64 */
[----:B0-----:R-:W-:Y:S05]  /*dab0*/  WARPSYNC.COLLECTIVE R15, `(.L_x_9189) ;  /* 0x000000000f087348 */ /* 0x001fea0003c00000 */
[----:B------:R1:W2:Y:S02]  /*dac0*/  SHFL.IDX P6, R14, R13, R12, R11 ;  /* 0x0000000c0d0e7389 */ /* 0x0002a400000c000b */
[----:B012---:R-:W-:Y:S01]  /*dad0*/  ENDCOLLECTIVE ;  /* 0x000000000000791b */ /* 0x007fe20003800000 */
.L_x_9189:
[----:B------:R-:W-:Y:S02]  /*dae0*/  IMAD.MOV.U32 R13, RZ, RZ, R18 ;  /* 0x000000ffff0d7224 */ /* 0x000fe400078e0012 */
[----:B------:R-:W-:Y:S01]  /*daf0*/  IMAD.MOV.U32 R12, RZ, RZ, 0x4 ;  /* 0x00000004ff0c7424 */ /* 0x000fe200078e00ff */
[----:B------:R-:W-:-:S07]  /*db00*/  MOV R5, R14 ;  /* 0x0000000e00057202 */ /* 0x000fce0000000f00 */
[----:B------:R-:W-:Y:S05]  /*db10*/  WARPSYNC.COLLECTIVE R15, `(.L_x_9190) ;  /* 0x000000000f087348 */ /* 0x000fea0003c00000 */
[----:B------:R0:W1:Y:S02]  /*db20*/  SHFL.IDX P6, R14, R13, R12, R11 ;  /* 0x0000000c0d0e7389 */ /* 0x00006400000c000b */
[----:B01----:R-:W-:Y:S01]  /*db30*/  ENDCOLLECTIVE ;  /* 0x000000000000791b */ /* 0x003fe20003800000 */
.L_x_9190:
        /* <DEDUP_REMOVED lines=14> */
.L_x_9191:
[----:B------:R-:W-:Y:S01]  /*dc20*/  MOV R13, R18 ;  /* 0x00000012000d7202 */ /* 0x000fe20000000f00 */
[----:B------:R-:W-:Y:S02]  /*dc30*/  IMAD.MOV.U32 R12, RZ, RZ, 0x5 ;  /* 0x00000005ff0c7424 */ /* 0x000fe400078e00ff */
[----:B------:R-:W-:-:S07]  /*dc40*/  IMAD.MOV.U32 R5, RZ, RZ, R14 ;  /* 0x000000ffff057224 */ /* 0x000fce00078e000e */
[----:B------:R-:W-:Y:S05]  /*dc50*/  WARPSYNC.COLLECTIVE R15, `(.L_x_9192) ;  /* 0x000000000f087348 */ /* 0x000fea0003c00000 */
[----:B------:R0:W1:Y:S02]  /*dc60*/  SHFL.IDX P6, R14, R13, R12, R11 ;  /* 0x0000000c0d0e7389 */ /* 0x00006400000c000b */
[----:B01----:R-:W-:Y:S01]  /*dc70*/  ENDCOLLECTIVE ;  /* 0x000000000000791b */ /* 0x003fe20003800000 */
.L_x_9192:
        /* <DEDUP_REMOVED lines=14> */
.L_x_9193:
[----:B------:R-:W-:Y:S01]  /*dd60*/  MOV R3, R14 ;  /* 0x0000000e00037202 */ /* 0x000fe20000000f00 */
[----:B------:R-:W-:Y:S06]  /*dd70*/  BRA `(.L_x_9194) ;  /* 0xffffffcc00d47947 */ /* 0x000fec000383ffff */
.L_x_9104:
[----:B0-----:R0:W1:Y:S02]  /*dd80*/  SYNCS.PHASECHK.TRANS64.TRYWAIT P0, [R4+URZ+0x22820], R8 ;  /* 0x02282008040075a7 */ /* 0x001064000800017f */
[----:B-1----:R-:W-:Y:S05]  /*dd90*/  @!P0 NANOSLEEP.SYNCS 0x989680 ;  /* 0x009896800000895d */ /* 0x002fea0003900000 */
[----:B------:R-:W1:Y:S02]  /*dda0*/  @!P0 SYNCS.PHASECHK.TRANS64 P0, [R4+URZ+0x22820], R8 ;  /* 0x02282008040085a7 */ /* 0x000e64000800007f */
[----:B-1----:R-:W-:Y:S05]  /*ddb0*/  @!P0 BRA `(.L_x_9104) ;  /* 0xfffffffc00f08947 */ /* 0x002fea000383ffff */
[----:B------:R-:W-:Y:S05]  /*ddc0*/  BRA `(.L_x_9195) ;  /* 0xffffffd0005c7947 */ /* 0x000fea000383ffff */
.L_x_9105:
[----:B------:R-:W-:Y:S01]  /*ddd0*/  BSSY B0, `(.L_x_9196) ;  /* 0x0000008000007945 */ /* 0x000fe20003800000 */
[----:B------:R-:W-:Y:S01]  /*dde0*/  IMAD.MOV.U32 R13, RZ, RZ, R2 ;  /* 0x000000ffff0d7224 */ /* 0x000fe200078e0002 */
[----:B------:R-:W-:Y:S01]  /*ddf0*/  MOV R11, 0x1f ;  /* 0x0000001f000b7802 */ /* 0x000fe20000000f00 */
[----:B------:R-:W-:Y:S02]  /*de00*/  IMAD.MOV.U32 R12, RZ, RZ, RZ ;  /* 0x000000ffff0c7224 */ /* 0x000fe400078e00ff */
[----:B------:R-:W-:-:S07]  /*de10*/  IMAD.MOV.U32 R15, RZ, RZ, -0x1 ;  /* 0xffffffffff0f7424 */ /* 0x000fce00078e00ff */
[----:B0-23-5:R-:W-:Y:S05]  /*de20*/  WARPSYNC.COLLECTIVE R15, `(.L_x_9197) ;  /* 0x000000000f087348 */ /* 0x02dfea0003c00000 */
[----:B------:R1:W4:Y:S02]  /*de30*/  SHFL.IDX P6, R14, R13, R12, R11 ;  /* 0x0000000c0d0e7389 */ /* 0x00032400000c000b */
[----:B012345:R-:W-:Y:S01]  /*de40*/  ENDCOLLECTIVE ;  /* 0x000000000000791b */ /* 0x03ffe20003800000 */
.L_x_9197:
[----:B------:R-:W-:Y:S05]  /*de50*/  BSYNC B0 ;  /* 0x0000000000007941 */ /* 0x000fea0003800000 */
.L_x_9196:
[----:B------:R-:W-:Y:S05]  /*de60*/  BRA `(.L_x_9198) ;  /* 0xffffffd000447947 */ /* 0x000fea000383ffff */
.L_x_9106:
[----:B------:R-:W-:Y:S01]  /*de70*/  BSSY B0, `(.L_x_9199) ;  /* 0x0000006000007945 */ /* 0x000fe20003800000 */
[----:B------:R-:W-:-:S07]  /*de80*/  IMAD.MOV.U32 R15, RZ, RZ, -0x1 ;  /* 0xffffffffff0f7424 */ /* 0x000fce00078e00ff */
[----:B0123-5:R-:W-:Y:S05]  /*de90*/  WARPSYNC.COLLECTIVE R15, `(.L_x_9200) ;  /* 0x000000000f0c7348 */ /* 0x02ffea0003c00000 */
[----:B------:R-:W-:Y:S02]  /*dea0*/  ELECT P6, UR62, PT ;  /* 0x00000000003e782f */ /* 0x000fe400038c0000 */
[----:B------:R-:W-:Y:S01]  /*deb0*/  MOV R14, UR62 ;  /* 0x0000003e000e7c02 */ /* 0x000fe20008000f00 */
[----:B0123-5:R-:W-:Y:S10]  /*dec0*/  ENDCOLLECTIVE ;  /* 0x000000000000791b */ /* 0x02fff40003800000 */
.L_x_9200:
[----:B------:R-:W-:Y:S05]  /*ded0*/  BSYNC B0 ;  /* 0x0000000000007941 */ /* 0x000fea0003800000 */
.L_x_9199:
[----:B------:R-:W-:Y:S05]  /*dee0*/  BRA `(.L_x_9201) ;  /* 0xffffffd000387947 */ /* 0x000fea000383ffff */
.L_x_9108:
[----:B----4-:R4:W0:Y:S02]  /*def0*/  SYNCS.PHASECHK.TRANS64.TRYWAIT P1, [R5+URZ+0x22840], R0 ;  /* 0x02284000050075a7 */ /* 0x010824000802017f */
[----:B0-----:R-:W-:Y:S05]  /*df00*/  @!P1 NANOSLEEP.SYNCS 0x989680 ;  /* 0x009896800000995d */ /* 0x001fea0003900000 */
[----:B------:R-:W0:Y:S02]  /*df10*/  @!P1 SYNCS.PHASECHK.TRANS64 P1, [R5+URZ+0x22840], R0 ;  /* 0x02284000050095a7 */ /* 0x000e24000802007f */
[----:B0-----:R-:W-:Y:S05]  /*df20*/  @!P1 BRA `(.L_x_9108) ;  /* 0xfffffffc00f09947 */ /* 0x001fea000383ffff */
[----:B------:R-:W-:Y:S05]  /*df30*/  BRA `(.L_x_9202) ;  /* 0xffffffd000587947 */ /* 0x000fea000383ffff */
.L_x_9110:
[----:B-1----:R1:W0:Y:S02]  /*df40*/  SYNCS.PHASECHK.TRANS64.TRYWAIT P1, [R21+URZ+0x22840], R2 ;  /* 0x02284002150075a7 */ /* 0x002224000802017f */
[----:B0-----:R-:W-:Y:S05]  /*df50*/  @!P1 NANOSLEEP.SYNCS 0x989680 ;  /* 0x009896800000995d */ /* 0x001fea0003900000 */
[----:B------:R-:W0:Y:S02]  /*df60*/  @!P1 SYNCS.PHASECHK.TRANS64 P1, [R21+URZ+0x22840], R2 ;  /* 0x02284002150095a7 */ /* 0x000e24000802007f */
[----:B0-----:R-:W-:Y:S05]  /*df70*/  @!P1 BRA `(.L_x_9110) ;  /* 0xfffffffc00f09947 */ /* 0x001fea000383ffff */
[----:B------:R-:W-:Y:S05]  /*df80*/  BRA `(.L_x_9203) ;  /* 0xffffffd000647947 */ /* 0x000fea000383ffff */
.L_x_9112:
[----:B------:R0:W0:Y:S02]  /*df90*/  SYNCS.PHASECHK.TRANS64.TRYWAIT P1, [R5+URZ+0x22860], R0 ;  /* 0x02286000050075a7 */ /* 0x000024000802017f */
[----:B0-----:R-:W-:Y:S05]  /*dfa0*/  @!P1 NANOSLEEP.SYNCS 0x989680 ;  /* 0x009896800000995d */ /* 0x001fea0003900000 */
[----:B------:R-:W0:Y:S02]  /*dfb0*/  @!P1 SYNCS.PHASECHK.TRANS64 P1, [R5+URZ+0x22860], R0 ;  /* 0x02286000050095a7 */ /* 0x000e24000802007f */
[----:B0-----:R-:W-:Y:S05]  /*dfc0*/  @!P1 BRA `(.L_x_9112) ;  /* 0xfffffffc00f09947 */ /* 0x001fea000383ffff */
[----:B------:R-:W-:Y:S05]  /*dfd0*/  BRA `(.L_x_9204) ;  /* 0xffffffd000607947 */ /* 0x000fea000383ffff */
.L_x_9205:
        /* <DEDUP_REMOVED lines=10> */
.L_x_15660:


//--------------------- .text._ZN7cutlass13device_kernelIN5flash11enable_sm90INS1_16FlashAttnFwdSm90INS1_25CollectiveMainloopFwdSm90ILi2EN4cute5tupleIJNS5_1CILi1EEES8_S8_EEENS6_IJNS7_ILi128EEENS7_ILi96EEENS7_ILi64EEEEEELi256ENS_6half_tEfNS_4arch4Sm90ELb0ELb0ELb0ELb0ELb1ELb0ELb1ELb1ELb0ELb1ELb1ELb0EEENS1_21CollectiveEpilogueFwdINS6_IJSA_NS7_ILi256EEESB_EEES9_SE_SG_Li256ELb0ELb1ELb1ELb0EEENS1_19SingleTileSchedulerILb0ELb1ELb1ELi128EEEEEEEEEvNT_6ParamsE --------------------------
	.section	.text._ZN7cutlass13device_kernelIN5flash11enable_sm90INS1_16FlashAttnFwdSm90INS1_25CollectiveMainloopFwdSm90ILi2EN4cute5tupleIJNS5_1CILi1EEES8_S8_EEENS6_IJNS7_ILi128EEENS7_ILi96EEENS7_ILi64EEEEEELi256ENS_6half_tEfNS_4arch4Sm90ELb0ELb0ELb0ELb0ELb1ELb0ELb1ELb1ELb0ELb1ELb1ELb0EEENS1_21CollectiveEpilogueFwdINS6_IJSA_NS7_ILi256EEESB_EEES9_SE_SG_Li256ELb0ELb1ELb1ELb0EEENS1_19SingleTileSchedulerILb0ELb1ELb1ELi128EEEEEEEEEvNT_6ParamsE,"ax",@progbits
	.align	128
.text._ZN7cutlass13device_kernelIN5flash11enable_sm90INS1_16FlashAttnFwdSm90INS1_25CollectiveMainloopFwdSm90ILi2EN4cute5tupleIJNS5_1CILi1EEES8_S8_EEENS6_IJNS7_ILi128EEENS7_ILi96EEENS7_ILi64EEEEEELi256ENS_6half_tEfNS_4arch4Sm90ELb0ELb0ELb0ELb0ELb1ELb0ELb1ELb1ELb0ELb1ELb1ELb0EEENS1_21CollectiveEpilogueFwdINS6_IJSA_NS7_ILi256EEESB_EEES9_SE_SG_Li256ELb0ELb1ELb1ELb0EEENS1_19SingleTileSchedulerILb0ELb1ELb1ELi128EEEEEEEEEvNT_6ParamsE:
        .type           _ZN7cutlass13device_kernelIN5flash11enable_sm90INS1_16FlashAttnFwdSm90INS1_25CollectiveMainloopFwdSm90ILi2EN4cute5tupleIJNS5_1CILi1EEES8_S8_EEENS6_IJNS7_ILi128EEENS7_ILi96EEENS7_ILi64EEEEEELi256ENS_6half_tEfNS_4arch4Sm90ELb0ELb0ELb0ELb0ELb1ELb0ELb1ELb1ELb0ELb1ELb1ELb0EEENS1_21CollectiveEpilogueFwdINS6_IJSA_NS7_ILi256EEESB_EEES9_SE_SG_Li256ELb0ELb1ELb1ELb0EEENS1_19SingleTileSchedulerILb0ELb1ELb1ELi128EEEEEEEEEvNT_6ParamsE,@function
        .size           _ZN7cutlass13device_kernelIN5flash11enable_sm90INS1_16FlashAttnFwdSm90INS1_25CollectiveMainloopFwdSm90ILi2EN4cute5tupleIJNS5_1CILi1EEES8_S8_EEENS6_IJNS7_ILi128EEENS7_ILi96EEENS7_ILi64EEEEEELi256ENS_6half_tEfNS_4arch4Sm90ELb0ELb0ELb0ELb0ELb1ELb0ELb1ELb1ELb0ELb1ELb1ELb0EEENS1_21CollectiveEpilogueFwdINS6_IJSA_NS7_ILi256EEESB_EEES9_SE_SG_Li256ELb0ELb1ELb1ELb0EEENS1_19SingleTileSchedulerILb0ELb1ELb1ELi128EEEEEEEEEvNT_6ParamsE,(.L_x_15661 - _ZN7cutlass13device_kernelIN5flash11enable_sm90INS1_16FlashAttnFwdSm90INS1_25CollectiveMainloopFwdSm90ILi2EN4cute5tupleIJNS5_1CILi1EEES8_S8_EEENS6_IJNS7_ILi128EEENS7_ILi96EEENS7_ILi64EEEEEELi256ENS_6half_tEfNS_4arch4Sm90ELb0ELb0ELb0ELb0ELb1ELb0ELb1ELb1ELb0ELb1ELb1ELb0EEENS1_21CollectiveEpilogueFwdINS6_IJSA_NS7_ILi256EEESB_EEES9_SE_SG_Li256ELb0ELb1ELb1ELb0EEENS1_19SingleTileSchedulerILb0ELb1ELb1ELi128EEEEEEEEEvNT_6ParamsE)
        .other          _ZN7cutlass13device_kernelIN5flash11enable_sm90INS1_16FlashAttnFwdSm90INS1_25CollectiveMainloopFwdSm90ILi2EN4cute5tupleIJNS5_1CILi1EEES8_S8_EEENS6_IJNS7_ILi128EEENS7_ILi96EEENS7_ILi64EEEEEELi256ENS_6half_tEfNS_4arch4Sm90ELb0ELb0ELb0ELb0ELb1ELb0ELb1ELb1ELb0ELb1ELb1ELb0EEENS1_21CollectiveEpilogueFwdINS6_IJSA_NS7_ILi256EEESB_EEES9_SE_SG_Li256ELb0ELb1ELb1ELb0EEENS1_19SingleTileSchedulerILb0ELb1ELb1ELi128EEEEEEEEEvNT_6ParamsE,@"STO_CUDA_ENTRY STV_DEFAULT"
_ZN7cutlass13device_kernelIN5flash11enable_sm90INS1_16FlashAttnFwdSm90INS1_25CollectiveMainloopFwdSm90ILi2EN4cute5tupleIJNS5_1CILi1EEES8_S8_EEENS6_IJNS7_ILi128EEENS7_ILi96EEENS7_ILi64EEEEEELi256ENS_6half_tEfNS_4arch4Sm90ELb0ELb0ELb0ELb0ELb1ELb0ELb1ELb1ELb0ELb1ELb1ELb0EEENS1_21CollectiveEpilogueFwdINS6_IJSA_NS7_ILi256EEESB_EEES9_SE_SG_Li256ELb0ELb1ELb1ELb0EEENS1_19SingleTileSchedulerILb0ELb1ELb1ELi128EEEEEEEEEvNT_6ParamsE:
        /* <DEDUP_REMOVED lines=43> */
[----:B------:R0:W0:Y:S01]  /*02b0*/  SYNCS.EXCH.64 URZ, [UR8+0x32440], UR6 ;  /* 0x03244006083f75b2 */ /* 0x0000220008000100 */
[----:B------:R0:W0:Y:S01]  /*02c0*/  SYNCS.EXCH.64 URZ, [UR8+0x32438], UR4 ;  /* 0x03243804083f75b2 */ /* 0x0000220008000100 */
[----:B------:R0:W0:Y:S01]  /*02d0*/  SYNCS.EXCH.64 URZ, [UR8+0x32448], UR6 ;  /* 0x03244806083f75b2 */ /* 0x0000220008000100 */
[----:B------:R-:W-:Y:S01]  /*02e0*/  NOP ;  /* 0x0000000000007918 */ /* 0x000fe20000000000 */
.L_x_9206:
        /* <DEDUP_REMOVED lines=22> */
.L_x_9207:
        /* <DEDUP_REMOVED lines=18> */
.L_x_9208:
        /* <DEDUP_REMOVED lines=22> */
.L_x_9209:
        /* <DEDUP_REMOVED lines=23> */
.L_x_9210:
        /* <DEDUP_REMOVED lines=11> */
.L_x_9213:
[----:B------:R-:W-:-:S08]  /*08f0*/  NOP ;  /* 0x0000000000007918 */ /* 0x000fd00000000000 */
[----:B------:R-:W1:Y:S02]  /*0900*/  USETMAXREG.TRY_ALLOC.CTAPOOL UP0, 0xe8 ;  /* 0x000000e8000079c8 */ /* 0x000e640008000600 */
[----:B-1----:R-:W-:-:S13]  /*0910*/  PLOP3.LUT P0, PT, PT, PT, UP0, 0x80, 0x0 ;  /* 0x000000000000781c */ /* 0x002fda0003f0f008 */
[----:B------:R-:W-:Y:S05]  /*0920*/  @!P0 BRA `(.L_x_9213) ;  /* 0xfffffffc00f08947 */ /* 0x000fea000383ffff */
[----:B------:R-:W1:Y:S01]  /*0930*/  S2UR UR6, SR_CTAID.Y ;  /* 0x00000000000679c3 */ /* 0x000e620000002600 */
[----:B------:R-:W-:Y:S01]  /*0940*/  ULDC UR7, c[0x0][0xd50] ;  /* 0x0003540000077ab9 */ /* 0x000fe20000000800 */
[----:B------:R-:W-:Y:S01]  /*0950*/  SHF.R.U32.HI R17, RZ, 0x7, R28 ;  /* 0x00000007ff117819 */ /* 0x000fe2000001161c */
[----:B------:R-:W-:-:S05]  /*0960*/  UISETP.NE.AND UP0, UPT, UR7, 0x1, UPT ;  /* 0x000000010700788c */ /* 0x000fca000bf05270 */
[----:B------:R-:W-:Y:S08]  /*0970*/  BAR.ARV 0x8, 0x180 ;  /* 0x0206000000007b1d */ /* 0x000ff00000002000 */
[----:B------:R-:W2:Y:S01]  /*0980*/  S2UR UR8, SR_CTAID.Z ;  /* 0x00000000000879c3 */ /* 0x000ea20000002700 */
[----:B------:R-:W-:Y:S01]  /*0990*/  ISETP.NE.AND P0, PT, R17, 0x1, PT ;  /* 0x000000011100780c */ /* 0x000fe20003f05270 */
[----:B------:R-:W-:Y:S01]  /*09a0*/  @UP0 ULDC UR4, c[0x0][0xd54] ;  /* 0x0003550000040ab9 */ /* 0x000fe20000000800 */
[----:B------:R-:W-:Y:S01]  /*09b0*/  @UP0 ULDC UR9, c[0x0][0xd58] ;  /* 0x0003560000090ab9 */ /* 0x000fe20000000800 */
[----:B-1----:R-:W-:-:S10]  /*09c0*/  UIMAD.WIDE.U32 UR4, UR6, UR4, URZ ;  /* 0x00000004060472a5 */ /* 0x002fd4000f8e003f */
[----:B------:R-:W-:Y:S06]  /*09d0*/  @!P0 BAR.ARV 0x9, 0x100 ;  /* 0x0244000000008b1d */ /* 0x000fec0000002000 */
[----:B------:R-:W-:Y:S01]  /*09e0*/  UMOV UR10, UR6 ;  /* 0x00000006000a7c82 */ /* 0x000fe20008000000 */
[----:B------:R-:W-:Y:S01]  /*09f0*/  @UP0 USHF.R.U32.HI UR10, URZ, UR9, UR5 ;  /* 0x000000093f0a0299 */ /* 0x000fe20008011605 */
[----:B--2---:R-:W-:-:S03]  /*0a00*/  ISETP.LE.AND P0, PT, RZ, UR8, PT ;  /* 0x00000008ff007c0c */ /* 0x004fc6000bf03270 */
[----:B------:R-:W-:Y:S02]  /*0a10*/  UIADD3 UR4, -UR10, URZ, URZ ;  /* 0x0000003f0a047290 */ /* 0x000fe4000fffe13f */
[----:B------:R-:W-:Y:S02]  /*0a20*/  IMAD.U32 R0, RZ, RZ, UR10 ;  /* 0x0000000aff007e24 */ /* 0x000fe4000f8e00ff */
[----:B------:R-:W-:-:S03]  /*0a30*/  UIMAD UR7, UR7, UR4, UR6 ;  /* 0x00000004070772a4 */ /* 0x000fc6000f8e0206 */
[----:B------:R1:W-:Y:S03]  /*0a40*/  STL [R1+0x4], R0 ;  /* 0x0000040001007387 */ /* 0x0003e60000100800 */
[----:B------:R-:W-:Y:S06]  /*0a50*/  @!P0 BRA `(.L_x_9214) ;  /* 0x000000c8000c8947 */ /* 0x000fec0003800000 */
        /* <DEDUP_REMOVED lines=22> */
[-C--:B-1----:R-:W-:Y:S02]  /*0bc0*/  IABS R0, R3.reuse ;  /* 0x0000000300007213 */ /* 0x082fe40000000000 */
[----:B------:R-:W-:Y:S01]  /*0bd0*/  IMAD.U32 R4, RZ, RZ, UR8 ;  /* 0x00000008ff047e24 */ /* 0x000fe2000f8e00ff */
[----:B------:R-:W-:Y:S01]  /*0be0*/  IABS R5, R3 ;  /* 0x0000000300057213 */ /* 0x000fe20000000000 */
[----:B------:R-:W-:Y:S01]  /*0bf0*/  ULOP3.LUT UR8, UR8, UR7, URZ, 0x3c, !UPT ;  /* 0x0000000708087292 */ /* 0x000fe2000f8e3c3f */
[----:B------:R-:W-:Y:S02]  /*0c00*/  R2UR UR12, R0 ;  /* 0x00000000000c72ca */ /* 0x000fe400000e0000 */
[----:B------:R-:W-:-:S04]  /*0c10*/  IABS R4, R4 ;  /* 0x0000000400047213 */ /* 0x000fc80000000000 */
[----:B------:R-:W-:-:S04]  /*0c20*/  MOV R3, R4 ;  /* 0x0000000400037202 */ /* 0x000fc80000000f00 */
[----:B------:R-:W-:-:S03]  /*0c30*/  R2UR UR11, R3 ;  /* 0x00000000030b72ca */ /* 0x000fc600000e0000 */
        /* <DEDUP_REMOVED lines=22> */
.L_x_9215:
[----:B------:R-:W-:Y:S01]  /*0da0*/  UIMAD UR5, UR9, UR4, URZ ;  /* 0x00000004090572a4 */ /* 0x000fe2000f8e023f */
[----:B-1----:R-:W-:Y:S01]  /*0db0*/  IMAD.U32 R0, RZ, RZ, UR6 ;  /* 0x00000006ff007e24 */ /* 0x002fe2000f8e00ff */
[----:B------:R-:W-:Y:S01]  /*0dc0*/  PLOP3.LUT P0, PT, PT, PT, PT, 0x80, 0x0 ;  /* 0x000000000000781c */ /* 0x000fe20003f0f070 */
[----:B------:R-:W-:Y:S01]  /*0dd0*/  IMAD.U32 R3, RZ, RZ, UR4 ;  /* 0x00000004ff037e24 */ /* 0x000fe2000f8e00ff */
[----:B------:R-:W-:Y:S01]  /*0de0*/  MOV R4, RZ ;  /* 0x000000ff00047202 */ /* 0x000fe20000000f00 */
[----:B------:R-:W-:Y:S01]  /*0df0*/  VIADD R22, R28, 0xffffff80 ;  /* 0xffffff801c167836 */ /* 0x000fe20000000000 */
[----:B------:R-:W-:Y:S01]  /*0e00*/  CS2R R150, SRZ ;  /* 0x0000000000967805 */ /* 0x000fe2000001ff00 */
[----:B------:R-:W-:Y:S01]  /*0e10*/  IMAD.U32 R19, RZ, RZ, UR5 ;  /* 0x00000005ff137e24 */ /* 0x000fe2000f8e00ff */
        /* <DEDUP_REMOVED lines=70> */
[----:B------:R-:W1:Y:S01]  /*1280*/  S2UR UR6, SR_CgaCtaId ;  /* 0x00000000000679c3 */ /* 0x000e620000008800 */
[----:B------:R-:W-:Y:S02]  /*1290*/  UMOV UR5, 0x400 ;  /* 0x0000040000057882 */ /* 0x000fe40000000000 */
[----:B------:R-:W-:-:S04]  /*12a0*/  LEA.HI R23, R3, R22, RZ, 0x7 ;  /* 0x0000001603177211 */ /* 0x000fc800078f38ff */
[----:B------:R-:W-:-:S06]  /*12b0*/  SHF.R.S32.HI R0, RZ, 0x7, R23 ;  /* 0x00000007ff007819 */ /* 0x000fcc0000011417 */
[----:B------:R-:W2:Y:S01]  /*12c0*/  SHFL.IDX PT, R0, R0, RZ, 0x1f ;  /* 0x00001fff00007589 */ /* 0x000ea200000e0000 */
[----:B-1----:R-:W-:-:S04]  /*12d0*/  ULEA UR7, UR6, UR5, 0x18 ;  /* 0x0000000506077291 */ /* 0x002fc8000f8ec03f */
[----:B------:R-:W-:Y:S02]  /*12e0*/  UIADD3 UR6, UR7, 0x18400, URZ ;  /* 0x0001840007067890 */ /* 0x000fe4000fffe03f */
[----:B------:R-:W-:Y:S02]  /*12f0*/  IMAD.U32 R16, RZ, RZ, UR7 ;  /* 0x00000007ff107e24 */ /* 0x000fe4000f8e00ff */
[----:B------:R-:W-:Y:S01]  /*1300*/  ULOP3.LUT UP0, URZ, UR6, 0x1bf, URZ, 0xc0, !UPT ;  /* 0x000001bf063f7892 */ /* 0x000fe2000f80c03f */
[----:B--2---:R-:W-:-:S05]  /*1310*/  R2UR UR4, R0 ;  /* 0x00000000000472ca */ /* 0x004fca00000e0000 */
[----:B------:R-:W-:-:S08]  /*1320*/  PLOP3.LUT P0, PT, PT, PT, UP0, 0x80, 0x0 ;  /* 0x000000000000781c */ /* 0x000fd00003f0f008 */
[----:B------:R-:W-:-:S04]  /*1330*/  ULEA.HI UR5, UR4, UR4, URZ, 0x1 ;  /* 0x0000000404057291 */ /* 0x000fc8000f8f083f */
[----:B------:R-:W-:-:S04]  /*1340*/  ULOP3.LUT UR5, UR5, 0xffffe, URZ, 0xc0, !UPT ;  /* 0x000ffffe05057892 */ /* 0x000fc8000f8ec03f */
[----:B------:R-:W-:Y:S01]  /*1350*/  UIADD3 UR40, UR4, -UR5, URZ ;  /* 0x8000000504287290 */ /* 0x000fe2000fffe03f */
[----:B------:R-:W-:Y:S11]  /*1360*/  @!P0 BRA `(.L_x_9217) ;  /* 0x0000000000408947 */ /* 0x000ff60003800000 */
[----:B------:R-:W-:Y:S01]  /*1370*/  MOV R0, 0x0 ;  /* 0x0000000000007802 */ /* 0x000fe20000000f00 */
[----:B------:R-:W-:Y:S01]  /*1380*/  ULDC.64 UR4, c[0x4][0xf0] ;  /* 0x01003c0000047ab9 */ /* 0x000fe20000000a00 */
[----:B------:R-:W-:Y:S01]  /*1390*/  ULDC.64 UR6, c[0x4][0x38] ;  /* 0x01000e0000067ab9 */ /* 0x000fe20000000a00 */
[----:B------:R-:W-:Y:S01]  /*13a0*/  IMAD.U32 R4, RZ, RZ, UR4 ;  /* 0x00000004ff047e24 */ /* 0x000fe2000f8e00ff */
[----:B0-----:R0:W1:Y:S01]  /*13b0*/  LDC.64 R2, c[0x4][R0] ;  /* 0x0100000000027b82 */ /* 0x0010620000000a00 */
        /* <DEDUP_REMOVED lines=11> */
.L_x_9217:
[----:B------:R-:W-:Y:S01]  /*1470*/  R2UR UR4, R16 ;  /* 0x00000000100472ca */ /* 0x000fe200000e0000 */
[----:B------:R-:W-:Y:S01]  /*1480*/  VIADD R210, R17, 0x8 ;  /* 0x0000000811d27836 */ /* 0x000fe20000000000 */
[----:B------:R-:W-:-:S11]  /*1490*/  SHF.L.U32 R0, RZ, 0x1f, RZ ;  /* 0x0000001fff007819 */ /* 0x000fd600000006ff */
[----:B------:R-:W1:Y:S02]  /*14a0*/  SYNCS.PHASECHK.TRANS64.TRYWAIT P0, [UR4+0x32400], R0 ;  /* 0x03240000ff0075a7 */ /* 0x000e640008000144 */
[----:B-1----:R-:W-:Y:S05]  /*14b0*/  @!P0 BRA `(.L_x_9218) ;  /* 0x000000bc007c8947 */ /* 0x002fea0003800000 */
.L_x_9295:
[----:B------:R-:W-:Y:S05]  /*14c0*/  WARPSYNC.ALL ;  /* 0x0000000000007948 */ /* 0x000fea0003800000 */
[----:B0-----:R-:W2:Y:S01]  /*14d0*/  LDL R2, [R1] ;  /* 0x0000000001027983 */ /* 0x001ea20000100800 */
[----:B------:R0:W-:Y:S01]  /*14e0*/  BAR.SYNC.DEFER_BLOCKING R210, 0x100 ;  /* 0x000400d20000751d */ /* 0x0001e20000010000 */
[----:B--2---:R-:W-:-:S13]  /*14f0*/  R2UR UR4, R2 ;  /* 0x00000000020472ca */ /* 0x004fda00000e0000 */
[----:B------:R-:W-:-:S04]  /*1500*/  ULOP3.LUT UR4, UR4, 0x1, URZ, 0xfc, !UPT ;  /* 0x0000000104047892 */ /* 0x000fc8000f8efc3f */
[----:B------:R-:W-:-:S06]  /*1510*/  UISETP.NE.AND UP0, UPT, UR4, 0x3, UPT ;  /* 0x000000030400788c */ /* 0x000fcc000bf05270 */
[----:B------:R-:W-:-:S13]  /*1520*/  PLOP3.LUT P0, PT, PT, PT, UP0, 0x80, 0x0 ;  /* 0x000000000000781c */ /* 0x000fda0003f0f008 */
[----:B0-----:R-:W-:Y:S05]  /*1530*/  @!P0 BRA `(.L_x_9219) ;  /* 0x0000000000048947 */ /* 0x001fea0003800000 */
[----:B------:R-:W-:Y:S01]  /*1540*/  BPT.TRAP 0x1 ;  /* 0x000000040000795c */ /* 0x000fe20000300000 */
.L_x_9219:
[----:B------:R-:W-:-:S13]  /*1550*/  R2UR UR4, R16 ;  /* 0x00000000100472ca */ /* 0x000fda00000e0000 */
[----:B------:R0:W2:Y:S01]  /*1560*/  SYNCS.PHASECHK.TRANS64.TRYWAIT P1, [UR4+0x32430], R0 ;  /* 0x03243000ff0075a7 */ /* 0x0000a20008020144 */
[----:B------:R-:W-:Y:S05]  /*1570*/  @!P0 BRA `(.L_x_9220) ;  /* 0x0000000000048947 */ /* 0x000fea0003800000 */
[----:B------:R-:W-:Y:S01]  /*1580*/  BPT.TRAP 0x1 ;  /* 0x000000040000795c */ /* 0x000fe20000300000 */
.L_x_9220:
[----:B--2---:R-:W-:Y:S05]  /*1590*/  @P1 BRA `(.L_x_9221) ;  /* 0x00000000000c1947 */ /* 0x004fea0003800000 */
[----:B------:R-:W-:-:S13]  /*15a0*/  R2UR UR4, R16 ;  /* 0x00000000100472ca */ /* 0x000fda00000e0000 */
[----:B------:R-:W2:Y:S02]  /*15b0*/  SYNCS.PHASECHK.TRANS64.TRYWAIT P1, [UR4+0x32430], R0 ;  /* 0x03243000ff0075a7 */ /* 0x000ea40008020144 */
[----:B--2---:R-:W-:Y:S05]  /*15c0*/  @!P1 BRA `(.L_x_9222) ;  /* 0x000000bc00549947 */ /* 0x004fea0003800000 */
.L_x_9221:
[----:B------:R-:W-:Y:S01]  /*15d0*/  R2UR UR9, R16 ;  /* 0x00000000100972ca */ /* 0x000fe200000e0000 */
[----:B------:R-:W-:Y:S01]  /*15e0*/  WARPGROUP.ARRIVE ;  /* 0x00000000000079c5 */ /* 0x000fe20000000000 */
[----:B------:R-:W-:Y:S01]  /*15f0*/  UMOV UR7, 0x40000040 ;  /* 0x4000004000077882 */ /* 0x000fe20000000000 */
[----:B------:R-:W-:Y:S01]  /*1600*/  UMOV UR13, 0x40000040 ;  /* 0x40000040000d7882 */ /* 0x000fe20000000000 */
[----:B------:R-:W-:Y:S02]  /*1610*/  IMAD.U32 R15, RZ, RZ, UR7 ;  /* 0x00000007ff0f7e24 */ /* 0x000fe4000f8e00ff */
[----:B------:R-:W-:-:S07]  /*1620*/  IMAD.U32 R13, RZ, RZ, UR13 ;  /* 0x0000000dff0d7e24 */ /* 0x000fce000f8e00ff */
[----:B------:R-:W-:Y:S02]  /*1630*/  ULEA UR40, UR40, UR9, 0xd ;  /* 0x0000000928287291 */ /* 0x000fe4000f8e683f */
[----:B------:R-:W-:Y:S02]  /*1640*/  UIADD3 UR5, UR9, 0x1c400, URZ ;  /* 0x0001c40009057890 */ /* 0x000fe4000fffe03f */
[----:B------:R-:W-:Y:S02]  /*1650*/  UIADD3 UR4, UR40, 0x18400, URZ ;  /* 0x0001840028047890 */ /* 0x000fe4000fffe03f */
[----:B------:R-:W-:Y:S02]  /*1660*/  USHF.R.U32.HI UR5, URZ, 0x4, UR5 ;  /* 0x000000043f057899 */ /* 0x000fe40008011605 */
[----:B------:R-:W-:Y:S02]  /*1670*/  USHF.R.U32.HI UR4, URZ, 0x4, UR4 ;  /* 0x000000043f047899 */ /* 0x000fe40008011604 */
[----:B------:R-:W-:-:S02]  /*1680*/  ULOP3.LUT UR5, UR5, 0x3fff, URZ, 0xc0, !UPT ;  /* 0x00003fff05057892 */ /* 0x000fc4000f8ec03f */
[----:B------:R-:W-:Y:S02]  /*1690*/  ULOP3.LUT UR4, UR4, 0x3fff, URZ, 0xc0, !UPT ;  /* 0x00003fff04047892 */ /* 0x000fe4000f8ec03f */
[----:B------:R-:W-:Y:S02]  /*16a0*/  ULOP3.LUT UR10, UR5, 0x10000, URZ, 0xfc, !UPT ;  /* 0x00010000050a7892 */ /* 0x000fe4000f8efc3f */
[----:B------:R-:W-:Y:S01]  /*16b0*/  ULOP3.LUT UR8, UR4, 0x10000, URZ, 0xfc, !UPT ;  /* 0x0001000004087892 */ /* 0x000fe2000f8efc3f */
[----:B------:R-:W-:-:S03]  /*16c0*/  UMOV UR5, UR7 ;  /* 0x0000000700057c82 */ /* 0x000fc60008000000 */
[----:B------:R-:W-:-:S03]  /*16d0*/  MOV R17, UR10 ;  /* 0x0000000a00117c02 */ /* 0x000fc60008000f00 */
[----:B------:R-:W-:Y:S02]  /*16e0*/  UMOV UR6, UR8 ;  /* 0x0000000800067c82 */ /* 0x000fe40008000000 */
[----:B------:R-:W-:Y:S01]  /*16f0*/  IMAD.U32 R14, RZ, RZ, UR6 ;  /* 0x00000006ff0e7e24 */ /* 0x000fe2000f8e00ff */
[----:B------:R-:W-:Y:S01]  /*1700*/  UMOV UR4, UR6 ;  /* 0x0000000600047c82 */ /* 0x000fe20008000000 */
[----:B------:R-:W-:Y:S02]  /*1710*/  UMOV UR6, UR10 ;  /* 0x0000000a00067c82 */ /* 0x000fe40008000000 */
[----:B------:R-:W-:Y:S01]  /*1720*/  HGMMA.64x96x16.F32 R24, gdesc[UR4], RZ, !UPT, gsb0 ;  /* 0x01600000041879f0 */ /* 0x000fe2000c0008ff */
[----:B------:R-:W-:Y:S02]  /*1730*/  UIADD3 UR4, UR8, 0x2, URZ ;  /* 0x0000000208047890 */ /* 0x000fe4000fffe03f */
[----:B------:R-:W-:Y:S01]  /*1740*/  UIADD3 UR6, UR10, 0x2, URZ ;  /* 0x000000020a067890 */ /* 0x000fe2000fffe03f */
[----:B------:R-:W-:Y:S01]  /*1750*/  UMOV UR5, UR13 ;  /* 0x0000000d00057c82 */ /* 0x000fe20008000000 */
[----:B------:R-:W-:Y:S01]  /*1760*/  UMOV UR7, 0x40000040 ;  /* 0x4000004000077882 */ /* 0x000fe20000000000 */
[----:B------:R-:W-:-:S02]  /*1770*/  UMOV UR13, 0x40000040 ;  /* 0x40000040000d7882 */ /* 0x000fc40000000000 */
[----:B------:R-:W-:Y:S01]  /*1780*/  UMOV UR12, UR4 ;  /* 0x00000004000c7c82 */ /* 0x000fe20008000000 */
[----:B------:R-:W-:Y:S01]  /*1790*/  IMAD.U32 R11, RZ, RZ, UR13 ;  /* 0x0000000dff0b7e24 */ /* 0x000fe2000f8e00ff */
[----:B------:R-:W-:Y:S01]  /*17a0*/  UMOV UR4, UR12 ;  /* 0x0000000c00047c82 */ /* 0x000fe20008000000 */
[----:B------:R-:W-:Y:S01]  /*17b0*/  IMAD.U32 R12, RZ, RZ, UR12 ;  /* 0x0000000cff0c7e24 */ /* 0x000fe2000f8e00ff */
[----:B------:R-:W-:Y:S02]  /*17c0*/  WARPGROUP.DEPBAR.LE gsb0, 0x0 ;  /* 0x00008000000079c5 */ /* 0x000fe40000010000 */
[----:B------:R-:W-:-:S06]  /*17d0*/  WARPGROUP.ARRIVE ;  /* 0x00000000000079c5 */ /* 0x000fcc0000000000 */
[----:B------:R-:W-:Y:S01]  /*17e0*/  HGMMA.64x96x16.F32 R24, gdesc[UR4], R24, gsb0 ;  /* 0x01600000041879f0 */ /* 0x000fe20008000818 */
[----:B------:R-:W-:Y:S02]  /*17f0*/  UIADD3 UR4, UR8, 0x4, URZ ;  /* 0x0000000408047890 */ /* 0x000fe4000fffe03f */
[----:B------:R-:W-:Y:S01]  /*1800*/  UIADD3 UR6, UR10, 0x4, URZ ;  /* 0x000000040a067890 */ /* 0x000fe2000fffe03f */
[----:B------:R-:W-:Y:S01]  /*1810*/  UMOV UR5, UR13 ;  /* 0x0000000d00057c82 */ /* 0x000fe20008000000 */
[----:B------:R-:W-:-:S03]  /*1820*/  UMOV UR7, 0x40000040 ;  /* 0x4000004000077882 */ /* 0x000fc60000000000 */
[----:B------:R-:W-:Y:S02]  /*1830*/  UMOV UR12, UR4 ;  /* 0x00000004000c7c82 */ /* 0x000fe40008000000 */
[----:B------:R-:W-:Y:S01]  /*1840*/  UMOV UR4, UR12 ;  /* 0x0000000c00047c82 */ /* 0x000fe20008000000 */
[----:B------:R-:W-:Y:S01]  /*1850*/  IMAD.U32 R10, RZ, RZ, UR12 ;  /* 0x0000000cff0a7e24 */ /* 0x000fe2000f8e00ff */
[----:B------:R-:W-:Y:S02]  /*1860*/  WARPGROUP.DEPBAR.LE gsb0, 0x0 ;  /* 0x00008000000079c5 */ /* 0x000fe40000010000 */
[----:B------:R-:W-:-:S06]  /*1870*/  WARPGROUP.ARRIVE ;  /* 0x00000000000079c5 */ /* 0x000fcc0000000000 */
[----:B------:R-:W-:Y:S01]  /*1880*/  HGMMA.64x96x16.F32 R24, gdesc[UR4], R24, gsb0 ;  /* 0x01600000041879f0 */ /* 0x000fe20008000818 */
[----:B------:R-:W-:Y:S02]  /*1890*/  UIADD3 UR4, UR8, 0x6, URZ ;  /* 0x0000000608047890 */ /* 0x000fe4000fffe03f */
[----:B------:R-:W-:Y:S01]  /*18a0*/  UIADD3 UR6, UR10, 0x6, URZ ;  /* 0x000000060a067890 */ /* 0x000fe2000fffe03f */
[----:B------:R-:W-:Y:S01]  /*18b0*/  UMOV UR5, 0x40000040 ;  /* 0x4000004000057882 */ /* 0x000fe20000000000 */
[----:B------:R-:W-:Y:S02]  /*18c0*/  UMOV UR7, 0x40000040 ;  /* 0x4000004000077882 */ /* 0x000fe40000000000 */
[----:B------:R-:W-:Y:S02]  /*18d0*/  IMAD.U32 R8, RZ, RZ, UR4 ;  /* 0x00000004ff087e24 */ /* 0x000fe4000f8e00ff */
[----:B------:R-:W-:Y:S01]  /*18e0*/  IMAD.U32 R9, RZ, RZ, UR5 ;  /* 0x00000005ff097e24 */ /* 0x000fe2000f8e00ff */
[----:B------:R-:W-:-:S02]  /*18f0*/  WARPGROUP.DEPBAR.LE gsb0, 0x0 ;  /* 0x00008000000079c5 */ /* 0x000fc40000010000 */
[----:B------:R-:W-:-:S06]  /*1900*/  WARPGROUP.ARRIVE ;  /* 0x00000000000079c5 */ /* 0x000fcc0000000000 */
[----:B------:R-:W-:Y:S03]  /*1910*/  HGMMA.64x96x16.F32 R24, gdesc[UR4], R24, gsb0 ;  /* 0x01600000041879f0 */ /* 0x000fe60008000818 */
[----:B------:R-:W-:Y:S02]  /*1920*/  WARPGROUP.DEPBAR.LE gsb0, 0x0 ;  /* 0x00008000000079c5 */ /* 0x000fe40000010000 */
[----:B------:R-:W2:Y:S02]  /*1930*/  SYNCS.PHASECHK.TRANS64.TRYWAIT P1, [UR9+0x32410], R0 ;  /* 0x03241000ff0075a7 */ /* 0x000ea40008020149 */
[----:B--2---:R-:W-:Y:S05]  /*1940*/  @!P1 BRA `(.L_x_9223) ;  /* 0x000000b800909947 */ /* 0x004fea0003800000 */
.L_x_9296:
[----:B------:R-:W-:Y:S05]  /*1950*/  @!P0 BRA `(.L_x_9224) ;  /* 0x0000000000048947 */ /* 0x000fea0003800000 */
[----:B------:R-:W-:Y:S01]  /*1960*/  BPT.TRAP 0x1 ;  /* 0x000000040000795c */ /* 0x000fe20000300000 */
.L_x_9224:
[----:B------:R-:W-:-:S13]  /*1970*/  R2UR UR4, R16 ;  /* 0x00000000100472ca */ /* 0x000fda00000e0000 */
[----:B------:R2:W3:Y:S01]  /*1980*/  SYNCS.PHASECHK.TRANS64.TRYWAIT P1, [UR4+0x32450], R0 ;  /* 0x03245000ff0075a7 */ /* 0x0004e20008020144 */
[----:B------:R-:W-:Y:S05]  /*1990*/  @!P0 BRA `(.L_x_9225) ;  /* 0x0000000000048947 */ /* 0x000fea0003800000 */
[----:B------:R-:W-:Y:S01]  /*19a0*/  BPT.TRAP 0x1 ;  /* 0x000000040000795c */ /* 0x000fe20000300000 */
.L_x_9225:
[----:B---3--:R-:W-:Y:S05]  /*19b0*/  @P1 BRA `(.L_x_9226) ;  /* 0x00000000000c1947 */ /* 0x008fea0003800000 */
[----:B------:R-:W-:-:S13]  /*19c0*/  R2UR UR4, R16 ;  /* 0x00000000100472ca */ /* 0x000fda00000e0000 */
[----:B------:R-:W3:Y:S02]  /*19d0*/  SYNCS.PHASECHK.TRANS64.TRYWAIT P1, [UR4+0x32450], R0 ;  /* 0x03245000ff0075a7 */ /* 0x000ee40008020144 */
[----:B---3--:R-:W-:Y:S05]  /*19e0*/  @!P1 BRA `(.L_x_9227) ;  /* 0x000000b800849947 */ /* 0x008fea0003800000 */
.L_x_9226:
[----:B------:R-:W-:Y:S01]  /*19f0*/  R2UR UR4, R16 ;  /* 0x00000000100472ca */ /* 0x000fe200000e0000 */
        /* <DEDUP_REMOVED lines=9> */
[----:B------:R-:W-:Y:S01]  /*1a90*/  IMAD.U32 R5, RZ, RZ, UR13 ;  /* 0x0000000dff057e24 */ /* 0x000fe2000f8e00ff */
[----:B------:R-:W-:Y:S01]  /*1aa0*/  UMOV UR15, 0x40000040 ;  /* 0x40000040000f7882 */ /* 0x000fe20000000000 */
[----:B------:R-:W-:Y:S01]  /*1ab0*/  UMOV UR17, 0x40000040 ;  /* 0x4000004000117882 */ /* 0x000fe20000000000 */
[----:B------:R-:W-:Y:S01]  /*1ac0*/  UIADD3 UR4, UR4, 0x400, URZ ;  /* 0x0000040004047890 */ /* 0x000fe2000fffe03f */
[----:B------:R-:W3:Y:S01]  /*1ad0*/  S2R R20, SR_TID.X ;  /* 0x0000000000147919 */ /* 0x000ee20000002100 */
[----:B------:R-:W-:-:S02]  /*1ae0*/  ULOP3.LUT UR6, UR6, 0x10000, URZ, 0xfc, !UPT ;  /* 0x0001000006067892 */ /* 0x000fc4000f8efc3f */
[----:B------:R-:W-:Y:S02]  /*1af0*/  USHF.R.U32.HI UR4, URZ, 0x4, UR4 ;  /* 0x000000043f047899 */ /* 0x000fe40008011604 */
[----:B------:R-:W-:Y:S02]  /*1b00*/  UIADD3 UR16, UR6, 0x404, URZ ;  /* 0x0000040406107890 */ /* 0x000fe4000fffe03f */
[----:B------:R-:W-:Y:S01]  /*1b10*/  ULOP3.LUT UR7, UR4, 0x3fff, URZ, 0xc0, !UPT ;  /* 0x00003fff04077892 */ /* 0x000fe2000f8ec03f */
[----:B------:R-:W-:Y:S01]  /*1b20*/  UMOV UR8, UR6 ;  /* 0x0000000600087c82 */ /* 0x000fe20008000000 */
[----:B------:R-:W-:Y:S01]  /*1b30*/  UIADD3 UR4, UR6, 0x2, URZ ;  /* 0x0000000206047890 */ /* 0x000fe2000fffe03f */
[----:B------:R-:W-:Y:S01]  /*1b40*/  MOV R6, UR8 ;  /* 0x0000000800067c02 */ /* 0x000fe20008000f00 */
[----:B------:R-:W-:Y:S01]  /*1b50*/  ULOP3.LUT UR57, UR7, 0x10000, URZ, 0xfc, !UPT ;  /* 0x0001000007397892 */ /* 0x000fe2000f8efc3f */
[----:B------:R-:W-:Y:S01]  /*1b60*/  UMOV UR19, 0x40000040 ;  /* 0x4000004000137882 */ /* 0x000fe20000000000 */
[----:B------:R-:W-:-:S03]  /*1b70*/  UIADD3 UR20, UR6, 0x406, URZ ;  /* 0x0000040606147890 */ /* 0x000fc6000fffe03f */
[----:B------:R-:W-:Y:S01]  /*1b80*/  UMOV UR12, UR4 ;  /* 0x00000004000c7c82 */ /* 0x000fe20008000000 */
[----:B------:R-:W-:Y:S01]  /*1b90*/  UIADD3 UR4, UR6, 0x4, URZ ;  /* 0x0000000406047890 */ /* 0x000fe2000fffe03f */
[----:B------:R-:W-:Y:S01]  /*1ba0*/  IMAD.U32 R4, RZ, RZ, UR12 ;  /* 0x0000000cff047e24 */ /* 0x000fe2000f8e00ff */
[----:B------:R-:W-:Y:S01]  /*1bb0*/  UMOV UR10, UR57 ;  /* 0x00000039000a7c82 */ /* 0x000fe20008000000 */
[----:B------:R-:W-:Y:S01]  /*1bc0*/  UIADD3 UR14, UR57, 0x302, URZ ;  /* 0x00000302390e7890 */ /* 0x000fe2000fffe03f */
[----:B------:R-:W-:Y:S01]  /*1bd0*/  HGMMA.64x96x16.F32 R24, gdesc[UR8], R24, gsb0 ;  /* 0x01600000081879f0 */ /* 0x000fe20008000818 */
[----:B------:R-:W-:Y:S02]  /*1be0*/  UIADD3 UR10, UR57, 0x2, URZ ;  /* 0x00000002390a7890 */ /* 0x000fe4000fffe03f */
[----:B------:R-:W-:Y:S01]  /*1bf0*/  IMAD.U32 R18, RZ, RZ, UR57 ;  /* 0x00000039ff127e24 */ /* 0x000fe2000f8e00ff */
[----:B------:R-:W-:Y:S01]  /*1c00*/  UMOV UR8, UR12 ;  /* 0x0000000c00087c82 */ /* 0x000fe20008000000 */
[----:B------:R-:W-:Y:S01]  /*1c10*/  UMOV UR9, UR13 ;  /* 0x0000000d00097c82 */ /* 0x000fe20008000000 */
[----:B------:R-:W-:Y:S01]  /*1c20*/  UMOV UR11, 0x40000040 ;  /* 0x40000040000b7882 */ /* 0x000fe20000000000 */
[----:B------:R-:W-:Y:S01]  /*1c30*/  UMOV UR12, UR4 ;  /* 0x00000004000c7c82 */ /* 0x000fe20008000000 */
[----:B------:R-:W-:Y:S01]  /*1c40*/  UMOV UR13, 0x40000040 ;  /* 0x40000040000d7882 */ /* 0x000fe20000000000 */
[----:B------:R-:W-:Y:S01]  /*1c50*/  UIADD3 UR4, UR6, 0x6, URZ ;  /* 0x0000000606047890 */ /* 0x000fe2000fffe03f */
[----:B------:R-:W-:Y:S01]  /*1c60*/  IMAD.U32 R2, RZ, RZ, UR12 ;  /* 0x0000000cff027e24 */ /* 0x000fe2000f8e00ff */
[----:B------:R-:W-:Y:S01]  /*1c70*/  UIADD3 UR18, UR57, 0x304, URZ ;  /* 0x0000030439127890 */ /* 0x000fe2000fffe03f */
[----:B-1----:R-:W-:Y:S01]  /*1c80*/  IMAD.U32 R3, RZ, RZ, UR13 ;  /* 0x0000000dff037e24 */ /* 0x002fe2000f8e00ff */
[----:B------:R-:W-:Y:S01]  /*1c90*/  UIADD3 UR22, UR57, 0x306, URZ ;  /* 0x0000030639167890 */ /* 0x000fe2000fffe03f */
[----:B---3--:R-:W-:Y:S01]  /*1ca0*/  SHF.R.U32.HI R20, RZ, 0x7, R20 ;  /* 0x00000007ff147819 */ /* 0x008fe20000011614 */
[----:B------:R-:W-:Y:S01]  /*1cb0*/  UMOV UR21, 0x40000040 ;  /* 0x4000004000157882 */ /* 0x000fe20000000000 */
[----:B------:R-:W-:Y:S01]  /*1cc0*/  UMOV UR23, 0x40000040 ;  /* 0x4000004000177882 */ /* 0x000fe20000000000 */
[----:B------:R-:W-:Y:S01]  /*1cd0*/  UIADD3 UR24, UR6, 0x800, URZ ;  /* 0x0000080006187890 */ /* 0x000fe2000fffe03f */
[----:B0-2---:R-:W-:Y:S01]  /*1ce0*/  IADD3 R0, -R20, 0xb, RZ ;  /* 0x0000000b14007810 */ /* 0x005fe20007ffe1ff */
        /* <DEDUP_REMOVED lines=94> */
.L_x_9228:
[----:B------:R-:W-:Y:S01]  /*22d0*/  LOP3.LUT R23, R23, 0xffffff80, RZ, 0xc0, !PT ;  /* 0xffffff8017177812 */ /* 0x000fe200078ec0ff */
[----:B------:R-:W-:Y:S01]  /*22e0*/  UIMAD UR39, UR38, -0x60, UR39 ;  /* 0xffffffa0262778a4 */ /* 0x000fe2000f8e0227 */
[----:B------:R-:W1:Y:S01]  /*22f0*/  S2UR UR11, SR_CgaCtaId ;  /* 0x00000000000b79c3 */ /* 0x000e620000008800 */
[----:B------:R-:W-:Y:S01]  /*2300*/  R2UR UR10, R16 ;  /* 0x00000000100a72ca */ /* 0x000fe200000e0000 */
[----:B------:R-:W-:Y:S01]  /*2310*/  ULDC UR6, c[0x0][0xa80] ;  /* 0x0002a00000067ab9 */ /* 0x000fe20000000800 */
[----:B------:R-:W-:Y:S01]  /*2320*/  IADD3 R23, R22, -R23, RZ ;  /* 0x8000001716177210 */ /* 0x000fe20007ffe0ff */
[----:B------:R-:W-:Y:S02]  /*2330*/  UIADD3 UR39, UR39, 0x60, URZ ;  /* 0x0000006027277890 */ /* 0x000fe4000fffe03f */
[----:B------:R-:W-:Y:S01]  /*2340*/  ULOP3.LUT UR7, UR7, 0x3000000, URZ, 0xfc, !UPT ;  /* 0x0300000007077892 */ /* 0x000fe2000f8efc3f */
[----:B------:R-:W-:Y:S01]  /*2350*/  SHF.R.S32.HI R20, RZ, 0x1f, R23 ;  /* 0x0000001fff147819 */ /* 0x000fe20000011417 */
[----:B------:R-:W-:-:S02]  /*2360*/  UMOV UR15, 0x40000040 ;  /* 0x40000040000f7882 */ /* 0x000fc40000000000 */
[----:B------:R-:W-:Y:S01]  /*2370*/  IMAD.U32 R21, RZ, RZ, UR39 ;  /* 0x00000027ff157e24 */ /* 0x000fe2000f8e00ff */
[----:B------:R-:W-:Y:S02]  /*2380*/  LEA.HI R20, R20, R23, RZ, 0x2 ;  /* 0x0000001714147211 */ /* 0x000fe400078f10ff */
[----:B------:R-:W-:Y:S01]  /*2390*/  UMOV UR14, UR7 ;  /* 0x00000007000e7c82 */ /* 0x000fe20008000000 */
[----:B------:R-:W-:Y:S01]  /*23a0*/  UIADD3 UR10, UR10, 0x32440, URZ ;  /* 0x000324400a0a7890 */ /* 0x000fe2000fffe03f */
[----:B------:R-:W-:-:S05]  /*23b0*/  LOP3.LUT R20, R20, 0x7ffffffc, RZ, 0xc0, !PT ;  /* 0x7ffffffc14147812 */ /* 0x000fca00078ec0ff */
[----:B------:R-:W-:-:S04]  /*23c0*/  IMAD.IADD R20, R23, 0x1, -R20 ;  /* 0x0000000117147824 */ /* 0x000fc800078e0a14 */
[----:B------:R-:W-:Y:S01]  /*23d0*/  IMAD R20, R20, -0x2, R21 ;  /* 0xfffffffe14147824 */ /* 0x000fe200078e0215 */
[----:B-1----:R-:W-:-:S03]  /*23e0*/  UPRMT UR10, UR11, 0x654, UR10 ;  /* 0x000006540b0a7896 */ /* 0x002fc6000800000a */
[----:B------:R-:W-:Y:S01]  /*23f0*/  UMOV UR11, 0x40000040 ;  /* 0x40000040000b7882 */ /* 0x000fe20000000000 */
[C---:B------:R-:W-:Y:S02]  /*2400*/  ISETP.GT.AND P2, PT, R20.reuse, RZ, PT ;  /* 0x000000ff1400720c */ /* 0x040fe40003f44270 */
[C---:B------:R-:W-:Y:S02]  /*2410*/  ISETP.GT.AND P1, PT, R20.reuse, 0x1, PT ;  /* 0x000000011400780c */ /* 0x040fe40003f24270 */
[C---:B------:R-:W-:Y:S01]  /*2420*/  ISETP.GT.AND P4, PT, R20.reuse, 0x10, PT ;  /* 0x000000101400780c */ /* 0x040fe20003f84270 */
[----:B------:R-:W-:Y:S01]  /*2430*/  SYNCS.ARRIVE.TRANS64.RED.A1T0 RZ, [UR10], RZ ;  /* 0x000000ffffff79a7 */ /* 0x000fe2000810040a */
[----:B------:R-:W-:Y:S01]  /*2440*/  ISETP.GT.AND P6, PT, R20, 0x8, PT ;  /* 0x000000081400780c */ /* 0x000fe20003fc4270 */
[----:B------:R-:W-:Y:S01]  /*2450*/  UIADD3 UR10, UR7, 0x80, URZ ;  /* 0x00000080070a7890 */ /* 0x000fe2000fffe03f */
[----:B------:R-:W-:Y:S02]  /*2460*/  FSEL R21, R24, -INF , P2 ;  /* 0xff80000018157808 */ /* 0x000fe40001000000 */
[----:B------:R-:W-:-:S02]  /*2470*/  FSEL R25, R25, -INF , P1 ;  /* 0xff80000019197808 */ /* 0x000fc40000800000 */
[----:B------:R-:W-:Y:S02]  /*2480*/  FSEL R24, R27, -INF , P1 ;  /* 0xff8000001b187808 */ /* 0x000fe40000800000 */
[----:B------:R-:W-:Y:S02]  /*2490*/  FSEL R23, R32, -INF , P4 ;  /* 0xff80000020177808 */ /* 0x000fe40002000000 */
[----:B------:R-:W-:Y:S02]  /*24a0*/  ISETP.GT.AND P5, PT, R20, 0x9, PT ;  /* 0x000000091400780c */ /* 0x000fe40003fa4270 */
[----:B------:R-:W-:Y:S02]  /*24b0*/  FSEL R27, R28, -INF , P6 ;  /* 0xff8000001c1b7808 */ /* 0x000fe40003000000 */
[----:B------:R-:W-:Y:S02]  /*24c0*/  FMNMX.FTZ R32, R21, R25, !PT ;  /* 0x0000001915207209 */ /* 0x000fe40007810000 */
[----:B------:R-:W-:-:S02]  /*24d0*/  FSEL R29, R29, -INF , P5 ;  /* 0xff8000001d1d7808 */ /* 0x000fc40002800000 */
[----:B------:R-:W-:Y:S01]  /*24e0*/  FMNMX.FTZ R32, R27, R32, !PT ;  /* 0x000000201b207209 */ /* 0x000fe20007810000 */
[----:B------:R1:W-:Y:S01]  /*24f0*/  BAR.SYNC.DEFER_BLOCKING R210, 0x100 ;  /* 0x000400d20000751d */ /* 0x0003e20000010000 */
[----:B------:R-:W-:Y:S02]  /*2500*/  ISETP.GT.AND P3, PT, R20, 0x11, PT ;  /* 0x000000111400780c */ /* 0x000fe40003f64270 */
[----:B------:R-:W-:Y:S02]  /*2510*/  FMNMX.FTZ R32, R29, R32, !PT ;  /* 0x000000201d207209 */ /* 0x000fe40007810000 */
[----:B------:R-:W-:Y:S02]  /*2520*/  FSEL R28, R31, -INF , P5 ;  /* 0xff8000001f1c7808 */ /* 0x000fe40002800000 */
[----:B------:R-:W-:Y:S02]  /*2530*/  FSEL R158, R33, -INF , P3 ;  /* 0xff800000219e7808 */ /* 0x000fe40001800000 */
[----:B------:R-:W-:-:S02]  /*2540*/  FMNMX.FTZ R31, R23, R32, !PT ;  /* 0x00000020171f7209 */ /* 0x000fc40007810000 */
[----:B------:R-:W-:Y:S02]  /*2550*/  FSEL R26, R26, -INF , P2 ;  /* 0xff8000001a1a7808 */ /* 0x000fe40001000000 */
[----:B------:R-:W-:Y:S02]  /*2560*/  ISETP.GT.AND P2, PT, R20, 0x18, PT ;  /* 0x000000181400780c */ /* 0x000fe40003f44270 */
[----:B------:R-:W-:Y:S02]  /*2570*/  FMNMX.FTZ R32, R158, R31, !PT ;  /* 0x0000001f9e207209 */ /* 0x000fe40007810000 */
[----:B------:R-:W-:Y:S02]  /*2580*/  FSEL R30, R30, -INF , P6 ;  /* 0xff8000001e1e7808 */ /* 0x000fe40003000000 */
[----:B------:R-:W-:Y:S02]  /*2590*/  FMNMX.FTZ R31, R26, R24, !PT ;  /* 0x000000181a1f7209 */ /* 0x000fe40007810000 */
[----:B------:R-:W-:-:S02]  /*25a0*/  ISETP.GT.AND P1, PT, R20, 0x19, PT ;  /* 0x000000191400780c */ /* 0x000fc40003f24270 */
[----:B------:R-:W-:Y:S02]  /*25b0*/  FSEL R161, R36, -INF , P2 ;  /* 0xff80000024a17808 */ /* 0x000fe40001000000 */
[----:B------:R-:W-:Y:S02]  /*25c0*/  FMNMX.FTZ R31, R30, R31, !PT ;  /* 0x0000001f1e1f7209 */ /* 0x000fe40007810000 */
[----:B------:R-:W-:Y:S02]  /*25d0*/  FSEL R165, R37, -INF , P1 ;  /* 0xff80000025a57808 */ /* 0x000fe40000800000 */
[----:B------:R-:W-:Y:S02]  /*25e0*/  FMNMX.FTZ R32, R161, R32, !PT ;  /* 0x00000020a1207209 */ /* 0x000fe40007810000 */
[----:B------:R-:W-:Y:S02]  /*25f0*/  FSEL R22, R34, -INF , P4 ;  /* 0xff80000022167808 */ /* 0x000fe40002000000 */
[----:B------:R-:W-:-:S02]  /*2600*/  FMNMX.FTZ R31, R28, R31, !PT ;  /* 0x0000001f1c1f7209 */ /* 0x000fc40007810000 */
[----:B------:R-:W-:Y:S02]  /*2610*/  FMNMX.FTZ R33, R165, R32, !PT ;  /* 0x00000020a5217209 */ /* 0x000fe40007810000 */
[----:B------:R-:W-:Y:S02]  /*2620*/  FSEL R157, R35, -INF , P3 ;  /* 0xff800000239d7808 */ /* 0x000fe40001800000 */
[----:B------:R-:W-:Y:S02]  /*2630*/  FMNMX.FTZ R32, R22, R31, !PT ;  /* 0x0000001f16207209 */ /* 0x000fe40007810000 */
[----:B------:R-:W-:Y:S02]  /*2640*/  ISETP.GT.AND P6, PT, R20, 0x20, PT ;  /* 0x000000201400780c */ /* 0x000fe40003fc4270 */
[----:B------:R-:W-:Y:S02]  /*2650*/  FSEL R159, R38, -INF , P2 ;  /* 0xff800000269f7808 */ /* 0x000fe40001000000 */
[----:B------:R-:W-:-:S02]  /*2660*/  FMNMX.FTZ R32, R157, R32, !PT ;  /* 0x000000209d207209 */ /* 0x000fc40007810000 */
[----:B------:R-:W-:Y:S02]  /*2670*/  ISETP.GT.AND P5, PT, R20, 0x21, PT ;  /* 0x000000211400780c */ /* 0x000fe40003fa4270 */
[----:B------:R-:W-:Y:S02]  /*2680*/  FSEL R162, R40, -INF , P6 ;  /* 0xff80000028a27808 */ /* 0x000fe40003000000 */
[----:B------:R-:W-:Y:S02]  /*2690*/  FSEL R163, R39, -INF , P1 ;  /* 0xff80000027a37808 */ /* 0x000fe40000800000 */
[----:B------:R-:W-:Y:S02]  /*26a0*/  FMNMX.FTZ R32, R159, R32, !PT ;  /* 0x000000209f207209 */ /* 0x000fe40007810000 */
[----:B------:R-:W-:Y:S02]  /*26b0*/  ISETP.GT.AND P4, PT, R20, 0x28, PT ;  /* 0x000000281400780c */ /* 0x000fe40003f84270 */
[----:B------:R-:W-:-:S02]  /*26c0*/  FSEL R166, R41, -INF , P5 ;  /* 0xff80000029a67808 */ /* 0x000fc40002800000 */
[----:B------:R-:W-:Y:S02]  /*26d0*/  FMNMX.FTZ R33, R162, R33, !PT ;  /* 0x00000021a2217209 */ /* 0x000fe40007810000 */
[----:B------:R-:W-:Y:S02]  /*26e0*/  FSEL R160, R42, -INF , P6 ;  /* 0xff8000002aa07808 */ /* 0x000fe40003000000 */
[----:B------:R-:W-:Y:S02]  /*26f0*/  FMNMX.FTZ R31, R163, R32, !PT ;  /* 0x00000020a31f7209 */ /* 0x000fe40007810000 */
[----:B------:R-:W-:Y:S02]  /*2700*/  ISETP.GT.AND P3, PT, R20, 0x29, PT ;  /* 0x000000291400780c */ /* 0x000fe40003f64270 */
[----:B------:R-:W-:Y:S02]  /*2710*/  FSEL R169, R44, -INF , P4 ;  /* 0xff8000002ca97808 */ /* 0x000fe40002000000 */
[----:B------:R-:W-:-:S02]  /*2720*/  FMNMX.FTZ R34, R166, R33, !PT ;  /* 0x00000021a6227209 */ /* 0x000fc40007810000 */
[----:B------:R-:W-:Y:S02]  /*2730*/  FSEL R164, R43, -INF , P5 ;  /* 0xff8000002ba47808 */ /* 0x000fe40002800000 */
[----:B------:R-:W-:Y:S02]  /*2740*/  FMNMX.FTZ R31, R160, R31, !PT ;  /* 0x0000001fa01f7209 */ /* 0x000fe40007810000 */
[----:B------:R-:W-:Y:S02]  /*2750*/  ISETP.GT.AND P2, PT, R20, 0x30, PT ;  /* 0x000000301400780c */ /* 0x000fe40003f44270 */
[----:B------:R-:W-:Y:S02]  /*2760*/  FSEL R173, R45, -INF , P3 ;  /* 0xff8000002dad7808 */ /* 0x000fe40001800000 */
[----:B------:R-:W-:Y:S02]  /*2770*/  FMNMX.FTZ R34, R169, R34, !PT ;  /* 0x00000022a9227209 */ /* 0x000fe40007810000 */
[----:B------:R-:W-:-:S02]  /*2780*/  FSEL R167, R46, -INF , P4 ;  /* 0xff8000002ea77808 */ /* 0x000fc40002000000 */
[----:B------:R-:W-:Y:S02]  /*2790*/  FMNMX.FTZ R32, R164, R31, !PT ;  /* 0x0000001fa4207209 */ /* 0x000fe40007810000 */
[----:B------:R-:W-:Y:S02]  /*27a0*/  ISETP.GT.AND P1, PT, R20, 0x31, PT ;  /* 0x000000311400780c */ /* 0x000fe40003f24270 */
[----:B------:R-:W-:Y:S02]  /*27b0*/  FSEL R170, R48, -INF , P2 ;  /* 0xff80000030aa7808 */ /* 0x000fe40001000000 */
[----:B------:R-:W-:Y:S02]  /*27c0*/  FMNMX.FTZ R33, R173, R34, !PT ;  /* 0x00000022ad217209 */ /* 0x000fe40007810000 */
[----:B------:R-:W-:Y:S02]  /*27d0*/  FSEL R171, R47, -INF , P3 ;  /* 0xff8000002fab7808 */ /* 0x000fe40001800000 */
[----:B------:R-:W-:-:S02]  /*27e0*/  FMNMX.FTZ R32, R167, R32, !PT ;  /* 0x00000020a7207209 */ /* 0x000fc40007810000 */
[----:B------:R-:W-:Y:S02]  /*27f0*/  ISETP.GT.AND P6, PT, R20, 0x38, PT ;  /* 0x000000381400780c */ /* 0x000fe40003fc4270 */
[----:B------:R-:W-:Y:S02]  /*2800*/  FSEL R174, R49, -INF , P1 ;  /* 0xff80000031ae7808 */ /* 0x000fe40000800000 */
        /* <DEDUP_REMOVED lines=23> */
[----:B------:R-:W-:Y:S02]  /*2980*/  FSEL R187, R59, -INF , P3 ;  /* 0xff8000003bbb7808 */ /* 0x000fe40001800000 */
[C---:B------:R-:W-:Y:S02]  /*2990*/  ISETP.GT.AND P6, PT, R20.reuse, 0x49, PT ;  /* 0x000000491400780c */ /* 0x040fe40003fc4270 */
[C---:B------:R-:W-:Y:S02]  /*29a0*/  ISETP.GT.AND P1, PT, R20.reuse, 0x50, PT ;  /* 0x000000501400780c */ /* 0x040fe40003f24270 */
[----:B------:R-:W-:Y:S02]  /*29b0*/  ISETP.GT.AND P5, PT, R20, 0x51, PT ;  /* 0x000000511400780c */ /* 0x000fe40003fa4270 */
[----:B------:R-:W-:-:S02]  /*29c0*/  FSEL R181, R60, -INF , P2 ;  /* 0xff8000003cb57808 */ /* 0x000fc40001000000 */
[----:B------:R-:W-:Y:S02]  /*29d0*/  FMNMX.FTZ R34, R179, R34, !PT ;  /* 0x00000022b3227209 */ /* 0x000fe40007810000 */
[C---:B------:R-:W-:Y:S02]  /*29e0*/  ISETP.GT.AND P4, PT, R20.reuse, 0x58, PT ;  /* 0x000000581400780c */ /* 0x040fe40003f84270 */
[----:B------:R-:W-:Y:S02]  /*29f0*/  ISETP.GT.AND P3, PT, R20, 0x59, PT ;  /* 0x000000591400780c */ /* 0x000fe40003f64270 */
[----:B------:R-:W-:Y:S02]  /*2a00*/  FMNMX.FTZ R20, R182, R31, !PT ;  /* 0x0000001fb6147209 */ /* 0x000fe40007810000 */
[----:B------:R-:W-:Y:S02]  /*2a10*/  FSEL R185, R61, -INF , P6 ;  /* 0xff8000003db97808 */ /* 0x000fe40003000000 */
        /* <DEDUP_REMOVED lines=21> */
[----:B------:R-:W-:Y:S01]  /*2b70*/  FMNMX.FTZ R31, R200, R31, !PT ;  /* 0x0000001fc81f7209 */ /* 0x000fe20007810000 */
[----:B------:R-:W2:Y:S03]  /*2b80*/  SHFL.BFLY PT, R32, R33, 0x2, 0x1f ;  /* 0x0c401f0021207f89 */ /* 0x000ea600000e0000 */
[----:B------:R-:W-:-:S05]  /*2b90*/  FMNMX.FTZ R31, R204, R31, !PT ;  /* 0x0000001fcc1f7209 */ /* 0x000fca0007810000 */
[----:B------:R-:W3:Y:S01]  /*2ba0*/  SHFL.BFLY PT, R20, R31, 0x2, 0x1f ;  /* 0x0c401f001f147f89 */ /* 0x000ee200000e0000 */
[----:B--2---:R-:W-:-:S05]  /*2bb0*/  FMNMX.FTZ R32, R33, R32, !PT ;  /* 0x0000002021207209 */ /* 0x004fca0007810000 */
[----:B------:R-:W2:Y:S01]  /*2bc0*/  SHFL.BFLY PT, R35, R32, 0x1, 0x1f ;  /* 0x0c201f0020237f89 */ /* 0x000ea200000e0000 */
[----:B---3--:R-:W-:-:S05]  /*2bd0*/  FMNMX.FTZ R33, R31, R20, !PT ;  /* 0x000000141f217209 */ /* 0x008fca0007810000 */
[----:B------:R-:W3:Y:S01]  /*2be0*/  SHFL.BFLY PT, R156, R33, 0x1, 0x1f ;  /* 0x0c201f00219c7f89 */ /* 0x000ee200000e0000 */
[----:B--2---:R-:W-:-:S04]  /*2bf0*/  FMNMX.FTZ R20, R32, R35, !PT ;  /* 0x0000002320147209 */ /* 0x004fc80007810000 */
[C---:B------:R-:W-:Y:S01]  /*2c00*/  FSETP.NEU.FTZ.AND P1, PT, R20.reuse, -INF , PT ;  /* 0xff8000001400780b */ /* 0x040fe20003f3d000 */
[----:B------:R-:W-:Y:S01]  /*2c10*/  FMUL.FTZ R202, R20, UR6 ;  /* 0x0000000614ca7c20 */ /* 0x000fe20008410000 */
[----:B---3--:R-:W-:-:S04]  /*2c20*/  FMNMX.FTZ R156, R33, R156, !PT ;  /* 0x0000009c219c7209 */ /* 0x008fc80007810000 */
[----:B------:R-:W-:Y:S02]  /*2c30*/  FSEL R202, R202, RZ, P1 ;  /* 0x000000ffcaca7208 */ /* 0x000fe40000800000 */
[C---:B------:R-:W-:Y:S01]  /*2c40*/  FSETP.NEU.FTZ.AND P1, PT, R156.reuse, -INF , PT ;  /* 0xff8000009c00780b */ /* 0x040fe20003f3d000 */
[----:B------:R-:W-:Y:S02]  /*2c50*/  FMUL.FTZ R203, R156, UR6 ;  /* 0x000000069ccb7c20 */ /* 0x000fe40008410000 */
[--C-:B------:R-:W-:Y:S01]  /*2c60*/  FFMA.FTZ R190, R21, UR6, -R202.reuse ;  /* 0x0000000615be7c23 */ /* 0x100fe200080108ca */
[--C-:B------:R-:W-:Y:S01]  /*2c70*/  FFMA.FTZ R189, R25, UR6, -R202.reuse ;  /* 0x0000000619bd7c23 */ /* 0x100fe200080108ca */
[--C-:B------:R-:W-:Y:S01]  /*2c80*/  FFMA.FTZ R192, R27, UR6, -R202.reuse ;  /* 0x000000061bc07c23 */ /* 0x100fe200080108ca */
[----:B------:R-:W-:Y:S01]  /*2c90*/  FSEL R203, R203, RZ, P1 ;  /* 0x000000ffcbcb7208 */ /* 0x000fe20000800000 */
        /* <DEDUP_REMOVED lines=27> */
[----:B--2---:R-:W-:Y:S01]  /*2e50*/  F2FP.F16.F32.PACK_AB R152, R189, R190 ;  /* 0x000000bebd98723e */ /* 0x004fe200000000ff */
        /* <DEDUP_REMOVED lines=15> */
[----:B---3--:R-:W-:Y:S01]  /*2f50*/  F2FP.F16.F32.PACK_AB R154, R195, R192 ;  /* 0x000000c0c39a723e */ /* 0x008fe200000000ff */
[--C-:B------:R-:W-:Y:S01]  /*2f60*/  FFMA.FTZ R185, R201, UR6, -R203.reuse ;  /* 0x00000006c9b97c23 */ /* 0x100fe200080108cb */
[--C-:B------:R-:W-:Y:S01]  /*2f70*/  FFMA.FTZ R184, R183, UR6, -R202.reuse ;  /* 0x00000006b7b87c23 */ /* 0x100fe200080108ca */
[--C-:B------:R-:W-:Y:S01]  /*2f80*/  FFMA.FTZ R183, R186, UR6, -R202.reuse ;  /* 0x00000006bab77c23 */ /* 0x100fe200080108ca */
[--C-:B------:R-:W-:Y:S01]  /*2f90*/  FFMA.FTZ R187, R197, UR6, -R203.reuse ;  /* 0x00000006c5bb7c23 */ /* 0x100fe200080108cb */
[--C-:B------:R-:W-:Y:S01]  /*2fa0*/  FFMA.FTZ R186, R188, UR6, -R202.reuse ;  /* 0x00000006bcba7c23 */ /* 0x100fe200080108ca */
[--C-:B------:R-:W-:Y:S01]  /*2fb0*/  FFMA.FTZ R197, R200, UR6, -R203.reuse ;  /* 0x00000006c8c57c23 */ /* 0x100fe200080108cb */
[----:B------:R-:W-:Y:S01]  /*2fc0*/  MUFU.EX2 R193, R193 ;  /* 0x000000c100c17308 */ /* 0x000fe20000000800 */
[----:B------:R-:W-:Y:S01]  /*2fd0*/  FFMA.FTZ R177, R177, UR6, -R202 ;  /* 0x00000006b1b17c23 */ /* 0x000fe200080108ca */
[--C-:B------:R-:W-:Y:S01]  /*2fe0*/  FFMA.FTZ R188, R199, UR6, -R203.reuse ;  /* 0x00000006c7bc7c23 */ /* 0x100fe200080108cb */
[----:B------:R-:W-:Y:S01]  /*2ff0*/  FFMA.FTZ R200, R204, UR6, -R203 ;  /* 0x00000006ccc87c23 */ /* 0x000fe200080108cb */
[----:B------:R-:W-:Y:S01]  /*3000*/  FADD.FTZ R189, R190, R189 ;  /* 0x000000bdbebd7221 */ /* 0x000fe20000010000 */
[----:B------:R-:W-:-:S03]  /*3010*/  IMAD.U32 R21, RZ, RZ, UR7 ;  /* 0x00000007ff157e24 */ /* 0x000fc6000f8e00ff */
[----:B------:R-:W3:Y:S01]  /*3020*/  MUFU.EX2 R194, R194 ;  /* 0x000000c200c27308 */ /* 0x000ee20000000800 */
[----:B--2---:R-:W-:Y:S01]  /*3030*/  F2FP.F16.F32.PACK_AB R153, R196, R191 ;  /* 0x000000bfc499723e */ /* 0x004fe200000000ff */
[----:B------:R-:W-:Y:S01]  /*3040*/  FADD.FTZ R196, R191, R196 ;  /* 0x000000c4bfc47221 */ /* 0x000fe20000010000 */
[----:B------:R-:W-:-:S04]  /*3050*/  FADD.FTZ R192, R192, R189 ;  /* 0x000000bdc0c07221 */ /* 0x000fc80000010000 */
[----:B------:R-:W-:Y:S01]  /*3060*/  FADD.FTZ R192, R195, R192 ;  /* 0x000000c0c3c07221 */ /* 0x000fe20000010000 */
[----:B------:R-:W-:Y:S08]  /*3070*/  MUFU.EX2 R23, R23 ;  /* 0x0000001700177308 */ /* 0x000ff00000000800 */
[----:B------:R-:W2:Y:S01]  /*3080*/  MUFU.EX2 R158, R158 ;  /* 0x0000009e009e7308 */ /* 0x000ea20000000800 */
[----:B---3--:R-:W-:Y:S01]  /*3090*/  F2FP.F16.F32.PACK_AB R155, R194, R193 ;  /* 0x000000c1c29b723e */ /* 0x008fe200000000ff */
[----:B------:R-:W-:-:S03]  /*30a0*/  FADD.FTZ R193, R193, R196 ;  /* 0x000000c4c1c17221 */ /* 0x000fc60000010000 */
[----:B------:R-:W-:Y:S01]  /*30b0*/  WARPGROUP.ARRIVE ;  /* 0x00000000000079c5 */ /* 0x000fe20000000000 */
[----:B------:R-:W-:Y:S02]  /*30c0*/  FADD.FTZ R193, R194, R193 ;  /* 0x000000c1c2c17221 */ /* 0x000fe40000010000 */
[----:B------:R-:W-:Y:S03]  /*30d0*/  MUFU.EX2 R161, R161 ;  /* 0x000000a100a17308 */ /* 0x000fe60000000800 */
[----:B------:R-:W-:Y:S05]  /*30e0*/  HGMMA.64x256x16.F32 R24, R152, gdesc[UR12].tnspB, RZ, !UPT, gsb0 ;  /* 0x43e0000c98187df0 */ /* 0x000fea000c0008ff */
[----:B------:R-:W-:Y:S08]  /*30f0*/  MUFU.EX2 R206, R206 ;  /* 0x000000ce00ce7308 */ /* 0x000ff00000000800 */
[----:B------:R-:W-:Y:S08]  /*3100*/  MUFU.EX2 R22, R22 ;  /* 0x0000001600167308 */ /* 0x000ff00000000800 */
[----:B------:R-:W3:Y:S08]  /*3110*/  MUFU.EX2 R157, R157 ;  /* 0x0000009d009d7308 */ /* 0x000ef00000000800 */
[----:B------:R-:W-:Y:S08]  /*3120*/  MUFU.EX2 R159, R159 ;  /* 0x0000009f009f7308 */ /* 0x000ff00000000800 */
[----:B------:R-:W4:Y:S08]  /*3130*/  MUFU.EX2 R208, R208 ;  /* 0x000000d000d07308 */ /* 0x000f300000000800 */
[----:B------:R-:W-:Y:S08]  /*3140*/  MUFU.EX2 R162, R162 ;  /* 0x000000a200a27308 */ /* 0x000ff00000000800 */
[----:B------:R-:W5:Y:S08]  /*3150*/  MUFU.EX2 R163, R163 ;  /* 0x000000a300a37308 */ /* 0x000f700000000800 */
[----:B------:R-:W-:Y:S08]  /*3160*/  MUFU.EX2 R165, R165 ;  /* 0x000000a500a57308 */ /* 0x000ff00000000800 */
[----:B------:R-:W-:Y:S08]  /*3170*/  MUFU.EX2 R166, R166 ;  /* 0x000000a600a67308 */ /* 0x000ff00000000800 */
[----:B------:R-:W-:Y:S08]  /*3180*/  MUFU.EX2 R160, R160 ;  /* 0x000000a000a07308 */ /* 0x000ff00000000800 */
[----:B------:R-:W0:Y:S08]  /*3190*/  MUFU.EX2 R169, R169 ;  /* 0x000000a900a97308 */ /* 0x000e300000000800 */
[----:B------:R-:W-:Y:S08]  /*31a0*/  MUFU.EX2 R164, R164 ;  /* 0x000000a400a47308 */ /* 0x000ff00000000800 */
[----:B------:R-:W1:Y:S08]  /*31b0*/  MUFU.EX2 R167, R167 ;  /* 0x000000a700a77308 */ /* 0x000e700000000800 */
[----:B------:R-:W-:Y:S08]  /*31c0*/  MUFU.EX2 R170, R170 ;  /* 0x000000aa00aa7308 */ /* 0x000ff00000000800 */
[----:B------:R-:W1:Y:S08]  /*31d0*/  MUFU.EX2 R171, R171 ;  /* 0x000000ab00ab7308 */ /* 0x000e700000000800 */
[----:B------:R-:W-:Y:S08]  /*31e0*/  MUFU.EX2 R173, R173 ;  /* 0x000000ad00ad7308 */ /* 0x000ff00000000800 */
[----:B------:R-:W-:Y:S08]  /*31f0*/  MUFU.EX2 R174, R174 ;  /* 0x000000ae00ae7308 */ /* 0x000ff00000000800 */
[----:B------:R-:W-:Y:S08]  /*3200*/  MUFU.EX2 R168, R168 ;  /* 0x000000a800a87308 */ /* 0x000ff00000000800 */
[----:B------:R-:W1:Y:S08]  /*3210*/  MUFU.EX2 R205, R205 ;  /* 0x000000cd00cd7308 */ /* 0x000e700000000800 */
        /* <DEDUP_REMOVED lines=14> */
[----:B------:R-:W-:Y:S01]  /*3300*/  MUFU.EX2 R187, R187 ;  /* 0x000000bb00bb7308 */ /* 0x000fe20000000800 */
[----:B------:R-:W-:-:S02]  /*3310*/  WARPGROUP.DEPBAR.LE gsb0, 0x0 ;  /* 0x00008000000079c5 */ /* 0x000fc40000010000 */
[----:B--2---:R-:W-:Y:S01]  /*3320*/  F2FP.F16.F32.PACK_AB R152, R158, R23 ;  /* 0x000000179e98723e */ /* 0x004fe200000000ff */
[----:B------:R-:W-:Y:S01]  /*3330*/  FADD.FTZ R23, R23, R192 ;  /* 0x000000c017177221 */ /* 0x000fe20000010000 */
[C---:B---3--:R-:W-:Y:S01]  /*3340*/  F2FP.F16.F32.PACK_AB R153, R157.reuse, R22 ;  /* 0x000000169d99723e */ /* 0x048fe200000000ff */
[----:B------:R-:W-:Y:S01]  /*3350*/  FADD.FTZ R22, R22, R193 ;  /* 0x000000c116167221 */ /* 0x000fe20000010000 */
[----:B------:R-:W-:Y:S01]  /*3360*/  F2FP.F16.F32.PACK_AB R154, R206, R161 ;  /* 0x000000a1ce9a723e */ /* 0x000fe200000000ff */
[----:B------:R-:W2:Y:S01]  /*3370*/  MUFU.EX2 R188, R188 ;  /* 0x000000bc00bc7308 */ /* 0x000ea20000000800 */
[----:B----4-:R-:W-:Y:S01]  /*3380*/  F2FP.F16.F32.PACK_AB R155, R208, R159 ;  /* 0x0000009fd09b723e */ /* 0x010fe200000000ff */
[----:B------:R-:W-:Y:S01]  /*3390*/  FADD.FTZ R158, R158, R23 ;  /* 0x000000179e9e7221 */ /* 0x000fe20000010000 */
[----:B------:R-:W-:Y:S02]  /*33a0*/  FADD.FTZ R22, R157, R22 ;  /* 0x000000169d167221 */ /* 0x000fe40000010000 */
[----:B------:R-:W-:Y:S01]  /*33b0*/  WARPGROUP.ARRIVE ;  /* 0x00000000000079c5 */ /* 0x000fe20000000000 */
[----:B------:R-:W-:Y:S01]  /*33c0*/  FADD.FTZ R161, R161, R158 ;  /* 0x0000009ea1a17221 */ /* 0x000fe20000010000 */
[----:B------:R-:W-:Y:S01]  /*33d0*/  FADD.FTZ R159, R159, R22 ;  /* 0x000000169f9f7221 */ /* 0x000fe20000010000 */
[----:B------:R-:W-:Y:S02]  /*33e0*/  MUFU.EX2 R197, R197 ;  /* 0x000000c500c57308 */ /* 0x000fe40000000800 */
[----:B------:R-:W-:Y:S01]  /*33f0*/  FADD.FTZ R161, R206, R161 ;  /* 0x000000a1cea17221 */ /* 0x000fe20000010000 */
[----:B------:R-:W-:Y:S01]  /*3400*/  HGMMA.64x256x16.F32 R24, R152, gdesc[UR8].tnspB, R24, gsb0 ;  /* 0x43e0000898187df0 */ /* 0x000fe20008000818 */
[----:B------:R-:W-:Y:S01]  /*3410*/  UIADD3 UR10, UR7, 0x100, URZ ;  /* 0x00000100070a7890 */ /* 0x000fe2000fffe03f */
[----:B------:R-:W-:Y:S01]  /*3420*/  FADD.FTZ R159, R208, R159 ;  /* 0x0000009fd09f7221 */ /* 0x000fe20000010000 */
[----:B------:R-:W-:-:S02]  /*3430*/  UMOV UR11, 0x40000040 ;  /* 0x40000040000b7882 */ /* 0x000fc40000000000 */
[----:B------:R-:W3:Y:S01]  /*3440*/  MUFU.EX2 R200, R200 ;  /* 0x000000c800c87308 */ /* 0x000ee20000000800 */
[----:B------:R-:W-:Y:S02]  /*3450*/  WARPGROUP.DEPBAR.LE gsb0, 0x0 ;  /* 0x00008000000079c5 */ /* 0x000fe40000010000 */
[----:B-----5:R-:W-:Y:S01]  /*3460*/  F2FP.F16.F32.PACK_AB R152, R163, R162 ;  /* 0x000000a2a398723e */ /* 0x020fe200000000ff */
[----:B------:R-:W-:Y:S01]  /*3470*/  FADD.FTZ R162, R162, R161 ;  /* 0x000000a1a2a27221 */ /* 0x000fe20000010000 */
[----:B0-----:R-:W-:Y:S01]  /*3480*/  F2FP.F16.F32.PACK_AB R153, R169, R160 ;  /* 0x000000a0a999723e */ /* 0x001fe200000000ff */
[----:B------:R-:W-:Y:S01]  /*3490*/  FADD.FTZ R160, R160, R159 ;  /* 0x0000009fa0a07221 */ /* 0x000fe20000010000 */
[----:B------:R-:W-:Y:S01]  /*34a0*/  F2FP.F16.F32.PACK_AB R154, R166, R165 ;  /* 0x000000a5a69a723e */ /* 0x000fe200000000ff */
[----:B------:R-:W-:Y:S01]  /*34b0*/  FADD.FTZ R162, R163, R162 ;  /* 0x000000a2a3a27221 */ /* 0x000fe20000010000 */
[----:B-1----:R-:W-:Y:S01]  /*34c0*/  F2FP.F16.F32.PACK_AB R155, R167, R164 ;  /* 0x000000a4a79b723e */ /* 0x002fe200000000ff */
[----:B------:R-:W-:-:S02]  /*34d0*/  FADD.FTZ R169, R169, R160 ;  /* 0x000000a0a9a97221 */ /* 0x000fc40000010000 */
[----:B------:R-:W-:Y:S01]  /*34e0*/  FADD.FTZ R165, R165, R162 ;  /* 0x000000a2a5a57221 */ /* 0x000fe20000010000 */
[----:B------:R-:W-:Y:S01]  /*34f0*/  WARPGROUP.ARRIVE ;  /* 0x00000000000079c5 */ /* 0x000fe20000000000 */
[----:B------:R-:W-:Y:S02]  /*3500*/  FADD.FTZ R164, R164, R169 ;  /* 0x000000a9a4a47221 */ /* 0x000fe40000010000 */
[----:B------:R-:W-:Y:S02]  /*3510*/  FADD.FTZ R165, R166, R165 ;  /* 0x000000a5a6a57221 */ /* 0x000fe40000010000 */
[----:B------:R-:W-:-:S05]  /*3520*/  FADD.FTZ R167, R167, R164 ;  /* 0x000000a4a7a77221 */ /* 0x000fca0000010000 */
[----:B------:R-:W-:Y:S01]  /*3530*/  HGMMA.64x256x16.F32 R24, R152, gdesc[UR8].tnspB, R24, gsb0 ;  /* 0x43e0000898187df0 */ /* 0x000fe20008000818 */
[----:B------:R-:W-:Y:S01]  /*3540*/  UIADD3 UR10, UR7, 0x180, URZ ;  /* 0x00000180070a7890 */ /* 0x000fe2000fffe03f */
[----:B------:R-:W-:Y:S01]  /*3550*/  UMOV UR11, 0x40000040 ;  /* 0x40000040000b7882 */ /* 0x000fe20000000000 */
[----:B------:R-:W-:Y:S02]  /*3560*/  WARPGROUP.DEPBAR.LE gsb0, 0x0 ;  /* 0x00008000000079c5 */ /* 0x000fe40000010000 */
[----:B------:R-:W-:Y:S01]  /*3570*/  F2FP.F16.F32.PACK_AB R152, R171, R170 ;  /* 0x000000aaab98723e */ /* 0x000fe200000000ff */
[----:B------:R-:W-:Y:S01]  /*3580*/  FADD.FTZ R170, R170, R165 ;  /* 0x000000a5aaaa7221 */ /* 0x000fe20000010000 */
[----:B------:R-:W-:Y:S01]  /*3590*/  F2FP.F16.F32.PACK_AB R153, R205, R168 ;  /* 0x000000a8cd99723e */ /* 0x000fe200000000ff */
[----:B------:R-:W-:Y:S01]  /*35a0*/  FADD.FTZ R168, R168, R167 ;  /* 0x000000a7a8a87221 */ /* 0x000fe20000010000 */
[----:B------:R-:W-:Y:S01]  /*35b0*/  F2FP.F16.F32.PACK_AB R154, R174, R173 ;  /* 0x000000adae9a723e */ /* 0x000fe200000000ff */
[----:B------:R-:W-:Y:S01]  /*35c0*/  FADD.FTZ R170, R171, R170 ;  /* 0x000000aaabaa7221 */ /* 0x000fe20000010000 */
[----:B------:R-:W-:Y:S01]  /*35d0*/  F2FP.F16.F32.PACK_AB R155, R207, R172 ;  /* 0x000000accf9b723e */ /* 0x000fe200000000ff */
[----:B------:R-:W-:-:S02]  /*35e0*/  FADD.FTZ R205, R205, R168 ;  /* 0x000000a8cdcd7221 */ /* 0x000fc40000010000 */
[----:B------:R-:W-:Y:S01]  /*35f0*/  FADD.FTZ R173, R173, R170 ;  /* 0x000000aaadad7221 */ /* 0x000fe20000010000 */
[----:B------:R-:W-:Y:S01]  /*3600*/  WARPGROUP.ARRIVE ;  /* 0x00000000000079c5 */ /* 0x000fe20000000000 */
[----:B------:R-:W-:Y:S02]  /*3610*/  FADD.FTZ R172, R172, R205 ;  /* 0x000000cdacac7221 */ /* 0x000fe40000010000 */
[----:B------:R-:W-:Y:S02]  /*3620*/  FADD.FTZ R174, R174, R173 ;  /* 0x000000adaeae7221 */ /* 0x000fe40000010000 */
[----:B------:R-:W-:-:S08]  /*3630*/  FADD.FTZ R207, R207, R172 ;  /* 0x000000accfcf7221 */ /* 0x000fd00000010000 */
        /* <DEDUP_REMOVED lines=23> */
[----:B--2---:R-:W-:Y:S01]  /*37b0*/  F2FP.F16.F32.PACK_AB R153, R188, R187 ;  /* 0x000000bbbc99723e */ /* 0x004fe200000000ff */
[----:B------:R-:W-:Y:S01]  /*37c0*/  FADD.FTZ R187, R187, R182 ;  /* 0x000000b6bbbb7221 */ /* 0x000fe20000010000 */
[----:B------:R-:W-:Y:S01]  /*37d0*/  F2FP.F16.F32.PACK_AB R154, R186, R183 ;  /* 0x000000b7ba9a723e */ /* 0x000fe200000000ff */
[----:B------:R-:W-:Y:S01]  /*37e0*/  FADD.FTZ R184, R184, R177 ;  /* 0x000000b1b8b87221 */ /* 0x000fe20000010000 */
[----:B---3--:R-:W-:Y:S01]  /*37f0*/  F2FP.F16.F32.PACK_AB R155, R200, R197 ;  /* 0x000000c5c89b723e */ /* 0x008fe200000000ff */
[----:B------:R-:W-:-:S02]  /*3800*/  FADD.FTZ R188, R188, R187 ;  /* 0x000000bbbcbc7221 */ /* 0x000fc40000010000 */
[----:B------:R-:W-:Y:S01]  /*3810*/  FADD.FTZ R183, R183, R184 ;  /* 0x000000b8b7b77221 */ /* 0x000fe20000010000 */
[----:B------:R-:W-:Y:S01]  /*3820*/  WARPGROUP.ARRIVE ;  /* 0x00000000000079c5 */ /* 0x000fe20000000000 */
[----:B------:R-:W-:Y:S02]  /*3830*/  FADD.FTZ R197, R197, R188 ;  /* 0x000000bcc5c57221 */ /* 0x000fe40000010000 */
[----:B------:R-:W-:Y:S02]  /*3840*/  FADD.FTZ R22, R186, R183 ;  /* 0x000000b7ba167221 */ /* 0x000fe40000010000 */
[----:B------:R-:W-:-:S08]  /*3850*/  FADD.FTZ R200, R200, R197 ;  /* 0x000000c5c8c87221 */ /* 0x000fd00000010000 */
[----:B------:R-:W-:Y:S03]  /*3860*/  HGMMA.64x256x16.F32 R24, R152, gdesc[UR8].tnspB, R24, gsb0 ;  /* 0x43e0000898187df0 */ /* 0x000fe60008000818 */
[----:B------:R-:W-:Y:S02]  /*3870*/  WARPGROUP.DEPBAR.LE gsb0, 0x0 ;  /* 0x00008000000079c5 */ /* 0x000fe40000010000 */
[----:B------:R-:W-:Y:S05]  /*3880*/  @!P0 BRA `(.L_x_9229) ;  /* 0x0000000000048947 */ /* 0x000fea0003800000 */
[----:B------:R-:W-:Y:S01]  /*3890*/  BPT.TRAP 0x1 ;  /* 0x000000040000795c */ /* 0x000fe20000300000 */
.L_x_9229:
[----:B------:R-:W0:Y:S01]  /*38a0*/  S2UR UR11, SR_CgaCtaId ;  /* 0x00000000000b79c3 */ /* 0x000e220000008800 */
[----:B------:R-:W-:Y:S01]  /*38b0*/  R2UR UR10, R19 ;  /* 0x00000000130a72ca */ /* 0x000fe200000e0000 */
[----:B------:R-:W-:Y:S01]  /*38c0*/  UIADD3 UR38, UR38, -0x2, URZ ;  /* 0xfffffffe26267890 */ /* 0x000fe2000fffe03f */
[----:B------:R-:W-:-:S11]  /*38d0*/  R2UR UR7, R16 ;  /* 0x00000000100772ca */ /* 0x000fd600000e0000 */
[----:B------:R-:W-:Y:S02]  /*38e0*/  UISETP.GE.AND UP0, UPT, UR38, UR10, UPT ;  /* 0x0000000a2600728c */ /* 0x000fe4000bf06270 */
[----:B------:R-:W-:-:S04]  /*38f0*/  UIADD3 UR7, UR7, 0x32460, URZ ;  /* 0x0003246007077890 */ /* 0x000fc8000fffe03f */
[----:B------:R-:W-:Y:S01]  /*3900*/  PLOP3.LUT P1, PT, PT, PT, UP0, 0x80, 0x0 ;  /* 0x000000000000781c */ /* 0x000fe20003f2f008 */
[----:B0-----:R-:W-:-:S09]  /*3910*/  UPRMT UR7, UR11, 0x654, UR7 ;  /* 0x000006540b077896 */ /* 0x001fd20008000007 */
[----:B------:R-:W-:Y:S03]  /*3920*/  SYNCS.ARRIVE.TRANS64.RED.A1T0 RZ, [UR7], RZ ;  /* 0x000000ffffff79a7 */ /* 0x000fe60008100407 */
[----:B------:R-:W-:Y:S05]  /*3930*/  @!P1 BRA `(.L_x_9230) ;  /* 0x0000002400609947 */ /* 0x000fea0003800000 */
[----:B------:R-:W-:Y:S01]  /*3940*/  IMAD.MOV.U32 R205, RZ, RZ, R156 ;  /* 0x000000ffffcd7224 */ /* 0x000fe200078e009c */
[----:B------:R-:W-:Y:S01]  /*3950*/  UMOV UR61, URZ ;  /* 0x0000003f003d7c82 */ /* 0x000fe20008000000 */
[----:B------:R-:W-:Y:S02]  /*3960*/  IMAD.MOV.U32 R23, RZ, RZ, R20 ;  /* 0x000000ffff177224 */ /* 0x000fe400078e0014 */
[----:B------:R-:W-:Y:S01]  /*3970*/  IMAD.U32 R201, RZ, RZ, UR38 ;  /* 0x00000026ffc97e24 */ /* 0x000fe2000f8e00ff */
[----:B------:R-:W-:-:S06]  /*3980*/  UMOV UR38, URZ ;  /* 0x0000003f00267c82 */ /* 0x000fcc0008000000 */
.L_x_9241:
[----:B------:R-:W-:Y:S01]  /*3990*/  R2UR UR6, R201 ;  /* 0x00000000c90672ca */ /* 0x000fe200000e0000 */
[----:B------:R-:W-:Y:S01]  /*39a0*/  UIADD3 UR38, UR38, 0x1, URZ ;  /* 0x0000000126267890 */ /* 0x000fe2000fffe03f */
[----:B------:R-:W-:-:S03]  /*39b0*/  R2UR UR7, R19 ;  /* 0x00000000130772ca */ /* 0x000fc600000e0000 */
[----:B------:R-:W-:-:S04]  /*39c0*/  UISETP.NE.AND UP0, UPT, UR38, 0x2, UPT ;  /* 0x000000022600788c */ /* 0x000fc8000bf05270 */
[----:B------:R-:W-:-:S04]  /*39d0*/  USEL UR38, UR38, URZ, UP0 ;  /* 0x0000003f26267287 */ /* 0x000fc80008000000 */
[----:B------:R-:W-:Y:S01]  /*39e0*/  MOV R0, UR6 ;  /* 0x0000000600007c02 */ /* 0x000fe20008000f00 */
[----:B------:R-:W-:-:S03]  /*39f0*/  UIADD3 UR6, UR6, -0x1, URZ ;  /* 0xffffffff06067890 */ /* 0x000fc6000fffe03f */
[----:B------:R-:W-:-:S03]  /*3a00*/  ISETP.GT.AND P1, PT, R0, UR7, PT ;  /* 0x0000000700007c0c */ /* 0x000fc6000bf24270 */
[----:B------:R-:W-:Y:S01]  /*3a10*/  IMAD.U32 R201, RZ, RZ, UR6 ;  /* 0x00000006ffc97e24 */ /* 0x000fe2000f8e00ff */
[----:B------:R-:W-:-:S04]  /*3a20*/  USEL UR6, URZ, 0x1, UP0 ;  /* 0x000000013f067887 */ /* 0x000fc80008000000 */
[----:B------:R-:W-:Y:S01]  /*3a30*/  ULOP3.LUT UR61, UR61, UR6, URZ, 0x3c, !UPT ;  /* 0x000000063d3d7292 */ /* 0x000fe2000f8e3c3f */
[----:B------:R-:W-:Y:S11]  /*3a40*/  @!P0 BRA `(.L_x_9231) ;  /* 0x0000000000048947 */ /* 0x000ff60003800000 */
[----:B------:R-:W-:Y:S01]  /*3a50*/  BPT.TRAP 0x1 ;  /* 0x000000040000795c */ /* 0x000fe20000300000 */
.L_x_9231:
[----:B------:R-:W-:Y:S01]  /*3a60*/  R2UR UR6, R16 ;  /* 0x00000000100672ca */ /* 0x000fe200000e0000 */
[----:B------:R-:W-:-:S05]  /*3a70*/  IMAD.U32 R0, RZ, RZ, UR61 ;  /* 0x0000003dff007e24 */ /* 0x000fca000f8e00ff */
[----:B------:R-:W-:-:S07]  /*3a80*/  SHF.L.U32 R0, R0, 0x1f, RZ ;  /* 0x0000001f00007819 */ /* 0x000fce00000006ff */
[----:B------:R-:W-:-:S09]  /*3a90*/  ULEA UR60, UR38, UR6, 0x3 ;  /* 0x00000006263c7291 */ /* 0x000fd2000f8e183f */
[----:B------:R0:W1:Y:S01]  /*3aa0*/  SYNCS.PHASECHK.TRANS64.TRYWAIT P2, [UR60+0x32430], R0 ;  /* 0x03243000ff0075a7 */ /* 0x000062000804017c */
[----:B------:R-:W-:Y:S05]  /*3ab0*/  @!P0 BRA `(.L_x_9232) ;  /* 0x0000000000048947 */ /* 0x000fea0003800000 */
[----:B------:R-:W-:Y:S01]  /*3ac0*/  BPT.TRAP 0x1 ;  /* 0x000000040000795c */ /* 0x000fe20000300000 */
.L_x_9232:
[----:B-1----:R-:W-:Y:S05]  /*3ad0*/  @P2 BRA `(.L_x_9233) ;  /* 0x0000000000082947 */ /* 0x002fea0003800000 */
[----:B------:R-:W1:Y:S02]  /*3ae0*/  SYNCS.PHASECHK.TRANS64.TRYWAIT P2, [UR60+0x32430], R0 ;  /* 0x03243000ff0075a7 */ /* 0x000e64000804017c */
[----:B-1----:R-:W-:Y:S05]  /*3af0*/  @!P2 BRA `(.L_x_9234) ;  /* 0x00000098005ca947 */ /* 0x002fea0003800000 */
.L_x_9233:
[----:B------:R-:W-:Y:S01]  /*3b00*/  R2UR UR6, R17 ;  /* 0x00000000110672ca */ /* 0x000fe200000e0000 */
[----:B-1----:R-:W-:Y:S01]  /*3b10*/  WARPGROUP.ARRIVE ;  /* 0x00000000000079c5 */ /* 0x002fe20000000000 */
        /* <DEDUP_REMOVED lines=10> */
[----:B------:R-:W-:Y:S01]  /*3bc0*/  UIMAD UR6, UR38, 0x300, UR6 ;  /* 0x00000300260678a4 */ /* 0x000fe2000f8e0206 */
[----:B------:R-:W-:Y:S02]  /*3bd0*/  R2UR UR16, R12 ;  /* 0x000000000c1072ca */ /* 0x000fe400000e0000 */
[----:B------:R-:W-:Y:S01]  /*3be0*/  R2UR UR17, R13 ;  /* 0x000000000d1172ca */ /* 0x000fe200000e0000 */
[----:B------:R-:W-:Y:S01]  /*3bf0*/  UIADD3 UR7, UR6, 0x2, URZ ;  /* 0x0000000206077890 */ /* 0x000fe2000fffe03f */
[----:B------:R-:W-:Y:S02]  /*3c00*/  MOV R206, UR13 ;  /* 0x0000000d00ce7c02 */ /* 0x000fe40008000f00 */
[----:B------:R-:W-:Y:S01]  /*3c10*/  UMOV UR22, UR6 ;  /* 0x0000000600167c82 */ /* 0x000fe20008000000 */
[----:B------:R-:W-:Y:S01]  /*3c20*/  MOV R207, UR12 ;  /* 0x0000000c00cf7c02 */ /* 0x000fe20008000f00 */
[----:B------:R-:W-:Y:S01]  /*3c30*/  HGMMA.64x96x16.F32 R152, gdesc[UR20], RZ, !UPT, gsb0 ;  /* 0x01600000149879f0 */ /* 0x000fe2000c0008ff */
[----:B------:R-:W-:Y:S01]  /*3c40*/  R2UR UR12, R10 ;  /* 0x000000000a0c72ca */ /* 0x000fe200000e0000 */
[----:B------:R-:W-:Y:S01]  /*3c50*/  UMOV UR18, UR7 ;  /* 0x0000000700127c82 */ /* 0x000fe20008000000 */
[----:B------:R-:W-:Y:S01]  /*3c60*/  R2UR UR13, R11 ;  /* 0x000000000b0d72ca */ /* 0x000fe200000e0000 */
[----:B------:R-:W-:Y:S01]  /*3c70*/  UIADD3 UR7, UR6, 0x4, URZ ;  /* 0x0000000406077890 */ /* 0x000fe2000fffe03f */
[----:B------:R-:W-:Y:S01]  /*3c80*/  MOV R208, UR9 ;  /* 0x0000000900d07c02 */ /* 0x000fe20008000f00 */
[----:B------:R-:W-:Y:S01]  /*3c90*/  UIADD3 UR6, UR6, 0x6, URZ ;  /* 0x0000000606067890 */ /* 0x000fe2000fffe03f */
[----:B------:R-:W-:-:S02]  /*3ca0*/  MOV R209, UR8 ;  /* 0x0000000800d17c02 */ /* 0x000fc40008000f00 */
[----:B------:R-:W-:Y:S02]  /*3cb0*/  R2UR UR8, R8 ;  /* 0x00000000080872ca */ /* 0x000fe400000e0000 */
[----:B------:R-:W-:Y:S01]  /*3cc0*/  UMOV UR14, UR7 ;  /* 0x00000007000e7c82 */ /* 0x000fe20008000000 */
[----:B------:R-:W-:Y:S01]  /*3cd0*/  R2UR UR9, R9 ;  /* 0x00000000090972ca */ /* 0x000fe200000e0000 */
[----:B------:R-:W-:Y:S01]  /*3ce0*/  UMOV UR10, UR6 ;  /* 0x00000006000a7c82 */ /* 0x000fe20008000000 */
        /* <DEDUP_REMOVED lines=18> */
[----:B------:R-:W-:-:S12]  /*3e10*/  @!P0 BRA `(.L_x_9235) ;  /* 0x0000000000048947 */ /* 0x000fd80003800000 */
[----:B------:R-:W-:Y:S01]  /*3e20*/  BPT.TRAP 0x1 ;  /* 0x000000040000795c */ /* 0x000fe20000300000 */
.L_x_9235:
[----:B------:R1:W2:Y:S01]  /*3e30*/  SYNCS.PHASECHK.TRANS64.TRYWAIT P2, [UR60+0x32450], R0 ;  /* 0x03245000ff0075a7 */ /* 0x0002a2000804017c */
[----:B------:R-:W-:Y:S05]  /*3e40*/  @!P0 BRA `(.L_x_9236) ;  /* 0x0000000000048947 */ /* 0x000fea0003800000 */
[----:B------:R-:W-:Y:S01]  /*3e50*/  BPT.TRAP 0x1 ;  /* 0x000000040000795c */ /* 0x000fe20000300000 */
.L_x_9236:
[----:B--2---:R-:W-:Y:S05]  /*3e60*/  @P2 BRA `(.L_x_9237) ;  /* 0x0000000000082947 */ /* 0x004fea0003800000 */
[----:B------:R-:W2:Y:S02]  /*3e70*/  SYNCS.PHASECHK.TRANS64.TRYWAIT P2, [UR60+0x32450], R0 ;  /* 0x03245000ff0075a7 */ /* 0x000ea4000804017c */
[----:B--2---:R-:W-:Y:S05]  /*3e80*/  @!P2 BRA `(.L_x_9238) ;  /* 0x000000940090a947 */ /* 0x004fea0003800000 */
.L_x_9237:
[----:B------:R-:W-:Y:S01]  /*3e90*/  R2UR UR6, R18 ;  /* 0x00000000120672ca */ /* 0x000fe200000e0000 */
[----:B------:R-:W-:Y:S01]  /*3ea0*/  WARPGROUP.ARRIVE ;  /* 0x00000000000079c5 */ /* 0x000fe20000000000 */
[----:B012---:R-:W-:Y:S01]  /*3eb0*/  MOV R0, UR49 ;  /* 0x0000003100007c02 */ /* 0x007fe20008000f00 */
        /* <DEDUP_REMOVED lines=10> */
[----:B------:R-:W-:Y:S01]  /*3f60*/  UIMAD UR39, UR38, 0xc00, UR6 ;  /* 0x00000c00262778a4 */ /* 0x000fe2000f8e0206 */
[----:B------:R-:W-:Y:S01]  /*3f70*/  R2UR UR52, R4 ;  /* 0x00000000043472ca */ /* 0x000fe200000e0000 */
[----:B------:R-:W-:Y:S01]  /*3f80*/  UMOV UR15, 0x40000040 ;  /* 0x40000040000f7882 */ /* 0x000fe20000000000 */
[----:B------:R-:W-:Y:S01]  /*3f90*/  R2UR UR53, R5 ;  /* 0x00000000053572ca */ /* 0x000fe200000e0000 */
[----:B------:R-:W-:Y:S01]  /*3fa0*/  UIADD3 UR6, UR39, 0x2, URZ ;  /* 0x0000000227067890 */ /* 0x000fe2000fffe03f */
[----:B------:R-:W-:Y:S01]  /*3fb0*/  MOV R204, UR57 ;  /* 0x0000003900cc7c02 */ /* 0x000fe20008000f00 */
[----:B------:R-:W-:Y:S01]  /*3fc0*/  UIADD3 UR10, UR39, 0x300, URZ ;  /* 0x00000300270a7890 */ /* 0x000fe2000fffe03f */
[----:B------:R-:W-:Y:S01]  /*3fd0*/  MOV R206, UR56 ;  /* 0x0000003800ce7c02 */ /* 0x000fe20008000f00 */
[----:B------:R-:W-:Y:S01]  /*3fe0*/  UMOV UR50, UR39 ;  /* 0x0000002700327c82 */ /* 0x000fe20008000000 */
[----:B------:R-:W-:Y:S01]  /*3ff0*/  R2UR UR56, R2 ;  /* 0x00000000023872ca */ /* 0x000fe200000e0000 */
[----:B------:R-:W-:Y:S01]  /*4000*/  HGMMA.64x96x16.F32 R152, gdesc[UR48], R152, gsb0 ;  /* 0x01600000309879f0 */ /* 0x000fe20008000898 */
[----:B------:R-:W-:Y:S01]  /*4010*/  UMOV UR54, UR6 ;  /* 0x0000000600367c82 */ /* 0x000fe20008000000 */
[----:B------:R-:W-:Y:S01]  /*4020*/  R2UR UR57, R3 ;  /* 0x00000000033972ca */ /* 0x000fe200000e0000 */
[----:B------:R-:W-:Y:S01]  /*4030*/  UIADD3 UR6, UR39, 0x4, URZ ;  /* 0x0000000427067890 */ /* 0x000fe2000fffe03f */
[----:B------:R-:W-:Y:S01]  /*4040*/  R2UR UR49, R0 ;  /* 0x00000000003172ca */ /* 0x000fe200000e0000 */
[----:B------:R-:W-:Y:S01]  /*4050*/  UIADD3 UR14, UR39, 0x302, URZ ;  /* 0x00000302270e7890 */ /* 0x000fe2000fffe03f */
[----:B------:R-:W-:Y:S01]  /*4060*/  R2UR UR48, R20 ;  /* 0x00000000143072ca */ /* 0x000fe200000e0000 */
[----:B------:R-:W-:Y:S01]  /*4070*/  UIADD3 UR18, UR39, 0x304, URZ ;  /* 0x0000030427127890 */ /* 0x000fe2000fffe03f */
[----:B------:R-:W0:Y:S01]  /*4080*/  S2R R207, SR_TID.X ;  /* 0x0000000000cf7919 */ /* 0x000e220000002100 */
[----:B------:R-:W-:Y:S01]  /*4090*/  UMOV UR19, 0x40000040 ;  /* 0x4000004000137882 */ /* 0x000fe20000000000 */
[----:B------:R-:W-:Y:S01]  /*40a0*/  UMOV UR58, UR6 ;  /* 0x00000006003a7c82 */ /* 0x000fe20008000000 */
[----:B------:R-:W-:-:S02]  /*40b0*/  UIADD3 UR6, UR39, 0x6, URZ ;  /* 0x0000000627067890 */ /* 0x000fc4000fffe03f */
        /* <DEDUP_REMOVED lines=14> */
[----:B0-----:R-:W-:-:S04]  /*41a0*/  SHF.R.U32.HI R207, RZ, 0x7, R207 ;  /* 0x00000007ffcf7819 */ /* 0x001fc800000116cf */
[----:B------:R-:W-:Y:S01]  /*41b0*/  IADD3 R0, -R207, 0xb, RZ ;  /* 0x0000000bcf007810 */ /* 0x000fe20007ffe1ff */
[----:B------:R-:W-:Y:S02]  /*41c0*/  WARPGROUP.DEPBAR.LE gsb0, 0x0 ;  /* 0x00008000000079c5 */ /* 0x000fe40000010000 */
[----:B------:R-:W-:-:S06]  /*41d0*/  WARPGROUP.ARRIVE ;  /* 0x00000000000079c5 */ /* 0x000fcc0000000000 */
[----:B------:R-:W-:Y:S01]  /*41e0*/  HGMMA.64x96x16.F32 R152, gdesc[UR52], R152, gsb0 ;  /* 0x01600000349879f0 */ /* 0x000fe20008000898 */
[----:B------:R-:W-:Y:S01]  /*41f0*/  R2UR UR53, R202 ;  /* 0x00000000ca3572ca */ /* 0x000fe200000e0000 */
[----:B------:R-:W-:Y:S01]  /*4200*/  UIADD3 UR54, UR39, 0x904, URZ ;  /* 0x0000090427367890 */ /* 0x000fe2000fffe03f */
[----:B------:R-:W-:Y:S01]  /*4210*/  R2UR UR52, R203 ;  /* 0x00000000cb3472ca */ /* 0x000fe200000e0000 */
[----:B------:R-:W-:Y:S01]  /*4220*/  UMOV UR55, 0x40000040 ;  /* 0x4000004000377882 */ /* 0x000fe20000000000 */
        /* <DEDUP_REMOVED lines=50> */
.L_x_9239:
[----:B------:R-:W-:Y:S01]  /*4550*/  FMNMX.FTZ R20, R152, R23, !PT ;  /* 0x0000001798147209 */ /* 0x000fe20007810000 */
[----:B------:R-:W1:Y:S01]  /*4560*/  S2UR UR10, SR_CgaCtaId ;  /* 0x00000000000a79c3 */ /* 0x000e620000008800 */
[----:B------:R-:W-:Y:S01]  /*4570*/  ULDC UR6, c[0x0][0xa80] ;  /* 0x0002a00000067ab9 */ /* 0x000fe20000000800 */
[----:B------:R-:W-:Y:S01]  /*4580*/  UIADD3 UR7, UR60, 0x32440, URZ ;  /* 0x000324403c077890 */ /* 0x000fe2000fffe03f */
[----:B------:R-:W-:Y:S02]  /*4590*/  FMNMX.FTZ R203, R153, R20, !PT ;  /* 0x0000001499cb7209 */ /* 0x000fe40007810000 */
[----:B------:R-:W-:Y:S02]  /*45a0*/  R2UR UR11, R21 ;  /* 0x00000000150b72ca */ /* 0x000fe400000e0000 */
[----:B------:R-:W-:-:S04]  /*45b0*/  FMNMX.FTZ R20, R156, R203, !PT ;  /* 0x000000cb9c147209 */ /* 0x000fc80007810000 */
[----:B------:R-:W-:-:S04]  /*45c0*/  FMNMX.FTZ R203, R157, R20, !PT ;  /* 0x000000149dcb7209 */ /* 0x000fc80007810000 */
[----:B------:R-:W-:-:S04]  /*45d0*/  FMNMX.FTZ R20, R160, R203, !PT ;  /* 0x000000cba0147209 */ /* 0x000fc80007810000 */
[----:B------:R-:W-:Y:S02]  /*45e0*/  FMNMX.FTZ R203, R161, R20, !PT ;  /* 0x00000014a1cb7209 */ /* 0x000fe40007810000 */
[----:B------:R-:W-:Y:S02]  /*45f0*/  FMNMX.FTZ R20, R154, R205, !PT ;  /* 0x000000cd9a147209 */ /* 0x000fe40007810000 */
[----:B------:R-:W-:Y:S01]  /*4600*/  FMNMX.FTZ R202, R164, R203, !PT ;  /* 0x000000cba4ca7209 */ /* 0x000fe20007810000 */
[----:B-1----:R-:W-:Y:S01]  /*4610*/  UPRMT UR10, UR10, 0x654, UR7 ;  /* 0x000006540a0a7896 */ /* 0x002fe20008000007 */
[----:B------:R-:W-:Y:S01]  /*4620*/  FMNMX.FTZ R203, R155, R20, !PT ;  /* 0x000000149bcb7209 */ /* 0x000fe20007810000 */
[----:B------:R-:W-:Y:S01]  /*4630*/  UIMAD UR7, UR38, 0xc00, UR11 ;  /* 0x00000c00260778a4 */ /* 0x000fe2000f8e020b */
[----:B------:R-:W-:Y:S02]  /*4640*/  FMNMX.FTZ R207, R165, R202, !PT ;  /* 0x000000caa5cf7209 */ /* 0x000fe40007810000 */
[----:B------:R-:W-:Y:S01]  /*4650*/  FMNMX.FTZ R20, R158, R203, !PT ;  /* 0x000000cb9e147209 */ /* 0x000fe20007810000 */
[----:B------:R-:W-:Y:S01]  /*4660*/  UMOV UR11, 0x40000040 ;  /* 0x40000040000b7882 */ /* 0x000fe20000000000 */
[----:B------:R-:W-:-:S02]  /*4670*/  FMNMX.FTZ R202, R168, R207, !PT ;  /* 0x000000cfa8ca7209 */ /* 0x000fc40007810000 */
[----:B------:R-:W-:Y:S01]  /*4680*/  FMNMX.FTZ R203, R159, R20, !PT ;  /* 0x000000149fcb7209 */ /* 0x000fe20007810000 */
[----:B------:R-:W-:Y:S01]  /*4690*/  SYNCS.ARRIVE.TRANS64.RED.A1T0 RZ, [UR10], RZ ;  /* 0x000000ffffff79a7 */ /* 0x000fe2000810040a */
[----:B------:R-:W-:Y:S01]  /*46a0*/  FMNMX.FTZ R207, R169, R202, !PT ;  /* 0x000000caa9cf7209 */ /* 0x000fe20007810000 */
[----:B------:R-:W-:Y:S01]  /*46b0*/  UMOV UR10, UR7 ;  /* 0x00000007000a7c82 */ /* 0x000fe20008000000 */
        /* <DEDUP_REMOVED lines=29> */
[----:B------:R-:W1:Y:S01]  /*4890*/  SHFL.BFLY PT, R207, R202, 0x2, 0x1f ;  /* 0x0c401f00cacf7f89 */ /* 0x000e6200000e0000 */
[----:B------:R-:W-:-:S04]  /*48a0*/  FMNMX.FTZ R203, R191, R20, !PT ;  /* 0x00000014bfcb7209 */ /* 0x000fc80007810000 */
[----:B------:R-:W-:-:S04]  /*48b0*/  FMNMX.FTZ R20, R194, R203, !PT ;  /* 0x000000cbc2147209 */ /* 0x000fc80007810000 */
[----:B------:R-:W-:-:S04]  /*48c0*/  FMNMX.FTZ R203, R195, R20, !PT ;  /* 0x00000014c3cb7209 */ /* 0x000fc80007810000 */
[----:B------:R-:W-:-:S04]  /*48d0*/  FMNMX.FTZ R20, R198, R203, !PT ;  /* 0x000000cbc6147209 */ /* 0x000fc80007810000 */
[----:B------:R-:W-:-:S05]  /*48e0*/  FMNMX.FTZ R203, R199, R20, !PT ;  /* 0x00000014c7cb7209 */ /* 0x000fca0007810000 */
[----:B------:R-:W2:Y:S01]  /*48f0*/  SHFL.BFLY PT, R204, R203, 0x2, 0x1f ;  /* 0x0c401f00cbcc7f89 */ /* 0x000ea200000e0000 */
[----:B-1----:R-:W-:-:S05]  /*4900*/  FMNMX.FTZ R207, R202, R207, !PT ;  /* 0x000000cfcacf7209 */ /* 0x002fca0007810000 */
[----:B------:R-:W1:Y:S01]  /*4910*/  SHFL.BFLY PT, R20, R207, 0x1, 0x1f ;  /* 0x0c201f00cf147f89 */ /* 0x000e6200000e0000 */
[----:B--2---:R-:W-:-:S05]  /*4920*/  FMNMX.FTZ R204, R203, R204, !PT ;  /* 0x000000cccbcc7209 */ /* 0x004fca0007810000 */
[----:B------:R-:W2:Y:S01]  /*4930*/  SHFL.BFLY PT, R209, R204, 0x1, 0x1f ;  /* 0x0c201f00ccd17f89 */ /* 0x000ea200000e0000 */
[----:B-1----:R-:W-:-:S05]  /*4940*/  FMNMX.FTZ R20, R207, R20, !PT ;  /* 0x00000014cf147209 */ /* 0x002fca0007810000 */
[C---:B------:R-:W-:Y:S01]  /*4950*/  FMUL.FTZ R206, R20.reuse, UR6 ;  /* 0x0000000614ce7c20 */ /* 0x040fe20008410000 */
[----:B------:R-:W-:-:S03]  /*4960*/  FADD.FTZ R23, -R20, R23 ;  /* 0x0000001714177221 */ /* 0x000fc60000010100 */
[--C-:B------:R-:W-:Y:S01]  /*4970*/  FFMA.FTZ R203, R153, UR6, -R206.reuse ;  /* 0x0000000699cb7c23 */ /* 0x100fe200080108ce */
[--C-:B------:R-:W-:Y:S01]  /*4980*/  FFMA.FTZ R153, R156, UR6, -R206.reuse ;  /* 0x000000069c997c23 */ /* 0x100fe200080108ce */
[--C-:B------:R-:W-:Y:S01]  /*4990*/  FFMA.FTZ R202, R152, UR6, -R206.reuse ;  /* 0x0000000698ca7c23 */ /* 0x100fe200080108ce */
[----:B------:R-:W-:Y:S01]  /*49a0*/  FMUL.FTZ R23, R23, UR6 ;  /* 0x0000000617177c20 */ /* 0x000fe20008410000 */
        /* <DEDUP_REMOVED lines=9> */
[----:B--2---:R-:W-:Y:S01]  /*4a40*/  FMNMX.FTZ R156, R204, R209, !PT ;  /* 0x000000d1cc9c7209 */ /* 0x004fe20007810000 */
[----:B------:R-:W1:Y:S01]  /*4a50*/  MUFU.EX2 R23, R23 ;  /* 0x0000001700177308 */ /* 0x000e620000000800 */
[--C-:B------:R-:W-:Y:S01]  /*4a60*/  FFMA.FTZ R173, R173, UR6, -R206.reuse ;  /* 0x00000006adad7c23 */ /* 0x100fe200080108ce */
[--C-:B------:R-:W-:Y:S01]  /*4a70*/  FFMA.FTZ R176, R176, UR6, -R206.reuse ;  /* 0x00000006b0b07c23 */ /* 0x100fe200080108ce */
[--C-:B------:R-:W-:Y:S01]  /*4a80*/  FFMA.FTZ R177, R177, UR6, -R206.reuse ;  /* 0x00000006b1b17c23 */ /* 0x100fe200080108ce */
[C---:B------:R-:W-:Y:S01]  /*4a90*/  FADD.FTZ R152, -R156.reuse, R205 ;  /* 0x000000cd9c987221 */ /* 0x040fe20000010100 */
[----:B------:R-:W-:Y:S01]  /*4aa0*/  FMUL.FTZ R209, R156, UR6 ;  /* 0x000000069cd17c20 */ /* 0x000fe20008410000 */
[--C-:B------:R-:W-:Y:S01]  /*4ab0*/  FFMA.FTZ R180, R180, UR6, -R206.reuse ;  /* 0x00000006b4b47c23 */ /* 0x100fe200080108ce */
[--C-:B------:R-:W-:Y:S01]  /*4ac0*/  FFMA.FTZ R181, R181, UR6, -R206.reuse ;  /* 0x00000006b5b57c23 */ /* 0x100fe200080108ce */
[----:B------:R-:W-:Y:S01]  /*4ad0*/  FMUL.FTZ R152, R152, UR6 ;  /* 0x0000000698987c20 */ /* 0x000fe20008410000 */
        /* <DEDUP_REMOVED lines=8> */
[-C--:B-1----:R-:W-:Y:S01]  /*4b60*/  FMUL.FTZ R24, R24, R23.reuse ;  /* 0x0000001718187220 */ /* 0x082fe20000410000 */
        /* <DEDUP_REMOVED lines=134> */
[----:B-1----:R-:W-:Y:S01]  /*53d0*/  F2FP.F16.F32.PACK_AB R152, R203, R202 ;  /* 0x000000cacb98723e */ /* 0x002fe200000000ff */
[--C-:B------:R-:W-:Y:S01]  /*53e0*/  FFMA.FTZ R167, R167, UR6, -R209.reuse ;  /* 0x00000006a7a77c23 */ /* 0x100fe200080108d1 */
[----:B---3--:R-:W-:Y:S01]  /*53f0*/  F2FP.F16.F32.PACK_AB R154, R205, R204 ;  /* 0x000000cccd9a723e */ /* 0x008fe200000000ff */
[----:B------:R-:W-:Y:S01]  /*5400*/  MUFU.EX2 R160, R160 ;  /* 0x000000a000a07308 */ /* 0x000fe20000000800 */
[----:B----4-:R-:W-:Y:S01]  /*5410*/  F2FP.F16.F32.PACK_AB R153, R208, R207 ;  /* 0x000000cfd099723e */ /* 0x010fe200000000ff */
[--C-:B------:R-:W-:Y:S01]  /*5420*/  FFMA.FTZ R170, R170, UR6, -R209.reuse ;  /* 0x00000006aaaa7c23 */ /* 0x100fe200080108d1 */
[----:B-----5:R-:W-:Y:S01]  /*5430*/  F2FP.F16.F32.PACK_AB R155, R159, R158 ;  /* 0x0000009e9f9b723e */ /* 0x020fe200000000ff */
[----:B------:R1:W-:Y:S01]  /*5440*/  BAR.SYNC.DEFER_BLOCKING R210, 0x100 ;  /* 0x000400d20000751d */ /* 0x0003e20000010000 */
        /* <DEDUP_REMOVED lines=22> */
[--C-:B------:R-:W-:Y:S01]  /*55b0*/  FFMA.FTZ R194, R194, UR6, -R209.reuse ;  /* 0x00000006c2c27c23 */ /* 0x100fe200080108d1 */
[----:B------:R-:W-:Y:S01]  /*55c0*/  WARPGROUP.ARRIVE ;  /* 0x00000000000079c5 */ /* 0x000fe20000000000 */
[--C-:B------:R-:W-:Y:S01]  /*55d0*/  FFMA.FTZ R195, R195, UR6, -R209.reuse ;  /* 0x00000006c3c37c23 */ /* 0x100fe200080108d1 */
[--C-:B------:R-:W-:Y:S01]  /*55e0*/  FFMA.FTZ R198, R198, UR6, -R209.reuse ;  /* 0x00000006c6c67c23 */ /* 0x100fe200080108d1 */
[----:B------:R-:W-:Y:S01]  /*55f0*/  FFMA.FTZ R199, R199, UR6, -R209 ;  /* 0x00000006c7c77c23 */ /* 0x000fe200080108d1 */
[----:B------:R-:W-:Y:S01]  /*5600*/  FFMA.FTZ R22, R23, R22, R202 ;  /* 0x0000001617167223 */ /* 0x000fe200000100ca */
[----:B------:R-:W-:Y:S01]  /*5610*/  FFMA.FTZ R157, R157, R200, R207 ;  /* 0x000000c89d9d7223 */ /* 0x000fe200000100cf */
[----:B------:R-:W-:Y:S01]  /*5620*/  HGMMA.64x256x16.F32 R24, R152, gdesc[UR8].tnspB, R24, gsb0 ;  /* 0x43e0000898187df0 */ /* 0x000fe20008000818 */
[----:B------:R-:W-:Y:S01]  /*5630*/  MUFU.EX2 R162, R162 ;  /* 0x000000a200a27308 */ /* 0x000fe20000000800 */
[----:B------:R-:W-:Y:S01]  /*5640*/  UIADD3 UR10, UR7, 0x80, URZ ;  /* 0x00000080070a7890 */ /* 0x000fe2000fffe03f */
[----:B------:R-:W-:Y:S01]  /*5650*/  FADD.FTZ R203, R203, R22 ;  /* 0x00000016cbcb7221 */ /* 0x000fe20000010000 */
[----:B------:R-:W-:Y:S01]  /*5660*/  UMOV UR11, 0x40000040 ;  /* 0x40000040000b7882 */ /* 0x000fe20000000000 */
[----:B------:R-:W-:-:S02]  /*5670*/  FADD.FTZ R157, R208, R157 ;  /* 0x0000009dd09d7221 */ /* 0x000fc40000010000 */
[----:B------:R-:W-:Y:S02]  /*5680*/  FADD.FTZ R204, R204, R203 ;  /* 0x000000cbcccc7221 */ /* 0x000fe40000010000 */
[----:B------:R-:W3:Y:S01]  /*5690*/  MUFU.EX2 R163, R163 ;  /* 0x000000a300a37308 */ /* 0x000ee20000000800 */
[----:B------:R-:W-:Y:S01]  /*56a0*/  FADD.FTZ R158, R158, R157 ;  /* 0x0000009d9e9e7221 */ /* 0x000fe20000010000 */
[----:B------:R-:W-:-:S03]  /*56b0*/  FADD.FTZ R205, R205, R204 ;  /* 0x000000cccdcd7221 */ /* 0x000fc60000010000 */
[----:B------:R-:W-:-:S03]  /*56c0*/  FADD.FTZ R159, R159, R158 ;  /* 0x0000009e9f9f7221 */ /* 0x000fc60000010000 */
        /* <DEDUP_REMOVED lines=31> */
[----:B------:R-:W1:Y:S01]  /*58c0*/  MUFU.EX2 R195, R195 ;  /* 0x000000c300c37308 */ /* 0x000e620000000800 */
[----:B------:R-:W-:-:S02]  /*58d0*/  WARPGROUP.DEPBAR.LE gsb0, 0x0 ;  /* 0x00008000000079c5 */ /* 0x000fc40000010000 */
[----:B--2---:R-:W-:-:S05]  /*58e0*/  F2FP.F16.F32.PACK_AB R152, R161, R160 ;  /* 0x000000a0a198723e */ /* 0x004fca00000000ff */
[----:B------:R-:W-:Y:S01]  /*58f0*/  MUFU.EX2 R198, R198 ;  /* 0x000000c600c67308 */ /* 0x000fe20000000800 */
[----:B---3--:R-:W-:Y:S01]  /*5900*/  F2FP.F16.F32.PACK_AB R153, R163, R162 ;  /* 0x000000a2a399723e */ /* 0x008fe200000000ff */
[----:B------:R-:W-:Y:S01]  /*5910*/  FADD.FTZ R160, R160, R205 ;  /* 0x000000cda0a07221 */ /* 0x000fe20000010000 */
[----:B------:R-:W-:Y:S01]  /*5920*/  F2FP.F16.F32.PACK_AB R154, R165, R164 ;  /* 0x000000a4a59a723e */ /* 0x000fe200000000ff */
[----:B------:R-:W-:Y:S01]  /*5930*/  FADD.FTZ R162, R162, R159 ;  /* 0x0000009fa2a27221 */ /* 0x000fe20000010000 */
[----:B----4-:R-:W-:Y:S01]  /*5940*/  F2FP.F16.F32.PACK_AB R155, R167, R166 ;  /* 0x000000a6a79b723e */ /* 0x010fe200000000ff */
[----:B------:R-:W-:Y:S02]  /*5950*/  FADD.FTZ R161, R161, R160 ;  /* 0x000000a0a1a17221 */ /* 0x000fe40000010000 */
[----:B------:R-:W2:Y:S01]  /*5960*/  MUFU.EX2 R199, R199 ;  /* 0x000000c700c77308 */ /* 0x000ea20000000800 */
[----:B------:R-:W-:Y:S01]  /*5970*/  WARPGROUP.ARRIVE ;  /* 0x00000000000079c5 */ /* 0x000fe20000000000 */
[----:B------:R-:W-:Y:S01]  /*5980*/  FADD.FTZ R163, R163, R162 ;  /* 0x000000a2a3a37221 */ /* 0x000fe20000010000 */
[----:B------:R-:W-:-:S03]  /*5990*/  FADD.FTZ R164, R164, R161 ;  /* 0x000000a1a4a47221 */ /* 0x000fc60000010000 */
[----:B------:R-:W-:Y:S01]  /*59a0*/  FADD.FTZ R166, R166, R163 ;  /* 0x000000a3a6a67221 */ /* 0x000fe20000010000 */
[----:B------:R-:W-:Y:S01]  /*59b0*/  HGMMA.64x256x16.F32 R24, R152, gdesc[UR8].tnspB, R24, gsb0 ;  /* 0x43e0000898187df0 */ /* 0x000fe20008000818 */
[----:B------:R-:W-:Y:S01]  /*59c0*/  UIADD3 UR10, UR7, 0x100, URZ ;  /* 0x00000100070a7890 */ /* 0x000fe2000fffe03f */
[----:B------:R-:W-:Y:S01]  /*59d0*/  FADD.FTZ R165, R165, R164 ;  /* 0x000000a4a5a57221 */ /* 0x000fe20000010000 */
[----:B------:R-:W-:Y:S01]  /*59e0*/  UMOV UR11, 0x40000040 ;  /* 0x40000040000b7882 */ /* 0x000fe20000000000 */
[----:B------:R-:W-:Y:S01]  /*59f0*/  FADD.FTZ R167, R167, R166 ;  /* 0x000000a6a7a77221 */ /* 0x000fe20000010000 */
        /* <DEDUP_REMOVED lines=13> */
[----:B------:R-:W-:-:S06]  /*5ad0*/  FADD.FTZ R175, R175, R174 ;  /* 0x000000aeafaf7221 */ /* 0x000fcc0000010000 */
        /* <DEDUP_REMOVED lines=44> */
[----:B--2---:R-:W-:Y:S01]  /*5da0*/  F2FP.F16.F32.PACK_AB R155, R199, R198 ;  /* 0x000000c6c79b723e */ /* 0x004fe200000000ff */
        /* <DEDUP_REMOVED lines=10> */
.L_x_9240:
[----:B------:R-:W0:Y:S01]  /*5e50*/  S2UR UR7, SR_CgaCtaId ;  /* 0x00000000000779c3 */ /* 0x000e220000008800 */
[----:B------:R-:W-:Y:S01]  /*5e60*/  UIADD3 UR60, UR60, 0x32460, URZ ;  /* 0x000324603c3c7890 */ /* 0x000fe2000fffe03f */
[----:B------:R-:W-:Y:S02]  /*5e70*/  IMAD.MOV.U32 R205, RZ, RZ, R156 ;  /* 0x000000ffffcd7224 */ /* 0x000fe400078e009c */
[----:B------:R-:W-:Y:S01]  /*5e80*/  IMAD.MOV.U32 R23, RZ, RZ, R20 ;  /* 0x000000ffff177224 */ /* 0x000fe200078e0014 */
[----:B0-----:R-:W-:-:S09]  /*5e90*/  UPRMT UR60, UR7, 0x654, UR60 ;  /* 0x00000654073c7896 */ /* 0x001fd2000800003c */
[----:B------:R-:W-:Y:S01]  /*5ea0*/  SYNCS.ARRIVE.TRANS64.RED.A1T0 RZ, [UR60], RZ ;  /* 0x000000ffffff79a7 */ /* 0x000fe2000810043c */
[----:B------:R-:W-:Y:S05]  /*5eb0*/  @P1 BRA `(.L_x_9241) ;  /* 0xffffffd800b41947 */ /* 0x000fea000383ffff */
.L_x_9230:
[----:B------:R-:W0:Y:S01]  /*5ec0*/  SHFL.BFLY PT, R3, R22, 0x2, 0x1f ;  /* 0x0c401f0016037f89 */ /* 0x000e2200000e0000 */
[----:B------:R1:W-:Y:S08]  /*5ed0*/  BAR.ARV R0, 0x100 ;  /* 0x000400000000751d */ /* 0x0003f00000002000 */
[----:B------:R-:W-:Y:S06]  /*5ee0*/  BAR.ARV 0x8, 0x180 ;  /* 0x0206000000007b1d */ /* 0x000fec0000002000 */
[----:B-1----:R-:W-:Y:S01]  /*5ef0*/  IMAD.U32 R0, RZ, RZ, UR6 ;  /* 0x00000006ff007e24 */ /* 0x002fe2000f8e00ff */
[----:B------:R-:W-:Y:S01]  /*5f00*/  PLOP3.LUT P0, PT, PT, PT, PT, 0x8, 0x0 ;  /* 0x000000000000781c */ /* 0x000fe20003f0e170 */
[----:B------:R-:W1:Y:S01]  /*5f10*/  SHFL.BFLY PT, R5, R200, 0x2, 0x1f ;  /* 0x0c401f00c8057f89 */ /* 0x000e6200000e0000 */
[----:B0-----:R-:W-:-:S05]  /*5f20*/  FADD.FTZ R3, R3, R22 ;  /* 0x0000001603037221 */ /* 0x001fca0000010000 */
[----:B------:R-:W0:Y:S01]  /*5f30*/  SHFL.BFLY PT, R2, R3, 0x1, 0x1f ;  /* 0x0c201f0003027f89 */ /* 0x000e2200000e0000 */
[----:B-1----:R-:W-:-:S05]  /*5f40*/  FADD.FTZ R5, R5, R200 ;  /* 0x000000c805057221 */ /* 0x002fca0000010000 */
[----:B------:R-:W1:Y:S01]  /*5f50*/  SHFL.BFLY PT, R4, R5, 0x1, 0x1f ;  /* 0x0c201f0005047f89 */ /* 0x000e6200000e0000 */
[----:B0-----:R-:W-:Y:S01]  /*5f60*/  FADD.FTZ R8, R3, R2 ;  /* 0x0000000203087221 */ /* 0x001fe20000010000 */
[----:B------:R-:W-:Y:S02]  /*5f70*/  IMAD.MOV.U32 R2, RZ, RZ, RZ ;  /* 0x000000ffff027224 */ /* 0x000fe400078e00ff */
[----:B------:R-:W-:Y:S02]  /*5f80*/  IMAD.MOV.U32 R3, RZ, RZ, -0x800000 ;  /* 0xff800000ff037424 */ /* 0x000fe400078e00ff */
[----:B------:R-:W-:-:S13]  /*5f90*/  FSETP.NE.FTZ.AND P1, PT, R8, RZ, PT ;  /* 0x000000ff0800720b */ /* 0x000fda0003f35000 */
[----:B------:R-:W0:Y:S01]  /*5fa0*/  @P1 MUFU.LG2 R6, R8 ;  /* 0x0000000800061308 */ /* 0x000e220000000c00 */
[----:B-1----:R-:W-:Y:S01]  /*5fb0*/  FADD.FTZ R9, R5, R4 ;  /* 0x0000000405097221 */ /* 0x002fe20000010000 */
[----:B------:R-:W-:Y:S01]  /*5fc0*/  IMAD.MOV.U32 R4, RZ, RZ, RZ ;  /* 0x000000ffff047224 */ /* 0x000fe200078e00ff */
[----:B------:R-:W-:-:S03]  /*5fd0*/  MOV R5, UR6 ;  /* 0x0000000600057c02 */ /* 0x000fc60008000f00 */
[----:B------:R-:W-:Y:S02]  /*5fe0*/  FSETP.NE.FTZ.AND P2, PT, R9, RZ, PT ;  /* 0x000000ff0900720b */ /* 0x000fe40003f55000 */
[----:B------:R-:W1:Y:S01]  /*5ff0*/  @P1 MUFU.RCP R4, R8 ;  /* 0x0000000800041308 */ /* 0x000e620000001000 */
[----:B------:R-:W-:Y:S01]  /*6000*/  @P1 FMUL.FTZ R5, R5, 0.69314718246459960938 ;  /* 0x3f31721805051820 */ /* 0x000fe20000410000 */
[----:B0-----:R-:W-:-:S09]  /*6010*/  @P1 FMUL.FTZ R6, R6, 0.69314718246459960938 ;  /* 0x3f31721806061820 */ /* 0x001fd20000410000 */
[----:B------:R-:W0:Y:S01]  /*6020*/  @P2 MUFU.LG2 R7, R9 ;  /* 0x0000000900072308 */ /* 0x000e220000000c00 */
[----:B------:R-:W-:Y:S01]  /*6030*/  @P2 FMUL.FTZ R0, R0, 0.69314718246459960938 ;  /* 0x3f31721800002820 */ /* 0x000fe20000410000 */
[-C--:B-1----:R-:W-:Y:S01]  /*6040*/  FMUL.FTZ R24, R24, R4.reuse ;  /* 0x0000000418187220 */ /* 0x082fe20000410000 */
[----:B------:R-:W-:-:S05]  /*6050*/  FMUL.FTZ R25, R25, R4 ;  /* 0x0000000419197220 */ /* 0x000fca0000410000 */
        /* <DEDUP_REMOVED lines=130> */
[----:B------:R-:W-:-:S07]  /*6880*/  @P2 FFMA.FTZ R3, R0, R156, R7 ;  /* 0x0000009c00032223 */ /* 0x000fce0000010007 */
.L_x_9216:
[----:B------:R-:W-:Y:S05]  /*6890*/  @P0 BRA `(.L_x_9242) ;  /* 0x0000002000540947 */ /* 0x000fea0003800000 */
[----:B------:R-:W2:Y:S01]  /*68a0*/  LDL R0, [R1+0x4] ;  /* 0x0000040001007983 */ /* 0x000ea20000100800 */
[----:B------:R-:W1:Y:S01]  /*68b0*/  LDC R8, c[0x0][0xce8] ;  /* 0x00033a00ff087b82 */ /* 0x000e620000000800 */
[----:B------:R-:W-:Y:S01]  /*68c0*/  ULDC.64 UR8, c[0x0][0xcd0] ;  /* 0x0003340000087ab9 */ /* 0x000fe20000000a00 */
[----:B------:R-:W-:Y:S06]  /*68d0*/  BSSY B0, `(.L_x_9243) ;  /* 0x000014d000007945 */ /* 0x000fec0003800000 */
[----:B------:R-:W3:Y:S08]  /*68e0*/  S2UR UR12, SR_CTAID.Z ;  /* 0x00000000000c79c3 */ /* 0x000ef00000002700 */
[----:B------:R-:W4:Y:S08]  /*68f0*/  LDC.64 R18, c[0x0][0xcd8] ;  /* 0x00033600ff127b82 */ /* 0x000f300000000a00 */
[----:B------:R-:W-:Y:S01]  /*6900*/  BAR.SYNC.DEFER_BLOCKING 0x1, 0x100 ;  /* 0x0044000000007b1d */ /* 0x000fe20000010000 */
[----:B-1----:R-:W-:-:S07]  /*6910*/  ISETP.NE.AND P0, PT, R8, 0x1, PT ;  /* 0x000000010800780c */ /* 0x002fce0003f05270 */
[----:B------:R-:W1:Y:S01]  /*6920*/  S2UR UR11, SR_CTAID.Y ;  /* 0x00000000000b79c3 */ /* 0x000e620000002600 */
[----:B---3--:R-:W-:-:S07]  /*6930*/  USHF.R.S32.HI UR10, URZ, 0x1f, UR12 ;  /* 0x0000001f3f0a7899 */ /* 0x008fce000801140c */
[----:B------:R-:W1:Y:S08]  /*6940*/  LDC R23, c[0x0][0xd50] ;  /* 0x00035400ff177b82 */ /* 0x000e700000000800 */
[----:B------:R-:W3:Y:S08]  /*6950*/  @P0 LDC R14, c[0x0][0xcec] ;  /* 0x00033b00ff0e0b82 */ /* 0x000ef00000000800 */
[----:B------:R-:W5:Y:S08]  /*6960*/  LDC.64 R20, c[0x0][0xc40] ;  /* 0x00031000ff147b82 */ /* 0x000f700000000a00 */
[----:B------:R-:W1:Y:S08]  /*6970*/  @P0 LDC R17, c[0x0][0xcf0] ;  /* 0x00033c00ff110b82 */ /* 0x000e700000000800 */
[----:B------:R-:W1:Y:S08]  /*6980*/  @P0 LDC R22, c[0x0][0xcec] ;  /* 0x00033b00ff160b82 */ /* 0x000e700000000800 */
[----:B------:R-:W1:Y:S01]  /*6990*/  @P0 LDC R153, c[0x0][0xcf0] ;  /* 0x00033c00ff990b82 */ /* 0x000e620000000800 */
[----:B--2---:R-:W-:-:S02]  /*69a0*/  R2UR UR13, R0 ;  /* 0x00000000000d72ca */ /* 0x004fc400000e0000 */
[----:B------:R-:W2:Y:S11]  /*69b0*/  S2R R0, SR_TID.X ;  /* 0x0000000000007919 */ /* 0x000eb60000002100 */
[----:B------:R-:W-:-:S02]  /*69c0*/  USHF.R.S32.HI UR7, URZ, 0x1f, UR13 ;  /* 0x0000001f3f077899 */ /* 0x000fc4000801140d */
[----:B------:R-:W-:Y:S02]  /*69d0*/  UIMAD.WIDE.U32 UR4, UR13, UR8, URZ ;  /* 0x000000080d0472a5 */ /* 0x000fe4000f8e003f */
[----:B------:R-:W-:-:S04]  /*69e0*/  UIMAD UR6, UR7, UR8, URZ ;  /* 0x00000008070672a4 */ /* 0x000fc8000f8e023f */
[----:B------:R-:W-:-:S03]  /*69f0*/  UIMAD UR6, UR13, UR9, UR6 ;  /* 0x000000090d0672a4 */ /* 0x000fc6000f8e0206 */
[----:B------:R-:W-:Y:S01]  /*6a00*/  ULDC.64 UR8, c[0x0][0xc38] ;  /* 0x00030e0000087ab9 */ /* 0x000fe20000000a00 */
[----:B------:R-:W-:Y:S02]  /*6a10*/  UIADD3 UR6, UR5, UR6, URZ ;  /* 0x0000000605067290 */ /* 0x000fe4000fffe03f */
[----:B------:R-:W-:Y:S01]  /*6a20*/  UIMAD UR7, UR7, UR8, URZ ;  /* 0x00000008070772a4 */ /* 0x000fe2000f8e023f */
[----:B--2---:R-:W-:-:S05]  /*6a30*/  VIADD R12, R0, 0xffffff80 ;  /* 0xffffff80000c7836 */ /* 0x004fca0000000000 */
[----:B------:R-:W-:-:S04]  /*6a40*/  SHF.R.S32.HI R7, RZ, 0x1f, R12 ;  /* 0x0000001fff077819 */ /* 0x000fc8000001140c */
[CC--:B0-----:R-:W-:Y:S02]  /*6a50*/  LEA.HI R2, R7.reuse, R12.reuse, RZ, 0x7 ;  /* 0x0000000c07027211 */ /* 0x0c1fe400078f38ff */
[----:B------:R-:W-:Y:S02]  /*6a60*/  LEA.HI R7, R7, R12, RZ, 0x2 ;  /* 0x0000000c07077211 */ /* 0x000fe400078f10ff */
[----:B------:R-:W-:Y:S02]  /*6a70*/  LOP3.LUT R5, R2, 0xffffff80, RZ, 0xc0, !PT ;  /* 0xffffff8002057812 */ /* 0x000fe400078ec0ff */
[----:B------:R-:W-:Y:S02]  /*6a80*/  SHF.R.S32.HI R9, RZ, 0x7, R2 ;  /* 0x00000007ff097819 */ /* 0x000fe40000011402 */
[----:B------:R-:W-:Y:S01]  /*6a90*/  LOP3.LUT R7, R7, 0xfffffffc, RZ, 0xc0, !PT ;  /* 0xfffffffc07077812 */ /* 0x000fe200078ec0ff */
[----:B------:R-:W-:Y:S01]  /*6aa0*/  IMAD.IADD R0, R12, 0x1, -R5 ;  /* 0x000000010c007824 */ /* 0x000fe200078e0a05 */
[----:B------:R-:W-:-:S03]  /*6ab0*/  LEA.HI R2, R2, R9, RZ, 0x1 ;  /* 0x0000000902027211 */ /* 0x000fc600078f08ff */
[----:B------:R-:W-:Y:S01]  /*6ac0*/  IMAD.IADD R7, R12, 0x1, -R7 ;  /* 0x000000010c077824 */ /* 0x000fe200078e0a07 */
[----:B------:R-:W-:Y:S02]  /*6ad0*/  SHF.R.S32.HI R13, RZ, 0x1f, R0 ;  /* 0x0000001fff0d7819 */ /* 0x000fe40000011400 */
[----:B------:R-:W-:Y:S02]  /*6ae0*/  LOP3.LUT R2, R2, 0x3fffffe, RZ, 0xc0, !PT ;  /* 0x03fffffe02027812 */ /* 0x000fe400078ec0ff */
[----:B------:R-:W-:Y:S02]  /*6af0*/  LEA.HI R10, R13, R0, RZ, 0x2 ;  /* 0x000000000d0a7211 */ /* 0x000fe400078f10ff */
[----:B------:R-:W-:Y:S02]  /*6b00*/  IADD3 R2, R9, -R2, RZ ;  /* 0x8000000209027210 */ /* 0x000fe40007ffe0ff */
[--C-:B------:R-:W-:Y:S01]  /*6b10*/  SHF.R.S32.HI R5, RZ, 0x2, R10.reuse ;  /* 0x00000002ff057819 */ /* 0x100fe2000001140a */
[----:B------:R-:W0:Y:S01]  /*6b20*/  S2R R9, SR_CTAID.X ;  /* 0x0000000000097919 */ /* 0x000e220000002500 */
[----:B------:R-:W-:-:S02]  /*6b30*/  SHF.R.S32.HI R6, RZ, 0x1f, R10 ;  /* 0x0000001fff067819 */ /* 0x000fc4000001140a */
[----:B------:R-:W-:Y:S02]  /*6b40*/  LEA.HI R11, R7, R7, RZ, 0x1 ;  /* 0x00000007070b7211 */ /* 0x000fe400078f08ff */
[----:B------:R-:W-:Y:S02]  /*6b50*/  LEA.HI R6, R6, R5, RZ, 0x3 ;  /* 0x0000000506067211 */ /* 0x000fe400078f18ff */
[----:B------:R-:W-:Y:S02]  /*6b60*/  LOP3.LUT R12, R11, 0x1ffffffe, RZ, 0xc0, !PT ;  /* 0x1ffffffe0b0c7812 */ /* 0x000fe400078ec0ff */
[----:B------:R-:W-:-:S03]  /*6b70*/  LOP3.LUT R6, R6, 0xfffffff8, RZ, 0xc0, !PT ;  /* 0xfffffff806067812 */ /* 0x000fc600078ec0ff */
[----:B------:R-:W-:Y:S02]  /*6b80*/  IMAD.IADD R11, R7, 0x1, -R12 ;  /* 0x00000001070b7824 */ /* 0x000fe400078e0a0c */
[----:B------:R-:W-:Y:S01]  /*6b90*/  IMAD.IADD R6, R5, 0x1, -R6 ;  /* 0x0000000105067824 */ /* 0x000fe200078e0a06 */
[----:B------:R-:W-:Y:S01]  /*6ba0*/  LEA.HI R5, R13, R0, RZ, 0x5 ;  /* 0x000000000d057211 */ /* 0x000fe200078f28ff */
[----:B------:R-:W-:Y:S01]  /*6bb0*/  IMAD.U32 R7, RZ, RZ, UR5 ;  /* 0x00000005ff077e24 */ /* 0x000fe2000f8e00ff */
[----:B------:R-:W-:Y:S01]  /*6bc0*/  MOV R7, UR6 ;  /* 0x0000000600077c02 */ /* 0x000fe20008000f00 */
[----:B------:R-:W-:Y:S01]  /*6bd0*/  UIMAD UR6, UR13, UR9, UR7 ;  /* 0x000000090d0672a4 */ /* 0x000fe2000f8e0207 */
[----:B------:R-:W-:Y:S01]  /*6be0*/  SHF.R.S32.HI R5, RZ, 0x5, R5 ;  /* 0x00000005ff057819 */ /* 0x000fe20000011405 */
[----:B----4-:R-:W-:-:S04]  /*6bf0*/  IMAD R12, R18, UR10, RZ ;  /* 0x0000000a120c7c24 */ /* 0x010fc8000f8e02ff */
[----:B------:R-:W-:Y:S02]  /*6c00*/  IMAD R5, R5, 0x10, R6 ;  /* 0x0000001005057824 */ /* 0x000fe400078e0206 */
[----:B------:R-:W-:Y:S01]  /*6c10*/  IMAD.U32 R6, RZ, RZ, UR4 ;  /* 0x00000004ff067e24 */ /* 0x000fe2000f8e00ff */
[----:B------:R-:W-:Y:S01]  /*6c20*/  UIMAD.WIDE.U32 UR4, UR13, UR8, URZ ;  /* 0x000000080d0472a5 */ /* 0x000fe2000f8e003f */
[----:B------:R-:W-:Y:S02]  /*6c30*/  IMAD R16, R2, 0x40, R5 ;  /* 0x0000004002107824 */ /* 0x000fe400078e0205 */
[----:B------:R-:W-:Y:S01]  /*6c40*/  IMAD.WIDE.U32 R6, R18, UR12, R6 ;  /* 0x0000000c12067c25 */ /* 0x000fe2000f8e0006 */
[----:B------:R-:W-:Y:S01]  /*6c50*/  UIADD3 UR6, UR5, UR6, URZ ;  /* 0x0000000605067290 */ /* 0x000fe2000fffe03f */
[----:B------:R-:W-:Y:S02]  /*6c60*/  ULDC.64 UR8, c[0x0][0xc28] ;  /* 0x00030a0000087ab9 */ /* 0x000fe40000000a00 */
[----:B------:R-:W-:-:S02]  /*6c70*/  IMAD R2, R11, 0x8, R16 ;  /* 0x000000080b027824 */ /* 0x000fc400078e0210 */
[----:B------:R-:W-:Y:S02]  /*6c80*/  IMAD R18, RZ, RZ, -UR13 ;  /* 0x8000000dff127e24 */ /* 0x000fe4000f8e02ff */
[----:B0-----:R-:W-:Y:S02]  /*6c90*/  IMAD R5, R9, 0x80, R2 ;  /* 0x0000008009057824 */ /* 0x001fe400078e0202 */
[----:B------:R-:W-:Y:S01]  /*6ca0*/  IMAD.U32 R13, RZ, RZ, UR5 ;  /* 0x00000005ff0d7e24 */ /* 0x000fe2000f8e00ff */
[----:B------:R-:W-:Y:S01]  /*6cb0*/  MOV R13, UR6 ;  /* 0x00000006000d7c02 */ /* 0x000fe20008000f00 */
[----:B---3--:R-:W-:Y:S01]  /*6cc0*/  @P0 IMAD.HI.U32 R2, R5, R14, RZ ;  /* 0x0000000e05020227 */ /* 0x008fe200078e00ff */
[----:B------:R-:W-:-:S03]  /*6cd0*/  ULDC.64 UR6, c[0x0][0xc48] ;  /* 0x0003120000067ab9 */ /* 0x000fc60000000a00 */
[----:B------:R-:W-:Y:S02]  /*6ce0*/  IMAD R15, R19, UR12, R12 ;  /* 0x0000000c130f7c24 */ /* 0x000fe4000f8e020c */
[C---:B-----5:R-:W-:Y:S02]  /*6cf0*/  IMAD R14, R20.reuse, UR10, RZ ;  /* 0x0000000a140e7c24 */ /* 0x060fe4000f8e02ff */
[----:B-1----:R-:W-:Y:S02]  /*6d00*/  IMAD R23, R23, R18, UR11 ;  /* 0x0000000b17177e24 */ /* 0x002fe4000f8e0212 */
[----:B------:R-:W-:Y:S01]  /*6d10*/  IMAD.U32 R12, RZ, RZ, UR4 ;  /* 0x00000004ff0c7e24 */ /* 0x000fe2000f8e00ff */
[----:B------:R-:W-:Y:S01]  /*6d20*/  ULDC.64 UR4, c[0x0][0xce0] ;  /* 0x0003380000047ab9 */ /* 0x000fe20000000a00 */
[----:B------:R-:W-:Y:S01]  /*6d30*/  IMAD.MOV.U32 R11, RZ, RZ, R5 ;  /* 0x000000ffff0b7224 */ /* 0x000fe200078e0005 */
[----:B------:R-:W-:Y:S01]  /*6d40*/  @P0 SHF.R.U32.HI R11, RZ, R17, R2 ;  /* 0x00000011ff0b0219 */ /* 0x000fe20000011602 */
[----:B------:R-:W-:Y:S01]  /*6d50*/  IMAD R17, R21, UR12, R14 ;  /* 0x0000000c15117c24 */ /* 0x000fe2000f8e020e */
[----:B------:R-:W-:Y:S01]  /*6d60*/  SHF.R.S32.HI R14, RZ, 0x1f, R23 ;  /* 0x0000001fff0e7819 */ /* 0x000fe20000011417 */
[----:B------:R-:W-:-:S04]  /*6d70*/  IMAD.WIDE.U32 R12, R20, UR12, R12 ;  /* 0x0000000c140c7c25 */ /* 0x000fc8000f8e000c */
        /* <DEDUP_REMOVED lines=10> */
[----:B------:R-:W-:Y:S01]  /*6e20*/  SHF.R.S32.HI R17, RZ, 0x1f, R11 ;  /* 0x0000001fff117819 */ /* 0x000fe2000001140b */
[----:B------:R-:W-:Y:S01]  /*6e30*/  IMAD R14, R23, UR5, R2 ;  /* 0x00000005170e7c24 */ /* 0x000fe2000f8e0202 */
[--C-:B------:R-:W-:Y:S01]  /*6e40*/  SHF.R.S32.HI R2, RZ, 0x1f, R15.reuse ;  /* 0x0000001fff027819 */ /* 0x100fe2000001140f */
[----:B------:R-:W-:Y:S01]  /*6e50*/  ULDC.64 UR4, c[0x0][0xc30] ;  /* 0x00030c0000047ab9 */ /* 0x000fe20000000a00 */
[----:B------:R-:W-:Y:S01]  /*6e60*/  IADD3 R11, -R11, RZ, RZ ;  /* 0x000000ff0b0b7210 */ /* 0x000fe20007ffe1ff */
        /* <DEDUP_REMOVED lines=26> */
[----:B------:R-:W-:Y:S01]  /*7010*/  LEA R2, P1, R12, UR8, 0x2 ;  /* 0x000000080c027c11 */ /* 0x000fe2000f8210ff */
[----:B------:R-:W-:Y:S01]  /*7020*/  IMAD.IADD R5, R13, 0x1, R11 ;  /* 0x000000010d057824 */ /* 0x000fe200078e020b */
[----:B------:R-:W-:Y:S01]  /*7030*/  SHFL.IDX PT, R14, R17, 0x1, 0x1c1f ;  /* 0x003c1f00110e7f89 */ /* 0x000fe200000e0000 */
[----:B------:R-:W-:Y:S01]  /*7040*/  LEA R11, R9, R16, 0x7 ;  /* 0x00000010090b7211 */ /* 0x000fe200078e38ff */
[----:B0-----:R-:W-:Y:S01]  /*7050*/  ULEA UR4, UR5, UR4, 0x18 ;  /* 0x0000000405047291 */ /* 0x001fe2000f8ec03f */
[----:B------:R-:W-:Y:S01]  /*7060*/  LEA.HI.X R18, R6, UR7, R7, 0x2, P0 ;  /* 0x0000000706127c11 */ /* 0x000fe200080f1407 */
[----:B------:R-:W-:Y:S01]  /*7070*/  IMAD R8, R8, UR6, RZ ;  /* 0x0000000608087c24 */ /* 0x000fe2000f8e02ff */
[----:B------:R-:W-:Y:S01]  /*7080*/  LEA.HI.X R5, R12, UR9, R5, 0x2, P1 ;  /* 0x000000090c057c11 */ /* 0x000fe200088f1405 */
[C---:B------:R-:W-:Y:S01]  /*7090*/  VIADD R9, R11.reuse, 0x8 ;  /* 0x000000080b097836 */ /* 0x040fe20000000000 */
[----:B------:R0:W-:Y:S01]  /*70a0*/  SHFL.IDX PT, R12, R17, RZ, 0x1c1f ;  /* 0x001c1fff110c7589 */ /* 0x0001e200000e0000 */
[----:B------:R-:W-:Y:S01]  /*70b0*/  LOP3.LUT P0, RZ, R0, 0x3, RZ, 0xc0, !PT ;  /* 0x0000000300ff7812 */ /* 0x000fe2000780c0ff */
[----:B------:R-:W-:Y:S01]  /*70c0*/  UIADD3 UR4, UR4, 0x32420, URZ ;  /* 0x0003242004047890 */ /* 0x000fe2000fffe03f */
[CC--:B------:R-:W-:Y:S01]  /*70d0*/  ISETP.GE.AND P2, PT, R11.reuse, R8.reuse, PT ;  /* 0x000000080b00720c */ /* 0x0c0fe20003f46270 */
[----:B------:R-:W1:Y:S01]  /*70e0*/  SHFL.IDX PT, R13, R18, RZ, 0x1c1f ;  /* 0x001c1fff120d7589 */ /* 0x000e6200000e0000 */
[-C--:B------:R-:W-:Y:S01]  /*70f0*/  ISETP.GE.OR P1, PT, R11, R8.reuse, P0 ;  /* 0x000000080b00720c */ /* 0x080fe20000726670 */
[----:B------:R-:W-:Y:S01]  /*7100*/  UPRMT UR4, URZ, 0x654, UR4 ;  /* 0x000006543f047896 */ /* 0x000fe20008000004 */
[----:B------:R-:W-:Y:S01]  /*7110*/  ISETP.GE.OR P0, PT, R9, R8, P0 ;  /* 0x000000080900720c */ /* 0x000fe20000706670 */
[----:B------:R-:W2:Y:S01]  /*7120*/  SHFL.IDX PT, R15, R18, 0x1, 0x1c1f ;  /* 0x003c1f00120f7f89 */ /* 0x000ea200000e0000 */
[----:B0-----:R-:W-:-:S03]  /*7130*/  LOP3.LUT R17, R10, 0x7ffffffc, RZ, 0xc0, !PT ;  /* 0x7ffffffc0a117812 */ /* 0x001fc600078ec0ff */
[----:B------:R0:W3:Y:S02]  /*7140*/  SHFL.IDX PT, R6, R2, RZ, 0x1c1f ;  /* 0x001c1fff02067589 */ /* 0x0000e400000e0000 */
[----:B------:R-:W-:Y:S01]  /*7150*/  IMAD.IADD R0, R0, 0x1, -R17 ;  /* 0x0000000100007824 */ /* 0x000fe200078e0a11 */
[----:B------:R-:W-:Y:S01]  /*7160*/  SYNCS.ARRIVE.TRANS64.RED.A1T0 RZ, [UR4], RZ ;  /* 0x000000ffffff79a7 */ /* 0x000fe20008100404 */
[----:B------:R0:W4:Y:S02]  /*7170*/  SHFL.IDX PT, R7, R5, RZ, 0x1c1f ;  /* 0x001c1fff05077589 */ /* 0x00012400000e0000 */
[----:B------:R-:W-:Y:S02]  /*7180*/  IMAD.SHL.U32 R0, R0, 0x2, RZ ;  /* 0x0000000200007824 */ /* 0x000fe400078e00ff */
[----:B-1----:R0:W-:Y:S04]  /*7190*/  @!P1 ST.E desc[UR36][R12.64], R4 ;  /* 0x000000040c009985 */ /* 0x0021e8000c101924 */
[----:B--2---:R0:W-:Y:S01]  /*71a0*/  @!P0 ST.E desc[UR36][R14.64], R3 ;  /* 0x000000030e008985 */ /* 0x0041e2000c101924 */
[----:B------:R-:W-:Y:S05]  /*71b0*/  @P2 BRA `(.L_x_9244) ;  /* 0x0000000800f82947 */ /* 0x000fea0003800000 */
[C---:B0-----:R-:W-:Y:S01]  /*71c0*/  VIADD R3, R0.reuse, 0x8 ;  /* 0x0000000800037836 */ /* 0x041fe20000000000 */
[----:B------:R-:W-:Y:S01]  /*71d0*/  ULDC UR4, c[0x0][0xbc8] ;  /* 0x0002f20000047ab9 */ /* 0x000fe20000000800 */
[C---:B------:R-:W-:Y:S01]  /*71e0*/  VIADD R4, R0.reuse, 0x10 ;  /* 0x0000001000047836 */ /* 0x040fe20000000000 */
[C---:B------:R-:W-:Y:S01]  /*71f0*/  IADD3 R10, R0.reuse, 0x18, RZ ;  /* 0x00000018000a7810 */ /* 0x040fe20007ffe0ff */
[C---:B------:R-:W-:Y:S01]  /*7200*/  VIADD R18, R0.reuse, 0x20 ;  /* 0x0000002000127836 */ /* 0x040fe20000000000 */
[----:B------:R-:W-:Y:S01]  /*7210*/  ISETP.GE.AND P3, PT, R3, UR4, PT ;  /* 0x0000000403007c0c */ /* 0x000fe2000bf66270 */
[----:B------:R-:W-:Y:S01]  /*7220*/  VIADD R19, R0, 0x28 ;  /* 0x0000002800137836 */ /* 0x000fe20000000000 */
[----:B------:R-:W-:Y:S01]  /*7230*/  ISETP.GE.AND P4, PT, R4, UR4, PT ;  /* 0x0000000404007c0c */ /* 0x000fe2000bf86270 */
[----:B------:R-:W-:Y:S01]  /*7240*/  VIADD R20, R0, 0x40 ;  /* 0x0000004000147836 */ /* 0x000fe20000000000 */
[----:B------:R-:W-:Y:S01]  /*7250*/  ISETP.GE.AND P5, PT, R10, UR4, PT ;  /* 0x000000040a007c0c */ /* 0x000fe2000bfa6270 */
[C---:B------:R-:W-:Y:S01]  /*7260*/  VIADD R22, R0.reuse, 0x50 ;  /* 0x0000005000167836 */ /* 0x040fe20000000000 */
[C---:B------:R-:W-:Y:S01]  /*7270*/  ISETP.GE.AND P2, PT, R0.reuse, UR4, PT ;  /* 0x0000000400007c0c */ /* 0x040fe2000bf46270 */
        /* <DEDUP_REMOVED lines=82> */
[----:B--2---:R-:W-:Y:S02]  /*77a0*/  @!P6 LOP3.LUT R15, R4, 0xfffffffe, RZ, 0xc0, !PT ;  /* 0xfffffffe040fe812 */ /* 0x004fe400078ec0ff */
[----:B---3--:R-:W-:Y:S01]  /*77b0*/  @!P5 LOP3.LUT R17, R20, 0xfffffffe, RZ, 0xc0, !PT ;  /* 0xfffffffe1411d812 */ /* 0x008fe200078ec0ff */
[----:B------:R-:W-:Y:S01]  /*77c0*/  VIADD R20, R0, 0xb0 ;  /* 0x000000b000147836 */ /* 0x000fe20000000000 */
[----:B------:R-:W-:Y:S02]  /*77d0*/  @!P4 LOP3.LUT R21, R21, 0xfffffffe, RZ, 0xc0, !PT ;  /* 0xfffffffe1515c812 */ /* 0x000fe400078ec0ff */
[----:B----4-:R-:W-:Y:S01]  /*77e0*/  @!P3 LOP3.LUT R19, R22, 0xfffffffe, RZ, 0xc0, !PT ;  /* 0xfffffffe1613b812 */ /* 0x010fe200078ec0ff */
[----:B------:R-:W-:Y:S01]  /*77f0*/  VIADD R22, R0, 0xc0 ;  /* 0x000000c000167836 */ /* 0x000fe20000000000 */
[----:B------:R-:W-:Y:S01]  /*7800*/  ISETP.GE.AND P0, PT, R23, UR4, PT ;  /* 0x0000000417007c0c */ /* 0x000fe2000bf06270 */
[----:B0-----:R-:W-:Y:S01]  /*7810*/  @!P2 IMAD.WIDE R10, R3, 0x4, R6 ;  /* 0x00000004030aa825 */ /* 0x001fe200078e0206 */
[----:B------:R-:W-:-:S02]  /*7820*/  ISETP.GE.AND P1, PT, R24, UR4, PT ;  /* 0x0000000418007c0c */ /* 0x000fc4000bf26270 */
[C---:B------:R-:W-:Y:S01]  /*7830*/  IADD3 R4, R0.reuse, 0xa8, RZ ;  /* 0x000000a800047810 */ /* 0x040fe20007ffe0ff */
[----:B------:R-:W-:Y:S01]  /*7840*/  VIADD R3, R0, 0xa0 ;  /* 0x000000a000037836 */ /* 0x000fe20000000000 */
[----:B------:R0:W-:Y:S01]  /*7850*/  @!P2 ST.E.64 desc[UR36][R10.64], R76 ;  /* 0x0000004c0a00a985 */ /* 0x0001e2000c101b24 */
[----:B-1----:R-:W-:-:S03]  /*7860*/  @!P6 IMAD.WIDE R12, R15, 0x4, R6 ;  /* 0x000000040f0ce825 */ /* 0x002fc600078e0206 */
[----:B------:R-:W-:Y:S01]  /*7870*/  ISETP.GE.AND P2, PT, R3, UR4, PT ;  /* 0x0000000403007c0c */ /* 0x000fe2000bf46270 */
        /* <DEDUP_REMOVED lines=9> */
[----:B------:R-:W-:Y:S01]  /*7910*/  VIADD R21, R0, 0xb8 ;  /* 0x000000b800157836 */ /* 0x000fe20000000000 */
[----:B------:R4:W-:Y:S01]  /*7920*/  @!P3 ST.E.64 desc[UR36][R18.64], R92 ;  /* 0x0000005c1200b985 */ /* 0x0009e2000c101b24 */
[----:B------:R-:W-:Y:S02]  /*7930*/  ISETP.GE.AND P3, PT, R4, UR4, PT ;  /* 0x0000000404007c0c */ /* 0x000fe4000bf66270 */
[----:B------:R-:W-:Y:S02]  /*7940*/  @!P1 LEA.HI R24, R24, R24, RZ, 0x1 ;  /* 0x0000001818189211 */ /* 0x000fe400078f08ff */
[----:B------:R-:W-:Y:S02]  /*7950*/  ISETP.GE.AND P5, PT, R21, UR4, PT ;  /* 0x0000000415007c0c */ /* 0x000fe4000bfa6270 */
[----:B------:R-:W-:Y:S02]  /*7960*/  @!P2 LEA.HI R3, R3, R3, RZ, 0x1 ;  /* 0x000000030303a211 */ /* 0x000fe400078f08ff */
[----:B0-----:R-:W-:-:S02]  /*7970*/  @!P0 LOP3.LUT R11, R23, 0xfffffffe, RZ, 0xc0, !PT ;  /* 0xfffffffe170b8812 */ /* 0x001fc400078ec0ff */
        /* <DEDUP_REMOVED lines=9> */
[----:B--2---:R-:W-:Y:S01]  /*7a10*/  @!P2 IMAD.WIDE R14, R3, 0x4, R6 ;  /* 0x00000004030ea825 */ /* 0x004fe200078e0206 */
[----:B---3--:R-:W-:Y:S01]  /*7a20*/  @!P3 LOP3.LUT R17, R4, 0xfffffffe, RZ, 0xc0, !PT ;  /* 0xfffffffe0411b812 */ /* 0x008fe200078ec0ff */
[----:B------:R1:W-:Y:S01]  /*7a30*/  @!P1 ST.E.64 desc[UR36][R12.64], R100 ;  /* 0x000000640c009985 */ /* 0x0003e2000c101b24 */
[----:B----4-:R-:W-:Y:S01]  /*7a40*/  @!P4 LOP3.LUT R19, R20, 0xfffffffe, RZ, 0xc0, !PT ;  /* 0xfffffffe1413c812 */ /* 0x010fe200078ec0ff */
[----:B------:R-:W-:Y:S01]  /*7a50*/  VIADD R4, R0, 0xd0 ;  /* 0x000000d000047836 */ /* 0x000fe20000000000 */
[----:B------:R-:W-:Y:S01]  /*7a60*/  @!P6 LOP3.LUT R3, R22, 0xfffffffe, RZ, 0xc0, !PT ;  /* 0xfffffffe1603e812 */ /* 0x000fe200078ec0ff */
[----:B------:R2:W-:Y:S01]  /*7a70*/  @!P2 ST.E.64 desc[UR36][R14.64], R104 ;  /* 0x000000680e00a985 */ /* 0x0005e2000c101b24 */
[----:B------:R-:W-:-:S02]  /*7a80*/  @!P5 LOP3.LUT R21, R21, 0xfffffffe, RZ, 0xc0, !PT ;  /* 0xfffffffe1515d812 */ /* 0x000fc400078ec0ff */
[----:B------:R-:W-:Y:S02]  /*7a90*/  IADD3 R20, R0, 0xd8, RZ ;  /* 0x000000d800147810 */ /* 0x000fe40007ffe0ff */
[----:B------:R-:W-:Y:S01]  /*7aa0*/  ISETP.GE.AND P1, PT, R4, UR4, PT ;  /* 0x0000000404007c0c */ /* 0x000fe2000bf26270 */
[----:B0-----:R-:W-:Y:S01]  /*7ab0*/  @!P3 IMAD.WIDE R10, R17, 0x4, R6 ;  /* 0x00000004110ab825 */ /* 0x001fe200078e0206 */
[----:B------:R-:W-:-:S03]  /*7ac0*/  ISETP.GE.AND P2, PT, R20, UR4, PT ;  /* 0x0000000414007c0c */ /* 0x000fc6000bf46270 */
[--C-:B-1----:R-:W-:Y:S01]  /*7ad0*/  @!P4 IMAD.WIDE R12, R19, 0x4, R6.reuse ;  /* 0x00000004130cc825 */ /* 0x102fe200078e0206 */
[----:B------:R0:W-:Y:S03]  /*7ae0*/  @!P3 ST.E.64 desc[UR36][R10.64], R108 ;  /* 0x0000006c0a00b985 */ /* 0x0001e6000c101b24 */
[--C-:B------:R-:W-:Y:S01]  /*7af0*/  @!P6 IMAD.WIDE R18, R3, 0x4, R6.reuse ;  /* 0x000000040312e825 */ /* 0x100fe200078e0206 */
[----:B------:R1:W-:Y:S03]  /*7b00*/  @!P4 ST.E.64 desc[UR36][R12.64], R112 ;  /* 0x000000700c00c985 */ /* 0x0003e6000c101b24 */
[----:B------:R-:W-:Y:S01]  /*7b10*/  VIADD R3, R0, 0xc8 ;  /* 0x000000c800037836 */ /* 0x000fe20000000000 */
[----:B------:R-:W-:Y:S01]  /*7b20*/  @!P1 LEA.HI R4, R4, R4, RZ, 0x1 ;  /* 0x0000000404049211 */ /* 0x000fe200078f08ff */
[----:B------:R-:W-:Y:S01]  /*7b30*/  @!P5 IMAD.WIDE R16, R21, 0x4, R6 ;  /* 0x000000041510d825 */ /* 0x000fe200078e0206 */
[----:B------:R-:W-:-:S02]  /*7b40*/  @!P2 LEA.HI R20, R20, R20, RZ, 0x1 ;  /* 0x000000141414a211 */ /* 0x000fc400078f08ff */
[----:B------:R-:W-:Y:S01]  /*7b50*/  ISETP.GE.AND P0, PT, R3, UR4, PT ;  /* 0x0000000403007c0c */ /* 0x000fe2000bf06270 */
[C---:B------:R-:W-:Y:S01]  /*7b60*/  VIADD R21, R0.reuse, 0xe0 ;  /* 0x000000e000157836 */ /* 0x040fe20000000000 */
[----:B------:R3:W-:Y:S01]  /*7b70*/  @!P5 ST.E.64 desc[UR36][R16.64], R116 ;  /* 0x000000741000d985 */ /* 0x0007e2000c101b24 */
[C---:B--2---:R-:W-:Y:S02]  /*7b80*/  VIADD R14, R0.reuse, 0xe8 ;  /* 0x000000e8000e7836 */ /* 0x044fe40000000000 */
[C---:B------:R-:W-:Y:S01]  /*7b90*/  VIADD R15, R0.reuse, 0xf0 ;  /* 0x000000f0000f7836 */ /* 0x040fe20000000000 */
[----:B------:R2:W-:Y:S01]  /*7ba0*/  @!P6 ST.E.64 desc[UR36][R18.64], R120 ;  /* 0x000000781200e985 */ /* 0x0005e2000c101b24 */
[----:B0-----:R-:W-:Y:S01]  /*7bb0*/  VIADD R11, R0, 0xf8 ;  /* 0x000000f8000b7836 */ /* 0x001fe20000000000 */
[----:B------:R-:W-:Y:S02]  /*7bc0*/  ISETP.GE.AND P3, PT, R21, UR4, PT ;  /* 0x0000000415007c0c */ /* 0x000fe4000bf66270 */
[----:B------:R-:W-:-:S02]  /*7bd0*/  ISETP.GE.AND P4, PT, R14, UR4, PT ;  /* 0x000000040e007c0c */ /* 0x000fc4000bf86270 */
[----:B------:R-:W-:Y:S02]  /*7be0*/  ISETP.GE.AND P5, PT, R15, UR4, PT ;  /* 0x000000040f007c0c */ /* 0x000fe4000bfa6270 */
[----:B------:R-:W-:Y:S02]  /*7bf0*/  ISETP.GE.AND P6, PT, R11, UR4, PT ;  /* 0x000000040b007c0c */ /* 0x000fe4000bfc6270 */
[----:B------:R-:W-:Y:S02]  /*7c00*/  @!P0 LEA.HI R3, R3, R3, RZ, 0x1 ;  /* 0x0000000303038211 */ /* 0x000fe400078f08ff */
[----:B-1----:R-:W-:Y:S02]  /*7c10*/  @!P1 LOP3.LUT R13, R4, 0xfffffffe, RZ, 0xc0, !PT ;  /* 0xfffffffe040d9812 */ /* 0x002fe400078ec0ff */
[----:B------:R-:W-:Y:S02]  /*7c20*/  @!P0 LOP3.LUT R3, R3, 0xfffffffe, RZ, 0xc0, !PT ;  /* 0xfffffffe03038812 */ /* 0x000fe400078ec0ff */
[----:B------:R-:W-:Y:S01]  /*7c30*/  @!P3 LEA.HI R21, R21, R21, RZ, 0x1 ;  /* 0x000000151515b211 */ /* 0x000fe200078f08ff */
[----:B------:R-:W-:Y:S01]  /*7c40*/  @!P1 IMAD.WIDE R12, R13, 0x4, R6 ;  /* 0x000000040d0c9825 */ /* 0x000fe200078e0206 */
[----:B------:R-:W-:-:S02]  /*7c50*/  @!P4 LEA.HI R14, R14, R14, RZ, 0x1 ;  /* 0x0000000e0e0ec211 */ /* 0x000fc400078f08ff */
[----:B------:R-:W-:Y:S02]  /*7c60*/  @!P5 LEA.HI R10, R15, R15, RZ, 0x1 ;  /* 0x0000000f0f0ad211 */ /* 0x000fe400078f08ff */
[----:B------:R-:W-:Y:S02]  /*7c70*/  @!P6 LEA.HI R11, R11, R11, RZ, 0x1 ;  /* 0x0000000b0b0be211 */ /* 0x000fe400078f08ff */
[----:B------:R-:W-:Y:S02]  /*7c80*/  @!P2 LOP3.LUT R15, R20, 0xfffffffe, RZ, 0xc0, !PT ;  /* 0xfffffffe140fa812 */ /* 0x000fe400078ec0ff */
[----:B---3--:R-:W-:Y:S02]  /*7c90*/  @!P3 LOP3.LUT R17, R21, 0xfffffffe, RZ, 0xc0, !PT ;  /* 0xfffffffe1511b812 */ /* 0x008fe400078ec0ff */
[----:B--2---:R-:W-:Y:S01]  /*7ca0*/  @!P4 LOP3.LUT R19, R14, 0xfffffffe, RZ, 0xc0, !PT ;  /* 0xfffffffe0e13c812 */ /* 0x004fe200078ec0ff */
        /* <DEDUP_REMOVED lines=15> */
.L_x_9244:
[----:B------:R-:W-:Y:S05]  /*7da0*/  BSYNC B0 ;  /* 0x0000000000007941 */ /* 0x000fea0003800000 */
.L_x_9243:
[----:B------:R-:W-:Y:S01]  /*7db0*/  ISETP.GE.AND P0, PT, R9, R8, PT ;  /* 0x000000080900720c */ /* 0x000fe20003f06270 */
[----:B0-----:R2:W0:Y:S04]  /*7dc0*/  SHFL.IDX PT, R3, R5, 0x1, 0x1c1f ;  /* 0x003c1f0005037f89 */ /* 0x00142800000e0000 */
[----:B------:R-:W0:Y:S08]  /*7dd0*/  SHFL.IDX PT, R2, R2, 0x1, 0x1c1f ;  /* 0x003c1f0002027f89 */ /* 0x000e3000000e0000 */
[----:B--2---:R-:W-:Y:S05]  /*7de0*/  @P0 BRA `(.L_x_9214) ;  /* 0x0000005400280947 */ /* 0x004fea0003800000 */
[C---:B------:R-:W-:Y:S01]  /*7df0*/  VIADD R4, R0.reuse, 0x8 ;  /* 0x0000000800047836 */ /* 0x040fe20000000000 */
[C---:B------:R-:W-:Y:S01]  /*7e00*/  IADD3 R5, R0.reuse, 0x10, RZ ;  /* 0x0000001000057810 */ /* 0x040fe20007ffe0ff */
[----:B------:R-:W-:Y:S01]  /*7e10*/  ULDC UR4, c[0x0][0xbc8] ;  /* 0x0002f20000047ab9 */ /* 0x000fe20000000800 */
[C---:B-1----:R-:W-:Y:S01]  /*7e20*/  VIADD R10, R0.reuse, 0x18 ;  /* 0x00000018000a7836 */ /* 0x042fe20000000000 */
[C---:B------:R-:W-:Y:S01]  /*7e30*/  ISETP.GE.AND P0, PT, R0.reuse, UR4, PT ;  /* 0x0000000400007c0c */ /* 0x040fe2000bf06270 */
[----:B------:R-:W-:Y:S01]  /*7e40*/  VIADD R11, R0, 0x20 ;  /* 0x00000020000b7836 */ /* 0x000fe20000000000 */
        /* <DEDUP_REMOVED lines=10> */
[C---:B------:R-:W-:Y:S01]  /*7ef0*/  VIADD R19, R0.reuse, 0x58 ;  /* 0x0000005800137836 */ /* 0x040fe20000000000 */
[----:B------:R-:W-:Y:S01]  /*7f00*/  ISETP.GE.AND P3, PT, R15, UR4, PT ;  /* 0x000000040f007c0c */ /* 0x000fe2000bf66270 */
[----:B------:R-:W-:Y:S01]  /*7f10*/  VIADD R20, R0, 0x80 ;  /* 0x0000008000147836 */ /* 0x000fe20000000000 */
[----:B------:R-:W-:Y:S02]  /*7f20*/  @!P1 LEA.HI R4, R4, R4, RZ, 0x1 ;  /* 0x0000000404049211 */ /* 0x000fe400078f08ff */
[----:B------:R-:W-:Y:S02]  /*7f30*/  @!P2 LEA.HI R5, R5, R5, RZ, 0x1 ;  /* 0x000000050505a211 */ /* 0x000fe400078f08ff */
[----:B----4-:R-:W-:Y:S02]  /*7f40*/  @!P1 LOP3.LUT R7, R4, 0xfffffffe, RZ, 0xc0, !PT ;  /* 0xfffffffe04079812 */ /* 0x010fe400078ec0ff */
[----:B------:R-:W-:Y:S01]  /*7f50*/  @!P2 LOP3.LUT R9, R5, 0xfffffffe, RZ, 0xc0, !PT ;  /* 0xfffffffe0509a812 */ /* 0x000fe200078ec0ff */
[----:B0-----:R-:W-:Y:S01]  /*7f60*/  @!P0 IMAD.WIDE R4, R0, 0x4, R2 ;  /* 0x0000000400048825 */ /* 0x001fe200078e0202 */
[----:B------:R-:W-:-:S02]  /*7f70*/  ISETP.GE.AND P4, PT, R16, UR4, PT ;  /* 0x0000000410007c0c */ /* 0x000fc4000bf86270 */
[----:B------:R-:W-:Y:S01]  /*7f80*/  @!P5 LEA.HI R10, R10, R10, RZ, 0x1 ;  /* 0x0000000a0a0ad211 */ /* 0x000fe200078f08ff */
[--C-:B---3--:R-:W-:Y:S01]  /*7f90*/  @!P1 IMAD.WIDE R6, R7, 0x4, R2.reuse ;  /* 0x0000000407069825 */ /* 0x108fe200078e0202 */
        /* <DEDUP_REMOVED lines=17> */
[----:B--2---:R-:W-:Y:S01]  /*80b0*/  @!P0 LOP3.LUT R9, R12, 0xfffffffe, RZ, 0xc0, !PT ;  /* 0xfffffffe0c098812 */ /* 0x004fe200078ec0ff */
[----:B------:R0:W-:Y:S01]  /*80c0*/  @!P5 ST.E.64 desc[UR36][R4.64], R38 ;  /* 0x000000260400d985 */ /* 0x0001e2000c101b24 */
[----:B------:R-:W-:Y:S02]  /*80d0*/  @!P1 LOP3.LUT R13, R13, 0xfffffffe, RZ, 0xc0, !PT ;  /* 0xfffffffe0d0d9812 */ /* 0x000fe400078ec0ff */
[----:B------:R-:W-:Y:S01]  /*80e0*/  @!P2 LOP3.LUT R11, R14, 0xfffffffe, RZ, 0xc0, !PT ;  /* 0xfffffffe0e0ba812 */ /* 0x000fe200078ec0ff */
[----:B------:R1:W-:Y:S01]  /*80f0*/  @!P6 ST.E.64 desc[UR36][R6.64], R42 ;  /* 0x0000002a0600e985 */ /* 0x0003e2000c101b24 */
[----:B------:R-:W-:Y:S01]  /*8100*/  @!P3 LOP3.LUT R15, R15, 0xfffffffe, RZ, 0xc0, !PT ;  /* 0xfffffffe0f0fb812 */ /* 0x000fe200078ec0ff */
[----:B------:R-:W-:Y:S01]  /*8110*/  VIADD R14, R0, 0x60 ;  /* 0x00000060000e7836 */ /* 0x000fe20000000000 */
[----:B------:R-:W-:-:S02]  /*8120*/  @!P4 LOP3.LUT R17, R16, 0xfffffffe, RZ, 0xc0, !PT ;  /* 0xfffffffe1011c812 */ /* 0x000fc400078ec0ff */
        /* <DEDUP_REMOVED lines=89> */
[----:B------:R0:W-:Y:S02]  /*86c0*/  @!P0 ST.E.64 desc[UR36][R4.64], R102 ;  /* 0x0000006604008985 */ /* 0x0001e4000c101b24 */
        /* <DEDUP_REMOVED lines=50> */
.L_x_9242:
        /* <DEDUP_REMOVED lines=12> */
[----:B------:R-:W2:Y:S01]  /*8ab0*/  LDL R4, [R1+0x4] ;  /* 0x0000040001047983 */ /* 0x000ea20000100800 */
[----:B------:R-:W-:Y:S01]  /*8ac0*/  ISETP.NE.AND P0, PT, R6, 0x1, PT ;  /* 0x000000010600780c */ /* 0x000fe20003f05270 */
[----:B------:R-:W-:Y:S01]  /*8ad0*/  S2UR UR7, SR_CTAID.Z ;  /* 0x00000000000779c3 */ /* 0x000fe20000002700 */
[----:B------:R-:W-:Y:S01]  /*8ae0*/  ULDC.64 UR8, c[0x0][0xcd0] ;  /* 0x0003340000087ab9 */ /* 0x000fe20000000a00 */
[----:B------:R-:W-:-:S06]  /*8af0*/  IMAD.MOV.U32 R5, RZ, RZ, R0 ;  /* 0x000000ffff057224 */ /* 0x000fcc00078e0000 */
[----:B------:R-:W0:Y:S08]  /*8b00*/  LDC.64 R10, c[0x0][0xcd8] ;  /* 0x00033600ff0a7b82 */ /* 0x000e300000000a00 */
[----:B------:R-:W1:Y:S08]  /*8b10*/  @P0 LDC R7, c[0x0][0xcec] ;  /* 0x00033b00ff070b82 */ /* 0x000e700000000800 */
[----:B------:R-:W3:Y:S08]  /*8b20*/  @P0 LDC R9, c[0x0][0xcf0] ;  /* 0x00033c00ff090b82 */ /* 0x000ef00000000800 */
[----:B------:R-:W4:Y:S08]  /*8b30*/  S2UR UR10, SR_CTAID.Y ;  /* 0x00000000000a79c3 */ /* 0x000f300000002600 */
[----:B------:R-:W4:Y:S01]  /*8b40*/  LDC R8, c[0x0][0xd50] ;  /* 0x00035400ff087b82 */ /* 0x000f220000000800 */
[----:B--2---:R-:W-:Y:S01]  /*8b50*/  R2UR UR11, R4 ;  /* 0x00000000040b72ca */ /* 0x004fe200000e0000 */
[----:B-1----:R-:W-:-:S05]  /*8b60*/  @P0 IMAD.HI.U32 R4, R0, R7, RZ ;  /* 0x0000000700040227 */ /* 0x002fca00078e00ff */
[----:B---3--:R-:W-:-:S07]  /*8b70*/  @P0 SHF.R.U32.HI R5, RZ, R9, R4 ;  /* 0x00000009ff050219 */ /* 0x008fce0000011604 */
[----:B------:R-:W-:Y:S02]  /*8b80*/  USHF.R.S32.HI UR6, URZ, 0x1f, UR11 ;  /* 0x0000001f3f067899 */ /* 0x000fe4000801140b */
[----:B------:R-:W-:Y:S01]  /*8b90*/  IMAD R7, RZ, RZ, -UR11 ;  /* 0x8000000bff077e24 */ /* 0x000fe2000f8e02ff */
[----:B------:R-:W-:Y:S02]  /*8ba0*/  UIMAD.WIDE.U32 UR4, UR11, UR8, URZ ;  /* 0x000000080b0472a5 */ /* 0x000fe4000f8e003f */
[----:B------:R-:W-:Y:S01]  /*8bb0*/  UIMAD UR6, UR6, UR8, URZ ;  /* 0x00000008060672a4 */ /* 0x000fe2000f8e023f */
[----:B----4-:R-:W-:Y:S01]  /*8bc0*/  IMAD R9, R8, R7, UR10 ;  /* 0x0000000a08097e24 */ /* 0x010fe2000f8e0207 */
[----:B------:R-:W-:Y:S01]  /*8bd0*/  USHF.R.S32.HI UR8, URZ, 0x1f, UR7 ;  /* 0x0000001f3f087899 */ /* 0x000fe20008011407 */
[----:B------:R-:W-:Y:S01]  /*8be0*/  IMAD.MOV R7, RZ, RZ, -R5 ;  /* 0x000000ffff077224 */ /* 0x000fe200078e0a05 */
[----:B------:R-:W-:Y:S01]  /*8bf0*/  UIMAD UR6, UR11, UR9, UR6 ;  /* 0x000000090b0672a4 */ /* 0x000fe2000f8e0206 */
[----:B------:R-:W-:Y:S01]  /*8c00*/  IMAD.U32 R3, RZ, RZ, UR5 ;  /* 0x00000005ff037e24 */ /* 0x000fe2000f8e00ff */
[----:B------:R-:W-:Y:S01]  /*8c10*/  SHF.R.S32.HI R4, RZ, 0x1f, R9 ;  /* 0x0000001fff047819 */ /* 0x000fe20000011409 */
[----:B------:R-:W-:Y:S01]  /*8c20*/  IMAD.U32 R2, RZ, RZ, UR4 ;  /* 0x00000004ff027e24 */ /* 0x000fe2000f8e00ff */
[----:B------:R-:W-:Y:S01]  /*8c30*/  UIADD3 UR6, UR5, UR6, URZ ;  /* 0x0000000605067290 */ /* 0x000fe2000fffe03f */
[----:B0-----:R-:W-:-:S02]  /*8c40*/  IMAD R12, R10, UR8, RZ ;  /* 0x000000080a0c7c24 */ /* 0x001fc4000f8e02ff */
[----:B------:R-:W-:Y:S01]  /*8c50*/  ULDC.64 UR4, c[0x0][0xce0] ;  /* 0x0003380000047ab9 */ /* 0x000fe20000000a00 */
[----:B------:R-:W-:Y:S02]  /*8c60*/  IMAD R7, R6, R7, R0 ;  /* 0x0000000706077224 */ /* 0x000fe400078e0200 */
[----:B------:R-:W-:Y:S01]  /*8c70*/  MOV R3, UR6 ;  /* 0x0000000600037c02 */ /* 0x000fe20008000f00 */
[----:B------:R-:W-:Y:S02]  /*8c80*/  IMAD R11, R11, UR7, R12 ;  /* 0x000000070b0b7c24 */ /* 0x000fe4000f8e020c */
[----:B------:R-:W-:Y:S01]  /*8c90*/  IMAD R4, R4, UR4, RZ ;  /* 0x0000000404047c24 */ /* 0x000fe2000f8e02ff */
[----:B------:R-:W-:Y:S01]  /*8ca0*/  SHF.R.S32.HI R0, RZ, 0x1f, R7 ;  /* 0x0000001fff007819 */ /* 0x000fe20000011407 */
[----:B------:R-:W-:-:S04]  /*8cb0*/  IMAD.WIDE.U32 R2, R10, UR7, R2 ;  /* 0x000000070a027c25 */ /* 0x000fc8000f8e0002 */
[----:B------:R-:W-:Y:S02]  /*8cc0*/  IMAD.IADD R3, R11, 0x1, R3 ;  /* 0x000000010b037824 */ /* 0x000fe400078e0203 */
[C---:B------:R-:W-:Y:S02]  /*8cd0*/  IMAD R4, R9.reuse, UR5, R4 ;  /* 0x0000000509047c24 */ /* 0x040fe4000f8e0204 */
[----:B------:R-:W-:Y:S01]  /*8ce0*/  IMAD.WIDE.U32 R2, R9, UR4, R2 ;  /* 0x0000000409027c25 */ /* 0x000fe2000f8e0002 */
[----:B------:R-:W-:Y:S01]  /*8cf0*/  SHF.R.S32.HI R9, RZ, 0x1f, R5 ;  /* 0x0000001fff097819 */ /* 0x000fe20000011405 */
[----:B------:R-:W-:Y:S02]  /*8d00*/  ULDC.64 UR4, c[0x0][0xcc8] ;  /* 0x0003320000047ab9 */ /* 0x000fe40000000a00 */
[----:B------:R-:W-:Y:S01]  /*8d10*/  IMAD R0, R0, UR4, RZ ;  /* 0x0000000400007c24 */ /* 0x000fe2000f8e02ff */
[----:B------:R-:W-:-:S03]  /*8d20*/  IADD3 R2, P0, R5, R2, RZ ;  /* 0x0000000205027210 */ /* 0x000fc60007f1e0ff */
[----:B------:R-:W-:Y:S01]  /*8d30*/  IMAD R5, R7, UR5, R0 ;  /* 0x0000000507057c24 */ /* 0x000fe2000f8e0200 */
[----:B------:R-:W-:-:S03]  /*8d40*/  IADD3.X R3, R9, R3, R4, P0, !PT ;  /* 0x0000000309037210 */ /* 0x000fc600007fe404 */
        /* <DEDUP_REMOVED lines=8> */
.L_x_9212:
        /* <DEDUP_REMOVED lines=18> */
.L_x_9245:
[----:B------:R-:W-:Y:S01]  /*8ef0*/  ULDC UR7, c[0x0][0xd50] ;  /* 0x0003540000077ab9 */ /* 0x000fe20000000800 */
[----:B------:R-:W-:Y:S01]  /*8f00*/  UMOV UR39, UR6 ;  /* 0x0000000600277c82 */ /* 0x000fe20008000000 */
[----:B------:R-:W-:-:S11]  /*8f10*/  UISETP.NE.AND UP0, UPT, UR7, 0x1, UPT ;  /* 0x000000010700788c */ /* 0x000fd6000bf05270 */
[----:B------:R-:W-:Y:S01]  /*8f20*/  @UP0 ULDC UR4, c[0x0][0xd54] ;  /* 0x0003550000040ab9 */ /* 0x000fe20000000800 */
[----:B------:R-:W-:Y:S01]  /*8f30*/  @UP0 ULDC UR8, c[0x0][0xd58] ;  /* 0x0003560000080ab9 */ /* 0x000fe20000000800 */
[----:B------:R-:W-:-:S04]  /*8f40*/  UIMAD.WIDE.U32 UR4, UR6, UR4, URZ ;  /* 0x00000004060472a5 */ /* 0x000fc8000f8e003f */
[----:B------:R-:W-:-:S12]  /*8f50*/  @UP0 USHF.R.U32.HI UR39, URZ, UR8, UR5 ;  /* 0x000000083f270299 */ /* 0x000fd80008011605 */
.L_x_9246:
[----:B------:R-:W-:Y:S01]  /*8f60*/  ISETP.LE.AND P0, PT, RZ, UR43, PT ;  /* 0x0000002bff007c0c */ /* 0x000fe2000bf03270 */
[----:B------:R-:W-:Y:S01]  /*8f70*/  UIADD3 UR4, -UR39, URZ, URZ ;  /* 0x0000003f27047290 */ /* 0x000fe2000fffe13f */
[----:B------:R-:W-:Y:S01]  /*8f80*/  MOV R26, 0x1 ;  /* 0x00000001001a7802 */ /* 0x000fe20000000f00 */
[----:B------:R-:W-:Y:S02]  /*8f90*/  IMAD.MOV.U32 R17, RZ, RZ, RZ ;  /* 0x000000ffff117224 */ /* 0x000fe400078e00ff */
[----:B------:R-:W-:Y:S01]  /*8fa0*/  UIMAD UR6, UR7, UR4, UR6 ;  /* 0x00000004070672a4 */ /* 0x000fe2000f8e0206 */
[----:B------:R-:W-:-:S07]  /*8fb0*/  IMAD.MOV.U32 R6, RZ, RZ, 0x1 ;  /* 0x00000001ff067424 */ /* 0x000fce00078e00ff */
        /* <DEDUP_REMOVED lines=12> */
[----:B------:R-:W-:Y:S01]  /*9080*/  UISETP.NE.U32.AND UP0, UPT, UR4, URZ, UPT ;  /* 0x0000003f0400728c */ /* 0x000fe2000bf05070 */
[----:B------:R-:W0:Y:S02]  /*9090*/  S2R R36, SR_CTAID.X ;  /* 0x0000000000247919 */ /* 0x000e240000002500 */
[----:B------:R-:W-:Y:S01]  /*90a0*/  ULDC UR4, c[0x0][0x424] ;  /* 0x0001090000047ab9 */ /* 0x000fe20000000800 */
[----:B------:R-:W-:Y:S01]  /*90b0*/  UISETP.NE.AND.EX UP0, UPT, UR5, URZ, UPT, UP0 ;  /* 0x0000003f0500728c */ /* 0x000fe2000bf05300 */
[----:B------:R1:W5:Y:S01]  /*90c0*/  @P0 LDG.E R24, desc[UR36][R2.64] ;  /* 0x0000002402180981 */ /* 0x000362000c1e1900 */
[----:B------:R-:W-:-:S02]  /*90d0*/  ULOP3.LUT UR44, UR6, 0xffff, URZ, 0xc0, !UPT ;  /* 0x0000ffff062c7892 */ /* 0x000fc4000f8ec03f */
[----:B------:R-:W-:Y:S01]  /*90e0*/  USEL UR4, UR4, 0x1, UP0 ;  /* 0x0000000104047887 */ /* 0x000fe20008000000 */
[----:B------:R-:W-:-:S03]  /*90f0*/  UMOV UR38, URZ ;  /* 0x0000003f00267c82 */ /* 0x000fc60008000000 */
[----:B------:R-:W-:-:S04]  /*9100*/  UIMAD UR41, UR4, UR41, URZ ;  /* 0x00000029042972a4 */ /* 0x000fc8000f8e023f */
[----:B------:R-:W-:Y:S02]  /*9110*/  UISETP.GE.AND UP0, UPT, UR41, 0x1, UPT ;  /* 0x000000012900788c */ /* 0x000fe4000bf06270 */
[----:B------:R-:W-:-:S04]  /*9120*/  UIADD3 UR4, UR41, 0x5f, URZ ;  /* 0x0000005f29047890 */ /* 0x000fc8000fffe03f */
[----:B------:R-:W-:Y:S01]  /*9130*/  PLOP3.LUT P0, PT, PT, PT, UP0, 0x80, 0x0 ;  /* 0x000000000000781c */ /* 0x000fe20003f0f008 */
[----:B------:R-:W-:-:S04]  /*9140*/  UIMAD.WIDE UR4, UR4, 0x2aaaaaab, URZ ;  /* 0x2aaaaaab040478a5 */ /* 0x000fc8000f8e023f */
[----:B------:R-:W-:-:S04]  /*9150*/  USHF.R.U32.HI UR40, URZ, 0x1f, UR5 ;  /* 0x0000001f3f287899 */ /* 0x000fc80008011605 */
        /* <DEDUP_REMOVED lines=35> */
.L_x_9248:
[----:B------:R-:W-:Y:S02]  /*9390*/  UIMAD UR46, UR44, UR38, URZ ;  /* 0x000000262c2e72a4 */ /* 0x000fe4000f8e023f */
[----:B------:R-:W-:Y:S02]  /*93a0*/  IMAD.U32 R3, RZ, RZ, UR38 ;  /* 0x00000026ff037e24 */ /* 0x000fe4000f8e00ff */
[----:B------:R-:W-:Y:S02]  /*93b0*/  IMAD.MOV.U32 R17, RZ, RZ, RZ ;  /* 0x000000ffff117224 */ /* 0x000fe400078e00ff */
[----:B------:R-:W-:Y:S02]  /*93c0*/  IMAD.MOV.U32 R6, RZ, RZ, 0x1 ;  /* 0x00000001ff067424 */ /* 0x000fe400078e00ff */
        /* <DEDUP_REMOVED lines=28> */
[----:B0----5:R-:W-:Y:S05]  /*9590*/  CALL.ABS.NOINC R2 ;  /* 0x0000000002007343 */ /* 0x021fea0003c00000 */
.L_x_9249:
        /* <DEDUP_REMOVED lines=20> */
.L_x_9251:
[----:B------:R0:W1:Y:S01]  /*96e0*/  LDC.64 R2, c[0x4][R16] ;  /* 0x0100000010027b82 */ /* 0x0000620000000a00 */
[----:B------:R-:W-:Y:S01]  /*96f0*/  ULDC.64 UR4, c[0x4][0xf0] ;  /* 0x01003c0000047ab9 */ /* 0x000fe20000000a00 */
[----:B------:R-:W-:Y:S01]  /*9700*/  ULDC.64 UR6, c[0x4][0xf8] ;  /* 0x01003e0000067ab9 */ /* 0x000fe20000000a00 */
[----:B------:R-:W-:Y:S01]  /*9710*/  MOV R4, UR4 ;  /* 0x0000000400047c02 */ /* 0x000fe20008000f00 */
        /* <DEDUP_REMOVED lines=11> */
.L_x_9250:
        /* <DEDUP_REMOVED lines=9> */
[C---:B------:R-:W-:Y:S01]  /*9860*/  SHF.L.U32 R0, R28.reuse, 0x4, RZ ;  /* 0x000000041c007819 */ /* 0x040fe200000006ff */
[----:B------:R-:W-:Y:S01]  /*9870*/  IMAD.U32 R3, RZ, RZ, UR5 ;  /* 0x00000005ff037e24 */ /* 0x000fe2000f8e00ff */
[----:B------:R-:W-:Y:S01]  /*9880*/  LOP3.LUT R7, R28, 0x7f, RZ, 0xc0, !PT ;  /* 0x0000007f1c077812 */ /* 0x000fe200078ec0ff */
[----:B------:R-:W-:Y:S01]  /*9890*/  IMAD.U32 R4, RZ, RZ, UR45 ;  /* 0x0000002dff047e24 */ /* 0x000fe2000f8e00ff */
[----:B0-----:R-:W-:Y:S02]  /*98a0*/  ISETP.NE.AND P1, PT, R12, 0x1, PT ;  /* 0x000000010c00780c */ /* 0x001fe40003f25270 */
[----:B------:R-:W-:Y:S01]  /*98b0*/  LOP3.LUT R16, R16, 0xffffbfff, RZ, 0xc0, !PT ;  /* 0xffffbfff10107812 */ /* 0x000fe200078ec0ff */
[----:B------:R0:W2:Y:S01]  /*98c0*/  @P0 LDG.E R30, desc[UR36][R2.64] ;  /* 0x00000024021e0981 */ /* 0x0000a2000c1e1900 */
[----:B------:R-:W-:Y:S01]  /*98d0*/  LOP3.LUT R5, R0, 0x70, RZ, 0xc0, !PT ;  /* 0x0000007000057812 */ /* 0x000fe200078ec0ff */
[----:B------:R-:W-:Y:S01]  /*98e0*/  VIADD R0, R4, 0xffffffff ;  /* 0xffffffff04007836 */ /* 0x000fe20000000000 */
[----:B------:R-:W-:Y:S01]  /*98f0*/  SHF.R.U32.HI R37, RZ, 0x3, R7 ;  /* 0x00000003ff257819 */ /* 0x000fe20000011607 */
[----:B------:R-:W-:Y:S01]  /*9900*/  IMAD.SHL.U32 R6, R28, 0x8, RZ ;  /* 0x000000081c067824 */ /* 0x000fe200078e00ff */
[----:B------:R-:W-:-:S02]  /*9910*/  ULDC UR4, c[0x0][0x320] ;  /* 0x0000c80000047ab9 */ /* 0x000fc40000000800 */
[----:B------:R-:W-:-:S03]  /*9920*/  LOP3.LUT R32, R5, R37, RZ, 0xfc, !PT ;  /* 0x0000002505207212 */ /* 0x000fc600078efcff */
[----:B0-----:R-:W0:Y:S01]  /*9930*/  @P1 LDC R2, c[0x0][0x434] ;  /* 0x00010d00ff021b82 */ /* 0x001e220000000800 */
[----:B------:R-:W-:Y:S01]  /*9940*/  @P1 LOP3.LUT R16, R16, 0x4000, RZ, 0xfc, !PT ;  /* 0x0000400010101812 */ /* 0x000fe200078efcff */
[----:B------:R-:W-:-:S04]  /*9950*/  IMAD R5, R0, 0x60, R32 ;  /* 0x0000006000057824 */ /* 0x000fc800078e0220 */
[C---:B-----5:R-:W-:Y:S01]  /*9960*/  IMAD.IADD R10, R5.reuse, 0x1, R24 ;  /* 0x00000001050a7824 */ /* 0x060fe200078e0218 */
[----:B------:R-:W-:Y:S01]  /*9970*/  ISETP.GE.AND P0, PT, R5, UR41, PT ;  /* 0x0000002905007c0c */ /* 0x000fe2000bf06270 */
[----:B------:R-:W1:Y:S02]  /*9980*/  @P1 LDC R3, c[0x0][0x438] ;  /* 0x00010e00ff031b82 */ /* 0x000e640000000800 */
[----:B------:R-:W-:Y:S01]  /*9990*/  IMAD.MOV.U32 R11, RZ, RZ, R10 ;  /* 0x000000ffff0b7224 */ /* 0x000fe200078e000a */
[----:B------:R-:W-:-:S13]  /*99a0*/  ISETP.GT.U32.OR P0, PT, R32, 0x5f, P0 ;  /* 0x0000005f2000780c */ /* 0x000fda0000704470 */
[----:B------:R-:W3:Y:S01]  /*99b0*/  @!P0 LDC.64 R8, c[0x0][0x428] ;  /* 0x00010a00ff088b82 */ /* 0x000ee20000000a00 */
[----:B0-----:R-:W-:-:S07]  /*99c0*/  @P1 IMAD.HI.U32 R2, R10, R2, RZ ;  /* 0x000000020a021227 */ /* 0x001fce00078e00ff */
[----:B------:R-:W0:Y:S01]  /*99d0*/  @!P0 LDC.64 R4, c[0x0][0x418] ;  /* 0x00010600ff048b82 */ /* 0x000e220000000a00 */
[----:B-1----:R-:W-:-:S04]  /*99e0*/  @P1 SHF.R.U32.HI R11, RZ, R3, R2 ;  /* 0x00000003ff0b1219 */ /* 0x002fc80000011602 */
[----:B------:R-:W-:Y:S02]  /*99f0*/  @!P0 SHF.R.S32.HI R3, RZ, 0x1f, R11 ;  /* 0x0000001fff038819 */ /* 0x000fe4000001140b */
[----:B--2---:R-:W-:-:S05]  /*9a00*/  SHF.R.S32.HI R33, RZ, 0x1f, R30 ;  /* 0x0000001fff217819 */ /* 0x004fca000001141e */
[----:B---3--:R-:W-:-:S04]  /*9a10*/  @!P0 IMAD R2, R33, R8, RZ ;  /* 0x0000000821028224 */ /* 0x008fc800078e02ff */
[----:B------:R-:W-:Y:S02]  /*9a20*/  @!P0 IMAD R9, R30, R9, R2 ;  /* 0x000000091e098224 */ /* 0x000fe400078e0202 */
[----:B------:R-:W-:-:S04]  /*9a30*/  @!P0 IMAD.MOV.U32 R2, RZ, RZ, R11 ;  /* 0x000000ffff028224 */ /* 0x000fc800078e000b */
[----:B------:R-:W-:-:S05]  /*9a40*/  @!P0 IMAD.WIDE.U32 R2, R30, R8, R2 ;  /* 0x000000081e028225 */ /* 0x000fca00078e0002 */
[----:B------:R-:W-:Y:S02]  /*9a50*/  @!P0 IADD3 R3, R3, R9, RZ ;  /* 0x0000000903038210 */ /* 0x000fe40007ffe0ff */
[----:B0-----:R-:W-:-:S04]  /*9a60*/  @!P0 LEA R4, P1, R2, R4, 0x2 ;  /* 0x0000000402048211 */ /* 0x001fc800078210ff */
[----:B------:R-:W-:-:S05]  /*9a70*/  @!P0 LEA.HI.X R5, R2, R5, R3, 0x2, P1 ;  /* 0x0000000502058211 */ /* 0x000fca00008f1403 */
[----:B------:R0:W5:Y:S01]  /*9a80*/  @!P0 LDG.E R4, desc[UR36][R4.64] ;  /* 0x0000002404048981 */ /* 0x000162000c1e1900 */
[----:B------:R-:W-:Y:S01]  /*9a90*/  LOP3.LUT R22, R6, 0x38, RZ, 0xc0, !PT ;  /* 0x0000003806167812 */ /* 0x000fe200078ec0ff */
[----:B------:R-:W-:Y:S01]  /*9aa0*/  UMOV UR5, 0xffffffff ;  /* 0xffffffff00057882 */ /* 0x000fe20000000000 */
[----:B------:R-:W-:Y:S01]  /*9ab0*/  LOP3.LUT R16, R16, 0xffffffef, RZ, 0xc0, !PT ;  /* 0xffffffef10107812 */ /* 0x000fe200078ec0ff */
[----:B------:R-:W-:Y:S01]  /*9ac0*/  IMAD.MOV R23, RZ, RZ, -R11 ;  /* 0x000000ffff177224 */ /* 0x000fe200078e0a0b */
[C---:B------:R-:W-:Y:S02]  /*9ad0*/  LOP3.LUT R31, R22.reuse, 0x40, RZ, 0xfc, !PT ;  /* 0x00000040161f7812 */ /* 0x040fe400078efcff */
[----:B------:R-:W-:Y:S01]  /*9ae0*/  LOP3.LUT R27, R22, 0x80, RZ, 0xfc, !PT ;  /* 0x00000080161b7812 */ /* 0x000fe200078efcff */
[----:B------:R-:W-:Y:S01]  /*9af0*/  IMAD R23, R12, R23, R10 ;  /* 0x000000170c177224 */ /* 0x000fe200078e020a */
[----:B------:R-:W-:Y:S02]  /*9b00*/  ISETP.GE.AND P4, PT, R31, UR4, PT ;  /* 0x000000041f007c0c */ /* 0x000fe4000bf86270 */
[----:B------:R-:W-:-:S02]  /*9b10*/  ISETP.GE.AND P3, PT, R27, UR4, PT ;  /* 0x000000041b007c0c */ /* 0x000fc4000bf66270 */
[C---:B------:R-:W-:Y:S02]  /*9b20*/  ISETP.GE.AND P2, PT, R22.reuse, UR4, PT ;  /* 0x0000000416007c0c */ /* 0x040fe4000bf46270 */
[----:B------:R-:W-:-:S04]  /*9b30*/  LOP3.LUT R26, R22, 0xc0, RZ, 0xfc, !PT ;  /* 0x000000c0161a7812 */ /* 0x000fc800078efcff */
[----:B------:R-:W-:-:S03]  /*9b40*/  ISETP.GE.AND P1, PT, R26, UR4, PT ;  /* 0x000000041a007c0c */ /* 0x000fc6000bf26270 */
[----:B------:R-:W-:-:S04]  /*9b50*/  @P4 LOP3.LUT R16, R16, 0x10, RZ, 0xfc, !PT ;  /* 0x0000001010104812 */ /* 0x000fc800078efcff */
[----:B------:R-:W-:-:S04]  /*9b60*/  LOP3.LUT R16, R16, 0xfffffffe, RZ, 0xc0, !PT ;  /* 0xfffffffe10107812 */ /* 0x000fc800078ec0ff */
[----:B------:R-:W-:-:S04]  /*9b70*/  LOP3.LUT R16, R16, 0xfffffff7, RZ, 0xc0, !PT ;  /* 0xfffffff710107812 */ /* 0x000fc800078ec0ff */
[----:B------:R-:W-:-:S04]  /*9b80*/  @P3 LOP3.LUT R16, R16, 0x8, RZ, 0xfc, !PT ;  /* 0x0000000810103812 */ /* 0x000fc800078efcff */
[----:B------:R-:W-:-:S04]  /*9b90*/  @P2 LOP3.LUT R16, R16, 0x1, RZ, 0xfc, !PT ;  /* 0x0000000110102812 */ /* 0x000fc800078efcff */
[----:B------:R-:W-:-:S04]  /*9ba0*/  LOP3.LUT R16, R16, 0xfffffffb, RZ, 0xc0, !PT ;  /* 0xfffffffb10107812 */ /* 0x000fc800078ec0ff */
[----:B------:R-:W-:Y:S01]  /*9bb0*/  @P1 LOP3.LUT R16, R16, 0x4, RZ, 0xfc, !PT ;  /* 0x0000000410101812 */ /* 0x000fe200078efcff */
[----:B0-----:R-:W-:Y:S06]  /*9bc0*/  BRA.DIV UR5, `(.L_x_9252) ;  /* 0x0000003a05587947 */ /* 0x001fec000b800000 */
.L_x_9298:
[----:B------:R-:W2:Y:S01]  /*9bd0*/  LDL R2, [R1] ;  /* 0x0000000001027983 */ /* 0x000ea20000100800 */
[--C-:B-----5:R-:W-:Y:S02]  /*9be0*/  @!P0 SHF.R.S32.HI R3, RZ, 0x1f, R4.reuse ;  /* 0x0000001fff038819 */ /* 0x120fe40000011404 */
[----:B------:R-:W-:Y:S02]  /*9bf0*/  CS2R R18, SRZ ;  /* 0x0000000000127805 */ /* 0x000fe4000001ff00 */
[----:B------:R-:W-:Y:S01]  /*9c00*/  LOP3.LUT R16, R16, 0xffff7fff, RZ, 0xc0, !PT ;  /* 0xffff7fff10107812 */ /* 0x000fe200078ec0ff */
[----:B------:R-:W-:Y:S01]  /*9c10*/  @!P0 IMAD.MOV.U32 R18, RZ, RZ, R4 ;  /* 0x000000ffff128224 */ /* 0x000fe200078e0004 */
[----:B------:R-:W-:Y:S01]  /*9c20*/  MOV R29, UR39 ;  /* 0x00000027001d7c02 */ /* 0x000fe20008000f00 */
[----:B------:R-:W-:Y:S01]  /*9c30*/  @!P0 IMAD.MOV.U32 R19, RZ, RZ, R3 ;  /* 0x000000ffff138224 */ /* 0x000fe200078e0003 */
[----:B------:R-:W-:Y:S02]  /*9c40*/  ISETP.GT.U32.AND P0, PT, R32, 0x5f, PT ;  /* 0x0000005f2000780c */ /* 0x000fe40003f04070 */
[----:B------:R-:W-:-:S02]  /*9c50*/  SHF.R.S32.HI R29, RZ, 0x1f, R29 ;  /* 0x0000001fff1d7819 */ /* 0x000fc4000001141d */
[----:B------:R-:W-:-:S09]  /*9c60*/  SEL R34, RZ, 0x1, P2 ;  /* 0x00000001ff227807 */ /* 0x000fd20001000000 */
[----:B------:R-:W-:-:S04]  /*9c70*/  @P0 LOP3.LUT R16, R16, 0x8000, RZ, 0xfc, !PT ;  /* 0x0000800010100812 */ /* 0x000fc800078efcff */
[----:B------:R-:W-:Y:S02]  /*9c80*/  LOP3.LUT R16, R16, 0xffffffdf, RZ, 0xc0, !PT ;  /* 0xffffffdf10107812 */ /* 0x000fe400078ec0ff */
[----:B--2---:R-:W-:-:S13]  /*9c90*/  R2UR UR4, R2 ;  /* 0x00000000020472ca */ /* 0x004fda00000e0000 */
[----:B------:R-:W-:-:S06]  /*9ca0*/  ULOP3.LUT UR4, UR4, 0x2, URZ, 0xfc, !UPT ;  /* 0x0000000204047892 */ /* 0x000fcc000f8efc3f */
[----:B------:R-:W-:-:S05]  /*9cb0*/  IMAD.U32 R2, RZ, RZ, UR4 ;  /* 0x00000004ff027e24 */ /* 0x000fca000f8e00ff */
[----:B------:R-:W-:-:S13]  /*9cc0*/  ISETP.NE.AND P1, PT, R2, 0x3, PT ;  /* 0x000000030200780c */ /* 0x000fda0003f25270 */
[----:B------:R-:W-:Y:S01]  /*9cd0*/  @P1 LOP3.LUT R16, R16, 0x20, RZ, 0xfc, !PT ;  /* 0x0000002010101812 */ /* 0x000fe200078efcff */
[----:B------:R-:W-:Y:S06]  /*9ce0*/  @!P1 BRA `(.L_x_9253) ;  /* 0x0000000000049947 */ /* 0x000fec0003800000 */
[----:B------:R-:W-:Y:S01]  /*9cf0*/  BPT.TRAP 0x1 ;  /* 0x000000040000795c */ /* 0x000fe20000300000 */
.L_x_9253:
[----:B------:R-:W-:-:S05]  /*9d00*/  IMAD.MOV.U32 R2, RZ, RZ, 0x1 ;  /* 0x00000001ff027424 */ /* 0x000fca00078e00ff */
[----:B------:R-:W-:-:S04]  /*9d10*/  SHF.L.U32 R2, R2, 0x1f, RZ ;  /* 0x0000001f02027819 */ /* 0x000fc800000006ff */
[----:B------:R-:W0:Y:S02]  /*9d20*/  SYNCS.PHASECHK.TRANS64.TRYWAIT P0, [UR42+0x32440], R2 ;  /* 0x03244002ff0075a7 */ /* 0x000e24000800016a */
[----:B0-----:R-:W-:Y:S05]  /*9d30*/  @!P0 BRA `(.L_x_9254) ;  /* 0x00000038001c8947 */ /* 0x001fea0003800000 */
.L_x_9299:
[----:B------:R-:W-:Y:S01]  /*9d40*/  SHF.R.S32.HI R25, RZ, 0x1f, R23 ;  /* 0x0000001fff197819 */ /* 0x000fe20000011417 */
[----:B------:R-:W-:Y:S01]  /*9d50*/  ULDC.64 UR4, c[0x0][0x300] ;  /* 0x0000c00000047ab9 */ /* 0x000fe20000000a00 */
[----:B------:R-:W-:Y:S02]  /*9d60*/  R2UR UR6, R29 ;  /* 0x000000001d0672ca */ /* 0x000fe400000e0000 */
[----:B------:R-:W-:Y:S01]  /*9d70*/  MOV R9, 0xffffffa0 ;  /* 0xffffffa000097802 */ /* 0x000fe20000000f00 */
[----:B0-----:R-:W-:Y:S01]  /*9d80*/  IMAD R2, R25, UR4, RZ ;  /* 0x0000000419027c24 */ /* 0x001fe2000f8e02ff */
[----:B------:R-:W-:-:S03]  /*9d90*/  LOP3.LUT R16, R16, 0xfffffffd, RZ, 0xc0, !PT ;  /* 0xfffffffd10107812 */ /* 0x000fc600078ec0ff */
        /* <DEDUP_REMOVED lines=8> */
[----:B------:R-:W-:Y:S02]  /*9e20*/  IMAD R0, R0, R9, UR41 ;  /* 0x0000002900007e24 */ /* 0x000fe4000f8e0209 */
[----:B------:R-:W-:Y:S02]  /*9e30*/  IMAD.IADD R3, R3, 0x1, R5 ;  /* 0x0000000103037824 */ /* 0x000fe400078e0205 */
[----:B------:R-:W-:Y:S01]  /*9e40*/  IMAD.U32 R5, RZ, RZ, UR4 ;  /* 0x00000004ff057e24 */ /* 0x000fe2000f8e00ff */
[----:B------:R-:W-:Y:S01]  /*9e50*/  UIMAD UR4, UR6, UR4, URZ ;  /* 0x00000004060472a4 */ /* 0x000fe2000f8e023f */
[----:B------:R-:W-:Y:S02]  /*9e60*/  IMAD.IADD R17, R0, 0x1, -R37 ;  /* 0x0000000100117824 */ /* 0x000fe400078e0a25 */
[----:B------:R-:W-:Y:S01]  /*9e70*/  IMAD.WIDE.U32 R2, R5, UR39, R2 ;  /* 0x0000002705027c25 */ /* 0x000fe2000f8e0002 */
[----:B------:R-:W-:Y:S01]  /*9e80*/  UIMAD UR4, UR39, UR5, UR4 ;  /* 0x00000005270472a4 */ /* 0x000fe2000f8e0204 */
[----:B------:R-:W-:-:S02]  /*9e90*/  ULDC.64 UR6, c[0x0][0x2e8] ;  /* 0x0000ba0000067ab9 */ /* 0x000fc40000000a00 */
[----:B------:R-:W-:Y:S01]  /*9ea0*/  UMOV UR5, 0xffffffff ;  /* 0xffffffff00057882 */ /* 0x000fe20000000000 */
[----:B------:R-:W-:Y:S02]  /*9eb0*/  LEA R4, P0, R2, UR6, 0x1 ;  /* 0x0000000602047c11 */ /* 0x000fe4000f8008ff */
[----:B------:R-:W-:Y:S01]  /*9ec0*/  VIADD R5, R3, UR4 ;  /* 0x0000000403057c36 */ /* 0x000fe20008000000 */
[----:B------:R-:W-:Y:S01]  /*9ed0*/  ULDC UR4, c[0x0][0x2f4] ;  /* 0x0000bd0000047ab9 */ /* 0x000fe20000000800 */
[----:B------:R-:W-:Y:S02]  /*9ee0*/  LOP3.LUT R3, R6, 0x1c0, RZ, 0xc0, !PT ;  /* 0x000001c006037812 */ /* 0x000fe400078ec0ff */
[----:B------:R-:W-:Y:S02]  /*9ef0*/  ISETP.GE.AND P2, PT, R22, UR4, PT ;  /* 0x0000000416007c0c */ /* 0x000fe4000bf46270 */
[----:B------:R-:W-:Y:S02]  /*9f00*/  LOP3.LUT R3, R3, 0x38, R6, 0xf8, !PT ;  /* 0x0000003803037812 */ /* 0x000fe400078ef806 */
[----:B------:R-:W-:-:S02]  /*9f10*/  LEA.HI.X R5, R2, UR7, R5, 0x1, P0 ;  /* 0x0000000702057c11 */ /* 0x000fc400080f0c05 */
        /* <DEDUP_REMOVED lines=8> */
[----:B------:R-:W1:Y:S01]  /*9fa0*/  SHFL.IDX PT, R0, R5, RZ, 0x181f ;  /* 0x00181fff05007589 */ /* 0x000e6200000e0000 */
[----:B0-----:R-:W-:-:S03]  /*9fb0*/  @P0 LEA R2, P1, R22, R14, 0x1 ;  /* 0x0000000e16020211 */ /* 0x001fc600078208ff */
[----:B------:R-:W0:Y:S02]  /*9fc0*/  SHFL.IDX PT, R14, R4, 0x1, 0x181f ;  /* 0x00381f00040e7f89 */ /* 0x000e2400000e0000 */
        /* <DEDUP_REMOVED lines=20> */
[----:B------:R-:W0:Y:S02]  /*a110*/  SHFL.IDX PT, R14, R4, 0x4, 0x181f ;  /* 0x00981f00040e7f89 */ /* 0x000e2400000e0000 */
[----:B-1----:R-:W-:Y:S02]  /*a120*/  @P0 IADD3.X R3, RZ, R0, RZ, P1, !PT ;  /* 0x00000000ff030210 */ /* 0x002fe40000ffe4ff */
        /* <DEDUP_REMOVED lines=9> */
.L_x_9313:
        /* <DEDUP_REMOVED lines=15> */
.L_x_9256:
        /* <DEDUP_REMOVED lines=24> */
.L_x_9257:
[----:B------:R-:W0:Y:S01]  /*a430*/  LDC R6, c[0x0][0x448] ;  /* 0x00011200ff067b82 */ /* 0x000e220000000800 */
[----:B------:R-:W-:Y:S01]  /*a440*/  R2UR UR6, R29 ;  /* 0x000000001d0672ca */ /* 0x000fe200000e0000 */
[----:B------:R-:W-:Y:S01]  /*a450*/  ULDC.64 UR8, c[0x0][0x2d8] ;  /* 0x0000b60000087ab9 */ /* 0x000fe20000000a00 */
[----:B------:R-:W-:Y:S01]  /*a460*/  LEA R35, R36, R32, 0x7 ;  /* 0x0000002024237211 */ /* 0x000fe200078e38ff */
[----:B------:R-:W-:Y:S01]  /*a470*/  UIMAD.WIDE.U32 UR4, UR39, UR8, URZ ;  /* 0x00000008270472a5 */ /* 0x000fe2000f8e003f */
[----:B------:R-:W-:-:S03]  /*a480*/  LOP3.LUT R16, R16, 0xfffeffff, RZ, 0xc0, !PT ;  /* 0xfffeffff10107812 */ /* 0x000fc600078ec0ff */
[----:B------:R-:W-:-:S06]  /*a490*/  IMAD.MOV.U32 R7, RZ, RZ, R35 ;  /* 0x000000ffff077224 */ /* 0x000fcc00078e0023 */
[----:B------:R-:W-:-:S04]  /*a4a0*/  UIMAD UR6, UR6, UR8, URZ ;  /* 0x00000008060672a4 */ /* 0x000fc8000f8e023f */
[----:B------:R-:W-:-:S03]  /*a4b0*/  UIMAD UR6, UR39, UR9, UR6 ;  /* 0x00000009270672a4 */ /* 0x000fc6000f8e0206 */
[----:B------:R-:W-:Y:S01]  /*a4c0*/  ULDC.64 UR8, c[0x0][0x2e0] ;  /* 0x0000b80000087ab9 */ /* 0x000fe20000000a00 */
[----:B------:R-:W-:Y:S01]  /*a4d0*/  UIADD3 UR5, UR5, UR6, URZ ;  /* 0x0000000605057290 */ /* 0x000fe2000fffe03f */
[----:B0-----:R-:W-:Y:S01]  /*a4e0*/  ISETP.NE.AND P0, PT, R6, 0x1, PT ;  /* 0x000000010600780c */ /* 0x001fe20003f05270 */
[----:B------:R-:W-:Y:S02]  /*a4f0*/  UIMAD UR6, UR47, UR8, URZ ;  /* 0x000000082f0672a4 */ /* 0x000fe4000f8e023f */
[----:B------:R-:W-:Y:S02]  /*a500*/  UIMAD.WIDE.U32 UR4, UR43, UR8, UR4 ;  /* 0x000000082b0472a5 */ /* 0x000fe4000f8e0004 */
[----:B------:R-:W-:-:S04]  /*a510*/  UIMAD UR6, UR43, UR9, UR6 ;  /* 0x000000092b0672a4 */ /* 0x000fc8000f8e0206 */
[----:B------:R-:W-:Y:S01]  /*a520*/  IMAD.U32 R4, RZ, RZ, UR4 ;  /* 0x00000004ff047e24 */ /* 0x000fe2000f8e00ff */
[----:B------:R-:W-:Y:S02]  /*a530*/  UIADD3 UR6, UR5, UR6, URZ ;  /* 0x0000000605067290 */ /* 0x000fe4000fffe03f */
[----:B------:R-:W-:Y:S01]  /*a540*/  IMAD.U32 R5, RZ, RZ, UR5 ;  /* 0x00000005ff057e24 */ /* 0x000fe2000f8e00ff */
[----:B------:R-:W0:Y:S01]  /*a550*/  @P0 LDC R0, c[0x0][0x44c] ;  /* 0x00011300ff000b82 */ /* 0x000e220000000800 */
[----:B------:R-:W-:Y:S01]  /*a560*/  IMAD.MOV.U32 R2, RZ, RZ, R4 ;  /* 0x000000ffff027224 */ /* 0x000fe200078e0004 */
[----:B------:R-:W-:Y:S01]  /*a570*/  ULDC.64 UR4, c[0x0][0x2d0] ;  /* 0x0000b40000047ab9 */ /* 0x000fe20000000a00 */
[----:B------:R-:W-:-:S05]  /*a580*/  @P0 LOP3.LUT R16, R16, 0x10000, RZ, 0xfc, !PT ;  /* 0x0001000010100812 */ /* 0x000fca00078efcff */
[----:B------:R-:W1:Y:S01]  /*a590*/  @P0 LDC R3, c[0x0][0x450] ;  /* 0x00011400ff030b82 */ /* 0x000e620000000800 */
[----:B0-----:R-:W-:-:S05]  /*a5a0*/  @P0 IMAD.HI.U32 R0, R35, R0, RZ ;  /* 0x0000000023000227 */ /* 0x001fca00078e00ff */
[----:B-1----:R-:W-:Y:S01]  /*a5b0*/  @P0 SHF.R.U32.HI R7, RZ, R3, R0 ;  /* 0x00000003ff070219 */ /* 0x002fe20000011600 */
[----:B------:R-:W-:-:S03]  /*a5c0*/  IMAD.U32 R3, RZ, RZ, UR6 ;  /* 0x00000006ff037e24 */ /* 0x000fc6000f8e00ff */
[----:B------:R-:W-:Y:S01]  /*a5d0*/  SHF.R.S32.HI R0, RZ, 0x1f, R7 ;  /* 0x0000001fff007819 */ /* 0x000fe20000011407 */
[C---:B------:R-:W-:Y:S01]  /*a5e0*/  IMAD.WIDE.U32 R2, R7.reuse, UR4, R2 ;  /* 0x0000000407027c25 */ /* 0x040fe2000f8e0002 */
[----:B------:R-:W-:-:S03]  /*a5f0*/  IADD3 R4, -R7, RZ, RZ ;  /* 0x000000ff07047210 */ /* 0x000fc60007ffe1ff */
        /* <DEDUP_REMOVED lines=23> */
[C---:B------:R-:W-:Y:S02]  /*a770*/  VIADD R8, R6.reuse, 0x10 ;  /* 0x0000001006087836 */ /* 0x040fe40000000000 */
[----:B------:R-:W-:Y:S01]  /*a780*/  SHFL.IDX PT, R7, R4, 0x1, 0x181f ;  /* 0x00381f0004077f89 */ /* 0x000fe200000e0000 */
[----:B------:R-:W-:-:S03]  /*a790*/  VIADD R9, R6, 0x40 ;  /* 0x0000004006097836 */ /* 0x000fc60000000000 */
[----:B------:R-:W-:Y:S04]  /*a7a0*/  SHFL.IDX PT, R20, R4, 0x2, 0x181f ;  /* 0x00581f0004147f89 */ /* 0x000fe800000e0000 */
[----:B------:R-:W-:Y:S01]  /*a7b0*/  SHFL.IDX PT, R10, R4, 0x5, 0x181f ;  /* 0x00b81f00040a7f89 */ /* 0x000fe200000e0000 */
[----:B0-----:R-:W-:-:S05]  /*a7c0*/  IMAD R5, R2, UR4, RZ ;  /* 0x0000000402057c24 */ /* 0x001fca000f8e02ff */
[-C--:B------:R-:W-:Y:S02]  /*a7d0*/  ISETP.GE.AND P3, PT, R6, R5.reuse, PT ;  /* 0x000000050600720c */ /* 0x080fe40003f66270 */
[-C--:B------:R-:W-:Y:S01]  /*a7e0*/  ISETP.GE.AND P2, PT, R8, R5.reuse, PT ;  /* 0x000000050800720c */ /* 0x080fe20003f46270 */
[----:B------:R-:W-:Y:S01]  /*a7f0*/  VIADD R8, R6, 0x20 ;  /* 0x0000002006087836 */ /* 0x000fe20000000000 */
[----:B------:R-:W-:-:S04]  /*a800*/  ISETP.GE.AND P4, PT, R9, R5, PT ;  /* 0x000000050900720c */ /* 0x000fc80003f86270 */
[----:B------:R-:W-:Y:S01]  /*a810*/  ISETP.GE.AND P6, PT, R8, R5, PT ;  /* 0x000000050800720c */ /* 0x000fe20003fc6270 */
[----:B------:R-:W-:-:S04]  /*a820*/  VIADD R8, R6, 0x30 ;  /* 0x0000003006087836 */ /* 0x000fc80000000000 */
[----:B-1----:R-:W-:Y:S02]  /*a830*/  @!P3 LEA R2, P1, R22, R14, 0x1 ;  /* 0x0000000e1602b211 */ /* 0x002fe400078208ff */
[----:B------:R-:W0:Y:S01]  /*a840*/  SHFL.IDX PT, R14, R0, 0x1, 0x181f ;  /* 0x00381f00000e7f89 */ /* 0x000e2200000e0000 */
[----:B------:R-:W-:Y:S02]  /*a850*/  ISETP.GE.AND P5, PT, R8, R5, PT ;  /* 0x000000050800720c */ /* 0x000fe40003fa6270 */
[----:B--2---:R-:W-:Y:S01]  /*a860*/  @!P3 IMAD.X R3, RZ, RZ, R3, P1 ;  /* 0x000000ffff03b224 */ /* 0x004fe200008e0603 */
[----:B------:R-:W-:Y:S01]  /*a870*/  @!P3 LEA R9, R28, UR42, 0x1 ;  /* 0x0000002a1c09bc11 */ /* 0x000fe2000f8e08ff */
[----:B------:R-:W-:Y:S01]  /*a880*/  SHFL.IDX PT, R8, R4, 0x4, 0x181f ;  /* 0x00981f0004087f89 */ /* 0x000fe200000e0000 */
[----:B------:R-:W-:Y:S02]  /*a890*/  @P3 LOP3.LUT R16, R16, 0x1000, RZ, 0xfc, !PT ;  /* 0x0000100010103812 */ /* 0x000fe400078efcff */
[----:B------:R-:W-:Y:S01]  /*a8a0*/  @!P2 LEA R21, R28, UR42, 0x1 ;  /* 0x0000002a1c15ac11 */ /* 0x000fe2000f8e08ff */
[----:B------:R1:W-:Y:S01]  /*a8b0*/  @!P3 LDGSTS.E.BYPASS.LTC128B.128 [R9+0x18400], desc[UR36][R2.64], !P0 ;  /* 0x184000000209bfae */ /* 0x0003e2000c101d64 */
[----:B------:R-:W-:-:S04]  /*a8c0*/  LOP3.LUT R16, R16, 0xfffff7ff, RZ, 0xc0, !PT ;  /* 0xfffff7ff10107812 */ /* 0x000fc800078ec0ff */
[----:B------:R-:W-:-:S04]  /*a8d0*/  @P2 LOP3.LUT R16, R16, 0x800, RZ, 0xfc, !PT ;  /* 0x0000080010102812 */ /* 0x000fc800078efcff */
[----:B------:R-:W-:Y:S01]  /*a8e0*/  LOP3.LUT R16, R16, 0xfffffbff, RZ, 0xc0, !PT ;  /* 0xfffffbff10107812 */ /* 0x000fe200078ec0ff */
[----:B-1----:R-:W-:Y:S01]  /*a8f0*/  VIADD R2, R6, 0x50 ;  /* 0x0000005006027836 */ /* 0x002fe20000000000 */
[----:B------:R-:W-:Y:S02]  /*a900*/  SHFL.IDX PT, R9, R0, 0x5, 0x181f ;  /* 0x00b81f0000097f89 */ /* 0x000fe400000e0000 */
[----:B------:R-:W-:Y:S02]  /*a910*/  @P6 LOP3.LUT R16, R16, 0x400, RZ, 0xfc, !PT ;  /* 0x0000040010106812 */ /* 0x000fe400078efcff */
[----:B0-----:R-:W-:Y:S02]  /*a920*/  @!P2 LEA R12, P1, R22, R14, 0x1 ;  /* 0x0000000e160ca211 */ /* 0x001fe400078208ff */
[----:B------:R-:W0:Y:S01]  /*a930*/  SHFL.IDX PT, R14, R0, 0x2, 0x181f ;  /* 0x00581f00000e7f89 */ /* 0x000e2200000e0000 */
[----:B------:R-:W-:Y:S02]  /*a940*/  ISETP.GE.AND P3, PT, R2, R5, PT ;  /* 0x000000050200720c */ /* 0x000fe40003f66270 */
[----:B------:R-:W-:Y:S01]  /*a950*/  @!P2 IADD3.X R11, RZ, R7, RZ, P1, !PT ;  /* 0x00000007ff0ba210 */ /* 0x000fe20000ffe4ff */
[----:B------:R-:W-:Y:S01]  /*a960*/  @!P2 IMAD.MOV.U32 R2, RZ, RZ, R12 ;  /* 0x000000ffff02a224 */ /* 0x000fe200078e000c */
[----:B------:R-:W-:Y:S01]  /*a970*/  SHFL.IDX PT, R7, R4, 0x3, 0x181f ;  /* 0x00781f0004077f89 */ /* 0x000fe200000e0000 */
[----:B------:R-:W-:-:S02]  /*a980*/  LOP3.LUT R16, R16, 0xfffffdff, RZ, 0xc0, !PT ;  /* 0xfffffdff10107812 */ /* 0x000fc400078ec0ff */
[----:B------:R-:W-:Y:S02]  /*a990*/  @!P2 IMAD.MOV.U32 R3, RZ, RZ, R11 ;  /* 0x000000ffff03a224 */ /* 0x000fe400078e000b */
[----:B------:R-:W-:Y:S01]  /*a9a0*/  SHFL.IDX PT, R11, R0, 0x6, 0x181f ;  /* 0x00d81f00000b7f89 */ /* 0x000fe200000e0000 */
[----:B------:R-:W-:-:S03]  /*a9b0*/  @P5 LOP3.LUT R16, R16, 0x200, RZ, 0xfc, !PT ;  /* 0x0000020010105812 */ /* 0x000fc600078efcff */
[----:B------:R1:W-:Y:S01]  /*a9c0*/  @!P2 LDGSTS.E.BYPASS.LTC128B.128 [R21+0x18c00], desc[UR36][R2.64], !P0 ;  /* 0x18c000000215afae */ /* 0x0003e2000c101d64 */
[----:B------:R-:W-:-:S04]  /*a9d0*/  LOP3.LUT R16, R16, 0xfffffeff, RZ, 0xc0, !PT ;  /* 0xfffffeff10107812 */ /* 0x000fc800078ec0ff */
[----:B------:R-:W-:-:S04]  /*a9e0*/  @P4 LOP3.LUT R16, R16, 0x100, RZ, 0xfc, !PT ;  /* 0x0000010010104812 */ /* 0x000fc800078efcff */
[----:B------:R-:W-:Y:S02]  /*a9f0*/  LOP3.LUT R16, R16, 0xffffff7f, RZ, 0xc0, !PT ;  /* 0xffffff7f10107812 */ /* 0x000fe400078ec0ff */
[----:B0-----:R-:W-:Y:S01]  /*aa00*/  @!P6 LEA R15, P1, R22, R14, 0x1 ;  /* 0x0000000e160fe211 */ /* 0x001fe200078208ff */
[----:B-1----:R-:W-:Y:S01]  /*aa10*/  SHFL.IDX PT, R2, R4, 0x6, 0x181f ;  /* 0x00d81f0004027f89 */ /* 0x002fe200000e0000 */
[----:B------:R-:W-:Y:S01]  /*aa20*/  VIADD R3, R6, 0x60 ;  /* 0x0000006006037836 */ /* 0x000fe20000000000 */
[C---:B------:R-:W-:Y:S02]  /*aa30*/  @!P6 LEA R21, R28.reuse, UR42, 0x1 ;  /* 0x0000002a1c15ec11 */ /* 0x040fe4000f8e08ff */
[----:B------:R-:W0:Y:S01]  /*aa40*/  SHFL.IDX PT, R14, R0, 0x3, 0x181f ;  /* 0x00781f00000e7f89 */ /* 0x000e2200000e0000 */
[----:B------:R-:W-:Y:S01]  /*aa50*/  @!P6 IMAD.X R20, RZ, RZ, R20, P1 ;  /* 0x000000ffff14e224 */ /* 0x000fe200008e0614 */
[----:B------:R-:W-:Y:S02]  /*aa60*/  ISETP.GE.AND P2, PT, R3, R5, PT ;  /* 0x000000050300720c */ /* 0x000fe40003f46270 */
[----:B------:R-:W-:Y:S01]  /*aa70*/  SHFL.IDX PT, R4, R4, 0x7, 0x181f ;  /* 0x00f81f0004047f89 */ /* 0x000fe200000e0000 */
[----:B------:R-:W-:Y:S01]  /*aa80*/  @!P6 IMAD.MOV.U32 R3, RZ, RZ, R20 ;  /* 0x000000ffff03e224 */ /* 0x000fe200078e0014 */
[----:B------:R-:W-:-:S02]  /*aa90*/  @!P4 LEA R20, R28, UR42, 0x1 ;  /* 0x0000002a1c14cc11 */ /* 0x000fc4000f8e08ff */
[----:B------:R-:W-:-:S04]  /*aaa0*/  @P3 LOP3.LUT R16, R16, 0x80, RZ, 0xfc, !PT ;  /* 0x0000008010103812 */ /* 0x000fc800078efcff */
[----:B------:R-:W-:-:S04]  /*aab0*/  LOP3.LUT R16, R16, 0xffffffbf, RZ, 0xc0, !PT ;  /* 0xffffffbf10107812 */ /* 0x000fc800078ec0ff */
[----:B------:R-:W-:Y:S02]  /*aac0*/  @P2 LOP3.LUT R16, R16, 0x40, RZ, 0xfc, !PT ;  /* 0x0000004010102812 */ /* 0x000fe400078efcff */
[----:B0-----:R-:W-:-:S05]  /*aad0*/  @!P5 LEA R13, P1, R22, R14, 0x1 ;  /* 0x0000000e160dd211 */ /* 0x001fca00078208ff */
[----:B------:R-:W-:Y:S02]  /*aae0*/  @!P5 IMAD.X R14, RZ, RZ, R7, P1 ;  /* 0x000000ffff0ed224 */ /* 0x000fe400008e0607 */
[----:B------:R-:W0:Y:S02]  /*aaf0*/  SHFL.IDX PT, R7, R0, 0x4, 0x181f ;  /* 0x00981f0000077f89 */ /* 0x000e2400000e0000 */
[----:B0-----:R-:W-:-:S04]  /*ab00*/  @!P4 LEA R7, P1, R22, R7, 0x1 ;  /* 0x000000071607c211 */ /* 0x001fc800078208ff */
[----:B------:R-:W-:Y:S02]  /*ab10*/  @!P4 IADD3.X R8, RZ, R8, RZ, P1, !PT ;  /* 0x00000008ff08c210 */ /* 0x000fe40000ffe4ff */
[----:B------:R-:W-:-:S05]  /*ab20*/  @!P3 LEA R9, P1, R22, R9, 0x1 ;  /* 0x000000091609b211 */ /* 0x000fca00078208ff */
[----:B------:R-:W-:Y:S01]  /*ab30*/  @!P3 IMAD.X R10, RZ, RZ, R10, P1 ;  /* 0x000000ffff0ab224 */ /* 0x000fe200008e060a */
[----:B------:R-:W-:-:S04]  /*ab40*/  @!P2 LEA R11, P1, R22, R11, 0x1 ;  /* 0x0000000b160ba211 */ /* 0x000fc800078208ff */
[----:B------:R-:W-:Y:S01]  /*ab50*/  @!P2 IADD3.X R12, RZ, R2, RZ, P1, !PT ;  /* 0x00000002ff0ca210 */ /* 0x000fe20000ffe4ff */
[----:B------:R-:W-:Y:S01]  /*ab60*/  @!P6 IMAD.MOV.U32 R2, RZ, RZ, R15 ;  /* 0x000000ffff02e224 */ /* 0x000fe200078e000f */
[----:B------:R-:W-:-:S04]  /*ab70*/  @!P5 LEA R15, R28, UR42, 0x1 ;  /* 0x0000002a1c0fdc11 */ /* 0x000fc8000f8e08ff */
[----:B------:R0:W-:Y:S02]  /*ab80*/  @!P6 LDGSTS.E.BYPASS.LTC128B.128 [R21+0x19400], desc[UR36][R2.64], !P0 ;  /* 0x194000000215efae */ /* 0x0001e4000c101d64 */
[----:B0-----:R-:W-:Y:S02]  /*ab90*/  @!P5 IMAD.MOV.U32 R2, RZ, RZ, R13 ;  /* 0x000000ffff02d224 */ /* 0x001fe400078e000d */
[----:B------:R-:W-:Y:S02]  /*aba0*/  @!P5 IMAD.MOV.U32 R3, RZ, RZ, R14 ;  /* 0x000000ffff03d224 */ /* 0x000fe400078e000e */
[----:B------:R0:W1:Y:S04]  /*abb0*/  SHFL.IDX PT, R14, R0, 0x7, 0x181f ;  /* 0x00f81f00000e7f89 */ /* 0x00006800000e0000 */
[----:B------:R2:W-:Y:S02]  /*abc0*/  @!P5 LDGSTS.E.BYPASS.LTC128B.128 [R15+0x19c00], desc[UR36][R2.64], !P0 ;  /* 0x19c00000020fdfae */ /* 0x0005e4000c101d64 */
[----:B--2---:R-:W-:Y:S01]  /*abd0*/  @!P4 IMAD.MOV.U32 R2, RZ, RZ, R7 ;  /* 0x000000ffff02c224 */ /* 0x004fe200078e0007 */
[----:B------:R-:W-:-:S02]  /*abe0*/  @!P4 MOV R3, R8 ;  /* 0x000000080003c202 */ /* 0x000fc40000000f00 */
[----:B------:R-:W-:-:S03]  /*abf0*/  @!P3 LEA R7, R28, UR42, 0x1 ;  /* 0x0000002a1c07bc11 */ /* 0x000fc6000f8e08ff */
[----:B------:R2:W-:Y:S02]  /*ac00*/  @!P4 LDGSTS.E.BYPASS.LTC128B.128 [R20+0x1a400], desc[UR36][R2.64], !P0 ;  /* 0x1a4000000214cfae */ /* 0x0005e4000c101d64 */
[----:B--2---:R-:W-:Y:S01]  /*ac10*/  @!P3 IMAD.MOV.U32 R2, RZ, RZ, R9 ;  /* 0x000000ffff02b224 */ /* 0x004fe200078e0009 */
[----:B------:R-:W-:Y:S01]  /*ac20*/  @!P2 LEA R9, R28, UR42, 0x1 ;  /* 0x0000002a1c09ac11 */ /* 0x000fe2000f8e08ff */
[----:B------:R-:W-:-:S05]  /*ac30*/  @!P3 IMAD.MOV.U32 R3, RZ, RZ, R10 ;  /* 0x000000ffff03b224 */ /* 0x000fca00078e000a */
[----:B------:R2:W-:Y:S02]  /*ac40*/  @!P3 LDGSTS.E.BYPASS.LTC128B.128 [R7+0x1ac00], desc[UR36][R2.64], !P0 ;  /* 0x1ac000000207bfae */ /* 0x0005e4000c101d64 */
[----:B--2---:R-:W-:Y:S02]  /*ac50*/  @!P2 IMAD.MOV.U32 R2, RZ, RZ, R11 ;  /* 0x000000ffff02a224 */ /* 0x004fe400078e000b */
[----:B------:R-:W-:-:S05]  /*ac60*/  @!P2 IMAD.MOV.U32 R3, RZ, RZ, R12 ;  /* 0x000000ffff03a224 */ /* 0x000fca00078e000c */
[----:B-1----:R0:W-:Y:S02]  /*ac70*/  @!P2 LDGSTS.E.BYPASS.LTC128B.128 [R9+0x1b400], desc[UR36][R2.64], !P0 ;  /* 0x1b4000000209afae */ /* 0x0021e4000c101d64 */
.L_x_9330:
[----:B------:R-:W-:Y:S01]  /*ac80*/  VIADD R6, R6, 0x70 ;  /* 0x0000007006067836 */ /* 0x000fe20000000000 */
[----:B------:R-:W-:-:S04]  /*ac90*/  LOP3.LUT R16, R16, 0xffffdfff, RZ, 0xc0, !PT ;  /* 0xffffdfff10107812 */ /* 0x000fc800078ec0ff */
[----:B------:R-:W-:-:S13]  /*aca0*/  ISETP.GE.AND P2, PT, R6, R5, PT ;  /* 0x000000050600720c */ /* 0x000fda0003f46270 */
[----:B0-----:R-:W-:Y:S02]  /*acb0*/  @!P2 LEA R2, P1, R22, R14, 0x1 ;  /* 0x0000000e1602a211 */ /* 0x001fe400078208ff */
[----:B------:R-:W-:Y:S02]  /*acc0*/  @!P2 LEA R5, R28, UR42, 0x1 ;  /* 0x0000002a1c05ac11 */ /* 0x000fe4000f8e08ff */
[----:B------:R-:W-:Y:S02]  /*acd0*/  @!P2 IADD3.X R3, RZ, R4, RZ, P1, !PT ;  /* 0x00000004ff03a210 */ /* 0x000fe40000ffe4ff */
[----:B------:R-:W-:-:S03]  /*ace0*/  @P2 LOP3.LUT R16, R16, 0x2000, RZ, 0xfc, !PT ;  /* 0x0000200010102812 */ /* 0x000fc600078efcff */
        /* <DEDUP_REMOVED lines=29> */
.L_x_9259:
[----:B------:R-:W0:Y:S01]  /*aec0*/  LDC R2, c[0x0][0x448] ;  /* 0x00011200ff027b82 */ /* 0x000e220000000800 */
[----:B------:R-:W-:Y:S01]  /*aed0*/  R2UR UR6, R29 ;  /* 0x000000001d0672ca */ /* 0x000fe200000e0000 */
[----:B------:R-:W-:Y:S01]  /*aee0*/  ULDC.64 UR8, c[0x0][0x3d8] ;  /* 0x0000f60000087ab9 */ /* 0x000fe20000000a00 */
[----:B------:R-:W-:Y:S01]  /*aef0*/  ULDC UR7, c[0x0][0x448] ;  /* 0x0001120000077ab9 */ /* 0x000fe20000000800 */
[----:B------:R-:W-:-:S10]  /*af00*/  UIMAD.WIDE.U32 UR4, UR39, UR8, URZ ;  /* 0x00000008270472a5 */ /* 0x000fd4000f8e003f */
        /* <DEDUP_REMOVED lines=11> */
[----:B------:R-:W-:Y:S02]  /*afc0*/  MOV R9, UR8 ;  /* 0x0000000800097c02 */ /* 0x000fe40008000f00 */
[----:B------:R-:W0:Y:S08]  /*afd0*/  @P6 LDC R0, c[0x0][0x44c] ;  /* 0x00011300ff006b82 */ /* 0x000e300000000800 */
[----:B------:R-:W1:Y:S01]  /*afe0*/  @P6 LDC R3, c[0x0][0x450] ;  /* 0x00011400ff036b82 */ /* 0x000e620000000800 */
[----:B0-----:R-:W-:-:S05]  /*aff0*/  @P6 IMAD.HI.U32 R0, R35, R0, RZ ;  /* 0x0000000023006227 */ /* 0x001fca00078e00ff */
[----:B-1----:R-:W-:-:S05]  /*b000*/  @P6 SHF.R.U32.HI R2, RZ, R3, R0 ;  /* 0x00000003ff026219 */ /* 0x002fca0000011600 */
[----:B------:R-:W-:-:S04]  /*b010*/  IMAD.MOV R0, RZ, RZ, -R2 ;  /* 0x000000ffff007224 */ /* 0x000fc800078e0a02 */
[----:B------:R-:W-:Y:S01]  /*b020*/  IMAD R5, R0, UR7, R35 ;  /* 0x0000000700057c24 */ /* 0x000fe2000f8e0223 */
[----:B------:R-:W-:-:S05]  /*b030*/  SHF.R.S32.HI R0, RZ, 0x1f, R2 ;  /* 0x0000001fff007819 */ /* 0x000fca0000011402 */
[----:B------:R-:W-:Y:S01]  /*b040*/  IMAD R3, R0, UR8, RZ ;  /* 0x0000000800037c24 */ /* 0x000fe2000f8e02ff */
[----:B------:R-:W-:-:S03]  /*b050*/  SHF.R.S32.HI R0, RZ, 0x1f, R5 ;  /* 0x0000001fff007819 */ /* 0x000fc60000011405 */
        /* <DEDUP_REMOVED lines=15> */
[----:B------:R-:W-:Y:S02]  /*b150*/  ISETP.GE.AND P1, PT, R26, UR4, PT ;  /* 0x000000041a007c0c */ /* 0x000fe4000bf26270 */
[----:B------:R-:W-:Y:S01]  /*b160*/  ISETP.GE.AND P4, PT, R22, UR4, PT ;  /* 0x0000000416007c0c */ /* 0x000fe2000bf86270 */
[----:B------:R-:W-:-:S12]  /*b170*/  BRA.DIV UR5, `(.L_x_9260) ;  /* 0x0000003605a47947 */ /* 0x000fd8000b800000 */
[----:B------:R-:W0:Y:S01]  /*b180*/  SHFL.IDX PT, R14, R0, RZ, 0x181f ;  /* 0x00181fff000e7589 */ /* 0x000e2200000e0000 */
[C---:B------:R-:W-:Y:S02]  /*b190*/  LOP3.LUT P5, RZ, R16.reuse, 0x400, RZ, 0xc0, !PT ;  /* 0x0000040010ff7812 */ /* 0x040fe400078ac0ff */
[C---:B------:R-:W-:Y:S01]  /*b1a0*/  LOP3.LUT P6, RZ, R16.reuse, 0x800, RZ, 0xc0, !PT ;  /* 0x0000080010ff7812 */ /* 0x040fe200078cc0ff */
[----:B------:R-:W1:Y:S01]  /*b1b0*/  SHFL.IDX PT, R2, R4, RZ, 0x181f ;  /* 0x00181fff04027589 */ /* 0x000e6200000e0000 */
[----:B------:R-:W-:Y:S02]  /*b1c0*/  P2R R5, PR, RZ, 0x20 ;  /* 0x00000020ff057803 */ /* 0x000fe40000000000 */
[----:B------:R-:W-:-:S09]  /*b1d0*/  LOP3.LUT P5, RZ, R16, 0x1000, RZ, 0xc0, !PT ;  /* 0x0000100010ff7812 */ /* 0x000fd200078ac0ff */
[----:B------:R-:W-:-:S04]  /*b1e0*/  @!P6 LEA R9, R28, UR42, 0x1 ;  /* 0x0000002a1c09ec11 */ /* 0x000fc8000f8e08ff */
[----:B------:R-:W-:Y:S02]  /*b1f0*/  @!P5 LEA R7, R28, UR42, 0x1 ;  /* 0x0000002a1c07dc11 */ /* 0x000fe4000f8e08ff */
[----:B0-----:R-:W-:-:S05]  /*b200*/  @!P5 LEA R14, P0, R22, R14, 0x1 ;  /* 0x0000000e160ed211 */ /* 0x001fca00078008ff */
[----:B-1----:R-:W-:Y:S02]  /*b210*/  @!P5 IMAD.X R3, RZ, RZ, R2, P0 ;  /* 0x000000ffff03d224 */ /* 0x002fe400000e0602 */
[----:B------:R-:W-:Y:S02]  /*b220*/  @!P5 IMAD.MOV.U32 R2, RZ, RZ, R14 ;  /* 0x000000ffff02d224 */ /* 0x000fe400078e000e */
[----:B------:R-:W0:Y:S04]  /*b230*/  SHFL.IDX PT, R14, R0, 0x1, 0x181f ;  /* 0x00381f00000e7f89 */ /* 0x000e2800000e0000 */
[----:B------:R-:W-:Y:S04]  /*b240*/  @!P5 LDGSTS.E.BYPASS.LTC128B.128 [R7+0x22400], desc[UR36][R2.64], !P4 ;  /* 0x224000000207dfae */ /* 0x000fe8000e101d64 */
[----:B------:R-:W-:Y:S04]  /*b250*/  @!P5 LDGSTS.E.BYPASS.LTC128B.128 [R7+0x26400], desc[UR36][R2.64+0x80], !P3 ;  /* 0x264000800207dfae */ /* 0x000fe8000d901d64 */
[----:B------:R-:W-:Y:S04]  /*b260*/  @!P5 LDGSTS.E.BYPASS.LTC128B.128 [R7+0x2a400], desc[UR36][R2.64+0x100], !P2 ;  /* 0x2a4001000207dfae */ /* 0x000fe8000d101d64 */
[----:B------:R1:W-:Y:S01]  /*b270*/  @!P5 LDGSTS.E.BYPASS.LTC128B.128 [R7+0x2e400], desc[UR36][R2.64+0x180], !P1 ;  /* 0x2e4001800207dfae */ /* 0x0003e2000c901d64 */
[----:B------:R-:W-:-:S03]  /*b280*/  ISETP.NE.AND P5, PT, R5, RZ, PT ;  /* 0x000000ff0500720c */ /* 0x000fc60003fa5270 */
[----:B------:R-:W2:Y:S01]  /*b290*/  SHFL.IDX PT, R5, R4, 0x1, 0x181f ;  /* 0x00381f0004057f89 */ /* 0x000ea200000e0000 */
[----:B0-----:R-:W-:-:S04]  /*b2a0*/  @!P6 LEA R14, P0, R22, R14, 0x1 ;  /* 0x0000000e160ee211 */ /* 0x001fc800078008ff */
[----:B-1----:R-:W-:Y:S02]  /*b2b0*/  @!P6 MOV R2, R14 ;  /* 0x0000000e0002e202 */ /* 0x002fe40000000f00 */
[----:B------:R-:W0:Y:S03]  /*b2c0*/  SHFL.IDX PT, R14, R0, 0x2, 0x181f ;  /* 0x00581f00000e7f89 */ /* 0x000e2600000e0000 */
[----:B------:R-:W-:Y:S01]  /*b2d0*/  @!P5 LEA R7, R28, UR42, 0x1 ;  /* 0x0000002a1c07dc11 */ /* 0x000fe2000f8e08ff */
[----:B--2---:R-:W-:-:S04]  /*b2e0*/  @!P6 IMAD.X R5, RZ, RZ, R5, P0 ;  /* 0x000000ffff05e224 */ /* 0x004fc800000e0605 */
[----:B------:R-:W-:Y:S02]  /*b2f0*/  @!P6 IMAD.MOV.U32 R3, RZ, RZ, R5 ;  /* 0x000000ffff03e224 */ /* 0x000fe400078e0005 */
[----:B------:R-:W1:Y:S01]  /*b300*/  SHFL.IDX PT, R5, R4, 0x2, 0x181f ;  /* 0x00581f0004057f89 */ /* 0x000e6200000e0000 */
[----:B0-----:R-:W-:-:S03]  /*b310*/  @!P5 LEA R14, P0, R22, R14, 0x1 ;  /* 0x0000000e160ed211 */ /* 0x001fc600078008ff */
[----:B------:R-:W-:Y:S04]  /*b320*/  @!P6 LDGSTS.E.BYPASS.LTC128B.128 [R9+0x22c00], desc[UR36][R2.64], !P4 ;  /* 0x22c000000209efae */ /* 0x000fe8000e101d64 */
[----:B------:R-:W-:Y:S04]  /*b330*/  @!P6 LDGSTS.E.BYPASS.LTC128B.128 [R9+0x26c00], desc[UR36][R2.64+0x80], !P3 ;  /* 0x26c000800209efae */ /* 0x000fe8000d901d64 */
[----:B------:R-:W-:Y:S04]  /*b340*/  @!P6 LDGSTS.E.BYPASS.LTC128B.128 [R9+0x2ac00], desc[UR36][R2.64+0x100], !P2 ;  /* 0x2ac001000209efae */ /* 0x000fe8000d101d64 */
[----:B------:R0:W-:Y:S01]  /*b350*/  @!P6 LDGSTS.E.BYPASS.LTC128B.128 [R9+0x2ec00], desc[UR36][R2.64+0x180], !P1 ;  /* 0x2ec001800209efae */ /* 0x0001e2000c901d64 */
[----:B------:R-:W-:-:S04]  /*b360*/  LOP3.LUT P6, RZ, R16, 0x80, RZ, 0xc0, !PT ;  /* 0x0000008010ff7812 */ /* 0x000fc800078cc0ff */
[----:B------:R-:W-:Y:S01]  /*b370*/  P2R R6, PR, RZ, 0x40 ;  /* 0x00000040ff067803 */ /* 0x000fe20000000000 */
[----:B-1----:R-:W-:Y:S01]  /*b380*/  @!P5 IMAD.X R5, RZ, RZ, R5, P0 ;  /* 0x000000ffff05d224 */ /* 0x002fe200000e0605 */
[----:B------:R-:W-:Y:S01]  /*b390*/  LOP3.LUT P6, RZ, R16, 0x200, RZ, 0xc0, !PT ;  /* 0x0000020010ff7812 */ /* 0x000fe200078cc0ff */
[----:B0-----:R-:W-:Y:S02]  /*b3a0*/  @!P5 IMAD.MOV.U32 R2, RZ, RZ, R14 ;  /* 0x000000ffff02d224 */ /* 0x001fe400078e000e */
[----:B------:R-:W0:Y:S01]  /*b3b0*/  SHFL.IDX PT, R14, R0, 0x3, 0x181f ;  /* 0x00781f00000e7f89 */ /* 0x000e2200000e0000 */
[----:B------:R-:W-:-:S03]  /*b3c0*/  @!P5 IMAD.MOV.U32 R3, RZ, RZ, R5 ;  /* 0x000000ffff03d224 */ /* 0x000fc600078e0005 */
[----:B------:R-:W1:Y:S06]  /*b3d0*/  SHFL.IDX PT, R5, R4, 0x3, 0x181f ;  /* 0x00781f0004057f89 */ /* 0x000e6c00000e0000 */
[----:B------:R-:W-:Y:S01]  /*b3e0*/  @!P6 LEA R9, R28, UR42, 0x1 ;  /* 0x0000002a1c09ec11 */ /* 0x000fe2000f8e08ff */
[----:B------:R-:W-:Y:S04]  /*b3f0*/  @!P5 LDGSTS.E.BYPASS.LTC128B.128 [R7+0x23400], desc[UR36][R2.64], !P4 ;  /* 0x234000000207dfae */ /* 0x000fe8000e101d64 */
[----:B------:R-:W-:Y:S04]  /*b400*/  @!P5 LDGSTS.E.BYPASS.LTC128B.128 [R7+0x27400], desc[UR36][R2.64+0x80], !P3 ;  /* 0x274000800207dfae */ /* 0x000fe8000d901d64 */
[----:B------:R-:W-:Y:S04]  /*b410*/  @!P5 LDGSTS.E.BYPASS.LTC128B.128 [R7+0x2b400], desc[UR36][R2.64+0x100], !P2 ;  /* 0x2b4001000207dfae */ /* 0x000fe8000d101d64 */
[----:B------:R2:W-:Y:S01]  /*b420*/  @!P5 LDGSTS.E.BYPASS.LTC128B.128 [R7+0x2f400], desc[UR36][R2.64+0x180], !P1 ;  /* 0x2f4001800207dfae */ /* 0x0005e2000c901d64 */
[----:B------:R-:W-:-:S02]  /*b430*/  LOP3.LUT P5, RZ, R16, 0x40, RZ, 0xc0, !PT ;  /* 0x0000004010ff7812 */ /* 0x000fc400078ac0ff */
[----:B0-----:R-:W-:Y:S02]  /*b440*/  @!P6 LEA R14, P0, R22, R14, 0x1 ;  /* 0x0000000e160ee211 */ /* 0x001fe400078008ff */
[----:B------:R-:W-:Y:S02]  /*b450*/  P2R R8, PR, RZ, 0x20 ;  /* 0x00000020ff087803 */ /* 0x000fe40000000000 */
[----:B------:R-:W-:Y:S01]  /*b460*/  LOP3.LUT P5, RZ, R16, 0x100, RZ, 0xc0, !PT ;  /* 0x0000010010ff7812 */ /* 0x000fe200078ac0ff */
[----:B-1----:R-:W-:Y:S01]  /*b470*/  @!P6 IMAD.X R5, RZ, RZ, R5, P0 ;  /* 0x000000ffff05e224 */ /* 0x002fe200000e0605 */
[----:B--2---:R-:W-:-:S03]  /*b480*/  @!P6 MOV R2, R14 ;  /* 0x0000000e0002e202 */ /* 0x004fc60000000f00 */
[----:B------:R-:W-:Y:S01]  /*b490*/  @!P6 IMAD.MOV.U32 R3, RZ, RZ, R5 ;  /* 0x000000ffff03e224 */ /* 0x000fe200078e0005 */
[----:B------:R-:W0:Y:S04]  /*b4a0*/  SHFL.IDX PT, R14, R0, 0x4, 0x181f ;  /* 0x00981f00000e7f89 */ /* 0x000e2800000e0000 */
[----:B------:R-:W1:Y:S03]  /*b4b0*/  SHFL.IDX PT, R5, R4, 0x4, 0x181f ;  /* 0x00981f0004057f89 */ /* 0x000e6600000e0000 */
[----:B------:R-:W-:Y:S01]  /*b4c0*/  @!P5 LEA R7, R28, UR42, 0x1 ;  /* 0x0000002a1c07dc11 */ /* 0x000fe2000f8e08ff */
[----:B------:R-:W-:Y:S04]  /*b4d0*/  @!P6 LDGSTS.E.BYPASS.LTC128B.128 [R9+0x23c00], desc[UR36][R2.64], !P4 ;  /* 0x23c000000209efae */ /* 0x000fe8000e101d64 */
[----:B------:R-:W-:Y:S04]  /*b4e0*/  @!P6 LDGSTS.E.BYPASS.LTC128B.128 [R9+0x27c00], desc[UR36][R2.64+0x80], !P3 ;  /* 0x27c000800209efae */ /* 0x000fe8000d901d64 */
[----:B------:R-:W-:Y:S04]  /*b4f0*/  @!P6 LDGSTS.E.BYPASS.LTC128B.128 [R9+0x2bc00], desc[UR36][R2.64+0x100], !P2 ;  /* 0x2bc001000209efae */ /* 0x000fe8000d101d64 */
[----:B------:R2:W-:Y:S01]  /*b500*/  @!P6 LDGSTS.E.BYPASS.LTC128B.128 [R9+0x2fc00], desc[UR36][R2.64+0x180], !P1 ;  /* 0x2fc001800209efae */ /* 0x0005e2000c901d64 */
[----:B------:R-:W-:-:S02]  /*b510*/  ISETP.NE.AND P6, PT, R6, RZ, PT ;  /* 0x000000ff0600720c */ /* 0x000fc40003fc5270 */
[----:B0-----:R-:W-:-:S05]  /*b520*/  @!P5 LEA R14, P0, R22, R14, 0x1 ;  /* 0x0000000e160ed211 */ /* 0x001fca00078008ff */
[----:B-1----:R-:W-:Y:S02]  /*b530*/  @!P5 IMAD.X R5, RZ, RZ, R5, P0 ;  /* 0x000000ffff05d224 */ /* 0x002fe400000e0605 */
[----:B--2---:R-:W-:Y:S02]  /*b540*/  @!P5 IMAD.MOV.U32 R2, RZ, RZ, R14 ;  /* 0x000000ffff02d224 */ /* 0x004fe400078e000e */
[----:B------:R-:W0:Y:S01]  /*b550*/  SHFL.IDX PT, R14, R0, 0x5, 0x181f ;  /* 0x00b81f00000e7f89 */ /* 0x000e2200000e0000 */
[----:B------:R-:W-:Y:S01]  /*b560*/  @!P5 IMAD.MOV.U32 R3, RZ, RZ, R5 ;  /* 0x000000ffff03d224 */ /* 0x000fe200078e0005 */
[----:B------:R-:W-:Y:S02]  /*b570*/  @!P6 LEA R9, R28, UR42, 0x1 ;  /* 0x0000002a1c09ec11 */ /* 0x000fe4000f8e08ff */
[----:B------:R-:W1:Y:S04]  /*b580*/  SHFL.IDX PT, R5, R4, 0x5, 0x181f ;  /* 0x00b81f0004057f89 */ /* 0x000e6800000e0000 */
[----:B------:R-:W-:Y:S04]  /*b590*/  @!P5 LDGSTS.E.BYPASS.LTC128B.128 [R7+0x24400], desc[UR36][R2.64], !P4 ;  /* 0x244000000207dfae */ /* 0x000fe8000e101d64 */
[----:B------:R-:W-:Y:S04]  /*b5a0*/  @!P5 LDGSTS.E.BYPASS.LTC128B.128 [R7+0x28400], desc[UR36][R2.64+0x80], !P3 ;  /* 0x284000800207dfae */ /* 0x000fe8000d901d64 */
[----:B------:R-:W-:Y:S04]  /*b5b0*/  @!P5 LDGSTS.E.BYPASS.LTC128B.128 [R7+0x2c400], desc[UR36][R2.64+0x100], !P2 ;  /* 0x2c4001000207dfae */ /* 0x000fe8000d101d64 */
[----:B------:R2:W-:Y:S01]  /*b5c0*/  @!P5 LDGSTS.E.BYPASS.LTC128B.128 [R7+0x30400], desc[UR36][R2.64+0x180], !P1 ;  /* 0x304001800207dfae */ /* 0x0005e2000c901d64 */
[----:B------:R-:W-:-:S02]  /*b5d0*/  ISETP.NE.AND P5, PT, R8, RZ, PT ;  /* 0x000000ff0800720c */ /* 0x000fc40003fa5270 */
[----:B0-----:R-:W-:-:S05]  /*b5e0*/  @!P6 LEA R14, P0, R22, R14, 0x1 ;  /* 0x0000000e160ee211 */ /* 0x001fca00078008ff */
[----:B-1----:R-:W-:Y:S01]  /*b5f0*/  @!P6 IMAD.X R5, RZ, RZ, R5, P0 ;  /* 0x000000ffff05e224 */ /* 0x002fe200000e0605 */
[----:B--2---:R-:W-:-:S03]  /*b600*/  @!P6 MOV R2, R14 ;  /* 0x0000000e0002e202 */ /* 0x004fc60000000f00 */
[----:B------:R-:W-:Y:S01]  /*b610*/  @!P6 IMAD.MOV.U32 R3, RZ, RZ, R5 ;  /* 0x000000ffff03e224 */ /* 0x000fe200078e0005 */
[----:B------:R-:W0:Y:S01]  /*b620*/  SHFL.IDX PT, R14, R0, 0x6, 0x181f ;  /* 0x00d81f00000e7f89 */ /* 0x000e2200000e0000 */
[----:B------:R-:W-:-:S03]  /*b630*/  @!P5 LEA R7, R28, UR42, 0x1 ;  /* 0x0000002a1c07dc11 */ /* 0x000fc6000f8e08ff */
[----:B------:R-:W1:Y:S04]  /*b640*/  SHFL.IDX PT, R5, R4, 0x6, 0x181f ;  /* 0x00d81f0004057f89 */ /* 0x000e6800000e0000 */
[----:B------:R-:W-:Y:S04]  /*b650*/  @!P6 LDGSTS.E.BYPASS.LTC128B.128 [R9+0x24c00], desc[UR36][R2.64], !P4 ;  /* 0x24c000000209efae */ /* 0x000fe8000e101d64 */
[----:B------:R-:W-:Y:S04]  /*b660*/  @!P6 LDGSTS.E.BYPASS.LTC128B.128 [R9+0x28c00], desc[UR36][R2.64+0x80], !P3 ;  /* 0x28c000800209efae */ /* 0x000fe8000d901d64 */
[----:B------:R-:W-:Y:S04]  /*b670*/  @!P6 LDGSTS.E.BYPASS.LTC128B.128 [R9+0x2cc00], desc[UR36][R2.64+0x100], !P2 ;  /* 0x2cc001000209efae */ /* 0x000fe8000d101d64 */
[----:B------:R2:W-:Y:S01]  /*b680*/  @!P6 LDGSTS.E.BYPASS.LTC128B.128 [R9+0x30c00], desc[UR36][R2.64+0x180], !P1 ;  /* 0x30c001800209efae */ /* 0x0005e2000c901d64 */
[----:B0-----:R-:W-:-:S05]  /*b690*/  @!P5 LEA R14, P0, R22, R14, 0x1 ;  /* 0x0000000e160ed211 */ /* 0x001fca00078008ff */
[----:B-1----:R-:W-:Y:S02]  /*b6a0*/  @!P5 IMAD.X R5, RZ, RZ, R5, P0 ;  /* 0x000000ffff05d224 */ /* 0x002fe400000e0605 */
[----:B--2---:R-:W-:Y:S02]  /*b6b0*/  @!P5 IMAD.MOV.U32 R2, RZ, RZ, R14 ;  /* 0x000000ffff02d224 */ /* 0x004fe400078e000e */
[----:B------:R-:W-:Y:S01]  /*b6c0*/  @!P5 IMAD.MOV.U32 R3, RZ, RZ, R5 ;  /* 0x000000ffff03d224 */ /* 0x000fe200078e0005 */
[----:B------:R0:W1:Y:S04]  /*b6d0*/  SHFL.IDX PT, R14, R0, 0x7, 0x181f ;  /* 0x00f81f00000e7f89 */ /* 0x00006800000e0000 */
[----:B------:R0:W-:Y:S04]  /*b6e0*/  @!P5 LDGSTS.E.BYPASS.LTC128B.128 [R7+0x25400], desc[UR36][R2.64], !P4 ;  /* 0x254000000207dfae */ /* 0x0001e8000e101d64 */
[----:B------:R0:W-:Y:S04]  /*b6f0*/  @!P5 LDGSTS.E.BYPASS.LTC128B.128 [R7+0x29400], desc[UR36][R2.64+0x80], !P3 ;  /* 0x294000800207dfae */ /* 0x0001e8000d901d64 */
[----:B------:R0:W-:Y:S04]  /*b700*/  @!P5 LDGSTS.E.BYPASS.LTC128B.128 [R7+0x2d400], desc[UR36][R2.64+0x100], !P2 ;  /* 0x2d4001000207dfae */ /* 0x0001e8000d101d64 */
[----:B------:R0:W-:Y:S04]  /*b710*/  @!P5 LDGSTS.E.BYPASS.LTC128B.128 [R7+0x31400], desc[UR36][R2.64+0x180], !P1 ;  /* 0x314001800207dfae */ /* 0x0001e8000c901d64 */
[----:B------:R0:W2:Y:S02]  /*b720*/  SHFL.IDX PT, R5, R4, 0x7, 0x181f ;  /* 0x00f81f0004057f89 */ /* 0x0000a400000e0000 */
.L_x_9348:
[----:B------:R-:W-:Y:S01]  /*b730*/  LOP3.LUT P0, RZ, R16, 0x2000, RZ, 0xc0, !PT ;  /* 0x0000200010ff7812 */ /* 0x000fe2000780c0ff */
[----:B------:R-:W-:-:S12]  /*b740*/  BSSY B0, `(.L_x_9261) ;  /* 0x000000c000007945 */ /* 0x000fd80003800000 */
[----:B------:R-:W-:Y:S05]  /*b750*/  @P0 BRA `(.L_x_9262) ;  /* 0x0000000000280947 */ /* 0x000fea0003800000 */
[----:B01----:R-:W-:-:S05]  /*b760*/  LEA R2, P0, R22, R14, 0x1 ;  /* 0x0000000e16027211 */ /* 0x003fca00078008ff */
[----:B--2---:R-:W-:Y:S01]  /*b770*/  IMAD.X R3, RZ, RZ, R5, P0 ;  /* 0x000000ffff037224 */ /* 0x004fe200000e0605 */
[----:B------:R-:W-:-:S05]  /*b780*/  LEA R5, R28, UR42, 0x1 ;  /* 0x0000002a1c057c11 */ /* 0x000fca000f8e08ff */
[----:B------:R-:W-:Y:S01]  /*b790*/  @!PT LDS RZ, [RZ] ;  /* 0x00000000fffff984 */ /* 0x000fe20000000800 */
[----:B------:R-:W-:Y:S01]  /*b7a0*/  @!PT LDS RZ, [RZ] ;  /* 0x00000000fffff984 */ /* 0x000fe20000000800 */
[----:B------:R-:W-:Y:S01]  /*b7b0*/  @!PT LDS RZ, [RZ] ;  /* 0x00000000fffff984 */ /* 0x000fe20000000800 */
[----:B------:R3:W-:Y:S04]  /*b7c0*/  LDGSTS.E.BYPASS.LTC128B.128 [R5+0x25c00], desc[UR36][R2.64], !P4 ;  /* 0x25c0000002057fae */ /* 0x0007e8000e101d64 */
[----:B------:R3:W-:Y:S04]  /*b7d0*/  LDGSTS.E.BYPASS.LTC128B.128 [R5+0x29c00], desc[UR36][R2.64+0x80], !P3 ;  /* 0x29c0008002057fae */ /* 0x0007e8000d901d64 */
[----:B------:R3:W-:Y:S04]  /*b7e0*/  LDGSTS.E.BYPASS.LTC128B.128 [R5+0x2dc00], desc[UR36][R2.64+0x100], !P2 ;  /* 0x2dc0010002057fae */ /* 0x0007e8000d101d64 */
[----:B------:R3:W-:Y:S02]  /*b7f0*/  LDGSTS.E.BYPASS.LTC128B.128 [R5+0x31c00], desc[UR36][R2.64+0x180], !P1 ;  /* 0x31c0018002057fae */ /* 0x0007e4000c901d64 */
.L_x_9262:
[----:B------:R-:W-:Y:S05]  /*b800*/  BSYNC B0 ;  /* 0x0000000000007941 */ /* 0x000fea0003800000 */
.L_x_9261:
        /* <DEDUP_REMOVED lines=9> */
.L_x_9349:
[----:B------:R-:W-:-:S13]  /*b8a0*/  LOP3.LUT P0, RZ, R16, 0x20, RZ, 0xc0, !PT ;  /* 0x0000002010ff7812 */ /* 0x000fda000780c0ff */
[----:B------:R-:W-:Y:S05]  /*b8b0*/  @!P0 BRA `(.L_x_9264) ;  /* 0x0000000000048947 */ /* 0x000fea0003800000 */
[----:B------:R-:W-:Y:S01]  /*b8c0*/  BPT.TRAP 0x1 ;  /* 0x000000040000795c */ /* 0x000fe20000300000 */
.L_x_9264:
[----:B------:R-:W4:Y:S02]  /*b8d0*/  SYNCS.PHASECHK.TRANS64.TRYWAIT P0, [UR42+0x32460], R0 ;  /* 0x03246000ff0075a7 */ /* 0x000f24000800016a */
[----:B----4-:R-:W-:Y:S05]  /*b8e0*/  @!P0 BRA `(.L_x_9265) ;  /* 0x0000003800a88947 */ /* 0x010fea0003800000 */
.L_x_9350:
[----:B------:R-:W-:Y:S01]  /*b8f0*/  ULDC.64 UR4, c[0x0][0x328] ;  /* 0x0000ca0000047ab9 */ /* 0x000fe20000000a00 */
[----:B------:R-:W-:Y:S01]  /*b900*/  ULDC.64 UR6, c[0x0][0x338] ;  /* 0x0000ce0000067ab9 */ /* 0x000fe20000000a00 */
[----:B0-----:R-:W-:Y:S01]  /*b910*/  IMAD R0, R25, UR4, RZ ;  /* 0x0000000419007c24 */ /* 0x001fe2000f8e02ff */
[C---:B------:R-:W-:Y:S01]  /*b920*/  LOP3.LUT P3, RZ, R16.reuse, 0x10, RZ, 0xc0, !PT ;  /* 0x0000001010ff7812 */ /* 0x040fe2000786c0ff */
[----:B---3--:R-:W-:Y:S01]  /*b930*/  IMAD.WIDE.U32 R2, R23, UR4, RZ ;  /* 0x0000000417027c25 */ /* 0x008fe2000f8e00ff */
[----:B------:R-:W-:Y:S02]  /*b940*/  R2UR UR4, R29 ;  /* 0x000000001d0472ca */ /* 0x000fe400000e0000 */
[C---:B------:R-:W-:Y:S01]  /*b950*/  LOP3.LUT P2, RZ, R16.reuse, 0x8, RZ, 0xc0, !PT ;  /* 0x0000000810ff7812 */ /* 0x040fe2000784c0ff */
[----:B------:R-:W-:Y:S01]  /*b960*/  IMAD R23, R23, UR5, R0 ;  /* 0x0000000517177c24 */ /* 0x000fe2000f8e0200 */
[C---:B------:R-:W-:Y:S01]  /*b970*/  LOP3.LUT P1, RZ, R16.reuse, 0x4, RZ, 0xc0, !PT ;  /* 0x0000000410ff7812 */ /* 0x040fe2000782c0ff */
[----:B--2---:R-:W-:Y:S01]  /*b980*/  IMAD R5, R19, UR6, RZ ;  /* 0x0000000613057c24 */ /* 0x004fe2000f8e02ff */
[----:B------:R-:W-:Y:S01]  /*b990*/  SEL R0, RZ, 0x4, P2 ;  /* 0x00000004ff007807 */ /* 0x000fe20001000000 */
[----:B------:R-:W-:Y:S01]  /*b9a0*/  IMAD.IADD R3, R3, 0x1, R23 ;  /* 0x0000000103037824 */ /* 0x000fe200078e0217 */
[----:B------:R-:W-:Y:S01]  /*b9b0*/  LOP3.LUT P4, RZ, R16, 0x1, RZ, 0xc0, !PT ;  /* 0x0000000110ff7812 */ /* 0x000fe2000788c0ff */
[----:B------:R-:W-:-:S02]  /*b9c0*/  IMAD R5, R18, UR7, R5 ;  /* 0x0000000712057c24 */ /* 0x000fc4000f8e0205 */
[----:B------:R-:W-:Y:S01]  /*b9d0*/  IMAD.WIDE.U32 R2, R18, UR6, R2 ;  /* 0x0000000612027c25 */ /* 0x000fe2000f8e0002 */
[----:B------:R-:W-:Y:S02]  /*b9e0*/  ULDC.64 UR6, c[0x0][0x330] ;  /* 0x0000cc0000067ab9 */ /* 0x000fe40000000a00 */
[----:B------:R-:W-:Y:S01]  /*b9f0*/  UIMAD UR4, UR4, UR6, URZ ;  /* 0x00000006040472a4 */ /* 0x000fe2000f8e023f */
[----:B------:R-:W-:Y:S02]  /*ba00*/  IMAD.IADD R3, R3, 0x1, R5 ;  /* 0x0000000103037824 */ /* 0x000fe400078e0205 */
[----:B------:R-:W-:Y:S01]  /*ba10*/  IMAD.U32 R5, RZ, RZ, UR6 ;  /* 0x00000006ff057e24 */ /* 0x000fe2000f8e00ff */
[----:B------:R-:W-:-:S03]  /*ba20*/  UIMAD UR4, UR39, UR7, UR4 ;  /* 0x00000007270472a4 */ /* 0x000fc6000f8e0204 */
[----:B------:R-:W-:Y:S01]  /*ba30*/  IMAD.WIDE.U32 R2, R5, UR39, R2 ;  /* 0x0000002705027c25 */ /* 0x000fe2000f8e0002 */
[----:B------:R-:W-:Y:S01]  /*ba40*/  ULDC.64 UR6, c[0x0][0x318] ;  /* 0x0000c60000067ab9 */ /* 0x000fe20000000a00 */
[----:B------:R-:W-:Y:S02]  /*ba50*/  SEL R5, RZ, 0x8, P1 ;  /* 0x00000008ff057807 */ /* 0x000fe40000800000 */
        /* <DEDUP_REMOVED lines=8> */
[----:B-1----:R-:W0:Y:S01]  /*bae0*/  SHFL.IDX PT, R14, R18, RZ, 0x181f ;  /* 0x00181fff120e7589 */ /* 0x002e2200000e0000 */
[----:B------:R-:W-:Y:S02]  /*baf0*/  SHF.L.U32 R0, R22, 0x1, RZ ;  /* 0x0000000116007819 */ /* 0x000fe400000006ff */
[----:B------:R-:W-:Y:S01]  /*bb00*/  LEA R10, R28, UR42, 0x1 ;  /* 0x0000002a1c0a7c11 */ /* 0x000fe2000f8e08ff */
[----:B------:R-:W1:Y:S01]  /*bb10*/  SHFL.IDX PT, R3, R19, RZ, 0x181f ;  /* 0x00181fff13037589 */ /* 0x000e6200000e0000 */
[C---:B------:R-:W-:Y:S02]  /*bb20*/  LOP3.LUT P2, RZ, R5.reuse, 0x2, RZ, 0xc0, !PT ;  /* 0x0000000205ff7812 */ /* 0x040fe4000784c0ff */
[----:B------:R-:W-:Y:S01]  /*bb30*/  LOP3.LUT P1, RZ, R5, 0x4, RZ, 0xc0, !PT ;  /* 0x0000000405ff7812 */ /* 0x000fe2000782c0ff */
[----:B------:R-:W-:Y:S01]  /*bb40*/  SHFL.IDX PT, R4, R19, 0x1, 0x181f ;  /* 0x00381f0013047f89 */ /* 0x000fe200000e0000 */
[----:B------:R-:W-:-:S03]  /*bb50*/  VIADD R31, R10, 0x400 ;  /* 0x000004000a1f7836 */ /* 0x000fc60000000000 */
[----:B------:R-:W-:Y:S01]  /*bb60*/  SHFL.IDX PT, R20, R19, 0x4, 0x181f ;  /* 0x00981f0013147f89 */ /* 0x000fe200000e0000 */
[----:B0-----:R-:W-:-:S03]  /*bb70*/  IADD3 R2, P0, R14, R0, RZ ;  /* 0x000000000e027210 */ /* 0x001fc60007f1e0ff */
[----:B------:R-:W0:Y:S02]  /*bb80*/  SHFL.IDX PT, R14, R18, 0x1, 0x181f ;  /* 0x00381f00120e7f89 */ /* 0x000e2400000e0000 */
[----:B-1----:R-:W-:Y:S01]  /*bb90*/  IMAD.X R3, RZ, RZ, R3, P0 ;  /* 0x000000ffff037224 */ /* 0x002fe200000e0603 */
[-C--:B0-----:R-:W-:Y:S02]  /*bba0*/  IADD3 R6, P0, R14, R0.reuse, RZ ;  /* 0x000000000e067210 */ /* 0x081fe40007f1e0ff */
[----:B------:R-:W0:Y:S03]  /*bbb0*/  SHFL.IDX PT, R14, R18, 0x2, 0x181f ;  /* 0x00581f00120e7f89 */ /* 0x000e2600000e0000 */
[----:B------:R-:W-:Y:S02]  /*bbc0*/  IMAD.X R7, RZ, RZ, R4, P0 ;  /* 0x000000ffff077224 */ /* 0x000fe400000e0604 */
[----:B------:R-:W1:Y:S01]  /*bbd0*/  SHFL.IDX PT, R4, R19, 0x2, 0x181f ;  /* 0x00581f0013047f89 */ /* 0x000e6200000e0000 */
[----:B0-----:R-:W-:-:S03]  /*bbe0*/  IADD3 R8, P0, R14, R0, RZ ;  /* 0x000000000e087210 */ /* 0x001fc60007f1e0ff */
[----:B------:R-:W0:Y:S02]  /*bbf0*/  SHFL.IDX PT, R14, R18, 0x3, 0x181f ;  /* 0x00781f00120e7f89 */ /* 0x000e2400000e0000 */
[----:B-1----:R-:W-:Y:S01]  /*bc00*/  IMAD.X R9, RZ, RZ, R4, P0 ;  /* 0x000000ffff097224 */ /* 0x002fe200000e0604 */
[----:B------:R-:W-:-:S13]  /*bc10*/  ISETP.LT.OR P0, PT, R17, 0x1, P4 ;  /* 0x000000011100780c */ /* 0x000fda0002701670 */
[----:B------:R-:W-:Y:S01]  /*bc20*/  LDGSTS.E.BYPASS.LTC128B.128 [R10+0x400], desc[UR36][R2.64], !P0 ;  /* 0x00400000020a7fae */ /* 0x000fe2000c101d64 */
[----:B------:R-:W-:-:S13]  /*bc30*/  ISETP.LT.OR P0, PT, R17, 0x1, !P2 ;  /* 0x000000011100780c */ /* 0x000fda0005701670 */
[----:B------:R-:W-:Y:S01]  /*bc40*/  LDGSTS.E.BYPASS.LTC128B.128 [R10+0x3400], desc[UR36][R2.64+0x80], !P0 ;  /* 0x03400080020a7fae */ /* 0x000fe2000c101d64 */
[----:B------:R-:W-:-:S13]  /*bc50*/  ISETP.LT.OR P0, PT, R17, 0x1, !P1 ;  /* 0x000000011100780c */ /* 0x000fda0004f01670 */
[----:B------:R-:W-:Y:S01]  /*bc60*/  LDGSTS.E.BYPASS.LTC128B.128 [R10+0x6400], desc[UR36][R2.64+0x100], !P0 ;  /* 0x06400100020a7fae */ /* 0x000fe2000c101d64 */
[----:B------:R-:W-:-:S03]  /*bc70*/  LOP3.LUT P0, RZ, R5, 0x8, RZ, 0xc0, !PT ;  /* 0x0000000805ff7812 */ /* 0x000fc6000780c0ff */
[----:B------:R-:W1:Y:S01]  /*bc80*/  SHFL.IDX PT, R5, R19, 0x3, 0x181f ;  /* 0x00781f0013057f89 */ /* 0x000e6200000e0000 */
[----:B------:R-:W-:-:S03]  /*bc90*/  ISETP.LT.OR P3, PT, R17, 0x1, !P0 ;  /* 0x000000011100780c */ /* 0x000fc60004761670 */
[----:B------:R-:W-:Y:S10]  /*bca0*/  SHFL.IDX PT, R19, R19, 0x5, 0x181f ;  /* 0x00b81f0013137f89 */ /* 0x000ff400000e0000 */
[----:B------:R2:W-:Y:S01]  /*bcb0*/  LDGSTS.E.BYPASS.LTC128B.128 [R10+0x9400], desc[UR36][R2.64+0x180], !P3 ;  /* 0x09400180020a7fae */ /* 0x0005e2000d901d64 */
[----:B0-----:R-:W-:-:S03]  /*bcc0*/  IADD3 R4, P3, R14, R0, RZ ;  /* 0x000000000e047210 */ /* 0x001fc60007f7e0ff */
[----:B------:R-:W2:Y:S02]  /*bcd0*/  SHFL.IDX PT, R14, R18, 0x4, 0x181f ;  /* 0x00981f00120e7f89 */ /* 0x000ea400000e0000 */
[----:B-1----:R-:W-:Y:S01]  /*bce0*/  IMAD.X R5, RZ, RZ, R5, P3 ;  /* 0x000000ffff057224 */ /* 0x002fe200018e0605 */
[----:B------:R-:W-:-:S13]  /*bcf0*/  ISETP.LT.OR P3, PT, R17, 0x11, P4 ;  /* 0x000000111100780c */ /* 0x000fda0002761670 */
[----:B------:R-:W-:Y:S01]  /*bd00*/  LDGSTS.E.BYPASS.LTC128B.128 [R10+0xc00], desc[UR36][R6.64], !P3 ;  /* 0x00c00000060a7fae */ /* 0x000fe2000d901d64 */
[----:B------:R-:W-:-:S13]  /*bd10*/  ISETP.LT.OR P3, PT, R17, 0x11, !P2 ;  /* 0x000000111100780c */ /* 0x000fda0005761670 */
[----:B------:R-:W-:Y:S01]  /*bd20*/  LDGSTS.E.BYPASS.LTC128B.128 [R10+0x3c00], desc[UR36][R6.64+0x80], !P3 ;  /* 0x03c00080060a7fae */ /* 0x000fe2000d901d64 */
[----:B------:R-:W-:-:S13]  /*bd30*/  ISETP.LT.OR P3, PT, R17, 0x11, !P1 ;  /* 0x000000111100780c */ /* 0x000fda0004f61670 */
[----:B------:R-:W-:Y:S01]  /*bd40*/  LDGSTS.E.BYPASS.LTC128B.128 [R10+0x6c00], desc[UR36][R6.64+0x100], !P3 ;  /* 0x06c00100060a7fae */ /* 0x000fe2000d901d64 */
[----:B------:R-:W-:-:S13]  /*bd50*/  ISETP.LT.OR P3, PT, R17, 0x11, !P0 ;  /* 0x000000111100780c */ /* 0x000fda0004761670 */
[----:B------:R0:W-:Y:S01]  /*bd60*/  LDGSTS.E.BYPASS.LTC128B.128 [R10+0x9c00], desc[UR36][R6.64+0x180], !P3 ;  /* 0x09c00180060a7fae */ /* 0x0001e2000d901d64 */
[----:B--2---:R-:W-:-:S03]  /*bd70*/  IADD3 R2, P3, R14, R0, RZ ;  /* 0x000000000e027210 */ /* 0x004fc60007f7e0ff */
[----:B------:R1:W2:Y:S02]  /*bd80*/  SHFL.IDX PT, R14, R18, 0x5, 0x181f ;  /* 0x00b81f00120e7f89 */ /* 0x0002a400000e0000 */
[----:B------:R-:W-:Y:S01]  /*bd90*/  IMAD.X R3, RZ, RZ, R20, P3 ;  /* 0x000000ffff037224 */ /* 0x000fe200018e0614 */
[----:B------:R-:W-:Y:S02]  /*bda0*/  ISETP.LT.OR P3, PT, R17, 0x21, P4 ;  /* 0x000000211100780c */ /* 0x000fe40002761670 */
[----:B0-----:R-:W-:-:S11]  /*bdb0*/  MOV R6, RZ ;  /* 0x000000ff00067202 */ /* 0x001fd60000000f00 */
        /* <DEDUP_REMOVED lines=22> */
[----:B--2---:R1:W-:Y:S02]  /*bf20*/  LDGSTS.E.BYPASS.LTC128B.128 [R10+0xb400], desc[UR36][R2.64+0x180], !P3 ;  /* 0x0b400180020a7fae */ /* 0x0043e4000d901d64 */
.L_x_9364:
[----:B01----:R-:W-:Y:S02]  /*bf30*/  IADD3 R2, P3, R14, R0, RZ ;  /* 0x000000000e027210 */ /* 0x003fe40007f7e0ff */
[C---:B------:R-:W-:Y:S02]  /*bf40*/  ISETP.LT.OR P2, PT, R17.reuse, 0x51, !P2 ;  /* 0x000000511100780c */ /* 0x040fe40005741670 */
[C---:B------:R-:W-:Y:S01]  /*bf50*/  ISETP.LT.OR P1, PT, R17.reuse, 0x51, !P1 ;  /* 0x000000511100780c */ /* 0x040fe20004f21670 */
[----:B------:R-:W-:Y:S01]  /*bf60*/  IMAD.X R3, RZ, RZ, R19, P3 ;  /* 0x000000ffff037224 */ /* 0x000fe200018e0613 */
[C---:B------:R-:W-:Y:S02]  /*bf70*/  ISETP.LT.OR P3, PT, R17.reuse, 0x51, P4 ;  /* 0x000000511100780c */ /* 0x040fe40002761670 */
[----:B------:R-:W-:-:S11]  /*bf80*/  ISETP.LT.OR P0, PT, R17, 0x51, !P0 ;  /* 0x000000511100780c */ /* 0x000fd60004701670 */
        /* <DEDUP_REMOVED lines=14> */
.L_x_9267:
        /* <DEDUP_REMOVED lines=8> */
[----:B------:R-:W0:Y:S01]  /*c0f0*/  S2R R2, SR_TID.X ;  /* 0x0000000000027919 */ /* 0x000e220000002100 */
[----:B------:R-:W-:Y:S01]  /*c100*/  UIADD3 UR4, UR44, 0x1, URZ ;  /* 0x000000012c047890 */ /* 0x000fe2000fffe03f */
[----:B------:R-:W-:Y:S01]  /*c110*/  LOP3.LUT R3, RZ, UR40, RZ, 0x33, !PT ;  /* 0x00000028ff037c12 */ /* 0x000fe2000f8e33ff */
[----:B------:R-:W-:Y:S02]  /*c120*/  IMAD.MOV.U32 R26, RZ, RZ, 0x1 ;  /* 0x00000001ff1a7424 */ /* 0x000fe400078e00ff */
[----:B------:R-:W-:Y:S01]  /*c130*/  UIMAD UR4, UR4, UR38, URZ ;  /* 0x00000026040472a4 */ /* 0x000fe2000f8e023f */
[----:B------:R-:W-:Y:S02]  /*c140*/  IMAD.MOV.U32 R17, RZ, RZ, 0x1 ;  /* 0x00000001ff117424 */ /* 0x000fe400078e00ff */
[----:B0-----:R-:W-:-:S05]  /*c150*/  IMAD.SHL.U32 R2, R2, 0x10, RZ ;  /* 0x0000001002027824 */ /* 0x001fca00078e00ff */
[----:B------:R-:W-:-:S04]  /*c160*/  LOP3.LUT R2, R2, 0x70, RZ, 0xc0, !PT ;  /* 0x0000007002027812 */ /* 0x000fc800078ec0ff */
[----:B------:R-:W-:Y:S02]  /*c170*/  IADD3 R24, R2, R24, R37 ;  /* 0x0000001802187210 */ /* 0x000fe40007ffe025 */
[----:B------:R-:W-:Y:S02]  /*c180*/  LOP3.LUT R2, RZ, UR4, RZ, 0x33, !PT ;  /* 0x00000004ff027c12 */ /* 0x000fe4000f8e33ff */
[----:B------:R-:W-:Y:S02]  /*c190*/  IADD3 R5, R24, -0x120, RZ ;  /* 0xfffffee018057810 */ /* 0x000fe40007ffe0ff */
[----:B------:R-:W-:-:S04]  /*c1a0*/  VIMNMX R2, R2, R3, !PT ;  /* 0x0000000302027248 */ /* 0x000fc80007fe0100 */
[C---:B------:R-:W-:Y:S01]  /*c1b0*/  IADD3 R27, -R2.reuse, -0x2, RZ ;  /* 0xfffffffe021b7810 */ /* 0x040fe20007ffe1ff */
[----:B------:R-:W-:-:S07]  /*c1c0*/  IMAD R18, R2, -0x60, R5 ;  /* 0xffffffa002127824 */ /* 0x000fce00078e0205 */
.L_x_9283:
        /* <DEDUP_REMOVED lines=22> */
.L_x_9270:
[----:B------:R-:W-:Y:S05]  /*c330*/  BSYNC B1 ;  /* 0x0000000000017941 */ /* 0x000fea0003800000 */
.L_x_9269:
[----:B------:R-:W-:-:S13]  /*c340*/  LOP3.LUT P0, RZ, R16, 0x20, RZ, 0xc0, !PT ;  /* 0x0000002010ff7812 */ /* 0x000fda000780c0ff */
[----:B------:R-:W-:Y:S05]  /*c350*/  @!P0 BRA `(.L_x_9271) ;  /* 0x0000000000048947 */ /* 0x000fea0003800000 */
[----:B------:R-:W-:Y:S01]  /*c360*/  BPT.TRAP 0x1 ;  /* 0x000000040000795c */ /* 0x000fe20000300000 */
.L_x_9271:
[----:B------:R-:W-:Y:S01]  /*c370*/  LEA R19, R17, UR42, 0x3 ;  /* 0x0000002a11137c11 */ /* 0x000fe2000f8e18ff */
[----:B------:R-:W-:Y:S01]  /*c380*/  BSSY B1, `(.L_x_9272) ;  /* 0x0000004000017945 */ /* 0x000fe20003800000 */
[----:B------:R-:W-:-:S04]  /*c390*/  SHF.L.U32 R23, R26, 0x1f, RZ ;  /* 0x0000001f1a177819 */ /* 0x000fc800000006ff */
[----:B------:R-:W1:Y:S02]  /*c3a0*/  SYNCS.PHASECHK.TRANS64.TRYWAIT P0, [R19+URZ+0x32440], R23 ;  /* 0x03244017130075a7 */ /* 0x000e64000800017f */
[----:B-1----:R-:W-:Y:S05]  /*c3b0*/  @!P0 BRA `(.L_x_9273) ;  /* 0x0000003800788947 */ /* 0x002fea0003800000 */
.L_x_9365:
[----:B------:R-:W-:Y:S05]  /*c3c0*/  BSYNC B1 ;  /* 0x0000000000017941 */ /* 0x000fea0003800000 */
.L_x_9272:
[----:B------:R-:W-:Y:S01]  /*c3d0*/  ULDC UR4, c[0x0][0x430] ;  /* 0x00010c0000047ab9 */ /* 0x000fe20000000800 */
[----:B-----5:R-:W-:Y:S01]  /*c3e0*/  SHF.R.S32.HI R20, RZ, 0x1f, R4 ;  /* 0x0000001fff147819 */ /* 0x020fe20000011404 */
[----:B------:R-:W-:Y:S01]  /*c3f0*/  UIADD3 UR4, -UR4, URZ, URZ ;  /* 0x0000003f04047290 */ /* 0x000fe2000fffe13f */
[----:B------:R-:W-:Y:S01]  /*c400*/  LOP3.LUT P1, RZ, R16, 0x2, RZ, 0xc0, !PT ;  /* 0x0000000210ff7812 */ /* 0x000fe2000782c0ff */
[----:B------:R-:W-:Y:S01]  /*c410*/  ULDC.64 UR6, c[0x0][0x310] ;  /* 0x0000c40000067ab9 */ /* 0x000fe20000000a00 */
[----:B------:R-:W-:-:S03]  /*c420*/  IMAD R22, R17, 0x1800, R28 ;  /* 0x0000180011167824 */ /* 0x000fc600078e021c */
[----:B0-----:R-:W-:Y:S01]  /*c430*/  IMAD R5, R7, UR4, R18 ;  /* 0x0000000407057c24 */ /* 0x001fe2000f8e0212 */
[----:B------:R-:W-:-:S03]  /*c440*/  ULDC.64 UR4, c[0x0][0x300] ;  /* 0x0000c00000047ab9 */ /* 0x000fc60000000a00 */
[----:B------:R-:W-:Y:S01]  /*c450*/  IMAD.WIDE.U32 R2, R5, UR4, RZ ;  /* 0x0000000405027c25 */ /* 0x000fe2000f8e00ff */
[----:B------:R-:W-:-:S05]  /*c460*/  SHF.R.S32.HI R25, RZ, 0x1f, R5 ;  /* 0x0000001fff197819 */ /* 0x000fca0000011405 */
[----:B------:R-:W-:Y:S01]  /*c470*/  IMAD R6, R25, UR4, RZ ;  /* 0x0000000419067c24 */ /* 0x000fe2000f8e02ff */
[----:B------:R-:W-:-:S03]  /*c480*/  R2UR UR4, R29 ;  /* 0x000000001d0472ca */ /* 0x000fc600000e0000 */
[----:B------:R-:W-:-:S04]  /*c490*/  IMAD R7, R5, UR5, R6 ;  /* 0x0000000505077c24 */ /* 0x000fc8000f8e0206 */
[----:B------:R-:W-:Y:S02]  /*c4a0*/  IMAD.IADD R3, R3, 0x1, R7 ;  /* 0x0000000103037824 */ /* 0x000fe400078e0207 */
[----:B------:R-:W-:Y:S02]  /*c4b0*/  IMAD R7, R20, UR6, RZ ;  /* 0x0000000614077c24 */ /* 0x000fe4000f8e02ff */
[----:B------:R-:W-:-:S04]  /*c4c0*/  IMAD.WIDE.U32 R2, R4, UR6, R2 ;  /* 0x0000000604027c25 */ /* 0x000fc8000f8e0002 */
[----:B------:R-:W-:Y:S01]  /*c4d0*/  IMAD R7, R4, UR7, R7 ;  /* 0x0000000704077c24 */ /* 0x000fe2000f8e0207 */
        /* <DEDUP_REMOVED lines=23> */
[----:B------:R-:W0:Y:S01]  /*c650*/  SHFL.IDX PT, R14, R21, 0x2, 0x181f ;  /* 0x00581f00150e7f89 */ /* 0x000e2200000e0000 */
[----:B------:R-:W-:-:S05]  /*c660*/  IADD3.X R11, RZ, R6, RZ, P0, !PT ;  /* 0x00000006ff0b7210 */ /* 0x000fca00007fe4ff */
[----:B------:R2:W-:Y:S01]  /*c670*/  LDGSTS.E.BYPASS.LTC128B.128 [R22+0x1cc00], desc[UR36][R10.64], !P1 ;  /* 0x1cc000000a167fae */ /* 0x0005e2000c901d64 */
[----:B0-----:R-:W-:-:S03]  /*c680*/  IADD3 R8, P0, R14, R0, RZ ;  /* 0x000000000e087210 */ /* 0x001fc60007f1e0ff */
[----:B------:R-:W0:Y:S02]  /*c690*/  SHFL.IDX PT, R14, R21, 0x3, 0x181f ;  /* 0x00781f00150e7f89 */ /* 0x000e2400000e0000 */
[----:B------:R-:W-:Y:S02]  /*c6a0*/  IMAD.X R9, RZ, RZ, R3, P0 ;  /* 0x000000ffff097224 */ /* 0x000fe400000e0603 */
[----:B------:R-:W3:Y:S04]  /*c6b0*/  SHFL.IDX PT, R3, R24, 0x3, 0x181f ;  /* 0x00781f0018037f89 */ /* 0x000ee800000e0000 */
[----:B------:R2:W-:Y:S01]  /*c6c0*/  LDGSTS.E.BYPASS.LTC128B.128 [R22+0x1d400], desc[UR36][R8.64], !P1 ;  /* 0x1d40000008167fae */ /* 0x0005e2000c901d64 */
[----:B0-----:R-:W-:-:S03]  /*c6d0*/  IADD3 R6, P0, R14, R0, RZ ;  /* 0x000000000e067210 */ /* 0x001fc60007f1e0ff */
[----:B------:R-:W0:Y:S02]  /*c6e0*/  SHFL.IDX PT, R14, R21, 0x4, 0x181f ;  /* 0x00981f00150e7f89 */ /* 0x000e2400000e0000 */
[----:B---3--:R-:W-:Y:S02]  /*c6f0*/  IMAD.X R7, RZ, RZ, R3, P0 ;  /* 0x000000ffff077224 */ /* 0x008fe400000e0603 */
[----:B------:R-:W3:Y:S04]  /*c700*/  SHFL.IDX PT, R3, R24, 0x4, 0x181f ;  /* 0x00981f0018037f89 */ /* 0x000ee800000e0000 */
[----:B------:R2:W-:Y:S01]  /*c710*/  LDGSTS.E.BYPASS.LTC128B.128 [R22+0x1dc00], desc[UR36][R6.64], !P1 ;  /* 0x1dc0000006167fae */ /* 0x0005e2000c901d64 */
[----:B0-----:R-:W-:-:S03]  /*c720*/  IADD3 R2, P0, R14, R0, RZ ;  /* 0x000000000e027210 */ /* 0x001fc60007f1e0ff */
[----:B------:R2:W0:Y:S02]  /*c730*/  SHFL.IDX PT, R14, R21, 0x5, 0x181f ;  /* 0x00b81f00150e7f89 */ /* 0x00042400000e0000 */
[----:B---3--:R-:W-:-:S05]  /*c740*/  IMAD.X R3, RZ, RZ, R3, P0 ;  /* 0x000000ffff037224 */ /* 0x008fca00000e0603 */
[----:B------:R2:W-:Y:S03]  /*c750*/  LDGSTS.E.BYPASS.LTC128B.128 [R22+0x1e400], desc[UR36][R2.64], !P1 ;  /* 0x1e40000002167fae */ /* 0x0005e6000c901d64 */
.L_x_9379:
[----:B0-2---:R-:W-:-:S05]  /*c760*/  IADD3 R2, P0, R14, R0, RZ ;  /* 0x000000000e027210 */ /* 0x005fca0007f1e0ff */
[----:B------:R-:W-:Y:S01]  /*c770*/  IMAD.X R3, RZ, RZ, R34, P0 ;  /* 0x000000ffff037224 */ /* 0x000fe200000e0622 */
[----:B------:R-:W-:-:S04]  /*c780*/  PLOP3.LUT P0, PT, PT, PT, PT, 0x80, 0x0 ;  /* 0x000000000000781c */ /* 0x000fc80003f0f070 */
[----:B------:R-:W-:Y:S01]  /*c790*/  @!PT LDS RZ, [RZ] ;  /* 0x00000000fffff984 */ /* 0x000fe20000000800 */
[----:B------:R-:W-:Y:S01]  /*c7a0*/  @!PT LDS RZ, [RZ] ;  /* 0x00000000fffff984 */ /* 0x000fe20000000800 */
[----:B------:R-:W-:Y:S01]  /*c7b0*/  @!PT LDS RZ, [RZ] ;  /* 0x00000000fffff984 */ /* 0x000fe20000000800 */
[----:B------:R0:W-:Y:S01]  /*c7c0*/  LDGSTS.E.BYPASS.LTC128B.128 [R22+0x1ec00], desc[UR36][R2.64], !P1 ;  /* 0x1ec0000002167fae */ /* 0x0001e2000c901d64 */
[----:B------:R-:W-:-:S08]  /*c7d0*/  NOP ;  /* 0x0000000000007918 */ /* 0x000fd00000000000 */
.L_x_9275:
        /* <DEDUP_REMOVED lines=10> */
.L_x_9276:
[----:B------:R2:W-:Y:S01]  /*c880*/  SYNCS.ARRIVE.TRANS64.A1T0 RZ, [R19+URZ+0x32430], RZ ;  /* 0x032430ff13ff79a7 */ /* 0x0005e2000810003f */
[----:B------:R-:W-:Y:S05]  /*c890*/  @!P2 BRA `(.L_x_9277) ;  /* 0x000000000004a947 */ /* 0x000fea0003800000 */
[----:B------:R-:W-:Y:S01]  /*c8a0*/  BPT.TRAP 0x1 ;  /* 0x000000040000795c */ /* 0x000fe20000300000 */
.L_x_9277:
[----:B------:R-:W3:Y:S01]  /*c8b0*/  SYNCS.PHASECHK.TRANS64.TRYWAIT P0, [R19+URZ+0x32460], R23 ;  /* 0x03246017130075a7 */ /* 0x000ee2000800017f */
[----:B------:R-:W-:Y:S04]  /*c8c0*/  BSSY B1, `(.L_x_9278) ;  /* 0x0000002000017945 */ /* 0x000fe80003800000 */
[----:B---3--:R-:W-:Y:S05]  /*c8d0*/  @!P0 BRA `(.L_x_9279) ;  /* 0x0000003800d08947 */ /* 0x008fea0003800000 */
.L_x_9380:
[----:B------:R-:W-:Y:S05]  /*c8e0*/  BSYNC B1 ;  /* 0x0000000000017941 */ /* 0x000fea0003800000 */
.L_x_9278:
[----:B------:R-:W-:Y:S01]  /*c8f0*/  ULDC.64 UR4, c[0x0][0x328] ;  /* 0x0000ca0000047ab9 */ /* 0x000fe20000000a00 */
[----:B------:R-:W-:Y:S01]  /*c900*/  ULDC.64 UR6, c[0x0][0x338] ;  /* 0x0000ce0000067ab9 */ /* 0x000fe20000000a00 */
[----:B------:R-:W-:Y:S01]  /*c910*/  IMAD R6, R25, UR4, RZ ;  /* 0x0000000419067c24 */ /* 0x000fe2000f8e02ff */
[C---:B------:R-:W-:Y:S01]  /*c920*/  LOP3.LUT P4, RZ, R16.reuse, 0x1, RZ, 0xc0, !PT ;  /* 0x0000000110ff7812 */ /* 0x040fe2000788c0ff */
[----:B0-----:R-:W-:Y:S01]  /*c930*/  IMAD.WIDE.U32 R2, R5, UR4, RZ ;  /* 0x0000000405027c25 */ /* 0x001fe2000f8e00ff */
[----:B------:R-:W-:Y:S02]  /*c940*/  R2UR UR4, R29 ;  /* 0x000000001d0472ca */ /* 0x000fe400000e0000 */
[C---:B------:R-:W-:Y:S01]  /*c950*/  LOP3.LUT P3, RZ, R16.reuse, 0x10, RZ, 0xc0, !PT ;  /* 0x0000001010ff7812 */ /* 0x040fe2000786c0ff */
[----:B------:R-:W-:Y:S01]  /*c960*/  IMAD R5, R5, UR5, R6 ;  /* 0x0000000505057c24 */ /* 0x000fe2000f8e0206 */
[----:B------:R-:W-:Y:S01]  /*c970*/  LOP3.LUT P2, RZ, R16, 0x8, RZ, 0xc0, !PT ;  /* 0x0000000810ff7812 */ /* 0x000fe2000784c0ff */
[----:B------:R-:W-:Y:S01]  /*c980*/  IMAD R7, R20, UR6, RZ ;  /* 0x0000000614077c24 */ /* 0x000fe2000f8e02ff */
[----:B------:R-:W-:Y:S01]  /*c990*/  LOP3.LUT P1, RZ, R16, 0x4, RZ, 0xc0, !PT ;  /* 0x0000000410ff7812 */ /* 0x000fe2000782c0ff */
[----:B------:R-:W-:-:S02]  /*c9a0*/  IMAD.IADD R3, R3, 0x1, R5 ;  /* 0x0000000103037824 */ /* 0x000fc400078e0205 */
[C---:B------:R-:W-:Y:S02]  /*c9b0*/  IMAD R7, R4.reuse, UR7, R7 ;  /* 0x0000000704077c24 */ /* 0x040fe4000f8e0207 */
[----:B------:R-:W-:Y:S01]  /*c9c0*/  IMAD.WIDE.U32 R2, R4, UR6, R2 ;  /* 0x0000000604027c25 */ /* 0x000fe2000f8e0002 */
[----:B------:R-:W-:Y:S02]  /*c9d0*/  ULDC.64 UR6, c[0x0][0x330] ;  /* 0x0000cc0000067ab9 */ /* 0x000fe40000000a00 */
[----:B------:R-:W-:Y:S02]  /*c9e0*/  UIMAD UR4, UR4, UR6, URZ ;  /* 0x00000006040472a4 */ /* 0x000fe4000f8e023f */
[----:B------:R-:W-:Y:S01]  /*c9f0*/  IMAD.U32 R5, RZ, RZ, UR6 ;  /* 0x00000006ff057e24 */ /* 0x000fe2000f8e00ff */
[----:B------:R-:W-:Y:S01]  /*ca00*/  IADD3 R3, R3, R7, RZ ;  /* 0x0000000703037210 */ /* 0x000fe20007ffe0ff */
        /* <DEDUP_REMOVED lines=13> */
[----:B-1-3--:R-:W-:Y:S01]  /*cae0*/  SHFL.IDX PT, R23, R22, 0x4, 0x181f ;  /* 0x00981f0016177f89 */ /* 0x00afe200000e0000 */
[----:B0-----:R-:W-:-:S03]  /*caf0*/  IADD3 R10, P0, R14, R0, RZ ;  /* 0x000000000e0a7210 */ /* 0x001fc60007f1e0ff */
[----:B------:R-:W0:Y:S02]  /*cb00*/  SHFL.IDX PT, R14, R20, 0x1, 0x181f ;  /* 0x00381f00140e7f89 */ /* 0x000e2400000e0000 */
[----:B----4-:R-:W-:-:S05]  /*cb10*/  IMAD.X R11, RZ, RZ, R3, P0 ;  /* 0x000000ffff0b7224 */ /* 0x010fca00000e0603 */
[----:B------:R-:W-:Y:S04]  /*cb20*/  LDGSTS.E.BYPASS.LTC128B.128 [R21], desc[UR36][R10.64], !P4 ;  /* 0x000000000a157fae */ /* 0x000fe8000e101d64 */
[----:B------:R-:W-:Y:S04]  /*cb30*/  LDGSTS.E.BYPASS.LTC128B.128 [R21+0x3000], desc[UR36][R10.64+0x80], !P3 ;  /* 0x030000800a157fae */ /* 0x000fe8000d901d64 */
[----:B------:R-:W-:Y:S04]  /*cb40*/  LDGSTS.E.BYPASS.LTC128B.128 [R21+0x6000], desc[UR36][R10.64+0x100], !P2 ;  /* 0x060001000a157fae */ /* 0x000fe8000d101d64 */
[----:B------:R-:W-:Y:S01]  /*cb50*/  LDGSTS.E.BYPASS.LTC128B.128 [R21+0x9000], desc[UR36][R10.64+0x180], !P1 ;  /* 0x090001800a157fae */ /* 0x000fe2000c901d64 */
[----:B0-----:R-:W-:-:S03]  /*cb60*/  IADD3 R8, P0, R14, R0, RZ ;  /* 0x000000000e087210 */ /* 0x001fc60007f1e0ff */
[----:B------:R-:W0:Y:S02]  /*cb70*/  SHFL.IDX PT, R14, R20, 0x2, 0x181f ;  /* 0x00581f00140e7f89 */ /* 0x000e2400000e0000 */
[----:B------:R-:W-:Y:S02]  /*cb80*/  IMAD.X R9, RZ, RZ, R4, P0 ;  /* 0x000000ffff097224 */ /* 0x000fe400000e0604 */
[----:B------:R-:W1:Y:S04]  /*cb90*/  SHFL.IDX PT, R4, R22, 0x2, 0x181f ;  /* 0x00581f0016047f89 */ /* 0x000e6800000e0000 */
[----:B------:R-:W-:Y:S04]  /*cba0*/  LDGSTS.E.BYPASS.LTC128B.128 [R21+0x800], desc[UR36][R8.64], !P4 ;  /* 0x0080000008157fae */ /* 0x000fe8000e101d64 */
[----:B------:R-:W-:Y:S04]  /*cbb0*/  LDGSTS.E.BYPASS.LTC128B.128 [R21+0x3800], desc[UR36][R8.64+0x80], !P3 ;  /* 0x0380008008157fae */ /* 0x000fe8000d901d64 */
[----:B------:R-:W-:Y:S04]  /*cbc0*/  LDGSTS.E.BYPASS.LTC128B.128 [R21+0x6800], desc[UR36][R8.64+0x100], !P2 ;  /* 0x0680010008157fae */ /* 0x000fe8000d101d64 */
[----:B------:R-:W-:Y:S01]  /*cbd0*/  LDGSTS.E.BYPASS.LTC128B.128 [R21+0x9800], desc[UR36][R8.64+0x180], !P1 ;  /* 0x0980018008157fae */ /* 0x000fe2000c901d64 */
[----:B0-----:R-:W-:-:S03]  /*cbe0*/  IADD3 R6, P0, R14, R0, RZ ;  /* 0x000000000e067210 */ /* 0x001fc60007f1e0ff */
[----:B------:R-:W-:Y:S04]  /*cbf0*/  SHFL.IDX PT, R22, R22, 0x5, 0x181f ;  /* 0x00b81f0016167f89 */ /* 0x000fe800000e0000 */
[----:B------:R-:W0:Y:S01]  /*cc00*/  SHFL.IDX PT, R14, R20, 0x3, 0x181f ;  /* 0x00781f00140e7f89 */ /* 0x000e2200000e0000 */
[----:B-1----:R-:W-:-:S05]  /*cc10*/  IMAD.X R7, RZ, RZ, R4, P0 ;  /* 0x000000ffff077224 */ /* 0x002fca00000e0604 */
[----:B------:R-:W-:Y:S04]  /*cc20*/  LDGSTS.E.BYPASS.LTC128B.128 [R21+0x1000], desc[UR36][R6.64], !P4 ;  /* 0x0100000006157fae */ /* 0x000fe8000e101d64 */
[----:B------:R-:W-:Y:S04]  /*cc30*/  LDGSTS.E.BYPASS.LTC128B.128 [R21+0x4000], desc[UR36][R6.64+0x80], !P3 ;  /* 0x0400008006157fae */ /* 0x000fe8000d901d64 */
[----:B------:R-:W-:Y:S04]  /*cc40*/  LDGSTS.E.BYPASS.LTC128B.128 [R21+0x7000], desc[UR36][R6.64+0x100], !P2 ;  /* 0x0700010006157fae */ /* 0x000fe8000d101d64 */
[----:B------:R1:W-:Y:S01]  /*cc50*/  LDGSTS.E.BYPASS.LTC128B.128 [R21+0xa000], desc[UR36][R6.64+0x180], !P1 ;  /* 0x0a00018006157fae */ /* 0x0003e2000c901d64 */
[----:B0-----:R-:W-:-:S03]  /*cc60*/  IADD3 R4, P0, R14, R0, RZ ;  /* 0x000000000e047210 */ /* 0x001fc60007f1e0ff */
[----:B------:R-:W0:Y:S01]  /*cc70*/  SHFL.IDX PT, R14, R20, 0x4, 0x181f ;  /* 0x00981f00140e7f89 */ /* 0x000e2200000e0000 */
[----:B------:R-:W-:Y:S01]  /*cc80*/  IADD3.X R5, RZ, R5, RZ, P0, !PT ;  /* 0x00000005ff057210 */ /* 0x000fe200007fe4ff */
[----:B-1----:R-:W-:-:S04]  /*cc90*/  IMAD.MOV.U32 R6, RZ, RZ, RZ ;  /* 0x000000ffff067224 */ /* 0x002fc800078e00ff */
[----:B------:R1:W-:Y:S04]  /*cca0*/  LDGSTS.E.BYPASS.LTC128B.128 [R21+0x1800], desc[UR36][R4.64], !P4 ;  /* 0x0180000004157fae */ /* 0x0003e8000e101d64 */
[----:B------:R1:W-:Y:S04]  /*ccb0*/  LDGSTS.E.BYPASS.LTC128B.128 [R21+0x4800], desc[UR36][R4.64+0x80], !P3 ;  /* 0x0480008004157fae */ /* 0x0003e8000d901d64 */
[----:B------:R1:W-:Y:S04]  /*ccc0*/  LDGSTS.E.BYPASS.LTC128B.128 [R21+0x7800], desc[UR36][R4.64+0x100], !P2 ;  /* 0x0780010004157fae */ /* 0x0003e8000d101d64 */
[----:B------:R1:W-:Y:S01]  /*ccd0*/  LDGSTS.E.BYPASS.LTC128B.128 [R21+0xa800], desc[UR36][R4.64+0x180], !P1 ;  /* 0x0a80018004157fae */ /* 0x0003e2000c901d64 */
[----:B0-----:R-:W-:-:S03]  /*cce0*/  IADD3 R2, P0, R14, R0, RZ ;  /* 0x000000000e027210 */ /* 0x001fc60007f1e0ff */
[----:B------:R1:W0:Y:S02]  /*ccf0*/  SHFL.IDX PT, R14, R20, 0x5, 0x181f ;  /* 0x00b81f00140e7f89 */ /* 0x00022400000e0000 */
[----:B------:R-:W-:-:S05]  /*cd00*/  IMAD.X R3, RZ, RZ, R23, P0 ;  /* 0x000000ffff037224 */ /* 0x000fca00000e0617 */
[----:B------:R1:W-:Y:S04]  /*cd10*/  LDGSTS.E.BYPASS.LTC128B.128 [R21+0x2000], desc[UR36][R2.64], !P4 ;  /* 0x0200000002157fae */ /* 0x0003e8000e101d64 */
[----:B------:R1:W-:Y:S04]  /*cd20*/  LDGSTS.E.BYPASS.LTC128B.128 [R21+0x5000], desc[UR36][R2.64+0x80], !P3 ;  /* 0x0500008002157fae */ /* 0x0003e8000d901d64 */
[----:B------:R1:W-:Y:S04]  /*cd30*/  LDGSTS.E.BYPASS.LTC128B.128 [R21+0x8000], desc[UR36][R2.64+0x100], !P2 ;  /* 0x0800010002157fae */ /* 0x0003e8000d101d64 */
[----:B------:R1:W-:Y:S02]  /*cd40*/  LDGSTS.E.BYPASS.LTC128B.128 [R21+0xb000], desc[UR36][R2.64+0x180], !P1 ;  /* 0x0b00018002157fae */ /* 0x0003e4000c901d64 */
.L_x_9394:
[----:B01----:R-:W-:-:S05]  /*cd50*/  IADD3 R2, P0, R14, R0, RZ ;  /* 0x000000000e027210 */ /* 0x003fca0007f1e0ff */
        /* <DEDUP_REMOVED lines=10> */
.L_x_9281:
        /* <DEDUP_REMOVED lines=10> */
.L_x_9282:
        /* <DEDUP_REMOVED lines=10> */
.L_x_9268:
[----:B------:R-:W-:Y:S05]  /*cf40*/  BSYNC B0 ;  /* 0x0000000000007941 */ /* 0x000fea0003800000 */
.L_x_9247:
[----:B------:R-:W0:Y:S01]  /*cf50*/  S2R R3, SR_CgaCtaId ;  /* 0x0000000000037919 */ /* 0x000e220000008800 */
[----:B------:R-:W-:Y:S01]  /*cf60*/  MOV R0, 0x400 ;  /* 0x0000040000007802 */ /* 0x000fe20000000f00 */
[----:B------:R-:W-:Y:S01]  /*cf70*/  BSSY B0, `(.L_x_9284) ;  /* 0x0000005000007945 */ /* 0x000fe20003800000 */
[----:B------:R-:W-:Y:S02]  /*cf80*/  SHF.L.U32 R6, R6, 0x1f, RZ ;  /* 0x0000001f06067819 */ /* 0x000fe400000006ff */
[----:B0-----:R-:W-:-:S04]  /*cf90*/  LEA R4, R3, R0, 0x18 ;  /* 0x0000000003047211 */ /* 0x001fc800078ec0ff */
[----:B------:R-:W0:Y:S02]  /*cfa0*/  SYNCS.PHASECHK.TRANS64.TRYWAIT P0, [R4+URZ+0x32420], R6 ;  /* 0x03242006040075a7 */ /* 0x000e24000800017f */
[----:B0-----:R-:W-:Y:S05]  /*cfb0*/  @!P0 BRA `(.L_x_9285) ;  /* 0x0000003800f88947 */ /* 0x001fea0003800000 */
.L_x_9395:
[----:B------:R-:W-:Y:S05]  /*cfc0*/  BSYNC B0 ;  /* 0x0000000000007941 */ /* 0x000fea0003800000 */
.L_x_9284:
[----:B------:R-:W-:-:S03]  /*cfd0*/  UMOV UR4, 0xffffffff ;  /* 0xffffffff00047882 */ /* 0x000fc60000000000 */
[----:B------:R-:W-:Y:S05]  /*cfe0*/  BRA.DIV UR4, `(.L_x_9286) ;  /* 0x0000003e04007947 */ /* 0x000fea000b800000 */
[----:B------:R-:W1:Y:S02]  /*cff0*/  S2R R0, SR_TID.X ;  /* 0x0000000000007919 */ /* 0x000e640000002100 */
[----:B-1----:R-:W-:-:S04]  /*d000*/  SHF.R.U32.HI R0, RZ, 0x5, R0 ;  /* 0x00000005ff007819 */ /* 0x002fc80000011600 */
[----:B------:R-:W-:-:S05]  /*d010*/  LOP3.LUT R0, R0, 0x3, RZ, 0xc0, !PT ;  /* 0x0000000300007812 */ /* 0x000fca00078ec0ff */
[----:B------:R1:W3:Y:S02]  /*d020*/  SHFL.IDX PT, R14, R0, RZ, 0x1f ;  /* 0x00001fff000e7589 */ /* 0x0002e400000e0000 */
.L_x_9398:
[----:B---3--:R-:W-:-:S13]  /*d030*/  ISETP.NE.AND P0, PT, R14, RZ, PT ;  /* 0x000000ff0e00720c */ /* 0x008fda0003f05270 */
[----:B------:R-:W-:Y:S05]  /*d040*/  @P0 BRA `(.L_x_9214) ;  /* 0x0000000000900947 */ /* 0x000fea0003800000 */
[----:B------:R-:W-:-:S03]  /*d050*/  UMOV UR4, 0xffffffff ;  /* 0xffffffff00047882 */ /* 0x000fc60000000000 */
[----:B------:R-:W-:Y:S05]  /*d060*/  BRA.DIV UR4, `(.L_x_9287) ;  /* 0x0000003e04147947 */ /* 0x000fea000b800000 */
[----:B------:R-:W-:-:S13]  /*d070*/  ELECT P6, URZ, PT ;  /* 0x00000000003f782f */ /* 0x000fda00038c0000 */
.L_x_9401:
        /* <DEDUP_REMOVED lines=8> */
.L_x_9288:
[C---:B------:R-:W-:Y:S01]  /*d100*/  IMAD R5, R17.reuse, 0x8, R4 ;  /* 0x0000000811057824 */ /* 0x040fe200078e0204 */
[----:B------:R-:W-:Y:S01]  /*d110*/  SHF.L.U32 R0, R26, 0x1f, RZ ;  /* 0x0000001f1a007819 */ /* 0x000fe200000006ff */
[----:B------:R-:W-:-:S03]  /*d120*/  VIADD R17, R17, 0x1 ;  /* 0x0000000111117836 */ /* 0x000fc60000000000 */
[----:B------:R-:W1:Y:S02]  /*d130*/  SYNCS.PHASECHK.TRANS64.TRYWAIT P1, [R5+URZ+0x32440], R0 ;  /* 0x03244000050075a7 */ /* 0x000e64000802017f */
[----:B------:R-:W-:-:S04]  /*d140*/  ISETP.NE.AND P2, PT, R17, 0x2, PT ;  /* 0x000000021100780c */ /* 0x000fc80003f45270 */
[----:B------:R-:W-:Y:S01]  /*d150*/  SEL R3, RZ, 0x1, P2 ;  /* 0x00000001ff037807 */ /* 0x000fe20001000000 */
[----:B-1----:R-:W-:Y:S08]  /*d160*/  @!P1 BRA `(.L_x_9289) ;  /* 0x0000003800f49947 */ /* 0x002ff00003800000 */
.L_x_9402:
[----:B------:R-:W-:Y:S02]  /*d170*/  SEL R17, R17, RZ, P2 ;  /* 0x000000ff11117207 */ /* 0x000fe40001000000 */
[----:B------:R-:W-:Y:S01]  /*d180*/  LOP3.LUT R2, R26, R3, RZ, 0x3c, !PT ;  /* 0x000000031a027212 */ /* 0x000fe200078e3cff */
[----:B------:R-:W-:Y:S06]  /*d190*/  @!P0 BRA `(.L_x_9290) ;  /* 0x0000000000048947 */ /* 0x000fec0003800000 */
[----:B------:R-:W-:Y:S01]  /*d1a0*/  BPT.TRAP 0x1 ;  /* 0x000000040000795c */ /* 0x000fe20000300000 */
.L_x_9290:
[----:B------:R-:W-:Y:S01]  /*d1b0*/  IMAD R17, R17, 0x8, R4 ;  /* 0x0000000811117824 */ /* 0x000fe200078e0204 */
[----:B------:R-:W-:-:S04]  /*d1c0*/  SHF.L.U32 R2, R2, 0x1f, RZ ;  /* 0x0000001f02027819 */ /* 0x000fc800000006ff */
[----:B------:R-:W3:Y:S02]  /*d1d0*/  SYNCS.PHASECHK.TRANS64.TRYWAIT P1, [R17+URZ+0x32440], R2 ;  /* 0x03244002110075a7 */ /* 0x000ee4000802017f */
[----:B---3--:R-:W-:Y:S05]  /*d1e0*/  @!P1 BRA `(.L_x_9291) ;  /* 0x0000003800e89947 */ /* 0x008fea0003800000 */
.L_x_9403:
[----:B------:R-:W-:Y:S05]  /*d1f0*/  @!P0 BRA `(.L_x_9292) ;  /* 0x0000000000048947 */ /* 0x000fea0003800000 */
[----:B------:R-:W-:Y:S01]  /*d200*/  BPT.TRAP 0x1 ;  /* 0x000000040000795c */ /* 0x000fe20000300000 */
.L_x_9292:
[----:B------:R-:W4:Y:S02]  /*d210*/  SYNCS.PHASECHK.TRANS64.TRYWAIT P1, [R5+URZ+0x32460], R0 ;  /* 0x03246000050075a7 */ /* 0x000f24000802017f */
[----:B----4-:R-:W-:Y:S05]  /*d220*/  @!P1 BRA `(.L_x_9293) ;  /* 0x0000003800ec9947 */ /* 0x010fea0003800000 */
.L_x_9404:
[----:B------:R-:W-:Y:S05]  /*d230*/  @!P0 BRA `(.L_x_9294) ;  /* 0x0000000000048947 */ /* 0x000fea0003800000 */
[----:B------:R-:W-:Y:S01]  /*d240*/  BPT.TRAP 0x1 ;  /* 0x000000040000795c */ /* 0x000fe20000300000 */
.L_x_9294:
[----:B------:R0:W0:Y:S02]  /*d250*/  SYNCS.PHASECHK.TRANS64.TRYWAIT P0, [R17+URZ+0x32460], R2 ;  /* 0x03246002110075a7 */ /* 0x000024000800017f */
[----:B0-----:R-:W-:Y:S05]  /*d260*/  @!P0 NANOSLEEP.SYNCS 0x989680 ;  /* 0x009896800000895d */ /* 0x001fea0003900000 */
[----:B------:R-:W0:Y:S02]  /*d270*/  @!P0 SYNCS.PHASECHK.TRANS64 P0, [R17+URZ+0x32460], R2 ;  /* 0x03246002110085a7 */ /* 0x000e24000800007f */
[----:B0-----:R-:W-:Y:S05]  /*d280*/  @!P0 BRA `(.L_x_9294) ;  /* 0xfffffffc00f08947 */ /* 0x001fea000383ffff */
.L_x_9214:
[----:B------:R-:W-:Y:S05]  /*d290*/  BSYNC B6 ;  /* 0x0000000000067941 */ /* 0x000fea0003800000 */
.L_x_9211:
[----:B------:R-:W-:Y:S05]  /*d2a0*/  EXIT ;  /* 0x000000000000794d */ /* 0x000fea0003800000 */
.L_x_9218:
[----:B------:R-:W-:-:S13]  /*d2b0*/  R2UR UR4, R16 ;  /* 0x00000000100472ca */ /* 0x000fda00000e0000 */
[----:B-1----:R-:W-:-:S04]  /*d2c0*/  IMAD.U32 R3, RZ, RZ, UR4 ;  /* 0x00000004ff037e24 */ /* 0x002fc8000f8e00ff */
[----:B------:R1:W2:Y:S03]  /*d2d0*/  SYNCS.PHASECHK.TRANS64.TRYWAIT P0, [R3+URZ+0x32400], R0 ;  /* 0x03240000030075a7 */ /* 0x0002a6000800017f */
[----:B--2---:R-:W-:Y:S05]  /*d2e0*/  @!P0 NANOSLEEP.SYNCS 0x989680 ;  /* 0x009896800000895d */ /* 0x004fea0003900000 */
[----:B------:R-:W2:Y:S02]  /*d2f0*/  @!P0 SYNCS.PHASECHK.TRANS64 P0, [R3+URZ+0x32400], R0 ;  /* 0x03240000030085a7 */ /* 0x000ea4000800007f */
[----:B--2---:R-:W-:Y:S05]  /*d300*/  @!P0 BRA `(.L_x_9218) ;  /* 0xfffffffc00e88947 */ /* 0x004fea000383ffff */
[----:B------:R-:W-:Y:S05]  /*d310*/  BRA `(.L_x_9295) ;  /* 0xffffff4000687947 */ /* 0x000fea000383ffff */
.L_x_9222:
[----:B------:R-:W-:-:S13]  /*d320*/  R2UR UR4, R16 ;  /* 0x00000000100472ca */ /* 0x000fda00000e0000 */
[----:B-1----:R-:W-:-:S04]  /*d330*/  MOV R3, UR4 ;  /* 0x0000000400037c02 */ /* 0x002fc80008000f00 */
[----:B------:R1:W2:Y:S03]  /*d340*/  SYNCS.PHASECHK.TRANS64.TRYWAIT P1, [R3+URZ+0x32430], R0 ;  /* 0x03243000030075a7 */ /* 0x0002a6000802017f */
[----:B--2---:R-:W-:Y:S05]  /*d350*/  @!P1 NANOSLEEP.SYNCS 0x989680 ;  /* 0x009896800000995d */ /* 0x004fea0003900000 */
[----:B------:R-:W2:Y:S02]  /*d360*/  @!P1 SYNCS.PHASECHK.TRANS64 P1, [R3+URZ+0x32430], R0 ;  /* 0x03243000030095a7 */ /* 0x000ea4000802007f */
[----:B--2---:R-:W-:Y:S05]  /*d370*/  @!P1 BRA `(.L_x_9222) ;  /* 0xfffffffc00e89947 */ /* 0x004fea000383ffff */
[----:B------:R-:W-:Y:S05]  /*d380*/  BRA `(.L_x_9221) ;  /* 0xffffff4000907947 */ /* 0x000fea000383ffff */
.L_x_9223:
[----:B------:R-:W-:-:S13]  /*d390*/  R2UR UR4, R16 ;  /* 0x00000000100472ca */ /* 0x000fda00000e0000 */
[----:B-1----:R-:W-:-:S04]  /*d3a0*/  IMAD.U32 R3, RZ, RZ, UR4 ;  /* 0x00000004ff037e24 */ /* 0x002fc8000f8e00ff */
[----:B------:R1:W2:Y:S03]  /*d3b0*/  SYNCS.PHASECHK.TRANS64.TRYWAIT P1, [R3+URZ+0x32410], R0 ;  /* 0x03241000030075a7 */ /* 0x0002a6000802017f */
[----:B--2---:R-:W-:Y:S05]  /*d3c0*/  @!P1 NANOSLEEP.SYNCS 0x989680 ;  /* 0x009896800000995d */ /* 0x004fea0003900000 */
[----:B------:R-:W2:Y:S02]  /*d3d0*/  @!P1 SYNCS.PHASECHK.TRANS64 P1, [R3+URZ+0x32410], R0 ;  /* 0x03241000030095a7 */ /* 0x000ea4000802007f */
[----:B--2---:R-:W-:Y:S05]  /*d3e0*/  @!P1 BRA `(.L_x_9223) ;  /* 0xfffffffc00e89947 */ /* 0x004fea000383ffff */
[----:B------:R-:W-:Y:S05]  /*d3f0*/  BRA `(.L_x_9296) ;  /* 0xffffff4400547947 */ /* 0x000fea000383ffff */
.L_x_9227:
[----:B------:R-:W-:-:S13]  /*d400*/  R2UR UR4, R16 ;  /* 0x00000000100472ca */ /* 0x000fda00000e0000 */
[----:B-1----:R-:W-:-:S04]  /*d410*/  IMAD.U32 R3, RZ, RZ, UR4 ;  /* 0x00000004ff037e24 */ /* 0x002fc8000f8e00ff */
[----:B------:R1:W3:Y:S03]  /*d420*/  SYNCS.PHASECHK.TRANS64.TRYWAIT P1, [R3+URZ+0x32450], R0 ;  /* 0x03245000030075a7 */ /* 0x0002e6000802017f */
[----:B---3--:R-:W-:Y:S05]  /*d430*/  @!P1 NANOSLEEP.SYNCS 0x989680 ;  /* 0x009896800000995d */ /* 0x008fea0003900000 */
[----:B------:R-:W3:Y:S02]  /*d440*/  @!P1 SYNCS.PHASECHK.TRANS64 P1, [R3+URZ+0x32450], R0 ;  /* 0x03245000030095a7 */ /* 0x000ee4000802007f */
[----:B---3--:R-:W-:Y:S05]  /*d450*/  @!P1 BRA `(.L_x_9227) ;  /* 0xfffffffc00e89947 */ /* 0x008fea000383ffff */
[----:B------:R-:W-:Y:S05]  /*d460*/  BRA `(.L_x_9226) ;  /* 0xffffff4400607947 */ /* 0x000fea000383ffff */
.L_x_9234:
[----:B-1----:R-:W-:-:S04]  /*d470*/  IMAD.U32 R153, RZ, RZ, UR60 ;  /* 0x0000003cff997e24 */ /* 0x002fc8000f8e00ff */
[----:B------:R1:W2:Y:S03]  /*d480*/  SYNCS.PHASECHK.TRANS64.TRYWAIT P2, [R153+URZ+0x32430], R0 ;  /* 0x03243000990075a7 */ /* 0x0002a6000804017f */
[----:B--2---:R-:W-:Y:S05]  /*d490*/  @!P2 NANOSLEEP.SYNCS 0x989680 ;  /* 0x009896800000a95d */ /* 0x004fea0003900000 */
[----:B------:R-:W2:Y:S02]  /*d4a0*/  @!P2 SYNCS.PHASECHK.TRANS64 P2, [R153+URZ+0x32430], R0 ;  /* 0x032430009900a5a7 */ /* 0x000ea4000804007f */
[----:B--2---:R-:W-:Y:S05]  /*d4b0*/  @!P2 BRA `(.L_x_9234) ;  /* 0xfffffffc00eca947 */ /* 0x004fea000383ffff */
[----:B------:R-:W-:Y:S05]  /*d4c0*/  BRA `(.L_x_9233) ;  /* 0xffffff64008c7947 */ /* 0x000fea000383ffff */
.L_x_9238:
[----:B--2---:R-:W-:-:S04]  /*d4d0*/  IMAD.U32 R203, RZ, RZ, UR60 ;  /* 0x0000003cffcb7e24 */ /* 0x004fc8000f8e00ff */
[----:B------:R2:W3:Y:S03]  /*d4e0*/  SYNCS.PHASECHK.TRANS64.TRYWAIT P2, [R203+URZ+0x32450], R0 ;  /* 0x03245000cb0075a7 */ /* 0x0004e6000804017f */
[----:B---3--:R-:W-:Y:S05]  /*d4f0*/  @!P2 NANOSLEEP.SYNCS 0x989680 ;  /* 0x009896800000a95d */ /* 0x008fea0003900000 */
[----:B------:R-:W3:Y:S02]  /*d500*/  @!P2 SYNCS.PHASECHK.TRANS64 P2, [R203+URZ+0x32450], R0 ;  /* 0x03245000cb00a5a7 */ /* 0x000ee4000804007f */
[----:B---3--:R-:W-:Y:S05]  /*d510*/  @!P2 BRA `(.L_x_9238) ;  /* 0xfffffffc00eca947 */ /* 0x008fea000383ffff */
[----:B------:R-:W-:Y:S05]  /*d520*/  BRA `(.L_x_9237) ;  /* 0xffffff6800587947 */ /* 0x000fea000383ffff */
.L_x_9252:
[----:B------:R-:W-:Y:S01]  /*d530*/  IMAD.MOV.U32 R13, RZ, RZ, R18 ;  /* 0x000000ffff0d7224 */ /* 0x000fe200078e0012 */
[----:B------:R-:W-:Y:S01]  /*d540*/  MOV R12, RZ ;  /* 0x000000ff000c7202 */ /* 0x000fe20000000f00 */
[----:B------:R-:W-:Y:S02]  /*d550*/  IMAD.MOV.U32 R11, RZ, RZ, 0x1f ;  /* 0x0000001fff0b7424 */ /* 0x000fe400078e00ff */
[----:B------:R-:W-:-:S07]  /*d560*/  IMAD.MOV.U32 R15, RZ, RZ, -0x1 ;  /* 0xffffffffff0f7424 */ /* 0x000fce00078e00ff */
[----:B-----5:R-:W-:Y:S05]  /*d570*/  WARPSYNC.COLLECTIVE R15, `(.L_x_9297) ;  /* 0x000000000f087348 */ /* 0x020fea0003c00000 */
[----:B------:R0:W1:Y:S02]  /*d580*/  SHFL.IDX P6, R14, R13, R12, R11 ;  /* 0x0000000c0d0e7389 */ /* 0x00006400000c000b */
[----:B01---5:R-:W-:Y:S01]  /*d590*/  ENDCOLLECTIVE ;  /* 0x000000000000791b */ /* 0x023fe20003800000 */
.L_x_9297:
[----:B------:R-:W-:Y:S05]  /*d5a0*/  BRA `(.L_x_9298) ;  /* 0xffffffc400887947 */ /* 0x000fea000383ffff */
.L_x_9254:
[----:B0-----:R-:W-:-:S04]  /*d5b0*/  IMAD.U32 R3, RZ, RZ, UR42 ;  /* 0x0000002aff037e24 */ /* 0x001fc8000f8e00ff */
[----:B------:R0:W1:Y:S03]  /*d5c0*/  SYNCS.PHASECHK.TRANS64.TRYWAIT P0, [R3+URZ+0x32440], R2 ;  /* 0x03244002030075a7 */ /* 0x000066000800017f */
[----:B-1----:R-:W-:Y:S05]  /*d5d0*/  @!P0 NANOSLEEP.SYNCS 0x989680 ;  /* 0x009896800000895d */ /* 0x002fea0003900000 */
[----:B------:R-:W1:Y:S02]  /*d5e0*/  @!P0 SYNCS.PHASECHK.TRANS64 P0, [R3+URZ+0x32440], R2 ;  /* 0x03244002030085a7 */ /* 0x000e64000800007f */
[----:B-1----:R-:W-:Y:S05]  /*d5f0*/  @!P0 BRA `(.L_x_9254) ;  /* 0xfffffffc00ec8947 */ /* 0x002fea000383ffff */
[----:B------:R-:W-:Y:S05]  /*d600*/  BRA `(.L_x_9299) ;  /* 0xffffffc400cc7947 */ /* 0x000fea000383ffff */
.L_x_9255:
        /* <DEDUP_REMOVED lines=8> */
.L_x_9301:
[----:B------:R-:W-:Y:S05]  /*d690*/  BSYNC B0 ;  /* 0x0000000000007941 */ /* 0x000fea0003800000 */
.L_x_9300:
        /* <DEDUP_REMOVED lines=9> */
.L_x_9302:
[----:B------:R-:W-:Y:S02]  /*d730*/  IMAD.MOV.U32 R13, RZ, RZ, R5 ;  /* 0x000000ffff0d7224 */ /* 0x000fe400078e0005 */
[----:B------:R-:W-:Y:S01]  /*d740*/  IMAD.MOV.U32 R12, RZ, RZ, 0x1 ;  /* 0x00000001ff0c7424 */ /* 0x000fe200078e00ff */
[----:B------:R-:W-:-:S13]  /*d750*/  @P0 LEA R2, P1, R22, R14, 0x1 ;  /* 0x0000000e16020211 */ /* 0x000fda00078208ff */
[----:B------:R-:W-:Y:S05]  /*d760*/  WARPSYNC.COLLECTIVE R15, `(.L_x_9303) ;  /* 0x000000000f087348 */ /* 0x000fea0003c00000 */
[----:B------:R0:W1:Y:S02]  /*d770*/  SHFL.IDX P6, R14, R13, R12, R11 ;  /* 0x0000000c0d0e7389 */ /* 0x00006400000c000b */
[----:B01----:R-:W-:Y:S01]  /*d780*/  ENDCOLLECTIVE ;  /* 0x000000000000791b */ /* 0x003fe20003800000 */
.L_x_9303:
        /* <DEDUP_REMOVED lines=12> */
.L_x_9304:
[----:B------:R-:W-:Y:S02]  /*d850*/  IMAD.MOV.U32 R13, RZ, RZ, R5 ;  /* 0x000000ffff0d7224 */ /* 0x000fe400078e0005 */
[----:B------:R-:W-:Y:S01]  /*d860*/  IMAD.MOV.U32 R12, RZ, RZ, 0x2 ;  /* 0x00000002ff0c7424 */ /* 0x000fe200078e00ff */
[----:B------:R-:W-:-:S13]  /*d870*/  @P0 LEA R2, P1, R22, R14, 0x1 ;  /* 0x0000000e16020211 */ /* 0x000fda00078208ff */
[----:B------:R-:W-:Y:S05]  /*d880*/  WARPSYNC.COLLECTIVE R15, `(.L_x_9305) ;  /* 0x000000000f087348 */ /* 0x000fea0003c00000 */
[----:B------:R0:W1:Y:S02]  /*d890*/  SHFL.IDX P6, R14, R13, R12, R11 ;  /* 0x0000000c0d0e7389 */ /* 0x00006400000c000b */
[----:B01----:R-:W-:Y:S01]  /*d8a0*/  ENDCOLLECTIVE ;  /* 0x000000000000791b */ /* 0x003fe20003800000 */
.L_x_9305:
[----:B------:R-:W-:-:S05]  /*d8b0*/  @P0 IADD3.X R3, RZ, R0, RZ, P1, !PT ;  /* 0x00000000ff030210 */ /* 0x000fca0000ffe4ff */
        /* <DEDUP_REMOVED lines=11> */
.L_x_9306:
[----:B------:R-:W-:Y:S01]  /*d970*/  MOV R13, R5 ;  /* 0x00000005000d7202 */ /* 0x000fe20000000f00 */
[----:B------:R-:W-:Y:S01]  /*d980*/  IMAD.MOV.U32 R12, RZ, RZ, 0x3 ;  /* 0x00000003ff0c7424 */ /* 0x000fe200078e00ff */
[----:B------:R-:W-:-:S13]  /*d990*/  @P0 LEA R2, P1, R22, R14, 0x1 ;  /* 0x0000000e16020211 */ /* 0x000fda00078208ff */
[----:B------:R-:W-:Y:S05]  /*d9a0*/  WARPSYNC.COLLECTIVE R15, `(.L_x_9307) ;  /* 0x000000000f087348 */ /* 0x000fea0003c00000 */
[----:B------:R0:W1:Y:S02]  /*d9b0*/  SHFL.IDX P6, R14, R13, R12, R11 ;  /* 0x0000000c0d0e7389 */ /* 0x00006400000c000b */
[----:B01----:R-:W-:Y:S01]  /*d9c0*/  ENDCOLLECTIVE ;  /* 0x000000000000791b */ /* 0x003fe20003800000 */
.L_x_9307:
        /* <DEDUP_REMOVED lines=12> */
.L_x_9308:
[----:B------:R-:W-:Y:S01]  /*da90*/  IMAD.MOV.U32 R13, RZ, RZ, R5 ;  /* 0x000000ffff0d7224 */ /* 0x000fe200078e0005 */
[----:B------:R-:W-:Y:S02]  /*daa0*/  MOV R12, 0x4 ;  /* 0x00000004000c7802 */ /* 0x000fe40000000f00 */
[----:B------:R-:W-:-:S13]  /*dab0*/  @P0 LEA R2, P1, R22, R14, 0x1 ;  /* 0x0000000e16020211 */ /* 0x000fda00078208ff */
[----:B------:R-:W-:Y:S05]  /*dac0*/  WARPSYNC.COLLECTIVE R15, `(.L_x_9309) ;  /* 0x000000000f087348 */ /* 0x000fea0003c00000 */
[----:B------:R0:W1:Y:S02]  /*dad0*/  SHFL.IDX P6, R14, R13, R12, R11 ;  /* 0x0000000c0d0e7389 */ /* 0x00006400000c000b */
[----:B01----:R-:W-:Y:S01]  /*dae0*/  ENDCOLLECTIVE ;  /* 0x000000000000791b */ /* 0x003fe20003800000 */
.L_x_9309:
        /* <DEDUP_REMOVED lines=12> */
.L_x_9310:
[----:B------:R-:W-:Y:S02]  /*dbb0*/  IMAD.MOV.U32 R13, RZ, RZ, R5 ;  /* 0x000000ffff0d7224 */ /* 0x000fe400078e0005 */
[----:B------:R-:W-:Y:S01]  /*dbc0*/  IMAD.MOV.U32 R12, RZ, RZ, 0x5 ;  /* 0x00000005ff0c7424 */ /* 0x000fe200078e00ff */
[----:B------:R-:W-:-:S13]  /*dbd0*/  @P0 LEA R2, P1, R22, R14, 0x1 ;  /* 0x0000000e16020211 */ /* 0x000fda00078208ff */
[----:B------:R-:W-:Y:S05]  /*dbe0*/  WARPSYNC.COLLECTIVE R15, `(.L_x_9311) ;  /* 0x000000000f087348 */ /* 0x000fea0003c00000 */
[----:B------:R0:W1:Y:S02]  /*dbf0*/  SHFL.IDX P6, R14, R13, R12, R11 ;  /* 0x0000000c0d0e7389 */ /* 0x00006400000c000b */
[----:B01----:R-:W-:Y:S01]  /*dc00*/  ENDCOLLECTIVE ;  /* 0x000000000000791b */ /* 0x003fe20003800000 */
.L_x_9311:
[----:B------:R-:W-:-:S05]  /*dc10*/  @P0 IMAD.X R3, RZ, RZ, R0, P1 ;  /* 0x000000ffff030224 */ /* 0x000fca00008e0600 */
[----:B------:R-:W-:Y:S01]  /*dc20*/  @!PT LDS RZ, [RZ] ;  /* 0x00000000fffff984 */ /* 0x000fe20000000800 */
[----:B------:R-:W-:Y:S01]  /*dc30*/  @!PT LDS RZ, [RZ] ;  /* 0x00000000fffff984 */ /* 0x000fe20000000800 */
[----:B------:R-:W-:Y:S01]  /*dc40*/  @!PT LDS RZ, [RZ] ;  /* 0x00000000fffff984 */ /* 0x000fe20000000800 */
[----:B------:R0:W-:Y:S01]  /*dc50*/  @P0 LDGSTS.E.BYPASS.LTC128B.128 [R7+0x1e400], desc[UR36][R2.64], !P2 ;  /* 0x1e40000002070fae */ /* 0x0001e2000d101d64 */
[----:B------:R-:W-:Y:S01]  /*dc60*/  IMAD.MOV.U32 R13, RZ, RZ, R4 ;  /* 0x000000ffff0d7224 */ /* 0x000fe200078e0004 */
[----:B------:R-:W-:-:S07]  /*dc70*/  MOV R0, R14 ;  /* 0x0000000e00007202 */ /* 0x000fce0000000f00 */
[----:B0-----:R-:W-:Y:S05]  /*dc80*/  WARPSYNC.COLLECTIVE R15, `(.L_x_9312) ;  /* 0x000000000f087348 */ /* 0x001fea0003c00000 */
[----:B------:R1:W2:Y:S02]  /*dc90*/  SHFL.IDX P6, R14, R13, R12, R11 ;  /* 0x0000000c0d0e7389 */ /* 0x0002a400000c000b */
[----:B012---:R-:W-:Y:S01]  /*dca0*/  ENDCOLLECTIVE ;  /* 0x000000000000791b */ /* 0x007fe20003800000 */
.L_x_9312:
[----:B------:R-:W-:Y:S05]  /*dcb0*/  BRA `(.L_x_9313) ;  /* 0xffffffc400407947 */ /* 0x000fea000383ffff */
.L_x_9258:
        /* <DEDUP_REMOVED lines=8> */
.L_x_9314:
[----:B------:R-:W-:Y:S01]  /*dd40*/  IMAD.MOV.U32 R13, RZ, RZ, R0 ;  /* 0x000000ffff0d7224 */ /* 0x000fe200078e0000 */
[----:B------:R-:W-:-:S07]  /*dd50*/  MOV R3, R14 ;  /* 0x0000000e00037202 */ /* 0x000fce0000000f00 */
[----:B------:R-:W-:Y:S05]  /*dd60*/  WARPSYNC.COLLECTIVE R15, `(.L_x_9315) ;  /* 0x000000000f087348 */ /* 0x000fea0003c00000 */
[----:B------:R0:W1:Y:S02]  /*dd70*/  SHFL.IDX P6, R14, R13, R12, R11 ;  /* 0x0000000c0d0e7389 */ /* 0x00006400000c000b */
[----:B01----:R-:W-:Y:S01]  /*dd80*/  ENDCOLLECTIVE ;  /* 0x000000000000791b */ /* 0x003fe20003800000 */
.L_x_9315:
[----:B------:R-:W-:Y:S02]  /*dd90*/  ULDC UR4, c[0x0][0x288] ;  /* 0x0000a20000047ab9 */ /* 0x000fe40000000800 */
[----:B------:R-:W-:Y:S02]  /*dda0*/  IMAD R5, R6, UR4, RZ ;  /* 0x0000000406057c24 */ /* 0x000fe4000f8e02ff */
[----:B------:R-:W-:-:S04]  /*ddb0*/  IMAD R6, R36, 0x80, R37 ;  /* 0x0000008024067824 */ /* 0x000fc800078e0225 */
[C---:B------:R-:W-:Y:S01]  /*ddc0*/  VIADD R8, R6.reuse, 0x10 ;  /* 0x0000001006087836 */ /* 0x040fe20000000000 */
[----:B------:R-:W-:Y:S01]  /*ddd0*/  ISETP.GE.AND P2, PT, R6, R5, PT ;  /* 0x000000050600720c */ /* 0x000fe20003f46270 */
[----:B------:R-:W-:Y:S01]  /*dde0*/  IMAD.MOV.U32 R13, RZ, RZ, R4 ;  /* 0x000000ffff0d7224 */ /* 0x000fe200078e0004 */
[----:B------:R-:W-:-:S11]  /*ddf0*/  MOV R12, 0x1 ;  /* 0x00000001000c7802 */ /* 0x000fd60000000f00 */
[----:B------:R-:W-:Y:S02]  /*de00*/  @!P2 LEA R9, R28, UR42, 0x1 ;  /* 0x0000002a1c09ac11 */ /* 0x000fe4000f8e08ff */
[----:B------:R-:W-:-:S13]  /*de10*/  @!P2 LEA R2, P1, R22, R14, 0x1 ;  /* 0x0000000e1602a211 */ /* 0x000fda00078208ff */
[----:B------:R-:W-:Y:S05]  /*de20*/  WARPSYNC.COLLECTIVE R15, `(.L_x_9316) ;  /* 0x000000000f087348 */ /* 0x000fea0003c00000 */
[----:B------:R0:W1:Y:S02]  /*de30*/  SHFL.IDX P6, R14, R13, R12, R11 ;  /* 0x0000000c0d0e7389 */ /* 0x00006400000c000b */
[----:B01----:R-:W-:Y:S01]  /*de40*/  ENDCOLLECTIVE ;  /* 0x000000000000791b */ /* 0x003fe20003800000 */
.L_x_9316:
[----:B------:R-:W-:Y:S01]  /*de50*/  @P2 LOP3.LUT R16, R16, 0x1000, RZ, 0xfc, !PT ;  /* 0x0000100010102812 */ /* 0x000fe200078efcff */
[----:B------:R-:W-:-:S03]  /*de60*/  @!P2 IMAD.X R3, RZ, RZ, R3, P1 ;  /* 0x000000ffff03a224 */ /* 0x000fc600008e0603 */
[----:B------:R-:W-:Y:S02]  /*de70*/  LOP3.LUT R16, R16, 0xfffff7ff, RZ, 0xc0, !PT ;  /* 0xfffff7ff10107812 */ /* 0x000fe400078ec0ff */
        /* <DEDUP_REMOVED lines=8> */
[----:B------:R-:W-:Y:S01]  /*df00*/  IMAD.MOV.U32 R7, RZ, RZ, R14 ;  /* 0x000000ffff077224 */ /* 0x000fe200078e000e */
[----:B0-----:R-:W-:-:S07]  /*df10*/  @P2 LOP3.LUT R16, R16, 0x800, RZ, 0xfc, !PT ;  /* 0x0000080010102812 */ /* 0x001fce00078efcff */
[----:B------:R-:W-:Y:S05]  /*df20*/  WARPSYNC.COLLECTIVE R15, `(.L_x_9317) ;  /* 0x000000000f087348 */ /* 0x000fea0003c00000 */
[----:B------:R0:W1:Y:S02]  /*df30*/  SHFL.IDX P6, R14, R13, R12, R11 ;  /* 0x0000000c0d0e7389 */ /* 0x00006400000c000b */
[----:B01----:R-:W-:Y:S01]  /*df40*/  ENDCOLLECTIVE ;  /* 0x000000000000791b */ /* 0x003fe20003800000 */
.L_x_9317:
[----:B------:R-:W-:Y:S01]  /*df50*/  LOP3.LUT R16, R16, 0xfffffbff, RZ, 0xc0, !PT ;  /* 0xfffffbff10107812 */ /* 0x000fe200078ec0ff */
[----:B------:R-:W-:Y:S01]  /*df60*/  IMAD.MOV.U32 R13, RZ, RZ, R4 ;  /* 0x000000ffff0d7224 */ /* 0x000fe200078e0004 */
[----:B------:R-:W-:-:S05]  /*df70*/  @!P2 LEA R12, P1, R22, R14, 0x1 ;  /* 0x0000000e160ca211 */ /* 0x000fca00078208ff */
[----:B------:R-:W-:Y:S02]  /*df80*/  @!P2 IMAD.X R11, RZ, RZ, R7, P1 ;  /* 0x000000ffff0ba224 */ /* 0x000fe400008e0607 */
[----:B------:R-:W-:Y:S02]  /*df90*/  @!P2 IMAD.MOV.U32 R2, RZ, RZ, R12 ;  /* 0x000000ffff02a224 */ /* 0x000fe400078e000c */
[----:B------:R-:W-:Y:S02]  /*dfa0*/  @!P2 IMAD.MOV.U32 R3, RZ, RZ, R11 ;  /* 0x000000ffff03a224 */ /* 0x000fe400078e000b */
[----:B------:R-:W-:Y:S02]  /*dfb0*/  IMAD.MOV.U32 R12, RZ, RZ, 0x2 ;  /* 0x00000002ff0c7424 */ /* 0x000fe400078e00ff */
[----:B------:R-:W-:Y:S01]  /*dfc0*/  IMAD.MOV.U32 R11, RZ, RZ, 0x181f ;  /* 0x0000181fff0b7424 */ /* 0x000fe200078e00ff */
[----:B------:R-:W-:Y:S01]  /*dfd0*/  @!PT LDS RZ, [RZ] ;  /* 0x00000000fffff984 */ /* 0x000fe20000000800 */
[----:B------:R-:W-:Y:S01]  /*dfe0*/  @!PT LDS RZ, [RZ] ;  /* 0x00000000fffff984 */ /* 0x000fe20000000800 */
[----:B------:R-:W-:Y:S01]  /*dff0*/  @!PT LDS RZ, [RZ] ;  /* 0x00000000fffff984 */ /* 0x000fe20000000800 */
[----:B------:R0:W-:Y:S01]  /*e000*/  @!P2 LDGSTS.E.BYPASS.LTC128B.128 [R21+0x18c00], desc[UR36][R2.64], !P0 ;  /* 0x18c000000215afae */ /* 0x0001e2000c101d64 */
[----:B------:R-:W-:Y:S01]  /*e010*/  ISETP.GE.AND P2, PT, R8, R5, PT ;  /* 0x000000050800720c */ /* 0x000fe20003f46270 */
[----:B------:R-:W-:-:S12]  /*e020*/  VIADD R8, R6, 0x30 ;  /* 0x0000003006087836 */ /* 0x000fd80000000000 */
[----:B0-----:R-:W-:Y:S05]  /*e030*/  WARPSYNC.COLLECTIVE R15, `(.L_x_9318) ;  /* 0x000000000f087348 */ /* 0x001fea0003c00000 */
[----:B------:R1:W2:Y:S02]  /*e040*/  SHFL.IDX P6, R14, R13, R12, R11 ;  /* 0x0000000c0d0e7389 */ /* 0x0002a400000c000b */
[----:B012---:R-:W-:Y:S01]  /*e050*/  ENDCOLLECTIVE ;  /* 0x000000000000791b */ /* 0x007fe20003800000 */
.L_x_9318:
[----:B------:R-:W-:Y:S02]  /*e060*/  @!P2 LEA R21, R28, UR42, 0x1 ;  /* 0x0000002a1c15ac11 */ /* 0x000fe4000f8e08ff */
[----:B------:R-:W-:Y:S01]  /*e070*/  @P2 LOP3.LUT R16, R16, 0x400, RZ, 0xfc, !PT ;  /* 0x0000040010102812 */ /* 0x000fe200078efcff */
[----:B------:R-:W-:-:S03]  /*e080*/  IMAD.MOV.U32 R13, RZ, RZ, R0 ;  /* 0x000000ffff0d7224 */ /* 0x000fc600078e0000 */
[----:B------:R-:W-:Y:S01]  /*e090*/  LOP3.LUT R16, R16, 0xfffffdff, RZ, 0xc0, !PT ;  /* 0xfffffdff10107812 */ /* 0x000fe200078ec0ff */
[----:B------:R-:W-:-:S07]  /*e0a0*/  IMAD.MOV.U32 R20, RZ, RZ, R14 ;  /* 0x000000ffff147224 */ /* 0x000fce00078e000e */
[----:B------:R-:W-:Y:S05]  /*e0b0*/  WARPSYNC.COLLECTIVE R15, `(.L_x_9319) ;  /* 0x000000000f087348 */ /* 0x000fea0003c00000 */
[----:B------:R0:W1:Y:S02]  /*e0c0*/  SHFL.IDX P6, R14, R13, R12, R11 ;  /* 0x0000000c0d0e7389 */ /* 0x00006400000c000b */
[----:B01----:R-:W-:Y:S01]  /*e0d0*/  ENDCOLLECTIVE ;  /* 0x000000000000791b */ /* 0x003fe20003800000 */
.L_x_9319:
[----:B------:R-:W-:Y:S02]  /*e0e0*/  IMAD.MOV.U32 R13, RZ, RZ, R4 ;  /* 0x000000ffff0d7224 */ /* 0x000fe400078e0004 */
[----:B------:R-:W-:Y:S01]  /*e0f0*/  IMAD.MOV.U32 R12, RZ, RZ, 0x3 ;  /* 0x00000003ff0c7424 */ /* 0x000fe200078e00ff */
[----:B------:R-:W-:-:S04]  /*e100*/  @!P2 LEA R15, P1, R22, R14, 0x1 ;  /* 0x0000000e160fa211 */ /* 0x000fc800078208ff */
[----:B------:R-:W-:Y:S01]  /*e110*/  @!P2 IADD3.X R20, RZ, R20, RZ, P1, !PT ;  /* 0x00000014ff14a210 */ /* 0x000fe20000ffe4ff */
[----:B------:R-:W-:Y:S01]  /*e120*/  @!P2 IMAD.MOV.U32 R2, RZ, RZ, R15 ;  /* 0x000000ffff02a224 */ /* 0x000fe200078e000f */
[----:B------:R-:W-:-:S03]  /*e130*/  MOV R15, 0xffffffff ;  /* 0xffffffff000f7802 */ /* 0x000fc60000000f00 */
[----:B------:R-:W-:-:S07]  /*e140*/  @!P2 IMAD.MOV.U32 R3, RZ, RZ, R20 ;  /* 0x000000ffff03a224 */ /* 0x000fce00078e0014 */
[----:B------:R-:W-:Y:S05]  /*e150*/  WARPSYNC.COLLECTIVE R15, `(.L_x_9320) ;  /* 0x000000000f087348 */ /* 0x000fea0003c00000 */
[----:B------:R0:W1:Y:S02]  /*e160*/  SHFL.IDX P6, R14, R13, R12, R11 ;  /* 0x0000000c0d0e7389 */ /* 0x00006400000c000b */
[----:B01----:R-:W-:Y:S01]  /*e170*/  ENDCOLLECTIVE ;  /* 0x000000000000791b */ /* 0x003fe20003800000 */
.L_x_9320:
[----:B------:R-:W-:Y:S01]  /*e180*/  @!PT LDS RZ, [RZ] ;  /* 0x00000000fffff984 */ /* 0x000fe20000000800 */
[----:B------:R-:W-:Y:S01]  /*e190*/  @!PT LDS RZ, [RZ] ;  /* 0x00000000fffff984 */ /* 0x000fe20000000800 */
[----:B------:R-:W-:Y:S01]  /*e1a0*/  @!PT LDS RZ, [RZ] ;  /* 0x00000000fffff984 */ /* 0x000fe20000000800 */
[----:B------:R0:W-:Y:S01]  /*e1b0*/  @!P2 LDGSTS.E.BYPASS.LTC128B.128 [R21+0x19400], desc[UR36][R2.64], !P0 ;  /* 0x194000000215afae */ /* 0x0001e2000c101d64 */
[----:B------:R-:W-:Y:S02]  /*e1c0*/  ISETP.GE.AND P2, PT, R8, R5, PT ;  /* 0x000000050800720c */ /* 0x000fe40003f46270 */
[----:B------:R-:W-:Y:S01]  /*e1d0*/  IADD3 R8, R6, 0x40, RZ ;  /* 0x0000004006087810 */ /* 0x000fe20007ffe0ff */
[----:B------:R-:W-:-:S10]  /*e1e0*/  IMAD.MOV.U32 R13, RZ, RZ, R0 ;  /* 0x000000ffff0d7224 */ /* 0x000fd400078e0000 */
[----:B------:R-:W-:-:S04]  /*e1f0*/  @P2 LOP3.LUT R16, R16, 0x200, RZ, 0xfc, !PT ;  /* 0x0000020010102812 */ /* 0x000fc800078efcff */
[----:B------:R-:W-:Y:S01]  /*e200*/  LOP3.LUT R16, R16, 0xfffffeff, RZ, 0xc0, !PT ;  /* 0xfffffeff10107812 */ /* 0x000fe200078ec0ff */
[----:B0-----:R-:W-:-:S07]  /*e210*/  IMAD.MOV.U32 R7, RZ, RZ, R14 ;  /* 0x000000ffff077224 */ /* 0x001fce00078e000e */
[----:B------:R-:W-:Y:S05]  /*e220*/  WARPSYNC.COLLECTIVE R15, `(.L_x_9321) ;  /* 0x000000000f087348 */ /* 0x000fea0003c00000 */
[----:B------:R0:W1:Y:S02]  /*e230*/  SHFL.IDX P6, R14, R13, R12, R11 ;  /* 0x0000000c0d0e7389 */ /* 0x00006400000c000b */
[----:B01----:R-:W-:Y:S01]  /*e240*/  ENDCOLLECTIVE ;  /* 0x000000000000791b */ /* 0x003fe20003800000 */
.L_x_9321:
[----:B------:R-:W-:Y:S01]  /*e250*/  @!P2 LEA R15, R28, UR42, 0x1 ;  /* 0x0000002a1c0fac11 */ /* 0x000fe2000f8e08ff */
[----:B------:R-:W-:Y:S01]  /*e260*/  IMAD.MOV.U32 R12, RZ, RZ, 0x4 ;  /* 0x00000004ff0c7424 */ /* 0x000fe200078e00ff */
        /* <DEDUP_REMOVED lines=10> */
[----:B0-----:R-:W-:-:S12]  /*e310*/  IMAD.MOV.U32 R15, RZ, RZ, -0x1 ;  /* 0xffffffffff0f7424 */ /* 0x001fd800078e00ff */
[----:B------:R-:W-:Y:S02]  /*e320*/  @!P2 LEA R20, R28, UR42, 0x1 ;  /* 0x0000002a1c14ac11 */ /* 0x000fe4000f8e08ff */
[----:B------:R-:W-:-:S07]  /*e330*/  @P2 LOP3.LUT R16, R16, 0x100, RZ, 0xfc, !PT ;  /* 0x0000010010102812 */ /* 0x000fce00078efcff */
[----:B------:R-:W-:Y:S05]  /*e340*/  WARPSYNC.COLLECTIVE R15, `(.L_x_9322) ;  /* 0x000000000f087348 */ /* 0x000fea0003c00000 */
[----:B------:R0:W1:Y:S02]  /*e350*/  SHFL.IDX P6, R14, R13, R12, R11 ;  /* 0x0000000c0d0e7389 */ /* 0x00006400000c000b */
[----:B01----:R-:W-:Y:S01]  /*e360*/  ENDCOLLECTIVE ;  /* 0x000000000000791b */ /* 0x003fe20003800000 */
.L_x_9322:
[----:B------:R-:W-:Y:S01]  /*e370*/  LOP3.LUT R16, R16, 0xffffff7f, RZ, 0xc0, !PT ;  /* 0xffffff7f10107812 */ /* 0x000fe200078ec0ff */
[----:B------:R-:W-:Y:S02]  /*e380*/  IMAD.MOV.U32 R13, RZ, RZ, R0 ;  /* 0x000000ffff0d7224 */ /* 0x000fe400078e0000 */
[----:B------:R-:W-:-:S07]  /*e390*/  IMAD.MOV.U32 R8, RZ, RZ, R14 ;  /* 0x000000ffff087224 */ /* 0x000fce00078e000e */
[----:B------:R-:W-:Y:S05]  /*e3a0*/  WARPSYNC.COLLECTIVE R15, `(.L_x_9323) ;  /* 0x000000000f087348 */ /* 0x000fea0003c00000 */
[----:B------:R0:W1:Y:S02]  /*e3b0*/  SHFL.IDX P6, R14, R13, R12, R11 ;  /* 0x0000000c0d0e7389 */ /* 0x00006400000c000b */
[----:B01----:R-:W-:Y:S01]  /*e3c0*/  ENDCOLLECTIVE ;  /* 0x000000000000791b */ /* 0x003fe20003800000 */
.L_x_9323:
[----:B------:R-:W-:Y:S01]  /*e3d0*/  IMAD.MOV.U32 R13, RZ, RZ, R4 ;  /* 0x000000ffff0d7224 */ /* 0x000fe200078e0004 */
[----:B------:R-:W-:Y:S02]  /*e3e0*/  MOV R12, 0x5 ;  /* 0x00000005000c7802 */ /* 0x000fe40000000f00 */
[----:B------:R-:W-:-:S07]  /*e3f0*/  MOV R7, R14 ;  /* 0x0000000e00077202 */ /* 0x000fce0000000f00 */
[----:B------:R-:W-:Y:S05]  /*e400*/  WARPSYNC.COLLECTIVE R15, `(.L_x_9324) ;  /* 0x000000000f087348 */ /* 0x000fea0003c00000 */
[----:B------:R0:W1:Y:S02]  /*e410*/  SHFL.IDX P6, R14, R13, R12, R11 ;  /* 0x0000000c0d0e7389 */ /* 0x00006400000c000b */
[----:B01----:R-:W-:Y:S01]  /*e420*/  ENDCOLLECTIVE ;  /* 0x000000000000791b */ /* 0x003fe20003800000 */
.L_x_9324:
[----:B------:R-:W-:-:S05]  /*e430*/  @!P2 LEA R7, P1, R22, R7, 0x1 ;  /* 0x000000071607a211 */ /* 0x000fca00078208ff */
[----:B------:R-:W-:Y:S02]  /*e440*/  @!P2 IMAD.X R8, RZ, RZ, R8, P1 ;  /* 0x000000ffff08a224 */ /* 0x000fe400008e0608 */
[----:B------:R-:W-:Y:S02]  /*e450*/  @!P2 IMAD.MOV.U32 R2, RZ, RZ, R7 ;  /* 0x000000ffff02a224 */ /* 0x000fe400078e0007 */
[----:B------:R-:W-:Y:S02]  /*e460*/  @!P2 IMAD.MOV.U32 R3, RZ, RZ, R8 ;  /* 0x000000ffff03a224 */ /* 0x000fe400078e0008 */
[----:B------:R-:W-:Y:S02]  /*e470*/  VIADD R8, R6, 0x50 ;  /* 0x0000005006087836 */ /* 0x000fe40000000000 */
[----:B------:R-:W-:Y:S01]  /*e480*/  IMAD.MOV.U32 R13, RZ, RZ, R0 ;  /* 0x000000ffff0d7224 */ /* 0x000fe200078e0000 */
[----:B------:R-:W-:Y:S01]  /*e490*/  @!PT LDS RZ, [RZ] ;  /* 0x00000000fffff984 */ /* 0x000fe20000000800 */
[----:B------:R-:W-:Y:S01]  /*e4a0*/  @!PT LDS RZ, [RZ] ;  /* 0x00000000fffff984 */ /* 0x000fe20000000800 */
[----:B------:R-:W-:Y:S01]  /*e4b0*/  @!PT LDS RZ, [RZ] ;  /* 0x00000000fffff984 */ /* 0x000fe20000000800 */
[----:B------:R0:W-:Y:S02]  /*e4c0*/  @!P2 LDGSTS.E.BYPASS.LTC128B.128 [R20+0x1a400], desc[UR36][R2.64], !P0 ;  /* 0x1a4000000214afae */ /* 0x0001e4000c101d64 */
[----:B------:R-:W-:-:S02]  /*e4d0*/  ISETP.GE.AND P2, PT, R8, R5, PT ;  /* 0x000000050800720c */ /* 0x000fc40003f46270 */
[----:B------:R-:W-:Y:S01]  /*e4e0*/  IADD3 R8, R6, 0x60, RZ ;  /* 0x0000006006087810 */ /* 0x000fe20007ffe0ff */
[----:B------:R-:W-:-:S10]  /*e4f0*/  IMAD.MOV.U32 R10, RZ, RZ, R14 ;  /* 0x000000ffff0a7224 */ /* 0x000fd400078e000e */
[----:B0-----:R-:W-:Y:S05]  /*e500*/  WARPSYNC.COLLECTIVE R15, `(.L_x_9325) ;  /* 0x000000000f087348 */ /* 0x001fea0003c00000 */
[----:B------:R1:W2:Y:S02]  /*e510*/  SHFL.IDX P6, R14, R13, R12, R11 ;  /* 0x0000000c0d0e7389 */ /* 0x0002a400000c000b */
[----:B012---:R-:W-:Y:S01]  /*e520*/  ENDCOLLECTIVE ;  /* 0x000000000000791b */ /* 0x007fe20003800000 */
.L_x_9325:
        /* <DEDUP_REMOVED lines=9> */
.L_x_9326:
        /* <DEDUP_REMOVED lines=14> */
.L_x_9327:
[----:B------:R-:W-:Y:S02]  /*e6a0*/  @!P2 LEA R9, R28, UR42, 0x1 ;  /* 0x0000002a1c09ac11 */ /* 0x000fe4000f8e08ff */
[----:B------:R-:W-:Y:S01]  /*e6b0*/  @P2 LOP3.LUT R16, R16, 0x40, RZ, 0xfc, !PT ;  /* 0x0000004010102812 */ /* 0x000fe200078efcff */
[----:B------:R-:W-:Y:S02]  /*e6c0*/  IMAD.MOV.U32 R13, RZ, RZ, R4 ;  /* 0x000000ffff0d7224 */ /* 0x000fe400078e0004 */
[----:B------:R-:W-:-:S05]  /*e6d0*/  IMAD.MOV.U32 R11, RZ, RZ, R14 ;  /* 0x000000ffff0b7224 */ /* 0x000fca00078e000e */
[----:B------:R-:W-:-:S05]  /*e6e0*/  @!P2 LEA R11, P1, R22, R11, 0x1 ;  /* 0x0000000b160ba211 */ /* 0x000fca00078208ff */
[----:B------:R-:W-:Y:S02]  /*e6f0*/  @!P2 IMAD.X R12, RZ, RZ, R2, P1 ;  /* 0x000000ffff0ca224 */ /* 0x000fe400008e0602 */
[----:B------:R-:W-:Y:S01]  /*e700*/  @!P2 IMAD.MOV.U32 R2, RZ, RZ, R11 ;  /* 0x000000ffff02a224 */ /* 0x000fe200078e000b */
[----:B------:R-:W-:Y:S01]  /*e710*/  MOV R11, 0x181f ;  /* 0x0000181f000b7802 */ /* 0x000fe20000000f00 */
        /* <DEDUP_REMOVED lines=9> */
.L_x_9328:
[----:B------:R-:W-:Y:S02]  /*e7b0*/  IMAD.MOV.U32 R13, RZ, RZ, R0 ;  /* 0x000000ffff0d7224 */ /* 0x000fe400078e0000 */
[----:B------:R-:W-:-:S07]  /*e7c0*/  IMAD.MOV.U32 R4, RZ, RZ, R14 ;  /* 0x000000ffff047224 */ /* 0x000fce00078e000e */
[----:B------:R-:W-:Y:S05]  /*e7d0*/  WARPSYNC.COLLECTIVE R15, `(.L_x_9329) ;  /* 0x000000000f087348 */ /* 0x000fea0003c00000 */
[----:B------:R0:W1:Y:S02]  /*e7e0*/  SHFL.IDX P6, R14, R13, R12, R11 ;  /* 0x0000000c0d0e7389 */ /* 0x00006400000c000b */
[----:B01----:R-:W-:Y:S01]  /*e7f0*/  ENDCOLLECTIVE ;  /* 0x000000000000791b */ /* 0x003fe20003800000 */
.L_x_9329:
[----:B------:R-:W-:Y:S05]  /*e800*/  BRA `(.L_x_9330) ;  /* 0xffffffc4001c7947 */ /* 0x000fea000383ffff */
.L_x_9260:
        /* <DEDUP_REMOVED lines=8> */
.L_x_9332:
[----:B------:R-:W-:Y:S05]  /*e890*/  BSYNC B0 ;  /* 0x0000000000007941 */ /* 0x000fea0003800000 */
.L_x_9331:
[----:B------:R-:W-:Y:S01]  /*e8a0*/  IMAD.MOV.U32 R13, RZ, RZ, R0 ;  /* 0x000000ffff0d7224 */ /* 0x000fe200078e0000 */
[----:B------:R-:W-:Y:S01]  /*e8b0*/  LOP3.LUT P5, RZ, R16, 0x1000, RZ, 0xc0, !PT ;  /* 0x0000100010ff7812 */ /* 0x000fe200078ac0ff */
[----:B------:R-:W-:Y:S02]  /*e8c0*/  IMAD.MOV.U32 R12, RZ, RZ, RZ ;  /* 0x000000ffff0c7224 */ /* 0x000fe400078e00ff */
[----:B------:R-:W-:Y:S02]  /*e8d0*/  IMAD.MOV.U32 R11, RZ, RZ, 0x181f ;  /* 0x0000181fff0b7424 */ /* 0x000fe400078e00ff */
[----:B------:R-:W-:Y:S02]  /*e8e0*/  IMAD.MOV.U32 R15, RZ, RZ, -0x1 ;  /* 0xffffffffff0f7424 */ /* 0x000fe400078e00ff */
[----:B------:R-:W-:-:S07]  /*e8f0*/  IMAD.MOV.U32 R2, RZ, RZ, R14 ;  /* 0x000000ffff027224 */ /* 0x000fce00078e000e */
[----:B------:R-:W-:Y:S05]  /*e900*/  WARPSYNC.COLLECTIVE R15, `(.L_x_9333) ;  /* 0x000000000f087348 */ /* 0x000fea0003c00000 */
[----:B------:R0:W1:Y:S02]  /*e910*/  SHFL.IDX P6, R14, R13, R12, R11 ;  /* 0x0000000c0d0e7389 */ /* 0x00006400000c000b */
[----:B01----:R-:W-:Y:S01]  /*e920*/  ENDCOLLECTIVE ;  /* 0x000000000000791b */ /* 0x003fe20003800000 */
.L_x_9333:
[----:B------:R-:W-:Y:S01]  /*e930*/  @!P5 LEA R7, R28, UR42, 0x1 ;  /* 0x0000002a1c07dc11 */ /* 0x000fe2000f8e08ff */
[----:B------:R-:W-:Y:S02]  /*e940*/  IMAD.MOV.U32 R13, RZ, RZ, R4 ;  /* 0x000000ffff0d7224 */ /* 0x000fe400078e0004 */
[----:B------:R-:W-:Y:S01]  /*e950*/  IMAD.MOV.U32 R12, RZ, RZ, 0x1 ;  /* 0x00000001ff0c7424 */ /* 0x000fe200078e00ff */
[----:B------:R-:W-:-:S04]  /*e960*/  @!P5 LEA R14, P0, R22, R14, 0x1 ;  /* 0x0000000e160ed211 */ /* 0x000fc800078008ff */
[----:B------:R-:W-:Y:S01]  /*e970*/  @!P5 IADD3.X R3, RZ, R2, RZ, P0, !PT ;  /* 0x00000002ff03d210 */ /* 0x000fe200007fe4ff */
[----:B------:R-:W-:-:S08]  /*e980*/  @!P5 IMAD.MOV.U32 R2, RZ, RZ, R14 ;  /* 0x000000ffff02d224 */ /* 0x000fd000078e000e */
[----:B------:R-:W-:Y:S05]  /*e990*/  WARPSYNC.COLLECTIVE R15, `(.L_x_9334) ;  /* 0x000000000f087348 */ /* 0x000fea0003c00000 */
[----:B------:R0:W1:Y:S02]  /*e9a0*/  SHFL.IDX P6, R14, R13, R12, R11 ;  /* 0x0000000c0d0e7389 */ /* 0x00006400000c000b */
[----:B01----:R-:W-:Y:S01]  /*e9b0*/  ENDCOLLECTIVE ;  /* 0x000000000000791b */ /* 0x003fe20003800000 */
.L_x_9334:
[----:B------:R-:W-:Y:S01]  /*e9c0*/  @!PT LDS RZ, [RZ] ;  /* 0x00000000fffff984 */ /* 0x000fe20000000800 */
[----:B------:R-:W-:Y:S01]  /*e9d0*/  @!PT LDS RZ, [RZ] ;  /* 0x00000000fffff984 */ /* 0x000fe20000000800 */
[----:B------:R-:W-:Y:S01]  /*e9e0*/  @!PT LDS RZ, [RZ] ;  /* 0x00000000fffff984 */ /* 0x000fe20000000800 */
[----:B------:R0:W-:Y:S04]  /*e9f0*/  @!P5 LDGSTS.E.BYPASS.LTC128B.128 [R7+0x22400], desc[UR36][R2.64], !P4 ;  /* 0x224000000207dfae */ /* 0x0001e8000e101d64 */
[----:B------:R0:W-:Y:S04]  /*ea00*/  @!P5 LDGSTS.E.BYPASS.LTC128B.128 [R7+0x26400], desc[UR36][R2.64+0x80], !P3 ;  /* 0x264000800207dfae */ /* 0x0001e8000d901d64 */
[----:B------:R0:W-:Y:S01]  /*ea10*/  @!P5 LDGSTS.E.BYPASS.LTC128B.128 [R7+0x2a400], desc[UR36][R2.64+0x100], !P2 ;  /* 0x2a4001000207dfae */ /* 0x0001e2000d101d64 */
[----:B------:R-:W-:-:S03]  /*ea20*/  IMAD.MOV.U32 R13, RZ, RZ, R0 ;  /* 0x000000ffff0d7224 */ /* 0x000fc600078e0000 */
[----:B------:R0:W-:Y:S01]  /*ea30*/  @!P5 LDGSTS.E.BYPASS.LTC128B.128 [R7+0x2e400], desc[UR36][R2.64+0x180], !P1 ;  /* 0x2e4001800207dfae */ /* 0x0001e2000c901d64 */
[----:B------:R-:W-:Y:S01]  /*ea40*/  LOP3.LUT P5, RZ, R16, 0x400, RZ, 0xc0, !PT ;  /* 0x0000040010ff7812 */ /* 0x000fe200078ac0ff */
[----:B------:R-:W-:-:S12]  /*ea50*/  IMAD.MOV.U32 R5, RZ, RZ, R14 ;  /* 0x000000ffff057224 */ /* 0x000fd800078e000e */
[----:B0-----:R-:W-:Y:S05]  /*ea60*/  WARPSYNC.COLLECTIVE R15, `(.L_x_9335) ;  /* 0x000000000f087348 */ /* 0x001fea0003c00000 */
[----:B------:R1:W2:Y:S02]  /*ea70*/  SHFL.IDX P6, R14, R13, R12, R11 ;  /* 0x0000000c0d0e7389 */ /* 0x0002a400000c000b */
[----:B012---:R-:W-:Y:S01]  /*ea80*/  ENDCOLLECTIVE ;  /* 0x000000000000791b */ /* 0x007fe20003800000 */
.L_x_9335:
[----:B------:R-:W-:Y:S01]  /*ea90*/  @!P5 LEA R7, R28, UR42, 0x1 ;  /* 0x0000002a1c07dc11 */ /* 0x000fe2000f8e08ff */
[----:B------:R-:W-:Y:S02]  /*eaa0*/  IMAD.MOV.U32 R13, RZ, RZ, R4 ;  /* 0x000000ffff0d7224 */ /* 0x000fe400078e0004 */
[----:B------:R-:W-:Y:S01]  /*eab0*/  IMAD.MOV.U32 R12, RZ, RZ, 0x2 ;  /* 0x00000002ff0c7424 */ /* 0x000fe200078e00ff */
[----:B------:R-:W-:-:S13]  /*eac0*/  LOP3.LUT P6, RZ, R16, 0x800, RZ, 0xc0, !PT ;  /* 0x0000080010ff7812 */ /* 0x000fda00078cc0ff */
[----:B------:R-:W-:Y:S02]  /*ead0*/  @!P6 LEA R14, P0, R22, R14, 0x1 ;  /* 0x0000000e160ee211 */ /* 0x000fe400078008ff */
[----:B------:R-:W-:Y:S02]  /*eae0*/  @!P6 LEA R9, R28, UR42, 0x1 ;  /* 0x0000002a1c09ec11 */ /* 0x000fe4000f8e08ff */
[----:B------:R-:W-:Y:S01]  /*eaf0*/  @!P6 IADD3.X R5, RZ, R5, RZ, P0, !PT ;  /* 0x00000005ff05e210 */ /* 0x000fe200007fe4ff */
[----:B------:R-:W-:-:S04]  /*eb00*/  @!P6 IMAD.MOV.U32 R2, RZ, RZ, R14 ;  /* 0x000000ffff02e224 */ /* 0x000fc800078e000e */
[----:B------:R-:W-:-:S05]  /*eb10*/  @!P6 IMAD.MOV.U32 R3, RZ, RZ, R5 ;  /* 0x000000ffff03e224 */ /* 0x000fca00078e0005 */
[----:B------:R-:W-:Y:S01]  /*eb20*/  @!PT LDS RZ, [RZ] ;  /* 0x00000000fffff984 */ /* 0x000fe20000000800 */
[----:B------:R-:W-:Y:S01]  /*eb30*/  @!PT LDS RZ, [RZ] ;  /* 0x00000000fffff984 */ /* 0x000fe20000000800 */
[----:B------:R-:W-:Y:S01]  /*eb40*/  @!PT LDS RZ, [RZ] ;  /* 0x00000000fffff984 */ /* 0x000fe20000000800 */
[----:B------:R0:W-:Y:S04]  /*eb50*/  @!P6 LDGSTS.E.BYPASS.LTC128B.128 [R9+0x22c00], desc[UR36][R2.64], !P4 ;  /* 0x22c000000209efae */ /* 0x0001e8000e101d64 */
[----:B------:R0:W-:Y:S04]  /*eb60*/  @!P6 LDGSTS.E.BYPASS.LTC128B.128 [R9+0x26c00], desc[UR36][R2.64+0x80], !P3 ;  /* 0x26c000800209efae */ /* 0x0001e8000d901d64 */
[----:B------:R0:W-:Y:S04]  /*eb70*/  @!P6 LDGSTS.E.BYPASS.LTC128B.128 [R9+0x2ac00], desc[UR36][R2.64+0x100], !P2 ;  /* 0x2ac001000209efae */ /* 0x0001e8000d101d64 */
[----:B------:R0:W-:Y:S02]  /*eb80*/  @!P6 LDGSTS.E.BYPASS.LTC128B.128 [R9+0x2ec00], desc[UR36][R2.64+0x180], !P1 ;  /* 0x2ec001800209efae */ /* 0x0001e4000c901d64 */
[----:B0-----:R-:W-:Y:S05]  /*eb90*/  WARPSYNC.COLLECTIVE R15, `(.L_x_9336) ;  /* 0x000000000f087348 */ /* 0x001fea0003c00000 */
[----:B------:R1:W2:Y:S02]  /*eba0*/  SHFL.IDX P6, R14, R13, R12, R11 ;  /* 0x0000000c0d0e7389 */ /* 0x0002a400000c000b */
[----:B012---:R-:W-:Y:S01]  /*ebb0*/  ENDCOLLECTIVE ;  /* 0x000000000000791b */ /* 0x007fe20003800000 */
.L_x_9336:
[----:B------:R-:W-:Y:S01]  /*ebc0*/  MOV R13, R0 ;  /* 0x00000000000d7202 */ /* 0x000fe20000000f00 */
[----:B------:R-:W-:-:S07]  /*ebd0*/  IMAD.MOV.U32 R5, RZ, RZ, R14 ;  /* 0x000000ffff057224 */ /* 0x000fce00078e000e */
[----:B------:R-:W-:Y:S05]  /*ebe0*/  WARPSYNC.COLLECTIVE R15, `(.L_x_9337) ;  /* 0x000000000f087348 */ /* 0x000fea0003c00000 */
[----:B------:R0:W1:Y:S02]  /*ebf0*/  SHFL.IDX P6, R14, R13, R12, R11 ;  /* 0x0000000c0d0e7389 */ /* 0x00006400000c000b */
[----:B01----:R-:W-:Y:S01]  /*ec00*/  ENDCOLLECTIVE ;  /* 0x000000000000791b */ /* 0x003fe20003800000 */
.L_x_9337:
[----:B------:R-:W-:Y:S02]  /*ec10*/  IMAD.MOV.U32 R13, RZ, RZ, R4 ;  /* 0x000000ffff0d7224 */ /* 0x000fe400078e0004 */
[----:B------:R-:W-:Y:S01]  /*ec20*/  IMAD.MOV.U32 R12, RZ, RZ, 0x3 ;  /* 0x00000003ff0c7424 */ /* 0x000fe200078e00ff */
[----:B------:R-:W-:-:S05]  /*ec30*/  @!P5 LEA R14, P0, R22, R14, 0x1 ;  /* 0x0000000e160ed211 */ /* 0x000fca00078008ff */
[----:B------:R-:W-:-:S08]  /*ec40*/  @!P5 IMAD.MOV.U32 R2, RZ, RZ, R14 ;  /* 0x000000ffff02d224 */ /* 0x000fd000078e000e */
[----:B------:R-:W-:Y:S05]  /*ec50*/  WARPSYNC.COLLECTIVE R15, `(.L_x_9338) ;  /* 0x000000000f087348 */ /* 0x000fea0003c00000 */
[----:B------:R0:W1:Y:S02]  /*ec60*/  SHFL.IDX P6, R14, R13, R12, R11 ;  /* 0x0000000c0d0e7389 */ /* 0x00006400000c000b */
[----:B01----:R-:W-:Y:S01]  /*ec70*/  ENDCOLLECTIVE ;  /* 0x000000000000791b */ /* 0x003fe20003800000 */
.L_x_9338:
[----:B------:R-:W-:-:S04]  /*ec80*/  @!P5 IMAD.X R5, RZ, RZ, R5, P0 ;  /* 0x000000ffff05d224 */ /* 0x000fc800000e0605 */
[----:B------:R-:W-:-:S05]  /*ec90*/  @!P5 IMAD.MOV.U32 R3, RZ, RZ, R5 ;  /* 0x000000ffff03d224 */ /* 0x000fca00078e0005 */
[----:B------:R-:W-:Y:S01]  /*eca0*/  @!PT LDS RZ, [RZ] ;  /* 0x00000000fffff984 */ /* 0x000fe20000000800 */
[----:B------:R-:W-:Y:S01]  /*ecb0*/  @!PT LDS RZ, [RZ] ;  /* 0x00000000fffff984 */ /* 0x000fe20000000800 */
[----:B------:R-:W-:Y:S01]  /*ecc0*/  @!PT LDS RZ, [RZ] ;  /* 0x00000000fffff984 */ /* 0x000fe20000000800 */
[----:B------:R0:W-:Y:S01]  /*ecd0*/  @!P5 LDGSTS.E.BYPASS.LTC128B.128 [R7+0x23400], desc[UR36][R2.64], !P4 ;  /* 0x234000000207dfae */ /* 0x0001e2000e101d64 */
[----:B------:R-:W-:-:S03]  /*ece0*/  IMAD.MOV.U32 R13, RZ, RZ, R0 ;  /* 0x000000ffff0d7224 */ /* 0x000fc600078e0000 */
[----:B------:R0:W-:Y:S04]  /*ecf0*/  @!P5 LDGSTS.E.BYPASS.LTC128B.128 [R7+0x27400], desc[UR36][R2.64+0x80], !P3 ;  /* 0x274000800207dfae */ /* 0x0001e8000d901d64 */
[----:B------:R0:W-:Y:S04]  /*ed00*/  @!P5 LDGSTS.E.BYPASS.LTC128B.128 [R7+0x2b400], desc[UR36][R2.64+0x100], !P2 ;  /* 0x2b4001000207dfae */ /* 0x0001e8000d101d64 */
[----:B------:R0:W-:Y:S01]  /*ed10*/  @!P5 LDGSTS.E.BYPASS.LTC128B.128 [R7+0x2f400], desc[UR36][R2.64+0x180], !P1 ;  /* 0x2f4001800207dfae */ /* 0x0001e2000c901d64 */
[----:B------:R-:W-:Y:S02]  /*ed20*/  MOV R5, R14 ;  /* 0x0000000e00057202 */ /* 0x000fe40000000f00 */
[----:B------:R-:W-:-:S13]  /*ed30*/  LOP3.LUT P5, RZ, R16, 0x100, RZ, 0xc0, !PT ;  /* 0x0000010010ff7812 */ /* 0x000fda00078ac0ff */
[----:B0-----:R-:W-:Y:S05]  /*ed40*/  WARPSYNC.COLLECTIVE R15, `(.L_x_9339) ;  /* 0x000000000f087348 */ /* 0x001fea0003c00000 */
[----:B------:R1:W2:Y:S02]  /*ed50*/  SHFL.IDX P6, R14, R13, R12, R11 ;  /* 0x0000000c0d0e7389 */ /* 0x0002a400000c000b */
[----:B012---:R-:W-:Y:S01]  /*ed60*/  ENDCOLLECTIVE ;  /* 0x000000000000791b */ /* 0x007fe20003800000 */
.L_x_9339:
[----:B------:R-:W-:Y:S01]  /*ed70*/  @!P5 LEA R7, R28, UR42, 0x1 ;  /* 0x0000002a1c07dc11 */ /* 0x000fe2000f8e08ff */
[----:B------:R-:W-:Y:S01]  /*ed80*/  IMAD.MOV.U32 R13, RZ, RZ, R4 ;  /* 0x000000ffff0d7224 */ /* 0x000fe200078e0004 */
[----:B------:R-:W-:Y:S02]  /*ed90*/  MOV R12, 0x4 ;  /* 0x00000004000c7802 */ /* 0x000fe40000000f00 */
[----:B------:R-:W-:-:S13]  /*eda0*/  LOP3.LUT P6, RZ, R16, 0x200, RZ, 0xc0, !PT ;  /* 0x0000020010ff7812 */ /* 0x000fda00078cc0ff */
[----:B------:R-:W-:Y:S02]  /*edb0*/  @!P6 LEA R14, P0, R22, R14, 0x1 ;  /* 0x0000000e160ee211 */ /* 0x000fe400078008ff */
[----:B------:R-:W-:-:S03]  /*edc0*/  @!P6 LEA R9, R28, UR42, 0x1 ;  /* 0x0000002a1c09ec11 */ /* 0x000fc6000f8e08ff */
[----:B------:R-:W-:Y:S02]  /*edd0*/  @!P6 IMAD.X R5, RZ, RZ, R5, P0 ;  /* 0x000000ffff05e224 */ /* 0x000fe400000e0605 */
[----:B------:R-:W-:Y:S02]  /*ede0*/  @!P6 IMAD.MOV.U32 R2, RZ, RZ, R14 ;  /* 0x000000ffff02e224 */ /* 0x000fe400078e000e */
        /* <DEDUP_REMOVED lines=11> */
.L_x_9340:
[----:B------:R-:W-:Y:S02]  /*eea0*/  IMAD.MOV.U32 R13, RZ, RZ, R0 ;  /* 0x000000ffff0d7224 */ /* 0x000fe400078e0000 */
[----:B------:R-:W-:-:S07]  /*eeb0*/  IMAD.MOV.U32 R5, RZ, RZ, R14 ;  /* 0x000000ffff057224 */ /* 0x000fce00078e000e */
[----:B------:R-:W-:Y:S05]  /*eec0*/  WARPSYNC.COLLECTIVE R15, `(.L_x_9341) ;  /* 0x000000000f087348 */ /* 0x000fea0003c00000 */
[----:B------:R0:W1:Y:S02]  /*eed0*/  SHFL.IDX P6, R14, R13, R12, R11 ;  /* 0x0000000c0d0e7389 */ /* 0x00006400000c000b */
[----:B01----:R-:W-:Y:S01]  /*eee0*/  ENDCOLLECTIVE ;  /* 0x000000000000791b */ /* 0x003fe20003800000 */
.L_x_9341:
[----:B------:R-:W-:Y:S01]  /*eef0*/  MOV R13, R4 ;  /* 0x00000004000d7202 */ /* 0x000fe20000000f00 */
[----:B------:R-:W-:Y:S01]  /*ef00*/  IMAD.MOV.U32 R12, RZ, RZ, 0x5 ;  /* 0x00000005ff0c7424 */ /* 0x000fe200078e00ff */
[----:B------:R-:W-:-:S05]  /*ef10*/  @!P5 LEA R14, P0, R22, R14, 0x1 ;  /* 0x0000000e160ed211 */ /* 0x000fca00078008ff */
[----:B------:R-:W-:-:S08]  /*ef20*/  @!P5 IMAD.MOV.U32 R2, RZ, RZ, R14 ;  /* 0x000000ffff02d224 */ /* 0x000fd000078e000e */
[----:B------:R-:W-:Y:S05]  /*ef30*/  WARPSYNC.COLLECTIVE R15, `(.L_x_9342) ;  /* 0x000000000f087348 */ /* 0x000fea0003c00000 */
[----:B------:R0:W1:Y:S02]  /*ef40*/  SHFL.IDX P6, R14, R13, R12, R11 ;  /* 0x0000000c0d0e7389 */ /* 0x00006400000c000b */
[----:B01----:R-:W-:Y:S01]  /*ef50*/  ENDCOLLECTIVE ;  /* 0x000000000000791b */ /* 0x003fe20003800000 */
.L_x_9342:
        /* <DEDUP_REMOVED lines=10> */
[----:B------:R-:W-:Y:S01]  /*f000*/  IMAD.MOV.U32 R5, RZ, RZ, R14 ;  /* 0x000000ffff057224 */ /* 0x000fe200078e000e */
[----:B------:R-:W-:-:S13]  /*f010*/  LOP3.LUT P5, RZ, R16, 0x40, RZ, 0xc0, !PT ;  /* 0x0000004010ff7812 */ /* 0x000fda00078ac0ff */
[----:B0-----:R-:W-:Y:S05]  /*f020*/  WARPSYNC.COLLECTIVE R15, `(.L_x_9343) ;  /* 0x000000000f087348 */ /* 0x001fea0003c00000 */
[----:B------:R1:W2:Y:S02]  /*f030*/  SHFL.IDX P6, R14, R13, R12, R11 ;  /* 0x0000000c0d0e7389 */ /* 0x0002a400000c000b */
[----:B012---:R-:W-:Y:S01]  /*f040*/  ENDCOLLECTIVE ;  /* 0x000000000000791b */ /* 0x007fe20003800000 */
.L_x_9343:
[----:B------:R-:W-:Y:S01]  /*f050*/  @!P5 LEA R7, R28, UR42, 0x1 ;  /* 0x0000002a1c07dc11 */ /* 0x000fe2000f8e08ff */
[----:B------:R-:W-:Y:S02]  /*f060*/  IMAD.MOV.U32 R13, RZ, RZ, R4 ;  /* 0x000000ffff0d7224 */ /* 0x000fe400078e0004 */
[----:B------:R-:W-:Y:S01]  /*f070*/  IMAD.MOV.U32 R12, RZ, RZ, 0x6 ;  /* 0x00000006ff0c7424 */ /* 0x000fe200078e00ff */
[----:B------:R-:W-:-:S13]  /*f080*/  LOP3.LUT P6, RZ, R16, 0x80, RZ, 0xc0, !PT ;  /* 0x0000008010ff7812 */ /* 0x000fda00078cc0ff */
[----:B------:R-:W-:Y:S02]  /*f090*/  @!P6 LEA R14, P0, R22, R14, 0x1 ;  /* 0x0000000e160ee211 */ /* 0x000fe400078008ff */
[----:B------:R-:W-:-:S03]  /*f0a0*/  @!P6 LEA R9, R28, UR42, 0x1 ;  /* 0x0000002a1c09ec11 */ /* 0x000fc6000f8e08ff */
[----:B------:R-:W-:Y:S02]  /*f0b0*/  @!P6 IMAD.X R5, RZ, RZ, R5, P0 ;  /* 0x000000ffff05e224 */ /* 0x000fe400000e0605 */
[----:B------:R-:W-:-:S03]  /*f0c0*/  @!P6 IMAD.MOV.U32 R2, RZ, RZ, R14 ;  /* 0x000000ffff02e224 */ /* 0x000fc600078e000e */
[----:B------:R-:W-:-:S05]  /*f0d0*/  @!P6 MOV R3, R5 ;  /* 0x000000050003e202 */ /* 0x000fca0000000f00 */
        /* <DEDUP_REMOVED lines=10> */
.L_x_9344:
[----:B------:R-:W-:Y:S02]  /*f180*/  IMAD.MOV.U32 R13, RZ, RZ, R0 ;  /* 0x000000ffff0d7224 */ /* 0x000fe400078e0000 */
[----:B------:R-:W-:-:S07]  /*f190*/  IMAD.MOV.U32 R5, RZ, RZ, R14 ;  /* 0x000000ffff057224 */ /* 0x000fce00078e000e */
[----:B------:R-:W-:Y:S05]  /*f1a0*/  WARPSYNC.COLLECTIVE R15, `(.L_x_9345) ;  /* 0x000000000f087348 */ /* 0x000fea0003c00000 */
[----:B------:R0:W1:Y:S02]  /*f1b0*/  SHFL.IDX P6, R14, R13, R12, R11 ;  /* 0x0000000c0d0e7389 */ /* 0x00006400000c000b */
[----:B01----:R-:W-:Y:S01]  /*f1c0*/  ENDCOLLECTIVE ;  /* 0x000000000000791b */ /* 0x003fe20003800000 */
.L_x_9345:
[----:B------:R-:W-:Y:S02]  /*f1d0*/  IMAD.MOV.U32 R13, RZ, RZ, R4 ;  /* 0x000000ffff0d7224 */ /* 0x000fe400078e0004 */
[----:B------:R-:W-:Y:S01]  /*f1e0*/  IMAD.MOV.U32 R12, RZ, RZ, 0x7 ;  /* 0x00000007ff0c7424 */ /* 0x000fe200078e00ff */
[----:B------:R-:W-:-:S04]  /*f1f0*/  @!P5 LEA R14, P0, R22, R14, 0x1 ;  /* 0x0000000e160ed211 */ /* 0x000fc800078008ff */
[----:B------:R-:W-:Y:S01]  /*f200*/  @!P5 MOV R2, R14 ;  /* 0x0000000e0002d202 */ /* 0x000fe20000000f00 */
[----:B------:R-:W-:-:S08]  /*f210*/  @!P5 IMAD.X R5, RZ, RZ, R5, P0 ;  /* 0x000000ffff05d224 */ /* 0x000fd000000e0605 */
[----:B------:R-:W-:Y:S05]  /*f220*/  WARPSYNC.COLLECTIVE R15, `(.L_x_9346) ;  /* 0x000000000f087348 */ /* 0x000fea0003c00000 */
[----:B------:R0:W1:Y:S02]  /*f230*/  SHFL.IDX P6, R14, R13, R12, R11 ;  /* 0x0000000c0d0e7389 */ /* 0x00006400000c000b */
[----:B01----:R-:W-:Y:S01]  /*f240*/  ENDCOLLECTIVE ;  /* 0x000000000000791b */ /* 0x003fe20003800000 */
.L_x_9346:
[----:B------:R-:W-:-:S05]  /*f250*/  @!P5 IMAD.MOV.U32 R3, RZ, RZ, R5 ;  /* 0x000000ffff03d224 */ /* 0x000fca00078e0005 */
[----:B------:R-:W-:Y:S01]  /*f260*/  @!PT LDS RZ, [RZ] ;  /* 0x00000000fffff984 */ /* 0x000fe20000000800 */
[----:B------:R-:W-:Y:S01]  /*f270*/  @!PT LDS RZ, [RZ] ;  /* 0x00000000fffff984 */ /* 0x000fe20000000800 */
[----:B------:R-:W-:Y:S01]  /*f280*/  @!PT LDS RZ, [RZ] ;  /* 0x00000000fffff984 */ /* 0x000fe20000000800 */
[----:B------:R0:W-:Y:S04]  /*f290*/  @!P5 LDGSTS.E.BYPASS.LTC128B.128 [R7+0x25400], desc[UR36][R2.64], !P4 ;  /* 0x254000000207dfae */ /* 0x0001e8000e101d64 */
[----:B------:R0:W-:Y:S01]  /*f2a0*/  @!P5 LDGSTS.E.BYPASS.LTC128B.128 [R7+0x29400], desc[UR36][R2.64+0x80], !P3 ;  /* 0x294000800207dfae */ /* 0x0001e2000d901d64 */
[----:B------:R-:W-:-:S03]  /*f2b0*/  IMAD.MOV.U32 R13, RZ, RZ, R0 ;  /* 0x000000ffff0d7224 */ /* 0x000fc600078e0000 */
[----:B------:R0:W-:Y:S04]  /*f2c0*/  @!P5 LDGSTS.E.BYPASS.LTC128B.128 [R7+0x2d400], desc[UR36][R2.64+0x100], !P2 ;  /* 0x2d4001000207dfae */ /* 0x0001e8000d101d64 */
[----:B------:R0:W-:Y:S01]  /*f2d0*/  @!P5 LDGSTS.E.BYPASS.LTC128B.128 [R7+0x31400], desc[UR36][R2.64+0x180], !P1 ;  /* 0x314001800207dfae */ /* 0x0001e2000c901d64 */
[----:B------:R-:W-:-:S07]  /*f2e0*/  IMAD.MOV.U32 R5, RZ, RZ, R14 ;  /* 0x000000ffff057224 */ /* 0x000fce00078e000e */
[----:B0-----:R-:W-:Y:S05]  /*f2f0*/  WARPSYNC.COLLECTIVE R15, `(.L_x_9347) ;  /* 0x000000000f087348 */ /* 0x001fea0003c00000 */
[----:B------:R1:W2:Y:S02]  /*f300*/  SHFL.IDX P6, R14, R13, R12, R11 ;  /* 0x0000000c0d0e7389 */ /* 0x0002a400000c000b */
[----:B012---:R-:W-:Y:S01]  /*f310*/  ENDCOLLECTIVE ;  /* 0x000000000000791b */ /* 0x007fe20003800000 */
.L_x_9347:
[----:B------:R-:W-:Y:S05]  /*f320*/  BRA `(.L_x_9348) ;  /* 0xffffffc400007947 */ /* 0x000fea000383ffff */
.L_x_9263:
[----:B0--3--:R-:W-:-:S04]  /*f330*/  MOV R3, UR42 ;  /* 0x0000002a00037c02 */ /* 0x009fc80008000f00 */
[----:B------:R0:W3:Y:S03]  /*f340*/  SYNCS.PHASECHK.TRANS64.TRYWAIT P0, [R3+URZ+0x32420], R0 ;  /* 0x03242000030075a7 */ /* 0x0000e6000800017f */
[----:B---3--:R-:W-:Y:S05]  /*f350*/  @!P0 NANOSLEEP.SYNCS 0x989680 ;  /* 0x009896800000895d */ /* 0x008fea0003900000 */
[----:B------:R-:W3:Y:S02]  /*f360*/  @!P0 SYNCS.PHASECHK.TRANS64 P0, [R3+URZ+0x32420], R0 ;  /* 0x03242000030085a7 */ /* 0x000ee4000800007f */
[----:B---3--:R-:W-:Y:S05]  /*f370*/  @!P0 BRA `(.L_x_9263) ;  /* 0xfffffffc00ec8947 */ /* 0x008fea000383ffff */
[----:B------:R-:W-:Y:S05]  /*f380*/  BRA `(.L_x_9349) ;  /* 0xffffffc400447947 */ /* 0x000fea000383ffff */
.L_x_9265:
[----:B0--3--:R-:W-:-:S04]  /*f390*/  IMAD.U32 R3, RZ, RZ, UR42 ;  /* 0x0000002aff037e24 */ /* 0x009fc8000f8e00ff */
[----:B------:R0:W3:Y:S03]  /*f3a0*/  SYNCS.PHASECHK.TRANS64.TRYWAIT P0, [R3+URZ+0x32460], R0 ;  /* 0x03246000030075a7 */ /* 0x0000e6000800017f */
[----:B---3--:R-:W-:Y:S05]  /*f3b0*/  @!P0 NANOSLEEP.SYNCS 0x989680 ;  /* 0x009896800000895d */ /* 0x008fea0003900000 */
[----:B------:R-:W3:Y:S02]  /*f3c0*/  @!P0 SYNCS.PHASECHK.TRANS64 P0, [R3+URZ+0x32460], R0 ;  /* 0x03246000030085a7 */ /* 0x000ee4000800007f */
[----:B---3--:R-:W-:Y:S05]  /*f3d0*/  @!P0 BRA `(.L_x_9265) ;  /* 0xfffffffc00ec8947 */ /* 0x008fea000383ffff */
[----:B------:R-:W-:Y:S05]  /*f3e0*/  BRA `(.L_x_9350) ;  /* 0xffffffc400407947 */ /* 0x000fea000383ffff */
.L_x_9266:
[----:B------:R-:W-:Y:S01]  /*f3f0*/  BSSY B0, `(.L_x_9351) ;  /* 0x0000008000007945 */ /* 0x000fe20003800000 */
[----:B------:R-:W-:Y:S02]  /*f400*/  IMAD.MOV.U32 R13, RZ, RZ, R19 ;  /* 0x000000ffff0d7224 */ /* 0x000fe400078e0013 */
[----:B------:R-:W-:Y:S02]  /*f410*/  IMAD.MOV.U32 R12, RZ, RZ, RZ ;  /* 0x000000ffff0c7224 */ /* 0x000fe400078e00ff */
[----:B------:R-:W-:Y:S02]  /*f420*/  IMAD.MOV.U32 R11, RZ, RZ, 0x181f ;  /* 0x0000181fff0b7424 */ /* 0x000fe400078e00ff */
[----:B------:R-:W-:-:S07]  /*f430*/  IMAD.MOV.U32 R15, RZ, RZ, -0x1 ;  /* 0xffffffffff0f7424 */ /* 0x000fce00078e00ff */
[----:B-1----:R-:W-:Y:S05]  /*f440*/  WARPSYNC.COLLECTIVE R15, `(.L_x_9352) ;  /* 0x000000000f087348 */ /* 0x002fea0003c00000 */
[----:B-1----:R0:W1:Y:S02]  /*f450*/  SHFL.IDX P6, R14, R13, R12, R11 ;  /* 0x0000000c0d0e7389 */ /* 0x00206400000c000b */
[----:B01----:R-:W-:Y:S01]  /*f460*/  ENDCOLLECTIVE ;  /* 0x000000000000791b */ /* 0x003fe20003800000 */
.L_x_9352:
[----:B------:R-:W-:Y:S05]  /*f470*/  BSYNC B0 ;  /* 0x0000000000007941 */ /* 0x000fea0003800000 */
.L_x_9351:
[----:B------:R-:W-:Y:S01]  /*f480*/  IMAD.MOV.U32 R13, RZ, RZ, R18 ;  /* 0x000000ffff0d7224 */ /* 0x000fe200078e0012 */
[----:B------:R-:W-:Y:S01]  /*f490*/  MOV R3, R14 ;  /* 0x0000000e00037202 */ /* 0x000fe20000000f00 */
[----:B------:R-:W-:Y:S01]  /*f4a0*/  IMAD.MOV.U32 R12, RZ, RZ, RZ ;  /* 0x000000ffff0c7224 */ /* 0x000fe200078e00ff */
[----:B------:R-:W-:Y:S01]  /*f4b0*/  LEA R10, R28, UR42, 0x1 ;  /* 0x0000002a1c0a7c11 */ /* 0x000fe2000f8e08ff */
[----:B------:R-:W-:Y:S01]  /*f4c0*/  IMAD.MOV.U32 R11, RZ, RZ, 0x181f ;  /* 0x0000181fff0b7424 */ /* 0x000fe200078e00ff */
[C---:B------:R-:W-:Y:S01]  /*f4d0*/  LOP3.LUT P2, RZ, R5.reuse, 0x2, RZ, 0xc0, !PT ;  /* 0x0000000205ff7812 */ /* 0x040fe2000784c0ff */
[----:B------:R-:W-:Y:S01]  /*f4e0*/  IMAD.MOV.U32 R15, RZ, RZ, -0x1 ;  /* 0xffffffffff0f7424 */ /* 0x000fe200078e00ff */
[----:B------:R-:W-:Y:S01]  /*f4f0*/  LOP3.LUT P1, RZ, R5, 0x4, RZ, 0xc0, !PT ;  /* 0x0000000405ff7812 */ /* 0x000fe2000782c0ff */
[----:B------:R-:W-:Y:S02]  /*f500*/  IMAD.SHL.U32 R0, R22, 0x2, RZ ;  /* 0x0000000216007824 */ /* 0x000fe400078e00ff */
[----:B------:R-:W-:-:S10]  /*f510*/  IMAD.MOV.U32 R6, RZ, RZ, RZ ;  /* 0x000000ffff067224 */ /* 0x000fd400078e00ff */
[----:B------:R-:W-:Y:S05]  /*f520*/  WARPSYNC.COLLECTIVE R15, `(.L_x_9353) ;  /* 0x000000000f087348 */ /* 0x000fea0003c00000 */
[----:B------:R0:W1:Y:S02]  /*f530*/  SHFL.IDX P6, R14, R13, R12, R11 ;  /* 0x0000000c0d0e7389 */ /* 0x00006400000c000b */
[----:B01----:R-:W-:Y:S01]  /*f540*/  ENDCOLLECTIVE ;  /* 0x000000000000791b */ /* 0x003fe20003800000 */
.L_x_9353:
[----:B------:R-:W-:Y:S01]  /*f550*/  ISETP.LT.OR P3, PT, R17, 0x1, !P1 ;  /* 0x000000011100780c */ /* 0x000fe20004f61670 */
[----:B------:R-:W-:Y:S02]  /*f560*/  VIADD R31, R10, 0x400 ;  /* 0x000004000a1f7836 */ /* 0x000fe40000000000 */
[----:B------:R-:W-:Y:S02]  /*f570*/  IMAD.MOV.U32 R13, RZ, RZ, R19 ;  /* 0x000000ffff0d7224 */ /* 0x000fe400078e0013 */
[----:B------:R-:W-:Y:S01]  /*f580*/  IMAD.MOV.U32 R12, RZ, RZ, 0x1 ;  /* 0x00000001ff0c7424 */ /* 0x000fe200078e00ff */
[----:B------:R-:W-:-:S13]  /*f590*/  IADD3 R2, P0, R14, R0, RZ ;  /* 0x000000000e027210 */ /* 0x000fda0007f1e0ff */
[----:B------:R-:W-:Y:S05]  /*f5a0*/  WARPSYNC.COLLECTIVE R15, `(.L_x_9354) ;  /* 0x000000000f087348 */ /* 0x000fea0003c00000 */
[----:B------:R0:W1:Y:S02]  /*f5b0*/  SHFL.IDX P6, R14, R13, R12, R11 ;  /* 0x0000000c0d0e7389 */ /* 0x00006400000c000b */
[----:B01----:R-:W-:Y:S01]  /*f5c0*/  ENDCOLLECTIVE ;  /* 0x000000000000791b */ /* 0x003fe20003800000 */
.L_x_9354:
[----:B------:R-:W-:Y:S02]  /*f5d0*/  IADD3.X R3, RZ, R3, RZ, P0, !PT ;  /* 0x00000003ff037210 */ /* 0x000fe400007fe4ff */
        /* <DEDUP_REMOVED lines=11> */
.L_x_9355:
[----:B------:R-:W-:Y:S01]  /*f690*/  @!PT LDS RZ, [RZ] ;  /* 0x00000000fffff984 */ /* 0x000fe20000000800 */
[----:B------:R-:W-:Y:S01]  /*f6a0*/  @!PT LDS RZ, [RZ] ;  /* 0x00000000fffff984 */ /* 0x000fe20000000800 */
[----:B------:R-:W-:Y:S01]  /*f6b0*/  @!PT LDS RZ, [RZ] ;  /* 0x00000000fffff984 */ /* 0x000fe20000000800 */
[----:B------:R-:W-:Y:S01]  /*f6c0*/  LDGSTS.E.BYPASS.LTC128B.128 [R10+0x3400], desc[UR36][R2.64+0x80], !P0 ;  /* 0x03400080020a7fae */ /* 0x000fe2000c101d64 */
[----:B------:R-:W-:-:S03]  /*f6d0*/  LOP3.LUT P0, RZ, R5, 0x8, RZ, 0xc0, !PT ;  /* 0x0000000805ff7812 */ /* 0x000fc6000780c0ff */
[----:B------:R-:W-:Y:S01]  /*f6e0*/  LDGSTS.E.BYPASS.LTC128B.128 [R10+0x6400], desc[UR36][R2.64+0x100], !P3 ;  /* 0x06400100020a7fae */ /* 0x000fe2000d901d64 */
[----:B------:R-:W-:Y:S02]  /*f6f0*/  ISETP.LT.OR P3, PT, R17, 0x1, !P0 ;  /* 0x000000011100780c */ /* 0x000fe40004761670 */
[----:B------:R-:W-:Y:S01]  /*f700*/  MOV R13, R19 ;  /* 0x00000013000d7202 */ /* 0x000fe20000000f00 */
[----:B------:R-:W-:-:S10]  /*f710*/  IMAD.MOV.U32 R12, RZ, RZ, 0x2 ;  /* 0x00000002ff0c7424 */ /* 0x000fd400078e00ff */
[----:B------:R0:W-:Y:S02]  /*f720*/  LDGSTS.E.BYPASS.LTC128B.128 [R10+0x9400], desc[UR36][R2.64+0x180], !P3 ;  /* 0x09400180020a7fae */ /* 0x0001e4000d901d64 */
[----:B0-----:R-:W-:-:S13]  /*f730*/  IADD3 R2, P3, R14, R0, RZ ;  /* 0x000000000e027210 */ /* 0x001fda0007f7e0ff */
[----:B------:R-:W-:Y:S05]  /*f740*/  WARPSYNC.COLLECTIVE R15, `(.L_x_9356) ;  /* 0x000000000f087348 */ /* 0x000fea0003c00000 */
[----:B------:R0:W1:Y:S02]  /*f750*/  SHFL.IDX P6, R14, R13, R12, R11 ;  /* 0x0000000c0d0e7389 */ /* 0x00006400000c000b */
[----:B01----:R-:W-:Y:S01]  /*f760*/  ENDCOLLECTIVE ;  /* 0x000000000000791b */ /* 0x003fe20003800000 */
.L_x_9356:
        /* <DEDUP_REMOVED lines=12> */
.L_x_9357:
        /* <DEDUP_REMOVED lines=14> */
.L_x_9358:
        /* <DEDUP_REMOVED lines=12> */
.L_x_9359:
        /* <DEDUP_REMOVED lines=14> */
.L_x_9360:
        /* <DEDUP_REMOVED lines=12> */
.L_x_9361:
        /* <DEDUP_REMOVED lines=14> */
.L_x_9362:
[----:B------:R-:W-:Y:S01]  /*fc50*/  IMAD.X R3, RZ, RZ, R20, P3 ;  /* 0x000000ffff037224 */ /* 0x000fe200018e0614 */
        /* <DEDUP_REMOVED lines=11> */
.L_x_9363:
        /* <DEDUP_REMOVED lines=9> */
.L_x_9273:
[----:B-1----:R1:W2:Y:S02]  /*fda0*/  SYNCS.PHASECHK.TRANS64.TRYWAIT P0, [R19+URZ+0x32440], R23 ;  /* 0x03244017130075a7 */ /* 0x0022a4000800017f */
[----:B--2---:R-:W-:Y:S05]  /*fdb0*/  @!P0 NANOSLEEP.SYNCS 0x989680 ;  /* 0x009896800000895d */ /* 0x004fea0003900000 */
[----:B------:R-:W2:Y:S02]  /*fdc0*/  @!P0 SYNCS.PHASECHK.TRANS64 P0, [R19+URZ+0x32440], R23 ;  /* 0x03244017130085a7 */ /* 0x000ea4000800007f */
[----:B--2---:R-:W-:Y:S05]  /*fdd0*/  @!P0 BRA `(.L_x_9273) ;  /* 0xfffffffc00f08947 */ /* 0x004fea000383ffff */
[----:B------:R-:W-:Y:S05]  /*fde0*/  BRA `(.L_x_9365) ;  /* 0xffffffc400747947 */ /* 0x000fea000383ffff */
.L_x_9274:
        /* <DEDUP_REMOVED lines=8> */
.L_x_9367:
[----:B------:R-:W-:Y:S05]  /*fe70*/  BSYNC B1 ;  /* 0x0000000000017941 */ /* 0x000fea0003800000 */
.L_x_9366:
        /* <DEDUP_REMOVED lines=9> */
.L_x_9368:
[----:B------:R-:W-:Y:S02]  /*ff10*/  IMAD.MOV.U32 R13, RZ, RZ, R24 ;  /* 0x000000ffff0d7224 */ /* 0x000fe400078e0018 */
[----:B------:R-:W-:Y:S01]  /*ff20*/  IMAD.MOV.U32 R12, RZ, RZ, 0x1 ;  /* 0x00000001ff0c7424 */ /* 0x000fe200078e00ff */
[----:B------:R-:W-:-:S13]  /*ff30*/  IADD3 R2, P0, R14, R0, RZ ;  /* 0x000000000e027210 */ /* 0x000fda0007f1e0ff */
[----:B------:R-:W-:Y:S05]  /*ff40*/  WARPSYNC.COLLECTIVE R15, `(.L_x_9369) ;  /* 0x000000000f087348 */ /* 0x000fea0003c00000 */
[----:B------:R0:W1:Y:S02]  /*ff50*/  SHFL.IDX P6, R14, R13, R12, R11 ;  /* 0x0000000c0d0e7389 */ /* 0x00006400000c000b */
[----:B01----:R-:W-:Y:S01]  /*ff60*/  ENDCOLLECTIVE ;  /* 0x000000000000791b */ /* 0x003fe20003800000 */
.L_x_9369:
[----:B------:R-:W-:-:S05]  /*ff70*/  IADD3.X R3, RZ, R3, RZ, P0, !PT ;  /* 0x00000003ff037210 */ /* 0x000fca00007fe4ff */
        /* <DEDUP_REMOVED lines=9> */
.L_x_9370:
[----:B------:R-:W-:Y:S01]  /*10010*/  MOV R13, R24 ;  /* 0x00000018000d7202 */ /* 0x000fe20000000f00 */
[----:B------:R-:W-:Y:S01]  /*10020*/  IMAD.MOV.U32 R12, RZ, RZ, 0x2 ;  /* 0x00000002ff0c7424 */ /* 0x000fe200078e00ff */
[----:B------:R-:W-:-:S13]  /*10030*/  IADD3 R2, P0, R14, R0, RZ ;  /* 0x000000000e027210 */ /* 0x000fda0007f1e0ff */
[----:B------:R-:W-:Y:S05]  /*10040*/  WARPSYNC.COLLECTIVE R15, `(.L_x_9371) ;  /* 0x000000000f087348 */ /* 0x000fea0003c00000 */
[----:B------:R0:W1:Y:S02]  /*10050*/  SHFL.IDX P6, R14, R13, R12, R11 ;  /* 0x0000000c0d0e7389 */ /* 0x00006400000c000b */
[----:B01----:R-:W-:Y:S01]  /*10060*/  ENDCOLLECTIVE ;  /* 0x000000000000791b */ /* 0x003fe20003800000 */
.L_x_9371:
        /* <DEDUP_REMOVED lines=10> */
.L_x_9372:
[----:B------:R-:W-:Y:S01]  /*10110*/  IMAD.MOV.U32 R13, RZ, RZ, R24 ;  /* 0x000000ffff0d7224 */ /* 0x000fe200078e0018 */
[----:B------:R-:W-:Y:S02]  /*10120*/  MOV R12, 0x3 ;  /* 0x00000003000c7802 */ /* 0x000fe40000000f00 */
[----:B------:R-:W-:-:S13]  /*10130*/  IADD3 R2, P0, R14, R0, RZ ;  /* 0x000000000e027210 */ /* 0x000fda0007f1e0ff */
[----:B------:R-:W-:Y:S05]  /*10140*/  WARPSYNC.COLLECTIVE R15, `(.L_x_9373) ;  /* 0x000000000f087348 */ /* 0x000fea0003c00000 */
[----:B------:R0:W1:Y:S02]  /*10150*/  SHFL.IDX P6, R14, R13, R12, R11 ;  /* 0x0000000c0d0e7389 */ /* 0x00006400000c000b */
[----:B01----:R-:W-:Y:S01]  /*10160*/  ENDCOLLECTIVE ;  /* 0x000000000000791b */ /* 0x003fe20003800000 */
.L_x_9373:
        /* <DEDUP_REMOVED lines=10> */
.L_x_9374:
[----:B------:R-:W-:Y:S02]  /*10210*/  IMAD.MOV.U32 R13, RZ, RZ, R24 ;  /* 0x000000ffff0d7224 */ /* 0x000fe400078e0018 */
[----:B------:R-:W-:Y:S01]  /*10220*/  IMAD.MOV.U32 R12, RZ, RZ, 0x4 ;  /* 0x00000004ff0c7424 */ /* 0x000fe200078e00ff */
[----:B------:R-:W-:-:S13]  /*10230*/  IADD3 R2, P0, R14, R0, RZ ;  /* 0x000000000e027210 */ /* 0x000fda0007f1e0ff */
[----:B------:R-:W-:Y:S05]  /*10240*/  WARPSYNC.COLLECTIVE R15, `(.L_x_9375) ;  /* 0x000000000f087348 */ /* 0x000fea0003c00000 */
[----:B------:R0:W1:Y:S02]  /*10250*/  SHFL.IDX P6, R14, R13, R12, R11 ;  /* 0x0000000c0d0e7389 */ /* 0x00006400000c000b */
[----:B01----:R-:W-:Y:S01]  /*10260*/  ENDCOLLECTIVE ;  /* 0x000000000000791b */ /* 0x003fe20003800000 */
.L_x_9375:
[----:B------:R-:W-:-:S05]  /*10270*/  IMAD.X R3, RZ, RZ, R3, P0 ;  /* 0x000000ffff037224 */ /* 0x000fca00000e0603 */
[----:B------:R-:W-:Y:S01]  /*10280*/  @!PT LDS RZ, [RZ] ;  /* 0x00000000fffff984 */ /* 0x000fe20000000800 */
[----:B------:R-:W-:Y:S01]  /*10290*/  @!PT LDS RZ, [RZ] ;  /* 0x00000000fffff984 */ /* 0x000fe20000000800 */
[----:B------:R-:W-:Y:S01]  /*102a0*/  @!PT LDS RZ, [RZ] ;  /* 0x00000000fffff984 */ /* 0x000fe20000000800 */
[----:B------:R0:W-:Y:S01]  /*102b0*/  LDGSTS.E.BYPASS.LTC128B.128 [R22+0x1dc00], desc[UR36][R2.64], !P1 ;  /* 0x1dc0000002167fae */ /* 0x0001e2000c901d64 */
[----:B------:R-:W-:Y:S01]  /*102c0*/  IMAD.MOV.U32 R13, RZ, RZ, R21 ;  /* 0x000000ffff0d7224 */ /* 0x000fe200078e0015 */
[----:B0-----:R-:W-:-:S07]  /*102d0*/  MOV R3, R14 ;  /* 0x0000000e00037202 */ /* 0x001fce0000000f00 */
[----:B------:R-:W-:Y:S05]  /*102e0*/  WARPSYNC.COLLECTIVE R15, `(.L_x_9376) ;  /* 0x000000000f087348 */ /* 0x000fea0003c00000 */
[----:B------:R0:W1:Y:S02]  /*102f0*/  SHFL.IDX P6, R14, R13, R12, R11 ;  /* 0x0000000c0d0e7389 */ /* 0x00006400000c000b */
[----:B01----:R-:W-:Y:S01]  /*10300*/  ENDCOLLECTIVE ;  /* 0x000000000000791b */ /* 0x003fe20003800000 */
.L_x_9376:
[----:B------:R-:W-:Y:S02]  /*10310*/  IMAD.MOV.U32 R13, RZ, RZ, R24 ;  /* 0x000000ffff0d7224 */ /* 0x000fe400078e0018 */
[----:B------:R-:W-:Y:S01]  /*10320*/  IMAD.MOV.U32 R12, RZ, RZ, 0x5 ;  /* 0x00000005ff0c7424 */ /* 0x000fe200078e00ff */
[----:B------:R-:W-:-:S13]  /*10330*/  IADD3 R2, P0, R14, R0, RZ ;  /* 0x000000000e027210 */ /* 0x000fda0007f1e0ff */
[----:B------:R-:W-:Y:S05]  /*10340*/  WARPSYNC.COLLECTIVE R15, `(.L_x_9377) ;  /* 0x000000000f087348 */ /* 0x000fea0003c00000 */
[----:B------:R0:W1:Y:S02]  /*10350*/  SHFL.IDX P6, R14, R13, R12, R11 ;  /* 0x0000000c0d0e7389 */ /* 0x00006400000c000b */
[----:B01----:R-:W-:Y:S01]  /*10360*/  ENDCOLLECTIVE ;  /* 0x000000000000791b */ /* 0x003fe20003800000 */
.L_x_9377:
        /* <DEDUP_REMOVED lines=10> */
.L_x_9378:
[----:B------:R-:W-:Y:S05]  /*10410*/  BRA `(.L_x_9379) ;  /* 0xffffffc000d07947 */ /* 0x000fea000383ffff */
.L_x_9279:
[----:B---3--:R3:W4:Y:S02]  /*10420*/  SYNCS.PHASECHK.TRANS64.TRYWAIT P0, [R19+URZ+0x32460], R23 ;  /* 0x03246017130075a7 */ /* 0x008724000800017f */
[----:B----4-:R-:W-:Y:S05]  /*10430*/  @!P0 NANOSLEEP.SYNCS 0x989680 ;  /* 0x009896800000895d */ /* 0x010fea0003900000 */
[----:B------:R-:W4:Y:S02]  /*10440*/  @!P0 SYNCS.PHASECHK.TRANS64 P0, [R19+URZ+0x32460], R23 ;  /* 0x03246017130085a7 */ /* 0x000f24000800007f */
[----:B----4-:R-:W-:Y:S05]  /*10450*/  @!P0 BRA `(.L_x_9279) ;  /* 0xfffffffc00f08947 */ /* 0x010fea000383ffff */
[----:B------:R-:W-:Y:S05]  /*10460*/  BRA `(.L_x_9380) ;  /* 0xffffffc4001c7947 */ /* 0x000fea000383ffff */
.L_x_9280:
        /* <DEDUP_REMOVED lines=8> */
.L_x_9382:
[----:B------:R-:W-:Y:S05]  /*104f0*/  BSYNC B1 ;  /* 0x0000000000017941 */ /* 0x000fea0003800000 */
.L_x_9381:
        /* <DEDUP_REMOVED lines=9> */
.L_x_9383:
[----:B------:R-:W-:Y:S02]  /*10590*/  IMAD.MOV.U32 R6, RZ, RZ, RZ ;  /* 0x000000ffff067224 */ /* 0x000fe400078e00ff */
[----:B------:R-:W-:Y:S01]  /*105a0*/  IMAD.MOV.U32 R13, RZ, RZ, R22 ;  /* 0x000000ffff0d7224 */ /* 0x000fe200078e0016 */
[----:B------:R-:W-:Y:S02]  /*105b0*/  MOV R12, 0x1 ;  /* 0x00000001000c7802 */ /* 0x000fe40000000f00 */
[----:B------:R-:W-:-:S13]  /*105c0*/  IADD3 R2, P0, R14, R0, RZ ;  /* 0x000000000e027210 */ /* 0x000fda0007f1e0ff */
[----:B------:R-:W-:Y:S05]  /*105d0*/  WARPSYNC.COLLECTIVE R15, `(.L_x_9384) ;  /* 0x000000000f087348 */ /* 0x000fea0003c00000 */
[----:B------:R0:W1:Y:S02]  /*105e0*/  SHFL.IDX P6, R14, R13, R12, R11 ;  /* 0x0000000c0d0e7389 */ /* 0x00006400000c000b */
[----:B01----:R-:W-:Y:S01]  /*105f0*/  ENDCOLLECTIVE ;  /* 0x000000000000791b */ /* 0x003fe20003800000 */
.L_x_9384:
        /* <DEDUP_REMOVED lines=13> */
.L_x_9385:
[----:B------:R-:W-:Y:S02]  /*106d0*/  IMAD.MOV.U32 R13, RZ, RZ, R22 ;  /* 0x000000ffff0d7224 */ /* 0x000fe400078e0016 */
[----:B------:R-:W-:Y:S01]  /*106e0*/  IMAD.MOV.U32 R12, RZ, RZ, 0x2 ;  /* 0x00000002ff0c7424 */ /* 0x000fe200078e00ff */
[----:B------:R-:W-:-:S13]  /*106f0*/  IADD3 R2, P0, R14, R0, RZ ;  /* 0x000000000e027210 */ /* 0x000fda0007f1e0ff */
[----:B------:R-:W-:Y:S05]  /*10700*/  WARPSYNC.COLLECTIVE R15, `(.L_x_9386) ;  /* 0x000000000f087348 */ /* 0x000fea0003c00000 */
[----:B------:R0:W1:Y:S02]  /*10710*/  SHFL.IDX P6, R14, R13, R12, R11 ;  /* 0x0000000c0d0e7389 */ /* 0x00006400000c000b */
[----:B01----:R-:W-:Y:S01]  /*10720*/  ENDCOLLECTIVE ;  /* 0x000000000000791b */ /* 0x003fe20003800000 */
.L_x_9386:
[----:B------:R-:W-:-:S05]  /*10730*/  IMAD.X R3, RZ, RZ, R4, P0 ;  /* 0x000000ffff037224 */ /* 0x000fca00000e0604 */
[----:B------:R-:W-:Y:S01]  /*10740*/  @!PT LDS RZ, [RZ] ;  /* 0x00000000fffff984 */ /* 0x000fe20000000800 */
[----:B------:R-:W-:Y:S01]  /*10750*/  @!PT LDS RZ, [RZ] ;  /* 0x00000000fffff984 */ /* 0x000fe20000000800 */
[----:B------:R-:W-:Y:S01]  /*10760*/  @!PT LDS RZ, [RZ] ;  /* 0x00000000fffff984 */ /* 0x000fe20000000800 */
[----:B------:R0:W-:Y:S04]  /*10770*/  LDGSTS.E.BYPASS.LTC128B.128 [R21+0x800], desc[UR36][R2.64], !P4 ;  /* 0x0080000002157fae */ /* 0x0001e8000e101d64 */
        /* <DEDUP_REMOVED lines=8> */
.L_x_9387:
[----:B------:R-:W-:Y:S02]  /*10800*/  IMAD.MOV.U32 R13, RZ, RZ, R22 ;  /* 0x000000ffff0d7224 */ /* 0x000fe400078e0016 */
[----:B------:R-:W-:Y:S01]  /*10810*/  IMAD.MOV.U32 R12, RZ, RZ, 0x3 ;  /* 0x00000003ff0c7424 */ /* 0x000fe200078e00ff */
[----:B------:R-:W-:-:S13]  /*10820*/  IADD3 R2, P0, R14, R0, RZ ;  /* 0x000000000e027210 */ /* 0x000fda0007f1e0ff */
[----:B------:R-:W-:Y:S05]  /*10830*/  WARPSYNC.COLLECTIVE R15, `(.L_x_9388) ;  /* 0x000000000f087348 */ /* 0x000fea0003c00000 */
[----:B------:R0:W1:Y:S02]  /*10840*/  SHFL.IDX P6, R14, R13, R12, R11 ;  /* 0x0000000c0d0e7389 */ /* 0x00006400000c000b */
[----:B01----:R-:W-:Y:S01]  /*10850*/  ENDCOLLECTIVE ;  /* 0x000000000000791b */ /* 0x003fe20003800000 */
.L_x_9388:
[----:B------:R-:W-:-:S05]  /*10860*/  IMAD.X R3, RZ, RZ, R4, P0 ;  /* 0x000000ffff037224 */ /* 0x000fca00000e0604 */
[----:B------:R-:W-:Y:S01]  /*10870*/  @!PT LDS RZ, [RZ] ;  /* 0x00000000fffff984 */ /* 0x000fe20000000800 */
[----:B------:R-:W-:Y:S01]  /*10880*/  @!PT LDS RZ, [RZ] ;  /* 0x00000000fffff984 */ /* 0x000fe20000000800 */
[----:B------:R-:W-:Y:S01]  /*10890*/  @!PT LDS RZ, [RZ] ;  /* 0x00000000fffff984 */ /* 0x000fe20000000800 */
[----:B------:R0:W-:Y:S04]  /*108a0*/  LDGSTS.E.BYPASS.LTC128B.128 [R21+0x1000], desc[UR36][R2.64], !P4 ;  /* 0x0100000002157fae */ /* 0x0001e8000e101d64 */
        /* <DEDUP_REMOVED lines=8> */
.L_x_9389:
[----:B------:R-:W-:Y:S02]  /*10930*/  IMAD.MOV.U32 R13, RZ, RZ, R22 ;  /* 0x000000ffff0d7224 */ /* 0x000fe400078e0016 */
[----:B------:R-:W-:Y:S01]  /*10940*/  IMAD.MOV.U32 R12, RZ, RZ, 0x4 ;  /* 0x00000004ff0c7424 */ /* 0x000fe200078e00ff */
[----:B------:R-:W-:-:S13]  /*10950*/  IADD3 R2, P0, R14, R0, RZ ;  /* 0x000000000e027210 */ /* 0x000fda0007f1e0ff */
[----:B------:R-:W-:Y:S05]  /*10960*/  WARPSYNC.COLLECTIVE R15, `(.L_x_9390) ;  /* 0x000000000f087348 */ /* 0x000fea0003c00000 */
[----:B------:R0:W1:Y:S02]  /*10970*/  SHFL.IDX P6, R14, R13, R12, R11 ;  /* 0x0000000c0d0e7389 */ /* 0x00006400000c000b */
[----:B01----:R-:W-:Y:S01]  /*10980*/  ENDCOLLECTIVE ;  /* 0x000000000000791b */ /* 0x003fe20003800000 */
.L_x_9390:
        /* <DEDUP_REMOVED lines=13> */
.L_x_9391:
[----:B------:R-:W-:Y:S02]  /*10a60*/  IMAD.MOV.U32 R13, RZ, RZ, R22 ;  /* 0x000000ffff0d7224 */ /* 0x000fe400078e0016 */
[----:B------:R-:W-:Y:S01]  /*10a70*/  IMAD.MOV.U32 R12, RZ, RZ, 0x5 ;  /* 0x00000005ff0c7424 */ /* 0x000fe200078e00ff */
[----:B------:R-:W-:-:S13]  /*10a80*/  IADD3 R2, P0, R14, R0, RZ ;  /* 0x000000000e027210 */ /* 0x000fda0007f1e0ff */
[----:B------:R-:W-:Y:S05]  /*10a90*/  WARPSYNC.COLLECTIVE R15, `(.L_x_9392) ;  /* 0x000000000f087348 */ /* 0x000fea0003c00000 */
[----:B------:R0:W1:Y:S02]  /*10aa0*/  SHFL.IDX P6, R14, R13, R12, R11 ;  /* 0x0000000c0d0e7389 */ /* 0x00006400000c000b */
[----:B01----:R-:W-:Y:S01]  /*10ab0*/  ENDCOLLECTIVE ;  /* 0x000000000000791b */ /* 0x003fe20003800000 */
.L_x_9392:
[----:B------:R-:W-:-:S05]  /*10ac0*/  IADD3.X R3, RZ, R23, RZ, P0, !PT ;  /* 0x00000017ff037210 */ /* 0x000fca00007fe4ff */
        /* <DEDUP_REMOVED lines=12> */
.L_x_9393:
[----:B------:R-:W-:Y:S05]  /*10b90*/  BRA `(.L_x_9394) ;  /* 0xffffffc0006c7947 */ /* 0x000fea000383ffff */
.L_x_9285:
[----:B0-----:R0:W1:Y:S02]  /*10ba0*/  SYNCS.PHASECHK.TRANS64.TRYWAIT P0, [R4+URZ+0x32420], R6 ;  /* 0x03242006040075a7 */ /* 0x001064000800017f */
[----:B-1----:R-:W-:Y:S05]  /*10bb0*/  @!P0 NANOSLEEP.SYNCS 0x989680 ;  /* 0x009896800000895d */ /* 0x002fea0003900000 */
[----:B------:R-:W1:Y:S02]  /*10bc0*/  @!P0 SYNCS.PHASECHK.TRANS64 P0, [R4+URZ+0x32420], R6 ;  /* 0x03242006040085a7 */ /* 0x000e64000800007f */
[----:B-1----:R-:W-:Y:S05]  /*10bd0*/  @!P0 BRA `(.L_x_9285) ;  /* 0xfffffffc00f08947 */ /* 0x002fea000383ffff */
[----:B------:R-:W-:Y:S05]  /*10be0*/  BRA `(.L_x_9395) ;  /* 0xffffffc000f47947 */ /* 0x000fea000383ffff */
.L_x_9286:
[----:B------:R-:W1:Y:S01]  /*10bf0*/  S2R R0, SR_TID.X ;  /* 0x0000000000007919 */ /* 0x000e620000002100 */
[----:B------:R-:W-:Y:S01]  /*10c00*/  BSSY B0, `(.L_x_9396) ;  /* 0x000000a000007945 */ /* 0x000fe20003800000 */
[----:B------:R-:W-:Y:S02]  /*10c10*/  IMAD.MOV.U32 R12, RZ, RZ, RZ ;  /* 0x000000ffff0c7224 */ /* 0x000fe400078e00ff */
[----:B------:R-:W-:Y:S02]  /*10c20*/  IMAD.MOV.U32 R11, RZ, RZ, 0x1f ;  /* 0x0000001fff0b7424 */ /* 0x000fe400078e00ff */
[----:B------:R-:W-:Y:S01]  /*10c30*/  IMAD.MOV.U32 R15, RZ, RZ, -0x1 ;  /* 0xffffffffff0f7424 */ /* 0x000fe200078e00ff */
[----:B-1----:R-:W-:-:S04]  /*10c40*/  SHF.R.U32.HI R0, RZ, 0x5, R0 ;  /* 0x00000005ff007819 */ /* 0x002fc80000011600 */
[----:B------:R-:W-:-:S04]  /*10c50*/  LOP3.LUT R0, R0, 0x3, RZ, 0xc0, !PT ;  /* 0x0000000300007812 */ /* 0x000fc800078ec0ff */
[----:B------:R-:W-:-:S07]  /*10c60*/  MOV R13, R0 ;  /* 0x00000000000d7202 */ /* 0x000fce0000000f00 */
[----:B0-2--5:R-:W-:Y:S05]  /*10c70*/  WARPSYNC.COLLECTIVE R15, `(.L_x_9397) ;  /* 0x000000000f087348 */ /* 0x025fea0003c00000 */
[----:B------:R1:W3:Y:S02]  /*10c80*/  SHFL.IDX P6, R14, R13, R12, R11 ;  /* 0x0000000c0d0e7389 */ /* 0x0002e400000c000b */
[----:B0123-5:R-:W-:Y:S01]  /*10c90*/  ENDCOLLECTIVE ;  /* 0x000000000000791b */ /* 0x02ffe20003800000 */
.L_x_9397:
[----:B------:R-:W-:Y:S05]  /*10ca0*/  BSYNC B0 ;  /* 0x0000000000007941 */ /* 0x000fea0003800000 */
.L_x_9396:
[----:B------:R-:W-:Y:S05]  /*10cb0*/  BRA `(.L_x_9398) ;  /* 0xffffffc000dc7947 */ /* 0x000fea000383ffff */
.L_x_9287:
[----:B------:R-:W-:Y:S01]  /*10cc0*/  BSSY B0, `(.L_x_9399) ;  /* 0x0000006000007945 */ /* 0x000fe20003800000 */
[----:B------:R-:W-:-:S07]  /*10cd0*/  IMAD.MOV.U32 R15, RZ, RZ, -0x1 ;  /* 0xffffffffff0f7424 */ /* 0x000fce00078e00ff */
[----:B012--5:R-:W-:Y:S05]  /*10ce0*/  WARPSYNC.COLLECTIVE R15, `(.L_x_9400) ;  /* 0x000000000f0c7348 */ /* 0x027fea0003c00000 */
[----:B------:R-:W-:Y:S02]  /*10cf0*/  ELECT P6, UR62, PT ;  /* 0x00000000003e782f */ /* 0x000fe400038c0000 */
[----:B------:R-:W-:Y:S01]  /*10d00*/  MOV R14, UR62 ;  /* 0x0000003e000e7c02 */ /* 0x000fe20008000f00 */
[----:B012--5:R-:W-:Y:S10]  /*10d10*/  ENDCOLLECTIVE ;  /* 0x000000000000791b */ /* 0x027ff40003800000 */
.L_x_9400:
[----:B------:R-:W-:Y:S05]  /*10d20*/  BSYNC B0 ;  /* 0x0000000000007941 */ /* 0x000fea0003800000 */
.L_x_9399:
[----:B------:R-:W-:Y:S05]  /*10d30*/  BRA `(.L_x_9401) ;  /* 0xffffffc000d07947 */ /* 0x000fea000383ffff */
.L_x_9289:
[----:B-1----:R1:W3:Y:S02]  /*10d40*/  SYNCS.PHASECHK.TRANS64.TRYWAIT P1, [R5+URZ+0x32440], R0 ;  /* 0x03244000050075a7 */ /* 0x0022e4000802017f */
[----:B---3--:R-:W-:Y:S05]  /*10d50*/  @!P1 NANOSLEEP.SYNCS 0x989680 ;  /* 0x009896800000995d */ /* 0x008fea0003900000 */
[----:B------:R-:W3:Y:S02]  /*10d60*/  @!P1 SYNCS.PHASECHK.TRANS64 P1, [R5+URZ+0x32440], R0 ;  /* 0x03244000050095a7 */ /* 0x000ee4000802007f */
[----:B---3--:R-:W-:Y:S05]  /*10d70*/  @!P1 BRA `(.L_x_9289) ;  /* 0xfffffffc00f09947 */ /* 0x008fea000383ffff */
[----:B------:R-:W-:Y:S05]  /*10d80*/  BRA `(.L_x_9402) ;  /* 0xffffffc000f87947 */ /* 0x000fea000383ffff */
.L_x_9291:
[----:B---3--:R3:W4:Y:S02]  /*10d90*/  SYNCS.PHASECHK.TRANS64.TRYWAIT P1, [R17+URZ+0x32440], R2 ;  /* 0x03244002110075a7 */ /* 0x008724000802017f */
[----:B----4-:R-:W-:Y:S05]  /*10da0*/  @!P1 NANOSLEEP.SYNCS 0x989680 ;  /* 0x009896800000995d */ /* 0x010fea0003900000 */
[----:B------:R-:W4:Y:S02]  /*10db0*/  @!P1 SYNCS.PHASECHK.TRANS64 P1, [R17+URZ+0x32440], R2 ;  /* 0x03244002110095a7 */ /* 0x000f24000802007f */
[----:B----4-:R-:W-:Y:S05]  /*10dc0*/  @!P1 BRA `(.L_x_9291) ;  /* 0xfffffffc00f09947 */ /* 0x010fea000383ffff */
[----:B------:R-:W-:Y:S05]  /*10dd0*/  BRA `(.L_x_9403) ;  /* 0xffffffc400047947 */ /* 0x000fea000383ffff */
.L_x_9293:
[----:B----4-:R4:W0:Y:S02]  /*10de0*/  SYNCS.PHASECHK.TRANS64.TRYWAIT P1, [R5+URZ+0x32460], R0 ;  /* 0x03246000050075a7 */ /* 0x010824000802017f */
[----:B0-----:R-:W-:Y:S05]  /*10df0*/  @!P1 NANOSLEEP.SYNCS 0x989680 ;  /* 0x009896800000995d */ /* 0x001fea0003900000 */
[----:B------:R-:W0:Y:S02]  /*10e00*/  @!P1 SYNCS.PHASECHK.TRANS64 P1, [R5+URZ+0x32460], R0 ;  /* 0x03246000050095a7 */ /* 0x000e24000802007f */
[----:B0-----:R-:W-:Y:S05]  /*10e10*/  @!P1 BRA `(.L_x_9293) ;  /* 0xfffffffc00f09947 */ /* 0x001fea000383ffff */
[----:B------:R-:W-:Y:S05]  /*10e20*/  BRA `(.L_x_9404) ;  /* 0xffffffc400007947 */ /* 0x000fea000383ffff */
.L_x_9405:
        /* <DEDUP_REMOVED lines=13> */
.L_x_15661:


//--------------------- .text._ZN7cutlass13device_kernelIN5flash11enable_sm90INS1_16FlashAttnFwdSm90INS1_25CollectiveMainloopFwdSm90ILi2EN4cute5tupleIJNS5_1CILi1EEES8_S8_EEENS6_IJNS7_ILi128EEENS7_ILi96EEENS7_ILi64EEEEEELi256ENS_6half_tEfNS_4arch4Sm90ELb0ELb0ELb0ELb1ELb1ELb0ELb0ELb1ELb0ELb1ELb1ELb0EEENS1_21CollectiveEpilogueFwdINS6_IJSA_NS7_ILi256EEESB_EEES9_SE_SG_Li256ELb1ELb1ELb1ELb0EEENS1_36VarlenDynamicPersistentTileSchedulerILi128ELi96ELi256ELi128ELb1ELb1ELb1ELb0ELb1ELb1EEEEEEEEEvNT_6ParamsE --------------------------
	.section	.text._ZN7cutlass13device_kernelIN5flash11enable_sm90INS1_16FlashAttnFwdSm90INS1_25CollectiveMainloopFwdSm90ILi2EN4cute5tupleIJNS5_1CILi1EEES8_S8_EEENS6_IJNS7_ILi128EEENS7_ILi96EEENS7_ILi64EEEEEELi256ENS_6half_tEfNS_4arch4Sm90ELb0ELb0ELb0ELb1ELb1ELb0ELb0ELb1ELb0ELb1ELb1ELb0EEENS1_21CollectiveEpilogueFwdINS6_IJSA_NS7_ILi256EEESB_EEES9_SE_SG_Li256ELb1ELb1ELb1ELb0EEENS1_36VarlenDynamicPersistentTileSchedulerILi128ELi96ELi256ELi128ELb1ELb1ELb1ELb0ELb1ELb1EEEEEEEEEvNT_6ParamsE,"ax",@progbits
	.align	128
.text._ZN7cutlass13device_kernelIN5flash11enable_sm90INS1_16FlashAttnFwdSm90INS1_25CollectiveMainloopFwdSm90ILi2EN4cute5tupleIJNS5_1CILi1EEES8_S8_EEENS6_IJNS7_ILi128EEENS7_ILi96EEENS7_ILi64EEEEEELi256ENS_6half_tEfNS_4arch4Sm90ELb0ELb0ELb0ELb1ELb1ELb0ELb0ELb1ELb0ELb1ELb1ELb0EEENS1_21CollectiveEpilogueFwdINS6_IJSA_NS7_ILi256EEESB_EEES9_SE_SG_Li256ELb1ELb1ELb1ELb0EEENS1_36VarlenDynamicPersistentTileSchedulerILi128ELi96ELi256ELi128ELb1ELb1ELb1ELb0ELb1ELb1EEEEEEEEEvNT_6ParamsE:
        .type           _ZN7cutlass13device_kernelIN5flash11enable_sm90INS1_16FlashAttnFwdSm90INS1_25CollectiveMainloopFwdSm90ILi2EN4cute5tupleIJNS5_1CILi1EEES8_S8_EEENS6_IJNS7_ILi128EEENS7_ILi96EEENS7_ILi64EEEEEELi256ENS_6half_tEfNS_4arch4Sm90ELb0ELb0ELb0ELb1ELb1ELb0ELb0ELb1ELb0ELb1ELb1ELb0EEENS1_21CollectiveEpilogueFwdINS6_IJSA_NS7_ILi256EEESB_EEES9_SE_SG_Li256ELb1ELb1ELb1ELb0EEENS1_36VarlenDynamicPersistentTileSchedulerILi128ELi96ELi256ELi128ELb1ELb1ELb1ELb0ELb1ELb1EEEEEEEEEvNT_6ParamsE,@function
        .size           _ZN7cutlass13device_kernelIN5flash11enable_sm90INS1_16FlashAttnFwdSm90INS1_25CollectiveMainloopFwdSm90ILi2EN4cute5tupleIJNS5_1CILi1EEES8_S8_EEENS6_IJNS7_ILi128EEENS7_ILi96EEENS7_ILi64EEEEEELi256ENS_6half_tEfNS_4arch4Sm90ELb0ELb0ELb0ELb1ELb1ELb0ELb0ELb1ELb0ELb1ELb1ELb0EEENS1_21CollectiveEpilogueFwdINS6_IJSA_NS7_ILi256EEESB_EEES9_SE_SG_Li256ELb1ELb1ELb1ELb0EEENS1_36VarlenDynamicPersistentTileSchedulerILi128ELi96ELi256ELi128ELb1ELb1ELb1ELb0ELb1ELb1EEEEEEEEEvNT_6ParamsE,(.L_x_15662 - _ZN7cutlass13device_kernelIN5flash11enable_sm90INS1_16FlashAttnFwdSm90INS1_25CollectiveMainloopFwdSm90ILi2EN4cute5tupleIJNS5_1CILi1EEES8_S8_EEENS6_IJNS7_ILi128EEENS7_ILi96EEENS7_ILi64EEEEEELi256ENS_6half_tEfNS_4arch4Sm90ELb0ELb0ELb0ELb1ELb1ELb0ELb0ELb1ELb0ELb1ELb1ELb0EEENS1_21CollectiveEpilogueFwdINS6_IJSA_NS7_ILi256EEESB_EEES9_SE_SG_Li256ELb1ELb1ELb1ELb0EEENS1_36VarlenDynamicPersistentTileSchedulerILi128ELi96ELi256ELi128ELb1ELb1ELb1ELb0ELb1ELb1EEEEEEEEEvNT_6ParamsE)
        .other          _ZN7cutlass13device_kernelIN5flash11enable_sm90INS1_16FlashAttnFwdSm90INS1_25CollectiveMainloopFwdSm90ILi2EN4cute5tupleIJNS5_1CILi1EEES8_S8_EEENS6_IJNS7_ILi128EEENS7_ILi96EEENS7_ILi64EEEEEELi256ENS_6half_tEfNS_4arch4Sm90ELb0ELb0ELb0ELb1ELb1ELb0ELb0ELb1ELb0ELb1ELb1ELb0EEENS1_21CollectiveEpilogueFwdINS6_IJSA_NS7_ILi256EEESB_EEES9_SE_SG_Li256ELb1ELb1ELb1ELb0EEENS1_36VarlenDynamicPersistentTileSchedulerILi128ELi96ELi256ELi128ELb1ELb1ELb1ELb0ELb1ELb1EEEEEEEEEvNT_6ParamsE,@"STO_CUDA_ENTRY STV_DEFAULT"
_ZN7cutlass13device_kernelIN5flash11enable_sm90INS1_16FlashAttnFwdSm90INS1_25CollectiveMainloopFwdSm90ILi2EN4cute5tupleIJNS5_1CILi1EEES8_S8_EEENS6_IJNS7_ILi128EEENS7_ILi96EEENS7_ILi64EEEEEELi256ENS_6half_tEfNS_4arch4Sm90ELb0ELb0ELb0ELb1ELb1ELb0ELb0ELb1ELb0ELb1ELb1ELb0EEENS1_21CollectiveEpilogueFwdINS6_IJSA_NS7_ILi256EEESB_EEES9_SE_SG_Li256ELb1ELb1ELb1ELb0EEENS1_36VarlenDynamicPersistentTileSchedulerILi128ELi96ELi256ELi128ELb1ELb1ELb1ELb0ELb1ELb1EEEEEEEEEvNT_6ParamsE:
        /* <DEDUP_REMOVED lines=13> */
[----:B------:R-:W-:-:S04]  /*00d0*/  VOTEU.ALL UP1, P0 ;  /* 0x00000000003f7886 */ /* 0x000fc80000020000 */
        /* <DEDUP_REMOVED lines=31> */
.L_x_9406:
        /* <DEDUP_REMOVED lines=22> */
.L_x_9407:
        /* <DEDUP_REMOVED lines=18> */
.L_x_9408:
        /* <DEDUP_REMOVED lines=22> */
.L_x_9409:
        /* <DEDUP_REMOVED lines=23> */
.L_x_9410:
        /* <DEDUP_REMOVED lines=8> */
.L_x_9412:
[----:B------:R-:W-:-:S08]  /*08a0*/  NOP ;  /* 0x0000000000007918 */ /* 0x000fd00000000000 */
[----:B------:R-:W0:Y:S02]  /*08b0*/  USETMAXREG.TRY_ALLOC.CTAPOOL UP0, 0xe8 ;  /* 0x000000e8000079c8 */ /* 0x000e240008000600 */
[----:B0-----:R-:W-:-:S13]  /*08c0*/  PLOP3.LUT P0, PT, PT, PT, UP0, 0x80, 0x0 ;  /* 0x000000000000781c */ /* 0x001fda0003f0f008 */
[----:B------:R-:W-:Y:S05]  /*08d0*/  @!P0 BRA `(.L_x_9412) ;  /* 0xfffffffc00f08947 */ /* 0x000fea000383ffff */
[----:B------:R-:W-:Y:S01]  /*08e0*/  SHF.R.U32.HI R2, RZ, 0x7, R0 ;  /* 0x00000007ff027819 */ /* 0x000fe20000011600 */
[----:B------:R-:W0:Y:S08]  /*08f0*/  S2UR UR5, SR_CgaCtaId ;  /* 0x00000000000579c3 */ /* 0x000e300000008800 */
[----:B------:R-:W-:Y:S06]  /*0900*/  BAR.ARV 0x8, 0x180 ;  /* 0x0206000000007b1d */ /* 0x000fec0000002000 */
[----:B------:R-:W-:Y:S01]  /*0910*/  ISETP.NE.AND P0, PT, R2, 0x1, PT ;  /* 0x000000010200780c */ /* 0x000fe20003f05270 */
[----:B------:R-:W-:-:S12]  /*0920*/  UMOV UR4, 0x400 ;  /* 0x0000040000047882 */ /* 0x000fd80000000000 */
[----:B------:R-:W-:Y:S06]  /*0930*/  @!P0 BAR.ARV 0x9, 0x100 ;  /* 0x0244000000008b1d */ /* 0x000fec0000002000 */
[----:B0-----:R-:W-:Y:S02]  /*0940*/  ULEA UR4, UR5, UR4, 0x18 ;  /* 0x0000000405047291 */ /* 0x001fe4000f8ec03f */
[----:B------:R-:W-:Y:S07]  /*0950*/  BAR.SYNC.DEFER_BLOCKING 0x5, 0x180 ;  /* 0x0146000000007b1d */ /* 0x000fee0000010000 */
[----:B------:R-:W0:Y:S01]  /*0960*/  LDS.128 R4, [UR4+0x228d0] ;  /* 0x0228d004ff047984 */ /* 0x000e220008000c00 */
[----:B------:R-:W-:Y:S01]  /*0970*/  ULDC UR4, c[0x0][0xc3c] ;  /* 0x00030f0000047ab9 */ /* 0x000fe20000000800 */
[----:B------:R-:W-:Y:S06]  /*0980*/  BAR.ARV 0x4, 0x180 ;  /* 0x0106000000007b1d */ /* 0x000fec0000002000 */
[----:B0-----:R-:W-:-:S13]  /*0990*/  ISETP.GE.AND P0, PT, R7, UR4, PT ;  /* 0x0000000407007c0c */ /* 0x001fda000bf06270 */
[----:B------:R-:W-:Y:S05]  /*09a0*/  @P0 EXIT ;  /* 0x000000000000094d */ /* 0x000fea0003800000 */
[----:B------:R-:W-:Y:S01]  /*09b0*/  VIADD R0, R0, 0xffffff80 ;  /* 0xffffff8000007836 */ /* 0x000fe20000000000 */
[----:B------:R-:W-:Y:S01]  /*09c0*/  R2UR UR6, R5 ;  /* 0x00000000050672ca */ /* 0x000fe200000e0000 */
[----:B------:R-:W-:Y:S01]  /*09d0*/  ULOP3.LUT UR47, UR38, 0x1, URZ, 0xfc, !UPT ;  /* 0x00000001262f7892 */ /* 0x000fe2000f8efc3f */
        /* <DEDUP_REMOVED lines=8> */
[----:B------:R-:W-:Y:S02]  /*0a60*/  LOP3.LUT R225, R2, 0xffffff80, RZ, 0xc0, !PT ;  /* 0xffffff8002e17812 */ /* 0x000fe400078ec0ff */
[CC--:B------:R-:W-:Y:S01]  /*0a70*/  LEA.HI R5, R3.reuse, R0.reuse, RZ, 0x2 ;  /* 0x0000000003057211 */ /* 0x0c0fe200078f10ff */
[----:B------:R-:W-:Y:S01]  /*0a80*/  IMAD.SHL.U32 R6, R4, 0x20, RZ ;  /* 0x0000002004067824 */ /* 0x000fe200078e00ff */
[----:B------:R-:W-:Y:S01]  /*0a90*/  LEA.HI R3, R3, R0, RZ, 0x4 ;  /* 0x0000000003037211 */ /* 0x000fe200078f20ff */
[C---:B------:R-:W-:Y:S01]  /*0aa0*/  IMAD.IADD R225, R0.reuse, 0x1, -R225 ;  /* 0x0000000100e17824 */ /* 0x040fe200078e0ae1 */
[----:B------:R-:W-:Y:S02]  /*0ab0*/  LOP3.LUT R11, R5, 0xfffffffc, RZ, 0xc0, !PT ;  /* 0xfffffffc050b7812 */ /* 0x000fe400078ec0ff */
[----:B------:R-:W-:Y:S02]  /*0ac0*/  LOP3.LUT R5, R3, 0x3fffff0, RZ, 0xc0, !PT ;  /* 0x03fffff003057812 */ /* 0x000fe400078ec0ff */
[----:B------:R-:W-:Y:S01]  /*0ad0*/  SHF.R.S32.HI R8, RZ, 0x1f, R225 ;  /* 0x0000001fff087819 */ /* 0x000fe200000114e1 */
[C---:B------:R-:W-:Y:S01]  /*0ae0*/  IMAD.IADD R12, R0.reuse, 0x1, -R11 ;  /* 0x00000001000c7824 */ /* 0x040fe200078e0a0b */
[----:B------:R-:W-:Y:S01]  /*0af0*/  SHF.R.S32.HI R4, RZ, 0x4, R3 ;  /* 0x00000004ff047819 */ /* 0x000fe20000011403 */
[----:B------:R-:W-:Y:S01]  /*0b00*/  IMAD.IADD R5, R0, 0x1, -R5 ;  /* 0x0000000100057824 */ /* 0x000fe200078e0a05 */
[----:B------:R-:W-:-:S02]  /*0b10*/  LEA.HI R9, R8, R225, RZ, 0x2 ;  /* 0x000000e108097211 */ /* 0x000fc400078f10ff */
[----:B------:R-:W-:Y:S02]  /*0b20*/  LEA.HI R0, R3, R4, RZ, 0x1 ;  /* 0x0000000403007211 */ /* 0x000fe400078f08ff */
[--C-:B------:R-:W-:Y:S02]  /*0b30*/  SHF.R.S32.HI R10, RZ, 0x2, R9.reuse ;  /* 0x00000002ff0a7819 */ /* 0x100fe40000011409 */
[----:B------:R-:W-:Y:S02]  /*0b40*/  SHF.R.S32.HI R7, RZ, 0x1f, R9 ;  /* 0x0000001fff077819 */ /* 0x000fe40000011409 */
[----:B------:R-:W-:Y:S02]  /*0b50*/  SHF.R.S32.HI R3, RZ, 0x7, R2 ;  /* 0x00000007ff037819 */ /* 0x000fe40000011402 */
[----:B------:R-:W-:Y:S02]  /*0b60*/  LEA.HI R11, R7, R10, RZ, 0x3 ;  /* 0x0000000a070b7211 */ /* 0x000fe400078f18ff */
[----:B------:R-:W-:-:S02]  /*0b70*/  LOP3.LUT R6, R6, 0xfffffc00, RZ, 0xc0, !PT ;  /* 0xfffffc0006067812 */ /* 0x000fc400078ec0ff */
[----:B------:R-:W-:Y:S02]  /*0b80*/  LOP3.LUT R7, R0, 0x1ffffffe, RZ, 0xc0, !PT ;  /* 0x1ffffffe00077812 */ /* 0x000fe400078ec0ff */
[----:B------:R-:W-:Y:S01]  /*0b90*/  LOP3.LUT R11, R11, 0xfffffff8, RZ, 0xc0, !PT ;  /* 0xfffffff80b0b7812 */ /* 0x000fe200078ec0ff */
[----:B------:R-:W-:Y:S01]  /*0ba0*/  IMAD R6, R5, 0x40, R6 ;  /* 0x0000004005067824 */ /* 0x000fe200078e0206 */
[----:B------:R-:W-:Y:S01]  /*0bb0*/  LEA.HI R2, R2, R3, RZ, 0x1 ;  /* 0x0000000302027211 */ /* 0x000fe200078f08ff */
[----:B------:R-:W-:Y:S01]  /*0bc0*/  IMAD.IADD R7, R4, 0x1, -R7 ;  /* 0x0000000104077824 */ /* 0x000fe200078e0a07 */
[----:B------:R-:W-:Y:S01]  /*0bd0*/  LEA.HI R8, R8, R225, RZ, 0x5 ;  /* 0x000000e108087211 */ /* 0x000fe200078f28ff */
[----:B------:R-:W-:Y:S01]  /*0be0*/  IMAD.IADD R11, R10, 0x1, -R11 ;  /* 0x000000010a0b7824 */ /* 0x000fe200078e0a0b */
[----:B------:R-:W-:Y:S02]  /*0bf0*/  LEA.HI R0, R12, R12, RZ, 0x1 ;  /* 0x0000000c0c007211 */ /* 0x000fe400078f08ff */
[----:B------:R-:W-:-:S02]  /*0c00*/  LOP3.LUT R2, R2, 0x3fffffe, RZ, 0xc0, !PT ;  /* 0x03fffffe02027812 */ /* 0x000fc400078ec0ff */
[----:B------:R-:W-:Y:S02]  /*0c10*/  SHF.R.S32.HI R8, RZ, 0x5, R8 ;  /* 0x00000005ff087819 */ /* 0x000fe40000011408 */
[----:B------:R-:W-:Y:S01]  /*0c20*/  LOP3.LUT R5, R0, 0x1ffffffe, RZ, 0xc0, !PT ;  /* 0x1ffffffe00057812 */ /* 0x000fe200078ec0ff */
[----:B------:R-:W-:Y:S01]  /*0c30*/  IMAD R0, R7, 0x8, R6 ;  /* 0x0000000807007824 */ /* 0x000fe200078e0206 */
[----:B------:R-:W-:Y:S01]  /*0c40*/  LOP3.LUT R4, R9, 0x7ffffffc, RZ, 0xc0, !PT ;  /* 0x7ffffffc09047812 */ /* 0x000fe200078ec0ff */
[----:B------:R-:W-:Y:S02]  /*0c50*/  IMAD.IADD R3, R3, 0x1, -R2 ;  /* 0x0000000103037824 */ /* 0x000fe400078e0a02 */
[----:B------:R-:W-:Y:S01]  /*0c60*/  IMAD R8, R8, 0x10, R11 ;  /* 0x0000001008087824 */ /* 0x000fe200078e020b */
[----:B------:R0:W-:Y:S01]  /*0c70*/  STL [R1+0x30], R0 ;  /* 0x0000300001007387 */ /* 0x0001e20000100800 */
[----:B------:R-:W-:Y:S02]  /*0c80*/  IMAD.IADD R5, R12, 0x1, -R5 ;  /* 0x000000010c057824 */ /* 0x000fe400078e0a05 */
[----:B------:R-:W-:-:S04]  /*0c90*/  IMAD.IADD R2, R225, 0x1, -R4 ;  /* 0x00000001e1027824 */ /* 0x000fc800078e0a04 */
[----:B------:R-:W-:Y:S02]  /*0ca0*/  IMAD.SHL.U32 R2, R2, 0x2, RZ ;  /* 0x0000000202027824 */ /* 0x000fe400078e00ff */
[----:B0-----:R-:W-:Y:S02]  /*0cb0*/  IMAD R0, R3, 0x40, R8 ;  /* 0x0000004003007824 */ /* 0x001fe400078e0208 */
[C---:B------:R-:W-:Y:S02]  /*0cc0*/  VIADD R224, R2.reuse, 0x8 ;  /* 0x0000000802e07836 */ /* 0x040fe40000000000 */
        /* <DEDUP_REMOVED lines=12> */
[----:B0-----:R-:W-:Y:S01]  /*0d90*/  IMAD R0, R5, 0x8, R0 ;  /* 0x0000000805007824 */ /* 0x001fe200078e0200 */
        /* <DEDUP_REMOVED lines=41> */
[----:B0-----:R-:W-:-:S07]  /*1030*/  SHF.R.S32.HI R226, RZ, 0x1f, R17 ;  /* 0x0000001fffe27819 */ /* 0x001fce0000011411 */
.L_x_9462:
[----:B------:R-:W-:Y:S01]  /*1040*/  ULDC.64 UR8, c[0x0][0xc88] ;  /* 0x0003220000087ab9 */ /* 0x000fe20000000a00 */
[----:B------:R-:W-:Y:S01]  /*1050*/  ULDC.64 UR10, c[0x0][0xa20] ;  /* 0x00028800000a7ab9 */ /* 0x000fe20000000a00 */
[----:B------:R-:W-:Y:S02]  /*1060*/  UIMAD.WIDE UR8, UR7, 0x4, UR8 ;  /* 0x00000004070878a5 */ /* 0x000fe4000f8e0208 */
[----:B------:R-:W-:Y:S01]  /*1070*/  UISETP.NE.U32.AND UP1, UPT, UR10, URZ, UPT ;  /* 0x0000003f0a00728c */ /* 0x000fe2000bf25070 */
[----:B------:R-:W-:Y:S01]  /*1080*/  ULDC UR4, c[0x0][0x424] ;  /* 0x0001090000047ab9 */ /* 0x000fe20000000800 */
[----:B------:R-:W-:Y:S02]  /*1090*/  ULDC UR7, c[0x0][0x2f0] ;  /* 0x0000bc0000077ab9 */ /* 0x000fe40000000800 */
[----:B0123--:R-:W-:Y:S02]  /*10a0*/  IMAD.U32 R4, RZ, RZ, UR8 ;  /* 0x00000008ff047e24 */ /* 0x00ffe4000f8e00ff */
[----:B------:R-:W-:Y:S01]  /*10b0*/  IMAD.U32 R5, RZ, RZ, UR9 ;  /* 0x00000009ff057e24 */ /* 0x000fe2000f8e00ff */
        /* <DEDUP_REMOVED lines=16> */
[----:B------:R-:W-:-:S03]  /*11c0*/  IMAD.U32 R6, RZ, RZ, UR10 ;  /* 0x0000000aff067e24 */ /* 0x000fc6000f8e00ff */
[----:B------:R-:W-:Y:S01]  /*11d0*/  IMAD.U32 R7, RZ, RZ, UR11 ;  /* 0x0000000bff077e24 */ /* 0x000fe2000f8e00ff */
[----:B------:R-:W2:Y:S04]  /*11e0*/  @P0 LDG.E R4, desc[UR50][R4.64] ;  /* 0x0000003204040981 */ /* 0x000ea8000c1e1900 */
[----:B------:R-:W3:Y:S01]  /*11f0*/  @P1 LDG.E R6, desc[UR50][R6.64] ;  /* 0x0000003206061981 */ /* 0x000ee2000c1e1900 */
[----:B------:R-:W-:Y:S01]  /*1200*/  UISETP.NE.U32.AND UP0, UPT, UR8, URZ, UPT ;  /* 0x0000003f0800728c */ /* 0x000fe2000bf05070 */
[----:B------:R-:W-:Y:S01]  /*1210*/  UMOV UR49, URZ ;  /* 0x0000003f00317c82 */ /* 0x000fe20008000000 */
[----:B------:R-:W-:Y:S02]  /*1220*/  ULOP3.LUT UR8, UR5, 0xff000000, URZ, 0xc0, !UPT ;  /* 0xff00000005087892 */ /* 0x000fe4000f8ec03f */
[----:B------:R-:W-:Y:S01]  /*1230*/  UISETP.NE.AND.EX UP0, UPT, UR9, URZ, UPT, UP0 ;  /* 0x0000003f0900728c */ /* 0x000fe2000bf05300 */
[----:B------:R-:W-:-:S03]  /*1240*/  UMOV UR41, UR6 ;  /* 0x0000000600297c82 */ /* 0x000fc60008000000 */
[----:B------:R-:W-:-:S04]  /*1250*/  USEL UR4, UR4, 0x1, UP0 ;  /* 0x0000000104047887 */ /* 0x000fc80008000000 */
[----:B------:R-:W-:Y:S01]  /*1260*/  UIMAD UR4, UR4, UR7, URZ ;  /* 0x00000007040472a4 */ /* 0x000fe2000f8e023f */
[----:B--2---:R-:W-:-:S06]  /*1270*/  @P0 R2UR UR49, R4 ;  /* 0x00000000043102ca */ /* 0x004fcc00000e0000 */
[----:B---3--:R-:W-:Y:S01]  /*1280*/  @P1 R2UR UR4, R6 ;  /* 0x00000000060412ca */ /* 0x008fe200000e0000 */
[----:B----45:R-:W-:-:S14]  /*1290*/  @P1 BRA `(.L_x_9413) ;  /* 0x0000000000341947 */ /* 0x030fdc0003800000 */
        /* <DEDUP_REMOVED lines=13> */
.L_x_9413:
[----:B------:R-:W-:Y:S02]  /*1370*/  UIADD3 UR49, -UR49, UR4, URZ ;  /* 0x0000000431317290 */ /* 0x000fe4000fffe13f */
[----:B------:R-:W-:Y:S02]  /*1380*/  ULOP3.LUT UR4, UR5, 0xff0000, URZ, 0xc0, !UPT ;  /* 0x00ff000005047892 */ /* 0x000fe4000f8ec03f */
[----:B------:R-:W-:Y:S02]  /*1390*/  UISETP.GE.AND UP0, UPT, UR49, 0x1, UPT ;  /* 0x000000013100788c */ /* 0x000fe4000bf06270 */
[----:B------:R-:W-:Y:S02]  /*13a0*/  UIADD3 UR6, UR49, 0x5f, URZ ;  /* 0x0000005f31067890 */ /* 0x000fe4000fffe03f */
[----:B------:R-:W-:Y:S02]  /*13b0*/  USHF.R.U32.HI UR8, URZ, 0x8, UR8 ;  /* 0x000000083f087899 */ /* 0x000fe40008011608 */
[----:B------:R-:W-:Y:S01]  /*13c0*/  PLOP3.LUT P0, PT, PT, PT, UP0, 0x80, 0x0 ;  /* 0x000000000000781c */ /* 0x000fe20003f0f008 */
[----:B------:R-:W-:-:S02]  /*13d0*/  UIMAD.WIDE UR6, UR6, 0x2aaaaaab, URZ ;  /* 0x2aaaaaab060678a5 */ /* 0x000fc4000f8e023f */
[----:B------:R-:W-:Y:S02]  /*13e0*/  ULEA.HI UR8, UR4, UR8, URZ, 0x10 ;  /* 0x0000000804087291 */ /* 0x000fe4000f8f803f */
[----:B------:R-:W-:Y:S02]  /*13f0*/  USHF.R.U32.HI UR6, URZ, 0x1f, UR7 ;  /* 0x0000001f3f067899 */ /* 0x000fe40008011607 */
[----:B------:R-:W-:Y:S02]  /*1400*/  ULOP3.LUT UR42, UR8, 0xff, URZ, 0xc0, !UPT ;  /* 0x000000ff082a7892 */ /* 0x000fe4000f8ec03f */
[----:B------:R-:W-:Y:S01]  /*1410*/  ULOP3.LUT UR43, UR5, 0xffff, URZ, 0xc0, !UPT ;  /* 0x0000ffff052b7892 */ /* 0x000fe2000f8ec03f */
[----:B------:R-:W-:Y:S01]  /*1420*/  UMOV UR4, URZ ;  /* 0x0000003f00047c82 */ /* 0x000fe20008000000 */
[----:B------:R-:W-:Y:S02]  /*1430*/  USHF.R.U32.HI UR44, URZ, 0x10, UR8 ;  /* 0x000000103f2c7899 */ /* 0x000fe40008011608 */
[----:B------:R-:W-:Y:S01]  /*1440*/  ULEA.HI.SX32 UR9, UR7, UR6, 0x1c ;  /* 0x0000000607097291 */ /* 0x000fe2000f8fe23f */
[----:B------:R-:W-:Y:S11]  /*1450*/  @!P0 BRA `(.L_x_9414) ;  /* 0x0000000000908947 */ /* 0x000ff60003800000 */
[----:B------:R-:W-:Y:S01]  /*1460*/  UISETP.NE.AND UP0, UPT, UR44, URZ, UPT ;  /* 0x0000003f2c00728c */ /* 0x000fe2000bf05270 */
[----:B------:R-:W-:-:S03]  /*1470*/  ULDC UR4, c[0x0][0x9f0] ;  /* 0x00027c0000047ab9 */ /* 0x000fc60000000800 */
        /* <DEDUP_REMOVED lines=34> */
.L_x_9414:
[----:B------:R-:W-:Y:S01]  /*16a0*/  UIMAD UR45, UR42, UR4, URZ ;  /* 0x000000042a2d72a4 */ /* 0x000fe2000f8e023f */
        /* <DEDUP_REMOVED lines=74> */
[----:B------:R-:W0:Y:S01]  /*1b50*/  S2R R0, SR_TID.X ;  /* 0x0000000000007919 */ /* 0x000e220000002100 */
[----:B------:R-:W1:Y:S01]  /*1b60*/  S2UR UR7, SR_CgaCtaId ;  /* 0x00000000000779c3 */ /* 0x000e620000008800 */
[----:B------:R-:W-:Y:S02]  /*1b70*/  UMOV UR6, 0x400 ;  /* 0x0000040000067882 */ /* 0x000fe40000000000 */
[----:B-1----:R-:W-:-:S04]  /*1b80*/  ULEA UR6, UR7, UR6, 0x18 ;  /* 0x0000000607067291 */ /* 0x002fc8000f8ec03f */
[----:B------:R-:W-:Y:S01]  /*1b90*/  UIADD3 UR6, UR6, 0x18400, URZ ;  /* 0x0001840006067890 */ /* 0x000fe2000fffe03f */
[----:B0-----:R-:W-:-:S03]  /*1ba0*/  VIADD R0, R0, 0xffffff80 ;  /* 0xffffff8000007836 */ /* 0x001fc60000000000 */
[----:B------:R-:W-:Y:S02]  /*1bb0*/  ULOP3.LUT UP0, URZ, UR6, 0x1bf, URZ, 0xc0, !UPT ;  /* 0x000001bf063f7892 */ /* 0x000fe4000f80c03f */
[----:B------:R-:W-:-:S04]  /*1bc0*/  SHF.R.S32.HI R3, RZ, 0x1f, R0 ;  /* 0x0000001fff037819 */ /* 0x000fc80000011400 */
[----:B------:R-:W-:Y:S02]  /*1bd0*/  PLOP3.LUT P0, PT, PT, PT, UP0, 0x80, 0x0 ;  /* 0x000000000000781c */ /* 0x000fe40003f0f008 */
[----:B------:R-:W-:-:S04]  /*1be0*/  LEA.HI R3, R3, R0, RZ, 0x7 ;  /* 0x0000000003037211 */ /* 0x000fc800078f38ff */
[----:B------:R-:W-:-:S06]  /*1bf0*/  SHF.R.S32.HI R3, RZ, 0x7, R3 ;  /* 0x00000007ff037819 */ /* 0x000fcc0000011403 */
[----:B------:R-:W0:Y:S02]  /*1c00*/  SHFL.IDX PT, R3, R3, RZ, 0x1f ;  /* 0x00001fff03037589 */ /* 0x000e2400000e0000 */
[----:B0-----:R-:W-:-:S13]  /*1c10*/  R2UR UR4, R3 ;  /* 0x00000000030472ca */ /* 0x001fda00000e0000 */
        /* <DEDUP_REMOVED lines=23> */
.L_x_9416:
[----:B------:R-:W0:Y:S01]  /*1d90*/  S2R R0, SR_CgaCtaId ;  /* 0x0000000000007919 */ /* 0x000e220000008800 */
[----:B------:R-:W-:Y:S01]  /*1da0*/  ULEA.HI UR4, UR46, UR46, URZ, 0x1 ;  /* 0x0000002e2e047291 */ /* 0x000fe2000f8f083f */
[----:B------:R-:W-:Y:S01]  /*1db0*/  MOV R7, 0x400 ;  /* 0x0000040000077802 */ /* 0x000fe20000000f00 */
[----:B------:R-:W1:Y:S02]  /*1dc0*/  S2R R20, SR_TID.X ;  /* 0x0000000000147919 */ /* 0x000e640000002100 */
[----:B------:R-:W-:-:S04]  /*1dd0*/  ULOP3.LUT UR4, UR4, 0xfffffffe, URZ, 0xc0, !UPT ;  /* 0xfffffffe04047892 */ /* 0x000fc8000f8ec03f */
[----:B------:R-:W-:-:S06]  /*1de0*/  UIADD3 UR4, UR46, -UR4, URZ ;  /* 0x800000042e047290 */ /* 0x000fcc000fffe03f */
[----:B------:R-:W-:Y:S01]  /*1df0*/  IMAD.U32 R3, RZ, RZ, UR4 ;  /* 0x00000004ff037e24 */ /* 0x000fe2000f8e00ff */
[----:B0-----:R-:W-:-:S04]  /*1e00*/  LEA R7, R0, R7, 0x18 ;  /* 0x0000000700077211 */ /* 0x001fc800078ec0ff */
[----:B------:R-:W-:Y:S02]  /*1e10*/  SHF.L.U32 R0, R3, 0x1f, RZ ;  /* 0x0000001f03007819 */ /* 0x000fe400000006ff */
[----:B-1----:R-:W-:Y:S02]  /*1e20*/  SHF.R.U32.HI R20, RZ, 0x7, R20 ;  /* 0x00000007ff147819 */ /* 0x002fe40000011614 */
[----:B------:R-:W0:Y:S03]  /*1e30*/  SYNCS.PHASECHK.TRANS64.TRYWAIT P0, [R7+URZ+0x22800], R0 ;  /* 0x02280000070075a7 */ /* 0x000e26000800017f */
[----:B------:R-:W-:Y:S01]  /*1e40*/  VIADD R8, R20, 0x8 ;  /* 0x0000000814087836 */ /* 0x000fe20000000000 */
[----:B0-----:R-:W-:Y:S06]  /*1e50*/  @!P0 BRA `(.L_x_9417) ;  /* 0x000000e000c88947 */ /* 0x001fec0003800000 */
.L_x_9545:
[----:B0-----:R-:W-:Y:S01]  /*1e60*/  IMAD.U32 R0, RZ, RZ, UR47 ;  /* 0x0000002fff007e24 */ /* 0x001fe2000f8e00ff */
[----:B------:R-:W-:Y:S05]  /*1e70*/  WARPSYNC.ALL ;  /* 0x0000000000007948 */ /* 0x000fea0003800000 */
[----:B------:R0:W-:Y:S01]  /*1e80*/  BAR.SYNC.DEFER_BLOCKING R8, 0x100 ;  /* 0x000400080000751d */ /* 0x0001e20000010000 */
[----:B------:R-:W-:-:S13]  /*1e90*/  ISETP.NE.AND P0, PT, R0, 0x3, PT ;  /* 0x000000030000780c */ /* 0x000fda0003f05270 */
[----:B0-----:R-:W-:Y:S05]  /*1ea0*/  @!P0 BRA `(.L_x_9418) ;  /* 0x0000000000048947 */ /* 0x001fea0003800000 */
[----:B------:R-:W-:Y:S01]  /*1eb0*/  BPT.TRAP 0x1 ;  /* 0x000000040000795c */ /* 0x000fe20000300000 */
.L_x_9418:
[----:B------:R-:W-:Y:S01]  /*1ec0*/  R2UR UR22, R7 ;  /* 0x00000000071672ca */ /* 0x000fe200000e0000 */
[----:B------:R-:W-:-:S05]  /*1ed0*/  IMAD.U32 R9, RZ, RZ, UR36 ;  /* 0x00000024ff097e24 */ /* 0x000fca000f8e00ff */
[----:B------:R-:W-:-:S07]  /*1ee0*/  SHF.L.U32 R9, R9, 0x1f, RZ ;  /* 0x0000001f09097819 */ /* 0x000fce00000006ff */
[----:B------:R-:W-:-:S09]  /*1ef0*/  ULEA UR22, UR37, UR22, 0x3 ;  /* 0x0000001625167291 */ /* 0x000fd2000f8e183f */
[----:B------:R0:W1:Y:S01]  /*1f00*/  SYNCS.PHASECHK.TRANS64.TRYWAIT P1, [UR22+0x22830], R9 ;  /* 0x02283009ff0075a7 */ /* 0x0000620008020156 */
[----:B------:R-:W-:Y:S05]  /*1f10*/  @!P0 BRA `(.L_x_9419) ;  /* 0x0000000000048947 */ /* 0x000fea0003800000 */
[----:B------:R-:W-:Y:S01]  /*1f20*/  BPT.TRAP 0x1 ;  /* 0x000000040000795c */ /* 0x000fe20000300000 */
.L_x_9419:
[----:B-1----:R-:W-:Y:S05]  /*1f30*/  @P1 BRA `(.L_x_9420) ;  /* 0x0000000000081947 */ /* 0x002fea0003800000 */
[----:B------:R-:W1:Y:S02]  /*1f40*/  SYNCS.PHASECHK.TRANS64.TRYWAIT P1, [UR22+0x22830], R9 ;  /* 0x02283009ff0075a7 */ /* 0x000e640008020156 */
[----:B-1----:R-:W-:Y:S05]  /*1f50*/  @!P1 BRA `(.L_x_9421) ;  /* 0x000000e0009c9947 */ /* 0x002fea0003800000 */
.L_x_9420:
[----:B------:R-:W-:Y:S01]  /*1f60*/  R2UR UR4, R7 ;  /* 0x00000000070472ca */ /* 0x000fe200000e0000 */
[----:B------:R-:W-:Y:S01]  /*1f70*/  ULOP3.LUT UR16, UR52, 0x10000, URZ, 0xfc, !UPT ;  /* 0x0001000034107892 */ /* 0x000fe2000f8efc3f */
[----:B------:R-:W-:Y:S01]  /*1f80*/  WARPGROUP.ARRIVE ;  /* 0x00000000000079c5 */ /* 0x000fe20000000000 */
[----:B------:R-:W-:Y:S01]  /*1f90*/  UMOV UR17, 0x40000040 ;  /* 0x4000004000117882 */ /* 0x000fe20000000000 */
[----:B------:R-:W-:Y:S01]  /*1fa0*/  UMOV UR19, 0x40000040 ;  /* 0x4000004000137882 */ /* 0x000fe20000000000 */
[----:B------:R-:W-:Y:S01]  /*1fb0*/  UMOV UR5, 0x40000040 ;  /* 0x4000004000057882 */ /* 0x000fe20000000000 */
[----:B------:R-:W-:Y:S01]  /*1fc0*/  UMOV UR7, 0x40000040 ;  /* 0x4000004000077882 */ /* 0x000fe20000000000 */
[----:B------:R-:W-:Y:S01]  /*1fd0*/  UIADD3 UR8, UR16, 0x4, URZ ;  /* 0x0000000410087890 */ /* 0x000fe2000fffe03f */
[----:B-1----:R-:W1:Y:S01]  /*1fe0*/  S2R R0, SR_TID.X ;  /* 0x0000000000007919 */ /* 0x002e620000002100 */
[----:B------:R-:W-:Y:S01]  /*1ff0*/  UMOV UR9, 0x40000040 ;  /* 0x4000004000097882 */ /* 0x000fe20000000000 */
[----:B------:R-:W-:Y:S01]  /*2000*/  UMOV UR11, 0x40000040 ;  /* 0x40000040000b7882 */ /* 0x000fe20000000000 */
[----:B------:R-:W-:-:S02]  /*2010*/  UIADD3 UR12, UR16, 0x6, URZ ;  /* 0x00000006100c7890 */ /* 0x000fc4000fffe03f */
[----:B------:R-:W-:Y:S01]  /*2020*/  UIADD3 UR4, UR4, 0x1c400, URZ ;  /* 0x0001c40004047890 */ /* 0x000fe2000fffe03f */
[----:B------:R-:W-:Y:S01]  /*2030*/  UMOV UR13, 0x40000040 ;  /* 0x40000040000d7882 */ /* 0x000fe20000000000 */
[----:B------:R-:W-:Y:S02]  /*2040*/  UMOV UR15, 0x40000040 ;  /* 0x40000040000f7882 */ /* 0x000fe40000000000 */
[----:B------:R-:W-:-:S04]  /*2050*/  USHF.R.U32.HI UR4, URZ, 0x4, UR4 ;  /* 0x000000043f047899 */ /* 0x000fc80008011604 */
[----:B------:R-:W-:-:S04]  /*2060*/  ULOP3.LUT UR4, UR4, 0x3fff, URZ, 0xc0, !UPT ;  /* 0x00003fff04047892 */ /* 0x000fc8000f8ec03f */
[----:B------:R-:W-:Y:S02]  /*2070*/  ULOP3.LUT UR20, UR4, 0x10000, URZ, 0xfc, !UPT ;  /* 0x0001000004147892 */ /* 0x000fe4000f8efc3f */
[----:B------:R-:W-:Y:S02]  /*2080*/  UIADD3 UR4, UR16, 0x2, URZ ;  /* 0x0000000210047890 */ /* 0x000fe4000fffe03f */
[----:B------:R-:W-:-:S04]  /*2090*/  UIMAD UR18, UR37, 0x300, UR20 ;  /* 0x00000300251278a4 */ /* 0x000fc8000f8e0214 */
[----:B------:R-:W-:Y:S02]  /*20a0*/  UIADD3 UR6, UR18, 0x2, URZ ;  /* 0x0000000212067890 */ /* 0x000fe4000fffe03f */
[----:B------:R-:W-:Y:S02]  /*20b0*/  UIADD3 UR10, UR18, 0x4, URZ ;  /* 0x00000004120a7890 */ /* 0x000fe4000fffe03f */
[----:B------:R-:W-:Y:S02]  /*20c0*/  UIADD3 UR14, UR18, 0x6, URZ ;  /* 0x00000006120e7890 */ /* 0x000fe4000fffe03f */
[----:B------:R-:W-:Y:S01]  /*20d0*/  HGMMA.64x96x16.F32 R24, gdesc[UR16], RZ, !UPT, gsb0 ;  /* 0x01600000101879f0 */ /* 0x000fe2000c0008ff */
[----:B-1----:R-:W-:-:S04]  /*20e0*/  SHF.R.U32.HI R0, RZ, 0x7, R0 ;  /* 0x00000007ff007819 */ /* 0x002fc80000011600 */
[----:B------:R-:W-:Y:S01]  /*20f0*/  IADD3 R0, -R0, 0xb, RZ ;  /* 0x0000000b00007810 */ /* 0x000fe20007ffe1ff */
        /* <DEDUP_REMOVED lines=13> */
.L_x_9422:
[----:B------:R-:W-:Y:S01]  /*21d0*/  UIMAD UR49, UR48, -0x60, UR49 ;  /* 0xffffffa0303178a4 */ /* 0x000fe2000f8e0231 */
[----:B------:R-:W-:Y:S01]  /*21e0*/  P2R R11, PR, RZ, 0x1 ;  /* 0x00000001ff0b7803 */ /* 0x000fe20000000000 */
[----:B------:R-:W-:Y:S01]  /*21f0*/  ULDC UR10, c[0x0][0x988] ;  /* 0x00026200000a7ab9 */ /* 0x000fe20000000800 */
[----:B------:R-:W2:Y:S01]  /*2200*/  S2UR UR7, SR_CgaCtaId ;  /* 0x00000000000779c3 */ /* 0x000ea20000008800 */
[----:B------:R-:W-:Y:S02]  /*2210*/  UIADD3 UR6, UR22, 0x22840, URZ ;  /* 0x0002284016067890 */ /* 0x000fe4000fffe03f */
[----:B------:R-:W-:-:S05]  /*2220*/  IMAD.U32 R3, RZ, RZ, UR49 ;  /* 0x00000031ff037e24 */ /* 0x000fca000f8e00ff */
[----:B------:R-:W-:-:S04]  /*2230*/  IADD3 R3, -R2, 0x60, R3 ;  /* 0x0000006002037810 */ /* 0x000fc80007ffe103 */
[C---:B------:R-:W-:Y:S02]  /*2240*/  ISETP.GT.AND P6, PT, R3.reuse, RZ, PT ;  /* 0x000000ff0300720c */ /* 0x040fe40003fc4270 */
[C---:B------:R-:W-:Y:S02]  /*2250*/  ISETP.GT.AND P5, PT, R3.reuse, 0x1, PT ;  /* 0x000000010300780c */ /* 0x040fe40003fa4270 */
[----:B------:R-:W-:Y:S02]  /*2260*/  ISETP.GT.AND P4, PT, R3, 0x8, PT ;  /* 0x000000080300780c */ /* 0x000fe40003f84270 */
[----:B------:R-:W-:Y:S02]  /*2270*/  FSEL R24, R24, -INF , P6 ;  /* 0xff80000018187808 */ /* 0x000fe40003000000 */
[----:B------:R-:W-:Y:S02]  /*2280*/  FSEL R25, R25, -INF , P5 ;  /* 0xff80000019197808 */ /* 0x000fe40002800000 */
[----:B------:R-:W-:-:S02]  /*2290*/  ISETP.GT.AND P3, PT, R3, 0x9, PT ;  /* 0x000000090300780c */ /* 0x000fc40003f64270 */
[----:B------:R-:W-:Y:S01]  /*22a0*/  FSEL R28, R28, -INF , P4 ;  /* 0xff8000001c1c7808 */ /* 0x000fe20002000000 */
[----:B--2---:R-:W-:Y:S01]  /*22b0*/  UPRMT UR6, UR7, 0x654, UR6 ;  /* 0x0000065407067896 */ /* 0x004fe20008000006 */
[----:B------:R-:W-:Y:S02]  /*22c0*/  FMNMX.FTZ R5, R24, R25, !PT ;  /* 0x0000001918057209 */ /* 0x000fe40007810000 */
[----:B------:R-:W-:Y:S02]  /*22d0*/  ISETP.GT.AND P2, PT, R3, 0x10, PT ;  /* 0x000000100300780c */ /* 0x000fe40003f44270 */
[----:B------:R-:W-:Y:S02]  /*22e0*/  FSEL R29, R29, -INF , P3 ;  /* 0xff8000001d1d7808 */ /* 0x000fe40001800000 */
[----:B------:R-:W-:Y:S02]  /*22f0*/  FMNMX.FTZ R4, R28, R5, !PT ;  /* 0x000000051c047209 */ /* 0x000fe40007810000 */
[----:B------:R-:W-:Y:S01]  /*2300*/  ISETP.GT.AND P1, PT, R3, 0x11, PT ;  /* 0x000000110300780c */ /* 0x000fe20003f24270 */
[----:B------:R-:W-:Y:S01]  /*2310*/  SYNCS.ARRIVE.TRANS64.RED.A1T0 RZ, [UR6], RZ ;  /* 0x000000ffffff79a7 */ /* 0x000fe20008100406 */
        /* <DEDUP_REMOVED lines=75> */
[----:B------:R-:W-:Y:S02]  /*27d0*/  FMNMX.FTZ R4, R68, R3, !PT ;  /* 0x0000000344047209 */ /* 0x000fe40007810000 */
[----:B------:R-:W-:Y:S02]  /*27e0*/  FMNMX.FTZ R5, R26, R27, !PT ;  /* 0x0000001b1a057209 */ /* 0x000fe40007810000 */
[----:B------:R-:W-:Y:S02]  /*27f0*/  FMNMX.FTZ R6, R69, R4, !PT ;  /* 0x0000000445067209 */ /* 0x000fe40007810000 */
[----:B------:R-:W-:-:S02]  /*2800*/  FSEL R62, R62, -INF , P6 ;  /* 0xff8000003e3e7808 */ /* 0x000fc40003000000 */
[----:B------:R-:W-:Y:S01]  /*2810*/  FSEL R63, R63, -INF , P5 ;  /* 0xff8000003f3f7808 */ /* 0x000fe20002800000 */
[----:B------:R-:W2:Y:S01]  /*2820*/  SHFL.BFLY PT, R3, R6, 0x2, 0x1f ;  /* 0x0c401f0006037f89 */ /* 0x000ea200000e0000 */
[----:B------:R-:W-:Y:S02]  /*2830*/  FSEL R66, R66, -INF , P4 ;  /* 0xff80000042427808 */ /* 0x000fe40002000000 */
[----:B------:R-:W-:Y:S02]  /*2840*/  FSEL R67, R67, -INF , P3 ;  /* 0xff80000043437808 */ /* 0x000fe40001800000 */
[----:B------:R-:W-:Y:S02]  /*2850*/  FSEL R70, R70, -INF , P2 ;  /* 0xff80000046467808 */ /* 0x000fe40001000000 */
[----:B------:R-:W-:Y:S02]  /*2860*/  FSEL R71, R71, -INF , P1 ;  /* 0xff80000047477808 */ /* 0x000fe40000800000 */
[----:B--2---:R-:W-:-:S05]  /*2870*/  FMNMX.FTZ R10, R6, R3, !PT ;  /* 0x00000003060a7209 */ /* 0x004fca0007810000 */
[----:B------:R-:W2:Y:S02]  /*2880*/  SHFL.BFLY PT, R3, R10, 0x1, 0x1f ;  /* 0x0c201f000a037f89 */ /* 0x000ea400000e0000 */
[----:B--2---:R-:W-:-:S04]  /*2890*/  FMNMX.FTZ R3, R10, R3, !PT ;  /* 0x000000030a037209 */ /* 0x004fc80007810000 */
        /* <DEDUP_REMOVED lines=19> */
[--C-:B------:R-:W-:Y:S01]  /*29d0*/  FFMA.FTZ R48, R48, UR10, -R12.reuse ;  /* 0x0000000a30307c23 */ /* 0x100fe2000801080c */
[----:B------:R-:W2:Y:S01]  /*29e0*/  MUFU.EX2 R5, R5 ;  /* 0x0000000500057308 */ /* 0x000ea20000000800 */
[--C-:B------:R-:W-:Y:S01]  /*29f0*/  FFMA.FTZ R49, R49, UR10, -R12.reuse ;  /* 0x0000000a31317c23 */ /* 0x100fe2000801080c */
[----:B------:R-:W-:Y:S01]  /*2a00*/  FMNMX.FTZ R11, R39, R4, !PT ;  /* 0x00000004270b7209 */ /* 0x000fe20007810000 */
[--C-:B------:R-:W-:Y:S01]  /*2a10*/  FFMA.FTZ R52, R52, UR10, -R12.reuse ;  /* 0x0000000a34347c23 */ /* 0x100fe2000801080c */
[--C-:B------:R-:W-:Y:S01]  /*2a20*/  FFMA.FTZ R53, R53, UR10, -R12.reuse ;  /* 0x0000000a35357c23 */ /* 0x100fe2000801080c */
[--C-:B------:R-:W-:Y:S01]  /*2a30*/  FFMA.FTZ R56, R56, UR10, -R12.reuse ;  /* 0x0000000a38387c23 */ /* 0x100fe2000801080c */
[----:B------:R-:W-:Y:S01]  /*2a40*/  FMNMX.FTZ R4, R42, R11, !PT ;  /* 0x0000000b2a047209 */ /* 0x000fe20007810000 */
[--C-:B------:R-:W-:Y:S01]  /*2a50*/  FFMA.FTZ R11, R29, UR10, -R12.reuse ;  /* 0x0000000a1d0b7c23 */ /* 0x100fe2000801080c */
[----:B------:R-:W3:Y:S01]  /*2a60*/  MUFU.EX2 R202, R202 ;  /* 0x000000ca00ca7308 */ /* 0x000ee20000000800 */
[--C-:B------:R-:W-:Y:S01]  /*2a70*/  FFMA.FTZ R57, R57, UR10, -R12.reuse ;  /* 0x0000000a39397c23 */ /* 0x100fe2000801080c */
[----:B------:R-:W-:Y:S01]  /*2a80*/  FMNMX.FTZ R13, R43, R4, !PT ;  /* 0x000000042b0d7209 */ /* 0x000fe20007810000 */
[--C-:B------:R-:W-:Y:S01]  /*2a90*/  FFMA.FTZ R60, R60, UR10, -R12.reuse ;  /* 0x0000000a3c3c7c23 */ /* 0x100fe2000801080c */
[--C-:B------:R-:W-:Y:S01]  /*2aa0*/  FFMA.FTZ R61, R61, UR10, -R12.reuse ;  /* 0x0000000a3d3d7c23 */ /* 0x100fe2000801080c */
[--C-:B------:R-:W-:Y:S01]  /*2ab0*/  FFMA.FTZ R64, R64, UR10, -R12.reuse ;  /* 0x0000000a40407c23 */ /* 0x100fe2000801080c */
[----:B------:R-:W-:Y:S01]  /*2ac0*/  FMNMX.FTZ R4, R46, R13, !PT ;  /* 0x0000000d2e047209 */ /* 0x000fe20007810000 */
[--C-:B------:R-:W-:Y:S01]  /*2ad0*/  FFMA.FTZ R65, R65, UR10, -R12.reuse ;  /* 0x0000000a41417c23 */ /* 0x100fe2000801080c */
[----:B------:R-:W4:Y:S01]  /*2ae0*/  MUFU.EX2 R11, R11 ;  /* 0x0000000b000b7308 */ /* 0x000f220000000800 */
[----:B--2---:R-:W-:Y:S01]  /*2af0*/  FADD.FTZ R25, R200, R5 ;  /* 0x00000005c8197221 */ /* 0x004fe20000010000 */
[----:B------:R-:W-:Y:S01]  /*2b00*/  FMNMX.FTZ R13, R47, R4, !PT ;  /* 0x000000042f0d7209 */ /* 0x000fe20007810000 */
[----:B------:R-:W-:Y:S01]  /*2b10*/  FFMA.FTZ R68, R68, UR10, -R12 ;  /* 0x0000000a44447c23 */ /* 0x000fe2000801080c */
[----:B------:R-:W-:-:S02]  /*2b20*/  F2FP.F16.F32.PACK_AB R200, R5, R200 ;  /* 0x000000c805c8723e */ /* 0x000fc400000000ff */
[----:B------:R-:W-:Y:S01]  /*2b30*/  FMNMX.FTZ R4, R50, R13, !PT ;  /* 0x0000000d32047209 */ /* 0x000fe20007810000 */
[----:B------:R-:W-:Y:S01]  /*2b40*/  FFMA.FTZ R13, R33, UR10, -R12 ;  /* 0x0000000a210d7c23 */ /* 0x000fe2000801080c */
[----:B------:R-:W2:Y:S01]  /*2b50*/  MUFU.EX2 R152, R152 ;  /* 0x0000009800987308 */ /* 0x000ea20000000800 */
[----:B---3--:R-:W-:Y:S01]  /*2b60*/  FADD.FTZ R10, R202, R25 ;  /* 0x00000019ca0a7221 */ /* 0x008fe20000010000 */
[----:B------:R-:W-:-:S04]  /*2b70*/  FMNMX.FTZ R15, R51, R4, !PT ;  /* 0x00000004330f7209 */ /* 0x000fc80007810000 */
[----:B------:R-:W-:Y:S02]  /*2b80*/  FMNMX.FTZ R4, R54, R15, !PT ;  /* 0x0000000f36047209 */ /* 0x000fe40007810000 */
[----:B------:R-:W3:Y:S01]  /*2b90*/  MUFU.EX2 R13, R13 ;  /* 0x0000000d000d7308 */ /* 0x000ee20000000800 */
[----:B----4-:R-:W-:Y:S01]  /*2ba0*/  FADD.FTZ R25, R11, R10 ;  /* 0x0000000a0b197221 */ /* 0x010fe20000010000 */
[----:B------:R-:W-:Y:S02]  /*2bb0*/  FMNMX.FTZ R15, R55, R4, !PT ;  /* 0x00000004370f7209 */ /* 0x000fe40007810000 */
[----:B------:R-:W-:Y:S02]  /*2bc0*/  F2FP.F16.F32.PACK_AB R202, R11, R202 ;  /* 0x000000ca0bca723e */ /* 0x000fe400000000ff */
[----:B------:R-:W-:Y:S01]  /*2bd0*/  FMNMX.FTZ R4, R58, R15, !PT ;  /* 0x0000000f3a047209 */ /* 0x000fe20007810000 */
[--C-:B------:R-:W-:Y:S01]  /*2be0*/  FFMA.FTZ R15, R37, UR10, -R12.reuse ;  /* 0x0000000a250f7c23 */ /* 0x100fe2000801080c */
[----:B------:R-:W-:Y:S01]  /*2bf0*/  MUFU.EX2 R154, R154 ;  /* 0x0000009a009a7308 */ /* 0x000fe20000000800 */
[----:B--2---:R-:W-:Y:S01]  /*2c00*/  FADD.FTZ R10, R152, R25 ;  /* 0x00000019980a7221 */ /* 0x004fe20000010000 */
[----:B------:R-:W-:Y:S01]  /*2c10*/  FMNMX.FTZ R21, R59, R4, !PT ;  /* 0x000000043b157209 */ /* 0x000fe20007810000 */
[----:B------:R-:W-:-:S03]  /*2c20*/  FFMA.FTZ R12, R69, UR10, -R12 ;  /* 0x0000000a450c7c23 */ /* 0x000fc6000801080c */
[----:B------:R-:W-:Y:S02]  /*2c30*/  FMNMX.FTZ R4, R62, R21, !PT ;  /* 0x000000153e047209 */ /* 0x000fe40007810000 */
[----:B------:R-:W-:Y:S01]  /*2c40*/  MUFU.EX2 R15, R15 ;  /* 0x0000000f000f7308 */ /* 0x000fe20000000800 */
[----:B---3--:R-:W-:Y:S01]  /*2c50*/  FADD.FTZ R29, R13, R10 ;  /* 0x0000000a0d1d7221 */ /* 0x008fe20000010000 */
[----:B------:R-:W-:Y:S02]  /*2c60*/  FMNMX.FTZ R21, R63, R4, !PT ;  /* 0x000000043f157209 */ /* 0x000fe40007810000 */
[----:B------:R-:W-:Y:S02]  /*2c70*/  F2FP.F16.F32.PACK_AB R152, R13, R152 ;  /* 0x000000980d98723e */ /* 0x000fe400000000ff */
[----:B------:R-:W-:Y:S02]  /*2c80*/  FMNMX.FTZ R4, R66, R21, !PT ;  /* 0x0000001542047209 */ /* 0x000fe40007810000 */
[----:B------:R-:W-:Y:S02]  /*2c90*/  MUFU.EX2 R156, R156 ;  /* 0x0000009c009c7308 */ /* 0x000fe40000000800 */
[----:B------:R-:W-:-:S04]  /*2ca0*/  FMNMX.FTZ R21, R67, R4, !PT ;  /* 0x0000000443157209 */ /* 0x000fc80007810000 */
[----:B------:R-:W-:Y:S02]  /*2cb0*/  FMNMX.FTZ R4, R70, R21, !PT ;  /* 0x0000001546047209 */ /* 0x000fe40007810000 */
[----:B------:R-:W-:Y:S02]  /*2cc0*/  MUFU.EX2 R41, R41 ;  /* 0x0000002900297308 */ /* 0x000fe40000000800 */
[----:B------:R-:W-:-:S05]  /*2cd0*/  FMNMX.FTZ R4, R71, R4, !PT ;  /* 0x0000000447047209 */ /* 0x000fca0007810000 */
[----:B------:R-:W2:Y:S01]  /*2ce0*/  SHFL.BFLY PT, R21, R4, 0x2, 0x1f ;  /* 0x0c401f0004157f89 */ /* 0x000ea200000e0000 */
[----:B------:R-:W-:Y:S08]  /*2cf0*/  MUFU.EX2 R44, R44 ;  /* 0x0000002c002c7308 */ /* 0x000ff00000000800 */
[----:B------:R-:W3:Y:S08]  /*2d00*/  MUFU.EX2 R45, R45 ;  /* 0x0000002d002d7308 */ /* 0x000ef00000000800 */
[----:B------:R-:W-:Y:S01]  /*2d10*/  MUFU.EX2 R48, R48 ;  /* 0x0000003000307308 */ /* 0x000fe20000000800 */
[----:B--2---:R-:W-:-:S07]  /*2d20*/  FMNMX.FTZ R21, R4, R21, !PT ;  /* 0x0000001504157209 */ /* 0x004fce0007810000 */
[----:B------:R-:W2:Y:S01]  /*2d30*/  MUFU.EX2 R49, R49 ;  /* 0x0000003100317308 */ /* 0x000ea20000000800 */
[----:B---3--:R-:W-:Y:S01]  /*2d40*/  F2FP.F16.F32.PACK_AB R158, R45, R44 ;  /* 0x0000002c2d9e723e */ /* 0x008fe200000000ff */
[----:B------:R-:W3:Y:S06]  /*2d50*/  SHFL.BFLY PT, R4, R21, 0x1, 0x1f ;  /* 0x0c201f0015047f89 */ /* 0x000eec00000e0000 */
[----:B------:R-:W-:Y:S08]  /*2d60*/  MUFU.EX2 R52, R52 ;  /* 0x0000003400347308 */ /* 0x000ff00000000800 */
[----:B------:R-:W4:Y:S01]  /*2d70*/  MUFU.EX2 R53, R53 ;  /* 0x0000003500357308 */ /* 0x000f220000000800 */
[----:B--2---:R-:W-:-:S07]  /*2d80*/  F2FP.F16.F32.PACK_AB R160, R49, R48 ;  /* 0x0000003031a0723e */ /* 0x004fce00000000ff */
[----:B------:R-:W-:Y:S01]  /*2d90*/  MUFU.EX2 R56, R56 ;  /* 0x0000003800387308 */ /* 0x000fe20000000800 */
[----:B---3--:R-:W-:-:S04]  /*2da0*/  FMNMX.FTZ R4, R21, R4, !PT ;  /* 0x0000000415047209 */ /* 0x008fc80007810000 */
[C---:B------:R-:W-:Y:S01]  /*2db0*/  FSETP.NEU.FTZ.AND P1, PT, R4.reuse, -INF , PT ;  /* 0xff8000000400780b */ /* 0x040fe20003f3d000 */
[----:B------:R-:W-:Y:S02]  /*2dc0*/  FMUL.FTZ R6, R4, UR10 ;  /* 0x0000000a04067c20 */ /* 0x000fe40008410000 */
[----:B------:R2:W-:Y:S01]  /*2dd0*/  MUFU.EX2 R21, R12 ;  /* 0x0000000c00157308 */ /* 0x0005e20000000800 */
[----:B----4-:R-:W-:Y:S02]  /*2de0*/  F2FP.F16.F32.PACK_AB R162, R53, R52 ;  /* 0x0000003435a2723e */ /* 0x010fe400000000ff */
[----:B------:R-:W-:-:S05]  /*2df0*/  FSEL R6, R6, RZ, P1 ;  /* 0x000000ff06067208 */ /* 0x000fca0000800000 */
        /* <DEDUP_REMOVED lines=11> */
[----:B--2---:R-:W-:Y:S01]  /*2eb0*/  FADD.FTZ R12, R154, R29 ;  /* 0x0000001d9a0c7221 */ /* 0x004fe20000010000 */
[--C-:B------:R-:W-:Y:S01]  /*2ec0*/  FFMA.FTZ R43, R43, UR10, -R6.reuse ;  /* 0x0000000a2b2b7c23 */ /* 0x100fe20008010806 */
[--C-:B------:R-:W-:Y:S01]  /*2ed0*/  FFMA.FTZ R46, R46, UR10, -R6.reuse ;  /* 0x0000000a2e2e7c23 */ /* 0x100fe20008010806 */
[----:B------:R-:W-:Y:S01]  /*2ee0*/  FFMA.FTZ R47, R47, UR10, -R6 ;  /* 0x0000000a2f2f7c23 */ /* 0x000fe20008010806 */
[----:B------:R-:W-:Y:S01]  /*2ef0*/  FADD.FTZ R29, R15, R12 ;  /* 0x0000000c0f1d7221 */ /* 0x000fe20000010000 */
[----:B------:R-:W2:Y:S01]  /*2f00*/  MUFU.EX2 R27, R27 ;  /* 0x0000001b001b7308 */ /* 0x000ea20000000800 */
[--C-:B------:R-:W-:Y:S01]  /*2f10*/  FFMA.FTZ R50, R50, UR10, -R6.reuse ;  /* 0x0000000a32327c23 */ /* 0x100fe20008010806 */
[--C-:B------:R-:W-:Y:S01]  /*2f20*/  FFMA.FTZ R51, R51, UR10, -R6.reuse ;  /* 0x0000000a33337c23 */ /* 0x100fe20008010806 */
[----:B------:R-:W-:Y:S01]  /*2f30*/  FADD.FTZ R12, R156, R29 ;  /* 0x0000001d9c0c7221 */ /* 0x000fe20000010000 */
[--C-:B------:R-:W-:Y:S01]  /*2f40*/  FFMA.FTZ R54, R54, UR10, -R6.reuse ;  /* 0x0000000a36367c23 */ /* 0x100fe20008010806 */
[--C-:B------:R-:W-:Y:S01]  /*2f50*/  FFMA.FTZ R55, R55, UR10, -R6.reuse ;  /* 0x0000000a37377c23 */ /* 0x100fe20008010806 */
[----:B------:R-:W-:Y:S01]  /*2f60*/  FFMA.FTZ R58, R58, UR10, -R6 ;  /* 0x0000000a3a3a7c23 */ /* 0x000fe20008010806 */
[----:B------:R-:W-:Y:S01]  /*2f70*/  FADD.FTZ R29, R41, R12 ;  /* 0x0000000c291d7221 */ /* 0x000fe20000010000 */
[----:B------:R-:W3:Y:S01]  /*2f80*/  MUFU.EX2 R30, R30 ;  /* 0x0000001e001e7308 */ /* 0x000ee20000000800 */
[--C-:B------:R-:W-:Y:S01]  /*2f90*/  FFMA.FTZ R59, R59, UR10, -R6.reuse ;  /* 0x0000000a3b3b7c23 */ /* 0x100fe20008010806 */
[--C-:B------:R-:W-:Y:S01]  /*2fa0*/  FFMA.FTZ R62, R62, UR10, -R6.reuse ;  /* 0x0000000a3e3e7c23 */ /* 0x100fe20008010806 */
[----:B------:R-:W-:Y:S01]  /*2fb0*/  FADD.FTZ R12, R44, R29 ;  /* 0x0000001d2c0c7221 */ /* 0x000fe20000010000 */
[--C-:B------:R-:W-:Y:S01]  /*2fc0*/  FFMA.FTZ R63, R63, UR10, -R6.reuse ;  /* 0x0000000a3f3f7c23 */ /* 0x100fe20008010806 */
[--C-:B------:R-:W-:Y:S01]  /*2fd0*/  FFMA.FTZ R66, R66, UR10, -R6.reuse ;  /* 0x0000000a42427c23 */ /* 0x100fe20008010806 */
[----:B------:R-:W-:Y:S01]  /*2fe0*/  FFMA.FTZ R67, R67, UR10, -R6 ;  /* 0x0000000a43437c23 */ /* 0x000fe20008010806 */
[----:B------:R-:W-:Y:S01]  /*2ff0*/  FADD.FTZ R29, R45, R12 ;  /* 0x0000000c2d1d7221 */ /* 0x000fe20000010000 */
[----:B------:R-:W4:Y:S01]  /*3000*/  MUFU.EX2 R31, R31 ;  /* 0x0000001f001f7308 */ /* 0x000f220000000800 */
[----:B--2---:R-:W-:Y:S01]  /*3010*/  FADD.FTZ R25, R26, R27 ;  /* 0x0000001b1a197221 */ /* 0x004fe20000010000 */
[--C-:B------:R-:W-:Y:S01]  /*3020*/  FFMA.FTZ R70, R70, UR10, -R6.reuse ;  /* 0x0000000a46467c23 */ /* 0x100fe20008010806 */
[----:B------:R-:W-:Y:S01]  /*3030*/  FADD.FTZ R12, R48, R29 ;  /* 0x0000001d300c7221 */ /* 0x000fe20000010000 */
[----:B------:R-:W-:Y:S01]  /*3040*/  FFMA.FTZ R6, R71, UR10, -R6 ;  /* 0x0000000a47067c23 */ /* 0x000fe20008010806 */
[----:B------:R-:W-:-:S02]  /*3050*/  F2FP.F16.F32.PACK_AB R154, R15, R154 ;  /* 0x0000009a0f9a723e */ /* 0x000fc400000000ff */
[----:B------:R-:W-:Y:S01]  /*3060*/  FADD.FTZ R29, R49, R12 ;  /* 0x0000000c311d7221 */ /* 0x000fe20000010000 */
[----:B------:R-:W2:Y:S01]  /*3070*/  MUFU.EX2 R34, R34 ;  /* 0x0000002200227308 */ /* 0x000ea20000000800 */
[----:B---3--:R-:W-:Y:S01]  /*3080*/  FADD.FTZ R10, R30, R25 ;  /* 0x000000191e0a7221 */ /* 0x008fe20000010000 */
[----:B------:R-:W-:Y:S01]  /*3090*/  F2FP.F16.F32.PACK_AB R156, R41, R156 ;  /* 0x0000009c299c723e */ /* 0x000fe200000000ff */
[----:B------:R-:W-:Y:S01]  /*30a0*/  FADD.FTZ R12, R52, R29 ;  /* 0x0000001d340c7221 */ /* 0x000fe20000010000 */
[----:B------:R-:W-:Y:S02]  /*30b0*/  F2FP.F16.F32.PACK_AB R164, R57, R56 ;  /* 0x0000003839a4723e */ /* 0x000fe400000000ff */
[----:B------:R-:W-:Y:S01]  /*30c0*/  F2FP.F16.F32.PACK_AB R201, R27, R26 ;  /* 0x0000001a1bc9723e */ /* 0x000fe200000000ff */
[----:B------:R-:W-:Y:S01]  /*30d0*/  FADD.FTZ R11, R53, R12 ;  /* 0x0000000c350b7221 */ /* 0x000fe20000010000 */
[----:B------:R-:W3:Y:S01]  /*30e0*/  MUFU.EX2 R35, R35 ;  /* 0x0000002300237308 */ /* 0x000ee20000000800 */
[C---:B----4-:R-:W-:Y:S01]  /*30f0*/  FADD.FTZ R25, R31.reuse, R10 ;  /* 0x0000000a1f197221 */ /* 0x050fe20000010000 */
[----:B------:R-:W-:Y:S01]  /*3100*/  F2FP.F16.F32.PACK_AB R203, R31, R30 ;  /* 0x0000001e1fcb723e */ /* 0x000fe200000000ff */
[----:B------:R-:W-:-:S04]  /*3110*/  FADD.FTZ R12, R56, R11 ;  /* 0x0000000b380c7221 */ /* 0x000fc80000010000 */
[----:B------:R-:W-:Y:S01]  /*3120*/  FADD.FTZ R11, R57, R12 ;  /* 0x0000000c390b7221 */ /* 0x000fe20000010000 */
[----:B------:R-:W4:Y:S01]  /*3130*/  MUFU.EX2 R38, R38 ;  /* 0x0000002600267308 */ /* 0x000f220000000800 */
[----:B--2---:R-:W-:-:S07]  /*3140*/  FADD.FTZ R10, R34, R25 ;  /* 0x00000019220a7221 */ /* 0x004fce0000010000 */
[----:B------:R-:W2:Y:S01]  /*3150*/  MUFU.EX2 R39, R39 ;  /* 0x0000002700277308 */ /* 0x000ea20000000800 */
[C---:B---3--:R-:W-:Y:S01]  /*3160*/  FADD.FTZ R25, R35.reuse, R10 ;  /* 0x0000000a23197221 */ /* 0x048fe20000010000 */
[----:B------:R-:W-:-:S06]  /*3170*/  F2FP.F16.F32.PACK_AB R153, R35, R34 ;  /* 0x000000222399723e */ /* 0x000fcc00000000ff */
[----:B------:R-:W3:Y:S01]  /*3180*/  MUFU.EX2 R42, R42 ;  /* 0x0000002a002a7308 */ /* 0x000ee20000000800 */
[----:B----4-:R-:W-:-:S07]  /*3190*/  FADD.FTZ R10, R38, R25 ;  /* 0x00000019260a7221 */ /* 0x010fce0000010000 */
[----:B------:R-:W4:Y:S01]  /*31a0*/  MUFU.EX2 R43, R43 ;  /* 0x0000002b002b7308 */ /* 0x000f220000000800 */
[C---:B--2---:R-:W-:Y:S01]  /*31b0*/  FADD.FTZ R25, R39.reuse, R10 ;  /* 0x0000000a27197221 */ /* 0x044fe20000010000 */
[----:B------:R-:W-:-:S06]  /*31c0*/  F2FP.F16.F32.PACK_AB R155, R39, R38 ;  /* 0x00000026279b723e */ /* 0x000fcc00000000ff */
[----:B------:R-:W2:Y:S01]  /*31d0*/  MUFU.EX2 R46, R46 ;  /* 0x0000002e002e7308 */ /* 0x000ea20000000800 */
[----:B---3--:R-:W-:-:S07]  /*31e0*/  FADD.FTZ R10, R42, R25 ;  /* 0x000000192a0a7221 */ /* 0x008fce0000010000 */
[----:B------:R-:W3:Y:S01]  /*31f0*/  MUFU.EX2 R47, R47 ;  /* 0x0000002f002f7308 */ /* 0x000ee20000000800 */
[C---:B----4-:R-:W-:Y:S01]  /*3200*/  FADD.FTZ R25, R43.reuse, R10 ;  /* 0x0000000a2b197221 */ /* 0x050fe20000010000 */
[----:B------:R-:W-:-:S06]  /*3210*/  F2FP.F16.F32.PACK_AB R157, R43, R42 ;  /* 0x0000002a2b9d723e */ /* 0x000fcc00000000ff */
        /* <DEDUP_REMOVED lines=13> */
[----:B----4-:R-:W-:-:S07]  /*32f0*/  FADD.FTZ R12, R60, R11 ;  /* 0x0000000b3c0c7221 */ /* 0x010fce0000010000 */
[----:B------:R-:W4:Y:S01]  /*3300*/  MUFU.EX2 R58, R58 ;  /* 0x0000003a003a7308 */ /* 0x000f220000000800 */
[C---:B--2---:R-:W-:Y:S01]  /*3310*/  FADD.FTZ R5, R55.reuse, R10 ;  /* 0x0000000a37057221 */ /* 0x044fe20000010000 */
[----:B------:R-:W-:-:S06]  /*3320*/  F2FP.F16.F32.PACK_AB R163, R55, R54 ;  /* 0x0000003637a3723e */ /* 0x000fcc00000000ff */
[----:B------:R-:W2:Y:S01]  /*3330*/  MUFU.EX2 R64, R64 ;  /* 0x0000004000407308 */ /* 0x000ea20000000800 */
[C---:B---3--:R-:W-:Y:S01]  /*3340*/  FADD.FTZ R11, R61.reuse, R12 ;  /* 0x0000000c3d0b7221 */ /* 0x048fe20000010000 */
[----:B------:R-:W-:-:S06]  /*3350*/  F2FP.F16.F32.PACK_AB R166, R61, R60 ;  /* 0x0000003c3da6723e */ /* 0x000fcc00000000ff */
[----:B------:R-:W3:Y:S01]  /*3360*/  MUFU.EX2 R59, R59 ;  /* 0x0000003b003b7308 */ /* 0x000ee20000000800 */
[----:B----4-:R-:W-:-:S07]  /*3370*/  FADD.FTZ R10, R58, R5 ;  /* 0x000000053a0a7221 */ /* 0x010fce0000010000 */
[----:B------:R-:W4:Y:S01]  /*3380*/  MUFU.EX2 R65, R65 ;  /* 0x0000004100417308 */ /* 0x000f220000000800 */
[----:B--2---:R-:W-:-:S07]  /*3390*/  FADD.FTZ R12, R64, R11 ;  /* 0x0000000b400c7221 */ /* 0x004fce0000010000 */
[----:B------:R-:W2:Y:S01]  /*33a0*/  MUFU.EX2 R62, R62 ;  /* 0x0000003e003e7308 */ /* 0x000ea20000000800 */
[C---:B---3--:R-:W-:Y:S01]  /*33b0*/  FADD.FTZ R5, R59.reuse, R10 ;  /* 0x0000000a3b057221 */ /* 0x048fe20000010000 */
[----:B------:R-:W-:-:S06]  /*33c0*/  F2FP.F16.F32.PACK_AB R165, R59, R58 ;  /* 0x0000003a3ba5723e */ /* 0x000fcc00000000ff */
[----:B------:R-:W3:Y:S01]  /*33d0*/  MUFU.EX2 R68, R68 ;  /* 0x0000004400447308 */ /* 0x000ee20000000800 */
[C---:B----4-:R-:W-:Y:S01]  /*33e0*/  FADD.FTZ R11, R65.reuse, R12 ;  /* 0x0000000c410b7221 */ /* 0x050fe20000010000 */
[----:B------:R-:W-:-:S06]  /*33f0*/  F2FP.F16.F32.PACK_AB R168, R65, R64 ;  /* 0x0000004041a8723e */ /* 0x000fcc00000000ff */
[----:B------:R-:W4:Y:S01]  /*3400*/  MUFU.EX2 R63, R63 ;  /* 0x0000003f003f7308 */ /* 0x000f220000000800 */
[----:B--2---:R-:W-:-:S07]  /*3410*/  FADD.FTZ R10, R62, R5 ;  /* 0x000000053e0a7221 */ /* 0x004fce0000010000 */
[----:B------:R-:W2:Y:S01]  /*3420*/  MUFU.EX2 R66, R66 ;  /* 0x0000004200427308 */ /* 0x000ea20000000800 */
[----:B---3--:R-:W-:Y:S01]  /*3430*/  FADD.FTZ R12, R68, R11 ;  /* 0x0000000b440c7221 */ /* 0x008fe20000010000 */
[----:B------:R-:W-:-:S03]  /*3440*/  F2FP.F16.F32.PACK_AB R170, R21, R68 ;  /* 0x0000004415aa723e */ /* 0x000fc600000000ff */
[----:B------:R-:W-:-:S03]  /*3450*/  FADD.FTZ R5, R21, R12 ;  /* 0x0000000c15057221 */ /* 0x000fc60000010000 */
[----:B------:R-:W3:Y:S01]  /*3460*/  MUFU.EX2 R67, R67 ;  /* 0x0000004300437308 */ /* 0x000ee20000000800 */
[C---:B----4-:R-:W-:Y:S01]  /*3470*/  FADD.FTZ R11, R63.reuse, R10 ;  /* 0x0000000a3f0b7221 */ /* 0x050fe20000010000 */
[----:B------:R-:W-:-:S06]  /*3480*/  F2FP.F16.F32.PACK_AB R167, R63, R62 ;  /* 0x0000003e3fa7723e */ /* 0x000fcc00000000ff */
[----:B------:R-:W4:Y:S01]  /*3490*/  MUFU.EX2 R70, R70 ;  /* 0x0000004600467308 */ /* 0x000f220000000800 */
[----:B--2---:R-:W-:-:S07]  /*34a0*/  FADD.FTZ R10, R66, R11 ;  /* 0x0000000b420a7221 */ /* 0x004fce0000010000 */
[----:B------:R4:W2:Y:S01]  /*34b0*/  MUFU.EX2 R171, R6 ;  /* 0x0000000600ab7308 */ /* 0x0008a20000000800 */
[C---:B---3--:R-:W-:Y:S01]  /*34c0*/  FADD.FTZ R11, R67.reuse, R10 ;  /* 0x0000000a430b7221 */ /* 0x048fe20000010000 */
[----:B------:R-:W-:-:S03]  /*34d0*/  F2FP.F16.F32.PACK_AB R169, R67, R66 ;  /* 0x0000004243a9723e */ /* 0x000fc600000000ff */
[----:B----4-:R-:W-:-:S04]  /*34e0*/  FADD.FTZ R6, R70, R11 ;  /* 0x0000000b46067221 */ /* 0x010fc80000010000 */
[C---:B--2---:R-:W-:Y:S01]  /*34f0*/  FADD.FTZ R6, R171.reuse, R6 ;  /* 0x00000006ab067221 */ /* 0x044fe20000010000 */
[----:B------:R-:W-:Y:S01]  /*3500*/  F2FP.F16.F32.PACK_AB R171, R171, R70 ;  /* 0x00000046abab723e */ /* 0x000fe200000000ff */
[----:B------:R-:W-:Y:S06]  /*3510*/  @!P0 BRA `(.L_x_9423) ;  /* 0x0000000000048947 */ /* 0x000fec0003800000 */
[----:B------:R-:W-:Y:S01]  /*3520*/  BPT.TRAP 0x1 ;  /* 0x000000040000795c */ /* 0x000fe20000300000 */
.L_x_9423:
[----:B------:R2:W3:Y:S01]  /*3530*/  SYNCS.PHASECHK.TRANS64.TRYWAIT P1, [UR22+0x22850], R9 ;  /* 0x02285009ff0075a7 */ /* 0x0004e20008020156 */
[----:B------:R-:W-:Y:S05]  /*3540*/  @!P0 BRA `(.L_x_9424) ;  /* 0x0000000000048947 */ /* 0x000fea0003800000 */
[----:B------:R-:W-:Y:S01]  /*3550*/  BPT.TRAP 0x1 ;  /* 0x000000040000795c */ /* 0x000fe20000300000 */
.L_x_9424:
[----:B---3--:R-:W-:Y:S05]  /*3560*/  @P1 BRA `(.L_x_9425) ;  /* 0x0000000000081947 */ /* 0x008fea0003800000 */
[----:B------:R-:W3:Y:S02]  /*3570*/  SYNCS.PHASECHK.TRANS64.TRYWAIT P1, [UR22+0x22850], R9 ;  /* 0x02285009ff0075a7 */ /* 0x000ee40008020156 */
[----:B---3--:R-:W-:Y:S05]  /*3580*/  @!P1 BRA `(.L_x_9426) ;  /* 0x000000cc00289947 */ /* 0x008fea0003800000 */
.L_x_9425:
[----:B------:R-:W-:Y:S01]  /*3590*/  R2UR UR6, R7 ;  /* 0x00000000070672ca */ /* 0x000fe200000e0000 */
[----:B------:R4:W-:Y:S06]  /*35a0*/  BAR.SYNC.DEFER_BLOCKING R8, 0x100 ;  /* 0x000400080000751d */ /* 0x0009ec0000010000 */
[----:B------:R-:W-:-:S06]  /*35b0*/  UMOV UR7, 0x40000040 ;  /* 0x4000004000077882 */ /* 0x000fcc0000000000 */
[----:B------:R-:W-:-:S04]  /*35c0*/  UIADD3 UR6, UR6, 0x400, URZ ;  /* 0x0000040006067890 */ /* 0x000fc8000fffe03f */
[----:B------:R-:W-:-:S04]  /*35d0*/  USHF.R.U32.HI UR6, URZ, 0x4, UR6 ;  /* 0x000000043f067899 */ /* 0x000fc80008011606 */
[----:B------:R-:W-:-:S04]  /*35e0*/  ULOP3.LUT UR6, UR6, 0x3fff, URZ, 0xc0, !UPT ;  /* 0x00003fff06067892 */ /* 0x000fc8000f8ec03f */
[----:B------:R-:W-:Y:S01]  /*35f0*/  ULOP3.LUT UR21, UR6, 0x3000000, URZ, 0xfc, !UPT ;  /* 0x0300000006157892 */ /* 0x000fe2000f8efc3f */
[----:B------:R-:W-:-:S03]  /*3600*/  WARPGROUP.ARRIVE ;  /* 0x00000000000079c5 */ /* 0x000fc60000000000 */
[----:B------:R-:W-:-:S07]  /*3610*/  UIMAD UR11, UR37, 0xc00, UR21 ;  /* 0x00000c00250b78a4 */ /* 0x000fce000f8e0215 */
        /* <DEDUP_REMOVED lines=35> */
.L_x_9427:
[----:B------:R-:W4:Y:S01]  /*3850*/  S2UR UR6, SR_CgaCtaId ;  /* 0x00000000000679c3 */ /* 0x000f220000008800 */
[----:B------:R-:W-:-:S04]  /*3860*/  UIADD3 UR22, UR22, 0x22860, URZ ;  /* 0x0002286016167890 */ /* 0x000fc8000fffe03f */
[----:B----4-:R-:W-:-:S09]  /*3870*/  UPRMT UR22, UR6, 0x654, UR22 ;  /* 0x0000065406167896 */ /* 0x010fd20008000016 */
[----:B------:R-:W-:Y:S01]  /*3880*/  SYNCS.ARRIVE.TRANS64.RED.A1T0 RZ, [UR22], RZ ;  /* 0x000000ffffff79a7 */ /* 0x000fe20008100416 */
[----:B------:R-:W-:-:S04]  /*3890*/  UIADD3 UR22, UR48, -0x2, URZ ;  /* 0xfffffffe30167890 */ /* 0x000fc8000fffe03f */
[----:B------:R-:W-:-:S06]  /*38a0*/  UISETP.GE.AND UP0, UPT, UR22, UR45, UPT ;  /* 0x0000002d1600728c */ /* 0x000fcc000bf06270 */
[----:B------:R-:W-:-:S13]  /*38b0*/  PLOP3.LUT P1, PT, PT, PT, UP0, 0x80, 0x0 ;  /* 0x000000000000781c */ /* 0x000fda0003f2f008 */
[----:B------:R-:W-:Y:S05]  /*38c0*/  @!P1 BRA `(.L_x_9428) ;  /* 0x0000001c00609947 */ /* 0x000fea0003800000 */
[----:B0-23--:R-:W-:Y:S01]  /*38d0*/  IMAD.MOV.U32 R9, RZ, RZ, R4 ;  /* 0x000000ffff097224 */ /* 0x00dfe200078e0004 */
[----:B------:R-:W-:Y:S01]  /*38e0*/  ULDC UR23, c[0x0][0x988] ;  /* 0x0002620000177ab9 */ /* 0x000fe20000000800 */
[----:B------:R-:W-:-:S07]  /*38f0*/  IMAD.MOV.U32 R8, RZ, RZ, R3 ;  /* 0x000000ffff087224 */ /* 0x000fce00078e0003 */
.L_x_9439:
        /* <DEDUP_REMOVED lines=8> */
[----:B------:R-:W-:Y:S10]  /*3980*/  @!P0 BRA `(.L_x_9429) ;  /* 0x0000000000048947 */ /* 0x000ff40003800000 */
[----:B------:R-:W-:Y:S01]  /*3990*/  BPT.TRAP 0x1 ;  /* 0x000000040000795c */ /* 0x000fe20000300000 */
.L_x_9429:
[----:B------:R-:W0:Y:S01]  /*39a0*/  S2UR UR24, SR_CgaCtaId ;  /* 0x00000000001879c3 */ /* 0x000e220000008800 */
[----:B------:R-:W-:Y:S01]  /*39b0*/  UMOV UR6, 0x400 ;  /* 0x0000040000067882 */ /* 0x000fe20000000000 */
[----:B------:R-:W-:-:S05]  /*39c0*/  IMAD.U32 R7, RZ, RZ, UR36 ;  /* 0x00000024ff077e24 */ /* 0x000fca000f8e00ff */
[----:B------:R-:W-:Y:S01]  /*39d0*/  SHF.L.U32 R7, R7, 0x1f, RZ ;  /* 0x0000001f07077819 */ /* 0x000fe200000006ff */
[----:B0-----:R-:W-:-:S04]  /*39e0*/  ULEA UR6, UR24, UR6, 0x18 ;  /* 0x0000000618067291 */ /* 0x001fc8000f8ec03f */
[----:B------:R-:W-:-:S09]  /*39f0*/  ULEA UR25, UR37, UR6, 0x3 ;  /* 0x0000000625197291 */ /* 0x000fd2000f8e183f */
[----:B------:R0:W2:Y:S01]  /*3a00*/  SYNCS.PHASECHK.TRANS64.TRYWAIT P1, [UR25+0x22830], R7 ;  /* 0x02283007ff0075a7 */ /* 0x0000a20008020159 */
[----:B------:R-:W-:Y:S05]  /*3a10*/  @!P0 BRA `(.L_x_9430) ;  /* 0x0000000000048947 */ /* 0x000fea0003800000 */
[----:B------:R-:W-:Y:S01]  /*3a20*/  BPT.TRAP 0x1 ;  /* 0x000000040000795c */ /* 0x000fe20000300000 */
.L_x_9430:
[----:B--2---:R-:W-:Y:S05]  /*3a30*/  @P1 BRA `(.L_x_9431) ;  /* 0x0000000000081947 */ /* 0x004fea0003800000 */
[----:B------:R-:W2:Y:S02]  /*3a40*/  SYNCS.PHASECHK.TRANS64.TRYWAIT P1, [UR25+0x22830], R7 ;  /* 0x02283007ff0075a7 */ /* 0x000ea40008020159 */
[----:B--2---:R-:W-:Y:S05]  /*3a50*/  @!P1 BRA `(.L_x_9432) ;  /* 0x000000c8000c9947 */ /* 0x004fea0003800000 */
.L_x_9431:
[----:B------:R-:W-:Y:S01]  /*3a60*/  UIMAD UR18, UR37, 0x300, UR20 ;  /* 0x00000300251278a4 */ /* 0x000fe2000f8e0214 */
[----:B------:R-:W-:Y:S01]  /*3a70*/  WARPGROUP.ARRIVE ;  /* 0x00000000000079c5 */ /* 0x000fe20000000000 */
[----:B------:R-:W-:Y:S01]  /*3a80*/  UMOV UR19, 0x40000040 ;  /* 0x4000004000137882 */ /* 0x000fe20000000000 */
[----:B------:R-:W-:Y:S01]  /*3a90*/  UMOV UR7, 0x40000040 ;  /* 0x4000004000077882 */ /* 0x000fe20000000000 */
[----:B------:R-:W-:-:S03]  /*3aa0*/  UIADD3 UR6, UR18, 0x2, URZ ;  /* 0x0000000212067890 */ /* 0x000fc6000fffe03f */
[----:B-1----:R-:W1:Y:S01]  /*3ab0*/  S2R R0, SR_TID.X ;  /* 0x0000000000007919 */ /* 0x002e620000002100 */
[----:B------:R-:W-:Y:S01]  /*3ac0*/  UIADD3 UR10, UR18, 0x4, URZ ;  /* 0x00000004120a7890 */ /* 0x000fe2000fffe03f */
[----:B------:R-:W-:Y:S01]  /*3ad0*/  UMOV UR11, 0x40000040 ;  /* 0x40000040000b7882 */ /* 0x000fe20000000000 */
[----:B------:R-:W-:Y:S01]  /*3ae0*/  HGMMA.64x96x16.F32 R152, gdesc[UR16], RZ, !UPT, gsb0 ;  /* 0x01600000109879f0 */ /* 0x000fe2000c0008ff */
[----:B------:R-:W-:Y:S01]  /*3af0*/  UIADD3 UR14, UR18, 0x6, URZ ;  /* 0x00000006120e7890 */ /* 0x000fe2000fffe03f */
[----:B------:R-:W-:Y:S01]  /*3b00*/  UMOV UR15, 0x40000040 ;  /* 0x40000040000f7882 */ /* 0x000fe20000000000 */
        /* <DEDUP_REMOVED lines=15> */
.L_x_9433:
[----:B------:R-:W-:Y:S01]  /*3c00*/  FMNMX.FTZ R3, R152, R8, !PT ;  /* 0x0000000898037209 */ /* 0x000fe20007810000 */
[----:B------:R-:W-:Y:S01]  /*3c10*/  UMOV UR10, UR23 ;  /* 0x00000017000a7c82 */ /* 0x000fe20008000000 */
[----:B------:R-:W-:Y:S02]  /*3c20*/  UIADD3 UR6, UR25, 0x22840, URZ ;  /* 0x0002284019067890 */ /* 0x000fe4000fffe03f */
[----:B------:R-:W-:Y:S02]  /*3c30*/  FMNMX.FTZ R3, R153, R3, !PT ;  /* 0x0000000399037209 */ /* 0x000fe40007810000 */
[----:B------:R-:W-:Y:S02]  /*3c40*/  UPRMT UR6, UR24, 0x654, UR6 ;  /* 0x0000065418067896 */ /* 0x000fe40008000006 */
[----:B------:R-:W-:-:S04]  /*3c50*/  FMNMX.FTZ R3, R156, R3, !PT ;  /* 0x000000039c037209 */ /* 0x000fc80007810000 */
[----:B------:R-:W-:-:S03]  /*3c60*/  FMNMX.FTZ R3, R157, R3, !PT ;  /* 0x000000039d037209 */ /* 0x000fc60007810000 */
[----:B------:R-:W-:Y:S01]  /*3c70*/  SYNCS.ARRIVE.TRANS64.RED.A1T0 RZ, [UR6], RZ ;  /* 0x000000ffffff79a7 */ /* 0x000fe20008100406 */
        /* <DEDUP_REMOVED lines=23> */
[----:B--2---:R-:W-:-:S05]  /*3df0*/  FMNMX.FTZ R3, R3, R4, !PT ;  /* 0x0000000403037209 */ /* 0x004fca0007810000 */
        /* <DEDUP_REMOVED lines=27> */
[--C-:B------:R-:W-:Y:S01]  /*3fb0*/  FFMA.FTZ R193, R193, UR10, -R4.reuse ;  /* 0x0000000ac1c17c23 */ /* 0x100fe20008010804 */
[--C-:B------:R-:W-:Y:S01]  /*3fc0*/  FFMA.FTZ R196, R196, UR10, -R4.reuse ;  /* 0x0000000ac4c47c23 */ /* 0x100fe20008010804 */
[----:B------:R-:W-:-:S03]  /*3fd0*/  FFMA.FTZ R197, R197, UR10, -R4 ;  /* 0x0000000ac5c57c23 */ /* 0x000fc60008010804 */
[----:B------:R-:W4:Y:S01]  /*3fe0*/  MUFU.EX2 R156, R156 ;  /* 0x0000009c009c7308 */ /* 0x000f220000000800 */
        /* <DEDUP_REMOVED lines=25> */
[----:B------:R-:W-:Y:S01]  /*4180*/  FMNMX.FTZ R4, R154, R9, !PT ;  /* 0x000000099a047209 */ /* 0x000fe20007810000 */
[----:B------:R-:W-:Y:S01]  /*4190*/  FMUL.FTZ R57, R57, R8 ;  /* 0x0000000839397220 */ /* 0x000fe20000410000 */
[----:B------:R-:W-:Y:S01]  /*41a0*/  F2FP.F16.F32.PACK_AB R202, R157, R156 ;  /* 0x0000009c9dca723e */ /* 0x000fe200000000ff */
        /* <DEDUP_REMOVED lines=12> */
[C---:B----4-:R-:W-:Y:S01]  /*4270*/  FADD.FTZ R5, R161.reuse, R5 ;  /* 0x00000005a1057221 */ /* 0x050fe20000010000 */
        /* <DEDUP_REMOVED lines=65> */
[----:B------:R-:W-:-:S03]  /*4690*/  FMUL.FTZ R149, R149, R8 ;  /* 0x0000000895957220 */ /* 0x000fc60000410000 */
[----:B------:R-:W-:Y:S02]  /*46a0*/  FMNMX.FTZ R4, R195, R4, !PT ;  /* 0x00000004c3047209 */ /* 0x000fe40007810000 */
[----:B------:R-:W-:Y:S02]  /*46b0*/  MUFU.EX2 R189, R189 ;  /* 0x000000bd00bd7308 */ /* 0x000fe40000000800 */
[----:B------:R-:W-:-:S04]  /*46c0*/  FMNMX.FTZ R4, R198, R4, !PT ;  /* 0x00000004c6047209 */ /* 0x000fc80007810000 */
[----:B------:R-:W-:Y:S02]  /*46d0*/  FMNMX.FTZ R4, R199, R4, !PT ;  /* 0x00000004c7047209 */ /* 0x000fe40007810000 */
[----:B------:R-:W-:Y:S03]  /*46e0*/  MUFU.EX2 R168, R192 ;  /* 0x000000c000a87308 */ /* 0x000fe60000000800 */
[----:B------:R-:W2:Y:S05]  /*46f0*/  SHFL.BFLY PT, R10, R4, 0x2, 0x1f ;  /* 0x0c401f00040a7f89 */ /* 0x000eaa00000e0000 */
[----:B------:R-:W-:Y:S08]  /*4700*/  MUFU.EX2 R193, R193 ;  /* 0x000000c100c17308 */ /* 0x000ff00000000800 */
[----:B------:R-:W-:Y:S08]  /*4710*/  MUFU.EX2 R196, R196 ;  /* 0x000000c400c47308 */ /* 0x000ff00000000800 */
[----:B------:R-:W-:Y:S01]  /*4720*/  MUFU.EX2 R197, R197 ;  /* 0x000000c500c57308 */ /* 0x000fe20000000800 */
[----:B--2---:R-:W-:-:S05]  /*4730*/  FMNMX.FTZ R4, R4, R10, !PT ;  /* 0x0000000a04047209 */ /* 0x004fca0007810000 */
[----:B------:R-:W2:Y:S02]  /*4740*/  SHFL.BFLY PT, R11, R4, 0x1, 0x1f ;  /* 0x0c201f00040b7f89 */ /* 0x000ea400000e0000 */
[----:B------:R-:W3:Y:S08]  /*4750*/  MUFU.EX2 R10, R164 ;  /* 0x000000a4000a7308 */ /* 0x000ef00000000800 */
[----:B------:R-:W-:Y:S01]  /*4760*/  MUFU.EX2 R164, R184 ;  /* 0x000000b800a47308 */ /* 0x000fe20000000800 */
[----:B---3--:R-:W-:-:S04]  /*4770*/  FADD.FTZ R5, R10, R5 ;  /* 0x000000050a057221 */ /* 0x008fc80000010000 */
[----:B------:R-:W-:Y:S01]  /*4780*/  FADD.FTZ R5, R165, R5 ;  /* 0x00000005a5057221 */ /* 0x000fe20000010000 */
[----:B--2---:R-:W-:-:S03]  /*4790*/  FMNMX.FTZ R4, R4, R11, !PT ;  /* 0x0000000b04047209 */ /* 0x004fc60007810000 */
[----:B------:R-:W-:Y:S01]  /*47a0*/  FADD.FTZ R5, R156, R5 ;  /* 0x000000059c057221 */ /* 0x000fe20000010000 */
[C---:B------:R-:W-:Y:S01]  /*47b0*/  F2FP.F16.F32.PACK_AB R156, R169.reuse, R156 ;  /* 0x0000009ca99c723e */ /* 0x040fe200000000ff */
[C---:B------:R-:W-:Y:S01]  /*47c0*/  FMUL.FTZ R11, R4.reuse, UR10 ;  /* 0x0000000a040b7c20 */ /* 0x040fe20008410000 */
[----:B------:R-:W-:Y:S01]  /*47d0*/  FADD.FTZ R9, -R4, R9 ;  /* 0x0000000904097221 */ /* 0x000fe20000010100 */
[----:B------:R-:W-:Y:S02]  /*47e0*/  FADD.FTZ R5, R169, R5 ;  /* 0x00000005a9057221 */ /* 0x000fe40000010000 */
        /* <DEDUP_REMOVED lines=18> */
[----:B------:R-:W-:Y:S01]  /*4910*/  FFMA.FTZ R183, R183, UR10, -R11 ;  /* 0x0000000ab7b77c23 */ /* 0x000fe2000801080b */
[----:B------:R-:W-:Y:S01]  /*4920*/  FADD.FTZ R5, R172, R5 ;  /* 0x00000005ac057221 */ /* 0x000fe20000010000 */
[--C-:B------:R-:W-:Y:S01]  /*4930*/  FFMA.FTZ R186, R186, UR10, -R11.reuse ;  /* 0x0000000ababa7c23 */ /* 0x100fe2000801080b */
[----:B------:R-:W-:Y:S01]  /*4940*/  FFMA.FTZ R187, R187, UR10, -R11 ;  /* 0x0000000abbbb7c23 */ /* 0x000fe2000801080b */
[----:B------:R-:W3:Y:S01]  /*4950*/  MUFU.EX2 R155, R155 ;  /* 0x0000009b009b7308 */ /* 0x000ee20000000800 */
[----:B------:R-:W-:Y:S01]  /*4960*/  FADD.FTZ R5, R173, R5 ;  /* 0x00000005ad057221 */ /* 0x000fe20000010000 */
[--C-:B------:R-:W-:Y:S01]  /*4970*/  FFMA.FTZ R190, R190, UR10, -R11.reuse ;  /* 0x0000000abebe7c23 */ /* 0x100fe2000801080b */
[--C-:B------:R-:W-:Y:S01]  /*4980*/  FFMA.FTZ R191, R191, UR10, -R11.reuse ;  /* 0x0000000abfbf7c23 */ /* 0x100fe2000801080b */
[----:B------:R-:W-:Y:S01]  /*4990*/  FFMA.FTZ R194, R194, UR10, -R11 ;  /* 0x0000000ac2c27c23 */ /* 0x000fe2000801080b */
[----:B------:R-:W-:Y:S01]  /*49a0*/  FADD.FTZ R5, R160, R5 ;  /* 0x00000005a0057221 */ /* 0x000fe20000010000 */
[--C-:B------:R-:W-:Y:S01]  /*49b0*/  FFMA.FTZ R195, R195, UR10, -R11.reuse ;  /* 0x0000000ac3c37c23 */ /* 0x100fe2000801080b */
[----:B------:R-:W-:Y:S01]  /*49c0*/  FFMA.FTZ R198, R198, UR10, -R11 ;  /* 0x0000000ac6c67c23 */ /* 0x000fe2000801080b */
[----:B------:R-:W4:Y:S01]  /*49d0*/  MUFU.EX2 R158, R158 ;  /* 0x0000009e009e7308 */ /* 0x000f220000000800 */
[----:B--2---:R-:W-:Y:S01]  /*49e0*/  FFMA.FTZ R6, R9, R6, R154 ;  /* 0x0000000609067223 */ /* 0x004fe2000001009a */
[----:B------:R-:W-:Y:S01]  /*49f0*/  FADD.FTZ R5, R177, R5 ;  /* 0x00000005b1057221 */ /* 0x000fe20000010000 */
[----:B------:R-:W-:Y:S01]  /*4a00*/  FFMA.FTZ R11, R199, UR10, -R11 ;  /* 0x0000000ac70b7c23 */ /* 0x000fe2000801080b */
[----:B------:R-:W-:Y:S01]  /*4a10*/  F2FP.F16.F32.PACK_AB R160, R177, R160 ;  /* 0x000000a0b1a0723e */ /* 0x000fe200000000ff */
[-C--:B------:R-:W-:Y:S01]  /*4a20*/  FMUL.FTZ R26, R26, R9.reuse ;  /* 0x000000091a1a7220 */ /* 0x080fe20000410000 */
[----:B------:R-:W-:Y:S01]  /*4a30*/  FADD.FTZ R5, R180, R5 ;  /* 0x00000005b4057221 */ /* 0x000fe20000010000 */
[-C--:B------:R-:W-:Y:S01]  /*4a40*/  FMUL.FTZ R27, R27, R9.reuse ;  /* 0x000000091b1b7220 */ /* 0x080fe20000410000 */
[----:B------:R-:W2:Y:S01]  /*4a50*/  MUFU.EX2 R203, R159 ;  /* 0x0000009f00cb7308 */ /* 0x000ea20000000800 */
[C---:B---3--:R-:W-:Y:S01]  /*4a60*/  FADD.FTZ R6, R155.reuse, R6 ;  /* 0x000000069b067221 */ /* 0x048fe20000010000 */
[----:B------:R-:W-:Y:S01]  /*4a70*/  F2FP.F16.F32.PACK_AB R201, R155, R154 ;  /* 0x0000009a9bc9723e */ /* 0x000fe200000000ff */
[----:B------:R-:W-:Y:S01]  /*4a80*/  FADD.FTZ R5, R181, R5 ;  /* 0x00000005b5057221 */ /* 0x000fe20000010000 */
[----:B------:R-:W-:Y:S01]  /*4a90*/  F2FP.F16.F32.PACK_AB R154, R165, R10 ;  /* 0x0000000aa59a723e */ /* 0x000fe200000000ff */
[-C--:B------:R-:W-:Y:S01]  /*4aa0*/  FMUL.FTZ R30, R30, R9.reuse ;  /* 0x000000091e1e7220 */ /* 0x080fe20000410000 */
[-C--:B------:R-:W-:Y:S01]  /*4ab0*/  FMUL.FTZ R31, R31, R9.reuse ;  /* 0x000000091f1f7220 */ /* 0x080fe20000410000 */
[----:B------:R-:W-:Y:S01]  /*4ac0*/  FADD.FTZ R10, R164, R5 ;  /* 0x00000005a40a7221 */ /* 0x000fe20000010000 */
[----:B------:R3:W5:Y:S01]  /*4ad0*/  MUFU.EX2 R153, R162 ;  /* 0x000000a200997308 */ /* 0x0007620000000800 */
[----:B----4-:R-:W-:Y:S01]  /*4ae0*/  FADD.FTZ R6, R158, R6 ;  /* 0x000000069e067221 */ /* 0x010fe20000010000 */
[C---:B------:R-:W-:Y:S01]  /*4af0*/  F2FP.F16.F32.PACK_AB R164, R185.reuse, R164 ;  /* 0x000000a4b9a4723e */ /* 0x040fe200000000ff */
[----:B------:R-:W-:Y:S01]  /*4b00*/  FADD.FTZ R5, R185, R10 ;  /* 0x0000000ab9057221 */ /* 0x000fe20000010000 */
        /* <DEDUP_REMOVED lines=10> */
[----:B---3--:R-:W-:Y:S01]  /*4bb0*/  F2FP.F16.F32.PACK_AB R162, R181, R180 ;  /* 0x000000b4b5a2723e */ /* 0x008fe200000000ff */
        /* <DEDUP_REMOVED lines=17> */
[----:B------:R4:W5:Y:S01]  /*4cd0*/  MUFU.EX2 R157, R170 ;  /* 0x000000aa009d7308 */ /* 0x0009620000000800 */
        /* <DEDUP_REMOVED lines=11> */
[----:B----4-:R-:W-:Y:S01]  /*4d90*/  F2FP.F16.F32.PACK_AB R170, R197, R196 ;  /* 0x000000c4c5aa723e */ /* 0x010fe200000000ff */
[-C--:B------:R-:W-:Y:S01]  /*4da0*/  FMUL.FTZ R83, R83, R9.reuse ;  /* 0x0000000953537220 */ /* 0x080fe20000410000 */
[-C--:B------:R-:W-:Y:S01]  /*4db0*/  FMUL.FTZ R86, R86, R9.reuse ;  /* 0x0000000956567220 */ /* 0x080fe20000410000 */
[-C--:B------:R-:W-:Y:S01]  /*4dc0*/  FMUL.FTZ R87, R87, R9.reuse ;  /* 0x0000000957577220 */ /* 0x080fe20000410000 */
[----:B------:R-:W3:Y:S01]  /*4dd0*/  MUFU.EX2 R159, R174 ;  /* 0x000000ae009f7308 */ /* 0x000ee20000000800 */
        /* <DEDUP_REMOVED lines=45> */
[----:B------:R-:W-:-:S02]  /*50b0*/  FMUL.FTZ R151, R151, R9 ;  /* 0x0000000997977220 */ /* 0x000fc40000410000 */
        /* <DEDUP_REMOVED lines=11> */
[----:B--2---:R-:W-:Y:S01]  /*5170*/  FADD.FTZ R10, R166, R5 ;  /* 0x00000005a60a7221 */ /* 0x004fe20000010000 */
[----:B------:R-:W-:-:S03]  /*5180*/  F2FP.F16.F32.PACK_AB R166, R189, R166 ;  /* 0x000000a6bda6723e */ /* 0x000fc600000000ff */
[----:B------:R-:W-:-:S03]  /*5190*/  FADD.FTZ R5, R189, R10 ;  /* 0x0000000abd057221 */ /* 0x000fc60000010000 */
[----:B------:R-:W2:Y:S01]  /*51a0*/  MUFU.EX2 R169, R194 ;  /* 0x000000c200a97308 */ /* 0x000ea20000000800 */
[----:B---3--:R-:W-:Y:S01]  /*51b0*/  FADD.FTZ R6, R167, R6 ;  /* 0x00000006a7067221 */ /* 0x008fe20000010000 */
[----:B------:R-:W-:Y:S01]  /*51c0*/  FADD.FTZ R12, R168, R5 ;  /* 0x00000005a80c7221 */ /* 0x000fe20000010000 */
[----:B------:R-:W-:-:S03]  /*51d0*/  F2FP.F16.F32.PACK_AB R168, R193, R168 ;  /* 0x000000a8c1a8723e */ /* 0x000fc600000000ff */
[----:B------:R-:W-:Y:S02]  /*51e0*/  FADD.FTZ R5, R193, R12 ;  /* 0x0000000cc1057221 */ /* 0x000fe40000010000 */
[----:B------:R-:W3:Y:S01]  /*51f0*/  MUFU.EX2 R195, R195 ;  /* 0x000000c300c37308 */ /* 0x000ee20000000800 */
[C---:B----4-:R-:W-:Y:S01]  /*5200*/  FADD.FTZ R6, R191.reuse, R6 ;  /* 0x00000006bf067221 */ /* 0x050fe20000010000 */
[----:B------:R-:W-:Y:S01]  /*5210*/  FADD.FTZ R12, R196, R5 ;  /* 0x00000005c40c7221 */ /* 0x000fe20000010000 */
[----:B------:R-:W-:-:S03]  /*5220*/  F2FP.F16.F32.PACK_AB R167, R191, R167 ;  /* 0x000000a7bfa7723e */ /* 0x000fc600000000ff */
[----:B------:R-:W-:Y:S02]  /*5230*/  FADD.FTZ R5, R197, R12 ;  /* 0x0000000cc5057221 */ /* 0x000fe40000010000 */
[----:B------:R-:W4:Y:S01]  /*5240*/  MUFU.EX2 R171, R198 ;  /* 0x000000c600ab7308 */ /* 0x000f220000000800 */
[----:B--2---:R-:W-:-:S07]  /*5250*/  FADD.FTZ R6, R169, R6 ;  /* 0x00000006a9067221 */ /* 0x004fce0000010000 */
[----:B------:R-:W2:Y:S01]  /*5260*/  MUFU.EX2 R10, R11 ;  /* 0x0000000b000a7308 */ /* 0x000ea20000000800 */
[C---:B---3--:R-:W-:Y:S01]  /*5270*/  FADD.FTZ R6, R195.reuse, R6 ;  /* 0x00000006c3067221 */ /* 0x048fe20000010000 */
[----:B------:R-:W-:-:S03]  /*5280*/  F2FP.F16.F32.PACK_AB R169, R195, R169 ;  /* 0x000000a9c3a9723e */ /* 0x000fc600000000ff */
[----:B----4-:R-:W-:-:S04]  /*5290*/  FADD.FTZ R13, R171, R6 ;  /* 0x00000006ab0d7221 */ /* 0x010fc80000010000 */
[C---:B--2---:R-:W-:Y:S01]  /*52a0*/  FADD.FTZ R6, R10.reuse, R13 ;  /* 0x0000000d0a067221 */ /* 0x044fe20000010000 */
[----:B------:R-:W-:Y:S01]  /*52b0*/  F2FP.F16.F32.PACK_AB R171, R10, R171 ;  /* 0x000000ab0aab723e */ /* 0x000fe200000000ff */
[----:B------:R-:W-:Y:S06]  /*52c0*/  @!P0 BRA `(.L_x_9434) ;  /* 0x0000000000048947 */ /* 0x000fec0003800000 */
[----:B------:R-:W-:Y:S01]  /*52d0*/  BPT.TRAP 0x1 ;  /* 0x000000040000795c */ /* 0x000fe20000300000 */
.L_x_9434:
[----:B------:R2:W3:Y:S01]  /*52e0*/  SYNCS.PHASECHK.TRANS64.TRYWAIT P1, [UR25+0x22850], R7 ;  /* 0x02285007ff0075a7 */ /* 0x0004e20008020159 */
[----:B------:R-:W-:Y:S05]  /*52f0*/  @!P0 BRA `(.L_x_9435) ;  /* 0x0000000000048947 */ /* 0x000fea0003800000 */
[----:B------:R-:W-:Y:S01]  /*5300*/  BPT.TRAP 0x1 ;  /* 0x000000040000795c */ /* 0x000fe20000300000 */
.L_x_9435:
[----:B---3--:R-:W-:Y:S05]  /*5310*/  @P1 BRA `(.L_x_9436) ;  /* 0x0000000000081947 */ /* 0x008fea0003800000 */
[----:B------:R-:W3:Y:S02]  /*5320*/  SYNCS.PHASECHK.TRANS64.TRYWAIT P1, [UR25+0x22850], R7 ;  /* 0x02285007ff0075a7 */ /* 0x000ee40008020159 */
[----:B---3--:R-:W-:Y:S05]  /*5330*/  @!P1 BRA `(.L_x_9437) ;  /* 0x000000ac00ec9947 */ /* 0x008fea0003800000 */
.L_x_9436:
[----:B---3--:R-:W3:Y:S01]  /*5340*/  S2R R8, SR_TID.X ;  /* 0x0000000000087919 */ /* 0x008ee20000002100 */
[----:B------:R-:W-:Y:S01]  /*5350*/  UIMAD UR11, UR37, 0xc00, UR21 ;  /* 0x00000c00250b78a4 */ /* 0x000fe2000f8e0215 */
[----:B------:R-:W-:-:S06]  /*5360*/  UMOV UR7, 0x40000040 ;  /* 0x4000004000077882 */ /* 0x000fcc0000000000 */
[----:B------:R-:W-:Y:S01]  /*5370*/  UMOV UR6, UR11 ;  /* 0x0000000b00067c82 */ /* 0x000fe20008000000 */
[----:B---3--:R-:W-:-:S05]  /*5380*/  SHF.R.U32.HI R8, RZ, 0x7, R8 ;  /* 0x00000007ff087819 */ /* 0x008fca0000011608 */
[----:B0-2---:R-:W-:-:S05]  /*5390*/  VIADD R7, R8, 0x8 ;  /* 0x0000000808077836 */ /* 0x005fca0000000000 */
[----:B------:R0:W-:Y:S06]  /*53a0*/  BAR.SYNC.DEFER_BLOCKING R7, 0x100 ;  /* 0x000400070000751d */ /* 0x0001ec0000010000 */
[----:B------:R-:W-:-:S06]  /*53b0*/  WARPGROUP.ARRIVE ;  /* 0x00000000000079c5 */ /* 0x000fcc0000000000 */
        /* <DEDUP_REMOVED lines=32> */
[----:B0-----:R-:W-:Y:S05]  /*55c0*/  @!P0 BRA `(.L_x_9438) ;  /* 0x0000000000048947 */ /* 0x001fea0003800000 */
[----:B------:R-:W-:Y:S01]  /*55d0*/  BPT.TRAP 0x1 ;  /* 0x000000040000795c */ /* 0x000fe20000300000 */
.L_x_9438:
[----:B------:R-:W-:Y:S01]  /*55e0*/  UIADD3 UR25, UR25, 0x22860, URZ ;  /* 0x0002286019197890 */ /* 0x000fe2000fffe03f */
[----:B------:R-:W-:Y:S01]  /*55f0*/  PLOP3.LUT P1, PT, PT, PT, UP0, 0x80, 0x0 ;  /* 0x000000000000781c */ /* 0x000fe20003f2f008 */
[----:B------:R-:W-:Y:S02]  /*5600*/  IMAD.MOV.U32 R9, RZ, RZ, R4 ;  /* 0x000000ffff097224 */ /* 0x000fe400078e0004 */
[----:B------:R-:W-:Y:S01]  /*5610*/  UPRMT UR25, UR24, 0x654, UR25 ;  /* 0x0000065418197896 */ /* 0x000fe20008000019 */
[----:B------:R-:W-:-:S08]  /*5620*/  IMAD.MOV.U32 R8, RZ, RZ, R3 ;  /* 0x000000ffff087224 */ /* 0x000fd000078e0003 */
[----:B------:R-:W-:Y:S01]  /*5630*/  SYNCS.ARRIVE.TRANS64.RED.A1T0 RZ, [UR25], RZ ;  /* 0x000000ffffff79a7 */ /* 0x000fe20008100419 */
[----:B------:R-:W-:Y:S05]  /*5640*/  @P1 BRA `(.L_x_9439) ;  /* 0xffffffe000ac1947 */ /* 0x000fea000383ffff */
.L_x_9428:
[----:B------:R-:W0:Y:S01]  /*5650*/  SHFL.BFLY PT, R8, R5, 0x2, 0x1f ;  /* 0x0c401f0005087f89 */ /* 0x000e2200000e0000 */
[----:B------:R-:W-:Y:S01]  /*5660*/  UIADD3 UR37, UR37, 0x1, URZ ;  /* 0x0000000125257890 */ /* 0x000fe2000fffe03f */
[----:B------:R1:W-:Y:S06]  /*5670*/  BAR.ARV R0, 0x100 ;  /* 0x000400000000751d */ /* 0x0003ec0000002000 */
[----:B------:R-:W-:Y:S02]  /*5680*/  UISETP.NE.AND UP0, UPT, UR37, 0x2, UPT ;  /* 0x000000022500788c */ /* 0x000fe4000bf05270 */
[----:B------:R-:W-:Y:S06]  /*5690*/  BAR.ARV 0x8, 0x180 ;  /* 0x0206000000007b1d */ /* 0x000fec0000002000 */
[----:B-1----:R-:W-:Y:S01]  /*56a0*/  IMAD.MOV.U32 R0, RZ, RZ, -0x800000 ;  /* 0xff800000ff007424 */ /* 0x002fe200078e00ff */
[----:B------:R-:W-:Y:S01]  /*56b0*/  USEL UR4, URZ, 0x1, UP0 ;  /* 0x000000013f047887 */ /* 0x000fe20008000000 */
[----:B------:R-:W1:Y:S01]  /*56c0*/  SHFL.BFLY PT, R7, R6, 0x2, 0x1f ;  /* 0x0c401f0006077f89 */ /* 0x000e6200000e0000 */
[----:B------:R-:W-:Y:S01]  /*56d0*/  PLOP3.LUT P0, PT, PT, PT, PT, 0x8, 0x0 ;  /* 0x000000000000781c */ /* 0x000fe20003f0e170 */
[----:B------:R-:W-:Y:S01]  /*56e0*/  UIADD3 UR46, UR46, 0x1, URZ ;  /* 0x000000012e2e7890 */ /* 0x000fe2000fffe03f */
[----:B0-23--:R-:W-:Y:S01]  /*56f0*/  FADD.FTZ R9, R8, R5 ;  /* 0x0000000508097221 */ /* 0x00dfe20000010000 */
[----:B------:R-:W-:Y:S01]  /*5700*/  IMAD.MOV.U32 R5, RZ, RZ, RZ ;  /* 0x000000ffff057224 */ /* 0x000fe200078e00ff */
[----:B------:R-:W-:-:S02]  /*5710*/  USEL UR37, UR37, URZ, UP0 ;  /* 0x0000003f25257287 */ /* 0x000fc40008000000 */
[----:B------:R-:W-:Y:S01]  /*5720*/  ULOP3.LUT UR36, UR36, UR4, URZ, 0x3c, !UPT ;  /* 0x0000000424247292 */ /* 0x000fe2000f8e3c3f */
[----:B------:R-:W0:Y:S01]  /*5730*/  SHFL.BFLY PT, R8, R9, 0x1, 0x1f ;  /* 0x0c201f0009087f89 */ /* 0x000e2200000e0000 */
[----:B-1----:R-:W-:-:S05]  /*5740*/  FADD.FTZ R10, R7, R6 ;  /* 0x00000006070a7221 */ /* 0x002fca0000010000 */
[----:B------:R-:W1:Y:S01]  /*5750*/  SHFL.BFLY PT, R7, R10, 0x1, 0x1f ;  /* 0x0c201f000a077f89 */ /* 0x000e6200000e0000 */
[----:B0-----:R-:W-:Y:S01]  /*5760*/  FADD.FTZ R11, R9, R8 ;  /* 0x00000008090b7221 */ /* 0x001fe20000010000 */
[----:B------:R-:W-:Y:S02]  /*5770*/  IMAD.MOV.U32 R8, RZ, RZ, RZ ;  /* 0x000000ffff087224 */ /* 0x000fe400078e00ff */
[----:B------:R-:W-:Y:S02]  /*5780*/  IMAD.U32 R9, RZ, RZ, UR10 ;  /* 0x0000000aff097e24 */ /* 0x000fe4000f8e00ff */
[----:B------:R-:W-:-:S13]  /*5790*/  FSETP.NE.FTZ.AND P1, PT, R11, RZ, PT ;  /* 0x000000ff0b00720b */ /* 0x000fda0003f35000 */
[----:B------:R-:W0:Y:S01]  /*57a0*/  @P1 MUFU.RCP R8, R11 ;  /* 0x0000000b00081308 */ /* 0x000e220000001000 */
[----:B------:R-:W-:Y:S01]  /*57b0*/  @P1 FMUL.FTZ R9, R9, 0.69314718246459960938 ;  /* 0x3f31721809091820 */ /* 0x000fe20000410000 */
[----:B-1----:R-:W-:-:S05]  /*57c0*/  FADD.FTZ R6, R10, R7 ;  /* 0x000000070a067221 */ /* 0x002fca0000010000 */
[----:B------:R-:W-:Y:S01]  /*57d0*/  FSETP.NE.FTZ.AND P2, PT, R6, RZ, PT ;  /* 0x000000ff0600720b */ /* 0x000fe20003f55000 */
[----:B------:R-:W1:Y:S01]  /*57e0*/  @P1 MUFU.LG2 R7, R11 ;  /* 0x0000000b00071308 */ /* 0x000e620000000c00 */
[-C--:B0-----:R-:W-:Y:S01]  /*57f0*/  FMUL.FTZ R24, R24, R8.reuse ;  /* 0x0000000818187220 */ /* 0x081fe20000410000 */
[-C--:B------:R-:W-:Y:S01]  /*5800*/  FMUL.FTZ R25, R25, R8.reuse ;  /* 0x0000000819197220 */ /* 0x080fe20000410000 */
[----:B------:R-:W-:-:S09]  /*5810*/  FMUL.FTZ R28, R28, R8 ;  /* 0x000000081c1c7220 */ /* 0x000fd20000410000 */
        /* <DEDUP_REMOVED lines=8> */
[----:B------:R2:W3:Y:S01]  /*58a0*/  @P2 MUFU.RCP R5, R6 ;  /* 0x0000000600052308 */ /* 0x0004e20000001000 */
        /* <DEDUP_REMOVED lines=54> */
[----:B------:R-:W-:-:S02]  /*5c10*/  IMAD.U32 R8, RZ, RZ, UR10 ;  /* 0x0000000aff087e24 */ /* 0x000fc4000f8e00ff */
[----:B-1----:R-:W-:Y:S01]  /*5c20*/  @P1 FMUL.FTZ R7, R7, 0.69314718246459960938 ;  /* 0x3f31721807071820 */ /* 0x002fe20000410000 */
[----:B0-----:R-:W-:Y:S01]  /*5c30*/  @P2 FMUL.FTZ R10, R10, 0.69314718246459960938 ;  /* 0x3f3172180a0a2820 */ /* 0x001fe20000410000 */
[----:B--2---:R-:W-:Y:S02]  /*5c40*/  IMAD.MOV.U32 R6, RZ, RZ, -0x800000 ;  /* 0xff800000ff067424 */ /* 0x004fe400078e00ff */
[----:B------:R-:W-:Y:S01]  /*5c50*/  @P2 FMUL.FTZ R8, R8, 0.69314718246459960938 ;  /* 0x3f31721808082820 */ /* 0x000fe20000410000 */
[-C--:B---3--:R-:W-:Y:S01]  /*5c60*/  FMUL.FTZ R26, R26, R5.reuse ;  /* 0x000000051a1a7220 */ /* 0x088fe20000410000 */
        /* <DEDUP_REMOVED lines=65> */
.L_x_9415:
[----:B------:R-:W0:Y:S08]  /*6080*/  S2UR UR4, SR_CgaCtaId ;  /* 0x00000000000479c3 */ /* 0x000e300000008800 */
[----:B------:R-:W-:Y:S06]  /*6090*/  BAR.SYNC.DEFER_BLOCKING 0x5, 0x180 ;  /* 0x0146000000007b1d */ /* 0x000fec0000010000 */
        /* <DEDUP_REMOVED lines=11> */
[----:B------:R-:W-:Y:S01]  /*6150*/  IMAD.MOV.U32 R4, RZ, RZ, 0x2 ;  /* 0x00000002ff047424 */ /* 0x000fe200078e00ff */
[----:B------:R-:W-:Y:S01]  /*6160*/  F2FP.F16.F32.PACK_AB R10, R29, R28 ;  /* 0x0000001c1d0a723e */ /* 0x000fe200000000ff */
[----:B------:R-:W-:Y:S01]  /*6170*/  ULDC.64 UR14, c[0x0][0xc00] ;  /* 0x00030000000e7ab9 */ /* 0x000fe20000000a00 */
[----:B------:R-:W3:Y:S01]  /*6180*/  LDL R176, [R1+0x2c] ;  /* 0x00002c0001b07983 */ /* 0x000ee20000100800 */
[----:B------:R-:W-:Y:S01]  /*6190*/  UMOV UR10, UR8 ;  /* 0x00000008000a7c82 */ /* 0x000fe20008000000 */
[----:B0-----:R-:W-:Y:S01]  /*61a0*/  UMOV UR11, UR4 ;  /* 0x00000004000b7c82 */ /* 0x001fe20008000000 */
[----:B------:R-:W-:Y:S02]  /*61b0*/  F2FP.F16.F32.PACK_AB R11, R31, R30 ;  /* 0x0000001e1f0b723e */ /* 0x000fe400000000ff */
[----:B------:R-:W-:-:S02]  /*61c0*/  F2FP.F16.F32.PACK_AB R14, R37, R36 ;  /* 0x00000024250e723e */ /* 0x000fc400000000ff */
[----:B------:R-:W-:Y:S01]  /*61d0*/  F2FP.F16.F32.PACK_AB R15, R39, R38 ;  /* 0x00000026270f723e */ /* 0x000fe200000000ff */
[----:B------:R-:W-:Y:S02]  /*61e0*/  USHF.L.U32 UR4, UR39, 0x2, URZ ;  /* 0x0000000227047899 */ /* 0x000fe4000800063f */
[----:B------:R-:W-:Y:S02]  /*61f0*/  USHF.L.U64.HI UR16, UR39, 0x2, UR40 ;  /* 0x0000000227107899 */ /* 0x000fe40008010228 */
[----:B------:R-:W-:-:S04]  /*6200*/  UIADD3 UR9, UP0, UR4, UR14, URZ ;  /* 0x0000000e04097290 */ /* 0x000fc8000ff1e03f */
[----:B------:R-:W-:Y:S01]  /*6210*/  UIADD3.X UR12, UR16, UR15, URZ, UP0, !UPT ;  /* 0x0000000f100c7290 */ /* 0x000fe200087fe43f */
[----:B------:R-:W-:Y:S01]  /*6220*/  BAR.SYNC.DEFER_BLOCKING 0x1, 0x100 ;  /* 0x0044000000007b1d */ /* 0x000fe20000010000 */
[----:B--2---:R-:W-:-:S03]  /*6230*/  IMAD.WIDE R4, R3, R4, UR10 ;  /* 0x0000000a03047e25 */ /* 0x004fc6000f8e0204 */
[C---:B------:R-:W-:Y:S02]  /*6240*/  IADD3 R163, P0, R4.reuse, 0x40, RZ ;  /* 0x0000004004a37810 */ /* 0x040fe40007f1e0ff */
[C---:B------:R-:W-:Y:S02]  /*6250*/  IADD3 R13, P1, R4.reuse, 0x20, RZ ;  /* 0x00000020040d7810 */ /* 0x040fe40007f3e0ff */
[----:B------:R-:W-:Y:S02]  /*6260*/  LOP3.LUT R162, R163, 0x380, RZ, 0xc0, !PT ;  /* 0x00000380a3a27812 */ /* 0x000fe400078ec0ff */
[----:B------:R-:W-:Y:S02]  /*6270*/  LOP3.LUT R12, R13, 0x380, RZ, 0xc0, !PT ;  /* 0x000003800d0c7812 */ /* 0x000fe400078ec0ff */
[----:B------:R-:W-:Y:S02]  /*6280*/  LOP3.LUT R9, R4, 0x380, RZ, 0xc0, !PT ;  /* 0x0000038004097812 */ /* 0x000fe400078ec0ff */
[----:B------:R-:W-:-:S02]  /*6290*/  SHF.R.U64 R162, R162, 0x3, RZ ;  /* 0x00000003a2a27819 */ /* 0x000fc400000012ff */
[C---:B------:R-:W-:Y:S02]  /*62a0*/  IADD3 R171, P5, R4.reuse, 0x4040, RZ ;  /* 0x0000404004ab7810 */ /* 0x040fe40007fbe0ff */
[C---:B------:R-:W-:Y:S02]  /*62b0*/  IADD3 R167, P3, R4.reuse, 0x4000, RZ ;  /* 0x0000400004a77810 */ /* 0x040fe40007f7e0ff */
[----:B------:R-:W-:Y:S02]  /*62c0*/  IADD3 R153, P2, R4, 0x4060, RZ ;  /* 0x0000406004997810 */ /* 0x000fe40007f5e0ff */
[----:B------:R-:W-:Y:S02]  /*62d0*/  SHF.R.U64 R12, R12, 0x3, RZ ;  /* 0x000000030c0c7819 */ /* 0x000fe400000012ff */
[----:B------:R-:W-:Y:S02]  /*62e0*/  IADD3 R165, P4, R4, 0x60, RZ ;  /* 0x0000006004a57810 */ /* 0x000fe40007f9e0ff */
[----:B------:R-:W-:-:S02]  /*62f0*/  SHF.R.U64 R9, R9, 0x3, RZ ;  /* 0x0000000309097819 */ /* 0x000fc400000012ff */
[----:B------:R-:W-:Y:S01]  /*6300*/  LOP3.LUT R162, R162, R163, RZ, 0x3c, !PT ;  /* 0x000000a3a2a27212 */ /* 0x000fe200078e3cff */
[----:B------:R-:W-:Y:S01]  /*6310*/  IMAD.X R163, RZ, RZ, R5, P0 ;  /* 0x000000ffffa37224 */ /* 0x000fe200000e0605 */
[C---:B------:R-:W-:Y:S02]  /*6320*/  IADD3 R169, P6, R4.reuse, 0x4020, RZ ;  /* 0x0000402004a97810 */ /* 0x040fe40007fde0ff */
[----:B------:R-:W-:Y:S02]  /*6330*/  LOP3.LUT R170, R171, 0x380, RZ, 0xc0, !PT ;  /* 0x00000380abaa7812 */ /* 0x000fe400078ec0ff */
[----:B------:R-:W-:Y:S02]  /*6340*/  LOP3.LUT R166, R167, 0x380, RZ, 0xc0, !PT ;  /* 0x00000380a7a67812 */ /* 0x000fe400078ec0ff */
[----:B------:R-:W-:Y:S02]  /*6350*/  LOP3.LUT R152, R153, 0x380, RZ, 0xc0, !PT ;  /* 0x0000038099987812 */ /* 0x000fe400078ec0ff */
[----:B------:R-:W-:-:S02]  /*6360*/  IADD3 R155, P0, R4, 0x8020, RZ ;  /* 0x00008020049b7810 */ /* 0x000fc40007f1e0ff */
[----:B------:R-:W-:Y:S01]  /*6370*/  LOP3.LUT R12, R12, R13, RZ, 0x3c, !PT ;  /* 0x0000000d0c0c7212 */ /* 0x000fe200078e3cff */
[--C-:B------:R-:W-:Y:S01]  /*6380*/  IMAD.X R13, RZ, RZ, R5.reuse, P1 ;  /* 0x000000ffff0d7224 */ /* 0x100fe200008e0605 */
[----:B------:R-:W-:Y:S02]  /*6390*/  LOP3.LUT R164, R165, 0x380, RZ, 0xc0, !PT ;  /* 0x00000380a5a47812 */ /* 0x000fe400078ec0ff */
[----:B------:R-:W-:Y:S01]  /*63a0*/  LOP3.LUT R8, R9, R4, RZ, 0x3c, !PT ;  /* 0x0000000409087212 */ /* 0x000fe200078e3cff */
[----:B------:R-:W-:Y:S01]  /*63b0*/  IMAD.MOV.U32 R9, RZ, RZ, R5 ;  /* 0x000000ffff097224 */ /* 0x000fe200078e0005 */
[----:B------:R-:W-:Y:S02]  /*63c0*/  LOP3.LUT R168, R169, 0x380, RZ, 0xc0, !PT ;  /* 0x00000380a9a87812 */ /* 0x000fe400078ec0ff */
[----:B------:R-:W-:Y:S02]  /*63d0*/  SHF.R.U64 R170, R170, 0x3, RZ ;  /* 0x00000003aaaa7819 */ /* 0x000fe400000012ff */
[----:B------:R-:W-:-:S02]  /*63e0*/  IADD3 R173, P1, R4, 0x8000, RZ ;  /* 0x0000800004ad7810 */ /* 0x000fc40007f3e0ff */
[----:B------:R-:W-:Y:S02]  /*63f0*/  SHF.R.U64 R166, R166, 0x3, RZ ;  /* 0x00000003a6a67819 */ /* 0x000fe400000012ff */
[----:B------:R-:W-:Y:S02]  /*6400*/  SHF.R.U64 R152, R152, 0x3, RZ ;  /* 0x0000000398987819 */ /* 0x000fe400000012ff */
[----:B------:R-:W-:Y:S02]  /*6410*/  LOP3.LUT R154, R155, 0x380, RZ, 0xc0, !PT ;  /* 0x000003809b9a7812 */ /* 0x000fe400078ec0ff */
[----:B------:R-:W-:Y:S02]  /*6420*/  SHF.R.U64 R164, R164, 0x3, RZ ;  /* 0x00000003a4a47819 */ /* 0x000fe400000012ff */
[----:B------:R-:W-:Y:S02]  /*6430*/  SHF.R.U64 R168, R168, 0x3, RZ ;  /* 0x00000003a8a87819 */ /* 0x000fe400000012ff */
[----:B------:R-:W-:-:S02]  /*6440*/  MOV R7, R8 ;  /* 0x0000000800077202 */ /* 0x000fc40000000f00 */
[----:B------:R-:W-:Y:S01]  /*6450*/  LOP3.LUT R170, R170, R171, RZ, 0x3c, !PT ;  /* 0x000000abaaaa7212 */ /* 0x000fe200078e3cff */
[--C-:B------:R-:W-:Y:S01]  /*6460*/  IMAD.X R171, RZ, RZ, R5.reuse, P5 ;  /* 0x000000ffffab7224 */ /* 0x100fe200028e0605 */
[----:B------:R-:W-:Y:S02]  /*6470*/  LOP3.LUT R172, R173, 0x380, RZ, 0xc0, !PT ;  /* 0x00000380adac7812 */ /* 0x000fe400078ec0ff */
[----:B------:R-:W-:Y:S01]  /*6480*/  LOP3.LUT R166, R166, R167, RZ, 0x3c, !PT ;  /* 0x000000a7a6a67212 */ /* 0x000fe200078e3cff */
[--C-:B------:R-:W-:Y:S01]  /*6490*/  IMAD.X R167, RZ, RZ, R5.reuse, P3 ;  /* 0x000000ffffa77224 */ /* 0x100fe200018e0605 */
[----:B------:R-:W-:Y:S02]  /*64a0*/  F2FP.F16.F32.PACK_AB R8, R25, R24 ;  /* 0x000000181908723e */ /* 0x000fe400000000ff */
[----:B------:R-:W-:Y:S02]  /*64b0*/  F2FP.F16.F32.PACK_AB R9, R27, R26 ;  /* 0x0000001a1b09723e */ /* 0x000fe400000000ff */
[----:B------:R-:W-:Y:S01]  /*64c0*/  LOP3.LUT R152, R152, R153, RZ, 0x3c, !PT ;  /* 0x0000009998987212 */ /* 0x000fe200078e3cff */
[----:B------:R-:W-:Y:S01]  /*64d0*/  IMAD.X R153, RZ, RZ, R5, P2 ;  /* 0x000000ffff997224 */ /* 0x000fe200010e0605 */
[----:B------:R-:W-:-:S02]  /*64e0*/  MOV R3, R12 ;  /* 0x0000000c00037202 */ /* 0x000fc40000000f00 */
[----:B------:R-:W-:Y:S02]  /*64f0*/  SHF.R.U64 R154, R154, 0x3, RZ ;  /* 0x000000039a9a7819 */ /* 0x000fe400000012ff */
[----:B------:R-:W-:Y:S01]  /*6500*/  LOP3.LUT R164, R164, R165, RZ, 0x3c, !PT ;  /* 0x000000a5a4a47212 */ /* 0x000fe200078e3cff */
[--C-:B------:R-:W-:Y:S01]  /*6510*/  IMAD.X R165, RZ, RZ, R5.reuse, P4 ;  /* 0x000000ffffa57224 */ /* 0x100fe200020e0605 */
[----:B------:R-:W-:Y:S02]  /*6520*/  F2FP.F16.F32.PACK_AB R12, R33, R32 ;  /* 0x00000020210c723e */ /* 0x000fe400000000ff */
[----:B------:R-:W-:Y:S02]  /*6530*/  F2FP.F16.F32.PACK_AB R13, R35, R34 ;  /* 0x00000022230d723e */ /* 0x000fe400000000ff */
[----:B------:R-:W-:Y:S02]  /*6540*/  IADD3 R21, P5, R4, 0xc020, RZ ;  /* 0x0000c02004157810 */ /* 0x000fe40007fbe0ff */
[----:B------:R-:W-:Y:S01]  /*6550*/  LOP3.LUT R168, R168, R169, RZ, 0x3c, !PT ;  /* 0x000000a9a8a87212 */ /* 0x000fe200078e3cff */
[----:B------:R-:W-:Y:S01]  /*6560*/  IMAD.X R169, RZ, RZ, R5, P6 ;  /* 0x000000ffffa97224 */ /* 0x000fe200030e0605 */
[----:B------:R-:W-:-:S02]  /*6570*/  IADD3 R159, P3, R4, 0x8060, RZ ;  /* 0x00008060049f7810 */ /* 0x000fc40007f7e0ff */
[----:B------:R-:W-:Y:S02]  /*6580*/  IADD3 R157, P2, R4, 0xc040, RZ ;  /* 0x0000c040049d7810 */ /* 0x000fe40007f5e0ff */
[----:B------:R-:W-:Y:S02]  /*6590*/  SHF.R.U64 R172, R172, 0x3, RZ ;  /* 0x00000003acac7819 */ /* 0x000fe400000012ff */
[----:B------:R-:W-:Y:S01]  /*65a0*/  IADD3 R175, P4, R4, 0x8040, RZ ;  /* 0x0000804004af7810 */ /* 0x000fe20007f9e0ff */
[----:B------:R0:W-:Y:S01]  /*65b0*/  STSM.16.M88.4 [R7], R8 ;  /* 0x0000000807007844 */ /* 0x0001e20000000200 */
[----:B------:R-:W-:Y:S01]  /*65c0*/  LOP3.LUT R154, R154, R155, RZ, 0x3c, !PT ;  /* 0x0000009b9a9a7212 */ /* 0x000fe200078e3cff */
[----:B------:R-:W-:Y:S01]  /*65d0*/  IMAD.X R155, RZ, RZ, R5, P0 ;  /* 0x000000ffff9b7224 */ /* 0x000fe200000e0605 */
[----:B------:R-:W-:Y:S01]  /*65e0*/  IADD3 R161, P6, R4, 0xc000, RZ ;  /* 0x0000c00004a17810 */ /* 0x000fe20007fde0ff */
[----:B------:R1:W-:Y:S01]  /*65f0*/  STSM.16.M88.4 [R3], R12 ;  /* 0x0000000c03007844 */ /* 0x0003e20000000200 */
[----:B------:R-:W-:-:S02]  /*6600*/  LOP3.LUT R20, R21, 0x380, RZ, 0xc0, !PT ;  /* 0x0000038015147812 */ /* 0x000fc400078ec0ff */
[----:B------:R-:W-:Y:S02]  /*6610*/  LOP3.LUT R158, R159, 0x380, RZ, 0xc0, !PT ;  /* 0x000003809f9e7812 */ /* 0x000fe400078ec0ff */
[----:B------:R-:W-:Y:S02]  /*6620*/  LOP3.LUT R156, R157, 0x380, RZ, 0xc0, !PT ;  /* 0x000003809d9c7812 */ /* 0x000fe400078ec0ff */
[----:B------:R-:W-:Y:S02]  /*6630*/  MOV R163, R162 ;  /* 0x000000a200a37202 */ /* 0x000fe40000000f00 */
[----:B------:R-:W-:Y:S01]  /*6640*/  LOP3.LUT R172, R172, R173, RZ, 0x3c, !PT ;  /* 0x000000adacac7212 */ /* 0x000fe200078e3cff */
[----:B------:R-:W-:Y:S01]  /*6650*/  IMAD.X R173, RZ, RZ, R5, P1 ;  /* 0x000000ffffad7224 */ /* 0x000fe200008e0605 */
[----:B------:R-:W-:Y:S02]  /*6660*/  LOP3.LUT R174, R175, 0x380, RZ, 0xc0, !PT ;  /* 0x00000380afae7812 */ /* 0x000fe400078ec0ff */
[----:B0-----:R-:W-:-:S02]  /*6670*/  F2FP.F16.F32.PACK_AB R8, R41, R40 ;  /* 0x000000282908723e */ /* 0x001fc400000000ff */
[----:B------:R-:W-:Y:S02]  /*6680*/  F2FP.F16.F32.PACK_AB R9, R43, R42 ;  /* 0x0000002a2b09723e */ /* 0x000fe400000000ff */
[----:B------:R-:W-:Y:S02]  /*6690*/  F2FP.F16.F32.PACK_AB R10, R45, R44 ;  /* 0x0000002c2d0a723e */ /* 0x000fe400000000ff */
[----:B------:R-:W-:Y:S02]  /*66a0*/  F2FP.F16.F32.PACK_AB R11, R47, R46 ;  /* 0x0000002e2f0b723e */ /* 0x000fe400000000ff */
[----:B------:R-:W-:Y:S02]  /*66b0*/  MOV R164, R164 ;  /* 0x000000a400a47202 */ /* 0x000fe40000000f00 */
[----:B-1----:R-:W-:Y:S02]  /*66c0*/  F2FP.F16.F32.PACK_AB R12, R49, R48 ;  /* 0x00000030310c723e */ /* 0x002fe400000000ff */
[----:B------:R-:W-:-:S02]  /*66d0*/  F2FP.F16.F32.PACK_AB R13, R51, R50 ;  /* 0x00000032330d723e */ /* 0x000fc400000000ff */
[----:B------:R-:W-:Y:S02]  /*66e0*/  F2FP.F16.F32.PACK_AB R14, R53, R52 ;  /* 0x00000034350e723e */ /* 0x000fe400000000ff */
[----:B------:R-:W-:Y:S02]  /*66f0*/  F2FP.F16.F32.PACK_AB R15, R55, R54 ;  /* 0x00000036370f723e */ /* 0x000fe400000000ff */
[----:B------:R-:W-:Y:S02]  /*6700*/  LOP3.LUT R160, R161, 0x380, RZ, 0xc0, !PT ;  /* 0x00000380a1a07812 */ /* 0x000fe400078ec0ff */
[----:B------:R-:W-:Y:S02]  /*6710*/  SHF.R.U64 R20, R20, 0x3, RZ ;  /* 0x0000000314147819 */ /* 0x000fe400000012ff */
[----:B------:R-:W-:Y:S01]  /*6720*/  IADD3 R3, P1, R4, 0xc060, RZ ;  /* 0x0000c06004037810 */ /* 0x000fe20007f3e0ff */
[----:B------:R0:W-:Y:S01]  /*6730*/  STSM.16.M88.4 [R163], R8 ;  /* 0x00000008a3007844 */ /* 0x0001e20000000200 */
[----:B------:R-:W-:-:S02]  /*6740*/  SHF.R.U64 R158, R158, 0x3, RZ ;  /* 0x000000039e9e7819 */ /* 0x000fc400000012ff */
[----:B------:R-:W-:Y:S02]  /*6750*/  SHF.R.U64 R156, R156, 0x3, RZ ;  /* 0x000000039c9c7819 */ /* 0x000fe400000012ff */
[----:B------:R-:W-:Y:S02]  /*6760*/  MOV R162, R152 ;  /* 0x0000009800a27202 */ /* 0x000fe40000000f00 */
[----:B------:R-:W-:Y:S01]  /*6770*/  MOV R7, R154 ;  /* 0x0000009a00077202 */ /* 0x000fe20000000f00 */
[----:B------:R1:W-:Y:S01]  /*6780*/  STSM.16.M88.4 [R164], R12 ;  /* 0x0000000ca4007844 */ /* 0x0003e20000000200 */
[----:B------:R-:W-:Y:S02]  /*6790*/  SHF.R.U64 R174, R174, 0x3, RZ ;  /* 0x00000003aeae7819 */ /* 0x000fe400000012ff */
[----:B------:R-:W-:Y:S02]  /*67a0*/  MOV R166, R166 ;  /* 0x000000a600a67202 */ /* 0x000fe40000000f00 */
[----:B------:R-:W-:-:S02]  /*67b0*/  F2FP.F16.F32.PACK_AB R152, R57, R56 ;  /* 0x000000383998723e */ /* 0x000fc400000000ff */
[----:B------:R-:W-:Y:S02]  /*67c0*/  F2FP.F16.F32.PACK_AB R153, R59, R58 ;  /* 0x0000003a3b99723e */ /* 0x000fe400000000ff */
[----:B------:R-:W-:Y:S02]  /*67d0*/  F2FP.F16.F32.PACK_AB R154, R61, R60 ;  /* 0x0000003c3d9a723e */ /* 0x000fe400000000ff */
[----:B------:R-:W-:Y:S02]  /*67e0*/  F2FP.F16.F32.PACK_AB R155, R63, R62 ;  /* 0x0000003e3f9b723e */ /* 0x000fe400000000ff */
[----:B------:R-:W-:Y:S02]  /*67f0*/  SHF.R.U64 R160, R160, 0x3, RZ ;  /* 0x00000003a0a07819 */ /* 0x000fe400000012ff */
[----:B------:R-:W-:Y:S02]  /*6800*/  MOV R168, R168 ;  /* 0x000000a800a87202 */ /* 0x000fe40000000f00 */
[----:B0-----:R-:W-:-:S02]  /*6810*/  F2FP.F16.F32.PACK_AB R8, R65, R64 ;  /* 0x000000404108723e */ /* 0x001fc400000000ff */
[----:B------:R-:W-:Y:S02]  /*6820*/  F2FP.F16.F32.PACK_AB R9, R67, R66 ;  /* 0x000000424309723e */ /* 0x000fe400000000ff */
[----:B------:R-:W-:Y:S02]  /*6830*/  F2FP.F16.F32.PACK_AB R10, R69, R68 ;  /* 0x00000044450a723e */ /* 0x000fe400000000ff */
[----:B------:R-:W-:Y:S02]  /*6840*/  F2FP.F16.F32.PACK_AB R11, R71, R70 ;  /* 0x00000046470b723e */ /* 0x000fe400000000ff */
[----:B------:R-:W-:Y:S01]  /*6850*/  LOP3.LUT R20, R20, R21, RZ, 0x3c, !PT ;  /* 0x0000001514147212 */ /* 0x000fe200078e3cff */
[----:B------:R-:W-:Y:S01]  /*6860*/  IMAD.X R21, RZ, RZ, R5, P5 ;  /* 0x000000ffff157224 */ /* 0x000fe200028e0605 */
[----:B------:R-:W-:Y:S02]  /*6870*/  LOP3.LUT R4, R3, 0x380, RZ, 0xc0, !PT ;  /* 0x0000038003047812 */ /* 0x000fe400078ec0ff */
[----:B------:R-:W-:-:S02]  /*6880*/  MOV R170, R170 ;  /* 0x000000aa00aa7202 */ /* 0x000fc40000000f00 */
[----:B-1----:R-:W-:Y:S02]  /*6890*/  F2FP.F16.F32.PACK_AB R12, R73, R72 ;  /* 0x00000048490c723e */ /* 0x002fe400000000ff */
[----:B------:R-:W-:Y:S02]  /*68a0*/  F2FP.F16.F32.PACK_AB R13, R75, R74 ;  /* 0x0000004a4b0d723e */ /* 0x000fe400000000ff */
[----:B------:R-:W-:Y:S02]  /*68b0*/  F2FP.F16.F32.PACK_AB R14, R77, R76 ;  /* 0x0000004c4d0e723e */ /* 0x000fe400000000ff */
[----:B------:R-:W-:Y:S02]  /*68c0*/  F2FP.F16.F32.PACK_AB R15, R79, R78 ;  /* 0x0000004e4f0f723e */ /* 0x000fe400000000ff */
[----:B------:R-:W-:Y:S01]  /*68d0*/  LOP3.LUT R158, R158, R159, RZ, 0x3c, !PT ;  /* 0x0000009f9e9e7212 */ /* 0x000fe200078e3cff */
[--C-:B------:R-:W-:Y:S01]  /*68e0*/  IMAD.X R159, RZ, RZ, R5.reuse, P3 ;  /* 0x000000ffff9f7224 */ /* 0x100fe200018e0605 */
[----:B------:R-:W-:Y:S01]  /*68f0*/  LOP3.LUT R156, R156, R157, RZ, 0x3c, !PT ;  /* 0x0000009d9c9c7212 */ /* 0x000fe200078e3cff */
[--C-:B------:R-:W-:Y:S01]  /*6900*/  IMAD.X R157, RZ, RZ, R5.reuse, P2 ;  /* 0x000000ffff9d7224 */ /* 0x100fe200010e0605 */
[----:B------:R-:W-:Y:S01]  /*6910*/  LOP3.LUT R174, R174, R175, RZ, 0x3c, !PT ;  /* 0x000000afaeae7212 */ /* 0x000fe200078e3cff */
[--C-:B------:R-:W-:Y:S01]  /*6920*/  IMAD.X R175, RZ, RZ, R5.reuse, P4 ;  /* 0x000000ffffaf7224 */ /* 0x100fe200020e0605 */
[----:B------:R-:W-:Y:S01]  /*6930*/  LOP3.LUT R160, R160, R161, RZ, 0x3c, !PT ;  /* 0x000000a1a0a07212 */ /* 0x000fe200078e3cff */
[----:B------:R0:W-:Y:S01]  /*6940*/  STSM.16.M88.4 [R166], R152 ;  /* 0x00000098a6007844 */ /* 0x0001e20000000200 */
[----:B------:R-:W-:Y:S01]  /*6950*/  SHF.R.U64 R4, R4, 0x3, RZ ;  /* 0x0000000304047819 */ /* 0x000fe200000012ff */
[----:B------:R-:W-:Y:S01]  /*6960*/  IMAD.X R161, RZ, RZ, R5, P6 ;  /* 0x000000ffffa17224 */ /* 0x000fe200030e0605 */
[----:B------:R-:W-:Y:S01]  /*6970*/  F2FP.F16.F32.PACK_AB R164, R81, R80 ;  /* 0x0000005051a4723e */ /* 0x000fe200000000ff */
[----:B------:R1:W-:Y:S01]  /*6980*/  STSM.16.M88.4 [R168], R8 ;  /* 0x00000008a8007844 */ /* 0x0003e20000000200 */
[----:B------:R-:W-:-:S02]  /*6990*/  F2FP.F16.F32.PACK_AB R165, R83, R82 ;  /* 0x0000005253a5723e */ /* 0x000fc400000000ff */
[----:B------:R-:W-:Y:S01]  /*69a0*/  F2FP.F16.F32.PACK_AB R167, R87, R86 ;  /* 0x0000005657a7723e */ /* 0x000fe200000000ff */
[----:B------:R2:W-:Y:S01]  /*69b0*/  STSM.16.M88.4 [R170], R12 ;  /* 0x0000000caa007844 */ /* 0x0005e20000000200 */
[----:B------:R-:W-:Y:S02]  /*69c0*/  MOV R172, R172 ;  /* 0x000000ac00ac7202 */ /* 0x000fe40000000f00 */
[----:B------:R-:W-:Y:S02]  /*69d0*/  F2FP.F16.F32.PACK_AB R169, R91, R90 ;  /* 0x0000005a5ba9723e */ /* 0x000fe400000000ff */
[----:B------:R-:W-:Y:S02]  /*69e0*/  F2FP.F16.F32.PACK_AB R171, R95, R94 ;  /* 0x0000005e5fab723e */ /* 0x000fe400000000ff */
[----:B0-----:R-:W-:Y:S02]  /*69f0*/  F2FP.F16.F32.PACK_AB R166, R85, R84 ;  /* 0x0000005455a6723e */ /* 0x001fe400000000ff */
[----:B------:R-:W-:-:S02]  /*6a00*/  MOV R20, R20 ;  /* 0x0000001400147202 */ /* 0x000fc40000000f00 */
[----:B-1----:R-:W-:Y:S02]  /*6a10*/  F2FP.F16.F32.PACK_AB R168, R89, R88 ;  /* 0x0000005859a8723e */ /* 0x002fe400000000ff */
[----:B------:R-:W-:Y:S02]  /*6a20*/  MOV R173, R158 ;  /* 0x0000009e00ad7202 */ /* 0x000fe40000000f00 */
[----:B--2---:R-:W-:Y:S02]  /*6a30*/  F2FP.F16.F32.PACK_AB R170, R93, R92 ;  /* 0x0000005c5daa723e */ /* 0x004fe400000000ff */
[----:B------:R-:W-:Y:S02]  /*6a40*/  MOV R21, R156 ;  /* 0x0000009c00157202 */ /* 0x000fe40000000f00 */
[----:B------:R-:W-:Y:S02]  /*6a50*/  F2FP.F16.F32.PACK_AB R152, R97, R96 ;  /* 0x000000606198723e */ /* 0x000fe400000000ff */
[----:B------:R-:W-:-:S02]  /*6a60*/  F2FP.F16.F32.PACK_AB R153, R99, R98 ;  /* 0x000000626399723e */ /* 0x000fc400000000ff */
[----:B------:R-:W-:Y:S02]  /*6a70*/  F2FP.F16.F32.PACK_AB R154, R101, R100 ;  /* 0x00000064659a723e */ /* 0x000fe400000000ff */
[----:B------:R-:W-:Y:S01]  /*6a80*/  F2FP.F16.F32.PACK_AB R155, R103, R102 ;  /* 0x00000066679b723e */ /* 0x000fe200000000ff */
[----:B------:R-:W-:Y:S01]  /*6a90*/  IMAD.X R5, RZ, RZ, R5, P1 ;  /* 0x000000ffff057224 */ /* 0x000fe200008e0605 */
[----:B------:R-:W-:Y:S01]  /*6aa0*/  LOP3.LUT R4, R4, R3, RZ, 0x3c, !PT ;  /* 0x0000000304047212 */ /* 0x000fe200078e3cff */
[----:B------:R0:W-:Y:S01]  /*6ab0*/  STSM.16.M88.4 [R162], R164 ;  /* 0x000000a4a2007844 */ /* 0x0001e20000000200 */
[----:B------:R-:W-:Y:S02]  /*6ac0*/  MOV R174, R174 ;  /* 0x000000ae00ae7202 */ /* 0x000fe40000000f00 */
[----:B------:R-:W-:Y:S02]  /*6ad0*/  F2FP.F16.F32.PACK_AB R156, R105, R104 ;  /* 0x00000068699c723e */ /* 0x000fe400000000ff */
[----:B------:R-:W-:-:S02]  /*6ae0*/  F2FP.F16.F32.PACK_AB R157, R107, R106 ;  /* 0x0000006a6b9d723e */ /* 0x000fc400000000ff */
[----:B------:R-:W-:Y:S02]  /*6af0*/  F2FP.F16.F32.PACK_AB R158, R109, R108 ;  /* 0x0000006c6d9e723e */ /* 0x000fe400000000ff */
[----:B------:R-:W-:Y:S02]  /*6b00*/  F2FP.F16.F32.PACK_AB R159, R111, R110 ;  /* 0x0000006e6f9f723e */ /* 0x000fe400000000ff */
[----:B------:R-:W-:Y:S01]  /*6b10*/  MOV R3, R160 ;  /* 0x000000a000037202 */ /* 0x000fe20000000f00 */
[----:B------:R-:W-:Y:S01]  /*6b20*/  STSM.16.M88.4 [R172], R168 ;  /* 0x000000a8ac007844 */ /* 0x000fe20000000200 */
[----:B------:R-:W-:Y:S02]  /*6b30*/  F2FP.F16.F32.PACK_AB R160, R113, R112 ;  /* 0x0000007071a0723e */ /* 0x000fe400000000ff */
[----:B------:R-:W-:Y:S02]  /*6b40*/  F2FP.F16.F32.PACK_AB R161, R115, R114 ;  /* 0x0000007273a1723e */ /* 0x000fe400000000ff */
[----:B0-----:R-:W-:-:S02]  /*6b50*/  F2FP.F16.F32.PACK_AB R162, R117, R116 ;  /* 0x0000007475a2723e */ /* 0x001fc400000000ff */
[----:B------:R-:W-:Y:S01]  /*6b60*/  F2FP.F16.F32.PACK_AB R163, R119, R118 ;  /* 0x0000007677a3723e */ /* 0x000fe200000000ff */
[----:B------:R0:W-:Y:S01]  /*6b70*/  STSM.16.M88.4 [R7], R152 ;  /* 0x0000009807007844 */ /* 0x0001e20000000200 */
[----:B------:R-:W-:Y:S02]  /*6b80*/  F2FP.F16.F32.PACK_AB R8, R121, R120 ;  /* 0x000000787908723e */ /* 0x000fe400000000ff */
[----:B------:R-:W-:Y:S02]  /*6b90*/  F2FP.F16.F32.PACK_AB R9, R123, R122 ;  /* 0x0000007a7b09723e */ /* 0x000fe400000000ff */
[----:B------:R-:W-:Y:S02]  /*6ba0*/  F2FP.F16.F32.PACK_AB R10, R125, R124 ;  /* 0x0000007c7d0a723e */ /* 0x000fe400000000ff */
[----:B------:R-:W-:Y:S01]  /*6bb0*/  F2FP.F16.F32.PACK_AB R11, R127, R126 ;  /* 0x0000007e7f0b723e */ /* 0x000fe200000000ff */
[----:B------:R1:W-:Y:S01]  /*6bc0*/  STSM.16.M88.4 [R174], R156 ;  /* 0x0000009cae007844 */ /* 0x0003e20000000200 */
[----:B------:R-:W-:-:S02]  /*6bd0*/  F2FP.F16.F32.PACK_AB R12, R129, R128 ;  /* 0x00000080810c723e */ /* 0x000fc400000000ff */
[----:B------:R-:W-:Y:S02]  /*6be0*/  F2FP.F16.F32.PACK_AB R13, R131, R130 ;  /* 0x00000082830d723e */ /* 0x000fe400000000ff */
[----:B------:R-:W-:Y:S02]  /*6bf0*/  F2FP.F16.F32.PACK_AB R14, R133, R132 ;  /* 0x00000084850e723e */ /* 0x000fe400000000ff */
[----:B------:R-:W-:Y:S02]  /*6c00*/  F2FP.F16.F32.PACK_AB R15, R135, R134 ;  /* 0x00000086870f723e */ /* 0x000fe400000000ff */
[----:B0-----:R-:W-:Y:S02]  /*6c10*/  F2FP.F16.F32.PACK_AB R152, R137, R136 ;  /* 0x000000888998723e */ /* 0x001fe400000000ff */
[----:B------:R-:W-:Y:S02]  /*6c20*/  F2FP.F16.F32.PACK_AB R153, R139, R138 ;  /* 0x0000008a8b99723e */ /* 0x000fe400000000ff */
[----:B------:R-:W-:-:S02]  /*6c30*/  F2FP.F16.F32.PACK_AB R154, R141, R140 ;  /* 0x0000008c8d9a723e */ /* 0x000fc400000000ff */
[----:B------:R-:W-:Y:S01]  /*6c40*/  F2FP.F16.F32.PACK_AB R155, R143, R142 ;  /* 0x0000008e8f9b723e */ /* 0x000fe200000000ff */
[----:B------:R-:W-:Y:S01]  /*6c50*/  STSM.16.M88.4 [R173], R160 ;  /* 0x000000a0ad007844 */ /* 0x000fe20000000200 */
[----:B------:R-:W-:Y:S02]  /*6c60*/  MOV R164, R4 ;  /* 0x0000000400a47202 */ /* 0x000fe40000000f00 */
[----:B-1----:R-:W-:Y:S02]  /*6c70*/  F2FP.F16.F32.PACK_AB R156, R145, R144 ;  /* 0x00000090919c723e */ /* 0x002fe400000000ff */
[----:B------:R-:W-:Y:S02]  /*6c80*/  F2FP.F16.F32.PACK_AB R157, R147, R146 ;  /* 0x00000092939d723e */ /* 0x000fe400000000ff */
[----:B------:R-:W-:Y:S02]  /*6c90*/  F2FP.F16.F32.PACK_AB R158, R149, R148 ;  /* 0x00000094959e723e */ /* 0x000fe400000000ff */
[----:B------:R-:W-:Y:S01]  /*6ca0*/  F2FP.F16.F32.PACK_AB R159, R151, R150 ;  /* 0x00000096979f723e */ /* 0x000fe200000000ff */
[----:B------:R0:W-:Y:S04]  /*6cb0*/  STSM.16.M88.4 [R3], R8 ;  /* 0x0000000803007844 */ /* 0x0001e80000000200 */
[----:B------:R1:W-:Y:S04]  /*6cc0*/  STSM.16.M88.4 [R20], R12 ;  /* 0x0000000c14007844 */ /* 0x0003e80000000200 */
[----:B------:R2:W-:Y:S04]  /*6cd0*/  STSM.16.M88.4 [R21], R152 ;  /* 0x0000009815007844 */ /* 0x0005e80000000200 */
[----:B------:R2:W-:Y:S01]  /*6ce0*/  STSM.16.M88.4 [R164], R156 ;  /* 0x0000009ca4007844 */ /* 0x0005e20000000200 */
[----:B------:R-:W-:Y:S01]  /*6cf0*/  BAR.SYNC.DEFER_BLOCKING 0x1, 0x100 ;  /* 0x0044000000007b1d */ /* 0x000fe20000010000 */
[----:B------:R-:W-:-:S04]  /*6d00*/  ISETP.NE.U32.AND P0, PT, RZ, UR14, PT ;  /* 0x0000000eff007c0c */ /* 0x000fc8000bf05070 */
[----:B------:R-:W-:Y:S01]  /*6d10*/  ISETP.NE.AND.EX P0, PT, RZ, UR15, PT, P0 ;  /* 0x0000000fff007c0c */ /* 0x000fe2000bf05300 */
[----:B------:R-:W-:Y:S01]  /*6d20*/  IMAD.U32 R4, RZ, RZ, UR9 ;  /* 0x00000009ff047e24 */ /* 0x000fe2000f8e00ff */
[----:B------:R-:W-:Y:S01]  /*6d30*/  ULDC UR9, c[0x0][0xbe8] ;  /* 0x0002fa0000097ab9 */ /* 0x000fe20000000800 */
[----:B------:R-:W-:Y:S01]  /*6d40*/  IMAD.U32 R5, RZ, RZ, UR12 ;  /* 0x0000000cff057e24 */ /* 0x000fe2000f8e00ff */
[----:B------:R-:W-:-:S09]  /*6d50*/  ULDC.64 UR12, c[0x0][0xc08] ;  /* 0x00030200000c7ab9 */ /* 0x000fd20000000a00 */
[----:B------:R-:W4:Y:S01]  /*6d60*/  @P0 LDG.E R7, desc[UR50][R4.64] ;  /* 0x0000003204070981 */ /* 0x000f22000c1e1900 */
[----:B------:R-:W-:-:S04]  /*6d70*/  UISETP.NE.U32.AND UP0, UPT, UR12, URZ, UPT ;  /* 0x0000003f0c00728c */ /* 0x000fc8000bf05070 */
[----:B------:R-:W-:-:S06]  /*6d80*/  UISETP.NE.AND.EX UP0, UPT, UR13, URZ, UPT, UP0 ;  /* 0x0000003f0d00728c */ /* 0x000fcc000bf05300 */
[----:B------:R-:W-:-:S05]  /*6d90*/  PLOP3.LUT P4, PT, PT, PT, UP0, 0x80, 0x0 ;  /* 0x000000000000781c */ /* 0x000fca0003f8f008 */
[----:B------:R-:W-:-:S03]  /*6da0*/  @UP0 UIADD3 UR12, UP1, UR4, UR12, URZ ;  /* 0x0000000c040c0290 */ /* 0x000fc6000ff3e03f */
[----:B------:R-:W-:Y:S01]  /*6db0*/  ULDC UR4, c[0x0][0xa88] ;  /* 0x0002a20000047ab9 */ /* 0x000fe20000000800 */
[----:B------:R-:W-:Y:S01]  /*6dc0*/  @UP0 UIADD3.X UR13, UR16, UR13, URZ, UP1, !UPT ;  /* 0x0000000d100d0290 */ /* 0x000fe20008ffe43f */
[----:B0-----:R-:W-:Y:S01]  /*6dd0*/  IMAD.U32 R3, RZ, RZ, UR4 ;  /* 0x00000004ff037e24 */ /* 0x001fe2000f8e00ff */
[----:B------:R-:W-:Y:S01]  /*6de0*/  UISETP.NE.AND UP0, UPT, UR44, URZ, UPT ;  /* 0x0000003f2c00728c */ /* 0x000fe2000bf05270 */
[----:B------:R-:W-:-:S03]  /*6df0*/  ULDC UR4, c[0x0][0xad4] ;  /* 0x0002b50000047ab9 */ /* 0x000fc60000000800 */
[----:B------:R-:W-:Y:S02]  /*6e00*/  USEL UR4, UR44, UR4, UP0 ;  /* 0x000000042c047287 */ /* 0x000fe40008000000 */
[----:B------:R-:W-:Y:S02]  /*6e10*/  UISETP.NE.AND UP1, UPT, UR9, 0x1, UPT ;  /* 0x000000010900788c */ /* 0x000fe4000bf25270 */
[----:B------:R-:W-:Y:S01]  /*6e20*/  UISETP.GT.AND UP2, UPT, UR4, 0x1, UPT ;  /* 0x000000010400788c */ /* 0x000fe2000bf44270 */
[----:B------:R-:W-:-:S03]  /*6e30*/  UMOV UR21, 0x9b8 ;  /* 0x000009b800157882 */ /* 0x000fc60000000000 */
[----:B------:R-:W-:Y:S01]  /*6e40*/  USEL UR21, UR21, 0x978, UP2 ;  /* 0x0000097815157887 */ /* 0x000fe20009000000 */
[----:B------:R-:W-:Y:S01]  /*6e50*/  PLOP3.LUT P1, PT, PT, PT, UP1, 0x80, 0x0 ;  /* 0x000000000000781c */ /* 0x000fe20003f2f018 */
[----:B------:R-:W-:Y:S01]  /*6e60*/  UISETP.NE.U32.AND UP0, UPT, UR14, URZ, UPT ;  /* 0x0000003f0e00728c */ /* 0x000fe2000bf05070 */
[----:B-1----:R-:W-:Y:S01]  /*6e70*/  IMAD.U32 R12, RZ, RZ, UR41 ;  /* 0x00000029ff0c7e24 */ /* 0x002fe2000f8e00ff */
[----:B------:R-:W-:Y:S01]  /*6e80*/  UMOV UR4, URZ ;  /* 0x0000003f00047c82 */ /* 0x000fe20008000000 */
[----:B------:R-:W-:Y:S01]  /*6e90*/  IMAD.U32 R8, RZ, RZ, UR12 ;  /* 0x0000000cff087e24 */ /* 0x000fe2000f8e00ff */
[----:B------:R-:W-:Y:S01]  /*6ea0*/  UISETP.NE.AND.EX UP0, UPT, UR15, URZ, UPT, UP0 ;  /* 0x0000003f0f00728c */ /* 0x000fe2000bf05300 */
[----:B------:R-:W-:Y:S01]  /*6eb0*/  IMAD.U32 R9, RZ, RZ, UR13 ;  /* 0x0000000dff097e24 */ /* 0x000fe2000f8e00ff */
[----:B------:R-:W-:Y:S01]  /*6ec0*/  @UP1 ULDC UR23, c[0x0][0xbec] ;  /* 0x0002fb0000171ab9 */ /* 0x000fe20000000800 */
[----:B---3--:R-:W-:Y:S01]  /*6ed0*/  IMAD R12, R12, 0x80, R176 ;  /* 0x000000800c0c7824 */ /* 0x008fe200078e02b0 */
[----:B------:R-:W-:-:S02]  /*6ee0*/  USEL UR39, UR39, URZ, !UP0 ;  /* 0x0000003f27277287 */ /* 0x000fc4000c000000 */
[----:B------:R0:W5:Y:S01]  /*6ef0*/  @P4 LDG.E R3, desc[UR50][R8.64] ;  /* 0x0000003208034981 */ /* 0x000162000c1e1900 */
[----:B------:R-:W-:Y:S01]  /*6f00*/  USEL UR20, UR42, URZ, UP2 ;  /* 0x0000003f2a147287 */ /* 0x000fe20009000000 */
[----:B------:R-:W-:Y:S01]  /*6f10*/  ULDC.64 UR16, c[0x0][UR21+0x220] ;  /* 0x0000880015107abb */ /* 0x000fe20008000a00 */
[----:B------:R-:W-:Y:S01]  /*6f20*/  USEL UR40, UR40, URZ, !UP0 ;  /* 0x0000003f28287287 */ /* 0x000fe2000c000000 */
[----:B------:R-:W-:Y:S01]  /*6f30*/  ULDC.64 UR18, c[0x0][UR21+0x228] ;  /* 0x00008a0015127abb */ /* 0x000fe20008000a00 */
[----:B------:R-:W-:Y:S01]  /*6f40*/  UIMAD UR17, UR17, UR39, URZ ;  /* 0x00000027111172a4 */ /* 0x000fe2000f8e023f */
[----:B------:R-:W-:Y:S01]  /*6f50*/  @UP1 ULDC UR26, c[0x0][0xbf0] ;  /* 0x0002fc00001a1ab9 */ /* 0x000fe20000000800 */
[----:B0-----:R-:W-:Y:S01]  /*6f60*/  @P1 IMAD.HI.U32 R8, R12, UR23, RZ ;  /* 0x000000170c081c27 */ /* 0x001fe2000f8e00ff */
[----:B------:R-:W-:Y:S01]  /*6f70*/  ULDC.64 UR14, c[0x0][UR21+0x218] ;  /* 0x00008600150e7abb */ /* 0x000fe20008000a00 */
[----:B------:R-:W-:Y:S02]  /*6f80*/  UIMAD.WIDE.U32 UR24, UR18, UR20, URZ ;  /* 0x00000014121872a5 */ /* 0x000fe4000f8e003f */
[----:B------:R-:W-:-:S02]  /*6f90*/  UIMAD.WIDE.U32 UR12, UR14, UR43, URZ ;  /* 0x0000002b0e0c72a5 */ /* 0x000fc4000f8e003f */
[----:B------:R-:W-:Y:S02]  /*6fa0*/  UIMAD UR22, UR15, UR43, URZ ;  /* 0x0000002b0f1672a4 */ /* 0x000fe4000f8e023f */
[----:B------:R-:W-:Y:S02]  /*6fb0*/  UIMAD UR18, UR19, UR20, URZ ;  /* 0x00000014131272a4 */ /* 0x000fe4000f8e023f */
[----:B------:R-:W-:Y:S02]  /*6fc0*/  UIMAD.WIDE.U32 UR14, UR16, UR39, URZ ;  /* 0x00000027100e72a5 */ /* 0x000fe4000f8e003f */
[----:B------:R-:W-:Y:S02]  /*6fd0*/  UIMAD UR17, UR16, UR40, UR17 ;  /* 0x00000028101172a4 */ /* 0x000fe4000f8e0211 */
[----:B------:R-:W-:Y:S02]  /*6fe0*/  UIADD3 UR18, UR25, UR18, URZ ;  /* 0x0000001219127290 */ /* 0x000fe4000fffe03f */
[----:B------:R-:W-:-:S02]  /*6ff0*/  UIADD3 UR22, UR13, UR22, URZ ;  /* 0x000000160d167290 */ /* 0x000fc4000fffe03f */
[----:B------:R-:W-:Y:S02]  /*7000*/  UIADD3 UR17, UR15, UR17, URZ ;  /* 0x000000110f117290 */ /* 0x000fe4000fffe03f */
[----:B------:R-:W-:Y:S01]  /*7010*/  IMAD.U32 R14, RZ, RZ, UR18 ;  /* 0x00000012ff0e7e24 */ /* 0x000fe2000f8e00ff */
[----:B----4-:R-:W-:Y:S01]  /*7020*/  @P0 R2UR UR4, R7 ;  /* 0x00000000070402ca */ /* 0x010fe200000e0000 */
[----:B------:R-:W-:Y:S01]  /*7030*/  IMAD.MOV.U32 R7, RZ, RZ, R12 ;  /* 0x000000ffff077224 */ /* 0x000fe200078e000c */
[----:B------:R-:W-:Y:S01]  /*7040*/  @P1 SHF.R.U32.HI R7, RZ, UR26, R8 ;  /* 0x0000001aff071c19 */ /* 0x000fe20008011608 */
[----:B------:R-:W-:-:S04]  /*7050*/  IMAD.U32 R8, RZ, RZ, UR24 ;  /* 0x00000018ff087e24 */ /* 0x000fc8000f8e00ff */
[----:B------:R-:W-:-:S06]  /*7060*/  IMAD.MOV R11, RZ, RZ, -R7 ;  /* 0x000000ffff0b7224 */ /* 0x000fcc00078e0a07 */
[----:B------:R-:W-:Y:S02]  /*7070*/  UIADD3 UR12, UP0, UP3, UR14, UR12, UR4 ;  /* 0x0000000c0e0c7290 */ /* 0x000fe4000fb1e004 */
[----:B------:R-:W-:Y:S01]  /*7080*/  USHF.R.S32.HI UR16, URZ, 0x1f, UR4 ;  /* 0x0000001f3f107899 */ /* 0x000fe20008011404 */
[----:B------:R-:W-:Y:S01]  /*7090*/  IMAD R11, R11, UR9, R12 ;  /* 0x000000090b0b7c24 */ /* 0x000fe2000f8e020c */
[----:B------:R-:W-:Y:S02]  /*70a0*/  SHF.R.S32.HI R9, RZ, 0x1f, R7 ;  /* 0x0000001fff097819 */ /* 0x000fe40000011407 */
[----:B------:R-:W-:Y:S01]  /*70b0*/  UIADD3.X UR14, UR17, UR22, UR16, UP0, UP3 ;  /* 0x00000016110e7290 */ /* 0x000fe200087e6410 */
[----:B------:R-:W-:Y:S01]  /*70c0*/  IADD3 R8, P2, P3, R7, UR12, R8 ;  /* 0x0000000c07087c10 */ /* 0x000fe2000fb5e008 */
[----:B------:R-:W-:Y:S01]  /*70d0*/  ULDC.64 UR12, c[0x0][UR21+0x210] ;  /* 0x00008400150c7abb */ /* 0x000fe20008000a00 */
[----:B------:R-:W-:Y:S01]  /*70e0*/  SHF.R.S32.HI R7, RZ, 0x1f, R11 ;  /* 0x0000001fff077819 */ /* 0x000fe2000001140b */
[----:B------:R-:W-:-:S02]  /*70f0*/  IMAD R10, R11, UR13, RZ ;  /* 0x0000000d0b0a7c24 */ /* 0x000fc4000f8e02ff */
        /* <DEDUP_REMOVED lines=9> */
[----:B--2---:R-:W-:Y:S08]  /*7190*/  @P4 BRA `(.L_x_9442) ;  /* 0x0000000000104947 */ /* 0x004ff00003800000 */
[----:B------:R-:W-:Y:S05]  /*71a0*/  @!P0 BRA `(.L_x_9442) ;  /* 0x00000000000c8947 */ /* 0x000fea0003800000 */
[----:B------:R-:W2:Y:S04]  /*71b0*/  LDG.E R8, desc[UR50][R4.64] ;  /* 0x0000003204087981 */ /* 0x000ea8000c1e1900 */
[----:B-----5:R-:W2:Y:S02]  /*71c0*/  LDG.E R3, desc[UR50][R4.64+0x4] ;  /* 0x0000043204037981 */ /* 0x020ea4000c1e1900 */
[----:B--2---:R-:W-:-:S07]  /*71d0*/  IMAD.IADD R3, R3, 0x1, -R8 ;  /* 0x0000000103037824 */ /* 0x004fce00078e0a08 */
.L_x_9442:
[----:B------:R-:W2:Y:S01]  /*71e0*/  LDL R10, [R1+0x28] ;  /* 0x00002800010a7983 */ /* 0x000ea20000100800 */
[----:B------:R-:W-:Y:S01]  /*71f0*/  IMAD.U32 R14, RZ, RZ, UR41 ;  /* 0x00000029ff0e7e24 */ /* 0x000fe2000f8e00ff */
[----:B------:R-:W-:Y:S01]  /*7200*/  LOP3.LUT P0, RZ, R225, 0x3, RZ, 0xc0, !PT ;  /* 0x00000003e1ff7812 */ /* 0x000fe2000780c0ff */
[----:B-----5:R-:W-:Y:S01]  /*7210*/  IMAD R3, R3, UR9, RZ ;  /* 0x0000000903037c24 */ /* 0x020fe2000f8e02ff */
[----:B------:R-:W-:Y:S01]  /*7220*/  SHFL.IDX PT, R4, R11, RZ, 0x1c1f ;  /* 0x001c1fff0b047589 */ /* 0x000fe200000e0000 */
[----:B------:R-:W-:-:S03]  /*7230*/  PLOP3.LUT P3, PT, PT, PT, UP2, 0x80, 0x0 ;  /* 0x000000000000781c */ /* 0x000fc60003f6f028 */
[----:B------:R-:W0:Y:S04]  /*7240*/  SHFL.IDX PT, R5, R7, RZ, 0x1c1f ;  /* 0x001c1fff07057589 */ /* 0x000e2800000e0000 */
[----:B------:R-:W-:Y:S04]  /*7250*/  SHFL.IDX PT, R8, R11, 0x1, 0x1c1f ;  /* 0x003c1f000b087f89 */ /* 0x000fe800000e0000 */
[----:B------:R-:W1:Y:S01]  /*7260*/  SHFL.IDX PT, R9, R7, 0x1, 0x1c1f ;  /* 0x003c1f0007097f89 */ /* 0x000e6200000e0000 */
[----:B--2---:R-:W-:-:S04]  /*7270*/  IMAD R14, R14, 0x80, R10 ;  /* 0x000000800e0e7824 */ /* 0x004fc800078e020a */
        /* <DEDUP_REMOVED lines=8> */
[----:B0-----:R-:W0:Y:S01]  /*7300*/  S2R R0, SR_TID.X ;  /* 0x0000000000007919 */ /* 0x001e220000002100 */
[----:B------:R-:W-:Y:S01]  /*7310*/  ULDC.64 UR14, c[0x0][0xaa0] ;  /* 0x0002a800000e7ab9 */ /* 0x000fe20000000a00 */
[----:B0-----:R-:W-:-:S05]  /*7320*/  VIADD R0, R0, 0xffffff80 ;  /* 0xffffff8000007836 */ /* 0x001fca0000000000 */
[----:B------:R-:W-:-:S04]  /*7330*/  SHF.R.S32.HI R5, RZ, 0x1f, R0 ;  /* 0x0000001fff057819 */ /* 0x000fc80000011400 */
[----:B------:R-:W-:-:S04]  /*7340*/  LEA.HI R5, R5, R0, RZ, 0x3 ;  /* 0x0000000005057211 */ /* 0x000fc800078f18ff */
[----:B------:R-:W-:Y:S02]  /*7350*/  LOP3.LUT R7, R5, 0xfffffff8, RZ, 0xc0, !PT ;  /* 0xfffffff805077812 */ /* 0x000fe400078ec0ff */
[----:B------:R-:W-:Y:S01]  /*7360*/  SHF.R.S32.HI R21, RZ, 0x3, R5 ;  /* 0x00000003ff157819 */ /* 0x000fe20000011405 */
[----:B------:R-:W-:Y:S02]  /*7370*/  IMAD.MOV.U32 R5, RZ, RZ, 0x2 ;  /* 0x00000002ff057424 */ /* 0x000fe400078e00ff */
[----:B------:R-:W-:-:S04]  /*7380*/  IMAD.IADD R20, R0, 0x1, -R7 ;  /* 0x0000000100147824 */ /* 0x000fc800078e0a07 */
[----:B------:R-:W-:-:S04]  /*7390*/  IMAD.SHL.U32 R0, R20, 0x8, RZ ;  /* 0x0000000814007824 */ /* 0x000fc800078e00ff */
[----:B------:R-:W-:-:S04]  /*73a0*/  IMAD R4, R21, 0x40, R0 ;  /* 0x0000004015047824 */ /* 0x000fc800078e0200 */
[----:B------:R-:W-:Y:S01]  /*73b0*/  IMAD.WIDE R4, R4, R5, UR10 ;  /* 0x0000000a04047e25 */ /* 0x000fe2000f8e0205 */
[----:B------:R-:W-:Y:S02]  /*73c0*/  UIMAD UR12, UR16, UR14, URZ ;  /* 0x0000000e100c72a4 */ /* 0x000fe4000f8e023f */
[C---:B------:R-:W-:Y:S02]  /*73d0*/  IADD3 R9, P4, R4.reuse, 0x1000, RZ ;  /* 0x0000100004097810 */ /* 0x040fe40007f9e0ff */
[C---:B------:R-:W-:Y:S02]  /*73e0*/  IADD3 R13, P3, R4.reuse, 0x2000, RZ ;  /* 0x00002000040d7810 */ /* 0x040fe40007f7e0ff */
[----:B------:R-:W-:Y:S01]  /*73f0*/  IADD3 R25, P2, R4, 0x3000, RZ ;  /* 0x0000300004197810 */ /* 0x000fe20007f5e0ff */
[----:B------:R-:W-:Y:S01]  /*7400*/  UIMAD UR12, UR4, UR15, UR12 ;  /* 0x0000000f040c72a4 */ /* 0x000fe2000f8e020c */
[----:B------:R-:W-:Y:S01]  /*7410*/  LOP3.LUT R8, R9, 0x380, RZ, 0xc0, !PT ;  /* 0x0000038009087812 */ /* 0x000fe200078ec0ff */
[----:B------:R-:W-:Y:S01]  /*7420*/  UIMAD.WIDE.U32 UR10, UR4, UR14, URZ ;  /* 0x0000000e040a72a5 */ /* 0x000fe2000f8e003f */
[----:B------:R-:W-:-:S02]  /*7430*/  LOP3.LUT R12, R13, 0x380, RZ, 0xc0, !PT ;  /* 0x000003800d0c7812 */ /* 0x000fc400078ec0ff */
[----:B------:R-:W-:Y:S01]  /*7440*/  LOP3.LUT R24, R25, 0x380, RZ, 0xc0, !PT ;  /* 0x0000038019187812 */ /* 0x000fe200078ec0ff */
[----:B------:R-:W-:Y:S01]  /*7450*/  UIADD3 UR11, UR11, UR12, URZ ;  /* 0x0000000c0b0b7290 */ /* 0x000fe2000fffe03f */
[----:B------:R-:W-:Y:S01]  /*7460*/  SHF.R.U64 R8, R8, 0x3, RZ ;  /* 0x0000000308087819 */ /* 0x000fe200000012ff */
[----:B------:R-:W-:Y:S01]  /*7470*/  IMAD.U32 R77, RZ, RZ, UR41 ;  /* 0x00000029ff4d7e24 */ /* 0x000fe2000f8e00ff */
[----:B------:R-:W-:Y:S01]  /*7480*/  SHF.R.U64 R12, R12, 0x3, RZ ;  /* 0x000000030c0c7819 */ /* 0x000fe200000012ff */
[----:B------:R-:W-:Y:S01]  /*7490*/  ULDC.64 UR12, c[0x0][0xae8] ;  /* 0x0002ba00000c7ab9 */ /* 0x000fe20000000a00 */
[----:B------:R-:W-:Y:S01]  /*74a0*/  SHF.R.U64 R24, R24, 0x3, RZ ;  /* 0x0000000318187819 */ /* 0x000fe200000012ff */
[----:B------:R-:W-:Y:S01]  /*74b0*/  UIMAD.WIDE.U32 UR10, UR43, UR12, UR10 ;  /* 0x0000000c2b0a72a5 */ /* 0x000fe2000f8e000a */
[----:B------:R-:W-:Y:S01]  /*74c0*/  LOP3.LUT R8, R8, R9, RZ, 0x3c, !PT ;  /* 0x0000000908087212 */ /* 0x000fe200078e3cff */
[--C-:B------:R-:W-:Y:S01]  /*74d0*/  IMAD.X R9, RZ, RZ, R5.reuse, P4 ;  /* 0x000000ffff097224 */ /* 0x100fe200020e0605 */
[----:B------:R-:W-:Y:S01]  /*74e0*/  LOP3.LUT R12, R12, R13, RZ, 0x3c, !PT ;  /* 0x0000000d0c0c7212 */ /* 0x000fe200078e3cff */
[----:B------:R-:W-:Y:S01]  /*74f0*/  IMAD.X R13, RZ, RZ, R5, P3 ;  /* 0x000000ffff0d7224 */ /* 0x000fe200018e0605 */
[----:B------:R-:W-:Y:S01]  /*7500*/  LOP3.LUT R24, R24, R25, RZ, 0x3c, !PT ;  /* 0x0000001918187212 */ /* 0x000fe200078e3cff */
[----:B------:R-:W-:Y:S01]  /*7510*/  IMAD R20, R20, 0x20, R21 ;  /* 0x0000002014147824 */ /* 0x000fe200078e0215 */
[C---:B------:R-:W-:Y:S01]  /*7520*/  IADD3 R29, P0, R4.reuse, 0x4000, RZ ;  /* 0x00004000041d7810 */ /* 0x040fe20007f1e0ff */
[----:B------:R-:W-:Y:S01]  /*7530*/  IMAD.X R25, RZ, RZ, R5, P2 ;  /* 0x000000ffff197224 */ /* 0x000fe200010e0605 */
[----:B------:R-:W-:-:S02]  /*7540*/  IADD3 R33, P6, R4, 0x5000, RZ ;  /* 0x0000500004217810 */ /* 0x000fc40007fde0ff */
[C---:B------:R-:W-:Y:S01]  /*7550*/  IADD3 R37, P5, R4.reuse, 0x6000, RZ ;  /* 0x0000600004257810 */ /* 0x040fe20007fbe0ff */
[----:B------:R-:W-:Y:S01]  /*7560*/  USHF.R.S32.HI UR4, URZ, 0x1f, UR39 ;  /* 0x0000001f3f047899 */ /* 0x000fe20008011427 */
[C---:B------:R-:W-:Y:S01]  /*7570*/  IADD3 R41, P4, R4.reuse, 0x7000, RZ ;  /* 0x0000700004297810 */ /* 0x040fe20007f9e0ff */
[----:B------:R-:W-:Y:S01]  /*7580*/  @UP1 ULDC UR14, c[0x0][0xbec] ;  /* 0x0002fb00000e1ab9 */ /* 0x000fe20000000800 */
[C---:B------:R-:W-:Y:S01]  /*7590*/  IADD3 R45, P3, R4.reuse, 0x8000, RZ ;  /* 0x00008000042d7810 */ /* 0x040fe20007f7e0ff */
[----:B------:R-:W-:Y:S01]  /*75a0*/  UIMAD UR11, UR43, UR13, UR11 ;  /* 0x0000000d2b0b72a4 */ /* 0x000fe2000f8e020b */
[----:B------:R-:W-:Y:S01]  /*75b0*/  IADD3 R49, P2, R4, 0x9000, RZ ;  /* 0x0000900004317810 */ /* 0x000fe20007f5e0ff */
[----:B------:R-:W-:Y:S01]  /*75c0*/  IMAD R78, R77, 0x80, R20 ;  /* 0x000000804d4e7824 */ /* 0x000fe200078e0214 */
[----:B------:R-:W-:Y:S01]  /*75d0*/  LOP3.LUT R28, R29, 0x380, RZ, 0xc0, !PT ;  /* 0x000003801d1c7812 */ /* 0x000fe200078ec0ff */
[----:B------:R-:W-:Y:S01]  /*75e0*/  ULDC.64 UR12, c[0x0][0xaf0] ;  /* 0x0002bc00000c7ab9 */ /* 0x000fe20000000a00 */
[----:B------:R-:W-:Y:S01]  /*75f0*/  LOP3.LUT R32, R33, 0x380, RZ, 0xc0, !PT ;  /* 0x0000038021207812 */ /* 0x000fe200078ec0ff */
[----:B------:R-:W-:Y:S01]  /*7600*/  IMAD.U32 R84, RZ, RZ, UR41 ;  /* 0x00000029ff547e24 */ /* 0x000fe2000f8e00ff */
[----:B------:R-:W-:Y:S01]  /*7610*/  LOP3.LUT R36, R37, 0x380, RZ, 0xc0, !PT ;  /* 0x0000038025247812 */ /* 0x000fe200078ec0ff */
[----:B------:R-:W5:Y:S01]  /*7620*/  LD.E.128 R12, desc[UR50][R12.64] ;  /* 0x000000320c0c7980 */ /* 0x000f62000c101d00 */
[----:B------:R-:W-:-:S02]  /*7630*/  LOP3.LUT R40, R41, 0x380, RZ, 0xc0, !PT ;  /* 0x0000038029287812 */ /* 0x000fc400078ec0ff */
[----:B------:R-:W-:Y:S01]  /*7640*/  LOP3.LUT R44, R45, 0x380, RZ, 0xc0, !PT ;  /* 0x000003802d2c7812 */ /* 0x000fe200078ec0ff */
[----:B------:R-:W-:Y:S01]  /*7650*/  UIMAD UR4, UR4, UR12, URZ ;  /* 0x0000000c040472a4 */ /* 0x000fe2000f8e023f */
[----:B------:R-:W-:Y:S01]  /*7660*/  LOP3.LUT R48, R49, 0x380, RZ, 0xc0, !PT ;  /* 0x0000038031307812 */ /* 0x000fe200078ec0ff */
[----:B------:R-:W-:Y:S01]  /*7670*/  @P1 IMAD.HI.U32 R20, R78, UR14, RZ ;  /* 0x0000000e4e141c27 */ /* 0x000fe2000f8e00ff */
[----:B------:R-:W-:Y:S01]  /*7680*/  SHF.R.U64 R28, R28, 0x3, RZ ;  /* 0x000000031c1c7819 */ /* 0x000fe200000012ff */
[----:B------:R-:W-:Y:S01]  /*7690*/  UIMAD.WIDE.U32 UR10, UR39, UR12, UR10 ;  /* 0x0000000c270a72a5 */ /* 0x000fe2000f8e000a */
[----:B------:R-:W-:Y:S01]  /*76a0*/  SHF.R.U64 R32, R32, 0x3, RZ ;  /* 0x0000000320207819 */ /* 0x000fe200000012ff */
[----:B------:R-:W5:Y:S01]  /*76b0*/  LD.E.128 R24, desc[UR50][R24.64] ;  /* 0x0000003218187980 */ /* 0x000f62000c101d00 */
[----:B------:R-:W-:Y:S02]  /*76c0*/  SHF.R.U64 R36, R36, 0x3, RZ ;  /* 0x0000000324247819 */ /* 0x000fe400000012ff */
[----:B------:R-:W-:-:S02]  /*76d0*/  SHF.R.U64 R40, R40, 0x3, RZ ;  /* 0x0000000328287819 */ /* 0x000fc400000012ff */
[----:B------:R-:W-:Y:S01]  /*76e0*/  SHF.R.U64 R44, R44, 0x3, RZ ;  /* 0x000000032c2c7819 */ /* 0x000fe200000012ff */
[----:B------:R-:W-:Y:S01]  /*76f0*/  UIMAD UR4, UR39, UR13, UR4 ;  /* 0x0000000d270472a4 */ /* 0x000fe2000f8e0204 */
[----:B------:R-:W-:Y:S01]  /*7700*/  SHF.R.U64 R48, R48, 0x3, RZ ;  /* 0x0000000330307819 */ /* 0x000fe200000012ff */
[----:B------:R-:W-:Y:S01]  /*7710*/  @UP1 ULDC UR12, c[0x0][0xbf0] ;  /* 0x0002fc00000c1ab9 */ /* 0x000fe20000000800 */
        /* <DEDUP_REMOVED lines=11> */
[----:B------:R-:W-:Y:S01]  /*77d0*/  @P1 SHF.R.U32.HI R79, RZ, UR12, R20 ;  /* 0x0000000cff4f1c19 */ /* 0x000fe20008011614 */
[----:B------:R-:W-:Y:S01]  /*77e0*/  UIADD3 UR4, UR11, UR4, URZ ;  /* 0x000000040b047290 */ /* 0x000fe2000fffe03f */
[----:B------:R-:W-:Y:S01]  /*77f0*/  LOP3.LUT R48, R48, R49, RZ, 0x3c, !PT ;  /* 0x0000003130307212 */ /* 0x000fe200078e3cff */
[----:B------:R-:W-:Y:S01]  /*7800*/  IMAD.X R49, RZ, RZ, R5, P2 ;  /* 0x000000ffff317224 */ /* 0x000fe200010e0605 */
[C---:B------:R-:W-:Y:S01]  /*7810*/  IADD3 R53, P0, R4.reuse, 0xa000, RZ ;  /* 0x0000a00004357810 */ /* 0x040fe20007f1e0ff */
[----:B------:R-:W-:Y:S01]  /*7820*/  IMAD.U32 R76, RZ, RZ, UR10 ;  /* 0x0000000aff4c7e24 */ /* 0x000fe2000f8e00ff */
[C---:B------:R-:W-:Y:S01]  /*7830*/  IADD3 R57, P6, R4.reuse, 0xb000, RZ ;  /* 0x0000b00004397810 */ /* 0x040fe20007fde0ff */
[----:B------:R-:W-:Y:S01]  /*7840*/  IMAD.U32 R77, RZ, RZ, UR11 ;  /* 0x0000000bff4d7e24 */ /* 0x000fe2000f8e00ff */
[C---:B------:R-:W-:Y:S01]  /*7850*/  IADD3 R61, P5, R4.reuse, 0xc000, RZ ;  /* 0x0000c000043d7810 */ /* 0x040fe20007fbe0ff */
[----:B------:R-:W5:Y:S01]  /*7860*/  LD.E.128 R28, desc[UR50][R28.64] ;  /* 0x000000321c1c7980 */ /* 0x000f62000c101d00 */
[----:B------:R-:W-:-:S02]  /*7870*/  IADD3 R65, P4, R4, 0xd000, RZ ;  /* 0x0000d00004417810 */ /* 0x000fc40007f9e0ff */
[C---:B------:R-:W-:Y:S01]  /*7880*/  IADD3 R69, P3, R4.reuse, 0xe000, RZ ;  /* 0x0000e00004457810 */ /* 0x040fe20007f7e0ff */
[--C-:B------:R-:W-:Y:S01]  /*7890*/  IMAD.MOV R81, RZ, RZ, -R79.reuse ;  /* 0x000000ffff517224 */ /* 0x100fe200078e0a4f */
[----:B------:R-:W-:Y:S01]  /*78a0*/  IADD3 R7, P2, R4, 0xf000, RZ ;  /* 0x0000f00004077810 */ /* 0x000fe20007f5e0ff */
[----:B------:R-:W-:Y:S01]  /*78b0*/  ULDC.64 UR10, c[0x0][0xae0] ;  /* 0x0002b800000a7ab9 */ /* 0x000fe20000000a00 */
[----:B------:R-:W-:Y:S01]  /*78c0*/  SHF.R.S32.HI R20, RZ, 0x1f, R79 ;  /* 0x0000001fff147819 */ /* 0x000fe2000001144f */
[----:B------:R-:W5:Y:S01]  /*78d0*/  LD.E.128 R32, desc[UR50][R32.64] ;  /* 0x0000003220207980 */ /* 0x000f62000c101d00 */
[----:B------:R-:W-:Y:S02]  /*78e0*/  LOP3.LUT R52, R53, 0x380, RZ, 0xc0, !PT ;  /* 0x0000038035347812 */ /* 0x000fe400078ec0ff */
[----:B------:R-:W-:Y:S01]  /*78f0*/  LOP3.LUT R56, R57, 0x380, RZ, 0xc0, !PT ;  /* 0x0000038039387812 */ /* 0x000fe200078ec0ff */
[----:B------:R-:W5:Y:S01]  /*7900*/  LD.E.128 R36, desc[UR50][R36.64] ;  /* 0x0000003224247980 */ /* 0x000f62000c101d00 */
[----:B------:R-:W-:-:S02]  /*7910*/  LOP3.LUT R60, R61, 0x380, RZ, 0xc0, !PT ;  /* 0x000003803d3c7812 */ /* 0x000fc400078ec0ff */
[----:B------:R-:W-:Y:S01]  /*7920*/  LOP3.LUT R64, R65, 0x380, RZ, 0xc0, !PT ;  /* 0x0000038041407812 */ /* 0x000fe200078ec0ff */
[----:B------:R-:W5:Y:S01]  /*7930*/  LD.E.128 R40, desc[UR50][R40.64] ;  /* 0x0000003228287980 */ /* 0x000f62000c101d00 */
[----:B------:R-:W-:Y:S01]  /*7940*/  LOP3.LUT R68, R69, 0x380, RZ, 0xc0, !PT ;  /* 0x0000038045447812 */ /* 0x000fe200078ec0ff */
[----:B------:R-:W-:Y:S01]  /*7950*/  IMAD.U32 R77, RZ, RZ, UR4 ;  /* 0x00000004ff4d7e24 */ /* 0x000fe2000f8e00ff */
[----:B------:R-:W-:Y:S01]  /*7960*/  LOP3.LUT R11, R4, 0x380, RZ, 0xc0, !PT ;  /* 0x00000380040b7812 */ /* 0x000fe200078ec0ff */
[----:B------:R-:W-:Y:S01]  /*7970*/  IMAD R81, R81, UR9, R78 ;  /* 0x0000000951517c24 */ /* 0x000fe2000f8e024e */
[----:B------:R-:W-:Y:S01]  /*7980*/  LOP3.LUT R6, R7, 0x380, RZ, 0xc0, !PT ;  /* 0x0000038007067812 */ /* 0x000fe200078ec0ff */
[----:B------:R-:W-:Y:S01]  /*7990*/  IMAD R20, R20, UR10, RZ ;  /* 0x0000000a14147c24 */ /* 0x000fe2000f8e02ff */
[----:B------:R-:W-:Y:S01]  /*79a0*/  SHF.R.U64 R52, R52, 0x3, RZ ;  /* 0x0000000334347819 */ /* 0x000fe200000012ff */
[----:B------:R-:W-:Y:S01]  /*79b0*/  IMAD.X R73, RZ, RZ, R5, P2 ;  /* 0x000000ffff497224 */ /* 0x000fe200010e0605 */
[----:B------:R-:W-:Y:S01]  /*79c0*/  SHF.R.U64 R56, R56, 0x3, RZ ;  /* 0x0000000338387819 */ /* 0x000fe200000012ff */
[----:B------:R-:W5:Y:S01]  /*79d0*/  LD.E.128 R44, desc[UR50][R44.64] ;  /* 0x000000322c2c7980 */ /* 0x000f62000c101d00 */
[----:B------:R-:W-:-:S02]  /*79e0*/  SHF.R.U64 R60, R60, 0x3, RZ ;  /* 0x000000033c3c7819 */ /* 0x000fc400000012ff */
[----:B------:R-:W-:Y:S01]  /*79f0*/  SHF.R.U64 R64, R64, 0x3, RZ ;  /* 0x0000000340407819 */ /* 0x000fe200000012ff */
[----:B------:R-:W5:Y:S01]  /*7a00*/  LD.E.128 R48, desc[UR50][R48.64] ;  /* 0x0000003230307980 */ /* 0x000f62000c101d00 */
[----:B------:R-:W-:Y:S01]  /*7a10*/  SHF.R.U64 R68, R68, 0x3, RZ ;  /* 0x0000000344447819 */ /* 0x000fe200000012ff */
[----:B------:R-:W-:Y:S01]  /*7a20*/  IMAD.WIDE.U32 R76, R79, UR10, R76 ;  /* 0x0000000a4f4c7c25 */ /* 0x000fe2000f8e004c */
        /* <DEDUP_REMOVED lines=13> */
[----:B------:R-:W-:Y:S01]  /*7b00*/  SHF.R.S32.HI R20, RZ, 0x1f, R81 ;  /* 0x0000001fff147819 */ /* 0x000fe20000011451 */
[----:B------:R-:W-:Y:S01]  /*7b10*/  ULDC.64 UR10, c[0x0][0xad8] ;  /* 0x0002b600000a7ab9 */ /* 0x000fe20000000a00 */
[----:B------:R-:W-:-:S02]  /*7b20*/  LOP3.LUT R4, R11, R4, RZ, 0x3c, !PT ;  /* 0x000000040b047212 */ /* 0x000fc400078e3cff */
[----:B------:R-:W-:Y:S01]  /*7b30*/  LOP3.LUT R72, R6, R7, RZ, 0x3c, !PT ;  /* 0x0000000706487212 */ /* 0x000fe200078e3cff */
[----:B------:R-:W-:Y:S01]  /*7b40*/  IMAD R20, R20, UR10, RZ ;  /* 0x0000000a14147c24 */ /* 0x000fe2000f8e02ff */
[----:B------:R-:W5:Y:S01]  /*7b50*/  LD.E.128 R8, desc[UR50][R8.64] ;  /* 0x0000003208087980 */ /* 0x000f62000c101d00 */
[----:B------:R-:W-:-:S03]  /*7b60*/  IMAD.IADD R77, R77, 0x1, R79 ;  /* 0x000000014d4d7824 */ /* 0x000fc600078e024f */
[----:B------:R-:W5:Y:S01]  /*7b70*/  LD.E.128 R4, desc[UR50][R4.64] ;  /* 0x0000003204047980 */ /* 0x000f62000c101d00 */
[----:B------:R-:W-:-:S03]  /*7b80*/  IMAD R84, R84, 0x80, R21 ;  /* 0x0000008054547824 */ /* 0x000fc600078e0215 */
[----:B------:R-:W5:Y:S01]  /*7b90*/  LD.E.128 R52, desc[UR50][R52.64] ;  /* 0x0000003234347980 */ /* 0x000f62000c101d00 */
[----:B------:R-:W-:-:S03]  /*7ba0*/  IMAD R79, R81, UR11, R20 ;  /* 0x0000000b514f7c24 */ /* 0x000fc6000f8e0214 */
[----:B------:R-:W5:Y:S01]  /*7bb0*/  LD.E.128 R56, desc[UR50][R56.64] ;  /* 0x0000003238387980 */ /* 0x000f62000c101d00 */
[----:B------:R-:W-:Y:S01]  /*7bc0*/  IMAD.WIDE.U32 R20, R81, UR10, R76 ;  /* 0x0000000a51147c25 */ /* 0x000fe2000f8e004c */
[----:B------:R-:W-:Y:S02]  /*7bd0*/  ULDC.64 UR10, c[0x0][0xa80] ;  /* 0x0002a000000a7ab9 */ /* 0x000fe40000000a00 */
[----:B------:R-:W5:Y:S04]  /*7be0*/  LD.E.128 R60, desc[UR50][R60.64] ;  /* 0x000000323c3c7980 */ /* 0x000f68000c101d00 */
        /* <DEDUP_REMOVED lines=9> */
[----:B------:R-:W-:Y:S01]  /*7c80*/  IMAD.IADD R21, R21, 0x1, R79 ;  /* 0x0000000115157824 */ /* 0x000fe200078e024f */
[----:B------:R-:W-:Y:S01]  /*7c90*/  LEA R82, P2, R20, UR10, 0x1 ;  /* 0x0000000a14527c11 */ /* 0x000fe2000f8408ff */
[----:B------:R-:W-:-:S03]  /*7ca0*/  UIADD3 UR8, UR8, 0x22820, URZ ;  /* 0x0002282008087890 */ /* 0x000fc6000fffe03f */
[----:B------:R-:W-:Y:S02]  /*7cb0*/  LEA.HI.X R83, R20, UR11, R21, 0x1, P2 ;  /* 0x0000000b14537c11 */ /* 0x000fe400090f0c15 */
[C---:B------:R-:W-:Y:S01]  /*7cc0*/  ISETP.GE.AND P2, PT, R84.reuse, R3, PT ;  /* 0x000000035400720c */ /* 0x040fe20003f46270 */
[----:B------:R-:W-:Y:S01]  /*7cd0*/  UPRMT UR8, URZ, 0x654, UR8 ;  /* 0x000006543f087896 */ /* 0x000fe20008000008 */
[C---:B------:R-:W-:Y:S02]  /*7ce0*/  VIADD R76, R84.reuse, 0x20 ;  /* 0x00000020544c7836 */ /* 0x040fe40000000000 */
[----:B------:R-:W-:Y:S02]  /*7cf0*/  VIADD R78, R84, 0x40 ;  /* 0x00000040544e7836 */ /* 0x000fe40000000000 */
[C---:B------:R-:W-:Y:S02]  /*7d00*/  VIADD R86, R0.reuse, 0x40 ;  /* 0x0000004000567836 */ /* 0x040fe40000000000 */
[----:B------:R-:W-:-:S02]  /*7d10*/  VIADD R88, R0, 0x80 ;  /* 0x0000008000587836 */ /* 0x000fc40000000000 */
[----:B------:R-:W-:Y:S01]  /*7d20*/  VIADD R90, R0, 0xc0 ;  /* 0x000000c0005a7836 */ /* 0x000fe20000000000 */
[----:B0-----:R0:W1:Y:S01]  /*7d30*/  SHFL.IDX PT, R85, R82, RZ, 0x181f ;  /* 0x00181fff52557589 */ /* 0x00106200000e0000 */
[----:B------:R-:W-:Y:S03]  /*7d40*/  BSSY B1, `(.L_x_9444) ;  /* 0x000001b000017945 */ /* 0x000fe60003800000 */
[----:B------:R0:W2:Y:S01]  /*7d50*/  SHFL.IDX PT, R81, R83, RZ, 0x181f ;  /* 0x00181fff53517589 */ /* 0x0000a200000e0000 */
[----:B------:R-:W-:Y:S01]  /*7d60*/  SYNCS.ARRIVE.TRANS64.RED.A1T0 RZ, [UR8], RZ ;  /* 0x000000ffffff79a7 */ /* 0x000fe20008100408 */
[-C--:B------:R-:W-:Y:S02]  /*7d70*/  ISETP.GE.AND P1, PT, R76, R3.reuse, PT ;  /* 0x000000034c00720c */ /* 0x080fe40003f26270 */
[----:B------:R-:W-:Y:S02]  /*7d80*/  ISETP.GE.AND P0, PT, R78, R3, PT ;  /* 0x000000034e00720c */ /* 0x000fe40003f06270 */
[----:B------:R-:W-:-:S02]  /*7d90*/  SHF.R.S32.HI R92, RZ, 0x1f, R0 ;  /* 0x0000001fff5c7819 */ /* 0x000fc40000011400 */
        /* <DEDUP_REMOVED lines=10> */
[----:B--2---:R-:W-:Y:S02]  /*7e40*/  @!P5 LEA.HI.X R21, R0, R81, R92, 0x1, P6 ;  /* 0x000000510015d211 */ /* 0x004fe400030f0c5c */
[----:B------:R-:W-:-:S03]  /*7e50*/  @!P4 LEA R76, P6, R86, R85, 0x1 ;  /* 0x00000055564cc211 */ /* 0x000fc600078c08ff */
[----:B-----5:R0:W-:Y:S01]  /*7e60*/  @!P5 ST.E.128 desc[UR50][R20.64], R4 ;  /* 0x000000041400d985 */ /* 0x0201e2000c101d32 */
[----:B------:R-:W-:Y:S02]  /*7e70*/  @!P4 LEA.HI.X R77, R86, R81, R87, 0x1, P6 ;  /* 0x00000051564dc211 */ /* 0x000fe400030f0c57 */
[----:B------:R-:W-:-:S03]  /*7e80*/  @!P3 LEA R78, P6, R88, R85, 0x1 ;  /* 0x00000055584eb211 */ /* 0x000fc600078c08ff */
[----:B------:R0:W-:Y:S01]  /*7e90*/  @!P4 ST.E.128 desc[UR50][R76.64], R28 ;  /* 0x0000001c4c00c985 */ /* 0x0001e2000c101d32 */
[----:B------:R-:W-:Y:S02]  /*7ea0*/  @!P3 LEA.HI.X R79, R88, R81, R89, 0x1, P6 ;  /* 0x00000051584fb211 */ /* 0x000fe400030f0c59 */
[----:B------:R-:W-:-:S03]  /*7eb0*/  @!P2 LEA R80, P6, R90, R85, 0x1 ;  /* 0x000000555a50a211 */ /* 0x000fc600078c08ff */
[----:B------:R0:W-:Y:S01]  /*7ec0*/  @!P3 ST.E.128 desc[UR50][R78.64], R44 ;  /* 0x0000002c4e00b985 */ /* 0x0001e2000c101d32 */
[----:B------:R-:W-:-:S05]  /*7ed0*/  @!P2 LEA.HI.X R81, R90, R81, R91, 0x1, P6 ;  /* 0x000000515a51a211 */ /* 0x000fca00030f0c5b */
[----:B------:R0:W-:Y:S04]  /*7ee0*/  @!P2 ST.E.128 desc[UR50][R80.64], R60 ;  /* 0x0000003c5000a985 */ /* 0x0001e8000c101d32 */
.L_x_9445:
[----:B------:R-:W-:Y:S05]  /*7ef0*/  BSYNC B1 ;  /* 0x0000000000017941 */ /* 0x000fea0003800000 */
.L_x_9444:
[----:B0----5:R0:W3:Y:S01]  /*7f00*/  SHFL.IDX PT, R29, R83, 0x1, 0x181f ;  /* 0x00381f00531d7f89 */ /* 0x0210e200000e0000 */
[----:B------:R-:W-:Y:S03]  /*7f10*/  BSSY B1, `(.L_x_9446) ;  /* 0x0000014000017945 */ /* 0x000fe60003800000 */
[----:B------:R0:W4:Y:S01]  /*7f20*/  SHFL.IDX PT, R21, R82, 0x1, 0x181f ;  /* 0x00381f0052157f89 */ /* 0x00012200000e0000 */
[----:B------:R-:W-:Y:S05]  /*7f30*/  @P1 BRA `(.L_x_9447) ;  /* 0x0000000000441947 */ /* 0x000fea0003800000 */
[----:B------:R-:W-:Y:S02]  /*7f40*/  ULDC UR4, c[0x0][0xac8] ;  /* 0x0002b20000047ab9 */ /* 0x000fe40000000800 */
[----:B------:R-:W-:Y:S02]  /*7f50*/  ISETP.GE.AND P4, PT, R0, UR4, PT ;  /* 0x0000000400007c0c */ /* 0x000fe4000bf86270 */
[----:B------:R-:W-:Y:S02]  /*7f60*/  ISETP.GE.AND P3, PT, R86, UR4, PT ;  /* 0x0000000456007c0c */ /* 0x000fe4000bf66270 */
[----:B------:R-:W-:Y:S02]  /*7f70*/  ISETP.GE.AND P2, PT, R88, UR4, PT ;  /* 0x0000000458007c0c */ /* 0x000fe4000bf46270 */
[----:B------:R-:W-:-:S07]  /*7f80*/  ISETP.GE.AND P1, PT, R90, UR4, PT ;  /* 0x000000045a007c0c */ /* 0x000fce000bf26270 */
[-C--:B----4-:R-:W-:Y:S02]  /*7f90*/  @!P4 LEA R4, P6, R0, R21.reuse, 0x1 ;  /* 0x000000150004c211 */ /* 0x090fe400078c08ff */
[----:B------:R-:W-:Y:S02]  /*7fa0*/  @!P3 LEA R6, P5, R86, R21, 0x1 ;  /* 0x000000155606b211 */ /* 0x000fe400078a08ff */
[----:B---3--:R-:W-:Y:S02]  /*7fb0*/  @!P4 LEA.HI.X R5, R0, R29, R92, 0x1, P6 ;  /* 0x0000001d0005c211 */ /* 0x008fe400030f0c5c */
[----:B------:R-:W-:Y:S02]  /*7fc0*/  @!P2 LEA R20, P6, R88, R21, 0x1 ;  /* 0x000000155814a211 */ /* 0x000fe400078c08ff */
[----:B------:R-:W-:Y:S01]  /*7fd0*/  @!P3 LEA.HI.X R7, R86, R29, R87, 0x1, P5 ;  /* 0x0000001d5607b211 */ /* 0x000fe200028f0c57 */
[----:B------:R3:W-:Y:S01]  /*7fe0*/  @!P4 ST.E.128 desc[UR50][R4.64], R8 ;  /* 0x000000080400c985 */ /* 0x0007e2000c101d32 */
[----:B------:R-:W-:-:S02]  /*7ff0*/  @!P1 LEA R28, P5, R90, R21, 0x1 ;  /* 0x000000155a1c9211 */ /* 0x000fc400078a08ff */
[-C--:B------:R-:W-:Y:S01]  /*8000*/  @!P2 LEA.HI.X R21, R88, R29.reuse, R89, 0x1, P6 ;  /* 0x0000001d5815a211 */ /* 0x080fe200030f0c59 */
[----:B------:R3:W-:Y:S01]  /*8010*/  @!P3 ST.E.128 desc[UR50][R6.64], R32 ;  /* 0x000000200600b985 */ /* 0x0007e2000c101d32 */
[----:B------:R-:W-:-:S03]  /*8020*/  @!P1 LEA.HI.X R29, R90, R29, R91, 0x1, P5 ;  /* 0x0000001d5a1d9211 */ /* 0x000fc600028f0c5b */
[----:B------:R3:W-:Y:S04]  /*8030*/  @!P2 ST.E.128 desc[UR50][R20.64], R48 ;  /* 0x000000301400a985 */ /* 0x0007e8000c101d32 */
[----:B------:R3:W-:Y:S02]  /*8040*/  @!P1 ST.E.128 desc[UR50][R28.64], R64 ;  /* 0x000000401c009985 */ /* 0x0007e4000c101d32 */
.L_x_9447:
[----:B------:R-:W-:Y:S05]  /*8050*/  BSYNC B1 ;  /* 0x0000000000017941 */ /* 0x000fea0003800000 */
.L_x_9446:
[----:B---3--:R3:W0:Y:S01]  /*8060*/  SHFL.IDX PT, R11, R83, 0x2, 0x181f ;  /* 0x00581f00530b7f89 */ /* 0x00862200000e0000 */
[----:B------:R-:W-:Y:S03]  /*8070*/  BSSY B1, `(.L_x_9448) ;  /* 0x0000014000017945 */ /* 0x000fe60003800000 */
[----:B------:R3:W0:Y:S01]  /*8080*/  SHFL.IDX PT, R7, R82, 0x2, 0x181f ;  /* 0x00581f0052077f89 */ /* 0x00062200000e0000 */
[----:B------:R-:W-:Y:S05]  /*8090*/  @P0 BRA `(.L_x_9449) ;  /* 0x0000000000440947 */ /* 0x000fea0003800000 */
[----:B------:R-:W-:Y:S02]  /*80a0*/  ULDC UR4, c[0x0][0xac8] ;  /* 0x0002b20000047ab9 */ /* 0x000fe40000000800 */
[----:B------:R-:W-:Y:S02]  /*80b0*/  ISETP.GE.AND P3, PT, R0, UR4, PT ;  /* 0x0000000400007c0c */ /* 0x000fe4000bf66270 */
[----:B------:R-:W-:Y:S02]  /*80c0*/  ISETP.GE.AND P2, PT, R86, UR4, PT ;  /* 0x0000000456007c0c */ /* 0x000fe4000bf46270 */
[----:B------:R-:W-:Y:S02]  /*80d0*/  ISETP.GE.AND P1, PT, R88, UR4, PT ;  /* 0x0000000458007c0c */ /* 0x000fe4000bf26270 */
[----:B------:R-:W-:-:S07]  /*80e0*/  ISETP.GE.AND P0, PT, R90, UR4, PT ;  /* 0x000000045a007c0c */ /* 0x000fce000bf06270 */
[-C--:B0-----:R-:W-:Y:S02]  /*80f0*/  @!P3 LEA R4, P6, R0, R7.reuse, 0x1 ;  /* 0x000000070004b211 */ /* 0x081fe400078c08ff */
[-C--:B------:R-:W-:Y:S02]  /*8100*/  @!P2 LEA R6, P5, R86, R7.reuse, 0x1 ;  /* 0x000000075606a211 */ /* 0x080fe400078a08ff */
[----:B------:R-:W-:Y:S02]  /*8110*/  @!P1 LEA R8, P4, R88, R7, 0x1 ;  /* 0x0000000758089211 */ /* 0x000fe400078808ff */
[----:B------:R-:W-:Y:S02]  /*8120*/  @!P3 LEA.HI.X R5, R0, R11, R92, 0x1, P6 ;  /* 0x0000000b0005b211 */ /* 0x000fe400030f0c5c */
[----:B------:R-:W-:Y:S02]  /*8130*/  @!P0 LEA R10, P6, R90, R7, 0x1 ;  /* 0x000000075a0a8211 */ /* 0x000fe400078c08ff */
[-C--:B------:R-:W-:Y:S01]  /*8140*/  @!P2 LEA.HI.X R7, R86, R11.reuse, R87, 0x1, P5 ;  /* 0x0000000b5607a211 */ /* 0x080fe200028f0c57 */
[----:B------:R0:W-:Y:S01]  /*8150*/  @!P3 ST.E.128 desc[UR50][R4.64], R12 ;  /* 0x0000000c0400b985 */ /* 0x0001e2000c101d32 */
[----:B------:R-:W-:-:S02]  /*8160*/  @!P1 LEA.HI.X R9, R88, R11, R89, 0x1, P4 ;  /* 0x0000000b58099211 */ /* 0x000fc400020f0c59 */
[----:B------:R-:W-:Y:S01]  /*8170*/  @!P0 LEA.HI.X R11, R90, R11, R91, 0x1, P6 ;  /* 0x0000000b5a0b8211 */ /* 0x000fe200030f0c5b */
[----:B------:R0:W-:Y:S04]  /*8180*/  @!P2 ST.E.128 desc[UR50][R6.64], R36 ;  /* 0x000000240600a985 */ /* 0x0001e8000c101d32 */
[----:B------:R0:W-:Y:S04]  /*8190*/  @!P1 ST.E.128 desc[UR50][R8.64], R52 ;  /* 0x0000003408009985 */ /* 0x0001e8000c101d32 */
[----:B------:R0:W-:Y:S02]  /*81a0*/  @!P0 ST.E.128 desc[UR50][R10.64], R68 ;  /* 0x000000440a008985 */ /* 0x0001e4000c101d32 */
.L_x_9449:
[----:B------:R-:W-:Y:S05]  /*81b0*/  BSYNC B1 ;  /* 0x0000000000017941 */ /* 0x000fea0003800000 */
.L_x_9448:
[----:B0-----:R-:W-:Y:S01]  /*81c0*/  VIADD R4, R84, 0x60 ;  /* 0x0000006054047836 */ /* 0x001fe20000000000 */
[----:B---3--:R-:W0:Y:S04]  /*81d0*/  SHFL.IDX PT, R83, R83, 0x3, 0x181f ;  /* 0x00781f0053537f89 */ /* 0x008e2800000e0000 */
[----:B------:R-:W-:Y:S01]  /*81e0*/  ISETP.GE.AND P0, PT, R4, R3, PT ;  /* 0x000000030400720c */ /* 0x000fe20003f06270 */
[----:B------:R3:W0:-:S12]  /*81f0*/  SHFL.IDX PT, R11, R82, 0x3, 0x181f ;  /* 0x00781f00520b7f89 */ /* 0x00061800000e0000 */
[----:B---3--:R-:W-:Y:S05]  /*8200*/  @P0 BRA `(.L_x_9450) ;  /* 0x0000002400a40947 */ /* 0x008fea0003800000 */
[----:B------:R-:W-:Y:S02]  /*8210*/  ULDC UR4, c[0x0][0xac8] ;  /* 0x0002b20000047ab9 */ /* 0x000fe40000000800 */
[----:B------:R-:W-:Y:S02]  /*8220*/  ISETP.GE.AND P3, PT, R0, UR4, PT ;  /* 0x0000000400007c0c */ /* 0x000fe4000bf66270 */
[----:B------:R-:W-:Y:S02]  /*8230*/  ISETP.GE.AND P4, PT, R86, UR4, PT ;  /* 0x0000000456007c0c */ /* 0x000fe4000bf86270 */
[----:B------:R-:W-:-:S09]  /*8240*/  ISETP.GE.AND P5, PT, R88, UR4, PT ;  /* 0x0000000458007c0c */ /* 0x000fd2000bfa6270 */
[-C--:B0-----:R-:W-:Y:S02]  /*8250*/  @!P3 LEA R4, P0, R0, R11.reuse, 0x1 ;  /* 0x0000000b0004b211 */ /* 0x081fe400078008ff */
[-C--:B------:R-:W-:Y:S02]  /*8260*/  @!P4 LEA R6, P1, R86, R11.reuse, 0x1 ;  /* 0x0000000b5606c211 */ /* 0x080fe400078208ff */
[----:B------:R-:W-:Y:S02]  /*8270*/  @!P5 LEA R8, P2, R88, R11, 0x1 ;  /* 0x0000000b5808d211 */ /* 0x000fe400078408ff */
[-C--:B------:R-:W-:Y:S02]  /*8280*/  @!P3 LEA.HI.X R5, R0, R83.reuse, R92, 0x1, P0 ;  /* 0x000000530005b211 */ /* 0x080fe400000f0c5c */
[-C--:B------:R-:W-:Y:S02]  /*8290*/  @!P4 LEA.HI.X R7, R86, R83.reuse, R87, 0x1, P1 ;  /* 0x000000535607c211 */ /* 0x080fe400008f0c57 */
[----:B------:R-:W-:Y:S01]  /*82a0*/  @!P5 LEA.HI.X R9, R88, R83, R89, 0x1, P2 ;  /* 0x000000535809d211 */ /* 0x000fe200010f0c59 */
[----:B------:R3:W-:Y:S01]  /*82b0*/  @!P3 ST.E.128 desc[UR50][R4.64], R24 ;  /* 0x000000180400b985 */ /* 0x0007e2000c101d32 */
[----:B------:R-:W-:-:S03]  /*82c0*/  ISETP.GE.AND P0, PT, R90, UR4, PT ;  /* 0x000000045a007c0c */ /* 0x000fc6000bf06270 */
[----:B------:R3:W-:Y:S04]  /*82d0*/  @!P4 ST.E.128 desc[UR50][R6.64], R40 ;  /* 0x000000280600c985 */ /* 0x0007e8000c101d32 */
[----:B------:R3:W-:Y:S06]  /*82e0*/  @!P5 ST.E.128 desc[UR50][R8.64], R56 ;  /* 0x000000380800d985 */ /* 0x0007ec000c101d32 */
[----:B------:R-:W-:Y:S05]  /*82f0*/  @P0 BRA `(.L_x_9450) ;  /* 0x0000002400680947 */ /* 0x000fea0003800000 */
[----:B---3--:R-:W-:-:S04]  /*8300*/  LEA R4, P0, R90, R11, 0x1 ;  /* 0x0000000b5a047211 */ /* 0x008fc800078008ff */
[----:B------:R-:W-:-:S05]  /*8310*/  LEA.HI.X R5, R90, R83, R91, 0x1, P0 ;  /* 0x000000535a057211 */ /* 0x000fca00000f0c5b */
[----:B------:R0:W-:Y:S01]  /*8320*/  ST.E.128 desc[UR50][R4.64], R72 ;  /* 0x0000004804007985 */ /* 0x0001e2000c101d32 */
[----:B------:R-:W-:Y:S05]  /*8330*/  BRA `(.L_x_9450) ;  /* 0x0000002400587947 */ /* 0x000fea0003800000 */
.L_x_9443:
[----:B------:R-:W-:Y:S01]  /*8340*/  ULDC.64 UR14, c[0x0][0xb08] ;  /* 0x0002c200000e7ab9 */ /* 0x000fe20000000a00 */
[----:B------:R-:W-:Y:S01]  /*8350*/  IMAD.MOV.U32 R3, RZ, RZ, R12 ;  /* 0x000000ffff037224 */ /* 0x000fe200078e000c */
        /* <DEDUP_REMOVED lines=11> */
[----:B------:R-:W-:Y:S01]  /*8410*/  ULDC.64 UR12, c[0x0][0xb38] ;  /* 0x0002ce00000c7ab9 */ /* 0x000fe20000000a00 */
[----:B------:R-:W-:Y:S01]  /*8420*/  UIMAD UR4, UR4, UR14, URZ ;  /* 0x0000000e040472a4 */ /* 0x000fe2000f8e023f */
[----:B------:R-:W-:Y:S01]  /*8430*/  SHF.R.S32.HI R156, RZ, 0x1f, R207 ;  /* 0x0000001fff9c7819 */ /* 0x000fe200000114cf */
[----:B------:R-:W-:Y:S01]  /*8440*/  UIMAD.WIDE.U32 UR10, UR43, UR12, UR10 ;  /* 0x0000000c2b0a72a5 */ /* 0x000fe2000f8e000a */
[----:B------:R-:W-:Y:S01]  /*8450*/  SHF.R.S32.HI R157, RZ, 0x1f, R208 ;  /* 0x0000001fff9d7819 */ /* 0x000fe200000114d0 */
[----:B------:R-:W-:Y:S01]  /*8460*/  UIMAD UR4, UR39, UR15, UR4 ;  /* 0x0000000f270472a4 */ /* 0x000fe2000f8e0204 */
[----:B------:R-:W-:Y:S01]  /*8470*/  SHF.R.S32.HI R158, RZ, 0x1f, R209 ;  /* 0x0000001fff9e7819 */ /* 0x000fe200000114d1 */
[----:B------:R-:W-:Y:S01]  /*8480*/  UIMAD UR11, UR43, UR13, UR11 ;  /* 0x0000000d2b0b72a4 */ /* 0x000fe2000f8e020b */
[----:B------:R-:W-:Y:S01]  /*8490*/  SHF.R.S32.HI R159, RZ, 0x1f, R210 ;  /* 0x0000001fff9f7819 */ /* 0x000fe200000114d2 */
[----:B------:R-:W-:Y:S01]  /*84a0*/  @UP1 ULDC UR12, c[0x0][0xbec] ;  /* 0x0002fb00000c1ab9 */ /* 0x000fe20000000800 */
[----:B------:R-:W-:Y:S01]  /*84b0*/  UIADD3 UR8, UR8, 0x22820, URZ ;  /* 0x0002282008087890 */ /* 0x000fe2000fffe03f */
[----:B0-----:R-:W-:Y:S01]  /*84c0*/  @P1 IMAD.HI.U32 R0, R12, UR12, RZ ;  /* 0x0000000c0c001c27 */ /* 0x001fe2000f8e00ff */
[----:B------:R-:W-:Y:S01]  /*84d0*/  UIMAD.WIDE.U32 UR10, UR39, UR14, UR10 ;  /* 0x0000000e270a72a5 */ /* 0x000fe2000f8e000a */
[----:B------:R-:W-:Y:S01]  /*84e0*/  SHF.R.S32.HI R160, RZ, 0x1f, R211 ;  /* 0x0000001fffa07819 */ /* 0x000fe200000114d3 */
[----:B------:R-:W-:Y:S01]  /*84f0*/  ULDC.64 UR12, c[0x0][0xb48] ;  /* 0x0002d200000c7ab9 */ /* 0x000fe20000000a00 */
[----:B------:R-:W-:Y:S01]  /*8500*/  UPRMT UR8, URZ, 0x654, UR8 ;  /* 0x000006543f087896 */ /* 0x000fe20008000008 */
[----:B------:R-:W-:Y:S01]  /*8510*/  SHF.R.S32.HI R161, RZ, 0x1f, R212 ;  /* 0x0000001fffa17819 */ /* 0x000fe200000114d4 */
[----:B------:R-:W-:Y:S01]  /*8520*/  UIADD3 UR11, UR11, UR4, URZ ;  /* 0x000000040b0b7290 */ /* 0x000fe2000fffe03f */
[----:B------:R-:W-:-:S02]  /*8530*/  SHF.R.S32.HI R162, RZ, 0x1f, R213 ;  /* 0x0000001fffa27819 */ /* 0x000fc400000114d5 */
[----:B------:R-:W-:Y:S01]  /*8540*/  @UP1 ULDC UR4, c[0x0][0xbf0] ;  /* 0x0002fc0000041ab9 */ /* 0x000fe20000000800 */
[----:B------:R-:W-:Y:S01]  /*8550*/  UIMAD.WIDE.U32 UR10, UR42, UR12, UR10 ;  /* 0x0000000c2a0a72a5 */ /* 0x000fe2000f8e000a */
[----:B------:R-:W-:Y:S02]  /*8560*/  @P1 SHF.R.U32.HI R3, RZ, UR4, R0 ;  /* 0x00000004ff031c19 */ /* 0x000fe40008011600 */
[----:B------:R-:W-:Y:S01]  /*8570*/  SYNCS.ARRIVE.TRANS64.RED.A1T0 RZ, [UR8], RZ ;  /* 0x000000ffffff79a7 */ /* 0x000fe20008100408 */
[----:B------:R-:W-:Y:S01]  /*8580*/  UIMAD UR42, UR42, UR13, UR11 ;  /* 0x0000000d2a2a72a4 */ /* 0x000fe2000f8e020b */
[--C-:B------:R-:W-:Y:S01]  /*8590*/  SHF.R.S32.HI R0, RZ, 0x1f, R3.reuse ;  /* 0x0000001fff007819 */ /* 0x100fe20000011403 */
[----:B------:R-:W-:Y:S01]  /*85a0*/  IMAD.MOV R7, RZ, RZ, -R3 ;  /* 0x000000ffff077224 */ /* 0x000fe200078e0a03 */
[----:B------:R-:W-:Y:S01]  /*85b0*/  ULDC.64 UR12, c[0x0][0xb30] ;  /* 0x0002cc00000c7ab9 */ /* 0x000fe20000000a00 */
[----:B------:R-:W-:Y:S01]  /*85c0*/  IMAD.U32 R5, RZ, RZ, UR11 ;  /* 0x0000000bff057e24 */ /* 0x000fe2000f8e00ff */
[----:B------:R-:W-:Y:S01]  /*85d0*/  SHF.R.S32.HI R163, RZ, 0x1f, R214 ;  /* 0x0000001fffa37819 */ /* 0x000fe200000114d6 */
[----:B------:R-:W-:Y:S01]  /*85e0*/  IMAD R7, R7, UR9, R12 ;  /* 0x0000000907077c24 */ /* 0x000fe2000f8e020c */
[----:B------:R-:W-:Y:S01]  /*85f0*/  SHF.R.S32.HI R164, RZ, 0x1f, R215 ;  /* 0x0000001fffa47819 */ /* 0x000fe200000114d7 */
[----:B------:R-:W-:Y:S01]  /*8600*/  IMAD R0, R0, UR12, RZ ;  /* 0x0000000c00007c24 */ /* 0x000fe2000f8e02ff */
[----:B------:R-:W-:Y:S01]  /*8610*/  SHF.R.S32.HI R165, RZ, 0x1f, R216 ;  /* 0x0000001fffa57819 */ /* 0x000fe200000114d8 */
[----:B------:R-:W-:Y:S01]  /*8620*/  IMAD.U32 R4, RZ, RZ, UR10 ;  /* 0x0000000aff047e24 */ /* 0x000fe2000f8e00ff */
[----:B------:R-:W-:Y:S01]  /*8630*/  ULDC.64 UR10, c[0x0][0xb28] ;  /* 0x0002ca00000a7ab9 */ /* 0x000fe20000000a00 */
[----:B------:R-:W-:Y:S01]  /*8640*/  IMAD.U32 R5, RZ, RZ, UR42 ;  /* 0x0000002aff057e24 */ /* 0x000fe2000f8e00ff */
[----:B------:R-:W-:Y:S01]  /*8650*/  SHF.R.S32.HI R166, RZ, 0x1f, R217 ;  /* 0x0000001fffa67819 */ /* 0x000fe200000114d9 */
[C---:B------:R-:W-:Y:S01]  /*8660*/  IMAD R9, R3.reuse, UR13, R0 ;  /* 0x0000000d03097c24 */ /* 0x040fe2000f8e0200 */
[----:B------:R-:W-:Y:S01]  /*8670*/  SHF.R.S32.HI R0, RZ, 0x1f, R7 ;  /* 0x0000001fff007819 */ /* 0x000fe20000011407 */
[----:B------:R-:W-:Y:S01]  /*8680*/  IMAD.WIDE.U32 R4, R3, UR12, R4 ;  /* 0x0000000c03047c25 */ /* 0x000fe2000f8e0004 */
[----:B------:R-:W-:-:S02]  /*8690*/  SHF.R.S32.HI R167, RZ, 0x1f, R218 ;  /* 0x0000001fffa77819 */ /* 0x000fc400000114da */
[----:B------:R-:W-:Y:S01]  /*86a0*/  SHF.R.S32.HI R168, RZ, 0x1f, R219 ;  /* 0x0000001fffa87819 */ /* 0x000fe200000114db */
[----:B------:R-:W-:Y:S01]  /*86b0*/  IMAD R0, R0, UR10, RZ ;  /* 0x0000000a00007c24 */ /* 0x000fe2000f8e02ff */
[----:B------:R-:W-:Y:S01]  /*86c0*/  SHF.R.S32.HI R20, RZ, 0x1f, R220 ;  /* 0x0000001fff147819 */ /* 0x000fe200000114dc */
[----:B------:R-:W-:Y:S01]  /*86d0*/  IMAD.IADD R5, R5, 0x1, R9 ;  /* 0x0000000105057824 */ /* 0x000fe200078e0209 */
[----:B------:R-:W-:Y:S01]  /*86e0*/  SHF.R.S32.HI R169, RZ, 0x1f, R221 ;  /* 0x0000001fffa97819 */ /* 0x000fe200000114dd */
[C---:B------:R-:W-:Y:S01]  /*86f0*/  IMAD R3, R7.reuse, UR11, R0 ;  /* 0x0000000b07037c24 */ /* 0x040fe2000f8e0200 */
[----:B------:R-:W-:Y:S01]  /*8700*/  SHF.R.S32.HI R170, RZ, 0x1f, R222 ;  /* 0x0000001fffaa7819 */ /* 0x000fe200000114de */
[----:B------:R-:W-:Y:S01]  /*8710*/  IMAD.WIDE.U32 R4, R7, UR10, R4 ;  /* 0x0000000a07047c25 */ /* 0x000fe2000f8e0004 */
[----:B------:R-:W-:Y:S01]  /*8720*/  ULDC.64 UR10, c[0x0][0xb00] ;  /* 0x0002c000000a7ab9 */ /* 0x000fe20000000a00 */
[----:B------:R-:W-:Y:S02]  /*8730*/  SHF.R.S32.HI R171, RZ, 0x1f, R223 ;  /* 0x0000001fffab7819 */ /* 0x000fe400000114df */
[----:B------:R-:W-:Y:S01]  /*8740*/  IMAD.IADD R3, R5, 0x1, R3 ;  /* 0x0000000105037824 */ /* 0x000fe200078e0203 */
[----:B------:R-:W-:-:S02]  /*8750*/  LEA R0, P1, R4, UR10, 0x2 ;  /* 0x0000000a04007c11 */ /* 0x000fc4000f8210ff */
[----:B------:R-:W-:Y:S02]  /*8760*/  SHF.R.S32.HI R172, RZ, 0x1f, R224 ;  /* 0x0000001fffac7819 */ /* 0x000fe400000114e0 */
[----:B------:R-:W-:Y:S02]  /*8770*/  LEA.HI.X R3, R4, UR11, R3, 0x2, P1 ;  /* 0x0000000b04037c11 */ /* 0x000fe400088f1403 */
[----:B------:R0:W1:Y:S04]  /*8780*/  SHFL.IDX PT, R4, R0, RZ, 0x1c1f ;  /* 0x001c1fff00047589 */ /* 0x00006800000e0000 */
[----:B------:R0:W2:Y:S01]  /*8790*/  SHFL.IDX PT, R5, R3, RZ, 0x1c1f ;  /* 0x001c1fff03057589 */ /* 0x0000a200000e0000 */
[----:B------:R-:W-:Y:S05]  /*87a0*/  @P2 BRA `(.L_x_9452) ;  /* 0x0000000800242947 */ /* 0x000fea0003800000 */
[----:B------:R-:W-:Y:S01]  /*87b0*/  ULDC UR4, c[0x0][0xac8] ;  /* 0x0002b20000047ab9 */ /* 0x000fe20000000800 */
[----:B------:R-:W-:Y:S01]  /*87c0*/  VIADD R21, R2, 0xe0 ;  /* 0x000000e002157836 */ /* 0x000fe20000000000 */
[----:B------:R-:W-:Y:S02]  /*87d0*/  ISETP.GE.AND P2, PT, R224, UR4, PT ;  /* 0x00000004e0007c0c */ /* 0x000fe4000bf46270 */
[----:B------:R-:W-:Y:S02]  /*87e0*/  ISETP.GE.AND P3, PT, R2, UR4, PT ;  /* 0x0000000402007c0c */ /* 0x000fe4000bf66270 */
[----:B------:R-:W-:Y:S02]  /*87f0*/  ISETP.GE.AND P1, PT, R223, UR4, PT ;  /* 0x00000004df007c0c */ /* 0x000fe4000bf26270 */
[----:B------:R-:W-:-:S07]  /*8800*/  ISETP.GE.AND P4, PT, R222, UR4, PT ;  /* 0x00000004de007c0c */ /* 0x000fce000bf86270 */
[----:B-1----:R-:W-:Y:S02]  /*8810*/  @!P2 LEA R8, P5, R224, R4, 0x2 ;  /* 0x00000004e008a211 */ /* 0x002fe400078a10ff */
[----:B--2---:R-:W-:Y:S02]  /*8820*/  @!P3 IMAD.WIDE R6, R2, 0x4, R4 ;  /* 0x000000040206b825 */ /* 0x004fe400078e0204 */
[----:B------:R-:W-:-:S03]  /*8830*/  @!P2 LEA.HI.X R9, R224, R5, R172, 0x2, P5 ;  /* 0x00000005e009a211 */ /* 0x000fc600028f14ac */
[----:B------:R1:W-:Y:S01]  /*8840*/  @!P3 ST.E.64 desc[UR50][R6.64], R24 ;  /* 0x000000180600b985 */ /* 0x0003e2000c101b32 */
[----:B------:R-:W-:-:S03]  /*8850*/  ISETP.GE.AND P3, PT, R221, UR4, PT ;  /* 0x00000004dd007c0c */ /* 0x000fc6000bf66270 */
[----:B------:R2:W-:Y:S01]  /*8860*/  @!P2 ST.E.64 desc[UR50][R8.64], R28 ;  /* 0x0000001c0800a985 */ /* 0x0005e2000c101b32 */
[----:B------:R-:W-:Y:S02]  /*8870*/  ISETP.GE.AND P2, PT, R220, UR4, PT ;  /* 0x00000004dc007c0c */ /* 0x000fe4000bf46270 */
[----:B-1----:R-:W-:Y:S01]  /*8880*/  @!P1 LEA R6, P6, R223, R4, 0x2 ;  /* 0x00000004df069211 */ /* 0x002fe200078c10ff */
[----:B------:R-:W-:-:S03]  /*8890*/  VIADD R25, R2, 0xf0 ;  /* 0x000000f002197836 */ /* 0x000fc60000000000 */
[----:B------:R-:W-:Y:S01]  /*88a0*/  @!P1 LEA.HI.X R7, R223, R5, R171, 0x2, P6 ;  /* 0x00000005df079211 */ /* 0x000fe200030f14ab */
[----:B--2---:R-:W-:Y:S01]  /*88b0*/  VIADD R29, R2, 0xf8 ;  /* 0x000000f8021d7836 */ /* 0x004fe20000000000 */
[----:B------:R-:W-:-:S03]  /*88c0*/  @!P4 LEA R8, P5, R222, R4, 0x2 ;  /* 0x00000004de08c211 */ /* 0x000fc600078a10ff */
[----:B------:R1:W-:Y:S01]  /*88d0*/  @!P1 ST.E.64 desc[UR50][R6.64], R32 ;  /* 0x0000002006009985 */ /* 0x0003e2000c101b32 */
[----:B------:R-:W-:Y:S02]  /*88e0*/  @!P4 LEA.HI.X R9, R222, R5, R170, 0x2, P5 ;  /* 0x00000005de09c211 */ /* 0x000fe400028f14aa */
[----:B------:R-:W-:-:S03]  /*88f0*/  ISETP.GE.AND P1, PT, R219, UR4, PT ;  /* 0x00000004db007c0c */ /* 0x000fc6000bf26270 */
[----:B------:R2:W-:Y:S01]  /*8900*/  @!P4 ST.E.64 desc[UR50][R8.64], R36 ;  /* 0x000000240800c985 */ /* 0x0005e2000c101b32 */
[----:B------:R-:W-:Y:S02]  /*8910*/  ISETP.GE.AND P4, PT, R218, UR4, PT ;  /* 0x00000004da007c0c */ /* 0x000fe4000bf86270 */
[----:B-1----:R-:W-:Y:S01]  /*8920*/  @!P3 LEA R6, P6, R221, R4, 0x2 ;  /* 0x00000004dd06b211 */ /* 0x002fe200078c10ff */
[----:B------:R-:W-:-:S03]  /*8930*/  VIADD R33, R2, 0xe8 ;  /* 0x000000e802217836 */ /* 0x000fc60000000000 */
[----:B------:R-:W-:Y:S02]  /*8940*/  @!P3 LEA.HI.X R7, R221, R5, R169, 0x2, P6 ;  /* 0x00000005dd07b211 */ /* 0x000fe400030f14a9 */
[----:B--2---:R-:W-:-:S03]  /*8950*/  @!P2 LEA R8, P5, R220, R4, 0x2 ;  /* 0x00000004dc08a211 */ /* 0x004fc600078a10ff */
[----:B------:R1:W-:Y:S01]  /*8960*/  @!P3 ST.E.64 desc[UR50][R6.64], R40 ;  /* 0x000000280600b985 */ /* 0x0003e2000c101b32 */
[----:B------:R-:W-:Y:S02]  /*8970*/  @!P2 LEA.HI.X R9, R220, R5, R20, 0x2, P5 ;  /* 0x00000005dc09a211 */ /* 0x000fe400028f1414 */
[----:B------:R-:W-:-:S03]  /*8980*/  ISETP.GE.AND P3, PT, R217, UR4, PT ;  /* 0x00000004d9007c0c */ /* 0x000fc6000bf66270 */
[----:B------:R2:W-:Y:S01]  /*8990*/  @!P2 ST.E.64 desc[UR50][R8.64], R44 ;  /* 0x0000002c0800a985 */ /* 0x0005e2000c101b32 */
[----:B------:R-:W-:Y:S02]  /*89a0*/  ISETP.GE.AND P2, PT, R216, UR4, PT ;  /* 0x00000004d8007c0c */ /* 0x000fe4000bf46270 */
[----:B-1----:R-:W-:-:S04]  /*89b0*/  @!P1 LEA R6, P6, R219, R4, 0x2 ;  /* 0x00000004db069211 */ /* 0x002fc800078c10ff */
        /* <DEDUP_REMOVED lines=19> */
[-C--:B------:R-:W-:Y:S02]  /*8af0*/  @!P4 LEA.HI.X R9, R214, R5.reuse, R163, 0x2, P5 ;  /* 0x00000005d609c211 */ /* 0x080fe400028f14a3 */
[----:B------:R-:W-:Y:S02]  /*8b00*/  ISETP.GE.AND P1, PT, R211, UR4, PT ;  /* 0x00000004d3007c0c */ /* 0x000fe4000bf26270 */
[-C--:B------:R-:W-:Y:S01]  /*8b10*/  @!P2 LEA R10, P5, R212, R4.reuse, 0x2 ;  /* 0x00000004d40aa211 */ /* 0x080fe200078a10ff */
[----:B------:R2:W-:Y:S01]  /*8b20*/  @!P4 ST.E.64 desc[UR50][R8.64], R68 ;  /* 0x000000440800c985 */ /* 0x0005e2000c101b32 */
[----:B------:R-:W-:Y:S02]  /*8b30*/  ISETP.GE.AND P4, PT, R210, UR4, PT ;  /* 0x00000004d2007c0c */ /* 0x000fe4000bf86270 */
[----:B------:R-:W-:Y:S02]  /*8b40*/  @!P2 LEA.HI.X R11, R212, R5, R161, 0x2, P5 ;  /* 0x00000005d40ba211 */ /* 0x000fe400028f14a1 */
[----:B-1----:R-:W-:-:S04]  /*8b50*/  @!P3 LEA R6, P6, R213, R4, 0x2 ;  /* 0x00000004d506b211 */ /* 0x002fc800078c10ff */
[----:B------:R-:W-:Y:S02]  /*8b60*/  @!P3 LEA.HI.X R7, R213, R5, R162, 0x2, P6 ;  /* 0x00000005d507b211 */ /* 0x000fe400030f14a2 */
[----:B------:R-:W-:-:S03]  /*8b70*/  @!P1 LEA R12, P6, R211, R4, 0x2 ;  /* 0x00000004d30c9211 */ /* 0x000fc600078c10ff */
[----:B------:R-:W-:Y:S01]  /*8b80*/  @!P4 LEA R14, P5, R210, R4, 0x2 ;  /* 0x00000004d20ec211 */ /* 0x000fe200078a10ff */
[----:B------:R1:W-:Y:S01]  /*8b90*/  @!P3 ST.E.64 desc[UR50][R6.64], R72 ;  /* 0x000000480600b985 */ /* 0x0003e2000c101b32 */
[----:B------:R-:W-:Y:S02]  /*8ba0*/  ISETP.GE.AND P3, PT, R209, UR4, PT ;  /* 0x00000004d1007c0c */ /* 0x000fe4000bf66270 */
[-C--:B------:R-:W-:Y:S01]  /*8bb0*/  @!P1 LEA.HI.X R13, R211, R5.reuse, R160, 0x2, P6 ;  /* 0x00000005d30d9211 */ /* 0x080fe200030f14a0 */
[----:B------:R3:W-:Y:S01]  /*8bc0*/  @!P2 ST.E.64 desc[UR50][R10.64], R76 ;  /* 0x0000004c0a00a985 */ /* 0x0007e2000c101b32 */
[----:B------:R-:W-:Y:S02]  /*8bd0*/  ISETP.GE.AND P2, PT, R208, UR4, PT ;  /* 0x00000004d0007c0c */ /* 0x000fe4000bf46270 */
[----:B------:R-:W-:Y:S01]  /*8be0*/  @!P4 LEA.HI.X R15, R210, R5, R159, 0x2, P5 ;  /* 0x00000005d20fc211 */ /* 0x000fe200028f149f */
[----:B------:R4:W-:Y:S01]  /*8bf0*/  @!P1 ST.E.64 desc[UR50][R12.64], R80 ;  /* 0x000000500c009985 */ /* 0x0009e2000c101b32 */
[----:B------:R-:W-:-:S03]  /*8c00*/  ISETP.GE.AND P1, PT, R207, UR4, PT ;  /* 0x00000004cf007c0c */ /* 0x000fc6000bf26270 */
[----:B------:R5:W-:Y:S01]  /*8c10*/  @!P4 ST.E.64 desc[UR50][R14.64], R84 ;  /* 0x000000540e00c985 */ /* 0x000be2000c101b32 */
[----:B------:R-:W-:Y:S02]  /*8c20*/  ISETP.GE.AND P4, PT, R206, UR4, PT ;  /* 0x00000004ce007c0c */ /* 0x000fe4000bf86270 */
[----:B--2---:R-:W-:-:S03]  /*8c30*/  @!P3 LEA R8, P6, R209, R4, 0x2 ;  /* 0x00000004d108b211 */ /* 0x004fc600078c10ff */
[CC--:B-1----:R-:W-:Y:S02]  /*8c40*/  @!P2 LEA R6, P5, R208.reuse, R4.reuse, 0x2 ;  /* 0x00000004d006a211 */ /* 0x0c2fe400078a10ff */
[-C--:B------:R-:W-:Y:S02]  /*8c50*/  @!P3 LEA.HI.X R9, R209, R5.reuse, R158, 0x2, P6 ;  /* 0x00000005d109b211 */ /* 0x080fe400030f149e */
[-C--:B------:R-:W-:Y:S02]  /*8c60*/  @!P2 LEA.HI.X R7, R208, R5.reuse, R157, 0x2, P5 ;  /* 0x00000005d007a211 */ /* 0x080fe400028f149d */
[----:B---3--:R-:W-:Y:S01]  /*8c70*/  @!P1 LEA R10, P6, R207, R4, 0x2 ;  /* 0x00000004cf0a9211 */ /* 0x008fe200078c10ff */
[----:B------:R1:W-:Y:S01]  /*8c80*/  @!P3 ST.E.64 desc[UR50][R8.64], R88 ;  /* 0x000000580800b985 */ /* 0x0003e2000c101b32 */
[----:B------:R-:W-:Y:S02]  /*8c90*/  ISETP.GE.AND P3, PT, R205, UR4, PT ;  /* 0x00000004cd007c0c */ /* 0x000fe4000bf66270 */
[----:B------:R-:W-:Y:S01]  /*8ca0*/  @!P1 LEA.HI.X R11, R207, R5, R156, 0x2, P6 ;  /* 0x00000005cf0b9211 */ /* 0x000fe200030f149c */
[----:B------:R2:W-:Y:S01]  /*8cb0*/  @!P2 ST.E.64 desc[UR50][R6.64], R92 ;  /* 0x0000005c0600a985 */ /* 0x0005e2000c101b32 */
[----:B------:R-:W-:-:S02]  /*8cc0*/  ISETP.GE.AND P2, PT, R204, UR4, PT ;  /* 0x00000004cc007c0c */ /* 0x000fc4000bf46270 */
[C---:B----4-:R-:W-:Y:S01]  /*8cd0*/  @!P4 LEA R12, P5, R206.reuse, R4, 0x2 ;  /* 0x00000004ce0cc211 */ /* 0x050fe200078a10ff */
[----:B------:R3:W-:Y:S01]  /*8ce0*/  @!P1 ST.E.64 desc[UR50][R10.64], R96 ;  /* 0x000000600a009985 */ /* 0x0007e2000c101b32 */
[----:B------:R-:W-:Y:S02]  /*8cf0*/  ISETP.GE.AND P1, PT, R23, UR4, PT ;  /* 0x0000000417007c0c */ /* 0x000fe4000bf26270 */
[----:B------:R-:W-:-:S03]  /*8d00*/  @!P4 LEA.HI.X R13, R206, R5, R155, 0x2, P5 ;  /* 0x00000005ce0dc211 */ /* 0x000fc600028f149b */
[CC--:B-----5:R-:W-:Y:S02]  /*8d10*/  @!P3 LEA R14, P6, R205.reuse, R4.reuse, 0x2 ;  /* 0x00000004cd0eb211 */ /* 0x0e0fe400078c10ff */
[----:B------:R4:W-:Y:S01]  /*8d20*/  @!P4 ST.E.64 desc[UR50][R12.64], R100 ;  /* 0x000000640c00c985 */ /* 0x0009e2000c101b32 */
[----:B------:R-:W-:Y:S02]  /*8d30*/  ISETP.GE.AND P4, PT, R22, UR4, PT ;  /* 0x0000000416007c0c */ /* 0x000fe4000bf86270 */
[CC--:B-1----:R-:W-:Y:S02]  /*8d40*/  @!P2 LEA R8, P5, R204.reuse, R4.reuse, 0x2 ;  /* 0x00000004cc08a211 */ /* 0x0c2fe400078a10ff */
[-C--:B------:R-:W-:Y:S02]  /*8d50*/  @!P3 LEA.HI.X R15, R205, R5.reuse, R154, 0x2, P6 ;  /* 0x00000005cd0fb211 */ /* 0x080fe400030f149a */
[----:B------:R-:W-:Y:S02]  /*8d60*/  @!P2 LEA.HI.X R9, R204, R5, R153, 0x2, P5 ;  /* 0x00000005cc09a211 */ /* 0x000fe400028f1499 */
[----:B--2---:R-:W-:Y:S01]  /*8d70*/  @!P1 LEA R6, P6, R23, R4, 0x2 ;  /* 0x0000000417069211 */ /* 0x004fe200078c10ff */
[----:B------:R1:W-:Y:S01]  /*8d80*/  @!P3 ST.E.64 desc[UR50][R14.64], R104 ;  /* 0x000000680e00b985 */ /* 0x0003e2000c101b32 */
[----:B------:R-:W-:-:S02]  /*8d90*/  ISETP.GE.AND P3, PT, R19, UR4, PT ;  /* 0x0000000413007c0c */ /* 0x000fc4000bf66270 */
[-C--:B------:R-:W-:Y:S01]  /*8da0*/  @!P1 LEA.HI.X R7, R23, R5.reuse, R152, 0x2, P6 ;  /* 0x0000000517079211 */ /* 0x080fe200030f1498 */
[----:B------:R2:W-:Y:S01]  /*8db0*/  @!P2 ST.E.64 desc[UR50][R8.64], R108 ;  /* 0x0000006c0800a985 */ /* 0x0005e2000c101b32 */
[----:B------:R-:W-:Y:S02]  /*8dc0*/  ISETP.GE.AND P2, PT, R18, UR4, PT ;  /* 0x0000000412007c0c */ /* 0x000fe4000bf46270 */
[C---:B---3--:R-:W-:Y:S01]  /*8dd0*/  @!P4 LEA R10, P5, R22.reuse, R4, 0x2 ;  /* 0x00000004160ac211 */ /* 0x048fe200078a10ff */
[----:B------:R3:W-:Y:S01]  /*8de0*/  @!P1 ST.E.64 desc[UR50][R6.64], R112 ;  /* 0x0000007006009985 */ /* 0x0007e2000c101b32 */
[----:B------:R-:W-:Y:S02]  /*8df0*/  ISETP.GE.AND P1, PT, R17, UR4, PT ;  /* 0x0000000411007c0c */ /* 0x000fe4000bf26270 */
[----:B------:R-:W-:-:S03]  /*8e00*/  @!P4 LEA.HI.X R11, R22, R5, R229, 0x2, P5 ;  /* 0x00000005160bc211 */ /* 0x000fc600028f14e5 */
[CC--:B----4-:R-:W-:Y:S02]  /*8e10*/  @!P3 LEA R12, P6, R19.reuse, R4.reuse, 0x2 ;  /* 0x00000004130cb211 */ /* 0x0d0fe400078c10ff */
[----:B------:R4:W-:Y:S02]  /*8e20*/  @!P4 ST.E.64 desc[UR50][R10.64], R116 ;  /* 0x000000740a00c985 */ /* 0x0009e4000c101b32 */
[CC--:B-1----:R-:W-:Y:S02]  /*8e30*/  @!P2 LEA R14, P4, R18.reuse, R4.reuse, 0x2 ;  /* 0x00000004120ea211 */ /* 0x0c2fe400078810ff */
[-C--:B------:R-:W-:Y:S02]  /*8e40*/  @!P3 LEA.HI.X R13, R19, R5.reuse, R228, 0x2, P6 ;  /* 0x00000005130db211 */ /* 0x080fe400030f14e4 */
[----:B------:R-:W-:Y:S02]  /*8e50*/  @!P2 LEA.HI.X R15, R18, R5, R227, 0x2, P4 ;  /* 0x00000005120fa211 */ /* 0x000fe400020f14e3 */
[----:B------:R-:W-:Y:S01]  /*8e60*/  ISETP.GE.AND P4, PT, R16, UR4, PT ;  /* 0x0000000410007c0c */ /* 0x000fe2000bf86270 */
[----:B------:R1:W-:Y:S01]  /*8e70*/  @!P3 ST.E.64 desc[UR50][R12.64], R120 ;  /* 0x000000780c00b985 */ /* 0x0003e2000c101b32 */
[----:B--2---:R-:W-:-:S02]  /*8e80*/  @!P1 LEA R8, P5, R17, R4, 0x2 ;  /* 0x0000000411089211 */ /* 0x004fc400078a10ff */
[----:B------:R-:W-:Y:S01]  /*8e90*/  ISETP.GE.AND P3, PT, R21, UR4, PT ;  /* 0x0000000415007c0c */ /* 0x000fe2000bf66270 */
[----:B------:R-:W-:Y:S01]  /*8ea0*/  @!P2 ST.E.64 desc[UR50][R14.64], R124 ;  /* 0x0000007c0e00a985 */ /* 0x000fe2000c101b32 */
[----:B------:R-:W-:Y:S02]  /*8eb0*/  @!P1 LEA.HI.X R9, R17, R5, R226, 0x2, P5 ;  /* 0x0000000511099211 */ /* 0x000fe400028f14e2 */
[----:B------:R-:W-:Y:S02]  /*8ec0*/  ISETP.GE.AND P2, PT, R33, UR4, PT ;  /* 0x0000000421007c0c */ /* 0x000fe4000bf46270 */
[----:B---3--:R-:W-:Y:S01]  /*8ed0*/  SHF.R.S32.HI R7, RZ, 0x1f, R16 ;  /* 0x0000001fff077819 */ /* 0x008fe20000011410 */
[----:B------:R2:W-:Y:S01]  /*8ee0*/  @!P1 ST.E.64 desc[UR50][R8.64], R128 ;  /* 0x0000008008009985 */ /* 0x0005e2000c101b32 */
[----:B------:R-:W-:Y:S02]  /*8ef0*/  ISETP.GE.AND P1, PT, R25, UR4, PT ;  /* 0x0000000419007c0c */ /* 0x000fe4000bf26270 */
[----:B------:R-:W-:-:S02]  /*8f00*/  @!P4 LEA R6, P5, R16, R4, 0x2 ;  /* 0x000000041006c211 */ /* 0x000fc400078a10ff */
[----:B----4-:R-:W-:Y:S02]  /*8f10*/  SHF.R.S32.HI R11, RZ, 0x1f, R21 ;  /* 0x0000001fff0b7819 */ /* 0x010fe40000011415 */
[----:B------:R-:W-:Y:S02]  /*8f20*/  @!P3 LEA R10, P6, R21, R4, 0x2 ;  /* 0x00000004150ab211 */ /* 0x000fe400078c10ff */
[-C--:B------:R-:W-:Y:S02]  /*8f30*/  @!P4 LEA.HI.X R7, R16, R5.reuse, R7, 0x2, P5 ;  /* 0x000000051007c211 */ /* 0x080fe400028f1407 */
[----:B------:R-:W-:Y:S02]  /*8f40*/  ISETP.GE.AND P5, PT, R29, UR4, PT ;  /* 0x000000041d007c0c */ /* 0x000fe4000bfa6270 */
[----:B------:R-:W-:Y:S01]  /*8f50*/  @!P3 LEA.HI.X R11, R21, R5, R11, 0x2, P6 ;  /* 0x00000005150bb211 */ /* 0x000fe200030f140b */
[----:B------:R3:W-:Y:S01]  /*8f60*/  @!P4 ST.E.64 desc[UR50][R6.64], R132 ;  /* 0x000000840600c985 */ /* 0x0007e2000c101b32 */
[----:B-1----:R-:W-:-:S02]  /*8f70*/  SHF.R.S32.HI R12, RZ, 0x1f, R33 ;  /* 0x0000001fff0c7819 */ /* 0x002fc40000011421 */
[CC--:B--2---:R-:W-:Y:S01]  /*8f80*/  @!P2 LEA R8, P6, R33.reuse, R4.reuse, 0x2 ;  /* 0x000000042108a211 */ /* 0x0c4fe200078c10ff */
[----:B------:R3:W-:Y:S01]  /*8f90*/  @!P3 ST.E.64 desc[UR50][R10.64], R136 ;  /* 0x000000880a00b985 */ /* 0x0007e2000c101b32 */
[----:B------:R-:W-:Y:S02]  /*8fa0*/  SHF.R.S32.HI R13, RZ, 0x1f, R25 ;  /* 0x0000001fff0d7819 */ /* 0x000fe40000011419 */
[-C--:B------:R-:W-:Y:S02]  /*8fb0*/  @!P2 LEA.HI.X R9, R33, R5.reuse, R12, 0x2, P6 ;  /* 0x000000052109a211 */ /* 0x080fe400030f140c */
[C---:B------:R-:W-:Y:S02]  /*8fc0*/  @!P1 LEA R12, P6, R25.reuse, R4, 0x2 ;  /* 0x00000004190c9211 */ /* 0x040fe400078c10ff */
[----:B------:R-:W-:Y:S01]  /*8fd0*/  SHF.R.S32.HI R14, RZ, 0x1f, R29 ;  /* 0x0000001fff0e7819 */ /* 0x000fe2000001141d */
[----:B------:R3:W-:Y:S01]  /*8fe0*/  @!P2 ST.E.64 desc[UR50][R8.64], R140 ;  /* 0x0000008c0800a985 */ /* 0x0007e2000c101b32 */
[----:B------:R-:W-:-:S02]  /*8ff0*/  @!P1 LEA.HI.X R13, R25, R5, R13, 0x2, P6 ;  /* 0x00000005190d9211 */ /* 0x000fc400030f140d */
[----:B------:R-:W-:-:S03]  /*9000*/  @!P5 LEA R4, P6, R29, R4, 0x2 ;  /* 0x000000041d04d211 */ /* 0x000fc600078c10ff */
[----:B------:R3:W-:Y:S01]  /*9010*/  @!P1 ST.E.64 desc[UR50][R12.64], R144 ;  /* 0x000000900c009985 */ /* 0x0007e2000c101b32 */
[----:B------:R-:W-:-:S05]  /*9020*/  @!P5 LEA.HI.X R5, R29, R5, R14, 0x2, P6 ;  /* 0x000000051d05d211 */ /* 0x000fca00030f140e */
[----:B------:R3:W-:Y:S04]  /*9030*/  @!P5 ST.E.64 desc[UR50][R4.64], R148 ;  /* 0x000000940400d985 */ /* 0x0007e8000c101b32 */
.L_x_9452:
[----:B------:R-:W-:Y:S05]  /*9040*/  BSYNC B1 ;  /* 0x0000000000017941 */ /* 0x000fea0003800000 */
.L_x_9451:
[----:B--23--:R2:W3:Y:S04]  /*9050*/  SHFL.IDX PT, R5, R3, 0x1, 0x1c1f ;  /* 0x003c1f0003057f89 */ /* 0x00c4e800000e0000 */
[----:B-1----:R2:W1:Y:S01]  /*9060*/  SHFL.IDX PT, R4, R0, 0x1, 0x1c1f ;  /* 0x003c1f0000047f89 */ /* 0x00246200000e0000 */
[----:B------:R-:W-:Y:S05]  /*9070*/  @P0 BRA `(.L_x_9450) ;  /* 0x0000001800080947 */ /* 0x000fea0003800000 */
[----:B------:R-:W-:Y:S01]  /*9080*/  ULDC UR4, c[0x0][0xac8] ;  /* 0x0002b20000047ab9 */ /* 0x000fe20000000800 */
[----:B------:R-:W-:Y:S01]  /*9090*/  VIADD R25, R2, 0xe0 ;  /* 0x000000e002197836 */ /* 0x000fe20000000000 */
[----:B------:R-:W-:Y:S01]  /*90a0*/  ISETP.GE.AND P5, PT, R224, UR4, PT ;  /* 0x00000004e0007c0c */ /* 0x000fe2000bfa6270 */
[C---:B0-2---:R-:W-:Y:S01]  /*90b0*/  VIADD R3, R2.reuse, 0xe8 ;  /* 0x000000e802037836 */ /* 0x045fe20000000000 */
[----:B------:R-:W-:Y:S02]  /*90c0*/  ISETP.GE.AND P4, PT, R2, UR4, PT ;  /* 0x0000000402007c0c */ /* 0x000fe4000bf86270 */
[----:B------:R-:W-:Y:S02]  /*90d0*/  ISETP.GE.AND P2, PT, R223, UR4, PT ;  /* 0x00000004df007c0c */ /* 0x000fe4000bf46270 */
[----:B------:R-:W-:Y:S02]  /*90e0*/  ISETP.GE.AND P1, PT, R222, UR4, PT ;  /* 0x00000004de007c0c */ /* 0x000fe4000bf26270 */
[----:B------:R-:W-:-:S02]  /*90f0*/  ISETP.GE.AND P0, PT, R221, UR4, PT ;  /* 0x00000004dd007c0c */ /* 0x000fc4000bf06270 */
[----:B------:R-:W-:-:S03]  /*9100*/  SHF.R.S32.HI R0, RZ, 0x1f, R25 ;  /* 0x0000001fff007819 */ /* 0x000fc60000011419 */
[-C--:B-1----:R-:W-:Y:S02]  /*9110*/  @!P5 LEA R8, P3, R224, R4.reuse, 0x2 ;  /* 0x00000004e008d211 */ /* 0x082fe400078610ff */
[----:B---3--:R-:W-:Y:S02]  /*9120*/  @!P4 IMAD.WIDE R6, R2, 0x4, R4 ;  /* 0x000000040206c825 */ /* 0x008fe400078e0204 */
[-C--:B------:R-:W-:Y:S02]  /*9130*/  @!P5 LEA.HI.X R9, R224, R5.reuse, R172, 0x2, P3 ;  /* 0x00000005e009d211 */ /* 0x080fe400018f14ac */
[CC--:B------:R-:W-:Y:S01]  /*9140*/  @!P2 LEA R10, P6, R223.reuse, R4.reuse, 0x2 ;  /* 0x00000004df0aa211 */ /* 0x0c0fe200078c10ff */
[----:B------:R0:W-:Y:S01]  /*9150*/  @!P4 ST.E.64 desc[UR50][R6.64], R26 ;  /* 0x0000001a0600c985 */ /* 0x0001e2000c101b32 */
[----:B------:R-:W-:Y:S02]  /*9160*/  ISETP.GE.AND P3, PT, R220, UR4, PT ;  /* 0x00000004dc007c0c */ /* 0x000fe4000bf66270 */
[----:B------:R-:W-:Y:S01]  /*9170*/  @!P2 LEA.HI.X R11, R223, R5, R171, 0x2, P6 ;  /* 0x00000005df0ba211 */ /* 0x000fe200030f14ab */
[----:B------:R1:W-:Y:S01]  /*9180*/  @!P5 ST.E.64 desc[UR50][R8.64], R30 ;  /* 0x0000001e0800d985 */ /* 0x0003e2000c101b32 */
[----:B------:R-:W-:-:S02]  /*9190*/  @!P1 LEA R12, P5, R222, R4, 0x2 ;  /* 0x00000004de0c9211 */ /* 0x000fc400078a10ff */
[----:B------:R-:W-:Y:S01]  /*91a0*/  ISETP.GE.AND P4, PT, R219, UR4, PT ;  /* 0x00000004db007c0c */ /* 0x000fe2000bf86270 */
[----:B------:R2:W-:Y:S01]  /*91b0*/  @!P2 ST.E.64 desc[UR50][R10.64], R34 ;  /* 0x000000220a00a985 */ /* 0x0005e2000c101b32 */
[CC--:B------:R-:W-:Y:S02]  /*91c0*/  @!P0 LEA R14, P6, R221.reuse, R4.reuse, 0x2 ;  /* 0x00000004dd0e8211 */ /* 0x0c0fe400078c10ff */
[-C--:B------:R-:W-:Y:S02]  /*91d0*/  @!P1 LEA.HI.X R13, R222, R5.reuse, R170, 0x2, P5 ;  /* 0x00000005de0d9211 */ /* 0x080fe400028f14aa */
[----:B------:R-:W-:Y:S02]  /*91e0*/  ISETP.GE.AND P5, PT, R218, UR4, PT ;  /* 0x00000004da007c0c */ /* 0x000fe4000bfa6270 */
[----:B------:R-:W-:Y:S01]  /*91f0*/  @!P0 LEA.HI.X R15, R221, R5, R169, 0x2, P6 ;  /* 0x00000005dd0f8211 */ /* 0x000fe200030f14a9 */
[----:B------:R3:W-:Y:S01]  /*9200*/  @!P1 ST.E.64 desc[UR50][R12.64], R38 ;  /* 0x000000260c009985 */ /* 0x0007e2000c101b32 */
[----:B0-----:R-:W-:-:S02]  /*9210*/  @!P3 LEA R6, P6, R220, R4, 0x2 ;  /* 0x00000004dc06b211 */ /* 0x001fc400078c10ff */
[----:B------:R-:W-:Y:S01]  /*9220*/  ISETP.GE.AND P1, PT, R216, UR4, PT ;  /* 0x00000004d8007c0c */ /* 0x000fe2000bf26270 */
[----:B------:R0:W-:Y:S01]  /*9230*/  @!P0 ST.E.64 desc[UR50][R14.64], R42 ;  /* 0x0000002a0e008985 */ /* 0x0001e2000c101b32 */
[----:B------:R-:W-:Y:S02]  /*9240*/  ISETP.GE.AND P0, PT, R217, UR4, PT ;  /* 0x00000004d9007c0c */ /* 0x000fe4000bf06270 */
        /* <DEDUP_REMOVED lines=8> */
[CC--:B--2---:R-:W-:Y:S02]  /*92d0*/  @!P0 LEA R10, P4, R217.reuse, R4.reuse, 0x2 ;  /* 0x00000004d90a8211 */ /* 0x0c4fe400078810ff */
[----:B------:R-:W-:Y:S01]  /*92e0*/  ISETP.GE.AND P3, PT, R214, UR4, PT ;  /* 0x00000004d6007c0c */ /* 0x000fe2000bf66270 */
[----:B------:R2:W-:Y:S01]  /*92f0*/  @!P5 ST.E.64 desc[UR50][R20.64], R54 ;  /* 0x000000361400d985 */ /* 0x0005e2000c101b32 */
[----:B---3--:R-:W-:Y:S02]  /*9300*/  @!P1 LEA R12, P5, R216, R4, 0x2 ;  /* 0x00000004d80c9211 */ /* 0x008fe400078a10ff */
[----:B------:R-:W-:Y:S02]  /*9310*/  @!P0 LEA.HI.X R11, R217, R5, R166, 0x2, P4 ;  /* 0x00000005d90b8211 */ /* 0x000fe400020f14a6 */
[----:B------:R-:W-:-:S02]  /*9320*/  ISETP.GE.AND P4, PT, R213, UR4, PT ;  /* 0x00000004d5007c0c */ /* 0x000fc4000bf86270 */
[-C--:B------:R-:W-:Y:S01]  /*9330*/  @!P1 LEA.HI.X R13, R216, R5.reuse, R165, 0x2, P5 ;  /* 0x00000005d80d9211 */ /* 0x080fe200028f14a5 */
[----:B------:R-:W-:Y:S01]  /*9340*/  @!P0 ST.E.64 desc[UR50][R10.64], R58 ;  /* 0x0000003a0a008985 */ /* 0x000fe2000c101b32 */
[----:B------:R-:W-:Y:S02]  /*9350*/  ISETP.GE.AND P5, PT, R212, UR4, PT ;  /* 0x00000004d4007c0c */ /* 0x000fe4000bfa6270 */
[CC--:B0-----:R-:W-:Y:S01]  /*9360*/  @!P2 LEA R14, P6, R215.reuse, R4.reuse, 0x2 ;  /* 0x00000004d70ea211 */ /* 0x0c1fe200078c10ff */
[----:B------:R0:W-:Y:S01]  /*9370*/  @!P1 ST.E.64 desc[UR50][R12.64], R62 ;  /* 0x0000003e0c009985 */ /* 0x0001e2000c101b32 */
[----:B------:R-:W-:Y:S02]  /*9380*/  ISETP.GE.AND P1, PT, R210, UR4, PT ;  /* 0x00000004d2007c0c */ /* 0x000fe4000bf26270 */
[----:B------:R-:W-:Y:S02]  /*9390*/  @!P2 LEA.HI.X R15, R215, R5, R164, 0x2, P6 ;  /* 0x00000005d70fa211 */ /* 0x000fe400030f14a4 */
[----:B-1----:R-:W-:-:S02]  /*93a0*/  @!P3 LEA R6, P6, R214, R4, 0x2 ;  /* 0x00000004d606b211 */ /* 0x002fc400078c10ff */
[----:B------:R-:W-:Y:S01]  /*93b0*/  ISETP.GE.AND P0, PT, R211, UR4, PT ;  /* 0x00000004d3007c0c */ /* 0x000fe2000bf06270 */
[----:B------:R1:W-:Y:S01]  /*93c0*/  @!P2 ST.E.64 desc[UR50][R14.64], R66 ;  /* 0x000000420e00a985 */ /* 0x0003e2000c101b32 */
[CC--:B----4-:R-:W-:Y:S02]  /*93d0*/  @!P4 LEA R8, P2, R213.reuse, R4.reuse, 0x2 ;  /* 0x00000004d508c211 */ /* 0x0d0fe400078410ff */
[-C--:B------:R-:W-:Y:S02]  /*93e0*/  @!P3 LEA.HI.X R7, R214, R5.reuse, R163, 0x2, P6 ;  /* 0x00000005d607b211 */ /* 0x080fe400030f14a3 */
[----:B--2---:R-:W-:Y:S02]  /*93f0*/  @!P5 LEA R20, P6, R212, R4, 0x2 ;  /* 0x00000004d414d211 */ /* 0x004fe400078c10ff */
[----:B------:R-:W-:Y:S01]  /*9400*/  @!P4 LEA.HI.X R9, R213, R5, R162, 0x2, P2 ;  /* 0x00000005d509c211 */ /* 0x000fe200010f14a2 */
[----:B------:R-:W-:Y:S01]  /*9410*/  @!P3 ST.E.64 desc[UR50][R6.64], R70 ;  /* 0x000000460600b985 */ /* 0x000fe2000c101b32 */
[----:B------:R-:W-:-:S02]  /*9420*/  ISETP.GE.AND P2, PT, R209, UR4, PT ;  /* 0x00000004d1007c0c */ /* 0x000fc4000bf46270 */
[-C--:B------:R-:W-:Y:S01]  /*9430*/  @!P5 LEA.HI.X R21, R212, R5.reuse, R161, 0x2, P6 ;  /* 0x00000005d415d211 */ /* 0x080fe200030f14a1 */
[----:B------:R2:W-:Y:S01]  /*9440*/  @!P4 ST.E.64 desc[UR50][R8.64], R74 ;  /* 0x0000004a0800c985 */ /* 0x0005e2000c101b32 */
[-C--:B0-----:R-:W-:Y:S02]  /*9450*/  @!P1 LEA R12, P3, R210, R4.reuse, 0x2 ;  /* 0x00000004d20c9211 */ /* 0x081fe400078610ff */
[----:B------:R-:W-:Y:S01]  /*9460*/  @!P0 LEA R10, P6, R211, R4, 0x2 ;  /* 0x00000004d30a8211 */ /* 0x000fe200078c10ff */
[----:B------:R0:W-:Y:S01]  /*9470*/  @!P5 ST.E.64 desc[UR50][R20.64], R78 ;  /* 0x0000004e1400d985 */ /* 0x0001e2000c101b32 */
[----:B------:R-:W-:Y:S02]  /*9480*/  ISETP.GE.AND P5, PT, R208, UR4, PT ;  /* 0x00000004d0007c0c */ /* 0x000fe4000bfa6270 */
[----:B------:R-:W-:Y:S02]  /*9490*/  ISETP.GE.AND P4, PT, R207, UR4, PT ;  /* 0x00000004cf007c0c */ /* 0x000fe4000bf86270 */
[----:B------:R-:W-:-:S02]  /*94a0*/  @!P1 LEA.HI.X R13, R210, R5, R159, 0x2, P3 ;  /* 0x00000005d20d9211 */ /* 0x000fc400018f149f */
[----:B------:R-:W-:Y:S02]  /*94b0*/  ISETP.GE.AND P3, PT, R206, UR4, PT ;  /* 0x00000004ce007c0c */ /* 0x000fe4000bf66270 */
[-C--:B------:R-:W-:Y:S02]  /*94c0*/  @!P0 LEA.HI.X R11, R211, R5.reuse, R160, 0x2, P6 ;  /* 0x00000005d30b8211 */ /* 0x080fe400030f14a0 */
[CC--:B-1----:R-:W-:Y:S02]  /*94d0*/  @!P2 LEA R14, P6, R209.reuse, R4.reuse, 0x2 ;  /* 0x00000004d10ea211 */ /* 0x0c2fe400078c10ff */
[----:B------:R-:W-:Y:S01]  /*94e0*/  SHF.R.S32.HI R27, RZ, 0x1f, R16 ;  /* 0x0000001fff1b7819 */ /* 0x000fe20000011410 */
[----:B------:R1:W-:Y:S01]  /*94f0*/  @!P0 ST.E.64 desc[UR50][R10.64], R82 ;  /* 0x000000520a008985 */ /* 0x0003e2000c101b32 */
[----:B------:R-:W-:Y:S02]  /*9500*/  @!P2 LEA.HI.X R15, R209, R5, R158, 0x2, P6 ;  /* 0x00000005d10fa211 */ /* 0x000fe400030f149e */
[-C--:B--2---:R-:W-:Y:S01]  /*9510*/  @!P4 LEA R8, P0, R207, R4.reuse, 0x2 ;  /* 0x00000004cf08c211 */ /* 0x084fe200078010ff */
[----:B------:R2:W-:Y:S01]  /*9520*/  @!P1 ST.E.64 desc[UR50][R12.64], R86 ;  /* 0x000000560c009985 */ /* 0x0005e2000c101b32 */
[----:B------:R-:W-:-:S02]  /*9530*/  @!P5 LEA R6, P1, R208, R4, 0x2 ;  /* 0x00000004d006d211 */ /* 0x000fc400078210ff */
[----:B0-----:R-:W-:Y:S01]  /*9540*/  @!P3 LEA R20, P6, R206, R4, 0x2 ;  /* 0x00000004ce14b211 */ /* 0x001fe200078c10ff */
[----:B------:R0:W-:Y:S01]  /*9550*/  @!P2 ST.E.64 desc[UR50][R14.64], R90 ;  /* 0x0000005a0e00a985 */ /* 0x0001e2000c101b32 */
[----:B------:R-:W-:Y:S02]  /*9560*/  ISETP.GE.AND P2, PT, R205, UR4, PT ;  /* 0x00000004cd007c0c */ /* 0x000fe4000bf46270 */
[-C--:B------:R-:W-:Y:S02]  /*9570*/  @!P5 LEA.HI.X R7, R208, R5.reuse, R157, 0x2, P1 ;  /* 0x00000005d007d211 */ /* 0x080fe400008f149d */
[----:B------:R-:W-:Y:S02]  /*9580*/  ISETP.GE.AND P1, PT, R204, UR4, PT ;  /* 0x00000004cc007c0c */ /* 0x000fe4000bf26270 */
[-C--:B------:R-:W-:Y:S01]  /*9590*/  @!P4 LEA.HI.X R9, R207, R5.reuse, R156, 0x2, P0 ;  /* 0x00000005cf09c211 */ /* 0x080fe200000f149c */
[----:B------:R-:W-:Y:S01]  /*95a0*/  @!P5 ST.E.64 desc[UR50][R6.64], R94 ;  /* 0x0000005e0600d985 */ /* 0x000fe2000c101b32 */
[----:B------:R-:W-:-:S02]  /*95b0*/  @!P3 LEA.HI.X R21, R206, R5, R155, 0x2, P6 ;  /* 0x00000005ce15b211 */ /* 0x000fc400030f149b */
[----:B------:R-:W-:Y:S01]  /*95c0*/  ISETP.GE.AND P0, PT, R23, UR4, PT ;  /* 0x0000000417007c0c */ /* 0x000fe2000bf06270 */
[----:B------:R3:W-:Y:S01]  /*95d0*/  @!P4 ST.E.64 desc[UR50][R8.64], R98 ;  /* 0x000000620800c985 */ /* 0x0007e2000c101b32 */
[----:B------:R-:W-:Y:S02]  /*95e0*/  ISETP.GE.AND P4, PT, R19, UR4, PT ;  /* 0x0000000413007c0c */ /* 0x000fe4000bf86270 */
[CC--:B-1----:R-:W-:Y:S01]  /*95f0*/  @!P2 LEA R10, P6, R205.reuse, R4.reuse, 0x2 ;  /* 0x00000004cd0aa211 */ /* 0x0c2fe200078c10ff */
[----:B------:R1:W-:Y:S01]  /*9600*/  @!P3 ST.E.64 desc[UR50][R20.64], R102 ;  /* 0x000000661400b985 */ /* 0x0003e2000c101b32 */
[----:B------:R-:W-:Y:S02]  /*9610*/  ISETP.GE.AND P3, PT, R22, UR4, PT ;  /* 0x0000000416007c0c */ /* 0x000fe4000bf66270 */
[----:B--2---:R-:W-:Y:S02]  /*9620*/  @!P1 LEA R12, P5, R204, R4, 0x2 ;  /* 0x00000004cc0c9211 */ /* 0x004fe400078a10ff */
[----:B------:R-:W-:-:S02]  /*9630*/  @!P2 LEA.HI.X R11, R205, R5, R154, 0x2, P6 ;  /* 0x00000005cd0ba211 */ /* 0x000fc400030f149a */
[-C--:B------:R-:W-:Y:S02]  /*9640*/  @!P1 LEA.HI.X R13, R204, R5.reuse, R153, 0x2, P5 ;  /* 0x00000005cc0d9211 */ /* 0x080fe400028f1499 */
[-C--:B0-----:R-:W-:Y:S01]  /*9650*/  @!P0 LEA R14, P6, R23, R4.reuse, 0x2 ;  /* 0x00000004170e8211 */ /* 0x081fe200078c10ff */
[----:B------:R0:W-:Y:S01]  /*9660*/  @!P2 ST.E.64 desc[UR50][R10.64], R106 ;  /* 0x0000006a0a00a985 */ /* 0x0001e2000c101b32 */
[-C--:B---3--:R-:W-:Y:S02]  /*9670*/  @!P4 LEA R8, P5, R19, R4.reuse, 0x2 ;  /* 0x000000041308c211 */ /* 0x088fe400078a10ff */
[-C--:B------:R-:W-:Y:S01]  /*9680*/  @!P0 LEA.HI.X R15, R23, R5.reuse, R152, 0x2, P6 ;  /* 0x00000005170f8211 */ /* 0x080fe200030f1498 */
[----:B------:R2:W-:Y:S01]  /*9690*/  @!P1 ST.E.64 desc[UR50][R12.64], R110 ;  /* 0x0000006e0c009985 */ /* 0x0005e2000c101b32 */
[----:B------:R-:W-:Y:S01]  /*96a0*/  @!P3 LEA R6, P1, R22, R4, 0x2 ;  /* 0x000000041606b211 */ /* 0x000fe200078210ff */
[----:B-1----:R-:W-:Y:S01]  /*96b0*/  VIADD R21, R2, 0xf0 ;  /* 0x000000f002157836 */ /* 0x002fe20000000000 */
[----:B------:R-:W-:Y:S01]  /*96c0*/  ISETP.GE.AND P2, PT, R18, UR4, PT ;  /* 0x0000000412007c0c */ /* 0x000fe2000bf46270 */
[----:B------:R1:W-:Y:S01]  /*96d0*/  @!P0 ST.E.64 desc[UR50][R14.64], R114 ;  /* 0x000000720e008985 */ /* 0x0003e2000c101b32 */
[----:B------:R-:W-:-:S02]  /*96e0*/  @!P3 LEA.HI.X R7, R22, R5, R229, 0x2, P1 ;  /* 0x000000051607b211 */ /* 0x000fc400008f14e5 */
[----:B------:R-:W-:Y:S02]  /*96f0*/  ISETP.GE.AND P1, PT, R17, UR4, PT ;  /* 0x0000000411007c0c */ /* 0x000fe4000bf26270 */
[----:B------:R-:W-:Y:S01]  /*9700*/  @!P4 LEA.HI.X R9, R19, R5, R228, 0x2, P5 ;  /* 0x000000051309c211 */ /* 0x000fe200028f14e4 */
[----:B------:R3:W-:Y:S01]  /*9710*/  @!P3 ST.E.64 desc[UR50][R6.64], R118 ;  /* 0x000000760600b985 */ /* 0x0007e2000c101b32 */
[----:B------:R-:W-:Y:S02]  /*9720*/  ISETP.GE.AND P0, PT, R16, UR4, PT ;  /* 0x0000000410007c0c */ /* 0x000fe4000bf06270 */
[----:B------:R-:W-:Y:S01]  /*9730*/  ISETP.GE.AND P3, PT, R3, UR4, PT ;  /* 0x0000000403007c0c */ /* 0x000fe2000bf66270 */
[----:B------:R4:W-:Y:S01]  /*9740*/  @!P4 ST.E.64 desc[UR50][R8.64], R122 ;  /* 0x0000007a0800c985 */ /* 0x0009e2000c101b32 */
[----:B------:R-:W-:Y:S02]  /*9750*/  ISETP.GE.AND P4, PT, R25, UR4, PT ;  /* 0x0000000419007c0c */ /* 0x000fe4000bf86270 */
[----:B0-----:R-:W-:-:S03]  /*9760*/  @!P2 LEA R10, P5, R18, R4, 0x2 ;  /* 0x00000004120aa211 */ /* 0x001fc600078a10ff */
[CC--:B--2---:R-:W-:Y:S02]  /*9770*/  @!P1 LEA R12, P6, R17.reuse, R4.reuse, 0x2 ;  /* 0x00000004110c9211 */ /* 0x0c4fe400078c10ff */
[-C--:B------:R-:W-:Y:S02]  /*9780*/  @!P2 LEA.HI.X R11, R18, R5.reuse, R227, 0x2, P5 ;  /* 0x00000005120ba211 */ /* 0x080fe400028f14e3 */
[CC--:B-1----:R-:W-:Y:S02]  /*9790*/  @!P0 LEA R14, P5, R16.reuse, R4.reuse, 0x2 ;  /* 0x00000004100e8211 */ /* 0x0c2fe400078a10ff */
[-C--:B------:R-:W-:Y:S01]  /*97a0*/  @!P1 LEA.HI.X R13, R17, R5.reuse, R226, 0x2, P6 ;  /* 0x00000005110d9211 */ /* 0x080fe200030f14e2 */
[----:B------:R0:W-:Y:S01]  /*97b0*/  @!P2 ST.E.64 desc[UR50][R10.64], R126 ;  /* 0x0000007e0a00a985 */ /* 0x0001e2000c101b32 */
[----:B------:R-:W-:Y:S02]  /*97c0*/  ISETP.GE.AND P6, PT, R21, UR4, PT ;  /* 0x0000000415007c0c */ /* 0x000fe4000bfc6270 */
[----:B------:R-:W-:Y:S01]  /*97d0*/  @!P0 LEA.HI.X R15, R16, R5, R27, 0x2, P5 ;  /* 0x00000005100f8211 */ /* 0x000fe200028f141b */
[----:B------:R0:W-:Y:S01]  /*97e0*/  @!P1 ST.E.64 desc[UR50][R12.64], R130 ;  /* 0x000000820c009985 */ /* 0x0001e2000c101b32 */
[----:B---3--:R-:W-:-:S03]  /*97f0*/  @!P4 LEA R6, P5, R25, R4, 0x2 ;  /* 0x000000041906c211 */ /* 0x008fc600078a10ff */
[----:B------:R0:W-:Y:S01]  /*9800*/  @!P0 ST.E.64 desc[UR50][R14.64], R134 ;  /* 0x000000860e008985 */ /* 0x0001e2000c101b32 */
[-C--:B------:R-:W-:Y:S02]  /*9810*/  @!P4 LEA.HI.X R7, R25, R5.reuse, R0, 0x2, P5 ;  /* 0x000000051907c211 */ /* 0x080fe400028f1400 */
[----:B------:R-:W-:Y:S02]  /*9820*/  SHF.R.S32.HI R0, RZ, 0x1f, R3 ;  /* 0x0000001fff007819 */ /* 0x000fe40000011403 */
[C---:B----4-:R-:W-:Y:S01]  /*9830*/  @!P3 LEA R8, P5, R3.reuse, R4, 0x2 ;  /* 0x000000040308b211 */ /* 0x050fe200078a10ff */
[----:B------:R0:W-:Y:S03]  /*9840*/  @!P4 ST.E.64 desc[UR50][R6.64], R138 ;  /* 0x0000008a0600c985 */ /* 0x0001e6000c101b32 */
[----:B------:R-:W-:Y:S01]  /*9850*/  @!P3 LEA.HI.X R9, R3, R5, R0, 0x2, P5 ;  /* 0x000000050309b211 */ /* 0x000fe200028f1400 */
[----:B------:R-:W-:Y:S01]  /*9860*/  VIADD R3, R2, 0xf8 ;  /* 0x000000f802037836 */ /* 0x000fe20000000000 */
[----:B------:R-:W-:-:S02]  /*9870*/  SHF.R.S32.HI R0, RZ, 0x1f, R21 ;  /* 0x0000001fff007819 */ /* 0x000fc40000011415 */
[----:B------:R-:W-:Y:S01]  /*9880*/  @!P6 LEA R20, P5, R21, R4, 0x2 ;  /* 0x000000041514e211 */ /* 0x000fe200078a10ff */
[----:B------:R0:W-:Y:S01]  /*9890*/  @!P3 ST.E.64 desc[UR50][R8.64], R142 ;  /* 0x0000008e0800b985 */ /* 0x0001e2000c101b32 */
[----:B------:R-:W-:Y:S02]  /*98a0*/  ISETP.GE.AND P0, PT, R3, UR4, PT ;  /* 0x0000000403007c0c */ /* 0x000fe4000bf06270 */
[----:B------:R-:W-:-:S05]  /*98b0*/  @!P6 LEA.HI.X R21, R21, R5, R0, 0x2, P5 ;  /* 0x000000051515e211 */ /* 0x000fca00028f1400 */
[----:B------:R0:W-:Y:S06]  /*98c0*/  @!P6 ST.E.64 desc[UR50][R20.64], R146 ;  /* 0x000000921400e985 */ /* 0x0001ec000c101b32 */
[----:B------:R-:W-:Y:S05]  /*98d0*/  @P0 BRA `(.L_x_9450) ;  /* 0x0000000c00f00947 */ /* 0x000fea0003800000 */
[----:B------:R-:W-:Y:S02]  /*98e0*/  LEA R4, P0, R3, R4, 0x2 ;  /* 0x0000000403047211 */ /* 0x000fe400078010ff */
[----:B------:R-:W-:-:S04]  /*98f0*/  SHF.R.S32.HI R0, RZ, 0x1f, R3 ;  /* 0x0000001fff007819 */ /* 0x000fc80000011403 */
[----:B------:R-:W-:-:S05]  /*9900*/  LEA.HI.X R5, R3, R5, R0, 0x2, P0 ;  /* 0x0000000503057211 */ /* 0x000fca00000f1400 */
[----:B------:R1:W-:Y:S01]  /*9910*/  ST.E.64 desc[UR50][R4.64], R150 ;  /* 0x0000009604007985 */ /* 0x0003e2000c101b32 */
[----:B------:R-:W-:Y:S05]  /*9920*/  BRA `(.L_x_9450) ;  /* 0x0000000c00dc7947 */ /* 0x000fea0003800000 */
.L_x_9441:
        /* <DEDUP_REMOVED lines=33> */
.L_x_9453:
[----:B------:R-:W-:Y:S01]  /*9b40*/  USEL UR39, UR39, URZ, !UP0 ;  /* 0x0000003f27277287 */ /* 0x000fe2000c000000 */
[----:B------:R-:W-:Y:S01]  /*9b50*/  BSSY B1, `(.L_x_9454) ;  /* 0x0000039000017945 */ /* 0x000fe20003800000 */
[----:B------:R-:W-:-:S03]  /*9b60*/  USEL UR40, UR40, URZ, !UP0 ;  /* 0x0000003f28287287 */ /* 0x000fc6000c000000 */
[----:B------:R-:W-:Y:S09]  /*9b70*/  @P0 BRA `(.L_x_9455) ;  /* 0x0000000000d80947 */ /* 0x000ff20003800000 */
[----:B------:R-:W0:Y:S01]  /*9b80*/  S2R R3, SR_TID.X ;  /* 0x0000000000037919 */ /* 0x000e220000002100 */
[----:B------:R-:W1:Y:S01]  /*9b90*/  LDC R9, c[0x0][0xbe8] ;  /* 0x0002fa00ff097b82 */ /* 0x000e620000000800 */
[----:B------:R-:W-:-:S04]  /*9ba0*/  IMAD.U32 R4, RZ, RZ, UR41 ;  /* 0x00000029ff047e24 */ /* 0x000fc8000f8e00ff */
[----:B0-----:R-:W-:Y:S02]  /*9bb0*/  IMAD R3, R4, 0x80, R3 ;  /* 0x0000008004037824 */ /* 0x001fe400078e0203 */
[----:B-1---5:R-:W-:Y:S02]  /*9bc0*/  IMAD R4, R0, R9, RZ ;  /* 0x0000000900047224 */ /* 0x022fe400078e02ff */
        /* <DEDUP_REMOVED lines=8> */
[----:B------:R-:W0:Y:S04]  /*9c50*/  @P0 LDC R3, c[0x0][0xbec] ;  /* 0x0002fb00ff030b82 */ /* 0x000e280000000800 */
[----:B------:R-:W-:Y:S01]  /*9c60*/  ULDC.64 UR8, c[0x0][UR17+0x218] ;  /* 0x0000860011087abb */ /* 0x000fe20008000a00 */
[----:B------:R-:W-:Y:S01]  /*9c70*/  ULDC.64 UR12, c[0x0][UR17+0x220] ;  /* 0x00008800110c7abb */ /* 0x000fe20008000a00 */
[----:B------:R-:W-:Y:S01]  /*9c80*/  ULDC.64 UR14, c[0x0][UR17+0x228] ;  /* 0x00008a00110e7abb */ /* 0x000fe20008000a00 */
[----:B------:R-:W-:Y:S01]  /*9c90*/  UIMAD.WIDE.U32 UR10, UR8, UR43, URZ ;  /* 0x0000002b080a72a5 */ /* 0x000fe2000f8e003f */
[----:B------:R-:W1:Y:S01]  /*9ca0*/  @P0 LDC R5, c[0x0][0xbf0] ;  /* 0x0002fc00ff050b82 */ /* 0x000e620000000800 */
        /* <DEDUP_REMOVED lines=8> */
[----:B0-----:R-:W-:Y:S01]  /*9d30*/  @P0 IMAD.HI.U32 R4, R6, R3, RZ ;  /* 0x0000000306040227 */ /* 0x001fe200078e00ff */
[----:B------:R-:W-:-:S02]  /*9d40*/  UIADD3 UR18, UR11, UR18, URZ ;  /* 0x000000120b127290 */ /* 0x000fc4000fffe03f */
[----:B------:R-:W-:Y:S01]  /*9d50*/  UIADD3 UR13, UR9, UR13, URZ ;  /* 0x0000000d090d7290 */ /* 0x000fe2000fffe03f */
[----:B------:R-:W-:Y:S02]  /*9d60*/  IMAD.MOV.U32 R3, RZ, RZ, R6 ;  /* 0x000000ffff037224 */ /* 0x000fe400078e0006 */
[----:B------:R-:W-:Y:S01]  /*9d70*/  IMAD.U32 R10, RZ, RZ, UR14 ;  /* 0x0000000eff0a7e24 */ /* 0x000fe2000f8e00ff */
[----:B------:R-:W-:Y:S01]  /*9d80*/  ULDC.64 UR8, c[0x0][UR17+0x210] ;  /* 0x0000840011087abb */ /* 0x000fe20008000a00 */
[----:B-1----:R-:W-:Y:S01]  /*9d90*/  @P0 SHF.R.U32.HI R3, RZ, R5, R4 ;  /* 0x00000005ff030219 */ /* 0x002fe20000011604 */
        /* <DEDUP_REMOVED lines=20> */
.L_x_9455:
[----:B------:R-:W-:Y:S05]  /*9ee0*/  BSYNC B1 ;  /* 0x0000000000017941 */ /* 0x000fea0003800000 */
.L_x_9454:
[----:B------:R-:W-:-:S06]  /*9ef0*/  UISETP.GT.AND UP0, UPT, UR44, 0x1, UPT ;  /* 0x000000012c00788c */ /* 0x000fcc000bf04270 */
[----:B------:R-:W-:-:S13]  /*9f00*/  PLOP3.LUT P0, PT, PT, PT, UP0, 0x80, 0x0 ;  /* 0x000000000000781c */ /* 0x000fda0003f0f008 */
[----:B------:R-:W-:Y:S05]  /*9f10*/  @P0 BRA `(.L_x_9450) ;  /* 0x0000000800600947 */ /* 0x000fea0003800000 */
[----:B------:R-:W1:Y:S01]  /*9f20*/  LDC R11, c[0x0][0xbe8] ;  /* 0x0002fa00ff0b7b82 */ /* 0x000e620000000800 */
[----:B0-----:R-:W-:Y:S01]  /*9f30*/  SHF.R.S32.HI R3, RZ, 0x1f, R8 ;  /* 0x0000001fff037819 */ /* 0x001fe20000011408 */
[----:B------:R-:W-:Y:S01]  /*9f40*/  ULDC.64 UR10, c[0x0][0xaa0] ;  /* 0x0002a800000a7ab9 */ /* 0x000fe20000000a00 */
[----:B------:R-:W-:Y:S01]  /*9f50*/  BSSY B1, `(.L_x_9456) ;  /* 0x0000052000017945 */ /* 0x000fe20003800000 */
[----:B------:R-:W-:Y:S01]  /*9f60*/  UIMAD.WIDE.U32 UR8, UR4, UR10, URZ ;  /* 0x0000000a040872a5 */ /* 0x000fe2000f8e003f */
[----:B------:R-:W-:Y:S01]  /*9f70*/  LEA.HI R3, R3, R8, RZ, 0x3 ;  /* 0x0000000803037211 */ /* 0x000fe200078f18ff */
[----:B------:R-:W-:-:S03]  /*9f80*/  UIMAD UR10, UR19, UR10, URZ ;  /* 0x0000000a130a72a4 */ /* 0x000fc6000f8e023f */
[----:B------:R-:W-:Y:S01]  /*9f90*/  LOP3.LUT R9, R3, 0xfffffff8, RZ, 0xc0, !PT ;  /* 0xfffffff803097812 */ /* 0x000fe200078ec0ff */
[----:B------:R-:W-:Y:S01]  /*9fa0*/  UIMAD UR10, UR4, UR11, UR10 ;  /* 0x0000000b040a72a4 */ /* 0x000fe2000f8e020a */
[----:B------:R-:W-:-:S03]  /*9fb0*/  SHF.R.S32.HI R13, RZ, 0x3, R3 ;  /* 0x00000003ff0d7819 */ /* 0x000fc60000011403 */
[----:B------:R-:W-:Y:S01]  /*9fc0*/  IMAD.IADD R10, R8, 0x1, -R9 ;  /* 0x00000001080a7824 */ /* 0x000fe200078e0a09 */
[----:B------:R-:W-:Y:S01]  /*9fd0*/  UIADD3 UR9, UR9, UR10, URZ ;  /* 0x0000000a09097290 */ /* 0x000fe2000fffe03f */
[----:B------:R-:W-:Y:S02]  /*9fe0*/  IMAD.U32 R8, RZ, RZ, UR41 ;  /* 0x00000029ff087e24 */ /* 0x000fe4000f8e00ff */
[----:B------:R-:W-:Y:S01]  /*9ff0*/  IMAD R3, R10, 0x20, R13 ;  /* 0x000000200a037824 */ /* 0x000fe200078e020d */
[----:B------:R-:W-:Y:S02]  /*a000*/  ULDC.64 UR10, c[0x0][0xae8] ;  /* 0x0002ba00000a7ab9 */ /* 0x000fe40000000a00 */
[----:B------:R-:W-:Y:S01]  /*a010*/  UIMAD.WIDE.U32 UR8, UR43, UR10, UR8 ;  /* 0x0000000a2b0872a5 */ /* 0x000fe2000f8e0008 */
[----:B------:R-:W-:Y:S01]  /*a020*/  IMAD R8, R8, 0x80, R3 ;  /* 0x0000008008087824 */ /* 0x000fe200078e0203 */
[----:B-1----:R-:W-:Y:S02]  /*a030*/  ISETP.NE.AND P0, PT, R11, 0x1, PT ;  /* 0x000000010b00780c */ /* 0x002fe40003f05270 */
[----:B------:R-:W-:Y:S01]  /*a040*/  UIMAD UR9, UR43, UR11, UR9 ;  /* 0x0000000b2b0972a4 */ /* 0x000fe2000f8e0209 */
[----:B------:R-:W-:-:S02]  /*a050*/  IMAD.MOV.U32 R3, RZ, RZ, R8 ;  /* 0x000000ffff037224 */ /* 0x000fc400078e0008 */
[----:B------:R-:W-:Y:S02]  /*a060*/  ULDC.64 UR10, c[0x0][0xaf0] ;  /* 0x0002bc00000a7ab9 */ /* 0x000fe40000000a00 */
[----:B------:R-:W-:Y:S02]  /*a070*/  UIMAD UR40, UR40, UR10, URZ ;  /* 0x0000000a282872a4 */ /* 0x000fe4000f8e023f */
[----:B------:R-:W-:Y:S02]  /*a080*/  UIMAD.WIDE.U32 UR8, UR39, UR10, UR8 ;  /* 0x0000000a270872a5 */ /* 0x000fe4000f8e0008 */
[----:B------:R-:W-:Y:S02]  /*a090*/  UIMAD UR4, UR39, UR11, UR40 ;  /* 0x0000000b270472a4 */ /* 0x000fe4000f8e0228 */
[----:B------:R-:W0:Y:S02]  /*a0a0*/  @P0 LDC R5, c[0x0][0xbec] ;  /* 0x0002fb00ff050b82 */ /* 0x000e240000000800 */
[----:B------:R-:W-:Y:S01]  /*a0b0*/  UIADD3 UR4, UR9, UR4, URZ ;  /* 0x0000000409047290 */ /* 0x000fe2000fffe03f */
[----:B------:R-:W-:-:S05]  /*a0c0*/  ULDC.64 UR10, c[0x0][0xae0] ;  /* 0x0002b800000a7ab9 */ /* 0x000fca0000000a00 */
[----:B------:R-:W1:Y:S01]  /*a0d0*/  @P0 LDC R7, c[0x0][0xbf0] ;  /* 0x0002fc00ff070b82 */ /* 0x000e620000000800 */
[----:B0-----:R-:W-:-:S04]  /*a0e0*/  @P0 IMAD.HI.U32 R4, R8, R5, RZ ;  /* 0x0000000508040227 */ /* 0x001fc800078e00ff */
[----:B------:R-:W-:Y:S02]  /*a0f0*/  IMAD.U32 R5, RZ, RZ, UR9 ;  /* 0x00000009ff057e24 */ /* 0x000fe4000f8e00ff */
[----:B------:R-:W-:Y:S01]  /*a100*/  IMAD.U32 R5, RZ, RZ, UR4 ;  /* 0x00000004ff057e24 */ /* 0x000fe2000f8e00ff */
[----:B-1----:R-:W-:Y:S01]  /*a110*/  @P0 SHF.R.U32.HI R3, RZ, R7, R4 ;  /* 0x00000007ff030219 */ /* 0x002fe20000011604 */
[----:B------:R-:W-:Y:S01]  /*a120*/  IMAD.U32 R4, RZ, RZ, UR8 ;  /* 0x00000008ff047e24 */ /* 0x000fe2000f8e00ff */
[----:B------:R-:W-:Y:S02]  /*a130*/  ULDC.64 UR8, c[0x0][0xad8] ;  /* 0x0002b60000087ab9 */ /* 0x000fe40000000a00 */
[--C-:B------:R-:W-:Y:S01]  /*a140*/  SHF.R.S32.HI R6, RZ, 0x1f, R3.reuse ;  /* 0x0000001fff067819 */ /* 0x100fe20000011403 */
[----:B------:R-:W-:Y:S02]  /*a150*/  IMAD.MOV R7, RZ, RZ, -R3 ;  /* 0x000000ffff077224 */ /* 0x000fe400078e0a03 */
[----:B------:R-:W-:-:S04]  /*a160*/  IMAD.WIDE.U32 R4, R3, UR10, R4 ;  /* 0x0000000a03047c25 */ /* 0x000fc8000f8e0004 */
[----:B------:R-:W-:Y:S02]  /*a170*/  IMAD R7, R11, R7, R8 ;  /* 0x000000070b077224 */ /* 0x000fe400078e0208 */
[----:B------:R-:W-:Y:S02]  /*a180*/  IMAD R6, R6, UR10, RZ ;  /* 0x0000000a06067c24 */ /* 0x000fe4000f8e02ff */
[----:B------:R-:W-:Y:S02]  /*a190*/  IMAD.U32 R8, RZ, RZ, UR41 ;  /* 0x00000029ff087e24 */ /* 0x000fe4000f8e00ff */
[----:B------:R-:W-:Y:S01]  /*a1a0*/  IMAD R9, R3, UR11, R6 ;  /* 0x0000000b03097c24 */ /* 0x000fe2000f8e0206 */
[----:B------:R-:W-:Y:S01]  /*a1b0*/  SHF.R.S32.HI R6, RZ, 0x1f, R7 ;  /* 0x0000001fff067819 */ /* 0x000fe20000011407 */
[----:B------:R-:W-:Y:S02]  /*a1c0*/  IMAD R8, R8, 0x80, R13 ;  /* 0x0000008008087824 */ /* 0x000fe400078e020d */
[----:B------:R-:W-:-:S02]  /*a1d0*/  IMAD.IADD R5, R5, 0x1, R9 ;  /* 0x0000000105057824 */ /* 0x000fc400078e0209 */
[----:B------:R-:W-:Y:S02]  /*a1e0*/  IMAD R6, R6, UR8, RZ ;  /* 0x0000000806067c24 */ /* 0x000fe4000f8e02ff */
[----:B------:R-:W-:-:S04]  /*a1f0*/  IMAD.WIDE.U32 R4, R7, UR8, R4 ;  /* 0x0000000807047c25 */ /* 0x000fc8000f8e0004 */
[----:B------:R-:W-:Y:S01]  /*a200*/  IMAD R9, R7, UR9, R6 ;  /* 0x0000000907097c24 */ /* 0x000fe2000f8e0206 */
[----:B------:R-:W-:Y:S01]  /*a210*/  ULDC.64 UR8, c[0x0][0xa80] ;  /* 0x0002a00000087ab9 */ /* 0x000fe20000000a00 */
[----:B-----5:R-:W-:Y:S01]  /*a220*/  IMAD R11, R0, R11, RZ ;  /* 0x0000000b000b7224 */ /* 0x020fe200078e02ff */
[----:B------:R-:W-:Y:S01]  /*a230*/  LEA R6, P2, R4, UR8, 0x1 ;  /* 0x0000000804067c11 */ /* 0x000fe2000f8408ff */
[C---:B------:R-:W-:Y:S02]  /*a240*/  VIADD R3, R8.reuse, 0x40 ;  /* 0x0000004008037836 */ /* 0x040fe40000000000 */
[----:B------:R-:W-:Y:S02]  /*a250*/  IMAD.IADD R5, R5, 0x1, R9 ;  /* 0x0000000105057824 */ /* 0x000fe400078e0209 */
[----:B------:R-:W-:Y:S01]  /*a260*/  VIADD R0, R8, 0x20 ;  /* 0x0000002008007836 */ /* 0x000fe20000000000 */
[----:B------:R-:W-:Y:S01]  /*a270*/  ISETP.GE.AND P0, PT, R3, R11, PT ;  /* 0x0000000b0300720c */ /* 0x000fe20003f06270 */
[----:B------:R-:W-:Y:S01]  /*a280*/  IMAD.SHL.U32 R7, R10, 0x8, RZ ;  /* 0x000000080a077824 */ /* 0x000fe200078e00ff */
[----:B------:R-:W-:-:S02]  /*a290*/  LEA.HI.X R3, R4, UR9, R5, 0x1, P2 ;  /* 0x0000000904037c11 */ /* 0x000fc400090f0c05 */
[-C--:B------:R-:W-:Y:S01]  /*a2a0*/  ISETP.GE.AND P2, PT, R8, R11.reuse, PT ;  /* 0x0000000b0800720c */ /* 0x080fe20003f46270 */
[C---:B------:R-:W-:Y:S01]  /*a2b0*/  VIADD R9, R7.reuse, 0x40 ;  /* 0x0000004007097836 */ /* 0x040fe20000000000 */
[----:B------:R-:W-:Y:S01]  /*a2c0*/  ISETP.GE.AND P1, PT, R0, R11, PT ;  /* 0x0000000b0000720c */ /* 0x000fe20003f26270 */
[C---:B------:R-:W-:Y:S01]  /*a2d0*/  VIADD R13, R7.reuse, 0xc0 ;  /* 0x000000c0070d7836 */ /* 0x040fe20000000000 */
[----:B------:R0:W1:Y:S01]  /*a2e0*/  SHFL.IDX PT, R4, R6, RZ, 0x181f ;  /* 0x00181fff06047589 */ /* 0x00006200000e0000 */
[----:B------:R-:W-:Y:S01]  /*a2f0*/  VIADD R15, R7, 0x80 ;  /* 0x00000080070f7836 */ /* 0x000fe20000000000 */
[----:B------:R-:W-:Y:S02]  /*a300*/  SHF.R.S32.HI R20, RZ, 0x1f, R7 ;  /* 0x0000001fff147819 */ /* 0x000fe40000011407 */
[----:B------:R0:W2:Y:S01]  /*a310*/  SHFL.IDX PT, R0, R3, RZ, 0x181f ;  /* 0x00181fff03007589 */ /* 0x0000a200000e0000 */
[----:B------:R-:W-:Y:S02]  /*a320*/  SHF.R.S32.HI R10, RZ, 0x1f, R9 ;  /* 0x0000001fff0a7819 */ /* 0x000fe40000011409 */
[----:B------:R-:W-:-:S02]  /*a330*/  SHF.R.S32.HI R12, RZ, 0x1f, R13 ;  /* 0x0000001fff0c7819 */ /* 0x000fc4000001140d */
[----:B------:R-:W-:Y:S01]  /*a340*/  SHF.R.S32.HI R14, RZ, 0x1f, R15 ;  /* 0x0000001fff0e7819 */ /* 0x000fe2000001140f */
[----:B------:R-:W-:Y:S06]  /*a350*/  @P2 BRA `(.L_x_9457) ;  /* 0x0000000000442947 */ /* 0x000fec0003800000 */
        /* <DEDUP_REMOVED lines=8> */
[----:B------:R3:W-:Y:S01]  /*a3e0*/  @!P5 ST.E.128 desc[UR50][R24.64], RZ ;  /* 0x000000ff1800d985 */ /* 0x0007e2000c101d32 */
[----:B------:R-:W-:Y:S02]  /*a3f0*/  @!P4 LEA.HI.X R27, R9, R0, R10, 0x1, P6 ;  /* 0x00000000091bc211 */ /* 0x000fe400030f0c0a */
[----:B------:R-:W-:-:S03]  /*a400*/  @!P3 LEA R28, P6, R15, R4, 0x1 ;  /* 0x000000040f1cb211 */ /* 0x000fc600078c08ff */
[----:B------:R3:W-:Y:S01]  /*a410*/  @!P4 ST.E.128 desc[UR50][R26.64], RZ ;  /* 0x000000ff1a00c985 */ /* 0x0007e2000c101d32 */
[----:B------:R-:W-:Y:S02]  /*a420*/  @!P3 LEA.HI.X R29, R15, R0, R14, 0x1, P6 ;  /* 0x000000000f1db211 */ /* 0x000fe400030f0c0e */
[----:B------:R-:W-:-:S03]  /*a430*/  @!P2 LEA R4, P6, R13, R4, 0x1 ;  /* 0x000000040d04a211 */ /* 0x000fc600078c08ff */
[----:B------:R3:W-:Y:S01]  /*a440*/  @!P3 ST.E.128 desc[UR50][R28.64], RZ ;  /* 0x000000ff1c00b985 */ /* 0x0007e2000c101d32 */
[----:B------:R-:W-:-:S05]  /*a450*/  @!P2 LEA.HI.X R5, R13, R0, R12, 0x1, P6 ;  /* 0x000000000d05a211 */ /* 0x000fca00030f0c0c */
[----:B------:R3:W-:Y:S04]  /*a460*/  @!P2 ST.E.128 desc[UR50][R4.64], RZ ;  /* 0x000000ff0400a985 */ /* 0x0007e8000c101d32 */
.L_x_9457:
[----:B------:R-:W-:Y:S05]  /*a470*/  BSYNC B1 ;  /* 0x0000000000017941 */ /* 0x000fea0003800000 */
.L_x_9456:
[----:B--2---:R2:W4:Y:S01]  /*a480*/  SHFL.IDX PT, R0, R3, 0x1, 0x181f ;  /* 0x00381f0003007f89 */ /* 0x00452200000e0000 */
[----:B------:R-:W-:Y:S03]  /*a490*/  BSSY B1, `(.L_x_9458) ;  /* 0x0000014000017945 */ /* 0x000fe60003800000 */
[----:B-1-3--:R2:W1:Y:S01]  /*a4a0*/  SHFL.IDX PT, R4, R6, 0x1, 0x181f ;  /* 0x00381f0006047f89 */ /* 0x00a46200000e0000 */
[----:B------:R-:W-:Y:S05]  /*a4b0*/  @P1 BRA `(.L_x_9459) ;  /* 0x0000000000441947 */ /* 0x000fea0003800000 */
[----:B------:R-:W-:Y:S02]  /*a4c0*/  ULDC UR4, c[0x0][0xac8] ;  /* 0x0002b20000047ab9 */ /* 0x000fe40000000800 */
[----:B------:R-:W-:Y:S02]  /*a4d0*/  ISETP.GE.AND P4, PT, R7, UR4, PT ;  /* 0x0000000407007c0c */ /* 0x000fe4000bf86270 */
[----:B------:R-:W-:Y:S02]  /*a4e0*/  ISETP.GE.AND P3, PT, R9, UR4, PT ;  /* 0x0000000409007c0c */ /* 0x000fe4000bf66270 */
[----:B------:R-:W-:Y:S02]  /*a4f0*/  ISETP.GE.AND P2, PT, R15, UR4, PT ;  /* 0x000000040f007c0c */ /* 0x000fe4000bf46270 */
[----:B------:R-:W-:-:S07]  /*a500*/  ISETP.GE.AND P1, PT, R13, UR4, PT ;  /* 0x000000040d007c0c */ /* 0x000fce000bf26270 */
[-C--:B-1----:R-:W-:Y:S02]  /*a510*/  @!P4 LEA R24, P6, R7, R4.reuse, 0x1 ;  /* 0x000000040718c211 */ /* 0x082fe400078c08ff */
[----:B------:R-:W-:Y:S02]  /*a520*/  @!P3 LEA R26, P5, R9, R4, 0x1 ;  /* 0x00000004091ab211 */ /* 0x000fe400078a08ff */
[----:B----4-:R-:W-:Y:S02]  /*a530*/  @!P4 LEA.HI.X R25, R7, R0, R20, 0x1, P6 ;  /* 0x000000000719c211 */ /* 0x010fe400030f0c14 */
[----:B------:R-:W-:Y:S02]  /*a540*/  @!P2 LEA R28, P6, R15, R4, 0x1 ;  /* 0x000000040f1ca211 */ /* 0x000fe400078c08ff */
[----:B------:R-:W-:Y:S01]  /*a550*/  @!P3 LEA.HI.X R27, R9, R0, R10, 0x1, P5 ;  /* 0x00000000091bb211 */ /* 0x000fe200028f0c0a */
[----:B------:R3:W-:Y:S01]  /*a560*/  @!P4 ST.E.128 desc[UR50][R24.64], RZ ;  /* 0x000000ff1800c985 */ /* 0x0007e2000c101d32 */
[----:B------:R-:W-:-:S02]  /*a570*/  @!P1 LEA R4, P5, R13, R4, 0x1 ;  /* 0x000000040d049211 */ /* 0x000fc400078a08ff */
[-C--:B------:R-:W-:Y:S01]  /*a580*/  @!P2 LEA.HI.X R29, R15, R0.reuse, R14, 0x1, P6 ;  /* 0x000000000f1da211 */ /* 0x080fe200030f0c0e */
[----:B------:R3:W-:Y:S01]  /*a590*/  @!P3 ST.E.128 desc[UR50][R26.64], RZ ;  /* 0x000000ff1a00b985 */ /* 0x0007e2000c101d32 */
[----:B------:R-:W-:-:S03]  /*a5a0*/  @!P1 LEA.HI.X R5, R13, R0, R12, 0x1, P5 ;  /* 0x000000000d059211 */ /* 0x000fc600028f0c0c */
[----:B------:R3:W-:Y:S04]  /*a5b0*/  @!P2 ST.E.128 desc[UR50][R28.64], RZ ;  /* 0x000000ff1c00a985 */ /* 0x0007e8000c101d32 */
[----:B------:R3:W-:Y:S02]  /*a5c0*/  @!P1 ST.E.128 desc[UR50][R4.64], RZ ;  /* 0x000000ff04009985 */ /* 0x0007e4000c101d32 */
.L_x_9459:
[----:B------:R-:W-:Y:S05]  /*a5d0*/  BSYNC B1 ;  /* 0x0000000000017941 */ /* 0x000fea0003800000 */
.L_x_9458:
[----:B----4-:R4:W0:Y:S01]  /*a5e0*/  SHFL.IDX PT, R0, R3, 0x2, 0x181f ;  /* 0x00581f0003007f89 */ /* 0x01082200000e0000 */
        /* <DEDUP_REMOVED lines=9> */
[-C--:B------:R-:W-:Y:S02]  /*a680*/  @!P2 LEA R26, P5, R9, R4.reuse, 0x1 ;  /* 0x00000004091aa211 */ /* 0x080fe400078a08ff */
[----:B------:R-:W-:Y:S02]  /*a690*/  @!P1 LEA R28, P4, R15, R4, 0x1 ;  /* 0x000000040f1c9211 */ /* 0x000fe400078808ff */
[----:B0-----:R-:W-:Y:S02]  /*a6a0*/  @!P3 LEA.HI.X R25, R7, R0, R20, 0x1, P6 ;  /* 0x000000000719b211 */ /* 0x001fe400030f0c14 */
[----:B------:R-:W-:Y:S02]  /*a6b0*/  @!P0 LEA R4, P6, R13, R4, 0x1 ;  /* 0x000000040d048211 */ /* 0x000fe400078c08ff */
[-C--:B------:R-:W-:Y:S01]  /*a6c0*/  @!P2 LEA.HI.X R27, R9, R0.reuse, R10, 0x1, P5 ;  /* 0x00000000091ba211 */ /* 0x080fe200028f0c0a */
[----:B------:R3:W-:Y:S01]  /*a6d0*/  @!P3 ST.E.128 desc[UR50][R24.64], RZ ;  /* 0x000000ff1800b985 */ /* 0x0007e2000c101d32 */
[----:B------:R-:W-:-:S02]  /*a6e0*/  @!P1 LEA.HI.X R29, R15, R0, R14, 0x1, P4 ;  /* 0x000000000f1d9211 */ /* 0x000fc400020f0c0e */
[----:B------:R-:W-:Y:S01]  /*a6f0*/  @!P0 LEA.HI.X R5, R13, R0, R12, 0x1, P6 ;  /* 0x000000000d058211 */ /* 0x000fe200030f0c0c */
[----:B------:R3:W-:Y:S04]  /*a700*/  @!P2 ST.E.128 desc[UR50][R26.64], RZ ;  /* 0x000000ff1a00a985 */ /* 0x0007e8000c101d32 */
[----:B------:R3:W-:Y:S04]  /*a710*/  @!P1 ST.E.128 desc[UR50][R28.64], RZ ;  /* 0x000000ff1c009985 */ /* 0x0007e8000c101d32 */
[----:B------:R3:W-:Y:S02]  /*a720*/  @!P0 ST.E.128 desc[UR50][R4.64], RZ ;  /* 0x000000ff04008985 */ /* 0x0007e4000c101d32 */
.L_x_9461:
[----:B------:R-:W-:Y:S05]  /*a730*/  BSYNC B1 ;  /* 0x0000000000017941 */ /* 0x000fea0003800000 */
.L_x_9460:
[----:B0-----:R-:W-:Y:S01]  /*a740*/  VIADD R0, R8, 0x60 ;  /* 0x0000006008007836 */ /* 0x001fe20000000000 */
[----:B--2-4-:R-:W0:Y:S04]  /*a750*/  SHFL.IDX PT, R3, R3, 0x3, 0x181f ;  /* 0x00781f0003037f89 */ /* 0x014e2800000e0000 */
[----:B------:R-:W-:Y:S01]  /*a760*/  ISETP.GE.AND P0, PT, R0, R11, PT ;  /* 0x0000000b0000720c */ /* 0x000fe20003f06270 */
[----:B-1-3--:R1:W2:-:S12]  /*a770*/  SHFL.IDX PT, R4, R6, 0x3, 0x181f ;  /* 0x00781f0006047f89 */ /* 0x00a29800000e0000 */
[----:B-1----:R-:W-:Y:S05]  /*a780*/  @P0 BRA `(.L_x_9450) ;  /* 0x0000000000440947 */ /* 0x002fea0003800000 */
[----:B------:R-:W-:Y:S02]  /*a790*/  ULDC UR4, c[0x0][0xac8] ;  /* 0x0002b20000047ab9 */ /* 0x000fe40000000800 */
[----:B------:R-:W-:Y:S02]  /*a7a0*/  ISETP.GE.AND P3, PT, R7, UR4, PT ;  /* 0x0000000407007c0c */ /* 0x000fe4000bf66270 */
[----:B------:R-:W-:Y:S02]  /*a7b0*/  ISETP.GE.AND P2, PT, R9, UR4, PT ;  /* 0x0000000409007c0c */ /* 0x000fe4000bf46270 */
[----:B------:R-:W-:Y:S02]  /*a7c0*/  ISETP.GE.AND P1, PT, R15, UR4, PT ;  /* 0x000000040f007c0c */ /* 0x000fe4000bf26270 */
[----:B------:R-:W-:-:S07]  /*a7d0*/  ISETP.GE.AND P0, PT, R13, UR4, PT ;  /* 0x000000040d007c0c */ /* 0x000fce000bf06270 */
[----:B--2---:R-:W-:-:S04]  /*a7e0*/  @!P3 LEA R6, P4, R7, R4, 0x1 ;  /* 0x000000040706b211 */ /* 0x004fc800078808ff */
[-C--:B0-----:R-:W-:Y:S02]  /*a7f0*/  @!P3 LEA.HI.X R7, R7, R3.reuse, R20, 0x1, P4 ;  /* 0x000000030707b211 */ /* 0x081fe400020f0c14 */
[-C--:B------:R-:W-:Y:S02]  /*a800*/  @!P2 LEA R8, P4, R9, R4.reuse, 0x1 ;  /* 0x000000040908a211 */ /* 0x080fe400078808ff */
[-C--:B------:R-:W-:Y:S01]  /*a810*/  @!P1 LEA R20, P5, R15, R4.reuse, 0x1 ;  /* 0x000000040f149211 */ /* 0x080fe200078a08ff */
[----:B------:R0:W-:Y:S01]  /*a820*/  @!P3 ST.E.128 desc[UR50][R6.64], RZ ;  /* 0x000000ff0600b985 */ /* 0x0001e2000c101d32 */
[----:B------:R-:W-:Y:S02]  /*a830*/  @!P0 LEA R4, P6, R13, R4, 0x1 ;  /* 0x000000040d048211 */ /* 0x000fe400078c08ff */
[-C--:B------:R-:W-:Y:S02]  /*a840*/  @!P2 LEA.HI.X R9, R9, R3.reuse, R10, 0x1, P4 ;  /* 0x000000030909a211 */ /* 0x080fe400020f0c0a */
[----:B------:R-:W-:-:S02]  /*a850*/  @!P1 LEA.HI.X R21, R15, R3, R14, 0x1, P5 ;  /* 0x000000030f159211 */ /* 0x000fc400028f0c0e */
[----:B------:R-:W-:Y:S01]  /*a860*/  @!P0 LEA.HI.X R5, R13, R3, R12, 0x1, P6 ;  /* 0x000000030d058211 */ /* 0x000fe200030f0c0c */
[----:B------:R0:W-:Y:S04]  /*a870*/  @!P2 ST.E.128 desc[UR50][R8.64], RZ ;  /* 0x000000ff0800a985 */ /* 0x0001e8000c101d32 */
[----:B------:R0:W-:Y:S04]  /*a880*/  @!P1 ST.E.128 desc[UR50][R20.64], RZ ;  /* 0x000000ff14009985 */ /* 0x0001e8000c101d32 */
[----:B------:R0:W-:Y:S02]  /*a890*/  @!P0 ST.E.128 desc[UR50][R4.64], RZ ;  /* 0x000000ff04008985 */ /* 0x0001e4000c101d32 */
.L_x_9450:
[----:B------:R-:W-:Y:S05]  /*a8a0*/  BSYNC B0 ;  /* 0x0000000000007941 */ /* 0x000fea0003800000 */
.L_x_9440:
[----:B------:R-:W-:Y:S02]  /*a8b0*/  ULDC UR4, c[0x0][0xc3c] ;  /* 0x00030f0000047ab9 */ /* 0x000fe40000000800 */
[----:B------:R-:W-:-:S06]  /*a8c0*/  UISETP.GE.AND UP0, UPT, UR7, UR4, UPT ;  /* 0x000000040700728c */ /* 0x000fcc000bf06270 */
[----:B------:R-:W-:-:S13]  /*a8d0*/  PLOP3.LUT P0, PT, PT, PT, UP0, 0x80, 0x0 ;  /* 0x000000000000781c */ /* 0x000fda0003f0f008 */
[----:B------:R-:W-:Y:S05]  /*a8e0*/  @!P0 BRA `(.L_x_9462) ;  /* 0xffffff6400d48947 */ /* 0x000fea000383ffff */
[----:B------:R-:W-:Y:S05]  /*a8f0*/  EXIT ;  /* 0x000000000000794d */ /* 0x000fea0003800000 */
.L_x_9411:
        /* <DEDUP_REMOVED lines=16> */
.L_x_9463:
        /* <DEDUP_REMOVED lines=43> */
.L_x_9467:
        /* <DEDUP_REMOVED lines=35> */
.L_x_9465:
        /* <DEDUP_REMOVED lines=18> */
.L_x_9468:
        /* <DEDUP_REMOVED lines=57> */
.L_x_9466:
[----:B------:R-:W-:Y:S01]  /*b390*/  ULDC UR4, c[0x0][0xc3c] ;  /* 0x00030f0000047ab9 */ /* 0x000fe20000000800 */
[----:B------:R-:W-:Y:S02]  /*b3a0*/  IMAD.MOV.U32 R17, RZ, RZ, RZ ;  /* 0x000000ffff117224 */ /* 0x000fe400078e00ff */
[----:B------:R-:W-:Y:S02]  /*b3b0*/  IMAD.U32 R16, RZ, RZ, UR6 ;  /* 0x00000006ff107e24 */ /* 0x000fe4000f8e00ff */
[----:B------:R-:W-:Y:S02]  /*b3c0*/  IMAD.MOV.U32 R18, RZ, RZ, RZ ;  /* 0x000000ffff127224 */ /* 0x000fe400078e00ff */
[----:B------:R-:W-:-:S07]  /*b3d0*/  IMAD.U32 R19, RZ, RZ, UR4 ;  /* 0x00000004ff137e24 */ /* 0x000fce000f8e00ff */
.L_x_9469:
[----:B------:R-:W-:-:S13]  /*b3e0*/  ISETP.NE.AND P0, PT, R7, RZ, PT ;  /* 0x000000ff0700720c */ /* 0x000fda0003f05270 */
[----:B------:R-:W0:Y:S01]  /*b3f0*/  @!P0 S2R R3, SR_CgaCtaId ;  /* 0x0000000000038919 */ /* 0x000e220000008800 */
[----:B------:R-:W-:-:S04]  /*b400*/  @!P0 MOV R2, 0x400 ;  /* 0x0000040000028802 */ /* 0x000fc80000000f00 */
[----:B0-----:R-:W-:-:S05]  /*b410*/  @!P0 LEA R2, R3, R2, 0x18 ;  /* 0x0000000203028211 */ /* 0x001fca00078ec0ff */
[----:B------:R1:W-:Y:S01]  /*b420*/  @!P0 STS.128 [R2+0x228d0], R16 ;  /* 0x0228d01002008388 */ /* 0x0003e20000000c00 */
[----:B------:R-:W-:Y:S06]  /*b430*/  BAR.ARV 0x5, 0x180 ;  /* 0x0146000000007b1d */ /* 0x000fec0000002000 */
.L_x_9464:
        /* <DEDUP_REMOVED lines=25> */
[----:B------:R-:W-:Y:S01]  /*b5d0*/  LOP3.LUT R0, R4, 0xc0, RZ, 0xfc, !PT ;  /* 0x000000c004007812 */ /* 0x000fe200078efcff */
[----:B0-----:R-:W-:-:S06]  /*b5e0*/  ULEA UR4, UR5, UR4, 0x18 ;  /* 0x0000000405047291 */ /* 0x001fcc000f8ec03f */
[----:B------:R-:W-:-:S04]  /*b5f0*/  IMAD.U32 R22, RZ, RZ, UR4 ;  /* 0x00000004ff167e24 */ /* 0x000fc8000f8e00ff */
[----:B--2---:R-:W-:-:S07]  /*b600*/  IMAD R36, R28, 0x2, R22 ;  /* 0x000000021c247824 */ /* 0x004fce00078e0216 */
.L_x_9531:
[----:B0-----:R-:W0:Y:S02]  /*b610*/  LDC.64 R2, c[0x0][0xc88] ;  /* 0x00032200ff027b82 */ /* 0x001e240000000a00 */
[----:B0-----:R-:W-:-:S05]  /*b620*/  IMAD.WIDE R2, R19, 0x4, R2 ;  /* 0x0000000413027825 */ /* 0x001fca00078e0202 */
        /* <DEDUP_REMOVED lines=12> */
[----:B------:R0:W-:Y:S01]  /*b6f0*/  STL [R1], R0 ;  /* 0x0000000001007387 */ /* 0x0001e20000100800 */
        /* <DEDUP_REMOVED lines=33> */
.L_x_9471:
        /* <DEDUP_REMOVED lines=9> */
.L_x_9472:
        /* <DEDUP_REMOVED lines=9> */
.L_x_9473:
        /* <DEDUP_REMOVED lines=8> */
[----:B------:R-:W-:Y:S02]  /*bab0*/  LEA.HI R5, R0, R3, RZ, 0x10 ;  /* 0x0000000300057211 */ /* 0x000fe400078f80ff */
[----:B------:R-:W-:Y:S02]  /*bac0*/  SHF.R.U32.HI R3, RZ, 0x1f, R2 ;  /* 0x0000001fff037819 */ /* 0x000fe40000011602 */
[----:B------:R-:W-:Y:S02]  /*bad0*/  LOP3.LUT R29, R5, 0xff, RZ, 0xc0, !PT ;  /* 0x000000ff051d7812 */ /* 0x000fe400078ec0ff */
[----:B------:R-:W-:Y:S01]  /*bae0*/  LEA.HI.SX32 R0, R2, R3, 0x1c ;  /* 0x0000000302007211 */ /* 0x000fe200078fe2ff */
[----:B------:R-:W-:Y:S01]  /*baf0*/  IMAD.MOV.U32 R2, RZ, RZ, RZ ;  /* 0x000000ffff027224 */ /* 0x000fe200078e00ff */
        /* <DEDUP_REMOVED lines=29> */
.L_x_9475:
[----:B------:R-:W-:Y:S05]  /*bcd0*/  BSYNC B0 ;  /* 0x0000000000007941 */ /* 0x000fea0003800000 */
.L_x_9474:
        /* <DEDUP_REMOVED lines=23> */
.L_x_9477:
        /* <DEDUP_REMOVED lines=20> */
.L_x_9480:
[----:B------:R-:W-:Y:S05]  /*bf90*/  BSYNC B6 ;  /* 0x0000000000067941 */ /* 0x000fea0003800000 */
.L_x_9479:
        /* <DEDUP_REMOVED lines=20> */
.L_x_9483:
        /* <DEDUP_REMOVED lines=15> */
.L_x_9482:
[----:B------:R-:W-:Y:S05]  /*c1d0*/  BSYNC B6 ;  /* 0x0000000000067941 */ /* 0x000fea0003800000 */
.L_x_9481:
[----:B------:R-:W-:Y:S01]  /*c1e0*/  ULDC.64 UR4, c[0x0][0x9f8] ;  /* 0x00027e0000047ab9 */ /* 0x000fe20000000a00 */
[----:B------:R-:W0:Y:S01]  /*c1f0*/  S2R R20, SR_TID.X ;  /* 0x0000000000147919 */ /* 0x000e220000002100 */
[----:B------:R-:W-:Y:S01]  /*c200*/  ISETP.NE.U32.AND P0, PT, RZ, UR4, PT ;  /* 0x00000004ff007c0c */ /* 0x000fe2000bf05070 */
[----:B------:R-:W1:Y:S03]  /*c210*/  LDC R8, c[0x0][0x430] ;  /* 0x00010c00ff087b82 */ /* 0x000e660000000800 */
[----:B------:R-:W-:-:S13]  /*c220*/  ISETP.NE.AND.EX P0, PT, RZ, UR5, PT, P0 ;  /* 0x00000005ff007c0c */ /* 0x000fda000bf05300 */
[----:B------:R-:W-:Y:S01]  /*c230*/  @P0 IADD3 R2, P1, R31, UR4, RZ ;  /* 0x000000041f020c10 */ /* 0x000fe2000ff3e0ff */
[----:B------:R-:W-:Y:S01]  /*c240*/  VIADD R0, R35, 0xffffffff ;  /* 0xffffffff23007836 */ /* 0x000fe20000000000 */
[----:B------:R-:W-:Y:S02]  /*c250*/  ULDC UR4, c[0x0][0x320] ;  /* 0x0000c80000047ab9 */ /* 0x000fe40000000800 */
[----:B------:R-:W-:-:S05]  /*c260*/  @P0 IADD3.X R3, R33, UR5, RZ, P1, !PT ;  /* 0x0000000521030c10 */ /* 0x000fca0008ffe4ff */
[----:B------:R2:W3:Y:S01]  /*c270*/  @P0 LDG.E R27, desc[UR50][R2.64] ;  /* 0x00000032021b0981 */ /* 0x0004e2000c1e1900 */
[----:B0-----:R-:W-:-:S04]  /*c280*/  LOP3.LUT R20, R20, 0x7f, RZ, 0xc0, !PT ;  /* 0x0000007f14147812 */ /* 0x001fc800078ec0ff */
[----:B------:R-:W-:Y:S02]  /*c290*/  SHF.R.U32.HI R21, RZ, 0x3, R20 ;  /* 0x00000003ff157819 */ /* 0x000fe40000011614 */
[----:B------:R-:W0:Y:S01]  /*c2a0*/  S2R R20, SR_TID.X ;  /* 0x0000000000147919 */ /* 0x000e220000002100 */
[----:B-1----:R-:W-:-:S13]  /*c2b0*/  ISETP.NE.AND P2, PT, R8, 0x1, PT ;  /* 0x000000010800780c */ /* 0x002fda0003f45270 */
[----:B------:R-:W2:Y:S08]  /*c2c0*/  @P2 LDC R6, c[0x0][0x434] ;  /* 0x00010d00ff062b82 */ /* 0x000eb00000000800 */
[----:B------:R-:W1:Y:S01]  /*c2d0*/  @P2 LDC R7, c[0x0][0x438] ;  /* 0x00010e00ff072b82 */ /* 0x000e620000000800 */
[----:B0-----:R-:W-:-:S05]  /*c2e0*/  IMAD.SHL.U32 R20, R20, 0x10, RZ ;  /* 0x0000001014147824 */ /* 0x001fca00078e00ff */
[----:B------:R-:W-:-:S05]  /*c2f0*/  LOP3.LUT R20, R21, 0x70, R20, 0xf8, !PT ;  /* 0x0000007015147812 */ /* 0x000fca00078ef814 */
[----:B------:R-:W-:-:S05]  /*c300*/  IMAD R35, R0, 0x60, R20 ;  /* 0x0000006000237824 */ /* 0x000fca00078e0214 */
[----:B------:R-:W-:-:S04]  /*c310*/  ISETP.GE.AND P0, PT, R35, R32, PT ;  /* 0x000000202300720c */ /* 0x000fc80003f06270 */
[----:B------:R-:W-:Y:S01]  /*c320*/  ISETP.GT.U32.OR P0, PT, R20, 0x5f, P0 ;  /* 0x0000005f1400780c */ /* 0x000fe20000704470 */
[----:B------:R-:W0:Y:S01]  /*c330*/  S2R R21, SR_TID.X ;  /* 0x0000000000157919 */ /* 0x000e220000002100 */
[----:B------:R-:W-:-:S11]  /*c340*/  IMAD.IADD R35, R35, 0x1, R30 ;  /* 0x0000000123237824 */ /* 0x000fd600078e021e */
[----:B------:R-:W4:Y:S01]  /*c350*/  @!P0 LDC.64 R4, c[0x0][0x428] ;  /* 0x00010a00ff048b82 */ /* 0x000f220000000a00 */
[----:B--2---:R-:W-:-:S04]  /*c360*/  @P2 IMAD.HI.U32 R2, R35, R6, RZ ;  /* 0x0000000623022227 */ /* 0x004fc800078e00ff */
[----:B------:R-:W-:Y:S01]  /*c370*/  IMAD.MOV.U32 R6, RZ, RZ, R35 ;  /* 0x000000ffff067224 */ /* 0x000fe200078e0023 */
[----:B-1----:R-:W-:-:S04]  /*c380*/  @P2 SHF.R.U32.HI R6, RZ, R7, R2 ;  /* 0x00000007ff062219 */ /* 0x002fc80000011602 */
[--C-:B------:R-:W-:Y:S01]  /*c390*/  @!P0 SHF.R.S32.HI R3, RZ, 0x1f, R6.reuse ;  /* 0x0000001fff038819 */ /* 0x100fe20000011406 */
[----:B------:R-:W-:Y:S02]  /*c3a0*/  @!P0 IMAD.MOV.U32 R2, RZ, RZ, R6 ;  /* 0x000000ffff028224 */ /* 0x000fe400078e0006 */
[----:B0-----:R-:W-:-:S05]  /*c3b0*/  IMAD.SHL.U32 R21, R21, 0x8, RZ ;  /* 0x0000000815157824 */ /* 0x001fca00078e00ff */
[----:B------:R-:W-:-:S04]  /*c3c0*/  LOP3.LUT R21, R21, 0x38, RZ, 0xc0, !PT ;  /* 0x0000003815157812 */ /* 0x000fc800078ec0ff */
[----:B------:R-:W-:Y:S02]  /*c3d0*/  LOP3.LUT R10, R21, 0x40, RZ, 0xfc, !PT ;  /* 0x00000040150a7812 */ /* 0x000fe400078efcff */
[----:B------:R-:W-:Y:S02]  /*c3e0*/  LOP3.LUT R23, R23, 0xffffff7f, RZ, 0xc0, !PT ;  /* 0xffffff7f17177812 */ /* 0x000fe400078ec0ff */
[----:B------:R-:W-:Y:S02]  /*c3f0*/  ISETP.GE.AND P3, PT, R10, UR4, PT ;  /* 0x000000040a007c0c */ /* 0x000fe4000bf66270 */
[----:B------:R-:W-:Y:S02]  /*c400*/  @P2 LOP3.LUT R23, R23, 0x80, RZ, 0xfc, !PT ;  /* 0x0000008017172812 */ /* 0x000fe400078efcff */
[----:B------:R-:W-:Y:S02]  /*c410*/  LOP3.LUT R9, R21, 0x80, RZ, 0xfc, !PT ;  /* 0x0000008015097812 */ /* 0x000fe400078efcff */
[----:B------:R-:W-:Y:S01]  /*c420*/  LOP3.LUT R23, R23, 0xfffffff7, RZ, 0xc0, !PT ;  /* 0xfffffff717177812 */ /* 0x000fe200078ec0ff */
[----:B------:R-:W-:Y:S01]  /*c430*/  IMAD.MOV.U32 R34, RZ, RZ, RZ ;  /* 0x000000ffff227224 */ /* 0x000fe200078e00ff */
[----:B------:R-:W-:-:S05]  /*c440*/  ISETP.GE.AND P2, PT, R21, UR4, PT ;  /* 0x0000000415007c0c */ /* 0x000fca000bf46270 */
[----:B------:R-:W-:-:S04]  /*c450*/  @P3 LOP3.LUT R23, R23, 0x8, RZ, 0xfc, !PT ;  /* 0x0000000817173812 */ /* 0x000fc800078efcff */
[----:B------:R-:W-:-:S04]  /*c460*/  LOP3.LUT R23, R23, 0xffffffef, RZ, 0xc0, !PT ;  /* 0xffffffef17177812 */ /* 0x000fc800078ec0ff */
[----:B------:R-:W-:Y:S01]  /*c470*/  LOP3.LUT R23, R23, 0xfffffffb, RZ, 0xc0, !PT ;  /* 0xfffffffb17177812 */ /* 0x000fe200078ec0ff */
[----:B------:R-:W-:Y:S01]  /*c480*/  UMOV UR5, 0xffffffff ;  /* 0xffffffff00057882 */ /* 0x000fe20000000000 */
[----:B------:R-:W-:Y:S02]  /*c490*/  LOP3.LUT R18, R18, 0xffff, RZ, 0xc0, !PT ;  /* 0x0000ffff12127812 */ /* 0x000fe400078ec0ff */
[----:B---3--:R-:W-:Y:S01]  /*c4a0*/  SHF.R.S32.HI R31, RZ, 0x1f, R27 ;  /* 0x0000001fff1f7819 */ /* 0x008fe2000001141b */
[----:B----4-:R-:W-:-:S04]  /*c4b0*/  @!P0 IMAD.WIDE.U32 R2, R27, R4, R2 ;  /* 0x000000041b028225 */ /* 0x010fc800078e0002 */
[----:B------:R-:W-:-:S04]  /*c4c0*/  @!P0 IMAD R7, R31, R4, RZ ;  /* 0x000000041f078224 */ /* 0x000fc800078e02ff */
[----:B------:R-:W-:Y:S02]  /*c4d0*/  @!P0 IMAD R7, R27, R5, R7 ;  /* 0x000000051b078224 */ /* 0x000fe400078e0207 */
[----:B------:R-:W0:Y:S02]  /*c4e0*/  @!P0 LDC.64 R4, c[0x0][0x418] ;  /* 0x00010600ff048b82 */ /* 0x000e240000000a00 */
[----:B------:R-:W-:Y:S01]  /*c4f0*/  @!P0 IMAD.IADD R7, R3, 0x1, R7 ;  /* 0x0000000103078824 */ /* 0x000fe200078e0207 */
[----:B0-----:R-:W-:-:S04]  /*c500*/  @!P0 LEA R4, P1, R2, R4, 0x2 ;  /* 0x0000000402048211 */ /* 0x001fc800078210ff */
[----:B------:R-:W-:Y:S02]  /*c510*/  @!P0 LEA.HI.X R5, R2, R5, R7, 0x2, P1 ;  /* 0x0000000502058211 */ /* 0x000fe400008f1407 */
[----:B------:R-:W-:Y:S01]  /*c520*/  ISETP.GE.AND P1, PT, R9, UR4, PT ;  /* 0x0000000409007c0c */ /* 0x000fe2000bf26270 */
[----:B------:R-:W-:Y:S02]  /*c530*/  IMAD.MOV R2, RZ, RZ, -R6 ;  /* 0x000000ffff027224 */ /* 0x000fe400078e0a06 */
[----:B------:R0:W5:Y:S02]  /*c540*/  @!P0 LDG.E R34, desc[UR50][R4.64] ;  /* 0x0000003204228981 */ /* 0x000164000c1e1900 */
[----:B------:R-:W-:Y:S01]  /*c550*/  IMAD R35, R8, R2, R35 ;  /* 0x0000000208237224 */ /* 0x000fe200078e0223 */
[----:B------:R-:W-:-:S04]  /*c560*/  LOP3.LUT R8, R21, 0xc0, RZ, 0xfc, !PT ;  /* 0x000000c015087812 */ /* 0x000fc800078efcff */
[----:B------:R-:W-:-:S03]  /*c570*/  ISETP.GE.AND P0, PT, R8, UR4, PT ;  /* 0x0000000408007c0c */ /* 0x000fc6000bf06270 */
[----:B------:R-:W-:-:S04]  /*c580*/  @P1 LOP3.LUT R23, R23, 0x4, RZ, 0xfc, !PT ;  /* 0x0000000417171812 */ /* 0x000fc800078efcff */
[----:B------:R-:W-:-:S04]  /*c590*/  @P2 LOP3.LUT R23, R23, 0x10, RZ, 0xfc, !PT ;  /* 0x0000001017172812 */ /* 0x000fc800078efcff */
[----:B------:R-:W-:Y:S01]  /*c5a0*/  LOP3.LUT R23, R23, 0xfffffffd, RZ, 0xc0, !PT ;  /* 0xfffffffd17177812 */ /* 0x000fe200078ec0ff */
[----:B------:R-:W-:-:S03]  /*c5b0*/  IMAD.U32 R2, RZ, RZ, UR36 ;  /* 0x00000024ff027e24 */ /* 0x000fc6000f8e00ff */
[----:B------:R-:W-:Y:S01]  /*c5c0*/  @P0 LOP3.LUT R23, R23, 0x2, RZ, 0xfc, !PT ;  /* 0x0000000217170812 */ /* 0x000fe200078efcff */
[----:B0-----:R-:W-:Y:S06]  /*c5d0*/  BRA.DIV UR5, `(.L_x_9484) ;  /* 0x0000003e055c7947 */ /* 0x001fec000b800000 */
.L_x_9548:
[----:B------:R-:W-:Y:S02]  /*c5e0*/  ISETP.NE.AND P0, PT, R2, 0x3, PT ;  /* 0x000000030200780c */ /* 0x000fe40003f05270 */
[----:B------:R-:W-:Y:S02]  /*c5f0*/  ISETP.GT.U32.AND P1, PT, R20, 0x5f, PT ;  /* 0x0000005f1400780c */ /* 0x000fe40003f24070 */
[----:B------:R-:W-:Y:S02]  /*c600*/  LOP3.LUT R23, R23, 0xffffffbf, RZ, 0xc0, !PT ;  /* 0xffffffbf17177812 */ /* 0x000fe400078ec0ff */
[----:B------:R-:W-:-:S07]  /*c610*/  SEL R6, RZ, 0x1, P2 ;  /* 0x00000001ff067807 */ /* 0x000fce0001000000 */
[----:B------:R-:W-:-:S04]  /*c620*/  @P0 LOP3.LUT R23, R23, 0x40, RZ, 0xfc, !PT ;  /* 0x0000004017170812 */ /* 0x000fc800078efcff */
[----:B------:R-:W-:-:S04]  /*c630*/  LOP3.LUT R23, R23, 0xffffffdf, RZ, 0xc0, !PT ;  /* 0xffffffdf17177812 */ /* 0x000fc800078ec0ff */
[----:B------:R-:W-:Y:S01]  /*c640*/  @P1 LOP3.LUT R23, R23, 0x20, RZ, 0xfc, !PT ;  /* 0x0000002017171812 */ /* 0x000fe200078efcff */
[----:B------:R-:W-:Y:S06]  /*c650*/  @!P0 BRA `(.L_x_9485) ;  /* 0x0000000000048947 */ /* 0x000fec0003800000 */
[----:B------:R-:W-:Y:S01]  /*c660*/  BPT.TRAP 0x1 ;  /* 0x000000040000795c */ /* 0x000fe20000300000 */
.L_x_9485:
[----:B------:R-:W-:Y:S01]  /*c670*/  IMAD R32, R0, -0x60, R32 ;  /* 0xffffffa000207824 */ /* 0x000fe200078e0220 */
[----:B------:R-:W-:Y:S01]  /*c680*/  SHF.L.U32 R0, R26, 0x1f, RZ ;  /* 0x0000001f1a007819 */ /* 0x000fe200000006ff */
[----:B------:R-:W-:Y:S01]  /*c690*/  IMAD R33, R24, 0x8, R22 ;  /* 0x0000000818217824 */ /* 0x000fe200078e0216 */
[----:B------:R-:W-:Y:S03]  /*c6a0*/  BSSY B0, `(.L_x_9486) ;  /* 0x0000003000007945 */ /* 0x000fe60003800000 */
[----:B------:R-:W0:Y:S02]  /*c6b0*/  SYNCS.PHASECHK.TRANS64.TRYWAIT P0, [R33+URZ+0x22840], R0 ;  /* 0x02284000210075a7 */ /* 0x000e24000800017f */
[----:B0-----:R-:W-:Y:S05]  /*c6c0*/  @!P0 BRA `(.L_x_9487) ;  /* 0x0000003c00548947 */ /* 0x001fea0003800000 */
.L_x_9549:
[----:B------:R-:W-:Y:S05]  /*c6d0*/  BSYNC B0 ;  /* 0x0000000000007941 */ /* 0x000fea0003800000 */
.L_x_9486:
[----:B0-----:R-:W-:Y:S01]  /*c6e0*/  SHF.R.S32.HI R0, RZ, 0x1f, R35 ;  /* 0x0000001fff007819 */ /* 0x001fe20000011423 */
[----:B------:R-:W-:Y:S01]  /*c6f0*/  ULDC.64 UR4, c[0x0][0x300] ;  /* 0x0000c00000047ab9 */ /* 0x000fe20000000a00 */
[----:B------:R-:W0:Y:S01]  /*c700*/  S2R R8, SR_TID.X ;  /* 0x0000000000087919 */ /* 0x000e220000002100 */
[----:B------:R-:W-:Y:S01]  /*c710*/  IMAD.WIDE.U32 R2, R35, UR4, RZ ;  /* 0x0000000423027c25 */ /* 0x000fe2000f8e00ff */
[----:B-----5:R-:W-:Y:S01]  /*c720*/  SHF.R.S32.HI R4, RZ, 0x1f, R34 ;  /* 0x0000001fff047819 */ /* 0x020fe20000011422 */
[----:B------:R-:W-:Y:S01]  /*c730*/  ULDC.64 UR6, c[0x0][0x2e8] ;  /* 0x0000ba0000067ab9 */ /* 0x000fe20000000a00 */
[----:B------:R1:W-:Y:S01]  /*c740*/  STL [R1+0x1c], R0 ;  /* 0x00001c0001007387 */ /* 0x0003e20000100800 */
[----:B------:R-:W-:-:S03]  /*c750*/  LOP3.LUT R23, R23, 0xfffffffe, RZ, 0xc0, !PT ;  /* 0xfffffffe17177812 */ /* 0x000fc600078ec0ff */
[----:B------:R2:W-:Y:S01]  /*c760*/  STL [R1+0x20], R4 ;  /* 0x0000200401007387 */ /* 0x0005e20000100800 */
[----:B-1----:R-:W-:-:S04]  /*c770*/  IMAD R0, R0, UR4, RZ ;  /* 0x0000000400007c24 */ /* 0x002fc8000f8e02ff */
[----:B------:R-:W-:Y:S01]  /*c780*/  IMAD R0, R35, UR5, R0 ;  /* 0x0000000523007c24 */ /* 0x000fe2000f8e0200 */
[----:B------:R-:W-:-:S03]  /*c790*/  ULDC.64 UR4, c[0x0][0x310] ;  /* 0x0000c40000047ab9 */ /* 0x000fc60000000a00 */
[----:B------:R-:W-:Y:S02]  /*c7a0*/  IMAD.IADD R3, R3, 0x1, R0 ;  /* 0x0000000103037824 */ /* 0x000fe400078e0200 */
[----:B------:R-:W-:Y:S02]  /*c7b0*/  IMAD R0, R4, UR4, RZ ;  /* 0x0000000404007c24 */ /* 0x000fe4000f8e02ff */
[----:B--2---:R-:W1:Y:S01]  /*c7c0*/  S2R R4, SR_TID.X ;  /* 0x0000000000047919 */ /* 0x004e620000002100 */
[----:B------:R-:W-:-:S04]  /*c7d0*/  IMAD.WIDE.U32 R2, R34, UR4, R2 ;  /* 0x0000000422027c25 */ /* 0x000fc8000f8e0002 */
[----:B------:R-:W-:Y:S01]  /*c7e0*/  IMAD R0, R34, UR5, R0 ;  /* 0x0000000522007c24 */ /* 0x000fe2000f8e0200 */
[----:B------:R-:W-:Y:S01]  /*c7f0*/  ULDC.64 UR4, c[0x0][0x308] ;  /* 0x0000c20000047ab9 */ /* 0x000fe20000000a00 */
[----:B0-----:R-:W-:Y:S02]  /*c800*/  IMAD.SHL.U32 R8, R8, 0x8, RZ ;  /* 0x0000000808087824 */ /* 0x001fe400078e00ff */
[----:B------:R-:W-:-:S03]  /*c810*/  IMAD.IADD R3, R3, 0x1, R0 ;  /* 0x0000000103037824 */ /* 0x000fc600078e0200 */
[----:B------:R-:W-:Y:S01]  /*c820*/  LOP3.LUT R8, R8, 0x38, RZ, 0xc0, !PT ;  /* 0x0000003808087812 */ /* 0x000fe200078ec0ff */
[----:B------:R-:W-:Y:S01]  /*c830*/  IMAD.WIDE.U32 R2, R18, UR4, R2 ;  /* 0x0000000412027c25 */ /* 0x000fe2000f8e0002 */
[----:B------:R-:W-:Y:S02]  /*c840*/  ULDC UR4, c[0x0][0x2f4] ;  /* 0x0000bd0000047ab9 */ /* 0x000fe40000000800 */
[----:B------:R-:W-:Y:S02]  /*c850*/  ISETP.GE.AND P2, PT, R8, UR4, PT ;  /* 0x0000000408007c0c */ /* 0x000fe4000bf46270 */
[----:B------:R-:W-:-:S11]  /*c860*/  LEA R0, P0, R2, UR6, 0x1 ;  /* 0x0000000602007c11 */ /* 0x000fd6000f8008ff */
[----:B------:R-:W-:Y:S02]  /*c870*/  @P2 LOP3.LUT R23, R23, 0x1, RZ, 0xfc, !PT ;  /* 0x0000000117172812 */ /* 0x000fe400078efcff */
[----:B-1----:R-:W-:-:S04]  /*c880*/  LOP3.LUT R4, R4, 0x7f, RZ, 0xc0, !PT ;  /* 0x0000007f04047812 */ /* 0x002fc800078ec0ff */
[----:B------:R-:W-:Y:S01]  /*c890*/  SHF.R.U32.HI R5, RZ, 0x3, R4 ;  /* 0x00000003ff057819 */ /* 0x000fe20000011604 */
[----:B------:R-:W-:Y:S01]  /*c8a0*/  IMAD R4, R18, UR5, R3 ;  /* 0x0000000512047c24 */ /* 0x000fe2000f8e0203 */
[----:B------:R-:W-:-:S03]  /*c8b0*/  UMOV UR5, 0xffffffff ;  /* 0xffffffff00057882 */ /* 0x000fc60000000000 */
[----:B------:R-:W-:Y:S01]  /*c8c0*/  IMAD.IADD R32, R32, 0x1, -R5 ;  /* 0x0000000120207824 */ /* 0x000fe200078e0a05 */
[----:B------:R-:W-:Y:S01]  /*c8d0*/  LEA.HI.X R4, R2, UR7, R4, 0x1, P0 ;  /* 0x0000000702047c11 */ /* 0x000fe200080f0c04 */
[----:B------:R-:W-:-:S03]  /*c8e0*/  IMAD R5, R24, 0x1800, R28 ;  /* 0x0000180018057824 */ /* 0x000fc600078e021c */
        /* <DEDUP_REMOVED lines=54> */
.L_x_9563:
        /* <DEDUP_REMOVED lines=10> */
.L_x_9489:
        /* <DEDUP_REMOVED lines=11> */
.L_x_9490:
[----:B0-----:R0:W5:Y:S01]  /*cda0*/  LDL.LU R3, [R1] ;  /* 0x0000000001037983 */ /* 0x0011620000300800 */
[C---:B------:R-:W-:Y:S01]  /*cdb0*/  LOP3.LUT P3, RZ, R23.reuse, 0x8, RZ, 0xc0, !PT ;  /* 0x0000000817ff7812 */ /* 0x040fe2000786c0ff */
[----:B------:R0:W-:Y:S01]  /*cdc0*/  SYNCS.ARRIVE.TRANS64.A1T0 RZ, [R33+URZ+0x22830], RZ ;  /* 0x022830ff21ff79a7 */ /* 0x0001e2000810003f */
[----:B------:R-:W-:-:S13]  /*cdd0*/  LOP3.LUT P2, RZ, R23, 0x4, RZ, 0xc0, !PT ;  /* 0x0000000417ff7812 */ /* 0x000fda000784c0ff */
[----:B------:R-:W-:Y:S05]  /*cde0*/  WARPSYNC.ALL ;  /* 0x0000000000007948 */ /* 0x000fea0003800000 */
[----:B------:R-:W-:Y:S01]  /*cdf0*/  BAR.SYNC.DEFER_BLOCKING 0x8, 0x180 ;  /* 0x0206000000007b1d */ /* 0x000fe20000010000 */
[----:B------:R-:W-:Y:S02]  /*ce00*/  LOP3.LUT P1, RZ, R23, 0x100, RZ, 0xc0, !PT ;  /* 0x0000010017ff7812 */ /* 0x000fe4000782c0ff */
[----:B------:R-:W-:Y:S02]  /*ce10*/  SEL R0, RZ, 0x2, P3 ;  /* 0x00000002ff007807 */ /* 0x000fe40001800000 */
[----:B------:R-:W-:Y:S01]  /*ce20*/  SEL R2, RZ, 0x4, P2 ;  /* 0x00000004ff027807 */ /* 0x000fe20001000000 */
[----:B------:R-:W-:Y:S01]  /*ce30*/  ULDC.64 UR4, c[0x0][0x298] ;  /* 0x0000a60000047ab9 */ /* 0x000fe20000000a00 */
[----:B------:R-:W-:Y:S01]  /*ce40*/  SEL R4, R25, RZ, !P1 ;  /* 0x000000ff19047207 */ /* 0x000fe20004800000 */
[----:B------:R-:W-:Y:S01]  /*ce50*/  BSSY B6, `(.L_x_9491) ;  /* 0x0000021000067945 */ /* 0x000fe20003800000 */
[----:B------:R-:W-:-:S02]  /*ce60*/  IADD3 R0, R2, R0, R6 ;  /* 0x0000000002007210 */ /* 0x000fc40007ffe006 */
[----:B------:R-:W-:Y:S01]  /*ce70*/  LOP3.LUT P0, RZ, R23, 0x2, RZ, 0xc0, !PT ;  /* 0x0000000217ff7812 */ /* 0x000fe2000780c0ff */
[----:B------:R1:W-:Y:S03]  /*ce80*/  STL [R1+0x14], R4 ;  /* 0x0000140401007387 */ /* 0x0003e60000100800 */
[----:B------:R-:W-:-:S05]  /*ce90*/  SEL R25, RZ, 0x8, P0 ;  /* 0x00000008ff197807 */ /* 0x000fca0000000000 */
[----:B------:R-:W-:Y:S01]  /*cea0*/  IMAD.IADD R25, R0, 0x1, R25 ;  /* 0x0000000100197824 */ /* 0x000fe200078e0219 */
[----:B------:R-:W-:Y:S01]  /*ceb0*/  SHF.R.S32.HI R0, RZ, 0x1f, R37 ;  /* 0x0000001fff007819 */ /* 0x000fe20000011425 */
[----:B-1----:R-:W-:-:S04]  /*cec0*/  IMAD.WIDE.U32 R4, R37, UR4, RZ ;  /* 0x0000000425047c25 */ /* 0x002fc8000f8e00ff */
[----:B------:R-:W-:-:S04]  /*ced0*/  IMAD R0, R0, UR4, RZ ;  /* 0x0000000400007c24 */ /* 0x000fc8000f8e02ff */
[----:B------:R-:W-:-:S04]  /*cee0*/  IMAD R0, R37, UR5, R0 ;  /* 0x0000000525007c24 */ /* 0x000fc8000f8e0200 */
[----:B------:R-:W-:Y:S01]  /*cef0*/  IMAD.IADD R37, R5, 0x1, R0 ;  /* 0x0000000105257824 */ /* 0x000fe200078e0200 */
[----:B-----5:R-:W-:-:S05]  /*cf00*/  SEL R2, R3, RZ, !P1 ;  /* 0x000000ff03027207 */ /* 0x020fca0004800000 */
[----:B------:R1:W-:Y:S04]  /*cf10*/  STL [R1], R2 ;  /* 0x0000000201007387 */ /* 0x0003e80000100800 */
[----:B------:R2:W-:Y:S01]  /*cf20*/  STL.64 [R1+0x8], R4 ;  /* 0x0000080401007387 */ /* 0x0005e20000100a00 */
[----:B-1----:R-:W-:-:S05]  /*cf30*/  VIADD R2, R22, 0x18400 ;  /* 0x0001840016027836 */ /* 0x002fca0000000000 */
[----:B------:R-:W-:-:S13]  /*cf40*/  LOP3.LUT P0, RZ, R2, 0x3ff, RZ, 0xc0, !PT ;  /* 0x000003ff02ff7812 */ /* 0x000fda000780c0ff */
[----:B--2---:R-:W-:Y:S05]  /*cf50*/  @!P0 BRA `(.L_x_9492) ;  /* 0x0000000000408947 */ /* 0x004fea0003800000 */
[----:B------:R-:W-:Y:S01]  /*cf60*/  MOV R2, 0x0 ;  /* 0x0000000000027802 */ /* 0x000fe20000000f00 */
[----:B------:R-:W-:Y:S01]  /*cf70*/  ULDC.64 UR6, c[0x4][0xf0] ;  /* 0x01003c0000067ab9 */ /* 0x000fe20000000a00 */
[----:B------:R-:W-:Y:S01]  /*cf80*/  ULDC.64 UR8, c[0x4][0xf8] ;  /* 0x01003e0000087ab9 */ /* 0x000fe20000000a00 */
[----:B------:R-:W-:Y:S01]  /*cf90*/  ULDC.64 UR4, c[0x4][0x20] ;  /* 0x0100080000047ab9 */ /* 0x000fe20000000a00 */
[----:B------:R-:W-:Y:S02]  /*cfa0*/  IMAD.U32 R4, RZ, RZ, UR6 ;  /* 0x00000006ff047e24 */ /* 0x000fe4000f8e00ff */
[----:B------:R-:W1:Y:S01]  /*cfb0*/  LDC.64 R2, c[0x4][R2] ;  /* 0x0100000002027b82 */ /* 0x000e620000000a00 */
        /* <DEDUP_REMOVED lines=10> */
.L_x_9492:
[----:B------:R-:W-:Y:S05]  /*d060*/  BSYNC B6 ;  /* 0x0000000000067941 */ /* 0x000fea0003800000 */
.L_x_9491:
[----:B------:R-:W2:Y:S01]  /*d070*/  LDL.LU.64 R2, [R1+0x8] ;  /* 0x0000080001027983 */ /* 0x000ea20000300a00 */
[----:B------:R-:W-:Y:S01]  /*d080*/  ULDC.64 UR4, c[0x0][0x2d8] ;  /* 0x0000b60000047ab9 */ /* 0x000fe20000000a00 */
[----:B------:R-:W1:Y:S02]  /*d090*/  LDC R6, c[0x0][0x448] ;  /* 0x00011200ff067b82 */ /* 0x000e640000000800 */
[----:B------:R-:W3:Y:S04]  /*d0a0*/  LDL.LU R21, [R1] ;  /* 0x0000000001157983 */ /* 0x000ee80000300800 */
[----:B------:R-:W4:Y:S01]  /*d0b0*/  LDL.LU R20, [R1+0x14] ;  /* 0x0000140001147983 */ /* 0x000f220000300800 */
[----:B------:R-:W-:-:S03]  /*d0c0*/  IMAD.SHL.U32 R17, R17, 0x80, RZ ;  /* 0x0000008011117824 */ /* 0x000fc600078e00ff */
[----:B------:R0:W5:Y:S01]  /*d0d0*/  LDL R10, [R1+0x10] ;  /* 0x00001000010a7983 */ /* 0x0001620000100800 */
[----:B-1----:R-:W-:-:S13]  /*d0e0*/  ISETP.NE.AND P0, PT, R6, 0x1, PT ;  /* 0x000000010600780c */ /* 0x002fda0003f05270 */
[----:B------:R-:W1:Y:S01]  /*d0f0*/  @P0 LDC R4, c[0x0][0x44c] ;  /* 0x00011300ff040b82 */ /* 0x000e620000000800 */
[----:B------:R-:W0:Y:S02]  /*d100*/  S2R R8, SR_TID.X ;  /* 0x0000000000087919 */ /* 0x000e240000002100 */
[----:B0-----:R-:W-:-:S05]  /*d110*/  IMAD.SHL.U32 R8, R8, 0x8, RZ ;  /* 0x0000000808087824 */ /* 0x001fca00078e00ff */
        /* <DEDUP_REMOVED lines=9> */
[----:B------:R-:W0:Y:S02]  /*d1b0*/  S2R R20, SR_TID.X ;  /* 0x0000000000147919 */ /* 0x000e240000002100 */
[----:B------:R-:W-:Y:S02]  /*d1c0*/  IMAD.IADD R3, R3, 0x1, R0 ;  /* 0x0000000103037824 */ /* 0x000fe400078e0200 */
[----:B------:R-:W2:Y:S01]  /*d1d0*/  @P0 LDC R0, c[0x0][0x450] ;  /* 0x00011400ff000b82 */ /* 0x000ea20000000800 */
[----:B0-----:R-:W-:-:S04]  /*d1e0*/  LOP3.LUT R20, R20, 0x7f, RZ, 0xc0, !PT ;  /* 0x0000007f14147812 */ /* 0x001fc800078ec0ff */
[----:B------:R-:W-:Y:S02]  /*d1f0*/  SHF.R.U32.HI R21, RZ, 0x3, R20 ;  /* 0x00000003ff157819 */ /* 0x000fe40000011614 */
[----:B------:R-:W0:Y:S02]  /*d200*/  S2R R20, SR_TID.X ;  /* 0x0000000000147919 */ /* 0x000e240000002100 */
[----:B0-----:R-:W-:-:S05]  /*d210*/  IMAD.SHL.U32 R20, R20, 0x10, RZ ;  /* 0x0000001014147824 */ /* 0x001fca00078e00ff */
[----:B------:R-:W-:-:S04]  /*d220*/  LOP3.LUT R20, R21, 0x70, R20, 0xf8, !PT ;  /* 0x0000007015147812 */ /* 0x000fc800078ef814 */
[----:B------:R-:W-:-:S05]  /*d230*/  LOP3.LUT R5, R20, R17, RZ, 0xfc, !PT ;  /* 0x0000001114057212 */ /* 0x000fca00078efcff */
[----:B-1----:R-:W-:-:S04]  /*d240*/  @P0 IMAD.HI.U32 R7, R5, R4, RZ ;  /* 0x0000000405070227 */ /* 0x002fc800078e00ff */
[----:B------:R-:W-:Y:S01]  /*d250*/  IMAD.MOV.U32 R4, RZ, RZ, R5 ;  /* 0x000000ffff047224 */ /* 0x000fe200078e0005 */
[----:B--2---:R-:W-:Y:S01]  /*d260*/  @P0 SHF.R.U32.HI R4, RZ, R0, R7 ;  /* 0x00000000ff040219 */ /* 0x004fe20000011607 */
        /* <DEDUP_REMOVED lines=25> */
[----:B------:R-:W-:Y:S01]  /*d400*/  IMAD.IADD R17, R9, 0x1, R17 ;  /* 0x0000000109117824 */ /* 0x000fe200078e0211 */
[----:B------:R-:W1:Y:S03]  /*d410*/  SHFL.IDX PT, R2, R4, RZ, 0x181f ;  /* 0x00181fff04027589 */ /* 0x000e6600000e0000 */
[C---:B------:R-:W-:Y:S01]  /*d420*/  VIADD R6, R17.reuse, 0x10 ;  /* 0x0000001011067836 */ /* 0x040fe20000000000 */
[----:B------:R-:W-:Y:S01]  /*d430*/  ISETP.GE.AND P0, PT, R17, R5, PT ;  /* 0x000000051100720c */ /* 0x000fe20003f06270 */
[----:B------:R-:W-:-:S12]  /*d440*/  SHFL.IDX PT, R14, R0, 0x7, 0x181f ;  /* 0x00f81f00000e7f89 */ /* 0x000fd800000e0000 */
[----:B0-----:R-:W-:-:S05]  /*d450*/  @!P0 LEA R3, P2, R8, R3, 0x1 ;  /* 0x0000000308038211 */ /* 0x001fca00078408ff */
[----:B-1----:R-:W-:-:S05]  /*d460*/  @!P0 IMAD.X R2, RZ, RZ, R2, P2 ;  /* 0x000000ffff028224 */ /* 0x002fca00010e0602 */
[----:B------:R-:W-:-:S04]  /*d470*/  @!P0 LOP3.LUT R3, R3, R2, RZ, 0x3c, !PT ;  /* 0x0000000203038212 */ /* 0x000fc800078e3cff */
[----:B------:R-:W-:-:S04]  /*d480*/  @!P0 LOP3.LUT R2, R3, R2, RZ, 0x3c, !PT ;  /* 0x0000000203028212 */ /* 0x000fc800078e3cff */
[----:B------:R-:W-:-:S05]  /*d490*/  @!P0 LOP3.LUT R3, R3, R2, RZ, 0x3c, !PT ;  /* 0x0000000203038212 */ /* 0x000fca00078e3cff */
[----:B------:R0:W-:Y:S01]  /*d4a0*/  @!P0 LDGSTS.E.BYPASS.LTC128B.128 [R36+0x18400], desc[UR50][R2.64], !P1 ;  /* 0x1840000002248fae */ /* 0x0001e2000c901d72 */
[----:B------:R-:W-:Y:S01]  /*d4b0*/  ISETP.GE.AND P0, PT, R6, R5, PT ;  /* 0x000000050600720c */ /* 0x000fe20003f06270 */
[----:B------:R-:W-:Y:S02]  /*d4c0*/  VIADD R6, R17, 0x20 ;  /* 0x0000002011067836 */ /* 0x000fe40000000000 */
[----:B0-----:R-:W0:Y:S04]  /*d4d0*/  SHFL.IDX PT, R3, R0, 0x1, 0x181f ;  /* 0x00381f0000037f89 */ /* 0x001e2800000e0000 */
[----:B------:R-:W1:Y:S06]  /*d4e0*/  SHFL.IDX PT, R2, R4, 0x1, 0x181f ;  /* 0x00381f0004027f89 */ /* 0x000e6c00000e0000 */
        /* <DEDUP_REMOVED lines=48> */
[----:B------:R-:W1:Y:S04]  /*d7f0*/  SHFL.IDX PT, R2, R4, 0x6, 0x181f ;  /* 0x00d81f0004027f89 */ /* 0x000e6800000e0000 */
[----:B------:R-:W2:Y:S02]  /*d800*/  SHFL.IDX PT, R4, R4, 0x7, 0x181f ;  /* 0x00f81f0004047f89 */ /* 0x000ea400000e0000 */
[----:B0-----:R-:W-:-:S05]  /*d810*/  @!P0 LEA R3, P2, R8, R3, 0x1 ;  /* 0x0000000308038211 */ /* 0x001fca00078408ff */
[----:B-1----:R-:W-:-:S05]  /*d820*/  @!P0 IMAD.X R2, RZ, RZ, R2, P2 ;  /* 0x000000ffff028224 */ /* 0x002fca00010e0602 */
[----:B------:R-:W-:-:S04]  /*d830*/  @!P0 LOP3.LUT R3, R3, R2, RZ, 0x3c, !PT ;  /* 0x0000000203038212 */ /* 0x000fc800078e3cff */
[----:B------:R-:W-:-:S04]  /*d840*/  @!P0 LOP3.LUT R2, R3, R2, RZ, 0x3c, !PT ;  /* 0x0000000203028212 */ /* 0x000fc800078e3cff */
[----:B------:R-:W-:-:S05]  /*d850*/  @!P0 LOP3.LUT R3, R3, R2, RZ, 0x3c, !PT ;  /* 0x0000000203038212 */ /* 0x000fca00078e3cff */
[----:B--2---:R0:W-:Y:S02]  /*d860*/  @!P0 LDGSTS.E.BYPASS.LTC128B.128 [R36+0x1b400], desc[UR50][R2.64], !P1 ;  /* 0x1b40000002248fae */ /* 0x0041e4000c901d72 */
.L_x_9580:
[----:B------:R-:W-:-:S05]  /*d870*/  VIADD R0, R17, 0x70 ;  /* 0x0000007011007836 */ /* 0x000fca0000000000 */
[----:B------:R-:W-:-:S13]  /*d880*/  ISETP.GE.AND P0, PT, R0, R5, PT ;  /* 0x000000050000720c */ /* 0x000fda0003f06270 */
[----:B0-----:R-:W-:-:S05]  /*d890*/  @!P0 LEA R2, P2, R8, R14, 0x1 ;  /* 0x0000000e08028211 */ /* 0x001fca00078408ff */
[----:B------:R-:W-:-:S05]  /*d8a0*/  @!P0 IMAD.X R3, RZ, RZ, R4, P2 ;  /* 0x000000ffff038224 */ /* 0x000fca00010e0604 */
[----:B------:R-:W-:Y:S01]  /*d8b0*/  @!PT LDS RZ, [RZ] ;  /* 0x00000000fffff984 */ /* 0x000fe20000000800 */
[----:B------:R-:W-:Y:S01]  /*d8c0*/  @!PT LDS RZ, [RZ] ;  /* 0x00000000fffff984 */ /* 0x000fe20000000800 */
[----:B------:R-:W-:Y:S01]  /*d8d0*/  @!PT LDS RZ, [RZ] ;  /* 0x00000000fffff984 */ /* 0x000fe20000000800 */
[----:B------:R0:W-:Y:S01]  /*d8e0*/  @!P0 LDGSTS.E.BYPASS.LTC128B.128 [R36+0x1bc00], desc[UR50][R2.64], !P1 ;  /* 0x1bc0000002248fae */ /* 0x0001e2000c901d72 */
[----:B------:R-:W-:Y:S01]  /*d8f0*/  PLOP3.LUT P0, PT, PT, PT, PT, 0x80, 0x0 ;  /* 0x000000000000781c */ /* 0x000fe20003f0f070 */
[----:B------:R-:W-:-:S12]  /*d900*/  NOP ;  /* 0x0000000000007918 */ /* 0x000fd80000000000 */
.L_x_9494:
        /* <DEDUP_REMOVED lines=18> */
.L_x_9581:
[----:B------:R-:W-:Y:S05]  /*da30*/  BSYNC B0 ;  /* 0x0000000000007941 */ /* 0x000fea0003800000 */
.L_x_9495:
[----:B------:R-:W-:-:S05]  /*da40*/  IMAD.U32 R0, RZ, RZ, UR36 ;  /* 0x00000024ff007e24 */ /* 0x000fca000f8e00ff */
[----:B------:R-:W-:-:S13]  /*da50*/  ISETP.NE.AND P0, PT, R0, 0x3, PT ;  /* 0x000000030000780c */ /* 0x000fda0003f05270 */
[----:B------:R-:W-:Y:S05]  /*da60*/  @!P0 BRA `(.L_x_9497) ;  /* 0x0000000000048947 */ /* 0x000fea0003800000 */
[----:B------:R-:W-:Y:S01]  /*da70*/  BPT.TRAP 0x1 ;  /* 0x000000040000795c */ /* 0x000fe20000300000 */
.L_x_9497:
[----:B------:R-:W-:Y:S01]  /*da80*/  SHF.L.U32 R0, R26, 0x1f, RZ ;  /* 0x0000001f1a007819 */ /* 0x000fe200000006ff */
[----:B------:R-:W-:Y:S03]  /*da90*/  BSSY B0, `(.L_x_9498) ;  /* 0x0000003000007945 */ /* 0x000fe60003800000 */
[----:B------:R-:W1:Y:S02]  /*daa0*/  SYNCS.PHASECHK.TRANS64.TRYWAIT P0, [R33+URZ+0x22860], R0 ;  /* 0x02286000210075a7 */ /* 0x000e64000800017f */
[----:B-1----:R-:W-:Y:S05]  /*dab0*/  @!P0 BRA `(.L_x_9499) ;  /* 0x0000003c00208947 */ /* 0x002fea0003800000 */
.L_x_9582:
[----:B------:R-:W-:Y:S05]  /*dac0*/  BSYNC B0 ;  /* 0x0000000000007941 */ /* 0x000fea0003800000 */
.L_x_9498:
[----:B------:R-:W1:Y:S01]  /*dad0*/  LDL.LU R2, [R1+0x1c] ;  /* 0x00001c0001027983 */ /* 0x000e620000300800 */
[----:B------:R-:W-:Y:S01]  /*dae0*/  ULDC.64 UR4, c[0x0][0x328] ;  /* 0x0000ca0000047ab9 */ /* 0x000fe20000000a00 */
[----:B------:R-:W-:Y:S02]  /*daf0*/  ULDC.64 UR6, c[0x0][0x318] ;  /* 0x0000c60000067ab9 */ /* 0x000fe40000000a00 */
[----:B------:R-:W2:Y:S01]  /*db00*/  LDL.LU R4, [R1+0x20] ;  /* 0x0000200001047983 */ /* 0x000ea20000300800 */
[----:B-1----:R-:W-:Y:S02]  /*db10*/  IMAD R0, R2, UR4, RZ ;  /* 0x0000000402007c24 */ /* 0x002fe4000f8e02ff */
[----:B0-----:R-:W-:-:S04]  /*db20*/  IMAD.WIDE.U32 R2, R35, UR4, RZ ;  /* 0x0000000423027c25 */ /* 0x001fc8000f8e00ff */
        /* <DEDUP_REMOVED lines=16> */
[C---:B------:R-:W-:Y:S01]  /*dc30*/  LOP3.LUT R7, R25.reuse, 0x1, RZ, 0xc0, !PT ;  /* 0x0000000119077812 */ /* 0x040fe200078ec0ff */
[----:B------:R-:W-:Y:S01]  /*dc40*/  IMAD R4, R4, 0x2, R22 ;  /* 0x0000000204047824 */ /* 0x000fe200078e0216 */
[----:B------:R-:W-:Y:S01]  /*dc50*/  LOP3.LUT P2, RZ, R25, 0x2, RZ, 0xc0, !PT ;  /* 0x0000000219ff7812 */ /* 0x000fe2000784c0ff */
[----:B------:R-:W1:Y:S01]  /*dc60*/  SHFL.IDX PT, R14, R5, RZ, 0x181f ;  /* 0x00181fff050e7589 */ /* 0x000e6200000e0000 */
[----:B------:R-:W-:Y:S02]  /*dc70*/  ISETP.NE.U32.AND P3, PT, R7, 0x1, PT ;  /* 0x000000010700780c */ /* 0x000fe40003f65070 */
[----:B------:R-:W-:Y:S01]  /*dc80*/  LOP3.LUT P1, RZ, R25, 0x4, RZ, 0xc0, !PT ;  /* 0x0000000419ff7812 */ /* 0x000fe2000782c0ff */
[----:B------:R-:W2:Y:S01]  /*dc90*/  SHFL.IDX PT, R3, R6, RZ, 0x181f ;  /* 0x00181fff06037589 */ /* 0x000ea200000e0000 */
[----:B0-----:R-:W-:-:S05]  /*dca0*/  IMAD.SHL.U32 R2, R2, 0x8, RZ ;  /* 0x0000000802027824 */ /* 0x001fca00078e00ff */
[----:B------:R-:W-:-:S05]  /*dcb0*/  LOP3.LUT R2, R2, 0x38, RZ, 0xc0, !PT ;  /* 0x0000003802027812 */ /* 0x000fca00078ec0ff */
[----:B------:R-:W-:-:S05]  /*dcc0*/  IMAD.SHL.U32 R0, R2, 0x2, RZ ;  /* 0x0000000202007824 */ /* 0x000fca00078e00ff */
[----:B-1----:R-:W-:Y:S02]  /*dcd0*/  IADD3 R2, P0, R14, R0, RZ ;  /* 0x000000000e027210 */ /* 0x002fe40007f1e0ff */
[----:B------:R-:W0:Y:S03]  /*dce0*/  SHFL.IDX PT, R14, R5, 0x1, 0x181f ;  /* 0x00381f00050e7f89 */ /* 0x000e2600000e0000 */
[----:B--2---:R-:W-:Y:S01]  /*dcf0*/  IMAD.X R3, RZ, RZ, R3, P0 ;  /* 0x000000ffff037224 */ /* 0x004fe200000e0603 */
[----:B------:R-:W-:-:S13]  /*dd00*/  ISETP.LT.OR P0, PT, R32, 0x1, P3 ;  /* 0x000000012000780c */ /* 0x000fda0001f01670 */
[----:B------:R-:W-:Y:S01]  /*dd10*/  LDGSTS.E.BYPASS.LTC128B.128 [R4+0x400], desc[UR50][R2.64], !P0 ;  /* 0x0040000002047fae */ /* 0x000fe2000c101d72 */
[----:B------:R-:W-:-:S13]  /*dd20*/  ISETP.LT.OR P0, PT, R32, 0x1, !P2 ;  /* 0x000000012000780c */ /* 0x000fda0005701670 */
[----:B------:R-:W-:Y:S01]  /*dd30*/  LDGSTS.E.BYPASS.LTC128B.128 [R4+0x3400], desc[UR50][R2.64+0x80], !P0 ;  /* 0x0340008002047fae */ /* 0x000fe2000c101d72 */
[----:B------:R-:W-:-:S13]  /*dd40*/  ISETP.LT.OR P0, PT, R32, 0x1, !P1 ;  /* 0x000000012000780c */ /* 0x000fda0004f01670 */
[----:B------:R-:W-:Y:S01]  /*dd50*/  LDGSTS.E.BYPASS.LTC128B.128 [R4+0x6400], desc[UR50][R2.64+0x100], !P0 ;  /* 0x0640010002047fae */ /* 0x000fe2000c101d72 */
[----:B------:R-:W-:-:S04]  /*dd60*/  LOP3.LUT P0, RZ, R25, 0x8, RZ, 0xc0, !PT ;  /* 0x0000000819ff7812 */ /* 0x000fc8000780c0ff */
[----:B------:R-:W-:-:S13]  /*dd70*/  ISETP.LT.OR P4, PT, R32, 0x1, !P0 ;  /* 0x000000012000780c */ /* 0x000fda0004781670 */
[----:B------:R1:W-:Y:S04]  /*dd80*/  LDGSTS.E.BYPASS.LTC128B.128 [R4+0x9400], desc[UR50][R2.64+0x180], !P4 ;  /* 0x0940018002047fae */ /* 0x0003e8000e101d72 */
[----:B-1----:R-:W1:Y:S01]  /*dd90*/  SHFL.IDX PT, R3, R6, 0x1, 0x181f ;  /* 0x00381f0006037f89 */ /* 0x002e6200000e0000 */
        /* <DEDUP_REMOVED lines=11> */
[----:B0-----:R-:W-:-:S03]  /*de50*/  IADD3 R8, P4, R14, R0, RZ ;  /* 0x000000000e087210 */ /* 0x001fc60007f9e0ff */
[----:B------:R-:W-:Y:S04]  /*de60*/  SHFL.IDX PT, R14, R5, 0x3, 0x181f ;  /* 0x00781f00050e7f89 */ /* 0x000fe800000e0000 */
[----:B-1----:R-:W0:Y:S02]  /*de70*/  SHFL.IDX PT, R3, R6, 0x2, 0x181f ;  /* 0x00581f0006037f89 */ /* 0x002e2400000e0000 */
[----:B0-----:R-:W-:Y:S01]  /*de80*/  IMAD.X R9, RZ, RZ, R3, P4 ;  /* 0x000000ffff097224 */ /* 0x001fe200020e0603 */
[----:B------:R-:W-:Y:S01]  /*de90*/  ISETP.LT.OR P4, PT, R32, 0x21, P3 ;  /* 0x000000212000780c */ /* 0x000fe20001f81670 */
[----:B------:R-:W0:-:S12]  /*dea0*/  SHFL.IDX PT, R3, R6, 0x3, 0x181f ;  /* 0x00781f0006037f89 */ /* 0x000e1800000e0000 */
[----:B------:R-:W-:Y:S01]  /*deb0*/  LDGSTS.E.BYPASS.LTC128B.128 [R4+0x1400], desc[UR50][R8.64], !P4 ;  /* 0x0140000008047fae */ /* 0x000fe2000e101d72 */
[----:B------:R-:W-:-:S13]  /*dec0*/  ISETP.LT.OR P4, PT, R32, 0x21, !P2 ;  /* 0x000000212000780c */ /* 0x000fda0005781670 */
[----:B------:R-:W-:Y:S01]  /*ded0*/  LDGSTS.E.BYPASS.LTC128B.128 [R4+0x4400], desc[UR50][R8.64+0x80], !P4 ;  /* 0x0440008008047fae */ /* 0x000fe2000e101d72 */
[----:B------:R-:W-:-:S13]  /*dee0*/  ISETP.LT.OR P4, PT, R32, 0x21, !P1 ;  /* 0x000000212000780c */ /* 0x000fda0004f81670 */
[----:B------:R-:W-:Y:S01]  /*def0*/  LDGSTS.E.BYPASS.LTC128B.128 [R4+0x7400], desc[UR50][R8.64+0x100], !P4 ;  /* 0x0740010008047fae */ /* 0x000fe2000e101d72 */
[----:B------:R-:W-:-:S13]  /*df00*/  ISETP.LT.OR P4, PT, R32, 0x21, !P0 ;  /* 0x000000212000780c */ /* 0x000fda0004781670 */
[----:B------:R-:W-:Y:S01]  /*df10*/  LDGSTS.E.BYPASS.LTC128B.128 [R4+0xa400], desc[UR50][R8.64+0x180], !P4 ;  /* 0x0a40018008047fae */ /* 0x000fe2000e101d72 */
[----:B------:R-:W-:-:S03]  /*df20*/  IADD3 R2, P4, R14, R0, RZ ;  /* 0x000000000e027210 */ /* 0x000fc60007f9e0ff */
[----:B------:R-:W1:Y:S02]  /*df30*/  SHFL.IDX PT, R14, R5, 0x4, 0x181f ;  /* 0x00981f00050e7f89 */ /* 0x000e6400000e0000 */
[----:B0-----:R-:W-:Y:S01]  /*df40*/  IMAD.X R3, RZ, RZ, R3, P4 ;  /* 0x000000ffff037224 */ /* 0x001fe200020e0603 */
[----:B------:R-:W-:-:S13]  /*df50*/  ISETP.LT.OR P4, PT, R32, 0x31, P3 ;  /* 0x000000312000780c */ /* 0x000fda0001f81670 */
[----:B------:R-:W-:Y:S01]  /*df60*/  LDGSTS.E.BYPASS.LTC128B.128 [R4+0x1c00], desc[UR50][R2.64], !P4 ;  /* 0x01c0000002047fae */ /* 0x000fe2000e101d72 */
[----:B------:R-:W-:-:S13]  /*df70*/  ISETP.LT.OR P4, PT, R32, 0x31, !P2 ;  /* 0x000000312000780c */ /* 0x000fda0005781670 */
[----:B------:R-:W-:Y:S01]  /*df80*/  LDGSTS.E.BYPASS.LTC128B.128 [R4+0x4c00], desc[UR50][R2.64+0x80], !P4 ;  /* 0x04c0008002047fae */ /* 0x000fe2000e101d72 */
[----:B------:R-:W-:-:S13]  /*df90*/  ISETP.LT.OR P4, PT, R32, 0x31, !P1 ;  /* 0x000000312000780c */ /* 0x000fda0004f81670 */
[----:B------:R-:W-:Y:S01]  /*dfa0*/  LDGSTS.E.BYPASS.LTC128B.128 [R4+0x7c00], desc[UR50][R2.64+0x100], !P4 ;  /* 0x07c0010002047fae */ /* 0x000fe2000e101d72 */
[----:B------:R-:W-:-:S13]  /*dfb0*/  ISETP.LT.OR P4, PT, R32, 0x31, !P0 ;  /* 0x000000312000780c */ /* 0x000fda0004781670 */
[----:B------:R0:W-:Y:S04]  /*dfc0*/  LDGSTS.E.BYPASS.LTC128B.128 [R4+0xac00], desc[UR50][R2.64+0x180], !P4 ;  /* 0x0ac0018002047fae */ /* 0x0001e8000e101d72 */
[----:B0-----:R-:W0:Y:S01]  /*dfd0*/  SHFL.IDX PT, R3, R6, 0x4, 0x181f ;  /* 0x00981f0006037f89 */ /* 0x001e2200000e0000 */
[----:B-1----:R-:W-:-:S03]  /*dfe0*/  IADD3 R2, P4, R14, R0, RZ ;  /* 0x000000000e027210 */ /* 0x002fc60007f9e0ff */
[----:B------:R-:W1:Y:S04]  /*dff0*/  SHFL.IDX PT, R6, R6, 0x5, 0x181f ;  /* 0x00b81f0006067f89 */ /* 0x000e6800000e0000 */
[----:B------:R2:W3:Y:S01]  /*e000*/  SHFL.IDX PT, R14, R5, 0x5, 0x181f ;  /* 0x00b81f00050e7f89 */ /* 0x0004e200000e0000 */
[----:B0-----:R-:W-:Y:S01]  /*e010*/  IMAD.X R3, RZ, RZ, R3, P4 ;  /* 0x000000ffff037224 */ /* 0x001fe200020e0603 */
        /* <DEDUP_REMOVED lines=8> */
.L_x_9596:
[C---:B------:R-:W-:Y:S02]  /*e0a0*/  ISETP.LT.OR P3, PT, R32.reuse, 0x51, P3 ;  /* 0x000000512000780c */ /* 0x040fe40001f61670 */
[C---:B------:R-:W-:Y:S02]  /*e0b0*/  ISETP.LT.OR P2, PT, R32.reuse, 0x51, !P2 ;  /* 0x000000512000780c */ /* 0x040fe40005741670 */
[----:B------:R-:W-:Y:S02]  /*e0c0*/  ISETP.LT.OR P1, PT, R32, 0x51, !P1 ;  /* 0x000000512000780c */ /* 0x000fe40004f21670 */
[----:B0-2---:R-:W-:Y:S02]  /*e0d0*/  IADD3 R2, P4, R14, R0, RZ ;  /* 0x000000000e027210 */ /* 0x005fe40007f9e0ff */
[----:B------:R-:W-:-:S03]  /*e0e0*/  ISETP.LT.OR P0, PT, R32, 0x51, !P0 ;  /* 0x000000512000780c */ /* 0x000fc60004701670 */
[----:B------:R-:W-:-:S05]  /*e0f0*/  IMAD.X R3, RZ, RZ, R6, P4 ;  /* 0x000000ffff037224 */ /* 0x000fca00020e0606 */
[----:B------:R-:W-:Y:S01]  /*e100*/  @!PT LDS RZ, [RZ] ;  /* 0x00000000fffff984 */ /* 0x000fe20000000800 */
[----:B------:R-:W-:Y:S01]  /*e110*/  @!PT LDS RZ, [RZ] ;  /* 0x00000000fffff984 */ /* 0x000fe20000000800 */
[----:B------:R-:W-:Y:S01]  /*e120*/  @!PT LDS RZ, [RZ] ;  /* 0x00000000fffff984 */ /* 0x000fe20000000800 */
[----:B------:R0:W-:Y:S04]  /*e130*/  LDGSTS.E.BYPASS.LTC128B.128 [R4+0x2c00], desc[UR50][R2.64], !P3 ;  /* 0x02c0000002047fae */ /* 0x0001e8000d901d72 */
[----:B------:R0:W-:Y:S04]  /*e140*/  LDGSTS.E.BYPASS.LTC128B.128 [R4+0x5c00], desc[UR50][R2.64+0x80], !P2 ;  /* 0x05c0008002047fae */ /* 0x0001e8000d101d72 */
[----:B------:R0:W-:Y:S04]  /*e150*/  LDGSTS.E.BYPASS.LTC128B.128 [R4+0x8c00], desc[UR50][R2.64+0x100], !P1 ;  /* 0x08c0010002047fae */ /* 0x0001e8000c901d72 */
[----:B------:R0:W-:Y:S01]  /*e160*/  LDGSTS.E.BYPASS.LTC128B.128 [R4+0xbc00], desc[UR50][R2.64+0x180], !P0 ;  /* 0x0bc0018002047fae */ /* 0x0001e2000c101d72 */
[----:B------:R-:W-:Y:S01]  /*e170*/  PLOP3.LUT P0, PT, PT, PT, PT, 0x80, 0x0 ;  /* 0x000000000000781c */ /* 0x000fe20003f0f070 */
[----:B------:R-:W-:-:S12]  /*e180*/  NOP ;  /* 0x0000000000007918 */ /* 0x000fd80000000000 */
.L_x_9501:
        /* <DEDUP_REMOVED lines=11> */
.L_x_9502:
[----:B------:R-:W2:Y:S01]  /*e240*/  LDL.LU R2, [R1+0x18] ;  /* 0x0000180001027983 */ /* 0x000ea20000300800 */
[----:B------:R0:W-:Y:S01]  /*e250*/  SYNCS.ARRIVE.TRANS64.A1T0 RZ, [R33+URZ+0x22850], RZ ;  /* 0x022850ff21ff79a7 */ /* 0x0001e2000810003f */
[----:B------:R-:W-:Y:S01]  /*e260*/  BSSY B0, `(.L_x_9503) ;  /* 0x00000dc000007945 */ /* 0x000fe20003800000 */
[----:B--2---:R-:W-:-:S05]  /*e270*/  VIADD R21, R2, 0xfffffffe ;  /* 0xfffffffe02157836 */ /* 0x004fca0000000000 */
[----:B------:R-:W-:-:S13]  /*e280*/  ISETP.GE.AND P0, PT, R21, R29, PT ;  /* 0x0000001d1500720c */ /* 0x000fda0003f06270 */
[----:B0-----:R-:W-:Y:S05]  /*e290*/  @!P0 BRA `(.L_x_9504) ;  /* 0x0000000c00608947 */ /* 0x001fea0003800000 */
.L_x_9517:
[----:B0-----:R-:W0:Y:S01]  /*e2a0*/  S2R R2, SR_TID.X ;  /* 0x0000000000027919 */ /* 0x001e220000002100 */
[----:B-1----:R-:W1:Y:S01]  /*e2b0*/  LDC R3, c[0x0][0x430] ;  /* 0x00010c00ff037b82 */ /* 0x002e620000000800 */
[----:B------:R-:W-:Y:S02]  /*e2c0*/  IMAD R8, R21, 0x60, R30 ;  /* 0x0000006015087824 */ /* 0x000fe400078e021e */
[----:B------:R-:W-:Y:S01]  /*e2d0*/  VIADD R24, R24, 0x1 ;  /* 0x0000000118187836 */ /* 0x000fe20000000000 */
[----:B-1----:R-:W-:Y:S02]  /*e2e0*/  ISETP.NE.AND P0, PT, R3, 0x1, PT ;  /* 0x000000010300780c */ /* 0x002fe40003f05270 */
[----:B0-----:R-:W-:-:S04]  /*e2f0*/  LOP3.LUT R2, R2, 0x7f, RZ, 0xc0, !PT ;  /* 0x0000007f02027812 */ /* 0x001fc800078ec0ff */
[----:B------:R-:W-:Y:S02]  /*e300*/  SHF.R.U32.HI R4, RZ, 0x3, R2 ;  /* 0x00000003ff047819 */ /* 0x000fe40000011602 */
[----:B------:R-:W0:Y:S05]  /*e310*/  S2R R2, SR_TID.X ;  /* 0x0000000000027919 */ /* 0x000e2a0000002100 */
[----:B------:R-:W1:Y:S08]  /*e320*/  @P0 LDC R3, c[0x0][0x434] ;  /* 0x00010d00ff030b82 */ /* 0x000e700000000800 */
[----:B------:R-:W2:Y:S01]  /*e330*/  @P0 LDC R7, c[0x0][0x438] ;  /* 0x00010e00ff070b82 */ /* 0x000ea20000000800 */
[----:B0-----:R-:W-:-:S05]  /*e340*/  IMAD.SHL.U32 R2, R2, 0x10, RZ ;  /* 0x0000001002027824 */ /* 0x001fca00078e00ff */
[----:B------:R-:W-:-:S04]  /*e350*/  LOP3.LUT R2, R4, 0x70, R2, 0xf8, !PT ;  /* 0x0000007004027812 */ /* 0x000fc800078ef802 */
[C---:B------:R-:W-:Y:S01]  /*e360*/  ISETP.GT.U32.AND P1, PT, R2.reuse, 0x5f, PT ;  /* 0x0000005f0200780c */ /* 0x040fe20003f24070 */
[----:B------:R-:W-:-:S04]  /*e370*/  IMAD.IADD R8, R2, 0x1, R8 ;  /* 0x0000000102087824 */ /* 0x000fc800078e0208 */
[----:B-1----:R-:W-:-:S04]  /*e380*/  @P0 IMAD.HI.U32 R2, R8, R3, RZ ;  /* 0x0000000308020227 */ /* 0x002fc800078e00ff */
[----:B------:R-:W-:Y:S01]  /*e390*/  IMAD.MOV.U32 R9, RZ, RZ, R8 ;  /* 0x000000ffff097224 */ /* 0x000fe200078e0008 */
[----:B--2---:R-:W-:-:S03]  /*e3a0*/  @P0 SHF.R.U32.HI R9, RZ, R7, R2 ;  /* 0x00000007ff090219 */ /* 0x004fc60000011602 */
[----:B------:R-:W0:Y:S01]  /*e3b0*/  @!P1 LDC.64 R4, c[0x0][0x428] ;  /* 0x00010a00ff049b82 */ /* 0x000e220000000a00 */
[----:B------:R-:W-:-:S07]  /*e3c0*/  @!P1 SHF.R.S32.HI R3, RZ, 0x1f, R9 ;  /* 0x0000001fff039819 */ /* 0x000fce0000011409 */
[----:B------:R-:W1:Y:S01]  /*e3d0*/  @!P1 LDC.64 R6, c[0x0][0x418] ;  /* 0x00010600ff069b82 */ /* 0x000e620000000a00 */
[----:B0-----:R-:W-:-:S04]  /*e3e0*/  @!P1 IMAD R2, R31, R4, RZ ;  /* 0x000000041f029224 */ /* 0x001fc800078e02ff */
[----:B------:R-:W-:Y:S02]  /*e3f0*/  @!P1 IMAD R5, R27, R5, R2 ;  /* 0x000000051b059224 */ /* 0x000fe400078e0202 */
[----:B------:R-:W-:-:S04]  /*e400*/  @!P1 IMAD.MOV.U32 R2, RZ, RZ, R9 ;  /* 0x000000ffff029224 */ /* 0x000fc800078e0009 */
[----:B------:R-:W-:-:S04]  /*e410*/  @!P1 IMAD.WIDE.U32 R2, R27, R4, R2 ;  /* 0x000000041b029225 */ /* 0x000fc800078e0002 */
[----:B------:R-:W-:Y:S01]  /*e420*/  @!P1 IMAD.IADD R3, R5, 0x1, R3 ;  /* 0x0000000105039824 */ /* 0x000fe200078e0203 */
[C---:B-1----:R-:W-:Y:S01]  /*e430*/  @!P1 LEA R6, P0, R2.reuse, R6, 0x2 ;  /* 0x0000000602069211 */ /* 0x042fe200078010ff */
[----:B------:R-:W-:Y:S02]  /*e440*/  IMAD.MOV.U32 R4, RZ, RZ, RZ ;  /* 0x000000ffff047224 */ /* 0x000fe400078e00ff */
[----:B------:R-:W-:Y:S01]  /*e450*/  IMAD.U32 R10, RZ, RZ, UR36 ;  /* 0x00000024ff0a7e24 */ /* 0x000fe2000f8e00ff */
[----:B------:R-:W-:Y:S01]  /*e460*/  @!P1 LEA.HI.X R7, R2, R7, R3, 0x2, P0 ;  /* 0x0000000702079211 */ /* 0x000fe200000f1403 */
[----:B------:R-:W-:Y:S01]  /*e470*/  IMAD.MOV R5, RZ, RZ, -R9 ;  /* 0x000000ffff057224 */ /* 0x000fe200078e0a09 */
[----:B------:R-:W-:-:S03]  /*e480*/  ISETP.NE.AND P0, PT, R24, 0x2, PT ;  /* 0x000000021800780c */ /* 0x000fc60003f05270 */
[----:B------:R0:W5:Y:S01]  /*e490*/  @!P1 LDG.E R4, desc[UR50][R6.64] ;  /* 0x0000003206049981 */ /* 0x000162000c1e1900 */
[----:B------:R-:W-:Y:S01]  /*e4a0*/  ISETP.NE.AND P1, PT, R10, 0x3, PT ;  /* 0x000000030a00780c */ /* 0x000fe20003f25270 */
[----:B------:R-:W-:Y:S05]  /*e4b0*/  YIELD ;  /* 0x0000000000007946 */ /* 0x000fea0003800000 */
[----:B------:R-:W-:Y:S01]  /*e4c0*/  ULDC UR4, c[0x0][0x430] ;  /* 0x00010c0000047ab9 */ /* 0x000fe20000000800 */
[----:B------:R-:W-:Y:S01]  /*e4d0*/  IMAD.MOV.U32 R2, RZ, RZ, R21 ;  /* 0x000000ffff027224 */ /* 0x000fe200078e0015 */
[----:B------:R-:W-:Y:S01]  /*e4e0*/  SEL R3, RZ, 0x1, P0 ;  /* 0x00000001ff037807 */ /* 0x000fe20000000000 */
[----:B------:R-:W-:Y:S01]  /*e4f0*/  IMAD R5, R5, UR4, R8 ;  /* 0x0000000405057c24 */ /* 0x000fe2000f8e0208 */
[----:B------:R-:W-:Y:S01]  /*e500*/  SEL R24, R24, RZ, P0 ;  /* 0x000000ff18187207 */ /* 0x000fe20000000000 */
[----:B------:R-:W-:Y:S01]  /*e510*/  VIADD R21, R21, 0xffffffff ;  /* 0xffffffff15157836 */ /* 0x000fe20000000000 */
[----:B------:R-:W-:-:S02]  /*e520*/  LOP3.LUT R26, R26, R3, RZ, 0x3c, !PT ;  /* 0x000000031a1a7212 */ /* 0x000fc400078e3cff */
[----:B------:R-:W-:Y:S01]  /*e530*/  ISETP.GT.AND P2, PT, R2, R29, PT ;  /* 0x0000001d0200720c */ /* 0x000fe20003f44270 */
[----:B0-----:R-:W-:-:S12]  /*e540*/  @!P1 BRA `(.L_x_9505) ;  /* 0x0000000000049947 */ /* 0x001fd80003800000 */
[----:B------:R-:W-:Y:S01]  /*e550*/  BPT.TRAP 0x1 ;  /* 0x000000040000795c */ /* 0x000fe20000300000 */
.L_x_9505:
[----:B------:R-:W-:Y:S01]  /*e560*/  IMAD R10, R24, 0x8, R22 ;  /* 0x00000008180a7824 */ /* 0x000fe200078e0216 */
[----:B------:R-:W-:Y:S01]  /*e570*/  SHF.L.U32 R20, R26, 0x1f, RZ ;  /* 0x0000001f1a147819 */ /* 0x000fe200000006ff */
[----:B------:R-:W-:Y:S01]  /*e580*/  BSSY B1, `(.L_x_9506) ;  /* 0x0000004000017945 */ /* 0x000fe20003800000 */
[----:B------:R-:W-:Y:S02]  /*e590*/  SHF.R.S32.HI R9, RZ, 0x1f, R5 ;  /* 0x0000001fff097819 */ /* 0x000fe40000011405 */
[----:B------:R-:W0:Y:S02]  /*e5a0*/  SYNCS.PHASECHK.TRANS64.TRYWAIT P0, [R10+URZ+0x22840], R20 ;  /* 0x022840140a0075a7 */ /* 0x000e24000800017f */
[----:B0-----:R-:W-:Y:S05]  /*e5b0*/  @!P0 BRA `(.L_x_9507) ;  /* 0x0000003800bc8947 */ /* 0x001fea0003800000 */
.L_x_9597:
[----:B------:R-:W-:Y:S05]  /*e5c0*/  BSYNC B1 ;  /* 0x0000000000017941 */ /* 0x000fea0003800000 */
.L_x_9506:
[----:B------:R-:W-:Y:S01]  /*e5d0*/  ULDC.64 UR4, c[0x0][0x300] ;  /* 0x0000c00000047ab9 */ /* 0x000fe20000000a00 */
[----:B-----5:R-:W-:Y:S01]  /*e5e0*/  SHF.R.S32.HI R17, RZ, 0x1f, R4 ;  /* 0x0000001fff117819 */ /* 0x020fe20000011404 */
[----:B------:R-:W-:Y:S01]  /*e5f0*/  IMAD R2, R9, UR4, RZ ;  /* 0x0000000409027c24 */ /* 0x000fe2000f8e02ff */
[----:B------:R-:W-:Y:S01]  /*e600*/  ULDC.64 UR6, c[0x0][0x2e8] ;  /* 0x0000ba0000067ab9 */ /* 0x000fe20000000a00 */
[----:B------:R-:W-:Y:S02]  /*e610*/  LOP3.LUT P1, RZ, R23, 0x1, RZ, 0xc0, !PT ;  /* 0x0000000117ff7812 */ /* 0x000fe4000782c0ff */
        /* <DEDUP_REMOVED lines=18> */
[----:B------:R-:W2:Y:S04]  /*e740*/  SHFL.IDX PT, R3, R8, RZ, 0x181f ;  /* 0x00181fff08037589 */ /* 0x000ea800000e0000 */
[----:B------:R-:W-:Y:S01]  /*e750*/  SHFL.IDX PT, R14, R6, 0x5, 0x181f ;  /* 0x00b81f00060e7f89 */ /* 0x000fe200000e0000 */
[----:B-1----:R-:W-:-:S05]  /*e760*/  IADD3 R2, P0, R2, R0, RZ ;  /* 0x0000000002027210 */ /* 0x002fca0007f1e0ff */
[----:B--2---:R-:W-:-:S05]  /*e770*/  IMAD.X R3, RZ, RZ, R3, P0 ;  /* 0x000000ffff037224 */ /* 0x004fca00000e0603 */
[----:B------:R1:W-:Y:S04]  /*e780*/  LDGSTS.E.BYPASS.LTC128B.128 [R7+0x1c400], desc[UR50][R2.64], !P1 ;  /* 0x1c40000002077fae */ /* 0x0003e8000c901d72 */
[----:B-1----:R-:W1:Y:S04]  /*e790*/  SHFL.IDX PT, R2, R6, 0x1, 0x181f ;  /* 0x00381f0006027f89 */ /* 0x002e6800000e0000 */
[----:B------:R-:W2:Y:S01]  /*e7a0*/  SHFL.IDX PT, R3, R8, 0x1, 0x181f ;  /* 0x00381f0008037f89 */ /* 0x000ea200000e0000 */
        /* <DEDUP_REMOVED lines=18> */
[----:B---3--:R1:W-:Y:S03]  /*e8d0*/  LDGSTS.E.BYPASS.LTC128B.128 [R7+0x1e400], desc[UR50][R2.64], !P1 ;  /* 0x1e40000002077fae */ /* 0x0083e6000c901d72 */
.L_x_9611:
[----:B-1----:R-:W-:-:S05]  /*e8e0*/  IADD3 R2, P0, R14, R0, RZ ;  /* 0x000000000e027210 */ /* 0x002fca0007f1e0ff */
[----:B------:R-:W-:Y:S01]  /*e8f0*/  IMAD.X R3, RZ, RZ, R8, P0 ;  /* 0x000000ffff037224 */ /* 0x000fe200000e0608 */
[----:B------:R-:W-:-:S04]  /*e900*/  PLOP3.LUT P0, PT, PT, PT, PT, 0x80, 0x0 ;  /* 0x000000000000781c */ /* 0x000fc80003f0f070 */
[----:B------:R-:W-:Y:S01]  /*e910*/  @!PT LDS RZ, [RZ] ;  /* 0x00000000fffff984 */ /* 0x000fe20000000800 */
[----:B------:R-:W-:Y:S01]  /*e920*/  @!PT LDS RZ, [RZ] ;  /* 0x00000000fffff984 */ /* 0x000fe20000000800 */
[----:B------:R-:W-:Y:S01]  /*e930*/  @!PT LDS RZ, [RZ] ;  /* 0x00000000fffff984 */ /* 0x000fe20000000800 */
[----:B------:R1:W-:Y:S01]  /*e940*/  LDGSTS.E.BYPASS.LTC128B.128 [R7+0x1ec00], desc[UR50][R2.64], !P1 ;  /* 0x1ec0000002077fae */ /* 0x0003e2000c901d72 */
[----:B------:R-:W-:-:S08]  /*e950*/  NOP ;  /* 0x0000000000007918 */ /* 0x000fd00000000000 */
.L_x_9509:
        /* <DEDUP_REMOVED lines=11> */
.L_x_9510:
[----:B------:R1:W-:Y:S01]  /*ea10*/  SYNCS.ARRIVE.TRANS64.A1T0 RZ, [R10+URZ+0x22830], RZ ;  /* 0x022830ff0aff79a7 */ /* 0x0003e2000810003f */
[----:B------:R-:W-:Y:S05]  /*ea20*/  @!P3 BRA `(.L_x_9511) ;  /* 0x000000000004b947 */ /* 0x000fea0003800000 */
[----:B------:R-:W-:Y:S01]  /*ea30*/  BPT.TRAP 0x1 ;  /* 0x000000040000795c */ /* 0x000fe20000300000 */
.L_x_9511:
[----:B------:R-:W2:Y:S01]  /*ea40*/  SYNCS.PHASECHK.TRANS64.TRYWAIT P0, [R10+URZ+0x22860], R20 ;  /* 0x022860140a0075a7 */ /* 0x000ea2000800017f */
[----:B------:R-:W-:Y:S04]  /*ea50*/  BSSY B1, `(.L_x_9512) ;  /* 0x0000002000017945 */ /* 0x000fe80003800000 */
[----:B--2---:R-:W-:Y:S05]  /*ea60*/  @!P0 BRA `(.L_x_9513) ;  /* 0x0000003c00448947 */ /* 0x004fea0003800000 */
.L_x_9612:
[----:B------:R-:W-:Y:S05]  /*ea70*/  BSYNC B1 ;  /* 0x0000000000017941 */ /* 0x000fea0003800000 */
.L_x_9512:
[----:B------:R-:W-:Y:S01]  /*ea80*/  ULDC.64 UR4, c[0x0][0x328] ;  /* 0x0000ca0000047ab9 */ /* 0x000fe20000000a00 */
[----:B------:R-:W-:Y:S01]  /*ea90*/  ULDC.64 UR6, c[0x0][0x318] ;  /* 0x0000c60000067ab9 */ /* 0x000fe20000000a00 */
[----:B------:R-:W-:Y:S01]  /*eaa0*/  IMAD R2, R9, UR4, RZ ;  /* 0x0000000409027c24 */ /* 0x000fe2000f8e02ff */
[C---:B------:R-:W-:Y:S01]  /*eab0*/  LOP3.LUT P5, RZ, R23.reuse, 0x10, RZ, 0xc0, !PT ;  /* 0x0000001017ff7812 */ /* 0x040fe200078ac0ff */
[----:B0-2---:R-:W-:Y:S01]  /*eac0*/  IMAD R20, R24, 0x6000, R28 ;  /* 0x0000600018147824 */ /* 0x005fe200078e021c */
[----:B------:R-:W-:Y:S01]  /*ead0*/  LOP3.LUT P4, RZ, R23, 0x8, RZ, 0xc0, !PT ;  /* 0x0000000817ff7812 */ /* 0x000fe2000788c0ff */
[----:B------:R-:W-:Y:S01]  /*eae0*/  IMAD R7, R5, UR5, R2 ;  /* 0x0000000505077c24 */ /* 0x000fe2000f8e0202 */
[----:B------:R-:W-:Y:S01]  /*eaf0*/  LOP3.LUT P3, RZ, R23, 0x4, RZ, 0xc0, !PT ;  /* 0x0000000417ff7812 */ /* 0x000fe2000786c0ff */
[----:B------:R-:W-:Y:S01]  /*eb00*/  IMAD.WIDE.U32 R2, R5, UR4, RZ ;  /* 0x0000000405027c25 */ /* 0x000fe2000f8e00ff */
[----:B------:R-:W-:Y:S01]  /*eb10*/  ULDC.64 UR4, c[0x0][0x338] ;  /* 0x0000ce0000047ab9 */ /* 0x000fe20000000a00 */
[----:B------:R-:W-:-:S02]  /*eb20*/  LOP3.LUT P1, RZ, R23, 0x2, RZ, 0xc0, !PT ;  /* 0x0000000217ff7812 */ /* 0x000fc4000782c0ff */
        /* <DEDUP_REMOVED lines=13> */
[----:B------:R-:W-:-:S03]  /*ec00*/  IMAD R20, R20, 0x2, R22 ;  /* 0x0000000214147824 */ /* 0x000fc600078e0216 */
[----:B------:R-:W2:Y:S04]  /*ec10*/  SHFL.IDX PT, R3, R25, RZ, 0x181f ;  /* 0x00181fff19037589 */ /* 0x000ea800000e0000 */
[----:B------:R-:W-:Y:S04]  /*ec20*/  SHFL.IDX PT, R4, R25, 0x1, 0x181f ;  /* 0x00381f0019047f89 */ /* 0x000fe800000e0000 */
[----:B------:R-:W-:Y:S04]  /*ec30*/  SHFL.IDX PT, R8, R17, 0x2, 0x181f ;  /* 0x00581f0011087f89 */ /* 0x000fe800000e0000 */
[----:B------:R-:W-:Y:S01]  /*ec40*/  SHFL.IDX PT, R5, R25, 0x3, 0x181f ;  /* 0x00781f0019057f89 */ /* 0x000fe200000e0000 */
[----:B0-----:R-:W-:-:S03]  /*ec50*/  IADD3 R2, P0, R14, R0, RZ ;  /* 0x000000000e027210 */ /* 0x001fc60007f1e0ff */
[----:B------:R-:W0:Y:S02]  /*ec60*/  SHFL.IDX PT, R14, R17, 0x1, 0x181f ;  /* 0x00381f00110e7f89 */ /* 0x000e2400000e0000 */
[----:B--2---:R-:W-:-:S05]  /*ec70*/  IMAD.X R3, RZ, RZ, R3, P0 ;  /* 0x000000ffff037224 */ /* 0x004fca00000e0603 */
[----:B------:R-:W-:Y:S04]  /*ec80*/  LDGSTS.E.BYPASS.LTC128B.128 [R20+0x400], desc[UR50][R2.64], !P5 ;  /* 0x0040000002147fae */ /* 0x000fe8000e901d72 */
[----:B------:R-:W-:Y:S04]  /*ec90*/  LDGSTS.E.BYPASS.LTC128B.128 [R20+0x3400], desc[UR50][R2.64+0x80], !P4 ;  /* 0x0340008002147fae */ /* 0x000fe8000e101d72 */
[----:B------:R-:W-:Y:S04]  /*eca0*/  LDGSTS.E.BYPASS.LTC128B.128 [R20+0x6400], desc[UR50][R2.64+0x100], !P3 ;  /* 0x0640010002147fae */ /* 0x000fe8000d901d72 */
[----:B------:R2:W-:Y:S01]  /*ecb0*/  LDGSTS.E.BYPASS.LTC128B.128 [R20+0x9400], desc[UR50][R2.64+0x180], !P1 ;  /* 0x0940018002147fae */ /* 0x0005e2000c901d72 */
[----:B0-----:R-:W-:-:S03]  /*ecc0*/  IADD3 R6, P0, R14, R0, RZ ;  /* 0x000000000e067210 */ /* 0x001fc60007f1e0ff */
[----:B------:R-:W-:Y:S02]  /*ecd0*/  SHFL.IDX PT, R14, R17, 0x3, 0x181f ;  /* 0x00781f00110e7f89 */ /* 0x000fe400000e0000 */
[----:B------:R-:W-:Y:S01]  /*ece0*/  IMAD.X R7, RZ, RZ, R4, P0 ;  /* 0x000000ffff077224 */ /* 0x000fe200000e0604 */
[-C--:B------:R-:W-:Y:S01]  /*ecf0*/  IADD3 R8, P0, R8, R0.reuse, RZ ;  /* 0x0000000008087210 */ /* 0x080fe20007f1e0ff */
[----:B------:R-:W0:Y:S04]  /*ed00*/  SHFL.IDX PT, R4, R25, 0x2, 0x181f ;  /* 0x00581f0019047f89 */ /* 0x000e2800000e0000 */
[----:B--2---:R-:W-:Y:S04]  /*ed10*/  SHFL.IDX PT, R3, R25, 0x4, 0x181f ;  /* 0x00981f0019037f89 */ /* 0x004fe800000e0000 */
[----:B------:R2:W-:Y:S04]  /*ed20*/  LDGSTS.E.BYPASS.LTC128B.128 [R20+0xc00], desc[UR50][R6.64], !P5 ;  /* 0x00c0000006147fae */ /* 0x0005e8000e901d72 */
[----:B------:R2:W-:Y:S04]  /*ed30*/  LDGSTS.E.BYPASS.LTC128B.128 [R20+0x3c00], desc[UR50][R6.64+0x80], !P4 ;  /* 0x03c0008006147fae */ /* 0x0005e8000e101d72 */
[----:B------:R2:W-:Y:S04]  /*ed40*/  LDGSTS.E.BYPASS.LTC128B.128 [R20+0x6c00], desc[UR50][R6.64+0x100], !P3 ;  /* 0x06c0010006147fae */ /* 0x0005e8000d901d72 */
[----:B------:R2:W-:Y:S01]  /*ed50*/  LDGSTS.E.BYPASS.LTC128B.128 [R20+0x9c00], desc[UR50][R6.64+0x180], !P1 ;  /* 0x09c0018006147fae */ /* 0x0005e2000c901d72 */
[----:B0-----:R-:W-:Y:S01]  /*ed60*/  IMAD.X R9, RZ, RZ, R4, P0 ;  /* 0x000000ffff097224 */ /* 0x001fe200000e0604 */
[----:B------:R-:W-:-:S02]  /*ed70*/  IADD3 R4, P0, R14, R0, RZ ;  /* 0x000000000e047210 */ /* 0x000fc40007f1e0ff */
[----:B------:R-:W-:Y:S04]  /*ed80*/  SHFL.IDX PT, R25, R25, 0x5, 0x181f ;  /* 0x00b81f0019197f89 */ /* 0x000fe800000e0000 */
[----:B------:R-:W0:Y:S01]  /*ed90*/  SHFL.IDX PT, R14, R17, 0x4, 0x181f ;  /* 0x00981f00110e7f89 */ /* 0x000e2200000e0000 */
[----:B------:R-:W-:-:S03]  /*eda0*/  IMAD.X R5, RZ, RZ, R5, P0 ;  /* 0x000000ffff057224 */ /* 0x000fc600000e0605 */
[----:B------:R2:W-:Y:S04]  /*edb0*/  LDGSTS.E.BYPASS.LTC128B.128 [R20+0x1400], desc[UR50][R8.64], !P5 ;  /* 0x0140000008147fae */ /* 0x0005e8000e901d72 */
[----:B------:R2:W-:Y:S04]  /*edc0*/  LDGSTS.E.BYPASS.LTC128B.128 [R20+0x4400], desc[UR50][R8.64+0x80], !P4 ;  /* 0x0440008008147fae */ /* 0x0005e8000e101d72 */
[----:B------:R2:W-:Y:S04]  /*edd0*/  LDGSTS.E.BYPASS.LTC128B.128 [R20+0x7400], desc[UR50][R8.64+0x100], !P3 ;  /* 0x0740010008147fae */ /* 0x0005e8000d901d72 */
[----:B------:R2:W-:Y:S04]  /*ede0*/  LDGSTS.E.BYPASS.LTC128B.128 [R20+0xa400], desc[UR50][R8.64+0x180], !P1 ;  /* 0x0a40018008147fae */ /* 0x0005e8000c901d72 */
[----:B------:R2:W-:Y:S01]  /*edf0*/  LDGSTS.E.BYPASS.LTC128B.128 [R20+0x1c00], desc[UR50][R4.64], !P5 ;  /* 0x01c0000004147fae */ /* 0x0005e2000e901d72 */
[----:B0-----:R-:W-:-:S03]  /*ee00*/  IADD3 R2, P0, R14, R0, RZ ;  /* 0x000000000e027210 */ /* 0x001fc60007f1e0ff */
[----:B------:R2:W-:Y:S02]  /*ee10*/  LDGSTS.E.BYPASS.LTC128B.128 [R20+0x4c00], desc[UR50][R4.64+0x80], !P4 ;  /* 0x04c0008004147fae */ /* 0x0005e4000e101d72 */
[----:B------:R-:W-:Y:S02]  /*ee20*/  IMAD.X R3, RZ, RZ, R3, P0 ;  /* 0x000000ffff037224 */ /* 0x000fe400000e0603 */
[----:B------:R2:W-:Y:S04]  /*ee30*/  LDGSTS.E.BYPASS.LTC128B.128 [R20+0x7c00], desc[UR50][R4.64+0x100], !P3 ;  /* 0x07c0010004147fae */ /* 0x0005e8000d901d72 */
[----:B------:R2:W-:Y:S04]  /*ee40*/  LDGSTS.E.BYPASS.LTC128B.128 [R20+0xac00], desc[UR50][R4.64+0x180], !P1 ;  /* 0x0ac0018004147fae */ /* 0x0005e8000c901d72 */
[----:B------:R2:W-:Y:S04]  /*ee50*/  LDGSTS.E.BYPASS.LTC128B.128 [R20+0x2400], desc[UR50][R2.64], !P5 ;  /* 0x0240000002147fae */ /* 0x0005e8000e901d72 */
[----:B------:R2:W-:Y:S04]  /*ee60*/  LDGSTS.E.BYPASS.LTC128B.128 [R20+0x5400], desc[UR50][R2.64+0x80], !P4 ;  /* 0x0540008002147fae */ /* 0x0005e8000e101d72 */
[----:B------:R2:W-:Y:S04]  /*ee70*/  LDGSTS.E.BYPASS.LTC128B.128 [R20+0x8400], desc[UR50][R2.64+0x100], !P3 ;  /* 0x0840010002147fae */ /* 0x0005e8000d901d72 */
[----:B------:R2:W-:Y:S04]  /*ee80*/  LDGSTS.E.BYPASS.LTC128B.128 [R20+0xb400], desc[UR50][R2.64+0x180], !P1 ;  /* 0x0b40018002147fae */ /* 0x0005e8000c901d72 */
[----:B------:R2:W0:Y:S02]  /*ee90*/  SHFL.IDX PT, R14, R17, 0x5, 0x181f ;  /* 0x00b81f00110e7f89 */ /* 0x00042400000e0000 */
.L_x_9626:
[----:B0-2---:R-:W-:-:S05]  /*eea0*/  IADD3 R2, P0, R14, R0, RZ ;  /* 0x000000000e027210 */ /* 0x005fca0007f1e0ff */
        /* <DEDUP_REMOVED lines=10> */
.L_x_9515:
        /* <DEDUP_REMOVED lines=11> */
.L_x_9516:
[----:B------:R0:W-:Y:S01]  /*f000*/  SYNCS.ARRIVE.TRANS64.A1T0 RZ, [R10+URZ+0x22850], RZ ;  /* 0x022850ff0aff79a7 */ /* 0x0001e2000810003f */
[----:B------:R-:W-:Y:S05]  /*f010*/  @P2 BRA `(.L_x_9517) ;  /* 0xfffffff000a02947 */ /* 0x000fea000383ffff */
.L_x_9504:
[----:B------:R-:W-:Y:S05]  /*f020*/  BSYNC B0 ;  /* 0x0000000000007941 */ /* 0x000fea0003800000 */
.L_x_9503:
[----:B------:R-:W2:Y:S01]  /*f030*/  S2R R2, SR_TID.X ;  /* 0x0000000000027919 */ /* 0x000ea20000002100 */
[----:B------:R-:W-:Y:S01]  /*f040*/  VIADD R24, R24, 0x1 ;  /* 0x0000000118187836 */ /* 0x000fe20000000000 */
[----:B------:R-:W-:Y:S04]  /*f050*/  BSSY B0, `(.L_x_9518) ;  /* 0x0000012000007945 */ /* 0x000fe80003800000 */
[----:B------:R-:W-:-:S04]  /*f060*/  ISETP.NE.AND P0, PT, R24, 0x2, PT ;  /* 0x000000021800780c */ /* 0x000fc80003f05270 */
[----:B------:R-:W-:Y:S02]  /*f070*/  SEL R5, RZ, 0x1, P0 ;  /* 0x00000001ff057807 */ /* 0x000fe40000000000 */
        /* <DEDUP_REMOVED lines=14> */
[----:B---3--:R-:W-:-:S07]  /*f160*/  IADD3 R16, R0, UR37, R9 ;  /* 0x0000002500107c10 */ /* 0x008fce000fffe009 */
.L_x_9519:
[----:B------:R-:W-:Y:S05]  /*f170*/  BSYNC B0 ;  /* 0x0000000000007941 */ /* 0x000fea0003800000 */
.L_x_9518:
[----:B------:R-:W-:Y:S02]  /*f180*/  SEL R24, R24, RZ, P0 ;  /* 0x000000ff18187207 */ /* 0x000fe40000000000 */
[----:B------:R-:W-:-:S07]  /*f190*/  LOP3.LUT R26, R26, R5, RZ, 0x3c, !PT ;  /* 0x000000051a1a7212 */ /* 0x000fce00078e3cff */
.L_x_9478:
[----:B------:R-:W-:Y:S05]  /*f1a0*/  BSYNC B7 ;  /* 0x0000000000077941 */ /* 0x000fea0003800000 */
.L_x_9476:
[----:B------:R-:W-:-:S13]  /*f1b0*/  LOP3.LUT P0, RZ, R23, 0x200, RZ, 0xc0, !PT ;  /* 0x0000020017ff7812 */ /* 0x000fda000780c0ff */
[----:B------:R-:W-:Y:S05]  /*f1c0*/  @!P0 BRA `(.L_x_9520) ;  /* 0x0000000000248947 */ /* 0x000fea0003800000 */
[----:B------:R-:W-:Y:S05]  /*f1d0*/  WARPSYNC.ALL ;  /* 0x0000000000007948 */ /* 0x000fea0003800000 */
[----:B------:R-:W2:Y:S08]  /*f1e0*/  S2UR UR5, SR_CgaCtaId ;  /* 0x00000000000579c3 */ /* 0x000eb00000008800 */
[----:B------:R-:W-:Y:S06]  /*f1f0*/  BAR.SYNC.DEFER_BLOCKING 0x5, 0x180 ;  /* 0x0146000000007b1d */ /* 0x000fec0000010000 */
[----:B------:R-:W-:-:S02]  /*f200*/  UMOV UR4, 0x400 ;  /* 0x0000040000047882 */ /* 0x000fc40000000000 */
[----:B--2---:R-:W-:-:S06]  /*f210*/  ULEA UR4, UR5, UR4, 0x18 ;  /* 0x0000000405047291 */ /* 0x004fcc000f8ec03f */
[----:B------:R-:W-:-:S05]  /*f220*/  IMAD.U32 R22, RZ, RZ, UR4 ;  /* 0x00000004ff167e24 */ /* 0x000fca000f8e00ff */
[----:B------:R4:W2:Y:S01]  /*f230*/  LDS.128 R16, [R22+0x228d0] ;  /* 0x0228d00016107984 */ /* 0x0008a20000000c00 */
[----:B------:R-:W-:Y:S06]  /*f240*/  BAR.ARV 0x4, 0x180 ;  /* 0x0106000000007b1d */ /* 0x000fec0000002000 */
[----:B------:R-:W-:Y:S05]  /*f250*/  BRA `(.L_x_9521) ;  /* 0x0000000800d07947 */ /* 0x000fea0003800000 */
.L_x_9520:
        /* <DEDUP_REMOVED lines=11> */
[----:B------:R3:W2:Y:S02]  /*f310*/  @!P1 LDG.E R6, desc[UR50][R2.64] ;  /* 0x0000003202069981 */ /* 0x0006a4000c1e1900 */
        /* <DEDUP_REMOVED lines=15> */
[----:B------:R-:W2:Y:S02]  /*f410*/  SHFL.UP PT, R14, R13, 0x1, RZ ;  /* 0x042000000d0e7989 */ /* 0x000ea400000e00ff */
[----:B--2---:R-:W-:-:S05]  /*f420*/  SEL R14, R14, RZ, P1 ;  /* 0x000000ff0e0e7207 */ /* 0x004fca0000800000 */
[----:B------:R-:W-:-:S05]  /*f430*/  IMAD.IADD R5, R13, 0x1, R14 ;  /* 0x000000010d057824 */ /* 0x000fca00078e020e */
        /* <DEDUP_REMOVED lines=12> */
[----:B------:R2:W3:Y:S02]  /*f500*/  SHFL.IDX PT, R14, R2, 0x1f, 0x1f ;  /* 0x03e01f00020e7f89 */ /* 0x0004e400000e0000 */
.L_x_9636:
[----:B------:R-:W-:Y:S02]  /*f510*/  ULDC UR4, c[0x0][0xc38] ;  /* 0x00030e0000047ab9 */ /* 0x000fe40000000800 */
[----:B------:R-:W-:-:S04]  /*f520*/  IMAD.U32 R5, RZ, RZ, UR4 ;  /* 0x00000004ff057e24 */ /* 0x000fc8000f8e00ff */
[----:B---3--:R-:W-:-:S04]  /*f530*/  IMAD R14, R14, R5, RZ ;  /* 0x000000050e0e7224 */ /* 0x008fc800078e02ff */
[----:B------:R-:W-:-:S05]  /*f540*/  IMAD.IADD R9, R8, 0x1, R14 ;  /* 0x0000000108097824 */ /* 0x000fca00078e020e */
[----:B------:R-:W-:-:S13]  /*f550*/  ISETP.GT.AND P6, PT, R9, R0, PT ;  /* 0x000000000900720c */ /* 0x000fda0003fc4270 */
[----:B------:R-:W-:Y:S05]  /*f560*/  @P6 BRA `(.L_x_9523) ;  /* 0x0000000000a46947 */ /* 0x000fea0003800000 */
.L_x_9526:
[----:B--2---:R-:W2:Y:S01]  /*f570*/  LDC R2, c[0x0][0xc3c] ;  /* 0x00030f00ff027b82 */ /* 0x004ea20000000800 */
[----:B------:R-:W-:-:S05]  /*f580*/  VIADD R19, R19, 0x1f ;  /* 0x0000001f13137836 */ /* 0x000fca0000000000 */
[----:B--2---:R-:W-:-:S13]  /*f590*/  ISETP.GE.AND P6, PT, R19, R2, PT ;  /* 0x000000021300720c */ /* 0x004fda0003fc6270 */
[----:B------:R-:W-:Y:S05]  /*f5a0*/  @P6 BRA `(.L_x_9524) ;  /* 0x0000000400b86947 */ /* 0x000fea0003800000 */
[----:B------:R-:W2:Y:S01]  /*f5b0*/  S2R R3, SR_TID.X ;  /* 0x0000000000037919 */ /* 0x000ea20000002100 */
[----:B------:R-:W-:Y:S01]  /*f5c0*/  IMAD.MOV.U32 R7, RZ, RZ, RZ ;  /* 0x000000ffff077224 */ /* 0x000fe200078e00ff */
[----:B--2---:R-:W-:-:S05]  /*f5d0*/  LOP3.LUT R3, R3, 0x1f, RZ, 0xc0, !PT ;  /* 0x0000001f03037812 */ /* 0x004fca00078ec0ff */
[----:B------:R-:W-:-:S05]  /*f5e0*/  IMAD.IADD R11, R19, 0x1, R3 ;  /* 0x00000001130b7824 */ /* 0x000fca00078e0203 */
[----:B------:R-:W-:-:S13]  /*f5f0*/  ISETP.GE.OR P6, PT, R11, R2, !P0 ;  /* 0x000000020b00720c */ /* 0x000fda00047c6670 */
[----:B------:R-:W2:Y:S08]  /*f600*/  @!P6 LDC.64 R2, c[0x0][0xc80] ;  /* 0x00032000ff02eb82 */ /* 0x000eb00000000a00 */
[----:B------:R-:W3:Y:S01]  /*f610*/  @!P6 LDC.64 R4, c[0x0][0xc78] ;  /* 0x00031e00ff04eb82 */ /* 0x000ee20000000a00 */
[----:B--2---:R-:W-:-:S05]  /*f620*/  @!P6 IMAD.WIDE R2, R11, 0x4, R2 ;  /* 0x000000040b02e825 */ /* 0x004fca00078e0202 */
[----:B------:R3:W2:Y:S02]  /*f630*/  @!P6 LDG.E R7, desc[UR50][R2.64] ;  /* 0x000000320207e981 */ /* 0x0006a4000c1e1900 */
[----:B---3--:R-:W-:-:S04]  /*f640*/  @!P6 IMAD.WIDE R2, R11, 0x4, R4 ;  /* 0x000000040b02e825 */ /* 0x008fc800078e0204 */
[----:B------:R-:W-:-:S06]  /*f650*/  IMAD.MOV.U32 R4, RZ, RZ, RZ ;  /* 0x000000ffff047224 */ /* 0x000fcc00078e00ff */
[----:B------:R-:W2:Y:S01]  /*f660*/  @!P6 LDG.E R4, desc[UR50][R2.64] ;  /* 0x000000320204e981 */ /* 0x000ea2000c1e1900 */
[----:B------:R-:W-:Y:S01]  /*f670*/  UMOV UR4, 0xffffffff ;  /* 0xffffffff00047882 */ /* 0x000fe20000000000 */
[----:B--2---:R-:W-:Y:S02]  /*f680*/  IMAD R13, R4, R7, RZ ;  /* 0x00000007040d7224 */ /* 0x004fe400078e02ff */
[----:B------:R-:W-:Y:S05]  /*f690*/  BRA.DIV UR4, `(.L_x_9525) ;  /* 0x0000003e04547947 */ /* 0x000fea000b800000 */
        /* <DEDUP_REMOVED lines=16> */
.L_x_9644:
[----:B------:R-:W-:Y:S02]  /*f7a0*/  ULDC UR4, c[0x0][0xc38] ;  /* 0x00030e0000047ab9 */ /* 0x000fe40000000800 */
[----:B------:R-:W-:-:S04]  /*f7b0*/  IMAD.U32 R5, RZ, RZ, UR4 ;  /* 0x00000004ff057e24 */ /* 0x000fc8000f8e00ff */
[----:B---3--:R-:W-:-:S04]  /*f7c0*/  IMAD R14, R14, R5, RZ ;  /* 0x000000050e0e7224 */ /* 0x008fc800078e02ff */
[----:B------:R-:W-:-:S05]  /*f7d0*/  IMAD.IADD R9, R14, 0x1, R9 ;  /* 0x000000010e097824 */ /* 0x000fca00078e0209 */
[----:B------:R-:W-:-:S13]  /*f7e0*/  ISETP.GT.AND P6, PT, R9, R0, PT ;  /* 0x000000000900720c */ /* 0x000fda0003fc4270 */
[----:B------:R-:W-:Y:S05]  /*f7f0*/  @!P6 BRA `(.L_x_9526) ;  /* 0xfffffffc005ce947 */ /* 0x000fea000383ffff */
.L_x_9523:
[----:B------:R-:W-:Y:S01]  /*f800*/  IMAD.IADD R9, R9, 0x1, -R14 ;  /* 0x0000000109097824 */ /* 0x000fe200078e0a0e */
[----:B------:R-:W-:-:S03]  /*f810*/  UMOV UR4, 0xffffffff ;  /* 0xffffffff00047882 */ /* 0x000fc60000000000 */
[----:B------:R-:W-:-:S05]  /*f820*/  IMAD R3, R2, R5, R9 ;  /* 0x0000000502037224 */ /* 0x000fca00078e0209 */
[----:B------:R-:W-:Y:S01]  /*f830*/  ISETP.GT.AND P6, PT, R3, R0, PT ;  /* 0x000000000300720c */ /* 0x000fe20003fc4270 */
[----:B------:R-:W-:-:S12]  /*f840*/  BRA.DIV UR4, `(.L_x_9527) ;  /* 0x0000003e04a07947 */ /* 0x000fd8000b800000 */
[----:B------:R-:W-:-:S04]  /*f850*/  VOTE.ANY R3, PT, !P6 ;  /* 0x0000000000037806 */ /* 0x000fc800070e0100 */
[----:B------:R-:W3:Y:S02]  /*f860*/  POPC R8, R3 ;  /* 0x0000000300087309 */ /* 0x000ee40000000000 */
[----:B---3--:R3:W4:Y:S04]  /*f870*/  SHFL.IDX PT, R7, R7, R8, 0x1f ;  /* 0x00001f0807077589 */ /* 0x00872800000e0000 */
[----:B------:R3:W0:Y:S02]  /*f880*/  SHFL.IDX PT, R4, R4, R8, 0x1f ;  /* 0x00001f0804047589 */ /* 0x00062400000e0000 */
.L_x_9649:
[----:B------:R-:W-:-:S13]  /*f890*/  ISETP.NE.AND P0, PT, R3, RZ, PT ;  /* 0x000000ff0300720c */ /* 0x000fda0003f05270 */
[----:B------:R-:W-:Y:S05]  /*f8a0*/  @!P0 BRA `(.L_x_9528) ;  /* 0x0000000000108947 */ /* 0x000fea0003800000 */
[----:B------:R-:W-:Y:S01]  /*f8b0*/  UMOV UR4, 0xffffffff ;  /* 0xffffffff00047882 */ /* 0x000fe20000000000 */
[----:B------:R-:W-:Y:S02]  /*f8c0*/  VIADD R12, R8, 0xffffffff ;  /* 0xffffffff080c7836 */ /* 0x000fe40000000000 */
[----:B------:R-:W-:Y:S05]  /*f8d0*/  BRA.DIV UR4, `(.L_x_9529) ;  /* 0x0000003e04d87947 */ /* 0x000fea000b800000 */
[----:B------:R0:W0:Y:S02]  /*f8e0*/  SHFL.IDX PT, R6, R2, R12, 0x1f ;  /* 0x00001f0c02067589 */ /* 0x00002400000e0000 */
.L_x_9528:
[----:B01--4-:R-:W-:Y:S01]  /*f8f0*/  IABS R10, R7 ;  /* 0x00000007000a7213 */ /* 0x013fe20000000000 */
[----:B------:R-:W-:Y:S01]  /*f900*/  IMAD R16, R6, R5, R9 ;  /* 0x0000000506107224 */ /* 0x000fe200078e0209 */
[----:B------:R-:W-:Y:S01]  /*f910*/  IABS R5, R4 ;  /* 0x0000000400057213 */ /* 0x000fe20000000000 */
[----:B------:R-:W-:Y:S01]  /*f920*/  IMAD.IADD R19, R8, 0x1, R19 ;  /* 0x0000000108137824 */ /* 0x000fe200078e0213 */
[----:B------:R-:W0:Y:S01]  /*f930*/  I2F.RP R11, R10 ;  /* 0x0000000a000b7306 */ /* 0x000e220000209400 */
[----:B------:R-:W-:-:S07]  /*f940*/  IMAD.IADD R0, R0, 0x1, -R16 ;  /* 0x0000000100007824 */ /* 0x000fce00078e0a10 */
[----:B------:R-:W1:Y:S08]  /*f950*/  I2F.RP R12, R5 ;  /* 0x00000005000c7306 */ /* 0x000e700000209400 */
[----:B0-----:R-:W2:Y:S08]  /*f960*/  MUFU.RCP R11, R11 ;  /* 0x0000000b000b7308 */ /* 0x001eb00000001000 */
[----:B-1----:R-:W-:Y:S01]  /*f970*/  MUFU.RCP R12, R12 ;  /* 0x0000000c000c7308 */ /* 0x002fe20000001000 */
[----:B--2---:R-:W-:-:S07]  /*f980*/  VIADD R2, R11, 0xffffffe ;  /* 0x0ffffffe0b027836 */ /* 0x004fce0000000000 */
[----:B------:R0:W1:Y:S02]  /*f990*/  F2I.FTZ.U32.TRUNC.NTZ R3, R2 ;  /* 0x0000000200037305 */ /* 0x000064000021f000 */
[----:B0-----:R-:W-:Y:S02]  /*f9a0*/  IMAD.MOV.U32 R2, RZ, RZ, RZ ;  /* 0x000000ffff027224 */ /* 0x001fe400078e00ff */
[----:B-1----:R-:W-:-:S04]  /*f9b0*/  IMAD.MOV R9, RZ, RZ, -R3 ;  /* 0x000000ffff097224 */ /* 0x002fc800078e0a03 */
        /* <DEDUP_REMOVED lines=18> */
[----:B------:R-:W-:Y:S02]  /*fae0*/  LOP3.LUT R2, R0, R7, RZ, 0x3c, !PT ;  /* 0x0000000700027212 */ /* 0x000fe400078e3cff */
[----:B------:R-:W-:Y:S02]  /*faf0*/  IABS R3, R4 ;  /* 0x0000000400037213 */ /* 0x000fe40000000000 */
[----:B------:R-:W-:Y:S01]  /*fb00*/  ISETP.GE.AND P2, PT, R2, RZ, PT ;  /* 0x000000ff0200720c */ /* 0x000fe20003f46270 */
[----:B------:R-:W-:Y:S02]  /*fb10*/  @P0 VIADD R6, R6, 0x1 ;  /* 0x0000000106060836 */ /* 0x000fe40000000000 */
        /* <DEDUP_REMOVED lines=23> */
.L_x_9524:
[----:B------:R-:W-:Y:S01]  /*fc90*/  UMOV UR4, URZ ;  /* 0x0000003f00047c82 */ /* 0x000fe20008000000 */
[----:B------:R-:W-:Y:S01]  /*fca0*/  UMOV UR5, URZ ;  /* 0x0000003f00057c82 */ /* 0x000fe20008000000 */
[----:B------:R-:W-:Y:S01]  /*fcb0*/  ULDC UR6, c[0x0][0xc3c] ;  /* 0x00030f0000067ab9 */ /* 0x000fe20000000800 */
[----:B------:R-:W-:Y:S02]  /*fcc0*/  IMAD.MOV.U32 R16, RZ, RZ, R0 ;  /* 0x000000ffff107224 */ /* 0x000fe400078e0000 */
[----:B------:R-:W-:Y:S02]  /*fcd0*/  IMAD.U32 R17, RZ, RZ, UR4 ;  /* 0x00000004ff117e24 */ /* 0x000fe4000f8e00ff */
[----:B------:R-:W-:Y:S02]  /*fce0*/  IMAD.U32 R18, RZ, RZ, UR5 ;  /* 0x00000005ff127e24 */ /* 0x000fe4000f8e00ff */
[----:B------:R-:W-:-:S07]  /*fcf0*/  IMAD.U32 R19, RZ, RZ, UR6 ;  /* 0x00000006ff137e24 */ /* 0x000fce000f8e00ff */
.L_x_9530:
[----:B------:R-:W2:Y:S01]  /*fd00*/  S2R R0, SR_TID.X ;  /* 0x0000000000007919 */ /* 0x000ea20000002100 */
[----:B------:R-:W-:Y:S05]  /*fd10*/  WARPSYNC.ALL ;  /* 0x0000000000007948 */ /* 0x000fea0003800000 */
[----:B------:R-:W-:Y:S01]  /*fd20*/  BAR.SYNC.DEFER_BLOCKING 0x4, 0x180 ;  /* 0x0106000000007b1d */ /* 0x000fe20000010000 */
[----:B--2---:R-:W-:-:S04]  /*fd30*/  LOP3.LUT R0, R0, 0x1f, RZ, 0xc0, !PT ;  /* 0x0000001f00007812 */ /* 0x004fc800078ec0ff */
[----:B------:R-:W-:-:S13]  /*fd40*/  ISETP.NE.AND P0, PT, R0, RZ, PT ;  /* 0x000000ff0000720c */ /* 0x000fda0003f05270 */
[----:B------:R-:W2:Y:S01]  /*fd50*/  @!P0 S2R R3, SR_CgaCtaId ;  /* 0x0000000000038919 */ /* 0x000ea20000008800 */
[----:B------:R-:W-:-:S04]  /*fd60*/  @!P0 MOV R0, 0x400 ;  /* 0x0000040000008802 */ /* 0x000fc80000000f00 */
[----:B--2---:R-:W-:-:S05]  /*fd70*/  @!P0 LEA R22, R3, R0, 0x18 ;  /* 0x0000000003168211 */ /* 0x004fca00078ec0ff */
[----:B------:R2:W-:Y:S01]  /*fd80*/  @!P0 STS.128 [R22+0x228d0], R16 ;  /* 0x0228d01016008388 */ /* 0x0005e20000000c00 */
[----:B------:R-:W-:Y:S06]  /*fd90*/  BAR.ARV 0x5, 0x180 ;  /* 0x0146000000007b1d */ /* 0x000fec0000002000 */
.L_x_9521:
[----:B------:R-:W-:Y:S02]  /*fda0*/  ULDC UR4, c[0x0][0xc3c] ;  /* 0x00030f0000047ab9 */ /* 0x000fe40000000800 */
[----:B--2---:R-:W-:-:S13]  /*fdb0*/  ISETP.GE.AND P0, PT, R19, UR4, PT ;  /* 0x0000000413007c0c */ /* 0x004fda000bf06270 */
[----:B------:R-:W-:Y:S05]  /*fdc0*/  @!P0 BRA `(.L_x_9531) ;  /* 0xffffffb800108947 */ /* 0x000fea000383ffff */
[----:B------:R-:W-:Y:S05]  /*fdd0*/  BSYNC B8 ;  /* 0x0000000000087941 */ /* 0x000fea0003800000 */
.L_x_9470:
[----:B------:R-:W2:Y:S01]  /*fde0*/  LDL.LU R0, [R1+0x24] ;  /* 0x0000240001007983 */ /* 0x000ea20000300800 */
[----:B------:R-:W-:Y:S01]  /*fdf0*/  BSSY B0, `(.L_x_9532) ;  /* 0x000000b000007945 */ /* 0x000fe20003800000 */
[----:B------:R-:W5:Y:S01]  /*fe00*/  S2R R5, SR_CgaCtaId ;  /* 0x0000000000057919 */ /* 0x000f620000008800 */
[----:B--2---:R-:W-:-:S05]  /*fe10*/  VIADD R0, R0, 0x1 ;  /* 0x0000000100007836 */ /* 0x004fca0000000000 */
        /* <DEDUP_REMOVED lines=8> */
.L_x_9652:
[----:B------:R-:W-:Y:S05]  /*fea0*/  BSYNC B0 ;  /* 0x0000000000007941 */ /* 0x000fea0003800000 */
.L_x_9532:
[----:B------:R-:W-:-:S03]  /*feb0*/  UMOV UR4, 0xffffffff ;  /* 0xffffffff00047882 */ /* 0x000fc60000000000 */
[----:B------:R-:W-:Y:S05]  /*fec0*/  BRA.DIV UR4, `(.L_x_9534) ;  /* 0x0000003a04987947 */ /* 0x000fea000b800000 */
[----:B-1----:R-:W1:Y:S02]  /*fed0*/  S2R R0, SR_TID.X ;  /* 0x0000000000007919 */ /* 0x002e640000002100 */
[----:B-1----:R-:W-:-:S04]  /*fee0*/  SHF.R.U32.HI R0, RZ, 0x5, R0 ;  /* 0x00000005ff007819 */ /* 0x002fc80000011600 */
[----:B------:R-:W-:-:S05]  /*fef0*/  LOP3.LUT R0, R0, 0x3, RZ, 0xc0, !PT ;  /* 0x0000000300007812 */ /* 0x000fca00078ec0ff */
[----:B------:R1:W2:Y:S02]  /*ff00*/  SHFL.IDX PT, R14, R0, RZ, 0x1f ;  /* 0x00001fff000e7589 */ /* 0x0002a400000e0000 */
.L_x_9655:
[----:B--2---:R-:W-:Y:S01]  /*ff10*/  ISETP.NE.AND P0, PT, R14, RZ, PT ;  /* 0x000000ff0e00720c */ /* 0x004fe20003f05270 */
[----:B------:R-:W-:-:S12]  /*ff20*/  BSSY B0, `(.L_x_9535) ;  /* 0x0000024000007945 */ /* 0x000fd80003800000 */
[----:B------:R-:W-:Y:S05]  /*ff30*/  @P0 BRA `(.L_x_9536) ;  /* 0x0000000000880947 */ /* 0x000fea0003800000 */
[----:B------:R-:W-:-:S03]  /*ff40*/  UMOV UR4, 0xffffffff ;  /* 0xffffffff00047882 */ /* 0x000fc60000000000 */
[----:B------:R-:W-:Y:S05]  /*ff50*/  BRA.DIV UR4, `(.L_x_9537) ;  /* 0x0000003a04a87947 */ /* 0x000fea000b800000 */
[----:B------:R-:W-:-:S13]  /*ff60*/  ELECT P6, URZ, PT ;  /* 0x00000000003f782f */ /* 0x000fda00038c0000 */
.L_x_9658:
[----:B------:R-:W-:Y:S05]  /*ff70*/  @!P6 BRA `(.L_x_9536) ;  /* 0x000000000078e947 */ /* 0x000fea0003800000 */
[----:B------:R-:W-:-:S06]  /*ff80*/  ULOP3.LUT UR4, UR38, 0x2, URZ, 0xfc, !UPT ;  /* 0x0000000226047892 */ /* 0x000fcc000f8efc3f */
[----:B-1----:R-:W-:-:S05]  /*ff90*/  IMAD.U32 R0, RZ, RZ, UR4 ;  /* 0x00000004ff007e24 */ /* 0x002fca000f8e00ff */
[----:B------:R-:W-:-:S13]  /*ffa0*/  ISETP.NE.AND P0, PT, R0, 0x3, PT ;  /* 0x000000030000780c */ /* 0x000fda0003f05270 */
[----:B------:R-:W-:Y:S05]  /*ffb0*/  @!P0 BRA `(.L_x_9538) ;  /* 0x0000000000048947 */ /* 0x000fea0003800000 */
[----:B------:R-:W-:Y:S01]  /*ffc0*/  BPT.TRAP 0x1 ;  /* 0x000000040000795c */ /* 0x000fe20000300000 */
.L_x_9538:
[----:B------:R-:W-:Y:S01]  /*ffd0*/  IMAD R5, R24, 0x8, R7 ;  /* 0x0000000818057824 */ /* 0x000fe200078e0207 */
[----:B------:R-:W-:Y:S01]  /*ffe0*/  SHF.L.U32 R0, R26, 0x1f, RZ ;  /* 0x0000001f1a007819 */ /* 0x000fe200000006ff */
[----:B------:R-:W-:-:S03]  /*fff0*/  VIADD R24, R24, 0x1 ;  /* 0x0000000118187836 */ /* 0x000fc60000000000 */
[----:B------:R-:W1:Y:S02]  /*10000*/  SYNCS.PHASECHK.TRANS64.TRYWAIT P1, [R5+URZ+0x22840], R0 ;  /* 0x02284000050075a7 */ /* 0x000e64000802017f */
[----:B------:R-:W-:-:S04]  /*10010*/  ISETP.NE.AND P2, PT, R24, 0x2, PT ;  /* 0x000000021800780c */ /* 0x000fc80003f45270 */
[----:B------:R-:W-:Y:S01]  /*10020*/  SEL R3, RZ, 0x1, P2 ;  /* 0x00000001ff037807 */ /* 0x000fe20001000000 */
[----:B-1----:R-:W-:Y:S08]  /*10030*/  @!P1 BRA `(.L_x_9539) ;  /* 0x0000003800909947 */ /* 0x002ff00003800000 */
.L_x_9659:
[----:B------:R-:W-:Y:S02]  /*10040*/  SEL R24, R24, RZ, P2 ;  /* 0x000000ff18187207 */ /* 0x000fe40001000000 */
[----:B------:R-:W-:Y:S01]  /*10050*/  LOP3.LUT R2, R26, R3, RZ, 0x3c, !PT ;  /* 0x000000031a027212 */ /* 0x000fe200078e3cff */
[----:B------:R-:W-:Y:S06]  /*10060*/  @!P0 BRA `(.L_x_9540) ;  /* 0x0000000000048947 */ /* 0x000fec0003800000 */
[----:B------:R-:W-:Y:S01]  /*10070*/  BPT.TRAP 0x1 ;  /* 0x000000040000795c */ /* 0x000fe20000300000 */
.L_x_9540:
[----:B------:R-:W-:Y:S01]  /*10080*/  IMAD R3, R24, 0x8, R7 ;  /* 0x0000000818037824 */ /* 0x000fe200078e0207 */
[----:B------:R-:W-:-:S04]  /*10090*/  SHF.L.U32 R2, R2, 0x1f, RZ ;  /* 0x0000001f02027819 */ /* 0x000fc800000006ff */
[----:B------:R-:W2:Y:S02]  /*100a0*/  SYNCS.PHASECHK.TRANS64.TRYWAIT P1, [R3+URZ+0x22840], R2 ;  /* 0x02284002030075a7 */ /* 0x000ea4000802017f */
[----:B--2---:R-:W-:Y:S05]  /*100b0*/  @!P1 BRA `(.L_x_9541) ;  /* 0x0000003800849947 */ /* 0x004fea0003800000 */
.L_x_9660:
[----:B------:R-:W-:Y:S05]  /*100c0*/  @!P0 BRA `(.L_x_9542) ;  /* 0x0000000000048947 */ /* 0x000fea0003800000 */
[----:B------:R-:W-:Y:S01]  /*100d0*/  BPT.TRAP 0x1 ;  /* 0x000000040000795c */ /* 0x000fe20000300000 */
.L_x_9542:
[----:B------:R-:W5:Y:S02]  /*100e0*/  SYNCS.PHASECHK.TRANS64.TRYWAIT P1, [R5+URZ+0x22860], R0 ;  /* 0x02286000050075a7 */ /* 0x000f64000802017f */
[----:B-----5:R-:W-:Y:S05]  /*100f0*/  @!P1 BRA `(.L_x_9543) ;  /* 0x0000003800889947 */ /* 0x020fea0003800000 */
.L_x_9661:
[----:B------:R-:W-:Y:S05]  /*10100*/  @!P0 BRA `(.L_x_9544) ;  /* 0x0000000000048947 */ /* 0x000fea0003800000 */
[----:B------:R-:W-:Y:S01]  /*10110*/  BPT.TRAP 0x1 ;  /* 0x000000040000795c */ /* 0x000fe20000300000 */
.L_x_9544:
[----:B------:R0:W0:Y:S02]  /*10120*/  SYNCS.PHASECHK.TRANS64.TRYWAIT P0, [R3+URZ+0x22860], R2 ;  /* 0x02286002030075a7 */ /* 0x000024000800017f */
[----:B0-----:R-:W-:Y:S05]  /*10130*/  @!P0 NANOSLEEP.SYNCS 0x989680 ;  /* 0x009896800000895d */ /* 0x001fea0003900000 */
[----:B------:R-:W0:Y:S02]  /*10140*/  @!P0 SYNCS.PHASECHK.TRANS64 P0, [R3+URZ+0x22860], R2 ;  /* 0x02286002030085a7 */ /* 0x000e24000800007f */
[----:B0-----:R-:W-:Y:S05]  /*10150*/  @!P0 BRA `(.L_x_9544) ;  /* 0xfffffffc00f08947 */ /* 0x001fea000383ffff */
.L_x_9536:
[----:B------:R-:W-:Y:S05]  /*10160*/  BSYNC B0 ;  /* 0x0000000000007941 */ /* 0x000fea0003800000 */
.L_x_9535:
[----:B------:R-:W-:Y:S05]  /*10170*/  EXIT ;  /* 0x000000000000794d */ /* 0x000fea0003800000 */
.L_x_9417:
[----:B0-----:R0:W1:Y:S02]  /*10180*/  SYNCS.PHASECHK.TRANS64.TRYWAIT P0, [R7+URZ+0x22800], R0 ;  /* 0x02280000070075a7 */ /* 0x001064000800017f */
[----:B-1----:R-:W-:Y:S05]  /*10190*/  @!P0 NANOSLEEP.SYNCS 0x989680 ;  /* 0x009896800000895d */ /* 0x002fea0003900000 */
[----:B------:R-:W1:Y:S02]  /*101a0*/  @!P0 SYNCS.PHASECHK.TRANS64 P0, [R7+URZ+0x22800], R0 ;  /* 0x02280000070085a7 */ /* 0x000e64000800007f */
[----:B-1----:R-:W-:Y:S05]  /*101b0*/  @!P0 BRA `(.L_x_9417) ;  /* 0xfffffffc00f08947 */ /* 0x002fea000383ffff */
[----:B------:R-:W-:Y:S05]  /*101c0*/  BRA `(.L_x_9545) ;  /* 0xffffff1c00247947 */ /* 0x000fea000383ffff */
.L_x_9421:
[----:B-1----:R-:W-:-:S04]  /*101d0*/  IMAD.U32 R0, RZ, RZ, UR22 ;  /* 0x00000016ff007e24 */ /* 0x002fc8000f8e00ff */
[----:B------:R1:W2:Y:S03]  /*101e0*/  SYNCS.PHASECHK.TRANS64.TRYWAIT P1, [R0+URZ+0x22830], R9 ;  /* 0x02283009000075a7 */ /* 0x0002a6000802017f */
[----:B--2---:R-:W-:Y:S05]  /*101f0*/  @!P1 NANOSLEEP.SYNCS 0x989680 ;  /* 0x009896800000995d */ /* 0x004fea0003900000 */
[----:B------:R-:W2:Y:S02]  /*10200*/  @!P1 SYNCS.PHASECHK.TRANS64 P1, [R0+URZ+0x22830], R9 ;  /* 0x02283009000095a7 */ /* 0x000ea4000802007f */
[----:B--2---:R-:W-:Y:S05]  /*10210*/  @!P1 BRA `(.L_x_9421) ;  /* 0xfffffffc00ec9947 */ /* 0x004fea000383ffff */
[----:B------:R-:W-:Y:S05]  /*10220*/  BRA `(.L_x_9420) ;  /* 0xffffff1c004c7947 */ /* 0x000fea000383ffff */
.L_x_9426:
[----:B---3--:R-:W-:-:S04]  /*10230*/  IMAD.U32 R10, RZ, RZ, UR22 ;  /* 0x00000016ff0a7e24 */ /* 0x008fc8000f8e00ff */
[----:B------:R3:W4:Y:S03]  /*10240*/  SYNCS.PHASECHK.TRANS64.TRYWAIT P1, [R10+URZ+0x22850], R9 ;  /* 0x022850090a0075a7 */ /* 0x000726000802017f */
[----:B----4-:R-:W-:Y:S05]  /*10250*/  @!P1 NANOSLEEP.SYNCS 0x989680 ;  /* 0x009896800000995d */ /* 0x010fea0003900000 */
[----:B------:R-:W4:Y:S02]  /*10260*/  @!P1 SYNCS.PHASECHK.TRANS64 P1, [R10+URZ+0x22850], R9 ;  /* 0x022850090a0095a7 */ /* 0x000f24000802007f */
[----:B----4-:R-:W-:Y:S05]  /*10270*/  @!P1 BRA `(.L_x_9426) ;  /* 0xfffffffc00ec9947 */ /* 0x010fea000383ffff */
[----:B------:R-:W-:Y:S05]  /*10280*/  BRA `(.L_x_9425) ;  /* 0xffffff3000c07947 */ /* 0x000fea000383ffff */
.L_x_9432:
[----:B-1----:R-:W-:-:S04]  /*10290*/  IMAD.U32 R0, RZ, RZ, UR25 ;  /* 0x00000019ff007e24 */ /* 0x002fc8000f8e00ff */
[----:B------:R1:W2:Y:S03]  /*102a0*/  SYNCS.PHASECHK.TRANS64.TRYWAIT P1, [R0+URZ+0x22830], R7 ;  /* 0x02283007000075a7 */ /* 0x0002a6000802017f */
[----:B--2---:R-:W-:Y:S05]  /*102b0*/  @!P1 NANOSLEEP.SYNCS 0x989680 ;  /* 0x009896800000995d */ /* 0x004fea0003900000 */
[----:B------:R-:W2:Y:S02]  /*102c0*/  @!P1 SYNCS.PHASECHK.TRANS64 P1, [R0+URZ+0x22830], R7 ;  /* 0x02283007000095a7 */ /* 0x000ea4000802007f */
[----:B--2---:R-:W-:Y:S05]  /*102d0*/  @!P1 BRA `(.L_x_9432) ;  /* 0xfffffffc00ec9947 */ /* 0x004fea000383ffff */
[----:B------:R-:W-:Y:S05]  /*102e0*/  BRA `(.L_x_9431) ;  /* 0xffffff3400dc7947 */ /* 0x000fea000383ffff */
.L_x_9437:
[----:B---3--:R-:W-:-:S04]  /*102f0*/  IMAD.U32 R8, RZ, RZ, UR25 ;  /* 0x00000019ff087e24 */ /* 0x008fc8000f8e00ff */
[----:B------:R3:W4:Y:S03]  /*10300*/  SYNCS.PHASECHK.TRANS64.TRYWAIT P1, [R8+URZ+0x22850], R7 ;  /* 0x02285007080075a7 */ /* 0x000726000802017f */
[----:B----4-:R-:W-:Y:S05]  /*10310*/  @!P1 NANOSLEEP.SYNCS 0x989680 ;  /* 0x009896800000995d */ /* 0x010fea0003900000 */
[----:B------:R-:W4:Y:S02]  /*10320*/  @!P1 SYNCS.PHASECHK.TRANS64 P1, [R8+URZ+0x22850], R7 ;  /* 0x02285007080095a7 */ /* 0x000f24000802007f */
[----:B----4-:R-:W-:Y:S05]  /*10330*/  @!P1 BRA `(.L_x_9437) ;  /* 0xfffffffc00ec9947 */ /* 0x010fea000383ffff */
[----:B------:R-:W-:Y:S05]  /*10340*/  BRA `(.L_x_9436) ;  /* 0xffffff4c00fc7947 */ /* 0x000fea000383ffff */
.L_x_9484:
        /* <DEDUP_REMOVED lines=11> */
.L_x_9547:
[----:B------:R-:W-:Y:S05]  /*10400*/  BSYNC B0 ;  /* 0x0000000000007941 */ /* 0x000fea0003800000 */
.L_x_9546:
[----:B------:R-:W-:Y:S05]  /*10410*/  BRA `(.L_x_9548) ;  /* 0xffffffc000707947 */ /* 0x000fea000383ffff */
.L_x_9487:
[----:B0-----:R0:W1:Y:S02]  /*10420*/  SYNCS.PHASECHK.TRANS64.TRYWAIT P0, [R33+URZ+0x22840], R0 ;  /* 0x02284000210075a7 */ /* 0x001064000800017f */
[----:B-1----:R-:W-:Y:S05]  /*10430*/  @!P0 NANOSLEEP.SYNCS 0x989680 ;  /* 0x009896800000895d */ /* 0x002fea0003900000 */
[----:B------:R-:W1:Y:S02]  /*10440*/  @!P0 SYNCS.PHASECHK.TRANS64 P0, [R33+URZ+0x22840], R0 ;  /* 0x02284000210085a7 */ /* 0x000e64000800007f */
[----:B-1----:R-:W-:Y:S05]  /*10450*/  @!P0 BRA `(.L_x_9487) ;  /* 0xfffffffc00f08947 */ /* 0x002fea000383ffff */
[----:B------:R-:W-:Y:S05]  /*10460*/  BRA `(.L_x_9549) ;  /* 0xffffffc000987947 */ /* 0x000fea000383ffff */
.L_x_9488:
        /* <DEDUP_REMOVED lines=8> */
.L_x_9551:
[----:B------:R-:W-:Y:S05]  /*104f0*/  BSYNC B0 ;  /* 0x0000000000007941 */ /* 0x000fea0003800000 */
.L_x_9550:
        /* <DEDUP_REMOVED lines=9> */
.L_x_9552:
[----:B------:R-:W-:Y:S02]  /*10590*/  IMAD.MOV.U32 R13, RZ, RZ, R4 ;  /* 0x000000ffff0d7224 */ /* 0x000fe400078e0004 */
[----:B------:R-:W-:Y:S02]  /*105a0*/  IMAD.MOV.U32 R12, RZ, RZ, 0x1 ;  /* 0x00000001ff0c7424 */ /* 0x000fe400078e00ff */
[----:B------:R-:W-:-:S07]  /*105b0*/  IMAD.MOV.U32 R3, RZ, RZ, R14 ;  /* 0x000000ffff037224 */ /* 0x000fce00078e000e */
[----:B------:R-:W-:Y:S05]  /*105c0*/  WARPSYNC.COLLECTIVE R15, `(.L_x_9553) ;  /* 0x000000000f087348 */ /* 0x000fea0003c00000 */
[----:B------:R0:W1:Y:S02]  /*105d0*/  SHFL.IDX P6, R14, R13, R12, R11 ;  /* 0x0000000c0d0e7389 */ /* 0x00006400000c000b */
[----:B01----:R-:W-:Y:S01]  /*105e0*/  ENDCOLLECTIVE ;  /* 0x000000000000791b */ /* 0x003fe20003800000 */
.L_x_9553:
        /* <DEDUP_REMOVED lines=15> */
.L_x_9554:
[----:B------:R-:W-:Y:S02]  /*106e0*/  @P0 IMAD R7, R5, 0x2, R22 ;  /* 0x0000000205070824 */ /* 0x000fe400078e0216 */
[----:B------:R-:W-:Y:S02]  /*106f0*/  IMAD.MOV.U32 R13, RZ, RZ, R4 ;  /* 0x000000ffff0d7224 */ /* 0x000fe400078e0004 */
[----:B------:R-:W-:Y:S02]  /*10700*/  IMAD.MOV.U32 R12, RZ, RZ, 0x2 ;  /* 0x00000002ff0c7424 */ /* 0x000fe400078e00ff */
[----:B------:R-:W-:-:S07]  /*10710*/  IMAD.MOV.U32 R3, RZ, RZ, R14 ;  /* 0x000000ffff037224 */ /* 0x000fce00078e000e */
[----:B------:R-:W-:Y:S05]  /*10720*/  WARPSYNC.COLLECTIVE R15, `(.L_x_9555) ;  /* 0x000000000f087348 */ /* 0x000fea0003c00000 */
[----:B------:R0:W1:Y:S02]  /*10730*/  SHFL.IDX P6, R14, R13, R12, R11 ;  /* 0x0000000c0d0e7389 */ /* 0x00006400000c000b */
[----:B01----:R-:W-:Y:S01]  /*10740*/  ENDCOLLECTIVE ;  /* 0x000000000000791b */ /* 0x003fe20003800000 */
.L_x_9555:
        /* <DEDUP_REMOVED lines=15> */
.L_x_9556:
[----:B------:R-:W-:Y:S02]  /*10840*/  @P0 IMAD R7, R5, 0x2, R22 ;  /* 0x0000000205070824 */ /* 0x000fe400078e0216 */
[----:B------:R-:W-:Y:S02]  /*10850*/  IMAD.MOV.U32 R13, RZ, RZ, R4 ;  /* 0x000000ffff0d7224 */ /* 0x000fe400078e0004 */
[----:B------:R-:W-:Y:S02]  /*10860*/  IMAD.MOV.U32 R12, RZ, RZ, 0x3 ;  /* 0x00000003ff0c7424 */ /* 0x000fe400078e00ff */
[----:B------:R-:W-:-:S07]  /*10870*/  IMAD.MOV.U32 R3, RZ, RZ, R14 ;  /* 0x000000ffff037224 */ /* 0x000fce00078e000e */
[----:B------:R-:W-:Y:S05]  /*10880*/  WARPSYNC.COLLECTIVE R15, `(.L_x_9557) ;  /* 0x000000000f087348 */ /* 0x000fea0003c00000 */
[----:B------:R0:W1:Y:S02]  /*10890*/  SHFL.IDX P6, R14, R13, R12, R11 ;  /* 0x0000000c0d0e7389 */ /* 0x00006400000c000b */
[----:B01----:R-:W-:Y:S01]  /*108a0*/  ENDCOLLECTIVE ;  /* 0x000000000000791b */ /* 0x003fe20003800000 */
.L_x_9557:
        /* <DEDUP_REMOVED lines=15> */
.L_x_9558:
[----:B------:R-:W-:Y:S02]  /*109a0*/  @P0 IMAD R7, R5, 0x2, R22 ;  /* 0x0000000205070824 */ /* 0x000fe400078e0216 */
[----:B------:R-:W-:Y:S02]  /*109b0*/  IMAD.MOV.U32 R13, RZ, RZ, R4 ;  /* 0x000000ffff0d7224 */ /* 0x000fe400078e0004 */
[----:B------:R-:W-:Y:S02]  /*109c0*/  IMAD.MOV.U32 R12, RZ, RZ, 0x4 ;  /* 0x00000004ff0c7424 */ /* 0x000fe400078e00ff */
[----:B------:R-:W-:-:S07]  /*109d0*/  IMAD.MOV.U32 R3, RZ, RZ, R14 ;  /* 0x000000ffff037224 */ /* 0x000fce00078e000e */
[----:B------:R-:W-:Y:S05]  /*109e0*/  WARPSYNC.COLLECTIVE R15, `(.L_x_9559) ;  /* 0x000000000f087348 */ /* 0x000fea0003c00000 */
[----:B------:R0:W1:Y:S02]  /*109f0*/  SHFL.IDX P6, R14, R13, R12, R11 ;  /* 0x0000000c0d0e7389 */ /* 0x00006400000c000b */
[----:B01----:R-:W-:Y:S01]  /*10a00*/  ENDCOLLECTIVE ;  /* 0x000000000000791b */ /* 0x003fe20003800000 */
.L_x_9559:
        /* <DEDUP_REMOVED lines=15> */
.L_x_9560:
[----:B------:R-:W-:Y:S02]  /*10b00*/  @P0 IMAD R7, R5, 0x2, R22 ;  /* 0x0000000205070824 */ /* 0x000fe400078e0216 */
[----:B------:R-:W-:Y:S02]  /*10b10*/  IMAD.MOV.U32 R13, RZ, RZ, R4 ;  /* 0x000000ffff0d7224 */ /* 0x000fe400078e0004 */
[----:B------:R-:W-:Y:S02]  /*10b20*/  IMAD.MOV.U32 R12, RZ, RZ, 0x5 ;  /* 0x00000005ff0c7424 */ /* 0x000fe400078e00ff */
[----:B------:R-:W-:-:S07]  /*10b30*/  IMAD.MOV.U32 R3, RZ, RZ, R14 ;  /* 0x000000ffff037224 */ /* 0x000fce00078e000e */
[----:B------:R-:W-:Y:S05]  /*10b40*/  WARPSYNC.COLLECTIVE R15, `(.L_x_9561) ;  /* 0x000000000f087348 */ /* 0x000fea0003c00000 */
[----:B------:R0:W1:Y:S02]  /*10b50*/  SHFL.IDX P6, R14, R13, R12, R11 ;  /* 0x0000000c0d0e7389 */ /* 0x00006400000c000b */
[----:B01----:R-:W-:Y:S01]  /*10b60*/  ENDCOLLECTIVE ;  /* 0x000000000000791b */ /* 0x003fe20003800000 */
.L_x_9561:
        /* <DEDUP_REMOVED lines=10> */
.L_x_9562:
[----:B------:R-:W-:Y:S01]  /*10c10*/  @!PT LDS RZ, [RZ] ;  /* 0x00000000fffff984 */ /* 0x000fe20000000800 */
[----:B------:R-:W-:Y:S01]  /*10c20*/  @!PT LDS RZ, [RZ] ;  /* 0x00000000fffff984 */ /* 0x000fe20000000800 */
[----:B------:R-:W-:Y:S01]  /*10c30*/  @!PT LDS RZ, [RZ] ;  /* 0x00000000fffff984 */ /* 0x000fe20000000800 */
[----:B------:R1:W-:Y:S01]  /*10c40*/  @P0 LDGSTS.E.BYPASS.LTC128B.128 [R7+0x1e400], desc[UR50][R2.64], !P2 ;  /* 0x1e40000002070fae */ /* 0x0003e2000d101d72 */
[----:B------:R-:W-:Y:S01]  /*10c50*/  IMAD.MOV.U32 R0, RZ, RZ, R14 ;  /* 0x000000ffff007224 */ /* 0x000fe200078e000e */
[----:B------:R-:W-:Y:S06]  /*10c60*/  BRA `(.L_x_9563) ;  /* 0xffffffbc00f87947 */ /* 0x000fec000383ffff */
.L_x_9493:
        /* <DEDUP_REMOVED lines=9> */
.L_x_9564:
[C---:B------:R-:W-:Y:S01]  /*10d00*/  VIADD R6, R17.reuse, 0x10 ;  /* 0x0000001011067836 */ /* 0x040fe20000000000 */
[----:B------:R-:W-:Y:S01]  /*10d10*/  ISETP.GE.AND P0, PT, R17, R5, PT ;  /* 0x000000051100720c */ /* 0x000fe20003f06270 */
[----:B------:R-:W-:Y:S02]  /*10d20*/  IMAD.MOV.U32 R13, RZ, RZ, R0 ;  /* 0x000000ffff0d7224 */ /* 0x000fe400078e0000 */
[----:B------:R-:W-:-:S10]  /*10d30*/  IMAD.MOV.U32 R2, RZ, RZ, R14 ;  /* 0x000000ffff027224 */ /* 0x000fd400078e000e */
[----:B------:R-:W-:Y:S05]  /*10d40*/  WARPSYNC.COLLECTIVE R15, `(.L_x_9565) ;  /* 0x000000000f087348 */ /* 0x000fea0003c00000 */
[----:B------:R0:W1:Y:S02]  /*10d50*/  SHFL.IDX P6, R14, R13, R12, R11 ;  /* 0x0000000c0d0e7389 */ /* 0x00006400000c000b */
[----:B01----:R-:W-:Y:S01]  /*10d60*/  ENDCOLLECTIVE ;  /* 0x000000000000791b */ /* 0x003fe20003800000 */
.L_x_9565:
[----:B------:R-:W-:Y:S02]  /*10d70*/  IMAD.MOV.U32 R13, RZ, RZ, R4 ;  /* 0x000000ffff0d7224 */ /* 0x000fe400078e0004 */
[----:B------:R-:W-:Y:S02]  /*10d80*/  IMAD.MOV.U32 R12, RZ, RZ, 0x1 ;  /* 0x00000001ff0c7424 */ /* 0x000fe400078e00ff */
[----:B------:R-:W-:-:S07]  /*10d90*/  IMAD.MOV.U32 R3, RZ, RZ, R14 ;  /* 0x000000ffff037224 */ /* 0x000fce00078e000e */
[----:B------:R-:W-:Y:S05]  /*10da0*/  WARPSYNC.COLLECTIVE R15, `(.L_x_9566) ;  /* 0x000000000f087348 */ /* 0x000fea0003c00000 */
[----:B------:R0:W1:Y:S02]  /*10db0*/  SHFL.IDX P6, R14, R13, R12, R11 ;  /* 0x0000000c0d0e7389 */ /* 0x00006400000c000b */
[----:B01----:R-:W-:Y:S01]  /*10dc0*/  ENDCOLLECTIVE ;  /* 0x000000000000791b */ /* 0x003fe20003800000 */
.L_x_9566:
        /* <DEDUP_REMOVED lines=15> */
.L_x_9567:
[----:B------:R-:W-:Y:S02]  /*10ec0*/  IMAD.MOV.U32 R13, RZ, RZ, R4 ;  /* 0x000000ffff0d7224 */ /* 0x000fe400078e0004 */
[----:B------:R-:W-:Y:S02]  /*10ed0*/  IMAD.MOV.U32 R12, RZ, RZ, 0x2 ;  /* 0x00000002ff0c7424 */ /* 0x000fe400078e00ff */
[----:B------:R-:W-:-:S07]  /*10ee0*/  IMAD.MOV.U32 R3, RZ, RZ, R14 ;  /* 0x000000ffff037224 */ /* 0x000fce00078e000e */
[----:B------:R-:W-:Y:S05]  /*10ef0*/  WARPSYNC.COLLECTIVE R15, `(.L_x_9568) ;  /* 0x000000000f087348 */ /* 0x000fea0003c00000 */
[----:B------:R0:W1:Y:S02]  /*10f00*/  SHFL.IDX P6, R14, R13, R12, R11 ;  /* 0x0000000c0d0e7389 */ /* 0x00006400000c000b */
[----:B01----:R-:W-:Y:S01]  /*10f10*/  ENDCOLLECTIVE ;  /* 0x000000000000791b */ /* 0x003fe20003800000 */
.L_x_9568:
        /* <DEDUP_REMOVED lines=16> */
.L_x_9569:
[----:B------:R-:W-:Y:S02]  /*11020*/  IMAD.MOV.U32 R13, RZ, RZ, R4 ;  /* 0x000000ffff0d7224 */ /* 0x000fe400078e0004 */
[----:B------:R-:W-:Y:S02]  /*11030*/  IMAD.MOV.U32 R12, RZ, RZ, 0x3 ;  /* 0x00000003ff0c7424 */ /* 0x000fe400078e00ff */
[----:B------:R-:W-:-:S07]  /*11040*/  IMAD.MOV.U32 R3, RZ, RZ, R14 ;  /* 0x000000ffff037224 */ /* 0x000fce00078e000e */
[----:B------:R-:W-:Y:S05]  /*11050*/  WARPSYNC.COLLECTIVE R15, `(.L_x_9570) ;  /* 0x000000000f087348 */ /* 0x000fea0003c00000 */
[----:B------:R0:W1:Y:S02]  /*11060*/  SHFL.IDX P6, R14, R13, R12, R11 ;  /* 0x0000000c0d0e7389 */ /* 0x00006400000c000b */
[----:B01----:R-:W-:Y:S01]  /*11070*/  ENDCOLLECTIVE ;  /* 0x000000000000791b */ /* 0x003fe20003800000 */
.L_x_9570:
        /* <DEDUP_REMOVED lines=16> */
.L_x_9571:
[----:B------:R-:W-:Y:S02]  /*11180*/  IMAD.MOV.U32 R13, RZ, RZ, R4 ;  /* 0x000000ffff0d7224 */ /* 0x000fe400078e0004 */
[----:B------:R-:W-:Y:S02]  /*11190*/  IMAD.MOV.U32 R12, RZ, RZ, 0x4 ;  /* 0x00000004ff0c7424 */ /* 0x000fe400078e00ff */
[----:B------:R-:W-:-:S07]  /*111a0*/  IMAD.MOV.U32 R3, RZ, RZ, R14 ;  /* 0x000000ffff037224 */ /* 0x000fce00078e000e */
[----:B------:R-:W-:Y:S05]  /*111b0*/  WARPSYNC.COLLECTIVE R15, `(.L_x_9572) ;  /* 0x000000000f087348 */ /* 0x000fea0003c00000 */
[----:B------:R0:W1:Y:S02]  /*111c0*/  SHFL.IDX P6, R14, R13, R12, R11 ;  /* 0x0000000c0d0e7389 */ /* 0x00006400000c000b */
[----:B01----:R-:W-:Y:S01]  /*111d0*/  ENDCOLLECTIVE ;  /* 0x000000000000791b */ /* 0x003fe20003800000 */
.L_x_9572:
        /* <DEDUP_REMOVED lines=16> */
.L_x_9573:
[----:B------:R-:W-:Y:S02]  /*112e0*/  IMAD.MOV.U32 R13, RZ, RZ, R4 ;  /* 0x000000ffff0d7224 */ /* 0x000fe400078e0004 */
[----:B------:R-:W-:Y:S02]  /*112f0*/  IMAD.MOV.U32 R12, RZ, RZ, 0x5 ;  /* 0x00000005ff0c7424 */ /* 0x000fe400078e00ff */
[----:B------:R-:W-:-:S07]  /*11300*/  IMAD.MOV.U32 R3, RZ, RZ, R14 ;  /* 0x000000ffff037224 */ /* 0x000fce00078e000e */
[----:B------:R-:W-:Y:S05]  /*11310*/  WARPSYNC.COLLECTIVE R15, `(.L_x_9574) ;  /* 0x000000000f087348 */ /* 0x000fea0003c00000 */
[----:B------:R0:W1:Y:S02]  /*11320*/  SHFL.IDX P6, R14, R13, R12, R11 ;  /* 0x0000000c0d0e7389 */ /* 0x00006400000c000b */
[----:B01----:R-:W-:Y:S01]  /*11330*/  ENDCOLLECTIVE ;  /* 0x000000000000791b */ /* 0x003fe20003800000 */
.L_x_9574:
        /* <DEDUP_REMOVED lines=16> */
.L_x_9575:
[----:B------:R-:W-:Y:S02]  /*11440*/  IMAD.MOV.U32 R13, RZ, RZ, R4 ;  /* 0x000000ffff0d7224 */ /* 0x000fe400078e0004 */
[----:B------:R-:W-:Y:S02]  /*11450*/  IMAD.MOV.U32 R12, RZ, RZ, 0x6 ;  /* 0x00000006ff0c7424 */ /* 0x000fe400078e00ff */
[----:B------:R-:W-:-:S07]  /*11460*/  IMAD.MOV.U32 R3, RZ, RZ, R14 ;  /* 0x000000ffff037224 */ /* 0x000fce00078e000e */
[----:B------:R-:W-:Y:S05]  /*11470*/  WARPSYNC.COLLECTIVE R15, `(.L_x_9576) ;  /* 0x000000000f087348 */ /* 0x000fea0003c00000 */
[----:B------:R0:W1:Y:S02]  /*11480*/  SHFL.IDX P6, R14, R13, R12, R11 ;  /* 0x0000000c0d0e7389 */ /* 0x00006400000c000b */
[----:B01----:R-:W-:Y:S01]  /*11490*/  ENDCOLLECTIVE ;  /* 0x000000000000791b */ /* 0x003fe20003800000 */
.L_x_9576:
        /* <DEDUP_REMOVED lines=16> */
.L_x_9577:
[----:B------:R-:W-:Y:S02]  /*115a0*/  IMAD.MOV.U32 R13, RZ, RZ, R4 ;  /* 0x000000ffff0d7224 */ /* 0x000fe400078e0004 */
[----:B------:R-:W-:Y:S02]  /*115b0*/  IMAD.MOV.U32 R12, RZ, RZ, 0x7 ;  /* 0x00000007ff0c7424 */ /* 0x000fe400078e00ff */
[----:B------:R-:W-:-:S07]  /*115c0*/  IMAD.MOV.U32 R3, RZ, RZ, R14 ;  /* 0x000000ffff037224 */ /* 0x000fce00078e000e */
[----:B------:R-:W-:Y:S05]  /*115d0*/  WARPSYNC.COLLECTIVE R15, `(.L_x_9578) ;  /* 0x000000000f087348 */ /* 0x000fea0003c00000 */
[----:B------:R0:W1:Y:S02]  /*115e0*/  SHFL.IDX P6, R14, R13, R12, R11 ;  /* 0x0000000c0d0e7389 */ /* 0x00006400000c000b */
[----:B01----:R-:W-:Y:S01]  /*115f0*/  ENDCOLLECTIVE ;  /* 0x000000000000791b */ /* 0x003fe20003800000 */
.L_x_9578:
        /* <DEDUP_REMOVED lines=14> */
.L_x_9579:
[----:B------:R-:W-:Y:S05]  /*116e0*/  BRA `(.L_x_9580) ;  /* 0xffffffc000607947 */ /* 0x000fea000383ffff */
.L_x_9496:
[----:B0-----:R0:W1:Y:S02]  /*116f0*/  SYNCS.PHASECHK.TRANS64.TRYWAIT P0, [R22+URZ+0x22820], R3 ;  /* 0x02282003160075a7 */ /* 0x001064000800017f */
[----:B-1----:R-:W-:Y:S05]  /*11700*/  @!P0 NANOSLEEP.SYNCS 0x989680 ;  /* 0x009896800000895d */ /* 0x002fea0003900000 */
[----:B------:R-:W1:Y:S02]  /*11710*/  @!P0 SYNCS.PHASECHK.TRANS64 P0, [R22+URZ+0x22820], R3 ;  /* 0x02282003160085a7 */ /* 0x000e64000800007f */
[----:B-1----:R-:W-:Y:S05]  /*11720*/  @!P0 BRA `(.L_x_9496) ;  /* 0xfffffffc00f08947 */ /* 0x002fea000383ffff */
[----:B------:R-:W-:Y:S05]  /*11730*/  BRA `(.L_x_9581) ;  /* 0xffffffc000bc7947 */ /* 0x000fea000383ffff */
.L_x_9499:
[----:B-1----:R1:W2:Y:S02]  /*11740*/  SYNCS.PHASECHK.TRANS64.TRYWAIT P0, [R33+URZ+0x22860], R0 ;  /* 0x02286000210075a7 */ /* 0x0022a4000800017f */
[----:B--2---:R-:W-:Y:S05]  /*11750*/  @!P0 NANOSLEEP.SYNCS 0x989680 ;  /* 0x009896800000895d */ /* 0x004fea0003900000 */
[----:B------:R-:W2:Y:S02]  /*11760*/  @!P0 SYNCS.PHASECHK.TRANS64 P0, [R33+URZ+0x22860], R0 ;  /* 0x02286000210085a7 */ /* 0x000ea4000800007f */
[----:B--2---:R-:W-:Y:S05]  /*11770*/  @!P0 BRA `(.L_x_9499) ;  /* 0xfffffffc00f08947 */ /* 0x004fea000383ffff */
[----:B------:R-:W-:Y:S05]  /*11780*/  BRA `(.L_x_9582) ;  /* 0xffffffc000cc7947 */ /* 0x000fea000383ffff */
.L_x_9500:
        /* <DEDUP_REMOVED lines=8> */
.L_x_9584:
[----:B------:R-:W-:Y:S05]  /*11810*/  BSYNC B0 ;  /* 0x0000000000007941 */ /* 0x000fea0003800000 */
.L_x_9583:
[----:B------:R-:W0:Y:S01]  /*11820*/  S2R R7, SR_TID.X ;  /* 0x0000000000077919 */ /* 0x000e220000002100 */
[----:B------:R-:W-:Y:S01]  /*11830*/  IMAD.MOV.U32 R13, RZ, RZ, R5 ;  /* 0x000000ffff0d7224 */ /* 0x000fe200078e0005 */
[C---:B------:R-:W-:Y:S01]  /*11840*/  LOP3.LUT P2, RZ, R25.reuse, 0x2, RZ, 0xc0, !PT ;  /* 0x0000000219ff7812 */ /* 0x040fe2000784c0ff */
[----:B------:R-:W-:Y:S01]  /*11850*/  IMAD.MOV.U32 R12, RZ, RZ, RZ ;  /* 0x000000ffff0c7224 */ /* 0x000fe200078e00ff */
[----:B------:R-:W-:Y:S01]  /*11860*/  LOP3.LUT P1, RZ, R25, 0x4, RZ, 0xc0, !PT ;  /* 0x0000000419ff7812 */ /* 0x000fe2000782c0ff */
[----:B------:R-:W-:Y:S02]  /*11870*/  IMAD.MOV.U32 R11, RZ, RZ, 0x181f ;  /* 0x0000181fff0b7424 */ /* 0x000fe400078e00ff */
[----:B------:R-:W-:Y:S01]  /*11880*/  IMAD.MOV.U32 R15, RZ, RZ, -0x1 ;  /* 0xffffffffff0f7424 */ /* 0x000fe200078e00ff */
[----:B------:R-:W-:Y:S01]  /*11890*/  ISETP.LT.OR P4, PT, R32, 0x1, !P1 ;  /* 0x000000012000780c */ /* 0x000fe20004f81670 */
[----:B------:R-:W-:Y:S02]  /*118a0*/  IMAD.MOV.U32 R3, RZ, RZ, R14 ;  /* 0x000000ffff037224 */ /* 0x000fe400078e000e */
[----:B------:R-:W-:-:S10]  /*118b0*/  IMAD R4, R4, 0x2, R22 ;  /* 0x0000000204047824 */ /* 0x000fd400078e0216 */
[----:B0-----:R-:W-:Y:S05]  /*118c0*/  WARPSYNC.COLLECTIVE R15, `(.L_x_9585) ;  /* 0x000000000f087348 */ /* 0x001fea0003c00000 */
[----:B------:R1:W2:Y:S02]  /*118d0*/  SHFL.IDX P6, R14, R13, R12, R11 ;  /* 0x0000000c0d0e7389 */ /* 0x0002a400000c000b */
[----:B012---:R-:W-:Y:S01]  /*118e0*/  ENDCOLLECTIVE ;  /* 0x000000000000791b */ /* 0x007fe20003800000 */
.L_x_9585:
[----:B------:R-:W-:Y:S02]  /*118f0*/  IMAD.MOV.U32 R13, RZ, RZ, R6 ;  /* 0x000000ffff0d7224 */ /* 0x000fe400078e0006 */
[----:B------:R-:W-:Y:S02]  /*11900*/  IMAD.MOV.U32 R12, RZ, RZ, 0x1 ;  /* 0x00000001ff0c7424 */ /* 0x000fe400078e00ff */
[----:B------:R-:W-:-:S05]  /*11910*/  IMAD.SHL.U32 R7, R7, 0x8, RZ ;  /* 0x0000000807077824 */ /* 0x000fca00078e00ff */
[----:B------:R-:W-:-:S05]  /*11920*/  LOP3.LUT R7, R7, 0x38, RZ, 0xc0, !PT ;  /* 0x0000003807077812 */ /* 0x000fca00078ec0ff */
[----:B------:R-:W-:Y:S01]  /*11930*/  IMAD.SHL.U32 R0, R7, 0x2, RZ ;  /* 0x0000000207007824 */ /* 0x000fe200078e00ff */
[----:B------:R-:W-:-:S04]  /*11940*/  LOP3.LUT R7, R25, 0x1, RZ, 0xc0, !PT ;  /* 0x0000000119077812 */ /* 0x000fc800078ec0ff */
[----:B------:R-:W-:Y:S02]  /*11950*/  IADD3 R2, P0, R14, R0, RZ ;  /* 0x000000000e027210 */ /* 0x000fe40007f1e0ff */
[----:B------:R-:W-:-:S13]  /*11960*/  ISETP.NE.U32.AND P3, PT, R7, 0x1, PT ;  /* 0x000000010700780c */ /* 0x000fda0003f65070 */
[----:B------:R-:W-:Y:S05]  /*11970*/  WARPSYNC.COLLECTIVE R15, `(.L_x_9586) ;  /* 0x000000000f087348 */ /* 0x000fea0003c00000 */
[----:B------:R0:W1:Y:S02]  /*11980*/  SHFL.IDX P6, R14, R13, R12, R11 ;  /* 0x0000000c0d0e7389 */ /* 0x00006400000c000b */
[----:B01----:R-:W-:Y:S01]  /*11990*/  ENDCOLLECTIVE ;  /* 0x000000000000791b */ /* 0x003fe20003800000 */
.L_x_9586:
[----:B------:R-:W-:Y:S01]  /*119a0*/  IMAD.X R3, RZ, RZ, R3, P0 ;  /* 0x000000ffff037224 */ /* 0x000fe200000e0603 */
[----:B------:R-:W-:Y:S01]  /*119b0*/  ISETP.LT.OR P0, PT, R32, 0x1, P3 ;  /* 0x000000012000780c */ /* 0x000fe20001f01670 */
[----:B------:R-:W-:-:S12]  /*119c0*/  IMAD.MOV.U32 R13, RZ, RZ, R5 ;  /* 0x000000ffff0d7224 */ /* 0x000fd800078e0005 */
[----:B------:R-:W-:Y:S01]  /*119d0*/  @!PT LDS RZ, [RZ] ;  /* 0x00000000fffff984 */ /* 0x000fe20000000800 */
[----:B------:R-:W-:Y:S01]  /*119e0*/  @!PT LDS RZ, [RZ] ;  /* 0x00000000fffff984 */ /* 0x000fe20000000800 */
[----:B------:R-:W-:Y:S01]  /*119f0*/  @!PT LDS RZ, [RZ] ;  /* 0x00000000fffff984 */ /* 0x000fe20000000800 */
[----:B------:R-:W-:Y:S01]  /*11a00*/  LDGSTS.E.BYPASS.LTC128B.128 [R4+0x400], desc[UR50][R2.64], !P0 ;  /* 0x0040000002047fae */ /* 0x000fe2000c101d72 */
[----:B------:R-:W-:-:S13]  /*11a10*/  ISETP.LT.OR P0, PT, R32, 0x1, !P2 ;  /* 0x000000012000780c */ /* 0x000fda0005701670 */
[----:B------:R-:W-:Y:S01]  /*11a20*/  LDGSTS.E.BYPASS.LTC128B.128 [R4+0x3400], desc[UR50][R2.64+0x80], !P0 ;  /* 0x0340008002047fae */ /* 0x000fe2000c101d72 */
[----:B------:R-:W-:-:S03]  /*11a30*/  LOP3.LUT P0, RZ, R25, 0x8, RZ, 0xc0, !PT ;  /* 0x0000000819ff7812 */ /* 0x000fc6000780c0ff */
[----:B------:R-:W-:Y:S01]  /*11a40*/  LDGSTS.E.BYPASS.LTC128B.128 [R4+0x6400], desc[UR50][R2.64+0x100], !P4 ;  /* 0x0640010002047fae */ /* 0x000fe2000e101d72 */
[----:B------:R-:W-:-:S13]  /*11a50*/  ISETP.LT.OR P4, PT, R32, 0x1, !P0 ;  /* 0x000000012000780c */ /* 0x000fda0004781670 */
[----:B------:R0:W-:Y:S02]  /*11a60*/  LDGSTS.E.BYPASS.LTC128B.128 [R4+0x9400], desc[UR50][R2.64+0x180], !P4 ;  /* 0x0940018002047fae */ /* 0x0001e4000e101d72 */
[----:B0-----:R-:W-:-:S07]  /*11a70*/  IMAD.MOV.U32 R3, RZ, RZ, R14 ;  /* 0x000000ffff037224 */ /* 0x001fce00078e000e */
[----:B------:R-:W-:Y:S05]  /*11a80*/  WARPSYNC.COLLECTIVE R15, `(.L_x_9587) ;  /* 0x000000000f087348 */ /* 0x000fea0003c00000 */
[----:B------:R0:W1:Y:S02]  /*11a90*/  SHFL.IDX P6, R14, R13, R12, R11 ;  /* 0x0000000c0d0e7389 */ /* 0x00006400000c000b */
[----:B01----:R-:W-:Y:S01]  /*11aa0*/  ENDCOLLECTIVE ;  /* 0x000000000000791b */ /* 0x003fe20003800000 */
.L_x_9587:
[----:B------:R-:W-:Y:S02]  /*11ab0*/  IMAD.MOV.U32 R13, RZ, RZ, R6 ;  /* 0x000000ffff0d7224 */ /* 0x000fe400078e0006 */
[----:B------:R-:W-:Y:S01]  /*11ac0*/  IMAD.MOV.U32 R12, RZ, RZ, 0x2 ;  /* 0x00000002ff0c7424 */ /* 0x000fe200078e00ff */
[----:B------:R-:W-:-:S13]  /*11ad0*/  IADD3 R2, P4, R14, R0, RZ ;  /* 0x000000000e027210 */ /* 0x000fda0007f9e0ff */
[----:B------:R-:W-:Y:S05]  /*11ae0*/  WARPSYNC.COLLECTIVE R15, `(.L_x_9588) ;  /* 0x000000000f087348 */ /* 0x000fea0003c00000 */
[----:B------:R0:W1:Y:S02]  /*11af0*/  SHFL.IDX P6, R14, R13, R12, R11 ;  /* 0x0000000c0d0e7389 */ /* 0x00006400000c000b */
[----:B01----:R-:W-:Y:S01]  /*11b00*/  ENDCOLLECTIVE ;  /* 0x000000000000791b */ /* 0x003fe20003800000 */
.L_x_9588:
        /* <DEDUP_REMOVED lines=9> */
[----:B------:R-:W-:-:S13]  /*11ba0*/  ISETP.LT.OR P4, PT, R32, 0x11, !P1 ;  /* 0x000000112000780c */ /* 0x000fda0004f81670 */
[----:B------:R-:W-:Y:S01]  /*11bb0*/  LDGSTS.E.BYPASS.LTC128B.128 [R4+0x6c00], desc[UR50][R2.64+0x100], !P4 ;  /* 0x06c0010002047fae */ /* 0x000fe2000e101d72 */
[----:B------:R-:W-:-:S13]  /*11bc0*/  ISETP.LT.OR P4, PT, R32, 0x11, !P0 ;  /* 0x000000112000780c */ /* 0x000fda0004781670 */
[----:B------:R0:W-:Y:S02]  /*11bd0*/  LDGSTS.E.BYPASS.LTC128B.128 [R4+0x9c00], desc[UR50][R2.64+0x180], !P4 ;  /* 0x09c0018002047fae */ /* 0x0001e4000e101d72 */
[----:B0-----:R-:W-:-:S07]  /*11be0*/  IMAD.MOV.U32 R3, RZ, RZ, R14 ;  /* 0x000000ffff037224 */ /* 0x001fce00078e000e */
[----:B------:R-:W-:Y:S05]  /*11bf0*/  WARPSYNC.COLLECTIVE R15, `(.L_x_9589) ;  /* 0x000000000f087348 */ /* 0x000fea0003c00000 */
[----:B------:R0:W1:Y:S02]  /*11c00*/  SHFL.IDX P6, R14, R13, R12, R11 ;  /* 0x0000000c0d0e7389 */ /* 0x00006400000c000b */
[----:B01----:R-:W-:Y:S01]  /*11c10*/  ENDCOLLECTIVE ;  /* 0x000000000000791b */ /* 0x003fe20003800000 */
.L_x_9589:
[----:B------:R-:W-:Y:S02]  /*11c20*/  IMAD.MOV.U32 R13, RZ, RZ, R6 ;  /* 0x000000ffff0d7224 */ /* 0x000fe400078e0006 */
[----:B------:R-:W-:Y:S01]  /*11c30*/  IMAD.MOV.U32 R12, RZ, RZ, 0x3 ;  /* 0x00000003ff0c7424 */ /* 0x000fe200078e00ff */
[----:B------:R-:W-:-:S13]  /*11c40*/  IADD3 R2, P4, R14, R0, RZ ;  /* 0x000000000e027210 */ /* 0x000fda0007f9e0ff */
[----:B------:R-:W-:Y:S05]  /*11c50*/  WARPSYNC.COLLECTIVE R15, `(.L_x_9590) ;  /* 0x000000000f087348 */ /* 0x000fea0003c00000 */
[----:B------:R0:W1:Y:S02]  /*11c60*/  SHFL.IDX P6, R14, R13, R12, R11 ;  /* 0x0000000c0d0e7389 */ /* 0x00006400000c000b */
[----:B01----:R-:W-:Y:S01]  /*11c70*/  ENDCOLLECTIVE ;  /* 0x000000000000791b */ /* 0x003fe20003800000 */
.L_x_9590:
        /* <DEDUP_REMOVED lines=17> */
.L_x_9591:
[----:B------:R-:W-:Y:S02]  /*11d90*/  IMAD.MOV.U32 R13, RZ, RZ, R6 ;  /* 0x000000ffff0d7224 */ /* 0x000fe400078e0006 */
[----:B------:R-:W-:Y:S01]  /*11da0*/  IMAD.MOV.U32 R12, RZ, RZ, 0x4 ;  /* 0x00000004ff0c7424 */ /* 0x000fe200078e00ff */
[----:B------:R-:W-:-:S13]  /*11db0*/  IADD3 R2, P4, R14, R0, RZ ;  /* 0x000000000e027210 */ /* 0x000fda0007f9e0ff */
[----:B------:R-:W-:Y:S05]  /*11dc0*/  WARPSYNC.COLLECTIVE R15, `(.L_x_9592) ;  /* 0x000000000f087348 */ /* 0x000fea0003c00000 */
[----:B------:R0:W1:Y:S02]  /*11dd0*/  SHFL.IDX P6, R14, R13, R12, R11 ;  /* 0x0000000c0d0e7389 */ /* 0x00006400000c000b */
[----:B01----:R-:W-:Y:S01]  /*11de0*/  ENDCOLLECTIVE ;  /* 0x000000000000791b */ /* 0x003fe20003800000 */
.L_x_9592:
        /* <DEDUP_REMOVED lines=17> */
.L_x_9593:
[----:B------:R-:W-:Y:S02]  /*11f00*/  IMAD.MOV.U32 R13, RZ, RZ, R6 ;  /* 0x000000ffff0d7224 */ /* 0x000fe400078e0006 */
[----:B------:R-:W-:Y:S01]  /*11f10*/  IMAD.MOV.U32 R12, RZ, RZ, 0x5 ;  /* 0x00000005ff0c7424 */ /* 0x000fe200078e00ff */
[----:B------:R-:W-:-:S13]  /*11f20*/  IADD3 R2, P4, R14, R0, RZ ;  /* 0x000000000e027210 */ /* 0x000fda0007f9e0ff */
[----:B------:R-:W-:Y:S05]  /*11f30*/  WARPSYNC.COLLECTIVE R15, `(.L_x_9594) ;  /* 0x000000000f087348 */ /* 0x000fea0003c00000 */
[----:B------:R0:W1:Y:S02]  /*11f40*/  SHFL.IDX P6, R14, R13, R12, R11 ;  /* 0x0000000c0d0e7389 */ /* 0x00006400000c000b */
[----:B01----:R-:W-:Y:S01]  /*11f50*/  ENDCOLLECTIVE ;  /* 0x000000000000791b */ /* 0x003fe20003800000 */
.L_x_9594:
        /* <DEDUP_REMOVED lines=12> */
.L_x_9595:
        /* <DEDUP_REMOVED lines=9> */
.L_x_9507:
[----:B0-----:R0:W1:Y:S02]  /*120b0*/  SYNCS.PHASECHK.TRANS64.TRYWAIT P0, [R10+URZ+0x22840], R20 ;  /* 0x022840140a0075a7 */ /* 0x001064000800017f */
[----:B-1----:R-:W-:Y:S05]  /*120c0*/  @!P0 NANOSLEEP.SYNCS 0x989680 ;  /* 0x009896800000895d */ /* 0x002fea0003900000 */
[----:B------:R-:W1:Y:S02]  /*120d0*/  @!P0 SYNCS.PHASECHK.TRANS64 P0, [R10+URZ+0x22840], R20 ;  /* 0x022840140a0085a7 */ /* 0x000e64000800007f */
[----:B-1----:R-:W-:Y:S05]  /*120e0*/  @!P0 BRA `(.L_x_9507) ;  /* 0xfffffffc00f08947 */ /* 0x002fea000383ffff */
[----:B------:R-:W-:Y:S05]  /*120f0*/  BRA `(.L_x_9597) ;  /* 0xffffffc400307947 */ /* 0x000fea000383ffff */
.L_x_9508:
        /* <DEDUP_REMOVED lines=8> */
.L_x_9599:
[----:B------:R-:W-:Y:S05]  /*12180*/  BSYNC B1 ;  /* 0x0000000000017941 */ /* 0x000fea0003800000 */
.L_x_9598:
        /* <DEDUP_REMOVED lines=9> */
.L_x_9600:
[----:B------:R-:W-:Y:S02]  /*12220*/  IMAD.MOV.U32 R13, RZ, RZ, R8 ;  /* 0x000000ffff0d7224 */ /* 0x000fe400078e0008 */
[----:B------:R-:W-:Y:S02]  /*12230*/  IMAD.MOV.U32 R12, RZ, RZ, 0x1 ;  /* 0x00000001ff0c7424 */ /* 0x000fe400078e00ff */
[----:B------:R-:W-:-:S07]  /*12240*/  IMAD.MOV.U32 R2, RZ, RZ, R14 ;  /* 0x000000ffff027224 */ /* 0x000fce00078e000e */
[----:B------:R-:W-:Y:S05]  /*12250*/  WARPSYNC.COLLECTIVE R15, `(.L_x_9601) ;  /* 0x000000000f087348 */ /* 0x000fea0003c00000 */
[----:B------:R0:W1:Y:S02]  /*12260*/  SHFL.IDX P6, R14, R13, R12, R11 ;  /* 0x0000000c0d0e7389 */ /* 0x00006400000c000b */
[----:B01----:R-:W-:Y:S01]  /*12270*/  ENDCOLLECTIVE ;  /* 0x000000000000791b */ /* 0x003fe20003800000 */
.L_x_9601:
        /* <DEDUP_REMOVED lines=11> */
.L_x_9602:
[----:B------:R-:W-:Y:S02]  /*12330*/  IMAD.MOV.U32 R13, RZ, RZ, R8 ;  /* 0x000000ffff0d7224 */ /* 0x000fe400078e0008 */
[----:B------:R-:W-:Y:S02]  /*12340*/  IMAD.MOV.U32 R12, RZ, RZ, 0x2 ;  /* 0x00000002ff0c7424 */ /* 0x000fe400078e00ff */
[----:B------:R-:W-:-:S07]  /*12350*/  IMAD.MOV.U32 R2, RZ, RZ, R14 ;  /* 0x000000ffff027224 */ /* 0x000fce00078e000e */
[----:B------:R-:W-:Y:S05]  /*12360*/  WARPSYNC.COLLECTIVE R15, `(.L_x_9603) ;  /* 0x000000000f087348 */ /* 0x000fea0003c00000 */
[----:B------:R0:W1:Y:S02]  /*12370*/  SHFL.IDX P6, R14, R13, R12, R11 ;  /* 0x0000000c0d0e7389 */ /* 0x00006400000c000b */
[----:B01----:R-:W-:Y:S01]  /*12380*/  ENDCOLLECTIVE ;  /* 0x000000000000791b */ /* 0x003fe20003800000 */
.L_x_9603:
        /* <DEDUP_REMOVED lines=11> */
.L_x_9604:
[----:B------:R-:W-:Y:S02]  /*12440*/  IMAD.MOV.U32 R13, RZ, RZ, R8 ;  /* 0x000000ffff0d7224 */ /* 0x000fe400078e0008 */
[----:B------:R-:W-:Y:S02]  /*12450*/  IMAD.MOV.U32 R12, RZ, RZ, 0x3 ;  /* 0x00000003ff0c7424 */ /* 0x000fe400078e00ff */
[----:B------:R-:W-:-:S07]  /*12460*/  IMAD.MOV.U32 R2, RZ, RZ, R14 ;  /* 0x000000ffff027224 */ /* 0x000fce00078e000e */
[----:B------:R-:W-:Y:S05]  /*12470*/  WARPSYNC.COLLECTIVE R15, `(.L_x_9605) ;  /* 0x000000000f087348 */ /* 0x000fea0003c00000 */
[----:B------:R0:W1:Y:S02]  /*12480*/  SHFL.IDX P6, R14, R13, R12, R11 ;  /* 0x0000000c0d0e7389 */ /* 0x00006400000c000b */
[----:B01----:R-:W-:Y:S01]  /*12490*/  ENDCOLLECTIVE ;  /* 0x000000000000791b */ /* 0x003fe20003800000 */
.L_x_9605:
        /* <DEDUP_REMOVED lines=11> */
.L_x_9606:
[----:B------:R-:W-:Y:S02]  /*12550*/  IMAD.MOV.U32 R13, RZ, RZ, R8 ;  /* 0x000000ffff0d7224 */ /* 0x000fe400078e0008 */
[----:B------:R-:W-:Y:S02]  /*12560*/  IMAD.MOV.U32 R12, RZ, RZ, 0x4 ;  /* 0x00000004ff0c7424 */ /* 0x000fe400078e00ff */
[----:B------:R-:W-:-:S07]  /*12570*/  IMAD.MOV.U32 R2, RZ, RZ, R14 ;  /* 0x000000ffff027224 */ /* 0x000fce00078e000e */
[----:B------:R-:W-:Y:S05]  /*12580*/  WARPSYNC.COLLECTIVE R15, `(.L_x_9607) ;  /* 0x000000000f087348 */ /* 0x000fea0003c00000 */
[----:B------:R0:W1:Y:S02]  /*12590*/  SHFL.IDX P6, R14, R13, R12, R11 ;  /* 0x0000000c0d0e7389 */ /* 0x00006400000c000b */
[----:B01----:R-:W-:Y:S01]  /*125a0*/  ENDCOLLECTIVE ;  /* 0x000000000000791b */ /* 0x003fe20003800000 */
.L_x_9607:
        /* <DEDUP_REMOVED lines=11> */
.L_x_9608:
[----:B------:R-:W-:Y:S02]  /*12660*/  IMAD.MOV.U32 R13, RZ, RZ, R8 ;  /* 0x000000ffff0d7224 */ /* 0x000fe400078e0008 */
[----:B------:R-:W-:Y:S02]  /*12670*/  IMAD.MOV.U32 R12, RZ, RZ, 0x5 ;  /* 0x00000005ff0c7424 */ /* 0x000fe400078e00ff */
[----:B------:R-:W-:-:S07]  /*12680*/  IMAD.MOV.U32 R2, RZ, RZ, R14 ;  /* 0x000000ffff027224 */ /* 0x000fce00078e000e */
[----:B------:R-:W-:Y:S05]  /*12690*/  WARPSYNC.COLLECTIVE R15, `(.L_x_9609) ;  /* 0x000000000f087348 */ /* 0x000fea0003c00000 */
[----:B------:R0:W1:Y:S02]  /*126a0*/  SHFL.IDX P6, R14, R13, R12, R11 ;  /* 0x0000000c0d0e7389 */ /* 0x00006400000c000b */
[----:B01----:R-:W-:Y:S01]  /*126b0*/  ENDCOLLECTIVE ;  /* 0x000000000000791b */ /* 0x003fe20003800000 */
.L_x_9609:
        /* <DEDUP_REMOVED lines=11> */
.L_x_9610:
[----:B------:R-:W-:Y:S05]  /*12770*/  BRA `(.L_x_9611) ;  /* 0xffffffc000587947 */ /* 0x000fea000383ffff */
.L_x_9513:
[----:B--2---:R2:W3:Y:S02]  /*12780*/  SYNCS.PHASECHK.TRANS64.TRYWAIT P0, [R10+URZ+0x22860], R20 ;  /* 0x022860140a0075a7 */ /* 0x0044e4000800017f */
[----:B---3--:R-:W-:Y:S05]  /*12790*/  @!P0 NANOSLEEP.SYNCS 0x989680 ;  /* 0x009896800000895d */ /* 0x008fea0003900000 */
[----:B------:R-:W3:Y:S02]  /*127a0*/  @!P0 SYNCS.PHASECHK.TRANS64 P0, [R10+URZ+0x22860], R20 ;  /* 0x022860140a0085a7 */ /* 0x000ee4000800007f */
[----:B---3--:R-:W-:Y:S05]  /*127b0*/  @!P0 BRA `(.L_x_9513) ;  /* 0xfffffffc00f08947 */ /* 0x008fea000383ffff */
[----:B------:R-:W-:Y:S05]  /*127c0*/  BRA `(.L_x_9612) ;  /* 0xffffffc000a87947 */ /* 0x000fea000383ffff */
.L_x_9514:
        /* <DEDUP_REMOVED lines=8> */
.L_x_9614:
[----:B------:R-:W-:Y:S05]  /*12850*/  BSYNC B1 ;  /* 0x0000000000017941 */ /* 0x000fea0003800000 */
.L_x_9613:
        /* <DEDUP_REMOVED lines=9> */
.L_x_9615:
[----:B------:R-:W-:Y:S02]  /*128f0*/  IMAD.MOV.U32 R13, RZ, RZ, R25 ;  /* 0x000000ffff0d7224 */ /* 0x000fe400078e0019 */
[----:B------:R-:W-:Y:S01]  /*12900*/  IMAD.MOV.U32 R12, RZ, RZ, 0x1 ;  /* 0x00000001ff0c7424 */ /* 0x000fe200078e00ff */
[----:B------:R-:W-:-:S13]  /*12910*/  IADD3 R2, P0, R14, R0, RZ ;  /* 0x000000000e027210 */ /* 0x000fda0007f1e0ff */
[----:B------:R-:W-:Y:S05]  /*12920*/  WARPSYNC.COLLECTIVE R15, `(.L_x_9616) ;  /* 0x000000000f087348 */ /* 0x000fea0003c00000 */
[----:B------:R0:W1:Y:S02]  /*12930*/  SHFL.IDX P6, R14, R13, R12, R11 ;  /* 0x0000000c0d0e7389 */ /* 0x00006400000c000b */
[----:B01----:R-:W-:Y:S01]  /*12940*/  ENDCOLLECTIVE ;  /* 0x000000000000791b */ /* 0x003fe20003800000 */
.L_x_9616:
        /* <DEDUP_REMOVED lines=13> */
.L_x_9617:
[----:B------:R-:W-:Y:S02]  /*12a20*/  IMAD.MOV.U32 R13, RZ, RZ, R25 ;  /* 0x000000ffff0d7224 */ /* 0x000fe400078e0019 */
[----:B------:R-:W-:Y:S01]  /*12a30*/  IMAD.MOV.U32 R12, RZ, RZ, 0x2 ;  /* 0x00000002ff0c7424 */ /* 0x000fe200078e00ff */
[----:B------:R-:W-:-:S13]  /*12a40*/  IADD3 R2, P0, R14, R0, RZ ;  /* 0x000000000e027210 */ /* 0x000fda0007f1e0ff */
[----:B------:R-:W-:Y:S05]  /*12a50*/  WARPSYNC.COLLECTIVE R15, `(.L_x_9618) ;  /* 0x000000000f087348 */ /* 0x000fea0003c00000 */
[----:B------:R0:W1:Y:S02]  /*12a60*/  SHFL.IDX P6, R14, R13, R12, R11 ;  /* 0x0000000c0d0e7389 */ /* 0x00006400000c000b */
[----:B01----:R-:W-:Y:S01]  /*12a70*/  ENDCOLLECTIVE ;  /* 0x000000000000791b */ /* 0x003fe20003800000 */
.L_x_9618:
        /* <DEDUP_REMOVED lines=13> */
.L_x_9619:
[----:B------:R-:W-:Y:S02]  /*12b50*/  IMAD.MOV.U32 R13, RZ, RZ, R25 ;  /* 0x000000ffff0d7224 */ /* 0x000fe400078e0019 */
[----:B------:R-:W-:Y:S02]  /*12b60*/  IMAD.MOV.U32 R12, RZ, RZ, 0x3 ;  /* 0x00000003ff0c7424 */ /* 0x000fe400078e00ff */
[----:B------:R-:W-:-:S07]  /*12b70*/  IMAD.MOV.U32 R8, RZ, RZ, R14 ;  /* 0x000000ffff087224 */ /* 0x000fce00078e000e */
[----:B------:R-:W-:Y:S05]  /*12b80*/  WARPSYNC.COLLECTIVE R15, `(.L_x_9620) ;  /* 0x000000000f087348 */ /* 0x000fea0003c00000 */
[----:B------:R0:W1:Y:S02]  /*12b90*/  SHFL.IDX P6, R14, R13, R12, R11 ;  /* 0x0000000c0d0e7389 */ /* 0x00006400000c000b */
[----:B01----:R-:W-:Y:S01]  /*12ba0*/  ENDCOLLECTIVE ;  /* 0x000000000000791b */ /* 0x003fe20003800000 */
.L_x_9620:
        /* <DEDUP_REMOVED lines=14> */
.L_x_9621:
[----:B------:R-:W-:Y:S02]  /*12c90*/  IMAD.MOV.U32 R13, RZ, RZ, R25 ;  /* 0x000000ffff0d7224 */ /* 0x000fe400078e0019 */
[----:B------:R-:W-:Y:S01]  /*12ca0*/  IMAD.MOV.U32 R12, RZ, RZ, 0x4 ;  /* 0x00000004ff0c7424 */ /* 0x000fe200078e00ff */
[----:B------:R-:W-:-:S13]  /*12cb0*/  IADD3 R2, P0, R14, R0, RZ ;  /* 0x000000000e027210 */ /* 0x000fda0007f1e0ff */
[----:B------:R-:W-:Y:S05]  /*12cc0*/  WARPSYNC.COLLECTIVE R15, `(.L_x_9622) ;  /* 0x000000000f087348 */ /* 0x000fea0003c00000 */
[----:B------:R0:W1:Y:S02]  /*12cd0*/  SHFL.IDX P6, R14, R13, R12, R11 ;  /* 0x0000000c0d0e7389 */ /* 0x00006400000c000b */
[----:B01----:R-:W-:Y:S01]  /*12ce0*/  ENDCOLLECTIVE ;  /* 0x000000000000791b */ /* 0x003fe20003800000 */
.L_x_9622:
[----:B------:R-:W-:-:S05]  /*12cf0*/  IMAD.X R3, RZ, RZ, R5, P0 ;  /* 0x000000ffff037224 */ /* 0x000fca00000e0605 */
[----:B------:R-:W-:Y:S01]  /*12d00*/  @!PT LDS RZ, [RZ] ;  /* 0x00000000fffff984 */ /* 0x000fe20000000800 */
[----:B------:R-:W-:Y:S01]  /*12d10*/  @!PT LDS RZ, [RZ] ;  /* 0x00000000fffff984 */ /* 0x000fe20000000800 */
[----:B------:R-:W-:Y:S01]  /*12d20*/  @!PT LDS RZ, [RZ] ;  /* 0x00000000fffff984 */ /* 0x000fe20000000800 */
[----:B------:R-:W-:Y:S04]  /*12d30*/  LDGSTS.E.BYPASS.LTC128B.128 [R20+0x1c00], desc[UR50][R2.64], !P5 ;  /* 0x01c0000002147fae */ /* 0x000fe8000e901d72 */
[----:B------:R-:W-:Y:S01]  /*12d40*/  LDGSTS.E.BYPASS.LTC128B.128 [R20+0x4c00], desc[UR50][R2.64+0x80], !P4 ;  /* 0x04c0008002147fae */ /* 0x000fe2000e101d72 */
[----:B------:R-:W-:-:S03]  /*12d50*/  IMAD.MOV.U32 R13, RZ, RZ, R17 ;  /* 0x000000ffff0d7224 */ /* 0x000fc600078e0011 */
[----:B------:R-:W-:Y:S04]  /*12d60*/  LDGSTS.E.BYPASS.LTC128B.128 [R20+0x7c00], desc[UR50][R2.64+0x100], !P3 ;  /* 0x07c0010002147fae */ /* 0x000fe8000d901d72 */
[----:B------:R0:W-:Y:S02]  /*12d70*/  LDGSTS.E.BYPASS.LTC128B.128 [R20+0xac00], desc[UR50][R2.64+0x180], !P1 ;  /* 0x0ac0018002147fae */ /* 0x0001e4000c901d72 */
[----:B0-----:R-:W-:-:S07]  /*12d80*/  IMAD.MOV.U32 R3, RZ, RZ, R14 ;  /* 0x000000ffff037224 */ /* 0x001fce00078e000e */
[----:B------:R-:W-:Y:S05]  /*12d90*/  WARPSYNC.COLLECTIVE R15, `(.L_x_9623) ;  /* 0x000000000f087348 */ /* 0x000fea0003c00000 */
[----:B------:R0:W1:Y:S02]  /*12da0*/  SHFL.IDX P6, R14, R13, R12, R11 ;  /* 0x0000000c0d0e7389 */ /* 0x00006400000c000b */
[----:B01----:R-:W-:Y:S01]  /*12db0*/  ENDCOLLECTIVE ;  /* 0x000000000000791b */ /* 0x003fe20003800000 */
.L_x_9623:
[----:B------:R-:W-:Y:S02]  /*12dc0*/  IMAD.MOV.U32 R13, RZ, RZ, R25 ;  /* 0x000000ffff0d7224 */ /* 0x000fe400078e0019 */
[----:B------:R-:W-:Y:S01]  /*12dd0*/  IMAD.MOV.U32 R12, RZ, RZ, 0x5 ;  /* 0x00000005ff0c7424 */ /* 0x000fe200078e00ff */
[----:B------:R-:W-:-:S13]  /*12de0*/  IADD3 R2, P0, R14, R0, RZ ;  /* 0x000000000e027210 */ /* 0x000fda0007f1e0ff */
[----:B------:R-:W-:Y:S05]  /*12df0*/  WARPSYNC.COLLECTIVE R15, `(.L_x_9624) ;  /* 0x000000000f087348 */ /* 0x000fea0003c00000 */
[----:B------:R0:W1:Y:S02]  /*12e00*/  SHFL.IDX P6, R14, R13, R12, R11 ;  /* 0x0000000c0d0e7389 */ /* 0x00006400000c000b */
[----:B01----:R-:W-:Y:S01]  /*12e10*/  ENDCOLLECTIVE ;  /* 0x000000000000791b */ /* 0x003fe20003800000 */
.L_x_9624:
        /* <DEDUP_REMOVED lines=13> */
.L_x_9625:
[----:B------:R-:W-:Y:S05]  /*12ef0*/  BRA `(.L_x_9626) ;  /* 0xffffffbc00e87947 */ /* 0x000fea000383ffff */
.L_x_9522:
        /* <DEDUP_REMOVED lines=8> */
.L_x_9628:
[----:B------:R-:W-:Y:S05]  /*12f80*/  BSYNC B0 ;  /* 0x0000000000007941 */ /* 0x000fea0003800000 */
.L_x_9627:
        /* <DEDUP_REMOVED lines=9> */
.L_x_9629:
        /* <DEDUP_REMOVED lines=24> */
.L_x_9630:
[----:B------:R-:W-:Y:S01]  /*131a0*/  IMAD.MOV.U32 R12, RZ, RZ, 0x2 ;  /* 0x00000002ff0c7424 */ /* 0x000fe200078e00ff */
[----:B------:R-:W-:-:S05]  /*131b0*/  SEL R14, R14, RZ, P1 ;  /* 0x000000ff0e0e7207 */ /* 0x000fca0000800000 */
[----:B------:R-:W-:-:S04]  /*131c0*/  IMAD.IADD R5, R13, 0x1, R14 ;  /* 0x000000010d057824 */ /* 0x000fc800078e020e */
[----:B------:R-:W-:-:S07]  /*131d0*/  IMAD.MOV.U32 R13, RZ, RZ, R5 ;  /* 0x000000ffff0d7224 */ /* 0x000fce00078e0005 */
[----:B------:R-:W-:Y:S05]  /*131e0*/  WARPSYNC.COLLECTIVE R15, `(.L_x_9631) ;  /* 0x000000000f087348 */ /* 0x000fea0003c00000 */
[----:B------:R0:W1:Y:S02]  /*131f0*/  SHFL.UP P6, R14, R13, R12, R11 ;  /* 0x0400000c0d0e7389 */ /* 0x00006400000c000b */
[----:B01----:R-:W-:Y:S01]  /*13200*/  ENDCOLLECTIVE ;  /* 0x000000000000791b */ /* 0x003fe20003800000 */
.L_x_9631:
[----:B------:R-:W-:Y:S01]  /*13210*/  IMAD.MOV.U32 R12, RZ, RZ, 0x4 ;  /* 0x00000004ff0c7424 */ /* 0x000fe200078e00ff */
[----:B------:R-:W-:-:S05]  /*13220*/  SEL R2, R14, RZ, P2 ;  /* 0x000000ff0e027207 */ /* 0x000fca0001000000 */
[----:B------:R-:W-:-:S04]  /*13230*/  IMAD.IADD R2, R5, 0x1, R2 ;  /* 0x0000000105027824 */ /* 0x000fc800078e0202 */
[----:B------:R-:W-:-:S07]  /*13240*/  IMAD.MOV.U32 R13, RZ, RZ, R2 ;  /* 0x000000ffff0d7224 */ /* 0x000fce00078e0002 */
[----:B------:R-:W-:Y:S05]  /*13250*/  WARPSYNC.COLLECTIVE R15, `(.L_x_9632) ;  /* 0x000000000f087348 */ /* 0x000fea0003c00000 */
[----:B------:R0:W1:Y:S02]  /*13260*/  SHFL.UP P6, R14, R13, R12, R11 ;  /* 0x0400000c0d0e7389 */ /* 0x00006400000c000b */
[----:B01----:R-:W-:Y:S01]  /*13270*/  ENDCOLLECTIVE ;  /* 0x000000000000791b */ /* 0x003fe20003800000 */
.L_x_9632:
[----:B------:R-:W-:Y:S01]  /*13280*/  IMAD.MOV.U32 R12, RZ, RZ, 0x8 ;  /* 0x00000008ff0c7424 */ /* 0x000fe200078e00ff */
[----:B------:R-:W-:-:S05]  /*13290*/  SEL R3, R14, RZ, P3 ;  /* 0x000000ff0e037207 */ /* 0x000fca0001800000 */
[----:B------:R-:W-:-:S04]  /*132a0*/  IMAD.IADD R3, R2, 0x1, R3 ;  /* 0x0000000102037824 */ /* 0x000fc800078e0203 */
[----:B------:R-:W-:-:S07]  /*132b0*/  IMAD.MOV.U32 R13, RZ, RZ, R3 ;  /* 0x000000ffff0d7224 */ /* 0x000fce00078e0003 */
[----:B------:R-:W-:Y:S05]  /*132c0*/  WARPSYNC.COLLECTIVE R15, `(.L_x_9633) ;  /* 0x000000000f087348 */ /* 0x000fea0003c00000 */
[----:B------:R0:W1:Y:S02]  /*132d0*/  SHFL.UP P6, R14, R13, R12, R11 ;  /* 0x0400000c0d0e7389 */ /* 0x00006400000c000b */
[----:B01----:R-:W-:Y:S01]  /*132e0*/  ENDCOLLECTIVE ;  /* 0x000000000000791b */ /* 0x003fe20003800000 */
.L_x_9633:
[----:B------:R-:W-:Y:S01]  /*132f0*/  IMAD.MOV.U32 R12, RZ, RZ, 0x10 ;  /* 0x00000010ff0c7424 */ /* 0x000fe200078e00ff */
[----:B------:R-:W-:-:S05]  /*13300*/  SEL R14, R14, RZ, P4 ;  /* 0x000000ff0e0e7207 */ /* 0x000fca0002000000 */
[----:B------:R-:W-:-:S04]  /*13310*/  IMAD.IADD R5, R3, 0x1, R14 ;  /* 0x0000000103057824 */ /* 0x000fc800078e020e */
[----:B------:R-:W-:-:S07]  /*13320*/  IMAD.MOV.U32 R13, RZ, RZ, R5 ;  /* 0x000000ffff0d7224 */ /* 0x000fce00078e0005 */
[----:B------:R-:W-:Y:S05]  /*13330*/  WARPSYNC.COLLECTIVE R15, `(.L_x_9634) ;  /* 0x000000000f087348 */ /* 0x000fea0003c00000 */
[----:B------:R0:W1:Y:S02]  /*13340*/  SHFL.UP P6, R14, R13, R12, R11 ;  /* 0x0400000c0d0e7389 */ /* 0x00006400000c000b */
[----:B01----:R-:W-:Y:S01]  /*13350*/  ENDCOLLECTIVE ;  /* 0x000000000000791b */ /* 0x003fe20003800000 */
.L_x_9634:
        /* <DEDUP_REMOVED lines=8> */
.L_x_9635:
[----:B------:R-:W-:Y:S05]  /*133e0*/  BRA `(.L_x_9636) ;  /* 0xffffffc000487947 */ /* 0x000fea000383ffff */
.L_x_9525:
[----:B------:R-:W-:Y:S01]  /*133f0*/  BSSY B0, `(.L_x_9637) ;  /* 0x0000007000007945 */ /* 0x000fe20003800000 */
[----:B------:R-:W-:Y:S02]  /*13400*/  IMAD.MOV.U32 R12, RZ, RZ, 0x1 ;  /* 0x00000001ff0c7424 */ /* 0x000fe400078e00ff */
[----:B------:R-:W-:Y:S02]  /*13410*/  IMAD.MOV.U32 R11, RZ, RZ, RZ ;  /* 0x000000ffff0b7224 */ /* 0x000fe400078e00ff */
[----:B------:R-:W-:-:S07]  /*13420*/  IMAD.MOV.U32 R15, RZ, RZ, -0x1 ;  /* 0xffffffffff0f7424 */ /* 0x000fce00078e00ff */
[----:B01----:R-:W-:Y:S05]  /*13430*/  WARPSYNC.COLLECTIVE R15, `(.L_x_9638) ;  /* 0x000000000f087348 */ /* 0x003fea0003c00000 */
[----:B------:R2:W3:Y:S02]  /*13440*/  SHFL.UP P6, R14, R13, R12, R11 ;  /* 0x0400000c0d0e7389 */ /* 0x0004e400000c000b */
[----:B0123--:R-:W-:Y:S01]  /*13450*/  ENDCOLLECTIVE ;  /* 0x000000000000791b */ /* 0x00ffe20003800000 */
.L_x_9638:
[----:B------:R-:W-:Y:S05]  /*13460*/  BSYNC B0 ;  /* 0x0000000000007941 */ /* 0x000fea0003800000 */
.L_x_9637:
        /* <DEDUP_REMOVED lines=8> */
.L_x_9639:
[----:B------:R-:W-:Y:S01]  /*134f0*/  IMAD.MOV.U32 R12, RZ, RZ, 0x4 ;  /* 0x00000004ff0c7424 */ /* 0x000fe200078e00ff */
[----:B------:R-:W-:-:S05]  /*13500*/  SEL R2, R14, RZ, P2 ;  /* 0x000000ff0e027207 */ /* 0x000fca0001000000 */
[----:B------:R-:W-:-:S04]  /*13510*/  IMAD.IADD R2, R13, 0x1, R2 ;  /* 0x000000010d027824 */ /* 0x000fc800078e0202 */
[----:B------:R-:W-:-:S07]  /*13520*/  IMAD.MOV.U32 R13, RZ, RZ, R2 ;  /* 0x000000ffff0d7224 */ /* 0x000fce00078e0002 */
[----:B------:R-:W-:Y:S05]  /*13530*/  WARPSYNC.COLLECTIVE R15, `(.L_x_9640) ;  /* 0x000000000f087348 */ /* 0x000fea0003c00000 */
[----:B------:R0:W1:Y:S02]  /*13540*/  SHFL.UP P6, R14, R13, R12, R11 ;  /* 0x0400000c0d0e7389 */ /* 0x00006400000c000b */
[----:B01----:R-:W-:Y:S01]  /*13550*/  ENDCOLLECTIVE ;  /* 0x000000000000791b */ /* 0x003fe20003800000 */
.L_x_9640:
[----:B------:R-:W-:Y:S01]  /*13560*/  IMAD.MOV.U32 R12, RZ, RZ, 0x8 ;  /* 0x00000008ff0c7424 */ /* 0x000fe200078e00ff */
[----:B------:R-:W-:-:S05]  /*13570*/  SEL R3, R14, RZ, P3 ;  /* 0x000000ff0e037207 */ /* 0x000fca0001800000 */
[----:B------:R-:W-:-:S04]  /*13580*/  IMAD.IADD R3, R2, 0x1, R3 ;  /* 0x0000000102037824 */ /* 0x000fc800078e0203 */
[----:B------:R-:W-:-:S07]  /*13590*/  IMAD.MOV.U32 R13, RZ, RZ, R3 ;  /* 0x000000ffff0d7224 */ /* 0x000fce00078e0003 */
[----:B------:R-:W-:Y:S05]  /*135a0*/  WARPSYNC.COLLECTIVE R15, `(.L_x_9641) ;  /* 0x000000000f087348 */ /* 0x000fea0003c00000 */
[----:B------:R0:W1:Y:S02]  /*135b0*/  SHFL.UP P6, R14, R13, R12, R11 ;  /* 0x0400000c0d0e7389 */ /* 0x00006400000c000b */
[----:B01----:R-:W-:Y:S01]  /*135c0*/  ENDCOLLECTIVE ;  /* 0x000000000000791b */ /* 0x003fe20003800000 */
.L_x_9641:
[----:B------:R-:W-:Y:S01]  /*135d0*/  IMAD.MOV.U32 R12, RZ, RZ, 0x10 ;  /* 0x00000010ff0c7424 */ /* 0x000fe200078e00ff */
[----:B------:R-:W-:-:S05]  /*135e0*/  SEL R14, R14, RZ, P4 ;  /* 0x000000ff0e0e7207 */ /* 0x000fca0002000000 */
[----:B------:R-:W-:-:S04]  /*135f0*/  IMAD.IADD R5, R3, 0x1, R14 ;  /* 0x0000000103057824 */ /* 0x000fc800078e020e */
[----:B------:R-:W-:-:S07]  /*13600*/  IMAD.MOV.U32 R13, RZ, RZ, R5 ;  /* 0x000000ffff0d7224 */ /* 0x000fce00078e0005 */
[----:B------:R-:W-:Y:S05]  /*13610*/  WARPSYNC.COLLECTIVE R15, `(.L_x_9642) ;  /* 0x000000000f087348 */ /* 0x000fea0003c00000 */
[----:B------:R0:W1:Y:S02]  /*13620*/  SHFL.UP P6, R14, R13, R12, R11 ;  /* 0x0400000c0d0e7389 */ /* 0x00006400000c000b */
[----:B01----:R-:W-:Y:S01]  /*13630*/  ENDCOLLECTIVE ;  /* 0x000000000000791b */ /* 0x003fe20003800000 */
.L_x_9642:
        /* <DEDUP_REMOVED lines=8> */
.L_x_9643:
[----:B------:R-:W-:Y:S05]  /*136c0*/  BRA `(.L_x_9644) ;  /* 0xffffffc000347947 */ /* 0x000fea000383ffff */
.L_x_9527:
[----:B------:R-:W-:Y:S01]  /*136d0*/  BSSY B0, `(.L_x_9645) ;  /* 0x0000006000007945 */ /* 0x000fe20003800000 */
[----:B------:R-:W-:Y:S01]  /*136e0*/  PLOP3.LUT P6, PT, P6, PT, PT, 0x8, 0x0 ;  /* 0x000000000000781c */ /* 0x000fe200037ce170 */
[----:B------:R-:W-:-:S12]  /*136f0*/  IMAD.MOV.U32 R15, RZ, RZ, -0x1 ;  /* 0xffffffffff0f7424 */ /* 0x000fd800078e00ff */
[----:B012---:R-:W-:Y:S05]  /*13700*/  WARPSYNC.COLLECTIVE R15, `(.L_x_9646) ;  /* 0x000000000f087348 */ /* 0x007fea0003c00000 */
[----:B------:R-:W-:Y:S01]  /*13710*/  VOTE.ANY R14, PT, P6 ;  /* 0x00000000000e7806 */ /* 0x000fe200030e0100 */
[----:B012---:R-:W-:Y:S06]  /*13720*/  ENDCOLLECTIVE ;  /* 0x000000000000791b */ /* 0x007fec0003800000 */
.L_x_9646:
[----:B------:R-:W-:Y:S05]  /*13730*/  BSYNC B0 ;  /* 0x0000000000007941 */ /* 0x000fea0003800000 */
.L_x_9645:
        /* <DEDUP_REMOVED lines=9> */
.L_x_9647:
[----:B------:R-:W-:Y:S02]  /*137d0*/  IMAD.MOV.U32 R13, RZ, RZ, R4 ;  /* 0x000000ffff0d7224 */ /* 0x000fe400078e0004 */
[----:B------:R-:W-:-:S07]  /*137e0*/  IMAD.MOV.U32 R7, RZ, RZ, R14 ;  /* 0x000000ffff077224 */ /* 0x000fce00078e000e */
[----:B------:R-:W-:Y:S05]  /*137f0*/  WARPSYNC.COLLECTIVE R15, `(.L_x_9648) ;  /* 0x000000000f087348 */ /* 0x000fea0003c00000 */
[----:B------:R0:W1:Y:S02]  /*13800*/  SHFL.IDX P6, R14, R13, R12, R11 ;  /* 0x0000000c0d0e7389 */ /* 0x00006400000c000b */
[----:B01----:R-:W-:Y:S01]  /*13810*/  ENDCOLLECTIVE ;  /* 0x000000000000791b */ /* 0x003fe20003800000 */
.L_x_9648:
[----:B------:R-:W-:Y:S01]  /*13820*/  IMAD.MOV.U32 R4, RZ, RZ, R14 ;  /* 0x000000ffff047224 */ /* 0x000fe200078e000e */
[----:B------:R-:W-:Y:S06]  /*13830*/  BRA `(.L_x_9649) ;  /* 0xffffffc000147947 */ /* 0x000fec000383ffff */
.L_x_9529:
[----:B------:R-:W-:Y:S01]  /*13840*/  BSSY B0, `(.L_x_9650) ;  /* 0x0000007000007945 */ /* 0x000fe20003800000 */
[----:B------:R-:W-:Y:S02]  /*13850*/  IMAD.MOV.U32 R13, RZ, RZ, R2 ;  /* 0x000000ffff0d7224 */ /* 0x000fe400078e0002 */
[----:B------:R-:W-:Y:S02]  /*13860*/  IMAD.MOV.U32 R11, RZ, RZ, 0x1f ;  /* 0x0000001fff0b7424 */ /* 0x000fe400078e00ff */
[----:B------:R-:W-:-:S07]  /*13870*/  IMAD.MOV.U32 R15, RZ, RZ, -0x1 ;  /* 0xffffffffff0f7424 */ /* 0x000fce00078e00ff */
[----:B01234-:R-:W-:Y:S05]  /*13880*/  WARPSYNC.COLLECTIVE R15, `(.L_x_9651) ;  /* 0x000000000f087348 */ /* 0x01ffea0003c00000 */
[----:B------:R0:W0:Y:S02]  /*13890*/  SHFL.IDX P6, R14, R13, R12, R11 ;  /* 0x0000000c0d0e7389 */ /* 0x00002400000c000b */
[----:B01234-:R-:W-:Y:S01]  /*138a0*/  ENDCOLLECTIVE ;  /* 0x000000000000791b */ /* 0x01ffe20003800000 */
.L_x_9651:
[----:B------:R-:W-:Y:S05]  /*138b0*/  BSYNC B0 ;  /* 0x0000000000007941 */ /* 0x000fea0003800000 */
.L_x_9650:
[----:B------:R-:W-:Y:S01]  /*138c0*/  IMAD.MOV.U32 R6, RZ, RZ, R14 ;  /* 0x000000ffff067224 */ /* 0x000fe200078e000e */
[----:B------:R-:W-:Y:S06]  /*138d0*/  BRA `(.L_x_9528) ;  /* 0xffffffc000047947 */ /* 0x000fec000383ffff */
.L_x_9533:
[----:B-1----:R1:W2:Y:S02]  /*138e0*/  SYNCS.PHASECHK.TRANS64.TRYWAIT P0, [R7+URZ+0x22820], R0 ;  /* 0x02282000070075a7 */ /* 0x0022a4000800017f */
[----:B--2---:R-:W-:Y:S05]  /*138f0*/  @!P0 NANOSLEEP.SYNCS 0x989680 ;  /* 0x009896800000895d */ /* 0x004fea0003900000 */
[----:B------:R-:W2:Y:S02]  /*13900*/  @!P0 SYNCS.PHASECHK.TRANS64 P0, [R7+URZ+0x22820], R0 ;  /* 0x02282000070085a7 */ /* 0x000ea4000800007f */
[----:B--2---:R-:W-:Y:S05]  /*13910*/  @!P0 BRA `(.L_x_9533) ;  /* 0xfffffffc00f08947 */ /* 0x004fea000383ffff */
[----:B------:R-:W-:Y:S05]  /*13920*/  BRA `(.L_x_9652) ;  /* 0xffffffc4005c7947 */ /* 0x000fea000383ffff */
.L_x_9534:
        /* <DEDUP_REMOVED lines=8> */
[----:B01-34-:R-:W-:Y:S05]  /*139b0*/  WARPSYNC.COLLECTIVE R15, `(.L_x_9654) ;  /* 0x000000000f087348 */ /* 0x01bfea0003c00000 */
[----:B------:R2:W0:Y:S02]  /*139c0*/  SHFL.IDX P6, R14, R13, R12, R11 ;  /* 0x0000000c0d0e7389 */ /* 0x00042400000c000b */
[----:B01234-:R-:W-:Y:S01]  /*139d0*/  ENDCOLLECTIVE ;  /* 0x000000000000791b */ /* 0x01ffe20003800000 */
.L_x_9654:
[----:B------:R-:W-:Y:S05]  /*139e0*/  BSYNC B0 ;  /* 0x0000000000007941 */ /* 0x000fea0003800000 */
.L_x_9653:
[----:B------:R-:W-:Y:S05]  /*139f0*/  BRA `(.L_x_9655) ;  /* 0xffffffc400447947 */ /* 0x000fea000383ffff */
.L_x_9537:
[----:B------:R-:W-:Y:S01]  /*13a00*/  BSSY B1, `(.L_x_9656) ;  /* 0x0000006000017945 */ /* 0x000fe20003800000 */
[----:B------:R-:W-:-:S07]  /*13a10*/  IMAD.MOV.U32 R15, RZ, RZ, -0x1 ;  /* 0xffffffffff0f7424 */ /* 0x000fce00078e00ff */
[----:B01-34-:R-:W-:Y:S05]  /*13a20*/  WARPSYNC.COLLECTIVE R15, `(.L_x_9657) ;  /* 0x000000000f0c7348 */ /* 0x01bfea0003c00000 */
[----:B------:R-:W-:Y:S02]  /*13a30*/  ELECT P6, UR62, PT ;  /* 0x00000000003e782f */ /* 0x000fe400038c0000 */
[----:B------:R-:W-:Y:S01]  /*13a40*/  MOV R14, UR62 ;  /* 0x0000003e000e7c02 */ /* 0x000fe20008000f00 */
[----:B01-34-:R-:W-:Y:S10]  /*13a50*/  ENDCOLLECTIVE ;  /* 0x000000000000791b */ /* 0x01bff40003800000 */
.L_x_9657:
[----:B------:R-:W-:Y:S05]  /*13a60*/  BSYNC B1 ;  /* 0x0000000000017941 */ /* 0x000fea0003800000 */
.L_x_9656:
[----:B------:R-:W-:Y:S05]  /*13a70*/  BRA `(.L_x_9658) ;  /* 0xffffffc4003c7947 */ /* 0x000fea000383ffff */
.L_x_9539:
[----:B-1----:R1:W2:Y:S02]  /*13a80*/  SYNCS.PHASECHK.TRANS64.TRYWAIT P1, [R5+URZ+0x22840], R0 ;  /* 0x02284000050075a7 */ /* 0x0022a4000802017f */
[----:B--2---:R-:W-:Y:S05]  /*13a90*/  @!P1 NANOSLEEP.SYNCS 0x989680 ;  /* 0x009896800000995d */ /* 0x004fea0003900000 */
[----:B------:R-:W2:Y:S02]  /*13aa0*/  @!P1 SYNCS.PHASECHK.TRANS64 P1, [R5+URZ+0x22840], R0 ;  /* 0x02284000050095a7 */ /* 0x000ea4000802007f */
[----:B--2---:R-:W-:Y:S05]  /*13ab0*/  @!P1 BRA `(.L_x_9539) ;  /* 0xfffffffc00f09947 */ /* 0x004fea000383ffff */
[----:B------:R-:W-:Y:S05]  /*13ac0*/  BRA `(.L_x_9659) ;  /* 0xffffffc4005c7947 */ /* 0x000fea000383ffff */
.L_x_9541:
[----:B--2---:R2:W0:Y:S02]  /*13ad0*/  SYNCS.PHASECHK.TRANS64.TRYWAIT P1, [R3+URZ+0x22840], R2 ;  /* 0x02284002030075a7 */ /* 0x004424000802017f */
[----:B0-----:R-:W-:Y:S05]  /*13ae0*/  @!P1 NANOSLEEP.SYNCS 0x989680 ;  /* 0x009896800000995d */ /* 0x001fea0003900000 */
[----:B------:R-:W0:Y:S02]  /*13af0*/  @!P1 SYNCS.PHASECHK.TRANS64 P1, [R3+URZ+0x22840], R2 ;  /* 0x02284002030095a7 */ /* 0x000e24000802007f */
[----:B0-----:R-:W-:Y:S05]  /*13b00*/  @!P1 BRA `(.L_x_9541) ;  /* 0xfffffffc00f09947 */ /* 0x001fea000383ffff */
[----:B------:R-:W-:Y:S05]  /*13b10*/  BRA `(.L_x_9660) ;  /* 0xffffffc400687947 */ /* 0x000fea000383ffff */
.L_x_9543:
[----:B------:R0:W0:Y:S02]  /*13b20*/  SYNCS.PHASECHK.TRANS64.TRYWAIT P1, [R5+URZ+0x22860], R0 ;  /* 0x02286000050075a7 */ /* 0x000024000802017f */
[----:B0-----:R-:W-:Y:S05]  /*13b30*/  @!P1 NANOSLEEP.SYNCS 0x989680 ;  /* 0x009896800000995d */ /* 0x001fea0003900000 */
[----:B------:R-:W0:Y:S02]  /*13b40*/  @!P1 SYNCS.PHASECHK.TRANS64 P1, [R5+URZ+0x22860], R0 ;  /* 0x02286000050095a7 */ /* 0x000e24000802007f */
[----:B0-----:R-:W-:Y:S05]  /*13b50*/  @!P1 BRA `(.L_x_9543) ;  /* 0xfffffffc00f09947 */ /* 0x001fea000383ffff */
[----:B------:R-:W-:Y:S05]  /*13b60*/  BRA `(.L_x_9661) ;  /* 0xffffffc400647947 */ /* 0x000fea000383ffff */
.L_x_9662:
        /* <DEDUP_REMOVED lines=9> */
.L_x_15662:


//--------------------- .text._ZN7cutlass13device_kernelIN5flash11enable_sm90INS1_16FlashAttnFwdSm90INS1_25CollectiveMainloopFwdSm90ILi2EN4cute5tupleIJNS5_1CILi1EEES8_S8_EEENS6_IJNS7_ILi128EEENS7_ILi96EEENS7_ILi64EEEEEELi256ENS_6half_tEfNS_4arch4Sm90ELb0ELb0ELb0ELb1ELb1ELb1ELb0ELb1ELb0ELb1ELb1ELb0EEENS1_21CollectiveEpilogueFwdINS6_IJSA_NS7_ILi256EEESB_EEES9_SE_SG_Li256ELb1ELb1ELb1ELb0EEENS1_36VarlenDynamicPersistentTileSchedulerILi128ELi96ELi256ELi128ELb1ELb1ELb1ELb0ELb1ELb1EEEEEEEEEvNT_6ParamsE --------------------------
	.section	.text._ZN7cutlass13device_kernelIN5flash11enable_sm90INS1_16FlashAttnFwdSm90INS1_25CollectiveMainloopFwdSm90ILi2EN4cute5tupleIJNS5_1CILi1EEES8_S8_EEENS6_IJNS7_ILi128EEENS7_ILi96EEENS7_ILi64EEEEEELi256ENS_6half_tEfNS_4arch4Sm90ELb0ELb0ELb0ELb1ELb1ELb1ELb0ELb1ELb0ELb1ELb1ELb0EEENS1_21CollectiveEpilogueFwdINS6_IJSA_NS7_ILi256EEESB_EEES9_SE_SG_Li256ELb1ELb1ELb1ELb0EEENS1_36VarlenDynamicPersistentTileSchedulerILi128ELi96ELi256ELi128ELb1ELb1ELb1ELb0ELb1ELb1EEEEEEEEEvNT_6ParamsE,"ax",@progbits
	.align	128
.text._ZN7cutlass13device_kernelIN5flash11enable_sm90INS1_16FlashAttnFwdSm90INS1_25CollectiveMainloopFwdSm90ILi2EN4cute5tupleIJNS5_1CILi1EEES8_S8_EEENS6_IJNS7_ILi128EEENS7_ILi96EEENS7_ILi64EEEEEELi256ENS_6half_tEfNS_4arch4Sm90ELb0ELb0ELb0ELb1ELb1ELb1ELb0ELb1ELb0ELb1ELb1ELb0EEENS1_21CollectiveEpilogueFwdINS6_IJSA_NS7_ILi256EEESB_EEES9_SE_SG_Li256ELb1ELb1ELb1ELb0EEENS1_36VarlenDynamicPersistentTileSchedulerILi128ELi96ELi256ELi128ELb1ELb1ELb1ELb0ELb1ELb1EEEEEEEEEvNT_6ParamsE:
        .type           _ZN7cutlass13device_kernelIN5flash11enable_sm90INS1_16FlashAttnFwdSm90INS1_25CollectiveMainloopFwdSm90ILi2EN4cute5tupleIJNS5_1CILi1EEES8_S8_EEENS6_IJNS7_ILi128EEENS7_ILi96EEENS7_ILi64EEEEEELi256ENS_6half_tEfNS_4arch4Sm90ELb0ELb0ELb0ELb1ELb1ELb1ELb0ELb1ELb0ELb1ELb1ELb0EEENS1_21CollectiveEpilogueFwdINS6_IJSA_NS7_ILi256EEESB_EEES9_SE_SG_Li256ELb1ELb1ELb1ELb0EEENS1_36VarlenDynamicPersistentTileSchedulerILi128ELi96ELi256ELi128ELb1ELb1ELb1ELb0ELb1ELb1EEEEEEEEEvNT_6ParamsE,@function
        .size           _ZN7cutlass13device_kernelIN5flash11enable_sm90INS1_16FlashAttnFwdSm90INS1_25CollectiveMainloopFwdSm90ILi2EN4cute5tupleIJNS5_1CILi1EEES8_S8_EEENS6_IJNS7_ILi128EEENS7_ILi96EEENS7_ILi64EEEEEELi256ENS_6half_tEfNS_4arch4Sm90ELb0ELb0ELb0ELb1ELb1ELb1ELb0ELb1ELb0ELb1ELb1ELb0EEENS1_21CollectiveEpilogueFwdINS6_IJSA_NS7_ILi256EEESB_EEES9_SE_SG_Li256ELb1ELb1ELb1ELb0EEENS1_36VarlenDynamicPersistentTileSchedulerILi128ELi96ELi256ELi128ELb1ELb1ELb1ELb0ELb1ELb1EEEEEEEEEvNT_6ParamsE,(.L_x_15663 - _ZN7cutlass13device_kernelIN5flash11enable_sm90INS1_16FlashAttnFwdSm90INS1_25CollectiveMainloopFwdSm90ILi2EN4cute5tupleIJNS5_1CILi1EEES8_S8_EEENS6_IJNS7_ILi128EEENS7_ILi96EEENS7_ILi64EEEEEELi256ENS_6half_tEfNS_4arch4Sm90ELb0ELb0ELb0ELb1ELb1ELb1ELb0ELb1ELb0ELb1ELb1ELb0EEENS1_21CollectiveEpilogueFwdINS6_IJSA_NS7_ILi256EEESB_EEES9_SE_SG_Li256ELb1ELb1ELb1ELb0EEENS1_36VarlenDynamicPersistentTileSchedulerILi128ELi96ELi256ELi128ELb1ELb1ELb1ELb0ELb1ELb1EEEEEEEEEvNT_6ParamsE)
        .other          _ZN7cutlass13device_kernelIN5flash11enable_sm90INS1_16FlashAttnFwdSm90INS1_25CollectiveMainloopFwdSm90ILi2EN4cute5tupleIJNS5_1CILi1EEES8_S8_EEENS6_IJNS7_ILi128EEENS7_ILi96EEENS7_ILi64EEEEEELi256ENS_6half_tEfNS_4arch4Sm90ELb0ELb0ELb0ELb1ELb1ELb1ELb0ELb1ELb0ELb1ELb1ELb0EEENS1_21CollectiveEpilogueFwdINS6_IJSA_NS7_ILi256EEESB_EEES9_SE_SG_Li256ELb1ELb1ELb1ELb0EEENS1_36VarlenDynamicPersistentTileSchedulerILi128ELi96ELi256ELi128ELb1ELb1ELb1ELb0ELb1ELb1EEEEEEEEEvNT_6ParamsE,@"STO_CUDA_ENTRY STV_DEFAULT"
_ZN7cutlass13device_kernelIN5flash11enable_sm90INS1_16FlashAttnFwdSm90INS1_25CollectiveMainloopFwdSm90ILi2EN4cute5tupleIJNS5_1CILi1EEES8_S8_EEENS6_IJNS7_ILi128EEENS7_ILi96EEENS7_ILi64EEEEEELi256ENS_6half_tEfNS_4arch4Sm90ELb0ELb0ELb0ELb1ELb1ELb1ELb0ELb1ELb0ELb1ELb1ELb0EEENS1_21CollectiveEpilogueFwdINS6_IJSA_NS7_ILi256EEESB_EEES9_SE_SG_Li256ELb1ELb1ELb1ELb0EEENS1_36VarlenDynamicPersistentTileSchedulerILi128ELi96ELi256ELi128ELb1ELb1ELb1ELb0ELb1ELb1EEEEEEEEEvNT_6ParamsE:
        /* <DEDUP_REMOVED lines=17> */
.L_x_9664:
[----:B------:R-:W-:Y:S05]  /*0110*/  BSYNC B0 ;  /* 0x0000000000007941 */ /* 0x000fea0003800000 */
.L_x_9663:
[----:B------:R-:W-:Y:S01]  /*0120*/  VOTEU.ANY UP0, P0 ;  /* 0x00000000003f7886 */ /* 0x000fe20000000100 */
[----:B------:R-:W0:Y:S01]  /*0130*/  SHFL.IDX PT, R3, R2, RZ, 0x1f ;  /* 0x00001fff02037589 */ /* 0x000e2200000e0000 */
[----:B------:R-:W-:Y:S01]  /*0140*/  UMOV UR4, 0x80 ;  /* 0x0000008000047882 */ /* 0x000fe20000000000 */
[----:B------:R-:W-:Y:S01]  /*0150*/  UMOV UR7, 0x100 ;  /* 0x0000010000077882 */ /* 0x000fe20000000000 */
[----:B------:R-:W-:Y:S01]  /*0160*/  SHF.R.U32.HI R4, RZ, 0x7, R0 ;  /* 0x00000007ff047819 */ /* 0x000fe20000011600 */
[----:B------:R-:W1:Y:S01]  /*0170*/  @UP0 S2UR UR8, SR_CgaCtaId ;  /* 0x00000000000809c3 */ /* 0x000e620000008800 */
[----:B------:R-:W-:Y:S01]  /*0180*/  @UP0 UMOV UR6, 0x400 ;  /* 0x0000040000060882 */ /* 0x000fe20000000000 */
[----:B------:R-:W-:-:S04]  /*0190*/  @UP0 UIADD3 UR4, -UR4, 0x100000, URZ ;  /* 0x0010000004040890 */ /* 0x000fc8000fffe13f */
[----:B------:R-:W-:Y:S02]  /*01a0*/  @UP0 USHF.L.U32 UR5, UR4, 0xb, URZ ;  /* 0x0000000b04050899 */ /* 0x000fe4000800063f */
[----:B------:R-:W-:Y:S01]  /*01b0*/  @UP0 USHF.L.U32 UR4, UR4, 0x1, URZ ;  /* 0x0000000104040899 */ /* 0x000fe2000800063f */
[----:B------:R-:W-:Y:S01]  /*01c0*/  VOTEU.ANY UP1, P0 ;  /* 0x00000000003f7886 */ /* 0x000fe20000020100 */
[----:B0-----:R-:W-:Y:S02]  /*01d0*/  ISETP.NE.AND P1, PT, R3, RZ, PT ;  /* 0x000000ff0300720c */ /* 0x001fe40003f25270 */
[----:B------:R0:W2:Y:S01]  /*01e0*/  SHFL.IDX PT, R3, R4, RZ, 0x1f ;  /* 0x00001fff04037589 */ /* 0x0000a200000e0000 */
[----:B-1----:R-:W-:Y:S02]  /*01f0*/  @UP0 ULEA UR8, UR8, UR6, 0x18 ;  /* 0x0000000608080291 */ /* 0x002fe4000f8ec03f */
[----:B------:R-:W-:-:S04]  /*0200*/  @UP0 UIADD3 UR6, -UR7, 0x100000, URZ ;  /* 0x0010000007060890 */ /* 0x000fc8000fffe13f */
[----:B------:R-:W-:Y:S02]  /*0210*/  @UP0 USHF.L.U32 UR7, UR6, 0xb, URZ ;  /* 0x0000000b06070899 */ /* 0x000fe4000800063f */
[----:B------:R-:W-:Y:S01]  /*0220*/  @UP0 USHF.L.U32 UR6, UR6, 0x1, URZ ;  /* 0x0000000106060899 */ /* 0x000fe2000800063f */
[----:B------:R-:W-:Y:S01]  /*0230*/  VOTEU.ANY UP0, P0 ;  /* 0x00000000003f7886 */ /* 0x000fe20000000100 */
[----:B------:R-:W1:Y:S04]  /*0240*/  FENCE.VIEW.ASYNC.S ;  /* 0x00000000000073c6 */ /* 0x000e680000000000 */
[----:B-1----:R0:W1:Y:S06]  /*0250*/  @UP0 SYNCS.EXCH.64 URZ, [UR8+0x22800], UR4 ;  /* 0x02280004083f05b2 */ /* 0x00206c0008000100 */
[----:B------:R0:W3:Y:S02]  /*0260*/  @UP1 SYNCS.EXCH.64 URZ, [UR8+0x22820], UR6 ;  /* 0x02282006083f15b2 */ /* 0x0000e40008000100 */
[----:B0-----:R-:W-:Y:S05]  /*0270*/  @P1 BRA `(.L_x_9665) ;  /* 0x0000000000481947 */ /* 0x001fea0003800000 */
        /* <DEDUP_REMOVED lines=16> */
[----:B------:R0:W0:Y:S01]  /*0380*/  SYNCS.EXCH.64 URZ, [UR8+0x22848], UR6 ;  /* 0x02284806083f75b2 */ /* 0x0000220008000100 */
[----:B------:R-:W-:Y:S01]  /*0390*/  NOP ;  /* 0x0000000000007918 */ /* 0x000fe20000000000 */
.L_x_9665:
        /* <DEDUP_REMOVED lines=22> */
.L_x_9666:
        /* <DEDUP_REMOVED lines=18> */
.L_x_9667:
        /* <DEDUP_REMOVED lines=22> */
.L_x_9668:
        /* <DEDUP_REMOVED lines=22> */
.L_x_9669:
[----:B--2---:R-:W-:Y:S01]  /*08e0*/  ISETP.NE.AND P0, PT, R3, RZ, PT ;  /* 0x000000ff0300720c */ /* 0x004fe20003f05270 */
[----:B------:R-:W-:Y:S01]  /*08f0*/  IMAD.MOV.U32 R37, RZ, RZ, 0x1 ;  /* 0x00000001ff257424 */ /* 0x000fe200078e00ff */
[----:B------:R-:W-:Y:S01]  /*0900*/  NOP ;  /* 0x0000000000007918 */ /* 0x000fe20000000000 */
[----:B------:R-:W-:Y:S01]  /*0910*/  ULDC.64 UR40, c[0x0][0x208] ;  /* 0x0000820000287ab9 */ /* 0x000fe20000000a00 */
[----:B------:R-:W-:Y:S02]  /*0920*/  BSSY B9, `(.L_x_9670) ;  /* 0x0001953000097945 */ /* 0x000fe40003800000 */
[----:B------:R-:W-:Y:S01]  /*0930*/  SEL R37, R37, 0x2, !P0 ;  /* 0x0000000225257807 */ /* 0x000fe20004000000 */
[----:B01-34-:R-:W-:Y:S06]  /*0940*/  BAR.SYNC.DEFER_BLOCKING 0x0 ;  /* 0x0000000000007b1d */ /* 0x01bfec0000010000 */
[----:B------:R-:W-:Y:S05]  /*0950*/  @!P0 BRA `(.L_x_9671) ;  /* 0x0000012400348947 */ /* 0x000fea0003800000 */
.L_x_9672:
[----:B------:R-:W-:-:S08]  /*0960*/  NOP ;  /* 0x0000000000007918 */ /* 0x000fd00000000000 */
[----:B------:R-:W0:Y:S02]  /*0970*/  USETMAXREG.TRY_ALLOC.CTAPOOL UP0, 0xe8 ;  /* 0x000000e8000079c8 */ /* 0x000e240008000600 */
[----:B0-----:R-:W-:-:S13]  /*0980*/  PLOP3.LUT P0, PT, PT, PT, UP0, 0x80, 0x0 ;  /* 0x000000000000781c */ /* 0x001fda0003f0f008 */
[----:B------:R-:W-:Y:S05]  /*0990*/  @!P0 BRA `(.L_x_9672) ;  /* 0xfffffffc00f08947 */ /* 0x000fea000383ffff */
[----:B------:R-:W2:Y:S01]  /*09a0*/  LDL.LU R2, [R1] ;  /* 0x0000000001027983 */ /* 0x000ea20000300800 */
[----:B------:R-:W-:Y:S01]  /*09b0*/  SHF.R.U32.HI R4, RZ, 0x7, R0 ;  /* 0x00000007ff047819 */ /* 0x000fe20000011600 */
[----:B------:R-:W-:Y:S01]  /*09c0*/  ULDC UR4, c[0x0][0xc3c] ;  /* 0x00030f0000047ab9 */ /* 0x000fe20000000800 */
[----:B------:R-:W0:Y:S01]  /*09d0*/  S2R R3, SR_CgaCtaId ;  /* 0x0000000000037919 */ /* 0x000e220000008800 */
[----:B------:R-:W-:Y:S06]  /*09e0*/  BAR.ARV 0x8, 0x180 ;  /* 0x0206000000007b1d */ /* 0x000fec0000002000 */
[----:B------:R-:W-:-:S13]  /*09f0*/  ISETP.NE.AND P0, PT, R4, 0x1, PT ;  /* 0x000000010400780c */ /* 0x000fda0003f05270 */
[----:B------:R-:W-:Y:S08]  /*0a00*/  @!P0 BAR.ARV 0x9, 0x100 ;  /* 0x0244000000008b1d */ /* 0x000ff00000002000 */
[----:B------:R-:W-:Y:S01]  /*0a10*/  BAR.SYNC.DEFER_BLOCKING 0x5, 0x180 ;  /* 0x0146000000007b1d */ /* 0x000fe20000010000 */
[----:B------:R-:W-:-:S04]  /*0a20*/  MOV R19, 0x400 ;  /* 0x0000040000137802 */ /* 0x000fc80000000f00 */
[----:B0-----:R-:W-:-:S05]  /*0a30*/  LEA R19, R3, R19, 0x18 ;  /* 0x0000001303137211 */ /* 0x001fca00078ec0ff */
[----:B------:R-:W0:Y:S01]  /*0a40*/  LDS.128 R48, [R19+0x228d0] ;  /* 0x0228d00013307984 */ /* 0x000e220000000c00 */
[----:B------:R-:W-:Y:S06]  /*0a50*/  BAR.ARV 0x4, 0x180 ;  /* 0x0106000000007b1d */ /* 0x000fec0000002000 */
[----:B--2---:R-:W-:-:S04]  /*0a60*/  LOP3.LUT R2, R2, 0xfffffffb, RZ, 0xc0, !PT ;  /* 0xfffffffb02027812 */ /* 0x004fc800078ec0ff */
[----:B------:R-:W-:-:S05]  /*0a70*/  @P0 LOP3.LUT R2, R2, 0x4, RZ, 0xfc, !PT ;  /* 0x0000000402020812 */ /* 0x000fca00078efcff */
[----:B------:R1:W-:Y:S01]  /*0a80*/  STL [R1], R2 ;  /* 0x0000000201007387 */ /* 0x0003e20000100800 */
[----:B0-----:R-:W-:-:S13]  /*0a90*/  ISETP.GE.AND P0, PT, R51, UR4, PT ;  /* 0x0000000433007c0c */ /* 0x001fda000bf06270 */
[----:B-1----:R-:W-:Y:S05]  /*0aa0*/  @P0 BRA `(.L_x_9673) ;  /* 0x0000019000e80947 */ /* 0x002fea0003800000 */
[----:B------:R-:W-:Y:S01]  /*0ab0*/  VIADD R0, R0, 0xffffff80 ;  /* 0xffffff8000007836 */ /* 0x000fe20000000000 */
[----:B------:R-:W-:Y:S01]  /*0ac0*/  LOP3.LUT R210, R37, 0x1, RZ, 0xfc, !PT ;  /* 0x0000000125d27812 */ /* 0x000fe200078efcff */
[----:B------:R-:W-:Y:S02]  /*0ad0*/  IMAD.MOV.U32 R18, RZ, RZ, RZ ;  /* 0x000000ffff127224 */ /* 0x000fe400078e00ff */
[----:B------:R-:W-:Y:S01]  /*0ae0*/  IMAD.MOV.U32 R208, RZ, RZ, RZ ;  /* 0x000000ffffd07224 */ /* 0x000fe200078e00ff */
[----:B------:R-:W-:Y:S01]  /*0af0*/  SHF.R.S32.HI R3, RZ, 0x1f, R0 ;  /* 0x0000001fff037819 */ /* 0x000fe20000011400 */
[----:B------:R-:W-:Y:S02]  /*0b00*/  IMAD.MOV.U32 R218, RZ, RZ, RZ ;  /* 0x000000ffffda7224 */ /* 0x000fe400078e00ff */
[----:B------:R-:W-:Y:S01]  /*0b10*/  IMAD.MOV.U32 R207, RZ, RZ, RZ ;  /* 0x000000ffffcf7224 */ /* 0x000fe200078e00ff */
[CC--:B------:R-:W-:Y:S02]  /*0b20*/  LEA.HI R2, R3.reuse, R0.reuse, RZ, 0x7 ;  /* 0x0000000003027211 */ /* 0x0c0fe400078f38ff */
[----:B------:R-:W-:-:S02]  /*0b30*/  LEA.HI R4, R3, R0, RZ, 0x4 ;  /* 0x0000000003047211 */ /* 0x000fc400078f20ff */
[----:B------:R-:W-:Y:S02]  /*0b40*/  LOP3.LUT R5, R2, 0xffffff80, RZ, 0xc0, !PT ;  /* 0xffffff8002057812 */ /* 0x000fe400078ec0ff */
[----:B------:R-:W-:Y:S02]  /*0b50*/  SHF.R.S32.HI R7, RZ, 0x4, R4 ;  /* 0x00000004ff077819 */ /* 0x000fe40000011404 */
[----:B------:R-:W-:Y:S01]  /*0b60*/  LEA.HI R204, R3, R0, RZ, 0x2 ;  /* 0x0000000003cc7211 */ /* 0x000fe200078f10ff */
[----:B------:R-:W-:Y:S01]  /*0b70*/  IMAD.IADD R13, R0, 0x1, -R5 ;  /* 0x00000001000d7824 */ /* 0x000fe200078e0a05 */
[----:B------:R-:W-:Y:S02]  /*0b80*/  SHF.R.S32.HI R5, RZ, 0x7, R2 ;  /* 0x00000007ff057819 */ /* 0x000fe40000011402 */
[----:B------:R-:W-:Y:S02]  /*0b90*/  LEA.HI R6, R4, R7, RZ, 0x1 ;  /* 0x0000000704067211 */ /* 0x000fe400078f08ff */
[----:B------:R-:W-:Y:S01]  /*0ba0*/  SHF.R.S32.HI R9, RZ, 0x1f, R13 ;  /* 0x0000001fff097819 */ /* 0x000fe2000001140d */
[----:B------:R-:W-:Y:S01]  /*0bb0*/  STL [R1+0xc8], R13 ;  /* 0x0000c80d01007387 */ /* 0x000fe20000100800 */
[----:B------:R-:W-:-:S02]  /*0bc0*/  LEA.HI R2, R2, R5, RZ, 0x1 ;  /* 0x0000000502027211 */ /* 0x000fc400078f08ff */
[----:B------:R-:W-:Y:S02]  /*0bd0*/  LEA.HI R10, R9, R13, RZ, 0x2 ;  /* 0x0000000d090a7211 */ /* 0x000fe400078f10ff */
[----:B------:R-:W-:Y:S02]  /*0be0*/  LOP3.LUT R2, R2, 0x3fffffe, RZ, 0xc0, !PT ;  /* 0x03fffffe02027812 */ /* 0x000fe400078ec0ff */
[--C-:B------:R-:W-:Y:S02]  /*0bf0*/  SHF.R.S32.HI R11, RZ, 0x2, R10.reuse ;  /* 0x00000002ff0b7819 */ /* 0x100fe4000001140a */
[----:B------:R-:W-:Y:S02]  /*0c00*/  SHF.R.S32.HI R8, RZ, 0x1f, R10 ;  /* 0x0000001fff087819 */ /* 0x000fe4000001140a */
[----:B------:R-:W-:Y:S02]  /*0c10*/  LOP3.LUT R6, R6, 0x1ffffffe, RZ, 0xc0, !PT ;  /* 0x1ffffffe06067812 */ /* 0x000fe400078ec0ff */
[----:B------:R-:W-:-:S02]  /*0c20*/  LEA.HI R8, R8, R11, RZ, 0x3 ;  /* 0x0000000b08087211 */ /* 0x000fc400078f18ff */
[----:B------:R-:W-:Y:S01]  /*0c30*/  LEA.HI R9, R9, R13, RZ, 0x5 ;  /* 0x0000000d09097211 */ /* 0x000fe200078f28ff */
[----:B------:R-:W-:Y:S01]  /*0c40*/  IMAD.IADD R6, R7, 0x1, -R6 ;  /* 0x0000000107067824 */ /* 0x000fe200078e0a06 */
[----:B------:R-:W-:Y:S01]  /*0c50*/  LOP3.LUT R12, R8, 0xfffffff8, RZ, 0xc0, !PT ;  /* 0xfffffff8080c7812 */ /* 0x000fe200078ec0ff */
[----:B------:R-:W-:Y:S01]  /*0c60*/  IMAD.IADD R8, R5, 0x1, -R2 ;  /* 0x0000000105087824 */ /* 0x000fe200078e0a02 */
[-C--:B------:R-:W-:Y:S02]  /*0c70*/  LEA.HI R2, R3, R0.reuse, RZ, 0x5 ;  /* 0x0000000003027211 */ /* 0x080fe400078f28ff */
[----:B------:R-:W-:Y:S01]  /*0c80*/  LOP3.LUT R5, R4, 0x3fffff0, RZ, 0xc0, !PT ;  /* 0x03fffff004057812 */ /* 0x000fe200078ec0ff */
[----:B------:R-:W-:Y:S01]  /*0c90*/  IMAD.IADD R12, R11, 0x1, -R12 ;  /* 0x000000010b0c7824 */ /* 0x000fe200078e0a0c */
[----:B------:R-:W-:Y:S02]  /*0ca0*/  LEA.HI R3, R3, R0, RZ, 0x3 ;  /* 0x0000000003037211 */ /* 0x000fe400078f18ff */
[----:B------:R-:W-:Y:S01]  /*0cb0*/  SHF.R.S32.HI R14, RZ, 0x5, R2 ;  /* 0x00000005ff0e7819 */ /* 0x000fe20000011402 */
[----:B------:R-:W-:Y:S01]  /*0cc0*/  IMAD.IADD R5, R0, 0x1, -R5 ;  /* 0x0000000100057824 */ /* 0x000fe200078e0a05 */
[----:B------:R-:W-:-:S02]  /*0cd0*/  LOP3.LUT R7, R3, 0xfffffff8, RZ, 0xc0, !PT ;  /* 0xfffffff803077812 */ /* 0x000fc400078ec0ff */
[----:B------:R-:W-:Y:S01]  /*0ce0*/  LOP3.LUT R3, R204, 0xfffffffc, RZ, 0xc0, !PT ;  /* 0xfffffffccc037812 */ /* 0x000fe200078ec0ff */
[----:B------:R-:W-:Y:S01]  /*0cf0*/  IMAD R5, R14, 0x10, R5 ;  /* 0x000000100e057824 */ /* 0x000fe200078e0205 */
[----:B------:R-:W-:Y:S01]  /*0d00*/  SHF.R.S32.HI R204, RZ, 0x2, R204 ;  /* 0x00000002ffcc7819 */ /* 0x000fe200000114cc */
[----:B------:R-:W-:Y:S01]  /*0d10*/  IMAD.IADD R7, R0, 0x1, -R7 ;  /* 0x0000000100077824 */ /* 0x000fe200078e0a07 */
[----:B------:R-:W-:Y:S01]  /*0d20*/  SHF.R.S32.HI R9, RZ, 0x5, R9 ;  /* 0x00000005ff097819 */ /* 0x000fe20000011409 */
[----:B------:R-:W-:Y:S01]  /*0d30*/  IMAD R5, R5, 0x8, R6 ;  /* 0x0000000805057824 */ /* 0x000fe200078e0206 */
[----:B------:R-:W-:Y:S01]  /*0d40*/  LOP3.LUT R10, R10, 0x7ffffffc, RZ, 0xc0, !PT ;  /* 0x7ffffffc0a0a7812 */ /* 0x000fe200078ec0ff */
[----:B------:R-:W-:Y:S01]  /*0d50*/  VIADD R6, R204, 0x40 ;  /* 0x00000040cc067836 */ /* 0x000fe20000000000 */
[----:B------:R-:W-:Y:S01]  /*0d60*/  STL [R1+0x14], R14 ;  /* 0x0000140e01007387 */ /* 0x000fe20000100800 */
[----:B------:R-:W-:Y:S02]  /*0d70*/  IMAD.IADD R3, R0, 0x1, -R3 ;  /* 0x0000000100037824 */ /* 0x000fe400078e0a03 */
[----:B------:R-:W-:Y:S01]  /*0d80*/  IMAD.SHL.U32 R2, R6, 0x40, RZ ;  /* 0x0000004006027824 */ /* 0x000fe200078e00ff */
[----:B------:R-:W-:Y:S01]  /*0d90*/  SHF.R.S32.HI R4, RZ, 0x1f, R6 ;  /* 0x0000001fff047819 */ /* 0x000fe20000011406 */
[----:B------:R-:W-:Y:S01]  /*0da0*/  IMAD R9, R9, 0x10, R12 ;  /* 0x0000001009097824 */ /* 0x000fe200078e020c */
[C---:B------:R-:W-:Y:S01]  /*0db0*/  LEA.HI R0, R3.reuse, R3, RZ, 0x1 ;  /* 0x0000000303007211 */ /* 0x040fe200078f08ff */
[C---:B------:R-:W-:Y:S01]  /*0dc0*/  IMAD.SHL.U32 R16, R3.reuse, 0x8, RZ ;  /* 0x0000000803107824 */ /* 0x040fe200078e00ff */
[----:B------:R-:W-:Y:S01]  /*0dd0*/  LEA.HI R4, R4, R6, RZ, 0x3 ;  /* 0x0000000604047211 */ /* 0x000fe200078f18ff */
[----:B------:R-:W-:Y:S01]  /*0de0*/  IMAD.SHL.U32 R22, R3, 0x4, RZ ;  /* 0x0000000403167824 */ /* 0x000fe200078e00ff */
[----:B------:R-:W-:Y:S01]  /*0df0*/  LOP3.LUT R0, R0, 0x1ffffffe, RZ, 0xc0, !PT ;  /* 0x1ffffffe00007812 */ /* 0x000fe200078ec0ff */
[----:B------:R-:W-:Y:S01]  /*0e00*/  IMAD.SHL.U32 R211, R7, 0x8, RZ ;  /* 0x0000000807d37824 */ /* 0x000fe200078e00ff */
[----:B------:R-:W-:Y:S01]  /*0e10*/  LEA R8, R8, R9, 0x6 ;  /* 0x0000000908087211 */ /* 0x000fe200078e30ff */
[----:B------:R-:W-:Y:S01]  /*0e20*/  IMAD.SHL.U32 R4, R4, 0x40, RZ ;  /* 0x0000004004047824 */ /* 0x000fe200078e00ff */
[----:B------:R-:W-:Y:S01]  /*0e30*/  IADD3 R214, R16, 0x60, RZ ;  /* 0x0000006010d67810 */ /* 0x000fe20007ffe0ff */
[----:B------:R-:W-:Y:S01]  /*0e40*/  IMAD.IADD R0, R3, 0x1, -R0 ;  /* 0x0000000103007824 */ /* 0x000fe200078e0a00 */
[----:B------:R-:W-:Y:S01]  /*0e50*/  LOP3.LUT R3, R2, 0x1c0, RZ, 0xc0, !PT ;  /* 0x000001c002037812 */ /* 0x000fe200078ec0ff */
[----:B------:R-:W-:Y:S01]  /*0e60*/  STL [R1+0x14c], R8 ;  /* 0x00014c0801007387 */ /* 0x000fe20000100800 */
[----:B------:R-:W-:Y:S01]  /*0e70*/  LOP3.LUT R4, R4, 0xfffffe00, RZ, 0xc0, !PT ;  /* 0xfffffe0004047812 */ /* 0x000fe200078ec0ff */
[----:B------:R-:W-:Y:S01]  /*0e80*/  IMAD.IADD R10, R13, 0x1, -R10 ;  /* 0x000000010d0a7824 */ /* 0x000fe200078e0a0a */
[----:B------:R-:W-:Y:S01]  /*0e90*/  SHF.R.U32.HI R7, RZ, 0x3, R3 ;  /* 0x00000003ff077819 */ /* 0x000fe20000011603 */
[----:B------:R-:W-:Y:S01]  /*0ea0*/  STL [R1+0x38], RZ ;  /* 0x000038ff01007387 */ /* 0x000fe20000100800 */
[--C-:B------:R-:W-:Y:S01]  /*0eb0*/  LOP3.LUT R3, R3, 0x38, R16.reuse, 0xf8, !PT ;  /* 0x0000003803037812 */ /* 0x100fe200078ef810 */
[----:B------:R-:W-:Y:S01]  /*0ec0*/  IMAD.SHL.U32 R42, R10, 0x2, RZ ;  /* 0x000000020a2a7824 */ /* 0x000fe200078e00ff */
[----:B------:R-:W-:Y:S01]  /*0ed0*/  SHF.R.S32.HI R6, RZ, 0x1f, R211 ;  /* 0x0000001fff067819 */ /* 0x000fe200000114d3 */
[----:B------:R0:W-:Y:S01]  /*0ee0*/  STL [R1+0x18], R4 ;  /* 0x0000180401007387 */ /* 0x0001e20000100800 */
[----:B------:R-:W-:Y:S01]  /*0ef0*/  IMAD.SHL.U32 R5, R5, 0x8, RZ ;  /* 0x0000000805057824 */ /* 0x000fe200078e00ff */
[----:B------:R-:W-:Y:S01]  /*0f00*/  SHF.R.S32.HI R17, RZ, 0x1f, R16 ;  /* 0x0000001fff117819 */ /* 0x000fe20000011410 */
[C---:B------:R-:W-:Y:S01]  /*0f10*/  VIADD R41, R42.reuse, 0x8 ;  /* 0x000000082a297836 */ /* 0x040fe20000000000 */
[----:B------:R-:W-:Y:S01]  /*0f20*/  STL [R1+0x44], R42 ;  /* 0x0000442a01007387 */ /* 0x000fe20000100800 */
[C---:B------:R-:W-:Y:S01]  /*0f30*/  VIADD R40, R42.reuse, 0x10 ;  /* 0x000000102a287836 */ /* 0x040fe20000000000 */
[C---:B------:R-:W-:Y:S01]  /*0f40*/  IADD3 R29, R42.reuse, 0x68, RZ ;  /* 0x000000682a1d7810 */ /* 0x040fe20007ffe0ff */
[C---:B------:R-:W-:Y:S01]  /*0f50*/  VIADD R39, R42.reuse, 0x18 ;  /* 0x000000182a277836 */ /* 0x040fe20000000000 */
[----:B------:R-:W-:Y:S01]  /*0f60*/  STL [R1+0x154], R5 ;  /* 0x0001540501007387 */ /* 0x000fe20000100800 */
[----:B------:R-:W-:Y:S01]  /*0f70*/  VIADD R38, R42, 0x20 ;  /* 0x000000202a267836 */ /* 0x000fe20000000000 */
[----:B0-----:R-:W-:Y:S01]  /*0f80*/  LOP3.LUT R4, R4, R3, R7, 0xf6, !PT ;  /* 0x0000000304047212 */ /* 0x001fe200078ef607 */
[C---:B------:R-:W-:Y:S01]  /*0f90*/  VIADD R37, R42.reuse, 0x28 ;  /* 0x000000282a257836 */ /* 0x040fe20000000000 */
[C---:B------:R-:W-:Y:S01]  /*0fa0*/  IADD3 R10, R42.reuse, 0xd0, RZ ;  /* 0x000000d02a0a7810 */ /* 0x040fe20007ffe0ff */
[----:B------:R-:W-:Y:S01]  /*0fb0*/  VIADD R36, R42, 0x30 ;  /* 0x000000302a247836 */ /* 0x000fe20000000000 */
[----:B------:R-:W-:Y:S01]  /*0fc0*/  LEA R3, R4, R19, 0x1 ;  /* 0x0000001304037211 */ /* 0x000fe200078e08ff */
[C---:B------:R-:W-:Y:S01]  /*0fd0*/  VIADD R35, R42.reuse, 0x38 ;  /* 0x000000382a237836 */ /* 0x040fe20000000000 */
[----:B------:R-:W-:Y:S01]  /*0fe0*/  SHF.R.S32.HI R4, RZ, 0x1f, R41 ;  /* 0x0000001fff047819 */ /* 0x000fe20000011429 */
[C---:B------:R-:W-:Y:S01]  /*0ff0*/  VIADD R34, R42.reuse, 0x40 ;  /* 0x000000402a227836 */ /* 0x040fe20000000000 */
[----:B------:R-:W-:Y:S01]  /*1000*/  SHF.R.S32.HI R223, RZ, 0x1f, R214 ;  /* 0x0000001fffdf7819 */ /* 0x000fe200000114d6 */
[----:B------:R-:W-:Y:S01]  /*1010*/  STL [R1+0x148], R3 ;  /* 0x0001480301007387 */ /* 0x000fe20000100800 */
[----:B------:R-:W-:-:S02]  /*1020*/  VIADD R33, R42, 0x48 ;  /* 0x000000482a217836 */ /* 0x000fc40000000000 */
[C---:B------:R-:W-:Y:S01]  /*1030*/  VIADD R32, R42.reuse, 0x50 ;  /* 0x000000502a207836 */ /* 0x040fe20000000000 */
[----:B------:R-:W-:Y:S01]  /*1040*/  STL [R1+0xc0], R41 ;  /* 0x0000c02901007387 */ /* 0x000fe20000100800 */
[C---:B------:R-:W-:Y:S02]  /*1050*/  VIADD R31, R42.reuse, 0x58 ;  /* 0x000000582a1f7836 */ /* 0x040fe40000000000 */
[C---:B------:R-:W-:Y:S01]  /*1060*/  VIADD R30, R42.reuse, 0x60 ;  /* 0x000000602a1e7836 */ /* 0x040fe20000000000 */
[----:B------:R0:W-:Y:S01]  /*1070*/  STL [R1+0xbc], R40 ;  /* 0x0000bc2801007387 */ /* 0x0001e20000100800 */
[C---:B------:R-:W-:Y:S02]  /*1080*/  VIADD R28, R42.reuse, 0x70 ;  /* 0x000000702a1c7836 */ /* 0x040fe40000000000 */
[C---:B------:R-:W-:Y:S01]  /*1090*/  VIADD R27, R42.reuse, 0x78 ;  /* 0x000000782a1b7836 */ /* 0x040fe20000000000 */
[----:B------:R-:W-:Y:S01]  /*10a0*/  STL [R1+0xb8], R39 ;  /* 0x0000b82701007387 */ /* 0x000fe20000100800 */
[----:B------:R-:W-:-:S02]  /*10b0*/  VIADD R26, R42, 0x80 ;  /* 0x000000802a1a7836 */ /* 0x000fc40000000000 */
[C---:B------:R-:W-:Y:S01]  /*10c0*/  VIADD R25, R42.reuse, 0x88 ;  /* 0x000000882a197836 */ /* 0x040fe20000000000 */
[----:B------:R1:W-:Y:S01]  /*10d0*/  STL [R1+0xb4], R38 ;  /* 0x0000b42601007387 */ /* 0x0003e20000100800 */
[C---:B------:R-:W-:Y:S01]  /*10e0*/  VIADD R24, R42.reuse, 0x90 ;  /* 0x000000902a187836 */ /* 0x040fe20000000000 */
[----:B0-----:R-:W-:Y:S01]  /*10f0*/  SHF.R.S32.HI R40, RZ, 0x1f, R40 ;  /* 0x0000001fff287819 */ /* 0x001fe20000011428 */
[C---:B------:R-:W-:Y:S01]  /*1100*/  VIADD R11, R211.reuse, 0x40 ;  /* 0x00000040d30b7836 */ /* 0x040fe20000000000 */
[----:B------:R0:W-:Y:S01]  /*1110*/  STL [R1+0xb0], R37 ;  /* 0x0000b02501007387 */ /* 0x0001e20000100800 */
[C---:B------:R-:W-:Y:S02]  /*1120*/  VIADD R21, R42.reuse, 0x98 ;  /* 0x000000982a157836 */ /* 0x040fe40000000000 */
[C---:B------:R-:W-:Y:S01]  /*1130*/  VIADD R20, R42.reuse, 0xa0 ;  /* 0x000000a02a147836 */ /* 0x040fe20000000000 */
[----:B------:R-:W-:Y:S01]  /*1140*/  STL [R1+0xac], R36 ;  /* 0x0000ac2401007387 */ /* 0x000fe20000100800 */
[C---:B------:R-:W-:Y:S01]  /*1150*/  VIADD R9, R211.reuse, 0x80 ;  /* 0x00000080d3097836 */ /* 0x040fe20000000000 */
[----:B------:R-:W-:Y:S01]  /*1160*/  SHF.R.S32.HI R11, RZ, 0x1f, R11 ;  /* 0x0000001fff0b7819 */ /* 0x000fe2000001140b */
[C---:B------:R-:W-:Y:S01]  /*1170*/  VIADD R15, R42.reuse, 0xa8 ;  /* 0x000000a82a0f7836 */ /* 0x040fe20000000000 */
[----:B------:R2:W-:Y:S01]  /*1180*/  STL [R1+0xa8], R35 ;  /* 0x0000a82301007387 */ /* 0x0005e20000100800 */
[C---:B------:R-:W-:Y:S01]  /*1190*/  VIADD R14, R42.reuse, 0xb0 ;  /* 0x000000b02a0e7836 */ /* 0x040fe20000000000 */
[----:B------:R-:W-:Y:S01]  /*11a0*/  SHF.R.S32.HI R9, RZ, 0x1f, R9 ;  /* 0x0000001fff097819 */ /* 0x000fe20000011409 */
[----:B------:R-:W-:Y:S01]  /*11b0*/  VIADD R6, R211, 0xc0 ;  /* 0x000000c0d3067836 */ /* 0x000fe20000000000 */
[----:B------:R3:W-:Y:S01]  /*11c0*/  STL [R1+0xa4], R34 ;  /* 0x0000a42201007387 */ /* 0x0007e20000100800 */
[C---:B------:R-:W-:Y:S01]  /*11d0*/  VIADD R13, R42.reuse, 0xb8 ;  /* 0x000000b82a0d7836 */ /* 0x040fe20000000000 */
[----:B-1----:R-:W-:Y:S01]  /*11e0*/  SHF.R.S32.HI R38, RZ, 0x1f, R38 ;  /* 0x0000001fff267819 */ /* 0x002fe20000011426 */
[C---:B------:R-:W-:Y:S01]  /*11f0*/  VIADD R12, R42.reuse, 0xc0 ;  /* 0x000000c02a0c7836 */ /* 0x040fe20000000000 */
[----:B------:R-:W-:Y:S01]  /*1200*/  STL [R1+0xa0], R33 ;  /* 0x0000a02101007387 */ /* 0x000fe20000100800 */
[C---:B------:R-:W-:Y:S01]  /*1210*/  VIADD R11, R42.reuse, 0xc8 ;  /* 0x000000c82a0b7836 */ /* 0x040fe20000000000 */
[----:B------:R-:W-:Y:S01]  /*1220*/  SHF.R.S32.HI R6, RZ, 0x1f, R6 ;  /* 0x0000001fff067819 */ /* 0x000fe20000011406 */
[C---:B------:R-:W-:Y:S01]  /*1230*/  VIADD R9, R42.reuse, 0xd8 ;  /* 0x000000d82a097836 */ /* 0x040fe20000000000 */
[----:B------:R1:W-:Y:S01]  /*1240*/  STL [R1+0x9c], R32 ;  /* 0x00009c2001007387 */ /* 0x0003e20000100800 */
[C---:B------:R-:W-:Y:S01]  /*1250*/  VIADD R7, R42.reuse, 0xe0 ;  /* 0x000000e02a077836 */ /* 0x040fe20000000000 */
[----:B0-----:R-:W-:Y:S01]  /*1260*/  SHF.R.S32.HI R37, RZ, 0x1f, R37 ;  /* 0x0000001fff257819 */ /* 0x001fe20000011425 */
[C---:B------:R-:W-:Y:S01]  /*1270*/  VIADD R6, R42.reuse, 0xe8 ;  /* 0x000000e82a067836 */ /* 0x040fe20000000000 */
[----:B------:R0:W-:Y:S01]  /*1280*/  STL [R1+0x98], R31 ;  /* 0x0000981f01007387 */ /* 0x0001e20000100800 */
[C---:B------:R-:W-:Y:S01]  /*1290*/  VIADD R5, R42.reuse, 0xf0 ;  /* 0x000000f02a057836 */ /* 0x040fe20000000000 */
[----:B--2---:R-:W-:Y:S01]  /*12a0*/  SHF.R.S32.HI R35, RZ, 0x1f, R35 ;  /* 0x0000001fff237819 */ /* 0x004fe20000011423 */
[----:B------:R-:W-:Y:S01]  /*12b0*/  VIADD R3, R42, 0xf8 ;  /* 0x000000f82a037836 */ /* 0x000fe20000000000 */
[----:B------:R-:W-:Y:S01]  /*12c0*/  STL [R1+0x94], R30 ;  /* 0x0000941e01007387 */ /* 0x000fe20000100800 */
[----:B---3--:R-:W-:Y:S01]  /*12d0*/  SHF.R.S32.HI R34, RZ, 0x1f, R34 ;  /* 0x0000001fff227819 */ /* 0x008fe20000011422 */
[----:B------:R-:W-:Y:S01]  /*12e0*/  IMAD R0, R0, 0x8, R8 ;  /* 0x0000000800007824 */ /* 0x000fe200078e0208 */
[----:B-1----:R-:W-:Y:S01]  /*12f0*/  SHF.R.S32.HI R32, RZ, 0x1f, R32 ;  /* 0x0000001fff207819 */ /* 0x002fe20000011420 */
[----:B------:R1:W-:Y:S01]  /*1300*/  STL [R1+0x90], R29 ;  /* 0x0000901d01007387 */ /* 0x0003e20000100800 */
[C---:B------:R-:W-:Y:S01]  /*1310*/  VIADD R2, R16.reuse, 0x20 ;  /* 0x0000002010027836 */ /* 0x040fe20000000000 */
[----:B0-----:R-:W-:Y:S01]  /*1320*/  SHF.R.S32.HI R31, RZ, 0x1f, R31 ;  /* 0x0000001fff1f7819 */ /* 0x001fe2000001141f */
[C---:B------:R-:W-:Y:S01]  /*1330*/  VIADD R215, R16.reuse, 0x40 ;  /* 0x0000004010d77836 */ /* 0x040fe20000000000 */
[----:B------:R0:W-:Y:S01]  /*1340*/  STL [R1+0x8c], R28 ;  /* 0x00008c1c01007387 */ /* 0x0001e20000100800 */
[C---:B------:R-:W-:Y:S01]  /*1350*/  VIADD R213, R16.reuse, 0x80 ;  /* 0x0000008010d57836 */ /* 0x040fe20000000000 */
[----:B------:R-:W-:Y:S01]  /*1360*/  SHF.R.S32.HI R206, RZ, 0x1f, R2 ;  /* 0x0000001fffce7819 */ /* 0x000fe20000011402 */
[C---:B------:R-:W-:Y:S01]  /*1370*/  VIADD R212, R16.reuse, 0xa0 ;  /* 0x000000a010d47836 */ /* 0x040fe20000000000 */
[----:B------:R-:W-:Y:S01]  /*1380*/  STL [R1+0x88], R27 ;  /* 0x0000881b01007387 */ /* 0x000fe20000100800 */
[C---:B------:R-:W-:Y:S01]  /*1390*/  VIADD R217, R16.reuse, 0xc0 ;  /* 0x000000c010d97836 */ /* 0x040fe20000000000 */
[----:B-1----:R-:W-:Y:S01]  /*13a0*/  SHF.R.S32.HI R29, RZ, 0x1f, R29 ;  /* 0x0000001fff1d7819 */ /* 0x002fe2000001141d */
[----:B------:R-:W-:Y:S01]  /*13b0*/  VIADD R216, R16, 0xe0 ;  /* 0x000000e010d87836 */ /* 0x000fe20000000000 */
[----:B------:R1:W-:Y:S01]  /*13c0*/  STL [R1+0x84], R26 ;  /* 0x0000841a01007387 */ /* 0x0003e20000100800 */
[----:B------:R-:W-:Y:S01]  /*13d0*/  VIADD R209, R22, 0x10 ;  /* 0x0000001016d17836 */ /* 0x000fe20000000000 */
[----:B0-----:R-:W-:-:S02]  /*13e0*/  SHF.R.S32.HI R28, RZ, 0x1f, R28 ;  /* 0x0000001fff1c7819 */ /* 0x001fc4000001141c */
[----:B------:R0:W-:Y:S01]  /*13f0*/  STL [R1+0x80], R25 ;  /* 0x0000801901007387 */ /* 0x0001e20000100800 */
[----:B------:R-:W-:Y:S02]  /*1400*/  SHF.R.S32.HI R224, RZ, 0x1f, R215 ;  /* 0x0000001fffe07819 */ /* 0x000fe400000114d7 */
[----:B------:R-:W-:Y:S01]  /*1410*/  SHF.R.S32.HI R222, RZ, 0x1f, R213 ;  /* 0x0000001fffde7819 */ /* 0x000fe200000114d5 */
[----:B------:R-:W-:Y:S01]  /*1420*/  STL [R1+0x7c], R24 ;  /* 0x00007c1801007387 */ /* 0x000fe20000100800 */
[----:B------:R-:W-:Y:S02]  /*1430*/  SHF.R.S32.HI R221, RZ, 0x1f, R212 ;  /* 0x0000001fffdd7819 */ /* 0x000fe400000114d4 */
[----:B-1----:R-:W-:Y:S01]  /*1440*/  SHF.R.S32.HI R26, RZ, 0x1f, R26 ;  /* 0x0000001fff1a7819 */ /* 0x002fe2000001141a */
[----:B------:R1:W-:Y:S01]  /*1450*/  STL [R1+0x78], R21 ;  /* 0x0000781501007387 */ /* 0x0003e20000100800 */
[----:B------:R-:W-:Y:S02]  /*1460*/  SHF.R.S32.HI R220, RZ, 0x1f, R217 ;  /* 0x0000001fffdc7819 */ /* 0x000fe400000114d9 */
[----:B0-----:R-:W-:Y:S01]  /*1470*/  SHF.R.S32.HI R25, RZ, 0x1f, R25 ;  /* 0x0000001fff197819 */ /* 0x001fe20000011419 */
[----:B------:R0:W-:Y:S01]  /*1480*/  STL [R1+0x74], R20 ;  /* 0x0000741401007387 */ /* 0x0001e20000100800 */
[----:B------:R-:W-:-:S03]  /*1490*/  SHF.R.S32.HI R219, RZ, 0x1f, R216 ;  /* 0x0000001fffdb7819 */ /* 0x000fc600000114d8 */
[----:B------:R-:W-:Y:S01]  /*14a0*/  STL [R1+0x70], R15 ;  /* 0x0000700f01007387 */ /* 0x000fe20000100800 */
[----:B-1----:R-:W-:-:S03]  /*14b0*/  SHF.R.S32.HI R21, RZ, 0x1f, R21 ;  /* 0x0000001fff157819 */ /* 0x002fc60000011415 */
[----:B------:R1:W-:Y:S01]  /*14c0*/  STL [R1+0x6c], R14 ;  /* 0x00006c0e01007387 */ /* 0x0003e20000100800 */
[----:B0-----:R-:W-:-:S03]  /*14d0*/  SHF.R.S32.HI R20, RZ, 0x1f, R20 ;  /* 0x0000001fff147819 */ /* 0x001fc60000011414 */
[----:B------:R0:W-:Y:S04]  /*14e0*/  STL [R1+0x68], R13 ;  /* 0x0000680d01007387 */ /* 0x0001e80000100800 */
        /* <DEDUP_REMOVED lines=10> */
[----:B------:R2:W-:Y:S01]  /*1590*/  STL [R1+0x144], R4 ;  /* 0x0001440401007387 */ /* 0x0005e20000100800 */
[----:B-1----:R-:W-:-:S03]  /*15a0*/  SHF.R.S32.HI R7, RZ, 0x1f, R7 ;  /* 0x0000001fff077819 */ /* 0x002fc60000011407 */
[----:B------:R-:W-:Y:S01]  /*15b0*/  STL [R1+0x4c], R5 ;  /* 0x00004c0501007387 */ /* 0x000fe20000100800 */
[----:B0-----:R-:W-:-:S03]  /*15c0*/  SHF.R.S32.HI R6, RZ, 0x1f, R6 ;  /* 0x0000001fff067819 */ /* 0x001fc60000011406 */
[----:B------:R-:W-:Y:S01]  /*15d0*/  STL [R1+0x140], R40 ;  /* 0x0001402801007387 */ /* 0x000fe20000100800 */
[----:B--2---:R-:W-:-:S03]  /*15e0*/  SHF.R.S32.HI R4, RZ, 0x1f, R39 ;  /* 0x0000001fff047819 */ /* 0x004fc60000011427 */
[----:B------:R0:W-:Y:S04]  /*15f0*/  STL [R1+0x48], R3 ;  /* 0x0000480301007387 */ /* 0x0001e80000100800 */
[----:B------:R1:W-:Y:S04]  /*1600*/  STL [R1+0x13c], R4 ;  /* 0x00013c0401007387 */ /* 0x0003e80000100800 */
[----:B------:R-:W-:Y:S01]  /*1610*/  STL [R1+0x138], R38 ;  /* 0x0001382601007387 */ /* 0x000fe20000100800 */
[----:B0-----:R-:W-:-:S03]  /*1620*/  SHF.R.S32.HI R3, RZ, 0x1f, R3 ;  /* 0x0000001fff037819 */ /* 0x001fc60000011403 */
[----:B------:R-:W-:Y:S01]  /*1630*/  STL [R1+0x134], R37 ;  /* 0x0001342501007387 */ /* 0x000fe20000100800 */
[----:B-1----:R-:W-:-:S05]  /*1640*/  SHF.R.S32.HI R4, RZ, 0x1f, R36 ;  /* 0x0000001fff047819 */ /* 0x002fca0000011424 */
[----:B------:R0:W-:Y:S04]  /*1650*/  STL [R1+0x130], R4 ;  /* 0x0001300401007387 */ /* 0x0001e80000100800 */
[----:B------:R-:W-:Y:S04]  /*1660*/  STL [R1+0x12c], R35 ;  /* 0x00012c2301007387 */ /* 0x000fe80000100800 */
[----:B------:R-:W-:Y:S01]  /*1670*/  STL [R1+0x128], R34 ;  /* 0x0001282201007387 */ /* 0x000fe20000100800 */
[----:B0-----:R-:W-:-:S05]  /*1680*/  SHF.R.S32.HI R4, RZ, 0x1f, R33 ;  /* 0x0000001fff047819 */ /* 0x001fca0000011421 */
        /* <DEDUP_REMOVED lines=25> */
[----:B------:R1:W-:Y:S04]  /*1820*/  STL [R1+0xd8], R7 ;  /* 0x0000d80701007387 */ /* 0x0003e80000100800 */
[----:B------:R1:W-:Y:S01]  /*1830*/  STL [R1+0xd4], R6 ;  /* 0x0000d40601007387 */ /* 0x0003e20000100800 */
[----:B0-----:R-:W-:-:S05]  /*1840*/  SHF.R.S32.HI R4, RZ, 0x1f, R5 ;  /* 0x0000001fff047819 */ /* 0x001fca0000011405 */
[----:B------:R1:W-:Y:S04]  /*1850*/  STL [R1+0xd0], R4 ;  /* 0x0000d00401007387 */ /* 0x0003e80000100800 */
[----:B------:R1:W-:Y:S04]  /*1860*/  STL [R1+0x150], R0 ;  /* 0x0001500001007387 */ /* 0x0003e80000100800 */
[----:B------:R1:W-:Y:S02]  /*1870*/  STL [R1+0xcc], R3 ;  /* 0x0000cc0301007387 */ /* 0x0003e40000100800 */
.L_x_9829:
[----:B012---:R-:W0:Y:S02]  /*1880*/  LDC.64 R4, c[0x0][0xc88] ;  /* 0x00032200ff047b82 */ /* 0x007e240000000a00 */
[----:B0-----:R-:W-:-:S05]  /*1890*/  IMAD.WIDE R4, R51, 0x4, R4 ;  /* 0x0000000433047825 */ /* 0x001fca00078e0204 */
[----:B------:R-:W2:Y:S01]  /*18a0*/  LDG.E R31, desc[UR40][R4.64] ;  /* 0x00000028041f7981 */ /* 0x000ea2000c1e1900 */
[----:B------:R-:W-:Y:S05]  /*18b0*/  YIELD ;  /* 0x0000000000007946 */ /* 0x000fea0003800000 */
[----:B------:R-:W-:Y:S01]  /*18c0*/  ULDC.64 UR4, c[0x0][0xa28] ;  /* 0x00028a0000047ab9 */ /* 0x000fe20000000a00 */
[----:B------:R-:W-:Y:S01]  /*18d0*/  ULDC.64 UR8, c[0x0][0xa18] ;  /* 0x0002860000087ab9 */ /* 0x000fe20000000a00 */
[----:B------:R-:W-:Y:S01]  /*18e0*/  ISETP.NE.U32.AND P1, PT, RZ, UR4, PT ;  /* 0x00000004ff007c0c */ /* 0x000fe2000bf25070 */
[----:B------:R-:W-:Y:S01]  /*18f0*/  ULDC.64 UR6, c[0x0][0xa08] ;  /* 0x0002820000067ab9 */ /* 0x000fe20000000a00 */
[----:B---3--:R-:W-:Y:S01]  /*1900*/  IMAD.MOV.U32 R8, RZ, RZ, RZ ;  /* 0x000000ffff087224 */ /* 0x008fe200078e00ff */
[----:B------:R-:W-:Y:S01]  /*1910*/  ISETP.NE.U32.AND P0, PT, RZ, UR6, PT ;  /* 0x00000006ff007c0c */ /* 0x000fe2000bf05070 */
[----:B------:R-:W-:Y:S01]  /*1920*/  IMAD.MOV.U32 R32, RZ, RZ, RZ ;  /* 0x000000ffff207224 */ /* 0x000fe200078e00ff */
[----:B------:R-:W-:-:S02]  /*1930*/  ISETP.NE.AND.EX P1, PT, RZ, UR5, PT, P1 ;  /* 0x00000005ff007c0c */ /* 0x000fc4000bf25310 */
[----:B------:R-:W-:Y:S02]  /*1940*/  ISETP.NE.AND.EX P0, PT, RZ, UR7, PT, P0 ;  /* 0x00000007ff007c0c */ /* 0x000fe4000bf05300 */
[----:B--2---:R-:W-:Y:S01]  /*1950*/  SHF.R.S32.HI R0, RZ, 0x1f, R31 ;  /* 0x0000001fff007819 */ /* 0x004fe2000001141f */
[----:B------:R-:W-:-:S08]  /*1960*/  IMAD.SHL.U32 R35, R31, 0x4, RZ ;  /* 0x000000041f237824 */ /* 0x000fd000078e00ff */
[C---:B------:R-:W-:Y:S01]  /*1970*/  @P1 LEA R6, P2, R31.reuse, UR4, 0x2 ;  /* 0x000000041f061c11 */ /* 0x040fe2000f8410ff */
[----:B------:R0:W-:Y:S01]  /*1980*/  STL [R1+0x2c], R31 ;  /* 0x00002c1f01007387 */ /* 0x0001e20000100800 */
[C-C-:B------:R-:W-:Y:S02]  /*1990*/  SHF.L.U64.HI R34, R31.reuse, 0x2, R0.reuse ;  /* 0x000000021f227819 */ /* 0x140fe40000010200 */
[----:B------:R-:W-:Y:S01]  /*19a0*/  @P1 LEA.HI.X R7, R31, UR5, R0, 0x2, P2 ;  /* 0x000000051f071c11 */ /* 0x000fe200090f1400 */
[----:B------:R-:W-:Y:S01]  /*19b0*/  ULDC UR4, c[0x0][0x288] ;  /* 0x0000a20000047ab9 */ /* 0x000fe20000000800 */
[----:B------:R-:W-:Y:S01]  /*19c0*/  ISETP.NE.U32.AND P2, PT, RZ, UR8, PT ;  /* 0x00000008ff007c0c */ /* 0x000fe2000bf45070 */
[----:B------:R0:W-:Y:S01]  /*19d0*/  STL [R1+0xc4], R0 ;  /* 0x0000c40001007387 */ /* 0x0001e20000100800 */
[C---:B------:R-:W-:Y:S02]  /*19e0*/  IADD3 R4, P3, R35.reuse, UR6, RZ ;  /* 0x0000000623047c10 */ /* 0x040fe4000ff7e0ff */
[----:B------:R-:W-:Y:S01]  /*19f0*/  ISETP.NE.AND.EX P2, PT, RZ, UR9, PT, P2 ;  /* 0x00000009ff007c0c */ /* 0x000fe2000bf45320 */
[----:B------:R1:W5:Y:S01]  /*1a00*/  @P1 LDG.E R8, desc[UR40][R6.64] ;  /* 0x0000002806081981 */ /* 0x000362000c1e1900 */
[----:B------:R-:W-:Y:S01]  /*1a10*/  IMAD.U32 R48, RZ, RZ, UR4 ;  /* 0x00000004ff307e24 */ /* 0x000fe2000f8e00ff */
[C---:B------:R-:W-:Y:S01]  /*1a20*/  IADD3.X R5, R34.reuse, UR7, RZ, P3, !PT ;  /* 0x0000000722057c10 */ /* 0x040fe20009ffe4ff */
[----:B------:R-:W-:Y:S01]  /*1a30*/  ULDC.64 UR4, c[0x0][0x418] ;  /* 0x0001060000047ab9 */ /* 0x000fe20000000a00 */
[----:B------:R0:W-:Y:S04]  /*1a40*/  STL [R1+0x30], R35 ;  /* 0x0000302301007387 */ /* 0x0001e80000100800 */
[----:B------:R0:W5:Y:S04]  /*1a50*/  @P0 LDG.E R32, desc[UR40][R4.64] ;  /* 0x0000002804200981 */ /* 0x000168000c1e1900 */
[----:B-1----:R-:W-:Y:S01]  /*1a60*/  @P2 IADD3 R6, P1, R35, UR8, RZ ;  /* 0x0000000823062c10 */ /* 0x002fe2000ff3e0ff */
[----:B------:R-:W-:Y:S01]  /*1a70*/  UISETP.NE.U32.AND UP0, UPT, UR4, URZ, UPT ;  /* 0x0000003f0400728c */ /* 0x000fe2000bf05070 */
[----:B------:R0:W-:Y:S02]  /*1a80*/  STL [R1+0x34], R34 ;  /* 0x0000342201007387 */ /* 0x0001e40000100800 */
[----:B------:R-:W-:Y:S01]  /*1a90*/  @P2 IADD3.X R7, R34, UR9, RZ, P1, !PT ;  /* 0x0000000922072c10 */ /* 0x000fe20008ffe4ff */
[----:B------:R-:W-:-:S04]  /*1aa0*/  ULDC UR4, c[0x0][0x424] ;  /* 0x0001090000047ab9 */ /* 0x000fc80000000800 */
[----:B------:R0:W5:Y:S01]  /*1ab0*/  @P2 LDG.E R48, desc[UR40][R6.64] ;  /* 0x0000002806302981 */ /* 0x000162000c1e1900 */
[----:B------:R-:W-:-:S03]  /*1ac0*/  UISETP.NE.AND.EX UP0, UPT, UR5, URZ, UPT, UP0 ;  /* 0x0000003f0500728c */ /* 0x000fc6000bf05300 */
[----:B------:R-:W-:Y:S01]  /*1ad0*/  ULDC UR5, c[0x0][0x2f0] ;  /* 0x0000bc0000057ab9 */ /* 0x000fe20000000800 */
[----:B------:R-:W-:-:S04]  /*1ae0*/  USEL UR4, UR4, 0x1, UP0 ;  /* 0x0000000104047887 */ /* 0x000fc80008000000 */
[----:B------:R-:W-:-:S03]  /*1af0*/  UIMAD UR4, UR4, UR5, URZ ;  /* 0x00000005040472a4 */ /* 0x000fc6000f8e023f */
[----:B------:R-:W-:Y:S02]  /*1b00*/  ULDC UR5, c[0x0][0x348] ;  /* 0x0000d20000057ab9 */ /* 0x000fe40000000800 */
[----:B------:R-:W-:Y:S02]  /*1b10*/  IMAD.U32 R24, RZ, RZ, UR5 ;  /* 0x00000005ff187e24 */ /* 0x000fe4000f8e00ff */
[----:B------:R-:W-:Y:S01]  /*1b20*/  IMAD.U32 R33, RZ, RZ, UR4 ;  /* 0x00000004ff217e24 */ /* 0x000fe2000f8e00ff */
[----:B0---4-:R-:W-:Y:S06]  /*1b30*/  @P2 BRA `(.L_x_9674) ;  /* 0x0000000000242947 */ /* 0x011fec0003800000 */
        /* <DEDUP_REMOVED lines=8> */
[----:B--2---:R-:W-:-:S07]  /*1bc0*/  IADD3 R48, -R48, R3, RZ ;  /* 0x0000000330307210 */ /* 0x004fce0007ffe1ff */
.L_x_9674:
[----:B------:R-:W-:Y:S01]  /*1bd0*/  ULDC.64 UR4, c[0x0][0xa20] ;  /* 0x0002880000047ab9 */ /* 0x000fe20000000a00 */
[----:B------:R0:W-:Y:S01]  /*1be0*/  STL [R1+0x3c], R49 ;  /* 0x00003c3101007387 */ /* 0x0001e20000100800 */
[----:B------:R-:W-:Y:S02]  /*1bf0*/  ISETP.NE.U32.AND P1, PT, RZ, UR4, PT ;  /* 0x00000004ff007c0c */ /* 0x000fe4000bf25070 */
[C---:B------:R-:W-:Y:S02]  /*1c00*/  LOP3.LUT R3, R50.reuse, 0xff000000, RZ, 0xc0, !PT ;  /* 0xff00000032037812 */ /* 0x040fe400078ec0ff */
[----:B------:R-:W-:Y:S02]  /*1c10*/  ISETP.NE.AND.EX P1, PT, RZ, UR5, PT, P1 ;  /* 0x00000005ff007c0c */ /* 0x000fe4000bf25310 */
[----:B------:R-:W-:Y:S02]  /*1c20*/  LOP3.LUT R0, R50, 0xff0000, RZ, 0xc0, !PT ;  /* 0x00ff000032007812 */ /* 0x000fe400078ec0ff */
[----:B------:R-:W-:-:S02]  /*1c30*/  SHF.R.U32.HI R3, RZ, 0x8, R3 ;  /* 0x00000008ff037819 */ /* 0x000fc40000011603 */
[----:B------:R-:W-:Y:S02]  /*1c40*/  LOP3.LUT R205, R50, 0xffff, RZ, 0xc0, !PT ;  /* 0x0000ffff32cd7812 */ /* 0x000fe400078ec0ff */
[----:B------:R-:W-:-:S05]  /*1c50*/  LEA.HI R6, R0, R3, RZ, 0x10 ;  /* 0x0000000300067211 */ /* 0x000fca00078f80ff */
[----:B0-----:R-:W-:Y:S05]  /*1c60*/  @!P1 BRA `(.L_x_9675) ;  /* 0x0000000000109947 */ /* 0x001fea0003800000 */
[----:B------:R-:W-:-:S04]  /*1c70*/  IADD3 R4, P0, R35, UR4, RZ ;  /* 0x0000000423047c10 */ /* 0x000fc8000ff1e0ff */
[----:B------:R-:W-:-:S05]  /*1c80*/  IADD3.X R5, R34, UR5, RZ, P0, !PT ;  /* 0x0000000522057c10 */ /* 0x000fca00087fe4ff */
[----:B------:R0:W5:Y:S01]  /*1c90*/  LDG.E R33, desc[UR40][R4.64] ;  /* 0x0000002804217981 */ /* 0x000162000c1e1900 */
[----:B------:R-:W-:Y:S05]  /*1ca0*/  BRA `(.L_x_9676) ;  /* 0x0000000000107947 */ /* 0x000fea0003800000 */
.L_x_9675:
[----:B------:R-:W-:Y:S05]  /*1cb0*/  @!P0 BRA `(.L_x_9676) ;  /* 0x00000000000c8947 */ /* 0x000fea0003800000 */
[----:B------:R-:W2:Y:S04]  /*1cc0*/  LDG.E R0, desc[UR40][R4.64] ;  /* 0x0000002804007981 */ /* 0x000ea8000c1e1900 */
[----:B------:R-:W2:Y:S02]  /*1cd0*/  LDG.E R33, desc[UR40][R4.64+0x4] ;  /* 0x0000042804217981 */ /* 0x000ea4000c1e1900 */
[----:B--2---:R-:W-:-:S07]  /*1ce0*/  IMAD.IADD R33, R33, 0x1, -R0 ;  /* 0x0000000121217824 */ /* 0x004fce00078e0a00 */
.L_x_9676:
[----:B------:R-:W-:Y:S01]  /*1cf0*/  ULDC.64 UR4, c[0x0][0xa10] ;  /* 0x0002840000047ab9 */ /* 0x000fe20000000a00 */
[----:B------:R-:W2:Y:S01]  /*1d00*/  LDL.LU R30, [R1] ;  /* 0x00000000011e7983 */ /* 0x000ea20000300800 */
[----:B------:R-:W-:-:S04]  /*1d10*/  ISETP.NE.U32.AND P0, PT, RZ, UR4, PT ;  /* 0x00000004ff007c0c */ /* 0x000fc8000bf05070 */
[----:B------:R-:W-:Y:S01]  /*1d20*/  ISETP.NE.AND.EX P0, PT, RZ, UR5, PT, P0 ;  /* 0x00000005ff007c0c */ /* 0x000fe2000bf05300 */
[----:B------:R-:W-:-:S12]  /*1d30*/  ULDC.64 UR4, c[0x0][0xa30] ;  /* 0x00028c0000047ab9 */ /* 0x000fd80000000a00 */
[----:B0-----:R-:W0:Y:S02]  /*1d40*/  @P0 LDC.64 R4, c[0x0][0xa10] ;  /* 0x00028400ff040b82 */ /* 0x001e240000000a00 */
[----:B0-----:R-:W-:-:S05]  /*1d50*/  @P0 IMAD.WIDE R4, R31, 0x4, R4 ;  /* 0x000000041f040825 */ /* 0x001fca00078e0204 */
[----:B------:R-:W3:Y:S04]  /*1d60*/  @P0 LDG.E R0, desc[UR40][R4.64] ;  /* 0x0000002804000981 */ /* 0x000ee8000c1e1900 */
[----:B------:R0:W3:Y:S01]  /*1d70*/  @P0 LDG.E R3, desc[UR40][R4.64+0x4] ;  /* 0x0000042804030981 */ /* 0x0000e2000c1e1900 */
[----:B------:R-:W-:Y:S01]  /*1d80*/  ISETP.NE.U32.AND P1, PT, RZ, UR4, PT ;  /* 0x00000004ff007c0c */ /* 0x000fe2000bf25070 */
[----:B-----5:R-:W-:-:S03]  /*1d90*/  IMAD.MOV.U32 R50, RZ, RZ, R33 ;  /* 0x000000ffff327224 */ /* 0x020fc600078e0021 */
[----:B------:R-:W-:-:S13]  /*1da0*/  ISETP.NE.AND.EX P1, PT, RZ, UR5, PT, P1 ;  /* 0x00000005ff007c0c */ /* 0x000fda000bf25310 */
[----:B0-----:R-:W-:-:S04]  /*1db0*/  @P1 IADD3 R4, P2, R35, UR4, RZ ;  /* 0x0000000423041c10 */ /* 0x001fc8000ff5e0ff */
[----:B------:R-:W-:-:S05]  /*1dc0*/  @P1 IADD3.X R5, R34, UR5, RZ, P2, !PT ;  /* 0x0000000522051c10 */ /* 0x000fca00097fe4ff */
[----:B------:R0:W5:Y:S01]  /*1dd0*/  @P1 LDG.E R50, desc[UR40][R4.64] ;  /* 0x0000002804321981 */ /* 0x000162000c1e1900 */
[----:B------:R-:W-:Y:S01]  /*1de0*/  IMAD.IADD R9, R33, 0x1, -R8 ;  /* 0x0000000121097824 */ /* 0x000fe200078e0a08 */
[----:B------:R-:W-:Y:S01]  /*1df0*/  LOP3.LUT R12, R6, 0xff, RZ, 0xc0, !PT ;  /* 0x000000ff060c7812 */ /* 0x000fe200078ec0ff */
[----:B------:R-:W-:Y:S01]  /*1e00*/  BSSY B0, `(.L_x_9677) ;  /* 0x000002d000007945 */ /* 0x000fe20003800000 */
[----:B------:R-:W-:-:S03]  /*1e10*/  SHF.R.U32.HI R7, RZ, 0x10, R6 ;  /* 0x00000010ff077819 */ /* 0x000fc60000011606 */
[----:B------:R0:W-:Y:S01]  /*1e20*/  STL [R1+0x40], R12 ;  /* 0x0000400c01007387 */ /* 0x0001e20000100800 */
[----:B--2---:R-:W-:Y:S01]  /*1e30*/  LOP3.LUT R30, R30, 0xfffffff7, RZ, 0xc0, !PT ;  /* 0xfffffff71e1e7812 */ /* 0x004fe200078ec0ff */
[----:B---3--:R-:W-:-:S04]  /*1e40*/  @P0 IMAD.IADD R24, R3, 0x1, -R0 ;  /* 0x0000000103180824 */ /* 0x008fc800078e0a00 */
[----:B------:R-:W-:-:S04]  /*1e50*/  IMAD.IADD R154, R9, 0x1, R24 ;  /* 0x00000001099a7824 */ /* 0x000fc800078e0218 */
[C---:B------:R-:W-:Y:S01]  /*1e60*/  VIADD R0, R154.reuse, 0x5f ;  /* 0x0000005f9a007836 */ /* 0x040fe20000000000 */
[----:B------:R-:W-:-:S03]  /*1e70*/  ISETP.GE.AND P3, PT, R154, 0x1, PT ;  /* 0x000000019a00780c */ /* 0x000fc60003f66270 */
[----:B------:R-:W-:-:S05]  /*1e80*/  IMAD.HI R0, R0, 0x2aaaaaab, RZ ;  /* 0x2aaaaaab00007827 */ /* 0x000fca00078e02ff */
[----:B------:R-:W-:-:S04]  /*1e90*/  SHF.R.U32.HI R3, RZ, 0x1f, R0 ;  /* 0x0000001fff037819 */ /* 0x000fc80000011600 */
[----:B------:R-:W-:Y:S01]  /*1ea0*/  LEA.HI.SX32 R172, R0, R3, 0x1c ;  /* 0x0000000300ac7211 */ /* 0x000fe200078fe2ff */
[----:B------:R-:W-:Y:S01]  /*1eb0*/  IMAD.MOV.U32 R3, RZ, RZ, RZ ;  /* 0x000000ffff037224 */ /* 0x000fe200078e00ff */
[----:B------:R-:W-:-:S05]  /*1ec0*/  @P3 LOP3.LUT R30, R30, 0x8, RZ, 0xfc, !PT ;  /* 0x000000081e1e3812 */ /* 0x000fca00078efcff */
[----:B------:R0:W-:Y:S04]  /*1ed0*/  STL [R1], R30 ;  /* 0x0000001e01007387 */ /* 0x0001e80000100800 */
[----:B------:R0:W-:Y:S01]  /*1ee0*/  STL [R1+0x28], R7 ;  /* 0x0000280701007387 */ /* 0x0001e20000100800 */
[----:B------:R-:W-:Y:S05]  /*1ef0*/  @!P3 BRA `(.L_x_9678) ;  /* 0x000000000074b947 */ /* 0x000fea0003800000 */
[----:B------:R-:W-:Y:S01]  /*1f00*/  ISETP.NE.AND P0, PT, R7, RZ, PT ;  /* 0x000000ff0700720c */ /* 0x000fe20003f05270 */
[----:B------:R-:W-:-:S03]  /*1f10*/  ULDC UR4, c[0x0][0x9f0] ;  /* 0x00027c0000047ab9 */ /* 0x000fc60000000800 */
[----:B------:R-:W-:-:S04]  /*1f20*/  SEL R11, R7, UR4, P0 ;  /* 0x00000004070b7c07 */ /* 0x000fc80008000000 */
[-C--:B------:R-:W-:Y:S02]  /*1f30*/  IABS R6, R11.reuse ;  /* 0x0000000b00067213 */ /* 0x080fe40000000000 */
[----:B------:R-:W-:Y:S02]  /*1f40*/  IADD3 R0, R172, -0x1, R11 ;  /* 0xffffffffac007810 */ /* 0x000fe40007ffe00b */
[----:B------:R-:W1:Y:S01]  /*1f50*/  I2F.RP R3, R6 ;  /* 0x0000000600037306 */ /* 0x000e620000209400 */
[-C--:B------:R-:W-:Y:S02]  /*1f60*/  IABS R10, R11.reuse ;  /* 0x0000000b000a7213 */ /* 0x080fe40000000000 */
        /* <DEDUP_REMOVED lines=22> */
.L_x_9678:
[----:B------:R-:W-:Y:S05]  /*20d0*/  BSYNC B0 ;  /* 0x0000000000007941 */ /* 0x000fea0003800000 */
.L_x_9677:
        /* <DEDUP_REMOVED lines=24> */
[----:B0-----:R-:W-:Y:S01]  /*2260*/  IMAD.U32 R4, RZ, RZ, UR4 ;  /* 0x00000004ff047e24 */ /* 0x001fe2000f8e00ff */
        /* <DEDUP_REMOVED lines=12> */
.L_x_9681:
[----:B------:R-:W-:Y:S05]  /*2330*/  BSYNC B6 ;  /* 0x0000000000067941 */ /* 0x000fea0003800000 */
.L_x_9680:
[----:B------:R-:W-:Y:S01]  /*2340*/  VIADD R25, R19, 0x400 ;  /* 0x0000040013197836 */ /* 0x000fe20000000000 */
[----:B------:R-:W-:Y:S04]  /*2350*/  BSSY B6, `(.L_x_9682) ;  /* 0x0000013000067945 */ /* 0x000fe80003800000 */
[----:B------:R-:W-:-:S13]  /*2360*/  LOP3.LUT P0, RZ, R25, 0x3ff, RZ, 0xc0, !PT ;  /* 0x000003ff19ff7812 */ /* 0x000fda000780c0ff */
[----:B------:R-:W-:Y:S05]  /*2370*/  @!P0 BRA `(.L_x_9683) ;  /* 0x0000000000408947 */ /* 0x000fea0003800000 */
[----:B------:R-:W-:Y:S01]  /*2380*/  MOV R14, 0x0 ;  /* 0x00000000000e7802 */ /* 0x000fe20000000f00 */
[----:B------:R-:W-:Y:S01]  /*2390*/  ULDC.64 UR4, c[0x4][0xf0] ;  /* 0x01003c0000047ab9 */ /* 0x000fe20000000a00 */
[----:B------:R-:W-:Y:S01]  /*23a0*/  ULDC.64 UR6, c[0x4][0xf8] ;  /* 0x01003e0000067ab9 */ /* 0x000fe20000000a00 */
[----:B0-----:R-:W-:Y:S02]  /*23b0*/  IMAD.U32 R4, RZ, RZ, UR4 ;  /* 0x00000004ff047e24 */ /* 0x001fe4000f8e00ff */
        /* <DEDUP_REMOVED lines=12> */
.L_x_9683:
[----:B------:R-:W-:Y:S05]  /*2480*/  BSYNC B6 ;  /* 0x0000000000067941 */ /* 0x000fea0003800000 */
.L_x_9682:
[----:B------:R-:W-:Y:S01]  /*2490*/  ULDC.64 UR4, c[0x0][0x9f8] ;  /* 0x00027e0000047ab9 */ /* 0x000fe20000000a00 */
[----:B0-----:R-:W0:Y:S01]  /*24a0*/  S2R R7, SR_TID.X ;  /* 0x0000000000077919 */ /* 0x001e220000002100 */
[----:B------:R-:W-:Y:S01]  /*24b0*/  ISETP.NE.U32.AND P0, PT, RZ, UR4, PT ;  /* 0x00000004ff007c0c */ /* 0x000fe2000bf05070 */
[----:B------:R-:W1:Y:S01]  /*24c0*/  LDC.64 R56, c[0x0][0x408] ;  /* 0x00010200ff387b82 */ /* 0x000e620000000a00 */
[----:B------:R-:W-:Y:S02]  /*24d0*/  MOV R0, R31 ;  /* 0x0000001f00007202 */ /* 0x000fe40000000f00 */
[----:B------:R-:W-:-:S05]  /*24e0*/  ISETP.NE.AND.EX P0, PT, RZ, UR5, PT, P0 ;  /* 0x00000005ff007c0c */ /* 0x000fca000bf05300 */
[----:B------:R-:W2:Y:S08]  /*24f0*/  LDC R61, c[0x0][0x3f4] ;  /* 0x0000fd00ff3d7b82 */ /* 0x000eb00000000800 */
[----:B------:R-:W-:Y:S01]  /*2500*/  @P0 IADD3 R4, P1, R35, UR4, RZ ;  /* 0x0000000423040c10 */ /* 0x000fe2000ff3e0ff */
[----:B------:R-:W-:Y:S01]  /*2510*/  ULDC UR4, c[0x0][0x320] ;  /* 0x0000c80000047ab9 */ /* 0x000fe20000000800 */
[----:B------:R-:W-:-:S02]  /*2520*/  IMAD.MOV.U32 R35, RZ, RZ, R30 ;  /* 0x000000ffff237224 */ /* 0x000fc400078e001e */
[----:B------:R-:W-:Y:S01]  /*2530*/  @P0 IADD3.X R5, R34, UR5, RZ, P1, !PT ;  /* 0x0000000522050c10 */ /* 0x000fe20008ffe4ff */
[----:B------:R-:W3:Y:S01]  /*2540*/  LDC.64 R30, c[0x0][0x3f8] ;  /* 0x0000fe00ff1e7b82 */ /* 0x000ee20000000a00 */
[----:B------:R-:W-:Y:S01]  /*2550*/  ISETP.GE.AND P1, PT, R2, UR4, PT ;  /* 0x0000000402007c0c */ /* 0x000fe2000bf26270 */
[----:B------:R-:W4:Y:S03]  /*2560*/  LDL R34, [R1+0x18] ;  /* 0x0000180001227983 */ /* 0x000f260000100800 */
[----:B------:R-:W-:Y:S01]  /*2570*/  SEL R6, RZ, 0xffffffff, P1 ;  /* 0xffffffffff067807 */ /* 0x000fe20000800000 */
[----:B------:R0:W4:Y:S01]  /*2580*/  @P0 LDG.E R0, desc[UR40][R4.64] ;  /* 0x0000002804000981 */ /* 0x000122000c1e1900 */
[----:B------:R-:W-:Y:S01]  /*2590*/  ISETP.GE.AND P0, PT, R16, UR4, PT ;  /* 0x0000000410007c0c */ /* 0x000fe2000bf06270 */
[----:B-1----:R-:W-:Y:S01]  /*25a0*/  IMAD.WIDE.U32 R54, R204, R56, R16 ;  /* 0x00000038cc367225 */ /* 0x002fe200078e0010 */
[----:B------:R-:W-:Y:S01]  /*25b0*/  ISETP.GE.AND P1, PT, R214, UR4, PT ;  /* 0x00000004d6007c0c */ /* 0x000fe2000bf26270 */
[----:B------:R-:W1:Y:S01]  /*25c0*/  S2R R36, SR_TID.X ;  /* 0x0000000000247919 */ /* 0x000e620000002100 */
[----:B------:R-:W-:Y:S01]  /*25d0*/  SEL R3, RZ, 0x1, P0 ;  /* 0x00000001ff037807 */ /* 0x000fe20000000000 */
[----:B------:R-:W-:Y:S01]  /*25e0*/  IMAD.SHL.U32 R6, R6, 0x2, RZ ;  /* 0x0000000206067824 */ /* 0x000fe200078e00ff */
[----:B------:R-:W-:Y:S01]  /*25f0*/  ISETP.GE.AND P0, PT, R215, UR4, PT ;  /* 0x00000004d7007c0c */ /* 0x000fe2000bf06270 */
[----:B0-----:R-:W-:Y:S01]  /*2600*/  VIADD R12, R7, 0xffffff80 ;  /* 0xffffff80070c7836 */ /* 0x001fe20000000000 */
[----:B------:R-:W-:Y:S01]  /*2610*/  SHF.R.S32.HI R7, RZ, 0x1f, R204 ;  /* 0x0000001fff077819 */ /* 0x000fe200000114cc */
[----:B------:R-:W-:Y:S01]  /*2620*/  IMAD R63, R57, 0x60, RZ ;  /* 0x00000060393f7824 */ /* 0x000fe200078e02ff */
[----:B------:R-:W-:Y:S01]  /*2630*/  LOP3.LUT R3, R6, 0x2, R3, 0xe2, !PT ;  /* 0x0000000206037812 */ /* 0x000fe200078ee203 */
[----:B------:R-:W-:Y:S01]  /*2640*/  IMAD.SHL.U32 R59, R56, 0x40, RZ ;  /* 0x00000040383b7824 */ /* 0x000fe200078e00ff */
[----:B------:R-:W-:-:S02]  /*2650*/  SEL R4, RZ, 0x4, P0 ;  /* 0x00000004ff047807 */ /* 0x000fc40000000000 */
[----:B------:R-:W-:Y:S02]  /*2660*/  SEL R5, RZ, 0x8, P1 ;  /* 0x00000008ff057807 */ /* 0x000fe40000800000 */
[----:B------:R-:W-:Y:S01]  /*2670*/  ISETP.GE.AND P0, PT, R213, UR4, PT ;  /* 0x00000004d5007c0c */ /* 0x000fe2000bf06270 */
[----:B---3--:R-:W-:Y:S01]  /*2680*/  IMAD.WIDE.U32 R20, R204, R30, R16 ;  /* 0x0000001ecc147225 */ /* 0x008fe200078e0010 */
[----:B------:R-:W-:Y:S02]  /*2690*/  ISETP.GE.AND P1, PT, R212, UR4, PT ;  /* 0x00000004d4007c0c */ /* 0x000fe4000bf26270 */
[----:B------:R-:W-:Y:S01]  /*26a0*/  LOP3.LUT R4, R5, R3, R4, 0xfe, !PT ;  /* 0x0000000305047212 */ /* 0x000fe200078efe04 */
[----:B------:R-:W-:Y:S01]  /*26b0*/  IMAD.SHL.U32 R51, R30, 0x40, RZ ;  /* 0x000000401e337824 */ /* 0x000fe200078e00ff */
[----:B------:R-:W-:Y:S01]  /*26c0*/  SEL R5, RZ, 0x10, P0 ;  /* 0x00000010ff057807 */ /* 0x000fe20000000000 */
[----:B------:R-:W-:Y:S01]  /*26d0*/  IMAD.IADD R3, R32, 0x1, R33 ;  /* 0x0000000120037824 */ /* 0x000fe200078e0221 */
[----:B------:R-:W-:-:S02]  /*26e0*/  SEL R6, RZ, 0x20, P1 ;  /* 0x00000020ff067807 */ /* 0x000fc40000800000 */
[----:B------:R-:W-:Y:S02]  /*26f0*/  SHF.R.S32.HI R23, RZ, 0x1f, R22 ;  /* 0x0000001fff177819 */ /* 0x000fe40000011416 */
[----:B------:R-:W-:Y:S01]  /*2700*/  LOP3.LUT R4, R6, R4, R5, 0xfe, !PT ;  /* 0x0000000406047212 */ /* 0x000fe200078efe05 */
[C---:B------:R-:W-:Y:S01]  /*2710*/  IMAD R6, R7.reuse, R30, RZ ;  /* 0x0000001e07067224 */ /* 0x040fe200078e02ff */
[----:B------:R-:W-:Y:S01]  /*2720*/  SHF.R.S32.HI R5, RZ, 0x1f, R12 ;  /* 0x0000001fff057819 */ /* 0x000fe2000001140c */
[----:B------:R-:W-:Y:S01]  /*2730*/  IMAD R7, R7, R56, RZ ;  /* 0x0000003807077224 */ /* 0x000fe200078e02ff */
[----:B------:R-:W-:Y:S01]  /*2740*/  ISETP.GE.AND P0, PT, R217, UR4, PT ;  /* 0x00000004d9007c0c */ /* 0x000fe2000bf06270 */
[C---:B------:R-:W-:Y:S01]  /*2750*/  IMAD R11, R204.reuse, R31, R6 ;  /* 0x0000001fcc0b7224 */ /* 0x040fe200078e0206 */
[----:B------:R-:W-:Y:S01]  /*2760*/  LEA.HI R14, R5, R12, RZ, 0x2 ;  /* 0x0000000c050e7211 */ /* 0x000fe200078f10ff */
[----:B------:R-:W-:Y:S01]  /*2770*/  IMAD.WIDE.U32 R8, R204, R30, R22 ;  /* 0x0000001ecc087225 */ /* 0x000fe200078e0016 */
[----:B-1----:R-:W-:-:S02]  /*2780*/  SHF.R.U32.HI R36, RZ, 0x7, R36 ;  /* 0x00000007ff247819 */ /* 0x002fc40000011624 */
[----:B------:R-:W-:Y:S01]  /*2790*/  LOP3.LUT R13, R14, 0xfffffffc, RZ, 0xc0, !PT ;  /* 0xfffffffc0e0d7812 */ /* 0x000fe200078ec0ff */
[----:B------:R-:W-:Y:S01]  /*27a0*/  IMAD.IADD R9, R9, 0x1, R11 ;  /* 0x0000000109097824 */ /* 0x000fe200078e020b */
[----:B------:R-:W-:Y:S01]  /*27b0*/  ISETP.NE.AND P6, PT, R36, 0x1, PT ;  /* 0x000000012400780c */ /* 0x000fe20003fc5270 */
[----:B------:R-:W-:Y:S01]  /*27c0*/  IMAD.IADD R21, R11, 0x1, R21 ;  /* 0x000000010b157824 */ /* 0x000fe200078e0215 */
[----:B------:R-:W-:Y:S01]  /*27d0*/  ISETP.GE.AND P1, PT, R216, UR4, PT ;  /* 0x00000004d8007c0c */ /* 0x000fe2000bf26270 */
[----:B------:R-:W-:Y:S01]  /*27e0*/  IMAD.IADD R15, R12, 0x1, -R13 ;  /* 0x000000010c0f7824 */ /* 0x000fe200078e0a0d */
[----:B------:R-:W-:Y:S01]  /*27f0*/  SEL R5, RZ, 0x40, P0 ;  /* 0x00000040ff057807 */ /* 0x000fe20000000000 */
[C---:B------:R-:W-:Y:S01]  /*2800*/  IMAD R13, R204.reuse, R57, R7 ;  /* 0x00000039cc0d7224 */ /* 0x040fe200078e0207 */
[----:B-----5:R-:W-:Y:S01]  /*2810*/  SHF.R.S32.HI R7, RZ, 0x1f, R50 ;  /* 0x0000001fff077819 */ /* 0x020fe20000011432 */
[----:B------:R-:W-:Y:S01]  /*2820*/  IMAD.WIDE.U32 R52, R204, R56, R22 ;  /* 0x00000038cc347225 */ /* 0x000fe200078e0016 */
[----:B------:R-:W-:-:S02]  /*2830*/  SEL R10, RZ, 0x7fff80, P1 ;  /* 0x007fff80ff0a7807 */ /* 0x000fc40000800000 */
[----:B--2---:R-:W-:Y:S01]  /*2840*/  ISETP.GE.AND P0, PT, R16, R61, PT ;  /* 0x0000003d1000720c */ /* 0x004fe20003f06270 */
[----:B------:R-:W-:Y:S01]  /*2850*/  IMAD R6, R7, R30, RZ ;  /* 0x0000001e07067224 */ /* 0x000fe200078e02ff */
[----:B------:R-:W-:Y:S01]  /*2860*/  LOP3.LUT R35, R35, 0xfffffffe, RZ, 0xc0, !PT ;  /* 0xfffffffe23237812 */ /* 0x000fe200078ec0ff */
[----:B------:R-:W-:Y:S05]  /*2870*/  @!P6 WARPSYNC.ALL ;  /* 0x000000000000e948 */ /* 0x000fea0003800000 */
[----:B------:R-:W-:Y:S01]  /*2880*/  IMAD R11, R50, R31, R6 ;  /* 0x0000001f320b7224 */ /* 0x000fe200078e0206 */
[----:B------:R-:W-:Y:S01]  /*2890*/  ULDC UR4, c[0x0][0x2f4] ;  /* 0x0000bd0000047ab9 */ /* 0x000fe20000000800 */
[----:B------:R-:W2:Y:S01]  /*28a0*/  LDL R6, [R1+0x14] ;  /* 0x0000140001067983 */ /* 0x000ea20000100800 */
[----:B------:R-:W-:Y:S01]  /*28b0*/  ISETP.GE.AND P2, PT, R2, UR4, PT ;  /* 0x0000000402007c0c */ /* 0x000fe2000bf46270 */
[----:B------:R-:W-:Y:S01]  /*28c0*/  IMAD.IADD R53, R53, 0x1, R13 ;  /* 0x0000000135357824 */ /* 0x000fe200078e020d */
[----:B------:R-:W-:Y:S01]  /*28d0*/  LOP3.LUT R10, R10, R4, R5, 0xfe, !PT ;  /* 0x000000040a0a7212 */ /* 0x000fe200078efe05 */
[----:B------:R-:W-:Y:S01]  /*28e0*/  IMAD.IADD R55, R13, 0x1, R55 ;  /* 0x000000010d377824 */ /* 0x000fe200078e0237 */
[----:B------:R-:W-:Y:S01]  /*28f0*/  SEL R5, R61, RZ, P0 ;  /* 0x000000ff3d057207 */ /* 0x000fe20000000000 */
[----:B------:R-:W-:Y:S01]  /*2900*/  VIADD R60, R36, 0x8 ;  /* 0x00000008243c7836 */ /* 0x000fe20000000000 */
[----:B------:R-:W-:Y:S01]  /*2910*/  SHF.R.S32.HI R13, RZ, 0x1f, R14 ;  /* 0x0000001fff0d7819 */ /* 0x000fe2000001140e */
[----:B------:R-:W-:Y:S01]  /*2920*/  IMAD.WIDE.U32 R8, R50, R30, R8 ;  /* 0x0000001e32087225 */ /* 0x000fe200078e0008 */
[----:B------:R-:W-:-:S02]  /*2930*/  SHF.L.U64.HI R29, R30, 0x6, R31 ;  /* 0x000000061e1d7819 */ /* 0x000fc4000001021f */
[----:B------:R-:W-:Y:S01]  /*2940*/  MOV R75, 0x20 ;  /* 0x00000020004b7802 */ /* 0x000fe20000000f00 */
[----:B------:R-:W-:Y:S01]  /*2950*/  IMAD.IADD R5, R16, 0x1, R5 ;  /* 0x0000000110057824 */ /* 0x000fe200078e0205 */
[----:B------:R-:W-:Y:S01]  /*2960*/  SHF.L.U64.HI R58, R56, 0x6, R57 ;  /* 0x00000006383a7819 */ /* 0x000fe20000010239 */
[----:B------:R-:W-:Y:S01]  /*2970*/  IMAD.WIDE.U32 R20, R50, R30, R20 ;  /* 0x0000001e32147225 */ /* 0x000fe200078e0014 */
[----:B------:R-:W-:Y:S02]  /*2980*/  @P2 LOP3.LUT R35, R35, 0x1, RZ, 0xfc, !PT ;  /* 0x0000000123232812 */ /* 0x000fe400078efcff */
[----:B------:R-:W-:Y:S01]  /*2990*/  LEA.HI R13, R13, R204, RZ, 0x3 ;  /* 0x000000cc0d0d7211 */ /* 0x000fe200078f18ff */
[----:B------:R-:W-:Y:S01]  /*29a0*/  VIADD R36, R204, 0x40 ;  /* 0x00000040cc247836 */ /* 0x000fe20000000000 */
[----:B------:R-:W-:Y:S01]  /*29b0*/  SHF.R.S32.HI R4, RZ, 0x1f, R5 ;  /* 0x0000001fff047819 */ /* 0x000fe20000011405 */
[----:B------:R0:W-:Y:S01]  /*29c0*/  STL [R1], R35 ;  /* 0x0000002301007387 */ /* 0x0001e20000100800 */
[----:B------:R-:W-:Y:S01]  /*29d0*/  LOP3.LUT R13, R13, 0xfffffff8, RZ, 0xc0, !PT ;  /* 0xfffffff80d0d7812 */ /* 0x000fe200078ec0ff */
[----:B------:R-:W-:Y:S01]  /*29e0*/  IMAD.SHL.U32 R36, R36, 0x40, RZ ;  /* 0x0000004024247824 */ /* 0x000fe200078e00ff */
[----:B------:R-:W-:Y:S01]  /*29f0*/  LEA.HI R4, R4, R5, RZ, 0x3 ;  /* 0x0000000504047211 */ /* 0x000fe200078f18ff */
[----:B------:R-:W-:-:S02]  /*2a00*/  IMAD R5, R31, 0x60, RZ ;  /* 0x000000601f057824 */ /* 0x000fc400078e02ff */
[-C--:B------:R-:W-:Y:S02]  /*2a10*/  IMAD R7, R7, R56.reuse, RZ ;  /* 0x0000003807077224 */ /* 0x080fe400078e02ff */
[----:B------:R-:W-:Y:S01]  /*2a20*/  IMAD.WIDE.U32 R52, R50, R56, R52 ;  /* 0x0000003832347225 */ /* 0x000fe200078e0034 */
[----:B0-----:R-:W-:-:S03]  /*2a30*/  IADD3 R35, R204, 0x40, RZ ;  /* 0x00000040cc237810 */ /* 0x001fc60007ffe0ff */
[----:B------:R-:W-:Y:S01]  /*2a40*/  IMAD.IADD R13, R204, 0x1, -R13 ;  /* 0x00000001cc0d7824 */ /* 0x000fe200078e0a0d */
[----:B------:R-:W-:Y:S01]  /*2a50*/  LOP3.LUT R36, R36, 0x1c0, RZ, 0xc0, !PT ;  /* 0x000001c024247812 */ /* 0x000fe200078ec0ff */
[----:B------:R-:W-:-:S04]  /*2a60*/  IMAD.WIDE.U32 R30, R30, 0x60, RZ ;  /* 0x000000601e1e7825 */ /* 0x000fc800078e00ff */
[----:B------:R-:W-:Y:S02]  /*2a70*/  IMAD.SHL.U32 R35, R35, 0x40, RZ ;  /* 0x0000004023237824 */ /* 0x000fe400078e00ff */
[----:B------:R-:W-:Y:S02]  /*2a80*/  IMAD.SHL.U32 R73, R13, 0x40, RZ ;  /* 0x000000400d497824 */ /* 0x000fe400078e00ff */
[----:B------:R-:W-:Y:S01]  /*2a90*/  IMAD R7, R50, R57, R7 ;  /* 0x0000003932077224 */ /* 0x000fe200078e0207 */
[----:B------:R-:W-:Y:S01]  /*2aa0*/  LOP3.LUT R35, R35, 0x1c0, RZ, 0xc0, !PT ;  /* 0x000001c023237812 */ /* 0x000fe200078ec0ff */
[----:B------:R-:W-:Y:S01]  /*2ab0*/  IMAD.IADD R62, R31, 0x1, R5 ;  /* 0x000000011f3e7824 */ /* 0x000fe200078e0205 */
[----:B------:R-:W-:Y:S01]  /*2ac0*/  LOP3.LUT R5, R36, 0x38, R4, 0xf8, !PT ;  /* 0x0000003824057812 */ /* 0x000fe200078ef804 */
[----:B------:R-:W-:Y:S01]  /*2ad0*/  IMAD.WIDE.U32 R54, R50, R56, R54 ;  /* 0x0000003832367225 */ /* 0x000fe200078e0036 */
[----:B------:R-:W-:Y:S02]  /*2ae0*/  SHF.R.U32.HI R35, RZ, 0x3, R35 ;  /* 0x00000003ff237819 */ /* 0x000fe40000011623 */
[----:B------:R-:W-:Y:S01]  /*2af0*/  LOP3.LUT R73, R73, 0x1c0, RZ, 0xc0, !PT ;  /* 0x000001c049497812 */ /* 0x000fe200078ec0ff */
[----:B------:R-:W-:Y:S01]  /*2b00*/  IMAD.IADD R67, R53, 0x1, R7 ;  /* 0x0000000135437824 */ /* 0x000fe200078e0207 */
[----:B------:R-:W-:Y:S01]  /*2b10*/  LOP3.LUT R5, R5, R35, RZ, 0x3c, !PT ;  /* 0x0000002305057212 */ /* 0x000fe200078e3cff */
[----:B------:R-:W-:Y:S01]  /*2b20*/  IMAD.IADD R68, R7, 0x1, R55 ;  /* 0x0000000107447824 */ /* 0x000fe200078e0237 */
[----:B------:R-:W-:Y:S01]  /*2b30*/  SHF.R.U32.HI R76, RZ, 0x3, R73 ;  /* 0x00000003ff4c7819 */ /* 0x000fe20000011649 */
[----:B------:R-:W-:Y:S01]  /*2b40*/  IMAD.WIDE.U32 R56, R56, 0x60, RZ ;  /* 0x0000006038387825 */ /* 0x000fe200078e00ff */
[----:B------:R-:W-:-:S02]  /*2b50*/  LOP3.LUT R7, R73, 0x18, R16, 0xf8, !PT ;  /* 0x0000001849077812 */ /* 0x000fc400078ef810 */
[----:B------:R-:W-:Y:S01]  /*2b60*/  LOP3.LUT P2, RZ, R13, 0x4, RZ, 0xc0, !PT ;  /* 0x000000040dff7812 */ /* 0x000fe2000784c0ff */
[----:B------:R-:W-:Y:S01]  /*2b70*/  IMAD.SHL.U32 R61, R61, 0x2, RZ ;  /* 0x000000023d3d7824 */ /* 0x000fe200078e00ff */
[----:B------:R-:W-:Y:S02]  /*2b80*/  PRMT R84, R10, 0x8880, RZ ;  /* 0x000088800a547816 */ /* 0x000fe400000000ff */
[----:B------:R-:W-:Y:S02]  /*2b90*/  LOP3.LUT R7, R7, R76, RZ, 0x3c, !PT ;  /* 0x0000004c07077212 */ /* 0x000fe400078e3cff */
[----:B------:R-:W-:Y:S02]  /*2ba0*/  PRMT R84, R84, 0x7710, RZ ;  /* 0x0000771054547816 */ /* 0x000fe400000000ff */
[----:B------:R-:W-:Y:S02]  /*2bb0*/  SEL R75, R75, 0xffffffe0, !P2 ;  /* 0xffffffe04b4b7807 */ /* 0x000fe40005000000 */
[----:B------:R-:W-:Y:S01]  /*2bc0*/  LOP3.LUT R70, R4, 0xfffffff8, RZ, 0xc0, !PT ;  /* 0xfffffff804467812 */ /* 0x000fe200078ec0ff */
[----:B------:R-:W-:Y:S01]  /*2bd0*/  IMAD.IADD R63, R57, 0x1, R63 ;  /* 0x00000001393f7824 */ /* 0x000fe200078e023f */
[C---:B------:R-:W-:Y:S01]  /*2be0*/  LOP3.LUT R77, R84.reuse, 0x1, RZ, 0xc0, !PT ;  /* 0x00000001544d7812 */ /* 0x040fe200078ec0ff */
[----:B------:R-:W-:Y:S01]  /*2bf0*/  IMAD R64, R15, 0x40, R204 ;  /* 0x000000400f407824 */ /* 0x000fe200078e02cc */
[C---:B------:R-:W-:Y:S01]  /*2c00*/  LOP3.LUT R78, R84.reuse, 0x2, RZ, 0xc0, !PT ;  /* 0x00000002544e7812 */ /* 0x040fe200078ec0ff */
[----:B------:R-:W-:Y:S01]  /*2c10*/  IMAD.IADD R65, R9, 0x1, R11 ;  /* 0x0000000109417824 */ /* 0x000fe200078e020b */
[C---:B------:R-:W-:Y:S01]  /*2c20*/  LOP3.LUT R79, R84.reuse, 0x4, RZ, 0xc0, !PT ;  /* 0x00000004544f7812 */ /* 0x040fe200078ec0ff */
[----:B------:R-:W-:Y:S01]  /*2c30*/  IMAD.IADD R66, R11, 0x1, R21 ;  /* 0x000000010b427824 */ /* 0x000fe200078e0215 */
[----:B------:R-:W-:-:S02]  /*2c40*/  LOP3.LUT R80, R84, 0x8, RZ, 0xc0, !PT ;  /* 0x0000000854507812 */ /* 0x000fc400078ec0ff */
[C---:B------:R-:W-:Y:S02]  /*2c50*/  LOP3.LUT R81, R84.reuse, 0x10, RZ, 0xc0, !PT ;  /* 0x0000001054517812 */ /* 0x040fe400078ec0ff */
[----:B------:R-:W-:Y:S02]  /*2c60*/  LOP3.LUT R83, R84, 0x20, RZ, 0xc0, !PT ;  /* 0x0000002054537812 */ /* 0x000fe400078ec0ff */
[----:B------:R-:W-:Y:S01]  /*2c70*/  SHF.R.S32.HI R69, RZ, 0x3, R4 ;  /* 0x00000003ff457819 */ /* 0x000fe20000011404 */
[----:B------:R-:W-:Y:S01]  /*2c80*/  @!P6 BAR.SYNC.DEFER_BLOCKING 0x9, 0x100 ;  /* 0x024400000000eb1d */ /* 0x000fe20000010000 */
[----:B------:R-:W-:Y:S02]  /*2c90*/  ISETP.GE.AND P1, PT, R16, UR4, PT ;  /* 0x0000000410007c0c */ /* 0x000fe4000bf26270 */
[----:B------:R-:W-:Y:S02]  /*2ca0*/  SHF.R.S32.HI R72, RZ, 0x1f, R70 ;  /* 0x0000001fff487819 */ /* 0x000fe40000011446 */
[----:B------:R-:W-:Y:S01]  /*2cb0*/  LOP3.LUT R84, R84, 0x40, RZ, 0xc0, !PT ;  /* 0x0000004054547812 */ /* 0x000fe200078ec0ff */
[----:B----4-:R-:W-:Y:S01]  /*2cc0*/  IMAD.IADD R74, R34, 0x1, R5 ;  /* 0x00000001224a7824 */ /* 0x010fe200078e0205 */
[----:B------:R-:W-:-:S04]  /*2cd0*/  LOP3.LUT R5, R73, 0x38, R4, 0xf8, !PT ;  /* 0x0000003849057812 */ /* 0x000fc800078ef804 */
[----:B------:R-:W-:Y:S02]  /*2ce0*/  LOP3.LUT R5, R5, R76, RZ, 0x3c, !PT ;  /* 0x0000004c05057212 */ /* 0x000fe400078e3cff */
[----:B------:R-:W-:Y:S01]  /*2cf0*/  SHF.R.S32.HI R71, RZ, 0x1f, R0 ;  /* 0x0000001fff477819 */ /* 0x000fe20000011400 */
[C---:B--2---:R-:W-:Y:S02]  /*2d00*/  IMAD R82, R6.reuse, 0x200, R7 ;  /* 0x0000020006527824 */ /* 0x044fe400078e0207 */
[----:B------:R-:W-:Y:S02]  /*2d10*/  IMAD R85, R6, 0x200, R5 ;  /* 0x0000020006557824 */ /* 0x000fe400078e0205 */
[----:B------:R-:W-:-:S07]  /*2d20*/  IMAD.IADD R86, R75, 0x1, R82 ;  /* 0x000000014b567824 */ /* 0x000fce00078e0252 */
.L_x_9737:
[----:B--2---:R-:W2:Y:S01]  /*2d30*/  LDL.LU R15, [R1] ;  /* 0x00000000010f7983 */ /* 0x004ea20000300800 */
        /* <DEDUP_REMOVED lines=11> */
[----:B------:R-:W3:Y:S08]  /*2df0*/  @!P2 LDC.64 R4, c[0x0][0x418] ;  /* 0x00010600ff04ab82 */ /* 0x000ef00000000a00 */
[----:B----4-:R-:W4:Y:S08]  /*2e00*/  @P3 LDC R11, c[0x0][0x434] ;  /* 0x00010d00ff0b3b82 */ /* 0x010f300000000800 */
[----:B------:R-:W1:Y:S01]  /*2e10*/  @P3 LDC R14, c[0x0][0x438] ;  /* 0x00010e00ff0e3b82 */ /* 0x000e620000000800 */
[----:B----4-:R-:W-:-:S05]  /*2e20*/  @P3 IMAD.HI.U32 R11, R32, R11, RZ ;  /* 0x0000000b200b3227 */ /* 0x010fca00078e00ff */
[----:B-1----:R-:W-:Y:S01]  /*2e30*/  @P3 SHF.R.U32.HI R12, RZ, R14, R11 ;  /* 0x0000000eff0c3219 */ /* 0x002fe2000001160b */
[----:B0-----:R-:W-:-:S03]  /*2e40*/  @!P2 IMAD R11, R71, R6, RZ ;  /* 0x00000006470ba224 */ /* 0x001fc600078e02ff */
[--C-:B------:R-:W-:Y:S01]  /*2e50*/  @!P2 SHF.R.S32.HI R13, RZ, 0x1f, R12.reuse ;  /* 0x0000001fff0da819 */ /* 0x100fe2000001140c */
[C---:B------:R-:W-:Y:S02]  /*2e60*/  @!P2 IMAD R11, R0.reuse, R7, R11 ;  /* 0x00000007000ba224 */ /* 0x040fe400078e020b */
[----:B------:R-:W-:-:S04]  /*2e70*/  @!P2 IMAD.WIDE.U32 R6, R0, R6, R12 ;  /* 0x000000060006a225 */ /* 0x000fc800078e000c */
[----:B------:R-:W-:Y:S01]  /*2e80*/  @!P2 IMAD.IADD R7, R7, 0x1, R11 ;  /* 0x000000010707a824 */ /* 0x000fe200078e020b */
[----:B---3--:R-:W-:-:S04]  /*2e90*/  @!P2 LEA R4, P3, R6, R4, 0x2 ;  /* 0x000000040604a211 */ /* 0x008fc800078610ff */
[----:B------:R-:W-:Y:S02]  /*2ea0*/  @!P2 LEA.HI.X R5, R6, R5, R7, 0x2, P3 ;  /* 0x000000050605a211 */ /* 0x000fe400018f1407 */
[----:B------:R-:W-:-:S03]  /*2eb0*/  ISETP.GT.AND P3, PT, R27, R28, PT ;  /* 0x0000001c1b00720c */ /* 0x000fc60003f64270 */
[----:B------:R0:W5:Y:S01]  /*2ec0*/  @!P2 LDG.E R88, desc[UR40][R4.64] ;  /* 0x000000280458a981 */ /* 0x000162000c1e1900 */
[----:B------:R-:W-:Y:S01]  /*2ed0*/  ISETP.GE.AND P2, PT, R94, 0x1, PT ;  /* 0x000000015e00780c */ /* 0x000fe20003f46270 */
[C---:B------:R-:W-:Y:S01]  /*2ee0*/  IMAD R7, R18.reuse, 0x1800, R82 ;  /* 0x0000180012077824 */ /* 0x040fe200078e0252 */
[----:B------:R-:W-:Y:S05]  /*2ef0*/  YIELD ;  /* 0x0000000000007946 */ /* 0x000fea0003800000 */
[----:B------:R-:W-:Y:S01]  /*2f00*/  IMAD.MOV R6, RZ, RZ, -R12 ;  /* 0x000000ffff067224 */ /* 0x000fe200078e0a0c */
[----:B------:R-:W-:Y:S01]  /*2f10*/  BSSY B0, `(.L_x_9684) ;  /* 0x00002e9000007945 */ /* 0x000fe20003800000 */
[----:B------:R-:W-:Y:S01]  /*2f20*/  IMAD R11, R18, 0x1800, R86 ;  /* 0x00001800120b7824 */ /* 0x000fe200078e0256 */
[----:B------:R-:W-:Y:S01]  /*2f30*/  LEA R98, R7, R26, 0x1 ;  /* 0x0000001a07627211 */ /* 0x000fe200078e08ff */
[----:B------:R-:W-:-:S02]  /*2f40*/  IMAD R89, R89, R6, R32 ;  /* 0x0000000659597224 */ /* 0x000fc400078e0220 */
[----:B------:R-:W-:Y:S01]  /*2f50*/  IMAD R96, R11, 0x2, R26 ;  /* 0x000000020b607824 */ /* 0x000fe200078e021a */
[----:B--2---:R-:W-:-:S04]  /*2f60*/  LOP3.LUT R15, R15, 0xfffffffd, RZ, 0xc0, !PT ;  /* 0xfffffffd0f0f7812 */ /* 0x004fc800078ec0ff */
[----:B------:R-:W-:-:S05]  /*2f70*/  @P3 LOP3.LUT R15, R15, 0x2, RZ, 0xfc, !PT ;  /* 0x000000020f0f3812 */ /* 0x000fca00078efcff */
[----:B------:R0:W-:Y:S01]  /*2f80*/  STL [R1], R15 ;  /* 0x0000000f01007387 */ /* 0x0001e20000100800 */
[----:B------:R-:W-:Y:S05]  /*2f90*/  @!P2 BRA `(.L_x_9685) ;  /* 0x000000280078a947 */ /* 0x000fea0003800000 */
[----:B------:R-:W-:Y:S01]  /*2fa0*/  SHF.R.S32.HI R90, RZ, 0x1f, R89 ;  /* 0x0000001fff5a7819 */ /* 0x000fe20000011459 */
[----:B------:R-:W-:Y:S01]  /*2fb0*/  ULDC.64 UR4, c[0x0][0x300] ;  /* 0x0000c00000047ab9 */ /* 0x000fe20000000a00 */
[----:B-----5:R-:W-:Y:S01]  /*2fc0*/  SHF.R.S32.HI R91, RZ, 0x1f, R88 ;  /* 0x0000001fff5b7819 */ /* 0x020fe20000011458 */
[----:B0-----:R-:W-:-:S04]  /*2fd0*/  IMAD.WIDE.U32 R4, R89, UR4, RZ ;  /* 0x0000000459047c25 */ /* 0x001fc8000f8e00ff */
[----:B------:R-:W-:Y:S02]  /*2fe0*/  IMAD R6, R90, UR4, RZ ;  /* 0x000000045a067c24 */ /* 0x000fe4000f8e02ff */
[----:B------:R-:W-:Y:S02]  /*2ff0*/  IMAD R92, R27, -0x60, R24 ;  /* 0xffffffa01b5c7824 */ /* 0x000fe400078e0218 */
[----:B------:R-:W-:Y:S01]  /*3000*/  IMAD R7, R89, UR5, R6 ;  /* 0x0000000559077c24 */ /* 0x000fe2000f8e0206 */
[----:B------:R-:W-:Y:S01]  /*3010*/  ULDC.64 UR4, c[0x0][0x310] ;  /* 0x0000c40000047ab9 */ /* 0x000fe20000000a00 */
[----:B------:R-:W-:Y:S01]  /*3020*/  IMAD R6, R62, R27, RZ ;  /* 0x0000001b3e067224 */ /* 0x000fe200078e02ff */
[----:B------:R-:W-:Y:S01]  /*3030*/  VIMNMX R92, R92, 0x60, PT ;  /* 0x000000605c5c7848 */ /* 0x000fe20003fe0100 */
[----:B------:R-:W-:Y:S02]  /*3040*/  IMAD R11, R91, UR4, RZ ;  /* 0x000000045b0b7c24 */ /* 0x000fe4000f8e02ff */
[----:B------:R-:W-:Y:S01]  /*3050*/  IMAD.IADD R5, R5, 0x1, R7 ;  /* 0x0000000105057824 */ /* 0x000fe200078e0207 */
[----:B------:R-:W-:Y:S01]  /*3060*/  SHF.R.S32.HI R7, RZ, 0x1f, R27 ;  /* 0x0000001fff077819 */ /* 0x000fe2000001141b */
[----:B------:R-:W-:-:S02]  /*3070*/  IMAD R11, R88, UR5, R11 ;  /* 0x00000005580b7c24 */ /* 0x000fc4000f8e020b */
[----:B------:R-:W-:Y:S01]  /*3080*/  IMAD.WIDE.U32 R4, R88, UR4, R4 ;  /* 0x0000000458047c25 */ /* 0x000fe2000f8e0004 */
[----:B------:R-:W-:-:S03]  /*3090*/  ULDC.64 UR4, c[0x0][0x308] ;  /* 0x0000c20000047ab9 */ /* 0x000fc60000000a00 */
[----:B------:R-:W-:Y:S02]  /*30a0*/  IMAD.IADD R5, R5, 0x1, R11 ;  /* 0x0000000105057824 */ /* 0x000fe400078e020b */
[----:B------:R-:W-:Y:S02]  /*30b0*/  IMAD R11, R7, R30, R6 ;  /* 0x0000001e070b7224 */ /* 0x000fe400078e0206 */
[----:B------:R-:W-:-:S04]  /*30c0*/  IMAD.WIDE.U32 R4, R205, UR4, R4 ;  /* 0x00000004cd047c25 */ /* 0x000fc8000f8e0004 */
[----:B------:R-:W-:Y:S01]  /*30d0*/  IMAD R97, R205, UR5, R5 ;  /* 0x00000005cd617c24 */ /* 0x000fe2000f8e0205 */
[----:B------:R-:W-:Y:S01]  /*30e0*/  ULDC.64 UR4, c[0x0][0x2e8] ;  /* 0x0000ba0000047ab9 */ /* 0x000fe20000000a00 */
[-C--:B------:R-:W-:Y:S01]  /*30f0*/  IMAD R5, R63, R27.reuse, RZ ;  /* 0x0000001b3f057224 */ /* 0x080fe200078e02ff */
[C---:B------:R-:W-:Y:S01]  /*3100*/  LEA R95, P2, R4.reuse, UR4, 0x1 ;  /* 0x00000004045f7c11 */ /* 0x040fe2000f8408ff */
[----:B------:R-:W-:Y:S02]  /*3110*/  ULDC.U8 UR4, c[0x0][0x410] ;  /* 0x0001040000047ab9 */ /* 0x000fe40000000000 */
[----:B------:R-:W-:Y:S01]  /*3120*/  IMAD R13, R7, R56, R5 ;  /* 0x00000038070d7224 */ /* 0x000fe200078e0205 */
[----:B------:R-:W-:Y:S01]  /*3130*/  LEA.HI.X R97, R4, UR5, R97, 0x1, P2 ;  /* 0x0000000504617c11 */ /* 0x000fe200090f0c61 */
[----:B------:R-:W-:Y:S01]  /*3140*/  IMAD.WIDE.U32 R4, R30, R27, RZ ;  /* 0x0000001b1e047225 */ /* 0x000fe200078e00ff */
[----:B------:R-:W-:-:S03]  /*3150*/  ISETP.NE.AND P2, PT, RZ, UR4, PT ;  /* 0x00000004ff007c0c */ /* 0x000fc6000bf45270 */
[----:B------:R-:W-:-:S04]  /*3160*/  IMAD.WIDE.U32 R6, R56, R27, RZ ;  /* 0x0000001b38067225 */ /* 0x000fc800078e00ff */
[----:B------:R-:W-:Y:S02]  /*3170*/  IMAD.IADD R100, R5, 0x1, R11 ;  /* 0x0000000105647824 */ /* 0x000fe400078e020b */
[----:B------:R-:W-:-:S04]  /*3180*/  IMAD.IADD R11, R7, 0x1, R13 ;  /* 0x00000001070b7824 */ /* 0x000fc800078e020d */
[----:B------:R-:W-:Y:S05]  /*3190*/  @!P2 BRA `(.L_x_9686) ;  /* 0x0000001000f4a947 */ /* 0x000fea0003800000 */
        /* <DEDUP_REMOVED lines=10> */
[----:B------:R-:W-:Y:S06]  /*3240*/  @P2 BRA `(.L_x_9688) ;  /* 0x0000000000502947 */ /* 0x000fec0003800000 */
[----:B------:R-:W-:Y:S01]  /*3250*/  IADD3 R13, P3, R8, R4, RZ ;  /* 0x00000004080d7210 */ /* 0x000fe20007f7e0ff */
[----:B------:R-:W-:Y:S01]  /*3260*/  ULDC.64 UR4, c[0x0][0x3e8] ;  /* 0x0000fa0000047ab9 */ /* 0x000fe20000000a00 */
[----:B------:R-:W-:Y:S02]  /*3270*/  CS2R R44, SRZ ;  /* 0x00000000002c7805 */ /* 0x000fe4000001ff00 */
[----:B------:R-:W-:Y:S01]  /*3280*/  CS2R R46, SRZ ;  /* 0x00000000002e7805 */ /* 0x000fe2000001ff00 */
[----:B------:R-:W-:Y:S01]  /*3290*/  IMAD.X R14, R100, 0x1, R65, P3 ;  /* 0x00000001640e7824 */ /* 0x000fe200018e0641 */
[----:B------:R-:W-:-:S05]  /*32a0*/  IADD3 R15, P3, R52, R6, RZ ;  /* 0x00000006340f7210 */ /* 0x000fca0007f7e0ff */
[----:B------:R-:W-:Y:S01]  /*32b0*/  IMAD.X R40, R11, 0x1, R67, P3 ;  /* 0x000000010b287824 */ /* 0x000fe200018e0643 */
        /* <DEDUP_REMOVED lines=13> */
.L_x_9688:
[----:B------:R-:W-:Y:S05]  /*3390*/  BSYNC B1 ;  /* 0x0000000000017941 */ /* 0x000fea0003800000 */
.L_x_9687:
[----:B0-----:R-:W-:Y:S01]  /*33a0*/  VIADD R12, R204, 0x40 ;  /* 0x00000040cc0c7836 */ /* 0x001fe20000000000 */
[----:B------:R-:W-:Y:S01]  /*33b0*/  BSSY B1, `(.L_x_9689) ;  /* 0x0000019000017945 */ /* 0x000fe20003800000 */
[----:B-----5:R-:W-:Y:S02]  /*33c0*/  IMAD.MOV.U32 R13, RZ, RZ, R40 ;  /* 0x000000ffff0d7224 */ /* 0x020fe400078e0028 */
[----:B------:R-:W-:Y:S01]  /*33d0*/  IMAD.MOV.U32 R15, RZ, RZ, R41 ;  /* 0x000000ffff0f7224 */ /* 0x000fe200078e0029 */
[----:B------:R-:W-:-:S13]  /*33e0*/  ISETP.GE.AND P4, PT, R12, R92, PT ;  /* 0x0000005c0c00720c */ /* 0x000fda0003f86270 */
[----:B------:R-:W-:Y:S05]  /*33f0*/  @P4 BRA `(.L_x_9690) ;  /* 0x0000000000504947 */ /* 0x000fea0003800000 */
        /* <DEDUP_REMOVED lines=20> */
.L_x_9690:
[----:B------:R-:W-:Y:S05]  /*3540*/  BSYNC B1 ;  /* 0x0000000000017941 */ /* 0x000fea0003800000 */
.L_x_9689:
[----:B0-----:R-:W-:Y:S01]  /*3550*/  IMAD.MOV.U32 R5, RZ, RZ, R45 ;  /* 0x000000ffff057224 */ /* 0x001fe200078e002d */
[----:B------:R-:W-:Y:S01]  /*3560*/  ISETP.NE.AND P3, PT, R210, 0x3, PT ;  /* 0x00000003d200780c */ /* 0x000fe20003f65270 */
[----:B------:R-:W-:Y:S01]  /*3570*/  IMAD.MOV.U32 R4, RZ, RZ, R44 ;  /* 0x000000ffff047224 */ /* 0x000fe200078e002c */
        /* <DEDUP_REMOVED lines=8> */
[----:B-----5:R-:W-:Y:S01]  /*3600*/  IMAD.MOV.U32 R5, RZ, RZ, R33 ;  /* 0x000000ffff057224 */ /* 0x020fe200078e0021 */
[----:B------:R-:W-:Y:S01]  /*3610*/  PRMT R109, R109, 0x5410, R4 ;  /* 0x000054106d6d7816 */ /* 0x000fe20000000004 */
[----:B------:R-:W-:Y:S01]  /*3620*/  IMAD.MOV.U32 R4, RZ, RZ, R32 ;  /* 0x000000ffff047224 */ /* 0x000fe200078e0020 */
[----:B------:R-:W-:Y:S01]  /*3630*/  PRMT R110, R6, 0x5410, R7 ;  /* 0x00005410066e7816 */ /* 0x000fe20000000007 */
[----:B------:R-:W-:-:S02]  /*3640*/  IMAD.MOV.U32 R6, RZ, RZ, R36 ;  /* 0x000000ffff067224 */ /* 0x000fc400078e0024 */
[----:B------:R-:W-:Y:S01]  /*3650*/  IMAD.MOV.U32 R7, RZ, RZ, R37 ;  /* 0x000000ffff077224 */ /* 0x000fe200078e0025 */
[----:B------:R-:W-:Y:S01]  /*3660*/  PRMT R100, R4, 0x5410, R5 ;  /* 0x0000541004647816 */ /* 0x000fe20000000005 */
[----:B------:R-:W-:Y:S02]  /*3670*/  IMAD.MOV.U32 R4, RZ, RZ, R34 ;  /* 0x000000ffff047224 */ /* 0x000fe400078e0022 */
[----:B------:R-:W-:Y:S01]  /*3680*/  IMAD.MOV.U32 R5, RZ, RZ, R35 ;  /* 0x000000ffff057224 */ /* 0x000fe200078e0023 */
[----:B------:R-:W-:Y:S01]  /*3690*/  PRMT R102, R6, 0x5410, R7 ;  /* 0x0000541006667816 */ /* 0x000fe20000000007 */
[----:B------:R-:W-:Y:S02]  /*36a0*/  IMAD.MOV.U32 R6, RZ, RZ, R38 ;  /* 0x000000ffff067224 */ /* 0x000fe400078e0026 */
[----:B------:R-:W-:Y:S01]  /*36b0*/  IMAD.MOV.U32 R7, RZ, RZ, R39 ;  /* 0x000000ffff077224 */ /* 0x000fe200078e0027 */
[----:B------:R-:W-:-:S04]  /*36c0*/  PRMT R101, R4, 0x5410, R5 ;  /* 0x0000541004657816 */ /* 0x000fc80000000005 */
[----:B------:R-:W-:Y:S01]  /*36d0*/  PRMT R103, R6, 0x5410, R7 ;  /* 0x0000541006677816 */ /* 0x000fe20000000007 */
[----:B------:R-:W-:Y:S06]  /*36e0*/  @!P3 BRA `(.L_x_9691) ;  /* 0x000000000004b947 */ /* 0x000fec0003800000 */
[----:B------:R-:W-:Y:S01]  /*36f0*/  BPT.TRAP 0x1 ;  /* 0x000000040000795c */ /* 0x000fe20000300000 */
.L_x_9691:
[----:B------:R-:W-:Y:S01]  /*3700*/  IMAD R87, R18, 0x8, R19 ;  /* 0x0000000812577824 */ /* 0x000fe200078e0213 */
[----:B------:R-:W-:Y:S01]  /*3710*/  SHF.L.U32 R93, R208, 0x1f, RZ ;  /* 0x0000001fd05d7819 */ /* 0x000fe200000006ff */
[----:B------:R-:W-:Y:S03]  /*3720*/  BSSY B1, `(.L_x_9692) ;  /* 0x0000003000017945 */ /* 0x000fe60003800000 */
[----:B------:R-:W0:Y:S02]  /*3730*/  SYNCS.PHASECHK.TRANS64.TRYWAIT P5, [R87+URZ+0x22890], R93 ;  /* 0x0228905d570075a7 */ /* 0x000e2400080a017f */
[----:B0-----:R-:W-:Y:S05]  /*3740*/  @!P5 BRA `(.L_x_9693) ;  /* 0x0000016400c8d947 */ /* 0x001fea0003800000 */
.L_x_9950:
[----:B------:R-:W-:Y:S05]  /*3750*/  BSYNC B1 ;  /* 0x0000000000017941 */ /* 0x000fea0003800000 */
.L_x_9692:
[----:B------:R-:W-:-:S03]  /*3760*/  UMOV UR4, 0xffffffff ;  /* 0xffffffff00047882 */ /* 0x000fc60000000000 */
[----:B------:R-:W-:Y:S05]  /*3770*/  BRA.DIV UR4, `(.L_x_9694) ;  /* 0x0000016604d07947 */ /* 0x000fea000b800000 */
[----:B------:R1:W2:Y:S04]  /*3780*/  SHFL.IDX PT, R99, R97, RZ, 0x1c1f ;  /* 0x001c1fff61637589 */ /* 0x0002a800000e0000 */
[----:B------:R1:W3:Y:S02]  /*3790*/  SHFL.IDX PT, R14, R95, RZ, 0x1c1f ;  /* 0x001c1fff5f0e7589 */ /* 0x0002e400000e0000 */
.L_x_9954:
[----:B------:R-:W-:Y:S04]  /*37a0*/  BSSY B1, `(.L_x_9695) ;  /* 0x000006c000017945 */ /* 0x000fe80003800000 */
[----:B------:R-:W-:Y:S05]  /*37b0*/  @P2 BRA `(.L_x_9696) ;  /* 0x0000000400a82947 */ /* 0x000fea0003800000 */
[----:B------:R-:W-:Y:S04]  /*37c0*/  BSSY B2, `(.L_x_9697) ;  /* 0x0000035000027945 */ /* 0x000fe80003800000 */
[----:B------:R-:W-:Y:S05]  /*37d0*/  @P1 BRA `(.L_x_9698) ;  /* 0x0000000000cc1947 */ /* 0x000fea0003800000 */
[----:B------:R4:W0:Y:S01]  /*37e0*/  LDS.128 R4, [R98] ;  /* 0x0000000062047984 */ /* 0x0008220000000c00 */
[C---:B---3--:R-:W-:Y:S01]  /*37f0*/  LEA R12, P2, R16.reuse, R14, 0x1 ;  /* 0x0000000e100c7211 */ /* 0x048fe200078408ff */
[----:B------:R-:W-:Y:S03]  /*3800*/  BSSY B3, `(.L_x_9699) ;  /* 0x000002f000037945 */ /* 0x000fe60003800000 */
[----:B--2---:R-:W-:Y:S02]  /*3810*/  LEA.HI.X R13, R16, R99, R17, 0x1, P2 ;  /* 0x00000063100d7211 */ /* 0x004fe400010f0c11 */
[----:B------:R-:W-:-:S13]  /*3820*/  ISETP.GE.AND P2, PT, R22, R94, PT ;  /* 0x0000005e1600720c */ /* 0x000fda0003f46270 */
[----:B----4-:R-:W-:Y:S05]  /*3830*/  @P2 BRA `(.L_x_9700) ;  /* 0x0000000000ac2947 */ /* 0x010fea0003800000 */
[----:B------:R-:W-:Y:S02]  /*3840*/  SHF.R.U64 R15, R46, 0x10, R47 ;  /* 0x000000102e0f7819 */ /* 0x000fe4000000122f */
[----:B0-----:R-:W-:-:S03]  /*3850*/  MOV R11, R5 ;  /* 0x00000005000b7202 */ /* 0x001fc60000000f00 */
[----:B------:R-:W-:Y:S01]  /*3860*/  HADD2.F32 R5, -RZ, R15.H0_H0 ;  /* 0x2000000fff057230 */ /* 0x000fe20000004100 */
[--C-:B------:R-:W-:Y:S01]  /*3870*/  SHF.R.U64 R15, R44, 0x10, R45.reuse ;  /* 0x000000102c0f7819 */ /* 0x100fe2000000122d */
[--C-:B------:R-:W-:Y:S01]  /*3880*/  HADD2.F32 R44, -RZ, R11.reuse.H1_H1 ;  /* 0x3000000bff2c7230 */ /* 0x100fe20000004100 */
[----:B------:R-:W-:Y:S01]  /*3890*/  SHF.R.U32.HI R45, RZ, 0x10, R45 ;  /* 0x00000010ff2d7819 */ /* 0x000fe2000001162d */
[----:B------:R-:W-:Y:S02]  /*38a0*/  HADD2.F32 R46, -RZ, R11.H0_H0 ;  /* 0x2000000bff2e7230 */ /* 0x000fe40000004100 */
[----:B------:R-:W-:Y:S02]  /*38b0*/  HADD2.F32 R11, -RZ, R15.H0_H0 ;  /* 0x2000000fff0b7230 */ /* 0x000fe40000004100 */
[-C--:B------:R-:W-:Y:S01]  /*38c0*/  FMUL.FTZ R15, R44, R5.reuse ;  /* 0x000000052c0f7220 */ /* 0x080fe20000410000 */
[----:B------:R-:W-:-:S03]  /*38d0*/  FMUL.FTZ R105, R46, R5 ;  /* 0x000000052e697220 */ /* 0x000fc60000410000 */
[-C--:B------:R-:W-:Y:S01]  /*38e0*/  FFMA.FTZ R5, R46, R11.reuse, -R15 ;  /* 0x0000000b2e057223 */ /* 0x080fe2000001080f */
[----:B------:R-:W-:Y:S01]  /*38f0*/  IMAD.MOV.U32 R15, RZ, RZ, R7 ;  /* 0x000000ffff0f7224 */ /* 0x000fe200078e0007 */
[----:B------:R-:W-:Y:S01]  /*3900*/  SHF.R.U32.HI R46, RZ, 0x10, R47 ;  /* 0x00000010ff2e7819 */ /* 0x000fe2000001162f */
[----:B------:R-:W-:Y:S01]  /*3910*/  FFMA.FTZ R44, R44, R11, R105 ;  /* 0x0000000b2c2c7223 */ /* 0x000fe20000010069 */
[----:B------:R-:W-:Y:S02]  /*3920*/  IMAD.MOV.U32 R11, RZ, RZ, R4 ;  /* 0x000000ffff0b7224 */ /* 0x000fe400078e0004 */
[--C-:B------:R-:W-:Y:S02]  /*3930*/  HADD2.F32 R7, -RZ, R15.reuse.H1_H1 ;  /* 0x3000000fff077230 */ /* 0x100fe40000004100 */
[----:B------:R-:W-:Y:S01]  /*3940*/  HADD2.F32 R4, -RZ, R46.H0_H0 ;  /* 0x2000002eff047230 */ /* 0x000fe20000004100 */
[----:B------:R-:W-:Y:S01]  /*3950*/  F2FP.F16.F32.PACK_AB R5, R44, R5 ;  /* 0x000000052c05723e */ /* 0x000fe200000000ff */
[----:B------:R-:W-:-:S02]  /*3960*/  HADD2.F32 R15, -RZ, R15.H0_H0 ;  /* 0x2000000fff0f7230 */ /* 0x000fc40000004100 */
[----:B------:R-:W-:Y:S02]  /*3970*/  HADD2.F32 R46, -RZ, R45.H0_H0 ;  /* 0x2000002dff2e7230 */ /* 0x000fe40000004100 */
[-C--:B------:R-:W-:Y:S01]  /*3980*/  FMUL.FTZ R104, R7, R4.reuse ;  /* 0x0000000407687220 */ /* 0x080fe20000410000 */
[----:B------:R-:W-:Y:S02]  /*3990*/  HADD2.F32 R45, -RZ, R108.H1_H1 ;  /* 0x3000006cff2d7230 */ /* 0x000fe40000004100 */
[C---:B------:R-:W-:Y:S01]  /*39a0*/  FMUL.FTZ R106, R15.reuse, R4 ;  /* 0x000000040f6a7220 */ /* 0x040fe20000410000 */
[-C--:B------:R-:W-:Y:S01]  /*39b0*/  FFMA.FTZ R4, R15, R46.reuse, -R104 ;  /* 0x0000002e0f047223 */ /* 0x080fe20000010868 */
[--C-:B------:R-:W-:Y:S02]  /*39c0*/  HADD2.F32 R15, -RZ, R11.reuse.H0_H0 ;  /* 0x2000000bff0f7230 */ /* 0x100fe40000004100 */
[----:B------:R-:W-:Y:S01]  /*39d0*/  FFMA.FTZ R7, R7, R46, R106 ;  /* 0x0000002e07077223 */ /* 0x000fe2000001006a */
[----:B------:R-:W-:-:S02]  /*39e0*/  HADD2.F32 R46, -RZ, R11.H1_H1 ;  /* 0x3000000bff2e7230 */ /* 0x000fc40000004100 */
[----:B------:R-:W-:Y:S02]  /*39f0*/  HADD2.F32 R11, -RZ, R110.H0_H0 ;  /* 0x2000006eff0b7230 */ /* 0x000fe40000004100 */
[----:B------:R-:W-:-:S03]  /*3a00*/  F2FP.F16.F32.PACK_AB R7, R7, R4 ;  /* 0x000000040707723e */ /* 0x000fc600000000ff */
[-C--:B------:R-:W-:Y:S01]  /*3a10*/  FMUL.FTZ R104, R46, R11.reuse ;  /* 0x0000000b2e687220 */ /* 0x080fe20000410000 */
[----:B------:R-:W-:-:S03]  /*3a20*/  FMUL.FTZ R47, R15, R11 ;  /* 0x0000000b0f2f7220 */ /* 0x000fc60000410000 */
[-C--:B------:R-:W-:Y:S01]  /*3a30*/  FFMA.FTZ R11, R15, R45.reuse, -R104 ;  /* 0x0000002d0f0b7223 */ /* 0x080fe20000010868 */
[----:B------:R-:W-:Y:S01]  /*3a40*/  FFMA.FTZ R46, R46, R45, R47 ;  /* 0x0000002d2e2e7223 */ /* 0x000fe2000001002f */
[--C-:B------:R-:W-:Y:S02]  /*3a50*/  HADD2.F32 R15, -RZ, R6.reuse.H0_H0 ;  /* 0x20000006ff0f7230 */ /* 0x100fe40000004100 */
[----:B------:R-:W-:Y:S02]  /*3a60*/  HADD2.F32 R6, -RZ, R6.H1_H1 ;  /* 0x30000006ff067230 */ /* 0x000fe40000004100 */
[----:B------:R-:W-:Y:S01]  /*3a70*/  HADD2.F32 R47, -RZ, R110.H1_H1 ;  /* 0x3000006eff2f7230 */ /* 0x000fe20000004100 */
[----:B------:R-:W-:Y:S01]  /*3a80*/  F2FP.F16.F32.PACK_AB R4, R46, R11 ;  /* 0x0000000b2e04723e */ /* 0x000fe200000000ff */
[----:B------:R-:W-:-:S03]  /*3a90*/  HADD2.F32 R45, -RZ, R109.H0_H0 ;  /* 0x2000006dff2d7230 */ /* 0x000fc60000004100 */
[-C--:B------:R-:W-:Y:S01]  /*3aa0*/  FMUL.FTZ R104, R6, R47.reuse ;  /* 0x0000002f06687220 */ /* 0x080fe20000410000 */
[----:B------:R-:W-:-:S03]  /*3ab0*/  FMUL.FTZ R47, R15, R47 ;  /* 0x0000002f0f2f7220 */ /* 0x000fc60000410000 */
[-C--:B------:R-:W-:Y:S01]  /*3ac0*/  FFMA.FTZ R15, R15, R45.reuse, -R104 ;  /* 0x0000002d0f0f7223 */ /* 0x080fe20000010868 */
[----:B------:R-:W-:-:S05]  /*3ad0*/  FFMA.FTZ R6, R6, R45, R47 ;  /* 0x0000002d06067223 */ /* 0x000fca000001002f */
[----:B------:R-:W-:-:S07]  /*3ae0*/  F2FP.F16.F32.PACK_AB R6, R6, R15 ;  /* 0x0000000f0606723e */ /* 0x000fce00000000ff */
.L_x_9700:
[----:B------:R-:W-:Y:S05]  /*3af0*/  BSYNC B3 ;  /* 0x0000000000037941 */ /* 0x000fea0003800000 */
.L_x_9699:
[----:B0-----:R4:W-:Y:S02]  /*3b00*/  ST.E.128 desc[UR40][R12.64], R4 ;  /* 0x000000040c007985 */ /* 0x0019e4000c101d28 */
.L_x_9698:
[----:B------:R-:W-:Y:S05]  /*3b10*/  BSYNC B2 ;  /* 0x0000000000027941 */ /* 0x000fea0003800000 */
.L_x_9697:
[----:B----4-:R-:W4:Y:S02]  /*3b20*/  LDL R4, [R1] ;  /* 0x0000000001047983 */ /* 0x010f240000100800 */
[----:B----4-:R-:W-:-:S13]  /*3b30*/  LOP3.LUT P2, RZ, R4, 0x1, RZ, 0xc0, !PT ;  /* 0x0000000104ff7812 */ /* 0x010fda000784c0ff */
[----:B------:R-:W-:Y:S05]  /*3b40*/  @P2 BRA `(.L_x_9696) ;  /* 0x0000000000c42947 */ /* 0x000fea0003800000 */
[----:B------:R4:W0:Y:S01]  /*3b50*/  LDS.128 R4, [R96] ;  /* 0x0000000060047984 */ /* 0x0008220000000c00 */
[C---:B---3--:R-:W-:Y:S01]  /*3b60*/  LEA R12, P2, R2.reuse, R14, 0x1 ;  /* 0x0000000e020c7211 */ /* 0x048fe200078408ff */
[----:B------:R-:W-:Y:S03]  /*3b70*/  BSSY B2, `(.L_x_9701) ;  /* 0x000002d000027945 */ /* 0x000fe60003800000 */
[----:B--2---:R-:W-:Y:S02]  /*3b80*/  LEA.HI.X R13, R2, R99, R206, 0x1, P2 ;  /* 0x00000063020d7211 */ /* 0x004fe400010f0cce */
[----:B------:R-:W-:-:S13]  /*3b90*/  ISETP.GE.AND P2, PT, R209, R94, PT ;  /* 0x0000005ed100720c */ /* 0x000fda0003f46270 */
[----:B----4-:R-:W-:Y:S05]  /*3ba0*/  @P2 BRA `(.L_x_9702) ;  /* 0x0000000000a42947 */ /* 0x010fea0003800000 */
[----:B------:R-:W-:Y:S01]  /*3bb0*/  SHF.R.U64 R15, R42, 0x10, R43 ;  /* 0x000000102a0f7819 */ /* 0x000fe2000000122b */
[--C-:B0-----:R-:W-:Y:S01]  /*3bc0*/  HADD2.F32 R14, -RZ, R5.reuse.H1_H1 ;  /* 0x30000005ff0e7230 */ /* 0x101fe20000004100 */
[----:B------:R-:W-:Y:S01]  /*3bd0*/  SHF.R.U64 R11, R40, 0x10, R41 ;  /* 0x00000010280b7819 */ /* 0x000fe20000001229 */
[----:B------:R-:W-:Y:S01]  /*3be0*/  HADD2.F32 R5, -RZ, R5.H0_H0 ;  /* 0x20000005ff057230 */ /* 0x000fe20000004100 */
[----:B------:R-:W-:Y:S01]  /*3bf0*/  SHF.R.U32.HI R42, RZ, 0x10, R43 ;  /* 0x00000010ff2a7819 */ /* 0x000fe2000001162b */
[----:B------:R-:W-:Y:S02]  /*3c00*/  HADD2.F32 R15, -RZ, R15.H0_H0 ;  /* 0x2000000fff0f7230 */ /* 0x000fe40000004100 */
[----:B------:R-:W-:Y:S02]  /*3c10*/  HADD2.F32 R11, -RZ, R11.H0_H0 ;  /* 0x2000000bff0b7230 */ /* 0x000fe40000004100 */
[----:B------:R-:W-:Y:S02]  /*3c20*/  HADD2.F32 R42, -RZ, R42.H0_H0 ;  /* 0x2000002aff2a7230 */ /* 0x000fe40000004100 */
[-C--:B------:R-:W-:Y:S01]  /*3c30*/  FMUL.FTZ R40, R14, R15.reuse ;  /* 0x0000000f0e287220 */ /* 0x080fe20000410000 */
[----:B------:R-:W-:Y:S01]  /*3c40*/  FMUL.FTZ R15, R5, R15 ;  /* 0x0000000f050f7220 */ /* 0x000fe20000410000 */
[----:B------:R-:W-:-:S02]  /*3c50*/  HADD2.F32 R108, -RZ, R108.H0_H0 ;  /* 0x2000006cff6c7230 */ /* 0x000fc40000004100 */
[-C--:B------:R-:W-:Y:S01]  /*3c60*/  FFMA.FTZ R5, R5, R11.reuse, -R40 ;  /* 0x0000000b05057223 */ /* 0x080fe20000010828 */
[----:B------:R-:W-:Y:S01]  /*3c70*/  FFMA.FTZ R14, R14, R11, R15 ;  /* 0x0000000b0e0e7223 */ /* 0x000fe2000001000f */
[----:B------:R-:W-:Y:S01]  /*3c80*/  SHF.R.U32.HI R40, RZ, 0x10, R41 ;  /* 0x00000010ff287819 */ /* 0x000fe20000011629 */
[--C-:B------:R-:W-:Y:S02]  /*3c90*/  HADD2.F32 R15, -RZ, R7.reuse.H1_H1 ;  /* 0x30000007ff0f7230 */ /* 0x100fe40000004100 */
[----:B------:R-:W-:Y:S01]  /*3ca0*/  HADD2.F32 R7, -RZ, R7.H0_H0 ;  /* 0x20000007ff077230 */ /* 0x000fe20000004100 */
[----:B------:R-:W-:Y:S01]  /*3cb0*/  F2FP.F16.F32.PACK_AB R5, R14, R5 ;  /* 0x000000050e05723e */ /* 0x000fe200000000ff */
[----:B------:R-:W-:Y:S02]  /*3cc0*/  IMAD.MOV.U32 R11, RZ, RZ, R4 ;  /* 0x000000ffff0b7224 */ /* 0x000fe400078e0004 */
[----:B------:R-:W-:Y:S01]  /*3cd0*/  FMUL.FTZ R4, R15, R42 ;  /* 0x0000002a0f047220 */ /* 0x000fe20000410000 */
[----:B------:R-:W-:-:S02]  /*3ce0*/  HADD2.F32 R40, -RZ, R40.H0_H0 ;  /* 0x20000028ff287230 */ /* 0x000fc40000004100 */
[----:B------:R-:W-:-:S03]  /*3cf0*/  FMUL.FTZ R42, R7, R42 ;  /* 0x0000002a072a7220 */ /* 0x000fc60000410000 */
[-C--:B------:R-:W-:Y:S01]  /*3d00*/  FFMA.FTZ R4, R7, R40.reuse, -R4 ;  /* 0x0000002807047223 */ /* 0x080fe20000010804 */
[----:B------:R-:W-:Y:S01]  /*3d10*/  FFMA.FTZ R7, R15, R40, R42 ;  /* 0x000000280f077223 */ /* 0x000fe2000001002a */
[----:B------:R-:W-:Y:S02]  /*3d20*/  HADD2.F32 R42, -RZ, R109.H1_H1 ;  /* 0x3000006dff2a7230 */ /* 0x000fe40000004100 */
[--C-:B------:R-:W-:Y:S02]  /*3d30*/  HADD2.F32 R15, -RZ, R11.reuse.H1_H1 ;  /* 0x3000000bff0f7230 */ /* 0x100fe40000004100 */
[----:B------:R-:W-:Y:S01]  /*3d40*/  HADD2.F32 R11, -RZ, R11.H0_H0 ;  /* 0x2000000bff0b7230 */ /* 0x000fe20000004100 */
[----:B------:R-:W-:Y:S01]  /*3d50*/  F2FP.F16.F32.PACK_AB R7, R7, R4 ;  /* 0x000000040707723e */ /* 0x000fe200000000ff */
[--C-:B------:R-:W-:Y:S02]  /*3d60*/  HADD2.F32 R40, -RZ, R107.reuse.H1_H1 ;  /* 0x3000006bff287230 */ /* 0x100fe40000004100 */
[----:B------:R-:W-:Y:S01]  /*3d70*/  FMUL.FTZ R44, R15, R42 ;  /* 0x0000002a0f2c7220 */ /* 0x000fe20000410000 */
[----:B------:R-:W-:-:S02]  /*3d80*/  HADD2.F32 R107, -RZ, R107.H0_H0 ;  /* 0x2000006bff6b7230 */ /* 0x000fc40000004100 */
[C---:B------:R-:W-:Y:S01]  /*3d90*/  FMUL.FTZ R42, R11.reuse, R42 ;  /* 0x0000002a0b2a7220 */ /* 0x040fe20000410000 */
[-C--:B------:R-:W-:Y:S01]  /*3da0*/  FFMA.FTZ R44, R11, R40.reuse, -R44 ;  /* 0x000000280b2c7223 */ /* 0x080fe2000001082c */
[--C-:B------:R-:W-:Y:S02]  /*3db0*/  HADD2.F32 R11, -RZ, R6.reuse.H1_H1 ;  /* 0x30000006ff0b7230 */ /* 0x100fe40000004100 */
[----:B------:R-:W-:Y:S01]  /*3dc0*/  FFMA.FTZ R15, R15, R40, R42 ;  /* 0x000000280f0f7223 */ /* 0x000fe2000001002a */
[----:B------:R-:W-:Y:S02]  /*3dd0*/  HADD2.F32 R6, -RZ, R6.H0_H0 ;  /* 0x20000006ff067230 */ /* 0x000fe40000004100 */
[----:B------:R-:W-:Y:S02]  /*3de0*/  FMUL.FTZ R41, R11, R108 ;  /* 0x0000006c0b297220 */ /* 0x000fe40000410000 */
[----:B------:R-:W-:Y:S01]  /*3df0*/  F2FP.F16.F32.PACK_AB R4, R15, R44 ;  /* 0x0000002c0f04723e */ /* 0x000fe200000000ff */
[C---:B------:R-:W-:Y:S01]  /*3e00*/  FMUL.FTZ R108, R6.reuse, R108 ;  /* 0x0000006c066c7220 */ /* 0x040fe20000410000 */
[----:B------:R-:W-:-:S03]  /*3e10*/  FFMA.FTZ R41, R6, R107, -R41 ;  /* 0x0000006b06297223 */ /* 0x000fc60000010829 */
[----:B------:R-:W-:-:S05]  /*3e20*/  FFMA.FTZ R108, R11, R107, R108 ;  /* 0x0000006b0b6c7223 */ /* 0x000fca000001006c */
[----:B------:R-:W-:-:S07]  /*3e30*/  F2FP.F16.F32.PACK_AB R6, R108, R41 ;  /* 0x000000296c06723e */ /* 0x000fce00000000ff */
.L_x_9702:
[----:B------:R-:W-:Y:S05]  /*3e40*/  BSYNC B2 ;  /* 0x0000000000027941 */ /* 0x000fea0003800000 */
.L_x_9701:
[----:B0-----:R4:W-:Y:S02]  /*3e50*/  ST.E.128 desc[UR40][R12.64], R4 ;  /* 0x000000040c007985 */ /* 0x0019e4000c101d28 */
.L_x_9696:
[----:B------:R-:W-:Y:S05]  /*3e60*/  BSYNC B1 ;  /* 0x0000000000017941 */ /* 0x000fea0003800000 */
.L_x_9695:
[----:B------:R-:W-:-:S03]  /*3e70*/  UMOV UR4, 0xffffffff ;  /* 0xffffffff00047882 */ /* 0x000fc60000000000 */
[----:B------:R-:W-:Y:S05]  /*3e80*/  BRA.DIV UR4, `(.L_x_9703) ;  /* 0x0000016204547947 */ /* 0x000fea000b800000 */
[----:B-1----:R-:W1:Y:S04]  /*3e90*/  SHFL.IDX PT, R97, R97, 0x1, 0x1c1f ;  /* 0x003c1f0061617f89 */ /* 0x002e6800000e0000 */
[----:B---3--:R3:W0:Y:S02]  /*3ea0*/  SHFL.IDX PT, R14, R95, 0x1, 0x1c1f ;  /* 0x003c1f005f0e7f89 */ /* 0x00862400000e0000 */
.L_x_9958:
[----:B------:R-:W-:Y:S05]  /*3eb0*/  @P4 BRA `(.L_x_9704) ;  /* 0x0000001c00b84947 */ /* 0x000fea0003800000 */
[----:B------:R-:W-:Y:S04]  /*3ec0*/  BSSY B1, `(.L_x_9705) ;  /* 0x0000035000017945 */ /* 0x000fe80003800000 */
[----:B------:R-:W-:Y:S05]  /*3ed0*/  @P1 BRA `(.L_x_9706) ;  /* 0x0000000000cc1947 */ /* 0x000fea0003800000 */
[----:B----4-:R4:W2:Y:S01]  /*3ee0*/  LDS.128 R4, [R98+0x2000] ;  /* 0x0020000062047984 */ /* 0x0108a20000000c00 */
[C---:B0-----:R-:W-:Y:S01]  /*3ef0*/  LEA R12, P2, R16.reuse, R14, 0x1 ;  /* 0x0000000e100c7211 */ /* 0x041fe200078408ff */
[----:B------:R-:W-:Y:S03]  /*3f00*/  BSSY B2, `(.L_x_9707) ;  /* 0x000002f000027945 */ /* 0x000fe60003800000 */
[----:B-1----:R-:W-:Y:S02]  /*3f10*/  LEA.HI.X R13, R16, R97, R17, 0x1, P2 ;  /* 0x00000061100d7211 */ /* 0x002fe400010f0c11 */
[----:B------:R-:W-:-:S13]  /*3f20*/  ISETP.GE.AND P2, PT, R22, R94, PT ;  /* 0x0000005e1600720c */ /* 0x000fda0003f46270 */
[----:B----4-:R-:W-:Y:S05]  /*3f30*/  @P2 BRA `(.L_x_9708) ;  /* 0x0000000000ac2947 */ /* 0x010fea0003800000 */
[----:B------:R-:W-:Y:S01]  /*3f40*/  SHF.R.U64 R36, R36, 0x10, R37 ;  /* 0x0000001024247819 */ /* 0x000fe20000001225 */
[----:B--2---:R-:W-:Y:S01]  /*3f50*/  IMAD.MOV.U32 R15, RZ, RZ, R7 ;  /* 0x000000ffff0f7224 */ /* 0x004fe200078e0007 */
[----:B------:R-:W-:Y:S01]  /*3f60*/  SHF.R.U32.HI R41, RZ, 0x10, R37 ;  /* 0x00000010ff297819 */ /* 0x000fe20000011625 */
[----:B------:R-:W-:Y:S01]  /*3f70*/  IMAD.MOV.U32 R11, RZ, RZ, R4 ;  /* 0x000000ffff0b7224 */ /* 0x000fe200078e0004 */
[--C-:B------:R-:W-:Y:S01]  /*3f80*/  SHF.R.U64 R37, R38, 0x10, R39.reuse ;  /* 0x0000001026257819 */ /* 0x100fe20000001227 */
[--C-:B------:R-:W-:Y:S01]  /*3f90*/  HADD2.F32 R7, -RZ, R5.reuse.H1_H1 ;  /* 0x30000005ff077230 */ /* 0x100fe20000004100 */
[----:B------:R-:W-:Y:S01]  /*3fa0*/  SHF.R.U32.HI R40, RZ, 0x10, R39 ;  /* 0x00000010ff287819 */ /* 0x000fe20000011627 */
[----:B------:R-:W-:Y:S02]  /*3fb0*/  HADD2.F32 R4, -RZ, R5.H0_H0 ;  /* 0x20000005ff047230 */ /* 0x000fe40000004100 */
[----:B------:R-:W-:Y:S02]  /*3fc0*/  HADD2.F32 R37, -RZ, R37.H0_H0 ;  /* 0x20000025ff257230 */ /* 0x000fe40000004100 */
[----:B------:R-:W-:-:S02]  /*3fd0*/  HADD2.F32 R40, -RZ, R40.H0_H0 ;  /* 0x20000028ff287230 */ /* 0x000fc40000004100 */
[--C-:B------:R-:W-:Y:S02]  /*3fe0*/  HADD2.F32 R5, -RZ, R15.reuse.H1_H1 ;  /* 0x3000000fff057230 */ /* 0x100fe40000004100 */
[-C--:B------:R-:W-:Y:S01]  /*3ff0*/  FMUL.FTZ R39, R7, R37.reuse ;  /* 0x0000002507277220 */ /* 0x080fe20000410000 */
[----:B------:R-:W-:Y:S02]  /*4000*/  HADD2.F32 R15, -RZ, R15.H0_H0 ;  /* 0x2000000fff0f7230 */ /* 0x000fe40000004100 */
[C---:B------:R-:W-:Y:S01]  /*4010*/  FMUL.FTZ R42, R4.reuse, R37 ;  /* 0x00000025042a7220 */ /* 0x040fe20000410000 */
[----:B------:R-:W-:Y:S02]  /*4020*/  HADD2.F32 R36, -RZ, R36.H0_H0 ;  /* 0x20000024ff247230 */ /* 0x000fe40000004100 */
[-C--:B------:R-:W-:Y:S01]  /*4030*/  FMUL.FTZ R44, R5, R40.reuse ;  /* 0x00000028052c7220 */ /* 0x080fe20000410000 */
[----:B------:R-:W-:Y:S02]  /*4040*/  HADD2.F32 R38, -RZ, R41.H0_H0 ;  /* 0x20000029ff267230 */ /* 0x000fe40000004100 */
[----:B------:R-:W-:Y:S01]  /*4050*/  FMUL.FTZ R40, R15, R40 ;  /* 0x000000280f287220 */ /* 0x000fe20000410000 */
        /* <DEDUP_REMOVED lines=16> */
[C---:B------:R-:W-:Y:S01]  /*4160*/  FMUL.FTZ R42, R6.reuse, R103 ;  /* 0x00000067062a7220 */ /* 0x040fe20000410000 */
[-C--:B------:R-:W-:Y:S01]  /*4170*/  FFMA.FTZ R40, R11, R36.reuse, -R40 ;  /* 0x000000240b287223 */ /* 0x080fe20000010828 */
[----:B------:R-:W-:Y:S01]  /*4180*/  FFMA.FTZ R5, R5, R36, R38 ;  /* 0x0000002405057223 */ /* 0x000fe20000010026 */
[-C--:B------:R-:W-:Y:S01]  /*4190*/  FFMA.FTZ R15, R6, R102.reuse, -R15 ;  /* 0x00000066060f7223 */ /* 0x080fe2000001080f */
[----:B------:R-:W-:Y:S01]  /*41a0*/  FFMA.FTZ R42, R7, R102, R42 ;  /* 0x00000066072a7223 */ /* 0x000fe2000001002a */
[----:B------:R-:W-:-:S02]  /*41b0*/  F2FP.F16.F32.PACK_AB R7, R39, R44 ;  /* 0x0000002c2707723e */ /* 0x000fc400000000ff */
[----:B------:R-:W-:Y:S01]  /*41c0*/  F2FP.F16.F32.PACK_AB R4, R5, R40 ;  /* 0x000000280504723e */ /* 0x000fe200000000ff */
[----:B------:R-:W-:Y:S01]  /*41d0*/  IMAD.MOV.U32 R5, RZ, RZ, R37 ;  /* 0x000000ffff057224 */ /* 0x000fe200078e0025 */
[----:B------:R-:W-:-:S07]  /*41e0*/  F2FP.F16.F32.PACK_AB R6, R42, R15 ;  /* 0x0000000f2a06723e */ /* 0x000fce00000000ff */
.L_x_9708:
[----:B------:R-:W-:Y:S05]  /*41f0*/  BSYNC B2 ;  /* 0x0000000000027941 */ /* 0x000fea0003800000 */
.L_x_9707:
[----:B--2---:R0:W-:Y:S02]  /*4200*/  ST.E.128 desc[UR40][R12.64], R4 ;  /* 0x000000040c007985 */ /* 0x0041e4000c101d28 */
.L_x_9706:
[----:B------:R-:W-:Y:S05]  /*4210*/  BSYNC B1 ;  /* 0x0000000000017941 */ /* 0x000fea0003800000 */
.L_x_9705:
[----:B0---4-:R-:W4:Y:S02]  /*4220*/  LDL R4, [R1] ;  /* 0x0000000001047983 */ /* 0x011f240000100800 */
[----:B----4-:R-:W-:-:S13]  /*4230*/  LOP3.LUT P2, RZ, R4, 0x1, RZ, 0xc0, !PT ;  /* 0x0000000104ff7812 */ /* 0x010fda000784c0ff */
[----:B------:R-:W-:Y:S05]  /*4240*/  @P2 BRA `(.L_x_9704) ;  /* 0x0000001800d42947 */ /* 0x000fea0003800000 */
[----:B------:R0:W4:Y:S01]  /*4250*/  LDS.128 R4, [R96+0x2000] ;  /* 0x0020000060047984 */ /* 0x0001220000000c00 */
[C---:B------:R-:W-:Y:S01]  /*4260*/  LEA R12, P2, R2.reuse, R14, 0x1 ;  /* 0x0000000e020c7211 */ /* 0x040fe200078408ff */
[----:B------:R-:W-:Y:S03]  /*4270*/  BSSY B1, `(.L_x_9709) ;  /* 0x000002d000017945 */ /* 0x000fe60003800000 */
[----:B-1----:R-:W-:Y:S02]  /*4280*/  LEA.HI.X R13, R2, R97, R206, 0x1, P2 ;  /* 0x00000061020d7211 */ /* 0x002fe400010f0cce */
[----:B------:R-:W-:-:S13]  /*4290*/  ISETP.GE.AND P2, PT, R209, R94, PT ;  /* 0x0000005ed100720c */ /* 0x000fda0003f46270 */
[----:B0-----:R-:W-:Y:S05]  /*42a0*/  @P2 BRA `(.L_x_9710) ;  /* 0x0000000000a42947 */ /* 0x001fea0003800000 */
[--C-:B------:R-:W-:Y:S01]  /*42b0*/  SHF.R.U64 R15, R32, 0x10, R33.reuse ;  /* 0x00000010200f7819 */ /* 0x100fe20000001221 */
[----:B----4-:R-:W-:Y:S01]  /*42c0*/  IMAD.MOV.U32 R11, RZ, RZ, R6 ;  /* 0x000000ffff0b7224 */ /* 0x010fe200078e0006 */
[----:B------:R-:W-:Y:S01]  /*42d0*/  SHF.R.U32.HI R32, RZ, 0x10, R33 ;  /* 0x00000010ff207819 */ /* 0x000fe20000011621 */
[----:B------:R-:W-:Y:S01]  /*42e0*/  HADD2.F32 R14, -RZ, R7.H1_H1 ;  /* 0x30000007ff0e7230 */ /* 0x000fe20000004100 */
[--C-:B------:R-:W-:Y:S01]  /*42f0*/  SHF.R.U64 R33, R34, 0x10, R35.reuse ;  /* 0x0000001022217819 */ /* 0x100fe20000001223 */
[----:B------:R-:W-:Y:S01]  /*4300*/  HADD2.F32 R6, -RZ, R5.H1_H1 ;  /* 0x30000005ff067230 */ /* 0x000fe20000004100 */
        /* <DEDUP_REMOVED lines=8> */
[----:B------:R-:W-:Y:S02]  /*4390*/  HADD2.F32 R15, -RZ, R15.H0_H0 ;  /* 0x2000000fff0f7230 */ /* 0x000fe40000004100 */
[----:B------:R-:W-:Y:S01]  /*43a0*/  FMUL.FTZ R33, R5, R33 ;  /* 0x0000002105217220 */ /* 0x000fe20000410000 */
[C---:B------:R-:W-:Y:S01]  /*43b0*/  FMUL.FTZ R38, R14.reuse, R34 ;  /* 0x000000220e267220 */ /* 0x040fe20000410000 */
[----:B------:R-:W-:Y:S01]  /*43c0*/  FFMA.FTZ R35, R14, R32, R35 ;  /* 0x000000200e237223 */ /* 0x000fe20000010023 */
[----:B------:R-:W-:-:S02]  /*43d0*/  HADD2.F32 R14, -RZ, R101.H0_H0 ;  /* 0x20000065ff0e7230 */ /* 0x000fc40000004100 */
[-C--:B------:R-:W-:Y:S01]  /*43e0*/  FFMA.FTZ R36, R5, R15.reuse, -R36 ;  /* 0x0000000f05247223 */ /* 0x080fe20000010824 */
[----:B------:R-:W-:Y:S01]  /*43f0*/  FFMA.FTZ R33, R6, R15, R33 ;  /* 0x0000000f06217223 */ /* 0x000fe20000010021 */
[----:B------:R-:W-:Y:S02]  /*4400*/  HADD2.F32 R101, -RZ, R101.H1_H1 ;  /* 0x30000065ff657230 */ /* 0x000fe40000004100 */
[----:B------:R-:W-:Y:S01]  /*4410*/  FFMA.FTZ R38, R7, R32, -R38 ;  /* 0x0000002007267223 */ /* 0x000fe20000010826 */
[--C-:B------:R-:W-:Y:S02]  /*4420*/  HADD2.F32 R5, -RZ, R4.reuse.H1_H1 ;  /* 0x30000004ff057230 */ /* 0x100fe40000004100 */
[--C-:B------:R-:W-:Y:S02]  /*4430*/  HADD2.F32 R6, -RZ, R11.reuse.H1_H1 ;  /* 0x3000000bff067230 */ /* 0x100fe40000004100 */
[----:B------:R-:W-:Y:S02]  /*4440*/  HADD2.F32 R4, -RZ, R4.H0_H0 ;  /* 0x20000004ff047230 */ /* 0x000fe40000004100 */
[----:B------:R-:W-:Y:S01]  /*4450*/  FMUL.FTZ R15, R5, R14 ;  /* 0x0000000e050f7220 */ /* 0x000fe20000410000 */
[----:B------:R-:W-:-:S02]  /*4460*/  HADD2.F32 R11, -RZ, R11.H0_H0 ;  /* 0x2000000bff0b7230 */ /* 0x000fc40000004100 */
[-C--:B------:R-:W-:Y:S01]  /*4470*/  FMUL.FTZ R32, R6, R101.reuse ;  /* 0x0000006506207220 */ /* 0x080fe20000410000 */
[--C-:B------:R-:W-:Y:S02]  /*4480*/  HADD2.F32 R7, -RZ, R100.reuse.H0_H0 ;  /* 0x20000064ff077230 */ /* 0x100fe40000004100 */
[C---:B------:R-:W-:Y:S01]  /*4490*/  FMUL.FTZ R14, R4.reuse, R14 ;  /* 0x0000000e040e7220 */ /* 0x040fe20000410000 */
        /* <DEDUP_REMOVED lines=10> */
.L_x_9710:
[----:B------:R-:W-:Y:S05]  /*4540*/  BSYNC B1 ;  /* 0x0000000000017941 */ /* 0x000fea0003800000 */
.L_x_9709:
[----:B----4-:R0:W-:Y:S01]  /*4550*/  ST.E.128 desc[UR40][R12.64], R4 ;  /* 0x000000040c007985 */ /* 0x0101e2000c101d28 */
[----:B------:R-:W-:Y:S05]  /*4560*/  BRA `(.L_x_9704) ;  /* 0x00000018000c7947 */ /* 0x000fea0003800000 */
.L_x_9686:
[----:B------:R-:W-:Y:S01]  /*4570*/  VIADD R12, R204, 0x40 ;  /* 0x00000040cc0c7836 */ /* 0x000fe20000000000 */
[----:B------:R-:W-:-:S04]  /*4580*/  CS2R R34, SRZ ;  /* 0x0000000000227805 */ /* 0x000fc8000001ff00 */
[----:B------:R-:W-:-:S04]  /*4590*/  ISETP.GE.AND P2, PT, R12, R92, PT ;  /* 0x0000005c0c00720c */ /* 0x000fc80003f46270 */
[----:B------:R-:W-:-:S13]  /*45a0*/  ISETP.GE.OR P2, PT, R16, R94, P2 ;  /* 0x0000005e1000720c */ /* 0x000fda0001746670 */
[----:B------:R-:W-:Y:S01]  /*45b0*/  @!P2 IADD3 R5, P3, P4, R20, R4, R51 ;  /* 0x000000041405a210 */ /* 0x000fe20007c7e033 */
[----:B------:R-:W0:Y:S03]  /*45c0*/  @!P2 LDC.64 R14, c[0x0][0x3e8] ;  /* 0x0000fa00ff0eab82 */ /* 0x000e260000000a00 */
[----:B------:R-:W-:Y:S02]  /*45d0*/  @!P2 IADD3.X R32, R66, R100, R29, P3, P4 ;  /* 0x000000644220a210 */ /* 0x000fe40001fe841d */
[----:B------:R-:W-:-:S04]  /*45e0*/  @!P2 IADD3 R38, P3, P4, R54, R6, R59 ;  /* 0x000000063626a210 */ /* 0x000fc80007c7e03b */
[----:B------:R-:W-:Y:S02]  /*45f0*/  @!P2 IADD3.X R39, R68, R11, R58, P3, P4 ;  /* 0x0000000b4427a210 */ /* 0x000fe40001fe843a */
[----:B------:R-:W-:-:S04]  /*4600*/  ISETP.GE.AND P3, PT, R204, R92, PT ;  /* 0x0000005ccc00720c */ /* 0x000fc80003f66270 */
[----:B------:R-:W-:-:S13]  /*4610*/  ISETP.GE.OR P3, PT, R16, R94, P3 ;  /* 0x0000005e1000720c */ /* 0x000fda0001f66670 */
[----:B------:R-:W1:Y:S01]  /*4620*/  @!P3 LDC.64 R12, c[0x0][0x3e8] ;  /* 0x0000fa00ff0cbb82 */ /* 0x000e620000000a00 */
[----:B------:R-:W-:-:S05]  /*4630*/  @!P3 IADD3 R4, P4, R20, R4, RZ ;  /* 0x000000041404b210 */ /* 0x000fca0007f9e0ff */
[----:B------:R-:W-:Y:S02]  /*4640*/  @!P3 IMAD.X R7, R100, 0x1, R66, P4 ;  /* 0x000000016407b824 */ /* 0x000fe400020e0642 */
[----:B------:R-:W2:Y:S01]  /*4650*/  @!P3 LDC.64 R36, c[0x0][0x400] ;  /* 0x00010000ff24bb82 */ /* 0x000ea20000000a00 */
[----:B-1----:R-:W-:-:S04]  /*4660*/  @!P3 LEA R12, P4, R4, R12, 0x1 ;  /* 0x0000000c040cb211 */ /* 0x002fc800078808ff */
[----:B------:R-:W-:Y:S02]  /*4670*/  @!P3 LEA.HI.X R13, R4, R13, R7, 0x1, P4 ;  /* 0x0000000d040db211 */ /* 0x000fe400020f0c07 */
[----:B------:R-:W-:-:S05]  /*4680*/  @!P3 IADD3 R6, P4, R54, R6, RZ ;  /* 0x000000063606b210 */ /* 0x000fca0007f9e0ff */
[----:B------:R-:W-:Y:S01]  /*4690*/  @!P3 IMAD.X R11, R11, 0x1, R68, P4 ;  /* 0x000000010b0bb824 */ /* 0x000fe200020e0644 */
[----:B--2---:R-:W-:-:S04]  /*46a0*/  @!P3 LEA R36, P4, R6, R36, 0x1 ;  /* 0x000000240624b211 */ /* 0x004fc800078808ff */
[----:B------:R-:W-:Y:S02]  /*46b0*/  @!P3 LEA.HI.X R37, R6, R37, R11, 0x1, P4 ;  /* 0x000000250625b211 */ /* 0x000fe400020f0c0b */
[----:B------:R-:W-:Y:S02]  /*46c0*/  CS2R R6, SRZ ;  /* 0x0000000000067805 */ /* 0x000fe4000001ff00 */
[----:B0-----:R-:W-:-:S04]  /*46d0*/  @!P2 LEA R14, P4, R5, R14, 0x1 ;  /* 0x0000000e050ea211 */ /* 0x001fc800078808ff */
[----:B------:R-:W-:Y:S02]  /*46e0*/  @!P2 LEA.HI.X R15, R5, R15, R32, 0x1, P4 ;  /* 0x0000000f050fa211 */ /* 0x000fe400020f0c20 */
[----:B------:R-:W-:Y:S02]  /*46f0*/  CS2R R4, SRZ ;  /* 0x0000000000047805 */ /* 0x000fe4000001ff00 */
[----:B------:R-:W-:-:S04]  /*4700*/  CS2R R32, SRZ ;  /* 0x0000000000207805 */ /* 0x000fc8000001ff00 */
[----:B------:R0:W2:Y:S04]  /*4710*/  @!P3 LDG.E.128 R4, desc[UR40][R12.64] ;  /* 0x000000280c04b981 */ /* 0x0000a8000c1e1d00 */
[----:B------:R1:W3:Y:S01]  /*4720*/  @!P3 LDG.E.128 R32, desc[UR40][R36.64] ;  /* 0x000000282420b981 */ /* 0x0002e2000c1e1d00 */
[----:B0-----:R-:W0:Y:S01]  /*4730*/  @!P2 LDC.64 R12, c[0x0][0x400] ;  /* 0x00010000ff0cab82 */ /* 0x001e220000000a00 */
[----:B-1----:R-:W-:Y:S02]  /*4740*/  CS2R R36, SRZ ;  /* 0x0000000000247805 */ /* 0x002fe4000001ff00 */
[----:B------:R-:W-:Y:S02]  /*4750*/  CS2R R42, SRZ ;  /* 0x00000000002a7805 */ /* 0x000fe4000001ff00 */
[----:B------:R-:W-:-:S02]  /*4760*/  CS2R R40, SRZ ;  /* 0x0000000000287805 */ /* 0x000fc4000001ff00 */
[----:B0-----:R-:W-:-:S04]  /*4770*/  @!P2 LEA R12, P3, R38, R12, 0x1 ;  /* 0x0000000c260ca211 */ /* 0x001fc800078608ff */
[----:B------:R-:W-:Y:S02]  /*4780*/  @!P2 LEA.HI.X R13, R38, R13, R39, 0x1, P3 ;  /* 0x0000000d260da211 */ /* 0x000fe400018f0c27 */
[----:B------:R-:W-:-:S03]  /*4790*/  CS2R R38, SRZ ;  /* 0x0000000000267805 */ /* 0x000fc6000001ff00 */
[----:B------:R3:W4:Y:S04]  /*47a0*/  @!P2 LDG.E.128 R40, desc[UR40][R12.64] ;  /* 0x000000280c28a981 */ /* 0x000728000c1e1d00 */
[----:B------:R0:W5:Y:S01]  /*47b0*/  @!P2 LDG.E.128 R36, desc[UR40][R14.64] ;  /* 0x000000280e24a981 */ /* 0x000162000c1e1d00 */
[----:B------:R-:W-:Y:S02]  /*47c0*/  ISETP.NE.AND P3, PT, R210, 0x3, PT ;  /* 0x00000003d200780c */ /* 0x000fe40003f65270 */
[----:B------:R-:W-:Y:S01]  /*47d0*/  ISETP.GE.AND P2, PT, R16, R94, PT ;  /* 0x0000005e1000720c */ /* 0x000fe20003f46270 */
[----:B--2---:R-:W-:Y:S02]  /*47e0*/  IMAD.MOV.U32 R11, RZ, RZ, R6 ;  /* 0x000000ffff0b7224 */ /* 0x004fe400078e0006 */
[----:B---3--:R-:W-:-:S03]  /*47f0*/  IMAD.MOV.U32 R12, RZ, RZ, R35 ;  /* 0x000000ffff0c7224 */ /* 0x008fc600078e0023 */
[----:B------:R-:W-:Y:S01]  /*4800*/  PRMT R114, R11, 0x7610, R114 ;  /* 0x000076100b727816 */ /* 0x000fe20000000072 */
[----:B------:R-:W-:Y:S02]  /*4810*/  IMAD.MOV.U32 R11, RZ, RZ, R34 ;  /* 0x000000ffff0b7224 */ /* 0x000fe400078e0022 */
[----:B------:R-:W-:Y:S02]  /*4820*/  IMAD.MOV.U32 R13, RZ, RZ, R32 ;  /* 0x000000ffff0d7224 */ /* 0x000fe400078e0020 */
[----:B0-----:R-:W-:Y:S01]  /*4830*/  IMAD.MOV.U32 R14, RZ, RZ, R33 ;  /* 0x000000ffff0e7224 */ /* 0x001fe200078e0021 */
[----:B------:R-:W-:Y:S02]  /*4840*/  PRMT R114, R114, 0x5410, R11 ;  /* 0x0000541072727816 */ /* 0x000fe4000000000b */
[----:B------:R-:W-:Y:S02]  /*4850*/  PRMT R112, R12, 0x5410, R13 ;  /* 0x000054100c707816 */ /* 0x000fe4000000000d */
[----:B------:R-:W-:Y:S01]  /*4860*/  PRMT R103, R14, 0x7610, R103 ;  /* 0x000076100e677816 */ /* 0x000fe20000000067 */
[----:B------:R-:W-:Y:S01]  /*4870*/  IMAD.MOV.U32 R44, RZ, RZ, R7 ;  /* 0x000000ffff2c7224 */ /* 0x000fe200078e0007 */
[----:B------:R-:W-:Y:S01]  /*4880*/  MOV R45, R4 ;  /* 0x00000004002d7202 */ /* 0x000fe20000000f00 */
[----:B------:R-:W-:-:S03]  /*4890*/  IMAD.MOV.U32 R46, RZ, RZ, R5 ;  /* 0x000000ffff2e7224 */ /* 0x000fc600078e0005 */
[----:B------:R-:W-:Y:S02]  /*48a0*/  PRMT R110, R44, 0x5410, R45 ;  /* 0x000054102c6e7816 */ /* 0x000fe4000000002d */
[----:B------:R-:W-:Y:S01]  /*48b0*/  PRMT R101, R46, 0x7610, R101 ;  /* 0x000076102e657816 */ /* 0x000fe20000000065 */
[----:B-----5:R-:W-:Y:S02]  /*48c0*/  IMAD.MOV.U32 R11, RZ, RZ, R38 ;  /* 0x000000ffff0b7224 */ /* 0x020fe400078e0026 */
[----:B------:R-:W-:Y:S02]  /*48d0*/  IMAD.MOV.U32 R12, RZ, RZ, R39 ;  /* 0x000000ffff0c7224 */ /* 0x000fe400078e0027 */
[----:B------:R-:W-:Y:S02]  /*48e0*/  IMAD.MOV.U32 R13, RZ, RZ, R36 ;  /* 0x000000ffff0d7224 */ /* 0x000fe400078e0024 */
[----:B------:R-:W-:-:S03]  /*48f0*/  IMAD.MOV.U32 R14, RZ, RZ, R37 ;  /* 0x000000ffff0e7224 */ /* 0x000fc600078e0025 */
[----:B------:R-:W-:Y:S01]  /*4900*/  PRMT R107, R13, 0x5410, R12 ;  /* 0x000054100d6b7816 */ /* 0x000fe2000000000c */
[----:B----4-:R-:W-:Y:S01]  /*4910*/  IMAD.MOV.U32 R12, RZ, RZ, R43 ;  /* 0x000000ffff0c7224 */ /* 0x010fe200078e002b */
[----:B------:R-:W-:Y:S01]  /*4920*/  PRMT R109, R11, 0x5410, R14 ;  /* 0x000054100b6d7816 */ /* 0x000fe2000000000e */
[----:B------:R-:W-:Y:S01]  /*4930*/  IMAD.MOV.U32 R11, RZ, RZ, R42 ;  /* 0x000000ffff0b7224 */ /* 0x000fe200078e002a */
[----:B------:R-:W-:Y:S01]  /*4940*/  MOV R14, R41 ;  /* 0x00000029000e7202 */ /* 0x000fe20000000f00 */
[----:B------:R-:W-:-:S03]  /*4950*/  IMAD.MOV.U32 R13, RZ, RZ, R40 ;  /* 0x000000ffff0d7224 */ /* 0x000fc600078e0028 */
[----:B------:R-:W-:Y:S02]  /*4960*/  PRMT R111, R14, 0x5410, R11 ;  /* 0x000054100e6f7816 */ /* 0x000fe4000000000b */
[----:B------:R-:W-:Y:S01]  /*4970*/  PRMT R113, R13, 0x5410, R12 ;  /* 0x000054100d717816 */ /* 0x000fe2000000000c */
[----:B------:R-:W-:Y:S06]  /*4980*/  @!P3 BRA `(.L_x_9711) ;  /* 0x000000000004b947 */ /* 0x000fec0003800000 */
[----:B------:R-:W-:Y:S01]  /*4990*/  BPT.TRAP 0x1 ;  /* 0x000000040000795c */ /* 0x000fe20000300000 */
.L_x_9711:
[----:B------:R-:W-:Y:S01]  /*49a0*/  IMAD R87, R18, 0x8, R19 ;  /* 0x0000000812577824 */ /* 0x000fe200078e0213 */
[----:B------:R-:W-:Y:S01]  /*49b0*/  SHF.L.U32 R93, R208, 0x1f, RZ ;  /* 0x0000001fd05d7819 */ /* 0x000fe200000006ff */
[----:B------:R-:W0:Y:S01]  /*49c0*/  LDC R94, c[0x0][0x2f4] ;  /* 0x0000bd00ff5e7b82 */ /* 0x000e220000000800 */
[----:B------:R-:W-:Y:S02]  /*49d0*/  BSSY B1, `(.L_x_9712) ;  /* 0x0000003000017945 */ /* 0x000fe40003800000 */
[----:B------:R-:W1:Y:S02]  /*49e0*/  SYNCS.PHASECHK.TRANS64.TRYWAIT P4, [R87+URZ+0x22890], R93 ;  /* 0x0228905d570075a7 */ /* 0x000e64000808017f */
[----:B-1----:R-:W-:Y:S05]  /*49f0*/  @!P4 BRA `(.L_x_9713) ;  /* 0x0000015400c0c947 */ /* 0x002fea0003800000 */
.L_x_9959:
[----:B------:R-:W-:Y:S05]  /*4a00*/  BSYNC B1 ;  /* 0x0000000000017941 */ /* 0x000fea0003800000 */
.L_x_9712:
[----:B------:R-:W-:Y:S01]  /*4a10*/  UMOV UR4, 0xffffffff ;  /* 0xffffffff00047882 */ /* 0x000fe20000000000 */
[----:B0-----:R-:W-:Y:S02]  /*4a20*/  IMAD.IADD R100, R94, 0x1, -R61 ;  /* 0x000000015e647824 */ /* 0x001fe400078e0a3d */
[----:B------:R-:W-:Y:S05]  /*4a30*/  BRA.DIV UR4, `(.L_x_9714) ;  /* 0x0000015604c47947 */ /* 0x000fea000b800000 */
[----:B------:R0:W2:Y:S04]  /*4a40*/  SHFL.IDX PT, R99, R97, RZ, 0x1c1f ;  /* 0x001c1fff61637589 */ /* 0x0000a800000e0000 */
[----:B------:R0:W3:Y:S02]  /*4a50*/  SHFL.IDX PT, R98, R95, RZ, 0x1c1f ;  /* 0x001c1fff5f627589 */ /* 0x0000e400000e0000 */
.L_x_9963:
[----:B------:R-:W-:Y:S01]  /*4a60*/  ISETP.GE.OR P4, PT, R204, R92, P1 ;  /* 0x0000005ccc00720c */ /* 0x000fe20000f86670 */
[----:B------:R-:W-:-:S12]  /*4a70*/  BSSY B1, `(.L_x_9715) ;  /* 0x0000073000017945 */ /* 0x000fd80003800000 */
[----:B------:R-:W-:Y:S05]  /*4a80*/  @P4 BRA `(.L_x_9716) ;  /* 0x0000000400c44947 */ /* 0x000fea0003800000 */
[----:B------:R-:W4:Y:S01]  /*4a90*/  LDL R14, [R1+0x14] ;  /* 0x00001400010e7983 */ /* 0x000f220000100800 */
[----:B------:R-:W-:Y:S01]  /*4aa0*/  SEL R11, R61, R100, !P0 ;  /* 0x000000643d0b7207 */ /* 0x000fe20004000000 */
[----:B------:R-:W-:Y:S03]  /*4ab0*/  BSSY B2, `(.L_x_9717) ;  /* 0x0000066000027945 */ /* 0x000fe60003800000 */
[----:B------:R-:W-:-:S04]  /*4ac0*/  SHF.R.S32.HI R12, RZ, 0x1f, R11 ;  /* 0x0000001fff0c7819 */ /* 0x000fc8000001140b */
[----:B------:R-:W-:-:S04]  /*4ad0*/  LEA.HI R12, R12, R11, RZ, 0x4 ;  /* 0x0000000b0c0c7211 */ /* 0x000fc800078f20ff */
[----:B------:R-:W-:Y:S01]  /*4ae0*/  LEA.HI.SX32 R11, R12, R69, 0x1c ;  /* 0x000000450c0b7211 */ /* 0x000fe200078fe2ff */
[----:B------:R-:W-:-:S04]  /*4af0*/  IMAD R12, R18, 0x1800, R85 ;  /* 0x00001800120c7824 */ /* 0x000fc800078e0255 */
[----:B------:R-:W-:Y:S02]  /*4b00*/  IMAD.SHL.U32 R11, R11, 0x8, RZ ;  /* 0x000000080b0b7824 */ /* 0x000fe400078e00ff */
[----:B------:R-:W-:-:S03]  /*4b10*/  IMAD R12, R12, 0x2, R19 ;  /* 0x000000020c0c7824 */ /* 0x000fc600078e0213 */
[----:B------:R-:W-:-:S04]  /*4b20*/  LOP3.LUT R13, R73, 0x38, R11, 0xf8, !PT ;  /* 0x00000038490d7812 */ /* 0x000fc800078ef80b */
[----:B------:R-:W-:-:S05]  /*4b30*/  LOP3.LUT R13, R13, R76, RZ, 0x3c, !PT ;  /* 0x0000004c0d0d7212 */ /* 0x000fca00078e3cff */
[----:B----4-:R-:W-:-:S04]  /*4b40*/  IMAD R13, R14, 0x200, R13 ;  /* 0x000002000e0d7824 */ /* 0x010fc800078e020d */
[----:B------:R-:W-:-:S04]  /*4b50*/  IMAD R14, R18, 0x1800, R13 ;  /* 0x00001800120e7824 */ /* 0x000fc800078e020d */
[----:B------:R-:W-:Y:S02]  /*4b60*/  IMAD R44, R14, 0x2, R19 ;  /* 0x000000020e2c7824 */ /* 0x000fe400078e0213 */
[----:B------:R-:W4:Y:S04]  /*4b70*/  LDS.128 R12, [R12+0x1c400] ;  /* 0x01c400000c0c7984 */ /* 0x000f280000000c00 */
[----:B------:R-:W0:Y:S01]  /*4b80*/  LDS.128 R44, [R44+0x1c400] ;  /* 0x01c400002c2c7984 */ /* 0x000e220000000c00 */
[----:B------:R-:W-:Y:S05]  /*4b90*/  @P2 BRA `(.L_x_9718) ;  /* 0x00000004005c2947 */ /* 0x000fea0003800000 */
[----:B------:R-:W-:Y:S01]  /*4ba0*/  HADD2.F32 R103, -RZ, R103.H0_H0 ;  /* 0x20000067ff677230 */ /* 0x000fe20000004100 */
[----:B------:R-:W-:Y:S01]  /*4bb0*/  SHF.R.U32.HI R106, RZ, 0x10, R33 ;  /* 0x00000010ff6a7819 */ /* 0x000fe20000011621 */
[----:B0-----:R-:W-:Y:S01]  /*4bc0*/  HADD2.F32 R96, -RZ, R45.H0_H0 ;  /* 0x2000002dff607230 */ /* 0x001fe20000004100 */
        /* <DEDUP_REMOVED lines=9> */
[----:B------:R-:W-:Y:S02]  /*4c60*/  IMAD.MOV.U32 R33, RZ, RZ, R15 ;  /* 0x000000ffff217224 */ /* 0x000fe400078e000f */
[----:B------:R-:W-:Y:S01]  /*4c70*/  FFMA.FTZ R96, R96, R101, R103 ;  /* 0x0000006560607223 */ /* 0x000fe20000010067 */
[----:B------:R-:W-:Y:S01]  /*4c80*/  HADD2.F32 R101, -RZ, R45.H1_H1 ;  /* 0x3000002dff657230 */ /* 0x000fe20000004100 */
[----:B------:R-:W-:Y:S01]  /*4c90*/  SHF.R.U64 R4, R4, 0x10, R5 ;  /* 0x0000001004047819 */ /* 0x000fe20000001205 */
[----:B------:R-:W-:Y:S01]  /*4ca0*/  HADD2.F32 R45, -RZ, R13.H1_H1 ;  /* 0x3000000dff2d7230 */ /* 0x000fe20000004100 */
[----:B------:R-:W-:Y:S01]  /*4cb0*/  SHF.R.U64 R34, R34, 0x10, R35 ;  /* 0x0000001022227819 */ /* 0x000fe20000001223 */
        /* <DEDUP_REMOVED lines=8> */
[----:B------:R-:W-:Y:S02]  /*4d40*/  HADD2.F32 R106, -RZ, R112.H0_H0 ;  /* 0x20000070ff6a7230 */ /* 0x000fe40000004100 */
[----:B------:R-:W-:Y:S01]  /*4d50*/  HADD2.F32 R104, -RZ, R110.H0_H0 ;  /* 0x2000006eff687230 */ /* 0x000fe20000004100 */
[----:B------:R-:W-:Y:S01]  /*4d60*/  F2FP.F16.F32.PACK_AB R45, R45, R102 ;  /* 0x000000662d2d723e */ /* 0x000fe200000000ff */
[----:B------:R-:W-:-:S02]  /*4d70*/  HADD2.F32 R101, -RZ, R33.H0_H0 ;  /* 0x20000021ff657230 */ /* 0x000fc40000004100 */
[----:B------:R-:W-:Y:S01]  /*4d80*/  FMUL.FTZ R108, R15, R106 ;  /* 0x0000006a0f6c7220 */ /* 0x000fe20000410000 */
[----:B------:R-:W-:Y:S01]  /*4d90*/  HADD2.F32 R112, -RZ, R112.H1_H1 ;  /* 0x30000070ff707230 */ /* 0x000fe20000004100 */
[----:B------:R-:W-:Y:S01]  /*4da0*/  F2FP.F16.F32.PACK_AB R96, R13, R96 ;  /* 0x000000600d60723e */ /* 0x000fe200000000ff */
[----:B------:R-:W-:Y:S02]  /*4db0*/  HADD2.F32 R6, -RZ, R6.H0_H0 ;  /* 0x20000006ff067230 */ /* 0x000fe40000004100 */
[C---:B------:R-:W-:Y:S01]  /*4dc0*/  FFMA.FTZ R5, R101.reuse, R104, -R108 ;  /* 0x0000006865057223 */ /* 0x040fe2000001086c */
[----:B------:R-:W-:Y:S01]  /*4dd0*/  FMUL.FTZ R106, R101, R106 ;  /* 0x0000006a656a7220 */ /* 0x000fe20000410000 */
[----:B------:R-:W-:Y:S01]  /*4de0*/  SHF.R.U32.HI R101, RZ, 0x10, R35 ;  /* 0x00000010ff657819 */ /* 0x000fe20000011623 */
[----:B------:R-:W-:Y:S01]  /*4df0*/  HADD2.F32 R108, -RZ, R110.H1_H1 ;  /* 0x3000006eff6c7230 */ /* 0x000fe20000004100 */
[----:B------:R-:W-:Y:S01]  /*4e00*/  SHF.R.U32.HI R35, RZ, 0x10, R7 ;  /* 0x00000010ff237819 */ /* 0x000fe20000011607 */
[----:B------:R-:W-:Y:S01]  /*4e10*/  FFMA.FTZ R15, R15, R104, R106 ;  /* 0x000000680f0f7223 */ /* 0x000fe2000001006a */
[----:B------:R-:W-:-:S02]  /*4e20*/  HADD2.F32 R106, -RZ, R47.H1_H1 ;  /* 0x3000002fff6a7230 */ /* 0x000fc40000004100 */
[----:B------:R-:W-:Y:S02]  /*4e30*/  HADD2.F32 R101, -RZ, R101.H0_H0 ;  /* 0x20000065ff657230 */ /* 0x000fe40000004100 */
[----:B------:R-:W-:Y:S02]  /*4e40*/  HADD2.F32 R104, -RZ, R33.H1_H1 ;  /* 0x30000021ff687230 */ /* 0x000fe40000004100 */
[----:B------:R-:W-:Y:S02]  /*4e50*/  HADD2.F32 R33, -RZ, R35.H0_H0 ;  /* 0x20000023ff217230 */ /* 0x000fe40000004100 */
[-C--:B------:R-:W-:Y:S01]  /*4e60*/  FMUL.FTZ R35, R106, R101.reuse ;  /* 0x000000656a237220 */ /* 0x080fe20000410000 */
[----:B------:R-:W-:Y:S02]  /*4e70*/  HADD2.F32 R47, -RZ, R12.H1_H1 ;  /* 0x3000000cff2f7230 */ /* 0x000fe40000004100 */
[----:B------:R-:W-:Y:S01]  /*4e80*/  FMUL.FTZ R101, R104, R101 ;  /* 0x0000006568657220 */ /* 0x000fe20000410000 */
[----:B------:R-:W-:-:S02]  /*4e90*/  HADD2.F32 R7, -RZ, R14.H1_H1 ;  /* 0x3000000eff077230 */ /* 0x000fc40000004100 */
[-C--:B------:R-:W-:Y:S01]  /*4ea0*/  FFMA.FTZ R104, R104, R33.reuse, -R35 ;  /* 0x0000002168687223 */ /* 0x080fe20000010823 */
[----:B------:R-:W-:Y:S02]  /*4eb0*/  HADD2.F32 R35, -RZ, R44.H0_H0 ;  /* 0x2000002cff237230 */ /* 0x000fe40000004100 */
[----:B------:R-:W-:Y:S01]  /*4ec0*/  FFMA.FTZ R106, R106, R33, R101 ;  /* 0x000000216a6a7223 */ /* 0x000fe20000010065 */
[----:B------:R-:W-:Y:S02]  /*4ed0*/  HADD2.F32 R33, -RZ, R12.H0_H0 ;  /* 0x2000000cff217230 */ /* 0x000fe40000004100 */
[----:B------:R-:W-:Y:S02]  /*4ee0*/  HADD2.F32 R12, -RZ, R4.H0_H0 ;  /* 0x20000004ff0c7230 */ /* 0x000fe40000004100 */
[-C--:B------:R-:W-:Y:S01]  /*4ef0*/  FMUL.FTZ R110, R35, R112.reuse ;  /* 0x00000070236e7220 */ /* 0x080fe20000410000 */
[----:B------:R-:W-:Y:S02]  /*4f00*/  HADD2.F32 R101, -RZ, R114.H1_H1 ;  /* 0x30000072ff657230 */ /* 0x000fe40000004100 */
[C---:B------:R-:W-:Y:S01]  /*4f10*/  FMUL.FTZ R112, R33.reuse, R112 ;  /* 0x0000007021707220 */ /* 0x040fe20000410000 */
[----:B------:R-:W-:Y:S01]  /*4f20*/  F2FP.F16.F32.PACK_AB R5, R104, R5 ;  /* 0x000000056805723e */ /* 0x000fe200000000ff */
[-C--:B------:R-:W-:Y:S01]  /*4f30*/  FFMA.FTZ R33, R33, R108.reuse, -R110 ;  /* 0x0000006c21217223 */ /* 0x080fe2000001086e */
[----:B------:R-:W-:Y:S01]  /*4f40*/  F2FP.F16.F32.PACK_AB R106, R106, R15 ;  /* 0x0000000f6a6a723e */ /* 0x000fe200000000ff */
[----:B------:R-:W-:Y:S01]  /*4f50*/  FFMA.FTZ R112, R35, R108, R112 ;  /* 0x0000006c23707223 */ /* 0x000fe20000010070 */
[----:B------:R-:W-:-:S02]  /*4f60*/  HADD2.F32 R35, -RZ, R44.H1_H1 ;  /* 0x3000002cff237230 */ /* 0x000fc40000004100 */
[----:B------:R-:W-:Y:S02]  /*4f70*/  IMAD.MOV.U32 R13, RZ, RZ, R45 ;  /* 0x000000ffff0d7224 */ /* 0x000fe400078e002d */
[----:B------:R-:W-:Y:S02]  /*4f80*/  IMAD.MOV.U32 R45, RZ, RZ, R96 ;  /* 0x000000ffff2d7224 */ /* 0x000fe400078e0060 */
[-C--:B------:R-:W-:Y:S01]  /*4f90*/  FMUL.FTZ R4, R35, R32.reuse ;  /* 0x0000002023047220 */ /* 0x080fe20000410000 */
[C---:B------:R-:W-:Y:S01]  /*4fa0*/  FMUL.FTZ R32, R47.reuse, R32 ;  /* 0x000000202f207220 */ /* 0x040fe20000410000 */
[----:B------:R-:W-:Y:S02]  /*4fb0*/  IMAD.MOV.U32 R15, RZ, RZ, R5 ;  /* 0x000000ffff0f7224 */ /* 0x000fe400078e0005 */
[-C--:B------:R-:W-:Y:S01]  /*4fc0*/  FFMA.FTZ R4, R47, R12.reuse, -R4 ;  /* 0x0000000c2f047223 */ /* 0x080fe20000010804 */
[----:B------:R-:W-:Y:S01]  /*4fd0*/  FFMA.FTZ R35, R35, R12, R32 ;  /* 0x0000000c23237223 */ /* 0x000fe20000010020 */
[----:B------:R-:W-:-:S02]  /*4fe0*/  HADD2.F32 R32, -RZ, R46.H0_H0 ;  /* 0x2000002eff207230 */ /* 0x000fc40000004100 */
[----:B------:R-:W-:Y:S01]  /*4ff0*/  HADD2.F32 R12, -RZ, R14.H0_H0 ;  /* 0x2000000eff0c7230 */ /* 0x000fe20000004100 */
[----:B------:R-:W-:Y:S01]  /*5000*/  F2FP.F16.F32.PACK_AB R44, R4, R33 ;  /* 0x00000021042c723e */ /* 0x000fe200000000ff */
[----:B------:R-:W-:Y:S02]  /*5010*/  HADD2.F32 R47, -RZ, R114.H0_H0 ;  /* 0x20000072ff2f7230 */ /* 0x000fe40000004100 */
[-C--:B------:R-:W-:Y:S01]  /*5020*/  FMUL.FTZ R103, R32, R101.reuse ;  /* 0x0000006520677220 */ /* 0x080fe20000410000 */
[----:B------:R-:W-:Y:S02]  /*5030*/  HADD2.F32 R46, -RZ, R46.H1_H1 ;  /* 0x3000002eff2e7230 */ /* 0x000fe40000004100 */
[C---:B------:R-:W-:Y:S01]  /*5040*/  FMUL.FTZ R101, R12.reuse, R101 ;  /* 0x000000650c657220 */ /* 0x040fe20000410000 */
[----:B------:R-:W-:Y:S01]  /*5050*/  F2FP.F16.F32.PACK_AB R35, R35, R112 ;  /* 0x000000702323723e */ /* 0x000fe200000000ff */
[-C--:B------:R-:W-:Y:S02]  /*5060*/  FFMA.FTZ R12, R12, R47.reuse, -R103 ;  /* 0x0000002f0c0c7223 */ /* 0x080fe40000010867 */
        /* <DEDUP_REMOVED lines=8> */
[----:B------:R-:W-:Y:S01]  /*50f0*/  IMAD.MOV.U32 R44, RZ, RZ, R35 ;  /* 0x000000ffff2c7224 */ /* 0x000fe200078e0023 */
[----:B------:R-:W-:-:S07]  /*5100*/  MOV R47, R106 ;  /* 0x0000006a002f7202 */ /* 0x000fce0000000f00 */
.L_x_9718:
[----:B------:R-:W-:Y:S05]  /*5110*/  BSYNC B2 ;  /* 0x0000000000027941 */ /* 0x000fea0003800000 */
.L_x_9717:
[C---:B---3--:R-:W-:Y:S01]  /*5120*/  LEA R4, P4, R70.reuse, R98, 0x1 ;  /* 0x0000006246047211 */ /* 0x048fe200078808ff */
[----:B------:R-:W-:Y:S02]  /*5130*/  IMAD.MOV.U32 R6, RZ, RZ, R98 ;  /* 0x000000ffff067224 */ /* 0x000fe400078e0062 */
[----:B--2---:R-:W-:Y:S01]  /*5140*/  IMAD.MOV.U32 R7, RZ, RZ, R99 ;  /* 0x000000ffff077224 */ /* 0x004fe200078e0063 */
[----:B------:R-:W-:Y:S02]  /*5150*/  LEA.HI.X R5, R70, R99, R72, 0x1, P4 ;  /* 0x0000006346057211 */ /* 0x000fe400020f0c48 */
[----:B------:R-:W-:-:S03]  /*5160*/  ISETP.GE.AND P4, PT, R11, R94, PT ;  /* 0x0000005e0b00720c */ /* 0x000fc60003f86270 */
[----:B----4-:R4:W-:Y:S10]  /*5170*/  ST.E.128 desc[UR40][R4.64], R12 ;  /* 0x0000000c04007985 */ /* 0x0109f4000c101d28 */
[----:B------:R-:W-:-:S05]  /*5180*/  @!P4 IMAD.WIDE R6, R11, 0x2, R6 ;  /* 0x000000020b06c825 */ /* 0x000fca00078e0206 */
[----:B0-----:R4:W-:Y:S02]  /*5190*/  @!P4 ST.E.128 desc[UR40][R6.64], R44 ;  /* 0x0000002c0600c985 */ /* 0x0019e4000c101d28 */
.L_x_9716:
[----:B------:R-:W-:Y:S05]  /*51a0*/  BSYNC B1 ;  /* 0x0000000000017941 */ /* 0x000fea0003800000 */
.L_x_9715:
[----:B------:R-:W-:-:S03]  /*51b0*/  UMOV UR4, 0xffffffff ;  /* 0xffffffff00047882 */ /* 0x000fc60000000000 */
[----:B------:R-:W-:Y:S05]  /*51c0*/  BRA.DIV UR4, `(.L_x_9719) ;  /* 0x00000152042c7947 */ /* 0x000fea000b800000 */
[----:B0-----:R-:W0:Y:S04]  /*51d0*/  SHFL.IDX PT, R97, R97, 0x1, 0x1c1f ;  /* 0x003c1f0061617f89 */ /* 0x001e2800000e0000 */
[----:B------:R0:W0:Y:S02]  /*51e0*/  SHFL.IDX PT, R96, R95, 0x1, 0x1c1f ;  /* 0x003c1f005f607f89 */ /* 0x00002400000e0000 */
.L_x_9967:
[----:B----4-:R-:W-:-:S05]  /*51f0*/  VIADD R4, R204, 0x40 ;  /* 0x00000040cc047836 */ /* 0x010fca0000000000 */
[----:B------:R-:W-:-:S13]  /*5200*/  ISETP.GE.OR P4, PT, R4, R92, P1 ;  /* 0x0000005c0400720c */ /* 0x000fda0000f86670 */
[----:B------:R-:W-:Y:S05]  /*5210*/  @P4 BRA `(.L_x_9704) ;  /* 0x0000000800e04947 */ /* 0x000fea0003800000 */
[----:B------:R-:W4:Y:S01]  /*5220*/  LDL R6, [R1+0x18] ;  /* 0x0000180001067983 */ /* 0x000f220000100800 */
[----:B------:R-:W-:Y:S01]  /*5230*/  SEL R100, R61, R100, !P0 ;  /* 0x000000643d647207 */ /* 0x000fe20004000000 */
[----:B------:R-:W-:Y:S01]  /*5240*/  VIADD R7, R204, 0x40 ;  /* 0x00000040cc077836 */ /* 0x000fe20000000000 */
[----:B0-----:R-:W-:Y:S01]  /*5250*/  LEA R32, P4, R70, R96, 0x1 ;  /* 0x0000006046207211 */ /* 0x001fe200078808ff */
[----:B------:R-:W-:Y:S01]  /*5260*/  VIADD R4, R204, 0x40 ;  /* 0x00000040cc047836 */ /* 0x000fe20000000000 */
[----:B------:R-:W-:Y:S01]  /*5270*/  SHF.R.S32.HI R5, RZ, 0x1f, R100 ;  /* 0x0000001fff057819 */ /* 0x000fe20000011464 */
[----:B------:R-:W-:Y:S01]  /*5280*/  IMAD.SHL.U32 R7, R7, 0x40, RZ ;  /* 0x0000004007077824 */ /* 0x000fe200078e00ff */
[----:B------:R-:W-:Y:S01]  /*5290*/  BSSY B1, `(.L_x_9720) ;  /* 0x0000066000017945 */ /* 0x000fe20003800000 */
[----:B------:R-:W-:Y:S01]  /*52a0*/  IMAD.SHL.U32 R4, R4, 0x40, RZ ;  /* 0x0000004004047824 */ /* 0x000fe200078e00ff */
[----:B------:R-:W-:Y:S02]  /*52b0*/  LEA.HI R100, R5, R100, RZ, 0x4 ;  /* 0x0000006405647211 */ /* 0x000fe400078f20ff */
[----:B------:R-:W-:-:S02]  /*52c0*/  LOP3.LUT R7, R7, 0x1c0, RZ, 0xc0, !PT ;  /* 0x000001c007077812 */ /* 0x000fc400078ec0ff */
[----:B------:R-:W-:Y:S02]  /*52d0*/  LEA.HI.SX32 R11, R100, R69, 0x1c ;  /* 0x00000045640b7211 */ /* 0x000fe400078fe2ff */
[----:B------:R-:W-:Y:S02]  /*52e0*/  LOP3.LUT R4, R4, 0x1c0, RZ, 0xc0, !PT ;  /* 0x000001c004047812 */ /* 0x000fe400078ec0ff */
[----:B------:R-:W-:Y:S01]  /*52f0*/  SHF.R.U32.HI R7, RZ, 0x3, R7 ;  /* 0x00000003ff077819 */ /* 0x000fe20000011607 */
[----:B------:R-:W-:Y:S01]  /*5300*/  IMAD.SHL.U32 R11, R11, 0x8, RZ ;  /* 0x000000080b0b7824 */ /* 0x000fe200078e00ff */
[----:B------:R-:W-:-:S04]  /*5310*/  LEA.HI.X R33, R70, R97, R72, 0x1, P4 ;  /* 0x0000006146217211 */ /* 0x000fc800020f0c48 */
[----:B------:R-:W-:-:S04]  /*5320*/  LOP3.LUT R4, R4, 0x38, R11, 0xf8, !PT ;  /* 0x0000003804047812 */ /* 0x000fc800078ef80b */
[----:B------:R-:W-:-:S05]  /*5330*/  LOP3.LUT R4, R4, R7, RZ, 0x3c, !PT ;  /* 0x0000000704047212 */ /* 0x000fca00078e3cff */
[----:B----4-:R-:W-:Y:S02]  /*5340*/  IMAD.IADD R5, R6, 0x1, R4 ;  /* 0x0000000106057824 */ /* 0x010fe400078e0204 */
[C---:B------:R-:W-:Y:S02]  /*5350*/  IMAD R4, R18.reuse, 0x1800, R74 ;  /* 0x0000180012047824 */ /* 0x040fe400078e024a */
[----:B------:R-:W-:Y:S02]  /*5360*/  IMAD R6, R18, 0x1800, R5 ;  /* 0x0000180012067824 */ /* 0x000fe400078e0205 */
[--C-:B------:R-:W-:Y:S02]  /*5370*/  IMAD R4, R4, 0x2, R19.reuse ;  /* 0x0000000204047824 */ /* 0x100fe400078e0213 */
[----:B------:R-:W-:-:S04]  /*5380*/  IMAD R12, R6, 0x2, R19 ;  /* 0x00000002060c7824 */ /* 0x000fc800078e0213 */
[----:B------:R-:W0:Y:S04]  /*5390*/  LDS.128 R4, [R4+0x1c400] ;  /* 0x01c4000004047984 */ /* 0x000e280000000c00 */
[----:B------:R-:W4:Y:S01]  /*53a0*/  LDS.128 R12, [R12+0x1c400] ;  /* 0x01c400000c0c7984 */ /* 0x000f220000000c00 */
[----:B------:R-:W-:Y:S05]  /*53b0*/  @P2 BRA `(.L_x_9721) ;  /* 0x00000004004c2947 */ /* 0x000fea0003800000 */
[----:B------:R-:W-:Y:S01]  /*53c0*/  SHF.R.U64 R34, R36, 0x10, R37 ;  /* 0x0000001024227819 */ /* 0x000fe20000001225 */
[----:B---3--:R-:W-:Y:S01]  /*53d0*/  HADD2.F32 R98, -RZ, R111.H0_H0 ;  /* 0x2000006fff627230 */ /* 0x008fe20000004100 */
[--C-:B------:R-:W-:Y:S01]  /*53e0*/  SHF.R.U64 R36, R38, 0x10, R39.reuse ;  /* 0x0000001026247819 */ /* 0x100fe20000001227 */
[----:B------:R-:W-:Y:S01]  /*53f0*/  HADD2.F32 R46, -RZ, R109.H1_H1 ;  /* 0x3000006dff2e7230 */ /* 0x000fe20000004100 */
[----:B------:R-:W-:Y:S01]  /*5400*/  SHF.R.U32.HI R38, RZ, 0x10, R39 ;  /* 0x00000010ff267819 */ /* 0x000fe20000011627 */
[----:B----4-:R-:W-:Y:S01]  /*5410*/  IMAD.MOV.U32 R39, RZ, RZ, R13 ;  /* 0x000000ffff277224 */ /* 0x010fe200078e000d */
[--C-:B------:R-:W-:Y:S01]  /*5420*/  SHF.R.U64 R35, R40, 0x10, R41.reuse ;  /* 0x0000001028237819 */ /* 0x100fe20000001229 */
[----:B------:R-:W-:Y:S01]  /*5430*/  HADD2.F32 R34, -RZ, R34.H0_H0 ;  /* 0x20000022ff227230 */ /* 0x000fe20000004100 */
[----:B------:R-:W-:Y:S01]  /*5440*/  SHF.R.U32.HI R40, RZ, 0x10, R41 ;  /* 0x00000010ff287819 */ /* 0x000fe20000011629 */
[----:B------:R-:W-:Y:S01]  /*5450*/  HADD2.F32 R111, -RZ, R111.H1_H1 ;  /* 0x3000006fff6f7230 */ /* 0x000fe20000004100 */
[----:B------:R-:W-:Y:S01]  /*5460*/  SHF.R.U32.HI R44, RZ, 0x10, R37 ;  /* 0x00000010ff2c7819 */ /* 0x000fe20000011625 */
[--C-:B------:R-:W-:Y:S01]  /*5470*/  HADD2.F32 R41, -RZ, R39.reuse.H0_H0 ;  /* 0x20000027ff297230 */ /* 0x100fe20000004100 */
[--C-:B------:R-:W-:Y:S01]  /*5480*/  SHF.R.U64 R37, R42, 0x10, R43.reuse ;  /* 0x000000102a257819 */ /* 0x100fe2000000122b */
[----:B------:R-:W-:Y:S01]  /*5490*/  HADD2.F32 R39, -RZ, R39.H1_H1 ;  /* 0x30000027ff277230 */ /* 0x000fe20000004100 */
[----:B------:R-:W-:Y:S01]  /*54a0*/  SHF.R.U32.HI R42, RZ, 0x10, R43 ;  /* 0x00000010ff2a7819 */ /* 0x000fe2000001162b */
[----:B------:R-:W-:Y:S01]  /*54b0*/  HADD2.F32 R43, -RZ, R40.H0_H0 ;  /* 0x20000028ff2b7230 */ /* 0x000fe20000004100 */
[----:B0-----:R-:W-:Y:S01]  /*54c0*/  MOV R13, R7 ;  /* 0x00000007000d7202 */ /* 0x001fe20000000f00 */
[----:B------:R-:W-:-:S02]  /*54d0*/  HADD2.F32 R7, -RZ, R5.H0_H0 ;  /* 0x20000005ff077230 */ /* 0x000fc40000004100 */
[-C--:B------:R-:W-:Y:S01]  /*54e0*/  FMUL.FTZ R100, R41, R98.reuse ;  /* 0x0000006229647220 */ /* 0x080fe20000410000 */
[----:B------:R-:W-:Y:S02]  /*54f0*/  HADD2.F32 R40, -RZ, R5.H1_H1 ;  /* 0x30000005ff287230 */ /* 0x000fe40000004100 */
[-C--:B------:R-:W-:Y:S01]  /*5500*/  FMUL.FTZ R45, R39, R43.reuse ;  /* 0x0000002b272d7220 */ /* 0x080fe20000410000 */
[----:B------:R-:W-:Y:S02]  /*5510*/  HADD2.F32 R44, -RZ, R44.H0_H0 ;  /* 0x2000002cff2c7230 */ /* 0x000fe40000004100 */
[C---:B------:R-:W-:Y:S01]  /*5520*/  FMUL.FTZ R98, R7.reuse, R98 ;  /* 0x0000006207627220 */ /* 0x040fe20000410000 */
[-C--:B------:R-:W-:Y:S01]  /*5530*/  FFMA.FTZ R5, R7, R46.reuse, -R100 ;  /* 0x0000002e07057223 */ /* 0x080fe20000010864 */
[C---:B------:R-:W-:Y:S01]  /*5540*/  FMUL.FTZ R100, R40.reuse, R43 ;  /* 0x0000002b28647220 */ /* 0x040fe20000410000 */
[----:B------:R-:W-:Y:S02]  /*5550*/  HADD2.F32 R43, -RZ, R15.H1_H1 ;  /* 0x3000000fff2b7230 */ /* 0x000fe40000004100 */
[----:B------:R-:W-:Y:S01]  /*5560*/  FFMA.FTZ R7, R41, R46, R98 ;  /* 0x0000002e29077223 */ /* 0x000fe20000010062 */
[-C--:B------:R-:W-:Y:S01]  /*5570*/  FFMA.FTZ R40, R40, R44.reuse, -R45 ;  /* 0x0000002c28287223 */ /* 0x080fe2000001082d */
[----:B------:R-:W-:Y:S01]  /*5580*/  FFMA.FTZ R44, R39, R44, R100 ;  /* 0x0000002c272c7223 */ /* 0x000fe20000010064 */
[----:B------:R-:W-:-:S02]  /*5590*/  HADD2.F32 R98, -RZ, R113.H1_H1 ;  /* 0x30000071ff627230 */ /* 0x000fc40000004100 */
[----:B------:R-:W-:Y:S01]  /*55a0*/  HADD2.F32 R41, -RZ, R15.H0_H0 ;  /* 0x2000000fff297230 */ /* 0x000fe20000004100 */
[----:B------:R-:W-:Y:S01]  /*55b0*/  F2FP.F16.F32.PACK_AB R5, R40, R5 ;  /* 0x000000052805723e */ /* 0x000fe200000000ff */
[----:B------:R-:W-:Y:S02]  /*55c0*/  HADD2.F32 R100, -RZ, R42.H0_H0 ;  /* 0x2000002aff647230 */ /* 0x000fe40000004100 */
[--C-:B------:R-:W-:Y:S02]  /*55d0*/  HADD2.F32 R39, -RZ, R13.reuse.H1_H1 ;  /* 0x3000000dff277230 */ /* 0x100fe40000004100 */
[----:B------:R-:W-:Y:S02]  /*55e0*/  HADD2.F32 R15, -RZ, R13.H0_H0 ;  /* 0x2000000dff0f7230 */ /* 0x000fe40000004100 */
[-C--:B------:R-:W-:Y:S01]  /*55f0*/  FMUL.FTZ R102, R43, R100.reuse ;  /* 0x000000642b667220 */ /* 0x080fe20000410000 */
[----:B------:R-:W-:Y:S02]  /*5600*/  HADD2.F32 R46, -RZ, R107.H1_H1 ;  /* 0x3000006bff2e7230 */ /* 0x000fe40000004100 */
[----:B------:R-:W-:Y:S01]  /*5610*/  FMUL.FTZ R100, R39, R100 ;  /* 0x0000006427647220 */ /* 0x000fe20000410000 */
[----:B------:R-:W-:-:S02]  /*5620*/  HADD2.F32 R42, -RZ, R38.H0_H0 ;  /* 0x20000026ff2a7230 */ /* 0x000fc40000004100 */
[-C--:B------:R-:W-:Y:S01]  /*5630*/  FMUL.FTZ R38, R41, R98.reuse ;  /* 0x0000006229267220 */ /* 0x080fe20000410000 */
[C---:B------:R-:W-:Y:S01]  /*5640*/  FMUL.FTZ R98, R15.reuse, R98 ;  /* 0x000000620f627220 */ /* 0x040fe20000410000 */
[----:B------:R-:W-:Y:S02]  /*5650*/  HADD2.F32 R109, -RZ, R109.H0_H0 ;  /* 0x2000006dff6d7230 */ /* 0x000fe40000004100 */
[----:B------:R-:W-:Y:S01]  /*5660*/  FFMA.FTZ R13, R15, R46, -R38 ;  /* 0x0000002e0f0d7223 */ /* 0x000fe20000010826 */
[-C--:B------:R-:W-:Y:S01]  /*5670*/  FFMA.FTZ R38, R39, R42.reuse, -R102 ;  /* 0x0000002a27267223 */ /* 0x080fe20000010866 */
[----:B------:R-:W-:Y:S01]  /*5680*/  FFMA.FTZ R42, R43, R42, R100 ;  /* 0x0000002a2b2a7223 */ /* 0x000fe20000010064 */
[----:B------:R-:W-:Y:S01]  /*5690*/  FFMA.FTZ R15, R41, R46, R98 ;  /* 0x0000002e290f7223 */ /* 0x000fe20000010062 */
[----:B------:R-:W-:Y:S02]  /*56a0*/  HADD2.F32 R100, -RZ, R35.H0_H0 ;  /* 0x20000023ff647230 */ /* 0x000fe40000004100 */
[----:B------:R-:W-:Y:S01]  /*56b0*/  HADD2.F32 R98, -RZ, R113.H0_H0 ;  /* 0x20000071ff627230 */ /* 0x000fe20000004100 */
[----:B------:R-:W-:Y:S01]  /*56c0*/  F2FP.F16.F32.PACK_AB R38, R38, R13 ;  /* 0x0000000d2626723e */ /* 0x000fe200000000ff */
[----:B------:R-:W-:Y:S01]  /*56d0*/  HADD2.F32 R41, -RZ, R12.H0_H0 ;  /* 0x2000000cff297230 */ /* 0x000fe20000004100 */
[----:B------:R-:W-:Y:S01]  /*56e0*/  F2FP.F16.F32.PACK_AB R13, R44, R7 ;  /* 0x000000072c0d723e */ /* 0x000fe200000000ff */
[----:B------:R-:W-:Y:S01]  /*56f0*/  HADD2.F32 R35, -RZ, R4.H0_H0 ;  /* 0x20000004ff237230 */ /* 0x000fe20000004100 */
[----:B------:R-:W-:Y:S01]  /*5700*/  F2FP.F16.F32.PACK_AB R15, R42, R15 ;  /* 0x0000000f2a0f723e */ /* 0x000fe200000000ff */
[----:B------:R-:W-:-:S02]  /*5710*/  HADD2.F32 R43, -RZ, R12.H1_H1 ;  /* 0x3000000cff2b7230 */ /* 0x000fc40000004100 */
[----:B------:R-:W-:Y:S02]  /*5720*/  HADD2.F32 R39, -RZ, R4.H1_H1 ;  /* 0x30000004ff277230 */ /* 0x000fe40000004100 */
[-C--:B------:R-:W-:Y:S01]  /*5730*/  FMUL.FTZ R4, R41, R98.reuse ;  /* 0x0000006229047220 */ /* 0x080fe20000410000 */
[----:B------:R-:W-:Y:S02]  /*5740*/  HADD2.F32 R46, -RZ, R107.H0_H0 ;  /* 0x2000006bff2e7230 */ /* 0x000fe40000004100 */
[----:B------:R-:W-:Y:S01]  /*5750*/  FMUL.FTZ R12, R35, R98 ;  /* 0x00000062230c7220 */ /* 0x000fe20000410000 */
[-C--:B------:R-:W-:Y:S01]  /*5760*/  FMUL.FTZ R98, R43, R100.reuse ;  /* 0x000000642b627220 */ /* 0x080fe20000410000 */
[----:B------:R-:W-:Y:S01]  /*5770*/  FMUL.FTZ R100, R39, R100 ;  /* 0x0000006427647220 */ /* 0x000fe20000410000 */
[----:B------:R-:W-:Y:S02]  /*5780*/  IMAD.MOV.U32 R7, RZ, RZ, R38 ;  /* 0x000000ffff077224 */ /* 0x000fe400078e0026 */
[-C--:B------:R-:W-:Y:S01]  /*5790*/  FFMA.FTZ R12, R41, R46.reuse, R12 ;  /* 0x0000002e290c7223 */ /* 0x080fe2000001000c */
[----:B------:R-:W-:Y:S01]  /*57a0*/  FFMA.FTZ R4, R35, R46, -R4 ;  /* 0x0000002e23047223 */ /* 0x000fe20000010804 */
[----:B------:R-:W-:-:S02]  /*57b0*/  HADD2.F32 R41, -RZ, R37.H0_H0 ;  /* 0x20000025ff297230 */ /* 0x000fc40000004100 */
[-C--:B------:R-:W-:Y:S01]  /*57c0*/  FFMA.FTZ R35, R39, R34.reuse, -R98 ;  /* 0x0000002227237223 */ /* 0x080fe20000010862 */
[----:B------:R-:W-:Y:S01]  /*57d0*/  FFMA.FTZ R43, R43, R34, R100 ;  /* 0x000000222b2b7223 */ /* 0x000fe20000010064 */
[----:B------:R-:W-:Y:S02]  /*57e0*/  HADD2.F32 R37, -RZ, R14.H0_H0 ;  /* 0x2000000eff257230 */ /* 0x000fe40000004100 */
[----:B------:R-:W-:Y:S01]  /*57f0*/  HADD2.F32 R34, -RZ, R6.H0_H0 ;  /* 0x20000006ff227230 */ /* 0x000fe20000004100 */
[----:B------:R-:W-:Y:S01]  /*5800*/  F2FP.F16.F32.PACK_AB R4, R35, R4 ;  /* 0x000000042304723e */ /* 0x000fe200000000ff */
[----:B------:R-:W-:Y:S02]  /*5810*/  HADD2.F32 R14, -RZ, R14.H1_H1 ;  /* 0x3000000eff0e7230 */ /* 0x000fe40000004100 */
[----:B------:R-:W-:Y:S01]  /*5820*/  FMUL.FTZ R45, R37, R111 ;  /* 0x0000006f252d7220 */ /* 0x000fe20000410000 */
[----:B------:R-:W-:Y:S01]  /*5830*/  HADD2.F32 R6, -RZ, R6.H1_H1 ;  /* 0x30000006ff067230 */ /* 0x000fe20000004100 */
[----:B------:R-:W-:Y:S01]  /*5840*/  F2FP.F16.F32.PACK_AB R12, R43, R12 ;  /* 0x0000000c2b0c723e */ /* 0x000fe200000000ff */
[----:B------:R-:W-:-:S02]  /*5850*/  HADD2.F32 R39, -RZ, R36.H0_H0 ;  /* 0x20000024ff277230 */ /* 0x000fc40000004100 */
[----:B------:R-:W-:Y:S01]  /*5860*/  FMUL.FTZ R47, R14, R41 ;  /* 0x000000290e2f7220 */ /* 0x000fe20000410000 */
[----:B------:R-:W-:Y:S01]  /*5870*/  FMUL.FTZ R36, R34, R111 ;  /* 0x0000006f22247220 */ /* 0x000fe20000410000 */
[----:B------:R-:W-:Y:S01]  /*5880*/  FMUL.FTZ R41, R6, R41 ;  /* 0x0000002906297220 */ /* 0x000fe20000410000 */
[----:B------:R-:W-:Y:S01]  /*5890*/  FFMA.FTZ R45, R34, R109, -R45 ;  /* 0x0000006d222d7223 */ /* 0x000fe2000001082d */
[----:B------:R-:W-:Y:S01]  /*58a0*/  FFMA.FTZ R6, R6, R39, -R47 ;  /* 0x0000002706067223 */ /* 0x000fe2000001082f */
[----:B------:R-:W-:Y:S01]  /*58b0*/  FFMA.FTZ R36, R37, R109, R36 ;  /* 0x0000006d25247223 */ /* 0x000fe20000010024 */
[----:B------:R-:W-:-:S03]  /*58c0*/  FFMA.FTZ R41, R14, R39, R41 ;  /* 0x000000270e297223 */ /* 0x000fc60000010029 */
[----:B------:R-:W-:Y:S02]  /*58d0*/  F2FP.F16.F32.PACK_AB R6, R6, R45 ;  /* 0x0000002d0606723e */ /* 0x000fe400000000ff */
[----:B------:R-:W-:-:S07]  /*58e0*/  F2FP.F16.F32.PACK_AB R14, R41, R36 ;  /* 0x00000024290e723e */ /* 0x000fce00000000ff */
.L_x_9721:
[----:B------:R-:W-:Y:S05]  /*58f0*/  BSYNC B1 ;  /* 0x0000000000017941 */ /* 0x000fea0003800000 */
.L_x_9720:
[----:B------:R-:W-:Y:S01]  /*5900*/  ISETP.GE.AND P2, PT, R11, R94, PT ;  /* 0x0000005e0b00720c */ /* 0x000fe20003f46270 */
[----:B0-----:R0:W-:Y:S02]  /*5910*/  ST.E.128 desc[UR40][R32.64], R4 ;  /* 0x0000000420007985 */ /* 0x0011e4000c101d28 */
[----:B0-----:R-:W-:Y:S02]  /*5920*/  IMAD.MOV.U32 R4, RZ, RZ, R96 ;  /* 0x000000ffff047224 */ /* 0x001fe400078e0060 */
[----:B------:R-:W-:-:S08]  /*5930*/  IMAD.MOV.U32 R5, RZ, RZ, R97 ;  /* 0x000000ffff057224 */ /* 0x000fd000078e0061 */
[----:B------:R-:W-:Y:S05]  /*5940*/  @P2 BRA `(.L_x_9704) ;  /* 0x0000000400142947 */ /* 0x000fea0003800000 */
[----:B------:R-:W-:-:S05]  /*5950*/  IMAD.WIDE R4, R11, 0x2, R4 ;  /* 0x000000020b047825 */ /* 0x000fca00078e0204 */
[----:B----4-:R0:W-:Y:S01]  /*5960*/  ST.E.128 desc[UR40][R4.64], R12 ;  /* 0x0000000c04007985 */ /* 0x0101e2000c101d28 */
[----:B------:R-:W-:Y:S05]  /*5970*/  BRA `(.L_x_9704) ;  /* 0x0000000400087947 */ /* 0x000fea0003800000 */
.L_x_9685:
[----:B------:R-:W-:-:S13]  /*5980*/  ISETP.NE.AND P3, PT, R210, 0x3, PT ;  /* 0x00000003d200780c */ /* 0x000fda0003f65270 */
[----:B------:R-:W-:Y:S05]  /*5990*/  @!P3 BRA `(.L_x_9722) ;  /* 0x000000000004b947 */ /* 0x000fea0003800000 */
[----:B------:R-:W-:Y:S01]  /*59a0*/  BPT.TRAP 0x1 ;  /* 0x000000040000795c */ /* 0x000fe20000300000 */
.L_x_9722:
[----:B------:R-:W-:Y:S01]  /*59b0*/  IMAD R87, R18, 0x8, R19 ;  /* 0x0000000812577824 */ /* 0x000fe200078e0213 */
[----:B------:R-:W-:Y:S01]  /*59c0*/  SHF.L.U32 R93, R208, 0x1f, RZ ;  /* 0x0000001fd05d7819 */ /* 0x000fe200000006ff */
[----:B------:R-:W-:Y:S01]  /*59d0*/  BSSY B1, `(.L_x_9723) ;  /* 0x0000004000017945 */ /* 0x000fe20003800000 */
[----:B------:R-:W-:Y:S02]  /*59e0*/  SHF.R.S32.HI R90, RZ, 0x1f, R89 ;  /* 0x0000001fff5a7819 */ /* 0x000fe40000011459 */
[----:B------:R-:W1:Y:S02]  /*59f0*/  SYNCS.PHASECHK.TRANS64.TRYWAIT P2, [R87+URZ+0x22890], R93 ;  /* 0x0228905d570075a7 */ /* 0x000e64000804017f */
[----:B-1----:R-:W-:Y:S05]  /*5a00*/  @!P2 BRA `(.L_x_9724) ;  /* 0x000001480068a947 */ /* 0x002fea0003800000 */
.L_x_9968:
[----:B------:R-:W-:Y:S05]  /*5a10*/  BSYNC B1 ;  /* 0x0000000000017941 */ /* 0x000fea0003800000 */
.L_x_9723:
        /* <DEDUP_REMOVED lines=25> */
.L_x_9972:
[----:B------:R-:W-:Y:S04]  /*5bb0*/  BSSY B1, `(.L_x_9726) ;  /* 0x000000d000017945 */ /* 0x000fe80003800000 */
[----:B------:R-:W-:Y:S05]  /*5bc0*/  @!P2 BRA `(.L_x_9727) ;  /* 0x00000000002ca947 */ /* 0x000fea0003800000 */
[----:B------:R-:W-:Y:S02]  /*5bd0*/  ULDC UR4, c[0x0][0x2f4] ;  /* 0x0000bd0000047ab9 */ /* 0x000fe40000000800 */
[----:B------:R-:W-:-:S13]  /*5be0*/  ISETP.GE.AND P2, PT, R16, UR4, PT ;  /* 0x0000000410007c0c */ /* 0x000fda000bf46270 */
[----:B---3--:R-:W-:-:S04]  /*5bf0*/  @!P2 LEA R14, P4, R16, R7, 0x1 ;  /* 0x00000007100ea211 */ /* 0x008fc800078808ff */
[----:B--2---:R-:W-:Y:S02]  /*5c00*/  @!P2 LEA.HI.X R15, R16, R5, R17, 0x1, P4 ;  /* 0x00000005100fa211 */ /* 0x004fe400020f0c11 */
[----:B------:R-:W-:-:S13]  /*5c10*/  ISETP.GE.AND P4, PT, R2, UR4, PT ;  /* 0x0000000402007c0c */ /* 0x000fda000bf86270 */
[----:B------:R-:W-:-:S04]  /*5c20*/  @!P4 LEA R12, P5, R2, R7, 0x1 ;  /* 0x00000007020cc211 */ /* 0x000fc800078a08ff */
[----:B------:R-:W-:Y:S02]  /*5c30*/  @!P4 LEA.HI.X R13, R2, R5, R206, 0x1, P5 ;  /* 0x00000005020dc211 */ /* 0x000fe400028f0cce */
[----:B------:R-:W2:Y:S04]  /*5c40*/  @!P2 LDS.128 R4, [R98] ;  /* 0x000000006204a984 */ /* 0x000ea80000000c00 */
[----:B--2---:R-:W-:Y:S04]  /*5c50*/  @!P2 ST.E.128 desc[UR40][R14.64], R4 ;  /* 0x000000040e00a985 */ /* 0x004fe8000c101d28 */
[----:B------:R-:W2:Y:S04]  /*5c60*/  @!P4 LDS.128 R4, [R96] ;  /* 0x000000006004c984 */ /* 0x000ea80000000c00 */
[----:B--2---:R4:W-:Y:S02]  /*5c70*/  @!P4 ST.E.128 desc[UR40][R12.64], R4 ;  /* 0x000000040c00c985 */ /* 0x0049e4000c101d28 */
.L_x_9727:
[----:B------:R-:W-:Y:S05]  /*5c80*/  BSYNC B1 ;  /* 0x0000000000017941 */ /* 0x000fea0003800000 */
.L_x_9726:
[----:B------:R-:W-:-:S03]  /*5c90*/  UMOV UR4, 0xffffffff ;  /* 0xffffffff00047882 */ /* 0x000fc60000000000 */
[----:B------:R-:W-:Y:S05]  /*5ca0*/  BRA.DIV UR4, `(.L_x_9728) ;  /* 0x0000014a04207947 */ /* 0x000fea000b800000 */
[----:B--2-4-:R2:W4:Y:S04]  /*5cb0*/  SHFL.IDX PT, R5, R33, 0x1, 0x1c1f ;  /* 0x003c1f0021057f89 */ /* 0x01452800000e0000 */
[----:B---3--:R2:W3:Y:S02]  /*5cc0*/  SHFL.IDX PT, R7, R32, 0x1, 0x1c1f ;  /* 0x003c1f0020077f89 */ /* 0x0084e400000e0000 */
.L_x_9976:
[----:B------:R-:W-:-:S13]  /*5cd0*/  ISETP.GE.AND P2, PT, R34, 0x41, PT ;  /* 0x000000412200780c */ /* 0x000fda0003f46270 */
[----:B------:R-:W-:Y:S05]  /*5ce0*/  @!P2 BRA `(.L_x_9704) ;  /* 0x00000000002ca947 */ /* 0x000fea0003800000 */
[----:B------:R-:W-:Y:S02]  /*5cf0*/  ULDC UR4, c[0x0][0x2f4] ;  /* 0x0000bd0000047ab9 */ /* 0x000fe40000000800 */
[----:B------:R-:W-:-:S13]  /*5d00*/  ISETP.GE.AND P2, PT, R16, UR4, PT ;  /* 0x0000000410007c0c */ /* 0x000fda000bf46270 */
[----:B---3--:R-:W-:-:S04]  /*5d10*/  @!P2 LEA R14, P4, R16, R7, 0x1 ;  /* 0x00000007100ea211 */ /* 0x008fc800078808ff */
[----:B----4-:R-:W-:Y:S02]  /*5d20*/  @!P2 LEA.HI.X R15, R16, R5, R17, 0x1, P4 ;  /* 0x00000005100fa211 */ /* 0x010fe400020f0c11 */
[----:B------:R-:W-:-:S13]  /*5d30*/  ISETP.GE.AND P4, PT, R2, UR4, PT ;  /* 0x0000000402007c0c */ /* 0x000fda000bf86270 */
[----:B------:R-:W-:-:S04]  /*5d40*/  @!P4 LEA R12, P5, R2, R7, 0x1 ;  /* 0x00000007020cc211 */ /* 0x000fc800078a08ff */
[----:B------:R-:W-:Y:S02]  /*5d50*/  @!P4 LEA.HI.X R13, R2, R5, R206, 0x1, P5 ;  /* 0x00000005020dc211 */ /* 0x000fe400028f0cce */
[----:B------:R-:W3:Y:S04]  /*5d60*/  @!P2 LDS.128 R4, [R98+0x2000] ;  /* 0x002000006204a984 */ /* 0x000ee80000000c00 */
[----:B---3--:R-:W-:Y:S04]  /*5d70*/  @!P2 ST.E.128 desc[UR40][R14.64], R4 ;  /* 0x000000040e00a985 */ /* 0x008fe8000c101d28 */
[----:B------:R-:W3:Y:S04]  /*5d80*/  @!P4 LDS.128 R4, [R96+0x2000] ;  /* 0x002000006004c984 */ /* 0x000ee80000000c00 */
[----:B---3--:R3:W-:Y:S02]  /*5d90*/  @!P4 ST.E.128 desc[UR40][R12.64], R4 ;  /* 0x000000040c00c985 */ /* 0x0087e4000c101d28 */
.L_x_9704:
[----:B------:R-:W-:Y:S05]  /*5da0*/  BSYNC B0 ;  /* 0x0000000000007941 */ /* 0x000fea0003800000 */
.L_x_9684:
[----:B0--34-:R-:W0:Y:S01]  /*5db0*/  S2R R4, SR_TID.X ;  /* 0x0000000000047919 */ /* 0x019e220000002100 */
        /* <DEDUP_REMOVED lines=16> */
.L_x_9730:
[----:B------:R-:W-:Y:S05]  /*5ec0*/  BSYNC B0 ;  /* 0x0000000000007941 */ /* 0x000fea0003800000 */
.L_x_9729:
[----:B------:R-:W3:Y:S01]  /*5ed0*/  SYNCS.PHASECHK.TRANS64.TRYWAIT P3, [R87+URZ+0x228b0], R93 ;  /* 0x0228b05d570075a7 */ /* 0x000ee2000806017f */
[----:B------:R-:W-:Y:S04]  /*5ee0*/  BSSY B0, `(.L_x_9731) ;  /* 0x0000002000007945 */ /* 0x000fe80003800000 */
[----:B---3--:R-:W-:Y:S05]  /*5ef0*/  @!P3 BRA `(.L_x_9732) ;  /* 0x0000014400d8b947 */ /* 0x008fea0003800000 */
.L_x_9977:
[----:B------:R-:W-:Y:S05]  /*5f00*/  BSYNC B0 ;  /* 0x0000000000007941 */ /* 0x000fea0003800000 */
.L_x_9731:
[----:B------:R-:W-:Y:S01]  /*5f10*/  ULDC.64 UR4, c[0x0][0x328] ;  /* 0x0000ca0000047ab9 */ /* 0x000fe20000000a00 */
[----:B------:R-:W-:Y:S01]  /*5f20*/  ULDC.64 UR6, c[0x0][0x318] ;  /* 0x0000c60000067ab9 */ /* 0x000fe20000000a00 */
[----:B------:R-:W-:Y:S01]  /*5f30*/  IMAD R90, R90, UR4, RZ ;  /* 0x000000045a5a7c24 */ /* 0x000fe2000f8e02ff */
[----:B------:R-:W-:Y:S01]  /*5f40*/  BSSY B0, `(.L_x_9733) ;  /* 0x0000040000007945 */ /* 0x000fe20003800000 */
[----:B0-----:R-:W-:-:S04]  /*5f50*/  IMAD.WIDE.U32 R4, R89, UR4, RZ ;  /* 0x0000000459047c25 */ /* 0x001fc8000f8e00ff */
        /* <DEDUP_REMOVED lines=8> */
[----:B------:R-:W-:Y:S02]  /*5fe0*/  IMAD.IADD R5, R5, 0x1, R91 ;  /* 0x0000000105057824 */ /* 0x000fe400078e025b */
[----:B------:R-:W-:Y:S02]  /*5ff0*/  IMAD R34, R18, 0x6000, R82 ;  /* 0x0000600012227824 */ /* 0x000fe400078e0252 */
[----:B------:R-:W-:-:S04]  /*6000*/  IMAD.WIDE.U32 R4, R205, UR4, R4 ;  /* 0x00000004cd047c25 */ /* 0x000fc8000f8e0004 */
[----:B------:R-:W-:Y:S01]  /*6010*/  IMAD R5, R205, UR5, R5 ;  /* 0x00000005cd057c24 */ /* 0x000fe2000f8e0205 */
[----:B------:R-:W-:-:S04]  /*6020*/  LEA R35, P3, R4, UR6, 0x1 ;  /* 0x0000000604237c11 */ /* 0x000fc8000f8608ff */
[----:B------:R-:W-:Y:S01]  /*6030*/  LEA.HI.X R36, R4, UR7, R5, 0x1, P3 ;  /* 0x0000000704247c11 */ /* 0x000fe200098f0c05 */
[----:B------:R-:W-:Y:S01]  /*6040*/  IMAD.IADD R4, R75, 0x1, R34 ;  /* 0x000000014b047824 */ /* 0x000fe200078e0222 */
[----:B------:R-:W-:Y:S01]  /*6050*/  ISETP.GE.AND P3, PT, R92, 0x1, PT ;  /* 0x000000015c00780c */ /* 0x000fe20003f66270 */
[----:B------:R0:W4:Y:S01]  /*6060*/  SHFL.IDX PT, R41, R35, RZ, 0x1c1f ;  /* 0x001c1fff23297589 */ /* 0x00012200000e0000 */
[----:B------:R-:W-:Y:S01]  /*6070*/  LEA R34, R34, R25, 0x1 ;  /* 0x0000001922227211 */ /* 0x000fe200078e08ff */
[----:B------:R-:W-:Y:S02]  /*6080*/  IMAD R11, R4, 0x2, R25 ;  /* 0x00000002040b7824 */ /* 0x000fe400078e0219 */
[----:B------:R0:W0:Y:S08]  /*6090*/  SHFL.IDX PT, R39, R36, RZ, 0x1c1f ;  /* 0x001c1fff24277589 */ /* 0x00003000000e0000 */
[----:B------:R-:W-:Y:S05]  /*60a0*/  @!P3 BRA `(.L_x_9734) ;  /* 0x0000000000a4b947 */ /* 0x000fea0003800000 */
[----:B------:R-:W-:Y:S02]  /*60b0*/  ISETP.NE.AND P5, PT, R77, RZ, PT ;  /* 0x000000ff4d00720c */ /* 0x000fe40003fa5270 */
[----:B------:R-:W-:Y:S02]  /*60c0*/  ISETP.NE.AND P4, PT, R78, RZ, PT ;  /* 0x000000ff4e00720c */ /* 0x000fe40003f85270 */
[----:B------:R-:W-:-:S09]  /*60d0*/  PRMT R37, R10, 0x8880, RZ ;  /* 0x000088800a257816 */ /* 0x000fd200000000ff */
[----:B------:R-:W5:Y:S01]  /*60e0*/  @P5 LDS.128 R4, [R34] ;  /* 0x0000000022045984 */ /* 0x000f620000000c00 */
[----:B--2-4-:R-:W-:-:S04]  /*60f0*/  @P5 LEA R32, P3, R16, R41, 0x1 ;  /* 0x0000002910205211 */ /* 0x014fc800078608ff */
[----:B0-----:R-:W-:Y:S02]  /*6100*/  @P5 LEA.HI.X R33, R16, R39, R17, 0x1, P3 ;  /* 0x0000002710215211 */ /* 0x001fe400018f0c11 */
[----:B------:R-:W-:-:S04]  /*6110*/  @P4 LEA R14, P3, R2, R41, 0x1 ;  /* 0x00000029020e4211 */ /* 0x000fc800078608ff */
[----:B------:R-:W-:Y:S02]  /*6120*/  @P4 LEA.HI.X R15, R2, R39, R206, 0x1, P3 ;  /* 0x00000027020f4211 */ /* 0x000fe400018f0cce */
[----:B------:R-:W-:-:S13]  /*6130*/  ISETP.NE.AND P3, PT, R79, RZ, PT ;  /* 0x000000ff4f00720c */ /* 0x000fda0003f65270 */
[----:B------:R-:W-:-:S04]  /*6140*/  @P3 LEA R12, P6, R215, R41, 0x1 ;  /* 0x00000029d70c3211 */ /* 0x000fc800078c08ff */
[----:B------:R-:W-:Y:S01]  /*6150*/  @P3 LEA.HI.X R13, R215, R39, R224, 0x1, P6 ;  /* 0x00000027d70d3211 */ /* 0x000fe200030f0ce0 */
[----:B-----5:R0:W-:Y:S01]  /*6160*/  @P5 ST.E.128 desc[UR40][R32.64], R4 ;  /* 0x0000000420005985 */ /* 0x0201e2000c101d28 */
[----:B------:R-:W-:-:S03]  /*6170*/  ISETP.NE.AND P5, PT, R80, RZ, PT ;  /* 0x000000ff5000720c */ /* 0x000fc60003fa5270 */
[----:B------:R-:W2:Y:S10]  /*6180*/  @P4 LDS.128 R4, [R11] ;  /* 0x000000000b044984 */ /* 0x000eb40000000c00 */
[----:B0-----:R-:W-:-:S04]  /*6190*/  @P5 LEA R32, P6, R214, R41, 0x1 ;  /* 0x00000029d6205211 */ /* 0x001fc800078c08ff */
[----:B------:R-:W-:Y:S01]  /*61a0*/  @P5 LEA.HI.X R33, R214, R39, R223, 0x1, P6 ;  /* 0x00000027d6215211 */ /* 0x000fe200030f0cdf */
[----:B--2---:R0:W-:Y:S01]  /*61b0*/  @P4 ST.E.128 desc[UR40][R14.64], R4 ;  /* 0x000000040e004985 */ /* 0x0041e2000c101d28 */
[----:B------:R-:W-:-:S03]  /*61c0*/  ISETP.NE.AND P4, PT, R81, RZ, PT ;  /* 0x000000ff5100720c */ /* 0x000fc60003f85270 */
[----:B------:R-:W2:Y:S10]  /*61d0*/  @P3 LDS.128 R4, [R34+0x3000] ;  /* 0x0030000022043984 */ /* 0x000eb40000000c00 */
        /* <DEDUP_REMOVED lines=13> */
[----:B------:R-:W-:-:S03]  /*62b0*/  ISETP.GT.AND P4, PT, R37, -0x1, PT ;  /* 0xffffffff2500780c */ /* 0x000fc60003f84270 */
[----:B------:R-:W2:Y:S10]  /*62c0*/  @P3 LDS.128 R4, [R11+0x6000] ;  /* 0x006000000b043984 */ /* 0x000eb40000000c00 */
[----:B0-----:R-:W-:-:S04]  /*62d0*/  @!P4 LEA R14, P6, R216, R41, 0x1 ;  /* 0x00000029d80ec211 */ /* 0x001fc800078c08ff */
[----:B------:R-:W-:Y:S01]  /*62e0*/  @!P4 LEA.HI.X R15, R216, R39, R219, 0x1, P6 ;  /* 0x00000027d80fc211 */ /* 0x000fe200030f0cdb */
[----:B--2---:R-:W-:Y:S04]  /*62f0*/  @P3 ST.E.128 desc[UR40][R12.64], R4 ;  /* 0x000000040c003985 */ /* 0x004fe8000c101d28 */
[----:B------:R-:W0:Y:S04]  /*6300*/  @P5 LDS.128 R4, [R34+0x9000] ;  /* 0x0090000022045984 */ /* 0x000e280000000c00 */
[----:B0-----:R-:W-:Y:S04]  /*6310*/  @P5 ST.E.128 desc[UR40][R32.64], R4 ;  /* 0x0000000420005985 */ /* 0x001fe8000c101d28 */
[----:B------:R-:W0:Y:S04]  /*6320*/  @!P4 LDS.128 R4, [R11+0x9000] ;  /* 0x009000000b04c984 */ /* 0x000e280000000c00 */
[----:B0-----:R0:W-:Y:S02]  /*6330*/  @!P4 ST.E.128 desc[UR40][R14.64], R4 ;  /* 0x000000040e00c985 */ /* 0x0011e4000c101d28 */
.L_x_9734:
[----:B------:R-:W-:Y:S05]  /*6340*/  BSYNC B0 ;  /* 0x0000000000007941 */ /* 0x000fea0003800000 */
.L_x_9733:
[----:B------:R-:W-:Y:S01]  /*6350*/  ISETP.GE.AND P3, PT, R92, 0x41, PT ;  /* 0x000000415c00780c */ /* 0x000fe20003f66270 */
[----:B------:R1:W1:Y:S01]  /*6360*/  SHFL.IDX PT, R37, R36, 0x1, 0x1c1f ;  /* 0x003c1f0024257f89 */ /* 0x00026200000e0000 */
[----:B------:R-:W-:Y:S03]  /*6370*/  BSSY B0, `(.L_x_9735) ;  /* 0x000002c000007945 */ /* 0x000fe60003800000 */
[----:B0-----:R-:W0:Y:S08]  /*6380*/  SHFL.IDX PT, R35, R35, 0x1, 0x1c1f ;  /* 0x003c1f0023237f89 */ /* 0x001e3000000e0000 */
[----:B------:R-:W-:Y:S05]  /*6390*/  @!P3 BRA `(.L_x_9736) ;  /* 0x0000000000a4b947 */ /* 0x000fea0003800000 */
[----:B------:R-:W-:Y:S02]  /*63a0*/  ISETP.NE.AND P5, PT, R77, RZ, PT ;  /* 0x000000ff4d00720c */ /* 0x000fe40003fa5270 */
[----:B------:R-:W-:Y:S02]  /*63b0*/  ISETP.NE.AND P4, PT, R78, RZ, PT ;  /* 0x000000ff4e00720c */ /* 0x000fe40003f85270 */
[----:B-1----:R-:W-:-:S09]  /*63c0*/  PRMT R36, R10, 0x8880, RZ ;  /* 0x000088800a247816 */ /* 0x002fd200000000ff */
[----:B------:R-:W1:Y:S01]  /*63d0*/  @P5 LDS.128 R4, [R34+0x2000] ;  /* 0x0020000022045984 */ /* 0x000e620000000c00 */
[----:B0-2---:R-:W-:-:S04]  /*63e0*/  @P5 LEA R32, P3, R16, R35, 0x1 ;  /* 0x0000002310205211 */ /* 0x005fc800078608ff */
[----:B------:R-:W-:Y:S02]  /*63f0*/  @P5 LEA.HI.X R33, R16, R37, R17, 0x1, P3 ;  /* 0x0000002510215211 */ /* 0x000fe400018f0c11 */
[----:B------:R-:W-:-:S04]  /*6400*/  @P4 LEA R14, P3, R2, R35, 0x1 ;  /* 0x00000023020e4211 */ /* 0x000fc800078608ff */
[----:B------:R-:W-:Y:S02]  /*6410*/  @P4 LEA.HI.X R15, R2, R37, R206, 0x1, P3 ;  /* 0x00000025020f4211 */ /* 0x000fe400018f0cce */
[----:B------:R-:W-:-:S13]  /*6420*/  ISETP.NE.AND P3, PT, R79, RZ, PT ;  /* 0x000000ff4f00720c */ /* 0x000fda0003f65270 */
[----:B------:R-:W-:-:S04]  /*6430*/  @P3 LEA R12, P6, R215, R35, 0x1 ;  /* 0x00000023d70c3211 */ /* 0x000fc800078c08ff */
[----:B------:R-:W-:Y:S01]  /*6440*/  @P3 LEA.HI.X R13, R215, R37, R224, 0x1, P6 ;  /* 0x00000025d70d3211 */ /* 0x000fe200030f0ce0 */
[----:B-1----:R0:W-:Y:S01]  /*6450*/  @P5 ST.E.128 desc[UR40][R32.64], R4 ;  /* 0x0000000420005985 */ /* 0x0021e2000c101d28 */
[----:B------:R-:W-:-:S03]  /*6460*/  ISETP.NE.AND P5, PT, R80, RZ, PT ;  /* 0x000000ff5000720c */ /* 0x000fc60003fa5270 */
[----:B------:R-:W1:Y:S10]  /*6470*/  @P4 LDS.128 R4, [R11+0x2000] ;  /* 0x002000000b044984 */ /* 0x000e740000000c00 */
[----:B0-----:R-:W-:-:S04]  /*6480*/  @P5 LEA R32, P6, R214, R35, 0x1 ;  /* 0x00000023d6205211 */ /* 0x001fc800078c08ff */
        /* <DEDUP_REMOVED lines=17> */
[----:B------:R-:W-:-:S03]  /*65a0*/  ISETP.GT.AND P4, PT, R36, -0x1, PT ;  /* 0xffffffff2400780c */ /* 0x000fc60003f84270 */
[----:B------:R-:W1:Y:S10]  /*65b0*/  @P3 LDS.128 R4, [R11+0x8000] ;  /* 0x008000000b043984 */ /* 0x000e740000000c00 */
[----:B0-----:R-:W-:-:S04]  /*65c0*/  @!P4 LEA R14, P6, R216, R35, 0x1 ;  /* 0x00000023d80ec211 */ /* 0x001fc800078c08ff */
[----:B------:R-:W-:Y:S01]  /*65d0*/  @!P4 LEA.HI.X R15, R216, R37, R219, 0x1, P6 ;  /* 0x00000025d80fc211 */ /* 0x000fe200030f0cdb */
[----:B-1----:R-:W-:Y:S04]  /*65e0*/  @P3 ST.E.128 desc[UR40][R12.64], R4 ;  /* 0x000000040c003985 */ /* 0x002fe8000c101d28 */
[----:B------:R-:W0:Y:S04]  /*65f0*/  @P5 LDS.128 R4, [R34+0xb000] ;  /* 0x00b0000022045984 */ /* 0x000e280000000c00 */
[----:B0-----:R-:W-:Y:S04]  /*6600*/  @P5 ST.E.128 desc[UR40][R32.64], R4 ;  /* 0x0000000420005985 */ /* 0x001fe8000c101d28 */
[----:B------:R-:W0:Y:S04]  /*6610*/  @!P4 LDS.128 R4, [R11+0xb000] ;  /* 0x00b000000b04c984 */ /* 0x000e280000000c00 */
[----:B0-----:R0:W-:Y:S02]  /*6620*/  @!P4 ST.E.128 desc[UR40][R14.64], R4 ;  /* 0x000000040e00c985 */ /* 0x0011e4000c101d28 */
.L_x_9736:
[----:B------:R-:W-:Y:S05]  /*6630*/  BSYNC B0 ;  /* 0x0000000000007941 */ /* 0x000fea0003800000 */
.L_x_9735:
[----:B0-----:R-:W5:Y:S01]  /*6640*/  LDL R4, [R1] ;  /* 0x0000000001047983 */ /* 0x001f620000100800 */
[----:B-1-3--:R-:W-:Y:S02]  /*6650*/  @!P2 VIADD R87, R87, 0x228c0 ;  /* 0x000228c05757a836 */ /* 0x00afe40000000000 */
[----:B------:R-:W-:Y:S01]  /*6660*/  VIADD R18, R18, 0x1 ;  /* 0x0000000112127836 */ /* 0x000fe20000000000 */
[----:B------:R-:W-:Y:S01]  /*6670*/  @!PT LDS RZ, [RZ] ;  /* 0x00000000fffff984 */ /* 0x000fe20000000800 */
[----:B------:R-:W-:Y:S01]  /*6680*/  @!PT LDS RZ, [RZ] ;  /* 0x00000000fffff984 */ /* 0x000fe20000000800 */
[----:B------:R-:W-:Y:S01]  /*6690*/  @!PT LDS RZ, [RZ] ;  /* 0x00000000fffff984 */ /* 0x000fe20000000800 */
[----:B------:R-:W-:Y:S01]  /*66a0*/  @!PT LDS RZ, [RZ] ;  /* 0x00000000fffff984 */ /* 0x000fe20000000800 */
[----:B------:R0:W-:Y:S06]  /*66b0*/  MEMBAR.ALL.CTA ;  /* 0x0000000000007992 */ /* 0x0001ec0000008000 */
[----:B0-----:R-:W0:Y:S01]  /*66c0*/  FENCE.VIEW.ASYNC.S ;  /* 0x00000000000073c6 */ /* 0x001e220000000000 */
[----:B------:R-:W-:Y:S01]  /*66d0*/  @!P2 PRMT R87, RZ, 0x654, R87 ;  /* 0x00000654ff57a816 */ /* 0x000fe20000000057 */
[----:B0-----:R0:W-:Y:S06]  /*66e0*/  BAR.SYNC.DEFER_BLOCKING R60, 0x80 ;  /* 0x0002003c0000751d */ /* 0x0011ec0000010000 */
[----:B------:R0:W-:Y:S01]  /*66f0*/  @!P2 SYNCS.ARRIVE.TRANS64.RED.A1T0 RZ, [R87+URZ], RZ ;  /* 0x000000ff57ffa9a7 */ /* 0x0001e2000810043f */
[----:B------:R-:W-:-:S04]  /*6700*/  ISETP.NE.AND P2, PT, R18, 0x2, PT ;  /* 0x000000021200780c */ /* 0x000fc80003f45270 */
[----:B------:R-:W-:Y:S02]  /*6710*/  SEL R5, RZ, 0x1, P2 ;  /* 0x00000001ff057807 */ /* 0x000fe40001000000 */
[----:B------:R-:W-:Y:S02]  /*6720*/  SEL R18, R18, RZ, P2 ;  /* 0x000000ff12127207 */ /* 0x000fe40001000000 */
[----:B------:R-:W-:Y:S02]  /*6730*/  LOP3.LUT R208, R208, R5, RZ, 0x3c, !PT ;  /* 0x00000005d0d07212 */ /* 0x000fe400078e3cff */
[----:B-----5:R-:W-:-:S13]  /*6740*/  LOP3.LUT P3, RZ, R4, 0x2, RZ, 0xc0, !PT ;  /* 0x0000000204ff7812 */ /* 0x020fda000786c0ff */
[----:B0-----:R-:W-:Y:S05]  /*6750*/  @P3 BRA `(.L_x_9737) ;  /* 0xffffffc400743947 */ /* 0x001fea000383ffff */
[----:B------:R-:W0:Y:S01]  /*6760*/  S2R R4, SR_TID.X ;  /* 0x0000000000047919 */ /* 0x000e220000002100 */
[----:B------:R-:W-:Y:S02]  /*6770*/  PLOP3.LUT P0, PT, PT, PT, PT, 0x8, 0x0 ;  /* 0x000000000000781c */ /* 0x000fe40003f0e170 */
[----:B0-----:R-:W-:-:S04]  /*6780*/  SHF.R.U32.HI R4, RZ, 0x7, R4 ;  /* 0x00000007ff047819 */ /* 0x001fc80000011604 */
[----:B------:R-:W-:-:S13]  /*6790*/  ISETP.NE.AND P3, PT, R4, 0x1, PT ;  /* 0x000000010400780c */ /* 0x000fda0003f65270 */
[----:B------:R-:W-:Y:S05]  /*67a0*/  @!P3 WARPSYNC.ALL ;  /* 0x000000000000b948 */ /* 0x000fea0003800000 */
[----:B------:R-:W-:Y:S06]  /*67b0*/  @!P3 BAR.ARV 0x9, 0x100 ;  /* 0x024400000000bb1d */ /* 0x000fec0000002000 */
.L_x_9679:
[----:B------:R-:W-:Y:S01]  /*67c0*/  IMAD.MOV.U32 R3, RZ, RZ, RZ ;  /* 0x000000ffff037224 */ /* 0x000fe200078e00ff */
[----:B------:R-:W-:Y:S06]  /*67d0*/  @P0 BRA `(.L_x_9738) ;  /* 0x00000000000c0947 */ /* 0x000fec0003800000 */
[----:B------:R-:W1:Y:S01]  /*67e0*/  FENCE.VIEW.ASYNC.G ;  /* 0x00000000000073c6 */ /* 0x000e620000000100 */
[----:B------:R-:W-:Y:S05]  /*67f0*/  WARPSYNC.ALL ;  /* 0x0000000000007948 */ /* 0x000fea0003800000 */
[----:B-1----:R-:W-:Y:S06]  /*6800*/  BAR.ARV 0xc, 0x180 ;  /* 0x0306000000007b1d */ /* 0x002fec0000002000 */
.L_x_9738:
[----:B------:R-:W3:Y:S01]  /*6810*/  LDL R0, [R1] ;  /* 0x0000000001007983 */ /* 0x000ee20000100800 */
[----:B------:R-:W-:Y:S01]  /*6820*/  BSSY B0, `(.L_x_9739) ;  /* 0x0000021000007945 */ /* 0x000fe20003800000 */
[----:B---3--:R-:W-:-:S13]  /*6830*/  LOP3.LUT P0, RZ, R0, 0x8, RZ, 0xc0, !PT ;  /* 0x0000000800ff7812 */ /* 0x008fda000780c0ff */
[----:B------:R-:W-:Y:S05]  /*6840*/  @!P0 BRA `(.L_x_9740) ;  /* 0x0000000000788947 */ /* 0x000fea0003800000 */
[----:B------:R-:W3:Y:S01]  /*6850*/  LDL R0, [R1+0x28] ;  /* 0x0000280001007983 */ /* 0x000ee20000100800 */
[----:B------:R-:W-:Y:S01]  /*6860*/  ULDC UR4, c[0x0][0x9f0] ;  /* 0x00027c0000047ab9 */ /* 0x000fe20000000800 */
[----:B---3--:R-:W-:-:S04]  /*6870*/  ISETP.NE.AND P0, PT, R0, RZ, PT ;  /* 0x000000ff0000720c */ /* 0x008fc80003f05270 */
        /* <DEDUP_REMOVED lines=24> */
[----:B------:R-:W-:-:S05]  /*6a00*/  IMAD.MOV.U32 R3, RZ, RZ, R5 ;  /* 0x000000ffff037224 */ /* 0x000fca00078e0005 */
[----:B------:R-:W-:Y:S02]  /*6a10*/  @!P2 IADD3 R3, -R3, RZ, RZ ;  /* 0x000000ff0303a210 */ /* 0x000fe40007ffe1ff */
[----:B------:R-:W-:-:S07]  /*6a20*/  @!P1 LOP3.LUT R3, RZ, R9, RZ, 0x33, !PT ;  /* 0x00000009ff039212 */ /* 0x000fce00078e33ff */
.L_x_9740:
[----:B------:R-:W-:Y:S05]  /*6a30*/  BSYNC B0 ;  /* 0x0000000000007941 */ /* 0x000fea0003800000 */
.L_x_9739:
[----:B------:R-:W3:Y:S01]  /*6a40*/  LDL R0, [R1+0x40] ;  /* 0x0000400001007983 */ /* 0x000ee20000100800 */
        /* <DEDUP_REMOVED lines=29> */
[----:B--2---:R-:W-:Y:S02]  /*6c20*/  CS2R R98, SRZ ;  /* 0x0000000000627805 */ /* 0x004fe4000001ff00 */
        /* <DEDUP_REMOVED lines=23> */
[----:B0-----:R-:W-:Y:S02]  /*6da0*/  CS2R R4, SRZ ;  /* 0x0000000000047805 */ /* 0x001fe4000001ff00 */
[----:B------:R-:W-:Y:S02]  /*6db0*/  CS2R R24, SRZ ;  /* 0x0000000000187805 */ /* 0x000fe4000001ff00 */
[----:B------:R-:W-:-:S02]  /*6dc0*/  CS2R R46, SRZ ;  /* 0x00000000002e7805 */ /* 0x000fc4000001ff00 */
[----:B------:R-:W-:Y:S02]  /*6dd0*/  CS2R R44, SRZ ;  /* 0x00000000002c7805 */ /* 0x000fe4000001ff00 */
[----:B------:R-:W-:Y:S02]  /*6de0*/  CS2R R42, SRZ ;  /* 0x00000000002a7805 */ /* 0x000fe4000001ff00 */
[----:B----4-:R-:W-:Y:S02]  /*6df0*/  CS2R R40, SRZ ;  /* 0x0000000000287805 */ /* 0x010fe4000001ff00 */
        /* <DEDUP_REMOVED lines=8> */
[----:B---3--:R-:W-:-:S05]  /*6e80*/  IMAD R0, R0, R3, RZ ;  /* 0x0000000300007224 */ /* 0x008fca00078e02ff */
[----:B------:R0:W-:Y:S01]  /*6e90*/  STL [R1+0xc], R0 ;  /* 0x00000c0001007387 */ /* 0x0001e20000100800 */
[----:B------:R-:W-:-:S04]  /*6ea0*/  VIADDMNMX R172, R0, R3, R172, PT ;  /* 0x0000000300ac7246 */ /* 0x000fc800038001ac */
[----:B------:R-:W-:-:S13]  /*6eb0*/  ISETP.GT.AND P1, PT, R172, R0, PT ;  /* 0x00000000ac00720c */ /* 0x000fda0003f24270 */
[----:B0-----:R-:W-:Y:S05]  /*6ec0*/  @!P1 BRA `(.L_x_9741) ;  /* 0x0000006c00349947 */ /* 0x001fea0003800000 */
[----:B------:R-:W0:Y:S01]  /*6ed0*/  S2R R30, SR_TID.X ;  /* 0x00000000001e7919 */ /* 0x000e220000002100 */
[----:B------:R-:W-:Y:S01]  /*6ee0*/  UMOV UR4, 0xffffffff ;  /* 0xffffffff00047882 */ /* 0x000fe20000000000 */
[----:B0-----:R-:W-:-:S05]  /*6ef0*/  VIADD R30, R30, 0xffffff80 ;  /* 0xffffff801e1e7836 */ /* 0x001fca0000000000 */
[----:B------:R-:W-:-:S04]  /*6f00*/  SHF.R.S32.HI R29, RZ, 0x1f, R30 ;  /* 0x0000001fff1d7819 */ /* 0x000fc8000001141e */
[----:B------:R-:W-:-:S04]  /*6f10*/  LEA.HI R13, R29, R30, RZ, 0x7 ;  /* 0x0000001e1d0d7211 */ /* 0x000fc800078f38ff */
[----:B------:R-:W-:Y:S01]  /*6f20*/  SHF.R.S32.HI R13, RZ, 0x7, R13 ;  /* 0x00000007ff0d7819 */ /* 0x000fe2000001140d */
[----:B------:R-:W-:Y:S06]  /*6f30*/  BRA.DIV UR4, `(.L_x_9742) ;  /* 0x0000013604dc7947 */ /* 0x000fec000b800000 */
[----:B------:R0:W1:Y:S02]  /*6f40*/  SHFL.IDX PT, R14, R13, RZ, 0x1f ;  /* 0x00001fff0d0e7589 */ /* 0x00006400000e0000 */
.L_x_9980:
[----:B-1----:R-:W-:Y:S01]  /*6f50*/  LEA.HI R0, R14, R14, RZ, 0x1 ;  /* 0x0000000e0e007211 */ /* 0x002fe200078f08ff */
[----:B------:R-:W-:Y:S01]  /*6f60*/  VIADD R26, R19, 0x18400 ;  /* 0x00018400131a7836 */ /* 0x000fe20000000000 */
[----:B------:R-:W-:Y:S02]  /*6f70*/  BSSY B6, `(.L_x_9743) ;  /* 0x0000018000067945 */ /* 0x000fe40003800000 */
[----:B------:R-:W-:Y:S02]  /*6f80*/  LOP3.LUT R3, R0, 0x1e, RZ, 0xc0, !PT ;  /* 0x0000001e00037812 */ /* 0x000fe400078ec0ff */
[----:B------:R-:W-:-:S03]  /*6f90*/  LOP3.LUT P0, RZ, R26, 0x1bf, RZ, 0xc0, !PT ;  /* 0x000001bf1aff7812 */ /* 0x000fc6000780c0ff */
[----:B------:R-:W-:-:S04]  /*6fa0*/  IMAD.IADD R3, R14, 0x1, -R3 ;  /* 0x000000010e037824 */ /* 0x000fc800078e0a03 */
[----:B------:R-:W-:-:S05]  /*6fb0*/  IMAD R3, R3, 0x2000, R26 ;  /* 0x0000200003037824 */ /* 0x000fca00078e021a */
[----:B------:R-:W-:-:S04]  /*6fc0*/  SHF.R.U32.HI R3, RZ, 0x4, R3 ;  /* 0x00000004ff037819 */ /* 0x000fc80000011603 */
[----:B------:R-:W-:Y:S01]  /*6fd0*/  LOP3.LUT R24, R3, 0x3fff, RZ, 0xc0, !PT ;  /* 0x00003fff03187812 */ /* 0x000fe200078ec0ff */
[----:B------:R-:W-:Y:S06]  /*6fe0*/  @!P0 BRA `(.L_x_9744) ;  /* 0x0000000000408947 */ /* 0x000fec0003800000 */
[----:B------:R-:W-:Y:S01]  /*6ff0*/  MOV R14, 0x0 ;  /* 0x00000000000e7802 */ /* 0x000fe20000000f00 */
[----:B------:R-:W-:Y:S01]  /*7000*/  ULDC.64 UR4, c[0x4][0xf0] ;  /* 0x01003c0000047ab9 */ /* 0x000fe20000000a00 */
[----:B------:R-:W-:Y:S01]  /*7010*/  ULDC.64 UR6, c[0x4][0xf8] ;  /* 0x01003e0000067ab9 */ /* 0x000fe20000000a00 */
[----:B------:R-:W-:Y:S01]  /*7020*/  IMAD.U32 R4, RZ, RZ, UR4 ;  /* 0x00000004ff047e24 */ /* 0x000fe2000f8e00ff */
[----:B------:R-:W-:Y:S01]  /*7030*/  MOV R8, 0x70 ;  /* 0x0000007000087802 */ /* 0x000fe20000000f00 */
[----:B------:R-:W-:Y:S01]  /*7040*/  IMAD.U32 R5, RZ, RZ, UR5 ;  /* 0x00000005ff057e24 */ /* 0x000fe2000f8e00ff */
[----:B------:R-:W1:Y:S01]  /*7050*/  LDC.64 R14, c[0x4][R14] ;  /* 0x010000000e0e7b82 */ /* 0x000e620000000a00 */
[----:B------:R-:W-:Y:S01]  /*7060*/  ULDC.64 UR4, c[0x4][0x38] ;  /* 0x01000e0000047ab9 */ /* 0x000fe20000000a00 */
[----:B------:R-:W-:Y:S02]  /*7070*/  IMAD.U32 R6, RZ, RZ, UR6 ;  /* 0x00000006ff067e24 */ /* 0x000fe4000f8e00ff */
[----:B------:R-:W-:-:S02]  /*7080*/  IMAD.U32 R7, RZ, RZ, UR7 ;  /* 0x00000007ff077e24 */ /* 0x000fc4000f8e00ff */
[----:B------:R-:W-:Y:S02]  /*7090*/  IMAD.U32 R10, RZ, RZ, UR4 ;  /* 0x00000004ff0a7e24 */ /* 0x000fe4000f8e00ff */
[----:B------:R-:W-:Y:S02]  /*70a0*/  IMAD.U32 R11, RZ, RZ, UR5 ;  /* 0x00000005ff0b7e24 */ /* 0x000fe4000f8e00ff */
[----:B------:R-:W-:Y:S02]  /*70b0*/  IMAD.MOV.U32 R12, RZ, RZ, 0x1 ;  /* 0x00000001ff0c7424 */ /* 0x000fe400078e00ff */
[----:B0-----:R-:W-:-:S07]  /*70c0*/  IMAD.MOV.U32 R13, RZ, RZ, RZ ;  /* 0x000000ffff0d7224 */ /* 0x001fce00078e00ff */
[----:B------:R-:W-:-:S07]  /*70d0*/  LEPC R20, `(.L_x_9744) ;  /* 0x000000001014794e */ /* 0x000fce0000000000 */
[----:B-1---5:R-:W-:Y:S05]  /*70e0*/  CALL.ABS.NOINC R14 ;  /* 0x000000000e007343 */ /* 0x022fea0003c00000 */
.L_x_9744:
[----:B------:R-:W-:Y:S05]  /*70f0*/  BSYNC B6 ;  /* 0x0000000000067941 */ /* 0x000fea0003800000 */
.L_x_9743:
        /* <DEDUP_REMOVED lines=13> */
.L_x_9748:
[----:B--2---:R2:W3:Y:S02]  /*71d0*/  SYNCS.PHASECHK.TRANS64.TRYWAIT P0, [R19+URZ+0x22800], R0 ;  /* 0x02280000130075a7 */ /* 0x0044e4000800017f */
[----:B---3--:R-:W-:Y:S05]  /*71e0*/  @!P0 NANOSLEEP.SYNCS 0x989680 ;  /* 0x009896800000895d */ /* 0x008fea0003900000 */
[----:B------:R-:W3:Y:S02]  /*71f0*/  @!P0 SYNCS.PHASECHK.TRANS64 P0, [R19+URZ+0x22800], R0 ;  /* 0x02280000130085a7 */ /* 0x000ee4000800007f */
[----:B---3--:R-:W-:Y:S05]  /*7200*/  @!P0 BRA `(.L_x_9748) ;  /* 0xfffffffc00f08947 */ /* 0x008fea000383ffff */
.L_x_9747:
[----:B------:R-:W-:Y:S05]  /*7210*/  BSYNC B0 ;  /* 0x0000000000007941 */ /* 0x000fea0003800000 */
.L_x_9746:
[----:B------:R-:W-:Y:S05]  /*7220*/  BRA `(.L_x_9749) ;  /* 0x0000002000e47947 */ /* 0x000fea0003800000 */
.L_x_9745:
[----:B-----5:R-:W-:Y:S01]  /*7230*/  SHF.R.S32.HI R0, RZ, 0x1f, R50 ;  /* 0x0000001fff007819 */ /* 0x020fe20000011432 */
[----:B------:R-:W-:Y:S01]  /*7240*/  ULDC.64 UR4, c[0x0][0x3f8] ;  /* 0x0000fe0000047ab9 */ /* 0x000fe20000000a00 */
[----:B------:R-:W-:Y:S01]  /*7250*/  ULDC.64 UR6, c[0x0][0x408] ;  /* 0x0001020000067ab9 */ /* 0x000fe20000000a00 */
[----:B------:R-:W-:Y:S01]  /*7260*/  LOP3.LUT P0, RZ, R26, 0x3ff, RZ, 0xc0, !PT ;  /* 0x000003ff1aff7812 */ /* 0x000fe2000780c0ff */
[----:B------:R-:W-:Y:S01]  /*7270*/  IMAD.WIDE.U32 R4, R50, UR4, RZ ;  /* 0x0000000432047c25 */ /* 0x000fe2000f8e00ff */
[----:B------:R-:W-:Y:S03]  /*7280*/  BSSY B6, `(.L_x_9750) ;  /* 0x000001f000067945 */ /* 0x000fe60003800000 */
[C---:B------:R-:W-:Y:S02]  /*7290*/  IMAD R3, R0.reuse, UR4, RZ ;  /* 0x0000000400037c24 */ /* 0x040fe4000f8e02ff */
[----:B------:R-:W-:-:S02]  /*72a0*/  IMAD R9, R0, UR6, RZ ;  /* 0x0000000600097c24 */ /* 0x000fc4000f8e02ff */
        /* <DEDUP_REMOVED lines=28> */
.L_x_9751:
[----:B------:R-:W-:Y:S05]  /*7470*/  BSYNC B6 ;  /* 0x0000000000067941 */ /* 0x000fea0003800000 */
.L_x_9750:
[----:B------:R-:W-:Y:S01]  /*7480*/  ULDC.U8 UR4, c[0x0][0x410] ;  /* 0x0001040000047ab9 */ /* 0x000fe20000000000 */
[----:B------:R-:W-:Y:S01]  /*7490*/  BSSY B0, `(.L_x_9752) ;  /* 0x000020a000007945 */ /* 0x000fe20003800000 */
[----:B------:R-:W-:Y:S01]  /*74a0*/  ISETP.NE.AND P0, PT, RZ, UR4, PT ;  /* 0x00000004ff007c0c */ /* 0x000fe2000bf05270 */
[----:B------:R-:W-:-:S12]  /*74b0*/  IMAD R4, R49, 0x80, R204 ;  /* 0x0000008031047824 */ /* 0x000fd800078e02cc */
[----:B------:R-:W-:Y:S05]  /*74c0*/  @!P0 BRA `(.L_x_9753) ;  /* 0x0000001000208947 */ /* 0x000fea0003800000 */
[----:B------:R-:W-:-:S03]  /*74d0*/  UMOV UR4, 0xffffffff ;  /* 0xffffffff00047882 */ /* 0x000fc60000000000 */
[----:B------:R-:W-:Y:S05]  /*74e0*/  BRA.DIV UR4, `(.L_x_9754) ;  /* 0x0000013204947947 */ /* 0x000fea000b800000 */
[----:B------:R1:W2:Y:S04]  /*74f0*/  SHFL.IDX PT, R0, R27, RZ, 0x1c1f ;  /* 0x001c1fff1b007589 */ /* 0x0002a800000e0000 */
[----:B------:R1:W3:Y:S04]  /*7500*/  SHFL.IDX PT, R3, R26, RZ, 0x1c1f ;  /* 0x001c1fff1a037589 */ /* 0x0002e800000e0000 */
[----:B------:R-:W4:Y:S04]  /*7510*/  SHFL.IDX PT, R25, R25, RZ, 0x1c1f ;  /* 0x001c1fff19197589 */ /* 0x000f2800000e0000 */
[----:B------:R1:W0:Y:S02]  /*7520*/  SHFL.IDX PT, R20, R28, RZ, 0x1c1f ;  /* 0x001c1fff1c147589 */ /* 0x00022400000e0000 */
.L_x_9986:
[----:B-1----:R-:W5:Y:S01]  /*7530*/  LDL R28, [R1+0x38] ;  /* 0x00003800011c7983 */ /* 0x002f620000100800 */
[----:B------:R-:W-:Y:S01]  /*7540*/  ULDC UR4, c[0x0][0x448] ;  /* 0x0001120000047ab9 */ /* 0x000fe20000000800 */
[----:B------:R-:W-:Y:S01]  /*7550*/  LEA.HI R29, R29, R30, RZ, 0x2 ;  /* 0x0000001e1d1d7211 */ /* 0x000fe200078f10ff */
[----:B------:R-:W-:Y:S01]  /*7560*/  IMAD R26, R48, UR4, RZ ;  /* 0x00000004301a7c24 */ /* 0x000fe2000f8e02ff */
[----:B------:R-:W-:Y:S01]  /*7570*/  BSSY B1, `(.L_x_9755) ;  /* 0x0000021000017945 */ /* 0x000fe20003800000 */
[----:B------:R-:W-:Y:S02]  /*7580*/  CS2R R6, SRZ ;  /* 0x0000000000067805 */ /* 0x000fe4000001ff00 */
[----:B------:R-:W-:Y:S02]  /*7590*/  CS2R R8, SRZ ;  /* 0x0000000000087805 */ /* 0x000fe4000001ff00 */
[----:B------:R-:W-:Y:S02]  /*75a0*/  SHF.R.S32.HI R29, RZ, 0x1f, R29 ;  /* 0x0000001fff1d7819 */ /* 0x000fe4000001141d */
[----:B------:R-:W-:Y:S01]  /*75b0*/  ISETP.GE.AND P0, PT, R4, R26, PT ;  /* 0x0000001a0400720c */ /* 0x000fe20003f06270 */
[----:B------:R-:W-:Y:S01]  /*75c0*/  IMAD R26, R49, -0x80, R26 ;  /* 0xffffff80311a7824 */ /* 0x000fe200078e021a */
[----:B------:R-:W-:-:S02]  /*75d0*/  CS2R R4, SRZ ;  /* 0x0000000000047805 */ /* 0x000fc4000001ff00 */
[----:B-----5:R-:W-:-:S04]  /*75e0*/  LEA.HI R10, R28, R28, RZ, 0x1 ;  /* 0x0000001c1c0a7211 */ /* 0x020fc800078f08ff */
[----:B------:R-:W-:Y:S02]  /*75f0*/  LOP3.LUT R27, R10, 0xfffffffe, RZ, 0xc0, !PT ;  /* 0xfffffffe0a1b7812 */ /* 0x000fe400078ec0ff */
[----:B------:R-:W-:-:S03]  /*7600*/  CS2R R10, SRZ ;  /* 0x00000000000a7805 */ /* 0x000fc6000001ff00 */
[----:B------:R-:W-:Y:S05]  /*7610*/  @P0 BRA `(.L_x_9756) ;  /* 0x0000000000580947 */ /* 0x000fea0003800000 */
[----:B------:R-:W-:Y:S01]  /*7620*/  ULDC UR4, c[0x0][0x3f4] ;  /* 0x0000fd0000047ab9 */ /* 0x000fe20000000800 */
[----:B---3--:R-:W-:Y:S01]  /*7630*/  IMAD.MOV.U32 R4, RZ, RZ, R3 ;  /* 0x000000ffff047224 */ /* 0x008fe200078e0003 */
[----:B------:R-:W-:Y:S01]  /*7640*/  ISETP.GE.AND P2, PT, R22, UR4, PT ;  /* 0x0000000416007c0c */ /* 0x000fe2000bf46270 */
[----:B--2---:R-:W-:Y:S01]  /*7650*/  IMAD.MOV.U32 R5, RZ, RZ, R0 ;  /* 0x000000ffff057224 */ /* 0x004fe200078e0000 */
[C---:B------:R-:W-:Y:S01]  /*7660*/  ISETP.GE.AND P3, PT, R209.reuse, UR4, PT ;  /* 0x00000004d1007c0c */ /* 0x040fe2000bf66270 */
[----:B------:R-:W-:Y:S01]  /*7670*/  IMAD.SHL.U32 R14, R209, 0x2, RZ ;  /* 0x00000002d10e7824 */ /* 0x000fe200078e00ff */
[----:B------:R-:W-:-:S04]  /*7680*/  SHF.R.S32.HI R8, RZ, 0x1f, R209 ;  /* 0x0000001fff087819 */ /* 0x000fc800000114d1 */
[----:B------:R-:W-:-:S05]  /*7690*/  SHF.L.U64.HI R8, R209, 0x1, R8 ;  /* 0x00000001d1087819 */ /* 0x000fca0000010208 */
[----:B------:R-:W-:Y:S02]  /*76a0*/  @!P2 IMAD.WIDE R4, R22, 0x2, R4 ;  /* 0x000000021604a825 */ /* 0x000fe400078e0204 */
[-C--:B------:R-:W-:Y:S02]  /*76b0*/  @!P3 IADD3 R12, P0, R3, R14.reuse, RZ ;  /* 0x0000000e030cb210 */ /* 0x080fe40007f1e0ff */
[----:B0-----:R-:W-:Y:S01]  /*76c0*/  @!P3 IADD3 R14, P1, R20, R14, RZ ;  /* 0x0000000e140eb210 */ /* 0x001fe20007f3e0ff */
[----:B------:R0:W5:Y:S02]  /*76d0*/  @!P2 LD.E.64 R6, desc[UR40][R4.64] ;  /* 0x000000280406a980 */ /* 0x000164000c101b00 */
[--C-:B------:R-:W-:Y:S02]  /*76e0*/  @!P3 IMAD.X R13, R0, 0x1, R8.reuse, P0 ;  /* 0x00000001000db824 */ /* 0x100fe400000e0608 */
[----:B----4-:R-:W-:Y:S01]  /*76f0*/  @!P3 IMAD.X R15, R25, 0x1, R8, P1 ;  /* 0x00000001190fb824 */ /* 0x010fe200008e0608 */
        /* <DEDUP_REMOVED lines=8> */
.L_x_9756:
[----:B------:R-:W-:Y:S05]  /*7780*/  BSYNC B1 ;  /* 0x0000000000017941 */ /* 0x000fea0003800000 */
.L_x_9755:
[----:B-1----:R-:W4:Y:S01]  /*7790*/  LDL R15, [R1+0x14] ;  /* 0x00001400010f7983 */ /* 0x002f220000100800 */
[----:B------:R-:W-:Y:S01]  /*77a0*/  IMAD.IADD R27, R28, 0x1, -R27 ;  /* 0x000000011c1b7824 */ /* 0x000fe200078e0a1b */
[----:B-----5:R-:W-:Y:S01]  /*77b0*/  SHF.R.U64 R32, R6, 0x10, R7 ;  /* 0x0000001006207819 */ /* 0x020fe20000001207 */
[----:B---3--:R-:W-:-:S03]  /*77c0*/  IMAD.MOV.U32 R3, RZ, RZ, R6 ;  /* 0x000000ffff037224 */ /* 0x008fc600078e0006 */
[----:B------:R-:W-:Y:S02]  /*77d0*/  SHF.L.U32 R6, R27, 0x1f, RZ ;  /* 0x0000001f1b067819 */ /* 0x000fe400000006ff */
[----:B------:R-:W-:Y:S02]  /*77e0*/  LEA.HI R29, R29, R204, RZ, 0x3 ;  /* 0x000000cc1d1d7211 */ /* 0x000fe400078f18ff */
[----:B------:R-:W1:Y:S02]  /*77f0*/  SYNCS.PHASECHK.TRANS64.TRYWAIT P0, [R19+URZ+0x22800], R6 ;  /* 0x02280006130075a7 */ /* 0x000e64000800017f */
[----:B------:R-:W-:Y:S01]  /*7800*/  LOP3.LUT R29, R29, 0xfffffff8, RZ, 0xc0, !PT ;  /* 0xfffffff81d1d7812 */ /* 0x000fe200078ec0ff */
[----:B------:R-:W-:-:S04]  /*7810*/  IMAD.MOV.U32 R12, RZ, RZ, R7 ;  /* 0x000000ffff0c7224 */ /* 0x000fc800078e0007 */
[----:B------:R-:W-:-:S04]  /*7820*/  IMAD.IADD R29, R204, 0x1, -R29 ;  /* 0x00000001cc1d7824 */ /* 0x000fc800078e0a1d */
[C---:B--2---:R-:W-:Y:S01]  /*7830*/  IMAD.SHL.U32 R0, R29.reuse, 0x40, RZ ;  /* 0x000000401d007824 */ /* 0x044fe200078e00ff */
[----:B------:R-:W-:Y:S02]  /*7840*/  LOP3.LUT P2, RZ, R29, 0x4, RZ, 0xc0, !PT ;  /* 0x000000041dff7812 */ /* 0x000fe4000784c0ff */
[----:B------:R-:W-:Y:S02]  /*7850*/  PRMT R29, R3, 0x5410, R12 ;  /* 0x00005410031d7816 */ /* 0x000fe4000000000c */
[----:B------:R-:W-:-:S04]  /*7860*/  LOP3.LUT R3, R0, 0x1c0, RZ, 0xc0, !PT ;  /* 0x000001c000037812 */ /* 0x000fc800078ec0ff */
[----:B------:R-:W-:Y:S02]  /*7870*/  LOP3.LUT R0, R3, 0x18, R16, 0xf8, !PT ;  /* 0x0000001803007812 */ /* 0x000fe400078ef810 */
[----:B------:R-:W-:-:S04]  /*7880*/  SHF.R.U32.HI R3, RZ, 0x3, R3 ;  /* 0x00000003ff037819 */ /* 0x000fc80000011603 */
[----:B------:R-:W-:Y:S01]  /*7890*/  LOP3.LUT R0, R0, R3, RZ, 0x3c, !PT ;  /* 0x0000000300007212 */ /* 0x000fe200078e3cff */
[----:B------:R-:W-:Y:S01]  /*78a0*/  IMAD.MOV.U32 R30, RZ, RZ, R8 ;  /* 0x000000ffff1e7224 */ /* 0x000fe200078e0008 */
[----:B0-----:R-:W-:Y:S01]  /*78b0*/  SHF.R.U32.HI R13, RZ, 0x10, R7 ;  /* 0x00000010ff0d7819 */ /* 0x001fe20000011607 */
[--C-:B------:R-:W-:Y:S01]  /*78c0*/  IMAD.MOV.U32 R7, RZ, RZ, R5.reuse ;  /* 0x000000ffff077224 */ /* 0x100fe200078e0005 */
[----:B------:R-:W-:Y:S02]  /*78d0*/  MOV R28, R4 ;  /* 0x00000004001c7202 */ /* 0x000fe40000000f00 */
[----:B------:R-:W-:Y:S01]  /*78e0*/  SHF.R.U64 R33, R4, 0x10, R5 ;  /* 0x0000001004217819 */ /* 0x000fe20000001205 */
[----:B------:R-:W-:Y:S01]  /*78f0*/  IMAD.MOV.U32 R4, RZ, RZ, R9 ;  /* 0x000000ffff047224 */ /* 0x000fe200078e0009 */
[----:B------:R-:W-:Y:S01]  /*7900*/  SHF.R.U32.HI R14, RZ, 0x10, R5 ;  /* 0x00000010ff0e7819 */ /* 0x000fe20000011605 */
[----:B------:R-:W-:Y:S01]  /*7910*/  IMAD.MOV.U32 R31, RZ, RZ, R10 ;  /* 0x000000ffff1f7224 */ /* 0x000fe200078e000a */
[----:B------:R-:W-:Y:S01]  /*7920*/  SHF.R.U64 R35, R8, 0x10, R9 ;  /* 0x0000001008237819 */ /* 0x000fe20000001209 */
[--C-:B------:R-:W-:Y:S01]  /*7930*/  IMAD.MOV.U32 R5, RZ, RZ, R11.reuse ;  /* 0x000000ffff057224 */ /* 0x100fe200078e000b */
[----:B------:R-:W-:-:S02]  /*7940*/  SHF.R.U64 R34, R10, 0x10, R11 ;  /* 0x000000100a227819 */ /* 0x000fc4000000120b */
[----:B------:R-:W-:Y:S01]  /*7950*/  SHF.R.U32.HI R8, RZ, 0x10, R9 ;  /* 0x00000010ff087819 */ /* 0x000fe20000011609 */
[----:B------:R-:W-:Y:S01]  /*7960*/  BSSY B1, `(.L_x_9757) ;  /* 0x000000f000017945 */ /* 0x000fe20003800000 */
[----:B------:R-:W-:Y:S02]  /*7970*/  SHF.R.U32.HI R10, RZ, 0x10, R11 ;  /* 0x00000010ff0a7819 */ /* 0x000fe4000001160b */
[----:B------:R-:W-:Y:S02]  /*7980*/  VIMNMX R9, R26, 0x80, PT ;  /* 0x000000801a097848 */ /* 0x000fe40003fe0100 */
[----:B------:R-:W-:Y:S02]  /*7990*/  PRMT R30, R30, 0x5410, R4 ;  /* 0x000054101e1e7816 */ /* 0x000fe40000000004 */
[----:B------:R-:W-:Y:S02]  /*79a0*/  PRMT R32, R32, 0x5410, R13 ;  /* 0x0000541020207816 */ /* 0x000fe4000000000d */
[----:B------:R-:W-:-:S02]  /*79b0*/  PRMT R28, R28, 0x5410, R7 ;  /* 0x000054101c1c7816 */ /* 0x000fc40000000007 */
[----:B------:R-:W-:Y:S02]  /*79c0*/  PRMT R33, R33, 0x5410, R14 ;  /* 0x0000541021217816 */ /* 0x000fe4000000000e */
[----:B------:R-:W-:Y:S02]  /*79d0*/  PRMT R31, R31, 0x5410, R5 ;  /* 0x000054101f1f7816 */ /* 0x000fe40000000005 */
[----:B------:R-:W-:Y:S02]  /*79e0*/  PRMT R34, R34, 0x5410, R10 ;  /* 0x0000541022227816 */ /* 0x000fe4000000000a */
[----:B------:R-:W-:Y:S01]  /*79f0*/  ISETP.GE.AND P1, PT, R204, R9, PT ;  /* 0x00000009cc00720c */ /* 0x000fe20003f26270 */
[----:B----4-:R-:W-:-:S04]  /*7a00*/  IMAD R0, R15, 0x200, R0 ;  /* 0x000002000f007824 */ /* 0x010fc800078e0200 */
[----:B------:R-:W-:-:S04]  /*7a10*/  IMAD R3, R0, 0x2, R19 ;  /* 0x0000000200037824 */ /* 0x000fc800078e0213 */
[C---:B------:R-:W-:Y:S02]  /*7a20*/  VIADD R4, R3.reuse, 0x18400 ;  /* 0x0001840003047836 */ /* 0x040fe40000000000 */
[----:B------:R-:W-:Y:S01]  /*7a30*/  VIADD R0, R3, 0x18440 ;  /* 0x0001844003007836 */ /* 0x000fe20000000000 */
[----:B-1----:R-:W-:Y:S06]  /*7a40*/  @!P0 BRA `(.L_x_9758) ;  /* 0x0000012c00b08947 */ /* 0x002fec0003800000 */
.L_x_9987:
[----:B------:R-:W-:Y:S05]  /*7a50*/  BSYNC B1 ;  /* 0x0000000000017941 */ /* 0x000fea0003800000 */
.L_x_9757:
        /* <DEDUP_REMOVED lines=19> */
[----:B------:R-:W-:Y:S01]  /*7b90*/  FMUL.FTZ R4, R4, R13 ;  /* 0x0000000d04047220 */ /* 0x000fe20000410000 */
[--C-:B------:R-:W-:Y:S02]  /*7ba0*/  HADD2.F32 R11, -RZ, R6.reuse.H0_H0 ;  /* 0x20000006ff0b7230 */ /* 0x100fe40000004100 */
[----:B------:R-:W-:Y:S02]  /*7bb0*/  HADD2.F32 R12, -RZ, R7.H0_H0 ;  /* 0x20000007ff0c7230 */ /* 0x000fe40000004100 */
[C---:B------:R-:W-:Y:S01]  /*7bc0*/  FFMA.FTZ R26, R8.reuse, R15, R4 ;  /* 0x0000000f081a7223 */ /* 0x040fe20000010004 */
[C---:B------:R-:W-:Y:S01]  /*7bd0*/  FMUL.FTZ R25, R5.reuse, R20 ;  /* 0x0000001405197220 */ /* 0x040fe20000410000 */
[----:B------:R-:W-:Y:S01]  /*7be0*/  FFMA.FTZ R21, R8, R13, -R21 ;  /* 0x0000000d08157223 */ /* 0x000fe20000010815 */
        /* <DEDUP_REMOVED lines=13> */
[-C--:B------:R-:W-:Y:S01]  /*7cc0*/  FMUL.FTZ R20, R7, R5.reuse ;  /* 0x0000000507147220 */ /* 0x080fe20000410000 */
[----:B------:R-:W-:Y:S01]  /*7cd0*/  FFMA.FTZ R15, R11, R8, R15 ;  /* 0x000000080b0f7223 */ /* 0x000fe2000001000f */
[----:B------:R-:W-:Y:S01]  /*7ce0*/  FFMA.FTZ R7, R12, R5, -R27 ;  /* 0x000000050c077223 */ /* 0x000fe2000001081b */
[----:B------:R-:W-:Y:S01]  /*7cf0*/  F2FP.F16.F32.PACK_AB R4, R26, R21 ;  /* 0x000000151a04723e */ /* 0x000fe200000000ff */
[----:B------:R-:W-:Y:S01]  /*7d00*/  FFMA.FTZ R20, R12, R13, R20 ;  /* 0x0000000d0c147223 */ /* 0x000fe20000010014 */
[----:B------:R-:W-:Y:S02]  /*7d10*/  F2FP.F16.F32.PACK_AB R5, R10, R25 ;  /* 0x000000190a05723e */ /* 0x000fe400000000ff */
[----:B------:R-:W-:-:S02]  /*7d20*/  F2FP.F16.F32.PACK_AB R6, R15, R6 ;  /* 0x000000060f06723e */ /* 0x000fc400000000ff */
[----:B------:R-:W-:-:S05]  /*7d30*/  F2FP.F16.F32.PACK_AB R7, R20, R7 ;  /* 0x000000071407723e */ /* 0x000fca00000000ff */
[----:B------:R1:W-:Y:S02]  /*7d40*/  STS.128 [R3+0x18400], R4 ;  /* 0x0184000403007388 */ /* 0x0003e40000000c00 */
.L_x_9762:
[----:B------:R-:W-:Y:S05]  /*7d50*/  BSYNC B2 ;  /* 0x0000000000027941 */ /* 0x000fea0003800000 */
.L_x_9761:
        /* <DEDUP_REMOVED lines=38> */
[----:B------:R2:W-:Y:S02]  /*7fc0*/  STS.128 [R0], R4 ;  /* 0x0000000400007388 */ /* 0x0005e40000000c00 */
.L_x_9760:
[----:B------:R-:W-:Y:S05]  /*7fd0*/  BSYNC B1 ;  /* 0x0000000000017941 */ /* 0x000fea0003800000 */
.L_x_9759:
[----:B-12---:R-:W-:-:S04]  /*7fe0*/  IADD3 R4, R204, 0x40, RZ ;  /* 0x00000040cc047810 */ /* 0x006fc80007ffe0ff */
[----:B------:R-:W-:-:S13]  /*7ff0*/  ISETP.GE.AND P0, PT, R4, R9, PT ;  /* 0x000000090400720c */ /* 0x000fda0003f06270 */
        /* <DEDUP_REMOVED lines=8> */
[--C-:B------:R-:W-:Y:S02]  /*8080*/  HADD2.F32 R20, -RZ, R31.reuse.H0_H0 ;  /* 0x2000001fff147230 */ /* 0x100fe40000004100 */
[----:B------:R-:W-:Y:S02]  /*8090*/  HADD2.F32 R25, -RZ, R34.H0_H0 ;  /* 0x20000022ff197230 */ /* 0x000fe40000004100 */
[----:B------:R-:W-:Y:S02]  /*80a0*/  HADD2.F32 R21, -RZ, R32.H0_H0 ;  /* 0x20000020ff157230 */ /* 0x000fe40000004100 */
[----:B------:R-:W-:Y:S02]  /*80b0*/  HADD2.F32 R26, -RZ, R31.H1_H1 ;  /* 0x3000001fff1a7230 */ /* 0x000fe40000004100 */
[----:B------:R-:W-:-:S02]  /*80c0*/  HADD2.F32 R27, -RZ, R34.H1_H1 ;  /* 0x30000022ff1b7230 */ /* 0x000fc40000004100 */
[--C-:B0-----:R-:W-:Y:S02]  /*80d0*/  HADD2.F32 R8, -RZ, R4.reuse.H0_H0 ;  /* 0x20000004ff087230 */ /* 0x101fe40000004100 */
[----:B------:R-:W-:Y:S02]  /*80e0*/  HADD2.F32 R4, -RZ, R4.H1_H1 ;  /* 0x30000004ff047230 */ /* 0x000fe40000004100 */
[--C-:B------:R-:W-:Y:S02]  /*80f0*/  HADD2.F32 R9, -RZ, R5.reuse.H0_H0 ;  /* 0x20000005ff097230 */ /* 0x100fe40000004100 */
[----:B------:R-:W-:Y:S02]  /*8100*/  HADD2.F32 R5, -RZ, R5.H1_H1 ;  /* 0x30000005ff057230 */ /* 0x000fe40000004100 */
[-C--:B------:R-:W-:Y:S01]  /*8110*/  FMUL.FTZ R13, R20, R4.reuse ;  /* 0x00000004140d7220 */ /* 0x080fe20000410000 */
        /* <DEDUP_REMOVED lines=26> */
.L_x_9765:
[----:B------:R-:W-:Y:S05]  /*82c0*/  BSYNC B1 ;  /* 0x0000000000017941 */ /* 0x000fea0003800000 */
.L_x_9764:
[----:B------:R-:W-:Y:S05]  /*82d0*/  @P1 BRA `(.L_x_9763) ;  /* 0x0000001000941947 */ /* 0x000fea0003800000 */
[----:B01----:R-:W0:Y:S01]  /*82e0*/  LDS.128 R4, [R0+0x2000] ;  /* 0x0020000000047984 */ /* 0x003e220000000c00 */
[----:B------:R-:W-:Y:S02]  /*82f0*/  HADD2.F32 R15, -RZ, R30.H0_H0 ;  /* 0x2000001eff0f7230 */ /* 0x000fe40000004100 */
[----:B------:R-:W-:Y:S02]  /*8300*/  HADD2.F32 R13, -RZ, R28.H0_H0 ;  /* 0x2000001cff0d7230 */ /* 0x000fe40000004100 */
[----:B------:R-:W-:Y:S02]  /*8310*/  HADD2.F32 R26, -RZ, R35.H0_H0 ;  /* 0x20000023ff1a7230 */ /* 0x000fe40000004100 */
[----:B------:R-:W-:Y:S02]  /*8320*/  HADD2.F32 R20, -RZ, R33.H0_H0 ;  /* 0x20000021ff147230 */ /* 0x000fe40000004100 */
[----:B------:R-:W-:Y:S02]  /*8330*/  HADD2.F32 R21, -RZ, R30.H1_H1 ;  /* 0x3000001eff157230 */ /* 0x000fe40000004100 */
[----:B0-----:R-:W-:-:S02]  /*8340*/  HADD2.F32 R3, -RZ, R4.H0_H0 ;  /* 0x20000004ff037230 */ /* 0x001fc40000004100 */
[----:B------:R-:W-:Y:S02]  /*8350*/  HADD2.F32 R4, -RZ, R4.H1_H1 ;  /* 0x30000004ff047230 */ /* 0x000fe40000004100 */
[--C-:B------:R-:W-:Y:S02]  /*8360*/  HADD2.F32 R8, -RZ, R5.reuse.H0_H0 ;  /* 0x20000005ff087230 */ /* 0x100fe40000004100 */
[----:B------:R-:W-:Y:S02]  /*8370*/  HADD2.F32 R5, -RZ, R5.H1_H1 ;  /* 0x30000005ff057230 */ /* 0x000fe40000004100 */
[-C--:B------:R-:W-:Y:S01]  /*8380*/  FMUL.FTZ R12, R15, R4.reuse ;  /* 0x000000040f0c7220 */ /* 0x080fe20000410000 */
[C---:B------:R-:W-:Y:S01]  /*8390*/  FMUL.FTZ R14, R13.reuse, R4 ;  /* 0x000000040d0e7220 */ /* 0x040fe20000410000 */
[----:B------:R-:W-:Y:S02]  /*83a0*/  HADD2.F32 R9, -RZ, R6.H0_H0 ;  /* 0x20000006ff097230 */ /* 0x000fe40000004100 */
[----:B------:R-:W-:Y:S01]  /*83b0*/  FMUL.FTZ R11, R26, R5 ;  /* 0x000000051a0b7220 */ /* 0x000fe20000410000 */
[-C--:B------:R-:W-:Y:S01]  /*83c0*/  FFMA.FTZ R4, R13, R3.reuse, -R12 ;  /* 0x000000030d047223 */ /* 0x080fe2000001080c */
[----:B------:R-:W-:Y:S01]  /*83d0*/  FFMA.FTZ R3, R15, R3, R14 ;  /* 0x000000030f037223 */ /* 0x000fe2000001000e */
[----:B------:R-:W-:-:S02]  /*83e0*/  HADD2.F32 R10, -RZ, R7.H0_H0 ;  /* 0x20000007ff0a7230 */ /* 0x000fc40000004100 */
[C---:B------:R-:W-:Y:S01]  /*83f0*/  FMUL.FTZ R13, R20.reuse, R5 ;  /* 0x00000005140d7220 */ /* 0x040fe20000410000 */
[----:B------:R-:W-:Y:S02]  /*8400*/  HADD2.F32 R15, -RZ, R28.H1_H1 ;  /* 0x3000001cff0f7230 */ /* 0x000fe40000004100 */
[-C--:B------:R-:W-:Y:S01]  /*8410*/  FFMA.FTZ R5, R20, R8.reuse, -R11 ;  /* 0x0000000814057223 */ /* 0x080fe2000001080b */
[----:B------:R-:W-:Y:S02]  /*8420*/  HADD2.F32 R6, -RZ, R6.H1_H1 ;  /* 0x30000006ff067230 */ /* 0x000fe40000004100 */
[----:B------:R-:W-:Y:S01]  /*8430*/  FFMA.FTZ R8, R26, R8, R13 ;  /* 0x000000081a087223 */ /* 0x000fe2000001000d */
[----:B------:R-:W-:Y:S01]  /*8440*/  HADD2.F32 R7, -RZ, R7.H1_H1 ;  /* 0x30000007ff077230 */ /* 0x000fe20000004100 */
[----:B------:R-:W-:Y:S01]  /*8450*/  F2FP.F16.F32.PACK_AB R4, R3, R4 ;  /* 0x000000040304723e */ /* 0x000fe200000000ff */
[----:B------:R-:W-:Y:S02]  /*8460*/  HADD2.F32 R28, -RZ, R35.H1_H1 ;  /* 0x30000023ff1c7230 */ /* 0x000fe40000004100 */
[----:B------:R-:W-:Y:S01]  /*8470*/  FMUL.FTZ R12, R21, R6 ;  /* 0x00000006150c7220 */ /* 0x000fe20000410000 */
[----:B------:R-:W-:-:S02]  /*8480*/  HADD2.F32 R20, -RZ, R33.H1_H1 ;  /* 0x30000021ff147230 */ /* 0x000fc40000004100 */
[C---:B------:R-:W-:Y:S01]  /*8490*/  FMUL.FTZ R14, R15.reuse, R6 ;  /* 0x000000060f0e7220 */ /* 0x040fe20000410000 */
[----:B------:R-:W-:Y:S01]  /*84a0*/  F2FP.F16.F32.PACK_AB R5, R8, R5 ;  /* 0x000000050805723e */ /* 0x000fe200000000ff */
[----:B------:R-:W-:Y:S01]  /*84b0*/  FMUL.FTZ R11, R28, R7 ;  /* 0x000000071c0b7220 */ /* 0x000fe20000410000 */
[----:B------:R-:W-:Y:S01]  /*84c0*/  FFMA.FTZ R6, R15, R9, -R12 ;  /* 0x000000090f067223 */ /* 0x000fe2000001080c */
[C---:B------:R-:W-:Y:S01]  /*84d0*/  FMUL.FTZ R13, R20.reuse, R7 ;  /* 0x00000007140d7220 */ /* 0x040fe20000410000 */
[----:B------:R-:W-:Y:S01]  /*84e0*/  FFMA.FTZ R9, R21, R9, R14 ;  /* 0x0000000915097223 */ /* 0x000fe2000001000e */
[-C--:B------:R-:W-:Y:S02]  /*84f0*/  FFMA.FTZ R7, R20, R10.reuse, -R11 ;  /* 0x0000000a14077223 */ /* 0x080fe4000001080b */
[----:B------:R-:W-:Y:S02]  /*8500*/  FFMA.FTZ R10, R28, R10, R13 ;  /* 0x0000000a1c0a7223 */ /* 0x000fe4000001000d */
[----:B------:R-:W-:-:S03]  /*8510*/  F2FP.F16.F32.PACK_AB R6, R9, R6 ;  /* 0x000000060906723e */ /* 0x000fc600000000ff */
[----:B------:R-:W-:-:S05]  /*8520*/  F2FP.F16.F32.PACK_AB R7, R10, R7 ;  /* 0x000000070a07723e */ /* 0x000fca00000000ff */
[----:B------:R2:W-:Y:S01]  /*8530*/  STS.128 [R0+0x2000], R4 ;  /* 0x0020000400007388 */ /* 0x0005e20000000c00 */
[----:B------:R-:W-:Y:S05]  /*8540*/  BRA `(.L_x_9763) ;  /* 0x0000000c00f87947 */ /* 0x000fea0003800000 */
.L_x_9753:
[----:B------:R-:W-:-:S03]  /*8550*/  UMOV UR4, 0xffffffff ;  /* 0xffffffff00047882 */ /* 0x000fc60000000000 */
[----:B------:R-:W-:Y:S05]  /*8560*/  BRA.DIV UR4, `(.L_x_9766) ;  /* 0x0000012204fc7947 */ /* 0x000fea000b800000 */
[----:B------:R1:W2:Y:S04]  /*8570*/  SHFL.IDX PT, R0, R27, RZ, 0x1c1f ;  /* 0x001c1fff1b007589 */ /* 0x0002a800000e0000 */
[----:B------:R1:W3:Y:S04]  /*8580*/  SHFL.IDX PT, R3, R26, RZ, 0x1c1f ;  /* 0x001c1fff1a037589 */ /* 0x0002e800000e0000 */
[----:B------:R1:W4:Y:S04]  /*8590*/  SHFL.IDX PT, R20, R25, RZ, 0x1c1f ;  /* 0x001c1fff19147589 */ /* 0x00032800000e0000 */
[----:B------:R1:W0:Y:S02]  /*85a0*/  SHFL.IDX PT, R14, R28, RZ, 0x1c1f ;  /* 0x001c1fff1c0e7589 */ /* 0x00022400000e0000 */
.L_x_9993:
        /* <DEDUP_REMOVED lines=10> */
[----:B-1----:R-:W-:Y:S01]  /*8650*/  IMAD.IADD R26, R6, 0x1, -R5 ;  /* 0x00000001061a7824 */ /* 0x002fe200078e0a05 */
        /* <DEDUP_REMOVED lines=8> */
[-C--:B---3--:R-:W-:Y:S02]  /*86e0*/  IADD3 R12, P0, R3, R15.reuse, RZ ;  /* 0x0000000f030c7210 */ /* 0x088fe40007f1e0ff */
[----:B0-----:R-:W-:-:S03]  /*86f0*/  IADD3 R14, P1, R14, R15, RZ ;  /* 0x0000000f0e0e7210 */ /* 0x001fc60007f3e0ff */
[--C-:B--2---:R-:W-:Y:S02]  /*8700*/  IMAD.X R13, R0, 0x1, R5.reuse, P0 ;  /* 0x00000001000d7824 */ /* 0x104fe400000e0605 */
[----:B----4-:R-:W-:Y:S01]  /*8710*/  IMAD.X R15, R20, 0x1, R5, P1 ;  /* 0x00000001140f7824 */ /* 0x010fe200008e0605 */
[----:B------:R-:W-:Y:S01]  /*8720*/  CS2R R4, SRZ ;  /* 0x0000000000047805 */ /* 0x000fe2000001ff00 */
[----:B------:R-:W-:Y:S06]  /*8730*/  @P2 BRA `(.L_x_9768) ;  /* 0x0000000000082947 */ /* 0x000fec0003800000 */
[----:B------:R1:W5:Y:S04]  /*8740*/  LD.E.128 R4, desc[UR40][R12.64] ;  /* 0x000000280c047980 */ /* 0x000368000c101d00 */
[----:B------:R1:W5:Y:S02]  /*8750*/  LD.E.128 R8, desc[UR40][R14.64] ;  /* 0x000000280e087980 */ /* 0x000364000c101d00 */
.L_x_9768:
[----:B------:R-:W-:Y:S05]  /*8760*/  BSYNC B1 ;  /* 0x0000000000017941 */ /* 0x000fea0003800000 */
.L_x_9767:
[----:B------:R-:W4:Y:S01]  /*8770*/  SYNCS.PHASECHK.TRANS64.TRYWAIT P1, [R19+URZ+0x22800], R26 ;  /* 0x0228001a130075a7 */ /* 0x000f22000802017f */
[----:B-----5:R-:W-:Y:S01]  /*8780*/  IMAD.MOV.U32 R37, RZ, RZ, R4 ;  /* 0x000000ffff257224 */ /* 0x020fe200078e0004 */
[--C-:B------:R-:W-:Y:S01]  /*8790*/  SHF.R.U64 R41, R4, 0x10, R5.reuse ;  /* 0x0000001004297819 */ /* 0x100fe20000001205 */
[--C-:B--2---:R-:W-:Y:S01]  /*87a0*/  IMAD.MOV.U32 R0, RZ, RZ, R5.reuse ;  /* 0x000000ffff007224 */ /* 0x104fe200078e0005 */
[----:B-1----:R-:W-:Y:S01]  /*87b0*/  SHF.R.U32.HI R12, RZ, 0x10, R5 ;  /* 0x00000010ff0c7819 */ /* 0x002fe20000011605 */
[----:B------:R-:W-:Y:S01]  /*87c0*/  IMAD.MOV.U32 R38, RZ, RZ, R6 ;  /* 0x000000ffff267224 */ /* 0x000fe200078e0006 */
[----:B------:R-:W-:Y:S01]  /*87d0*/  SHF.R.U64 R42, R6, 0x10, R7 ;  /* 0x00000010062a7819 */ /* 0x000fe20000001207 */
[----:B------:R-:W-:Y:S01]  /*87e0*/  IMAD.MOV.U32 R39, RZ, RZ, R8 ;  /* 0x000000ffff277224 */ /* 0x000fe200078e0008 */
[----:B------:R-:W-:Y:S01]  /*87f0*/  SHF.R.U64 R43, R8, 0x10, R9 ;  /* 0x00000010082b7819 */ /* 0x000fe20000001209 */
[----:B------:R-:W-:Y:S01]  /*8800*/  IMAD.MOV.U32 R4, RZ, RZ, R7 ;  /* 0x000000ffff047224 */ /* 0x000fe200078e0007 */
[--C-:B------:R-:W-:Y:S01]  /*8810*/  SHF.R.U32.HI R8, RZ, 0x10, R9.reuse ;  /* 0x00000010ff087819 */ /* 0x100fe20000011609 */
[----:B------:R-:W-:Y:S01]  /*8820*/  IMAD.MOV.U32 R5, RZ, RZ, R9 ;  /* 0x000000ffff057224 */ /* 0x000fe200078e0009 */
[----:B------:R-:W-:Y:S01]  /*8830*/  VIMNMX R21, R21, 0x80, PT ;  /* 0x0000008015157848 */ /* 0x000fe20003fe0100 */
[----:B------:R-:W-:Y:S01]  /*8840*/  IMAD.MOV.U32 R40, RZ, RZ, R10 ;  /* 0x000000ffff287224 */ /* 0x000fe200078e000a */
[----:B------:R-:W-:Y:S01]  /*8850*/  SHF.R.U32.HI R7, RZ, 0x10, R7 ;  /* 0x00000010ff077819 */ /* 0x000fe20000011607 */
[--C-:B------:R-:W-:Y:S01]  /*8860*/  IMAD.MOV.U32 R6, RZ, RZ, R11.reuse ;  /* 0x000000ffff067224 */ /* 0x100fe200078e000b */
[----:B---3--:R-:W1:Y:S01]  /*8870*/  LDC R3, c[0x0][0x3f4] ;  /* 0x0000fd00ff037b82 */ /* 0x008e620000000800 */
[--C-:B------:R-:W-:Y:S01]  /*8880*/  SHF.R.U64 R44, R10, 0x10, R11.reuse ;  /* 0x000000100a2c7819 */ /* 0x100fe2000000120b */
[----:B------:R-:W-:Y:S01]  /*8890*/  BSSY B1, `(.L_x_9769) ;  /* 0x0000010000017945 */ /* 0x000fe20003800000 */
[----:B------:R-:W-:-:S02]  /*88a0*/  SHF.R.U32.HI R9, RZ, 0x10, R11 ;  /* 0x00000010ff097819 */ /* 0x000fc4000001160b */
[----:B0-----:R-:W-:Y:S02]  /*88b0*/  IADD3 R13, R204, 0x40, RZ ;  /* 0x00000040cc0d7810 */ /* 0x001fe40007ffe0ff */
        /* <DEDUP_REMOVED lines=8> */
[C---:B-1----:R-:W-:Y:S01]  /*8940*/  ISETP.GE.AND P0, PT, R16.reuse, R3, PT ;  /* 0x000000031000720c */ /* 0x042fe20003f06270 */
[----:B------:R-:W-:-:S03]  /*8950*/  IMAD.IADD R0, R16, 0x1, R3 ;  /* 0x0000000110007824 */ /* 0x000fc600078e0203 */
[-C--:B------:R-:W-:Y:S02]  /*8960*/  ISETP.GE.OR P2, PT, R204, R21.reuse, P0 ;  /* 0x00000015cc00720c */ /* 0x080fe40000746670 */
[----:B------:R-:W-:Y:S01]  /*8970*/  ISETP.GE.OR P0, PT, R13, R21, P0 ;  /* 0x000000150d00720c */ /* 0x000fe20000706670 */
[----:B----4-:R-:W-:-:S12]  /*8980*/  @!P1 BRA `(.L_x_9770) ;  /* 0x0000012000649947 */ /* 0x010fd80003800000 */
.L_x_9994:
[----:B------:R-:W-:Y:S05]  /*8990*/  BSYNC B1 ;  /* 0x0000000000017941 */ /* 0x000fea0003800000 */
.L_x_9769:
[----:B------:R-:W-:Y:S01]  /*89a0*/  BSSY B1, `(.L_x_9771) ;  /* 0x000005f000017945 */ /* 0x000fe20003800000 */
[----:B------:R-:W-:-:S03]  /*89b0*/  LOP3.LUT R0, R0, 0x38, RZ, 0xc0, !PT ;  /* 0x0000003800007812 */ /* 0x000fc600078ec0ff */
[----:B------:R-:W-:Y:S05]  /*89c0*/  @P2 BRA `(.L_x_9772) ;  /* 0x0000000400702947 */ /* 0x000fea0003800000 */
[----:B------:R-:W2:Y:S01]  /*89d0*/  LDL R8, [R1+0x14] ;  /* 0x0000140001087983 */ /* 0x000ea20000100800 */
[----:B------:R-:W-:Y:S01]  /*89e0*/  LEA.HI R29, R29, R30, RZ, 0x2 ;  /* 0x0000001e1d1d7211 */ /* 0x000fe200078f10ff */
[----:B0-----:R-:W-:Y:S02]  /*89f0*/  HADD2.F32 R26, -RZ, R37.H0_H0 ;  /* 0x20000025ff1a7230 */ /* 0x001fe40000004100 */
[----:B------:R-:W-:Y:S01]  /*8a00*/  HADD2.F32 R28, -RZ, R39.H0_H0 ;  /* 0x20000027ff1c7230 */ /* 0x000fe20000004100 */
[----:B------:R-:W-:Y:S01]  /*8a10*/  SHF.R.S32.HI R29, RZ, 0x1f, R29 ;  /* 0x0000001fff1d7819 */ /* 0x000fe2000001141d */
[----:B------:R-:W-:-:S03]  /*8a20*/  HADD2.F32 R27, -RZ, R43.H0_H0 ;  /* 0x2000002bff1b7230 */ /* 0x000fc60000004100 */
[----:B------:R-:W-:-:S04]  /*8a30*/  LEA.HI R29, R29, R204, RZ, 0x3 ;  /* 0x000000cc1d1d7211 */ /* 0x000fc800078f18ff */
[----:B------:R-:W-:-:S05]  /*8a40*/  LOP3.LUT R29, R29, 0xfffffff8, RZ, 0xc0, !PT ;  /* 0xfffffff81d1d7812 */ /* 0x000fca00078ec0ff */
[----:B------:R-:W-:Y:S02]  /*8a50*/  IMAD.IADD R3, R204, 0x1, -R29 ;  /* 0x00000001cc037824 */ /* 0x000fe400078e0a1d */
[----:B------:R-:W-:Y:S02]  /*8a60*/  HADD2.F32 R29, -RZ, R39.H1_H1 ;  /* 0x30000027ff1d7230 */ /* 0x000fe40000004100 */
[----:B------:R-:W-:-:S05]  /*8a70*/  IMAD.SHL.U32 R3, R3, 0x40, RZ ;  /* 0x0000004003037824 */ /* 0x000fca00078e00ff */
[----:B------:R-:W-:-:S04]  /*8a80*/  LOP3.LUT R5, R3, 0x1c0, RZ, 0xc0, !PT ;  /* 0x000001c003057812 */ /* 0x000fc800078ec0ff */
[----:B------:R-:W-:Y:S02]  /*8a90*/  LOP3.LUT R3, R5, 0x38, R16, 0xf8, !PT ;  /* 0x0000003805037812 */ /* 0x000fe400078ef810 */
[----:B------:R-:W-:-:S04]  /*8aa0*/  SHF.R.U32.HI R6, RZ, 0x3, R5 ;  /* 0x00000003ff067819 */ /* 0x000fc80000011605 */
[----:B------:R-:W-:-:S05]  /*8ab0*/  LOP3.LUT R3, R3, R6, RZ, 0x3c, !PT ;  /* 0x0000000603037212 */ /* 0x000fca00078e3cff */
[----:B--2---:R-:W-:Y:S01]  /*8ac0*/  IMAD R4, R8, 0x200, R3 ;  /* 0x0000020008047824 */ /* 0x004fe200078e0203 */
[----:B------:R-:W-:-:S03]  /*8ad0*/  LOP3.LUT R3, R6, R0, R5, 0x1e, !PT ;  /* 0x0000000006037212 */ /* 0x000fc600078e1e05 */
[----:B------:R-:W-:Y:S02]  /*8ae0*/  IMAD R35, R4, 0x2, R19 ;  /* 0x0000000204237824 */ /* 0x000fe400078e0213 */
[----:B------:R-:W-:-:S03]  /*8af0*/  IMAD R8, R8, 0x200, R3 ;  /* 0x0000020008087824 */ /* 0x000fc600078e0203 */
[----:B------:R-:W0:Y:S01]  /*8b00*/  LDS.128 R4, [R35+0x18400] ;  /* 0x0184000023047984 */ /* 0x000e220000000c00 */
[----:B------:R-:W-:-:S05]  /*8b10*/  IMAD R36, R8, 0x2, R19 ;  /* 0x0000000208247824 */ /* 0x000fca00078e0213 */
[----:B------:R-:W1:Y:S01]  /*8b20*/  LDS.128 R8, [R36+0x18400] ;  /* 0x0184000024087984 */ /* 0x000e620000000c00 */
[--C-:B0-----:R-:W-:Y:S02]  /*8b30*/  HADD2.F32 R3, -RZ, R4.reuse.H0_H0 ;  /* 0x20000004ff037230 */ /* 0x101fe40000004100 */
[----:B------:R-:W-:Y:S02]  /*8b40*/  HADD2.F32 R4, -RZ, R4.H1_H1 ;  /* 0x30000004ff047230 */ /* 0x000fe40000004100 */
[----:B------:R-:W-:Y:S02]  /*8b50*/  HADD2.F32 R12, -RZ, R5.H0_H0 ;  /* 0x20000005ff0c7230 */ /* 0x000fe40000004100 */
[--C-:B-1----:R-:W-:Y:S02]  /*8b60*/  HADD2.F32 R15, -RZ, R8.reuse.H0_H0 ;  /* 0x20000008ff0f7230 */ /* 0x102fe40000004100 */
[----:B------:R-:W-:Y:S02]  /*8b70*/  HADD2.F32 R8, -RZ, R8.H1_H1 ;  /* 0x30000008ff087230 */ /* 0x000fe40000004100 */
[----:B------:R-:W-:-:S02]  /*8b80*/  HADD2.F32 R20, -RZ, R9.H0_H0 ;  /* 0x20000009ff147230 */ /* 0x000fc40000004100 */
[C---:B------:R-:W-:Y:S01]  /*8b90*/  FMUL.FTZ R30, R15.reuse, R28 ;  /* 0x0000001c0f1e7220 */ /* 0x040fe20000410000 */
[-C--:B------:R-:W-:Y:S01]  /*8ba0*/  FMUL.FTZ R32, R15, R26.reuse ;  /* 0x0000001a0f207220 */ /* 0x080fe20000410000 */
[----:B------:R-:W-:Y:S02]  /*8bb0*/  HADD2.F32 R15, -RZ, R41.H0_H0 ;  /* 0x20000029ff0f7230 */ /* 0x000fe40000004100 */
[C---:B------:R-:W-:Y:S01]  /*8bc0*/  FMUL.FTZ R31, R8.reuse, R27 ;  /* 0x0000001b081f7220 */ /* 0x040fe20000410000 */
[C---:B------:R-:W-:Y:S01]  /*8bd0*/  FFMA.FTZ R30, R3.reuse, R26, -R30 ;  /* 0x0000001a031e7223 */ /* 0x040fe2000001081e */
[----:B------:R-:W-:Y:S01]  /*8be0*/  FFMA.FTZ R32, R3, R28, R32 ;  /* 0x0000001c03207223 */ /* 0x000fe20000010020 */
[----:B------:R-:W-:Y:S02]  /*8bf0*/  HADD2.F32 R3, -RZ, R37.H1_H1 ;  /* 0x30000025ff037230 */ /* 0x000fe40000004100 */
[-C--:B------:R-:W-:Y:S01]  /*8c00*/  FMUL.FTZ R33, R8, R15.reuse ;  /* 0x0000000f08217220 */ /* 0x080fe20000410000 */
[----:B------:R-:W-:Y:S01]  /*8c10*/  FFMA.FTZ R31, R4, R15, -R31 ;  /* 0x0000000f041f7223 */ /* 0x000fe2000001081f */
[----:B------:R-:W-:Y:S01]  /*8c20*/  FMUL.FTZ R15, R20, R29 ;  /* 0x0000001d140f7220 */ /* 0x000fe20000410000 */
[----:B------:R-:W-:-:S02]  /*8c30*/  HADD2.F32 R9, -RZ, R9.H1_H1 ;  /* 0x30000009ff097230 */ /* 0x000fc40000004100 */
[----:B------:R-:W-:Y:S01]  /*8c40*/  FMUL.FTZ R20, R20, R3 ;  /* 0x0000000314147220 */ /* 0x000fe20000410000 */
[----:B------:R-:W-:Y:S02]  /*8c50*/  HADD2.F32 R26, -RZ, R43.H1_H1 ;  /* 0x3000002bff1a7230 */ /* 0x000fe40000004100 */
[----:B------:R-:W-:Y:S01]  /*8c60*/  FFMA.FTZ R33, R4, R27, R33 ;  /* 0x0000001b04217223 */ /* 0x000fe20000010021 */
[----:B------:R-:W-:Y:S02]  /*8c70*/  HADD2.F32 R4, -RZ, R41.H1_H1 ;  /* 0x30000029ff047230 */ /* 0x000fe40000004100 */
[C---:B------:R-:W-:Y:S01]  /*8c80*/  FFMA.FTZ R15, R12.reuse, R3, -R15 ;  /* 0x000000030c0f7223 */ /* 0x040fe2000001080f */
[----:B------:R-:W-:Y:S02]  /*8c90*/  HADD2.F32 R5, -RZ, R5.H1_H1 ;  /* 0x30000005ff057230 */ /* 0x000fe40000004100 */
[----:B------:R-:W-:Y:S01]  /*8ca0*/  FFMA.FTZ R20, R12, R29, R20 ;  /* 0x0000001d0c147223 */ /* 0x000fe20000010014 */
[----:B------:R-:W-:-:S02]  /*8cb0*/  HADD2.F32 R21, -RZ, R10.H0_H0 ;  /* 0x2000000aff157230 */ /* 0x000fc40000004100 */
[C---:B------:R-:W-:Y:S01]  /*8cc0*/  FMUL.FTZ R28, R9.reuse, R26 ;  /* 0x0000001a091c7220 */ /* 0x040fe20000410000 */
[----:B------:R-:W-:Y:S02]  /*8cd0*/  HADD2.F32 R8, -RZ, R38.H0_H0 ;  /* 0x20000026ff087230 */ /* 0x000fe40000004100 */
[-C--:B------:R-:W-:Y:S01]  /*8ce0*/  FMUL.FTZ R34, R9, R4.reuse ;  /* 0x0000000409227220 */ /* 0x080fe20000410000 */
[----:B------:R-:W-:Y:S02]  /*8cf0*/  HADD2.F32 R12, -RZ, R40.H0_H0 ;  /* 0x20000028ff0c7230 */ /* 0x000fe40000004100 */
[----:B------:R-:W-:Y:S01]  /*8d00*/  FFMA.FTZ R28, R5, R4, -R28 ;  /* 0x00000004051c7223 */ /* 0x000fe2000001081c */
[----:B------:R-:W-:Y:S02]  /*8d10*/  HADD2.F32 R10, -RZ, R10.H1_H1 ;  /* 0x3000000aff0a7230 */ /* 0x000fe40000004100 */
[----:B------:R-:W-:Y:S01]  /*8d20*/  FMUL.FTZ R27, R21, R8 ;  /* 0x00000008151b7220 */ /* 0x000fe20000410000 */
[----:B------:R-:W-:-:S02]  /*8d30*/  HADD2.F32 R9, -RZ, R44.H0_H0 ;  /* 0x2000002cff097230 */ /* 0x000fc40000004100 */
[----:B------:R-:W-:Y:S01]  /*8d40*/  FMUL.FTZ R4, R21, R12 ;  /* 0x0000000c15047220 */ /* 0x000fe20000410000 */
[--C-:B------:R-:W-:Y:S02]  /*8d50*/  HADD2.F32 R13, -RZ, R6.reuse.H0_H0 ;  /* 0x20000006ff0d7230 */ /* 0x100fe40000004100 */
[----:B------:R-:W-:Y:S01]  /*8d60*/  FFMA.FTZ R21, R5, R26, R34 ;  /* 0x0000001a05157223 */ /* 0x000fe20000010022 */
[----:B------:R-:W-:Y:S02]  /*8d70*/  HADD2.F32 R6, -RZ, R6.H1_H1 ;  /* 0x30000006ff067230 */ /* 0x000fe40000004100 */
[----:B------:R-:W-:Y:S01]  /*8d80*/  FMUL.FTZ R5, R10, R9 ;  /* 0x000000090a057220 */ /* 0x000fe20000410000 */
[----:B------:R-:W-:Y:S02]  /*8d90*/  HADD2.F32 R3, -RZ, R42.H0_H0 ;  /* 0x2000002aff037230 */ /* 0x000fe40000004100 */
[C---:B------:R-:W-:Y:S01]  /*8da0*/  FFMA.FTZ R26, R13.reuse, R8, -R4 ;  /* 0x000000080d1a7223 */ /* 0x040fe20000010804 */
[----:B------:R-:W-:Y:S01]  /*8db0*/  FFMA.FTZ R27, R13, R12, R27 ;  /* 0x0000000c0d1b7223 */ /* 0x000fe2000001001b */
[----:B------:R-:W-:-:S02]  /*8dc0*/  HADD2.F32 R25, -RZ, R11.H0_H0 ;  /* 0x2000000bff197230 */ /* 0x000fc40000004100 */
[-C--:B------:R-:W-:Y:S01]  /*8dd0*/  FMUL.FTZ R29, R10, R3.reuse ;  /* 0x000000030a1d7220 */ /* 0x080fe20000410000 */
[C---:B------:R-:W-:Y:S01]  /*8de0*/  FFMA.FTZ R13, R6.reuse, R3, -R5 ;  /* 0x00000003060d7223 */ /* 0x040fe20000010805 */
[----:B------:R-:W-:Y:S02]  /*8df0*/  HADD2.F32 R11, -RZ, R11.H1_H1 ;  /* 0x3000000bff0b7230 */ /* 0x000fe40000004100 */
[----:B------:R-:W-:Y:S02]  /*8e00*/  HADD2.F32 R5, -RZ, R40.H1_H1 ;  /* 0x30000028ff057230 */ /* 0x000fe40000004100 */
[----:B------:R-:W-:Y:S01]  /*8e10*/  FFMA.FTZ R10, R6, R9, R29 ;  /* 0x00000009060a7223 */ /* 0x000fe2000001001d */
[----:B------:R-:W-:Y:S02]  /*8e20*/  HADD2.F32 R3, -RZ, R38.H1_H1 ;  /* 0x30000026ff037230 */ /* 0x000fe40000004100 */
[----:B------:R-:W-:Y:S02]  /*8e30*/  HADD2.F32 R8, -RZ, R44.H1_H1 ;  /* 0x3000002cff087230 */ /* 0x000fe40000004100 */
[----:B------:R-:W-:Y:S01]  /*8e40*/  FMUL.FTZ R9, R25, R5 ;  /* 0x0000000519097220 */ /* 0x000fe20000410000 */
[----:B------:R-:W-:-:S02]  /*8e50*/  HADD2.F32 R4, -RZ, R42.H1_H1 ;  /* 0x3000002aff047230 */ /* 0x000fc40000004100 */
[----:B------:R-:W-:Y:S01]  /*8e60*/  FMUL.FTZ R6, R25, R3 ;  /* 0x0000000319067220 */ /* 0x000fe20000410000 */
[--C-:B------:R-:W-:Y:S02]  /*8e70*/  HADD2.F32 R14, -RZ, R7.reuse.H0_H0 ;  /* 0x20000007ff0e7230 */ /* 0x100fe40000004100 */
[C---:B------:R-:W-:Y:S01]  /*8e80*/  FMUL.FTZ R12, R11.reuse, R8 ;  /* 0x000000080b0c7220 */ /* 0x040fe20000410000 */
[----:B------:R-:W-:Y:S02]  /*8e90*/  HADD2.F32 R7, -RZ, R7.H1_H1 ;  /* 0x30000007ff077230 */ /* 0x000fe40000004100 */
[-C--:B------:R-:W-:Y:S01]  /*8ea0*/  FMUL.FTZ R25, R11, R4.reuse ;  /* 0x000000040b197220 */ /* 0x080fe20000410000 */
[----:B------:R-:W-:Y:S01]  /*8eb0*/  F2FP.F16.F32.PACK_AB R10, R10, R27 ;  /* 0x0000001b0a0a723e */ /* 0x000fe200000000ff */
        /* <DEDUP_REMOVED lines=13> */
.L_x_9772:
[----:B------:R-:W-:Y:S05]  /*8f90*/  BSYNC B1 ;  /* 0x0000000000017941 */ /* 0x000fea0003800000 */
.L_x_9771:
[----:B------:R-:W-:Y:S05]  /*8fa0*/  @P0 BRA `(.L_x_9763) ;  /* 0x0000000400600947 */ /* 0x000fea0003800000 */
[----:B------:R-:W2:Y:S01]  /*8fb0*/  LDL R3, [R1+0x18] ;  /* 0x0000180001037983 */ /* 0x000ea20000100800 */
[C---:B-1----:R-:W-:Y:S02]  /*8fc0*/  VIADD R4, R204.reuse, 0x40 ;  /* 0x00000040cc047836 */ /* 0x042fe40000000000 */
[----:B------:R-:W-:Y:S01]  /*8fd0*/  VIADD R5, R204, 0x40 ;  /* 0x00000040cc057836 */ /* 0x000fe20000000000 */
[----:B------:R-:W3:Y:S01]  /*8fe0*/  LDL R45, [R1+0x148] ;  /* 0x00014800012d7983 */ /* 0x000ee20000100800 */
[----:B------:R-:W-:Y:S02]  /*8ff0*/  IMAD.SHL.U32 R4, R4, 0x40, RZ ;  /* 0x0000004004047824 */ /* 0x000fe400078e00ff */
[----:B------:R-:W-:-:S03]  /*9000*/  IMAD.SHL.U32 R5, R5, 0x40, RZ ;  /* 0x0000004005057824 */ /* 0x000fc600078e00ff */
[----:B------:R-:W-:Y:S02]  /*9010*/  LOP3.LUT R4, R4, 0x1c0, RZ, 0xc0, !PT ;  /* 0x000001c004047812 */ /* 0x000fe400078ec0ff */
[----:B------:R-:W-:Y:S02]  /*9020*/  LOP3.LUT R5, R5, 0x1c0, RZ, 0xc0, !PT ;  /* 0x000001c005057812 */ /* 0x000fe400078ec0ff */
[----:B------:R-:W-:-:S04]  /*9030*/  SHF.R.U32.HI R4, RZ, 0x3, R4 ;  /* 0x00000003ff047819 */ /* 0x000fc80000011604 */
[----:B------:R-:W-:Y:S01]  /*9040*/  LOP3.LUT R0, R4, R0, R5, 0x1e, !PT ;  /* 0x0000000004007212 */ /* 0x000fe200078e1e05 */
[----:B------:R-:W-:Y:S02]  /*9050*/  HADD2.F32 R27, -RZ, R37.H0_H0 ;  /* 0x20000025ff1b7230 */ /* 0x000fe40000004100 */
[----:B------:R-:W-:Y:S02]  /*9060*/  HADD2.F32 R29, -RZ, R39.H0_H0 ;  /* 0x20000027ff1d7230 */ /* 0x000fe40000004100 */
[----:B------:R-:W-:Y:S02]  /*9070*/  HADD2.F32 R34, -RZ, R43.H0_H0 ;  /* 0x2000002bff227230 */ /* 0x000fe40000004100 */
[----:B------:R-:W-:Y:S02]  /*9080*/  HADD2.F32 R30, -RZ, R41.H0_H0 ;  /* 0x20000029ff1e7230 */ /* 0x000fe40000004100 */
[----:B------:R-:W-:Y:S02]  /*9090*/  HADD2.F32 R36, -RZ, R39.H1_H1 ;  /* 0x30000027ff247230 */ /* 0x000fe40000004100 */
[----:B------:R-:W-:-:S02]  /*90a0*/  HADD2.F32 R32, -RZ, R37.H1_H1 ;  /* 0x30000025ff207230 */ /* 0x000fc40000004100 */
[----:B------:R-:W-:Y:S02]  /*90b0*/  HADD2.F32 R35, -RZ, R43.H1_H1 ;  /* 0x3000002bff237230 */ /* 0x000fe40000004100 */
[----:B------:R-:W-:Y:S02]  /*90c0*/  HADD2.F32 R31, -RZ, R41.H1_H1 ;  /* 0x30000029ff1f7230 */ /* 0x000fe40000004100 */
[----:B------:R-:W-:Y:S02]  /*90d0*/  HADD2.F32 R37, -RZ, R40.H0_H0 ;  /* 0x20000028ff257230 */ /* 0x000fe40000004100 */
[----:B------:R-:W-:Y:S02]  /*90e0*/  HADD2.F32 R33, -RZ, R38.H0_H0 ;  /* 0x20000026ff217230 */ /* 0x000fe40000004100 */
[----:B--2---:R-:W-:Y:S01]  /*90f0*/  IMAD.IADD R0, R3, 0x1, R0 ;  /* 0x0000000103007824 */ /* 0x004fe200078e0200 */
[----:B---3--:R-:W1:Y:S04]  /*9100*/  LDS.128 R4, [R45+0x18400] ;  /* 0x018400002d047984 */ /* 0x008e680000000c00 */
[----:B------:R-:W-:-:S05]  /*9110*/  LEA R0, R0, R19, 0x1 ;  /* 0x0000001300007211 */ /* 0x000fca00078e08ff */
[----:B------:R-:W2:Y:S01]  /*9120*/  LDS.128 R8, [R0+0x18400] ;  /* 0x0184000000087984 */ /* 0x000ea20000000c00 */
[----:B-1----:R-:W-:Y:S02]  /*9130*/  HADD2.F32 R3, -RZ, R4.H0_H0 ;  /* 0x20000004ff037230 */ /* 0x002fe40000004100 */
[--C-:B--2---:R-:W-:Y:S02]  /*9140*/  HADD2.F32 R15, -RZ, R8.reuse.H0_H0 ;  /* 0x20000008ff0f7230 */ /* 0x104fe40000004100 */
[----:B------:R-:W-:-:S03]  /*9150*/  HADD2.F32 R8, -RZ, R8.H1_H1 ;  /* 0x30000008ff087230 */ /* 0x000fc60000004100 */
[-C--:B0-----:R-:W-:Y:S01]  /*9160*/  FMUL.FTZ R26, R29, R15.reuse ;  /* 0x0000000f1d1a7220 */ /* 0x081fe20000410000 */
[C---:B------:R-:W-:Y:S01]  /*9170*/  FMUL.FTZ R28, R27.reuse, R15 ;  /* 0x0000000f1b1c7220 */ /* 0x040fe20000410000 */
[--C-:B------:R-:W-:Y:S02]  /*9180*/  HADD2.F32 R20, -RZ, R9.reuse.H0_H0 ;  /* 0x20000009ff147230 */ /* 0x100fe40000004100 */
[-C--:B------:R-:W-:Y:S01]  /*9190*/  FMUL.FTZ R15, R34, R8.reuse ;  /* 0x00000008220f7220 */ /* 0x080fe20000410000 */
[----:B------:R-:W-:Y:S02]  /*91a0*/  HADD2.F32 R4, -RZ, R4.H1_H1 ;  /* 0x30000004ff047230 */ /* 0x000fe40000004100 */
[-C--:B------:R-:W-:Y:S01]  /*91b0*/  FFMA.FTZ R26, R27, R3.reuse, -R26 ;  /* 0x000000031b1a7223 */ /* 0x080fe2000001081a */
[----:B------:R-:W-:Y:S01]  /*91c0*/  FFMA.FTZ R28, R29, R3, R28 ;  /* 0x000000031d1c7223 */ /* 0x000fe2000001001c */
[----:B------:R-:W-:Y:S02]  /*91d0*/  HADD2.F32 R9, -RZ, R9.H1_H1 ;  /* 0x30000009ff097230 */ /* 0x000fe40000004100 */
[----:B------:R-:W-:Y:S01]  /*91e0*/  FMUL.FTZ R3, R30, R8 ;  /* 0x000000081e037220 */ /* 0x000fe20000410000 */
[----:B------:R-:W-:-:S02]  /*91f0*/  HADD2.F32 R12, -RZ, R5.H0_H0 ;  /* 0x20000005ff0c7230 */ /* 0x000fc40000004100 */
[----:B------:R-:W-:Y:S01]  /*9200*/  FMUL.FTZ R27, R36, R20 ;  /* 0x00000014241b7220 */ /* 0x000fe20000410000 */
[----:B------:R-:W-:Y:S02]  /*9210*/  HADD2.F32 R5, -RZ, R5.H1_H1 ;  /* 0x30000005ff057230 */ /* 0x000fe40000004100 */
[----:B------:R-:W-:Y:S01]  /*9220*/  FFMA.FTZ R15, R30, R4, -R15 ;  /* 0x000000041e0f7223 */ /* 0x000fe2000001080f */
[--C-:B------:R-:W-:Y:S02]  /*9230*/  HADD2.F32 R21, -RZ, R10.reuse.H0_H0 ;  /* 0x2000000aff157230 */ /* 0x100fe40000004100 */
[----:B------:R-:W-:Y:S01]  /*9240*/  FMUL.FTZ R29, R32, R20 ;  /* 0x00000014201d7220 */ /* 0x000fe20000410000 */
[----:B------:R-:W-:Y:S01]  /*9250*/  FFMA.FTZ R3, R34, R4, R3 ;  /* 0x0000000422037223 */ /* 0x000fe20000010003 */
[----:B------:R-:W-:Y:S02]  /*9260*/  HADD2.F32 R10, -RZ, R10.H1_H1 ;  /* 0x3000000aff0a7230 */ /* 0x000fe40000004100 */
[-C--:B------:R-:W-:Y:S01]  /*9270*/  FMUL.FTZ R4, R35, R9.reuse ;  /* 0x0000000923047220 */ /* 0x080fe20000410000 */
[----:B------:R-:W-:Y:S01]  /*9280*/  FMUL.FTZ R8, R31, R9 ;  /* 0x000000091f087220 */ /* 0x000fe20000410000 */
[----:B------:R-:W-:-:S02]  /*9290*/  HADD2.F32 R34, -RZ, R44.H0_H0 ;  /* 0x2000002cff227230 */ /* 0x000fc40000004100 */
[-C--:B------:R-:W-:Y:S01]  /*92a0*/  FFMA.FTZ R27, R32, R12.reuse, -R27 ;  /* 0x0000000c201b7223 */ /* 0x080fe2000001081b */
[----:B------:R-:W-:Y:S02]  /*92b0*/  HADD2.F32 R13, -RZ, R6.H0_H0 ;  /* 0x20000006ff0d7230 */ /* 0x000fe40000004100 */
[----:B------:R-:W-:Y:S01]  /*92c0*/  FFMA.FTZ R29, R36, R12, R29 ;  /* 0x0000000c241d7223 */ /* 0x000fe2000001001d */
[----:B------:R-:W-:Y:S02]  /*92d0*/  HADD2.F32 R32, -RZ, R42.H0_H0 ;  /* 0x2000002aff207230 */ /* 0x000fe40000004100 */
[-C--:B------:R-:W-:Y:S01]  /*92e0*/  FFMA.FTZ R12, R31, R5.reuse, -R4 ;  /* 0x000000051f0c7223 */ /* 0x080fe20000010804 */
[----:B------:R-:W-:Y:S02]  /*92f0*/  HADD2.F32 R6, -RZ, R6.H1_H1 ;  /* 0x30000006ff067230 */ /* 0x000fe40000004100 */
[----:B------:R-:W-:Y:S01]  /*9300*/  FFMA.FTZ R20, R35, R5, R8 ;  /* 0x0000000523147223 */ /* 0x000fe20000010008 */
[-C--:B------:R-:W-:Y:S01]  /*9310*/  FMUL.FTZ R5, R34, R10.reuse ;  /* 0x0000000a22057220 */ /* 0x080fe20000410000 */
[----:B------:R-:W-:Y:S01]  /*9320*/  FMUL.FTZ R4, R37, R21 ;  /* 0x0000001525047220 */ /* 0x000fe20000410000 */
[----:B------:R-:W-:Y:S01]  /*9330*/  FMUL.FTZ R9, R32, R10 ;  /* 0x0000000a20097220 */ /* 0x000fe20000410000 */
[----:B------:R-:W-:-:S02]  /*9340*/  HADD2.F32 R25, -RZ, R11.H0_H0 ;  /* 0x2000000bff197230 */ /* 0x000fc40000004100 */
[----:B------:R-:W-:Y:S01]  /*9350*/  FFMA.FTZ R10, R32, R6, -R5 ;  /* 0x00000006200a7223 */ /* 0x000fe20000010805 */
[C---:B------:R-:W-:Y:S01]  /*9360*/  FMUL.FTZ R30, R33.reuse, R21 ;  /* 0x00000015211e7220 */ /* 0x040fe20000410000 */
[----:B------:R-:W-:Y:S02]  /*9370*/  HADD2.F32 R32, -RZ, R40.H1_H1 ;  /* 0x30000028ff207230 */ /* 0x000fe40000004100 */
[----:B------:R-:W-:Y:S01]  /*9380*/  FFMA.FTZ R21, R33, R13, -R4 ;  /* 0x0000000d21157223 */ /* 0x000fe20000010804 */
[----:B------:R-:W-:Y:S02]  /*9390*/  HADD2.F32 R8, -RZ, R38.H1_H1 ;  /* 0x30000026ff087230 */ /* 0x000fe40000004100 */
[----:B------:R-:W-:Y:S02]  /*93a0*/  HADD2.F32 R11, -RZ, R11.H1_H1 ;  /* 0x3000000bff0b7230 */ /* 0x000fe40000004100 */
[----:B------:R-:W-:Y:S02]  /*93b0*/  HADD2.F32 R33, -RZ, R44.H1_H1 ;  /* 0x3000002cff217230 */ /* 0x000fe40000004100 */
[----:B------:R-:W-:-:S02]  /*93c0*/  HADD2.F32 R31, -RZ, R42.H1_H1 ;  /* 0x3000002aff1f7230 */ /* 0x000fc40000004100 */
[----:B------:R-:W-:Y:S01]  /*93d0*/  FMUL.FTZ R5, R32, R25 ;  /* 0x0000001920057220 */ /* 0x000fe20000410000 */
[--C-:B------:R-:W-:Y:S02]  /*93e0*/  HADD2.F32 R14, -RZ, R7.reuse.H0_H0 ;  /* 0x20000007ff0e7230 */ /* 0x100fe40000004100 */
[----:B------:R-:W-:Y:S01]  /*93f0*/  FFMA.FTZ R30, R37, R13, R30 ;  /* 0x0000000d251e7223 */ /* 0x000fe2000001001e */
[----:B------:R-:W-:Y:S02]  /*9400*/  HADD2.F32 R7, -RZ, R7.H1_H1 ;  /* 0x30000007ff077230 */ /* 0x000fe40000004100 */
[----:B------:R-:W-:Y:S01]  /*9410*/  FMUL.FTZ R25, R8, R25 ;  /* 0x0000001908197220 */ /* 0x000fe20000410000 */
[----:B------:R-:W-:Y:S01]  /*9420*/  FFMA.FTZ R13, R34, R6, R9 ;  /* 0x00000006220d7223 */ /* 0x000fe20000010009 */
        /* <DEDUP_REMOVED lines=16> */
.L_x_9763:
[----:B------:R-:W-:Y:S05]  /*9530*/  BSYNC B0 ;  /* 0x0000000000007941 */ /* 0x000fea0003800000 */
.L_x_9752:
        /* <DEDUP_REMOVED lines=8> */
.L_x_9749:
[----:B-123--:R-:W1:Y:S01]  /*95c0*/  S2R R0, SR_TID.X ;  /* 0x0000000000007919 */ /* 0x00ee620000002100 */
[----:B------:R-:W-:Y:S01]  /*95d0*/  ISETP.NE.AND P0, PT, R210, 0x3, PT ;  /* 0x00000003d200780c */ /* 0x000fe20003f05270 */
[----:B------:R-:W-:Y:S05]  /*95e0*/  WARPSYNC.ALL ;  /* 0x0000000000007948 */ /* 0x000fea0003800000 */
[----:B-1----:R-:W-:-:S05]  /*95f0*/  SHF.R.U32.HI R0, RZ, 0x7, R0 ;  /* 0x00000007ff007819 */ /* 0x002fca0000011600 */
[----:B------:R-:W-:-:S05]  /*9600*/  VIADD R5, R0, 0x8 ;  /* 0x0000000800057836 */ /* 0x000fca0000000000 */
[----:B------:R1:W-:Y:S06]  /*9610*/  BAR.SYNC.DEFER_BLOCKING R5, 0x100 ;  /* 0x000400050000751d */ /* 0x0003ec0000010000 */
[----:B------:R-:W-:Y:S05]  /*9620*/  @!P0 BRA `(.L_x_9773) ;  /* 0x0000000000048947 */ /* 0x000fea0003800000 */
[----:B------:R-:W-:Y:S01]  /*9630*/  BPT.TRAP 0x1 ;  /* 0x000000040000795c */ /* 0x000fe20000300000 */
.L_x_9773:
[----:B------:R-:W-:Y:S01]  /*9640*/  IMAD R4, R207, 0x8, R19 ;  /* 0x00000008cf047824 */ /* 0x000fe200078e0213 */
[----:B------:R-:W-:-:S04]  /*9650*/  SHF.L.U32 R73, R218, 0x1f, RZ ;  /* 0x0000001fda497819 */ /* 0x000fc800000006ff */
[----:B------:R2:W3:Y:S01]  /*9660*/  SYNCS.PHASECHK.TRANS64.TRYWAIT P1, [R4+URZ+0x22830], R73 ;  /* 0x02283049040075a7 */ /* 0x0004e2000802017f */
[----:B------:R-:W-:Y:S05]  /*9670*/  @!P0 BRA `(.L_x_9774) ;  /* 0x0000000000048947 */ /* 0x000fea0003800000 */
[----:B------:R-:W-:Y:S01]  /*9680*/  BPT.TRAP 0x1 ;  /* 0x000000040000795c */ /* 0x000fe20000300000 */
.L_x_9774:
[----:B------:R-:W-:Y:S01]  /*9690*/  VIADD R0, R19, 0x1c400 ;  /* 0x0001c40013007836 */ /* 0x000fe20000000000 */
[----:B------:R-:W-:Y:S01]  /*96a0*/  LOP3.LUT R8, R24, 0x10000, RZ, 0xfc, !PT ;  /* 0x0001000018087812 */ /* 0x000fe200078efcff */
[----:B------:R-:W-:-:S03]  /*96b0*/  IMAD.MOV.U32 R9, RZ, RZ, 0x40000040 ;  /* 0x40000040ff097424 */ /* 0x000fc600078e00ff */
[----:B------:R-:W-:-:S04]  /*96c0*/  SHF.R.U32.HI R0, RZ, 0x4, R0 ;  /* 0x00000004ff007819 */ /* 0x000fc80000011600 */
[----:B------:R-:W-:-:S04]  /*96d0*/  LOP3.LUT R0, R0, 0x3fff, RZ, 0xc0, !PT ;  /* 0x00003fff00007812 */ /* 0x000fc800078ec0ff */
[----:B------:R-:W-:-:S05]  /*96e0*/  LOP3.LUT R0, R0, 0x10000, RZ, 0xfc, !PT ;  /* 0x0001000000007812 */ /* 0x000fca00078efcff */
[----:B------:R4:W-:Y:S01]  /*96f0*/  STL [R1+0x10], R0 ;  /* 0x0000100001007387 */ /* 0x0009e20000100800 */
[----:B---3--:R-:W-:Y:S05]  /*9700*/  @P1 BRA `(.L_x_9775) ;  /* 0x0000000000081947 */ /* 0x008fea0003800000 */
[----:B------:R-:W3:Y:S02]  /*9710*/  SYNCS.PHASECHK.TRANS64.TRYWAIT P1, [R4+URZ+0x22830], R73 ;  /* 0x02283049040075a7 */ /* 0x000ee4000802017f */
[----:B---3--:R-:W-:Y:S05]  /*9720*/  @!P1 BRA `(.L_x_9776) ;  /* 0x0000011400109947 */ /* 0x008fea0003800000 */
.L_x_9775:
[----:B----4-:R-:W4:Y:S01]  /*9730*/  LDL R0, [R1+0x10] ;  /* 0x0000100001007983 */ /* 0x010f220000100800 */
[----:B------:R-:W-:Y:S01]  /*9740*/  IMAD.MOV.U32 R7, RZ, RZ, 0x40000040 ;  /* 0x40000040ff077424 */ /* 0x000fe200078e00ff */
[----:B------:R-:W-:Y:S05]  /*9750*/  WARPSYNC.ALL ;  /* 0x0000000000007948 */ /* 0x000fea0003800000 */
[C---:B------:R-:W-:Y:S01]  /*9760*/  R2UR UR4, R8.reuse ;  /* 0x00000000080472ca */ /* 0x040fe200000e0000 */
[----:B0----5:R-:W-:Y:S01]  /*9770*/  WARPGROUP.ARRIVE ;  /* 0x00000000000079c5 */ /* 0x021fe20000000000 */
[----:B------:R-:W-:Y:S01]  /*9780*/  R2UR UR5, R9 ;  /* 0x00000000090572ca */ /* 0x000fe200000e0000 */
        /* <DEDUP_REMOVED lines=8> */
[----:B------:R-:W-:-:S02]  /*9810*/  IMAD.MOV.U32 R7, RZ, RZ, 0x40000040 ;  /* 0x40000040ff077424 */ /* 0x000fc400078e00ff */
[----:B----4-:R-:W-:Y:S02]  /*9820*/  IMAD R6, R207, 0x300, R0 ;  /* 0x00000300cf067824 */ /* 0x010fe400078e0200 */
[----:B------:R-:W0:Y:S02]  /*9830*/  S2R R0, SR_TID.X ;  /* 0x0000000000007919 */ /* 0x000e240000002100 */
[C---:B------:R-:W-:Y:S01]  /*9840*/  VIADD R10, R6.reuse, 0x2 ;  /* 0x00000002060a7836 */ /* 0x040fe20000000000 */
[----:B------:R-:W-:-:S13]  /*9850*/  R2UR UR6, R6 ;  /* 0x00000000060672ca */ /* 0x000fda00000e0000 */
[----:B------:R-:W-:Y:S01]  /*9860*/  HGMMA.64x96x16.F32 R24, gdesc[UR4], RZ, !UPT, gsb0 ;  /* 0x01600000041879f0 */ /* 0x000fe2000c0008ff */
[----:B------:R-:W-:Y:S02]  /*9870*/  R2UR UR4, R20 ;  /* 0x00000000140472ca */ /* 0x000fe400000e0000 */
[----:B------:R-:W-:Y:S02]  /*9880*/  R2UR UR5, R21 ;  /* 0x00000000150572ca */ /* 0x000fe400000e0000 */
[----:B------:R-:W-:Y:S01]  /*9890*/  R2UR UR6, R10 ;  /* 0x000000000a0672ca */ /* 0x000fe200000e0000 */
[C---:B------:R-:W-:Y:S01]  /*98a0*/  VIADD R10, R6.reuse, 0x4 ;  /* 0x00000004060a7836 */ /* 0x040fe20000000000 */
[----:B------:R-:W-:Y:S01]  /*98b0*/  R2UR UR7, R11 ;  /* 0x000000000b0772ca */ /* 0x000fe200000e0000 */
[----:B------:R-:W-:Y:S01]  /*98c0*/  VIADD R6, R6, 0x6 ;  /* 0x0000000606067836 */ /* 0x000fe20000000000 */
[----:B------:R-:W-:Y:S02]  /*98d0*/  MOV R11, 0x40000040 ;  /* 0x40000040000b7802 */ /* 0x000fe40000000f00 */
[----:B0-----:R-:W-:Y:S01]  /*98e0*/  SHF.R.U32.HI R0, RZ, 0x7, R0 ;  /* 0x00000007ff007819 */ /* 0x001fe20000011600 */
[----:B------:R-:W-:-:S02]  /*98f0*/  WARPGROUP.DEPBAR.LE gsb0, 0x0 ;  /* 0x00008000000079c5 */ /* 0x000fc40000010000 */
[----:B------:R-:W-:-:S06]  /*9900*/  WARPGROUP.ARRIVE ;  /* 0x00000000000079c5 */ /* 0x000fcc0000000000 */
[----:B------:R-:W-:Y:S01]  /*9910*/  HGMMA.64x96x16.F32 R24, gdesc[UR4], R24, gsb0 ;  /* 0x01600000041879f0 */ /* 0x000fe20008000818 */
[----:B------:R-:W-:Y:S02]  /*9920*/  R2UR UR4, R14 ;  /* 0x000000000e0472ca */ /* 0x000fe400000e0000 */
[----:B------:R-:W-:Y:S02]  /*9930*/  R2UR UR5, R15 ;  /* 0x000000000f0572ca */ /* 0x000fe400000e0000 */
[----:B------:R-:W-:Y:S02]  /*9940*/  R2UR UR6, R10 ;  /* 0x000000000a0672ca */ /* 0x000fe400000e0000 */
[----:B------:R-:W-:Y:S02]  /*9950*/  R2UR UR7, R11 ;  /* 0x000000000b0772ca */ /* 0x000fe400000e0000 */
[----:B------:R-:W-:Y:S01]  /*9960*/  IADD3 R11, -R0, 0xb, RZ ;  /* 0x0000000b000b7810 */ /* 0x000fe20007ffe1ff */
[----:B------:R-:W-:-:S02]  /*9970*/  WARPGROUP.DEPBAR.LE gsb0, 0x0 ;  /* 0x00008000000079c5 */ /* 0x000fc40000010000 */
[----:B------:R-:W-:-:S08]  /*9980*/  WARPGROUP.ARRIVE ;  /* 0x00000000000079c5 */ /* 0x000fd00000000000 */
[----:B------:R-:W-:Y:S01]  /*9990*/  HGMMA.64x96x16.F32 R24, gdesc[UR4], R24, gsb0 ;  /* 0x01600000041879f0 */ /* 0x000fe20008000818 */
[----:B------:R-:W-:Y:S02]  /*99a0*/  R2UR UR4, R12 ;  /* 0x000000000c0472ca */ /* 0x000fe400000e0000 */
[----:B------:R-:W-:Y:S02]  /*99b0*/  R2UR UR5, R13 ;  /* 0x000000000d0572ca */ /* 0x000fe400000e0000 */
[----:B------:R-:W-:Y:S02]  /*99c0*/  R2UR UR6, R6 ;  /* 0x00000000060672ca */ /* 0x000fe400000e0000 */
[----:B------:R-:W-:Y:S01]  /*99d0*/  R2UR UR7, R7 ;  /* 0x00000000070772ca */ /* 0x000fe200000e0000 */
[----:B------:R-:W-:Y:S02]  /*99e0*/  WARPGROUP.DEPBAR.LE gsb0, 0x0 ;  /* 0x00008000000079c5 */ /* 0x000fe40000010000 */
[----:B------:R-:W-:-:S10]  /*99f0*/  WARPGROUP.ARRIVE ;  /* 0x00000000000079c5 */ /* 0x000fd40000000000 */
[----:B------:R-:W-:Y:S03]  /*9a00*/  HGMMA.64x96x16.F32 R24, gdesc[UR4], R24, gsb0 ;  /* 0x01600000041879f0 */ /* 0x000fe60008000818 */
[----:B------:R-:W-:Y:S02]  /*9a10*/  WARPGROUP.DEPBAR.LE gsb0, 0x0 ;  /* 0x00008000000079c5 */ /* 0x000fe40000010000 */
[----:B------:R0:W-:Y:S06]  /*9a20*/  BAR.ARV R11, 0x100 ;  /* 0x0004000b0000751d */ /* 0x0001ec0000002000 */
[----:B------:R-:W-:Y:S05]  /*9a30*/  @!P0 BRA `(.L_x_9777) ;  /* 0x0000000000048947 */ /* 0x000fea0003800000 */
[----:B------:R-:W-:Y:S01]  /*9a40*/  BPT.TRAP 0x1 ;  /* 0x000000040000795c */ /* 0x000fe20000300000 */
.L_x_9777:
[----:B------:R-:W4:Y:S01]  /*9a50*/  LDL R3, [R1+0x44] ;  /* 0x0000440001037983 */ /* 0x000f220000100800 */
[----:B------:R-:W-:Y:S01]  /*9a60*/  IMAD R0, R172, -0x60, R154 ;  /* 0xffffffa0ac007824 */ /* 0x000fe200078e029a */
[----:B------:R-:W-:Y:S01]  /*9a70*/  ULDC UR4, c[0x0][0x988] ;  /* 0x0002620000047ab9 */ /* 0x000fe20000000800 */
[----:B------:R-:W5:Y:S03]  /*9a80*/  S2R R75, SR_CgaCtaId ;  /* 0x00000000004b7919 */ /* 0x000f660000008800 */
[----:B----4-:R-:W-:-:S04]  /*9a90*/  IADD3 R0, -R3, 0x60, R0 ;  /* 0x0000006003007810 */ /* 0x010fc80007ffe100 */
        /* <DEDUP_REMOVED lines=88> */
[----:B------:R-:W-:Y:S02]  /*a020*/  FMNMX.FTZ R3, R68, R3, !PT ;  /* 0x0000000344037209 */ /* 0x000fe40007810000 */
[----:B------:R-:W-:-:S02]  /*a030*/  FMNMX.FTZ R25, R26, R27, !PT ;  /* 0x0000001b1a197209 */ /* 0x000fc40007810000 */
[----:B------:R-:W-:Y:S01]  /*a040*/  FMNMX.FTZ R29, R104, R3, !PT ;  /* 0x00000003681d7209 */ /* 0x000fe20007810000 */
[----:B------:R-:W-:Y:S01]  /*a050*/  IMAD.U32 R3, RZ, RZ, UR4 ;  /* 0x00000004ff037e24 */ /* 0x000fe2000f8e00ff */
[----:B------:R-:W-:Y:S02]  /*a060*/  FMNMX.FTZ R25, R30, R25, !PT ;  /* 0x000000191e197209 */ /* 0x000fe40007810000 */
[----:B------:R-:W-:Y:S01]  /*a070*/  FSEL R66, R66, -INF , P2 ;  /* 0xff80000042427808 */ /* 0x000fe20001000000 */
[----:B------:R-:W4:Y:S01]  /*a080*/  SHFL.BFLY PT, R0, R29, 0x2, 0x1f ;  /* 0x0c401f001d007f89 */ /* 0x000f2200000e0000 */
[----:B------:R-:W-:Y:S02]  /*a090*/  FMNMX.FTZ R25, R6, R25, !PT ;  /* 0x0000001906197209 */ /* 0x000fe40007810000 */
[----:B------:R-:W-:Y:S02]  /*a0a0*/  FSEL R70, R70, -INF , P4 ;  /* 0xff80000046467808 */ /* 0x000fe40002000000 */
[----:B------:R-:W-:-:S04]  /*a0b0*/  FMNMX.FTZ R25, R34, R25, !PT ;  /* 0x0000001922197209 */ /* 0x000fc80007810000 */
[----:B------:R-:W-:-:S04]  /*a0c0*/  FMNMX.FTZ R25, R10, R25, !PT ;  /* 0x000000190a197209 */ /* 0x000fc80007810000 */
[----:B------:R-:W-:-:S04]  /*a0d0*/  FMNMX.FTZ R25, R38, R25, !PT ;  /* 0x0000001926197209 */ /* 0x000fc80007810000 */
[----:B------:R-:W-:-:S04]  /*a0e0*/  FMNMX.FTZ R25, R24, R25, !PT ;  /* 0x0000001918197209 */ /* 0x000fc80007810000 */
[----:B------:R-:W-:Y:S02]  /*a0f0*/  FMNMX.FTZ R25, R42, R25, !PT ;  /* 0x000000192a197209 */ /* 0x000fe40007810000 */
[----:B----4-:R-:W-:Y:S02]  /*a100*/  FMNMX.FTZ R31, R29, R0, !PT ;  /* 0x000000001d1f7209 */ /* 0x010fe40007810000 */
[----:B------:R-:W-:-:S03]  /*a110*/  FMNMX.FTZ R29, R28, R25, !PT ;  /* 0x000000191c1d7209 */ /* 0x000fc60007810000 */
[----:B------:R-:W4:Y:S01]  /*a120*/  SHFL.BFLY PT, R0, R31, 0x1, 0x1f ;  /* 0x0c201f001f007f89 */ /* 0x000f2200000e0000 */
[----:B------:R-:W-:-:S04]  /*a130*/  FMNMX.FTZ R29, R46, R29, !PT ;  /* 0x0000001d2e1d7209 */ /* 0x000fc80007810000 */
[----:B------:R-:W-:-:S04]  /*a140*/  FMNMX.FTZ R29, R32, R29, !PT ;  /* 0x0000001d201d7209 */ /* 0x000fc80007810000 */
[----:B------:R-:W-:Y:S02]  /*a150*/  FMNMX.FTZ R29, R50, R29, !PT ;  /* 0x0000001d321d7209 */ /* 0x000fe40007810000 */
[----:B----4-:R-:W-:Y:S02]  /*a160*/  FMNMX.FTZ R0, R31, R0, !PT ;  /* 0x000000001f007209 */ /* 0x010fe40007810000 */
        /* <DEDUP_REMOVED lines=26> */
[----:B----4-:R-:W-:Y:S01]  /*a310*/  FSEL R76, R71, -INF , P5 ;  /* 0xff800000474c7808 */ /* 0x010fe20002800000 */
[--C-:B------:R-:W-:Y:S01]  /*a320*/  FFMA.FTZ R158, R84, R3, -R33.reuse ;  /* 0x00000003549e7223 */ /* 0x100fe20000010821 */
[----:B------:R-:W-:Y:S01]  /*a330*/  FMNMX.FTZ R37, R70, R37, !PT ;  /* 0x0000002546257209 */ /* 0x000fe20007810000 */
[-CC-:B------:R-:W-:Y:S01]  /*a340*/  FFMA.FTZ R160, R48, R3.reuse, -R33.reuse ;  /* 0x0000000330a07223 */ /* 0x180fe20000010821 */
[-CC-:B------:R-:W-:Y:S01]  /*a350*/  FFMA.FTZ R39, R94, R3.reuse, -R33.reuse ;  /* 0x000000035e277223 */ /* 0x180fe20000010821 */
[--C-:B------:R-:W-:Y:S01]  /*a360*/  FFMA.FTZ R162, R52, R3, -R33.reuse ;  /* 0x0000000334a27223 */ /* 0x100fe20000010821 */
[----:B------:R-:W-:Y:S01]  /*a370*/  FMNMX.FTZ R43, R76, R37, !PT ;  /* 0x000000254c2b7209 */ /* 0x000fe20007810000 */
[----:B------:R-:W4:Y:S01]  /*a380*/  MUFU.EX2 R7, R7 ;  /* 0x0000000700077308 */ /* 0x000f220000000800 */
[-CC-:B------:R-:W-:Y:S01]  /*a390*/  FFMA.FTZ R37, R90, R3.reuse, -R33.reuse ;  /* 0x000000035a257223 */ /* 0x180fe20000010821 */
[-CC-:B------:R-:W-:Y:S01]  /*a3a0*/  FFMA.FTZ R41, R96, R3.reuse, -R33.reuse ;  /* 0x0000000360297223 */ /* 0x180fe20000010821 */
[-CC-:B------:R-:W-:Y:S01]  /*a3b0*/  FFMA.FTZ R164, R56, R3.reuse, -R33.reuse ;  /* 0x0000000338a47223 */ /* 0x180fe20000010821 */
[----:B------:R-:W1:Y:S01]  /*a3c0*/  SHFL.BFLY PT, R78, R43, 0x2, 0x1f ;  /* 0x0c401f002b4e7f89 */ /* 0x000e6200000e0000 */
[-CC-:B------:R-:W-:Y:S01]  /*a3d0*/  FFMA.FTZ R166, R60, R3.reuse, -R33.reuse ;  /* 0x000000033ca67223 */ /* 0x180fe20000010821 */
[-CC-:B------:R-:W-:Y:S01]  /*a3e0*/  FFMA.FTZ R45, R100, R3.reuse, -R33.reuse ;  /* 0x00000003642d7223 */ /* 0x180fe20000010821 */
[-CC-:B------:R-:W-:Y:S01]  /*a3f0*/  FFMA.FTZ R168, R64, R3.reuse, -R33.reuse ;  /* 0x0000000340a87223 */ /* 0x180fe20000010821 */
[----:B------:R-:W2:Y:S01]  /*a400*/  MUFU.EX2 R202, R202 ;  /* 0x000000ca00ca7308 */ /* 0x000ea20000000800 */
[-CC-:B------:R-:W-:Y:S01]  /*a410*/  FFMA.FTZ R102, R102, R3.reuse, -R33.reuse ;  /* 0x0000000366667223 */ /* 0x180fe20000010821 */
[----:B------:R-:W-:-:S06]  /*a420*/  FFMA.FTZ R170, R68, R3, -R33 ;  /* 0x0000000344aa7223 */ /* 0x000fcc0000010821 */
[----:B------:R-:W3:Y:S08]  /*a430*/  MUFU.EX2 R152, R152 ;  /* 0x0000009800987308 */ /* 0x000ef00000000800 */
[----:B------:R-:W0:Y:S01]  /*a440*/  MUFU.EX2 R29, R80 ;  /* 0x00000050001d7308 */ /* 0x000e220000000800 */
[----:B-1----:R-:W-:Y:S01]  /*a450*/  FMNMX.FTZ R78, R43, R78, !PT ;  /* 0x0000004e2b4e7209 */ /* 0x002fe20007810000 */
[-CC-:B------:R-:W-:Y:S01]  /*a460*/  FFMA.FTZ R43, R98, R3.reuse, -R33.reuse ;  /* 0x00000003622b7223 */ /* 0x180fe20000010821 */
[----:B------:R-:W-:-:S05]  /*a470*/  FFMA.FTZ R33, R104, R3, -R33 ;  /* 0x0000000368217223 */ /* 0x000fca0000010821 */
[----:B------:R-:W1:Y:S01]  /*a480*/  MUFU.EX2 R154, R154 ;  /* 0x0000009a009a7308 */ /* 0x000e620000000800 */
[----:B------:R-:W5:Y:S07]  /*a490*/  SHFL.BFLY PT, R47, R78, 0x1, 0x1f ;  /* 0x0c201f004e2f7f89 */ /* 0x000f6e00000e0000 */
[----:B------:R-:W1:Y:S08]  /*a4a0*/  MUFU.EX2 R31, R92 ;  /* 0x0000005c001f7308 */ /* 0x000e700000000800 */
[----:B------:R-:W-:Y:S08]  /*a4b0*/  MUFU.EX2 R156, R156 ;  /* 0x0000009c009c7308 */ /* 0x000ff00000000800 */
[----:B------:R-:W-:Y:S01]  /*a4c0*/  MUFU.EX2 R35, R82 ;  /* 0x0000005200237308 */ /* 0x000fe20000000800 */
[----:B-----5:R-:W-:-:S04]  /*a4d0*/  FMNMX.FTZ R176, R78, R47, !PT ;  /* 0x0000002f4eb07209 */ /* 0x020fc80007810000 */
        /* <DEDUP_REMOVED lines=8> */
[-C--:B------:R-:W-:Y:S01]  /*a560*/  FFMA.FTZ R153, R34, R3.reuse, -R49 ;  /* 0x0000000322997223 */ /* 0x080fe20000010831 */
[----:B----4-:R-:W-:Y:S01]  /*a570*/  FADD.FTZ R27, R200, R7 ;  /* 0x00000007c81b7221 */ /* 0x010fe20000010000 */
[----:B------:R-:W-:Y:S01]  /*a580*/  MUFU.EX2 R201, R201 ;  /* 0x000000c900c97308 */ /* 0x000fe20000000800 */
[-CC-:B------:R-:W-:Y:S01]  /*a590*/  FFMA.FTZ R30, R10, R3.reuse, -R49.reuse ;  /* 0x000000030a1e7223 */ /* 0x180fe20000010831 */
[-C--:B------:R-:W-:Y:S01]  /*a5a0*/  FFMA.FTZ R155, R38, R3.reuse, -R49 ;  /* 0x00000003269b7223 */ /* 0x080fe20000010831 */
[----:B--2---:R-:W-:Y:S01]  /*a5b0*/  FADD.FTZ R10, R202, R27 ;  /* 0x0000001bca0a7221 */ /* 0x004fe20000010000 */
[-CC-:B------:R-:W-:Y:S01]  /*a5c0*/  FFMA.FTZ R34, R36, R3.reuse, -R49.reuse ;  /* 0x0000000324227223 */ /* 0x180fe20000010831 */
[-CC-:B------:R-:W-:Y:S01]  /*a5d0*/  FFMA.FTZ R24, R24, R3.reuse, -R49.reuse ;  /* 0x0000000318187223 */ /* 0x180fe20000010831 */
[-CC-:B------:R-:W-:Y:S01]  /*a5e0*/  FFMA.FTZ R157, R42, R3.reuse, -R49.reuse ;  /* 0x000000032a9d7223 */ /* 0x180fe20000010831 */
[----:B------:R-:W-:Y:S01]  /*a5f0*/  FADD.FTZ R27, R25, R10 ;  /* 0x0000000a191b7221 */ /* 0x000fe20000010000 */
[----:B------:R-:W2:Y:S01]  /*a600*/  MUFU.EX2 R26, R26 ;  /* 0x0000001a001a7308 */ /* 0x000ea20000000800 */
[-CC-:B------:R-:W-:Y:S01]  /*a610*/  FFMA.FTZ R28, R28, R3.reuse, -R49.reuse ;  /* 0x000000031c1c7223 */ /* 0x180fe20000010831 */
[-C--:B------:R-:W-:Y:S01]  /*a620*/  FFMA.FTZ R159, R46, R3.reuse, -R49 ;  /* 0x000000032e9f7223 */ /* 0x080fe20000010831 */
[----:B---3--:R-:W-:Y:S01]  /*a630*/  FADD.FTZ R36, R152, R27 ;  /* 0x0000001b98247221 */ /* 0x008fe20000010000 */
[-CC-:B------:R-:W-:Y:S01]  /*a640*/  FFMA.FTZ R32, R32, R3.reuse, -R49.reuse ;  /* 0x0000000320207223 */ /* 0x180fe20000010831 */
[-CC-:B------:R-:W-:Y:S01]  /*a650*/  FFMA.FTZ R161, R50, R3.reuse, -R49.reuse ;  /* 0x0000000332a17223 */ /* 0x180fe20000010831 */
[-CC-:B------:R-:W-:Y:S01]  /*a660*/  FFMA.FTZ R163, R54, R3.reuse, -R49.reuse ;  /* 0x0000000336a37223 */ /* 0x180fe20000010831 */
[----:B0-----:R-:W-:Y:S01]  /*a670*/  FADD.FTZ R51, R29, R36 ;  /* 0x000000241d337221 */ /* 0x001fe20000010000 */
[----:B------:R-:W0:Y:S01]  /*a680*/  MUFU.EX2 R203, R203 ;  /* 0x000000cb00cb7308 */ /* 0x000e220000000800 */
[-CC-:B------:R-:W-:Y:S01]  /*a690*/  FFMA.FTZ R36, R40, R3.reuse, -R49.reuse ;  /* 0x0000000328247223 */ /* 0x180fe20000010831 */
[-C--:B------:R-:W-:Y:S01]  /*a6a0*/  FFMA.FTZ R165, R58, R3.reuse, -R49 ;  /* 0x000000033aa57223 */ /* 0x080fe20000010831 */
[----:B-1----:R-:W-:Y:S01]  /*a6b0*/  FADD.FTZ R38, R154, R51 ;  /* 0x000000339a267221 */ /* 0x002fe20000010000 */
[----:B------:R-:W-:Y:S01]  /*a6c0*/  F2FP.F16.F32.PACK_AB R200, R7, R200 ;  /* 0x000000c807c8723e */ /* 0x000fe200000000ff */
[-CC-:B------:R-:W-:Y:S01]  /*a6d0*/  FFMA.FTZ R167, R62, R3.reuse, -R49.reuse ;  /* 0x000000033ea77223 */ /* 0x180fe20000010831 */
[-CC-:B------:R-:W-:Y:S01]  /*a6e0*/  FFMA.FTZ R66, R66, R3.reuse, -R49.reuse ;  /* 0x0000000342427223 */ /* 0x180fe20000010831 */
[----:B------:R-:W-:Y:S01]  /*a6f0*/  FADD.FTZ R51, R31, R38 ;  /* 0x000000261f337221 */ /* 0x000fe20000010000 */
[----:B------:R-:W1:Y:S01]  /*a700*/  MUFU.EX2 R6, R6 ;  /* 0x0000000600067308 */ /* 0x000e620000000800 */
[----:B--2---:R-:W-:Y:S01]  /*a710*/  FADD.FTZ R10, R201, R26 ;  /* 0x0000001ac90a7221 */ /* 0x004fe20000010000 */
[-CC-:B------:R-:W-:Y:S01]  /*a720*/  FFMA.FTZ R38, R44, R3.reuse, -R49.reuse ;  /* 0x000000032c267223 */ /* 0x180fe20000010831 */
[-CC-:B------:R-:W-:Y:S01]  /*a730*/  FFMA.FTZ R74, R74, R3.reuse, -R49.reuse ;  /* 0x000000034a4a7223 */ /* 0x180fe20000010831 */
[----:B------:R-:W-:Y:S01]  /*a740*/  FFMA.FTZ R70, R70, R3, -R49 ;  /* 0x0000000346467223 */ /* 0x000fe20000010831 */
[----:B------:R-:W-:-:S02]  /*a750*/  F2FP.F16.F32.PACK_AB R202, R25, R202 ;  /* 0x000000ca19ca723e */ /* 0x000fc400000000ff */
[----:B------:R-:W-:Y:S01]  /*a760*/  F2FP.F16.F32.PACK_AB R152, R29, R152 ;  /* 0x000000981d98723e */ /* 0x000fe200000000ff */
[----:B------:R-:W2:Y:S01]  /*a770*/  MUFU.EX2 R153, R153 ;  /* 0x0000009900997308 */ /* 0x000ea20000000800 */
[----:B0-----:R-:W-:Y:S01]  /*a780*/  FADD.FTZ R27, R203, R10 ;  /* 0x0000000acb1b7221 */ /* 0x001fe20000010000 */
[----:B------:R-:W-:Y:S02]  /*a790*/  F2FP.F16.F32.PACK_AB R154, R31, R154 ;  /* 0x0000009a1f9a723e */ /* 0x000fe400000000ff */
[----:B------:R-:W-:-:S04]  /*a7a0*/  F2FP.F16.F32.PACK_AB R201, R26, R201 ;  /* 0x000000c91ac9723e */ /* 0x000fc800000000ff */
[----:B------:R-:W0:Y:S01]  /*a7b0*/  MUFU.EX2 R30, R30 ;  /* 0x0000001e001e7308 */ /* 0x000e220000000800 */
[C---:B-1----:R-:W-:Y:S01]  /*a7c0*/  FADD.FTZ R10, R6.reuse, R27 ;  /* 0x0000001b060a7221 */ /* 0x042fe20000010000 */
[----:B------:R-:W-:-:S06]  /*a7d0*/  F2FP.F16.F32.PACK_AB R203, R6, R203 ;  /* 0x000000cb06cb723e */ /* 0x000fcc00000000ff */
[----:B------:R-:W1:Y:S01]  /*a7e0*/  MUFU.EX2 R155, R155 ;  /* 0x0000009b009b7308 */ /* 0x000e620000000800 */
[----:B--2---:R-:W-:Y:S01]  /*a7f0*/  FADD.FTZ R27, R153, R10 ;  /* 0x0000000a991b7221 */ /* 0x004fe20000010000 */
[----:B------:R-:W-:Y:S01]  /*a800*/  FADD.FTZ R10, R156, R51 ;  /* 0x000000339c0a7221 */ /* 0x000fe20000010000 */
[----:B------:R-:W-:-:S03]  /*a810*/  F2FP.F16.F32.PACK_AB R156, R35, R156 ;  /* 0x0000009c239c723e */ /* 0x000fc600000000ff */
[----:B------:R-:W-:Y:S01]  /*a820*/  FADD.FTZ R51, R35, R10 ;  /* 0x0000000a23337221 */ /* 0x000fe20000010000 */
[----:B------:R-:W-:Y:S01]  /*a830*/  VIADD R10, R4, 0x22840 ;  /* 0x00022840040a7836 */ /* 0x000fe20000000000 */
[----:B------:R-:W2:Y:S01]  /*a840*/  MUFU.EX2 R24, R24 ;  /* 0x0000001800187308 */ /* 0x000ea20000000800 */
[----:B0-----:R-:W-:Y:S01]  /*a850*/  FADD.FTZ R40, R30, R27 ;  /* 0x0000001b1e287221 */ /* 0x001fe20000010000 */
[----:B------:R-:W-:Y:S01]  /*a860*/  FADD.FTZ R42, R158, R51 ;  /* 0x000000339e2a7221 */ /* 0x000fe20000010000 */
[----:B------:R-:W-:Y:S02]  /*a870*/  F2FP.F16.F32.PACK_AB R153, R30, R153 ;  /* 0x000000991e99723e */ /* 0x000fe400000000ff */
[----:B------:R-:W-:-:S03]  /*a880*/  PRMT R10, R75, 0x654, R10 ;  /* 0x000006544b0a7816 */ /* 0x000fc6000000000a */
[----:B------:R-:W0:Y:S01]  /*a890*/  MUFU.EX2 R157, R157 ;  /* 0x0000009d009d7308 */ /* 0x000e220000000800 */
[----:B-1----:R-:W-:Y:S01]  /*a8a0*/  FADD.FTZ R27, R155, R40 ;  /* 0x000000289b1b7221 */ /* 0x002fe20000010000 */
[----:B------:R1:W-:Y:S06]  /*a8b0*/  SYNCS.ARRIVE.TRANS64.RED.A1T0 RZ, [R10+URZ], RZ ;  /* 0x000000ff0aff79a7 */ /* 0x0003ec000810043f */
[----:B------:R-:W1:Y:S01]  /*a8c0*/  MUFU.EX2 R28, R28 ;  /* 0x0000001c001c7308 */ /* 0x000e620000000800 */
[C---:B--2---:R-:W-:Y:S01]  /*a8d0*/  FADD.FTZ R40, R24.reuse, R27 ;  /* 0x0000001b18287221 */ /* 0x044fe20000010000 */
[----:B------:R-:W-:-:S06]  /*a8e0*/  F2FP.F16.F32.PACK_AB R155, R24, R155 ;  /* 0x0000009b189b723e */ /* 0x000fcc00000000ff */
[----:B------:R-:W2:Y:S01]  /*a8f0*/  MUFU.EX2 R159, R159 ;  /* 0x0000009f009f7308 */ /* 0x000ea20000000800 */
[----:B0-----:R-:W-:Y:S01]  /*a900*/  FADD.FTZ R27, R157, R40 ;  /* 0x000000289d1b7221 */ /* 0x001fe20000010000 */
[-CC-:B------:R-:W-:Y:S01]  /*a910*/  FFMA.FTZ R40, R72, R3.reuse, -R49.reuse ;  /* 0x0000000348287223 */ /* 0x180fe20000010831 */
[----:B------:R-:W-:-:S05]  /*a920*/  FFMA.FTZ R49, R76, R3, -R49 ;  /* 0x000000034c317223 */ /* 0x000fca0000010831 */
[----:B------:R-:W0:Y:S01]  /*a930*/  MUFU.EX2 R37, R37 ;  /* 0x0000002500257308 */ /* 0x000e220000000800 */
[C---:B-1----:R-:W-:Y:S01]  /*a940*/  FADD.FTZ R10, R28.reuse, R27 ;  /* 0x0000001b1c0a7221 */ /* 0x042fe20000010000 */
[----:B------:R-:W-:-:S06]  /*a950*/  F2FP.F16.F32.PACK_AB R157, R28, R157 ;  /* 0x0000009d1c9d723e */ /* 0x000fcc00000000ff */
        /* <DEDUP_REMOVED lines=61> */
[----:B--2---:R-:W-:Y:S01]  /*ad30*/  FADD.FTZ R6, R70, R7 ;  /* 0x0000000746067221 */ /* 0x004fe20000010000 */
[C---:B0-----:R-:W-:Y:S01]  /*ad40*/  FADD.FTZ R10, R33.reuse, R10 ;  /* 0x0000000a210a7221 */ /* 0x041fe20000010000 */
[----:B------:R-:W-:Y:S02]  /*ad50*/  F2FP.F16.F32.PACK_AB R170, R33, R170 ;  /* 0x000000aa21aa723e */ /* 0x000fe400000000ff */
[C---:B-1----:R-:W-:Y:S01]  /*ad60*/  FADD.FTZ R7, R49.reuse, R6 ;  /* 0x0000000631077221 */ /* 0x042fe20000010000 */
[----:B------:R-:W-:Y:S01]  /*ad70*/  F2FP.F16.F32.PACK_AB R171, R49, R70 ;  /* 0x0000004631ab723e */ /* 0x000fe200000000ff */
[----:B------:R-:W-:Y:S06]  /*ad80*/  @!P0 BRA `(.L_x_9778) ;  /* 0x0000000000048947 */ /* 0x000fec0003800000 */
[----:B------:R-:W-:Y:S01]  /*ad90*/  BPT.TRAP 0x1 ;  /* 0x000000040000795c */ /* 0x000fe20000300000 */
.L_x_9778:
[----:B------:R0:W1:Y:S01]  /*ada0*/  SYNCS.PHASECHK.TRANS64.TRYWAIT P1, [R4+URZ+0x22850], R73 ;  /* 0x02285049040075a7 */ /* 0x000062000802017f */
[----:B------:R-:W-:Y:S05]  /*adb0*/  @!P0 BRA `(.L_x_9779) ;  /* 0x0000000000048947 */ /* 0x000fea0003800000 */
[----:B------:R-:W-:Y:S01]  /*adc0*/  BPT.TRAP 0x1 ;  /* 0x000000040000795c */ /* 0x000fe20000300000 */
.L_x_9779:
[----:B------:R-:W-:Y:S04]  /*add0*/  BSSY B0, `(.L_x_9780) ;  /* 0x0000004000007945 */ /* 0x000fe80003800000 */
[----:B-1----:R-:W-:Y:S05]  /*ade0*/  @P1 BRA `(.L_x_9781) ;  /* 0x0000000000081947 */ /* 0x002fea0003800000 */
[----:B------:R-:W1:Y:S02]  /*adf0*/  SYNCS.PHASECHK.TRANS64.TRYWAIT P1, [R4+URZ+0x22850], R73 ;  /* 0x02285049040075a7 */ /* 0x000e64000802017f */
[----:B-1----:R-:W-:Y:S05]  /*ae00*/  @!P1 BRA `(.L_x_9782) ;  /* 0x000000fc006c9947 */ /* 0x002fea0003800000 */
.L_x_9781:
[----:B------:R-:W-:Y:S05]  /*ae10*/  BSYNC B0 ;  /* 0x0000000000007941 */ /* 0x000fea0003800000 */
.L_x_9780:
[----:B------:R-:W-:Y:S05]  /*ae20*/  WARPSYNC.ALL ;  /* 0x0000000000007948 */ /* 0x000fea0003800000 */
[----:B------:R-:W-:Y:S01]  /*ae30*/  VIADD R6, R19, 0x400 ;  /* 0x0000040013067836 */ /* 0x000fe20000000000 */
[----:B------:R2:W-:Y:S01]  /*ae40*/  BAR.SYNC.DEFER_BLOCKING R5, 0x100 ;  /* 0x000400050000751d */ /* 0x0005e20000010000 */
[----:B------:R-:W-:Y:S02]  /*ae50*/  IMAD.MOV.U32 R25, RZ, RZ, 0x40000040 ;  /* 0x40000040ff197424 */ /* 0x000fe400078e00ff */
[----:B------:R-:W-:Y:S01]  /*ae60*/  IMAD.MOV.U32 R29, RZ, RZ, 0x40000040 ;  /* 0x40000040ff1d7424 */ /* 0x000fe200078e00ff */
[----:B------:R-:W-:Y:S01]  /*ae70*/  SHF.R.U32.HI R6, RZ, 0x4, R6 ;  /* 0x00000004ff067819 */ /* 0x000fe20000011606 */
[----:B------:R-:W-:Y:S01]  /*ae80*/  IMAD.MOV.U32 R27, RZ, RZ, 0x40000040 ;  /* 0x40000040ff1b7424 */ /* 0x000fe200078e00ff */
[----:B------:R-:W-:Y:S01]  /*ae90*/  R2UR UR7, R25 ;  /* 0x00000000190772ca */ /* 0x000fe200000e0000 */
[----:B------:R-:W-:Y:S01]  /*aea0*/  IMAD.MOV.U32 R31, RZ, RZ, 0x40000040 ;  /* 0x40000040ff1f7424 */ /* 0x000fe200078e00ff */
[----:B------:R-:W-:-:S02]  /*aeb0*/  LOP3.LUT R6, R6, 0x3fff, RZ, 0xc0, !PT ;  /* 0x00003fff06067812 */ /* 0x000fc400078ec0ff */
[----:B------:R-:W-:Y:S02]  /*aec0*/  R2UR UR11, R29 ;  /* 0x000000001d0b72ca */ /* 0x000fe400000e0000 */
[----:B------:R-:W-:Y:S02]  /*aed0*/  LOP3.LUT R24, R6, 0x3000000, RZ, 0xfc, !PT ;  /* 0x0300000006187812 */ /* 0x000fe400078efcff */
[----:B------:R-:W-:Y:S02]  /*aee0*/  R2UR UR15, R27 ;  /* 0x000000001b0f72ca */ /* 0x000fe400000e0000 */
[----:B------:R-:W-:Y:S01]  /*aef0*/  R2UR UR19, R29 ;  /* 0x000000001d1372ca */ /* 0x000fe200000e0000 */
[----:B------:R3:W-:Y:S01]  /*af00*/  STL [R1+0x8], R24 ;  /* 0x0000081801007387 */ /* 0x0007e20000100800 */
[----:B------:R-:W-:Y:S02]  /*af10*/  R2UR UR23, R31 ;  /* 0x000000001f1772ca */ /* 0x000fe400000e0000 */
[----:B------:R-:W-:Y:S01]  /*af20*/  R2UR UR27, R25 ;  /* 0x00000000191b72ca */ /* 0x000fe200000e0000 */
[----:B---3--:R-:W-:-:S04]  /*af30*/  IMAD R24, R207, 0xc00, R24 ;  /* 0x00000c00cf187824 */ /* 0x008fc800078e0218 */
[C---:B------:R-:W-:Y:S01]  /*af40*/  VIADD R28, R24.reuse, 0x80 ;  /* 0x00000080181c7836 */ /* 0x040fe20000000000 */
[C---:B------:R-:W-:Y:S01]  /*af50*/  R2UR UR6, R24.reuse ;  /* 0x00000000180672ca */ /* 0x040fe200000e0000 */
[C---:B------:R-:W-:Y:S01]  /*af60*/  VIADD R26, R24.reuse, 0x100 ;  /* 0x00000100181a7836 */ /* 0x040fe20000000000 */
[----:B------:R-:W-:Y:S02]  /*af70*/  IADD3 R30, R24, 0x200, RZ ;  /* 0x00000200181e7810 */ /* 0x000fe40007ffe0ff */
[----:B------:R-:W-:Y:S01]  /*af80*/  R2UR UR10, R28 ;  /* 0x000000001c0a72ca */ /* 0x000fe200000e0000 */
[----:B------:R-:W-:Y:S01]  /*af90*/  VIADD R28, R24, 0x180 ;  /* 0x00000180181c7836 */ /* 0x000fe20000000000 */
[----:B------:R-:W-:Y:S01]  /*afa0*/  R2UR UR14, R26 ;  /* 0x000000001a0e72ca */ /* 0x000fe200000e0000 */
[----:B------:R-:W-:Y:S01]  /*afb0*/  VIADD R24, R24, 0x280 ;  /* 0x0000028018187836 */ /* 0x000fe20000000000 */
[----:B------:R-:W-:Y:S02]  /*afc0*/  R2UR UR22, R30 ;  /* 0x000000001e1672ca */ /* 0x000fe400000e0000 */
[----:B------:R-:W-:-:S02]  /*afd0*/  R2UR UR18, R28 ;  /* 0x000000001c1272ca */ /* 0x000fc400000e0000 */
        /* <DEDUP_REMOVED lines=24> */
[----:B--2---:R-:W-:Y:S05]  /*b160*/  @!P0 BRA `(.L_x_9783) ;  /* 0x0000000000048947 */ /* 0x004fea0003800000 */
[----:B------:R-:W-:Y:S01]  /*b170*/  BPT.TRAP 0x1 ;  /* 0x000000040000795c */ /* 0x000fe20000300000 */
.L_x_9783:
[----:B------:R-:W2:Y:S01]  /*b180*/  LDL R5, [R1+0xc] ;  /* 0x00000c0001057983 */ /* 0x000ea20000100800 */
[----:B------:R-:W0:Y:S01]  /*b190*/  S2R R6, SR_CgaCtaId ;  /* 0x0000000000067919 */ /* 0x000e220000008800 */
[----:B------:R-:W-:-:S05]  /*b1a0*/  VIADD R4, R4, 0x22860 ;  /* 0x0002286004047836 */ /* 0x000fca0000000000 */
[----:B0-----:R-:W-:-:S04]  /*b1b0*/  PRMT R4, R6, 0x654, R4 ;  /* 0x0000065406047816 */ /* 0x001fc80000000004 */
[----:B------:R0:W-:Y:S02]  /*b1c0*/  SYNCS.ARRIVE.TRANS64.RED.A1T0 RZ, [R4+URZ], RZ ;  /* 0x000000ff04ff79a7 */ /* 0x0001e4000810043f */
[----:B0-----:R-:W-:-:S05]  /*b1d0*/  VIADD R4, R172, 0xfffffffe ;  /* 0xfffffffeac047836 */ /* 0x001fca0000000000 */
[----:B--2---:R-:W-:-:S13]  /*b1e0*/  ISETP.GE.AND P1, PT, R4, R5, PT ;  /* 0x000000050400720c */ /* 0x004fda0003f26270 */
[----:B------:R-:W-:Y:S05]  /*b1f0*/  @!P1 BRA `(.L_x_9784) ;  /* 0x0000001c00d89947 */ /* 0x000fea0003800000 */
[----:B------:R-:W-:Y:S02]  /*b200*/  IMAD.MOV.U32 R201, RZ, RZ, R176 ;  /* 0x000000ffffc97224 */ /* 0x000fe400078e00b0 */
[----:B------:R-:W-:-:S07]  /*b210*/  IMAD.MOV.U32 R202, RZ, RZ, R0 ;  /* 0x000000ffffca7224 */ /* 0x000fce00078e0000 */
.L_x_9796:
[----:B--2---:R-:W2:Y:S01]  /*b220*/  LDL R3, [R1+0xc] ;  /* 0x00000c0001037983 */ /* 0x004ea20000100800 */
[----:B------:R-:W-:Y:S01]  /*b230*/  VIADD R207, R207, 0x1 ;  /* 0x00000001cfcf7836 */ /* 0x000fe20000000000 */
[----:B------:R-:W-:Y:S05]  /*b240*/  YIELD ;  /* 0x0000000000007946 */ /* 0x000fea0003800000 */
[----:B------:R-:W-:Y:S01]  /*b250*/  IMAD.MOV.U32 R0, RZ, RZ, R4 ;  /* 0x000000ffff007224 */ /* 0x000fe200078e0004 */
[----:B------:R-:W-:Y:S01]  /*b260*/  ISETP.NE.AND P2, PT, R207, 0x2, PT ;  /* 0x00000002cf00780c */ /* 0x000fe20003f45270 */
[----:B------:R-:W-:-:S03]  /*b270*/  VIADD R4, R4, 0xffffffff ;  /* 0xffffffff04047836 */ /* 0x000fc60000000000 */
[----:B------:R-:W-:Y:S02]  /*b280*/  SEL R207, R207, RZ, P2 ;  /* 0x000000ffcfcf7207 */ /* 0x000fe40001000000 */
[----:B--2---:R-:W-:Y:S02]  /*b290*/  ISETP.GT.AND P1, PT, R0, R3, PT ;  /* 0x000000030000720c */ /* 0x004fe40003f24270 */
[----:B------:R-:W-:-:S04]  /*b2a0*/  SEL R0, RZ, 0x1, P2 ;  /* 0x00000001ff007807 */ /* 0x000fc80001000000 */
[----:B------:R-:W-:Y:S01]  /*b2b0*/  LOP3.LUT R218, R218, R0, RZ, 0x3c, !PT ;  /* 0x00000000dada7212 */ /* 0x000fe200078e3cff */
[----:B0-----:R-:W-:Y:S06]  /*b2c0*/  @!P0 BRA `(.L_x_9785) ;  /* 0x0000000000048947 */ /* 0x001fec0003800000 */
[----:B------:R-:W-:Y:S01]  /*b2d0*/  BPT.TRAP 0x1 ;  /* 0x000000040000795c */ /* 0x000fe20000300000 */
.L_x_9785:
[----:B------:R-:W-:Y:S01]  /*b2e0*/  IMAD R5, R207, 0x8, R19 ;  /* 0x00000008cf057824 */ /* 0x000fe200078e0213 */
[----:B------:R-:W-:-:S04]  /*b2f0*/  SHF.L.U32 R6, R218, 0x1f, RZ ;  /* 0x0000001fda067819 */ /* 0x000fc800000006ff */
[----:B------:R0:W1:Y:S01]  /*b300*/  SYNCS.PHASECHK.TRANS64.TRYWAIT P2, [R5+URZ+0x22830], R6 ;  /* 0x02283006050075a7 */ /* 0x000062000804017f */
[----:B------:R-:W-:Y:S05]  /*b310*/  @!P0 BRA `(.L_x_9786) ;  /* 0x0000000000048947 */ /* 0x000fea0003800000 */
[----:B------:R-:W-:Y:S01]  /*b320*/  BPT.TRAP 0x1 ;  /* 0x000000040000795c */ /* 0x000fe20000300000 */
.L_x_9786:
[----:B------:R-:W2:Y:S01]  /*b330*/  LDL R0, [R1+0x10] ;  /* 0x0000100001007983 */ /* 0x000ea20000100800 */
[----:B------:R-:W-:Y:S02]  /*b340*/  IMAD.MOV.U32 R157, RZ, RZ, 0x40000040 ;  /* 0x40000040ff9d7424 */ /* 0x000fe400078e00ff */
[----:B--2---:R-:W-:Y:S01]  /*b350*/  IMAD R156, R207, 0x300, R0 ;  /* 0x00000300cf9c7824 */ /* 0x004fe200078e0200 */
[----:B-1----:R-:W-:Y:S06]  /*b360*/  @P2 BRA `(.L_x_9787) ;  /* 0x0000000000082947 */ /* 0x002fec0003800000 */
[----:B------:R-:W1:Y:S02]  /*b370*/  SYNCS.PHASECHK.TRANS64.TRYWAIT P2, [R5+URZ+0x22830], R6 ;  /* 0x02283006050075a7 */ /* 0x000e64000804017f */
[----:B-1----:R-:W-:Y:S05]  /*b380*/  @!P2 BRA `(.L_x_9788) ;  /* 0x000000f80020a947 */ /* 0x002fea0003800000 */
.L_x_9787:
[----:B------:R-:W-:Y:S05]  /*b390*/  WARPSYNC.ALL ;  /* 0x0000000000007948 */ /* 0x000fea0003800000 */
[C---:B------:R-:W-:Y:S01]  /*b3a0*/  R2UR UR6, R156.reuse ;  /* 0x000000009c0672ca */ /* 0x040fe200000e0000 */
[----:B------:R-:W-:Y:S01]  /*b3b0*/  VIADD R152, R156, 0x4 ;  /* 0x000000049c987836 */ /* 0x000fe20000000000 */
[----:B------:R-:W-:Y:S01]  /*b3c0*/  R2UR UR7, R157 ;  /* 0x000000009d0772ca */ /* 0x000fe200000e0000 */
[----:B------:R-:W-:Y:S01]  /*b3d0*/  IMAD.MOV.U32 R155, RZ, RZ, 0x40000040 ;  /* 0x40000040ff9b7424 */ /* 0x000fe200078e00ff */
[----:B------:R-:W-:Y:S01]  /*b3e0*/  R2UR UR4, R8 ;  /* 0x00000000080472ca */ /* 0x000fe200000e0000 */
[----:B------:R-:W-:Y:S01]  /*b3f0*/  IMAD.MOV.U32 R153, RZ, RZ, 0x40000040 ;  /* 0x40000040ff997424 */ /* 0x000fe200078e00ff */
[----:B------:R-:W-:Y:S01]  /*b400*/  R2UR UR5, R9 ;  /* 0x00000000090572ca */ /* 0x000fe200000e0000 */
[----:B------:R-:W-:Y:S01]  /*b410*/  IMAD.MOV.U32 R157, RZ, RZ, 0x40000040 ;  /* 0x40000040ff9d7424 */ /* 0x000fe200078e00ff */
[C---:B------:R-:W-:Y:S01]  /*b420*/  IADD3 R154, R156.reuse, 0x2, RZ ;  /* 0x000000029c9a7810 */ /* 0x040fe20007ffe0ff */
[----:B------:R-:W-:Y:S01]  /*b430*/  VIADD R156, R156, 0x6 ;  /* 0x000000069c9c7836 */ /* 0x000fe20000000000 */
[----:B------:R-:W-:Y:S01]  /*b440*/  R2UR UR11, R155 ;  /* 0x000000009b0b72ca */ /* 0x000fe200000e0000 */
[----:B------:R-:W2:Y:S01]  /*b450*/  S2R R0, SR_TID.X ;  /* 0x0000000000007919 */ /* 0x000ea20000002100 */
        /* <DEDUP_REMOVED lines=9> */
[----:B------:R-:W-:Y:S01]  /*b4f0*/  HGMMA.64x96x16.F32 R152, gdesc[UR4], RZ, !UPT, gsb0 ;  /* 0x01600000049879f0 */ /* 0x000fe2000c0008ff */
[----:B------:R-:W-:Y:S02]  /*b500*/  R2UR UR13, R15 ;  /* 0x000000000f0d72ca */ /* 0x000fe400000e0000 */
[----:B------:R-:W-:Y:S02]  /*b510*/  R2UR UR16, R12 ;  /* 0x000000000c1072ca */ /* 0x000fe400000e0000 */
[----:B------:R-:W-:Y:S02]  /*b520*/  R2UR UR17, R13 ;  /* 0x000000000d1172ca */ /* 0x000fe400000e0000 */
[----:B--2---:R-:W-:-:S04]  /*b530*/  SHF.R.U32.HI R0, RZ, 0x7, R0 ;  /* 0x00000007ff007819 */ /* 0x004fc80000011600 */
        /* <DEDUP_REMOVED lines=14> */
.L_x_9789:
        /* <DEDUP_REMOVED lines=24> */
[----:B------:R-:W3:Y:S02]  /*b7a0*/  SHFL.BFLY PT, R3, R0, 0x2, 0x1f ;  /* 0x0c401f0000037f89 */ /* 0x000ee400000e0000 */
[----:B---3--:R-:W-:-:S05]  /*b7b0*/  FMNMX.FTZ R0, R0, R3, !PT ;  /* 0x0000000300007209 */ /* 0x008fca0007810000 */
[----:B------:R-:W3:Y:S02]  /*b7c0*/  SHFL.BFLY PT, R3, R0, 0x1, 0x1f ;  /* 0x0c201f0000037f89 */ /* 0x000ee400000e0000 */
[----:B---3--:R-:W-:Y:S02]  /*b7d0*/  FMNMX.FTZ R0, R0, R3, !PT ;  /* 0x0000000300007209 */ /* 0x008fe40007810000 */
[----:B------:R-:W3:Y:S03]  /*b7e0*/  LDC R3, c[0x0][0x988] ;  /* 0x00026200ff037b82 */ /* 0x000ee60000000800 */
[C---:B------:R-:W-:Y:S01]  /*b7f0*/  FADD.FTZ R202, -R0.reuse, R202 ;  /* 0x000000ca00ca7221 */ /* 0x040fe20000010100 */
[----:B---3--:R-:W-:-:S04]  /*b800*/  FMUL.FTZ R200, R0, R3 ;  /* 0x0000000300c87220 */ /* 0x008fc80000410000 */
[-CC-:B------:R-:W-:Y:S01]  /*b810*/  FFMA.FTZ R203, R172, R3.reuse, -R200.reuse ;  /* 0x00000003accb7223 */ /* 0x180fe200000108c8 */
[-CC-:B------:R-:W-:Y:S01]  /*b820*/  FFMA.FTZ R152, R152, R3.reuse, -R200.reuse ;  /* 0x0000000398987223 */ /* 0x180fe200000108c8 */
[-CC-:B------:R-:W-:Y:S01]  /*b830*/  FFMA.FTZ R153, R153, R3.reuse, -R200.reuse ;  /* 0x0000000399997223 */ /* 0x180fe200000108c8 */
[-C--:B------:R-:W-:Y:S01]  /*b840*/  FMUL.FTZ R172, R202, R3.reuse ;  /* 0x00000003caac7220 */ /* 0x080fe20000410000 */
        /* <DEDUP_REMOVED lines=18> */
[-CC-:B------:R-:W-:Y:S01]  /*b970*/  FFMA.FTZ R189, R189, R3.reuse, -R200.reuse ;  /* 0x00000003bdbd7223 */ /* 0x180fe200000108c8 */
[----:B------:R-:W4:Y:S01]  /*b980*/  MUFU.EX2 R153, R153 ;  /* 0x0000009900997308 */ /* 0x000f220000000800 */
[-CC-:B------:R-:W-:Y:S01]  /*b990*/  FFMA.FTZ R192, R192, R3.reuse, -R200.reuse ;  /* 0x00000003c0c07223 */ /* 0x180fe200000108c8 */
[-CC-:B------:R-:W-:Y:S01]  /*b9a0*/  FFMA.FTZ R193, R193, R3.reuse, -R200.reuse ;  /* 0x00000003c1c17223 */ /* 0x180fe200000108c8 */
[-CC-:B------:R-:W-:Y:S01]  /*b9b0*/  FFMA.FTZ R196, R196, R3.reuse, -R200.reuse ;  /* 0x00000003c4c47223 */ /* 0x180fe200000108c8 */
[----:B------:R-:W-:-:S04]  /*b9c0*/  FFMA.FTZ R197, R197, R3, -R200 ;  /* 0x00000003c5c57223 */ /* 0x000fc800000108c8 */
[----:B------:R-:W5:Y:S01]  /*b9d0*/  MUFU.EX2 R156, R156 ;  /* 0x0000009c009c7308 */ /* 0x000f620000000800 */
[----:B---3--:R-:W-:Y:S01]  /*b9e0*/  FFMA.FTZ R10, R172, R10, R152 ;  /* 0x0000000aac0a7223 */ /* 0x008fe20000010098 */
[-C--:B------:R-:W-:Y:S01]  /*b9f0*/  FMUL.FTZ R24, R24, R172.reuse ;  /* 0x000000ac18187220 */ /* 0x080fe20000410000 */
[-C--:B------:R-:W-:Y:S01]  /*ba00*/  FMUL.FTZ R25, R25, R172.reuse ;  /* 0x000000ac19197220 */ /* 0x080fe20000410000 */
[-C--:B------:R-:W-:Y:S01]  /*ba10*/  FMUL.FTZ R28, R28, R172.reuse ;  /* 0x000000ac1c1c7220 */ /* 0x080fe20000410000 */
[-C--:B------:R-:W-:Y:S01]  /*ba20*/  FMUL.FTZ R29, R29, R172.reuse ;  /* 0x000000ac1d1d7220 */ /* 0x080fe20000410000 */
[-C--:B------:R-:W-:Y:S01]  /*ba30*/  FMUL.FTZ R32, R32, R172.reuse ;  /* 0x000000ac20207220 */ /* 0x080fe20000410000 */
[----:B------:R-:W-:Y:S01]  /*ba40*/  FMUL.FTZ R33, R33, R172 ;  /* 0x000000ac21217220 */ /* 0x000fe20000410000 */
[----:B------:R-:W3:Y:S01]  /*ba50*/  MUFU.EX2 R157, R157 ;  /* 0x0000009d009d7308 */ /* 0x000ee20000000800 */
[C---:B----4-:R-:W-:Y:S01]  /*ba60*/  F2FP.F16.F32.PACK_AB R200, R153.reuse, R152 ;  /* 0x0000009899c8723e */ /* 0x050fe200000000ff */
[----:B------:R-:W-:Y:S01]  /*ba70*/  FADD.FTZ R10, R153, R10 ;  /* 0x0000000a990a7221 */ /* 0x000fe20000010000 */
[----:B------:R-:W-:Y:S01]  /*ba80*/  FMNMX.FTZ R152, R154, R201, !PT ;  /* 0x000000c99a987209 */ /* 0x000fe20007810000 */
[-C--:B------:R-:W-:Y:S01]  /*ba90*/  FMUL.FTZ R36, R36, R172.reuse ;  /* 0x000000ac24247220 */ /* 0x080fe20000410000 */
[-C--:B------:R-:W-:Y:S01]  /*baa0*/  FMUL.FTZ R37, R37, R172.reuse ;  /* 0x000000ac25257220 */ /* 0x080fe20000410000 */
[----:B------:R-:W-:Y:S01]  /*bab0*/  FMUL.FTZ R40, R40, R172 ;  /* 0x000000ac28287220 */ /* 0x000fe20000410000 */
[----:B------:R-:W-:Y:S01]  /*bac0*/  FMNMX.FTZ R152, R155, R152, !PT ;  /* 0x000000989b987209 */ /* 0x000fe20007810000 */
[----:B------:R4:W-:Y:S01]  /*bad0*/  MUFU.EX2 R227, R203 ;  /* 0x000000cb00e37308 */ /* 0x0009e20000000800 */
[----:B-----5:R-:W-:Y:S01]  /*bae0*/  FADD.FTZ R10, R156, R10 ;  /* 0x0000000a9c0a7221 */ /* 0x020fe20000010000 */
[----:B------:R-:W-:Y:S01]  /*baf0*/  FMUL.FTZ R41, R41, R172 ;  /* 0x000000ac29297220 */ /* 0x000fe20000410000 */
[----:B------:R-:W-:Y:S01]  /*bb00*/  FMNMX.FTZ R152, R158, R152, !PT ;  /* 0x000000989e987209 */ /* 0x000fe20007810000 */
[-C--:B------:R-:W-:Y:S01]  /*bb10*/  FMUL.FTZ R44, R44, R172.reuse ;  /* 0x000000ac2c2c7220 */ /* 0x080fe20000410000 */
[-C--:B------:R-:W-:Y:S01]  /*bb20*/  FMUL.FTZ R45, R45, R172.reuse ;  /* 0x000000ac2d2d7220 */ /* 0x080fe20000410000 */
[----:B------:R-:W-:Y:S01]  /*bb30*/  FMUL.FTZ R48, R48, R172 ;  /* 0x000000ac30307220 */ /* 0x000fe20000410000 */
[----:B------:R-:W-:Y:S01]  /*bb40*/  FMNMX.FTZ R152, R159, R152, !PT ;  /* 0x000000989f987209 */ /* 0x000fe20007810000 */
[----:B------:R-:W-:Y:S01]  /*bb50*/  MUFU.EX2 R225, R176 ;  /* 0x000000b000e17308 */ /* 0x000fe20000000800 */
[C---:B---3--:R-:W-:Y:S01]  /*bb60*/  F2FP.F16.F32.PACK_AB R202, R157.reuse, R156 ;  /* 0x0000009c9dca723e */ /* 0x048fe200000000ff */
[----:B------:R-:W-:Y:S01]  /*bb70*/  FADD.FTZ R10, R157, R10 ;  /* 0x0000000a9d0a7221 */ /* 0x000fe20000010000 */
[----:B------:R-:W-:Y:S01]  /*bb80*/  FMNMX.FTZ R152, R162, R152, !PT ;  /* 0x00000098a2987209 */ /* 0x000fe20007810000 */
[----:B----4-:R-:W3:Y:S01]  /*bb90*/  S2R R203, SR_CgaCtaId ;  /* 0x0000000000cb7919 */ /* 0x010ee20000008800 */
        /* <DEDUP_REMOVED lines=77> */
[-C--:B------:R-:W-:Y:S01]  /*c070*/  FMUL.FTZ R145, R145, R172.reuse ;  /* 0x000000ac91917220 */ /* 0x080fe20000410000 */
[-C--:B------:R-:W-:Y:S01]  /*c080*/  FMUL.FTZ R148, R148, R172.reuse ;  /* 0x000000ac94947220 */ /* 0x080fe20000410000 */
[----:B------:R-:W4:Y:S01]  /*c090*/  SHFL.BFLY PT, R156, R153, 0x2, 0x1f ;  /* 0x0c401f00999c7f89 */ /* 0x000f2200000e0000 */
[----:B------:R-:W-:-:S03]  /*c0a0*/  FMUL.FTZ R149, R149, R172 ;  /* 0x000000ac95957220 */ /* 0x000fc60000410000 */
[----:B------:R-:W5:Y:S08]  /*c0b0*/  MUFU.EX2 R152, R160 ;  /* 0x000000a000987308 */ /* 0x000f700000000800 */
[----:B------:R-:W-:Y:S08]  /*c0c0*/  MUFU.EX2 R160, R177 ;  /* 0x000000b100a07308 */ /* 0x000ff00000000800 */
[----:B------:R-:W-:Y:S01]  /*c0d0*/  MUFU.EX2 R189, R189 ;  /* 0x000000bd00bd7308 */ /* 0x000fe20000000800 */
[----:B-----5:R-:W-:Y:S01]  /*c0e0*/  FADD.FTZ R10, R152, R10 ;  /* 0x0000000a980a7221 */ /* 0x020fe20000010000 */
[----:B------:R-:W-:-:S02]  /*c0f0*/  F2FP.F16.F32.PACK_AB R152, R161, R152 ;  /* 0x00000098a198723e */ /* 0x000fc400000000ff */
[----:B----4-:R-:W-:-:S04]  /*c100*/  FMNMX.FTZ R153, R153, R156, !PT ;  /* 0x0000009c99997209 */ /* 0x010fc80007810000 */
[----:B------:R4:W-:Y:S01]  /*c110*/  MUFU.EX2 R156, R169 ;  /* 0x000000a9009c7308 */ /* 0x0009e20000000800 */
[----:B------:R-:W5:Y:S07]  /*c120*/  SHFL.BFLY PT, R157, R153, 0x1, 0x1f ;  /* 0x0c201f00999d7f89 */ /* 0x000f6e00000e0000 */
[----:B------:R-:W-:Y:S08]  /*c130*/  MUFU.EX2 R192, R192 ;  /* 0x000000c000c07308 */ /* 0x000ff00000000800 */
[----:B------:R-:W-:Y:S08]  /*c140*/  MUFU.EX2 R168, R193 ;  /* 0x000000c100a87308 */ /* 0x000ff00000000800 */
[----:B------:R-:W-:Y:S01]  /*c150*/  MUFU.EX2 R196, R196 ;  /* 0x000000c400c47308 */ /* 0x000fe20000000800 */
[----:B-----5:R-:W-:-:S05]  /*c160*/  FMNMX.FTZ R176, R153, R157, !PT ;  /* 0x0000009d99b07209 */ /* 0x020fca0007810000 */
[C---:B------:R-:W-:Y:S01]  /*c170*/  FMUL.FTZ R226, R176.reuse, R3 ;  /* 0x00000003b0e27220 */ /* 0x040fe20000410000 */
[----:B------:R-:W-:-:S03]  /*c180*/  FADD.FTZ R153, -R176, R201 ;  /* 0x000000c9b0997221 */ /* 0x000fc60000010100 */
[-CC-:B------:R-:W-:Y:S01]  /*c190*/  FFMA.FTZ R154, R154, R3.reuse, -R226.reuse ;  /* 0x000000039a9a7223 */ /* 0x180fe200000108e2 */
[-C--:B------:R-:W-:Y:S01]  /*c1a0*/  FMUL.FTZ R153, R153, R3.reuse ;  /* 0x0000000399997220 */ /* 0x080fe20000410000 */
[-CC-:B------:R-:W-:Y:S01]  /*c1b0*/  FFMA.FTZ R155, R155, R3.reuse, -R226.reuse ;  /* 0x000000039b9b7223 */ /* 0x180fe200000108e2 */
[-CC-:B----4-:R-:W-:Y:S01]  /*c1c0*/  FFMA.FTZ R169, R174, R3.reuse, -R226.reuse ;  /* 0x00000003aea97223 */ /* 0x190fe200000108e2 */
[-CC-:B------:R-:W-:Y:S01]  /*c1d0*/  FFMA.FTZ R158, R158, R3.reuse, -R226.reuse ;  /* 0x000000039e9e7223 */ /* 0x180fe200000108e2 */
[----:B------:R-:W4:Y:S01]  /*c1e0*/  MUFU.EX2 R174, R153 ;  /* 0x0000009900ae7308 */ /* 0x000f220000000800 */
        /* <DEDUP_REMOVED lines=15> */
[----:B------:R-:W5:Y:S01]  /*c2e0*/  MUFU.EX2 R155, R155 ;  /* 0x0000009b009b7308 */ /* 0x000f620000000800 */
[-CC-:B------:R-:W-:Y:S01]  /*c2f0*/  FFMA.FTZ R190, R190, R3.reuse, -R226.reuse ;  /* 0x00000003bebe7223 */ /* 0x180fe200000108e2 */
[-CC-:B------:R-:W-:Y:S01]  /*c300*/  FFMA.FTZ R191, R191, R3.reuse, -R226.reuse ;  /* 0x00000003bfbf7223 */ /* 0x180fe200000108e2 */
[-CC-:B------:R-:W-:Y:S01]  /*c310*/  FFMA.FTZ R194, R194, R3.reuse, -R226.reuse ;  /* 0x00000003c2c27223 */ /* 0x180fe200000108e2 */
[-CC-:B------:R-:W-:Y:S01]  /*c320*/  FFMA.FTZ R195, R195, R3.reuse, -R226.reuse ;  /* 0x00000003c3c37223 */ /* 0x180fe200000108e2 */
[-CC-:B------:R-:W-:Y:S01]  /*c330*/  FFMA.FTZ R198, R198, R3.reuse, -R226.reuse ;  /* 0x00000003c6c67223 */ /* 0x180fe200000108e2 */
[----:B------:R-:W-:Y:S01]  /*c340*/  FFMA.FTZ R199, R199, R3, -R226 ;  /* 0x00000003c7c77223 */ /* 0x000fe200000108e2 */
[-C--:B----4-:R-:W-:Y:S01]  /*c350*/  FMUL.FTZ R26, R26, R174.reuse ;  /* 0x000000ae1a1a7220 */ /* 0x090fe20000410000 */
        /* <DEDUP_REMOVED lines=9> */
[----:B----4-:R-:W-:Y:S01]  /*c3f0*/  VIADD R162, R5, 0x22840 ;  /* 0x0002284005a27836 */ /* 0x010fe20000000000 */
[----:B-----5:R-:W-:Y:S01]  /*c400*/  F2FP.F16.F32.PACK_AB R201, R155, R154 ;  /* 0x0000009a9bc9723e */ /* 0x020fe200000000ff */
[-C--:B------:R-:W-:Y:S01]  /*c410*/  FMUL.FTZ R42, R42, R174.reuse ;  /* 0x000000ae2a2a7220 */ /* 0x080fe20000410000 */
[-C--:B------:R-:W-:Y:S01]  /*c420*/  FMUL.FTZ R43, R43, R174.reuse ;  /* 0x000000ae2b2b7220 */ /* 0x080fe20000410000 */
[-C--:B------:R-:W-:Y:S01]  /*c430*/  FMUL.FTZ R46, R46, R174.reuse ;  /* 0x000000ae2e2e7220 */ /* 0x080fe20000410000 */
[----:B---3--:R-:W-:Y:S01]  /*c440*/  PRMT R162, R203, 0x654, R162 ;  /* 0x00000654cba27816 */ /* 0x008fe200000000a2 */
[-C--:B------:R-:W-:Y:S01]  /*c450*/  FMUL.FTZ R47, R47, R174.reuse ;  /* 0x000000ae2f2f7220 */ /* 0x080fe20000410000 */
[----:B------:R-:W3:Y:S01]  /*c460*/  MUFU.EX2 R159, R159 ;  /* 0x0000009f009f7308 */ /* 0x000ee20000000800 */
[-C--:B------:R-:W-:Y:S01]  /*c470*/  FMUL.FTZ R50, R50, R174.reuse ;  /* 0x000000ae32327220 */ /* 0x080fe20000410000 */
[----:B------:R4:W-:Y:S01]  /*c480*/  SYNCS.ARRIVE.TRANS64.RED.A1T0 RZ, [R162+URZ], RZ ;  /* 0x000000ffa2ff79a7 */ /* 0x0009e2000810043f */
[-C--:B------:R-:W-:Y:S01]  /*c490*/  FMUL.FTZ R51, R51, R174.reuse ;  /* 0x000000ae33337220 */ /* 0x080fe20000410000 */
[-C--:B------:R-:W-:Y:S01]  /*c4a0*/  FMUL.FTZ R54, R54, R174.reuse ;  /* 0x000000ae36367220 */ /* 0x080fe20000410000 */
[-C--:B------:R-:W-:Y:S01]  /*c4b0*/  FMUL.FTZ R55, R55, R174.reuse ;  /* 0x000000ae37377220 */ /* 0x080fe20000410000 */
[-C--:B------:R-:W-:Y:S01]  /*c4c0*/  FMUL.FTZ R58, R58, R174.reuse ;  /* 0x000000ae3a3a7220 */ /* 0x080fe20000410000 */
[-C--:B------:R-:W-:Y:S01]  /*c4d0*/  FMUL.FTZ R59, R59, R174.reuse ;  /* 0x000000ae3b3b7220 */ /* 0x080fe20000410000 */
[----:B------:R-:W5:Y:S01]  /*c4e0*/  MUFU.EX2 R163, R163 ;  /* 0x000000a300a37308 */ /* 0x000f620000000800 */
[-C--:B------:R-:W-:Y:S01]  /*c4f0*/  FMUL.FTZ R62, R62, R174.reuse ;  /* 0x000000ae3e3e7220 */ /* 0x080fe20000410000 */
[----:B----4-:R-:W-:Y:S01]  /*c500*/  FFMA.FTZ R162, R174, R7, R154 ;  /* 0x00000007aea27223 */ /* 0x010fe2000001009a */
[----:B------:R-:W-:Y:S01]  /*c510*/  FADD.FTZ R7, R161, R10 ;  /* 0x0000000aa1077221 */ /* 0x000fe20000010000 */
[----:B------:R-:W-:Y:S01]  /*c520*/  F2FP.F16.F32.PACK_AB R154, R165, R229 ;  /* 0x000000e5a59a723e */ /* 0x000fe200000000ff */
[----:B------:R-:W-:Y:S01]  /*c530*/  FMUL.FTZ R63, R63, R174 ;  /* 0x000000ae3f3f7220 */ /* 0x000fe20000410000 */
[----:B------:R-:W-:Y:S01]  /*c540*/  FADD.FTZ R162, R155, R162 ;  /* 0x000000a29ba27221 */ /* 0x000fe20000010000 */
[----:B------:R-:W-:Y:S01]  /*c550*/  FADD.FTZ R7, R229, R7 ;  /* 0x00000007e5077221 */ /* 0x000fe20000010000 */
[----:B------:R-:W4:Y:S01]  /*c560*/  MUFU.EX2 R166, R166 ;  /* 0x000000a600a67308 */ /* 0x000f220000000800 */
[----:B---3--:R-:W-:Y:S01]  /*c570*/  F2FP.F16.F32.PACK_AB R203, R159, R158 ;  /* 0x0000009e9fcb723e */ /* 0x008fe200000000ff */
[----:B------:R-:W-:Y:S01]  /*c580*/  FADD.FTZ R162, R158, R162 ;  /* 0x000000a29ea27221 */ /* 0x000fe20000010000 */
[----:B------:R-:W-:Y:S01]  /*c590*/  FADD.FTZ R7, R165, R7 ;  /* 0x00000007a5077221 */ /* 0x000fe20000010000 */
[----:B------:R-:W-:Y:S01]  /*c5a0*/  F2FP.F16.F32.PACK_AB R158, R173, R227 ;  /* 0x000000e3ad9e723e */ /* 0x000fe200000000ff */
[-C--:B------:R-:W-:Y:S01]  /*c5b0*/  FMUL.FTZ R66, R66, R174.reuse ;  /* 0x000000ae42427220 */ /* 0x080fe20000410000 */
[----:B------:R-:W-:Y:S01]  /*c5c0*/  FADD.FTZ R162, R159, R162 ;  /* 0x000000a29fa27221 */ /* 0x000fe20000010000 */
[----:B------:R-:W-:Y:S01]  /*c5d0*/  FADD.FTZ R7, R228, R7 ;  /* 0x00000007e4077221 */ /* 0x000fe20000010000 */
[----:B------:R-:W3:Y:S01]  /*c5e0*/  MUFU.EX2 R167, R167 ;  /* 0x000000a700a77308 */ /* 0x000ee20000000800 */
[-C--:B------:R-:W-:Y:S01]  /*c5f0*/  FMUL.FTZ R67, R67, R174.reuse ;  /* 0x000000ae43437220 */ /* 0x080fe20000410000 */
[----:B------:R-:W-:Y:S01]  /*c600*/  FADD.FTZ R162, R153, R162 ;  /* 0x000000a299a27221 */ /* 0x000fe20000010000 */
[----:B------:R-:W-:Y:S01]  /*c610*/  FADD.FTZ R7, R156, R7 ;  /* 0x000000079c077221 */ /* 0x000fe20000010000 */
[C---:B-----5:R-:W-:Y:S01]  /*c620*/  F2FP.F16.F32.PACK_AB R153, R163.reuse, R153 ;  /* 0x00000099a399723e */ /* 0x060fe200000000ff */
[----:B------:R-:W-:Y:S01]  /*c630*/  FMUL.FTZ R70, R70, R174 ;  /* 0x000000ae46467220 */ /* 0x000fe20000410000 */
[----:B------:R-:W-:Y:S01]  /*c640*/  FADD.FTZ R162, R163, R162 ;  /* 0x000000a2a3a27221 */ /* 0x000fe20000010000 */
[----:B------:R-:W-:Y:S01]  /*c650*/  FADD.FTZ R7, R227, R7 ;  /* 0x00000007e3077221 */ /* 0x000fe20000010000 */
[----:B------:R-:W5:Y:S01]  /*c660*/  MUFU.EX2 R157, R157 ;  /* 0x0000009d009d7308 */ /* 0x000f620000000800 */
[----:B------:R-:W-:Y:S01]  /*c670*/  F2FP.F16.F32.PACK_AB R156, R156, R228 ;  /* 0x000000e49c9c723e */ /* 0x000fe200000000ff */
[----:B----4-:R-:W-:Y:S01]  /*c680*/  FADD.FTZ R162, R166, R162 ;  /* 0x000000a2a6a27221 */ /* 0x010fe20000010000 */
[----:B------:R-:W-:Y:S01]  /*c690*/  FADD.FTZ R7, R173, R7 ;  /* 0x00000007ad077221 */ /* 0x000fe20000010000 */
[-C--:B------:R-:W-:Y:S01]  /*c6a0*/  FMUL.FTZ R71, R71, R174.reuse ;  /* 0x000000ae47477220 */ /* 0x080fe20000410000 */
[-C--:B------:R-:W-:Y:S01]  /*c6b0*/  FMUL.FTZ R74, R74, R174.reuse ;  /* 0x000000ae4a4a7220 */ /* 0x080fe20000410000 */
[----:B------:R-:W-:Y:S01]  /*c6c0*/  FMUL.FTZ R75, R75, R174 ;  /* 0x000000ae4b4b7220 */ /* 0x000fe20000410000 */
[----:B------:R-:W-:Y:S01]  /*c6d0*/  FADD.FTZ R7, R225, R7 ;  /* 0x00000007e1077221 */ /* 0x000fe20000010000 */
[----:B------:R-:W4:Y:S01]  /*c6e0*/  MUFU.EX2 R171, R171 ;  /* 0x000000ab00ab7308 */ /* 0x000f220000000800 */
[C---:B---3--:R-:W-:Y:S01]  /*c6f0*/  FADD.FTZ R162, R167.reuse, R162 ;  /* 0x000000a2a7a27221 */ /* 0x048fe20000010000 */
[----:B------:R-:W-:Y:S01]  /*c700*/  F2FP.F16.F32.PACK_AB R155, R167, R166 ;  /* 0x000000a6a79b723e */ /* 0x000fe200000000ff */
[C---:B------:R-:W-:Y:S01]  /*c710*/  FADD.FTZ R7, R160.reuse, R7 ;  /* 0x00000007a0077221 */ /* 0x040fe20000010000 */
[----:B------:R-:W-:Y:S01]  /*c720*/  F2FP.F16.F32.PACK_AB R160, R160, R225 ;  /* 0x000000e1a0a0723e */ /* 0x000fe200000000ff */
[----:B------:R-:W-:Y:S01]  /*c730*/  FMUL.FTZ R78, R78, R174 ;  /* 0x000000ae4e4e7220 */ /* 0x000fe20000410000 */
[----:B------:R-:W-:Y:S01]  /*c740*/  F2FP.F16.F32.PACK_AB R166, R189, R188 ;  /* 0x000000bcbda6723e */ /* 0x000fe200000000ff */
[----:B------:R-:W-:Y:S01]  /*c750*/  FADD.FTZ R7, R180, R7 ;  /* 0x00000007b4077221 */ /* 0x000fe20000010000 */
[----:B------:R-:W3:Y:S01]  /*c760*/  MUFU.EX2 R169, R169 ;  /* 0x000000a900a97308 */ /* 0x000ee20000000800 */
[----:B-----5:R-:W-:Y:S01]  /*c770*/  FADD.FTZ R162, R157, R162 ;  /* 0x000000a29da27221 */ /* 0x020fe20000010000 */
[-C--:B------:R-:W-:Y:S01]  /*c780*/  FMUL.FTZ R79, R79, R174.reuse ;  /* 0x000000ae4f4f7220 */ /* 0x080fe20000410000 */
[----:B------:R-:W-:Y:S01]  /*c790*/  FADD.FTZ R7, R181, R7 ;  /* 0x00000007b5077221 */ /* 0x000fe20000010000 */
[-C--:B------:R-:W-:Y:S01]  /*c7a0*/  FMUL.FTZ R82, R82, R174.reuse ;  /* 0x000000ae52527220 */ /* 0x080fe20000410000 */
[-C--:B------:R-:W-:Y:S01]  /*c7b0*/  FMUL.FTZ R83, R83, R174.reuse ;  /* 0x000000ae53537220 */ /* 0x080fe20000410000 */
[----:B------:R-:W-:Y:S01]  /*c7c0*/  FMUL.FTZ R86, R86, R174 ;  /* 0x000000ae56567220 */ /* 0x000fe20000410000 */
[----:B------:R-:W-:Y:S01]  /*c7d0*/  FADD.FTZ R7, R184, R7 ;  /* 0x00000007b8077221 */ /* 0x000fe20000010000 */
[----:B------:R-:W5:Y:S01]  /*c7e0*/  MUFU.EX2 R175, R175 ;  /* 0x000000af00af7308 */ /* 0x000f620000000800 */
[C---:B----4-:R-:W-:Y:S01]  /*c7f0*/  FADD.FTZ R162, R171.reuse, R162 ;  /* 0x000000a2aba27221 */ /* 0x050fe20000010000 */
[----:B------:R-:W-:Y:S01]  /*c800*/  F2FP.F16.F32.PACK_AB R157, R171, R157 ;  /* 0x0000009dab9d723e */ /* 0x000fe200000000ff */
[C---:B------:R-:W-:Y:S01]  /*c810*/  FADD.FTZ R7, R164.reuse, R7 ;  /* 0x00000007a4077221 */ /* 0x040fe20000010000 */
[----:B------:R-:W-:Y:S01]  /*c820*/  F2FP.F16.F32.PACK_AB R164, R164, R184 ;  /* 0x000000b8a4a4723e */ /* 0x000fe200000000ff */
[-C--:B------:R-:W-:Y:S01]  /*c830*/  FMUL.FTZ R87, R87, R174.reuse ;  /* 0x000000ae57577220 */ /* 0x080fe20000410000 */
[-C--:B------:R-:W-:Y:S01]  /*c840*/  FMUL.FTZ R90, R90, R174.reuse ;  /* 0x000000ae5a5a7220 */ /* 0x080fe20000410000 */
[----:B------:R-:W-:Y:S01]  /*c850*/  FADD.FTZ R7, R188, R7 ;  /* 0x00000007bc077221 */ /* 0x000fe20000010000 */
[----:B------:R-:W4:Y:S01]  /*c860*/  MUFU.EX2 R178, R178 ;  /* 0x000000b200b27308 */ /* 0x000f220000000800 */
[----:B---3--:R-:W-:Y:S01]  /*c870*/  FADD.FTZ R162, R169, R162 ;  /* 0x000000a2a9a27221 */ /* 0x008fe20000010000 */
[-C--:B------:R-:W-:Y:S01]  /*c880*/  FMUL.FTZ R91, R91, R174.reuse ;  /* 0x000000ae5b5b7220 */ /* 0x080fe20000410000 */
[----:B------:R-:W-:Y:S01]  /*c890*/  FADD.FTZ R7, R189, R7 ;  /* 0x00000007bd077221 */ /* 0x000fe20000010000 */
[-C--:B------:R-:W-:Y:S01]  /*c8a0*/  FMUL.FTZ R94, R94, R174.reuse ;  /* 0x000000ae5e5e7220 */ /* 0x080fe20000410000 */
[-C--:B------:R-:W-:Y:S01]  /*c8b0*/  FMUL.FTZ R95, R95, R174.reuse ;  /* 0x000000ae5f5f7220 */ /* 0x080fe20000410000 */
[----:B------:R-:W-:Y:S01]  /*c8c0*/  FMUL.FTZ R98, R98, R174 ;  /* 0x000000ae62627220 */ /* 0x000fe20000410000 */
[----:B------:R-:W-:Y:S01]  /*c8d0*/  FADD.FTZ R7, R192, R7 ;  /* 0x00000007c0077221 */ /* 0x000fe20000010000 */
[----:B------:R-:W3:Y:S01]  /*c8e0*/  MUFU.EX2 R179, R179 ;  /* 0x000000b300b37308 */ /* 0x000ee20000000800 */
[C---:B-----5:R-:W-:Y:S01]  /*c8f0*/  FADD.FTZ R162, R175.reuse, R162 ;  /* 0x000000a2afa27221 */ /* 0x060fe20000010000 */
[----:B------:R-:W-:Y:S01]  /*c900*/  F2FP.F16.F32.PACK_AB R159, R175, R169 ;  /* 0x000000a9af9f723e */ /* 0x000fe200000000ff */
[C---:B------:R-:W-:Y:S01]  /*c910*/  FADD.FTZ R7, R168.reuse, R7 ;  /* 0x00000007a8077221 */ /* 0x040fe20000010000 */
[----:B------:R-:W-:Y:S01]  /*c920*/  F2FP.F16.F32.PACK_AB R168, R168, R192 ;  /* 0x000000c0a8a8723e */ /* 0x000fe200000000ff */
[-C--:B------:R-:W-:Y:S01]  /*c930*/  FMUL.FTZ R99, R99, R174.reuse ;  /* 0x000000ae63637220 */ /* 0x080fe20000410000 */
[-C--:B------:R-:W-:Y:S01]  /*c940*/  FMUL.FTZ R102, R102, R174.reuse ;  /* 0x000000ae66667220 */ /* 0x080fe20000410000 */
[----:B------:R-:W-:Y:S01]  /*c950*/  FADD.FTZ R173, R196, R7 ;  /* 0x00000007c4ad7221 */ /* 0x000fe20000010000 */
        /* <DEDUP_REMOVED lines=15> */
[----:B------:R-:W-:Y:S01]  /*ca50*/  FMUL.FTZ R123, R123, R174 ;  /* 0x000000ae7b7b7220 */ /* 0x000fe20000410000 */
[----:B------:R-:W3:Y:S01]  /*ca60*/  MUFU.EX2 R186, R186 ;  /* 0x000000ba00ba7308 */ /* 0x000ee20000000800 */
[----:B-----5:R-:W-:Y:S01]  /*ca70*/  FADD.FTZ R10, R182, R162 ;  /* 0x000000a2b60a7221 */ /* 0x020fe20000010000 */
[----:B------:R-:W-:Y:S01]  /*ca80*/  F2FP.F16.F32.PACK_AB R162, R181, R180 ;  /* 0x000000b4b5a2723e */ /* 0x000fe200000000ff */
        /* <DEDUP_REMOVED lines=14> */
[----:B---3--:R-:W-:Y:S01]  /*cb70*/  FADD.FTZ R10, R186, R10 ;  /* 0x0000000aba0a7221 */ /* 0x008fe20000010000 */
[-C--:B------:R-:W-:Y:S01]  /*cb80*/  FMUL.FTZ R146, R146, R174.reuse ;  /* 0x000000ae92927220 */ /* 0x080fe20000410000 */
[-C--:B------:R-:W-:Y:S01]  /*cb90*/  FMUL.FTZ R147, R147, R174.reuse ;  /* 0x000000ae93937220 */ /* 0x080fe20000410000 */
[-C--:B------:R-:W-:Y:S01]  /*cba0*/  FMUL.FTZ R150, R150, R174.reuse ;  /* 0x000000ae96967220 */ /* 0x080fe20000410000 */
[----:B------:R-:W-:-:S03]  /*cbb0*/  FMUL.FTZ R151, R151, R174 ;  /* 0x000000ae97977220 */ /* 0x000fc60000410000 */
[----:B------:R-:W3:Y:S01]  /*cbc0*/  MUFU.EX2 R191, R191 ;  /* 0x000000bf00bf7308 */ /* 0x000ee20000000800 */
[C---:B-----5:R-:W-:Y:S01]  /*cbd0*/  FADD.FTZ R10, R165.reuse, R10 ;  /* 0x0000000aa50a7221 */ /* 0x060fe20000010000 */
[----:B------:R-:W-:-:S06]  /*cbe0*/  F2FP.F16.F32.PACK_AB R165, R165, R186 ;  /* 0x000000baa5a5723e */ /* 0x000fcc00000000ff */
[----:B------:R-:W5:Y:S01]  /*cbf0*/  MUFU.EX2 R169, R194 ;  /* 0x000000c200a97308 */ /* 0x000f620000000800 */
[----:B----4-:R-:W-:-:S07]  /*cc00*/  FADD.FTZ R10, R167, R10 ;  /* 0x0000000aa70a7221 */ /* 0x010fce0000010000 */
[----:B------:R-:W4:Y:S01]  /*cc10*/  MUFU.EX2 R195, R195 ;  /* 0x000000c300c37308 */ /* 0x000f220000000800 */
[C---:B---3--:R-:W-:Y:S01]  /*cc20*/  FADD.FTZ R10, R191.reuse, R10 ;  /* 0x0000000abf0a7221 */ /* 0x048fe20000010000 */
[----:B------:R-:W-:-:S06]  /*cc30*/  F2FP.F16.F32.PACK_AB R167, R191, R167 ;  /* 0x000000a7bfa7723e */ /* 0x000fcc00000000ff */
[----:B------:R-:W3:Y:S01]  /*cc40*/  MUFU.EX2 R171, R198 ;  /* 0x000000c600ab7308 */ /* 0x000ee20000000800 */
[----:B-----5:R-:W-:-:S07]  /*cc50*/  FADD.FTZ R10, R169, R10 ;  /* 0x0000000aa90a7221 */ /* 0x020fce0000010000 */
[----:B------:R-:W5:Y:S01]  /*cc60*/  MUFU.EX2 R170, R197 ;  /* 0x000000c500aa7308 */ /* 0x000f620000000800 */
[C---:B----4-:R-:W-:Y:S01]  /*cc70*/  FADD.FTZ R10, R195.reuse, R10 ;  /* 0x0000000ac30a7221 */ /* 0x050fe20000010000 */
[----:B------:R-:W-:-:S06]  /*cc80*/  F2FP.F16.F32.PACK_AB R169, R195, R169 ;  /* 0x000000a9c3a9723e */ /* 0x000fcc00000000ff */
[----:B------:R-:W4:Y:S01]  /*cc90*/  MUFU.EX2 R199, R199 ;  /* 0x000000c700c77308 */ /* 0x000f220000000800 */
[----:B---3--:R-:W-:Y:S01]  /*cca0*/  FADD.FTZ R7, R171, R10 ;  /* 0x0000000aab077221 */ /* 0x008fe20000010000 */
[C---:B-----5:R-:W-:Y:S01]  /*ccb0*/  FADD.FTZ R10, R170.reuse, R173 ;  /* 0x000000adaa0a7221 */ /* 0x060fe20000010000 */
[----:B------:R-:W-:Y:S02]  /*ccc0*/  F2FP.F16.F32.PACK_AB R170, R170, R196 ;  /* 0x000000c4aaaa723e */ /* 0x000fe400000000ff */
[C---:B----4-:R-:W-:Y:S01]  /*ccd0*/  FADD.FTZ R7, R199.reuse, R7 ;  /* 0x00000007c7077221 */ /* 0x050fe20000010000 */
[----:B------:R-:W-:Y:S01]  /*cce0*/  F2FP.F16.F32.PACK_AB R171, R199, R171 ;  /* 0x000000abc7ab723e */ /* 0x000fe200000000ff */
[----:B------:R-:W-:Y:S06]  /*ccf0*/  @!P0 BRA `(.L_x_9790) ;  /* 0x0000000000048947 */ /* 0x000fec0003800000 */
[----:B------:R-:W-:Y:S01]  /*cd00*/  BPT.TRAP 0x1 ;  /* 0x000000040000795c */ /* 0x000fe20000300000 */
.L_x_9790:
[----:B------:R3:W4:Y:S01]  /*cd10*/  SYNCS.PHASECHK.TRANS64.TRYWAIT P2, [R5+URZ+0x22850], R6 ;  /* 0x02285006050075a7 */ /* 0x000722000804017f */
[----:B------:R-:W-:Y:S05]  /*cd20*/  @!P0 BRA `(.L_x_9791) ;  /* 0x0000000000048947 */ /* 0x000fea0003800000 */
[----:B------:R-:W-:Y:S01]  /*cd30*/  BPT.TRAP 0x1 ;  /* 0x000000040000795c */ /* 0x000fe20000300000 */
.L_x_9791:
[----:B------:R-:W-:Y:S04]  /*cd40*/  BSSY B0, `(.L_x_9792) ;  /* 0x0000004000007945 */ /* 0x000fe80003800000 */
[----:B----4-:R-:W-:Y:S05]  /*cd50*/  @P2 BRA `(.L_x_9793) ;  /* 0x0000000000082947 */ /* 0x010fea0003800000 */
[----:B------:R-:W4:Y:S02]  /*cd60*/  SYNCS.PHASECHK.TRANS64.TRYWAIT P2, [R5+URZ+0x22850], R6 ;  /* 0x02285006050075a7 */ /* 0x000f24000804017f */
[----:B----4-:R-:W-:Y:S05]  /*cd70*/  @!P2 BRA `(.L_x_9794) ;  /* 0x000000dc00b8a947 */ /* 0x010fea0003800000 */
.L_x_9793:
[----:B------:R-:W-:Y:S05]  /*cd80*/  BSYNC B0 ;  /* 0x0000000000007941 */ /* 0x000fea0003800000 */
.L_x_9792:
[----:B------:R-:W5:Y:S01]  /*cd90*/  LDL R172, [R1+0x8] ;  /* 0x0000080001ac7983 */ /* 0x000f620000100800 */
[----:B------:R-:W-:Y:S05]  /*cda0*/  WARPSYNC.ALL ;  /* 0x0000000000007948 */ /* 0x000fea0003800000 */
[----:B------:R-:W0:Y:S01]  /*cdb0*/  S2R R174, SR_TID.X ;  /* 0x0000000000ae7919 */ /* 0x000e220000002100 */
[----:B------:R-:W-:Y:S02]  /*cdc0*/  IMAD.MOV.U32 R173, RZ, RZ, 0x40000040 ;  /* 0x40000040ffad7424 */ /* 0x000fe400078e00ff */
[----:B------:R-:W-:-:S03]  /*cdd0*/  IMAD.MOV.U32 R175, RZ, RZ, 0x40000040 ;  /* 0x40000040ffaf7424 */ /* 0x000fc600078e00ff */
[----:B------:R-:W-:Y:S01]  /*cde0*/  R2UR UR7, R173 ;  /* 0x00000000ad0772ca */ /* 0x000fe200000e0000 */
[----:B------:R-:W-:Y:S01]  /*cdf0*/  IMAD.MOV.U32 R173, RZ, RZ, 0x40000040 ;  /* 0x40000040ffad7424 */ /* 0x000fe200078e00ff */
[----:B0-----:R-:W-:-:S05]  /*ce00*/  SHF.R.U32.HI R174, RZ, 0x7, R174 ;  /* 0x00000007ffae7819 */ /* 0x001fca00000116ae */
[----:B-1-34-:R-:W-:-:S05]  /*ce10*/  VIADD R6, R174, 0x8 ;  /* 0x00000008ae067836 */ /* 0x01afca0000000000 */
[----:B------:R0:W-:Y:S06]  /*ce20*/  BAR.SYNC.DEFER_BLOCKING R6, 0x100 ;  /* 0x000400060000751d */ /* 0x0001ec0000010000 */
[----:B------:R-:W-:Y:S01]  /*ce30*/  WARPGROUP.ARRIVE ;  /* 0x00000000000079c5 */ /* 0x000fe20000000000 */
[----:B-----5:R-:W-:-:S04]  /*ce40*/  IMAD R172, R207, 0xc00, R172 ;  /* 0x00000c00cfac7824 */ /* 0x020fc800078e02ac */
[C---:B------:R-:W-:Y:S01]  /*ce50*/  VIADD R174, R172.reuse, 0x80 ;  /* 0x00000080acae7836 */ /* 0x040fe20000000000 */
[----:B------:R-:W-:-:S13]  /*ce60*/  R2UR UR6, R172 ;  /* 0x00000000ac0672ca */ /* 0x000fda00000e0000 */
        /* <DEDUP_REMOVED lines=8> */
[----:B------:R-:W-:Y:S01]  /*cef0*/  VIADD R152, R172, 0x100 ;  /* 0x00000100ac987836 */ /* 0x000fe20000000000 */
[----:B------:R-:W-:Y:S01]  /*cf00*/  WARPGROUP.ARRIVE ;  /* 0x00000000000079c5 */ /* 0x000fe20000000000 */
[----:B------:R-:W-:-:S03]  /*cf10*/  IMAD.MOV.U32 R153, RZ, RZ, 0x40000040 ;  /* 0x40000040ff997424 */ /* 0x000fc600078e00ff */
[----:B------:R-:W-:Y:S02]  /*cf20*/  R2UR UR6, R152 ;  /* 0x00000000980672ca */ /* 0x000fe400000e0000 */
[----:B------:R-:W-:Y:S01]  /*cf30*/  R2UR UR7, R153 ;  /* 0x00000000990772ca */ /* 0x000fe200000e0000 */
[----:B------:R-:W-:Y:S01]  /*cf40*/  IMAD.MOV.U32 R153, RZ, RZ, 0x40000040 ;  /* 0x40000040ff997424 */ /* 0x000fe200078e00ff */
[----:B------:R-:W-:-:S14]  /*cf50*/  IADD3 R152, R172, 0x180, RZ ;  /* 0x00000180ac987810 */ /* 0x000fdc0007ffe0ff */
[----:B------:R-:W-:Y:S01]  /*cf60*/  HGMMA.64x256x16.F32 R24, R156, gdesc[UR4].tnspB, R24, gsb0 ;  /* 0x43e000049c187df0 */ /* 0x000fe20008000818 */
[----:B------:R-:W-:Y:S01]  /*cf70*/  R2UR UR6, R152 ;  /* 0x00000000980672ca */ /* 0x000fe200000e0000 */
[C---:B------:R-:W-:Y:S01]  /*cf80*/  VIADD R152, R172.reuse, 0x200 ;  /* 0x00000200ac987836 */ /* 0x040fe20000000000 */
[----:B------:R-:W-:Y:S01]  /*cf90*/  R2UR UR7, R153 ;  /* 0x00000000990772ca */ /* 0x000fe200000e0000 */
[----:B------:R-:W-:Y:S02]  /*cfa0*/  IMAD.MOV.U32 R153, RZ, RZ, 0x40000040 ;  /* 0x40000040ff997424 */ /* 0x000fe400078e00ff */
[----:B------:R-:W-:Y:S01]  /*cfb0*/  VIADD R172, R172, 0x280 ;  /* 0x00000280acac7836 */ /* 0x000fe20000000000 */
[----:B------:R-:W-:Y:S02]  /*cfc0*/  WARPGROUP.DEPBAR.LE gsb0, 0x0 ;  /* 0x00008000000079c5 */ /* 0x000fe40000010000 */
[----:B------:R-:W-:-:S15]  /*cfd0*/  WARPGROUP.ARRIVE ;  /* 0x00000000000079c5 */ /* 0x000fde0000000000 */
[----:B------:R-:W-:-:S04]  /*cfe0*/  NOP ;  /* 0x0000000000007918 */ /* 0x000fc80000000000 */
        /* <DEDUP_REMOVED lines=14> */
[----:B0-----:R-:W-:Y:S05]  /*d0d0*/  @!P0 BRA `(.L_x_9795) ;  /* 0x0000000000048947 */ /* 0x001fea0003800000 */
[----:B------:R-:W-:Y:S01]  /*d0e0*/  BPT.TRAP 0x1 ;  /* 0x000000040000795c */ /* 0x000fe20000300000 */
.L_x_9795:
[----:B------:R-:W0:Y:S01]  /*d0f0*/  S2R R6, SR_CgaCtaId ;  /* 0x0000000000067919 */ /* 0x000e220000008800 */
[----:B------:R-:W-:Y:S02]  /*d100*/  VIADD R5, R5, 0x22860 ;  /* 0x0002286005057836 */ /* 0x000fe40000000000 */
[----:B------:R-:W-:Y:S02]  /*d110*/  IMAD.MOV.U32 R201, RZ, RZ, R176 ;  /* 0x000000ffffc97224 */ /* 0x000fe400078e00b0 */
[----:B------:R-:W-:Y:S01]  /*d120*/  IMAD.MOV.U32 R202, RZ, RZ, R0 ;  /* 0x000000ffffca7224 */ /* 0x000fe200078e0000 */
[----:B0-----:R-:W-:-:S04]  /*d130*/  PRMT R5, R6, 0x654, R5 ;  /* 0x0000065406057816 */ /* 0x001fc80000000005 */
[----:B------:R0:W-:Y:S01]  /*d140*/  SYNCS.ARRIVE.TRANS64.RED.A1T0 RZ, [R5+URZ], RZ ;  /* 0x000000ff05ff79a7 */ /* 0x0001e2000810043f */
[----:B------:R-:W-:Y:S05]  /*d150*/  @P1 BRA `(.L_x_9796) ;  /* 0xffffffe000301947 */ /* 0x000fea000383ffff */
.L_x_9784:
[----:B------:R-:W3:Y:S01]  /*d160*/  LDL.LU R154, [R1+0x38] ;  /* 0x00003800019a7983 */ /* 0x000ee20000300800 */
[----:B------:R-:W-:Y:S05]  /*d170*/  WARPSYNC.ALL ;  /* 0x0000000000007948 */ /* 0x000fea0003800000 */
[----:B------:R-:W1:Y:S01]  /*d180*/  SHFL.BFLY PT, R4, R10, 0x2, 0x1f ;  /* 0x0c401f000a047f89 */ /* 0x000e6200000e0000 */
[----:B------:R-:W-:Y:S01]  /*d190*/  IMAD.MOV.U32 R156, RZ, RZ, -0x800000 ;  /* 0xff800000ff9c7424 */ /* 0x000fe200078e00ff */
[----:B------:R-:W-:Y:S01]  /*d1a0*/  IADD3 R207, R207, 0x1, RZ ;  /* 0x00000001cfcf7810 */ /* 0x000fe20007ffe0ff */
[----:B------:R-:W-:Y:S01]  /*d1b0*/  IMAD.MOV.U32 R155, RZ, RZ, -0x800000 ;  /* 0xff800000ff9b7424 */ /* 0x000fe200078e00ff */
[----:B------:R4:W-:Y:S08]  /*d1c0*/  BAR.ARV R11, 0x100 ;  /* 0x0004000b0000751d */ /* 0x0009f00000002000 */
[----:B------:R-:W-:Y:S06]  /*d1d0*/  BAR.ARV 0x8, 0x180 ;  /* 0x0206000000007b1d */ /* 0x000fec0000002000 */
[----:B------:R-:W-:-:S04]  /*d1e0*/  ISETP.NE.AND P1, PT, R207, 0x2, PT ;  /* 0x00000002cf00780c */ /* 0x000fc80003f25270 */
[----:B------:R-:W-:Y:S01]  /*d1f0*/  SEL R207, R207, RZ, P1 ;  /* 0x000000ffcfcf7207 */ /* 0x000fe20000800000 */
[----:B-1----:R-:W-:-:S05]  /*d200*/  FADD.FTZ R4, R4, R10 ;  /* 0x0000000a04047221 */ /* 0x002fca0000010000 */
[----:B0-----:R-:W0:Y:S02]  /*d210*/  SHFL.BFLY PT, R5, R4, 0x1, 0x1f ;  /* 0x0c201f0004057f89 */ /* 0x001e2400000e0000 */
[----:B0-----:R-:W-:Y:S01]  /*d220*/  FADD.FTZ R5, R4, R5 ;  /* 0x0000000504057221 */ /* 0x001fe20000010000 */
[----:B------:R-:W-:-:S04]  /*d230*/  IMAD.MOV.U32 R4, RZ, RZ, RZ ;  /* 0x000000ffff047224 */ /* 0x000fc800078e00ff */
        /* <DEDUP_REMOVED lines=145> */
[----:B------:R-:W-:-:S02]  /*db50*/  SEL R0, RZ, 0x1, P1 ;  /* 0x00000001ff007807 */ /* 0x000fc40000800000 */
[----:B------:R-:W-:Y:S02]  /*db60*/  PLOP3.LUT P0, PT, PT, PT, PT, 0x8, 0x0 ;  /* 0x000000000000781c */ /* 0x000fe40003f0e170 */
[----:B------:R-:W-:Y:S01]  /*db70*/  LOP3.LUT R218, R218, R0, RZ, 0x3c, !PT ;  /* 0x00000000dada7212 */ /* 0x000fe200078e3cff */
[----:B---3--:R-:W-:-:S05]  /*db80*/  VIADD R154, R154, 0x1 ;  /* 0x000000019a9a7836 */ /* 0x008fca0000000000 */
[----:B------:R4:W-:Y:S05]  /*db90*/  STL [R1+0x38], R154 ;  /* 0x0000389a01007387 */ /* 0x0009ea0000100800 */
.L_x_9741:
[----:B------:R-:W-:Y:S05]  /*dba0*/  WARPSYNC.ALL ;  /* 0x0000000000007948 */ /* 0x000fea0003800000 */
[----:B------:R-:W0:Y:S01]  /*dbb0*/  S2R R0, SR_CgaCtaId ;  /* 0x0000000000007919 */ /* 0x000e220000008800 */
[----:B------:R-:W-:Y:S01]  /*dbc0*/  MOV R19, 0x400 ;  /* 0x0000040000137802 */ /* 0x000fe20000000f00 */
[----:B------:R-:W-:Y:S01]  /*dbd0*/  BSSY B0, `(.L_x_9797) ;  /* 0x0000521000007945 */ /* 0x000fe20003800000 */
[----:B------:R-:W-:Y:S02]  /*dbe0*/  BAR.SYNC.DEFER_BLOCKING 0x5, 0x180 ;  /* 0x0146000000007b1d */ /* 0x000fe40000010000 */
[----:B0-----:R-:W-:-:S05]  /*dbf0*/  LEA R19, R0, R19, 0x18 ;  /* 0x0000001300137211 */ /* 0x001fca00078ec0ff */
[----:B-----5:R0:W1:Y:S01]  /*dc00*/  LDS.128 R48, [R19+0x228d0] ;  /* 0x0228d00013307984 */ /* 0x0200620000000c00 */
[----:B------:R-:W-:Y:S06]  /*dc10*/  BAR.ARV 0x4, 0x180 ;  /* 0x0106000000007b1d */ /* 0x000fec0000002000 */
[----:B------:R-:W-:Y:S05]  /*dc20*/  @P0 BRA `(.L_x_9798) ;  /* 0x0000004000100947 */ /* 0x000fea0003800000 */
[----:B------:R-:W3:Y:S01]  /*dc30*/  LDL R3, [R1+0x154] ;  /* 0x0001540001037983 */ /* 0x000ee20000100800 */
[----:B------:R-:W-:-:S03]  /*dc40*/  ULDC UR4, c[0x0][0xad4] ;  /* 0x0002b50000047ab9 */ /* 0x000fc60000000800 */
[----:B------:R-:W3:Y:S01]  /*dc50*/  LDL.LU R10, [R1+0x28] ;  /* 0x00002800010a7983 */ /* 0x000ee20000300800 */
[----:B------:R-:W0:Y:S01]  /*dc60*/  S2R R0, SR_SWINHI ;  /* 0x0000000000007919 */ /* 0x000e220000002f00 */
[----:B--2-4-:R-:W-:Y:S02]  /*dc70*/  F2FP.F16.F32.PACK_AB R11, R31, R30 ;  /* 0x0000001e1f0b723e */ /* 0x014fe400000000ff */
[----:B------:R-:W-:Y:S01]  /*dc80*/  F2FP.F16.F32.PACK_AB R12, R33, R32 ;  /* 0x00000020210c723e */ /* 0x000fe200000000ff */
[----:B------:R-:W2:Y:S01]  /*dc90*/  LDL.LU R154, [R1+0x30] ;  /* 0x00003000019a7983 */ /* 0x000ea20000300800 */
[----:B------:R-:W-:Y:S02]  /*dca0*/  F2FP.F16.F32.PACK_AB R13, R35, R34 ;  /* 0x00000022230d723e */ /* 0x000fe400000000ff */
[----:B------:R-:W-:Y:S01]  /*dcb0*/  F2FP.F16.F32.PACK_AB R14, R37, R36 ;  /* 0x00000024250e723e */ /* 0x000fe200000000ff */
[----:B-1----:R-:W4:Y:S01]  /*dcc0*/  LDL.LU R48, [R1+0x34] ;  /* 0x0000340001307983 */ /* 0x002f220000300800 */
[----:B------:R-:W-:-:S02]  /*dcd0*/  MOV R6, R19 ;  /* 0x0000001300067202 */ /* 0x000fc40000000f00 */
[----:B0-----:R-:W-:Y:S02]  /*dce0*/  MOV R7, R0 ;  /* 0x0000000000077202 */ /* 0x001fe40000000f00 */
[----:B------:R-:W-:Y:S01]  /*dcf0*/  F2FP.F16.F32.PACK_AB R15, R39, R38 ;  /* 0x00000026270f723e */ /* 0x000fe200000000ff */
[----:B---3--:R-:W-:Y:S01]  /*dd00*/  IMAD.WIDE R20, R3, 0x2, R6 ;  /* 0x0000000203147825 */ /* 0x008fe200078e0206 */
[----:B------:R-:W-:-:S03]  /*dd10*/  ISETP.NE.AND P0, PT, R10, RZ, PT ;  /* 0x000000ff0a00720c */ /* 0x000fc60003f05270 */
[----:B------:R-:W-:Y:S01]  /*dd20*/  IMAD.MOV.U32 R9, RZ, RZ, R21 ;  /* 0x000000ffff097224 */ /* 0x000fe200078e0015 */
[----:B------:R-:W-:-:S04]  /*dd30*/  LOP3.LUT R0, R20, 0x380, RZ, 0xc0, !PT ;  /* 0x0000038014007812 */ /* 0x000fc800078ec0ff */
[----:B------:R-:W-:-:S04]  /*dd40*/  SHF.R.U64 R0, R0, 0x3, RZ ;  /* 0x0000000300007819 */ /* 0x000fc800000012ff */
[----:B------:R-:W-:Y:S02]  /*dd50*/  LOP3.LUT R8, R0, R20, RZ, 0x3c, !PT ;  /* 0x0000001400087212 */ /* 0x000fe400078e3cff */
[----:B------:R-:W-:Y:S01]  /*dd60*/  SEL R0, R10, UR4, P0 ;  /* 0x000000040a007c07 */ /* 0x000fe20008000000 */
[----:B------:R-:W-:Y:S05]  /*dd70*/  WARPSYNC.ALL ;  /* 0x0000000000007948 */ /* 0x000fea0003800000 */
[----:B------:R-:W-:Y:S01]  /*dd80*/  MOV R3, R8 ;  /* 0x0000000800037202 */ /* 0x000fe20000000f00 */
[----:B------:R-:W-:Y:S01]  /*dd90*/  ULDC.64 UR4, c[0x0][0xc00] ;  /* 0x0003000000047ab9 */ /* 0x000fe20000000a00 */
[----:B------:R-:W-:Y:S01]  /*dda0*/  F2FP.F16.F32.PACK_AB R8, R153, R152 ;  /* 0x000000989908723e */ /* 0x000fe200000000ff */
[----:B------:R-:W-:Y:S01]  /*ddb0*/  ULDC.64 UR6, c[0x0][0xc08] ;  /* 0x0003020000067ab9 */ /* 0x000fe20000000a00 */
[----:B------:R-:W-:-:S02]  /*ddc0*/  F2FP.F16.F32.PACK_AB R9, R27, R26 ;  /* 0x0000001a1b09723e */ /* 0x000fc400000000ff */
[----:B------:R-:W-:Y:S01]  /*ddd0*/  F2FP.F16.F32.PACK_AB R10, R29, R28 ;  /* 0x0000001c1d0a723e */ /* 0x000fe200000000ff */
[----:B------:R-:W-:Y:S06]  /*dde0*/  BAR.SYNC.DEFER_BLOCKING 0x1, 0x100 ;  /* 0x0044000000007b1d */ /* 0x000fec0000010000 */
        /* <DEDUP_REMOVED lines=108> */
[----:B------:R-:W-:-:S04]  /*e4b0*/  LOP3.LUT R3, R8, 0x380, RZ, 0xc0, !PT ;  /* 0x0000038008037812 */ /* 0x000fc800078ec0ff */
[----:B------:R-:W-:Y:S02]  /*e4c0*/  SHF.R.U64 R3, R3, 0x3, RZ ;  /* 0x0000000303037819 */ /* 0x000fe400000012ff */
[----:B------:R-:W-:Y:S02]  /*e4d0*/  IADD3.X R9, RZ, R21, RZ, P0, !PT ;  /* 0x00000015ff097210 */ /* 0x000fe400007fe4ff */
[----:B------:R-:W-:Y:S02]  /*e4e0*/  LOP3.LUT R8, R3, R8, RZ, 0x3c, !PT ;  /* 0x0000000803087212 */ /* 0x000fe400078e3cff */
[----:B------:R-:W-:Y:S02]  /*e4f0*/  F2FP.F16.F32.PACK_AB R12, R113, R112 ;  /* 0x00000070710c723e */ /* 0x000fe400000000ff */
[----:B------:R-:W-:Y:S02]  /*e500*/  MOV R8, R8 ;  /* 0x0000000800087202 */ /* 0x000fe40000000f00 */
[----:B------:R-:W-:-:S02]  /*e510*/  F2FP.F16.F32.PACK_AB R13, R115, R114 ;  /* 0x00000072730d723e */ /* 0x000fc400000000ff */
        /* <DEDUP_REMOVED lines=46> */
[----:B------:R0:W-:Y:S01]  /*e800*/  STSM.16.M88.4 [R20], R12 ;  /* 0x0000000c14007844 */ /* 0x0001e20000000200 */
[----:B------:R-:W-:Y:S01]  /*e810*/  BAR.SYNC.DEFER_BLOCKING 0x1, 0x100 ;  /* 0x0044000000007b1d */ /* 0x000fe20000010000 */
[----:B------:R-:W-:-:S04]  /*e820*/  ISETP.NE.U32.AND P1, PT, RZ, UR4, PT ;  /* 0x00000004ff007c0c */ /* 0x000fc8000bf25070 */
[----:B------:R-:W-:Y:S02]  /*e830*/  ISETP.NE.AND.EX P1, PT, RZ, UR5, PT, P1 ;  /* 0x00000005ff007c0c */ /* 0x000fe4000bf25310 */
[----:B--2---:R-:W-:Y:S01]  /*e840*/  IADD3 R10, P0, R154, UR4, RZ ;  /* 0x000000049a0a7c10 */ /* 0x004fe2000ff1e0ff */
[----:B------:R-:W-:-:S03]  /*e850*/  IMAD.MOV.U32 R8, RZ, RZ, RZ ;  /* 0x000000ffff087224 */ /* 0x000fc600078e00ff */
[----:B----4-:R-:W-:-:S07]  /*e860*/  IADD3.X R11, R48, UR5, RZ, P0, !PT ;  /* 0x00000005300b7c10 */ /* 0x010fce00087fe4ff */
[----:B------:R-:W5:Y:S01]  /*e870*/  @P1 LDG.E R8, desc[UR40][R10.64] ;  /* 0x000000280a081981 */ /* 0x000f62000c1e1900 */
[----:B------:R-:W-:-:S04]  /*e880*/  ISETP.NE.U32.AND P0, PT, RZ, UR6, PT ;  /* 0x00000006ff007c0c */ /* 0x000fc8000bf05070 */
[----:B------:R-:W-:-:S13]  /*e890*/  ISETP.NE.AND.EX P0, PT, RZ, UR7, PT, P0 ;  /* 0x00000007ff007c0c */ /* 0x000fda000bf05300 */
[----:B0-----:R-:W-:Y:S01]  /*e8a0*/  @P0 IADD3 R12, P2, R154, UR6, RZ ;  /* 0x000000069a0c0c10 */ /* 0x001fe2000ff5e0ff */
[----:B------:R-:W-:-:S03]  /*e8b0*/  ULDC UR6, c[0x0][0xa88] ;  /* 0x0002a20000067ab9 */ /* 0x000fc60000000800 */
[----:B------:R-:W-:Y:S02]  /*e8c0*/  @P0 IADD3.X R13, R48, UR7, RZ, P2, !PT ;  /* 0x00000007300d0c10 */ /* 0x000fe400097fe4ff */
[----:B------:R-:W-:Y:S01]  /*e8d0*/  ISETP.GT.AND P2, PT, R0, 0x1, PT ;  /* 0x000000010000780c */ /* 0x000fe20003f44270 */
[----:B------:R-:W-:Y:S02]  /*e8e0*/  IMAD.MOV.U32 R0, RZ, RZ, 0x9b8 ;  /* 0x000009b8ff007424 */ /* 0x000fe400078e00ff */
[----:B------:R-:W-:-:S03]  /*e8f0*/  IMAD.U32 R20, RZ, RZ, UR6 ;  /* 0x00000006ff147e24 */ /* 0x000fc6000f8e00ff */
[----:B------:R-:W-:-:S03]  /*e900*/  SEL R0, R0, 0x978, P2 ;  /* 0x0000097800007807 */ /* 0x000fc60001000000 */
[----:B------:R0:W5:Y:S01]  /*e910*/  @P0 LDG.E R20, desc[UR40][R12.64] ;  /* 0x000000280c140981 */ /* 0x000162000c1e1900 */
[----:B------:R1:W2:Y:S08]  /*e920*/  LDC.64 R14, c[0x0][R0+0x220] ;  /* 0x00008800000e7b82 */ /* 0x0002b00000000a00 */
[----:B0-----:R1:W0:Y:S01]  /*e930*/  LDC.64 R12, c[0x0][R0+0x218] ;  /* 0x00008600000c7b82 */ /* 0x0012220000000a00 */
[----:B------:R-:W-:Y:S05]  /*e940*/  @P0 BRA `(.L_x_9799) ;  /* 0x0000000000100947 */ /* 0x000fea0003800000 */
[----:B------:R-:W-:Y:S05]  /*e950*/  @!P1 BRA `(.L_x_9799) ;  /* 0x00000000000c9947 */ /* 0x000fea0003800000 */
[----:B-----5:R-:W3:Y:S04]  /*e960*/  LDG.E R20, desc[UR40][R10.64] ;  /* 0x000000280a147981 */ /* 0x020ee8000c1e1900 */
[----:B------:R-:W3:Y:S02]  /*e970*/  LDG.E R10, desc[UR40][R10.64+0x4] ;  /* 0x000004280a0a7981 */ /* 0x000ee4000c1e1900 */
[----:B---3--:R-:W-:-:S07]  /*e980*/  IMAD.IADD R20, R10, 0x1, -R20 ;  /* 0x000000010a147824 */ /* 0x008fce00078e0a14 */
.L_x_9799:
[----:B------:R-:W3:Y:S01]  /*e990*/  LDL.LU R3, [R1+0x2c] ;  /* 0x00002c0001037983 */ /* 0x000ee20000300800 */
[----:B------:R-:W4:Y:S03]  /*e9a0*/  LDC R158, c[0x0][0xbe8] ;  /* 0x0002fa00ff9e7b82 */ /* 0x000f260000000800 */
[----:B------:R-:W2:Y:S04]  /*e9b0*/  LDL.LU R9, [R1+0xc4] ;  /* 0x0000c40001097983 */ /* 0x000ea80000300800 */
[----:B------:R-:W2:Y:S04]  /*e9c0*/  LDL R159, [R1+0x40] ;  /* 0x00004000019f7983 */ /* 0x000ea80000100800 */
[----:B------:R-:W2:Y:S04]  /*e9d0*/  LDL R163, [R1+0x150] ;  /* 0x0001500001a37983 */ /* 0x000ea80000100800 */
[----:B------:R-:W2:Y:S04]  /*e9e0*/  LDL R160, [R1+0x3c] ;  /* 0x00003c0001a07983 */ /* 0x000ea80000100800 */
[----:B------:R-:W2:Y:S04]  /*e9f0*/  LDL R162, [R1+0x14c] ;  /* 0x00014c0001a27983 */ /* 0x000ea80000100800 */
[----:B------:R-:W2:Y:S01]  /*ea00*/  LDL R161, [R1+0xc8] ;  /* 0x0000c80001a17983 */ /* 0x000ea20000100800 */
[----:B------:R-:W1:Y:S01]  /*ea10*/  LDC.64 R10, c[0x0][R0+0x228] ;  /* 0x00008a00000a7b82 */ /* 0x000e620000000a00 */
[----:B----4-:R-:W-:-:S02]  /*ea20*/  ISETP.NE.AND P1, PT, R158, 0x1, PT ;  /* 0x000000019e00780c */ /* 0x010fc40003f25270 */
[----:B------:R-:W-:-:S04]  /*ea30*/  ISETP.NE.U32.AND P0, PT, RZ, UR4, PT ;  /* 0x00000004ff007c0c */ /* 0x000fc8000bf05070 */
[----:B------:R-:W-:-:S07]  /*ea40*/  ISETP.NE.AND.EX P0, PT, RZ, UR5, PT, P0 ;  /* 0x00000005ff007c0c */ /* 0x000fce000bf05300 */
[----:B------:R-:W4:Y:S01]  /*ea50*/  @P1 LDC R154, c[0x0][0xbec] ;  /* 0x0002fb00ff9a1b82 */ /* 0x000f220000000800 */
[-C--:B0-----:R-:W-:Y:S02]  /*ea60*/  IMAD R21, R13, R205.reuse, RZ ;  /* 0x000000cd0d157224 */ /* 0x081fe400078e02ff */
[----:B------:R-:W-:-:S05]  /*ea70*/  IMAD.WIDE.U32 R12, R12, R205, RZ ;  /* 0x000000cd0c0c7225 */ /* 0x000fca00078e00ff */
[----:B------:R-:W0:Y:S01]  /*ea80*/  @P1 LDC R157, c[0x0][0xbf0] ;  /* 0x0002fc00ff9d1b82 */ /* 0x000e220000000800 */
[----:B------:R-:W-:Y:S01]  /*ea90*/  IMAD.IADD R48, R13, 0x1, R21 ;  /* 0x000000010d307824 */ /* 0x000fe200078e0215 */
[----:B---3--:R-:W-:Y:S02]  /*eaa0*/  SEL R3, R3, RZ, !P0 ;  /* 0x000000ff03037207 */ /* 0x008fe40004000000 */
[----:B--2---:R-:W-:-:S03]  /*eab0*/  SEL R9, R9, RZ, !P0 ;  /* 0x000000ff09097207 */ /* 0x004fc60004000000 */
[----:B------:R-:W-:-:S04]  /*eac0*/  IMAD R15, R15, R3, RZ ;  /* 0x000000030f0f7224 */ /* 0x000fc800078e02ff */
[C---:B------:R-:W-:Y:S02]  /*ead0*/  IMAD R9, R14.reuse, R9, R15 ;  /* 0x000000090e097224 */ /* 0x040fe400078e020f */
[----:B------:R-:W-:-:S04]  /*eae0*/  IMAD.WIDE.U32 R14, R14, R3, RZ ;  /* 0x000000030e0e7225 */ /* 0x000fc800078e00ff */
[----:B------:R-:W-:Y:S01]  /*eaf0*/  IMAD.IADD R15, R15, 0x1, R9 ;  /* 0x000000010f0f7824 */ /* 0x000fe200078e0209 */
[--C-:B-----5:R-:W-:Y:S02]  /*eb00*/  IADD3 R14, P0, P3, R14, R12, R8.reuse ;  /* 0x0000000c0e0e7210 */ /* 0x120fe40007b1e008 */
[----:B------:R-:W-:Y:S02]  /*eb10*/  SHF.R.S32.HI R9, RZ, 0x1f, R8 ;  /* 0x0000001fff097819 */ /* 0x000fe40000011408 */
[----:B------:R-:W-:Y:S02]  /*eb20*/  SEL R12, R159, RZ, P2 ;  /* 0x000000ff9f0c7207 */ /* 0x000fe40001000000 */
[----:B------:R-:W-:Y:S01]  /*eb30*/  IADD3.X R15, R15, R48, R9, P0, P3 ;  /* 0x000000300f0f7210 */ /* 0x000fe200007e6409 */
[----:B------:R-:W-:Y:S02]  /*eb40*/  IMAD R48, R160, 0x80, R163 ;  /* 0x00000080a0307824 */ /* 0x000fe400078e02a3 */
[----:B-1----:R-:W-:-:S02]  /*eb50*/  IMAD R21, R11, R12, RZ ;  /* 0x0000000c0b157224 */ /* 0x002fc400078e02ff */
[----:B------:R-:W-:-:S04]  /*eb60*/  IMAD.WIDE.U32 R12, R10, R12, RZ ;  /* 0x0000000c0a0c7225 */ /* 0x000fc800078e00ff */
[----:B----4-:R-:W-:-:S04]  /*eb70*/  @P1 IMAD.HI.U32 R10, R48, R154, RZ ;  /* 0x0000009a300a1227 */ /* 0x010fc800078e00ff */
[----:B------:R-:W-:Y:S01]  /*eb80*/  IMAD.MOV.U32 R154, RZ, RZ, R48 ;  /* 0x000000ffff9a7224 */ /* 0x000fe200078e0030 */
[----:B0-----:R-:W-:Y:S02]  /*eb90*/  @P1 SHF.R.U32.HI R154, RZ, R157, R10 ;  /* 0x0000009dff9a1219 */ /* 0x001fe4000001160a */
[----:B------:R0:W1:Y:S01]  /*eba0*/  LDC.64 R10, c[0x0][R0+0x210] ;  /* 0x00008400000a7b82 */ /* 0x0000620000000a00 */
[----:B------:R-:W-:Y:S02]  /*ebb0*/  IADD3 R21, R13, R21, RZ ;  /* 0x000000150d157210 */ /* 0x000fe40007ffe0ff */
[----:B------:R-:W-:Y:S02]  /*ebc0*/  IADD3 R12, P0, P3, R154, R14, R12 ;  /* 0x0000000e9a0c7210 */ /* 0x000fe40007b1e00c */
[----:B0-----:R-:W-:-:S04]  /*ebd0*/  SHF.R.S32.HI R0, RZ, 0x1f, R154 ;  /* 0x0000001fff007819 */ /* 0x001fc8000001149a */
[----:B------:R-:W-:Y:S02]  /*ebe0*/  IADD3.X R13, R0, R15, R21, P0, P3 ;  /* 0x0000000f000d7210 */ /* 0x000fe400007e6415 */
[----:B------:R-:W0:Y:S01]  /*ebf0*/  LDC.64 R14, c[0x0][0xba8] ;  /* 0x0002ea00ff0e7b82 */ /* 0x000e220000000a00 */
[----:B------:R-:W-:-:S04]  /*ec00*/  IMAD.MOV R21, RZ, RZ, -R154 ;  /* 0x000000ffff157224 */ /* 0x000fc800078e0a9a */
[----:B------:R-:W-:-:S05]  /*ec10*/  IMAD R21, R158, R21, R48 ;  /* 0x000000159e157224 */ /* 0x000fca00078e0230 */
[----:B------:R-:W-:Y:S01]  /*ec20*/  SHF.R.S32.HI R0, RZ, 0x1f, R21 ;  /* 0x0000001fff007819 */ /* 0x000fe20000011415 */
[----:B0-----:R-:W0:Y:S08]  /*ec30*/  @!P2 LDC R14, c[0x0][0xb50] ;  /* 0x0002d400ff0eab82 */ /* 0x001e300000000800 */
[----:B------:R-:W2:Y:S01]  /*ec40*/  @!P2 LDC R15, c[0x0][0xb54] ;  /* 0x0002d500ff0fab82 */ /* 0x000ea20000000800 */
[----:B-1----:R-:W-:-:S02]  /*ec50*/  IMAD R11, R11, R21, RZ ;  /* 0x000000150b0b7224 */ /* 0x002fc400078e02ff */
[----:B------:R-:W-:-:S04]  /*ec60*/  IMAD.WIDE.U32 R12, R10, R21, R12 ;  /* 0x000000150a0c7225 */ /* 0x000fc800078e000c */
[----:B------:R-:W-:-:S04]  /*ec70*/  IMAD R0, R10, R0, R11 ;  /* 0x000000000a007224 */ /* 0x000fc800078e020b */
[----:B------:R-:W-:Y:S01]  /*ec80*/  IMAD.IADD R0, R13, 0x1, R0 ;  /* 0x000000010d007824 */ /* 0x000fe200078e0200 */
[----:B0-----:R-:W-:-:S04]  /*ec90*/  LEA R14, P0, R12, R14, 0x2 ;  /* 0x0000000e0c0e7211 */ /* 0x001fc800078010ff */
[----:B--2---:R-:W-:Y:S01]  /*eca0*/  LEA.HI.X R0, R12, R15, R0, 0x2, P0 ;  /* 0x0000000f0c007211 */ /* 0x004fe200000f1400 */
[----:B------:R-:W-:Y:S01]  /*ecb0*/  SHFL.IDX PT, R10, R14, RZ, 0x1c1f ;  /* 0x001c1fff0e0a7589 */ /* 0x000fe200000e0000 */
[----:B------:R-:W-:-:S03]  /*ecc0*/  IMAD R21, R160, 0x80, R162 ;  /* 0x00000080a0157824 */ /* 0x000fc600078e02a2 */
[----:B------:R-:W0:Y:S04]  /*ecd0*/  SHFL.IDX PT, R11, R0, RZ, 0x1c1f ;  /* 0x001c1fff000b7589 */ /* 0x000e2800000e0000 */
[----:B------:R-:W-:Y:S04]  /*ece0*/  SHFL.IDX PT, R12, R14, 0x1, 0x1c1f ;  /* 0x003c1f000e0c7f89 */ /* 0x000fe800000e0000 */
[----:B------:R1:W2:Y:S01]  /*ecf0*/  SHFL.IDX PT, R13, R0, 0x1, 0x1c1f ;  /* 0x003c1f00000d7f89 */ /* 0x0002a200000e0000 */
[----:B------:R-:W-:Y:S01]  /*ed00*/  LOP3.LUT P0, RZ, R161, 0x3, RZ, 0xc0, !PT ;  /* 0x00000003a1ff7812 */ /* 0x000fe2000780c0ff */
[----:B-1----:R-:W-:-:S02]  /*ed10*/  IMAD R0, R20, R158, RZ ;  /* 0x0000009e14007224 */ /* 0x002fc400078e02ff */
[----:B------:R-:W-:-:S03]  /*ed20*/  VIADD R20, R21, 0x8 ;  /* 0x0000000815147836 */ /* 0x000fc60000000000 */
[-C--:B------:R-:W-:Y:S02]  /*ed30*/  ISETP.GE.OR P3, PT, R21, R0.reuse, P0 ;  /* 0x000000001500720c */ /* 0x080fe40000766670 */
[----:B------:R-:W-:-:S11]  /*ed40*/  ISETP.GE.OR P0, PT, R20, R0, P0 ;  /* 0x000000001400720c */ /* 0x000fd60000706670 */
[----:B0-----:R0:W-:Y:S04]  /*ed50*/  @!P3 ST.E desc[UR40][R10.64], R156 ;  /* 0x0000009c0a00b985 */ /* 0x0011e8000c101928 */
[----:B--2---:R0:W-:Y:S01]  /*ed60*/  @!P0 ST.E desc[UR40][R12.64], R155 ;  /* 0x0000009b0c008985 */ /* 0x0041e2000c101928 */
[----:B------:R-:W-:Y:S05]  /*ed70*/  @P2 BRA `(.L_x_9800) ;  /* 0x00000010009c2947 */ /* 0x000fea0003800000 */
[----:B0-----:R-:W0:Y:S01]  /*ed80*/  S2R R11, SR_TID.X ;  /* 0x00000000000b7919 */ /* 0x001e220000002100 */
[----:B------:R-:W1:Y:S01]  /*ed90*/  @P1 LDC R20, c[0x0][0xbec] ;  /* 0x0002fb00ff141b82 */ /* 0x000e620000000800 */
[----:B------:R-:W-:-:S07]  /*eda0*/  ULDC.64 UR4, c[0x0][0xaa0] ;  /* 0x0002a80000047ab9 */ /* 0x000fce0000000a00 */
[----:B------:R-:W2:Y:S01]  /*edb0*/  @P1 LDC R21, c[0x0][0xbf0] ;  /* 0x0002fc00ff151b82 */ /* 0x000ea20000000800 */
[----:B0-----:R-:W-:-:S05]  /*edc0*/  VIADD R11, R11, 0xffffff80 ;  /* 0xffffff800b0b7836 */ /* 0x001fca0000000000 */
[----:B------:R-:W-:-:S04]  /*edd0*/  SHF.R.S32.HI R12, RZ, 0x1f, R11 ;  /* 0x0000001fff0c7819 */ /* 0x000fc8000001140b */
[----:B------:R-:W-:-:S04]  /*ede0*/  LEA.HI R12, R12, R11, RZ, 0x3 ;  /* 0x0000000b0c0c7211 */ /* 0x000fc800078f18ff */
[----:B------:R-:W-:-:S05]  /*edf0*/  SHF.R.S32.HI R10, RZ, 0x3, R12 ;  /* 0x00000003ff0a7819 */ /* 0x000fca000001140c */
[----:B------:R-:W-:-:S04]  /*ee00*/  IMAD R5, R10, 0x40, R211 ;  /* 0x000000400a057824 */ /* 0x000fc800078e02d3 */
[----:B------:R-:W-:-:S03]  /*ee10*/  IMAD.WIDE R6, R5, 0x2, R6 ;  /* 0x0000000205067825 */ /* 0x000fc600078e0206 */
[C---:B------:R-:W-:Y:S02]  /*ee20*/  IADD3 R41, P5, R6.reuse, 0x5000, RZ ;  /* 0x0000500006297810 */ /* 0x040fe40007fbe0ff */
[C---:B------:R-:W-:Y:S02]  /*ee30*/  IADD3 R25, P0, R6.reuse, 0x1000, RZ ;  /* 0x0000100006197810 */ /* 0x040fe40007f1e0ff */
[----:B------:R-:W-:Y:S02]  /*ee40*/  LOP3.LUT R40, R41, 0x380, RZ, 0xc0, !PT ;  /* 0x0000038029287812 */ /* 0x000fe400078ec0ff */
[C---:B------:R-:W-:Y:S02]  /*ee50*/  IADD3 R29, P2, R6.reuse, 0x2000, RZ ;  /* 0x00002000061d7810 */ /* 0x040fe40007f5e0ff */
[C---:B------:R-:W-:Y:S02]  /*ee60*/  IADD3 R33, P3, R6.reuse, 0x3000, RZ ;  /* 0x0000300006217810 */ /* 0x040fe40007f7e0ff */
[----:B------:R-:W-:-:S02]  /*ee70*/  IADD3 R37, P4, R6, 0x4000, RZ ;  /* 0x0000400006257810 */ /* 0x000fc40007f9e0ff */
[----:B------:R-:W-:Y:S02]  /*ee80*/  SHF.R.U64 R40, R40, 0x3, RZ ;  /* 0x0000000328287819 */ /* 0x000fe400000012ff */
[----:B------:R-:W-:Y:S02]  /*ee90*/  LOP3.LUT R24, R25, 0x380, RZ, 0xc0, !PT ;  /* 0x0000038019187812 */ /* 0x000fe400078ec0ff */
[----:B------:R-:W-:Y:S02]  /*eea0*/  LOP3.LUT R28, R29, 0x380, RZ, 0xc0, !PT ;  /* 0x000003801d1c7812 */ /* 0x000fe400078ec0ff */
[----:B------:R-:W-:Y:S02]  /*eeb0*/  LOP3.LUT R32, R33, 0x380, RZ, 0xc0, !PT ;  /* 0x0000038021207812 */ /* 0x000fe400078ec0ff */
[----:B------:R-:W-:Y:S02]  /*eec0*/  LOP3.LUT R36, R37, 0x380, RZ, 0xc0, !PT ;  /* 0x0000038025247812 */ /* 0x000fe400078ec0ff */
[----:B------:R-:W-:Y:S01]  /*eed0*/  LOP3.LUT R40, R40, R41, RZ, 0x3c, !PT ;  /* 0x0000002928287212 */ /* 0x000fe200078e3cff */
[----:B------:R-:W-:Y:S01]  /*eee0*/  IMAD.X R41, RZ, RZ, R7, P5 ;  /* 0x000000ffff297224 */ /* 0x000fe200028e0607 */
[----:B------:R-:W-:-:S02]  /*eef0*/  IADD3 R65, P5, R6, 0xa000, RZ ;  /* 0x0000a00006417810 */ /* 0x000fc40007fbe0ff */
[----:B------:R-:W-:Y:S02]  /*ef00*/  SHF.R.U64 R24, R24, 0x3, RZ ;  /* 0x0000000318187819 */ /* 0x000fe400000012ff */
[----:B------:R-:W-:Y:S01]  /*ef10*/  SHF.R.U64 R28, R28, 0x3, RZ ;  /* 0x000000031c1c7819 */ /* 0x000fe200000012ff */
[----:B------:R-:W-:Y:S01]  /*ef20*/  IMAD R9, R9, UR4, RZ ;  /* 0x0000000409097c24 */ /* 0x000fe2000f8e02ff */
[----:B------:R-:W-:Y:S01]  /*ef30*/  SHF.R.U64 R32, R32, 0x3, RZ ;  /* 0x0000000320207819 */ /* 0x000fe200000012ff */
[----:B------:R-:W5:Y:S01]  /*ef40*/  LD.E.128 R40, desc[UR40][R40.64] ;  /* 0x0000002828287980 */ /* 0x000f62000c101d00 */
[----:B------:R-:W-:Y:S02]  /*ef50*/  SHF.R.U64 R36, R36, 0x3, RZ ;  /* 0x0000000324247819 */ /* 0x000fe400000012ff */
[----:B------:R-:W-:Y:S02]  /*ef60*/  LOP3.LUT R64, R65, 0x380, RZ, 0xc0, !PT ;  /* 0x0000038041407812 */ /* 0x000fe400078ec0ff */
        /* <DEDUP_REMOVED lines=14> */
[----:B------:R-:W-:Y:S01]  /*f050*/  SHF.R.U64 R64, R64, 0x3, RZ ;  /* 0x0000000340407819 */ /* 0x000fe200000012ff */
[----:B------:R-:W5:Y:S01]  /*f060*/  LD.E.128 R32, desc[UR40][R32.64] ;  /* 0x0000002820207980 */ /* 0x000f62000c101d00 */
[----:B------:R-:W-:Y:S02]  /*f070*/  LOP3.LUT R44, R45, 0x380, RZ, 0xc0, !PT ;  /* 0x000003802d2c7812 */ /* 0x000fe400078ec0ff */
[----:B------:R-:W-:Y:S01]  /*f080*/  LOP3.LUT R52, R53, 0x380, RZ, 0xc0, !PT ;  /* 0x0000038035347812 */ /* 0x000fe200078ec0ff */
[----:B------:R-:W5:Y:S01]  /*f090*/  LD.E.128 R36, desc[UR40][R36.64] ;  /* 0x0000002824247980 */ /* 0x000f62000c101d00 */
[----:B------:R-:W-:-:S02]  /*f0a0*/  LOP3.LUT R56, R57, 0x380, RZ, 0xc0, !PT ;  /* 0x0000038039387812 */ /* 0x000fc400078ec0ff */
[----:B------:R-:W-:Y:S02]  /*f0b0*/  LOP3.LUT R60, R61, 0x380, RZ, 0xc0, !PT ;  /* 0x000003803d3c7812 */ /* 0x000fe400078ec0ff */
[----:B------:R-:W-:Y:S01]  /*f0c0*/  LOP3.LUT R64, R64, R65, RZ, 0x3c, !PT ;  /* 0x0000004140407212 */ /* 0x000fe200078e3cff */
[--C-:B------:R-:W-:Y:S01]  /*f0d0*/  IMAD.X R65, RZ, RZ, R7.reuse, P5 ;  /* 0x000000ffff417224 */ /* 0x100fe200028e0607 */
[C---:B------:R-:W-:Y:S02]  /*f0e0*/  LOP3.LUT R15, R6.reuse, 0x380, RZ, 0xc0, !PT ;  /* 0x00000380060f7812 */ /* 0x040fe400078ec0ff */
[----:B------:R-:W-:Y:S02]  /*f0f0*/  IADD3 R13, P5, R6, 0xf000, RZ ;  /* 0x0000f000060d7810 */ /* 0x000fe40007fbe0ff */
[----:B------:R-:W-:Y:S01]  /*f100*/  SHF.R.U64 R44, R44, 0x3, RZ ;  /* 0x000000032c2c7819 */ /* 0x000fe200000012ff */
[----:B------:R-:W5:Y:S01]  /*f110*/  LD.E.128 R64, desc[UR40][R64.64] ;  /* 0x0000002840407980 */ /* 0x000f62000c101d00 */
[----:B------:R-:W-:Y:S01]  /*f120*/  SHF.R.U64 R52, R52, 0x3, RZ ;  /* 0x0000000334347819 */ /* 0x000fe200000012ff */
[----:B------:R-:W-:Y:S01]  /*f130*/  IMAD.X R85, RZ, RZ, R7, P5 ;  /* 0x000000ffff557224 */ /* 0x000fe200028e0607 */
[----:B------:R-:W-:-:S02]  /*f140*/  SHF.R.U64 R56, R56, 0x3, RZ ;  /* 0x0000000338387819 */ /* 0x000fc400000012ff */
[----:B------:R-:W-:Y:S02]  /*f150*/  SHF.R.U64 R60, R60, 0x3, RZ ;  /* 0x000000033c3c7819 */ /* 0x000fe400000012ff */
[----:B------:R-:W-:Y:S02]  /*f160*/  SHF.R.U64 R15, R15, 0x3, RZ ;  /* 0x000000030f0f7819 */ /* 0x000fe400000012ff */
[----:B------:R-:W-:Y:S02]  /*f170*/  LOP3.LUT R5, R13, 0x380, RZ, 0xc0, !PT ;  /* 0x000003800d057812 */ /* 0x000fe400078ec0ff */
[----:B------:R-:W-:Y:S01]  /*f180*/  LOP3.LUT R44, R44, R45, RZ, 0x3c, !PT ;  /* 0x0000002d2c2c7212 */ /* 0x000fe200078e3cff */
[--C-:B------:R-:W-:Y:S01]  /*f190*/  IMAD.X R45, RZ, RZ, R7.reuse, P0 ;  /* 0x000000ffff2d7224 */ /* 0x100fe200000e0607 */
[----:B------:R-:W-:Y:S02]  /*f1a0*/  LOP3.LUT R52, R52, R53, RZ, 0x3c, !PT ;  /* 0x0000003534347212 */ /* 0x000fe400078e3cff */
[----:B------:R-:W-:Y:S01]  /*f1b0*/  LOP3.LUT R56, R56, R57, RZ, 0x3c, !PT ;  /* 0x0000003938387212 */ /* 0x000fe200078e3cff */
[--C-:B------:R-:W-:Y:S01]  /*f1c0*/  IMAD.X R57, RZ, RZ, R7.reuse, P3 ;  /* 0x000000ffff397224 */ /* 0x100fe200018e0607 */
[----:B------:R-:W-:Y:S01]  /*f1d0*/  LOP3.LUT R60, R60, R61, RZ, 0x3c, !PT ;  /* 0x0000003d3c3c7212 */ /* 0x000fe200078e3cff */
[----:B------:R-:W-:Y:S01]  /*f1e0*/  IMAD.X R61, RZ, RZ, R7, P4 ;  /* 0x000000ffff3d7224 */ /* 0x000fe200020e0607 */
[----:B------:R-:W-:Y:S01]  /*f1f0*/  IADD3.X R53, RZ, R7, RZ, P2, !PT ;  /* 0x00000007ff357210 */ /* 0x000fe200017fe4ff */
[----:B------:R-:W5:Y:S01]  /*f200*/  LD.E.128 R44, desc[UR40][R44.64] ;  /* 0x000000282c2c7980 */ /* 0x000f62000c101d00 */
[----:B------:R-:W-:-:S02]  /*f210*/  IADD3 R69, P0, R6, 0xb000, RZ ;  /* 0x0000b00006457810 */ /* 0x000fc40007f1e0ff */
[C---:B------:R-:W-:Y:S01]  /*f220*/  IADD3 R73, P2, R6.reuse, 0xc000, RZ ;  /* 0x0000c00006497810 */ /* 0x040fe20007f5e0ff */
[----:B------:R-:W5:Y:S01]  /*f230*/  LD.E.128 R56, desc[UR40][R56.64] ;  /* 0x0000002838387980 */ /* 0x000f62000c101d00 */
[C---:B------:R-:W-:Y:S02]  /*f240*/  IADD3 R77, P3, R6.reuse, 0xd000, RZ ;  /* 0x0000d000064d7810 */ /* 0x040fe40007f7e0ff */
[----:B------:R-:W-:Y:S01]  /*f250*/  IADD3 R81, P4, R6, 0xe000, RZ ;  /* 0x0000e00006517810 */ /* 0x000fe20007f9e0ff */
[----:B------:R-:W5:Y:S01]  /*f260*/  LD.E.128 R52, desc[UR40][R52.64] ;  /* 0x0000002834347980 */ /* 0x000f62000c101d00 */
[----:B------:R-:W-:Y:S02]  /*f270*/  LOP3.LUT R4, R15, R6, RZ, 0x3c, !PT ;  /* 0x000000060f047212 */ /* 0x000fe400078e3cff */
[----:B------:R-:W-:Y:S01]  /*f280*/  SHF.R.U64 R6, R5, 0x3, RZ ;  /* 0x0000000305067819 */ /* 0x000fe200000012ff */
[----:B------:R-:W-:Y:S01]  /*f290*/  IMAD.MOV.U32 R5, RZ, RZ, R7 ;  /* 0x000000ffff057224 */ /* 0x000fe200078e0007 */
[----:B------:R-:W-:Y:S01]  /*f2a0*/  LOP3.LUT R12, R12, 0xfffffff8, RZ, 0xc0, !PT ;  /* 0xfffffff80c0c7812 */ /* 0x000fe200078ec0ff */
[----:B------:R-:W5:Y:S01]  /*f2b0*/  LD.E.128 R60, desc[UR40][R60.64] ;  /* 0x000000283c3c7980 */ /* 0x000f62000c101d00 */
[----:B------:R-:W-:Y:S01]  /*f2c0*/  LOP3.LUT R84, R6, R13, RZ, 0x3c, !PT ;  /* 0x0000000d06547212 */ /* 0x000fe200078e3cff */
[C---:B------:R-:W-:Y:S01]  /*f2d0*/  IMAD R13, R8.reuse, UR5, R9 ;  /* 0x00000005080d7c24 */ /* 0x040fe2000f8e0209 */
[----:B------:R-:W-:Y:S01]  /*f2e0*/  LOP3.LUT R68, R69, 0x380, RZ, 0xc0, !PT ;  /* 0x0000038045447812 */ /* 0x000fe200078ec0ff */
[----:B------:R-:W-:Y:S01]  /*f2f0*/  IMAD.WIDE.U32 R8, R8, UR4, RZ ;  /* 0x0000000408087c25 */ /* 0x000fe2000f8e00ff */
[----:B------:R-:W-:Y:S01]  /*f300*/  LOP3.LUT R72, R73, 0x380, RZ, 0xc0, !PT ;  /* 0x0000038049487812 */ /* 0x000fe200078ec0ff */
[----:B------:R-:W-:Y:S01]  /*f310*/  ULDC.64 UR4, c[0x0][0xae8] ;  /* 0x0002ba0000047ab9 */ /* 0x000fe20000000a00 */
[----:B------:R-:W-:Y:S01]  /*f320*/  LOP3.LUT R76, R77, 0x380, RZ, 0xc0, !PT ;  /* 0x000003804d4c7812 */ /* 0x000fe200078ec0ff */
[----:B------:R-:W-:Y:S01]  /*f330*/  IMAD.IADD R11, R11, 0x1, -R12 ;  /* 0x000000010b0b7824 */ /* 0x000fe200078e0a0c */
[----:B------:R-:W-:Y:S01]  /*f340*/  LOP3.LUT R80, R81, 0x380, RZ, 0xc0, !PT ;  /* 0x0000038051507812 */ /* 0x000fe200078ec0ff */
[----:B------:R-:W-:Y:S01]  /*f350*/  IMAD.IADD R9, R9, 0x1, R13 ;  /* 0x0000000109097824 */ /* 0x000fe200078e020d */
[----:B------:R-:W-:Y:S01]  /*f360*/  SHF.R.U64 R68, R68, 0x3, RZ ;  /* 0x0000000344447819 */ /* 0x000fe200000012ff */
[----:B------:R-:W-:Y:S01]  /*f370*/  IMAD R11, R11, 0x20, R10 ;  /* 0x000000200b0b7824 */ /* 0x000fe200078e020a */
[----:B------:R-:W-:Y:S01]  /*f380*/  SHF.R.U64 R72, R72, 0x3, RZ ;  /* 0x0000000348487819 */ /* 0x000fe200000012ff */
[----:B------:R-:W-:Y:S01]  /*f390*/  IMAD.WIDE.U32 R8, R205, UR4, R8 ;  /* 0x00000004cd087c25 */ /* 0x000fe2000f8e0008 */
[----:B------:R-:W-:Y:S01]  /*f3a0*/  SHF.R.U64 R76, R76, 0x3, RZ ;  /* 0x000000034c4c7819 */ /* 0x000fe200000012ff */
[----:B------:R-:W5:Y:S01]  /*f3b0*/  LD.E.128 R84, desc[UR40][R84.64] ;  /* 0x0000002854547980 */ /* 0x000f62000c101d00 */
[----:B------:R-:W-:-:S02]  /*f3c0*/  LEA R15, R160, R11, 0x7 ;  /* 0x0000000ba00f7211 */ /* 0x000fc400078e38ff */
[----:B------:R-:W-:Y:S02]  /*f3d0*/  SHF.R.U64 R80, R80, 0x3, RZ ;  /* 0x0000000350507819 */ /* 0x000fe400000012ff */
[----:B------:R-:W-:Y:S01]  /*f3e0*/  SHF.R.S32.HI R14, RZ, 0x1f, R3 ;  /* 0x0000001fff0e7819 */ /* 0x000fe20000011403 */
[----:B------:R-:W-:Y:S01]  /*f3f0*/  IMAD R9, R205, UR5, R9 ;  /* 0x00000005cd097c24 */ /* 0x000fe2000f8e0209 */
[----:B------:R-:W-:Y:S01]  /*f400*/  ULDC.64 UR4, c[0x0][0xaf0] ;  /* 0x0002bc0000047ab9 */ /* 0x000fe20000000a00 */
[----:B------:R-:W-:Y:S01]  /*f410*/  LOP3.LUT R68, R68, R69, RZ, 0x3c, !PT ;  /* 0x0000004544447212 */ /* 0x000fe200078e3cff */
[----:B-1----:R-:W-:Y:S01]  /*f420*/  @P1 IMAD.HI.U32 R12, R15, R20, RZ ;  /* 0x000000140f0c1227 */ /* 0x002fe200078e00ff */
[----:B------:R-:W-:Y:S02]  /*f430*/  LOP3.LUT R72, R72, R73, RZ, 0x3c, !PT ;  /* 0x0000004948487212 */ /* 0x000fe400078e3cff */
[----:B------:R-:W-:Y:S01]  /*f440*/  LOP3.LUT R76, R76, R77, RZ, 0x3c, !PT ;  /* 0x0000004d4c4c7212 */ /* 0x000fe200078e3cff */
[--C-:B------:R-:W-:Y:S01]  /*f450*/  IMAD.X R69, RZ, RZ, R7.reuse, P0 ;  /* 0x000000ffff457224 */ /* 0x100fe200000e0607 */
[----:B------:R-:W-:Y:S01]  /*f460*/  LOP3.LUT R80, R80, R81, RZ, 0x3c, !PT ;  /* 0x0000005150507212 */ /* 0x000fe200078e3cff */
[----:B------:R-:W-:-:S02]  /*f470*/  IMAD.X R73, RZ, RZ, R7, P2 ;  /* 0x000000ffff497224 */ /* 0x000fc400010e0607 */
[--C-:B------:R-:W-:Y:S02]  /*f480*/  IMAD.X R77, RZ, RZ, R7.reuse, P3 ;  /* 0x000000ffff4d7224 */ /* 0x100fe400018e0607 */
[----:B------:R-:W-:Y:S01]  /*f490*/  IMAD.X R81, RZ, RZ, R7, P4 ;  /* 0x000000ffff517224 */ /* 0x000fe200020e0607 */
[----:B------:R-:W5:Y:S01]  /*f4a0*/  LD.E.128 R68, desc[UR40][R68.64] ;  /* 0x0000002844447980 */ /* 0x000f62000c101d00 */
[----:B------:R-:W-:Y:S02]  /*f4b0*/  IMAD R14, R14, UR4, RZ ;  /* 0x000000040e0e7c24 */ /* 0x000fe4000f8e02ff */
[----:B------:R-:W-:Y:S01]  /*f4c0*/  IMAD.MOV.U32 R11, RZ, RZ, R15 ;  /* 0x000000ffff0b7224 */ /* 0x000fe200078e000f */
[----:B--2---:R-:W-:Y:S01]  /*f4d0*/  @P1 SHF.R.U32.HI R11, RZ, R21, R12 ;  /* 0x00000015ff0b1219 */ /* 0x004fe2000001160c */
[C---:B------:R-:W-:Y:S01]  /*f4e0*/  IMAD R13, R3.reuse, UR5, R14 ;  /* 0x00000005030d7c24 */ /* 0x040fe2000f8e020e */
[----:B------:R-:W5:Y:S01]  /*f4f0*/  LD.E.128 R4, desc[UR40][R4.64] ;  /* 0x0000002804047980 */ /* 0x000f62000c101d00 */
[----:B------:R-:W-:Y:S01]  /*f500*/  IMAD.WIDE.U32 R8, R3, UR4, R8 ;  /* 0x0000000403087c25 */ /* 0x000fe2000f8e0008 */
[----:B------:R-:W-:Y:S01]  /*f510*/  SHF.R.S32.HI R3, RZ, 0x1f, R11 ;  /* 0x0000001fff037819 */ /* 0x000fe2000001140b */
[----:B------:R-:W-:Y:S01]  /*f520*/  ULDC.64 UR4, c[0x0][0xae0] ;  /* 0x0002b80000047ab9 */ /* 0x000fe20000000a00 */
[----:B------:R-:W5:Y:S01]  /*f530*/  LD.E.128 R72, desc[UR40][R72.64] ;  /* 0x0000002848487980 */ /* 0x000f62000c101d00 */
[----:B------:R-:W-:-:S03]  /*f540*/  IMAD.IADD R9, R9, 0x1, R13 ;  /* 0x0000000109097824 */ /* 0x000fc600078e020d */
[----:B------:R-:W5:Y:S01]  /*f550*/  LD.E.128 R76, desc[UR40][R76.64] ;  /* 0x000000284c4c7980 */ /* 0x000f62000c101d00 */
[----:B------:R-:W-:-:S03]  /*f560*/  IMAD.MOV R13, RZ, RZ, -R11 ;  /* 0x000000ffff0d7224 */ /* 0x000fc600078e0a0b */
[----:B------:R-:W5:Y:S01]  /*f570*/  LD.E.128 R80, desc[UR40][R80.64] ;  /* 0x0000002850507980 */ /* 0x000f62000c101d00 */
[----:B------:R-:W-:Y:S01]  /*f580*/  @!PT LDS RZ, [RZ] ;  /* 0x00000000fffff984 */ /* 0x000fe20000000800 */
[----:B------:R-:W-:Y:S01]  /*f590*/  @!PT LDS RZ, [RZ] ;  /* 0x00000000fffff984 */ /* 0x000fe20000000800 */
[----:B------:R-:W-:Y:S01]  /*f5a0*/  @!PT LDS RZ, [RZ] ;  /* 0x00000000fffff984 */ /* 0x000fe20000000800 */
[----:B------:R-:W-:Y:S01]  /*f5b0*/  @!PT LDS RZ, [RZ] ;  /* 0x00000000fffff984 */ /* 0x000fe20000000800 */
[----:B------:R0:W-:Y:S06]  /*f5c0*/  MEMBAR.ALL.CTA ;  /* 0x0000000000007992 */ /* 0x0001ec0000008000 */
[----:B0-----:R-:W0:Y:S01]  /*f5d0*/  FENCE.VIEW.ASYNC.S ;  /* 0x00000000000073c6 */ /* 0x001e220000000000 */
[----:B------:R-:W-:Y:S02]  /*f5e0*/  IMAD R12, R3, UR4, RZ ;  /* 0x00000004030c7c24 */ /* 0x000fe4000f8e02ff */
[----:B------:R-:W-:-:S02]  /*f5f0*/  IMAD R13, R158, R13, R15 ;  /* 0x0000000d9e0d7224 */ /* 0x000fc400078e020f */
[----:B------:R-:W-:-:S04]  /*f600*/  IMAD.WIDE.U32 R8, R11, UR4, R8 ;  /* 0x000000040b087c25 */ /* 0x000fc8000f8e0008 */
[----:B------:R-:W-:Y:S01]  /*f610*/  IMAD R15, R11, UR5, R12 ;  /* 0x000000050b0f7c24 */ /* 0x000fe2000f8e020c */
[----:B------:R-:W-:Y:S01]  /*f620*/  SHF.R.S32.HI R11, RZ, 0x1f, R13 ;  /* 0x0000001fff0b7819 */ /* 0x000fe2000001140d */
[----:B------:R-:W-:Y:S01]  /*f630*/  ULDC.64 UR4, c[0x0][0xad8] ;  /* 0x0002b60000047ab9 */ /* 0x000fe20000000a00 */
[----:B------:R-:W-:Y:S02]  /*f640*/  VIADD R3, R19, 0x22820 ;  /* 0x0002282013037836 */ /* 0x000fe40000000000 */
[----:B------:R-:W-:Y:S02]  /*f650*/  IMAD.IADD R9, R9, 0x1, R15 ;  /* 0x0000000109097824 */ /* 0x000fe400078e020f */
[----:B------:R-:W-:Y:S01]  /*f660*/  IMAD R12, R11, UR4, RZ ;  /* 0x000000040b0c7c24 */ /* 0x000fe2000f8e02ff */
[----:B------:R-:W-:Y:S01]  /*f670*/  PRMT R3, RZ, 0x654, R3 ;  /* 0x00000654ff037816 */ /* 0x000fe20000000003 */
[----:B------:R-:W-:-:S04]  /*f680*/  IMAD.WIDE.U32 R8, R13, UR4, R8 ;  /* 0x000000040d087c25 */ /* 0x000fc8000f8e0008 */
[----:B------:R-:W-:Y:S01]  /*f690*/  IMAD R21, R13, UR5, R12 ;  /* 0x000000050d157c24 */ /* 0x000fe2000f8e020c */
[----:B------:R-:W-:Y:S01]  /*f6a0*/  ULDC.64 UR4, c[0x0][0xa80] ;  /* 0x0002a00000047ab9 */ /* 0x000fe20000000a00 */
[----:B0-----:R0:W-:Y:S02]  /*f6b0*/  SYNCS.ARRIVE.TRANS64.RED.A1T0 RZ, [R3+URZ], RZ ;  /* 0x000000ff03ff79a7 */ /* 0x0011e4000810043f */
[----:B------:R-:W-:Y:S01]  /*f6c0*/  IMAD.IADD R21, R9, 0x1, R21 ;  /* 0x0000000109157824 */ /* 0x000fe200078e0215 */
[----:B0-----:R-:W-:Y:S01]  /*f6d0*/  LEA R3, P0, R8, UR4, 0x1 ;  /* 0x0000000408037c11 */ /* 0x001fe2000f8008ff */
[----:B------:R-:W-:-:S03]  /*f6e0*/  UMOV UR4, 0xffffffff ;  /* 0xffffffff00047882 */ /* 0x000fc60000000000 */
[----:B------:R-:W-:Y:S01]  /*f6f0*/  LEA.HI.X R21, R8, UR5, R21, 0x1, P0 ;  /* 0x0000000508157c11 */ /* 0x000fe200080f0c15 */
[----:B------:R-:W-:Y:S08]  /*f700*/  BRA.DIV UR4, `(.L_x_9801) ;  /* 0x000000b604687947 */ /* 0x000ff0000b800000 */
[----:B------:R0:W1:Y:S04]  /*f710*/  SHFL.IDX PT, R20, R21, RZ, 0x181f ;  /* 0x00181fff15147589 */ /* 0x00006800000e0000 */
[----:B------:R0:W2:Y:S02]  /*f720*/  SHFL.IDX PT, R14, R3, RZ, 0x181f ;  /* 0x00181fff030e7589 */ /* 0x0000a400000e0000 */
.L_x_9997:
[----:B------:R-:W-:Y:S01]  /*f730*/  IMAD R89, R160, 0x80, R10 ;  /* 0x00000080a0597824 */ /* 0x000fe200078e020a */
[----:B------:R-:W-:Y:S04]  /*f740*/  BSSY B1, `(.L_x_9802) ;  /* 0x000001e000017945 */ /* 0x000fe80003800000 */
[----:B------:R-:W-:-:S13]  /*f750*/  ISETP.GE.AND P0, PT, R89, R0, PT ;  /* 0x000000005900720c */ /* 0x000fda0003f06270 */
[----:B------:R-:W-:Y:S05]  /*f760*/  @P0 BRA `(.L_x_9803) ;  /* 0x00000000006c0947 */ /* 0x000fea0003800000 */
[C---:B------:R-:W-:Y:S01]  /*f770*/  VIADD R15, R211.reuse, 0x40 ;  /* 0x00000040d30f7836 */ /* 0x040fe20000000000 */
[----:B------:R-:W-:Y:S01]  /*f780*/  ULDC UR4, c[0x0][0xac8] ;  /* 0x0002b20000047ab9 */ /* 0x000fe20000000800 */
[C---:B------:R-:W-:Y:S01]  /*f790*/  VIADD R90, R211.reuse, 0x80 ;  /* 0x00000080d35a7836 */ /* 0x040fe20000000000 */
[C---:B------:R-:W-:Y:S01]  /*f7a0*/  ISETP.GE.AND P3, PT, R211.reuse, UR4, PT ;  /* 0x00000004d3007c0c */ /* 0x040fe2000bf66270 */
[----:B------:R-:W-:Y:S01]  /*f7b0*/  VIADD R48, R211, 0xc0 ;  /* 0x000000c0d3307836 */ /* 0x000fe20000000000 */
[----:B------:R-:W-:Y:S01]  /*f7c0*/  ISETP.GE.AND P2, PT, R15, UR4, PT ;  /* 0x000000040f007c0c */ /* 0x000fe2000bf46270 */
[C---:B------:R-:W-:Y:S01]  /*f7d0*/  VIADD R92, R211.reuse, 0x40 ;  /* 0x00000040d35c7836 */ /* 0x040fe20000000000 */
[----:B------:R-:W-:Y:S01]  /*f7e0*/  ISETP.GE.AND P1, PT, R90, UR4, PT ;  /* 0x000000045a007c0c */ /* 0x000fe2000bf26270 */
[----:B------:R-:W-:Y:S01]  /*f7f0*/  VIADD R88, R211, 0xc0 ;  /* 0x000000c0d3587836 */ /* 0x000fe20000000000 */
[----:B------:R-:W-:Y:S02]  /*f800*/  ISETP.GE.AND P0, PT, R48, UR4, PT ;  /* 0x0000000430007c0c */ /* 0x000fe4000bf06270 */
[----:B------:R-:W-:-:S02]  /*f810*/  SHF.R.S32.HI R12, RZ, 0x1f, R211 ;  /* 0x0000001fff0c7819 */ /* 0x000fc400000114d3 */
[----:B------:R-:W-:Y:S02]  /*f820*/  SHF.R.S32.HI R92, RZ, 0x1f, R92 ;  /* 0x0000001fff5c7819 */ /* 0x000fe4000001145c */
[C---:B------:R-:W-:Y:S02]  /*f830*/  IADD3 R91, R211.reuse, 0x80, RZ ;  /* 0x00000080d35b7810 */ /* 0x040fe40007ffe0ff */
[-C--:B--2---:R-:W-:Y:S02]  /*f840*/  @!P3 LEA R8, P5, R211, R14.reuse, 0x1 ;  /* 0x0000000ed308b211 */ /* 0x084fe400078a08ff */
[----:B------:R-:W-:Y:S02]  /*f850*/  @!P2 LEA R10, P4, R15, R14, 0x1 ;  /* 0x0000000e0f0aa211 */ /* 0x000fe400078808ff */
[----:B-1----:R-:W-:Y:S02]  /*f860*/  @!P3 LEA.HI.X R9, R211, R20, R12, 0x1, P5 ;  /* 0x00000014d309b211 */ /* 0x002fe400028f0c0c */
[----:B------:R-:W-:-:S02]  /*f870*/  @!P1 LEA R12, P5, R90, R14, 0x1 ;  /* 0x0000000e5a0c9211 */ /* 0x000fc400078a08ff */
[----:B------:R-:W-:Y:S01]  /*f880*/  SHF.R.S32.HI R91, RZ, 0x1f, R91 ;  /* 0x0000001fff5b7819 */ /* 0x000fe2000001145b */
[----:B-----5:R3:W-:Y:S01]  /*f890*/  @!P3 ST.E.128 desc[UR40][R8.64], R4 ;  /* 0x000000040800b985 */ /* 0x0207e2000c101d28 */
[----:B------:R-:W-:Y:S02]  /*f8a0*/  @!P2 LEA.HI.X R11, R15, R20, R92, 0x1, P4 ;  /* 0x000000140f0ba211 */ /* 0x000fe400020f0c5c */
[----:B------:R-:W-:Y:S02]  /*f8b0*/  SHF.R.S32.HI R88, RZ, 0x1f, R88 ;  /* 0x0000001fff587819 */ /* 0x000fe40000011458 */
[----:B------:R-:W-:Y:S01]  /*f8c0*/  @!P0 LEA R14, P4, R48, R14, 0x1 ;  /* 0x0000000e300e8211 */ /* 0x000fe200078808ff */
[----:B------:R3:W-:Y:S01]  /*f8d0*/  @!P2 ST.E.128 desc[UR40][R10.64], R36 ;  /* 0x000000240a00a985 */ /* 0x0007e2000c101d28 */
[-C--:B------:R-:W-:Y:S02]  /*f8e0*/  @!P1 LEA.HI.X R13, R90, R20.reuse, R91, 0x1, P5 ;  /* 0x000000145a0d9211 */ /* 0x080fe400028f0c5b */
[----:B------:R-:W-:-:S03]  /*f8f0*/  @!P0 LEA.HI.X R15, R48, R20, R88, 0x1, P4 ;  /* 0x00000014300f8211 */ /* 0x000fc600020f0c58 */
[----:B------:R3:W-:Y:S04]  /*f900*/  @!P1 ST.E.128 desc[UR40][R12.64], R56 ;  /* 0x000000380c009985 */ /* 0x0007e8000c101d28 */
[----:B------:R3:W-:Y:S02]  /*f910*/  @!P0 ST.E.128 desc[UR40][R14.64], R72 ;  /* 0x000000480e008985 */ /* 0x0007e4000c101d28 */
.L_x_9803:
[----:B------:R-:W-:Y:S05]  /*f920*/  BSYNC B1 ;  /* 0x0000000000017941 */ /* 0x000fea0003800000 */
.L_x_9802:
[----:B------:R-:W-:-:S03]  /*f930*/  UMOV UR4, 0xffffffff ;  /* 0xffffffff00047882 */ /* 0x000fc60000000000 */
[----:B------:R-:W-:Y:S05]  /*f940*/  BRA.DIV UR4, `(.L_x_9804) ;  /* 0x000000b6040c7947 */ /* 0x000fea000b800000 */
[----:B-1----:R1:W4:Y:S04]  /*f950*/  SHFL.IDX PT, R20, R21, 0x1, 0x181f ;  /* 0x00381f0015147f89 */ /* 0x00232800000e0000 */
[----:B--23--:R1:W2:Y:S02]  /*f960*/  SHFL.IDX PT, R14, R3, 0x1, 0x181f ;  /* 0x00381f00030e7f89 */ /* 0x00c2a400000e0000 */
.L_x_10001:
[----:B-----5:R-:W-:Y:S01]  /*f970*/  VIADD R5, R89, 0x20 ;  /* 0x0000002059057836 */ /* 0x020fe20000000000 */
[----:B------:R-:W-:Y:S04]  /*f980*/  BSSY B1, `(.L_x_9805) ;  /* 0x000001e000017945 */ /* 0x000fe80003800000 */
[----:B------:R-:W-:-:S13]  /*f990*/  ISETP.GE.AND P0, PT, R5, R0, PT ;  /* 0x000000000500720c */ /* 0x000fda0003f06270 */
        /* <DEDUP_REMOVED lines=11> */
[----:B------:R-:W-:Y:S01]  /*fa50*/  VIADD R13, R211, 0xc0 ;  /* 0x000000c0d30d7836 */ /* 0x000fe20000000000 */
[----:B------:R-:W-:-:S02]  /*fa60*/  SHF.R.S32.HI R8, RZ, 0x1f, R211 ;  /* 0x0000001fff087819 */ /* 0x000fc400000114d3 */
[----:B------:R-:W-:Y:S02]  /*fa70*/  SHF.R.S32.HI R11, RZ, 0x1f, R11 ;  /* 0x0000001fff0b7819 */ /* 0x000fe4000001140b */
[----:B------:R-:W-:Y:S02]  /*fa80*/  SHF.R.S32.HI R36, RZ, 0x1f, R36 ;  /* 0x0000001fff247819 */ /* 0x000fe40000011424 */
[CC--:B--2---:R-:W-:Y:S02]  /*fa90*/  @!P3 LEA R4, P5, R211.reuse, R14.reuse, 0x1 ;  /* 0x0000000ed304b211 */ /* 0x0c4fe400078a08ff */
[----:B------:R-:W-:Y:S02]  /*faa0*/  @!P2 LEA R6, P4, R10, R14, 0x1 ;  /* 0x0000000e0a06a211 */ /* 0x000fe400078808ff */
[----:B----4-:R-:W-:Y:S02]  /*fab0*/  @!P3 LEA.HI.X R5, R211, R20, R8, 0x1, P5 ;  /* 0x00000014d305b211 */ /* 0x010fe400028f0c08 */
[----:B------:R-:W-:-:S02]  /*fac0*/  @!P1 LEA R8, P5, R15, R14, 0x1 ;  /* 0x0000000e0f089211 */ /* 0x000fc400078a08ff */
[----:B------:R-:W-:Y:S01]  /*fad0*/  @!P2 LEA.HI.X R7, R10, R20, R11, 0x1, P4 ;  /* 0x000000140a07a211 */ /* 0x000fe200020f0c0b */
[----:B------:R3:W-:Y:S01]  /*fae0*/  @!P3 ST.E.128 desc[UR40][R4.64], R24 ;  /* 0x000000180400b985 */ /* 0x0007e2000c101d28 */
[----:B------:R-:W-:Y:S02]  /*faf0*/  SHF.R.S32.HI R13, RZ, 0x1f, R13 ;  /* 0x0000001fff0d7819 */ /* 0x000fe4000001140d */
[C---:B------:R-:W-:Y:S01]  /*fb00*/  @!P0 LEA R10, P4, R12.reuse, R14, 0x1 ;  /* 0x0000000e0c0a8211 */ /* 0x040fe200078808ff */
[----:B------:R3:W-:Y:S01]  /*fb10*/  @!P2 ST.E.128 desc[UR40][R6.64], R40 ;  /* 0x000000280600a985 */ /* 0x0007e2000c101d28 */
[-C--:B------:R-:W-:Y:S02]  /*fb20*/  @!P1 LEA.HI.X R9, R15, R20.reuse, R36, 0x1, P5 ;  /* 0x000000140f099211 */ /* 0x080fe400028f0c24 */
[----:B------:R-:W-:-:S03]  /*fb30*/  @!P0 LEA.HI.X R11, R12, R20, R13, 0x1, P4 ;  /* 0x000000140c0b8211 */ /* 0x000fc600020f0c0d */
[----:B------:R3:W-:Y:S04]  /*fb40*/  @!P1 ST.E.128 desc[UR40][R8.64], R60 ;  /* 0x0000003c08009985 */ /* 0x0007e8000c101d28 */
[----:B------:R3:W-:Y:S02]  /*fb50*/  @!P0 ST.E.128 desc[UR40][R10.64], R76 ;  /* 0x0000004c0a008985 */ /* 0x0007e4000c101d28 */
.L_x_9806:
[----:B------:R-:W-:Y:S05]  /*fb60*/  BSYNC B1 ;  /* 0x0000000000017941 */ /* 0x000fea0003800000 */
.L_x_9805:
[----:B------:R-:W-:-:S03]  /*fb70*/  UMOV UR4, 0xffffffff ;  /* 0xffffffff00047882 */ /* 0x000fc60000000000 */
[----:B------:R-:W-:Y:S05]  /*fb80*/  BRA.DIV UR4, `(.L_x_9807) ;  /* 0x000000b204c47947 */ /* 0x000fea000b800000 */
[----:B----4-:R4:W0:Y:S04]  /*fb90*/  SHFL.IDX PT, R20, R21, 0x2, 0x181f ;  /* 0x00581f0015147f89 */ /* 0x01082800000e0000 */
[----:B--2---:R4:W2:Y:S02]  /*fba0*/  SHFL.IDX PT, R14, R3, 0x2, 0x181f ;  /* 0x00581f00030e7f89 */ /* 0x0048a400000e0000 */
.L_x_10005:
[----:B---3--:R-:W-:Y:S01]  /*fbb0*/  VIADD R5, R89, 0x40 ;  /* 0x0000004059057836 */ /* 0x008fe20000000000 */
        /* <DEDUP_REMOVED lines=12> */
[----:B------:R-:W-:Y:S02]  /*fc80*/  ISETP.GE.AND P0, PT, R12, UR4, PT ;  /* 0x000000040c007c0c */ /* 0x000fe4000bf06270 */
[----:B------:R-:W-:-:S02]  /*fc90*/  IADD3 R11, R211, 0x40, RZ ;  /* 0x00000040d30b7810 */ /* 0x000fc40007ffe0ff */
[----:B------:R-:W-:Y:S02]  /*fca0*/  SHF.R.S32.HI R8, RZ, 0x1f, R211 ;  /* 0x0000001fff087819 */ /* 0x000fe400000114d3 */
[----:B------:R-:W-:Y:S02]  /*fcb0*/  SHF.R.S32.HI R11, RZ, 0x1f, R11 ;  /* 0x0000001fff0b7819 */ /* 0x000fe4000001140b */
[CC--:B--2---:R-:W-:Y:S02]  /*fcc0*/  @!P3 LEA R4, P5, R211.reuse, R14.reuse, 0x1 ;  /* 0x0000000ed304b211 */ /* 0x0c4fe400078a08ff */
[----:B------:R-:W-:Y:S02]  /*fcd0*/  @!P2 LEA R6, P4, R10, R14, 0x1 ;  /* 0x0000000e0a06a211 */ /* 0x000fe400078808ff */
[----:B0-----:R-:W-:Y:S02]  /*fce0*/  @!P3 LEA.HI.X R5, R211, R20, R8, 0x1, P5 ;  /* 0x00000014d305b211 */ /* 0x001fe400028f0c08 */
[----:B------:R-:W-:-:S02]  /*fcf0*/  @!P1 LEA R8, P5, R15, R14, 0x1 ;  /* 0x0000000e0f089211 */ /* 0x000fc400078a08ff */
[----:B------:R-:W-:Y:S01]  /*fd00*/  SHF.R.S32.HI R24, RZ, 0x1f, R24 ;  /* 0x0000001fff187819 */ /* 0x000fe20000011418 */
[----:B------:R3:W-:Y:S01]  /*fd10*/  @!P3 ST.E.128 desc[UR40][R4.64], R28 ;  /* 0x0000001c0400b985 */ /* 0x0007e2000c101d28 */
[----:B------:R-:W-:Y:S02]  /*fd20*/  @!P2 LEA.HI.X R7, R10, R20, R11, 0x1, P4 ;  /* 0x000000140a07a211 */ /* 0x000fe400020f0c0b */
[----:B------:R-:W-:Y:S02]  /*fd30*/  SHF.R.S32.HI R13, RZ, 0x1f, R13 ;  /* 0x0000001fff0d7819 */ /* 0x000fe4000001140d */
[C---:B------:R-:W-:Y:S01]  /*fd40*/  @!P0 LEA R10, P4, R12.reuse, R14, 0x1 ;  /* 0x0000000e0c0a8211 */ /* 0x040fe200078808ff */
[----:B------:R3:W-:Y:S01]  /*fd50*/  @!P2 ST.E.128 desc[UR40][R6.64], R44 ;  /* 0x0000002c0600a985 */ /* 0x0007e2000c101d28 */
[-C--:B------:R-:W-:Y:S02]  /*fd60*/  @!P1 LEA.HI.X R9, R15, R20.reuse, R24, 0x1, P5 ;  /* 0x000000140f099211 */ /* 0x080fe400028f0c18 */
[----:B------:R-:W-:-:S03]  /*fd70*/  @!P0 LEA.HI.X R11, R12, R20, R13, 0x1, P4 ;  /* 0x000000140c0b8211 */ /* 0x000fc600020f0c0d */
[----:B------:R3:W-:Y:S04]  /*fd80*/  @!P1 ST.E.128 desc[UR40][R8.64], R64 ;  /* 0x0000004008009985 */ /* 0x0007e8000c101d28 */
[----:B------:R3:W-:Y:S02]  /*fd90*/  @!P0 ST.E.128 desc[UR40][R10.64], R80 ;  /* 0x000000500a008985 */ /* 0x0007e4000c101d28 */
.L_x_9809:
[----:B------:R-:W-:Y:S05]  /*fda0*/  BSYNC B1 ;  /* 0x0000000000017941 */ /* 0x000fea0003800000 */
.L_x_9808:
[----:B------:R-:W-:-:S03]  /*fdb0*/  UMOV UR4, 0xffffffff ;  /* 0xffffffff00047882 */ /* 0x000fc60000000000 */
[----:B------:R-:W-:Y:S05]  /*fdc0*/  BRA.DIV UR4, `(.L_x_9810) ;  /* 0x000000b2047c7947 */ /* 0x000fea000b800000 */
[----:B---3--:R3:W0:Y:S04]  /*fdd0*/  SHFL.IDX PT, R10, R21, 0x3, 0x181f ;  /* 0x00781f00150a7f89 */ /* 0x00862800000e0000 */
[----:B--2---:R3:W2:Y:S02]  /*fde0*/  SHFL.IDX PT, R14, R3, 0x3, 0x181f ;  /* 0x00781f00030e7f89 */ /* 0x0046a400000e0000 */
.L_x_10009:
[----:B01-34-:R-:W-:-:S05]  /*fdf0*/  VIADD R3, R89, 0x60 ;  /* 0x0000006059037836 */ /* 0x01bfca0000000000 */
        /* <DEDUP_REMOVED lines=8> */
[----:B------:R-:W-:Y:S01]  /*fe80*/  VIADD R12, R211, 0x80 ;  /* 0x00000080d30c7836 */ /* 0x000fe20000000000 */
[----:B------:R-:W-:Y:S02]  /*fe90*/  ISETP.GE.AND P5, PT, R11, UR4, PT ;  /* 0x000000040b007c0c */ /* 0x000fe4000bfa6270 */
[----:B------:R-:W-:Y:S02]  /*fea0*/  SHF.R.S32.HI R20, RZ, 0x1f, R211 ;  /* 0x0000001fff147819 */ /* 0x000fe400000114d3 */
[----:B------:R-:W-:-:S02]  /*feb0*/  SHF.R.S32.HI R15, RZ, 0x1f, R15 ;  /* 0x0000001fff0f7819 */ /* 0x000fc4000001140f */
[----:B------:R-:W-:-:S03]  /*fec0*/  SHF.R.S32.HI R12, RZ, 0x1f, R12 ;  /* 0x0000001fff0c7819 */ /* 0x000fc6000001140c */
[-C--:B--2---:R-:W-:Y:S02]  /*fed0*/  @!P3 LEA R4, P0, R211, R14.reuse, 0x1 ;  /* 0x0000000ed304b211 */ /* 0x084fe400078008ff */
[-C--:B------:R-:W-:Y:S02]  /*fee0*/  @!P4 LEA R6, P1, R13, R14.reuse, 0x1 ;  /* 0x0000000e0d06c211 */ /* 0x080fe400078208ff */
[----:B------:R-:W-:Y:S02]  /*fef0*/  @!P5 LEA R8, P2, R11, R14, 0x1 ;  /* 0x0000000e0b08d211 */ /* 0x000fe400078408ff */
[-C--:B------:R-:W-:Y:S02]  /*ff00*/  @!P3 LEA.HI.X R5, R211, R10.reuse, R20, 0x1, P0 ;  /* 0x0000000ad305b211 */ /* 0x080fe400000f0c14 */
[-C--:B------:R-:W-:Y:S02]  /*ff10*/  @!P4 LEA.HI.X R7, R13, R10.reuse, R15, 0x1, P1 ;  /* 0x0000000a0d07c211 */ /* 0x080fe400008f0c0f */
[----:B------:R-:W-:Y:S01]  /*ff20*/  @!P5 LEA.HI.X R9, R11, R10, R12, 0x1, P2 ;  /* 0x0000000a0b09d211 */ /* 0x000fe200010f0c0c */
[----:B------:R0:W-:Y:S01]  /*ff30*/  @!P3 ST.E.128 desc[UR40][R4.64], R32 ;  /* 0x000000200400b985 */ /* 0x0001e2000c101d28 */
[----:B------:R-:W-:-:S03]  /*ff40*/  VIADD R11, R211, 0xc0 ;  /* 0x000000c0d30b7836 */ /* 0x000fc60000000000 */
[----:B------:R0:W-:Y:S02]  /*ff50*/  @!P4 ST.E.128 desc[UR40][R6.64], R52 ;  /* 0x000000340600c985 */ /* 0x0001e4000c101d28 */
[----:B------:R-:W-:Y:S02]  /*ff60*/  ISETP.GE.AND P0, PT, R11, UR4, PT ;  /* 0x000000040b007c0c */ /* 0x000fe4000bf06270 */
[----:B------:R0:W-:Y:S11]  /*ff70*/  @!P5 ST.E.128 desc[UR40][R8.64], R68 ;  /* 0x000000440800d985 */ /* 0x0001f6000c101d28 */
[----:B------:R-:W-:Y:S05]  /*ff80*/  @P0 BRA `(.L_x_9811) ;  /* 0x0000002c00940947 */ /* 0x000fea0003800000 */
[----:B------:R-:W-:Y:S01]  /*ff90*/  VIADD R12, R211, 0xc0 ;  /* 0x000000c0d30c7836 */ /* 0x000fe20000000000 */
[----:B0-----:R-:W-:-:S04]  /*ffa0*/  LEA R4, P0, R11, R14, 0x1 ;  /* 0x0000000e0b047211 */ /* 0x001fc800078008ff */
[----:B------:R-:W-:-:S04]  /*ffb0*/  SHF.R.S32.HI R12, RZ, 0x1f, R12 ;  /* 0x0000001fff0c7819 */ /* 0x000fc8000001140c */
[----:B------:R-:W-:-:S05]  /*ffc0*/  LEA.HI.X R5, R11, R10, R12, 0x1, P0 ;  /* 0x0000000a0b057211 */ /* 0x000fca00000f0c0c */
[----:B------:R0:W-:Y:S01]  /*ffd0*/  ST.E.128 desc[UR40][R4.64], R84 ;  /* 0x0000005404007985 */ /* 0x0001e2000c101d28 */
[----:B------:R-:W-:Y:S05]  /*ffe0*/  BRA `(.L_x_9811) ;  /* 0x0000002c007c7947 */ /* 0x000fea0003800000 */
.L_x_9800:
[----:B0-----:R-:W0:Y:S01]  /*fff0*/  @P1 LDC R10, c[0x0][0xbec] ;  /* 0x0002fb00ff0a1b82 */ /* 0x001e220000000800 */
[----:B------:R-:W-:Y:S01]  /*10000*/  IMAD.MOV.U32 R6, RZ, RZ, R48 ;  /* 0x000000ffff067224 */ /* 0x000fe200078e0030 */
[----:B------:R-:W-:-:S06]  /*10010*/  ULDC.64 UR4, c[0x0][0xb08] ;  /* 0x0002c20000047ab9 */ /* 0x000fcc0000000a00 */
[----:B------:R-:W1:Y:S01]  /*10020*/  @P1 LDC R7, c[0x0][0xbf0] ;  /* 0x0002fc00ff071b82 */ /* 0x000e620000000800 */
[----:B0-----:R-:W-:-:S05]  /*10030*/  @P1 IMAD.HI.U32 R10, R48, R10, RZ ;  /* 0x0000000a300a1227 */ /* 0x001fca00078e00ff */
[----:B-1----:R-:W-:Y:S01]  /*10040*/  @P1 SHF.R.U32.HI R6, RZ, R7, R10 ;  /* 0x00000007ff061219 */ /* 0x002fe2000001160a */
[----:B------:R-:W-:-:S04]  /*10050*/  IMAD R7, R9, UR4, RZ ;  /* 0x0000000409077c24 */ /* 0x000fc8000f8e02ff */
[C---:B------:R-:W-:Y:S02]  /*10060*/  IMAD R7, R8.reuse, UR5, R7 ;  /* 0x0000000508077c24 */ /* 0x040fe4000f8e0207 */
[----:B------:R-:W-:Y:S01]  /*10070*/  IMAD.WIDE.U32 R8, R8, UR4, RZ ;  /* 0x0000000408087c25 */ /* 0x000fe2000f8e00ff */
[----:B------:R-:W-:-:S03]  /*10080*/  ULDC.64 UR4, c[0x0][0xb38] ;  /* 0x0002ce0000047ab9 */ /* 0x000fc60000000a00 */
[----:B------:R-:W-:Y:S01]  /*10090*/  IMAD.IADD R9, R9, 0x1, R7 ;  /* 0x0000000109097824 */ /* 0x000fe200078e0207 */
[----:B------:R-:W-:Y:S01]  /*100a0*/  SHF.R.S32.HI R7, RZ, 0x1f, R3 ;  /* 0x0000001fff077819 */ /* 0x000fe20000011403 */
[----:B------:R-:W-:-:S04]  /*100b0*/  IMAD.WIDE.U32 R8, R205, UR4, R8 ;  /* 0x00000004cd087c25 */ /* 0x000fc8000f8e0008 */
[----:B------:R-:W-:Y:S01]  /*100c0*/  IMAD R9, R205, UR5, R9 ;  /* 0x00000005cd097c24 */ /* 0x000fe2000f8e0209 */
[----:B------:R-:W-:Y:S02]  /*100d0*/  ULDC.64 UR4, c[0x0][0xb40] ;  /* 0x0002d00000047ab9 */ /* 0x000fe40000000a00 */
[----:B------:R-:W-:Y:S02]  /*100e0*/  IMAD R7, R7, UR4, RZ ;  /* 0x0000000407077c24 */ /* 0x000fe4000f8e02ff */
[----:B------:R-:W-:-:S04]  /*100f0*/  IMAD.WIDE.U32 R8, R3, UR4, R8 ;  /* 0x0000000403087c25 */ /* 0x000fc8000f8e0008 */
[----:B------:R-:W-:Y:S01]  /*10100*/  IMAD R7, R3, UR5, R7 ;  /* 0x0000000503077c24 */ /* 0x000fe2000f8e0207 */
[----:B------:R-:W-:Y:S01]  /*10110*/  ULDC.64 UR4, c[0x0][0xb48] ;  /* 0x0002d20000047ab9 */ /* 0x000fe20000000a00 */
[--C-:B------:R-:W-:Y:S02]  /*10120*/  IMAD.MOV R3, RZ, RZ, -R6.reuse ;  /* 0x000000ffff037224 */ /* 0x100fe400078e0a06 */
[----:B------:R-:W-:Y:S01]  /*10130*/  IMAD.IADD R9, R9, 0x1, R7 ;  /* 0x0000000109097824 */ /* 0x000fe200078e0207 */
[----:B------:R-:W-:Y:S01]  /*10140*/  SHF.R.S32.HI R7, RZ, 0x1f, R6 ;  /* 0x0000001fff077819 */ /* 0x000fe20000011406 */
[----:B------:R-:W-:Y:S02]  /*10150*/  IMAD R3, R158, R3, R48 ;  /* 0x000000039e037224 */ /* 0x000fe400078e0230 */
[----:B------:R-:W-:-:S04]  /*10160*/  IMAD.WIDE.U32 R8, R159, UR4, R8 ;  /* 0x000000049f087c25 */ /* 0x000fc8000f8e0008 */
[----:B------:R-:W-:Y:S01]  /*10170*/  IMAD R9, R159, UR5, R9 ;  /* 0x000000059f097c24 */ /* 0x000fe2000f8e0209 */
[----:B------:R-:W-:Y:S02]  /*10180*/  ULDC.64 UR4, c[0x0][0xb30] ;  /* 0x0002cc0000047ab9 */ /* 0x000fe40000000a00 */
[----:B------:R-:W-:Y:S02]  /*10190*/  IMAD R7, R7, UR4, RZ ;  /* 0x0000000407077c24 */ /* 0x000fe4000f8e02ff */
[----:B------:R-:W-:-:S04]  /*101a0*/  IMAD.WIDE.U32 R8, R6, UR4, R8 ;  /* 0x0000000406087c25 */ /* 0x000fc8000f8e0008 */
[----:B------:R-:W-:Y:S01]  /*101b0*/  IMAD R7, R6, UR5, R7 ;  /* 0x0000000506077c24 */ /* 0x000fe2000f8e0207 */
[----:B------:R-:W-:Y:S01]  /*101c0*/  IADD3 R6, R19, 0x22820, RZ ;  /* 0x0002282013067810 */ /* 0x000fe20007ffe0ff */
[----:B------:R-:W-:Y:S02]  /*101d0*/  ULDC.64 UR4, c[0x0][0xb28] ;  /* 0x0002ca0000047ab9 */ /* 0x000fe40000000a00 */
[----:B------:R-:W-:Y:S01]  /*101e0*/  IMAD.IADD R9, R9, 0x1, R7 ;  /* 0x0000000109097824 */ /* 0x000fe200078e0207 */
[----:B------:R-:W-:Y:S01]  /*101f0*/  PRMT R6, RZ, 0x654, R6 ;  /* 0x00000654ff067816 */ /* 0x000fe20000000006 */
[----:B------:R-:W-:-:S03]  /*10200*/  IMAD.WIDE.U32 R8, R3, UR4, R8 ;  /* 0x0000000403087c25 */ /* 0x000fc6000f8e0008 */
[----:B------:R0:W-:Y:S02]  /*10210*/  SYNCS.ARRIVE.TRANS64.RED.A1T0 RZ, [R6+URZ], RZ ;  /* 0x000000ff06ff79a7 */ /* 0x0001e4000810043f */
[----:B0-----:R-:W-:-:S05]  /*10220*/  SHF.R.S32.HI R6, RZ, 0x1f, R3 ;  /* 0x0000001fff067819 */ /* 0x001fca0000011403 */
[----:B------:R-:W-:-:S04]  /*10230*/  IMAD R6, R6, UR4, RZ ;  /* 0x0000000406067c24 */ /* 0x000fc8000f8e02ff */
[----:B------:R-:W-:Y:S01]  /*10240*/  IMAD R6, R3, UR5, R6 ;  /* 0x0000000503067c24 */ /* 0x000fe2000f8e0206 */
[----:B------:R-:W-:Y:S02]  /*10250*/  ULDC.64 UR4, c[0x0][0xb00] ;  /* 0x0002c00000047ab9 */ /* 0x000fe40000000a00 */
[----:B------:R-:W-:Y:S01]  /*10260*/  LEA R3, P0, R8, UR4, 0x2 ;  /* 0x0000000408037c11 */ /* 0x000fe2000f8010ff */
[----:B------:R-:W-:Y:S01]  /*10270*/  IMAD.IADD R6, R9, 0x1, R6 ;  /* 0x0000000109067824 */ /* 0x000fe200078e0206 */
[----:B------:R-:W-:-:S04]  /*10280*/  UMOV UR4, 0xffffffff ;  /* 0xffffffff00047882 */ /* 0x000fc80000000000 */
[----:B------:R-:W-:Y:S01]  /*10290*/  LEA.HI.X R10, R8, UR5, R6, 0x2, P0 ;  /* 0x00000005080a7c11 */ /* 0x000fe200080f1406 */
[----:B------:R-:W-:Y:S06]  /*102a0*/  BRA.DIV UR4, `(.L_x_9812) ;  /* 0x000000ae048c7947 */ /* 0x000fec000b800000 */
[----:B------:R0:W1:Y:S04]  /*102b0*/  SHFL.IDX PT, R48, R10, RZ, 0x1c1f ;  /* 0x001c1fff0a307589 */ /* 0x00006800000e0000 */
[----:B------:R0:W2:Y:S02]  /*102c0*/  SHFL.IDX PT, R11, R3, RZ, 0x1c1f ;  /* 0x001c1fff030b7589 */ /* 0x0000a400000e0000 */
.L_x_10012:
[----:B------:R-:W-:Y:S01]  /*102d0*/  ISETP.GE.AND P0, PT, R21, R0, PT ;  /* 0x000000001500720c */ /* 0x000fe20003f06270 */
[----:B------:R-:W-:-:S12]  /*102e0*/  BSSY B1, `(.L_x_9813) ;  /* 0x00000c3000017945 */ /* 0x000fd80003800000 */
[----:B------:R-:W-:Y:S05]  /*102f0*/  @P0 BRA `(.L_x_9814) ;  /* 0x0000000c00040947 */ /* 0x000fea0003800000 */
[----:B------:R-:W3:Y:S01]  /*10300*/  LDL R157, [R1+0x44] ;  /* 0x00004400019d7983 */ /* 0x000ee20000100800 */
[----:B------:R-:W-:-:S03]  /*10310*/  ULDC UR4, c[0x0][0xac8] ;  /* 0x0002b20000047ab9 */ /* 0x000fc60000000800 */
[----:B------:R-:W4:Y:S04]  /*10320*/  LDL R12, [R1+0xc0] ;  /* 0x0000c000010c7983 */ /* 0x000f280000100800 */
[----:B------:R-:W5:Y:S04]  /*10330*/  LDL R155, [R1+0x144] ;  /* 0x00014400019b7983 */ /* 0x000f680000100800 */
        /* <DEDUP_REMOVED lines=8> */
[----:B------:R-:W5:Y:S01]  /*103c0*/  LDL R21, [R1+0xa8] ;  /* 0x0000a80001157983 */ /* 0x000f620000100800 */
[----:B---3--:R-:W-:-:S13]  /*103d0*/  ISETP.GE.AND P0, PT, R157, UR4, PT ;  /* 0x000000049d007c0c */ /* 0x008fda000bf06270 */
[----:B--2---:R-:W-:Y:S02]  /*103e0*/  @!P0 IMAD.MOV.U32 R6, RZ, RZ, R11 ;  /* 0x000000ffff068224 */ /* 0x004fe400078e000b */
[----:B-1----:R-:W-:Y:S02]  /*103f0*/  @!P0 IMAD.MOV.U32 R7, RZ, RZ, R48 ;  /* 0x000000ffff078224 */ /* 0x002fe400078e0030 */
[----:B------:R-:W-:Y:S02]  /*10400*/  @!P0 IMAD.WIDE R6, R157, 0x4, R6 ;  /* 0x000000049d068825 */ /* 0x000fe400078e0206 */
[----:B------:R-:W2:Y:S04]  /*10410*/  LDL R157, [R1+0x134] ;  /* 0x00013400019d7983 */ /* 0x000ea80000100800 */
[----:B------:R1:W-:Y:S01]  /*10420*/  @!P0 ST.E.64 desc[UR40][R6.64], R152 ;  /* 0x0000009806008985 */ /* 0x0003e2000c101b28 */
[----:B----4-:R-:W-:-:S13]  /*10430*/  ISETP.GE.AND P0, PT, R12, UR4, PT ;  /* 0x000000040c007c0c */ /* 0x010fda000bf06270 */
[C---:B-1----:R-:W-:Y:S01]  /*10440*/  @!P0 LEA R6, P1, R12.reuse, R11, 0x2 ;  /* 0x0000000b0c068211 */ /* 0x042fe200078210ff */
[----:B------:R-:W3:Y:S03]  /*10450*/  LDL R153, [R1+0x12c] ;  /* 0x00012c0001997983 */ /* 0x000ee60000100800 */
[----:B-----5:R-:W-:Y:S01]  /*10460*/  @!P0 LEA.HI.X R7, R12, R48, R155, 0x2, P1 ;  /* 0x000000300c078211 */ /* 0x020fe200008f149b */
[----:B------:R-:W4:Y:S04]  /*10470*/  LDL R152, [R1+0x94] ;  /* 0x0000940001987983 */ /* 0x000f280000100800 */
[----:B------:R-:W5:Y:S04]  /*10480*/  LDL R155, [R1+0x130] ;  /* 0x00013000019b7983 */ /* 0x000f680000100800 */
[----:B------:R1:W-:Y:S01]  /*10490*/  @!P0 ST.E.64 desc[UR40][R6.64], R28 ;  /* 0x0000001c06008985 */ /* 0x0003e2000c101b28 */
[----:B------:R-:W-:-:S02]  /*104a0*/  ISETP.GE.AND P0, PT, R8, UR4, PT ;  /* 0x0000000408007c0c */ /* 0x000fc4000bf06270 */
[----:B------:R-:W-:Y:S01]  /*104b0*/  ISETP.GE.AND P1, PT, R13, UR4, PT ;  /* 0x000000040d007c0c */ /* 0x000fe2000bf26270 */
[----:B------:R-:W3:Y:S10]  /*104c0*/  LDL R12, [R1+0xa4] ;  /* 0x0000a400010c7983 */ /* 0x000ef40000100800 */
[C---:B-1----:R-:W-:Y:S01]  /*104d0*/  @!P0 LEA R6, P2, R8.reuse, R11, 0x2 ;  /* 0x0000000b08068211 */ /* 0x042fe200078410ff */
[----:B------:R-:W4:Y:S03]  /*104e0*/  LDL R29, [R1+0x9c] ;  /* 0x00009c00011d7983 */ /* 0x000f260000100800 */
[----:B------:R-:W-:Y:S01]  /*104f0*/  @!P0 LEA.HI.X R7, R8, R48, R158, 0x2, P2 ;  /* 0x0000003008078211 */ /* 0x000fe200010f149e */
[----:B------:R-:W4:Y:S04]  /*10500*/  LDL R28, [R1+0x11c] ;  /* 0x00011c00011c7983 */ /* 0x000f280000100800 */
[----:B------:R1:W-:Y:S01]  /*10510*/  @!P0 ST.E.64 desc[UR40][R6.64], R32 ;  /* 0x0000002006008985 */ /* 0x0003e2000c101b28 */
[----:B------:R-:W-:-:S03]  /*10520*/  ISETP.GE.AND P0, PT, R9, UR4, PT ;  /* 0x0000000409007c0c */ /* 0x000fc6000bf06270 */
[----:B------:R-:W4:Y:S01]  /*10530*/  LDL R8, [R1+0xa0] ;  /* 0x0000a00001087983 */ /* 0x000f220000100800 */
[----:B-1----:R-:W-:-:S03]  /*10540*/  @!P1 LEA R6, P2, R13, R11, 0x2 ;  /* 0x0000000b0d069211 */ /* 0x002fc600078410ff */
[----:B------:R-:W4:Y:S01]  /*10550*/  LDL R32, [R1+0x88] ;  /* 0x0000880001207983 */ /* 0x000f220000100800 */
[----:B------:R-:W-:-:S03]  /*10560*/  @!P1 LEA.HI.X R7, R13, R48, R15, 0x2, P2 ;  /* 0x000000300d079211 */ /* 0x000fc600010f140f */
[----:B------:R-:W4:Y:S04]  /*10570*/  LDL R33, [R1+0x84] ;  /* 0x0000840001217983 */ /* 0x000f280000100800 */
        /* <DEDUP_REMOVED lines=13> */
[----:B------:R-:W4:Y:S04]  /*10650*/  LDL R41, [R1+0x118] ;  /* 0x0001180001297983 */ /* 0x000f280000100800 */
[----:B------:R-:W4:Y:S01]  /*10660*/  LDL R40, [R1+0x110] ;  /* 0x0001100001287983 */ /* 0x000f220000100800 */
[----:B--2---:R-:W-:-:S05]  /*10670*/  @!P1 LEA.HI.X R7, R156, R48, R157, 0x2, P2 ;  /* 0x000000309c079211 */ /* 0x004fca00010f149d */
[----:B------:R1:W-:Y:S02]  /*10680*/  @!P1 ST.E.64 desc[UR40][R6.64], R44 ;  /* 0x0000002c06009985 */ /* 0x0003e4000c101b28 */
[C---:B-1----:R-:W-:Y:S02]  /*10690*/  @!P0 LEA R6, P2, R154.reuse, R11, 0x2 ;  /* 0x0000000b9a068211 */ /* 0x042fe400078410ff */
[----:B------:R-:W2:Y:S04]  /*106a0*/  LDL R45, [R1+0x68] ;  /* 0x00006800012d7983 */ /* 0x000ea80000100800 */
[----:B------:R-:W2:Y:S01]  /*106b0*/  LDL R44, [R1+0xe4] ;  /* 0x0000e400012c7983 */ /* 0x000ea20000100800 */
[----:B-----5:R-:W-:-:S05]  /*106c0*/  @!P0 LEA.HI.X R7, R154, R48, R155, 0x2, P2 ;  /* 0x000000309a078211 */ /* 0x020fca00010f149b */
[----:B------:R1:W-:Y:S04]  /*106d0*/  @!P0 ST.E.64 desc[UR40][R6.64], R24 ;  /* 0x0000001806008985 */ /* 0x0003e8000c101b28 */
[----:B-1----:R-:W5:Y:S04]  /*106e0*/  LDL R25, [R1+0x114] ;  /* 0x0001140001197983 */ /* 0x002f680000100800 */
[----:B------:R-:W2:Y:S01]  /*106f0*/  LDL R24, [R1+0x10c] ;  /* 0x00010c0001187983 */ /* 0x000ea20000100800 */
[----:B------:R-:W-:Y:S02]  /*10700*/  ISETP.GE.AND P1, PT, R21, UR4, PT ;  /* 0x0000000415007c0c */ /* 0x000fe4000bf26270 */
[----:B---3--:R-:W-:-:S11]  /*10710*/  ISETP.GE.AND P0, PT, R12, UR4, PT ;  /* 0x000000040c007c0c */ /* 0x008fd6000bf06270 */
[----:B------:R-:W-:-:S04]  /*10720*/  @!P1 LEA R6, P2, R21, R11, 0x2 ;  /* 0x0000000b15069211 */ /* 0x000fc800078410ff */
[-C--:B------:R-:W-:Y:S02]  /*10730*/  @!P1 LEA.HI.X R7, R21, R48.reuse, R153, 0x2, P2 ;  /* 0x0000003015079211 */ /* 0x080fe400010f1499 */
[----:B----4-:R-:W-:Y:S01]  /*10740*/  ISETP.GE.AND P3, PT, R29, UR4, PT ;  /* 0x000000041d007c0c */ /* 0x010fe2000bf66270 */
[----:B------:R-:W3:Y:S04]  /*10750*/  LDL R21, [R1+0x7c] ;  /* 0x00007c0001157983 */ /* 0x000ee80000100800 */
[----:B------:R1:W-:Y:S01]  /*10760*/  @!P1 ST.E.64 desc[UR40][R6.64], R52 ;  /* 0x0000003406009985 */ /* 0x0003e2000c101b28 */
[----:B------:R-:W-:Y:S02]  /*10770*/  ISETP.GE.AND P1, PT, R8, UR4, PT ;  /* 0x0000000408007c0c */ /* 0x000fe4000bf26270 */
[C---:B-1----:R-:W-:Y:S01]  /*10780*/  @!P0 LEA R6, P2, R12.reuse, R11, 0x2 ;  /* 0x0000000b0c068211 */ /* 0x042fe200078410ff */
[----:B------:R-:W4:Y:S03]  /*10790*/  LDL R53, [R1+0x6c] ;  /* 0x00006c0001357983 */ /* 0x000f260000100800 */
[----:B------:R-:W-:Y:S01]  /*107a0*/  @!P0 LEA.HI.X R7, R12, R48, R13, 0x2, P2 ;  /* 0x000000300c078211 */ /* 0x000fe200010f140d */
[----:B------:R-:W4:Y:S04]  /*107b0*/  LDL R52, [R1+0xec] ;  /* 0x0000ec0001347983 */ /* 0x000f280000100800 */
[----:B------:R-:W3:Y:S04]  /*107c0*/  LDL R12, [R1+0x80] ;  /* 0x00008000010c7983 */ /* 0x000ee80000100800 */
[----:B------:R1:W-:Y:S01]  /*107d0*/  @!P0 ST.E.64 desc[UR40][R6.64], R56 ;  /* 0x0000003806008985 */ /* 0x0003e2000c101b28 */
[----:B------:R-:W-:-:S03]  /*107e0*/  ISETP.GE.AND P2, PT, R15, UR4, PT ;  /* 0x000000040f007c0c */ /* 0x000fc6000bf46270 */
[----:B------:R-:W4:Y:S01]  /*107f0*/  LDL R13, [R1+0x78] ;  /* 0x00007800010d7983 */ /* 0x000f220000100800 */
[----:B-1----:R-:W-:-:S03]  /*10800*/  @!P1 LEA R6, P0, R8, R11, 0x2 ;  /* 0x0000000b08069211 */ /* 0x002fc600078010ff */
[----:B------:R-:W4:Y:S01]  /*10810*/  LDL R56, [R1+0xf0] ;  /* 0x0000f00001387983 */ /* 0x000f220000100800 */
[----:B------:R-:W-:-:S05]  /*10820*/  @!P1 LEA.HI.X R7, R8, R48, R9, 0x2, P0 ;  /* 0x0000003008079211 */ /* 0x000fca00000f1409 */
[----:B------:R1:W-:Y:S01]  /*10830*/  @!P1 ST.E.64 desc[UR40][R6.64], R60 ;  /* 0x0000003c06009985 */ /* 0x0003e2000c101b28 */
[----:B------:R-:W-:Y:S02]  /*10840*/  ISETP.GE.AND P1, PT, R14, UR4, PT ;  /* 0x000000040e007c0c */ /* 0x000fe4000bf26270 */
[-C--:B------:R-:W-:Y:S02]  /*10850*/  @!P2 LEA R8, P5, R15, R11.reuse, 0x2 ;  /* 0x0000000b0f08a211 */ /* 0x080fe400078a10ff */
[----:B-1----:R-:W-:-:S04]  /*10860*/  @!P3 LEA R6, P4, R29, R11, 0x2 ;  /* 0x0000000b1d06b211 */ /* 0x002fc800078810ff */
[-C--:B------:R-:W-:Y:S02]  /*10870*/  @!P3 LEA.HI.X R7, R29, R48.reuse, R36, 0x2, P4 ;  /* 0x000000301d07b211 */ /* 0x080fe400020f1424 */
[----:B------:R-:W4:Y:S01]  /*10880*/  LDL R29, [R1+0x104] ;  /* 0x00010400011d7983 */ /* 0x000f220000100800 */
[----:B------:R-:W-:-:S03]  /*10890*/  @!P2 LEA.HI.X R9, R15, R48, R28, 0x2, P5 ;  /* 0x000000300f09a211 */ /* 0x000fc600028f141c */
[----:B------:R-:W4:Y:S01]  /*108a0*/  LDL R36, [R1+0x108] ;  /* 0x0001080001247983 */ /* 0x000f220000100800 */
[----:B------:R-:W-:-:S03]  /*108b0*/  ISETP.GE.AND P0, PT, R152, UR4, PT ;  /* 0x0000000498007c0c */ /* 0x000fc6000bf06270 */
[----:B------:R-:W-:Y:S04]  /*108c0*/  @!P3 ST.E.64 desc[UR40][R6.64], R64 ;  /* 0x000000400600b985 */ /* 0x000fe8000c101b28 */
[----:B------:R1:W-:Y:S01]  /*108d0*/  @!P2 ST.E.64 desc[UR40][R8.64], R68 ;  /* 0x000000440800a985 */ /* 0x0003e2000c101b28 */
[----:B------:R-:W-:-:S03]  /*108e0*/  ISETP.GE.AND P2, PT, R32, UR4, PT ;  /* 0x0000000420007c0c */ /* 0x000fc6000bf46270 */
[----:B------:R-:W4:Y:S04]  /*108f0*/  LDL R28, [R1+0x74] ;  /* 0x00007400011c7983 */ /* 0x000f280000100800 */
[----:B------:R-:W4:Y:S01]  /*10900*/  LDL R15, [R1+0x70] ;  /* 0x00007000010f7983 */ /* 0x000f220000100800 */
[-C--:B-1----:R-:W-:Y:S02]  /*10910*/  @!P1 LEA R8, P5, R14, R11.reuse, 0x2 ;  /* 0x0000000b0e089211 */ /* 0x082fe400078a10ff */
[----:B------:R-:W-:-:S04]  /*10920*/  @!P0 LEA R6, P4, R152, R11, 0x2 ;  /* 0x0000000b98068211 */ /* 0x000fc800078810ff */
[-C--:B------:R-:W-:Y:S02]  /*10930*/  @!P0 LEA.HI.X R7, R152, R48.reuse, R41, 0x2, P4 ;  /* 0x0000003098078211 */ /* 0x080fe400020f1429 */
[----:B------:R-:W-:Y:S01]  /*10940*/  ISETP.GE.AND P3, PT, R37, UR4, PT ;  /* 0x0000000425007c0c */ /* 0x000fe2000bf66270 */
[----:B------:R-:W4:Y:S04]  /*10950*/  LDL R41, [R1+0x60] ;  /* 0x0000600001297983 */ /* 0x000f280000100800 */
[----:B------:R-:W-:Y:S01]  /*10960*/  @!P0 ST.E.64 desc[UR40][R6.64], R72 ;  /* 0x0000004806008985 */ /* 0x000fe2000c101b28 */
[----:B-----5:R-:W-:-:S03]  /*10970*/  @!P1 LEA.HI.X R9, R14, R48, R25, 0x2, P5 ;  /* 0x000000300e099211 */ /* 0x020fc600028f1419 */
[----:B------:R-:W5:Y:S04]  /*10980*/  LDL R14, [R1+0xfc] ;  /* 0x0000fc00010e7983 */ /* 0x000f680000100800 */
[----:B------:R-:W5:Y:S04]  /*10990*/  LDL R25, [R1+0x100] ;  /* 0x0001000001197983 */ /* 0x000f680000100800 */
[----:B------:R1:W-:Y:S02]  /*109a0*/  @!P1 ST.E.64 desc[UR40][R8.64], R76 ;  /* 0x0000004c08009985 */ /* 0x0003e4000c101b28 */
[----:B-1----:R-:W-:-:S04]  /*109b0*/  @!P2 LEA R8, P5, R32, R11, 0x2 ;  /* 0x0000000b2008a211 */ /* 0x002fc800078a10ff */
[-C--:B--2---:R-:W-:Y:S02]  /*109c0*/  @!P2 LEA.HI.X R9, R32, R48.reuse, R24, 0x2, P5 ;  /* 0x000000302009a211 */ /* 0x084fe400028f1418 */
[----:B------:R-:W2:Y:S04]  /*109d0*/  LDL R32, [R1+0xf8] ;  /* 0x0000f80001207983 */ /* 0x000ea80000100800 */
[----:B------:R-:W2:Y:S01]  /*109e0*/  LDL R24, [R1+0xf4] ;  /* 0x0000f40001187983 */ /* 0x000ea20000100800 */
[----:B------:R-:W-:Y:S02]  /*109f0*/  @!P3 LEA R6, P4, R37, R11, 0x2 ;  /* 0x0000000b2506b211 */ /* 0x000fe400078810ff */
[----:B------:R-:W-:Y:S02]  /*10a00*/  ISETP.GE.AND P0, PT, R33, UR4, PT ;  /* 0x0000000421007c0c */ /* 0x000fe4000bf06270 */
[----:B------:R-:W-:-:S02]  /*10a10*/  @!P3 LEA.HI.X R7, R37, R48, R40, 0x2, P4 ;  /* 0x000000302507b211 */ /* 0x000fc400020f1428 */
[----:B------:R-:W2:Y:S01]  /*10a20*/  LDL R37, [R1+0x5c] ;  /* 0x00005c0001257983 */ /* 0x000ea20000100800 */
[----:B---3--:R-:W-:-:S03]  /*10a30*/  ISETP.GE.AND P1, PT, R12, UR4, PT ;  /* 0x000000040c007c0c */ /* 0x008fc6000bf26270 */
[----:B------:R-:W-:Y:S04]  /*10a40*/  @!P3 ST.E.64 desc[UR40][R6.64], R80 ;  /* 0x000000500600b985 */ /* 0x000fe8000c101b28 */
[----:B------:R1:W-:Y:S01]  /*10a50*/  @!P2 ST.E.64 desc[UR40][R8.64], R84 ;  /* 0x000000540800a985 */ /* 0x0003e2000c101b28 */
[----:B----4-:R-:W-:-:S03]  /*10a60*/  ISETP.GE.AND P2, PT, R13, UR4, PT ;  /* 0x000000040d007c0c */ /* 0x010fc6000bf46270 */
[----:B------:R-:W3:Y:S02]  /*10a70*/  LDL R40, [R1+0xe0] ;  /* 0x0000e00001287983 */ /* 0x000ee40000100800 */
[CC--:B-1----:R-:W-:Y:S02]  /*10a80*/  @!P1 LEA R8, P5, R12.reuse, R11.reuse, 0x2 ;  /* 0x0000000b0c089211 */ /* 0x0c2fe400078a10ff */
[----:B------:R-:W-:Y:S02]  /*10a90*/  @!P0 LEA R6, P4, R33, R11, 0x2 ;  /* 0x0000000b21068211 */ /* 0x000fe400078810ff */
[----:B------:R-:W-:Y:S02]  /*10aa0*/  ISETP.GE.AND P3, PT, R21, UR4, PT ;  /* 0x0000000415007c0c */ /* 0x000fe4000bf66270 */
[-C--:B------:R-:W-:Y:S02]  /*10ab0*/  @!P1 LEA.HI.X R9, R12, R48.reuse, R29, 0x2, P5 ;  /* 0x000000300c099211 */ /* 0x080fe400028f141d */
[----:B------:R-:W4:Y:S01]  /*10ac0*/  LDL R12, [R1+0x64] ;  /* 0x00006400010c7983 */ /* 0x000f220000100800 */
[----:B------:R-:W-:-:S03]  /*10ad0*/  @!P0 LEA.HI.X R7, R33, R48, R36, 0x2, P4 ;  /* 0x0000003021078211 */ /* 0x000fc600020f1424 */
[----:B------:R-:W3:Y:S04]  /*10ae0*/  LDL R33, [R1+0x58] ;  /* 0x0000580001217983 */ /* 0x000ee80000100800 */
[----:B------:R-:W-:Y:S04]  /*10af0*/  @!P0 ST.E.64 desc[UR40][R6.64], R88 ;  /* 0x0000005806008985 */ /* 0x000fe8000c101b28 */
[----:B------:R1:W-:Y:S01]  /*10b00*/  @!P1 ST.E.64 desc[UR40][R8.64], R92 ;  /* 0x0000005c08009985 */ /* 0x0003e2000c101b28 */
[----:B------:R-:W-:-:S03]  /*10b10*/  ISETP.GE.AND P0, PT, R28, UR4, PT ;  /* 0x000000041c007c0c */ /* 0x000fc6000bf06270 */
[----:B------:R-:W3:Y:S04]  /*10b20*/  LDL R29, [R1+0x54] ;  /* 0x00005400011d7983 */ /* 0x000ee80000100800 */
[----:B------:R-:W3:Y:S01]  /*10b30*/  LDL R36, [R1+0xdc] ;  /* 0x0000dc0001247983 */ /* 0x000ee20000100800 */
[-C--:B-1----:R-:W-:Y:S02]  /*10b40*/  @!P2 LEA R8, P5, R13, R11.reuse, 0x2 ;  /* 0x0000000b0d08a211 */ /* 0x082fe400078a10ff */
[----:B------:R-:W-:Y:S02]  /*10b50*/  @!P3 LEA R6, P4, R21, R11, 0x2 ;  /* 0x0000000b1506b211 */ /* 0x000fe400078810ff */
[----:B------:R-:W-:Y:S02]  /*10b60*/  ISETP.GE.AND P1, PT, R15, UR4, PT ;  /* 0x000000040f007c0c */ /* 0x000fe4000bf26270 */
[----:B-----5:R-:W-:-:S02]  /*10b70*/  @!P2 LEA.HI.X R9, R13, R48, R14, 0x2, P5 ;  /* 0x000000300d09a211 */ /* 0x020fc400028f140e */
[----:B------:R-:W5:Y:S04]  /*10b80*/  LDL R13, [R1+0xe8] ;  /* 0x0000e800010d7983 */ /* 0x000f680000100800 */
[----:B------:R-:W5:Y:S01]  /*10b90*/  LDL R14, [R1+0x50] ;  /* 0x00005000010e7983 */ /* 0x000f620000100800 */
[----:B------:R-:W-:-:S03]  /*10ba0*/  @!P3 LEA.HI.X R7, R21, R48, R25, 0x2, P4 ;  /* 0x000000301507b211 */ /* 0x000fc600020f1419 */
[----:B------:R-:W5:Y:S04]  /*10bb0*/  LDL R25, [R1+0x4c] ;  /* 0x00004c0001197983 */ /* 0x000f680000100800 */
[----:B------:R-:W5:Y:S04]  /*10bc0*/  LDL R21, [R1+0x48] ;  /* 0x0000480001157983 */ /* 0x000f680000100800 */
[----:B------:R1:W-:Y:S04]  /*10bd0*/  @!P3 ST.E.64 desc[UR40][R6.64], R96 ;  /* 0x000000600600b985 */ /* 0x0003e8000c101b28 */
[----:B------:R0:W-:Y:S01]  /*10be0*/  @!P2 ST.E.64 desc[UR40][R8.64], R100 ;  /* 0x000000640800a985 */ /* 0x0001e2000c101b28 */
[----:B-1----:R-:W-:-:S02]  /*10bf0*/  @!P0 LEA R6, P5, R28, R11, 0x2 ;  /* 0x0000000b1c068211 */ /* 0x002fc400078a10ff */
[C---:B0-----:R-:W-:Y:S02]  /*10c00*/  @!P1 LEA R8, P2, R15.reuse, R11, 0x2 ;  /* 0x0000000b0f089211 */ /* 0x041fe400078410ff */
[-C--:B--2---:R-:W-:Y:S02]  /*10c10*/  @!P0 LEA.HI.X R7, R28, R48.reuse, R32, 0x2, P5 ;  /* 0x000000301c078211 */ /* 0x084fe400028f1420 */
[----:B------:R-:W-:Y:S01]  /*10c20*/  @!P1 LEA.HI.X R9, R15, R48, R24, 0x2, P2 ;  /* 0x000000300f099211 */ /* 0x000fe200010f1418 */
[----:B------:R-:W2:Y:S04]  /*10c30*/  LDL R32, [R1+0xd8] ;  /* 0x0000d80001207983 */ /* 0x000ea80000100800 */
[----:B------:R-:W2:Y:S04]  /*10c40*/  LDL R15, [R1+0xd4] ;  /* 0x0000d400010f7983 */ /* 0x000ea80000100800 */
[----:B------:R-:W2:Y:S04]  /*10c50*/  LDL R28, [R1+0xd0] ;  /* 0x0000d000011c7983 */ /* 0x000ea80000100800 */
[----:B------:R-:W2:Y:S01]  /*10c60*/  LDL R24, [R1+0xcc] ;  /* 0x0000cc0001187983 */ /* 0x000ea20000100800 */
[----:B------:R-:W-:-:S02]  /*10c70*/  ISETP.GE.AND P3, PT, R53, UR4, PT ;  /* 0x0000000435007c0c */ /* 0x000fc4000bf66270 */
[----:B------:R-:W-:Y:S01]  /*10c80*/  ISETP.GE.AND P4, PT, R45, UR4, PT ;  /* 0x000000042d007c0c */ /* 0x000fe2000bf86270 */
[----:B------:R0:W-:Y:S04]  /*10c90*/  @!P0 ST.E.64 desc[UR40][R6.64], R104 ;  /* 0x0000006806008985 */ /* 0x0001e8000c101b28 */
[----:B------:R1:W-:Y:S01]  /*10ca0*/  @!P1 ST.E.64 desc[UR40][R8.64], R108 ;  /* 0x0000006c08009985 */ /* 0x0003e2000c101b28 */
[----:B------:R-:W-:-:S05]  /*10cb0*/  ISETP.GE.AND P1, PT, R41, UR4, PT ;  /* 0x0000000429007c0c */ /* 0x000fca000bf26270 */
[-C--:B0-----:R-:W-:Y:S02]  /*10cc0*/  @!P3 LEA R6, P0, R53, R11.reuse, 0x2 ;  /* 0x0000000b3506b211 */ /* 0x081fe400078010ff */
[----:B-1----:R-:W-:Y:S02]  /*10cd0*/  @!P4 LEA R8, P5, R45, R11, 0x2 ;  /* 0x0000000b2d08c211 */ /* 0x002fe400078a10ff */
[-C--:B------:R-:W-:Y:S02]  /*10ce0*/  @!P3 LEA.HI.X R7, R53, R48.reuse, R56, 0x2, P0 ;  /* 0x000000303507b211 */ /* 0x080fe400000f1438 */
[----:B------:R-:W-:Y:S02]  /*10cf0*/  ISETP.GE.AND P0, PT, R37, UR4, PT ;  /* 0x0000000425007c0c */ /* 0x000fe4000bf06270 */
[----:B------:R-:W-:Y:S01]  /*10d00*/  @!P4 LEA.HI.X R9, R45, R48, R52, 0x2, P5 ;  /* 0x000000302d09c211 */ /* 0x000fe200028f1434 */
[----:B------:R-:W-:Y:S04]  /*10d10*/  @!P3 ST.E.64 desc[UR40][R6.64], R112 ;  /* 0x000000700600b985 */ /* 0x000fe8000c101b28 */
[----:B------:R0:W-:Y:S01]  /*10d20*/  @!P4 ST.E.64 desc[UR40][R8.64], R116 ;  /* 0x000000740800c985 */ /* 0x0001e2000c101b28 */
[----:B----4-:R-:W-:-:S02]  /*10d30*/  ISETP.GE.AND P2, PT, R12, UR4, PT ;  /* 0x000000040c007c0c */ /* 0x010fc4000bf46270 */
[----:B---3--:R-:W-:Y:S02]  /*10d40*/  ISETP.GE.AND P4, PT, R33, UR4, PT ;  /* 0x0000000421007c0c */ /* 0x008fe4000bf86270 */
[----:B0-----:R-:W-:-:S09]  /*10d50*/  @!P1 LEA R8, P5, R41, R11, 0x2 ;  /* 0x0000000b29089211 */ /* 0x001fd200078a10ff */
[CC--:B------:R-:W-:Y:S02]  /*10d60*/  @!P2 LEA R6, P3, R12.reuse, R11.reuse, 0x2 ;  /* 0x0000000b0c06a211 */ /* 0x0c0fe400078610ff */
[-C--:B------:R-:W-:Y:S02]  /*10d70*/  @!P1 LEA.HI.X R9, R41, R48.reuse, R44, 0x2, P5 ;  /* 0x0000003029099211 */ /* 0x080fe400028f142c */
[----:B-----5:R-:W-:Y:S02]  /*10d80*/  @!P2 LEA.HI.X R7, R12, R48, R13, 0x2, P3 ;  /* 0x000000300c07a211 */ /* 0x020fe400018f140d */
[----:B------:R-:W-:-:S03]  /*10d90*/  @!P0 LEA R12, P3, R37, R11, 0x2 ;  /* 0x0000000b250c8211 */ /* 0x000fc600078610ff */
[----:B------:R0:W-:Y:S01]  /*10da0*/  @!P2 ST.E.64 desc[UR40][R6.64], R120 ;  /* 0x000000780600a985 */ /* 0x0001e2000c101b28 */
[----:B------:R-:W-:Y:S02]  /*10db0*/  ISETP.GE.AND P2, PT, R29, UR4, PT ;  /* 0x000000041d007c0c */ /* 0x000fe4000bf46270 */
        /* <DEDUP_REMOVED lines=10> */
[CC--:B---3--:R-:W-:Y:S02]  /*10e60*/  @!P3 LEA R12, P4, R14.reuse, R11.reuse, 0x2 ;  /* 0x0000000b0e0cb211 */ /* 0x0c8fe400078810ff */
[-C--:B--2---:R-:W-:Y:S02]  /*10e70*/  @!P2 LEA.HI.X R9, R29, R48.reuse, R32, 0x2, P5 ;  /* 0x000000301d09a211 */ /* 0x084fe400028f1420 */
[-C--:B0-----:R-:W-:Y:S02]  /*10e80*/  @!P1 LEA R6, P5, R25, R11.reuse, 0x2 ;  /* 0x0000000b19069211 */ /* 0x081fe400078a10ff */
[-C--:B------:R-:W-:Y:S02]  /*10e90*/  @!P3 LEA.HI.X R13, R14, R48.reuse, R15, 0x2, P4 ;  /* 0x000000300e0db211 */ /* 0x080fe400020f140f */
[----:B------:R-:W-:Y:S02]  /*10ea0*/  @!P0 LEA R14, P4, R21, R11, 0x2 ;  /* 0x0000000b150e8211 */ /* 0x000fe400078810ff */
[-C--:B------:R-:W-:Y:S01]  /*10eb0*/  @!P1 LEA.HI.X R7, R25, R48.reuse, R28, 0x2, P5 ;  /* 0x0000003019079211 */ /* 0x080fe200028f141c */
[----:B------:R3:W-:Y:S01]  /*10ec0*/  @!P2 ST.E.64 desc[UR40][R8.64], R136 ;  /* 0x000000880800a985 */ /* 0x0007e2000c101b28 */
[----:B------:R-:W-:-:S03]  /*10ed0*/  @!P0 LEA.HI.X R15, R21, R48, R24, 0x2, P4 ;  /* 0x00000030150f8211 */ /* 0x000fc600020f1418 */
[----:B------:R3:W-:Y:S04]  /*10ee0*/  @!P3 ST.E.64 desc[UR40][R12.64], R140 ;  /* 0x0000008c0c00b985 */ /* 0x0007e8000c101b28 */
[----:B------:R3:W-:Y:S04]  /*10ef0*/  @!P1 ST.E.64 desc[UR40][R6.64], R144 ;  /* 0x0000009006009985 */ /* 0x0007e8000c101b28 */
[----:B------:R3:W-:Y:S02]  /*10f00*/  @!P0 ST.E.64 desc[UR40][R14.64], R148 ;  /* 0x000000940e008985 */ /* 0x0007e4000c101b28 */
.L_x_9814:
[----:B------:R-:W-:Y:S05]  /*10f10*/  BSYNC B1 ;  /* 0x0000000000017941 */ /* 0x000fea0003800000 */
.L_x_9813:
[----:B------:R-:W-:-:S03]  /*10f20*/  UMOV UR4, 0xffffffff ;  /* 0xffffffff00047882 */ /* 0x000fc60000000000 */
[----:B------:R-:W-:Y:S05]  /*10f30*/  BRA.DIV UR4, `(.L_x_9815) ;  /* 0x000000a204a07947 */ /* 0x000fea000b800000 */
[----:B0-----:R-:W0:Y:S04]  /*10f40*/  SHFL.IDX PT, R10, R10, 0x1, 0x1c1f ;  /* 0x003c1f000a0a7f89 */ /* 0x001e2800000e0000 */
[----:B------:R-:W4:Y:S02]  /*10f50*/  SHFL.IDX PT, R3, R3, 0x1, 0x1c1f ;  /* 0x003c1f0003037f89 */ /* 0x000f2400000e0000 */
.L_x_10016:
[----:B------:R-:W-:-:S13]  /*10f60*/  ISETP.GE.AND P0, PT, R20, R0, PT ;  /* 0x000000001400720c */ /* 0x000fda0003f06270 */
[----:B------:R-:W-:Y:S05]  /*10f70*/  @P0 BRA `(.L_x_9811) ;  /* 0x0000001c00980947 */ /* 0x000fea0003800000 */
[----:B------:R-:W5:Y:S01]  /*10f80*/  LDL R60, [R1+0x44] ;  /* 0x00004400013c7983 */ /* 0x000f620000100800 */
[----:B------:R-:W-:-:S03]  /*10f90*/  ULDC UR4, c[0x0][0xac8] ;  /* 0x0002b20000047ab9 */ /* 0x000fc60000000800 */
[----:B------:R-:W4:Y:S04]  /*10fa0*/  LDL R73, [R1+0xc0] ;  /* 0x0000c00001497983 */ /* 0x000f280000100800 */
[----:B------:R-:W4:Y:S04]  /*10fb0*/  LDL R52, [R1+0x7c] ;  /* 0x00007c0001347983 */ /* 0x000f280000100800 */
[----:B------:R-:W4:Y:S04]  /*10fc0*/  LDL R41, [R1+0x70] ;  /* 0x0000700001297983 */ /* 0x000f280000100800 */
[----:B------:R-:W4:Y:S04]  /*10fd0*/  LDL R36, [R1+0x68] ;  /* 0x0000680001247983 */ /* 0x000f280000100800 */
        /* <DEDUP_REMOVED lines=32> */
[----:B--2---:R-:W2:Y:S01]  /*111e0*/  LDL R11, [R1+0x48] ;  /* 0x00004800010b7983 */ /* 0x004ea20000100800 */
[----:B-----5:R-:W-:-:S02]  /*111f0*/  ISETP.GE.AND P2, PT, R60, UR4, PT ;  /* 0x000000043c007c0c */ /* 0x020fc4000bf46270 */
[----:B----4-:R-:W-:Y:S01]  /*11200*/  ISETP.GE.AND P3, PT, R73, UR4, PT ;  /* 0x0000000449007c0c */ /* 0x010fe2000bf66270 */
[----:B------:R-:W-:Y:S02]  /*11210*/  IMAD.MOV.U32 R57, RZ, RZ, R52 ;  /* 0x000000ffff397224 */ /* 0x000fe400078e0034 */
[----:B------:R-:W-:Y:S02]  /*11220*/  IMAD.MOV.U32 R52, RZ, RZ, R41 ;  /* 0x000000ffff347224 */ /* 0x000fe400078e0029 */
[----:B------:R-:W-:Y:S02]  /*11230*/  IMAD.MOV.U32 R41, RZ, RZ, R36 ;  /* 0x000000ffff297224 */ /* 0x000fe400078e0024 */
[----:B---3--:R-:W-:-:S04]  /*11240*/  IMAD.MOV.U32 R56, RZ, RZ, R7 ;  /* 0x000000ffff387224 */ /* 0x008fc800078e0007 */
[----:B0-----:R-:W-:Y:S02]  /*11250*/  @!P2 IMAD.MOV.U32 R7, RZ, RZ, R10 ;  /* 0x000000ffff07a224 */ /* 0x001fe400078e000a */
[----:B------:R-:W-:Y:S02]  /*11260*/  IMAD.MOV.U32 R36, RZ, RZ, R6 ;  /* 0x000000ffff247224 */ /* 0x000fe400078e0006 */
[----:B------:R-:W-:-:S04]  /*11270*/  @!P2 IMAD.MOV.U32 R6, RZ, RZ, R3 ;  /* 0x000000ffff06a224 */ /* 0x000fc800078e0003 */
[----:B------:R-:W-:-:S04]  /*11280*/  @!P2 IMAD.WIDE R6, R60, 0x4, R6 ;  /* 0x000000043c06a825 */ /* 0x000fc800078e0206 */
[----:B------:R-:W-:Y:S02]  /*11290*/  IMAD.MOV.U32 R60, RZ, RZ, R57 ;  /* 0x000000ffff3c7224 */ /* 0x000fe400078e0039 */
[----:B------:R-:W-:Y:S01]  /*112a0*/  IMAD.MOV.U32 R57, RZ, RZ, R8 ;  /* 0x000000ffff397224 */ /* 0x000fe200078e0008 */
[C---:B------:R-:W-:Y:S02]  /*112b0*/  @!P3 LEA R8, P4, R73.reuse, R3, 0x2 ;  /* 0x000000034908b211 */ /* 0x040fe400078810ff */
[----:B------:R-:W-:Y:S01]  /*112c0*/  MOV R61, R25 ;  /* 0x00000019003d7202 */ /* 0x000fe20000000f00 */
[----:B------:R-:W-:Y:S02]  /*112d0*/  IMAD.MOV.U32 R25, RZ, RZ, R15 ;  /* 0x000000ffff197224 */ /* 0x000fe400078e000f */
[----:B------:R-:W-:Y:S01]  /*112e0*/  IMAD.MOV.U32 R15, RZ, RZ, R9 ;  /* 0x000000ffff0f7224 */ /* 0x000fe200078e0009 */
[----:B------:R-:W-:Y:S02]  /*112f0*/  @!P3 LEA.HI.X R9, R73, R10, R85, 0x2, P4 ;  /* 0x0000000a4909b211 */ /* 0x000fe400020f1455 */
[----:B------:R-:W3:Y:S01]  /*11300*/  LDL R85, [R1+0x13c] ;  /* 0x00013c0001557983 */ /* 0x000ee20000100800 */
[----:B------:R-:W-:-:S03]  /*11310*/  ISETP.GE.AND P0, PT, R76, UR4, PT ;  /* 0x000000044c007c0c */ /* 0x000fc6000bf06270 */
[----:B------:R-:W4:Y:S04]  /*11320*/  LDL R73, [R1+0x138] ;  /* 0x0001380001497983 */ /* 0x000f280000100800 */
[----:B------:R-:W-:Y:S04]  /*11330*/  @!P2 ST.E.64 desc[UR40][R6.64], R26 ;  /* 0x0000001a0600a985 */ /* 0x000fe8000c101b28 */
[----:B------:R0:W-:Y:S02]  /*11340*/  @!P3 ST.E.64 desc[UR40][R8.64], R30 ;  /* 0x0000001e0800b985 */ /* 0x0001e4000c101b28 */
[----:B0-----:R-:W-:-:S02]  /*11350*/  @!P0 LEA R8, P4, R76, R3, 0x2 ;  /* 0x000000034c088211 */ /* 0x001fc400078810ff */
[----:B------:R-:W-:Y:S02]  /*11360*/  ISETP.GE.AND P1, PT, R64, UR4, PT ;  /* 0x0000000440007c0c */ /* 0x000fe4000bf26270 */
[----:B---3--:R-:W-:Y:S02]  /*11370*/  @!P0 LEA.HI.X R9, R76, R10, R85, 0x2, P4 ;  /* 0x0000000a4c098211 */ /* 0x008fe400020f1455 */
[----:B------:R-:W3:Y:S01]  /*11380*/  LDL R85, [R1+0x134] ;  /* 0x0001340001557983 */ /* 0x000ee20000100800 */
[----:B------:R-:W-:-:S08]  /*11390*/  ISETP.GE.AND P2, PT, R69, UR4, PT ;  /* 0x0000000445007c0c */ /* 0x000fd0000bf46270 */
[CC--:B------:R-:W-:Y:S01]  /*113a0*/  @!P1 LEA R6, P5, R64.reuse, R3.reuse, 0x2 ;  /* 0x0000000340069211 */ /* 0x0c0fe200078a10ff */
[----:B------:R-:W5:Y:S03]  /*113b0*/  LDL R76, [R1+0x90] ;  /* 0x00009000014c7983 */ /* 0x000f660000100800 */
[----:B------:R-:W-:Y:S02]  /*113c0*/  @!P1 LEA.HI.X R7, R64, R10, R72, 0x2, P5 ;  /* 0x0000000a40079211 */ /* 0x000fe400028f1448 */
[----:B------:R-:W-:Y:S01]  /*113d0*/  ISETP.GE.AND P3, PT, R81, UR4, PT ;  /* 0x0000000451007c0c */ /* 0x000fe2000bf66270 */
[----:B------:R-:W2:Y:S04]  /*113e0*/  LDL R72, [R1+0x94] ;  /* 0x0000940001487983 */ /* 0x000ea80000100800 */
[----:B------:R0:W-:Y:S04]  /*113f0*/  @!P1 ST.E.64 desc[UR40][R6.64], R34 ;  /* 0x0000002206009985 */ /* 0x0001e8000c101b28 */
[----:B------:R1:W-:Y:S01]  /*11400*/  @!P0 ST.E.64 desc[UR40][R8.64], R38 ;  /* 0x0000002608008985 */ /* 0x0003e2000c101b28 */
[----:B0-----:R-:W-:-:S04]  /*11410*/  @!P2 LEA R6, P5, R69, R3, 0x2 ;  /* 0x000000034506a211 */ /* 0x001fc800078a10ff */
[----:B----4-:R-:W-:Y:S02]  /*11420*/  @!P2 LEA.HI.X R7, R69, R10, R73, 0x2, P5 ;  /* 0x0000000a4507a211 */ /* 0x010fe400028f1449 */
[----:B------:R-:W4:Y:S01]  /*11430*/  LDL R73, [R1+0x130] ;  /* 0x0001300001497983 */ /* 0x000f220000100800 */
[----:B-1----:R-:W-:Y:S02]  /*11440*/  @!P3 LEA R8, P4, R81, R3, 0x2 ;  /* 0x000000035108b211 */ /* 0x002fe400078810ff */
[----:B------:R-:W-:Y:S01]  /*11450*/  ISETP.GE.AND P1, PT, R65, UR4, PT ;  /* 0x0000000441007c0c */ /* 0x000fe2000bf26270 */
[----:B------:R-:W-:Y:S01]  /*11460*/  IMAD.MOV.U32 R64, RZ, RZ, R60 ;  /* 0x000000ffff407224 */ /* 0x000fe200078e003c */
[----:B------:R0:W-:Y:S01]  /*11470*/  @!P2 ST.E.64 desc[UR40][R6.64], R42 ;  /* 0x0000002a0600a985 */ /* 0x0001e2000c101b28 */
[----:B------:R-:W-:-:S03]  /*11480*/  ISETP.GE.AND P0, PT, R84, UR4, PT ;  /* 0x0000000454007c0c */ /* 0x000fc6000bf06270 */
[----:B------:R-:W5:Y:S01]  /*11490*/  LDL R69, [R1+0x8c] ;  /* 0x00008c0001457983 */ /* 0x000f620000100800 */
[----:B---3--:R-:W-:-:S03]  /*114a0*/  @!P3 LEA.HI.X R9, R81, R10, R85, 0x2, P4 ;  /* 0x0000000a5109b211 */ /* 0x008fc600020f1455 */
[----:B------:R-:W3:Y:S04]  /*114b0*/  LDL R60, [R1+0x98] ;  /* 0x00009800013c7983 */ /* 0x000ee80000100800 */
[----:B------:R-:W2:Y:S01]  /*114c0*/  LDL R81, [R1+0x128] ;  /* 0x0001280001517983 */ /* 0x000ea20000100800 */
[----:B------:R-:W-:Y:S02]  /*114d0*/  ISETP.GE.AND P2, PT, R77, UR4, PT ;  /* 0x000000044d007c0c */ /* 0x000fe4000bf46270 */
[C---:B0-----:R-:W-:Y:S01]  /*114e0*/  @!P1 LEA R6, P5, R65.reuse, R3, 0x2 ;  /* 0x0000000341069211 */ /* 0x041fe200078a10ff */
[----:B------:R-:W5:Y:S04]  /*114f0*/  LDL R85, [R1+0x12c] ;  /* 0x00012c0001557983 */ /* 0x000f680000100800 */
[----:B------:R0:W-:Y:S01]  /*11500*/  @!P3 ST.E.64 desc[UR40][R8.64], R46 ;  /* 0x0000002e0800b985 */ /* 0x0001e2000c101b28 */
[----:B----4-:R-:W-:-:S02]  /*11510*/  @!P1 LEA.HI.X R7, R65, R10, R73, 0x2, P5 ;  /* 0x0000000a41079211 */ /* 0x010fc400028f1449 */
[----:B0-----:R-:W-:Y:S02]  /*11520*/  @!P0 LEA R8, P4, R84, R3, 0x2 ;  /* 0x0000000354088211 */ /* 0x001fe400078810ff */
[----:B------:R-:W-:Y:S01]  /*11530*/  ISETP.GE.AND P3, PT, R80, UR4, PT ;  /* 0x0000000450007c0c */ /* 0x000fe2000bf66270 */
[----:B------:R0:W-:Y:S01]  /*11540*/  @!P1 ST.E.64 desc[UR40][R6.64], R4 ;  /* 0x0000000406009985 */ /* 0x0001e2000c101b28 */
[----:B------:R-:W-:-:S03]  /*11550*/  IMAD.MOV.U32 R65, RZ, RZ, R61 ;  /* 0x000000ffff417224 */ /* 0x000fc600078e003d */
[----:B------:R-:W4:Y:S01]  /*11560*/  LDL R73, [R1+0x88] ;  /* 0x0000880001497983 */ /* 0x000f220000100800 */
[----:B0-----:R-:W-:-:S03]  /*11570*/  @!P2 LEA R4, P5, R77, R3, 0x2 ;  /* 0x000000034d04a211 */ /* 0x001fc600078a10ff */
[----:B------:R-:W4:Y:S01]  /*11580*/  LDL R61, [R1+0x84] ;  /* 0x00008400013d7983 */ /* 0x000f220000100800 */
[----:B--2---:R-:W-:-:S03]  /*11590*/  @!P2 LEA.HI.X R5, R77, R10, R81, 0x2, P5 ;  /* 0x0000000a4d05a211 */ /* 0x004fc600028f1451 */
[----:B------:R-:W2:Y:S01]  /*115a0*/  LDL R77, [R1+0x120] ;  /* 0x00012000014d7983 */ /* 0x000ea20000100800 */
[----:B------:R-:W-:Y:S02]  /*115b0*/  ISETP.GE.AND P1, PT, R68, UR4, PT ;  /* 0x0000000444007c0c */ /* 0x000fe4000bf26270 */
[----:B-----5:R-:W-:Y:S01]  /*115c0*/  @!P0 LEA.HI.X R9, R84, R10, R85, 0x2, P4 ;  /* 0x0000000a54098211 */ /* 0x020fe200020f1455 */
[----:B------:R-:W5:Y:S04]  /*115d0*/  LDL R81, [R1+0x124] ;  /* 0x0001240001517983 */ /* 0x000f680000100800 */
[----:B------:R-:W-:Y:S04]  /*115e0*/  @!P0 ST.E.64 desc[UR40][R8.64], R54 ;  /* 0x0000003608008985 */ /* 0x000fe8000c101b28 */
[----:B------:R0:W-:Y:S02]  /*115f0*/  @!P2 ST.E.64 desc[UR40][R4.64], R58 ;  /* 0x0000003a0400a985 */ /* 0x0001e4000c101b28 */
[----:B0-----:R-:W-:-:S04]  /*11600*/  @!P1 LEA R4, P5, R68, R3, 0x2 ;  /* 0x0000000344049211 */ /* 0x001fc800078a10ff */
[-C--:B--2---:R-:W-:Y:S02]  /*11610*/  @!P1 LEA.HI.X R5, R68, R10.reuse, R77, 0x2, P5 ;  /* 0x0000000a44059211 */ /* 0x084fe400028f144d */
[----:B------:R-:W2:Y:S01]  /*11620*/  LDL R77, [R1+0x118] ;  /* 0x00011800014d7983 */ /* 0x000ea20000100800 */
[----:B------:R-:W-:Y:S02]  /*11630*/  ISETP.GE.AND P2, PT, R72, UR4, PT ;  /* 0x0000000448007c0c */ /* 0x000fe4000bf46270 */
[CC--:B------:R-:W-:Y:S01]  /*11640*/  @!P3 LEA R6, P4, R80.reuse, R3.reuse, 0x2 ;  /* 0x000000035006b211 */ /* 0x0c0fe200078810ff */
[----:B------:R-:W4:Y:S03]  /*11650*/  LDL R68, [R1+0x80] ;  /* 0x0000800001447983 */ /* 0x000f260000100800 */
[----:B-----5:R-:W-:Y:S02]  /*11660*/  @!P3 LEA.HI.X R7, R80, R10, R81, 0x2, P4 ;  /* 0x0000000a5007b211 */ /* 0x020fe400020f1451 */
[----:B------:R-:W5:Y:S04]  /*11670*/  LDL R80, [R1+0x11c] ;  /* 0x00011c0001507983 */ /* 0x000f680000100800 */
[----:B------:R-:W-:Y:S04]  /*11680*/  @!P3 ST.E.64 desc[UR40][R6.64], R62 ;  /* 0x0000003e0600b985 */ /* 0x000fe8000c101b28 */
[----:B------:R0:W-:Y:S02]  /*11690*/  @!P1 ST.E.64 desc[UR40][R4.64], R66 ;  /* 0x0000004204009985 */ /* 0x0001e4000c101b28 */
[----:B0-----:R-:W-:-:S04]  /*116a0*/  @!P2 LEA R4, P5, R72, R3, 0x2 ;  /* 0x000000034804a211 */ /* 0x001fc800078a10ff */
[----:B--2---:R-:W-:Y:S02]  /*116b0*/  @!P2 LEA.HI.X R5, R72, R10, R77, 0x2, P5 ;  /* 0x0000000a4805a211 */ /* 0x004fe400028f144d */
[----:B------:R-:W2:Y:S01]  /*116c0*/  LDL R72, [R1+0x110] ;  /* 0x0001100001487983 */ /* 0x000ea20000100800 */
[----:B---3--:R-:W-:-:S03]  /*116d0*/  ISETP.GE.AND P0, PT, R60, UR4, PT ;  /* 0x000000043c007c0c */ /* 0x008fc6000bf06270 */
[----:B------:R-:W3:Y:S01]  /*116e0*/  LDL R77, [R1+0x114] ;  /* 0x00011400014d7983 */ /* 0x000ee20000100800 */
[----:B------:R-:W-:-:S09]  /*116f0*/  ISETP.GE.AND P1, PT, R69, UR4, PT ;  /* 0x0000000445007c0c */ /* 0x000fd2000bf26270 */
[----:B------:R-:W-:-:S04]  /*11700*/  @!P0 LEA R6, P4, R60, R3, 0x2 ;  /* 0x000000033c068211 */ /* 0x000fc800078810ff */
[----:B-----5:R-:W-:Y:S02]  /*11710*/  @!P0 LEA.HI.X R7, R60, R10, R80, 0x2, P4 ;  /* 0x0000000a3c078211 */ /* 0x020fe400020f1450 */
[----:B------:R-:W-:Y:S01]  /*11720*/  ISETP.GE.AND P3, PT, R76, UR4, PT ;  /* 0x000000044c007c0c */ /* 0x000fe2000bf66270 */
[----:B------:R-:W5:Y:S04]  /*11730*/  LDL R60, [R1+0x78] ;  /* 0x00007800013c7983 */ /* 0x000f680000100800 */
[----:B------:R-:W-:Y:S04]  /*11740*/  @!P0 ST.E.64 desc[UR40][R6.64], R70 ;  /* 0x0000004606008985 */ /* 0x000fe8000c101b28 */
[----:B------:R0:W-:Y:S02]  /*11750*/  @!P2 ST.E.64 desc[UR40][R4.64], R74 ;  /* 0x0000004a0400a985 */ /* 0x0001e4000c101b28 */
[----:B0-----:R-:W-:-:S04]  /*11760*/  @!P1 LEA R4, P5, R69, R3, 0x2 ;  /* 0x0000000345049211 */ /* 0x001fc800078a10ff */
[-C--:B--2---:R-:W-:Y:S02]  /*11770*/  @!P1 LEA.HI.X R5, R69, R10.reuse, R72, 0x2, P5 ;  /* 0x0000000a45059211 */ /* 0x084fe400028f1448 */
[----:B------:R-:W2:Y:S01]  /*11780*/  LDL R72, [R1+0x108] ;  /* 0x0001080001487983 */ /* 0x000ea20000100800 */
[C---:B------:R-:W-:Y:S02]  /*11790*/  @!P3 LEA R6, P4, R76.reuse, R3, 0x2 ;  /* 0x000000034c06b211 */ /* 0x040fe400078810ff */
[----:B----4-:R-:W-:Y:S01]  /*117a0*/  ISETP.GE.AND P2, PT, R61, UR4, PT ;  /* 0x000000043d007c0c */ /* 0x010fe2000bf46270 */
[----:B------:R-:W4:Y:S01]  /*117b0*/  LDL R69, [R1+0x104] ;  /* 0x0001040001457983 */ /* 0x000f220000100800 */
[----:B---3--:R-:W-:-:S03]  /*117c0*/  @!P3 LEA.HI.X R7, R76, R10, R77, 0x2, P4 ;  /* 0x0000000a4c07b211 */ /* 0x008fc600020f144d */
[----:B------:R-:W3:Y:S04]  /*117d0*/  LDL R76, [R1+0x10c] ;  /* 0x00010c00014c7983 */ /* 0x000ee80000100800 */
[----:B------:R-:W-:Y:S04]  /*117e0*/  @!P3 ST.E.64 desc[UR40][R6.64], R78 ;  /* 0x0000004e0600b985 */ /* 0x000fe8000c101b28 */
[----:B------:R0:W-:Y:S02]  /*117f0*/  @!P1 ST.E.64 desc[UR40][R4.64], R82 ;  /* 0x0000005204009985 */ /* 0x0001e4000c101b28 */
[----:B0-----:R-:W-:-:S02]  /*11800*/  @!P2 LEA R4, P5, R61, R3, 0x2 ;  /* 0x000000033d04a211 */ /* 0x001fc400078a10ff */
[----:B------:R-:W-:Y:S02]  /*11810*/  ISETP.GE.AND P0, PT, R73, UR4, PT ;  /* 0x0000000449007c0c */ /* 0x000fe4000bf06270 */
[----:B--2---:R-:W-:Y:S02]  /*11820*/  @!P2 LEA.HI.X R5, R61, R10, R72, 0x2, P5 ;  /* 0x0000000a3d05a211 */ /* 0x004fe400028f1448 */
[----:B------:R-:W2:Y:S01]  /*11830*/  LDL R61, [R1+0xfc] ;  /* 0x0000fc00013d7983 */ /* 0x000ea20000100800 */
[----:B------:R-:W-:-:S08]  /*11840*/  ISETP.GE.AND P3, PT, R68, UR4, PT ;  /* 0x0000000444007c0c */ /* 0x000fd0000bf66270 */
[C---:B------:R-:W-:Y:S02]  /*11850*/  @!P0 LEA R6, P4, R73.reuse, R3, 0x2 ;  /* 0x0000000349068211 */ /* 0x040fe400078810ff */
[----:B------:R-:W-:Y:S02]  /*11860*/  ISETP.GE.AND P1, PT, R64, UR4, PT ;  /* 0x0000000440007c0c */ /* 0x000fe4000bf26270 */
[----:B---3--:R-:W-:-:S05]  /*11870*/  @!P0 LEA.HI.X R7, R73, R10, R76, 0x2, P4 ;  /* 0x0000000a49078211 */ /* 0x008fca00020f144c */
[----:B------:R0:W-:Y:S01]  /*11880*/  @!P0 ST.E.64 desc[UR40][R6.64], R86 ;  /* 0x0000005606008985 */ /* 0x0001e2000c101b28 */
[----:B-----5:R-:W-:-:S03]  /*11890*/  ISETP.GE.AND P0, PT, R60, UR4, PT ;  /* 0x000000043c007c0c */ /* 0x020fc6000bf06270 */
[----:B------:R1:W-:Y:S01]  /*118a0*/  @!P2 ST.E.64 desc[UR40][R4.64], R90 ;  /* 0x0000005a0400a985 */ /* 0x0003e2000c101b28 */
[----:B------:R-:W-:Y:S02]  /*118b0*/  ISETP.GE.AND P2, PT, R56, UR4, PT ;  /* 0x0000000438007c0c */ /* 0x000fe4000bf46270 */
[-C--:B0-----:R-:W-:Y:S02]  /*118c0*/  @!P3 LEA R6, P4, R68, R3.reuse, 0x2 ;  /* 0x000000034406b211 */ /* 0x081fe400078810ff */
[----:B-1----:R-:W-:Y:S02]  /*118d0*/  @!P1 LEA R4, P5, R64, R3, 0x2 ;  /* 0x0000000340049211 */ /* 0x002fe400078a10ff */
[-C--:B----4-:R-:W-:Y:S02]  /*118e0*/  @!P3 LEA.HI.X R7, R68, R10.reuse, R69, 0x2, P4 ;  /* 0x0000000a4407b211 */ /* 0x090fe400020f1445 */
[----:B------:R-:W-:Y:S02]  /*118f0*/  @!P1 LEA.HI.X R5, R64, R10, R65, 0x2, P5 ;  /* 0x0000000a40059211 */ /* 0x000fe400028f1441 */
[----:B------:R-:W-:Y:S01]  /*11900*/  ISETP.GE.AND P4, PT, R52, UR4, PT ;  /* 0x0000000434007c0c */ /* 0x000fe2000bf86270 */
[----:B------:R0:W-:Y:S01]  /*11910*/  @!P3 ST.E.64 desc[UR40][R6.64], R94 ;  /* 0x0000005e0600b985 */ /* 0x0001e2000c101b28 */
[----:B------:R-:W-:-:S03]  /*11920*/  ISETP.GE.AND P3, PT, R45, UR4, PT ;  /* 0x000000042d007c0c */ /* 0x000fc6000bf66270 */
[----:B------:R1:W-:Y:S01]  /*11930*/  @!P1 ST.E.64 desc[UR40][R4.64], R98 ;  /* 0x0000006204009985 */ /* 0x0003e2000c101b28 */
[-C--:B0-----:R-:W-:Y:S02]  /*11940*/  @!P0 LEA R6, P5, R60, R3.reuse, 0x2 ;  /* 0x000000033c068211 */ /* 0x081fe400078a10ff */
[----:B-1----:R-:W-:-:S04]  /*11950*/  @!P2 LEA R4, P1, R56, R3, 0x2 ;  /* 0x000000033804a211 */ /* 0x002fc800078210ff */
[-C--:B------:R-:W-:Y:S02]  /*11960*/  @!P2 LEA.HI.X R5, R56, R10.reuse, R57, 0x2, P1 ;  /* 0x0000000a3805a211 */ /* 0x080fe400008f1439 */
[----:B------:R-:W-:Y:S02]  /*11970*/  ISETP.GE.AND P1, PT, R41, UR4, PT ;  /* 0x0000000429007c0c */ /* 0x000fe4000bf26270 */
[----:B--2---:R-:W-:-:S05]  /*11980*/  @!P0 LEA.HI.X R7, R60, R10, R61, 0x2, P5 ;  /* 0x0000000a3c078211 */ /* 0x004fca00028f143d */
[----:B------:R0:W-:Y:S04]  /*11990*/  @!P0 ST.E.64 desc[UR40][R6.64], R102 ;  /* 0x0000006606008985 */ /* 0x0001e8000c101b28 */
[----:B------:R1:W-:Y:S01]  /*119a0*/  @!P2 ST.E.64 desc[UR40][R4.64], R106 ;  /* 0x0000006a0400a985 */ /* 0x0003e2000c101b28 */
[----:B------:R-:W-:Y:S02]  /*119b0*/  ISETP.GE.AND P2, PT, R37, UR4, PT ;  /* 0x0000000425007c0c */ /* 0x000fe4000bf46270 */
[CC--:B0-----:R-:W-:Y:S02]  /*119c0*/  @!P4 LEA R6, P0, R52.reuse, R3.reuse, 0x2 ;  /* 0x000000033406c211 */ /* 0x0c1fe400078010ff */
[----:B-1----:R-:W-:Y:S02]  /*119d0*/  @!P3 LEA R4, P5, R45, R3, 0x2 ;  /* 0x000000032d04b211 */ /* 0x002fe400078a10ff */
[----:B------:R-:W-:-:S02]  /*119e0*/  @!P4 LEA.HI.X R7, R52, R10, R53, 0x2, P0 ;  /* 0x0000000a3407c211 */ /* 0x000fc400000f1435 */
[----:B------:R-:W-:Y:S02]  /*119f0*/  ISETP.GE.AND P0, PT, R33, UR4, PT ;  /* 0x0000000421007c0c */ /* 0x000fe4000bf06270 */
[----:B------:R-:W-:Y:S01]  /*11a00*/  @!P3 LEA.HI.X R5, R45, R10, R48, 0x2, P5 ;  /* 0x0000000a2d05b211 */ /* 0x000fe200028f1430 */
[----:B------:R0:W-:Y:S04]  /*11a10*/  @!P4 ST.E.64 desc[UR40][R6.64], R110 ;  /* 0x0000006e0600c985 */ /* 0x0001e8000c101b28 */
[----:B------:R1:W-:Y:S01]  /*11a20*/  @!P3 ST.E.64 desc[UR40][R4.64], R114 ;  /* 0x000000720400b985 */ /* 0x0003e2000c101b28 */
[----:B------:R-:W-:Y:S02]  /*11a30*/  ISETP.GE.AND P3, PT, R29, UR4, PT ;  /* 0x000000041d007c0c */ /* 0x000fe4000bf66270 */
[----:B0-----:R-:W-:-:S02]  /*11a40*/  @!P1 LEA R6, P4, R41, R3, 0x2 ;  /* 0x0000000329069211 */ /* 0x001fc400078810ff */
[-C--:B-1----:R-:W-:Y:S02]  /*11a50*/  @!P2 LEA R4, P5, R37, R3.reuse, 0x2 ;  /* 0x000000032504a211 */ /* 0x082fe400078a10ff */
[-C--:B------:R-:W-:Y:S02]  /*11a60*/  @!P1 LEA.HI.X R7, R41, R10.reuse, R44, 0x2, P4 ;  /* 0x0000000a29079211 */ /* 0x080fe400020f142c */
[----:B------:R-:W-:Y:S02]  /*11a70*/  @!P0 LEA R8, P4, R33, R3, 0x2 ;  /* 0x0000000321088211 */ /* 0x000fe400078810ff */
[-C--:B------:R-:W-:Y:S01]  /*11a80*/  @!P2 LEA.HI.X R5, R37, R10.reuse, R40, 0x2, P5 ;  /* 0x0000000a2505a211 */ /* 0x080fe200028f1428 */
[----:B------:R-:W-:Y:S01]  /*11a90*/  @!P1 ST.E.64 desc[UR40][R6.64], R118 ;  /* 0x0000007606009985 */ /* 0x000fe2000c101b28 */
[----:B------:R-:W-:Y:S02]  /*11aa0*/  ISETP.GE.AND P1, PT, R25, UR4, PT ;  /* 0x0000000419007c0c */ /* 0x000fe4000bf26270 */
[----:B------:R-:W-:-:S02]  /*11ab0*/  @!P0 LEA.HI.X R9, R33, R10, R36, 0x2, P4 ;  /* 0x0000000a21098211 */ /* 0x000fc400020f1424 */
[----:B------:R-:W-:Y:S01]  /*11ac0*/  ISETP.GE.AND P4, PT, R12, UR4, PT ;  /* 0x000000040c007c0c */ /* 0x000fe2000bf86270 */
[----:B------:R0:W-:Y:S01]  /*11ad0*/  @!P2 ST.E.64 desc[UR40][R4.64], R122 ;  /* 0x0000007a0400a985 */ /* 0x0001e2000c101b28 */
[----:B------:R-:W-:-:S03]  /*11ae0*/  ISETP.GE.AND P2, PT, R21, UR4, PT ;  /* 0x0000000415007c0c */ /* 0x000fc6000bf46270 */
[----:B------:R1:W-:Y:S01]  /*11af0*/  @!P0 ST.E.64 desc[UR40][R8.64], R126 ;  /* 0x0000007e08008985 */ /* 0x0003e2000c101b28 */
[----:B------:R-:W-:Y:S02]  /*11b00*/  ISETP.GE.AND P0, PT, R14, UR4, PT ;  /* 0x000000040e007c0c */ /* 0x000fe4000bf06270 */
[----:B0-----:R-:W-:-:S04]  /*11b10*/  @!P3 LEA R4, P5, R29, R3, 0x2 ;  /* 0x000000031d04b211 */ /* 0x001fc800078a10ff */
[----:B------:R-:W-:Y:S02]  /*11b20*/  @!P3 LEA.HI.X R5, R29, R10, R32, 0x2, P5 ;  /* 0x0000000a1d05b211 */ /* 0x000fe400028f1420 */
[----:B------:R-:W-:-:S03]  /*11b30*/  @!P1 LEA R6, P5, R25, R3, 0x2 ;  /* 0x0000000319069211 */ /* 0x000fc600078a10ff */
[----:B------:R0:W-:Y:S01]  /*11b40*/  @!P3 ST.E.64 desc[UR40][R4.64], R130 ;  /* 0x000000820400b985 */ /* 0x0001e2000c101b28 */
[----:B------:R-:W-:Y:S02]  /*11b50*/  @!P1 LEA.HI.X R7, R25, R10, R28, 0x2, P5 ;  /* 0x0000000a19079211 */ /* 0x000fe400028f141c */
[-C--:B-1----:R-:W-:Y:S02]  /*11b60*/  @!P2 LEA R8, P5, R21, R3.reuse, 0x2 ;  /* 0x000000031508a211 */ /* 0x082fe400078a10ff */
[----:B0-----:R-:W-:-:S04]  /*11b70*/  @!P4 LEA R4, P3, R12, R3, 0x2 ;  /* 0x000000030c04c211 */ /* 0x001fc800078610ff */
[-C--:B------:R-:W-:Y:S02]  /*11b80*/  @!P4 LEA.HI.X R5, R12, R10.reuse, R13, 0x2, P3 ;  /* 0x0000000a0c05c211 */ /* 0x080fe400018f140d */
[C---:B------:R-:W-:Y:S02]  /*11b90*/  @!P0 LEA R12, P3, R14.reuse, R3, 0x2 ;  /* 0x000000030e0c8211 */ /* 0x040fe400078610ff */
[-C--:B------:R-:W-:Y:S02]  /*11ba0*/  @!P2 LEA.HI.X R9, R21, R10.reuse, R24, 0x2, P5 ;  /* 0x0000000a1509a211 */ /* 0x080fe400028f1418 */
[----:B------:R-:W-:Y:S01]  /*11bb0*/  @!P0 LEA.HI.X R13, R14, R10, R15, 0x2, P3 ;  /* 0x0000000a0e0d8211 */ /* 0x000fe200018f140f */
[----:B------:R0:W-:Y:S04]  /*11bc0*/  @!P1 ST.E.64 desc[UR40][R6.64], R134 ;  /* 0x0000008606009985 */ /* 0x0001e8000c101b28 */
[----:B------:R0:W-:Y:S04]  /*11bd0*/  @!P4 ST.E.64 desc[UR40][R4.64], R138 ;  /* 0x0000008a0400c985 */ /* 0x0001e8000c101b28 */
[----:B------:R0:W-:Y:S04]  /*11be0*/  @!P2 ST.E.64 desc[UR40][R8.64], R142 ;  /* 0x0000008e0800a985 */ /* 0x0001e8000c101b28 */
[----:B------:R0:W-:Y:S01]  /*11bf0*/  @!P0 ST.E.64 desc[UR40][R12.64], R146 ;  /* 0x000000920c008985 */ /* 0x0001e2000c101b28 */
[----:B------:R-:W-:-:S13]  /*11c00*/  ISETP.GE.AND P0, PT, R11, UR4, PT ;  /* 0x000000040b007c0c */ /* 0x000fda000bf06270 */
[----:B0-----:R-:W-:Y:S05]  /*11c10*/  @P0 BRA `(.L_x_9811) ;  /* 0x0000001000700947 */ /* 0x001fea0003800000 */
[----:B------:R-:W2:Y:S01]  /*11c20*/  LDL R14, [R1+0xcc] ;  /* 0x0000cc00010e7983 */ /* 0x000ea20000100800 */
[----:B------:R-:W-:-:S04]  /*11c30*/  LEA R4, P0, R11, R3, 0x2 ;  /* 0x000000030b047211 */ /* 0x000fc800078010ff */
[----:B--2---:R-:W-:-:S05]  /*11c40*/  LEA.HI.X R5, R11, R10, R14, 0x2, P0 ;  /* 0x0000000a0b057211 */ /* 0x004fca00000f140e */
[----:B------:R0:W-:Y:S01]  /*11c50*/  ST.E.64 desc[UR40][R4.64], R150 ;  /* 0x0000009604007985 */ /* 0x0001e2000c101b28 */
[----:B------:R-:W-:Y:S05]  /*11c60*/  BRA `(.L_x_9811) ;  /* 0x00000010005c7947 */ /* 0x000fea0003800000 */
.L_x_9798:
[----:B------:R-:W3:Y:S01]  /*11c70*/  LDL.LU R6, [R1+0x30] ;  /* 0x0000300001067983 */ /* 0x000ee20000300800 */
[----:B------:R-:W-:Y:S01]  /*11c80*/  ULDC.64 UR6, c[0x0][0xc08] ;  /* 0x0003020000067ab9 */ /* 0x000fe20000000a00 */
[----:B------:R-:W-:Y:S02]  /*11c90*/  ULDC.64 UR4, c[0x0][0xc00] ;  /* 0x0003000000047ab9 */ /* 0x000fe40000000a00 */
[----:B------:R-:W2:Y:S04]  /*11ca0*/  LDL.LU R0, [R1+0x34] ;  /* 0x0000340001007983 */ /* 0x000ea80000300800 */
[----:B------:R-:W4:Y:S01]  /*11cb0*/  LDL R8, [R1+0x28] ;  /* 0x0000280001087983 */ /* 0x000f220000100800 */
[----:B------:R-:W-:Y:S01]  /*11cc0*/  ISETP.NE.U32.AND P1, PT, RZ, UR6, PT ;  /* 0x00000006ff007c0c */ /* 0x000fe2000bf25070 */
[----:B------:R-:W-:Y:S01]  /*11cd0*/  IMAD.MOV.U32 R3, RZ, RZ, RZ ;  /* 0x000000ffff037224 */ /* 0x000fe200078e00ff */
[----:B------:R-:W-:-:S02]  /*11ce0*/  ISETP.NE.U32.AND P0, PT, RZ, UR4, PT ;  /* 0x00000004ff007c0c */ /* 0x000fc4000bf05070 */
[----:B------:R-:W-:Y:S02]  /*11cf0*/  ISETP.NE.AND.EX P1, PT, RZ, UR7, PT, P1 ;  /* 0x00000007ff007c0c */ /* 0x000fe4000bf25310 */
[----:B------:R-:W-:Y:S02]  /*11d00*/  ISETP.NE.AND.EX P0, PT, RZ, UR5, PT, P0 ;  /* 0x00000005ff007c0c */ /* 0x000fe4000bf05300 */
[----:B---3--:R-:W-:Y:S01]  /*11d10*/  IADD3 R4, P2, R6, UR4, RZ ;  /* 0x0000000406047c10 */ /* 0x008fe2000ff5e0ff */
[----:B------:R-:W-:-:S03]  /*11d20*/  ULDC UR4, c[0x0][0xa88] ;  /* 0x0002a20000047ab9 */ /* 0x000fc60000000800 */
[----:B--2---:R-:W-:-:S05]  /*11d30*/  IADD3.X R5, R0, UR5, RZ, P2, !PT ;  /* 0x0000000500057c10 */ /* 0x004fca00097fe4ff */
[----:B------:R-:W-:Y:S01]  /*11d40*/  @P1 IADD3 R6, P2, R6, UR6, RZ ;  /* 0x0000000606061c10 */ /* 0x000fe2000ff5e0ff */
[----:B------:R-:W-:Y:S01]  /*11d50*/  IMAD.U32 R21, RZ, RZ, UR4 ;  /* 0x00000004ff157e24 */ /* 0x000fe2000f8e00ff */
[----:B------:R2:W5:Y:S02]  /*11d60*/  @P0 LDG.E R3, desc[UR40][R4.64] ;  /* 0x0000002804030981 */ /* 0x000564000c1e1900 */
[----:B------:R-:W-:-:S05]  /*11d70*/  @P1 IADD3.X R7, R0, UR7, RZ, P2, !PT ;  /* 0x0000000700071c10 */ /* 0x000fca00097fe4ff */
[----:B------:R2:W5:Y:S01]  /*11d80*/  @P1 LDG.E R21, desc[UR40][R6.64] ;  /* 0x0000002806151981 */ /* 0x000562000c1e1900 */
[----:B----4-:R-:W-:Y:S01]  /*11d90*/  ISETP.NE.AND P2, PT, R8, RZ, PT ;  /* 0x000000ff0800720c */ /* 0x010fe20003f45270 */
[----:B------:R-:W3:-:S12]  /*11da0*/  S2R R0, SR_TID.X ;  /* 0x0000000000007919 */ /* 0x000ed80000002100 */
[----:B------:R-:W4:Y:S01]  /*11db0*/  @!P2 LDC R8, c[0x0][0xad4] ;  /* 0x0002b500ff08ab82 */ /* 0x000f220000000800 */
[----:B---3--:R-:W-:Y:S01]  /*11dc0*/  VIADD R30, R0, 0xffffff80 ;  /* 0xffffff80001e7836 */ /* 0x008fe20000000000 */
[----:B----4-:R2:W-:Y:S01]  /*11dd0*/  @!P2 STL [R1+0x28], R8 ;  /* 0x000028080100a387 */ /* 0x0105e20000100800 */
[----:B------:R-:W-:-:S03]  /*11de0*/  ISETP.GT.AND P2, PT, R8, 0x1, PT ;  /* 0x000000010800780c */ /* 0x000fc60003f44270 */
[----:B------:R-:W-:Y:S01]  /*11df0*/  ISETP.GT.AND P3, PT, R30, 0x7f, PT ;  /* 0x0000007f1e00780c */ /* 0x000fe20003f64270 */
[----:B------:R-:W-:-:S12]  /*11e00*/  @P1 BRA `(.L_x_9816) ;  /* 0x0000000000101947 */ /* 0x000fd80003800000 */
[----:B------:R-:W-:Y:S05]  /*11e10*/  @!P0 BRA `(.L_x_9816) ;  /* 0x00000000000c8947 */ /* 0x000fea0003800000 */
[----:B------:R-:W3:Y:S04]  /*11e20*/  LDG.E R0, desc[UR40][R4.64] ;  /* 0x0000002804007981 */ /* 0x000ee8000c1e1900 */
[----:B-----5:R-:W3:Y:S02]  /*11e30*/  LDG.E R21, desc[UR40][R4.64+0x4] ;  /* 0x0000042804157981 */ /* 0x020ee4000c1e1900 */
[----:B---3--:R-:W-:-:S07]  /*11e40*/  IMAD.IADD R21, R21, 0x1, -R0 ;  /* 0x0000000115157824 */ /* 0x008fce00078e0a00 */
.L_x_9816:
        /* <DEDUP_REMOVED lines=8> */
[----:B------:R-:W3:Y:S01]  /*11ed0*/  LDC R28, c[0x0][0xbe8] ;  /* 0x0002fa00ff1c7b82 */ /* 0x000ee20000000800 */
[----:B------:R-:W2:Y:S02]  /*11ee0*/  S2R R0, SR_TID.X ;  /* 0x0000000000007919 */ /* 0x000ea40000002100 */
[----:B--2---:R-:W-:Y:S02]  /*11ef0*/  IMAD R0, R4, 0x80, R0 ;  /* 0x0000008004007824 */ /* 0x004fe400078e0200 */
[----:B---3--:R-:W-:Y:S02]  /*11f00*/  IMAD R4, R21, R28, RZ ;  /* 0x0000001c15047224 */ /* 0x008fe400078e02ff */
[----:B------:R-:W-:-:S05]  /*11f10*/  VIADD R33, R0, 0xffffff80 ;  /* 0xffffff8000217836 */ /* 0x000fca0000000000 */
[----:B------:R-:W-:-:S13]  /*11f20*/  ISETP.GE.AND P0, PT, R33, R4, PT ;  /* 0x000000042100720c */ /* 0x000fda0003f06270 */
[----:B------:R-:W-:Y:S05]  /*11f30*/  @P0 BRA `(.L_x_9818) ;  /* 0x0000000000b00947 */ /* 0x000fea0003800000 */
[----:B------:R-:W2:Y:S01]  /*11f40*/  LDL.LU R32, [R1+0x40] ;  /* 0x0000400001207983 */ /* 0x000ea20000300800 */
[----:B------:R-:W-:Y:S01]  /*11f50*/  IMAD.MOV.U32 R20, RZ, RZ, 0x9b8 ;  /* 0x000009b8ff147424 */ /* 0x000fe200078e00ff */
[----:B------:R-:W-:Y:S01]  /*11f60*/  ISETP.GT.AND P0, PT, R8, 0x1, PT ;  /* 0x000000010800780c */ /* 0x000fe20003f04270 */
[----:B------:R-:W3:Y:S01]  /*11f70*/  LDC.64 R10, c[0x0][0xba8] ;  /* 0x0002ea00ff0a7b82 */ /* 0x000ee20000000a00 */
[----:B------:R-:W-:Y:S02]  /*11f80*/  ISETP.NE.AND P1, PT, R28, 0x1, PT ;  /* 0x000000011c00780c */ /* 0x000fe40003f25270 */
[----:B------:R-:W-:Y:S02]  /*11f90*/  SEL R20, R20, 0x978, P0 ;  /* 0x0000097814147807 */ /* 0x000fe40000000000 */
[----:B------:R-:W-:-:S03]  /*11fa0*/  MOV R25, R33 ;  /* 0x0000002100197202 */ /* 0x000fc60000000f00 */
[----:B------:R-:W4:Y:S08]  /*11fb0*/  LDC.64 R4, c[0x0][R20+0x220] ;  /* 0x0000880014047b82 */ /* 0x000f300000000a00 */
[----:B------:R-:W5:Y:S08]  /*11fc0*/  LDC.64 R12, c[0x0][R20+0x218] ;  /* 0x00008600140c7b82 */ /* 0x000f700000000a00 */
[----:B------:R-:W0:Y:S08]  /*11fd0*/  LDC.64 R6, c[0x0][R20+0x228] ;  /* 0x00008a0014067b82 */ /* 0x000e300000000a00 */
[----:B------:R-:W1:Y:S08]  /*11fe0*/  @P1 LDC R0, c[0x0][0xbec] ;  /* 0x0002fb00ff001b82 */ /* 0x000e700000000800 */
[----:B------:R-:W0:Y:S08]  /*11ff0*/  LDC.64 R8, c[0x0][R20+0x210] ;  /* 0x0000840014087b82 */ /* 0x000e300000000a00 */
[----:B------:R-:W0:Y:S01]  /*12000*/  @P1 LDC R29, c[0x0][0xbf0] ;  /* 0x0002fc00ff1d1b82 */ /* 0x000e220000000800 */
[----:B-1----:R-:W-:-:S07]  /*12010*/  @P1 IMAD.HI.U32 R0, R33, R0, RZ ;  /* 0x0000000021001227 */ /* 0x002fce00078e00ff */
[----:B---3--:R-:W1:Y:S01]  /*12020*/  @!P0 LDC R10, c[0x0][0xb50] ;  /* 0x0002d400ff0a8b82 */ /* 0x008e620000000800 */
[-C--:B----4-:R-:W-:Y:S02]  /*12030*/  IMAD R5, R5, R31.reuse, RZ ;  /* 0x0000001f05057224 */ /* 0x090fe400078e02ff */
[----:B------:R-:W-:-:S05]  /*12040*/  IMAD.WIDE.U32 R14, R4, R31, RZ ;  /* 0x0000001f040e7225 */ /* 0x000fca00078e00ff */
[----:B------:R-:W3:Y:S01]  /*12050*/  @!P0 LDC R11, c[0x0][0xb54] ;  /* 0x0002d500ff0b8b82 */ /* 0x000ee20000000800 */
[-C--:B-----5:R-:W-:Y:S02]  /*12060*/  IMAD R27, R13, R205.reuse, RZ ;  /* 0x000000cd0d1b7224 */ /* 0x0a0fe400078e02ff */
[----:B------:R-:W-:Y:S01]  /*12070*/  IMAD.WIDE.U32 R12, R12, R205, RZ ;  /* 0x000000cd0c0c7225 */ /* 0x000fe200078e00ff */
[----:B0-----:R-:W-:-:S03]  /*12080*/  @P1 SHF.R.U32.HI R25, RZ, R29, R0 ;  /* 0x0000001dff191219 */ /* 0x001fc60000011600 */
        /* <DEDUP_REMOVED lines=18> */
[----:B-1----:R-:W-:Y:S01]  /*121b0*/  LEA R10, P0, R6, R10, 0x2 ;  /* 0x0000000a060a7211 */ /* 0x002fe200078010ff */
[----:B------:R-:W-:Y:S02]  /*121c0*/  IMAD.MOV.U32 R5, RZ, RZ, -0x800000 ;  /* 0xff800000ff057424 */ /* 0x000fe400078e00ff */
[----:B------:R-:W-:-:S05]  /*121d0*/  IMAD.IADD R0, R7, 0x1, R13 ;  /* 0x0000000107007824 */ /* 0x000fca00078e020d */
[----:B---3--:R-:W-:-:S05]  /*121e0*/  LEA.HI.X R11, R6, R11, R0, 0x2, P0 ;  /* 0x0000000b060b7211 */ /* 0x008fca00000f1400 */
[----:B------:R2:W-:Y:S02]  /*121f0*/  STG.E desc[UR40][R10.64], R5 ;  /* 0x000000050a007986 */ /* 0x0005e4000c101928 */
.L_x_9818:
[----:B------:R-:W-:Y:S05]  /*12200*/  BSYNC B1 ;  /* 0x0000000000017941 */ /* 0x000fea0003800000 */
.L_x_9817:
[----:B------:R-:W-:Y:S05]  /*12210*/  @P2 BRA `(.L_x_9811) ;  /* 0x0000000800f02947 */ /* 0x000fea0003800000 */
[----:B------:R-:W3:Y:S01]  /*12220*/  LDL R25, [R1+0x3c] ;  /* 0x00003c0001197983 */ /* 0x000ee20000100800 */
[----:B------:R-:W4:Y:S01]  /*12230*/  LDC R8, c[0x0][0xbe8] ;  /* 0x0002fa00ff087b82 */ /* 0x000f220000000800 */
[----:B--2---:R-:W-:Y:S01]  /*12240*/  SHF.R.S32.HI R5, RZ, 0x1f, R30 ;  /* 0x0000001fff057819 */ /* 0x004fe2000001141e */
[----:B------:R-:W-:Y:S01]  /*12250*/  ULDC.64 UR4, c[0x0][0xaa0] ;  /* 0x0002a80000047ab9 */ /* 0x000fe20000000a00 */
[----:B------:R-:W-:Y:S01]  /*12260*/  ULDC.64 UR6, c[0x0][0xaf0] ;  /* 0x0002bc0000067ab9 */ /* 0x000fe20000000a00 */
[----:B------:R-:W-:Y:S01]  /*12270*/  IMAD R0, R24, UR4, RZ ;  /* 0x0000000418007c24 */ /* 0x000fe2000f8e02ff */
[----:B------:R-:W-:Y:S01]  /*12280*/  LEA.HI R6, R5, R30, RZ, 0x3 ;  /* 0x0000001e05067211 */ /* 0x000fe200078f18ff */
[----:B------:R-:W-:-:S03]  /*12290*/  IMAD.WIDE.U32 R4, R3, UR4, RZ ;  /* 0x0000000403047c25 */ /* 0x000fc6000f8e00ff */
[----:B------:R-:W-:Y:S01]  /*122a0*/  LOP3.LUT R9, R6, 0xfffffff8, RZ, 0xc0, !PT ;  /* 0xfffffff806097812 */ /* 0x000fe200078ec0ff */
[----:B------:R-:W-:Y:S01]  /*122b0*/  IMAD R7, R3, UR5, R0 ;  /* 0x0000000503077c24 */ /* 0x000fe2000f8e0200 */
[----:B------:R-:W-:Y:S01]  /*122c0*/  SHF.R.S32.HI R24, RZ, 0x3, R6 ;  /* 0x00000003ff187819 */ /* 0x000fe20000011406 */
[----:B------:R-:W-:Y:S01]  /*122d0*/  ULDC.64 UR4, c[0x0][0xae8] ;  /* 0x0002ba0000047ab9 */ /* 0x000fe20000000a00 */
[----:B------:R-:W-:Y:S02]  /*122e0*/  IMAD R6, R26, UR6, RZ ;  /* 0x000000061a067c24 */ /* 0x000fe4000f8e02ff */
[----:B------:R-:W-:Y:S02]  /*122f0*/  IMAD.IADD R9, R30, 0x1, -R9 ;  /* 0x000000011e097824 */ /* 0x000fe400078e0a09 */
[----:B------:R-:W-:Y:S02]  /*12300*/  IMAD.IADD R5, R5, 0x1, R7 ;  /* 0x0000000105057824 */ /* 0x000fe400078e0207 */
[----:B------:R-:W-:-:S02]  /*12310*/  IMAD R0, R9, 0x20, R24 ;  /* 0x0000002009007824 */ /* 0x000fc400078e0218 */
[----:B------:R-:W-:Y:S01]  /*12320*/  IMAD.WIDE.U32 R4, R205, UR4, R4 ;  /* 0x00000004cd047c25 */ /* 0x000fe2000f8e0004 */
[----:B----4-:R-:W-:-:S03]  /*12330*/  ISETP.NE.AND P0, PT, R8, 0x1, PT ;  /* 0x000000010800780c */ /* 0x010fc60003f05270 */
[----:B------:R-:W-:Y:S01]  /*12340*/  IMAD R5, R205, UR5, R5 ;  /* 0x00000005cd057c24 */ /* 0x000fe2000f8e0205 */
[----:B------:R-:W-:Y:S01]  /*12350*/  ULDC.64 UR4, c[0x0][0xae0] ;  /* 0x0002b80000047ab9 */ /* 0x000fe20000000a00 */
[C---:B------:R-:W-:Y:S02]  /*12360*/  IMAD R7, R31.reuse, UR7, R6 ;  /* 0x000000071f077c24 */ /* 0x040fe4000f8e0206 */
[----:B------:R-:W-:-:S05]  /*12370*/  IMAD.WIDE.U32 R4, R31, UR6, R4 ;  /* 0x000000061f047c25 */ /* 0x000fca000f8e0004 */
[----:B------:R-:W-:Y:S01]  /*12380*/  IADD3 R5, R5, R7, RZ ;  /* 0x0000000705057210 */ /* 0x000fe20007ffe0ff */
[----:B------:R-:W2:Y:S08]  /*12390*/  @P0 LDC R10, c[0x0][0xbec] ;  /* 0x0002fb00ff0a0b82 */ /* 0x000eb00000000800 */
[----:B------:R-:W4:Y:S01]  /*123a0*/  @P0 LDC R11, c[0x0][0xbf0] ;  /* 0x0002fc00ff0b0b82 */ /* 0x000f220000000800 */
[----:B---3--:R-:W-:-:S04]  /*123b0*/  IMAD R9, R25, 0x80, R0 ;  /* 0x0000008019097824 */ /* 0x008fc800078e0200 */
[----:B--2---:R-:W-:-:S04]  /*123c0*/  @P0 IMAD.HI.U32 R0, R9, R10, RZ ;  /* 0x0000000a09000227 */ /* 0x004fc800078e00ff */
[----:B------:R-:W-:Y:S01]  /*123d0*/  IMAD.MOV.U32 R3, RZ, RZ, R9 ;  /* 0x000000ffff037224 */ /* 0x000fe200078e0009 */
[----:B----4-:R-:W-:-:S04]  /*123e0*/  @P0 SHF.R.U32.HI R3, RZ, R11, R0 ;  /* 0x0000000bff030219 */ /* 0x010fc80000011600 */
        /* <DEDUP_REMOVED lines=15> */
[----:B------:R-:W-:-:S04]  /*124e0*/  UMOV UR4, 0xffffffff ;  /* 0xffffffff00047882 */ /* 0x000fc80000000000 */
[----:B------:R-:W-:Y:S01]  /*124f0*/  LEA.HI.X R20, R4, UR5, R5, 0x1, P0 ;  /* 0x0000000504147c11 */ /* 0x000fe200080f0c05 */
[----:B------:R-:W-:Y:S06]  /*12500*/  BRA.DIV UR4, `(.L_x_9819) ;  /* 0x0000008e04787947 */ /* 0x000fec000b800000 */
[----:B------:R2:W3:Y:S04]  /*12510*/  SHFL.IDX PT, R0, R20, RZ, 0x181f ;  /* 0x00181fff14007589 */ /* 0x0004e800000e0000 */
[----:B------:R2:W4:Y:S02]  /*12520*/  SHFL.IDX PT, R14, R3, RZ, 0x181f ;  /* 0x00181fff030e7589 */ /* 0x00052400000e0000 */
.L_x_10019:
[----:B------:R-:W-:Y:S01]  /*12530*/  IMAD R21, R21, R8, RZ ;  /* 0x0000000815157224 */ /* 0x000fe200078e02ff */
[----:B------:R-:W-:Y:S01]  /*12540*/  BSSY B1, `(.L_x_9820) ;  /* 0x000001f000017945 */ /* 0x000fe20003800000 */
[----:B------:R-:W-:-:S05]  /*12550*/  IMAD R24, R25, 0x80, R24 ;  /* 0x0000008019187824 */ /* 0x000fca00078e0218 */
        /* <DEDUP_REMOVED lines=17> */
[----:B------:R-:W-:Y:S02]  /*12670*/  @!P2 LEA R6, P4, R10, R14, 0x1 ;  /* 0x0000000e0a06a211 */ /* 0x000fe400078808ff */
[----:B---3--:R-:W-:Y:S02]  /*12680*/  @!P3 LEA.HI.X R5, R211, R0, R9, 0x1, P5 ;  /* 0x00000000d305b211 */ /* 0x008fe400028f0c09 */
[----:B------:R-:W-:-:S02]  /*12690*/  @!P1 LEA R8, P5, R15, R14, 0x1 ;  /* 0x0000000e0f089211 */ /* 0x000fc400078a08ff */
[----:B------:R-:W-:Y:S01]  /*126a0*/  @!P2 LEA.HI.X R7, R10, R0, R11, 0x1, P4 ;  /* 0x000000000a07a211 */ /* 0x000fe200020f0c0b */
[----:B------:R3:W-:Y:S01]  /*126b0*/  @!P3 ST.E.128 desc[UR40][R4.64], RZ ;  /* 0x000000ff0400b985 */ /* 0x0007e2000c101d28 */
[----:B------:R-:W-:Y:S02]  /*126c0*/  SHF.R.S32.HI R13, RZ, 0x1f, R13 ;  /* 0x0000001fff0d7819 */ /* 0x000fe4000001140d */
[C---:B------:R-:W-:Y:S01]  /*126d0*/  @!P0 LEA R10, P4, R12.reuse, R14, 0x1 ;  /* 0x0000000e0c0a8211 */ /* 0x040fe200078808ff */
[----:B------:R3:W-:Y:S01]  /*126e0*/  @!P2 ST.E.128 desc[UR40][R6.64], RZ ;  /* 0x000000ff0600a985 */ /* 0x0007e2000c101d28 */
[-C--:B------:R-:W-:Y:S02]  /*126f0*/  @!P1 LEA.HI.X R9, R15, R0.reuse, R25, 0x1, P5 ;  /* 0x000000000f099211 */ /* 0x080fe400028f0c19 */
[----:B------:R-:W-:-:S03]  /*12700*/  @!P0 LEA.HI.X R11, R12, R0, R13, 0x1, P4 ;  /* 0x000000000c0b8211 */ /* 0x000fc600020f0c0d */
[----:B------:R3:W-:Y:S04]  /*12710*/  @!P1 ST.E.128 desc[UR40][R8.64], RZ ;  /* 0x000000ff08009985 */ /* 0x0007e8000c101d28 */
[----:B------:R3:W-:Y:S02]  /*12720*/  @!P0 ST.E.128 desc[UR40][R10.64], RZ ;  /* 0x000000ff0a008985 */ /* 0x0007e4000c101d28 */
.L_x_9821:
[----:B------:R-:W-:Y:S05]  /*12730*/  BSYNC B1 ;  /* 0x0000000000017941 */ /* 0x000fea0003800000 */
.L_x_9820:
[----:B------:R-:W-:-:S03]  /*12740*/  UMOV UR4, 0xffffffff ;  /* 0xffffffff00047882 */ /* 0x000fc60000000000 */
[----:B------:R-:W-:Y:S05]  /*12750*/  BRA.DIV UR4, `(.L_x_9822) ;  /* 0x0000008e04187947 */ /* 0x000fea000b800000 */
[----:B---3--:R3:W0:Y:S04]  /*12760*/  SHFL.IDX PT, R0, R20, 0x1, 0x181f ;  /* 0x00381f0014007f89 */ /* 0x00862800000e0000 */
[----:B----4-:R3:W4:Y:S02]  /*12770*/  SHFL.IDX PT, R14, R3, 0x1, 0x181f ;  /* 0x00381f00030e7f89 */ /* 0x01072400000e0000 */
.L_x_10023:
[----:B------:R-:W-:Y:S01]  /*12780*/  VIADD R4, R24, 0x20 ;  /* 0x0000002018047836 */ /* 0x000fe20000000000 */
        /* <DEDUP_REMOVED lines=9> */
[C---:B------:R-:W-:Y:S01]  /*12820*/  VIADD R25, R211.reuse, 0x80 ;  /* 0x00000080d3197836 */ /* 0x040fe20000000000 */
[C---:B------:R-:W-:Y:S01]  /*12830*/  IADD3 R12, R211.reuse, 0xc0, RZ ;  /* 0x000000c0d30c7810 */ /* 0x040fe20007ffe0ff */
[----:B------:R-:W-:Y:S01]  /*12840*/  VIADD R13, R211, 0xc0 ;  /* 0x000000c0d30d7836 */ /* 0x000fe20000000000 */
[----:B------:R-:W-:Y:S02]  /*12850*/  ISETP.GE.AND P1, PT, R15, UR4, PT ;  /* 0x000000040f007c0c */ /* 0x000fe4000bf26270 */
[----:B------:R-:W-:-:S02]  /*12860*/  ISETP.GE.AND P0, PT, R12, UR4, PT ;  /* 0x000000040c007c0c */ /* 0x000fc4000bf06270 */
[----:B------:R-:W-:Y:S02]  /*12870*/  SHF.R.S32.HI R8, RZ, 0x1f, R211 ;  /* 0x0000001fff087819 */ /* 0x000fe400000114d3 */
[----:B------:R-:W-:Y:S02]  /*12880*/  SHF.R.S32.HI R11, RZ, 0x1f, R11 ;  /* 0x0000001fff0b7819 */ /* 0x000fe4000001140b */
[CC--:B----4-:R-:W-:Y:S02]  /*12890*/  @!P3 LEA R4, P5, R211.reuse, R14.reuse, 0x1 ;  /* 0x0000000ed304b211 */ /* 0x0d0fe400078a08ff */
[----:B------:R-:W-:Y:S02]  /*128a0*/  @!P2 LEA R6, P4, R10, R14, 0x1 ;  /* 0x0000000e0a06a211 */ /* 0x000fe400078808ff */
[----:B0-----:R-:W-:Y:S02]  /*128b0*/  @!P3 LEA.HI.X R5, R211, R0, R8, 0x1, P5 ;  /* 0x00000000d305b211 */ /* 0x001fe400028f0c08 */
[----:B------:R-:W-:-:S02]  /*128c0*/  @!P1 LEA R8, P5, R15, R14, 0x1 ;  /* 0x0000000e0f089211 */ /* 0x000fc400078a08ff */
[----:B------:R-:W-:Y:S01]  /*128d0*/  SHF.R.S32.HI R25, RZ, 0x1f, R25 ;  /* 0x0000001fff197819 */ /* 0x000fe20000011419 */
[----:B------:R0:W-:Y:S01]  /*128e0*/  @!P3 ST.E.128 desc[UR40][R4.64], RZ ;  /* 0x000000ff0400b985 */ /* 0x0001e2000c101d28 */
[----:B------:R-:W-:Y:S02]  /*128f0*/  @!P2 LEA.HI.X R7, R10, R0, R11, 0x1, P4 ;  /* 0x000000000a07a211 */ /* 0x000fe400020f0c0b */
[----:B------:R-:W-:Y:S02]  /*12900*/  SHF.R.S32.HI R13, RZ, 0x1f, R13 ;  /* 0x0000001fff0d7819 */ /* 0x000fe4000001140d */
[C---:B------:R-:W-:Y:S01]  /*12910*/  @!P0 LEA R10, P4, R12.reuse, R14, 0x1 ;  /* 0x0000000e0c0a8211 */ /* 0x040fe200078808ff */
[----:B------:R0:W-:Y:S01]  /*12920*/  @!P2 ST.E.128 desc[UR40][R6.64], RZ ;  /* 0x000000ff0600a985 */ /* 0x0001e2000c101d28 */
[-C--:B------:R-:W-:Y:S02]  /*12930*/  @!P1 LEA.HI.X R9, R15, R0.reuse, R25, 0x1, P5 ;  /* 0x000000000f099211 */ /* 0x080fe400028f0c19 */
[----:B------:R-:W-:-:S03]  /*12940*/  @!P0 LEA.HI.X R11, R12, R0, R13, 0x1, P4 ;  /* 0x000000000c0b8211 */ /* 0x000fc600020f0c0d */
[----:B------:R0:W-:Y:S04]  /*12950*/  @!P1 ST.E.128 desc[UR40][R8.64], RZ ;  /* 0x000000ff08009985 */ /* 0x0001e8000c101d28 */
[----:B------:R0:W-:Y:S02]  /*12960*/  @!P0 ST.E.128 desc[UR40][R10.64], RZ ;  /* 0x000000ff0a008985 */ /* 0x0001e4000c101d28 */
.L_x_9824:
[----:B------:R-:W-:Y:S05]  /*12970*/  BSYNC B1 ;  /* 0x0000000000017941 */ /* 0x000fea0003800000 */
.L_x_9823:
[----:B------:R-:W-:-:S03]  /*12980*/  UMOV UR4, 0xffffffff ;  /* 0xffffffff00047882 */ /* 0x000fc60000000000 */
[----:B------:R-:W-:Y:S05]  /*12990*/  BRA.DIV UR4, `(.L_x_9825) ;  /* 0x0000008a04d07947 */ /* 0x000fea000b800000 */
[----:B0-----:R0:W0:Y:S04]  /*129a0*/  SHFL.IDX PT, R0, R20, 0x2, 0x181f ;  /* 0x00581f0014007f89 */ /* 0x00102800000e0000 */
[----:B----4-:R4:W0:Y:S02]  /*129b0*/  SHFL.IDX PT, R14, R3, 0x2, 0x181f ;  /* 0x00581f00030e7f89 */ /* 0x01082400000e0000 */
.L_x_10027:
        /* <DEDUP_REMOVED lines=18> */
[CC--:B0-----:R-:W-:Y:S02]  /*12ae0*/  @!P3 LEA R4, P5, R211.reuse, R14.reuse, 0x1 ;  /* 0x0000000ed304b211 */ /* 0x0c1fe400078a08ff */
[----:B------:R-:W-:Y:S02]  /*12af0*/  @!P2 LEA R6, P4, R10, R14, 0x1 ;  /* 0x0000000e0a06a211 */ /* 0x000fe400078808ff */
[----:B------:R-:W-:Y:S02]  /*12b00*/  @!P3 LEA.HI.X R5, R211, R0, R8, 0x1, P5 ;  /* 0x00000000d305b211 */ /* 0x000fe400028f0c08 */
        /* <DEDUP_REMOVED lines=10> */
.L_x_9827:
[----:B------:R-:W-:Y:S05]  /*12bb0*/  BSYNC B1 ;  /* 0x0000000000017941 */ /* 0x000fea0003800000 */
.L_x_9826:
[----:B------:R-:W-:-:S03]  /*12bc0*/  UMOV UR4, 0xffffffff ;  /* 0xffffffff00047882 */ /* 0x000fc60000000000 */
[----:B------:R-:W-:Y:S05]  /*12bd0*/  BRA.DIV UR4, `(.L_x_9828) ;  /* 0x0000008a04887947 */ /* 0x000fea000b800000 */
[----:B0-----:R0:W0:Y:S04]  /*12be0*/  SHFL.IDX PT, R0, R20, 0x3, 0x181f ;  /* 0x00781f0014007f89 */ /* 0x00102800000e0000 */
[----:B------:R0:W0:Y:S02]  /*12bf0*/  SHFL.IDX PT, R14, R3, 0x3, 0x181f ;  /* 0x00781f00030e7f89 */ /* 0x00002400000e0000 */
.L_x_10031:
[----:B0-234-:R-:W-:-:S05]  /*12c00*/  VIADD R3, R24, 0x60 ;  /* 0x0000006018037836 */ /* 0x01dfca0000000000 */
[----:B------:R-:W-:-:S13]  /*12c10*/  ISETP.GE.AND P0, PT, R3, R21, PT ;  /* 0x000000150300720c */ /* 0x000fda0003f06270 */
        /* <DEDUP_REMOVED lines=8> */
[----:B------:R-:W-:Y:S01]  /*12ca0*/  VIADD R20, R211, 0x80 ;  /* 0x00000080d3147836 */ /* 0x000fe20000000000 */
[----:B------:R-:W-:Y:S01]  /*12cb0*/  ISETP.GE.AND P1, PT, R15, UR4, PT ;  /* 0x000000040f007c0c */ /* 0x000fe2000bf26270 */
[----:B------:R-:W-:Y:S01]  /*12cc0*/  VIADD R13, R211, 0xc0 ;  /* 0x000000c0d30d7836 */ /* 0x000fe20000000000 */
[----:B------:R-:W-:-:S02]  /*12cd0*/  ISETP.GE.AND P0, PT, R12, UR4, PT ;  /* 0x000000040c007c0c */ /* 0x000fc4000bf06270 */
[----:B------:R-:W-:Y:S02]  /*12ce0*/  SHF.R.S32.HI R8, RZ, 0x1f, R211 ;  /* 0x0000001fff087819 */ /* 0x000fe400000114d3 */
[----:B------:R-:W-:Y:S02]  /*12cf0*/  SHF.R.S32.HI R11, RZ, 0x1f, R11 ;  /* 0x0000001fff0b7819 */ /* 0x000fe4000001140b */
[----:B------:R-:W-:Y:S02]  /*12d00*/  SHF.R.S32.HI R20, RZ, 0x1f, R20 ;  /* 0x0000001fff147819 */ /* 0x000fe40000011414 */
[CC--:B------:R-:W-:Y:S02]  /*12d10*/  @!P3 LEA R4, P5, R211.reuse, R14.reuse, 0x1 ;  /* 0x0000000ed304b211 */ /* 0x0c0fe400078a08ff */
[----:B------:R-:W-:Y:S02]  /*12d20*/  @!P2 LEA R6, P4, R10, R14, 0x1 ;  /* 0x0000000e0a06a211 */ /* 0x000fe400078808ff */
[----:B------:R-:W-:-:S02]  /*12d30*/  @!P3 LEA.HI.X R5, R211, R0, R8, 0x1, P5 ;  /* 0x00000000d305b211 */ /* 0x000fc400028f0c08 */
[C---:B------:R-:W-:Y:S02]  /*12d40*/  @!P1 LEA R8, P5, R15.reuse, R14, 0x1 ;  /* 0x0000000e0f089211 */ /* 0x040fe400078a08ff */
        /* <DEDUP_REMOVED lines=9> */
.L_x_9811:
[----:B------:R-:W-:Y:S05]  /*12de0*/  BSYNC B0 ;  /* 0x0000000000007941 */ /* 0x000fea0003800000 */
.L_x_9797:
[----:B------:R-:W-:Y:S02]  /*12df0*/  ULDC UR4, c[0x0][0xc3c] ;  /* 0x00030f0000047ab9 */ /* 0x000fe40000000800 */
[----:B-1----:R-:W-:-:S13]  /*12e00*/  ISETP.GE.AND P0, PT, R51, UR4, PT ;  /* 0x0000000433007c0c */ /* 0x002fda000bf06270 */
[----:B------:R-:W-:Y:S05]  /*12e10*/  @!P0 BRA `(.L_x_9829) ;  /* 0xfffffee800988947 */ /* 0x000fea000383ffff */
[----:B------:R-:W-:Y:S05]  /*12e20*/  BRA `(.L_x_9673) ;  /* 0x0000007000087947 */ /* 0x000fea0003800000 */
.L_x_9671:
[----:B------:R-:W-:-:S08]  /*12e30*/  NOP ;  /* 0x0000000000007918 */ /* 0x000fd00000000000 */
[----:B------:R-:W0:-:S00]  /*12e40*/  USETMAXREG.DEALLOC.CTAPOOL 0x28 ;  /* 0x00000028000079c8 */ /* 0x000e0000080e0500 */
[----:B0-----:R-:W2:Y:S01]  /*12e50*/  LDL.LU R3, [R1] ;  /* 0x0000000001037983 */ /* 0x001ea20000300800 */
[----:B------:R-:W-:Y:S01]  /*12e60*/  LOP3.LUT R2, R2, 0x3, RZ, 0xc0, !PT ;  /* 0x0000000302027812 */ /* 0x000fe200078ec0ff */
[----:B------:R-:W-:-:S05]  /*12e70*/  IMAD.MOV.U32 R6, RZ, RZ, RZ ;  /* 0x000000ffff067224 */ /* 0x000fca00078e00ff */
[----:B------:R-:W0:Y:S02]  /*12e80*/  SHFL.IDX PT, R2, R2, RZ, 0x1f ;  /* 0x00001fff02027589 */ /* 0x000e2400000e0000 */
[----:B0-----:R-:W-:Y:S02]  /*12e90*/  ISETP.NE.AND P0, PT, R2, RZ, PT ;  /* 0x000000ff0200720c */ /* 0x001fe40003f05270 */
[----:B--2---:R-:W-:-:S11]  /*12ea0*/  LOP3.LUT R3, R3, 0xffffff7f, RZ, 0xc0, !PT ;  /* 0xffffff7f03037812 */ /* 0x004fd600078ec0ff */
[----:B------:R-:W-:-:S05]  /*12eb0*/  @P0 LOP3.LUT R3, R3, 0x80, RZ, 0xfc, !PT ;  /* 0x0000008003030812 */ /* 0x000fca00078efcff */
[----:B------:R0:W-:Y:S01]  /*12ec0*/  STL [R1], R3 ;  /* 0x0000000301007387 */ /* 0x0001e20000100800 */
        /* <DEDUP_REMOVED lines=8> */
.L_x_9830:
        /* <DEDUP_REMOVED lines=40> */
[----:B------:R-:W-:Y:S01]  /*131d0*/  MOV R8, R3 ;  /* 0x0000000300087202 */ /* 0x000fe20000000f00 */
[----:B------:R-:W-:Y:S01]  /*131e0*/  UMOV UR4, URZ ;  /* 0x0000003f00047c82 */ /* 0x000fe20008000000 */
[----:B------:R-:W-:-:S05]  /*131f0*/  ULDC UR5, c[0x0][0xc38] ;  /* 0x00030e0000057ab9 */ /* 0x000fca0000000800 */
.L_x_9834:
        /* <DEDUP_REMOVED lines=37> */
.L_x_9832:
        /* <DEDUP_REMOVED lines=18> */
.L_x_9835:
        /* <DEDUP_REMOVED lines=10> */
[----:B------:R-:W-:Y:S01]  /*13610*/  IMAD.HI.U32 R2, R3, R11, R2 ;  /* 0x0000000b03027227 */ /* 0x000fe200078e0002 */
[----:B------:R-:W-:-:S03]  /*13620*/  IADD3 R19, R19, UR4, RZ ;  /* 0x0000000413137c10 */ /* 0x000fc6000fffe0ff */
        /* <DEDUP_REMOVED lines=10> */
[----:B------:R0:W1:Y:S01]  /*136d0*/  F2I.FTZ.U32.TRUNC.NTZ R3, R10 ;  /* 0x0000000a00037305 */ /* 0x000062000021f000 */
[----:B------:R-:W-:Y:S02]  /*136e0*/  LOP3.LUT R4, R17, R6, RZ, 0x3c, !PT ;  /* 0x0000000611047212 */ /* 0x000fe400078e3cff */
[----:B------:R-:W-:-:S02]  /*136f0*/  ISETP.NE.AND P1, PT, R6, RZ, PT ;  /* 0x000000ff0600720c */ /* 0x000fc40003f25270 */
[----:B------:R-:W-:Y:S02]  /*13700*/  ISETP.GE.AND P2, PT, R4, RZ, PT ;  /* 0x000000ff0400720c */ /* 0x000fe40003f46270 */
[----:B0-----:R-:W-:-:S04]  /*13710*/  IABS R10, R9 ;  /* 0x00000009000a7213 */ /* 0x001fc80000000000 */
[----:B------:R-:W-:Y:S02]  /*13720*/  @P0 VIADD R2, R2, 0x1 ;  /* 0x0000000102020836 */ /* 0x000fe40000000000 */
[----:B------:R-:W-:Y:S02]  /*13730*/  IMAD.MOV R10, RZ, RZ, -R10 ;  /* 0x000000ffff0a7224 */ /* 0x000fe400078e0a0a */
[----:B------:R-:W-:Y:S01]  /*13740*/  IMAD.MOV.U32 R8, RZ, RZ, R2 ;  /* 0x000000ffff087224 */ /* 0x000fe200078e0002 */
[----:B-1----:R-:W-:-:S03]  /*13750*/  IADD3 R2, RZ, -R3, RZ ;  /* 0x80000003ff027210 */ /* 0x002fc60007ffe0ff */
        /* <DEDUP_REMOVED lines=27> */
.L_x_9833:
[----:B------:R-:W-:Y:S02]  /*13910*/  IMAD.MOV.U32 R17, RZ, RZ, RZ ;  /* 0x000000ffff117224 */ /* 0x000fe400078e00ff */
[----:B------:R-:W-:Y:S02]  /*13920*/  IMAD.U32 R16, RZ, RZ, UR6 ;  /* 0x00000006ff107e24 */ /* 0x000fe4000f8e00ff */
[----:B------:R-:W-:-:S07]  /*13930*/  IMAD.MOV.U32 R18, RZ, RZ, RZ ;  /* 0x000000ffff127224 */ /* 0x000fce00078e00ff */
.L_x_9836:
[----:B------:R-:W-:-:S13]  /*13940*/  ISETP.NE.AND P0, PT, R7, RZ, PT ;  /* 0x000000ff0700720c */ /* 0x000fda0003f05270 */
[----:B------:R-:W0:Y:S01]  /*13950*/  @!P0 S2R R3, SR_CgaCtaId ;  /* 0x0000000000038919 */ /* 0x000e220000008800 */
[----:B------:R-:W-:-:S04]  /*13960*/  @!P0 MOV R2, 0x400 ;  /* 0x0000040000028802 */ /* 0x000fc80000000f00 */
[----:B0-----:R-:W-:-:S05]  /*13970*/  @!P0 LEA R2, R3, R2, 0x18 ;  /* 0x0000000203028211 */ /* 0x001fca00078ec0ff */
[----:B------:R2:W-:Y:S01]  /*13980*/  @!P0 STS.128 [R2+0x228d0], R16 ;  /* 0x0228d01002008388 */ /* 0x0005e20000000c00 */
[----:B------:R-:W-:Y:S06]  /*13990*/  BAR.ARV 0x5, 0x180 ;  /* 0x0146000000007b1d */ /* 0x000fec0000002000 */
.L_x_9831:
[----:B------:R3:W-:Y:S01]  /*139a0*/  STL [R1+0x24], RZ ;  /* 0x000024ff01007387 */ /* 0x0007e20000100800 */
[----:B------:R-:W-:Y:S01]  /*139b0*/  ULDC UR4, c[0x0][0xc3c] ;  /* 0x00030f0000047ab9 */ /* 0x000fe20000000800 */
[----:B------:R-:W-:Y:S01]  /*139c0*/  IMAD.MOV.U32 R25, RZ, RZ, 0x1 ;  /* 0x00000001ff197424 */ /* 0x000fe200078e00ff */
[----:B-1----:R-:W-:Y:S01]  /*139d0*/  ISETP.GE.AND P0, PT, R19, UR4, PT ;  /* 0x0000000413007c0c */ /* 0x002fe2000bf06270 */
[----:B------:R-:W-:-:S12]  /*139e0*/  IMAD.MOV.U32 R24, RZ, RZ, RZ ;  /* 0x000000ffff187224 */ /* 0x000fd800078e00ff */
[----:B---3--:R-:W-:Y:S05]  /*139f0*/  @P0 BRA `(.L_x_9837) ;  /* 0x00000060003c0947 */ /* 0x008fea0003800000 */
[----:B------:R-:W1:Y:S01]  /*13a00*/  S2UR UR5, SR_CgaCtaId ;  /* 0x00000000000579c3 */ /* 0x000e620000008800 */
[C---:B--2---:R-:W-:Y:S01]  /*13a10*/  IMAD.SHL.U32 R2, R0.reuse, 0x8, RZ ;  /* 0x0000000800027824 */ /* 0x044fe200078e00ff */
[----:B------:R-:W-:Y:S01]  /*13a20*/  LOP3.LUT R4, R0, 0x7f, RZ, 0xc0, !PT ;  /* 0x0000007f00047812 */ /* 0x000fe200078ec0ff */
[----:B------:R-:W-:Y:S01]  /*13a30*/  UMOV UR4, 0x400 ;  /* 0x0000040000047882 */ /* 0x000fe20000000000 */
[----:B------:R2:W-:Y:S01]  /*13a40*/  STL [R1+0x24], RZ ;  /* 0x000024ff01007387 */ /* 0x0005e20000100800 */
[----:B------:R-:W-:Y:S01]  /*13a50*/  BSSY B8, `(.L_x_9837) ;  /* 0x0000609000087945 */ /* 0x000fe20003800000 */
[----:B0-----:R-:W-:Y:S01]  /*13a60*/  LOP3.LUT R3, R2, 0x1f8, RZ, 0xc0, !PT ;  /* 0x000001f802037812 */ /* 0x001fe200078ec0ff */
[----:B------:R-:W-:Y:S01]  /*13a70*/  IMAD.SHL.U32 R28, R4, 0x8, RZ ;  /* 0x00000008041c7824 */ /* 0x000fe200078e00ff */
[----:B------:R-:W-:Y:S01]  /*13a80*/  LOP3.LUT R2, R2, 0x38, RZ, 0xc0, !PT ;  /* 0x0000003802027812 */ /* 0x000fe200078ec0ff */
[----:B------:R-:W-:Y:S01]  /*13a90*/  IMAD.MOV.U32 R26, RZ, RZ, 0x1 ;  /* 0x00000001ff1a7424 */ /* 0x000fe200078e00ff */
[----:B------:R-:W-:Y:S01]  /*13aa0*/  LOP3.LUT R3, R3, 0x38, R0, 0x78, !PT ;  /* 0x0000003803037812 */ /* 0x000fe200078e7800 */
[----:B------:R-:W-:Y:S01]  /*13ab0*/  IMAD.SHL.U32 R0, R0, 0x10, RZ ;  /* 0x0000001000007824 */ /* 0x000fe200078e00ff */
[----:B------:R-:W-:Y:S01]  /*13ac0*/  MOV R25, 0x1 ;  /* 0x0000000100197802 */ /* 0x000fe20000000f00 */
[----:B------:R-:W-:Y:S01]  /*13ad0*/  IMAD.MOV.U32 R23, RZ, RZ, RZ ;  /* 0x000000ffff177224 */ /* 0x000fe200078e00ff */
[----:B------:R-:W-:Y:S01]  /*13ae0*/  LOP3.LUT R28, R3, 0x200, R28, 0xf8, !PT ;  /* 0x00000200031c7812 */ /* 0x000fe200078ef81c */
[----:B------:R-:W-:Y:S01]  /*13af0*/  IMAD.MOV.U32 R24, RZ, RZ, RZ ;  /* 0x000000ffff187224 */ /* 0x000fe200078e00ff */
[----:B------:R-:W-:Y:S01]  /*13b00*/  SHF.R.U32.HI R3, RZ, 0x3, R4 ;  /* 0x00000003ff037819 */ /* 0x000fe20000011604 */
[----:B------:R-:W-:Y:S01]  /*13b10*/  ULDC.64 UR38, c[0x0][0x198] ;  /* 0x0000660000267ab9 */ /* 0x000fe20000000a00 */
[----:B------:R-:W-:Y:S01]  /*13b20*/  LOP3.LUT R4, R37, 0x2, RZ, 0xfc, !PT ;  /* 0x0000000225047812 */ /* 0x000fe200078efcff */
[----:B------:R-:W-:Y:S01]  /*13b30*/  ULDC UR36, c[0x0][0xc] ;  /* 0x0000030000247ab9 */ /* 0x000fe20000000800 */
[----:B------:R-:W-:-:S02]  /*13b40*/  LOP3.LUT R3, R3, 0x70, R0, 0xf8, !PT ;  /* 0x0000007003037812 */ /* 0x000fc400078ef800 */
[C---:B------:R-:W-:Y:S01]  /*13b50*/  LOP3.LUT R0, R2.reuse, 0x40, RZ, 0xfc, !PT ;  /* 0x0000004002007812 */ /* 0x040fe200078efcff */
[----:B-1----:R-:W-:Y:S01]  /*13b60*/  ULEA UR4, UR5, UR4, 0x18 ;  /* 0x0000000405047291 */ /* 0x002fe2000f8ec03f */
[C---:B------:R-:W-:Y:S02]  /*13b70*/  LOP3.LUT R3, R2.reuse, 0x80, RZ, 0xfc, !PT ;  /* 0x0000008002037812 */ /* 0x040fe400078efcff */
[----:B------:R-:W-:-:S03]  /*13b80*/  LOP3.LUT R2, R2, 0xc0, RZ, 0xfc, !PT ;  /* 0x000000c002027812 */ /* 0x000fc600078efcff */
[----:B------:R-:W-:-:S04]  /*13b90*/  IMAD.U32 R22, RZ, RZ, UR4 ;  /* 0x00000004ff167e24 */ /* 0x000fc8000f8e00ff */
[----:B------:R-:W-:-:S05]  /*13ba0*/  IMAD R0, R28, 0x2, R22 ;  /* 0x000000021c007824 */ /* 0x000fca00078e0216 */
[----:B------:R2:W-:Y:S02]  /*13bb0*/  STL [R1+0x4], R0 ;  /* 0x0000040001007387 */ /* 0x0005e40000100800 */
.L_x_9938:
[----:B------:R-:W0:Y:S02]  /*13bc0*/  LDC.64 R34, c[0x0][0xc88] ;  /* 0x00032200ff227b82 */ /* 0x000e240000000a00 */
[----:B0-----:R-:W-:-:S06]  /*13bd0*/  IMAD.WIDE R34, R19, 0x4, R34 ;  /* 0x0000000413227825 */ /* 0x001fcc00078e0222 */
        /* <DEDUP_REMOVED lines=26> */
[----:B---3--:R-:W-:-:S03]  /*13d80*/  IADD3 R4, P4, R31, UR6, RZ ;  /* 0x000000061f047c10 */ /* 0x008fc6000ff9e0ff */
        /* <DEDUP_REMOVED lines=20> */
[----:B----4-:R-:W-:Y:S06]  /*13ed0*/  @P1 BRA `(.L_x_9838) ;  /* 0x0000000000141947 */ /* 0x010fec0003800000 */
[----:B------:R-:W-:Y:S05]  /*13ee0*/  @!P0 BRA `(.L_x_9838) ;  /* 0x0000000000108947 */ /* 0x000fea0003800000 */
[----:B------:R-:W2:Y:S04]  /*13ef0*/  LDG.E R7, desc[UR40][R2.64] ;  /* 0x0000002802077981 */ /* 0x000ea8000c1e1900 */
[----:B------:R-:W2:Y:S02]  /*13f00*/  LDG.E R10, desc[UR40][R2.64+0x4] ;  /* 0x00000428020a7981 */ /* 0x000ea4000c1e1900 */
[----:B--2---:R-:W-:-:S05]  /*13f10*/  IMAD.IADD R2, R10, 0x1, -R7 ;  /* 0x000000010a027824 */ /* 0x004fca00078e0a07 */
[----:B------:R0:W-:Y:S02]  /*13f20*/  STL [R1+0x18], R2 ;  /* 0x0000180201007387 */ /* 0x0001e40000100800 */
.L_x_9838:
        /* <DEDUP_REMOVED lines=14> */
.L_x_9839:
        /* <DEDUP_REMOVED lines=9> */
.L_x_9840:
[----:B0-----:R-:W2:Y:S04]  /*140a0*/  @P2 LDG.E R2, desc[UR40][R4.64] ;  /* 0x0000002804022981 */ /* 0x001ea8000c1e1900 */
[----:B------:R0:W2:Y:S01]  /*140b0*/  @P2 LDG.E R4, desc[UR40][R4.64+0x4] ;  /* 0x0000042804042981 */ /* 0x0000a2000c1e1900 */
[----:B-----5:R-:W-:Y:S01]  /*140c0*/  IMAD.IADD R8, R8, 0x1, -R30 ;  /* 0x0000000108087824 */ /* 0x020fe200078e0a1e */
[----:B------:R-:W-:Y:S01]  /*140d0*/  BSSY B0, `(.L_x_9841) ;  /* 0x000002a000007945 */ /* 0x000fe20003800000 */
[----:B------:R-:W-:Y:S02]  /*140e0*/  LOP3.LUT R29, R7, 0xff, RZ, 0xc0, !PT ;  /* 0x000000ff071d7812 */ /* 0x000fe400078ec0ff */
[----:B0-----:R-:W-:Y:S02]  /*140f0*/  SHF.R.U32.HI R5, RZ, 0x10, R7 ;  /* 0x00000010ff057819 */ /* 0x001fe40000011607 */
[----:B--2---:R-:W-:-:S05]  /*14100*/  @P2 IADD3 R6, -R2, R4, RZ ;  /* 0x0000000402062210 */ /* 0x004fca0007ffe1ff */
[----:B------:R-:W-:-:S04]  /*14110*/  IMAD.IADD R3, R8, 0x1, R6 ;  /* 0x0000000108037824 */ /* 0x000fc800078e0206 */
[C---:B------:R-:W-:Y:S01]  /*14120*/  VIADD R4, R3.reuse, 0x5f ;  /* 0x0000005f03047836 */ /* 0x040fe20000000000 */
[----:B------:R-:W-:Y:S01]  /*14130*/  ISETP.GE.AND P1, PT, R3, 0x1, PT ;  /* 0x000000010300780c */ /* 0x000fe20003f26270 */
[----:B------:R0:W-:Y:S02]  /*14140*/  STL [R1+0x8], R3 ;  /* 0x0000080301007387 */ /* 0x0001e40000100800 */
[----:B------:R-:W-:-:S05]  /*14150*/  IMAD.HI R4, R4, 0x2aaaaaab, RZ ;  /* 0x2aaaaaab04047827 */ /* 0x000fca00078e02ff */
[----:B------:R-:W-:Y:S01]  /*14160*/  SHF.R.U32.HI R2, RZ, 0x1f, R4 ;  /* 0x0000001fff027819 */ /* 0x000fe20000011604 */
[----:B0-----:R-:W-:-:S03]  /*14170*/  IMAD.MOV.U32 R3, RZ, RZ, RZ ;  /* 0x000000ffff037224 */ /* 0x001fc600078e00ff */
[----:B------:R-:W-:Y:S01]  /*14180*/  LEA.HI.SX32 R4, R4, R2, 0x1c ;  /* 0x0000000204047211 */ /* 0x000fe200078fe2ff */
        /* <DEDUP_REMOVED lines=30> */
.L_x_9842:
[----:B------:R-:W-:Y:S05]  /*14370*/  BSYNC B0 ;  /* 0x0000000000007941 */ /* 0x000fea0003800000 */
.L_x_9841:
        /* <DEDUP_REMOVED lines=25> */
.L_x_10034:
[----:B-1----:R-:W-:Y:S02]  /*14510*/  ISETP.NE.AND P0, PT, R14, RZ, PT ;  /* 0x000000ff0e00720c */ /* 0x002fe40003f05270 */
[----:B------:R-:W-:-:S11]  /*14520*/  PLOP3.LUT P6, PT, PT, PT, PT, 0x8, 0x0 ;  /* 0x000000000000781c */ /* 0x000fd60003fce170 */
[----:B------:R-:W-:Y:S05]  /*14530*/  @P0 BRA `(.L_x_9846) ;  /* 0x00000000000c0947 */ /* 0x000fea0003800000 */
[----:B------:R-:W-:-:S03]  /*14540*/  UMOV UR4, 0xffffffff ;  /* 0xffffffff00047882 */ /* 0x000fc60000000000 */
[----:B------:R-:W-:Y:S05]  /*14550*/  BRA.DIV UR4, `(.L_x_9847) ;  /* 0x0000007204a47947 */ /* 0x000fea000b800000 */
[----:B------:R-:W-:-:S13]  /*14560*/  ELECT P6, URZ, PT ;  /* 0x00000000003f782f */ /* 0x000fda00038c0000 */
.L_x_9846:
        /* <DEDUP_REMOVED lines=9> */
.L_x_10037:
[----:B------:R-:W-:Y:S05]  /*14600*/  BSYNC B1 ;  /* 0x0000000000017941 */ /* 0x000fea0003800000 */
.L_x_9848:
        /* <DEDUP_REMOVED lines=10> */
.L_x_10038:
[----:B------:R-:W-:Y:S05]  /*146b0*/  BSYNC B2 ;  /* 0x0000000000027941 */ /* 0x000fea0003800000 */
.L_x_9852:
        /* <DEDUP_REMOVED lines=9> */
.L_x_9855:
[----:B------:R-:W-:Y:S05]  /*14750*/  BSYNC B2 ;  /* 0x0000000000027941 */ /* 0x000fea0003800000 */
.L_x_9854:
        /* <DEDUP_REMOVED lines=12> */
.L_x_9856:
        /* <DEDUP_REMOVED lines=13> */
.L_x_10039:
[----:B------:R-:W-:Y:S05]  /*148f0*/  BSYNC B2 ;  /* 0x0000000000027941 */ /* 0x000fea0003800000 */
.L_x_9857:
[----:B------:R-:W-:Y:S01]  /*14900*/  BSSY B2, `(.L_x_9859) ;  /* 0x000000b000027945 */ /* 0x000fe20003800000 */
[----:B------:R-:W-:Y:S02]  /*14910*/  IMAD.MOV.U32 R12, RZ, RZ, 0x0 ;  /* 0x00000000ff0c7424 */ /* 0x000fe400078e00ff */
[----:B------:R-:W-:Y:S01]  /*14920*/  IMAD.MOV.U32 R13, RZ, RZ, 0x12f00000 ;  /* 0x12f00000ff0d7424 */ /* 0x000fe200078e00ff */
[----:B------:R-:W-:Y:S06]  /*14930*/  @P2 BRA `(.L_x_9860) ;  /* 0x00000000001c2947 */ /* 0x000fec0003800000 */
[----:B------:R-:W2:Y:S01]  /*14940*/  S2R R10, SR_TID.X ;  /* 0x00000000000a7919 */ /* 0x000ea20000002100 */
[----:B01----:R-:W-:-:S04]  /*14950*/  MOV R8, 0xc000 ;  /* 0x0000c00000087802 */ /* 0x003fc80000000f00 */
[----:B------:R3:W-:Y:S01]  /*14960*/  SYNCS.ARRIVE.TRANS64 RZ, [R3+URZ+0x228b0], R8 ;  /* 0x0228b00803ff79a7 */ /* 0x0007e2000800003f */
[----:B--2---:R-:W-:-:S04]  /*14970*/  LOP3.LUT R10, R10, 0x1f, RZ, 0xc0, !PT ;  /* 0x0000001f0a0a7812 */ /* 0x004fc800078ec0ff */
[----:B------:R-:W-:-:S13]  /*14980*/  ISETP.NE.AND P0, PT, R10, RZ, PT ;  /* 0x000000ff0a00720c */ /* 0x000fda0003f05270 */
[----:B---3--:R-:W-:Y:S05]  /*14990*/  @!P0 BRA `(.L_x_9860) ;  /* 0x0000000000048947 */ /* 0x008fea0003800000 */
[----:B------:R-:W-:Y:S01]  /*149a0*/  BPT.TRAP 0x1 ;  /* 0x000000040000795c */ /* 0x000fe20000300000 */
.L_x_9860:
[----:B------:R-:W-:Y:S05]  /*149b0*/  BSYNC B2 ;  /* 0x0000000000027941 */ /* 0x000fea0003800000 */
.L_x_9859:
        /* <DEDUP_REMOVED lines=9> */
.L_x_9861:
        /* <DEDUP_REMOVED lines=15> */
.L_x_9862:
        /* <DEDUP_REMOVED lines=15> */
.L_x_9863:
        /* <DEDUP_REMOVED lines=15> */
.L_x_9864:
        /* <DEDUP_REMOVED lines=10> */
.L_x_9851:
[----:B------:R-:W-:Y:S05]  /*14dc0*/  BSYNC B1 ;  /* 0x0000000000017941 */ /* 0x000fea0003800000 */
.L_x_9850:
        /* <DEDUP_REMOVED lines=9> */
.L_x_9880:
        /* <DEDUP_REMOVED lines=11> */
.L_x_10040:
[----:B------:R-:W-:Y:S05]  /*14f10*/  BSYNC B2 ;  /* 0x0000000000027941 */ /* 0x000fea0003800000 */
.L_x_9867:
        /* <DEDUP_REMOVED lines=9> */
.L_x_9870:
[----:B------:R-:W-:Y:S05]  /*14fb0*/  BSYNC B2 ;  /* 0x0000000000027941 */ /* 0x000fea0003800000 */
.L_x_9869:
        /* <DEDUP_REMOVED lines=11> */
.L_x_9871:
        /* <DEDUP_REMOVED lines=13> */
.L_x_10041:
[----:B------:R-:W-:Y:S05]  /*15140*/  BSYNC B2 ;  /* 0x0000000000027941 */ /* 0x000fea0003800000 */
.L_x_9872:
[----:B------:R-:W-:Y:S01]  /*15150*/  BSSY B2, `(.L_x_9874) ;  /* 0x000000b000027945 */ /* 0x000fe20003800000 */
[----:B01----:R-:W-:Y:S01]  /*15160*/  MOV R2, 0x0 ;  /* 0x0000000000027802 */ /* 0x003fe20000000f00 */
[----:B------:R-:W-:Y:S02]  /*15170*/  IMAD.MOV.U32 R3, RZ, RZ, 0x12f00000 ;  /* 0x12f00000ff037424 */ /* 0x000fe400078e00ff */
        /* <DEDUP_REMOVED lines=8> */
.L_x_9875:
[----:B------:R-:W-:Y:S05]  /*15200*/  BSYNC B2 ;  /* 0x0000000000027941 */ /* 0x000fea0003800000 */
.L_x_9874:
        /* <DEDUP_REMOVED lines=9> */
.L_x_9876:
        /* <DEDUP_REMOVED lines=15> */
.L_x_9877:
        /* <DEDUP_REMOVED lines=15> */
.L_x_9878:
        /* <DEDUP_REMOVED lines=15> */
.L_x_9879:
        /* <DEDUP_REMOVED lines=10> */
.L_x_9866:
[----:B------:R-:W-:Y:S05]  /*15610*/  BSYNC B1 ;  /* 0x0000000000017941 */ /* 0x000fea0003800000 */
.L_x_9865:
        /* <DEDUP_REMOVED lines=8> */
.L_x_9844:
[----:B------:R-:W-:Y:S05]  /*156a0*/  BSYNC B0 ;  /* 0x0000000000007941 */ /* 0x000fea0003800000 */
.L_x_9843:
        /* <DEDUP_REMOVED lines=15> */
[----:B------:R-:W-:Y:S01]  /*157a0*/  IMAD R6, R2, R0, RZ ;  /* 0x0000000002067224 */ /* 0x000fe200078e02ff */
[----:B------:R-:W-:-:S05]  /*157b0*/  MOV R2, RZ ;  /* 0x000000ff00027202 */ /* 0x000fca0000000f00 */
        /* <DEDUP_REMOVED lines=16> */
.L_x_9882:
[----:B------:R-:W-:Y:S05]  /*158c0*/  BSYNC B0 ;  /* 0x0000000000007941 */ /* 0x000fea0003800000 */
.L_x_9881:
        /* <DEDUP_REMOVED lines=23> */
.L_x_9884:
        /* <DEDUP_REMOVED lines=10> */
[----:B0-----:R-:W0:Y:S01]  /*15ae0*/  LDC.64 R2, c[0x4][R2] ;  /* 0x0100000002027b82 */ /* 0x001e220000000a00 */
        /* <DEDUP_REMOVED lines=9> */
.L_x_9887:
[----:B------:R-:W-:Y:S05]  /*15b80*/  BSYNC B6 ;  /* 0x0000000000067941 */ /* 0x000fea0003800000 */
.L_x_9886:
        /* <DEDUP_REMOVED lines=20> */
.L_x_9890:
        /* <DEDUP_REMOVED lines=15> */
.L_x_9889:
[----:B------:R-:W-:Y:S05]  /*15dc0*/  BSYNC B6 ;  /* 0x0000000000067941 */ /* 0x000fea0003800000 */
.L_x_9888:
[----:B------:R-:W2:Y:S01]  /*15dd0*/  LDL R20, [R1+0x8] ;  /* 0x0000080001147983 */ /* 0x000ea20000100800 */
[----:B------:R-:W-:Y:S01]  /*15de0*/  ULDC.64 UR4, c[0x0][0x9f8] ;  /* 0x00027e0000047ab9 */ /* 0x000fe20000000a00 */
[----:B------:R-:W1:Y:S01]  /*15df0*/  LDC R8, c[0x0][0x430] ;  /* 0x00010c00ff087b82 */ /* 0x000e620000000800 */
[----:B------:R-:W-:Y:S01]  /*15e00*/  ISETP.NE.U32.AND P0, PT, RZ, UR4, PT ;  /* 0x00000004ff007c0c */ /* 0x000fe2000bf05070 */
[----:B------:R-:W3:Y:S03]  /*15e10*/  LDL.LU R9, [R1] ;  /* 0x0000000001097983 */ /* 0x000ee60000300800 */
[----:B------:R-:W-:Y:S01]  /*15e20*/  ISETP.NE.AND.EX P0, PT, RZ, UR5, PT, P0 ;  /* 0x00000005ff007c0c */ /* 0x000fe2000bf05300 */
[----:B------:R-:W4:-:S12]  /*15e30*/  S2R R21, SR_TID.X ;  /* 0x0000000000157919 */ /* 0x000f180000002100 */
[----:B------:R-:W-:Y:S01]  /*15e40*/  @P0 IADD3 R2, P1, R31, UR4, RZ ;  /* 0x000000041f020c10 */ /* 0x000fe2000ff3e0ff */
[----:B------:R-:W-:Y:S01]  /*15e50*/  VIADD R0, R35, 0xffffffff ;  /* 0xffffffff23007836 */ /* 0x000fe20000000000 */
[----:B------:R-:W1:Y:S01]  /*15e60*/  S2R R10, SR_TID.X ;  /* 0x00000000000a7919 */ /* 0x000e620000002100 */
[----:B------:R-:W-:Y:S01]  /*15e70*/  ULDC UR4, c[0x0][0x2f4] ;  /* 0x0000bd0000047ab9 */ /* 0x000fe20000000800 */
[----:B0-----:R-:W-:Y:S02]  /*15e80*/  @P0 IADD3.X R3, R32, UR5, RZ, P1, !PT ;  /* 0x0000000520030c10 */ /* 0x001fe40008ffe4ff */
[----:B----4-:R-:W-:-:S03]  /*15e90*/  LOP3.LUT R21, R21, 0x7f, RZ, 0xc0, !PT ;  /* 0x0000007f15157812 */ /* 0x010fc600078ec0ff */
[----:B------:R0:W4:Y:S01]  /*15ea0*/  @P0 LDG.E R27, desc[UR40][R2.64] ;  /* 0x00000028021b0981 */ /* 0x000122000c1e1900 */
[----:B------:R-:W-:Y:S01]  /*15eb0*/  IMAD.MOV.U32 R35, RZ, RZ, RZ ;  /* 0x000000ffff237224 */ /* 0x000fe200078e00ff */
[----:B------:R-:W-:Y:S01]  /*15ec0*/  ULDC UR5, c[0x0][0x320] ;  /* 0x0000c80000057ab9 */ /* 0x000fe20000000800 */
[----:B------:R-:W-:Y:S02]  /*15ed0*/  SHF.R.U32.HI R33, RZ, 0x3, R21 ;  /* 0x00000003ff217819 */ /* 0x000fe40000011615 */
[----:B------:R-:W0:Y:S01]  /*15ee0*/  S2R R21, SR_TID.X ;  /* 0x0000000000157919 */ /* 0x000e220000002100 */
[----:B-1----:R-:W-:-:S13]  /*15ef0*/  ISETP.NE.AND P1, PT, R8, 0x1, PT ;  /* 0x000000010800780c */ /* 0x002fda0003f25270 */
[----:B------:R-:W1:Y:S08]  /*15f00*/  @P1 LDC R5, c[0x0][0x434] ;  /* 0x00010d00ff051b82 */ /* 0x000e700000000800 */
[----:B------:R-:W1:Y:S01]  /*15f10*/  @P1 LDC R4, c[0x0][0x438] ;  /* 0x00010e00ff041b82 */ /* 0x000e620000000800 */
[----:B0-----:R-:W-:-:S05]  /*15f20*/  IMAD.SHL.U32 R21, R21, 0x10, RZ ;  /* 0x0000001015157824 */ /* 0x001fca00078e00ff */
[----:B------:R-:W-:-:S05]  /*15f30*/  LOP3.LUT R21, R33, 0x70, R21, 0xf8, !PT ;  /* 0x0000007021157812 */ /* 0x000fca00078ef815 */
[----:B------:R-:W-:Y:S02]  /*15f40*/  IMAD R36, R0, 0x60, R21 ;  /* 0x0000006000247824 */ /* 0x000fe400078e0215 */
[----:B------:R-:W-:-:S05]  /*15f50*/  IMAD.SHL.U32 R10, R10, 0x8, RZ ;  /* 0x000000080a0a7824 */ /* 0x000fca00078e00ff */
[----:B------:R-:W-:Y:S01]  /*15f60*/  LOP3.LUT R10, R10, 0x38, RZ, 0xc0, !PT ;  /* 0x000000380a0a7812 */ /* 0x000fe200078ec0ff */
[----:B------:R-:W-:Y:S01]  /*15f70*/  UMOV UR6, 0xffffffff ;  /* 0xffffffff00067882 */ /* 0x000fe20000000000 */
[----:B--2---:R-:W-:-:S04]  /*15f80*/  ISETP.GE.AND P0, PT, R36, R20, PT ;  /* 0x000000142400720c */ /* 0x004fc80003f06270 */
[----:B------:R-:W-:Y:S01]  /*15f90*/  ISETP.GT.U32.OR P0, PT, R21, 0x5f, P0 ;  /* 0x0000005f1500780c */ /* 0x000fe20000704470 */
[----:B------:R-:W-:-:S12]  /*15fa0*/  IMAD.IADD R36, R36, 0x1, R30 ;  /* 0x0000000124247824 */ /* 0x000fd800078e021e */
[----:B------:R-:W0:Y:S01]  /*15fb0*/  @!P0 LDC.64 R2, c[0x0][0x428] ;  /* 0x00010a00ff028b82 */ /* 0x000e220000000a00 */
[----:B-1----:R-:W-:Y:S01]  /*15fc0*/  @P1 IMAD.HI.U32 R5, R36, R5, RZ ;  /* 0x0000000524051227 */ /* 0x002fe200078e00ff */
[----:B------:R-:W-:-:S04]  /*15fd0*/  MOV R6, R36 ;  /* 0x0000002400067202 */ /* 0x000fc80000000f00 */
[----:B------:R-:W-:-:S04]  /*15fe0*/  @P1 SHF.R.U32.HI R6, RZ, R4, R5 ;  /* 0x00000004ff061219 */ /* 0x000fc80000011605 */
[--C-:B------:R-:W-:Y:S01]  /*15ff0*/  @!P0 SHF.R.S32.HI R5, RZ, 0x1f, R6.reuse ;  /* 0x0000001fff058819 */ /* 0x100fe20000011406 */
[----:B------:R-:W-:Y:S01]  /*16000*/  @!P0 IMAD.MOV.U32 R4, RZ, RZ, R6 ;  /* 0x000000ffff048224 */ /* 0x000fe200078e0006 */
[----:B----4-:R-:W-:-:S03]  /*16010*/  SHF.R.S32.HI R33, RZ, 0x1f, R27 ;  /* 0x0000001fff217819 */ /* 0x010fc6000001141b */
[----:B0-----:R-:W-:-:S04]  /*16020*/  @!P0 IMAD.WIDE.U32 R4, R27, R2, R4 ;  /* 0x000000021b048225 */ /* 0x001fc800078e0004 */
[----:B------:R-:W-:-:S04]  /*16030*/  @!P0 IMAD R7, R33, R2, RZ ;  /* 0x0000000221078224 */ /* 0x000fc800078e02ff */
[----:B------:R-:W-:Y:S02]  /*16040*/  @!P0 IMAD R7, R27, R3, R7 ;  /* 0x000000031b078224 */ /* 0x000fe400078e0207 */
[----:B------:R-:W0:Y:S02]  /*16050*/  @!P0 LDC.64 R2, c[0x0][0x418] ;  /* 0x00010600ff028b82 */ /* 0x000e240000000a00 */
[----:B------:R-:W-:Y:S01]  /*16060*/  @!P0 IMAD.IADD R7, R5, 0x1, R7 ;  /* 0x0000000105078824 */ /* 0x000fe200078e0207 */
[----:B0-----:R-:W-:-:S04]  /*16070*/  @!P0 LEA R2, P1, R4, R2, 0x2 ;  /* 0x0000000204028211 */ /* 0x001fc800078210ff */
[----:B------:R-:W-:-:S05]  /*16080*/  @!P0 LEA.HI.X R3, R4, R3, R7, 0x2, P1 ;  /* 0x0000000304038211 */ /* 0x000fca00008f1407 */
[----:B------:R0:W5:Y:S01]  /*16090*/  @!P0 LDG.E R35, desc[UR40][R2.64] ;  /* 0x0000002802238981 */ /* 0x000162000c1e1900 */
[----:B------:R-:W-:Y:S02]  /*160a0*/  ISETP.GT.U32.AND P0, PT, R21, 0x5f, PT ;  /* 0x0000005f1500780c */ /* 0x000fe40003f04070 */
[----:B------:R-:W1:Y:S01]  /*160b0*/  S2R R21, SR_TID.X ;  /* 0x0000000000157919 */ /* 0x000e620000002100 */
[----:B------:R-:W-:Y:S02]  /*160c0*/  ISETP.GE.AND P1, PT, R10, UR4, PT ;  /* 0x000000040a007c0c */ /* 0x000fe4000bf26270 */
[----:B---3--:R-:W-:-:S08]  /*160d0*/  LOP3.LUT R9, R9, 0xffffffdf, RZ, 0xc0, !PT ;  /* 0xffffffdf09097812 */ /* 0x008fd000078ec0ff */
[----:B------:R-:W-:-:S04]  /*160e0*/  @P0 LOP3.LUT R9, R9, 0x20, RZ, 0xfc, !PT ;  /* 0x0000002009090812 */ /* 0x000fc800078efcff */
[----:B------:R-:W-:Y:S01]  /*160f0*/  LOP3.LUT R9, R9, 0xfffffffe, RZ, 0xc0, !PT ;  /* 0xfffffffe09097812 */ /* 0x000fe200078ec0ff */
[----:B-1----:R-:W-:-:S05]  /*16100*/  IMAD.SHL.U32 R21, R21, 0x8, RZ ;  /* 0x0000000815157824 */ /* 0x002fca00078e00ff */
[----:B------:R-:W-:-:S04]  /*16110*/  LOP3.LUT R21, R21, 0x38, RZ, 0xc0, !PT ;  /* 0x0000003815157812 */ /* 0x000fc800078ec0ff */
[----:B------:R-:W-:-:S04]  /*16120*/  LOP3.LUT R11, R21, 0x40, RZ, 0xfc, !PT ;  /* 0x00000040150b7812 */ /* 0x000fc800078efcff */
[----:B------:R-:W-:Y:S02]  /*16130*/  ISETP.GE.AND P3, PT, R11, UR5, PT ;  /* 0x000000050b007c0c */ /* 0x000fe4000bf66270 */
[----:B------:R-:W-:Y:S02]  /*16140*/  @P1 LOP3.LUT R9, R9, 0x1, RZ, 0xfc, !PT ;  /* 0x0000000109091812 */ /* 0x000fe400078efcff */
[C---:B------:R-:W-:Y:S02]  /*16150*/  LOP3.LUT R11, R10.reuse, 0x80, RZ, 0xfc, !PT ;  /* 0x000000800a0b7812 */ /* 0x040fe400078efcff */
[----:B------:R-:W-:Y:S02]  /*16160*/  LOP3.LUT R9, R9, 0xfffffff7, RZ, 0xc0, !PT ;  /* 0xfffffff709097812 */ /* 0x000fe400078ec0ff */
[----:B------:R-:W-:Y:S02]  /*16170*/  ISETP.GE.AND P2, PT, R11, UR5, PT ;  /* 0x000000050b007c0c */ /* 0x000fe4000bf46270 */
[----:B------:R-:W-:-:S03]  /*16180*/  ISETP.GE.AND P0, PT, R10, UR5, PT ;  /* 0x000000050a007c0c */ /* 0x000fc6000bf06270 */
[----:B------:R-:W-:-:S04]  /*16190*/  @P3 LOP3.LUT R9, R9, 0x8, RZ, 0xfc, !PT ;  /* 0x0000000809093812 */ /* 0x000fc800078efcff */
[----:B------:R-:W-:Y:S02]  /*161a0*/  LOP3.LUT R9, R9, 0xffffffef, RZ, 0xc0, !PT ;  /* 0xffffffef09097812 */ /* 0x000fe400078ec0ff */
[----:B------:R-:W-:Y:S02]  /*161b0*/  LOP3.LUT R10, R10, 0xc0, RZ, 0xfc, !PT ;  /* 0x000000c00a0a7812 */ /* 0x000fe400078efcff */
[----:B------:R-:W-:Y:S02]  /*161c0*/  LOP3.LUT R9, R9, 0xfffffffb, RZ, 0xc0, !PT ;  /* 0xfffffffb09097812 */ /* 0x000fe400078ec0ff */
[----:B------:R-:W-:Y:S02]  /*161d0*/  ISETP.GE.AND P1, PT, R10, UR5, PT ;  /* 0x000000050a007c0c */ /* 0x000fe4000bf26270 */
[----:B------:R-:W-:-:S04]  /*161e0*/  @P2 LOP3.LUT R9, R9, 0x4, RZ, 0xfc, !PT ;  /* 0x0000000409092812 */ /* 0x000fc800078efcff */
[----:B------:R-:W-:-:S04]  /*161f0*/  @P0 LOP3.LUT R9, R9, 0x10, RZ, 0xfc, !PT ;  /* 0x0000001009090812 */ /* 0x000fc800078efcff */
[----:B------:R-:W-:-:S04]  /*16200*/  LOP3.LUT R9, R9, 0xfffffffd, RZ, 0xc0, !PT ;  /* 0xfffffffd09097812 */ /* 0x000fc800078ec0ff */
[----:B------:R-:W-:-:S05]  /*16210*/  @P1 LOP3.LUT R9, R9, 0x2, RZ, 0xfc, !PT ;  /* 0x0000000209091812 */ /* 0x000fca00078efcff */
[----:B------:R1:W-:Y:S01]  /*16220*/  STL [R1], R9 ;  /* 0x0000000901007387 */ /* 0x0003e20000100800 */
[----:B0-----:R-:W-:-:S04]  /*16230*/  IMAD.MOV R2, RZ, RZ, -R6 ;  /* 0x000000ffff027224 */ /* 0x001fc800078e0a06 */
[----:B------:R-:W-:Y:S01]  /*16240*/  IMAD R36, R8, R2, R36 ;  /* 0x0000000208247224 */ /* 0x000fe200078e0224 */
[----:B------:R-:W-:Y:S06]  /*16250*/  BRA.DIV UR6, `(.L_x_9891) ;  /* 0x0000005606e87947 */ /* 0x000fec000b800000 */
.L_x_10044:
[----:B------:R-:W-:Y:S01]  /*16260*/  LOP3.LUT R3, R37, 0x2, RZ, 0xfc, !PT ;  /* 0x0000000225037812 */ /* 0x000fe200078efcff */
[----:B------:R-:W-:Y:S01]  /*16270*/  IMAD.MOV.U32 R2, RZ, RZ, R9 ;  /* 0x000000ffff027224 */ /* 0x000fe200078e0009 */
[----:B------:R-:W-:Y:S02]  /*16280*/  SEL R7, RZ, 0x1, P0 ;  /* 0x00000001ff077807 */ /* 0x000fe40000000000 */
[----:B------:R-:W-:Y:S02]  /*16290*/  ISETP.NE.AND P0, PT, R3, 0x3, PT ;  /* 0x000000030300780c */ /* 0x000fe40003f05270 */
[----:B------:R-:W-:-:S11]  /*162a0*/  LOP3.LUT R2, R2, 0xffffffbf, RZ, 0xc0, !PT ;  /* 0xffffffbf02027812 */ /* 0x000fd600078ec0ff */
[----:B------:R-:W-:-:S05]  /*162b0*/  @P0 LOP3.LUT R2, R2, 0x40, RZ, 0xfc, !PT ;  /* 0x0000004002020812 */ /* 0x000fca00078efcff */
[----:B------:R0:W-:Y:S01]  /*162c0*/  STL [R1], R2 ;  /* 0x0000000201007387 */ /* 0x0001e20000100800 */
[----:B------:R-:W-:Y:S05]  /*162d0*/  @!P0 BRA `(.L_x_9892) ;  /* 0x0000000000048947 */ /* 0x000fea0003800000 */
[----:B------:R-:W-:Y:S01]  /*162e0*/  BPT.TRAP 0x1 ;  /* 0x000000040000795c */ /* 0x000fe20000300000 */
.L_x_9892:
[----:B------:R-:W-:Y:S01]  /*162f0*/  IMAD R32, R0, -0x60, R20 ;  /* 0xffffffa000207824 */ /* 0x000fe200078e0214 */
[----:B------:R-:W-:Y:S01]  /*16300*/  SHF.L.U32 R0, R25, 0x1f, RZ ;  /* 0x0000001f19007819 */ /* 0x000fe200000006ff */
[----:B------:R-:W-:Y:S01]  /*16310*/  IMAD R31, R24, 0x8, R22 ;  /* 0x00000008181f7824 */ /* 0x000fe200078e0216 */
[----:B------:R-:W-:Y:S03]  /*16320*/  BSSY B0, `(.L_x_9893) ;  /* 0x0000003000007945 */ /* 0x000fe60003800000 */
[----:B------:R-:W2:Y:S02]  /*16330*/  SYNCS.PHASECHK.TRANS64.TRYWAIT P0, [R31+URZ+0x22840], R0 ;  /* 0x022840001f0075a7 */ /* 0x000ea4000800017f */
[----:B--2---:R-:W-:Y:S05]  /*16340*/  @!P0 BRA `(.L_x_9894) ;  /* 0x0000005400e08947 */ /* 0x004fea0003800000 */
.L_x_10045:
[----:B------:R-:W-:Y:S05]  /*16350*/  BSYNC B0 ;  /* 0x0000000000007941 */ /* 0x000fea0003800000 */
.L_x_9893:
[----:B0-----:R-:W3:Y:S01]  /*16360*/  LDL R2, [R1] ;  /* 0x0000000001027983 */ /* 0x001ee20000100800 */
[----:B--2---:R-:W-:Y:S01]  /*16370*/  SHF.R.S32.HI R0, RZ, 0x1f, R36 ;  /* 0x0000001fff007819 */ /* 0x004fe20000011424 */
[----:B------:R-:W-:Y:S01]  /*16380*/  ULDC.64 UR4, c[0x0][0x300] ;  /* 0x0000c00000047ab9 */ /* 0x000fe20000000a00 */
[----:B-----5:R-:W-:Y:S01]  /*16390*/  SHF.R.S32.HI R4, RZ, 0x1f, R35 ;  /* 0x0000001fff047819 */ /* 0x020fe20000011423 */
[----:B------:R-:W0:Y:S01]  /*163a0*/  S2R R8, SR_TID.X ;  /* 0x0000000000087919 */ /* 0x000e220000002100 */
[----:B------:R-:W-:Y:S01]  /*163b0*/  ULDC.64 UR6, c[0x0][0x2e8] ;  /* 0x0000ba0000067ab9 */ /* 0x000fe20000000a00 */
[----:B------:R2:W-:Y:S04]  /*163c0*/  STL [R1+0x28], R0 ;  /* 0x0000280001007387 */ /* 0x0005e80000100800 */
[----:B------:R4:W-:Y:S01]  /*163d0*/  STL [R1+0x2c], R4 ;  /* 0x00002c0401007387 */ /* 0x0009e20000100800 */
[----:B--2---:R-:W-:-:S04]  /*163e0*/  IMAD R0, R0, UR4, RZ ;  /* 0x0000000400007c24 */ /* 0x004fc8000f8e02ff */
[----:B------:R-:W-:Y:S02]  /*163f0*/  IMAD R0, R36, UR5, R0 ;  /* 0x0000000524007c24 */ /* 0x000fe4000f8e0200 */
[----:B0-----:R-:W-:-:S05]  /*16400*/  IMAD.SHL.U32 R8, R8, 0x8, RZ ;  /* 0x0000000808087824 */ /* 0x001fca00078e00ff */
[----:B------:R-:W-:Y:S02]  /*16410*/  LOP3.LUT R8, R8, 0x38, RZ, 0xc0, !PT ;  /* 0x0000003808087812 */ /* 0x000fe400078ec0ff */
[----:B---3--:R-:W-:Y:S01]  /*16420*/  LOP3.LUT P2, RZ, R2, 0x1, RZ, 0xc0, !PT ;  /* 0x0000000102ff7812 */ /* 0x008fe2000784c0ff */
[----:B------:R-:W-:Y:S01]  /*16430*/  IMAD.WIDE.U32 R2, R36, UR4, RZ ;  /* 0x0000000424027c25 */ /* 0x000fe2000f8e00ff */
[----:B------:R-:W-:-:S03]  /*16440*/  ULDC.64 UR4, c[0x0][0x310] ;  /* 0x0000c40000047ab9 */ /* 0x000fc60000000a00 */
[----:B------:R-:W-:Y:S02]  /*16450*/  IMAD.IADD R3, R3, 0x1, R0 ;  /* 0x0000000103037824 */ /* 0x000fe400078e0200 */
[----:B------:R-:W-:Y:S02]  /*16460*/  IMAD R0, R4, UR4, RZ ;  /* 0x0000000404007c24 */ /* 0x000fe4000f8e02ff */
[----:B----4-:R-:W0:Y:S01]  /*16470*/  S2R R4, SR_TID.X ;  /* 0x0000000000047919 */ /* 0x010e220000002100 */
[----:B------:R-:W-:-:S04]  /*16480*/  IMAD.WIDE.U32 R2, R35, UR4, R2 ;  /* 0x0000000423027c25 */ /* 0x000fc8000f8e0002 */
[----:B------:R-:W-:Y:S01]  /*16490*/  IMAD R0, R35, UR5, R0 ;  /* 0x0000000523007c24 */ /* 0x000fe2000f8e0200 */
[----:B------:R-:W-:-:S03]  /*164a0*/  ULDC.64 UR4, c[0x0][0x308] ;  /* 0x0000c20000047ab9 */ /* 0x000fc60000000a00 */
[----:B------:R-:W-:Y:S02]  /*164b0*/  IMAD.IADD R3, R3, 0x1, R0 ;  /* 0x0000000103037824 */ /* 0x000fe400078e0200 */
[----:B------:R-:W-:Y:S01]  /*164c0*/  IMAD.WIDE.U32 R2, R18, UR4, R2 ;  /* 0x0000000412027c25 */ /* 0x000fe2000f8e0002 */
[----:B------:R-:W-:Y:S02]  /*164d0*/  UMOV UR4, 0xffffffff ;  /* 0xffffffff00047882 */ /* 0x000fe40000000000 */
[----:B------:R-:W-:Y:S02]  /*164e0*/  LEA R0, P0, R2, UR6, 0x1 ;  /* 0x0000000602007c11 */ /* 0x000fe4000f8008ff */
[----:B0-----:R-:W-:-:S04]  /*164f0*/  LOP3.LUT R4, R4, 0x7f, RZ, 0xc0, !PT ;  /* 0x0000007f04047812 */ /* 0x001fc800078ec0ff */
[----:B------:R-:W-:Y:S01]  /*16500*/  SHF.R.U32.HI R5, RZ, 0x3, R4 ;  /* 0x00000003ff057819 */ /* 0x000fe20000011604 */
[----:B------:R-:W-:-:S04]  /*16510*/  IMAD R4, R18, UR5, R3 ;  /* 0x0000000512047c24 */ /* 0x000fc8000f8e0203 */
[----:B------:R-:W-:Y:S01]  /*16520*/  IMAD.IADD R32, R32, 0x1, -R5 ;  /* 0x0000000120207824 */ /* 0x000fe200078e0a05 */
[----:B------:R-:W-:Y:S01]  /*16530*/  LEA.HI.X R4, R2, UR7, R4, 0x1, P0 ;  /* 0x0000000702047c11 */ /* 0x000fe200080f0c04 */
[----:B------:R-:W-:-:S03]  /*16540*/  IMAD R5, R24, 0x1800, R28 ;  /* 0x0000180018057824 */ /* 0x000fc600078e021c */
[----:B------:R-:W-:Y:S01]  /*16550*/  ISETP.GE.AND P0, PT, R32, 0x1, PT ;  /* 0x000000012000780c */ /* 0x000fe20003f06270 */
[----:B------:R-:W-:-:S12]  /*16560*/  BRA.DIV UR4, `(.L_x_9895) ;  /* 0x00000056046c7947 */ /* 0x000fd8000b800000 */
[----:B------:R-:W0:Y:S01]  /*16570*/  SHFL.IDX PT, R3, R0, RZ, 0x181f ;  /* 0x00181fff00037589 */ /* 0x000e2200000e0000 */
[----:B------:R-:W-:-:S03]  /*16580*/  @P0 IMAD R6, R5, 0x2, R22 ;  /* 0x0000000205060824 */ /* 0x000fc600078e0216 */
[----:B------:R-:W2:Y:S01]  /*16590*/  SHFL.IDX PT, R2, R4, RZ, 0x181f ;  /* 0x00181fff04027589 */ /* 0x000ea200000e0000 */
[----:B0-----:R-:W-:-:S04]  /*165a0*/  @P0 LEA R3, P1, R8, R3, 0x1 ;  /* 0x0000000308030211 */ /* 0x001fc800078208ff */
[----:B--2---:R-:W-:-:S04]  /*165b0*/  @P0 IADD3.X R2, RZ, R2, RZ, P1, !PT ;  /* 0x00000002ff020210 */ /* 0x004fc80000ffe4ff */
        /* <DEDUP_REMOVED lines=8> */
[----:B------:R-:W2:Y:S01]  /*16640*/  SHFL.IDX PT, R2, R4, 0x1, 0x181f ;  /* 0x00381f0004027f89 */ /* 0x000ea200000e0000 */
[----:B0-----:R-:W-:-:S05]  /*16650*/  @P0 LEA R3, P1, R8, R3, 0x1 ;  /* 0x0000000308030211 */ /* 0x001fca00078208ff */
[----:B--2---:R-:W-:-:S05]  /*16660*/  @P0 IMAD.X R2, RZ, RZ, R2, P1 ;  /* 0x000000ffff020224 */ /* 0x004fca00008e0602 */
[----:B------:R-:W-:-:S04]  /*16670*/  @P0 LOP3.LUT R3, R3, R2, RZ, 0x3c, !PT ;  /* 0x0000000203030212 */ /* 0x000fc800078e3cff */
[----:B------:R-:W-:-:S04]  /*16680*/  @P0 LOP3.LUT R2, R3, R2, RZ, 0x3c, !PT ;  /* 0x0000000203020212 */ /* 0x000fc800078e3cff */
[----:B------:R-:W-:-:S05]  /*16690*/  @P0 LOP3.LUT R3, R3, R2, RZ, 0x3c, !PT ;  /* 0x0000000203030212 */ /* 0x000fca00078e3cff */
        /* <DEDUP_REMOVED lines=24> */
[----:B------:R-:W2:Y:S04]  /*16820*/  SHFL.IDX PT, R2, R4, 0x4, 0x181f ;  /* 0x00981f0004027f89 */ /* 0x000ea800000e0000 */
[----:B------:R-:W3:Y:S04]  /*16830*/  SHFL.IDX PT, R4, R4, 0x5, 0x181f ;  /* 0x00b81f0004047f89 */ /* 0x000ee800000e0000 */
[----:B------:R-:W4:Y:S01]  /*16840*/  SHFL.IDX PT, R0, R0, 0x5, 0x181f ;  /* 0x00b81f0000007f89 */ /* 0x000f2200000e0000 */
[----:B0-----:R-:W-:-:S05]  /*16850*/  @P0 LEA R3, P1, R8, R3, 0x1 ;  /* 0x0000000308030211 */ /* 0x001fca00078208ff */
[----:B--2---:R-:W-:-:S05]  /*16860*/  @P0 IMAD.X R2, RZ, RZ, R2, P1 ;  /* 0x000000ffff020224 */ /* 0x004fca00008e0602 */
[----:B------:R-:W-:-:S04]  /*16870*/  @P0 LOP3.LUT R3, R3, R2, RZ, 0x3c, !PT ;  /* 0x0000000203030212 */ /* 0x000fc800078e3cff */
[----:B------:R-:W-:-:S04]  /*16880*/  @P0 LOP3.LUT R2, R3, R2, RZ, 0x3c, !PT ;  /* 0x0000000203020212 */ /* 0x000fc800078e3cff */
[----:B------:R-:W-:-:S05]  /*16890*/  @P0 LOP3.LUT R3, R3, R2, RZ, 0x3c, !PT ;  /* 0x0000000203030212 */ /* 0x000fca00078e3cff */
[----:B---34-:R2:W-:Y:S02]  /*168a0*/  @P0 LDGSTS.E.BYPASS.LTC128B.128 [R6+0x1e400], desc[UR40][R2.64], !P2 ;  /* 0x1e40000002060fae */ /* 0x0185e4000d101d68 */
.L_x_10059:
[----:B------:R-:W-:-:S13]  /*168b0*/  ISETP.GE.AND P0, PT, R32, 0x51, PT ;  /* 0x000000512000780c */ /* 0x000fda0003f06270 */
[----:B0-2---:R-:W-:Y:S01]  /*168c0*/  @P0 LEA R2, P1, R8, R0, 0x1 ;  /* 0x0000000008020211 */ /* 0x005fe200078208ff */
        /* <DEDUP_REMOVED lines=8> */
.L_x_9896:
[----:B------:R-:W-:Y:S02]  /*16950*/  PLOP3.LUT P1, PT, P1, P0, PT, 0xa2, 0x0 ;  /* 0x000000000000781c */ /* 0x000fe40000f21472 */
[----:B------:R-:W-:-:S08]  /*16960*/  @P0 R2UR P1, UR4, R31 ;  /* 0x000000001f0402ca */ /* 0x000fd00000020000 */
[----:B------:R-:W-:-:S05]  /*16970*/  @P0 PLOP3.LUT P0, PT, P1, PT, PT, 0x80, 0x0 ;  /* 0x000000000000081c */ /* 0x000fca0000f0f070 */
[----:B------:R-:W-:Y:S01]  /*16980*/  @!P1 SYNCS.ARRIVE.TRANS64.RED.A0T1 RZ, [UR4+0x22830], RZ ;  /* 0x022830ffffff99a7 */ /* 0x000fe20008200404 */
[----:B------:R-:W-:Y:S07]  /*16990*/  @!P1 ARRIVES.LDGSTSBAR.64.TRANSCNT [UR4+0x22830] ;  /* 0x02283000ff0099b0 */ /* 0x000fee0008000a84 */
[----:B------:R-:W-:Y:S05]  /*169a0*/  @P0 BRA.U.ANY `(.L_x_9896) ;  /* 0xfffffffd00e80947 */ /* 0x000fea000393ffff */
[----:B------:R-:W-:Y:S01]  /*169b0*/  NOP ;  /* 0x0000000000007918 */ /* 0x000fe20000000000 */
[----:B------:R-:W-:-:S04]  /*169c0*/  LOP3.LUT R0, R37, 0x2, RZ, 0xfc, !PT ;  /* 0x0000000225007812 */ /* 0x000fc800078efcff */
[----:B------:R-:W-:-:S13]  /*169d0*/  ISETP.NE.AND P2, PT, R0, 0x3, PT ;  /* 0x000000030000780c */ /* 0x000fda0003f45270 */
[----:B------:R-:W-:Y:S05]  /*169e0*/  @!P2 BRA `(.L_x_9897) ;  /* 0x000000000004a947 */ /* 0x000fea0003800000 */
[----:B------:R-:W-:Y:S01]  /*169f0*/  BPT.TRAP 0x1 ;  /* 0x000000040000795c */ /* 0x000fe20000300000 */
.L_x_9897:
[----:B------:R2:W5:Y:S01]  /*16a00*/  LDL R0, [R1] ;  /* 0x0000000001007983 */ /* 0x0005620000100800 */
[----:B------:R2:W-:Y:S03]  /*16a10*/  SYNCS.ARRIVE.TRANS64.A1T0 RZ, [R31+URZ+0x22830], RZ ;  /* 0x022830ff1fff79a7 */ /* 0x0005e6000810003f */
[----:B------:R2:W5:Y:S04]  /*16a20*/  LDL.LU R4, [R1+0x14] ;  /* 0x0000140001047983 */ /* 0x0005680000300800 */
[----:B0-----:R2:W5:Y:S02]  /*16a30*/  LDL.LU R3, [R1+0xc] ;  /* 0x00000c0001037983 */ /* 0x0015640000300800 */
[----:B------:R-:W-:Y:S05]  /*16a40*/  WARPSYNC.ALL ;  /* 0x0000000000007948 */ /* 0x000fea0003800000 */
[----:B------:R-:W-:Y:S01]  /*16a50*/  ULDC.64 UR4, c[0x0][0xa00] ;  /* 0x0002800000047ab9 */ /* 0x000fe20000000a00 */
[----:B------:R-:W-:Y:S01]  /*16a60*/  BSSY B6, `(.L_x_9898) ;  /* 0x000002b000067945 */ /* 0x000fe20003800000 */
[----:B------:R-:W-:Y:S01]  /*16a70*/  BAR.SYNC.DEFER_BLOCKING 0x8, 0x180 ;  /* 0x0206000000007b1d */ /* 0x000fe20000010000 */
[C---:B-----5:R-:W-:Y:S02]  /*16a80*/  LOP3.LUT P0, RZ, R0.reuse, 0x4, RZ, 0xc0, !PT ;  /* 0x0000000400ff7812 */ /* 0x060fe4000780c0ff */
[----:B------:R-:W-:-:S02]  /*16a90*/  LOP3.LUT P2, RZ, R0, 0x8, RZ, 0xc0, !PT ;  /* 0x0000000800ff7812 */ /* 0x000fc4000784c0ff */
[----:B------:R-:W-:Y:S02]  /*16aa0*/  SEL R2, RZ, 0x4, P0 ;  /* 0x00000004ff027807 */ /* 0x000fe40000000000 */
[----:B------:R-:W-:Y:S02]  /*16ab0*/  ISETP.NE.U32.AND P0, PT, RZ, UR4, PT ;  /* 0x00000004ff007c0c */ /* 0x000fe4000bf05070 */
[----:B------:R-:W-:Y:S02]  /*16ac0*/  LOP3.LUT P1, RZ, R0, 0x2, RZ, 0xc0, !PT ;  /* 0x0000000200ff7812 */ /* 0x000fe4000782c0ff */
[----:B------:R-:W-:Y:S01]  /*16ad0*/  ISETP.NE.AND.EX P0, PT, RZ, UR5, PT, P0 ;  /* 0x00000005ff007c0c */ /* 0x000fe2000bf05300 */
[----:B------:R-:W-:Y:S01]  /*16ae0*/  ULDC.64 UR4, c[0x0][0x298] ;  /* 0x0000a60000047ab9 */ /* 0x000fe20000000a00 */
[----:B------:R-:W-:Y:S02]  /*16af0*/  SEL R0, RZ, 0x2, P2 ;  /* 0x00000002ff007807 */ /* 0x000fe40001000000 */
[----:B------:R-:W-:-:S02]  /*16b00*/  SEL R5, R34, RZ, !P0 ;  /* 0x000000ff22057207 */ /* 0x000fc40004000000 */
[----:B------:R-:W-:Y:S02]  /*16b10*/  IADD3 R0, R2, R0, R7 ;  /* 0x0000000002007210 */ /* 0x000fe40007ffe007 */
[----:B------:R-:W-:Y:S01]  /*16b20*/  SEL R34, RZ, 0x8, P1 ;  /* 0x00000008ff227807 */ /* 0x000fe20000800000 */
[----:B------:R0:W-:Y:S01]  /*16b30*/  STL [R1+0x1c], R5 ;  /* 0x00001c0501007387 */ /* 0x0001e20000100800 */
[----:B------:R-:W-:-:S03]  /*16b40*/  SEL R2, R4, RZ, !P0 ;  /* 0x000000ff04027207 */ /* 0x000fc60004000000 */
[----:B------:R-:W-:Y:S01]  /*16b50*/  IMAD.IADD R34, R0, 0x1, R34 ;  /* 0x0000000100227824 */ /* 0x000fe200078e0222 */
[----:B------:R-:W-:Y:S01]  /*16b60*/  SHF.R.S32.HI R0, RZ, 0x1f, R3 ;  /* 0x0000001fff007819 */ /* 0x000fe20000011403 */
[----:B------:R3:W-:Y:S04]  /*16b70*/  STL [R1+0x34], R2 ;  /* 0x0000340201007387 */ /* 0x0007e80000100800 */
[----:B------:R-:W-:Y:S02]  /*16b80*/  IMAD R0, R0, UR4, RZ ;  /* 0x0000000400007c24 */ /* 0x000fe4000f8e02ff */
[----:B0-----:R-:W-:-:S04]  /*16b90*/  IMAD.WIDE.U32 R4, R3, UR4, RZ ;  /* 0x0000000403047c25 */ /* 0x001fc8000f8e00ff */
[----:B------:R-:W-:Y:S01]  /*16ba0*/  IMAD R0, R3, UR5, R0 ;  /* 0x0000000503007c24 */ /* 0x000fe2000f8e0200 */
[----:B------:R0:W-:Y:S01]  /*16bb0*/  STL.64 [R1+0x8], R4 ;  /* 0x0000080401007387 */ /* 0x0001e20000100a00 */
[----:B---3--:R-:W-:Y:S02]  /*16bc0*/  IADD3 R2, R22, 0x18400, RZ ;  /* 0x0001840016027810 */ /* 0x008fe40007ffe0ff */
[----:B------:R-:W-:Y:S02]  /*16bd0*/  IMAD.IADD R0, R5, 0x1, R0 ;  /* 0x0000000105007824 */ /* 0x000fe400078e0200 */
[----:B------:R-:W-:-:S03]  /*16be0*/  LOP3.LUT P0, RZ, R2, 0x3ff, RZ, 0xc0, !PT ;  /* 0x000003ff02ff7812 */ /* 0x000fc6000780c0ff */
[----:B------:R0:W-:Y:S10]  /*16bf0*/  STL [R1+0x14], R0 ;  /* 0x0000140001007387 */ /* 0x0001f40000100800 */
        /* <DEDUP_REMOVED lines=17> */
.L_x_9899:
[----:B------:R-:W-:Y:S05]  /*16d10*/  BSYNC B6 ;  /* 0x0000000000067941 */ /* 0x000fea0003800000 */
.L_x_9898:
[----:B------:R-:W3:Y:S01]  /*16d20*/  LDL.LU R0, [R1+0x14] ;  /* 0x0000140001007983 */ /* 0x000ee20000300800 */
[----:B------:R-:W-:Y:S01]  /*16d30*/  ULDC.64 UR4, c[0x0][0x2d8] ;  /* 0x0000b60000047ab9 */ /* 0x000fe20000000a00 */
[----:B------:R-:W0:Y:S02]  /*16d40*/  LDC R7, c[0x0][0x448] ;  /* 0x00011200ff077b82 */ /* 0x000e240000000800 */
[----:B------:R-:W3:Y:S04]  /*16d50*/  LDL.LU.64 R2, [R1+0x8] ;  /* 0x0000080001027983 */ /* 0x000ee80000300a00 */
[----:B------:R-:W4:Y:S04]  /*16d60*/  LDL.LU R21, [R1+0x34] ;  /* 0x0000340001157983 */ /* 0x000f280000300800 */
[----:B------:R-:W2:Y:S01]  /*16d70*/  LDL.LU R20, [R1+0x1c] ;  /* 0x00001c0001147983 */ /* 0x000ea20000300800 */
[----:B------:R-:W-:-:S03]  /*16d80*/  IMAD.SHL.U32 R17, R17, 0x80, RZ ;  /* 0x0000008011117824 */ /* 0x000fc600078e00ff */
[----:B------:R0:W5:Y:S02]  /*16d90*/  LDL R8, [R1+0x4] ;  /* 0x0000040001087983 */ /* 0x0001640000100800 */
[----:B0-----:R-:W-:-:S13]  /*16da0*/  ISETP.NE.AND P0, PT, R7, 0x1, PT ;  /* 0x000000010700780c */ /* 0x001fda0003f05270 */
[----:B------:R-:W0:Y:S01]  /*16db0*/  @P0 LDC R4, c[0x0][0x44c] ;  /* 0x00011300ff040b82 */ /* 0x000e220000000800 */
[----:B---3--:R-:W-:Y:S02]  /*16dc0*/  IMAD.MOV.U32 R3, RZ, RZ, R0 ;  /* 0x000000ffff037224 */ /* 0x008fe400078e0000 */
[----:B------:R-:W-:-:S04]  /*16dd0*/  IMAD.WIDE.U32 R2, R18, UR4, R2 ;  /* 0x0000000412027c25 */ /* 0x000fc8000f8e0002 */
[----:B------:R-:W-:Y:S01]  /*16de0*/  IMAD R3, R18, UR5, R3 ;  /* 0x0000000512037c24 */ /* 0x000fe2000f8e0203 */
[----:B------:R-:W-:Y:S02]  /*16df0*/  ULDC.64 UR4, c[0x0][0x2e0] ;  /* 0x0000b80000047ab9 */ /* 0x000fe40000000a00 */
[----:B----4-:R-:W-:Y:S02]  /*16e00*/  IMAD R0, R21, UR4, RZ ;  /* 0x0000000415007c24 */ /* 0x010fe4000f8e02ff */
[----:B--2---:R-:W-:-:S04]  /*16e10*/  IMAD.WIDE.U32 R2, R20, UR4, R2 ;  /* 0x0000000414027c25 */ /* 0x004fc8000f8e0002 */
[----:B------:R-:W-:Y:S01]  /*16e20*/  IMAD R0, R20, UR5, R0 ;  /* 0x0000000514007c24 */ /* 0x000fe2000f8e0200 */
[----:B-1----:R-:W1:Y:S01]  /*16e30*/  S2R R9, SR_TID.X ;  /* 0x0000000000097919 */ /* 0x002e620000002100 */
[----:B------:R-:W-:Y:S02]  /*16e40*/  ULDC.64 UR4, c[0x0][0x2d0] ;  /* 0x0000b40000047ab9 */ /* 0x000fe40000000a00 */
[----:B------:R-:W-:Y:S01]  /*16e50*/  IMAD.IADD R3, R3, 0x1, R0 ;  /* 0x0000000103037824 */ /* 0x000fe200078e0200 */
[----:B------:R-:W2:Y:S01]  /*16e60*/  S2R R20, SR_TID.X ;  /* 0x0000000000147919 */ /* 0x000ea20000002100 */
[----:B------:R-:W3:Y:S01]  /*16e70*/  @P0 LDC R0, c[0x0][0x450] ;  /* 0x00011400ff000b82 */ /* 0x000ee20000000800 */
[----:B--2---:R-:W-:-:S04]  /*16e80*/  LOP3.LUT R20, R20, 0x7f, RZ, 0xc0, !PT ;  /* 0x0000007f14147812 */ /* 0x004fc800078ec0ff */
[----:B------:R-:W-:Y:S02]  /*16e90*/  SHF.R.U32.HI R21, RZ, 0x3, R20 ;  /* 0x00000003ff157819 */ /* 0x000fe40000011614 */
[----:B------:R-:W2:Y:S02]  /*16ea0*/  S2R R20, SR_TID.X ;  /* 0x0000000000147919 */ /* 0x000ea40000002100 */
[----:B--2---:R-:W-:-:S04]  /*16eb0*/  SHF.L.U32 R20, R20, 0x4, RZ ;  /* 0x0000000414147819 */ /* 0x004fc800000006ff */
[----:B------:R-:W-:-:S04]  /*16ec0*/  LOP3.LUT R20, R21, 0x70, R20, 0xf8, !PT ;  /* 0x0000007015147812 */ /* 0x000fc800078ef814 */
[----:B------:R-:W-:Y:S02]  /*16ed0*/  LOP3.LUT R5, R20, R17, RZ, 0xfc, !PT ;  /* 0x0000001114057212 */ /* 0x000fe400078efcff */
[----:B------:R2:W5:Y:S03]  /*16ee0*/  LDL R20, [R1+0x18] ;  /* 0x0000180001147983 */ /* 0x0005660000100800 */
[----:B0-----:R-:W-:-:S04]  /*16ef0*/  @P0 IMAD.HI.U32 R6, R5, R4, RZ ;  /* 0x0000000405060227 */ /* 0x001fc800078e00ff */
[----:B------:R-:W-:Y:S01]  /*16f00*/  IMAD.MOV.U32 R4, RZ, RZ, R5 ;  /* 0x000000ffff047224 */ /* 0x000fe200078e0005 */
[----:B---3--:R-:W-:Y:S01]  /*16f10*/  @P0 SHF.R.U32.HI R4, RZ, R0, R6 ;  /* 0x00000000ff040219 */ /* 0x008fe20000011606 */
        /* <DEDUP_REMOVED lines=14> */
[----:B-1----:R-:W-:Y:S01]  /*17000*/  IMAD.SHL.U32 R9, R9, 0x8, RZ ;  /* 0x0000000809097824 */ /* 0x002fe200078e00ff */
        /* <DEDUP_REMOVED lines=13> */
[----:B------:R-:W1:Y:S03]  /*170e0*/  SHFL.IDX PT, R2, R4, RZ, 0x181f ;  /* 0x00181fff04027589 */ /* 0x000e6600000e0000 */
[C---:B------:R-:W-:Y:S01]  /*170f0*/  VIADD R6, R17.reuse, 0x10 ;  /* 0x0000001011067836 */ /* 0x040fe20000000000 */
[----:B------:R-:W-:-:S13]  /*17100*/  ISETP.GE.AND P0, PT, R17, R5, PT ;  /* 0x000000051100720c */ /* 0x000fda0003f06270 */
[----:B0-----:R-:W-:-:S05]  /*17110*/  @!P0 LEA R3, P2, R9, R3, 0x1 ;  /* 0x0000000309038211 */ /* 0x001fca00078408ff */
[----:B-1----:R-:W-:-:S05]  /*17120*/  @!P0 IMAD.X R2, RZ, RZ, R2, P2 ;  /* 0x000000ffff028224 */ /* 0x002fca00010e0602 */
[----:B------:R-:W-:-:S04]  /*17130*/  @!P0 LOP3.LUT R3, R3, R2, RZ, 0x3c, !PT ;  /* 0x0000000203038212 */ /* 0x000fc800078e3cff */
[----:B------:R-:W-:-:S04]  /*17140*/  @!P0 LOP3.LUT R2, R3, R2, RZ, 0x3c, !PT ;  /* 0x0000000203028212 */ /* 0x000fc800078e3cff */
[----:B------:R-:W-:-:S05]  /*17150*/  @!P0 LOP3.LUT R3, R3, R2, RZ, 0x3c, !PT ;  /* 0x0000000203038212 */ /* 0x000fca00078e3cff */
[----:B------:R-:W-:Y:S01]  /*17160*/  @!PT LDS RZ, [RZ] ;  /* 0x00000000fffff984 */ /* 0x000fe20000000800 */
        /* <DEDUP_REMOVED lines=11> */
[----:B------:R-:W-:Y:S02]  /*17220*/  ISETP.GE.AND P0, PT, R6, R5, PT ;  /* 0x000000050600720c */ /* 0x000fe40003f06270 */
[----:B------:R-:W-:Y:S01]  /*17230*/  IADD3 R6, R17, 0x30, RZ ;  /* 0x0000003011067810 */ /* 0x000fe20007ffe0ff */
        /* <DEDUP_REMOVED lines=41> */
[----:B------:R-:W2:Y:S04]  /*174d0*/  SHFL.IDX PT, R4, R4, 0x7, 0x181f ;  /* 0x00f81f0004047f89 */ /* 0x000ea800000e0000 */
[----:B------:R-:W3:Y:S01]  /*174e0*/  SHFL.IDX PT, R0, R0, 0x7, 0x181f ;  /* 0x00f81f0000007f89 */ /* 0x000ee200000e0000 */
[----:B0-----:R-:W-:-:S05]  /*174f0*/  @!P0 LEA R3, P2, R9, R3, 0x1 ;  /* 0x0000000309038211 */ /* 0x001fca00078408ff */
[----:B-1----:R-:W-:-:S05]  /*17500*/  @!P0 IMAD.X R2, RZ, RZ, R2, P2 ;  /* 0x000000ffff028224 */ /* 0x002fca00010e0602 */
[----:B------:R-:W-:-:S04]  /*17510*/  @!P0 LOP3.LUT R3, R3, R2, RZ, 0x3c, !PT ;  /* 0x0000000203038212 */ /* 0x000fc800078e3cff */
[----:B------:R-:W-:-:S04]  /*17520*/  @!P0 LOP3.LUT R2, R3, R2, RZ, 0x3c, !PT ;  /* 0x0000000203028212 */ /* 0x000fc800078e3cff */
[----:B------:R-:W-:-:S05]  /*17530*/  @!P0 LOP3.LUT R3, R3, R2, RZ, 0x3c, !PT ;  /* 0x0000000203038212 */ /* 0x000fca00078e3cff */
[----:B--23--:R1:W-:Y:S02]  /*17540*/  @!P0 LDGSTS.E.BYPASS.LTC128B.128 [R8+0x1b400], desc[UR40][R2.64], !P1 ;  /* 0x1b40000002088fae */ /* 0x00c3e4000c901d68 */
.L_x_10076:
        /* <DEDUP_REMOVED lines=10> */
.L_x_9901:
        /* <DEDUP_REMOVED lines=18> */
.L_x_10077:
[----:B------:R-:W-:Y:S05]  /*17710*/  BSYNC B0 ;  /* 0x0000000000007941 */ /* 0x000fea0003800000 */
.L_x_9902:
[----:B------:R-:W-:-:S04]  /*17720*/  LOP3.LUT R0, R37, 0x2, RZ, 0xfc, !PT ;  /* 0x0000000225007812 */ /* 0x000fc800078efcff */
[----:B------:R-:W-:-:S13]  /*17730*/  ISETP.NE.AND P0, PT, R0, 0x3, PT ;  /* 0x000000030000780c */ /* 0x000fda0003f05270 */
[----:B------:R-:W-:Y:S05]  /*17740*/  @!P0 BRA `(.L_x_9904) ;  /* 0x0000000000048947 */ /* 0x000fea0003800000 */
[----:B------:R-:W-:Y:S01]  /*17750*/  BPT.TRAP 0x1 ;  /* 0x000000040000795c */ /* 0x000fe20000300000 */
.L_x_9904:
[----:B------:R-:W-:Y:S01]  /*17760*/  SHF.L.U32 R0, R25, 0x1f, RZ ;  /* 0x0000001f19007819 */ /* 0x000fe200000006ff */
[----:B------:R-:W-:Y:S03]  /*17770*/  BSSY B0, `(.L_x_9905) ;  /* 0x0000003000007945 */ /* 0x000fe60003800000 */
[----:B------:R-:W1:Y:S02]  /*17780*/  SYNCS.PHASECHK.TRANS64.TRYWAIT P0, [R31+URZ+0x22860], R0 ;  /* 0x022860001f0075a7 */ /* 0x000e64000800017f */
[----:B-1----:R-:W-:Y:S05]  /*17790*/  @!P0 BRA `(.L_x_9906) ;  /* 0x0000005400988947 */ /* 0x002fea0003800000 */
.L_x_10078:
[----:B------:R-:W-:Y:S05]  /*177a0*/  BSYNC B0 ;  /* 0x0000000000007941 */ /* 0x000fea0003800000 */
.L_x_9905:
[----:B------:R-:W0:Y:S01]  /*177b0*/  LDL.LU R2, [R1+0x28] ;  /* 0x0000280001027983 */ /* 0x000e220000300800 */
[----:B------:R-:W-:Y:S01]  /*177c0*/  ULDC.64 UR4, c[0x0][0x328] ;  /* 0x0000ca0000047ab9 */ /* 0x000fe20000000a00 */
[----:B------:R-:W-:Y:S02]  /*177d0*/  ULDC.64 UR6, c[0x0][0x318] ;  /* 0x0000c60000067ab9 */ /* 0x000fe40000000a00 */
[----:B------:R-:W1:Y:S01]  /*177e0*/  LDL.LU R4, [R1+0x2c] ;  /* 0x00002c0001047983 */ /* 0x000e620000300800 */
[----:B0-----:R-:W-:-:S04]  /*177f0*/  IMAD R3, R2, UR4, RZ ;  /* 0x0000000402037c24 */ /* 0x001fc8000f8e02ff */
[C---:B------:R-:W-:Y:S02]  /*17800*/  IMAD R5, R36.reuse, UR5, R3 ;  /* 0x0000000524057c24 */ /* 0x040fe4000f8e0203 */
[----:B------:R-:W-:Y:S01]  /*17810*/  IMAD.WIDE.U32 R2, R36, UR4, RZ ;  /* 0x0000000424027c25 */ /* 0x000fe2000f8e00ff */
[----:B------:R-:W-:-:S03]  /*17820*/  ULDC.64 UR4, c[0x0][0x338] ;  /* 0x0000ce0000047ab9 */ /* 0x000fc60000000a00 */
[----:B------:R-:W-:Y:S02]  /*17830*/  IMAD.IADD R3, R3, 0x1, R5 ;  /* 0x0000000103037824 */ /* 0x000fe400078e0205 */
[----:B-1----:R-:W-:Y:S02]  /*17840*/  IMAD R0, R4, UR4, RZ ;  /* 0x0000000404007c24 */ /* 0x002fe4000f8e02ff */
[----:B------:R-:W-:-:S04]  /*17850*/  IMAD.WIDE.U32 R2, R35, UR4, R2 ;  /* 0x0000000423027c25 */ /* 0x000fc8000f8e0002 */
[----:B------:R-:W-:Y:S01]  /*17860*/  IMAD R5, R35, UR5, R0 ;  /* 0x0000000523057c24 */ /* 0x000fe2000f8e0200 */
[----:B------:R-:W-:Y:S01]  /*17870*/  ULDC.64 UR4, c[0x0][0x330] ;  /* 0x0000cc0000047ab9 */ /* 0x000fe20000000a00 */
[----:B------:R-:W-:-:S03]  /*17880*/  IMAD R4, R24, 0x6000, R28 ;  /* 0x0000600018047824 */ /* 0x000fc600078e021c */
        /* <DEDUP_REMOVED lines=8> */
[----:B------:R-:W-:Y:S01]  /*17910*/  LOP3.LUT R7, R34, 0x1, RZ, 0xc0, !PT ;  /* 0x0000000122077812 */ /* 0x000fe200078ec0ff */
[----:B------:R-:W-:Y:S01]  /*17920*/  IMAD R4, R4, 0x2, R22 ;  /* 0x0000000204047824 */ /* 0x000fe200078e0216 */
[C---:B------:R-:W-:Y:S01]  /*17930*/  LOP3.LUT P2, RZ, R34.reuse, 0x2, RZ, 0xc0, !PT ;  /* 0x0000000222ff7812 */ /* 0x040fe2000784c0ff */
[----:B------:R-:W1:Y:S01]  /*17940*/  SHFL.IDX PT, R14, R5, RZ, 0x181f ;  /* 0x00181fff050e7589 */ /* 0x000e6200000e0000 */
[----:B------:R-:W-:Y:S02]  /*17950*/  ISETP.NE.U32.AND P3, PT, R7, 0x1, PT ;  /* 0x000000010700780c */ /* 0x000fe40003f65070 */
[----:B------:R-:W-:Y:S01]  /*17960*/  LOP3.LUT P1, RZ, R34, 0x4, RZ, 0xc0, !PT ;  /* 0x0000000422ff7812 */ /* 0x000fe2000782c0ff */
[----:B------:R-:W2:Y:S03]  /*17970*/  SHFL.IDX PT, R3, R6, RZ, 0x181f ;  /* 0x00181fff06037589 */ /* 0x000ea600000e0000 */
[----:B------:R-:W-:Y:S01]  /*17980*/  ISETP.LT.OR P4, PT, R32, 0x1, !P1 ;  /* 0x000000012000780c */ /* 0x000fe20004f81670 */
        /* <DEDUP_REMOVED lines=10> */
[----:B------:R-:W-:-:S03]  /*17a30*/  LOP3.LUT P0, RZ, R34, 0x8, RZ, 0xc0, !PT ;  /* 0x0000000822ff7812 */ /* 0x000fc6000780c0ff */
        /* <DEDUP_REMOVED lines=15> */
[----:B------:R1:W-:Y:S01]  /*17b30*/  LDGSTS.E.BYPASS.LTC128B.128 [R4+0x9c00], desc[UR40][R8.64+0x180], !P4 ;  /* 0x09c0018008047fae */ /* 0x0003e2000e101d68 */
        /* <DEDUP_REMOVED lines=11> */
[----:B-1----:R-:W-:-:S03]  /*17bf0*/  IADD3 R8, P4, R14, R0, RZ ;  /* 0x000000000e087210 */ /* 0x002fc60007f9e0ff */
[----:B------:R-:W-:Y:S04]  /*17c00*/  SHFL.IDX PT, R14, R5, 0x4, 0x181f ;  /* 0x00981f00050e7f89 */ /* 0x000fe800000e0000 */
[----:B0-----:R-:W0:Y:S02]  /*17c10*/  SHFL.IDX PT, R3, R6, 0x3, 0x181f ;  /* 0x00781f0006037f89 */ /* 0x001e2400000e0000 */
[----:B0-----:R-:W-:Y:S01]  /*17c20*/  IMAD.X R9, RZ, RZ, R3, P4 ;  /* 0x000000ffff097224 */ /* 0x001fe200020e0603 */
[C---:B------:R-:W-:Y:S01]  /*17c30*/  ISETP.LT.OR P4, PT, R32.reuse, 0x31, P3 ;  /* 0x000000312000780c */ /* 0x040fe20001f81670 */
[----:B------:R-:W0:Y:S04]  /*17c40*/  SHFL.IDX PT, R3, R6, 0x4, 0x181f ;  /* 0x00981f0006037f89 */ /* 0x000e2800000e0000 */
[----:B------:R-:W1:Y:S08]  /*17c50*/  SHFL.IDX PT, R6, R6, 0x5, 0x181f ;  /* 0x00b81f0006067f89 */ /* 0x000e7000000e0000 */
[----:B------:R2:W-:Y:S01]  /*17c60*/  LDGSTS.E.BYPASS.LTC128B.128 [R4+0x1c00], desc[UR40][R8.64], !P4 ;  /* 0x01c0000008047fae */ /* 0x0005e2000e101d68 */
[----:B------:R-:W-:-:S13]  /*17c70*/  ISETP.LT.OR P4, PT, R32, 0x31, !P2 ;  /* 0x000000312000780c */ /* 0x000fda0005781670 */
[----:B------:R2:W-:Y:S01]  /*17c80*/  LDGSTS.E.BYPASS.LTC128B.128 [R4+0x4c00], desc[UR40][R8.64+0x80], !P4 ;  /* 0x04c0008008047fae */ /* 0x0005e2000e101d68 */
[----:B------:R-:W-:-:S13]  /*17c90*/  ISETP.LT.OR P4, PT, R32, 0x31, !P1 ;  /* 0x000000312000780c */ /* 0x000fda0004f81670 */
[----:B------:R2:W-:Y:S01]  /*17ca0*/  LDGSTS.E.BYPASS.LTC128B.128 [R4+0x7c00], desc[UR40][R8.64+0x100], !P4 ;  /* 0x07c0010008047fae */ /* 0x0005e2000e101d68 */
[----:B------:R-:W-:-:S13]  /*17cb0*/  ISETP.LT.OR P4, PT, R32, 0x31, !P0 ;  /* 0x000000312000780c */ /* 0x000fda0004781670 */
[----:B------:R2:W-:Y:S01]  /*17cc0*/  LDGSTS.E.BYPASS.LTC128B.128 [R4+0xac00], desc[UR40][R8.64+0x180], !P4 ;  /* 0x0ac0018008047fae */ /* 0x0005e2000e101d68 */
[----:B------:R-:W-:-:S03]  /*17cd0*/  IADD3 R2, P4, R14, R0, RZ ;  /* 0x000000000e027210 */ /* 0x000fc60007f9e0ff */
[----:B------:R2:W3:Y:S02]  /*17ce0*/  SHFL.IDX PT, R14, R5, 0x5, 0x181f ;  /* 0x00b81f00050e7f89 */ /* 0x0004e400000e0000 */
        /* <DEDUP_REMOVED lines=9> */
.L_x_10092:
        /* <DEDUP_REMOVED lines=15> */
.L_x_9908:
[----:B------:R-:W-:Y:S02]  /*17e70*/  PLOP3.LUT P1, PT, P1, P0, PT, 0xa2, 0x0 ;  /* 0x000000000000781c */ /* 0x000fe40000f21472 */
[----:B------:R-:W-:-:S08]  /*17e80*/  @P0 R2UR P1, UR4, R31 ;  /* 0x000000001f0402ca */ /* 0x000fd00000020000 */
[----:B------:R-:W-:-:S05]  /*17e90*/  @P0 PLOP3.LUT P0, PT, P1, PT, PT, 0x80, 0x0 ;  /* 0x000000000000081c */ /* 0x000fca0000f0f070 */
[----:B------:R-:W-:Y:S01]  /*17ea0*/  @!P1 SYNCS.ARRIVE.TRANS64.RED.A0T1 RZ, [UR4+0x22850], RZ ;  /* 0x022850ffffff99a7 */ /* 0x000fe20008200404 */
[----:B------:R-:W-:Y:S07]  /*17eb0*/  @!P1 ARRIVES.LDGSTSBAR.64.TRANSCNT [UR4+0x22850] ;  /* 0x02285000ff0099b0 */ /* 0x000fee0008000a84 */
[----:B------:R-:W-:Y:S05]  /*17ec0*/  @P0 BRA.U.ANY `(.L_x_9908) ;  /* 0xfffffffd00e80947 */ /* 0x000fea000393ffff */
[----:B------:R-:W-:Y:S01]  /*17ed0*/  NOP ;  /* 0x0000000000007918 */ /* 0x000fe20000000000 */
[----:B0-----:R-:W-:-:S04]  /*17ee0*/  LOP3.LUT R2, R37, 0x2, RZ, 0xfc, !PT ;  /* 0x0000000225027812 */ /* 0x001fc800078efcff */
[----:B------:R-:W-:-:S13]  /*17ef0*/  ISETP.NE.AND P2, PT, R2, 0x3, PT ;  /* 0x000000030200780c */ /* 0x000fda0003f45270 */
[----:B------:R-:W-:Y:S05]  /*17f00*/  @!P2 BRA `(.L_x_9909) ;  /* 0x000000000004a947 */ /* 0x000fea0003800000 */
[----:B------:R-:W-:Y:S01]  /*17f10*/  BPT.TRAP 0x1 ;  /* 0x000000040000795c */ /* 0x000fe20000300000 */
.L_x_9909:
[----:B------:R-:W2:Y:S01]  /*17f20*/  LDL.LU R2, [R1+0x20] ;  /* 0x0000200001027983 */ /* 0x000ea20000300800 */
[----:B------:R0:W-:Y:S01]  /*17f30*/  SYNCS.ARRIVE.TRANS64.A1T0 RZ, [R31+URZ+0x22850], RZ ;  /* 0x022850ff1fff79a7 */ /* 0x0001e2000810003f */
[----:B------:R-:W-:Y:S01]  /*17f40*/  BSSY B0, `(.L_x_9910) ;  /* 0x00000de000007945 */ /* 0x000fe20003800000 */
[----:B--2---:R-:W-:-:S05]  /*17f50*/  VIADD R10, R2, 0xfffffffe ;  /* 0xfffffffe020a7836 */ /* 0x004fca0000000000 */
[----:B------:R-:W-:-:S13]  /*17f60*/  ISETP.GE.AND P0, PT, R10, R29, PT ;  /* 0x0000001d0a00720c */ /* 0x000fda0003f06270 */
[----:B0-----:R-:W-:Y:S05]  /*17f70*/  @!P0 BRA `(.L_x_9911) ;  /* 0x0000000c00688947 */ /* 0x001fea0003800000 */
.L_x_9924:
[----:B0-----:R-:W0:Y:S01]  /*17f80*/  S2R R2, SR_TID.X ;  /* 0x0000000000027919 */ /* 0x001e220000002100 */
[----:B------:R-:W1:Y:S01]  /*17f90*/  LDC R6, c[0x0][0x430] ;  /* 0x00010c00ff067b82 */ /* 0x000e620000000800 */
[----:B------:R-:W-:Y:S01]  /*17fa0*/  IMAD R7, R10, 0x60, R30 ;  /* 0x000000600a077824 */ /* 0x000fe200078e021e */
[----:B------:R-:W-:Y:S01]  /*17fb0*/  LOP3.LUT R12, R37, 0x2, RZ, 0xfc, !PT ;  /* 0x00000002250c7812 */ /* 0x000fe200078efcff */
[----:B--23--:R-:W2:Y:S01]  /*17fc0*/  S2R R4, SR_TID.X ;  /* 0x0000000000047919 */ /* 0x00cea20000002100 */
[----:B------:R-:W-:Y:S01]  /*17fd0*/  VIADD R24, R24, 0x1 ;  /* 0x0000000118187836 */ /* 0x000fe20000000000 */
[----:B-1----:R-:W-:Y:S02]  /*17fe0*/  ISETP.NE.AND P0, PT, R6, 0x1, PT ;  /* 0x000000010600780c */ /* 0x002fe40003f05270 */
[----:B0-----:R-:W-:Y:S01]  /*17ff0*/  LOP3.LUT R2, R2, 0x7f, RZ, 0xc0, !PT ;  /* 0x0000007f02027812 */ /* 0x001fe200078ec0ff */
[----:B--2---:R-:W-:-:S03]  /*18000*/  IMAD.SHL.U32 R4, R4, 0x10, RZ ;  /* 0x0000001004047824 */ /* 0x004fc600078e00ff */
[----:B------:R-:W-:-:S07]  /*18010*/  SHF.R.U32.HI R2, RZ, 0x3, R2 ;  /* 0x00000003ff027819 */ /* 0x000fce0000011602 */
[----:B------:R-:W0:Y:S01]  /*18020*/  @P0 LDC R3, c[0x0][0x438] ;  /* 0x00010e00ff030b82 */ /* 0x000e220000000800 */
[----:B------:R-:W-:-:S04]  /*18030*/  LOP3.LUT R4, R2, 0x70, R4, 0xf8, !PT ;  /* 0x0000007002047812 */ /* 0x000fc800078ef804 */
[----:B------:R-:W-:-:S03]  /*18040*/  ISETP.GT.U32.AND P1, PT, R4, 0x5f, PT ;  /* 0x0000005f0400780c */ /* 0x000fc60003f24070 */
[----:B------:R-:W1:Y:S01]  /*18050*/  @P0 LDC R2, c[0x0][0x434] ;  /* 0x00010d00ff020b82 */ /* 0x000e620000000800 */
[----:B------:R-:W-:-:S05]  /*18060*/  IMAD.IADD R7, R4, 0x1, R7 ;  /* 0x0000000104077824 */ /* 0x000fca00078e0207 */
[----:B------:R-:W-:-:S04]  /*18070*/  MOV R11, R7 ;  /* 0x00000007000b7202 */ /* 0x000fc80000000f00 */
[----:B------:R-:W2:Y:S08]  /*18080*/  @!P1 LDC.64 R4, c[0x0][0x428] ;  /* 0x00010a00ff049b82 */ /* 0x000eb00000000a00 */
[----:B------:R-:W3:Y:S01]  /*18090*/  @!P1 LDC.64 R8, c[0x0][0x418] ;  /* 0x00010600ff089b82 */ /* 0x000ee20000000a00 */
[----:B-1----:R-:W-:-:S05]  /*180a0*/  @P0 IMAD.HI.U32 R2, R7, R2, RZ ;  /* 0x0000000207020227 */ /* 0x002fca00078e00ff */
[----:B0-----:R-:W-:-:S04]  /*180b0*/  @P0 SHF.R.U32.HI R11, RZ, R3, R2 ;  /* 0x00000003ff0b0219 */ /* 0x001fc80000011602 */
[--C-:B------:R-:W-:Y:S01]  /*180c0*/  @!P1 SHF.R.S32.HI R3, RZ, 0x1f, R11.reuse ;  /* 0x0000001fff039819 */ /* 0x100fe2000001140b */
[----:B------:R-:W-:-:S04]  /*180d0*/  @!P1 IMAD.MOV.U32 R2, RZ, RZ, R11 ;  /* 0x000000ffff029224 */ /* 0x000fc800078e000b */
[----:B--2---:R-:W-:-:S04]  /*180e0*/  @!P1 IMAD.WIDE.U32 R2, R27, R4, R2 ;  /* 0x000000041b029225 */ /* 0x004fc800078e0002 */
[----:B------:R-:W-:Y:S01]  /*180f0*/  @!P1 IMAD R4, R33, R4, RZ ;  /* 0x0000000421049224 */ /* 0x000fe200078e02ff */
[----:B---3--:R-:W-:-:S03]  /*18100*/  @!P1 LEA R8, P0, R2, R8, 0x2 ;  /* 0x0000000802089211 */ /* 0x008fc600078010ff */
[----:B------:R-:W-:-:S04]  /*18110*/  @!P1 IMAD R5, R27, R5, R4 ;  /* 0x000000051b059224 */ /* 0x000fc800078e0204 */
[----:B------:R-:W-:Y:S02]  /*18120*/  @!P1 IMAD.IADD R3, R5, 0x1, R3 ;  /* 0x0000000105039824 */ /* 0x000fe400078e0203 */
[----:B------:R-:W-:-:S03]  /*18130*/  IMAD.MOV.U32 R5, RZ, RZ, RZ ;  /* 0x000000ffff057224 */ /* 0x000fc600078e00ff */
[----:B------:R-:W-:Y:S01]  /*18140*/  @!P1 LEA.HI.X R9, R2, R9, R3, 0x2, P0 ;  /* 0x0000000902099211 */ /* 0x000fe200000f1403 */
[----:B------:R-:W-:Y:S01]  /*18150*/  IMAD.MOV R3, RZ, RZ, -R11 ;  /* 0x000000ffff037224 */ /* 0x000fe200078e0a0b */
[----:B------:R-:W-:-:S03]  /*18160*/  ISETP.NE.AND P0, PT, R24, 0x2, PT ;  /* 0x000000021800780c */ /* 0x000fc60003f05270 */
[----:B------:R0:W5:Y:S01]  /*18170*/  @!P1 LDG.E R5, desc[UR40][R8.64] ;  /* 0x0000002808059981 */ /* 0x000162000c1e1900 */
[----:B------:R-:W-:Y:S01]  /*18180*/  ISETP.NE.AND P1, PT, R12, 0x3, PT ;  /* 0x000000030c00780c */ /* 0x000fe20003f25270 */
[----:B------:R-:W-:Y:S05]  /*18190*/  YIELD ;  /* 0x0000000000007946 */ /* 0x000fea0003800000 */
[----:B------:R-:W-:Y:S01]  /*181a0*/  SEL R2, RZ, 0x1, P0 ;  /* 0x00000001ff027807 */ /* 0x000fe20000000000 */
[----:B------:R-:W-:Y:S01]  /*181b0*/  IMAD R6, R6, R3, R7 ;  /* 0x0000000306067224 */ /* 0x000fe200078e0207 */
[----:B------:R-:W-:Y:S02]  /*181c0*/  SEL R24, R24, RZ, P0 ;  /* 0x000000ff18187207 */ /* 0x000fe40000000000 */
[----:B------:R-:W-:Y:S01]  /*181d0*/  LOP3.LUT R25, R25, R2, RZ, 0x3c, !PT ;  /* 0x0000000219197212 */ /* 0x000fe200078e3cff */
[----:B------:R-:W-:-:S02]  /*181e0*/  IMAD.MOV.U32 R2, RZ, RZ, R10 ;  /* 0x000000ffff027224 */ /* 0x000fc400078e000a */
[----:B------:R-:W-:-:S03]  /*181f0*/  VIADD R10, R10, 0xffffffff ;  /* 0xffffffff0a0a7836 */ /* 0x000fc60000000000 */
[----:B------:R-:W-:Y:S01]  /*18200*/  ISETP.GT.AND P2, PT, R2, R29, PT ;  /* 0x0000001d0200720c */ /* 0x000fe20003f44270 */
[----:B0-----:R-:W-:-:S12]  /*18210*/  @!P1 BRA `(.L_x_9912) ;  /* 0x0000000000049947 */ /* 0x001fd80003800000 */
[----:B------:R-:W-:Y:S01]  /*18220*/  BPT.TRAP 0x1 ;  /* 0x000000040000795c */ /* 0x000fe20000300000 */
.L_x_9912:
[----:B------:R-:W-:Y:S01]  /*18230*/  IMAD R4, R24, 0x8, R22 ;  /* 0x0000000818047824 */ /* 0x000fe200078e0216 */
[----:B------:R-:W-:Y:S01]  /*18240*/  SHF.L.U32 R21, R25, 0x1f, RZ ;  /* 0x0000001f19157819 */ /* 0x000fe200000006ff */
[----:B------:R-:W-:Y:S01]  /*18250*/  BSSY B1, `(.L_x_9913) ;  /* 0x0000004000017945 */ /* 0x000fe20003800000 */
[----:B------:R-:W-:Y:S02]  /*18260*/  SHF.R.S32.HI R17, RZ, 0x1f, R6 ;  /* 0x0000001fff117819 */ /* 0x000fe40000011406 */
[----:B------:R-:W0:Y:S02]  /*18270*/  SYNCS.PHASECHK.TRANS64.TRYWAIT P0, [R4+URZ+0x22840], R21 ;  /* 0x02284015040075a7 */ /* 0x000e24000800017f */
[----:B0-----:R-:W-:Y:S05]  /*18280*/  @!P0 BRA `(.L_x_9914) ;  /* 0x0000005400388947 */ /* 0x001fea0003800000 */
.L_x_10093:
[----:B------:R-:W-:Y:S05]  /*18290*/  BSYNC B1 ;  /* 0x0000000000017941 */ /* 0x000fea0003800000 */
.L_x_9913:
[----:B------:R-:W2:Y:S01]  /*182a0*/  LDL R2, [R1] ;  /* 0x0000000001027983 */ /* 0x000ea20000100800 */
[----:B------:R-:W-:Y:S01]  /*182b0*/  ULDC.64 UR4, c[0x0][0x300] ;  /* 0x0000c00000047ab9 */ /* 0x000fe20000000a00 */
[----:B-----5:R-:W-:Y:S01]  /*182c0*/  SHF.R.S32.HI R20, RZ, 0x1f, R5 ;  /* 0x0000001fff147819 */ /* 0x020fe20000011405 */
[----:B------:R-:W-:Y:S01]  /*182d0*/  IMAD R3, R17, UR4, RZ ;  /* 0x0000000411037c24 */ /* 0x000fe2000f8e02ff */
[----:B------:R-:W-:-:S03]  /*182e0*/  ULDC.64 UR6, c[0x0][0x2e8] ;  /* 0x0000ba0000067ab9 */ /* 0x000fc60000000a00 */
[----:B------:R-:W-:Y:S01]  /*182f0*/  IMAD R7, R6, UR5, R3 ;  /* 0x0000000506077c24 */ /* 0x000fe2000f8e0203 */
[----:B--2---:R-:W-:Y:S01]  /*18300*/  LOP3.LUT P1, RZ, R2, 0x1, RZ, 0xc0, !PT ;  /* 0x0000000102ff7812 */ /* 0x004fe2000782c0ff */
        /* <DEDUP_REMOVED lines=24> */
[----:B-1----:R-:W-:-:S04]  /*18490*/  IADD3 R2, P0, R2, R0, RZ ;  /* 0x0000000002027210 */ /* 0x002fc80007f1e0ff */
[----:B--2---:R-:W-:-:S05]  /*184a0*/  IADD3.X R3, RZ, R3, RZ, P0, !PT ;  /* 0x00000003ff037210 */ /* 0x004fca00007fe4ff */
        /* <DEDUP_REMOVED lines=18> */
.L_x_10107:
        /* <DEDUP_REMOVED lines=8> */
.L_x_9916:
[----:B------:R-:W-:Y:S02]  /*18650*/  PLOP3.LUT P1, PT, P1, P0, PT, 0xa2, 0x0 ;  /* 0x000000000000781c */ /* 0x000fe40000f21472 */
[----:B------:R-:W-:-:S08]  /*18660*/  @P0 R2UR P1, UR4, R4 ;  /* 0x00000000040402ca */ /* 0x000fd00000020000 */
[----:B------:R-:W-:-:S05]  /*18670*/  @P0 PLOP3.LUT P0, PT, P1, PT, PT, 0x80, 0x0 ;  /* 0x000000000000081c */ /* 0x000fca0000f0f070 */
[----:B------:R-:W-:Y:S01]  /*18680*/  @!P1 SYNCS.ARRIVE.TRANS64.RED.A0T1 RZ, [UR4+0x22830], RZ ;  /* 0x022830ffffff99a7 */ /* 0x000fe20008200404 */
[----:B------:R-:W-:Y:S07]  /*18690*/  @!P1 ARRIVES.LDGSTSBAR.64.TRANSCNT [UR4+0x22830] ;  /* 0x02283000ff0099b0 */ /* 0x000fee0008000a84 */
[----:B------:R-:W-:Y:S05]  /*186a0*/  @P0 BRA.U.ANY `(.L_x_9916) ;  /* 0xfffffffd00e80947 */ /* 0x000fea000393ffff */
[----:B------:R-:W-:Y:S01]  /*186b0*/  NOP ;  /* 0x0000000000007918 */ /* 0x000fe20000000000 */
[----:B--2---:R-:W-:-:S04]  /*186c0*/  LOP3.LUT R2, R37, 0x2, RZ, 0xfc, !PT ;  /* 0x0000000225027812 */ /* 0x004fc800078efcff */
[----:B------:R-:W-:-:S13]  /*186d0*/  ISETP.NE.AND P3, PT, R2, 0x3, PT ;  /* 0x000000030200780c */ /* 0x000fda0003f65270 */
[----:B------:R-:W-:Y:S05]  /*186e0*/  @!P3 BRA `(.L_x_9917) ;  /* 0x000000000004b947 */ /* 0x000fea0003800000 */
[----:B------:R-:W-:Y:S01]  /*186f0*/  BPT.TRAP 0x1 ;  /* 0x000000040000795c */ /* 0x000fe20000300000 */
.L_x_9917:
[----:B------:R2:W-:Y:S01]  /*18700*/  SYNCS.ARRIVE.TRANS64.A1T0 RZ, [R4+URZ+0x22830], RZ ;  /* 0x022830ff04ff79a7 */ /* 0x0005e2000810003f */
[----:B------:R-:W-:Y:S05]  /*18710*/  @!P3 BRA `(.L_x_9918) ;  /* 0x000000000004b947 */ /* 0x000fea0003800000 */
[----:B------:R-:W-:Y:S01]  /*18720*/  BPT.TRAP 0x1 ;  /* 0x000000040000795c */ /* 0x000fe20000300000 */
.L_x_9918:
[----:B------:R-:W3:Y:S01]  /*18730*/  SYNCS.PHASECHK.TRANS64.TRYWAIT P0, [R4+URZ+0x22860], R21 ;  /* 0x02286015040075a7 */ /* 0x000ee2000800017f */
[----:B------:R-:W-:Y:S04]  /*18740*/  BSSY B1, `(.L_x_9919) ;  /* 0x0000002000017945 */ /* 0x000fe80003800000 */
[----:B---3--:R-:W-:Y:S05]  /*18750*/  @!P0 BRA `(.L_x_9920) ;  /* 0x0000005400bc8947 */ /* 0x008fea0003800000 */
.L_x_10108:
[----:B------:R-:W-:Y:S05]  /*18760*/  BSYNC B1 ;  /* 0x0000000000017941 */ /* 0x000fea0003800000 */
.L_x_9919:
[----:B------:R-:W4:Y:S01]  /*18770*/  LDL R2, [R1] ;  /* 0x0000000001027983 */ /* 0x000f220000100800 */
[----:B------:R-:W-:Y:S01]  /*18780*/  ULDC.64 UR4, c[0x0][0x328] ;  /* 0x0000ca0000047ab9 */ /* 0x000fe20000000a00 */
[----:B------:R-:W-:Y:S01]  /*18790*/  ULDC.64 UR6, c[0x0][0x318] ;  /* 0x0000c60000067ab9 */ /* 0x000fe20000000a00 */
[----:B------:R-:W-:-:S04]  /*187a0*/  IMAD R17, R17, UR4, RZ ;  /* 0x0000000411117c24 */ /* 0x000fc8000f8e02ff */
[----:B------:R-:W-:Y:S01]  /*187b0*/  IMAD R17, R6, UR5, R17 ;  /* 0x0000000506117c24 */ /* 0x000fe2000f8e0211 */
[C---:B----4-:R-:W-:Y:S02]  /*187c0*/  LOP3.LUT P5, RZ, R2.reuse, 0x10, RZ, 0xc0, !PT ;  /* 0x0000001002ff7812 */ /* 0x050fe400078ac0ff */
[C---:B------:R-:W-:Y:S02]  /*187d0*/  LOP3.LUT P4, RZ, R2.reuse, 0x8, RZ, 0xc0, !PT ;  /* 0x0000000802ff7812 */ /* 0x040fe4000788c0ff */
[C---:B------:R-:W-:Y:S02]  /*187e0*/  LOP3.LUT P3, RZ, R2.reuse, 0x4, RZ, 0xc0, !PT ;  /* 0x0000000402ff7812 */ /* 0x040fe4000786c0ff */
[----:B------:R-:W-:Y:S01]  /*187f0*/  LOP3.LUT P1, RZ, R2, 0x2, RZ, 0xc0, !PT ;  /* 0x0000000202ff7812 */ /* 0x000fe2000782c0ff */
        /* <DEDUP_REMOVED lines=16> */
[----:B------:R-:W-:-:S03]  /*18900*/  IMAD R5, R5, 0x2, R22 ;  /* 0x0000000205057824 */ /* 0x000fc600078e0216 */
[----:B------:R-:W5:Y:S04]  /*18910*/  SHFL.IDX PT, R3, R7, RZ, 0x181f ;  /* 0x00181fff07037589 */ /* 0x000f6800000e0000 */
[----:B-1----:R-:W-:Y:S01]  /*18920*/  SHFL.IDX PT, R8, R7, 0x1, 0x181f ;  /* 0x00381f0007087f89 */ /* 0x002fe200000e0000 */
[----:B----4-:R-:W-:-:S03]  /*18930*/  IADD3 R2, P0, R14, R0, RZ ;  /* 0x000000000e027210 */ /* 0x010fc60007f1e0ff */
[----:B------:R-:W1:Y:S02]  /*18940*/  SHFL.IDX PT, R14, R6, 0x1, 0x181f ;  /* 0x00381f00060e7f89 */ /* 0x000e6400000e0000 */
[----:B-----5:R-:W-:-:S05]  /*18950*/  IMAD.X R3, RZ, RZ, R3, P0 ;  /* 0x000000ffff037224 */ /* 0x020fca00000e0603 */
[----:B------:R-:W-:Y:S04]  /*18960*/  LDGSTS.E.BYPASS.LTC128B.128 [R5+0x400], desc[UR40][R2.64], !P5 ;  /* 0x0040000002057fae */ /* 0x000fe8000e901d68 */
[----:B------:R-:W-:Y:S04]  /*18970*/  LDGSTS.E.BYPASS.LTC128B.128 [R5+0x3400], desc[UR40][R2.64+0x80], !P4 ;  /* 0x0340008002057fae */ /* 0x000fe8000e101d68 */
[----:B------:R-:W-:Y:S04]  /*18980*/  LDGSTS.E.BYPASS.LTC128B.128 [R5+0x6400], desc[UR40][R2.64+0x100], !P3 ;  /* 0x0640010002057fae */ /* 0x000fe8000d901d68 */
[----:B------:R1:W-:Y:S02]  /*18990*/  LDGSTS.E.BYPASS.LTC128B.128 [R5+0x9400], desc[UR40][R2.64+0x180], !P1 ;  /* 0x0940018002057fae */ /* 0x0003e4000c901d68 */
[----:B-1----:R-:W-:-:S02]  /*189a0*/  IADD3 R2, P0, R14, R0, RZ ;  /* 0x000000000e027210 */ /* 0x002fc40007f1e0ff */
[----:B------:R-:W1:Y:S03]  /*189b0*/  SHFL.IDX PT, R14, R6, 0x2, 0x181f ;  /* 0x00581f00060e7f89 */ /* 0x000e6600000e0000 */
[----:B------:R-:W-:Y:S02]  /*189c0*/  IMAD.X R3, RZ, RZ, R8, P0 ;  /* 0x000000ffff037224 */ /* 0x000fe400000e0608 */
[----:B------:R-:W4:Y:S04]  /*189d0*/  SHFL.IDX PT, R8, R7, 0x2, 0x181f ;  /* 0x00581f0007087f89 */ /* 0x000f2800000e0000 */
[----:B------:R-:W-:Y:S04]  /*189e0*/  LDGSTS.E.BYPASS.LTC128B.128 [R5+0xc00], desc[UR40][R2.64], !P5 ;  /* 0x00c0000002057fae */ /* 0x000fe8000e901d68 */
[----:B------:R-:W-:Y:S04]  /*189f0*/  LDGSTS.E.BYPASS.LTC128B.128 [R5+0x3c00], desc[UR40][R2.64+0x80], !P4 ;  /* 0x03c0008002057fae */ /* 0x000fe8000e101d68 */
[----:B------:R-:W-:Y:S04]  /*18a00*/  LDGSTS.E.BYPASS.LTC128B.128 [R5+0x6c00], desc[UR40][R2.64+0x100], !P3 ;  /* 0x06c0010002057fae */ /* 0x000fe8000d901d68 */
[----:B------:R1:W-:Y:S02]  /*18a10*/  LDGSTS.E.BYPASS.LTC128B.128 [R5+0x9c00], desc[UR40][R2.64+0x180], !P1 ;  /* 0x09c0018002057fae */ /* 0x0003e4000c901d68 */
[----:B-1----:R-:W-:-:S02]  /*18a20*/  IADD3 R2, P0, R14, R0, RZ ;  /* 0x000000000e027210 */ /* 0x002fc40007f1e0ff */
[----:B------:R-:W1:Y:S03]  /*18a30*/  SHFL.IDX PT, R14, R6, 0x3, 0x181f ;  /* 0x00781f00060e7f89 */ /* 0x000e6600000e0000 */
[----:B----4-:R-:W-:Y:S02]  /*18a40*/  IMAD.X R3, RZ, RZ, R8, P0 ;  /* 0x000000ffff037224 */ /* 0x010fe400000e0608 */
        /* <DEDUP_REMOVED lines=14> */
[----:B------:R1:W0:Y:S03]  /*18b30*/  SHFL.IDX PT, R14, R6, 0x5, 0x181f ;  /* 0x00b81f00060e7f89 */ /* 0x00022600000e0000 */
[----:B----4-:R-:W-:Y:S02]  /*18b40*/  IMAD.X R3, RZ, RZ, R8, P0 ;  /* 0x000000ffff037224 */ /* 0x010fe400000e0608 */
[----:B------:R1:W4:Y:S04]  /*18b50*/  SHFL.IDX PT, R8, R7, 0x5, 0x181f ;  /* 0x00b81f0007087f89 */ /* 0x00032800000e0000 */
[----:B------:R1:W-:Y:S04]  /*18b60*/  LDGSTS.E.BYPASS.LTC128B.128 [R5+0x2400], desc[UR40][R2.64], !P5 ;  /* 0x0240000002057fae */ /* 0x0003e8000e901d68 */
[----:B------:R1:W-:Y:S04]  /*18b70*/  LDGSTS.E.BYPASS.LTC128B.128 [R5+0x5400], desc[UR40][R2.64+0x80], !P4 ;  /* 0x0540008002057fae */ /* 0x0003e8000e101d68 */
[----:B------:R1:W-:Y:S04]  /*18b80*/  LDGSTS.E.BYPASS.LTC128B.128 [R5+0x8400], desc[UR40][R2.64+0x100], !P3 ;  /* 0x0840010002057fae */ /* 0x0003e8000d901d68 */
[----:B------:R1:W-:Y:S02]  /*18b90*/  LDGSTS.E.BYPASS.LTC128B.128 [R5+0xb400], desc[UR40][R2.64+0x180], !P1 ;  /* 0x0b40018002057fae */ /* 0x0003e4000c901d68 */
.L_x_10122:
[----:B01----:R-:W-:-:S04]  /*18ba0*/  IADD3 R2, P0, R14, R0, RZ ;  /* 0x000000000e027210 */ /* 0x003fc80007f1e0ff */
[----:B----4-:R-:W-:Y:S02]  /*18bb0*/  IADD3.X R3, RZ, R8, RZ, P0, !PT ;  /* 0x00000008ff037210 */ /* 0x010fe400007fe4ff */
[----:B------:R-:W-:-:S03]  /*18bc0*/  PLOP3.LUT P0, PT, PT, PT, PT, 0x80, 0x0 ;  /* 0x000000000000781c */ /* 0x000fc60003f0f070 */
        /* <DEDUP_REMOVED lines=8> */
.L_x_9922:
        /* <DEDUP_REMOVED lines=11> */
.L_x_9923:
[----:B------:R0:W-:Y:S01]  /*18d00*/  SYNCS.ARRIVE.TRANS64.A1T0 RZ, [R4+URZ+0x22850], RZ ;  /* 0x022850ff04ff79a7 */ /* 0x0001e2000810003f */
[----:B------:R-:W-:Y:S05]  /*18d10*/  @P2 BRA `(.L_x_9924) ;  /* 0xfffffff000982947 */ /* 0x000fea000383ffff */
.L_x_9911:
[----:B------:R-:W-:Y:S05]  /*18d20*/  BSYNC B0 ;  /* 0x0000000000007941 */ /* 0x000fea0003800000 */
.L_x_9910:
[----:B------:R-:W1:Y:S01]  /*18d30*/  S2R R2, SR_TID.X ;  /* 0x0000000000027919 */ /* 0x000e620000002100 */
[----:B------:R-:W-:Y:S01]  /*18d40*/  VIADD R24, R24, 0x1 ;  /* 0x0000000118187836 */ /* 0x000fe20000000000 */
[----:B------:R-:W-:Y:S04]  /*18d50*/  BSSY B0, `(.L_x_9925) ;  /* 0x0000013000007945 */ /* 0x000fe80003800000 */
[----:B------:R-:W-:-:S04]  /*18d60*/  ISETP.NE.AND P0, PT, R24, 0x2, PT ;  /* 0x000000021800780c */ /* 0x000fc80003f05270 */
[----:B------:R-:W-:-:S04]  /*18d70*/  SEL R0, RZ, 0x1, P0 ;  /* 0x00000001ff007807 */ /* 0x000fc80000000000 */
[----:B------:R-:W-:Y:S02]  /*18d80*/  LOP3.LUT R25, R25, R0, RZ, 0x3c, !PT ;  /* 0x0000000019197212 */ /* 0x000fe400078e3cff */
[----:B-1----:R-:W-:-:S04]  /*18d90*/  LOP3.LUT R2, R2, 0x7f, RZ, 0xc0, !PT ;  /* 0x0000007f02027812 */ /* 0x002fc800078ec0ff */
[----:B------:R-:W-:-:S13]  /*18da0*/  ISETP.NE.AND P1, PT, R2, RZ, PT ;  /* 0x000000ff0200720c */ /* 0x000fda0003f25270 */
[----:B------:R-:W-:Y:S05]  /*18db0*/  @P1 BRA `(.L_x_9926) ;  /* 0x0000000000301947 */ /* 0x000fea0003800000 */
[----:B------:R-:W1:Y:S01]  /*18dc0*/  S2R R5, SR_LANEID ;  /* 0x0000000000057919 */ /* 0x000e620000000000 */
[----:B------:R-:W-:Y:S01]  /*18dd0*/  VOTEU.ANY UR4, UPT, PT ;  /* 0x0000000000047886 */ /* 0x000fe200038e0100 */
[----:B------:R-:W4:Y:S01]  /*18de0*/  LDC.64 R2, c[0x0][0xc60] ;  /* 0x00031800ff027b82 */ /* 0x000f220000000a00 */
[----:B------:R-:W1:Y:S02]  /*18df0*/  FLO.U32 R0, UR4 ;  /* 0x0000000400007d00 */ /* 0x000e6400080e0000 */
[----:B-1----:R-:W-:-:S06]  /*18e00*/  ISETP.EQ.U32.AND P1, PT, R0, R5, PT ;  /* 0x000000050000720c */ /* 0x002fcc0003f22070 */
[----:B------:R-:W4:Y:S07]  /*18e10*/  POPC R5, UR4 ;  /* 0x0000000400057d09 */ /* 0x000f2e0008000000 */
[----:B----4-:R-:W4:Y:S01]  /*18e20*/  @P1 ATOMG.E.ADD.STRONG.GPU PT, R3, desc[UR40][R2.64], R5 ;  /* 0x00000005020319a8 */ /* 0x010f2200081ee1e8 */
[----:B0-23--:R-:W0:Y:S02]  /*18e30*/  S2R R4, SR_LTMASK ;  /* 0x0000000000047919 */ /* 0x00de240000003900 */
[----:B0-----:R-:W-:-:S04]  /*18e40*/  LOP3.LUT R4, R4, UR4, RZ, 0xc0, !PT ;  /* 0x0000000404047c12 */ /* 0x001fc8000f8ec0ff */
[----:B------:R-:W0:Y:S01]  /*18e50*/  POPC R7, R4 ;  /* 0x0000000400077309 */ /* 0x000e220000000000 */
[----:B----4-:R-:W0:Y:S02]  /*18e60*/  SHFL.IDX PT, R0, R3, R0, 0x1f ;  /* 0x00001f0003007589 */ /* 0x010e2400000e0000 */
[----:B0-----:R-:W-:-:S07]  /*18e70*/  IADD3 R16, R0, UR36, R7 ;  /* 0x0000002400107c10 */ /* 0x001fce000fffe007 */
.L_x_9926:
[----:B------:R-:W-:Y:S05]  /*18e80*/  BSYNC B0 ;  /* 0x0000000000007941 */ /* 0x000fea0003800000 */
.L_x_9925:
[----:B------:R-:W-:-:S07]  /*18e90*/  SEL R24, R24, RZ, P0 ;  /* 0x000000ff18187207 */ /* 0x000fce0000000000 */
.L_x_9885:
[----:B------:R-:W-:Y:S05]  /*18ea0*/  BSYNC B7 ;  /* 0x0000000000077941 */ /* 0x000fea0003800000 */
.L_x_9883:
[----:B------:R-:W4:Y:S02]  /*18eb0*/  LDL R0, [R1] ;  /* 0x0000000001007983 */ /* 0x000f240000100800 */
[----:B----4-:R-:W-:-:S13]  /*18ec0*/  LOP3.LUT P0, RZ, R0, 0x80, RZ, 0xc0, !PT ;  /* 0x0000008000ff7812 */ /* 0x010fda000780c0ff */
[----:B------:R-:W-:Y:S05]  /*18ed0*/  @!P0 BRA `(.L_x_9927) ;  /* 0x0000000000248947 */ /* 0x000fea0003800000 */
[----:B------:R-:W-:Y:S05]  /*18ee0*/  WARPSYNC.ALL ;  /* 0x0000000000007948 */ /* 0x000fea0003800000 */
[----:B------:R-:W1:Y:S08]  /*18ef0*/  S2UR UR5, SR_CgaCtaId ;  /* 0x00000000000579c3 */ /* 0x000e700000008800 */
[----:B------:R-:W-:Y:S06]  /*18f00*/  BAR.SYNC.DEFER_BLOCKING 0x5, 0x180 ;  /* 0x0146000000007b1d */ /* 0x000fec0000010000 */
[----:B------:R-:W-:-:S02]  /*18f10*/  UMOV UR4, 0x400 ;  /* 0x0000040000047882 */ /* 0x000fc40000000000 */
[----:B-1----:R-:W-:-:S06]  /*18f20*/  ULEA UR4, UR5, UR4, 0x18 ;  /* 0x0000000405047291 */ /* 0x002fcc000f8ec03f */
[----:B0-----:R-:W-:-:S05]  /*18f30*/  IMAD.U32 R22, RZ, RZ, UR4 ;  /* 0x00000004ff167e24 */ /* 0x001fca000f8e00ff */
[----:B------:R4:W0:Y:S01]  /*18f40*/  LDS.128 R16, [R22+0x228d0] ;  /* 0x0228d00016107984 */ /* 0x0008220000000c00 */
[----:B------:R-:W-:Y:S06]  /*18f50*/  BAR.ARV 0x4, 0x180 ;  /* 0x0106000000007b1d */ /* 0x000fec0000002000 */
[----:B------:R-:W-:Y:S05]  /*18f60*/  BRA `(.L_x_9928) ;  /* 0x0000000800d07947 */ /* 0x000fea0003800000 */
.L_x_9927:
[----:B------:R-:W1:Y:S01]  /*18f70*/  S2R R9, SR_TID.X ;  /* 0x0000000000097919 */ /* 0x000e620000002100 */
[----:B------:R-:W-:Y:S01]  /*18f80*/  UMOV UR4, 0xffffffff ;  /* 0xffffffff00047882 */ /* 0x000fe20000000000 */
[----:B-1----:R-:W-:-:S04]  /*18f90*/  LOP3.LUT R9, R9, 0x1f, RZ, 0xc0, !PT ;  /* 0x0000001f09097812 */ /* 0x002fc800078ec0ff */
[----:B------:R-:W-:Y:S01]  /*18fa0*/  ISETP.NE.AND P0, PT, R9, 0x1f, PT ;  /* 0x0000001f0900780c */ /* 0x000fe20003f05270 */
[----:B------:R-:W-:-:S12]  /*18fb0*/  BRA.DIV UR4, `(.L_x_9929) ;  /* 0x0000005604807947 */ /* 0x000fd8000b800000 */
[----:B------:R-:W-:Y:S01]  /*18fc0*/  IMAD.IADD R7, R19, 0x1, R9 ;  /* 0x0000000113077824 */ /* 0x000fe200078e0209 */
[----:B------:R-:W-:-:S04]  /*18fd0*/  ULDC UR4, c[0x0][0xc3c] ;  /* 0x00030f0000047ab9 */ /* 0x000fc80000000800 */
[----:B------:R-:W-:-:S13]  /*18fe0*/  ISETP.GE.OR P1, PT, R7, UR4, !P0 ;  /* 0x0000000407007c0c */ /* 0x000fda000c726670 */
[----:B0-----:R-:W0:Y:S08]  /*18ff0*/  @!P1 LDC.64 R2, c[0x0][0xc80] ;  /* 0x00032000ff029b82 */ /* 0x001e300000000a00 */
[----:B--23--:R-:W1:Y:S01]  /*19000*/  @!P1 LDC.64 R4, c[0x0][0xc78] ;  /* 0x00031e00ff049b82 */ /* 0x00ce620000000a00 */
        /* <DEDUP_REMOVED lines=11> */
[----:B------:R0:W-:Y:S02]  /*190c0*/  SHFL.IDX PT, R6, R16, 0x1, 0x1f ;  /* 0x00201f0010067f89 */ /* 0x0001e400000e0000 */
[----:B0-----:R-:W-:Y:S01]  /*190d0*/  MOV R16, RZ ;  /* 0x000000ff00107202 */ /* 0x001fe20000000f00 */
[----:B--2---:R-:W-:-:S02]  /*190e0*/  @!P1 IMAD.MOV.U32 R7, RZ, RZ, R8 ;  /* 0x000000ffff079224 */ /* 0x004fc400078e0008 */
[----:B---3--:R-:W-:Y:S01]  /*190f0*/  @!P1 IMAD.MOV.U32 R4, RZ, RZ, R5 ;  /* 0x000000ffff049224 */ /* 0x008fe200078e0005 */
        /* <DEDUP_REMOVED lines=18> */
.L_x_10132:
[----:B------:R-:W-:Y:S02]  /*19220*/  ULDC UR4, c[0x0][0xc38] ;  /* 0x00030e0000047ab9 */ /* 0x000fe40000000800 */
[----:B------:R-:W-:-:S04]  /*19230*/  IMAD.U32 R5, RZ, RZ, UR4 ;  /* 0x00000004ff057e24 */ /* 0x000fc8000f8e00ff */
[----:B-1----:R-:W-:-:S04]  /*19240*/  IMAD R9, R14, R5, RZ ;  /* 0x000000050e097224 */ /* 0x002fc800078e02ff */
[----:B------:R-:W-:-:S05]  /*19250*/  IMAD.IADD R6, R6, 0x1, R9 ;  /* 0x0000000106067824 */ /* 0x000fca00078e0209 */
[----:B------:R-:W-:-:S13]  /*19260*/  ISETP.GT.AND P6, PT, R6, R0, PT ;  /* 0x000000000600720c */ /* 0x000fda0003fc4270 */
[----:B------:R-:W-:Y:S05]  /*19270*/  @P6 BRA `(.L_x_9930) ;  /* 0x0000000000a46947 */ /* 0x000fea0003800000 */
.L_x_9933:
        /* <DEDUP_REMOVED lines=35> */
.L_x_10140:
[----:B------:R-:W-:Y:S02]  /*194b0*/  ULDC UR4, c[0x0][0xc38] ;  /* 0x00030e0000047ab9 */ /* 0x000fe40000000800 */
[----:B------:R-:W-:-:S04]  /*194c0*/  IMAD.U32 R5, RZ, RZ, UR4 ;  /* 0x00000004ff057e24 */ /* 0x000fc8000f8e00ff */
[----:B-1----:R-:W-:-:S05]  /*194d0*/  IMAD R9, R14, R5, RZ ;  /* 0x000000050e097224 */ /* 0x002fca00078e02ff */
[----:B------:R-:W-:-:S04]  /*194e0*/  IADD3 R6, R9, R6, RZ ;  /* 0x0000000609067210 */ /* 0x000fc80007ffe0ff */
[----:B------:R-:W-:-:S13]  /*194f0*/  ISETP.GT.AND P6, PT, R6, R0, PT ;  /* 0x000000000600720c */ /* 0x000fda0003fc4270 */
[----:B------:R-:W-:Y:S05]  /*19500*/  @!P6 BRA `(.L_x_9933) ;  /* 0xfffffffc005ce947 */ /* 0x000fea000383ffff */
.L_x_9930:
        /* <DEDUP_REMOVED lines=9> */
.L_x_10145:
[----:B------:R-:W-:-:S13]  /*195a0*/  ISETP.NE.AND P0, PT, R8, RZ, PT ;  /* 0x000000ff0800720c */ /* 0x000fda0003f05270 */
[----:B------:R-:W-:Y:S05]  /*195b0*/  @!P0 BRA `(.L_x_9935) ;  /* 0x0000000000108947 */ /* 0x000fea0003800000 */
[----:B------:R-:W-:Y:S01]  /*195c0*/  UMOV UR4, 0xffffffff ;  /* 0xffffffff00047882 */ /* 0x000fe20000000000 */
[----:B------:R-:W-:Y:S02]  /*195d0*/  VIADD R12, R6, 0xffffffff ;  /* 0xffffffff060c7836 */ /* 0x000fe40000000000 */
[----:B------:R-:W-:Y:S05]  /*195e0*/  BRA.DIV UR4, `(.L_x_9936) ;  /* 0x0000005a04447947 */ /* 0x000fea000b800000 */
[----:B------:R4:W0:Y:S02]  /*195f0*/  SHFL.IDX PT, R16, R3, R12, 0x1f ;  /* 0x00001f0c03107589 */ /* 0x00082400000e0000 */
.L_x_9935:
        /* <DEDUP_REMOVED lines=32> */
[----:B------:R-:W-:Y:S02]  /*19800*/  ISETP.GE.AND P2, PT, R2, RZ, PT ;  /* 0x000000ff0200720c */ /* 0x000fe40003f46270 */
[----:B------:R-:W-:Y:S02]  /*19810*/  @P0 IADD3 R9, R9, 0x1, RZ ;  /* 0x0000000109090810 */ /* 0x000fe40007ffe0ff */
[----:B------:R-:W-:-:S05]  /*19820*/  IABS R2, R4 ;  /* 0x0000000400027213 */ /* 0x000fca0000000000 */
[----:B------:R-:W-:-:S04]  /*19830*/  IMAD.MOV R2, RZ, RZ, -R2 ;  /* 0x000000ffff027224 */ /* 0x000fc800078e0a02 */
        /* <DEDUP_REMOVED lines=22> */
.L_x_9931:
[----:B------:R-:W-:Y:S01]  /*199a0*/  UMOV UR4, URZ ;  /* 0x0000003f00047c82 */ /* 0x000fe20008000000 */
[----:B------:R-:W-:Y:S01]  /*199b0*/  UMOV UR5, URZ ;  /* 0x0000003f00057c82 */ /* 0x000fe20008000000 */
[----:B------:R-:W-:Y:S01]  /*199c0*/  ULDC UR6, c[0x0][0xc3c] ;  /* 0x00030f0000067ab9 */ /* 0x000fe20000000800 */
[----:B------:R-:W-:Y:S01]  /*199d0*/  IMAD.MOV.U32 R16, RZ, RZ, R0 ;  /* 0x000000ffff107224 */ /* 0x000fe200078e0000 */
[----:B------:R-:W-:Y:S01]  /*199e0*/  MOV R17, UR4 ;  /* 0x0000000400117c02 */ /* 0x000fe20008000f00 */
[----:B------:R-:W-:Y:S02]  /*199f0*/  IMAD.U32 R18, RZ, RZ, UR5 ;  /* 0x00000005ff127e24 */ /* 0x000fe4000f8e00ff */
[----:B------:R-:W-:-:S07]  /*19a00*/  IMAD.U32 R19, RZ, RZ, UR6 ;  /* 0x00000006ff137e24 */ /* 0x000fce000f8e00ff */
.L_x_9937:
        /* <DEDUP_REMOVED lines=10> */
.L_x_9928:
[----:B------:R-:W-:Y:S02]  /*19ab0*/  ULDC UR4, c[0x0][0xc3c] ;  /* 0x00030f0000047ab9 */ /* 0x000fe40000000800 */
[----:B0-----:R-:W-:-:S13]  /*19ac0*/  ISETP.GE.AND P0, PT, R19, UR4, PT ;  /* 0x0000000413007c0c */ /* 0x001fda000bf06270 */
[----:B------:R-:W-:Y:S05]  /*19ad0*/  @!P0 BRA `(.L_x_9938) ;  /* 0xffffffa000388947 */ /* 0x000fea000383ffff */
[----:B------:R-:W-:Y:S05]  /*19ae0*/  BSYNC B8 ;  /* 0x0000000000087941 */ /* 0x000fea0003800000 */
.L_x_9837:
[----:B------:R-:W5:Y:S01]  /*19af0*/  LDL.LU R0, [R1+0x24] ;  /* 0x0000240001007983 */ /* 0x000f620000300800 */
[----:B------:R-:W-:Y:S01]  /*19b00*/  BSSY B0, `(.L_x_9939) ;  /* 0x000000b000007945 */ /* 0x000fe20003800000 */
[----:B------:R-:W1:Y:S01]  /*19b10*/  S2R R5, SR_CgaCtaId ;  /* 0x0000000000057919 */ /* 0x000e620000008800 */
[----:B-----5:R-:W-:-:S05]  /*19b20*/  VIADD R0, R0, 0x1 ;  /* 0x0000000100007836 */ /* 0x020fca0000000000 */
[----:B--2---:R-:W-:-:S04]  /*19b30*/  LEA.HI R2, R0, R0, RZ, 0x1 ;  /* 0x0000000000027211 */ /* 0x004fc800078f08ff */
[----:B0-----:R-:W-:Y:S02]  /*19b40*/  LOP3.LUT R3, R2, 0xfffffffe, RZ, 0xc0, !PT ;  /* 0xfffffffe02037812 */ /* 0x001fe400078ec0ff */
[----:B------:R-:W-:-:S03]  /*19b50*/  MOV R2, 0x400 ;  /* 0x0000040000027802 */ /* 0x000fc60000000f00 */
[----:B------:R-:W-:Y:S01]  /*19b60*/  IMAD.IADD R0, R0, 0x1, -R3 ;  /* 0x0000000100007824 */ /* 0x000fe200078e0a03 */
[----:B-1----:R-:W-:-:S04]  /*19b70*/  LEA R5, R5, R2, 0x18 ;  /* 0x0000000205057211 */ /* 0x002fc800078ec0ff */
[----:B------:R-:W-:-:S04]  /*19b80*/  SHF.L.U32 R0, R0, 0x1f, RZ ;  /* 0x0000001f00007819 */ /* 0x000fc800000006ff */
[----:B------:R-:W0:Y:S02]  /*19b90*/  SYNCS.PHASECHK.TRANS64.TRYWAIT P0, [R5+URZ+0x22820], R0 ;  /* 0x02282000050075a7 */ /* 0x000e24000800017f */
[----:B0-----:R-:W-:Y:S05]  /*19ba0*/  @!P0 BRA `(.L_x_9940) ;  /* 0x0000005000fc8947 */ /* 0x001fea0003800000 */
.L_x_10148:
[----:B------:R-:W-:Y:S05]  /*19bb0*/  BSYNC B0 ;  /* 0x0000000000007941 */ /* 0x000fea0003800000 */
.L_x_9939:
[----:B------:R-:W-:-:S03]  /*19bc0*/  UMOV UR4, 0xffffffff ;  /* 0xffffffff00047882 */ /* 0x000fc60000000000 */
[----:B------:R-:W-:Y:S05]  /*19bd0*/  BRA.DIV UR4, `(.L_x_9941) ;  /* 0x0000005604047947 */ /* 0x000fea000b800000 */
[----:B0-----:R-:W0:Y:S02]  /*19be0*/  S2R R0, SR_TID.X ;  /* 0x0000000000007919 */ /* 0x001e240000002100 */
[----:B0-----:R-:W-:-:S04]  /*19bf0*/  SHF.R.U32.HI R0, RZ, 0x5, R0 ;  /* 0x00000005ff007819 */ /* 0x001fc80000011600 */
[----:B------:R-:W-:-:S05]  /*19c00*/  LOP3.LUT R0, R0, 0x3, RZ, 0xc0, !PT ;  /* 0x0000000300007812 */ /* 0x000fca00078ec0ff */
[----:B------:R0:W1:Y:S02]  /*19c10*/  SHFL.IDX PT, R14, R0, RZ, 0x1f ;  /* 0x00001fff000e7589 */ /* 0x00006400000e0000 */
.L_x_10151:
[----:B-1----:R-:W-:-:S13]  /*19c20*/  ISETP.NE.AND P0, PT, R14, RZ, PT ;  /* 0x000000ff0e00720c */ /* 0x002fda0003f05270 */
[----:B------:R-:W-:Y:S05]  /*19c30*/  @P0 BRA `(.L_x_9673) ;  /* 0x0000000000840947 */ /* 0x000fea0003800000 */
[----:B------:R-:W-:-:S03]  /*19c40*/  UMOV UR4, 0xffffffff ;  /* 0xffffffff00047882 */ /* 0x000fc60000000000 */
[----:B------:R-:W-:Y:S05]  /*19c50*/  BRA.DIV UR4, `(.L_x_9942) ;  /* 0x0000005604187947 */ /* 0x000fea000b800000 */
[----:B------:R-:W-:-:S13]  /*19c60*/  ELECT P6, URZ, PT ;  /* 0x00000000003f782f */ /* 0x000fda00038c0000 */
.L_x_10154:
[----:B------:R-:W-:Y:S05]  /*19c70*/  @!P6 BRA `(.L_x_9673) ;  /* 0x000000000074e947 */ /* 0x000fea0003800000 */
[----:B------:R-:W-:-:S04]  /*19c80*/  LOP3.LUT R37, R37, 0x2, RZ, 0xfc, !PT ;  /* 0x0000000225257812 */ /* 0x000fc800078efcff */
[----:B------:R-:W-:-:S13]  /*19c90*/  ISETP.NE.AND P0, PT, R37, 0x3, PT ;  /* 0x000000032500780c */ /* 0x000fda0003f05270 */
[----:B------:R-:W-:Y:S05]  /*19ca0*/  @!P0 BRA `(.L_x_9943) ;  /* 0x0000000000048947 */ /* 0x000fea0003800000 */
[----:B------:R-:W-:Y:S01]  /*19cb0*/  BPT.TRAP 0x1 ;  /* 0x000000040000795c */ /* 0x000fe20000300000 */
.L_x_9943:
[C---:B------:R-:W-:Y:S01]  /*19cc0*/  IMAD R3, R24.reuse, 0x8, R5 ;  /* 0x0000000818037824 */ /* 0x040fe200078e0205 */
[----:B------:R-:W-:Y:S01]  /*19cd0*/  SHF.L.U32 R2, R25, 0x1f, RZ ;  /* 0x0000001f19027819 */ /* 0x000fe200000006ff */
[----:B------:R-:W-:-:S03]  /*19ce0*/  VIADD R24, R24, 0x1 ;  /* 0x0000000118187836 */ /* 0x000fc60000000000 */
[----:B------:R-:W1:Y:S02]  /*19cf0*/  SYNCS.PHASECHK.TRANS64.TRYWAIT P1, [R3+URZ+0x22840], R2 ;  /* 0x02284002030075a7 */ /* 0x000e64000802017f */
[----:B------:R-:W-:-:S04]  /*19d00*/  ISETP.NE.AND P2, PT, R24, 0x2, PT ;  /* 0x000000021800780c */ /* 0x000fc80003f45270 */
[----:B0-----:R-:W-:Y:S01]  /*19d10*/  SEL R0, RZ, 0x1, P2 ;  /* 0x00000001ff007807 */ /* 0x001fe20001000000 */
[----:B-1----:R-:W-:Y:S08]  /*19d20*/  @!P1 BRA `(.L_x_9944) ;  /* 0x0000005400049947 */ /* 0x002ff00003800000 */
.L_x_10155:
[----:B------:R-:W-:Y:S02]  /*19d30*/  SEL R24, R24, RZ, P2 ;  /* 0x000000ff18187207 */ /* 0x000fe40001000000 */
[----:B------:R-:W-:Y:S01]  /*19d40*/  LOP3.LUT R0, R25, R0, RZ, 0x3c, !PT ;  /* 0x0000000019007212 */ /* 0x000fe200078e3cff */
[----:B------:R-:W-:Y:S06]  /*19d50*/  @!P0 BRA `(.L_x_9945) ;  /* 0x0000000000048947 */ /* 0x000fec0003800000 */
[----:B------:R-:W-:Y:S01]  /*19d60*/  BPT.TRAP 0x1 ;  /* 0x000000040000795c */ /* 0x000fe20000300000 */
.L_x_9945:
[----:B------:R-:W-:Y:S01]  /*19d70*/  IMAD R5, R24, 0x8, R5 ;  /* 0x0000000818057824 */ /* 0x000fe200078e0205 */
[----:B------:R-:W-:-:S04]  /*19d80*/  SHF.L.U32 R0, R0, 0x1f, RZ ;  /* 0x0000001f00007819 */ /* 0x000fc800000006ff */
[----:B------:R-:W1:Y:S02]  /*19d90*/  SYNCS.PHASECHK.TRANS64.TRYWAIT P1, [R5+URZ+0x22840], R0 ;  /* 0x02284000050075a7 */ /* 0x000e64000802017f */
[----:B-1----:R-:W-:Y:S05]  /*19da0*/  @!P1 BRA `(.L_x_9946) ;  /* 0x0000005000f89947 */ /* 0x002fea0003800000 */
.L_x_10156:
[----:B------:R-:W-:Y:S05]  /*19db0*/  @!P0 BRA `(.L_x_9947) ;  /* 0x0000000000048947 */ /* 0x000fea0003800000 */
[----:B------:R-:W-:Y:S01]  /*19dc0*/  BPT.TRAP 0x1 ;  /* 0x000000040000795c */ /* 0x000fe20000300000 */
.L_x_9947:
[----:B------:R-:W2:Y:S02]  /*19dd0*/  SYNCS.PHASECHK.TRANS64.TRYWAIT P1, [R3+URZ+0x22860], R2 ;  /* 0x02286002030075a7 */ /* 0x000ea4000802017f */
[----:B--2---:R-:W-:Y:S05]  /*19de0*/  @!P1 BRA `(.L_x_9948) ;  /* 0x0000005000fc9947 */ /* 0x004fea0003800000 */
.L_x_10157:
[----:B------:R-:W-:Y:S05]  /*19df0*/  @!P0 BRA `(.L_x_9949) ;  /* 0x0000000000048947 */ /* 0x000fea0003800000 */
[----:B------:R-:W-:Y:S01]  /*19e00*/  BPT.TRAP 0x1 ;  /* 0x000000040000795c */ /* 0x000fe20000300000 */
.L_x_9949:
[----:B------:R0:W0:Y:S02]  /*19e10*/  SYNCS.PHASECHK.TRANS64.TRYWAIT P0, [R5+URZ+0x22860], R0 ;  /* 0x02286000050075a7 */ /* 0x000024000800017f */
[----:B0-----:R-:W-:Y:S05]  /*19e20*/  @!P0 NANOSLEEP.SYNCS 0x989680 ;  /* 0x009896800000895d */ /* 0x001fea0003900000 */
[----:B------:R-:W0:Y:S02]  /*19e30*/  @!P0 SYNCS.PHASECHK.TRANS64 P0, [R5+URZ+0x22860], R0 ;  /* 0x02286000050085a7 */ /* 0x000e24000800007f */
[----:B0-----:R-:W-:Y:S05]  /*19e40*/  @!P0 BRA `(.L_x_9949) ;  /* 0xfffffffc00f08947 */ /* 0x001fea000383ffff */
.L_x_9673:
[----:B------:R-:W-:Y:S05]  /*19e50*/  BSYNC B9 ;  /* 0x0000000000097941 */ /* 0x000fea0003800000 */
.L_x_9670:
[----:B------:R-:W-:Y:S05]  /*19e60*/  EXIT ;  /* 0x000000000000794d */ /* 0x000fea0003800000 */
.L_x_9693:
[----:B0-----:R0:W1:Y:S02]  /*19e70*/  SYNCS.PHASECHK.TRANS64.TRYWAIT P5, [R87+URZ+0x22890], R93 ;  /* 0x0228905d570075a7 */ /* 0x00106400080a017f */
[----:B-1----:R-:W-:Y:S05]  /*19e80*/  @!P5 NANOSLEEP.SYNCS 0x989680 ;  /* 0x009896800000d95d */ /* 0x002fea0003900000 */
[----:B------:R-:W1:Y:S02]  /*19e90*/  @!P5 SYNCS.PHASECHK.TRANS64 P5, [R87+URZ+0x22890], R93 ;  /* 0x0228905d5700d5a7 */ /* 0x000e6400080a007f */
[----:B-1----:R-:W-:Y:S05]  /*19ea0*/  @!P5 BRA `(.L_x_9693) ;  /* 0xfffffffc00f0d947 */ /* 0x002fea000383ffff */
[----:B------:R-:W-:Y:S05]  /*19eb0*/  BRA `(.L_x_9950) ;  /* 0xfffffe9800247947 */ /* 0x000fea000383ffff */
.L_x_9694:
        /* <DEDUP_REMOVED lines=8> */
.L_x_9952:
[----:B------:R-:W-:Y:S05]  /*19f40*/  BSYNC B1 ;  /* 0x0000000000017941 */ /* 0x000fea0003800000 */
.L_x_9951:
        /* <DEDUP_REMOVED lines=8> */
.L_x_9953:
[----:B------:R-:W-:Y:S05]  /*19fd0*/  BRA `(.L_x_9954) ;  /* 0xfffffe9400f07947 */ /* 0x000fea000383ffff */
.L_x_9703:
[----:B------:R-:W-:Y:S01]  /*19fe0*/  BSSY B1, `(.L_x_9955) ;  /* 0x0000008000017945 */ /* 0x000fe20003800000 */
[----:B----4-:R-:W-:Y:S02]  /*19ff0*/  IMAD.MOV.U32 R13, RZ, RZ, R97 ;  /* 0x000000ffff0d7224 */ /* 0x010fe400078e0061 */
[----:B------:R-:W-:Y:S02]  /*1a000*/  IMAD.MOV.U32 R12, RZ, RZ, 0x1 ;  /* 0x00000001ff0c7424 */ /* 0x000fe400078e00ff */
[----:B------:R-:W-:Y:S02]  /*1a010*/  IMAD.MOV.U32 R11, RZ, RZ, 0x1c1f ;  /* 0x00001c1fff0b7424 */ /* 0x000fe400078e00ff */
[----:B------:R-:W-:-:S07]  /*1a020*/  IMAD.MOV.U32 R15, RZ, RZ, -0x1 ;  /* 0xffffffffff0f7424 */ /* 0x000fce00078e00ff */
[----:B0123--:R-:W-:Y:S05]  /*1a030*/  WARPSYNC.COLLECTIVE R15, `(.L_x_9956) ;  /* 0x000000000f087348 */ /* 0x00ffea0003c00000 */
[----:B---3--:R3:W4:Y:S02]  /*1a040*/  SHFL.IDX P6, R14, R13, R12, R11 ;  /* 0x0000000c0d0e7389 */ /* 0x00872400000c000b */
[----:B01234-:R-:W-:Y:S01]  /*1a050*/  ENDCOLLECTIVE ;  /* 0x000000000000791b */ /* 0x01ffe20003800000 */
.L_x_9956:
[----:B------:R-:W-:Y:S05]  /*1a060*/  BSYNC B1 ;  /* 0x0000000000017941 */ /* 0x000fea0003800000 */
.L_x_9955:
        /* <DEDUP_REMOVED lines=8> */
.L_x_9957:
[----:B------:R-:W-:Y:S05]  /*1a0f0*/  BRA `(.L_x_9958) ;  /* 0xfffffe9c006c7947 */ /* 0x000fea000383ffff */
.L_x_9713:
[----:B-1----:R1:W2:Y:S02]  /*1a100*/  SYNCS.PHASECHK.TRANS64.TRYWAIT P4, [R87+URZ+0x22890], R93 ;  /* 0x0228905d570075a7 */ /* 0x0022a4000808017f */
[----:B--2---:R-:W-:Y:S05]  /*1a110*/  @!P4 NANOSLEEP.SYNCS 0x989680 ;  /* 0x009896800000c95d */ /* 0x004fea0003900000 */
[----:B------:R-:W2:Y:S02]  /*1a120*/  @!P4 SYNCS.PHASECHK.TRANS64 P4, [R87+URZ+0x22890], R93 ;  /* 0x0228905d5700c5a7 */ /* 0x000ea4000808007f */
[----:B--2---:R-:W-:Y:S05]  /*1a130*/  @!P4 BRA `(.L_x_9713) ;  /* 0xfffffffc00f0c947 */ /* 0x004fea000383ffff */
[----:B------:R-:W-:Y:S05]  /*1a140*/  BRA `(.L_x_9959) ;  /* 0xfffffea8002c7947 */ /* 0x000fea000383ffff */
.L_x_9714:
[----:B------:R-:W-:Y:S01]  /*1a150*/  BSSY B1, `(.L_x_9960) ;  /* 0x0000008000017945 */ /* 0x000fe20003800000 */
[----:B------:R-:W-:Y:S01]  /*1a160*/  MOV R13, R97 ;  /* 0x00000061000d7202 */ /* 0x000fe20000000f00 */
[----:B------:R-:W-:Y:S02]  /*1a170*/  IMAD.MOV.U32 R12, RZ, RZ, RZ ;  /* 0x000000ffff0c7224 */ /* 0x000fe400078e00ff */
[----:B------:R-:W-:Y:S02]  /*1a180*/  IMAD.MOV.U32 R11, RZ, RZ, 0x1c1f ;  /* 0x00001c1fff0b7424 */ /* 0x000fe400078e00ff */
[----:B------:R-:W-:-:S07]  /*1a190*/  IMAD.MOV.U32 R15, RZ, RZ, -0x1 ;  /* 0xffffffffff0f7424 */ /* 0x000fce00078e00ff */
[----:B-1----:R-:W-:Y:S05]  /*1a1a0*/  WARPSYNC.COLLECTIVE R15, `(.L_x_9961) ;  /* 0x000000000f087348 */ /* 0x002fea0003c00000 */
[----:B------:R0:W2:Y:S02]  /*1a1b0*/  SHFL.IDX P6, R14, R13, R12, R11 ;  /* 0x0000000c0d0e7389 */ /* 0x0000a400000c000b */
[----:B012---:R-:W-:Y:S01]  /*1a1c0*/  ENDCOLLECTIVE ;  /* 0x000000000000791b */ /* 0x007fe20003800000 */
.L_x_9961:
[----:B------:R-:W-:Y:S05]  /*1a1d0*/  BSYNC B1 ;  /* 0x0000000000017941 */ /* 0x000fea0003800000 */
.L_x_9960:
        /* <DEDUP_REMOVED lines=8> */
.L_x_9962:
[----:B------:R-:W-:Y:S01]  /*1a260*/  IMAD.MOV.U32 R98, RZ, RZ, R14 ;  /* 0x000000ffff627224 */ /* 0x000fe200078e000e */
[----:B------:R-:W-:Y:S06]  /*1a270*/  BRA `(.L_x_9963) ;  /* 0xfffffea400f87947 */ /* 0x000fec000383ffff */
.L_x_9719:
[----:B------:R-:W-:Y:S01]  /*1a280*/  BSSY B1, `(.L_x_9964) ;  /* 0x0000008000017945 */ /* 0x000fe20003800000 */
[----:B----4-:R-:W-:Y:S01]  /*1a290*/  IMAD.MOV.U32 R13, RZ, RZ, R97 ;  /* 0x000000ffff0d7224 */ /* 0x010fe200078e0061 */
[----:B------:R-:W-:Y:S01]  /*1a2a0*/  MOV R15, 0xffffffff ;  /* 0xffffffff000f7802 */ /* 0x000fe20000000f00 */
[----:B------:R-:W-:Y:S02]  /*1a2b0*/  IMAD.MOV.U32 R12, RZ, RZ, 0x1 ;  /* 0x00000001ff0c7424 */ /* 0x000fe400078e00ff */
[----:B------:R-:W-:-:S07]  /*1a2c0*/  IMAD.MOV.U32 R11, RZ, RZ, 0x1c1f ;  /* 0x00001c1fff0b7424 */ /* 0x000fce00078e00ff */
[----:B0123--:R-:W-:Y:S05]  /*1a2d0*/  WARPSYNC.COLLECTIVE R15, `(.L_x_9965) ;  /* 0x000000000f087348 */ /* 0x00ffea0003c00000 */
[----:B------:R4:W0:Y:S02]  /*1a2e0*/  SHFL.IDX P6, R14, R13, R12, R11 ;  /* 0x0000000c0d0e7389 */ /* 0x00082400000c000b */
[----:B01234-:R-:W-:Y:S01]  /*1a2f0*/  ENDCOLLECTIVE ;  /* 0x000000000000791b */ /* 0x01ffe20003800000 */
.L_x_9965:
[----:B------:R-:W-:Y:S05]  /*1a300*/  BSYNC B1 ;  /* 0x0000000000017941 */ /* 0x000fea0003800000 */
.L_x_9964:
        /* <DEDUP_REMOVED lines=8> */
.L_x_9966:
[----:B------:R-:W-:Y:S01]  /*1a390*/  IMAD.MOV.U32 R96, RZ, RZ, R14 ;  /* 0x000000ffff607224 */ /* 0x000fe200078e000e */
[----:B------:R-:W-:Y:S06]  /*1a3a0*/  BRA `(.L_x_9967) ;  /* 0xfffffeac00907947 */ /* 0x000fec000383ffff */
.L_x_9724:
[----:B-1----:R1:W2:Y:S02]  /*1a3b0*/  SYNCS.PHASECHK.TRANS64.TRYWAIT P2, [R87+URZ+0x22890], R93 ;  /* 0x0228905d570075a7 */ /* 0x0022a4000804017f */
[----:B--2---:R-:W-:Y:S05]  /*1a3c0*/  @!P2 NANOSLEEP.SYNCS 0x989680 ;  /* 0x009896800000a95d */ /* 0x004fea0003900000 */
[----:B------:R-:W2:Y:S02]  /*1a3d0*/  @!P2 SYNCS.PHASECHK.TRANS64 P2, [R87+URZ+0x22890], R93 ;  /* 0x0228905d5700a5a7 */ /* 0x000ea4000804007f */
[----:B--2---:R-:W-:Y:S05]  /*1a3e0*/  @!P2 BRA `(.L_x_9724) ;  /* 0xfffffffc00f0a947 */ /* 0x004fea000383ffff */
[----:B------:R-:W-:Y:S05]  /*1a3f0*/  BRA `(.L_x_9968) ;  /* 0xfffffeb400847947 */ /* 0x000fea000383ffff */
.L_x_9725:
        /* <DEDUP_REMOVED lines=8> */
.L_x_9970:
[----:B------:R-:W-:Y:S05]  /*1a480*/  BSYNC B1 ;  /* 0x0000000000017941 */ /* 0x000fea0003800000 */
.L_x_9969:
        /* <DEDUP_REMOVED lines=8> */
.L_x_9971:
[----:B------:R-:W-:Y:S01]  /*1a510*/  IMAD.MOV.U32 R7, RZ, RZ, R14 ;  /* 0x000000ffff077224 */ /* 0x000fe200078e000e */
[----:B------:R-:W-:Y:S06]  /*1a520*/  BRA `(.L_x_9972) ;  /* 0xfffffeb400a07947 */ /* 0x000fec000383ffff */
.L_x_9728:
        /* <DEDUP_REMOVED lines=8> */
.L_x_9974:
[----:B------:R-:W-:Y:S05]  /*1a5b0*/  BSYNC B1 ;  /* 0x0000000000017941 */ /* 0x000fea0003800000 */
.L_x_9973:
        /* <DEDUP_REMOVED lines=8> */
.L_x_9975:
[----:B------:R-:W-:Y:S01]  /*1a640*/  MOV R7, R14 ;  /* 0x0000000e00077202 */ /* 0x000fe20000000f00 */
[----:B------:R-:W-:Y:S06]  /*1a650*/  BRA `(.L_x_9976) ;  /* 0xfffffeb4009c7947 */ /* 0x000fec000383ffff */
.L_x_9732:
[----:B---3--:R3:W4:Y:S02]  /*1a660*/  SYNCS.PHASECHK.TRANS64.TRYWAIT P3, [R87+URZ+0x228b0], R93 ;  /* 0x0228b05d570075a7 */ /* 0x008724000806017f */
[----:B----4-:R-:W-:Y:S05]  /*1a670*/  @!P3 NANOSLEEP.SYNCS 0x989680 ;  /* 0x009896800000b95d */ /* 0x010fea0003900000 */
[----:B------:R-:W4:Y:S02]  /*1a680*/  @!P3 SYNCS.PHASECHK.TRANS64 P3, [R87+URZ+0x228b0], R93 ;  /* 0x0228b05d5700b5a7 */ /* 0x000f24000806007f */
[----:B----4-:R-:W-:Y:S05]  /*1a690*/  @!P3 BRA `(.L_x_9732) ;  /* 0xfffffffc00f0b947 */ /* 0x010fea000383ffff */
[----:B------:R-:W-:Y:S05]  /*1a6a0*/  BRA `(.L_x_9977) ;  /* 0xfffffeb800147947 */ /* 0x000fea000383ffff */
.L_x_9742:
[----:B------:R-:W-:Y:S01]  /*1a6b0*/  BSSY B0, `(.L_x_9978) ;  /* 0x0000007000007945 */ /* 0x000fe20003800000 */
[----:B------:R-:W-:Y:S02]  /*1a6c0*/  IMAD.MOV.U32 R12, RZ, RZ, RZ ;  /* 0x000000ffff0c7224 */ /* 0x000fe400078e00ff */
[----:B------:R-:W-:Y:S02]  /*1a6d0*/  IMAD.MOV.U32 R11, RZ, RZ, 0x1f ;  /* 0x0000001fff0b7424 */ /* 0x000fe400078e00ff */
[----:B------:R-:W-:-:S07]  /*1a6e0*/  IMAD.MOV.U32 R15, RZ, RZ, -0x1 ;  /* 0xffffffffff0f7424 */ /* 0x000fce00078e00ff */
[----:B-----5:R-:W-:Y:S05]  /*1a6f0*/  WARPSYNC.COLLECTIVE R15, `(.L_x_9979) ;  /* 0x000000000f087348 */ /* 0x020fea0003c00000 */
[----:B------:R0:W1:Y:S02]  /*1a700*/  SHFL.IDX P6, R14, R13, R12, R11 ;  /* 0x0000000c0d0e7389 */ /* 0x00006400000c000b */
[----:B01---5:R-:W-:Y:S01]  /*1a710*/  ENDCOLLECTIVE ;  /* 0x000000000000791b */ /* 0x023fe20003800000 */
.L_x_9979:
[----:B------:R-:W-:Y:S05]  /*1a720*/  BSYNC B0 ;  /* 0x0000000000007941 */ /* 0x000fea0003800000 */
.L_x_9978:
[----:B------:R-:W-:Y:S05]  /*1a730*/  BRA `(.L_x_9980) ;  /* 0xfffffec800047947 */ /* 0x000fea000383ffff */
.L_x_9754:
[----:B------:R-:W-:Y:S01]  /*1a740*/  BSSY B1, `(.L_x_9981) ;  /* 0x0000008000017945 */ /* 0x000fe20003800000 */
[----:B0-----:R-:W-:Y:S02]  /*1a750*/  IMAD.MOV.U32 R13, RZ, RZ, R27 ;  /* 0x000000ffff0d7224 */ /* 0x001fe400078e001b */
[----:B------:R-:W-:Y:S02]  /*1a760*/  IMAD.MOV.U32 R12, RZ, RZ, RZ ;  /* 0x000000ffff0c7224 */ /* 0x000fe400078e00ff */
[----:B------:R-:W-:Y:S02]  /*1a770*/  IMAD.MOV.U32 R11, RZ, RZ, 0x1c1f ;  /* 0x00001c1fff0b7424 */ /* 0x000fe400078e00ff */
[----:B------:R-:W-:-:S07]  /*1a780*/  IMAD.MOV.U32 R15, RZ, RZ, -0x1 ;  /* 0xffffffffff0f7424 */ /* 0x000fce00078e00ff */
[----:B------:R-:W-:Y:S05]  /*1a790*/  WARPSYNC.COLLECTIVE R15, `(.L_x_9982) ;  /* 0x000000000f087348 */ /* 0x000fea0003c00000 */
[----:B------:R0:W1:Y:S02]  /*1a7a0*/  SHFL.IDX P6, R14, R13, R12, R11 ;  /* 0x0000000c0d0e7389 */ /* 0x00006400000c000b */
[----:B01----:R-:W-:Y:S01]  /*1a7b0*/  ENDCOLLECTIVE ;  /* 0x000000000000791b */ /* 0x003fe20003800000 */
.L_x_9982:
[----:B------:R-:W-:Y:S05]  /*1a7c0*/  BSYNC B1 ;  /* 0x0000000000017941 */ /* 0x000fea0003800000 */
.L_x_9981:
        /* <DEDUP_REMOVED lines=8> */
.L_x_9983:
[----:B------:R-:W-:Y:S01]  /*1a850*/  IMAD.MOV.U32 R13, RZ, RZ, R25 ;  /* 0x000000ffff0d7224 */ /* 0x000fe200078e0019 */
[----:B------:R-:W-:-:S07]  /*1a860*/  MOV R3, R14 ;  /* 0x0000000e00037202 */ /* 0x000fce0000000f00 */
[----:B------:R-:W-:Y:S05]  /*1a870*/  WARPSYNC.COLLECTIVE R15, `(.L_x_9984) ;  /* 0x000000000f087348 */ /* 0x000fea0003c00000 */
[----:B------:R0:W1:Y:S02]  /*1a880*/  SHFL.IDX P6, R14, R13, R12, R11 ;  /* 0x0000000c0d0e7389 */ /* 0x00006400000c000b */
[----:B01----:R-:W-:Y:S01]  /*1a890*/  ENDCOLLECTIVE ;  /* 0x000000000000791b */ /* 0x003fe20003800000 */
.L_x_9984:
[----:B------:R-:W-:Y:S02]  /*1a8a0*/  IMAD.MOV.U32 R13, RZ, RZ, R28 ;  /* 0x000000ffff0d7224 */ /* 0x000fe400078e001c */
[----:B------:R-:W-:-:S07]  /*1a8b0*/  IMAD.MOV.U32 R25, RZ, RZ, R14 ;  /* 0x000000ffff197224 */ /* 0x000fce00078e000e */
[----:B------:R-:W-:Y:S05]  /*1a8c0*/  WARPSYNC.COLLECTIVE R15, `(.L_x_9985) ;  /* 0x000000000f087348 */ /* 0x000fea0003c00000 */
[----:B------:R0:W1:Y:S02]  /*1a8d0*/  SHFL.IDX P6, R14, R13, R12, R11 ;  /* 0x0000000c0d0e7389 */ /* 0x00006400000c000b */
[----:B01----:R-:W-:Y:S01]  /*1a8e0*/  ENDCOLLECTIVE ;  /* 0x000000000000791b */ /* 0x003fe20003800000 */
.L_x_9985:
[----:B------:R-:W-:Y:S01]  /*1a8f0*/  IMAD.MOV.U32 R20, RZ, RZ, R14 ;  /* 0x000000ffff147224 */ /* 0x000fe200078e000e */
[----:B------:R-:W-:Y:S06]  /*1a900*/  BRA `(.L_x_9986) ;  /* 0xfffffecc00087947 */ /* 0x000fec000383ffff */
.L_x_9758:
[----:B0-----:R0:W1:Y:S02]  /*1a910*/  SYNCS.PHASECHK.TRANS64.TRYWAIT P0, [R19+URZ+0x22800], R6 ;  /* 0x02280006130075a7 */ /* 0x001064000800017f */
[----:B-1----:R-:W-:Y:S05]  /*1a920*/  @!P0 NANOSLEEP.SYNCS 0x989680 ;  /* 0x009896800000895d */ /* 0x002fea0003900000 */
[----:B------:R-:W1:Y:S02]  /*1a930*/  @!P0 SYNCS.PHASECHK.TRANS64 P0, [R19+URZ+0x22800], R6 ;  /* 0x02280006130085a7 */ /* 0x000e64000800007f */
[----:B-1----:R-:W-:Y:S05]  /*1a940*/  @!P0 BRA `(.L_x_9758) ;  /* 0xfffffffc00f08947 */ /* 0x002fea000383ffff */
[----:B------:R-:W-:Y:S05]  /*1a950*/  BRA `(.L_x_9987) ;  /* 0xfffffed0003c7947 */ /* 0x000fea000383ffff */
.L_x_9766:
        /* <DEDUP_REMOVED lines=8> */
.L_x_9989:
[----:B------:R-:W-:Y:S05]  /*1a9e0*/  BSYNC B1 ;  /* 0x0000000000017941 */ /* 0x000fea0003800000 */
.L_x_9988:
        /* <DEDUP_REMOVED lines=8> */
.L_x_9990:
[----:B------:R-:W-:Y:S02]  /*1aa70*/  IMAD.MOV.U32 R13, RZ, RZ, R25 ;  /* 0x000000ffff0d7224 */ /* 0x000fe400078e0019 */
[----:B------:R-:W-:-:S07]  /*1aa80*/  IMAD.MOV.U32 R3, RZ, RZ, R14 ;  /* 0x000000ffff037224 */ /* 0x000fce00078e000e */
[----:B------:R-:W-:Y:S05]  /*1aa90*/  WARPSYNC.COLLECTIVE R15, `(.L_x_9991) ;  /* 0x000000000f087348 */ /* 0x000fea0003c00000 */
[----:B------:R0:W1:Y:S02]  /*1aaa0*/  SHFL.IDX P6, R14, R13, R12, R11 ;  /* 0x0000000c0d0e7389 */ /* 0x00006400000c000b */
[----:B01----:R-:W-:Y:S01]  /*1aab0*/  ENDCOLLECTIVE ;  /* 0x000000000000791b */ /* 0x003fe20003800000 */
.L_x_9991:
[----:B------:R-:W-:Y:S02]  /*1aac0*/  IMAD.MOV.U32 R13, RZ, RZ, R28 ;  /* 0x000000ffff0d7224 */ /* 0x000fe400078e001c */
[----:B------:R-:W-:-:S07]  /*1aad0*/  IMAD.MOV.U32 R20, RZ, RZ, R14 ;  /* 0x000000ffff147224 */ /* 0x000fce00078e000e */
[----:B------:R-:W-:Y:S05]  /*1aae0*/  WARPSYNC.COLLECTIVE R15, `(.L_x_9992) ;  /* 0x000000000f087348 */ /* 0x000fea0003c00000 */
[----:B------:R0:W1:Y:S02]  /*1aaf0*/  SHFL.IDX P6, R14, R13, R12, R11 ;  /* 0x0000000c0d0e7389 */ /* 0x00006400000c000b */
[----:B01----:R-:W-:Y:S01]  /*1ab00*/  ENDCOLLECTIVE ;  /* 0x000000000000791b */ /* 0x003fe20003800000 */
.L_x_9992:
[----:B------:R-:W-:Y:S05]  /*1ab10*/  BRA `(.L_x_9993) ;  /* 0xfffffed800a47947 */ /* 0x000fea000383ffff */
.L_x_9770:
[----:B0-----:R0:W1:Y:S02]  /*1ab20*/  SYNCS.PHASECHK.TRANS64.TRYWAIT P1, [R19+URZ+0x22800], R26 ;  /* 0x0228001a130075a7 */ /* 0x001064000802017f */
[----:B-1----:R-:W-:Y:S05]  /*1ab30*/  @!P1 NANOSLEEP.SYNCS 0x989680 ;  /* 0x009896800000995d */ /* 0x002fea0003900000 */
[----:B------:R-:W1:Y:S02]  /*1ab40*/  @!P1 SYNCS.PHASECHK.TRANS64 P1, [R19+URZ+0x22800], R26 ;  /* 0x0228001a130095a7 */ /* 0x000e64000802007f */
[----:B-1----:R-:W-:Y:S05]  /*1ab50*/  @!P1 BRA `(.L_x_9770) ;  /* 0xfffffffc00f09947 */ /* 0x002fea000383ffff */
[----:B------:R-:W-:Y:S05]  /*1ab60*/  BRA `(.L_x_9994) ;  /* 0xfffffedc00887947 */ /* 0x000fea000383ffff */
.L_x_9776:
[----:B---3--:R3:W0:Y:S02]  /*1ab70*/  SYNCS.PHASECHK.TRANS64.TRYWAIT P1, [R4+URZ+0x22830], R73 ;  /* 0x02283049040075a7 */ /* 0x008624000802017f */
[----:B0-----:R-:W-:Y:S05]  /*1ab80*/  @!P1 NANOSLEEP.SYNCS 0x989680 ;  /* 0x009896800000995d */ /* 0x001fea0003900000 */
[----:B------:R-:W0:Y:S02]  /*1ab90*/  @!P1 SYNCS.PHASECHK.TRANS64 P1, [R4+URZ+0x22830], R73 ;  /* 0x02283049040095a7 */ /* 0x000e24000802007f */
[----:B0-----:R-:W-:Y:S05]  /*1aba0*/  @!P1 BRA `(.L_x_9776) ;  /* 0xfffffffc00f09947 */ /* 0x001fea000383ffff */
[----:B------:R-:W-:Y:S05]  /*1abb0*/  BRA `(.L_x_9775) ;  /* 0xfffffee800dc7947 */ /* 0x000fea000383ffff */
.L_x_9782:
[----:B-1----:R1:W2:Y:S02]  /*1abc0*/  SYNCS.PHASECHK.TRANS64.TRYWAIT P1, [R4+URZ+0x22850], R73 ;  /* 0x02285049040075a7 */ /* 0x0022a4000802017f */
[----:B--2---:R-:W-:Y:S05]  /*1abd0*/  @!P1 NANOSLEEP.SYNCS 0x989680 ;  /* 0x009896800000995d */ /* 0x004fea0003900000 */
[----:B------:R-:W2:Y:S02]  /*1abe0*/  @!P1 SYNCS.PHASECHK.TRANS64 P1, [R4+URZ+0x22850], R73 ;  /* 0x02285049040095a7 */ /* 0x000ea4000802007f */
[----:B--2---:R-:W-:Y:S05]  /*1abf0*/  @!P1 BRA `(.L_x_9782) ;  /* 0xfffffffc00f09947 */ /* 0x004fea000383ffff */
[----:B------:R-:W-:Y:S05]  /*1ac00*/  BRA `(.L_x_9781) ;  /* 0xffffff0000807947 */ /* 0x000fea000383ffff */
.L_x_9788:
[----:B-1----:R1:W2:Y:S02]  /*1ac10*/  SYNCS.PHASECHK.TRANS64.TRYWAIT P2, [R5+URZ+0x22830], R6 ;  /* 0x02283006050075a7 */ /* 0x0022a4000804017f */
[----:B--2---:R-:W-:Y:S05]  /*1ac20*/  @!P2 NANOSLEEP.SYNCS 0x989680 ;  /* 0x009896800000a95d */ /* 0x004fea0003900000 */
[----:B------:R-:W2:Y:S02]  /*1ac30*/  @!P2 SYNCS.PHASECHK.TRANS64 P2, [R5+URZ+0x22830], R6 ;  /* 0x022830060500a5a7 */ /* 0x000ea4000804007f */
[----:B--2---:R-:W-:Y:S05]  /*1ac40*/  @!P2 BRA `(.L_x_9788) ;  /* 0xfffffffc00f0a947 */ /* 0x004fea000383ffff */
[----:B------:R-:W-:Y:S05]  /*1ac50*/  BRA `(.L_x_9787) ;  /* 0xffffff0400cc7947 */ /* 0x000fea000383ffff */
.L_x_9794:
[----:B----4-:R4:W0:Y:S02]  /*1ac60*/  SYNCS.PHASECHK.TRANS64.TRYWAIT P2, [R5+URZ+0x22850], R6 ;  /* 0x02285006050075a7 */ /* 0x010824000804017f */
[----:B0-----:R-:W-:Y:S05]  /*1ac70*/  @!P2 NANOSLEEP.SYNCS 0x989680 ;  /* 0x009896800000a95d */ /* 0x001fea0003900000 */
[----:B------:R-:W0:Y:S02]  /*1ac80*/  @!P2 SYNCS.PHASECHK.TRANS64 P2, [R5+URZ+0x22850], R6 ;  /* 0x022850060500a5a7 */ /* 0x000e24000804007f */
[----:B0-----:R-:W-:Y:S05]  /*1ac90*/  @!P2 BRA `(.L_x_9794) ;  /* 0xfffffffc00f0a947 */ /* 0x001fea000383ffff */
[----:B------:R-:W-:Y:S05]  /*1aca0*/  BRA `(.L_x_9793) ;  /* 0xffffff2000347947 */ /* 0x000fea000383ffff */
.L_x_9801:
[----:B------:R-:W-:Y:S02]  /*1acb0*/  IMAD.MOV.U32 R13, RZ, RZ, R21 ;  /* 0x000000ffff0d7224 */ /* 0x000fe400078e0015 */
[----:B------:R-:W-:Y:S02]  /*1acc0*/  IMAD.MOV.U32 R12, RZ, RZ, RZ ;  /* 0x000000ffff0c7224 */ /* 0x000fe400078e00ff */
[----:B------:R-:W-:Y:S02]  /*1acd0*/  IMAD.MOV.U32 R11, RZ, RZ, 0x181f ;  /* 0x0000181fff0b7424 */ /* 0x000fe400078e00ff */
[----:B------:R-:W-:-:S07]  /*1ace0*/  IMAD.MOV.U32 R15, RZ, RZ, -0x1 ;  /* 0xffffffffff0f7424 */ /* 0x000fce00078e00ff */
[----:B-----5:R-:W-:Y:S05]  /*1acf0*/  WARPSYNC.COLLECTIVE R15, `(.L_x_9995) ;  /* 0x000000000f087348 */ /* 0x020fea0003c00000 */
[----:B------:R0:W1:Y:S02]  /*1ad00*/  SHFL.IDX P6, R14, R13, R12, R11 ;  /* 0x0000000c0d0e7389 */ /* 0x00006400000c000b */
[----:B01---5:R-:W-:Y:S01]  /*1ad10*/  ENDCOLLECTIVE ;  /* 0x000000000000791b */ /* 0x023fe20003800000 */
.L_x_9995:
[----:B------:R-:W-:Y:S02]  /*1ad20*/  IMAD.MOV.U32 R13, RZ, RZ, R3 ;  /* 0x000000ffff0d7224 */ /* 0x000fe400078e0003 */
[----:B------:R-:W-:-:S07]  /*1ad30*/  IMAD.MOV.U32 R20, RZ, RZ, R14 ;  /* 0x000000ffff147224 */ /* 0x000fce00078e000e */
[----:B------:R-:W-:Y:S05]  /*1ad40*/  WARPSYNC.COLLECTIVE R15, `(.L_x_9996) ;  /* 0x000000000f087348 */ /* 0x000fea0003c00000 */
[----:B------:R0:W1:Y:S02]  /*1ad50*/  SHFL.IDX P6, R14, R13, R12, R11 ;  /* 0x0000000c0d0e7389 */ /* 0x00006400000c000b */
[----:B01----:R-:W-:Y:S01]  /*1ad60*/  ENDCOLLECTIVE ;  /* 0x000000000000791b */ /* 0x003fe20003800000 */
.L_x_9996:
[----:B------:R-:W-:Y:S05]  /*1ad70*/  BRA `(.L_x_9997) ;  /* 0xffffff48006c7947 */ /* 0x000fea000383ffff */
.L_x_9804:
[----:B------:R-:W-:Y:S01]  /*1ad80*/  BSSY B1, `(.L_x_9998) ;  /* 0x0000008000017945 */ /* 0x000fe20003800000 */
[----:B---3--:R-:W-:Y:S01]  /*1ad90*/  IMAD.MOV.U32 R13, RZ, RZ, R21 ;  /* 0x000000ffff0d7224 */ /* 0x008fe200078e0015 */
[----:B------:R-:W-:Y:S01]  /*1ada0*/  MOV R11, 0x181f ;  /* 0x0000181f000b7802 */ /* 0x000fe20000000f00 */
[----:B------:R-:W-:Y:S02]  /*1adb0*/  IMAD.MOV.U32 R12, RZ, RZ, 0x1 ;  /* 0x00000001ff0c7424 */ /* 0x000fe400078e00ff */
[----:B------:R-:W-:-:S07]  /*1adc0*/  IMAD.MOV.U32 R15, RZ, RZ, -0x1 ;  /* 0xffffffffff0f7424 */ /* 0x000fce00078e00ff */
[----:B012--5:R-:W-:Y:S05]  /*1add0*/  WARPSYNC.COLLECTIVE R15, `(.L_x_9999) ;  /* 0x000000000f087348 */ /* 0x027fea0003c00000 */
[----:B--2---:R2:W3:Y:S02]  /*1ade0*/  SHFL.IDX P6, R14, R13, R12, R11 ;  /* 0x0000000c0d0e7389 */ /* 0x0044e400000c000b */
[----:B0123-5:R-:W-:Y:S01]  /*1adf0*/  ENDCOLLECTIVE ;  /* 0x000000000000791b */ /* 0x02ffe20003800000 */
.L_x_9999:
[----:B------:R-:W-:Y:S05]  /*1ae00*/  BSYNC B1 ;  /* 0x0000000000017941 */ /* 0x000fea0003800000 */
.L_x_9998:
        /* <DEDUP_REMOVED lines=8> */
.L_x_10000:
[----:B------:R-:W-:Y:S05]  /*1ae90*/  BRA `(.L_x_10001) ;  /* 0xffffff4800b47947 */ /* 0x000fea000383ffff */
.L_x_9807:
[----:B------:R-:W-:Y:S01]  /*1aea0*/  BSSY B1, `(.L_x_10002) ;  /* 0x0000008000017945 */ /* 0x000fe20003800000 */
[----:B------:R-:W-:Y:S02]  /*1aeb0*/  IMAD.MOV.U32 R13, RZ, RZ, R21 ;  /* 0x000000ffff0d7224 */ /* 0x000fe400078e0015 */
[----:B------:R-:W-:Y:S02]  /*1aec0*/  IMAD.MOV.U32 R12, RZ, RZ, 0x2 ;  /* 0x00000002ff0c7424 */ /* 0x000fe400078e00ff */
[----:B---3--:R-:W-:Y:S02]  /*1aed0*/  IMAD.MOV.U32 R11, RZ, RZ, 0x181f ;  /* 0x0000181fff0b7424 */ /* 0x008fe400078e00ff */
[----:B------:R-:W-:-:S07]  /*1aee0*/  IMAD.MOV.U32 R15, RZ, RZ, -0x1 ;  /* 0xffffffffff0f7424 */ /* 0x000fce00078e00ff */
[----:B012-4-:R-:W-:Y:S05]  /*1aef0*/  WARPSYNC.COLLECTIVE R15, `(.L_x_10003) ;  /* 0x000000000f087348 */ /* 0x017fea0003c00000 */
[----:B--2---:R2:W3:Y:S02]  /*1af00*/  SHFL.IDX P6, R14, R13, R12, R11 ;  /* 0x0000000c0d0e7389 */ /* 0x0044e400000c000b */
[----:B01234-:R-:W-:Y:S01]  /*1af10*/  ENDCOLLECTIVE ;  /* 0x000000000000791b */ /* 0x01ffe20003800000 */
.L_x_10003:
[----:B------:R-:W-:Y:S05]  /*1af20*/  BSYNC B1 ;  /* 0x0000000000017941 */ /* 0x000fea0003800000 */
.L_x_10002:
        /* <DEDUP_REMOVED lines=8> */
.L_x_10004:
[----:B------:R-:W-:Y:S05]  /*1afb0*/  BRA `(.L_x_10005) ;  /* 0xffffff4800fc7947 */ /* 0x000fea000383ffff */
.L_x_9810:
        /* <DEDUP_REMOVED lines=8> */
.L_x_10007:
[----:B------:R-:W-:Y:S05]  /*1b040*/  BSYNC B1 ;  /* 0x0000000000017941 */ /* 0x000fea0003800000 */
.L_x_10006:
        /* <DEDUP_REMOVED lines=8> */
.L_x_10008:
[----:B------:R-:W-:Y:S05]  /*1b0d0*/  BRA `(.L_x_10009) ;  /* 0xffffff4c00447947 */ /* 0x000fea000383ffff */
.L_x_9812:
[----:B------:R-:W-:Y:S01]  /*1b0e0*/  IMAD.MOV.U32 R13, RZ, RZ, R10 ;  /* 0x000000ffff0d7224 */ /* 0x000fe200078e000a */
[----:B------:R-:W-:Y:S01]  /*1b0f0*/  MOV R12, RZ ;  /* 0x000000ff000c7202 */ /* 0x000fe20000000f00 */
[----:B------:R-:W-:Y:S02]  /*1b100*/  IMAD.MOV.U32 R11, RZ, RZ, 0x1c1f ;  /* 0x00001c1fff0b7424 */ /* 0x000fe400078e00ff */
[----:B------:R-:W-:-:S07]  /*1b110*/  IMAD.MOV.U32 R15, RZ, RZ, -0x1 ;  /* 0xffffffffff0f7424 */ /* 0x000fce00078e00ff */
[----:B------:R-:W-:Y:S05]  /*1b120*/  WARPSYNC.COLLECTIVE R15, `(.L_x_10010) ;  /* 0x000000000f087348 */ /* 0x000fea0003c00000 */
[----:B------:R0:W1:Y:S02]  /*1b130*/  SHFL.IDX P6, R14, R13, R12, R11 ;  /* 0x0000000c0d0e7389 */ /* 0x00006400000c000b */
[----:B01----:R-:W-:Y:S01]  /*1b140*/  ENDCOLLECTIVE ;  /* 0x000000000000791b */ /* 0x003fe20003800000 */
.L_x_10010:
[----:B------:R-:W-:Y:S02]  /*1b150*/  IMAD.MOV.U32 R13, RZ, RZ, R3 ;  /* 0x000000ffff0d7224 */ /* 0x000fe400078e0003 */
[----:B------:R-:W-:-:S07]  /*1b160*/  IMAD.MOV.U32 R48, RZ, RZ, R14 ;  /* 0x000000ffff307224 */ /* 0x000fce00078e000e */
[----:B------:R-:W-:Y:S05]  /*1b170*/  WARPSYNC.COLLECTIVE R15, `(.L_x_10011) ;  /* 0x000000000f087348 */ /* 0x000fea0003c00000 */
[----:B------:R0:W1:Y:S02]  /*1b180*/  SHFL.IDX P6, R14, R13, R12, R11 ;  /* 0x0000000c0d0e7389 */ /* 0x00006400000c000b */
[----:B01----:R-:W-:Y:S01]  /*1b190*/  ENDCOLLECTIVE ;  /* 0x000000000000791b */ /* 0x003fe20003800000 */
.L_x_10011:
[----:B------:R-:W-:Y:S01]  /*1b1a0*/  IMAD.MOV.U32 R11, RZ, RZ, R14 ;  /* 0x000000ffff0b7224 */ /* 0x000fe200078e000e */
[----:B------:R-:W-:Y:S06]  /*1b1b0*/  BRA `(.L_x_10012) ;  /* 0xffffff5000447947 */ /* 0x000fec000383ffff */
.L_x_9815:
[----:B------:R-:W-:Y:S01]  /*1b1c0*/  BSSY B1, `(.L_x_10013) ;  /* 0x0000008000017945 */ /* 0x000fe20003800000 */
[----:B---3--:R-:W-:Y:S02]  /*1b1d0*/  IMAD.MOV.U32 R13, RZ, RZ, R10 ;  /* 0x000000ffff0d7224 */ /* 0x008fe400078e000a */
[----:B------:R-:W-:Y:S02]  /*1b1e0*/  IMAD.MOV.U32 R12, RZ, RZ, 0x1 ;  /* 0x00000001ff0c7424 */ /* 0x000fe400078e00ff */
[----:B--2---:R-:W-:Y:S02]  /*1b1f0*/  IMAD.MOV.U32 R11, RZ, RZ, 0x1c1f ;  /* 0x00001c1fff0b7424 */ /* 0x004fe400078e00ff */
[----:B------:R-:W-:-:S07]  /*1b200*/  IMAD.MOV.U32 R15, RZ, RZ, -0x1 ;  /* 0xffffffffff0f7424 */ /* 0x000fce00078e00ff */
[----:B01----:R-:W-:Y:S05]  /*1b210*/  WARPSYNC.COLLECTIVE R15, `(.L_x_10014) ;  /* 0x000000000f087348 */ /* 0x003fea0003c00000 */
[----:B------:R2:W3:Y:S02]  /*1b220*/  SHFL.IDX P6, R14, R13, R12, R11 ;  /* 0x0000000c0d0e7389 */ /* 0x0004e400000c000b */
[----:B0123--:R-:W-:Y:S01]  /*1b230*/  ENDCOLLECTIVE ;  /* 0x000000000000791b */ /* 0x00ffe20003800000 */
.L_x_10014:
[----:B------:R-:W-:Y:S05]  /*1b240*/  BSYNC B1 ;  /* 0x0000000000017941 */ /* 0x000fea0003800000 */
.L_x_10013:
        /* <DEDUP_REMOVED lines=8> */
.L_x_10015:
[----:B------:R-:W-:Y:S01]  /*1b2d0*/  IMAD.MOV.U32 R3, RZ, RZ, R14 ;  /* 0x000000ffff037224 */ /* 0x000fe200078e000e */
[----:B------:R-:W-:Y:S06]  /*1b2e0*/  BRA `(.L_x_10016) ;  /* 0xffffff5c001c7947 */ /* 0x000fec000383ffff */
.L_x_9819:
[----:B------:R-:W-:Y:S02]  /*1b2f0*/  IMAD.MOV.U32 R13, RZ, RZ, R20 ;  /* 0x000000ffff0d7224 */ /* 0x000fe400078e0014 */
[----:B------:R-:W-:Y:S02]  /*1b300*/  IMAD.MOV.U32 R12, RZ, RZ, RZ ;  /* 0x000000ffff0c7224 */ /* 0x000fe400078e00ff */
[----:B------:R-:W-:Y:S02]  /*1b310*/  IMAD.MOV.U32 R11, RZ, RZ, 0x181f ;  /* 0x0000181fff0b7424 */ /* 0x000fe400078e00ff */
[----:B------:R-:W-:-:S07]  /*1b320*/  IMAD.MOV.U32 R15, RZ, RZ, -0x1 ;  /* 0xffffffffff0f7424 */ /* 0x000fce00078e00ff */
[----:B01----:R-:W-:Y:S05]  /*1b330*/  WARPSYNC.COLLECTIVE R15, `(.L_x_10017) ;  /* 0x000000000f087348 */ /* 0x003fea0003c00000 */
[----:B------:R2:W3:Y:S02]  /*1b340*/  SHFL.IDX P6, R14, R13, R12, R11 ;  /* 0x0000000c0d0e7389 */ /* 0x0004e400000c000b */
[----:B0123--:R-:W-:Y:S01]  /*1b350*/  ENDCOLLECTIVE ;  /* 0x000000000000791b */ /* 0x00ffe20003800000 */
.L_x_10017:
[----:B------:R-:W-:Y:S02]  /*1b360*/  IMAD.MOV.U32 R13, RZ, RZ, R3 ;  /* 0x000000ffff0d7224 */ /* 0x000fe400078e0003 */
[----:B------:R-:W-:-:S07]  /*1b370*/  IMAD.MOV.U32 R0, RZ, RZ, R14 ;  /* 0x000000ffff007224 */ /* 0x000fce00078e000e */
[----:B------:R-:W-:Y:S05]  /*1b380*/  WARPSYNC.COLLECTIVE R15, `(.L_x_10018) ;  /* 0x000000000f087348 */ /* 0x000fea0003c00000 */
[----:B------:R0:W1:Y:S02]  /*1b390*/  SHFL.IDX P6, R14, R13, R12, R11 ;  /* 0x0000000c0d0e7389 */ /* 0x00006400000c000b */
[----:B01----:R-:W-:Y:S01]  /*1b3a0*/  ENDCOLLECTIVE ;  /* 0x000000000000791b */ /* 0x003fe20003800000 */
.L_x_10018:
[----:B------:R-:W-:Y:S05]  /*1b3b0*/  BRA `(.L_x_10019) ;  /* 0xffffff70005c7947 */ /* 0x000fea000383ffff */
.L_x_9822:
[----:B------:R-:W-:Y:S01]  /*1b3c0*/  BSSY B1, `(.L_x_10020) ;  /* 0x0000008000017945 */ /* 0x000fe20003800000 */
[----:B------:R-:W-:Y:S02]  /*1b3d0*/  IMAD.MOV.U32 R13, RZ, RZ, R20 ;  /* 0x000000ffff0d7224 */ /* 0x000fe400078e0014 */
[----:B------:R-:W-:Y:S02]  /*1b3e0*/  IMAD.MOV.U32 R12, RZ, RZ, 0x1 ;  /* 0x00000001ff0c7424 */ /* 0x000fe400078e00ff */
[----:B---3--:R-:W-:Y:S02]  /*1b3f0*/  IMAD.MOV.U32 R11, RZ, RZ, 0x181f ;  /* 0x0000181fff0b7424 */ /* 0x008fe400078e00ff */
[----:B------:R-:W-:-:S07]  /*1b400*/  IMAD.MOV.U32 R15, RZ, RZ, -0x1 ;  /* 0xffffffffff0f7424 */ /* 0x000fce00078e00ff */
[----:B012-4-:R-:W-:Y:S05]  /*1b410*/  WARPSYNC.COLLECTIVE R15, `(.L_x_10021) ;  /* 0x000000000f087348 */ /* 0x017fea0003c00000 */
[----:B----4-:R3:W4:Y:S02]  /*1b420*/  SHFL.IDX P6, R14, R13, R12, R11 ;  /* 0x0000000c0d0e7389 */ /* 0x01072400000c000b */
[----:B01234-:R-:W-:Y:S01]  /*1b430*/  ENDCOLLECTIVE ;  /* 0x000000000000791b */ /* 0x01ffe20003800000 */
.L_x_10021:
[----:B------:R-:W-:Y:S05]  /*1b440*/  BSYNC B1 ;  /* 0x0000000000017941 */ /* 0x000fea0003800000 */
.L_x_10020:
        /* <DEDUP_REMOVED lines=8> */
.L_x_10022:
[----:B------:R-:W-:Y:S05]  /*1b4d0*/  BRA `(.L_x_10023) ;  /* 0xffffff7000a87947 */ /* 0x000fea000383ffff */
.L_x_9825:
[----:B------:R-:W-:Y:S01]  /*1b4e0*/  BSSY B1, `(.L_x_10024) ;  /* 0x0000008000017945 */ /* 0x000fe20003800000 */
[----:B------:R-:W-:Y:S02]  /*1b4f0*/  IMAD.MOV.U32 R13, RZ, RZ, R20 ;  /* 0x000000ffff0d7224 */ /* 0x000fe400078e0014 */
[----:B------:R-:W-:Y:S02]  /*1b500*/  IMAD.MOV.U32 R12, RZ, RZ, 0x2 ;  /* 0x00000002ff0c7424 */ /* 0x000fe400078e00ff */
[----:B0-----:R-:W-:Y:S02]  /*1b510*/  IMAD.MOV.U32 R11, RZ, RZ, 0x181f ;  /* 0x0000181fff0b7424 */ /* 0x001fe400078e00ff */
[----:B------:R-:W-:-:S07]  /*1b520*/  IMAD.MOV.U32 R15, RZ, RZ, -0x1 ;  /* 0xffffffffff0f7424 */ /* 0x000fce00078e00ff */
[----:B-1234-:R-:W-:Y:S05]  /*1b530*/  WARPSYNC.COLLECTIVE R15, `(.L_x_10025) ;  /* 0x000000000f087348 */ /* 0x01efea0003c00000 */
[----:B----4-:R0:W4:Y:S02]  /*1b540*/  SHFL.IDX P6, R14, R13, R12, R11 ;  /* 0x0000000c0d0e7389 */ /* 0x01012400000c000b */
[----:B01234-:R-:W-:Y:S01]  /*1b550*/  ENDCOLLECTIVE ;  /* 0x000000000000791b */ /* 0x01ffe20003800000 */
.L_x_10025:
[----:B------:R-:W-:Y:S05]  /*1b560*/  BSYNC B1 ;  /* 0x0000000000017941 */ /* 0x000fea0003800000 */
.L_x_10024:
        /* <DEDUP_REMOVED lines=8> */
.L_x_10026:
[----:B------:R-:W-:Y:S05]  /*1b5f0*/  BRA `(.L_x_10027) ;  /* 0xffffff7000f07947 */ /* 0x000fea000383ffff */
.L_x_9828:
[----:B------:R-:W-:Y:S01]  /*1b600*/  BSSY B1, `(.L_x_10028) ;  /* 0x0000008000017945 */ /* 0x000fe20003800000 */
[----:B------:R-:W-:Y:S02]  /*1b610*/  IMAD.MOV.U32 R13, RZ, RZ, R20 ;  /* 0x000000ffff0d7224 */ /* 0x000fe400078e0014 */
[----:B------:R-:W-:Y:S02]  /*1b620*/  IMAD.MOV.U32 R12, RZ, RZ, 0x3 ;  /* 0x00000003ff0c7424 */ /* 0x000fe400078e00ff */
[----:B0-----:R-:W-:Y:S02]  /*1b630*/  IMAD.MOV.U32 R11, RZ, RZ, 0x181f ;  /* 0x0000181fff0b7424 */ /* 0x001fe400078e00ff */
[----:B------:R-:W-:-:S07]  /*1b640*/  IMAD.MOV.U32 R15, RZ, RZ, -0x1 ;  /* 0xffffffffff0f7424 */ /* 0x000fce00078e00ff */
[----:B-1234-:R-:W-:Y:S05]  /*1b650*/  WARPSYNC.COLLECTIVE R15, `(.L_x_10029) ;  /* 0x000000000f087348 */ /* 0x01efea0003c00000 */
[----:B------:R0:W0:Y:S02]  /*1b660*/  SHFL.IDX P6, R14, R13, R12, R11 ;  /* 0x0000000c0d0e7389 */ /* 0x00002400000c000b */
[----:B01234-:R-:W-:Y:S01]  /*1b670*/  ENDCOLLECTIVE ;  /* 0x000000000000791b */ /* 0x01ffe20003800000 */
.L_x_10029:
[----:B------:R-:W-:Y:S05]  /*1b680*/  BSYNC B1 ;  /* 0x0000000000017941 */ /* 0x000fea0003800000 */
.L_x_10028:
        /* <DEDUP_REMOVED lines=8> */
.L_x_10030:
[----:B------:R-:W-:Y:S05]  /*1b710*/  BRA `(.L_x_10031) ;  /* 0xffffff7400387947 */ /* 0x000fea000383ffff */
.L_x_9845:
[----:B------:R-:W0:Y:S01]  /*1b720*/  S2R R9, SR_TID.X ;  /* 0x0000000000097919 */ /* 0x000e220000002100 */
[----:B------:R-:W-:Y:S01]  /*1b730*/  BSSY B1, `(.L_x_10032) ;  /* 0x000000a000017945 */ /* 0x000fe20003800000 */
[----:B------:R-:W-:Y:S01]  /*1b740*/  IMAD.MOV.U32 R12, RZ, RZ, RZ ;  /* 0x000000ffff0c7224 */ /* 0x000fe200078e00ff */
[----:B------:R-:W-:Y:S01]  /*1b750*/  MOV R15, 0xffffffff ;  /* 0xffffffff000f7802 */ /* 0x000fe20000000f00 */
[----:B------:R-:W-:Y:S01]  /*1b760*/  IMAD.MOV.U32 R11, RZ, RZ, 0x1f ;  /* 0x0000001fff0b7424 */ /* 0x000fe200078e00ff */
[----:B0-----:R-:W-:-:S04]  /*1b770*/  SHF.R.U32.HI R9, RZ, 0x5, R9 ;  /* 0x00000005ff097819 */ /* 0x001fc80000011609 */
[----:B------:R-:W-:-:S05]  /*1b780*/  LOP3.LUT R9, R9, 0x3, RZ, 0xc0, !PT ;  /* 0x0000000309097812 */ /* 0x000fca00078ec0ff */
[----:B------:R-:W-:-:S07]  /*1b790*/  IMAD.MOV.U32 R13, RZ, RZ, R9 ;  /* 0x000000ffff0d7224 */ /* 0x000fce00078e0009 */
[----:B------:R-:W-:Y:S05]  /*1b7a0*/  WARPSYNC.COLLECTIVE R15, `(.L_x_10033) ;  /* 0x000000000f087348 */ /* 0x000fea0003c00000 */
[----:B------:R0:W1:Y:S02]  /*1b7b0*/  SHFL.IDX P6, R14, R13, R12, R11 ;  /* 0x0000000c0d0e7389 */ /* 0x00006400000c000b */
[----:B01----:R-:W-:Y:S01]  /*1b7c0*/  ENDCOLLECTIVE ;  /* 0x000000000000791b */ /* 0x003fe20003800000 */
.L_x_10033:
[----:B------:R-:W-:Y:S05]  /*1b7d0*/  BSYNC B1 ;  /* 0x0000000000017941 */ /* 0x000fea0003800000 */
.L_x_10032:
[----:B------:R-:W-:Y:S05]  /*1b7e0*/  BRA `(.L_x_10034) ;  /* 0xffffff8c00487947 */ /* 0x000fea000383ffff */
.L_x_9847:
[----:B------:R-:W-:Y:S01]  /*1b7f0*/  BSSY B1, `(.L_x_10035) ;  /* 0x0000006000017945 */ /* 0x000fe20003800000 */
[----:B------:R-:W-:-:S07]  /*1b800*/  IMAD.MOV.U32 R15, RZ, RZ, -0x1 ;  /* 0xffffffffff0f7424 */ /* 0x000fce00078e00ff */
[----:B0-----:R-:W-:Y:S05]  /*1b810*/  WARPSYNC.COLLECTIVE R15, `(.L_x_10036) ;  /* 0x000000000f0c7348 */ /* 0x001fea0003c00000 */
[----:B------:R-:W-:Y:S02]  /*1b820*/  ELECT P6, UR62, PT ;  /* 0x00000000003e782f */ /* 0x000fe400038c0000 */
[----:B------:R-:W-:Y:S01]  /*1b830*/  MOV R14, UR62 ;  /* 0x0000003e000e7c02 */ /* 0x000fe20008000f00 */
[----:B0-----:R-:W-:Y:S10]  /*1b840*/  ENDCOLLECTIVE ;  /* 0x000000000000791b */ /* 0x001ff40003800000 */
.L_x_10036:
[----:B------:R-:W-:Y:S05]  /*1b850*/  BSYNC B1 ;  /* 0x0000000000017941 */ /* 0x000fea0003800000 */
.L_x_10035:
[----:B------:R-:W-:Y:S05]  /*1b860*/  BRA `(.L_x_9846) ;  /* 0xffffff8c00407947 */ /* 0x000fea000383ffff */
.L_x_9849:
[----:B0-----:R0:W1:Y:S02]  /*1b870*/  SYNCS.PHASECHK.TRANS64.TRYWAIT P0, [R22+URZ+0x22820], R3 ;  /* 0x02282003160075a7 */ /* 0x001064000800017f */
[----:B-1----:R-:W-:Y:S05]  /*1b880*/  @!P0 NANOSLEEP.SYNCS 0x989680 ;  /* 0x009896800000895d */ /* 0x002fea0003900000 */
[----:B------:R-:W1:Y:S02]  /*1b890*/  @!P0 SYNCS.PHASECHK.TRANS64 P0, [R22+URZ+0x22820], R3 ;  /* 0x02282003160085a7 */ /* 0x000e64000800007f */
[----:B-1----:R-:W-:Y:S05]  /*1b8a0*/  @!P0 BRA `(.L_x_9849) ;  /* 0xfffffffc00f08947 */ /* 0x002fea000383ffff */
[----:B------:R-:W-:Y:S05]  /*1b8b0*/  BRA `(.L_x_10037) ;  /* 0xffffff8c00507947 */ /* 0x000fea000383ffff */
.L_x_9853:
[----:B0-----:R0:W1:Y:S02]  /*1b8c0*/  SYNCS.PHASECHK.TRANS64.TRYWAIT P0, [R3+URZ+0x228a0], R8 ;  /* 0x0228a008030075a7 */ /* 0x001064000800017f */
[----:B-1----:R-:W-:Y:S05]  /*1b8d0*/  @!P0 NANOSLEEP.SYNCS 0x989680 ;  /* 0x009896800000895d */ /* 0x002fea0003900000 */
[----:B------:R-:W1:Y:S02]  /*1b8e0*/  @!P0 SYNCS.PHASECHK.TRANS64 P0, [R3+URZ+0x228a0], R8 ;  /* 0x0228a008030085a7 */ /* 0x000e64000800007f */
[----:B-1----:R-:W-:Y:S05]  /*1b8f0*/  @!P0 BRA `(.L_x_9853) ;  /* 0xfffffffc00f08947 */ /* 0x002fea000383ffff */
[----:B------:R-:W-:Y:S05]  /*1b900*/  BRA `(.L_x_10038) ;  /* 0xffffff8c00687947 */ /* 0x000fea000383ffff */
.L_x_9858:
[----:B-1----:R1:W2:Y:S02]  /*1b910*/  SYNCS.PHASECHK.TRANS64.TRYWAIT P0, [R3+URZ+0x228c0], R8 ;  /* 0x0228c008030075a7 */ /* 0x0022a4000800017f */
[----:B--2---:R-:W-:Y:S05]  /*1b920*/  @!P0 NANOSLEEP.SYNCS 0x989680 ;  /* 0x009896800000895d */ /* 0x004fea0003900000 */
[----:B------:R-:W2:Y:S02]  /*1b930*/  @!P0 SYNCS.PHASECHK.TRANS64 P0, [R3+URZ+0x228c0], R8 ;  /* 0x0228c008030085a7 */ /* 0x000ea4000800007f */
[----:B--2---:R-:W-:Y:S05]  /*1b940*/  @!P0 BRA `(.L_x_9858) ;  /* 0xfffffffc00f08947 */ /* 0x004fea000383ffff */
[----:B------:R-:W-:Y:S05]  /*1b950*/  BRA `(.L_x_10039) ;  /* 0xffffff8c00e47947 */ /* 0x000fea000383ffff */
.L_x_9868:
[----:B0-----:R0:W1:Y:S02]  /*1b960*/  SYNCS.PHASECHK.TRANS64.TRYWAIT P2, [R8+URZ+0x228a0], R2 ;  /* 0x0228a002080075a7 */ /* 0x001064000804017f */
[----:B-1----:R-:W-:Y:S05]  /*1b970*/  @!P2 NANOSLEEP.SYNCS 0x989680 ;  /* 0x009896800000a95d */ /* 0x002fea0003900000 */
[----:B------:R-:W1:Y:S02]  /*1b980*/  @!P2 SYNCS.PHASECHK.TRANS64 P2, [R8+URZ+0x228a0], R2 ;  /* 0x0228a0020800a5a7 */ /* 0x000e64000804007f */
[----:B-1----:R-:W-:Y:S05]  /*1b990*/  @!P2 BRA `(.L_x_9868) ;  /* 0xfffffffc00f0a947 */ /* 0x002fea000383ffff */
[----:B------:R-:W-:Y:S05]  /*1b9a0*/  BRA `(.L_x_10040) ;  /* 0xffffff9400587947 */ /* 0x000fea000383ffff */
.L_x_9873:
[----:B-1----:R1:W2:Y:S02]  /*1b9b0*/  SYNCS.PHASECHK.TRANS64.TRYWAIT P2, [R8+URZ+0x228c0], R2 ;  /* 0x0228c002080075a7 */ /* 0x0022a4000804017f */
[----:B--2---:R-:W-:Y:S05]  /*1b9c0*/  @!P2 NANOSLEEP.SYNCS 0x989680 ;  /* 0x009896800000a95d */ /* 0x004fea0003900000 */
[----:B------:R-:W2:Y:S02]  /*1b9d0*/  @!P2 SYNCS.PHASECHK.TRANS64 P2, [R8+URZ+0x228c0], R2 ;  /* 0x0228c0020800a5a7 */ /* 0x000ea4000804007f */
[----:B--2---:R-:W-:Y:S05]  /*1b9e0*/  @!P2 BRA `(.L_x_9873) ;  /* 0xfffffffc00f0a947 */ /* 0x004fea000383ffff */
[----:B------:R-:W-:Y:S05]  /*1b9f0*/  BRA `(.L_x_10041) ;  /* 0xffffff9400d07947 */ /* 0x000fea000383ffff */
.L_x_9891:
        /* <DEDUP_REMOVED lines=8> */
[----:B-1---5:R-:W-:Y:S05]  /*1ba80*/  WARPSYNC.COLLECTIVE R15, `(.L_x_10043) ;  /* 0x000000000f087348 */ /* 0x022fea0003c00000 */
[----:B------:R0:W2:Y:S02]  /*1ba90*/  SHFL.IDX P6, R14, R13, R12, R11 ;  /* 0x0000000c0d0e7389 */ /* 0x0000a400000c000b */
[----:B012--5:R-:W-:Y:S01]  /*1baa0*/  ENDCOLLECTIVE ;  /* 0x000000000000791b */ /* 0x027fe20003800000 */
.L_x_10043:
[----:B------:R-:W-:Y:S05]  /*1bab0*/  BSYNC B0 ;  /* 0x0000000000007941 */ /* 0x000fea0003800000 */
.L_x_10042:
[----:B------:R-:W-:Y:S05]  /*1bac0*/  BRA `(.L_x_10044) ;  /* 0xffffffa400e47947 */ /* 0x000fea000383ffff */
.L_x_9894:
[----:B--2---:R2:W3:Y:S02]  /*1bad0*/  SYNCS.PHASECHK.TRANS64.TRYWAIT P0, [R31+URZ+0x22840], R0 ;  /* 0x022840001f0075a7 */ /* 0x0044e4000800017f */
[----:B---3--:R-:W-:Y:S05]  /*1bae0*/  @!P0 NANOSLEEP.SYNCS 0x989680 ;  /* 0x009896800000895d */ /* 0x008fea0003900000 */
[----:B------:R-:W3:Y:S02]  /*1baf0*/  @!P0 SYNCS.PHASECHK.TRANS64 P0, [R31+URZ+0x22840], R0 ;  /* 0x022840001f0085a7 */ /* 0x000ee4000800007f */
[----:B---3--:R-:W-:Y:S05]  /*1bb00*/  @!P0 BRA `(.L_x_9894) ;  /* 0xfffffffc00f08947 */ /* 0x008fea000383ffff */
[----:B------:R-:W-:Y:S05]  /*1bb10*/  BRA `(.L_x_10045) ;  /* 0xffffffa8000c7947 */ /* 0x000fea000383ffff */
.L_x_9895:
        /* <DEDUP_REMOVED lines=8> */
.L_x_10047:
[----:B------:R-:W-:Y:S05]  /*1bba0*/  BSYNC B0 ;  /* 0x0000000000007941 */ /* 0x000fea0003800000 */
.L_x_10046:
        /* <DEDUP_REMOVED lines=9> */
.L_x_10048:
[----:B------:R-:W-:Y:S02]  /*1bc40*/  IMAD.MOV.U32 R13, RZ, RZ, R4 ;  /* 0x000000ffff0d7224 */ /* 0x000fe400078e0004 */
[----:B------:R-:W-:Y:S02]  /*1bc50*/  IMAD.MOV.U32 R12, RZ, RZ, 0x1 ;  /* 0x00000001ff0c7424 */ /* 0x000fe400078e00ff */
[----:B------:R-:W-:-:S07]  /*1bc60*/  IMAD.MOV.U32 R3, RZ, RZ, R14 ;  /* 0x000000ffff037224 */ /* 0x000fce00078e000e */
[----:B------:R-:W-:Y:S05]  /*1bc70*/  WARPSYNC.COLLECTIVE R15, `(.L_x_10049) ;  /* 0x000000000f087348 */ /* 0x000fea0003c00000 */
[----:B------:R0:W1:Y:S02]  /*1bc80*/  SHFL.IDX P6, R14, R13, R12, R11 ;  /* 0x0000000c0d0e7389 */ /* 0x00006400000c000b */
[----:B01----:R-:W-:Y:S01]  /*1bc90*/  ENDCOLLECTIVE ;  /* 0x000000000000791b */ /* 0x003fe20003800000 */
.L_x_10049:
        /* <DEDUP_REMOVED lines=15> */
.L_x_10050:
[----:B------:R-:W-:Y:S02]  /*1bd90*/  @P0 IMAD R6, R5, 0x2, R22 ;  /* 0x0000000205060824 */ /* 0x000fe400078e0216 */
[----:B------:R-:W-:Y:S01]  /*1bda0*/  IMAD.MOV.U32 R13, RZ, RZ, R4 ;  /* 0x000000ffff0d7224 */ /* 0x000fe200078e0004 */
[----:B------:R-:W-:Y:S01]  /*1bdb0*/  MOV R12, 0x2 ;  /* 0x00000002000c7802 */ /* 0x000fe20000000f00 */
[----:B------:R-:W-:-:S07]  /*1bdc0*/  IMAD.MOV.U32 R3, RZ, RZ, R14 ;  /* 0x000000ffff037224 */ /* 0x000fce00078e000e */
[----:B------:R-:W-:Y:S05]  /*1bdd0*/  WARPSYNC.COLLECTIVE R15, `(.L_x_10051) ;  /* 0x000000000f087348 */ /* 0x000fea0003c00000 */
[----:B------:R0:W1:Y:S02]  /*1bde0*/  SHFL.IDX P6, R14, R13, R12, R11 ;  /* 0x0000000c0d0e7389 */ /* 0x00006400000c000b */
[----:B01----:R-:W-:Y:S01]  /*1bdf0*/  ENDCOLLECTIVE ;  /* 0x000000000000791b */ /* 0x003fe20003800000 */
.L_x_10051:
        /* <DEDUP_REMOVED lines=15> */
.L_x_10052:
[----:B------:R-:W-:Y:S02]  /*1bef0*/  @P0 IMAD R6, R5, 0x2, R22 ;  /* 0x0000000205060824 */ /* 0x000fe400078e0216 */
[----:B------:R-:W-:Y:S02]  /*1bf00*/  IMAD.MOV.U32 R13, RZ, RZ, R4 ;  /* 0x000000ffff0d7224 */ /* 0x000fe400078e0004 */
[----:B------:R-:W-:Y:S02]  /*1bf10*/  IMAD.MOV.U32 R12, RZ, RZ, 0x3 ;  /* 0x00000003ff0c7424 */ /* 0x000fe400078e00ff */
[----:B------:R-:W-:-:S07]  /*1bf20*/  IMAD.MOV.U32 R3, RZ, RZ, R14 ;  /* 0x000000ffff037224 */ /* 0x000fce00078e000e */
[----:B------:R-:W-:Y:S05]  /*1bf30*/  WARPSYNC.COLLECTIVE R15, `(.L_x_10053) ;  /* 0x000000000f087348 */ /* 0x000fea0003c00000 */
[----:B------:R0:W1:Y:S02]  /*1bf40*/  SHFL.IDX P6, R14, R13, R12, R11 ;  /* 0x0000000c0d0e7389 */ /* 0x00006400000c000b */
[----:B01----:R-:W-:Y:S01]  /*1bf50*/  ENDCOLLECTIVE ;  /* 0x000000000000791b */ /* 0x003fe20003800000 */
.L_x_10053:
        /* <DEDUP_REMOVED lines=15> */
.L_x_10054:
[----:B------:R-:W-:Y:S01]  /*1c050*/  @P0 IMAD R6, R5, 0x2, R22 ;  /* 0x0000000205060824 */ /* 0x000fe200078e0216 */
[----:B------:R-:W-:Y:S01]  /*1c060*/  MOV R13, R4 ;  /* 0x00000004000d7202 */ /* 0x000fe20000000f00 */
[----:B------:R-:W-:Y:S02]  /*1c070*/  IMAD.MOV.U32 R12, RZ, RZ, 0x4 ;  /* 0x00000004ff0c7424 */ /* 0x000fe400078e00ff */
[----:B------:R-:W-:-:S07]  /*1c080*/  IMAD.MOV.U32 R3, RZ, RZ, R14 ;  /* 0x000000ffff037224 */ /* 0x000fce00078e000e */
[----:B------:R-:W-:Y:S05]  /*1c090*/  WARPSYNC.COLLECTIVE R15, `(.L_x_10055) ;  /* 0x000000000f087348 */ /* 0x000fea0003c00000 */
[----:B------:R0:W1:Y:S02]  /*1c0a0*/  SHFL.IDX P6, R14, R13, R12, R11 ;  /* 0x0000000c0d0e7389 */ /* 0x00006400000c000b */
[----:B01----:R-:W-:Y:S01]  /*1c0b0*/  ENDCOLLECTIVE ;  /* 0x000000000000791b */ /* 0x003fe20003800000 */
.L_x_10055:
        /* <DEDUP_REMOVED lines=15> */
.L_x_10056:
[----:B------:R-:W-:Y:S02]  /*1c1b0*/  @P0 IMAD R6, R5, 0x2, R22 ;  /* 0x0000000205060824 */ /* 0x000fe400078e0216 */
[----:B------:R-:W-:Y:S02]  /*1c1c0*/  IMAD.MOV.U32 R13, RZ, RZ, R4 ;  /* 0x000000ffff0d7224 */ /* 0x000fe400078e0004 */
[----:B------:R-:W-:Y:S02]  /*1c1d0*/  IMAD.MOV.U32 R12, RZ, RZ, 0x5 ;  /* 0x00000005ff0c7424 */ /* 0x000fe400078e00ff */
[----:B------:R-:W-:-:S07]  /*1c1e0*/  IMAD.MOV.U32 R3, RZ, RZ, R14 ;  /* 0x000000ffff037224 */ /* 0x000fce00078e000e */
[----:B------:R-:W-:Y:S05]  /*1c1f0*/  WARPSYNC.COLLECTIVE R15, `(.L_x_10057) ;  /* 0x000000000f087348 */ /* 0x000fea0003c00000 */
[----:B------:R0:W1:Y:S02]  /*1c200*/  SHFL.IDX P6, R14, R13, R12, R11 ;  /* 0x0000000c0d0e7389 */ /* 0x00006400000c000b */
[----:B01----:R-:W-:Y:S01]  /*1c210*/  ENDCOLLECTIVE ;  /* 0x000000000000791b */ /* 0x003fe20003800000 */
.L_x_10057:
        /* <DEDUP_REMOVED lines=10> */
.L_x_10058:
[----:B------:R-:W-:Y:S01]  /*1c2c0*/  @!PT LDS RZ, [RZ] ;  /* 0x00000000fffff984 */ /* 0x000fe20000000800 */
[----:B------:R-:W-:Y:S01]  /*1c2d0*/  @!PT LDS RZ, [RZ] ;  /* 0x00000000fffff984 */ /* 0x000fe20000000800 */
[----:B------:R-:W-:Y:S01]  /*1c2e0*/  @!PT LDS RZ, [RZ] ;  /* 0x00000000fffff984 */ /* 0x000fe20000000800 */
[----:B------:R0:W-:Y:S01]  /*1c2f0*/  @P0 LDGSTS.E.BYPASS.LTC128B.128 [R6+0x1e400], desc[UR40][R2.64], !P2 ;  /* 0x1e40000002060fae */ /* 0x0001e2000d101d68 */
[----:B------:R-:W-:Y:S01]  /*1c300*/  IMAD.MOV.U32 R0, RZ, RZ, R14 ;  /* 0x000000ffff007224 */ /* 0x000fe200078e000e */
[----:B------:R-:W-:Y:S06]  /*1c310*/  BRA `(.L_x_10059) ;  /* 0xffffffa400647947 */ /* 0x000fec000383ffff */
.L_x_9900:
[----:B------:R-:W-:Y:S01]  /*1c320*/  IMAD.MOV.U32 R13, RZ, RZ, R4 ;  /* 0x000000ffff0d7224 */ /* 0x000fe200078e0004 */
[----:B------:R-:W-:Y:S01]  /*1c330*/  MOV R12, RZ ;  /* 0x000000ff000c7202 */ /* 0x000fe20000000f00 */
[----:B------:R-:W-:Y:S02]  /*1c340*/  IMAD.MOV.U32 R11, RZ, RZ, 0x181f ;  /* 0x0000181fff0b7424 */ /* 0x000fe400078e00ff */
[----:B------:R-:W-:Y:S02]  /*1c350*/  IMAD.MOV.U32 R15, RZ, RZ, -0x1 ;  /* 0xffffffffff0f7424 */ /* 0x000fe400078e00ff */
[----:B-----5:R-:W-:Y:S02]  /*1c360*/  IMAD R5, R20, R7, RZ ;  /* 0x0000000714057224 */ /* 0x020fe400078e02ff */
[----:B------:R-:W-:-:S07]  /*1c370*/  IMAD.IADD R17, R10, 0x1, R17 ;  /* 0x000000010a117824 */ /* 0x000fce00078e0211 */
[----:B------:R-:W-:Y:S05]  /*1c380*/  WARPSYNC.COLLECTIVE R15, `(.L_x_10060) ;  /* 0x000000000f087348 */ /* 0x000fea0003c00000 */
[----:B------:R0:W1:Y:S02]  /*1c390*/  SHFL.IDX P6, R14, R13, R12, R11 ;  /* 0x0000000c0d0e7389 */ /* 0x00006400000c000b */
[----:B01----:R-:W-:Y:S01]  /*1c3a0*/  ENDCOLLECTIVE ;  /* 0x000000000000791b */ /* 0x003fe20003800000 */
.L_x_10060:
[C---:B------:R-:W-:Y:S01]  /*1c3b0*/  VIADD R6, R17.reuse, 0x10 ;  /* 0x0000001011067836 */ /* 0x040fe20000000000 */
[----:B------:R-:W-:Y:S01]  /*1c3c0*/  ISETP.GE.AND P0, PT, R17, R5, PT ;  /* 0x000000051100720c */ /* 0x000fe20003f06270 */
[----:B------:R-:W-:Y:S02]  /*1c3d0*/  IMAD.MOV.U32 R13, RZ, RZ, R0 ;  /* 0x000000ffff0d7224 */ /* 0x000fe400078e0000 */
[----:B------:R-:W-:-:S10]  /*1c3e0*/  IMAD.MOV.U32 R2, RZ, RZ, R14 ;  /* 0x000000ffff027224 */ /* 0x000fd400078e000e */
[----:B------:R-:W-:Y:S05]  /*1c3f0*/  WARPSYNC.COLLECTIVE R15, `(.L_x_10061) ;  /* 0x000000000f087348 */ /* 0x000fea0003c00000 */
[----:B------:R0:W1:Y:S02]  /*1c400*/  SHFL.IDX P6, R14, R13, R12, R11 ;  /* 0x0000000c0d0e7389 */ /* 0x00006400000c000b */
[----:B01----:R-:W-:Y:S01]  /*1c410*/  ENDCOLLECTIVE ;  /* 0x000000000000791b */ /* 0x003fe20003800000 */
.L_x_10061:
[----:B------:R-:W-:Y:S02]  /*1c420*/  IMAD.MOV.U32 R13, RZ, RZ, R4 ;  /* 0x000000ffff0d7224 */ /* 0x000fe400078e0004 */
[----:B------:R-:W-:Y:S02]  /*1c430*/  IMAD.MOV.U32 R12, RZ, RZ, 0x1 ;  /* 0x00000001ff0c7424 */ /* 0x000fe400078e00ff */
[----:B------:R-:W-:-:S07]  /*1c440*/  IMAD.MOV.U32 R3, RZ, RZ, R14 ;  /* 0x000000ffff037224 */ /* 0x000fce00078e000e */
[----:B------:R-:W-:Y:S05]  /*1c450*/  WARPSYNC.COLLECTIVE R15, `(.L_x_10062) ;  /* 0x000000000f087348 */ /* 0x000fea0003c00000 */
[----:B------:R0:W1:Y:S02]  /*1c460*/  SHFL.IDX P6, R14, R13, R12, R11 ;  /* 0x0000000c0d0e7389 */ /* 0x00006400000c000b */
[----:B01----:R-:W-:Y:S01]  /*1c470*/  ENDCOLLECTIVE ;  /* 0x000000000000791b */ /* 0x003fe20003800000 */
.L_x_10062:
        /* <DEDUP_REMOVED lines=15> */
.L_x_10063:
[----:B------:R-:W-:Y:S02]  /*1c570*/  IMAD.MOV.U32 R13, RZ, RZ, R4 ;  /* 0x000000ffff0d7224 */ /* 0x000fe400078e0004 */
[----:B------:R-:W-:Y:S01]  /*1c580*/  IMAD.MOV.U32 R12, RZ, RZ, 0x2 ;  /* 0x00000002ff0c7424 */ /* 0x000fe200078e00ff */
[----:B------:R-:W-:-:S07]  /*1c590*/  MOV R3, R14 ;  /* 0x0000000e00037202 */ /* 0x000fce0000000f00 */
[----:B------:R-:W-:Y:S05]  /*1c5a0*/  WARPSYNC.COLLECTIVE R15, `(.L_x_10064) ;  /* 0x000000000f087348 */ /* 0x000fea0003c00000 */
[----:B------:R0:W1:Y:S02]  /*1c5b0*/  SHFL.IDX P6, R14, R13, R12, R11 ;  /* 0x0000000c0d0e7389 */ /* 0x00006400000c000b */
[----:B01----:R-:W-:Y:S01]  /*1c5c0*/  ENDCOLLECTIVE ;  /* 0x000000000000791b */ /* 0x003fe20003800000 */
.L_x_10064:
        /* <DEDUP_REMOVED lines=16> */
.L_x_10065:
[----:B------:R-:W-:Y:S02]  /*1c6d0*/  IMAD.MOV.U32 R13, RZ, RZ, R4 ;  /* 0x000000ffff0d7224 */ /* 0x000fe400078e0004 */
[----:B------:R-:W-:Y:S02]  /*1c6e0*/  IMAD.MOV.U32 R12, RZ, RZ, 0x3 ;  /* 0x00000003ff0c7424 */ /* 0x000fe400078e00ff */
[----:B------:R-:W-:-:S07]  /*1c6f0*/  IMAD.MOV.U32 R3, RZ, RZ, R14 ;  /* 0x000000ffff037224 */ /* 0x000fce00078e000e */
[----:B------:R-:W-:Y:S05]  /*1c700*/  WARPSYNC.COLLECTIVE R15, `(.L_x_10066) ;  /* 0x000000000f087348 */ /* 0x000fea0003c00000 */
[----:B------:R0:W1:Y:S02]  /*1c710*/  SHFL.IDX P6, R14, R13, R12, R11 ;  /* 0x0000000c0d0e7389 */ /* 0x00006400000c000b */
[----:B01----:R-:W-:Y:S01]  /*1c720*/  ENDCOLLECTIVE ;  /* 0x000000000000791b */ /* 0x003fe20003800000 */
.L_x_10066:
[----:B------:R-:W-:-:S05]  /*1c730*/  @!P0 LEA R3, P2, R9, R3, 0x1 ;  /* 0x0000000309038211 */ /* 0x000fca00078408ff */
[----:B------:R-:W-:-:S05]  /*1c740*/  @!P0 IMAD.X R2, RZ, RZ, R2, P2 ;  /* 0x000000ffff028224 */ /* 0x000fca00010e0602 */
[----:B------:R-:W-:Y:S02]  /*1c750*/  @!P0 LOP3.LUT R3, R3, R2, RZ, 0x3c, !PT ;  /* 0x0000000203038212 */ /* 0x000fe400078e3cff */
[----:B------:R-:W-:Y:S02]  /*1c760*/  MOV R13, R0 ;  /* 0x00000000000d7202 */ /* 0x000fe40000000f00 */
        /* <DEDUP_REMOVED lines=12> */
.L_x_10067:
[----:B------:R-:W-:Y:S02]  /*1c830*/  IMAD.MOV.U32 R13, RZ, RZ, R4 ;  /* 0x000000ffff0d7224 */ /* 0x000fe400078e0004 */
[----:B------:R-:W-:Y:S02]  /*1c840*/  IMAD.MOV.U32 R12, RZ, RZ, 0x4 ;  /* 0x00000004ff0c7424 */ /* 0x000fe400078e00ff */
[----:B------:R-:W-:-:S07]  /*1c850*/  IMAD.MOV.U32 R3, RZ, RZ, R14 ;  /* 0x000000ffff037224 */ /* 0x000fce00078e000e */
[----:B------:R-:W-:Y:S05]  /*1c860*/  WARPSYNC.COLLECTIVE R15, `(.L_x_10068) ;  /* 0x000000000f087348 */ /* 0x000fea0003c00000 */
[----:B------:R0:W1:Y:S02]  /*1c870*/  SHFL.IDX P6, R14, R13, R12, R11 ;  /* 0x0000000c0d0e7389 */ /* 0x00006400000c000b */
[----:B01----:R-:W-:Y:S01]  /*1c880*/  ENDCOLLECTIVE ;  /* 0x000000000000791b */ /* 0x003fe20003800000 */
.L_x_10068:
        /* <DEDUP_REMOVED lines=16> */
.L_x_10069:
[----:B------:R-:W-:Y:S02]  /*1c990*/  IMAD.MOV.U32 R13, RZ, RZ, R4 ;  /* 0x000000ffff0d7224 */ /* 0x000fe400078e0004 */
[----:B------:R-:W-:Y:S02]  /*1c9a0*/  IMAD.MOV.U32 R12, RZ, RZ, 0x5 ;  /* 0x00000005ff0c7424 */ /* 0x000fe400078e00ff */
[----:B------:R-:W-:-:S07]  /*1c9b0*/  IMAD.MOV.U32 R3, RZ, RZ, R14 ;  /* 0x000000ffff037224 */ /* 0x000fce00078e000e */
[----:B------:R-:W-:Y:S05]  /*1c9c0*/  WARPSYNC.COLLECTIVE R15, `(.L_x_10070) ;  /* 0x000000000f087348 */ /* 0x000fea0003c00000 */
[----:B------:R0:W1:Y:S02]  /*1c9d0*/  SHFL.IDX P6, R14, R13, R12, R11 ;  /* 0x0000000c0d0e7389 */ /* 0x00006400000c000b */
[----:B01----:R-:W-:Y:S01]  /*1c9e0*/  ENDCOLLECTIVE ;  /* 0x000000000000791b */ /* 0x003fe20003800000 */
.L_x_10070:
        /* <DEDUP_REMOVED lines=11> */
[----:B------:R-:W-:Y:S02]  /*1caa0*/  ISETP.GE.AND P0, PT, R2, R5, PT ;  /* 0x000000050200720c */ /* 0x000fe40003f06270 */
[----:B------:R-:W-:-:S11]  /*1cab0*/  MOV R2, R14 ;  /* 0x0000000e00027202 */ /* 0x000fd60000000f00 */
[----:B------:R-:W-:Y:S05]  /*1cac0*/  WARPSYNC.COLLECTIVE R15, `(.L_x_10071) ;  /* 0x000000000f087348 */ /* 0x000fea0003c00000 */
[----:B------:R0:W1:Y:S02]  /*1cad0*/  SHFL.IDX P6, R14, R13, R12, R11 ;  /* 0x0000000c0d0e7389 */ /* 0x00006400000c000b */
[----:B01----:R-:W-:Y:S01]  /*1cae0*/  ENDCOLLECTIVE ;  /* 0x000000000000791b */ /* 0x003fe20003800000 */
.L_x_10071:
[----:B------:R-:W-:Y:S02]  /*1caf0*/  IMAD.MOV.U32 R13, RZ, RZ, R4 ;  /* 0x000000ffff0d7224 */ /* 0x000fe400078e0004 */
[----:B------:R-:W-:Y:S02]  /*1cb00*/  IMAD.MOV.U32 R12, RZ, RZ, 0x6 ;  /* 0x00000006ff0c7424 */ /* 0x000fe400078e00ff */
[----:B------:R-:W-:-:S07]  /*1cb10*/  IMAD.MOV.U32 R3, RZ, RZ, R14 ;  /* 0x000000ffff037224 */ /* 0x000fce00078e000e */
[----:B------:R-:W-:Y:S05]  /*1cb20*/  WARPSYNC.COLLECTIVE R15, `(.L_x_10072) ;  /* 0x000000000f087348 */ /* 0x000fea0003c00000 */
[----:B------:R0:W1:Y:S02]  /*1cb30*/  SHFL.IDX P6, R14, R13, R12, R11 ;  /* 0x0000000c0d0e7389 */ /* 0x00006400000c000b */
[----:B01----:R-:W-:Y:S01]  /*1cb40*/  ENDCOLLECTIVE ;  /* 0x000000000000791b */ /* 0x003fe20003800000 */
.L_x_10072:
        /* <DEDUP_REMOVED lines=16> */
.L_x_10073:
[----:B------:R-:W-:Y:S02]  /*1cc50*/  IMAD.MOV.U32 R13, RZ, RZ, R4 ;  /* 0x000000ffff0d7224 */ /* 0x000fe400078e0004 */
[----:B------:R-:W-:Y:S02]  /*1cc60*/  IMAD.MOV.U32 R12, RZ, RZ, 0x7 ;  /* 0x00000007ff0c7424 */ /* 0x000fe400078e00ff */
[----:B------:R-:W-:-:S07]  /*1cc70*/  IMAD.MOV.U32 R3, RZ, RZ, R14 ;  /* 0x000000ffff037224 */ /* 0x000fce00078e000e */
[----:B------:R-:W-:Y:S05]  /*1cc80*/  WARPSYNC.COLLECTIVE R15, `(.L_x_10074) ;  /* 0x000000000f087348 */ /* 0x000fea0003c00000 */
[----:B------:R0:W1:Y:S02]  /*1cc90*/  SHFL.IDX P6, R14, R13, R12, R11 ;  /* 0x0000000c0d0e7389 */ /* 0x00006400000c000b */
[----:B01----:R-:W-:Y:S01]  /*1cca0*/  ENDCOLLECTIVE ;  /* 0x000000000000791b */ /* 0x003fe20003800000 */
.L_x_10074:
[----:B------:R-:W-:-:S05]  /*1ccb0*/  @!P0 LEA R3, P2, R9, R3, 0x1 ;  /* 0x0000000309038211 */ /* 0x000fca00078408ff */
[----:B------:R-:W-:-:S05]  /*1ccc0*/  @!P0 IMAD.X R2, RZ, RZ, R2, P2 ;  /* 0x000000ffff028224 */ /* 0x000fca00010e0602 */
[----:B------:R-:W-:Y:S01]  /*1ccd0*/  @!P0 LOP3.LUT R3, R3, R2, RZ, 0x3c, !PT ;  /* 0x0000000203038212 */ /* 0x000fe200078e3cff */
[----:B------:R-:W-:-:S03]  /*1cce0*/  IMAD.MOV.U32 R13, RZ, RZ, R0 ;  /* 0x000000ffff0d7224 */ /* 0x000fc600078e0000 */
[----:B------:R-:W-:-:S04]  /*1ccf0*/  @!P0 LOP3.LUT R2, R3, R2, RZ, 0x3c, !PT ;  /* 0x0000000203028212 */ /* 0x000fc800078e3cff */
[----:B------:R-:W-:Y:S02]  /*1cd00*/  @!P0 LOP3.LUT R3, R3, R2, RZ, 0x3c, !PT ;  /* 0x0000000203038212 */ /* 0x000fe400078e3cff */
[----:B------:R-:W-:-:S07]  /*1cd10*/  MOV R4, R14 ;  /* 0x0000000e00047202 */ /* 0x000fce0000000f00 */
[----:B------:R-:W-:Y:S05]  /*1cd20*/  WARPSYNC.COLLECTIVE R15, `(.L_x_10075) ;  /* 0x000000000f087348 */ /* 0x000fea0003c00000 */
[----:B------:R0:W1:Y:S02]  /*1cd30*/  SHFL.IDX P6, R14, R13, R12, R11 ;  /* 0x0000000c0d0e7389 */ /* 0x00006400000c000b */
[----:B01----:R-:W-:Y:S01]  /*1cd40*/  ENDCOLLECTIVE ;  /* 0x000000000000791b */ /* 0x003fe20003800000 */
.L_x_10075:
[----:B------:R-:W-:Y:S01]  /*1cd50*/  @!PT LDS RZ, [RZ] ;  /* 0x00000000fffff984 */ /* 0x000fe20000000800 */
[----:B------:R-:W-:Y:S01]  /*1cd60*/  @!PT LDS RZ, [RZ] ;  /* 0x00000000fffff984 */ /* 0x000fe20000000800 */
[----:B------:R-:W-:Y:S01]  /*1cd70*/  @!PT LDS RZ, [RZ] ;  /* 0x00000000fffff984 */ /* 0x000fe20000000800 */
[----:B------:R0:W-:Y:S01]  /*1cd80*/  @!P0 LDGSTS.E.BYPASS.LTC128B.128 [R8+0x1b400], desc[UR40][R2.64], !P1 ;  /* 0x1b40000002088fae */ /* 0x0001e2000c901d68 */
[----:B------:R-:W-:Y:S01]  /*1cd90*/  IMAD.MOV.U32 R0, RZ, RZ, R14 ;  /* 0x000000ffff007224 */ /* 0x000fe200078e000e */
[----:B------:R-:W-:Y:S06]  /*1cda0*/  BRA `(.L_x_10076) ;  /* 0xffffffa400e87947 */ /* 0x000fec000383ffff */
.L_x_9903:
[----:B0-----:R0:W1:Y:S02]  /*1cdb0*/  SYNCS.PHASECHK.TRANS64.TRYWAIT P0, [R22+URZ+0x22820], R3 ;  /* 0x02282003160075a7 */ /* 0x001064000800017f */
[----:B-1----:R-:W-:Y:S05]  /*1cdc0*/  @!P0 NANOSLEEP.SYNCS 0x989680 ;  /* 0x009896800000895d */ /* 0x002fea0003900000 */
[----:B------:R-:W1:Y:S02]  /*1cdd0*/  @!P0 SYNCS.PHASECHK.TRANS64 P0, [R22+URZ+0x22820], R3 ;  /* 0x02282003160085a7 */ /* 0x000e64000800007f */
[----:B-1----:R-:W-:Y:S05]  /*1cde0*/  @!P0 BRA `(.L_x_9903) ;  /* 0xfffffffc00f08947 */ /* 0x002fea000383ffff */
[----:B------:R-:W-:Y:S05]  /*1cdf0*/  BRA `(.L_x_10077) ;  /* 0xffffffa800447947 */ /* 0x000fea000383ffff */
.L_x_9906:
[----:B-1----:R1:W2:Y:S02]  /*1ce00*/  SYNCS.PHASECHK.TRANS64.TRYWAIT P0, [R31+URZ+0x22860], R0 ;  /* 0x022860001f0075a7 */ /* 0x0022a4000800017f */
[----:B--2---:R-:W-:Y:S05]  /*1ce10*/  @!P0 NANOSLEEP.SYNCS 0x989680 ;  /* 0x009896800000895d */ /* 0x004fea0003900000 */
[----:B------:R-:W2:Y:S02]  /*1ce20*/  @!P0 SYNCS.PHASECHK.TRANS64 P0, [R31+URZ+0x22860], R0 ;  /* 0x022860001f0085a7 */ /* 0x000ea4000800007f */
[----:B--2---:R-:W-:Y:S05]  /*1ce30*/  @!P0 BRA `(.L_x_9906) ;  /* 0xfffffffc00f08947 */ /* 0x004fea000383ffff */
[----:B------:R-:W-:Y:S05]  /*1ce40*/  BRA `(.L_x_10078) ;  /* 0xffffffa800547947 */ /* 0x000fea000383ffff */
.L_x_9907:
        /* <DEDUP_REMOVED lines=8> */
.L_x_10080:
[----:B------:R-:W-:Y:S05]  /*1ced0*/  BSYNC B0 ;  /* 0x0000000000007941 */ /* 0x000fea0003800000 */
.L_x_10079:
        /* <DEDUP_REMOVED lines=13> */
.L_x_10081:
[----:B------:R-:W-:Y:S02]  /*1cfb0*/  IMAD.MOV.U32 R13, RZ, RZ, R6 ;  /* 0x000000ffff0d7224 */ /* 0x000fe400078e0006 */
[----:B------:R-:W-:Y:S02]  /*1cfc0*/  IMAD.MOV.U32 R12, RZ, RZ, 0x1 ;  /* 0x00000001ff0c7424 */ /* 0x000fe400078e00ff */
[----:B------:R-:W-:-:S05]  /*1cfd0*/  IMAD.SHL.U32 R7, R7, 0x8, RZ ;  /* 0x0000000807077824 */ /* 0x000fca00078e00ff */
[----:B------:R-:W-:-:S04]  /*1cfe0*/  LOP3.LUT R7, R7, 0x38, RZ, 0xc0, !PT ;  /* 0x0000003807077812 */ /* 0x000fc800078ec0ff */
[----:B------:R-:W-:Y:S02]  /*1cff0*/  SHF.L.U32 R0, R7, 0x1, RZ ;  /* 0x0000000107007819 */ /* 0x000fe400000006ff */
[----:B------:R-:W-:Y:S02]  /*1d000*/  LOP3.LUT R7, R34, 0x1, RZ, 0xc0, !PT ;  /* 0x0000000122077812 */ /* 0x000fe400078ec0ff */
[----:B------:R-:W-:Y:S02]  /*1d010*/  IADD3 R2, P0, R14, R0, RZ ;  /* 0x000000000e027210 */ /* 0x000fe40007f1e0ff */
[----:B------:R-:W-:-:S13]  /*1d020*/  ISETP.NE.U32.AND P3, PT, R7, 0x1, PT ;  /* 0x000000010700780c */ /* 0x000fda0003f65070 */
[----:B------:R-:W-:Y:S05]  /*1d030*/  WARPSYNC.COLLECTIVE R15, `(.L_x_10082) ;  /* 0x000000000f087348 */ /* 0x000fea0003c00000 */
[----:B------:R0:W1:Y:S02]  /*1d040*/  SHFL.IDX P6, R14, R13, R12, R11 ;  /* 0x0000000c0d0e7389 */ /* 0x00006400000c000b */
[----:B01----:R-:W-:Y:S01]  /*1d050*/  ENDCOLLECTIVE ;  /* 0x000000000000791b */ /* 0x003fe20003800000 */
.L_x_10082:
        /* <DEDUP_REMOVED lines=17> */
.L_x_10083:
[----:B------:R-:W-:Y:S02]  /*1d170*/  IMAD.MOV.U32 R13, RZ, RZ, R6 ;  /* 0x000000ffff0d7224 */ /* 0x000fe400078e0006 */
[----:B------:R-:W-:Y:S01]  /*1d180*/  IMAD.MOV.U32 R12, RZ, RZ, 0x2 ;  /* 0x00000002ff0c7424 */ /* 0x000fe200078e00ff */
[----:B------:R-:W-:-:S13]  /*1d190*/  IADD3 R2, P4, R14, R0, RZ ;  /* 0x000000000e027210 */ /* 0x000fda0007f9e0ff */
[----:B------:R-:W-:Y:S05]  /*1d1a0*/  WARPSYNC.COLLECTIVE R15, `(.L_x_10084) ;  /* 0x000000000f087348 */ /* 0x000fea0003c00000 */
[----:B------:R0:W1:Y:S02]  /*1d1b0*/  SHFL.IDX P6, R14, R13, R12, R11 ;  /* 0x0000000c0d0e7389 */ /* 0x00006400000c000b */
[----:B01----:R-:W-:Y:S01]  /*1d1c0*/  ENDCOLLECTIVE ;  /* 0x000000000000791b */ /* 0x003fe20003800000 */
.L_x_10084:
        /* <DEDUP_REMOVED lines=17> */
.L_x_10085:
[----:B------:R-:W-:Y:S01]  /*1d2e0*/  MOV R13, R6 ;  /* 0x00000006000d7202 */ /* 0x000fe20000000f00 */
[----:B------:R-:W-:Y:S01]  /*1d2f0*/  IMAD.MOV.U32 R12, RZ, RZ, 0x3 ;  /* 0x00000003ff0c7424 */ /* 0x000fe200078e00ff */
[----:B------:R-:W-:-:S13]  /*1d300*/  IADD3 R2, P4, R14, R0, RZ ;  /* 0x000000000e027210 */ /* 0x000fda0007f9e0ff */
[----:B------:R-:W-:Y:S05]  /*1d310*/  WARPSYNC.COLLECTIVE R15, `(.L_x_10086) ;  /* 0x000000000f087348 */ /* 0x000fea0003c00000 */
[----:B------:R0:W1:Y:S02]  /*1d320*/  SHFL.IDX P6, R14, R13, R12, R11 ;  /* 0x0000000c0d0e7389 */ /* 0x00006400000c000b */
[----:B01----:R-:W-:Y:S01]  /*1d330*/  ENDCOLLECTIVE ;  /* 0x000000000000791b */ /* 0x003fe20003800000 */
.L_x_10086:
        /* <DEDUP_REMOVED lines=17> */
.L_x_10087:
[----:B------:R-:W-:Y:S02]  /*1d450*/  IMAD.MOV.U32 R13, RZ, RZ, R6 ;  /* 0x000000ffff0d7224 */ /* 0x000fe400078e0006 */
[----:B------:R-:W-:Y:S01]  /*1d460*/  IMAD.MOV.U32 R12, RZ, RZ, 0x4 ;  /* 0x00000004ff0c7424 */ /* 0x000fe200078e00ff */
[----:B------:R-:W-:-:S13]  /*1d470*/  IADD3 R2, P4, R14, R0, RZ ;  /* 0x000000000e027210 */ /* 0x000fda0007f9e0ff */
[----:B------:R-:W-:Y:S05]  /*1d480*/  WARPSYNC.COLLECTIVE R15, `(.L_x_10088) ;  /* 0x000000000f087348 */ /* 0x000fea0003c00000 */
[----:B------:R0:W1:Y:S02]  /*1d490*/  SHFL.IDX P6, R14, R13, R12, R11 ;  /* 0x0000000c0d0e7389 */ /* 0x00006400000c000b */
[----:B01----:R-:W-:Y:S01]  /*1d4a0*/  ENDCOLLECTIVE ;  /* 0x000000000000791b */ /* 0x003fe20003800000 */
.L_x_10088:
        /* <DEDUP_REMOVED lines=17> */
.L_x_10089:
[----:B------:R-:W-:Y:S02]  /*1d5c0*/  IMAD.MOV.U32 R13, RZ, RZ, R6 ;  /* 0x000000ffff0d7224 */ /* 0x000fe400078e0006 */
[----:B------:R-:W-:Y:S01]  /*1d5d0*/  IMAD.MOV.U32 R12, RZ, RZ, 0x5 ;  /* 0x00000005ff0c7424 */ /* 0x000fe200078e00ff */
[----:B------:R-:W-:-:S13]  /*1d5e0*/  IADD3 R2, P4, R14, R0, RZ ;  /* 0x000000000e027210 */ /* 0x000fda0007f9e0ff */
[----:B------:R-:W-:Y:S05]  /*1d5f0*/  WARPSYNC.COLLECTIVE R15, `(.L_x_10090) ;  /* 0x000000000f087348 */ /* 0x000fea0003c00000 */
[----:B------:R0:W1:Y:S02]  /*1d600*/  SHFL.IDX P6, R14, R13, R12, R11 ;  /* 0x0000000c0d0e7389 */ /* 0x00006400000c000b */
[----:B01----:R-:W-:Y:S01]  /*1d610*/  ENDCOLLECTIVE ;  /* 0x000000000000791b */ /* 0x003fe20003800000 */
.L_x_10090:
        /* <DEDUP_REMOVED lines=12> */
.L_x_10091:
        /* <DEDUP_REMOVED lines=9> */
.L_x_9914:
[----:B0-----:R0:W1:Y:S02]  /*1d770*/  SYNCS.PHASECHK.TRANS64.TRYWAIT P0, [R4+URZ+0x22840], R21 ;  /* 0x02284015040075a7 */ /* 0x001064000800017f */
[----:B-1----:R-:W-:Y:S05]  /*1d780*/  @!P0 NANOSLEEP.SYNCS 0x989680 ;  /* 0x009896800000895d */ /* 0x002fea0003900000 */
[----:B------:R-:W1:Y:S02]  /*1d790*/  @!P0 SYNCS.PHASECHK.TRANS64 P0, [R4+URZ+0x22840], R21 ;  /* 0x02284015040085a7 */ /* 0x000e64000800007f */
[----:B-1----:R-:W-:Y:S05]  /*1d7a0*/  @!P0 BRA `(.L_x_9914) ;  /* 0xfffffffc00f08947 */ /* 0x002fea000383ffff */
[----:B------:R-:W-:Y:S05]  /*1d7b0*/  BRA `(.L_x_10093) ;  /* 0xffffffa800b47947 */ /* 0x000fea000383ffff */
.L_x_9915:
        /* <DEDUP_REMOVED lines=8> */
.L_x_10095:
[----:B------:R-:W-:Y:S05]  /*1d840*/  BSYNC B1 ;  /* 0x0000000000017941 */ /* 0x000fea0003800000 */
.L_x_10094:
        /* <DEDUP_REMOVED lines=9> */
.L_x_10096:
[----:B------:R-:W-:Y:S01]  /*1d8e0*/  MOV R13, R9 ;  /* 0x00000009000d7202 */ /* 0x000fe20000000f00 */
[----:B------:R-:W-:Y:S02]  /*1d8f0*/  IMAD.MOV.U32 R12, RZ, RZ, 0x1 ;  /* 0x00000001ff0c7424 */ /* 0x000fe400078e00ff */
[----:B------:R-:W-:-:S07]  /*1d900*/  IMAD.MOV.U32 R2, RZ, RZ, R14 ;  /* 0x000000ffff027224 */ /* 0x000fce00078e000e */
[----:B------:R-:W-:Y:S05]  /*1d910*/  WARPSYNC.COLLECTIVE R15, `(.L_x_10097) ;  /* 0x000000000f087348 */ /* 0x000fea0003c00000 */
[----:B------:R0:W1:Y:S02]  /*1d920*/  SHFL.IDX P6, R14, R13, R12, R11 ;  /* 0x0000000c0d0e7389 */ /* 0x00006400000c000b */
[----:B01----:R-:W-:Y:S01]  /*1d930*/  ENDCOLLECTIVE ;  /* 0x000000000000791b */ /* 0x003fe20003800000 */
.L_x_10097:
        /* <DEDUP_REMOVED lines=11> */
.L_x_10098:
[----:B------:R-:W-:Y:S02]  /*1d9f0*/  IMAD.MOV.U32 R13, RZ, RZ, R9 ;  /* 0x000000ffff0d7224 */ /* 0x000fe400078e0009 */
[----:B------:R-:W-:Y:S02]  /*1da00*/  IMAD.MOV.U32 R12, RZ, RZ, 0x2 ;  /* 0x00000002ff0c7424 */ /* 0x000fe400078e00ff */
[----:B------:R-:W-:-:S07]  /*1da10*/  IMAD.MOV.U32 R2, RZ, RZ, R14 ;  /* 0x000000ffff027224 */ /* 0x000fce00078e000e */
[----:B------:R-:W-:Y:S05]  /*1da20*/  WARPSYNC.COLLECTIVE R15, `(.L_x_10099) ;  /* 0x000000000f087348 */ /* 0x000fea0003c00000 */
[----:B------:R0:W1:Y:S02]  /*1da30*/  SHFL.IDX P6, R14, R13, R12, R11 ;  /* 0x0000000c0d0e7389 */ /* 0x00006400000c000b */
[----:B01----:R-:W-:Y:S01]  /*1da40*/  ENDCOLLECTIVE ;  /* 0x000000000000791b */ /* 0x003fe20003800000 */
.L_x_10099:
        /* <DEDUP_REMOVED lines=11> */
.L_x_10100:
[----:B------:R-:W-:Y:S01]  /*1db00*/  IMAD.MOV.U32 R13, RZ, RZ, R9 ;  /* 0x000000ffff0d7224 */ /* 0x000fe200078e0009 */
[----:B------:R-:W-:Y:S01]  /*1db10*/  MOV R12, 0x3 ;  /* 0x00000003000c7802 */ /* 0x000fe20000000f00 */
[----:B------:R-:W-:-:S07]  /*1db20*/  IMAD.MOV.U32 R2, RZ, RZ, R14 ;  /* 0x000000ffff027224 */ /* 0x000fce00078e000e */
[----:B------:R-:W-:Y:S05]  /*1db30*/  WARPSYNC.COLLECTIVE R15, `(.L_x_10101) ;  /* 0x000000000f087348 */ /* 0x000fea0003c00000 */
[----:B------:R0:W1:Y:S02]  /*1db40*/  SHFL.IDX P6, R14, R13, R12, R11 ;  /* 0x0000000c0d0e7389 */ /* 0x00006400000c000b */
[----:B01----:R-:W-:Y:S01]  /*1db50*/  ENDCOLLECTIVE ;  /* 0x000000000000791b */ /* 0x003fe20003800000 */
.L_x_10101:
        /* <DEDUP_REMOVED lines=11> */
.L_x_10102:
[----:B------:R-:W-:Y:S02]  /*1dc10*/  IMAD.MOV.U32 R13, RZ, RZ, R9 ;  /* 0x000000ffff0d7224 */ /* 0x000fe400078e0009 */
[----:B------:R-:W-:Y:S02]  /*1dc20*/  IMAD.MOV.U32 R12, RZ, RZ, 0x4 ;  /* 0x00000004ff0c7424 */ /* 0x000fe400078e00ff */
[----:B------:R-:W-:-:S07]  /*1dc30*/  IMAD.MOV.U32 R2, RZ, RZ, R14 ;  /* 0x000000ffff027224 */ /* 0x000fce00078e000e */
[----:B------:R-:W-:Y:S05]  /*1dc40*/  WARPSYNC.COLLECTIVE R15, `(.L_x_10103) ;  /* 0x000000000f087348 */ /* 0x000fea0003c00000 */
[----:B------:R0:W1:Y:S02]  /*1dc50*/  SHFL.IDX P6, R14, R13, R12, R11 ;  /* 0x0000000c0d0e7389 */ /* 0x00006400000c000b */
[----:B01----:R-:W-:Y:S01]  /*1dc60*/  ENDCOLLECTIVE ;  /* 0x000000000000791b */ /* 0x003fe20003800000 */
.L_x_10103:
        /* <DEDUP_REMOVED lines=11> */
.L_x_10104:
[----:B------:R-:W-:Y:S02]  /*1dd20*/  IMAD.MOV.U32 R13, RZ, RZ, R9 ;  /* 0x000000ffff0d7224 */ /* 0x000fe400078e0009 */
[----:B------:R-:W-:Y:S02]  /*1dd30*/  IMAD.MOV.U32 R12, RZ, RZ, 0x5 ;  /* 0x00000005ff0c7424 */ /* 0x000fe400078e00ff */
[----:B------:R-:W-:-:S07]  /*1dd40*/  IMAD.MOV.U32 R2, RZ, RZ, R14 ;  /* 0x000000ffff027224 */ /* 0x000fce00078e000e */
[----:B------:R-:W-:Y:S05]  /*1dd50*/  WARPSYNC.COLLECTIVE R15, `(.L_x_10105) ;  /* 0x000000000f087348 */ /* 0x000fea0003c00000 */
[----:B------:R0:W1:Y:S02]  /*1dd60*/  SHFL.IDX P6, R14, R13, R12, R11 ;  /* 0x0000000c0d0e7389 */ /* 0x00006400000c000b */
[----:B01----:R-:W-:Y:S01]  /*1dd70*/  ENDCOLLECTIVE ;  /* 0x000000000000791b */ /* 0x003fe20003800000 */
.L_x_10105:
[----:B------:R-:W-:-:S05]  /*1dd80*/  IADD3 R2, P0, R2, R0, RZ ;  /* 0x0000000002027210 */ /* 0x000fca0007f1e0ff */
        /* <DEDUP_REMOVED lines=10> */
.L_x_10106:
[----:B------:R-:W-:Y:S01]  /*1de30*/  IMAD.MOV.U32 R2, RZ, RZ, R14 ;  /* 0x000000ffff027224 */ /* 0x000fe200078e000e */
[----:B------:R-:W-:Y:S06]  /*1de40*/  BRA `(.L_x_10107) ;  /* 0xffffffa400e07947 */ /* 0x000fec000383ffff */
.L_x_9920:
[----:B---3--:R3:W4:Y:S02]  /*1de50*/  SYNCS.PHASECHK.TRANS64.TRYWAIT P0, [R4+URZ+0x22860], R21 ;  /* 0x02286015040075a7 */ /* 0x008724000800017f */
[----:B----4-:R-:W-:Y:S05]  /*1de60*/  @!P0 NANOSLEEP.SYNCS 0x989680 ;  /* 0x009896800000895d */ /* 0x010fea0003900000 */
[----:B------:R-:W4:Y:S02]  /*1de70*/  @!P0 SYNCS.PHASECHK.TRANS64 P0, [R4+URZ+0x22860], R21 ;  /* 0x02286015040085a7 */ /* 0x000f24000800007f */
[----:B----4-:R-:W-:Y:S05]  /*1de80*/  @!P0 BRA `(.L_x_9920) ;  /* 0xfffffffc00f08947 */ /* 0x010fea000383ffff */
[----:B------:R-:W-:Y:S05]  /*1de90*/  BRA `(.L_x_10108) ;  /* 0xffffffa800307947 */ /* 0x000fea000383ffff */
.L_x_9921:
        /* <DEDUP_REMOVED lines=8> */
.L_x_10110:
[----:B------:R-:W-:Y:S05]  /*1df20*/  BSYNC B1 ;  /* 0x0000000000017941 */ /* 0x000fea0003800000 */
.L_x_10109:
        /* <DEDUP_REMOVED lines=9> */
.L_x_10111:
[----:B------:R-:W-:Y:S02]  /*1dfc0*/  IMAD.MOV.U32 R13, RZ, RZ, R7 ;  /* 0x000000ffff0d7224 */ /* 0x000fe400078e0007 */
[----:B------:R-:W-:Y:S01]  /*1dfd0*/  IMAD.MOV.U32 R12, RZ, RZ, 0x1 ;  /* 0x00000001ff0c7424 */ /* 0x000fe200078e00ff */
[----:B------:R-:W-:-:S13]  /*1dfe0*/  IADD3 R2, P0, R14, R0, RZ ;  /* 0x000000000e027210 */ /* 0x000fda0007f1e0ff */
[----:B------:R-:W-:Y:S05]  /*1dff0*/  WARPSYNC.COLLECTIVE R15, `(.L_x_10112) ;  /* 0x000000000f087348 */ /* 0x000fea0003c00000 */
[----:B------:R0:W1:Y:S02]  /*1e000*/  SHFL.IDX P6, R14, R13, R12, R11 ;  /* 0x0000000c0d0e7389 */ /* 0x00006400000c000b */
[----:B01----:R-:W-:Y:S01]  /*1e010*/  ENDCOLLECTIVE ;  /* 0x000000000000791b */ /* 0x003fe20003800000 */
.L_x_10112:
        /* <DEDUP_REMOVED lines=13> */
.L_x_10113:
[----:B------:R-:W-:Y:S02]  /*1e0f0*/  IMAD.MOV.U32 R13, RZ, RZ, R7 ;  /* 0x000000ffff0d7224 */ /* 0x000fe400078e0007 */
[----:B------:R-:W-:Y:S01]  /*1e100*/  IMAD.MOV.U32 R12, RZ, RZ, 0x2 ;  /* 0x00000002ff0c7424 */ /* 0x000fe200078e00ff */
[----:B------:R-:W-:-:S13]  /*1e110*/  IADD3 R2, P0, R14, R0, RZ ;  /* 0x000000000e027210 */ /* 0x000fda0007f1e0ff */
[----:B------:R-:W-:Y:S05]  /*1e120*/  WARPSYNC.COLLECTIVE R15, `(.L_x_10114) ;  /* 0x000000000f087348 */ /* 0x000fea0003c00000 */
[----:B------:R0:W1:Y:S02]  /*1e130*/  SHFL.IDX P6, R14, R13, R12, R11 ;  /* 0x0000000c0d0e7389 */ /* 0x00006400000c000b */
[----:B01----:R-:W-:Y:S01]  /*1e140*/  ENDCOLLECTIVE ;  /* 0x000000000000791b */ /* 0x003fe20003800000 */
.L_x_10114:
        /* <DEDUP_REMOVED lines=13> */
.L_x_10115:
[----:B------:R-:W-:Y:S02]  /*1e220*/  IMAD.MOV.U32 R13, RZ, RZ, R7 ;  /* 0x000000ffff0d7224 */ /* 0x000fe400078e0007 */
[----:B------:R-:W-:Y:S01]  /*1e230*/  IMAD.MOV.U32 R12, RZ, RZ, 0x3 ;  /* 0x00000003ff0c7424 */ /* 0x000fe200078e00ff */
[----:B------:R-:W-:-:S13]  /*1e240*/  IADD3 R2, P0, R14, R0, RZ ;  /* 0x000000000e027210 */ /* 0x000fda0007f1e0ff */
[----:B------:R-:W-:Y:S05]  /*1e250*/  WARPSYNC.COLLECTIVE R15, `(.L_x_10116) ;  /* 0x000000000f087348 */ /* 0x000fea0003c00000 */
[----:B------:R0:W1:Y:S02]  /*1e260*/  SHFL.IDX P6, R14, R13, R12, R11 ;  /* 0x0000000c0d0e7389 */ /* 0x00006400000c000b */
[----:B01----:R-:W-:Y:S01]  /*1e270*/  ENDCOLLECTIVE ;  /* 0x000000000000791b */ /* 0x003fe20003800000 */
.L_x_10116:
        /* <DEDUP_REMOVED lines=13> */
.L_x_10117:
[----:B------:R-:W-:Y:S02]  /*1e350*/  IMAD.MOV.U32 R13, RZ, RZ, R7 ;  /* 0x000000ffff0d7224 */ /* 0x000fe400078e0007 */
[----:B------:R-:W-:Y:S01]  /*1e360*/  IMAD.MOV.U32 R12, RZ, RZ, 0x4 ;  /* 0x00000004ff0c7424 */ /* 0x000fe200078e00ff */
[----:B------:R-:W-:-:S13]  /*1e370*/  IADD3 R2, P0, R14, R0, RZ ;  /* 0x000000000e027210 */ /* 0x000fda0007f1e0ff */
[----:B------:R-:W-:Y:S05]  /*1e380*/  WARPSYNC.COLLECTIVE R15, `(.L_x_10118) ;  /* 0x000000000f087348 */ /* 0x000fea0003c00000 */
[----:B------:R0:W1:Y:S02]  /*1e390*/  SHFL.IDX P6, R14, R13, R12, R11 ;  /* 0x0000000c0d0e7389 */ /* 0x00006400000c000b */
[----:B01----:R-:W-:Y:S01]  /*1e3a0*/  ENDCOLLECTIVE ;  /* 0x000000000000791b */ /* 0x003fe20003800000 */
.L_x_10118:
        /* <DEDUP_REMOVED lines=13> */
.L_x_10119:
[----:B------:R-:W-:Y:S02]  /*1e480*/  IMAD.MOV.U32 R13, RZ, RZ, R7 ;  /* 0x000000ffff0d7224 */ /* 0x000fe400078e0007 */
[----:B------:R-:W-:Y:S01]  /*1e490*/  IMAD.MOV.U32 R12, RZ, RZ, 0x5 ;  /* 0x00000005ff0c7424 */ /* 0x000fe200078e00ff */
[----:B------:R-:W-:-:S13]  /*1e4a0*/  IADD3 R2, P0, R14, R0, RZ ;  /* 0x000000000e027210 */ /* 0x000fda0007f1e0ff */
[----:B------:R-:W-:Y:S05]  /*1e4b0*/  WARPSYNC.COLLECTIVE R15, `(.L_x_10120) ;  /* 0x000000000f087348 */ /* 0x000fea0003c00000 */
[----:B------:R0:W1:Y:S02]  /*1e4c0*/  SHFL.IDX P6, R14, R13, R12, R11 ;  /* 0x0000000c0d0e7389 */ /* 0x00006400000c000b */
[----:B01----:R-:W-:Y:S01]  /*1e4d0*/  ENDCOLLECTIVE ;  /* 0x000000000000791b */ /* 0x003fe20003800000 */
.L_x_10120:
        /* <DEDUP_REMOVED lines=13> */
.L_x_10121:
[----:B------:R-:W-:Y:S05]  /*1e5b0*/  BRA `(.L_x_10122) ;  /* 0xffffffa400787947 */ /* 0x000fea000383ffff */
.L_x_9929:
[----:B------:R-:W-:Y:S01]  /*1e5c0*/  BSSY B0, `(.L_x_10123) ;  /* 0x0000008000007945 */ /* 0x000fe20003800000 */
[----:B------:R-:W-:Y:S01]  /*1e5d0*/  MOV R13, R16 ;  /* 0x00000010000d7202 */ /* 0x000fe20000000f00 */
[----:B------:R-:W-:Y:S02]  /*1e5e0*/  IMAD.MOV.U32 R12, RZ, RZ, RZ ;  /* 0x000000ffff0c7224 */ /* 0x000fe400078e00ff */
[----:B------:R-:W-:Y:S02]  /*1e5f0*/  IMAD.MOV.U32 R11, RZ, RZ, 0x1f ;  /* 0x0000001fff0b7424 */ /* 0x000fe400078e00ff */
[----:B------:R-:W-:-:S07]  /*1e600*/  IMAD.MOV.U32 R15, RZ, RZ, -0x1 ;  /* 0xffffffffff0f7424 */ /* 0x000fce00078e00ff */
[----:B0-23--:R-:W-:Y:S05]  /*1e610*/  WARPSYNC.COLLECTIVE R15, `(.L_x_10124) ;  /* 0x000000000f087348 */ /* 0x00dfea0003c00000 */
[----:B------:R1:W4:Y:S02]  /*1e620*/  SHFL.IDX P6, R14, R13, R12, R11 ;  /* 0x0000000c0d0e7389 */ /* 0x00032400000c000b */
[----:B01234-:R-:W-:Y:S01]  /*1e630*/  ENDCOLLECTIVE ;  /* 0x000000000000791b */ /* 0x01ffe20003800000 */
.L_x_10124:
[----:B------:R-:W-:Y:S05]  /*1e640*/  BSYNC B0 ;  /* 0x0000000000007941 */ /* 0x000fea0003800000 */
.L_x_10123:
        /* <DEDUP_REMOVED lines=9> */
.L_x_10125:
        /* <DEDUP_REMOVED lines=16> */
[C---:B------:R-:W-:Y:S02]  /*1e7e0*/  ISETP.GE.U32.AND P5, PT, R9.reuse, 0x10, PT ;  /* 0x000000100900780c */ /* 0x040fe40003fa6070 */
[----:B--2---:R-:W-:Y:S01]  /*1e7f0*/  @!P1 MOV R7, R8 ;  /* 0x0000000800079202 */ /* 0x004fe20000000f00 */
[----:B---3--:R-:W-:Y:S01]  /*1e800*/  @!P1 IMAD.MOV.U32 R4, RZ, RZ, R5 ;  /* 0x000000ffff049224 */ /* 0x008fe200078e0005 */
[----:B------:R-:W-:-:S03]  /*1e810*/  ISETP.NE.AND P1, PT, R9, RZ, PT ;  /* 0x000000ff0900720c */ /* 0x000fc60003f25270 */
[----:B------:R-:W-:-:S10]  /*1e820*/  IMAD R13, R4, R7, RZ ;  /* 0x00000007040d7224 */ /* 0x000fd400078e02ff */
[----:B------:R-:W-:Y:S05]  /*1e830*/  WARPSYNC.COLLECTIVE R15, `(.L_x_10126) ;  /* 0x000000000f087348 */ /* 0x000fea0003c00000 */
[----:B------:R0:W1:Y:S02]  /*1e840*/  SHFL.UP P6, R14, R13, R12, R11 ;  /* 0x0400000c0d0e7389 */ /* 0x00006400000c000b */
[----:B01----:R-:W-:Y:S01]  /*1e850*/  ENDCOLLECTIVE ;  /* 0x000000000000791b */ /* 0x003fe20003800000 */
.L_x_10126:
[----:B------:R-:W-:Y:S01]  /*1e860*/  IMAD.MOV.U32 R12, RZ, RZ, 0x2 ;  /* 0x00000002ff0c7424 */ /* 0x000fe200078e00ff */
[----:B------:R-:W-:-:S05]  /*1e870*/  SEL R14, R14, RZ, P1 ;  /* 0x000000ff0e0e7207 */ /* 0x000fca0000800000 */
[----:B------:R-:W-:-:S04]  /*1e880*/  IMAD.IADD R5, R13, 0x1, R14 ;  /* 0x000000010d057824 */ /* 0x000fc800078e020e */
[----:B------:R-:W-:-:S07]  /*1e890*/  IMAD.MOV.U32 R13, RZ, RZ, R5 ;  /* 0x000000ffff0d7224 */ /* 0x000fce00078e0005 */
[----:B------:R-:W-:Y:S05]  /*1e8a0*/  WARPSYNC.COLLECTIVE R15, `(.L_x_10127) ;  /* 0x000000000f087348 */ /* 0x000fea0003c00000 */
[----:B------:R0:W1:Y:S02]  /*1e8b0*/  SHFL.UP P6, R14, R13, R12, R11 ;  /* 0x0400000c0d0e7389 */ /* 0x00006400000c000b */
[----:B01----:R-:W-:Y:S01]  /*1e8c0*/  ENDCOLLECTIVE ;  /* 0x000000000000791b */ /* 0x003fe20003800000 */
.L_x_10127:
[----:B------:R-:W-:Y:S01]  /*1e8d0*/  IMAD.MOV.U32 R12, RZ, RZ, 0x4 ;  /* 0x00000004ff0c7424 */ /* 0x000fe200078e00ff */
[----:B------:R-:W-:-:S05]  /*1e8e0*/  SEL R2, R14, RZ, P2 ;  /* 0x000000ff0e027207 */ /* 0x000fca0001000000 */
[----:B------:R-:W-:-:S04]  /*1e8f0*/  IMAD.IADD R2, R5, 0x1, R2 ;  /* 0x0000000105027824 */ /* 0x000fc800078e0202 */
[----:B------:R-:W-:-:S07]  /*1e900*/  IMAD.MOV.U32 R13, RZ, RZ, R2 ;  /* 0x000000ffff0d7224 */ /* 0x000fce00078e0002 */
[----:B------:R-:W-:Y:S05]  /*1e910*/  WARPSYNC.COLLECTIVE R15, `(.L_x_10128) ;  /* 0x000000000f087348 */ /* 0x000fea0003c00000 */
[----:B------:R0:W1:Y:S02]  /*1e920*/  SHFL.UP P6, R14, R13, R12, R11 ;  /* 0x0400000c0d0e7389 */ /* 0x00006400000c000b */
[----:B01----:R-:W-:Y:S01]  /*1e930*/  ENDCOLLECTIVE ;  /* 0x000000000000791b */ /* 0x003fe20003800000 */
.L_x_10128:
[----:B------:R-:W-:Y:S02]  /*1e940*/  MOV R12, 0x8 ;  /* 0x00000008000c7802 */ /* 0x000fe40000000f00 */
[----:B------:R-:W-:-:S05]  /*1e950*/  SEL R3, R14, RZ, P3 ;  /* 0x000000ff0e037207 */ /* 0x000fca0001800000 */
[----:B------:R-:W-:-:S04]  /*1e960*/  IMAD.IADD R3, R2, 0x1, R3 ;  /* 0x0000000102037824 */ /* 0x000fc800078e0203 */
[----:B------:R-:W-:-:S07]  /*1e970*/  IMAD.MOV.U32 R13, RZ, RZ, R3 ;  /* 0x000000ffff0d7224 */ /* 0x000fce00078e0003 */
[----:B------:R-:W-:Y:S05]  /*1e980*/  WARPSYNC.COLLECTIVE R15, `(.L_x_10129) ;  /* 0x000000000f087348 */ /* 0x000fea0003c00000 */
[----:B------:R0:W1:Y:S02]  /*1e990*/  SHFL.UP P6, R14, R13, R12, R11 ;  /* 0x0400000c0d0e7389 */ /* 0x00006400000c000b */
[----:B01----:R-:W-:Y:S01]  /*1e9a0*/  ENDCOLLECTIVE ;  /* 0x000000000000791b */ /* 0x003fe20003800000 */
.L_x_10129:
[----:B------:R-:W-:Y:S01]  /*1e9b0*/  IMAD.MOV.U32 R12, RZ, RZ, 0x10 ;  /* 0x00000010ff0c7424 */ /* 0x000fe200078e00ff */
[----:B------:R-:W-:-:S05]  /*1e9c0*/  SEL R14, R14, RZ, P4 ;  /* 0x000000ff0e0e7207 */ /* 0x000fca0002000000 */
[----:B------:R-:W-:-:S04]  /*1e9d0*/  IMAD.IADD R5, R3, 0x1, R14 ;  /* 0x0000000103057824 */ /* 0x000fc800078e020e */
[----:B------:R-:W-:-:S07]  /*1e9e0*/  IMAD.MOV.U32 R13, RZ, RZ, R5 ;  /* 0x000000ffff0d7224 */ /* 0x000fce00078e0005 */
[----:B------:R-:W-:Y:S05]  /*1e9f0*/  WARPSYNC.COLLECTIVE R15, `(.L_x_10130) ;  /* 0x000000000f087348 */ /* 0x000fea0003c00000 */
[----:B------:R0:W1:Y:S02]  /*1ea00*/  SHFL.UP P6, R14, R13, R12, R11 ;  /* 0x0400000c0d0e7389 */ /* 0x00006400000c000b */
[----:B01----:R-:W-:Y:S01]  /*1ea10*/  ENDCOLLECTIVE ;  /* 0x000000000000791b */ /* 0x003fe20003800000 */
.L_x_10130:
        /* <DEDUP_REMOVED lines=8> */
.L_x_10131:
[----:B------:R-:W-:Y:S05]  /*1eaa0*/  BRA `(.L_x_10132) ;  /* 0xffffffa400dc7947 */ /* 0x000fea000383ffff */
.L_x_9932:
[----:B------:R-:W-:Y:S01]  /*1eab0*/  BSSY B0, `(.L_x_10133) ;  /* 0x0000007000007945 */ /* 0x000fe20003800000 */
[----:B------:R-:W-:Y:S02]  /*1eac0*/  IMAD.MOV.U32 R12, RZ, RZ, 0x1 ;  /* 0x00000001ff0c7424 */ /* 0x000fe400078e00ff */
[----:B------:R-:W-:Y:S02]  /*1ead0*/  IMAD.MOV.U32 R11, RZ, RZ, RZ ;  /* 0x000000ffff0b7224 */ /* 0x000fe400078e00ff */
[----:B------:R-:W-:-:S07]  /*1eae0*/  IMAD.MOV.U32 R15, RZ, RZ, -0x1 ;  /* 0xffffffffff0f7424 */ /* 0x000fce00078e00ff */
[----:B------:R-:W-:Y:S05]  /*1eaf0*/  WARPSYNC.COLLECTIVE R15, `(.L_x_10134) ;  /* 0x000000000f087348 */ /* 0x000fea0003c00000 */
[----:B------:R0:W1:Y:S02]  /*1eb00*/  SHFL.UP P6, R14, R13, R12, R11 ;  /* 0x0400000c0d0e7389 */ /* 0x00006400000c000b */
[----:B01----:R-:W-:Y:S01]  /*1eb10*/  ENDCOLLECTIVE ;  /* 0x000000000000791b */ /* 0x003fe20003800000 */
.L_x_10134:
[----:B------:R-:W-:Y:S05]  /*1eb20*/  BSYNC B0 ;  /* 0x0000000000007941 */ /* 0x000fea0003800000 */
.L_x_10133:
[----:B------:R-:W-:Y:S01]  /*1eb30*/  SEL R14, R14, RZ, P1 ;  /* 0x000000ff0e0e7207 */ /* 0x000fe20000800000 */
[----:B------:R-:W-:Y:S02]  /*1eb40*/  IMAD.MOV.U32 R12, RZ, RZ, 0x2 ;  /* 0x00000002ff0c7424 */ /* 0x000fe400078e00ff */
[----:B------:R-:W-:Y:S01]  /*1eb50*/  IMAD.MOV.U32 R11, RZ, RZ, RZ ;  /* 0x000000ffff0b7224 */ /* 0x000fe200078e00ff */
[----:B------:R-:W-:Y:S01]  /*1eb60*/  IADD3 R13, R13, R14, RZ ;  /* 0x0000000e0d0d7210 */ /* 0x000fe20007ffe0ff */
[----:B------:R-:W-:-:S07]  /*1eb70*/  IMAD.MOV.U32 R15, RZ, RZ, -0x1 ;  /* 0xffffffffff0f7424 */ /* 0x000fce00078e00ff */
[----:B------:R-:W-:Y:S05]  /*1eb80*/  WARPSYNC.COLLECTIVE R15, `(.L_x_10135) ;  /* 0x000000000f087348 */ /* 0x000fea0003c00000 */
[----:B------:R0:W1:Y:S02]  /*1eb90*/  SHFL.UP P6, R14, R13, R12, R11 ;  /* 0x0400000c0d0e7389 */ /* 0x00006400000c000b */
[----:B01----:R-:W-:Y:S01]  /*1eba0*/  ENDCOLLECTIVE ;  /* 0x000000000000791b */ /* 0x003fe20003800000 */
.L_x_10135:
[----:B------:R-:W-:Y:S01]  /*1ebb0*/  IMAD.MOV.U32 R12, RZ, RZ, 0x4 ;  /* 0x00000004ff0c7424 */ /* 0x000fe200078e00ff */
[----:B------:R-:W-:-:S05]  /*1ebc0*/  SEL R2, R14, RZ, P2 ;  /* 0x000000ff0e027207 */ /* 0x000fca0001000000 */
[----:B------:R-:W-:-:S04]  /*1ebd0*/  IMAD.IADD R2, R13, 0x1, R2 ;  /* 0x000000010d027824 */ /* 0x000fc800078e0202 */
[----:B------:R-:W-:-:S07]  /*1ebe0*/  IMAD.MOV.U32 R13, RZ, RZ, R2 ;  /* 0x000000ffff0d7224 */ /* 0x000fce00078e0002 */
[----:B------:R-:W-:Y:S05]  /*1ebf0*/  WARPSYNC.COLLECTIVE R15, `(.L_x_10136) ;  /* 0x000000000f087348 */ /* 0x000fea0003c00000 */
[----:B------:R0:W1:Y:S02]  /*1ec00*/  SHFL.UP P6, R14, R13, R12, R11 ;  /* 0x0400000c0d0e7389 */ /* 0x00006400000c000b */
[----:B01----:R-:W-:Y:S01]  /*1ec10*/  ENDCOLLECTIVE ;  /* 0x000000000000791b */ /* 0x003fe20003800000 */
.L_x_10136:
[----:B------:R-:W-:Y:S01]  /*1ec20*/  IMAD.MOV.U32 R12, RZ, RZ, 0x8 ;  /* 0x00000008ff0c7424 */ /* 0x000fe200078e00ff */
[----:B------:R-:W-:-:S05]  /*1ec30*/  SEL R3, R14, RZ, P3 ;  /* 0x000000ff0e037207 */ /* 0x000fca0001800000 */
[----:B------:R-:W-:-:S04]  /*1ec40*/  IMAD.IADD R3, R2, 0x1, R3 ;  /* 0x0000000102037824 */ /* 0x000fc800078e0203 */
[----:B------:R-:W-:-:S07]  /*1ec50*/  IMAD.MOV.U32 R13, RZ, RZ, R3 ;  /* 0x000000ffff0d7224 */ /* 0x000fce00078e0003 */
[----:B------:R-:W-:Y:S05]  /*1ec60*/  WARPSYNC.COLLECTIVE R15, `(.L_x_10137) ;  /* 0x000000000f087348 */ /* 0x000fea0003c00000 */
[----:B------:R0:W1:Y:S02]  /*1ec70*/  SHFL.UP P6, R14, R13, R12, R11 ;  /* 0x0400000c0d0e7389 */ /* 0x00006400000c000b */
[----:B01----:R-:W-:Y:S01]  /*1ec80*/  ENDCOLLECTIVE ;  /* 0x000000000000791b */ /* 0x003fe20003800000 */
.L_x_10137:
[----:B------:R-:W-:Y:S02]  /*1ec90*/  MOV R12, 0x10 ;  /* 0x00000010000c7802 */ /* 0x000fe40000000f00 */
[----:B------:R-:W-:-:S05]  /*1eca0*/  SEL R14, R14, RZ, P4 ;  /* 0x000000ff0e0e7207 */ /* 0x000fca0002000000 */
[----:B------:R-:W-:-:S04]  /*1ecb0*/  IMAD.IADD R5, R3, 0x1, R14 ;  /* 0x0000000103057824 */ /* 0x000fc800078e020e */
[----:B------:R-:W-:-:S07]  /*1ecc0*/  IMAD.MOV.U32 R13, RZ, RZ, R5 ;  /* 0x000000ffff0d7224 */ /* 0x000fce00078e0005 */
[----:B------:R-:W-:Y:S05]  /*1ecd0*/  WARPSYNC.COLLECTIVE R15, `(.L_x_10138) ;  /* 0x000000000f087348 */ /* 0x000fea0003c00000 */
[----:B------:R0:W1:Y:S02]  /*1ece0*/  SHFL.UP P6, R14, R13, R12, R11 ;  /* 0x0400000c0d0e7389 */ /* 0x00006400000c000b */
[----:B01----:R-:W-:Y:S01]  /*1ecf0*/  ENDCOLLECTIVE ;  /* 0x000000000000791b */ /* 0x003fe20003800000 */
.L_x_10138:
        /* <DEDUP_REMOVED lines=8> */
.L_x_10139:
[----:B------:R-:W-:Y:S05]  /*1ed80*/  BRA `(.L_x_10140) ;  /* 0xffffffa400c87947 */ /* 0x000fea000383ffff */
.L_x_9934:
[----:B------:R-:W-:Y:S01]  /*1ed90*/  BSSY B0, `(.L_x_10141) ;  /* 0x0000006000007945 */ /* 0x000fe20003800000 */
[----:B------:R-:W-:Y:S01]  /*1eda0*/  PLOP3.LUT P6, PT, P6, PT, PT, 0x8, 0x0 ;  /* 0x000000000000781c */ /* 0x000fe200037ce170 */
[----:B------:R-:W-:-:S12]  /*1edb0*/  IMAD.MOV.U32 R15, RZ, RZ, -0x1 ;  /* 0xffffffffff0f7424 */ /* 0x000fd800078e00ff */
[----:B0-----:R-:W-:Y:S05]  /*1edc0*/  WARPSYNC.COLLECTIVE R15, `(.L_x_10142) ;  /* 0x000000000f087348 */ /* 0x001fea0003c00000 */
[----:B------:R-:W-:Y:S01]  /*1edd0*/  VOTE.ANY R14, PT, P6 ;  /* 0x00000000000e7806 */ /* 0x000fe200030e0100 */
[----:B0-----:R-:W-:Y:S06]  /*1ede0*/  ENDCOLLECTIVE ;  /* 0x000000000000791b */ /* 0x001fec0003800000 */
.L_x_10142:
[----:B------:R-:W-:Y:S05]  /*1edf0*/  BSYNC B0 ;  /* 0x0000000000007941 */ /* 0x000fea0003800000 */
.L_x_10141:
        /* <DEDUP_REMOVED lines=9> */
.L_x_10143:
[----:B------:R-:W-:Y:S01]  /*1ee90*/  MOV R13, R4 ;  /* 0x00000004000d7202 */ /* 0x000fe20000000f00 */
[----:B------:R-:W-:-:S07]  /*1eea0*/  IMAD.MOV.U32 R7, RZ, RZ, R14 ;  /* 0x000000ffff077224 */ /* 0x000fce00078e000e */
[----:B------:R-:W-:Y:S05]  /*1eeb0*/  WARPSYNC.COLLECTIVE R15, `(.L_x_10144) ;  /* 0x000000000f087348 */ /* 0x000fea0003c00000 */
[----:B------:R0:W1:Y:S02]  /*1eec0*/  SHFL.IDX P6, R14, R13, R12, R11 ;  /* 0x0000000c0d0e7389 */ /* 0x00006400000c000b */
[----:B01----:R-:W-:Y:S01]  /*1eed0*/  ENDCOLLECTIVE ;  /* 0x000000000000791b */ /* 0x003fe20003800000 */
.L_x_10144:
[----:B------:R-:W-:Y:S01]  /*1eee0*/  IMAD.MOV.U32 R4, RZ, RZ, R14 ;  /* 0x000000ffff047224 */ /* 0x000fe200078e000e */
[----:B------:R-:W-:Y:S06]  /*1eef0*/  BRA `(.L_x_10145) ;  /* 0xffffffa400a87947 */ /* 0x000fec000383ffff */
.L_x_9936:
[----:B------:R-:W-:Y:S01]  /*1ef00*/  BSSY B0, `(.L_x_10146) ;  /* 0x0000007000007945 */ /* 0x000fe20003800000 */
[----:B------:R-:W-:Y:S02]  /*1ef10*/  IMAD.MOV.U32 R13, RZ, RZ, R3 ;  /* 0x000000ffff0d7224 */ /* 0x000fe400078e0003 */
[----:B------:R-:W-:Y:S02]  /*1ef20*/  IMAD.MOV.U32 R11, RZ, RZ, 0x1f ;  /* 0x0000001fff0b7424 */ /* 0x000fe400078e00ff */
[----:B------:R-:W-:-:S07]  /*1ef30*/  IMAD.MOV.U32 R15, RZ, RZ, -0x1 ;  /* 0xffffffffff0f7424 */ /* 0x000fce00078e00ff */
[----:B0123--:R-:W-:Y:S05]  /*1ef40*/  WARPSYNC.COLLECTIVE R15, `(.L_x_10147) ;  /* 0x000000000f087348 */ /* 0x00ffea0003c00000 */
[----:B------:R4:W0:Y:S02]  /*1ef50*/  SHFL.IDX P6, R14, R13, R12, R11 ;  /* 0x0000000c0d0e7389 */ /* 0x00082400000c000b */
[----:B01234-:R-:W-:Y:S01]  /*1ef60*/  ENDCOLLECTIVE ;  /* 0x000000000000791b */ /* 0x01ffe20003800000 */
.L_x_10147:
[----:B------:R-:W-:Y:S05]  /*1ef70*/  BSYNC B0 ;  /* 0x0000000000007941 */ /* 0x000fea0003800000 */
.L_x_10146:
[----:B------:R-:W-:Y:S01]  /*1ef80*/  IMAD.MOV.U32 R16, RZ, RZ, R14 ;  /* 0x000000ffff107224 */ /* 0x000fe200078e000e */
[----:B------:R-:W-:Y:S06]  /*1ef90*/  BRA `(.L_x_9935) ;  /* 0xffffffa400987947 */ /* 0x000fec000383ffff */
.L_x_9940:
[----:B0-----:R0:W1:Y:S02]  /*1efa0*/  SYNCS.PHASECHK.TRANS64.TRYWAIT P0, [R5+URZ+0x22820], R0 ;  /* 0x02282000050075a7 */ /* 0x001064000800017f */
[----:B-1----:R-:W-:Y:S05]  /*1efb0*/  @!P0 NANOSLEEP.SYNCS 0x989680 ;  /* 0x009896800000895d */ /* 0x002fea0003900000 */
[----:B------:R-:W1:Y:S02]  /*1efc0*/  @!P0 SYNCS.PHASECHK.TRANS64 P0, [R5+URZ+0x22820], R0 ;  /* 0x02282000050085a7 */ /* 0x000e64000800007f */
[----:B-1----:R-:W-:Y:S05]  /*1efd0*/  @!P0 BRA `(.L_x_9940) ;  /* 0xfffffffc00f08947 */ /* 0x002fea000383ffff */
[----:B------:R-:W-:Y:S05]  /*1efe0*/  BRA `(.L_x_10148) ;  /* 0xffffffa800f07947 */ /* 0x000fea000383ffff */
.L_x_9941:
        /* <DEDUP_REMOVED lines=8> */
[----:B0--34-:R-:W-:Y:S05]  /*1f070*/  WARPSYNC.COLLECTIVE R15, `(.L_x_10150) ;  /* 0x000000000f087348 */ /* 0x019fea0003c00000 */
[----:B------:R1:W2:Y:S02]  /*1f080*/  SHFL.IDX P6, R14, R13, R12, R11 ;  /* 0x0000000c0d0e7389 */ /* 0x0002a400000c000b */
[----:B01234-:R-:W-:Y:S01]  /*1f090*/  ENDCOLLECTIVE ;  /* 0x000000000000791b */ /* 0x01ffe20003800000 */
.L_x_10150:
[----:B------:R-:W-:Y:S05]  /*1f0a0*/  BSYNC B0 ;  /* 0x0000000000007941 */ /* 0x000fea0003800000 */
.L_x_10149:
[----:B------:R-:W-:Y:S05]  /*1f0b0*/  BRA `(.L_x_10151) ;  /* 0xffffffa800d87947 */ /* 0x000fea000383ffff */
.L_x_9942:
[----:B------:R-:W-:Y:S01]  /*1f0c0*/  BSSY B0, `(.L_x_10152) ;  /* 0x0000006000007945 */ /* 0x000fe20003800000 */
[----:B------:R-:W-:-:S07]  /*1f0d0*/  IMAD.MOV.U32 R15, RZ, RZ, -0x1 ;  /* 0xffffffffff0f7424 */ /* 0x000fce00078e00ff */
[----:B0--34-:R-:W-:Y:S05]  /*1f0e0*/  WARPSYNC.COLLECTIVE R15, `(.L_x_10153) ;  /* 0x000000000f0c7348 */ /* 0x019fea0003c00000 */
[----:B------:R-:W-:Y:S02]  /*1f0f0*/  ELECT P6, UR62, PT ;  /* 0x00000000003e782f */ /* 0x000fe400038c0000 */
[----:B------:R-:W-:Y:S01]  /*1f100*/  MOV R14, UR62 ;  /* 0x0000003e000e7c02 */ /* 0x000fe20008000f00 */
[----:B0--34-:R-:W-:Y:S10]  /*1f110*/  ENDCOLLECTIVE ;  /* 0x000000000000791b */ /* 0x019ff40003800000 */
.L_x_10153:
[----:B------:R-:W-:Y:S05]  /*1f120*/  BSYNC B0 ;  /* 0x0000000000007941 */ /* 0x000fea0003800000 */
.L_x_10152:
[----:B------:R-:W-:Y:S05]  /*1f130*/  BRA `(.L_x_10154) ;  /* 0xffffffa800cc7947 */ /* 0x000fea000383ffff */
.L_x_9944:
[----:B0-----:R0:W1:Y:S02]  /*1f140*/  SYNCS.PHASECHK.TRANS64.TRYWAIT P1, [R3+URZ+0x22840], R2 ;  /* 0x02284002030075a7 */ /* 0x001064000802017f */
[----:B-1----:R-:W-:Y:S05]  /*1f150*/  @!P1 NANOSLEEP.SYNCS 0x989680 ;  /* 0x009896800000995d */ /* 0x002fea0003900000 */
[----:B------:R-:W1:Y:S02]  /*1f160*/  @!P1 SYNCS.PHASECHK.TRANS64 P1, [R3+URZ+0x22840], R2 ;  /* 0x02284002030095a7 */ /* 0x000e64000802007f */
[----:B-1----:R-:W-:Y:S05]  /*1f170*/  @!P1 BRA `(.L_x_9944) ;  /* 0xfffffffc00f09947 */ /* 0x002fea000383ffff */
[----:B------:R-:W-:Y:S05]  /*1f180*/  BRA `(.L_x_10155) ;  /* 0xffffffa800e87947 */ /* 0x000fea000383ffff */
.L_x_9946:
[----:B-1----:R1:W2:Y:S02]  /*1f190*/  SYNCS.PHASECHK.TRANS64.TRYWAIT P1, [R5+URZ+0x22840], R0 ;  /* 0x02284000050075a7 */ /* 0x0022a4000802017f */
[----:B--2---:R-:W-:Y:S05]  /*1f1a0*/  @!P1 NANOSLEEP.SYNCS 0x989680 ;  /* 0x009896800000995d */ /* 0x004fea0003900000 */
[----:B------:R-:W2:Y:S02]  /*1f1b0*/  @!P1 SYNCS.PHASECHK.TRANS64 P1, [R5+URZ+0x22840], R0 ;  /* 0x02284000050095a7 */ /* 0x000ea4000802007f */
[----:B--2---:R-:W-:Y:S05]  /*1f1c0*/  @!P1 BRA `(.L_x_9946) ;  /* 0xfffffffc00f09947 */ /* 0x004fea000383ffff */
[----:B------:R-:W-:Y:S05]  /*1f1d0*/  BRA `(.L_x_10156) ;  /* 0xffffffa800f47947 */ /* 0x000fea000383ffff */
.L_x_9948:
[----:B--2---:R2:W0:Y:S02]  /*1f1e0*/  SYNCS.PHASECHK.TRANS64.TRYWAIT P1, [R3+URZ+0x22860], R2 ;  /* 0x02286002030075a7 */ /* 0x004424000802017f */
[----:B0-----:R-:W-:Y:S05]  /*1f1f0*/  @!P1 NANOSLEEP.SYNCS 0x989680 ;  /* 0x009896800000995d */ /* 0x001fea0003900000 */
[----:B------:R-:W0:Y:S02]  /*1f200*/  @!P1 SYNCS.PHASECHK.TRANS64 P1, [R3+URZ+0x22860], R2 ;  /* 0x02286002030095a7 */ /* 0x000e24000802007f */
[----:B0-----:R-:W-:Y:S05]  /*1f210*/  @!P1 BRA `(.L_x_9948) ;  /* 0xfffffffc00f09947 */ /* 0x001fea000383ffff */
[----:B------:R-:W-:Y:S05]  /*1f220*/  BRA `(.L_x_10157) ;  /* 0xffffffa800f07947 */ /* 0x000fea000383ffff */
.L_x_10158:
        /* <DEDUP_REMOVED lines=13> */
.L_x_15663:


//--------------------- .text._ZN7cutlass13device_kernelIN5flash11enable_sm90INS1_16FlashAttnFwdSm90INS1_25CollectiveMainloopFwdSm90ILi2EN4cute5tupleIJNS5_1CILi1EEES8_S8_EEENS6_IJNS7_ILi128EEENS7_ILi96EEENS7_ILi64EEEEEELi256ENS_6half_tEfNS_4arch4Sm90ELb0ELb0ELb0ELb1ELb1ELb0ELb1ELb1ELb0ELb1ELb1ELb0EEENS1_21CollectiveEpilogueFwdINS6_IJSA_NS7_ILi256EEESB_EEES9_SE_SG_Li256ELb1ELb1ELb1ELb0EEENS1_36VarlenDynamicPersistentTileSchedulerILi128ELi96ELi256ELi128ELb1ELb1ELb1ELb0ELb1ELb1EEEEEEEEEvNT_6ParamsE --------------------------
	.section	.text._ZN7cutlass13device_kernelIN5flash11enable_sm90INS1_16FlashAttnFwdSm90INS1_25CollectiveMainloopFwdSm90ILi2EN4cute5tupleIJNS5_1CILi1EEES8_S8_EEENS6_IJNS7_ILi128EEENS7_ILi96EEENS7_ILi64EEEEEELi256ENS_6half_tEfNS_4arch4Sm90ELb0ELb0ELb0ELb1ELb1ELb0ELb1ELb1ELb0ELb1ELb1ELb0EEENS1_21CollectiveEpilogueFwdINS6_IJSA_NS7_ILi256EEESB_EEES9_SE_SG_Li256ELb1ELb1ELb1ELb0EEENS1_36VarlenDynamicPersistentTileSchedulerILi128ELi96ELi256ELi128ELb1ELb1ELb1ELb0ELb1ELb1EEEEEEEEEvNT_6ParamsE,"ax",@progbits
	.align	128
.text._ZN7cutlass13device_kernelIN5flash11enable_sm90INS1_16FlashAttnFwdSm90INS1_25CollectiveMainloopFwdSm90ILi2EN4cute5tupleIJNS5_1CILi1EEES8_S8_EEENS6_IJNS7_ILi128EEENS7_ILi96EEENS7_ILi64EEEEEELi256ENS_6half_tEfNS_4arch4Sm90ELb0ELb0ELb0ELb1ELb1ELb0ELb1ELb1ELb0ELb1ELb1ELb0EEENS1_21CollectiveEpilogueFwdINS6_IJSA_NS7_ILi256EEESB_EEES9_SE_SG_Li256ELb1ELb1ELb1ELb0EEENS1_36VarlenDynamicPersistentTileSchedulerILi128ELi96ELi256ELi128ELb1ELb1ELb1ELb0ELb1ELb1EEEEEEEEEvNT_6ParamsE:
        .type           _ZN7cutlass13device_kernelIN5flash11enable_sm90INS1_16FlashAttnFwdSm90INS1_25CollectiveMainloopFwdSm90ILi2EN4cute5tupleIJNS5_1CILi1EEES8_S8_EEENS6_IJNS7_ILi128EEENS7_ILi96EEENS7_ILi64EEEEEELi256ENS_6half_tEfNS_4arch4Sm90ELb0ELb0ELb0ELb1ELb1ELb0ELb1ELb1ELb0ELb1ELb1ELb0EEENS1_21CollectiveEpilogueFwdINS6_IJSA_NS7_ILi256EEESB_EEES9_SE_SG_Li256ELb1ELb1ELb1ELb0EEENS1_36VarlenDynamicPersistentTileSchedulerILi128ELi96ELi256ELi128ELb1ELb1ELb1ELb0ELb1ELb1EEEEEEEEEvNT_6ParamsE,@function
        .size           _ZN7cutlass13device_kernelIN5flash11enable_sm90INS1_16FlashAttnFwdSm90INS1_25CollectiveMainloopFwdSm90ILi2EN4cute5tupleIJNS5_1CILi1EEES8_S8_EEENS6_IJNS7_ILi128EEENS7_ILi96EEENS7_ILi64EEEEEELi256ENS_6half_tEfNS_4arch4Sm90ELb0ELb0ELb0ELb1ELb1ELb0ELb1ELb1ELb0ELb1ELb1ELb0EEENS1_21CollectiveEpilogueFwdINS6_IJSA_NS7_ILi256EEESB_EEES9_SE_SG_Li256ELb1ELb1ELb1ELb0EEENS1_36VarlenDynamicPersistentTileSchedulerILi128ELi96ELi256ELi128ELb1ELb1ELb1ELb0ELb1ELb1EEEEEEEEEvNT_6ParamsE,(.L_x_15664 - _ZN7cutlass13device_kernelIN5flash11enable_sm90INS1_16FlashAttnFwdSm90INS1_25CollectiveMainloopFwdSm90ILi2EN4cute5tupleIJNS5_1CILi1EEES8_S8_EEENS6_IJNS7_ILi128EEENS7_ILi96EEENS7_ILi64EEEEEELi256ENS_6half_tEfNS_4arch4Sm90ELb0ELb0ELb0ELb1ELb1ELb0ELb1ELb1ELb0ELb1ELb1ELb0EEENS1_21CollectiveEpilogueFwdINS6_IJSA_NS7_ILi256EEESB_EEES9_SE_SG_Li256ELb1ELb1ELb1ELb0EEENS1_36VarlenDynamicPersistentTileSchedulerILi128ELi96ELi256ELi128ELb1ELb1ELb1ELb0ELb1ELb1EEEEEEEEEvNT_6ParamsE)
        .other          _ZN7cutlass13device_kernelIN5flash11enable_sm90INS1_16FlashAttnFwdSm90INS1_25CollectiveMainloopFwdSm90ILi2EN4cute5tupleIJNS5_1CILi1EEES8_S8_EEENS6_IJNS7_ILi128EEENS7_ILi96EEENS7_ILi64EEEEEELi256ENS_6half_tEfNS_4arch4Sm90ELb0ELb0ELb0ELb1ELb1ELb0ELb1ELb1ELb0ELb1ELb1ELb0EEENS1_21CollectiveEpilogueFwdINS6_IJSA_NS7_ILi256EEESB_EEES9_SE_SG_Li256ELb1ELb1ELb1ELb0EEENS1_36VarlenDynamicPersistentTileSchedulerILi128ELi96ELi256ELi128ELb1ELb1ELb1ELb0ELb1ELb1EEEEEEEEEvNT_6ParamsE,@"STO_CUDA_ENTRY STV_DEFAULT"
_ZN7cutlass13device_kernelIN5flash11enable_sm90INS1_16FlashAttnFwdSm90INS1_25CollectiveMainloopFwdSm90ILi2EN4cute5tupleIJNS5_1CILi1EEES8_S8_EEENS6_IJNS7_ILi128EEENS7_ILi96EEENS7_ILi64EEEEEELi256ENS_6half_tEfNS_4arch4Sm90ELb0ELb0ELb0ELb1ELb1ELb0ELb1ELb1ELb0ELb1ELb1ELb0EEENS1_21CollectiveEpilogueFwdINS6_IJSA_NS7_ILi256EEESB_EEES9_SE_SG_Li256ELb1ELb1ELb1ELb0EEENS1_36VarlenDynamicPersistentTileSchedulerILi128ELi96ELi256ELi128ELb1ELb1ELb1ELb0ELb1ELb1EEEEEEEEEvNT_6ParamsE:
        /* <DEDUP_REMOVED lines=47> */
.L_x_10159:
        /* <DEDUP_REMOVED lines=22> */
.L_x_10160:
        /* <DEDUP_REMOVED lines=18> */
.L_x_10161:
        /* <DEDUP_REMOVED lines=22> */
.L_x_10162:
        /* <DEDUP_REMOVED lines=23> */
.L_x_10163:
        /* <DEDUP_REMOVED lines=10> */
.L_x_10165:
[----:B------:R-:W-:-:S08]  /*08e0*/  NOP ;  /* 0x0000000000007918 */ /* 0x000fd00000000000 */
[----:B------:R-:W1:Y:S02]  /*08f0*/  USETMAXREG.TRY_ALLOC.CTAPOOL UP0, 0xe8 ;  /* 0x000000e8000079c8 */ /* 0x000e640008000600 */
[----:B-1----:R-:W-:-:S13]  /*0900*/  PLOP3.LUT P0, PT, PT, PT, UP0, 0x80, 0x0 ;  /* 0x000000000000781c */ /* 0x002fda0003f0f008 */
[----:B------:R-:W-:Y:S05]  /*0910*/  @!P0 BRA `(.L_x_10165) ;  /* 0xfffffffc00f08947 */ /* 0x000fea000383ffff */
[----:B------:R-:W-:Y:S01]  /*0920*/  SHF.R.U32.HI R2, RZ, 0x7, R0 ;  /* 0x00000007ff027819 */ /* 0x000fe20000011600 */
[----:B------:R-:W1:Y:S08]  /*0930*/  S2UR UR5, SR_CgaCtaId ;  /* 0x00000000000579c3 */ /* 0x000e700000008800 */
[----:B------:R-:W-:Y:S06]  /*0940*/  BAR.ARV 0x8, 0x180 ;  /* 0x0206000000007b1d */ /* 0x000fec0000002000 */
[----:B------:R-:W-:Y:S01]  /*0950*/  ISETP.NE.AND P0, PT, R2, 0x1, PT ;  /* 0x000000010200780c */ /* 0x000fe20003f05270 */
[----:B------:R-:W-:-:S12]  /*0960*/  UMOV UR4, 0x400 ;  /* 0x0000040000047882 */ /* 0x000fd80000000000 */
[----:B------:R-:W-:Y:S06]  /*0970*/  @!P0 BAR.ARV 0x9, 0x100 ;  /* 0x0244000000008b1d */ /* 0x000fec0000002000 */
[----:B-1----:R-:W-:Y:S02]  /*0980*/  ULEA UR4, UR5, UR4, 0x18 ;  /* 0x0000000405047291 */ /* 0x002fe4000f8ec03f */
[----:B------:R-:W-:Y:S07]  /*0990*/  BAR.SYNC.DEFER_BLOCKING 0x5, 0x180 ;  /* 0x0146000000007b1d */ /* 0x000fee0000010000 */
        /* <DEDUP_REMOVED lines=11> */
[----:B0-----:R-:W-:-:S04]  /*0a50*/  SHF.R.S32.HI R3, RZ, 0x1f, R0 ;  /* 0x0000001fff037819 */ /* 0x001fc80000011400 */
[CC--:B------:R-:W-:Y:S02]  /*0a60*/  LEA.HI R4, R3.reuse, R0.reuse, RZ, 0x4 ;  /* 0x0000000003047211 */ /* 0x0c0fe400078f20ff */
[----:B------:R-:W-:-:S04]  /*0a70*/  LEA.HI R7, R3, R0, RZ, 0x2 ;  /* 0x0000000003077211 */ /* 0x000fc800078f10ff */
[----:B------:R-:W-:Y:S02]  /*0a80*/  LOP3.LUT R11, R7, 0xfffffffc, RZ, 0xc0, !PT ;  /* 0xfffffffc070b7812 */ /* 0x000fe400078ec0ff */
[----:B------:R-:W-:-:S03]  /*0a90*/  SHF.R.S32.HI R7, RZ, 0x4, R4 ;  /* 0x00000004ff077819 */ /* 0x000fc60000011404 */
[----:B------:R-:W-:Y:S01]  /*0aa0*/  IMAD.IADD R12, R0, 0x1, -R11 ;  /* 0x00000001000c7824 */ /* 0x000fe200078e0a0b */
[----:B--2---:R-:W-:Y:S02]  /*0ab0*/  R2UR UR6, R2 ;  /* 0x00000000020672ca */ /* 0x004fe400000e0000 */
[----:B------:R-:W-:-:S04]  /*0ac0*/  LEA.HI R2, R3, R0, RZ, 0x7 ;  /* 0x0000000003027211 */ /* 0x000fc800078f38ff */
[----:B------:R-:W-:-:S05]  /*0ad0*/  LOP3.LUT R5, R2, 0xffffff80, RZ, 0xc0, !PT ;  /* 0xffffff8002057812 */ /* 0x000fca00078ec0ff */
[----:B------:R-:W-:Y:S01]  /*0ae0*/  IMAD.IADD R16, R0, 0x1, -R5 ;  /* 0x0000000100107824 */ /* 0x000fe200078e0a05 */
[----:B------:R-:W-:Y:S01]  /*0af0*/  LEA.HI R5, R3, R0, RZ, 0x5 ;  /* 0x0000000003057211 */ /* 0x000fe200078f28ff */
[----:B------:R-:W-:Y:S01]  /*0b00*/  ULOP3.LUT UR6, UR6, 0x1, URZ, 0xfc, !UPT ;  /* 0x0000000106067892 */ /* 0x000fe2000f8efc3f */
[C---:B------:R-:W-:Y:S02]  /*0b10*/  LOP3.LUT R3, R4.reuse, 0x3fffff0, RZ, 0xc0, !PT ;  /* 0x03fffff004037812 */ /* 0x040fe400078ec0ff */
[----:B------:R-:W-:Y:S01]  /*0b20*/  SHF.R.S32.HI R8, RZ, 0x1f, R16 ;  /* 0x0000001fff087819 */ /* 0x000fe20000011410 */
[----:B------:R-:W-:Y:S01]  /*0b30*/  IMAD.SHL.U32 R6, R5, 0x20, RZ ;  /* 0x0000002005067824 */ /* 0x000fe200078e00ff */
[----:B------:R-:W-:Y:S01]  /*0b40*/  LEA.HI R4, R4, R7, RZ, 0x1 ;  /* 0x0000000704047211 */ /* 0x000fe200078f08ff */
[----:B------:R-:W-:Y:S01]  /*0b50*/  IMAD.IADD R5, R0, 0x1, -R3 ;  /* 0x0000000100057824 */ /* 0x000fe200078e0a03 */
[CC--:B------:R-:W-:Y:S01]  /*0b60*/  LEA.HI R9, R8.reuse, R16.reuse, RZ, 0x2 ;  /* 0x0000001008097211 */ /* 0x0c0fe200078f10ff */
[----:B------:R-:W-:Y:S01]  /*0b70*/  STL [R1+0x24], R16 ;  /* 0x0000241001007387 */ /* 0x000fe20000100800 */
[----:B------:R-:W-:-:S02]  /*0b80*/  LEA.HI R8, R8, R16, RZ, 0x5 ;  /* 0x0000001008087211 */ /* 0x000fc400078f28ff */
[--C-:B------:R-:W-:Y:S02]  /*0b90*/  SHF.R.S32.HI R10, RZ, 0x2, R9.reuse ;  /* 0x00000002ff0a7819 */ /* 0x100fe40000011409 */
[----:B------:R-:W-:Y:S02]  /*0ba0*/  SHF.R.S32.HI R3, RZ, 0x1f, R9 ;  /* 0x0000001fff037819 */ /* 0x000fe40000011409 */
[----:B------:R-:W-:Y:S02]  /*0bb0*/  LOP3.LUT R6, R6, 0xfffffc00, RZ, 0xc0, !PT ;  /* 0xfffffc0006067812 */ /* 0x000fe400078ec0ff */
[----:B------:R-:W-:Y:S02]  /*0bc0*/  LEA.HI R0, R3, R10, RZ, 0x3 ;  /* 0x0000000a03007211 */ /* 0x000fe400078f18ff */
[----:B------:R-:W-:Y:S01]  /*0bd0*/  SHF.R.S32.HI R3, RZ, 0x7, R2 ;  /* 0x00000007ff037819 */ /* 0x000fe20000011402 */
[----:B------:R-:W-:Y:S01]  /*0be0*/  IMAD R5, R5, 0x40, R6 ;  /* 0x0000004005057824 */ /* 0x000fe200078e0206 */
[----:B------:R-:W-:Y:S01]  /*0bf0*/  LOP3.LUT R11, R0, 0xfffffff8, RZ, 0xc0, !PT ;  /* 0xfffffff8000b7812 */ /* 0x000fe200078ec0ff */
[----:B------:R-:W-:Y:S01]  /*0c00*/  IMAD.MOV.U32 R6, RZ, RZ, R14 ;  /* 0x000000ffff067224 */ /* 0x000fe200078e000e */
[----:B------:R-:W-:-:S02]  /*0c10*/  LEA.HI R2, R2, R3, RZ, 0x1 ;  /* 0x0000000302027211 */ /* 0x000fc400078f08ff */
[----:B------:R-:W-:Y:S01]  /*0c20*/  LOP3.LUT R4, R4, 0x1ffffffe, RZ, 0xc0, !PT ;  /* 0x1ffffffe04047812 */ /* 0x000fe200078ec0ff */
[----:B------:R-:W-:Y:S01]  /*0c30*/  IMAD.IADD R11, R10, 0x1, -R11 ;  /* 0x000000010a0b7824 */ /* 0x000fe200078e0a0b */
[----:B------:R-:W-:Y:S02]  /*0c40*/  LOP3.LUT R2, R2, 0x3fffffe, RZ, 0xc0, !PT ;  /* 0x03fffffe02027812 */ /* 0x000fe400078ec0ff */
[----:B------:R-:W-:Y:S01]  /*0c50*/  SHF.R.S32.HI R8, RZ, 0x5, R8 ;  /* 0x00000005ff087819 */ /* 0x000fe20000011408 */
[----:B------:R-:W-:Y:S01]  /*0c60*/  IMAD.IADD R4, R7, 0x1, -R4 ;  /* 0x0000000107047824 */ /* 0x000fe200078e0a04 */
[----:B------:R-:W-:Y:S01]  /*0c70*/  LEA.HI R0, R12, R12, RZ, 0x1 ;  /* 0x0000000c0c007211 */ /* 0x000fe200078f08ff */
[----:B------:R-:W-:Y:S01]  /*0c80*/  IMAD.IADD R2, R3, 0x1, -R2 ;  /* 0x0000000103027824 */ /* 0x000fe200078e0a02 */
[----:B------:R-:W-:Y:S01]  /*0c90*/  LOP3.LUT R9, R9, 0x7ffffffc, RZ, 0xc0, !PT ;  /* 0x7ffffffc09097812 */ /* 0x000fe200078ec0ff */
[----:B------:R-:W-:Y:S01]  /*0ca0*/  IMAD R11, R8, 0x10, R11 ;  /* 0x00000010080b7824 */ /* 0x000fe200078e020b */
[----:B------:R-:W-:Y:S01]  /*0cb0*/  LOP3.LUT R3, R0, 0x1ffffffe, RZ, 0xc0, !PT ;  /* 0x1ffffffe00037812 */ /* 0x000fe200078ec0ff */
[----:B------:R-:W-:-:S02]  /*0cc0*/  IMAD R4, R4, 0x8, R5 ;  /* 0x0000000804047824 */ /* 0x000fc400078e0205 */
[----:B------:R-:W-:Y:S02]  /*0cd0*/  IMAD R0, R2, 0x40, R11 ;  /* 0x0000004002007824 */ /* 0x000fe400078e020b */
[----:B------:R-:W-:Y:S01]  /*0ce0*/  IMAD.IADD R3, R12, 0x1, -R3 ;  /* 0x000000010c037824 */ /* 0x000fe200078e0a03 */
[----:B------:R0:W-:Y:S01]  /*0cf0*/  STL [R1+0x34], R4 ;  /* 0x0000340401007387 */ /* 0x0001e20000100800 */
[----:B------:R-:W-:Y:S01]  /*0d00*/  IMAD.U32 R2, RZ, RZ, UR6 ;  /* 0x00000006ff027e24 */ /* 0x000fe2000f8e00ff */
[----:B------:R-:W-:Y:S01]  /*0d10*/  UMOV UR6, URZ ;  /* 0x0000003f00067c82 */ /* 0x000fe20008000000 */
[----:B------:R-:W-:Y:S01]  /*0d20*/  IMAD.IADD R9, R16, 0x1, -R9 ;  /* 0x0000000110097824 */ /* 0x000fe200078e0a09 */
[----:B------:R1:W-:Y:S03]  /*0d30*/  STL [R1+0x2c], R0 ;  /* 0x00002c0001007387 */ /* 0x0003e60000100800 */
[----:B------:R-:W-:Y:S01]  /*0d40*/  IMAD.SHL.U32 R23, R9, 0x2, RZ ;  /* 0x0000000209177824 */ /* 0x000fe200078e00ff */
[----:B------:R2:W-:Y:S03]  /*0d50*/  STL [R1+0x38], R2 ;  /* 0x0000380201007387 */ /* 0x0005e60000100800 */
[----:B------:R-:W-:-:S02]  /*0d60*/  VIADD R5, R23, 0x30 ;  /* 0x0000003017057836 */ /* 0x000fc40000000000 */
[----:B0-----:R-:W-:Y:S02]  /*0d70*/  VIADD R4, R23, 0x38 ;  /* 0x0000003817047836 */ /* 0x001fe40000000000 */
[----:B-1----:R-:W-:Y:S01]  /*0d80*/  IMAD R0, R3, 0x8, R0 ;  /* 0x0000000803007824 */ /* 0x002fe200078e0200 */
[----:B------:R-:W-:Y:S01]  /*0d90*/  SHF.R.S32.HI R5, RZ, 0x1f, R5 ;  /* 0x0000001fff057819 */ /* 0x000fe20000011405 */
[C---:B------:R-:W-:Y:S01]  /*0da0*/  VIADD R229, R23.reuse, 0x48 ;  /* 0x0000004817e57836 */ /* 0x040fe20000000000 */
[----:B------:R-:W-:Y:S01]  /*0db0*/  SHF.R.S32.HI R4, RZ, 0x1f, R4 ;  /* 0x0000001fff047819 */ /* 0x000fe20000011404 */
[C---:B--2---:R-:W-:Y:S01]  /*0dc0*/  VIADD R2, R23.reuse, 0x40 ;  /* 0x0000004017027836 */ /* 0x044fe20000000000 */
        /* <DEDUP_REMOVED lines=11> */
[----:B0-----:R-:W-:Y:S01]  /*0e80*/  IMAD.U32 R0, RZ, RZ, UR6 ;  /* 0x00000006ff007e24 */ /* 0x001fe2000f8e00ff */
        /* <DEDUP_REMOVED lines=38> */
.L_x_10216:
[----:B------:R-:W-:Y:S01]  /*10f0*/  ULDC.64 UR6, c[0x0][0xd88] ;  /* 0x0003620000067ab9 */ /* 0x000fe20000000a00 */
[----:B01----:R-:W0:Y:S01]  /*1100*/  LDC.64 R4, c[0x0][0x418] ;  /* 0x00010600ff047b82 */ /* 0x003e220000000a00 */
[----:B------:R-:W-:-:S06]  /*1110*/  UIMAD.WIDE UR6, UR5, 0x4, UR6 ;  /* 0x00000004050678a5 */ /* 0x000fcc000f8e0206 */
[----:B------:R-:W-:Y:S01]  /*1120*/  IMAD.U32 R204, RZ, RZ, UR6 ;  /* 0x00000006ffcc7e24 */ /* 0x000fe2000f8e00ff */
[----:B------:R-:W1:Y:S01]  /*1130*/  LDC R0, c[0x0][0x424] ;  /* 0x00010900ff007b82 */ /* 0x000e620000000800 */
[----:B------:R-:W-:Y:S01]  /*1140*/  IMAD.U32 R205, RZ, RZ, UR7 ;  /* 0x00000007ffcd7e24 */ /* 0x000fe2000f8e00ff */
[----:B------:R-:W-:-:S04]  /*1150*/  ULDC.64 UR6, c[0x0][0xb20] ;  /* 0x0002c80000067ab9 */ /* 0x000fc80000000a00 */
[----:B--2---:R-:W2:Y:S01]  /*1160*/  LDG.E R204, desc[UR36][R204.64] ;  /* 0x00000024cccc7981 */ /* 0x004ea2000c1e1900 */
[----:B------:R-:W-:Y:S01]  /*1170*/  ISETP.NE.U32.AND P0, PT, RZ, UR6, PT ;  /* 0x00000006ff007c0c */ /* 0x000fe2000bf05070 */
[----:B---34-:R-:W3:Y:S01]  /*1180*/  LDC R9, c[0x0][0x2f0] ;  /* 0x0000bc00ff097b82 */ /* 0x018ee20000000800 */
[----:B------:R-:W-:Y:S02]  /*1190*/  IMAD.MOV.U32 R7, RZ, RZ, RZ ;  /* 0x000000ffff077224 */ /* 0x000fe400078e00ff */
[----:B------:R-:W-:Y:S02]  /*11a0*/  ISETP.NE.AND.EX P0, PT, RZ, UR7, PT, P0 ;  /* 0x00000007ff007c0c */ /* 0x000fe4000bf05300 */
[----:B--2---:R-:W-:-:S11]  /*11b0*/  SHF.R.S32.HI R208, RZ, 0x1f, R204 ;  /* 0x0000001fffd07819 */ /* 0x004fd600000114cc */
[----:B------:R-:W-:-:S04]  /*11c0*/  @P0 LEA R2, P1, R204, UR6, 0x2 ;  /* 0x00000006cc020c11 */ /* 0x000fc8000f8210ff */
[----:B------:R-:W-:Y:S01]  /*11d0*/  @P0 LEA.HI.X R3, R204, UR7, R208, 0x2, P1 ;  /* 0x00000007cc030c11 */ /* 0x000fe200088f14d0 */
[----:B------:R-:W-:Y:S02]  /*11e0*/  ULDC.64 UR6, c[0x0][0xb18] ;  /* 0x0002c60000067ab9 */ /* 0x000fe40000000a00 */
[----:B------:R-:W-:Y:S02]  /*11f0*/  ISETP.NE.U32.AND P1, PT, RZ, UR6, PT ;  /* 0x00000006ff007c0c */ /* 0x000fe4000bf25070 */
[----:B------:R2:W5:Y:S01]  /*1200*/  @P0 LDG.E R7, desc[UR36][R2.64] ;  /* 0x0000002402070981 */ /* 0x000562000c1e1900 */
        /* <DEDUP_REMOVED lines=8> */
[----:B------:R-:W-:-:S05]  /*1290*/  IMAD.U32 R0, RZ, RZ, UR4 ;  /* 0x00000004ff007e24 */ /* 0x000fca000f8e00ff */
[----:B------:R2:W-:Y:S01]  /*12a0*/  STL [R1+0x1c], R0 ;  /* 0x00001c0001007387 */ /* 0x0005e20000100800 */
[----:B------:R-:W-:Y:S05]  /*12b0*/  @P1 BRA `(.L_x_10166) ;  /* 0x0000000000241947 */ /* 0x000fea0003800000 */
        /* <DEDUP_REMOVED lines=9> */
.L_x_10166:
[----:B-----5:R-:W-:Y:S01]  /*1350*/  IMAD.IADD R152, R152, 0x1, -R7 ;  /* 0x0000000198987824 */ /* 0x020fe200078e0a07 */
[----:B--2---:R-:W-:-:S03]  /*1360*/  LOP3.LUT R2, R6, 0xff000000, RZ, 0xc0, !PT ;  /* 0xff00000006027812 */ /* 0x004fc600078ec0ff */
[C---:B------:R-:W-:Y:S01]  /*1370*/  VIADD R0, R152.reuse, 0x5f ;  /* 0x0000005f98007836 */ /* 0x040fe20000000000 */
[----:B------:R-:W-:Y:S02]  /*1380*/  SHF.R.U32.HI R3, RZ, 0x8, R2 ;  /* 0x00000008ff037819 */ /* 0x000fe40000011602 */
[----:B------:R-:W-:Y:S01]  /*1390*/  ISETP.GE.AND P0, PT, R152, 0x1, PT ;  /* 0x000000019800780c */ /* 0x000fe20003f06270 */
[----:B------:R-:W-:Y:S01]  /*13a0*/  IMAD.HI R4, R0, 0x2aaaaaab, RZ ;  /* 0x2aaaaaab00047827 */ /* 0x000fe200078e02ff */
[----:B------:R-:W-:-:S04]  /*13b0*/  LOP3.LUT R0, R6, 0xff0000, RZ, 0xc0, !PT ;  /* 0x00ff000006007812 */ /* 0x000fc800078ec0ff */
[----:B------:R-:W-:Y:S01]  /*13c0*/  LEA.HI R0, R0, R3, RZ, 0x10 ;  /* 0x0000000300007211 */ /* 0x000fe200078f80ff */
[----:B------:R-:W-:Y:S01]  /*13d0*/  IMAD.MOV.U32 R3, RZ, RZ, RZ ;  /* 0x000000ffff037224 */ /* 0x000fe200078e00ff */
[----:B------:R-:W-:Y:S02]  /*13e0*/  SHF.R.U32.HI R5, RZ, 0x1f, R4 ;  /* 0x0000001fff057819 */ /* 0x000fe40000011604 */
[----:B------:R-:W-:Y:S02]  /*13f0*/  LOP3.LUT R11, R0, 0xff, RZ, 0xc0, !PT ;  /* 0x000000ff000b7812 */ /* 0x000fe400078ec0ff */
[----:B------:R-:W-:Y:S02]  /*1400*/  LEA.HI.SX32 R160, R4, R5, 0x1c ;  /* 0x0000000504a07211 */ /* 0x000fe400078fe2ff */
[----:B------:R-:W-:Y:S01]  /*1410*/  SHF.R.U32.HI R206, RZ, 0x10, R0 ;  /* 0x00000010ffce7819 */ /* 0x000fe20000011600 */
[----:B------:R0:W-:Y:S01]  /*1420*/  STL [R1+0x18], R11 ;  /* 0x0000180b01007387 */ /* 0x0001e20000100800 */
[----:B------:R-:W-:Y:S05]  /*1430*/  @!P0 BRA `(.L_x_10167) ;  /* 0x0000000000748947 */ /* 0x000fea0003800000 */
[----:B------:R-:W1:Y:S01]  /*1440*/  LDC R3, c[0x0][0xae8] ;  /* 0x0002ba00ff037b82 */ /* 0x000e620000000800 */
[----:B------:R-:W-:-:S04]  /*1450*/  ISETP.NE.AND P0, PT, R206, RZ, PT ;  /* 0x000000ffce00720c */ /* 0x000fc80003f05270 */
[----:B-1----:R-:W-:-:S04]  /*1460*/  SEL R9, R206, R3, P0 ;  /* 0x00000003ce097207 */ /* 0x002fc80000000000 */
[-C--:B------:R-:W-:Y:S02]  /*1470*/  IABS R5, R9.reuse ;  /* 0x0000000900057213 */ /* 0x080fe40000000000 */
[----:B------:R-:W-:Y:S02]  /*1480*/  IADD3 R0, R160, -0x1, R9 ;  /* 0xffffffffa0007810 */ /* 0x000fe40007ffe009 */
[----:B------:R-:W1:Y:S01]  /*1490*/  I2F.RP R4, R5 ;  /* 0x0000000500047306 */ /* 0x000e620000209400 */
[----:B------:R-:W-:-:S05]  /*14a0*/  IABS R10, R9 ;  /* 0x00000009000a7213 */ /* 0x000fca0000000000 */
[----:B------:R-:W-:Y:S02]  /*14b0*/  IMAD.MOV R10, RZ, RZ, -R10 ;  /* 0x000000ffff0a7224 */ /* 0x000fe400078e0a0a */
[----:B-1----:R-:W1:Y:S02]  /*14c0*/  MUFU.RCP R4, R4 ;  /* 0x0000000400047308 */ /* 0x002e640000001000 */
[----:B-1----:R-:W-:Y:S01]  /*14d0*/  VIADD R2, R4, 0xffffffe ;  /* 0x0ffffffe04027836 */ /* 0x002fe20000000000 */
        /* <DEDUP_REMOVED lines=19> */
.L_x_10167:
[-C--:B------:R-:W-:Y:S01]  /*1610*/  IMAD R22, R11, R3.reuse, RZ ;  /* 0x000000030b167224 */ /* 0x080fe200078e02ff */
[----:B------:R-:W-:Y:S01]  /*1620*/  LOP3.LUT R205, R6, 0xffff, RZ, 0xc0, !PT ;  /* 0x0000ffff06cd7812 */ /* 0x000fe200078ec0ff */
[----:B------:R-:W-:Y:S01]  /*1630*/  IMAD.MOV.U32 R0, RZ, RZ, RZ ;  /* 0x000000ffff007224 */ /* 0x000fe200078e00ff */
[----:B------:R-:W-:Y:S02]  /*1640*/  PLOP3.LUT P0, PT, PT, PT, PT, 0x80, 0x0 ;  /* 0x000000000000781c */ /* 0x000fe40003f0f070 */
[----:B------:R-:W-:Y:S02]  /*1650*/  CS2R R150, SRZ ;  /* 0x0000000000967805 */ /* 0x000fe4000001ff00 */
[----:B------:R-:W-:Y:S01]  /*1660*/  VIADDMNMX R160, R22, R3, R160, PT ;  /* 0x0000000316a07246 */ /* 0x000fe200038001a0 */
[----:B------:R-:W-:Y:S01]  /*1670*/  IMAD.MOV.U32 R3, RZ, RZ, RZ ;  /* 0x000000ffff037224 */ /* 0x000fe200078e00ff */
        /* <DEDUP_REMOVED lines=65> */
[----:B------:R-:W1:Y:S01]  /*1a90*/  S2R R0, SR_TID.X ;  /* 0x0000000000007919 */ /* 0x000e620000002100 */
[----:B------:R-:W2:Y:S01]  /*1aa0*/  S2UR UR6, SR_CgaCtaId ;  /* 0x00000000000679c3 */ /* 0x000ea20000008800 */
[----:B------:R-:W-:Y:S02]  /*1ab0*/  UMOV UR5, 0x400 ;  /* 0x0000040000057882 */ /* 0x000fe40000000000 */
[----:B--2---:R-:W-:-:S04]  /*1ac0*/  ULEA UR5, UR6, UR5, 0x18 ;  /* 0x0000000506057291 */ /* 0x004fc8000f8ec03f */
[----:B------:R-:W-:Y:S01]  /*1ad0*/  UIADD3 UR5, UR5, 0x18400, URZ ;  /* 0x0001840005057890 */ /* 0x000fe2000fffe03f */
[----:B-1----:R-:W-:-:S03]  /*1ae0*/  VIADD R0, R0, 0xffffff80 ;  /* 0xffffff8000007836 */ /* 0x002fc60000000000 */
[----:B------:R-:W-:Y:S02]  /*1af0*/  ULOP3.LUT UP0, URZ, UR5, 0x1bf, URZ, 0xc0, !UPT ;  /* 0x000001bf053f7892 */ /* 0x000fe4000f80c03f */
[----:B------:R-:W-:-:S04]  /*1b00*/  SHF.R.S32.HI R3, RZ, 0x1f, R0 ;  /* 0x0000001fff037819 */ /* 0x000fc80000011400 */
[----:B------:R-:W-:Y:S02]  /*1b10*/  PLOP3.LUT P0, PT, PT, PT, UP0, 0x80, 0x0 ;  /* 0x000000000000781c */ /* 0x000fe40003f0f008 */
[----:B------:R-:W-:-:S04]  /*1b20*/  LEA.HI R3, R3, R0, RZ, 0x7 ;  /* 0x0000000003037211 */ /* 0x000fc800078f38ff */
[----:B------:R-:W-:-:S06]  /*1b30*/  SHF.R.S32.HI R3, RZ, 0x7, R3 ;  /* 0x00000007ff037819 */ /* 0x000fcc0000011403 */
[----:B------:R-:W1:Y:S02]  /*1b40*/  SHFL.IDX PT, R3, R3, RZ, 0x1f ;  /* 0x00001fff03037589 */ /* 0x000e6400000e0000 */
[----:B-1----:R-:W-:-:S13]  /*1b50*/  R2UR UR40, R3 ;  /* 0x00000000032872ca */ /* 0x002fda00000e0000 */
        /* <DEDUP_REMOVED lines=12> */
[----:B------:R-:W-:Y:S01]  /*1c20*/  IMAD.U32 R5, RZ, RZ, UR5 ;  /* 0x00000005ff057e24 */ /* 0x000fe2000f8e00ff */
[----:B------:R-:W-:Y:S01]  /*1c30*/  ULDC.64 UR4, c[0x4][0xf8] ;  /* 0x01003e0000047ab9 */ /* 0x000fe20000000a00 */
[----:B------:R-:W-:Y:S02]  /*1c40*/  IMAD.U32 R10, RZ, RZ, UR6 ;  /* 0x00000006ff0a7e24 */ /* 0x000fe4000f8e00ff */
[----:B------:R-:W-:Y:S02]  /*1c50*/  IMAD.U32 R6, RZ, RZ, UR4 ;  /* 0x00000004ff067e24 */ /* 0x000fe4000f8e00ff */
[----:B------:R-:W-:-:S02]  /*1c60*/  IMAD.U32 R7, RZ, RZ, UR5 ;  /* 0x00000005ff077e24 */ /* 0x000fc4000f8e00ff */
[----:B0-----:R-:W-:Y:S02]  /*1c70*/  IMAD.U32 R11, RZ, RZ, UR7 ;  /* 0x00000007ff0b7e24 */ /* 0x001fe4000f8e00ff */
[----:B------:R-:W-:Y:S02]  /*1c80*/  IMAD.MOV.U32 R8, RZ, RZ, 0x70 ;  /* 0x00000070ff087424 */ /* 0x000fe400078e00ff */
[----:B------:R-:W-:Y:S02]  /*1c90*/  IMAD.MOV.U32 R12, RZ, RZ, 0x1 ;  /* 0x00000001ff0c7424 */ /* 0x000fe400078e00ff */
[----:B-1----:R-:W-:-:S07]  /*1ca0*/  IMAD.MOV.U32 R13, RZ, RZ, RZ ;  /* 0x000000ffff0d7224 */ /* 0x002fce00078e00ff */
[----:B------:R-:W-:-:S07]  /*1cb0*/  LEPC R20, `(.L_x_10169) ;  /* 0x000000001014794e */ /* 0x000fce0000000000 */
[----:B--2---:R-:W-:Y:S05]  /*1cc0*/  CALL.ABS.NOINC R2 ;  /* 0x0000000002007343 */ /* 0x004fea0003c00000 */
.L_x_10169:
[----:B------:R-:W2:Y:S01]  /*1cd0*/  LDL R2, [R1+0x20] ;  /* 0x0000200001027983 */ /* 0x000ea20000100800 */
[----:B------:R-:W-:Y:S01]  /*1ce0*/  MOV R0, 0x400 ;  /* 0x0000040000007802 */ /* 0x000fe20000000f00 */
[----:B------:R-:W1:Y:S01]  /*1cf0*/  S2R R3, SR_CgaCtaId ;  /* 0x0000000000037919 */ /* 0x000e620000008800 */
[----:B------:R-:W3:Y:S02]  /*1d00*/  S2R R16, SR_TID.X ;  /* 0x0000000000107919 */ /* 0x000ee40000002100 */
[----:B-1----:R-:W-:Y:S02]  /*1d10*/  LEA R3, R3, R0, 0x18 ;  /* 0x0000000003037211 */ /* 0x002fe400078ec0ff */
[----:B---3--:R-:W-:-:S05]  /*1d20*/  SHF.R.U32.HI R16, RZ, 0x7, R16 ;  /* 0x00000007ff107819 */ /* 0x008fca0000011610 */
[----:B------:R-:W-:Y:S01]  /*1d30*/  VIADD R72, R16, 0x8 ;  /* 0x0000000810487836 */ /* 0x000fe20000000000 */
[----:B--2---:R-:W-:-:S13]  /*1d40*/  R2UR UR5, R2 ;  /* 0x00000000020572ca */ /* 0x004fda00000e0000 */
[----:B------:R-:W-:-:S04]  /*1d50*/  ULEA.HI UR4, UR5, UR5, URZ, 0x1 ;  /* 0x0000000505047291 */ /* 0x000fc8000f8f083f */
[----:B------:R-:W-:-:S04]  /*1d60*/  ULOP3.LUT UR4, UR4, 0xfffffffe, URZ, 0xc0, !UPT ;  /* 0xfffffffe04047892 */ /* 0x000fc8000f8ec03f */
[----:B------:R-:W-:-:S06]  /*1d70*/  UIADD3 UR4, UR5, -UR4, URZ ;  /* 0x8000000405047290 */ /* 0x000fcc000fffe03f */
[----:B------:R-:W-:-:S05]  /*1d80*/  IMAD.U32 R2, RZ, RZ, UR4 ;  /* 0x00000004ff027e24 */ /* 0x000fca000f8e00ff */
[----:B------:R-:W-:-:S04]  /*1d90*/  SHF.L.U32 R0, R2, 0x1f, RZ ;  /* 0x0000001f02007819 */ /* 0x000fc800000006ff */
[----:B------:R-:W1:Y:S02]  /*1da0*/  SYNCS.PHASECHK.TRANS64.TRYWAIT P0, [R3+URZ+0x32400], R0 ;  /* 0x03240000030075a7 */ /* 0x000e64000800017f */
[----:B-1----:R-:W-:Y:S05]  /*1db0*/  @!P0 BRA `(.L_x_10170) ;  /* 0x000000fc00dc8947 */ /* 0x002fea0003800000 */
.L_x_10305:
[----:B------:R-:W2:Y:S01]  /*1dc0*/  LDL R2, [R1+0x38] ;  /* 0x0000380001027983 */ /* 0x000ea20000100800 */
[----:B------:R-:W-:Y:S05]  /*1dd0*/  WARPSYNC.ALL ;  /* 0x0000000000007948 */ /* 0x000fea0003800000 */
[----:B------:R3:W-:Y:S01]  /*1de0*/  BAR.SYNC.DEFER_BLOCKING R72, 0x100 ;  /* 0x000400480000751d */ /* 0x0007e20000010000 */
[----:B--2---:R-:W-:-:S13]  /*1df0*/  R2UR UR4, R2 ;  /* 0x00000000020472ca */ /* 0x004fda00000e0000 */
[----:B------:R-:W-:-:S05]  /*1e00*/  IMAD.U32 R2, RZ, RZ, UR4 ;  /* 0x00000004ff027e24 */ /* 0x000fca000f8e00ff */
[----:B------:R-:W-:-:S13]  /*1e10*/  ISETP.NE.AND P0, PT, R2, 0x3, PT ;  /* 0x000000030200780c */ /* 0x000fda0003f05270 */
[----:B---3--:R-:W-:Y:S05]  /*1e20*/  @!P0 BRA `(.L_x_10171) ;  /* 0x0000000000048947 */ /* 0x008fea0003800000 */
[----:B------:R-:W-:Y:S01]  /*1e30*/  BPT.TRAP 0x1 ;  /* 0x000000040000795c */ /* 0x000fe20000300000 */
.L_x_10171:
[----:B------:R-:W-:Y:S01]  /*1e40*/  R2UR UR6, R3 ;  /* 0x00000000030672ca */ /* 0x000fe200000e0000 */
[----:B------:R-:W-:-:S05]  /*1e50*/  IMAD.U32 R2, RZ, RZ, UR39 ;  /* 0x00000027ff027e24 */ /* 0x000fca000f8e00ff */
[----:B------:R-:W-:-:S07]  /*1e60*/  SHF.L.U32 R2, R2, 0x1f, RZ ;  /* 0x0000001f02027819 */ /* 0x000fce00000006ff */
[----:B------:R-:W-:-:S09]  /*1e70*/  ULEA UR6, UR38, UR6, 0x3 ;  /* 0x0000000626067291 */ /* 0x000fd2000f8e183f */
[----:B------:R2:W3:Y:S01]  /*1e80*/  SYNCS.PHASECHK.TRANS64.TRYWAIT P1, [UR6+0x32430], R2 ;  /* 0x03243002ff0075a7 */ /* 0x0004e20008020146 */
[----:B------:R-:W-:Y:S05]  /*1e90*/  @!P0 BRA `(.L_x_10172) ;  /* 0x0000000000048947 */ /* 0x000fea0003800000 */
[----:B------:R-:W-:Y:S01]  /*1ea0*/  BPT.TRAP 0x1 ;  /* 0x000000040000795c */ /* 0x000fe20000300000 */
.L_x_10172:
[----:B---3--:R-:W-:Y:S05]  /*1eb0*/  @P1 BRA `(.L_x_10173) ;  /* 0x0000000000081947 */ /* 0x008fea0003800000 */
[----:B------:R-:W3:Y:S02]  /*1ec0*/  SYNCS.PHASECHK.TRANS64.TRYWAIT P1, [UR6+0x32430], R2 ;  /* 0x03243002ff0075a7 */ /* 0x000ee40008020146 */
[----:B---3--:R-:W-:Y:S05]  /*1ed0*/  @!P1 BRA `(.L_x_10174) ;  /* 0x000000fc00a89947 */ /* 0x008fea0003800000 */
.L_x_10173:
[----:B------:R-:W-:Y:S01]  /*1ee0*/  R2UR UR4, R3 ;  /* 0x00000000030472ca */ /* 0x000fe200000e0000 */
[----:B------:R-:W-:Y:S01]  /*1ef0*/  ULOP3.LUT UR41, UR41, 0x10000, URZ, 0xfc, !UPT ;  /* 0x0001000029297892 */ /* 0x000fe2000f8efc3f */
[----:B------:R-:W-:Y:S01]  /*1f00*/  WARPGROUP.ARRIVE ;  /* 0x00000000000079c5 */ /* 0x000fe20000000000 */
[----:B------:R-:W-:Y:S01]  /*1f10*/  UMOV UR9, 0x40000040 ;  /* 0x4000004000097882 */ /* 0x000fe20000000000 */
[----:B------:R-:W-:Y:S01]  /*1f20*/  UMOV UR11, 0x40000040 ;  /* 0x40000040000b7882 */ /* 0x000fe20000000000 */
[----:B------:R-:W-:Y:S01]  /*1f30*/  UIADD3 UR5, UR41, 0x2, URZ ;  /* 0x0000000229057890 */ /* 0x000fe2000fffe03f */
[----:B------:R-:W-:Y:S02]  /*1f40*/  IMAD.U32 R19, RZ, RZ, UR9 ;  /* 0x00000009ff137e24 */ /* 0x000fe4000f8e00ff */
[----:B------:R-:W-:Y:S02]  /*1f50*/  UMOV UR8, UR41 ;  /* 0x0000002900087c82 */ /* 0x000fe40008000000 */
[----:B------:R-:W-:-:S03]  /*1f60*/  IMAD.U32 R18, RZ, RZ, UR8 ;  /* 0x00000008ff127e24 */ /* 0x000fc6000f8e00ff */
[----:B------:R-:W-:-:S04]  /*1f70*/  UIADD3 UR4, UR4, 0x1c400, URZ ;  /* 0x0001c40004047890 */ /* 0x000fc8000fffe03f */
[----:B------:R-:W-:-:S04]  /*1f80*/  USHF.R.U32.HI UR4, URZ, 0x4, UR4 ;  /* 0x000000043f047899 */ /* 0x000fc80008011604 */
[----:B------:R-:W-:-:S04]  /*1f90*/  ULOP3.LUT UR4, UR4, 0x3fff, URZ, 0xc0, !UPT ;  /* 0x00003fff04047892 */ /* 0x000fc8000f8ec03f */
[----:B------:R-:W-:-:S04]  /*1fa0*/  ULOP3.LUT UR61, UR4, 0x10000, URZ, 0xfc, !UPT ;  /* 0x00010000043d7892 */ /* 0x000fc8000f8efc3f */
[----:B------:R-:W-:-:S04]  /*1fb0*/  UIMAD UR4, UR38, 0x300, UR61 ;  /* 0x00000300260478a4 */ /* 0x000fc8000f8e023d */
[----:B------:R-:W-:-:S03]  /*1fc0*/  UIADD3 UR7, UR4, 0x2, URZ ;  /* 0x0000000204077890 */ /* 0x000fc6000fffe03f */
[----:B------:R-:W-:Y:S02]  /*1fd0*/  UMOV UR10, UR4 ;  /* 0x00000004000a7c82 */ /* 0x000fe40008000000 */
        /* <DEDUP_REMOVED lines=8> */
[----:B------:R-:W-:Y:S01]  /*2060*/  IMAD.U32 R17, RZ, RZ, UR9 ;  /* 0x00000009ff117e24 */ /* 0x000fe2000f8e00ff */
[----:B------:R-:W-:Y:S01]  /*2070*/  UIADD3 UR4, UR4, 0x6, URZ ;  /* 0x0000000604047890 */ /* 0x000fe2000fffe03f */
[----:B------:R-:W-:-:S02]  /*2080*/  WARPGROUP.DEPBAR.LE gsb0, 0x0 ;  /* 0x00008000000079c5 */ /* 0x000fc40000010000 */
[----:B------:R-:W-:-:S06]  /*2090*/  WARPGROUP.ARRIVE ;  /* 0x00000000000079c5 */ /* 0x000fcc0000000000 */
[----:B------:R-:W-:Y:S01]  /*20a0*/  HGMMA.64x96x16.F32 R24, gdesc[UR8], R24, gsb0 ;  /* 0x01600000081879f0 */ /* 0x000fe20008000818 */
[----:B------:R-:W-:Y:S01]  /*20b0*/  UMOV UR8, UR5 ;  /* 0x0000000500087c82 */ /* 0x000fe20008000000 */
[----:B------:R-:W-:Y:S01]  /*20c0*/  UMOV UR9, 0x40000040 ;  /* 0x4000004000097882 */ /* 0x000fe20000000000 */
[----:B------:R-:W-:Y:S01]  /*20d0*/  UMOV UR10, UR7 ;  /* 0x00000007000a7c82 */ /* 0x000fe20008000000 */
[----:B------:R-:W-:Y:S01]  /*20e0*/  UMOV UR11, 0x40000040 ;  /* 0x40000040000b7882 */ /* 0x000fe20000000000 */
[----:B------:R-:W-:Y:S01]  /*20f0*/  UIADD3 UR5, UR41, 0x6, URZ ;  /* 0x0000000629057890 */ /* 0x000fe2000fffe03f */
[----:B------:R-:W-:Y:S02]  /*2100*/  IMAD.U32 R14, RZ, RZ, UR8 ;  /* 0x00000008ff0e7e24 */ /* 0x000fe4000f8e00ff */
[----:B------:R-:W-:Y:S01]  /*2110*/  IMAD.U32 R15, RZ, RZ, UR9 ;  /* 0x00000009ff0f7e24 */ /* 0x000fe2000f8e00ff */
[----:B------:R-:W-:Y:S02]  /*2120*/  WARPGROUP.DEPBAR.LE gsb0, 0x0 ;  /* 0x00008000000079c5 */ /* 0x000fe40000010000 */
[----:B------:R-:W-:-:S06]  /*2130*/  WARPGROUP.ARRIVE ;  /* 0x00000000000079c5 */ /* 0x000fcc0000000000 */
[----:B------:R-:W-:Y:S01]  /*2140*/  HGMMA.64x96x16.F32 R24, gdesc[UR8], R24, gsb0 ;  /* 0x01600000081879f0 */ /* 0x000fe20008000818 */
[----:B------:R-:W-:Y:S01]  /*2150*/  UMOV UR8, UR5 ;  /* 0x0000000500087c82 */ /* 0x000fe20008000000 */
[----:B------:R-:W-:Y:S01]  /*2160*/  UMOV UR9, 0x40000040 ;  /* 0x4000004000097882 */ /* 0x000fe20000000000 */
[----:B------:R-:W-:Y:S01]  /*2170*/  UMOV UR10, UR4 ;  /* 0x00000004000a7c82 */ /* 0x000fe20008000000 */
[----:B------:R-:W-:Y:S01]  /*2180*/  UMOV UR11, 0x40000040 ;  /* 0x40000040000b7882 */ /* 0x000fe20000000000 */
[----:B------:R-:W-:Y:S02]  /*2190*/  IMAD.U32 R12, RZ, RZ, UR8 ;  /* 0x00000008ff0c7e24 */ /* 0x000fe4000f8e00ff */
[----:B------:R-:W-:Y:S01]  /*21a0*/  IMAD.U32 R13, RZ, RZ, UR9 ;  /* 0x00000009ff0d7e24 */ /* 0x000fe2000f8e00ff */
[----:B------:R-:W-:Y:S02]  /*21b0*/  WARPGROUP.DEPBAR.LE gsb0, 0x0 ;  /* 0x00008000000079c5 */ /* 0x000fe40000010000 */
[----:B------:R-:W-:-:S06]  /*21c0*/  WARPGROUP.ARRIVE ;  /* 0x00000000000079c5 */ /* 0x000fcc0000000000 */
[----:B------:R-:W-:Y:S03]  /*21d0*/  HGMMA.64x96x16.F32 R24, gdesc[UR8], R24, gsb0 ;  /* 0x01600000081879f0 */ /* 0x000fe60008000818 */
[----:B------:R-:W-:Y:S02]  /*21e0*/  WARPGROUP.DEPBAR.LE gsb0, 0x0 ;  /* 0x00008000000079c5 */ /* 0x000fe40000010000 */
[----:B------:R-:W4:Y:S02]  /*21f0*/  SYNCS.PHASECHK.TRANS64.TRYWAIT P1, [R3+URZ+0x32410], R0 ;  /* 0x03241000030075a7 */ /* 0x000f24000802017f */
[----:B----4-:R-:W-:Y:S05]  /*2200*/  @!P1 BRA `(.L_x_10175) ;  /* 0x000000f800f49947 */ /* 0x010fea0003800000 */
.L_x_10306:
[----:B------:R-:W-:Y:S05]  /*2210*/  @!P0 BRA `(.L_x_10176) ;  /* 0x0000000000048947 */ /* 0x000fea0003800000 */
[----:B------:R-:W-:Y:S01]  /*2220*/  BPT.TRAP 0x1 ;  /* 0x000000040000795c */ /* 0x000fe20000300000 */
.L_x_10176:
[----:B------:R0:W0:Y:S01]  /*2230*/  SYNCS.PHASECHK.TRANS64.TRYWAIT P1, [UR6+0x32450], R2 ;  /* 0x03245002ff0075a7 */ /* 0x0000220008020146 */
[----:B------:R-:W-:Y:S05]  /*2240*/  @!P0 BRA `(.L_x_10177) ;  /* 0x0000000000048947 */ /* 0x000fea0003800000 */
[----:B------:R-:W-:Y:S01]  /*2250*/  BPT.TRAP 0x1 ;  /* 0x000000040000795c */ /* 0x000fe20000300000 */
.L_x_10177:
[----:B0-----:R-:W-:Y:S05]  /*2260*/  @P1 BRA `(.L_x_10178) ;  /* 0x0000000000081947 */ /* 0x001fea0003800000 */
[----:B------:R-:W0:Y:S02]  /*2270*/  SYNCS.PHASECHK.TRANS64.TRYWAIT P1, [UR6+0x32450], R2 ;  /* 0x03245002ff0075a7 */ /* 0x000e240008020146 */
[----:B0-----:R-:W-:Y:S05]  /*2280*/  @!P1 BRA `(.L_x_10179) ;  /* 0x000000f800e89947 */ /* 0x001fea0003800000 */
.L_x_10178:
[----:B------:R-:W-:Y:S01]  /*2290*/  R2UR UR5, R3 ;  /* 0x00000000030572ca */ /* 0x000fe200000e0000 */
[----:B------:R-:W-:Y:S01]  /*22a0*/  WARPGROUP.ARRIVE ;  /* 0x00000000000079c5 */ /* 0x000fe20000000000 */
[----:B------:R-:W-:Y:S01]  /*22b0*/  UMOV UR11, 0x40000040 ;  /* 0x40000040000b7882 */ /* 0x000fe20000000000 */
[----:B------:R-:W-:Y:S01]  /*22c0*/  UMOV UR9, 0x40000040 ;  /* 0x4000004000097882 */ /* 0x000fe20000000000 */
[----:B------:R-:W-:Y:S01]  /*22d0*/  UMOV UR13, 0x40000040 ;  /* 0x40000040000d7882 */ /* 0x000fe20000000000 */
[----:B------:R-:W-:Y:S01]  /*22e0*/  IMAD.U32 R11, RZ, RZ, UR9 ;  /* 0x00000009ff0b7e24 */ /* 0x000fe2000f8e00ff */
[----:B------:R-:W-:Y:S01]  /*22f0*/  UMOV UR15, 0x40000040 ;  /* 0x40000040000f7882 */ /* 0x000fe20000000000 */
[----:B------:R-:W-:Y:S01]  /*2300*/  IMAD.U32 R9, RZ, RZ, UR13 ;  /* 0x0000000dff097e24 */ /* 0x000fe2000f8e00ff */
[----:B------:R-:W-:Y:S01]  /*2310*/  UMOV UR57, 0x40000040 ;  /* 0x4000004000397882 */ /* 0x000fe20000000000 */
[----:B------:R-:W-:Y:S01]  /*2320*/  UMOV UR59, 0x40000040 ;  /* 0x40000040003b7882 */ /* 0x000fe20000000000 */
[----:B------:R-:W-:Y:S01]  /*2330*/  UMOV UR17, 0x40000040 ;  /* 0x4000004000117882 */ /* 0x000fe20000000000 */
[----:B------:R-:W-:Y:S01]  /*2340*/  UMOV UR19, 0x40000040 ;  /* 0x4000004000137882 */ /* 0x000fe20000000000 */
[----:B------:R-:W-:Y:S01]  /*2350*/  UMOV UR21, 0x40000040 ;  /* 0x4000004000157882 */ /* 0x000fe20000000000 */
[----:B------:R-:W-:Y:S01]  /*2360*/  UIADD3 UR4, UR5, 0x400, URZ ;  /* 0x0000040005047890 */ /* 0x000fe2000fffe03f */
[----:B-1--4-:R-:W1:Y:S01]  /*2370*/  S2R R0, SR_TID.X ;  /* 0x0000000000007919 */ /* 0x012e620000002100 */
[----:B------:R-:W-:-:S02]  /*2380*/  ULEA UR40, UR40, UR5, 0xd ;  /* 0x0000000528287291 */ /* 0x000fc4000f8e683f */
[----:B------:R-:W-:Y:S02]  /*2390*/  USHF.R.U32.HI UR4, URZ, 0x4, UR4 ;  /* 0x000000043f047899 */ /* 0x000fe40008011604 */
[----:B------:R-:W-:Y:S02]  /*23a0*/  UIADD3 UR40, UR40, 0x22400, URZ ;  /* 0x0002240028287890 */ /* 0x000fe4000fffe03f */
[----:B------:R-:W-:Y:S02]  /*23b0*/  ULOP3.LUT UR7, UR4, 0x3fff, URZ, 0xc0, !UPT ;  /* 0x00003fff04077892 */ /* 0x000fe4000f8ec03f */
[----:B------:R-:W-:Y:S02]  /*23c0*/  USHF.R.U32.HI UR40, URZ, 0x4, UR40 ;  /* 0x000000043f287899 */ /* 0x000fe40008011628 */
[----:B------:R-:W-:Y:S02]  /*23d0*/  ULOP3.LUT UR60, UR7, 0x10000, URZ, 0xfc, !UPT ;  /* 0x00010000073c7892 */ /* 0x000fe4000f8efc3f */
[----:B------:R-:W-:-:S02]  /*23e0*/  ULOP3.LUT UR4, UR40, 0x3fff, URZ, 0xc0, !UPT ;  /* 0x00003fff28047892 */ /* 0x000fc4000f8ec03f */
[----:B------:R-:W-:Y:S02]  /*23f0*/  UIMAD UR5, UR38, 0xc00, UR60 ;  /* 0x00000c00260578a4 */ /* 0x000fe4000f8e023c */
[----:B------:R-:W-:Y:S02]  /*2400*/  ULOP3.LUT UR4, UR4, 0x10000, URZ, 0xfc, !UPT ;  /* 0x0001000004047892 */ /* 0x000fe4000f8efc3f */
[----:B------:R-:W-:Y:S02]  /*2410*/  UIADD3 UR58, UR5, 0x302, URZ ;  /* 0x00000302053a7890 */ /* 0x000fe4000fffe03f */
[----:B------:R-:W-:Y:S01]  /*2420*/  UIADD3 UR56, UR4, 0x402, URZ ;  /* 0x0000040204387890 */ /* 0x000fe2000fffe03f */
[----:B------:R-:W-:Y:S02]  /*2430*/  UMOV UR10, UR5 ;  /* 0x00000005000a7c82 */ /* 0x000fe40008000000 */
[----:B------:R-:W-:Y:S01]  /*2440*/  UMOV UR8, UR4 ;  /* 0x0000000400087c82 */ /* 0x000fe20008000000 */
[----:B------:R-:W-:Y:S01]  /*2450*/  UIADD3 UR16, UR4, 0x800, URZ ;  /* 0x0000080004107890 */ /* 0x000fe2000fffe03f */
[----:B------:R-:W-:Y:S01]  /*2460*/  HGMMA.64x96x16.F32 R24, gdesc[UR8], R24, gsb0 ;  /* 0x01600000081879f0 */ /* 0x000fe20008000818 */
[----:B------:R-:W-:Y:S01]  /*2470*/  IMAD.U32 R10, RZ, RZ, UR8 ;  /* 0x00000008ff0a7e24 */ /* 0x000fe2000f8e00ff */
[----:B------:R-:W-:-:S02]  /*2480*/  UIADD3 UR8, UR4, 0x2, URZ ;  /* 0x0000000204087890 */ /* 0x000fc4000fffe03f */
[----:B------:R-:W-:Y:S02]  /*2490*/  UIADD3 UR9, UR5, 0x2, URZ ;  /* 0x0000000205097890 */ /* 0x000fe4000fffe03f */
[----:B------:R-:W-:Y:S01]  /*24a0*/  UIADD3 UR10, UR5, 0x304, URZ ;  /* 0x00000304050a7890 */ /* 0x000fe2000fffe03f */
[----:B-1----:R-:W-:Y:S01]  /*24b0*/  SHF.R.U32.HI R0, RZ, 0x7, R0 ;  /* 0x00000007ff007819 */ /* 0x002fe20000011600 */
[----:B------:R-:W-:Y:S01]  /*24c0*/  UMOV UR11, 0x40000040 ;  /* 0x40000040000b7882 */ /* 0x000fe20000000000 */
[----:B------:R-:W-:Y:S01]  /*24d0*/  UMOV UR12, UR8 ;  /* 0x00000008000c7c82 */ /* 0x000fe20008000000 */
[----:B------:R-:W-:Y:S01]  /*24e0*/  UIADD3 UR8, UR4, 0x4, URZ ;  /* 0x0000000404087890 */ /* 0x000fe2000fffe03f */
[----:B------:R-:W-:Y:S01]  /*24f0*/  IMAD.U32 R8, RZ, RZ, UR12 ;  /* 0x0000000cff087e24 */ /* 0x000fe2000f8e00ff */
[----:B------:R-:W-:Y:S01]  /*2500*/  UMOV UR14, UR9 ;  /* 0x00000009000e7c82 */ /* 0x000fe20008000000 */
[----:B------:R-:W-:Y:S01]  /*2510*/  UIADD3 UR9, UR5, 0x4, URZ ;  /* 0x0000000405097890 */ /* 0x000fe2000fffe03f */
[----:B------:R-:W-:Y:S01]  /*2520*/  IADD3 R0, -R0, 0xb, RZ ;  /* 0x0000000b00007810 */ /* 0x000fe20007ffe1ff */
[----:B------:R-:W-:-:S02]  /*2530*/  UIADD3 UR18, UR5, 0x600, URZ ;  /* 0x0000060005127890 */ /* 0x000fc4000fffe03f */
[----:B------:R-:W-:Y:S02]  /*2540*/  UIADD3 UR20, UR4, 0x802, URZ ;  /* 0x0000080204147890 */ /* 0x000fe4000fffe03f */
[----:B------:R-:W-:Y:S01]  /*2550*/  UIADD3 UR22, UR5, 0x602, URZ ;  /* 0x0000060205167890 */ /* 0x000fe2000fffe03f */
        /* <DEDUP_REMOVED lines=27> */
[----:B------:R-:W-:Y:S01]  /*2710*/  HGMMA.64x96x16.F32 R24, gdesc[UR12], R24, gsb0 ;  /* 0x016000000c1879f0 */ /* 0x000fe20008000818 */
        /* <DEDUP_REMOVED lines=18> */
[----:B0--3--:R-:W-:Y:S01]  /*2840*/  IMAD.U32 R5, RZ, RZ, UR13 ;  /* 0x0000000dff057e24 */ /* 0x009fe2000f8e00ff */
        /* <DEDUP_REMOVED lines=8> */
[----:B--2---:R-:W-:Y:S01]  /*28d0*/  IMAD.U32 R2, RZ, RZ, UR12 ;  /* 0x0000000cff027e24 */ /* 0x004fe2000f8e00ff */
[----:B------:R-:W-:Y:S01]  /*28e0*/  UMOV UR9, 0x40000040 ;  /* 0x4000004000097882 */ /* 0x000fe20000000000 */
[----:B------:R-:W-:Y:S01]  /*28f0*/  IMAD.U32 R3, RZ, RZ, UR13 ;  /* 0x0000000dff037e24 */ /* 0x000fe2000f8e00ff */
        /* <DEDUP_REMOVED lines=44> */
.L_x_10180:
[----:B------:R-:W-:Y:S01]  /*2bc0*/  IMAD R152, R160, -0x60, R152 ;  /* 0xffffffa0a0987824 */ /* 0x000fe200078e0298 */
[----:B------:R-:W-:Y:S01]  /*2bd0*/  ULDC UR10, c[0x0][0xa80] ;  /* 0x0002a000000a7ab9 */ /* 0x000fe20000000800 */
[----:B------:R-:W1:Y:S01]  /*2be0*/  S2UR UR5, SR_CgaCtaId ;  /* 0x00000000000579c3 */ /* 0x000e620000008800 */
[----:B------:R-:W-:Y:S02]  /*2bf0*/  UIADD3 UR4, UR6, 0x32440, URZ ;  /* 0x0003244006047890 */ /* 0x000fe4000fffe03f */
[----:B------:R-:W-:Y:S01]  /*2c00*/  IADD3 R152, -R23, 0x60, R152 ;  /* 0x0000006017987810 */ /* 0x000fe20007ffe198 */
[----:B------:R-:W-:Y:S01]  /*2c10*/  ULOP3.LUT UR7, UR7, 0x3000000, URZ, 0xfc, !UPT ;  /* 0x0300000007077892 */ /* 0x000fe2000f8efc3f */
[----:B------:R-:W-:Y:S02]  /*2c20*/  UMOV UR15, 0x40000040 ;  /* 0x40000040000f7882 */ /* 0x000fe40000000000 */
[C---:B------:R-:W-:Y:S01]  /*2c30*/  ISETP.GT.AND P4, PT, R152.reuse, RZ, PT ;  /* 0x000000ff9800720c */ /* 0x040fe20003f84270 */
[----:B------:R-:W-:Y:S01]  /*2c40*/  UIMAD UR14, UR38, 0xc00, UR7 ;  /* 0x00000c00260e78a4 */ /* 0x000fe2000f8e0207 */
[----:B------:R-:W-:Y:S01]  /*2c50*/  ISETP.GT.AND P6, PT, R152, 0x1, PT ;  /* 0x000000019800780c */ /* 0x000fe20003fc4270 */
[----:B------:R-:W-:Y:S01]  /*2c60*/  UMOV UR19, 0x40000040 ;  /* 0x4000004000137882 */ /* 0x000fe20000000000 */
[----:B------:R-:W-:Y:S01]  /*2c70*/  FSEL R73, R26, -INF , P4 ;  /* 0xff8000001a497808 */ /* 0x000fe20002000000 */
[----:B------:R-:W-:Y:S01]  /*2c80*/  UIADD3 UR18, UR14, 0x80, URZ ;  /* 0x000000800e127890 */ /* 0x000fe2000fffe03f */
[----:B------:R-:W-:-:S02]  /*2c90*/  ISETP.GT.AND P3, PT, R152, 0x8, PT ;  /* 0x000000089800780c */ /* 0x000fc40003f64270 */
[----:B------:R-:W-:Y:S02]  /*2ca0*/  FSEL R24, R24, -INF , P4 ;  /* 0xff80000018187808 */ /* 0x000fe40002000000 */
[----:B------:R-:W-:Y:S02]  /*2cb0*/  FSEL R26, R25, -INF , P6 ;  /* 0xff800000191a7808 */ /* 0x000fe40003000000 */
[----:B------:R-:W-:Y:S02]  /*2cc0*/  ISETP.GT.AND P2, PT, R152, 0x9, PT ;  /* 0x000000099800780c */ /* 0x000fe40003f44270 */
[----:B------:R-:W-:Y:S02]  /*2cd0*/  FSEL R28, R28, -INF , P3 ;  /* 0xff8000001c1c7808 */ /* 0x000fe40001800000 */
[----:B------:R-:W-:Y:S01]  /*2ce0*/  FMNMX.FTZ R21, R24, R26, !PT ;  /* 0x0000001a18157209 */ /* 0x000fe20007810000 */
[----:B-1----:R-:W-:Y:S01]  /*2cf0*/  UPRMT UR4, UR5, 0x654, UR4 ;  /* 0x0000065405047896 */ /* 0x002fe20008000004 */
[----:B------:R-:W-:-:S02]  /*2d00*/  FSEL R25, R30, -INF , P3 ;  /* 0xff8000001e197808 */ /* 0x000fc40001800000 */
[----:B------:R-:W-:Y:S02]  /*2d10*/  ISETP.GT.AND P1, PT, R152, 0x10, PT ;  /* 0x000000109800780c */ /* 0x000fe40003f24270 */
[----:B------:R-:W-:Y:S02]  /*2d20*/  FSEL R30, R29, -INF , P2 ;  /* 0xff8000001d1e7808 */ /* 0x000fe40001000000 */
[----:B------:R-:W-:Y:S02]  /*2d30*/  FMNMX.FTZ R21, R28, R21, !PT ;  /* 0x000000151c157209 */ /* 0x000fe40007810000 */
[----:B------:R-:W-:Y:S01]  /*2d40*/  ISETP.GT.AND P5, PT, R152, 0x11, PT ;  /* 0x000000119800780c */ /* 0x000fe20003fa4270 */
[----:B------:R-:W-:Y:S01]  /*2d50*/  SYNCS.ARRIVE.TRANS64.RED.A1T0 RZ, [UR4], RZ ;  /* 0x000000ffffff79a7 */ /* 0x000fe20008100404 */
[----:B------:R-:W-:Y:S01]  /*2d60*/  FSEL R32, R32, -INF , P1 ;  /* 0xff80000020207808 */ /* 0x000fe20000800000 */
[----:B------:R-:W-:Y:S01]  /*2d70*/  UIADD3 UR4, UR14, 0x100, URZ ;  /* 0x000001000e047890 */ /* 0x000fe2000fffe03f */
[----:B------:R-:W-:-:S02]  /*2d80*/  FMNMX.FTZ R21, R30, R21, !PT ;  /* 0x000000151e157209 */ /* 0x000fc40007810000 */
[----:B------:R-:W-:Y:S02]  /*2d90*/  FSEL R29, R34, -INF , P1 ;  /* 0xff800000221d7808 */ /* 0x000fe40000800000 */
[----:B------:R-:W-:Y:S02]  /*2da0*/  ISETP.GT.AND P4, PT, R152, 0x18, PT ;  /* 0x000000189800780c */ /* 0x000fe40003f84270 */
[----:B------:R-:W-:Y:S02]  /*2db0*/  FSEL R34, R33, -INF , P5 ;  /* 0xff80000021227808 */ /* 0x000fe40002800000 */
[----:B------:R-:W-:Y:S02]  /*2dc0*/  FMNMX.FTZ R21, R32, R21, !PT ;  /* 0x0000001520157209 */ /* 0x000fe40007810000 */
[----:B------:R-:W-:Y:S02]  /*2dd0*/  ISETP.GT.AND P3, PT, R152, 0x19, PT ;  /* 0x000000199800780c */ /* 0x000fe40003f64270 */
[----:B------:R-:W-:-:S02]  /*2de0*/  FSEL R36, R36, -INF , P4 ;  /* 0xff80000024247808 */ /* 0x000fc40002000000 */
[----:B------:R-:W-:Y:S02]  /*2df0*/  FMNMX.FTZ R21, R34, R21, !PT ;  /* 0x0000001522157209 */ /* 0x000fe40007810000 */
[----:B------:R-:W-:Y:S02]  /*2e00*/  FSEL R31, R31, -INF , P2 ;  /* 0xff8000001f1f7808 */ /* 0x000fe40001000000 */
[----:B------:R-:W-:Y:S02]  /*2e10*/  FSEL R33, R38, -INF , P4 ;  /* 0xff80000026217808 */ /* 0x000fe40002000000 */
[----:B------:R-:W-:Y:S02]  /*2e20*/  ISETP.GT.AND P2, PT, R152, 0x20, PT ;  /* 0x000000209800780c */ /* 0x000fe40003f44270 */
[----:B------:R-:W-:Y:S02]  /*2e30*/  FSEL R38, R37, -INF , P3 ;  /* 0xff80000025267808 */ /* 0x000fe40001800000 */
[----:B------:R-:W-:-:S02]  /*2e40*/  FMNMX.FTZ R21, R36, R21, !PT ;  /* 0x0000001524157209 */ /* 0x000fc40007810000 */
[----:B------:R-:W-:Y:S02]  /*2e50*/  ISETP.GT.AND P1, PT, R152, 0x21, PT ;  /* 0x000000219800780c */ /* 0x000fe40003f24270 */
[----:B------:R-:W-:Y:S02]  /*2e60*/  FSEL R40, R40, -INF , P2 ;  /* 0xff80000028287808 */ /* 0x000fe40001000000 */
[----:B------:R-:W-:Y:S02]  /*2e70*/  FMNMX.FTZ R21, R38, R21, !PT ;  /* 0x0000001526157209 */ /* 0x000fe40007810000 */
[----:B------:R-:W-:Y:S02]  /*2e80*/  FSEL R35, R35, -INF , P5 ;  /* 0xff80000023237808 */ /* 0x000fe40002800000 */
[----:B------:R-:W-:Y:S02]  /*2e90*/  FSEL R37, R42, -INF , P2 ;  /* 0xff8000002a257808 */ /* 0x000fe40001000000 */
[----:B------:R-:W-:-:S02]  /*2ea0*/  ISETP.GT.AND P5, PT, R152, 0x28, PT ;  /* 0x000000289800780c */ /* 0x000fc40003fa4270 */
[----:B------:R-:W-:Y:S02]  /*2eb0*/  FSEL R42, R41, -INF , P1 ;  /* 0xff800000292a7808 */ /* 0x000fe40000800000 */
[----:B------:R-:W-:Y:S01]  /*2ec0*/  FMNMX.FTZ R21, R40, R21, !PT ;  /* 0x0000001528157209 */ /* 0x000fe20007810000 */
[----:B------:R1:W-:Y:S01]  /*2ed0*/  BAR.SYNC.DEFER_BLOCKING R72, 0x100 ;  /* 0x000400480000751d */ /* 0x0003e20000010000 */
[----:B------:R-:W-:Y:S02]  /*2ee0*/  ISETP.GT.AND P4, PT, R152, 0x29, PT ;  /* 0x000000299800780c */ /* 0x000fe40003f84270 */
[----:B------:R-:W-:Y:S02]  /*2ef0*/  FSEL R74, R44, -INF , P5 ;  /* 0xff8000002c4a7808 */ /* 0x000fe40002800000 */
[----:B------:R-:W-:Y:S02]  /*2f00*/  FMNMX.FTZ R41, R42, R21, !PT ;  /* 0x000000152a297209 */ /* 0x000fe40007810000 */
[----:B------:R-:W-:-:S02]  /*2f10*/  FSEL R39, R39, -INF , P3 ;  /* 0xff80000027277808 */ /* 0x000fc40001800000 */
[----:B------:R-:W-:Y:S02]  /*2f20*/  ISETP.GT.AND P3, PT, R152, 0x30, PT ;  /* 0x000000309800780c */ /* 0x000fe40003f64270 */
[----:B------:R-:W-:Y:S02]  /*2f30*/  FSEL R44, R45, -INF , P4 ;  /* 0xff8000002d2c7808 */ /* 0x000fe40002000000 */
[----:B------:R-:W-:Y:S02]  /*2f40*/  FMNMX.FTZ R41, R74, R41, !PT ;  /* 0x000000294a297209 */ /* 0x000fe40007810000 */
        /* <DEDUP_REMOVED lines=12> */
[----:B------:R-:W-:Y:S02]  /*3010*/  FSEL R159, R47, -INF , P4 ;  /* 0xff8000002f9f7808 */ /* 0x000fe40002000000 */
[----:B------:R-:W-:Y:S02]  /*3020*/  ISETP.GT.AND P4, PT, R152, 0x40, PT ;  /* 0x000000409800780c */ /* 0x000fe40003f84270 */
[----:B------:R-:W-:-:S02]  /*3030*/  FSEL R170, R53, -INF , P5 ;  /* 0xff80000035aa7808 */ /* 0x000fc40002800000 */
[----:B------:R-:W-:Y:S02]  /*3040*/  FMNMX.FTZ R41, R166, R41, !PT ;  /* 0x00000029a6297209 */ /* 0x000fe40007810000 */
[----:B------:R-:W-:Y:S02]  /*3050*/  FMNMX.FTZ R20, R73, R27, !PT ;  /* 0x0000001b49147209 */ /* 0x000fe40007810000 */
[----:B------:R-:W-:Y:S02]  /*3060*/  FSEL R162, R50, -INF , P3 ;  /* 0xff80000032a27808 */ /* 0x000fe40001800000 */
[----:B------:R-:W-:Y:S02]  /*3070*/  ISETP.GT.AND P3, PT, R152, 0x41, PT ;  /* 0x000000419800780c */ /* 0x000fe40003f64270 */
[----:B------:R-:W-:Y:S02]  /*3080*/  FSEL R165, R56, -INF , P4 ;  /* 0xff80000038a57808 */ /* 0x000fe40002000000 */
[----:B------:R-:W-:-:S02]  /*3090*/  FMNMX.FTZ R46, R170, R41, !PT ;  /* 0x00000029aa2e7209 */ /* 0x000fc40007810000 */
[----:B------:R-:W-:Y:S02]  /*30a0*/  FMNMX.FTZ R20, R25, R20, !PT ;  /* 0x0000001419147209 */ /* 0x000fe40007810000 */
[----:B------:R-:W-:Y:S02]  /*30b0*/  FSEL R164, R51, -INF , P2 ;  /* 0xff80000033a47808 */ /* 0x000fe40001000000 */
[----:B------:R-:W-:Y:S02]  /*30c0*/  ISETP.GT.AND P2, PT, R152, 0x48, PT ;  /* 0x000000489800780c */ /* 0x000fe40003f44270 */
[----:B------:R-:W-:Y:S02]  /*30d0*/  FSEL R168, R57, -INF , P3 ;  /* 0xff80000039a87808 */ /* 0x000fe40001800000 */
[----:B------:R-:W-:Y:S02]  /*30e0*/  FMNMX.FTZ R41, R165, R46, !PT ;  /* 0x0000002ea5297209 */ /* 0x000fe40007810000 */
[----:B------:R-:W-:-:S02]  /*30f0*/  FMNMX.FTZ R20, R31, R20, !PT ;  /* 0x000000141f147209 */ /* 0x000fc40007810000 */
[----:B------:R-:W-:Y:S02]  /*3100*/  ISETP.GT.AND P6, PT, R152, 0x49, PT ;  /* 0x000000499800780c */ /* 0x000fe40003fc4270 */
[----:B------:R-:W-:Y:S02]  /*3110*/  FSEL R169, R60, -INF , P2 ;  /* 0xff8000003ca97808 */ /* 0x000fe40001000000 */
[----:B------:R-:W-:Y:S02]  /*3120*/  FMNMX.FTZ R46, R168, R41, !PT ;  /* 0x00000029a82e7209 */ /* 0x000fe40007810000 */
[----:B------:R-:W-:Y:S02]  /*3130*/  FMNMX.FTZ R20, R29, R20, !PT ;  /* 0x000000141d147209 */ /* 0x000fe40007810000 */
[----:B------:R-:W-:Y:S02]  /*3140*/  FSEL R167, R54, -INF , P1 ;  /* 0xff80000036a77808 */ /* 0x000fe40000800000 */
[----:B------:R-:W-:-:S02]  /*3150*/  ISETP.GT.AND P1, PT, R152, 0x50, PT ;  /* 0x000000509800780c */ /* 0x000fc40003f24270 */
[----:B------:R-:W-:Y:S02]  /*3160*/  FSEL R172, R61, -INF , P6 ;  /* 0xff8000003dac7808 */ /* 0x000fe40003000000 */
[----:B------:R-:W-:Y:S02]  /*3170*/  FMNMX.FTZ R41, R169, R46, !PT ;  /* 0x0000002ea9297209 */ /* 0x000fe40007810000 */
[----:B------:R-:W-:Y:S02]  /*3180*/  FMNMX.FTZ R20, R35, R20, !PT ;  /* 0x0000001423147209 */ /* 0x000fe40007810000 */
        /* <DEDUP_REMOVED lines=15> */
[----:B------:R-:W-:Y:S02]  /*3280*/  FSEL R178, R69, -INF , P3 ;  /* 0xff80000045b27808 */ /* 0x000fe40001800000 */
[----:B------:R-:W-:Y:S02]  /*3290*/  FMNMX.FTZ R41, R177, R46, !PT ;  /* 0x0000002eb1297209 */ /* 0x000fe40007810000 */
[----:B------:R-:W-:Y:S02]  /*32a0*/  FMNMX.FTZ R20, R43, R20, !PT ;  /* 0x000000142b147209 */ /* 0x000fe40007810000 */
[----:B------:R-:W-:Y:S02]  /*32b0*/  FMNMX.FTZ R45, R178, R41, !PT ;  /* 0x00000029b22d7209 */ /* 0x000fe40007810000 */
        /* <DEDUP_REMOVED lines=21> */
[----:B------:R-:W-:-:S04]  /*3410*/  FMNMX.FTZ R41, R183, R20, !PT ;  /* 0x00000014b7297209 */ /* 0x000fc80007810000 */
[----:B------:R-:W-:Y:S02]  /*3420*/  FMNMX.FTZ R41, R184, R41, !PT ;  /* 0x00000029b8297209 */ /* 0x000fe40007810000 */
[----:B--2---:R-:W-:-:S03]  /*3430*/  FMNMX.FTZ R20, R46, R45, !PT ;  /* 0x0000002d2e147209 */ /* 0x004fc60007810000 */
[----:B------:R-:W2:Y:S01]  /*3440*/  SHFL.BFLY PT, R46, R41, 0x2, 0x1f ;  /* 0x0c401f00292e7f89 */ /* 0x000ea200000e0000 */
[C---:B------:R-:W-:Y:S01]  /*3450*/  FSETP.NEU.FTZ.AND P1, PT, R20.reuse, -INF , PT ;  /* 0xff8000001400780b */ /* 0x040fe20003f3d000 */
[----:B------:R-:W-:-:S05]  /*3460*/  FMUL.FTZ R185, R20, UR10 ;  /* 0x0000000a14b97c20 */ /* 0x000fca0008410000 */
[----:B------:R-:W-:-:S05]  /*3470*/  FSEL R185, R185, RZ, P1 ;  /* 0x000000ffb9b97208 */ /* 0x000fca0000800000 */
        /* <DEDUP_REMOVED lines=11> */
[----:B--2---:R-:W-:Y:S01]  /*3530*/  FMNMX.FTZ R46, R41, R46, !PT ;  /* 0x0000002e292e7209 */ /* 0x004fe20007810000 */
[--C-:B------:R-:W-:Y:S01]  /*3540*/  FFMA.FTZ R74, R74, UR10, -R185.reuse ;  /* 0x0000000a4a4a7c23 */ /* 0x100fe200080108b9 */
[----:B------:R-:W2:Y:S01]  /*3550*/  MUFU.EX2 R24, R24 ;  /* 0x0000001800187308 */ /* 0x000ea20000000800 */
[--C-:B------:R-:W-:Y:S01]  /*3560*/  FFMA.FTZ R44, R44, UR10, -R185.reuse ;  /* 0x0000000a2c2c7c23 */ /* 0x100fe200080108b9 */
[--C-:B------:R-:W-:Y:S01]  /*3570*/  FFMA.FTZ R176, R176, UR10, -R185.reuse ;  /* 0x0000000ab0b07c23 */ /* 0x100fe200080108b9 */
[----:B------:R-:W3:Y:S01]  /*3580*/  SHFL.BFLY PT, R197, R46, 0x1, 0x1f ;  /* 0x0c201f002ec57f89 */ /* 0x000ee200000e0000 */
[--C-:B------:R-:W-:Y:S01]  /*3590*/  FFMA.FTZ R177, R177, UR10, -R185.reuse ;  /* 0x0000000ab1b17c23 */ /* 0x100fe200080108b9 */
[--C-:B------:R-:W-:Y:S01]  /*35a0*/  FFMA.FTZ R178, R178, UR10, -R185.reuse ;  /* 0x0000000ab2b27c23 */ /* 0x100fe200080108b9 */
[----:B------:R-:W-:-:S02]  /*35b0*/  FFMA.FTZ R174, R174, UR10, -R185 ;  /* 0x0000000aaeae7c23 */ /* 0x000fc400080108b9 */
[----:B------:R-:W-:Y:S08]  /*35c0*/  MUFU.EX2 R28, R28 ;  /* 0x0000001c001c7308 */ /* 0x000ff00000000800 */
[----:B------:R-:W4:Y:S01]  /*35d0*/  MUFU.EX2 R41, R30 ;  /* 0x0000001e00297308 */ /* 0x000f220000000800 */
[----:B--2---:R-:W-:-:S07]  /*35e0*/  F2FP.F16.F32.PACK_AB R200, R45, R24 ;  /* 0x000000182dc8723e */ /* 0x004fce00000000ff */
[----:B------:R-:W-:Y:S01]  /*35f0*/  MUFU.EX2 R32, R32 ;  /* 0x0000002000207308 */ /* 0x000fe20000000800 */
[----:B---3--:R-:W-:-:S04]  /*3600*/  FMNMX.FTZ R197, R46, R197, !PT ;  /* 0x000000c52ec57209 */ /* 0x008fc80007810000 */
[C---:B------:R-:W-:Y:S01]  /*3610*/  FSETP.NEU.FTZ.AND P1, PT, R197.reuse, -INF , PT ;  /* 0xff800000c500780b */ /* 0x040fe20003f3d000 */
[----:B------:R-:W-:Y:S02]  /*3620*/  FMUL.FTZ R186, R197, UR10 ;  /* 0x0000000ac5ba7c20 */ /* 0x000fe40008410000 */
[----:B------:R-:W2:Y:S01]  /*3630*/  MUFU.EX2 R47, R34 ;  /* 0x00000022002f7308 */ /* 0x000ea20000000800 */
        /* <DEDUP_REMOVED lines=14> */
[----:B--2---:R-:W-:Y:S01]  /*3720*/  F2FP.F16.F32.PACK_AB R152, R47, R32 ;  /* 0x000000202f98723e */ /* 0x004fe200000000ff */
[--C-:B------:R-:W-:Y:S01]  /*3730*/  FFMA.FTZ R21, R21, UR10, -R186.reuse ;  /* 0x0000000a15157c23 */ /* 0x100fe200080108ba */
[--C-:B------:R-:W-:Y:S01]  /*3740*/  FFMA.FTZ R179, R179, UR10, -R186.reuse ;  /* 0x0000000ab3b37c23 */ /* 0x100fe200080108ba */
[--C-:B------:R-:W-:Y:S01]  /*3750*/  FFMA.FTZ R181, R181, UR10, -R186.reuse ;  /* 0x0000000ab5b57c23 */ /* 0x100fe200080108ba */
[----:B------:R2:W3:Y:S01]  /*3760*/  MUFU.EX2 R26, R27 ;  /* 0x0000001b001a7308 */ /* 0x0004e20000000800 */
[--C-:B------:R-:W-:Y:S01]  /*3770*/  FFMA.FTZ R182, R182, UR10, -R186.reuse ;  /* 0x0000000ab6b67c23 */ /* 0x100fe200080108ba */
[--C-:B------:R-:W-:Y:S01]  /*3780*/  FFMA.FTZ R183, R183, UR10, -R186.reuse ;  /* 0x0000000ab7b77c23 */ /* 0x100fe200080108ba */
[----:B------:R-:W-:-:S05]  /*3790*/  FFMA.FTZ R184, R184, UR10, -R186 ;  /* 0x0000000ab8b87c23 */ /* 0x000fca00080108ba */
[----:B------:R-:W-:Y:S01]  /*37a0*/  MUFU.EX2 R25, R25 ;  /* 0x0000001900197308 */ /* 0x000fe20000000800 */
[----:B--2---:R-:W-:-:S04]  /*37b0*/  FADD.FTZ R27, R24, R45 ;  /* 0x0000002d181b7221 */ /* 0x004fc80000010000 */
[----:B------:R-:W-:-:S03]  /*37c0*/  FADD.FTZ R46, R28, R27 ;  /* 0x0000001b1c2e7221 */ /* 0x000fc60000010000 */
[----:B------:R2:W4:Y:S01]  /*37d0*/  MUFU.EX2 R30, R31 ;  /* 0x0000001f001e7308 */ /* 0x0005220000000800 */
[----:B---3--:R-:W-:-:S07]  /*37e0*/  F2FP.F16.F32.PACK_AB R201, R26, R73 ;  /* 0x000000491ac9723e */ /* 0x008fce00000000ff */
[----:B------:R-:W3:Y:S01]  /*37f0*/  MUFU.EX2 R29, R29 ;  /* 0x0000001d001d7308 */ /* 0x000ee20000000800 */
[----:B--2---:R-:W-:-:S07]  /*3800*/  FADD.FTZ R31, R41, R46 ;  /* 0x0000002e291f7221 */ /* 0x004fce0000010000 */
[----:B------:R2:W-:Y:S01]  /*3810*/  MUFU.EX2 R51, R42 ;  /* 0x0000002a00337308 */ /* 0x0005e20000000800 */
[----:B----4-:R-:W-:-:S07]  /*3820*/  F2FP.F16.F32.PACK_AB R203, R30, R25 ;  /* 0x000000191ecb723e */ /* 0x010fce00000000ff */
[----:B------:R-:W4:Y:S01]  /*3830*/  MUFU.EX2 R34, R35 ;  /* 0x0000002300227308 */ /* 0x000f220000000800 */
[----:B--2---:R-:W-:-:S04]  /*3840*/  FADD.FTZ R42, R73, R26 ;  /* 0x0000001a492a7221 */ /* 0x004fc80000010000 */
[----:B------:R-:W-:Y:S01]  /*3850*/  FADD.FTZ R27, R25, R42 ;  /* 0x0000002a191b7221 */ /* 0x000fe20000010000 */
[----:B------:R-:W-:Y:S02]  /*3860*/  FADD.FTZ R42, R32, R31 ;  /* 0x0000001f202a7221 */ /* 0x000fe40000010000 */
[----:B------:R-:W2:Y:S01]  /*3870*/  MUFU.EX2 R49, R38 ;  /* 0x0000002600317308 */ /* 0x000ea20000000800 */
[----:B------:R-:W-:Y:S01]  /*3880*/  FADD.FTZ R28, R30, R27 ;  /* 0x0000001b1e1c7221 */ /* 0x000fe20000010000 */
[----:B------:R-:W-:-:S03]  /*3890*/  FADD.FTZ R31, R47, R42 ;  /* 0x0000002a2f1f7221 */ /* 0x000fc60000010000 */
[----:B---3--:R-:W-:Y:S01]  /*38a0*/  FADD.FTZ R27, R29, R28 ;  /* 0x0000001c1d1b7221 */ /* 0x008fe20000010000 */
[----:B------:R-:W-:Y:S02]  /*38b0*/  FADD.FTZ R28, R36, R31 ;  /* 0x0000001f241c7221 */ /* 0x000fe40000010000 */
[----:B------:R-:W3:Y:S01]  /*38c0*/  MUFU.EX2 R33, R33 ;  /* 0x0000002100217308 */ /* 0x000ee20000000800 */
[C---:B----4-:R-:W-:Y:S01]  /*38d0*/  FADD.FTZ R26, R34.reuse, R27 ;  /* 0x0000001b221a7221 */ /* 0x050fe20000010000 */
[----:B------:R-:W-:-:S06]  /*38e0*/  F2FP.F16.F32.PACK_AB R153, R34, R29 ;  /* 0x0000001d2299723e */ /* 0x000fcc00000000ff */
[----:B------:R-:W4:Y:S01]  /*38f0*/  MUFU.EX2 R40, R40 ;  /* 0x0000002800287308 */ /* 0x000f220000000800 */
[C---:B--2---:R-:W-:Y:S01]  /*3900*/  FADD.FTZ R31, R49.reuse, R28 ;  /* 0x0000001c311f7221 */ /* 0x044fe20000010000 */
[----:B------:R-:W-:-:S06]  /*3910*/  F2FP.F16.F32.PACK_AB R154, R49, R36 ;  /* 0x00000024319a723e */ /* 0x000fcc00000000ff */
[----:B------:R-:W2:Y:S01]  /*3920*/  MUFU.EX2 R38, R39 ;  /* 0x0000002700267308 */ /* 0x000ea20000000800 */
[----:B---3--:R-:W-:-:S07]  /*3930*/  FADD.FTZ R27, R33, R26 ;  /* 0x0000001a211b7221 */ /* 0x008fce0000010000 */
[----:B------:R-:W3:Y:S01]  /*3940*/  MUFU.EX2 R37, R37 ;  /* 0x0000002500257308 */ /* 0x000ee20000000800 */
[----:B----4-:R-:W-:Y:S01]  /*3950*/  FADD.FTZ R28, R40, R31 ;  /* 0x0000001f281c7221 */ /* 0x010fe20000010000 */
[----:B------:R-:W-:-:S03]  /*3960*/  F2FP.F16.F32.PACK_AB R156, R51, R40 ;  /* 0x00000028339c723e */ /* 0x000fc600000000ff */
[----:B------:R-:W-:-:S03]  /*3970*/  FADD.FTZ R29, R51, R28 ;  /* 0x0000001c331d7221 */ /* 0x000fc60000010000 */
[----:B------:R-:W4:Y:S01]  /*3980*/  MUFU.EX2 R74, R74 ;  /* 0x0000004a004a7308 */ /* 0x000f220000000800 */
[C---:B--2---:R-:W-:Y:S01]  /*3990*/  FADD.FTZ R26, R38.reuse, R27 ;  /* 0x0000001b261a7221 */ /* 0x044fe20000010000 */
[----:B------:R-:W-:-:S06]  /*39a0*/  F2FP.F16.F32.PACK_AB R155, R38, R33 ;  /* 0x00000021269b723e */ /* 0x000fcc00000000ff */
[----:B------:R-:W2:Y:S01]  /*39b0*/  MUFU.EX2 R24, R43 ;  /* 0x0000002b00187308 */ /* 0x000ea20000000800 */
[----:B---3--:R-:W-:-:S07]  /*39c0*/  FADD.FTZ R27, R37, R26 ;  /* 0x0000001a251b7221 */ /* 0x008fce0000010000 */
[----:B------:R-:W3:Y:S01]  /*39d0*/  MUFU.EX2 R25, R44 ;  /* 0x0000002c00197308 */ /* 0x000ee20000000800 */
[----:B----4-:R-:W-:-:S07]  /*39e0*/  FADD.FTZ R26, R74, R29 ;  /* 0x0000001d4a1a7221 */ /* 0x010fce0000010000 */
[----:B------:R-:W-:Y:S01]  /*39f0*/  MUFU.EX2 R176, R176 ;  /* 0x000000b000b07308 */ /* 0x000fe20000000800 */
[C---:B--2---:R-:W-:Y:S01]  /*3a00*/  FADD.FTZ R188, R24.reuse, R27 ;  /* 0x0000001b18bc7221 */ /* 0x044fe20000010000 */
[----:B------:R-:W-:-:S06]  /*3a10*/  F2FP.F16.F32.PACK_AB R157, R24, R37 ;  /* 0x00000025189d723e */ /* 0x000fcc00000000ff */
[----:B------:R-:W-:Y:S01]  /*3a20*/  MUFU.EX2 R177, R177 ;  /* 0x000000b100b17308 */ /* 0x000fe20000000800 */
[C---:B---3--:R-:W-:Y:S01]  /*3a30*/  FADD.FTZ R187, R25.reuse, R26 ;  /* 0x0000001a19bb7221 */ /* 0x048fe20000010000 */
[----:B------:R-:W-:Y:S02]  /*3a40*/  F2FP.F16.F32.PACK_AB R158, R25, R74 ;  /* 0x0000004a199e723e */ /* 0x000fe400000000ff */
[----:B-1----:R-:W-:-:S04]  /*3a50*/  WARPGROUP.ARRIVE ;  /* 0x00000000000079c5 */ /* 0x002fc80000000000 */
[----:B------:R-:W-:Y:S02]  /*3a60*/  MUFU.EX2 R178, R178 ;  /* 0x000000b200b27308 */ /* 0x000fe40000000800 */
[----:B------:R-:W-:Y:S01]  /*3a70*/  HGMMA.64x256x16.F32 R24, R200, gdesc[UR12].tnspB, RZ, !UPT, gsb0 ;  /* 0x43e0000cc8187df0 */ /* 0x000fe2000c0008ff */
[----:B------:R-:W-:-:S05]  /*3a80*/  UMOV UR15, 0x40000040 ;  /* 0x40000040000f7882 */ /* 0x000fca0000000000 */
[----:B------:R-:W-:Y:S08]  /*3a90*/  MUFU.EX2 R181, R181 ;  /* 0x000000b500b57308 */ /* 0x000ff00000000800 */
[----:B------:R-:W-:Y:S08]  /*3aa0*/  MUFU.EX2 R182, R182 ;  /* 0x000000b600b67308 */ /* 0x000ff00000000800 */
[----:B------:R-:W-:Y:S08]  /*3ab0*/  MUFU.EX2 R183, R183 ;  /* 0x000000b700b77308 */ /* 0x000ff00000000800 */
[----:B------:R-:W-:Y:S01]  /*3ac0*/  MUFU.EX2 R184, R184 ;  /* 0x000000b800b87308 */ /* 0x000fe20000000800 */
[----:B------:R-:W-:-:S02]  /*3ad0*/  WARPGROUP.DEPBAR.LE gsb0, 0x0 ;  /* 0x00008000000079c5 */ /* 0x000fc40000010000 */
[----:B------:R-:W-:-:S06]  /*3ae0*/  WARPGROUP.ARRIVE ;  /* 0x00000000000079c5 */ /* 0x000fcc0000000000 */
[----:B------:R-:W-:Y:S01]  /*3af0*/  HGMMA.64x256x16.F32 R24, R152, gdesc[UR16].tnspB, R24, gsb0 ;  /* 0x43e0001098187df0 */ /* 0x000fe20008000818 */
[----:B------:R-:W-:Y:S01]  /*3b00*/  UMOV UR18, UR4 ;  /* 0x0000000400127c82 */ /* 0x000fe20008000000 */
[----:B------:R-:W-:Y:S01]  /*3b10*/  UMOV UR19, 0x40000040 ;  /* 0x4000004000137882 */ /* 0x000fe20000000000 */
[----:B------:R-:W-:Y:S01]  /*3b20*/  UIADD3 UR4, UR14, 0x180, URZ ;  /* 0x000001800e047890 */ /* 0x000fe2000fffe03f */
[----:B------:R-:W-:Y:S02]  /*3b30*/  WARPGROUP.DEPBAR.LE gsb0, 0x0 ;  /* 0x00008000000079c5 */ /* 0x000fe40000010000 */
[--C-:B------:R-:W-:Y:S01]  /*3b40*/  FFMA.FTZ R152, R159, UR10, -R186.reuse ;  /* 0x0000000a9f987c23 */ /* 0x100fe200080108ba */
[--C-:B------:R-:W-:Y:S01]  /*3b50*/  FFMA.FTZ R153, R163, UR10, -R185.reuse ;  /* 0x0000000aa3997c23 */ /* 0x100fe200080108b9 */
[----:B------:R-:W1:Y:S01]  /*3b60*/  MUFU.EX2 R159, R21 ;  /* 0x00000015009f7308 */ /* 0x000e620000000800 */
[----:B------:R-:W-:Y:S01]  /*3b70*/  FFMA.FTZ R154, R162, UR10, -R186 ;  /* 0x0000000aa29a7c23 */ /* 0x000fe200080108ba */
[--C-:B------:R-:W-:Y:S01]  /*3b80*/  FFMA.FTZ R162, R168, UR10, -R185.reuse ;  /* 0x0000000aa8a27c23 */ /* 0x100fe200080108b9 */
[----:B------:R-:W-:-:S05]  /*3b90*/  FFMA.FTZ R163, R169, UR10, -R185 ;  /* 0x0000000aa9a37c23 */ /* 0x000fca00080108b9 */
[----:B------:R2:W3:Y:S08]  /*3ba0*/  MUFU.EX2 R21, R152 ;  /* 0x0000009800157308 */ /* 0x0004f00000000800 */
[----:B------:R-:W-:Y:S01]  /*3bb0*/  MUFU.EX2 R153, R153 ;  /* 0x0000009900997308 */ /* 0x000fe20000000800 */
[----:B-1----:R-:W-:Y:S01]  /*3bc0*/  FADD.FTZ R188, R159, R188 ;  /* 0x000000bc9fbc7221 */ /* 0x002fe20000010000 */
[----:B--2---:R-:W-:Y:S01]  /*3bd0*/  FFMA.FTZ R152, R161, UR10, -R185 ;  /* 0x0000000aa1987c23 */ /* 0x004fe200080108b9 */
[----:B------:R-:W-:-:S05]  /*3be0*/  FFMA.FTZ R161, R173, UR10, -R186 ;  /* 0x0000000aada17c23 */ /* 0x000fca00080108ba */
[----:B------:R-:W1:Y:S01]  /*3bf0*/  MUFU.EX2 R152, R152 ;  /* 0x0000009800987308 */ /* 0x000e620000000800 */
[C---:B---3--:R-:W-:Y:S01]  /*3c00*/  F2FP.F16.F32.PACK_AB R159, R21.reuse, R159 ;  /* 0x0000009f159f723e */ /* 0x048fe200000000ff */
[----:B------:R-:W-:-:S03]  /*3c10*/  FADD.FTZ R188, R21, R188 ;  /* 0x000000bc15bc7221 */ /* 0x000fc60000010000 */
[----:B------:R-:W-:-:S03]  /*3c20*/  WARPGROUP.ARRIVE ;  /* 0x00000000000079c5 */ /* 0x000fc60000000000 */
[----:B------:R-:W2:Y:S03]  /*3c30*/  MUFU.EX2 R154, R154 ;  /* 0x0000009a009a7308 */ /* 0x000ea60000000800 */
[----:B------:R-:W-:Y:S01]  /*3c40*/  HGMMA.64x256x16.F32 R24, R156, gdesc[UR16].tnspB, R24, gsb0 ;  /* 0x43e000109c187df0 */ /* 0x000fe20008000818 */
[----:B------:R-:W-:Y:S01]  /*3c50*/  UMOV UR18, UR4 ;  /* 0x0000000400127c82 */ /* 0x000fe20008000000 */
[----:B------:R-:W-:Y:S01]  /*3c60*/  UMOV UR19, 0x40000040 ;  /* 0x4000004000137882 */ /* 0x000fe20000000000 */
[----:B------:R-:W-:Y:S02]  /*3c70*/  UIADD3 UR4, UR14, 0x200, URZ ;  /* 0x000002000e047890 */ /* 0x000fe4000fffe03f */
[----:B------:R-:W-:Y:S01]  /*3c80*/  MUFU.EX2 R161, R161 ;  /* 0x000000a100a17308 */ /* 0x000fe20000000800 */
[----:B-1----:R-:W-:Y:S01]  /*3c90*/  FADD.FTZ R187, R152, R187 ;  /* 0x000000bb98bb7221 */ /* 0x002fe20000010000 */
[----:B------:R-:W-:Y:S01]  /*3ca0*/  F2FP.F16.F32.PACK_AB R152, R153, R152 ;  /* 0x000000989998723e */ /* 0x000fe200000000ff */
[----:B------:R-:W-:-:S02]  /*3cb0*/  UIADD3 UR14, UR14, 0x280, URZ ;  /* 0x000002800e0e7890 */ /* 0x000fc4000fffe03f */
[----:B------:R-:W-:-:S03]  /*3cc0*/  FADD.FTZ R21, R153, R187 ;  /* 0x000000bb99157221 */ /* 0x000fc60000010000 */
[----:B------:R-:W-:Y:S01]  /*3cd0*/  MUFU.EX2 R162, R162 ;  /* 0x000000a200a27308 */ /* 0x000fe20000000800 */
[----:B--2---:R-:W-:-:S07]  /*3ce0*/  FADD.FTZ R188, R154, R188 ;  /* 0x000000bc9abc7221 */ /* 0x004fce0000010000 */
[----:B------:R-:W-:Y:S01]  /*3cf0*/  MUFU.EX2 R163, R163 ;  /* 0x000000a300a37308 */ /* 0x000fe20000000800 */
[----:B------:R-:W-:Y:S02]  /*3d00*/  WARPGROUP.DEPBAR.LE gsb0, 0x0 ;  /* 0x00008000000079c5 */ /* 0x000fe40000010000 */
[--C-:B------:R-:W-:Y:S01]  /*3d10*/  FFMA.FTZ R158, R164, UR10, -R186.reuse ;  /* 0x0000000aa49e7c23 */ /* 0x100fe200080108ba */
[--C-:B------:R-:W-:Y:S01]  /*3d20*/  FFMA.FTZ R156, R166, UR10, -R185.reuse ;  /* 0x0000000aa69c7c23 */ /* 0x100fe200080108b9 */
[--C-:B------:R-:W-:Y:S01]  /*3d30*/  FFMA.FTZ R157, R170, UR10, -R185.reuse ;  /* 0x0000000aaa9d7c23 */ /* 0x100fe200080108b9 */
[--C-:B------:R-:W-:Y:S01]  /*3d40*/  FFMA.FTZ R159, R167, UR10, -R186.reuse ;  /* 0x0000000aa79f7c23 */ /* 0x100fe200080108ba */
[----:B------:R-:W-:Y:S01]  /*3d50*/  FFMA.FTZ R164, R172, UR10, -R185 ;  /* 0x0000000aaca47c23 */ /* 0x000fe200080108b9 */
[----:B------:R-:W-:Y:S01]  /*3d60*/  FFMA.FTZ R166, R175, UR10, -R186 ;  /* 0x0000000aafa67c23 */ /* 0x000fe200080108ba */
[----:B------:R-:W1:Y:S08]  /*3d70*/  MUFU.EX2 R158, R158 ;  /* 0x0000009e009e7308 */ /* 0x000e700000000800 */
[----:B------:R-:W-:Y:S08]  /*3d80*/  MUFU.EX2 R156, R156 ;  /* 0x0000009c009c7308 */ /* 0x000ff00000000800 */
[----:B------:R-:W2:Y:S01]  /*3d90*/  MUFU.EX2 R157, R157 ;  /* 0x0000009d009d7308 */ /* 0x000ea20000000800 */
[C---:B-1----:R-:W-:Y:S01]  /*3da0*/  F2FP.F16.F32.PACK_AB R153, R158.reuse, R154 ;  /* 0x0000009a9e99723e */ /* 0x042fe200000000ff */
[----:B------:R-:W-:-:S06]  /*3db0*/  FADD.FTZ R188, R158, R188 ;  /* 0x000000bc9ebc7221 */ /* 0x000fcc0000010000 */
[----:B------:R-:W1:Y:S08]  /*3dc0*/  MUFU.EX2 R159, R159 ;  /* 0x0000009f009f7308 */ /* 0x000e700000000800 */
[----:B------:R-:W3:Y:S01]  /*3dd0*/  MUFU.EX2 R164, R164 ;  /* 0x000000a400a47308 */ /* 0x000ee20000000800 */
[----:B--2---:R-:W-:Y:S01]  /*3de0*/  F2FP.F16.F32.PACK_AB R154, R157, R156 ;  /* 0x0000009c9d9a723e */ /* 0x004fe200000000ff */
[----:B------:R-:W-:Y:S01]  /*3df0*/  FADD.FTZ R156, R156, R21 ;  /* 0x000000159c9c7221 */ /* 0x000fe20000010000 */
[----:B------:R-:W-:-:S03]  /*3e00*/  FFMA.FTZ R21, R180, UR10, -R186 ;  /* 0x0000000ab4157c23 */ /* 0x000fc600080108ba */
[----:B------:R-:W-:Y:S02]  /*3e10*/  FADD.FTZ R156, R157, R156 ;  /* 0x0000009c9d9c7221 */ /* 0x000fe40000010000 */
[----:B------:R-:W-:Y:S01]  /*3e20*/  MUFU.EX2 R166, R166 ;  /* 0x000000a600a67308 */ /* 0x000fe20000000800 */
[----:B-1----:R-:W-:Y:S01]  /*3e30*/  F2FP.F16.F32.PACK_AB R155, R161, R159 ;  /* 0x0000009fa19b723e */ /* 0x002fe200000000ff */
[----:B------:R-:W-:-:S03]  /*3e40*/  FADD.FTZ R188, R159, R188 ;  /* 0x000000bc9fbc7221 */ /* 0x000fc60000010000 */
[----:B------:R-:W-:Y:S01]  /*3e50*/  WARPGROUP.ARRIVE ;  /* 0x00000000000079c5 */ /* 0x000fe20000000000 */
[----:B------:R-:W-:Y:S02]  /*3e60*/  FADD.FTZ R188, R161, R188 ;  /* 0x000000bca1bc7221 */ /* 0x000fe40000010000 */
[----:B------:R-:W-:Y:S03]  /*3e70*/  MUFU.EX2 R158, R179 ;  /* 0x000000b3009e7308 */ /* 0x000fe60000000800 */
[----:B------:R-:W-:Y:S01]  /*3e80*/  HGMMA.64x256x16.F32 R24, R152, gdesc[UR16].tnspB, R24, gsb0 ;  /* 0x43e0001098187df0 */ /* 0x000fe20008000818 */
[----:B------:R-:W-:Y:S01]  /*3e90*/  UMOV UR18, UR4 ;  /* 0x0000000400127c82 */ /* 0x000fe20008000000 */
[----:B------:R-:W-:-:S03]  /*3ea0*/  UMOV UR19, 0x40000040 ;  /* 0x4000004000137882 */ /* 0x000fc60000000000 */
[----:B------:R-:W1:Y:S01]  /*3eb0*/  MUFU.EX2 R21, R21 ;  /* 0x0000001500157308 */ /* 0x000e620000000800 */
[----:B------:R-:W-:Y:S02]  /*3ec0*/  WARPGROUP.DEPBAR.LE gsb0, 0x0 ;  /* 0x00008000000079c5 */ /* 0x000fe40000010000 */
[----:B------:R-:W-:Y:S01]  /*3ed0*/  FFMA.FTZ R152, R165, UR10, -R185 ;  /* 0x0000000aa5987c23 */ /* 0x000fe200080108b9 */
[----:B------:R-:W-:Y:S01]  /*3ee0*/  FFMA.FTZ R165, R171, UR10, -R186 ;  /* 0x0000000aaba57c23 */ /* 0x000fe200080108ba */
[----:B---3--:R-:W-:Y:S02]  /*3ef0*/  F2FP.F16.F32.PACK_AB R154, R164, R163 ;  /* 0x000000a3a49a723e */ /* 0x008fe400000000ff */
[----:B-1----:R-:W-:Y:S02]  /*3f00*/  F2FP.F16.F32.PACK_AB R155, R21, R158 ;  /* 0x0000009e159b723e */ /* 0x002fe400000000ff */
[----:B------:R-:W1:Y:S08]  /*3f10*/  MUFU.EX2 R152, R152 ;  /* 0x0000009800987308 */ /* 0x000e700000000800 */
[----:B------:R-:W2:Y:S01]  /*3f20*/  MUFU.EX2 R165, R165 ;  /* 0x000000a500a57308 */ /* 0x000ea20000000800 */
[----:B-1----:R-:W-:Y:S01]  /*3f30*/  FADD.FTZ R156, R152, R156 ;  /* 0x0000009c989c7221 */ /* 0x002fe20000010000 */
[----:B------:R-:W-:-:S03]  /*3f40*/  F2FP.F16.F32.PACK_AB R152, R162, R152 ;  /* 0x00000098a298723e */ /* 0x000fc600000000ff */
[----:B------:R-:W-:Y:S01]  /*3f50*/  FADD.FTZ R156, R162, R156 ;  /* 0x0000009ca29c7221 */ /* 0x000fe20000010000 */
[----:B--2---:R-:W-:-:S03]  /*3f60*/  F2FP.F16.F32.PACK_AB R153, R166, R165 ;  /* 0x000000a5a699723e */ /* 0x004fc600000000ff */
[----:B------:R-:W-:Y:S01]  /*3f70*/  FADD.FTZ R156, R163, R156 ;  /* 0x0000009ca39c7221 */ /* 0x000fe20000010000 */
[----:B------:R-:W-:Y:S01]  /*3f80*/  FADD.FTZ R188, R165, R188 ;  /* 0x000000bca5bc7221 */ /* 0x000fe20000010000 */
[----:B------:R-:W-:Y:S02]  /*3f90*/  WARPGROUP.ARRIVE ;  /* 0x00000000000079c5 */ /* 0x000fe40000000000 */
[----:B------:R-:W-:Y:S01]  /*3fa0*/  FADD.FTZ R156, R164, R156 ;  /* 0x0000009ca49c7221 */ /* 0x000fe20000010000 */
[----:B------:R-:W-:-:S03]  /*3fb0*/  FADD.FTZ R188, R166, R188 ;  /* 0x000000bca6bc7221 */ /* 0x000fc60000010000 */
[----:B------:R-:W-:Y:S01]  /*3fc0*/  HGMMA.64x256x16.F32 R24, R152, gdesc[UR16].tnspB, R24, gsb0 ;  /* 0x43e0001098187df0 */ /* 0x000fe20008000818 */
[----:B------:R-:W-:-:S04]  /*3fd0*/  FADD.FTZ R188, R158, R188 ;  /* 0x000000bc9ebc7221 */ /* 0x000fc80000010000 */
[----:B------:R-:W-:-:S04]  /*3fe0*/  FADD.FTZ R21, R21, R188 ;  /* 0x000000bc15157221 */ /* 0x000fc80000010000 */
[----:B------:R-:W-:Y:S01]  /*3ff0*/  FADD.FTZ R21, R181, R21 ;  /* 0x00000015b5157221 */ /* 0x000fe20000010000 */
[----:B------:R-:W-:Y:S02]  /*4000*/  WARPGROUP.DEPBAR.LE gsb0, 0x0 ;  /* 0x00008000000079c5 */ /* 0x000fe40000010000 */
[----:B------:R-:W1:Y:S01]  /*4010*/  MUFU.EX2 R152, R174 ;  /* 0x000000ae00987308 */ /* 0x000e620000000800 */
[C---:B------:R-:W-:Y:S01]  /*4020*/  F2FP.F16.F32.PACK_AB R153, R182.reuse, R181 ;  /* 0x000000b5b699723e */ /* 0x040fe200000000ff */
[----:B------:R-:W-:Y:S01]  /*4030*/  FADD.FTZ R182, R182, R21 ;  /* 0x00000015b6b67221 */ /* 0x000fe20000010000 */
[----:B------:R-:W-:Y:S02]  /*4040*/  F2FP.F16.F32.PACK_AB R154, R178, R177 ;  /* 0x000000b1b29a723e */ /* 0x000fe400000000ff */
[----:B------:R-:W-:Y:S01]  /*4050*/  F2FP.F16.F32.PACK_AB R155, R184, R183 ;  /* 0x000000b7b89b723e */ /* 0x000fe200000000ff */
[----:B------:R-:W-:-:S04]  /*4060*/  FADD.FTZ R183, R183, R182 ;  /* 0x000000b6b7b77221 */ /* 0x000fc80000010000 */
[----:B------:R-:W-:Y:S01]  /*4070*/  FADD.FTZ R203, R184, R183 ;  /* 0x000000b7b8cb7221 */ /* 0x000fe20000010000 */
[----:B-1----:R-:W-:Y:S01]  /*4080*/  FADD.FTZ R156, R152, R156 ;  /* 0x0000009c989c7221 */ /* 0x002fe20000010000 */
[----:B------:R-:W-:-:S03]  /*4090*/  F2FP.F16.F32.PACK_AB R152, R176, R152 ;  /* 0x00000098b098723e */ /* 0x000fc600000000ff */
[----:B------:R-:W-:Y:S01]  /*40a0*/  FADD.FTZ R156, R176, R156 ;  /* 0x0000009cb09c7221 */ /* 0x000fe20000010000 */
[----:B------:R-:W-:-:S03]  /*40b0*/  WARPGROUP.ARRIVE ;  /* 0x00000000000079c5 */ /* 0x000fc60000000000 */
[----:B------:R-:W-:-:S03]  /*40c0*/  FADD.FTZ R21, R177, R156 ;  /* 0x0000009cb1157221 */ /* 0x000fc60000010000 */
[----:B------:R-:W-:Y:S01]  /*40d0*/  HGMMA.64x256x16.F32 R24, R152, gdesc[UR12].tnspB, R24, gsb0 ;  /* 0x43e0000c98187df0 */ /* 0x000fe20008000818 */
[----:B------:R-:W-:Y:S02]  /*40e0*/  FADD.FTZ R21, R178, R21 ;  /* 0x00000015b2157221 */ /* 0x000fe40000010000 */
[----:B------:R-:W-:Y:S02]  /*40f0*/  WARPGROUP.DEPBAR.LE gsb0, 0x0 ;  /* 0x00008000000079c5 */ /* 0x000fe40000010000 */
[----:B------:R-:W-:Y:S05]  /*4100*/  @!P0 BRA `(.L_x_10181) ;  /* 0x0000000000048947 */ /* 0x000fea0003800000 */
[----:B------:R-:W-:Y:S01]  /*4110*/  BPT.TRAP 0x1 ;  /* 0x000000040000795c */ /* 0x000fe20000300000 */
.L_x_10181:
[----:B------:R-:W1:Y:S01]  /*4120*/  S2UR UR4, SR_CgaCtaId ;  /* 0x00000000000479c3 */ /* 0x000e620000008800 */
[----:B------:R-:W-:Y:S01]  /*4130*/  VIADD R153, R160, 0xfffffffe ;  /* 0xfffffffea0997836 */ /* 0x000fe20000000000 */
[----:B------:R-:W-:-:S04]  /*4140*/  UIADD3 UR6, UR6, 0x32460, URZ ;  /* 0x0003246006067890 */ /* 0x000fc8000fffe03f */
[----:B------:R-:W-:Y:S01]  /*4150*/  ISETP.GE.AND P1, PT, R153, R22, PT ;  /* 0x000000169900720c */ /* 0x000fe20003f26270 */
[----:B-1----:R-:W-:-:S09]  /*4160*/  UPRMT UR6, UR4, 0x654, UR6 ;  /* 0x0000065404067896 */ /* 0x002fd20008000006 */
[----:B------:R-:W-:Y:S03]  /*4170*/  SYNCS.ARRIVE.TRANS64.RED.A1T0 RZ, [UR6], RZ ;  /* 0x000000ffffff79a7 */ /* 0x000fe60008100406 */
[----:B------:R-:W-:Y:S05]  /*4180*/  @!P1 BRA `(.L_x_10182) ;  /* 0x0000002000ec9947 */ /* 0x000fea0003800000 */
[----:B------:R-:W-:Y:S01]  /*4190*/  R2UR UR4, R153 ;  /* 0x00000000990472ca */ /* 0x000fe200000e0000 */
[----:B------:R-:W-:Y:S02]  /*41a0*/  IMAD.MOV.U32 R201, RZ, RZ, R197 ;  /* 0x000000ffffc97224 */ /* 0x000fe400078e00c5 */
[----:B------:R-:W-:-:S12]  /*41b0*/  IMAD.MOV.U32 R202, RZ, RZ, R20 ;  /* 0x000000ffffca7224 */ /* 0x000fd800078e0014 */
.L_x_10193:
[----:B------:R-:W-:Y:S01]  /*41c0*/  UIADD3 UR38, UR38, 0x1, URZ ;  /* 0x0000000126267890 */ /* 0x000fe2000fffe03f */
[----:B------:R-:W-:Y:S01]  /*41d0*/  UMOV UR5, UR4 ;  /* 0x0000000400057c82 */ /* 0x000fe20008000000 */
[----:B------:R-:W-:Y:S01]  /*41e0*/  UIADD3 UR4, UR4, -0x1, URZ ;  /* 0xffffffff04047890 */ /* 0x000fe2000fffe03f */
[----:B------:R-:W-:Y:S01]  /*41f0*/  ISETP.LT.AND P1, PT, R22, UR5, PT ;  /* 0x0000000516007c0c */ /* 0x000fe2000bf21270 */
[----:B------:R-:W-:-:S04]  /*4200*/  UISETP.NE.AND UP0, UPT, UR38, 0x2, UPT ;  /* 0x000000022600788c */ /* 0x000fc8000bf05270 */
[----:B------:R-:W-:Y:S02]  /*4210*/  USEL UR6, URZ, 0x1, UP0 ;  /* 0x000000013f067887 */ /* 0x000fe40008000000 */
[----:B------:R-:W-:Y:S02]  /*4220*/  USEL UR38, UR38, URZ, UP0 ;  /* 0x0000003f26267287 */ /* 0x000fe40008000000 */
[----:B------:R-:W-:Y:S01]  /*4230*/  ULOP3.LUT UR39, UR39, UR6, URZ, 0x3c, !UPT ;  /* 0x0000000627277292 */ /* 0x000fe2000f8e3c3f */
[----:B------:R-:W-:Y:S11]  /*4240*/  @!P0 BRA `(.L_x_10183) ;  /* 0x0000000000048947 */ /* 0x000ff60003800000 */
[----:B------:R-:W-:Y:S01]  /*4250*/  BPT.TRAP 0x1 ;  /* 0x000000040000795c */ /* 0x000fe20000300000 */
.L_x_10183:
[----:B------:R-:W1:Y:S01]  /*4260*/  S2UR UR54, SR_CgaCtaId ;  /* 0x00000000003679c3 */ /* 0x000e620000008800 */
[----:B------:R-:W-:Y:S01]  /*4270*/  UMOV UR5, 0x400 ;  /* 0x0000040000057882 */ /* 0x000fe20000000000 */
[----:B0-----:R-:W-:-:S05]  /*4280*/  IMAD.U32 R0, RZ, RZ, UR39 ;  /* 0x00000027ff007e24 */ /* 0x001fca000f8e00ff */
[----:B------:R-:W-:Y:S01]  /*4290*/  SHF.L.U32 R0, R0, 0x1f, RZ ;  /* 0x0000001f00007819 */ /* 0x000fe200000006ff */
[----:B-1----:R-:W-:-:S04]  /*42a0*/  ULEA UR5, UR54, UR5, 0x18 ;  /* 0x0000000536057291 */ /* 0x002fc8000f8ec03f */
[----:B------:R-:W-:-:S09]  /*42b0*/  ULEA UR5, UR38, UR5, 0x3 ;  /* 0x0000000526057291 */ /* 0x000fd2000f8e183f */
[----:B------:R0:W1:Y:S01]  /*42c0*/  SYNCS.PHASECHK.TRANS64.TRYWAIT P2, [UR5+0x32430], R0 ;  /* 0x03243000ff0075a7 */ /* 0x0000620008040145 */
[----:B------:R-:W-:Y:S05]  /*42d0*/  @!P0 BRA `(.L_x_10184) ;  /* 0x0000000000048947 */ /* 0x000fea0003800000 */
[----:B------:R-:W-:Y:S01]  /*42e0*/  BPT.TRAP 0x1 ;  /* 0x000000040000795c */ /* 0x000fe20000300000 */
.L_x_10184:
[----:B-1----:R-:W-:Y:S05]  /*42f0*/  @P2 BRA `(.L_x_10185) ;  /* 0x0000000000082947 */ /* 0x002fea0003800000 */
[----:B------:R-:W1:Y:S02]  /*4300*/  SYNCS.PHASECHK.TRANS64.TRYWAIT P2, [UR5+0x32430], R0 ;  /* 0x03243000ff0075a7 */ /* 0x000e640008040145 */
[----:B-1----:R-:W-:Y:S05]  /*4310*/  @!P2 BRA `(.L_x_10186) ;  /* 0x000000d800dca947 */ /* 0x002fea0003800000 */
.L_x_10185:
[----:B------:R-:W-:Y:S01]  /*4320*/  R2UR UR48, R18 ;  /* 0x00000000123072ca */ /* 0x000fe200000e0000 */
[----:B------:R-:W-:Y:S01]  /*4330*/  UIMAD UR6, UR38, 0x300, UR61 ;  /* 0x00000300260678a4 */ /* 0x000fe2000f8e023d */
[----:B------:R-:W-:Y:S01]  /*4340*/  R2UR UR49, R19 ;  /* 0x00000000133172ca */ /* 0x000fe200000e0000 */
[----:B-1----:R-:W-:Y:S01]  /*4350*/  WARPGROUP.ARRIVE ;  /* 0x00000000000079c5 */ /* 0x002fe20000000000 */
[----:B------:R-:W-:-:S04]  /*4360*/  UMOV UR51, 0x40000040 ;  /* 0x4000004000337882 */ /* 0x000fc80000000000 */
[----:B------:R-:W-:-:S07]  /*4370*/  UMOV UR50, UR6 ;  /* 0x0000000600327c82 */ /* 0x000fce0008000000 */
[----:B------:R-:W-:Y:S01]  /*4380*/  HGMMA.64x96x16.F32 R152, gdesc[UR48], RZ, !UPT, gsb0 ;  /* 0x01600000309879f0 */ /* 0x000fe2000c0008ff */
[----:B------:R-:W-:Y:S01]  /*4390*/  R2UR UR48, R16 ;  /* 0x00000000103072ca */ /* 0x000fe200000e0000 */
[----:B------:R-:W-:Y:S01]  /*43a0*/  UIADD3 UR50, UR6, 0x2, URZ ;  /* 0x0000000206327890 */ /* 0x000fe2000fffe03f */
[----:B------:R-:W-:Y:S01]  /*43b0*/  R2UR UR49, R17 ;  /* 0x00000000113172ca */ /* 0x000fe200000e0000 */
[----:B------:R-:W-:Y:S01]  /*43c0*/  UMOV UR51, 0x40000040 ;  /* 0x4000004000337882 */ /* 0x000fe20000000000 */
[----:B------:R-:W-:Y:S02]  /*43d0*/  WARPGROUP.DEPBAR.LE gsb0, 0x0 ;  /* 0x00008000000079c5 */ /* 0x000fe40000010000 */
[----:B------:R-:W-:-:S09]  /*43e0*/  WARPGROUP.ARRIVE ;  /* 0x00000000000079c5 */ /* 0x000fd20000000000 */
[----:B------:R-:W-:Y:S01]  /*43f0*/  HGMMA.64x96x16.F32 R152, gdesc[UR48], R152, gsb0 ;  /* 0x01600000309879f0 */ /* 0x000fe20008000898 */
        /* <DEDUP_REMOVED lines=13> */
[----:B------:R-:W-:Y:S03]  /*44d0*/  HGMMA.64x96x16.F32 R152, gdesc[UR48], R152, gsb0 ;  /* 0x01600000309879f0 */ /* 0x000fe60008000898 */
[----:B------:R-:W-:Y:S02]  /*44e0*/  WARPGROUP.DEPBAR.LE gsb0, 0x0 ;  /* 0x00008000000079c5 */ /* 0x000fe40000010000 */
[----:B------:R-:W-:Y:S05]  /*44f0*/  @!P0 BRA `(.L_x_10187) ;  /* 0x0000000000048947 */ /* 0x000fea0003800000 */
[----:B------:R-:W-:Y:S01]  /*4500*/  BPT.TRAP 0x1 ;  /* 0x000000040000795c */ /* 0x000fe20000300000 */
.L_x_10187:
[----:B------:R1:W2:Y:S01]  /*4510*/  SYNCS.PHASECHK.TRANS64.TRYWAIT P2, [UR5+0x32450], R0 ;  /* 0x03245000ff0075a7 */ /* 0x0002a20008040145 */
[----:B------:R-:W-:Y:S05]  /*4520*/  @!P0 BRA `(.L_x_10188) ;  /* 0x0000000000048947 */ /* 0x000fea0003800000 */
[----:B------:R-:W-:Y:S01]  /*4530*/  BPT.TRAP 0x1 ;  /* 0x000000040000795c */ /* 0x000fe20000300000 */
.L_x_10188:
[----:B--2---:R-:W-:Y:S05]  /*4540*/  @P2 BRA `(.L_x_10189) ;  /* 0x0000000000082947 */ /* 0x004fea0003800000 */
[----:B------:R-:W2:Y:S02]  /*4550*/  SYNCS.PHASECHK.TRANS64.TRYWAIT P2, [UR5+0x32450], R0 ;  /* 0x03245000ff0075a7 */ /* 0x000ea40008040145 */
[----:B--2---:R-:W-:Y:S05]  /*4560*/  @!P2 BRA `(.L_x_10190) ;  /* 0x000000d80060a947 */ /* 0x004fea0003800000 */
.L_x_10189:
[----:B------:R-:W-:Y:S01]  /*4570*/  R2UR UR48, R10 ;  /* 0x000000000a3072ca */ /* 0x000fe200000e0000 */
[----:B------:R-:W-:Y:S01]  /*4580*/  UIMAD UR6, UR38, 0xc00, UR60 ;  /* 0x00000c00260678a4 */ /* 0x000fe2000f8e023c */
[----:B------:R-:W-:Y:S01]  /*4590*/  R2UR UR49, R11 ;  /* 0x000000000b3172ca */ /* 0x000fe200000e0000 */
[----:B------:R-:W-:Y:S01]  /*45a0*/  WARPGROUP.ARRIVE ;  /* 0x00000000000079c5 */ /* 0x000fe20000000000 */
[----:B------:R-:W-:Y:S01]  /*45b0*/  UMOV UR51, 0x40000040 ;  /* 0x4000004000337882 */ /* 0x000fe20000000000 */
[----:B------:R-:W-:-:S04]  /*45c0*/  UIADD3 UR10, UR6, 0x304, URZ ;  /* 0x00000304060a7890 */ /* 0x000fc8000fffe03f */
[----:B--2---:R-:W2:Y:S01]  /*45d0*/  S2R R20, SR_TID.X ;  /* 0x0000000000147919 */ /* 0x004ea20000002100 */
[----:B------:R-:W-:Y:S01]  /*45e0*/  UMOV UR11, 0x40000040 ;  /* 0x40000040000b7882 */ /* 0x000fe20000000000 */
[----:B------:R-:W-:Y:S01]  /*45f0*/  UMOV UR50, UR6 ;  /* 0x0000000600327c82 */ /* 0x000fe20008000000 */
[----:B------:R-:W-:Y:S01]  /*4600*/  UIADD3 UR14, UR6, 0x306, URZ ;  /* 0x00000306060e7890 */ /* 0x000fe2000fffe03f */
[----:B------:R-:W-:Y:S01]  /*4610*/  UMOV UR15, 0x40000040 ;  /* 0x40000040000f7882 */ /* 0x000fe20000000000 */
[----:B------:R-:W-:Y:S01]  /*4620*/  UIADD3 UR18, UR6, 0x600, URZ ;  /* 0x0000060006127890 */ /* 0x000fe2000fffe03f */
[----:B------:R-:W-:Y:S01]  /*4630*/  UMOV UR19, 0x40000040 ;  /* 0x4000004000137882 */ /* 0x000fe20000000000 */
[----:B------:R-:W-:Y:S01]  /*4640*/  HGMMA.64x96x16.F32 R152, gdesc[UR48], R152, gsb0 ;  /* 0x01600000309879f0 */ /* 0x000fe20008000898 */
[----:B------:R-:W-:Y:S01]  /*4650*/  R2UR UR48, R8 ;  /* 0x00000000083072ca */ /* 0x000fe200000e0000 */
[----:B------:R-:W-:Y:S01]  /*4660*/  UIADD3 UR50, UR6, 0x2, URZ ;  /* 0x0000000206327890 */ /* 0x000fe2000fffe03f */
[----:B------:R-:W-:Y:S01]  /*4670*/  R2UR UR49, R9 ;  /* 0x00000000093172ca */ /* 0x000fe200000e0000 */
        /* <DEDUP_REMOVED lines=13> */
[----:B--2---:R-:W-:-:S04]  /*4750*/  SHF.R.U32.HI R20, RZ, 0x7, R20 ;  /* 0x00000007ff147819 */ /* 0x004fc80000011614 */
[----:B01----:R-:W-:Y:S01]  /*4760*/  IADD3 R0, -R20, 0xb, RZ ;  /* 0x0000000b14007810 */ /* 0x003fe20007ffe1ff */
        /* <DEDUP_REMOVED lines=69> */
.L_x_10191:
[----:B------:R-:W-:Y:S01]  /*4bc0*/  FMNMX.FTZ R20, R152, R202, !PT ;  /* 0x000000ca98147209 */ /* 0x000fe20007810000 */
[----:B------:R-:W-:Y:S01]  /*4bd0*/  ULDC UR10, c[0x0][0xa80] ;  /* 0x0002a000000a7ab9 */ /* 0x000fe20000000800 */
[----:B------:R-:W-:Y:S02]  /*4be0*/  UIADD3 UR6, UR5, 0x32440, URZ ;  /* 0x0003244005067890 */ /* 0x000fe4000fffe03f */
[----:B------:R-:W-:Y:S01]  /*4bf0*/  FMNMX.FTZ R20, R153, R20, !PT ;  /* 0x0000001499147209 */ /* 0x000fe20007810000 */
[----:B------:R-:W-:Y:S01]  /*4c00*/  UMOV UR15, 0x40000040 ;  /* 0x40000040000f7882 */ /* 0x000fe20000000000 */
[----:B------:R-:W-:Y:S02]  /*4c10*/  UPRMT UR11, UR54, 0x654, UR6 ;  /* 0x00000654360b7896 */ /* 0x000fe40008000006 */
[----:B------:R-:W-:Y:S01]  /*4c20*/  FMNMX.FTZ R20, R156, R20, !PT ;  /* 0x000000149c147209 */ /* 0x000fe20007810000 */
[----:B------:R-:W-:-:S03]  /*4c30*/  UIMAD UR6, UR38, 0xc00, UR7 ;  /* 0x00000c00260678a4 */ /* 0x000fc6000f8e0207 */
[----:B------:R-:W-:-:S03]  /*4c40*/  FMNMX.FTZ R20, R157, R20, !PT ;  /* 0x000000149d147209 */ /* 0x000fc60007810000 */
[----:B------:R-:W-:Y:S01]  /*4c50*/  SYNCS.ARRIVE.TRANS64.RED.A1T0 RZ, [UR11], RZ ;  /* 0x000000ffffff79a7 */ /* 0x000fe2000810040b */
[----:B------:R-:W-:Y:S01]  /*4c60*/  FMNMX.FTZ R20, R160, R20, !PT ;  /* 0x00000014a0147209 */ /* 0x000fe20007810000 */
[----:B------:R-:W-:-:S03]  /*4c70*/  UMOV UR14, UR6 ;  /* 0x00000006000e7c82 */ /* 0x000fc60008000000 */
        /* <DEDUP_REMOVED lines=27> */
[----:B------:R-:W-:Y:S01]  /*4e30*/  FMUL.FTZ R202, R202, UR10 ;  /* 0x0000000acaca7c20 */ /* 0x000fe20008410000 */
        /* <DEDUP_REMOVED lines=24> */
[----:B------:R-:W-:Y:S01]  /*4fc0*/  FFMA.FTZ R211, R197, UR10, -R200 ;  /* 0x0000000ac5d37c23 */ /* 0x000fe200080108c8 */
[-C--:B-1----:R-:W-:Y:S01]  /*4fd0*/  FMUL.FTZ R24, R24, R215.reuse ;  /* 0x000000d718187220 */ /* 0x082fe20000410000 */
[----:B------:R-:W-:Y:S01]  /*4fe0*/  FMUL.FTZ R25, R25, R215 ;  /* 0x000000d719197220 */ /* 0x000fe20000410000 */
[----:B------:R-:W1:Y:S01]  /*4ff0*/  MUFU.EX2 R156, R156 ;  /* 0x0000009c009c7308 */ /* 0x000e620000000800 */
        /* <DEDUP_REMOVED lines=8> */
[C---:B---3--:R-:W-:Y:S01]  /*5080*/  F2FP.F16.F32.PACK_AB R200, R153.reuse, R152 ;  /* 0x0000009899c8723e */ /* 0x048fe200000000ff */
[----:B------:R-:W-:Y:S01]  /*5090*/  FADD.FTZ R21, R153, R21 ;  /* 0x0000001599157221 */ /* 0x000fe20000010000 */
[----:B------:R-:W-:Y:S01]  /*50a0*/  FMNMX.FTZ R152, R154, R201, !PT ;  /* 0x000000c99a987209 */ /* 0x000fe20007810000 */
[-C--:B------:R-:W-:Y:S01]  /*50b0*/  FMUL.FTZ R40, R40, R215.reuse ;  /* 0x000000d728287220 */ /* 0x080fe20000410000 */
[-C--:B------:R-:W-:Y:S01]  /*50c0*/  FMUL.FTZ R41, R41, R215.reuse ;  /* 0x000000d729297220 */ /* 0x080fe20000410000 */
[-C--:B------:R-:W-:Y:S01]  /*50d0*/  FMUL.FTZ R44, R44, R215.reuse ;  /* 0x000000d72c2c7220 */ /* 0x080fe20000410000 */
[----:B------:R-:W-:Y:S01]  /*50e0*/  FMNMX.FTZ R152, R155, R152, !PT ;  /* 0x000000989b987209 */ /* 0x000fe20007810000 */
[-C--:B------:R-:W-:Y:S01]  /*50f0*/  FMUL.FTZ R45, R45, R215.reuse ;  /* 0x000000d72d2d7220 */ /* 0x080fe20000410000 */
[----:B-1----:R-:W-:Y:S01]  /*5100*/  FADD.FTZ R21, R156, R21 ;  /* 0x000000159c157221 */ /* 0x002fe20000010000 */
[-C--:B------:R-:W-:Y:S01]  /*5110*/  FMUL.FTZ R48, R48, R215.reuse ;  /* 0x000000d730307220 */ /* 0x080fe20000410000 */
[----:B------:R-:W-:Y:S01]  /*5120*/  FMNMX.FTZ R152, R158, R152, !PT ;  /* 0x000000989e987209 */ /* 0x000fe20007810000 */
[-C--:B------:R-:W-:Y:S01]  /*5130*/  FMUL.FTZ R49, R49, R215.reuse ;  /* 0x000000d731317220 */ /* 0x080fe20000410000 */
[-C--:B------:R-:W-:Y:S01]  /*5140*/  FMUL.FTZ R52, R52, R215.reuse ;  /* 0x000000d734347220 */ /* 0x080fe20000410000 */
[-C--:B------:R-:W-:Y:S01]  /*5150*/  FMUL.FTZ R53, R53, R215.reuse ;  /* 0x000000d735357220 */ /* 0x080fe20000410000 */
[----:B------:R-:W-:Y:S01]  /*5160*/  FMNMX.FTZ R152, R159, R152, !PT ;  /* 0x000000989f987209 */ /* 0x000fe20007810000 */
[-C--:B------:R-:W-:Y:S01]  /*5170*/  FMUL.FTZ R56, R56, R215.reuse ;  /* 0x000000d738387220 */ /* 0x080fe20000410000 */
[C---:B--2---:R-:W-:Y:S01]  /*5180*/  FADD.FTZ R21, R157.reuse, R21 ;  /* 0x000000159d157221 */ /* 0x044fe20000010000 */
[----:B------:R-:W-:Y:S01]  /*5190*/  F2FP.F16.F32.PACK_AB R202, R157, R156 ;  /* 0x0000009c9dca723e */ /* 0x000fe200000000ff */
[-C--:B------:R-:W-:Y:S01]  /*51a0*/  FMUL.FTZ R57, R57, R215.reuse ;  /* 0x000000d739397220 */ /* 0x080fe20000410000 */
[----:B------:R-:W-:Y:S01]  /*51b0*/  FMNMX.FTZ R152, R162, R152, !PT ;  /* 0x00000098a2987209 */ /* 0x000fe20007810000 */
[----:B------:R-:W1:Y:S01]  /*51c0*/  S2R R157, SR_TID.X ;  /* 0x00000000009d7919 */ /* 0x000e620000002100 */
        /* <DEDUP_REMOVED lines=32> */
[----:B-1----:R-:W-:Y:S01]  /*53d0*/  SHF.R.U32.HI R157, RZ, 0x7, R157 ;  /* 0x00000007ff9d7819 */ /* 0x002fe2000001169d */
        /* <DEDUP_REMOVED lines=28> */
[----:B------:R-:W-:Y:S01]  /*55a0*/  FMUL.FTZ R149, R149, R215 ;  /* 0x000000d795957220 */ /* 0x000fe20000410000 */
        /* <DEDUP_REMOVED lines=16> */
[----:B-1----:R-:W-:-:S07]  /*56b0*/  FMNMX.FTZ R197, R153, R197, !PT ;  /* 0x000000c599c57209 */ /* 0x002fce0007810000 */
[----:B------:R-:W-:Y:S01]  /*56c0*/  MUFU.EX2 R193, R193 ;  /* 0x000000c100c17308 */ /* 0x000fe20000000800 */
        /* <DEDUP_REMOVED lines=27> */
[----:B------:R-:W-:Y:S01]  /*5880*/  VIADD R152, R157, 0x8 ;  /* 0x000000089d987836 */ /* 0x000fe20000000000 */
[----:B------:R-:W-:Y:S04]  /*5890*/  MUFU.EX2 R154, R154 ;  /* 0x0000009a009a7308 */ /* 0x000fe80000000800 */
[----:B------:R1:W-:Y:S06]  /*58a0*/  BAR.SYNC.DEFER_BLOCKING R152, 0x100 ;  /* 0x000400980000751d */ /* 0x0003ec0000010000 */
[----:B------:R-:W2:Y:S08]  /*58b0*/  MUFU.EX2 R153, R153 ;  /* 0x0000009900997308 */ /* 0x000eb00000000800 */
[----:B------:R-:W3:Y:S08]  /*58c0*/  MUFU.EX2 R155, R155 ;  /* 0x0000009b009b7308 */ /* 0x000ef00000000800 */
[----:B------:R-:W-:Y:S01]  /*58d0*/  MUFU.EX2 R158, R158 ;  /* 0x0000009e009e7308 */ /* 0x000fe20000000800 */
[-C--:B--2---:R-:W-:Y:S01]  /*58e0*/  FMUL.FTZ R26, R26, R153.reuse ;  /* 0x000000991a1a7220 */ /* 0x084fe20000410000 */
        /* <DEDUP_REMOVED lines=64> */
[----:B------:R-:W-:Y:S01]  /*5cf0*/  FFMA.FTZ R216, R153, R203, R154 ;  /* 0x000000cb99d87223 */ /* 0x000fe2000001009a */
[----:B---3--:R-:W-:Y:S01]  /*5d00*/  F2FP.F16.F32.PACK_AB R201, R155, R154 ;  /* 0x0000009a9bc9723e */ /* 0x008fe200000000ff */
[----:B-1----:R-:W1:Y:S01]  /*5d10*/  MUFU.EX2 R152, R160 ;  /* 0x000000a000987308 */ /* 0x002e620000000800 */
[----:B--2---:R-:W-:Y:S01]  /*5d20*/  F2FP.F16.F32.PACK_AB R203, R215, R158 ;  /* 0x0000009ed7cb723e */ /* 0x004fe200000000ff */
[----:B------:R-:W-:-:S03]  /*5d30*/  FADD.FTZ R216, R155, R216 ;  /* 0x000000d89bd87221 */ /* 0x000fc60000010000 */
[----:B------:R-:W-:Y:S01]  /*5d40*/  WARPGROUP.ARRIVE ;  /* 0x00000000000079c5 */ /* 0x000fe20000000000 */
[----:B------:R-:W-:Y:S02]  /*5d50*/  FADD.FTZ R216, R158, R216 ;  /* 0x000000d89ed87221 */ /* 0x000fe40000010000 */
[----:B------:R-:W2:Y:S02]  /*5d60*/  MUFU.EX2 R154, R164 ;  /* 0x000000a4009a7308 */ /* 0x000ea40000000800 */
[----:B------:R-:W-:Y:S01]  /*5d70*/  FADD.FTZ R216, R215, R216 ;  /* 0x000000d8d7d87221 */ /* 0x000fe20000010000 */
[----:B------:R-:W-:Y:S01]  /*5d80*/  HGMMA.64x256x16.F32 R24, R200, gdesc[UR12].tnspB, R24, gsb0 ;  /* 0x43e0000cc8187df0 */ /* 0x000fe20008000818 */
[----:B------:R-:W-:Y:S01]  /*5d90*/  UIADD3 UR14, UR6, 0x80, URZ ;  /* 0x00000080060e7890 */ /* 0x000fe2000fffe03f */
[----:B------:R-:W-:-:S03]  /*5da0*/  UMOV UR15, 0x40000040 ;  /* 0x40000040000f7882 */ /* 0x000fc60000000000 */
[----:B------:R-:W3:Y:S01]  /*5db0*/  MUFU.EX2 R162, R162 ;  /* 0x000000a200a27308 */ /* 0x000ee20000000800 */
[----:B-1----:R-:W-:Y:S01]  /*5dc0*/  FADD.FTZ R21, R152, R21 ;  /* 0x0000001598157221 */ /* 0x002fe20000010000 */
[----:B------:R-:W-:-:S03]  /*5dd0*/  F2FP.F16.F32.PACK_AB R152, R161, R152 ;  /* 0x00000098a198723e */ /* 0x000fc600000000ff */
[----:B------:R-:W-:-:S03]  /*5de0*/  FADD.FTZ R21, R161, R21 ;  /* 0x00000015a1157221 */ /* 0x000fc60000010000 */
[----:B------:R-:W1:Y:S01]  /*5df0*/  MUFU.EX2 R163, R163 ;  /* 0x000000a300a37308 */ /* 0x000e620000000800 */
[----:B--2---:R-:W-:Y:S01]  /*5e00*/  FADD.FTZ R21, R154, R21 ;  /* 0x000000159a157221 */ /* 0x004fe20000010000 */
[----:B------:R-:W-:-:S03]  /*5e10*/  F2FP.F16.F32.PACK_AB R154, R165, R154 ;  /* 0x0000009aa59a723e */ /* 0x000fc600000000ff */
[----:B------:R-:W-:-:S03]  /*5e20*/  FADD.FTZ R21, R165, R21 ;  /* 0x00000015a5157221 */ /* 0x000fc60000010000 */
[----:B------:R-:W2:Y:S01]  /*5e30*/  MUFU.EX2 R166, R166 ;  /* 0x000000a600a67308 */ /* 0x000ea20000000800 */
[----:B------:R-:W-:Y:S01]  /*5e40*/  FADD.FTZ R21, R156, R21 ;  /* 0x000000159c157221 */ /* 0x000fe20000010000 */
[C---:B------:R-:W-:Y:S01]  /*5e50*/  F2FP.F16.F32.PACK_AB R156, R169.reuse, R156 ;  /* 0x0000009ca99c723e */ /* 0x040fe200000000ff */
[----:B---3--:R-:W-:Y:S02]  /*5e60*/  FADD.FTZ R216, R162, R216 ;  /* 0x000000d8a2d87221 */ /* 0x008fe40000010000 */
[----:B------:R-:W-:-:S03]  /*5e70*/  FADD.FTZ R21, R169, R21 ;  /* 0x00000015a9157221 */ /* 0x000fc60000010000 */
[----:B------:R-:W3:Y:S01]  /*5e80*/  MUFU.EX2 R167, R167 ;  /* 0x000000a700a77308 */ /* 0x000ee20000000800 */
[C---:B-1----:R-:W-:Y:S01]  /*5e90*/  F2FP.F16.F32.PACK_AB R153, R163.reuse, R162 ;  /* 0x000000a2a399723e */ /* 0x042fe200000000ff */
[----:B------:R-:W-:-:S06]  /*5ea0*/  FADD.FTZ R216, R163, R216 ;  /* 0x000000d8a3d87221 */ /* 0x000fcc0000010000 */
[----:B------:R-:W1:Y:S01]  /*5eb0*/  MUFU.EX2 R158, R172 ;  /* 0x000000ac009e7308 */ /* 0x000e620000000800 */
[----:B--2---:R-:W-:-:S07]  /*5ec0*/  FADD.FTZ R216, R166, R216 ;  /* 0x000000d8a6d87221 */ /* 0x004fce0000010000 */
[----:B------:R-:W2:Y:S01]  /*5ed0*/  MUFU.EX2 R170, R170 ;  /* 0x000000aa00aa7308 */ /* 0x000ea20000000800 */
[C---:B---3--:R-:W-:Y:S01]  /*5ee0*/  F2FP.F16.F32.PACK_AB R155, R167.reuse, R166 ;  /* 0x000000a6a79b723e */ /* 0x048fe200000000ff */
[----:B------:R-:W-:-:S06]  /*5ef0*/  FADD.FTZ R216, R167, R216 ;  /* 0x000000d8a7d87221 */ /* 0x000fcc0000010000 */
[----:B------:R-:W3:Y:S01]  /*5f00*/  MUFU.EX2 R171, R171 ;  /* 0x000000ab00ab7308 */ /* 0x000ee20000000800 */
[----:B-1----:R-:W-:Y:S01]  /*5f10*/  FADD.FTZ R21, R158, R21 ;  /* 0x000000159e157221 */ /* 0x002fe20000010000 */
[----:B------:R-:W-:-:S03]  /*5f20*/  F2FP.F16.F32.PACK_AB R158, R173, R158 ;  /* 0x0000009ead9e723e */ /* 0x000fc600000000ff */
[----:B------:R-:W-:-:S03]  /*5f30*/  FADD.FTZ R21, R173, R21 ;  /* 0x00000015ad157221 */ /* 0x000fc60000010000 */
[----:B------:R-:W1:Y:S01]  /*5f40*/  MUFU.EX2 R174, R174 ;  /* 0x000000ae00ae7308 */ /* 0x000e620000000800 */
[----:B--2---:R-:W-:-:S07]  /*5f50*/  FADD.FTZ R216, R170, R216 ;  /* 0x000000d8aad87221 */ /* 0x004fce0000010000 */
[----:B------:R-:W2:Y:S01]  /*5f60*/  MUFU.EX2 R175, R175 ;  /* 0x000000af00af7308 */ /* 0x000ea20000000800 */
[C---:B---3--:R-:W-:Y:S01]  /*5f70*/  F2FP.F16.F32.PACK_AB R157, R171.reuse, R170 ;  /* 0x000000aaab9d723e */ /* 0x048fe200000000ff */
[----:B------:R-:W-:-:S06]  /*5f80*/  FADD.FTZ R216, R171, R216 ;  /* 0x000000d8abd87221 */ /* 0x000fcc0000010000 */
[----:B------:R-:W3:Y:S01]  /*5f90*/  MUFU.EX2 R178, R178 ;  /* 0x000000b200b27308 */ /* 0x000ee20000000800 */
[----:B-1----:R-:W-:-:S07]  /*5fa0*/  FADD.FTZ R216, R174, R216 ;  /* 0x000000d8aed87221 */ /* 0x002fce0000010000 */
[----:B------:R-:W1:Y:S01]  /*5fb0*/  MUFU.EX2 R179, R179 ;  /* 0x000000b300b37308 */ /* 0x000e620000000800 */
[C---:B--2---:R-:W-:Y:S01]  /*5fc0*/  F2FP.F16.F32.PACK_AB R159, R175.reuse, R174 ;  /* 0x000000aeaf9f723e */ /* 0x044fe200000000ff */
[----:B------:R-:W-:-:S06]  /*5fd0*/  FADD.FTZ R216, R175, R216 ;  /* 0x000000d8afd87221 */ /* 0x000fcc0000010000 */
[----:B------:R-:W2:Y:S01]  /*5fe0*/  MUFU.EX2 R182, R182 ;  /* 0x000000b600b67308 */ /* 0x000ea20000000800 */
[----:B---3--:R-:W-:-:S07]  /*5ff0*/  FADD.FTZ R216, R178, R216 ;  /* 0x000000d8b2d87221 */ /* 0x008fce0000010000 */
[----:B------:R-:W3:Y:S01]  /*6000*/  MUFU.EX2 R183, R183 ;  /* 0x000000b700b77308 */ /* 0x000ee20000000800 */
[----:B-1----:R-:W-:-:S07]  /*6010*/  FADD.FTZ R216, R179, R216 ;  /* 0x000000d8b3d87221 */ /* 0x002fce0000010000 */
[----:B------:R-:W-:Y:S01]  /*6020*/  MUFU.EX2 R186, R186 ;  /* 0x000000ba00ba7308 */ /* 0x000fe20000000800 */
[----:B--2---:R-:W-:-:S07]  /*6030*/  FADD.FTZ R216, R182, R216 ;  /* 0x000000d8b6d87221 */ /* 0x004fce0000010000 */
[----:B------:R-:W-:Y:S08]  /*6040*/  MUFU.EX2 R187, R187 ;  /* 0x000000bb00bb7308 */ /* 0x000ff00000000800 */
[----:B------:R-:W-:Y:S08]  /*6050*/  MUFU.EX2 R190, R190 ;  /* 0x000000be00be7308 */ /* 0x000ff00000000800 */
[----:B------:R-:W-:Y:S08]  /*6060*/  MUFU.EX2 R191, R191 ;  /* 0x000000bf00bf7308 */ /* 0x000ff00000000800 */
[----:B------:R-:W-:Y:S08]  /*6070*/  MUFU.EX2 R211, R211 ;  /* 0x000000d300d37308 */ /* 0x000ff00000000800 */
[----:B------:R-:W-:Y:S08]  /*6080*/  MUFU.EX2 R194, R194 ;  /* 0x000000c200c27308 */ /* 0x000ff00000000800 */
[----:B------:R-:W-:Y:S08]  /*6090*/  MUFU.EX2 R195, R195 ;  /* 0x000000c300c37308 */ /* 0x000ff00000000800 */
[----:B------:R-:W-:Y:S08]  /*60a0*/  MUFU.EX2 R198, R198 ;  /* 0x000000c600c67308 */ /* 0x000ff00000000800 */
[----:B------:R-:W-:Y:S01]  /*60b0*/  MUFU.EX2 R199, R199 ;  /* 0x000000c700c77308 */ /* 0x000fe20000000800 */
[----:B------:R-:W-:-:S02]  /*60c0*/  WARPGROUP.DEPBAR.LE gsb0, 0x0 ;  /* 0x00008000000079c5 */ /* 0x000fc40000010000 */
[----:B------:R-:W-:-:S06]  /*60d0*/  WARPGROUP.ARRIVE ;  /* 0x00000000000079c5 */ /* 0x000fcc0000000000 */
[----:B------:R-:W-:Y:S01]  /*60e0*/  HGMMA.64x256x16.F32 R24, R152, gdesc[UR12].tnspB, R24, gsb0 ;  /* 0x43e0000c98187df0 */ /* 0x000fe20008000818 */
[----:B------:R-:W-:Y:S01]  /*60f0*/  UIADD3 UR14, UR6, 0x100, URZ ;  /* 0x00000100060e7890 */ /* 0x000fe2000fffe03f */
[----:B------:R-:W-:Y:S01]  /*6100*/  UMOV UR15, 0x40000040 ;  /* 0x40000040000f7882 */ /* 0x000fe20000000000 */
[----:B------:R-:W-:Y:S02]  /*6110*/  WARPGROUP.DEPBAR.LE gsb0, 0x0 ;  /* 0x00008000000079c5 */ /* 0x000fe40000010000 */
[----:B------:R-:W-:Y:S01]  /*6120*/  WARPGROUP.ARRIVE ;  /* 0x00000000000079c5 */ /* 0x000fe20000000000 */
[----:B------:R-:W1:Y:S01]  /*6130*/  MUFU.EX2 R152, R176 ;  /* 0x000000b000987308 */ /* 0x000e620000000800 */
[----:B------:R-:W-:Y:S02]  /*6140*/  F2FP.F16.F32.PACK_AB R153, R179, R178 ;  /* 0x000000b2b399723e */ /* 0x000fe400000000ff */
[C---:B---3--:R-:W-:Y:S01]  /*6150*/  F2FP.F16.F32.PACK_AB R155, R183.reuse, R182 ;  /* 0x000000b6b79b723e */ /* 0x048fe200000000ff */
[----:B------:R-:W-:-:S15]  /*6160*/  FADD.FTZ R183, R183, R216 ;  /* 0x000000d8b7b77221 */ /* 0x000fde0000010000 */
[----:B------:R-:W-:-:S03]  /*6170*/  NOP ;  /* 0x0000000000007918 */ /* 0x000fc60000000000 */
[----:B------:R-:W-:Y:S01]  /*6180*/  HGMMA.64x256x16.F32 R24, R156, gdesc[UR12].tnspB, R24, gsb0 ;  /* 0x43e0000c9c187df0 */ /* 0x000fe20008000818 */
[----:B------:R-:W-:Y:S01]  /*6190*/  UIADD3 UR14, UR6, 0x180, URZ ;  /* 0x00000180060e7890 */ /* 0x000fe2000fffe03f */
[----:B------:R-:W2:Y:S01]  /*61a0*/  MUFU.EX2 R154, R180 ;  /* 0x000000b4009a7308 */ /* 0x000ea20000000800 */
[----:B------:R-:W-:Y:S01]  /*61b0*/  UMOV UR15, 0x40000040 ;  /* 0x40000040000f7882 */ /* 0x000fe20000000000 */
[----:B-1----:R-:W-:Y:S01]  /*61c0*/  FADD.FTZ R21, R152, R21 ;  /* 0x0000001598157221 */ /* 0x002fe20000010000 */
[----:B------:R-:W-:-:S03]  /*61d0*/  F2FP.F16.F32.PACK_AB R152, R177, R152 ;  /* 0x00000098b198723e */ /* 0x000fc600000000ff */
[----:B------:R-:W-:-:S04]  /*61e0*/  FADD.FTZ R21, R177, R21 ;  /* 0x00000015b1157221 */ /* 0x000fc80000010000 */
[----:B--2---:R-:W-:Y:S01]  /*61f0*/  FADD.FTZ R21, R154, R21 ;  /* 0x000000159a157221 */ /* 0x004fe20000010000 */
[----:B------:R-:W-:-:S03]  /*6200*/  F2FP.F16.F32.PACK_AB R154, R181, R154 ;  /* 0x0000009ab59a723e */ /* 0x000fc600000000ff */
[----:B------:R-:W-:Y:S01]  /*6210*/  FADD.FTZ R21, R181, R21 ;  /* 0x00000015b5157221 */ /* 0x000fe20000010000 */
[----:B------:R-:W-:Y:S02]  /*6220*/  WARPGROUP.DEPBAR.LE gsb0, 0x0 ;  /* 0x00008000000079c5 */ /* 0x000fe40000010000 */
[----:B------:R-:W-:-:S09]  /*6230*/  WARPGROUP.ARRIVE ;  /* 0x00000000000079c5 */ /* 0x000fd20000000000 */
[----:B------:R-:W-:Y:S01]  /*6240*/  HGMMA.64x256x16.F32 R24, R152, gdesc[UR12].tnspB, R24, gsb0 ;  /* 0x43e0000c98187df0 */ /* 0x000fe20008000818 */
[----:B------:R-:W-:Y:S01]  /*6250*/  UIADD3 UR14, UR6, 0x200, URZ ;  /* 0x00000200060e7890 */ /* 0x000fe2000fffe03f */
[----:B------:R-:W-:Y:S01]  /*6260*/  UMOV UR15, 0x40000040 ;  /* 0x40000040000f7882 */ /* 0x000fe20000000000 */
[----:B------:R-:W-:Y:S02]  /*6270*/  WARPGROUP.DEPBAR.LE gsb0, 0x0 ;  /* 0x00008000000079c5 */ /* 0x000fe40000010000 */
[----:B------:R-:W1:Y:S01]  /*6280*/  MUFU.EX2 R152, R184 ;  /* 0x000000b800987308 */ /* 0x000e620000000800 */
[----:B------:R-:W-:Y:S01]  /*6290*/  F2FP.F16.F32.PACK_AB R153, R187, R186 ;  /* 0x000000babb99723e */ /* 0x000fe200000000ff */
[----:B------:R-:W-:Y:S01]  /*62a0*/  FADD.FTZ R186, R186, R183 ;  /* 0x000000b7baba7221 */ /* 0x000fe20000010000 */
[----:B------:R-:W-:-:S03]  /*62b0*/  F2FP.F16.F32.PACK_AB R155, R191, R190 ;  /* 0x000000bebf9b723e */ /* 0x000fc600000000ff */
[----:B------:R-:W-:Y:S02]  /*62c0*/  FADD.FTZ R187, R187, R186 ;  /* 0x000000babbbb7221 */ /* 0x000fe40000010000 */
[----:B------:R-:W2:Y:S02]  /*62d0*/  MUFU.EX2 R154, R188 ;  /* 0x000000bc009a7308 */ /* 0x000ea40000000800 */
[----:B------:R-:W-:-:S04]  /*62e0*/  FADD.FTZ R190, R190, R187 ;  /* 0x000000bbbebe7221 */ /* 0x000fc80000010000 */
[----:B------:R-:W-:Y:S01]  /*62f0*/  FADD.FTZ R191, R191, R190 ;  /* 0x000000bebfbf7221 */ /* 0x000fe20000010000 */
[----:B-1----:R-:W-:Y:S01]  /*6300*/  FADD.FTZ R21, R152, R21 ;  /* 0x0000001598157221 */ /* 0x002fe20000010000 */
[----:B------:R-:W-:-:S03]  /*6310*/  F2FP.F16.F32.PACK_AB R152, R185, R152 ;  /* 0x00000098b998723e */ /* 0x000fc600000000ff */
[----:B------:R-:W-:-:S04]  /*6320*/  FADD.FTZ R21, R185, R21 ;  /* 0x00000015b9157221 */ /* 0x000fc80000010000 */
[----:B--2---:R-:W-:Y:S01]  /*6330*/  FADD.FTZ R21, R154, R21 ;  /* 0x000000159a157221 */ /* 0x004fe20000010000 */
[----:B------:R-:W-:-:S03]  /*6340*/  F2FP.F16.F32.PACK_AB R154, R189, R154 ;  /* 0x0000009abd9a723e */ /* 0x000fc600000000ff */
[----:B------:R-:W-:Y:S01]  /*6350*/  FADD.FTZ R21, R189, R21 ;  /* 0x00000015bd157221 */ /* 0x000fe20000010000 */
[----:B------:R-:W-:-:S06]  /*6360*/  WARPGROUP.ARRIVE ;  /* 0x00000000000079c5 */ /* 0x000fcc0000000000 */
        /* <DEDUP_REMOVED lines=19> */
[----:B------:R-:W-:Y:S03]  /*64a0*/  HGMMA.64x256x16.F32 R24, R152, gdesc[UR12].tnspB, R24, gsb0 ;  /* 0x43e0000c98187df0 */ /* 0x000fe60008000818 */
[----:B------:R-:W-:Y:S02]  /*64b0*/  WARPGROUP.DEPBAR.LE gsb0, 0x0 ;  /* 0x00008000000079c5 */ /* 0x000fe40000010000 */
[----:B------:R-:W-:Y:S05]  /*64c0*/  @!P0 BRA `(.L_x_10192) ;  /* 0x0000000000048947 */ /* 0x000fea0003800000 */
[----:B------:R-:W-:Y:S01]  /*64d0*/  BPT.TRAP 0x1 ;  /* 0x000000040000795c */ /* 0x000fe20000300000 */
.L_x_10192:
[----:B------:R-:W-:Y:S01]  /*64e0*/  UIADD3 UR5, UR5, 0x32460, URZ ;  /* 0x0003246005057890 */ /* 0x000fe2000fffe03f */
[----:B------:R-:W-:Y:S02]  /*64f0*/  IMAD.MOV.U32 R201, RZ, RZ, R197 ;  /* 0x000000ffffc97224 */ /* 0x000fe400078e00c5 */
[----:B------:R-:W-:Y:S01]  /*6500*/  IMAD.MOV.U32 R202, RZ, RZ, R20 ;  /* 0x000000ffffca7224 */ /* 0x000fe200078e0014 */
[----:B------:R-:W-:-:S09]  /*6510*/  UPRMT UR5, UR54, 0x654, UR5 ;  /* 0x0000065436057896 */ /* 0x000fd20008000005 */
[----:B------:R-:W-:Y:S01]  /*6520*/  SYNCS.ARRIVE.TRANS64.RED.A1T0 RZ, [UR5], RZ ;  /* 0x000000ffffff79a7 */ /* 0x000fe20008100405 */
[----:B------:R-:W-:Y:S05]  /*6530*/  @P1 BRA `(.L_x_10193) ;  /* 0xffffffdc00201947 */ /* 0x000fea000383ffff */
.L_x_10182:
[----:B------:R-:W2:Y:S01]  /*6540*/  LDL.LU R152, [R1+0x20] ;  /* 0x0000200001987983 */ /* 0x000ea20000300800 */
[----:B------:R-:W-:Y:S01]  /*6550*/  UIADD3 UR38, UR38, 0x1, URZ ;  /* 0x0000000126267890 */ /* 0x000fe2000fffe03f */
[----:B------:R0:W-:Y:S06]  /*6560*/  BAR.ARV R0, 0x100 ;  /* 0x000400000000751d */ /* 0x0001ec0000002000 */
[----:B------:R-:W-:Y:S02]  /*6570*/  UISETP.NE.AND UP0, UPT, UR38, 0x2, UPT ;  /* 0x000000022600788c */ /* 0x000fe4000bf05270 */
[----:B------:R-:W-:Y:S06]  /*6580*/  BAR.ARV 0x8, 0x180 ;  /* 0x0206000000007b1d */ /* 0x000fec0000002000 */
[----:B------:R-:W-:Y:S01]  /*6590*/  PLOP3.LUT P0, PT, PT, PT, PT, 0x8, 0x0 ;  /* 0x000000000000781c */ /* 0x000fe20003f0e170 */
[----:B------:R-:W-:Y:S01]  /*65a0*/  USEL UR38, UR38, URZ, UP0 ;  /* 0x0000003f26267287 */ /* 0x000fe20008000000 */
[----:B------:R-:W1:Y:S04]  /*65b0*/  SHFL.BFLY PT, R2, R21, 0x2, 0x1f ;  /* 0x0c401f0015027f89 */ /* 0x000e6800000e0000 */
[----:B------:R-:W3:Y:S01]  /*65c0*/  SHFL.BFLY PT, R4, R203, 0x2, 0x1f ;  /* 0x0c401f00cb047f89 */ /* 0x000ee200000e0000 */
[----:B-1----:R-:W-:Y:S01]  /*65d0*/  FADD.FTZ R5, R2, R21 ;  /* 0x0000001502057221 */ /* 0x002fe20000010000 */
[----:B---3--:R-:W-:-:S04]  /*65e0*/  FADD.FTZ R7, R4, R203 ;  /* 0x000000cb04077221 */ /* 0x008fc80000010000 */
[----:B------:R-:W1:Y:S01]  /*65f0*/  SHFL.BFLY PT, R2, R5, 0x1, 0x1f ;  /* 0x0c201f0005027f89 */ /* 0x000e6200000e0000 */
[----:B------:R-:W-:-:S03]  /*6600*/  IMAD.MOV.U32 R4, RZ, RZ, RZ ;  /* 0x000000ffff047224 */ /* 0x000fc600078e00ff */
[----:B------:R-:W3:Y:S01]  /*6610*/  SHFL.BFLY PT, R6, R7, 0x1, 0x1f ;  /* 0x0c201f0007067f89 */ /* 0x000ee200000e0000 */
[----:B-1----:R-:W-:Y:S01]  /*6620*/  FADD.FTZ R8, R5, R2 ;  /* 0x0000000205087221 */ /* 0x002fe20000010000 */
[----:B------:R-:W-:Y:S02]  /*6630*/  IMAD.MOV.U32 R2, RZ, RZ, RZ ;  /* 0x000000ffff027224 */ /* 0x000fe400078e00ff */
[----:B---3--:R-:W-:Y:S02]  /*6640*/  FADD.FTZ R3, R7, R6 ;  /* 0x0000000607037221 */ /* 0x008fe40000010000 */
[----:B------:R-:W-:Y:S01]  /*6650*/  FSETP.NE.FTZ.AND P1, PT, R8, RZ, PT ;  /* 0x000000ff0800720b */ /* 0x000fe20003f35000 */
[----:B------:R-:W-:Y:S02]  /*6660*/  IMAD.U32 R7, RZ, RZ, UR10 ;  /* 0x0000000aff077e24 */ /* 0x000fe4000f8e00ff */
[----:B------:R-:W-:-:S10]  /*6670*/  FSETP.NE.FTZ.AND P2, PT, R3, RZ, PT ;  /* 0x000000ff0300720b */ /* 0x000fd40003f55000 */
[----:B------:R-:W1:Y:S01]  /*6680*/  @P1 MUFU.RCP R4, R8 ;  /* 0x0000000800041308 */ /* 0x000e620000001000 */
[----:B------:R-:W-:-:S07]  /*6690*/  @P1 FMUL.FTZ R7, R7, 0.69314718246459960938 ;  /* 0x3f31721807071820 */ /* 0x000fce0000410000 */
[----:B------:R-:W3:Y:S08]  /*66a0*/  @P1 MUFU.LG2 R6, R8 ;  /* 0x0000000800061308 */ /* 0x000ef00000000c00 */
[----:B------:R-:W4:Y:S01]  /*66b0*/  @P2 MUFU.LG2 R5, R3 ;  /* 0x0000000300052308 */ /* 0x000f220000000c00 */
[-C--:B-1----:R-:W-:Y:S01]  /*66c0*/  FMUL.FTZ R24, R24, R4.reuse ;  /* 0x0000000418187220 */ /* 0x082fe20000410000 */
[-C--:B------:R-:W-:Y:S01]  /*66d0*/  FMUL.FTZ R25, R25, R4.reuse ;  /* 0x0000000419197220 */ /* 0x080fe20000410000 */
[-C--:B------:R-:W-:Y:S01]  /*66e0*/  FMUL.FTZ R28, R28, R4.reuse ;  /* 0x000000041c1c7220 */ /* 0x080fe20000410000 */
[-C--:B------:R-:W-:Y:S01]  /*66f0*/  FMUL.FTZ R29, R29, R4.reuse ;  /* 0x000000041d1d7220 */ /* 0x080fe20000410000 */
[-C--:B------:R-:W-:Y:S01]  /*6700*/  FMUL.FTZ R32, R32, R4.reuse ;  /* 0x0000000420207220 */ /* 0x080fe20000410000 */
[-C--:B------:R-:W-:Y:S01]  /*6710*/  FMUL.FTZ R33, R33, R4.reuse ;  /* 0x0000000421217220 */ /* 0x080fe20000410000 */
[-C--:B------:R-:W-:Y:S01]  /*6720*/  FMUL.FTZ R36, R36, R4.reuse ;  /* 0x0000000424247220 */ /* 0x080fe20000410000 */
[----:B------:R1:W5:Y:S01]  /*6730*/  @P2 MUFU.RCP R2, R3 ;  /* 0x0000000300022308 */ /* 0x0003620000001000 */
        /* <DEDUP_REMOVED lines=58> */
[----:B---3--:R-:W-:Y:S01]  /*6ae0*/  @P1 FMUL.FTZ R6, R6, 0.69314718246459960938 ;  /* 0x3f31721806061820 */ /* 0x008fe20000410000 */
[----:B----4-:R-:W-:Y:S01]  /*6af0*/  @P2 FMUL.FTZ R5, R5, 0.69314718246459960938 ;  /* 0x3f31721805052820 */ /* 0x010fe20000410000 */
[----:B-1----:R-:W-:Y:S02]  /*6b00*/  IMAD.MOV.U32 R3, RZ, RZ, -0x800000 ;  /* 0xff800000ff037424 */ /* 0x002fe400078e00ff */
[----:B------:R-:W-:Y:S01]  /*6b10*/  @P2 FMUL.FTZ R4, R4, 0.69314718246459960938 ;  /* 0x3f31721804042820 */ /* 0x000fe20000410000 */
        /* <DEDUP_REMOVED lines=65> */
[----:B--2---:R-:W-:-:S13]  /*6f30*/  R2UR UR4, R152 ;  /* 0x00000000980472ca */ /* 0x004fda00000e0000 */
[----:B------:R-:W-:-:S06]  /*6f40*/  UIADD3 UR4, UR4, 0x1, URZ ;  /* 0x0000000104047890 */ /* 0x000fcc000fffe03f */
[----:B0-----:R-:W-:Y:S01]  /*6f50*/  IMAD.U32 R0, RZ, RZ, UR4 ;  /* 0x00000004ff007e24 */ /* 0x001fe2000f8e00ff */
[----:B------:R-:W-:-:S04]  /*6f60*/  USEL UR4, URZ, 0x1, UP0 ;  /* 0x000000013f047887 */ /* 0x000fc80008000000 */
[----:B------:R0:W-:Y:S01]  /*6f70*/  STL [R1+0x20], R0 ;  /* 0x0000200001007387 */ /* 0x0001e20000100800 */
[----:B------:R-:W-:Y:S01]  /*6f80*/  ULOP3.LUT UR39, UR39, UR4, URZ, 0x3c, !UPT ;  /* 0x0000000427277292 */ /* 0x000fe2000f8e3c3f */
[----:B0-----:R-:W-:Y:S02]  /*6f90*/  IMAD.MOV.U32 R0, RZ, RZ, -0x800000 ;  /* 0xff800000ff007424 */ /* 0x001fe400078e00ff */
[----:B------:R-:W-:-:S09]  /*6fa0*/  @P2 FFMA.FTZ R0, R4, R197, R5 ;  /* 0x000000c504002223 */ /* 0x000fd20000010005 */
.L_x_10168:
[----:B------:R-:W1:Y:S08]  /*6fb0*/  S2UR UR5, SR_CgaCtaId ;  /* 0x00000000000579c3 */ /* 0x000e700000008800 */
[----:B------:R-:W-:Y:S06]  /*6fc0*/  BAR.SYNC.DEFER_BLOCKING 0x5, 0x180 ;  /* 0x0146000000007b1d */ /* 0x000fec0000010000 */
[----:B------:R-:W-:Y:S01]  /*6fd0*/  UMOV UR4, 0x400 ;  /* 0x0000040000047882 */ /* 0x000fe20000000000 */
[----:B------:R-:W-:Y:S01]  /*6fe0*/  BSSY B0, `(.L_x_10194) ;  /* 0x0000482000007945 */ /* 0x000fe20003800000 */
[----:B-1----:R-:W-:-:S09]  /*6ff0*/  ULEA UR9, UR5, UR4, 0x18 ;  /* 0x0000000405097291 */ /* 0x002fd2000f8ec03f */
[----:B------:R-:W1:Y:S02]  /*7000*/  LDS.128 R4, [UR9+0x324d0] ;  /* 0x0324d009ff047984 */ /* 0x000e640008000c00 */
[----:B-1----:R-:W-:Y:S02]  /*7010*/  R2UR UR4, R5 ;  /* 0x00000000050472ca */ /* 0x002fe400000e0000 */
[----:B------:R-:W-:Y:S01]  /*7020*/  R2UR UR5, R7 ;  /* 0x00000000070572ca */ /* 0x000fe200000e0000 */
[----:B------:R-:W-:Y:S06]  /*7030*/  BAR.ARV 0x4, 0x180 ;  /* 0x0106000000007b1d */ /* 0x000fec0000002000 */
[----:B------:R-:W-:Y:S08]  /*7040*/  @P0 BRA `(.L_x_10195) ;  /* 0x0000003800340947 */ /* 0x000ff00003800000 */
[----:B------:R-:W2:Y:S01]  /*7050*/  LDL R2, [R1+0x34] ;  /* 0x0000340001027983 */ /* 0x000ea20000100800 */
[----:B------:R-:W1:Y:S01]  /*7060*/  S2UR UR8, SR_SWINHI ;  /* 0x00000000000879c3 */ /* 0x000e620000002f00 */
[----:B------:R-:W-:Y:S01]  /*7070*/  IMAD.MOV.U32 R152, RZ, RZ, 0x2 ;  /* 0x00000002ff987424 */ /* 0x000fe200078e00ff */
[----:B------:R-:W-:Y:S01]  /*7080*/  F2FP.F16.F32.PACK_AB R10, R29, R28 ;  /* 0x0000001c1d0a723e */ /* 0x000fe200000000ff */
[----:B------:R-:W3:Y:S01]  /*7090*/  LDL R163, [R1+0x1c] ;  /* 0x00001c0001a37983 */ /* 0x000ee20000100800 */
[----:B0-----:R-:W-:Y:S01]  /*70a0*/  F2FP.F16.F32.PACK_AB R11, R31, R30 ;  /* 0x0000001e1f0b723e */ /* 0x001fe200000000ff */
[----:B------:R-:W-:Y:S02]  /*70b0*/  ULDC.64 UR10, c[0x0][0xd08] ;  /* 0x00034200000a7ab9 */ /* 0x000fe40000000a00 */
[----:B------:R-:W4:Y:S04]  /*70c0*/  LDL R164, [R1+0x30] ;  /* 0x0000300001a47983 */ /* 0x000f280000100800 */
[----:B------:R-:W5:Y:S01]  /*70d0*/  LDL R162, [R1+0x18] ;  /* 0x0000180001a27983 */ /* 0x000f620000100800 */
[----:B------:R-:W-:Y:S01]  /*70e0*/  UMOV UR6, UR9 ;  /* 0x0000000900067c82 */ /* 0x000fe20008000000 */
[----:B-1----:R-:W-:Y:S01]  /*70f0*/  UMOV UR7, UR8 ;  /* 0x0000000800077c82 */ /* 0x002fe20008000000 */
[----:B------:R-:W-:-:S02]  /*7100*/  F2FP.F16.F32.PACK_AB R14, R37, R36 ;  /* 0x00000024250e723e */ /* 0x000fc400000000ff */
[----:B------:R-:W-:Y:S01]  /*7110*/  F2FP.F16.F32.PACK_AB R15, R39, R38 ;  /* 0x00000026270f723e */ /* 0x000fe200000000ff */
[----:B------:R-:W-:Y:S01]  /*7120*/  BAR.SYNC.DEFER_BLOCKING 0x1, 0x100 ;  /* 0x0044000000007b1d */ /* 0x000fe20000010000 */
[----:B--2---:R-:W-:Y:S01]  /*7130*/  IMAD.WIDE R152, R2, R152, UR6 ;  /* 0x0000000602987e25 */ /* 0x004fe2000f8e0298 */
[----:B---3--:R-:W-:Y:S02]  /*7140*/  R2UR UR12, R163 ;  /* 0x00000000a30c72ca */ /* 0x008fe400000e0000 */
[C---:B------:R-:W-:Y:S02]  /*7150*/  IADD3 R13, P4, R152.reuse, 0x20, RZ ;  /* 0x00000020980d7810 */ /* 0x040fe40007f9e0ff */
[C---:B------:R-:W-:Y:S02]  /*7160*/  LOP3.LUT R9, R152.reuse, 0x380, RZ, 0xc0, !PT ;  /* 0x0000038098097812 */ /* 0x040fe400078ec0ff */
[----:B------:R-:W-:Y:S02]  /*7170*/  IADD3 R5, P0, R152, 0xc060, RZ ;  /* 0x0000c06098057810 */ /* 0x000fe40007f1e0ff */
[----:B------:R-:W-:-:S02]  /*7180*/  LOP3.LUT R12, R13, 0x380, RZ, 0xc0, !PT ;  /* 0x000003800d0c7812 */ /* 0x000fc400078ec0ff */
[----:B------:R-:W-:Y:S02]  /*7190*/  IADD3 R17, P3, R152, 0x40, RZ ;  /* 0x0000004098117810 */ /* 0x000fe40007f7e0ff */
[----:B------:R-:W-:Y:S02]  /*71a0*/  SHF.R.U64 R9, R9, 0x3, RZ ;  /* 0x0000000309097819 */ /* 0x000fe400000012ff */
[----:B------:R-:W-:Y:S02]  /*71b0*/  LOP3.LUT R4, R5, 0x380, RZ, 0xc0, !PT ;  /* 0x0000038005047812 */ /* 0x000fe400078ec0ff */
[----:B------:R-:W-:Y:S02]  /*71c0*/  SHF.R.U64 R12, R12, 0x3, RZ ;  /* 0x000000030c0c7819 */ /* 0x000fe400000012ff */
[----:B------:R-:W-:Y:S02]  /*71d0*/  LOP3.LUT R16, R17, 0x380, RZ, 0xc0, !PT ;  /* 0x0000038011107812 */ /* 0x000fe400078ec0ff */
[----:B------:R-:W-:Y:S01]  /*71e0*/  LOP3.LUT R8, R9, R152, RZ, 0x3c, !PT ;  /* 0x0000009809087212 */ /* 0x000fe200078e3cff */
[----:B------:R-:W-:Y:S01]  /*71f0*/  IMAD.MOV.U32 R9, RZ, RZ, R153 ;  /* 0x000000ffff097224 */ /* 0x000fe200078e0099 */
[----:B------:R-:W-:-:S02]  /*7200*/  SHF.R.U64 R4, R4, 0x3, RZ ;  /* 0x0000000304047819 */ /* 0x000fc400000012ff */
[----:B------:R-:W-:Y:S02]  /*7210*/  IADD3 R157, P5, R152, 0x60, RZ ;  /* 0x00000060989d7810 */ /* 0x000fe40007fbe0ff */
[----:B------:R-:W-:Y:S01]  /*7220*/  LOP3.LUT R12, R12, R13, RZ, 0x3c, !PT ;  /* 0x0000000d0c0c7212 */ /* 0x000fe200078e3cff */
[----:B------:R-:W-:Y:S01]  /*7230*/  IMAD.X R13, RZ, RZ, R153, P4 ;  /* 0x000000ffff0d7224 */ /* 0x000fe200020e0699 */
[----:B------:R-:W-:Y:S02]  /*7240*/  SHF.R.U64 R16, R16, 0x3, RZ ;  /* 0x0000000310107819 */ /* 0x000fe400000012ff */
[----:B------:R-:W-:Y:S02]  /*7250*/  LOP3.LUT R4, R4, R5, RZ, 0x3c, !PT ;  /* 0x0000000504047212 */ /* 0x000fe400078e3cff */
[----:B------:R-:W-:Y:S02]  /*7260*/  LOP3.LUT R156, R157, 0x380, RZ, 0xc0, !PT ;  /* 0x000003809d9c7812 */ /* 0x000fe400078ec0ff */
[----:B------:R-:W-:-:S02]  /*7270*/  MOV R5, R8 ;  /* 0x0000000800057202 */ /* 0x000fc40000000f00 */
[----:B------:R-:W-:Y:S02]  /*7280*/  F2FP.F16.F32.PACK_AB R8, R25, R24 ;  /* 0x000000181908723e */ /* 0x000fe400000000ff */
[----:B------:R-:W-:Y:S02]  /*7290*/  F2FP.F16.F32.PACK_AB R9, R27, R26 ;  /* 0x0000001a1b09723e */ /* 0x000fe400000000ff */
[----:B------:R-:W-:Y:S01]  /*72a0*/  LOP3.LUT R16, R16, R17, RZ, 0x3c, !PT ;  /* 0x0000001110107212 */ /* 0x000fe200078e3cff */
[----:B------:R-:W-:Y:S01]  /*72b0*/  IMAD.X R17, RZ, RZ, R153, P3 ;  /* 0x000000ffff117224 */ /* 0x000fe200018e0699 */
[----:B------:R-:W-:Y:S02]  /*72c0*/  MOV R2, R12 ;  /* 0x0000000c00027202 */ /* 0x000fe40000000f00 */
[----:B------:R-:W-:Y:S02]  /*72d0*/  SHF.R.U64 R156, R156, 0x3, RZ ;  /* 0x000000039c9c7819 */ /* 0x000fe400000012ff */
[----:B------:R-:W-:-:S02]  /*72e0*/  F2FP.F16.F32.PACK_AB R12, R33, R32 ;  /* 0x00000020210c723e */ /* 0x000fc400000000ff */
[----:B------:R-:W-:Y:S02]  /*72f0*/  F2FP.F16.F32.PACK_AB R13, R35, R34 ;  /* 0x00000022230d723e */ /* 0x000fe400000000ff */
[C---:B------:R-:W-:Y:S01]  /*7300*/  IADD3 R19, P4, R152.reuse, 0x4000, RZ ;  /* 0x0000400098137810 */ /* 0x040fe20007f9e0ff */
[----:B------:R0:W-:Y:S01]  /*7310*/  STSM.16.M88.4 [R5], R8 ;  /* 0x0000000805007844 */ /* 0x0001e20000000200 */
[----:B------:R-:W-:Y:S02]  /*7320*/  IADD3 R7, P3, R152, 0x8020, RZ ;  /* 0x0000802098077810 */ /* 0x000fe40007f7e0ff */
[----:B------:R-:W-:Y:S01]  /*7330*/  LOP3.LUT R156, R156, R157, RZ, 0x3c, !PT ;  /* 0x0000009d9c9c7212 */ /* 0x000fe200078e3cff */
[----:B------:R1:W-:Y:S01]  /*7340*/  STSM.16.M88.4 [R2], R12 ;  /* 0x0000000c02007844 */ /* 0x0003e20000000200 */
[----:B------:R-:W-:Y:S01]  /*7350*/  MOV R17, R16 ;  /* 0x0000001000117202 */ /* 0x000fe20000000f00 */
[----:B------:R-:W-:Y:S01]  /*7360*/  IMAD.X R157, RZ, RZ, R153, P5 ;  /* 0x000000ffff9d7224 */ /* 0x000fe200028e0699 */
[----:B------:R-:W-:-:S02]  /*7370*/  LOP3.LUT R18, R19, 0x380, RZ, 0xc0, !PT ;  /* 0x0000038013127812 */ /* 0x000fc400078ec0ff */
[----:B------:R-:W-:Y:S02]  /*7380*/  LOP3.LUT R16, R7, 0x380, RZ, 0xc0, !PT ;  /* 0x0000038007107812 */ /* 0x000fe400078ec0ff */
[----:B------:R-:W-:Y:S02]  /*7390*/  SHF.R.U64 R18, R18, 0x3, RZ ;  /* 0x0000000312127819 */ /* 0x000fe400000012ff */
[----:B0-----:R-:W-:Y:S02]  /*73a0*/  F2FP.F16.F32.PACK_AB R8, R41, R40 ;  /* 0x000000282908723e */ /* 0x001fe400000000ff */
[----:B------:R-:W-:Y:S02]  /*73b0*/  F2FP.F16.F32.PACK_AB R9, R43, R42 ;  /* 0x0000002a2b09723e */ /* 0x000fe400000000ff */
[----:B------:R-:W-:Y:S02]  /*73c0*/  F2FP.F16.F32.PACK_AB R10, R45, R44 ;  /* 0x0000002c2d0a723e */ /* 0x000fe400000000ff */
[----:B------:R-:W-:-:S02]  /*73d0*/  F2FP.F16.F32.PACK_AB R11, R47, R46 ;  /* 0x0000002e2f0b723e */ /* 0x000fc400000000ff */
[----:B-1----:R-:W-:-:S03]  /*73e0*/  IADD3 R2, P5, R152, 0x4020, RZ ;  /* 0x0000402098027810 */ /* 0x002fc60007fbe0ff */
[----:B------:R0:W-:Y:S01]  /*73f0*/  STSM.16.M88.4 [R17], R8 ;  /* 0x0000000811007844 */ /* 0x0001e20000000200 */
[----:B------:R-:W-:Y:S02]  /*7400*/  SHF.R.U64 R16, R16, 0x3, RZ ;  /* 0x0000000310107819 */ /* 0x000fe400000012ff */
[----:B------:R-:W-:Y:S01]  /*7410*/  LOP3.LUT R18, R18, R19, RZ, 0x3c, !PT ;  /* 0x0000001312127212 */ /* 0x000fe200078e3cff */
[----:B------:R-:W-:Y:S01]  /*7420*/  IMAD.X R19, RZ, RZ, R153, P4 ;  /* 0x000000ffff137224 */ /* 0x000fe200020e0699 */
[----:B------:R-:W-:Y:S02]  /*7430*/  LOP3.LUT R16, R16, R7, RZ, 0x3c, !PT ;  /* 0x0000000710107212 */ /* 0x000fe400078e3cff */
[----:B------:R-:W-:Y:S02]  /*7440*/  IADD3 R5, P4, R152, 0x4040, RZ ;  /* 0x0000404098057810 */ /* 0x000fe40007f9e0ff */
[----:B------:R-:W-:Y:S02]  /*7450*/  MOV R7, R156 ;  /* 0x0000009c00077202 */ /* 0x000fe40000000f00 */
[----:B0-----:R-:W-:-:S02]  /*7460*/  LOP3.LUT R9, R2, 0x380, RZ, 0xc0, !PT ;  /* 0x0000038002097812 */ /* 0x001fc400078ec0ff */
[----:B------:R-:W-:Y:S02]  /*7470*/  F2FP.F16.F32.PACK_AB R12, R49, R48 ;  /* 0x00000030310c723e */ /* 0x000fe400000000ff */
[----:B------:R-:W-:Y:S02]  /*7480*/  SHF.R.U64 R9, R9, 0x3, RZ ;  /* 0x0000000309097819 */ /* 0x000fe400000012ff */
[----:B------:R-:W-:Y:S02]  /*7490*/  F2FP.F16.F32.PACK_AB R13, R51, R50 ;  /* 0x00000032330d723e */ /* 0x000fe400000000ff */
[----:B------:R-:W-:Y:S02]  /*74a0*/  F2FP.F16.F32.PACK_AB R14, R53, R52 ;  /* 0x00000034350e723e */ /* 0x000fe400000000ff */
[----:B------:R-:W-:Y:S02]  /*74b0*/  F2FP.F16.F32.PACK_AB R15, R55, R54 ;  /* 0x00000036370f723e */ /* 0x000fe400000000ff */
[----:B------:R-:W-:-:S02]  /*74c0*/  LOP3.LUT R160, R9, R2, RZ, 0x3c, !PT ;  /* 0x0000000209a07212 */ /* 0x000fc400078e3cff */
[----:B------:R-:W-:Y:S01]  /*74d0*/  LOP3.LUT R2, R5, 0x380, RZ, 0xc0, !PT ;  /* 0x0000038005027812 */ /* 0x000fe200078ec0ff */
[--C-:B------:R-:W-:Y:S01]  /*74e0*/  IMAD.X R161, RZ, RZ, R153.reuse, P5 ;  /* 0x000000ffffa17224 */ /* 0x100fe200028e0699 */
[----:B------:R0:W-:Y:S01]  /*74f0*/  STSM.16.M88.4 [R7], R12 ;  /* 0x0000000c07007844 */ /* 0x0001e20000000200 */
[C---:B------:R-:W-:Y:S02]  /*7500*/  IADD3 R158, P5, R152.reuse, 0x4060, RZ ;  /* 0x00004060989e7810 */ /* 0x040fe40007fbe0ff */
[----:B------:R-:W-:Y:S01]  /*7510*/  IADD3 R157, P6, R152, 0x8000, RZ ;  /* 0x00008000989d7810 */ /* 0x000fe20007fde0ff */
[----:B------:R-:W-:Y:S01]  /*7520*/  IMAD.X R17, RZ, RZ, R153, P3 ;  /* 0x000000ffff117224 */ /* 0x000fe200018e0699 */
[----:B------:R-:W-:Y:S02]  /*7530*/  LOP3.LUT R159, R158, 0x380, RZ, 0xc0, !PT ;  /* 0x000003809e9f7812 */ /* 0x000fe400078ec0ff */
[----:B------:R-:W-:Y:S02]  /*7540*/  LOP3.LUT R156, R157, 0x380, RZ, 0xc0, !PT ;  /* 0x000003809d9c7812 */ /* 0x000fe400078ec0ff */
[----:B------:R-:W-:-:S02]  /*7550*/  IADD3 R155, P1, R152, 0x8040, RZ ;  /* 0x00008040989b7810 */ /* 0x000fc40007f3e0ff */
[----:B0-----:R-:W-:Y:S02]  /*7560*/  MOV R7, R18 ;  /* 0x0000001200077202 */ /* 0x001fe40000000f00 */
[----:B------:R-:W-:Y:S01]  /*7570*/  SHF.R.U64 R18, R2, 0x3, RZ ;  /* 0x0000000302127819 */ /* 0x000fe200000012ff */
[----:B------:R-:W-:-:S03]  /*7580*/  IMAD.X R19, RZ, RZ, R153, P4 ;  /* 0x000000ffff137224 */ /* 0x000fc600020e0699 */
[----:B------:R-:W-:Y:S02]  /*7590*/  LOP3.LUT R18, R18, R5, RZ, 0x3c, !PT ;  /* 0x0000000512127212 */ /* 0x000fe400078e3cff */
[----:B------:R-:W-:Y:S02]  /*75a0*/  SHF.R.U64 R159, R159, 0x3, RZ ;  /* 0x000000039f9f7819 */ /* 0x000fe400000012ff */
[----:B------:R-:W-:Y:S02]  /*75b0*/  F2FP.F16.F32.PACK_AB R8, R57, R56 ;  /* 0x000000383908723e */ /* 0x000fe400000000ff */
[----:B------:R-:W-:Y:S02]  /*75c0*/  F2FP.F16.F32.PACK_AB R9, R59, R58 ;  /* 0x0000003a3b09723e */ /* 0x000fe400000000ff */
[----:B------:R-:W-:Y:S02]  /*75d0*/  F2FP.F16.F32.PACK_AB R10, R61, R60 ;  /* 0x0000003c3d0a723e */ /* 0x000fe400000000ff */
[----:B------:R-:W-:-:S02]  /*75e0*/  F2FP.F16.F32.PACK_AB R11, R63, R62 ;  /* 0x0000003e3f0b723e */ /* 0x000fc400000000ff */
[----:B------:R-:W-:Y:S02]  /*75f0*/  MOV R160, R160 ;  /* 0x000000a000a07202 */ /* 0x000fe40000000f00 */
[----:B------:R-:W-:Y:S02]  /*7600*/  F2FP.F16.F32.PACK_AB R12, R65, R64 ;  /* 0x00000040410c723e */ /* 0x000fe400000000ff */
[----:B------:R-:W-:Y:S02]  /*7610*/  F2FP.F16.F32.PACK_AB R13, R67, R66 ;  /* 0x00000042430d723e */ /* 0x000fe400000000ff */
[----:B------:R-:W-:Y:S02]  /*7620*/  F2FP.F16.F32.PACK_AB R14, R69, R68 ;  /* 0x00000044450e723e */ /* 0x000fe400000000ff */
[----:B------:R-:W-:Y:S02]  /*7630*/  F2FP.F16.F32.PACK_AB R15, R71, R70 ;  /* 0x00000046470f723e */ /* 0x000fe400000000ff */
[----:B------:R-:W-:-:S02]  /*7640*/  MOV R2, R16 ;  /* 0x0000001000027202 */ /* 0x000fc40000000f00 */
[----:B------:R-:W-:Y:S02]  /*7650*/  MOV R5, R18 ;  /* 0x0000001200057202 */ /* 0x000fe40000000f00 */
[----:B------:R-:W-:Y:S02]  /*7660*/  SHF.R.U64 R156, R156, 0x3, RZ ;  /* 0x000000039c9c7819 */ /* 0x000fe400000012ff */
[----:B------:R-:W-:Y:S02]  /*7670*/  F2FP.F16.F32.PACK_AB R16, R73, R72 ;  /* 0x000000484910723e */ /* 0x000fe400000000ff */
[----:B------:R-:W-:Y:S02]  /*7680*/  F2FP.F16.F32.PACK_AB R17, R75, R74 ;  /* 0x0000004a4b11723e */ /* 0x000fe400000000ff */
[----:B------:R-:W-:Y:S02]  /*7690*/  F2FP.F16.F32.PACK_AB R18, R77, R76 ;  /* 0x0000004c4d12723e */ /* 0x000fe400000000ff */
[----:B------:R-:W-:-:S02]  /*76a0*/  F2FP.F16.F32.PACK_AB R19, R79, R78 ;  /* 0x0000004e4f13723e */ /* 0x000fc400000000ff */
[----:B------:R-:W-:Y:S01]  /*76b0*/  LOP3.LUT R154, R155, 0x380, RZ, 0xc0, !PT ;  /* 0x000003809b9a7812 */ /* 0x000fe200078ec0ff */
[----:B------:R0:W-:Y:S01]  /*76c0*/  STSM.16.M88.4 [R7], R8 ;  /* 0x0000000807007844 */ /* 0x0001e20000000200 */
[----:B------:R-:W-:Y:S01]  /*76d0*/  LOP3.LUT R158, R159, R158, RZ, 0x3c, !PT ;  /* 0x0000009e9f9e7212 */ /* 0x000fe200078e3cff */
[--C-:B------:R-:W-:Y:S01]  /*76e0*/  IMAD.X R159, RZ, RZ, R153.reuse, P5 ;  /* 0x000000ffff9f7224 */ /* 0x100fe200028e0699 */
[----:B------:R-:W-:Y:S01]  /*76f0*/  IADD3 R22, P4, R152, 0x8060, RZ ;  /* 0x0000806098167810 */ /* 0x000fe20007f9e0ff */
[----:B------:R1:W-:Y:S01]  /*7700*/  STSM.16.M88.4 [R160], R12 ;  /* 0x0000000ca0007844 */ /* 0x0003e20000000200 */
[----:B------:R-:W-:Y:S01]  /*7710*/  LOP3.LUT R156, R156, R157, RZ, 0x3c, !PT ;  /* 0x0000009d9c9c7212 */ /* 0x000fe200078e3cff */
[----:B------:R-:W-:Y:S01]  /*7720*/  IMAD.X R157, RZ, RZ, R153, P6 ;  /* 0x000000ffff9d7224 */ /* 0x000fe200030e0699 */
[----:B------:R-:W-:Y:S01]  /*7730*/  SHF.R.U64 R154, R154, 0x3, RZ ;  /* 0x000000039a9a7819 */ /* 0x000fe200000012ff */
[----:B------:R2:W-:Y:S01]  /*7740*/  STSM.16.M88.4 [R5], R16 ;  /* 0x0000001005007844 */ /* 0x0005e20000000200 */
[----:B------:R-:W-:-:S02]  /*7750*/  IADD3 R21, P2, R152, 0xc040, RZ ;  /* 0x0000c04098157810 */ /* 0x000fc40007f5e0ff */
[----:B------:R-:W-:Y:S02]  /*7760*/  MOV R158, R158 ;  /* 0x0000009e009e7202 */ /* 0x000fe40000000f00 */
[----:B------:R-:W-:Y:S01]  /*7770*/  LOP3.LUT R154, R154, R155, RZ, 0x3c, !PT ;  /* 0x0000009b9a9a7212 */ /* 0x000fe200078e3cff */
[----:B------:R-:W-:Y:S01]  /*7780*/  IMAD.X R155, RZ, RZ, R153, P1 ;  /* 0x000000ffff9b7224 */ /* 0x000fe200008e0699 */
[----:B0-----:R-:W-:Y:S02]  /*7790*/  F2FP.F16.F32.PACK_AB R8, R81, R80 ;  /* 0x000000505108723e */ /* 0x001fe400000000ff */
[----:B------:R-:W-:Y:S02]  /*77a0*/  F2FP.F16.F32.PACK_AB R9, R83, R82 ;  /* 0x000000525309723e */ /* 0x000fe400000000ff */
[----:B-1----:R-:W-:Y:S02]  /*77b0*/  IADD3 R160, P3, R152, 0xc020, RZ ;  /* 0x0000c02098a07810 */ /* 0x002fe40007f7e0ff */
[----:B------:R-:W-:-:S02]  /*77c0*/  F2FP.F16.F32.PACK_AB R10, R85, R84 ;  /* 0x00000054550a723e */ /* 0x000fc400000000ff */
[----:B--2---:R-:W-:Y:S02]  /*77d0*/  LOP3.LUT R5, R22, 0x380, RZ, 0xc0, !PT ;  /* 0x0000038016057812 */ /* 0x004fe400078ec0ff */
[----:B------:R-:W-:Y:S02]  /*77e0*/  F2FP.F16.F32.PACK_AB R11, R87, R86 ;  /* 0x00000056570b723e */ /* 0x000fe400000000ff */
[----:B------:R-:W-:Y:S02]  /*77f0*/  MOV R156, R156 ;  /* 0x0000009c009c7202 */ /* 0x000fe40000000f00 */
[----:B------:R-:W-:Y:S02]  /*7800*/  SHF.R.U64 R5, R5, 0x3, RZ ;  /* 0x0000000305057819 */ /* 0x000fe400000012ff */
[----:B------:R-:W-:Y:S02]  /*7810*/  LOP3.LUT R7, R160, 0x380, RZ, 0xc0, !PT ;  /* 0x00000380a0077812 */ /* 0x000fe400078ec0ff */
[----:B------:R-:W-:Y:S01]  /*7820*/  IADD3 R157, P1, R152, 0xc000, RZ ;  /* 0x0000c000989d7810 */ /* 0x000fe20007f3e0ff */
[----:B------:R0:W-:Y:S01]  /*7830*/  STSM.16.M88.4 [R158], R8 ;  /* 0x000000089e007844 */ /* 0x0001e20000000200 */
[----:B------:R-:W-:-:S02]  /*7840*/  LOP3.LUT R20, R21, 0x380, RZ, 0xc0, !PT ;  /* 0x0000038015147812 */ /* 0x000fc400078ec0ff */
[----:B------:R-:W-:Y:S02]  /*7850*/  SHF.R.U64 R7, R7, 0x3, RZ ;  /* 0x0000000307077819 */ /* 0x000fe400000012ff */
[----:B------:R-:W-:Y:S02]  /*7860*/  SHF.R.U64 R20, R20, 0x3, RZ ;  /* 0x0000000314147819 */ /* 0x000fe400000012ff */
[----:B------:R-:W-:Y:S02]  /*7870*/  F2FP.F16.F32.PACK_AB R12, R89, R88 ;  /* 0x00000058590c723e */ /* 0x000fe400000000ff */
[----:B------:R-:W-:Y:S02]  /*7880*/  F2FP.F16.F32.PACK_AB R13, R91, R90 ;  /* 0x0000005a5b0d723e */ /* 0x000fe400000000ff */
[----:B------:R-:W-:Y:S02]  /*7890*/  F2FP.F16.F32.PACK_AB R14, R93, R92 ;  /* 0x0000005c5d0e723e */ /* 0x000fe400000000ff */
[----:B0-----:R-:W-:-:S02]  /*78a0*/  LOP3.LUT R10, R5, R22, RZ, 0x3c, !PT ;  /* 0x00000016050a7212 */ /* 0x001fc400078e3cff */
[----:B------:R-:W-:Y:S02]  /*78b0*/  LOP3.LUT R22, R157, 0x380, RZ, 0xc0, !PT ;  /* 0x000003809d167812 */ /* 0x000fe400078ec0ff */
[----:B------:R-:W-:Y:S02]  /*78c0*/  F2FP.F16.F32.PACK_AB R15, R95, R94 ;  /* 0x0000005e5f0f723e */ /* 0x000fe400000000ff */
[----:B------:R-:W-:Y:S02]  /*78d0*/  LOP3.LUT R8, R7, R160, RZ, 0x3c, !PT ;  /* 0x000000a007087212 */ /* 0x000fe400078e3cff */
[----:B------:R-:W-:Y:S01]  /*78e0*/  SHF.R.U64 R22, R22, 0x3, RZ ;  /* 0x0000000316167819 */ /* 0x000fe200000012ff */
[--C-:B------:R-:W-:Y:S01]  /*78f0*/  IMAD.X R5, RZ, RZ, R153.reuse, P0 ;  /* 0x000000ffff057224 */ /* 0x100fe200000e0699 */
[----:B------:R-:W-:Y:S01]  /*7900*/  LOP3.LUT R20, R20, R21, RZ, 0x3c, !PT ;  /* 0x0000001514147212 */ /* 0x000fe200078e3cff */
[--C-:B------:R-:W-:Y:S01]  /*7910*/  IMAD.X R11, RZ, RZ, R153.reuse, P4 ;  /* 0x000000ffff0b7224 */ /* 0x100fe200020e0699 */
[----:B------:R-:W-:Y:S01]  /*7920*/  F2FP.F16.F32.PACK_AB R16, R97, R96 ;  /* 0x000000606110723e */ /* 0x000fe200000000ff */
[--C-:B------:R-:W-:Y:S01]  /*7930*/  IMAD.X R21, RZ, RZ, R153.reuse, P2 ;  /* 0x000000ffff157224 */ /* 0x100fe200010e0699 */
[----:B------:R-:W-:Y:S01]  /*7940*/  F2FP.F16.F32.PACK_AB R17, R99, R98 ;  /* 0x000000626311723e */ /* 0x000fe200000000ff */
[----:B------:R-:W-:Y:S01]  /*7950*/  IMAD.X R9, RZ, RZ, R153, P3 ;  /* 0x000000ffff097224 */ /* 0x000fe200018e0699 */
[----:B------:R-:W-:-:S02]  /*7960*/  F2FP.F16.F32.PACK_AB R18, R101, R100 ;  /* 0x000000646512723e */ /* 0x000fc400000000ff */
[----:B------:R-:W-:Y:S02]  /*7970*/  F2FP.F16.F32.PACK_AB R19, R103, R102 ;  /* 0x000000666713723e */ /* 0x000fe400000000ff */
[----:B------:R-:W-:Y:S01]  /*7980*/  MOV R7, R154 ;  /* 0x0000009a00077202 */ /* 0x000fe20000000f00 */
[----:B------:R-:W-:Y:S01]  /*7990*/  IMAD.X R155, RZ, RZ, R153, P1 ;  /* 0x000000ffff9b7224 */ /* 0x000fe200008e0699 */
[----:B------:R-:W-:Y:S01]  /*79a0*/  LOP3.LUT R154, R22, R157, RZ, 0x3c, !PT ;  /* 0x0000009d169a7212 */ /* 0x000fe200078e3cff */
[----:B------:R-:W0:Y:S01]  /*79b0*/  LDC.64 R152, c[0x0][0xd00] ;  /* 0x00034000ff987b82 */ /* 0x000e220000000a00 */
[----:B------:R1:W-:Y:S01]  /*79c0*/  STSM.16.M88.4 [R156], R12 ;  /* 0x0000000c9c007844 */ /* 0x0003e20000000200 */
[----:B------:R-:W-:-:S03]  /*79d0*/  MOV R22, R10 ;  /* 0x0000000a00167202 */ /* 0x000fc60000000f00 */
[----:B------:R2:W-:Y:S01]  /*79e0*/  STSM.16.M88.4 [R2], R16 ;  /* 0x0000001002007844 */ /* 0x0005e20000000200 */
[----:B------:R-:W-:Y:S02]  /*79f0*/  MOV R154, R154 ;  /* 0x0000009a009a7202 */ /* 0x000fe40000000f00 */
[----:B------:R-:W-:Y:S02]  /*7a00*/  F2FP.F16.F32.PACK_AB R10, R125, R124 ;  /* 0x0000007c7d0a723e */ /* 0x000fe400000000ff */
[----:B------:R-:W-:Y:S02]  /*7a10*/  F2FP.F16.F32.PACK_AB R11, R127, R126 ;  /* 0x0000007e7f0b723e */ /* 0x000fe400000000ff */
[----:B-1----:R-:W-:Y:S02]  /*7a20*/  F2FP.F16.F32.PACK_AB R12, R105, R104 ;  /* 0x00000068690c723e */ /* 0x002fe400000000ff */
[----:B------:R-:W-:Y:S02]  /*7a30*/  F2FP.F16.F32.PACK_AB R13, R107, R106 ;  /* 0x0000006a6b0d723e */ /* 0x000fe400000000ff */
[----:B------:R-:W-:-:S02]  /*7a40*/  F2FP.F16.F32.PACK_AB R14, R109, R108 ;  /* 0x0000006c6d0e723e */ /* 0x000fc400000000ff */
[----:B------:R-:W-:Y:S02]  /*7a50*/  F2FP.F16.F32.PACK_AB R15, R111, R110 ;  /* 0x0000006e6f0f723e */ /* 0x000fe400000000ff */
[----:B--2---:R-:W-:Y:S02]  /*7a60*/  F2FP.F16.F32.PACK_AB R16, R113, R112 ;  /* 0x000000707110723e */ /* 0x004fe400000000ff */
[----:B------:R-:W-:Y:S02]  /*7a70*/  F2FP.F16.F32.PACK_AB R17, R115, R114 ;  /* 0x000000727311723e */ /* 0x000fe400000000ff */
[----:B------:R-:W-:Y:S02]  /*7a80*/  F2FP.F16.F32.PACK_AB R18, R117, R116 ;  /* 0x000000747512723e */ /* 0x000fe400000000ff */
[----:B------:R-:W-:Y:S02]  /*7a90*/  F2FP.F16.F32.PACK_AB R19, R119, R118 ;  /* 0x000000767713723e */ /* 0x000fe400000000ff */
[----:B------:R-:W-:-:S02]  /*7aa0*/  MOV R2, R8 ;  /* 0x0000000800027202 */ /* 0x000fc40000000f00 */
[----:B------:R-:W-:Y:S02]  /*7ab0*/  F2FP.F16.F32.PACK_AB R8, R121, R120 ;  /* 0x000000787908723e */ /* 0x000fe400000000ff */
[----:B------:R-:W-:Y:S01]  /*7ac0*/  F2FP.F16.F32.PACK_AB R9, R123, R122 ;  /* 0x0000007a7b09723e */ /* 0x000fe200000000ff */
[----:B------:R1:W-:Y:S01]  /*7ad0*/  STSM.16.M88.4 [R7], R12 ;  /* 0x0000000c07007844 */ /* 0x0003e20000000200 */
[----:B------:R-:W-:-:S03]  /*7ae0*/  MOV R21, R20 ;  /* 0x0000001400157202 */ /* 0x000fc60000000f00 */
[----:B------:R2:W-:Y:S04]  /*7af0*/  STSM.16.M88.4 [R22], R16 ;  /* 0x0000001016007844 */ /* 0x0005e80000000200 */
[----:B------:R3:W-:Y:S01]  /*7b00*/  STSM.16.M88.4 [R154], R8 ;  /* 0x000000089a007844 */ /* 0x0007e20000000200 */
[----:B-1----:R-:W-:Y:S02]  /*7b10*/  F2FP.F16.F32.PACK_AB R12, R129, R128 ;  /* 0x00000080810c723e */ /* 0x002fe400000000ff */
[----:B------:R-:W-:Y:S02]  /*7b20*/  F2FP.F16.F32.PACK_AB R13, R131, R130 ;  /* 0x00000082830d723e */ /* 0x000fe400000000ff */
[----:B------:R-:W-:Y:S02]  /*7b30*/  F2FP.F16.F32.PACK_AB R14, R133, R132 ;  /* 0x00000084850e723e */ /* 0x000fe400000000ff */
[----:B------:R-:W-:-:S02]  /*7b40*/  F2FP.F16.F32.PACK_AB R15, R135, R134 ;  /* 0x00000086870f723e */ /* 0x000fc400000000ff */
[----:B--2---:R-:W-:Y:S02]  /*7b50*/  F2FP.F16.F32.PACK_AB R16, R137, R136 ;  /* 0x000000888910723e */ /* 0x004fe400000000ff */
[----:B------:R-:W-:Y:S02]  /*7b60*/  F2FP.F16.F32.PACK_AB R17, R139, R138 ;  /* 0x0000008a8b11723e */ /* 0x000fe400000000ff */
[----:B------:R-:W-:Y:S02]  /*7b70*/  F2FP.F16.F32.PACK_AB R18, R141, R140 ;  /* 0x0000008c8d12723e */ /* 0x000fe400000000ff */
[----:B------:R-:W-:Y:S02]  /*7b80*/  F2FP.F16.F32.PACK_AB R19, R143, R142 ;  /* 0x0000008e8f13723e */ /* 0x000fe400000000ff */
[----:B------:R-:W-:Y:S02]  /*7b90*/  MOV R7, R4 ;  /* 0x0000000400077202 */ /* 0x000fe40000000f00 */
[----:B---3--:R-:W-:-:S02]  /*7ba0*/  F2FP.F16.F32.PACK_AB R8, R145, R144 ;  /* 0x000000909108723e */ /* 0x008fc400000000ff */
[----:B------:R-:W-:Y:S02]  /*7bb0*/  F2FP.F16.F32.PACK_AB R9, R147, R146 ;  /* 0x000000929309723e */ /* 0x000fe400000000ff */
[----:B------:R-:W-:Y:S02]  /*7bc0*/  F2FP.F16.F32.PACK_AB R10, R149, R148 ;  /* 0x00000094950a723e */ /* 0x000fe400000000ff */
[----:B------:R-:W-:Y:S01]  /*7bd0*/  F2FP.F16.F32.PACK_AB R11, R151, R150 ;  /* 0x00000096970b723e */ /* 0x000fe200000000ff */
[----:B------:R1:W-:Y:S04]  /*7be0*/  STSM.16.M88.4 [R2], R12 ;  /* 0x0000000c02007844 */ /* 0x0003e80000000200 */
[----:B------:R-:W-:Y:S04]  /*7bf0*/  STSM.16.M88.4 [R21], R16 ;  /* 0x0000001015007844 */ /* 0x000fe80000000200 */
[----:B------:R2:W-:Y:S01]  /*7c00*/  STSM.16.M88.4 [R7], R8 ;  /* 0x0000000807007844 */ /* 0x0005e20000000200 */
[----:B0-----:R-:W-:Y:S01]  /*7c10*/  ISETP.NE.U32.AND P0, PT, R152, RZ, PT ;  /* 0x000000ff9800720c */ /* 0x001fe20003f05070 */
[----:B------:R-:W-:-:S03]  /*7c20*/  IMAD.SHL.U32 R155, R204, 0x4, RZ ;  /* 0x00000004cc9b7824 */ /* 0x000fc600078e00ff */
[----:B------:R-:W-:Y:S02]  /*7c30*/  ISETP.NE.AND.EX P0, PT, R153, RZ, PT, P0 ;  /* 0x000000ff9900720c */ /* 0x000fe40003f05300 */
[----:B------:R-:W-:Y:S01]  /*7c40*/  SHF.L.U64.HI R20, R204, 0x2, R208 ;  /* 0x00000002cc147819 */ /* 0x000fe200000102d0 */
[----:B-1----:R-:W0:Y:S08]  /*7c50*/  LDC R13, c[0x0][0xbd4] ;  /* 0x0002f500ff0d7b82 */ /* 0x002e300000000800 */
[----:B------:R-:W-:Y:S01]  /*7c60*/  BAR.SYNC.DEFER_BLOCKING 0x1, 0x100 ;  /* 0x0044000000007b1d */ /* 0x000fe20000010000 */
[----:B------:R-:W-:Y:S01]  /*7c70*/  IADD3 R4, P1, R155, R152, RZ ;  /* 0x000000989b047210 */ /* 0x000fe20007f3e0ff */
[----:B------:R-:W-:-:S04]  /*7c80*/  IMAD.MOV.U32 R2, RZ, RZ, RZ ;  /* 0x000000ffff027224 */ /* 0x000fc800078e00ff */
[----:B------:R-:W-:Y:S01]  /*7c90*/  IMAD.X R5, R20, 0x1, R153, P1 ;  /* 0x0000000114057824 */ /* 0x000fe200008e0699 */
[----:B------:R-:W-:Y:S01]  /*7ca0*/  ISETP.NE.U32.AND P1, PT, RZ, UR10, PT ;  /* 0x0000000aff007c0c */ /* 0x000fe2000bf25070 */
[----:B------:R-:W1:Y:S03]  /*7cb0*/  LDC.64 R14, c[0x0][0xca8] ;  /* 0x00032a00ff0e7b82 */ /* 0x000e660000000a00 */
[----:B------:R-:W-:Y:S01]  /*7cc0*/  ISETP.NE.AND.EX P1, PT, RZ, UR11, PT, P1 ;  /* 0x0000000bff007c0c */ /* 0x000fe2000bf25310 */
[----:B------:R-:W3:-:S12]  /*7cd0*/  @P0 LDG.E R2, desc[UR36][R4.64] ;  /* 0x0000002404020981 */ /* 0x000ed8000c1e1900 */
[----:B--2---:R-:W-:-:S04]  /*7ce0*/  @P1 IADD3 R8, P2, R155, UR10, RZ ;  /* 0x0000000a9b081c10 */ /* 0x004fc8000ff5e0ff */
[----:B------:R-:W-:Y:S01]  /*7cf0*/  @P1 IADD3.X R9, R20, UR11, RZ, P2, !PT ;  /* 0x0000000b14091c10 */ /* 0x000fe200097fe4ff */
[----:B------:R-:W-:Y:S01]  /*7d00*/  IMAD.MOV.U32 R21, RZ, RZ, 0xab8 ;  /* 0x00000ab8ff157424 */ /* 0x000fe200078e00ff */
[----:B------:R-:W-:-:S03]  /*7d10*/  ULDC UR11, c[0x0][0xce8] ;  /* 0x00033a00000b7ab9 */ /* 0x000fc60000000800 */
[----:B------:R2:W3:Y:S01]  /*7d20*/  @P1 LDG.E R20, desc[UR36][R8.64] ;  /* 0x0000002408141981 */ /* 0x0004e2000c1e1900 */
[----:B------:R-:W-:-:S04]  /*7d30*/  ISETP.NE.AND P2, PT, R206, RZ, PT ;  /* 0x000000ffce00720c */ /* 0x000fc80003f45270 */
[----:B0-----:R-:W-:-:S04]  /*7d40*/  SEL R13, R206, R13, P2 ;  /* 0x0000000dce0d7207 */ /* 0x001fc80001000000 */
[----:B------:R-:W-:-:S04]  /*7d50*/  ISETP.GT.AND P3, PT, R13, 0x1, PT ;  /* 0x000000010d00780c */ /* 0x000fc80003f64270 */
[----:B------:R-:W-:-:S04]  /*7d60*/  SEL R21, R21, 0xa78, P3 ;  /* 0x00000a7815157807 */ /* 0x000fc80001800000 */
[----:B------:R-:W0:Y:S01]  /*7d70*/  LDC.64 R10, c[0x0][R21+0x220] ;  /* 0x00008800150a7b82 */ /* 0x000e220000000a00 */
[----:B------:R-:W-:-:S07]  /*7d80*/  ISETP.NE.U32.AND P2, PT, R152, RZ, PT ;  /* 0x000000ff9800720c */ /* 0x000fce0003f45070 */
[----:B--2---:R-:W2:Y:S01]  /*7d90*/  LDC.64 R8, c[0x0][R21+0x218] ;  /* 0x0000860015087b82 */ /* 0x004ea20000000a00 */
[----:B------:R-:W-:Y:S01]  /*7da0*/  ISETP.NE.AND.EX P2, PT, R153, RZ, PT, P2 ;  /* 0x000000ff9900720c */ /* 0x000fe20003f45320 */
[----:B------:R-:W-:-:S03]  /*7db0*/  UISETP.NE.AND UP0, UPT, UR11, 0x1, UPT ;  /* 0x000000010b00788c */ /* 0x000fc6000bf05270 */
[----:B------:R-:W-:-:S03]  /*7dc0*/  SEL R204, R204, RZ, !P2 ;  /* 0x000000ffcccc7207 */ /* 0x000fc60005000000 */
[----:B------:R-:W3:Y:S01]  /*7dd0*/  LDC.64 R12, c[0x0][R21+0x228] ;  /* 0x00008a00150c7b82 */ /* 0x000ee20000000a00 */
[----:B------:R-:W-:Y:S02]  /*7de0*/  PLOP3.LUT P4, PT, PT, PT, UP0, 0x80, 0x0 ;  /* 0x000000000000781c */ /* 0x000fe40003f8f008 */
[----:B------:R-:W-:Y:S01]  /*7df0*/  SEL R7, R208, RZ, !P2 ;  /* 0x000000ffd0077207 */ /* 0x000fe20005000000 */
[----:B------:R-:W-:Y:S01]  /*7e00*/  IMAD.U32 R18, RZ, RZ, UR12 ;  /* 0x0000000cff127e24 */ /* 0x000fe2000f8e00ff */
[----:B------:R-:W-:Y:S01]  /*7e10*/  @UP0 ULDC UR8, c[0x0][0xcec] ;  /* 0x00033b0000080ab9 */ /* 0x000fe20000000800 */
[-C--:B0-----:R-:W-:Y:S02]  /*7e20*/  IMAD R11, R11, R204.reuse, RZ ;  /* 0x000000cc0b0b7224 */ /* 0x081fe400078e02ff */
[----:B-1----:R-:W0:Y:S01]  /*7e30*/  @!P3 LDC R14, c[0x0][0xc50] ;  /* 0x00031400ff0ebb82 */ /* 0x002e220000000800 */
[----:B------:R-:W-:-:S04]  /*7e40*/  IMAD.WIDE.U32 R16, R10, R204, RZ ;  /* 0x000000cc0a107225 */ /* 0x000fc800078e00ff */
[----:B------:R-:W-:Y:S02]  /*7e50*/  IMAD R19, R10, R7, R11 ;  /* 0x000000070a137224 */ /* 0x000fe400078e020b */
[-C--:B--2---:R-:W-:Y:S01]  /*7e60*/  IMAD.WIDE.U32 R10, R8, R205.reuse, RZ ;  /* 0x000000cd080a7225 */ /* 0x084fe200078e00ff */
[----:B------:R-:W1:Y:S03]  /*7e70*/  @!P3 LDC R15, c[0x0][0xc54] ;  /* 0x00031500ff0fbb82 */ /* 0x000e660000000800 */
[----:B------:R-:W-:Y:S02]  /*7e80*/  IMAD R7, R9, R205, RZ ;  /* 0x000000cd09077224 */ /* 0x000fe400078e02ff */
[----:B----4-:R-:W-:-:S03]  /*7e90*/  IMAD R18, R18, 0x80, R164 ;  /* 0x0000008012127824 */ /* 0x010fc600078e02a4 */
[----:B------:R2:W4:Y:S01]  /*7ea0*/  LDC.64 R8, c[0x0][R21+0x210] ;  /* 0x0000840015087b82 */ /* 0x0005220000000a00 */
[----:B------:R-:W-:Y:S01]  /*7eb0*/  IMAD.IADD R22, R17, 0x1, R19 ;  /* 0x0000000111167824 */ /* 0x000fe200078e0213 */
[----:B-----5:R-:W-:Y:S01]  /*7ec0*/  SEL R17, R162, RZ, P3 ;  /* 0x000000ffa2117207 */ /* 0x020fe20001800000 */
[----:B------:R-:W-:Y:S01]  /*7ed0*/  IMAD.MOV.U32 R19, RZ, RZ, R18 ;  /* 0x000000ffff137224 */ /* 0x000fe200078e0012 */
[----:B---3--:R-:W-:Y:S01]  /*7ee0*/  IADD3 R16, P2, P5, R16, R10, R2 ;  /* 0x0000000a10107210 */ /* 0x008fe20007d5e002 */
[----:B------:R-:W-:Y:S01]  /*7ef0*/  @P4 IMAD.HI.U32 R10, R18, UR8, RZ ;  /* 0x00000008120a4c27 */ /* 0x000fe2000f8e00ff */
[----:B------:R-:W-:-:S04]  /*7f00*/  @UP0 ULDC UR8, c[0x0][0xcf0] ;  /* 0x00033c0000080ab9 */ /* 0x000fc80000000800 */
[----:B------:R-:W-:Y:S01]  /*7f10*/  @P4 SHF.R.U32.HI R19, RZ, UR8, R10 ;  /* 0x00000008ff134c19 */ /* 0x000fe2000801160a */
[----:B------:R-:W-:Y:S01]  /*7f20*/  IMAD.IADD R10, R11, 0x1, R7 ;  /* 0x000000010b0a7824 */ /* 0x000fe200078e0207 */
[----:B------:R-:W-:Y:S01]  /*7f30*/  SHF.R.S32.HI R7, RZ, 0x1f, R2 ;  /* 0x0000001fff077819 */ /* 0x000fe20000011402 */
[-C--:B------:R-:W-:Y:S02]  /*7f40*/  IMAD R11, R13, R17.reuse, RZ ;  /* 0x000000110d0b7224 */ /* 0x080fe400078e02ff */
[----:B------:R-:W-:Y:S01]  /*7f50*/  IMAD.WIDE.U32 R12, R12, R17, RZ ;  /* 0x000000110c0c7225 */ /* 0x000fe200078e00ff */
[----:B------:R-:W-:-:S03]  /*7f60*/  IADD3.X R17, R22, R10, R7, P2, P5 ;  /* 0x0000000a16117210 */ /* 0x000fc600017ea407 */
[----:B--2---:R-:W-:Y:S01]  /*7f70*/  IMAD.MOV R21, RZ, RZ, -R19 ;  /* 0x000000ffff157224 */ /* 0x004fe200078e0a13 */
[----:B------:R-:W-:Y:S01]  /*7f80*/  IADD3 R12, P2, P5, R19, R16, R12 ;  /* 0x00000010130c7210 */ /* 0x000fe20007d5e00c */
[----:B------:R-:W-:Y:S01]  /*7f90*/  IMAD.IADD R13, R13, 0x1, R11 ;  /* 0x000000010d0d7824 */ /* 0x000fe200078e020b */
[----:B------:R-:W-:Y:S01]  /*7fa0*/  SHF.R.S32.HI R10, RZ, 0x1f, R19 ;  /* 0x0000001fff0a7819 */ /* 0x000fe20000011413 */
[----:B------:R-:W-:-:S03]  /*7fb0*/  IMAD R11, R21, UR11, R18 ;  /* 0x0000000b150b7c24 */ /* 0x000fc6000f8e0212 */
[----:B------:R-:W-:Y:S01]  /*7fc0*/  IADD3.X R13, R10, R17, R13, P2, P5 ;  /* 0x000000110a0d7210 */ /* 0x000fe200017ea40d */
[-C--:B----4-:R-:W-:Y:S01]  /*7fd0*/  IMAD R9, R9, R11.reuse, RZ ;  /* 0x0000000b09097224 */ /* 0x090fe200078e02ff */
[----:B------:R-:W-:Y:S01]  /*7fe0*/  SHF.R.S32.HI R17, RZ, 0x1f, R11 ;  /* 0x0000001fff117819 */ /* 0x000fe2000001140b */
[----:B------:R-:W-:-:S04]  /*7ff0*/  IMAD.WIDE.U32 R12, R8, R11, R12 ;  /* 0x0000000b080c7225 */ /* 0x000fc800078e000c */
[----:B------:R-:W-:Y:S01]  /*8000*/  IMAD R9, R8, R17, R9 ;  /* 0x0000001108097224 */ /* 0x000fe200078e0209 */
[----:B0-----:R-:W-:Y:S01]  /*8010*/  LEA R14, P2, R12, R14, 0x2 ;  /* 0x0000000e0c0e7211 */ /* 0x001fe200078410ff */
[----:B------:R-:W-:Y:S02]  /*8020*/  ULDC UR8, c[0x0][0xb88] ;  /* 0x0002e20000087ab9 */ /* 0x000fe40000000800 */
[----:B------:R-:W-:Y:S01]  /*8030*/  IMAD.IADD R8, R13, 0x1, R9 ;  /* 0x000000010d087824 */ /* 0x000fe200078e0209 */
[----:B------:R-:W-:-:S04]  /*8040*/  @P1 R2UR UR8, R20 ;  /* 0x00000000140812ca */ /* 0x000fc800000e0000 */
[----:B-1----:R-:W-:Y:S01]  /*8050*/  LEA.HI.X R15, R12, R15, R8, 0x2, P2 ;  /* 0x0000000f0c0f7211 */ /* 0x002fe200010f1408 */
[----:B------:R-:W-:Y:S10]  /*8060*/  @P1 BRA `(.L_x_10196) ;  /* 0x0000000000181947 */ /* 0x000ff40003800000 */
[----:B------:R-:W-:Y:S05]  /*8070*/  @!P0 BRA `(.L_x_10196) ;  /* 0x0000000000148947 */ /* 0x000fea0003800000 */
[----:B------:R-:W2:Y:S04]  /*8080*/  LDG.E R9, desc[UR36][R4.64] ;  /* 0x0000002404097981 */ /* 0x000ea8000c1e1900 */
[----:B------:R-:W3:Y:S01]  /*8090*/  LDG.E R8, desc[UR36][R4.64+0x4] ;  /* 0x0000042404087981 */ /* 0x000ee2000c1e1900 */
[----:B--2---:R-:W-:Y:S02]  /*80a0*/  R2UR UR10, R9 ;  /* 0x00000000090a72ca */ /* 0x004fe400000e0000 */
[----:B---3--:R-:W-:-:S13]  /*80b0*/  R2UR UR8, R8 ;  /* 0x00000000080872ca */ /* 0x008fda00000e0000 */
[----:B------:R-:W-:-:S12]  /*80c0*/  UIADD3 UR8, -UR10, UR8, URZ ;  /* 0x000000080a087290 */ /* 0x000fd8000fffe13f */
.L_x_10196:
[----:B------:R-:W2:Y:S04]  /*80d0*/  LDL R12, [R1+0x2c] ;  /* 0x00002c00010c7983 */ /* 0x000ea80000100800 */
[----:B------:R-:W3:Y:S01]  /*80e0*/  LDL R10, [R1+0x24] ;  /* 0x00002400010a7983 */ /* 0x000ee20000100800 */
[----:B------:R-:W-:Y:S01]  /*80f0*/  R2UR UR10, R163 ;  /* 0x00000000a30a72ca */ /* 0x000fe200000e0000 */
[----:B------:R-:W-:Y:S02]  /*8100*/  UIMAD UR8, UR8, UR11, URZ ;  /* 0x0000000b080872a4 */ /* 0x000fe4000f8e023f */
[----:B------:R-:W-:Y:S04]  /*8110*/  SHFL.IDX PT, R4, R14, RZ, 0x1c1f ;  /* 0x001c1fff0e047589 */ /* 0x000fe800000e0000 */
[----:B------:R-:W0:Y:S04]  /*8120*/  SHFL.IDX PT, R5, R15, RZ, 0x1c1f ;  /* 0x001c1fff0f057589 */ /* 0x000e2800000e0000 */
[----:B------:R-:W-:Y:S02]  /*8130*/  SHFL.IDX PT, R8, R14, 0x1, 0x1c1f ;  /* 0x003c1f000e087f89 */ /* 0x000fe400000e0000 */
[----:B------:R-:W-:-:S02]  /*8140*/  IMAD.U32 R11, RZ, RZ, UR10 ;  /* 0x0000000aff0b7e24 */ /* 0x000fc4000f8e00ff */
[----:B------:R-:W1:Y:S02]  /*8150*/  SHFL.IDX PT, R9, R15, 0x1, 0x1c1f ;  /* 0x003c1f000f097f89 */ /* 0x000e6400000e0000 */
[----:B--2---:R-:W-:Y:S01]  /*8160*/  IMAD R11, R11, 0x80, R12 ;  /* 0x000000800b0b7824 */ /* 0x004fe200078e020c */
[----:B---3--:R-:W-:-:S03]  /*8170*/  LOP3.LUT P0, RZ, R10, 0x3, RZ, 0xc0, !PT ;  /* 0x000000030aff7812 */ /* 0x008fc6000780c0ff */
[C---:B------:R-:W-:Y:S01]  /*8180*/  VIADD R10, R11.reuse, 0x8 ;  /* 0x000000080b0a7836 */ /* 0x040fe20000000000 */
[C---:B------:R-:W-:Y:S02]  /*8190*/  ISETP.GE.AND P2, PT, R11.reuse, UR8, PT ;  /* 0x000000080b007c0c */ /* 0x040fe4000bf46270 */
[----:B------:R-:W-:Y:S02]  /*81a0*/  ISETP.GE.OR P1, PT, R11, UR8, P0 ;  /* 0x000000080b007c0c */ /* 0x000fe40008726670 */
[----:B------:R-:W-:-:S11]  /*81b0*/  ISETP.GE.OR P0, PT, R10, UR8, P0 ;  /* 0x000000080a007c0c */ /* 0x000fd60008706670 */
[----:B0-----:R0:W-:Y:S04]  /*81c0*/  @!P1 ST.E desc[UR36][R4.64], R3 ;  /* 0x0000000304009985 */ /* 0x0011e8000c101924 */
[----:B-1----:R0:W-:Y:S01]  /*81d0*/  @!P0 ST.E desc[UR36][R8.64], R0 ;  /* 0x0000000008008985 */ /* 0x0021e2000c101924 */
[----:B------:R-:W-:Y:S01]  /*81e0*/  ISETP.GE.AND P0, PT, R10, UR8, PT ;  /* 0x000000080a007c0c */ /* 0x000fe2000bf06270 */
[----:B------:R-:W-:-:S12]  /*81f0*/  @P3 BRA `(.L_x_10197) ;  /* 0x0000001000083947 */ /* 0x000fd80003800000 */
[----:B0-----:R-:W0:Y:S01]  /*8200*/  S2R R0, SR_TID.X ;  /* 0x0000000000007919 */ /* 0x001e220000002100 */
[----:B------:R-:W-:Y:S01]  /*8210*/  R2UR UR12, R163 ;  /* 0x00000000a30c72ca */ /* 0x000fe200000e0000 */
[----:B------:R-:W-:Y:S01]  /*8220*/  @UP0 ULDC UR10, c[0x0][0xcec] ;  /* 0x00033b00000a0ab9 */ /* 0x000fe20000000800 */
[----:B0-----:R-:W-:-:S05]  /*8230*/  VIADD R0, R0, 0xffffff80 ;  /* 0xffffff8000007836 */ /* 0x001fca0000000000 */
[----:B------:R-:W-:-:S04]  /*8240*/  SHF.R.S32.HI R3, RZ, 0x1f, R0 ;  /* 0x0000001fff037819 */ /* 0x000fc80000011400 */
[----:B------:R-:W-:-:S04]  /*8250*/  LEA.HI R3, R3, R0, RZ, 0x3 ;  /* 0x0000000003037211 */ /* 0x000fc800078f18ff */
[----:B------:R-:W-:Y:S02]  /*8260*/  LOP3.LUT R5, R3, 0xfffffff8, RZ, 0xc0, !PT ;  /* 0xfffffff803057812 */ /* 0x000fe400078ec0ff */
[----:B------:R-:W-:-:S03]  /*8270*/  SHF.R.S32.HI R3, RZ, 0x3, R3 ;  /* 0x00000003ff037819 */ /* 0x000fc60000011403 */
[----:B------:R-:W-:Y:S02]  /*8280*/  IMAD.IADD R20, R0, 0x1, -R5 ;  /* 0x0000000100147824 */ /* 0x000fe400078e0a05 */
[----:B------:R-:W-:Y:S02]  /*8290*/  IMAD.MOV.U32 R5, RZ, RZ, 0x2 ;  /* 0x00000002ff057424 */ /* 0x000fe400078e00ff */
[----:B------:R-:W-:-:S04]  /*82a0*/  IMAD.SHL.U32 R0, R20, 0x8, RZ ;  /* 0x0000000814007824 */ /* 0x000fc800078e00ff */
[----:B------:R-:W-:-:S04]  /*82b0*/  IMAD R4, R3, 0x40, R0 ;  /* 0x0000004003047824 */ /* 0x000fc800078e0200 */
[----:B------:R-:W-:Y:S01]  /*82c0*/  IMAD.WIDE R4, R4, R5, UR6 ;  /* 0x0000000604047e25 */ /* 0x000fe2000f8e0205 */
[----:B------:R-:W-:Y:S02]  /*82d0*/  ULDC.64 UR6, c[0x0][0xba0] ;  /* 0x0002e80000067ab9 */ /* 0x000fe40000000a00 */
[C---:B------:R-:W-:Y:S02]  /*82e0*/  IADD3 R25, P1, R4.reuse, 0x3000, RZ ;  /* 0x0000300004197810 */ /* 0x040fe40007f3e0ff */
        /* <DEDUP_REMOVED lines=14> */
[----:B------:R-:W-:-:S02]  /*83d0*/  IADD3 R49, P1, R4, 0x9000, RZ ;  /* 0x0000900004317810 */ /* 0x000fc40007f3e0ff */
[C---:B------:R-:W-:Y:S02]  /*83e0*/  IADD3 R29, P0, R4.reuse, 0x4000, RZ ;  /* 0x00004000041d7810 */ /* 0x040fe40007f1e0ff */
[C---:B------:R-:W-:Y:S02]  /*83f0*/  IADD3 R33, P6, R4.reuse, 0x5000, RZ ;  /* 0x0000500004217810 */ /* 0x040fe40007fde0ff */
[C---:B------:R-:W-:Y:S02]  /*8400*/  IADD3 R37, P5, R4.reuse, 0x6000, RZ ;  /* 0x0000600004257810 */ /* 0x040fe40007fbe0ff */
[C---:B------:R-:W-:Y:S01]  /*8410*/  LOP3.LUT R11, R4.reuse, 0x380, RZ, 0xc0, !PT ;  /* 0x00000380040b7812 */ /* 0x040fe200078ec0ff */
[----:B------:R-:W-:Y:S01]  /*8420*/  IMAD R7, R7, UR6, RZ ;  /* 0x0000000607077c24 */ /* 0x000fe2000f8e02ff */
[C---:B------:R-:W-:Y:S01]  /*8430*/  IADD3 R41, P3, R4.reuse, 0x7000, RZ ;  /* 0x0000700004297810 */ /* 0x040fe20007f7e0ff */
[----:B------:R-:W-:Y:S01]  /*8440*/  IMAD.U32 R77, RZ, RZ, UR12 ;  /* 0x0000000cff4d7e24 */ /* 0x000fe2000f8e00ff */
[----:B------:R-:W-:-:S02]  /*8450*/  IADD3 R45, P2, R4, 0x8000, RZ ;  /* 0x00008000042d7810 */ /* 0x000fc40007f5e0ff */
[----:B------:R-:W-:Y:S01]  /*8460*/  SHF.R.S32.HI R21, RZ, 0x1f, R204 ;  /* 0x0000001fff157819 */ /* 0x000fe200000114cc */
[----:B------:R-:W-:Y:S01]  /*8470*/  IMAD.U32 R78, RZ, RZ, UR12 ;  /* 0x0000000cff4e7e24 */ /* 0x000fe2000f8e00ff */
[----:B------:R-:W-:Y:S01]  /*8480*/  LOP3.LUT R48, R49, 0x380, RZ, 0xc0, !PT ;  /* 0x0000038031307812 */ /* 0x000fe200078ec0ff */
[----:B------:R-:W5:Y:S01]  /*8490*/  LD.E.128 R12, desc[UR36][R12.64] ;  /* 0x000000240c0c7980 */ /* 0x000f62000c101d00 */
[----:B------:R-:W-:Y:S02]  /*84a0*/  LOP3.LUT R28, R29, 0x380, RZ, 0xc0, !PT ;  /* 0x000003801d1c7812 */ /* 0x000fe400078ec0ff */
[----:B------:R-:W-:Y:S01]  /*84b0*/  LOP3.LUT R32, R33, 0x380, RZ, 0xc0, !PT ;  /* 0x0000038021207812 */ /* 0x000fe200078ec0ff */
[----:B------:R-:W5:Y:S01]  /*84c0*/  LD.E.128 R16, desc[UR36][R16.64] ;  /* 0x0000002410107980 */ /* 0x000f62000c101d00 */
[----:B------:R-:W-:Y:S02]  /*84d0*/  LOP3.LUT R36, R37, 0x380, RZ, 0xc0, !PT ;  /* 0x0000038025247812 */ /* 0x000fe400078ec0ff */
[----:B------:R-:W-:Y:S01]  /*84e0*/  LOP3.LUT R40, R41, 0x380, RZ, 0xc0, !PT ;  /* 0x0000038029287812 */ /* 0x000fe200078ec0ff */
[----:B------:R-:W5:Y:S01]  /*84f0*/  LD.E.128 R24, desc[UR36][R24.64] ;  /* 0x0000002418187980 */ /* 0x000f62000c101d00 */
[----:B------:R-:W-:-:S02]  /*8500*/  LOP3.LUT R44, R45, 0x380, RZ, 0xc0, !PT ;  /* 0x000003802d2c7812 */ /* 0x000fc400078ec0ff */
[----:B------:R-:W-:Y:S02]  /*8510*/  SHF.R.U64 R48, R48, 0x3, RZ ;  /* 0x0000000330307819 */ /* 0x000fe400000012ff */
[----:B------:R-:W-:Y:S02]  /*8520*/  SHF.R.U64 R28, R28, 0x3, RZ ;  /* 0x000000031c1c7819 */ /* 0x000fe400000012ff */
[----:B------:R-:W-:Y:S02]  /*8530*/  SHF.R.U64 R32, R32, 0x3, RZ ;  /* 0x0000000320207819 */ /* 0x000fe400000012ff */
[----:B------:R-:W-:Y:S02]  /*8540*/  SHF.R.U64 R36, R36, 0x3, RZ ;  /* 0x0000000324247819 */ /* 0x000fe400000012ff */
[----:B------:R-:W-:Y:S02]  /*8550*/  SHF.R.U64 R40, R40, 0x3, RZ ;  /* 0x0000000328287819 */ /* 0x000fe400000012ff */
[----:B------:R-:W-:-:S02]  /*8560*/  SHF.R.U64 R44, R44, 0x3, RZ ;  /* 0x000000032c2c7819 */ /* 0x000fc400000012ff */
        /* <DEDUP_REMOVED lines=12> */
[----:B------:R-:W-:-:S02]  /*8630*/  IADD3 R9, P1, R4, 0xf000, RZ ;  /* 0x0000f00004097810 */ /* 0x000fc40007f3e0ff */
[----:B------:R-:W-:Y:S01]  /*8640*/  SHF.R.U64 R11, R11, 0x3, RZ ;  /* 0x000000030b0b7819 */ /* 0x000fe200000012ff */
[----:B------:R-:W-:Y:S01]  /*8650*/  IMAD R7, R2, UR7, R7 ;  /* 0x0000000702077c24 */ /* 0x000fe2000f8e0207 */
[C---:B------:R-:W-:Y:S01]  /*8660*/  IADD3 R53, P0, R4.reuse, 0xa000, RZ ;  /* 0x0000a00004357810 */ /* 0x040fe20007f1e0ff */
[----:B------:R-:W-:Y:S01]  /*8670*/  IMAD.X R73, RZ, RZ, R5, P1 ;  /* 0x000000ffff497224 */ /* 0x000fe200008e0605 */
[C---:B------:R-:W-:Y:S01]  /*8680*/  IADD3 R57, P6, R4.reuse, 0xb000, RZ ;  /* 0x0000b00004397810 */ /* 0x040fe20007fde0ff */
[----:B------:R-:W5:Y:S01]  /*8690*/  LD.E.128 R28, desc[UR36][R28.64] ;  /* 0x000000241c1c7980 */ /* 0x000f62000c101d00 */
[C---:B------:R-:W-:Y:S02]  /*86a0*/  IADD3 R61, P5, R4.reuse, 0xc000, RZ ;  /* 0x0000c000043d7810 */ /* 0x040fe40007fbe0ff */
[C---:B------:R-:W-:Y:S01]  /*86b0*/  IADD3 R65, P3, R4.reuse, 0xd000, RZ ;  /* 0x0000d00004417810 */ /* 0x040fe20007f7e0ff */
[----:B------:R-:W5:Y:S01]  /*86c0*/  LD.E.128 R32, desc[UR36][R32.64] ;  /* 0x0000002420207980 */ /* 0x000f62000c101d00 */
[----:B------:R-:W-:-:S02]  /*86d0*/  IADD3 R69, P2, R4, 0xe000, RZ ;  /* 0x0000e00004457810 */ /* 0x000fc40007f5e0ff */
        /* <DEDUP_REMOVED lines=9> */
[----:B------:R-:W-:Y:S01]  /*8770*/  SHF.R.U64 R8, R8, 0x3, RZ ;  /* 0x0000000308087819 */ /* 0x000fe200000012ff */
[----:B------:R-:W5:Y:S01]  /*8780*/  LD.E.128 R48, desc[UR36][R48.64] ;  /* 0x0000002430307980 */ /* 0x000f62000c101d00 */
[----:B------:R-:W-:Y:S02]  /*8790*/  SHF.R.U64 R52, R52, 0x3, RZ ;  /* 0x0000000334347819 */ /* 0x000fe400000012ff */
[----:B------:R-:W-:Y:S02]  /*87a0*/  SHF.R.U64 R56, R56, 0x3, RZ ;  /* 0x0000000338387819 */ /* 0x000fe400000012ff */
[----:B------:R-:W-:Y:S02]  /*87b0*/  SHF.R.U64 R60, R60, 0x3, RZ ;  /* 0x000000033c3c7819 */ /* 0x000fe400000012ff */
[----:B------:R-:W-:Y:S02]  /*87c0*/  SHF.R.U64 R64, R64, 0x3, RZ ;  /* 0x0000000340407819 */ /* 0x000fe400000012ff */
[----:B------:R-:W-:-:S02]  /*87d0*/  SHF.R.U64 R68, R68, 0x3, RZ ;  /* 0x0000000344447819 */ /* 0x000fc400000012ff */
        /* <DEDUP_REMOVED lines=12> */
[----:B------:R-:W5:Y:S04]  /*88a0*/  LD.E.128 R52, desc[UR36][R52.64] ;  /* 0x0000002434347980 */ /* 0x000f68000c101d00 */
[----:B------:R0:W5:Y:S01]  /*88b0*/  LD.E.128 R8, desc[UR36][R4.64] ;  /* 0x0000002404087980 */ /* 0x000162000c101d00 */
[----:B------:R-:W-:-:S03]  /*88c0*/  IMAD R78, R78, 0x80, R3 ;  /* 0x000000804e4e7824 */ /* 0x000fc600078e0203 */
[----:B------:R-:W5:Y:S04]  /*88d0*/  LD.E.128 R56, desc[UR36][R56.64] ;  /* 0x0000002438387980 */ /* 0x000f68000c101d00 */
[----:B------:R-:W5:Y:S01]  /*88e0*/  LD.E.128 R60, desc[UR36][R60.64] ;  /* 0x000000243c3c7980 */ /* 0x000f62000c101d00 */
[----:B0-----:R-:W-:Y:S01]  /*88f0*/  IMAD.WIDE.U32 R4, R2, UR6, RZ ;  /* 0x0000000602047c25 */ /* 0x001fe2000f8e00ff */
[----:B------:R-:W-:Y:S02]  /*8900*/  ULDC.64 UR6, c[0x0][0xbe8] ;  /* 0x0002fa0000067ab9 */ /* 0x000fe40000000a00 */
[----:B------:R-:W5:Y:S01]  /*8910*/  LD.E.128 R64, desc[UR36][R64.64] ;  /* 0x0000002440407980 */ /* 0x000f62000c101d00 */
[----:B------:R-:W-:Y:S02]  /*8920*/  IMAD R2, R20, 0x20, R3 ;  /* 0x0000002014027824 */ /* 0x000fe400078e0203 */
[----:B------:R-:W-:Y:S01]  /*8930*/  IMAD.IADD R5, R5, 0x1, R7 ;  /* 0x0000000105057824 */ /* 0x000fe200078e0207 */
[----:B------:R-:W5:Y:S01]  /*8940*/  LD.E.128 R68, desc[UR36][R68.64] ;  /* 0x0000002444447980 */ /* 0x000f62000c101d00 */
[----:B------:R-:W-:-:S02]  /*8950*/  IMAD R77, R77, 0x80, R2 ;  /* 0x000000804d4d7824 */ /* 0x000fc400078e0202 */
[----:B------:R-:W-:Y:S01]  /*8960*/  IMAD.WIDE.U32 R4, R205, UR6, R4 ;  /* 0x00000006cd047c25 */ /* 0x000fe2000f8e0004 */
[----:B------:R-:W5:Y:S03]  /*8970*/  LD.E.128 R72, desc[UR36][R72.64] ;  /* 0x0000002448487980 */ /* 0x000f66000c101d00 */
[----:B------:R-:W-:Y:S01]  /*8980*/  @P4 IMAD.HI.U32 R2, R77, UR10, RZ ;  /* 0x0000000a4d024c27 */ /* 0x000fe2000f8e00ff */
[----:B------:R-:W-:Y:S01]  /*8990*/  @UP0 ULDC UR10, c[0x0][0xcf0] ;  /* 0x00033c00000a0ab9 */ /* 0x000fe20000000800 */
[----:B------:R-:W-:Y:S01]  /*89a0*/  @!PT LDS RZ, [RZ] ;  /* 0x00000000fffff984 */ /* 0x000fe20000000800 */
[----:B------:R-:W-:Y:S01]  /*89b0*/  @!PT LDS RZ, [RZ] ;  /* 0x00000000fffff984 */ /* 0x000fe20000000800 */
[----:B------:R-:W-:Y:S01]  /*89c0*/  @!PT LDS RZ, [RZ] ;  /* 0x00000000fffff984 */ /* 0x000fe20000000800 */
[----:B------:R-:W-:Y:S01]  /*89d0*/  @!PT LDS RZ, [RZ] ;  /* 0x00000000fffff984 */ /* 0x000fe20000000800 */
[----:B------:R0:W-:Y:S06]  /*89e0*/  MEMBAR.ALL.CTA ;  /* 0x0000000000007992 */ /* 0x0001ec0000008000 */
[----:B0-----:R-:W0:Y:S01]  /*89f0*/  FENCE.VIEW.ASYNC.S ;  /* 0x00000000000073c6 */ /* 0x001e220000000000 */
[----:B------:R-:W-:Y:S01]  /*8a00*/  IMAD R5, R205, UR7, R5 ;  /* 0x00000007cd057c24 */ /* 0x000fe2000f8e0205 */
[----:B------:R-:W-:Y:S01]  /*8a10*/  ULDC.64 UR6, c[0x0][0xbf0] ;  /* 0x0002fc0000067ab9 */ /* 0x000fe20000000a00 */
[----:B------:R-:W-:Y:S01]  /*8a20*/  IMAD.MOV.U32 R7, RZ, RZ, R77 ;  /* 0x000000ffff077224 */ /* 0x000fe200078e004d */
[----:B------:R-:W-:Y:S01]  /*8a30*/  @P4 SHF.R.U32.HI R7, RZ, UR10, R2 ;  /* 0x0000000aff074c19 */ /* 0x000fe20008011602 */
[----:B------:R-:W-:-:S03]  /*8a40*/  IMAD R21, R21, UR6, RZ ;  /* 0x0000000615157c24 */ /* 0x000fc6000f8e02ff */
[----:B------:R-:W-:Y:S01]  /*8a50*/  SHF.R.S32.HI R2, RZ, 0x1f, R7 ;  /* 0x0000001fff027819 */ /* 0x000fe20000011407 */
[C---:B------:R-:W-:Y:S02]  /*8a60*/  IMAD R21, R204.reuse, UR7, R21 ;  /* 0x00000007cc157c24 */ /* 0x040fe4000f8e0215 */
[----:B------:R-:W-:Y:S01]  /*8a70*/  IMAD.WIDE.U32 R204, R204, UR6, R4 ;  /* 0x00000006cccc7c25 */ /* 0x000fe2000f8e0004 */
[----:B------:R-:W-:-:S03]  /*8a80*/  ULDC.64 UR6, c[0x0][0xbe0] ;  /* 0x0002f80000067ab9 */ /* 0x000fc60000000a00 */
[----:B------:R-:W-:Y:S02]  /*8a90*/  IMAD.MOV R4, RZ, RZ, -R7 ;  /* 0x000000ffff047224 */ /* 0x000fe400078e0a07 */
[----:B------:R-:W-:Y:S02]  /*8aa0*/  IMAD.IADD R205, R205, 0x1, R21 ;  /* 0x00000001cdcd7824 */ /* 0x000fe400078e0215 */
[----:B------:R-:W-:Y:S02]  /*8ab0*/  IMAD R2, R2, UR6, RZ ;  /* 0x0000000602027c24 */ /* 0x000fe4000f8e02ff */
[----:B------:R-:W-:Y:S02]  /*8ac0*/  IMAD R21, R4, UR11, R77 ;  /* 0x0000000b04157c24 */ /* 0x000fe4000f8e024d */
[----:B------:R-:W-:-:S04]  /*8ad0*/  IMAD.WIDE.U32 R4, R7, UR6, R204 ;  /* 0x0000000607047c25 */ /* 0x000fc8000f8e00cc */
[----:B------:R-:W-:Y:S01]  /*8ae0*/  IMAD R7, R7, UR7, R2 ;  /* 0x0000000707077c24 */ /* 0x000fe2000f8e0202 */
[----:B------:R-:W-:Y:S01]  /*8af0*/  SHF.R.S32.HI R2, RZ, 0x1f, R21 ;  /* 0x0000001fff027819 */ /* 0x000fe20000011415 */
[----:B------:R-:W-:Y:S02]  /*8b00*/  ULDC.64 UR6, c[0x0][0xbd8] ;  /* 0x0002f60000067ab9 */ /* 0x000fe40000000a00 */
[----:B------:R-:W-:Y:S02]  /*8b10*/  IMAD.IADD R5, R5, 0x1, R7 ;  /* 0x0000000105057824 */ /* 0x000fe400078e0207 */
[----:B------:R-:W-:-:S04]  /*8b20*/  IMAD R2, R2, UR6, RZ ;  /* 0x0000000602027c24 */ /* 0x000fc8000f8e02ff */
[C---:B------:R-:W-:Y:S02]  /*8b30*/  IMAD R7, R21.reuse, UR7, R2 ;  /* 0x0000000715077c24 */ /* 0x040fe4000f8e0202 */
[----:B------:R-:W-:Y:S01]  /*8b40*/  IMAD.WIDE.U32 R2, R21, UR6, R4 ;  /* 0x0000000615027c25 */ /* 0x000fe2000f8e0004 */
[----:B------:R-:W-:-:S03]  /*8b50*/  ULDC.64 UR6, c[0x0][0xb80] ;  /* 0x0002e00000067ab9 */ /* 0x000fc60000000a00 */
[----:B------:R-:W-:Y:S01]  /*8b60*/  IMAD.IADD R3, R3, 0x1, R7 ;  /* 0x0000000103037824 */ /* 0x000fe200078e0207 */
[----:B------:R-:W-:Y:S01]  /*8b70*/  LEA R7, P2, R2, UR6, 0x1 ;  /* 0x0000000602077c11 */ /* 0x000fe2000f8408ff */
[----:B------:R-:W-:-:S03]  /*8b80*/  UIADD3 UR6, UR9, 0x32420, URZ ;  /* 0x0003242009067890 */ /* 0x000fc6000fffe03f */
[----:B------:R-:W-:Y:S02]  /*8b90*/  LEA.HI.X R22, R2, UR7, R3, 0x1, P2 ;  /* 0x0000000702167c11 */ /* 0x000fe400090f0c03 */
[C---:B------:R-:W-:Y:S01]  /*8ba0*/  ISETP.GE.AND P2, PT, R78.reuse, UR8, PT ;  /* 0x000000084e007c0c */ /* 0x040fe2000bf46270 */
[----:B------:R-:W-:Y:S01]  /*8bb0*/  UPRMT UR6, URZ, 0x654, UR6 ;  /* 0x000006543f067896 */ /* 0x000fe20008000006 */
[C---:B------:R-:W-:Y:S02]  /*8bc0*/  VIADD R4, R78.reuse, 0x20 ;  /* 0x000000204e047836 */ /* 0x040fe40000000000 */
[----:B------:R-:W-:Y:S02]  /*8bd0*/  VIADD R5, R78, 0x40 ;  /* 0x000000404e057836 */ /* 0x000fe40000000000 */
[C---:B------:R-:W-:Y:S02]  /*8be0*/  VIADD R82, R0.reuse, 0x80 ;  /* 0x0000008000527836 */ /* 0x040fe40000000000 */
[----:B------:R-:W-:-:S02]  /*8bf0*/  VIADD R84, R0, 0xc0 ;  /* 0x000000c000547836 */ /* 0x000fc40000000000 */
[----:B------:R-:W-:Y:S01]  /*8c00*/  VIADD R80, R0, 0x40 ;  /* 0x0000004000507836 */ /* 0x000fe20000000000 */
[----:B0-----:R-:W-:Y:S01]  /*8c10*/  SYNCS.ARRIVE.TRANS64.RED.A1T0 RZ, [UR6], RZ ;  /* 0x000000ffffff79a7 */ /* 0x001fe20008100406 */
[----:B------:R0:W1:Y:S01]  /*8c20*/  SHFL.IDX PT, R79, R7, RZ, 0x181f ;  /* 0x00181fff074f7589 */ /* 0x00006200000e0000 */
[----:B------:R-:W-:Y:S03]  /*8c30*/  BSSY B1, `(.L_x_10198) ;  /* 0x000001a000017945 */ /* 0x000fe60003800000 */
[----:B------:R0:W2:Y:S01]  /*8c40*/  SHFL.IDX PT, R77, R22, RZ, 0x181f ;  /* 0x00181fff164d7589 */ /* 0x0000a200000e0000 */
[----:B------:R-:W-:Y:S02]  /*8c50*/  ISETP.GE.AND P1, PT, R4, UR8, PT ;  /* 0x0000000804007c0c */ /* 0x000fe4000bf26270 */
[----:B------:R-:W-:Y:S02]  /*8c60*/  ISETP.GE.AND P0, PT, R5, UR8, PT ;  /* 0x0000000805007c0c */ /* 0x000fe4000bf06270 */
        /* <DEDUP_REMOVED lines=22> */
.L_x_10199:
[----:B------:R-:W-:Y:S05]  /*8dd0*/  BSYNC B1 ;  /* 0x0000000000017941 */ /* 0x000fea0003800000 */
.L_x_10198:
        /* <DEDUP_REMOVED lines=21> */
.L_x_10201:
[----:B------:R-:W-:Y:S05]  /*8f30*/  BSYNC B1 ;  /* 0x0000000000017941 */ /* 0x000fea0003800000 */
.L_x_10200:
        /* <DEDUP_REMOVED lines=16> */
[----:B----4-:R-:W-:-:S02]  /*9040*/  @!P1 LEA.HI.X R9, R82, R11, R81, 0x1, P4 ;  /* 0x0000000b52099211 */ /* 0x010fc400020f0c51 */
[----:B------:R-:W-:Y:S01]  /*9050*/  @!P0 LEA.HI.X R11, R84, R11, R83, 0x1, P6 ;  /* 0x0000000b540b8211 */ /* 0x000fe200030f0c53 */
[----:B------:R0:W-:Y:S04]  /*9060*/  @!P2 ST.E.128 desc[UR36][R4.64], R36 ;  /* 0x000000240400a985 */ /* 0x0001e8000c101d24 */
[----:B------:R0:W-:Y:S04]  /*9070*/  @!P1 ST.E.128 desc[UR36][R8.64], R52 ;  /* 0x0000003408009985 */ /* 0x0001e8000c101d24 */
[----:B------:R0:W-:Y:S02]  /*9080*/  @!P0 ST.E.128 desc[UR36][R10.64], R68 ;  /* 0x000000440a008985 */ /* 0x0001e4000c101d24 */
.L_x_10203:
[----:B------:R-:W-:Y:S05]  /*9090*/  BSYNC B1 ;  /* 0x0000000000017941 */ /* 0x000fea0003800000 */
.L_x_10202:
[----:B0-----:R-:W-:Y:S01]  /*90a0*/  VIADD R2, R78, 0x60 ;  /* 0x000000604e027836 */ /* 0x001fe20000000000 */
[----:B------:R0:W0:Y:S04]  /*90b0*/  SHFL.IDX PT, R11, R22, 0x3, 0x181f ;  /* 0x00781f00160b7f89 */ /* 0x00002800000e0000 */
[----:B------:R-:W-:Y:S01]  /*90c0*/  ISETP.GE.AND P0, PT, R2, UR8, PT ;  /* 0x0000000802007c0c */ /* 0x000fe2000bf06270 */
[----:B---3--:R-:W3:-:S12]  /*90d0*/  SHFL.IDX PT, R7, R7, 0x3, 0x181f ;  /* 0x00781f0007077f89 */ /* 0x008ed800000e0000 */
[----:B------:R-:W-:Y:S05]  /*90e0*/  @P0 BRA `(.L_x_10204) ;  /* 0x0000002400c40947 */ /* 0x000fea0003800000 */
[----:B------:R-:W-:Y:S02]  /*90f0*/  ULDC UR6, c[0x0][0xbc8] ;  /* 0x0002f20000067ab9 */ /* 0x000fe40000000800 */
[----:B------:R-:W-:Y:S02]  /*9100*/  ISETP.GE.AND P3, PT, R0, UR6, PT ;  /* 0x0000000600007c0c */ /* 0x000fe4000bf66270 */
[----:B------:R-:W-:Y:S02]  /*9110*/  ISETP.GE.AND P4, PT, R80, UR6, PT ;  /* 0x0000000650007c0c */ /* 0x000fe4000bf86270 */
[----:B------:R-:W-:-:S09]  /*9120*/  ISETP.GE.AND P5, PT, R82, UR6, PT ;  /* 0x0000000652007c0c */ /* 0x000fd2000bfa6270 */
[-C--:B---3--:R-:W-:Y:S02]  /*9130*/  @!P3 LEA R2, P0, R0, R7.reuse, 0x1 ;  /* 0x000000070002b211 */ /* 0x088fe400078008ff */
[-C--:B------:R-:W-:Y:S02]  /*9140*/  @!P4 LEA R4, P1, R80, R7.reuse, 0x1 ;  /* 0x000000075004c211 */ /* 0x080fe400078208ff */
[----:B------:R-:W-:Y:S02]  /*9150*/  @!P5 LEA R8, P2, R82, R7, 0x1 ;  /* 0x000000075208d211 */ /* 0x000fe400078408ff */
[-C--:B0-----:R-:W-:Y:S02]  /*9160*/  @!P3 LEA.HI.X R3, R0, R11.reuse, R86, 0x1, P0 ;  /* 0x0000000b0003b211 */ /* 0x081fe400000f0c56 */
[-C--:B------:R-:W-:Y:S02]  /*9170*/  @!P4 LEA.HI.X R5, R80, R11.reuse, R85, 0x1, P1 ;  /* 0x0000000b5005c211 */ /* 0x080fe400008f0c55 */
[----:B----4-:R-:W-:Y:S01]  /*9180*/  @!P5 LEA.HI.X R9, R82, R11, R81, 0x1, P2 ;  /* 0x0000000b5209d211 */ /* 0x010fe200010f0c51 */
[----:B------:R0:W-:Y:S01]  /*9190*/  @!P3 ST.E.128 desc[UR36][R2.64], R24 ;  /* 0x000000180200b985 */ /* 0x0001e2000c101d24 */
[----:B------:R-:W-:-:S03]  /*91a0*/  ISETP.GE.AND P0, PT, R84, UR6, PT ;  /* 0x0000000654007c0c */ /* 0x000fc6000bf06270 */
[----:B------:R0:W-:Y:S04]  /*91b0*/  @!P4 ST.E.128 desc[UR36][R4.64], R40 ;  /* 0x000000280400c985 */ /* 0x0001e8000c101d24 */
[----:B------:R0:W-:Y:S06]  /*91c0*/  @!P5 ST.E.128 desc[UR36][R8.64], R56 ;  /* 0x000000380800d985 */ /* 0x0001ec000c101d24 */
[----:B------:R-:W-:Y:S05]  /*91d0*/  @P0 BRA `(.L_x_10204) ;  /* 0x0000002400880947 */ /* 0x000fea0003800000 */
[----:B0-----:R-:W-:-:S04]  /*91e0*/  LEA R2, P0, R84, R7, 0x1 ;  /* 0x0000000754027211 */ /* 0x001fc800078008ff */
[----:B------:R-:W-:-:S05]  /*91f0*/  LEA.HI.X R3, R84, R11, R83, 0x1, P0 ;  /* 0x0000000b54037211 */ /* 0x000fca00000f0c53 */
[----:B------:R0:W-:Y:S01]  /*9200*/  ST.E.128 desc[UR36][R2.64], R72 ;  /* 0x0000004802007985 */ /* 0x0001e2000c101d24 */
[----:B------:R-:W-:Y:S05]  /*9210*/  BRA `(.L_x_10204) ;  /* 0x0000002400787947 */ /* 0x000fea0003800000 */
.L_x_10197:
[----:B------:R-:W-:Y:S01]  /*9220*/  ULDC.64 UR6, c[0x0][0xc08] ;  /* 0x0003020000067ab9 */ /* 0x000fe20000000a00 */
[----:B0-----:R-:W-:Y:S01]  /*9230*/  SHF.R.S32.HI R3, RZ, 0x1f, R204 ;  /* 0x0000001fff037819 */ /* 0x001fe200000114cc */
[----:B------:R-:W-:Y:S01]  /*9240*/  IMAD R7, R7, UR6, RZ ;  /* 0x0000000607077c24 */ /* 0x000fe2000f8e02ff */
[----:B------:R-:W-:Y:S01]  /*9250*/  ULDC.64 UR12, c[0x0][0xc40] ;  /* 0x00031000000c7ab9 */ /* 0x000fe20000000a00 */
[C---:B------:R-:W-:Y:S01]  /*9260*/  IMAD.WIDE.U32 R4, R2.reuse, UR6, RZ ;  /* 0x0000000602047c25 */ /* 0x040fe2000f8e00ff */
[----:B------:R-:W-:Y:S01]  /*9270*/  UIADD3 UR9, UR9, 0x32420, URZ ;  /* 0x0003242009097890 */ /* 0x000fe2000fffe03f */
[----:B------:R-:W-:Y:S01]  /*9280*/  BSSY B1, `(.L_x_10205) ;  /* 0x00000db000017945 */ /* 0x000fe20003800000 */
[----:B------:R-:W-:Y:S01]  /*9290*/  SHF.R.S32.HI R20, RZ, 0x1f, R210 ;  /* 0x0000001fff147819 */ /* 0x000fe200000114d2 */
[----:B------:R-:W-:Y:S01]  /*92a0*/  IMAD R7, R2, UR7, R7 ;  /* 0x0000000702077c24 */ /* 0x000fe2000f8e0207 */
[----:B------:R-:W-:Y:S01]  /*92b0*/  ULDC.64 UR6, c[0x0][0xc38] ;  /* 0x00030e0000067ab9 */ /* 0x000fe20000000a00 */
[----:B------:R-:W-:Y:S01]  /*92c0*/  IMAD R3, R3, UR12, RZ ;  /* 0x0000000c03037c24 */ /* 0x000fe2000f8e02ff */
[----:B------:R-:W-:Y:S01]  /*92d0*/  UPRMT UR9, URZ, 0x654, UR9 ;  /* 0x000006543f097896 */ /* 0x000fe20008000009 */
[----:B------:R-:W-:Y:S01]  /*92e0*/  IMAD.IADD R5, R5, 0x1, R7 ;  /* 0x0000000105057824 */ /* 0x000fe200078e0207 */
[----:B------:R-:W-:Y:S01]  /*92f0*/  SHF.R.S32.HI R22, RZ, 0x1f, R212 ;  /* 0x0000001fff167819 */ /* 0x000fe200000114d4 */
[----:B------:R-:W-:Y:S01]  /*9300*/  IMAD R7, R204, UR13, R3 ;  /* 0x0000000dcc077c24 */ /* 0x000fe2000f8e0203 */
[----:B------:R-:W-:Y:S01]  /*9310*/  SHF.R.S32.HI R152, RZ, 0x1f, R213 ;  /* 0x0000001fff987819 */ /* 0x000fe200000114d5 */
[----:B------:R-:W-:Y:S01]  /*9320*/  IMAD.WIDE.U32 R4, R205, UR6, R4 ;  /* 0x00000006cd047c25 */ /* 0x000fe2000f8e0004 */
[----:B------:R-:W-:Y:S01]  /*9330*/  @UP0 ULDC UR6, c[0x0][0xcec] ;  /* 0x00033b0000060ab9 */ /* 0x000fe20000000800 */
[----:B------:R-:W-:-:S02]  /*9340*/  SHF.R.S32.HI R153, RZ, 0x1f, R214 ;  /* 0x0000001fff997819 */ /* 0x000fc400000114d6 */
[----:B------:R-:W-:Y:S01]  /*9350*/  IMAD R5, R205, UR7, R5 ;  /* 0x00000007cd057c24 */ /* 0x000fe2000f8e0205 */
[----:B------:R-:W-:Y:S01]  /*9360*/  SYNCS.ARRIVE.TRANS64.RED.A1T0 RZ, [UR9], RZ ;  /* 0x000000ffffff79a7 */ /* 0x000fe20008100409 */
[----:B------:R-:W-:Y:S01]  /*9370*/  @P4 IMAD.HI.U32 R0, R18, UR6, RZ ;  /* 0x0000000612004c27 */ /* 0x000fe2000f8e00ff */
[----:B------:R-:W-:Y:S01]  /*9380*/  @UP0 ULDC UR6, c[0x0][0xcf0] ;  /* 0x00033c0000060ab9 */ /* 0x000fe20000000800 */
[----:B------:R-:W-:Y:S02]  /*9390*/  SHF.R.S32.HI R154, RZ, 0x1f, R217 ;  /* 0x0000001fff9a7819 */ /* 0x000fe400000114d9 */
[----:B------:R-:W-:Y:S01]  /*93a0*/  IMAD.WIDE.U32 R4, R204, UR12, R4 ;  /* 0x0000000ccc047c25 */ /* 0x000fe2000f8e0004 */
[----:B------:R-:W-:Y:S01]  /*93b0*/  ULDC.64 UR12, c[0x0][0xc30] ;  /* 0x00030c00000c7ab9 */ /* 0x000fe20000000a00 */
[----:B------:R-:W-:Y:S02]  /*93c0*/  SHF.R.S32.HI R155, RZ, 0x1f, R218 ;  /* 0x0000001fff9b7819 */ /* 0x000fe400000114da */
[----:B------:R-:W-:Y:S01]  /*93d0*/  IMAD.MOV.U32 R3, RZ, RZ, R18 ;  /* 0x000000ffff037224 */ /* 0x000fe200078e0012 */
[----:B------:R-:W-:Y:S01]  /*93e0*/  @P4 SHF.R.U32.HI R3, RZ, UR6, R0 ;  /* 0x00000006ff034c19 */ /* 0x000fe20008011600 */
[----:B------:R-:W-:Y:S01]  /*93f0*/  IMAD.IADD R5, R5, 0x1, R7 ;  /* 0x0000000105057824 */ /* 0x000fe200078e0207 */
[----:B------:R-:W-:Y:S01]  /*9400*/  ULDC.64 UR6, c[0x0][0xc48] ;  /* 0x0003120000067ab9 */ /* 0x000fe20000000a00 */
[----:B------:R-:W-:Y:S01]  /*9410*/  VIADD R168, R23, 0x40 ;  /* 0x0000004017a87836 */ /* 0x000fe20000000000 */
[--C-:B------:R-:W-:Y:S01]  /*9420*/  SHF.R.S32.HI R0, RZ, 0x1f, R3.reuse ;  /* 0x0000001fff007819 */ /* 0x100fe20000011403 */
[----:B------:R-:W-:Y:S01]  /*9430*/  IMAD.MOV R7, RZ, RZ, -R3 ;  /* 0x000000ffff077224 */ /* 0x000fe200078e0a03 */
[----:B------:R-:W-:Y:S01]  /*9440*/  SHF.R.S32.HI R156, RZ, 0x1f, R219 ;  /* 0x0000001fff9c7819 */ /* 0x000fe200000114db */
[----:B------:R-:W-:Y:S01]  /*9450*/  IMAD.WIDE.U32 R4, R162, UR6, R4 ;  /* 0x00000006a2047c25 */ /* 0x000fe2000f8e0004 */
[----:B------:R-:W-:-:S02]  /*9460*/  SHF.R.S32.HI R157, RZ, 0x1f, R220 ;  /* 0x0000001fff9d7819 */ /* 0x000fc400000114dc */
[----:B------:R-:W-:Y:S01]  /*9470*/  SHF.R.S32.HI R158, RZ, 0x1f, R221 ;  /* 0x0000001fff9e7819 */ /* 0x000fe200000114dd */
[----:B------:R-:W-:Y:S01]  /*9480*/  IMAD R7, R7, UR11, R18 ;  /* 0x0000000b07077c24 */ /* 0x000fe2000f8e0212 */
        /* <DEDUP_REMOVED lines=20> */
[C---:B------:R-:W-:Y:S01]  /*95d0*/  LEA R0, P1, R4.reuse, UR6, 0x2 ;  /* 0x0000000604007c11 */ /* 0x040fe2000f8210ff */
[C---:B------:R-:W-:Y:S01]  /*95e0*/  VIADD R170, R23.reuse, 0x38 ;  /* 0x0000003817aa7836 */ /* 0x040fe20000000000 */
[----:B------:R-:W-:Y:S01]  /*95f0*/  SHF.R.S32.HI R166, RZ, 0x1f, R229 ;  /* 0x0000001fffa67819 */ /* 0x000fe200000114e5 */
[C---:B------:R-:W-:Y:S01]  /*9600*/  VIADD R172, R23.reuse, 0x30 ;  /* 0x0000003017ac7836 */ /* 0x040fe20000000000 */
[----:B------:R-:W-:Y:S01]  /*9610*/  LEA.HI.X R7, R4, UR7, R7, 0x2, P1 ;  /* 0x0000000704077c11 */ /* 0x000fe200088f1407 */
[C---:B------:R-:W-:Y:S01]  /*9620*/  VIADD R173, R23.reuse, 0x28 ;  /* 0x0000002817ad7836 */ /* 0x040fe20000000000 */
[----:B------:R0:W1:Y:S01]  /*9630*/  SHFL.IDX PT, R2, R0, RZ, 0x1c1f ;  /* 0x001c1fff00027589 */ /* 0x00006200000e0000 */
[C---:B------:R-:W-:Y:S01]  /*9640*/  VIADD R175, R23.reuse, 0x20 ;  /* 0x0000002017af7836 */ /* 0x040fe20000000000 */
[----:B------:R-:W-:Y:S01]  /*9650*/  SHF.R.S32.HI R168, RZ, 0x1f, R168 ;  /* 0x0000001fffa87819 */ /* 0x000fe200000114a8 */
[C---:B------:R-:W-:Y:S01]  /*9660*/  VIADD R177, R23.reuse, 0x18 ;  /* 0x0000001817b17836 */ /* 0x040fe20000000000 */
[----:B------:R0:W2:Y:S01]  /*9670*/  SHFL.IDX PT, R3, R7, RZ, 0x1c1f ;  /* 0x001c1fff07037589 */ /* 0x0000a200000e0000 */
        /* <DEDUP_REMOVED lines=16> */
[----:B------:R-:W-:Y:S01]  /*9780*/  VIADD R180, R23, 0x8 ;  /* 0x0000000817b47836 */ /* 0x000fe20000000000 */
[----:B01----:R-:W-:Y:S06]  /*9790*/  @P2 BRA `(.L_x_10206) ;  /* 0x0000000800242947 */ /* 0x003fec0003800000 */
[----:B------:R-:W-:Y:S01]  /*97a0*/  ULDC UR6, c[0x0][0xbc8] ;  /* 0x0002f20000067ab9 */ /* 0x000fe20000000800 */
[C---:B------:R-:W-:Y:S01]  /*97b0*/  VIADD R17, R23.reuse, 0xe0 ;  /* 0x000000e017117836 */ /* 0x040fe20000000000 */
[----:B------:R-:W-:Y:S01]  /*97c0*/  ISETP.GE.AND P2, PT, R180, UR6, PT ;  /* 0x00000006b4007c0c */ /* 0x000fe2000bf46270 */
[C---:B------:R-:W-:Y:S01]  /*97d0*/  VIADD R19, R23.reuse, 0xe8 ;  /* 0x000000e817137836 */ /* 0x040fe20000000000 */
[C---:B------:R-:W-:Y:S01]  /*97e0*/  ISETP.GE.AND P3, PT, R23.reuse, UR6, PT ;  /* 0x0000000617007c0c */ /* 0x040fe2000bf66270 */
[----:B------:R-:W-:Y:S01]  /*97f0*/  VIADD R21, R23, 0xf0 ;  /* 0x000000f017157836 */ /* 0x000fe20000000000 */
[----:B------:R-:W-:Y:S02]  /*9800*/  ISETP.GE.AND P1, PT, R178, UR6, PT ;  /* 0x00000006b2007c0c */ /* 0x000fe4000bf26270 */
[----:B------:R-:W-:-:S07]  /*9810*/  ISETP.GE.AND P4, PT, R176, UR6, PT ;  /* 0x00000006b0007c0c */ /* 0x000fce000bf86270 */
[C---:B------:R-:W-:Y:S02]  /*9820*/  @!P2 LEA R8, P5, R180.reuse, R2, 0x2 ;  /* 0x00000002b408a211 */ /* 0x040fe400078a10ff */
[----:B--2---:R-:W-:Y:S02]  /*9830*/  @!P3 IMAD.WIDE R4, R23, 0x4, R2 ;  /* 0x000000041704b825 */ /* 0x004fe400078e0202 */
[----:B------:R-:W-:-:S03]  /*9840*/  @!P2 LEA.HI.X R9, R180, R3, R181, 0x2, P5 ;  /* 0x00000003b409a211 */ /* 0x000fc600028f14b5 */
[----:B------:R0:W-:Y:S01]  /*9850*/  @!P3 ST.E.64 desc[UR36][R4.64], R24 ;  /* 0x000000180400b985 */ /* 0x0001e2000c101b24 */
[----:B------:R-:W-:-:S03]  /*9860*/  ISETP.GE.AND P3, PT, R174, UR6, PT ;  /* 0x00000006ae007c0c */ /* 0x000fc6000bf66270 */
[----:B------:R1:W-:Y:S01]  /*9870*/  @!P2 ST.E.64 desc[UR36][R8.64], R28 ;  /* 0x0000001c0800a985 */ /* 0x0003e2000c101b24 */
[----:B------:R-:W-:Y:S02]  /*9880*/  ISETP.GE.AND P2, PT, R16, UR6, PT ;  /* 0x0000000610007c0c */ /* 0x000fe4000bf46270 */
[----:B0-----:R-:W-:Y:S01]  /*9890*/  @!P1 LEA R4, P6, R178, R2, 0x2 ;  /* 0x00000002b2049211 */ /* 0x001fe200078c10ff */
[----:B------:R-:W-:-:S03]  /*98a0*/  VIADD R25, R23, 0xf8 ;  /* 0x000000f817197836 */ /* 0x000fc60000000000 */
[----:B------:R-:W-:Y:S02]  /*98b0*/  @!P1 LEA.HI.X R5, R178, R3, R179, 0x2, P6 ;  /* 0x00000003b2059211 */ /* 0x000fe400030f14b3 */
[----:B-1----:R-:W-:-:S03]  /*98c0*/  @!P4 LEA R8, P5, R176, R2, 0x2 ;  /* 0x00000002b008c211 */ /* 0x002fc600078a10ff */
[----:B------:R0:W-:Y:S01]  /*98d0*/  @!P1 ST.E.64 desc[UR36][R4.64], R32 ;  /* 0x0000002004009985 */ /* 0x0001e2000c101b24 */
[----:B------:R-:W-:Y:S02]  /*98e0*/  @!P4 LEA.HI.X R9, R176, R3, R177, 0x2, P5 ;  /* 0x00000003b009c211 */ /* 0x000fe400028f14b1 */
[----:B------:R-:W-:-:S03]  /*98f0*/  ISETP.GE.AND P1, PT, R171, UR6, PT ;  /* 0x00000006ab007c0c */ /* 0x000fc6000bf26270 */
[----:B------:R1:W-:Y:S01]  /*9900*/  @!P4 ST.E.64 desc[UR36][R8.64], R36 ;  /* 0x000000240800c985 */ /* 0x0003e2000c101b24 */
[----:B------:R-:W-:Y:S02]  /*9910*/  ISETP.GE.AND P4, PT, R169, UR6, PT ;  /* 0x00000006a9007c0c */ /* 0x000fe4000bf86270 */
[----:B0-----:R-:W-:-:S04]  /*9920*/  @!P3 LEA R4, P6, R174, R2, 0x2 ;  /* 0x00000002ae04b211 */ /* 0x001fc800078c10ff */
        /* <DEDUP_REMOVED lines=53> */
[-C--:B------:R-:W-:Y:S01]  /*9c80*/  @!P4 LEA R10, P5, R219, R2.reuse, 0x2 ;  /* 0x00000002db0ac211 */ /* 0x080fe200078a10ff */
[----:B------:R1:W-:Y:S01]  /*9c90*/  @!P2 ST.E.64 desc[UR36][R8.64], R92 ;  /* 0x0000005c0800a985 */ /* 0x0003e2000c101b24 */
[----:B------:R-:W-:Y:S02]  /*9ca0*/  ISETP.GE.AND P2, PT, R217, UR6, PT ;  /* 0x00000006d9007c0c */ /* 0x000fe4000bf46270 */
[----:B------:R-:W-:Y:S02]  /*9cb0*/  @!P4 LEA.HI.X R11, R219, R3, R156, 0x2, P5 ;  /* 0x00000003db0bc211 */ /* 0x000fe400028f149c */
[----:B0-----:R-:W-:-:S04]  /*9cc0*/  @!P1 LEA R4, P6, R220, R2, 0x2 ;  /* 0x00000002dc049211 */ /* 0x001fc800078c10ff */
        /* <DEDUP_REMOVED lines=13> */
[----:B-1----:R-:W-:-:S03]  /*9da0*/  @!P1 LEA R8, P6, R214, R2, 0x2 ;  /* 0x00000002d6089211 */ /* 0x002fc600078c10ff */
[CC--:B0-----:R-:W-:Y:S02]  /*9db0*/  @!P4 LEA R4, P5, R213.reuse, R2.reuse, 0x2 ;  /* 0x00000002d504c211 */ /* 0x0c1fe400078a10ff */
[-C--:B------:R-:W-:Y:S02]  /*9dc0*/  @!P1 LEA.HI.X R9, R214, R3.reuse, R153, 0x2, P6 ;  /* 0x00000003d6099211 */ /* 0x080fe400030f1499 */
[-C--:B------:R-:W-:Y:S02]  /*9dd0*/  @!P4 LEA.HI.X R5, R213, R3.reuse, R152, 0x2, P5 ;  /* 0x00000003d505c211 */ /* 0x080fe400028f1498 */
[CC--:B--2---:R-:W-:Y:S01]  /*9de0*/  @!P3 LEA R10, P6, R212.reuse, R2.reuse, 0x2 ;  /* 0x00000002d40ab211 */ /* 0x0c4fe200078c10ff */
[----:B------:R0:W-:Y:S01]  /*9df0*/  @!P1 ST.E.64 desc[UR36][R8.64], R112 ;  /* 0x0000007008009985 */ /* 0x0001e2000c101b24 */
[----:B------:R-:W-:Y:S02]  /*9e00*/  ISETP.GE.AND P1, PT, R209, UR6, PT ;  /* 0x00000006d1007c0c */ /* 0x000fe4000bf26270 */
[----:B------:R-:W-:Y:S01]  /*9e10*/  @!P3 LEA.HI.X R11, R212, R3, R22, 0x2, P6 ;  /* 0x00000003d40bb211 */ /* 0x000fe200030f1416 */
[----:B------:R1:W-:Y:S01]  /*9e20*/  @!P4 ST.E.64 desc[UR36][R4.64], R116 ;  /* 0x000000740400c985 */ /* 0x0003e2000c101b24 */
[----:B---3--:R-:W-:-:S03]  /*9e30*/  @!P2 LEA R12, P4, R210, R2, 0x2 ;  /* 0x00000002d20ca211 */ /* 0x008fc600078810ff */
[----:B------:R2:W-:Y:S01]  /*9e40*/  @!P3 ST.E.64 desc[UR36][R10.64], R120 ;  /* 0x000000780a00b985 */ /* 0x0005e2000c101b24 */
[-C--:B------:R-:W-:Y:S02]  /*9e50*/  @!P2 LEA.HI.X R13, R210, R3.reuse, R20, 0x2, P4 ;  /* 0x00000003d20da211 */ /* 0x080fe400020f1414 */
[----:B------:R-:W-:Y:S02]  /*9e60*/  ISETP.GE.AND P4, PT, R207, UR6, PT ;  /* 0x00000006cf007c0c */ /* 0x000fe4000bf86270 */
[----:B------:R-:W-:Y:S01]  /*9e70*/  ISETP.GE.AND P3, PT, R17, UR6, PT ;  /* 0x0000000611007c0c */ /* 0x000fe2000bf66270 */
[----:B------:R3:W-:Y:S01]  /*9e80*/  @!P2 ST.E.64 desc[UR36][R12.64], R124 ;  /* 0x0000007c0c00a985 */ /* 0x0007e2000c101b24 */
[----:B----4-:R-:W-:Y:S02]  /*9e90*/  @!P1 LEA R14, P5, R209, R2, 0x2 ;  /* 0x00000002d10e9211 */ /* 0x010fe400078a10ff */
[----:B------:R-:W-:Y:S02]  /*9ea0*/  ISETP.GE.AND P2, PT, R19, UR6, PT ;  /* 0x0000000613007c0c */ /* 0x000fe4000bf46270 */
[----:B------:R-:W-:-:S02]  /*9eb0*/  @!P1 LEA.HI.X R15, R209, R3, R18, 0x2, P5 ;  /* 0x00000003d10f9211 */ /* 0x000fc400028f1412 */
[----:B0-----:R-:W-:Y:S02]  /*9ec0*/  SHF.R.S32.HI R9, RZ, 0x1f, R207 ;  /* 0x0000001fff097819 */ /* 0x001fe400000114cf */
[----:B-1----:R-:W-:Y:S01]  /*9ed0*/  SHF.R.S32.HI R5, RZ, 0x1f, R17 ;  /* 0x0000001fff057819 */ /* 0x002fe20000011411 */
[----:B------:R0:W-:Y:S01]  /*9ee0*/  @!P1 ST.E.64 desc[UR36][R14.64], R128 ;  /* 0x000000800e009985 */ /* 0x0001e2000c101b24 */
[----:B------:R-:W-:Y:S02]  /*9ef0*/  ISETP.GE.AND P1, PT, R21, UR6, PT ;  /* 0x0000000615007c0c */ /* 0x000fe4000bf26270 */
[-C--:B------:R-:W-:Y:S02]  /*9f00*/  @!P4 LEA R8, P5, R207, R2.reuse, 0x2 ;  /* 0x00000002cf08c211 */ /* 0x080fe400078a10ff */
[----:B------:R-:W-:Y:S02]  /*9f10*/  @!P3 LEA R4, P6, R17, R2, 0x2 ;  /* 0x000000021104b211 */ /* 0x000fe400078c10ff */
[----:B------:R-:W-:-:S02]  /*9f20*/  @!P4 LEA.HI.X R9, R207, R3, R9, 0x2, P5 ;  /* 0x00000003cf09c211 */ /* 0x000fc400028f1409 */
[----:B------:R-:W-:Y:S02]  /*9f30*/  ISETP.GE.AND P5, PT, R25, UR6, PT ;  /* 0x0000000619007c0c */ /* 0x000fe4000bfa6270 */
[-C--:B------:R-:W-:Y:S01]  /*9f40*/  @!P3 LEA.HI.X R5, R17, R3.reuse, R5, 0x2, P6 ;  /* 0x000000031105b211 */ /* 0x080fe200030f1405 */
[----:B------:R1:W-:Y:S01]  /*9f50*/  @!P4 ST.E.64 desc[UR36][R8.64], R132 ;  /* 0x000000840800c985 */ /* 0x0003e2000c101b24 */
[----:B--2---:R-:W-:Y:S02]  /*9f60*/  SHF.R.S32.HI R11, RZ, 0x1f, R19 ;  /* 0x0000001fff0b7819 */ /* 0x004fe40000011413 */
[C---:B------:R-:W-:Y:S01]  /*9f70*/  @!P2 LEA R10, P6, R19.reuse, R2, 0x2 ;  /* 0x00000002130aa211 */ /* 0x040fe200078c10ff */
[----:B------:R1:W-:Y:S01]  /*9f80*/  @!P3 ST.E.64 desc[UR36][R4.64], R136 ;  /* 0x000000880400b985 */ /* 0x0003e2000c101b24 */
[----:B---3--:R-:W-:Y:S02]  /*9f90*/  SHF.R.S32.HI R13, RZ, 0x1f, R21 ;  /* 0x0000001fff0d7819 */ /* 0x008fe40000011415 */
[----:B------:R-:W-:-:S02]  /*9fa0*/  @!P2 LEA.HI.X R11, R19, R3, R11, 0x2, P6 ;  /* 0x00000003130ba211 */ /* 0x000fc400030f140b */
[CC--:B------:R-:W-:Y:S02]  /*9fb0*/  @!P1 LEA R12, P6, R21.reuse, R2.reuse, 0x2 ;  /* 0x00000002150c9211 */ /* 0x0c0fe400078c10ff */
[----:B0-----:R-:W-:Y:S01]  /*9fc0*/  SHF.R.S32.HI R14, RZ, 0x1f, R25 ;  /* 0x0000001fff0e7819 */ /* 0x001fe20000011419 */
[----:B------:R1:W-:Y:S01]  /*9fd0*/  @!P2 ST.E.64 desc[UR36][R10.64], R140 ;  /* 0x0000008c0a00a985 */ /* 0x0003e2000c101b24 */
[----:B------:R-:W-:Y:S02]  /*9fe0*/  @!P1 LEA.HI.X R13, R21, R3, R13, 0x2, P6 ;  /* 0x00000003150d9211 */ /* 0x000fe400030f140d */
[----:B------:R-:W-:-:S03]  /*9ff0*/  @!P5 LEA R2, P6, R25, R2, 0x2 ;  /* 0x000000021902d211 */ /* 0x000fc600078c10ff */
[----:B------:R1:W-:Y:S01]  /*a000*/  @!P1 ST.E.64 desc[UR36][R12.64], R144 ;  /* 0x000000900c009985 */ /* 0x0003e2000c101b24 */
[----:B------:R-:W-:-:S05]  /*a010*/  @!P5 LEA.HI.X R3, R25, R3, R14, 0x2, P6 ;  /* 0x000000031903d211 */ /* 0x000fca00030f140e */
[----:B------:R1:W-:Y:S04]  /*a020*/  @!P5 ST.E.64 desc[UR36][R2.64], R148 ;  /* 0x000000940200d985 */ /* 0x0003e8000c101b24 */
.L_x_10206:
[----:B------:R-:W-:Y:S05]  /*a030*/  BSYNC B1 ;  /* 0x0000000000017941 */ /* 0x000fea0003800000 */
.L_x_10205:
[----:B-12---:R0:W1:Y:S04]  /*a040*/  SHFL.IDX PT, R3, R7, 0x1, 0x1c1f ;  /* 0x003c1f0007037f89 */ /* 0x00606800000e0000 */
[----:B------:R0:W2:Y:S01]  /*a050*/  SHFL.IDX PT, R2, R0, 0x1, 0x1c1f ;  /* 0x003c1f0000027f89 */ /* 0x0000a200000e0000 */
[----:B------:R-:W-:Y:S05]  /*a060*/  @P0 BRA `(.L_x_10204) ;  /* 0x0000001400e40947 */ /* 0x000fea0003800000 */
[----:B------:R-:W-:Y:S01]  /*a070*/  ULDC UR6, c[0x0][0xbc8] ;  /* 0x0002f20000067ab9 */ /* 0x000fe20000000800 */
[C---:B------:R-:W-:Y:S01]  /*a080*/  VIADD R19, R23.reuse, 0xe8 ;  /* 0x000000e817137836 */ /* 0x040fe20000000000 */
[----:B------:R-:W-:Y:S01]  /*a090*/  ISETP.GE.AND P5, PT, R180, UR6, PT ;  /* 0x00000006b4007c0c */ /* 0x000fe2000bfa6270 */
[C---:B0-----:R-:W-:Y:S01]  /*a0a0*/  VIADD R7, R23.reuse, 0xf0 ;  /* 0x000000f017077836 */ /* 0x041fe20000000000 */
[----:B------:R-:W-:Y:S02]  /*a0b0*/  ISETP.GE.AND P4, PT, R23, UR6, PT ;  /* 0x0000000617007c0c */ /* 0x000fe4000bf86270 */
[----:B------:R-:W-:Y:S02]  /*a0c0*/  ISETP.GE.AND P2, PT, R178, UR6, PT ;  /* 0x00000006b2007c0c */ /* 0x000fe4000bf46270 */
[----:B------:R-:W-:Y:S02]  /*a0d0*/  ISETP.GE.AND P1, PT, R176, UR6, PT ;  /* 0x00000006b0007c0c */ /* 0x000fe4000bf26270 */
[----:B------:R-:W-:-:S02]  /*a0e0*/  ISETP.GE.AND P0, PT, R174, UR6, PT ;  /* 0x00000006ae007c0c */ /* 0x000fc4000bf06270 */
[----:B------:R-:W-:-:S03]  /*a0f0*/  SHF.R.S32.HI R0, RZ, 0x1f, R207 ;  /* 0x0000001fff007819 */ /* 0x000fc600000114cf */
[CC--:B--2---:R-:W-:Y:S02]  /*a100*/  @!P5 LEA R8, P3, R180.reuse, R2.reuse, 0x2 ;  /* 0x00000002b408d211 */ /* 0x0c4fe400078610ff */
[----:B-1----:R-:W-:Y:S02]  /*a110*/  @!P4 IMAD.WIDE R4, R23, 0x4, R2 ;  /* 0x000000041704c825 */ /* 0x002fe400078e0202 */
[-C--:B------:R-:W-:Y:S02]  /*a120*/  @!P5 LEA.HI.X R9, R180, R3.reuse, R181, 0x2, P3 ;  /* 0x00000003b409d211 */ /* 0x080fe400018f14b5 */
[-C--:B------:R-:W-:Y:S01]  /*a130*/  @!P2 LEA R10, P6, R178, R2.reuse, 0x2 ;  /* 0x00000002b20aa211 */ /* 0x080fe200078c10ff */
[----:B------:R0:W-:Y:S01]  /*a140*/  @!P4 ST.E.64 desc[UR36][R4.64], R26 ;  /* 0x0000001a0400c985 */ /* 0x0001e2000c101b24 */
[----:B------:R-:W-:Y:S02]  /*a150*/  ISETP.GE.AND P3, PT, R16, UR6, PT ;  /* 0x0000000610007c0c */ /* 0x000fe4000bf66270 */
[----:B------:R-:W-:Y:S01]  /*a160*/  @!P2 LEA.HI.X R11, R178, R3, R179, 0x2, P6 ;  /* 0x00000003b20ba211 */ /* 0x000fe200030f14b3 */
[----:B------:R1:W-:Y:S01]  /*a170*/  @!P5 ST.E.64 desc[UR36][R8.64], R30 ;  /* 0x0000001e0800d985 */ /* 0x0003e2000c101b24 */
[----:B------:R-:W-:-:S02]  /*a180*/  @!P1 LEA R12, P5, R176, R2, 0x2 ;  /* 0x00000002b00c9211 */ /* 0x000fc400078a10ff */
[----:B------:R-:W-:Y:S01]  /*a190*/  ISETP.GE.AND P4, PT, R171, UR6, PT ;  /* 0x00000006ab007c0c */ /* 0x000fe2000bf86270 */
[----:B------:R2:W-:Y:S01]  /*a1a0*/  @!P2 ST.E.64 desc[UR36][R10.64], R34 ;  /* 0x000000220a00a985 */ /* 0x0005e2000c101b24 */
[-C--:B------:R-:W-:Y:S02]  /*a1b0*/  @!P0 LEA R14, P6, R174, R2.reuse, 0x2 ;  /* 0x00000002ae0e8211 */ /* 0x080fe400078c10ff */
        /* <DEDUP_REMOVED lines=8> */
[-C--:B-1----:R-:W-:Y:S02]  /*a240*/  @!P4 LEA R8, P2, R171, R2.reuse, 0x2 ;  /* 0x00000002ab08c211 */ /* 0x082fe400078410ff */
[-C--:B------:R-:W-:Y:S02]  /*a250*/  @!P3 LEA.HI.X R5, R16, R3.reuse, R173, 0x2, P6 ;  /* 0x000000031005b211 */ /* 0x080fe400030f14ad */
[----:B------:R-:W-:Y:S02]  /*a260*/  @!P5 LEA R16, P6, R169, R2, 0x2 ;  /* 0x00000002a910d211 */ /* 0x000fe400078c10ff */
[----:B------:R-:W-:Y:S01]  /*a270*/  @!P4 LEA.HI.X R9, R171, R3, R172, 0x2, P2 ;  /* 0x00000003ab09c211 */ /* 0x000fe200010f14ac */
[----:B------:R1:W-:Y:S01]  /*a280*/  @!P3 ST.E.64 desc[UR36][R4.64], R46 ;  /* 0x0000002e0400b985 */ /* 0x0003e2000c101b24 */
[----:B------:R-:W-:-:S02]  /*a290*/  ISETP.GE.AND P2, PT, R228, UR6, PT ;  /* 0x00000006e4007c0c */ /* 0x000fc4000bf46270 */
[-C--:B------:R-:W-:Y:S01]  /*a2a0*/  @!P5 LEA.HI.X R17, R169, R3.reuse, R170, 0x2, P6 ;  /* 0x00000003a911d211 */ /* 0x080fe200030f14aa */
[----:B------:R4:W-:Y:S01]  /*a2b0*/  @!P4 ST.E.64 desc[UR36][R8.64], R50 ;  /* 0x000000320800c985 */ /* 0x0009e2000c101b24 */
[-C--:B--2---:R-:W-:Y:S02]  /*a2c0*/  @!P0 LEA R10, P4, R167, R2.reuse, 0x2 ;  /* 0x00000002a70a8211 */ /* 0x084fe400078810ff */
        /* <DEDUP_REMOVED lines=30> */
[----:B------:R-:W-:Y:S02]  /*a4b0*/  @!P0 LEA.HI.X R11, R224, R3, R161, 0x2, P6 ;  /* 0x00000003e00b8211 */ /* 0x000fe400030f14a1 */
[----:B-1----:R-:W-:-:S03]  /*a4c0*/  @!P2 LEA R14, P6, R222, R2, 0x2 ;  /* 0x00000002de0ea211 */ /* 0x002fc600078c10ff */
[----:B------:R1:W-:Y:S01]  /*a4d0*/  @!P0 ST.E.64 desc[UR36][R10.64], R82 ;  /* 0x000000520a008985 */ /* 0x0003e2000c101b24 */
[-C--:B------:R-:W-:Y:S02]  /*a4e0*/  @!P2 LEA.HI.X R15, R222, R3.reuse, R159, 0x2, P6 ;  /* 0x00000003de0fa211 */ /* 0x080fe400030f149f */
[-C--:B--2---:R-:W-:Y:S01]  /*a4f0*/  @!P4 LEA R8, P0, R220, R2.reuse, 0x2 ;  /* 0x00000002dc08c211 */ /* 0x084fe200078010ff */
[----:B------:R2:W-:Y:S01]  /*a500*/  @!P1 ST.E.64 desc[UR36][R12.64], R86 ;  /* 0x000000560c009985 */ /* 0x0005e2000c101b24 */
[-C--:B------:R-:W-:Y:S02]  /*a510*/  @!P5 LEA R4, P1, R221, R2.reuse, 0x2 ;  /* 0x00000002dd04d211 */ /* 0x080fe400078210ff */
[----:B0-----:R-:W-:Y:S01]  /*a520*/  @!P3 LEA R16, P6, R219, R2, 0x2 ;  /* 0x00000002db10b211 */ /* 0x001fe200078c10ff */
[----:B------:R0:W-:Y:S01]  /*a530*/  @!P2 ST.E.64 desc[UR36][R14.64], R90 ;  /* 0x0000005a0e00a985 */ /* 0x0001e2000c101b24 */
[----:B------:R-:W-:Y:S02]  /*a540*/  ISETP.GE.AND P2, PT, R218, UR6, PT ;  /* 0x00000006da007c0c */ /* 0x000fe4000bf46270 */
        /* <DEDUP_REMOVED lines=8> */
[----:B-1----:R-:W-:Y:S01]  /*a5d0*/  @!P2 LEA R10, P6, R218, R2, 0x2 ;  /* 0x00000002da0aa211 */ /* 0x002fe200078c10ff */
[----:B------:R1:W-:Y:S01]  /*a5e0*/  @!P3 ST.E.64 desc[UR36][R16.64], R102 ;  /* 0x000000661000b985 */ /* 0x0003e2000c101b24 */
[----:B------:R-:W-:-:S02]  /*a5f0*/  ISETP.GE.AND P3, PT, R213, UR6, PT ;  /* 0x00000006d5007c0c */ /* 0x000fc4000bf66270 */
[CC--:B--2---:R-:W-:Y:S02]  /*a600*/  @!P1 LEA R12, P5, R217.reuse, R2.reuse, 0x2 ;  /* 0x00000002d90c9211 */ /* 0x0c4fe400078a10ff */
[-C--:B------:R-:W-:Y:S02]  /*a610*/  @!P2 LEA.HI.X R11, R218, R3.reuse, R155, 0x2, P6 ;  /* 0x00000003da0ba211 */ /* 0x080fe400030f149b */
        /* <DEDUP_REMOVED lines=19> */
[-C--:B--2---:R-:W-:Y:S02]  /*a750*/  @!P1 LEA R12, P6, R209, R2.reuse, 0x2 ;  /* 0x00000002d10c9211 */ /* 0x084fe400078c10ff */
[-C--:B------:R-:W-:Y:S02]  /*a760*/  @!P2 LEA.HI.X R11, R210, R3.reuse, R20, 0x2, P5 ;  /* 0x00000003d20ba211 */ /* 0x080fe400028f1414 */
[----:B-1----:R-:W-:Y:S02]  /*a770*/  @!P0 LEA R14, P5, R207, R2, 0x2 ;  /* 0x00000002cf0e8211 */ /* 0x002fe400078a10ff */
[-C--:B------:R-:W-:Y:S01]  /*a780*/  @!P1 LEA.HI.X R13, R209, R3.reuse, R18, 0x2, P6 ;  /* 0x00000003d10d9211 */ /* 0x080fe200030f1412 */
[----:B------:R0:W-:Y:S01]  /*a790*/  @!P2 ST.E.64 desc[UR36][R10.64], R126 ;  /* 0x0000007e0a00a985 */ /* 0x0001e2000c101b24 */
[----:B------:R-:W-:Y:S02]  /*a7a0*/  ISETP.GE.AND P6, PT, R7, UR6, PT ;  /* 0x0000000607007c0c */ /* 0x000fe4000bfc6270 */
[----:B------:R-:W-:Y:S01]  /*a7b0*/  @!P0 LEA.HI.X R15, R207, R3, R0, 0x2, P5 ;  /* 0x00000003cf0f8211 */ /* 0x000fe200028f1400 */
[----:B------:R0:W-:Y:S01]  /*a7c0*/  @!P1 ST.E.64 desc[UR36][R12.64], R130 ;  /* 0x000000820c009985 */ /* 0x0001e2000c101b24 */
[----:B---3--:R-:W-:-:S02]  /*a7d0*/  SHF.R.S32.HI R5, RZ, 0x1f, R17 ;  /* 0x0000001fff057819 */ /* 0x008fc40000011411 */
[CC--:B------:R-:W-:Y:S01]  /*a7e0*/  @!P4 LEA R4, P5, R17.reuse, R2.reuse, 0x2 ;  /* 0x000000021104c211 */ /* 0x0c0fe200078a10ff */
[----:B------:R0:W-:Y:S01]  /*a7f0*/  @!P0 ST.E.64 desc[UR36][R14.64], R134 ;  /* 0x000000860e008985 */ /* 0x0001e2000c101b24 */
[----:B------:R-:W-:Y:S02]  /*a800*/  SHF.R.S32.HI R0, RZ, 0x1f, R19 ;  /* 0x0000001fff007819 */ /* 0x000fe40000011413 */
[----:B------:R-:W-:Y:S02]  /*a810*/  @!P4 LEA.HI.X R5, R17, R3, R5, 0x2, P5 ;  /* 0x000000031105c211 */ /* 0x000fe400028f1405 */
[----:B----4-:R-:W-:-:S03]  /*a820*/  @!P3 LEA R8, P5, R19, R2, 0x2 ;  /* 0x000000021308b211 */ /* 0x010fc600078a10ff */
[----:B------:R0:W-:Y:S01]  /*a830*/  @!P4 ST.E.64 desc[UR36][R4.64], R138 ;  /* 0x0000008a0400c985 */ /* 0x0001e2000c101b24 */
[-C--:B------:R-:W-:Y:S02]  /*a840*/  @!P3 LEA.HI.X R9, R19, R3.reuse, R0, 0x2, P5 ;  /* 0x000000031309b211 */ /* 0x080fe400028f1400 */
[----:B------:R-:W-:Y:S02]  /*a850*/  SHF.R.S32.HI R0, RZ, 0x1f, R7 ;  /* 0x0000001fff007819 */ /* 0x000fe40000011407 */
[C---:B------:R-:W-:Y:S01]  /*a860*/  @!P6 LEA R16, P5, R7.reuse, R2, 0x2 ;  /* 0x000000020710e211 */ /* 0x040fe200078a10ff */
[----:B------:R0:W-:Y:S03]  /*a870*/  @!P3 ST.E.64 desc[UR36][R8.64], R142 ;  /* 0x0000008e0800b985 */ /* 0x0001e6000c101b24 */
[----:B------:R-:W-:Y:S01]  /*a880*/  @!P6 LEA.HI.X R17, R7, R3, R0, 0x2, P5 ;  /* 0x000000030711e211 */ /* 0x000fe200028f1400 */
[----:B------:R-:W-:-:S04]  /*a890*/  VIADD R7, R23, 0xf8 ;  /* 0x000000f817077836 */ /* 0x000fc80000000000 */
[----:B------:R0:W-:Y:S01]  /*a8a0*/  @!P6 ST.E.64 desc[UR36][R16.64], R146 ;  /* 0x000000921000e985 */ /* 0x0001e2000c101b24 */
[----:B------:R-:W-:-:S13]  /*a8b0*/  ISETP.GE.AND P0, PT, R7, UR6, PT ;  /* 0x0000000607007c0c */ /* 0x000fda000bf06270 */
[----:B0-----:R-:W-:Y:S05]  /*a8c0*/  @P0 BRA `(.L_x_10204) ;  /* 0x0000000c00cc0947 */ /* 0x001fea0003800000 */
[----:B------:R-:W-:Y:S02]  /*a8d0*/  LEA R2, P0, R7, R2, 0x2 ;  /* 0x0000000207027211 */ /* 0x000fe400078010ff */
[----:B------:R-:W-:-:S04]  /*a8e0*/  SHF.R.S32.HI R0, RZ, 0x1f, R7 ;  /* 0x0000001fff007819 */ /* 0x000fc80000011407 */
[----:B------:R-:W-:-:S05]  /*a8f0*/  LEA.HI.X R3, R7, R3, R0, 0x2, P0 ;  /* 0x0000000307037211 */ /* 0x000fca00000f1400 */
[----:B------:R0:W-:Y:S01]  /*a900*/  ST.E.64 desc[UR36][R2.64], R150 ;  /* 0x0000009602007985 */ /* 0x0001e2000c101b24 */
[----:B------:R-:W-:Y:S05]  /*a910*/  BRA `(.L_x_10204) ;  /* 0x0000000c00b87947 */ /* 0x000fea0003800000 */
.L_x_10195:
[----:B------:R-:W1:Y:S01]  /*a920*/  LDC.64 R4, c[0x0][0xd00] ;  /* 0x00034000ff047b82 */ /* 0x000e620000000a00 */
[----:B------:R-:W-:Y:S01]  /*a930*/  ULDC.64 UR6, c[0x0][0xd08] ;  /* 0x0003420000067ab9 */ /* 0x000fe20000000a00 */
[----:B------:R-:W-:Y:S01]  /*a940*/  IMAD.MOV.U32 R7, RZ, RZ, RZ ;  /* 0x000000ffff077224 */ /* 0x000fe200078e00ff */
[----:B------:R-:W-:-:S04]  /*a950*/  ISETP.NE.U32.AND P1, PT, RZ, UR6, PT ;  /* 0x00000006ff007c0c */ /* 0x000fc8000bf25070 */
[----:B------:R-:W-:Y:S01]  /*a960*/  ISETP.NE.AND.EX P1, PT, RZ, UR7, PT, P1 ;  /* 0x00000007ff007c0c */ /* 0x000fe2000bf25310 */
[----:B------:R-:W2:Y:S01]  /*a970*/  LDC.64 R2, c[0x0][0xd00] ;  /* 0x00034000ff027b82 */ /* 0x000ea20000000a00 */
[----:B-1----:R-:W-:-:S04]  /*a980*/  ISETP.NE.U32.AND P0, PT, R4, RZ, PT ;  /* 0x000000ff0400720c */ /* 0x002fc80003f05070 */
[----:B------:R-:W-:Y:S01]  /*a990*/  ISETP.NE.AND.EX P0, PT, R5, RZ, PT, P0 ;  /* 0x000000ff0500720c */ /* 0x000fe20003f05300 */
[----:B--2---:R-:W-:-:S06]  /*a9a0*/  IMAD.WIDE R4, R204, 0x4, R2 ;  /* 0x00000004cc047825 */ /* 0x004fcc00078e0202 */
[C---:B------:R-:W-:Y:S01]  /*a9b0*/  @P1 LEA R2, P2, R204.reuse, UR6, 0x2 ;  /* 0x00000006cc021c11 */ /* 0x040fe2000f8410ff */
[----:B------:R-:W-:Y:S02]  /*a9c0*/  ULDC UR6, c[0x0][0xb88] ;  /* 0x0002e20000067ab9 */ /* 0x000fe40000000800 */
[----:B------:R-:W-:Y:S01]  /*a9d0*/  IMAD.U32 R0, RZ, RZ, UR6 ;  /* 0x00000006ff007e24 */ /* 0x000fe2000f8e00ff */
[----:B------:R-:W-:Y:S02]  /*a9e0*/  @P1 LEA.HI.X R3, R204, UR7, R208, 0x2, P2 ;  /* 0x00000007cc031c11 */ /* 0x000fe400090f14d0 */
[----:B------:R1:W5:Y:S04]  /*a9f0*/  @P0 LDG.E R7, desc[UR36][R4.64] ;  /* 0x0000002404070981 */ /* 0x000368000c1e1900 */
[----:B------:R1:W5:Y:S01]  /*aa00*/  @P1 LDG.E R0, desc[UR36][R2.64] ;  /* 0x0000002402001981 */ /* 0x000362000c1e1900 */
[----:B------:R-:W-:Y:S01]  /*aa10*/  ISETP.NE.AND P2, PT, R206, RZ, PT ;  /* 0x000000ffce00720c */ /* 0x000fe20003f45270 */
[----:B------:R-:W2:-:S12]  /*aa20*/  S2R R8, SR_TID.X ;  /* 0x0000000000087919 */ /* 0x000e980000002100 */
[----:B------:R-:W3:Y:S01]  /*aa30*/  @!P2 LDC R206, c[0x0][0xbd4] ;  /* 0x0002f500ffceab82 */ /* 0x000ee20000000800 */
[----:B--2---:R-:W-:Y:S01]  /*aa40*/  VIADD R22, R8, 0xffffff80 ;  /* 0xffffff8008167836 */ /* 0x004fe20000000000 */
[----:B---3--:R-:W-:-:S04]  /*aa50*/  ISETP.GT.AND P2, PT, R206, 0x1, PT ;  /* 0x00000001ce00780c */ /* 0x008fc80003f44270 */
[----:B------:R-:W-:Y:S01]  /*aa60*/  ISETP.GT.AND P3, PT, R22, 0x7f, PT ;  /* 0x0000007f1600780c */ /* 0x000fe20003f64270 */
[----:B-1----:R-:W-:-:S12]  /*aa70*/  @P1 BRA `(.L_x_10207) ;  /* 0x0000000000101947 */ /* 0x002fd80003800000 */
[----:B------:R-:W-:Y:S05]  /*aa80*/  @!P0 BRA `(.L_x_10207) ;  /* 0x00000000000c8947 */ /* 0x000fea0003800000 */
[----:B------:R-:W2:Y:S04]  /*aa90*/  LDG.E R3, desc[UR36][R4.64] ;  /* 0x0000002404037981 */ /* 0x000ea8000c1e1900 */
[----:B-----5:R-:W2:Y:S02]  /*aaa0*/  LDG.E R0, desc[UR36][R4.64+0x4] ;  /* 0x0000042404007981 */ /* 0x020ea4000c1e1900 */
[----:B--2---:R-:W-:-:S07]  /*aab0*/  IMAD.IADD R0, R0, 0x1, -R3 ;  /* 0x0000000100007824 */ /* 0x004fce00078e0a03 */
.L_x_10207:
[----:B------:R-:W-:Y:S01]  /*aac0*/  BSSY B1, `(.L_x_10208) ;  /* 0x000003b000017945 */ /* 0x000fe20003800000 */
[----:B------:R-:W-:Y:S02]  /*aad0*/  SEL R21, R204, RZ, !P0 ;  /* 0x000000ffcc157207 */ /* 0x000fe40004000000 */
[----:B------:R-:W-:Y:S02]  /*aae0*/  SEL R208, R208, RZ, !P0 ;  /* 0x000000ffd0d07207 */ /* 0x000fe40004000000 */
[----:B-----5:R-:W-:Y:S01]  /*aaf0*/  SHF.R.S32.HI R18, RZ, 0x1f, R7 ;  /* 0x0000001fff127819 */ /* 0x020fe20000011407 */
[----:B------:R-:W-:Y:S06]  /*ab00*/  @P3 BRA `(.L_x_10209) ;  /* 0x0000000000d83947 */ /* 0x000fec0003800000 */
[----:B------:R-:W2:Y:S01]  /*ab10*/  LDL R2, [R1+0x1c] ;  /* 0x00001c0001027983 */ /* 0x000ea20000100800 */
[----:B------:R-:W1:Y:S01]  /*ab20*/  LDC R27, c[0x0][0xce8] ;  /* 0x00033a00ff1b7b82 */ /* 0x000e620000000800 */
[----:B--2---:R-:W-:Y:S02]  /*ab30*/  R2UR UR6, R2 ;  /* 0x00000000020672ca */ /* 0x004fe400000e0000 */
[----:B------:R-:W2:Y:S11]  /*ab40*/  S2R R2, SR_TID.X ;  /* 0x0000000000027919 */ /* 0x000eb60000002100 */
[----:B------:R-:W-:-:S04]  /*ab50*/  IMAD.U32 R3, RZ, RZ, UR6 ;  /* 0x00000006ff037e24 */ /* 0x000fc8000f8e00ff */
[----:B--2---:R-:W-:Y:S02]  /*ab60*/  IMAD R2, R3, 0x80, R2 ;  /* 0x0000008003027824 */ /* 0x004fe400078e0202 */
[----:B-1----:R-:W-:Y:S02]  /*ab70*/  IMAD R3, R0, R27, RZ ;  /* 0x0000001b00037224 */ /* 0x002fe400078e02ff */
[----:B------:R-:W-:-:S05]  /*ab80*/  VIADD R20, R2, 0xffffff80 ;  /* 0xffffff8002147836 */ /* 0x000fca0000000000 */
[----:B------:R-:W-:-:S13]  /*ab90*/  ISETP.GE.AND P0, PT, R20, R3, PT ;  /* 0x000000031400720c */ /* 0x000fda0003f06270 */
[----:B------:R-:W-:Y:S05]  /*aba0*/  @P0 BRA `(.L_x_10209) ;  /* 0x0000000000b00947 */ /* 0x000fea0003800000 */
[----:B------:R-:W2:Y:S01]  /*abb0*/  LDL.LU R26, [R1+0x18] ;  /* 0x00001800011a7983 */ /* 0x000ea20000300800 */
[----:B------:R-:W-:Y:S01]  /*abc0*/  ISETP.NE.AND P1, PT, R27, 0x1, PT ;  /* 0x000000011b00780c */ /* 0x000fe20003f25270 */
[----:B------:R-:W-:Y:S01]  /*abd0*/  IMAD.MOV.U32 R16, RZ, RZ, 0xab8 ;  /* 0x00000ab8ff107424 */ /* 0x000fe200078e00ff */
[----:B------:R-:W-:Y:S01]  /*abe0*/  ISETP.GT.AND P0, PT, R206, 0x1, PT ;  /* 0x00000001ce00780c */ /* 0x000fe20003f04270 */
[----:B------:R-:W1:Y:S01]  /*abf0*/  LDC.64 R24, c[0x0][0xca8] ;  /* 0x00032a00ff187b82 */ /* 0x000e620000000a00 */
[----:B------:R-:W-:Y:S02]  /*ac00*/  IMAD.MOV.U32 R15, RZ, RZ, R20 ;  /* 0x000000ffff0f7224 */ /* 0x000fe400078e0014 */
[----:B------:R-:W-:-:S05]  /*ac10*/  SEL R16, R16, 0xa78, P0 ;  /* 0x00000a7810107807 */ /* 0x000fca0000000000 */
[----:B------:R-:W3:Y:S08]  /*ac20*/  LDC.64 R4, c[0x0][R16+0x220] ;  /* 0x0000880010047b82 */ /* 0x000ef00000000a00 */
[----:B------:R-:W4:Y:S08]  /*ac30*/  @P1 LDC R13, c[0x0][0xcec] ;  /* 0x00033b00ff0d1b82 */ /* 0x000f300000000800 */
[----:B------:R-:W5:Y:S08]  /*ac40*/  LDC.64 R2, c[0x0][R16+0x218] ;  /* 0x0000860010027b82 */ /* 0x000f700000000a00 */
[----:B------:R-:W1:Y:S01]  /*ac50*/  @P1 LDC R19, c[0x0][0xcf0] ;  /* 0x00033c00ff131b82 */ /* 0x000e620000000800 */
[----:B---3--:R-:W-:-:S07]  /*ac60*/  IMAD R5, R5, R21, RZ ;  /* 0x0000001505057224 */ /* 0x008fce00078e02ff */
[----:B------:R-:W3:Y:S01]  /*ac70*/  LDC.64 R8, c[0x0][R16+0x228] ;  /* 0x00008a0010087b82 */ /* 0x000ee20000000a00 */
[----:B----4-:R-:W-:-:S04]  /*ac80*/  @P1 IMAD.HI.U32 R14, R20, R13, RZ ;  /* 0x0000000d140e1227 */ /* 0x010fc800078e00ff */
[----:B------:R-:W-:-:S03]  /*ac90*/  IMAD.WIDE.U32 R12, R4, R21, RZ ;  /* 0x00000015040c7225 */ /* 0x000fc600078e00ff */
[----:B0-----:R-:W0:Y:S01]  /*aca0*/  LDC.64 R10, c[0x0][R16+0x210] ;  /* 0x00008400100a7b82 */ /* 0x001e220000000a00 */
[-C--:B-----5:R-:W-:Y:S02]  /*acb0*/  IMAD R17, R3, R205.reuse, RZ ;  /* 0x000000cd03117224 */ /* 0x0a0fe400078e02ff */
[----:B------:R-:W-:-:S04]  /*acc0*/  IMAD.WIDE.U32 R2, R2, R205, RZ ;  /* 0x000000cd02027225 */ /* 0x000fc800078e00ff */
[----:B------:R-:W-:Y:S01]  /*acd0*/  IMAD.IADD R17, R3, 0x1, R17 ;  /* 0x0000000103117824 */ /* 0x000fe200078e0211 */
[----:B-1----:R-:W-:Y:S01]  /*ace0*/  @P1 SHF.R.U32.HI R15, RZ, R19, R14 ;  /* 0x00000013ff0f1219 */ /* 0x002fe2000001160e */
[----:B------:R-:W-:Y:S01]  /*acf0*/  IMAD R19, R4, R208, R5 ;  /* 0x000000d004137224 */ /* 0x000fe200078e0205 */
[----:B------:R-:W1:Y:S01]  /*ad00*/  @!P0 LDC R24, c[0x0][0xc50] ;  /* 0x00031400ff188b82 */ /* 0x000e620000000800 */
[----:B------:R-:W-:Y:S02]  /*ad10*/  IADD3 R4, P1, P3, R12, R2, R7 ;  /* 0x000000020c047210 */ /* 0x000fe40007b3e007 */
[----:B------:R-:W-:Y:S02]  /*ad20*/  IMAD.IADD R19, R13, 0x1, R19 ;  /* 0x000000010d137824 */ /* 0x000fe400078e0213 */
[----:B------:R-:W-:-:S03]  /*ad30*/  IMAD.MOV R12, RZ, RZ, -R15 ;  /* 0x000000ffff0c7224 */ /* 0x000fc600078e0a0f */
[----:B------:R-:W4:Y:S01]  /*ad40*/  @!P0 LDC R25, c[0x0][0xc54] ;  /* 0x00031500ff198b82 */ /* 0x000f220000000800 */
[----:B--2---:R-:W-:-:S05]  /*ad50*/  SEL R5, R26, RZ, P0 ;  /* 0x000000ff1a057207 */ /* 0x004fca0000000000 */
[----:B---3--:R-:W-:Y:S01]  /*ad60*/  IMAD.WIDE.U32 R2, R8, R5, RZ ;  /* 0x0000000508027225 */ /* 0x008fe200078e00ff */
[----:B------:R-:W-:-:S03]  /*ad70*/  IADD3.X R8, R19, R17, R18, P1, P3 ;  /* 0x0000001113087210 */ /* 0x000fc60000fe6412 */
[----:B------:R-:W-:Y:S01]  /*ad80*/  IMAD R9, R9, R5, RZ ;  /* 0x0000000509097224 */ /* 0x000fe200078e02ff */
[----:B------:R-:W-:Y:S01]  /*ad90*/  IADD3 R2, P0, P1, R15, R4, R2 ;  /* 0x000000040f027210 */ /* 0x000fe2000791e002 */
[----:B------:R-:W-:Y:S01]  /*ada0*/  IMAD R5, R27, R12, R20 ;  /* 0x0000000c1b057224 */ /* 0x000fe200078e0214 */
[----:B------:R-:W-:Y:S01]  /*adb0*/  SHF.R.S32.HI R15, RZ, 0x1f, R15 ;  /* 0x0000001fff0f7819 */ /* 0x000fe2000001140f */
[----:B------:R-:W-:Y:S02]  /*adc0*/  IMAD.IADD R9, R3, 0x1, R9 ;  /* 0x0000000103097824 */ /* 0x000fe400078e0209 */
[----:B0-----:R-:W-:-:S03]  /*add0*/  IMAD R4, R11, R5, RZ ;  /* 0x000000050b047224 */ /* 0x001fc600078e02ff */
[----:B------:R-:W-:Y:S02]  /*ade0*/  IADD3.X R3, R15, R8, R9, P0, P1 ;  /* 0x000000080f037210 */ /* 0x000fe400007e2409 */
[----:B------:R-:W-:Y:S01]  /*adf0*/  SHF.R.S32.HI R9, RZ, 0x1f, R5 ;  /* 0x0000001fff097819 */ /* 0x000fe20000011405 */
[----:B------:R-:W-:-:S04]  /*ae00*/  IMAD.WIDE.U32 R2, R10, R5, R2 ;  /* 0x000000050a027225 */ /* 0x000fc800078e0002 */
[----:B------:R-:W-:Y:S01]  /*ae10*/  IMAD R9, R10, R9, R4 ;  /* 0x000000090a097224 */ /* 0x000fe200078e0204 */
[----:B-1----:R-:W-:-:S03]  /*ae20*/  LEA R4, P0, R2, R24, 0x2 ;  /* 0x0000001802047211 */ /* 0x002fc600078010ff */
[----:B------:R-:W-:-:S05]  /*ae30*/  IMAD.IADD R3, R3, 0x1, R9 ;  /* 0x0000000103037824 */ /* 0x000fca00078e0209 */
[----:B----4-:R-:W-:Y:S01]  /*ae40*/  LEA.HI.X R5, R2, R25, R3, 0x2, P0 ;  /* 0x0000001902057211 */ /* 0x010fe200000f1403 */
[----:B------:R-:W-:-:S05]  /*ae50*/  IMAD.MOV.U32 R3, RZ, RZ, -0x800000 ;  /* 0xff800000ff037424 */ /* 0x000fca00078e00ff */
[----:B------:R1:W-:Y:S02]  /*ae60*/  STG.E desc[UR36][R4.64], R3 ;  /* 0x0000000304007986 */ /* 0x0003e4000c101924 */
.L_x_10209:
[----:B------:R-:W-:Y:S05]  /*ae70*/  BSYNC B1 ;  /* 0x0000000000017941 */ /* 0x000fea0003800000 */
.L_x_10208:
[----:B------:R-:W-:Y:S05]  /*ae80*/  @P2 BRA `(.L_x_10204) ;  /* 0x00000008005c2947 */ /* 0x000fea0003800000 */
[----:B------:R-:W2:Y:S01]  /*ae90*/  LDL.LU R2, [R1+0x1c] ;  /* 0x00001c0001027983 */ /* 0x000ea20000300800 */
[----:B0-----:R-:W0:Y:S01]  /*aea0*/  LDC R11, c[0x0][0xce8] ;  /* 0x00033a00ff0b7b82 */ /* 0x001e220000000800 */
[----:B-1----:R-:W-:Y:S01]  /*aeb0*/  SHF.R.S32.HI R3, RZ, 0x1f, R22 ;  /* 0x0000001fff037819 */ /* 0x002fe20000011416 */
[----:B------:R-:W-:Y:S01]  /*aec0*/  ULDC.64 UR6, c[0x0][0xba0] ;  /* 0x0002e80000067ab9 */ /* 0x000fe20000000a00 */
[----:B------:R-:W-:Y:S02]  /*aed0*/  BSSY B1, `(.L_x_10210) ;  /* 0x0000050000017945 */ /* 0x000fe40003800000 */
[----:B------:R-:W-:-:S04]  /*aee0*/  LEA.HI R4, R3, R22, RZ, 0x3 ;  /* 0x0000001603047211 */ /* 0x000fc800078f18ff */
[----:B------:R-:W-:Y:S02]  /*aef0*/  LOP3.LUT R9, R4, 0xfffffff8, RZ, 0xc0, !PT ;  /* 0xfffffff804097812 */ /* 0x000fe400078ec0ff */
[----:B------:R-:W-:-:S03]  /*af00*/  SHF.R.S32.HI R15, RZ, 0x3, R4 ;  /* 0x00000003ff0f7819 */ /* 0x000fc60000011404 */
[----:B------:R-:W-:-:S04]  /*af10*/  IMAD.IADD R22, R22, 0x1, -R9 ;  /* 0x0000000116167824 */ /* 0x000fc800078e0a09 */
[----:B------:R-:W-:Y:S01]  /*af20*/  IMAD R4, R22, 0x20, R15 ;  /* 0x0000002016047824 */ /* 0x000fe200078e020f */
[----:B0-----:R-:W-:-:S13]  /*af30*/  ISETP.NE.AND P0, PT, R11, 0x1, PT ;  /* 0x000000010b00780c */ /* 0x001fda0003f05270 */
[----:B------:R-:W0:Y:S08]  /*af40*/  @P0 LDC R8, c[0x0][0xcec] ;  /* 0x00033b00ff080b82 */ /* 0x000e300000000800 */
[----:B------:R-:W1:Y:S01]  /*af50*/  @P0 LDC R13, c[0x0][0xcf0] ;  /* 0x00033c00ff0d0b82 */ /* 0x000e620000000800 */
[----:B--2---:R-:W-:Y:S01]  /*af60*/  R2UR UR8, R2 ;  /* 0x00000000020872ca */ /* 0x004fe200000e0000 */
[----:B------:R-:W-:-:S04]  /*af70*/  IMAD R2, R18, UR6, RZ ;  /* 0x0000000612027c24 */ /* 0x000fc8000f8e02ff */
[C---:B------:R-:W-:Y:S02]  /*af80*/  IMAD R5, R7.reuse, UR7, R2 ;  /* 0x0000000707057c24 */ /* 0x040fe4000f8e0202 */
[----:B------:R-:W-:Y:S01]  /*af90*/  IMAD.WIDE.U32 R2, R7, UR6, RZ ;  /* 0x0000000607027c25 */ /* 0x000fe2000f8e00ff */
[----:B------:R-:W-:-:S03]  /*afa0*/  ULDC.64 UR6, c[0x0][0xbe8] ;  /* 0x0002fa0000067ab9 */ /* 0x000fc60000000a00 */
[----:B------:R-:W-:Y:S02]  /*afb0*/  IMAD.IADD R3, R3, 0x1, R5 ;  /* 0x0000000103037824 */ /* 0x000fe400078e0205 */
[----:B------:R-:W-:Y:S02]  /*afc0*/  IMAD.U32 R9, RZ, RZ, UR8 ;  /* 0x00000008ff097e24 */ /* 0x000fe4000f8e00ff */
[----:B------:R-:W-:-:S04]  /*afd0*/  IMAD.WIDE.U32 R2, R205, UR6, R2 ;  /* 0x00000006cd027c25 */ /* 0x000fc8000f8e0002 */
[----:B------:R-:W-:Y:S02]  /*afe0*/  IMAD R9, R9, 0x80, R4 ;  /* 0x0000008009097824 */ /* 0x000fe400078e0204 */
[----:B------:R-:W-:Y:S01]  /*aff0*/  IMAD R3, R205, UR7, R3 ;  /* 0x00000007cd037c24 */ /* 0x000fe2000f8e0203 */
[----:B------:R-:W-:Y:S01]  /*b000*/  ULDC.64 UR6, c[0x0][0xbf0] ;  /* 0x0002fc0000067ab9 */ /* 0x000fe20000000a00 */
[----:B0-----:R-:W-:-:S04]  /*b010*/  @P0 IMAD.HI.U32 R4, R9, R8, RZ ;  /* 0x0000000809040227 */ /* 0x001fc800078e00ff */
[----:B------:R-:W-:Y:S01]  /*b020*/  IMAD.MOV.U32 R5, RZ, RZ, R9 ;  /* 0x000000ffff057224 */ /* 0x000fe200078e0009 */
        /* <DEDUP_REMOVED lines=8> */
[----:B------:R-:W-:Y:S02]  /*b0b0*/  IMAD R7, R11, R8, R9 ;  /* 0x000000080b077224 */ /* 0x000fe400078e0209 */
[----:B------:R-:W-:Y:S02]  /*b0c0*/  IMAD R4, R4, UR6, RZ ;  /* 0x0000000604047c24 */ /* 0x000fe4000f8e02ff */
[----:B------:R-:W-:-:S04]  /*b0d0*/  IMAD.WIDE.U32 R2, R5, UR6, R2 ;  /* 0x0000000605027c25 */ /* 0x000fc8000f8e0002 */
[----:B------:R-:W-:Y:S01]  /*b0e0*/  IMAD R9, R5, UR7, R4 ;  /* 0x0000000705097c24 */ /* 0x000fe2000f8e0204 */
[----:B------:R-:W-:Y:S01]  /*b0f0*/  SHF.R.S32.HI R4, RZ, 0x1f, R7 ;  /* 0x0000001fff047819 */ /* 0x000fe20000011407 */
[----:B------:R-:W-:Y:S01]  /*b100*/  ULDC.64 UR6, c[0x0][0xbd8] ;  /* 0x0002f60000067ab9 */ /* 0x000fe20000000a00 */
[----:B------:R-:W-:Y:S02]  /*b110*/  IMAD.U32 R8, RZ, RZ, UR8 ;  /* 0x00000008ff087e24 */ /* 0x000fe4000f8e00ff */
[----:B------:R-:W-:Y:S02]  /*b120*/  IMAD.IADD R3, R3, 0x1, R9 ;  /* 0x0000000103037824 */ /* 0x000fe400078e0209 */
[----:B------:R-:W-:Y:S02]  /*b130*/  IMAD R4, R4, UR6, RZ ;  /* 0x0000000604047c24 */ /* 0x000fe4000f8e02ff */
[----:B------:R-:W-:Y:S02]  /*b140*/  IMAD R8, R8, 0x80, R15 ;  /* 0x0000008008087824 */ /* 0x000fe400078e020f */
[----:B------:R-:W-:-:S02]  /*b150*/  IMAD R5, R7, UR7, R4 ;  /* 0x0000000707057c24 */ /* 0x000fc4000f8e0204 */
[----:B------:R-:W-:Y:S01]  /*b160*/  IMAD.WIDE.U32 R2, R7, UR6, R2 ;  /* 0x0000000607027c25 */ /* 0x000fe2000f8e0002 */
[----:B------:R-:W-:-:S03]  /*b170*/  ULDC.64 UR6, c[0x0][0xb80] ;  /* 0x0002e00000067ab9 */ /* 0x000fc60000000a00 */
[----:B------:R-:W-:Y:S02]  /*b180*/  IMAD R11, R0, R11, RZ ;  /* 0x0000000b000b7224 */ /* 0x000fe400078e02ff */
[----:B------:R-:W-:Y:S02]  /*b190*/  VIADD R4, R8, 0x40 ;  /* 0x0000004008047836 */ /* 0x000fe40000000000 */
[----:B------:R-:W-:Y:S01]  /*b1a0*/  IMAD.IADD R3, R3, 0x1, R5 ;  /* 0x0000000103037824 */ /* 0x000fe200078e0205 */
[----:B------:R-:W-:Y:S01]  /*b1b0*/  LEA R5, P2, R2, UR6, 0x1 ;  /* 0x0000000602057c11 */ /* 0x000fe2000f8408ff */
[----:B------:R-:W-:Y:S01]  /*b1c0*/  VIADD R0, R8, 0x20 ;  /* 0x0000002008007836 */ /* 0x000fe20000000000 */
[-C--:B------:R-:W-:Y:S01]  /*b1d0*/  ISETP.GE.AND P0, PT, R4, R11.reuse, PT ;  /* 0x0000000b0400720c */ /* 0x080fe20003f06270 */
[----:B------:R-:W-:Y:S01]  /*b1e0*/  IMAD.SHL.U32 R7, R22, 0x8, RZ ;  /* 0x0000000816077824 */ /* 0x000fe200078e00ff */
[----:B------:R-:W-:Y:S02]  /*b1f0*/  LEA.HI.X R4, R2, UR7, R3, 0x1, P2 ;  /* 0x0000000702047c11 */ /* 0x000fe400090f0c03 */
[-C--:B------:R-:W-:Y:S01]  /*b200*/  ISETP.GE.AND P2, PT, R8, R11.reuse, PT ;  /* 0x0000000b0800720c */ /* 0x080fe20003f46270 */
[C---:B------:R-:W-:Y:S01]  /*b210*/  VIADD R13, R7.reuse, 0x80 ;  /* 0x00000080070d7836 */ /* 0x040fe20000000000 */
[----:B------:R-:W-:Y:S01]  /*b220*/  ISETP.GE.AND P1, PT, R0, R11, PT ;  /* 0x0000000b0000720c */ /* 0x000fe20003f26270 */
[C---:B------:R-:W-:Y:S01]  /*b230*/  VIADD R9, R7.reuse, 0xc0 ;  /* 0x000000c007097836 */ /* 0x040fe20000000000 */
[----:B------:R0:W1:Y:S01]  /*b240*/  SHFL.IDX PT, R2, R5, RZ, 0x181f ;  /* 0x00181fff05027589 */ /* 0x00006200000e0000 */
[----:B------:R-:W-:Y:S01]  /*b250*/  VIADD R15, R7, 0x40 ;  /* 0x00000040070f7836 */ /* 0x000fe20000000000 */
[----:B------:R-:W-:-:S02]  /*b260*/  SHF.R.S32.HI R10, RZ, 0x1f, R7 ;  /* 0x0000001fff0a7819 */ /* 0x000fc40000011407 */
[----:B------:R0:W2:Y:S01]  /*b270*/  SHFL.IDX PT, R0, R4, RZ, 0x181f ;  /* 0x00181fff04007589 */ /* 0x0000a200000e0000 */
[----:B------:R-:W-:Y:S02]  /*b280*/  SHF.R.S32.HI R12, RZ, 0x1f, R13 ;  /* 0x0000001fff0c7819 */ /* 0x000fe4000001140d */
[----:B------:R-:W-:Y:S02]  /*b290*/  SHF.R.S32.HI R14, RZ, 0x1f, R9 ;  /* 0x0000001fff0e7819 */ /* 0x000fe40000011409 */
        /* <DEDUP_REMOVED lines=19> */
.L_x_10211:
[----:B------:R-:W-:Y:S05]  /*b3d0*/  BSYNC B1 ;  /* 0x0000000000017941 */ /* 0x000fea0003800000 */
.L_x_10210:
        /* <DEDUP_REMOVED lines=21> */
.L_x_10213:
[----:B------:R-:W-:Y:S05]  /*b530*/  BSYNC B1 ;  /* 0x0000000000017941 */ /* 0x000fea0003800000 */
.L_x_10212:
        /* <DEDUP_REMOVED lines=21> */
.L_x_10215:
[----:B------:R-:W-:Y:S05]  /*b690*/  BSYNC B1 ;  /* 0x0000000000017941 */ /* 0x000fea0003800000 */
.L_x_10214:
        /* <DEDUP_REMOVED lines=11> */
[----:B0-----:R-:W-:Y:S02]  /*b750*/  @!P3 LEA.HI.X R19, R7, R4, R10, 0x1, P4 ;  /* 0x000000040713b211 */ /* 0x001fe400020f0c0a */
        /* <DEDUP_REMOVED lines=10> */
.L_x_10204:
[----:B------:R-:W-:Y:S05]  /*b800*/  BSYNC B0 ;  /* 0x0000000000007941 */ /* 0x000fea0003800000 */
.L_x_10194:
[----:B------:R-:W-:Y:S02]  /*b810*/  ULDC UR6, c[0x0][0xd3c] ;  /* 0x00034f0000067ab9 */ /* 0x000fe40000000800 */
[----:B------:R-:W-:-:S06]  /*b820*/  UISETP.GE.AND UP0, UPT, UR5, UR6, UPT ;  /* 0x000000060500728c */ /* 0x000fcc000bf06270 */
[----:B------:R-:W-:-:S13]  /*b830*/  PLOP3.LUT P0, PT, PT, PT, UP0, 0x80, 0x0 ;  /* 0x000000000000781c */ /* 0x000fda0003f0f008 */
[----:B------:R-:W-:Y:S05]  /*b840*/  @!P0 BRA `(.L_x_10216) ;  /* 0xffffff5800288947 */ /* 0x000fea000383ffff */
[----:B------:R-:W-:Y:S05]  /*b850*/  EXIT ;  /* 0x000000000000794d */ /* 0x000fea0003800000 */
.L_x_10164:
        /* <DEDUP_REMOVED lines=16> */
.L_x_10217:
        /* <DEDUP_REMOVED lines=43> */
.L_x_10221:
        /* <DEDUP_REMOVED lines=35> */
.L_x_10219:
        /* <DEDUP_REMOVED lines=18> */
.L_x_10222:
        /* <DEDUP_REMOVED lines=58> */
.L_x_10220:
[----:B------:R-:W-:Y:S01]  /*c300*/  ULDC UR4, c[0x0][0xd3c] ;  /* 0x00034f0000047ab9 */ /* 0x000fe20000000800 */
[----:B------:R-:W-:Y:S02]  /*c310*/  IMAD.MOV.U32 R17, RZ, RZ, RZ ;  /* 0x000000ffff117224 */ /* 0x000fe400078e00ff */
[----:B------:R-:W-:Y:S02]  /*c320*/  IMAD.U32 R16, RZ, RZ, UR6 ;  /* 0x00000006ff107e24 */ /* 0x000fe4000f8e00ff */
[----:B------:R-:W-:Y:S02]  /*c330*/  IMAD.MOV.U32 R18, RZ, RZ, RZ ;  /* 0x000000ffff127224 */ /* 0x000fe400078e00ff */
[----:B------:R-:W-:-:S07]  /*c340*/  IMAD.U32 R19, RZ, RZ, UR4 ;  /* 0x00000004ff137e24 */ /* 0x000fce000f8e00ff */
.L_x_10223:
[----:B------:R-:W-:-:S13]  /*c350*/  ISETP.NE.AND P0, PT, R7, RZ, PT ;  /* 0x000000ff0700720c */ /* 0x000fda0003f05270 */
[----:B------:R-:W0:Y:S01]  /*c360*/  @!P0 S2R R3, SR_CgaCtaId ;  /* 0x0000000000038919 */ /* 0x000e220000008800 */
[----:B------:R-:W-:-:S04]  /*c370*/  @!P0 MOV R2, 0x400 ;  /* 0x0000040000028802 */ /* 0x000fc80000000f00 */
[----:B0-----:R-:W-:-:S05]  /*c380*/  @!P0 LEA R2, R3, R2, 0x18 ;  /* 0x0000000203028211 */ /* 0x001fca00078ec0ff */
[----:B------:R1:W-:Y:S01]  /*c390*/  @!P0 STS.128 [R2+0x324d0], R16 ;  /* 0x0324d01002008388 */ /* 0x0003e20000000c00 */
[----:B------:R-:W-:Y:S06]  /*c3a0*/  BAR.ARV 0x5, 0x180 ;  /* 0x0146000000007b1d */ /* 0x000fec0000002000 */
.L_x_10218:
        /* <DEDUP_REMOVED lines=27> */
[C---:B------:R-:W-:Y:S02]  /*c560*/  LOP3.LUT R2, R4.reuse, 0x80, RZ, 0xfc, !PT ;  /* 0x0000008004027812 */ /* 0x040fe400078efcff */
[----:B------:R-:W-:Y:S01]  /*c570*/  LOP3.LUT R0, R4, 0xc0, RZ, 0xfc, !PT ;  /* 0x000000c004007812 */ /* 0x000fe200078efcff */
[----:B------:R-:W-:-:S04]  /*c580*/  IMAD.U32 R22, RZ, RZ, UR4 ;  /* 0x00000004ff167e24 */ /* 0x000fc8000f8e00ff */
[----:B-1----:R-:W-:-:S07]  /*c590*/  IMAD R26, R29, 0x2, R22 ;  /* 0x000000021d1a7824 */ /* 0x002fce00078e0216 */
.L_x_10291:
[----:B0-----:R-:W0:Y:S02]  /*c5a0*/  LDC.64 R34, c[0x0][0xd88] ;  /* 0x00036200ff227b82 */ /* 0x001e240000000a00 */
[----:B0-----:R-:W-:-:S06]  /*c5b0*/  IMAD.WIDE R34, R19, 0x4, R34 ;  /* 0x0000000413227825 */ /* 0x001fcc00078e0222 */
[----:B--2---:R0:W2:Y:S01]  /*c5c0*/  LDG.E R34, desc[UR36][R34.64] ;  /* 0x0000002422227981 */ /* 0x0040a2000c1e1900 */
[----:B------:R-:W-:Y:S05]  /*c5d0*/  YIELD ;  /* 0x0000000000007946 */ /* 0x000fea0003800000 */
[----:B------:R-:W-:Y:S01]  /*c5e0*/  ULDC.64 UR4, c[0x0][0xb20] ;  /* 0x0002c80000047ab9 */ /* 0x000fe20000000a00 */
[----:B------:R-:W-:Y:S01]  /*c5f0*/  IMAD.MOV.U32 R32, RZ, RZ, RZ ;  /* 0x000000ffff207224 */ /* 0x000fe200078e00ff */
[----:B------:R-:W-:Y:S01]  /*c600*/  ISETP.NE.U32.AND P0, PT, RZ, UR4, PT ;  /* 0x00000004ff007c0c */ /* 0x000fe2000bf05070 */
[----:B------:R-:W-:-:S03]  /*c610*/  ULDC.64 UR6, c[0x0][0xb10] ;  /* 0x0002c40000067ab9 */ /* 0x000fc60000000a00 */
[----:B------:R-:W-:Y:S01]  /*c620*/  ISETP.NE.AND.EX P0, PT, RZ, UR5, PT, P0 ;  /* 0x00000005ff007c0c */ /* 0x000fe2000bf05300 */
[----:B0-----:R-:W-:Y:S01]  /*c630*/  IMAD.MOV.U32 R35, RZ, RZ, RZ ;  /* 0x000000ffff237224 */ /* 0x001fe200078e00ff */
        /* <DEDUP_REMOVED lines=29> */
[----:B----4-:R-:W-:Y:S05]  /*c810*/  @P0 BRA `(.L_x_10225) ;  /* 0x0000000000200947 */ /* 0x010fea0003800000 */
        /* <DEDUP_REMOVED lines=8> */
.L_x_10225:
        /* <DEDUP_REMOVED lines=9> */
.L_x_10226:
        /* <DEDUP_REMOVED lines=9> */
.L_x_10227:
        /* <DEDUP_REMOVED lines=43> */
.L_x_10229:
[----:B------:R-:W-:Y:S05]  /*cc70*/  BSYNC B0 ;  /* 0x0000000000007941 */ /* 0x000fea0003800000 */
.L_x_10228:
        /* <DEDUP_REMOVED lines=23> */
.L_x_10231:
        /* <DEDUP_REMOVED lines=20> */
.L_x_10234:
[----:B------:R-:W-:Y:S05]  /*cf30*/  BSYNC B6 ;  /* 0x0000000000067941 */ /* 0x000fea0003800000 */
.L_x_10233:
        /* <DEDUP_REMOVED lines=20> */
.L_x_10237:
        /* <DEDUP_REMOVED lines=15> */
.L_x_10236:
[----:B------:R-:W-:Y:S05]  /*d170*/  BSYNC B6 ;  /* 0x0000000000067941 */ /* 0x000fea0003800000 */
.L_x_10235:
        /* <DEDUP_REMOVED lines=12> */
[----:B------:R-:W1:Y:S01]  /*d240*/  S2R R20, SR_TID.X ;  /* 0x0000000000147919 */ /* 0x000e620000002100 */
[----:B0-----:R-:W-:-:S13]  /*d250*/  ISETP.NE.AND P2, PT, R8, 0x1, PT ;  /* 0x000000010800780c */ /* 0x001fda0003f45270 */
[----:B------:R-:W0:Y:S08]  /*d260*/  @P2 LDC R6, c[0x0][0x434] ;  /* 0x00010d00ff062b82 */ /* 0x000e300000000800 */
[----:B---3--:R-:W3:Y:S01]  /*d270*/  @P2 LDC R2, c[0x0][0x438] ;  /* 0x00010e00ff022b82 */ /* 0x008ee20000000800 */
[----:B-1----:R-:W-:-:S05]  /*d280*/  IMAD.SHL.U32 R20, R20, 0x10, RZ ;  /* 0x0000001014147824 */ /* 0x002fca00078e00ff */
[----:B------:R-:W-:Y:S02]  /*d290*/  LOP3.LUT R20, R0, 0x70, R20, 0xf8, !PT ;  /* 0x0000007000147812 */ /* 0x000fe400078ef814 */
[----:B------:R-:W-:-:S04]  /*d2a0*/  LOP3.LUT R23, R23, 0xffff7fff, RZ, 0xc0, !PT ;  /* 0xffff7fff17177812 */ /* 0x000fc800078ec0ff */
[----:B------:R-:W-:-:S04]  /*d2b0*/  @P2 LOP3.LUT R23, R23, 0x8000, RZ, 0xfc, !PT ;  /* 0x0000800017172812 */ /* 0x000fc800078efcff */
[----:B------:R-:W-:Y:S01]  /*d2c0*/  LOP3.LUT R23, R23, 0xffffffef, RZ, 0xc0, !PT ;  /* 0xffffffef17177812 */ /* 0x000fe200078ec0ff */
[----:B------:R-:W-:Y:S01]  /*d2d0*/  IMAD.MOV.U32 R36, RZ, RZ, RZ ;  /* 0x000000ffff247224 */ /* 0x000fe200078e00ff */
[----:B------:R-:W-:Y:S01]  /*d2e0*/  UMOV UR5, 0xffffffff ;  /* 0xffffffff00057882 */ /* 0x000fe20000000000 */
[----:B------:R-:W-:Y:S01]  /*d2f0*/  LOP3.LUT R18, R18, 0xffff, RZ, 0xc0, !PT ;  /* 0x0000ffff12127812 */ /* 0x000fe200078ec0ff */
[----:B--2---:R-:W-:-:S04]  /*d300*/  VIADD R0, R21, 0xffffffff ;  /* 0xffffffff15007836 */ /* 0x004fc80000000000 */
[----:B------:R-:W-:-:S05]  /*d310*/  IMAD R37, R0, 0x60, R20 ;  /* 0x0000006000257824 */ /* 0x000fca00078e0214 */
[----:B------:R-:W-:-:S04]  /*d320*/  ISETP.GE.AND P0, PT, R37, R25, PT ;  /* 0x000000192500720c */ /* 0x000fc80003f06270 */
[----:B------:R-:W-:Y:S01]  /*d330*/  ISETP.GT.U32.OR P0, PT, R20, 0x5f, P0 ;  /* 0x0000005f1400780c */ /* 0x000fe20000704470 */
[----:B------:R-:W1:Y:S01]  /*d340*/  S2R R21, SR_TID.X ;  /* 0x0000000000157919 */ /* 0x000e620000002100 */
[----:B------:R-:W-:-:S11]  /*d350*/  IMAD.IADD R37, R37, 0x1, R32 ;  /* 0x0000000125257824 */ /* 0x000fd600078e0220 */
[----:B------:R-:W2:Y:S01]  /*d360*/  @!P0 LDC.64 R4, c[0x0][0x428] ;  /* 0x00010a00ff048b82 */ /* 0x000ea20000000a00 */
[----:B0-----:R-:W-:Y:S01]  /*d370*/  @P2 IMAD.HI.U32 R3, R37, R6, RZ ;  /* 0x0000000625032227 */ /* 0x001fe200078e00ff */
[----:B----4-:R-:W-:-:S03]  /*d380*/  SHF.R.S32.HI R33, RZ, 0x1f, R28 ;  /* 0x0000001fff217819 */ /* 0x010fc6000001141c */
[----:B------:R-:W-:Y:S01]  /*d390*/  IMAD.MOV.U32 R6, RZ, RZ, R37 ;  /* 0x000000ffff067224 */ /* 0x000fe200078e0025 */
[----:B---3--:R-:W-:-:S04]  /*d3a0*/  @P2 SHF.R.U32.HI R6, RZ, R2, R3 ;  /* 0x00000002ff062219 */ /* 0x008fc80000011603 */
[--C-:B------:R-:W-:Y:S01]  /*d3b0*/  @!P0 SHF.R.S32.HI R3, RZ, 0x1f, R6.reuse ;  /* 0x0000001fff038819 */ /* 0x100fe20000011406 */
[----:B------:R-:W-:Y:S02]  /*d3c0*/  @!P0 IMAD.MOV.U32 R2, RZ, RZ, R6 ;  /* 0x000000ffff028224 */ /* 0x000fe400078e0006 */
[-C--:B--2---:R-:W-:Y:S02]  /*d3d0*/  @!P0 IMAD R7, R33, R4.reuse, RZ ;  /* 0x0000000421078224 */ /* 0x084fe400078e02ff */
[----:B------:R-:W-:-:S04]  /*d3e0*/  @!P0 IMAD.WIDE.U32 R2, R28, R4, R2 ;  /* 0x000000041c028225 */ /* 0x000fc800078e0002 */
[----:B------:R-:W-:Y:S02]  /*d3f0*/  @!P0 IMAD R7, R28, R5, R7 ;  /* 0x000000051c078224 */ /* 0x000fe400078e0207 */
[----:B------:R-:W0:Y:S01]  /*d400*/  @!P0 LDC.64 R4, c[0x0][0x418] ;  /* 0x00010600ff048b82 */ /* 0x000e220000000a00 */
[----:B-1----:R-:W-:-:S05]  /*d410*/  IMAD.SHL.U32 R21, R21, 0x8, RZ ;  /* 0x0000000815157824 */ /* 0x002fca00078e00ff */
[----:B------:R-:W-:-:S04]  /*d420*/  LOP3.LUT R21, R21, 0x38, RZ, 0xc0, !PT ;  /* 0x0000003815157812 */ /* 0x000fc800078ec0ff */
[----:B------:R-:W-:-:S04]  /*d430*/  LOP3.LUT R10, R21, 0x40, RZ, 0xfc, !PT ;  /* 0x00000040150a7812 */ /* 0x000fc800078efcff */
[----:B------:R-:W-:Y:S01]  /*d440*/  ISETP.GE.AND P3, PT, R10, UR4, PT ;  /* 0x000000040a007c0c */ /* 0x000fe2000bf66270 */
[----:B------:R-:W-:Y:S01]  /*d450*/  @!P0 IMAD.IADD R7, R3, 0x1, R7 ;  /* 0x0000000103078824 */ /* 0x000fe200078e0207 */
[----:B------:R-:W-:Y:S02]  /*d460*/  LOP3.LUT R9, R21, 0x80, RZ, 0xfc, !PT ;  /* 0x0000008015097812 */ /* 0x000fe400078efcff */
[----:B0-----:R-:W-:-:S04]  /*d470*/  @!P0 LEA R4, P1, R2, R4, 0x2 ;  /* 0x0000000402048211 */ /* 0x001fc800078210ff */
[----:B------:R-:W-:Y:S02]  /*d480*/  @!P0 LEA.HI.X R5, R2, R5, R7, 0x2, P1 ;  /* 0x0000000502058211 */ /* 0x000fe400008f1407 */
[----:B------:R-:W-:-:S03]  /*d490*/  ISETP.GE.AND P1, PT, R9, UR4, PT ;  /* 0x0000000409007c0c */ /* 0x000fc6000bf26270 */
[----:B------:R-:W-:Y:S01]  /*d4a0*/  @P3 LOP3.LUT R23, R23, 0x10, RZ, 0xfc, !PT ;  /* 0x0000001017173812 */ /* 0x000fe200078efcff */
[----:B------:R-:W-:Y:S01]  /*d4b0*/  IMAD.MOV R2, RZ, RZ, -R6 ;  /* 0x000000ffff027224 */ /* 0x000fe200078e0a06 */
[----:B------:R-:W-:Y:S01]  /*d4c0*/  ISETP.GE.AND P2, PT, R21, UR4, PT ;  /* 0x0000000415007c0c */ /* 0x000fe2000bf46270 */
[----:B------:R0:W5:Y:S01]  /*d4d0*/  @!P0 LDG.E R36, desc[UR36][R4.64] ;  /* 0x0000002404248981 */ /* 0x000162000c1e1900 */
[----:B------:R-:W-:Y:S01]  /*d4e0*/  LOP3.LUT R23, R23, 0xfffffffe, RZ, 0xc0, !PT ;  /* 0xfffffffe17177812 */ /* 0x000fe200078ec0ff */
[----:B------:R-:W-:Y:S01]  /*d4f0*/  IMAD R37, R8, R2, R37 ;  /* 0x0000000208257224 */ /* 0x000fe200078e0225 */
[----:B------:R-:W-:Y:S02]  /*d500*/  LOP3.LUT R8, R21, 0xc0, RZ, 0xfc, !PT ;  /* 0x000000c015087812 */ /* 0x000fe400078efcff */
[----:B------:R-:W-:Y:S02]  /*d510*/  LOP3.LUT R23, R23, 0xfffffff7, RZ, 0xc0, !PT ;  /* 0xfffffff717177812 */ /* 0x000fe400078ec0ff */
[----:B------:R-:W-:-:S02]  /*d520*/  ISETP.GE.AND P0, PT, R8, UR4, PT ;  /* 0x0000000408007c0c */ /* 0x000fc4000bf06270 */
[----:B------:R-:W-:-:S04]  /*d530*/  @P1 LOP3.LUT R23, R23, 0x8, RZ, 0xfc, !PT ;  /* 0x0000000817171812 */ /* 0x000fc800078efcff */
[----:B------:R-:W-:-:S04]  /*d540*/  @P2 LOP3.LUT R23, R23, 0x1, RZ, 0xfc, !PT ;  /* 0x0000000117172812 */ /* 0x000fc800078efcff */
[----:B------:R-:W-:Y:S01]  /*d550*/  LOP3.LUT R23, R23, 0xfffffffb, RZ, 0xc0, !PT ;  /* 0xfffffffb17177812 */ /* 0x000fe200078ec0ff */
[----:B------:R-:W-:-:S03]  /*d560*/  IMAD.U32 R2, RZ, RZ, UR38 ;  /* 0x00000026ff027e24 */ /* 0x000fc6000f8e00ff */
[----:B------:R-:W-:Y:S01]  /*d570*/  @P0 LOP3.LUT R23, R23, 0x4, RZ, 0xfc, !PT ;  /* 0x0000000417170812 */ /* 0x000fe200078efcff */
[----:B0-----:R-:W-:Y:S06]  /*d580*/  BRA.DIV UR5, `(.L_x_10238) ;  /* 0x0000004a05707947 */ /* 0x001fec000b800000 */
.L_x_10309:
[----:B------:R-:W-:Y:S02]  /*d590*/  SEL R3, RZ, 0x1, P2 ;  /* 0x00000001ff037807 */ /* 0x000fe40001000000 */
        /* <DEDUP_REMOVED lines=9> */
.L_x_10239:
[----:B------:R-:W-:Y:S01]  /*d630*/  IMAD R31, R0, -0x60, R25 ;  /* 0xffffffa0001f7824 */ /* 0x000fe200078e0219 */
[----:B------:R-:W-:Y:S01]  /*d640*/  SHF.L.U32 R0, R27, 0x1f, RZ ;  /* 0x0000001f1b007819 */ /* 0x000fe200000006ff */
[----:B------:R-:W-:Y:S01]  /*d650*/  IMAD R25, R24, 0x8, R22 ;  /* 0x0000000818197824 */ /* 0x000fe200078e0216 */
[----:B------:R-:W-:Y:S03]  /*d660*/  BSSY B0, `(.L_x_10240) ;  /* 0x0000003000007945 */ /* 0x000fe60003800000 */
[----:B------:R-:W0:Y:S02]  /*d670*/  SYNCS.PHASECHK.TRANS64.TRYWAIT P0, [R25+URZ+0x32440], R0 ;  /* 0x03244000190075a7 */ /* 0x000e24000800017f */
[----:B0-----:R-:W-:Y:S05]  /*d680*/  @!P0 BRA `(.L_x_10241) ;  /* 0x0000004800648947 */ /* 0x001fea0003800000 */
.L_x_10310:
[----:B------:R-:W-:Y:S05]  /*d690*/  BSYNC B0 ;  /* 0x0000000000007941 */ /* 0x000fea0003800000 */
.L_x_10240:
        /* <DEDUP_REMOVED lines=87> */
.L_x_10324:
        /* <DEDUP_REMOVED lines=10> */
.L_x_10243:
        /* <DEDUP_REMOVED lines=10> */
.L_x_10244:
[----:B------:R1:W5:Y:S01]  /*dd50*/  LDL.LU R0, [R1] ;  /* 0x0000000001007983 */ /* 0x0003620000300800 */
[----:B------:R-:W-:Y:S01]  /*dd60*/  LOP3.LUT P0, RZ, R23, 0x40, RZ, 0xc0, !PT ;  /* 0x0000004017ff7812 */ /* 0x000fe2000780c0ff */
[----:B------:R1:W-:-:S12]  /*dd70*/  SYNCS.ARRIVE.TRANS64.A1T0 RZ, [R25+URZ+0x32430], RZ ;  /* 0x032430ff19ff79a7 */ /* 0x0003d8000810003f */
[----:B------:R-:W-:Y:S05]  /*dd80*/  WARPSYNC.ALL ;  /* 0x0000000000007948 */ /* 0x000fea0003800000 */
[----:B------:R-:W-:Y:S01]  /*dd90*/  SEL R34, R34, RZ, !P0 ;  /* 0x000000ff22227207 */ /* 0x000fe20004000000 */
[----:B------:R-:W-:Y:S01]  /*dda0*/  BSSY B6, `(.L_x_10245) ;  /* 0x0000019000067945 */ /* 0x000fe20003800000 */
[----:B------:R-:W-:Y:S01]  /*ddb0*/  BAR.SYNC.DEFER_BLOCKING 0x8, 0x180 ;  /* 0x0206000000007b1d */ /* 0x000fe20000010000 */
[----:B-----5:R-:W-:-:S05]  /*ddc0*/  SEL R0, R0, RZ, !P0 ;  /* 0x000000ff00007207 */ /* 0x020fca0004000000 */
[----:B------:R2:W-:Y:S02]  /*ddd0*/  STL [R1+0x8], R0 ;  /* 0x0000080001007387 */ /* 0x0005e40000100800 */
[----:B--2---:R-:W-:-:S05]  /*dde0*/  VIADD R0, R22, 0x18400 ;  /* 0x0001840016007836 */ /* 0x004fca0000000000 */
[----:B------:R-:W-:Y:S02]  /*ddf0*/  LOP3.LUT P0, RZ, R0, 0x3ff, RZ, 0xc0, !PT ;  /* 0x000003ff00ff7812 */ /* 0x000fe4000780c0ff */
[----:B------:R-:W-:-:S05]  /*de00*/  SHF.R.S32.HI R0, RZ, 0x1f, R35 ;  /* 0x0000001fff007819 */ /* 0x000fca0000011423 */
[----:B------:R2:W-:Y:S06]  /*de10*/  STL [R1], R0 ;  /* 0x0000000001007387 */ /* 0x0005ec0000100800 */
        /* <DEDUP_REMOVED lines=17> */
.L_x_10246:
[----:B------:R-:W-:Y:S05]  /*df30*/  BSYNC B6 ;  /* 0x0000000000067941 */ /* 0x000fea0003800000 */
.L_x_10245:
[----:B------:R-:W3:Y:S01]  /*df40*/  LDL R21, [R1] ;  /* 0x0000000001157983 */ /* 0x000ee20000100800 */
[----:B------:R-:W4:Y:S03]  /*df50*/  LDC R7, c[0x0][0x448] ;  /* 0x00011200ff077b82 */ /* 0x000f260000000800 */
[----:B------:R-:W5:Y:S01]  /*df60*/  LDL R20, [R1+0x8] ;  /* 0x0000080001147983 */ /* 0x000f620000100800 */
[----:B------:R-:W-:Y:S01]  /*df70*/  IMAD.SHL.U32 R4, R17, 0x80, RZ ;  /* 0x0000008011047824 */ /* 0x000fe200078e00ff */
[----:B------:R-:W-:Y:S01]  /*df80*/  ULDC.64 UR4, c[0x0][0x298] ;  /* 0x0000a60000047ab9 */ /* 0x000fe20000000a00 */
[----:B------:R-:W-:Y:S01]  /*df90*/  LOP3.LUT R23, R23, 0xfffeffff, RZ, 0xc0, !PT ;  /* 0xfffeffff17177812 */ /* 0x000fe200078ec0ff */
[----:B0-----:R-:W0:Y:S01]  /*dfa0*/  S2R R2, SR_TID.X ;  /* 0x0000000000027919 */ /* 0x001e220000002100 */
[----:B------:R-:W1:Y:S01]  /*dfb0*/  S2R R3, SR_TID.X ;  /* 0x0000000000037919 */ /* 0x000e620000002100 */
[----:B----4-:R-:W-:-:S13]  /*dfc0*/  ISETP.NE.AND P0, PT, R7, 0x1, PT ;  /* 0x000000010700780c */ /* 0x010fda0003f05270 */
[----:B--2---:R-:W2:Y:S01]  /*dfd0*/  @P0 LDC R0, c[0x0][0x44c] ;  /* 0x00011300ff000b82 */ /* 0x004ea20000000800 */
[----:B------:R-:W-:Y:S02]  /*dfe0*/  @P0 LOP3.LUT R23, R23, 0x10000, RZ, 0xfc, !PT ;  /* 0x0001000017170812 */ /* 0x000fe400078efcff */
[----:B0-----:R-:W-:Y:S01]  /*dff0*/  LOP3.LUT R2, R2, 0x7f, RZ, 0xc0, !PT ;  /* 0x0000007f02027812 */ /* 0x001fe200078ec0ff */
[----:B-1----:R-:W-:-:S03]  /*e000*/  IMAD.SHL.U32 R3, R3, 0x10, RZ ;  /* 0x0000001003037824 */ /* 0x002fc600078e00ff */
[----:B------:R-:W-:-:S04]  /*e010*/  SHF.R.U32.HI R2, RZ, 0x3, R2 ;  /* 0x00000003ff027819 */ /* 0x000fc80000011602 */
[----:B------:R-:W-:Y:S02]  /*e020*/  LOP3.LUT R3, R2, 0x70, R3, 0xf8, !PT ;  /* 0x0000007002037812 */ /* 0x000fe400078ef803 */
[----:B------:R-:W0:Y:S02]  /*e030*/  @P0 LDC R2, c[0x0][0x450] ;  /* 0x00011400ff020b82 */ /* 0x000e240000000800 */
[----:B------:R-:W-:-:S05]  /*e040*/  LOP3.LUT R17, R3, R4, RZ, 0xfc, !PT ;  /* 0x0000000403117212 */ /* 0x000fca00078efcff */
[----:B--2---:R-:W-:-:S04]  /*e050*/  @P0 IMAD.HI.U32 R3, R17, R0, RZ ;  /* 0x0000000011030227 */ /* 0x004fc800078e00ff */
[----:B------:R-:W-:Y:S01]  /*e060*/  IMAD.MOV.U32 R0, RZ, RZ, R17 ;  /* 0x000000ffff007224 */ /* 0x000fe200078e0011 */
[----:B0-----:R-:W-:Y:S01]  /*e070*/  @P0 SHF.R.U32.HI R0, RZ, R2, R3 ;  /* 0x00000002ff000219 */ /* 0x001fe20000011603 */
[----:B------:R-:W-:-:S04]  /*e080*/  IMAD.WIDE.U32 R2, R35, UR4, RZ ;  /* 0x0000000423027c25 */ /* 0x000fc8000f8e00ff */
[----:B---3--:R-:W-:Y:S02]  /*e090*/  IMAD R5, R21, UR4, RZ ;  /* 0x0000000415057c24 */ /* 0x008fe4000f8e02ff */
[----:B------:R-:W0:Y:S02]  /*e0a0*/  S2R R21, SR_TID.X ;  /* 0x0000000000157919 */ /* 0x000e240000002100 */
[----:B------:R-:W-:Y:S01]  /*e0b0*/  IMAD R5, R35, UR5, R5 ;  /* 0x0000000523057c24 */ /* 0x000fe2000f8e0205 */
[----:B------:R-:W-:-:S03]  /*e0c0*/  ULDC.64 UR4, c[0x0][0x2d8] ;  /* 0x0000b60000047ab9 */ /* 0x000fc60000000a00 */
[----:B------:R-:W-:Y:S02]  /*e0d0*/  IMAD.IADD R3, R3, 0x1, R5 ;  /* 0x0000000103037824 */ /* 0x000fe400078e0205 */
[----:B------:R-:W-:-:S04]  /*e0e0*/  IMAD.WIDE.U32 R2, R18, UR4, R2 ;  /* 0x0000000412027c25 */ /* 0x000fc8000f8e0002 */
[----:B------:R-:W-:Y:S01]  /*e0f0*/  IMAD R3, R18, UR5, R3 ;  /* 0x0000000512037c24 */ /* 0x000fe2000f8e0203 */
[----:B------:R-:W-:Y:S02]  /*e100*/  ULDC.64 UR4, c[0x0][0x2e0] ;  /* 0x0000b80000047ab9 */ /* 0x000fe40000000a00 */
[----:B-----5:R-:W-:Y:S02]  /*e110*/  IMAD R5, R20, UR4, RZ ;  /* 0x0000000414057c24 */ /* 0x020fe4000f8e02ff */
[C---:B------:R-:W-:Y:S01]  /*e120*/  IMAD.WIDE.U32 R2, R34.reuse, UR4, R2 ;  /* 0x0000000422027c25 */ /* 0x040fe2000f8e0002 */
[----:B------:R-:W1:Y:S03]  /*e130*/  S2R R20, SR_TID.X ;  /* 0x0000000000147919 */ /* 0x000e660000002100 */
[----:B------:R-:W-:Y:S01]  /*e140*/  IMAD R5, R34, UR5, R5 ;  /* 0x0000000522057c24 */ /* 0x000fe2000f8e0205 */
[----:B------:R-:W-:-:S03]  /*e150*/  ULDC.64 UR4, c[0x0][0x2d0] ;  /* 0x0000b40000047ab9 */ /* 0x000fc60000000a00 */
[----:B------:R-:W-:Y:S01]  /*e160*/  IMAD.IADD R3, R3, 0x1, R5 ;  /* 0x0000000103037824 */ /* 0x000fe200078e0205 */
[----:B------:R-:W-:Y:S01]  /*e170*/  SHF.R.S32.HI R5, RZ, 0x1f, R0 ;  /* 0x0000001fff057819 */ /* 0x000fe20000011400 */
[----:B------:R-:W-:Y:S01]  /*e180*/  IMAD.WIDE.U32 R2, R0, UR4, R2 ;  /* 0x0000000400027c25 */ /* 0x000fe2000f8e0002 */
[----:B0-----:R-:W-:-:S03]  /*e190*/  LOP3.LUT R21, R21, 0x7f, RZ, 0xc0, !PT ;  /* 0x0000007f15157812 */ /* 0x001fc600078ec0ff */
[----:B------:R-:W-:Y:S01]  /*e1a0*/  IMAD R5, R5, UR4, RZ ;  /* 0x0000000405057c24 */ /* 0x000fe2000f8e02ff */
[----:B------:R-:W-:-:S03]  /*e1b0*/  SHF.R.U32.HI R21, RZ, 0x3, R21 ;  /* 0x00000003ff157819 */ /* 0x000fc60000011615 */
[----:B------:R-:W-:Y:S01]  /*e1c0*/  IMAD R5, R0, UR5, R5 ;  /* 0x0000000500057c24 */ /* 0x000fe2000f8e0205 */
[----:B------:R-:W-:Y:S01]  /*e1d0*/  ULDC.64 UR4, c[0x0][0x2c8] ;  /* 0x0000b20000047ab9 */ /* 0x000fe20000000a00 */
[----:B------:R-:W-:Y:S02]  /*e1e0*/  IMAD.MOV R0, RZ, RZ, -R0 ;  /* 0x000000ffff007224 */ /* 0x000fe400078e0a00 */
[----:B------:R-:W-:Y:S02]  /*e1f0*/  IMAD.IADD R3, R3, 0x1, R5 ;  /* 0x0000000103037824 */ /* 0x000fe400078e0205 */
[----:B------:R-:W-:-:S04]  /*e200*/  IMAD R0, R7, R0, R17 ;  /* 0x0000000007007224 */ /* 0x000fc800078e0211 */
[----:B------:R-:W-:Y:S01]  /*e210*/  IMAD.WIDE.U32 R2, R0, UR4, R2 ;  /* 0x0000000400027c25 */ /* 0x000fe2000f8e0002 */
[----:B------:R-:W-:-:S03]  /*e220*/  SHF.R.S32.HI R5, RZ, 0x1f, R0 ;  /* 0x0000001fff057819 */ /* 0x000fc60000011400 */
[----:B-1----:R-:W-:Y:S02]  /*e230*/  IMAD.SHL.U32 R20, R20, 0x8, RZ ;  /* 0x0000000814147824 */ /* 0x002fe400078e00ff */
[----:B------:R-:W-:-:S03]  /*e240*/  IMAD R5, R5, UR4, RZ ;  /* 0x0000000405057c24 */ /* 0x000fc6000f8e02ff */
[----:B------:R-:W-:Y:S01]  /*e250*/  LOP3.LUT R20, R20, 0x38, RZ, 0xc0, !PT ;  /* 0x0000003814147812 */ /* 0x000fe200078ec0ff */
        /* <DEDUP_REMOVED lines=9> */
[----:B------:R-:W2:Y:S01]  /*e2f0*/  LDL.LU R2, [R1+0x4] ;  /* 0x0000040001027983 */ /* 0x000ea20000300800 */
[----:B------:R-:W2:Y:S03]  /*e300*/  LDC R3, c[0x0][0x448] ;  /* 0x00011200ff037b82 */ /* 0x000ea60000000800 */
[----:B------:R-:W0:Y:S01]  /*e310*/  SHFL.IDX PT, R10, R0, RZ, 0x181f ;  /* 0x00181fff000a7589 */ /* 0x000e2200000e0000 */
[----:B------:R-:W-:-:S03]  /*e320*/  IMAD.IADD R4, R21, 0x1, R4 ;  /* 0x0000000115047824 */ /* 0x000fc600078e0204 */
[----:B------:R-:W-:Y:S01]  /*e330*/  SHFL.IDX PT, R7, R0, 0x1, 0x181f ;  /* 0x00381f0000077f89 */ /* 0x000fe200000e0000 */
[----:B------:R-:W-:-:S03]  /*e340*/  VIADD R8, R4, 0x10 ;  /* 0x0000001004087836 */ /* 0x000fc60000000000 */
[----:B------:R-:W-:Y:S04]  /*e350*/  SHFL.IDX PT, R11, R0, 0x2, 0x181f ;  /* 0x00581f00000b7f89 */ /* 0x000fe800000e0000 */
[----:B------:R-:W-:Y:S01]  /*e360*/  SHFL.IDX PT, R12, R0, 0x3, 0x181f ;  /* 0x00781f00000c7f89 */ /* 0x000fe200000e0000 */
[----:B------:R-:W-:Y:S01]  /*e370*/  LOP3.LUT R23, R23, 0xffffdfff, RZ, 0xc0, !PT ;  /* 0xffffdfff17177812 */ /* 0x000fe200078ec0ff */
[----:B--2---:R-:W-:Y:S02]  /*e380*/  IMAD R6, R2, R3, RZ ;  /* 0x0000000302067224 */ /* 0x004fe400078e02ff */
[----:B------:R-:W1:Y:S03]  /*e390*/  SHFL.IDX PT, R3, R5, RZ, 0x181f ;  /* 0x00181fff05037589 */ /* 0x000e6600000e0000 */
[-C--:B------:R-:W-:Y:S01]  /*e3a0*/  ISETP.GE.AND P6, PT, R4, R6.reuse, PT ;  /* 0x000000060400720c */ /* 0x080fe20003fc6270 */
[----:B------:R-:W2:Y:S01]  /*e3b0*/  SHFL.IDX PT, R2, R5, 0x1, 0x181f ;  /* 0x00381f0005027f89 */ /* 0x000ea200000e0000 */
[----:B------:R-:W-:-:S11]  /*e3c0*/  ISETP.GE.AND P5, PT, R8, R6, PT ;  /* 0x000000060800720c */ /* 0x000fd60003fa6270 */
[----:B0-----:R-:W-:-:S05]  /*e3d0*/  @!P6 LEA R10, P1, R20, R10, 0x1 ;  /* 0x0000000a140ae211 */ /* 0x001fca00078208ff */
[----:B-1----:R-:W-:Y:S01]  /*e3e0*/  @!P6 IMAD.X R3, RZ, RZ, R3, P1 ;  /* 0x000000ffff03e224 */ /* 0x002fe200008e0603 */
[----:B------:R-:W-:Y:S01]  /*e3f0*/  @!P5 LEA R7, P1, R20, R7, 0x1 ;  /* 0x000000071407d211 */ /* 0x000fe200078208ff */
[----:B------:R-:W-:-:S04]  /*e400*/  VIADD R8, R4, 0x20 ;  /* 0x0000002004087836 */ /* 0x000fc80000000000 */
[----:B--2---:R-:W-:Y:S02]  /*e410*/  @!P5 IMAD.X R9, RZ, RZ, R2, P1 ;  /* 0x000000ffff09d224 */ /* 0x004fe400008e0602 */
[----:B------:R-:W0:Y:S01]  /*e420*/  SHFL.IDX PT, R2, R5, 0x2, 0x181f ;  /* 0x00581f0005027f89 */ /* 0x000e2200000e0000 */
[----:B------:R-:W-:-:S13]  /*e430*/  ISETP.GE.AND P3, PT, R8, R6, PT ;  /* 0x000000060800720c */ /* 0x000fda0003f66270 */
[----:B------:R-:W-:-:S05]  /*e440*/  @!P3 LEA R11, P1, R20, R11, 0x1 ;  /* 0x0000000b140bb211 */ /* 0x000fca00078208ff */
[----:B0-----:R-:W-:Y:S02]  /*e450*/  @!P3 IMAD.X R8, RZ, RZ, R2, P1 ;  /* 0x000000ffff08b224 */ /* 0x001fe400008e0602 */
[----:B------:R-:W-:-:S05]  /*e460*/  VIADD R2, R4, 0x30 ;  /* 0x0000003004027836 */ /* 0x000fca0000000000 */
[----:B------:R-:W-:Y:S01]  /*e470*/  ISETP.GE.AND P2, PT, R2, R6, PT ;  /* 0x000000060200720c */ /* 0x000fe20003f46270 */
[----:B------:R-:W-:-:S05]  /*e480*/  VIADD R2, R4, 0x40 ;  /* 0x0000004004027836 */ /* 0x000fca0000000000 */
[----:B------:R-:W-:Y:S02]  /*e490*/  ISETP.GE.AND P4, PT, R2, R6, PT ;  /* 0x000000060200720c */ /* 0x000fe40003f86270 */
[----:B------:R-:W0:Y:S05]  /*e4a0*/  SHFL.IDX PT, R2, R5, 0x3, 0x181f ;  /* 0x00781f0005027f89 */ /* 0x000e2a00000e0000 */
[----:B------:R-:W-:Y:S02]  /*e4b0*/  @!P2 LEA R14, P1, R20, R12, 0x1 ;  /* 0x0000000c140ea211 */ /* 0x000fe400078208ff */
[----:B------:R-:W1:Y:S03]  /*e4c0*/  SHFL.IDX PT, R12, R0, 0x4, 0x181f ;  /* 0x00981f00000c7f89 */ /* 0x000e6600000e0000 */
[----:B0-----:R-:W-:-:S02]  /*e4d0*/  @!P2 IMAD.X R13, RZ, RZ, R2, P1 ;  /* 0x000000ffff0da224 */ /* 0x001fc400008e0602 */
[----:B------:R-:W0:Y:S01]  /*e4e0*/  SHFL.IDX PT, R2, R5, 0x4, 0x181f ;  /* 0x00981f0005027f89 */ /* 0x000e2200000e0000 */
[----:B-1----:R-:W-:Y:S02]  /*e4f0*/  @!P4 LEA R15, P1, R20, R12, 0x1 ;  /* 0x0000000c140fc211 */ /* 0x002fe400078208ff */
[----:B------:R-:W-:-:S04]  /*e500*/  @P6 LOP3.LUT R23, R23, 0x2000, RZ, 0xfc, !PT ;  /* 0x0000200017176812 */ /* 0x000fc800078efcff */
[----:B------:R-:W-:Y:S01]  /*e510*/  LOP3.LUT R23, R23, 0xffffefff, RZ, 0xc0, !PT ;  /* 0xffffefff17177812 */ /* 0x000fe200078ec0ff */
[----:B0-----:R-:W-:Y:S02]  /*e520*/  @!P4 IMAD.X R12, RZ, RZ, R2, P1 ;  /* 0x000000ffff0cc224 */ /* 0x001fe400008e0602 */
[----:B------:R-:W-:-:S05]  /*e530*/  @!P6 IMAD.MOV.U32 R2, RZ, RZ, R10 ;  /* 0x000000ffff02e224 */ /* 0x000fca00078e000a */
[----:B------:R0:W-:Y:S01]  /*e540*/  @!P6 LDGSTS.E.BYPASS.LTC128B.128 [R26+0x18400], desc[UR36][R2.64], !P0 ;  /* 0x18400000021aefae */ /* 0x0001e2000c101d64 */
[----:B------:R-:W-:Y:S01]  /*e550*/  @P5 LOP3.LUT R23, R23, 0x1000, RZ, 0xfc, !PT ;  /* 0x0000100017175812 */ /* 0x000fe200078efcff */
[----:B0-----:R-:W-:Y:S02]  /*e560*/  @!P5 IMAD.MOV.U32 R2, RZ, RZ, R7 ;  /* 0x000000ffff02d224 */ /* 0x001fe400078e0007 */
[----:B------:R-:W-:-:S05]  /*e570*/  @!P5 IMAD.MOV.U32 R3, RZ, RZ, R9 ;  /* 0x000000ffff03d224 */ /* 0x000fca00078e0009 */
[----:B------:R0:W-:Y:S01]  /*e580*/  @!P5 LDGSTS.E.BYPASS.LTC128B.128 [R26+0x18c00], desc[UR36][R2.64], !P0 ;  /* 0x18c00000021adfae */ /* 0x0001e2000c101d64 */
[----:B------:R-:W-:-:S03]  /*e590*/  LOP3.LUT R23, R23, 0xfffff7ff, RZ, 0xc0, !PT ;  /* 0xfffff7ff17177812 */ /* 0x000fc600078ec0ff */
[----:B------:R-:W1:Y:S01]  /*e5a0*/  SHFL.IDX PT, R9, R0, 0x5, 0x181f ;  /* 0x00b81f0000097f89 */ /* 0x000e6200000e0000 */
[----:B0-----:R-:W-:Y:S02]  /*e5b0*/  @!P3 IMAD.MOV.U32 R2, RZ, RZ, R11 ;  /* 0x000000ffff02b224 */ /* 0x001fe400078e000b */
[----:B------:R-:W-:-:S05]  /*e5c0*/  @!P3 IMAD.MOV.U32 R3, RZ, RZ, R8 ;  /* 0x000000ffff03b224 */ /* 0x000fca00078e0008 */
[----:B------:R0:W-:Y:S01]  /*e5d0*/  @!P3 LDGSTS.E.BYPASS.LTC128B.128 [R26+0x19400], desc[UR36][R2.64], !P0 ;  /* 0x19400000021abfae */ /* 0x0001e2000c101d64 */
[----:B------:R-:W-:-:S03]  /*e5e0*/  @P3 LOP3.LUT R23, R23, 0x800, RZ, 0xfc, !PT ;  /* 0x0000080017173812 */ /* 0x000fc600078efcff */
[----:B------:R-:W2:Y:S01]  /*e5f0*/  SHFL.IDX PT, R8, R5, 0x5, 0x181f ;  /* 0x00b81f0005087f89 */ /* 0x000ea200000e0000 */
[----:B0-----:R-:W-:-:S03]  /*e600*/  VIADD R2, R4, 0x50 ;  /* 0x0000005004027836 */ /* 0x001fc60000000000 */
[----:B------:R-:W0:Y:S01]  /*e610*/  SHFL.IDX PT, R7, R0, 0x6, 0x181f ;  /* 0x00d81f0000077f89 */ /* 0x000e2200000e0000 */
[----:B------:R-:W-:Y:S01]  /*e620*/  @!P2 IMAD.MOV.U32 R3, RZ, RZ, R13 ;  /* 0x000000ffff03a224 */ /* 0x000fe200078e000d */
[----:B------:R-:W-:Y:S01]  /*e630*/  ISETP.GE.AND P3, PT, R2, R6, PT ;  /* 0x000000060200720c */ /* 0x000fe20003f66270 */
[----:B------:R-:W-:Y:S01]  /*e640*/  @!P2 IMAD.MOV.U32 R2, RZ, RZ, R14 ;  /* 0x000000ffff02a224 */ /* 0x000fe200078e000e */
[----:B------:R-:W-:-:S04]  /*e650*/  LOP3.LUT R23, R23, 0xfffffdff, RZ, 0xc0, !PT ;  /* 0xfffffdff17177812 */ /* 0x000fc800078ec0ff */
[----:B------:R3:W-:Y:S01]  /*e660*/  @!P2 LDGSTS.E.BYPASS.LTC128B.128 [R26+0x19c00], desc[UR36][R2.64], !P0 ;  /* 0x19c00000021aafae */ /* 0x0007e2000c101d64 */
[----:B------:R-:W-:-:S03]  /*e670*/  @P2 LOP3.LUT R23, R23, 0x200, RZ, 0xfc, !PT ;  /* 0x0000020017172812 */ /* 0x000fc600078efcff */
[----:B---3--:R-:W3:Y:S01]  /*e680*/  SHFL.IDX PT, R2, R5, 0x6, 0x181f ;  /* 0x00d81f0005027f89 */ /* 0x008ee200000e0000 */
[----:B------:R-:W-:-:S05]  /*e690*/  VIADD R3, R4, 0x60 ;  /* 0x0000006004037836 */ /* 0x000fca0000000000 */
[----:B------:R-:W-:Y:S02]  /*e6a0*/  ISETP.GE.AND P2, PT, R3, R6, PT ;  /* 0x000000060300720c */ /* 0x000fe40003f46270 */
[----:B-1----:R-:W-:-:S05]  /*e6b0*/  @!P3 LEA R9, P1, R20, R9, 0x1 ;  /* 0x000000091409b211 */ /* 0x002fca00078208ff */
[----:B--2---:R-:W-:-:S06]  /*e6c0*/  @!P3 IMAD.X R8, RZ, RZ, R8, P1 ;  /* 0x000000ffff08b224 */ /* 0x004fcc00008e0608 */
[----:B0-----:R-:W-:Y:S01]  /*e6d0*/  @!P2 LEA R7, P1, R20, R7, 0x1 ;  /* 0x000000071407a211 */ /* 0x001fe200078208ff */
[----:B------:R-:W-:-:S04]  /*e6e0*/  @!P4 IMAD.MOV.U32 R3, RZ, RZ, R12 ;  /* 0x000000ffff03c224 */ /* 0x000fc800078e000c */
[----:B---3--:R-:W-:Y:S02]  /*e6f0*/  @!P2 IMAD.X R10, RZ, RZ, R2, P1 ;  /* 0x000000ffff0aa224 */ /* 0x008fe400008e0602 */
[----:B------:R-:W-:-:S05]  /*e700*/  @!P4 IMAD.MOV.U32 R2, RZ, RZ, R15 ;  /* 0x000000ffff02c224 */ /* 0x000fca00078e000f */
[----:B------:R0:W-:Y:S01]  /*e710*/  @!P4 LDGSTS.E.BYPASS.LTC128B.128 [R26+0x1a400], desc[UR36][R2.64], !P0 ;  /* 0x1a400000021acfae */ /* 0x0001e2000c101d64 */
[----:B------:R-:W-:Y:S01]  /*e720*/  LOP3.LUT R23, R23, 0xfffffeff, RZ, 0xc0, !PT ;  /* 0xfffffeff17177812 */ /* 0x000fe200078ec0ff */
[----:B0-----:R-:W-:Y:S02]  /*e730*/  @!P3 IMAD.MOV.U32 R2, RZ, RZ, R9 ;  /* 0x000000ffff02b224 */ /* 0x001fe400078e0009 */
[----:B------:R-:W-:-:S05]  /*e740*/  @!P3 IMAD.MOV.U32 R3, RZ, RZ, R8 ;  /* 0x000000ffff03b224 */ /* 0x000fca00078e0008 */
[----:B------:R0:W-:Y:S04]  /*e750*/  @!P3 LDGSTS.E.BYPASS.LTC128B.128 [R26+0x1ac00], desc[UR36][R2.64], !P0 ;  /* 0x1ac00000021abfae */ /* 0x0001e8000c101d64 */
[----:B------:R-:W1:Y:S01]  /*e760*/  SHFL.IDX PT, R5, R5, 0x7, 0x181f ;  /* 0x00f81f0005057f89 */ /* 0x000e6200000e0000 */
[----:B0-----:R-:W-:Y:S02]  /*e770*/  @!P2 IMAD.MOV.U32 R2, RZ, RZ, R7 ;  /* 0x000000ffff02a224 */ /* 0x001fe400078e0007 */
[----:B------:R-:W-:Y:S01]  /*e780*/  @!P2 IMAD.MOV.U32 R3, RZ, RZ, R10 ;  /* 0x000000ffff03a224 */ /* 0x000fe200078e000a */
[----:B------:R-:W0:Y:S04]  /*e790*/  SHFL.IDX PT, R0, R0, 0x7, 0x181f ;  /* 0x00f81f0000007f89 */ /* 0x000e2800000e0000 */
[----:B------:R2:W-:Y:S01]  /*e7a0*/  @!P2 LDGSTS.E.BYPASS.LTC128B.128 [R26+0x1b400], desc[UR36][R2.64], !P0 ;  /* 0x1b400000021aafae */ /* 0x0005e2000c101d64 */
[----:B------:R-:W-:-:S04]  /*e7b0*/  @P4 LOP3.LUT R23, R23, 0x100, RZ, 0xfc, !PT ;  /* 0x0000010017174812 */ /* 0x000fc800078efcff */
[----:B------:R-:W-:-:S04]  /*e7c0*/  LOP3.LUT R23, R23, 0xffffff7f, RZ, 0xc0, !PT ;  /* 0xffffff7f17177812 */ /* 0x000fc800078ec0ff */
[----:B------:R-:W-:-:S04]  /*e7d0*/  @P3 LOP3.LUT R23, R23, 0x80, RZ, 0xfc, !PT ;  /* 0x0000008017173812 */ /* 0x000fc800078efcff */
[----:B------:R-:W-:-:S04]  /*e7e0*/  LOP3.LUT R23, R23, 0xffffffbf, RZ, 0xc0, !PT ;  /* 0xffffffbf17177812 */ /* 0x000fc800078ec0ff */
[----:B-12---:R-:W-:-:S07]  /*e7f0*/  @P2 LOP3.LUT R23, R23, 0x40, RZ, 0xfc, !PT ;  /* 0x0000004017172812 */ /* 0x006fce00078efcff */
.L_x_10341:
[----:B------:R-:W-:Y:S01]  /*e800*/  VIADD R4, R4, 0x70 ;  /* 0x0000007004047836 */ /* 0x000fe20000000000 */
[----:B------:R-:W-:-:S04]  /*e810*/  LOP3.LUT R23, R23, 0xffffbfff, RZ, 0xc0, !PT ;  /* 0xffffbfff17177812 */ /* 0x000fc800078ec0ff */
[----:B------:R-:W-:-:S13]  /*e820*/  ISETP.GE.AND P2, PT, R4, R6, PT ;  /* 0x000000060400720c */ /* 0x000fda0003f46270 */
[----:B0-----:R-:W-:Y:S02]  /*e830*/  @!P2 LEA R2, P1, R20, R0, 0x1 ;  /* 0x000000001402a211 */ /* 0x001fe400078208ff */
[----:B------:R-:W-:-:S03]  /*e840*/  @P2 LOP3.LUT R23, R23, 0x4000, RZ, 0xfc, !PT ;  /* 0x0000400017172812 */ /* 0x000fc600078efcff */
[----:B------:R-:W-:-:S05]  /*e850*/  @!P2 IMAD.X R3, RZ, RZ, R5, P1 ;  /* 0x000000ffff03a224 */ /* 0x000fca00008e0605 */
[----:B------:R-:W-:Y:S01]  /*e860*/  @!PT LDS RZ, [RZ] ;  /* 0x00000000fffff984 */ /* 0x000fe20000000800 */
[----:B------:R-:W-:Y:S01]  /*e870*/  @!PT LDS RZ, [RZ] ;  /* 0x00000000fffff984 */ /* 0x000fe20000000800 */
[----:B------:R-:W-:Y:S01]  /*e880*/  @!PT LDS RZ, [RZ] ;  /* 0x00000000fffff984 */ /* 0x000fe20000000800 */
[----:B------:R0:W-:Y:S01]  /*e890*/  @!P2 LDGSTS.E.BYPASS.LTC128B.128 [R26+0x1bc00], desc[UR36][R2.64], !P0 ;  /* 0x1bc00000021aafae */ /* 0x0001e2000c101d64 */
[----:B------:R-:W-:Y:S01]  /*e8a0*/  PLOP3.LUT P0, PT, PT, PT, PT, 0x80, 0x0 ;  /* 0x000000000000781c */ /* 0x000fe20003f0f070 */
[----:B------:R-:W-:-:S12]  /*e8b0*/  NOP ;  /* 0x0000000000007918 */ /* 0x000fd80000000000 */
.L_x_10248:
        /* <DEDUP_REMOVED lines=28> */
.L_x_10250:
[----:B------:R-:W-:Y:S05]  /*ea80*/  BSYNC B6 ;  /* 0x0000000000067941 */ /* 0x000fea0003800000 */
.L_x_10249:
[----:B------:R-:W2:Y:S01]  /*ea90*/  LDL.LU R21, [R1] ;  /* 0x0000000001157983 */ /* 0x000ea20000300800 */
[----:B0-----:R-:W0:Y:S01]  /*eaa0*/  LDC R2, c[0x0][0x448] ;  /* 0x00011200ff027b82 */ /* 0x001e220000000800 */
[----:B------:R-:W-:Y:S02]  /*eab0*/  ULDC.64 UR4, c[0x0][0x398] ;  /* 0x0000e60000047ab9 */ /* 0x000fe40000000a00 */
[----:B------:R-:W3:Y:S01]  /*eac0*/  LDL.LU R20, [R1+0x8] ;  /* 0x0000080001147983 */ /* 0x000ee20000300800 */
[----:B0-----:R-:W-:-:S13]  /*ead0*/  ISETP.NE.AND P6, PT, R2, 0x1, PT ;  /* 0x000000010200780c */ /* 0x001fda0003fc5270 */
[----:B------:R-:W0:Y:S08]  /*eae0*/  @P6 LDC R3, c[0x0][0x44c] ;  /* 0x00011300ff036b82 */ /* 0x000e300000000800 */
[----:B------:R-:W1:Y:S01]  /*eaf0*/  @P6 LDC R2, c[0x0][0x450] ;  /* 0x00011400ff026b82 */ /* 0x000e620000000800 */
[----:B------:R-:W-:Y:S02]  /*eb00*/  IMAD.MOV.U32 R0, RZ, RZ, R17 ;  /* 0x000000ffff007224 */ /* 0x000fe400078e0011 */
[----:B0-----:R-:W-:-:S05]  /*eb10*/  @P6 IMAD.HI.U32 R3, R17, R3, RZ ;  /* 0x0000000311036227 */ /* 0x001fca00078e00ff */
[----:B-1----:R-:W-:Y:S01]  /*eb20*/  @P6 SHF.R.U32.HI R0, RZ, R2, R3 ;  /* 0x00000002ff006219 */ /* 0x002fe20000011603 */
[----:B------:R-:W-:Y:S01]  /*eb30*/  IMAD.WIDE.U32 R2, R35, UR4, RZ ;  /* 0x0000000423027c25 */ /* 0x000fe2000f8e00ff */
[----:B------:R-:W0:Y:S02]  /*eb40*/  S2R R8, SR_TID.X ;  /* 0x0000000000087919 */ /* 0x000e240000002100 */
[----:B------:R-:W-:Y:S01]  /*eb50*/  SHF.R.S32.HI R5, RZ, 0x1f, R0 ;  /* 0x0000001fff057819 */ /* 0x000fe20000011400 */
        /* <DEDUP_REMOVED lines=11> */
[----:B------:R-:W-:Y:S01]  /*ec10*/  IMAD.WIDE.U32 R2, R34, UR4, R2 ;  /* 0x0000000422027c25 */ /* 0x000fe2000f8e0002 */
        /* <DEDUP_REMOVED lines=16> */
[----:B------:R-:W-:Y:S01]  /*ed20*/  ULDC.64 UR4, c[0x0][0x390] ;  /* 0x0000e40000047ab9 */ /* 0x000fe20000000a00 */
[----:B------:R-:W-:Y:S02]  /*ed30*/  LOP3.LUT R20, R20, 0x38, RZ, 0xc0, !PT ;  /* 0x0000003814147812 */ /* 0x000fe400078ec0ff */
[----:B------:R-:W-:Y:S01]  /*ed40*/  IMAD.IADD R3, R3, 0x1, R0 ;  /* 0x0000000103037824 */ /* 0x000fe200078e0200 */
[----:B------:R-:W-:Y:S01]  /*ed50*/  LEA R0, P0, R2, UR4, 0x1 ;  /* 0x0000000402007c11 */ /* 0x000fe2000f8008ff */
[----:B------:R-:W-:Y:S01]  /*ed60*/  ULDC UR4, c[0x0][0x3b8] ;  /* 0x0000ee0000047ab9 */ /* 0x000fe20000000800 */
[C---:B------:R-:W-:Y:S02]  /*ed70*/  LOP3.LUT R9, R20.reuse, 0x40, RZ, 0xfc, !PT ;  /* 0x0000004014097812 */ /* 0x040fe400078efcff */
[C---:B------:R-:W-:Y:S02]  /*ed80*/  LOP3.LUT R7, R20.reuse, 0x80, RZ, 0xfc, !PT ;  /* 0x0000008014077812 */ /* 0x040fe400078efcff */
[----:B------:R-:W-:-:S02]  /*ed90*/  LOP3.LUT R6, R20, 0xc0, RZ, 0xfc, !PT ;  /* 0x000000c014067812 */ /* 0x000fc400078efcff */
[----:B------:R-:W-:Y:S01]  /*eda0*/  LEA.HI.X R4, R2, UR5, R3, 0x1, P0 ;  /* 0x0000000502047c11 */ /* 0x000fe200080f0c03 */
[----:B------:R-:W-:Y:S01]  /*edb0*/  UMOV UR5, 0xffffffff ;  /* 0xffffffff00057882 */ /* 0x000fe20000000000 */
[----:B------:R-:W-:Y:S02]  /*edc0*/  ISETP.GE.AND P4, PT, R8, UR4, PT ;  /* 0x0000000408007c0c */ /* 0x000fe4000bf86270 */
[----:B------:R-:W-:Y:S02]  /*edd0*/  ISETP.GE.AND P3, PT, R9, UR4, PT ;  /* 0x0000000409007c0c */ /* 0x000fe4000bf66270 */
[----:B------:R-:W-:Y:S02]  /*ede0*/  ISETP.GE.AND P2, PT, R7, UR4, PT ;  /* 0x0000000407007c0c */ /* 0x000fe4000bf46270 */
[----:B------:R-:W-:Y:S01]  /*edf0*/  ISETP.GE.AND P1, PT, R6, UR4, PT ;  /* 0x0000000406007c0c */ /* 0x000fe2000bf26270 */
[----:B------:R-:W-:-:S12]  /*ee00*/  BRA.DIV UR5, `(.L_x_10251) ;  /* 0x0000004605607947 */ /* 0x000fd8000b800000 */
[----:B------:R-:W0:Y:S01]  /*ee10*/  SHFL.IDX PT, R14, R0, RZ, 0x181f ;  /* 0x00181fff000e7589 */ /* 0x000e2200000e0000 */
[C---:B------:R-:W-:Y:S02]  /*ee20*/  LOP3.LUT P6, RZ, R23.reuse, 0x2000, RZ, 0xc0, !PT ;  /* 0x0000200017ff7812 */ /* 0x040fe400078cc0ff */
[----:B------:R-:W-:Y:S01]  /*ee30*/  LOP3.LUT P5, RZ, R23, 0x1000, RZ, 0xc0, !PT ;  /* 0x0000100017ff7812 */ /* 0x000fe200078ac0ff */
[----:B------:R-:W1:Y:S10]  /*ee40*/  SHFL.IDX PT, R2, R4, RZ, 0x181f ;  /* 0x00181fff04027589 */ /* 0x000e7400000e0000 */
[----:B0-----:R-:W-:-:S02]  /*ee50*/  @!P6 LEA R5, P0, R8, R14, 0x1 ;  /* 0x0000000e0805e211 */ /* 0x001fc400078008ff */
[----:B------:R-:W0:Y:S03]  /*ee60*/  SHFL.IDX PT, R14, R0, 0x1, 0x181f ;  /* 0x00381f00000e7f89 */ /* 0x000e2600000e0000 */
[----:B-1----:R-:W-:Y:S02]  /*ee70*/  @!P6 IMAD.X R3, RZ, RZ, R2, P0 ;  /* 0x000000ffff03e224 */ /* 0x002fe400000e0602 */
[----:B------:R-:W-:Y:S02]  /*ee80*/  @!P6 IMAD.MOV.U32 R2, RZ, RZ, R5 ;  /* 0x000000ffff02e224 */ /* 0x000fe400078e0005 */
[----:B------:R-:W1:Y:S04]  /*ee90*/  SHFL.IDX PT, R5, R4, 0x1, 0x181f ;  /* 0x00381f0004057f89 */ /* 0x000e6800000e0000 */
[----:B------:R-:W-:Y:S04]  /*eea0*/  @!P6 LDGSTS.E.BYPASS.LTC128B.128 [R26+0x22400], desc[UR36][R2.64], !P4 ;  /* 0x22400000021aefae */ /* 0x000fe8000e101d64 */
[----:B------:R-:W-:Y:S04]  /*eeb0*/  @!P6 LDGSTS.E.BYPASS.LTC128B.128 [R26+0x26400], desc[UR36][R2.64+0x80], !P3 ;  /* 0x26400080021aefae */ /* 0x000fe8000d901d64 */
[----:B------:R-:W-:Y:S04]  /*eec0*/  @!P6 LDGSTS.E.BYPASS.LTC128B.128 [R26+0x2a400], desc[UR36][R2.64+0x100], !P2 ;  /* 0x2a400100021aefae */ /* 0x000fe8000d101d64 */
[----:B------:R2:W-:Y:S01]  /*eed0*/  @!P6 LDGSTS.E.BYPASS.LTC128B.128 [R26+0x2e400], desc[UR36][R2.64+0x180], !P1 ;  /* 0x2e400180021aefae */ /* 0x0005e2000c901d64 */
[----:B0-----:R-:W-:-:S02]  /*eee0*/  @!P5 LEA R6, P0, R8, R14, 0x1 ;  /* 0x0000000e0806d211 */ /* 0x001fc400078008ff */
[C---:B------:R-:W-:Y:S01]  /*eef0*/  LOP3.LUT P6, RZ, R23.reuse, 0x80, RZ, 0xc0, !PT ;  /* 0x0000008017ff7812 */ /* 0x040fe200078cc0ff */
[----:B------:R-:W0:Y:S01]  /*ef00*/  SHFL.IDX PT, R14, R0, 0x2, 0x181f ;  /* 0x00581f00000e7f89 */ /* 0x000e2200000e0000 */
[----:B------:R-:W-:Y:S01]  /*ef10*/  LOP3.LUT R23, R23, 0xfff7ffff, RZ, 0xc0, !PT ;  /* 0xfff7ffff17177812 */ /* 0x000fe200078ec0ff */
[----:B-1----:R-:W-:Y:S02]  /*ef20*/  @!P5 IMAD.X R7, RZ, RZ, R5, P0 ;  /* 0x000000ffff07d224 */ /* 0x002fe400000e0605 */
[----:B------:R-:W1:Y:S01]  /*ef30*/  SHFL.IDX PT, R5, R4, 0x2, 0x181f ;  /* 0x00581f0004057f89 */ /* 0x000e6200000e0000 */
[----:B--2---:R-:W-:Y:S02]  /*ef40*/  @!P5 IMAD.MOV.U32 R2, RZ, RZ, R6 ;  /* 0x000000ffff02d224 */ /* 0x004fe400078e0006 */
[----:B------:R-:W-:-:S05]  /*ef50*/  @!P5 IMAD.MOV.U32 R3, RZ, RZ, R7 ;  /* 0x000000ffff03d224 */ /* 0x000fca00078e0007 */
[----:B------:R-:W-:Y:S01]  /*ef60*/  @P6 LOP3.LUT R23, R23, 0x80000, RZ, 0xfc, !PT ;  /* 0x0008000017176812 */ /* 0x000fe200078efcff */
[----:B------:R-:W-:Y:S03]  /*ef70*/  @!P5 LDGSTS.E.BYPASS.LTC128B.128 [R26+0x22c00], desc[UR36][R2.64], !P4 ;  /* 0x22c00000021adfae */ /* 0x000fe6000e101d64 */
[C---:B------:R-:W-:Y:S01]  /*ef80*/  LOP3.LUT P6, RZ, R23.reuse, 0x200, RZ, 0xc0, !PT ;  /* 0x0000020017ff7812 */ /* 0x040fe200078cc0ff */
[----:B------:R-:W-:Y:S04]  /*ef90*/  @!P5 LDGSTS.E.BYPASS.LTC128B.128 [R26+0x26c00], desc[UR36][R2.64+0x80], !P3 ;  /* 0x26c00080021adfae */ /* 0x000fe8000d901d64 */
[----:B------:R-:W-:Y:S04]  /*efa0*/  @!P5 LDGSTS.E.BYPASS.LTC128B.128 [R26+0x2ac00], desc[UR36][R2.64+0x100], !P2 ;  /* 0x2ac00100021adfae */ /* 0x000fe8000d101d64 */
[----:B------:R2:W-:Y:S01]  /*efb0*/  @!P5 LDGSTS.E.BYPASS.LTC128B.128 [R26+0x2ec00], desc[UR36][R2.64+0x180], !P1 ;  /* 0x2ec00180021adfae */ /* 0x0005e2000c901d64 */
[----:B------:R-:W-:-:S02]  /*efc0*/  LOP3.LUT P5, RZ, R23, 0x40, RZ, 0xc0, !PT ;  /* 0x0000004017ff7812 */ /* 0x000fc400078ac0ff */
[----:B------:R-:W-:-:S11]  /*efd0*/  LOP3.LUT R23, R23, 0xfffbffff, RZ, 0xc0, !PT ;  /* 0xfffbffff17177812 */ /* 0x000fd600078ec0ff */
[----:B------:R-:W-:-:S04]  /*efe0*/  @P5 LOP3.LUT R23, R23, 0x40000, RZ, 0xfc, !PT ;  /* 0x0004000017175812 */ /* 0x000fc800078efcff */
[C---:B------:R-:W-:Y:S02]  /*eff0*/  LOP3.LUT P5, RZ, R23.reuse, 0x100, RZ, 0xc0, !PT ;  /* 0x0000010017ff7812 */ /* 0x040fe400078ac0ff */
[----:B------:R-:W-:-:S11]  /*f000*/  LOP3.LUT R23, R23, 0xffefffff, RZ, 0xc0, !PT ;  /* 0xffefffff17177812 */ /* 0x000fd600078ec0ff */
[----:B------:R-:W-:-:S04]  /*f010*/  @P5 LOP3.LUT R23, R23, 0x100000, RZ, 0xfc, !PT ;  /* 0x0010000017175812 */ /* 0x000fc800078efcff */
[----:B------:R-:W-:-:S13]  /*f020*/  LOP3.LUT P5, RZ, R23, 0x800, RZ, 0xc0, !PT ;  /* 0x0000080017ff7812 */ /* 0x000fda00078ac0ff */
[----:B0-----:R-:W-:Y:S02]  /*f030*/  @!P5 LEA R6, P0, R8, R14, 0x1 ;  /* 0x0000000e0806d211 */ /* 0x001fe400078008ff */
[----:B------:R-:W0:Y:S03]  /*f040*/  SHFL.IDX PT, R14, R0, 0x3, 0x181f ;  /* 0x00781f00000e7f89 */ /* 0x000e2600000e0000 */
[----:B-1----:R-:W-:Y:S02]  /*f050*/  @!P5 IMAD.X R7, RZ, RZ, R5, P0 ;  /* 0x000000ffff07d224 */ /* 0x002fe400000e0605 */
[----:B------:R-:W1:Y:S01]  /*f060*/  SHFL.IDX PT, R5, R4, 0x3, 0x181f ;  /* 0x00781f0004057f89 */ /* 0x000e6200000e0000 */
[----:B--2---:R-:W-:Y:S02]  /*f070*/  @!P5 IMAD.MOV.U32 R2, RZ, RZ, R6 ;  /* 0x000000ffff02d224 */ /* 0x004fe400078e0006 */
[----:B------:R-:W-:-:S05]  /*f080*/  @!P5 IMAD.MOV.U32 R3, RZ, RZ, R7 ;  /* 0x000000ffff03d224 */ /* 0x000fca00078e0007 */
[----:B------:R-:W-:Y:S04]  /*f090*/  @!P5 LDGSTS.E.BYPASS.LTC128B.128 [R26+0x23400], desc[UR36][R2.64], !P4 ;  /* 0x23400000021adfae */ /* 0x000fe8000e101d64 */
[----:B------:R-:W-:Y:S04]  /*f0a0*/  @!P5 LDGSTS.E.BYPASS.LTC128B.128 [R26+0x27400], desc[UR36][R2.64+0x80], !P3 ;  /* 0x27400080021adfae */ /* 0x000fe8000d901d64 */
[----:B------:R-:W-:Y:S01]  /*f0b0*/  @!P5 LDGSTS.E.BYPASS.LTC128B.128 [R26+0x2b400], desc[UR36][R2.64+0x100], !P2 ;  /* 0x2b400100021adfae */ /* 0x000fe2000d101d64 */
[----:B0-----:R-:W-:-:S03]  /*f0c0*/  @!P6 LEA R6, P0, R8, R14, 0x1 ;  /* 0x0000000e0806e211 */ /* 0x001fc600078008ff */
[----:B------:R0:W-:Y:S01]  /*f0d0*/  @!P5 LDGSTS.E.BYPASS.LTC128B.128 [R26+0x2f400], desc[UR36][R2.64+0x180], !P1 ;  /* 0x2f400180021adfae */ /* 0x0001e2000c901d64 */
[----:B------:R-:W-:-:S03]  /*f0e0*/  LOP3.LUT P5, RZ, R23, 0x100000, RZ, 0xc0, !PT ;  /* 0x0010000017ff7812 */ /* 0x000fc600078ac0ff */
[----:B------:R-:W2:Y:S01]  /*f0f0*/  SHFL.IDX PT, R14, R0, 0x4, 0x181f ;  /* 0x00981f00000e7f89 */ /* 0x000ea200000e0000 */
[----:B-1----:R-:W-:-:S03]  /*f100*/  @!P6 IMAD.X R7, RZ, RZ, R5, P0 ;  /* 0x000000ffff07e224 */ /* 0x002fc600000e0605 */
[----:B------:R-:W1:Y:S01]  /*f110*/  SHFL.IDX PT, R5, R4, 0x4, 0x181f ;  /* 0x00981f0004057f89 */ /* 0x000e6200000e0000 */
[----:B0-----:R-:W-:Y:S02]  /*f120*/  @!P6 IMAD.MOV.U32 R2, RZ, RZ, R6 ;  /* 0x000000ffff02e224 */ /* 0x001fe400078e0006 */
[----:B------:R-:W-:-:S05]  /*f130*/  @!P6 IMAD.MOV.U32 R3, RZ, RZ, R7 ;  /* 0x000000ffff03e224 */ /* 0x000fca00078e0007 */
[----:B------:R-:W-:Y:S04]  /*f140*/  @!P6 LDGSTS.E.BYPASS.LTC128B.128 [R26+0x23c00], desc[UR36][R2.64], !P4 ;  /* 0x23c00000021aefae */ /* 0x000fe8000e101d64 */
[----:B------:R-:W-:Y:S04]  /*f150*/  @!P6 LDGSTS.E.BYPASS.LTC128B.128 [R26+0x27c00], desc[UR36][R2.64+0x80], !P3 ;  /* 0x27c00080021aefae */ /* 0x000fe8000d901d64 */
[----:B------:R-:W-:Y:S01]  /*f160*/  @!P6 LDGSTS.E.BYPASS.LTC128B.128 [R26+0x2bc00], desc[UR36][R2.64+0x100], !P2 ;  /* 0x2bc00100021aefae */ /* 0x000fe2000d101d64 */
[----:B--2---:R-:W-:-:S03]  /*f170*/  @!P5 LEA R6, P0, R8, R14, 0x1 ;  /* 0x0000000e0806d211 */ /* 0x004fc600078008ff */
[----:B------:R-:W0:Y:S02]  /*f180*/  SHFL.IDX PT, R14, R0, 0x5, 0x181f ;  /* 0x00b81f00000e7f89 */ /* 0x000e2400000e0000 */
[----:B-1----:R-:W-:Y:S02]  /*f190*/  @!P5 IMAD.X R7, RZ, RZ, R5, P0 ;  /* 0x000000ffff07d224 */ /* 0x002fe400000e0605 */
[----:B------:R-:W1:Y:S04]  /*f1a0*/  SHFL.IDX PT, R5, R4, 0x5, 0x181f ;  /* 0x00b81f0004057f89 */ /* 0x000e6800000e0000 */
[----:B------:R2:W-:Y:S01]  /*f1b0*/  @!P6 LDGSTS.E.BYPASS.LTC128B.128 [R26+0x2fc00], desc[UR36][R2.64+0x180], !P1 ;  /* 0x2fc00180021aefae */ /* 0x0005e2000c901d64 */
[----:B------:R-:W-:Y:S01]  /*f1c0*/  LOP3.LUT P6, RZ, R23, 0x80000, RZ, 0xc0, !PT ;  /* 0x0008000017ff7812 */ /* 0x000fe200078cc0ff */
[----:B--2---:R-:W-:-:S02]  /*f1d0*/  @!P5 IMAD.MOV.U32 R2, RZ, RZ, R6 ;  /* 0x000000ffff02d224 */ /* 0x004fc400078e0006 */
[----:B------:R-:W-:-:S10]  /*f1e0*/  @!P5 IMAD.MOV.U32 R3, RZ, RZ, R7 ;  /* 0x000000ffff03d224 */ /* 0x000fd400078e0007 */
[----:B0-----:R-:W-:Y:S02]  /*f1f0*/  @!P6 LEA R6, P0, R8, R14, 0x1 ;  /* 0x0000000e0806e211 */ /* 0x001fe400078008ff */
[----:B------:R-:W0:Y:S03]  /*f200*/  SHFL.IDX PT, R14, R0, 0x6, 0x181f ;  /* 0x00d81f00000e7f89 */ /* 0x000e2600000e0000 */
[----:B-1----:R-:W-:Y:S01]  /*f210*/  @!P6 IMAD.X R7, RZ, RZ, R5, P0 ;  /* 0x000000ffff07e224 */ /* 0x002fe200000e0605 */
[----:B------:R-:W-:Y:S04]  /*f220*/  @!P5 LDGSTS.E.BYPASS.LTC128B.128 [R26+0x24400], desc[UR36][R2.64], !P4 ;  /* 0x24400000021adfae */ /* 0x000fe8000e101d64 */
[----:B------:R-:W1:Y:S04]  /*f230*/  SHFL.IDX PT, R5, R4, 0x6, 0x181f ;  /* 0x00d81f0004057f89 */ /* 0x000e6800000e0000 */
[----:B------:R-:W-:Y:S04]  /*f240*/  @!P5 LDGSTS.E.BYPASS.LTC128B.128 [R26+0x28400], desc[UR36][R2.64+0x80], !P3 ;  /* 0x28400080021adfae */ /* 0x000fe8000d901d64 */
[----:B------:R-:W-:Y:S04]  /*f250*/  @!P5 LDGSTS.E.BYPASS.LTC128B.128 [R26+0x2c400], desc[UR36][R2.64+0x100], !P2 ;  /* 0x2c400100021adfae */ /* 0x000fe8000d101d64 */
[----:B------:R2:W-:Y:S01]  /*f260*/  @!P5 LDGSTS.E.BYPASS.LTC128B.128 [R26+0x30400], desc[UR36][R2.64+0x180], !P1 ;  /* 0x30400180021adfae */ /* 0x0005e2000c901d64 */
[----:B------:R-:W-:Y:S01]  /*f270*/  LOP3.LUT P5, RZ, R23, 0x40000, RZ, 0xc0, !PT ;  /* 0x0004000017ff7812 */ /* 0x000fe200078ac0ff */
[----:B--2---:R-:W-:-:S02]  /*f280*/  @!P6 IMAD.MOV.U32 R2, RZ, RZ, R6 ;  /* 0x000000ffff02e224 */ /* 0x004fc400078e0006 */
[----:B------:R-:W-:-:S10]  /*f290*/  @!P6 IMAD.MOV.U32 R3, RZ, RZ, R7 ;  /* 0x000000ffff03e224 */ /* 0x000fd400078e0007 */
[----:B0-----:R-:W-:Y:S02]  /*f2a0*/  @!P5 LEA R6, P0, R8, R14, 0x1 ;  /* 0x0000000e0806d211 */ /* 0x001fe400078008ff */
[----:B------:R0:W2:Y:S03]  /*f2b0*/  SHFL.IDX PT, R14, R0, 0x7, 0x181f ;  /* 0x00f81f00000e7f89 */ /* 0x0000a600000e0000 */
[----:B-1----:R-:W-:Y:S01]  /*f2c0*/  @!P5 IMAD.X R7, RZ, RZ, R5, P0 ;  /* 0x000000ffff07d224 */ /* 0x002fe200000e0605 */
[----:B------:R-:W-:Y:S04]  /*f2d0*/  @!P6 LDGSTS.E.BYPASS.LTC128B.128 [R26+0x24c00], desc[UR36][R2.64], !P4 ;  /* 0x24c00000021aefae */ /* 0x000fe8000e101d64 */
[----:B------:R-:W-:Y:S04]  /*f2e0*/  @!P6 LDGSTS.E.BYPASS.LTC128B.128 [R26+0x28c00], desc[UR36][R2.64+0x80], !P3 ;  /* 0x28c00080021aefae */ /* 0x000fe8000d901d64 */
[----:B------:R-:W-:Y:S04]  /*f2f0*/  @!P6 LDGSTS.E.BYPASS.LTC128B.128 [R26+0x2cc00], desc[UR36][R2.64+0x100], !P2 ;  /* 0x2cc00100021aefae */ /* 0x000fe8000d101d64 */
[----:B------:R1:W-:Y:S04]  /*f300*/  @!P6 LDGSTS.E.BYPASS.LTC128B.128 [R26+0x30c00], desc[UR36][R2.64+0x180], !P1 ;  /* 0x30c00180021aefae */ /* 0x0003e8000c901d64 */
[----:B------:R0:W3:Y:S01]  /*f310*/  SHFL.IDX PT, R5, R4, 0x7, 0x181f ;  /* 0x00f81f0004057f89 */ /* 0x0000e200000e0000 */
[----:B-1----:R-:W-:-:S02]  /*f320*/  @!P5 IMAD.MOV.U32 R2, RZ, RZ, R6 ;  /* 0x000000ffff02d224 */ /* 0x002fc400078e0006 */
[----:B------:R-:W-:-:S05]  /*f330*/  @!P5 IMAD.MOV.U32 R3, RZ, RZ, R7 ;  /* 0x000000ffff03d224 */ /* 0x000fca00078e0007 */
[----:B------:R0:W-:Y:S04]  /*f340*/  @!P5 LDGSTS.E.BYPASS.LTC128B.128 [R26+0x25400], desc[UR36][R2.64], !P4 ;  /* 0x25400000021adfae */ /* 0x0001e8000e101d64 */
[----:B------:R0:W-:Y:S04]  /*f350*/  @!P5 LDGSTS.E.BYPASS.LTC128B.128 [R26+0x29400], desc[UR36][R2.64+0x80], !P3 ;  /* 0x29400080021adfae */ /* 0x0001e8000d901d64 */
[----:B------:R0:W-:Y:S04]  /*f360*/  @!P5 LDGSTS.E.BYPASS.LTC128B.128 [R26+0x2d400], desc[UR36][R2.64+0x100], !P2 ;  /* 0x2d400100021adfae */ /* 0x0001e8000d101d64 */
[----:B--23--:R0:W-:Y:S02]  /*f370*/  @!P5 LDGSTS.E.BYPASS.LTC128B.128 [R26+0x31400], desc[UR36][R2.64+0x180], !P1 ;  /* 0x31400180021adfae */ /* 0x00c1e4000c901d64 */
.L_x_10359:
[----:B------:R-:W-:Y:S01]  /*f380*/  LOP3.LUT P0, RZ, R23, 0x4000, RZ, 0xc0, !PT ;  /* 0x0000400017ff7812 */ /* 0x000fe2000780c0ff */
[----:B------:R-:W-:-:S12]  /*f390*/  BSSY B0, `(.L_x_10252) ;  /* 0x000000b000007945 */ /* 0x000fd80003800000 */
        /* <DEDUP_REMOVED lines=8> */
[----:B------:R1:W-:Y:S04]  /*f420*/  LDGSTS.E.BYPASS.LTC128B.128 [R26+0x2dc00], desc[UR36][R2.64+0x100], !P2 ;  /* 0x2dc00100021a7fae */ /* 0x0003e8000d101d64 */
[----:B------:R1:W-:Y:S02]  /*f430*/  LDGSTS.E.BYPASS.LTC128B.128 [R26+0x31c00], desc[UR36][R2.64+0x180], !P1 ;  /* 0x31c00180021a7fae */ /* 0x0003e4000c901d64 */
.L_x_10253:
[----:B------:R-:W-:Y:S05]  /*f440*/  BSYNC B0 ;  /* 0x0000000000007941 */ /* 0x000fea0003800000 */
.L_x_10252:
[----:B------:R-:W-:Y:S01]  /*f450*/  NOP ;  /* 0x0000000000007918 */ /* 0x000fe20000000000 */
[----:B------:R-:W-:-:S13]  /*f460*/  PLOP3.LUT P0, PT, PT, PT, PT, 0x80, 0x0 ;  /* 0x000000000000781c */ /* 0x000fda0003f0f070 */
.L_x_10254:
        /* <DEDUP_REMOVED lines=18> */
.L_x_10360:
[----:B------:R-:W-:Y:S05]  /*f590*/  BSYNC B0 ;  /* 0x0000000000007941 */ /* 0x000fea0003800000 */
.L_x_10255:
[----:B------:R-:W-:-:S13]  /*f5a0*/  LOP3.LUT P0, RZ, R23, 0x400, RZ, 0xc0, !PT ;  /* 0x0000040017ff7812 */ /* 0x000fda000780c0ff */
[----:B------:R-:W-:Y:S05]  /*f5b0*/  @!P0 BRA `(.L_x_10257) ;  /* 0x0000000000048947 */ /* 0x000fea0003800000 */
[----:B------:R-:W-:Y:S01]  /*f5c0*/  BPT.TRAP 0x1 ;  /* 0x000000040000795c */ /* 0x000fe20000300000 */
.L_x_10257:
[----:B------:R-:W-:Y:S01]  /*f5d0*/  SHF.L.U32 R0, R27, 0x1f, RZ ;  /* 0x0000001f1b007819 */ /* 0x000fe200000006ff */
[----:B------:R-:W-:Y:S03]  /*f5e0*/  BSSY B0, `(.L_x_10258) ;  /* 0x0000003000007945 */ /* 0x000fe60003800000 */
[----:B------:R-:W1:Y:S02]  /*f5f0*/  SYNCS.PHASECHK.TRANS64.TRYWAIT P0, [R25+URZ+0x32460], R0 ;  /* 0x03246000190075a7 */ /* 0x000e64000800017f */
[----:B-1----:R-:W-:Y:S05]  /*f600*/  @!P0 BRA `(.L_x_10259) ;  /* 0x0000004800208947 */ /* 0x002fea0003800000 */
.L_x_10361:
[----:B------:R-:W-:Y:S05]  /*f610*/  BSYNC B0 ;  /* 0x0000000000007941 */ /* 0x000fea0003800000 */
.L_x_10258:
[----:B------:R-:W1:Y:S01]  /*f620*/  LDL.LU R2, [R1+0x10] ;  /* 0x0000100001027983 */ /* 0x000e620000300800 */
[----:B------:R-:W-:Y:S01]  /*f630*/  ULDC.64 UR4, c[0x0][0x328] ;  /* 0x0000ca0000047ab9 */ /* 0x000fe20000000a00 */
[----:B------:R-:W-:Y:S02]  /*f640*/  ULDC.64 UR6, c[0x0][0x318] ;  /* 0x0000c60000067ab9 */ /* 0x000fe40000000a00 */
[----:B------:R-:W2:Y:S04]  /*f650*/  LDL.LU R6, [R1+0x14] ;  /* 0x0000140001067983 */ /* 0x000ea80000300800 */
[----:B------:R-:W3:Y:S01]  /*f660*/  LDL.LU R4, [R1+0x28] ;  /* 0x0000280001047983 */ /* 0x000ee20000300800 */
[C---:B------:R-:W-:Y:S02]  /*f670*/  LOP3.LUT P3, RZ, R23.reuse, 0x10, RZ, 0xc0, !PT ;  /* 0x0000001017ff7812 */ /* 0x040fe4000786c0ff */
[----:B------:R-:W-:-:S02]  /*f680*/  LOP3.LUT P2, RZ, R23, 0x8, RZ, 0xc0, !PT ;  /* 0x0000000817ff7812 */ /* 0x000fc4000784c0ff */
[C---:B------:R-:W-:Y:S02]  /*f690*/  LOP3.LUT P1, RZ, R23.reuse, 0x4, RZ, 0xc0, !PT ;  /* 0x0000000417ff7812 */ /* 0x040fe4000782c0ff */
[----:B------:R-:W-:Y:S02]  /*f6a0*/  LOP3.LUT P4, RZ, R23, 0x1, RZ, 0xc0, !PT ;  /* 0x0000000117ff7812 */ /* 0x000fe4000788c0ff */
[----:B------:R-:W-:Y:S01]  /*f6b0*/  SEL R7, RZ, 0x8, P1 ;  /* 0x00000008ff077807 */ /* 0x000fe20000800000 */
[----:B-1----:R-:W-:Y:S02]  /*f6c0*/  IMAD R0, R2, UR4, RZ ;  /* 0x0000000402007c24 */ /* 0x002fe4000f8e02ff */
[----:B0-----:R-:W-:-:S04]  /*f6d0*/  IMAD.WIDE.U32 R2, R37, UR4, RZ ;  /* 0x0000000425027c25 */ /* 0x001fc8000f8e00ff */
[----:B------:R-:W-:Y:S01]  /*f6e0*/  IMAD R5, R37, UR5, R0 ;  /* 0x0000000525057c24 */ /* 0x000fe2000f8e0200 */
[----:B------:R-:W-:Y:S01]  /*f6f0*/  ULDC.64 UR4, c[0x0][0x338] ;  /* 0x0000ce0000047ab9 */ /* 0x000fe20000000a00 */
[----:B------:R-:W-:Y:S02]  /*f700*/  SEL R0, RZ, 0x2, P3 ;  /* 0x00000002ff007807 */ /* 0x000fe40001800000 */
        /* <DEDUP_REMOVED lines=10> */
[----:B------:R-:W-:Y:S02]  /*f7b0*/  LEA.HI.X R6, R2, UR7, R3, 0x1, P0 ;  /* 0x0000000702067c11 */ /* 0x000fe400080f0c03 */
[----:B------:R-:W-:-:S04]  /*f7c0*/  SEL R3, RZ, 0x4, P2 ;  /* 0x00000004ff037807 */ /* 0x000fc80001000000 */
[----:B---3--:R-:W-:Y:S01]  /*f7d0*/  IADD3 R0, R3, R0, R4 ;  /* 0x0000000003007210 */ /* 0x008fe20007ffe004 */
[----:B------:R-:W-:-:S04]  /*f7e0*/  IMAD R4, R24, 0x6000, R29 ;  /* 0x0000600018047824 */ /* 0x000fc800078e021d */
[----:B------:R-:W-:Y:S01]  /*f7f0*/  IMAD.IADD R7, R0, 0x1, R7 ;  /* 0x0000000100077824 */ /* 0x000fe200078e0207 */
[----:B------:R-:W-:Y:S06]  /*f800*/  BRA.DIV UR4, `(.L_x_10260) ;  /* 0x0000004604b47947 */ /* 0x000fec000b800000 */
[----:B------:R-:W0:Y:S01]  /*f810*/  S2R R2, SR_TID.X ;  /* 0x0000000000027919 */ /* 0x000e220000002100 */
[----:B------:R-:W-:Y:S01]  /*f820*/  IMAD R4, R4, 0x2, R22 ;  /* 0x0000000204047824 */ /* 0x000fe200078e0216 */
[C---:B------:R-:W-:Y:S01]  /*f830*/  LOP3.LUT P2, RZ, R7.reuse, 0x2, RZ, 0xc0, !PT ;  /* 0x0000000207ff7812 */ /* 0x040fe2000784c0ff */
[----:B------:R-:W1:Y:S01]  /*f840*/  SHFL.IDX PT, R14, R5, RZ, 0x181f ;  /* 0x00181fff050e7589 */ /* 0x000e6200000e0000 */
[----:B------:R-:W-:-:S03]  /*f850*/  LOP3.LUT P1, RZ, R7, 0x4, RZ, 0xc0, !PT ;  /* 0x0000000407ff7812 */ /* 0x000fc6000782c0ff */
        /* <DEDUP_REMOVED lines=65> */
.L_x_10375:
[----:B0-2---:R-:W-:Y:S02]  /*fc70*/  IADD3 R2, P3, R14, R0, RZ ;  /* 0x000000000e027210 */ /* 0x005fe40007f7e0ff */
        /* <DEDUP_REMOVED lines=14> */
.L_x_10261:
        /* <DEDUP_REMOVED lines=10> */
.L_x_10262:
[----:B0-----:R-:W2:Y:S01]  /*fe00*/  LDL.LU R2, [R1+0xc] ;  /* 0x00000c0001027983 */ /* 0x001ea20000300800 */
[----:B------:R0:W-:Y:S01]  /*fe10*/  SYNCS.ARRIVE.TRANS64.A1T0 RZ, [R25+URZ+0x32450], RZ ;  /* 0x032450ff19ff79a7 */ /* 0x0001e2000810003f */
[----:B------:R-:W-:Y:S01]  /*fe20*/  BSSY B0, `(.L_x_10263) ;  /* 0x00000d9000007945 */ /* 0x000fe20003800000 */
[----:B--2---:R-:W-:-:S05]  /*fe30*/  VIADD R21, R2, 0xfffffffe ;  /* 0xfffffffe02157836 */ /* 0x004fca0000000000 */
[----:B------:R-:W-:-:S13]  /*fe40*/  ISETP.GE.AND P0, PT, R21, R30, PT ;  /* 0x0000001e1500720c */ /* 0x000fda0003f06270 */
[----:B0-----:R-:W-:Y:S05]  /*fe50*/  @!P0 BRA `(.L_x_10264) ;  /* 0x0000000c00548947 */ /* 0x001fea0003800000 */
.L_x_10277:
[----:B0-----:R-:W0:Y:S01]  /*fe60*/  S2R R2, SR_TID.X ;  /* 0x0000000000027919 */ /* 0x001e220000002100 */
[----:B-1----:R-:W1:Y:S01]  /*fe70*/  LDC R3, c[0x0][0x430] ;  /* 0x00010c00ff037b82 */ /* 0x002e620000000800 */
[----:B------:R-:W-:Y:S01]  /*fe80*/  IMAD R8, R21, 0x60, R32 ;  /* 0x0000006015087824 */ /* 0x000fe200078e0220 */
[----:B------:R-:W-:Y:S01]  /*fe90*/  LOP3.LUT P1, RZ, R23, 0x400, RZ, 0xc0, !PT ;  /* 0x0000040017ff7812 */ /* 0x000fe2000782c0ff */
[----:B------:R-:W-:Y:S01]  /*fea0*/  VIADD R24, R24, 0x1 ;  /* 0x0000000118187836 */ /* 0x000fe20000000000 */
[----:B-1----:R-:W-:Y:S02]  /*feb0*/  ISETP.NE.AND P0, PT, R3, 0x1, PT ;  /* 0x000000010300780c */ /* 0x002fe40003f05270 */
[----:B0-----:R-:W-:-:S04]  /*fec0*/  LOP3.LUT R2, R2, 0x7f, RZ, 0xc0, !PT ;  /* 0x0000007f02027812 */ /* 0x001fc800078ec0ff */
[----:B------:R-:W-:Y:S02]  /*fed0*/  SHF.R.U32.HI R4, RZ, 0x3, R2 ;  /* 0x00000003ff047819 */ /* 0x000fe40000011602 */
[----:B------:R-:W0:Y:S05]  /*fee0*/  S2R R2, SR_TID.X ;  /* 0x0000000000027919 */ /* 0x000e2a0000002100 */
[----:B------:R-:W1:Y:S08]  /*fef0*/  @P0 LDC R3, c[0x0][0x434] ;  /* 0x00010d00ff030b82 */ /* 0x000e700000000800 */
[----:B--2---:R-:W2:Y:S01]  /*ff00*/  @P0 LDC R7, c[0x0][0x438] ;  /* 0x00010e00ff070b82 */ /* 0x004ea20000000800 */
        /* <DEDUP_REMOVED lines=15> */
[----:B-1----:R-:W-:Y:S01]  /*10000*/  @!P2 LEA R6, P0, R2, R6, 0x2 ;  /* 0x000000060206a211 */ /* 0x002fe200078010ff */
[----:B------:R-:W-:-:S03]  /*10010*/  IMAD.MOV.U32 R4, RZ, RZ, RZ ;  /* 0x000000ffff047224 */ /* 0x000fc600078e00ff */
[----:B------:R-:W-:Y:S01]  /*10020*/  @!P2 LEA.HI.X R7, R2, R7, R3, 0x2, P0 ;  /* 0x000000070207a211 */ /* 0x000fe200000f1403 */
[----:B------:R-:W-:Y:S01]  /*10030*/  IMAD.MOV R5, RZ, RZ, -R9 ;  /* 0x000000ffff057224 */ /* 0x000fe200078e0a09 */
[C---:B------:R-:W-:Y:S01]  /*10040*/  ISETP.NE.AND P0, PT, R24.reuse, 0x2, PT ;  /* 0x000000021800780c */ /* 0x040fe20003f05270 */
[----:B------:R-:W-:Y:S05]  /*10050*/  YIELD ;  /* 0x0000000000007946 */ /* 0x000fea0003800000 */
[----:B------:R-:W-:Y:S01]  /*10060*/  ULDC UR4, c[0x0][0x430] ;  /* 0x00010c0000047ab9 */ /* 0x000fe20000000800 */
[----:B------:R-:W-:Y:S01]  /*10070*/  IMAD.MOV.U32 R3, RZ, RZ, R21 ;  /* 0x000000ffff037224 */ /* 0x000fe200078e0015 */
[----:B------:R-:W-:Y:S01]  /*10080*/  SEL R2, RZ, 0x1, P0 ;  /* 0x00000001ff027807 */ /* 0x000fe20000000000 */
[----:B------:R-:W-:Y:S01]  /*10090*/  IMAD R5, R5, UR4, R8 ;  /* 0x0000000405057c24 */ /* 0x000fe2000f8e0208 */
[----:B------:R0:W5:Y:S01]  /*100a0*/  @!P2 LDG.E R4, desc[UR36][R6.64] ;  /* 0x000000240604a981 */ /* 0x000162000c1e1900 */
[----:B------:R-:W-:Y:S01]  /*100b0*/  SEL R24, R24, RZ, P0 ;  /* 0x000000ff18187207 */ /* 0x000fe20000000000 */
[----:B------:R-:W-:Y:S01]  /*100c0*/  VIADD R21, R21, 0xffffffff ;  /* 0xffffffff15157836 */ /* 0x000fe20000000000 */
[----:B------:R-:W-:-:S02]  /*100d0*/  LOP3.LUT R27, R27, R2, RZ, 0x3c, !PT ;  /* 0x000000021b1b7212 */ /* 0x000fc400078e3cff */
[----:B------:R-:W-:Y:S01]  /*100e0*/  ISETP.GT.AND P2, PT, R3, R30, PT ;  /* 0x0000001e0300720c */ /* 0x000fe20003f44270 */
[----:B------:R-:W-:-:S12]  /*100f0*/  @!P1 BRA `(.L_x_10265) ;  /* 0x0000000000049947 */ /* 0x000fd80003800000 */
[----:B------:R-:W-:Y:S01]  /*10100*/  BPT.TRAP 0x1 ;  /* 0x000000040000795c */ /* 0x000fe20000300000 */
.L_x_10265:
[----:B------:R-:W-:Y:S01]  /*10110*/  IMAD R10, R24, 0x8, R22 ;  /* 0x00000008180a7824 */ /* 0x000fe200078e0216 */
[----:B------:R-:W-:Y:S01]  /*10120*/  SHF.L.U32 R20, R27, 0x1f, RZ ;  /* 0x0000001f1b147819 */ /* 0x000fe200000006ff */
[----:B------:R-:W-:Y:S01]  /*10130*/  BSSY B1, `(.L_x_10266) ;  /* 0x0000004000017945 */ /* 0x000fe20003800000 */
[----:B------:R-:W-:Y:S02]  /*10140*/  SHF.R.S32.HI R9, RZ, 0x1f, R5 ;  /* 0x0000001fff097819 */ /* 0x000fe40000011405 */
[----:B------:R-:W1:Y:S02]  /*10150*/  SYNCS.PHASECHK.TRANS64.TRYWAIT P0, [R10+URZ+0x32440], R20 ;  /* 0x032440140a0075a7 */ /* 0x000e64000800017f */
[----:B-1----:R-:W-:Y:S05]  /*10160*/  @!P0 BRA `(.L_x_10267) ;  /* 0x00000044009c8947 */ /* 0x002fea0003800000 */
.L_x_10376:
[----:B------:R-:W-:Y:S05]  /*10170*/  BSYNC B1 ;  /* 0x0000000000017941 */ /* 0x000fea0003800000 */
.L_x_10266:
[----:B------:R-:W-:Y:S01]  /*10180*/  ULDC.64 UR4, c[0x0][0x300] ;  /* 0x0000c00000047ab9 */ /* 0x000fe20000000a00 */
[----:B-----5:R-:W-:Y:S01]  /*10190*/  SHF.R.S32.HI R17, RZ, 0x1f, R4 ;  /* 0x0000001fff117819 */ /* 0x020fe20000011404 */
[----:B------:R-:W-:Y:S01]  /*101a0*/  IMAD R2, R9, UR4, RZ ;  /* 0x0000000409027c24 */ /* 0x000fe2000f8e02ff */
[----:B------:R-:W-:Y:S01]  /*101b0*/  ULDC.64 UR6, c[0x0][0x2e8] ;  /* 0x0000ba0000067ab9 */ /* 0x000fe20000000a00 */
[----:B------:R-:W-:Y:S02]  /*101c0*/  LOP3.LUT P1, RZ, R23, 0x2, RZ, 0xc0, !PT ;  /* 0x0000000217ff7812 */ /* 0x000fe4000782c0ff */
[C---:B0-----:R-:W-:Y:S02]  /*101d0*/  IMAD R7, R5.reuse, UR5, R2 ;  /* 0x0000000505077c24 */ /* 0x041fe4000f8e0202 */
        /* <DEDUP_REMOVED lines=18> */
[----:B------:R-:W-:Y:S01]  /*10300*/  SHFL.IDX PT, R14, R6, 0x5, 0x181f ;  /* 0x00b81f00060e7f89 */ /* 0x000fe200000e0000 */
[----:B0-----:R-:W-:-:S05]  /*10310*/  IADD3 R2, P0, R2, R0, RZ ;  /* 0x0000000002027210 */ /* 0x001fca0007f1e0ff */
[----:B--2---:R-:W-:-:S05]  /*10320*/  IMAD.X R3, RZ, RZ, R3, P0 ;  /* 0x000000ffff037224 */ /* 0x004fca00000e0603 */
[----:B------:R0:W-:Y:S04]  /*10330*/  LDGSTS.E.BYPASS.LTC128B.128 [R7+0x1c400], desc[UR36][R2.64], !P1 ;  /* 0x1c40000002077fae */ /* 0x0001e8000c901d64 */
[----:B0-----:R-:W0:Y:S04]  /*10340*/  SHFL.IDX PT, R2, R6, 0x1, 0x181f ;  /* 0x00381f0006027f89 */ /* 0x001e2800000e0000 */
[----:B------:R-:W2:Y:S01]  /*10350*/  SHFL.IDX PT, R3, R8, 0x1, 0x181f ;  /* 0x00381f0008037f89 */ /* 0x000ea200000e0000 */
        /* <DEDUP_REMOVED lines=14> */
[----:B------:R-:W2:Y:S04]  /*10440*/  SHFL.IDX PT, R3, R8, 0x4, 0x181f ;  /* 0x00981f0008037f89 */ /* 0x000ea800000e0000 */
[----:B------:R-:W3:Y:S01]  /*10450*/  SHFL.IDX PT, R8, R8, 0x5, 0x181f ;  /* 0x00b81f0008087f89 */ /* 0x000ee200000e0000 */
[----:B0-----:R-:W-:-:S05]  /*10460*/  IADD3 R2, P0, R2, R0, RZ ;  /* 0x0000000002027210 */ /* 0x001fca0007f1e0ff */
[----:B--2---:R-:W-:-:S05]  /*10470*/  IMAD.X R3, RZ, RZ, R3, P0 ;  /* 0x000000ffff037224 */ /* 0x004fca00000e0603 */
[----:B---3--:R0:W-:Y:S03]  /*10480*/  LDGSTS.E.BYPASS.LTC128B.128 [R7+0x1e400], desc[UR36][R2.64], !P1 ;  /* 0x1e40000002077fae */ /* 0x0081e6000c901d64 */
.L_x_10390:
[----:B0-----:R-:W-:-:S05]  /*10490*/  IADD3 R2, P0, R14, R0, RZ ;  /* 0x000000000e027210 */ /* 0x001fca0007f1e0ff */
[----:B------:R-:W-:Y:S01]  /*104a0*/  IMAD.X R3, RZ, RZ, R8, P0 ;  /* 0x000000ffff037224 */ /* 0x000fe200000e0608 */
[----:B------:R-:W-:-:S04]  /*104b0*/  PLOP3.LUT P0, PT, PT, PT, PT, 0x80, 0x0 ;  /* 0x000000000000781c */ /* 0x000fc80003f0f070 */
[----:B------:R-:W-:Y:S01]  /*104c0*/  @!PT LDS RZ, [RZ] ;  /* 0x00000000fffff984 */ /* 0x000fe20000000800 */
[----:B------:R-:W-:Y:S01]  /*104d0*/  @!PT LDS RZ, [RZ] ;  /* 0x00000000fffff984 */ /* 0x000fe20000000800 */
[----:B------:R-:W-:Y:S01]  /*104e0*/  @!PT LDS RZ, [RZ] ;  /* 0x00000000fffff984 */ /* 0x000fe20000000800 */
[----:B------:R0:W-:Y:S01]  /*104f0*/  LDGSTS.E.BYPASS.LTC128B.128 [R7+0x1ec00], desc[UR36][R2.64], !P1 ;  /* 0x1ec0000002077fae */ /* 0x0001e2000c901d64 */
[----:B------:R-:W-:-:S08]  /*10500*/  NOP ;  /* 0x0000000000007918 */ /* 0x000fd00000000000 */
.L_x_10269:
        /* <DEDUP_REMOVED lines=10> */
.L_x_10270:
[----:B------:R2:W-:Y:S01]  /*105b0*/  SYNCS.ARRIVE.TRANS64.A1T0 RZ, [R10+URZ+0x32430], RZ ;  /* 0x032430ff0aff79a7 */ /* 0x0005e2000810003f */
[----:B------:R-:W-:Y:S05]  /*105c0*/  @!P3 BRA `(.L_x_10271) ;  /* 0x000000000004b947 */ /* 0x000fea0003800000 */
[----:B------:R-:W-:Y:S01]  /*105d0*/  BPT.TRAP 0x1 ;  /* 0x000000040000795c */ /* 0x000fe20000300000 */
.L_x_10271:
[----:B------:R-:W3:Y:S01]  /*105e0*/  SYNCS.PHASECHK.TRANS64.TRYWAIT P0, [R10+URZ+0x32460], R20 ;  /* 0x032460140a0075a7 */ /* 0x000ee2000800017f */
[----:B------:R-:W-:Y:S04]  /*105f0*/  BSSY B1, `(.L_x_10272) ;  /* 0x0000002000017945 */ /* 0x000fe80003800000 */
[----:B---3--:R-:W-:Y:S05]  /*10600*/  @!P0 BRA `(.L_x_10273) ;  /* 0x0000004800288947 */ /* 0x008fea0003800000 */
.L_x_10391:
[----:B------:R-:W-:Y:S05]  /*10610*/  BSYNC B1 ;  /* 0x0000000000017941 */ /* 0x000fea0003800000 */
.L_x_10272:
[----:B------:R-:W-:Y:S01]  /*10620*/  ULDC.64 UR4, c[0x0][0x328] ;  /* 0x0000ca0000047ab9 */ /* 0x000fe20000000a00 */
[----:B------:R-:W-:Y:S01]  /*10630*/  ULDC.64 UR6, c[0x0][0x318] ;  /* 0x0000c60000067ab9 */ /* 0x000fe20000000a00 */
[----:B0-----:R-:W-:Y:S01]  /*10640*/  IMAD R2, R9, UR4, RZ ;  /* 0x0000000409027c24 */ /* 0x001fe2000f8e02ff */
[C---:B------:R-:W-:Y:S01]  /*10650*/  LOP3.LUT P5, RZ, R23.reuse, 0x1, RZ, 0xc0, !PT ;  /* 0x0000000117ff7812 */ /* 0x040fe200078ac0ff */
[----:B-1-3--:R-:W-:Y:S01]  /*10660*/  IMAD R20, R24, 0x6000, R29 ;  /* 0x0000600018147824 */ /* 0x00afe200078e021d */
        /* <DEDUP_REMOVED lines=36> */
[----:B-1----:R-:W-:Y:S04]  /*108b0*/  SHFL.IDX PT, R3, R25, 0x4, 0x181f ;  /* 0x00981f0019037f89 */ /* 0x002fe800000e0000 */
        /* <DEDUP_REMOVED lines=24> */
.L_x_10405:
        /* <DEDUP_REMOVED lines=11> */
.L_x_10275:
        /* <DEDUP_REMOVED lines=10> */
.L_x_10276:
[----:B------:R1:W-:Y:S01]  /*10b90*/  SYNCS.ARRIVE.TRANS64.A1T0 RZ, [R10+URZ+0x32450], RZ ;  /* 0x032450ff0aff79a7 */ /* 0x0003e2000810003f */
[----:B------:R-:W-:Y:S05]  /*10ba0*/  @P2 BRA `(.L_x_10277) ;  /* 0xfffffff000ac2947 */ /* 0x000fea000383ffff */
.L_x_10264:
[----:B------:R-:W-:Y:S05]  /*10bb0*/  BSYNC B0 ;  /* 0x0000000000007941 */ /* 0x000fea0003800000 */
.L_x_10263:
[----:B0-----:R-:W0:Y:S01]  /*10bc0*/  S2R R2, SR_TID.X ;  /* 0x0000000000027919 */ /* 0x001e220000002100 */
[----:B------:R-:W-:Y:S01]  /*10bd0*/  VIADD R24, R24, 0x1 ;  /* 0x0000000118187836 */ /* 0x000fe20000000000 */
[----:B------:R-:W-:Y:S04]  /*10be0*/  BSSY B0, `(.L_x_10278) ;  /* 0x0000012000007945 */ /* 0x000fe80003800000 */
[----:B------:R-:W-:-:S04]  /*10bf0*/  ISETP.NE.AND P0, PT, R24, 0x2, PT ;  /* 0x000000021800780c */ /* 0x000fc80003f05270 */
[----:B------:R-:W-:Y:S02]  /*10c00*/  SEL R0, RZ, 0x1, P0 ;  /* 0x00000001ff007807 */ /* 0x000fe40000000000 */
[----:B0-----:R-:W-:-:S04]  /*10c10*/  LOP3.LUT R2, R2, 0x7f, RZ, 0xc0, !PT ;  /* 0x0000007f02027812 */ /* 0x001fc800078ec0ff */
[----:B------:R-:W-:-:S13]  /*10c20*/  ISETP.NE.AND P1, PT, R2, RZ, PT ;  /* 0x000000ff0200720c */ /* 0x000fda0003f25270 */
[----:B------:R-:W-:Y:S05]  /*10c30*/  @P1 BRA `(.L_x_10279) ;  /* 0x0000000000301947 */ /* 0x000fea0003800000 */
[----:B------:R-:W0:Y:S01]  /*10c40*/  S2R R5, SR_LANEID ;  /* 0x0000000000057919 */ /* 0x000e220000000000 */
[----:B------:R-:W-:Y:S01]  /*10c50*/  VOTEU.ANY UR4, UPT, PT ;  /* 0x0000000000047886 */ /* 0x000fe200038e0100 */
[----:B------:R-:W3:Y:S01]  /*10c60*/  LDC.64 R2, c[0x0][0xd60] ;  /* 0x00035800ff027b82 */ /* 0x000ee20000000a00 */
[----:B------:R-:W0:Y:S02]  /*10c70*/  FLO.U32 R4, UR4 ;  /* 0x0000000400047d00 */ /* 0x000e2400080e0000 */
[----:B0-----:R-:W-:-:S06]  /*10c80*/  ISETP.EQ.U32.AND P1, PT, R4, R5, PT ;  /* 0x000000050400720c */ /* 0x001fcc0003f22070 */
[----:B------:R-:W3:Y:S07]  /*10c90*/  POPC R5, UR4 ;  /* 0x0000000400057d09 */ /* 0x000eee0008000000 */
[----:B---3--:R-:W3:Y:S01]  /*10ca0*/  @P1 ATOMG.E.ADD.STRONG.GPU PT, R3, desc[UR36][R2.64], R5 ;  /* 0x00000005020319a8 */ /* 0x008ee200081ee1e4 */
[----:B------:R-:W0:Y:S02]  /*10cb0*/  S2R R6, SR_LTMASK ;  /* 0x0000000000067919 */ /* 0x000e240000003900 */
[----:B0-----:R-:W-:-:S04]  /*10cc0*/  LOP3.LUT R6, R6, UR4, RZ, 0xc0, !PT ;  /* 0x0000000406067c12 */ /* 0x001fc8000f8ec0ff */
[----:B------:R-:W0:Y:S01]  /*10cd0*/  POPC R7, R6 ;  /* 0x0000000600077309 */ /* 0x000e220000000000 */
[----:B---3--:R-:W0:Y:S02]  /*10ce0*/  SHFL.IDX PT, R4, R3, R4, 0x1f ;  /* 0x00001f0403047589 */ /* 0x008e2400000e0000 */
[----:B0-----:R-:W-:-:S07]  /*10cf0*/  IADD3 R16, R4, UR39, R7 ;  /* 0x0000002704107c10 */ /* 0x001fce000fffe007 */
.L_x_10279:
[----:B------:R-:W-:Y:S05]  /*10d00*/  BSYNC B0 ;  /* 0x0000000000007941 */ /* 0x000fea0003800000 */
.L_x_10278:
[----:B------:R-:W-:Y:S02]  /*10d10*/  SEL R24, R24, RZ, P0 ;  /* 0x000000ff18187207 */ /* 0x000fe40000000000 */
[----:B------:R-:W-:-:S07]  /*10d20*/  LOP3.LUT R27, R27, R0, RZ, 0x3c, !PT ;  /* 0x000000001b1b7212 */ /* 0x000fce00078e3cff */
.L_x_10232:
[----:B------:R-:W-:Y:S05]  /*10d30*/  BSYNC B7 ;  /* 0x0000000000077941 */ /* 0x000fea0003800000 */
.L_x_10230:
        /* <DEDUP_REMOVED lines=8> */
[----:B------:R0:W3:Y:S01]  /*10dc0*/  LDS.128 R16, [R22+0x324d0] ;  /* 0x0324d00016107984 */ /* 0x0000e20000000c00 */
[----:B------:R-:W-:Y:S06]  /*10dd0*/  BAR.ARV 0x4, 0x180 ;  /* 0x0106000000007b1d */ /* 0x000fec0000002000 */
[----:B------:R-:W-:Y:S05]  /*10de0*/  BRA `(.L_x_10281) ;  /* 0x0000000800d07947 */ /* 0x000fea0003800000 */
.L_x_10280:
        /* <DEDUP_REMOVED lines=9> */
[----:B------:R-:W3:Y:S01]  /*10e80*/  @!P1 LDC.64 R4, c[0x0][0xd78] ;  /* 0x00035e00ff049b82 */ /* 0x000ee20000000a00 */
[----:B0-----:R-:W-:-:S05]  /*10e90*/  @!P1 IMAD.WIDE R2, R7, 0x4, R2 ;  /* 0x0000000407029825 */ /* 0x001fca00078e0202 */
[----:B------:R3:W4:Y:S02]  /*10ea0*/  @!P1 LDG.E R6, desc[UR36][R2.64] ;  /* 0x0000002402069981 */ /* 0x000724000c1e1900 */
        /* <DEDUP_REMOVED lines=10> */
[----:B----4-:R-:W-:-:S02]  /*10f50*/  @!P1 IMAD.MOV.U32 R7, RZ, RZ, R6 ;  /* 0x000000ffff079224 */ /* 0x010fc400078e0006 */
        /* <DEDUP_REMOVED lines=19> */
[----:B------:R0:W3:Y:S02]  /*11090*/  SHFL.IDX PT, R14, R2, 0x1f, 0x1f ;  /* 0x03e01f00020e7f89 */ /* 0x0000e400000e0000 */
.L_x_10415:
[----:B------:R-:W-:Y:S02]  /*110a0*/  ULDC UR4, c[0x0][0xd38] ;  /* 0x00034e0000047ab9 */ /* 0x000fe40000000800 */
[----:B------:R-:W-:-:S04]  /*110b0*/  IMAD.U32 R5, RZ, RZ, UR4 ;  /* 0x00000004ff057e24 */ /* 0x000fc8000f8e00ff */
[----:B---3--:R-:W-:-:S04]  /*110c0*/  IMAD R14, R14, R5, RZ ;  /* 0x000000050e0e7224 */ /* 0x008fc800078e02ff */
[----:B------:R-:W-:-:S05]  /*110d0*/  IMAD.IADD R9, R8, 0x1, R14 ;  /* 0x0000000108097824 */ /* 0x000fca00078e020e */
[----:B------:R-:W-:-:S13]  /*110e0*/  ISETP.GT.AND P6, PT, R9, R0, PT ;  /* 0x000000000900720c */ /* 0x000fda0003fc4270 */
[----:B------:R-:W-:Y:S05]  /*110f0*/  @P6 BRA `(.L_x_10283) ;  /* 0x0000000000a46947 */ /* 0x000fea0003800000 */
.L_x_10286:
        /* <DEDUP_REMOVED lines=10> */
[----:B------:R-:W3:Y:S01]  /*111a0*/  @!P6 LDC.64 R4, c[0x0][0xd78] ;  /* 0x00035e00ff04eb82 */ /* 0x000ee20000000a00 */
[----:B0-----:R-:W-:-:S05]  /*111b0*/  @!P6 IMAD.WIDE R2, R11, 0x4, R2 ;  /* 0x000000040b02e825 */ /* 0x001fca00078e0202 */
[----:B------:R3:W4:Y:S02]  /*111c0*/  @!P6 LDG.E R7, desc[UR36][R2.64] ;  /* 0x000000240207e981 */ /* 0x000724000c1e1900 */
[----:B---3--:R-:W-:-:S04]  /*111d0*/  @!P6 IMAD.WIDE R2, R11, 0x4, R4 ;  /* 0x000000040b02e825 */ /* 0x008fc800078e0204 */
[----:B------:R-:W-:-:S06]  /*111e0*/  IMAD.MOV.U32 R4, RZ, RZ, RZ ;  /* 0x000000ffff047224 */ /* 0x000fcc00078e00ff */
[----:B------:R-:W4:Y:S01]  /*111f0*/  @!P6 LDG.E R4, desc[UR36][R2.64] ;  /* 0x000000240204e981 */ /* 0x000f22000c1e1900 */
[----:B------:R-:W-:Y:S01]  /*11200*/  UMOV UR4, 0xffffffff ;  /* 0xffffffff00047882 */ /* 0x000fe20000000000 */
[----:B----4-:R-:W-:Y:S02]  /*11210*/  IMAD R13, R4, R7, RZ ;  /* 0x00000007040d7224 */ /* 0x010fe400078e02ff */
        /* <DEDUP_REMOVED lines=17> */
.L_x_10423:
[----:B------:R-:W-:Y:S02]  /*11330*/  ULDC UR4, c[0x0][0xd38] ;  /* 0x00034e0000047ab9 */ /* 0x000fe40000000800 */
[----:B------:R-:W-:-:S04]  /*11340*/  IMAD.U32 R5, RZ, RZ, UR4 ;  /* 0x00000004ff057e24 */ /* 0x000fc8000f8e00ff */
[----:B---3--:R-:W-:-:S04]  /*11350*/  IMAD R14, R14, R5, RZ ;  /* 0x000000050e0e7224 */ /* 0x008fc800078e02ff */
[----:B------:R-:W-:-:S05]  /*11360*/  IMAD.IADD R9, R14, 0x1, R9 ;  /* 0x000000010e097824 */ /* 0x000fca00078e0209 */
[----:B------:R-:W-:-:S13]  /*11370*/  ISETP.GT.AND P6, PT, R9, R0, PT ;  /* 0x000000000900720c */ /* 0x000fda0003fc4270 */
[----:B------:R-:W-:Y:S05]  /*11380*/  @!P6 BRA `(.L_x_10286) ;  /* 0xfffffffc005ce947 */ /* 0x000fea000383ffff */
.L_x_10283:
        /* <DEDUP_REMOVED lines=9> */
.L_x_10428:
[----:B------:R-:W-:-:S13]  /*11420*/  ISETP.NE.AND P0, PT, R3, RZ, PT ;  /* 0x000000ff0300720c */ /* 0x000fda0003f05270 */
[----:B------:R-:W-:Y:S05]  /*11430*/  @!P0 BRA `(.L_x_10288) ;  /* 0x0000000000108947 */ /* 0x000fea0003800000 */
[----:B------:R-:W-:Y:S01]  /*11440*/  UMOV UR4, 0xffffffff ;  /* 0xffffffff00047882 */ /* 0x000fe20000000000 */
[----:B------:R-:W-:Y:S02]  /*11450*/  VIADD R12, R8, 0xffffffff ;  /* 0xffffffff080c7836 */ /* 0x000fe40000000000 */
[----:B------:R-:W-:Y:S05]  /*11460*/  BRA.DIV UR4, `(.L_x_10289) ;  /* 0x0000004a04c07947 */ /* 0x000fea000b800000 */
[----:B------:R0:W0:Y:S02]  /*11470*/  SHFL.IDX PT, R6, R2, R12, 0x1f ;  /* 0x00001f0c02067589 */ /* 0x00002400000e0000 */
.L_x_10288:
[----:B-12-4-:R-:W-:Y:S01]  /*11480*/  IABS R10, R7 ;  /* 0x00000007000a7213 */ /* 0x016fe20000000000 */
[----:B0-----:R-:W-:Y:S01]  /*11490*/  IMAD R16, R6, R5, R9 ;  /* 0x0000000506107224 */ /* 0x001fe200078e0209 */
[----:B------:R-:W-:Y:S01]  /*114a0*/  IABS R5, R4 ;  /* 0x0000000400057213 */ /* 0x000fe20000000000 */
[----:B------:R-:W-:Y:S01]  /*114b0*/  IMAD.IADD R19, R8, 0x1, R19 ;  /* 0x0000000108137824 */ /* 0x000fe200078e0213 */
[----:B------:R-:W0:Y:S01]  /*114c0*/  I2F.RP R11, R10 ;  /* 0x0000000a000b7306 */ /* 0x000e220000209400 */
[----:B------:R-:W-:-:S07]  /*114d0*/  IMAD.IADD R0, R0, 0x1, -R16 ;  /* 0x0000000100007824 */ /* 0x000fce00078e0a10 */
[----:B------:R-:W1:Y:S08]  /*114e0*/  I2F.RP R12, R5 ;  /* 0x00000005000c7306 */ /* 0x000e700000209400 */
[----:B0-----:R-:W0:Y:S08]  /*114f0*/  MUFU.RCP R11, R11 ;  /* 0x0000000b000b7308 */ /* 0x001e300000001000 */
[----:B-1----:R-:W-:Y:S01]  /*11500*/  MUFU.RCP R12, R12 ;  /* 0x0000000c000c7308 */ /* 0x002fe20000001000 */
[----:B0-----:R-:W-:-:S07]  /*11510*/  VIADD R2, R11, 0xffffffe ;  /* 0x0ffffffe0b027836 */ /* 0x001fce0000000000 */
        /* <DEDUP_REMOVED lines=48> */
.L_x_10284:
[----:B------:R-:W-:Y:S01]  /*11820*/  UMOV UR4, URZ ;  /* 0x0000003f00047c82 */ /* 0x000fe20008000000 */
[----:B------:R-:W-:Y:S01]  /*11830*/  UMOV UR5, URZ ;  /* 0x0000003f00057c82 */ /* 0x000fe20008000000 */
[----:B------:R-:W-:Y:S01]  /*11840*/  ULDC UR6, c[0x0][0xd3c] ;  /* 0x00034f0000067ab9 */ /* 0x000fe20000000800 */
[----:B------:R-:W-:Y:S02]  /*11850*/  IMAD.MOV.U32 R16, RZ, RZ, R0 ;  /* 0x000000ffff107224 */ /* 0x000fe400078e0000 */
[----:B------:R-:W-:Y:S02]  /*11860*/  IMAD.U32 R17, RZ, RZ, UR4 ;  /* 0x00000004ff117e24 */ /* 0x000fe4000f8e00ff */
[----:B------:R-:W-:Y:S02]  /*11870*/  IMAD.U32 R18, RZ, RZ, UR5 ;  /* 0x00000005ff127e24 */ /* 0x000fe4000f8e00ff */
[----:B------:R-:W-:-:S07]  /*11880*/  IMAD.U32 R19, RZ, RZ, UR6 ;  /* 0x00000006ff137e24 */ /* 0x000fce000f8e00ff */
.L_x_10290:
        /* <DEDUP_REMOVED lines=10> */
.L_x_10281:
[----:B------:R-:W-:Y:S02]  /*11930*/  ULDC UR4, c[0x0][0xd3c] ;  /* 0x00034f0000047ab9 */ /* 0x000fe40000000800 */
[----:B---3--:R-:W-:-:S13]  /*11940*/  ISETP.GE.AND P0, PT, R19, UR4, PT ;  /* 0x0000000413007c0c */ /* 0x008fda000bf06270 */
[----:B------:R-:W-:Y:S05]  /*11950*/  @!P0 BRA `(.L_x_10291) ;  /* 0xffffffac00108947 */ /* 0x000fea000383ffff */
[----:B------:R-:W-:Y:S05]  /*11960*/  BSYNC B8 ;  /* 0x0000000000087941 */ /* 0x000fea0003800000 */
.L_x_10224:
[----:B------:R-:W3:Y:S01]  /*11970*/  LDL.LU R0, [R1+0x18] ;  /* 0x0000180001007983 */ /* 0x000ee20000300800 */
[----:B------:R-:W-:Y:S01]  /*11980*/  BSSY B0, `(.L_x_10292) ;  /* 0x000000b000007945 */ /* 0x000fe20003800000 */
[----:B------:R-:W5:Y:S01]  /*11990*/  S2R R5, SR_CgaCtaId ;  /* 0x0000000000057919 */ /* 0x000f620000008800 */
[----:B---3--:R-:W-:-:S05]  /*119a0*/  VIADD R0, R0, 0x1 ;  /* 0x0000000100007836 */ /* 0x008fca0000000000 */
        /* <DEDUP_REMOVED lines=8> */
.L_x_10431:
[----:B------:R-:W-:Y:S05]  /*11a30*/  BSYNC B0 ;  /* 0x0000000000007941 */ /* 0x000fea0003800000 */
.L_x_10292:
[----:B------:R-:W-:-:S03]  /*11a40*/  UMOV UR4, 0xffffffff ;  /* 0xffffffff00047882 */ /* 0x000fc60000000000 */
[----:B------:R-:W-:Y:S05]  /*11a50*/  BRA.DIV UR4, `(.L_x_10294) ;  /* 0x0000004604807947 */ /* 0x000fea000b800000 */
[----:B-1----:R-:W1:Y:S02]  /*11a60*/  S2R R0, SR_TID.X ;  /* 0x0000000000007919 */ /* 0x002e640000002100 */
[----:B-1----:R-:W-:-:S04]  /*11a70*/  SHF.R.U32.HI R0, RZ, 0x5, R0 ;  /* 0x00000005ff007819 */ /* 0x002fc80000011600 */
[----:B------:R-:W-:-:S05]  /*11a80*/  LOP3.LUT R0, R0, 0x3, RZ, 0xc0, !PT ;  /* 0x0000000300007812 */ /* 0x000fca00078ec0ff */
[----:B------:R1:W3:Y:S02]  /*11a90*/  SHFL.IDX PT, R14, R0, RZ, 0x1f ;  /* 0x00001fff000e7589 */ /* 0x0002e400000e0000 */
.L_x_10434:
[----:B---3--:R-:W-:Y:S01]  /*11aa0*/  ISETP.NE.AND P0, PT, R14, RZ, PT ;  /* 0x000000ff0e00720c */ /* 0x008fe20003f05270 */
[----:B------:R-:W-:-:S12]  /*11ab0*/  BSSY B0, `(.L_x_10295) ;  /* 0x0000026000007945 */ /* 0x000fd80003800000 */
[----:B------:R-:W-:Y:S05]  /*11ac0*/  @P0 BRA `(.L_x_10296) ;  /* 0x0000000000900947 */ /* 0x000fea0003800000 */
[----:B------:R-:W-:-:S03]  /*11ad0*/  UMOV UR4, 0xffffffff ;  /* 0xffffffff00047882 */ /* 0x000fc60000000000 */
[----:B------:R-:W-:Y:S05]  /*11ae0*/  BRA.DIV UR4, `(.L_x_10297) ;  /* 0x0000004604907947 */ /* 0x000fea000b800000 */
[----:B------:R-:W-:-:S13]  /*11af0*/  ELECT P6, URZ, PT ;  /* 0x00000000003f782f */ /* 0x000fda00038c0000 */
.L_x_10437:
        /* <DEDUP_REMOVED lines=8> */
.L_x_10298:
[C---:B------:R-:W-:Y:S01]  /*11b80*/  IMAD R3, R24.reuse, 0x8, R5 ;  /* 0x0000000818037824 */ /* 0x040fe200078e0205 */
[----:B------:R-:W-:Y:S01]  /*11b90*/  SHF.L.U32 R2, R27, 0x1f, RZ ;  /* 0x0000001f1b027819 */ /* 0x000fe200000006ff */
[----:B------:R-:W-:-:S03]  /*11ba0*/  VIADD R24, R24, 0x1 ;  /* 0x0000000118187836 */ /* 0x000fc60000000000 */
[----:B------:R-:W1:Y:S02]  /*11bb0*/  SYNCS.PHASECHK.TRANS64.TRYWAIT P1, [R3+URZ+0x32440], R2 ;  /* 0x03244002030075a7 */ /* 0x000e64000802017f */
[----:B------:R-:W-:-:S04]  /*11bc0*/  ISETP.NE.AND P2, PT, R24, 0x2, PT ;  /* 0x000000021800780c */ /* 0x000fc80003f45270 */
[----:B------:R-:W-:Y:S01]  /*11bd0*/  SEL R0, RZ, 0x1, P2 ;  /* 0x00000001ff007807 */ /* 0x000fe20001000000 */
[----:B-1----:R-:W-:Y:S08]  /*11be0*/  @!P1 BRA `(.L_x_10299) ;  /* 0x0000004400709947 */ /* 0x002ff00003800000 */
.L_x_10438:
[----:B------:R-:W-:Y:S02]  /*11bf0*/  SEL R24, R24, RZ, P2 ;  /* 0x000000ff18187207 */ /* 0x000fe40001000000 */
[----:B------:R-:W-:Y:S01]  /*11c00*/  LOP3.LUT R0, R27, R0, RZ, 0x3c, !PT ;  /* 0x000000001b007212 */ /* 0x000fe200078e3cff */
[----:B------:R-:W-:Y:S06]  /*11c10*/  @!P0 BRA `(.L_x_10300) ;  /* 0x0000000000048947 */ /* 0x000fec0003800000 */
[----:B------:R-:W-:Y:S01]  /*11c20*/  BPT.TRAP 0x1 ;  /* 0x000000040000795c */ /* 0x000fe20000300000 */
.L_x_10300:
[----:B------:R-:W-:Y:S01]  /*11c30*/  IMAD R5, R24, 0x8, R5 ;  /* 0x0000000818057824 */ /* 0x000fe200078e0205 */
[----:B------:R-:W-:-:S04]  /*11c40*/  SHF.L.U32 R0, R0, 0x1f, RZ ;  /* 0x0000001f00007819 */ /* 0x000fc800000006ff */
[----:B------:R-:W3:Y:S02]  /*11c50*/  SYNCS.PHASECHK.TRANS64.TRYWAIT P1, [R5+URZ+0x32440], R0 ;  /* 0x03244000050075a7 */ /* 0x000ee4000802017f */
[----:B---3--:R-:W-:Y:S05]  /*11c60*/  @!P1 BRA `(.L_x_10301) ;  /* 0x0000004400649947 */ /* 0x008fea0003800000 */
.L_x_10439:
[----:B------:R-:W-:Y:S05]  /*11c70*/  @!P0 BRA `(.L_x_10302) ;  /* 0x0000000000048947 */ /* 0x000fea0003800000 */
[----:B------:R-:W-:Y:S01]  /*11c80*/  BPT.TRAP 0x1 ;  /* 0x000000040000795c */ /* 0x000fe20000300000 */
.L_x_10302:
[----:B------:R-:W5:Y:S02]  /*11c90*/  SYNCS.PHASECHK.TRANS64.TRYWAIT P1, [R3+URZ+0x32460], R2 ;  /* 0x03246002030075a7 */ /* 0x000f64000802017f */
[----:B-----5:R-:W-:Y:S05]  /*11ca0*/  @!P1 BRA `(.L_x_10303) ;  /* 0x0000004400689947 */ /* 0x020fea0003800000 */
.L_x_10440:
[----:B------:R-:W-:Y:S05]  /*11cb0*/  @!P0 BRA `(.L_x_10304) ;  /* 0x0000000000048947 */ /* 0x000fea0003800000 */
[----:B------:R-:W-:Y:S01]  /*11cc0*/  BPT.TRAP 0x1 ;  /* 0x000000040000795c */ /* 0x000fe20000300000 */
.L_x_10304:
[----:B------:R0:W0:Y:S02]  /*11cd0*/  SYNCS.PHASECHK.TRANS64.TRYWAIT P0, [R5+URZ+0x32460], R0 ;  /* 0x03246000050075a7 */ /* 0x000024000800017f */
[----:B0-----:R-:W-:Y:S05]  /*11ce0*/  @!P0 NANOSLEEP.SYNCS 0x989680 ;  /* 0x009896800000895d */ /* 0x001fea0003900000 */
[----:B------:R-:W0:Y:S02]  /*11cf0*/  @!P0 SYNCS.PHASECHK.TRANS64 P0, [R5+URZ+0x32460], R0 ;  /* 0x03246000050085a7 */ /* 0x000e24000800007f */
[----:B0-----:R-:W-:Y:S05]  /*11d00*/  @!P0 BRA `(.L_x_10304) ;  /* 0xfffffffc00f08947 */ /* 0x001fea000383ffff */
.L_x_10296:
[----:B------:R-:W-:Y:S05]  /*11d10*/  BSYNC B0 ;  /* 0x0000000000007941 */ /* 0x000fea0003800000 */
.L_x_10295:
[----:B------:R-:W-:Y:S05]  /*11d20*/  EXIT ;  /* 0x000000000000794d */ /* 0x000fea0003800000 */
.L_x_10170:
[----:B-1----:R1:W2:Y:S02]  /*11d30*/  SYNCS.PHASECHK.TRANS64.TRYWAIT P0, [R3+URZ+0x32400], R0 ;  /* 0x03240000030075a7 */ /* 0x0022a4000800017f */
[----:B--2---:R-:W-:Y:S05]  /*11d40*/  @!P0 NANOSLEEP.SYNCS 0x989680 ;  /* 0x009896800000895d */ /* 0x004fea0003900000 */
[----:B------:R-:W2:Y:S02]  /*11d50*/  @!P0 SYNCS.PHASECHK.TRANS64 P0, [R3+URZ+0x32400], R0 ;  /* 0x03240000030085a7 */ /* 0x000ea4000800007f */
[----:B--2---:R-:W-:Y:S05]  /*11d60*/  @!P0 BRA `(.L_x_10170) ;  /* 0xfffffffc00f08947 */ /* 0x004fea000383ffff */
[----:B------:R-:W-:Y:S05]  /*11d70*/  BRA `(.L_x_10305) ;  /* 0xffffff0000107947 */ /* 0x000fea000383ffff */
.L_x_10174:
[----:B---3--:R-:W-:-:S04]  /*11d80*/  IMAD.U32 R5, RZ, RZ, UR6 ;  /* 0x00000006ff057e24 */ /* 0x008fc8000f8e00ff */
[----:B------:R3:W4:Y:S03]  /*11d90*/  SYNCS.PHASECHK.TRANS64.TRYWAIT P1, [R5+URZ+0x32430], R2 ;  /* 0x03243002050075a7 */ /* 0x000726000802017f */
[----:B----4-:R-:W-:Y:S05]  /*11da0*/  @!P1 NANOSLEEP.SYNCS 0x989680 ;  /* 0x009896800000995d */ /* 0x010fea0003900000 */
[----:B------:R-:W4:Y:S02]  /*11db0*/  @!P1 SYNCS.PHASECHK.TRANS64 P1, [R5+URZ+0x32430], R2 ;  /* 0x03243002050095a7 */ /* 0x000f24000802007f */
[----:B----4-:R-:W-:Y:S05]  /*11dc0*/  @!P1 BRA `(.L_x_10174) ;  /* 0xfffffffc00ec9947 */ /* 0x010fea000383ffff */
[----:B------:R-:W-:Y:S05]  /*11dd0*/  BRA `(.L_x_10173) ;  /* 0xffffff0000407947 */ /* 0x000fea000383ffff */
.L_x_10175:
[----:B----4-:R4:W0:Y:S02]  /*11de0*/  SYNCS.PHASECHK.TRANS64.TRYWAIT P1, [R3+URZ+0x32410], R0 ;  /* 0x03241000030075a7 */ /* 0x010824000802017f */
[----:B0-----:R-:W-:Y:S05]  /*11df0*/  @!P1 NANOSLEEP.SYNCS 0x989680 ;  /* 0x009896800000995d */ /* 0x001fea0003900000 */
[----:B------:R-:W0:Y:S02]  /*11e00*/  @!P1 SYNCS.PHASECHK.TRANS64 P1, [R3+URZ+0x32410], R0 ;  /* 0x03241000030095a7 */ /* 0x000e24000802007f */
[----:B0-----:R-:W-:Y:S05]  /*11e10*/  @!P1 BRA `(.L_x_10175) ;  /* 0xfffffffc00f09947 */ /* 0x001fea000383ffff */
[----:B------:R-:W-:Y:S05]  /*11e20*/  BRA `(.L_x_10306) ;  /* 0xffffff0000f87947 */ /* 0x000fea000383ffff */
.L_x_10179:
[----:B0--3--:R-:W-:-:S04]  /*11e30*/  IMAD.U32 R5, RZ, RZ, UR6 ;  /* 0x00000006ff057e24 */ /* 0x009fc8000f8e00ff */
[----:B------:R0:W3:Y:S03]  /*11e40*/  SYNCS.PHASECHK.TRANS64.TRYWAIT P1, [R5+URZ+0x32450], R2 ;  /* 0x03245002050075a7 */ /* 0x0000e6000802017f */
[----:B---3--:R-:W-:Y:S05]  /*11e50*/  @!P1 NANOSLEEP.SYNCS 0x989680 ;  /* 0x009896800000995d */ /* 0x008fea0003900000 */
[----:B------:R-:W3:Y:S02]  /*11e60*/  @!P1 SYNCS.PHASECHK.TRANS64 P1, [R5+URZ+0x32450], R2 ;  /* 0x03245002050095a7 */ /* 0x000ee4000802007f */
[----:B---3--:R-:W-:Y:S05]  /*11e70*/  @!P1 BRA `(.L_x_10179) ;  /* 0xfffffffc00ec9947 */ /* 0x008fea000383ffff */
[----:B------:R-:W-:Y:S05]  /*11e80*/  BRA `(.L_x_10178) ;  /* 0xffffff0400007947 */ /* 0x000fea000383ffff */
.L_x_10186:
[----:B-1----:R-:W-:-:S04]  /*11e90*/  IMAD.U32 R153, RZ, RZ, UR5 ;  /* 0x00000005ff997e24 */ /* 0x002fc8000f8e00ff */
[----:B------:R1:W2:Y:S03]  /*11ea0*/  SYNCS.PHASECHK.TRANS64.TRYWAIT P2, [R153+URZ+0x32430], R0 ;  /* 0x03243000990075a7 */ /* 0x0002a6000804017f */
[----:B--2---:R-:W-:Y:S05]  /*11eb0*/  @!P2 NANOSLEEP.SYNCS 0x989680 ;  /* 0x009896800000a95d */ /* 0x004fea0003900000 */
[----:B------:R-:W2:Y:S02]  /*11ec0*/  @!P2 SYNCS.PHASECHK.TRANS64 P2, [R153+URZ+0x32430], R0 ;  /* 0x032430009900a5a7 */ /* 0x000ea4000804007f */
[----:B--2---:R-:W-:Y:S05]  /*11ed0*/  @!P2 BRA `(.L_x_10186) ;  /* 0xfffffffc00eca947 */ /* 0x004fea000383ffff */
[----:B------:R-:W-:Y:S05]  /*11ee0*/  BRA `(.L_x_10185) ;  /* 0xffffff24000c7947 */ /* 0x000fea000383ffff */
.L_x_10190:
[----:B--2---:R-:W-:-:S04]  /*11ef0*/  IMAD.U32 R20, RZ, RZ, UR5 ;  /* 0x00000005ff147e24 */ /* 0x004fc8000f8e00ff */
[----:B------:R2:W3:Y:S03]  /*11f00*/  SYNCS.PHASECHK.TRANS64.TRYWAIT P2, [R20+URZ+0x32450], R0 ;  /* 0x03245000140075a7 */ /* 0x0004e6000804017f */
[----:B---3--:R-:W-:Y:S05]  /*11f10*/  @!P2 NANOSLEEP.SYNCS 0x989680 ;  /* 0x009896800000a95d */ /* 0x008fea0003900000 */
[----:B------:R-:W3:Y:S02]  /*11f20*/  @!P2 SYNCS.PHASECHK.TRANS64 P2, [R20+URZ+0x32450], R0 ;  /* 0x032450001400a5a7 */ /* 0x000ee4000804007f */
[----:B---3--:R-:W-:Y:S05]  /*11f30*/  @!P2 BRA `(.L_x_10190) ;  /* 0xfffffffc00eca947 */ /* 0x008fea000383ffff */
[----:B------:R-:W-:Y:S05]  /*11f40*/  BRA `(.L_x_10189) ;  /* 0xffffff2400887947 */ /* 0x000fea000383ffff */
.L_x_10238:
        /* <DEDUP_REMOVED lines=11> */
.L_x_10308:
[----:B------:R-:W-:Y:S05]  /*12000*/  BSYNC B0 ;  /* 0x0000000000007941 */ /* 0x000fea0003800000 */
.L_x_10307:
[----:B------:R-:W-:Y:S05]  /*12010*/  BRA `(.L_x_10309) ;  /* 0xffffffb4005c7947 */ /* 0x000fea000383ffff */
.L_x_10241:
[----:B0-----:R0:W1:Y:S02]  /*12020*/  SYNCS.PHASECHK.TRANS64.TRYWAIT P0, [R25+URZ+0x32440], R0 ;  /* 0x03244000190075a7 */ /* 0x001064000800017f */
[----:B-1----:R-:W-:Y:S05]  /*12030*/  @!P0 NANOSLEEP.SYNCS 0x989680 ;  /* 0x009896800000895d */ /* 0x002fea0003900000 */
[----:B------:R-:W1:Y:S02]  /*12040*/  @!P0 SYNCS.PHASECHK.TRANS64 P0, [R25+URZ+0x32440], R0 ;  /* 0x03244000190085a7 */ /* 0x000e64000800007f */
[----:B-1----:R-:W-:Y:S05]  /*12050*/  @!P0 BRA `(.L_x_10241) ;  /* 0xfffffffc00f08947 */ /* 0x002fea000383ffff */
[----:B------:R-:W-:Y:S05]  /*12060*/  BRA `(.L_x_10310) ;  /* 0xffffffb400887947 */ /* 0x000fea000383ffff */
.L_x_10242:
        /* <DEDUP_REMOVED lines=8> */
.L_x_10312:
[----:B------:R-:W-:Y:S05]  /*120f0*/  BSYNC B0 ;  /* 0x0000000000007941 */ /* 0x000fea0003800000 */
.L_x_10311:
        /* <DEDUP_REMOVED lines=9> */
.L_x_10313:
[----:B------:R-:W-:Y:S02]  /*12190*/  IMAD.MOV.U32 R13, RZ, RZ, R4 ;  /* 0x000000ffff0d7224 */ /* 0x000fe400078e0004 */
[----:B------:R-:W-:Y:S02]  /*121a0*/  IMAD.MOV.U32 R12, RZ, RZ, 0x1 ;  /* 0x00000001ff0c7424 */ /* 0x000fe400078e00ff */
[----:B------:R-:W-:-:S07]  /*121b0*/  IMAD.MOV.U32 R3, RZ, RZ, R14 ;  /* 0x000000ffff037224 */ /* 0x000fce00078e000e */
[----:B------:R-:W-:Y:S05]  /*121c0*/  WARPSYNC.COLLECTIVE R15, `(.L_x_10314) ;  /* 0x000000000f087348 */ /* 0x000fea0003c00000 */
[----:B------:R0:W1:Y:S02]  /*121d0*/  SHFL.IDX P6, R14, R13, R12, R11 ;  /* 0x0000000c0d0e7389 */ /* 0x00006400000c000b */
[----:B01----:R-:W-:Y:S01]  /*121e0*/  ENDCOLLECTIVE ;  /* 0x000000000000791b */ /* 0x003fe20003800000 */
.L_x_10314:
        /* <DEDUP_REMOVED lines=15> */
.L_x_10315:
[----:B------:R-:W-:Y:S02]  /*122e0*/  @P0 IMAD R6, R5, 0x2, R22 ;  /* 0x0000000205060824 */ /* 0x000fe400078e0216 */
[----:B------:R-:W-:Y:S02]  /*122f0*/  IMAD.MOV.U32 R13, RZ, RZ, R4 ;  /* 0x000000ffff0d7224 */ /* 0x000fe400078e0004 */
[----:B------:R-:W-:Y:S02]  /*12300*/  IMAD.MOV.U32 R12, RZ, RZ, 0x2 ;  /* 0x00000002ff0c7424 */ /* 0x000fe400078e00ff */
[----:B------:R-:W-:-:S07]  /*12310*/  IMAD.MOV.U32 R3, RZ, RZ, R14 ;  /* 0x000000ffff037224 */ /* 0x000fce00078e000e */
[----:B------:R-:W-:Y:S05]  /*12320*/  WARPSYNC.COLLECTIVE R15, `(.L_x_10316) ;  /* 0x000000000f087348 */ /* 0x000fea0003c00000 */
[----:B------:R0:W1:Y:S02]  /*12330*/  SHFL.IDX P6, R14, R13, R12, R11 ;  /* 0x0000000c0d0e7389 */ /* 0x00006400000c000b */
[----:B01----:R-:W-:Y:S01]  /*12340*/  ENDCOLLECTIVE ;  /* 0x000000000000791b */ /* 0x003fe20003800000 */
.L_x_10316:
        /* <DEDUP_REMOVED lines=15> */
.L_x_10317:
[----:B------:R-:W-:Y:S02]  /*12440*/  @P0 IMAD R6, R5, 0x2, R22 ;  /* 0x0000000205060824 */ /* 0x000fe400078e0216 */
[----:B------:R-:W-:Y:S02]  /*12450*/  IMAD.MOV.U32 R13, RZ, RZ, R4 ;  /* 0x000000ffff0d7224 */ /* 0x000fe400078e0004 */
[----:B------:R-:W-:Y:S02]  /*12460*/  IMAD.MOV.U32 R12, RZ, RZ, 0x3 ;  /* 0x00000003ff0c7424 */ /* 0x000fe400078e00ff */
[----:B------:R-:W-:-:S07]  /*12470*/  IMAD.MOV.U32 R3, RZ, RZ, R14 ;  /* 0x000000ffff037224 */ /* 0x000fce00078e000e */
[----:B------:R-:W-:Y:S05]  /*12480*/  WARPSYNC.COLLECTIVE R15, `(.L_x_10318) ;  /* 0x000000000f087348 */ /* 0x000fea0003c00000 */
[----:B------:R0:W1:Y:S02]  /*12490*/  SHFL.IDX P6, R14, R13, R12, R11 ;  /* 0x0000000c0d0e7389 */ /* 0x00006400000c000b */
[----:B01----:R-:W-:Y:S01]  /*124a0*/  ENDCOLLECTIVE ;  /* 0x000000000000791b */ /* 0x003fe20003800000 */
.L_x_10318:
        /* <DEDUP_REMOVED lines=15> */
.L_x_10319:
[----:B------:R-:W-:Y:S02]  /*125a0*/  @P0 IMAD R6, R5, 0x2, R22 ;  /* 0x0000000205060824 */ /* 0x000fe400078e0216 */
[----:B------:R-:W-:Y:S02]  /*125b0*/  IMAD.MOV.U32 R13, RZ, RZ, R4 ;  /* 0x000000ffff0d7224 */ /* 0x000fe400078e0004 */
[----:B------:R-:W-:Y:S02]  /*125c0*/  IMAD.MOV.U32 R12, RZ, RZ, 0x4 ;  /* 0x00000004ff0c7424 */ /* 0x000fe400078e00ff */
[----:B------:R-:W-:-:S07]  /*125d0*/  IMAD.MOV.U32 R3, RZ, RZ, R14 ;  /* 0x000000ffff037224 */ /* 0x000fce00078e000e */
[----:B------:R-:W-:Y:S05]  /*125e0*/  WARPSYNC.COLLECTIVE R15, `(.L_x_10320) ;  /* 0x000000000f087348 */ /* 0x000fea0003c00000 */
[----:B------:R0:W1:Y:S02]  /*125f0*/  SHFL.IDX P6, R14, R13, R12, R11 ;  /* 0x0000000c0d0e7389 */ /* 0x00006400000c000b */
[----:B01----:R-:W-:Y:S01]  /*12600*/  ENDCOLLECTIVE ;  /* 0x000000000000791b */ /* 0x003fe20003800000 */
.L_x_10320:
        /* <DEDUP_REMOVED lines=15> */
.L_x_10321:
[----:B------:R-:W-:Y:S02]  /*12700*/  @P0 IMAD R6, R5, 0x2, R22 ;  /* 0x0000000205060824 */ /* 0x000fe400078e0216 */
[----:B------:R-:W-:Y:S02]  /*12710*/  IMAD.MOV.U32 R13, RZ, RZ, R4 ;  /* 0x000000ffff0d7224 */ /* 0x000fe400078e0004 */
[----:B------:R-:W-:Y:S02]  /*12720*/  IMAD.MOV.U32 R12, RZ, RZ, 0x5 ;  /* 0x00000005ff0c7424 */ /* 0x000fe400078e00ff */
[----:B------:R-:W-:-:S07]  /*12730*/  IMAD.MOV.U32 R3, RZ, RZ, R14 ;  /* 0x000000ffff037224 */ /* 0x000fce00078e000e */
[----:B------:R-:W-:Y:S05]  /*12740*/  WARPSYNC.COLLECTIVE R15, `(.L_x_10322) ;  /* 0x000000000f087348 */ /* 0x000fea0003c00000 */
[----:B------:R0:W1:Y:S02]  /*12750*/  SHFL.IDX P6, R14, R13, R12, R11 ;  /* 0x0000000c0d0e7389 */ /* 0x00006400000c000b */
[----:B01----:R-:W-:Y:S01]  /*12760*/  ENDCOLLECTIVE ;  /* 0x000000000000791b */ /* 0x003fe20003800000 */
.L_x_10322:
        /* <DEDUP_REMOVED lines=10> */
.L_x_10323:
[----:B------:R-:W-:Y:S01]  /*12810*/  @!PT LDS RZ, [RZ] ;  /* 0x00000000fffff984 */ /* 0x000fe20000000800 */
[----:B------:R-:W-:Y:S01]  /*12820*/  @!PT LDS RZ, [RZ] ;  /* 0x00000000fffff984 */ /* 0x000fe20000000800 */
[----:B------:R-:W-:Y:S01]  /*12830*/  @!PT LDS RZ, [RZ] ;  /* 0x00000000fffff984 */ /* 0x000fe20000000800 */
[----:B------:R1:W-:Y:S01]  /*12840*/  @P0 LDGSTS.E.BYPASS.LTC128B.128 [R6+0x1e400], desc[UR36][R2.64], !P2 ;  /* 0x1e40000002060fae */ /* 0x0003e2000d101d64 */
[----:B------:R-:W-:Y:S01]  /*12850*/  IMAD.MOV.U32 R0, RZ, RZ, R14 ;  /* 0x000000ffff007224 */ /* 0x000fe200078e000e */
[----:B------:R-:W-:Y:S06]  /*12860*/  BRA `(.L_x_10324) ;  /* 0xffffffb000e87947 */ /* 0x000fec000383ffff */
.L_x_10247:
[----:B------:R0:W5:Y:S01]  /*12870*/  LDL.LU R6, [R1+0x4] ;  /* 0x0000040001067983 */ /* 0x0001620000300800 */
[----:B------:R-:W-:Y:S01]  /*12880*/  IMAD.MOV.U32 R13, RZ, RZ, R5 ;  /* 0x000000ffff0d7224 */ /* 0x000fe200078e0005 */
[----:B------:R-:W-:Y:S01]  /*12890*/  LOP3.LUT R23, R23, 0xffffdfff, RZ, 0xc0, !PT ;  /* 0xffffdfff17177812 */ /* 0x000fe200078ec0ff */
[----:B------:R-:W-:Y:S02]  /*128a0*/  IMAD.MOV.U32 R12, RZ, RZ, RZ ;  /* 0x000000ffff0c7224 */ /* 0x000fe400078e00ff */
[----:B------:R-:W-:Y:S02]  /*128b0*/  IMAD.MOV.U32 R11, RZ, RZ, 0x181f ;  /* 0x0000181fff0b7424 */ /* 0x000fe400078e00ff */
[----:B------:R-:W-:Y:S02]  /*128c0*/  IMAD.MOV.U32 R15, RZ, RZ, -0x1 ;  /* 0xffffffffff0f7424 */ /* 0x000fe400078e00ff */
[----:B0-----:R-:W-:-:S07]  /*128d0*/  IMAD.IADD R4, R21, 0x1, R4 ;  /* 0x0000000115047824 */ /* 0x001fce00078e0204 */
[----:B-----5:R-:W-:Y:S05]  /*128e0*/  WARPSYNC.COLLECTIVE R15, `(.L_x_10325) ;  /* 0x000000000f087348 */ /* 0x020fea0003c00000 */
[----:B------:R0:W1:Y:S02]  /*128f0*/  SHFL.IDX P6, R14, R13, R12, R11 ;  /* 0x0000000c0d0e7389 */ /* 0x00006400000c000b */
[----:B01---5:R-:W-:Y:S01]  /*12900*/  ENDCOLLECTIVE ;  /* 0x000000000000791b */ /* 0x023fe20003800000 */
.L_x_10325:
[----:B------:R-:W-:Y:S02]  /*12910*/  IMAD.MOV.U32 R13, RZ, RZ, R0 ;  /* 0x000000ffff0d7224 */ /* 0x000fe400078e0000 */
[----:B------:R-:W-:-:S07]  /*12920*/  IMAD.MOV.U32 R3, RZ, RZ, R14 ;  /* 0x000000ffff037224 */ /* 0x000fce00078e000e */
[----:B------:R-:W-:Y:S05]  /*12930*/  WARPSYNC.COLLECTIVE R15, `(.L_x_10326) ;  /* 0x000000000f087348 */ /* 0x000fea0003c00000 */
[----:B------:R0:W1:Y:S02]  /*12940*/  SHFL.IDX P6, R14, R13, R12, R11 ;  /* 0x0000000c0d0e7389 */ /* 0x00006400000c000b */
[----:B01----:R-:W-:Y:S01]  /*12950*/  ENDCOLLECTIVE ;  /* 0x000000000000791b */ /* 0x003fe20003800000 */
.L_x_10326:
[----:B------:R-:W-:Y:S02]  /*12960*/  IMAD.MOV.U32 R13, RZ, RZ, R5 ;  /* 0x000000ffff0d7224 */ /* 0x000fe400078e0005 */
[----:B------:R-:W-:Y:S02]  /*12970*/  IMAD.MOV.U32 R12, RZ, RZ, 0x1 ;  /* 0x00000001ff0c7424 */ /* 0x000fe400078e00ff */
[----:B------:R-:W-:-:S07]  /*12980*/  IMAD.MOV.U32 R10, RZ, RZ, R14 ;  /* 0x000000ffff0a7224 */ /* 0x000fce00078e000e */
[----:B------:R-:W-:Y:S05]  /*12990*/  WARPSYNC.COLLECTIVE R15, `(.L_x_10327) ;  /* 0x000000000f087348 */ /* 0x000fea0003c00000 */
[----:B------:R0:W1:Y:S02]  /*129a0*/  SHFL.IDX P6, R14, R13, R12, R11 ;  /* 0x0000000c0d0e7389 */ /* 0x00006400000c000b */
[----:B01----:R-:W-:Y:S01]  /*129b0*/  ENDCOLLECTIVE ;  /* 0x000000000000791b */ /* 0x003fe20003800000 */
.L_x_10327:
[----:B------:R-:W-:Y:S02]  /*129c0*/  IMAD.MOV.U32 R13, RZ, RZ, R0 ;  /* 0x000000ffff0d7224 */ /* 0x000fe400078e0000 */
[----:B------:R-:W-:-:S05]  /*129d0*/  IMAD R6, R6, R7, RZ ;  /* 0x0000000706067224 */ /* 0x000fca00078e02ff */
[----:B------:R-:W-:-:S13]  /*129e0*/  ISETP.GE.AND P2, PT, R4, R6, PT ;  /* 0x000000060400720c */ /* 0x000fda0003f46270 */
[----:B------:R-:W-:Y:S02]  /*129f0*/  @!P2 LEA R10, P1, R20, R10, 0x1 ;  /* 0x0000000a140aa211 */ /* 0x000fe400078208ff */
[----:B------:R-:W-:-:S03]  /*12a00*/  @P2 LOP3.LUT R23, R23, 0x2000, RZ, 0xfc, !PT ;  /* 0x0000200017172812 */ /* 0x000fc600078efcff */
[----:B------:R-:W-:Y:S01]  /*12a10*/  @!P2 IMAD.X R3, RZ, RZ, R3, P1 ;  /* 0x000000ffff03a224 */ /* 0x000fe200008e0603 */
[----:B------:R-:W-:Y:S01]  /*12a20*/  LOP3.LUT R23, R23, 0xffffefff, RZ, 0xc0, !PT ;  /* 0xffffefff17177812 */ /* 0x000fe200078ec0ff */
[----:B------:R-:W-:-:S05]  /*12a30*/  @!P2 IMAD.MOV.U32 R2, RZ, RZ, R10 ;  /* 0x000000ffff02a224 */ /* 0x000fca00078e000a */
        /* <DEDUP_REMOVED lines=10> */
.L_x_10328:
        /* <DEDUP_REMOVED lines=8> */
.L_x_10329:
        /* <DEDUP_REMOVED lines=15> */
.L_x_10330:
[----:B------:R-:W-:Y:S01]  /*12c50*/  @P2 LOP3.LUT R23, R23, 0x800, RZ, 0xfc, !PT ;  /* 0x0000080017172812 */ /* 0x000fe200078efcff */
[----:B------:R-:W-:-:S03]  /*12c60*/  IMAD.MOV.U32 R13, RZ, RZ, R5 ;  /* 0x000000ffff0d7224 */ /* 0x000fc600078e0005 */
[----:B------:R-:W-:Y:S01]  /*12c70*/  LOP3.LUT R23, R23, 0xfffffdff, RZ, 0xc0, !PT ;  /* 0xfffffdff17177812 */ /* 0x000fe200078ec0ff */
[----:B------:R-:W-:Y:S02]  /*12c80*/  IMAD.MOV.U32 R12, RZ, RZ, 0x3 ;  /* 0x00000003ff0c7424 */ /* 0x000fe400078e00ff */
[----:B------:R-:W-:-:S05]  /*12c90*/  IMAD.MOV.U32 R11, RZ, RZ, R14 ;  /* 0x000000ffff0b7224 */ /* 0x000fca00078e000e */
[----:B------:R-:W-:-:S05]  /*12ca0*/  @!P2 LEA R11, P1, R20, R11, 0x1 ;  /* 0x0000000b140ba211 */ /* 0x000fca00078208ff */
[----:B------:R-:W-:Y:S02]  /*12cb0*/  @!P2 IMAD.X R8, RZ, RZ, R2, P1 ;  /* 0x000000ffff08a224 */ /* 0x000fe400008e0602 */
[----:B------:R-:W-:Y:S02]  /*12cc0*/  @!P2 IMAD.MOV.U32 R2, RZ, RZ, R11 ;  /* 0x000000ffff02a224 */ /* 0x000fe400078e000b */
[----:B------:R-:W-:Y:S02]  /*12cd0*/  IMAD.MOV.U32 R11, RZ, RZ, 0x181f ;  /* 0x0000181fff0b7424 */ /* 0x000fe400078e00ff */
[----:B------:R-:W-:-:S07]  /*12ce0*/  @!P2 IMAD.MOV.U32 R3, RZ, RZ, R8 ;  /* 0x000000ffff03a224 */ /* 0x000fce00078e0008 */
[----:B------:R-:W-:Y:S05]  /*12cf0*/  WARPSYNC.COLLECTIVE R15, `(.L_x_10331) ;  /* 0x000000000f087348 */ /* 0x000fea0003c00000 */
[----:B------:R0:W1:Y:S02]  /*12d00*/  SHFL.IDX P6, R14, R13, R12, R11 ;  /* 0x0000000c0d0e7389 */ /* 0x00006400000c000b */
[----:B01----:R-:W-:Y:S01]  /*12d10*/  ENDCOLLECTIVE ;  /* 0x000000000000791b */ /* 0x003fe20003800000 */
.L_x_10331:
[----:B------:R-:W-:Y:S01]  /*12d20*/  @!PT LDS RZ, [RZ] ;  /* 0x00000000fffff984 */ /* 0x000fe20000000800 */
[----:B------:R-:W-:Y:S01]  /*12d30*/  @!PT LDS RZ, [RZ] ;  /* 0x00000000fffff984 */ /* 0x000fe20000000800 */
[----:B------:R-:W-:Y:S01]  /*12d40*/  @!PT LDS RZ, [RZ] ;  /* 0x00000000fffff984 */ /* 0x000fe20000000800 */
[----:B------:R0:W-:Y:S01]  /*12d50*/  @!P2 LDGSTS.E.BYPASS.LTC128B.128 [R26+0x19400], desc[UR36][R2.64], !P0 ;  /* 0x19400000021aafae */ /* 0x0001e2000c101d64 */
[----:B------:R-:W-:Y:S02]  /*12d60*/  IMAD.MOV.U32 R13, RZ, RZ, R0 ;  /* 0x000000ffff0d7224 */ /* 0x000fe400078e0000 */
[----:B0-----:R-:W-:-:S05]  /*12d70*/  VIADD R2, R4, 0x30 ;  /* 0x0000003004027836 */ /* 0x001fca0000000000 */
[----:B------:R-:W-:Y:S01]  /*12d80*/  ISETP.GE.AND P2, PT, R2, R6, PT ;  /* 0x000000060200720c */ /* 0x000fe20003f46270 */
[----:B------:R-:W-:-:S12]  /*12d90*/  IMAD.MOV.U32 R2, RZ, RZ, R14 ;  /* 0x000000ffff027224 */ /* 0x000fd800078e000e */
[----:B------:R-:W-:Y:S05]  /*12da0*/  WARPSYNC.COLLECTIVE R15, `(.L_x_10332) ;  /* 0x000000000f087348 */ /* 0x000fea0003c00000 */
[----:B------:R0:W1:Y:S02]  /*12db0*/  SHFL.IDX P6, R14, R13, R12, R11 ;  /* 0x0000000c0d0e7389 */ /* 0x00006400000c000b */
[----:B01----:R-:W-:Y:S01]  /*12dc0*/  ENDCOLLECTIVE ;  /* 0x000000000000791b */ /* 0x003fe20003800000 */
.L_x_10332:
[----:B------:R-:W-:-:S04]  /*12dd0*/  @P2 LOP3.LUT R23, R23, 0x200, RZ, 0xfc, !PT ;  /* 0x0000020017172812 */ /* 0x000fc800078efcff */
[----:B------:R-:W-:Y:S01]  /*12de0*/  LOP3.LUT R23, R23, 0xfffffeff, RZ, 0xc0, !PT ;  /* 0xfffffeff17177812 */ /* 0x000fe200078ec0ff */
[----:B------:R-:W-:-:S05]  /*12df0*/  IMAD.MOV.U32 R12, RZ, RZ, R14 ;  /* 0x000000ffff0c7224 */ /* 0x000fca00078e000e */
[----:B------:R-:W-:Y:S01]  /*12e00*/  @!P2 LEA R14, P1, R20, R12, 0x1 ;  /* 0x0000000c140ea211 */ /* 0x000fe200078208ff */
[----:B------:R-:W-:-:S04]  /*12e10*/  IMAD.MOV.U32 R12, RZ, RZ, 0x4 ;  /* 0x00000004ff0c7424 */ /* 0x000fc800078e00ff */
[----:B------:R-:W-:Y:S02]  /*12e20*/  @!P2 IMAD.X R13, RZ, RZ, R2, P1 ;  /* 0x000000ffff0da224 */ /* 0x000fe400008e0602 */
[----:B------:R-:W-:Y:S02]  /*12e30*/  @!P2 IMAD.MOV.U32 R2, RZ, RZ, R14 ;  /* 0x000000ffff02a224 */ /* 0x000fe400078e000e */
[----:B------:R-:W-:Y:S02]  /*12e40*/  @!P2 IMAD.MOV.U32 R3, RZ, RZ, R13 ;  /* 0x000000ffff03a224 */ /* 0x000fe400078e000d */
[----:B------:R-:W-:-:S03]  /*12e50*/  IMAD.MOV.U32 R13, RZ, RZ, R5 ;  /* 0x000000ffff0d7224 */ /* 0x000fc600078e0005 */
[----:B------:R-:W-:Y:S01]  /*12e60*/  @!PT LDS RZ, [RZ] ;  /* 0x00000000fffff984 */ /* 0x000fe20000000800 */
[----:B------:R-:W-:Y:S01]  /*12e70*/  @!PT LDS RZ, [RZ] ;  /* 0x00000000fffff984 */ /* 0x000fe20000000800 */
[----:B------:R-:W-:Y:S01]  /*12e80*/  @!PT LDS RZ, [RZ] ;  /* 0x00000000fffff984 */ /* 0x000fe20000000800 */
[----:B------:R0:W-:Y:S04]  /*12e90*/  @!P2 LDGSTS.E.BYPASS.LTC128B.128 [R26+0x19c00], desc[UR36][R2.64], !P0 ;  /* 0x19c00000021aafae */ /* 0x0001e8000c101d64 */
[----:B0-----:R-:W-:Y:S05]  /*12ea0*/  WARPSYNC.COLLECTIVE R15, `(.L_x_10333) ;  /* 0x000000000f087348 */ /* 0x001fea0003c00000 */
[----:B------:R1:W2:Y:S02]  /*12eb0*/  SHFL.IDX P6, R14, R13, R12, R11 ;  /* 0x0000000c0d0e7389 */ /* 0x0002a400000c000b */
[----:B012---:R-:W-:Y:S01]  /*12ec0*/  ENDCOLLECTIVE ;  /* 0x000000000000791b */ /* 0x007fe20003800000 */
.L_x_10333:
[----:B------:R-:W-:-:S05]  /*12ed0*/  VIADD R2, R4, 0x40 ;  /* 0x0000004004027836 */ /* 0x000fca0000000000 */
[----:B------:R-:W-:Y:S01]  /*12ee0*/  ISETP.GE.AND P2, PT, R2, R6, PT ;  /* 0x000000060200720c */ /* 0x000fe20003f46270 */
[----:B------:R-:W-:Y:S02]  /*12ef0*/  IMAD.MOV.U32 R13, RZ, RZ, R0 ;  /* 0x000000ffff0d7224 */ /* 0x000fe400078e0000 */
[----:B------:R-:W-:-:S10]  /*12f00*/  IMAD.MOV.U32 R2, RZ, RZ, R14 ;  /* 0x000000ffff027224 */ /* 0x000fd400078e000e */
[----:B------:R-:W-:Y:S05]  /*12f10*/  WARPSYNC.COLLECTIVE R15, `(.L_x_10334) ;  /* 0x000000000f087348 */ /* 0x000fea0003c00000 */
[----:B------:R0:W1:Y:S02]  /*12f20*/  SHFL.IDX P6, R14, R13, R12, R11 ;  /* 0x0000000c0d0e7389 */ /* 0x00006400000c000b */
[----:B01----:R-:W-:Y:S01]  /*12f30*/  ENDCOLLECTIVE ;  /* 0x000000000000791b */ /* 0x003fe20003800000 */
.L_x_10334:
[----:B------:R-:W-:-:S04]  /*12f40*/  @P2 LOP3.LUT R23, R23, 0x100, RZ, 0xfc, !PT ;  /* 0x0000010017172812 */ /* 0x000fc800078efcff */
[----:B------:R-:W-:Y:S01]  /*12f50*/  LOP3.LUT R23, R23, 0xffffff7f, RZ, 0xc0, !PT ;  /* 0xffffff7f17177812 */ /* 0x000fe200078ec0ff */
[----:B------:R-:W-:Y:S02]  /*12f60*/  IMAD.MOV.U32 R13, RZ, RZ, R5 ;  /* 0x000000ffff0d7224 */ /* 0x000fe400078e0005 */
[----:B------:R-:W-:-:S05]  /*12f70*/  IMAD.MOV.U32 R12, RZ, RZ, R14 ;  /* 0x000000ffff0c7224 */ /* 0x000fca00078e000e */
[----:B------:R-:W-:-:S05]  /*12f80*/  @!P2 LEA R15, P1, R20, R12, 0x1 ;  /* 0x0000000c140fa211 */ /* 0x000fca00078208ff */
[----:B------:R-:W-:Y:S02]  /*12f90*/  @!P2 IMAD.X R12, RZ, RZ, R2, P1 ;  /* 0x000000ffff0ca224 */ /* 0x000fe400008e0602 */
[----:B------:R-:W-:Y:S02]  /*12fa0*/  @!P2 IMAD.MOV.U32 R2, RZ, RZ, R15 ;  /* 0x000000ffff02a224 */ /* 0x000fe400078e000f */
[----:B------:R-:W-:Y:S02]  /*12fb0*/  @!P2 IMAD.MOV.U32 R3, RZ, RZ, R12 ;  /* 0x000000ffff03a224 */ /* 0x000fe400078e000c */
[----:B------:R-:W-:Y:S02]  /*12fc0*/  IMAD.MOV.U32 R12, RZ, RZ, 0x5 ;  /* 0x00000005ff0c7424 */ /* 0x000fe400078e00ff */
[----:B------:R-:W-:Y:S01]  /*12fd0*/  IMAD.MOV.U32 R15, RZ, RZ, -0x1 ;  /* 0xffffffffff0f7424 */ /* 0x000fe200078e00ff */
[----:B------:R-:W-:Y:S01]  /*12fe0*/  @!PT LDS RZ, [RZ] ;  /* 0x00000000fffff984 */ /* 0x000fe20000000800 */
[----:B------:R-:W-:Y:S01]  /*12ff0*/  @!PT LDS RZ, [RZ] ;  /* 0x00000000fffff984 */ /* 0x000fe20000000800 */
[----:B------:R-:W-:Y:S01]  /*13000*/  @!PT LDS RZ, [RZ] ;  /* 0x00000000fffff984 */ /* 0x000fe20000000800 */
[----:B------:R0:W-:Y:S06]  /*13010*/  @!P2 LDGSTS.E.BYPASS.LTC128B.128 [R26+0x1a400], desc[UR36][R2.64], !P0 ;  /* 0x1a400000021aafae */ /* 0x0001ec000c101d64 */
[----:B0-----:R-:W-:Y:S05]  /*13020*/  WARPSYNC.COLLECTIVE R15, `(.L_x_10335) ;  /* 0x000000000f087348 */ /* 0x001fea0003c00000 */
[----:B------:R1:W2:Y:S02]  /*13030*/  SHFL.IDX P6, R14, R13, R12, R11 ;  /* 0x0000000c0d0e7389 */ /* 0x0002a400000c000b */
[----:B012---:R-:W-:Y:S01]  /*13040*/  ENDCOLLECTIVE ;  /* 0x000000000000791b */ /* 0x007fe20003800000 */
.L_x_10335:
[----:B------:R-:W-:-:S05]  /*13050*/  VIADD R2, R4, 0x50 ;  /* 0x0000005004027836 */ /* 0x000fca0000000000 */
[----:B------:R-:W-:Y:S01]  /*13060*/  ISETP.GE.AND P2, PT, R2, R6, PT ;  /* 0x000000060200720c */ /* 0x000fe20003f46270 */
[----:B------:R-:W-:Y:S02]  /*13070*/  IMAD.MOV.U32 R13, RZ, RZ, R0 ;  /* 0x000000ffff0d7224 */ /* 0x000fe400078e0000 */
[----:B------:R-:W-:-:S10]  /*13080*/  IMAD.MOV.U32 R8, RZ, RZ, R14 ;  /* 0x000000ffff087224 */ /* 0x000fd400078e000e */
[----:B------:R-:W-:Y:S05]  /*13090*/  WARPSYNC.COLLECTIVE R15, `(.L_x_10336) ;  /* 0x000000000f087348 */ /* 0x000fea0003c00000 */
[----:B------:R0:W1:Y:S02]  /*130a0*/  SHFL.IDX P6, R14, R13, R12, R11 ;  /* 0x0000000c0d0e7389 */ /* 0x00006400000c000b */
[----:B01----:R-:W-:Y:S01]  /*130b0*/  ENDCOLLECTIVE ;  /* 0x000000000000791b */ /* 0x003fe20003800000 */
.L_x_10336:
        /* <DEDUP_REMOVED lines=8> */
.L_x_10337:
        /* <DEDUP_REMOVED lines=13> */
.L_x_10338:
[----:B------:R-:W-:-:S05]  /*13210*/  VIADD R3, R4, 0x60 ;  /* 0x0000006004037836 */ /* 0x000fca0000000000 */
[----:B------:R-:W-:Y:S01]  /*13220*/  ISETP.GE.AND P2, PT, R3, R6, PT ;  /* 0x000000060300720c */ /* 0x000fe20003f46270 */
[----:B------:R-:W-:Y:S02]  /*13230*/  IMAD.MOV.U32 R13, RZ, RZ, R5 ;  /* 0x000000ffff0d7224 */ /* 0x000fe400078e0005 */
[----:B------:R-:W-:-:S10]  /*13240*/  IMAD.MOV.U32 R12, RZ, RZ, 0x7 ;  /* 0x00000007ff0c7424 */ /* 0x000fd400078e00ff */
[----:B------:R-:W-:Y:S01]  /*13250*/  @P2 LOP3.LUT R23, R23, 0x40, RZ, 0xfc, !PT ;  /* 0x0000004017172812 */ /* 0x000fe200078efcff */
[----:B------:R-:W-:-:S07]  /*13260*/  IMAD.MOV.U32 R7, RZ, RZ, R14 ;  /* 0x000000ffff077224 */ /* 0x000fce00078e000e */
[----:B------:R-:W-:Y:S05]  /*13270*/  WARPSYNC.COLLECTIVE R15, `(.L_x_10339) ;  /* 0x000000000f087348 */ /* 0x000fea0003c00000 */
[----:B------:R0:W1:Y:S02]  /*13280*/  SHFL.IDX P6, R14, R13, R12, R11 ;  /* 0x0000000c0d0e7389 */ /* 0x00006400000c000b */
[----:B01----:R-:W-:Y:S01]  /*13290*/  ENDCOLLECTIVE ;  /* 0x000000000000791b */ /* 0x003fe20003800000 */
.L_x_10339:
        /* <DEDUP_REMOVED lines=9> */
[----:B------:R-:W-:-:S07]  /*13330*/  IMAD.MOV.U32 R5, RZ, RZ, R14 ;  /* 0x000000ffff057224 */ /* 0x000fce00078e000e */
[----:B0-----:R-:W-:Y:S05]  /*13340*/  WARPSYNC.COLLECTIVE R15, `(.L_x_10340) ;  /* 0x000000000f087348 */ /* 0x001fea0003c00000 */
[----:B------:R1:W2:Y:S02]  /*13350*/  SHFL.IDX P6, R14, R13, R12, R11 ;  /* 0x0000000c0d0e7389 */ /* 0x0002a400000c000b */
[----:B012---:R-:W-:Y:S01]  /*13360*/  ENDCOLLECTIVE ;  /* 0x000000000000791b */ /* 0x007fe20003800000 */
.L_x_10340:
[----:B------:R-:W-:Y:S01]  /*13370*/  IMAD.MOV.U32 R0, RZ, RZ, R14 ;  /* 0x000000ffff007224 */ /* 0x000fe200078e000e */
[----:B------:R-:W-:Y:S06]  /*13380*/  BRA `(.L_x_10341) ;  /* 0xffffffb4001c7947 */ /* 0x000fec000383ffff */
.L_x_10251:
        /* <DEDUP_REMOVED lines=8> */
.L_x_10343:
[----:B------:R-:W-:Y:S05]  /*13410*/  BSYNC B0 ;  /* 0x0000000000007941 */ /* 0x000fea0003800000 */
.L_x_10342:
        /* <DEDUP_REMOVED lines=9> */
.L_x_10344:
[----:B------:R-:W-:Y:S02]  /*134b0*/  IMAD.MOV.U32 R13, RZ, RZ, R4 ;  /* 0x000000ffff0d7224 */ /* 0x000fe400078e0004 */
[----:B------:R-:W-:Y:S01]  /*134c0*/  IMAD.MOV.U32 R12, RZ, RZ, 0x1 ;  /* 0x00000001ff0c7424 */ /* 0x000fe200078e00ff */
[----:B------:R-:W-:-:S13]  /*134d0*/  @!P5 LEA R5, P0, R8, R14, 0x1 ;  /* 0x0000000e0805d211 */ /* 0x000fda00078008ff */
[----:B------:R-:W-:Y:S05]  /*134e0*/  WARPSYNC.COLLECTIVE R15, `(.L_x_10345) ;  /* 0x000000000f087348 */ /* 0x000fea0003c00000 */
[----:B------:R0:W1:Y:S02]  /*134f0*/  SHFL.IDX P6, R14, R13, R12, R11 ;  /* 0x0000000c0d0e7389 */ /* 0x00006400000c000b */
[----:B01----:R-:W-:Y:S01]  /*13500*/  ENDCOLLECTIVE ;  /* 0x000000000000791b */ /* 0x003fe20003800000 */
.L_x_10345:
[----:B------:R-:W-:Y:S02]  /*13510*/  @!P5 IMAD.X R3, RZ, RZ, R2, P0 ;  /* 0x000000ffff03d224 */ /* 0x000fe400000e0602 */
        /* <DEDUP_REMOVED lines=14> */
.L_x_10346:
[----:B------:R-:W-:Y:S02]  /*13600*/  IMAD.MOV.U32 R13, RZ, RZ, R4 ;  /* 0x000000ffff0d7224 */ /* 0x000fe400078e0004 */
[----:B------:R-:W-:Y:S01]  /*13610*/  IMAD.MOV.U32 R12, RZ, RZ, 0x2 ;  /* 0x00000002ff0c7424 */ /* 0x000fe200078e00ff */
[----:B------:R-:W-:-:S13]  /*13620*/  LOP3.LUT P6, RZ, R23, 0x1000, RZ, 0xc0, !PT ;  /* 0x0000100017ff7812 */ /* 0x000fda00078cc0ff */
[----:B------:R-:W-:-:S05]  /*13630*/  @!P6 LEA R6, P0, R8, R14, 0x1 ;  /* 0x0000000e0806e211 */ /* 0x000fca00078008ff */
        /* <DEDUP_REMOVED lines=13> */
.L_x_10347:
[----:B------:R-:W-:Y:S02]  /*13710*/  IMAD.MOV.U32 R13, RZ, RZ, R0 ;  /* 0x000000ffff0d7224 */ /* 0x000fe400078e0000 */
[----:B------:R-:W-:-:S07]  /*13720*/  IMAD.MOV.U32 R5, RZ, RZ, R14 ;  /* 0x000000ffff057224 */ /* 0x000fce00078e000e */
[----:B------:R-:W-:Y:S05]  /*13730*/  WARPSYNC.COLLECTIVE R15, `(.L_x_10348) ;  /* 0x000000000f087348 */ /* 0x000fea0003c00000 */
[----:B------:R0:W1:Y:S02]  /*13740*/  SHFL.IDX P6, R14, R13, R12, R11 ;  /* 0x0000000c0d0e7389 */ /* 0x00006400000c000b */
[----:B01----:R-:W-:Y:S01]  /*13750*/  ENDCOLLECTIVE ;  /* 0x000000000000791b */ /* 0x003fe20003800000 */
.L_x_10348:
[----:B------:R-:W-:Y:S02]  /*13760*/  IMAD.MOV.U32 R13, RZ, RZ, R4 ;  /* 0x000000ffff0d7224 */ /* 0x000fe400078e0004 */
[----:B------:R-:W-:Y:S01]  /*13770*/  IMAD.MOV.U32 R12, RZ, RZ, 0x3 ;  /* 0x00000003ff0c7424 */ /* 0x000fe200078e00ff */
[----:B------:R-:W-:-:S13]  /*13780*/  @!P5 LEA R6, P0, R8, R14, 0x1 ;  /* 0x0000000e0806d211 */ /* 0x000fda00078008ff */
[----:B------:R-:W-:Y:S05]  /*13790*/  WARPSYNC.COLLECTIVE R15, `(.L_x_10349) ;  /* 0x000000000f087348 */ /* 0x000fea0003c00000 */
[----:B------:R0:W1:Y:S02]  /*137a0*/  SHFL.IDX P6, R14, R13, R12, R11 ;  /* 0x0000000c0d0e7389 */ /* 0x00006400000c000b */
[----:B01----:R-:W-:Y:S01]  /*137b0*/  ENDCOLLECTIVE ;  /* 0x000000000000791b */ /* 0x003fe20003800000 */
.L_x_10349:
[----:B------:R-:W-:Y:S02]  /*137c0*/  @!P5 IMAD.X R7, RZ, RZ, R5, P0 ;  /* 0x000000ffff07d224 */ /* 0x000fe400000e0605 */
[----:B------:R-:W-:Y:S02]  /*137d0*/  @!P5 IMAD.MOV.U32 R2, RZ, RZ, R6 ;  /* 0x000000ffff02d224 */ /* 0x000fe400078e0006 */
[----:B------:R-:W-:-:S05]  /*137e0*/  @!P5 IMAD.MOV.U32 R3, RZ, RZ, R7 ;  /* 0x000000ffff03d224 */ /* 0x000fca00078e0007 */
[----:B------:R-:W-:Y:S01]  /*137f0*/  @!PT LDS RZ, [RZ] ;  /* 0x00000000fffff984 */ /* 0x000fe20000000800 */
[----:B------:R-:W-:Y:S01]  /*13800*/  @!PT LDS RZ, [RZ] ;  /* 0x00000000fffff984 */ /* 0x000fe20000000800 */
[----:B------:R-:W-:Y:S01]  /*13810*/  @!PT LDS RZ, [RZ] ;  /* 0x00000000fffff984 */ /* 0x000fe20000000800 */
[----:B------:R0:W-:Y:S01]  /*13820*/  @!P5 LDGSTS.E.BYPASS.LTC128B.128 [R26+0x23400], desc[UR36][R2.64], !P4 ;  /* 0x23400000021adfae */ /* 0x0001e2000e101d64 */
[----:B------:R-:W-:-:S03]  /*13830*/  IMAD.MOV.U32 R13, RZ, RZ, R0 ;  /* 0x000000ffff0d7224 */ /* 0x000fc600078e0000 */
[----:B------:R0:W-:Y:S04]  /*13840*/  @!P5 LDGSTS.E.BYPASS.LTC128B.128 [R26+0x27400], desc[UR36][R2.64+0x80], !P3 ;  /* 0x27400080021adfae */ /* 0x0001e8000d901d64 */
[----:B------:R0:W-:Y:S01]  /*13850*/  @!P5 LDGSTS.E.BYPASS.LTC128B.128 [R26+0x2b400], desc[UR36][R2.64+0x100], !P2 ;  /* 0x2b400100021adfae */ /* 0x0001e2000d101d64 */
[----:B------:R-:W-:-:S03]  /*13860*/  IMAD.MOV.U32 R5, RZ, RZ, R14 ;  /* 0x000000ffff057224 */ /* 0x000fc600078e000e */
[----:B------:R0:W-:Y:S01]  /*13870*/  @!P5 LDGSTS.E.BYPASS.LTC128B.128 [R26+0x2f400], desc[UR36][R2.64+0x180], !P1 ;  /* 0x2f400180021adfae */ /* 0x0001e2000c901d64 */
[----:B------:R-:W-:-:S13]  /*13880*/  LOP3.LUT P5, RZ, R23, 0x100, RZ, 0xc0, !PT ;  /* 0x0000010017ff7812 */ /* 0x000fda00078ac0ff */
[----:B0-----:R-:W-:Y:S05]  /*13890*/  WARPSYNC.COLLECTIVE R15, `(.L_x_10350) ;  /* 0x000000000f087348 */ /* 0x001fea0003c00000 */
[----:B------:R1:W2:Y:S02]  /*138a0*/  SHFL.IDX P6, R14, R13, R12, R11 ;  /* 0x0000000c0d0e7389 */ /* 0x0002a400000c000b */
[----:B012---:R-:W-:Y:S01]  /*138b0*/  ENDCOLLECTIVE ;  /* 0x000000000000791b */ /* 0x007fe20003800000 */
.L_x_10350:
        /* <DEDUP_REMOVED lines=17> */
.L_x_10351:
[----:B------:R-:W-:Y:S02]  /*139d0*/  IMAD.MOV.U32 R13, RZ, RZ, R0 ;  /* 0x000000ffff0d7224 */ /* 0x000fe400078e0000 */
[----:B------:R-:W-:-:S07]  /*139e0*/  IMAD.MOV.U32 R5, RZ, RZ, R14 ;  /* 0x000000ffff057224 */ /* 0x000fce00078e000e */
[----:B------:R-:W-:Y:S05]  /*139f0*/  WARPSYNC.COLLECTIVE R15, `(.L_x_10352) ;  /* 0x000000000f087348 */ /* 0x000fea0003c00000 */
[----:B------:R0:W1:Y:S02]  /*13a00*/  SHFL.IDX P6, R14, R13, R12, R11 ;  /* 0x0000000c0d0e7389 */ /* 0x00006400000c000b */
[----:B01----:R-:W-:Y:S01]  /*13a10*/  ENDCOLLECTIVE ;  /* 0x000000000000791b */ /* 0x003fe20003800000 */
.L_x_10352:
[----:B------:R-:W-:Y:S02]  /*13a20*/  IMAD.MOV.U32 R13, RZ, RZ, R4 ;  /* 0x000000ffff0d7224 */ /* 0x000fe400078e0004 */
[----:B------:R-:W-:Y:S01]  /*13a30*/  IMAD.MOV.U32 R12, RZ, RZ, 0x5 ;  /* 0x00000005ff0c7424 */ /* 0x000fe200078e00ff */
[----:B------:R-:W-:-:S13]  /*13a40*/  @!P5 LEA R6, P0, R8, R14, 0x1 ;  /* 0x0000000e0806d211 */ /* 0x000fda00078008ff */
[----:B------:R-:W-:Y:S05]  /*13a50*/  WARPSYNC.COLLECTIVE R15, `(.L_x_10353) ;  /* 0x000000000f087348 */ /* 0x000fea0003c00000 */
[----:B------:R0:W1:Y:S02]  /*13a60*/  SHFL.IDX P6, R14, R13, R12, R11 ;  /* 0x0000000c0d0e7389 */ /* 0x00006400000c000b */
[----:B01----:R-:W-:Y:S01]  /*13a70*/  ENDCOLLECTIVE ;  /* 0x000000000000791b */ /* 0x003fe20003800000 */
.L_x_10353:
        /* <DEDUP_REMOVED lines=16> */
.L_x_10354:
        /* <DEDUP_REMOVED lines=17> */
.L_x_10355:
[----:B------:R-:W-:Y:S02]  /*13c90*/  IMAD.MOV.U32 R13, RZ, RZ, R0 ;  /* 0x000000ffff0d7224 */ /* 0x000fe400078e0000 */
[----:B------:R-:W-:-:S07]  /*13ca0*/  IMAD.MOV.U32 R5, RZ, RZ, R14 ;  /* 0x000000ffff057224 */ /* 0x000fce00078e000e */
[----:B------:R-:W-:Y:S05]  /*13cb0*/  WARPSYNC.COLLECTIVE R15, `(.L_x_10356) ;  /* 0x000000000f087348 */ /* 0x000fea0003c00000 */
[----:B------:R0:W1:Y:S02]  /*13cc0*/  SHFL.IDX P6, R14, R13, R12, R11 ;  /* 0x0000000c0d0e7389 */ /* 0x00006400000c000b */
[----:B01----:R-:W-:Y:S01]  /*13cd0*/  ENDCOLLECTIVE ;  /* 0x000000000000791b */ /* 0x003fe20003800000 */
.L_x_10356:
[----:B------:R-:W-:Y:S02]  /*13ce0*/  IMAD.MOV.U32 R13, RZ, RZ, R4 ;  /* 0x000000ffff0d7224 */ /* 0x000fe400078e0004 */
[----:B------:R-:W-:Y:S01]  /*13cf0*/  IMAD.MOV.U32 R12, RZ, RZ, 0x7 ;  /* 0x00000007ff0c7424 */ /* 0x000fe200078e00ff */
[----:B------:R-:W-:-:S13]  /*13d00*/  @!P5 LEA R6, P0, R8, R14, 0x1 ;  /* 0x0000000e0806d211 */ /* 0x000fda00078008ff */
[----:B------:R-:W-:Y:S05]  /*13d10*/  WARPSYNC.COLLECTIVE R15, `(.L_x_10357) ;  /* 0x000000000f087348 */ /* 0x000fea0003c00000 */
[----:B------:R0:W1:Y:S02]  /*13d20*/  SHFL.IDX P6, R14, R13, R12, R11 ;  /* 0x0000000c0d0e7389 */ /* 0x00006400000c000b */
[----:B01----:R-:W-:Y:S01]  /*13d30*/  ENDCOLLECTIVE ;  /* 0x000000000000791b */ /* 0x003fe20003800000 */
.L_x_10357:
        /* <DEDUP_REMOVED lines=11> */
[----:B------:R0:W-:Y:S04]  /*13df0*/  @!P5 LDGSTS.E.BYPASS.LTC128B.128 [R26+0x31400], desc[UR36][R2.64+0x180], !P1 ;  /* 0x31400180021adfae */ /* 0x0001e8000c901d64 */
[----:B0-----:R-:W-:Y:S05]  /*13e00*/  WARPSYNC.COLLECTIVE R15, `(.L_x_10358) ;  /* 0x000000000f087348 */ /* 0x001fea0003c00000 */
[----:B------:R1:W2:Y:S02]  /*13e10*/  SHFL.IDX P6, R14, R13, R12, R11 ;  /* 0x0000000c0d0e7389 */ /* 0x0002a400000c000b */
[----:B012---:R-:W-:Y:S01]  /*13e20*/  ENDCOLLECTIVE ;  /* 0x000000000000791b */ /* 0x007fe20003800000 */
.L_x_10358:
[----:B------:R-:W-:Y:S05]  /*13e30*/  BRA `(.L_x_10359) ;  /* 0xffffffb400507947 */ /* 0x000fea000383ffff */
.L_x_10256:
[----:B0-----:R0:W1:Y:S02]  /*13e40*/  SYNCS.PHASECHK.TRANS64.TRYWAIT P0, [R22+URZ+0x32420], R3 ;  /* 0x03242003160075a7 */ /* 0x001064000800017f */
[----:B-1----:R-:W-:Y:S05]  /*13e50*/  @!P0 NANOSLEEP.SYNCS 0x989680 ;  /* 0x009896800000895d */ /* 0x002fea0003900000 */
[----:B------:R-:W1:Y:S02]  /*13e60*/  @!P0 SYNCS.PHASECHK.TRANS64 P0, [R22+URZ+0x32420], R3 ;  /* 0x03242003160085a7 */ /* 0x000e64000800007f */
[----:B-1----:R-:W-:Y:S05]  /*13e70*/  @!P0 BRA `(.L_x_10256) ;  /* 0xfffffffc00f08947 */ /* 0x002fea000383ffff */
[----:B------:R-:W-:Y:S05]  /*13e80*/  BRA `(.L_x_10360) ;  /* 0xffffffb400c07947 */ /* 0x000fea000383ffff */
.L_x_10259:
[----:B-1----:R1:W2:Y:S02]  /*13e90*/  SYNCS.PHASECHK.TRANS64.TRYWAIT P0, [R25+URZ+0x32460], R0 ;  /* 0x03246000190075a7 */ /* 0x0022a4000800017f */
[----:B--2---:R-:W-:Y:S05]  /*13ea0*/  @!P0 NANOSLEEP.SYNCS 0x989680 ;  /* 0x009896800000895d */ /* 0x004fea0003900000 */
[----:B------:R-:W2:Y:S02]  /*13eb0*/  @!P0 SYNCS.PHASECHK.TRANS64 P0, [R25+URZ+0x32460], R0 ;  /* 0x03246000190085a7 */ /* 0x000ea4000800007f */
[----:B--2---:R-:W-:Y:S05]  /*13ec0*/  @!P0 BRA `(.L_x_10259) ;  /* 0xfffffffc00f08947 */ /* 0x004fea000383ffff */
[----:B------:R-:W-:Y:S05]  /*13ed0*/  BRA `(.L_x_10361) ;  /* 0xffffffb400cc7947 */ /* 0x000fea000383ffff */
.L_x_10260:
        /* <DEDUP_REMOVED lines=8> */
.L_x_10363:
[----:B------:R-:W-:Y:S05]  /*13f60*/  BSYNC B0 ;  /* 0x0000000000007941 */ /* 0x000fea0003800000 */
.L_x_10362:
        /* <DEDUP_REMOVED lines=13> */
.L_x_10364:
[----:B------:R-:W-:Y:S02]  /*14040*/  IMAD.MOV.U32 R13, RZ, RZ, R6 ;  /* 0x000000ffff0d7224 */ /* 0x000fe400078e0006 */
        /* <DEDUP_REMOVED lines=8> */
.L_x_10365:
        /* <DEDUP_REMOVED lines=17> */
.L_x_10366:
[----:B------:R-:W-:Y:S02]  /*141e0*/  IMAD.MOV.U32 R13, RZ, RZ, R6 ;  /* 0x000000ffff0d7224 */ /* 0x000fe400078e0006 */
[----:B------:R-:W-:Y:S01]  /*141f0*/  IMAD.MOV.U32 R12, RZ, RZ, 0x2 ;  /* 0x00000002ff0c7424 */ /* 0x000fe200078e00ff */
[----:B------:R-:W-:-:S13]  /*14200*/  IADD3 R2, P3, R14, R0, RZ ;  /* 0x000000000e027210 */ /* 0x000fda0007f7e0ff */
[----:B------:R-:W-:Y:S05]  /*14210*/  WARPSYNC.COLLECTIVE R15, `(.L_x_10367) ;  /* 0x000000000f087348 */ /* 0x000fea0003c00000 */
[----:B------:R0:W1:Y:S02]  /*14220*/  SHFL.IDX P6, R14, R13, R12, R11 ;  /* 0x0000000c0d0e7389 */ /* 0x00006400000c000b */
[----:B01----:R-:W-:Y:S01]  /*14230*/  ENDCOLLECTIVE ;  /* 0x000000000000791b */ /* 0x003fe20003800000 */
.L_x_10367:
        /* <DEDUP_REMOVED lines=17> */
.L_x_10368:
[----:B------:R-:W-:Y:S02]  /*14350*/  IMAD.MOV.U32 R13, RZ, RZ, R6 ;  /* 0x000000ffff0d7224 */ /* 0x000fe400078e0006 */
[----:B------:R-:W-:Y:S01]  /*14360*/  IMAD.MOV.U32 R12, RZ, RZ, 0x3 ;  /* 0x00000003ff0c7424 */ /* 0x000fe200078e00ff */
[----:B------:R-:W-:-:S13]  /*14370*/  IADD3 R2, P3, R14, R0, RZ ;  /* 0x000000000e027210 */ /* 0x000fda0007f7e0ff */
[----:B------:R-:W-:Y:S05]  /*14380*/  WARPSYNC.COLLECTIVE R15, `(.L_x_10369) ;  /* 0x000000000f087348 */ /* 0x000fea0003c00000 */
[----:B------:R0:W1:Y:S02]  /*14390*/  SHFL.IDX P6, R14, R13, R12, R11 ;  /* 0x0000000c0d0e7389 */ /* 0x00006400000c000b */
[----:B01----:R-:W-:Y:S01]  /*143a0*/  ENDCOLLECTIVE ;  /* 0x000000000000791b */ /* 0x003fe20003800000 */
.L_x_10369:
        /* <DEDUP_REMOVED lines=17> */
.L_x_10370:
[----:B------:R-:W-:Y:S02]  /*144c0*/  IMAD.MOV.U32 R13, RZ, RZ, R6 ;  /* 0x000000ffff0d7224 */ /* 0x000fe400078e0006 */
[----:B------:R-:W-:Y:S01]  /*144d0*/  IMAD.MOV.U32 R12, RZ, RZ, 0x4 ;  /* 0x00000004ff0c7424 */ /* 0x000fe200078e00ff */
[----:B------:R-:W-:-:S13]  /*144e0*/  IADD3 R2, P3, R14, R0, RZ ;  /* 0x000000000e027210 */ /* 0x000fda0007f7e0ff */
[----:B------:R-:W-:Y:S05]  /*144f0*/  WARPSYNC.COLLECTIVE R15, `(.L_x_10371) ;  /* 0x000000000f087348 */ /* 0x000fea0003c00000 */
[----:B------:R0:W1:Y:S02]  /*14500*/  SHFL.IDX P6, R14, R13, R12, R11 ;  /* 0x0000000c0d0e7389 */ /* 0x00006400000c000b */
[----:B01----:R-:W-:Y:S01]  /*14510*/  ENDCOLLECTIVE ;  /* 0x000000000000791b */ /* 0x003fe20003800000 */
.L_x_10371:
        /* <DEDUP_REMOVED lines=17> */
.L_x_10372:
[----:B------:R-:W-:Y:S02]  /*14630*/  IMAD.MOV.U32 R13, RZ, RZ, R6 ;  /* 0x000000ffff0d7224 */ /* 0x000fe400078e0006 */
[----:B------:R-:W-:Y:S01]  /*14640*/  IMAD.MOV.U32 R12, RZ, RZ, 0x5 ;  /* 0x00000005ff0c7424 */ /* 0x000fe200078e00ff */
[----:B------:R-:W-:-:S13]  /*14650*/  IADD3 R2, P3, R14, R0, RZ ;  /* 0x000000000e027210 */ /* 0x000fda0007f7e0ff */
[----:B------:R-:W-:Y:S05]  /*14660*/  WARPSYNC.COLLECTIVE R15, `(.L_x_10373) ;  /* 0x000000000f087348 */ /* 0x000fea0003c00000 */
[----:B------:R0:W1:Y:S02]  /*14670*/  SHFL.IDX P6, R14, R13, R12, R11 ;  /* 0x0000000c0d0e7389 */ /* 0x00006400000c000b */
[----:B01----:R-:W-:Y:S01]  /*14680*/  ENDCOLLECTIVE ;  /* 0x000000000000791b */ /* 0x003fe20003800000 */
.L_x_10373:
        /* <DEDUP_REMOVED lines=12> */
.L_x_10374:
        /* <DEDUP_REMOVED lines=9> */
.L_x_10267:
[----:B-1----:R1:W2:Y:S02]  /*147e0*/  SYNCS.PHASECHK.TRANS64.TRYWAIT P0, [R10+URZ+0x32440], R20 ;  /* 0x032440140a0075a7 */ /* 0x0022a4000800017f */
[----:B--2---:R-:W-:Y:S05]  /*147f0*/  @!P0 NANOSLEEP.SYNCS 0x989680 ;  /* 0x009896800000895d */ /* 0x004fea0003900000 */
[----:B------:R-:W2:Y:S02]  /*14800*/  @!P0 SYNCS.PHASECHK.TRANS64 P0, [R10+URZ+0x32440], R20 ;  /* 0x032440140a0085a7 */ /* 0x000ea4000800007f */
[----:B--2---:R-:W-:Y:S05]  /*14810*/  @!P0 BRA `(.L_x_10267) ;  /* 0xfffffffc00f08947 */ /* 0x004fea000383ffff */
[----:B------:R-:W-:Y:S05]  /*14820*/  BRA `(.L_x_10376) ;  /* 0xffffffb800507947 */ /* 0x000fea000383ffff */
.L_x_10268:
        /* <DEDUP_REMOVED lines=8> */
.L_x_10378:
[----:B------:R-:W-:Y:S05]  /*148b0*/  BSYNC B1 ;  /* 0x0000000000017941 */ /* 0x000fea0003800000 */
.L_x_10377:
        /* <DEDUP_REMOVED lines=9> */
.L_x_10379:
[----:B------:R-:W-:Y:S02]  /*14950*/  IMAD.MOV.U32 R13, RZ, RZ, R8 ;  /* 0x000000ffff0d7224 */ /* 0x000fe400078e0008 */
[----:B------:R-:W-:Y:S02]  /*14960*/  IMAD.MOV.U32 R12, RZ, RZ, 0x1 ;  /* 0x00000001ff0c7424 */ /* 0x000fe400078e00ff */
[----:B------:R-:W-:-:S07]  /*14970*/  IMAD.MOV.U32 R2, RZ, RZ, R14 ;  /* 0x000000ffff027224 */ /* 0x000fce00078e000e */
[----:B------:R-:W-:Y:S05]  /*14980*/  WARPSYNC.COLLECTIVE R15, `(.L_x_10380) ;  /* 0x000000000f087348 */ /* 0x000fea0003c00000 */
[----:B------:R0:W1:Y:S02]  /*14990*/  SHFL.IDX P6, R14, R13, R12, R11 ;  /* 0x0000000c0d0e7389 */ /* 0x00006400000c000b */
[----:B01----:R-:W-:Y:S01]  /*149a0*/  ENDCOLLECTIVE ;  /* 0x000000000000791b */ /* 0x003fe20003800000 */
.L_x_10380:
        /* <DEDUP_REMOVED lines=11> */
.L_x_10381:
[----:B------:R-:W-:Y:S02]  /*14a60*/  IMAD.MOV.U32 R13, RZ, RZ, R8 ;  /* 0x000000ffff0d7224 */ /* 0x000fe400078e0008 */
[----:B------:R-:W-:Y:S02]  /*14a70*/  IMAD.MOV.U32 R12, RZ, RZ, 0x2 ;  /* 0x00000002ff0c7424 */ /* 0x000fe400078e00ff */
[----:B------:R-:W-:-:S07]  /*14a80*/  IMAD.MOV.U32 R2, RZ, RZ, R14 ;  /* 0x000000ffff027224 */ /* 0x000fce00078e000e */
[----:B------:R-:W-:Y:S05]  /*14a90*/  WARPSYNC.COLLECTIVE R15, `(.L_x_10382) ;  /* 0x000000000f087348 */ /* 0x000fea0003c00000 */
[----:B------:R0:W1:Y:S02]  /*14aa0*/  SHFL.IDX P6, R14, R13, R12, R11 ;  /* 0x0000000c0d0e7389 */ /* 0x00006400000c000b */
[----:B01----:R-:W-:Y:S01]  /*14ab0*/  ENDCOLLECTIVE ;  /* 0x000000000000791b */ /* 0x003fe20003800000 */
.L_x_10382:
        /* <DEDUP_REMOVED lines=11> */
.L_x_10383:
[----:B------:R-:W-:Y:S02]  /*14b70*/  IMAD.MOV.U32 R13, RZ, RZ, R8 ;  /* 0x000000ffff0d7224 */ /* 0x000fe400078e0008 */
[----:B------:R-:W-:Y:S02]  /*14b80*/  IMAD.MOV.U32 R12, RZ, RZ, 0x3 ;  /* 0x00000003ff0c7424 */ /* 0x000fe400078e00ff */
[----:B------:R-:W-:-:S07]  /*14b90*/  IMAD.MOV.U32 R2, RZ, RZ, R14 ;  /* 0x000000ffff027224 */ /* 0x000fce00078e000e */
[----:B------:R-:W-:Y:S05]  /*14ba0*/  WARPSYNC.COLLECTIVE R15, `(.L_x_10384) ;  /* 0x000000000f087348 */ /* 0x000fea0003c00000 */
[----:B------:R0:W1:Y:S02]  /*14bb0*/  SHFL.IDX P6, R14, R13, R12, R11 ;  /* 0x0000000c0d0e7389 */ /* 0x00006400000c000b */
[----:B01----:R-:W-:Y:S01]  /*14bc0*/  ENDCOLLECTIVE ;  /* 0x000000000000791b */ /* 0x003fe20003800000 */
.L_x_10384:
        /* <DEDUP_REMOVED lines=11> */
.L_x_10385:
[----:B------:R-:W-:Y:S02]  /*14c80*/  IMAD.MOV.U32 R13, RZ, RZ, R8 ;  /* 0x000000ffff0d7224 */ /* 0x000fe400078e0008 */
[----:B------:R-:W-:Y:S02]  /*14c90*/  IMAD.MOV.U32 R12, RZ, RZ, 0x4 ;  /* 0x00000004ff0c7424 */ /* 0x000fe400078e00ff */
[----:B------:R-:W-:-:S07]  /*14ca0*/  IMAD.MOV.U32 R2, RZ, RZ, R14 ;  /* 0x000000ffff027224 */ /* 0x000fce00078e000e */
[----:B------:R-:W-:Y:S05]  /*14cb0*/  WARPSYNC.COLLECTIVE R15, `(.L_x_10386) ;  /* 0x000000000f087348 */ /* 0x000fea0003c00000 */
[----:B------:R0:W1:Y:S02]  /*14cc0*/  SHFL.IDX P6, R14, R13, R12, R11 ;  /* 0x0000000c0d0e7389 */ /* 0x00006400000c000b */
[----:B01----:R-:W-:Y:S01]  /*14cd0*/  ENDCOLLECTIVE ;  /* 0x000000000000791b */ /* 0x003fe20003800000 */
.L_x_10386:
        /* <DEDUP_REMOVED lines=11> */
.L_x_10387:
[----:B------:R-:W-:Y:S02]  /*14d90*/  IMAD.MOV.U32 R13, RZ, RZ, R8 ;  /* 0x000000ffff0d7224 */ /* 0x000fe400078e0008 */
[----:B------:R-:W-:Y:S02]  /*14da0*/  IMAD.MOV.U32 R12, RZ, RZ, 0x5 ;  /* 0x00000005ff0c7424 */ /* 0x000fe400078e00ff */
[----:B------:R-:W-:-:S07]  /*14db0*/  IMAD.MOV.U32 R2, RZ, RZ, R14 ;  /* 0x000000ffff027224 */ /* 0x000fce00078e000e */
[----:B------:R-:W-:Y:S05]  /*14dc0*/  WARPSYNC.COLLECTIVE R15, `(.L_x_10388) ;  /* 0x000000000f087348 */ /* 0x000fea0003c00000 */
[----:B------:R0:W1:Y:S02]  /*14dd0*/  SHFL.IDX P6, R14, R13, R12, R11 ;  /* 0x0000000c0d0e7389 */ /* 0x00006400000c000b */
[----:B01----:R-:W-:Y:S01]  /*14de0*/  ENDCOLLECTIVE ;  /* 0x000000000000791b */ /* 0x003fe20003800000 */
.L_x_10388:
        /* <DEDUP_REMOVED lines=11> */
.L_x_10389:
[----:B------:R-:W-:Y:S05]  /*14ea0*/  BRA `(.L_x_10390) ;  /* 0xffffffb400787947 */ /* 0x000fea000383ffff */
.L_x_10273:
[----:B---3--:R3:W4:Y:S02]  /*14eb0*/  SYNCS.PHASECHK.TRANS64.TRYWAIT P0, [R10+URZ+0x32460], R20 ;  /* 0x032460140a0075a7 */ /* 0x008724000800017f */
[----:B----4-:R-:W-:Y:S05]  /*14ec0*/  @!P0 NANOSLEEP.SYNCS 0x989680 ;  /* 0x009896800000895d */ /* 0x010fea0003900000 */
[----:B------:R-:W4:Y:S02]  /*14ed0*/  @!P0 SYNCS.PHASECHK.TRANS64 P0, [R10+URZ+0x32460], R20 ;  /* 0x032460140a0085a7 */ /* 0x000f24000800007f */
[----:B----4-:R-:W-:Y:S05]  /*14ee0*/  @!P0 BRA `(.L_x_10273) ;  /* 0xfffffffc00f08947 */ /* 0x010fea000383ffff */
[----:B------:R-:W-:Y:S05]  /*14ef0*/  BRA `(.L_x_10391) ;  /* 0xffffffb400c47947 */ /* 0x000fea000383ffff */
.L_x_10274:
[----:B------:R-:W-:Y:S01]  /*14f00*/  BSSY B1, `(.L_x_10392) ;  /* 0x0000008000017945 */ /* 0x000fe20003800000 */
[----:B------:R-:W-:Y:S02]  /*14f10*/  IMAD.MOV.U32 R13, RZ, RZ, R25 ;  /* 0x000000ffff0d7224 */ /* 0x000fe400078e0019 */
[----:B------:R-:W-:Y:S02]  /*14f20*/  IMAD.MOV.U32 R12, RZ, RZ, RZ ;  /* 0x000000ffff0c7224 */ /* 0x000fe400078e00ff */
[----:B------:R-:W-:Y:S02]  /*14f30*/  IMAD.MOV.U32 R11, RZ, RZ, 0x181f ;  /* 0x0000181fff0b7424 */ /* 0x000fe400078e00ff */
[----:B------:R-:W-:-:S07]  /*14f40*/  IMAD.MOV.U32 R15, RZ, RZ, -0x1 ;  /* 0xffffffffff0f7424 */ /* 0x000fce00078e00ff */
[----:B--2---:R-:W-:Y:S05]  /*14f50*/  WARPSYNC.COLLECTIVE R15, `(.L_x_10393) ;  /* 0x000000000f087348 */ /* 0x004fea0003c00000 */
[----:B------:R0:W1:Y:S02]  /*14f60*/  SHFL.IDX P6, R14, R13, R12, R11 ;  /* 0x0000000c0d0e7389 */ /* 0x00006400000c000b */
[----:B012---:R-:W-:Y:S01]  /*14f70*/  ENDCOLLECTIVE ;  /* 0x000000000000791b */ /* 0x007fe20003800000 */
.L_x_10393:
[----:B------:R-:W-:Y:S05]  /*14f80*/  BSYNC B1 ;  /* 0x0000000000017941 */ /* 0x000fea0003800000 */
.L_x_10392:
        /* <DEDUP_REMOVED lines=9> */
.L_x_10394:
[----:B------:R-:W-:Y:S02]  /*15020*/  IMAD.MOV.U32 R13, RZ, RZ, R25 ;  /* 0x000000ffff0d7224 */ /* 0x000fe400078e0019 */
[----:B------:R-:W-:Y:S01]  /*15030*/  IMAD.MOV.U32 R12, RZ, RZ, 0x1 ;  /* 0x00000001ff0c7424 */ /* 0x000fe200078e00ff */
[----:B------:R-:W-:-:S13]  /*15040*/  IADD3 R2, P0, R14, R0, RZ ;  /* 0x000000000e027210 */ /* 0x000fda0007f1e0ff */
[----:B------:R-:W-:Y:S05]  /*15050*/  WARPSYNC.COLLECTIVE R15, `(.L_x_10395) ;  /* 0x000000000f087348 */ /* 0x000fea0003c00000 */
[----:B------:R0:W1:Y:S02]  /*15060*/  SHFL.IDX P6, R14, R13, R12, R11 ;  /* 0x0000000c0d0e7389 */ /* 0x00006400000c000b */
[----:B01----:R-:W-:Y:S01]  /*15070*/  ENDCOLLECTIVE ;  /* 0x000000000000791b */ /* 0x003fe20003800000 */
.L_x_10395:
        /* <DEDUP_REMOVED lines=13> */
.L_x_10396:
[----:B------:R-:W-:Y:S02]  /*15150*/  IMAD.MOV.U32 R13, RZ, RZ, R25 ;  /* 0x000000ffff0d7224 */ /* 0x000fe400078e0019 */
[----:B------:R-:W-:Y:S01]  /*15160*/  IMAD.MOV.U32 R12, RZ, RZ, 0x2 ;  /* 0x00000002ff0c7424 */ /* 0x000fe200078e00ff */
[----:B------:R-:W-:-:S13]  /*15170*/  IADD3 R2, P0, R14, R0, RZ ;  /* 0x000000000e027210 */ /* 0x000fda0007f1e0ff */
[----:B------:R-:W-:Y:S05]  /*15180*/  WARPSYNC.COLLECTIVE R15, `(.L_x_10397) ;  /* 0x000000000f087348 */ /* 0x000fea0003c00000 */
[----:B------:R0:W1:Y:S02]  /*15190*/  SHFL.IDX P6, R14, R13, R12, R11 ;  /* 0x0000000c0d0e7389 */ /* 0x00006400000c000b */
[----:B01----:R-:W-:Y:S01]  /*151a0*/  ENDCOLLECTIVE ;  /* 0x000000000000791b */ /* 0x003fe20003800000 */
.L_x_10397:
        /* <DEDUP_REMOVED lines=13> */
.L_x_10398:
[----:B------:R-:W-:Y:S02]  /*15280*/  IMAD.MOV.U32 R13, RZ, RZ, R25 ;  /* 0x000000ffff0d7224 */ /* 0x000fe400078e0019 */
[----:B------:R-:W-:Y:S02]  /*15290*/  IMAD.MOV.U32 R12, RZ, RZ, 0x3 ;  /* 0x00000003ff0c7424 */ /* 0x000fe400078e00ff */
[----:B------:R-:W-:-:S07]  /*152a0*/  IMAD.MOV.U32 R8, RZ, RZ, R14 ;  /* 0x000000ffff087224 */ /* 0x000fce00078e000e */
[----:B------:R-:W-:Y:S05]  /*152b0*/  WARPSYNC.COLLECTIVE R15, `(.L_x_10399) ;  /* 0x000000000f087348 */ /* 0x000fea0003c00000 */
[----:B------:R0:W1:Y:S02]  /*152c0*/  SHFL.IDX P6, R14, R13, R12, R11 ;  /* 0x0000000c0d0e7389 */ /* 0x00006400000c000b */
[----:B01----:R-:W-:Y:S01]  /*152d0*/  ENDCOLLECTIVE ;  /* 0x000000000000791b */ /* 0x003fe20003800000 */
.L_x_10399:
        /* <DEDUP_REMOVED lines=14> */
.L_x_10400:
[----:B------:R-:W-:Y:S02]  /*153c0*/  IMAD.MOV.U32 R13, RZ, RZ, R25 ;  /* 0x000000ffff0d7224 */ /* 0x000fe400078e0019 */
[----:B------:R-:W-:Y:S01]  /*153d0*/  IMAD.MOV.U32 R12, RZ, RZ, 0x4 ;  /* 0x00000004ff0c7424 */ /* 0x000fe200078e00ff */
[----:B------:R-:W-:-:S13]  /*153e0*/  IADD3 R2, P0, R14, R0, RZ ;  /* 0x000000000e027210 */ /* 0x000fda0007f1e0ff */
[----:B------:R-:W-:Y:S05]  /*153f0*/  WARPSYNC.COLLECTIVE R15, `(.L_x_10401) ;  /* 0x000000000f087348 */ /* 0x000fea0003c00000 */
[----:B------:R0:W1:Y:S02]  /*15400*/  SHFL.IDX P6, R14, R13, R12, R11 ;  /* 0x0000000c0d0e7389 */ /* 0x00006400000c000b */
[----:B01----:R-:W-:Y:S01]  /*15410*/  ENDCOLLECTIVE ;  /* 0x000000000000791b */ /* 0x003fe20003800000 */
.L_x_10401:
        /* <DEDUP_REMOVED lines=13> */
.L_x_10402:
[----:B------:R-:W-:Y:S02]  /*154f0*/  IMAD.MOV.U32 R13, RZ, RZ, R25 ;  /* 0x000000ffff0d7224 */ /* 0x000fe400078e0019 */
[----:B------:R-:W-:Y:S01]  /*15500*/  IMAD.MOV.U32 R12, RZ, RZ, 0x5 ;  /* 0x00000005ff0c7424 */ /* 0x000fe200078e00ff */
[----:B------:R-:W-:-:S13]  /*15510*/  IADD3 R2, P0, R14, R0, RZ ;  /* 0x000000000e027210 */ /* 0x000fda0007f1e0ff */
[----:B------:R-:W-:Y:S05]  /*15520*/  WARPSYNC.COLLECTIVE R15, `(.L_x_10403) ;  /* 0x000000000f087348 */ /* 0x000fea0003c00000 */
[----:B------:R0:W1:Y:S02]  /*15530*/  SHFL.IDX P6, R14, R13, R12, R11 ;  /* 0x0000000c0d0e7389 */ /* 0x00006400000c000b */
[----:B01----:R-:W-:Y:S01]  /*15540*/  ENDCOLLECTIVE ;  /* 0x000000000000791b */ /* 0x003fe20003800000 */
.L_x_10403:
        /* <DEDUP_REMOVED lines=13> */
.L_x_10404:
[----:B------:R-:W-:Y:S05]  /*15620*/  BRA `(.L_x_10405) ;  /* 0xffffffb400047947 */ /* 0x000fea000383ffff */
.L_x_10282:
        /* <DEDUP_REMOVED lines=8> */
.L_x_10407:
[----:B------:R-:W-:Y:S05]  /*156b0*/  BSYNC B0 ;  /* 0x0000000000007941 */ /* 0x000fea0003800000 */
.L_x_10406:
        /* <DEDUP_REMOVED lines=9> */
.L_x_10408:
        /* <DEDUP_REMOVED lines=24> */
.L_x_10409:
[----:B------:R-:W-:Y:S01]  /*158d0*/  IMAD.MOV.U32 R12, RZ, RZ, 0x2 ;  /* 0x00000002ff0c7424 */ /* 0x000fe200078e00ff */
[----:B------:R-:W-:-:S05]  /*158e0*/  SEL R14, R14, RZ, P1 ;  /* 0x000000ff0e0e7207 */ /* 0x000fca0000800000 */
[----:B------:R-:W-:-:S04]  /*158f0*/  IMAD.IADD R5, R13, 0x1, R14 ;  /* 0x000000010d057824 */ /* 0x000fc800078e020e */
[----:B------:R-:W-:-:S07]  /*15900*/  IMAD.MOV.U32 R13, RZ, RZ, R5 ;  /* 0x000000ffff0d7224 */ /* 0x000fce00078e0005 */
[----:B------:R-:W-:Y:S05]  /*15910*/  WARPSYNC.COLLECTIVE R15, `(.L_x_10410) ;  /* 0x000000000f087348 */ /* 0x000fea0003c00000 */
[----:B------:R0:W1:Y:S02]  /*15920*/  SHFL.UP P6, R14, R13, R12, R11 ;  /* 0x0400000c0d0e7389 */ /* 0x00006400000c000b */
[----:B01----:R-:W-:Y:S01]  /*15930*/  ENDCOLLECTIVE ;  /* 0x000000000000791b */ /* 0x003fe20003800000 */
.L_x_10410:
[----:B------:R-:W-:Y:S01]  /*15940*/  IMAD.MOV.U32 R12, RZ, RZ, 0x4 ;  /* 0x00000004ff0c7424 */ /* 0x000fe200078e00ff */
[----:B------:R-:W-:-:S05]  /*15950*/  SEL R2, R14, RZ, P2 ;  /* 0x000000ff0e027207 */ /* 0x000fca0001000000 */
[----:B------:R-:W-:-:S04]  /*15960*/  IMAD.IADD R2, R5, 0x1, R2 ;  /* 0x0000000105027824 */ /* 0x000fc800078e0202 */
[----:B------:R-:W-:-:S07]  /*15970*/  IMAD.MOV.U32 R13, RZ, RZ, R2 ;  /* 0x000000ffff0d7224 */ /* 0x000fce00078e0002 */
[----:B------:R-:W-:Y:S05]  /*15980*/  WARPSYNC.COLLECTIVE R15, `(.L_x_10411) ;  /* 0x000000000f087348 */ /* 0x000fea0003c00000 */
[----:B------:R0:W1:Y:S02]  /*15990*/  SHFL.UP P6, R14, R13, R12, R11 ;  /* 0x0400000c0d0e7389 */ /* 0x00006400000c000b */
[----:B01----:R-:W-:Y:S01]  /*159a0*/  ENDCOLLECTIVE ;  /* 0x000000000000791b */ /* 0x003fe20003800000 */
.L_x_10411:
[----:B------:R-:W-:Y:S01]  /*159b0*/  IMAD.MOV.U32 R12, RZ, RZ, 0x8 ;  /* 0x00000008ff0c7424 */ /* 0x000fe200078e00ff */
[----:B------:R-:W-:-:S05]  /*159c0*/  SEL R3, R14, RZ, P3 ;  /* 0x000000ff0e037207 */ /* 0x000fca0001800000 */
[----:B------:R-:W-:-:S04]  /*159d0*/  IMAD.IADD R3, R2, 0x1, R3 ;  /* 0x0000000102037824 */ /* 0x000fc800078e0203 */
[----:B------:R-:W-:-:S07]  /*159e0*/  IMAD.MOV.U32 R13, RZ, RZ, R3 ;  /* 0x000000ffff0d7224 */ /* 0x000fce00078e0003 */
[----:B------:R-:W-:Y:S05]  /*159f0*/  WARPSYNC.COLLECTIVE R15, `(.L_x_10412) ;  /* 0x000000000f087348 */ /* 0x000fea0003c00000 */
[----:B------:R0:W1:Y:S02]  /*15a00*/  SHFL.UP P6, R14, R13, R12, R11 ;  /* 0x0400000c0d0e7389 */ /* 0x00006400000c000b */
[----:B01----:R-:W-:Y:S01]  /*15a10*/  ENDCOLLECTIVE ;  /* 0x000000000000791b */ /* 0x003fe20003800000 */
.L_x_10412:
[----:B------:R-:W-:Y:S01]  /*15a20*/  IMAD.MOV.U32 R12, RZ, RZ, 0x10 ;  /* 0x00000010ff0c7424 */ /* 0x000fe200078e00ff */
[----:B------:R-:W-:-:S05]  /*15a30*/  SEL R14, R14, RZ, P4 ;  /* 0x000000ff0e0e7207 */ /* 0x000fca0002000000 */
[----:B------:R-:W-:-:S04]  /*15a40*/  IMAD.IADD R5, R3, 0x1, R14 ;  /* 0x0000000103057824 */ /* 0x000fc800078e020e */
[----:B------:R-:W-:-:S07]  /*15a50*/  IMAD.MOV.U32 R13, RZ, RZ, R5 ;  /* 0x000000ffff0d7224 */ /* 0x000fce00078e0005 */
[----:B------:R-:W-:Y:S05]  /*15a60*/  WARPSYNC.COLLECTIVE R15, `(.L_x_10413) ;  /* 0x000000000f087348 */ /* 0x000fea0003c00000 */
[----:B------:R0:W1:Y:S02]  /*15a70*/  SHFL.UP P6, R14, R13, R12, R11 ;  /* 0x0400000c0d0e7389 */ /* 0x00006400000c000b */
[----:B01----:R-:W-:Y:S01]  /*15a80*/  ENDCOLLECTIVE ;  /* 0x000000000000791b */ /* 0x003fe20003800000 */
.L_x_10413:
        /* <DEDUP_REMOVED lines=8> */
.L_x_10414:
[----:B------:R-:W-:Y:S05]  /*15b10*/  BRA `(.L_x_10415) ;  /* 0xffffffb400607947 */ /* 0x000fea000383ffff */
.L_x_10285:
[----:B------:R-:W-:Y:S01]  /*15b20*/  BSSY B0, `(.L_x_10416) ;  /* 0x0000007000007945 */ /* 0x000fe20003800000 */
[----:B------:R-:W-:Y:S02]  /*15b30*/  IMAD.MOV.U32 R12, RZ, RZ, 0x1 ;  /* 0x00000001ff0c7424 */ /* 0x000fe400078e00ff */
[----:B------:R-:W-:Y:S02]  /*15b40*/  IMAD.MOV.U32 R11, RZ, RZ, RZ ;  /* 0x000000ffff0b7224 */ /* 0x000fe400078e00ff */
[----:B------:R-:W-:-:S07]  /*15b50*/  IMAD.MOV.U32 R15, RZ, RZ, -0x1 ;  /* 0xffffffffff0f7424 */ /* 0x000fce00078e00ff */
[----:B-12---:R-:W-:Y:S05]  /*15b60*/  WARPSYNC.COLLECTIVE R15, `(.L_x_10417) ;  /* 0x000000000f087348 */ /* 0x006fea0003c00000 */
[----:B------:R0:W3:Y:S02]  /*15b70*/  SHFL.UP P6, R14, R13, R12, R11 ;  /* 0x0400000c0d0e7389 */ /* 0x0000e400000c000b */
[----:B0123--:R-:W-:Y:S01]  /*15b80*/  ENDCOLLECTIVE ;  /* 0x000000000000791b */ /* 0x00ffe20003800000 */
.L_x_10417:
[----:B------:R-:W-:Y:S05]  /*15b90*/  BSYNC B0 ;  /* 0x0000000000007941 */ /* 0x000fea0003800000 */
.L_x_10416:
        /* <DEDUP_REMOVED lines=8> */
.L_x_10418:
[----:B------:R-:W-:Y:S01]  /*15c20*/  IMAD.MOV.U32 R12, RZ, RZ, 0x4 ;  /* 0x00000004ff0c7424 */ /* 0x000fe200078e00ff */
[----:B------:R-:W-:-:S05]  /*15c30*/  SEL R2, R14, RZ, P2 ;  /* 0x000000ff0e027207 */ /* 0x000fca0001000000 */
[----:B------:R-:W-:-:S04]  /*15c40*/  IMAD.IADD R2, R13, 0x1, R2 ;  /* 0x000000010d027824 */ /* 0x000fc800078e0202 */
[----:B------:R-:W-:-:S07]  /*15c50*/  IMAD.MOV.U32 R13, RZ, RZ, R2 ;  /* 0x000000ffff0d7224 */ /* 0x000fce00078e0002 */
[----:B------:R-:W-:Y:S05]  /*15c60*/  WARPSYNC.COLLECTIVE R15, `(.L_x_10419) ;  /* 0x000000000f087348 */ /* 0x000fea0003c00000 */
[----:B------:R0:W1:Y:S02]  /*15c70*/  SHFL.UP P6, R14, R13, R12, R11 ;  /* 0x0400000c0d0e7389 */ /* 0x00006400000c000b */
[----:B01----:R-:W-:Y:S01]  /*15c80*/  ENDCOLLECTIVE ;  /* 0x000000000000791b */ /* 0x003fe20003800000 */
.L_x_10419:
[----:B------:R-:W-:Y:S01]  /*15c90*/  IMAD.MOV.U32 R12, RZ, RZ, 0x8 ;  /* 0x00000008ff0c7424 */ /* 0x000fe200078e00ff */
[----:B------:R-:W-:-:S05]  /*15ca0*/  SEL R3, R14, RZ, P3 ;  /* 0x000000ff0e037207 */ /* 0x000fca0001800000 */
[----:B------:R-:W-:-:S04]  /*15cb0*/  IMAD.IADD R3, R2, 0x1, R3 ;  /* 0x0000000102037824 */ /* 0x000fc800078e0203 */
[----:B------:R-:W-:-:S07]  /*15cc0*/  IMAD.MOV.U32 R13, RZ, RZ, R3 ;  /* 0x000000ffff0d7224 */ /* 0x000fce00078e0003 */
[----:B------:R-:W-:Y:S05]  /*15cd0*/  WARPSYNC.COLLECTIVE R15, `(.L_x_10420) ;  /* 0x000000000f087348 */ /* 0x000fea0003c00000 */
[----:B------:R0:W1:Y:S02]  /*15ce0*/  SHFL.UP P6, R14, R13, R12, R11 ;  /* 0x0400000c0d0e7389 */ /* 0x00006400000c000b */
[----:B01----:R-:W-:Y:S01]  /*15cf0*/  ENDCOLLECTIVE ;  /* 0x000000000000791b */ /* 0x003fe20003800000 */
.L_x_10420:
[----:B------:R-:W-:Y:S01]  /*15d00*/  IMAD.MOV.U32 R12, RZ, RZ, 0x10 ;  /* 0x00000010ff0c7424 */ /* 0x000fe200078e00ff */
[----:B------:R-:W-:-:S05]  /*15d10*/  SEL R14, R14, RZ, P4 ;  /* 0x000000ff0e0e7207 */ /* 0x000fca0002000000 */
[----:B------:R-:W-:-:S04]  /*15d20*/  IMAD.IADD R5, R3, 0x1, R14 ;  /* 0x0000000103057824 */ /* 0x000fc800078e020e */
[----:B------:R-:W-:-:S07]  /*15d30*/  IMAD.MOV.U32 R13, RZ, RZ, R5 ;  /* 0x000000ffff0d7224 */ /* 0x000fce00078e0005 */
[----:B------:R-:W-:Y:S05]  /*15d40*/  WARPSYNC.COLLECTIVE R15, `(.L_x_10421) ;  /* 0x000000000f087348 */ /* 0x000fea0003c00000 */
[----:B------:R0:W1:Y:S02]  /*15d50*/  SHFL.UP P6, R14, R13, R12, R11 ;  /* 0x0400000c0d0e7389 */ /* 0x00006400000c000b */
[----:B01----:R-:W-:Y:S01]  /*15d60*/  ENDCOLLECTIVE ;  /* 0x000000000000791b */ /* 0x003fe20003800000 */
.L_x_10421:
        /* <DEDUP_REMOVED lines=8> */
.L_x_10422:
[----:B------:R-:W-:Y:S05]  /*15df0*/  BRA `(.L_x_10423) ;  /* 0xffffffb4004c7947 */ /* 0x000fea000383ffff */
.L_x_10287:
[----:B------:R-:W-:Y:S01]  /*15e00*/  BSSY B0, `(.L_x_10424) ;  /* 0x0000006000007945 */ /* 0x000fe20003800000 */
[----:B------:R-:W-:Y:S01]  /*15e10*/  PLOP3.LUT P6, PT, P6, PT, PT, 0x8, 0x0 ;  /* 0x000000000000781c */ /* 0x000fe200037ce170 */
[----:B------:R-:W-:-:S12]  /*15e20*/  IMAD.MOV.U32 R15, RZ, RZ, -0x1 ;  /* 0xffffffffff0f7424 */ /* 0x000fd800078e00ff */
[----:B012---:R-:W-:Y:S05]  /*15e30*/  WARPSYNC.COLLECTIVE R15, `(.L_x_10425) ;  /* 0x000000000f087348 */ /* 0x007fea0003c00000 */
[----:B------:R-:W-:Y:S01]  /*15e40*/  VOTE.ANY R14, PT, P6 ;  /* 0x00000000000e7806 */ /* 0x000fe200030e0100 */
[----:B012---:R-:W-:Y:S06]  /*15e50*/  ENDCOLLECTIVE ;  /* 0x000000000000791b */ /* 0x007fec0003800000 */
.L_x_10425:
[----:B------:R-:W-:Y:S05]  /*15e60*/  BSYNC B0 ;  /* 0x0000000000007941 */ /* 0x000fea0003800000 */
.L_x_10424:
        /* <DEDUP_REMOVED lines=9> */
.L_x_10426:
[----:B------:R-:W-:Y:S02]  /*15f00*/  IMAD.MOV.U32 R13, RZ, RZ, R4 ;  /* 0x000000ffff0d7224 */ /* 0x000fe400078e0004 */
[----:B------:R-:W-:-:S07]  /*15f10*/  IMAD.MOV.U32 R7, RZ, RZ, R14 ;  /* 0x000000ffff077224 */ /* 0x000fce00078e000e */
[----:B------:R-:W-:Y:S05]  /*15f20*/  WARPSYNC.COLLECTIVE R15, `(.L_x_10427) ;  /* 0x000000000f087348 */ /* 0x000fea0003c00000 */
[----:B------:R0:W1:Y:S02]  /*15f30*/  SHFL.IDX P6, R14, R13, R12, R11 ;  /* 0x0000000c0d0e7389 */ /* 0x00006400000c000b */
[----:B01----:R-:W-:Y:S01]  /*15f40*/  ENDCOLLECTIVE ;  /* 0x000000000000791b */ /* 0x003fe20003800000 */
.L_x_10427:
[----:B------:R-:W-:Y:S01]  /*15f50*/  IMAD.MOV.U32 R4, RZ, RZ, R14 ;  /* 0x000000ffff047224 */ /* 0x000fe200078e000e */
[----:B------:R-:W-:Y:S06]  /*15f60*/  BRA `(.L_x_10428) ;  /* 0xffffffb4002c7947 */ /* 0x000fec000383ffff */
.L_x_10289:
[----:B------:R-:W-:Y:S01]  /*15f70*/  BSSY B0, `(.L_x_10429) ;  /* 0x0000007000007945 */ /* 0x000fe20003800000 */
[----:B------:R-:W-:Y:S02]  /*15f80*/  IMAD.MOV.U32 R13, RZ, RZ, R2 ;  /* 0x000000ffff0d7224 */ /* 0x000fe400078e0002 */
[----:B------:R-:W-:Y:S02]  /*15f90*/  IMAD.MOV.U32 R11, RZ, RZ, 0x1f ;  /* 0x0000001fff0b7424 */ /* 0x000fe400078e00ff */
[----:B------:R-:W-:-:S07]  /*15fa0*/  IMAD.MOV.U32 R15, RZ, RZ, -0x1 ;  /* 0xffffffffff0f7424 */ /* 0x000fce00078e00ff */
[----:B01234-:R-:W-:Y:S05]  /*15fb0*/  WARPSYNC.COLLECTIVE R15, `(.L_x_10430) ;  /* 0x000000000f087348 */ /* 0x01ffea0003c00000 */
[----:B------:R0:W0:Y:S02]  /*15fc0*/  SHFL.IDX P6, R14, R13, R12, R11 ;  /* 0x0000000c0d0e7389 */ /* 0x00002400000c000b */
[----:B01234-:R-:W-:Y:S01]  /*15fd0*/  ENDCOLLECTIVE ;  /* 0x000000000000791b */ /* 0x01ffe20003800000 */
.L_x_10430:
[----:B------:R-:W-:Y:S05]  /*15fe0*/  BSYNC B0 ;  /* 0x0000000000007941 */ /* 0x000fea0003800000 */
.L_x_10429:
[----:B------:R-:W-:Y:S01]  /*15ff0*/  IMAD.MOV.U32 R6, RZ, RZ, R14 ;  /* 0x000000ffff067224 */ /* 0x000fe200078e000e */
[----:B------:R-:W-:Y:S06]  /*16000*/  BRA `(.L_x_10288) ;  /* 0xffffffb4001c7947 */ /* 0x000fec000383ffff */
.L_x_10293:
[----:B-1----:R1:W3:Y:S02]  /*16010*/  SYNCS.PHASECHK.TRANS64.TRYWAIT P0, [R5+URZ+0x32420], R0 ;  /* 0x03242000050075a7 */ /* 0x0022e4000800017f */
[----:B---3--:R-:W-:Y:S05]  /*16020*/  @!P0 NANOSLEEP.SYNCS 0x989680 ;  /* 0x009896800000895d */ /* 0x008fea0003900000 */
[----:B------:R-:W3:Y:S02]  /*16030*/  @!P0 SYNCS.PHASECHK.TRANS64 P0, [R5+URZ+0x32420], R0 ;  /* 0x03242000050085a7 */ /* 0x000ee4000800007f */
[----:B---3--:R-:W-:Y:S05]  /*16040*/  @!P0 BRA `(.L_x_10293) ;  /* 0xfffffffc00f08947 */ /* 0x008fea000383ffff */
[----:B------:R-:W-:Y:S05]  /*16050*/  BRA `(.L_x_10431) ;  /* 0xffffffb800747947 */ /* 0x000fea000383ffff */
.L_x_10294:
        /* <DEDUP_REMOVED lines=8> */
[----:B012-4-:R-:W-:Y:S05]  /*160e0*/  WARPSYNC.COLLECTIVE R15, `(.L_x_10433) ;  /* 0x000000000f087348 */ /* 0x017fea0003c00000 */
[----:B------:R3:W0:Y:S02]  /*160f0*/  SHFL.IDX P6, R14, R13, R12, R11 ;  /* 0x0000000c0d0e7389 */ /* 0x00062400000c000b */
[----:B01234-:R-:W-:Y:S01]  /*16100*/  ENDCOLLECTIVE ;  /* 0x000000000000791b */ /* 0x01ffe20003800000 */
.L_x_10433:
[----:B------:R-:W-:Y:S05]  /*16110*/  BSYNC B0 ;  /* 0x0000000000007941 */ /* 0x000fea0003800000 */
.L_x_10432:
[----:B------:R-:W-:Y:S05]  /*16120*/  BRA `(.L_x_10434) ;  /* 0xffffffb8005c7947 */ /* 0x000fea000383ffff */
.L_x_10297:
[----:B------:R-:W-:Y:S01]  /*16130*/  BSSY B1, `(.L_x_10435) ;  /* 0x0000006000017945 */ /* 0x000fe20003800000 */
[----:B------:R-:W-:-:S07]  /*16140*/  IMAD.MOV.U32 R15, RZ, RZ, -0x1 ;  /* 0xffffffffff0f7424 */ /* 0x000fce00078e00ff */
[----:B012-4-:R-:W-:Y:S05]  /*16150*/  WARPSYNC.COLLECTIVE R15, `(.L_x_10436) ;  /* 0x000000000f0c7348 */ /* 0x017fea0003c00000 */
[----:B------:R-:W-:Y:S02]  /*16160*/  ELECT P6, UR62, PT ;  /* 0x00000000003e782f */ /* 0x000fe400038c0000 */
[----:B------:R-:W-:Y:S01]  /*16170*/  MOV R14, UR62 ;  /* 0x0000003e000e7c02 */ /* 0x000fe20008000f00 */
[----:B012-4-:R-:W-:Y:S10]  /*16180*/  ENDCOLLECTIVE ;  /* 0x000000000000791b */ /* 0x017ff40003800000 */
.L_x_10436:
[----:B------:R-:W-:Y:S05]  /*16190*/  BSYNC B1 ;  /* 0x0000000000017941 */ /* 0x000fea0003800000 */
.L_x_10435:
[----:B------:R-:W-:Y:S05]  /*161a0*/  BRA `(.L_x_10437) ;  /* 0xffffffb800547947 */ /* 0x000fea000383ffff */
.L_x_10299:
[----:B-1----:R1:W3:Y:S02]  /*161b0*/  SYNCS.PHASECHK.TRANS64.TRYWAIT P1, [R3+URZ+0x32440], R2 ;  /* 0x03244002030075a7 */ /* 0x0022e4000802017f */
[----:B---3--:R-:W-:Y:S05]  /*161c0*/  @!P1 NANOSLEEP.SYNCS 0x989680 ;  /* 0x009896800000995d */ /* 0x008fea0003900000 */
[----:B------:R-:W3:Y:S02]  /*161d0*/  @!P1 SYNCS.PHASECHK.TRANS64 P1, [R3+URZ+0x32440], R2 ;  /* 0x03244002030095a7 */ /* 0x000ee4000802007f */
[----:B---3--:R-:W-:Y:S05]  /*161e0*/  @!P1 BRA `(.L_x_10299) ;  /* 0xfffffffc00f09947 */ /* 0x008fea000383ffff */
[----:B------:R-:W-:Y:S05]  /*161f0*/  BRA `(.L_x_10438) ;  /* 0xffffffb8007c7947 */ /* 0x000fea000383ffff */
.L_x_10301:
[----:B---3--:R3:W0:Y:S02]  /*16200*/  SYNCS.PHASECHK.TRANS64.TRYWAIT P1, [R5+URZ+0x32440], R0 ;  /* 0x03244000050075a7 */ /* 0x008624000802017f */
[----:B0-----:R-:W-:Y:S05]  /*16210*/  @!P1 NANOSLEEP.SYNCS 0x989680 ;  /* 0x009896800000995d */ /* 0x001fea0003900000 */
[----:B------:R-:W0:Y:S02]  /*16220*/  @!P1 SYNCS.PHASECHK.TRANS64 P1, [R5+URZ+0x32440], R0 ;  /* 0x03244000050095a7 */ /* 0x000e24000802007f */
[----:B0-----:R-:W-:Y:S05]  /*16230*/  @!P1 BRA `(.L_x_10301) ;  /* 0xfffffffc00f09947 */ /* 0x001fea000383ffff */
[----:B------:R-:W-:Y:S05]  /*16240*/  BRA `(.L_x_10439) ;  /* 0xffffffb800887947 */ /* 0x000fea000383ffff */
.L_x_10303:
[----:B------:R0:W0:Y:S02]  /*16250*/  SYNCS.PHASECHK.TRANS64.TRYWAIT P1, [R3+URZ+0x32460], R2 ;  /* 0x03246002030075a7 */ /* 0x000024000802017f */
[----:B0-----:R-:W-:Y:S05]  /*16260*/  @!P1 NANOSLEEP.SYNCS 0x989680 ;  /* 0x009896800000995d */ /* 0x001fea0003900000 */
[----:B------:R-:W0:Y:S02]  /*16270*/  @!P1 SYNCS.PHASECHK.TRANS64 P1, [R3+URZ+0x32460], R2 ;  /* 0x03246002030095a7 */ /* 0x000e24000802007f */
[----:B0-----:R-:W-:Y:S05]  /*16280*/  @!P1 BRA `(.L_x_10303) ;  /* 0xfffffffc00f09947 */ /* 0x001fea000383ffff */
[----:B------:R-:W-:Y:S05]  /*16290*/  BRA `(.L_x_10440) ;  /* 0xffffffb800847947 */ /* 0x000fea000383ffff */
.L_x_10441:
        /* <DEDUP_REMOVED lines=14> */
.L_x_15664:


//--------------------- .text._ZN7cutlass13device_kernelIN5flash11enable_sm90INS1_16FlashAttnFwdSm90INS1_25CollectiveMainloopFwdSm90ILi2EN4cute5tupleIJNS5_1CILi1EEES8_S8_EEENS6_IJNS7_ILi128EEENS7_ILi96EEENS7_ILi64EEEEEELi256ENS_6half_tEfNS_4arch4Sm90ELb0ELb0ELb0ELb1ELb1ELb1ELb1ELb1ELb0ELb1ELb1ELb0EEENS1_21CollectiveEpilogueFwdINS6_IJSA_NS7_ILi256EEESB_EEES9_SE_SG_Li256ELb1ELb1ELb1ELb0EEENS1_36VarlenDynamicPersistentTileSchedulerILi128ELi96ELi256ELi128ELb1ELb1ELb1ELb0ELb1ELb1EEEEEEEEEvNT_6ParamsE --------------------------
	.section	.text._ZN7cutlass13device_kernelIN5flash11enable_sm90INS1_16FlashAttnFwdSm90INS1_25CollectiveMainloopFwdSm90ILi2EN4cute5tupleIJNS5_1CILi1EEES8_S8_EEENS6_IJNS7_ILi128EEENS7_ILi96EEENS7_ILi64EEEEEELi256ENS_6half_tEfNS_4arch4Sm90ELb0ELb0ELb0ELb1ELb1ELb1ELb1ELb1ELb0ELb1ELb1ELb0EEENS1_21CollectiveEpilogueFwdINS6_IJSA_NS7_ILi256EEESB_EEES9_SE_SG_Li256ELb1ELb1ELb1ELb0EEENS1_36VarlenDynamicPersistentTileSchedulerILi128ELi96ELi256ELi128ELb1ELb1ELb1ELb0ELb1ELb1EEEEEEEEEvNT_6ParamsE,"ax",@progbits
	.align	128
.text._ZN7cutlass13device_kernelIN5flash11enable_sm90INS1_16FlashAttnFwdSm90INS1_25CollectiveMainloopFwdSm90ILi2EN4cute5tupleIJNS5_1CILi1EEES8_S8_EEENS6_IJNS7_ILi128EEENS7_ILi96EEENS7_ILi64EEEEEELi256ENS_6half_tEfNS_4arch4Sm90ELb0ELb0ELb0ELb1ELb1ELb1ELb1ELb1ELb0ELb1ELb1ELb0EEENS1_21CollectiveEpilogueFwdINS6_IJSA_NS7_ILi256EEESB_EEES9_SE_SG_Li256ELb1ELb1ELb1ELb0EEENS1_36VarlenDynamicPersistentTileSchedulerILi128ELi96ELi256ELi128ELb1ELb1ELb1ELb0ELb1ELb1EEEEEEEEEvNT_6ParamsE:
        .type           _ZN7cutlass13device_kernelIN5flash11enable_sm90INS1_16FlashAttnFwdSm90INS1_25CollectiveMainloopFwdSm90ILi2EN4cute5tupleIJNS5_1CILi1EEES8_S8_EEENS6_IJNS7_ILi128EEENS7_ILi96EEENS7_ILi64EEEEEELi256ENS_6half_tEfNS_4arch4Sm90ELb0ELb0ELb0ELb1ELb1ELb1ELb1ELb1ELb0ELb1ELb1ELb0EEENS1_21CollectiveEpilogueFwdINS6_IJSA_NS7_ILi256EEESB_EEES9_SE_SG_Li256ELb1ELb1ELb1ELb0EEENS1_36VarlenDynamicPersistentTileSchedulerILi128ELi96ELi256ELi128ELb1ELb1ELb1ELb0ELb1ELb1EEEEEEEEEvNT_6ParamsE,@function
        .size           _ZN7cutlass13device_kernelIN5flash11enable_sm90INS1_16FlashAttnFwdSm90INS1_25CollectiveMainloopFwdSm90ILi2EN4cute5tupleIJNS5_1CILi1EEES8_S8_EEENS6_IJNS7_ILi128EEENS7_ILi96EEENS7_ILi64EEEEEELi256ENS_6half_tEfNS_4arch4Sm90ELb0ELb0ELb0ELb1ELb1ELb1ELb1ELb1ELb0ELb1ELb1ELb0EEENS1_21CollectiveEpilogueFwdINS6_IJSA_NS7_ILi256EEESB_EEES9_SE_SG_Li256ELb1ELb1ELb1ELb0EEENS1_36VarlenDynamicPersistentTileSchedulerILi128ELi96ELi256ELi128ELb1ELb1ELb1ELb0ELb1ELb1EEEEEEEEEvNT_6ParamsE,(.L_x_15665 - _ZN7cutlass13device_kernelIN5flash11enable_sm90INS1_16FlashAttnFwdSm90INS1_25CollectiveMainloopFwdSm90ILi2EN4cute5tupleIJNS5_1CILi1EEES8_S8_EEENS6_IJNS7_ILi128EEENS7_ILi96EEENS7_ILi64EEEEEELi256ENS_6half_tEfNS_4arch4Sm90ELb0ELb0ELb0ELb1ELb1ELb1ELb1ELb1ELb0ELb1ELb1ELb0EEENS1_21CollectiveEpilogueFwdINS6_IJSA_NS7_ILi256EEESB_EEES9_SE_SG_Li256ELb1ELb1ELb1ELb0EEENS1_36VarlenDynamicPersistentTileSchedulerILi128ELi96ELi256ELi128ELb1ELb1ELb1ELb0ELb1ELb1EEEEEEEEEvNT_6ParamsE)
        .other          _ZN7cutlass13device_kernelIN5flash11enable_sm90INS1_16FlashAttnFwdSm90INS1_25CollectiveMainloopFwdSm90ILi2EN4cute5tupleIJNS5_1CILi1EEES8_S8_EEENS6_IJNS7_ILi128EEENS7_ILi96EEENS7_ILi64EEEEEELi256ENS_6half_tEfNS_4arch4Sm90ELb0ELb0ELb0ELb1ELb1ELb1ELb1ELb1ELb0ELb1ELb1ELb0EEENS1_21CollectiveEpilogueFwdINS6_IJSA_NS7_ILi256EEESB_EEES9_SE_SG_Li256ELb1ELb1ELb1ELb0EEENS1_36VarlenDynamicPersistentTileSchedulerILi128ELi96ELi256ELi128ELb1ELb1ELb1ELb0ELb1ELb1EEEEEEEEEvNT_6ParamsE,@"STO_CUDA_ENTRY STV_DEFAULT"
_ZN7cutlass13device_kernelIN5flash11enable_sm90INS1_16FlashAttnFwdSm90INS1_25CollectiveMainloopFwdSm90ILi2EN4cute5tupleIJNS5_1CILi1EEES8_S8_EEENS6_IJNS7_ILi128EEENS7_ILi96EEENS7_ILi64EEEEEELi256ENS_6half_tEfNS_4arch4Sm90ELb0ELb0ELb0ELb1ELb1ELb1ELb1ELb1ELb0ELb1ELb1ELb0EEENS1_21CollectiveEpilogueFwdINS6_IJSA_NS7_ILi256EEESB_EEES9_SE_SG_Li256ELb1ELb1ELb1ELb0EEENS1_36VarlenDynamicPersistentTileSchedulerILi128ELi96ELi256ELi128ELb1ELb1ELb1ELb0ELb1ELb1EEEEEEEEEvNT_6ParamsE:
        /* <DEDUP_REMOVED lines=17> */
.L_x_10443:
[----:B------:R-:W-:Y:S05]  /*0110*/  BSYNC B0 ;  /* 0x0000000000007941 */ /* 0x000fea0003800000 */
.L_x_10442:
[----:B------:R-:W-:Y:S01]  /*0120*/  VOTEU.ANY UP0, P0 ;  /* 0x00000000003f7886 */ /* 0x000fe20000000100 */
[----:B------:R-:W0:Y:S01]  /*0130*/  SHFL.IDX PT, R3, R2, RZ, 0x1f ;  /* 0x00001fff02037589 */ /* 0x000e2200000e0000 */
[----:B------:R-:W-:Y:S01]  /*0140*/  UMOV UR4, 0x80 ;  /* 0x0000008000047882 */ /* 0x000fe20000000000 */
[----:B------:R-:W-:Y:S01]  /*0150*/  UMOV UR7, 0x100 ;  /* 0x0000010000077882 */ /* 0x000fe20000000000 */
[----:B------:R-:W-:Y:S01]  /*0160*/  VOTEU.ANY UP1, P0 ;  /* 0x00000000003f7886 */ /* 0x000fe20000020100 */
[----:B------:R-:W1:Y:S01]  /*0170*/  @UP0 S2UR UR8, SR_CgaCtaId ;  /* 0x00000000000809c3 */ /* 0x000e620000008800 */
[----:B------:R-:W-:Y:S01]  /*0180*/  @UP0 UMOV UR6, 0x400 ;  /* 0x0000040000060882 */ /* 0x000fe20000000000 */
[----:B------:R-:W-:-:S04]  /*0190*/  @UP0 UIADD3 UR4, -UR4, 0x100000, URZ ;  /* 0x0010000004040890 */ /* 0x000fc8000fffe13f */
[----:B------:R-:W-:Y:S02]  /*01a0*/  @UP0 USHF.L.U32 UR5, UR4, 0xb, URZ ;  /* 0x0000000b04050899 */ /* 0x000fe4000800063f */
[----:B------:R-:W-:Y:S01]  /*01b0*/  @UP0 USHF.L.U32 UR4, UR4, 0x1, URZ ;  /* 0x0000000104040899 */ /* 0x000fe2000800063f */
[----:B------:R-:W-:Y:S01]  /*01c0*/  SHF.R.U32.HI R4, RZ, 0x7, R0 ;  /* 0x00000007ff047819 */ /* 0x000fe20000011600 */
[----:B------:R-:W-:Y:S01]  /*01d0*/  VOTEU.ANY UP2, P0 ;  /* 0x00000000003f7886 */ /* 0x000fe20000040100 */
[----:B0-----:R-:W-:-:S03]  /*01e0*/  ISETP.NE.AND P1, PT, R3, RZ, PT ;  /* 0x000000ff0300720c */ /* 0x001fc60003f25270 */
[----:B------:R0:W2:Y:S01]  /*01f0*/  SHFL.IDX PT, R3, R4, RZ, 0x1f ;  /* 0x00001fff04037589 */ /* 0x0000a200000e0000 */
[----:B-1----:R-:W-:Y:S02]  /*0200*/  @UP0 ULEA UR8, UR8, UR6, 0x18 ;  /* 0x0000000608080291 */ /* 0x002fe4000f8ec03f */
[----:B------:R-:W-:-:S04]  /*0210*/  @UP0 UIADD3 UR6, -UR7, 0x100000, URZ ;  /* 0x0010000007060890 */ /* 0x000fc8000fffe13f */
[----:B------:R-:W-:Y:S02]  /*0220*/  @UP0 USHF.L.U32 UR7, UR6, 0xb, URZ ;  /* 0x0000000b06070899 */ /* 0x000fe4000800063f */
[----:B------:R-:W-:Y:S01]  /*0230*/  @UP0 USHF.L.U32 UR6, UR6, 0x1, URZ ;  /* 0x0000000106060899 */ /* 0x000fe2000800063f */
[----:B------:R-:W-:Y:S01]  /*0240*/  VOTEU.ANY UP0, P0 ;  /* 0x00000000003f7886 */ /* 0x000fe20000000100 */
[----:B------:R-:W1:Y:S04]  /*0250*/  FENCE.VIEW.ASYNC.S ;  /* 0x00000000000073c6 */ /* 0x000e680000000000 */
[----:B-1----:R0:W1:Y:S01]  /*0260*/  @UP0 SYNCS.EXCH.64 URZ, [UR8+0x32400], UR4 ;  /* 0x03240004083f05b2 */ /* 0x0020620008000100 */
[----:B------:R0:W3:Y:S05]  /*0270*/  @UP1 SYNCS.EXCH.64 URZ, [UR8+0x32410], UR4 ;  /* 0x03241004083f15b2 */ /* 0x0000ea0008000100 */
[----:B------:R0:W4:Y:S02]  /*0280*/  @UP2 SYNCS.EXCH.64 URZ, [UR8+0x32420], UR6 ;  /* 0x03242006083f25b2 */ /* 0x0001240008000100 */
        /* <DEDUP_REMOVED lines=19> */
.L_x_10444:
        /* <DEDUP_REMOVED lines=22> */
.L_x_10445:
        /* <DEDUP_REMOVED lines=18> */
.L_x_10446:
        /* <DEDUP_REMOVED lines=22> */
.L_x_10447:
        /* <DEDUP_REMOVED lines=22> */
.L_x_10448:
[----:B--2---:R-:W-:Y:S01]  /*0900*/  ISETP.NE.AND P0, PT, R3, RZ, PT ;  /* 0x000000ff0300720c */ /* 0x004fe20003f05270 */
[----:B------:R-:W-:Y:S01]  /*0910*/  IMAD.MOV.U32 R3, RZ, RZ, 0x1 ;  /* 0x00000001ff037424 */ /* 0x000fe200078e00ff */
[----:B------:R-:W-:Y:S01]  /*0920*/  NOP ;  /* 0x0000000000007918 */ /* 0x000fe20000000000 */
[----:B------:R-:W-:Y:S01]  /*0930*/  ULDC.64 UR60, c[0x0][0x208] ;  /* 0x00008200003c7ab9 */ /* 0x000fe20000000a00 */
[----:B------:R-:W-:Y:S02]  /*0940*/  BSSY B9, `(.L_x_10449) ;  /* 0x0001b6b000097945 */ /* 0x000fe40003800000 */
[----:B------:R-:W-:-:S05]  /*0950*/  SEL R3, R3, 0x2, !P0 ;  /* 0x0000000203037807 */ /* 0x000fca0004000000 */
[----:B------:R2:W-:Y:S01]  /*0960*/  STL [R1+0x8], R3 ;  /* 0x0000080301007387 */ /* 0x0005e20000100800 */
[----:B01-34-:R-:W-:Y:S06]  /*0970*/  BAR.SYNC.DEFER_BLOCKING 0x0 ;  /* 0x0000000000007b1d */ /* 0x01bfec0000010000 */
[----:B------:R-:W-:Y:S05]  /*0980*/  @!P0 BRA `(.L_x_10450) ;  /* 0x0000013800a08947 */ /* 0x000fea0003800000 */
.L_x_10451:
[----:B------:R-:W-:-:S08]  /*0990*/  NOP ;  /* 0x0000000000007918 */ /* 0x000fd00000000000 */
[----:B------:R-:W0:Y:S02]  /*09a0*/  USETMAXREG.TRY_ALLOC.CTAPOOL UP0, 0xe8 ;  /* 0x000000e8000079c8 */ /* 0x000e240008000600 */
[----:B0-----:R-:W-:-:S13]  /*09b0*/  PLOP3.LUT P0, PT, PT, PT, UP0, 0x80, 0x0 ;  /* 0x000000000000781c */ /* 0x001fda0003f0f008 */
[----:B------:R-:W-:Y:S05]  /*09c0*/  @!P0 BRA `(.L_x_10451) ;  /* 0xfffffffc00f08947 */ /* 0x000fea000383ffff */
[----:B------:R-:W3:Y:S01]  /*09d0*/  LDL.LU R2, [R1] ;  /* 0x0000000001027983 */ /* 0x000ee20000300800 */
[----:B------:R-:W-:Y:S01]  /*09e0*/  SHF.R.U32.HI R4, RZ, 0x7, R0 ;  /* 0x00000007ff047819 */ /* 0x000fe20000011600 */
[----:B------:R-:W-:Y:S01]  /*09f0*/  ULDC UR4, c[0x0][0xd3c] ;  /* 0x00034f0000047ab9 */ /* 0x000fe20000000800 */
[----:B--2---:R-:W0:Y:S01]  /*0a00*/  S2R R3, SR_CgaCtaId ;  /* 0x0000000000037919 */ /* 0x004e220000008800 */
        /* <DEDUP_REMOVED lines=8> */
[----:B---3--:R-:W-:-:S04]  /*0a90*/  LOP3.LUT R2, R2, 0xfffffffb, RZ, 0xc0, !PT ;  /* 0xfffffffb02027812 */ /* 0x008fc800078ec0ff */
[----:B------:R-:W-:-:S05]  /*0aa0*/  @P0 LOP3.LUT R2, R2, 0x4, RZ, 0xfc, !PT ;  /* 0x0000000402020812 */ /* 0x000fca00078efcff */
[----:B------:R1:W-:Y:S01]  /*0ab0*/  STL [R1], R2 ;  /* 0x0000000201007387 */ /* 0x0003e20000100800 */
[----:B0-----:R-:W-:-:S13]  /*0ac0*/  ISETP.GE.AND P0, PT, R51, UR4, PT ;  /* 0x0000000433007c0c */ /* 0x001fda000bf06270 */
[----:B-1----:R-:W-:Y:S05]  /*0ad0*/  @P0 BRA `(.L_x_10452) ;  /* 0x000001b400440947 */ /* 0x002fea0003800000 */
[----:B------:R-:W2:Y:S01]  /*0ae0*/  LDL.LU R14, [R1+0x8] ;  /* 0x00000800010e7983 */ /* 0x000ea20000300800 */
[----:B------:R-:W-:Y:S02]  /*0af0*/  VIADD R0, R0, 0xffffff80 ;  /* 0xffffff8000007836 */ /* 0x000fe40000000000 */
[----:B------:R-:W-:Y:S02]  /*0b00*/  IMAD.MOV.U32 R18, RZ, RZ, RZ ;  /* 0x000000ffff127224 */ /* 0x000fe400078e00ff */
[----:B------:R-:W-:Y:S01]  /*0b10*/  IMAD.MOV.U32 R208, RZ, RZ, RZ ;  /* 0x000000ffffd07224 */ /* 0x000fe200078e00ff */
[----:B------:R-:W-:Y:S01]  /*0b20*/  SHF.R.S32.HI R3, RZ, 0x1f, R0 ;  /* 0x0000001fff037819 */ /* 0x000fe20000011400 */
[----:B------:R-:W-:Y:S02]  /*0b30*/  IMAD.MOV.U32 R218, RZ, RZ, RZ ;  /* 0x000000ffffda7224 */ /* 0x000fe400078e00ff */
[----:B------:R-:W-:Y:S01]  /*0b40*/  IMAD.MOV.U32 R206, RZ, RZ, RZ ;  /* 0x000000ffffce7224 */ /* 0x000fe200078e00ff */
[----:B------:R-:W-:-:S02]  /*0b50*/  LEA.HI R2, R3, R0, RZ, 0x7 ;  /* 0x0000000003027211 */ /* 0x000fc400078f38ff */
[CC--:B------:R-:W-:Y:S02]  /*0b60*/  LEA.HI R4, R3.reuse, R0.reuse, RZ, 0x4 ;  /* 0x0000000003047211 */ /* 0x0c0fe400078f20ff */
[----:B------:R-:W-:Y:S02]  /*0b70*/  LOP3.LUT R5, R2, 0xffffff80, RZ, 0xc0, !PT ;  /* 0xffffff8002057812 */ /* 0x000fe400078ec0ff */
[----:B------:R-:W-:Y:S02]  /*0b80*/  SHF.R.S32.HI R7, RZ, 0x4, R4 ;  /* 0x00000004ff077819 */ /* 0x000fe40000011404 */
[----:B------:R-:W-:Y:S01]  /*0b90*/  LEA.HI R204, R3, R0, RZ, 0x2 ;  /* 0x0000000003cc7211 */ /* 0x000fe200078f10ff */
[----:B------:R-:W-:Y:S01]  /*0ba0*/  IMAD.IADD R13, R0, 0x1, -R5 ;  /* 0x00000001000d7824 */ /* 0x000fe200078e0a05 */
[----:B------:R-:W-:Y:S02]  /*0bb0*/  SHF.R.S32.HI R5, RZ, 0x7, R2 ;  /* 0x00000007ff057819 */ /* 0x000fe40000011402 */
[----:B------:R-:W-:-:S02]  /*0bc0*/  LEA.HI R6, R4, R7, RZ, 0x1 ;  /* 0x0000000704067211 */ /* 0x000fc400078f08ff */
[----:B------:R-:W-:Y:S01]  /*0bd0*/  SHF.R.S32.HI R9, RZ, 0x1f, R13 ;  /* 0x0000001fff097819 */ /* 0x000fe2000001140d */
[----:B------:R-:W-:Y:S01]  /*0be0*/  STL [R1+0x118], R13 ;  /* 0x0001180d01007387 */ /* 0x000fe20000100800 */
[----:B------:R-:W-:Y:S02]  /*0bf0*/  LEA.HI R2, R2, R5, RZ, 0x1 ;  /* 0x0000000502027211 */ /* 0x000fe400078f08ff */
[----:B------:R-:W-:Y:S02]  /*0c00*/  LEA.HI R10, R9, R13, RZ, 0x2 ;  /* 0x0000000d090a7211 */ /* 0x000fe400078f10ff */
[----:B------:R-:W-:Y:S02]  /*0c10*/  LOP3.LUT R2, R2, 0x3fffffe, RZ, 0xc0, !PT ;  /* 0x03fffffe02027812 */ /* 0x000fe400078ec0ff */
[--C-:B------:R-:W-:Y:S02]  /*0c20*/  SHF.R.S32.HI R11, RZ, 0x2, R10.reuse ;  /* 0x00000002ff0b7819 */ /* 0x100fe4000001140a */
[----:B------:R-:W-:-:S02]  /*0c30*/  SHF.R.S32.HI R8, RZ, 0x1f, R10 ;  /* 0x0000001fff087819 */ /* 0x000fc4000001140a */
[----:B------:R-:W-:Y:S02]  /*0c40*/  LOP3.LUT R6, R6, 0x1ffffffe, RZ, 0xc0, !PT ;  /* 0x1ffffffe06067812 */ /* 0x000fe400078ec0ff */
[----:B------:R-:W-:Y:S02]  /*0c50*/  LEA.HI R8, R8, R11, RZ, 0x3 ;  /* 0x0000000b08087211 */ /* 0x000fe400078f18ff */
[----:B------:R-:W-:Y:S01]  /*0c60*/  LEA.HI R9, R9, R13, RZ, 0x5 ;  /* 0x0000000d09097211 */ /* 0x000fe200078f28ff */
[----:B------:R-:W-:Y:S01]  /*0c70*/  IMAD.IADD R6, R7, 0x1, -R6 ;  /* 0x0000000107067824 */ /* 0x000fe200078e0a06 */
[----:B------:R-:W-:Y:S01]  /*0c80*/  LOP3.LUT R12, R8, 0xfffffff8, RZ, 0xc0, !PT ;  /* 0xfffffff8080c7812 */ /* 0x000fe200078ec0ff */
[----:B------:R-:W-:Y:S01]  /*0c90*/  IMAD.IADD R8, R5, 0x1, -R2 ;  /* 0x0000000105087824 */ /* 0x000fe200078e0a02 */
[-C--:B------:R-:W-:Y:S02]  /*0ca0*/  LEA.HI R2, R3, R0.reuse, RZ, 0x5 ;  /* 0x0000000003027211 */ /* 0x080fe400078f28ff */
[----:B------:R-:W-:Y:S01]  /*0cb0*/  LOP3.LUT R5, R4, 0x3fffff0, RZ, 0xc0, !PT ;  /* 0x03fffff004057812 */ /* 0x000fe200078ec0ff */
[----:B------:R-:W-:Y:S01]  /*0cc0*/  IMAD.IADD R12, R11, 0x1, -R12 ;  /* 0x000000010b0c7824 */ /* 0x000fe200078e0a0c */
[----:B------:R-:W-:-:S02]  /*0cd0*/  LEA.HI R3, R3, R0, RZ, 0x3 ;  /* 0x0000000003037211 */ /* 0x000fc400078f18ff */
[----:B------:R-:W-:Y:S01]  /*0ce0*/  SHF.R.S32.HI R15, RZ, 0x5, R2 ;  /* 0x00000005ff0f7819 */ /* 0x000fe20000011402 */
[----:B------:R-:W-:Y:S01]  /*0cf0*/  IMAD.IADD R5, R0, 0x1, -R5 ;  /* 0x0000000100057824 */ /* 0x000fe200078e0a05 */
[----:B------:R-:W-:Y:S02]  /*0d00*/  LOP3.LUT R7, R3, 0xfffffff8, RZ, 0xc0, !PT ;  /* 0xfffffff803077812 */ /* 0x000fe400078ec0ff */
[----:B------:R-:W-:Y:S01]  /*0d10*/  LOP3.LUT R3, R204, 0xfffffffc, RZ, 0xc0, !PT ;  /* 0xfffffffccc037812 */ /* 0x000fe200078ec0ff */
[----:B------:R-:W-:Y:S01]  /*0d20*/  IMAD R5, R15, 0x10, R5 ;  /* 0x000000100f057824 */ /* 0x000fe200078e0205 */
[----:B------:R-:W-:Y:S01]  /*0d30*/  SHF.R.S32.HI R204, RZ, 0x2, R204 ;  /* 0x00000002ffcc7819 */ /* 0x000fe200000114cc */
[C---:B------:R-:W-:Y:S01]  /*0d40*/  IMAD.IADD R7, R0.reuse, 0x1, -R7 ;  /* 0x0000000100077824 */ /* 0x040fe200078e0a07 */
[----:B------:R-:W-:Y:S01]  /*0d50*/  SHF.R.S32.HI R9, RZ, 0x5, R9 ;  /* 0x00000005ff097819 */ /* 0x000fe20000011409 */
[----:B------:R-:W-:Y:S01]  /*0d60*/  IMAD.IADD R3, R0, 0x1, -R3 ;  /* 0x0000000100037824 */ /* 0x000fe200078e0a03 */
[----:B------:R-:W-:Y:S01]  /*0d70*/  LEA R5, R5, R6, 0x3 ;  /* 0x0000000605057211 */ /* 0x000fe200078e18ff */
[----:B------:R-:W-:Y:S01]  /*0d80*/  VIADD R6, R204, 0x40 ;  /* 0x00000040cc067836 */ /* 0x000fe20000000000 */
[----:B------:R0:W-:Y:S01]  /*0d90*/  STL [R1+0x70], R15 ;  /* 0x0000700f01007387 */ /* 0x0001e20000100800 */
[C---:B------:R-:W-:Y:S01]  /*0da0*/  IMAD.SHL.U32 R16, R3.reuse, 0x8, RZ ;  /* 0x0000000803107824 */ /* 0x040fe200078e00ff */
[----:B------:R-:W-:Y:S01]  /*0db0*/  LEA.HI R0, R3, R3, RZ, 0x1 ;  /* 0x0000000303007211 */ /* 0x000fe200078f08ff */
[----:B------:R-:W-:Y:S01]  /*0dc0*/  IMAD R9, R9, 0x10, R12 ;  /* 0x0000001009097824 */ /* 0x000fe200078e020c */
[----:B------:R-:W-:Y:S01]  /*0dd0*/  SHF.R.S32.HI R4, RZ, 0x1f, R6 ;  /* 0x0000001fff047819 */ /* 0x000fe20000011406 */
[----:B------:R-:W-:Y:S01]  /*0de0*/  IMAD.SHL.U32 R2, R6, 0x40, RZ ;  /* 0x0000004006027824 */ /* 0x000fe200078e00ff */
[----:B------:R-:W-:Y:S01]  /*0df0*/  LOP3.LUT R0, R0, 0x1ffffffe, RZ, 0xc0, !PT ;  /* 0x1ffffffe00007812 */ /* 0x000fe200078ec0ff */
[----:B------:R-:W-:Y:S01]  /*0e00*/  VIADD R214, R16, 0x60 ;  /* 0x0000006010d67836 */ /* 0x000fe20000000000 */
[----:B------:R-:W-:Y:S01]  /*0e10*/  LEA.HI R4, R4, R6, RZ, 0x3 ;  /* 0x0000000604047211 */ /* 0x000fe200078f18ff */
[C---:B------:R-:W-:Y:S01]  /*0e20*/  VIADD R213, R16.reuse, 0x80 ;  /* 0x0000008010d57836 */ /* 0x040fe20000000000 */
[----:B------:R-:W-:Y:S01]  /*0e30*/  IADD3 R215, R16, 0x40, RZ ;  /* 0x0000004010d77810 */ /* 0x000fe20007ffe0ff */
[----:B------:R-:W-:Y:S01]  /*0e40*/  IMAD R8, R8, 0x40, R9 ;  /* 0x0000004008087824 */ /* 0x000fe200078e0209 */
[----:B------:R-:W-:Y:S01]  /*0e50*/  LOP3.LUT R10, R10, 0x7ffffffc, RZ, 0xc0, !PT ;  /* 0x7ffffffc0a0a7812 */ /* 0x000fe200078ec0ff */
[----:B------:R-:W-:Y:S01]  /*0e60*/  IMAD.SHL.U32 R4, R4, 0x40, RZ ;  /* 0x0000004004047824 */ /* 0x000fe200078e00ff */
[----:B0-----:R-:W-:Y:S01]  /*0e70*/  SHF.R.S32.HI R15, RZ, 0x1f, R215 ;  /* 0x0000001fff0f7819 */ /* 0x001fe200000114d7 */
[C---:B------:R-:W-:Y:S01]  /*0e80*/  IMAD.IADD R0, R3.reuse, 0x1, -R0 ;  /* 0x0000000103007824 */ /* 0x040fe200078e0a00 */
[----:B------:R-:W-:Y:S01]  /*0e90*/  SHF.R.S32.HI R12, RZ, 0x1f, R213 ;  /* 0x0000001fff0c7819 */ /* 0x000fe200000114d5 */
[----:B------:R-:W-:Y:S01]  /*0ea0*/  IMAD.SHL.U32 R22, R3, 0x4, RZ ;  /* 0x0000000403167824 */ /* 0x000fe200078e00ff */
[----:B------:R-:W-:Y:S01]  /*0eb0*/  LOP3.LUT R3, R2, 0x1c0, RZ, 0xc0, !PT ;  /* 0x000001c002037812 */ /* 0x000fe200078ec0ff */
[----:B------:R-:W-:Y:S01]  /*0ec0*/  STL [R1+0x19c], R8 ;  /* 0x00019c0801007387 */ /* 0x000fe20000100800 */
[----:B------:R-:W-:Y:S01]  /*0ed0*/  IMAD.SHL.U32 R211, R7, 0x8, RZ ;  /* 0x0000000807d37824 */ /* 0x000fe200078e00ff */
[----:B------:R-:W-:Y:S01]  /*0ee0*/  LOP3.LUT R4, R4, 0xfffffe00, RZ, 0xc0, !PT ;  /* 0xfffffe0004047812 */ /* 0x000fe200078ec0ff */
[----:B------:R-:W-:Y:S01]  /*0ef0*/  IMAD.IADD R10, R13, 0x1, -R10 ;  /* 0x000000010d0a7824 */ /* 0x000fe200078e0a0a */
[----:B------:R-:W-:Y:S01]  /*0f00*/  STL [R1+0x88], RZ ;  /* 0x000088ff01007387 */ /* 0x000fe20000100800 */
[----:B------:R-:W-:Y:S01]  /*0f10*/  SHF.R.U32.HI R7, RZ, 0x3, R3 ;  /* 0x00000003ff077819 */ /* 0x000fe20000011603 */
[----:B------:R-:W-:Y:S01]  /*0f20*/  VIADD R11, R211, 0x40 ;  /* 0x00000040d30b7836 */ /* 0x000fe20000000000 */
[--C-:B------:R-:W-:Y:S01]  /*0f30*/  LOP3.LUT R3, R3, 0x38, R16.reuse, 0xf8, !PT ;  /* 0x0000003803037812 */ /* 0x100fe200078ef810 */
[----:B------:R0:W-:Y:S01]  /*0f40*/  STL [R1+0xc], R15 ;  /* 0x00000c0f01007387 */ /* 0x0001e20000100800 */
[----:B------:R-:W-:Y:S01]  /*0f50*/  IMAD.SHL.U32 R42, R10, 0x2, RZ ;  /* 0x000000020a2a7824 */ /* 0x000fe200078e00ff */
[----:B------:R-:W-:Y:S01]  /*0f60*/  SHF.L.U32 R5, R5, 0x3, RZ ;  /* 0x0000000305057819 */ /* 0x000fe200000006ff */
[----:B------:R-:W-:Y:S01]  /*0f70*/  VIADD R9, R211, 0x80 ;  /* 0x00000080d3097836 */ /* 0x000fe20000000000 */
[----:B------:R-:W-:Y:S01]  /*0f80*/  SHF.R.S32.HI R6, RZ, 0x1f, R211 ;  /* 0x0000001fff067819 */ /* 0x000fe200000114d3 */
[C---:B------:R-:W-:Y:S01]  /*0f90*/  VIADD R41, R42.reuse, 0x8 ;  /* 0x000000082a297836 */ /* 0x040fe20000000000 */
[C---:B------:R-:W-:Y:S01]  /*0fa0*/  IADD3 R30, R42.reuse, 0x60, RZ ;  /* 0x000000602a1e7810 */ /* 0x040fe20007ffe0ff */
[C---:B------:R-:W-:Y:S01]  /*0fb0*/  VIADD R40, R42.reuse, 0x10 ;  /* 0x000000102a287836 */ /* 0x040fe20000000000 */
[----:B------:R-:W-:Y:S01]  /*0fc0*/  SHF.R.S32.HI R11, RZ, 0x1f, R11 ;  /* 0x0000001fff0b7819 */ /* 0x000fe2000001140b */
[C---:B------:R-:W-:Y:S01]  /*0fd0*/  VIADD R39, R42.reuse, 0x18 ;  /* 0x000000182a277836 */ /* 0x040fe20000000000 */
[C---:B------:R-:W-:Y:S01]  /*0fe0*/  IADD3 R11, R42.reuse, 0xc8, RZ ;  /* 0x000000c82a0b7810 */ /* 0x040fe20007ffe0ff */
        /* <DEDUP_REMOVED lines=18> */
[C---:B0-----:R-:W-:Y:S02]  /*1110*/  VIADD R15, R42.reuse, 0xa8 ;  /* 0x000000a82a0f7836 */ /* 0x041fe40000000000 */
[----:B------:R-:W-:Y:S02]  /*1120*/  VIADD R6, R211, 0xc0 ;  /* 0x000000c0d3067836 */ /* 0x000fe40000000000 */
[C---:B------:R-:W-:Y:S02]  /*1130*/  VIADD R13, R42.reuse, 0xb8 ;  /* 0x000000b82a0d7836 */ /* 0x040fe40000000000 */
[C---:B------:R-:W-:Y:S01]  /*1140*/  VIADD R10, R42.reuse, 0xd0 ;  /* 0x000000d02a0a7836 */ /* 0x040fe20000000000 */
[----:B------:R-:W-:Y:S01]  /*1150*/  SHF.R.S32.HI R6, RZ, 0x1f, R6 ;  /* 0x0000001fff067819 */ /* 0x000fe20000011406 */
[----:B------:R-:W-:-:S02]  /*1160*/  VIADD R9, R42, 0xd8 ;  /* 0x000000d82a097836 */ /* 0x000fc40000000000 */
[----:B------:R-:W-:Y:S02]  /*1170*/  VIADD R6, R42, 0xe8 ;  /* 0x000000e82a067836 */ /* 0x000fe40000000000 */
[----:B------:R-:W-:Y:S02]  /*1180*/  IMAD R0, R0, 0x8, R8 ;  /* 0x0000000800007824 */ /* 0x000fe400078e0208 */
[C---:B------:R-:W-:Y:S02]  /*1190*/  VIADD R2, R16.reuse, 0x20 ;  /* 0x0000002010027836 */ /* 0x040fe40000000000 */
[C---:B------:R-:W-:Y:S02]  /*11a0*/  VIADD R212, R16.reuse, 0xa0 ;  /* 0x000000a010d47836 */ /* 0x040fe40000000000 */
[C---:B------:R-:W-:Y:S01]  /*11b0*/  VIADD R217, R16.reuse, 0xc0 ;  /* 0x000000c010d97836 */ /* 0x040fe20000000000 */
[----:B------:R-:W-:Y:S01]  /*11c0*/  SHF.R.S32.HI R207, RZ, 0x1f, R2 ;  /* 0x0000001fffcf7819 */ /* 0x000fe20000011402 */
[----:B------:R-:W-:Y:S01]  /*11d0*/  VIADD R216, R16, 0xe0 ;  /* 0x000000e010d87836 */ /* 0x000fe20000000000 */
[----:B------:R-:W-:Y:S01]  /*11e0*/  SHF.R.S32.HI R229, RZ, 0x1f, R212 ;  /* 0x0000001fffe57819 */ /* 0x000fe200000114d4 */
[----:B------:R-:W-:Y:S01]  /*11f0*/  VIADD R209, R22, 0x10 ;  /* 0x0000001016d17836 */ /* 0x000fe20000000000 */
[----:B------:R-:W-:-:S02]  /*1200*/  SHF.R.S32.HI R228, RZ, 0x1f, R217 ;  /* 0x0000001fffe47819 */ /* 0x000fc400000114d9 */
[----:B------:R-:W-:Y:S02]  /*1210*/  SHF.R.S32.HI R227, RZ, 0x1f, R216 ;  /* 0x0000001fffe37819 */ /* 0x000fe400000114d8 */
[----:B--2---:R-:W-:Y:S02]  /*1220*/  LOP3.LUT R210, R14, 0x1, RZ, 0xfc, !PT ;  /* 0x000000010ed27812 */ /* 0x004fe400078efcff */
[----:B------:R-:W-:-:S05]  /*1230*/  SHF.R.S32.HI R14, RZ, 0x1f, R214 ;  /* 0x0000001fff0e7819 */ /* 0x000fca00000114d6 */
[----:B------:R0:W-:Y:S04]  /*1240*/  STL [R1+0x8], R14 ;  /* 0x0000080e01007387 */ /* 0x0001e80000100800 */
[----:B------:R1:W-:Y:S04]  /*1250*/  STL [R1+0x4], R12 ;  /* 0x0000040c01007387 */ /* 0x0003e80000100800 */
[----:B------:R2:W-:Y:S01]  /*1260*/  STL [R1+0x74], R4 ;  /* 0x0000740401007387 */ /* 0x0005e20000100800 */
[----:B0-----:R-:W-:-:S03]  /*1270*/  VIADD R14, R42, 0xb0 ;  /* 0x000000b02a0e7836 */ /* 0x001fc60000000000 */
[----:B------:R-:W-:Y:S01]  /*1280*/  STL [R1+0x94], R42 ;  /* 0x0000942a01007387 */ /* 0x000fe20000100800 */
[----:B-1----:R-:W-:-:S03]  /*1290*/  VIADD R12, R42, 0xc0 ;  /* 0x000000c02a0c7836 */ /* 0x002fc60000000000 */
[----:B------:R0:W-:Y:S01]  /*12a0*/  STL [R1+0x1a4], R5 ;  /* 0x0001a40501007387 */ /* 0x0001e20000100800 */
[----:B--2---:R-:W-:Y:S01]  /*12b0*/  LOP3.LUT R4, R4, R3, R7, 0xf6, !PT ;  /* 0x0000000304047212 */ /* 0x004fe200078ef607 */
[----:B------:R-:W-:-:S04]  /*12c0*/  VIADD R7, R42, 0xe0 ;  /* 0x000000e02a077836 */ /* 0x000fc80000000000 */
[----:B------:R-:W-:Y:S01]  /*12d0*/  IMAD R3, R4, 0x2, R19 ;  /* 0x0000000204037824 */ /* 0x000fe200078e0213 */
[----:B------:R-:W-:Y:S01]  /*12e0*/  SHF.R.S32.HI R4, RZ, 0x1f, R41 ;  /* 0x0000001fff047819 */ /* 0x000fe20000011429 */
[----:B0-----:R-:W-:-:S03]  /*12f0*/  VIADD R5, R42, 0xf0 ;  /* 0x000000f02a057836 */ /* 0x001fc60000000000 */
[----:B------:R0:W-:Y:S04]  /*1300*/  STL [R1+0x198], R3 ;  /* 0x0001980301007387 */ /* 0x0001e80000100800 */
[----:B------:R-:W-:Y:S04]  /*1310*/  STL [R1+0x110], R41 ;  /* 0x0001102901007387 */ /* 0x000fe80000100800 */
[----:B------:R1:W-:Y:S01]  /*1320*/  STL [R1+0x10c], R40 ;  /* 0x00010c2801007387 */ /* 0x0003e20000100800 */
[----:B0-----:R-:W-:-:S03]  /*1330*/  VIADD R3, R42, 0xf8 ;  /* 0x000000f82a037836 */ /* 0x001fc60000000000 */
[----:B------:R-:W-:Y:S04]  /*1340*/  STL [R1+0x108], R39 ;  /* 0x0001082701007387 */ /* 0x000fe80000100800 */
[----:B------:R0:W-:Y:S01]  /*1350*/  STL [R1+0x104], R38 ;  /* 0x0001042601007387 */ /* 0x0001e20000100800 */
[----:B-1----:R-:W-:-:S03]  /*1360*/  SHF.R.S32.HI R40, RZ, 0x1f, R40 ;  /* 0x0000001fff287819 */ /* 0x002fc60000011428 */
[----:B------:R1:W-:Y:S04]  /*1370*/  STL [R1+0x100], R37 ;  /* 0x0001002501007387 */ /* 0x0003e80000100800 */
[----:B------:R-:W-:Y:S01]  /*1380*/  STL [R1+0xfc], R36 ;  /* 0x0000fc2401007387 */ /* 0x000fe20000100800 */
[----:B0-----:R-:W-:-:S03]  /*1390*/  SHF.R.S32.HI R38, RZ, 0x1f, R38 ;  /* 0x0000001fff267819 */ /* 0x001fc60000011426 */
        /* <DEDUP_REMOVED lines=38> */
[----:B------:R2:W-:Y:S01]  /*1600*/  STL [R1+0x194], R4 ;  /* 0x0001940401007387 */ /* 0x0005e20000100800 */
[----:B0-----:R-:W-:-:S03]  /*1610*/  SHF.R.S32.HI R7, RZ, 0x1f, R7 ;  /* 0x0000001fff077819 */ /* 0x001fc60000011407 */
[----:B------:R-:W-:Y:S01]  /*1620*/  STL [R1+0x9c], R5 ;  /* 0x00009c0501007387 */ /* 0x000fe20000100800 */
[----:B-1----:R-:W-:-:S03]  /*1630*/  SHF.R.S32.HI R6, RZ, 0x1f, R6 ;  /* 0x0000001fff067819 */ /* 0x002fc60000011406 */
        /* <DEDUP_REMOVED lines=43> */
.L_x_10608:
[----:B012-4-:R-:W0:Y:S02]  /*18f0*/  LDC.64 R4, c[0x0][0xd88] ;  /* 0x00036200ff047b82 */ /* 0x017e240000000a00 */
        /* <DEDUP_REMOVED lines=40> */
[----:B------:R-:W-:Y:S01]  /*1b80*/  IMAD.U32 R24, RZ, RZ, UR5 ;  /* 0x00000005ff187e24 */ /* 0x000fe2000f8e00ff */
[----:B------:R-:W-:Y:S01]  /*1b90*/  MOV R31, UR4 ;  /* 0x00000004001f7c02 */ /* 0x000fe20008000f00 */
        /* <DEDUP_REMOVED lines=10> */
.L_x_10453:
        /* <DEDUP_REMOVED lines=14> */
.L_x_10454:
[----:B------:R-:W-:Y:S05]  /*1d20*/  @!P0 BRA `(.L_x_10455) ;  /* 0x00000000000c8947 */ /* 0x000fea0003800000 */
[----:B------:R-:W2:Y:S04]  /*1d30*/  LDG.E R0, desc[UR60][R4.64] ;  /* 0x0000003c04007981 */ /* 0x000ea8000c1e1900 */
[----:B------:R-:W2:Y:S02]  /*1d40*/  LDG.E R31, desc[UR60][R4.64+0x4] ;  /* 0x0000043c041f7981 */ /* 0x000ea4000c1e1900 */
[----:B--2---:R-:W-:-:S07]  /*1d50*/  IMAD.IADD R31, R31, 0x1, -R0 ;  /* 0x000000011f1f7824 */ /* 0x004fce00078e0a00 */
.L_x_10455:
        /* <DEDUP_REMOVED lines=59> */
[----:B------:R-:W-:-:S04]  /*2110*/  IMAD.MOV.U32 R3, RZ, RZ, R5 ;  /* 0x000000ffff037224 */ /* 0x000fc800078e0005 */
[----:B------:R-:W-:Y:S01]  /*2120*/  @!P2 IMAD.MOV R3, RZ, RZ, -R3 ;  /* 0x000000ffff03a224 */ /* 0x000fe200078e0a03 */
[----:B------:R-:W-:-:S07]  /*2130*/  @!P1 LOP3.LUT R3, RZ, R11, RZ, 0x33, !PT ;  /* 0x0000000bff039212 */ /* 0x000fce00078e33ff */
.L_x_10457:
[----:B------:R-:W-:Y:S05]  /*2140*/  BSYNC B0 ;  /* 0x0000000000007941 */ /* 0x000fea0003800000 */
.L_x_10456:
        /* <DEDUP_REMOVED lines=25> */
[----:B------:R-:W-:Y:S01]  /*22e0*/  MOV R11, UR7 ;  /* 0x00000007000b7c02 */ /* 0x000fe20008000f00 */
[----:B------:R-:W-:Y:S01]  /*22f0*/  IMAD.U32 R5, RZ, RZ, UR5 ;  /* 0x00000005ff057e24 */ /* 0x000fe2000f8e00ff */
[----:B------:R-:W0:Y:S01]  /*2300*/  LDC.64 R14, c[0x4][R14] ;  /* 0x010000000e0e7b82 */ /* 0x000e220000000a00 */
        /* <DEDUP_REMOVED lines=9> */
.L_x_10460:
[----:B------:R-:W-:Y:S05]  /*23a0*/  BSYNC B6 ;  /* 0x0000000000067941 */ /* 0x000fea0003800000 */
.L_x_10459:
        /* <DEDUP_REMOVED lines=20> */
.L_x_10462:
[----:B------:R-:W-:Y:S05]  /*24f0*/  BSYNC B6 ;  /* 0x0000000000067941 */ /* 0x000fea0003800000 */
.L_x_10461:
[----:B------:R-:W-:Y:S01]  /*2500*/  ULDC.64 UR4, c[0x0][0xaf0] ;  /* 0x0002bc0000047ab9 */ /* 0x000fe20000000a00 */
[----:B------:R-:W1:Y:S01]  /*2510*/  S2R R6, SR_TID.X ;  /* 0x0000000000067919 */ /* 0x000e620000002100 */
[----:B------:R-:W-:Y:S01]  /*2520*/  ISETP.NE.U32.AND P0, PT, RZ, UR4, PT ;  /* 0x00000004ff007c0c */ /* 0x000fe2000bf05070 */
[----:B------:R-:W-:Y:S01]  /*2530*/  IMAD.MOV.U32 R85, RZ, RZ, R32 ;  /* 0x000000ffff557224 */ /* 0x000fe200078e0020 */
[----:B------:R-:W2:Y:S01]  /*2540*/  LDC R11, c[0x0][0x3f4] ;  /* 0x0000fd00ff0b7b82 */ /* 0x000ea20000000800 */
[----:B------:R-:W3:Y:S01]  /*2550*/  LDL R10, [R1+0x74] ;  /* 0x00007400010a7983 */ /* 0x000ee20000100800 */
[----:B------:R-:W-:Y:S01]  /*2560*/  ISETP.NE.AND.EX P0, PT, RZ, UR5, PT, P0 ;  /* 0x00000005ff007c0c */ /* 0x000fe2000bf05300 */
[----:B------:R-:W-:-:S05]  /*2570*/  IMAD.MOV.U32 R29, RZ, RZ, R30 ;  /* 0x000000ffff1d7224 */ /* 0x000fca00078e001e */
[----:B------:R-:W4:Y:S07]  /*2580*/  LDC.64 R50, c[0x0][0x3f8] ;  /* 0x0000fe00ff327b82 */ /* 0x000f2e0000000a00 */
[----:B0-----:R-:W-:Y:S01]  /*2590*/  @P0 IADD3 R4, P1, R34, UR4, RZ ;  /* 0x0000000422040c10 */ /* 0x001fe2000ff3e0ff */
[----:B------:R-:W-:Y:S01]  /*25a0*/  ULDC UR4, c[0x0][0x320] ;  /* 0x0000c80000047ab9 */ /* 0x000fe20000000800 */
[----:B------:R-:W0:Y:S02]  /*25b0*/  LDC.64 R60, c[0x0][0x408] ;  /* 0x00010200ff3c7b82 */ /* 0x000e240000000a00 */
[----:B------:R-:W-:-:S02]  /*25c0*/  @P0 IADD3.X R5, R33, UR5, RZ, P1, !PT ;  /* 0x0000000521050c10 */ /* 0x000fc40008ffe4ff */
[----:B------:R-:W-:-:S03]  /*25d0*/  ISETP.GE.AND P1, PT, R2, UR4, PT ;  /* 0x0000000402007c0c */ /* 0x000fc6000bf26270 */
[----:B------:R1:W3:Y:S01]  /*25e0*/  @P0 LDG.E R85, desc[UR60][R4.64] ;  /* 0x0000003c04550981 */ /* 0x0002e2000c1e1900 */
[----:B------:R-:W-:Y:S02]  /*25f0*/  SEL R3, RZ, 0xffffffff, P1 ;  /* 0xffffffffff037807 */ /* 0x000fe40000800000 */
[----:B------:R-:W-:-:S03]  /*2600*/  ISETP.GE.AND P0, PT, R16, UR4, PT ;  /* 0x0000000410007c0c */ /* 0x000fc6000bf06270 */
[----:B------:R-:W-:Y:S01]  /*2610*/  IMAD.SHL.U32 R3, R3, 0x2, RZ ;  /* 0x0000000203037824 */ /* 0x000fe200078e00ff */
[----:B------:R-:W-:Y:S02]  /*2620*/  SEL R0, RZ, 0x1, P0 ;  /* 0x00000001ff007807 */ /* 0x000fe40000000000 */
[----:B------:R-:W-:Y:S02]  /*2630*/  ISETP.GE.AND P0, PT, R215, UR4, PT ;  /* 0x00000004d7007c0c */ /* 0x000fe4000bf06270 */
[----:B------:R-:W-:Y:S02]  /*2640*/  ISETP.GE.AND P1, PT, R214, UR4, PT ;  /* 0x00000004d6007c0c */ /* 0x000fe4000bf26270 */
[----:B------:R-:W-:Y:S02]  /*2650*/  LOP3.LUT R0, R3, 0x2, R0, 0xe2, !PT ;  /* 0x0000000203007812 */ /* 0x000fe400078ee200 */
[----:B------:R-:W-:Y:S02]  /*2660*/  SEL R3, RZ, 0x4, P0 ;  /* 0x00000004ff037807 */ /* 0x000fe40000000000 */
[----:B-1----:R-:W-:-:S02]  /*2670*/  SEL R4, RZ, 0x8, P1 ;  /* 0x00000008ff047807 */ /* 0x002fc40000800000 */
[----:B------:R-:W-:Y:S02]  /*2680*/  ISETP.GE.AND P0, PT, R213, UR4, PT ;  /* 0x00000004d5007c0c */ /* 0x000fe4000bf06270 */
[----:B------:R-:W-:Y:S01]  /*2690*/  ISETP.GE.AND P1, PT, R212, UR4, PT ;  /* 0x00000004d4007c0c */ /* 0x000fe2000bf26270 */
[----:B------:R-:W-:Y:S01]  /*26a0*/  VIADD R6, R6, 0xffffff80 ;  /* 0xffffff8006067836 */ /* 0x000fe20000000000 */
[----:B------:R-:W-:Y:S02]  /*26b0*/  LOP3.LUT R0, R4, R0, R3, 0xfe, !PT ;  /* 0x0000000004007212 */ /* 0x000fe400078efe03 */
[----:B------:R-:W-:Y:S02]  /*26c0*/  SEL R3, RZ, 0x10, P0 ;  /* 0x00000010ff037807 */ /* 0x000fe40000000000 */
[----:B------:R-:W-:Y:S02]  /*26d0*/  SEL R4, RZ, 0x20, P1 ;  /* 0x00000020ff047807 */ /* 0x000fe40000800000 */
[----:B------:R-:W-:-:S02]  /*26e0*/  ISETP.GE.AND P0, PT, R217, UR4, PT ;  /* 0x00000004d9007c0c */ /* 0x000fc4000bf06270 */
[----:B------:R-:W-:Y:S02]  /*26f0*/  LOP3.LUT R0, R4, R0, R3, 0xfe, !PT ;  /* 0x0000000004007212 */ /* 0x000fe400078efe03 */
[----:B------:R-:W-:Y:S02]  /*2700*/  SHF.R.S32.HI R3, RZ, 0x1f, R6 ;  /* 0x0000001fff037819 */ /* 0x000fe40000011406 */
[----:B------:R-:W-:Y:S02]  /*2710*/  ISETP.GE.AND P1, PT, R216, UR4, PT ;  /* 0x00000004d8007c0c */ /* 0x000fe4000bf26270 */
[----:B------:R-:W-:Y:S02]  /*2720*/  LEA.HI R8, R3, R6, RZ, 0x2 ;  /* 0x0000000603087211 */ /* 0x000fe400078f10ff */
[----:B------:R-:W-:Y:S02]  /*2730*/  SEL R83, RZ, 0x40, P0 ;  /* 0x00000040ff537807 */ /* 0x000fe40000000000 */
[----:B------:R-:W-:-:S02]  /*2740*/  SEL R3, RZ, 0x7fff80, P1 ;  /* 0x007fff80ff037807 */ /* 0x000fc40000800000 */
[----:B--2---:R-:W-:Y:S01]  /*2750*/  ISETP.GE.AND P0, PT, R16, R11, PT ;  /* 0x0000000b1000720c */ /* 0x004fe20003f06270 */
[----:B------:R-:W-:Y:S01]  /*2760*/  IMAD.SHL.U32 R78, R11, 0x2, RZ ;  /* 0x000000020b4e7824 */ /* 0x000fe200078e00ff */
[----:B------:R-:W-:Y:S02]  /*2770*/  LOP3.LUT R83, R3, R0, R83, 0xfe, !PT ;  /* 0x0000000003537212 */ /* 0x000fe400078efe53 */
[----:B------:R-:W-:Y:S02]  /*2780*/  SEL R3, R11, RZ, P0 ;  /* 0x000000ff0b037207 */ /* 0x000fe40000000000 */
[----:B------:R-:W2:Y:S01]  /*2790*/  LDL R11, [R1+0x70] ;  /* 0x00007000010b7983 */ /* 0x000ea20000100800 */
[----:B------:R-:W1:Y:S01]  /*27a0*/  S2R R12, SR_TID.X ;  /* 0x00000000000c7919 */ /* 0x000e620000002100 */
[----:B------:R-:W-:Y:S02]  /*27b0*/  SHF.R.S32.HI R5, RZ, 0x1f, R204 ;  /* 0x0000001fff057819 */ /* 0x000fe400000114cc */
[----:B------:R-:W-:Y:S01]  /*27c0*/  LOP3.LUT R9, R8, 0xfffffffc, RZ, 0xc0, !PT ;  /* 0xfffffffc08097812 */ /* 0x000fe200078ec0ff */
[----:B------:R-:W-:Y:S01]  /*27d0*/  IMAD.IADD R3, R16, 0x1, R3 ;  /* 0x0000000110037824 */ /* 0x000fe200078e0203 */
[----:B------:R-:W-:Y:S01]  /*27e0*/  SHF.R.S32.HI R23, RZ, 0x1f, R22 ;  /* 0x0000001fff177819 */ /* 0x000fe20000011416 */
[----:B----4-:R-:W-:-:S02]  /*27f0*/  IMAD R4, R5, R50, RZ ;  /* 0x0000003205047224 */ /* 0x010fc400078e02ff */
[----:B0-----:R-:W-:Y:S02]  /*2800*/  IMAD R5, R5, R60, RZ ;  /* 0x0000003c05057224 */ /* 0x001fe400078e02ff */
[----:B------:R-:W-:Y:S02]  /*2810*/  IMAD.IADD R84, R84, 0x1, R31 ;  /* 0x0000000154547824 */ /* 0x000fe400078e021f */
[----:B------:R-:W-:Y:S01]  /*2820*/  IMAD.IADD R75, R6, 0x1, -R9 ;  /* 0x00000001064b7824 */ /* 0x000fe200078e0a09 */
[----:B------:R-:W-:Y:S01]  /*2830*/  SHF.R.S32.HI R0, RZ, 0x1f, R3 ;  /* 0x0000001fff007819 */ /* 0x000fe20000011403 */
[C---:B------:R-:W-:Y:S02]  /*2840*/  IMAD R7, R204.reuse, R51, R4 ;  /* 0x00000033cc077224 */ /* 0x040fe400078e0204 */
[----:B------:R-:W-:-:S04]  /*2850*/  IMAD.WIDE.U32 R20, R204, R50, R22 ;  /* 0x00000032cc147225 */ /* 0x000fc800078e0016 */
[----:B------:R-:W-:-:S04]  /*2860*/  IMAD.WIDE.U32 R30, R204, R50, R16 ;  /* 0x00000032cc1e7225 */ /* 0x000fc800078e0010 */
[----:B------:R-:W-:Y:S01]  /*2870*/  IMAD R9, R204, R61, R5 ;  /* 0x0000003dcc097224 */ /* 0x000fe200078e0205 */
[----:B-1----:R-:W-:-:S04]  /*2880*/  SHF.R.U32.HI R12, RZ, 0x7, R12 ;  /* 0x00000007ff0c7819 */ /* 0x002fc8000001160c */
[C---:B------:R-:W-:Y:S01]  /*2890*/  ISETP.NE.AND P6, PT, R12.reuse, 0x1, PT ;  /* 0x000000010c00780c */ /* 0x040fe20003fc5270 */
[----:B------:R-:W-:Y:S02]  /*28a0*/  VIADD R87, R12, 0x8 ;  /* 0x000000080c577836 */ /* 0x000fe40000000000 */
[----:B------:R-:W-:Y:S01]  /*28b0*/  VIADD R12, R204, 0x40 ;  /* 0x00000040cc0c7836 */ /* 0x000fe20000000000 */
[----:B-----5:R-:W-:Y:S01]  /*28c0*/  SHF.R.S32.HI R5, RZ, 0x1f, R48 ;  /* 0x0000001fff057819 */ /* 0x020fe20000011430 */
[----:B------:R-:W-:Y:S02]  /*28d0*/  IMAD.IADD R21, R21, 0x1, R7 ;  /* 0x0000000115157824 */ /* 0x000fe400078e0207 */
[----:B------:R-:W-:Y:S01]  /*28e0*/  IMAD.SHL.U32 R12, R12, 0x40, RZ ;  /* 0x000000400c0c7824 */ /* 0x000fe200078e00ff */
[----:B------:R-:W-:Y:S01]  /*28f0*/  LEA.HI R3, R0, R3, RZ, 0x3 ;  /* 0x0000000300037211 */ /* 0x000fe200078f18ff */
[----:B------:R-:W-:Y:S01]  /*2900*/  IMAD.IADD R31, R7, 0x1, R31 ;  /* 0x00000001071f7824 */ /* 0x000fe200078e021f */
[----:B------:R-:W-:Y:S01]  /*2910*/  SHF.R.S32.HI R7, RZ, 0x1f, R8 ;  /* 0x0000001fff077819 */ /* 0x000fe20000011408 */
[----:B------:R-:W-:Y:S01]  /*2920*/  IMAD R0, R5, R60, RZ ;  /* 0x0000003c05007224 */ /* 0x000fe200078e02ff */
[----:B------:R-:W-:-:S02]  /*2930*/  LOP3.LUT R12, R12, 0x1c0, RZ, 0xc0, !PT ;  /* 0x000001c00c0c7812 */ /* 0x000fc400078ec0ff */
[----:B------:R-:W-:Y:S01]  /*2940*/  LEA.HI R7, R7, R204, RZ, 0x3 ;  /* 0x000000cc07077211 */ /* 0x000fe200078f18ff */
[----:B------:R-:W-:Y:S01]  /*2950*/  IMAD R71, R48, R61, R0 ;  /* 0x0000003d30477224 */ /* 0x000fe200078e0200 */
[----:B------:R-:W-:Y:S01]  /*2960*/  LOP3.LUT R0, R12, 0x38, R3, 0xf8, !PT ;  /* 0x000000380c007812 */ /* 0x000fe200078ef803 */
[----:B------:R-:W-:Y:S01]  /*2970*/  VIADD R12, R204, 0x40 ;  /* 0x00000040cc0c7836 */ /* 0x000fe20000000000 */
[----:B------:R-:W-:Y:S01]  /*2980*/  LOP3.LUT R7, R7, 0xfffffff8, RZ, 0xc0, !PT ;  /* 0xfffffff807077812 */ /* 0x000fe200078ec0ff */
[----:B------:R-:W-:Y:S05]  /*2990*/  @!P6 WARPSYNC.ALL ;  /* 0x000000000000e948 */ /* 0x000fea0003800000 */
[----:B------:R-:W-:Y:S01]  /*29a0*/  IMAD.SHL.U32 R12, R12, 0x40, RZ ;  /* 0x000000400c0c7824 */ /* 0x000fe200078e00ff */
[C---:B------:R-:W-:Y:S01]  /*29b0*/  IADD3 R7, R204.reuse, -R7, RZ ;  /* 0x80000007cc077210 */ /* 0x040fe20007ffe0ff */
[----:B------:R-:W-:Y:S01]  /*29c0*/  ULDC UR4, c[0x0][0x2f4] ;  /* 0x0000bd0000047ab9 */ /* 0x000fe20000000800 */
[----:B------:R-:W-:Y:S01]  /*29d0*/  IMAD.WIDE.U32 R56, R204, R60, R22 ;  /* 0x0000003ccc387225 */ /* 0x000fe200078e0016 */
[----:B------:R-:W-:-:S02]  /*29e0*/  ISETP.GE.AND P2, PT, R2, UR4, PT ;  /* 0x0000000402007c0c */ /* 0x000fc4000bf46270 */
[----:B------:R-:W-:Y:S01]  /*29f0*/  LOP3.LUT R12, R12, 0x1c0, RZ, 0xc0, !PT ;  /* 0x000001c00c0c7812 */ /* 0x000fe200078ec0ff */
[----:B------:R-:W-:-:S04]  /*2a00*/  IMAD.WIDE.U32 R58, R204, R60, R16 ;  /* 0x0000003ccc3a7225 */ /* 0x000fc800078e0010 */
[----:B------:R-:W-:Y:S01]  /*2a10*/  IMAD.SHL.U32 R66, R7, 0x40, RZ ;  /* 0x0000004007427824 */ /* 0x000fe200078e00ff */
[----:B------:R-:W-:Y:S01]  /*2a20*/  SHF.R.U32.HI R12, RZ, 0x3, R12 ;  /* 0x00000003ff0c7819 */ /* 0x000fe2000001160c */
[----:B------:R-:W-:Y:S02]  /*2a30*/  IMAD.IADD R57, R57, 0x1, R9 ;  /* 0x0000000139397824 */ /* 0x000fe400078e0209 */
[----:B------:R-:W-:Y:S01]  /*2a40*/  IMAD.IADD R59, R9, 0x1, R59 ;  /* 0x00000001093b7824 */ /* 0x000fe200078e023b */
[----:B------:R-:W-:Y:S01]  /*2a50*/  LOP3.LUT R66, R66, 0x1c0, RZ, 0xc0, !PT ;  /* 0x000001c042427812 */ /* 0x000fe200078ec0ff */
[----:B------:R-:W-:Y:S01]  /*2a60*/  IMAD R4, R5, R50, RZ ;  /* 0x0000003205047224 */ /* 0x000fe200078e02ff */
[C---:B------:R-:W-:Y:S01]  /*2a70*/  SHF.L.U64.HI R80, R60.reuse, 0x6, R61 ;  /* 0x000000063c507819 */ /* 0x040fe2000001023d */
[----:B------:R-:W-:Y:S01]  /*2a80*/  IMAD R5, R61, 0x60, RZ ;  /* 0x000000603d057824 */ /* 0x000fe200078e02ff */
[----:B------:R-:W-:Y:S01]  /*2a90*/  SHF.L.U32 R79, R60, 0x6, RZ ;  /* 0x000000063c4f7819 */ /* 0x000fe200000006ff */
[----:B------:R-:W-:Y:S01]  /*2aa0*/  IMAD.WIDE.U32 R56, R48, R60, R56 ;  /* 0x0000003c30387225 */ /* 0x000fe200078e0038 */
[----:B------:R-:W-:-:S02]  /*2ab0*/  LOP3.LUT R0, R0, R12, RZ, 0x3c, !PT ;  /* 0x0000000c00007212 */ /* 0x000fc400078e3cff */
[----:B------:R-:W-:Y:S01]  /*2ac0*/  LOP3.LUT R29, R29, 0xfffffffe, RZ, 0xc0, !PT ;  /* 0xfffffffe1d1d7812 */ /* 0x000fe200078ec0ff */
[----:B------:R-:W-:Y:S01]  /*2ad0*/  IMAD.WIDE.U32 R58, R48, R60, R58 ;  /* 0x0000003c303a7225 */ /* 0x000fe200078e003a */
[----:B------:R-:W-:-:S03]  /*2ae0*/  SHF.R.U32.HI R63, RZ, 0x3, R66 ;  /* 0x00000003ff3f7819 */ /* 0x000fc60000011642 */
[----:B------:R-:W-:Y:S01]  /*2af0*/  IMAD R73, R48, R51, R4 ;  /* 0x0000003330497224 */ /* 0x000fe200078e0204 */
[----:B------:R-:W-:Y:S01]  /*2b00*/  LOP3.LUT R4, R66, 0x18, R16, 0xf8, !PT ;  /* 0x0000001842047812 */ /* 0x000fe200078ef810 */
[----:B------:R-:W-:Y:S01]  /*2b10*/  IMAD.WIDE.U32 R60, R60, 0x60, RZ ;  /* 0x000000603c3c7825 */ /* 0x000fe200078e00ff */
[----:B------:R-:W-:Y:S02]  /*2b20*/  @P2 LOP3.LUT R29, R29, 0x1, RZ, 0xfc, !PT ;  /* 0x000000011d1d2812 */ /* 0x000fe400078efcff */
[----:B------:R-:W-:Y:S01]  /*2b30*/  LOP3.LUT P2, RZ, R7, 0x4, RZ, 0xc0, !PT ;  /* 0x0000000407ff7812 */ /* 0x000fe2000784c0ff */
[----:B------:R-:W-:Y:S01]  /*2b40*/  IMAD.MOV.U32 R64, RZ, RZ, 0x20 ;  /* 0x00000020ff407424 */ /* 0x000fe200078e00ff */
[----:B------:R-:W-:Y:S01]  /*2b50*/  LOP3.LUT R4, R4, R63, RZ, 0x3c, !PT ;  /* 0x0000003f04047212 */ /* 0x000fe200078e3cff */
[----:B------:R-:W-:Y:S01]  /*2b60*/  IMAD.IADD R76, R61, 0x1, R5 ;  /* 0x000000013d4c7824 */ /* 0x000fe200078e0205 */
[----:B------:R-:W-:Y:S01]  /*2b70*/  PRMT R5, R83, 0x8880, RZ ;  /* 0x0000888053057816 */ /* 0x000fe200000000ff */
[----:B------:R-:W-:Y:S01]  /*2b80*/  IMAD R77, R51, 0x60, RZ ;  /* 0x00000060334d7824 */ /* 0x000fe200078e02ff */
[C---:B------:R-:W-:Y:S01]  /*2b90*/  SHF.L.U64.HI R82, R50.reuse, 0x6, R51 ;  /* 0x0000000632527819 */ /* 0x040fe20000010233 */
[----:B------:R-:W-:Y:S01]  /*2ba0*/  IMAD.SHL.U32 R81, R50, 0x40, RZ ;  /* 0x0000004032517824 */ /* 0x000fe200078e00ff */
[----:B------:R-:W-:Y:S01]  /*2bb0*/  PRMT R5, R5, 0x7710, RZ ;  /* 0x0000771005057816 */ /* 0x000fe200000000ff */
[----:B------:R-:W-:Y:S01]  /*2bc0*/  IMAD.WIDE.U32 R20, R48, R50, R20 ;  /* 0x0000003230147225 */ /* 0x000fe200078e0014 */
[----:B------:R-:W-:-:S02]  /*2bd0*/  SEL R64, R64, 0xffffffe0, !P2 ;  /* 0xffffffe040407807 */ /* 0x000fc40005000000 */
[----:B------:R-:W-:Y:S01]  /*2be0*/  LOP3.LUT R69, R3, 0xfffffff8, RZ, 0xc0, !PT ;  /* 0xfffffff803457812 */ /* 0x000fe200078ec0ff */
[----:B------:R-:W-:Y:S01]  /*2bf0*/  IMAD.WIDE.U32 R30, R48, R50, R30 ;  /* 0x00000032301e7225 */ /* 0x000fe200078e001e */
[----:B------:R0:W-:Y:S03]  /*2c00*/  STL [R1], R29 ;  /* 0x0000001d01007387 */ /* 0x0001e60000100800 */
[----:B------:R-:W-:Y:S01]  /*2c10*/  IMAD.WIDE.U32 R50, R50, 0x60, RZ ;  /* 0x0000006032327825 */ /* 0x000fe200078e00ff */
[----:B------:R-:W-:Y:S02]  /*2c20*/  SHF.R.S32.HI R70, RZ, 0x3, R3 ;  /* 0x00000003ff467819 */ /* 0x000fe40000011403 */
[----:B------:R-:W-:Y:S01]  /*2c30*/  LOP3.LUT R62, R5, 0x1, RZ, 0xc0, !PT ;  /* 0x00000001053e7812 */ /* 0x000fe200078ec0ff */
[----:B------:R-:W-:Y:S01]  /*2c40*/  IMAD.IADD R74, R21, 0x1, R73 ;  /* 0x00000001154a7824 */ /* 0x000fe200078e0249 */
[----:B------:R-:W-:Y:S01]  /*2c50*/  LOP3.LUT R9, R5, 0x8, RZ, 0xc0, !PT ;  /* 0x0000000805097812 */ /* 0x000fe200078ec0ff */
[----:B------:R-:W-:Y:S01]  /*2c60*/  IMAD.IADD R72, R57, 0x1, R71 ;  /* 0x0000000139487824 */ /* 0x000fe200078e0247 */
[----:B0-----:R-:W-:Y:S01]  /*2c70*/  LOP3.LUT R29, R5, 0x2, RZ, 0xc0, !PT ;  /* 0x00000002051d7812 */ /* 0x001fe200078ec0ff */
[----:B------:R-:W-:Y:S01]  /*2c80*/  IMAD.IADD R77, R51, 0x1, R77 ;  /* 0x00000001334d7824 */ /* 0x000fe200078e024d */
[----:B------:R-:W-:Y:S01]  /*2c90*/  LOP3.LUT R8, R5, 0x10, RZ, 0xc0, !PT ;  /* 0x0000001005087812 */ /* 0x000fe200078ec0ff */
[----:B------:R-:W-:Y:S01]  /*2ca0*/  IMAD R75, R75, 0x40, R204 ;  /* 0x000000404b4b7824 */ /* 0x000fe200078e02cc */
[----:B------:R-:W-:Y:S01]  /*2cb0*/  LOP3.LUT R6, R5, 0x20, RZ, 0xc0, !PT ;  /* 0x0000002005067812 */ /* 0x000fe200078ec0ff */
[----:B------:R-:W-:Y:S01]  /*2cc0*/  IMAD.IADD R73, R73, 0x1, R31 ;  /* 0x0000000149497824 */ /* 0x000fe200078e021f */
[----:B------:R-:W-:Y:S01]  /*2cd0*/  @!P6 BAR.SYNC.DEFER_BLOCKING 0x9, 0x100 ;  /* 0x024400000000eb1d */ /* 0x000fe20000010000 */
[----:B------:R-:W-:Y:S01]  /*2ce0*/  IMAD.IADD R71, R71, 0x1, R59 ;  /* 0x0000000147477824 */ /* 0x000fe200078e023b */
[----:B------:R-:W-:-:S02]  /*2cf0*/  ISETP.GE.AND P1, PT, R16, UR4, PT ;  /* 0x0000000410007c0c */ /* 0x000fc4000bf26270 */
[----:B------:R-:W-:Y:S01]  /*2d00*/  SHF.R.S32.HI R67, RZ, 0x1f, R69 ;  /* 0x0000001fff437819 */ /* 0x000fe20000011445 */
[----:B---3--:R-:W-:Y:S01]  /*2d10*/  IMAD.IADD R65, R10, 0x1, R0 ;  /* 0x000000010a417824 */ /* 0x008fe200078e0200 */
[----:B------:R-:W-:-:S04]  /*2d20*/  LOP3.LUT R0, R66, 0x38, R3, 0xf8, !PT ;  /* 0x0000003842007812 */ /* 0x000fc800078ef803 */
[----:B------:R-:W-:Y:S02]  /*2d30*/  LOP3.LUT R0, R0, R63, RZ, 0x3c, !PT ;  /* 0x0000003f00007212 */ /* 0x000fe400078e3cff */
[C---:B------:R-:W-:Y:S02]  /*2d40*/  LOP3.LUT R10, R5.reuse, 0x4, RZ, 0xc0, !PT ;  /* 0x00000004050a7812 */ /* 0x040fe400078ec0ff */
[----:B------:R-:W-:Y:S02]  /*2d50*/  LOP3.LUT R5, R5, 0x40, RZ, 0xc0, !PT ;  /* 0x0000004005057812 */ /* 0x000fe400078ec0ff */
[----:B------:R-:W-:Y:S01]  /*2d60*/  SHF.R.S32.HI R68, RZ, 0x1f, R85 ;  /* 0x0000001fff447819 */ /* 0x000fe20000011455 */
[C---:B--2---:R-:W-:Y:S02]  /*2d70*/  IMAD R7, R11.reuse, 0x200, R4 ;  /* 0x000002000b077824 */ /* 0x044fe400078e0204 */
[----:B------:R-:W-:Y:S02]  /*2d80*/  IMAD R4, R11, 0x200, R0 ;  /* 0x000002000b047824 */ /* 0x000fe400078e0200 */
[----:B------:R-:W-:-:S07]  /*2d90*/  IMAD.IADD R3, R64, 0x1, R7 ;  /* 0x0000000140037824 */ /* 0x000fce00078e0207 */
.L_x_10516:
[----:B0---4-:R-:W2:Y:S01]  /*2da0*/  LDL.LU R34, [R1] ;  /* 0x0000000001227983 */ /* 0x011ea20000300800 */
        /* <DEDUP_REMOVED lines=11> */
[----:B---3--:R-:W3:Y:S08]  /*2e60*/  @!P2 LDC.64 R12, c[0x0][0x418] ;  /* 0x00010600ff0cab82 */ /* 0x008ef00000000a00 */
[----:B------:R-:W4:Y:S08]  /*2e70*/  @P3 LDC R0, c[0x0][0x434] ;  /* 0x00010d00ff003b82 */ /* 0x000f300000000800 */
[----:B------:R-:W1:Y:S01]  /*2e80*/  @P3 LDC R11, c[0x0][0x438] ;  /* 0x00010e00ff0b3b82 */ /* 0x000e620000000800 */
[----:B----4-:R-:W-:-:S05]  /*2e90*/  @P3 IMAD.HI.U32 R0, R35, R0, RZ ;  /* 0x0000000023003227 */ /* 0x010fca00078e00ff */
[----:B-1----:R-:W-:Y:S01]  /*2ea0*/  @P3 SHF.R.U32.HI R32, RZ, R11, R0 ;  /* 0x0000000bff203219 */ /* 0x002fe20000011600 */
[----:B0-----:R-:W-:-:S03]  /*2eb0*/  @!P2 IMAD R0, R68, R14, RZ ;  /* 0x0000000e4400a224 */ /* 0x001fc600078e02ff */
[----:B------:R-:W-:Y:S01]  /*2ec0*/  @!P2 SHF.R.S32.HI R33, RZ, 0x1f, R32 ;  /* 0x0000001fff21a819 */ /* 0x000fe20000011420 */
[C---:B------:R-:W-:Y:S02]  /*2ed0*/  @!P2 IMAD R11, R85.reuse, R15, R0 ;  /* 0x0000000f550ba224 */ /* 0x040fe400078e0200 */
[----:B------:R-:W-:-:S04]  /*2ee0*/  @!P2 IMAD.WIDE.U32 R14, R85, R14, R32 ;  /* 0x0000000e550ea225 */ /* 0x000fc800078e0020 */
[----:B------:R-:W-:Y:S01]  /*2ef0*/  @!P2 IMAD.IADD R0, R15, 0x1, R11 ;  /* 0x000000010f00a824 */ /* 0x000fe200078e020b */
[----:B---3--:R-:W-:-:S04]  /*2f00*/  @!P2 LEA R12, P3, R14, R12, 0x2 ;  /* 0x0000000c0e0ca211 */ /* 0x008fc800078610ff */
[----:B------:R-:W-:Y:S02]  /*2f10*/  @!P2 LEA.HI.X R13, R14, R13, R0, 0x2, P3 ;  /* 0x0000000d0e0da211 */ /* 0x000fe400018f1400 */
[----:B------:R-:W-:-:S03]  /*2f20*/  ISETP.GT.AND P3, PT, R27, R28, PT ;  /* 0x0000001c1b00720c */ /* 0x000fc60003f64270 */
[----:B-----5:R0:W5:Y:S01]  /*2f30*/  @!P2 LDG.E R88, desc[UR60][R12.64] ;  /* 0x0000003c0c58a981 */ /* 0x020162000c1e1900 */
[----:B------:R-:W-:Y:S01]  /*2f40*/  ISETP.GE.AND P2, PT, R95, 0x1, PT ;  /* 0x000000015f00780c */ /* 0x000fe20003f46270 */
[----:B------:R-:W-:Y:S01]  /*2f50*/  IMAD R11, R18, 0x1800, R7 ;  /* 0x00001800120b7824 */ /* 0x000fe200078e0207 */
[----:B------:R-:W-:Y:S01]  /*2f60*/  IADD3 R0, -R32, RZ, RZ ;  /* 0x000000ff20007210 */ /* 0x000fe20007ffe1ff */
[----:B------:R-:W-:Y:S01]  /*2f70*/  IMAD R15, R18, 0x1800, R3 ;  /* 0x00001800120f7824 */ /* 0x000fe200078e0203 */
[----:B------:R-:W-:Y:S05]  /*2f80*/  YIELD ;  /* 0x0000000000007946 */ /* 0x000fea0003800000 */
[----:B------:R-:W-:Y:S01]  /*2f90*/  BSSY B0, `(.L_x_10463) ;  /* 0x00002f1000007945 */ /* 0x000fe20003800000 */
[----:B------:R-:W-:-:S02]  /*2fa0*/  IMAD R89, R89, R0, R35 ;  /* 0x0000000059597224 */ /* 0x000fc400078e0223 */
[--C-:B------:R-:W-:Y:S02]  /*2fb0*/  IMAD R98, R11, 0x2, R26.reuse ;  /* 0x000000020b627824 */ /* 0x100fe400078e021a */
        /* <DEDUP_REMOVED lines=27> */
[----:B------:R-:W-:Y:S01]  /*3170*/  LEA R94, P2, R12, UR4, 0x1 ;  /* 0x000000040c5e7c11 */ /* 0x000fe2000f8408ff */
[----:B------:R-:W-:Y:S01]  /*3180*/  ULDC.U8 UR4, c[0x0][0x410] ;  /* 0x0001040000047ab9 */ /* 0x000fe20000000000 */
[----:B------:R-:W-:Y:S02]  /*3190*/  IMAD.WIDE.U32 R14, R60, R27, RZ ;  /* 0x0000001b3c0e7225 */ /* 0x000fe400078e00ff */
[----:B------:R-:W-:Y:S02]  /*31a0*/  LEA.HI.X R97, R12, UR5, R97, 0x1, P2 ;  /* 0x000000050c617c11 */ /* 0x000fe400090f0c61 */
[----:B------:R-:W-:Y:S01]  /*31b0*/  ISETP.NE.AND P2, PT, RZ, UR4, PT ;  /* 0x00000004ff007c0c */ /* 0x000fe2000bf45270 */
[----:B------:R-:W-:-:S02]  /*31c0*/  IMAD R11, R11, R60, R13 ;  /* 0x0000003c0b0b7224 */ /* 0x000fc400078e020d */
        /* <DEDUP_REMOVED lines=35> */
.L_x_10467:
[----:B------:R-:W-:Y:S05]  /*3400*/  BSYNC B1 ;  /* 0x0000000000017941 */ /* 0x000fea0003800000 */
.L_x_10466:
        /* <DEDUP_REMOVED lines=26> */
.L_x_10469:
[----:B------:R-:W-:Y:S05]  /*35b0*/  BSYNC B1 ;  /* 0x0000000000017941 */ /* 0x000fea0003800000 */
.L_x_10468:
[----:B0-----:R-:W-:Y:S01]  /*35c0*/  IMAD.MOV.U32 R12, RZ, RZ, R45 ;  /* 0x000000ffff0c7224 */ /* 0x001fe200078e002d */
[----:B------:R-:W-:Y:S01]  /*35d0*/  MOV R0, R44 ;  /* 0x0000002c00007202 */ /* 0x000fe20000000f00 */
[----:B------:R-:W-:Y:S01]  /*35e0*/  IMAD.MOV.U32 R13, RZ, RZ, R43 ;  /* 0x000000ffff0d7224 */ /* 0x000fe200078e002b */
[----:B------:R-:W-:Y:S02]  /*35f0*/  PRMT R105, R52, 0x7610, R105 ;  /* 0x0000761034697816 */ /* 0x000fe40000000069 */
[----:B------:R-:W-:Y:S01]  /*3600*/  PRMT R106, R11, 0x5410, R12 ;  /* 0x000054100b6a7816 */ /* 0x000fe2000000000c */
[----:B------:R-:W-:Y:S01]  /*3610*/  IMAD.MOV.U32 R12, RZ, RZ, R42 ;  /* 0x000000ffff0c7224 */ /* 0x000fe200078e002a */
[----:B------:R-:W-:Y:S01]  /*3620*/  PRMT R100, R0, 0x7610, R100 ;  /* 0x0000761000647816 */ /* 0x000fe20000000064 */
[----:B------:R-:W-:Y:S01]  /*3630*/  IMAD.MOV.U32 R0, RZ, RZ, R46 ;  /* 0x000000ffff007224 */ /* 0x000fe200078e002e */
[----:B------:R-:W-:Y:S01]  /*3640*/  ISETP.NE.AND P3, PT, R210, 0x3, PT ;  /* 0x00000003d200780c */ /* 0x000fe20003f65270 */
[----:B------:R-:W-:Y:S01]  /*3650*/  IMAD.MOV.U32 R11, RZ, RZ, R47 ;  /* 0x000000ffff0b7224 */ /* 0x000fe200078e002f */
[----:B------:R-:W-:Y:S01]  /*3660*/  PRMT R105, R105, 0x5410, R13 ;  /* 0x0000541069697816 */ /* 0x000fe2000000000d */
[----:B-----5:R-:W-:Y:S01]  /*3670*/  IMAD.MOV.U32 R13, RZ, RZ, R32 ;  /* 0x000000ffff0d7224 */ /* 0x020fe200078e0020 */
[----:B------:R-:W-:Y:S01]  /*3680*/  PRMT R100, R100, 0x5410, R0 ;  /* 0x0000541064647816 */ /* 0x000fe20000000000 */
[----:B------:R-:W-:Y:S01]  /*3690*/  IMAD.MOV.U32 R0, RZ, RZ, R37 ;  /* 0x000000ffff007224 */ /* 0x000fe200078e0025 */
[----:B------:R-:W-:Y:S01]  /*36a0*/  PRMT R107, R12, 0x5410, R11 ;  /* 0x000054100c6b7816 */ /* 0x000fe2000000000b */
[----:B------:R-:W-:-:S02]  /*36b0*/  IMAD.MOV.U32 R12, RZ, RZ, R33 ;  /* 0x000000ffff0c7224 */ /* 0x000fc400078e0021 */
[----:B------:R-:W-:-:S03]  /*36c0*/  IMAD.MOV.U32 R11, RZ, RZ, R36 ;  /* 0x000000ffff0b7224 */ /* 0x000fc600078e0024 */
        /* <DEDUP_REMOVED lines=10> */
.L_x_10470:
[----:B------:R-:W-:Y:S01]  /*3770*/  IMAD R0, R18, 0x8, R19 ;  /* 0x0000000812007824 */ /* 0x000fe200078e0213 */
[----:B------:R-:W-:Y:S01]  /*3780*/  SHF.L.U32 R93, R208, 0x1f, RZ ;  /* 0x0000001fd05d7819 */ /* 0x000fe200000006ff */
[----:B------:R-:W-:Y:S03]  /*3790*/  BSSY B1, `(.L_x_10471) ;  /* 0x0000003000017945 */ /* 0x000fe60003800000 */
[----:B------:R-:W0:Y:S02]  /*37a0*/  SYNCS.PHASECHK.TRANS64.TRYWAIT P5, [R0+URZ+0x32490], R93 ;  /* 0x0324905d000075a7 */ /* 0x000e2400080a017f */
[----:B0-----:R-:W-:Y:S05]  /*37b0*/  @!P5 BRA `(.L_x_10472) ;  /* 0x000001880014d947 */ /* 0x001fea0003800000 */
.L_x_10735:
[----:B------:R-:W-:Y:S05]  /*37c0*/  BSYNC B1 ;  /* 0x0000000000017941 */ /* 0x000fea0003800000 */
.L_x_10471:
[----:B------:R-:W-:-:S03]  /*37d0*/  UMOV UR4, 0xffffffff ;  /* 0xffffffff00047882 */ /* 0x000fc60000000000 */
[----:B------:R-:W-:Y:S05]  /*37e0*/  BRA.DIV UR4, `(.L_x_10473) ;  /* 0x0000018a041c7947 */ /* 0x000fea000b800000 */
[----:B------:R1:W2:Y:S04]  /*37f0*/  SHFL.IDX PT, R54, R97, RZ, 0x1c1f ;  /* 0x001c1fff61367589 */ /* 0x0002a800000e0000 */
[----:B------:R1:W3:Y:S02]  /*3800*/  SHFL.IDX PT, R11, R94, RZ, 0x1c1f ;  /* 0x001c1fff5e0b7589 */ /* 0x0002e400000e0000 */
.L_x_10739:
        /* <DEDUP_REMOVED lines=11> */
[----:B0-----:R-:W-:Y:S01]  /*38c0*/  IMAD.MOV.U32 R46, RZ, RZ, R13 ;  /* 0x000000ffff2e7224 */ /* 0x001fe200078e000d */
        /* <DEDUP_REMOVED lines=22> */
[--C-:B------:R-:W-:Y:S01]  /*3a30*/  HADD2.F32 R44, -RZ, R100.reuse.H1_H1 ;  /* 0x30000064ff2c7230 */ /* 0x100fe20000004100 */
[----:B------:R-:W-:Y:S01]  /*3a40*/  F2FP.F16.F32.PACK_AB R45, R45, R46 ;  /* 0x0000002e2d2d723e */ /* 0x000fe200000000ff */
[----:B------:R-:W-:Y:S02]  /*3a50*/  HADD2.F32 R15, -RZ, R100.H0_H0 ;  /* 0x20000064ff0f7230 */ /* 0x000fe40000004100 */
[----:B------:R-:W-:-:S02]  /*3a60*/  HADD2.F32 R100, -RZ, R107.H1_H1 ;  /* 0x3000006bff647230 */ /* 0x000fc40000004100 */
        /* <DEDUP_REMOVED lines=8> */
[----:B------:R-:W-:Y:S02]  /*3af0*/  IMAD.MOV.U32 R13, RZ, RZ, R55 ;  /* 0x000000ffff0d7224 */ /* 0x000fe400078e0037 */
[-C--:B------:R-:W-:Y:S01]  /*3b00*/  FMUL.FTZ R47, R14, R100.reuse ;  /* 0x000000640e2f7220 */ /* 0x080fe20000410000 */
[----:B------:R-:W-:-:S03]  /*3b10*/  FMUL.FTZ R100, R44, R100 ;  /* 0x000000642c647220 */ /* 0x000fc60000410000 */
[-C--:B------:R-:W-:Y:S01]  /*3b20*/  FFMA.FTZ R47, R44, R15.reuse, -R47 ;  /* 0x0000000f2c2f7223 */ /* 0x080fe2000001082f */
[----:B------:R-:W-:Y:S01]  /*3b30*/  FFMA.FTZ R100, R14, R15, R100 ;  /* 0x0000000f0e647223 */ /* 0x000fe20000010064 */
[----:B------:R-:W-:-:S04]  /*3b40*/  IMAD.MOV.U32 R15, RZ, RZ, R45 ;  /* 0x000000ffff0f7224 */ /* 0x000fc800078e002d */
[----:B------:R-:W-:-:S05]  /*3b50*/  F2FP.F16.F32.PACK_AB R47, R100, R47 ;  /* 0x0000002f642f723e */ /* 0x000fca00000000ff */
[----:B------:R-:W-:-:S07]  /*3b60*/  IMAD.MOV.U32 R14, RZ, RZ, R47 ;  /* 0x000000ffff0e7224 */ /* 0x000fce00078e002f */
.L_x_10479:
[----:B------:R-:W-:Y:S05]  /*3b70*/  BSYNC B3 ;  /* 0x0000000000037941 */ /* 0x000fea0003800000 */
.L_x_10478:
[----:B0-----:R4:W-:Y:S02]  /*3b80*/  ST.E.128 desc[UR60][R52.64], R12 ;  /* 0x0000000c34007985 */ /* 0x0019e4000c101d3c */
.L_x_10477:
[----:B------:R-:W-:Y:S05]  /*3b90*/  BSYNC B2 ;  /* 0x0000000000027941 */ /* 0x000fea0003800000 */
.L_x_10476:
        /* <DEDUP_REMOVED lines=11> */
[--C-:B------:R-:W-:Y:S01]  /*3c50*/  SHF.R.U64 R13, R40, 0x10, R41.reuse ;  /* 0x00000010280d7819 */ /* 0x100fe20000001229 */
[----:B------:R-:W-:Y:S01]  /*3c60*/  HADD2.F32 R47, -RZ, R14.H0_H0 ;  /* 0x2000000eff2f7230 */ /* 0x000fe20000004100 */
[----:B------:R-:W-:Y:S01]  /*3c70*/  SHF.R.U32.HI R41, RZ, 0x10, R41 ;  /* 0x00000010ff297819 */ /* 0x000fe20000011629 */
[----:B------:R-:W-:Y:S02]  /*3c80*/  HADD2.F32 R46, -RZ, R46.H0_H0 ;  /* 0x2000002eff2e7230 */ /* 0x000fe40000004100 */
        /* <DEDUP_REMOVED lines=8> */
[--C-:B------:R-:W-:Y:S02]  /*3d10*/  HADD2.F32 R13, -RZ, R15.reuse.H1_H1 ;  /* 0x3000000fff0d7230 */ /* 0x100fe40000004100 */
[----:B------:R-:W-:Y:S02]  /*3d20*/  HADD2.F32 R15, -RZ, R15.H0_H0 ;  /* 0x2000000fff0f7230 */ /* 0x000fe40000004100 */
[----:B------:R-:W-:Y:S02]  /*3d30*/  HADD2.F32 R40, -RZ, R40.H0_H0 ;  /* 0x20000028ff287230 */ /* 0x000fe40000004100 */
[----:B------:R-:W-:Y:S02]  /*3d40*/  HADD2.F32 R46, -RZ, R41.H0_H0 ;  /* 0x20000029ff2e7230 */ /* 0x000fe40000004100 */
[----:B------:R-:W-:-:S02]  /*3d50*/  HADD2.F32 R41, -RZ, R12.H0_H0 ;  /* 0x2000000cff297230 */ /* 0x000fc40000004100 */
[-C--:B------:R-:W-:Y:S01]  /*3d60*/  FMUL.FTZ R52, R13, R40.reuse ;  /* 0x000000280d347220 */ /* 0x080fe20000410000 */
[C---:B------:R-:W-:Y:S01]  /*3d70*/  FMUL.FTZ R40, R15.reuse, R40 ;  /* 0x000000280f287220 */ /* 0x040fe20000410000 */
[----:B------:R-:W-:Y:S02]  /*3d80*/  HADD2.F32 R43, -RZ, R14.H1_H1 ;  /* 0x3000000eff2b7230 */ /* 0x000fe40000004100 */
[-C--:B------:R-:W-:Y:S01]  /*3d90*/  FFMA.FTZ R15, R15, R46.reuse, -R52 ;  /* 0x0000002e0f0f7223 */ /* 0x080fe20000010834 */
[----:B------:R-:W-:Y:S01]  /*3da0*/  FFMA.FTZ R40, R13, R46, R40 ;  /* 0x0000002e0d287223 */ /* 0x000fe20000010028 */
[----:B------:R-:W-:Y:S02]  /*3db0*/  HADD2.F32 R52, -RZ, R107.H0_H0 ;  /* 0x2000006bff347230 */ /* 0x000fe40000004100 */
[----:B------:R-:W-:Y:S02]  /*3dc0*/  HADD2.F32 R13, -RZ, R12.H1_H1 ;  /* 0x3000000cff0d7230 */ /* 0x000fe40000004100 */
        /* <DEDUP_REMOVED lines=8> */
[----:B------:R-:W-:Y:S02]  /*3e50*/  F2FP.F16.F32.PACK_AB R13, R11, R42 ;  /* 0x0000002a0b0d723e */ /* 0x000fe400000000ff */
[-C--:B------:R-:W-:Y:S01]  /*3e60*/  FMUL.FTZ R46, R43, R12.reuse ;  /* 0x0000000c2b2e7220 */ /* 0x080fe20000410000 */
[----:B------:R-:W-:-:S03]  /*3e70*/  FMUL.FTZ R12, R47, R12 ;  /* 0x0000000c2f0c7220 */ /* 0x000fc60000410000 */
[-C--:B------:R-:W-:Y:S01]  /*3e80*/  FFMA.FTZ R46, R47, R14.reuse, -R46 ;  /* 0x0000000e2f2e7223 */ /* 0x080fe2000001082e */
[----:B------:R-:W-:Y:S01]  /*3e90*/  FFMA.FTZ R43, R43, R14, R12 ;  /* 0x0000000e2b2b7223 */ /* 0x000fe2000001000c */
[----:B------:R-:W-:-:S04]  /*3ea0*/  F2FP.F16.F32.PACK_AB R12, R52, R41 ;  /* 0x00000029340c723e */ /* 0x000fc800000000ff */
[----:B------:R-:W-:-:S07]  /*3eb0*/  F2FP.F16.F32.PACK_AB R14, R43, R46 ;  /* 0x0000002e2b0e723e */ /* 0x000fce00000000ff */
.L_x_10481:
[----:B------:R-:W-:Y:S05]  /*3ec0*/  BSYNC B2 ;  /* 0x0000000000027941 */ /* 0x000fea0003800000 */
.L_x_10480:
[----:B0-----:R4:W-:Y:S02]  /*3ed0*/  ST.E.128 desc[UR60][R44.64], R12 ;  /* 0x0000000c2c007985 */ /* 0x0019e4000c101d3c */
.L_x_10475:
[----:B------:R-:W-:Y:S05]  /*3ee0*/  BSYNC B1 ;  /* 0x0000000000017941 */ /* 0x000fea0003800000 */
.L_x_10474:
[----:B------:R-:W-:-:S03]  /*3ef0*/  UMOV UR4, 0xffffffff ;  /* 0xffffffff00047882 */ /* 0x000fc60000000000 */
[----:B------:R-:W-:Y:S05]  /*3f00*/  BRA.DIV UR4, `(.L_x_10482) ;  /* 0x0000018204a07947 */ /* 0x000fea000b800000 */
[----:B-1----:R-:W1:Y:S04]  /*3f10*/  SHFL.IDX PT, R97, R97, 0x1, 0x1c1f ;  /* 0x003c1f0061617f89 */ /* 0x002e6800000e0000 */
[----:B------:R0:W0:Y:S02]  /*3f20*/  SHFL.IDX PT, R43, R94, 0x1, 0x1c1f ;  /* 0x003c1f005e2b7f89 */ /* 0x00002400000e0000 */
.L_x_10743:
        /* <DEDUP_REMOVED lines=9> */
[--C-:B---3--:R-:W-:Y:S01]  /*3fc0*/  SHF.R.U64 R11, R36, 0x10, R37.reuse ;  /* 0x00000010240b7819 */ /* 0x108fe20000001225 */
[--C-:B--2---:R-:W-:Y:S01]  /*3fd0*/  HADD2.F32 R42, -RZ, R13.reuse.H1_H1 ;  /* 0x3000000dff2a7230 */ /* 0x104fe20000004100 */
[----:B------:R-:W-:Y:S01]  /*3fe0*/  SHF.R.U32.HI R36, RZ, 0x10, R37 ;  /* 0x00000010ff247819 */ /* 0x000fe20000011625 */
[----:B------:R-:W-:Y:S01]  /*3ff0*/  HADD2.F32 R44, -RZ, R13.H0_H0 ;  /* 0x2000000dff2c7230 */ /* 0x000fe20000004100 */
[--C-:B------:R-:W-:Y:S01]  /*4000*/  SHF.R.U64 R37, R38, 0x10, R39.reuse ;  /* 0x0000001026257819 */ /* 0x100fe20000001227 */
[--C-:B------:R-:W-:Y:S01]  /*4010*/  HADD2.F32 R13, -RZ, R15.reuse.H1_H1 ;  /* 0x3000000fff0d7230 */ /* 0x100fe20000004100 */
        /* <DEDUP_REMOVED lines=9> */
[----:B------:R-:W-:Y:S01]  /*40b0*/  FMUL.FTZ R37, R44, R37 ;  /* 0x000000252c257220 */ /* 0x000fe20000410000 */
[----:B------:R-:W-:Y:S02]  /*40c0*/  HADD2.F32 R45, -RZ, R102.H1_H1 ;  /* 0x30000066ff2d7230 */ /* 0x000fe40000004100 */
[-C--:B------:R-:W-:Y:S01]  /*40d0*/  FFMA.FTZ R46, R15, R36.reuse, -R46 ;  /* 0x000000240f2e7223 */ /* 0x080fe2000001082e */
[----:B------:R-:W-:Y:S01]  /*40e0*/  FFMA.FTZ R13, R13, R36, R38 ;  /* 0x000000240d0d7223 */ /* 0x000fe20000010026 */
[----:B------:R-:W-:Y:S01]  /*40f0*/  FFMA.FTZ R42, R42, R11, R37 ;  /* 0x0000000b2a2a7223 */ /* 0x000fe20000010025 */
[----:B------:R-:W-:-:S02]  /*4100*/  HADD2.F32 R38, -RZ, R104.H0_H0 ;  /* 0x20000068ff267230 */ /* 0x000fc40000004100 */
[----:B------:R-:W-:Y:S01]  /*4110*/  FFMA.FTZ R39, R44, R11, -R39 ;  /* 0x0000000b2c277223 */ /* 0x000fe20000010827 */
[--C-:B------:R-:W-:Y:S01]  /*4120*/  HADD2.F32 R15, -RZ, R12.reuse.H1_H1 ;  /* 0x3000000cff0f7230 */ /* 0x100fe20000004100 */
[----:B------:R-:W-:Y:S01]  /*4130*/  F2FP.F16.F32.PACK_AB R46, R13, R46 ;  /* 0x0000002e0d2e723e */ /* 0x000fe200000000ff */
[----:B------:R-:W-:Y:S02]  /*4140*/  HADD2.F32 R37, -RZ, R12.H0_H0 ;  /* 0x2000000cff257230 */ /* 0x000fe40000004100 */
[----:B------:R-:W-:Y:S02]  /*4150*/  HADD2.F32 R11, -RZ, R104.H1_H1 ;  /* 0x30000068ff0b7230 */ /* 0x000fe40000004100 */
[-C--:B------:R-:W-:Y:S01]  /*4160*/  FMUL.FTZ R44, R15, R38.reuse ;  /* 0x000000260f2c7220 */ /* 0x080fe20000410000 */
[----:B------:R-:W-:Y:S02]  /*4170*/  HADD2.F32 R12, -RZ, R14.H1_H1 ;  /* 0x3000000eff0c7230 */ /* 0x000fe40000004100 */
[----:B------:R-:W-:Y:S01]  /*4180*/  FMUL.FTZ R38, R37, R38 ;  /* 0x0000002625267220 */ /* 0x000fe20000410000 */
[----:B------:R-:W-:Y:S01]  /*4190*/  HADD2.F32 R36, -RZ, R102.H0_H0 ;  /* 0x20000066ff247230 */ /* 0x000fe20000004100 */
[----:B------:R-:W-:Y:S01]  /*41a0*/  F2FP.F16.F32.PACK_AB R39, R42, R39 ;  /* 0x000000272a27723e */ /* 0x000fe200000000ff */
[----:B------:R-:W-:-:S02]  /*41b0*/  HADD2.F32 R14, -RZ, R14.H0_H0 ;  /* 0x2000000eff0e7230 */ /* 0x000fc40000004100 */
[-C--:B------:R-:W-:Y:S01]  /*41c0*/  FMUL.FTZ R47, R12, R11.reuse ;  /* 0x0000000b0c2f7220 */ /* 0x080fe20000410000 */
[-C--:B------:R-:W-:Y:S01]  /*41d0*/  FFMA.FTZ R44, R37, R36.reuse, -R44 ;  /* 0x00000024252c7223 */ /* 0x080fe2000001082c */
[----:B------:R-:W-:Y:S01]  /*41e0*/  FFMA.FTZ R15, R15, R36, R38 ;  /* 0x000000240f0f7223 */ /* 0x000fe20000010026 */
[C---:B------:R-:W-:Y:S01]  /*41f0*/  FMUL.FTZ R11, R14.reuse, R11 ;  /* 0x0000000b0e0b7220 */ /* 0x040fe20000410000 */
[-C--:B------:R-:W-:Y:S01]  /*4200*/  FFMA.FTZ R47, R14, R45.reuse, -R47 ;  /* 0x0000002d0e2f7223 */ /* 0x080fe2000001082f */
[----:B------:R-:W-:Y:S02]  /*4210*/  IMAD.MOV.U32 R13, RZ, RZ, R39 ;  /* 0x000000ffff0d7224 */ /* 0x000fe400078e0027 */
[----:B------:R-:W-:Y:S01]  /*4220*/  FFMA.FTZ R12, R12, R45, R11 ;  /* 0x0000002d0c0c7223 */ /* 0x000fe2000001000b */
[----:B------:R-:W-:Y:S01]  /*4230*/  F2FP.F16.F32.PACK_AB R38, R15, R44 ;  /* 0x0000002c0f26723e */ /* 0x000fe200000000ff */
[----:B------:R-:W-:-:S03]  /*4240*/  IMAD.MOV.U32 R15, RZ, RZ, R46 ;  /* 0x000000ffff0f7224 */ /* 0x000fc600078e002e */
[----:B------:R-:W-:Y:S01]  /*4250*/  F2FP.F16.F32.PACK_AB R14, R12, R47 ;  /* 0x0000002f0c0e723e */ /* 0x000fe200000000ff */
[----:B------:R-:W-:-:S07]  /*4260*/  IMAD.MOV.U32 R12, RZ, RZ, R38 ;  /* 0x000000ffff0c7224 */ /* 0x000fce00078e0026 */
.L_x_10487:
[----:B------:R-:W-:Y:S05]  /*4270*/  BSYNC B2 ;  /* 0x0000000000027941 */ /* 0x000fea0003800000 */
.L_x_10486:
[----:B--2---:R0:W-:Y:S02]  /*4280*/  ST.E.128 desc[UR60][R40.64], R12 ;  /* 0x0000000c28007985 */ /* 0x0041e4000c101d3c */
.L_x_10485:
[----:B------:R-:W-:Y:S05]  /*4290*/  BSYNC B1 ;  /* 0x0000000000017941 */ /* 0x000fea0003800000 */
.L_x_10484:
[----:B---3--:R-:W3:Y:S02]  /*42a0*/  LDL R11, [R1] ;  /* 0x00000000010b7983 */ /* 0x008ee40000100800 */
[----:B---3--:R-:W-:-:S13]  /*42b0*/  LOP3.LUT P2, RZ, R11, 0x1, RZ, 0xc0, !PT ;  /* 0x000000010bff7812 */ /* 0x008fda000784c0ff */
[----:B------:R-:W-:Y:S05]  /*42c0*/  @P2 BRA `(.L_x_10483) ;  /* 0x0000001800f42947 */ /* 0x000fea0003800000 */
[----:B0---4-:R0:W3:Y:S01]  /*42d0*/  LDS.128 R12, [R96+0x2000] ;  /* 0x00200000600c7984 */ /* 0x0110e20000000c00 */
[C---:B------:R-:W-:Y:S01]  /*42e0*/  LEA R36, P2, R2.reuse, R43, 0x1 ;  /* 0x0000002b02247211 */ /* 0x040fe200078408ff */
[----:B------:R-:W-:Y:S03]  /*42f0*/  BSSY B1, `(.L_x_10488) ;  /* 0x000002e000017945 */ /* 0x000fe60003800000 */
[----:B-1----:R-:W-:Y:S02]  /*4300*/  LEA.HI.X R37, R2, R97, R207, 0x1, P2 ;  /* 0x0000006102257211 */ /* 0x002fe400010f0ccf */
[----:B------:R-:W-:-:S13]  /*4310*/  ISETP.GE.AND P2, PT, R209, R95, PT ;  /* 0x0000005fd100720c */ /* 0x000fda0003f46270 */
[----:B0-----:R-:W-:Y:S05]  /*4320*/  @P2 BRA `(.L_x_10489) ;  /* 0x0000000000a82947 */ /* 0x001fea0003800000 */
[--C-:B------:R-:W-:Y:S01]  /*4330*/  SHF.R.U64 R38, R32, 0x10, R33.reuse ;  /* 0x0000001020267819 */ /* 0x100fe20000001221 */
[--C-:B---3--:R-:W-:Y:S01]  /*4340*/  HADD2.F32 R11, -RZ, R13.reuse.H0_H0 ;  /* 0x2000000dff0b7230 */ /* 0x108fe20000004100 */
[----:B------:R-:W-:Y:S01]  /*4350*/  SHF.R.U32.HI R32, RZ, 0x10, R33 ;  /* 0x00000010ff207819 */ /* 0x000fe20000011621 */
[----:B------:R-:W-:Y:S01]  /*4360*/  IMAD.MOV.U32 R33, RZ, RZ, R15 ;  /* 0x000000ffff217224 */ /* 0x000fe200078e000f */
[--C-:B------:R-:W-:Y:S01]  /*4370*/  SHF.R.U64 R40, R34, 0x10, R35.reuse ;  /* 0x0000001022287819 */ /* 0x100fe20000001223 */
[----:B------:R-:W-:Y:S01]  /*4380*/  HADD2.F32 R15, -RZ, R13.H1_H1 ;  /* 0x3000000dff0f7230 */ /* 0x000fe20000004100 */
[----:B------:R-:W-:Y:S01]  /*4390*/  SHF.R.U32.HI R35, RZ, 0x10, R35 ;  /* 0x00000010ff237819 */ /* 0x000fe20000011623 */
[----:B------:R-:W-:Y:S02]  /*43a0*/  HADD2.F32 R38, -RZ, R38.H0_H0 ;  /* 0x20000026ff267230 */ /* 0x000fe40000004100 */
[----:B------:R-:W-:Y:S02]  /*43b0*/  HADD2.F32 R40, -RZ, R40.H0_H0 ;  /* 0x20000028ff287230 */ /* 0x000fe40000004100 */
[----:B------:R-:W-:-:S02]  /*43c0*/  HADD2.F32 R35, -RZ, R35.H0_H0 ;  /* 0x20000023ff237230 */ /* 0x000fc40000004100 */
[--C-:B------:R-:W-:Y:S02]  /*43d0*/  HADD2.F32 R34, -RZ, R33.reuse.H1_H1 ;  /* 0x30000021ff227230 */ /* 0x100fe40000004100 */
[----:B------:R-:W-:Y:S02]  /*43e0*/  HADD2.F32 R13, -RZ, R33.H0_H0 ;  /* 0x20000021ff0d7230 */ /* 0x000fe40000004100 */
[----:B------:R-:W-:Y:S02]  /*43f0*/  HADD2.F32 R33, -RZ, R32.H0_H0 ;  /* 0x20000020ff217230 */ /* 0x000fe40000004100 */
[-C--:B------:R-:W-:Y:S01]  /*4400*/  FMUL.FTZ R32, R15, R40.reuse ;  /* 0x000000280f207220 */ /* 0x080fe20000410000 */
[CC--:B------:R-:W-:Y:S01]  /*4410*/  FMUL.FTZ R42, R34.reuse, R35.reuse ;  /* 0x00000023222a7220 */ /* 0x0c0fe20000410000 */
[----:B------:R-:W-:Y:S01]  /*4420*/  FMUL.FTZ R40, R11, R40 ;  /* 0x000000280b287220 */ /* 0x000fe20000410000 */
[----:B------:R-:W-:Y:S01]  /*4430*/  FMUL.FTZ R35, R13, R35 ;  /* 0x000000230d237220 */ /* 0x000fe20000410000 */
[-C--:B------:R-:W-:Y:S01]  /*4440*/  FFMA.FTZ R11, R11, R38.reuse, -R32 ;  /* 0x000000260b0b7223 */ /* 0x080fe20000010820 */
[-C--:B------:R-:W-:Y:S01]  /*4450*/  FFMA.FTZ R13, R13, R33.reuse, -R42 ;  /* 0x000000210d0d7223 */ /* 0x080fe2000001082a */
[----:B------:R-:W-:Y:S01]  /*4460*/  FFMA.FTZ R32, R15, R38, R40 ;  /* 0x000000260f207223 */ /* 0x000fe20000010028 */
[----:B------:R-:W-:Y:S01]  /*4470*/  FFMA.FTZ R34, R34, R33, R35 ;  /* 0x0000002122227223 */ /* 0x000fe20000010023 */
[----:B------:R-:W-:-:S02]  /*4480*/  HADD2.F32 R38, -RZ, R103.H0_H0 ;  /* 0x20000067ff267230 */ /* 0x000fc40000004100 */
[----:B------:R-:W-:Y:S01]  /*4490*/  HADD2.F32 R15, -RZ, R12.H1_H1 ;  /* 0x3000000cff0f7230 */ /* 0x000fe20000004100 */
[----:B------:R-:W-:Y:S01]  /*44a0*/  F2FP.F16.F32.PACK_AB R11, R32, R11 ;  /* 0x0000000b200b723e */ /* 0x000fe200000000ff */
[----:B------:R-:W-:Y:S02]  /*44b0*/  HADD2.F32 R33, -RZ, R14.H1_H1 ;  /* 0x3000000eff217230 */ /* 0x000fe40000004100 */
[----:B------:R-:W-:Y:S02]  /*44c0*/  HADD2.F32 R103, -RZ, R103.H1_H1 ;  /* 0x30000067ff677230 */ /* 0x000fe40000004100 */
[----:B------:R-:W-:Y:S01]  /*44d0*/  FMUL.FTZ R39, R15, R38 ;  /* 0x000000260f277220 */ /* 0x000fe20000410000 */
[----:B------:R-:W-:Y:S02]  /*44e0*/  HADD2.F32 R12, -RZ, R12.H0_H0 ;  /* 0x2000000cff0c7230 */ /* 0x000fe40000004100 */
[----:B------:R-:W-:Y:S02]  /*44f0*/  HADD2.F32 R14, -RZ, R14.H0_H0 ;  /* 0x2000000eff0e7230 */ /* 0x000fe40000004100 */
[----:B------:R-:W-:Y:S01]  /*4500*/  FMUL.FTZ R41, R33, R103 ;  /* 0x0000006721297220 */ /* 0x000fe20000410000 */
[----:B------:R-:W-:-:S02]  /*4510*/  HADD2.F32 R35, -RZ, R101.H0_H0 ;  /* 0x20000065ff237230 */ /* 0x000fc40000004100 */
[----:B------:R-:W-:Y:S01]  /*4520*/  FMUL.FTZ R38, R12, R38 ;  /* 0x000000260c267220 */ /* 0x000fe20000410000 */
        /* <DEDUP_REMOVED lines=9> */
[----:B------:R-:W-:-:S07]  /*45c0*/  MOV R13, R11 ;  /* 0x0000000b000d7202 */ /* 0x000fce0000000f00 */
.L_x_10489:
[----:B------:R-:W-:Y:S05]  /*45d0*/  BSYNC B1 ;  /* 0x0000000000017941 */ /* 0x000fea0003800000 */
.L_x_10488:
[----:B---3--:R0:W-:Y:S01]  /*45e0*/  ST.E.128 desc[UR60][R36.64], R12 ;  /* 0x0000000c24007985 */ /* 0x0081e2000c101d3c */
[----:B------:R-:W-:Y:S05]  /*45f0*/  BRA `(.L_x_10483) ;  /* 0x0000001800287947 */ /* 0x000fea0003800000 */
.L_x_10465:
[----:B------:R-:W-:Y:S01]  /*4600*/  VIADD R11, R204, 0x40 ;  /* 0x00000040cc0b7836 */ /* 0x000fe20000000000 */
[----:B------:R-:W-:Y:S02]  /*4610*/  CS2R R38, SRZ ;  /* 0x0000000000267805 */ /* 0x000fe4000001ff00 */
[----:B------:R-:W-:Y:S02]  /*4620*/  CS2R R36, SRZ ;  /* 0x0000000000247805 */ /* 0x000fe4000001ff00 */
[----:B------:R-:W-:-:S04]  /*4630*/  ISETP.GE.AND P2, PT, R11, R92, PT ;  /* 0x0000005c0b00720c */ /* 0x000fc80003f46270 */
[----:B------:R-:W-:-:S13]  /*4640*/  ISETP.GE.OR P2, PT, R16, R95, P2 ;  /* 0x0000005f1000720c */ /* 0x000fda0001746670 */
[----:B------:R-:W-:-:S04]  /*4650*/  @!P2 IADD3 R33, P3, P4, R30, R12, R81 ;  /* 0x0000000c1e21a210 */ /* 0x000fc80007c7e051 */
[----:B------:R-:W-:Y:S02]  /*4660*/  @!P2 IADD3.X R32, R73, R93, R82, P3, P4 ;  /* 0x0000005d4920a210 */ /* 0x000fe40001fe8452 */
[----:B------:R-:W-:-:S04]  /*4670*/  @!P2 IADD3 R11, P3, P4, R58, R14, R79 ;  /* 0x0000000e3a0ba210 */ /* 0x000fc80007c7e04f */
[----:B------:R-:W-:Y:S02]  /*4680*/  @!P2 IADD3.X R42, R71, R0, R80, P3, P4 ;  /* 0x00000000472aa210 */ /* 0x000fe40001fe8450 */
[----:B------:R-:W-:-:S04]  /*4690*/  ISETP.GE.AND P3, PT, R204, R92, PT ;  /* 0x0000005ccc00720c */ /* 0x000fc80003f66270 */
[----:B------:R-:W-:-:S13]  /*46a0*/  ISETP.GE.OR P3, PT, R16, R95, P3 ;  /* 0x0000005f1000720c */ /* 0x000fda0001f66670 */
[----:B------:R-:W-:Y:S01]  /*46b0*/  @!P3 IADD3 R15, P4, R30, R12, RZ ;  /* 0x0000000c1e0fb210 */ /* 0x000fe20007f9e0ff */
[----:B------:R-:W0:Y:S04]  /*46c0*/  @!P3 LDC.64 R40, c[0x0][0x400] ;  /* 0x00010000ff28bb82 */ /* 0x000e280000000a00 */
[----:B------:R-:W-:-:S04]  /*46d0*/  @!P3 IMAD.X R34, R93, 0x1, R73, P4 ;  /* 0x000000015d22b824 */ /* 0x000fc800020e0649 */
[----:B------:R-:W1:Y:S02]  /*46e0*/  @!P3 LDC.64 R12, c[0x0][0x3e8] ;  /* 0x0000fa00ff0cbb82 */ /* 0x000e640000000a00 */
[----:B-1----:R-:W-:-:S04]  /*46f0*/  @!P3 LEA R12, P4, R15, R12, 0x1 ;  /* 0x0000000c0f0cb211 */ /* 0x002fc800078808ff */
[----:B------:R-:W-:Y:S02]  /*4700*/  @!P3 LEA.HI.X R13, R15, R13, R34, 0x1, P4 ;  /* 0x0000000d0f0db211 */ /* 0x000fe400020f0c22 */
[----:B------:R-:W-:Y:S02]  /*4710*/  CS2R R34, SRZ ;  /* 0x0000000000227805 */ /* 0x000fe4000001ff00 */
[----:B------:R-:W-:-:S05]  /*4720*/  @!P3 IADD3 R14, P4, R58, R14, RZ ;  /* 0x0000000e3a0eb210 */ /* 0x000fca0007f9e0ff */
[----:B------:R-:W-:Y:S01]  /*4730*/  @!P3 IMAD.X R0, R0, 0x1, R71, P4 ;  /* 0x000000010000b824 */ /* 0x000fe200020e0647 */
[----:B0-----:R-:W-:-:S04]  /*4740*/  @!P3 LEA R40, P4, R14, R40, 0x1 ;  /* 0x000000280e28b211 */ /* 0x001fc800078808ff */
[----:B------:R-:W-:Y:S02]  /*4750*/  @!P3 LEA.HI.X R41, R14, R41, R0, 0x1, P4 ;  /* 0x000000290e29b211 */ /* 0x000fe400020f0c00 */
[----:B------:R-:W0:Y:S03]  /*4760*/  @!P2 LDC.64 R14, c[0x0][0x3e8] ;  /* 0x0000fa00ff0eab82 */ /* 0x000e260000000a00 */
[----:B------:R-:W2:Y:S01]  /*4770*/  @!P3 LDG.E.128 R36, desc[UR60][R40.64] ;  /* 0x0000003c2824b981 */ /* 0x000ea2000c1e1d00 */
[----:B0-----:R-:W-:-:S04]  /*4780*/  @!P2 LEA R14, P4, R33, R14, 0x1 ;  /* 0x0000000e210ea211 */ /* 0x001fc800078808ff */
[----:B------:R-:W-:Y:S02]  /*4790*/  @!P2 LEA.HI.X R15, R33, R15, R32, 0x1, P4 ;  /* 0x0000000f210fa211 */ /* 0x000fe400020f0c20 */
[----:B------:R-:W-:-:S06]  /*47a0*/  CS2R R32, SRZ ;  /* 0x0000000000207805 */ /* 0x000fcc000001ff00 */
[----:B------:R0:W3:Y:S02]  /*47b0*/  @!P3 LDG.E.128 R32, desc[UR60][R12.64] ;  /* 0x0000003c0c20b981 */ /* 0x0000e4000c1e1d00 */
[----:B0-----:R-:W0:Y:S01]  /*47c0*/  @!P2 LDC.64 R12, c[0x0][0x400] ;  /* 0x00010000ff0cab82 */ /* 0x001e220000000a00 */
[----:B------:R-:W-:Y:S02]  /*47d0*/  CS2R R40, SRZ ;  /* 0x0000000000287805 */ /* 0x000fe4000001ff00 */
[----:B------:R-:W-:Y:S02]  /*47e0*/  CS2R R46, SRZ ;  /* 0x00000000002e7805 */ /* 0x000fe4000001ff00 */
[----:B------:R-:W-:Y:S02]  /*47f0*/  CS2R R44, SRZ ;  /* 0x00000000002c7805 */ /* 0x000fe4000001ff00 */
[----:B0-----:R-:W-:-:S04]  /*4800*/  @!P2 LEA R12, P3, R11, R12, 0x1 ;  /* 0x0000000c0b0ca211 */ /* 0x001fc800078608ff */
[----:B------:R-:W-:Y:S02]  /*4810*/  @!P2 LEA.HI.X R13, R11, R13, R42, 0x1, P3 ;  /* 0x0000000d0b0da211 */ /* 0x000fe400018f0c2a */
[----:B------:R-:W-:-:S03]  /*4820*/  CS2R R42, SRZ ;  /* 0x00000000002a7805 */ /* 0x000fc6000001ff00 */
[----:B------:R2:W4:Y:S04]  /*4830*/  @!P2 LDG.E.128 R44, desc[UR60][R12.64] ;  /* 0x0000003c0c2ca981 */ /* 0x000528000c1e1d00 */
[----:B------:R-:W5:Y:S01]  /*4840*/  @!P2 LDG.E.128 R40, desc[UR60][R14.64] ;  /* 0x0000003c0e28a981 */ /* 0x000f62000c1e1d00 */
[----:B------:R-:W-:Y:S02]  /*4850*/  ISETP.NE.AND P3, PT, R210, 0x3, PT ;  /* 0x00000003d200780c */ /* 0x000fe40003f65270 */
[----:B------:R-:W-:Y:S01]  /*4860*/  ISETP.GE.AND P2, PT, R16, R95, PT ;  /* 0x0000005f1000720c */ /* 0x000fe20003f46270 */
[----:B--2---:R-:W-:Y:S02]  /*4870*/  IMAD.MOV.U32 R12, RZ, RZ, R39 ;  /* 0x000000ffff0c7224 */ /* 0x004fe400078e0027 */
[----:B------:R-:W-:-:S02]  /*4880*/  IMAD.MOV.U32 R13, RZ, RZ, R36 ;  /* 0x000000ffff0d7224 */ /* 0x000fc400078e0024 */
[----:B---3--:R-:W-:Y:S02]  /*4890*/  IMAD.MOV.U32 R0, RZ, RZ, R34 ;  /* 0x000000ffff007224 */ /* 0x008fe400078e0022 */
[----:B------:R-:W-:Y:S02]  /*48a0*/  IMAD.MOV.U32 R11, RZ, RZ, R35 ;  /* 0x000000ffff0b7224 */ /* 0x000fe400078e0023 */
[----:B------:R-:W-:Y:S01]  /*48b0*/  IMAD.MOV.U32 R52, RZ, RZ, R32 ;  /* 0x000000ffff347224 */ /* 0x000fe200078e0020 */
[----:B------:R-:W-:Y:S01]  /*48c0*/  PRMT R110, R0, 0x7610, R110 ;  /* 0x00007610006e7816 */ /* 0x000fe2000000006e */
[----:B------:R-:W-:Y:S01]  /*48d0*/  IMAD.MOV.U32 R0, RZ, RZ, R37 ;  /* 0x000000ffff007224 */ /* 0x000fe200078e0025 */
[----:B------:R-:W-:Y:S01]  /*48e0*/  PRMT R105, R11, 0x7610, R105 ;  /* 0x000076100b697816 */ /* 0x000fe20000000069 */
[----:B------:R-:W-:Y:S01]  /*48f0*/  IMAD.MOV.U32 R11, RZ, RZ, R38 ;  /* 0x000000ffff0b7224 */ /* 0x000fe200078e0026 */
[----:B------:R-:W-:Y:S02]  /*4900*/  PRMT R111, R52, 0x7610, R111 ;  /* 0x00007610346f7816 */ /* 0x000fe4000000006f */
[----:B------:R-:W-:-:S02]  /*4910*/  PRMT R105, R105, 0x5410, R12 ;  /* 0x0000541069697816 */ /* 0x000fc4000000000c */
[----:B------:R-:W-:Y:S02]  /*4920*/  PRMT R110, R110, 0x5410, R11 ;  /* 0x000054106e6e7816 */ /* 0x000fe4000000000b */
[----:B------:R-:W-:Y:S02]  /*4930*/  PRMT R103, R0, 0x7610, R103 ;  /* 0x0000761000677816 */ /* 0x000fe40000000067 */
[----:B------:R-:W-:Y:S01]  /*4940*/  PRMT R111, R111, 0x5410, R13 ;  /* 0x000054106f6f7816 */ /* 0x000fe2000000000d */
[----:B------:R-:W-:-:S05]  /*4950*/  IMAD.MOV.U32 R53, RZ, RZ, R33 ;  /* 0x000000ffff357224 */ /* 0x000fca00078e0021 */
[----:B------:R-:W-:Y:S01]  /*4960*/  PRMT R104, R53, 0x7610, R104 ;  /* 0x0000761035687816 */ /* 0x000fe20000000068 */
[----:B-----5:R-:W-:Y:S01]  /*4970*/  IMAD.MOV.U32 R12, RZ, RZ, R43 ;  /* 0x000000ffff0c7224 */ /* 0x020fe200078e002b */
[----:B------:R-:W-:Y:S01]  /*4980*/  MOV R13, R42 ;  /* 0x0000002a000d7202 */ /* 0x000fe20000000f00 */
[----:B------:R-:W-:Y:S02]  /*4990*/  IMAD.MOV.U32 R11, RZ, RZ, R40 ;  /* 0x000000ffff0b7224 */ /* 0x000fe400078e0028 */
[----:B------:R-:W-:Y:S01]  /*49a0*/  IMAD.MOV.U32 R0, RZ, RZ, R41 ;  /* 0x000000ffff007224 */ /* 0x000fe200078e0029 */
[----:B------:R-:W-:Y:S01]  /*49b0*/  PRMT R106, R13, 0x5410, R12 ;  /* 0x000054100d6a7816 */ /* 0x000fe2000000000c */
[----:B----4-:R-:W-:Y:S02]  /*49c0*/  IMAD.MOV.U32 R13, RZ, RZ, R46 ;  /* 0x000000ffff0d7224 */ /* 0x010fe400078e002e */
        /* <DEDUP_REMOVED lines=8> */
.L_x_10490:
[----:B------:R-:W-:Y:S01]  /*4a50*/  IMAD R0, R18, 0x8, R19 ;  /* 0x0000000812007824 */ /* 0x000fe200078e0213 */
[----:B------:R-:W-:Y:S01]  /*4a60*/  SHF.L.U32 R93, R208, 0x1f, RZ ;  /* 0x0000001fd05d7819 */ /* 0x000fe200000006ff */
[----:B------:R-:W0:Y:S01]  /*4a70*/  LDC R95, c[0x0][0x2f4] ;  /* 0x0000bd00ff5f7b82 */ /* 0x000e220000000800 */
[----:B------:R-:W-:Y:S02]  /*4a80*/  BSSY B1, `(.L_x_10491) ;  /* 0x0000003000017945 */ /* 0x000fe40003800000 */
[----:B------:R-:W1:Y:S02]  /*4a90*/  SYNCS.PHASECHK.TRANS64.TRYWAIT P4, [R0+URZ+0x32490], R93 ;  /* 0x0324905d000075a7 */ /* 0x000e64000808017f */
[----:B-1----:R-:W-:Y:S05]  /*4aa0*/  @!P4 BRA `(.L_x_10492) ;  /* 0x000001780004c947 */ /* 0x002fea0003800000 */
.L_x_10744:
[----:B------:R-:W-:Y:S05]  /*4ab0*/  BSYNC B1 ;  /* 0x0000000000017941 */ /* 0x000fea0003800000 */
.L_x_10491:
[----:B------:R-:W-:Y:S01]  /*4ac0*/  UMOV UR4, 0xffffffff ;  /* 0xffffffff00047882 */ /* 0x000fe20000000000 */
[----:B0-----:R-:W-:Y:S02]  /*4ad0*/  IMAD.IADD R96, R95, 0x1, -R78 ;  /* 0x000000015f607824 */ /* 0x001fe400078e0a4e */
[----:B------:R-:W-:Y:S05]  /*4ae0*/  BRA.DIV UR4, `(.L_x_10493) ;  /* 0x0000017a04087947 */ /* 0x000fea000b800000 */
[----:B------:R0:W2:Y:S04]  /*4af0*/  SHFL.IDX PT, R98, R97, RZ, 0x1c1f ;  /* 0x001c1fff61627589 */ /* 0x0000a800000e0000 */
[----:B------:R0:W3:Y:S02]  /*4b00*/  SHFL.IDX PT, R11, R94, RZ, 0x1c1f ;  /* 0x001c1fff5e0b7589 */ /* 0x0000e400000e0000 */
.L_x_10748:
        /* <DEDUP_REMOVED lines=8> */
[----:B------:R-:W-:-:S05]  /*4b90*/  LEA.HI.SX32 R13, R13, R70, 0x1c ;  /* 0x000000460d0d7211 */ /* 0x000fca00078fe2ff */
[----:B------:R-:W-:-:S05]  /*4ba0*/  IMAD.SHL.U32 R99, R13, 0x8, RZ ;  /* 0x000000080d637824 */ /* 0x000fca00078e00ff */
[----:B------:R-:W-:-:S04]  /*4bb0*/  LOP3.LUT R12, R66, 0x38, R99, 0xf8, !PT ;  /* 0x00000038420c7812 */ /* 0x000fc800078ef863 */
[----:B------:R-:W-:-:S05]  /*4bc0*/  LOP3.LUT R12, R12, R63, RZ, 0x3c, !PT ;  /* 0x0000003f0c0c7212 */ /* 0x000fca00078e3cff */
[----:B----4-:R-:W-:Y:S02]  /*4bd0*/  IMAD R13, R14, 0x200, R12 ;  /* 0x000002000e0d7824 */ /* 0x010fe400078e020c */
[C---:B------:R-:W-:Y:S02]  /*4be0*/  IMAD R12, R18.reuse, 0x1800, R4 ;  /* 0x00001800120c7824 */ /* 0x040fe400078e0204 */
[----:B------:R-:W-:-:S03]  /*4bf0*/  IMAD R52, R18, 0x1800, R13 ;  /* 0x0000180012347824 */ /* 0x000fc600078e020d */
[----:B------:R-:W-:Y:S01]  /*4c00*/  LEA R12, R12, R19, 0x1 ;  /* 0x000000130c0c7211 */ /* 0x000fe200078e08ff */
[----:B------:R-:W-:-:S05]  /*4c10*/  IMAD R52, R52, 0x2, R19 ;  /* 0x0000000234347824 */ /* 0x000fca00078e0213 */
[----:B------:R-:W4:Y:S04]  /*4c20*/  LDS.128 R12, [R12+0x1c400] ;  /* 0x01c400000c0c7984 */ /* 0x000f280000000c00 */
[----:B------:R-:W0:Y:S01]  /*4c30*/  LDS.128 R52, [R52+0x1c400] ;  /* 0x01c4000034347984 */ /* 0x000e220000000c00 */
[----:B------:R-:W-:Y:S05]  /*4c40*/  @P2 BRA `(.L_x_10497) ;  /* 0x0000000400682947 */ /* 0x000fea0003800000 */
[----:B0-----:R-:W-:Y:S01]  /*4c50*/  IMAD.MOV.U32 R102, RZ, RZ, R53 ;  /* 0x000000ffff667224 */ /* 0x001fe200078e0035 */
[----:B------:R-:W-:Y:S01]  /*4c60*/  SHF.R.U64 R32, R32, 0x10, R33 ;  /* 0x0000001020207819 */ /* 0x000fe20000001221 */
[----:B----4-:R-:W-:Y:S01]  /*4c70*/  IMAD.MOV.U32 R53, RZ, RZ, R13 ;  /* 0x000000ffff357224 */ /* 0x010fe200078e000d */
[----:B------:R-:W-:Y:S01]  /*4c80*/  SHF.R.U64 R36, R36, 0x10, R37 ;  /* 0x0000001024247819 */ /* 0x000fe20000001225 */
[----:B------:R-:W-:Y:S01]  /*4c90*/  HADD2.F32 R103, -RZ, R103.H0_H0 ;  /* 0x20000067ff677230 */ /* 0x000fe20000004100 */
[----:B------:R-:W-:Y:S01]  /*4ca0*/  SHF.R.U64 R38, R38, 0x10, R39 ;  /* 0x0000001026267819 */ /* 0x000fe20000001227 */
[----:B------:R-:W-:Y:S01]  /*4cb0*/  HADD2.F32 R100, -RZ, R102.H0_H0 ;  /* 0x20000066ff647230 */ /* 0x000fe20000004100 */
[----:B------:R-:W-:Y:S01]  /*4cc0*/  SHF.R.U64 R34, R34, 0x10, R35 ;  /* 0x0000001022227819 */ /* 0x000fe20000001223 */
[----:B------:R-:W-:Y:S02]  /*4cd0*/  HADD2.F32 R101, -RZ, R53.H0_H0 ;  /* 0x20000035ff657230 */ /* 0x000fe40000004100 */
[----:B------:R-:W-:-:S02]  /*4ce0*/  HADD2.F32 R13, -RZ, R104.H0_H0 ;  /* 0x20000068ff0d7230 */ /* 0x000fc40000004100 */
[CC--:B------:R-:W-:Y:S01]  /*4cf0*/  FMUL.FTZ R104, R100.reuse, R103.reuse ;  /* 0x0000006764687220 */ /* 0x0c0fe20000410000 */
[----:B------:R-:W-:Y:S02]  /*4d00*/  HADD2.F32 R53, -RZ, R53.H1_H1 ;  /* 0x30000035ff357230 */ /* 0x000fe40000004100 */
[C---:B------:R-:W-:Y:S01]  /*4d10*/  FMUL.FTZ R103, R101.reuse, R103 ;  /* 0x0000006765677220 */ /* 0x040fe20000410000 */
[----:B------:R-:W-:Y:S02]  /*4d20*/  HADD2.F32 R36, -RZ, R36.H0_H0 ;  /* 0x20000024ff247230 */ /* 0x000fe40000004100 */
[-C--:B------:R-:W-:Y:S01]  /*4d30*/  FFMA.FTZ R101, R101, R13.reuse, -R104 ;  /* 0x0000000d65657223 */ /* 0x080fe20000010868 */
[----:B------:R-:W-:Y:S02]  /*4d40*/  HADD2.F32 R32, -RZ, R32.H0_H0 ;  /* 0x20000020ff207230 */ /* 0x000fe40000004100 */
[----:B------:R-:W-:Y:S01]  /*4d50*/  FFMA.FTZ R100, R100, R13, R103 ;  /* 0x0000000d64647223 */ /* 0x000fe20000010067 */
[----:B------:R-:W-:Y:S01]  /*4d60*/  SHF.R.U32.HI R103, RZ, 0x10, R37 ;  /* 0x00000010ff677819 */ /* 0x000fe20000011625 */
[----:B------:R-:W-:Y:S01]  /*4d70*/  HADD2.F32 R13, -RZ, R102.H1_H1 ;  /* 0x30000066ff0d7230 */ /* 0x000fe20000004100 */
[----:B------:R-:W-:Y:S01]  /*4d80*/  SHF.R.U32.HI R102, RZ, 0x10, R33 ;  /* 0x00000010ff667819 */ /* 0x000fe20000011621 */
[----:B------:R-:W-:-:S02]  /*4d90*/  IMAD.MOV.U32 R33, RZ, RZ, R55 ;  /* 0x000000ffff217224 */ /* 0x000fc400078e0037 */
[----:B------:R-:W-:Y:S02]  /*4da0*/  HADD2.F32 R103, -RZ, R103.H0_H0 ;  /* 0x20000067ff677230 */ /* 0x000fe40000004100 */
[----:B------:R-:W-:Y:S02]  /*4db0*/  HADD2.F32 R102, -RZ, R102.H0_H0 ;  /* 0x20000066ff667230 */ /* 0x000fe40000004100 */
[----:B------:R-:W-:Y:S02]  /*4dc0*/  HADD2.F32 R37, -RZ, R33.H0_H0 ;  /* 0x20000021ff257230 */ /* 0x000fe40000004100 */
[-C--:B------:R-:W-:Y:S01]  /*4dd0*/  FMUL.FTZ R104, R13, R103.reuse ;  /* 0x000000670d687220 */ /* 0x080fe20000410000 */
[C---:B------:R-:W-:Y:S01]  /*4de0*/  FMUL.FTZ R103, R53.reuse, R103 ;  /* 0x0000006735677220 */ /* 0x040fe20000410000 */
[--C-:B------:R-:W-:Y:S02]  /*4df0*/  HADD2.F32 R55, -RZ, R105.reuse.H0_H0 ;  /* 0x20000069ff377230 */ /* 0x100fe40000004100 */
[-C--:B------:R-:W-:Y:S01]  /*4e00*/  FFMA.FTZ R53, R53, R102.reuse, -R104 ;  /* 0x0000006635357223 */ /* 0x080fe20000010868 */
[----:B------:R-:W-:Y:S01]  /*4e10*/  FFMA.FTZ R13, R13, R102, R103 ;  /* 0x000000660d0d7223 */ /* 0x000fe20000010067 */
[----:B------:R-:W-:-:S02]  /*4e20*/  HADD2.F32 R103, -RZ, R105.H1_H1 ;  /* 0x30000069ff677230 */ /* 0x000fc40000004100 */
[----:B------:R-:W-:Y:S01]  /*4e30*/  HADD2.F32 R102, -RZ, R15.H0_H0 ;  /* 0x2000000fff667230 */ /* 0x000fe20000004100 */
[----:B------:R-:W-:Y:S01]  /*4e40*/  F2FP.F16.F32.PACK_AB R53, R53, R101 ;  /* 0x000000653535723e */ /* 0x000fe200000000ff */
[----:B------:R-:W-:Y:S02]  /*4e50*/  HADD2.F32 R105, -RZ, R111.H1_H1 ;  /* 0x3000006fff697230 */ /* 0x000fe40000004100 */
[----:B------:R-:W-:Y:S01]  /*4e60*/  FMUL.FTZ R104, R37, R103 ;  /* 0x0000006725687220 */ /* 0x000fe20000410000 */
[----:B------:R-:W-:Y:S01]  /*4e70*/  HADD2.F32 R38, -RZ, R38.H0_H0 ;  /* 0x20000026ff267230 */ /* 0x000fe20000004100 */
[----:B------:R-:W-:Y:S01]  /*4e80*/  F2FP.F16.F32.PACK_AB R100, R13, R100 ;  /* 0x000000640d64723e */ /* 0x000fe200000000ff */
[----:B------:R-:W-:Y:S02]  /*4e90*/  HADD2.F32 R34, -RZ, R34.H0_H0 ;  /* 0x20000022ff227230 */ /* 0x000fe40000004100 */
[C---:B------:R-:W-:Y:S01]  /*4ea0*/  FFMA.FTZ R104, R102.reuse, R55, -R104 ;  /* 0x0000003766687223 */ /* 0x040fe20000010868 */
[----:B------:R-:W-:Y:S01]  /*4eb0*/  FMUL.FTZ R102, R102, R103 ;  /* 0x0000006766667220 */ /* 0x000fe20000410000 */
[----:B------:R-:W-:-:S02]  /*4ec0*/  IMAD.MOV.U32 R13, RZ, RZ, R53 ;  /* 0x000000ffff0d7224 */ /* 0x000fc400078e0035 */
[----:B------:R-:W-:Y:S02]  /*4ed0*/  IMAD.MOV.U32 R53, RZ, RZ, R100 ;  /* 0x000000ffff357224 */ /* 0x000fe400078e0064 */
[----:B------:R-:W-:Y:S01]  /*4ee0*/  FFMA.FTZ R102, R37, R55, R102 ;  /* 0x0000003725667223 */ /* 0x000fe20000010066 */
[----:B------:R-:W-:Y:S01]  /*4ef0*/  SHF.R.U32.HI R37, RZ, 0x10, R39 ;  /* 0x00000010ff257819 */ /* 0x000fe20000011627 */
[----:B------:R-:W-:Y:S01]  /*4f00*/  HADD2.F32 R39, -RZ, R33.H1_H1 ;  /* 0x30000021ff277230 */ /* 0x000fe20000004100 */
[----:B------:R-:W-:Y:S01]  /*4f10*/  SHF.R.U32.HI R55, RZ, 0x10, R35 ;  /* 0x00000010ff377819 */ /* 0x000fe20000011623 */
[----:B------:R-:W-:Y:S02]  /*4f20*/  HADD2.F32 R33, -RZ, R15.H1_H1 ;  /* 0x3000000fff217230 */ /* 0x000fe40000004100 */
[----:B------:R-:W-:Y:S02]  /*4f30*/  HADD2.F32 R37, -RZ, R37.H0_H0 ;  /* 0x20000025ff257230 */ /* 0x000fe40000004100 */
[----:B------:R-:W-:-:S03]  /*4f40*/  HADD2.F32 R15, -RZ, R55.H0_H0 ;  /* 0x20000037ff0f7230 */ /* 0x000fc60000004100 */
[-C--:B------:R-:W-:Y:S01]  /*4f50*/  FMUL.FTZ R55, R39, R37.reuse ;  /* 0x0000002527377220 */ /* 0x080fe20000410000 */
[----:B------:R-:W-:-:S03]  /*4f60*/  FMUL.FTZ R37, R33, R37 ;  /* 0x0000002521257220 */ /* 0x000fc60000410000 */
[-C--:B------:R-:W-:Y:S01]  /*4f70*/  FFMA.FTZ R33, R33, R15.reuse, -R55 ;  /* 0x0000000f21217223 */ /* 0x080fe20000010837 */
[----:B------:R-:W-:Y:S01]  /*4f80*/  FFMA.FTZ R15, R39, R15, R37 ;  /* 0x0000000f270f7223 */ /* 0x000fe20000010025 */
[----:B------:R-:W-:Y:S02]  /*4f90*/  HADD2.F32 R37, -RZ, R52.H0_H0 ;  /* 0x20000034ff257230 */ /* 0x000fe40000004100 */
[----:B------:R-:W-:Y:S01]  /*4fa0*/  HADD2.F32 R55, -RZ, R12.H0_H0 ;  /* 0x2000000cff377230 */ /* 0x000fe20000004100 */
[----:B------:R-:W-:Y:S01]  /*4fb0*/  F2FP.F16.F32.PACK_AB R33, R33, R104 ;  /* 0x000000682121723e */ /* 0x000fe200000000ff */
[----:B------:R-:W-:Y:S02]  /*4fc0*/  HADD2.F32 R39, -RZ, R111.H0_H0 ;  /* 0x2000006fff277230 */ /* 0x000fe40000004100 */
[-C--:B------:R-:W-:Y:S01]  /*4fd0*/  FMUL.FTZ R103, R37, R105.reuse ;  /* 0x0000006925677220 */ /* 0x080fe20000410000 */
[----:B------:R-:W-:Y:S02]  /*4fe0*/  HADD2.F32 R52, -RZ, R52.H1_H1 ;  /* 0x30000034ff347230 */ /* 0x000fe40000004100 */
[----:B------:R-:W-:Y:S01]  /*4ff0*/  FMUL.FTZ R105, R55, R105 ;  /* 0x0000006937697220 */ /* 0x000fe20000410000 */
[----:B------:R-:W-:-:S02]  /*5000*/  HADD2.F32 R12, -RZ, R12.H1_H1 ;  /* 0x3000000cff0c7230 */ /* 0x000fc40000004100 */
[-C--:B------:R-:W-:Y:S01]  /*5010*/  FFMA.FTZ R103, R55, R39.reuse, -R103 ;  /* 0x0000002737677223 */ /* 0x080fe20000010867 */
[----:B------:R-:W-:Y:S02]  /*5020*/  HADD2.F32 R55, -RZ, R110.H1_H1 ;  /* 0x3000006eff377230 */ /* 0x000fe40000004100 */
[----:B------:R-:W-:Y:S01]  /*5030*/  FFMA.FTZ R105, R37, R39, R105 ;  /* 0x0000002725697223 */ /* 0x000fe20000010069 */
[-C--:B------:R-:W-:Y:S01]  /*5040*/  FMUL.FTZ R37, R52, R36.reuse ;  /* 0x0000002434257220 */ /* 0x080fe20000410000 */
[C---:B------:R-:W-:Y:S01]  /*5050*/  FMUL.FTZ R36, R12.reuse, R36 ;  /* 0x000000240c247220 */ /* 0x040fe20000410000 */
[----:B------:R-:W-:Y:S01]  /*5060*/  HADD2.F32 R39, -RZ, R14.H0_H0 ;  /* 0x2000000eff277230 */ /* 0x000fe20000004100 */
[----:B------:R-:W-:Y:S01]  /*5070*/  F2FP.F16.F32.PACK_AB R102, R15, R102 ;  /* 0x000000660f66723e */ /* 0x000fe200000000ff */
[-C--:B------:R-:W-:Y:S01]  /*5080*/  FFMA.FTZ R12, R12, R32.reuse, -R37 ;  /* 0x000000200c0c7223 */ /* 0x080fe20000010825 */
[----:B------:R-:W-:Y:S01]  /*5090*/  FFMA.FTZ R32, R52, R32, R36 ;  /* 0x0000002034207223 */ /* 0x000fe20000010024 */
[----:B------:R-:W-:-:S02]  /*50a0*/  HADD2.F32 R36, -RZ, R54.H0_H0 ;  /* 0x20000036ff247230 */ /* 0x000fc40000004100 */
[----:B------:R-:W-:Y:S01]  /*50b0*/  HADD2.F32 R54, -RZ, R54.H1_H1 ;  /* 0x30000036ff367230 */ /* 0x000fe20000004100 */
[----:B------:R-:W-:Y:S01]  /*50c0*/  F2FP.F16.F32.PACK_AB R12, R12, R103 ;  /* 0x000000670c0c723e */ /* 0x000fe200000000ff */
[----:B------:R-:W-:Y:S02]  /*50d0*/  HADD2.F32 R14, -RZ, R14.H1_H1 ;  /* 0x3000000eff0e7230 */ /* 0x000fe40000004100 */
[-C--:B------:R-:W-:Y:S01]  /*50e0*/  FMUL.FTZ R52, R36, R55.reuse ;  /* 0x0000003724347220 */ /* 0x080fe20000410000 */
[----:B------:R-:W-:Y:S02]  /*50f0*/  HADD2.F32 R37, -RZ, R110.H0_H0 ;  /* 0x2000006eff257230 */ /* 0x000fe40000004100 */
[-C--:B------:R-:W-:Y:S01]  /*5100*/  FMUL.FTZ R35, R54, R38.reuse ;  /* 0x0000002636237220 */ /* 0x080fe20000410000 */
[C---:B------:R-:W-:Y:S01]  /*5110*/  FMUL.FTZ R55, R39.reuse, R55 ;  /* 0x0000003727377220 */ /* 0x040fe20000410000 */
[----:B------:R-:W-:Y:S01]  /*5120*/  FMUL.FTZ R38, R14, R38 ;  /* 0x000000260e267220 */ /* 0x000fe20000410000 */
[----:B------:R-:W-:Y:S01]  /*5130*/  F2FP.F16.F32.PACK_AB R32, R32, R105 ;  /* 0x000000692020723e */ /* 0x000fe200000000ff */
[-C--:B------:R-:W-:Y:S01]  /*5140*/  FFMA.FTZ R52, R39, R37.reuse, -R52 ;  /* 0x0000002527347223 */ /* 0x080fe20000010834 */
[----:B------:R-:W-:Y:S01]  /*5150*/  FFMA.FTZ R55, R36, R37, R55 ;  /* 0x0000002524377223 */ /* 0x000fe20000010037 */
[-C--:B------:R-:W-:Y:S01]  /*5160*/  FFMA.FTZ R38, R54, R34.reuse, R38 ;  /* 0x0000002236267223 */ /* 0x080fe20000010026 */
[----:B------:R-:W-:Y:S01]  /*5170*/  FFMA.FTZ R35, R14, R34, -R35 ;  /* 0x000000220e237223 */ /* 0x000fe20000010823 */
[----:B------:R-:W-:-:S03]  /*5180*/  IMAD.MOV.U32 R15, RZ, RZ, R33 ;  /* 0x000000ffff0f7224 */ /* 0x000fc600078e0021 */
[----:B------:R-:W-:Y:S02]  /*5190*/  F2FP.F16.F32.PACK_AB R55, R38, R55 ;  /* 0x000000372637723e */ /* 0x000fe400000000ff */
[----:B------:R-:W-:Y:S01]  /*51a0*/  F2FP.F16.F32.PACK_AB R35, R35, R52 ;  /* 0x000000342323723e */ /* 0x000fe200000000ff */
[----:B------:R-:W-:Y:S02]  /*51b0*/  IMAD.MOV.U32 R52, RZ, RZ, R32 ;  /* 0x000000ffff347224 */ /* 0x000fe400078e0020 */
[----:B------:R-:W-:Y:S02]  /*51c0*/  IMAD.MOV.U32 R54, RZ, RZ, R55 ;  /* 0x000000ffff367224 */ /* 0x000fe400078e0037 */
[----:B------:R-:W-:Y:S02]  /*51d0*/  IMAD.MOV.U32 R14, RZ, RZ, R35 ;  /* 0x000000ffff0e7224 */ /* 0x000fe400078e0023 */
[----:B------:R-:W-:-:S07]  /*51e0*/  IMAD.MOV.U32 R55, RZ, RZ, R102 ;  /* 0x000000ffff377224 */ /* 0x000fce00078e0066 */
.L_x_10497:
[----:B------:R-:W-:Y:S05]  /*51f0*/  BSYNC B2 ;  /* 0x0000000000027941 */ /* 0x000fea0003800000 */
.L_x_10496:
[CC--:B---3--:R-:W-:Y:S01]  /*5200*/  LEA R32, P4, R69.reuse, R11.reuse, 0x1 ;  /* 0x0000000b45207211 */ /* 0x0c8fe200078808ff */
[----:B--2---:R-:W-:Y:S01]  /*5210*/  IMAD.MOV.U32 R35, RZ, RZ, R98 ;  /* 0x000000ffff237224 */ /* 0x004fe200078e0062 */
[----:B------:R-:W-:Y:S02]  /*5220*/  MOV R34, R11 ;  /* 0x0000000b00227202 */ /* 0x000fe40000000f00 */
[----:B------:R-:W-:Y:S02]  /*5230*/  LEA.HI.X R33, R69, R98, R67, 0x1, P4 ;  /* 0x0000006245217211 */ /* 0x000fe400020f0c43 */
[----:B------:R-:W-:-:S03]  /*5240*/  ISETP.GE.AND P4, PT, R99, R95, PT ;  /* 0x0000005f6300720c */ /* 0x000fc60003f86270 */
[----:B----4-:R4:W-:Y:S10]  /*5250*/  ST.E.128 desc[UR60][R32.64], R12 ;  /* 0x0000000c20007985 */ /* 0x0109f4000c101d3c */
[----:B------:R-:W-:-:S05]  /*5260*/  @!P4 IMAD.WIDE R34, R99, 0x2, R34 ;  /* 0x000000026322c825 */ /* 0x000fca00078e0222 */
[----:B0-----:R4:W-:Y:S02]  /*5270*/  @!P4 ST.E.128 desc[UR60][R34.64], R52 ;  /* 0x000000342200c985 */ /* 0x0019e4000c101d3c */
.L_x_10495:
[----:B------:R-:W-:Y:S05]  /*5280*/  BSYNC B1 ;  /* 0x0000000000017941 */ /* 0x000fea0003800000 */
.L_x_10494:
[----:B------:R-:W-:-:S03]  /*5290*/  UMOV UR4, 0xffffffff ;  /* 0xffffffff00047882 */ /* 0x000fc60000000000 */
[----:B------:R-:W-:Y:S05]  /*52a0*/  BRA.DIV UR4, `(.L_x_10498) ;  /* 0x0000017204647947 */ /* 0x000fea000b800000 */
[----:B0-----:R-:W0:Y:S04]  /*52b0*/  SHFL.IDX PT, R97, R97, 0x1, 0x1c1f ;  /* 0x003c1f0061617f89 */ /* 0x001e2800000e0000 */
[----:B------:R-:W0:Y:S02]  /*52c0*/  SHFL.IDX PT, R94, R94, 0x1, 0x1c1f ;  /* 0x003c1f005e5e7f89 */ /* 0x000e2400000e0000 */
.L_x_10752:
[----:B---3--:R-:W-:-:S05]  /*52d0*/  VIADD R11, R204, 0x40 ;  /* 0x00000040cc0b7836 */ /* 0x008fca0000000000 */
[----:B------:R-:W-:-:S13]  /*52e0*/  ISETP.GE.OR P4, PT, R11, R92, P1 ;  /* 0x0000005c0b00720c */ /* 0x000fda0000f86670 */
[----:B------:R-:W-:Y:S05]  /*52f0*/  @P4 BRA `(.L_x_10483) ;  /* 0x0000000800e84947 */ /* 0x000fea0003800000 */
[----:B----4-:R-:W3:Y:S01]  /*5300*/  LDL R13, [R1+0x74] ;  /* 0x00007400010d7983 */ /* 0x010ee20000100800 */
[----:B------:R-:W-:Y:S01]  /*5310*/  SEL R96, R78, R96, !P0 ;  /* 0x000000604e607207 */ /* 0x000fe20004000000 */
[C---:B------:R-:W-:Y:S01]  /*5320*/  VIADD R14, R204.reuse, 0x40 ;  /* 0x00000040cc0e7836 */ /* 0x040fe20000000000 */
        /* <DEDUP_REMOVED lines=15> */
[----:B---3--:R-:W-:Y:S02]  /*5420*/  IMAD.IADD R13, R13, 0x1, R12 ;  /* 0x000000010d0d7824 */ /* 0x008fe400078e020c */
[C---:B------:R-:W-:Y:S02]  /*5430*/  IMAD R12, R18.reuse, 0x1800, R65 ;  /* 0x00001800120c7824 */ /* 0x040fe400078e0241 */
[----:B------:R-:W-:Y:S02]  /*5440*/  IMAD R32, R18, 0x1800, R13 ;  /* 0x0000180012207824 */ /* 0x000fe400078e020d */
[--C-:B------:R-:W-:Y:S02]  /*5450*/  IMAD R12, R12, 0x2, R19.reuse ;  /* 0x000000020c0c7824 */ /* 0x100fe400078e0213 */
[----:B------:R-:W-:-:S04]  /*5460*/  IMAD R32, R32, 0x2, R19 ;  /* 0x0000000220207824 */ /* 0x000fc800078e0213 */
[----:B------:R-:W0:Y:S04]  /*5470*/  LDS.128 R12, [R12+0x1c400] ;  /* 0x01c400000c0c7984 */ /* 0x000e280000000c00 */
[----:B------:R-:W3:Y:S01]  /*5480*/  LDS.128 R32, [R32+0x1c400] ;  /* 0x01c4000020207984 */ /* 0x000ee20000000c00 */
[----:B------:R-:W-:Y:S05]  /*5490*/  @P2 BRA `(.L_x_10500) ;  /* 0x0000000400542947 */ /* 0x000fea0003800000 */
[--C-:B------:R-:W-:Y:S01]  /*54a0*/  SHF.R.U64 R38, R40, 0x10, R41.reuse ;  /* 0x0000001028267819 */ /* 0x100fe20000001229 */
[----:B------:R-:W-:Y:S01]  /*54b0*/  HADD2.F32 R52, -RZ, R107.H1_H1 ;  /* 0x3000006bff347230 */ /* 0x000fe20000004100 */
[----:B------:R-:W-:Y:S01]  /*54c0*/  SHF.R.U32.HI R40, RZ, 0x10, R41 ;  /* 0x00000010ff287819 */ /* 0x000fe20000011629 */
[----:B0-----:R-:W-:Y:S01]  /*54d0*/  HADD2.F32 R53, -RZ, R13.H0_H0 ;  /* 0x2000000dff357230 */ /* 0x001fe20000004100 */
[--C-:B------:R-:W-:Y:S01]  /*54e0*/  SHF.R.U64 R41, R42, 0x10, R43.reuse ;  /* 0x000000102a297819 */ /* 0x100fe2000000122b */
[----:B---3--:R-:W-:Y:S01]  /*54f0*/  HADD2.F32 R54, -RZ, R33.H1_H1 ;  /* 0x30000021ff367230 */ /* 0x008fe20000004100 */
[----:B------:R-:W-:Y:S01]  /*5500*/  SHF.R.U32.HI R42, RZ, 0x10, R43 ;  /* 0x00000010ff2a7819 */ /* 0x000fe2000001162b */
[----:B------:R-:W-:Y:S01]  /*5510*/  HADD2.F32 R13, -RZ, R13.H1_H1 ;  /* 0x3000000dff0d7230 */ /* 0x000fe20000004100 */
[----:B------:R-:W-:Y:S01]  /*5520*/  SHF.R.U64 R39, R44, 0x10, R45 ;  /* 0x000000102c277819 */ /* 0x000fe2000000122d */
[----:B------:R-:W-:Y:S01]  /*5530*/  HADD2.F32 R40, -RZ, R40.H0_H0 ;  /* 0x20000028ff287230 */ /* 0x000fe20000004100 */
[----:B------:R-:W-:-:S02]  /*5540*/  SHF.R.U64 R43, R46, 0x10, R47 ;  /* 0x000000102e2b7819 */ /* 0x000fc4000000122f */
[----:B------:R-:W-:Y:S01]  /*5550*/  SHF.R.U32.HI R44, RZ, 0x10, R45 ;  /* 0x00000010ff2c7819 */ /* 0x000fe2000001162d */
[----:B------:R-:W-:Y:S01]  /*5560*/  HADD2.F32 R45, -RZ, R109.H1_H1 ;  /* 0x3000006dff2d7230 */ /* 0x000fe20000004100 */
[----:B------:R-:W-:Y:S01]  /*5570*/  SHF.R.U32.HI R46, RZ, 0x10, R47 ;  /* 0x00000010ff2e7819 */ /* 0x000fe2000001162f */
[----:B------:R-:W-:Y:S02]  /*5580*/  HADD2.F32 R47, -RZ, R33.H0_H0 ;  /* 0x20000021ff2f7230 */ /* 0x000fe40000004100 */
[----:B------:R-:W-:Y:S02]  /*5590*/  HADD2.F32 R44, -RZ, R44.H0_H0 ;  /* 0x2000002cff2c7230 */ /* 0x000fe40000004100 */
[----:B------:R-:W-:Y:S02]  /*55a0*/  HADD2.F32 R46, -RZ, R46.H0_H0 ;  /* 0x2000002eff2e7230 */ /* 0x000fe40000004100 */
[-C--:B------:R-:W-:Y:S01]  /*55b0*/  FMUL.FTZ R33, R47, R45.reuse ;  /* 0x0000002d2f217220 */ /* 0x080fe20000410000 */
[----:B------:R-:W-:Y:S01]  /*55c0*/  FMUL.FTZ R45, R53, R45 ;  /* 0x0000002d352d7220 */ /* 0x000fe20000410000 */
[----:B------:R-:W-:-:S02]  /*55d0*/  HADD2.F32 R39, -RZ, R39.H0_H0 ;  /* 0x20000027ff277230 */ /* 0x000fc40000004100 */
[----:B------:R-:W-:Y:S01]  /*55e0*/  FFMA.FTZ R33, R53, R52, -R33 ;  /* 0x0000003435217223 */ /* 0x000fe20000010821 */
[C---:B------:R-:W-:Y:S01]  /*55f0*/  FMUL.FTZ R53, R54.reuse, R44 ;  /* 0x0000002c36357220 */ /* 0x040fe20000410000 */
[----:B------:R-:W-:Y:S01]  /*5600*/  FFMA.FTZ R45, R47, R52, R45 ;  /* 0x000000342f2d7223 */ /* 0x000fe2000001002d */
[C---:B------:R-:W-:Y:S01]  /*5610*/  FMUL.FTZ R44, R13.reuse, R44 ;  /* 0x0000002c0d2c7220 */ /* 0x040fe20000410000 */
[--C-:B------:R-:W-:Y:S02]  /*5620*/  HADD2.F32 R47, -RZ, R35.reuse.H0_H0 ;  /* 0x20000023ff2f7230 */ /* 0x100fe40000004100 */
[-C--:B------:R-:W-:Y:S01]  /*5630*/  FFMA.FTZ R53, R13, R40.reuse, -R53 ;  /* 0x000000280d357223 */ /* 0x080fe20000010835 */
[----:B------:R-:W-:Y:S02]  /*5640*/  HADD2.F32 R52, -RZ, R35.H1_H1 ;  /* 0x30000023ff347230 */ /* 0x000fe40000004100 */
[----:B------:R-:W-:Y:S01]  /*5650*/  FFMA.FTZ R44, R54, R40, R44 ;  /* 0x00000028362c7223 */ /* 0x000fe2000001002c */
[----:B------:R-:W-:-:S02]  /*5660*/  HADD2.F32 R13, -RZ, R108.H1_H1 ;  /* 0x3000006cff0d7230 */ /* 0x000fc40000004100 */
[--C-:B------:R-:W-:Y:S01]  /*5670*/  HADD2.F32 R35, -RZ, R15.reuse.H0_H0 ;  /* 0x2000000fff237230 */ /* 0x100fe20000004100 */
[----:B------:R-:W-:Y:S01]  /*5680*/  F2FP.F16.F32.PACK_AB R33, R53, R33 ;  /* 0x000000213521723e */ /* 0x000fe200000000ff */
[----:B------:R-:W-:Y:S02]  /*5690*/  HADD2.F32 R54, -RZ, R42.H0_H0 ;  /* 0x2000002aff367230 */ /* 0x000fe40000004100 */
[-C--:B------:R-:W-:Y:S01]  /*56a0*/  FMUL.FTZ R42, R47, R13.reuse ;  /* 0x0000000d2f2a7220 */ /* 0x080fe20000410000 */
[----:B------:R-:W-:Y:S02]  /*56b0*/  HADD2.F32 R40, -RZ, R106.H1_H1 ;  /* 0x3000006aff287230 */ /* 0x000fe40000004100 */
[----:B------:R-:W-:Y:S01]  /*56c0*/  FMUL.FTZ R55, R35, R13 ;  /* 0x0000000d23377220 */ /* 0x000fe20000410000 */
[----:B------:R-:W-:Y:S02]  /*56d0*/  HADD2.F32 R15, -RZ, R15.H1_H1 ;  /* 0x3000000fff0f7230 */ /* 0x000fe40000004100 */
[----:B------:R-:W-:Y:S01]  /*56e0*/  FMUL.FTZ R13, R52, R46 ;  /* 0x0000002e340d7220 */ /* 0x000fe20000410000 */
[----:B------:R-:W-:-:S02]  /*56f0*/  HADD2.F32 R43, -RZ, R43.H0_H0 ;  /* 0x2000002bff2b7230 */ /* 0x000fc40000004100 */
[-C--:B------:R-:W-:Y:S01]  /*5700*/  FFMA.FTZ R42, R35, R40.reuse, -R42 ;  /* 0x00000028232a7223 */ /* 0x080fe2000001082a */
[----:B------:R-:W-:Y:S01]  /*5710*/  FFMA.FTZ R55, R47, R40, R55 ;  /* 0x000000282f377223 */ /* 0x000fe20000010037 */
[C---:B------:R-:W-:Y:S01]  /*5720*/  FMUL.FTZ R46, R15.reuse, R46 ;  /* 0x0000002e0f2e7220 */ /* 0x040fe20000410000 */
[-C--:B------:R-:W-:Y:S01]  /*5730*/  FFMA.FTZ R13, R15, R54.reuse, -R13 ;  /* 0x000000360f0d7223 */ /* 0x080fe2000001080d */
[----:B------:R-:W-:Y:S01]  /*5740*/  HADD2.F32 R15, -RZ, R109.H0_H0 ;  /* 0x2000006dff0f7230 */ /* 0x000fe20000004100 */
[----:B------:R-:W-:Y:S01]  /*5750*/  F2FP.F16.F32.PACK_AB R44, R44, R45 ;  /* 0x0000002d2c2c723e */ /* 0x000fe200000000ff */
[----:B------:R-:W-:Y:S02]  /*5760*/  HADD2.F32 R47, -RZ, R32.H0_H0 ;  /* 0x20000020ff2f7230 */ /* 0x000fe40000004100 */
[----:B------:R-:W-:Y:S01]  /*5770*/  FFMA.FTZ R46, R52, R54, R46 ;  /* 0x00000036342e7223 */ /* 0x000fe2000001002e */
[----:B------:R-:W-:Y:S01]  /*5780*/  HADD2.F32 R40, -RZ, R12.H0_H0 ;  /* 0x2000000cff287230 */ /* 0x000fe20000004100 */
[----:B------:R-:W-:Y:S01]  /*5790*/  F2FP.F16.F32.PACK_AB R42, R13, R42 ;  /* 0x0000002a0d2a723e */ /* 0x000fe200000000ff */
[----:B------:R-:W-:Y:S01]  /*57a0*/  HADD2.F32 R32, -RZ, R32.H1_H1 ;  /* 0x30000020ff207230 */ /* 0x000fe20000004100 */
[----:B------:R-:W-:Y:S01]  /*57b0*/  MOV R13, R33 ;  /* 0x00000021000d7202 */ /* 0x000fe20000000f00 */
[----:B------:R-:W-:-:S02]  /*57c0*/  HADD2.F32 R52, -RZ, R38.H0_H0 ;  /* 0x20000026ff347230 */ /* 0x000fc40000004100 */
[CC--:B------:R-:W-:Y:S01]  /*57d0*/  FMUL.FTZ R38, R47.reuse, R15.reuse ;  /* 0x0000000f2f267220 */ /* 0x0c0fe20000410000 */
[----:B------:R-:W-:Y:S02]  /*57e0*/  HADD2.F32 R35, -RZ, R107.H0_H0 ;  /* 0x2000006bff237230 */ /* 0x000fe40000004100 */
[----:B------:R-:W-:Y:S01]  /*57f0*/  FMUL.FTZ R54, R40, R15 ;  /* 0x0000000f28367220 */ /* 0x000fe20000410000 */
[----:B------:R-:W-:Y:S02]  /*5800*/  HADD2.F32 R12, -RZ, R12.H1_H1 ;  /* 0x3000000cff0c7230 */ /* 0x000fe40000004100 */
[----:B------:R-:W-:Y:S01]  /*5810*/  FMUL.FTZ R15, R32, R39 ;  /* 0x00000027200f7220 */ /* 0x000fe20000410000 */
[----:B------:R-:W-:Y:S02]  /*5820*/  IMAD.MOV.U32 R33, RZ, RZ, R44 ;  /* 0x000000ffff217224 */ /* 0x000fe400078e002c */
[-C--:B------:R-:W-:Y:S01]  /*5830*/  FFMA.FTZ R38, R40, R35.reuse, -R38 ;  /* 0x0000002328267223 */ /* 0x080fe20000010826 */
[----:B------:R-:W-:Y:S01]  /*5840*/  FFMA.FTZ R54, R47, R35, R54 ;  /* 0x000000232f367223 */ /* 0x000fe20000010036 */
[C---:B------:R-:W-:Y:S01]  /*5850*/  FMUL.FTZ R39, R12.reuse, R39 ;  /* 0x000000270c277220 */ /* 0x040fe20000410000 */
[----:B------:R-:W-:Y:S01]  /*5860*/  FFMA.FTZ R15, R12, R52, -R15 ;  /* 0x000000340c0f7223 */ /* 0x000fe2000001080f */
[----:B------:R-:W-:-:S02]  /*5870*/  HADD2.F32 R12, -RZ, R108.H0_H0 ;  /* 0x2000006cff0c7230 */ /* 0x000fc40000004100 */
[----:B------:R-:W-:Y:S02]  /*5880*/  HADD2.F32 R40, -RZ, R34.H0_H0 ;  /* 0x20000022ff287230 */ /* 0x000fe40000004100 */
[----:B------:R-:W-:Y:S01]  /*5890*/  FFMA.FTZ R39, R32, R52, R39 ;  /* 0x0000003420277223 */ /* 0x000fe20000010027 */
[----:B------:R-:W-:Y:S02]  /*58a0*/  HADD2.F32 R35, -RZ, R14.H0_H0 ;  /* 0x2000000eff237230 */ /* 0x000fe40000004100 */
[----:B------:R-:W-:Y:S02]  /*58b0*/  HADD2.F32 R34, -RZ, R34.H1_H1 ;  /* 0x30000022ff227230 */ /* 0x000fe40000004100 */
[----:B------:R-:W-:Y:S02]  /*58c0*/  HADD2.F32 R14, -RZ, R14.H1_H1 ;  /* 0x3000000eff0e7230 */ /* 0x000fe40000004100 */
[----:B------:R-:W-:Y:S01]  /*58d0*/  FMUL.FTZ R52, R35, R12 ;  /* 0x0000000c23347220 */ /* 0x000fe20000410000 */
[----:B------:R-:W-:-:S02]  /*58e0*/  HADD2.F32 R47, -RZ, R41.H0_H0 ;  /* 0x20000029ff2f7230 */ /* 0x000fc40000004100 */
[----:B------:R-:W-:Y:S01]  /*58f0*/  FMUL.FTZ R41, R40, R12 ;  /* 0x0000000c28297220 */ /* 0x000fe20000410000 */
[----:B------:R-:W-:Y:S02]  /*5900*/  HADD2.F32 R32, -RZ, R106.H0_H0 ;  /* 0x2000006aff207230 */ /* 0x000fe40000004100 */
[-C--:B------:R-:W-:Y:S01]  /*5910*/  FMUL.FTZ R12, R34, R43.reuse ;  /* 0x0000002b220c7220 */ /* 0x080fe20000410000 */
[----:B------:R-:W-:Y:S01]  /*5920*/  FMUL.FTZ R43, R14, R43 ;  /* 0x0000002b0e2b7220 */ /* 0x000fe20000410000 */
[----:B------:R-:W-:Y:S01]  /*5930*/  F2FP.F16.F32.PACK_AB R39, R39, R54 ;  /* 0x000000362727723e */ /* 0x000fe200000000ff */
[-C--:B------:R-:W-:Y:S01]  /*5940*/  FFMA.FTZ R41, R35, R32.reuse, -R41 ;  /* 0x0000002023297223 */ /* 0x080fe20000010829 */
[----:B------:R-:W-:Y:S01]  /*5950*/  FFMA.FTZ R52, R40, R32, R52 ;  /* 0x0000002028347223 */ /* 0x000fe20000010034 */
[-C--:B------:R-:W-:Y:S01]  /*5960*/  FFMA.FTZ R12, R14, R47.reuse, -R12 ;  /* 0x0000002f0e0c7223 */ /* 0x080fe2000001080c */
[----:B------:R-:W-:Y:S01]  /*5970*/  F2FP.F16.F32.PACK_AB R32, R15, R38 ;  /* 0x000000260f20723e */ /* 0x000fe200000000ff */
[----:B------:R-:W-:Y:S01]  /*5980*/  FFMA.FTZ R43, R34, R47, R43 ;  /* 0x0000002f222b7223 */ /* 0x000fe2000001002b */
[----:B------:R-:W-:Y:S01]  /*5990*/  F2FP.F16.F32.PACK_AB R35, R46, R55 ;  /* 0x000000372e23723e */ /* 0x000fe200000000ff */
[----:B------:R-:W-:Y:S01]  /*59a0*/  IMAD.MOV.U32 R15, RZ, RZ, R42 ;  /* 0x000000ffff0f7224 */ /* 0x000fe200078e002a */
[----:B------:R-:W-:Y:S01]  /*59b0*/  F2FP.F16.F32.PACK_AB R14, R12, R41 ;  /* 0x000000290c0e723e */ /* 0x000fe200000000ff */
[----:B------:R-:W-:Y:S01]  /*59c0*/  IMAD.MOV.U32 R12, RZ, RZ, R32 ;  /* 0x000000ffff0c7224 */ /* 0x000fe200078e0020 */
[----:B------:R-:W-:Y:S01]  /*59d0*/  F2FP.F16.F32.PACK_AB R34, R43, R52 ;  /* 0x000000342b22723e */ /* 0x000fe200000000ff */
[----:B------:R-:W-:-:S07]  /*59e0*/  IMAD.MOV.U32 R32, RZ, RZ, R39 ;  /* 0x000000ffff207224 */ /* 0x000fce00078e0027 */
.L_x_10500:
[----:B------:R-:W-:Y:S05]  /*59f0*/  BSYNC B1 ;  /* 0x0000000000017941 */ /* 0x000fea0003800000 */
.L_x_10499:
[----:B------:R-:W-:Y:S01]  /*5a00*/  ISETP.GE.AND P2, PT, R11, R95, PT ;  /* 0x0000005f0b00720c */ /* 0x000fe20003f46270 */
[----:B0-----:R0:W-:Y:S02]  /*5a10*/  ST.E.128 desc[UR60][R36.64], R12 ;  /* 0x0000000c24007985 */ /* 0x0011e4000c101d3c */
[----:B0-----:R-:W-:Y:S02]  /*5a20*/  IMAD.MOV.U32 R12, RZ, RZ, R94 ;  /* 0x000000ffff0c7224 */ /* 0x001fe400078e005e */
[----:B------:R-:W-:-:S08]  /*5a30*/  IMAD.MOV.U32 R13, RZ, RZ, R97 ;  /* 0x000000ffff0d7224 */ /* 0x000fd000078e0061 */
[----:B------:R-:W-:Y:S05]  /*5a40*/  @P2 BRA `(.L_x_10483) ;  /* 0x0000000400142947 */ /* 0x000fea0003800000 */
[----:B------:R-:W-:-:S05]  /*5a50*/  IMAD.WIDE R12, R11, 0x2, R12 ;  /* 0x000000020b0c7825 */ /* 0x000fca00078e020c */
[----:B---3--:R0:W-:Y:S01]  /*5a60*/  ST.E.128 desc[UR60][R12.64], R32 ;  /* 0x000000200c007985 */ /* 0x0081e2000c101d3c */
[----:B------:R-:W-:Y:S05]  /*5a70*/  BRA `(.L_x_10483) ;  /* 0x0000000400087947 */ /* 0x000fea0003800000 */
.L_x_10464:
[----:B------:R-:W-:-:S13]  /*5a80*/  ISETP.NE.AND P3, PT, R210, 0x3, PT ;  /* 0x00000003d200780c */ /* 0x000fda0003f65270 */
[----:B------:R-:W-:Y:S05]  /*5a90*/  @!P3 BRA `(.L_x_10501) ;  /* 0x000000000004b947 */ /* 0x000fea0003800000 */
[----:B------:R-:W-:Y:S01]  /*5aa0*/  BPT.TRAP 0x1 ;  /* 0x000000040000795c */ /* 0x000fe20000300000 */
.L_x_10501:
[----:B------:R-:W-:Y:S01]  /*5ab0*/  IMAD R0, R18, 0x8, R19 ;  /* 0x0000000812007824 */ /* 0x000fe200078e0213 */
[----:B------:R-:W-:Y:S01]  /*5ac0*/  SHF.L.U32 R93, R208, 0x1f, RZ ;  /* 0x0000001fd05d7819 */ /* 0x000fe200000006ff */
[----:B------:R-:W-:Y:S01]  /*5ad0*/  BSSY B1, `(.L_x_10502) ;  /* 0x0000004000017945 */ /* 0x000fe20003800000 */
[----:B------:R-:W-:Y:S02]  /*5ae0*/  SHF.R.S32.HI R90, RZ, 0x1f, R89 ;  /* 0x0000001fff5a7819 */ /* 0x000fe40000011459 */
[----:B------:R-:W1:Y:S02]  /*5af0*/  SYNCS.PHASECHK.TRANS64.TRYWAIT P2, [R0+URZ+0x32490], R93 ;  /* 0x0324905d000075a7 */ /* 0x000e64000804017f */
[----:B-1----:R-:W-:Y:S05]  /*5b00*/  @!P2 BRA `(.L_x_10503) ;  /* 0x000001680098a947 */ /* 0x002fea0003800000 */
.L_x_10753:
[----:B------:R-:W-:Y:S05]  /*5b10*/  BSYNC B1 ;  /* 0x0000000000017941 */ /* 0x000fea0003800000 */
.L_x_10502:
        /* <DEDUP_REMOVED lines=25> */
.L_x_10757:
[----:B------:R-:W-:Y:S04]  /*5cb0*/  BSSY B1, `(.L_x_10505) ;  /* 0x000000d000017945 */ /* 0x000fe80003800000 */
[----:B------:R-:W-:Y:S05]  /*5cc0*/  @!P2 BRA `(.L_x_10506) ;  /* 0x00000000002ca947 */ /* 0x000fea0003800000 */
[----:B------:R-:W-:Y:S02]  /*5cd0*/  ULDC UR4, c[0x0][0x2f4] ;  /* 0x0000bd0000047ab9 */ /* 0x000fe40000000800 */
[----:B------:R-:W-:-:S13]  /*5ce0*/  ISETP.GE.AND P2, PT, R16, UR4, PT ;  /* 0x0000000410007c0c */ /* 0x000fda000bf46270 */
[----:B---3--:R-:W-:-:S04]  /*5cf0*/  @!P2 LEA R34, P4, R16, R14, 0x1 ;  /* 0x0000000e1022a211 */ /* 0x008fc800078808ff */
[----:B--2---:R-:W-:Y:S02]  /*5d00*/  @!P2 LEA.HI.X R35, R16, R33, R17, 0x1, P4 ;  /* 0x000000211023a211 */ /* 0x004fe400020f0c11 */
[----:B------:R-:W-:-:S13]  /*5d10*/  ISETP.GE.AND P4, PT, R2, UR4, PT ;  /* 0x0000000402007c0c */ /* 0x000fda000bf86270 */
[C---:B------:R-:W-:Y:S02]  /*5d20*/  @!P4 LEA R32, P5, R2.reuse, R14, 0x1 ;  /* 0x0000000e0220c211 */ /* 0x040fe400078a08ff */
[----:B------:R-:W2:Y:S02]  /*5d30*/  @!P2 LDS.128 R12, [R98] ;  /* 0x00000000620ca984 */ /* 0x000ea40000000c00 */
[----:B------:R-:W-:Y:S02]  /*5d40*/  @!P4 LEA.HI.X R33, R2, R33, R207, 0x1, P5 ;  /* 0x000000210221c211 */ /* 0x000fe400028f0ccf */
[----:B--2---:R-:W-:Y:S04]  /*5d50*/  @!P2 ST.E.128 desc[UR60][R34.64], R12 ;  /* 0x0000000c2200a985 */ /* 0x004fe8000c101d3c */
[----:B------:R-:W2:Y:S04]  /*5d60*/  @!P4 LDS.128 R12, [R96] ;  /* 0x00000000600cc984 */ /* 0x000ea80000000c00 */
[----:B--2---:R4:W-:Y:S02]  /*5d70*/  @!P4 ST.E.128 desc[UR60][R32.64], R12 ;  /* 0x0000000c2000c985 */ /* 0x0049e4000c101d3c */
.L_x_10506:
[----:B------:R-:W-:Y:S05]  /*5d80*/  BSYNC B1 ;  /* 0x0000000000017941 */ /* 0x000fea0003800000 */
.L_x_10505:
[----:B------:R-:W-:-:S03]  /*5d90*/  UMOV UR4, 0xffffffff ;  /* 0xffffffff00047882 */ /* 0x000fc60000000000 */
[----:B------:R-:W-:Y:S05]  /*5da0*/  BRA.DIV UR4, `(.L_x_10507) ;  /* 0x0000016a044c7947 */ /* 0x000fea000b800000 */
[----:B--2-4-:R2:W4:Y:S04]  /*5db0*/  SHFL.IDX PT, R33, R37, 0x1, 0x1c1f ;  /* 0x003c1f0025217f89 */ /* 0x01452800000e0000 */
[----:B---3--:R2:W3:Y:S02]  /*5dc0*/  SHFL.IDX PT, R14, R36, 0x1, 0x1c1f ;  /* 0x003c1f00240e7f89 */ /* 0x0084e400000e0000 */
.L_x_10761:
[----:B------:R-:W-:-:S13]  /*5dd0*/  ISETP.GE.AND P2, PT, R38, 0x41, PT ;  /* 0x000000412600780c */ /* 0x000fda0003f46270 */
[----:B------:R-:W-:Y:S05]  /*5de0*/  @!P2 BRA `(.L_x_10483) ;  /* 0x00000000002ca947 */ /* 0x000fea0003800000 */
[----:B------:R-:W-:Y:S02]  /*5df0*/  ULDC UR4, c[0x0][0x2f4] ;  /* 0x0000bd0000047ab9 */ /* 0x000fe40000000800 */
[----:B------:R-:W-:-:S13]  /*5e00*/  ISETP.GE.AND P2, PT, R16, UR4, PT ;  /* 0x0000000410007c0c */ /* 0x000fda000bf46270 */
[----:B---3--:R-:W-:-:S04]  /*5e10*/  @!P2 LEA R34, P4, R16, R14, 0x1 ;  /* 0x0000000e1022a211 */ /* 0x008fc800078808ff */
[----:B----4-:R-:W-:Y:S02]  /*5e20*/  @!P2 LEA.HI.X R35, R16, R33, R17, 0x1, P4 ;  /* 0x000000211023a211 */ /* 0x010fe400020f0c11 */
[----:B------:R-:W-:-:S13]  /*5e30*/  ISETP.GE.AND P4, PT, R2, UR4, PT ;  /* 0x0000000402007c0c */ /* 0x000fda000bf86270 */
[C---:B------:R-:W-:Y:S02]  /*5e40*/  @!P4 LEA R32, P5, R2.reuse, R14, 0x1 ;  /* 0x0000000e0220c211 */ /* 0x040fe400078a08ff */
[----:B------:R-:W3:Y:S02]  /*5e50*/  @!P2 LDS.128 R12, [R98+0x2000] ;  /* 0x00200000620ca984 */ /* 0x000ee40000000c00 */
[----:B------:R-:W-:Y:S02]  /*5e60*/  @!P4 LEA.HI.X R33, R2, R33, R207, 0x1, P5 ;  /* 0x000000210221c211 */ /* 0x000fe400028f0ccf */
[----:B---3--:R-:W-:Y:S04]  /*5e70*/  @!P2 ST.E.128 desc[UR60][R34.64], R12 ;  /* 0x0000000c2200a985 */ /* 0x008fe8000c101d3c */
[----:B------:R-:W3:Y:S04]  /*5e80*/  @!P4 LDS.128 R12, [R96+0x2000] ;  /* 0x00200000600cc984 */ /* 0x000ee80000000c00 */
[----:B---3--:R3:W-:Y:S02]  /*5e90*/  @!P4 ST.E.128 desc[UR60][R32.64], R12 ;  /* 0x0000000c2000c985 */ /* 0x0087e4000c101d3c */
.L_x_10483:
[----:B------:R-:W-:Y:S05]  /*5ea0*/  BSYNC B0 ;  /* 0x0000000000007941 */ /* 0x000fea0003800000 */
.L_x_10463:
        /* <DEDUP_REMOVED lines=17> */
.L_x_10509:
[----:B------:R-:W-:Y:S05]  /*5fc0*/  BSYNC B0 ;  /* 0x0000000000007941 */ /* 0x000fea0003800000 */
.L_x_10508:
[----:B------:R-:W5:Y:S01]  /*5fd0*/  SYNCS.PHASECHK.TRANS64.TRYWAIT P3, [R0+URZ+0x324b0], R93 ;  /* 0x0324b05d000075a7 */ /* 0x000f62000806017f */
[----:B------:R-:W-:Y:S04]  /*5fe0*/  BSSY B0, `(.L_x_10510) ;  /* 0x0000002000007945 */ /* 0x000fe80003800000 */
[----:B-----5:R-:W-:Y:S05]  /*5ff0*/  @!P3 BRA `(.L_x_10511) ;  /* 0x000001680000b947 */ /* 0x020fea0003800000 */
.L_x_10762:
[----:B------:R-:W-:Y:S05]  /*6000*/  BSYNC B0 ;  /* 0x0000000000007941 */ /* 0x000fea0003800000 */
.L_x_10510:
[----:B------:R0:W5:Y:S01]  /*6010*/  LDL R46, [R1+0xc] ;  /* 0x00000c00012e7983 */ /* 0x0001620000100800 */
[----:B------:R-:W-:Y:S01]  /*6020*/  ULDC.64 UR4, c[0x0][0x328] ;  /* 0x0000ca0000047ab9 */ /* 0x000fe20000000a00 */
[----:B------:R-:W-:Y:S02]  /*6030*/  ULDC.64 UR6, c[0x0][0x318] ;  /* 0x0000c60000067ab9 */ /* 0x000fe40000000a00 */
[----:B----4-:R4:W5:Y:S04]  /*6040*/  LDL R45, [R1+0x8] ;  /* 0x00000800012d7983 */ /* 0x0109680000100800 */
[----:B------:R4:W5:Y:S01]  /*6050*/  LDL R44, [R1+0x4] ;  /* 0x00000400012c7983 */ /* 0x0009620000100800 */
        /* <DEDUP_REMOVED lines=19> */
[----:B------:R4:W0:Y:S01]  /*6190*/  SHFL.IDX PT, R42, R39, RZ, 0x1c1f ;  /* 0x001c1fff272a7589 */ /* 0x00082200000e0000 */
[--C-:B------:R-:W-:Y:S02]  /*61a0*/  IMAD R38, R38, 0x2, R25.reuse ;  /* 0x0000000226267824 */ /* 0x100fe400078e0219 */
[----:B------:R-:W-:Y:S01]  /*61b0*/  IMAD R11, R12, 0x2, R25 ;  /* 0x000000020c0b7824 */ /* 0x000fe200078e0219 */
[----:B------:R4:W3:Y:S08]  /*61c0*/  SHFL.IDX PT, R41, R40, RZ, 0x1c1f ;  /* 0x001c1fff28297589 */ /* 0x0008f000000e0000 */
[----:B----4-:R-:W-:Y:S05]  /*61d0*/  @!P3 BRA `(.L_x_10513) ;  /* 0x0000000000a4b947 */ /* 0x010fea0003800000 */
[----:B------:R-:W-:Y:S02]  /*61e0*/  ISETP.NE.AND P5, PT, R62, RZ, PT ;  /* 0x000000ff3e00720c */ /* 0x000fe40003fa5270 */
[----:B------:R-:W-:Y:S02]  /*61f0*/  ISETP.NE.AND P4, PT, R29, RZ, PT ;  /* 0x000000ff1d00720c */ /* 0x000fe40003f85270 */
[----:B------:R-:W-:-:S09]  /*6200*/  PRMT R43, R83, 0x8880, RZ ;  /* 0x00008880532b7816 */ /* 0x000fd200000000ff */
[----:B------:R-:W4:Y:S01]  /*6210*/  @P5 LDS.128 R12, [R38] ;  /* 0x00000000260c5984 */ /* 0x000f220000000c00 */
[----:B0-2---:R-:W-:-:S04]  /*6220*/  @P5 LEA R36, P3, R16, R42, 0x1 ;  /* 0x0000002a10245211 */ /* 0x005fc800078608ff */
[----:B---3--:R-:W-:Y:S02]  /*6230*/  @P5 LEA.HI.X R37, R16, R41, R17, 0x1, P3 ;  /* 0x0000002910255211 */ /* 0x008fe400018f0c11 */
[----:B------:R-:W-:-:S04]  /*6240*/  @P4 LEA R34, P3, R2, R42, 0x1 ;  /* 0x0000002a02224211 */ /* 0x000fc800078608ff */
[----:B------:R-:W-:Y:S02]  /*6250*/  @P4 LEA.HI.X R35, R2, R41, R207, 0x1, P3 ;  /* 0x0000002902234211 */ /* 0x000fe400018f0ccf */
[----:B------:R-:W-:-:S13]  /*6260*/  ISETP.NE.AND P3, PT, R10, RZ, PT ;  /* 0x000000ff0a00720c */ /* 0x000fda0003f65270 */
[----:B------:R-:W-:-:S04]  /*6270*/  @P3 LEA R32, P6, R215, R42, 0x1 ;  /* 0x0000002ad7203211 */ /* 0x000fc800078c08ff */
[----:B-----5:R-:W-:Y:S01]  /*6280*/  @P3 LEA.HI.X R33, R215, R41, R46, 0x1, P6 ;  /* 0x00000029d7213211 */ /* 0x020fe200030f0c2e */
[----:B----4-:R0:W-:Y:S01]  /*6290*/  @P5 ST.E.128 desc[UR60][R36.64], R12 ;  /* 0x0000000c24005985 */ /* 0x0101e2000c101d3c */
        /* <DEDUP_REMOVED lines=29> */
.L_x_10513:
[----:B------:R-:W-:Y:S05]  /*6470*/  BSYNC B0 ;  /* 0x0000000000007941 */ /* 0x000fea0003800000 */
.L_x_10512:
[----:B------:R-:W-:Y:S01]  /*6480*/  ISETP.GE.AND P3, PT, R92, 0x41, PT ;  /* 0x000000415c00780c */ /* 0x000fe20003f66270 */
[----:B------:R-:W0:Y:S01]  /*6490*/  SHFL.IDX PT, R40, R40, 0x1, 0x1c1f ;  /* 0x003c1f0028287f89 */ /* 0x000e2200000e0000 */
[----:B------:R-:W-:Y:S03]  /*64a0*/  BSSY B0, `(.L_x_10514) ;  /* 0x000002c000007945 */ /* 0x000fe60003800000 */
[----:B------:R-:W0:Y:S08]  /*64b0*/  SHFL.IDX PT, R39, R39, 0x1, 0x1c1f ;  /* 0x003c1f0027277f89 */ /* 0x000e3000000e0000 */
[----:B------:R-:W-:Y:S05]  /*64c0*/  @!P3 BRA `(.L_x_10515) ;  /* 0x0000000000a4b947 */ /* 0x000fea0003800000 */
[----:B------:R-:W-:Y:S02]  /*64d0*/  ISETP.NE.AND P5, PT, R62, RZ, PT ;  /* 0x000000ff3e00720c */ /* 0x000fe40003fa5270 */
[----:B------:R-:W-:Y:S02]  /*64e0*/  ISETP.NE.AND P4, PT, R29, RZ, PT ;  /* 0x000000ff1d00720c */ /* 0x000fe40003f85270 */
[----:B---3--:R-:W-:-:S09]  /*64f0*/  PRMT R41, R83, 0x8880, RZ ;  /* 0x0000888053297816 */ /* 0x008fd200000000ff */
[----:B----4-:R-:W3:Y:S01]  /*6500*/  @P5 LDS.128 R12, [R38+0x2000] ;  /* 0x00200000260c5984 */ /* 0x010ee20000000c00 */
[----:B0-2---:R-:W-:-:S04]  /*6510*/  @P5 LEA R36, P3, R16, R39, 0x1 ;  /* 0x0000002710245211 */ /* 0x005fc800078608ff */
[----:B------:R-:W-:Y:S02]  /*6520*/  @P5 LEA.HI.X R37, R16, R40, R17, 0x1, P3 ;  /* 0x0000002810255211 */ /* 0x000fe400018f0c11 */
[----:B------:R-:W-:-:S04]  /*6530*/  @P4 LEA R34, P3, R2, R39, 0x1 ;  /* 0x0000002702224211 */ /* 0x000fc800078608ff */
[----:B------:R-:W-:Y:S02]  /*6540*/  @P4 LEA.HI.X R35, R2, R40, R207, 0x1, P3 ;  /* 0x0000002802234211 */ /* 0x000fe400018f0ccf */
[----:B------:R-:W-:-:S13]  /*6550*/  ISETP.NE.AND P3, PT, R10, RZ, PT ;  /* 0x000000ff0a00720c */ /* 0x000fda0003f65270 */
[----:B------:R-:W-:-:S04]  /*6560*/  @P3 LEA R32, P6, R215, R39, 0x1 ;  /* 0x00000027d7203211 */ /* 0x000fc800078c08ff */
[----:B-----5:R-:W-:Y:S01]  /*6570*/  @P3 LEA.HI.X R33, R215, R40, R46, 0x1, P6 ;  /* 0x00000028d7213211 */ /* 0x020fe200030f0c2e */
[----:B---3--:R0:W-:Y:S01]  /*6580*/  @P5 ST.E.128 desc[UR60][R36.64], R12 ;  /* 0x0000000c24005985 */ /* 0x0081e2000c101d3c */
        /* <DEDUP_REMOVED lines=29> */
.L_x_10515:
[----:B------:R-:W-:Y:S05]  /*6760*/  BSYNC B0 ;  /* 0x0000000000007941 */ /* 0x000fea0003800000 */
.L_x_10514:
[----:B------:R-:W2:Y:S01]  /*6770*/  LDL R11, [R1] ;  /* 0x00000000010b7983 */ /* 0x000ea20000100800 */
[----:B-1----:R-:W-:Y:S02]  /*6780*/  @!P2 VIADD R0, R0, 0x324c0 ;  /* 0x000324c00000a836 */ /* 0x002fe40000000000 */
[----:B------:R-:W-:Y:S01]  /*6790*/  VIADD R18, R18, 0x1 ;  /* 0x0000000112127836 */ /* 0x000fe20000000000 */
[----:B------:R-:W-:Y:S01]  /*67a0*/  @!PT LDS RZ, [RZ] ;  /* 0x00000000fffff984 */ /* 0x000fe20000000800 */
[----:B------:R-:W-:Y:S01]  /*67b0*/  @!PT LDS RZ, [RZ] ;  /* 0x00000000fffff984 */ /* 0x000fe20000000800 */
[----:B------:R-:W-:Y:S01]  /*67c0*/  @!PT LDS RZ, [RZ] ;  /* 0x00000000fffff984 */ /* 0x000fe20000000800 */
[----:B------:R-:W-:Y:S01]  /*67d0*/  @!PT LDS RZ, [RZ] ;  /* 0x00000000fffff984 */ /* 0x000fe20000000800 */
[----:B------:R1:W-:Y:S06]  /*67e0*/  MEMBAR.ALL.CTA ;  /* 0x0000000000007992 */ /* 0x0003ec0000008000 */
[----:B-1----:R-:W1:Y:S01]  /*67f0*/  FENCE.VIEW.ASYNC.S ;  /* 0x00000000000073c6 */ /* 0x002e620000000000 */
[----:B------:R-:W-:Y:S01]  /*6800*/  @!P2 PRMT R0, RZ, 0x654, R0 ;  /* 0x00000654ff00a816 */ /* 0x000fe20000000000 */
[----:B-1----:R1:W-:Y:S06]  /*6810*/  BAR.SYNC.DEFER_BLOCKING R87, 0x80 ;  /* 0x000200570000751d */ /* 0x0023ec0000010000 */
[----:B------:R1:W-:Y:S01]  /*6820*/  @!P2 SYNCS.ARRIVE.TRANS64.RED.A1T0 RZ, [R0+URZ], RZ ;  /* 0x000000ff00ffa9a7 */ /* 0x0003e2000810043f */
[----:B------:R-:W-:-:S04]  /*6830*/  ISETP.NE.AND P2, PT, R18, 0x2, PT ;  /* 0x000000021200780c */ /* 0x000fc80003f45270 */
[----:B------:R-:W-:Y:S02]  /*6840*/  SEL R18, R18, RZ, P2 ;  /* 0x000000ff12127207 */ /* 0x000fe40001000000 */
[----:B--2---:R-:W-:Y:S02]  /*6850*/  LOP3.LUT P3, RZ, R11, 0x2, RZ, 0xc0, !PT ;  /* 0x000000020bff7812 */ /* 0x004fe4000786c0ff */
[----:B------:R-:W-:-:S04]  /*6860*/  SEL R11, RZ, 0x1, P2 ;  /* 0x00000001ff0b7807 */ /* 0x000fc80001000000 */
[----:B------:R-:W-:-:S07]  /*6870*/  LOP3.LUT R208, R208, R11, RZ, 0x3c, !PT ;  /* 0x0000000bd0d07212 */ /* 0x000fce00078e3cff */
[----:B-1----:R-:W-:Y:S05]  /*6880*/  @P3 BRA `(.L_x_10516) ;  /* 0xffffffc400443947 */ /* 0x002fea000383ffff */
[----:B0---4-:R-:W0:Y:S01]  /*6890*/  S2R R12, SR_TID.X ;  /* 0x00000000000c7919 */ /* 0x011e220000002100 */
[----:B------:R-:W-:Y:S02]  /*68a0*/  PLOP3.LUT P0, PT, PT, PT, PT, 0x8, 0x0 ;  /* 0x000000000000781c */ /* 0x000fe40003f0e170 */
[----:B0-----:R-:W-:-:S04]  /*68b0*/  SHF.R.U32.HI R12, RZ, 0x7, R12 ;  /* 0x00000007ff0c7819 */ /* 0x001fc8000001160c */
[----:B------:R-:W-:-:S13]  /*68c0*/  ISETP.NE.AND P3, PT, R12, 0x1, PT ;  /* 0x000000010c00780c */ /* 0x000fda0003f65270 */
[----:B------:R-:W-:Y:S05]  /*68d0*/  @!P3 WARPSYNC.ALL ;  /* 0x000000000000b948 */ /* 0x000fea0003800000 */
[----:B------:R-:W-:Y:S06]  /*68e0*/  @!P3 BAR.ARV 0x9, 0x100 ;  /* 0x024400000000bb1d */ /* 0x000fec0000002000 */
.L_x_10458:
[----:B------:R-:W-:Y:S01]  /*68f0*/  IMAD.MOV.U32 R3, RZ, RZ, RZ ;  /* 0x000000ffff037224 */ /* 0x000fe200078e00ff */
[----:B------:R-:W-:Y:S06]  /*6900*/  @P0 BRA `(.L_x_10517) ;  /* 0x00000000000c0947 */ /* 0x000fec0003800000 */
[----:B------:R-:W1:Y:S01]  /*6910*/  FENCE.VIEW.ASYNC.G ;  /* 0x00000000000073c6 */ /* 0x000e620000000100 */
[----:B------:R-:W-:Y:S05]  /*6920*/  WARPSYNC.ALL ;  /* 0x0000000000007948 */ /* 0x000fea0003800000 */
[----:B-1----:R-:W-:Y:S06]  /*6930*/  BAR.ARV 0xc, 0x180 ;  /* 0x0306000000007b1d */ /* 0x002fec0000002000 */
.L_x_10517:
[----:B------:R-:W2:Y:S01]  /*6940*/  LDL R0, [R1] ;  /* 0x0000000001007983 */ /* 0x000ea20000100800 */
[----:B------:R-:W-:Y:S01]  /*6950*/  BSSY B0, `(.L_x_10518) ;  /* 0x0000021000007945 */ /* 0x000fe20003800000 */
[----:B--2---:R-:W-:-:S13]  /*6960*/  LOP3.LUT P0, RZ, R0, 0x8, RZ, 0xc0, !PT ;  /* 0x0000000800ff7812 */ /* 0x004fda000780c0ff */
        /* <DEDUP_REMOVED lines=31> */
.L_x_10519:
[----:B------:R-:W-:Y:S05]  /*6b60*/  BSYNC B0 ;  /* 0x0000000000007941 */ /* 0x000fea0003800000 */
.L_x_10518:
        /* <DEDUP_REMOVED lines=54> */
[----:B-----5:R-:W-:-:S02]  /*6ed0*/  CS2R R46, SRZ ;  /* 0x00000000002e7805 */ /* 0x020fc4000001ff00 */
[----:B------:R-:W-:Y:S02]  /*6ee0*/  CS2R R44, SRZ ;  /* 0x00000000002c7805 */ /* 0x000fe4000001ff00 */
[----:B------:R-:W-:Y:S02]  /*6ef0*/  CS2R R42, SRZ ;  /* 0x00000000002a7805 */ /* 0x000fe4000001ff00 */
[----:B---3--:R-:W-:Y:S02]  /*6f00*/  CS2R R40, SRZ ;  /* 0x0000000000287805 */ /* 0x008fe4000001ff00 */
        /* <DEDUP_REMOVED lines=9> */
[----:B------:R0:W-:Y:S01]  /*6fa0*/  STL [R1+0x54], R0 ;  /* 0x0000540001007387 */ /* 0x0001e20000100800 */
[----:B------:R-:W-:Y:S02]  /*6fb0*/  VIADDMNMX R172, R0, R3, R86, PT ;  /* 0x0000000300ac7246 */ /* 0x000fe40003800156 */
[----:B------:R-:W-:Y:S02]  /*6fc0*/  CS2R R86, SRZ ;  /* 0x0000000000567805 */ /* 0x000fe4000001ff00 */
        /* <DEDUP_REMOVED lines=10> */
.L_x_10765:
        /* <DEDUP_REMOVED lines=16> */
[----:B------:R-:W1:Y:S01]  /*7170*/  LDC.64 R14, c[0x4][R14] ;  /* 0x010000000e0e7b82 */ /* 0x000e620000000a00 */
[----:B------:R-:W-:Y:S01]  /*7180*/  ULDC.64 UR4, c[0x4][0x38] ;  /* 0x01000e0000047ab9 */ /* 0x000fe20000000a00 */
        /* <DEDUP_REMOVED lines=8> */
.L_x_10523:
[----:B------:R-:W-:Y:S05]  /*7210*/  BSYNC B6 ;  /* 0x0000000000067941 */ /* 0x000fea0003800000 */
.L_x_10522:
        /* <DEDUP_REMOVED lines=13> */
.L_x_10527:
[----:B--2---:R2:W3:Y:S02]  /*72f0*/  SYNCS.PHASECHK.TRANS64.TRYWAIT P0, [R19+URZ+0x32400], R4 ;  /* 0x03240004130075a7 */ /* 0x0044e4000800017f */
[----:B---3--:R-:W-:Y:S05]  /*7300*/  @!P0 NANOSLEEP.SYNCS 0x989680 ;  /* 0x009896800000895d */ /* 0x008fea0003900000 */
[----:B------:R-:W3:Y:S02]  /*7310*/  @!P0 SYNCS.PHASECHK.TRANS64 P0, [R19+URZ+0x32400], R4 ;  /* 0x03240004130085a7 */ /* 0x000ee4000800007f */
[----:B---3--:R-:W-:Y:S05]  /*7320*/  @!P0 BRA `(.L_x_10527) ;  /* 0xfffffffc00f08947 */ /* 0x008fea000383ffff */
.L_x_10526:
[----:B------:R-:W-:Y:S05]  /*7330*/  BSYNC B0 ;  /* 0x0000000000007941 */ /* 0x000fea0003800000 */
.L_x_10525:
[----:B------:R-:W-:Y:S05]  /*7340*/  BRA `(.L_x_10528) ;  /* 0x0000002000d07947 */ /* 0x000fea0003800000 */
.L_x_10524:
[----:B------:R-:W-:Y:S01]  /*7350*/  SHF.R.S32.HI R0, RZ, 0x1f, R48 ;  /* 0x0000001fff007819 */ /* 0x000fe20000011430 */
        /* <DEDUP_REMOVED lines=35> */
.L_x_10530:
[----:B------:R-:W-:Y:S05]  /*7590*/  BSYNC B6 ;  /* 0x0000000000067941 */ /* 0x000fea0003800000 */
.L_x_10529:
[----:B------:R-:W-:Y:S01]  /*75a0*/  LEA.HI R29, R30, R29, RZ, 0x2 ;  /* 0x0000001d1e1d7211 */ /* 0x000fe200078f10ff */
[----:B------:R-:W-:Y:S01]  /*75b0*/  ULDC.U8 UR4, c[0x0][0x410] ;  /* 0x0001040000047ab9 */ /* 0x000fe20000000000 */
[----:B------:R-:W-:Y:S01]  /*75c0*/  BSSY B0, `(.L_x_10531) ;  /* 0x0000204000007945 */ /* 0x000fe20003800000 */
[----:B------:R-:W-:Y:S01]  /*75d0*/  ISETP.NE.AND P0, PT, RZ, UR4, PT ;  /* 0x00000004ff007c0c */ /* 0x000fe2000bf05270 */
[----:B------:R-:W-:Y:S01]  /*75e0*/  IMAD R0, R49, 0x80, R204 ;  /* 0x0000008031007824 */ /* 0x000fe200078e02cc */
[----:B------:R-:W-:-:S04]  /*75f0*/  SHF.R.S32.HI R29, RZ, 0x1f, R29 ;  /* 0x0000001fff1d7819 */ /* 0x000fc8000001141d */
[----:B------:R-:W-:-:S04]  /*7600*/  LEA.HI R29, R29, R204, RZ, 0x3 ;  /* 0x000000cc1d1d7211 */ /* 0x000fc800078f18ff */
[----:B------:R-:W-:-:S05]  /*7610*/  LOP3.LUT R29, R29, 0xfffffff8, RZ, 0xc0, !PT ;  /* 0xfffffff81d1d7812 */ /* 0x000fca00078ec0ff */
[----:B------:R-:W-:Y:S01]  /*7620*/  IMAD.IADD R29, R204, 0x1, -R29 ;  /* 0x00000001cc1d7824 */ /* 0x000fe200078e0a1d */
[----:B------:R-:W-:Y:S06]  /*7630*/  @!P0 BRA `(.L_x_10532) ;  /* 0x00000010000c8947 */ /* 0x000fec0003800000 */
[----:B------:R-:W-:-:S03]  /*7640*/  UMOV UR4, 0xffffffff ;  /* 0xffffffff00047882 */ /* 0x000fc60000000000 */
[----:B------:R-:W-:Y:S05]  /*7650*/  BRA.DIV UR4, `(.L_x_10533) ;  /* 0x0000015204a07947 */ /* 0x000fea000b800000 */
[----:B------:R1:W2:Y:S04]  /*7660*/  SHFL.IDX PT, R3, R28, RZ, 0x1c1f ;  /* 0x001c1fff1c037589 */ /* 0x0002a800000e0000 */
[----:B------:R1:W3:Y:S04]  /*7670*/  SHFL.IDX PT, R20, R27, RZ, 0x1c1f ;  /* 0x001c1fff1b147589 */ /* 0x0002e800000e0000 */
[----:B------:R-:W4:Y:S04]  /*7680*/  SHFL.IDX PT, R25, R25, RZ, 0x1c1f ;  /* 0x001c1fff19197589 */ /* 0x000f2800000e0000 */
[----:B-1----:R-:W0:Y:S02]  /*7690*/  SHFL.IDX PT, R26, R26, RZ, 0x1c1f ;  /* 0x001c1fff1a1a7589 */ /* 0x002e2400000e0000 */
.L_x_10771:
[----:B------:R-:W5:Y:S01]  /*76a0*/  LDL R7, [R1+0x88] ;  /* 0x0000880001077983 */ /* 0x000f620000100800 */
[----:B------:R-:W-:Y:S01]  /*76b0*/  ULDC UR4, c[0x0][0x448] ;  /* 0x0001120000047ab9 */ /* 0x000fe20000000800 */
[C---:B------:R-:W-:Y:S01]  /*76c0*/  IMAD.SHL.U32 R4, R29.reuse, 0x40, RZ ;  /* 0x000000401d047824 */ /* 0x040fe200078e00ff */
[----:B------:R-:W-:Y:S01]  /*76d0*/  BSSY B1, `(.L_x_10534) ;  /* 0x0000028000017945 */ /* 0x000fe20003800000 */
[----:B------:R-:W-:Y:S01]  /*76e0*/  IMAD R27, R154, UR4, RZ ;  /* 0x000000049a1b7c24 */ /* 0x000fe2000f8e02ff */
[----:B------:R-:W-:Y:S02]  /*76f0*/  LOP3.LUT P0, RZ, R29, 0x4, RZ, 0xc0, !PT ;  /* 0x000000041dff7812 */ /* 0x000fe4000780c0ff */
[----:B------:R-:W-:Y:S02]  /*7700*/  CS2R R8, SRZ ;  /* 0x0000000000087805 */ /* 0x000fe4000001ff00 */
[----:B------:R-:W-:Y:S02]  /*7710*/  LOP3.LUT R5, R4, 0x1c0, RZ, 0xc0, !PT ;  /* 0x000001c004057812 */ /* 0x000fe400078ec0ff */
[----:B------:R-:W-:-:S02]  /*7720*/  CS2R R10, SRZ ;  /* 0x00000000000a7805 */ /* 0x000fc4000001ff00 */
[----:B------:R-:W-:Y:S01]  /*7730*/  ISETP.GE.AND P1, PT, R0, R27, PT ;  /* 0x0000001b0000720c */ /* 0x000fe20003f26270 */
[----:B------:R-:W-:Y:S01]  /*7740*/  IMAD R27, R49, -0x80, R27 ;  /* 0xffffff80311b7824 */ /* 0x000fe200078e021b */
[----:B------:R-:W-:Y:S02]  /*7750*/  LOP3.LUT R6, R5, 0x18, R16, 0xf8, !PT ;  /* 0x0000001805067812 */ /* 0x000fe400078ef810 */
[----:B------:R-:W-:-:S04]  /*7760*/  SHF.R.U32.HI R5, RZ, 0x3, R5 ;  /* 0x00000003ff057819 */ /* 0x000fc80000011605 */
[----:B------:R-:W-:Y:S02]  /*7770*/  LOP3.LUT R29, R6, R5, RZ, 0x3c, !PT ;  /* 0x00000005061d7212 */ /* 0x000fe400078e3cff */
[----:B-----5:R-:W-:-:S04]  /*7780*/  LEA.HI R4, R7, R7, RZ, 0x1 ;  /* 0x0000000707047211 */ /* 0x020fc800078f08ff */
[----:B------:R-:W-:-:S05]  /*7790*/  LOP3.LUT R4, R4, 0xfffffffe, RZ, 0xc0, !PT ;  /* 0xfffffffe04047812 */ /* 0x000fca00078ec0ff */
[----:B------:R-:W-:Y:S01]  /*77a0*/  IMAD.IADD R0, R7, 0x1, -R4 ;  /* 0x0000000107007824 */ /* 0x000fe200078e0a04 */
[----:B------:R-:W-:Y:S02]  /*77b0*/  CS2R R4, SRZ ;  /* 0x0000000000047805 */ /* 0x000fe4000001ff00 */
[----:B------:R-:W-:Y:S02]  /*77c0*/  CS2R R6, SRZ ;  /* 0x0000000000067805 */ /* 0x000fe4000001ff00 */
[----:B------:R-:W-:Y:S01]  /*77d0*/  SHF.L.U32 R28, R0, 0x1f, RZ ;  /* 0x0000001f001c7819 */ /* 0x000fe200000006ff */
[----:B------:R-:W-:Y:S06]  /*77e0*/  @P1 BRA `(.L_x_10535) ;  /* 0x0000000000581947 */ /* 0x000fec0003800000 */
[----:B------:R-:W-:Y:S01]  /*77f0*/  ULDC UR4, c[0x0][0x3f4] ;  /* 0x0000fd0000047ab9 */ /* 0x000fe20000000800 */
[----:B--2---:R-:W-:Y:S01]  /*7800*/  MOV R5, R3 ;  /* 0x0000000300057202 */ /* 0x004fe20000000f00 */
[----:B---3--:R-:W-:Y:S01]  /*7810*/  IMAD.MOV.U32 R4, RZ, RZ, R20 ;  /* 0x000000ffff047224 */ /* 0x008fe200078e0014 */
[----:B------:R-:W-:Y:S01]  /*7820*/  ISETP.GE.AND P3, PT, R22, UR4, PT ;  /* 0x0000000416007c0c */ /* 0x000fe2000bf66270 */
[C---:B------:R-:W-:Y:S01]  /*7830*/  IMAD.SHL.U32 R15, R209.reuse, 0x2, RZ ;  /* 0x00000002d10f7824 */ /* 0x040fe200078e00ff */
[----:B------:R-:W-:Y:S02]  /*7840*/  ISETP.GE.AND P4, PT, R209, UR4, PT ;  /* 0x00000004d1007c0c */ /* 0x000fe4000bf86270 */
        /* <DEDUP_REMOVED lines=16> */
.L_x_10535:
[----:B------:R-:W-:Y:S05]  /*7950*/  BSYNC B1 ;  /* 0x0000000000017941 */ /* 0x000fea0003800000 */
.L_x_10534:
[----:B--2---:R-:W2:Y:S01]  /*7960*/  LDL R3, [R1+0x70] ;  /* 0x0000700001037983 */ /* 0x004ea20000100800 */
[----:B------:R-:W3:Y:S01]  /*7970*/  SYNCS.PHASECHK.TRANS64.TRYWAIT P1, [R19+URZ+0x32400], R28 ;  /* 0x0324001c130075a7 */ /* 0x000ee2000802017f */
[----:B-----5:R-:W-:Y:S01]  /*7980*/  IMAD.MOV.U32 R31, RZ, RZ, R6 ;  /* 0x000000ffff1f7224 */ /* 0x020fe200078e0006 */
[----:B------:R-:W-:Y:S01]  /*7990*/  SHF.R.U64 R34, R6, 0x10, R7 ;  /* 0x0000001006227819 */ /* 0x000fe20000001207 */
[--C-:B------:R-:W-:Y:S01]  /*79a0*/  IMAD.MOV.U32 R6, RZ, RZ, R5.reuse ;  /* 0x000000ffff067224 */ /* 0x100fe200078e0005 */
[--C-:B------:R-:W-:Y:S01]  /*79b0*/  SHF.R.U64 R35, R4, 0x10, R5.reuse ;  /* 0x0000001004237819 */ /* 0x100fe20000001205 */
[----:B------:R-:W-:Y:S01]  /*79c0*/  IMAD.MOV.U32 R32, RZ, RZ, R8 ;  /* 0x000000ffff207224 */ /* 0x000fe200078e0008 */
[----:B-1----:R-:W-:Y:S01]  /*79d0*/  SHF.R.U32.HI R15, RZ, 0x10, R5 ;  /* 0x00000010ff0f7819 */ /* 0x002fe20000011605 */
[----:B0-----:R-:W-:Y:S01]  /*79e0*/  IMAD.MOV.U32 R13, RZ, RZ, R7 ;  /* 0x000000ffff0d7224 */ /* 0x001fe200078e0007 */
[----:B------:R-:W-:Y:S01]  /*79f0*/  SHF.R.U64 R37, R8, 0x10, R9 ;  /* 0x0000001008257819 */ /* 0x000fe20000001209 */
[----:B------:R-:W-:Y:S01]  /*7a00*/  IMAD.MOV.U32 R33, RZ, RZ, R10 ;  /* 0x000000ffff217224 */ /* 0x000fe200078e000a */
[----:B------:R-:W-:Y:S01]  /*7a10*/  SHF.R.U32.HI R14, RZ, 0x10, R7 ;  /* 0x00000010ff0e7819 */ /* 0x000fe20000011607 */
[----:B------:R-:W-:Y:S01]  /*7a20*/  IMAD.MOV.U32 R5, RZ, RZ, R9 ;  /* 0x000000ffff057224 */ /* 0x000fe200078e0009 */
[----:B------:R-:W-:Y:S01]  /*7a30*/  SHF.R.U64 R36, R10, 0x10, R11 ;  /* 0x000000100a247819 */ /* 0x000fe2000000120b */
[----:B------:R-:W-:Y:S01]  /*7a40*/  BSSY B1, `(.L_x_10536) ;  /* 0x0000014000017945 */ /* 0x000fe20003800000 */
[----:B------:R-:W-:-:S02]  /*7a50*/  SHF.R.U32.HI R8, RZ, 0x10, R9 ;  /* 0x00000010ff087819 */ /* 0x000fc40000011609 */
[----:B------:R-:W-:Y:S02]  /*7a60*/  MOV R7, R11 ;  /* 0x0000000b00077202 */ /* 0x000fe40000000f00 */
[----:B------:R-:W-:Y:S02]  /*7a70*/  SHF.R.U32.HI R10, RZ, 0x10, R11 ;  /* 0x00000010ff0a7819 */ /* 0x000fe4000001160b */
[----:B------:R-:W-:Y:S02]  /*7a80*/  VIMNMX R9, R27, 0x80, PT ;  /* 0x000000801b097848 */ /* 0x000fe40003fe0100 */
[----:B------:R-:W-:Y:S02]  /*7a90*/  PRMT R31, R31, 0x5410, R13 ;  /* 0x000054101f1f7816 */ /* 0x000fe4000000000d */
[----:B------:R-:W-:Y:S02]  /*7aa0*/  PRMT R34, R34, 0x5410, R14 ;  /* 0x0000541022227816 */ /* 0x000fe4000000000e */
[----:B------:R-:W-:-:S02]  /*7ab0*/  PRMT R35, R35, 0x5410, R15 ;  /* 0x0000541023237816 */ /* 0x000fc4000000000f */
[----:B------:R-:W-:Y:S02]  /*7ac0*/  ISETP.GE.AND P2, PT, R204, R9, PT ;  /* 0x00000009cc00720c */ /* 0x000fe40003f46270 */
[----:B------:R-:W-:Y:S02]  /*7ad0*/  PRMT R33, R33, 0x5410, R7 ;  /* 0x0000541021217816 */ /* 0x000fe40000000007 */
[----:B------:R-:W-:Y:S02]  /*7ae0*/  PRMT R36, R36, 0x5410, R10 ;  /* 0x0000541024247816 */ /* 0x000fe4000000000a */
[----:B------:R-:W-:Y:S01]  /*7af0*/  PRMT R32, R32, 0x5410, R5 ;  /* 0x0000541020207816 */ /* 0x000fe20000000005 */
[----:B--2---:R-:W-:Y:S02]  /*7b00*/  IMAD R12, R3, 0x200, R29 ;  /* 0x00000200030c7824 */ /* 0x004fe400078e021d */
[----:B------:R-:W-:Y:S02]  /*7b10*/  IMAD.MOV.U32 R29, RZ, RZ, R4 ;  /* 0x000000ffff1d7224 */ /* 0x000fe400078e0004 */
[----:B------:R-:W-:-:S03]  /*7b20*/  IMAD R12, R12, 0x2, R19 ;  /* 0x000000020c0c7824 */ /* 0x000fc600078e0213 */
[----:B------:R-:W-:Y:S01]  /*7b30*/  PRMT R29, R29, 0x5410, R6 ;  /* 0x000054101d1d7816 */ /* 0x000fe20000000006 */
[C---:B------:R-:W-:Y:S02]  /*7b40*/  VIADD R4, R12.reuse, 0x18400 ;  /* 0x000184000c047836 */ /* 0x040fe40000000000 */
[----:B------:R-:W-:Y:S02]  /*7b50*/  VIADD R3, R12, 0x18440 ;  /* 0x000184400c037836 */ /* 0x000fe40000000000 */
[----:B------:R-:W-:Y:S01]  /*7b60*/  @P0 VIADD R3, R4, 0xffffffc0 ;  /* 0xffffffc004030836 */ /* 0x000fe20000000000 */
[----:B---3--:R-:W-:Y:S06]  /*7b70*/  @!P1 BRA `(.L_x_10537) ;  /* 0x0000014c00cc9947 */ /* 0x008fec0003800000 */
.L_x_10772:
[----:B------:R-:W-:Y:S05]  /*7b80*/  BSYNC B1 ;  /* 0x0000000000017941 */ /* 0x000fea0003800000 */
.L_x_10536:
        /* <DEDUP_REMOVED lines=12> */
[----:B------:R-:W-:Y:S02]  /*7c50*/  HADD2.F32 R14, -RZ, R34.H0_H0 ;  /* 0x20000022ff0e7230 */ /* 0x000fe40000004100 */
[--C-:B-1----:R-:W-:Y:S02]  /*7c60*/  HADD2.F32 R8, -RZ, R4.reuse.H0_H0 ;  /* 0x20000004ff087230 */ /* 0x102fe40000004100 */
[----:B------:R-:W-:-:S02]  /*7c70*/  HADD2.F32 R4, -RZ, R4.H1_H1 ;  /* 0x30000004ff047230 */ /* 0x000fc40000004100 */
[--C-:B------:R-:W-:Y:S02]  /*7c80*/  HADD2.F32 R10, -RZ, R5.reuse.H0_H0 ;  /* 0x20000005ff0a7230 */ /* 0x100fe40000004100 */
[----:B------:R-:W-:Y:S02]  /*7c90*/  HADD2.F32 R5, -RZ, R5.H1_H1 ;  /* 0x30000005ff057230 */ /* 0x000fe40000004100 */
[C---:B----4-:R-:W-:Y:S01]  /*7ca0*/  FMUL.FTZ R25, R4.reuse, R21 ;  /* 0x0000001504197220 */ /* 0x050fe20000410000 */
[-C--:B------:R-:W-:Y:S01]  /*7cb0*/  FMUL.FTZ R4, R4, R15.reuse ;  /* 0x0000000f04047220 */ /* 0x080fe20000410000 */
[--C-:B------:R-:W-:Y:S02]  /*7cc0*/  HADD2.F32 R11, -RZ, R6.reuse.H0_H0 ;  /* 0x20000006ff0b7230 */ /* 0x100fe40000004100 */
[C---:B------:R-:W-:Y:S01]  /*7cd0*/  FMUL.FTZ R27, R5.reuse, R20 ;  /* 0x00000014051b7220 */ /* 0x040fe20000410000 */
[----:B------:R-:W-:Y:S01]  /*7ce0*/  FFMA.FTZ R25, R8, R15, -R25 ;  /* 0x0000000f08197223 */ /* 0x000fe20000010819 */
[----:B------:R-:W-:Y:S01]  /*7cf0*/  FMUL.FTZ R15, R5, R14 ;  /* 0x0000000e050f7220 */ /* 0x000fe20000410000 */
[----:B------:R-:W-:-:S02]  /*7d00*/  HADD2.F32 R6, -RZ, R6.H1_H1 ;  /* 0x30000006ff067230 */ /* 0x000fc40000004100 */
[----:B------:R-:W-:Y:S01]  /*7d10*/  FFMA.FTZ R26, R8, R21, R4 ;  /* 0x00000015081a7223 */ /* 0x000fe20000010004 */
[----:B------:R-:W-:Y:S02]  /*7d20*/  HADD2.F32 R13, -RZ, R7.H0_H0 ;  /* 0x20000007ff0d7230 */ /* 0x000fe40000004100 */
        /* <DEDUP_REMOVED lines=8> */
[-C--:B0-----:R-:W-:Y:S01]  /*7db0*/  FMUL.FTZ R28, R6, R4.reuse ;  /* 0x00000004061c7220 */ /* 0x081fe20000410000 */
[----:B------:R-:W-:Y:S01]  /*7dc0*/  FFMA.FTZ R6, R11, R4, -R20 ;  /* 0x000000040b067223 */ /* 0x000fe20000010814 */
[C---:B------:R-:W-:Y:S01]  /*7dd0*/  FMUL.FTZ R30, R7.reuse, R14 ;  /* 0x0000000e071e7220 */ /* 0x040fe20000410000 */
        /* <DEDUP_REMOVED lines=9> */
.L_x_10541:
[----:B------:R-:W-:Y:S05]  /*7e70*/  BSYNC B2 ;  /* 0x0000000000027941 */ /* 0x000fea0003800000 */
.L_x_10540:
[----:B------:R-:W-:Y:S05]  /*7e80*/  @P1 BRA `(.L_x_10539) ;  /* 0x0000000000981947 */ /* 0x000fea0003800000 */
[----:B-1----:R-:W1:Y:S01]  /*7e90*/  LDS.128 R4, [R3] ;  /* 0x0000000003047984 */ /* 0x002e620000000c00 */
        /* <DEDUP_REMOVED lines=16> */
[--C-:B------:R-:W-:Y:S02]  /*7fa0*/  HADD2.F32 R13, -RZ, R7.reuse.H0_H0 ;  /* 0x20000007ff0d7230 */ /* 0x100fe40000004100 */
        /* <DEDUP_REMOVED lines=20> */
.L_x_10539:
[----:B------:R-:W-:Y:S05]  /*80f0*/  BSYNC B1 ;  /* 0x0000000000017941 */ /* 0x000fea0003800000 */
.L_x_10538:
        /* <DEDUP_REMOVED lines=11> */
[----:B----4-:R-:W-:Y:S02]  /*81b0*/  HADD2.F32 R25, -RZ, R36.H0_H0 ;  /* 0x20000024ff197230 */ /* 0x010fe40000004100 */
[----:B------:R-:W-:Y:S02]  /*81c0*/  HADD2.F32 R21, -RZ, R34.H0_H0 ;  /* 0x20000022ff157230 */ /* 0x000fe40000004100 */
[----:B0-----:R-:W-:Y:S02]  /*81d0*/  HADD2.F32 R28, -RZ, R33.H1_H1 ;  /* 0x30000021ff1c7230 */ /* 0x001fe40000004100 */
        /* <DEDUP_REMOVED lines=32> */
.L_x_10544:
[----:B------:R-:W-:Y:S05]  /*83e0*/  BSYNC B1 ;  /* 0x0000000000017941 */ /* 0x000fea0003800000 */
.L_x_10543:
[----:B------:R-:W-:Y:S05]  /*83f0*/  @P1 BRA `(.L_x_10542) ;  /* 0x0000001000801947 */ /* 0x000fea0003800000 */
[----:B-1----:R-:W1:Y:S01]  /*8400*/  LDS.128 R4, [R3+0x2000] ;  /* 0x0020000003047984 */ /* 0x002e620000000c00 */
[----:B------:R-:W-:Y:S02]  /*8410*/  HADD2.F32 R14, -RZ, R29.H0_H0 ;  /* 0x2000001dff0e7230 */ /* 0x000fe40000004100 */
[--C-:B------:R-:W-:Y:S02]  /*8420*/  HADD2.F32 R20, -RZ, R32.reuse.H0_H0 ;  /* 0x20000020ff147230 */ /* 0x100fe40000004100 */
[----:B----4-:R-:W-:Y:S02]  /*8430*/  HADD2.F32 R25, -RZ, R37.H0_H0 ;  /* 0x20000025ff197230 */ /* 0x010fe40000004100 */
[----:B------:R-:W-:Y:S02]  /*8440*/  HADD2.F32 R21, -RZ, R35.H0_H0 ;  /* 0x20000023ff157230 */ /* 0x000fe40000004100 */
[----:B------:R-:W-:Y:S02]  /*8450*/  HADD2.F32 R26, -RZ, R32.H1_H1 ;  /* 0x30000020ff1a7230 */ /* 0x000fe40000004100 */
        /* <DEDUP_REMOVED lines=33> */
.L_x_10532:
[----:B------:R-:W-:-:S03]  /*8670*/  UMOV UR4, 0xffffffff ;  /* 0xffffffff00047882 */ /* 0x000fc60000000000 */
[----:B------:R-:W-:Y:S05]  /*8680*/  BRA.DIV UR4, `(.L_x_10545) ;  /* 0x00000146041c7947 */ /* 0x000fea000b800000 */
[----:B------:R1:W2:Y:S04]  /*8690*/  SHFL.IDX PT, R3, R28, RZ, 0x1c1f ;  /* 0x001c1fff1c037589 */ /* 0x0002a800000e0000 */
[----:B------:R1:W3:Y:S04]  /*86a0*/  SHFL.IDX PT, R20, R27, RZ, 0x1c1f ;  /* 0x001c1fff1b147589 */ /* 0x0002e800000e0000 */
[----:B------:R1:W4:Y:S04]  /*86b0*/  SHFL.IDX PT, R21, R25, RZ, 0x1c1f ;  /* 0x001c1fff19157589 */ /* 0x00032800000e0000 */
[----:B------:R1:W0:Y:S02]  /*86c0*/  SHFL.IDX PT, R14, R26, RZ, 0x1c1f ;  /* 0x001c1fff1a0e7589 */ /* 0x00022400000e0000 */
.L_x_10778:
[----:B------:R-:W5:Y:S01]  /*86d0*/  LDL R5, [R1+0x88] ;  /* 0x0000880001057983 */ /* 0x000f620000100800 */
[----:B------:R-:W-:Y:S01]  /*86e0*/  ULDC UR4, c[0x0][0x448] ;  /* 0x0001120000047ab9 */ /* 0x000fe20000000800 */
[----:B------:R-:W-:Y:S01]  /*86f0*/  BSSY B1, `(.L_x_10546) ;  /* 0x0000019000017945 */ /* 0x000fe20003800000 */
[----:B-1----:R-:W-:Y:S01]  /*8700*/  IMAD R25, R154, UR4, RZ ;  /* 0x000000049a197c24 */ /* 0x002fe2000f8e02ff */
        /* <DEDUP_REMOVED lines=23> */
.L_x_10547:
[----:B------:R-:W-:Y:S05]  /*8880*/  BSYNC B1 ;  /* 0x0000000000017941 */ /* 0x000fea0003800000 */
.L_x_10546:
[----:B------:R-:W3:Y:S01]  /*8890*/  SYNCS.PHASECHK.TRANS64.TRYWAIT P1, [R19+URZ+0x32400], R26 ;  /* 0x0324001a130075a7 */ /* 0x000ee2000802017f */
[----:B-----5:R-:W-:Y:S01]  /*88a0*/  IMAD.MOV.U32 R39, RZ, RZ, R4 ;  /* 0x000000ffff277224 */ /* 0x020fe200078e0004 */
[----:B-1----:R-:W-:Y:S01]  /*88b0*/  MOV R12, R5 ;  /* 0x00000005000c7202 */ /* 0x002fe20000000f00 */
[----:B------:R-:W-:Y:S01]  /*88c0*/  IMAD.MOV.U32 R40, RZ, RZ, R6 ;  /* 0x000000ffff287224 */ /* 0x000fe200078e0006 */
[--C-:B------:R-:W-:Y:S01]  /*88d0*/  SHF.R.U64 R43, R4, 0x10, R5.reuse ;  /* 0x00000010042b7819 */ /* 0x100fe20000001205 */
[----:B------:R-:W-:Y:S01]  /*88e0*/  IMAD.MOV.U32 R41, RZ, RZ, R8 ;  /* 0x000000ffff297224 */ /* 0x000fe200078e0008 */
[----:B0-----:R-:W-:Y:S01]  /*88f0*/  SHF.R.U32.HI R13, RZ, 0x10, R5 ;  /* 0x00000010ff0d7819 */ /* 0x001fe20000011605 */
[--C-:B------:R-:W-:Y:S01]  /*8900*/  IMAD.MOV.U32 R4, RZ, RZ, R7.reuse ;  /* 0x000000ffff047224 */ /* 0x100fe200078e0007 */
[----:B------:R-:W-:Y:S01]  /*8910*/  SHF.R.U64 R44, R6, 0x10, R7 ;  /* 0x00000010062c7819 */ /* 0x000fe20000001207 */
[--C-:B------:R-:W-:Y:S01]  /*8920*/  IMAD.MOV.U32 R5, RZ, RZ, R9.reuse ;  /* 0x000000ffff057224 */ /* 0x100fe200078e0009 */
[--C-:B------:R-:W-:Y:S01]  /*8930*/  SHF.R.U64 R45, R8, 0x10, R9.reuse ;  /* 0x00000010082d7819 */ /* 0x100fe20000001209 */
[----:B------:R-:W-:Y:S01]  /*8940*/  IMAD.MOV.U32 R42, RZ, RZ, R10 ;  /* 0x000000ffff2a7224 */ /* 0x000fe200078e000a */
[----:B------:R-:W-:Y:S01]  /*8950*/  SHF.R.U32.HI R8, RZ, 0x10, R9 ;  /* 0x00000010ff087819 */ /* 0x000fe20000011609 */
[----:B------:R-:W-:Y:S01]  /*8960*/  IMAD.MOV.U32 R6, RZ, RZ, R11 ;  /* 0x000000ffff067224 */ /* 0x000fe200078e000b */
[----:B------:R-:W-:Y:S01]  /*8970*/  VIMNMX R25, R25, 0x80, PT ;  /* 0x0000008019197848 */ /* 0x000fe20003fe0100 */
[----:B------:R-:W-:Y:S01]  /*8980*/  VIADD R14, R204, 0x40 ;  /* 0x00000040cc0e7836 */ /* 0x000fe20000000000 */
[----:B--2---:R-:W0:Y:S01]  /*8990*/  LDC R3, c[0x0][0x3f4] ;  /* 0x0000fd00ff037b82 */ /* 0x004e220000000800 */
        /* <DEDUP_REMOVED lines=12> */
[C---:B0-----:R-:W-:Y:S01]  /*8a60*/  ISETP.GE.AND P0, PT, R16.reuse, R3, PT ;  /* 0x000000031000720c */ /* 0x041fe20003f06270 */
[----:B------:R-:W-:-:S03]  /*8a70*/  IMAD.IADD R3, R16, 0x1, R3 ;  /* 0x0000000110037824 */ /* 0x000fc600078e0203 */
[-C--:B------:R-:W-:Y:S02]  /*8a80*/  ISETP.GE.OR P2, PT, R204, R25.reuse, P0 ;  /* 0x00000019cc00720c */ /* 0x080fe40000746670 */
[----:B------:R-:W-:Y:S01]  /*8a90*/  ISETP.GE.OR P0, PT, R14, R25, P0 ;  /* 0x000000190e00720c */ /* 0x000fe20000706670 */
[----:B---3--:R-:W-:-:S12]  /*8aa0*/  @!P1 BRA `(.L_x_10549) ;  /* 0x0000014000849947 */ /* 0x008fd80003800000 */
.L_x_10779:
[----:B------:R-:W-:Y:S05]  /*8ab0*/  BSYNC B1 ;  /* 0x0000000000017941 */ /* 0x000fea0003800000 */
.L_x_10548:
[----:B------:R-:W-:Y:S01]  /*8ac0*/  BSSY B1, `(.L_x_10550) ;  /* 0x000005a000017945 */ /* 0x000fe20003800000 */
[----:B------:R-:W-:-:S03]  /*8ad0*/  LOP3.LUT R3, R3, 0x38, RZ, 0xc0, !PT ;  /* 0x0000003803037812 */ /* 0x000fc600078ec0ff */
[----:B------:R-:W-:Y:S05]  /*8ae0*/  @P2 BRA `(.L_x_10551) ;  /* 0x00000004005c2947 */ /* 0x000fea0003800000 */
[----:B------:R-:W2:Y:S01]  /*8af0*/  LDL R9, [R1+0x70] ;  /* 0x0000700001097983 */ /* 0x000ea20000100800 */
[----:B------:R-:W-:Y:S02]  /*8b00*/  IMAD.SHL.U32 R4, R29, 0x40, RZ ;  /* 0x000000401d047824 */ /* 0x000fe400078e00ff */
[----:B------:R-:W-:Y:S02]  /*8b10*/  HADD2.F32 R29, -RZ, R41.H0_H0 ;  /* 0x20000029ff1d7230 */ /* 0x000fe40000004100 */
[----:B------:R-:W-:Y:S01]  /*8b20*/  HADD2.F32 R27, -RZ, R39.H0_H0 ;  /* 0x20000027ff1b7230 */ /* 0x000fe20000004100 */
[----:B------:R-:W-:Y:S01]  /*8b30*/  LOP3.LUT R8, R4, 0x1c0, RZ, 0xc0, !PT ;  /* 0x000001c004087812 */ /* 0x000fe200078ec0ff */
[--C-:B------:R-:W-:Y:S02]  /*8b40*/  HADD2.F32 R31, -RZ, R45.reuse.H0_H0 ;  /* 0x2000002dff1f7230 */ /* 0x100fe40000004100 */
[----:B------:R-:W-:Y:S01]  /*8b50*/  HADD2.F32 R28, -RZ, R45.H1_H1 ;  /* 0x3000002dff1c7230 */ /* 0x000fe20000004100 */
[----:B------:R-:W-:-:S02]  /*8b60*/  SHF.R.U32.HI R5, RZ, 0x3, R8 ;  /* 0x00000003ff057819 */ /* 0x000fc40000011608 */
[----:B------:R-:W-:Y:S02]  /*8b70*/  LOP3.LUT R4, R8, 0x38, R16, 0xf8, !PT ;  /* 0x0000003808047812 */ /* 0x000fe400078ef810 */
[----:B------:R-:W-:Y:S02]  /*8b80*/  LOP3.LUT R8, R5, R3, R8, 0x1e, !PT ;  /* 0x0000000305087212 */ /* 0x000fe400078e1e08 */
[----:B------:R-:W-:Y:S02]  /*8b90*/  LOP3.LUT R4, R4, R5, RZ, 0x3c, !PT ;  /* 0x0000000504047212 */ /* 0x000fe400078e3cff */
[----:B--2---:R-:W-:-:S03]  /*8ba0*/  LEA R8, R9, R8, 0x9 ;  /* 0x0000000809087211 */ /* 0x004fc600078e48ff */
        /* <DEDUP_REMOVED lines=8> */
[C---:B------:R-:W-:Y:S01]  /*8c30*/  FMUL.FTZ R33, R20.reuse, R29 ;  /* 0x0000001d14217220 */ /* 0x040fe20000410000 */
[----:B------:R-:W-:Y:S01]  /*8c40*/  FMUL.FTZ R35, R20, R27 ;  /* 0x0000001b14237220 */ /* 0x000fe20000410000 */
[----:B----4-:R-:W-:-:S02]  /*8c50*/  HADD2.F32 R21, -RZ, R9.H0_H0 ;  /* 0x20000009ff157230 */ /* 0x010fc40000004100 */
[----:B------:R-:W-:Y:S01]  /*8c60*/  FMUL.FTZ R37, R8, R31 ;  /* 0x0000001f08257220 */ /* 0x000fe20000410000 */
[C---:B------:R-:W-:Y:S01]  /*8c70*/  FFMA.FTZ R33, R12.reuse, R27, -R33 ;  /* 0x0000001b0c217223 */ /* 0x040fe20000010821 */
[----:B------:R-:W-:Y:S02]  /*8c80*/  HADD2.F32 R27, -RZ, R43.H0_H0 ;  /* 0x2000002bff1b7230 */ /* 0x000fe40000004100 */
[----:B------:R-:W-:Y:S01]  /*8c90*/  FFMA.FTZ R35, R12, R29, R35 ;  /* 0x0000001d0c237223 */ /* 0x000fe20000010023 */
[----:B------:R-:W-:Y:S02]  /*8ca0*/  HADD2.F32 R20, -RZ, R41.H1_H1 ;  /* 0x30000029ff147230 */ /* 0x000fe40000004100 */
[----:B------:R-:W-:Y:S02]  /*8cb0*/  HADD2.F32 R4, -RZ, R4.H1_H1 ;  /* 0x30000004ff047230 */ /* 0x000fe40000004100 */
[----:B------:R-:W-:Y:S01]  /*8cc0*/  FMUL.FTZ R29, R8, R27 ;  /* 0x0000001b081d7220 */ /* 0x000fe20000410000 */
[----:B------:R-:W-:-:S02]  /*8cd0*/  HADD2.F32 R12, -RZ, R39.H1_H1 ;  /* 0x30000027ff0c7230 */ /* 0x000fc40000004100 */
[C---:B------:R-:W-:Y:S01]  /*8ce0*/  FMUL.FTZ R8, R21.reuse, R20 ;  /* 0x0000001415087220 */ /* 0x040fe20000410000 */
[----:B------:R-:W-:Y:S02]  /*8cf0*/  HADD2.F32 R13, -RZ, R5.H0_H0 ;  /* 0x20000005ff0d7230 */ /* 0x000fe40000004100 */
[C---:B------:R-:W-:Y:S01]  /*8d00*/  FFMA.FTZ R30, R4.reuse, R27, -R37 ;  /* 0x0000001b041e7223 */ /* 0x040fe20000010825 */
[----:B------:R-:W-:Y:S01]  /*8d10*/  FFMA.FTZ R32, R4, R31, R29 ;  /* 0x0000001f04207223 */ /* 0x000fe2000001001d */
[----:B------:R-:W-:Y:S02]  /*8d20*/  HADD2.F32 R9, -RZ, R9.H1_H1 ;  /* 0x30000009ff097230 */ /* 0x000fe40000004100 */
[-C--:B------:R-:W-:Y:S01]  /*8d30*/  FMUL.FTZ R27, R21, R12.reuse ;  /* 0x0000000c151b7220 */ /* 0x080fe20000410000 */
        /* <DEDUP_REMOVED lines=10> */
[----:B------:R-:W-:-:S02]  /*8de0*/  HADD2.F32 R10, -RZ, R10.H1_H1 ;  /* 0x3000000aff0a7230 */ /* 0x000fc40000004100 */
[----:B------:R-:W-:Y:S01]  /*8df0*/  FFMA.FTZ R20, R5, R4, -R20 ;  /* 0x0000000405147223 */ /* 0x000fe20000010814 */
[----:B------:R-:W-:Y:S02]  /*8e00*/  HADD2.F32 R13, -RZ, R46.H0_H0 ;  /* 0x2000002eff0d7230 */ /* 0x000fe40000004100 */
[----:B------:R-:W-:Y:S01]  /*8e10*/  FMUL.FTZ R25, R25, R8 ;  /* 0x0000000819197220 */ /* 0x000fe20000410000 */
[--C-:B------:R-:W-:Y:S02]  /*8e20*/  HADD2.F32 R14, -RZ, R6.reuse.H0_H0 ;  /* 0x20000006ff0e7230 */ /* 0x100fe40000004100 */
[----:B------:R-:W-:Y:S01]  /*8e30*/  FFMA.FTZ R34, R5, R28, R34 ;  /* 0x0000001c05227223 */ /* 0x000fe20000010022 */
[----:B------:R-:W-:Y:S02]  /*8e40*/  HADD2.F32 R6, -RZ, R6.H1_H1 ;  /* 0x30000006ff067230 */ /* 0x000fe40000004100 */
[----:B------:R-:W-:Y:S01]  /*8e50*/  FMUL.FTZ R5, R10, R13 ;  /* 0x0000000d0a057220 */ /* 0x000fe20000410000 */
[----:B------:R-:W-:-:S02]  /*8e60*/  HADD2.F32 R9, -RZ, R44.H0_H0 ;  /* 0x2000002cff097230 */ /* 0x000fc40000004100 */
[C---:B------:R-:W-:Y:S01]  /*8e70*/  FFMA.FTZ R25, R14.reuse, R12, R25 ;  /* 0x0000000c0e197223 */ /* 0x040fe20000010019 */
[--C-:B0-----:R-:W-:Y:S02]  /*8e80*/  HADD2.F32 R26, -RZ, R11.reuse.H0_H0 ;  /* 0x2000000bff1a7230 */ /* 0x101fe40000004100 */
[----:B------:R-:W-:Y:S01]  /*8e90*/  FFMA.FTZ R29, R14, R8, -R29 ;  /* 0x000000080e1d7223 */ /* 0x000fe2000001081d */
[----:B------:R-:W-:Y:S02]  /*8ea0*/  HADD2.F32 R11, -RZ, R11.H1_H1 ;  /* 0x3000000bff0b7230 */ /* 0x000fe40000004100 */
[-C--:B------:R-:W-:Y:S01]  /*8eb0*/  FMUL.FTZ R31, R10, R9.reuse ;  /* 0x000000090a1f7220 */ /* 0x080fe20000410000 */
[----:B------:R-:W-:Y:S01]  /*8ec0*/  FFMA.FTZ R12, R6, R9, -R5 ;  /* 0x00000009060c7223 */ /* 0x000fe20000010805 */
[----:B------:R-:W-:Y:S02]  /*8ed0*/  HADD2.F32 R5, -RZ, R42.H1_H1 ;  /* 0x3000002aff057230 */ /* 0x000fe40000004100 */
[----:B------:R-:W-:-:S02]  /*8ee0*/  HADD2.F32 R10, -RZ, R46.H1_H1 ;  /* 0x3000002eff0a7230 */ /* 0x000fc40000004100 */
[----:B------:R-:W-:Y:S01]  /*8ef0*/  FFMA.FTZ R14, R6, R13, R31 ;  /* 0x0000000d060e7223 */ /* 0x000fe2000001001f */
[----:B------:R-:W-:Y:S02]  /*8f00*/  HADD2.F32 R4, -RZ, R40.H1_H1 ;  /* 0x30000028ff047230 */ /* 0x000fe40000004100 */
[C---:B------:R-:W-:Y:S01]  /*8f10*/  FMUL.FTZ R6, R26.reuse, R5 ;  /* 0x000000051a067220 */ /* 0x040fe20000410000 */
[----:B------:R-:W-:Y:S02]  /*8f20*/  HADD2.F32 R8, -RZ, R44.H1_H1 ;  /* 0x3000002cff087230 */ /* 0x000fe40000004100 */
        /* <DEDUP_REMOVED lines=19> */
.L_x_10551:
[----:B------:R-:W-:Y:S05]  /*9060*/  BSYNC B1 ;  /* 0x0000000000017941 */ /* 0x000fea0003800000 */
.L_x_10550:
[----:B------:R-:W-:Y:S05]  /*9070*/  @P0 BRA `(.L_x_10542) ;  /* 0x0000000400600947 */ /* 0x000fea0003800000 */
[----:B-1----:R-:W2:Y:S01]  /*9080*/  LDL R8, [R1+0x74] ;  /* 0x0000740001087983 */ /* 0x002ea20000100800 */
[C---:B------:R-:W-:Y:S02]  /*9090*/  VIADD R4, R204.reuse, 0x40 ;  /* 0x00000040cc047836 */ /* 0x040fe40000000000 */
        /* <DEDUP_REMOVED lines=11> */
[----:B------:R-:W-:Y:S02]  /*9150*/  HADD2.F32 R37, -RZ, R41.H1_H1 ;  /* 0x30000029ff257230 */ /* 0x000fe40000004100 */
[----:B------:R-:W-:Y:S02]  /*9160*/  HADD2.F32 R35, -RZ, R39.H1_H1 ;  /* 0x30000027ff237230 */ /* 0x000fe40000004100 */
[----:B------:R-:W-:-:S02]  /*9170*/  HADD2.F32 R36, -RZ, R46.H0_H0 ;  /* 0x2000002eff247230 */ /* 0x000fc40000004100 */
[----:B------:R-:W-:Y:S02]  /*9180*/  HADD2.F32 R34, -RZ, R42.H0_H0 ;  /* 0x2000002aff227230 */ /* 0x000fe40000004100 */
[----:B--2---:R-:W-:-:S04]  /*9190*/  IMAD.IADD R8, R8, 0x1, R3 ;  /* 0x0000000108087824 */ /* 0x004fc800078e0203 */
[----:B------:R-:W-:Y:S01]  /*91a0*/  IMAD R3, R8, 0x2, R19 ;  /* 0x0000000208037824 */ /* 0x000fe200078e0213 */
[----:B---3--:R-:W-:Y:S04]  /*91b0*/  LDS.128 R4, [R38+0x18400] ;  /* 0x0184000026047984 */ /* 0x008fe80000000c00 */
[----:B------:R-:W1:Y:S02]  /*91c0*/  LDS.128 R8, [R3+0x18400] ;  /* 0x0184000003087984 */ /* 0x000e640000000c00 */
[--C-:B-1----:R-:W-:Y:S02]  /*91d0*/  HADD2.F32 R20, -RZ, R8.reuse.H0_H0 ;  /* 0x20000008ff147230 */ /* 0x102fe40000004100 */
[----:B------:R-:W-:Y:S02]  /*91e0*/  HADD2.F32 R8, -RZ, R8.H1_H1 ;  /* 0x30000008ff087230 */ /* 0x000fe40000004100 */
[----:B------:R-:W-:-:S02]  /*91f0*/  HADD2.F32 R12, -RZ, R4.H0_H0 ;  /* 0x20000004ff0c7230 */ /* 0x000fc40000004100 */
[-C--:B------:R-:W-:Y:S01]  /*9200*/  FMUL.FTZ R27, R30, R20.reuse ;  /* 0x000000141e1b7220 */ /* 0x080fe20000410000 */
[----:B------:R-:W-:Y:S01]  /*9210*/  FMUL.FTZ R29, R28, R20 ;  /* 0x000000141c1d7220 */ /* 0x000fe20000410000 */
[----:B------:R-:W-:Y:S02]  /*9220*/  HADD2.F32 R20, -RZ, R43.H0_H0 ;  /* 0x2000002bff147230 */ /* 0x000fe40000004100 */
[-C--:B------:R-:W-:Y:S01]  /*9230*/  FMUL.FTZ R31, R32, R8.reuse ;  /* 0x00000008201f7220 */ /* 0x080fe20000410000 */
[----:B------:R-:W-:Y:S02]  /*9240*/  HADD2.F32 R4, -RZ, R4.H1_H1 ;  /* 0x30000004ff047230 */ /* 0x000fe40000004100 */
[--C-:B----4-:R-:W-:Y:S02]  /*9250*/  HADD2.F32 R21, -RZ, R9.reuse.H0_H0 ;  /* 0x20000009ff157230 */ /* 0x110fe40000004100 */
[----:B------:R-:W-:Y:S01]  /*9260*/  FMUL.FTZ R33, R20, R8 ;  /* 0x0000000814217220 */ /* 0x000fe20000410000 */
[----:B------:R-:W-:-:S02]  /*9270*/  HADD2.F32 R9, -RZ, R9.H1_H1 ;  /* 0x30000009ff097230 */ /* 0x000fc40000004100 */
[----:B------:R-:W-:Y:S01]  /*9280*/  FFMA.FTZ R8, R20, R4, -R31 ;  /* 0x0000000414087223 */ /* 0x000fe2000001081f */
[-C--:B------:R-:W-:Y:S01]  /*9290*/  FFMA.FTZ R27, R28, R12.reuse, -R27 ;  /* 0x0000000c1c1b7223 */ /* 0x080fe2000001081b */
[----:B------:R-:W-:Y:S02]  /*92a0*/  HADD2.F32 R31, -RZ, R45.H1_H1 ;  /* 0x3000002dff1f7230 */ /* 0x000fe40000004100 */
[-C--:B------:R-:W-:Y:S01]  /*92b0*/  FMUL.FTZ R20, R37, R21.reuse ;  /* 0x0000001525147220 */ /* 0x080fe20000410000 */
[----:B------:R-:W-:Y:S01]  /*92c0*/  FMUL.FTZ R28, R35, R21 ;  /* 0x00000015231c7220 */ /* 0x000fe20000410000 */
[----:B------:R-:W-:Y:S02]  /*92d0*/  HADD2.F32 R21, -RZ, R43.H1_H1 ;  /* 0x3000002bff157230 */ /* 0x000fe40000004100 */
[----:B------:R-:W-:Y:S01]  /*92e0*/  FFMA.FTZ R29, R30, R12, R29 ;  /* 0x0000000c1e1d7223 */ /* 0x000fe2000001001d */
[--C-:B------:R-:W-:Y:S02]  /*92f0*/  HADD2.F32 R13, -RZ, R5.reuse.H0_H0 ;  /* 0x20000005ff0d7230 */ /* 0x100fe40000004100 */
[----:B------:R-:W-:Y:S01]  /*9300*/  FFMA.FTZ R12, R32, R4, R33 ;  /* 0x00000004200c7223 */ /* 0x000fe20000010021 */
[----:B------:R-:W-:-:S02]  /*9310*/  HADD2.F32 R5, -RZ, R5.H1_H1 ;  /* 0x30000005ff057230 */ /* 0x000fc40000004100 */
[-C--:B------:R-:W-:Y:S01]  /*9320*/  FMUL.FTZ R4, R31, R9.reuse ;  /* 0x000000091f047220 */ /* 0x080fe20000410000 */
[--C-:B------:R-:W-:Y:S02]  /*9330*/  HADD2.F32 R25, -RZ, R10.reuse.H0_H0 ;  /* 0x2000000aff197230 */ /* 0x100fe40000004100 */
[C---:B------:R-:W-:Y:S01]  /*9340*/  FMUL.FTZ R30, R21.reuse, R9 ;  /* 0x00000009151e7220 */ /* 0x040fe20000410000 */
[----:B------:R-:W-:Y:S02]  /*9350*/  HADD2.F32 R10, -RZ, R10.H1_H1 ;  /* 0x3000000aff0a7230 */ /* 0x000fe40000004100 */
[----:B------:R-:W-:Y:S01]  /*9360*/  FFMA.FTZ R9, R21, R5, -R4 ;  /* 0x0000000515097223 */ /* 0x000fe20000010804 */
[----:B------:R-:W-:Y:S02]  /*9370*/  HADD2.F32 R14, -RZ, R6.H0_H0 ;  /* 0x20000006ff0e7230 */ /* 0x000fe40000004100 */
[-C--:B------:R-:W-:Y:S01]  /*9380*/  FFMA.FTZ R20, R35, R13.reuse, -R20 ;  /* 0x0000000d23147223 */ /* 0x080fe20000010814 */
[----:B------:R-:W-:Y:S01]  /*9390*/  FFMA.FTZ R28, R37, R13, R28 ;  /* 0x0000000d251c7223 */ /* 0x000fe2000001001c */
[----:B------:R-:W-:-:S02]  /*93a0*/  HADD2.F32 R4, -RZ, R44.H0_H0 ;  /* 0x2000002cff047230 */ /* 0x000fc40000004100 */
[----:B------:R-:W-:Y:S01]  /*93b0*/  FFMA.FTZ R13, R31, R5, R30 ;  /* 0x000000051f0d7223 */ /* 0x000fe2000001001e */
[----:B------:R-:W-:Y:S02]  /*93c0*/  HADD2.F32 R6, -RZ, R6.H1_H1 ;  /* 0x30000006ff067230 */ /* 0x000fe40000004100 */
[-C--:B------:R-:W-:Y:S01]  /*93d0*/  FMUL.FTZ R5, R36, R10.reuse ;  /* 0x0000000a24057220 */ /* 0x080fe20000410000 */
[----:B------:R-:W-:Y:S02]  /*93e0*/  HADD2.F32 R32, -RZ, R40.H0_H0 ;  /* 0x20000028ff207230 */ /* 0x000fe40000004100 */
[-C--:B------:R-:W-:Y:S01]  /*93f0*/  FMUL.FTZ R21, R34, R25.reuse ;  /* 0x0000001922157220 */ /* 0x080fe20000410000 */
[C---:B------:R-:W-:Y:S01]  /*9400*/  FMUL.FTZ R31, R4.reuse, R10 ;  /* 0x0000000a041f7220 */ /* 0x040fe20000410000 */
[----:B0-----:R-:W-:Y:S02]  /*9410*/  HADD2.F32 R26, -RZ, R11.H0_H0 ;  /* 0x2000000bff1a7230 */ /* 0x001fe40000004100 */
[----:B------:R-:W-:Y:S01]  /*9420*/  FFMA.FTZ R10, R4, R6, -R5 ;  /* 0x00000006040a7223 */ /* 0x000fe20000010805 */
[----:B------:R-:W-:Y:S01]  /*9430*/  FMUL.FTZ R25, R32, R25 ;  /* 0x0000001920197220 */ /* 0x000fe20000410000 */
[----:B------:R-:W-:-:S02]  /*9440*/  HADD2.F32 R35, -RZ, R42.H1_H1 ;  /* 0x3000002aff237230 */ /* 0x000fc40000004100 */
[----:B------:R-:W-:Y:S02]  /*9450*/  HADD2.F32 R11, -RZ, R11.H1_H1 ;  /* 0x3000000bff0b7230 */ /* 0x000fe40000004100 */
[----:B------:R-:W-:Y:S02]  /*9460*/  HADD2.F32 R5, -RZ, R40.H1_H1 ;  /* 0x30000028ff057230 */ /* 0x000fe40000004100 */
[----:B------:R-:W-:Y:S02]  /*9470*/  HADD2.F32 R37, -RZ, R46.H1_H1 ;  /* 0x3000002eff257230 */ /* 0x000fe40000004100 */
[----:B------:R-:W-:Y:S02]  /*9480*/  HADD2.F32 R33, -RZ, R44.H1_H1 ;  /* 0x3000002cff217230 */ /* 0x000fe40000004100 */
[-C--:B------:R-:W-:Y:S01]  /*9490*/  FFMA.FTZ R21, R32, R14.reuse, -R21 ;  /* 0x0000000e20157223 */ /* 0x080fe20000010815 */
[--C-:B------:R-:W-:Y:S02]  /*94a0*/  HADD2.F32 R15, -RZ, R7.reuse.H0_H0 ;  /* 0x20000007ff0f7230 */ /* 0x100fe40000004100 */
[----:B------:R-:W-:Y:S01]  /*94b0*/  FFMA.FTZ R25, R34, R14, R25 ;  /* 0x0000000e22197223 */ /* 0x000fe20000010019 */
[----:B------:R-:W-:-:S02]  /*94c0*/  HADD2.F32 R7, -RZ, R7.H1_H1 ;  /* 0x30000007ff077230 */ /* 0x000fc40000004100 */
[----:B------:R-:W-:Y:S01]  /*94d0*/  FFMA.FTZ R14, R36, R6, R31 ;  /* 0x00000006240e7223 */ /* 0x000fe2000001001f */
[-C--:B------:R-:W-:Y:S01]  /*94e0*/  FMUL.FTZ R4, R35, R26.reuse ;  /* 0x0000001a23047220 */ /* 0x080fe20000410000 */
[----:B------:R-:W-:Y:S01]  /*94f0*/  FMUL.FTZ R26, R5, R26 ;  /* 0x0000001a051a7220 */ /* 0x000fe20000410000 */
[-C--:B------:R-:W-:Y:S01]  /*9500*/  FMUL.FTZ R6, R37, R11.reuse ;  /* 0x0000000b25067220 */ /* 0x080fe20000410000 */
        /* <DEDUP_REMOVED lines=15> */
.L_x_10542:
[----:B------:R-:W-:Y:S05]  /*9600*/  BSYNC B0 ;  /* 0x0000000000007941 */ /* 0x000fea0003800000 */
.L_x_10531:
        /* <DEDUP_REMOVED lines=8> */
.L_x_10528:
[----:B--23--:R-:W2:Y:S01]  /*9690*/  S2R R3, SR_TID.X ;  /* 0x0000000000037919 */ /* 0x00cea20000002100 */
[----:B------:R-:W-:Y:S01]  /*96a0*/  ISETP.NE.AND P0, PT, R210, 0x3, PT ;  /* 0x00000003d200780c */ /* 0x000fe20003f05270 */
[----:B------:R-:W-:Y:S05]  /*96b0*/  WARPSYNC.ALL ;  /* 0x0000000000007948 */ /* 0x000fea0003800000 */
[----:B--2---:R-:W-:-:S05]  /*96c0*/  SHF.R.U32.HI R3, RZ, 0x7, R3 ;  /* 0x00000007ff037819 */ /* 0x004fca0000011603 */
[----:B-1----:R-:W-:-:S05]  /*96d0*/  VIADD R10, R3, 0x8 ;  /* 0x00000008030a7836 */ /* 0x002fca0000000000 */
[----:B------:R1:W-:Y:S06]  /*96e0*/  BAR.SYNC.DEFER_BLOCKING R10, 0x100 ;  /* 0x0004000a0000751d */ /* 0x0003ec0000010000 */
[----:B------:R-:W-:Y:S05]  /*96f0*/  @!P0 BRA `(.L_x_10552) ;  /* 0x0000000000048947 */ /* 0x000fea0003800000 */
[----:B------:R-:W-:Y:S01]  /*9700*/  BPT.TRAP 0x1 ;  /* 0x000000040000795c */ /* 0x000fe20000300000 */
.L_x_10552:
[----:B------:R-:W-:Y:S01]  /*9710*/  IMAD R4, R206, 0x8, R19 ;  /* 0x00000008ce047824 */ /* 0x000fe200078e0213 */
[----:B------:R-:W-:-:S04]  /*9720*/  SHF.L.U32 R5, R218, 0x1f, RZ ;  /* 0x0000001fda057819 */ /* 0x000fc800000006ff */
[----:B------:R2:W3:Y:S01]  /*9730*/  SYNCS.PHASECHK.TRANS64.TRYWAIT P1, [R4+URZ+0x32430], R5 ;  /* 0x03243005040075a7 */ /* 0x0004e2000802017f */
[----:B------:R-:W-:Y:S05]  /*9740*/  @!P0 BRA `(.L_x_10553) ;  /* 0x0000000000048947 */ /* 0x000fea0003800000 */
[----:B------:R-:W-:Y:S01]  /*9750*/  BPT.TRAP 0x1 ;  /* 0x000000040000795c */ /* 0x000fe20000300000 */
.L_x_10553:
[----:B------:R-:W-:Y:S01]  /*9760*/  VIADD R3, R19, 0x1c400 ;  /* 0x0001c40013037836 */ /* 0x000fe20000000000 */
[----:B------:R-:W-:Y:S01]  /*9770*/  LOP3.LUT R12, R24, 0x10000, RZ, 0xfc, !PT ;  /* 0x00010000180c7812 */ /* 0x000fe200078efcff */
[----:B0-----:R-:W-:-:S03]  /*9780*/  IMAD.MOV.U32 R13, RZ, RZ, 0x40000040 ;  /* 0x40000040ff0d7424 */ /* 0x001fc600078e00ff */
[----:B------:R-:W-:-:S04]  /*9790*/  SHF.R.U32.HI R3, RZ, 0x4, R3 ;  /* 0x00000004ff037819 */ /* 0x000fc80000011603 */
[----:B------:R-:W-:-:S04]  /*97a0*/  LOP3.LUT R3, R3, 0x3fff, RZ, 0xc0, !PT ;  /* 0x00003fff03037812 */ /* 0x000fc800078ec0ff */
[----:B------:R-:W-:-:S05]  /*97b0*/  LOP3.LUT R3, R3, 0x10000, RZ, 0xfc, !PT ;  /* 0x0001000003037812 */ /* 0x000fca00078efcff */
[----:B------:R0:W-:Y:S01]  /*97c0*/  STL [R1+0x4c], R3 ;  /* 0x00004c0301007387 */ /* 0x0001e20000100800 */
[----:B---3--:R-:W-:Y:S05]  /*97d0*/  @P1 BRA `(.L_x_10554) ;  /* 0x0000000000081947 */ /* 0x008fea0003800000 */
[----:B------:R-:W3:Y:S02]  /*97e0*/  SYNCS.PHASECHK.TRANS64.TRYWAIT P1, [R4+URZ+0x32430], R5 ;  /* 0x03243005040075a7 */ /* 0x000ee4000802017f */
[----:B---3--:R-:W-:Y:S05]  /*97f0*/  @!P1 BRA `(.L_x_10555) ;  /* 0x0000013400449947 */ /* 0x008fea0003800000 */
.L_x_10554:
[----:B0-----:R-:W5:Y:S01]  /*9800*/  LDL R3, [R1+0x4c] ;  /* 0x00004c0001037983 */ /* 0x001f620000100800 */
[----:B------:R-:W-:Y:S01]  /*9810*/  MOV R7, 0x40000040 ;  /* 0x4000004000077802 */ /* 0x000fe20000000f00 */
[----:B------:R-:W-:Y:S05]  /*9820*/  WARPSYNC.ALL ;  /* 0x0000000000007948 */ /* 0x000fea0003800000 */
[C---:B------:R-:W-:Y:S01]  /*9830*/  R2UR UR4, R12.reuse ;  /* 0x000000000c0472ca */ /* 0x040fe200000e0000 */
[----:B----4-:R-:W-:Y:S01]  /*9840*/  WARPGROUP.ARRIVE ;  /* 0x00000000000079c5 */ /* 0x010fe20000000000 */
[----:B------:R-:W-:Y:S01]  /*9850*/  R2UR UR5, R13 ;  /* 0x000000000d0572ca */ /* 0x000fe200000e0000 */
[----:B------:R-:W-:Y:S01]  /*9860*/  VIADD R224, R12, 0x2 ;  /* 0x000000020ce07836 */ /* 0x000fe20000000000 */
[----:B------:R-:W-:Y:S01]  /*9870*/  R2UR UR7, R7 ;  /* 0x00000000070772ca */ /* 0x000fe200000e0000 */
[----:B------:R-:W-:Y:S01]  /*9880*/  IMAD.MOV.U32 R225, RZ, RZ, 0x40000040 ;  /* 0x40000040ffe17424 */ /* 0x000fe200078e00ff */
[----:B------:R-:W-:Y:S01]  /*9890*/  MOV R7, 0x40000040 ;  /* 0x4000004000077802 */ /* 0x000fe20000000f00 */
[----:B------:R-:W-:Y:S01]  /*98a0*/  IMAD.MOV.U32 R9, RZ, RZ, 0x40000040 ;  /* 0x40000040ff097424 */ /* 0x000fe200078e00ff */
[----:B------:R-:W-:Y:S01]  /*98b0*/  SHF.L.U32 R0, R0, 0x1f, RZ ;  /* 0x0000001f00007819 */ /* 0x000fe200000006ff */
[----:B------:R-:W-:Y:S01]  /*98c0*/  VIADD R222, R12, 0x4 ;  /* 0x000000040cde7836 */ /* 0x000fe20000000000 */
[----:B------:R-:W-:Y:S01]  /*98d0*/  BSSY B0, `(.L_x_10556) ;  /* 0x0000023000007945 */ /* 0x000fe20003800000 */
[----:B------:R-:W-:-:S02]  /*98e0*/  IMAD.MOV.U32 R223, RZ, RZ, 0x40000040 ;  /* 0x40000040ffdf7424 */ /* 0x000fc400078e00ff */
[----:B------:R-:W-:Y:S02]  /*98f0*/  VIADD R220, R12, 0x6 ;  /* 0x000000060cdc7836 */ /* 0x000fe40000000000 */
[----:B------:R-:W-:Y:S02]  /*9900*/  IMAD.MOV.U32 R221, RZ, RZ, 0x40000040 ;  /* 0x40000040ffdd7424 */ /* 0x000fe400078e00ff */
[----:B-----5:R-:W-:-:S04]  /*9910*/  IMAD R6, R206, 0x300, R3 ;  /* 0x00000300ce067824 */ /* 0x020fc800078e0203 */
        /* <DEDUP_REMOVED lines=12> */
[----:B------:R-:W-:Y:S01]  /*99e0*/  HGMMA.64x96x16.F32 R24, gdesc[UR4], R24, gsb0 ;  /* 0x01600000041879f0 */ /* 0x000fe20008000818 */
[----:B------:R-:W-:Y:S02]  /*99f0*/  R2UR UR4, R222 ;  /* 0x00000000de0472ca */ /* 0x000fe400000e0000 */
[----:B------:R-:W-:Y:S02]  /*9a00*/  R2UR UR5, R223 ;  /* 0x00000000df0572ca */ /* 0x000fe400000e0000 */
[----:B------:R-:W-:Y:S02]  /*9a10*/  R2UR UR6, R8 ;  /* 0x00000000080672ca */ /* 0x000fe400000e0000 */
[----:B------:R-:W-:Y:S01]  /*9a20*/  R2UR UR7, R9 ;  /* 0x00000000090772ca */ /* 0x000fe200000e0000 */
[----:B------:R-:W-:Y:S02]  /*9a30*/  WARPGROUP.DEPBAR.LE gsb0, 0x0 ;  /* 0x00008000000079c5 */ /* 0x000fe40000010000 */
[----:B------:R-:W-:-:S10]  /*9a40*/  WARPGROUP.ARRIVE ;  /* 0x00000000000079c5 */ /* 0x000fd40000000000 */
        /* <DEDUP_REMOVED lines=9> */
[----:B------:R-:W0:Y:S02]  /*9ae0*/  SYNCS.PHASECHK.TRANS64.TRYWAIT P1, [R19+URZ+0x32410], R0 ;  /* 0x03241000130075a7 */ /* 0x000e24000802017f */
[----:B0-----:R-:W-:Y:S05]  /*9af0*/  @!P1 BRA `(.L_x_10557) ;  /* 0x0000013000989947 */ /* 0x001fea0003800000 */
.L_x_10780:
[----:B------:R-:W-:Y:S05]  /*9b00*/  BSYNC B0 ;  /* 0x0000000000007941 */ /* 0x000fea0003800000 */
.L_x_10556:
[----:B------:R-:W-:Y:S05]  /*9b10*/  @!P0 BRA `(.L_x_10558) ;  /* 0x0000000000048947 */ /* 0x000fea0003800000 */
[----:B------:R-:W-:Y:S01]  /*9b20*/  BPT.TRAP 0x1 ;  /* 0x000000040000795c */ /* 0x000fe20000300000 */
.L_x_10558:
[----:B------:R4:W0:Y:S01]  /*9b30*/  SYNCS.PHASECHK.TRANS64.TRYWAIT P1, [R4+URZ+0x32450], R5 ;  /* 0x03245005040075a7 */ /* 0x000822000802017f */
[----:B------:R-:W-:Y:S05]  /*9b40*/  @!P0 BRA `(.L_x_10559) ;  /* 0x0000000000048947 */ /* 0x000fea0003800000 */
[----:B------:R-:W-:Y:S01]  /*9b50*/  BPT.TRAP 0x1 ;  /* 0x000000040000795c */ /* 0x000fe20000300000 */
.L_x_10559:
[----:B0-----:R-:W-:Y:S05]  /*9b60*/  @P1 BRA `(.L_x_10560) ;  /* 0x0000000000081947 */ /* 0x001fea0003800000 */
[----:B------:R-:W0:Y:S02]  /*9b70*/  SYNCS.PHASECHK.TRANS64.TRYWAIT P1, [R4+URZ+0x32450], R5 ;  /* 0x03245005040075a7 */ /* 0x000e24000802017f */
[----:B0-----:R-:W-:Y:S05]  /*9b80*/  @!P1 BRA `(.L_x_10561) ;  /* 0x0000013000889947 */ /* 0x001fea0003800000 */
.L_x_10560:
[----:B------:R-:W-:Y:S05]  /*9b90*/  WARPSYNC.ALL ;  /* 0x0000000000007948 */ /* 0x000fea0003800000 */
[----:B------:R-:W-:Y:S01]  /*9ba0*/  IMAD R72, R72, 0x2000, R19 ;  /* 0x0000200048487824 */ /* 0x000fe200078e0213 */
[----:B------:R-:W-:Y:S01]  /*9bb0*/  WARPGROUP.ARRIVE ;  /* 0x00000000000079c5 */ /* 0x000fe20000000000 */
[----:B--234-:R-:W-:Y:S01]  /*9bc0*/  VIADD R5, R19, 0x400 ;  /* 0x0000040013057836 */ /* 0x01cfe20000000000 */
[----:B------:R-:W-:Y:S01]  /*9bd0*/  UMOV UR9, 0x40000040 ;  /* 0x4000004000097882 */ /* 0x000fe20000000000 */
[----:B------:R-:W-:Y:S01]  /*9be0*/  IMAD.MOV.U32 R7, RZ, RZ, 0x40000040 ;  /* 0x40000040ff077424 */ /* 0x000fe200078e00ff */
[----:B------:R-:W-:Y:S01]  /*9bf0*/  R2UR UR4, R72 ;  /* 0x00000000480472ca */ /* 0x000fe200000e0000 */
[----:B------:R-:W-:Y:S01]  /*9c00*/  IMAD.MOV.U32 R9, RZ, RZ, 0x40000040 ;  /* 0x40000040ff097424 */ /* 0x000fe200078e00ff */
[----:B------:R-:W-:Y:S01]  /*9c10*/  SHF.R.U32.HI R5, RZ, 0x4, R5 ;  /* 0x00000004ff057819 */ /* 0x000fe20000011605 */
[----:B------:R-:W-:Y:S01]  /*9c20*/  IMAD.U32 R15, RZ, RZ, UR9 ;  /* 0x00000009ff0f7e24 */ /* 0x000fe2000f8e00ff */
[----:B------:R-:W-:Y:S01]  /*9c30*/  R2UR UR11, R7 ;  /* 0x00000000070b72ca */ /* 0x000fe200000e0000 */
[----:B------:R-:W-:Y:S01]  /*9c40*/  UMOV UR57, 0x40000040 ;  /* 0x4000004000397882 */ /* 0x000fe20000000000 */
[----:B------:R-:W-:Y:S01]  /*9c50*/  LOP3.LUT R5, R5, 0x3fff, RZ, 0xc0, !PT ;  /* 0x00003fff05057812 */ /* 0x000fe200078ec0ff */
[----:B------:R-:W-:Y:S01]  /*9c60*/  UMOV UR53, 0x40000040 ;  /* 0x4000004000357882 */ /* 0x000fe20000000000 */
[----:B------:R-:W-:Y:S01]  /*9c70*/  UMOV UR49, 0x40000040 ;  /* 0x4000004000317882 */ /* 0x000fe20000000000 */
[----:B------:R-:W-:Y:S01]  /*9c80*/  UMOV UR45, 0x40000040 ;  /* 0x40000040002d7882 */ /* 0x000fe20000000000 */
[----:B------:R-:W-:Y:S01]  /*9c90*/  LOP3.LUT R0, R5, 0x10000, RZ, 0xfc, !PT ;  /* 0x0001000005007812 */ /* 0x000fe200078efcff */
[----:B------:R-:W-:Y:S01]  /*9ca0*/  UMOV UR41, 0x40000040 ;  /* 0x4000004000297882 */ /* 0x000fe20000000000 */
[----:B------:R-:W-:Y:S01]  /*9cb0*/  IMAD.MOV.U32 R7, RZ, RZ, 0x40000040 ;  /* 0x40000040ff077424 */ /* 0x000fe200078e00ff */
[----:B------:R-:W-:-:S02]  /*9cc0*/  UIADD3 UR4, UR4, 0x22400, URZ ;  /* 0x0002240004047890 */ /* 0x000fc4000fffe03f */
[----:B------:R-:W-:Y:S01]  /*9cd0*/  IMAD R6, R206, 0xc00, R0 ;  /* 0x00000c00ce067824 */ /* 0x000fe200078e0200 */
[----:B------:R0:W-:Y:S01]  /*9ce0*/  STL [R1+0x50], R0 ;  /* 0x0000500001007387 */ /* 0x0001e20000100800 */
[----:B------:R-:W-:Y:S01]  /*9cf0*/  USHF.R.U32.HI UR4, URZ, 0x4, UR4 ;  /* 0x000000043f047899 */ /* 0x000fe20008011604 */
[----:B------:R-:W-:Y:S01]  /*9d00*/  R2UR UR39, R7 ;  /* 0x00000000072772ca */ /* 0x000fe200000e0000 */
[C---:B------:R-:W-:Y:S01]  /*9d10*/  VIADD R8, R6.reuse, 0x2 ;  /* 0x0000000206087836 */ /* 0x040fe20000000000 */
[----:B------:R-:W-:Y:S01]  /*9d20*/  R2UR UR10, R6 ;  /* 0x00000000060a72ca */ /* 0x000fe200000e0000 */
[----:B------:R-:W-:Y:S01]  /*9d30*/  ULOP3.LUT UR4, UR4, 0x3fff, URZ, 0xc0, !UPT ;  /* 0x00003fff04047892 */ /* 0x000fe2000f8ec03f */
[----:B------:R-:W-:-:S03]  /*9d40*/  UMOV UR37, 0x40000040 ;  /* 0x4000004000257882 */ /* 0x000fc60000000000 */
[----:B------:R-:W-:Y:S01]  /*9d50*/  ULOP3.LUT UR4, UR4, 0x10000, URZ, 0xfc, !UPT ;  /* 0x0001000004047892 */ /* 0x000fe2000f8efc3f */
[----:B0-----:R-:W0:Y:S03]  /*9d60*/  S2R R0, SR_TID.X ;  /* 0x0000000000007919 */ /* 0x001e260000002100 */
[----:B------:R-:W-:Y:S02]  /*9d70*/  UIADD3 UR5, UR4, 0x2, URZ ;  /* 0x0000000204057890 */ /* 0x000fe4000fffe03f */
[----:B------:R-:W-:Y:S02]  /*9d80*/  UIADD3 UR56, UR4, 0x804, URZ ;  /* 0x0000080404387890 */ /* 0x000fe4000fffe03f */
[----:B------:R-:W-:Y:S01]  /*9d90*/  UMOV UR8, UR4 ;  /* 0x0000000400087c82 */ /* 0x000fe20008000000 */
[----:B------:R-:W-:Y:S01]  /*9da0*/  UIADD3 UR52, UR4, 0x806, URZ ;  /* 0x0000080604347890 */ /* 0x000fe2000fffe03f */
[----:B------:R-:W-:Y:S01]  /*9db0*/  HGMMA.64x96x16.F32 R24, gdesc[UR8], R24, gsb0 ;  /* 0x01600000081879f0 */ /* 0x000fe20008000818 */
[----:B------:R-:W-:Y:S01]  /*9dc0*/  R2UR UR10, R8 ;  /* 0x00000000080a72ca */ /* 0x000fe200000e0000 */
[----:B------:R-:W-:Y:S01]  /*9dd0*/  IMAD.U32 R14, RZ, RZ, UR8 ;  /* 0x00000008ff0e7e24 */ /* 0x000fe2000f8e00ff */
[----:B------:R-:W-:Y:S01]  /*9de0*/  R2UR UR11, R9 ;  /* 0x00000000090b72ca */ /* 0x000fe200000e0000 */
[----:B------:R-:W-:Y:S01]  /*9df0*/  UMOV UR8, UR5 ;  /* 0x0000000500087c82 */ /* 0x000fe20008000000 */
[----:B------:R-:W-:Y:S01]  /*9e00*/  UMOV UR9, 0x40000040 ;  /* 0x4000004000097882 */ /* 0x000fe20000000000 */
[----:B------:R-:W-:Y:S01]  /*9e10*/  VIADD R8, R6, 0x4 ;  /* 0x0000000406087836 */ /* 0x000fe20000000000 */
[----:B------:R-:W-:Y:S01]  /*9e20*/  UIADD3 UR5, UR4, 0x4, URZ ;  /* 0x0000000404057890 */ /* 0x000fe2000fffe03f */
[----:B------:R-:W-:Y:S01]  /*9e30*/  IMAD.MOV.U32 R9, RZ, RZ, 0x40000040 ;  /* 0x40000040ff097424 */ /* 0x000fe200078e00ff */
[----:B------:R2:W-:Y:S01]  /*9e40*/  STL.64 [R1+0x68], R14 ;  /* 0x0000680e01007387 */ /* 0x0005e20000100a00 */
[----:B------:R-:W-:-:S02]  /*9e50*/  UIADD3 UR48, UR4, 0xc00, URZ ;  /* 0x00000c0004307890 */ /* 0x000fc4000fffe03f */
[----:B------:R-:W-:Y:S02]  /*9e60*/  UIADD3 UR44, UR4, 0xc02, URZ ;  /* 0x00000c02042c7890 */ /* 0x000fe4000fffe03f */
[----:B------:R-:W-:Y:S02]  /*9e70*/  UIADD3 UR40, UR4, 0xc04, URZ ;  /* 0x00000c0404287890 */ /* 0x000fe4000fffe03f */
[----:B------:R-:W-:Y:S01]  /*9e80*/  UIADD3 UR36, UR4, 0xc06, URZ ;  /* 0x00000c0604247890 */ /* 0x000fe2000fffe03f */
[----:B--2---:R-:W-:Y:S02]  /*9e90*/  IMAD.U32 R14, RZ, RZ, UR8 ;  /* 0x00000008ff0e7e24 */ /* 0x004fe4000f8e00ff */
[----:B------:R-:W-:Y:S01]  /*9ea0*/  IMAD.U32 R15, RZ, RZ, UR9 ;  /* 0x00000009ff0f7e24 */ /* 0x000fe2000f8e00ff */
[----:B0-----:R-:W-:-:S04]  /*9eb0*/  SHF.R.U32.HI R0, RZ, 0x7, R0 ;  /* 0x00000007ff007819 */ /* 0x001fc80000011600 */
[----:B------:R0:W-:Y:S01]  /*9ec0*/  STL.64 [R1+0x60], R14 ;  /* 0x0000600e01007387 */ /* 0x0001e20000100a00 */
[----:B------:R-:W-:Y:S01]  /*9ed0*/  IADD3 R20, -R0, 0xb, RZ ;  /* 0x0000000b00147810 */ /* 0x000fe20007ffe1ff */
        /* <DEDUP_REMOVED lines=98> */
[----:B------:R-:W-:Y:S02]  /*a500*/  VIADD R8, R6, 0x604 ;  /* 0x0000060406087836 */ /* 0x000fe40000000000 */
[----:B------:R-:W-:Y:S02]  /*a510*/  IMAD.MOV.U32 R9, RZ, RZ, 0x40000040 ;  /* 0x40000040ff097424 */ /* 0x000fe400078e00ff */
[----:B0-----:R-:W-:Y:S01]  /*a520*/  IMAD.U32 R14, RZ, RZ, UR8 ;  /* 0x00000008ff0e7e24 */ /* 0x001fe2000f8e00ff */
[----:B------:R-:W-:Y:S01]  /*a530*/  R2UR UR58, R8 ;  /* 0x00000000083a72ca */ /* 0x000fe200000e0000 */
[----:B------:R-:W-:Y:S01]  /*a540*/  VIADD R8, R6, 0x606 ;  /* 0x0000060606087836 */ /* 0x000fe20000000000 */
[----:B------:R-:W-:Y:S01]  /*a550*/  R2UR UR59, R9 ;  /* 0x00000000093b72ca */ /* 0x000fe200000e0000 */
[----:B------:R-:W-:-:S02]  /*a560*/  IMAD.MOV.U32 R9, RZ, RZ, 0x40000040 ;  /* 0x40000040ff097424 */ /* 0x000fc400078e00ff */
[----:B------:R-:W-:Y:S01]  /*a570*/  IMAD.U32 R15, RZ, RZ, UR9 ;  /* 0x00000009ff0f7e24 */ /* 0x000fe2000f8e00ff */
[----:B------:R-:W-:Y:S01]  /*a580*/  R2UR UR54, R8 ;  /* 0x00000000083672ca */ /* 0x000fe200000e0000 */
[----:B------:R-:W-:Y:S01]  /*a590*/  VIADD R8, R6, 0x900 ;  /* 0x0000090006087836 */ /* 0x000fe20000000000 */
[----:B------:R-:W-:Y:S01]  /*a5a0*/  R2UR UR55, R9 ;  /* 0x00000000093772ca */ /* 0x000fe200000e0000 */
[----:B------:R-:W-:Y:S01]  /*a5b0*/  IMAD.MOV.U32 R9, RZ, RZ, 0x40000040 ;  /* 0x40000040ff097424 */ /* 0x000fe200078e00ff */
[----:B------:R0:W-:Y:S02]  /*a5c0*/  STL.64 [R1+0x10], R14 ;  /* 0x0000100e01007387 */ /* 0x0001e40000100a00 */
        /* <DEDUP_REMOVED lines=37> */
.L_x_10562:
[----:B------:R-:W2:Y:S01]  /*a820*/  LDL R3, [R1+0x94] ;  /* 0x0000940001037983 */ /* 0x000ea20000100800 */
[----:B------:R-:W-:Y:S01]  /*a830*/  IMAD R0, R172, -0x60, R155 ;  /* 0xffffffa0ac007824 */ /* 0x000fe200078e029b */
[----:B------:R-:W-:Y:S01]  /*a840*/  ULDC UR4, c[0x0][0xa80] ;  /* 0x0002a00000047ab9 */ /* 0x000fe20000000800 */
[----:B0-----:R-:W-:Y:S01]  /*a850*/  LOP3.LUT R14, R5, 0x3000000, RZ, 0xfc, !PT ;  /* 0x03000000050e7812 */ /* 0x001fe200078efcff */
[----:B------:R-:W0:Y:S01]  /*a860*/  S2R R173, SR_CgaCtaId ;  /* 0x0000000000ad7919 */ /* 0x000e220000008800 */
[----:B------:R-:W-:-:S03]  /*a870*/  IMAD.MOV.U32 R15, RZ, RZ, 0x40000040 ;  /* 0x40000040ff0f7424 */ /* 0x000fc600078e00ff */
[----:B------:R-:W-:Y:S02]  /*a880*/  STL [R1+0x48], R14 ;  /* 0x0000480e01007387 */ /* 0x000fe40000100800 */
[C---:B------:R-:W-:Y:S02]  /*a890*/  R2UR UR11, R15.reuse ;  /* 0x000000000f0b72ca */ /* 0x040fe400000e0000 */
[----:B------:R-:W-:Y:S02]  /*a8a0*/  R2UR UR19, R15 ;  /* 0x000000000f1372ca */ /* 0x000fe400000e0000 */
        /* <DEDUP_REMOVED lines=84> */
[----:B------:R-:W-:-:S02]  /*adf0*/  FMNMX.FTZ R6, R30, R9, !PT ;  /* 0x000000091e067209 */ /* 0x000fc40007810000 */
[----:B------:R-:W-:Y:S02]  /*ae00*/  FSEL R59, R59, -INF , P4 ;  /* 0xff8000003b3b7808 */ /* 0x000fe40002000000 */
        /* <DEDUP_REMOVED lines=15> */
[----:B------:R-:W-:Y:S02]  /*af00*/  FMNMX.FTZ R0, R68, R3, !PT ;  /* 0x0000000344007209 */ /* 0x000fe40007810000 */
[----:B------:R-:W-:-:S02]  /*af10*/  FMNMX.FTZ R9, R47, R6, !PT ;  /* 0x000000062f097209 */ /* 0x000fc40007810000 */
[----:B------:R-:W-:Y:S02]  /*af20*/  FSEL R67, R67, -INF , P3 ;  /* 0xff80000043437808 */ /* 0x000fe40001800000 */
[----:B------:R-:W-:Y:S02]  /*af30*/  FMNMX.FTZ R6, R50, R9, !PT ;  /* 0x0000000932067209 */ /* 0x000fe40007810000 */
[----:B------:R-:W-:Y:S02]  /*af40*/  FMNMX.FTZ R8, R69, R0, !PT ;  /* 0x0000000045087209 */ /* 0x000fe40007810000 */
[----:B------:R-:W-:Y:S02]  /*af50*/  FMNMX.FTZ R9, R51, R6, !PT ;  /* 0x0000000633097209 */ /* 0x000fe40007810000 */
[----:B------:R-:W-:Y:S01]  /*af60*/  FSEL R70, R70, -INF , P4 ;  /* 0xff80000046467808 */ /* 0x000fe20002000000 */
[----:B------:R-:W2:Y:S01]  /*af70*/  SHFL.BFLY PT, R3, R8, 0x2, 0x1f ;  /* 0x0c401f0008037f89 */ /* 0x000ea200000e0000 */
[----:B------:R-:W-:-:S02]  /*af80*/  FMNMX.FTZ R6, R54, R9, !PT ;  /* 0x0000000936067209 */ /* 0x000fc40007810000 */
[----:B------:R-:W-:Y:S02]  /*af90*/  FSEL R71, R71, -INF , P5 ;  /* 0xff80000047477808 */ /* 0x000fe40002800000 */
[----:B------:R-:W-:-:S04]  /*afa0*/  FMNMX.FTZ R9, R55, R6, !PT ;  /* 0x0000000637097209 */ /* 0x000fc80007810000 */
[----:B------:R-:W-:-:S04]  /*afb0*/  FMNMX.FTZ R6, R58, R9, !PT ;  /* 0x000000093a067209 */ /* 0x000fc80007810000 */
[----:B------:R-:W-:-:S04]  /*afc0*/  FMNMX.FTZ R9, R59, R6, !PT ;  /* 0x000000063b097209 */ /* 0x000fc80007810000 */
[----:B------:R-:W-:-:S04]  /*afd0*/  FMNMX.FTZ R6, R62, R9, !PT ;  /* 0x000000093e067209 */ /* 0x000fc80007810000 */
[----:B------:R-:W-:Y:S02]  /*afe0*/  FMNMX.FTZ R9, R63, R6, !PT ;  /* 0x000000063f097209 */ /* 0x000fe40007810000 */
[----:B--2---:R-:W-:Y:S02]  /*aff0*/  FMNMX.FTZ R11, R8, R3, !PT ;  /* 0x00000003080b7209 */ /* 0x004fe40007810000 */
[----:B------:R-:W-:-:S03]  /*b000*/  FMNMX.FTZ R6, R66, R9, !PT ;  /* 0x0000000942067209 */ /* 0x000fc60007810000 */
[----:B------:R-:W2:Y:S01]  /*b010*/  SHFL.BFLY PT, R0, R11, 0x1, 0x1f ;  /* 0x0c201f000b007f89 */ /* 0x000ea200000e0000 */
[----:B------:R-:W-:-:S04]  /*b020*/  FMNMX.FTZ R9, R67, R6, !PT ;  /* 0x0000000643097209 */ /* 0x000fc80007810000 */
[----:B------:R-:W-:-:S04]  /*b030*/  FMNMX.FTZ R6, R70, R9, !PT ;  /* 0x0000000946067209 */ /* 0x000fc80007810000 */
[----:B------:R-:W-:-:S05]  /*b040*/  FMNMX.FTZ R6, R71, R6, !PT ;  /* 0x0000000647067209 */ /* 0x000fca0007810000 */
[----:B------:R-:W3:Y:S01]  /*b050*/  SHFL.BFLY PT, R9, R6, 0x2, 0x1f ;  /* 0x0c401f0006097f89 */ /* 0x000ee200000e0000 */
[----:B--2---:R-:W-:Y:S01]  /*b060*/  FMNMX.FTZ R3, R11, R0, !PT ;  /* 0x000000000b037209 */ /* 0x004fe20007810000 */
[----:B------:R-:W-:-:S03]  /*b070*/  IMAD.U32 R0, RZ, RZ, UR4 ;  /* 0x00000004ff007e24 */ /* 0x000fc6000f8e00ff */
[C---:B------:R-:W-:Y:S01]  /*b080*/  FSETP.NEU.FTZ.AND P6, PT, R3.reuse, -INF , PT ;  /* 0xff8000000300780b */ /* 0x040fe20003fdd000 */
[----:B------:R-:W-:-:S05]  /*b090*/  FMUL.FTZ R7, R3, R0 ;  /* 0x0000000003077220 */ /* 0x000fca0000410000 */
[----:B------:R-:W-:Y:S02]  /*b0a0*/  FSEL R7, R7, RZ, P6 ;  /* 0x000000ff07077208 */ /* 0x000fe40003000000 */
[----:B---3--:R-:W-:-:S03]  /*b0b0*/  FMNMX.FTZ R9, R6, R9, !PT ;  /* 0x0000000906097209 */ /* 0x008fc60007810000 */
        /* <DEDUP_REMOVED lines=25> */
[----:B--2---:R-:W-:Y:S01]  /*b250*/  FMNMX.FTZ R8, R9, R8, !PT ;  /* 0x0000000809087209 */ /* 0x004fe20007810000 */
[----:B------:R-:W-:-:S03]  /*b260*/  FFMA.FTZ R9, R69, R0, -R7 ;  /* 0x0000000045097223 */ /* 0x000fc60000010807 */
[C---:B------:R-:W-:Y:S01]  /*b270*/  FSETP.NEU.FTZ.AND P1, PT, R8.reuse, -INF , PT ;  /* 0xff8000000800780b */ /* 0x040fe20003f3d000 */
[----:B------:R-:W-:Y:S02]  /*b280*/  FMUL.FTZ R6, R8, R0 ;  /* 0x0000000008067220 */ /* 0x000fe40000410000 */
[----:B------:R-:W2:Y:S03]  /*b290*/  MUFU.EX2 R25, R25 ;  /* 0x0000001900197308 */ /* 0x000ea60000000800 */
[----:B------:R-:W-:Y:S01]  /*b2a0*/  FSEL R7, R6, RZ, P1 ;  /* 0x000000ff06077208 */ /* 0x000fe20000800000 */
[----:B------:R-:W-:-:S04]  /*b2b0*/  VIADD R6, R4, 0x32440 ;  /* 0x0003244004067836 */ /* 0x000fc80000000000 */
        /* <DEDUP_REMOVED lines=27> */
[----:B------:R-:W-:Y:S01]  /*b470*/  FFMA.FTZ R71, R71, R0, -R7 ;  /* 0x0000000047477223 */ /* 0x000fe20000010807 */
[----:B------:R-:W-:Y:S01]  /*b480*/  IMAD.MOV.U32 R7, RZ, RZ, 0x40000040 ;  /* 0x40000040ff077424 */ /* 0x000fe200078e00ff */
[----:B0-----:R-:W-:Y:S01]  /*b490*/  PRMT R11, R173, 0x654, R6 ;  /* 0x00000654ad0b7816 */ /* 0x001fe20000000006 */
[----:B------:R-:W-:-:S02]  /*b4a0*/  IMAD R6, R206, 0xc00, R14 ;  /* 0x00000c00ce067824 */ /* 0x000fc400078e020e */
[----:B------:R-:W0:Y:S01]  /*b4b0*/  MUFU.EX2 R28, R28 ;  /* 0x0000001c001c7308 */ /* 0x000e220000000800 */
[----:B------:R-:W-:Y:S01]  /*b4c0*/  R2UR UR7, R7 ;  /* 0x00000000070772ca */ /* 0x000fe200000e0000 */
[----:B--2---:R-:W-:Y:S01]  /*b4d0*/  FADD.FTZ R7, R200, R25 ;  /* 0x00000019c8077221 */ /* 0x004fe20000010000 */
[----:B---3--:R-:W-:Y:S01]  /*b4e0*/  FADD.FTZ R44, R201, R26 ;  /* 0x0000001ac92c7221 */ /* 0x008fe20000010000 */
[----:B------:R2:W-:Y:S01]  /*b4f0*/  SYNCS.ARRIVE.TRANS64.RED.A1T0 RZ, [R11+URZ], RZ ;  /* 0x000000ff0bff79a7 */ /* 0x0005e2000810043f */
[----:B------:R-:W-:Y:S02]  /*b500*/  VIADD R14, R6, 0x80 ;  /* 0x00000080060e7836 */ /* 0x000fe40000000000 */
[----:B------:R-:W-:Y:S01]  /*b510*/  FADD.FTZ R7, R202, R7 ;  /* 0x00000007ca077221 */ /* 0x000fe20000010000 */
[----:B------:R1:W-:Y:S01]  /*b520*/  BAR.SYNC.DEFER_BLOCKING R10, 0x100 ;  /* 0x0004000a0000751d */ /* 0x0003e20000010000 */
[----:B------:R-:W-:Y:S01]  /*b530*/  R2UR UR6, R6 ;  /* 0x00000000060672ca */ /* 0x000fe200000e0000 */
[----:B----4-:R-:W-:Y:S01]  /*b540*/  FADD.FTZ R44, R203, R44 ;  /* 0x0000002ccb2c7221 */ /* 0x010fe20000010000 */
[----:B------:R-:W-:Y:S01]  /*b550*/  R2UR UR10, R14 ;  /* 0x000000000e0a72ca */ /* 0x000fe200000e0000 */
[----:B--2---:R-:W-:-:S02]  /*b560*/  IMAD.MOV.U32 R11, RZ, RZ, 0x40000040 ;  /* 0x40000040ff0b7424 */ /* 0x004fc400078e00ff */
[----:B------:R-:W2:Y:S01]  /*b570*/  MUFU.EX2 R27, R27 ;  /* 0x0000001b001b7308 */ /* 0x000ea20000000800 */
[C---:B------:R-:W-:Y:S01]  /*b580*/  IADD3 R14, R6.reuse, 0x180, RZ ;  /* 0x00000180060e7810 */ /* 0x040fe20007ffe0ff */
[----:B-1----:R-:W-:Y:S01]  /*b590*/  VIADD R10, R6, 0x100 ;  /* 0x00000100060a7836 */ /* 0x002fe20000000000 */
[----:B------:R-:W-:Y:S01]  /*b5a0*/  F2FP.F16.F32.PACK_AB R201, R26, R201 ;  /* 0x000000c91ac9723e */ /* 0x000fe200000000ff */
[----:B0-----:R-:W-:Y:S01]  /*b5b0*/  FADD.FTZ R7, R28, R7 ;  /* 0x000000071c077221 */ /* 0x001fe20000010000 */
[----:B------:R-:W-:Y:S02]  /*b5c0*/  R2UR UR15, R11 ;  /* 0x000000000b0f72ca */ /* 0x000fe400000e0000 */
[----:B------:R-:W-:Y:S01]  /*b5d0*/  R2UR UR18, R14 ;  /* 0x000000000e1272ca */ /* 0x000fe200000e0000 */
[----:B------:R-:W0:Y:S01]  /*b5e0*/  MUFU.EX2 R152, R152 ;  /* 0x0000009800987308 */ /* 0x000e220000000800 */
[----:B------:R-:W-:Y:S01]  /*b5f0*/  R2UR UR14, R10 ;  /* 0x000000000a0e72ca */ /* 0x000fe200000e0000 */
[C---:B------:R-:W-:Y:S01]  /*b600*/  VIADD R10, R6.reuse, 0x200 ;  /* 0x00000200060a7836 */ /* 0x040fe20000000000 */
[----:B------:R-:W-:Y:S01]  /*b610*/  F2FP.F16.F32.PACK_AB R200, R25, R200 ;  /* 0x000000c819c8723e */ /* 0x000fe200000000ff */
[----:B------:R-:W-:Y:S01]  /*b620*/  VIADD R6, R6, 0x280 ;  /* 0x0000028006067836 */ /* 0x000fe20000000000 */
[----:B------:R-:W-:-:S02]  /*b630*/  F2FP.F16.F32.PACK_AB R202, R28, R202 ;  /* 0x000000ca1cca723e */ /* 0x000fc400000000ff */
[----:B------:R-:W-:Y:S01]  /*b640*/  R2UR UR22, R10 ;  /* 0x000000000a1672ca */ /* 0x000fe200000e0000 */
[----:B------:R-:W1:Y:S01]  /*b650*/  MUFU.EX2 R153, R153 ;  /* 0x0000009900997308 */ /* 0x000e620000000800 */
[C---:B--2---:R-:W-:Y:S01]  /*b660*/  FADD.FTZ R44, R27.reuse, R44 ;  /* 0x0000002c1b2c7221 */ /* 0x044fe20000010000 */
[----:B------:R-:W-:Y:S02]  /*b670*/  R2UR UR26, R6 ;  /* 0x00000000061a72ca */ /* 0x000fe400000e0000 */
[----:B------:R-:W-:-:S04]  /*b680*/  F2FP.F16.F32.PACK_AB R203, R27, R203 ;  /* 0x000000cb1bcb723e */ /* 0x000fc800000000ff */
        /* <DEDUP_REMOVED lines=9> */
[----:B------:R-:W-:Y:S01]  /*b720*/  IMAD.MOV.U32 R11, RZ, RZ, 0x40000040 ;  /* 0x40000040ff0b7424 */ /* 0x000fe200078e00ff */
[----:B------:R-:W-:-:S04]  /*b730*/  F2FP.F16.F32.PACK_AB R153, R34, R153 ;  /* 0x000000992299723e */ /* 0x000fc800000000ff */
[----:B------:R-:W-:Y:S01]  /*b740*/  R2UR UR23, R11 ;  /* 0x000000000b1772ca */ /* 0x000fe200000e0000 */
        /* <DEDUP_REMOVED lines=9> */
[----:B------:R-:W-:Y:S01]  /*b7e0*/  IMAD.MOV.U32 R7, RZ, RZ, 0x40000040 ;  /* 0x40000040ff077424 */ /* 0x000fe200078e00ff */
[----:B------:R-:W-:-:S04]  /*b7f0*/  F2FP.F16.F32.PACK_AB R155, R30, R155 ;  /* 0x0000009b1e9b723e */ /* 0x000fc800000000ff */
[----:B------:R-:W-:Y:S01]  /*b800*/  R2UR UR27, R7 ;  /* 0x00000000071b72ca */ /* 0x000fe200000e0000 */
        /* <DEDUP_REMOVED lines=69> */
[----:B------:R-:W-:Y:S02]  /*bc60*/  F2FP.F16.F32.PACK_AB R171, R71, R70 ;  /* 0x0000004647ab723e */ /* 0x000fe400000000ff */
[----:B------:R-:W-:-:S04]  /*bc70*/  WARPGROUP.ARRIVE ;  /* 0x00000000000079c5 */ /* 0x000fc80000000000 */
[----:B------:R-:W2:Y:S01]  /*bc80*/  MUFU.EX2 R170, R170 ;  /* 0x000000aa00aa7308 */ /* 0x000ea20000000800 */
[----:B0-----:R-:W-:Y:S01]  /*bc90*/  FADD.FTZ R10, R168, R5 ;  /* 0x00000005a80a7221 */ /* 0x001fe20000010000 */
[----:B------:R-:W-:Y:S06]  /*bca0*/  HGMMA.64x256x16.F32 R24, R200, gdesc[UR4].tnspB, RZ, !UPT, gsb0 ;  /* 0x43e00004c8187df0 */ /* 0x000fec000c0008ff */
[----:B------:R-:W0:Y:S01]  /*bcb0*/  MUFU.EX2 R9, R9 ;  /* 0x0000000900097308 */ /* 0x000e220000000800 */
[C---:B-1----:R-:W-:Y:S01]  /*bcc0*/  FADD.FTZ R5, R21.reuse, R10 ;  /* 0x0000000a15057221 */ /* 0x042fe20000010000 */
[----:B------:R-:W-:-:S03]  /*bcd0*/  F2FP.F16.F32.PACK_AB R168, R21, R168 ;  /* 0x000000a815a8723e */ /* 0x000fc600000000ff */
[----:B--2---:R-:W-:Y:S01]  /*bce0*/  FADD.FTZ R6, R170, R5 ;  /* 0x00000005aa067221 */ /* 0x004fe20000010000 */
[----:B0-----:R-:W-:-:S03]  /*bcf0*/  F2FP.F16.F32.PACK_AB R170, R9, R170 ;  /* 0x000000aa09aa723e */ /* 0x001fc600000000ff */
[----:B------:R-:W-:Y:S01]  /*bd00*/  FADD.FTZ R15, R9, R6 ;  /* 0x00000006090f7221 */ /* 0x000fe20000010000 */
[----:B------:R-:W-:Y:S02]  /*bd10*/  WARPGROUP.DEPBAR.LE gsb0, 0x0 ;  /* 0x00008000000079c5 */ /* 0x000fe40000010000 */
[----:B------:R-:W-:-:S10]  /*bd20*/  WARPGROUP.ARRIVE ;  /* 0x00000000000079c5 */ /* 0x000fd40000000000 */
        /* <DEDUP_REMOVED lines=18> */
[----:B------:R-:W-:Y:S05]  /*be50*/  @!P0 BRA `(.L_x_10563) ;  /* 0x0000000000048947 */ /* 0x000fea0003800000 */
[----:B------:R-:W-:Y:S01]  /*be60*/  BPT.TRAP 0x1 ;  /* 0x000000040000795c */ /* 0x000fe20000300000 */
.L_x_10563:
[----:B------:R-:W2:Y:S01]  /*be70*/  LDL R6, [R1+0x54] ;  /* 0x0000540001067983 */ /* 0x000ea20000100800 */
[----:B------:R-:W-:Y:S02]  /*be80*/  VIADD R5, R172, 0xfffffffe ;  /* 0xfffffffeac057836 */ /* 0x000fe40000000000 */
[----:B------:R-:W-:-:S05]  /*be90*/  VIADD R4, R4, 0x32460 ;  /* 0x0003246004047836 */ /* 0x000fca0000000000 */
[----:B------:R-:W-:-:S04]  /*bea0*/  PRMT R4, R173, 0x654, R4 ;  /* 0x00000654ad047816 */ /* 0x000fc80000000004 */
[----:B------:R0:W-:Y:S01]  /*beb0*/  SYNCS.ARRIVE.TRANS64.RED.A1T0 RZ, [R4+URZ], RZ ;  /* 0x000000ff04ff79a7 */ /* 0x0001e2000810043f */
[----:B--2---:R-:W-:-:S13]  /*bec0*/  ISETP.GE.AND P1, PT, R5, R6, PT ;  /* 0x000000060500720c */ /* 0x004fda0003f26270 */
[----:B0-----:R-:W-:Y:S05]  /*bed0*/  @!P1 BRA `(.L_x_10564) ;  /* 0x0000002400f89947 */ /* 0x001fea0003800000 */
[----:B------:R-:W-:Y:S02]  /*bee0*/  IMAD.MOV.U32 R6, RZ, RZ, R8 ;  /* 0x000000ffff067224 */ /* 0x000fe400078e0008 */
[----:B------:R-:W-:-:S07]  /*bef0*/  IMAD.MOV.U32 R7, RZ, RZ, R3 ;  /* 0x000000ffff077224 */ /* 0x000fce00078e0003 */
.L_x_10575:
[----:B--2---:R-:W2:Y:S01]  /*bf00*/  LDL R3, [R1+0x54] ;  /* 0x0000540001037983 */ /* 0x004ea20000100800 */
[----:B------:R-:W-:Y:S01]  /*bf10*/  VIADD R206, R206, 0x1 ;  /* 0x00000001cece7836 */ /* 0x000fe20000000000 */
[----:B------:R-:W-:Y:S05]  /*bf20*/  YIELD ;  /* 0x0000000000007946 */ /* 0x000fea0003800000 */
[----:B------:R-:W-:Y:S01]  /*bf30*/  IMAD.MOV.U32 R0, RZ, RZ, R5 ;  /* 0x000000ffff007224 */ /* 0x000fe200078e0005 */
[----:B------:R-:W-:Y:S02]  /*bf40*/  ISETP.NE.AND P2, PT, R206, 0x2, PT ;  /* 0x00000002ce00780c */ /* 0x000fe40003f45270 */
[----:B------:R-:W-:-:S02]  /*bf50*/  IADD3 R5, R5, -0x1, RZ ;  /* 0xffffffff05057810 */ /* 0x000fc40007ffe0ff */
[----:B------:R-:W-:Y:S02]  /*bf60*/  SEL R206, R206, RZ, P2 ;  /* 0x000000ffcece7207 */ /* 0x000fe40001000000 */
[----:B--2---:R-:W-:Y:S02]  /*bf70*/  ISETP.GT.AND P1, PT, R0, R3, PT ;  /* 0x000000030000720c */ /* 0x004fe40003f24270 */
[----:B------:R-:W-:-:S04]  /*bf80*/  SEL R0, RZ, 0x1, P2 ;  /* 0x00000001ff007807 */ /* 0x000fc80001000000 */
[----:B------:R-:W-:Y:S01]  /*bf90*/  LOP3.LUT R218, R218, R0, RZ, 0x3c, !PT ;  /* 0x00000000dada7212 */ /* 0x000fe200078e3cff */
[----:B0-----:R-:W-:Y:S06]  /*bfa0*/  @!P0 BRA `(.L_x_10565) ;  /* 0x0000000000048947 */ /* 0x001fec0003800000 */
[----:B------:R-:W-:Y:S01]  /*bfb0*/  BPT.TRAP 0x1 ;  /* 0x000000040000795c */ /* 0x000fe20000300000 */
.L_x_10565:
[----:B------:R-:W-:Y:S01]  /*bfc0*/  IMAD R4, R206, 0x8, R19 ;  /* 0x00000008ce047824 */ /* 0x000fe200078e0213 */
[----:B------:R-:W-:-:S04]  /*bfd0*/  SHF.L.U32 R0, R218, 0x1f, RZ ;  /* 0x0000001fda007819 */ /* 0x000fc800000006ff */
[----:B------:R0:W1:Y:S01]  /*bfe0*/  SYNCS.PHASECHK.TRANS64.TRYWAIT P2, [R4+URZ+0x32430], R0 ;  /* 0x03243000040075a7 */ /* 0x000062000804017f */
[----:B------:R-:W-:Y:S05]  /*bff0*/  @!P0 BRA `(.L_x_10566) ;  /* 0x0000000000048947 */ /* 0x000fea0003800000 */
[----:B------:R-:W-:Y:S01]  /*c000*/  BPT.TRAP 0x1 ;  /* 0x000000040000795c */ /* 0x000fe20000300000 */
.L_x_10566:
[----:B------:R-:W2:Y:S01]  /*c010*/  LDL R3, [R1+0x4c] ;  /* 0x00004c0001037983 */ /* 0x000ea20000100800 */
[----:B------:R-:W-:Y:S02]  /*c020*/  IMAD.MOV.U32 R21, RZ, RZ, 0x40000040 ;  /* 0x40000040ff157424 */ /* 0x000fe400078e00ff */
[----:B--2---:R-:W-:Y:S01]  /*c030*/  IMAD R20, R206, 0x300, R3 ;  /* 0x00000300ce147824 */ /* 0x004fe200078e0203 */
[----:B-1----:R-:W-:Y:S06]  /*c040*/  @P2 BRA `(.L_x_10567) ;  /* 0x0000000000082947 */ /* 0x002fec0003800000 */
[----:B------:R-:W1:Y:S02]  /*c050*/  SYNCS.PHASECHK.TRANS64.TRYWAIT P2, [R4+URZ+0x32430], R0 ;  /* 0x03243000040075a7 */ /* 0x000e64000804017f */
[----:B-1----:R-:W-:Y:S05]  /*c060*/  @!P2 BRA `(.L_x_10568) ;  /* 0x0000010c0064a947 */ /* 0x002fea0003800000 */
.L_x_10567:
[----:B------:R-:W-:Y:S05]  /*c070*/  WARPSYNC.ALL ;  /* 0x0000000000007948 */ /* 0x000fea0003800000 */
[C---:B------:R-:W-:Y:S01]  /*c080*/  R2UR UR18, R20.reuse ;  /* 0x00000000141272ca */ /* 0x040fe200000e0000 */
[----:B------:R-:W-:Y:S01]  /*c090*/  WARPGROUP.ARRIVE ;  /* 0x00000000000079c5 */ /* 0x000fe20000000000 */
        /* <DEDUP_REMOVED lines=12> */
[----:B------:R-:W-:-:S02]  /*c160*/  R2UR UR13, R225 ;  /* 0x00000000e10d72ca */ /* 0x000fc400000e0000 */
[----:B------:R-:W-:Y:S02]  /*c170*/  R2UR UR10, R8 ;  /* 0x00000000080a72ca */ /* 0x000fe400000e0000 */
[----:B------:R-:W-:Y:S01]  /*c180*/  R2UR UR11, R9 ;  /* 0x00000000090b72ca */ /* 0x000fe200000e0000 */
[----:B------:R-:W-:Y:S01]  /*c190*/  HGMMA.64x96x16.F32 R152, gdesc[UR16], RZ, !UPT, gsb0 ;  /* 0x01600000109879f0 */ /* 0x000fe2000c0008ff */
[----:B------:R-:W-:Y:S02]  /*c1a0*/  R2UR UR8, R222 ;  /* 0x00000000de0872ca */ /* 0x000fe400000e0000 */
[----:B------:R-:W-:Y:S02]  /*c1b0*/  R2UR UR9, R223 ;  /* 0x00000000df0972ca */ /* 0x000fe400000e0000 */
[----:B------:R-:W-:Y:S02]  /*c1c0*/  R2UR UR6, R20 ;  /* 0x00000000140672ca */ /* 0x000fe400000e0000 */
[----:B------:R-:W-:-:S02]  /*c1d0*/  R2UR UR7, R21 ;  /* 0x00000000150772ca */ /* 0x000fc400000e0000 */
        /* <DEDUP_REMOVED lines=14> */
.L_x_10569:
[----:B------:R2:W3:Y:S01]  /*c2c0*/  SYNCS.PHASECHK.TRANS64.TRYWAIT P2, [R4+URZ+0x32450], R0 ;  /* 0x03245000040075a7 */ /* 0x0004e2000804017f */
[----:B------:R-:W-:Y:S05]  /*c2d0*/  @!P0 BRA `(.L_x_10570) ;  /* 0x0000000000048947 */ /* 0x000fea0003800000 */
[----:B------:R-:W-:Y:S01]  /*c2e0*/  BPT.TRAP 0x1 ;  /* 0x000000040000795c */ /* 0x000fe20000300000 */
.L_x_10570:
[----:B---3--:R-:W-:Y:S05]  /*c2f0*/  @P2 BRA `(.L_x_10571) ;  /* 0x0000000000082947 */ /* 0x008fea0003800000 */
[----:B------:R-:W3:Y:S02]  /*c300*/  SYNCS.PHASECHK.TRANS64.TRYWAIT P2, [R4+URZ+0x32450], R0 ;  /* 0x03245000040075a7 */ /* 0x000ee4000804017f */
[----:B---3--:R-:W-:Y:S05]  /*c310*/  @!P2 BRA `(.L_x_10572) ;  /* 0x0000010800cca947 */ /* 0x008fea0003800000 */
.L_x_10571:
[----:B------:R-:W4:Y:S04]  /*c320*/  LDL.64 R20, [R1+0x68] ;  /* 0x0000680001147983 */ /* 0x000f280000100a00 */
[----:B------:R-:W5:Y:S04]  /*c330*/  LDL R3, [R1+0x50] ;  /* 0x0000500001037983 */ /* 0x000f680000100800 */
[----:B------:R-:W2:Y:S04]  /*c340*/  LDL.64 R202, [R1+0x60] ;  /* 0x0000600001ca7983 */ /* 0x000ea80000100a00 */
[----:B------:R-:W3:Y:S01]  /*c350*/  LDL.64 R200, [R1+0x58] ;  /* 0x0000580001c87983 */ /* 0x000ee20000100a00 */
[----:B------:R-:W-:Y:S05]  /*c360*/  WARPSYNC.ALL ;  /* 0x0000000000007948 */ /* 0x000fea0003800000 */
[----:B------:R-:W-:-:S05]  /*c370*/  IMAD.MOV.U32 R9, RZ, RZ, 0x40000040 ;  /* 0x40000040ff097424 */ /* 0x000fca00078e00ff */
[----:B------:R-:W-:Y:S01]  /*c380*/  R2UR UR7, R9 ;  /* 0x00000000090772ca */ /* 0x000fe200000e0000 */
[----:B------:R-:W-:Y:S01]  /*c390*/  WARPGROUP.ARRIVE ;  /* 0x00000000000079c5 */ /* 0x000fe20000000000 */
[----:B------:R-:W-:Y:S01]  /*c3a0*/  IMAD.MOV.U32 R11, RZ, RZ, 0x40000040 ;  /* 0x40000040ff0b7424 */ /* 0x000fe200078e00ff */
[----:B----4-:R-:W-:Y:S02]  /*c3b0*/  R2UR UR4, R20 ;  /* 0x00000000140472ca */ /* 0x010fe400000e0000 */
[----:B------:R-:W-:Y:S02]  /*c3c0*/  R2UR UR5, R21 ;  /* 0x00000000150572ca */ /* 0x000fe400000e0000 */
[----:B------:R-:W4:Y:S01]  /*c3d0*/  LDL.64 R20, [R1+0x40] ;  /* 0x0000400001147983 */ /* 0x000f220000100a00 */
[----:B-----5:R-:W-:-:S05]  /*c3e0*/  IMAD R8, R206, 0xc00, R3 ;  /* 0x00000c00ce087824 */ /* 0x020fca00078e0203 */
[----:B------:R-:W-:-:S13]  /*c3f0*/  R2UR UR6, R8 ;  /* 0x00000000080672ca */ /* 0x000fda00000e0000 */
[----:B------:R-:W-:Y:S01]  /*c400*/  HGMMA.64x96x16.F32 R152, gdesc[UR4], R152, gsb0 ;  /* 0x01600000049879f0 */ /* 0x000fe20008000898 */
[----:B--2---:R-:W-:Y:S02]  /*c410*/  R2UR UR4, R202 ;  /* 0x00000000ca0472ca */ /* 0x004fe400000e0000 */
[----:B------:R-:W-:Y:S02]  /*c420*/  R2UR UR5, R203 ;  /* 0x00000000cb0572ca */ /* 0x000fe400000e0000 */
[----:B------:R-:W2:Y:S01]  /*c430*/  LDL.64 R202, [R1+0x38] ;  /* 0x0000380001ca7983 */ /* 0x000ea20000100a00 */
[----:B------:R-:W-:Y:S01]  /*c440*/  VIADD R10, R8, 0x2 ;  /* 0x00000002080a7836 */ /* 0x000fe20000000000 */
[----:B------:R-:W-:-:S04]  /*c450*/  R2UR UR7, R11 ;  /* 0x000000000b0772ca */ /* 0x000fc800000e0000 */
[----:B------:R-:W-:Y:S01]  /*c460*/  R2UR UR6, R10 ;  /* 0x000000000a0672ca */ /* 0x000fe200000e0000 */
[----:B------:R-:W-:Y:S01]  /*c470*/  IMAD.MOV.U32 R11, RZ, RZ, 0x40000040 ;  /* 0x40000040ff0b7424 */ /* 0x000fe200078e00ff */
[----:B------:R-:W-:Y:S01]  /*c480*/  IADD3 R10, R8, 0x4, RZ ;  /* 0x00000004080a7810 */ /* 0x000fe20007ffe0ff */
[----:B------:R-:W-:Y:S02]  /*c490*/  WARPGROUP.DEPBAR.LE gsb0, 0x0 ;  /* 0x00008000000079c5 */ /* 0x000fe40000010000 */
[----:B------:R-:W-:-:S08]  /*c4a0*/  WARPGROUP.ARRIVE ;  /* 0x00000000000079c5 */ /* 0x000fd00000000000 */
[----:B------:R-:W-:Y:S01]  /*c4b0*/  HGMMA.64x96x16.F32 R152, gdesc[UR4], R152, gsb0 ;  /* 0x01600000049879f0 */ /* 0x000fe20008000898 */
[----:B---3--:R-:W-:Y:S02]  /*c4c0*/  R2UR UR4, R200 ;  /* 0x00000000c80472ca */ /* 0x008fe400000e0000 */
[----:B------:R-:W-:Y:S02]  /*c4d0*/  R2UR UR5, R201 ;  /* 0x00000000c90572ca */ /* 0x000fe400000e0000 */
[----:B------:R-:W3:Y:S01]  /*c4e0*/  LDL.64 R200, [R1+0x30] ;  /* 0x0000300001c87983 */ /* 0x000ee20000100a00 */
[----:B------:R-:W-:Y:S02]  /*c4f0*/  R2UR UR6, R10 ;  /* 0x000000000a0672ca */ /* 0x000fe400000e0000 */
[----:B------:R-:W-:Y:S01]  /*c500*/  R2UR UR7, R11 ;  /* 0x000000000b0772ca */ /* 0x000fe200000e0000 */
[----:B------:R-:W-:Y:S02]  /*c510*/  VIADD R10, R8, 0x6 ;  /* 0x00000006080a7836 */ /* 0x000fe40000000000 */
[----:B------:R-:W-:Y:S01]  /*c520*/  IMAD.MOV.U32 R11, RZ, RZ, 0x40000040 ;  /* 0x40000040ff0b7424 */ /* 0x000fe200078e00ff */
[----:B------:R-:W-:-:S02]  /*c530*/  WARPGROUP.DEPBAR.LE gsb0, 0x0 ;  /* 0x00008000000079c5 */ /* 0x000fc40000010000 */
[----:B------:R-:W-:-:S07]  /*c540*/  WARPGROUP.ARRIVE ;  /* 0x00000000000079c5 */ /* 0x000fce0000000000 */
[----:B------:R-:W-:Y:S01]  /*c550*/  HGMMA.64x96x16.F32 R152, gdesc[UR4], R152, gsb0 ;  /* 0x01600000049879f0 */ /* 0x000fe20008000898 */
[----:B------:R-:W-:Y:S02]  /*c560*/  R2UR UR6, R10 ;  /* 0x000000000a0672ca */ /* 0x000fe400000e0000 */
[----:B------:R-:W-:Y:S02]  /*c570*/  R2UR UR7, R11 ;  /* 0x000000000b0772ca */ /* 0x000fe400000e0000 */
[----:B----4-:R-:W-:Y:S02]  /*c580*/  R2UR UR4, R20 ;  /* 0x00000000140472ca */ /* 0x010fe400000e0000 */
[----:B------:R-:W-:Y:S02]  /*c590*/  R2UR UR5, R21 ;  /* 0x00000000150572ca */ /* 0x000fe400000e0000 */
[----:B------:R-:W4:Y:S01]  /*c5a0*/  LDL.64 R20, [R1+0x28] ;  /* 0x0000280001147983 */ /* 0x000f220000100a00 */
[----:B------:R-:W-:-:S02]  /*c5b0*/  WARPGROUP.DEPBAR.LE gsb0, 0x0 ;  /* 0x00008000000079c5 */ /* 0x000fc40000010000 */
[----:B------:R-:W-:-:S08]  /*c5c0*/  WARPGROUP.ARRIVE ;  /* 0x00000000000079c5 */ /* 0x000fd00000000000 */
[----:B------:R-:W-:Y:S01]  /*c5d0*/  HGMMA.64x96x16.F32 R152, gdesc[UR4], R152, gsb0 ;  /* 0x01600000049879f0 */ /* 0x000fe20008000898 */
[----:B------:R-:W-:Y:S01]  /*c5e0*/  VIADD R10, R8, 0x300 ;  /* 0x00000300080a7836 */ /* 0x000fe20000000000 */
[----:B--2---:R-:W-:Y:S01]  /*c5f0*/  R2UR UR4, R202 ;  /* 0x00000000ca0472ca */ /* 0x004fe200000e0000 */
[----:B------:R-:W-:Y:S01]  /*c600*/  IMAD.MOV.U32 R11, RZ, RZ, 0x40000040 ;  /* 0x40000040ff0b7424 */ /* 0x000fe200078e00ff */
[----:B------:R-:W-:Y:S02]  /*c610*/  R2UR UR5, R203 ;  /* 0x00000000cb0572ca */ /* 0x000fe400000e0000 */
[----:B------:R-:W2:Y:S01]  /*c620*/  LDL.64 R202, [R1+0x20] ;  /* 0x0000200001ca7983 */ /* 0x000ea20000100a00 */
[----:B------:R-:W-:Y:S02]  /*c630*/  R2UR UR6, R10 ;  /* 0x000000000a0672ca */ /* 0x000fe400000e0000 */
[----:B------:R-:W-:Y:S01]  /*c640*/  R2UR UR7, R11 ;  /* 0x000000000b0772ca */ /* 0x000fe200000e0000 */
[----:B------:R-:W-:-:S02]  /*c650*/  VIADD R10, R8, 0x302 ;  /* 0x00000302080a7836 */ /* 0x000fc40000000000 */
[----:B------:R-:W-:Y:S01]  /*c660*/  IMAD.MOV.U32 R11, RZ, RZ, 0x40000040 ;  /* 0x40000040ff0b7424 */ /* 0x000fe200078e00ff */
[----:B------:R-:W-:Y:S02]  /*c670*/  WARPGROUP.DEPBAR.LE gsb0, 0x0 ;  /* 0x00008000000079c5 */ /* 0x000fe40000010000 */
[----:B------:R-:W-:-:S07]  /*c680*/  WARPGROUP.ARRIVE ;  /* 0x00000000000079c5 */ /* 0x000fce0000000000 */
        /* <DEDUP_REMOVED lines=19> */
[----:B------:R-:W-:Y:S02]  /*c7c0*/  VIADD R10, R8, 0x306 ;  /* 0x00000306080a7836 */ /* 0x000fe40000000000 */
[----:B------:R-:W-:Y:S01]  /*c7d0*/  IMAD.MOV.U32 R11, RZ, RZ, 0x40000040 ;  /* 0x40000040ff0b7424 */ /* 0x000fe200078e00ff */
[----:B--2---:R-:W-:Y:S02]  /*c7e0*/  R2UR UR4, R202 ;  /* 0x00000000ca0472ca */ /* 0x004fe400000e0000 */
[----:B------:R-:W-:Y:S02]  /*c7f0*/  R2UR UR6, R10 ;  /* 0x000000000a0672ca */ /* 0x000fe400000e0000 */
[----:B------:R-:W-:Y:S02]  /*c800*/  R2UR UR7, R11 ;  /* 0x000000000b0772ca */ /* 0x000fe400000e0000 */
[----:B------:R-:W-:Y:S01]  /*c810*/  R2UR UR5, R203 ;  /* 0x00000000cb0572ca */ /* 0x000fe200000e0000 */
[----:B------:R-:W-:Y:S01]  /*c820*/  IMAD.MOV.U32 R11, RZ, RZ, 0x40000040 ;  /* 0x40000040ff0b7424 */ /* 0x000fe200078e00ff */
[----:B------:R-:W-:Y:S01]  /*c830*/  IADD3 R10, R8, 0x600, RZ ;  /* 0x00000600080a7810 */ /* 0x000fe20007ffe0ff */
[----:B------:R-:W-:-:S02]  /*c840*/  WARPGROUP.DEPBAR.LE gsb0, 0x0 ;  /* 0x00008000000079c5 */ /* 0x000fc40000010000 */
[----:B------:R-:W-:-:S08]  /*c850*/  WARPGROUP.ARRIVE ;  /* 0x00000000000079c5 */ /* 0x000fd00000000000 */
[----:B------:R-:W-:Y:S01]  /*c860*/  HGMMA.64x96x16.F32 R152, gdesc[UR4], R152, gsb0 ;  /* 0x01600000049879f0 */ /* 0x000fe20008000898 */
[----:B------:R-:W-:Y:S02]  /*c870*/  R2UR UR6, R10 ;  /* 0x000000000a0672ca */ /* 0x000fe400000e0000 */
[----:B------:R-:W-:Y:S02]  /*c880*/  R2UR UR7, R11 ;  /* 0x000000000b0772ca */ /* 0x000fe400000e0000 */
[----:B---3--:R-:W-:Y:S02]  /*c890*/  R2UR UR4, R200 ;  /* 0x00000000c80472ca */ /* 0x008fe400000e0000 */
        /* <DEDUP_REMOVED lines=9> */
[----:B------:R-:W-:Y:S01]  /*c930*/  R2UR UR5, R21 ;  /* 0x00000000150572ca */ /* 0x000fe200000e0000 */
[----:B------:R-:W-:Y:S02]  /*c940*/  VIADD R10, R8, 0x604 ;  /* 0x00000604080a7836 */ /* 0x000fe40000000000 */
[----:B------:R-:W-:Y:S01]  /*c950*/  IMAD.MOV.U32 R11, RZ, RZ, 0x40000040 ;  /* 0x40000040ff0b7424 */ /* 0x000fe200078e00ff */
[----:B------:R-:W-:-:S02]  /*c960*/  WARPGROUP.DEPBAR.LE gsb0, 0x0 ;  /* 0x00008000000079c5 */ /* 0x000fc40000010000 */
[----:B------:R-:W-:-:S07]  /*c970*/  WARPGROUP.ARRIVE ;  /* 0x00000000000079c5 */ /* 0x000fce0000000000 */
[----:B------:R-:W-:Y:S01]  /*c980*/  HGMMA.64x96x16.F32 R152, gdesc[UR4], R152, gsb0 ;  /* 0x01600000049879f0 */ /* 0x000fe20008000898 */
[----:B------:R-:W-:Y:S02]  /*c990*/  R2UR UR58, R10 ;  /* 0x000000000a3a72ca */ /* 0x000fe400000e0000 */
[----:B------:R-:W-:Y:S01]  /*c9a0*/  R2UR UR59, R11 ;  /* 0x000000000b3b72ca */ /* 0x000fe200000e0000 */
[----:B------:R-:W-:Y:S02]  /*c9b0*/  VIADD R10, R8, 0x606 ;  /* 0x00000606080a7836 */ /* 0x000fe40000000000 */
[----:B------:R-:W-:-:S03]  /*c9c0*/  IMAD.MOV.U32 R11, RZ, RZ, 0x40000040 ;  /* 0x40000040ff0b7424 */ /* 0x000fc600078e00ff */
[----:B------:R-:W-:Y:S01]  /*c9d0*/  R2UR UR54, R10 ;  /* 0x000000000a3672ca */ /* 0x000fe200000e0000 */
[----:B------:R-:W-:Y:S02]  /*c9e0*/  WARPGROUP.DEPBAR.LE gsb0, 0x0 ;  /* 0x00008000000079c5 */ /* 0x000fe40000010000 */
[----:B------:R-:W-:-:S06]  /*c9f0*/  WARPGROUP.ARRIVE ;  /* 0x00000000000079c5 */ /* 0x000fcc0000000000 */
[----:B------:R-:W-:Y:S01]  /*ca00*/  HGMMA.64x96x16.F32 R152, gdesc[UR56], R152, gsb0 ;  /* 0x01600000389879f0 */ /* 0x000fe20008000898 */
[----:B------:R-:W-:Y:S01]  /*ca10*/  R2UR UR55, R11 ;  /* 0x000000000b3772ca */ /* 0x000fe200000e0000 */
[----:B------:R-:W-:Y:S02]  /*ca20*/  VIADD R10, R8, 0x900 ;  /* 0x00000900080a7836 */ /* 0x000fe40000000000 */
[----:B------:R-:W-:-:S03]  /*ca30*/  IMAD.MOV.U32 R11, RZ, RZ, 0x40000040 ;  /* 0x40000040ff0b7424 */ /* 0x000fc600078e00ff */
[----:B------:R-:W-:Y:S02]  /*ca40*/  R2UR UR50, R10 ;  /* 0x000000000a3272ca */ /* 0x000fe400000e0000 */
[----:B------:R-:W-:Y:S01]  /*ca50*/  R2UR UR51, R11 ;  /* 0x000000000b3372ca */ /* 0x000fe200000e0000 */
[----:B------:R-:W-:Y:S02]  /*ca60*/  WARPGROUP.DEPBAR.LE gsb0, 0x0 ;  /* 0x00008000000079c5 */ /* 0x000fe40000010000 */
[----:B------:R-:W-:-:S06]  /*ca70*/  WARPGROUP.ARRIVE ;  /* 0x00000000000079c5 */ /* 0x000fcc0000000000 */
[----:B------:R-:W-:Y:S01]  /*ca80*/  HGMMA.64x96x16.F32 R152, gdesc[UR52], R152, gsb0 ;  /* 0x01600000349879f0 */ /* 0x000fe20008000898 */
[----:B------:R-:W-:Y:S02]  /*ca90*/  VIADD R10, R8, 0x902 ;  /* 0x00000902080a7836 */ /* 0x000fe40000000000 */
[----:B------:R-:W-:-:S03]  /*caa0*/  IMAD.MOV.U32 R11, RZ, RZ, 0x40000040 ;  /* 0x40000040ff0b7424 */ /* 0x000fc600078e00ff */
[----:B------:R-:W-:Y:S02]  /*cab0*/  R2UR UR46, R10 ;  /* 0x000000000a2e72ca */ /* 0x000fe400000e0000 */
[----:B------:R-:W-:Y:S01]  /*cac0*/  R2UR UR47, R11 ;  /* 0x000000000b2f72ca */ /* 0x000fe200000e0000 */
[----:B------:R-:W-:Y:S02]  /*cad0*/  WARPGROUP.DEPBAR.LE gsb0, 0x0 ;  /* 0x00008000000079c5 */ /* 0x000fe40000010000 */
[----:B------:R-:W-:-:S06]  /*cae0*/  WARPGROUP.ARRIVE ;  /* 0x00000000000079c5 */ /* 0x000fcc0000000000 */
[----:B------:R-:W-:Y:S01]  /*caf0*/  HGMMA.64x96x16.F32 R152, gdesc[UR48], R152, gsb0 ;  /* 0x01600000309879f0 */ /* 0x000fe20008000898 */
[----:B------:R-:W-:Y:S01]  /*cb00*/  IMAD.MOV.U32 R11, RZ, RZ, 0x40000040 ;  /* 0x40000040ff0b7424 */ /* 0x000fe200078e00ff */
[----:B------:R-:W-:-:S04]  /*cb10*/  IADD3 R10, R8, 0x904, RZ ;  /* 0x00000904080a7810 */ /* 0x000fc80007ffe0ff */
        /* <DEDUP_REMOVED lines=11> */
[----:B------:R-:W-:Y:S03]  /*cbd0*/  HGMMA.64x96x16.F32 R152, gdesc[UR40], R152, gsb0 ;  /* 0x01600000289879f0 */ /* 0x000fe60008000898 */
[----:B------:R-:W2:Y:S01]  /*cbe0*/  S2R R203, SR_TID.X ;  /* 0x0000000000cb7919 */ /* 0x000ea20000002100 */
[----:B------:R-:W-:Y:S02]  /*cbf0*/  WARPGROUP.DEPBAR.LE gsb0, 0x0 ;  /* 0x00008000000079c5 */ /* 0x000fe40000010000 */
[----:B------:R-:W-:-:S06]  /*cc00*/  WARPGROUP.ARRIVE ;  /* 0x00000000000079c5 */ /* 0x000fcc0000000000 */
[----:B------:R-:W-:Y:S01]  /*cc10*/  HGMMA.64x96x16.F32 R152, gdesc[UR36], R152, gsb0 ;  /* 0x01600000249879f0 */ /* 0x000fe20008000898 */
[----:B--2---:R-:W-:-:S04]  /*cc20*/  SHF.R.U32.HI R203, RZ, 0x7, R203 ;  /* 0x00000007ffcb7819 */ /* 0x004fc800000116cb */
[----:B------:R-:W-:Y:S01]  /*cc30*/  IADD3 R20, -R203, 0xb, RZ ;  /* 0x0000000bcb147810 */ /* 0x000fe20007ffe1ff */
[----:B------:R-:W-:-:S04]  /*cc40*/  WARPGROUP.DEPBAR.LE gsb0, 0x0 ;  /* 0x00008000000079c5 */ /* 0x000fc80000010000 */
[----:B------:R2:W-:Y:S06]  /*cc50*/  BAR.ARV R20, 0x100 ;  /* 0x000400140000751d */ /* 0x0005ec0000002000 */
[----:B------:R-:W-:Y:S05]  /*cc60*/  @!P0 BRA `(.L_x_10573) ;  /* 0x0000000000048947 */ /* 0x000fea0003800000 */
[----:B------:R-:W-:Y:S01]  /*cc70*/  BPT.TRAP 0x1 ;  /* 0x000000040000795c */ /* 0x000fe20000300000 */
.L_x_10573:
[----:B01----:R-:W-:Y:S01]  /*cc80*/  FMNMX.FTZ R0, R152, R7, !PT ;  /* 0x0000000798007209 */ /* 0x003fe20007810000 */
[----:B------:R-:W3:Y:S03]  /*cc90*/  LDL R219, [R1+0x48] ;  /* 0x0000480001db7983 */ /* 0x000ee60000100800 */
        /* <DEDUP_REMOVED lines=26> */
[----:B0-----:R-:W-:Y:S02]  /*ce40*/  FMNMX.FTZ R3, R3, R0, !PT ;  /* 0x0000000003037209 */ /* 0x001fe40007810000 */
[----:B------:R-:W0:Y:S03]  /*ce50*/  LDC R0, c[0x0][0xa80] ;  /* 0x0002a000ff007b82 */ /* 0x000e260000000800 */
[C---:B------:R-:W-:Y:S01]  /*ce60*/  FADD.FTZ R7, -R3.reuse, R7 ;  /* 0x0000000703077221 */ /* 0x040fe20000010100 */
[----:B0-----:R-:W-:-:S03]  /*ce70*/  FMUL.FTZ R9, R3, R0 ;  /* 0x0000000003097220 */ /* 0x001fc60000410000 */
[-C--:B------:R-:W-:Y:S01]  /*ce80*/  FMUL.FTZ R7, R7, R0.reuse ;  /* 0x0000000007077220 */ /* 0x080fe20000410000 */
[-CC-:B------:R-:W-:Y:S01]  /*ce90*/  FFMA.FTZ R152, R152, R0.reuse, -R9.reuse ;  /* 0x0000000098987223 */ /* 0x180fe20000010809 */
[-CC-:B------:R-:W-:Y:S02]  /*cea0*/  FFMA.FTZ R153, R153, R0.reuse, -R9.reuse ;  /* 0x0000000099997223 */ /* 0x180fe40000010809 */
        /* <DEDUP_REMOVED lines=17> */
[-C--:B0-----:R-:W-:Y:S01]  /*cfc0*/  FMUL.FTZ R24, R24, R10.reuse ;  /* 0x0000000a18187220 */ /* 0x081fe20000410000 */
[-C--:B------:R-:W-:Y:S01]  /*cfd0*/  FMUL.FTZ R25, R25, R10.reuse ;  /* 0x0000000a19197220 */ /* 0x080fe20000410000 */
[-C--:B------:R-:W-:Y:S01]  /*cfe0*/  FMUL.FTZ R28, R28, R10.reuse ;  /* 0x0000000a1c1c7220 */ /* 0x080fe20000410000 */
[-C--:B------:R-:W-:Y:S01]  /*cff0*/  FMUL.FTZ R29, R29, R10.reuse ;  /* 0x0000000a1d1d7220 */ /* 0x080fe20000410000 */
[-C--:B------:R-:W-:Y:S01]  /*d000*/  FMUL.FTZ R32, R32, R10.reuse ;  /* 0x0000000a20207220 */ /* 0x080fe20000410000 */
[-C--:B------:R-:W-:Y:S01]  /*d010*/  FMUL.FTZ R33, R33, R10.reuse ;  /* 0x0000000a21217220 */ /* 0x080fe20000410000 */
[-C--:B------:R-:W-:Y:S01]  /*d020*/  FMUL.FTZ R36, R36, R10.reuse ;  /* 0x0000000a24247220 */ /* 0x080fe20000410000 */
[----:B------:R-:W0:Y:S01]  /*d030*/  MUFU.EX2 R156, R156 ;  /* 0x0000009c009c7308 */ /* 0x000e220000000800 */
[----:B-1----:R-:W-:Y:S01]  /*d040*/  FFMA.FTZ R7, R10, R15, R152 ;  /* 0x0000000f0a077223 */ /* 0x002fe20000010098 */
        /* <DEDUP_REMOVED lines=73> */
[----:B------:R-:W-:Y:S01]  /*d4e0*/  FMUL.FTZ R149, R149, R10 ;  /* 0x0000000a95957220 */ /* 0x000fe20000410000 */
[----:B------:R-:W-:Y:S01]  /*d4f0*/  F2FP.F16.F32.PACK_AB R200, R153, R152 ;  /* 0x0000009899c8723e */ /* 0x000fe200000000ff */
[----:B------:R-:W-:Y:S01]  /*d500*/  MUFU.EX2 R161, R161 ;  /* 0x000000a100a17308 */ /* 0x000fe20000000800 */
[----:B------:R-:W-:Y:S01]  /*d510*/  FMNMX.FTZ R7, R179, R7, !PT ;  /* 0x00000007b3077209 */ /* 0x000fe20007810000 */
[--C-:B------:R-:W-:Y:S01]  /*d520*/  FFMA.FTZ R184, R184, R0, -R9.reuse ;  /* 0x00000000b8b87223 */ /* 0x100fe20000010809 */
[----:B------:R-:W-:Y:S01]  /*d530*/  F2FP.F16.F32.PACK_AB R202, R157, R156 ;  /* 0x0000009c9dca723e */ /* 0x000fe200000000ff */
[-CC-:B------:R-:W-:Y:S01]  /*d540*/  FFMA.FTZ R185, R185, R0.reuse, -R9.reuse ;  /* 0x00000000b9b97223 */ /* 0x180fe20000010809 */
[----:B------:R-:W-:Y:S01]  /*d550*/  FMNMX.FTZ R7, R182, R7, !PT ;  /* 0x00000007b6077209 */ /* 0x000fe20007810000 */
[-CC-:B------:R-:W-:Y:S01]  /*d560*/  FFMA.FTZ R188, R188, R0.reuse, -R9.reuse ;  /* 0x00000000bcbc7223 */ /* 0x180fe20000010809 */
[-CC-:B------:R-:W-:Y:S01]  /*d570*/  FFMA.FTZ R189, R189, R0.reuse, -R9.reuse ;  /* 0x00000000bdbd7223 */ /* 0x180fe20000010809 */
[----:B------:R-:W0:Y:S01]  /*d580*/  MUFU.EX2 R152, R160 ;  /* 0x000000a000987308 */ /* 0x000e220000000800 */
[----:B------:R-:W-:Y:S01]  /*d590*/  FMNMX.FTZ R7, R183, R7, !PT ;  /* 0x00000007b7077209 */ /* 0x000fe20007810000 */
[-CC-:B------:R-:W-:Y:S01]  /*d5a0*/  FFMA.FTZ R192, R192, R0.reuse, -R9.reuse ;  /* 0x00000000c0c07223 */ /* 0x180fe20000010809 */
[-CC-:B------:R-:W-:Y:S01]  /*d5b0*/  FFMA.FTZ R193, R193, R0.reuse, -R9.reuse ;  /* 0x00000000c1c17223 */ /* 0x180fe20000010809 */
[-CC-:B------:R-:W-:Y:S01]  /*d5c0*/  FFMA.FTZ R196, R196, R0.reuse, -R9.reuse ;  /* 0x00000000c4c47223 */ /* 0x180fe20000010809 */
[----:B------:R-:W-:Y:S01]  /*d5d0*/  FMNMX.FTZ R7, R186, R7, !PT ;  /* 0x00000007ba077209 */ /* 0x000fe20007810000 */
[----:B------:R-:W-:-:S02]  /*d5e0*/  FFMA.FTZ R9, R197, R0, -R9 ;  /* 0x00000000c5097223 */ /* 0x000fc40000010809 */
[----:B------:R-:W-:Y:S01]  /*d5f0*/  MUFU.EX2 R165, R165 ;  /* 0x000000a500a57308 */ /* 0x000fe20000000800 */
[----:B------:R-:W-:-:S04]  /*d600*/  FMNMX.FTZ R7, R187, R7, !PT ;  /* 0x00000007bb077209 */ /* 0x000fc80007810000 */
[----:B------:R-:W-:-:S03]  /*d610*/  FMNMX.FTZ R7, R190, R7, !PT ;  /* 0x00000007be077209 */ /* 0x000fc60007810000 */
[----:B------:R-:W-:Y:S01]  /*d620*/  MUFU.EX2 R156, R168 ;  /* 0x000000a8009c7308 */ /* 0x000fe20000000800 */
[----:B------:R-:W-:Y:S01]  /*d630*/  FMNMX.FTZ R7, R191, R7, !PT ;  /* 0x00000007bf077209 */ /* 0x000fe20007810000 */
[----:B0-----:R-:W-:Y:S01]  /*d640*/  FADD.FTZ R11, R152, R11 ;  /* 0x0000000b980b7221 */ /* 0x001fe20000010000 */
[C---:B------:R-:W-:Y:S02]  /*d650*/  F2FP.F16.F32.PACK_AB R152, R161.reuse, R152 ;  /* 0x00000098a198723e */ /* 0x040fe400000000ff */
[----:B------:R-:W-:Y:S01]  /*d660*/  FMNMX.FTZ R7, R194, R7, !PT ;  /* 0x00000007c2077209 */ /* 0x000fe20007810000 */
[----:B------:R-:W-:Y:S02]  /*d670*/  FADD.FTZ R11, R161, R11 ;  /* 0x0000000ba10b7221 */ /* 0x000fe40000010000 */
        /* <DEDUP_REMOVED lines=15> */
[----:B0-----:R-:W-:-:S05]  /*d770*/  FMNMX.FTZ R8, R8, R7, !PT ;  /* 0x0000000708087209 */ /* 0x001fca0007810000 */
[C---:B------:R-:W-:Y:S01]  /*d780*/  FADD.FTZ R6, -R8.reuse, R6 ;  /* 0x0000000608067221 */ /* 0x040fe20000010100 */
[-C--:B------:R-:W-:Y:S01]  /*d790*/  FMUL.FTZ R7, R8, R0.reuse ;  /* 0x0000000008077220 */ /* 0x080fe20000410000 */
[----:B------:R-:W-:Y:S02]  /*d7a0*/  MUFU.EX2 R9, R9 ;  /* 0x0000000900097308 */ /* 0x000fe40000000800 */
[-C--:B------:R-:W-:Y:S01]  /*d7b0*/  FMUL.FTZ R6, R6, R0.reuse ;  /* 0x0000000006067220 */ /* 0x080fe20000410000 */
[-CC-:B------:R-:W-:Y:S01]  /*d7c0*/  FFMA.FTZ R154, R154, R0.reuse, -R7.reuse ;  /* 0x000000009a9a7223 */ /* 0x180fe20000010807 */
[-CC-:B------:R-:W-:Y:S01]  /*d7d0*/  FFMA.FTZ R155, R155, R0.reuse, -R7.reuse ;  /* 0x000000009b9b7223 */ /* 0x180fe20000010807 */
[-CC-:B------:R-:W-:Y:S01]  /*d7e0*/  FFMA.FTZ R158, R158, R0.reuse, -R7.reuse ;  /* 0x000000009e9e7223 */ /* 0x180fe20000010807 */
[-CC-:B------:R-:W-:Y:S01]  /*d7f0*/  FFMA.FTZ R159, R159, R0.reuse, -R7.reuse ;  /* 0x000000009f9f7223 */ /* 0x180fe20000010807 */
[-CC-:B------:R-:W-:Y:S01]  /*d800*/  FFMA.FTZ R162, R162, R0.reuse, -R7.reuse ;  /* 0x00000000a2a27223 */ /* 0x180fe20000010807 */
[----:B------:R3:W0:Y:S01]  /*d810*/  MUFU.EX2 R15, R6 ;  /* 0x00000006000f7308 */ /* 0x0006220000000800 */
        /* <DEDUP_REMOVED lines=8> */
[----:B---3--:R-:W-:-:S02]  /*d8a0*/  IMAD R6, R206, 0xc00, R219 ;  /* 0x00000c00ce067824 */ /* 0x008fc400078e02db */
[-CC-:B------:R-:W-:Y:S01]  /*d8b0*/  FFMA.FTZ R179, R179, R0.reuse, -R7.reuse ;  /* 0x00000000b3b37223 */ /* 0x180fe20000010807 */
[----:B------:R-:W1:Y:S01]  /*d8c0*/  S2R R219, SR_CgaCtaId ;  /* 0x0000000000db7919 */ /* 0x000e620000008800 */
        /* <DEDUP_REMOVED lines=10> */
[----:B------:R-:W-:Y:S01]  /*d970*/  IMAD.MOV.U32 R7, RZ, RZ, 0x40000040 ;  /* 0x40000040ff077424 */ /* 0x000fe200078e00ff */
[----:B------:R-:W-:Y:S01]  /*d980*/  MUFU.EX2 R154, R154 ;  /* 0x0000009a009a7308 */ /* 0x000fe20000000800 */
[----:B------:R-:W-:Y:S01]  /*d990*/  R2UR UR6, R6 ;  /* 0x00000000060672ca */ /* 0x000fe200000e0000 */
[-C--:B0-----:R-:W-:Y:S01]  /*d9a0*/  FMUL.FTZ R26, R26, R15.reuse ;  /* 0x0000000f1a1a7220 */ /* 0x081fe20000410000 */
[----:B------:R-:W-:Y:S01]  /*d9b0*/  FMUL.FTZ R27, R27, R15 ;  /* 0x0000000f1b1b7220 */ /* 0x000fe20000410000 */
[----:B------:R-:W-:Y:S01]  /*d9c0*/  R2UR UR7, R7 ;  /* 0x00000000070772ca */ /* 0x000fe200000e0000 */
[----:B------:R-:W-:-:S02]  /*d9d0*/  VIADD R7, R4, 0x32440 ;  /* 0x0003244004077836 */ /* 0x000fc40000000000 */
        /* <DEDUP_REMOVED lines=14> */
[----:B-1----:R-:W-:Y:S01]  /*dac0*/  PRMT R7, R219, 0x654, R7 ;  /* 0x00000654db077816 */ /* 0x002fe20000000007 */
[-C--:B------:R-:W-:Y:S01]  /*dad0*/  FMUL.FTZ R54, R54, R15.reuse ;  /* 0x0000000f36367220 */ /* 0x080fe20000410000 */
[-C--:B------:R-:W-:Y:S01]  /*dae0*/  FMUL.FTZ R55, R55, R15.reuse ;  /* 0x0000000f37377220 */ /* 0x080fe20000410000 */
[-C--:B------:R-:W-:Y:S01]  /*daf0*/  FMUL.FTZ R58, R58, R15.reuse ;  /* 0x0000000f3a3a7220 */ /* 0x080fe20000410000 */
[----:B------:R1:W-:Y:S01]  /*db00*/  SYNCS.ARRIVE.TRANS64.RED.A1T0 RZ, [R7+URZ], RZ ;  /* 0x000000ff07ff79a7 */ /* 0x0003e2000810043f */
[----:B------:R-:W3:Y:S01]  /*db10*/  MUFU.EX2 R219, R158 ;  /* 0x0000009e00db7308 */ /* 0x000ee20000000800 */
[-C--:B------:R-:W-:Y:S01]  /*db20*/  FMUL.FTZ R59, R59, R15.reuse ;  /* 0x0000000f3b3b7220 */ /* 0x080fe20000410000 */
[-C--:B------:R-:W-:Y:S01]  /*db30*/  FMUL.FTZ R62, R62, R15.reuse ;  /* 0x0000000f3e3e7220 */ /* 0x080fe20000410000 */
[-C--:B------:R-:W-:Y:S01]  /*db40*/  FMUL.FTZ R63, R63, R15.reuse ;  /* 0x0000000f3f3f7220 */ /* 0x080fe20000410000 */
[-C--:B------:R-:W-:Y:S01]  /*db50*/  FMUL.FTZ R66, R66, R15.reuse ;  /* 0x0000000f42427220 */ /* 0x080fe20000410000 */
[-C--:B------:R-:W-:Y:S01]  /*db60*/  FMUL.FTZ R67, R67, R15.reuse ;  /* 0x0000000f43437220 */ /* 0x080fe20000410000 */
[----:B------:R-:W-:Y:S01]  /*db70*/  FMUL.FTZ R70, R70, R15 ;  /* 0x0000000f46467220 */ /* 0x000fe20000410000 */
[----:B-1----:R-:W-:-:S02]  /*db80*/  VIADD R7, R203, 0x8 ;  /* 0x00000008cb077836 */ /* 0x002fc40000000000 */
[-C--:B------:R-:W-:Y:S01]  /*db90*/  FMUL.FTZ R71, R71, R15.reuse ;  /* 0x0000000f47477220 */ /* 0x080fe20000410000 */
[-C--:B------:R-:W-:Y:S01]  /*dba0*/  FMUL.FTZ R74, R74, R15.reuse ;  /* 0x0000000f4a4a7220 */ /* 0x080fe20000410000 */
[-C--:B------:R-:W-:Y:S01]  /*dbb0*/  FMUL.FTZ R75, R75, R15.reuse ;  /* 0x0000000f4b4b7220 */ /* 0x080fe20000410000 */
[-C--:B------:R-:W-:Y:S01]  /*dbc0*/  FMUL.FTZ R78, R78, R15.reuse ;  /* 0x0000000f4e4e7220 */ /* 0x080fe20000410000 */
[----:B------:R1:W-:Y:S01]  /*dbd0*/  BAR.SYNC.DEFER_BLOCKING R7, 0x100 ;  /* 0x000400070000751d */ /* 0x0003e20000010000 */
        /* <DEDUP_REMOVED lines=37> */
[----:B0-----:R-:W-:Y:S01]  /*de30*/  F2FP.F16.F32.PACK_AB R201, R155, R154 ;  /* 0x0000009a9bc9723e */ /* 0x001fe200000000ff */
[----:B------:R-:W-:Y:S01]  /*de40*/  FFMA.FTZ R21, R15, R14, R154 ;  /* 0x0000000e0f157223 */ /* 0x000fe2000001009a */
[----:B---3--:R-:W-:Y:S01]  /*de50*/  F2FP.F16.F32.PACK_AB R203, R226, R219 ;  /* 0x000000dbe2cb723e */ /* 0x008fe200000000ff */
[C---:B------:R-:W-:Y:S01]  /*de60*/  VIADD R14, R6.reuse, 0x80 ;  /* 0x00000080060e7836 */ /* 0x040fe20000000000 */
[----:B------:R-:W0:Y:S01]  /*de70*/  MUFU.EX2 R154, R164 ;  /* 0x000000a4009a7308 */ /* 0x000e220000000800 */
[----:B------:R-:W-:Y:S01]  /*de80*/  IMAD.MOV.U32 R15, RZ, RZ, 0x40000040 ;  /* 0x40000040ff0f7424 */ /* 0x000fe200078e00ff */
[----:B------:R-:W-:Y:S01]  /*de90*/  WARPGROUP.ARRIVE ;  /* 0x00000000000079c5 */ /* 0x000fe20000000000 */
[----:B------:R-:W-:Y:S01]  /*dea0*/  FADD.FTZ R21, R155, R21 ;  /* 0x000000159b157221 */ /* 0x000fe20000010000 */
[----:B------:R-:W-:-:S03]  /*deb0*/  VIADD R10, R6, 0x100 ;  /* 0x00000100060a7836 */ /* 0x000fc60000000000 */
[----:B------:R-:W-:Y:S01]  /*dec0*/  FADD.FTZ R21, R219, R21 ;  /* 0x00000015db157221 */ /* 0x000fe20000010000 */
[----:B------:R-:W-:Y:S01]  /*ded0*/  HGMMA.64x256x16.F32 R24, R200, gdesc[UR4].tnspB, R24, gsb0 ;  /* 0x43e00004c8187df0 */ /* 0x000fe20008000818 */
[----:B------:R-:W-:Y:S01]  /*dee0*/  R2UR UR6, R14 ;  /* 0x000000000e0672ca */ /* 0x000fe200000e0000 */
[----:B------:R-:W-:Y:S01]  /*def0*/  MUFU.EX2 R197, R163 ;  /* 0x000000a300c57308 */ /* 0x000fe20000000800 */
[----:B------:R-:W-:Y:S01]  /*df00*/  R2UR UR7, R15 ;  /* 0x000000000f0772ca */ /* 0x000fe200000e0000 */
[----:B------:R-:W-:Y:S01]  /*df10*/  FADD.FTZ R21, R226, R21 ;  /* 0x00000015e2157221 */ /* 0x000fe20000010000 */
[----:B0-----:R-:W-:-:S05]  /*df20*/  FADD.FTZ R15, R154, R11 ;  /* 0x0000000b9a0f7221 */ /* 0x001fca0000010000 */
[----:B-1----:R-:W-:Y:S01]  /*df30*/  MUFU.EX2 R7, R166 ;  /* 0x000000a600077308 */ /* 0x002fe20000000800 */
[C---:B------:R-:W-:Y:S01]  /*df40*/  F2FP.F16.F32.PACK_AB R154, R165.reuse, R154 ;  /* 0x0000009aa59a723e */ /* 0x040fe200000000ff */
[----:B------:R-:W-:Y:S02]  /*df50*/  IMAD.MOV.U32 R11, RZ, RZ, 0x40000040 ;  /* 0x40000040ff0b7424 */ /* 0x000fe400078e00ff */
[----:B------:R-:W-:-:S04]  /*df60*/  FADD.FTZ R15, R165, R15 ;  /* 0x0000000fa50f7221 */ /* 0x000fc80000010000 */
[----:B------:R-:W-:Y:S01]  /*df70*/  FADD.FTZ R15, R156, R15 ;  /* 0x0000000f9c0f7221 */ /* 0x000fe20000010000 */
[----:B------:R-:W0:Y:S01]  /*df80*/  MUFU.EX2 R14, R167 ;  /* 0x000000a7000e7308 */ /* 0x000e220000000800 */
[C---:B------:R-:W-:Y:S02]  /*df90*/  F2FP.F16.F32.PACK_AB R156, R169.reuse, R156 ;  /* 0x0000009ca99c723e */ /* 0x040fe400000000ff */
[----:B------:R-:W-:-:S05]  /*dfa0*/  FADD.FTZ R15, R169, R15 ;  /* 0x0000000fa90f7221 */ /* 0x000fca0000010000 */
[----:B------:R-:W1:Y:S08]  /*dfb0*/  MUFU.EX2 R158, R172 ;  /* 0x000000ac009e7308 */ /* 0x000e700000000800 */
[----:B------:R-:W-:Y:S01]  /*dfc0*/  MUFU.EX2 R174, R174 ;  /* 0x000000ae00ae7308 */ /* 0x000fe20000000800 */
[----:B0-----:R-:W-:-:S07]  /*dfd0*/  F2FP.F16.F32.PACK_AB R155, R14, R7 ;  /* 0x000000070e9b723e */ /* 0x001fce00000000ff */
[----:B------:R-:W0:Y:S01]  /*dfe0*/  MUFU.EX2 R175, R175 ;  /* 0x000000af00af7308 */ /* 0x000e220000000800 */
[----:B-1----:R-:W-:Y:S01]  /*dff0*/  FADD.FTZ R15, R158, R15 ;  /* 0x0000000f9e0f7221 */ /* 0x002fe20000010000 */
[----:B------:R-:W-:-:S03]  /*e000*/  F2FP.F16.F32.PACK_AB R158, R173, R158 ;  /* 0x0000009ead9e723e */ /* 0x000fc600000000ff */
[----:B------:R-:W-:-:S03]  /*e010*/  FADD.FTZ R15, R173, R15 ;  /* 0x0000000fad0f7221 */ /* 0x000fc60000010000 */
[----:B------:R-:W-:Y:S01]  /*e020*/  MUFU.EX2 R178, R178 ;  /* 0x000000b200b27308 */ /* 0x000fe20000000800 */
[----:B------:R-:W-:Y:S01]  /*e030*/  FADD.FTZ R15, R160, R15 ;  /* 0x0000000fa00f7221 */ /* 0x000fe20000010000 */
[----:B------:R-:W-:-:S03]  /*e040*/  F2FP.F16.F32.PACK_AB R160, R177, R160 ;  /* 0x000000a0b1a0723e */ /* 0x000fc600000000ff */
[----:B------:R-:W-:-:S03]  /*e050*/  FADD.FTZ R15, R177, R15 ;  /* 0x0000000fb10f7221 */ /* 0x000fc60000010000 */
[----:B------:R-:W1:Y:S01]  /*e060*/  MUFU.EX2 R179, R179 ;  /* 0x000000b300b37308 */ /* 0x000e620000000800 */
[----:B0-----:R-:W-:-:S07]  /*e070*/  F2FP.F16.F32.PACK_AB R159, R175, R174 ;  /* 0x000000aeaf9f723e */ /* 0x001fce00000000ff */
[----:B------:R-:W-:Y:S08]  /*e080*/  MUFU.EX2 R182, R182 ;  /* 0x000000b600b67308 */ /* 0x000ff00000000800 */
[----:B------:R-:W0:Y:S01]  /*e090*/  MUFU.EX2 R183, R183 ;  /* 0x000000b700b77308 */ /* 0x000e220000000800 */
[----:B-1----:R-:W-:-:S07]  /*e0a0*/  F2FP.F16.F32.PACK_AB R161, R179, R178 ;  /* 0x000000b2b3a1723e */ /* 0x002fce00000000ff */
[----:B------:R-:W-:Y:S08]  /*e0b0*/  MUFU.EX2 R164, R184 ;  /* 0x000000b800a47308 */ /* 0x000ff00000000800 */
[----:B------:R-:W-:Y:S01]  /*e0c0*/  MUFU.EX2 R166, R188 ;  /* 0x000000bc00a67308 */ /* 0x000fe20000000800 */
[----:B0-----:R-:W-:-:S07]  /*e0d0*/  F2FP.F16.F32.PACK_AB R163, R183, R182 ;  /* 0x000000b6b7a3723e */ /* 0x001fce00000000ff */
[----:B------:R-:W-:Y:S08]  /*e0e0*/  MUFU.EX2 R186, R186 ;  /* 0x000000ba00ba7308 */ /* 0x000ff00000000800 */
[----:B------:R-:W0:Y:S08]  /*e0f0*/  MUFU.EX2 R187, R187 ;  /* 0x000000bb00bb7308 */ /* 0x000e300000000800 */
[----:B------:R-:W-:Y:S08]  /*e100*/  MUFU.EX2 R190, R190 ;  /* 0x000000be00be7308 */ /* 0x000ff00000000800 */
[----:B------:R-:W1:Y:S01]  /*e110*/  MUFU.EX2 R191, R191 ;  /* 0x000000bf00bf7308 */ /* 0x000e620000000800 */
[----:B0-----:R-:W-:-:S07]  /*e120*/  F2FP.F16.F32.PACK_AB R165, R187, R186 ;  /* 0x000000babba5723e */ /* 0x001fce00000000ff */
[----:B------:R-:W-:Y:S08]  /*e130*/  MUFU.EX2 R194, R194 ;  /* 0x000000c200c27308 */ /* 0x000ff00000000800 */
[----:B------:R-:W0:Y:S01]  /*e140*/  MUFU.EX2 R195, R195 ;  /* 0x000000c300c37308 */ /* 0x000e220000000800 */
[----:B-1----:R-:W-:-:S07]  /*e150*/  F2FP.F16.F32.PACK_AB R167, R191, R190 ;  /* 0x000000bebfa7723e */ /* 0x002fce00000000ff */
[----:B------:R-:W-:Y:S08]  /*e160*/  MUFU.EX2 R198, R198 ;  /* 0x000000c600c67308 */ /* 0x000ff00000000800 */
[----:B------:R-:W-:Y:S01]  /*e170*/  MUFU.EX2 R199, R199 ;  /* 0x000000c700c77308 */ /* 0x000fe20000000800 */
[----:B0-----:R-:W-:Y:S01]  /*e180*/  F2FP.F16.F32.PACK_AB R169, R195, R194 ;  /* 0x000000c2c3a9723e */ /* 0x001fe200000000ff */
[----:B------:R-:W-:-:S06]  /*e190*/  WARPGROUP.DEPBAR.LE gsb0, 0x0 ;  /* 0x00008000000079c5 */ /* 0x000fcc0000010000 */
[----:B------:R-:W0:Y:S08]  /*e1a0*/  MUFU.EX2 R200, R162 ;  /* 0x000000a200c87308 */ /* 0x000e300000000800 */
[----:B------:R-:W1:Y:S01]  /*e1b0*/  MUFU.EX2 R162, R180 ;  /* 0x000000b400a27308 */ /* 0x000e620000000800 */
[----:B0-----:R-:W-:Y:S01]  /*e1c0*/  F2FP.F16.F32.PACK_AB R153, R197, R200 ;  /* 0x000000c8c599723e */ /* 0x001fe200000000ff */
[----:B------:R-:W-:-:S03]  /*e1d0*/  FADD.FTZ R21, R200, R21 ;  /* 0x00000015c8157221 */ /* 0x000fc60000010000 */
[----:B------:R-:W-:Y:S01]  /*e1e0*/  WARPGROUP.ARRIVE ;  /* 0x00000000000079c5 */ /* 0x000fe20000000000 */
[----:B------:R-:W-:Y:S01]  /*e1f0*/  FADD.FTZ R21, R197, R21 ;  /* 0x00000015c5157221 */ /* 0x000fe20000010000 */
[----:B-1----:R-:W-:Y:S01]  /*e200*/  FADD.FTZ R15, R162, R15 ;  /* 0x0000000fa20f7221 */ /* 0x002fe20000010000 */
[----:B------:R-:W-:-:S03]  /*e210*/  F2FP.F16.F32.PACK_AB R162, R181, R162 ;  /* 0x000000a2b5a2723e */ /* 0x000fc600000000ff */
[----:B------:R-:W-:Y:S01]  /*e220*/  HGMMA.64x256x16.F32 R24, R152, gdesc[UR4].tnspB, R24, gsb0 ;  /* 0x43e0000498187df0 */ /* 0x000fe20008000818 */
[----:B------:R-:W-:Y:S01]  /*e230*/  R2UR UR6, R10 ;  /* 0x000000000a0672ca */ /* 0x000fe200000e0000 */
[----:B------:R-:W-:Y:S01]  /*e240*/  VIADD R10, R6, 0x180 ;  /* 0x00000180060a7836 */ /* 0x000fe20000000000 */
[----:B------:R-:W-:Y:S01]  /*e250*/  R2UR UR7, R11 ;  /* 0x000000000b0772ca */ /* 0x000fe200000e0000 */
[----:B------:R-:W-:Y:S01]  /*e260*/  FADD.FTZ R15, R181, R15 ;  /* 0x0000000fb50f7221 */ /* 0x000fe20000010000 */
[----:B------:R-:W-:Y:S01]  /*e270*/  MOV R11, 0x40000040 ;  /* 0x40000040000b7802 */ /* 0x000fe20000000f00 */
[----:B------:R-:W-:Y:S02]  /*e280*/  FADD.FTZ R21, R7, R21 ;  /* 0x0000001507157221 */ /* 0x000fe40000010000 */
[----:B------:R-:W-:Y:S01]  /*e290*/  FADD.FTZ R15, R164, R15 ;  /* 0x0000000fa40f7221 */ /* 0x000fe20000010000 */
[----:B------:R-:W-:Y:S01]  /*e2a0*/  F2FP.F16.F32.PACK_AB R164, R185, R164 ;  /* 0x000000a4b9a4723e */ /* 0x000fe200000000ff */
[----:B------:R-:W-:Y:S01]  /*e2b0*/  FADD.FTZ R21, R14, R21 ;  /* 0x000000150e157221 */ /* 0x000fe20000010000 */
[----:B------:R-:W-:-:S02]  /*e2c0*/  WARPGROUP.DEPBAR.LE gsb0, 0x0 ;  /* 0x00008000000079c5 */ /* 0x000fc40000010000 */
[----:B------:R-:W0:Y:S08]  /*e2d0*/  MUFU.EX2 R152, R170 ;  /* 0x000000aa00987308 */ /* 0x000e300000000800 */
[----:B------:R1:W3:Y:S08]  /*e2e0*/  MUFU.EX2 R153, R171 ;  /* 0x000000ab00997308 */ /* 0x0002f00000000800 */
[----:B------:R-:W4:Y:S01]  /*e2f0*/  MUFU.EX2 R170, R196 ;  /* 0x000000c400aa7308 */ /* 0x000f220000000800 */
[----:B-1----:R-:W-:Y:S01]  /*e300*/  F2FP.F16.F32.PACK_AB R171, R199, R198 ;  /* 0x000000c6c7ab723e */ /* 0x002fe200000000ff */
[----:B0-----:R-:W-:Y:S01]  /*e310*/  FADD.FTZ R21, R152, R21 ;  /* 0x0000001598157221 */ /* 0x001fe20000010000 */
[----:B---3--:R-:W-:-:S03]  /*e320*/  F2FP.F16.F32.PACK_AB R157, R153, R152 ;  /* 0x00000098999d723e */ /* 0x008fc600000000ff */
[----:B------:R-:W-:Y:S01]  /*e330*/  FADD.FTZ R21, R153, R21 ;  /* 0x0000001599157221 */ /* 0x000fe20000010000 */
[----:B------:R-:W-:-:S03]  /*e340*/  WARPGROUP.ARRIVE ;  /* 0x00000000000079c5 */ /* 0x000fc60000000000 */
[----:B------:R-:W-:-:S04]  /*e350*/  FADD.FTZ R21, R174, R21 ;  /* 0x00000015ae157221 */ /* 0x000fc80000010000 */
[----:B------:R-:W-:Y:S01]  /*e360*/  FADD.FTZ R21, R175, R21 ;  /* 0x00000015af157221 */ /* 0x000fe20000010000 */
[----:B------:R-:W-:Y:S01]  /*e370*/  HGMMA.64x256x16.F32 R24, R156, gdesc[UR4].tnspB, R24, gsb0 ;  /* 0x43e000049c187df0 */ /* 0x000fe20008000818 */
[----:B------:R-:W-:Y:S01]  /*e380*/  R2UR UR6, R10 ;  /* 0x000000000a0672ca */ /* 0x000fe200000e0000 */
[----:B------:R-:W-:Y:S01]  /*e390*/  VIADD R10, R6, 0x200 ;  /* 0x00000200060a7836 */ /* 0x000fe20000000000 */
[----:B------:R-:W-:Y:S01]  /*e3a0*/  R2UR UR7, R11 ;  /* 0x000000000b0772ca */ /* 0x000fe200000e0000 */
[----:B------:R-:W-:Y:S02]  /*e3b0*/  IMAD.MOV.U32 R11, RZ, RZ, 0x40000040 ;  /* 0x40000040ff0b7424 */ /* 0x000fe400078e00ff */
[----:B------:R-:W-:-:S04]  /*e3c0*/  FADD.FTZ R21, R178, R21 ;  /* 0x00000015b2157221 */ /* 0x000fc80000010000 */
        /* <DEDUP_REMOVED lines=10> */
[----:B------:R-:W-:Y:S01]  /*e470*/  FADD.FTZ R14, R199, R21 ;  /* 0x00000015c70e7221 */ /* 0x000fe20000010000 */
[----:B------:R-:W-:Y:S02]  /*e480*/  WARPGROUP.DEPBAR.LE gsb0, 0x0 ;  /* 0x00008000000079c5 */ /* 0x000fe40000010000 */
[----:B------:R-:W-:-:S06]  /*e490*/  WARPGROUP.ARRIVE ;  /* 0x00000000000079c5 */ /* 0x000fcc0000000000 */
[----:B------:R-:W-:Y:S01]  /*e4a0*/  HGMMA.64x256x16.F32 R24, R160, gdesc[UR4].tnspB, R24, gsb0 ;  /* 0x43e00004a0187df0 */ /* 0x000fe20008000818 */
[----:B------:R-:W-:Y:S01]  /*e4b0*/  R2UR UR7, R11 ;  /* 0x000000000b0772ca */ /* 0x000fe200000e0000 */
[----:B------:R-:W-:Y:S01]  /*e4c0*/  FADD.FTZ R11, R185, R15 ;  /* 0x0000000fb90b7221 */ /* 0x000fe20000010000 */
[----:B------:R-:W-:Y:S01]  /*e4d0*/  R2UR UR6, R10 ;  /* 0x000000000a0672ca */ /* 0x000fe200000e0000 */
[----:B------:R-:W-:Y:S02]  /*e4e0*/  VIADD R10, R6, 0x280 ;  /* 0x00000280060a7836 */ /* 0x000fe40000000000 */
[----:B------:R-:W-:Y:S01]  /*e4f0*/  FADD.FTZ R11, R166, R11 ;  /* 0x0000000ba60b7221 */ /* 0x000fe20000010000 */
[----:B------:R-:W-:-:S03]  /*e500*/  F2FP.F16.F32.PACK_AB R166, R189, R166 ;  /* 0x000000a6bda6723e */ /* 0x000fc600000000ff */
[----:B------:R-:W-:-:S04]  /*e510*/  FADD.FTZ R11, R189, R11 ;  /* 0x0000000bbd0b7221 */ /* 0x000fc80000010000 */
[----:B------:R-:W-:Y:S01]  /*e520*/  FADD.FTZ R6, R168, R11 ;  /* 0x0000000ba8067221 */ /* 0x000fe20000010000 */
[----:B------:R-:W-:Y:S01]  /*e530*/  IMAD.MOV.U32 R11, RZ, RZ, 0x40000040 ;  /* 0x40000040ff0b7424 */ /* 0x000fe200078e00ff */
[C---:B------:R-:W-:Y:S02]  /*e540*/  F2FP.F16.F32.PACK_AB R168, R193.reuse, R168 ;  /* 0x000000a8c1a8723e */ /* 0x040fe400000000ff */
[----:B------:R-:W-:-:S04]  /*e550*/  FADD.FTZ R6, R193, R6 ;  /* 0x00000006c1067221 */ /* 0x000fc80000010000 */
[----:B----4-:R-:W-:Y:S01]  /*e560*/  FADD.FTZ R15, R170, R6 ;  /* 0x00000006aa0f7221 */ /* 0x010fe20000010000 */
[----:B------:R-:W-:-:S03]  /*e570*/  F2FP.F16.F32.PACK_AB R170, R9, R170 ;  /* 0x000000aa09aa723e */ /* 0x000fc600000000ff */
[----:B------:R-:W-:Y:S01]  /*e580*/  FADD.FTZ R15, R9, R15 ;  /* 0x0000000f090f7221 */ /* 0x000fe20000010000 */
[----:B------:R-:W-:Y:S02]  /*e590*/  WARPGROUP.DEPBAR.LE gsb0, 0x0 ;  /* 0x00008000000079c5 */ /* 0x000fe40000010000 */
[----:B------:R-:W-:-:S06]  /*e5a0*/  WARPGROUP.ARRIVE ;  /* 0x00000000000079c5 */ /* 0x000fcc0000000000 */
        /* <DEDUP_REMOVED lines=8> */
[----:B------:R-:W-:Y:S05]  /*e630*/  @!P0 BRA `(.L_x_10574) ;  /* 0x0000000000048947 */ /* 0x000fea0003800000 */
[----:B------:R-:W-:Y:S01]  /*e640*/  BPT.TRAP 0x1 ;  /* 0x000000040000795c */ /* 0x000fe20000300000 */
.L_x_10574:
[----:B------:R-:W0:Y:S01]  /*e650*/  S2R R6, SR_CgaCtaId ;  /* 0x0000000000067919 */ /* 0x000e220000008800 */
[----:B------:R-:W-:Y:S02]  /*e660*/  VIADD R4, R4, 0x32460 ;  /* 0x0003246004047836 */ /* 0x000fe40000000000 */
[----:B------:R-:W-:-:S03]  /*e670*/  IMAD.MOV.U32 R7, RZ, RZ, R3 ;  /* 0x000000ffff077224 */ /* 0x000fc600078e0003 */
[----:B0-----:R-:W-:Y:S01]  /*e680*/  PRMT R4, R6, 0x654, R4 ;  /* 0x0000065406047816 */ /* 0x001fe20000000004 */
[----:B------:R-:W-:-:S03]  /*e690*/  IMAD.MOV.U32 R6, RZ, RZ, R8 ;  /* 0x000000ffff067224 */ /* 0x000fc600078e0008 */
[----:B------:R0:W-:Y:S01]  /*e6a0*/  SYNCS.ARRIVE.TRANS64.RED.A1T0 RZ, [R4+URZ], RZ ;  /* 0x000000ff04ff79a7 */ /* 0x0001e2000810043f */
[----:B------:R-:W-:Y:S05]  /*e6b0*/  @P1 BRA `(.L_x_10575) ;  /* 0xffffffd800101947 */ /* 0x000fea000383ffff */
.L_x_10564:
[----:B------:R-:W3:Y:S01]  /*e6c0*/  LDL.LU R9, [R1+0x88] ;  /* 0x0000880001097983 */ /* 0x000ee20000300800 */
[----:B------:R-:W-:Y:S05]  /*e6d0*/  WARPSYNC.ALL ;  /* 0x0000000000007948 */ /* 0x000fea0003800000 */
[----:B0-----:R-:W0:Y:S01]  /*e6e0*/  SHFL.BFLY PT, R4, R15, 0x2, 0x1f ;  /* 0x0c401f000f047f89 */ /* 0x001e2200000e0000 */
[----:B------:R-:W-:Y:S01]  /*e6f0*/  IMAD.MOV.U32 R157, RZ, RZ, -0x800000 ;  /* 0xff800000ff9d7424 */ /* 0x000fe200078e00ff */
[----:B------:R-:W-:Y:S01]  /*e700*/  IADD3 R206, R206, 0x1, RZ ;  /* 0x00000001cece7810 */ /* 0x000fe20007ffe0ff */
[----:B------:R-:W-:Y:S01]  /*e710*/  IMAD.MOV.U32 R156, RZ, RZ, -0x800000 ;  /* 0xff800000ff9c7424 */ /* 0x000fe200078e00ff */
[----:B------:R1:W-:Y:S08]  /*e720*/  BAR.ARV R20, 0x100 ;  /* 0x000400140000751d */ /* 0x0003f00000002000 */
[----:B------:R-:W-:Y:S06]  /*e730*/  BAR.ARV 0x8, 0x180 ;  /* 0x0206000000007b1d */ /* 0x000fec0000002000 */
[----:B------:R-:W-:-:S04]  /*e740*/  ISETP.NE.AND P1, PT, R206, 0x2, PT ;  /* 0x00000002ce00780c */ /* 0x000fc80003f25270 */
[----:B------:R-:W-:Y:S01]  /*e750*/  SEL R206, R206, RZ, P1 ;  /* 0x000000ffcece7207 */ /* 0x000fe20000800000 */
[----:B0-----:R-:W-:-:S05]  /*e760*/  FADD.FTZ R4, R4, R15 ;  /* 0x0000000f04047221 */ /* 0x001fca0000010000 */
[----:B------:R-:W0:Y:S02]  /*e770*/  SHFL.BFLY PT, R5, R4, 0x1, 0x1f ;  /* 0x0c201f0004057f89 */ /* 0x000e2400000e0000 */
[----:B0-----:R-:W-:Y:S01]  /*e780*/  FADD.FTZ R5, R4, R5 ;  /* 0x0000000504057221 */ /* 0x001fe20000010000 */
[----:B------:R-:W-:-:S04]  /*e790*/  IMAD.MOV.U32 R4, RZ, RZ, RZ ;  /* 0x000000ffff047224 */ /* 0x000fc800078e00ff */
[----:B------:R-:W-:-:S13]  /*e7a0*/  FSETP.NE.FTZ.AND P0, PT, R5, RZ, PT ;  /* 0x000000ff0500720b */ /* 0x000fda0003f15000 */
[----:B------:R-:W0:Y:S01]  /*e7b0*/  @P0 MUFU.RCP R4, R5 ;  /* 0x0000000500040308 */ /* 0x000e220000001000 */
[----:B------:R-:W-:-:S07]  /*e7c0*/  @P0 FMUL.FTZ R6, R0, 0.69314718246459960938 ;  /* 0x3f31721800060820 */ /* 0x000fce0000410000 */
[----:B------:R-:W4:Y:S01]  /*e7d0*/  @P0 MUFU.LG2 R5, R5 ;  /* 0x0000000500050308 */ /* 0x000f220000000c00 */
        /* <DEDUP_REMOVED lines=8> */
[----:B----4-:R-:W-:Y:S01]  /*e860*/  @P0 FMUL.FTZ R5, R5, 0.69314718246459960938 ;  /* 0x3f31721805050820 */ /* 0x010fe20000410000 */
[-C--:B------:R-:W-:Y:S01]  /*e870*/  FMUL.FTZ R40, R40, R4.reuse ;  /* 0x0000000428287220 */ /* 0x080fe20000410000 */
[-C--:B------:R-:W-:Y:S01]  /*e880*/  FMUL.FTZ R41, R41, R4.reuse ;  /* 0x0000000429297220 */ /* 0x080fe20000410000 */
[-C--:B------:R-:W-:Y:S01]  /*e890*/  FMUL.FTZ R44, R44, R4.reuse ;  /* 0x000000042c2c7220 */ /* 0x080fe20000410000 */
        /* <DEDUP_REMOVED lines=130> */
[----:B------:R-:W-:-:S02]  /*f0c0*/  PLOP3.LUT P0, PT, PT, PT, PT, 0x8, 0x0 ;  /* 0x000000000000781c */ /* 0x000fc40003f0e170 */
[----:B------:R-:W-:Y:S01]  /*f0d0*/  LOP3.LUT R218, R218, R0, RZ, 0x3c, !PT ;  /* 0x00000000dada7212 */ /* 0x000fe200078e3cff */
[----:B---3--:R-:W-:-:S05]  /*f0e0*/  VIADD R9, R9, 0x1 ;  /* 0x0000000109097836 */ /* 0x008fca0000000000 */
[----:B------:R1:W-:Y:S05]  /*f0f0*/  STL [R1+0x88], R9 ;  /* 0x0000880901007387 */ /* 0x0003ea0000100800 */
.L_x_10520:
[----:B------:R-:W-:Y:S05]  /*f100*/  WARPSYNC.ALL ;  /* 0x0000000000007948 */ /* 0x000fea0003800000 */
[----:B------:R-:W0:Y:S01]  /*f110*/  S2R R0, SR_CgaCtaId ;  /* 0x0000000000007919 */ /* 0x000e220000008800 */
[----:B------:R-:W-:Y:S01]  /*f120*/  MOV R19, 0x400 ;  /* 0x0000040000137802 */ /* 0x000fe20000000f00 */
[----:B------:R-:W-:Y:S01]  /*f130*/  BSSY B0, `(.L_x_10576) ;  /* 0x0000529000007945 */ /* 0x000fe20003800000 */
[----:B------:R-:W-:Y:S02]  /*f140*/  BAR.SYNC.DEFER_BLOCKING 0x5, 0x180 ;  /* 0x0146000000007b1d */ /* 0x000fe40000010000 */
[----:B0-----:R-:W-:-:S05]  /*f150*/  LEA R19, R0, R19, 0x18 ;  /* 0x0000001300137211 */ /* 0x001fca00078ec0ff */
[----:B------:R0:W3:Y:S01]  /*f160*/  LDS.128 R48, [R19+0x324d0] ;  /* 0x0324d00013307984 */ /* 0x0000e20000000c00 */
[----:B------:R-:W-:Y:S06]  /*f170*/  BAR.ARV 0x4, 0x180 ;  /* 0x0106000000007b1d */ /* 0x000fec0000002000 */
[----:B------:R-:W-:Y:S05]  /*f180*/  @P0 BRA `(.L_x_10577) ;  /* 0x0000004000300947 */ /* 0x000fea0003800000 */
[----:B------:R-:W4:Y:S01]  /*f190*/  LDL R3, [R1+0x1a4] ;  /* 0x0001a40001037983 */ /* 0x000f220000100800 */
[----:B------:R-:W-:-:S03]  /*f1a0*/  ULDC UR4, c[0x0][0xbd4] ;  /* 0x0002f50000047ab9 */ /* 0x000fc60000000800 */
[----:B------:R-:W4:Y:S01]  /*f1b0*/  LDL.LU R10, [R1+0x78] ;  /* 0x00007800010a7983 */ /* 0x000f220000300800 */
[----:B------:R-:W0:Y:S01]  /*f1c0*/  S2R R0, SR_SWINHI ;  /* 0x0000000000007919 */ /* 0x000e220000002f00 */
[----:B------:R-:W-:Y:S02]  /*f1d0*/  F2FP.F16.F32.PACK_AB R11, R31, R30 ;  /* 0x0000001e1f0b723e */ /* 0x000fe400000000ff */
[----:B------:R-:W-:Y:S01]  /*f1e0*/  F2FP.F16.F32.PACK_AB R12, R33, R32 ;  /* 0x00000020210c723e */ /* 0x000fe200000000ff */
[----:B------:R-:W4:Y:S01]  /*f1f0*/  LDL.LU R154, [R1+0x80] ;  /* 0x00008000019a7983 */ /* 0x000f220000300800 */
[----:B------:R-:W-:Y:S02]  /*f200*/  F2FP.F16.F32.PACK_AB R13, R35, R34 ;  /* 0x00000022230d723e */ /* 0x000fe400000000ff */
[----:B------:R-:W-:Y:S01]  /*f210*/  F2FP.F16.F32.PACK_AB R14, R37, R36 ;  /* 0x00000024250e723e */ /* 0x000fe200000000ff */
[----:B---3--:R-:W3:Y:S01]  /*f220*/  LDL.LU R48, [R1+0x84] ;  /* 0x0000840001307983 */ /* 0x008ee20000300800 */
[----:B-12---:R-:W-:-:S02]  /*f230*/  MOV R20, R19 ;  /* 0x0000001300147202 */ /* 0x006fc40000000f00 */
[----:B0-----:R-:W-:Y:S02]  /*f240*/  MOV R21, R0 ;  /* 0x0000000000157202 */ /* 0x001fe40000000f00 */
[----:B------:R-:W-:Y:S01]  /*f250*/  F2FP.F16.F32.PACK_AB R15, R39, R38 ;  /* 0x00000026270f723e */ /* 0x000fe200000000ff */
[----:B----4-:R-:W-:Y:S01]  /*f260*/  IMAD.WIDE R6, R3, 0x2, R20 ;  /* 0x0000000203067825 */ /* 0x010fe200078e0214 */
        /* <DEDUP_REMOVED lines=179> */
[----:B------:R-:W-:Y:S01]  /*fda0*/  IADD3 R8, P0, R154, UR4, RZ ;  /* 0x000000049a087c10 */ /* 0x000fe2000ff1e0ff */
[----:B------:R-:W-:-:S03]  /*fdb0*/  IMAD.MOV.U32 R3, RZ, RZ, RZ ;  /* 0x000000ffff037224 */ /* 0x000fc600078e00ff */
[----:B---3--:R-:W-:-:S07]  /*fdc0*/  IADD3.X R9, R48, UR5, RZ, P0, !PT ;  /* 0x0000000530097c10 */ /* 0x008fce00087fe4ff */
        /* <DEDUP_REMOVED lines=18> */
.L_x_10578:
        /* <DEDUP_REMOVED lines=9> */
[----:B------:R-:W-:-:S02]  /*ff80*/  ISETP.NE.U32.AND P0, PT, RZ, UR4, PT ;  /* 0x00000004ff007c0c */ /* 0x000fc4000bf05070 */
[----:B----4-:R-:W-:Y:S02]  /*ff90*/  ISETP.NE.AND P1, PT, R155, 0x1, PT ;  /* 0x000000019b00780c */ /* 0x010fe40003f25270 */
[----:B------:R-:W-:Y:S01]  /*ffa0*/  ISETP.NE.AND.EX P0, PT, RZ, UR5, PT, P0 ;  /* 0x00000005ff007c0c */ /* 0x000fe2000bf05300 */
[-C--:B0-----:R-:W-:Y:S02]  /*ffb0*/  IMAD R15, R7, R205.reuse, RZ ;  /* 0x000000cd070f7224 */ /* 0x081fe400078e02ff */
[----:B------:R-:W-:-:S04]  /*ffc0*/  IMAD.WIDE.U32 R6, R6, R205, RZ ;  /* 0x000000cd06067225 */ /* 0x000fc800078e00ff */
[----:B------:R-:W-:-:S04]  /*ffd0*/  IMAD.IADD R15, R7, 0x1, R15 ;  /* 0x00000001070f7824 */ /* 0x000fc800078e020f */
[----:B------:R-:W0:Y:S01]  /*ffe0*/  @P1 LDC R7, c[0x0][0xcec] ;  /* 0x00033b00ff071b82 */ /* 0x000e220000000800 */
[----:B---3--:R-:W-:Y:S02]  /*fff0*/  SEL R8, R8, RZ, !P0 ;  /* 0x000000ff08087207 */ /* 0x008fe40004000000 */
[----:B--2---:R-:W-:-:S03]  /*10000*/  SEL R9, R9, RZ, !P0 ;  /* 0x000000ff09097207 */ /* 0x004fc60004000000 */
[----:B------:R-:W-:-:S04]  /*10010*/  IMAD R13, R13, R8, RZ ;  /* 0x000000080d0d7224 */ /* 0x000fc800078e02ff */
[C---:B------:R-:W-:Y:S02]  /*10020*/  IMAD R9, R12.reuse, R9, R13 ;  /* 0x000000090c097224 */ /* 0x040fe400078e020d */
[----:B------:R-:W-:-:S03]  /*10030*/  IMAD.WIDE.U32 R12, R12, R8, RZ ;  /* 0x000000080c0c7225 */ /* 0x000fc600078e00ff */
[----:B-----5:R-:W-:Y:S01]  /*10040*/  IADD3 R12, P0, P3, R12, R6, R3 ;  /* 0x000000060c0c7210 */ /* 0x020fe20007b1e003 */
[----:B------:R-:W-:Y:S01]  /*10050*/  IMAD.IADD R13, R13, 0x1, R9 ;  /* 0x000000010d0d7824 */ /* 0x000fe200078e0209 */
[----:B------:R-:W2:Y:S01]  /*10060*/  @P1 LDC R6, c[0x0][0xcf0] ;  /* 0x00033c00ff061b82 */ /* 0x000ea20000000800 */
[----:B------:R-:W-:-:S05]  /*10070*/  SEL R9, R158, RZ, P2 ;  /* 0x000000ff9e097207 */ /* 0x000fca0001000000 */
[-C--:B-1----:R-:W-:Y:S02]  /*10080*/  IMAD R48, R11, R9.reuse, RZ ;  /* 0x000000090b307224 */ /* 0x082fe400078e02ff */
[----:B------:R-:W-:Y:S01]  /*10090*/  IMAD.WIDE.U32 R10, R10, R9, RZ ;  /* 0x000000090a0a7225 */ /* 0x000fe200078e00ff */
[----:B------:R-:W-:-:S04]  /*100a0*/  SHF.R.S32.HI R9, RZ, 0x1f, R3 ;  /* 0x0000001fff097819 */ /* 0x000fc80000011403 */
[----:B------:R-:W-:Y:S02]  /*100b0*/  IADD3.X R13, R13, R15, R9, P0, P3 ;  /* 0x0000000f0d0d7210 */ /* 0x000fe400007e6409 */
[----:B------:R-:W-:-:S05]  /*100c0*/  LEA R15, R159, R154, 0x7 ;  /* 0x0000009a9f0f7211 */ /* 0x000fca00078e38ff */
[----:B0-----:R-:W-:-:S04]  /*100d0*/  @P1 IMAD.HI.U32 R7, R15, R7, RZ ;  /* 0x000000070f071227 */ /* 0x001fc800078e00ff */
[----:B------:R-:W-:Y:S01]  /*100e0*/  IMAD.MOV.U32 R154, RZ, RZ, R15 ;  /* 0x000000ffff9a7224 */ /* 0x000fe200078e000f */
[----:B--2---:R-:W-:Y:S02]  /*100f0*/  @P1 SHF.R.U32.HI R154, RZ, R6, R7 ;  /* 0x00000006ff9a1219 */ /* 0x004fe40000011607 */
[----:B------:R0:W1:Y:S01]  /*10100*/  LDC.64 R6, c[0x0][R0+0x210] ;  /* 0x0000840000067b82 */ /* 0x0000620000000a00 */
[----:B------:R-:W-:Y:S01]  /*10110*/  IMAD.IADD R48, R11, 0x1, R48 ;  /* 0x000000010b307824 */ /* 0x000fe200078e0230 */
        /* <DEDUP_REMOVED lines=21> */
[----:B------:R-:W-:-:S02]  /*10270*/  VIADD R154, R48, 0x8 ;  /* 0x00000008309a7836 */ /* 0x000fc40000000000 */
[----:B-1----:R-:W-:-:S05]  /*10280*/  IMAD R0, R14, R155, RZ ;  /* 0x0000009b0e007224 */ /* 0x002fca00078e02ff */
[-C--:B------:R-:W-:Y:S02]  /*10290*/  ISETP.GE.OR P3, PT, R48, R0.reuse, P0 ;  /* 0x000000003000720c */ /* 0x080fe40000766670 */
[----:B------:R-:W-:-:S11]  /*102a0*/  ISETP.GE.OR P0, PT, R154, R0, P0 ;  /* 0x000000009a00720c */ /* 0x000fd60000706670 */
[----:B0-----:R0:W-:Y:S04]  /*102b0*/  @!P3 ST.E desc[UR60][R6.64], R157 ;  /* 0x0000009d0600b985 */ /* 0x0011e8000c10193c */
[----:B--2---:R0:W-:Y:S01]  /*102c0*/  @!P0 ST.E desc[UR60][R10.64], R156 ;  /* 0x0000009c0a008985 */ /* 0x0041e2000c10193c */
[----:B------:R-:W-:Y:S05]  /*102d0*/  @P2 BRA `(.L_x_10579) ;  /* 0x00000010009c2947 */ /* 0x000fea0003800000 */
[----:B------:R-:W1:Y:S01]  /*102e0*/  S2R R13, SR_TID.X ;  /* 0x00000000000d7919 */ /* 0x000e620000002100 */
[----:B------:R-:W2:Y:S01]  /*102f0*/  @P1 LDC R15, c[0x0][0xcec] ;  /* 0x00033b00ff0f1b82 */ /* 0x000ea20000000800 */
[----:B------:R-:W-:Y:S01]  /*10300*/  ULDC.64 UR4, c[0x0][0xba0] ;  /* 0x0002e80000047ab9 */ /* 0x000fe20000000a00 */
[----:B-1----:R-:W-:-:S05]  /*10310*/  VIADD R13, R13, 0xffffff80 ;  /* 0xffffff800d0d7836 */ /* 0x002fca0000000000 */
[----:B------:R-:W-:-:S04]  /*10320*/  SHF.R.S32.HI R12, RZ, 0x1f, R13 ;  /* 0x0000001fff0c7819 */ /* 0x000fc8000001140d */
[----:B------:R-:W-:-:S04]  /*10330*/  LEA.HI R12, R12, R13, RZ, 0x3 ;  /* 0x0000000d0c0c7211 */ /* 0x000fc800078f18ff */
[----:B------:R-:W-:-:S05]  /*10340*/  SHF.R.S32.HI R48, RZ, 0x3, R12 ;  /* 0x00000003ff307819 */ /* 0x000fca000001140c */
[----:B------:R-:W-:-:S04]  /*10350*/  IMAD R5, R48, 0x40, R211 ;  /* 0x0000004030057824 */ /* 0x000fc800078e02d3 */
[----:B------:R-:W-:-:S03]  /*10360*/  IMAD.WIDE R20, R5, 0x2, R20 ;  /* 0x0000000205147825 */ /* 0x000fc600078e0214 */
[C---:B------:R-:W-:Y:S02]  /*10370*/  IADD3 R25, P0, R20.reuse, 0x1000, RZ ;  /* 0x0000100014197810 */ /* 0x040fe40007f1e0ff */
[C---:B------:R-:W-:Y:S02]  /*10380*/  IADD3 R29, P2, R20.reuse, 0x2000, RZ ;  /* 0x00002000141d7810 */ /* 0x040fe40007f5e0ff */
[C---:B------:R-:W-:Y:S02]  /*10390*/  IADD3 R33, P3, R20.reuse, 0x3000, RZ ;  /* 0x0000300014217810 */ /* 0x040fe40007f7e0ff */
[C---:B------:R-:W-:Y:S02]  /*103a0*/  IADD3 R37, P4, R20.reuse, 0x4000, RZ ;  /* 0x0000400014257810 */ /* 0x040fe40007f9e0ff */
[----:B------:R-:W-:Y:S02]  /*103b0*/  IADD3 R41, P5, R20, 0x5000, RZ ;  /* 0x0000500014297810 */ /* 0x000fe40007fbe0ff */
[----:B------:R-:W-:-:S02]  /*103c0*/  LOP3.LUT R24, R25, 0x380, RZ, 0xc0, !PT ;  /* 0x0000038019187812 */ /* 0x000fc400078ec0ff */
        /* <DEDUP_REMOVED lines=16> */
[----:B0-----:R-:W-:Y:S01]  /*104d0*/  IMAD R10, R9, UR4, RZ ;  /* 0x00000004090a7c24 */ /* 0x001fe2000f8e02ff */
        /* <DEDUP_REMOVED lines=8> */
[C---:B------:R-:W-:Y:S02]  /*10560*/  IADD3 R61, P4, R20.reuse, 0x9000, RZ ;  /* 0x00009000143d7810 */ /* 0x040fe40007f9e0ff */
[----:B------:R-:W-:Y:S02]  /*10570*/  LOP3.LUT R5, R20, 0x380, RZ, 0xc0, !PT ;  /* 0x0000038014057812 */ /* 0x000fe400078ec0ff */
[----:B------:R-:W-:Y:S01]  /*10580*/  LOP3.LUT R12, R12, 0xfffffff8, RZ, 0xc0, !PT ;  /* 0xfffffff80c0c7812 */ /* 0x000fe200078ec0ff */
[----:B------:R-:W-:Y:S01]  /*10590*/  IMAD R9, R3, UR5, R10 ;  /* 0x0000000503097c24 */ /* 0x000fe2000f8e020a */
[----:B------:R-:W-:Y:S01]  /*105a0*/  IADD3 R65, P5, R20, 0xa000, RZ ;  /* 0x0000a00014417810 */ /* 0x000fe20007fbe0ff */
[----:B------:R-:W5:Y:S01]  /*105b0*/  LD.E.128 R32, desc[UR60][R32.64] ;  /* 0x0000003c20207980 */ /* 0x000f62000c101d00 */
[----:B------:R-:W-:-:S02]  /*105c0*/  LOP3.LUT R44, R45, 0x380, RZ, 0xc0, !PT ;  /* 0x000003802d2c7812 */ /* 0x000fc400078ec0ff */
[----:B------:R-:W-:Y:S01]  /*105d0*/  LOP3.LUT R52, R53, 0x380, RZ, 0xc0, !PT ;  /* 0x0000038035347812 */ /* 0x000fe200078ec0ff */
[----:B------:R-:W5:Y:S01]  /*105e0*/  LD.E.128 R36, desc[UR60][R36.64] ;  /* 0x0000003c24247980 */ /* 0x000f62000c101d00 */
[----:B------:R-:W-:Y:S02]  /*105f0*/  LOP3.LUT R56, R57, 0x380, RZ, 0xc0, !PT ;  /* 0x0000038039387812 */ /* 0x000fe400078ec0ff */
[----:B------:R-:W-:Y:S01]  /*10600*/  LOP3.LUT R60, R61, 0x380, RZ, 0xc0, !PT ;  /* 0x000003803d3c7812 */ /* 0x000fe200078ec0ff */
[----:B------:R-:W5:Y:S01]  /*10610*/  LD.E.128 R40, desc[UR60][R40.64] ;  /* 0x0000003c28287980 */ /* 0x000f62000c101d00 */
[----:B------:R-:W-:Y:S02]  /*10620*/  LOP3.LUT R64, R65, 0x380, RZ, 0xc0, !PT ;  /* 0x0000038041407812 */ /* 0x000fe400078ec0ff */
[----:B------:R-:W-:Y:S02]  /*10630*/  SHF.R.U64 R44, R44, 0x3, RZ ;  /* 0x000000032c2c7819 */ /* 0x000fe400000012ff */
[----:B------:R-:W-:-:S02]  /*10640*/  SHF.R.U64 R52, R52, 0x3, RZ ;  /* 0x0000000334347819 */ /* 0x000fc400000012ff */
[----:B------:R-:W-:Y:S02]  /*10650*/  SHF.R.U64 R56, R56, 0x3, RZ ;  /* 0x0000000338387819 */ /* 0x000fe400000012ff */
        /* <DEDUP_REMOVED lines=14> */
[----:B------:R-:W-:Y:S01]  /*10740*/  IMAD.WIDE.U32 R10, R3, UR4, RZ ;  /* 0x00000004030a7c25 */ /* 0x000fe2000f8e00ff */
[C---:B------:R-:W-:Y:S01]  /*10750*/  IADD3 R73, P2, R20.reuse, 0xc000, RZ ;  /* 0x0000c00014497810 */ /* 0x040fe20007f5e0ff */
[----:B------:R-:W-:Y:S01]  /*10760*/  ULDC.64 UR4, c[0x0][0xbe8] ;  /* 0x0002fa0000047ab9 */ /* 0x000fe20000000a00 */
[C---:B------:R-:W-:Y:S01]  /*10770*/  IADD3 R77, P3, R20.reuse, 0xd000, RZ ;  /* 0x0000d000144d7810 */ /* 0x040fe20007f7e0ff */
[----:B------:R-:W5:Y:S01]  /*10780*/  LD.E.128 R44, desc[UR60][R44.64] ;  /* 0x0000003c2c2c7980 */ /* 0x000f62000c101d00 */
[----:B------:R-:W-:-:S02]  /*10790*/  IADD3 R81, P4, R20, 0xe000, RZ ;  /* 0x0000e00014517810 */ /* 0x000fc40007f9e0ff */
[----:B------:R-:W-:Y:S02]  /*107a0*/  IADD3 R7, P5, R20, 0xf000, RZ ;  /* 0x0000f00014077810 */ /* 0x000fe40007fbe0ff */
[----:B------:R-:W-:Y:S01]  /*107b0*/  LOP3.LUT R4, R5, R20, RZ, 0x3c, !PT ;  /* 0x0000001405047212 */ /* 0x000fe200078e3cff */
[----:B------:R-:W5:Y:S01]  /*107c0*/  LD.E.128 R52, desc[UR60][R52.64] ;  /* 0x0000003c34347980 */ /* 0x000f62000c101d00 */
[----:B------:R-:W0:Y:S01]  /*107d0*/  @P1 LDC R20, c[0x0][0xcf0] ;  /* 0x00033c00ff141b82 */ /* 0x000e220000000800 */
[----:B------:R-:W-:Y:S01]  /*107e0*/  IMAD.IADD R3, R13, 0x1, -R12 ;  /* 0x000000010d037824 */ /* 0x000fe200078e0a0c */
[----:B------:R-:W-:Y:S01]  /*107f0*/  LOP3.LUT R68, R69, 0x380, RZ, 0xc0, !PT ;  /* 0x0000038045447812 */ /* 0x000fe200078ec0ff */
[----:B------:R-:W-:Y:S01]  /*10800*/  IMAD.IADD R11, R11, 0x1, R9 ;  /* 0x000000010b0b7824 */ /* 0x000fe200078e0209 */
[----:B------:R-:W-:Y:S01]  /*10810*/  LOP3.LUT R72, R73, 0x380, RZ, 0xc0, !PT ;  /* 0x0000038049487812 */ /* 0x000fe200078ec0ff */
[----:B------:R-:W-:Y:S01]  /*10820*/  IMAD R3, R3, 0x20, R48 ;  /* 0x0000002003037824 */ /* 0x000fe200078e0230 */
[----:B------:R-:W-:Y:S01]  /*10830*/  LOP3.LUT R76, R77, 0x380, RZ, 0xc0, !PT ;  /* 0x000003804d4c7812 */ /* 0x000fe200078ec0ff */
[----:B------:R-:W-:Y:S01]  /*10840*/  IMAD.X R85, RZ, RZ, R21, P5 ;  /* 0x000000ffff557224 */ /* 0x000fe200028e0615 */
[----:B------:R-:W-:Y:S01]  /*10850*/  LOP3.LUT R80, R81, 0x380, RZ, 0xc0, !PT ;  /* 0x0000038051507812 */ /* 0x000fe200078ec0ff */
[----:B------:R-:W5:Y:S01]  /*10860*/  LD.E.128 R56, desc[UR60][R56.64] ;  /* 0x0000003c38387980 */ /* 0x000f62000c101d00 */
[----:B------:R-:W-:Y:S01]  /*10870*/  LOP3.LUT R6, R7, 0x380, RZ, 0xc0, !PT ;  /* 0x0000038007067812 */ /* 0x000fe200078ec0ff */
[----:B------:R-:W-:Y:S01]  /*10880*/  IMAD R14, R159, 0x80, R3 ;  /* 0x000000809f0e7824 */ /* 0x000fe200078e0203 */
[----:B------:R-:W-:Y:S01]  /*10890*/  SHF.R.U64 R68, R68, 0x3, RZ ;  /* 0x0000000344447819 */ /* 0x000fe200000012ff */
[----:B------:R-:W-:Y:S01]  /*108a0*/  IMAD.WIDE.U32 R10, R205, UR4, R10 ;  /* 0x00000004cd0a7c25 */ /* 0x000fe2000f8e000a */
[----:B------:R-:W-:Y:S01]  /*108b0*/  SHF.R.U64 R72, R72, 0x3, RZ ;  /* 0x0000000348487819 */ /* 0x000fe200000012ff */
[----:B------:R-:W5:Y:S01]  /*108c0*/  LD.E.128 R60, desc[UR60][R60.64] ;  /* 0x0000003c3c3c7980 */ /* 0x000f62000c101d00 */
[----:B------:R-:W-:-:S02]  /*108d0*/  SHF.R.U64 R76, R76, 0x3, RZ ;  /* 0x000000034c4c7819 */ /* 0x000fc400000012ff */
[----:B------:R-:W-:Y:S01]  /*108e0*/  SHF.R.U64 R80, R80, 0x3, RZ ;  /* 0x0000000350507819 */ /* 0x000fe200000012ff */
[----:B------:R-:W5:Y:S01]  /*108f0*/  LD.E.128 R64, desc[UR60][R64.64] ;  /* 0x0000003c40407980 */ /* 0x000f62000c101d00 */
[----:B------:R-:W-:Y:S01]  /*10900*/  SHF.R.U64 R6, R6, 0x3, RZ ;  /* 0x0000000306067819 */ /* 0x000fe200000012ff */
[----:B--2---:R-:W-:Y:S01]  /*10910*/  @P1 IMAD.HI.U32 R3, R14, R15, RZ ;  /* 0x0000000f0e031227 */ /* 0x004fe200078e00ff */
        /* <DEDUP_REMOVED lines=9> */
[----:B------:R-:W-:Y:S01]  /*109b0*/  MOV R5, R21 ;  /* 0x0000001500057202 */ /* 0x000fe20000000f00 */
[----:B------:R-:W-:Y:S01]  /*109c0*/  IMAD R11, R205, UR5, R11 ;  /* 0x00000005cd0b7c24 */ /* 0x000fe2000f8e020b */
[----:B------:R-:W-:Y:S01]  /*109d0*/  LOP3.LUT R84, R6, R7, RZ, 0x3c, !PT ;  /* 0x0000000706547212 */ /* 0x000fe200078e3cff */
[----:B------:R-:W-:Y:S01]  /*109e0*/  ULDC.64 UR4, c[0x0][0xbf0] ;  /* 0x0002fc0000047ab9 */ /* 0x000fe20000000a00 */
[----:B------:R-:W-:Y:S01]  /*109f0*/  IMAD.MOV.U32 R13, RZ, RZ, R14 ;  /* 0x000000ffff0d7224 */ /* 0x000fe200078e000e */
[----:B0-----:R-:W-:Y:S01]  /*10a00*/  @P1 SHF.R.U32.HI R13, RZ, R20, R3 ;  /* 0x00000014ff0d1219 */ /* 0x001fe20000011603 */
[----:B------:R-:W-:Y:S01]  /*10a10*/  IMAD R9, R9, UR4, RZ ;  /* 0x0000000409097c24 */ /* 0x000fe2000f8e02ff */
[----:B------:R-:W5:Y:S02]  /*10a20*/  LD.E.128 R4, desc[UR60][R4.64] ;  /* 0x0000003c04047980 */ /* 0x000f64000c101d00 */
[----:B------:R-:W-:Y:S01]  /*10a30*/  SHF.R.S32.HI R3, RZ, 0x1f, R13 ;  /* 0x0000001fff037819 */ /* 0x000fe2000001140d */
[C---:B------:R-:W-:Y:S01]  /*10a40*/  IMAD R15, R8.reuse, UR5, R9 ;  /* 0x00000005080f7c24 */ /* 0x040fe2000f8e0209 */
[----:B------:R-:W5:Y:S01]  /*10a50*/  LD.E.128 R68, desc[UR60][R68.64] ;  /* 0x0000003c44447980 */ /* 0x000f62000c101d00 */
[----:B------:R-:W-:Y:S01]  /*10a60*/  IMAD.WIDE.U32 R8, R8, UR4, R10 ;  /* 0x0000000408087c25 */ /* 0x000fe2000f8e000a */
[----:B------:R-:W-:-:S02]  /*10a70*/  ULDC.64 UR4, c[0x0][0xbe0] ;  /* 0x0002f80000047ab9 */ /* 0x000fc40000000a00 */
[----:B------:R-:W5:Y:S01]  /*10a80*/  LD.E.128 R72, desc[UR60][R72.64] ;  /* 0x0000003c48487980 */ /* 0x000f62000c101d00 */
[----:B------:R-:W-:-:S03]  /*10a90*/  IMAD.MOV R12, RZ, RZ, -R13 ;  /* 0x000000ffff0c7224 */ /* 0x000fc600078e0a0d */
        /* <DEDUP_REMOVED lines=9> */
[----:B------:R-:W-:-:S02]  /*10b30*/  IMAD.IADD R9, R9, 0x1, R15 ;  /* 0x0000000109097824 */ /* 0x000fc400078e020f */
[----:B------:R-:W-:Y:S02]  /*10b40*/  IMAD R10, R3, UR4, RZ ;  /* 0x00000004030a7c24 */ /* 0x000fe4000f8e02ff */
[----:B------:R-:W-:Y:S02]  /*10b50*/  IMAD R155, R155, R12, R14 ;  /* 0x0000000c9b9b7224 */ /* 0x000fe400078e020e */
        /* <DEDUP_REMOVED lines=19> */
.L_x_10783:
[----:B------:R-:W-:Y:S01]  /*10c90*/  IMAD R48, R159, 0x80, R48 ;  /* 0x000000809f307824 */ /* 0x000fe200078e0230 */
[----:B------:R-:W-:Y:S04]  /*10ca0*/  BSSY B1, `(.L_x_10581) ;  /* 0x000001e000017945 */ /* 0x000fe80003800000 */
[----:B------:R-:W-:-:S13]  /*10cb0*/  ISETP.GE.AND P0, PT, R48, R0, PT ;  /* 0x000000003000720c */ /* 0x000fda0003f06270 */
[----:B------:R-:W-:Y:S05]  /*10cc0*/  @P0 BRA `(.L_x_10582) ;  /* 0x00000000006c0947 */ /* 0x000fea0003800000 */
[C---:B------:R-:W-:Y:S01]  /*10cd0*/  IADD3 R15, R211.reuse, 0x40, RZ ;  /* 0x00000040d30f7810 */ /* 0x040fe20007ffe0ff */
        /* <DEDUP_REMOVED lines=8> */
[----:B------:R-:W-:Y:S01]  /*10d60*/  ISETP.GE.AND P0, PT, R21, UR4, PT ;  /* 0x0000000415007c0c */ /* 0x000fe2000bf06270 */
[----:B------:R-:W-:Y:S01]  /*10d70*/  VIADD R89, R211, 0xc0 ;  /* 0x000000c0d3597836 */ /* 0x000fe20000000000 */
[----:B------:R-:W-:-:S02]  /*10d80*/  SHF.R.S32.HI R12, RZ, 0x1f, R211 ;  /* 0x0000001fff0c7819 */ /* 0x000fc400000114d3 */
[----:B------:R-:W-:Y:S02]  /*10d90*/  SHF.R.S32.HI R92, RZ, 0x1f, R92 ;  /* 0x0000001fff5c7819 */ /* 0x000fe4000001145c */
[----:B------:R-:W-:Y:S02]  /*10da0*/  SHF.R.S32.HI R91, RZ, 0x1f, R91 ;  /* 0x0000001fff5b7819 */ /* 0x000fe4000001145b */
[-C--:B--2---:R-:W-:Y:S02]  /*10db0*/  @!P3 LEA R8, P5, R211, R14.reuse, 0x1 ;  /* 0x0000000ed308b211 */ /* 0x084fe400078a08ff */
[----:B------:R-:W-:Y:S02]  /*10dc0*/  @!P2 LEA R10, P4, R15, R14, 0x1 ;  /* 0x0000000e0f0aa211 */ /* 0x000fe400078808ff */
[----:B-1----:R-:W-:Y:S02]  /*10dd0*/  @!P3 LEA.HI.X R9, R211, R88, R12, 0x1, P5 ;  /* 0x00000058d309b211 */ /* 0x002fe400028f0c0c */
[----:B------:R-:W-:-:S02]  /*10de0*/  @!P1 LEA R12, P5, R90, R14, 0x1 ;  /* 0x0000000e5a0c9211 */ /* 0x000fc400078a08ff */
[----:B------:R-:W-:Y:S01]  /*10df0*/  @!P2 LEA.HI.X R11, R15, R88, R92, 0x1, P4 ;  /* 0x000000580f0ba211 */ /* 0x000fe200020f0c5c */
[----:B-----5:R3:W-:Y:S01]  /*10e00*/  @!P3 ST.E.128 desc[UR60][R8.64], R4 ;  /* 0x000000040800b985 */ /* 0x0207e2000c101d3c */
[----:B------:R-:W-:Y:S02]  /*10e10*/  SHF.R.S32.HI R89, RZ, 0x1f, R89 ;  /* 0x0000001fff597819 */ /* 0x000fe40000011459 */
[C---:B------:R-:W-:Y:S01]  /*10e20*/  @!P0 LEA R14, P4, R21.reuse, R14, 0x1 ;  /* 0x0000000e150e8211 */ /* 0x040fe200078808ff */
[----:B------:R3:W-:Y:S01]  /*10e30*/  @!P2 ST.E.128 desc[UR60][R10.64], R36 ;  /* 0x000000240a00a985 */ /* 0x0007e2000c101d3c */
[-C--:B------:R-:W-:Y:S02]  /*10e40*/  @!P1 LEA.HI.X R13, R90, R88.reuse, R91, 0x1, P5 ;  /* 0x000000585a0d9211 */ /* 0x080fe400028f0c5b */
[----:B------:R-:W-:-:S03]  /*10e50*/  @!P0 LEA.HI.X R15, R21, R88, R89, 0x1, P4 ;  /* 0x00000058150f8211 */ /* 0x000fc600020f0c59 */
[----:B------:R3:W-:Y:S04]  /*10e60*/  @!P1 ST.E.128 desc[UR60][R12.64], R56 ;  /* 0x000000380c009985 */ /* 0x0007e8000c101d3c */
[----:B------:R3:W-:Y:S02]  /*10e70*/  @!P0 ST.E.128 desc[UR60][R14.64], R72 ;  /* 0x000000480e008985 */ /* 0x0007e4000c101d3c */
.L_x_10582:
[----:B------:R-:W-:Y:S05]  /*10e80*/  BSYNC B1 ;  /* 0x0000000000017941 */ /* 0x000fea0003800000 */
.L_x_10581:
[----:B------:R-:W-:-:S03]  /*10e90*/  UMOV UR4, 0xffffffff ;  /* 0xffffffff00047882 */ /* 0x000fc60000000000 */
[----:B------:R-:W-:Y:S05]  /*10ea0*/  BRA.DIV UR4, `(.L_x_10583) ;  /* 0x000000c204307947 */ /* 0x000fea000b800000 */
[----:B---3-5:R3:W4:Y:S04]  /*10eb0*/  SHFL.IDX PT, R36, R20, 0x1, 0x181f ;  /* 0x00381f0014247f89 */ /* 0x02872800000e0000 */
[----:B--2---:R3:W2:Y:S02]  /*10ec0*/  SHFL.IDX PT, R14, R3, 0x1, 0x181f ;  /* 0x00381f00030e7f89 */ /* 0x0046a400000e0000 */
.L_x_10787:
        /* <DEDUP_REMOVED lines=13> */
[----:B------:R-:W-:Y:S02]  /*10fa0*/  ISETP.GE.AND P0, PT, R12, UR4, PT ;  /* 0x000000040c007c0c */ /* 0x000fe4000bf06270 */
[----:B------:R-:W-:-:S02]  /*10fb0*/  SHF.R.S32.HI R8, RZ, 0x1f, R211 ;  /* 0x0000001fff087819 */ /* 0x000fc400000114d3 */
[----:B------:R-:W-:Y:S02]  /*10fc0*/  SHF.R.S32.HI R11, RZ, 0x1f, R11 ;  /* 0x0000001fff0b7819 */ /* 0x000fe4000001140b */
[C---:B------:R-:W-:Y:S02]  /*10fd0*/  IADD3 R21, R211.reuse, 0x80, RZ ;  /* 0x00000080d3157810 */ /* 0x040fe40007ffe0ff */
[CC--:B--2---:R-:W-:Y:S02]  /*10fe0*/  @!P3 LEA R4, P5, R211.reuse, R14.reuse, 0x1 ;  /* 0x0000000ed304b211 */ /* 0x0c4fe400078a08ff */
[----:B------:R-:W-:Y:S02]  /*10ff0*/  @!P2 LEA R6, P4, R10, R14, 0x1 ;  /* 0x0000000e0a06a211 */ /* 0x000fe400078808ff */
[----:B----4-:R-:W-:Y:S02]  /*11000*/  @!P3 LEA.HI.X R5, R211, R36, R8, 0x1, P5 ;  /* 0x00000024d305b211 */ /* 0x010fe400028f0c08 */
        /* <DEDUP_REMOVED lines=11> */
.L_x_10585:
[----:B------:R-:W-:Y:S05]  /*110c0*/  BSYNC B1 ;  /* 0x0000000000017941 */ /* 0x000fea0003800000 */
.L_x_10584:
[----:B------:R-:W-:-:S03]  /*110d0*/  UMOV UR4, 0xffffffff ;  /* 0xffffffff00047882 */ /* 0x000fc60000000000 */
[----:B------:R-:W-:Y:S05]  /*110e0*/  BRA.DIV UR4, `(.L_x_10586) ;  /* 0x000000be04e87947 */ /* 0x000fea000b800000 */
[----:B--2---:R2:W0:Y:S04]  /*110f0*/  SHFL.IDX PT, R24, R20, 0x2, 0x181f ;  /* 0x00581f0014187f89 */ /* 0x00442800000e0000 */
[----:B------:R2:W0:Y:S02]  /*11100*/  SHFL.IDX PT, R14, R3, 0x2, 0x181f ;  /* 0x00581f00030e7f89 */ /* 0x00042400000e0000 */
.L_x_10791:
        /* <DEDUP_REMOVED lines=31> */
.L_x_10588:
[----:B------:R-:W-:Y:S05]  /*11300*/  BSYNC B1 ;  /* 0x0000000000017941 */ /* 0x000fea0003800000 */
.L_x_10587:
[----:B------:R-:W-:-:S03]  /*11310*/  UMOV UR4, 0xffffffff ;  /* 0xffffffff00047882 */ /* 0x000fc60000000000 */
[----:B------:R-:W-:Y:S05]  /*11320*/  BRA.DIV UR4, `(.L_x_10589) ;  /* 0x000000be04a07947 */ /* 0x000fea000b800000 */
[----:B0-23--:R-:W0:Y:S04]  /*11330*/  SHFL.IDX PT, R20, R20, 0x3, 0x181f ;  /* 0x00781f0014147f89 */ /* 0x00de2800000e0000 */
[----:B------:R2:W3:Y:S02]  /*11340*/  SHFL.IDX PT, R14, R3, 0x3, 0x181f ;  /* 0x00781f00030e7f89 */ /* 0x0004e400000e0000 */
.L_x_10795:
[----:B--2---:R-:W-:-:S05]  /*11350*/  VIADD R3, R48, 0x60 ;  /* 0x0000006030037836 */ /* 0x004fca0000000000 */
[----:B------:R-:W-:-:S13]  /*11360*/  ISETP.GE.AND P0, PT, R3, R0, PT ;  /* 0x000000000300720c */ /* 0x000fda0003f06270 */
[----:B------:R-:W-:Y:S05]  /*11370*/  @P0 BRA `(.L_x_10590) ;  /* 0x0000003000100947 */ /* 0x000fea0003800000 */
[C---:B------:R-:W-:Y:S01]  /*11380*/  VIADD R12, R211.reuse, 0x40 ;  /* 0x00000040d30c7836 */ /* 0x040fe20000000000 */
[----:B------:R-:W-:Y:S01]  /*11390*/  ULDC UR4, c[0x0][0xbc8] ;  /* 0x0002f20000047ab9 */ /* 0x000fe20000000800 */
[C---:B------:R-:W-:Y:S01]  /*113a0*/  VIADD R10, R211.reuse, 0x80 ;  /* 0x00000080d30a7836 */ /* 0x040fe20000000000 */
[C---:B------:R-:W-:Y:S01]  /*113b0*/  ISETP.GE.AND P3, PT, R211.reuse, UR4, PT ;  /* 0x00000004d3007c0c */ /* 0x040fe2000bf66270 */
[C---:B------:R-:W-:Y:S01]  /*113c0*/  VIADD R11, R211.reuse, 0x80 ;  /* 0x00000080d30b7836 */ /* 0x040fe20000000000 */
[----:B------:R-:W-:Y:S02]  /*113d0*/  ISETP.GE.AND P4, PT, R12, UR4, PT ;  /* 0x000000040c007c0c */ /* 0x000fe4000bf86270 */
[----:B------:R-:W-:Y:S02]  /*113e0*/  ISETP.GE.AND P5, PT, R10, UR4, PT ;  /* 0x000000040a007c0c */ /* 0x000fe4000bfa6270 */
[----:B------:R-:W-:Y:S02]  /*113f0*/  IADD3 R13, R211, 0x40, RZ ;  /* 0x00000040d30d7810 */ /* 0x000fe40007ffe0ff */
[----:B------:R-:W-:-:S02]  /*11400*/  SHF.R.S32.HI R15, RZ, 0x1f, R211 ;  /* 0x0000001fff0f7819 */ /* 0x000fc400000114d3 */
[----:B------:R-:W-:Y:S02]  /*11410*/  SHF.R.S32.HI R13, RZ, 0x1f, R13 ;  /* 0x0000001fff0d7819 */ /* 0x000fe4000001140d */
[----:B------:R-:W-:Y:S02]  /*11420*/  SHF.R.S32.HI R11, RZ, 0x1f, R11 ;  /* 0x0000001fff0b7819 */ /* 0x000fe4000001140b */
[CC--:B---3--:R-:W-:Y:S02]  /*11430*/  @!P3 LEA R4, P0, R211.reuse, R14.reuse, 0x1 ;  /* 0x0000000ed304b211 */ /* 0x0c8fe400078008ff */
[-C--:B------:R-:W-:Y:S02]  /*11440*/  @!P4 LEA R6, P1, R12, R14.reuse, 0x1 ;  /* 0x0000000e0c06c211 */ /* 0x080fe400078208ff */
[----:B------:R-:W-:Y:S02]  /*11450*/  @!P5 LEA R8, P2, R10, R14, 0x1 ;  /* 0x0000000e0a08d211 */ /* 0x000fe400078408ff */
[----:B0-----:R-:W-:-:S02]  /*11460*/  @!P3 LEA.HI.X R5, R211, R20, R15, 0x1, P0 ;  /* 0x00000014d305b211 */ /* 0x001fc400000f0c0f */
        /* <DEDUP_REMOVED lines=14> */
.L_x_10579:
[----:B0-----:R-:W0:Y:S01]  /*11550*/  @P1 LDC R7, c[0x0][0xcec] ;  /* 0x00033b00ff071b82 */ /* 0x001e220000000800 */
[----:B------:R-:W-:Y:S01]  /*11560*/  ULDC.64 UR4, c[0x0][0xc08] ;  /* 0x0003020000047ab9 */ /* 0x000fe20000000a00 */
[----:B------:R-:W-:Y:S02]  /*11570*/  IMAD.MOV.U32 R10, RZ, RZ, R15 ;  /* 0x000000ffff0a7224 */ /* 0x000fe400078e000f */
[----:B------:R-:W-:-:S04]  /*11580*/  IMAD R9, R9, UR4, RZ ;  /* 0x0000000409097c24 */ /* 0x000fc8000f8e02ff */
[----:B------:R-:W1:Y:S01]  /*11590*/  @P1 LDC R6, c[0x0][0xcf0] ;  /* 0x00033c00ff061b82 */ /* 0x000e620000000800 */
[----:B------:R-:W-:Y:S02]  /*115a0*/  IMAD R9, R3, UR5, R9 ;  /* 0x0000000503097c24 */ /* 0x000fe4000f8e0209 */
[----:B0-----:R-:W-:-:S05]  /*115b0*/  @P1 IMAD.HI.U32 R7, R15, R7, RZ ;  /* 0x000000070f071227 */ /* 0x001fca00078e00ff */
[----:B-1----:R-:W-:Y:S01]  /*115c0*/  @P1 SHF.R.U32.HI R10, RZ, R6, R7 ;  /* 0x00000006ff0a1219 */ /* 0x002fe20000011607 */
[----:B------:R-:W-:Y:S01]  /*115d0*/  IMAD.WIDE.U32 R6, R3, UR4, RZ ;  /* 0x0000000403067c25 */ /* 0x000fe2000f8e00ff */
[----:B------:R-:W-:Y:S01]  /*115e0*/  ULDC.64 UR4, c[0x0][0xc38] ;  /* 0x00030e0000047ab9 */ /* 0x000fe20000000a00 */
[----:B------:R-:W-:Y:S02]  /*115f0*/  SHF.R.S32.HI R3, RZ, 0x1f, R8 ;  /* 0x0000001fff037819 */ /* 0x000fe40000011408 */
[----:B------:R-:W-:Y:S02]  /*11600*/  IMAD.IADD R7, R7, 0x1, R9 ;  /* 0x0000000107077824 */ /* 0x000fe400078e0209 */
[----:B------:R-:W-:Y:S02]  /*11610*/  VIADD R9, R19, 0x32420 ;  /* 0x0003242013097836 */ /* 0x000fe40000000000 */
[----:B------:R-:W-:-:S03]  /*11620*/  IMAD.WIDE.U32 R6, R205, UR4, R6 ;  /* 0x00000004cd067c25 */ /* 0x000fc6000f8e0006 */
[----:B------:R-:W-:Y:S01]  /*11630*/  PRMT R9, RZ, 0x654, R9 ;  /* 0x00000654ff097816 */ /* 0x000fe20000000009 */
[----:B------:R-:W-:Y:S01]  /*11640*/  IMAD R7, R205, UR5, R7 ;  /* 0x00000005cd077c24 */ /* 0x000fe2000f8e0207 */
[----:B------:R-:W-:Y:S02]  /*11650*/  ULDC.64 UR4, c[0x0][0xc40] ;  /* 0x0003100000047ab9 */ /* 0x000fe40000000a00 */
[----:B------:R-:W-:Y:S01]  /*11660*/  IMAD R3, R3, UR4, RZ ;  /* 0x0000000403037c24 */ /* 0x000fe2000f8e02ff */
[----:B------:R0:W-:Y:S01]  /*11670*/  SYNCS.ARRIVE.TRANS64.RED.A1T0 RZ, [R9+URZ], RZ ;  /* 0x000000ff09ff79a7 */ /* 0x0001e2000810043f */
[----:B------:R-:W-:-:S04]  /*11680*/  IMAD.WIDE.U32 R6, R8, UR4, R6 ;  /* 0x0000000408067c25 */ /* 0x000fc8000f8e0006 */
[----:B------:R-:W-:Y:S01]  /*11690*/  IMAD R3, R8, UR5, R3 ;  /* 0x0000000508037c24 */ /* 0x000fe2000f8e0203 */
[----:B------:R-:W-:Y:S01]  /*116a0*/  ULDC.64 UR4, c[0x0][0xc48] ;  /* 0x0003120000047ab9 */ /* 0x000fe20000000a00 */
[--C-:B------:R-:W-:Y:S02]  /*116b0*/  SHF.R.S32.HI R8, RZ, 0x1f, R10.reuse ;  /* 0x0000001fff087819 */ /* 0x100fe4000001140a */
[----:B------:R-:W-:Y:S02]  /*116c0*/  IMAD.IADD R7, R7, 0x1, R3 ;  /* 0x0000000107077824 */ /* 0x000fe400078e0203 */
[----:B------:R-:W-:Y:S02]  /*116d0*/  IMAD.MOV R3, RZ, RZ, -R10 ;  /* 0x000000ffff037224 */ /* 0x000fe400078e0a0a */
[----:B------:R-:W-:-:S04]  /*116e0*/  IMAD.WIDE.U32 R6, R158, UR4, R6 ;  /* 0x000000049e067c25 */ /* 0x000fc8000f8e0006 */
[----:B------:R-:W-:Y:S01]  /*116f0*/  IMAD R7, R158, UR5, R7 ;  /* 0x000000059e077c24 */ /* 0x000fe2000f8e0207 */
[----:B------:R-:W-:Y:S01]  /*11700*/  ULDC.64 UR4, c[0x0][0xc30] ;  /* 0x00030c0000047ab9 */ /* 0x000fe20000000a00 */
[----:B------:R-:W-:Y:S02]  /*11710*/  IMAD R3, R155, R3, R15 ;  /* 0x000000039b037224 */ /* 0x000fe400078e020f */
[----:B------:R-:W-:Y:S02]  /*11720*/  IMAD R8, R8, UR4, RZ ;  /* 0x0000000408087c24 */ /* 0x000fe4000f8e02ff */
[----:B------:R-:W-:-:S04]  /*11730*/  IMAD.WIDE.U32 R6, R10, UR4, R6 ;  /* 0x000000040a067c25 */ /* 0x000fc8000f8e0006 */
        /* <DEDUP_REMOVED lines=9> */
[----:B------:R-:W-:Y:S01]  /*117d0*/  IMAD.IADD R8, R7, 0x1, R8 ;  /* 0x0000000107087824 */ /* 0x000fe200078e0208 */
[----:B------:R-:W-:-:S04]  /*117e0*/  UMOV UR4, 0xffffffff ;  /* 0xffffffff00047882 */ /* 0x000fc80000000000 */
[----:B------:R-:W-:Y:S01]  /*117f0*/  LEA.HI.X R8, R6, UR5, R8, 0x2, P0 ;  /* 0x0000000506087c11 */ /* 0x000fe200080f1408 */
[----:B0-----:R-:W-:Y:S06]  /*11800*/  BRA.DIV UR4, `(.L_x_10591) ;  /* 0x000000ba04b07947 */ /* 0x001fec000b800000 */
[----:B------:R0:W1:Y:S04]  /*11810*/  SHFL.IDX PT, R9, R8, RZ, 0x1c1f ;  /* 0x001c1fff08097589 */ /* 0x00006800000e0000 */
[----:B------:R0:W2:Y:S02]  /*11820*/  SHFL.IDX PT, R12, R3, RZ, 0x1c1f ;  /* 0x001c1fff030c7589 */ /* 0x0000a400000e0000 */
.L_x_10798:
        /* <DEDUP_REMOVED lines=22> */
[----:B------:R1:W-:Y:S04]  /*11990*/  @!P0 ST.E.64 desc[UR60][R6.64], R152 ;  /* 0x0000009806008985 */ /* 0x0003e8000c101b3c */
[----:B-1----:R-:W3:Y:S01]  /*119a0*/  LDL R153, [R1+0x180] ;  /* 0x0001800001997983 */ /* 0x002ee20000100800 */
[----:B----4-:R-:W-:-:S03]  /*119b0*/  ISETP.GE.AND P0, PT, R13, UR4, PT ;  /* 0x000000040d007c0c */ /* 0x010fc6000bf06270 */
[----:B------:R-:W4:Y:S10]  /*119c0*/  LDL R152, [R1+0x17c] ;  /* 0x00017c0001987983 */ /* 0x000f340000100800 */
[----:B------:R-:W-:-:S04]  /*119d0*/  @!P0 LEA R6, P1, R13, R12, 0x2 ;  /* 0x0000000c0d068211 */ /* 0x000fc800078210ff */
[----:B-----5:R-:W-:Y:S02]  /*119e0*/  @!P0 LEA.HI.X R7, R13, R9, R159, 0x2, P1 ;  /* 0x000000090d078211 */ /* 0x020fe400008f149f */
[----:B------:R-:W5:Y:S04]  /*119f0*/  LDL R13, [R1+0xf4] ;  /* 0x0000f400010d7983 */ /* 0x000f680000100800 */
[----:B------:R1:W-:Y:S01]  /*11a00*/  @!P0 ST.E.64 desc[UR60][R6.64], R28 ;  /* 0x0000001c06008985 */ /* 0x0003e2000c101b3c */
[----:B------:R-:W-:Y:S02]  /*11a10*/  ISETP.GE.AND P0, PT, R10, UR4, PT ;  /* 0x000000040a007c0c */ /* 0x000fe4000bf06270 */
[----:B------:R-:W-:-:S11]  /*11a20*/  ISETP.GE.AND P1, PT, R14, UR4, PT ;  /* 0x000000040e007c0c */ /* 0x000fd6000bf26270 */
        /* <DEDUP_REMOVED lines=27> */
[----:B------:R1:W-:Y:S02]  /*11be0*/  @!P1 ST.E.64 desc[UR60][R6.64], R44 ;  /* 0x0000002c06009985 */ /* 0x0003e4000c101b3c */
[C---:B-1----:R-:W-:Y:S02]  /*11bf0*/  @!P0 LEA R6, P2, R155.reuse, R12, 0x2 ;  /* 0x0000000c9b068211 */ /* 0x042fe400078410ff */
[----:B------:R-:W4:Y:S04]  /*11c00*/  LDL R45, [R1+0xb8] ;  /* 0x0000b800012d7983 */ /* 0x000f280000100800 */
[----:B------:R-:W4:Y:S01]  /*11c10*/  LDL R44, [R1+0x134] ;  /* 0x00013400012c7983 */ /* 0x000f220000100800 */
[----:B---3--:R-:W-:-:S05]  /*11c20*/  @!P0 LEA.HI.X R7, R155, R9, R153, 0x2, P2 ;  /* 0x000000099b078211 */ /* 0x008fca00010f1499 */
[----:B------:R1:W-:Y:S04]  /*11c30*/  @!P0 ST.E.64 desc[UR60][R6.64], R24 ;  /* 0x0000001806008985 */ /* 0x0003e8000c101b3c */
[----:B-1----:R-:W3:Y:S04]  /*11c40*/  LDL R24, [R1+0x164] ;  /* 0x0001640001187983 */ /* 0x002ee80000100800 */
[----:B------:R-:W3:Y:S01]  /*11c50*/  LDL R25, [R1+0x15c] ;  /* 0x00015c0001197983 */ /* 0x000ee20000100800 */
[----:B--2---:R-:W-:Y:S02]  /*11c60*/  ISETP.GE.AND P1, PT, R20, UR4, PT ;  /* 0x0000000414007c0c */ /* 0x004fe4000bf26270 */
[----:B-----5:R-:W-:-:S11]  /*11c70*/  ISETP.GE.AND P0, PT, R13, UR4, PT ;  /* 0x000000040d007c0c */ /* 0x020fd6000bf06270 */
[----:B------:R-:W-:-:S04]  /*11c80*/  @!P1 LEA R6, P2, R20, R12, 0x2 ;  /* 0x0000000c14069211 */ /* 0x000fc800078410ff */
[-C--:B----4-:R-:W-:Y:S02]  /*11c90*/  @!P1 LEA.HI.X R7, R20, R9.reuse, R152, 0x2, P2 ;  /* 0x0000000914079211 */ /* 0x090fe400010f1498 */
[----:B------:R-:W-:Y:S01]  /*11ca0*/  ISETP.GE.AND P3, PT, R29, UR4, PT ;  /* 0x000000041d007c0c */ /* 0x000fe2000bf66270 */
[----:B------:R-:W2:Y:S04]  /*11cb0*/  LDL R20, [R1+0xcc] ;  /* 0x0000cc0001147983 */ /* 0x000ea80000100800 */
[----:B------:R1:W-:Y:S01]  /*11cc0*/  @!P1 ST.E.64 desc[UR60][R6.64], R52 ;  /* 0x0000003406009985 */ /* 0x0003e2000c101b3c */
[----:B------:R-:W-:Y:S02]  /*11cd0*/  ISETP.GE.AND P1, PT, R10, UR4, PT ;  /* 0x000000040a007c0c */ /* 0x000fe4000bf26270 */
[C---:B-1----:R-:W-:Y:S01]  /*11ce0*/  @!P0 LEA R6, P2, R13.reuse, R12, 0x2 ;  /* 0x0000000c0d068211 */ /* 0x042fe200078410ff */
[----:B------:R-:W4:Y:S04]  /*11cf0*/  LDL R52, [R1+0xbc] ;  /* 0x0000bc0001347983 */ /* 0x000f280000100800 */
[----:B------:R-:W5:Y:S01]  /*11d00*/  LDL R53, [R1+0x140] ;  /* 0x0001400001357983 */ /* 0x000f620000100800 */
[----:B------:R-:W-:-:S03]  /*11d10*/  @!P0 LEA.HI.X R7, R13, R9, R14, 0x2, P2 ;  /* 0x000000090d078211 */ /* 0x000fc600010f140e */
[----:B------:R-:W2:Y:S04]  /*11d20*/  LDL R14, [R1+0xd0] ;  /* 0x0000d000010e7983 */ /* 0x000ea80000100800 */
[----:B------:R1:W-:Y:S01]  /*11d30*/  @!P0 ST.E.64 desc[UR60][R6.64], R56 ;  /* 0x0000003806008985 */ /* 0x0003e2000c101b3c */
[----:B------:R-:W-:-:S03]  /*11d40*/  ISETP.GE.AND P2, PT, R21, UR4, PT ;  /* 0x0000000415007c0c */ /* 0x000fc6000bf46270 */
[----:B------:R-:W4:Y:S01]  /*11d50*/  LDL R13, [R1+0xc8] ;  /* 0x0000c800010d7983 */ /* 0x000f220000100800 */
[----:B-1----:R-:W-:-:S04]  /*11d60*/  @!P1 LEA R6, P0, R10, R12, 0x2 ;  /* 0x0000000c0a069211 */ /* 0x002fc800078010ff */
[----:B------:R-:W-:-:S05]  /*11d70*/  @!P1 LEA.HI.X R7, R10, R9, R11, 0x2, P0 ;  /* 0x000000090a079211 */ /* 0x000fca00000f140b */
[----:B------:R1:W-:Y:S01]  /*11d80*/  @!P1 ST.E.64 desc[UR60][R6.64], R60 ;  /* 0x0000003c06009985 */ /* 0x0003e2000c101b3c */
[----:B------:R-:W-:Y:S02]  /*11d90*/  ISETP.GE.AND P1, PT, R15, UR4, PT ;  /* 0x000000040f007c0c */ /* 0x000fe4000bf26270 */
[-C--:B------:R-:W-:Y:S02]  /*11da0*/  @!P2 LEA R10, P5, R21, R12.reuse, 0x2 ;  /* 0x0000000c150aa211 */ /* 0x080fe400078a10ff */
[----:B-1----:R-:W-:-:S04]  /*11db0*/  @!P3 LEA R6, P4, R29, R12, 0x2 ;  /* 0x0000000c1d06b211 */ /* 0x002fc800078810ff */
[-C--:B------:R-:W-:Y:S02]  /*11dc0*/  @!P3 LEA.HI.X R7, R29, R9.reuse, R36, 0x2, P4 ;  /* 0x000000091d07b211 */ /* 0x080fe400020f1424 */
[----:B------:R-:W5:Y:S01]  /*11dd0*/  LDL R29, [R1+0x154] ;  /* 0x00015400011d7983 */ /* 0x000f620000100800 */
[----:B------:R-:W-:-:S03]  /*11de0*/  @!P2 LEA.HI.X R11, R21, R9, R28, 0x2, P5 ;  /* 0x00000009150ba211 */ /* 0x000fc600028f141c */
[----:B------:R-:W5:Y:S01]  /*11df0*/  LDL R36, [R1+0x158] ;  /* 0x0001580001247983 */ /* 0x000f620000100800 */
[----:B------:R-:W-:-:S03]  /*11e00*/  ISETP.GE.AND P0, PT, R48, UR4, PT ;  /* 0x0000000430007c0c */ /* 0x000fc6000bf06270 */
[----:B------:R-:W-:Y:S04]  /*11e10*/  @!P3 ST.E.64 desc[UR60][R6.64], R64 ;  /* 0x000000400600b985 */ /* 0x000fe8000c101b3c */
[----:B------:R1:W-:Y:S01]  /*11e20*/  @!P2 ST.E.64 desc[UR60][R10.64], R68 ;  /* 0x000000440a00a985 */ /* 0x0003e2000c101b3c */
[----:B------:R-:W-:-:S03]  /*11e30*/  ISETP.GE.AND P2, PT, R32, UR4, PT ;  /* 0x0000000420007c0c */ /* 0x000fc6000bf46270 */
[----:B------:R-:W5:Y:S04]  /*11e40*/  LDL R28, [R1+0xc4] ;  /* 0x0000c400011c7983 */ /* 0x000f680000100800 */
[----:B------:R-:W5:Y:S01]  /*11e50*/  LDL R21, [R1+0xc0] ;  /* 0x0000c00001157983 */ /* 0x000f620000100800 */
[-C--:B-1----:R-:W-:Y:S02]  /*11e60*/  @!P1 LEA R10, P5, R15, R12.reuse, 0x2 ;  /* 0x0000000c0f0a9211 */ /* 0x082fe400078a10ff */
[----:B------:R-:W-:-:S04]  /*11e70*/  @!P0 LEA R6, P4, R48, R12, 0x2 ;  /* 0x0000000c30068211 */ /* 0x000fc800078810ff */
[-C--:B------:R-:W-:Y:S02]  /*11e80*/  @!P0 LEA.HI.X R7, R48, R9.reuse, R41, 0x2, P4 ;  /* 0x0000000930078211 */ /* 0x080fe400020f1429 */
[----:B------:R-:W-:Y:S01]  /*11e90*/  ISETP.GE.AND P3, PT, R37, UR4, PT ;  /* 0x0000000425007c0c */ /* 0x000fe2000bf66270 */
[----:B------:R-:W5:Y:S04]  /*11ea0*/  LDL R41, [R1+0xb0] ;  /* 0x0000b00001297983 */ /* 0x000f680000100800 */
[----:B------:R-:W-:Y:S01]  /*11eb0*/  @!P0 ST.E.64 desc[UR60][R6.64], R72 ;  /* 0x0000004806008985 */ /* 0x000fe2000c101b3c */
[----:B---3--:R-:W-:-:S03]  /*11ec0*/  @!P1 LEA.HI.X R11, R15, R9, R24, 0x2, P5 ;  /* 0x000000090f0b9211 */ /* 0x008fc600028f1418 */
[----:B------:R-:W3:Y:S04]  /*11ed0*/  LDL R48, [R1+0x13c] ;  /* 0x00013c0001307983 */ /* 0x000ee80000100800 */
[----:B------:R-:W3:Y:S04]  /*11ee0*/  LDL R15, [R1+0x14c] ;  /* 0x00014c00010f7983 */ /* 0x000ee80000100800 */
[----:B------:R-:W3:Y:S04]  /*11ef0*/  LDL R24, [R1+0x150] ;  /* 0x0001500001187983 */ /* 0x000ee80000100800 */
[----:B------:R1:W-:Y:S02]  /*11f00*/  @!P1 ST.E.64 desc[UR60][R10.64], R76 ;  /* 0x0000004c0a009985 */ /* 0x0003e4000c101b3c */
[----:B-1----:R-:W-:-:S04]  /*11f10*/  @!P2 LEA R10, P5, R32, R12, 0x2 ;  /* 0x0000000c200aa211 */ /* 0x002fc800078a10ff */
[-C--:B------:R-:W-:Y:S02]  /*11f20*/  @!P2 LEA.HI.X R11, R32, R9.reuse, R25, 0x2, P5 ;  /* 0x00000009200ba211 */ /* 0x080fe400028f1419 */
[----:B------:R-:W3:Y:S04]  /*11f30*/  LDL R32, [R1+0x148] ;  /* 0x0001480001207983 */ /* 0x000ee80000100800 */
[----:B------:R-:W3:Y:S01]  /*11f40*/  LDL R25, [R1+0x144] ;  /* 0x0001440001197983 */ /* 0x000ee20000100800 */
[----:B------:R-:W-:Y:S02]  /*11f50*/  @!P3 LEA R6, P4, R37, R12, 0x2 ;  /* 0x0000000c2506b211 */ /* 0x000fe400078810ff */
[----:B------:R-:W-:Y:S02]  /*11f60*/  ISETP.GE.AND P0, PT, R33, UR4, PT ;  /* 0x0000000421007c0c */ /* 0x000fe4000bf06270 */
[----:B------:R-:W-:-:S02]  /*11f70*/  @!P3 LEA.HI.X R7, R37, R9, R40, 0x2, P4 ;  /* 0x000000092507b211 */ /* 0x000fc400020f1428 */
[----:B------:R-:W3:Y:S01]  /*11f80*/  LDL R37, [R1+0xac] ;  /* 0x0000ac0001257983 */ /* 0x000ee20000100800 */
[----:B--2---:R-:W-:-:S03]  /*11f90*/  ISETP.GE.AND P1, PT, R14, UR4, PT ;  /* 0x000000040e007c0c */ /* 0x004fc6000bf26270 */
[----:B------:R-:W-:Y:S04]  /*11fa0*/  @!P3 ST.E.64 desc[UR60][R6.64], R80 ;  /* 0x000000500600b985 */ /* 0x000fe8000c101b3c */
[----:B------:R1:W-:Y:S01]  /*11fb0*/  @!P2 ST.E.64 desc[UR60][R10.64], R84 ;  /* 0x000000540a00a985 */ /* 0x0003e2000c101b3c */
[----:B----4-:R-:W-:-:S03]  /*11fc0*/  ISETP.GE.AND P2, PT, R13, UR4, PT ;  /* 0x000000040d007c0c */ /* 0x010fc6000bf46270 */
[----:B------:R-:W2:Y:S02]  /*11fd0*/  LDL R40, [R1+0x130] ;  /* 0x0001300001287983 */ /* 0x000ea40000100800 */
[-C--:B-1----:R-:W-:Y:S02]  /*11fe0*/  @!P1 LEA R10, P5, R14, R12.reuse, 0x2 ;  /* 0x0000000c0e0a9211 */ /* 0x082fe400078a10ff */
[C---:B------:R-:W-:Y:S02]  /*11ff0*/  @!P0 LEA R6, P4, R33.reuse, R12, 0x2 ;  /* 0x0000000c21068211 */ /* 0x040fe400078810ff */
[----:B------:R-:W-:Y:S02]  /*12000*/  ISETP.GE.AND P3, PT, R20, UR4, PT ;  /* 0x0000000414007c0c */ /* 0x000fe4000bf66270 */
[-C--:B-----5:R-:W-:Y:S02]  /*12010*/  @!P1 LEA.HI.X R11, R14, R9.reuse, R29, 0x2, P5 ;  /* 0x000000090e0b9211 */ /* 0x0a0fe400028f141d */
[----:B------:R-:W4:Y:S01]  /*12020*/  LDL R14, [R1+0xb4] ;  /* 0x0000b400010e7983 */ /* 0x000f220000100800 */
[----:B------:R-:W-:-:S03]  /*12030*/  @!P0 LEA.HI.X R7, R33, R9, R36, 0x2, P4 ;  /* 0x0000000921078211 */ /* 0x000fc600020f1424 */
[----:B------:R-:W5:Y:S04]  /*12040*/  LDL R33, [R1+0xa8] ;  /* 0x0000a80001217983 */ /* 0x000f680000100800 */
[----:B------:R-:W-:Y:S04]  /*12050*/  @!P0 ST.E.64 desc[UR60][R6.64], R88 ;  /* 0x0000005806008985 */ /* 0x000fe8000c101b3c */
[----:B------:R1:W-:Y:S01]  /*12060*/  @!P1 ST.E.64 desc[UR60][R10.64], R92 ;  /* 0x0000005c0a009985 */ /* 0x0003e2000c101b3c */
[----:B------:R-:W-:-:S03]  /*12070*/  ISETP.GE.AND P0, PT, R28, UR4, PT ;  /* 0x000000041c007c0c */ /* 0x000fc6000bf06270 */
[----:B------:R-:W2:Y:S04]  /*12080*/  LDL R29, [R1+0xa4] ;  /* 0x0000a400011d7983 */ /* 0x000ea80000100800 */
[----:B------:R-:W2:Y:S01]  /*12090*/  LDL R36, [R1+0x12c] ;  /* 0x00012c0001247983 */ /* 0x000ea20000100800 */
[-C--:B-1----:R-:W-:Y:S02]  /*120a0*/  @!P2 LEA R10, P5, R13, R12.reuse, 0x2 ;  /* 0x0000000c0d0aa211 */ /* 0x082fe400078a10ff */
[----:B------:R-:W-:Y:S02]  /*120b0*/  @!P3 LEA R6, P4, R20, R12, 0x2 ;  /* 0x0000000c1406b211 */ /* 0x000fe400078810ff */
[----:B------:R-:W-:Y:S02]  /*120c0*/  ISETP.GE.AND P1, PT, R21, UR4, PT ;  /* 0x0000000415007c0c */ /* 0x000fe4000bf26270 */
[----:B---3--:R-:W-:-:S02]  /*120d0*/  @!P2 LEA.HI.X R11, R13, R9, R15, 0x2, P5 ;  /* 0x000000090d0ba211 */ /* 0x008fc400028f140f */
[----:B------:R-:W3:Y:S04]  /*120e0*/  LDL R15, [R1+0x138] ;  /* 0x00013800010f7983 */ /* 0x000ee80000100800 */
[----:B------:R-:W2:Y:S01]  /*120f0*/  LDL R13, [R1+0xa0] ;  /* 0x0000a000010d7983 */ /* 0x000ea20000100800 */
[----:B------:R-:W-:-:S03]  /*12100*/  @!P3 LEA.HI.X R7, R20, R9, R24, 0x2, P4 ;  /* 0x000000091407b211 */ /* 0x000fc600020f1418 */
[----:B------:R-:W2:Y:S04]  /*12110*/  LDL R24, [R1+0x9c] ;  /* 0x00009c0001187983 */ /* 0x000ea80000100800 */
[----:B------:R-:W2:Y:S04]  /*12120*/  LDL R20, [R1+0x98] ;  /* 0x0000980001147983 */ /* 0x000ea80000100800 */
[----:B------:R1:W-:Y:S04]  /*12130*/  @!P3 ST.E.64 desc[UR60][R6.64], R96 ;  /* 0x000000600600b985 */ /* 0x0003e8000c101b3c */
[----:B------:R0:W-:Y:S01]  /*12140*/  @!P2 ST.E.64 desc[UR60][R10.64], R100 ;  /* 0x000000640a00a985 */ /* 0x0001e2000c101b3c */
[----:B-1----:R-:W-:-:S04]  /*12150*/  @!P0 LEA R6, P5, R28, R12, 0x2 ;  /* 0x0000000c1c068211 */ /* 0x002fc800078a10ff */
[-C--:B------:R-:W-:Y:S02]  /*12160*/  @!P0 LEA.HI.X R7, R28, R9.reuse, R32, 0x2, P5 ;  /* 0x000000091c078211 */ /* 0x080fe400028f1420 */
[C---:B0-----:R-:W-:Y:S01]  /*12170*/  @!P1 LEA R10, P2, R21.reuse, R12, 0x2 ;  /* 0x0000000c150a9211 */ /* 0x041fe200078410ff */
[----:B------:R-:W2:Y:S04]  /*12180*/  LDL R32, [R1+0x128] ;  /* 0x0001280001207983 */ /* 0x000ea80000100800 */
[----:B------:R-:W2:Y:S01]  /*12190*/  LDL R28, [R1+0x124] ;  /* 0x00012400011c7983 */ /* 0x000ea20000100800 */
[----:B------:R-:W-:-:S03]  /*121a0*/  @!P1 LEA.HI.X R11, R21, R9, R25, 0x2, P2 ;  /* 0x00000009150b9211 */ /* 0x000fc600010f1419 */
[----:B------:R-:W2:Y:S04]  /*121b0*/  LDL R25, [R1+0x120] ;  /* 0x0001200001197983 */ /* 0x000ea80000100800 */
[----:B------:R-:W2:Y:S01]  /*121c0*/  LDL R21, [R1+0x11c] ;  /* 0x00011c0001157983 */ /* 0x000ea20000100800 */
[----:B------:R-:W-:Y:S02]  /*121d0*/  ISETP.GE.AND P3, PT, R52, UR4, PT ;  /* 0x0000000434007c0c */ /* 0x000fe4000bf66270 */
[----:B------:R-:W-:Y:S01]  /*121e0*/  ISETP.GE.AND P4, PT, R45, UR4, PT ;  /* 0x000000042d007c0c */ /* 0x000fe2000bf86270 */
[----:B------:R0:W-:Y:S04]  /*121f0*/  @!P0 ST.E.64 desc[UR60][R6.64], R104 ;  /* 0x0000006806008985 */ /* 0x0001e8000c101b3c */
[----:B------:R1:W-:Y:S01]  /*12200*/  @!P1 ST.E.64 desc[UR60][R10.64], R108 ;  /* 0x0000006c0a009985 */ /* 0x0003e2000c101b3c */
[----:B------:R-:W-:-:S05]  /*12210*/  ISETP.GE.AND P1, PT, R41, UR4, PT ;  /* 0x0000000429007c0c */ /* 0x000fca000bf26270 */
[CC--:B0-----:R-:W-:Y:S02]  /*12220*/  @!P3 LEA R6, P0, R52.reuse, R12.reuse, 0x2 ;  /* 0x0000000c3406b211 */ /* 0x0c1fe400078010ff */
[----:B-1----:R-:W-:Y:S02]  /*12230*/  @!P4 LEA R10, P5, R45, R12, 0x2 ;  /* 0x0000000c2d0ac211 */ /* 0x002fe400078a10ff */
[-C--:B------:R-:W-:Y:S02]  /*12240*/  @!P3 LEA.HI.X R7, R52, R9.reuse, R53, 0x2, P0 ;  /* 0x000000093407b211 */ /* 0x080fe400000f1435 */
[----:B------:R-:W-:Y:S02]  /*12250*/  ISETP.GE.AND P0, PT, R37, UR4, PT ;  /* 0x0000000425007c0c */ /* 0x000fe4000bf06270 */
[----:B------:R-:W-:Y:S01]  /*12260*/  @!P4 LEA.HI.X R11, R45, R9, R48, 0x2, P5 ;  /* 0x000000092d0bc211 */ /* 0x000fe200028f1430 */
[----:B------:R-:W-:Y:S04]  /*12270*/  @!P3 ST.E.64 desc[UR60][R6.64], R112 ;  /* 0x000000700600b985 */ /* 0x000fe8000c101b3c */
[----:B------:R0:W-:Y:S01]  /*12280*/  @!P4 ST.E.64 desc[UR60][R10.64], R116 ;  /* 0x000000740a00c985 */ /* 0x0001e2000c101b3c */
[----:B----4-:R-:W-:-:S02]  /*12290*/  ISETP.GE.AND P2, PT, R14, UR4, PT ;  /* 0x000000040e007c0c */ /* 0x010fc4000bf46270 */
[----:B-----5:R-:W-:Y:S02]  /*122a0*/  ISETP.GE.AND P4, PT, R33, UR4, PT ;  /* 0x0000000421007c0c */ /* 0x020fe4000bf86270 */
[----:B0-----:R-:W-:-:S09]  /*122b0*/  @!P1 LEA R10, P5, R41, R12, 0x2 ;  /* 0x0000000c290a9211 */ /* 0x001fd200078a10ff */
[CC--:B------:R-:W-:Y:S02]  /*122c0*/  @!P2 LEA R6, P3, R14.reuse, R12.reuse, 0x2 ;  /* 0x0000000c0e06a211 */ /* 0x0c0fe400078610ff */
[-C--:B------:R-:W-:Y:S02]  /*122d0*/  @!P1 LEA.HI.X R11, R41, R9.reuse, R44, 0x2, P5 ;  /* 0x00000009290b9211 */ /* 0x080fe400028f142c */
[----:B---3--:R-:W-:Y:S02]  /*122e0*/  @!P2 LEA.HI.X R7, R14, R9, R15, 0x2, P3 ;  /* 0x000000090e07a211 */ /* 0x008fe400018f140f */
[----:B------:R-:W-:-:S03]  /*122f0*/  @!P0 LEA R14, P3, R37, R12, 0x2 ;  /* 0x0000000c250e8211 */ /* 0x000fc600078610ff */
[----:B------:R0:W-:Y:S01]  /*12300*/  @!P2 ST.E.64 desc[UR60][R6.64], R120 ;  /* 0x000000780600a985 */ /* 0x0001e2000c101b3c */
[----:B--2---:R-:W-:Y:S02]  /*12310*/  ISETP.GE.AND P2, PT, R29, UR4, PT ;  /* 0x000000041d007c0c */ /* 0x004fe4000bf46270 */
        /* <DEDUP_REMOVED lines=10> */
[-C--:B--2---:R-:W-:Y:S02]  /*123c0*/  @!P3 LEA R14, P4, R13, R12.reuse, 0x2 ;  /* 0x0000000c0d0eb211 */ /* 0x084fe400078810ff */
[-C--:B------:R-:W-:Y:S02]  /*123d0*/  @!P2 LEA.HI.X R11, R29, R9.reuse, R32, 0x2, P5 ;  /* 0x000000091d0ba211 */ /* 0x080fe400028f1420 */
[-C--:B------:R-:W-:Y:S02]  /*123e0*/  @!P3 LEA.HI.X R15, R13, R9.reuse, R28, 0x2, P4 ;  /* 0x000000090d0fb211 */ /* 0x080fe400020f141c */
[-C--:B0-----:R-:W-:Y:S02]  /*123f0*/  @!P1 LEA R6, P5, R24, R12.reuse, 0x2 ;  /* 0x0000000c18069211 */ /* 0x081fe400078a10ff */
[----:B------:R-:W-:Y:S02]  /*12400*/  @!P0 LEA R12, P4, R20, R12, 0x2 ;  /* 0x0000000c140c8211 */ /* 0x000fe400078810ff */
[----:B------:R-:W-:-:S02]  /*12410*/  @!P1 LEA.HI.X R7, R24, R9, R25, 0x2, P5 ;  /* 0x0000000918079211 */ /* 0x000fc400028f1419 */
[----:B------:R-:W-:Y:S01]  /*12420*/  @!P0 LEA.HI.X R13, R20, R9, R21, 0x2, P4 ;  /* 0x00000009140d8211 */ /* 0x000fe200020f1415 */
[----:B------:R3:W-:Y:S04]  /*12430*/  @!P2 ST.E.64 desc[UR60][R10.64], R136 ;  /* 0x000000880a00a985 */ /* 0x0007e8000c101b3c */
[----:B------:R3:W-:Y:S04]  /*12440*/  @!P3 ST.E.64 desc[UR60][R14.64], R140 ;  /* 0x0000008c0e00b985 */ /* 0x0007e8000c101b3c */
[----:B------:R3:W-:Y:S04]  /*12450*/  @!P1 ST.E.64 desc[UR60][R6.64], R144 ;  /* 0x0000009006009985 */ /* 0x0007e8000c101b3c */
[----:B------:R3:W-:Y:S02]  /*12460*/  @!P0 ST.E.64 desc[UR60][R12.64], R148 ;  /* 0x000000940c008985 */ /* 0x0007e4000c101b3c */
.L_x_10593:
[----:B------:R-:W-:Y:S05]  /*12470*/  BSYNC B1 ;  /* 0x0000000000017941 */ /* 0x000fea0003800000 */
.L_x_10592:
[----:B------:R-:W-:-:S03]  /*12480*/  UMOV UR4, 0xffffffff ;  /* 0xffffffff00047882 */ /* 0x000fc60000000000 */
[----:B------:R-:W-:Y:S05]  /*12490*/  BRA.DIV UR4, `(.L_x_10594) ;  /* 0x000000ae04c47947 */ /* 0x000fea000b800000 */
[----:B---3--:R3:W4:Y:S04]  /*124a0*/  SHFL.IDX PT, R10, R8, 0x1, 0x1c1f ;  /* 0x003c1f00080a7f89 */ /* 0x00872800000e0000 */
[----:B0-----:R-:W0:Y:S02]  /*124b0*/  SHFL.IDX PT, R3, R3, 0x1, 0x1c1f ;  /* 0x003c1f0003037f89 */ /* 0x001e2400000e0000 */
.L_x_10802:
        /* <DEDUP_REMOVED lines=45> */
[----:B-----5:R-:W-:-:S02]  /*12790*/  ISETP.GE.AND P2, PT, R65, UR4, PT ;  /* 0x0000000441007c0c */ /* 0x020fc4000bf46270 */
[----:B----4-:R-:W-:Y:S02]  /*127a0*/  MOV R57, R56 ;  /* 0x0000003800397202 */ /* 0x010fe40000000f00 */
[----:B------:R-:W-:Y:S01]  /*127b0*/  ISETP.GE.AND P3, PT, R81, UR4, PT ;  /* 0x0000000451007c0c */ /* 0x000fe2000bf66270 */
[----:B------:R-:W-:Y:S02]  /*127c0*/  IMAD.MOV.U32 R56, RZ, RZ, R53 ;  /* 0x000000ffff387224 */ /* 0x000fe400078e0035 */
[----:B------:R-:W-:Y:S02]  /*127d0*/  IMAD.MOV.U32 R53, RZ, RZ, R52 ;  /* 0x000000ffff357224 */ /* 0x000fe400078e0034 */
[----:B------:R-:W-:Y:S02]  /*127e0*/  IMAD.MOV.U32 R52, RZ, RZ, R48 ;  /* 0x000000ffff347224 */ /* 0x000fe400078e0030 */
[----:B------:R-:W-:Y:S02]  /*127f0*/  IMAD.MOV.U32 R48, RZ, RZ, R44 ;  /* 0x000000ffff307224 */ /* 0x000fe400078e002c */
[----:B------:R-:W-:-:S02]  /*12800*/  IMAD.MOV.U32 R44, RZ, RZ, R41 ;  /* 0x000000ffff2c7224 */ /* 0x000fc400078e0029 */
[----:B------:R-:W-:Y:S02]  /*12810*/  IMAD.MOV.U32 R41, RZ, RZ, R9 ;  /* 0x000000ffff297224 */ /* 0x000fe400078e0009 */
[----:B---3--:R-:W-:Y:S02]  /*12820*/  IMAD.MOV.U32 R9, RZ, RZ, R8 ;  /* 0x000000ffff097224 */ /* 0x008fe400078e0008 */
[----:B------:R-:W-:Y:S02]  /*12830*/  IMAD.MOV.U32 R8, RZ, RZ, R7 ;  /* 0x000000ffff087224 */ /* 0x000fe400078e0007 */
[----:B------:R-:W-:Y:S02]  /*12840*/  @!P2 IMAD.MOV.U32 R7, RZ, RZ, R10 ;  /* 0x000000ffff07a224 */ /* 0x000fe400078e000a */
[----:B------:R-:W-:Y:S02]  /*12850*/  IMAD.MOV.U32 R60, RZ, RZ, R6 ;  /* 0x000000ffff3c7224 */ /* 0x000fe400078e0006 */
[----:B0-----:R-:W-:-:S02]  /*12860*/  @!P2 IMAD.MOV.U32 R6, RZ, RZ, R3 ;  /* 0x000000ffff06a224 */ /* 0x001fc400078e0003 */
[----:B------:R-:W-:Y:S02]  /*12870*/  IMAD.MOV.U32 R69, RZ, RZ, R61 ;  /* 0x000000ffff457224 */ /* 0x000fe400078e003d */
[----:B------:R-:W-:Y:S02]  /*12880*/  IMAD.MOV.U32 R61, RZ, RZ, R57 ;  /* 0x000000ffff3d7224 */ /* 0x000fe400078e0039 */
[----:B------:R-:W-:Y:S02]  /*12890*/  IMAD.MOV.U32 R57, RZ, RZ, R53 ;  /* 0x000000ffff397224 */ /* 0x000fe400078e0035 */
[----:B------:R-:W-:Y:S02]  /*128a0*/  IMAD.MOV.U32 R53, RZ, RZ, R48 ;  /* 0x000000ffff357224 */ /* 0x000fe400078e0030 */
[----:B------:R-:W-:Y:S01]  /*128b0*/  IMAD.MOV.U32 R48, RZ, RZ, R8 ;  /* 0x000000ffff307224 */ /* 0x000fe200078e0008 */
[----:B------:R-:W-:Y:S01]  /*128c0*/  @!P3 LEA R8, P4, R81, R3, 0x2 ;  /* 0x000000035108b211 */ /* 0x000fe200078810ff */
[----:B------:R-:W-:Y:S01]  /*128d0*/  @!P2 IMAD.WIDE R6, R65, 0x4, R6 ;  /* 0x000000044106a825 */ /* 0x000fe200078e0206 */
[----:B------:R-:W-:-:S03]  /*128e0*/  MOV R65, R64 ;  /* 0x0000004000417202 */ /* 0x000fc60000000f00 */
[----:B------:R-:W-:Y:S02]  /*128f0*/  IMAD.MOV.U32 R64, RZ, RZ, R44 ;  /* 0x000000ffff407224 */ /* 0x000fe400078e002c */
[----:B------:R-:W-:Y:S01]  /*12900*/  IMAD.MOV.U32 R44, RZ, RZ, R9 ;  /* 0x000000ffff2c7224 */ /* 0x000fe200078e0009 */
[----:B------:R-:W-:Y:S02]  /*12910*/  @!P3 LEA.HI.X R9, R81, R10, R92, 0x2, P4 ;  /* 0x0000000a5109b211 */ /* 0x000fe400020f145c */
[----:B------:R-:W3:Y:S01]  /*12920*/  LDL R92, [R1+0x18c] ;  /* 0x00018c00015c7983 */ /* 0x000ee20000100800 */
[C---:B------:R-:W-:Y:S02]  /*12930*/  ISETP.GE.AND P1, PT, R76.reuse, UR4, PT ;  /* 0x000000044c007c0c */ /* 0x040fe4000bf26270 */
[----:B------:R-:W-:Y:S01]  /*12940*/  ISETP.GE.AND P0, PT, R85, UR4, PT ;  /* 0x0000000455007c0c */ /* 0x000fe2000bf06270 */
[----:B------:R0:W-:Y:S04]  /*12950*/  @!P2 ST.E.64 desc[UR60][R6.64], R26 ;  /* 0x0000001a0600a985 */ /* 0x0001e8000c101b3c */
[----:B------:R1:W-:Y:S04]  /*12960*/  @!P3 ST.E.64 desc[UR60][R8.64], R30 ;  /* 0x0000001e0800b985 */ /* 0x0003e8000c101b3c */
[----:B------:R-:W4:Y:S02]  /*12970*/  LDL R81, [R1+0xe8] ;  /* 0x0000e80001517983 */ /* 0x000f240000100800 */
[----:B0-----:R-:W-:-:S04]  /*12980*/  @!P1 LEA R6, P5, R76, R3, 0x2 ;  /* 0x000000034c069211 */ /* 0x001fc800078a10ff */
[-C--:B------:R-:W-:Y:S02]  /*12990*/  @!P1 LEA.HI.X R7, R76, R10.reuse, R77, 0x2, P5 ;  /* 0x0000000a4c079211 */ /* 0x080fe400028f144d */
[----:B------:R-:W5:Y:S01]  /*129a0*/  LDL R77, [R1+0x188] ;  /* 0x00018800014d7983 */ /* 0x000f620000100800 */
[C---:B-1----:R-:W-:Y:S02]  /*129b0*/  @!P0 LEA R8, P4, R85.reuse, R3, 0x2 ;  /* 0x0000000355088211 */ /* 0x042fe400078810ff */
[----:B------:R-:W-:Y:S01]  /*129c0*/  ISETP.GE.AND P2, PT, R72, UR4, PT ;  /* 0x0000000448007c0c */ /* 0x000fe2000bf46270 */
[----:B------:R-:W2:Y:S01]  /*129d0*/  LDL R76, [R1+0xe4] ;  /* 0x0000e400014c7983 */ /* 0x000ea20000100800 */
[----:B---3--:R-:W-:-:S03]  /*129e0*/  @!P0 LEA.HI.X R9, R85, R10, R92, 0x2, P4 ;  /* 0x0000000a55098211 */ /* 0x008fc600020f145c */
[----:B------:R-:W3:Y:S04]  /*129f0*/  LDL R85, [R1+0x180] ;  /* 0x0001800001557983 */ /* 0x000ee80000100800 */
[----:B------:R0:W-:Y:S01]  /*12a00*/  @!P1 ST.E.64 desc[UR60][R6.64], R34 ;  /* 0x0000002206009985 */ /* 0x0001e2000c101b3c */
[----:B------:R-:W-:-:S03]  /*12a10*/  ISETP.GE.AND P1, PT, R73, UR4, PT ;  /* 0x0000000449007c0c */ /* 0x000fc6000bf26270 */
[----:B------:R-:W4:Y:S01]  /*12a20*/  LDL R92, [R1+0x184] ;  /* 0x00018400015c7983 */ /* 0x000f220000100800 */
[----:B0-----:R-:W-:-:S04]  /*12a30*/  @!P2 LEA R6, P5, R72, R3, 0x2 ;  /* 0x000000034806a211 */ /* 0x001fc800078a10ff */
[----:B-----5:R-:W-:Y:S01]  /*12a40*/  @!P2 LEA.HI.X R7, R72, R10, R77, 0x2, P5 ;  /* 0x0000000a4807a211 */ /* 0x020fe200028f144d */
[----:B------:R-:W-:Y:S04]  /*12a50*/  @!P0 ST.E.64 desc[UR60][R8.64], R38 ;  /* 0x0000002608008985 */ /* 0x000fe8000c101b3c */
[----:B------:R0:W-:Y:S01]  /*12a60*/  @!P2 ST.E.64 desc[UR60][R6.64], R42 ;  /* 0x0000002a0600a985 */ /* 0x0001e2000c101b3c */
[----:B------:R-:W-:-:S03]  /*12a70*/  ISETP.GE.AND P3, PT, R89, UR4, PT ;  /* 0x0000000459007c0c */ /* 0x000fc6000bf66270 */
[----:B------:R-:W5:Y:S04]  /*12a80*/  LDL R72, [R1+0xdc] ;  /* 0x0000dc0001487983 */ /* 0x000f680000100800 */
[----:B------:R-:W5:Y:S01]  /*12a90*/  LDL R77, [R1+0xe0] ;  /* 0x0000e000014d7983 */ /* 0x000f620000100800 */
[----:B0-----:R-:W-:-:S04]  /*12aa0*/  @!P1 LEA R6, P5, R73, R3, 0x2 ;  /* 0x0000000349069211 */ /* 0x001fc800078a10ff */
[-C--:B---3--:R-:W-:Y:S02]  /*12ab0*/  @!P1 LEA.HI.X R7, R73, R10.reuse, R85, 0x2, P5 ;  /* 0x0000000a49079211 */ /* 0x088fe400028f1455 */
[----:B------:R-:W3:Y:S01]  /*12ac0*/  LDL R85, [R1+0x178] ;  /* 0x0001780001557983 */ /* 0x000ee20000100800 */
[C---:B------:R-:W-:Y:S02]  /*12ad0*/  ISETP.GE.AND P2, PT, R80.reuse, UR4, PT ;  /* 0x0000000450007c0c */ /* 0x040fe4000bf46270 */
[CC--:B------:R-:W-:Y:S01]  /*12ae0*/  @!P3 LEA R8, P4, R89.reuse, R3.reuse, 0x2 ;  /* 0x000000035908b211 */ /* 0x0c0fe200078810ff */
[----:B------:R-:W5:Y:S03]  /*12af0*/  LDL R73, [R1+0xd8] ;  /* 0x0000d80001497983 */ /* 0x000f660000100800 */
[----:B----4-:R-:W-:Y:S02]  /*12b00*/  @!P3 LEA.HI.X R9, R89, R10, R92, 0x2, P4 ;  /* 0x0000000a5909b211 */ /* 0x010fe400020f145c */
[----:B------:R-:W4:Y:S04]  /*12b10*/  LDL R89, [R1+0x17c] ;  /* 0x00017c0001597983 */ /* 0x000f280000100800 */
[----:B------:R-:W-:Y:S04]  /*12b20*/  @!P3 ST.E.64 desc[UR60][R8.64], R46 ;  /* 0x0000002e0800b985 */ /* 0x000fe8000c101b3c */
[----:B------:R0:W-:Y:S02]  /*12b30*/  @!P1 ST.E.64 desc[UR60][R6.64], R4 ;  /* 0x0000000406009985 */ /* 0x0001e4000c101b3c */
[----:B0-----:R-:W-:-:S04]  /*12b40*/  @!P2 LEA R4, P5, R80, R3, 0x2 ;  /* 0x000000035004a211 */ /* 0x001fc800078a10ff */
[----:B---3--:R-:W-:Y:S02]  /*12b50*/  @!P2 LEA.HI.X R5, R80, R10, R85, 0x2, P5 ;  /* 0x0000000a5005a211 */ /* 0x008fe400028f1455 */
[----:B------:R-:W3:Y:S01]  /*12b60*/  LDL R80, [R1+0x170] ;  /* 0x0001700001507983 */ /* 0x000ee20000100800 */
[----:B------:R-:W-:Y:S02]  /*12b70*/  ISETP.GE.AND P0, PT, R88, UR4, PT ;  /* 0x0000000458007c0c */ /* 0x000fe4000bf06270 */
[----:B------:R-:W-:Y:S01]  /*12b80*/  ISETP.GE.AND P1, PT, R68, UR4, PT ;  /* 0x0000000444007c0c */ /* 0x000fe2000bf26270 */
[----:B------:R-:W5:Y:S10]  /*12b90*/  LDL R85, [R1+0x174] ;  /* 0x0001740001557983 */ /* 0x000f740000100800 */
[----:B------:R-:W-:-:S04]  /*12ba0*/  @!P0 LEA R8, P4, R88, R3, 0x2 ;  /* 0x0000000358088211 */ /* 0x000fc800078810ff */
[----:B----4-:R-:W-:-:S05]  /*12bb0*/  @!P0 LEA.HI.X R9, R88, R10, R89, 0x2, P4 ;  /* 0x0000000a58098211 */ /* 0x010fca00020f1459 */
[----:B------:R-:W-:Y:S04]  /*12bc0*/  @!P0 ST.E.64 desc[UR60][R8.64], R54 ;  /* 0x0000003608008985 */ /* 0x000fe8000c101b3c */
[----:B------:R0:W-:Y:S02]  /*12bd0*/  @!P2 ST.E.64 desc[UR60][R4.64], R58 ;  /* 0x0000003a0400a985 */ /* 0x0001e4000c101b3c */
[----:B0-----:R-:W-:-:S04]  /*12be0*/  @!P1 LEA R4, P5, R68, R3, 0x2 ;  /* 0x0000000344049211 */ /* 0x001fc800078a10ff */
[----:B---3--:R-:W-:Y:S02]  /*12bf0*/  @!P1 LEA.HI.X R5, R68, R10, R80, 0x2, P5 ;  /* 0x0000000a44059211 */ /* 0x008fe400028f1450 */
[----:B------:R-:W3:Y:S01]  /*12c00*/  LDL R80, [R1+0x168] ;  /* 0x0001680001507983 */ /* 0x000ee20000100800 */
[----:B------:R-:W-:Y:S02]  /*12c10*/  ISETP.GE.AND P3, PT, R84, UR4, PT ;  /* 0x0000000454007c0c */ /* 0x000fe4000bf66270 */
[----:B--2---:R-:W-:-:S11]  /*12c20*/  ISETP.GE.AND P2, PT, R76, UR4, PT ;  /* 0x000000044c007c0c */ /* 0x004fd6000bf46270 */
[----:B------:R-:W-:-:S04]  /*12c30*/  @!P3 LEA R6, P4, R84, R3, 0x2 ;  /* 0x000000035406b211 */ /* 0x000fc800078810ff */
[----:B-----5:R-:W-:Y:S02]  /*12c40*/  @!P3 LEA.HI.X R7, R84, R10, R85, 0x2, P4 ;  /* 0x0000000a5407b211 */ /* 0x020fe400020f1455 */
[----:B------:R-:W2:Y:S04]  /*12c50*/  LDL R84, [R1+0x16c] ;  /* 0x00016c0001547983 */ /* 0x000ea80000100800 */
[----:B------:R-:W-:Y:S04]  /*12c60*/  @!P3 ST.E.64 desc[UR60][R6.64], R62 ;  /* 0x0000003e0600b985 */ /* 0x000fe8000c101b3c */
[----:B------:R0:W-:Y:S02]  /*12c70*/  @!P1 ST.E.64 desc[UR60][R4.64], R66 ;  /* 0x0000004204009985 */ /* 0x0001e4000c101b3c */
[----:B0-----:R-:W-:-:S04]  /*12c80*/  @!P2 LEA R4, P5, R76, R3, 0x2 ;  /* 0x000000034c04a211 */ /* 0x001fc800078a10ff */
[----:B---3--:R-:W-:Y:S02]  /*12c90*/  @!P2 LEA.HI.X R5, R76, R10, R80, 0x2, P5 ;  /* 0x0000000a4c05a211 */ /* 0x008fe400028f1450 */
[----:B------:R-:W3:Y:S01]  /*12ca0*/  LDL R76, [R1+0x160] ;  /* 0x00016000014c7983 */ /* 0x000ee20000100800 */
[C---:B------:R-:W-:Y:S02]  /*12cb0*/  ISETP.GE.AND P0, PT, R81.reuse, UR4, PT ;  /* 0x0000000451007c0c */ /* 0x040fe4000bf06270 */
[----:B------:R-:W-:Y:S01]  /*12cc0*/  ISETP.GE.AND P1, PT, R72, UR4, PT ;  /* 0x0000000448007c0c */ /* 0x000fe2000bf26270 */
[----:B------:R-:W4:Y:S10]  /*12cd0*/  LDL R80, [R1+0x164] ;  /* 0x0001640001507983 */ /* 0x000f340000100800 */
[----:B------:R-:W-:-:S04]  /*12ce0*/  @!P0 LEA R6, P4, R81, R3, 0x2 ;  /* 0x0000000351068211 */ /* 0x000fc800078810ff */
[----:B--2---:R-:W-:Y:S01]  /*12cf0*/  @!P0 LEA.HI.X R7, R81, R10, R84, 0x2, P4 ;  /* 0x0000000a51078211 */ /* 0x004fe200020f1454 */
[----:B------:R-:W-:Y:S02]  /*12d00*/  IMAD.MOV.U32 R68, RZ, RZ, R65 ;  /* 0x000000ffff447224 */ /* 0x000fe400078e0041 */
[----:B------:R-:W2:Y:S04]  /*12d10*/  LDL R65, [R1+0xd0] ;  /* 0x0000d00001417983 */ /* 0x000ea80000100800 */
[----:B------:R-:W-:Y:S04]  /*12d20*/  @!P0 ST.E.64 desc[UR60][R6.64], R70 ;  /* 0x0000004606008985 */ /* 0x000fe8000c101b3c */
[----:B------:R0:W-:Y:S02]  /*12d30*/  @!P2 ST.E.64 desc[UR60][R4.64], R74 ;  /* 0x0000004a0400a985 */ /* 0x0001e4000c101b3c */
[----:B0-----:R-:W-:-:S04]  /*12d40*/  @!P1 LEA R4, P5, R72, R3, 0x2 ;  /* 0x0000000348049211 */ /* 0x001fc800078a10ff */
[----:B---3--:R-:W-:Y:S02]  /*12d50*/  @!P1 LEA.HI.X R5, R72, R10, R76, 0x2, P5 ;  /* 0x0000000a48059211 */ /* 0x008fe400028f144c */
[----:B------:R-:W3:Y:S01]  /*12d60*/  LDL R76, [R1+0x15c] ;  /* 0x00015c00014c7983 */ /* 0x000ee20000100800 */
[----:B------:R-:W-:-:S03]  /*12d70*/  IMAD.MOV.U32 R72, RZ, RZ, R68 ;  /* 0x000000ffff487224 */ /* 0x000fc600078e0044 */
[----:B------:R-:W5:Y:S01]  /*12d80*/  LDL R68, [R1+0x154] ;  /* 0x0001540001447983 */ /* 0x000f620000100800 */
[----:B------:R-:W-:Y:S02]  /*12d90*/  ISETP.GE.AND P3, PT, R77, UR4, PT ;  /* 0x000000044d007c0c */ /* 0x000fe4000bf66270 */
[----:B------:R-:W-:Y:S02]  /*12da0*/  ISETP.GE.AND P0, PT, R73, UR4, PT ;  /* 0x0000000449007c0c */ /* 0x000fe4000bf06270 */
[----:B------:R-:W-:-:S09]  /*12db0*/  ISETP.GE.AND P2, PT, R69, UR4, PT ;  /* 0x0000000445007c0c */ /* 0x000fd2000bf46270 */
[----:B------:R-:W-:-:S04]  /*12dc0*/  @!P3 LEA R6, P4, R77, R3, 0x2 ;  /* 0x000000034d06b211 */ /* 0x000fc800078810ff */
[----:B----4-:R-:W-:-:S05]  /*12dd0*/  @!P3 LEA.HI.X R7, R77, R10, R80, 0x2, P4 ;  /* 0x0000000a4d07b211 */ /* 0x010fca00020f1450 */
[----:B------:R0:W-:Y:S01]  /*12de0*/  @!P3 ST.E.64 desc[UR60][R6.64], R78 ;  /* 0x0000004e0600b985 */ /* 0x0001e2000c101b3c */
[----:B--2---:R-:W-:-:S03]  /*12df0*/  ISETP.GE.AND P3, PT, R65, UR4, PT ;  /* 0x0000000441007c0c */ /* 0x004fc6000bf66270 */
[----:B------:R1:W-:Y:S01]  /*12e00*/  @!P1 ST.E.64 desc[UR60][R4.64], R82 ;  /* 0x0000005204009985 */ /* 0x0003e2000c101b3c */
[----:B------:R-:W-:Y:S02]  /*12e10*/  ISETP.GE.AND P1, PT, R61, UR4, PT ;  /* 0x000000043d007c0c */ /* 0x000fe4000bf26270 */
[-C--:B0-----:R-:W-:Y:S02]  /*12e20*/  @!P0 LEA R6, P4, R73, R3.reuse, 0x2 ;  /* 0x0000000349068211 */ /* 0x081fe400078810ff */
[----:B-1----:R-:W-:-:S04]  /*12e30*/  @!P2 LEA R4, P5, R69, R3, 0x2 ;  /* 0x000000034504a211 */ /* 0x002fc800078a10ff */
[-C--:B------:R-:W-:Y:S02]  /*12e40*/  @!P2 LEA.HI.X R5, R69, R10.reuse, R72, 0x2, P5 ;  /* 0x0000000a4505a211 */ /* 0x080fe400028f1448 */
[----:B---3--:R-:W-:-:S05]  /*12e50*/  @!P0 LEA.HI.X R7, R73, R10, R76, 0x2, P4 ;  /* 0x0000000a49078211 */ /* 0x008fca00020f144c */
[----:B------:R0:W-:Y:S01]  /*12e60*/  @!P0 ST.E.64 desc[UR60][R6.64], R86 ;  /* 0x0000005606008985 */ /* 0x0001e2000c101b3c */
[----:B------:R-:W-:-:S03]  /*12e70*/  ISETP.GE.AND P0, PT, R57, UR4, PT ;  /* 0x0000000439007c0c */ /* 0x000fc6000bf06270 */
[----:B------:R1:W-:Y:S01]  /*12e80*/  @!P2 ST.E.64 desc[UR60][R4.64], R90 ;  /* 0x0000005a0400a985 */ /* 0x0003e2000c101b3c */
[----:B------:R-:W-:Y:S02]  /*12e90*/  ISETP.GE.AND P2, PT, R53, UR4, PT ;  /* 0x0000000435007c0c */ /* 0x000fe4000bf46270 */
[-C--:B0-----:R-:W-:Y:S02]  /*12ea0*/  @!P3 LEA R6, P4, R65, R3.reuse, 0x2 ;  /* 0x000000034106b211 */ /* 0x081fe400078810ff */
[----:B-1----:R-:W-:Y:S02]  /*12eb0*/  @!P1 LEA R4, P5, R61, R3, 0x2 ;  /* 0x000000033d049211 */ /* 0x002fe400078a10ff */
[-C--:B-----5:R-:W-:Y:S02]  /*12ec0*/  @!P3 LEA.HI.X R7, R65, R10.reuse, R68, 0x2, P4 ;  /* 0x0000000a4107b211 */ /* 0x0a0fe400020f1444 */
[----:B------:R-:W-:Y:S02]  /*12ed0*/  @!P1 LEA.HI.X R5, R61, R10, R64, 0x2, P5 ;  /* 0x0000000a3d059211 */ /* 0x000fe400028f1440 */
[----:B------:R-:W-:Y:S01]  /*12ee0*/  ISETP.GE.AND P4, PT, R48, UR4, PT ;  /* 0x0000000430007c0c */ /* 0x000fe2000bf86270 */
[----:B------:R0:W-:Y:S01]  /*12ef0*/  @!P3 ST.E.64 desc[UR60][R6.64], R94 ;  /* 0x0000005e0600b985 */ /* 0x0001e2000c101b3c */
[----:B------:R-:W-:-:S03]  /*12f00*/  ISETP.GE.AND P3, PT, R44, UR4, PT ;  /* 0x000000042c007c0c */ /* 0x000fc6000bf66270 */
[----:B------:R1:W-:Y:S01]  /*12f10*/  @!P1 ST.E.64 desc[UR60][R4.64], R98 ;  /* 0x0000006204009985 */ /* 0x0003e2000c101b3c */
[-C--:B0-----:R-:W-:Y:S02]  /*12f20*/  @!P0 LEA R6, P5, R57, R3.reuse, 0x2 ;  /* 0x0000000339068211 */ /* 0x081fe400078a10ff */
[----:B-1----:R-:W-:Y:S02]  /*12f30*/  @!P2 LEA R4, P1, R53, R3, 0x2 ;  /* 0x000000033504a211 */ /* 0x002fe400078210ff */
[-C--:B------:R-:W-:Y:S02]  /*12f40*/  @!P0 LEA.HI.X R7, R57, R10.reuse, R60, 0x2, P5 ;  /* 0x0000000a39078211 */ /* 0x080fe400028f143c */
[----:B------:R-:W-:Y:S02]  /*12f50*/  @!P2 LEA.HI.X R5, R53, R10, R56, 0x2, P1 ;  /* 0x0000000a3505a211 */ /* 0x000fe400008f1438 */
[----:B------:R-:W-:Y:S01]  /*12f60*/  ISETP.GE.AND P1, PT, R40, UR4, PT ;  /* 0x0000000428007c0c */ /* 0x000fe2000bf26270 */
[----:B------:R0:W-:Y:S04]  /*12f70*/  @!P0 ST.E.64 desc[UR60][R6.64], R102 ;  /* 0x0000006606008985 */ /* 0x0001e8000c101b3c */
[----:B------:R1:W-:Y:S01]  /*12f80*/  @!P2 ST.E.64 desc[UR60][R4.64], R106 ;  /* 0x0000006a0400a985 */ /* 0x0003e2000c101b3c */
[----:B------:R-:W-:-:S02]  /*12f90*/  ISETP.GE.AND P2, PT, R36, UR4, PT ;  /* 0x0000000424007c0c */ /* 0x000fc4000bf46270 */
[-C--:B0-----:R-:W-:Y:S02]  /*12fa0*/  @!P4 LEA R6, P0, R48, R3.reuse, 0x2 ;  /* 0x000000033006c211 */ /* 0x081fe400078010ff */
[----:B-1----:R-:W-:Y:S02]  /*12fb0*/  @!P3 LEA R4, P5, R44, R3, 0x2 ;  /* 0x000000032c04b211 */ /* 0x002fe400078a10ff */
[-C--:B------:R-:W-:Y:S02]  /*12fc0*/  @!P4 LEA.HI.X R7, R48, R10.reuse, R52, 0x2, P0 ;  /* 0x0000000a3007c211 */ /* 0x080fe400000f1434 */
[----:B------:R-:W-:Y:S02]  /*12fd0*/  ISETP.GE.AND P0, PT, R32, UR4, PT ;  /* 0x0000000420007c0c */ /* 0x000fe4000bf06270 */
[----:B------:R-:W-:Y:S01]  /*12fe0*/  @!P3 LEA.HI.X R5, R44, R10, R45, 0x2, P5 ;  /* 0x0000000a2c05b211 */ /* 0x000fe200028f142d */
[----:B------:R0:W-:Y:S04]  /*12ff0*/  @!P4 ST.E.64 desc[UR60][R6.64], R110 ;  /* 0x0000006e0600c985 */ /* 0x0001e8000c101b3c */
[----:B------:R1:W-:Y:S01]  /*13000*/  @!P3 ST.E.64 desc[UR60][R4.64], R114 ;  /* 0x000000720400b985 */ /* 0x0003e2000c101b3c */
[----:B------:R-:W-:-:S02]  /*13010*/  ISETP.GE.AND P3, PT, R28, UR4, PT ;  /* 0x000000041c007c0c */ /* 0x000fc4000bf66270 */
[-C--:B0-----:R-:W-:Y:S02]  /*13020*/  @!P1 LEA R6, P4, R40, R3.reuse, 0x2 ;  /* 0x0000000328069211 */ /* 0x081fe400078810ff */
[-C--:B-1----:R-:W-:Y:S02]  /*13030*/  @!P2 LEA R4, P5, R36, R3.reuse, 0x2 ;  /* 0x000000032404a211 */ /* 0x082fe400078a10ff */
[-C--:B------:R-:W-:Y:S02]  /*13040*/  @!P1 LEA.HI.X R7, R40, R10.reuse, R41, 0x2, P4 ;  /* 0x0000000a28079211 */ /* 0x080fe400020f1429 */
[----:B------:R-:W-:Y:S02]  /*13050*/  @!P0 LEA R8, P4, R32, R3, 0x2 ;  /* 0x0000000320088211 */ /* 0x000fe400078810ff */
[----:B------:R-:W-:Y:S01]  /*13060*/  @!P2 LEA.HI.X R5, R36, R10, R37, 0x2, P5 ;  /* 0x0000000a2405a211 */ /* 0x000fe200028f1425 */
[----:B------:R-:W-:Y:S01]  /*13070*/  @!P1 ST.E.64 desc[UR60][R6.64], R118 ;  /* 0x0000007606009985 */ /* 0x000fe2000c101b3c */
[----:B------:R-:W-:-:S02]  /*13080*/  ISETP.GE.AND P1, PT, R24, UR4, PT ;  /* 0x0000000418007c0c */ /* 0x000fc4000bf26270 */
        /* <DEDUP_REMOVED lines=14> */
[----:B------:R-:W-:Y:S02]  /*13170*/  @!P0 LEA R12, P3, R14, R3, 0x2 ;  /* 0x000000030e0c8211 */ /* 0x000fe400078610ff */
        /* <DEDUP_REMOVED lines=13> */
.L_x_10577:
[----:B------:R-:W4:Y:S01]  /*13250*/  LDL.LU R6, [R1+0x80] ;  /* 0x0000800001067983 */ /* 0x000f220000300800 */
[----:B------:R-:W-:Y:S01]  /*13260*/  ULDC.64 UR6, c[0x0][0xd08] ;  /* 0x0003420000067ab9 */ /* 0x000fe20000000a00 */
[----:B------:R-:W-:Y:S02]  /*13270*/  ULDC.64 UR4, c[0x0][0xd00] ;  /* 0x0003400000047ab9 */ /* 0x000fe40000000a00 */
[----:B------:R-:W2:Y:S04]  /*13280*/  LDL.LU R0, [R1+0x84] ;  /* 0x0000840001007983 */ /* 0x000ea80000300800 */
[----:B------:R-:W3:Y:S01]  /*13290*/  LDL R8, [R1+0x78] ;  /* 0x0000780001087983 */ /* 0x000ee20000100800 */
[----:B------:R-:W-:Y:S01]  /*132a0*/  ISETP.NE.U32.AND P1, PT, RZ, UR6, PT ;  /* 0x00000006ff007c0c */ /* 0x000fe2000bf25070 */
[----:B------:R-:W-:Y:S01]  /*132b0*/  IMAD.MOV.U32 R3, RZ, RZ, RZ ;  /* 0x000000ffff037224 */ /* 0x000fe200078e00ff */
[----:B------:R-:W-:-:S02]  /*132c0*/  ISETP.NE.U32.AND P0, PT, RZ, UR4, PT ;  /* 0x00000004ff007c0c */ /* 0x000fc4000bf05070 */
[----:B------:R-:W-:Y:S02]  /*132d0*/  ISETP.NE.AND.EX P1, PT, RZ, UR7, PT, P1 ;  /* 0x00000007ff007c0c */ /* 0x000fe4000bf25310 */
[----:B------:R-:W-:Y:S02]  /*132e0*/  ISETP.NE.AND.EX P0, PT, RZ, UR5, PT, P0 ;  /* 0x00000005ff007c0c */ /* 0x000fe4000bf05300 */
[----:B----4-:R-:W-:Y:S01]  /*132f0*/  IADD3 R4, P2, R6, UR4, RZ ;  /* 0x0000000406047c10 */ /* 0x010fe2000ff5e0ff */
[----:B------:R-:W-:-:S03]  /*13300*/  ULDC UR4, c[0x0][0xb88] ;  /* 0x0002e20000047ab9 */ /* 0x000fc60000000800 */
[----:B--2---:R-:W-:-:S05]  /*13310*/  IADD3.X R5, R0, UR5, RZ, P2, !PT ;  /* 0x0000000500057c10 */ /* 0x004fca00097fe4ff */
[----:B------:R-:W-:Y:S01]  /*13320*/  @P1 IADD3 R6, P2, R6, UR6, RZ ;  /* 0x0000000606061c10 */ /* 0x000fe2000ff5e0ff */
[----:B------:R-:W-:Y:S01]  /*13330*/  IMAD.U32 R21, RZ, RZ, UR4 ;  /* 0x00000004ff157e24 */ /* 0x000fe2000f8e00ff */
[----:B------:R2:W5:Y:S02]  /*13340*/  @P0 LDG.E R3, desc[UR60][R4.64] ;  /* 0x0000003c04030981 */ /* 0x000564000c1e1900 */
[----:B------:R-:W-:-:S05]  /*13350*/  @P1 IADD3.X R7, R0, UR7, RZ, P2, !PT ;  /* 0x0000000700071c10 */ /* 0x000fca00097fe4ff */
[----:B------:R2:W5:Y:S01]  /*13360*/  @P1 LDG.E R21, desc[UR60][R6.64] ;  /* 0x0000003c06151981 */ /* 0x000562000c1e1900 */
[----:B---3--:R-:W-:Y:S01]  /*13370*/  ISETP.NE.AND P2, PT, R8, RZ, PT ;  /* 0x000000ff0800720c */ /* 0x008fe20003f45270 */
[----:B------:R-:W3:-:S12]  /*13380*/  S2R R0, SR_TID.X ;  /* 0x0000000000007919 */ /* 0x000ed80000002100 */
[----:B------:R-:W4:Y:S01]  /*13390*/  @!P2 LDC R8, c[0x0][0xbd4] ;  /* 0x0002f500ff08ab82 */ /* 0x000f220000000800 */
[----:B---3--:R-:W-:Y:S01]  /*133a0*/  IADD3 R30, R0, -0x80, RZ ;  /* 0xffffff80001e7810 */ /* 0x008fe20007ffe0ff */
[----:B----4-:R2:W-:Y:S01]  /*133b0*/  @!P2 STL [R1+0x78], R8 ;  /* 0x000078080100a387 */ /* 0x0105e20000100800 */
[----:B------:R-:W-:Y:S02]  /*133c0*/  ISETP.GT.AND P2, PT, R8, 0x1, PT ;  /* 0x000000010800780c */ /* 0x000fe40003f44270 */
[----:B------:R-:W-:Y:S01]  /*133d0*/  ISETP.GT.AND P3, PT, R30, 0x7f, PT ;  /* 0x0000007f1e00780c */ /* 0x000fe20003f64270 */
[----:B------:R-:W-:-:S12]  /*133e0*/  @P1 BRA `(.L_x_10595) ;  /* 0x0000000000101947 */ /* 0x000fd80003800000 */
[----:B------:R-:W-:Y:S05]  /*133f0*/  @!P0 BRA `(.L_x_10595) ;  /* 0x00000000000c8947 */ /* 0x000fea0003800000 */
[----:B------:R-:W3:Y:S04]  /*13400*/  LDG.E R0, desc[UR60][R4.64] ;  /* 0x0000003c04007981 */ /* 0x000ee8000c1e1900 */
[----:B-----5:R-:W3:Y:S02]  /*13410*/  LDG.E R21, desc[UR60][R4.64+0x4] ;  /* 0x0000043c04157981 */ /* 0x020ee4000c1e1900 */
[----:B---3--:R-:W-:-:S07]  /*13420*/  IMAD.IADD R21, R21, 0x1, -R0 ;  /* 0x0000000115157824 */ /* 0x008fce00078e0a00 */
.L_x_10595:
        /* <DEDUP_REMOVED lines=16> */
[----:B-1----:R-:W-:Y:S01]  /*13530*/  IMAD.MOV.U32 R20, RZ, RZ, 0xab8 ;  /* 0x00000ab8ff147424 */ /* 0x002fe200078e00ff */
[----:B------:R-:W-:Y:S01]  /*13540*/  ISETP.GT.AND P0, PT, R8, 0x1, PT ;  /* 0x000000010800780c */ /* 0x000fe20003f04270 */
[----:B------:R-:W1:Y:S01]  /*13550*/  LDC.64 R10, c[0x0][0xca8] ;  /* 0x00032a00ff0a7b82 */ /* 0x000e620000000a00 */
[----:B------:R-:W-:Y:S01]  /*13560*/  ISETP.NE.AND P1, PT, R28, 0x1, PT ;  /* 0x000000011c00780c */ /* 0x000fe20003f25270 */
[----:B------:R-:W-:Y:S01]  /*13570*/  IMAD.MOV.U32 R25, RZ, RZ, R33 ;  /* 0x000000ffff197224 */ /* 0x000fe200078e0021 */
[----:B------:R-:W-:-:S05]  /*13580*/  SEL R20, R20, 0xa78, P0 ;  /* 0x00000a7814147807 */ /* 0x000fca0000000000 */
[----:B------:R-:W3:Y:S08]  /*13590*/  LDC.64 R4, c[0x0][R20+0x220] ;  /* 0x0000880014047b82 */ /* 0x000ef00000000a00 */
[----:B------:R-:W4:Y:S08]  /*135a0*/  LDC.64 R12, c[0x0][R20+0x218] ;  /* 0x00008600140c7b82 */ /* 0x000f300000000a00 */
[----:B------:R-:W5:Y:S08]  /*135b0*/  LDC.64 R6, c[0x0][R20+0x228] ;  /* 0x00008a0014067b82 */ /* 0x000f700000000a00 */
[----:B------:R-:W0:Y:S08]  /*135c0*/  @P1 LDC R0, c[0x0][0xcec] ;  /* 0x00033b00ff001b82 */ /* 0x000e300000000800 */
[----:B------:R-:W5:Y:S08]  /*135d0*/  LDC.64 R8, c[0x0][R20+0x210] ;  /* 0x0000840014087b82 */ /* 0x000f700000000a00 */
[----:B------:R-:W5:Y:S01]  /*135e0*/  @P1 LDC R29, c[0x0][0xcf0] ;  /* 0x00033c00ff1d1b82 */ /* 0x000f620000000800 */
[----:B0-----:R-:W-:-:S07]  /*135f0*/  @P1 IMAD.HI.U32 R0, R33, R0, RZ ;  /* 0x0000000021001227 */ /* 0x001fce00078e00ff */
[----:B-1----:R-:W0:Y:S01]  /*13600*/  @!P0 LDC R10, c[0x0][0xc50] ;  /* 0x00031400ff0a8b82 */ /* 0x002e220000000800 */
[-C--:B---3--:R-:W-:Y:S02]  /*13610*/  IMAD R5, R5, R31.reuse, RZ ;  /* 0x0000001f05057224 */ /* 0x088fe400078e02ff */
[----:B------:R-:W-:-:S05]  /*13620*/  IMAD.WIDE.U32 R14, R4, R31, RZ ;  /* 0x0000001f040e7225 */ /* 0x000fca00078e00ff */
[----:B------:R-:W1:Y:S01]  /*13630*/  @!P0 LDC R11, c[0x0][0xc54] ;  /* 0x00031500ff0b8b82 */ /* 0x000e620000000800 */
[-C--:B----4-:R-:W-:Y:S02]  /*13640*/  IMAD R27, R13, R205.reuse, RZ ;  /* 0x000000cd0d1b7224 */ /* 0x090fe400078e02ff */
        /* <DEDUP_REMOVED lines=25> */
.L_x_10597:
[----:B------:R-:W-:Y:S05]  /*137e0*/  BSYNC B1 ;  /* 0x0000000000017941 */ /* 0x000fea0003800000 */
.L_x_10596:
        /* <DEDUP_REMOVED lines=9> */
[----:B-1----:R-:W-:Y:S01]  /*13880*/  LOP3.LUT R9, R6, 0xfffffff8, RZ, 0xc0, !PT ;  /* 0xfffffff806097812 */ /* 0x002fe200078ec0ff */
[----:B------:R-:W-:Y:S01]  /*13890*/  IMAD R7, R3, UR5, R0 ;  /* 0x0000000503077c24 */ /* 0x000fe2000f8e0200 */
[----:B------:R-:W-:Y:S01]  /*138a0*/  SHF.R.S32.HI R25, RZ, 0x3, R6 ;  /* 0x00000003ff197819 */ /* 0x000fe20000011406 */
[----:B------:R-:W-:Y:S01]  /*138b0*/  ULDC.64 UR4, c[0x0][0xbe8] ;  /* 0x0002fa0000047ab9 */ /* 0x000fe20000000a00 */
[----:B------:R-:W-:Y:S01]  /*138c0*/  IADD3 R0, R30, -R9, RZ ;  /* 0x800000091e007210 */ /* 0x000fe20007ffe0ff */
[----:B------:R-:W-:Y:S02]  /*138d0*/  IMAD.IADD R5, R5, 0x1, R7 ;  /* 0x0000000105057824 */ /* 0x000fe400078e0207 */
[----:B------:R-:W-:Y:S02]  /*138e0*/  IMAD R6, R26, UR6, RZ ;  /* 0x000000061a067c24 */ /* 0x000fe4000f8e02ff */
[----:B------:R-:W-:Y:S02]  /*138f0*/  IMAD R0, R0, 0x20, R25 ;  /* 0x0000002000007824 */ /* 0x000fe400078e0219 */
[----:B------:R-:W-:Y:S01]  /*13900*/  IMAD.WIDE.U32 R4, R205, UR4, R4 ;  /* 0x00000004cd047c25 */ /* 0x000fe2000f8e0004 */
[----:B----4-:R-:W-:-:S03]  /*13910*/  ISETP.NE.AND P0, PT, R8, 0x1, PT ;  /* 0x000000010800780c */ /* 0x010fc60003f05270 */
[----:B------:R-:W-:Y:S01]  /*13920*/  IMAD R5, R205, UR5, R5 ;  /* 0x00000005cd057c24 */ /* 0x000fe2000f8e0205 */
[----:B------:R-:W-:Y:S01]  /*13930*/  ULDC.64 UR4, c[0x0][0xbe0] ;  /* 0x0002f80000047ab9 */ /* 0x000fe20000000a00 */
[C---:B------:R-:W-:Y:S02]  /*13940*/  IMAD R7, R31.reuse, UR7, R6 ;  /* 0x000000071f077c24 */ /* 0x040fe4000f8e0206 */
[----:B------:R-:W-:-:S04]  /*13950*/  IMAD.WIDE.U32 R4, R31, UR6, R4 ;  /* 0x000000061f047c25 */ /* 0x000fc8000f8e0004 */
[----:B------:R-:W-:Y:S02]  /*13960*/  IMAD.IADD R5, R5, 0x1, R7 ;  /* 0x0000000105057824 */ /* 0x000fe400078e0207 */
[----:B------:R-:W1:Y:S08]  /*13970*/  @P0 LDC R10, c[0x0][0xcec] ;  /* 0x00033b00ff0a0b82 */ /* 0x000e700000000800 */
[----:B------:R-:W2:Y:S01]  /*13980*/  @P0 LDC R11, c[0x0][0xcf0] ;  /* 0x00033c00ff0b0b82 */ /* 0x000ea20000000800 */
[----:B---3--:R-:W-:-:S04]  /*13990*/  IMAD R9, R27, 0x80, R0 ;  /* 0x000000801b097824 */ /* 0x008fc800078e0200 */
[----:B-1----:R-:W-:-:S04]  /*139a0*/  @P0 IMAD.HI.U32 R0, R9, R10, RZ ;  /* 0x0000000a09000227 */ /* 0x002fc800078e00ff */
[----:B------:R-:W-:Y:S01]  /*139b0*/  IMAD.MOV.U32 R3, RZ, RZ, R9 ;  /* 0x000000ffff037224 */ /* 0x000fe200078e0009 */
[----:B--2---:R-:W-:-:S04]  /*139c0*/  @P0 SHF.R.U32.HI R3, RZ, R11, R0 ;  /* 0x0000000bff030219 */ /* 0x004fc80000011600 */
        /* <DEDUP_REMOVED lines=18> */
[----:B------:R1:W2:Y:S04]  /*13af0*/  SHFL.IDX PT, R0, R20, RZ, 0x181f ;  /* 0x00181fff14007589 */ /* 0x0002a800000e0000 */
[----:B------:R1:W3:Y:S02]  /*13b00*/  SHFL.IDX PT, R14, R3, RZ, 0x181f ;  /* 0x00181fff030e7589 */ /* 0x0002e400000e0000 */
.L_x_10805:
        /* <DEDUP_REMOVED lines=18> */
[CC--:B---3--:R-:W-:Y:S02]  /*13c30*/  @!P3 LEA R4, P5, R211.reuse, R14.reuse, 0x1 ;  /* 0x0000000ed304b211 */ /* 0x0c8fe400078a08ff */
[----:B------:R-:W-:Y:S02]  /*13c40*/  @!P2 LEA R6, P4, R10, R14, 0x1 ;  /* 0x0000000e0a06a211 */ /* 0x000fe400078808ff */
[----:B--2---:R-:W-:Y:S02]  /*13c50*/  @!P3 LEA.HI.X R5, R211, R0, R9, 0x1, P5 ;  /* 0x00000000d305b211 */ /* 0x004fe400028f0c09 */
        /* <DEDUP_REMOVED lines=11> */
.L_x_10600:
[----:B------:R-:W-:Y:S05]  /*13d10*/  BSYNC B1 ;  /* 0x0000000000017941 */ /* 0x000fea0003800000 */
.L_x_10599:
[----:B------:R-:W-:-:S03]  /*13d20*/  UMOV UR4, 0xffffffff ;  /* 0xffffffff00047882 */ /* 0x000fc60000000000 */
[----:B------:R-:W-:Y:S05]  /*13d30*/  BRA.DIV UR4, `(.L_x_10601) ;  /* 0x0000009a041c7947 */ /* 0x000fea000b800000 */
[----:B--2---:R2:W0:Y:S04]  /*13d40*/  SHFL.IDX PT, R0, R20, 0x1, 0x181f ;  /* 0x00381f0014007f89 */ /* 0x00442800000e0000 */
[----:B---3--:R2:W3:Y:S02]  /*13d50*/  SHFL.IDX PT, R14, R3, 0x1, 0x181f ;  /* 0x00381f00030e7f89 */ /* 0x0084e400000e0000 */
.L_x_10809:
[----:B----4-:R-:W-:Y:S01]  /*13d60*/  VIADD R4, R24, 0x20 ;  /* 0x0000002018047836 */ /* 0x010fe20000000000 */
        /* <DEDUP_REMOVED lines=17> */
[CC--:B---3--:R-:W-:Y:S02]  /*13e80*/  @!P3 LEA R4, P5, R211.reuse, R14.reuse, 0x1 ;  /* 0x0000000ed304b211 */ /* 0x0c8fe400078a08ff */
[----:B------:R-:W-:Y:S02]  /*13e90*/  @!P2 LEA R6, P4, R10, R14, 0x1 ;  /* 0x0000000e0a06a211 */ /* 0x000fe400078808ff */
[----:B0-----:R-:W-:Y:S02]  /*13ea0*/  @!P3 LEA.HI.X R5, R211, R0, R8, 0x1, P5 ;  /* 0x00000000d305b211 */ /* 0x001fe400028f0c08 */
        /* <DEDUP_REMOVED lines=10> */
.L_x_10603:
[----:B------:R-:W-:Y:S05]  /*13f50*/  BSYNC B1 ;  /* 0x0000000000017941 */ /* 0x000fea0003800000 */
.L_x_10602:
[----:B------:R-:W-:-:S03]  /*13f60*/  UMOV UR4, 0xffffffff ;  /* 0xffffffff00047882 */ /* 0x000fc60000000000 */
[----:B------:R-:W-:Y:S05]  /*13f70*/  BRA.DIV UR4, `(.L_x_10604) ;  /* 0x0000009604d47947 */ /* 0x000fea000b800000 */
[----:B0-----:R0:W0:Y:S04]  /*13f80*/  SHFL.IDX PT, R0, R20, 0x2, 0x181f ;  /* 0x00581f0014007f89 */ /* 0x00102800000e0000 */
[----:B---3--:R3:W0:Y:S02]  /*13f90*/  SHFL.IDX PT, R14, R3, 0x2, 0x181f ;  /* 0x00581f00030e7f89 */ /* 0x00862400000e0000 */
.L_x_10813:
[----:B----4-:R-:W-:Y:S01]  /*13fa0*/  VIADD R4, R24, 0x40 ;  /* 0x0000004018047836 */ /* 0x010fe20000000000 */
[----:B------:R-:W-:Y:S04]  /*13fb0*/  BSSY B1, `(.L_x_10605) ;  /* 0x000001e000017945 */ /* 0x000fe80003800000 */
[----:B------:R-:W-:-:S13]  /*13fc0*/  ISETP.GE.AND P0, PT, R4, R21, PT ;  /* 0x000000150400720c */ /* 0x000fda0003f06270 */
[----:B------:R-:W-:Y:S05]  /*13fd0*/  @P0 BRA `(.L_x_10606) ;  /* 0x00000000006c0947 */ /* 0x000fea0003800000 */
[C---:B------:R-:W-:Y:S01]  /*13fe0*/  IADD3 R10, R211.reuse, 0x40, RZ ;  /* 0x00000040d30a7810 */ /* 0x040fe20007ffe0ff */
        /* <DEDUP_REMOVED lines=26> */
.L_x_10606:
[----:B------:R-:W-:Y:S05]  /*14190*/  BSYNC B1 ;  /* 0x0000000000017941 */ /* 0x000fea0003800000 */
.L_x_10605:
[----:B------:R-:W-:-:S03]  /*141a0*/  UMOV UR4, 0xffffffff ;  /* 0xffffffff00047882 */ /* 0x000fc60000000000 */
[----:B------:R-:W-:Y:S05]  /*141b0*/  BRA.DIV UR4, `(.L_x_10607) ;  /* 0x00000096048c7947 */ /* 0x000fea000b800000 */
[----:B0-----:R0:W0:Y:S04]  /*141c0*/  SHFL.IDX PT, R0, R20, 0x3, 0x181f ;  /* 0x00781f0014007f89 */ /* 0x00102800000e0000 */
[----:B------:R0:W0:Y:S02]  /*141d0*/  SHFL.IDX PT, R14, R3, 0x3, 0x181f ;  /* 0x00781f00030e7f89 */ /* 0x00002400000e0000 */
.L_x_10817:
[----:B0123--:R-:W-:-:S05]  /*141e0*/  VIADD R3, R24, 0x60 ;  /* 0x0000006018037836 */ /* 0x00ffca0000000000 */
[----:B------:R-:W-:-:S13]  /*141f0*/  ISETP.GE.AND P0, PT, R3, R21, PT ;  /* 0x000000150300720c */ /* 0x000fda0003f06270 */
[----:B------:R-:W-:Y:S05]  /*14200*/  @P0 BRA `(.L_x_10590) ;  /* 0x00000000006c0947 */ /* 0x000fea0003800000 */
[C---:B----4-:R-:W-:Y:S01]  /*14210*/  VIADD R10, R211.reuse, 0x40 ;  /* 0x00000040d30a7836 */ /* 0x050fe20000000000 */
        /* <DEDUP_REMOVED lines=12> */
[CC--:B------:R-:W-:Y:S02]  /*142e0*/  @!P3 LEA R4, P5, R211.reuse, R14.reuse, 0x1 ;  /* 0x0000000ed304b211 */ /* 0x0c0fe400078a08ff */
[----:B------:R-:W-:Y:S02]  /*142f0*/  @!P2 LEA R6, P4, R10, R14, 0x1 ;  /* 0x0000000e0a06a211 */ /* 0x000fe400078808ff */
[----:B------:R-:W-:Y:S02]  /*14300*/  @!P3 LEA.HI.X R5, R211, R0, R8, 0x1, P5 ;  /* 0x00000000d305b211 */ /* 0x000fe400028f0c08 */
        /* <DEDUP_REMOVED lines=11> */
.L_x_10590:
[----:B------:R-:W-:Y:S05]  /*143c0*/  BSYNC B0 ;  /* 0x0000000000007941 */ /* 0x000fea0003800000 */
.L_x_10576:
[----:B------:R-:W-:Y:S02]  /*143d0*/  ULDC UR4, c[0x0][0xd3c] ;  /* 0x00034f0000047ab9 */ /* 0x000fe40000000800 */
[----:B------:R-:W-:-:S13]  /*143e0*/  ISETP.GE.AND P0, PT, R51, UR4, PT ;  /* 0x0000000433007c0c */ /* 0x000fda000bf06270 */
[----:B------:R-:W-:Y:S05]  /*143f0*/  @!P0 BRA `(.L_x_10608) ;  /* 0xfffffed4003c8947 */ /* 0x000fea000383ffff */
[----:B------:R-:W-:Y:S05]  /*14400*/  BRA `(.L_x_10452) ;  /* 0x0000007800f87947 */ /* 0x000fea0003800000 */
.L_x_10450:
[----:B------:R-:W-:-:S08]  /*14410*/  NOP ;  /* 0x0000000000007918 */ /* 0x000fd00000000000 */
[----:B--2---:R-:W0:-:S00]  /*14420*/  USETMAXREG.DEALLOC.CTAPOOL 0x28 ;  /* 0x00000028000079c8 */ /* 0x004e0000080e0500 */
        /* <DEDUP_REMOVED lines=16> */
.L_x_10609:
        /* <DEDUP_REMOVED lines=43> */
.L_x_10613:
[----:B------:R-:W0:Y:S01]  /*147e0*/  LDC R2, c[0x0][0xd3c] ;  /* 0x00034f00ff027b82 */ /* 0x000e220000000800 */
[----:B------:R-:W-:Y:S01]  /*147f0*/  UIADD3 UR4, UR4, 0x1f, URZ ;  /* 0x0000001f04047890 */ /* 0x000fe2000fffe03f */
[----:B------:R-:W-:Y:S02]  /*14800*/  ULDC UR7, c[0x0][0xd3c] ;  /* 0x00034f0000077ab9 */ /* 0x000fe40000000800 */
[----:B------:R-:W-:-:S03]  /*14810*/  IMAD.U32 R19, RZ, RZ, UR7 ;  /* 0x00000007ff137e24 */ /* 0x000fc6000f8e00ff */
[----:B0-----:R-:W-:-:S13]  /*14820*/  ISETP.LE.AND P6, PT, R2, UR4, PT ;  /* 0x0000000402007c0c */ /* 0x001fda000bfc3270 */
[----:B------:R-:W-:Y:S05]  /*14830*/  @P6 BRA `(.L_x_10612) ;  /* 0x0000000400ac6947 */ /* 0x000fea0003800000 */
[----:B------:R-:W-:Y:S01]  /*14840*/  VIADD R9, R7, UR4 ;  /* 0x0000000407097c36 */ /* 0x000fe20008000000 */
[----:B------:R-:W-:-:S04]  /*14850*/  MOV R6, RZ ;  /* 0x000000ff00067202 */ /* 0x000fc80000000f00 */
        /* <DEDUP_REMOVED lines=29> */
.L_x_10611:
        /* <DEDUP_REMOVED lines=16> */
[----:B------:R-:W-:-:S06]  /*14b30*/  IADD3 R16, R19, -0x1, RZ ;  /* 0xffffffff13107810 */ /* 0x000fcc0007ffe0ff */
[----:B------:R0:W1:Y:S02]  /*14b40*/  SHFL.IDX PT, R16, R5, R16, 0x1f ;  /* 0x00001f1005107589 */ /* 0x00006400000e0000 */
.L_x_10614:
        /* <DEDUP_REMOVED lines=30> */
[----:B------:R-:W-:Y:S01]  /*14d30*/  IMAD.MOV R10, RZ, RZ, -R10 ;  /* 0x000000ffff0a7224 */ /* 0x000fe200078e0a0a */
[----:B------:R-:W-:Y:S01]  /*14d40*/  @!P2 IADD3 R8, -R8, RZ, RZ ;  /* 0x000000ff0808a210 */ /* 0x000fe20007ffe1ff */
[----:B------:R-:W-:Y:S01]  /*14d50*/  IMAD R11, R2, R5, RZ ;  /* 0x00000005020b7224 */ /* 0x000fe200078e02ff */
[----:B------:R-:W-:Y:S01]  /*14d60*/  @!P1 LOP3.LUT R8, RZ, R6, RZ, 0x33, !PT ;  /* 0x00000006ff089212 */ /* 0x000fe200078e33ff */
[----:B------:R-:W-:-:S03]  /*14d70*/  IMAD.MOV.U32 R2, RZ, RZ, RZ ;  /* 0x000000ffff027224 */ /* 0x000fc600078e00ff */
[----:B------:R-:W-:Y:S01]  /*14d80*/  IABS R4, R8 ;  /* 0x0000000800047213 */ /* 0x000fe20000000000 */
        /* <DEDUP_REMOVED lines=22> */
.L_x_10612:
[----:B------:R-:W-:Y:S02]  /*14ef0*/  IMAD.MOV.U32 R17, RZ, RZ, RZ ;  /* 0x000000ffff117224 */ /* 0x000fe400078e00ff */
[----:B------:R-:W-:Y:S02]  /*14f00*/  IMAD.U32 R16, RZ, RZ, UR6 ;  /* 0x00000006ff107e24 */ /* 0x000fe4000f8e00ff */
[----:B------:R-:W-:-:S07]  /*14f10*/  IMAD.MOV.U32 R18, RZ, RZ, RZ ;  /* 0x000000ffff127224 */ /* 0x000fce00078e00ff */
.L_x_10615:
[----:B------:R-:W-:-:S13]  /*14f20*/  ISETP.NE.AND P0, PT, R7, RZ, PT ;  /* 0x000000ff0700720c */ /* 0x000fda0003f05270 */
[----:B------:R-:W0:Y:S01]  /*14f30*/  @!P0 S2R R3, SR_CgaCtaId ;  /* 0x0000000000038919 */ /* 0x000e220000008800 */
[----:B------:R-:W-:-:S04]  /*14f40*/  @!P0 MOV R2, 0x400 ;  /* 0x0000040000028802 */ /* 0x000fc80000000f00 */
[----:B0-----:R-:W-:-:S05]  /*14f50*/  @!P0 LEA R2, R3, R2, 0x18 ;  /* 0x0000000203028211 */ /* 0x001fca00078ec0ff */
[----:B------:R2:W-:Y:S01]  /*14f60*/  @!P0 STS.128 [R2+0x324d0], R16 ;  /* 0x0324d01002008388 */ /* 0x0005e20000000c00 */
[----:B------:R-:W-:Y:S06]  /*14f70*/  BAR.ARV 0x5, 0x180 ;  /* 0x0146000000007b1d */ /* 0x000fec0000002000 */
.L_x_10610:
[----:B------:R3:W-:Y:S01]  /*14f80*/  STL [R1+0x40], RZ ;  /* 0x000040ff01007387 */ /* 0x0007e20000100800 */
[----:B------:R-:W-:Y:S01]  /*14f90*/  ULDC UR4, c[0x0][0xd3c] ;  /* 0x00034f0000047ab9 */ /* 0x000fe20000000800 */
[----:B------:R-:W-:Y:S01]  /*14fa0*/  IMAD.MOV.U32 R26, RZ, RZ, 0x1 ;  /* 0x00000001ff1a7424 */ /* 0x000fe200078e00ff */
[----:B-1----:R-:W-:Y:S01]  /*14fb0*/  ISETP.GE.AND P0, PT, R19, UR4, PT ;  /* 0x0000000413007c0c */ /* 0x002fe2000bf06270 */
[----:B------:R-:W-:-:S12]  /*14fc0*/  IMAD.MOV.U32 R24, RZ, RZ, RZ ;  /* 0x000000ffff187224 */ /* 0x000fd800078e00ff */
[----:B---3--:R-:W-:Y:S05]  /*14fd0*/  @P0 BRA `(.L_x_10616) ;  /* 0x0000006c00280947 */ /* 0x008fea0003800000 */
[----:B------:R-:W3:Y:S01]  /*14fe0*/  LDL R5, [R1+0x8] ;  /* 0x0000080001057983 */ /* 0x000ee20000100800 */
[C---:B--2---:R-:W-:Y:S01]  /*14ff0*/  IMAD.SHL.U32 R2, R0.reuse, 0x8, RZ ;  /* 0x0000000800027824 */ /* 0x044fe200078e00ff */
[----:B------:R-:W-:Y:S01]  /*15000*/  LOP3.LUT R6, R0, 0x7f, RZ, 0xc0, !PT ;  /* 0x0000007f00067812 */ /* 0x000fe200078ec0ff */
[----:B------:R-:W1:Y:S01]  /*15010*/  S2UR UR5, SR_CgaCtaId ;  /* 0x00000000000579c3 */ /* 0x000e620000008800 */
[----:B------:R-:W-:Y:S01]  /*15020*/  UMOV UR4, 0x400 ;  /* 0x0000040000047882 */ /* 0x000fe20000000000 */
[----:B------:R-:W-:Y:S01]  /*15030*/  BSSY B8, `(.L_x_10616) ;  /* 0x00006c4000087945 */ /* 0x000fe20003800000 */
[----:B0-----:R-:W-:Y:S01]  /*15040*/  LOP3.LUT R3, R2, 0x1f8, RZ, 0xc0, !PT ;  /* 0x000001f802037812 */ /* 0x001fe200078ec0ff */
        /* <DEDUP_REMOVED lines=8> */
[----:B------:R-:W-:Y:S01]  /*150d0*/  IMAD.MOV.U32 R26, RZ, RZ, 0x1 ;  /* 0x00000001ff1a7424 */ /* 0x000fe200078e00ff */
[----:B------:R-:W-:Y:S01]  /*150e0*/  LOP3.LUT R0, R3, 0x70, R0, 0xf8, !PT ;  /* 0x0000007003007812 */ /* 0x000fe200078ef800 */
[----:B------:R-:W-:Y:S01]  /*150f0*/  ULDC.64 UR38, c[0x0][0x198] ;  /* 0x0000660000267ab9 */ /* 0x000fe20000000a00 */
[----:B------:R-:W-:Y:S01]  /*15100*/  MOV R24, RZ ;  /* 0x000000ff00187202 */ /* 0x000fe20000000f00 */
[----:B------:R-:W-:Y:S01]  /*15110*/  ULDC UR36, c[0x0][0xc] ;  /* 0x0000030000247ab9 */ /* 0x000fe20000000800 */
[----:B------:R-:W-:-:S02]  /*15120*/  LOP3.LUT R3, R2, 0x80, RZ, 0xfc, !PT ;  /* 0x0000008002037812 */ /* 0x000fc400078efcff */
[----:B------:R-:W-:Y:S01]  /*15130*/  LOP3.LUT R0, R2, 0xc0, RZ, 0xfc, !PT ;  /* 0x000000c002007812 */ /* 0x000fe200078efcff */
[----:B-1----:R-:W-:-:S06]  /*15140*/  ULEA UR4, UR5, UR4, 0x18 ;  /* 0x0000000405047291 */ /* 0x002fcc000f8ec03f */
[----:B------:R-:W-:-:S04]  /*15150*/  IMAD.U32 R22, RZ, RZ, UR4 ;  /* 0x00000004ff167e24 */ /* 0x000fc8000f8e00ff */
[----:B------:R-:W-:Y:S01]  /*15160*/  IMAD R25, R31, 0x2, R22 ;  /* 0x000000021f197824 */ /* 0x000fe200078e0216 */
[----:B---3--:R-:W-:-:S05]  /*15170*/  LOP3.LUT R4, R5, 0x2, RZ, 0xfc, !PT ;  /* 0x0000000205047812 */ /* 0x008fca00078efcff */
[----:B------:R0:W-:Y:S04]  /*15180*/  STL [R1+0x68], R4 ;  /* 0x0000680401007387 */ /* 0x0001e80000100800 */
[----:B------:R1:W-:Y:S01]  /*15190*/  STL [R1+0x40], RZ ;  /* 0x000040ff01007387 */ /* 0x0003e20000100800 */
[----:B0-----:R-:W-:-:S07]  /*151a0*/  LOP3.LUT R4, R2, 0x40, RZ, 0xfc, !PT ;  /* 0x0000004002047812 */ /* 0x001fce00078efcff */
.L_x_10723:
[----:B0-----:R-:W0:Y:S02]  /*151b0*/  LDC.64 R2, c[0x0][0xd88] ;  /* 0x00036200ff027b82 */ /* 0x001e240000000a00 */
[----:B0-----:R-:W-:-:S05]  /*151c0*/  IMAD.WIDE R2, R19, 0x4, R2 ;  /* 0x0000000413027825 */ /* 0x001fca00078e0202 */
[----:B--2---:R-:W2:Y:S01]  /*151d0*/  LDG.E R35, desc[UR60][R2.64] ;  /* 0x0000003c02237981 */ /* 0x004ea2000c1e1900 */
[----:B------:R-:W-:Y:S05]  /*151e0*/  YIELD ;  /* 0x0000000000007946 */ /* 0x000fea0003800000 */
[----:B------:R-:W-:Y:S01]  /*151f0*/  ULDC.64 UR4, c[0x0][0xb20] ;  /* 0x0002c80000047ab9 */ /* 0x000fe20000000a00 */
[----:B------:R-:W-:Y:S01]  /*15200*/  ULDC.64 UR8, c[0x0][0xb10] ;  /* 0x0002c40000087ab9 */ /* 0x000fe20000000a00 */
[----:B------:R-:W-:Y:S01]  /*15210*/  ISETP.NE.U32.AND P0, PT, RZ, UR4, PT ;  /* 0x00000004ff007c0c */ /* 0x000fe2000bf05070 */
[----:B------:R-:W-:Y:S01]  /*15220*/  IMAD.MOV.U32 R33, RZ, RZ, RZ ;  /* 0x000000ffff217224 */ /* 0x000fe200078e00ff */
[----:B------:R-:W-:-:S02]  /*15230*/  ULDC.64 UR6, c[0x0][0xb08] ;  /* 0x0002c20000067ab9 */ /* 0x000fc40000000a00 */
        /* <DEDUP_REMOVED lines=12> */
[----:B------:R2:W5:Y:S01]  /*15300*/  @P0 LDG.E R33, desc[UR60][R2.64] ;  /* 0x0000003c02210981 */ /* 0x000562000c1e1900 */
[----:B------:R-:W-:Y:S02]  /*15310*/  ISETP.NE.AND.EX P1, PT, RZ, UR9, PT, P1 ;  /* 0x00000009ff007c0c */ /* 0x000fe4000bf25310 */
[----:B------:R-:W-:Y:S01]  /*15320*/  ISETP.NE.U32.AND P0, PT, RZ, UR4, PT ;  /* 0x00000004ff007c0c */ /* 0x000fe2000bf05070 */
[----:B0-----:R-:W-:Y:S01]  /*15330*/  IMAD.MOV.U32 R0, RZ, RZ, RZ ;  /* 0x000000ffff007224 */ /* 0x001fe200078e00ff */
[C---:B---3--:R-:W-:Y:S02]  /*15340*/  IADD3 R4, P4, R29.reuse, UR6, RZ ;  /* 0x000000061d047c10 */ /* 0x048fe4000ff9e0ff */
[----:B------:R-:W-:Y:S02]  /*15350*/  ISETP.NE.AND.EX P0, PT, RZ, UR5, PT, P0 ;  /* 0x00000005ff007c0c */ /* 0x000fe4000bf05300 */
[----:B------:R-:W-:Y:S02]  /*15360*/  IADD3.X R5, R30, UR7, RZ, P4, !PT ;  /* 0x000000071e057c10 */ /* 0x000fe4000a7fe4ff */
[----:B--2---:R-:W-:Y:S01]  /*15370*/  IADD3 R2, P3, R29, UR4, RZ ;  /* 0x000000041d027c10 */ /* 0x004fe2000ff7e0ff */
[----:B------:R-:W-:-:S02]  /*15380*/  ULDC UR4, c[0x0][0x288] ;  /* 0x0000a20000047ab9 */ /* 0x000fc40000000800 */
[----:B------:R-:W5:Y:S01]  /*15390*/  @P2 LDG.E R0, desc[UR60][R4.64] ;  /* 0x0000003c04002981 */ /* 0x000f62000c1e1900 */
[C---:B------:R-:W-:Y:S02]  /*153a0*/  IADD3.X R3, R30.reuse, UR5, RZ, P3, !PT ;  /* 0x000000051e037c10 */ /* 0x040fe40009ffe4ff */
[----:B------:R-:W-:Y:S01]  /*153b0*/  @P1 IADD3 R6, P3, R29, UR8, RZ ;  /* 0x000000081d061c10 */ /* 0x000fe2000ff7e0ff */
[----:B------:R-:W-:Y:S01]  /*153c0*/  IMAD.U32 R8, RZ, RZ, UR4 ;  /* 0x00000004ff087e24 */ /* 0x000fe2000f8e00ff */
[----:B------:R-:W-:Y:S01]  /*153d0*/  ULDC.64 UR4, c[0x0][0x418] ;  /* 0x0001060000047ab9 */ /* 0x000fe20000000a00 */
[----:B------:R-:W5:Y:S01]  /*153e0*/  @P0 LDG.E R36, desc[UR60][R2.64] ;  /* 0x0000003c02240981 */ /* 0x000f62000c1e1900 */
        /* <DEDUP_REMOVED lines=18> */
.L_x_10617:
[----:B------:R-:W-:Y:S01]  /*15510*/  ULDC.64 UR4, c[0x0][0xb18] ;  /* 0x0002c60000047ab9 */ /* 0x000fe20000000a00 */
[C---:B------:R-:W-:Y:S02]  /*15520*/  LOP3.LUT R7, R18.reuse, 0xff000000, RZ, 0xc0, !PT ;  /* 0xff00000012077812 */ /* 0x040fe400078ec0ff */
[----:B------:R-:W-:Y:S02]  /*15530*/  ISETP.NE.U32.AND P0, PT, RZ, UR4, PT ;  /* 0x00000004ff007c0c */ /* 0x000fe4000bf05070 */
[----:B------:R-:W-:Y:S02]  /*15540*/  SHF.R.U32.HI R7, RZ, 0x8, R7 ;  /* 0x00000008ff077819 */ /* 0x000fe40000011607 */
[----:B------:R-:W-:Y:S02]  /*15550*/  ISETP.NE.AND.EX P0, PT, RZ, UR5, PT, P0 ;  /* 0x00000005ff007c0c */ /* 0x000fe4000bf05300 */
[C---:B0-----:R-:W-:Y:S02]  /*15560*/  LOP3.LUT R2, R18.reuse, 0xff0000, RZ, 0xc0, !PT ;  /* 0x00ff000012027812 */ /* 0x041fe400078ec0ff */
[----:B------:R-:W-:-:S02]  /*15570*/  LOP3.LUT R18, R18, 0xffff, RZ, 0xc0, !PT ;  /* 0x0000ffff12127812 */ /* 0x000fc400078ec0ff */
[----:B------:R-:W-:Y:S02]  /*15580*/  LEA.HI R7, R2, R7, RZ, 0x10 ;  /* 0x0000000702077211 */ /* 0x000fe400078f80ff */
[----:B------:R-:W-:-:S05]  /*15590*/  MOV R28, R35 ;  /* 0x00000023001c7202 */ /* 0x000fca0000000f00 */
[----:B------:R-:W-:Y:S05]  /*155a0*/  @!P0 BRA `(.L_x_10618) ;  /* 0x0000000000108947 */ /* 0x000fea0003800000 */
[----:B------:R-:W-:-:S04]  /*155b0*/  IADD3 R2, P0, R29, UR4, RZ ;  /* 0x000000041d027c10 */ /* 0x000fc8000ff1e0ff */
[----:B------:R-:W-:-:S05]  /*155c0*/  IADD3.X R3, R30, UR5, RZ, P0, !PT ;  /* 0x000000051e037c10 */ /* 0x000fca00087fe4ff */
[----:B------:R0:W5:Y:S01]  /*155d0*/  LDG.E R8, desc[UR60][R2.64] ;  /* 0x0000003c02087981 */ /* 0x000162000c1e1900 */
[----:B------:R-:W-:Y:S05]  /*155e0*/  BRA `(.L_x_10619) ;  /* 0x0000000000247947 */ /* 0x000fea0003800000 */
.L_x_10618:
        /* <DEDUP_REMOVED lines=9> */
.L_x_10619:
[----:B0-----:R-:W2:Y:S04]  /*15680*/  @P2 LDG.E R2, desc[UR60][R4.64] ;  /* 0x0000003c04022981 */ /* 0x001ea8000c1e1900 */
[----:B------:R0:W2:Y:S01]  /*15690*/  @P2 LDG.E R4, desc[UR60][R4.64+0x4] ;  /* 0x0000043c04042981 */ /* 0x0000a2000c1e1900 */
[----:B-----5:R-:W-:Y:S01]  /*156a0*/  IMAD.IADD R8, R8, 0x1, -R33 ;  /* 0x0000000108087824 */ /* 0x020fe200078e0a21 */
[----:B------:R-:W-:Y:S01]  /*156b0*/  BSSY B0, `(.L_x_10620) ;  /* 0x000002a000007945 */ /* 0x000fe20003800000 */
[----:B------:R-:W-:Y:S02]  /*156c0*/  LOP3.LUT R32, R7, 0xff, RZ, 0xc0, !PT ;  /* 0x000000ff07207812 */ /* 0x000fe400078ec0ff */
[----:B0-----:R-:W-:Y:S01]  /*156d0*/  SHF.R.U32.HI R5, RZ, 0x10, R7 ;  /* 0x00000010ff057819 */ /* 0x001fe20000011607 */
[----:B--2---:R-:W-:-:S04]  /*156e0*/  @P2 IMAD.IADD R6, R4, 0x1, -R2 ;  /* 0x0000000104062824 */ /* 0x004fc800078e0a02 */
        /* <DEDUP_REMOVED lines=17> */
[----:B------:R0:W2:Y:S02]  /*15800*/  F2I.FTZ.U32.TRUNC.NTZ R3, R2 ;  /* 0x0000000200037305 */ /* 0x0000a4000021f000 */
[----:B0-----:R-:W-:-:S04]  /*15810*/  LOP3.LUT R2, R9, R7, RZ, 0x3c, !PT ;  /* 0x0000000709027212 */ /* 0x001fc800078e3cff */
[----:B------:R-:W-:Y:S01]  /*15820*/  ISETP.GE.AND P4, PT, R2, RZ, PT ;  /* 0x000000ff0200720c */ /* 0x000fe20003f86270 */
[----:B--2---:R-:W-:-:S04]  /*15830*/  IMAD.MOV R2, RZ, RZ, -R3 ;  /* 0x000000ffff027224 */ /* 0x004fc800078e0a03 */
        /* <DEDUP_REMOVED lines=17> */
.L_x_10621:
[----:B------:R-:W-:Y:S05]  /*15950*/  BSYNC B0 ;  /* 0x0000000000007941 */ /* 0x000fea0003800000 */
.L_x_10620:
        /* <DEDUP_REMOVED lines=24> */
[----:B------:R0:W2:Y:S02]  /*15ae0*/  SHFL.IDX PT, R14, R7, RZ, 0x1f ;  /* 0x00001fff070e7589 */ /* 0x0000a400000e0000 */
.L_x_10820:
[----:B--2---:R-:W-:Y:S02]  /*15af0*/  ISETP.NE.AND P0, PT, R14, RZ, PT ;  /* 0x000000ff0e00720c */ /* 0x004fe40003f05270 */
[----:B------:R-:W-:-:S11]  /*15b00*/  PLOP3.LUT P6, PT, PT, PT, PT, 0x8, 0x0 ;  /* 0x000000000000781c */ /* 0x000fd60003fce170 */
[----:B------:R-:W-:Y:S05]  /*15b10*/  @P0 BRA `(.L_x_10625) ;  /* 0x00000000000c0947 */ /* 0x000fea0003800000 */
[----:B------:R-:W-:-:S03]  /*15b20*/  UMOV UR4, 0xffffffff ;  /* 0xffffffff00047882 */ /* 0x000fc60000000000 */
[----:B------:R-:W-:Y:S05]  /*15b30*/  BRA.DIV UR4, `(.L_x_10626) ;  /* 0x0000007e04a87947 */ /* 0x000fea000b800000 */
[----:B------:R-:W-:-:S13]  /*15b40*/  ELECT P6, URZ, PT ;  /* 0x00000000003f782f */ /* 0x000fda00038c0000 */
.L_x_10625:
        /* <DEDUP_REMOVED lines=9> */
.L_x_10823:
[----:B------:R-:W-:Y:S05]  /*15be0*/  BSYNC B1 ;  /* 0x0000000000017941 */ /* 0x000fea0003800000 */
.L_x_10627:
        /* <DEDUP_REMOVED lines=10> */
.L_x_10824:
[----:B------:R-:W-:Y:S05]  /*15c90*/  BSYNC B2 ;  /* 0x0000000000027941 */ /* 0x000fea0003800000 */
.L_x_10631:
        /* <DEDUP_REMOVED lines=9> */
.L_x_10634:
[----:B------:R-:W-:Y:S05]  /*15d30*/  BSYNC B2 ;  /* 0x0000000000027941 */ /* 0x000fea0003800000 */
.L_x_10633:
[----:B------:R-:W-:Y:S01]  /*15d40*/  IMAD.MOV.U32 R14, RZ, RZ, RZ ;  /* 0x000000ffff0e7224 */ /* 0x000fe200078e00ff */
[----:B------:R-:W-:Y:S01]  /*15d50*/  UIADD3 UR4, UP0, UR38, 0x570, URZ ;  /* 0x0000057026047890 */ /* 0x000fe2000ff1e03f */
[----:B------:R-:W-:Y:S01]  /*15d60*/  IMAD R10, R23, 0x3000, R22 ;  /* 0x00003000170a7824 */ /* 0x000fe200078e0216 */
        /* <DEDUP_REMOVED lines=9> */
.L_x_10635:
        /* <DEDUP_REMOVED lines=10> */
[----:B------:R-:W2:Y:S01]  /*15ea0*/  SYNCS.PHASECHK.TRANS64.TRYWAIT P0, [R7+URZ+0x324c0], R8 ;  /* 0x0324c008070075a7 */ /* 0x000ea2000800017f */
[----:B------:R-:W-:Y:S04]  /*15eb0*/  BSSY B2, `(.L_x_10636) ;  /* 0x0000002000027945 */ /* 0x000fe80003800000 */
[----:B--2---:R-:W-:Y:S05]  /*15ec0*/  @!P0 BRA `(.L_x_10637) ;  /* 0x0000007c000c8947 */ /* 0x004fea0003800000 */
.L_x_10825:
[----:B------:R-:W-:Y:S05]  /*15ed0*/  BSYNC B2 ;  /* 0x0000000000027941 */ /* 0x000fea0003800000 */
.L_x_10636:
[----:B------:R-:W-:Y:S01]  /*15ee0*/  BSSY B2, `(.L_x_10638) ;  /* 0x000000b000027945 */ /* 0x000fe20003800000 */
[----:B------:R-:W-:Y:S02]  /*15ef0*/  IMAD.MOV.U32 R12, RZ, RZ, 0x0 ;  /* 0x00000000ff0c7424 */ /* 0x000fe400078e00ff */
[----:B------:R-:W-:Y:S01]  /*15f00*/  IMAD.MOV.U32 R13, RZ, RZ, 0x12f00000 ;  /* 0x12f00000ff0d7424 */ /* 0x000fe200078e00ff */
[----:B------:R-:W-:Y:S06]  /*15f10*/  @P2 BRA `(.L_x_10639) ;  /* 0x00000000001c2947 */ /* 0x000fec0003800000 */
[----:B------:R-:W3:Y:S01]  /*15f20*/  S2R R10, SR_TID.X ;  /* 0x00000000000a7919 */ /* 0x000ee20000002100 */
[----:B0-2---:R-:W-:-:S04]  /*15f30*/  IMAD.MOV.U32 R8, RZ, RZ, 0xc000 ;  /* 0x0000c000ff087424 */ /* 0x005fc800078e00ff */
[----:B------:R4:W-:Y:S01]  /*15f40*/  SYNCS.ARRIVE.TRANS64 RZ, [R7+URZ+0x324b0], R8 ;  /* 0x0324b00807ff79a7 */ /* 0x0009e2000800003f */
[----:B---3--:R-:W-:-:S04]  /*15f50*/  LOP3.LUT R10, R10, 0x1f, RZ, 0xc0, !PT ;  /* 0x0000001f0a0a7812 */ /* 0x008fc800078ec0ff */
[----:B------:R-:W-:-:S13]  /*15f60*/  ISETP.NE.AND P0, PT, R10, RZ, PT ;  /* 0x000000ff0a00720c */ /* 0x000fda0003f05270 */
[----:B----4-:R-:W-:Y:S05]  /*15f70*/  @!P0 BRA `(.L_x_10639) ;  /* 0x0000000000048947 */ /* 0x010fea0003800000 */
[----:B------:R-:W-:Y:S01]  /*15f80*/  BPT.TRAP 0x1 ;  /* 0x000000040000795c */ /* 0x000fe20000300000 */
.L_x_10639:
[----:B------:R-:W-:Y:S05]  /*15f90*/  BSYNC B2 ;  /* 0x0000000000027941 */ /* 0x000fea0003800000 */
.L_x_10638:
[----:B------:R-:W-:Y:S01]  /*15fa0*/  R2UR UR10, R14 ;  /* 0x000000000e0a72ca */ /* 0x000fe200000e0000 */
[----:B0-2---:R-:W-:Y:S01]  /*15fb0*/  IMAD R8, R23, 0xc000, R22 ;  /* 0x0000c00017087824 */ /* 0x005fe200078e0216 */
[----:B------:R-:W-:Y:S01]  /*15fc0*/  R2UR UR6, R12 ;  /* 0x000000000c0672ca */ /* 0x000fe200000e0000 */
[----:B------:R-:W-:Y:S01]  /*15fd0*/  UIADD3 UR4, UP0, UR38, 0x670, URZ ;  /* 0x0000067026047890 */ /* 0x000fe2000ff1e03f */
[----:B------:R-:W-:Y:S01]  /*15fe0*/  R2UR UR7, R13 ;  /* 0x000000000d0772ca */ /* 0x000fe200000e0000 */
[----:B------:R-:W-:Y:S01]  /*15ff0*/  VIADD R7, R7, 0x324b0 ;  /* 0x000324b007077836 */ /* 0x000fe20000000000 */
[----:B------:R-:W-:Y:S01]  /*16000*/  PLOP3.LUT P0, PT, PT, PT, PT, 0x80, 0x0 ;  /* 0x000000000000781c */ /* 0x000fe20003f0f070 */
[----:B------:R-:W-:Y:S01]  /*16010*/  VIADD R10, R8, 0x400 ;  /* 0x00000400080a7836 */ /* 0x000fe20000000000 */
[----:B------:R-:W-:-:S12]  /*16020*/  UIADD3.X UR5, URZ, UR39, URZ, UP0, !UPT ;  /* 0x000000273f057290 */ /* 0x000fd800087fe43f */
.L_x_10640:
        /* <DEDUP_REMOVED lines=15> */
.L_x_10641:
        /* <DEDUP_REMOVED lines=15> */
.L_x_10642:
        /* <DEDUP_REMOVED lines=15> */
.L_x_10643:
        /* <DEDUP_REMOVED lines=10> */
.L_x_10630:
[----:B------:R-:W-:Y:S05]  /*163a0*/  BSYNC B1 ;  /* 0x0000000000017941 */ /* 0x000fea0003800000 */
.L_x_10629:
        /* <DEDUP_REMOVED lines=9> */
.L_x_10659:
[----:B------:R-:W-:Y:S05]  /*16440*/  YIELD ;  /* 0x0000000000007946 */ /* 0x000fea0003800000 */
        /* <DEDUP_REMOVED lines=10> */
.L_x_10826:
[----:B------:R-:W-:Y:S05]  /*164f0*/  BSYNC B2 ;  /* 0x0000000000027941 */ /* 0x000fea0003800000 */
.L_x_10646:
        /* <DEDUP_REMOVED lines=9> */
.L_x_10649:
[----:B------:R-:W-:Y:S05]  /*16590*/  BSYNC B2 ;  /* 0x0000000000027941 */ /* 0x000fea0003800000 */
.L_x_10648:
        /* <DEDUP_REMOVED lines=11> */
.L_x_10650:
        /* <DEDUP_REMOVED lines=13> */
.L_x_10827:
[----:B------:R-:W-:Y:S05]  /*16720*/  BSYNC B2 ;  /* 0x0000000000027941 */ /* 0x000fea0003800000 */
.L_x_10651:
        /* <DEDUP_REMOVED lines=11> */
.L_x_10654:
[----:B------:R-:W-:Y:S05]  /*167e0*/  BSYNC B2 ;  /* 0x0000000000027941 */ /* 0x000fea0003800000 */
.L_x_10653:
        /* <DEDUP_REMOVED lines=9> */
.L_x_10655:
        /* <DEDUP_REMOVED lines=15> */
.L_x_10656:
        /* <DEDUP_REMOVED lines=15> */
.L_x_10657:
        /* <DEDUP_REMOVED lines=15> */
.L_x_10658:
        /* <DEDUP_REMOVED lines=10> */
.L_x_10645:
[----:B------:R-:W-:Y:S05]  /*16bf0*/  BSYNC B1 ;  /* 0x0000000000017941 */ /* 0x000fea0003800000 */
.L_x_10644:
        /* <DEDUP_REMOVED lines=8> */
.L_x_10623:
[----:B------:R-:W-:Y:S05]  /*16c80*/  BSYNC B0 ;  /* 0x0000000000007941 */ /* 0x000fea0003800000 */
.L_x_10622:
[----:B------:R-:W-:Y:S05]  /*16c90*/  @!P0 WARPSYNC.ALL ;  /* 0x0000000000008948 */ /* 0x000fea0003800000 */
[----:B------:R-:W-:Y:S01]  /*16ca0*/  @!P0 BAR.SYNC.DEFER_BLOCKING 0xc, 0x180 ;  /* 0x0306000000008b1d */ /* 0x000fe20000010000 */
[----:B------:R-:W-:-:S05]  /*16cb0*/  IMAD.MOV.U32 R0, RZ, RZ, RZ ;  /* 0x000000ffff007224 */ /* 0x000fca00078e00ff */
[----:B------:R-:W-:Y:S04]  /*16cc0*/  BSSY B0, `(.L_x_10660) ;  /* 0x000001e000007945 */ /* 0x000fe80003800000 */
[----:B------:R-:W-:Y:S05]  /*16cd0*/  @!P1 BRA `(.L_x_10661) ;  /* 0x0000000000709947 */ /* 0x000fea0003800000 */
[----:B------:R-:W-:-:S13]  /*16ce0*/  ISETP.NE.AND P0, PT, R5, RZ, PT ;  /* 0x000000ff0500720c */ /* 0x000fda0003f05270 */
[----:B------:R-:W2:Y:S02]  /*16cf0*/  @!P0 LDC R5, c[0x0][0xae8] ;  /* 0x0002ba00ff058b82 */ /* 0x000ea40000000800 */
[-C--:B--2---:R-:W-:Y:S02]  /*16d00*/  IABS R0, R5.reuse ;  /* 0x0000000500007213 */ /* 0x084fe40000000000 */
[----:B0-----:R-:W-:Y:S02]  /*16d10*/  IABS R7, R5 ;  /* 0x0000000500077213 */ /* 0x001fe40000000000 */
        /* <DEDUP_REMOVED lines=24> */
.L_x_10661:
[----:B------:R-:W-:Y:S05]  /*16ea0*/  BSYNC B0 ;  /* 0x0000000000007941 */ /* 0x000fea0003800000 */
.L_x_10660:
[-C--:B------:R-:W-:Y:S01]  /*16eb0*/  IMAD R32, R32, R0.reuse, RZ ;  /* 0x0000000020207224 */ /* 0x080fe200078e02ff */
        /* <DEDUP_REMOVED lines=18> */
[----:B0-----:R-:W0:Y:S01]  /*16fe0*/  POPC R7, R4 ;  /* 0x0000000400077309 */ /* 0x001e220000000000 */
[----:B--2---:R-:W0:Y:S02]  /*16ff0*/  SHFL.IDX PT, R0, R3, R0, 0x1f ;  /* 0x00001f0003007589 */ /* 0x004e2400000e0000 */
[----:B0-----:R-:W-:Y:S01]  /*17000*/  IADD3 R16, R0, UR36, R7 ;  /* 0x0000002400107c10 */ /* 0x001fe2000fffe007 */
[----:B------:R-:W-:Y:S06]  /*17010*/  BRA `(.L_x_10664) ;  /* 0x0000004000047947 */ /* 0x000fec0003800000 */
.L_x_10663:
        /* <DEDUP_REMOVED lines=12> */
[----:B0-----:R-:W-:-:S02]  /*170e0*/  IMAD.U32 R7, RZ, RZ, UR9 ;  /* 0x00000009ff077e24 */ /* 0x001fc4000f8e00ff */
[----:B------:R-:W-:Y:S02]  /*170f0*/  IMAD.U32 R10, RZ, RZ, UR4 ;  /* 0x00000004ff0a7e24 */ /* 0x000fe4000f8e00ff */
[----:B------:R-:W-:Y:S02]  /*17100*/  IMAD.U32 R11, RZ, RZ, UR5 ;  /* 0x00000005ff0b7e24 */ /* 0x000fe4000f8e00ff */
[----:B------:R-:W-:Y:S02]  /*17110*/  IMAD.MOV.U32 R8, RZ, RZ, 0x70 ;  /* 0x00000070ff087424 */ /* 0x000fe400078e00ff */
[----:B------:R-:W-:Y:S02]  /*17120*/  IMAD.MOV.U32 R12, RZ, RZ, 0x1 ;  /* 0x00000001ff0c7424 */ /* 0x000fe400078e00ff */
[----:B------:R-:W-:-:S07]  /*17130*/  IMAD.MOV.U32 R13, RZ, RZ, RZ ;  /* 0x000000ffff0d7224 */ /* 0x000fce00078e00ff */
[----:B------:R-:W-:-:S07]  /*17140*/  LEPC R20, `(.L_x_10666) ;  /* 0x000000001014794e */ /* 0x000fce0000000000 */
[----:B-12---:R-:W-:Y:S05]  /*17150*/  CALL.ABS.NOINC R2 ;  /* 0x0000000002007343 */ /* 0x006fea0003c00000 */
.L_x_10666:
[----:B------:R-:W-:Y:S05]  /*17160*/  BSYNC B6 ;  /* 0x0000000000067941 */ /* 0x000fea0003800000 */
.L_x_10665:
        /* <DEDUP_REMOVED lines=9> */
[----:B------:R-:W-:Y:S01]  /*17200*/  MOV R4, UR6 ;  /* 0x0000000600047c02 */ /* 0x000fe20008000f00 */
[----:B------:R-:W-:Y:S02]  /*17210*/  IMAD.U32 R5, RZ, RZ, UR7 ;  /* 0x00000007ff057e24 */ /* 0x000fe4000f8e00ff */
[----:B------:R-:W-:Y:S02]  /*17220*/  IMAD.U32 R6, RZ, RZ, UR8 ;  /* 0x00000008ff067e24 */ /* 0x000fe4000f8e00ff */
[----:B0-----:R-:W-:-:S02]  /*17230*/  IMAD.U32 R7, RZ, RZ, UR9 ;  /* 0x00000009ff077e24 */ /* 0x001fc4000f8e00ff */
[----:B------:R-:W-:Y:S02]  /*17240*/  IMAD.U32 R10, RZ, RZ, UR4 ;  /* 0x00000004ff0a7e24 */ /* 0x000fe4000f8e00ff */
[----:B------:R-:W-:Y:S02]  /*17250*/  IMAD.U32 R11, RZ, RZ, UR5 ;  /* 0x00000005ff0b7e24 */ /* 0x000fe4000f8e00ff */
[----:B------:R-:W-:Y:S02]  /*17260*/  IMAD.MOV.U32 R8, RZ, RZ, 0x70 ;  /* 0x00000070ff087424 */ /* 0x000fe400078e00ff */
[----:B------:R-:W-:Y:S02]  /*17270*/  IMAD.MOV.U32 R12, RZ, RZ, 0x1 ;  /* 0x00000001ff0c7424 */ /* 0x000fe400078e00ff */
[----:B--2---:R-:W-:-:S07]  /*17280*/  IMAD.MOV.U32 R13, RZ, RZ, RZ ;  /* 0x000000ffff0d7224 */ /* 0x004fce00078e00ff */
[----:B------:R-:W-:-:S07]  /*17290*/  LEPC R20, `(.L_x_10669) ;  /* 0x000000001014794e */ /* 0x000fce0000000000 */
[----:B-1-3--:R-:W-:Y:S05]  /*172a0*/  CALL.ABS.NOINC R2 ;  /* 0x0000000002007343 */ /* 0x00afea0003c00000 */
.L_x_10669:
        /* <DEDUP_REMOVED lines=15> */
.L_x_10668:
[----:B------:R-:W-:Y:S05]  /*173a0*/  BSYNC B6 ;  /* 0x0000000000067941 */ /* 0x000fea0003800000 */
.L_x_10667:
[----:B------:R-:W2:Y:S01]  /*173b0*/  LDL R34, [R1+0x44] ;  /* 0x0000440001227983 */ /* 0x000ea20000100800 */
[----:B------:R-:W-:Y:S01]  /*173c0*/  ULDC.64 UR4, c[0x0][0xaf0] ;  /* 0x0002bc0000047ab9 */ /* 0x000fe20000000a00 */
[----:B------:R-:W3:Y:S02]  /*173d0*/  LDC R9, c[0x0][0x430] ;  /* 0x00010c00ff097b82 */ /* 0x000ee40000000800 */
[----:B------:R-:W4:Y:S01]  /*173e0*/  LDL R20, [R1+0x10] ;  /* 0x0000100001147983 */ /* 0x000f220000100800 */
[----:B------:R-:W-:-:S03]  /*173f0*/  ISETP.NE.U32.AND P0, PT, RZ, UR4, PT ;  /* 0x00000004ff007c0c */ /* 0x000fc6000bf05070 */
[----:B------:R-:W4:Y:S01]  /*17400*/  LDL.LU R10, [R1] ;  /* 0x00000000010a7983 */ /* 0x000f220000300800 */
[----:B------:R-:W-:Y:S01]  /*17410*/  ISETP.NE.AND.EX P0, PT, RZ, UR5, PT, P0 ;  /* 0x00000005ff007c0c */ /* 0x000fe2000bf05300 */
[----:B------:R-:W0:-:S12]  /*17420*/  S2R R21, SR_TID.X ;  /* 0x0000000000157919 */ /* 0x000e180000002100 */
[----:B------:R-:W-:Y:S02]  /*17430*/  @P0 IADD3 R2, P1, R29, UR4, RZ ;  /* 0x000000041d020c10 */ /* 0x000fe4000ff3e0ff */
[----:B------:R-:W-:Y:S01]  /*17440*/  MOV R37, RZ ;  /* 0x000000ff00257202 */ /* 0x000fe20000000f00 */
[----:B------:R-:W1:Y:S01]  /*17450*/  S2R R11, SR_TID.X ;  /* 0x00000000000b7919 */ /* 0x000e620000002100 */
[----:B------:R-:W-:Y:S01]  /*17460*/  @P0 IADD3.X R3, R30, UR5, RZ, P1, !PT ;  /* 0x000000051e030c10 */ /* 0x000fe20008ffe4ff */
[----:B------:R-:W-:Y:S01]  /*17470*/  ULDC UR4, c[0x0][0x2f4] ;  /* 0x0000bd0000047ab9 */ /* 0x000fe20000000800 */
[----:B------:R-:W-:-:S03]  /*17480*/  ULDC UR5, c[0x0][0x320] ;  /* 0x0000c80000057ab9 */ /* 0x000fc60000000800 */
[----:B------:R4:W4:Y:S01]  /*17490*/  @P0 LDG.E R28, desc[UR60][R2.64] ;  /* 0x0000003c021c0981 */ /* 0x000922000c1e1900 */
[----:B0-----:R-:W-:-:S04]  /*174a0*/  LOP3.LUT R21, R21, 0x7f, RZ, 0xc0, !PT ;  /* 0x0000007f15157812 */ /* 0x001fc800078ec0ff */
[----:B------:R-:W-:Y:S02]  /*174b0*/  SHF.R.U32.HI R0, RZ, 0x3, R21 ;  /* 0x00000003ff007819 */ /* 0x000fe40000011615 */
[----:B------:R-:W0:Y:S01]  /*174c0*/  S2R R21, SR_TID.X ;  /* 0x0000000000157919 */ /* 0x000e220000002100 */
[----:B---3--:R-:W-:-:S13]  /*174d0*/  ISETP.NE.AND P1, PT, R9, 0x1, PT ;  /* 0x000000010900780c */ /* 0x008fda0003f25270 */
[----:B------:R-:W3:Y:S08]  /*174e0*/  @P1 LDC R5, c[0x0][0x434] ;  /* 0x00010d00ff051b82 */ /* 0x000ef00000000800 */
[----:B------:R-:W3:Y:S01]  /*174f0*/  @P1 LDC R4, c[0x0][0x438] ;  /* 0x00010e00ff041b82 */ /* 0x000ee20000000800 */
[----:B0-----:R-:W-:-:S05]  /*17500*/  IMAD.SHL.U32 R21, R21, 0x10, RZ ;  /* 0x0000001015157824 */ /* 0x001fca00078e00ff */
[----:B------:R-:W-:Y:S01]  /*17510*/  LOP3.LUT R21, R0, 0x70, R21, 0xf8, !PT ;  /* 0x0000007000157812 */ /* 0x000fe200078ef815 */
[----:B-1----:R-:W-:-:S05]  /*17520*/  IMAD.SHL.U32 R11, R11, 0x8, RZ ;  /* 0x000000080b0b7824 */ /* 0x002fca00078e00ff */
[----:B------:R-:W-:Y:S01]  /*17530*/  LOP3.LUT R11, R11, 0x38, RZ, 0xc0, !PT ;  /* 0x000000380b0b7812 */ /* 0x000fe200078ec0ff */
[----:B------:R-:W-:Y:S01]  /*17540*/  UMOV UR6, 0xffffffff ;  /* 0xffffffff00067882 */ /* 0x000fe20000000000 */
[----:B--2---:R-:W-:-:S04]  /*17550*/  VIADD R0, R34, 0xffffffff ;  /* 0xffffffff22007836 */ /* 0x004fc80000000000 */
[----:B------:R-:W-:-:S05]  /*17560*/  IMAD R6, R0, 0x60, R21 ;  /* 0x0000006000067824 */ /* 0x000fca00078e0215 */
[----:B----4-:R-:W-:-:S04]  /*17570*/  ISETP.GE.AND P0, PT, R6, R20, PT ;  /* 0x000000140600720c */ /* 0x010fc80003f06270 */
[----:B------:R-:W-:Y:S01]  /*17580*/  ISETP.GT.U32.OR P0, PT, R21, 0x5f, P0 ;  /* 0x0000005f1500780c */ /* 0x000fe20000704470 */
[----:B------:R-:W-:-:S12]  /*17590*/  IMAD.IADD R6, R6, 0x1, R33 ;  /* 0x0000000106067824 */ /* 0x000fd800078e0221 */
[----:B------:R-:W0:Y:S01]  /*175a0*/  @!P0 LDC.64 R2, c[0x0][0x428] ;  /* 0x00010a00ff028b82 */ /* 0x000e220000000a00 */
[----:B---3--:R-:W-:-:S04]  /*175b0*/  @P1 IMAD.HI.U32 R5, R6, R5, RZ ;  /* 0x0000000506051227 */ /* 0x008fc800078e00ff */
[----:B------:R-:W-:Y:S01]  /*175c0*/  IMAD.MOV.U32 R7, RZ, RZ, R6 ;  /* 0x000000ffff077224 */ /* 0x000fe200078e0006 */
[----:B------:R-:W-:Y:S02]  /*175d0*/  @P1 SHF.R.U32.HI R7, RZ, R4, R5 ;  /* 0x00000004ff071219 */ /* 0x000fe40000011605 */
[----:B------:R-:W-:Y:S02]  /*175e0*/  SHF.R.S32.HI R34, RZ, 0x1f, R28 ;  /* 0x0000001fff227819 */ /* 0x000fe4000001141c */
        /* <DEDUP_REMOVED lines=13> */
[----:B------:R-:W-:-:S08]  /*176c0*/  LOP3.LUT R10, R10, 0xffffffdf, RZ, 0xc0, !PT ;  /* 0xffffffdf0a0a7812 */ /* 0x000fd000078ec0ff */
        /* <DEDUP_REMOVED lines=16> */
[----:B------:R-:W-:Y:S01]  /*177d0*/  @P2 LOP3.LUT R10, R10, 0x8, RZ, 0xfc, !PT ;  /* 0x000000080a0a2812 */ /* 0x000fe200078efcff */
[----:B0-----:R-:W-:-:S03]  /*177e0*/  IMAD.MOV R2, RZ, RZ, -R7 ;  /* 0x000000ffff027224 */ /* 0x001fc600078e0a07 */
[----:B------:R-:W-:Y:S01]  /*177f0*/  @P0 LOP3.LUT R10, R10, 0x1, RZ, 0xfc, !PT ;  /* 0x000000010a0a0812 */ /* 0x000fe200078efcff */
[----:B------:R-:W-:-:S03]  /*17800*/  IMAD R2, R9, R2, R6 ;  /* 0x0000000209027224 */ /* 0x000fc600078e0206 */
[----:B------:R-:W-:-:S04]  /*17810*/  LOP3.LUT R10, R10, 0xfffffffb, RZ, 0xc0, !PT ;  /* 0xfffffffb0a0a7812 */ /* 0x000fc800078ec0ff */
[----:B------:R-:W-:Y:S01]  /*17820*/  @P1 LOP3.LUT R10, R10, 0x4, RZ, 0xfc, !PT ;  /* 0x000000040a0a1812 */ /* 0x000fe200078efcff */
[----:B------:R0:W-:Y:S04]  /*17830*/  STL [R1+0x4], R2 ;  /* 0x0000040201007387 */ /* 0x0001e80000100800 */
[----:B------:R0:W-:Y:S01]  /*17840*/  STL [R1], R10 ;  /* 0x0000000a01007387 */ /* 0x0001e20000100800 */
[----:B------:R-:W-:Y:S05]  /*17850*/  BRA.DIV UR6, `(.L_x_10670) ;  /* 0x0000006206e47947 */ /* 0x000fea000b800000 */
.L_x_10830:
[----:B------:R-:W2:Y:S01]  /*17860*/  LDL R3, [R1+0x68] ;  /* 0x0000680001037983 */ /* 0x000ea20000100800 */
[----:B------:R-:W-:Y:S01]  /*17870*/  SEL R4, RZ, 0x1, P0 ;  /* 0x00000001ff047807 */ /* 0x000fe20000000000 */
[----:B0-----:R-:W-:-:S04]  /*17880*/  IMAD.MOV.U32 R2, RZ, RZ, R10 ;  /* 0x000000ffff027224 */ /* 0x001fc800078e000a */
[----:B------:R0:W-:Y:S01]  /*17890*/  STL [R1+0x60], R4 ;  /* 0x0000600401007387 */ /* 0x0001e20000100800 */
[----:B------:R-:W-:Y:S02]  /*178a0*/  LOP3.LUT R2, R2, 0xffffffbf, RZ, 0xc0, !PT ;  /* 0xffffffbf02027812 */ /* 0x000fe400078ec0ff */
[----:B--2---:R-:W-:-:S13]  /*178b0*/  ISETP.NE.AND P0, PT, R3, 0x3, PT ;  /* 0x000000030300780c */ /* 0x004fda0003f05270 */
[----:B------:R-:W-:-:S05]  /*178c0*/  @P0 LOP3.LUT R2, R2, 0x40, RZ, 0xfc, !PT ;  /* 0x0000004002020812 */ /* 0x000fca00078efcff */
[----:B------:R0:W-:Y:S01]  /*178d0*/  STL [R1], R2 ;  /* 0x0000000201007387 */ /* 0x0001e20000100800 */
[----:B------:R-:W-:Y:S05]  /*178e0*/  @!P0 BRA `(.L_x_10671) ;  /* 0x0000000000048947 */ /* 0x000fea0003800000 */
[----:B------:R-:W-:Y:S01]  /*178f0*/  BPT.TRAP 0x1 ;  /* 0x000000040000795c */ /* 0x000fe20000300000 */
.L_x_10671:
[----:B------:R-:W-:Y:S01]  /*17900*/  IMAD R30, R0, -0x60, R20 ;  /* 0xffffffa0001e7824 */ /* 0x000fe200078e0214 */
[----:B------:R-:W-:Y:S01]  /*17910*/  SHF.L.U32 R0, R26, 0x1f, RZ ;  /* 0x0000001f1a007819 */ /* 0x000fe200000006ff */
[----:B------:R-:W-:Y:S01]  /*17920*/  IMAD R29, R24, 0x8, R22 ;  /* 0x00000008181d7824 */ /* 0x000fe200078e0216 */
[----:B------:R-:W-:Y:S03]  /*17930*/  BSSY B0, `(.L_x_10672) ;  /* 0x0000003000007945 */ /* 0x000fe60003800000 */
[----:B------:R-:W1:Y:S02]  /*17940*/  SYNCS.PHASECHK.TRANS64.TRYWAIT P0, [R29+URZ+0x32440], R0 ;  /* 0x032440001d0075a7 */ /* 0x000e64000800017f */
[----:B-1----:R-:W-:Y:S05]  /*17950*/  @!P0 BRA `(.L_x_10673) ;  /* 0x0000006000d88947 */ /* 0x002fea0003800000 */
.L_x_10831:
[----:B------:R-:W-:Y:S05]  /*17960*/  BSYNC B0 ;  /* 0x0000000000007941 */ /* 0x000fea0003800000 */
.L_x_10672:
[----:B0-----:R-:W1:Y:S01]  /*17970*/  LDL R2, [R1+0x4] ;  /* 0x0000040001027983 */ /* 0x001e620000100800 */
[----:B------:R-:W-:-:S03]  /*17980*/  ULDC.64 UR4, c[0x0][0x300] ;  /* 0x0000c00000047ab9 */ /* 0x000fc60000000a00 */
[----:B------:R-:W2:Y:S01]  /*17990*/  LDL R3, [R1] ;  /* 0x0000000001037983 */ /* 0x000ea20000100800 */
[----:B-----5:R-:W-:Y:S01]  /*179a0*/  SHF.R.S32.HI R4, RZ, 0x1f, R37 ;  /* 0x0000001fff047819 */ /* 0x020fe20000011425 */
[----:B------:R-:W-:Y:S01]  /*179b0*/  ULDC.64 UR6, c[0x0][0x2e8] ;  /* 0x0000ba0000067ab9 */ /* 0x000fe20000000a00 */
[----:B------:R-:W0:Y:S02]  /*179c0*/  S2R R7, SR_TID.X ;  /* 0x0000000000077919 */ /* 0x000e240000002100 */
[----:B0-----:R-:W-:-:S05]  /*179d0*/  IMAD.SHL.U32 R7, R7, 0x8, RZ ;  /* 0x0000000807077824 */ /* 0x001fca00078e00ff */
[----:B------:R-:W-:Y:S02]  /*179e0*/  LOP3.LUT R7, R7, 0x38, RZ, 0xc0, !PT ;  /* 0x0000003807077812 */ /* 0x000fe400078ec0ff */
[----:B-1----:R-:W-:-:S05]  /*179f0*/  SHF.R.S32.HI R0, RZ, 0x1f, R2 ;  /* 0x0000001fff007819 */ /* 0x002fca0000011402 */
[----:B------:R0:W-:Y:S01]  /*17a00*/  STL [R1+0x48], R0 ;  /* 0x0000480001007387 */ /* 0x0001e20000100800 */
[----:B--2---:R-:W-:Y:S01]  /*17a10*/  LOP3.LUT P2, RZ, R3, 0x2, RZ, 0xc0, !PT ;  /* 0x0000000203ff7812 */ /* 0x004fe2000784c0ff */
[----:B0-----:R-:W-:-:S04]  /*17a20*/  IMAD R0, R0, UR4, RZ ;  /* 0x0000000400007c24 */ /* 0x001fc8000f8e02ff */
[C---:B------:R-:W-:Y:S02]  /*17a30*/  IMAD R0, R2.reuse, UR5, R0 ;  /* 0x0000000502007c24 */ /* 0x040fe4000f8e0200 */
[----:B------:R-:W-:Y:S01]  /*17a40*/  IMAD.WIDE.U32 R2, R2, UR4, RZ ;  /* 0x0000000402027c25 */ /* 0x000fe2000f8e00ff */
[----:B------:R-:W-:Y:S01]  /*17a50*/  ULDC.64 UR4, c[0x0][0x310] ;  /* 0x0000c40000047ab9 */ /* 0x000fe20000000a00 */
[----:B------:R0:W-:Y:S02]  /*17a60*/  STL [R1+0x4c], R4 ;  /* 0x00004c0401007387 */ /* 0x0001e40000100800 */
[----:B------:R-:W-:Y:S02]  /*17a70*/  IMAD.IADD R3, R3, 0x1, R0 ;  /* 0x0000000103037824 */ /* 0x000fe400078e0200 */
[----:B------:R-:W-:Y:S02]  /*17a80*/  IMAD R0, R4, UR4, RZ ;  /* 0x0000000404007c24 */ /* 0x000fe4000f8e02ff */
[----:B0-----:R-:W0:Y:S02]  /*17a90*/  S2R R4, SR_TID.X ;  /* 0x0000000000047919 */ /* 0x001e240000002100 */
[----:B------:R-:W-:-:S02]  /*17aa0*/  IMAD R0, R37, UR5, R0 ;  /* 0x0000000525007c24 */ /* 0x000fc4000f8e0200 */
[----:B------:R-:W-:Y:S01]  /*17ab0*/  IMAD.WIDE.U32 R2, R37, UR4, R2 ;  /* 0x0000000425027c25 */ /* 0x000fe2000f8e0002 */
        /* <DEDUP_REMOVED lines=65> */
.L_x_10845:
[----:B------:R-:W-:-:S13]  /*17ed0*/  ISETP.GE.AND P0, PT, R30, 0x51, PT ;  /* 0x000000511e00780c */ /* 0x000fda0003f06270 */
[----:B0-----:R-:W-:Y:S01]  /*17ee0*/  @P0 LEA R2, P1, R7, R0, 0x1 ;  /* 0x0000000007020211 */ /* 0x001fe200078208ff */
        /* <DEDUP_REMOVED lines=8> */
.L_x_10675:
        /* <DEDUP_REMOVED lines=11> */
.L_x_10676:
[----:B------:R1:W5:Y:S01]  /*18020*/  LDL.LU R0, [R1+0x1c] ;  /* 0x00001c0001007983 */ /* 0x0003620000300800 */
[----:B------:R1:W-:Y:S02]  /*18030*/  SYNCS.ARRIVE.TRANS64.A1T0 RZ, [R29+URZ+0x32430], RZ ;  /* 0x032430ff1dff79a7 */ /* 0x0003e4000810003f */
[----:B------:R-:W-:Y:S05]  /*18040*/  WARPSYNC.ALL ;  /* 0x0000000000007948 */ /* 0x000fea0003800000 */
[----:B------:R-:W-:Y:S01]  /*18050*/  ULDC.64 UR4, c[0x0][0xaf8] ;  /* 0x0002be0000047ab9 */ /* 0x000fe20000000a00 */
[----:B------:R-:W-:Y:S01]  /*18060*/  BSSY B6, `(.L_x_10677) ;  /* 0x000001d000067945 */ /* 0x000fe20003800000 */
[----:B------:R-:W-:Y:S01]  /*18070*/  BAR.SYNC.DEFER_BLOCKING 0x8, 0x180 ;  /* 0x0206000000007b1d */ /* 0x000fe20000010000 */
[----:B------:R-:W-:-:S04]  /*18080*/  ISETP.NE.U32.AND P0, PT, RZ, UR4, PT ;  /* 0x00000004ff007c0c */ /* 0x000fc8000bf05070 */
[----:B------:R-:W-:-:S04]  /*18090*/  ISETP.NE.AND.EX P0, PT, RZ, UR5, PT, P0 ;  /* 0x00000005ff007c0c */ /* 0x000fc8000bf05300 */
[----:B------:R-:W-:Y:S02]  /*180a0*/  SEL R35, R35, RZ, !P0 ;  /* 0x000000ff23237207 */ /* 0x000fe40004000000 */
[----:B0----5:R-:W-:Y:S01]  /*180b0*/  SEL R2, R0, RZ, !P0 ;  /* 0x000000ff00027207 */ /* 0x021fe20004000000 */
[----:B------:R-:W-:-:S04]  /*180c0*/  VIADD R0, R22, 0x18400 ;  /* 0x0001840016007836 */ /* 0x000fc80000000000 */
[----:B------:R0:W-:Y:S01]  /*180d0*/  STL [R1+0x38], R2 ;  /* 0x0000380201007387 */ /* 0x0001e20000100800 */
[----:B------:R-:W-:Y:S02]  /*180e0*/  LOP3.LUT P0, RZ, R0, 0x3ff, RZ, 0xc0, !PT ;  /* 0x000003ff00ff7812 */ /* 0x000fe4000780c0ff */
[----:B------:R-:W-:Y:S01]  /*180f0*/  SHF.R.S32.HI R0, RZ, 0x1f, R36 ;  /* 0x0000001fff007819 */ /* 0x000fe20000011424 */
[----:B------:R0:W-:Y:S04]  /*18100*/  STL [R1+0x10], R35 ;  /* 0x0000102301007387 */ /* 0x0001e80000100800 */
[----:B------:R0:W-:Y:S06]  /*18110*/  STL [R1+0x2c], R0 ;  /* 0x00002c0001007387 */ /* 0x0001ec0000100800 */
[----:B------:R-:W-:Y:S05]  /*18120*/  @!P0 BRA `(.L_x_10678) ;  /* 0x0000000000408947 */ /* 0x000fea0003800000 */
[----:B0-----:R-:W-:Y:S01]  /*18130*/  MOV R2, 0x0 ;  /* 0x0000000000027802 */ /* 0x001fe20000000f00 */
        /* <DEDUP_REMOVED lines=15> */
.L_x_10678:
[----:B------:R-:W-:Y:S05]  /*18230*/  BSYNC B6 ;  /* 0x0000000000067941 */ /* 0x000fea0003800000 */
.L_x_10677:
[----:B------:R-:W2:Y:S01]  /*18240*/  LDL R20, [R1+0x38] ;  /* 0x0000380001147983 */ /* 0x000ea20000100800 */
[----:B------:R-:W3:Y:S03]  /*18250*/  LDC R6, c[0x0][0x448] ;  /* 0x00011200ff067b82 */ /* 0x000ee60000000800 */
[----:B------:R-:W4:Y:S01]  /*18260*/  LDL R4, [R1+0x2c] ;  /* 0x00002c0001047983 */ /* 0x000f220000100800 */
[----:B------:R-:W-:Y:S01]  /*18270*/  IMAD.SHL.U32 R17, R17, 0x80, RZ ;  /* 0x0000008011117824 */ /* 0x000fe200078e00ff */
[----:B------:R-:W-:Y:S02]  /*18280*/  ULDC.64 UR4, c[0x0][0x298] ;  /* 0x0000a60000047ab9 */ /* 0x000fe40000000a00 */
[----:B------:R1:W5:Y:S01]  /*18290*/  LDL R9, [R1+0x14] ;  /* 0x0000140001097983 */ /* 0x0003620000100800 */
[----:B0-----:R-:W0:Y:S01]  /*182a0*/  S2R R2, SR_TID.X ;  /* 0x0000000000027919 */ /* 0x001e220000002100 */
[----:B---3--:R-:W-:-:S13]  /*182b0*/  ISETP.NE.AND P0, PT, R6, 0x1, PT ;  /* 0x000000010600780c */ /* 0x008fda0003f05270 */
[----:B------:R-:W3:Y:S01]  /*182c0*/  @P0 LDC R0, c[0x0][0x44c] ;  /* 0x00011300ff000b82 */ /* 0x000ee20000000800 */
[----:B0-----:R-:W-:-:S07]  /*182d0*/  LOP3.LUT R2, R2, 0x7f, RZ, 0xc0, !PT ;  /* 0x0000007f02027812 */ /* 0x001fce00078ec0ff */
[----:B------:R-:W0:Y:S01]  /*182e0*/  @P0 LDC R3, c[0x0][0x450] ;  /* 0x00011400ff030b82 */ /* 0x000e220000000800 */
[----:B------:R-:W1:Y:S02]  /*182f0*/  S2R R7, SR_TID.X ;  /* 0x0000000000077919 */ /* 0x000e640000002100 */
[----:B-1----:R-:W-:-:S05]  /*18300*/  IMAD.SHL.U32 R7, R7, 0x8, RZ ;  /* 0x0000000807077824 */ /* 0x002fca00078e00ff */
[----:B------:R-:W-:Y:S01]  /*18310*/  LOP3.LUT R7, R7, 0x38, RZ, 0xc0, !PT ;  /* 0x0000003807077812 */ /* 0x000fe200078ec0ff */
[----:B--2---:R-:W-:Y:S02]  /*18320*/  IMAD.MOV.U32 R21, RZ, RZ, R20 ;  /* 0x000000ffff157224 */ /* 0x004fe400078e0014 */
[----:B------:R-:W-:Y:S01]  /*18330*/  IMAD.MOV.U32 R20, RZ, RZ, R35 ;  /* 0x000000ffff147224 */ /* 0x000fe200078e0023 */
[----:B------:R-:W-:Y:S01]  /*18340*/  SHF.R.U32.HI R35, RZ, 0x3, R2 ;  /* 0x00000003ff237819 */ /* 0x000fe20000011602 */
[----:B----4-:R-:W-:Y:S01]  /*18350*/  IMAD R4, R4, UR4, RZ ;  /* 0x0000000404047c24 */ /* 0x010fe2000f8e02ff */
[----:B------:R-:W1:Y:S03]  /*18360*/  S2R R2, SR_TID.X ;  /* 0x0000000000027919 */ /* 0x000e660000002100 */
[----:B------:R-:W-:Y:S02]  /*18370*/  IMAD R4, R36, UR5, R4 ;  /* 0x0000000524047c24 */ /* 0x000fe4000f8e0204 */
[----:B-1----:R-:W-:-:S05]  /*18380*/  IMAD.SHL.U32 R2, R2, 0x10, RZ ;  /* 0x0000001002027824 */ /* 0x002fca00078e00ff */
[----:B------:R-:W-:-:S04]  /*18390*/  LOP3.LUT R2, R35, 0x70, R2, 0xf8, !PT ;  /* 0x0000007023027812 */ /* 0x000fc800078ef802 */
[----:B------:R-:W-:-:S05]  /*183a0*/  LOP3.LUT R35, R2, R17, RZ, 0xfc, !PT ;  /* 0x0000001102237212 */ /* 0x000fca00078efcff */
[----:B---3--:R-:W-:Y:S01]  /*183b0*/  @P0 IMAD.HI.U32 R2, R35, R0, RZ ;  /* 0x0000000023020227 */ /* 0x008fe200078e00ff */
[----:B------:R-:W-:-:S04]  /*183c0*/  MOV R0, R35 ;  /* 0x0000002300007202 */ /* 0x000fc80000000f00 */
[----:B0-----:R-:W-:Y:S01]  /*183d0*/  @P0 SHF.R.U32.HI R0, RZ, R3, R2 ;  /* 0x00000003ff000219 */ /* 0x001fe20000011602 */
[----:B------:R-:W-:Y:S01]  /*183e0*/  IMAD.WIDE.U32 R2, R36, UR4, RZ ;  /* 0x0000000424027c25 */ /* 0x000fe2000f8e00ff */
[----:B------:R-:W-:-:S03]  /*183f0*/  ULDC.64 UR4, c[0x0][0x2d8] ;  /* 0x0000b60000047ab9 */ /* 0x000fc60000000a00 */
[----:B------:R-:W-:Y:S02]  /*18400*/  IMAD.IADD R3, R3, 0x1, R4 ;  /* 0x0000000103037824 */ /* 0x000fe400078e0204 */
[----:B------:R-:W-:-:S04]  /*18410*/  IMAD.WIDE.U32 R2, R18, UR4, R2 ;  /* 0x0000000412027c25 */ /* 0x000fc8000f8e0002 */
[----:B------:R-:W-:Y:S01]  /*18420*/  IMAD R3, R18, UR5, R3 ;  /* 0x0000000512037c24 */ /* 0x000fe2000f8e0203 */
[----:B------:R-:W-:Y:S02]  /*18430*/  ULDC.64 UR4, c[0x0][0x2e0] ;  /* 0x0000b80000047ab9 */ /* 0x000fe40000000a00 */
[----:B------:R-:W-:Y:S02]  /*18440*/  IMAD R4, R21, UR4, RZ ;  /* 0x0000000415047c24 */ /* 0x000fe4000f8e02ff */
[----:B------:R-:W-:-:S04]  /*18450*/  IMAD.WIDE.U32 R2, R20, UR4, R2 ;  /* 0x0000000414027c25 */ /* 0x000fc8000f8e0002 */
        /* <DEDUP_REMOVED lines=31> */
[C---:B------:R-:W-:Y:S01]  /*18650*/  ISETP.GE.AND P0, PT, R17.reuse, R2, PT ;  /* 0x000000021100720c */ /* 0x040fe20003f06270 */
[----:B------:R-:W-:-:S03]  /*18660*/  VIADD R8, R17, 0x30 ;  /* 0x0000003011087836 */ /* 0x000fc60000000000 */
[----:B------:R2:W-:Y:S09]  /*18670*/  STL [R1+0x1c], R6 ;  /* 0x00001c0601007387 */ /* 0x0005f20000100800 */
        /* <DEDUP_REMOVED lines=8> */
[----:B--2---:R-:W-:-:S05]  /*18700*/  VIADD R6, R17, 0x20 ;  /* 0x0000002011067836 */ /* 0x004fca0000000000 */
[----:B------:R-:W-:Y:S04]  /*18710*/  STL [R1+0x20], R6 ;  /* 0x0000200601007387 */ /* 0x000fe80000100800 */
[----:B------:R-:W-:Y:S04]  /*18720*/  STL [R1+0x24], R8 ;  /* 0x0000240801007387 */ /* 0x000fe80000100800 */
[----:B0-----:R-:W0:Y:S04]  /*18730*/  SHFL.IDX PT, R5, R0, 0x1, 0x181f ;  /* 0x00381f0000057f89 */ /* 0x001e2800000e0000 */
[----:B------:R-:W1:Y:S01]  /*18740*/  SHFL.IDX PT, R4, R3, 0x1, 0x181f ;  /* 0x00381f0003047f89 */ /* 0x000e6200000e0000 */
[----:B0-----:R-:W-:-:S05]  /*18750*/  @!P0 LEA R5, P2, R7, R5, 0x1 ;  /* 0x0000000507058211 */ /* 0x001fca00078408ff */
[----:B-1----:R-:W-:-:S05]  /*18760*/  @!P0 IMAD.X R4, RZ, RZ, R4, P2 ;  /* 0x000000ffff048224 */ /* 0x002fca00010e0604 */
[----:B------:R-:W-:-:S04]  /*18770*/  @!P0 LOP3.LUT R5, R5, R4, RZ, 0x3c, !PT ;  /* 0x0000000405058212 */ /* 0x000fc800078e3cff */
[----:B------:R-:W-:-:S04]  /*18780*/  @!P0 LOP3.LUT R4, R5, R4, RZ, 0x3c, !PT ;  /* 0x0000000405048212 */ /* 0x000fc800078e3cff */
[----:B------:R-:W-:-:S05]  /*18790*/  @!P0 LOP3.LUT R5, R5, R4, RZ, 0x3c, !PT ;  /* 0x0000000405058212 */ /* 0x000fca00078e3cff */
[----:B------:R0:W-:Y:S01]  /*187a0*/  @!P0 LDGSTS.E.BYPASS.LTC128B.128 [R25+0x18c00], desc[UR60][R4.64], !P1 ;  /* 0x18c0000004198fae */ /* 0x0001e2000c901d7c */
[----:B------:R-:W-:-:S03]  /*187b0*/  ISETP.GE.AND P0, PT, R6, R2, PT ;  /* 0x000000020600720c */ /* 0x000fc60003f06270 */
[----:B------:R-:W-:Y:S04]  /*187c0*/  SHFL.IDX PT, R6, R3, 0x3, 0x181f ;  /* 0x00781f0003067f89 */ /* 0x000fe800000e0000 */
[----:B0-----:R-:W0:Y:S04]  /*187d0*/  SHFL.IDX PT, R5, R0, 0x2, 0x181f ;  /* 0x00581f0000057f89 */ /* 0x001e2800000e0000 */
[----:B------:R-:W1:Y:S02]  /*187e0*/  SHFL.IDX PT, R4, R3, 0x2, 0x181f ;  /* 0x00581f0003047f89 */ /* 0x000e6400000e0000 */
[----:B0-----:R-:W-:-:S04]  /*187f0*/  @!P0 LEA R5, P2, R7, R5, 0x1 ;  /* 0x0000000507058211 */ /* 0x001fc800078408ff */
[----:B-1----:R-:W-:-:S04]  /*18800*/  @!P0 IADD3.X R4, RZ, R4, RZ, P2, !PT ;  /* 0x00000004ff048210 */ /* 0x002fc800017fe4ff */
[----:B------:R-:W-:-:S04]  /*18810*/  @!P0 LOP3.LUT R5, R5, R4, RZ, 0x3c, !PT ;  /* 0x0000000405058212 */ /* 0x000fc800078e3cff */
[----:B------:R-:W-:-:S04]  /*18820*/  @!P0 LOP3.LUT R4, R5, R4, RZ, 0x3c, !PT ;  /* 0x0000000405048212 */ /* 0x000fc800078e3cff */
[----:B------:R-:W-:-:S05]  /*18830*/  @!P0 LOP3.LUT R5, R5, R4, RZ, 0x3c, !PT ;  /* 0x0000000405058212 */ /* 0x000fca00078e3cff */
[----:B------:R0:W-:Y:S01]  /*18840*/  @!P0 LDGSTS.E.BYPASS.LTC128B.128 [R25+0x19400], desc[UR60][R4.64], !P1 ;  /* 0x1940000004198fae */ /* 0x0001e2000c901d7c */
[----:B------:R-:W-:Y:S01]  /*18850*/  ISETP.GE.AND P0, PT, R8, R2, PT ;  /* 0x000000020800720c */ /* 0x000fe20003f06270 */
[----:B------:R-:W-:-:S05]  /*18860*/  VIADD R8, R17, 0x40 ;  /* 0x0000004011087836 */ /* 0x000fca0000000000 */
[----:B------:R-:W-:Y:S04]  /*18870*/  STL [R1+0x28], R8 ;  /* 0x0000280801007387 */ /* 0x000fe80000100800 */
[----:B0-----:R-:W0:Y:S03]  /*18880*/  SHFL.IDX PT, R4, R0, 0x3, 0x181f ;  /* 0x00781f0000047f89 */ /* 0x001e2600000e0000 */
[----:B0-----:R-:W-:-:S05]  /*18890*/  @!P0 LEA R5, P2, R7, R4, 0x1 ;  /* 0x0000000407058211 */ /* 0x001fca00078408ff */
[----:B------:R-:W-:Y:S02]  /*188a0*/  @!P0 IMAD.X R4, RZ, RZ, R6, P2 ;  /* 0x000000ffff048224 */ /* 0x000fe400010e0606 */
[----:B------:R-:W-:Y:S03]  /*188b0*/  SHFL.IDX PT, R6, R3, 0x4, 0x181f ;  /* 0x00981f0003067f89 */ /* 0x000fe600000e0000 */
        /* <DEDUP_REMOVED lines=22> */
[-C--:B------:R-:W-:Y:S01]  /*18a20*/  @!P0 LOP3.LUT R5, R5, R4.reuse, RZ, 0x3c, !PT ;  /* 0x0000000405058212 */ /* 0x080fe200078e3cff */
[----:B------:R-:W-:Y:S03]  /*18a30*/  SHFL.IDX PT, R3, R3, 0x7, 0x181f ;  /* 0x00f81f0003037f89 */ /* 0x000fe600000e0000 */
        /* <DEDUP_REMOVED lines=12> */
.L_x_10862:
        /* <DEDUP_REMOVED lines=11> */
.L_x_10680:
        /* <DEDUP_REMOVED lines=28> */
.L_x_10682:
[----:B------:R-:W-:Y:S05]  /*18d70*/  BSYNC B6 ;  /* 0x0000000000067941 */ /* 0x000fea0003800000 */
.L_x_10681:
[----:B0-----:R-:W2:Y:S01]  /*18d80*/  LDL.LU R2, [R1+0x2c] ;  /* 0x00002c0001027983 */ /* 0x001ea20000300800 */
[----:B------:R-:W0:Y:S01]  /*18d90*/  LDC R6, c[0x0][0x448] ;  /* 0x00011200ff067b82 */ /* 0x000e220000000800 */
[----:B------:R-:W-:Y:S02]  /*18da0*/  ULDC.64 UR4, c[0x0][0x398] ;  /* 0x0000e60000047ab9 */ /* 0x000fe40000000a00 */
[----:B------:R-:W3:Y:S04]  /*18db0*/  LDL.LU R21, [R1+0x38] ;  /* 0x0000380001157983 */ /* 0x000ee80000300800 */
[----:B------:R-:W4:Y:S01]  /*18dc0*/  LDL.LU R20, [R1+0x10] ;  /* 0x0000100001147983 */ /* 0x000f220000300800 */
[----:B------:R-:W-:Y:S01]  /*18dd0*/  IMAD.MOV.U32 R4, RZ, RZ, R35 ;  /* 0x000000ffff047224 */ /* 0x000fe200078e0023 */
[----:B------:R-:W1:Y:S01]  /*18de0*/  S2R R7, SR_TID.X ;  /* 0x0000000000077919 */ /* 0x000e620000002100 */
[----:B0-----:R-:W-:-:S13]  /*18df0*/  ISETP.NE.AND P0, PT, R6, 0x1, PT ;  /* 0x000000010600780c */ /* 0x001fda0003f05270 */
[----:B------:R-:W0:Y:S01]  /*18e00*/  @P0 LDC R5, c[0x0][0x450] ;  /* 0x00011400ff050b82 */ /* 0x000e220000000800 */
[----:B-1----:R-:W-:-:S05]  /*18e10*/  IMAD.SHL.U32 R7, R7, 0x8, RZ ;  /* 0x0000000807077824 */ /* 0x002fca00078e00ff */
[----:B------:R-:W-:Y:S01]  /*18e20*/  LOP3.LUT R7, R7, 0x38, RZ, 0xc0, !PT ;  /* 0x0000003807077812 */ /* 0x000fe200078ec0ff */
[----:B--2---:R-:W-:Y:S02]  /*18e30*/  IMAD R0, R2, UR4, RZ ;  /* 0x0000000402007c24 */ /* 0x004fe4000f8e02ff */
[----:B------:R-:W-:-:S04]  /*18e40*/  IMAD.WIDE.U32 R2, R36, UR4, RZ ;  /* 0x0000000424027c25 */ /* 0x000fc8000f8e00ff */
[----:B------:R-:W-:Y:S01]  /*18e50*/  IMAD R0, R36, UR5, R0 ;  /* 0x0000000524007c24 */ /* 0x000fe2000f8e0200 */
[----:B------:R-:W-:-:S03]  /*18e60*/  ULDC.64 UR4, c[0x0][0x3d8] ;  /* 0x0000f60000047ab9 */ /* 0x000fc60000000a00 */
[----:B------:R-:W-:Y:S02]  /*18e70*/  IMAD.IADD R3, R3, 0x1, R0 ;  /* 0x0000000103037824 */ /* 0x000fe400078e0200 */
        /* <DEDUP_REMOVED lines=9> */
[----:B------:R-:W2:Y:S02]  /*18f10*/  @P0 LDC R0, c[0x0][0x44c] ;  /* 0x00011300ff000b82 */ /* 0x000ea40000000800 */
[----:B--2---:R-:W-:-:S04]  /*18f20*/  @P0 IMAD.HI.U32 R0, R35, R0, RZ ;  /* 0x0000000023000227 */ /* 0x004fc800078e00ff */
[----:B-1----:R-:W-:Y:S01]  /*18f30*/  IMAD.SHL.U32 R20, R20, 0x8, RZ ;  /* 0x0000000814147824 */ /* 0x002fe200078e00ff */
[----:B0-----:R-:W-:-:S04]  /*18f40*/  @P0 SHF.R.U32.HI R4, RZ, R5, R0 ;  /* 0x00000005ff040219 */ /* 0x001fc80000011600 */
[C---:B------:R-:W-:Y:S01]  /*18f50*/  IADD3 R0, -R4.reuse, RZ, RZ ;  /* 0x000000ff04007210 */ /* 0x040fe20007ffe1ff */
[----:B------:R-:W-:Y:S01]  /*18f60*/  IMAD.WIDE.U32 R2, R4, UR4, R2 ;  /* 0x0000000404027c25 */ /* 0x000fe2000f8e0002 */
[----:B------:R-:W-:Y:S02]  /*18f70*/  SHF.R.S32.HI R5, RZ, 0x1f, R4 ;  /* 0x0000001fff057819 */ /* 0x000fe40000011404 */
[----:B------:R-:W-:Y:S01]  /*18f80*/  LOP3.LUT R20, R20, 0x38, RZ, 0xc0, !PT ;  /* 0x0000003814147812 */ /* 0x000fe200078ec0ff */
[----:B------:R-:W-:Y:S02]  /*18f90*/  IMAD R0, R6, R0, R35 ;  /* 0x0000000006007224 */ /* 0x000fe400078e0223 */
[----:B------:R-:W-:Y:S01]  /*18fa0*/  IMAD R5, R5, UR4, RZ ;  /* 0x0000000405057c24 */ /* 0x000fe2000f8e02ff */
[C---:B------:R-:W-:Y:S02]  /*18fb0*/  LOP3.LUT R10, R20.reuse, 0x40, RZ, 0xfc, !PT ;  /* 0x00000040140a7812 */ /* 0x040fe400078efcff */
[----:B------:R-:W-:Y:S01]  /*18fc0*/  LOP3.LUT R9, R20, 0x80, RZ, 0xfc, !PT ;  /* 0x0000008014097812 */ /* 0x000fe200078efcff */
[----:B------:R-:W-:Y:S01]  /*18fd0*/  IMAD R5, R4, UR5, R5 ;  /* 0x0000000504057c24 */ /* 0x000fe2000f8e0205 */
[----:B------:R-:W-:Y:S01]  /*18fe0*/  SHF.R.S32.HI R4, RZ, 0x1f, R0 ;  /* 0x0000001fff047819 */ /* 0x000fe20000011400 */
[----:B------:R-:W-:Y:S01]  /*18ff0*/  ULDC.64 UR4, c[0x0][0x3c8] ;  /* 0x0000f20000047ab9 */ /* 0x000fe20000000a00 */
[----:B------:R-:W-:Y:S01]  /*19000*/  LOP3.LUT R8, R20, 0xc0, RZ, 0xfc, !PT ;  /* 0x000000c014087812 */ /* 0x000fe200078efcff */
[----:B------:R-:W-:-:S02]  /*19010*/  IMAD.IADD R3, R3, 0x1, R5 ;  /* 0x0000000103037824 */ /* 0x000fc400078e0205 */
        /* <DEDUP_REMOVED lines=14> */
[----:B------:R-:W2:Y:S04]  /*19100*/  LDL.LU R3, [R1+0x24] ;  /* 0x0000240001037983 */ /* 0x000ea80000300800 */
[----:B------:R-:W3:Y:S04]  /*19110*/  LDL.LU R10, [R1+0x1c] ;  /* 0x00001c00010a7983 */ /* 0x000ee80000300800 */
[----:B------:R-:W4:Y:S04]  /*19120*/  LDL.LU R9, [R1+0x28] ;  /* 0x0000280001097983 */ /* 0x000f280000300800 */
[----:B------:R-:W5:Y:S04]  /*19130*/  LDL.LU R8, [R1+0x20] ;  /* 0x0000200001087983 */ /* 0x000f680000300800 */
[----:B------:R-:W2:Y:S04]  /*19140*/  LDL.LU R11, [R1+0x14] ;  /* 0x00001400010b7983 */ /* 0x000ea80000300800 */
[----:B------:R-:W-:Y:S01]  /*19150*/  SHFL.IDX PT, R2, R0, RZ, 0x181f ;  /* 0x00181fff00027589 */ /* 0x000fe200000e0000 */
[----:B--2---:R-:W-:-:S02]  /*19160*/  IMAD R5, R11, R6, RZ ;  /* 0x000000060b057224 */ /* 0x004fc400078e02ff */
[----:B------:R-:W-:Y:S01]  /*19170*/  IMAD.MOV.U32 R11, RZ, RZ, R3 ;  /* 0x000000ffff0b7224 */ /* 0x000fe200078e0003 */
[----:B------:R-:W-:Y:S02]  /*19180*/  SHFL.IDX PT, R6, R0, 0x1, 0x181f ;  /* 0x00381f0000067f89 */ /* 0x000fe400000e0000 */
[----:B------:R-:W-:Y:S02]  /*19190*/  ISETP.GE.AND P0, PT, R17, R5, PT ;  /* 0x000000051100720c */ /* 0x000fe40003f06270 */
[----:B------:R-:W0:Y:S11]  /*191a0*/  SHFL.IDX PT, R3, R4, RZ, 0x181f ;  /* 0x00181fff04037589 */ /* 0x000e3600000e0000 */
[----:B0-----:R-:W-:-:S05]  /*191b0*/  @!P0 LEA R3, P6, R7, R3, 0x1 ;  /* 0x0000000307038211 */ /* 0x001fca00078c08ff */
[----:B------:R-:W-:-:S05]  /*191c0*/  @!P0 IMAD.X R2, RZ, RZ, R2, P6 ;  /* 0x000000ffff028224 */ /* 0x000fca00030e0602 */
[----:B------:R-:W-:-:S04]  /*191d0*/  @!P0 LOP3.LUT R3, R3, R2, RZ, 0x3c, !PT ;  /* 0x0000000203038212 */ /* 0x000fc800078e3cff */
[----:B------:R-:W-:-:S04]  /*191e0*/  @!P0 LOP3.LUT R2, R3, R2, RZ, 0x3c, !PT ;  /* 0x0000000203028212 */ /* 0x000fc800078e3cff */
[----:B------:R-:W-:-:S05]  /*191f0*/  @!P0 LOP3.LUT R3, R3, R2, RZ, 0x3c, !PT ;  /* 0x0000000203038212 */ /* 0x000fca00078e3cff */
[----:B------:R-:W-:Y:S04]  /*19200*/  @!P0 LDGSTS.E.BYPASS.LTC128B.128 [R25+0x22400], desc[UR60][R2.64], !P4 ;  /* 0x2240000002198fae */ /* 0x000fe8000e101d7c */
[----:B------:R-:W-:Y:S04]  /*19210*/  @!P0 LDGSTS.E.BYPASS.LTC128B.128 [R25+0x26400], desc[UR60][R2.64+0x80], !P3 ;  /* 0x2640008002198fae */ /* 0x000fe8000d901d7c */
[----:B------:R-:W-:Y:S04]  /*19220*/  @!P0 LDGSTS.E.BYPASS.LTC128B.128 [R25+0x2a400], desc[UR60][R2.64+0x100], !P2 ;  /* 0x2a40010002198fae */ /* 0x000fe8000d101d7c */
[----:B------:R0:W-:Y:S01]  /*19230*/  @!P0 LDGSTS.E.BYPASS.LTC128B.128 [R25+0x2e400], desc[UR60][R2.64+0x180], !P1 ;  /* 0x2e40018002198fae */ /* 0x0001e2000c901d7c */
[----:B---3--:R-:W-:Y:S01]  /*19240*/  ISETP.GE.AND P0, PT, R10, R5, PT ;  /* 0x000000050a00720c */ /* 0x008fe20003f06270 */
[----:B----4-:R-:W-:-:S02]  /*19250*/  IMAD.MOV.U32 R10, RZ, RZ, R9 ;  /* 0x000000ffff0a7224 */ /* 0x010fc400078e0009 */
[----:B------:R-:W2:Y:S04]  /*19260*/  LDL.LU R9, [R1+0x30] ;  /* 0x0000300001097983 */ /* 0x000ea80000300800 */
[----:B0-----:R-:W0:Y:S06]  /*19270*/  SHFL.IDX PT, R2, R4, 0x1, 0x181f ;  /* 0x00381f0004027f89 */ /* 0x001e2c00000e0000 */
[----:B0-----:R-:W-:-:S05]  /*19280*/  @!P0 LEA R2, P6, R7, R2, 0x1 ;  /* 0x0000000207028211 */ /* 0x001fca00078c08ff */
[----:B------:R-:W-:Y:S02]  /*19290*/  @!P0 IMAD.X R3, RZ, RZ, R6, P6 ;  /* 0x000000ffff038224 */ /* 0x000fe400030e0606 */
[----:B------:R-:W-:Y:S04]  /*192a0*/  SHFL.IDX PT, R6, R0, 0x2, 0x181f ;  /* 0x00581f0000067f89 */ /* 0x000fe800000e0000 */
[----:B------:R-:W-:Y:S04]  /*192b0*/  @!P0 LDGSTS.E.BYPASS.LTC128B.128 [R25+0x22c00], desc[UR60][R2.64], !P4 ;  /* 0x22c0000002198fae */ /* 0x000fe8000e101d7c */
[----:B------:R-:W-:Y:S04]  /*192c0*/  @!P0 LDGSTS.E.BYPASS.LTC128B.128 [R25+0x26c00], desc[UR60][R2.64+0x80], !P3 ;  /* 0x26c0008002198fae */ /* 0x000fe8000d901d7c */
[----:B------:R-:W-:Y:S04]  /*192d0*/  @!P0 LDGSTS.E.BYPASS.LTC128B.128 [R25+0x2ac00], desc[UR60][R2.64+0x100], !P2 ;  /* 0x2ac0010002198fae */ /* 0x000fe8000d101d7c */
[----:B------:R0:W-:Y:S01]  /*192e0*/  @!P0 LDGSTS.E.BYPASS.LTC128B.128 [R25+0x2ec00], desc[UR60][R2.64+0x180], !P1 ;  /* 0x2ec0018002198fae */ /* 0x0001e2000c901d7c */
[----:B-----5:R-:W-:-:S03]  /*192f0*/  ISETP.GE.AND P0, PT, R8, R5, PT ;  /* 0x000000050800720c */ /* 0x020fc60003f06270 */
[----:B------:R-:W3:Y:S04]  /*19300*/  LDL.LU R8, [R1+0x34] ;  /* 0x0000340001087983 */ /* 0x000ee80000300800 */
[----:B0-----:R-:W0:Y:S06]  /*19310*/  SHFL.IDX PT, R2, R4, 0x2, 0x181f ;  /* 0x00581f0004027f89 */ /* 0x001e2c00000e0000 */
[----:B0-----:R-:W-:-:S05]  /*19320*/  @!P0 LEA R2, P6, R7, R2, 0x1 ;  /* 0x0000000207028211 */ /* 0x001fca00078c08ff */
[----:B------:R-:W-:-:S05]  /*19330*/  @!P0 IMAD.X R3, RZ, RZ, R6, P6 ;  /* 0x000000ffff038224 */ /* 0x000fca00030e0606 */
[----:B------:R-:W-:Y:S04]  /*19340*/  @!P0 LDGSTS.E.BYPASS.LTC128B.128 [R25+0x23400], desc[UR60][R2.64], !P4 ;  /* 0x2340000002198fae */ /* 0x000fe8000e101d7c */
[----:B------:R-:W-:Y:S04]  /*19350*/  @!P0 LDGSTS.E.BYPASS.LTC128B.128 [R25+0x27400], desc[UR60][R2.64+0x80], !P3 ;  /* 0x2740008002198fae */ /* 0x000fe8000d901d7c */
[----:B------:R-:W-:Y:S04]  /*19360*/  @!P0 LDGSTS.E.BYPASS.LTC128B.128 [R25+0x2b400], desc[UR60][R2.64+0x100], !P2 ;  /* 0x2b40010002198fae */ /* 0x000fe8000d101d7c */
[----:B------:R0:W-:Y:S04]  /*19370*/  @!P0 LDGSTS.E.BYPASS.LTC128B.128 [R25+0x2f400], desc[UR60][R2.64+0x180], !P1 ;  /* 0x2f40018002198fae */ /* 0x0001e8000c901d7c */
[----:B------:R-:W-:Y:S04]  /*19380*/  SHFL.IDX PT, R6, R0, 0x3, 0x181f ;  /* 0x00781f0000067f89 */ /* 0x000fe800000e0000 */
[----:B0-----:R-:W0:Y:S01]  /*19390*/  SHFL.IDX PT, R2, R4, 0x3, 0x181f ;  /* 0x00781f0004027f89 */ /* 0x001e2200000e0000 */
[----:B------:R-:W-:-:S13]  /*193a0*/  ISETP.GE.AND P0, PT, R11, R5, PT ;  /* 0x000000050b00720c */ /* 0x000fda0003f06270 */
        /* <DEDUP_REMOVED lines=17> */
[----:B--2---:R-:W-:-:S13]  /*194c0*/  ISETP.GE.AND P0, PT, R9, R5, PT ;  /* 0x000000050900720c */ /* 0x004fda0003f06270 */
[----:B0-----:R-:W-:-:S04]  /*194d0*/  @!P0 LEA R2, P6, R7, R2, 0x1 ;  /* 0x0000000207028211 */ /* 0x001fc800078c08ff */
[----:B------:R-:W-:-:S05]  /*194e0*/  @!P0 IADD3.X R3, RZ, R6, RZ, P6, !PT ;  /* 0x00000006ff038210 */ /* 0x000fca00037fe4ff */
[----:B------:R-:W-:Y:S04]  /*194f0*/  @!P0 LDGSTS.E.BYPASS.LTC128B.128 [R25+0x24c00], desc[UR60][R2.64], !P4 ;  /* 0x24c0000002198fae */ /* 0x000fe8000e101d7c */
[----:B------:R-:W-:Y:S04]  /*19500*/  @!P0 LDGSTS.E.BYPASS.LTC128B.128 [R25+0x28c00], desc[UR60][R2.64+0x80], !P3 ;  /* 0x28c0008002198fae */ /* 0x000fe8000d901d7c */
[----:B------:R-:W-:Y:S04]  /*19510*/  @!P0 LDGSTS.E.BYPASS.LTC128B.128 [R25+0x2cc00], desc[UR60][R2.64+0x100], !P2 ;  /* 0x2cc0010002198fae */ /* 0x000fe8000d101d7c */
[----:B------:R0:W-:Y:S04]  /*19520*/  @!P0 LDGSTS.E.BYPASS.LTC128B.128 [R25+0x30c00], desc[UR60][R2.64+0x180], !P1 ;  /* 0x30c0018002198fae */ /* 0x0001e8000c901d7c */
[----:B------:R-:W-:Y:S04]  /*19530*/  SHFL.IDX PT, R6, R0, 0x6, 0x181f ;  /* 0x00d81f0000067f89 */ /* 0x000fe800000e0000 */
[----:B0-----:R-:W0:Y:S01]  /*19540*/  SHFL.IDX PT, R2, R4, 0x6, 0x181f ;  /* 0x00d81f0004027f89 */ /* 0x001e2200000e0000 */
[----:B---3--:R-:W-:-:S13]  /*19550*/  ISETP.GE.AND P0, PT, R8, R5, PT ;  /* 0x000000050800720c */ /* 0x008fda0003f06270 */
[----:B0-----:R-:W-:-:S05]  /*19560*/  @!P0 LEA R2, P5, R7, R2, 0x1 ;  /* 0x0000000207028211 */ /* 0x001fca00078a08ff */
[----:B------:R-:W-:-:S05]  /*19570*/  @!P0 IMAD.X R3, RZ, RZ, R6, P5 ;  /* 0x000000ffff038224 */ /* 0x000fca00028e0606 */
[----:B------:R-:W-:Y:S04]  /*19580*/  @!P0 LDGSTS.E.BYPASS.LTC128B.128 [R25+0x25400], desc[UR60][R2.64], !P4 ;  /* 0x2540000002198fae */ /* 0x000fe8000e101d7c */
[----:B------:R-:W-:Y:S04]  /*19590*/  @!P0 LDGSTS.E.BYPASS.LTC128B.128 [R25+0x29400], desc[UR60][R2.64+0x80], !P3 ;  /* 0x2940008002198fae */ /* 0x000fe8000d901d7c */
[----:B------:R-:W-:Y:S04]  /*195a0*/  @!P0 LDGSTS.E.BYPASS.LTC128B.128 [R25+0x2d400], desc[UR60][R2.64+0x100], !P2 ;  /* 0x2d40010002198fae */ /* 0x000fe8000d101d7c */
[----:B------:R0:W-:Y:S04]  /*195b0*/  @!P0 LDGSTS.E.BYPASS.LTC128B.128 [R25+0x31400], desc[UR60][R2.64+0x180], !P1 ;  /* 0x3140018002198fae */ /* 0x0001e8000c901d7c */
[----:B------:R1:W2:Y:S04]  /*195c0*/  SHFL.IDX PT, R6, R0, 0x7, 0x181f ;  /* 0x00f81f0000067f89 */ /* 0x0002a800000e0000 */
[----:B0-----:R1:W0:Y:S02]  /*195d0*/  SHFL.IDX PT, R2, R4, 0x7, 0x181f ;  /* 0x00f81f0004027f89 */ /* 0x00122400000e0000 */
.L_x_10880:
[----:B-1----:R-:W3:Y:S01]  /*195e0*/  LDL.LU R0, [R1+0x3c] ;  /* 0x00003c0001007983 */ /* 0x002ee20000300800 */
[----:B------:R-:W-:Y:S01]  /*195f0*/  BSSY B0, `(.L_x_10684) ;  /* 0x000000c000007945 */ /* 0x000fe20003800000 */
[----:B---3--:R-:W-:-:S13]  /*19600*/  ISETP.GE.AND P0, PT, R0, R5, PT ;  /* 0x000000050000720c */ /* 0x008fda0003f06270 */
[----:B------:R-:W-:Y:S05]  /*19610*/  @P0 BRA `(.L_x_10685) ;  /* 0x0000000000240947 */ /* 0x000fea0003800000 */
[----:B0-----:R-:W-:-:S05]  /*19620*/  LEA R2, P0, R7, R2, 0x1 ;  /* 0x0000000207027211 */ /* 0x001fca00078008ff */
[----:B--2---:R-:W-:-:S05]  /*19630*/  IMAD.X R3, RZ, RZ, R6, P0 ;  /* 0x000000ffff037224 */ /* 0x004fca00000e0606 */
[----:B------:R-:W-:Y:S01]  /*19640*/  @!PT LDS RZ, [RZ] ;  /* 0x00000000fffff984 */ /* 0x000fe20000000800 */
[----:B------:R-:W-:Y:S01]  /*19650*/  @!PT LDS RZ, [RZ] ;  /* 0x00000000fffff984 */ /* 0x000fe20000000800 */
[----:B------:R-:W-:Y:S01]  /*19660*/  @!PT LDS RZ, [RZ] ;  /* 0x00000000fffff984 */ /* 0x000fe20000000800 */
[----:B------:R1:W-:Y:S04]  /*19670*/  LDGSTS.E.BYPASS.LTC128B.128 [R25+0x25c00], desc[UR60][R2.64], !P4 ;  /* 0x25c0000002197fae */ /* 0x0003e8000e101d7c */
[----:B------:R1:W-:Y:S04]  /*19680*/  LDGSTS.E.BYPASS.LTC128B.128 [R25+0x29c00], desc[UR60][R2.64+0x80], !P3 ;  /* 0x29c0008002197fae */ /* 0x0003e8000d901d7c */
[----:B------:R1:W-:Y:S04]  /*19690*/  LDGSTS.E.BYPASS.LTC128B.128 [R25+0x2dc00], desc[UR60][R2.64+0x100], !P2 ;  /* 0x2dc0010002197fae */ /* 0x0003e8000d101d7c */
[----:B------:R1:W-:Y:S02]  /*196a0*/  LDGSTS.E.BYPASS.LTC128B.128 [R25+0x31c00], desc[UR60][R2.64+0x180], !P1 ;  /* 0x31c0018002197fae */ /* 0x0003e4000c901d7c */
.L_x_10685:
[----:B------:R-:W-:Y:S05]  /*196b0*/  BSYNC B0 ;  /* 0x0000000000007941 */ /* 0x000fea0003800000 */
.L_x_10684:
[----:B------:R-:W-:Y:S01]  /*196c0*/  NOP ;  /* 0x0000000000007918 */ /* 0x000fe20000000000 */
[----:B------:R-:W-:-:S13]  /*196d0*/  PLOP3.LUT P0, PT, PT, PT, PT, 0x80, 0x0 ;  /* 0x000000000000781c */ /* 0x000fda0003f0f070 */
.L_x_10686:
[----:B------:R-:W-:Y:S02]  /*196e0*/  PLOP3.LUT P1, PT, P1, P0, PT, 0xa2, 0x0 ;  /* 0x000000000000781c */ /* 0x000fe40000f21472 */
[----:B------:R-:W-:-:S08]  /*196f0*/  @P0 R2UR P1, UR4, R22 ;  /* 0x00000000160402ca */ /* 0x000fd00000020000 */
[----:B------:R-:W-:-:S05]  /*19700*/  @P0 PLOP3.LUT P0, PT, P1, PT, PT, 0x80, 0x0 ;  /* 0x000000000000081c */ /* 0x000fca0000f0f070 */
[----:B------:R-:W-:Y:S01]  /*19710*/  @!P1 SYNCS.ARRIVE.TRANS64.RED.A0T1 RZ, [UR4+0x32410], RZ ;  /* 0x032410ffffff99a7 */ /* 0x000fe20008200404 */
[----:B------:R-:W-:Y:S07]  /*19720*/  @!P1 ARRIVES.LDGSTSBAR.64.TRANSCNT [UR4+0x32410] ;  /* 0x03241000ff0099b0 */ /* 0x000fee0008000a84 */
[----:B------:R-:W-:Y:S05]  /*19730*/  @P0 BRA.U.ANY `(.L_x_10686) ;  /* 0xfffffffd00e80947 */ /* 0x000fea000393ffff */
[----:B01----:R-:W3:Y:S02]  /*19740*/  LDL.LU R2, [R1+0x40] ;  /* 0x0000400001027983 */ /* 0x003ee40000300800 */
[----:B---3--:R-:W-:-:S05]  /*19750*/  VIADD R2, R2, 0x1 ;  /* 0x0000000102027836 */ /* 0x008fca0000000000 */
        /* <DEDUP_REMOVED lines=10> */
.L_x_10881:
[----:B------:R-:W-:Y:S05]  /*19800*/  BSYNC B0 ;  /* 0x0000000000007941 */ /* 0x000fea0003800000 */
.L_x_10687:
[----:B------:R-:W3:Y:S02]  /*19810*/  LDL R0, [R1+0x68] ;  /* 0x0000680001007983 */ /* 0x000ee40000100800 */
[----:B---3--:R-:W-:-:S13]  /*19820*/  ISETP.NE.AND P0, PT, R0, 0x3, PT ;  /* 0x000000030000780c */ /* 0x008fda0003f05270 */
[----:B------:R-:W-:Y:S05]  /*19830*/  @!P0 BRA `(.L_x_10689) ;  /* 0x0000000000048947 */ /* 0x000fea0003800000 */
[----:B------:R-:W-:Y:S01]  /*19840*/  BPT.TRAP 0x1 ;  /* 0x000000040000795c */ /* 0x000fe20000300000 */
.L_x_10689:
[----:B------:R-:W-:Y:S01]  /*19850*/  SHF.L.U32 R0, R26, 0x1f, RZ ;  /* 0x0000001f1a007819 */ /* 0x000fe200000006ff */
[----:B------:R-:W-:Y:S03]  /*19860*/  BSSY B0, `(.L_x_10690) ;  /* 0x0000003000007945 */ /* 0x000fe60003800000 */
[----:B------:R-:W1:Y:S02]  /*19870*/  SYNCS.PHASECHK.TRANS64.TRYWAIT P0, [R29+URZ+0x32460], R0 ;  /* 0x032460001d0075a7 */ /* 0x000e64000800017f */
[----:B-1----:R-:W-:Y:S05]  /*19880*/  @!P0 BRA `(.L_x_10691) ;  /* 0x0000006400508947 */ /* 0x002fea0003800000 */
.L_x_10882:
[----:B------:R-:W-:Y:S05]  /*19890*/  BSYNC B0 ;  /* 0x0000000000007941 */ /* 0x000fea0003800000 */
.L_x_10690:
[----:B0-----:R-:W1:Y:S01]  /*198a0*/  LDL.LU R3, [R1+0x48] ;  /* 0x0000480001037983 */ /* 0x001e620000300800 */
[----:B------:R-:W-:Y:S01]  /*198b0*/  ULDC.64 UR4, c[0x0][0x328] ;  /* 0x0000ca0000047ab9 */ /* 0x000fe20000000a00 */
[----:B------:R-:W-:Y:S02]  /*198c0*/  ULDC.64 UR6, c[0x0][0x318] ;  /* 0x0000c60000067ab9 */ /* 0x000fe40000000a00 */
[----:B------:R-:W3:Y:S04]  /*198d0*/  LDL.LU R2, [R1+0x4] ;  /* 0x0000040001027983 */ /* 0x000ee80000300800 */
[----:B--2---:R-:W2:Y:S04]  /*198e0*/  LDL.LU R6, [R1+0x4c] ;  /* 0x00004c0001067983 */ /* 0x004ea80000300800 */
[----:B------:R-:W4:Y:S04]  /*198f0*/  LDL R7, [R1] ;  /* 0x0000000001077983 */ /* 0x000f280000100800 */
[----:B------:R-:W5:Y:S01]  /*19900*/  LDL.LU R4, [R1+0x60] ;  /* 0x0000600001047983 */ /* 0x000f620000300800 */
[----:B-1----:R-:W-:-:S04]  /*19910*/  IMAD R0, R3, UR4, RZ ;  /* 0x0000000403007c24 */ /* 0x002fc8000f8e02ff */
[C---:B---3--:R-:W-:Y:S02]  /*19920*/  IMAD R5, R2.reuse, UR5, R0 ;  /* 0x0000000502057c24 */ /* 0x048fe4000f8e0200 */
[----:B------:R-:W-:Y:S01]  /*19930*/  IMAD.WIDE.U32 R2, R2, UR4, RZ ;  /* 0x0000000402027c25 */ /* 0x000fe2000f8e00ff */
[----:B------:R-:W-:-:S03]  /*19940*/  ULDC.64 UR4, c[0x0][0x338] ;  /* 0x0000ce0000047ab9 */ /* 0x000fc60000000a00 */
[----:B------:R-:W-:Y:S02]  /*19950*/  IMAD.IADD R3, R3, 0x1, R5 ;  /* 0x0000000103037824 */ /* 0x000fe400078e0205 */
[----:B--2---:R-:W-:Y:S01]  /*19960*/  IMAD R0, R6, UR4, RZ ;  /* 0x0000000406007c24 */ /* 0x004fe2000f8e02ff */
[----:B----4-:R-:W-:Y:S01]  /*19970*/  LOP3.LUT P3, RZ, R7, 0x10, RZ, 0xc0, !PT ;  /* 0x0000001007ff7812 */ /* 0x010fe2000786c0ff */
[----:B------:R-:W-:Y:S01]  /*19980*/  IMAD.WIDE.U32 R2, R37, UR4, R2 ;  /* 0x0000000425027c25 */ /* 0x000fe2000f8e0002 */
[C---:B------:R-:W-:Y:S02]  /*19990*/  LOP3.LUT P2, RZ, R7.reuse, 0x8, RZ, 0xc0, !PT ;  /* 0x0000000807ff7812 */ /* 0x040fe4000784c0ff */
[----:B------:R-:W-:Y:S01]  /*199a0*/  LOP3.LUT P1, RZ, R7, 0x4, RZ, 0xc0, !PT ;  /* 0x0000000407ff7812 */ /* 0x000fe2000782c0ff */
[----:B------:R-:W-:Y:S01]  /*199b0*/  IMAD R5, R37, UR5, R0 ;  /* 0x0000000525057c24 */ /* 0x000fe2000f8e0200 */
[----:B------:R-:W-:Y:S01]  /*199c0*/  ULDC.64 UR4, c[0x0][0x330] ;  /* 0x0000cc0000047ab9 */ /* 0x000fe20000000a00 */
[----:B------:R-:W-:-:S02]  /*199d0*/  SEL R0, RZ, 0x2, P3 ;  /* 0x00000002ff007807 */ /* 0x000fc40001800000 */
[----:B------:R-:W-:Y:S01]  /*199e0*/  IMAD.IADD R3, R3, 0x1, R5 ;  /* 0x0000000103037824 */ /* 0x000fe200078e0205 */
[----:B------:R-:W-:Y:S02]  /*199f0*/  LOP3.LUT P4, RZ, R7, 0x1, RZ, 0xc0, !PT ;  /* 0x0000000107ff7812 */ /* 0x000fe4000788c0ff */
[----:B------:R-:W-:Y:S01]  /*19a00*/  SEL R7, RZ, 0x8, P1 ;  /* 0x00000008ff077807 */ /* 0x000fe20000800000 */
[----:B------:R-:W-:Y:S01]  /*19a10*/  IMAD.WIDE.U32 R2, R18, UR4, R2 ;  /* 0x0000000412027c25 */ /* 0x000fe2000f8e0002 */
[----:B------:R-:W-:-:S03]  /*19a20*/  UMOV UR4, 0xffffffff ;  /* 0xffffffff00047882 */ /* 0x000fc60000000000 */
[----:B------:R-:W-:Y:S01]  /*19a30*/  IMAD R3, R18, UR5, R3 ;  /* 0x0000000512037c24 */ /* 0x000fe2000f8e0203 */
[----:B------:R-:W-:-:S04]  /*19a40*/  LEA R5, P0, R2, UR6, 0x1 ;  /* 0x0000000602057c11 */ /* 0x000fc8000f8008ff */
[----:B------:R-:W-:Y:S02]  /*19a50*/  LEA.HI.X R6, R2, UR7, R3, 0x1, P0 ;  /* 0x0000000702067c11 */ /* 0x000fe400080f0c03 */
[----:B------:R-:W-:-:S04]  /*19a60*/  SEL R3, RZ, 0x4, P2 ;  /* 0x00000004ff037807 */ /* 0x000fc80001000000 */
[----:B-----5:R-:W-:Y:S01]  /*19a70*/  IADD3 R0, R3, R0, R4 ;  /* 0x0000000003007210 */ /* 0x020fe20007ffe004 */
        /* <DEDUP_REMOVED lines=27> */
[----:B0-----:R-:W-:Y:S02]  /*19c30*/  IADD3.X R9, RZ, R3, RZ, P3, !PT ;  /* 0x00000003ff097210 */ /* 0x001fe40001ffe4ff */
        /* <DEDUP_REMOVED lines=45> */
.L_x_10896:
        /* <DEDUP_REMOVED lines=15> */
.L_x_10693:
[----:B------:R-:W-:Y:S02]  /*1a000*/  PLOP3.LUT P1, PT, P1, P0, PT, 0xa2, 0x0 ;  /* 0x000000000000781c */ /* 0x000fe40000f21472 */
[----:B------:R-:W-:-:S08]  /*1a010*/  @P0 R2UR P1, UR4, R29 ;  /* 0x000000001d0402ca */ /* 0x000fd00000020000 */
[----:B------:R-:W-:-:S05]  /*1a020*/  @P0 PLOP3.LUT P0, PT, P1, PT, PT, 0x80, 0x0 ;  /* 0x000000000000081c */ /* 0x000fca0000f0f070 */
[----:B------:R-:W-:Y:S01]  /*1a030*/  @!P1 SYNCS.ARRIVE.TRANS64.RED.A0T1 RZ, [UR4+0x32450], RZ ;  /* 0x032450ffffff99a7 */ /* 0x000fe20008200404 */
[----:B------:R-:W-:Y:S07]  /*1a040*/  @!P1 ARRIVES.LDGSTSBAR.64.TRANSCNT [UR4+0x32450] ;  /* 0x03245000ff0099b0 */ /* 0x000fee0008000a84 */
[----:B------:R-:W-:Y:S05]  /*1a050*/  @P0 BRA.U.ANY `(.L_x_10693) ;  /* 0xfffffffd00e80947 */ /* 0x000fea000393ffff */
[----:B------:R-:W-:Y:S01]  /*1a060*/  NOP ;  /* 0x0000000000007918 */ /* 0x000fe20000000000 */
[----:B0-----:R-:W2:Y:S02]  /*1a070*/  LDL R2, [R1+0x68] ;  /* 0x0000680001027983 */ /* 0x001ea40000100800 */
[----:B--2---:R-:W-:-:S13]  /*1a080*/  ISETP.NE.AND P2, PT, R2, 0x3, PT ;  /* 0x000000030200780c */ /* 0x004fda0003f45270 */
[----:B------:R-:W-:Y:S05]  /*1a090*/  @!P2 BRA `(.L_x_10694) ;  /* 0x000000000004a947 */ /* 0x000fea0003800000 */
[----:B------:R-:W-:Y:S01]  /*1a0a0*/  BPT.TRAP 0x1 ;  /* 0x000000040000795c */ /* 0x000fe20000300000 */
.L_x_10694:
[----:B------:R-:W2:Y:S01]  /*1a0b0*/  LDL.LU R2, [R1+0x44] ;  /* 0x0000440001027983 */ /* 0x000ea20000300800 */
[----:B------:R0:W-:Y:S01]  /*1a0c0*/  SYNCS.ARRIVE.TRANS64.A1T0 RZ, [R29+URZ+0x32450], RZ ;  /* 0x032450ff1dff79a7 */ /* 0x0001e2000810003f */
[----:B------:R-:W-:Y:S01]  /*1a0d0*/  BSSY B0, `(.L_x_10695) ;  /* 0x00000de000007945 */ /* 0x000fe20003800000 */
[----:B--2---:R-:W-:-:S05]  /*1a0e0*/  VIADD R10, R2, 0xfffffffe ;  /* 0xfffffffe020a7836 */ /* 0x004fca0000000000 */
[----:B------:R-:W-:-:S13]  /*1a0f0*/  ISETP.GE.AND P0, PT, R10, R32, PT ;  /* 0x000000200a00720c */ /* 0x000fda0003f06270 */
[----:B0-----:R-:W-:Y:S05]  /*1a100*/  @!P0 BRA `(.L_x_10696) ;  /* 0x0000000c00688947 */ /* 0x001fea0003800000 */
.L_x_10709:
[----:B--2---:R-:W2:Y:S01]  /*1a110*/  LDL R12, [R1+0x68] ;  /* 0x00006800010c7983 */ /* 0x004ea20000100800 */
[----:B0-----:R-:W0:Y:S01]  /*1a120*/  LDC R6, c[0x0][0x430] ;  /* 0x00010c00ff067b82 */ /* 0x001e220000000800 */
[----:B------:R-:W1:Y:S01]  /*1a130*/  S2R R2, SR_TID.X ;  /* 0x0000000000027919 */ /* 0x000e620000002100 */
        /* <DEDUP_REMOVED lines=12> */
[----:B------:R-:W-:-:S07]  /*1a200*/  IMAD.MOV.U32 R11, RZ, RZ, R7 ;  /* 0x000000ffff0b7224 */ /* 0x000fce00078e0007 */
[----:B------:R-:W4:Y:S01]  /*1a210*/  @!P1 LDC.64 R8, c[0x0][0x418] ;  /* 0x00010600ff089b82 */ /* 0x000f220000000a00 */
[----:B-1----:R-:W-:-:S05]  /*1a220*/  @P0 IMAD.HI.U32 R2, R7, R2, RZ ;  /* 0x0000000207020227 */ /* 0x002fca00078e00ff */
[----:B0-----:R-:W-:-:S04]  /*1a230*/  @P0 SHF.R.U32.HI R11, RZ, R3, R2 ;  /* 0x00000003ff0b0219 */ /* 0x001fc80000011602 */
[--C-:B------:R-:W-:Y:S01]  /*1a240*/  @!P1 SHF.R.S32.HI R3, RZ, 0x1f, R11.reuse ;  /* 0x0000001fff039819 */ /* 0x100fe2000001140b */
[----:B------:R-:W-:-:S04]  /*1a250*/  @!P1 IMAD.MOV.U32 R2, RZ, RZ, R11 ;  /* 0x000000ffff029224 */ /* 0x000fc800078e000b */
[----:B---3--:R-:W-:-:S04]  /*1a260*/  @!P1 IMAD.WIDE.U32 R2, R28, R4, R2 ;  /* 0x000000041c029225 */ /* 0x008fc800078e0002 */
[----:B------:R-:W-:-:S04]  /*1a270*/  @!P1 IMAD R4, R34, R4, RZ ;  /* 0x0000000422049224 */ /* 0x000fc800078e02ff */
[----:B------:R-:W-:Y:S01]  /*1a280*/  @!P1 IMAD R5, R28, R5, R4 ;  /* 0x000000051c059224 */ /* 0x000fe200078e0204 */
[----:B----4-:R-:W-:-:S03]  /*1a290*/  @!P1 LEA R8, P0, R2, R8, 0x2 ;  /* 0x0000000802089211 */ /* 0x010fc600078010ff */
[----:B------:R-:W-:Y:S02]  /*1a2a0*/  @!P1 IMAD.IADD R3, R5, 0x1, R3 ;  /* 0x0000000105039824 */ /* 0x000fe400078e0203 */
[----:B------:R-:W-:-:S03]  /*1a2b0*/  IMAD.MOV.U32 R5, RZ, RZ, RZ ;  /* 0x000000ffff057224 */ /* 0x000fc600078e00ff */
[----:B------:R-:W-:Y:S01]  /*1a2c0*/  @!P1 LEA.HI.X R9, R2, R9, R3, 0x2, P0 ;  /* 0x0000000902099211 */ /* 0x000fe200000f1403 */
[----:B------:R-:W-:-:S04]  /*1a2d0*/  VIADD R24, R24, 0x1 ;  /* 0x0000000118187836 */ /* 0x000fc80000000000 */
[----:B------:R0:W5:Y:S01]  /*1a2e0*/  @!P1 LDG.E R5, desc[UR60][R8.64] ;  /* 0x0000003c08059981 */ /* 0x000162000c1e1900 */
[----:B------:R-:W-:-:S04]  /*1a2f0*/  ISETP.NE.AND P0, PT, R24, 0x2, PT ;  /* 0x000000021800780c */ /* 0x000fc80003f05270 */
[----:B------:R-:W-:Y:S02]  /*1a300*/  SEL R3, RZ, 0x1, P0 ;  /* 0x00000001ff037807 */ /* 0x000fe40000000000 */
[----:B------:R-:W-:Y:S02]  /*1a310*/  IADD3 R2, -R11, RZ, RZ ;  /* 0x000000ff0b027210 */ /* 0x000fe40007ffe1ff */
[----:B------:R-:W-:Y:S01]  /*1a320*/  LOP3.LUT R26, R26, R3, RZ, 0x3c, !PT ;  /* 0x000000031a1a7212 */ /* 0x000fe200078e3cff */
[----:B------:R-:W-:Y:S01]  /*1a330*/  IMAD.MOV.U32 R3, RZ, RZ, R10 ;  /* 0x000000ffff037224 */ /* 0x000fe200078e000a */
[----:B------:R-:W-:Y:S05]  /*1a340*/  YIELD ;  /* 0x0000000000007946 */ /* 0x000fea0003800000 */
[----:B------:R-:W-:Y:S01]  /*1a350*/  SEL R24, R24, RZ, P0 ;  /* 0x000000ff18187207 */ /* 0x000fe20000000000 */
[----:B------:R-:W-:Y:S01]  /*1a360*/  IMAD R6, R6, R2, R7 ;  /* 0x0000000206067224 */ /* 0x000fe200078e0207 */
[----:B------:R-:W-:Y:S01]  /*1a370*/  ISETP.GT.AND P2, PT, R3, R32, PT ;  /* 0x000000200300720c */ /* 0x000fe20003f44270 */
[----:B------:R-:W-:Y:S01]  /*1a380*/  VIADD R10, R10, 0xffffffff ;  /* 0xffffffff0a0a7836 */ /* 0x000fe20000000000 */
[----:B--2---:R-:W-:-:S13]  /*1a390*/  ISETP.NE.AND P1, PT, R12, 0x3, PT ;  /* 0x000000030c00780c */ /* 0x004fda0003f25270 */
[----:B0-----:R-:W-:Y:S05]  /*1a3a0*/  @!P1 BRA `(.L_x_10697) ;  /* 0x0000000000049947 */ /* 0x001fea0003800000 */
[----:B------:R-:W-:Y:S01]  /*1a3b0*/  BPT.TRAP 0x1 ;  /* 0x000000040000795c */ /* 0x000fe20000300000 */
.L_x_10697:
[----:B------:R-:W-:Y:S01]  /*1a3c0*/  IMAD R4, R24, 0x8, R22 ;  /* 0x0000000818047824 */ /* 0x000fe200078e0216 */
[----:B------:R-:W-:Y:S01]  /*1a3d0*/  SHF.L.U32 R21, R26, 0x1f, RZ ;  /* 0x0000001f1a157819 */ /* 0x000fe200000006ff */
[----:B------:R-:W-:Y:S01]  /*1a3e0*/  BSSY B1, `(.L_x_10698) ;  /* 0x0000004000017945 */ /* 0x000fe20003800000 */
[----:B------:R-:W-:Y:S02]  /*1a3f0*/  SHF.R.S32.HI R17, RZ, 0x1f, R6 ;  /* 0x0000001fff117819 */ /* 0x000fe40000011406 */
[----:B------:R-:W0:Y:S02]  /*1a400*/  SYNCS.PHASECHK.TRANS64.TRYWAIT P0, [R4+URZ+0x32440], R21 ;  /* 0x03244015040075a7 */ /* 0x000e24000800017f */
[----:B0-----:R-:W-:Y:S05]  /*1a410*/  @!P0 BRA `(.L_x_10699) ;  /* 0x0000006000c08947 */ /* 0x001fea0003800000 */
.L_x_10897:
[----:B------:R-:W-:Y:S05]  /*1a420*/  BSYNC B1 ;  /* 0x0000000000017941 */ /* 0x000fea0003800000 */
.L_x_10698:
        /* <DEDUP_REMOVED lines=47> */
[----:B-1----:R-:W-:-:S04]  /*1a720*/  IADD3 R2, P0, R2, R0, RZ ;  /* 0x0000000002027210 */ /* 0x002fc80007f1e0ff */
[----:B--2---:R-:W-:-:S05]  /*1a730*/  IADD3.X R3, RZ, R3, RZ, P0, !PT ;  /* 0x00000003ff037210 */ /* 0x004fca00007fe4ff */
[----:B------:R1:W-:Y:S04]  /*1a740*/  LDGSTS.E.BYPASS.LTC128B.128 [R7+0x1e400], desc[UR60][R2.64], !P1 ;  /* 0x1e40000002077fae */ /* 0x0003e8000c901d7c */
[----:B-1-3--:R1:W2:Y:S02]  /*1a750*/  SHFL.IDX PT, R2, R8, 0x5, 0x181f ;  /* 0x00b81f0008027f89 */ /* 0x00a2a400000e0000 */
.L_x_10911:
        /* <DEDUP_REMOVED lines=8> */
.L_x_10701:
        /* <DEDUP_REMOVED lines=11> */
.L_x_10702:
[----:B------:R2:W-:Y:S01]  /*1a890*/  SYNCS.ARRIVE.TRANS64.A1T0 RZ, [R4+URZ+0x32430], RZ ;  /* 0x032430ff04ff79a7 */ /* 0x0005e2000810003f */
[----:B------:R-:W-:Y:S05]  /*1a8a0*/  @!P3 BRA `(.L_x_10703) ;  /* 0x000000000004b947 */ /* 0x000fea0003800000 */
[----:B------:R-:W-:Y:S01]  /*1a8b0*/  BPT.TRAP 0x1 ;  /* 0x000000040000795c */ /* 0x000fe20000300000 */
.L_x_10703:
[----:B------:R-:W3:Y:S01]  /*1a8c0*/  SYNCS.PHASECHK.TRANS64.TRYWAIT P0, [R4+URZ+0x32460], R21 ;  /* 0x03246015040075a7 */ /* 0x000ee2000800017f */
[----:B------:R-:W-:Y:S04]  /*1a8d0*/  BSSY B1, `(.L_x_10704) ;  /* 0x0000002000017945 */ /* 0x000fe80003800000 */
[----:B---3--:R-:W-:Y:S05]  /*1a8e0*/  @!P0 BRA `(.L_x_10705) ;  /* 0x0000006400448947 */ /* 0x008fea0003800000 */
.L_x_10912:
[----:B------:R-:W-:Y:S05]  /*1a8f0*/  BSYNC B1 ;  /* 0x0000000000017941 */ /* 0x000fea0003800000 */
.L_x_10704:
        /* <DEDUP_REMOVED lines=67> */
.L_x_10926:
[----:B01----:R-:W-:-:S05]  /*1ad30*/  IADD3 R2, P0, R14, R0, RZ ;  /* 0x000000000e027210 */ /* 0x003fca0007f1e0ff */
[----:B----4-:R-:W-:Y:S01]  /*1ad40*/  IMAD.X R3, RZ, RZ, R8, P0 ;  /* 0x000000ffff037224 */ /* 0x010fe200000e0608 */
        /* <DEDUP_REMOVED lines=9> */
.L_x_10707:
        /* <DEDUP_REMOVED lines=11> */
.L_x_10708:
[----:B------:R0:W-:Y:S01]  /*1ae90*/  SYNCS.ARRIVE.TRANS64.A1T0 RZ, [R4+URZ+0x32450], RZ ;  /* 0x032450ff04ff79a7 */ /* 0x0001e2000810003f */
[----:B------:R-:W-:Y:S05]  /*1aea0*/  @P2 BRA `(.L_x_10709) ;  /* 0xfffffff000982947 */ /* 0x000fea000383ffff */
.L_x_10696:
[----:B------:R-:W-:Y:S05]  /*1aeb0*/  BSYNC B0 ;  /* 0x0000000000007941 */ /* 0x000fea0003800000 */
.L_x_10695:
        /* <DEDUP_REMOVED lines=21> */
.L_x_10711:
[----:B------:R-:W-:Y:S05]  /*1b010*/  BSYNC B0 ;  /* 0x0000000000007941 */ /* 0x000fea0003800000 */
.L_x_10710:
[----:B------:R-:W-:-:S07]  /*1b020*/  SEL R24, R24, RZ, P0 ;  /* 0x000000ff18187207 */ /* 0x000fce0000000000 */
.L_x_10664:
[----:B------:R-:W-:Y:S05]  /*1b030*/  BSYNC B7 ;  /* 0x0000000000077941 */ /* 0x000fea0003800000 */
.L_x_10662:
[----:B------:R-:W4:Y:S02]  /*1b040*/  LDL R0, [R1] ;  /* 0x0000000001007983 */ /* 0x000f240000100800 */
[----:B----4-:R-:W-:-:S13]  /*1b050*/  LOP3.LUT P0, RZ, R0, 0x1000, RZ, 0xc0, !PT ;  /* 0x0000100000ff7812 */ /* 0x010fda000780c0ff */
[----:B------:R-:W-:Y:S05]  /*1b060*/  @!P0 BRA `(.L_x_10712) ;  /* 0x0000000000248947 */ /* 0x000fea0003800000 */
[----:B------:R-:W-:Y:S05]  /*1b070*/  WARPSYNC.ALL ;  /* 0x0000000000007948 */ /* 0x000fea0003800000 */
[----:B------:R-:W4:Y:S08]  /*1b080*/  S2UR UR5, SR_CgaCtaId ;  /* 0x00000000000579c3 */ /* 0x000f300000008800 */
[----:B------:R-:W-:Y:S06]  /*1b090*/  BAR.SYNC.DEFER_BLOCKING 0x5, 0x180 ;  /* 0x0146000000007b1d */ /* 0x000fec0000010000 */
[----:B------:R-:W-:-:S02]  /*1b0a0*/  UMOV UR4, 0x400 ;  /* 0x0000040000047882 */ /* 0x000fc40000000000 */
[----:B----4-:R-:W-:-:S06]  /*1b0b0*/  ULEA UR4, UR5, UR4, 0x18 ;  /* 0x0000000405047291 */ /* 0x010fcc000f8ec03f */
[----:B0-----:R-:W-:-:S05]  /*1b0c0*/  MOV R22, UR4 ;  /* 0x0000000400167c02 */ /* 0x001fca0008000f00 */
[----:B------:R0:W4:Y:S01]  /*1b0d0*/  LDS.128 R16, [R22+0x324d0] ;  /* 0x0324d00016107984 */ /* 0x0001220000000c00 */
[----:B------:R-:W-:Y:S06]  /*1b0e0*/  BAR.ARV 0x4, 0x180 ;  /* 0x0106000000007b1d */ /* 0x000fec0000002000 */
[----:B------:R-:W-:Y:S05]  /*1b0f0*/  BRA `(.L_x_10713) ;  /* 0x0000000800d07947 */ /* 0x000fea0003800000 */
.L_x_10712:
[----:B------:R-:W4:Y:S01]  /*1b100*/  S2R R9, SR_TID.X ;  /* 0x0000000000097919 */ /* 0x000f220000002100 */
[----:B------:R-:W-:Y:S01]  /*1b110*/  UMOV UR4, 0xffffffff ;  /* 0xffffffff00047882 */ /* 0x000fe20000000000 */
[----:B----4-:R-:W-:-:S04]  /*1b120*/  LOP3.LUT R9, R9, 0x1f, RZ, 0xc0, !PT ;  /* 0x0000001f09097812 */ /* 0x010fc800078ec0ff */
[----:B------:R-:W-:Y:S01]  /*1b130*/  ISETP.NE.AND P0, PT, R9, 0x1f, PT ;  /* 0x0000001f0900780c */ /* 0x000fe20003f05270 */
[----:B------:R-:W-:-:S12]  /*1b140*/  BRA.DIV UR4, `(.L_x_10714) ;  /* 0x0000006604087947 */ /* 0x000fd8000b800000 */
[----:B0-----:R-:W-:Y:S01]  /*1b150*/  IMAD.IADD R7, R19, 0x1, R9 ;  /* 0x0000000113077824 */ /* 0x001fe200078e0209 */
[----:B------:R-:W-:-:S04]  /*1b160*/  ULDC UR4, c[0x0][0xd3c] ;  /* 0x00034f0000047ab9 */ /* 0x000fc80000000800 */
[----:B------:R-:W-:-:S13]  /*1b170*/  ISETP.GE.OR P1, PT, R7, UR4, !P0 ;  /* 0x0000000407007c0c */ /* 0x000fda000c726670 */
[----:B------:R-:W0:Y:S08]  /*1b180*/  @!P1 LDC.64 R2, c[0x0][0xd80] ;  /* 0x00036000ff029b82 */ /* 0x000e300000000a00 */
[----:B--23--:R-:W2:Y:S01]  /*1b190*/  @!P1 LDC.64 R4, c[0x0][0xd78] ;  /* 0x00035e00ff049b82 */ /* 0x00cea20000000a00 */
[----:B0-----:R-:W-:-:S05]  /*1b1a0*/  @!P1 IMAD.WIDE R2, R7, 0x4, R2 ;  /* 0x0000000407029825 */ /* 0x001fca00078e0202 */
[----:B------:R2:W3:Y:S02]  /*1b1b0*/  @!P1 LDG.E R8, desc[UR60][R2.64] ;  /* 0x0000003c02089981 */ /* 0x0004e4000c1e1900 */
        /* <DEDUP_REMOVED lines=10> */
[----:B0-----:R-:W-:-:S02]  /*1b260*/  IMAD.MOV.U32 R16, RZ, RZ, RZ ;  /* 0x000000ffff107224 */ /* 0x001fc400078e00ff */
[----:B---3--:R-:W-:Y:S02]  /*1b270*/  @!P1 IMAD.MOV.U32 R7, RZ, RZ, R8 ;  /* 0x000000ffff079224 */ /* 0x008fe400078e0008 */
        /* <DEDUP_REMOVED lines=19> */
.L_x_10936:
[----:B------:R-:W-:Y:S02]  /*1b3b0*/  ULDC UR4, c[0x0][0xd38] ;  /* 0x00034e0000047ab9 */ /* 0x000fe40000000800 */
[----:B------:R-:W-:-:S05]  /*1b3c0*/  MOV R5, UR4 ;  /* 0x0000000400057c02 */ /* 0x000fca0008000f00 */
[----:B--2---:R-:W-:-:S04]  /*1b3d0*/  IMAD R9, R14, R5, RZ ;  /* 0x000000050e097224 */ /* 0x004fc800078e02ff */
[----:B------:R-:W-:-:S05]  /*1b3e0*/  IMAD.IADD R6, R6, 0x1, R9 ;  /* 0x0000000106067824 */ /* 0x000fca00078e0209 */
[----:B------:R-:W-:-:S13]  /*1b3f0*/  ISETP.GT.AND P6, PT, R6, R0, PT ;  /* 0x000000000600720c */ /* 0x000fda0003fc4270 */
[----:B------:R-:W-:Y:S05]  /*1b400*/  @P6 BRA `(.L_x_10715) ;  /* 0x0000000000a46947 */ /* 0x000fea0003800000 */
.L_x_10718:
        /* <DEDUP_REMOVED lines=35> */
.L_x_10944:
[----:B------:R-:W-:Y:S02]  /*1b640*/  ULDC UR4, c[0x0][0xd38] ;  /* 0x00034e0000047ab9 */ /* 0x000fe40000000800 */
[----:B------:R-:W-:-:S04]  /*1b650*/  IMAD.U32 R5, RZ, RZ, UR4 ;  /* 0x00000004ff057e24 */ /* 0x000fc8000f8e00ff */
[----:B--2---:R-:W-:-:S05]  /*1b660*/  IMAD R9, R14, R5, RZ ;  /* 0x000000050e097224 */ /* 0x004fca00078e02ff */
[----:B------:R-:W-:-:S04]  /*1b670*/  IADD3 R6, R9, R6, RZ ;  /* 0x0000000609067210 */ /* 0x000fc80007ffe0ff */
[----:B------:R-:W-:-:S13]  /*1b680*/  ISETP.GT.AND P6, PT, R6, R0, PT ;  /* 0x000000000600720c */ /* 0x000fda0003fc4270 */
[----:B------:R-:W-:Y:S05]  /*1b690*/  @!P6 BRA `(.L_x_10718) ;  /* 0xfffffffc005ce947 */ /* 0x000fea000383ffff */
.L_x_10715:
        /* <DEDUP_REMOVED lines=9> */
.L_x_10949:
[----:B------:R-:W-:-:S13]  /*1b730*/  ISETP.NE.AND P0, PT, R8, RZ, PT ;  /* 0x000000ff0800720c */ /* 0x000fda0003f05270 */
[----:B------:R-:W-:Y:S05]  /*1b740*/  @!P0 BRA `(.L_x_10720) ;  /* 0x0000000000108947 */ /* 0x000fea0003800000 */
[----:B------:R-:W-:Y:S01]  /*1b750*/  UMOV UR4, 0xffffffff ;  /* 0xffffffff00047882 */ /* 0x000fe20000000000 */
[----:B------:R-:W-:Y:S02]  /*1b760*/  VIADD R12, R6, 0xffffffff ;  /* 0xffffffff060c7836 */ /* 0x000fe40000000000 */
[----:B------:R-:W-:Y:S05]  /*1b770*/  BRA.DIV UR4, `(.L_x_10721) ;  /* 0x0000006604cc7947 */ /* 0x000fea000b800000 */
[----:B------:R0:W0:Y:S02]  /*1b780*/  SHFL.IDX PT, R16, R3, R12, 0x1f ;  /* 0x00001f0c03107589 */ /* 0x00002400000e0000 */
.L_x_10720:
        /* <DEDUP_REMOVED lines=23> */
[----:B------:R-:W-:Y:S01]  /*1b900*/  @!P1 IMAD.IADD R11, R11, 0x1, -R8 ;  /* 0x000000010b0b9824 */ /* 0x000fe200078e0a08 */
[----:B------:R-:W-:Y:S01]  /*1b910*/  @!P1 IADD3 R9, R9, 0x1, RZ ;  /* 0x0000000109099810 */ /* 0x000fe20007ffe0ff */
[----:B0-----:R-:W-:Y:S01]  /*1b920*/  IMAD.MOV R2, RZ, RZ, -R3 ;  /* 0x000000ffff027224 */ /* 0x001fe200078e0a03 */
[----:B------:R-:W-:Y:S02]  /*1b930*/  ISETP.NE.AND P1, PT, R7, RZ, PT ;  /* 0x000000ff0700720c */ /* 0x000fe40003f25270 */
[----:B------:R-:W-:Y:S01]  /*1b940*/  ISETP.GE.U32.AND P0, PT, R11, R8, PT ;  /* 0x000000080b00720c */ /* 0x000fe20003f06070 */
[----:B------:R-:W-:Y:S02]  /*1b950*/  IMAD R11, R2, R5, RZ ;  /* 0x00000005020b7224 */ /* 0x000fe400078e02ff */
        /* <DEDUP_REMOVED lines=26> */
[----:B------:R-:W-:-:S05]  /*1bb00*/  IMAD R4, R4, 0x1000000, R8 ;  /* 0x0100000004047824 */ /* 0x000fca00078e0208 */
[----:B------:R-:W-:Y:S01]  /*1bb10*/  LEA R18, R9, R4, 0x10 ;  /* 0x0000000409127211 */ /* 0x000fe200078e80ff */
[----:B------:R-:W-:Y:S06]  /*1bb20*/  BRA `(.L_x_10722) ;  /* 0x00000000001c7947 */ /* 0x000fec0003800000 */
.L_x_10716:
[----:B------:R-:W-:Y:S01]  /*1bb30*/  UMOV UR4, URZ ;  /* 0x0000003f00047c82 */ /* 0x000fe20008000000 */
[----:B------:R-:W-:Y:S01]  /*1bb40*/  UMOV UR5, URZ ;  /* 0x0000003f00057c82 */ /* 0x000fe20008000000 */
[----:B------:R-:W-:Y:S01]  /*1bb50*/  ULDC UR6, c[0x0][0xd3c] ;  /* 0x00034f0000067ab9 */ /* 0x000fe20000000800 */
[----:B------:R-:W-:Y:S02]  /*1bb60*/  IMAD.MOV.U32 R16, RZ, RZ, R0 ;  /* 0x000000ffff107224 */ /* 0x000fe400078e0000 */
[----:B------:R-:W-:Y:S02]  /*1bb70*/  IMAD.U32 R17, RZ, RZ, UR4 ;  /* 0x00000004ff117e24 */ /* 0x000fe4000f8e00ff */
[----:B------:R-:W-:Y:S02]  /*1bb80*/  IMAD.U32 R18, RZ, RZ, UR5 ;  /* 0x00000005ff127e24 */ /* 0x000fe4000f8e00ff */
[----:B------:R-:W-:-:S07]  /*1bb90*/  IMAD.U32 R19, RZ, RZ, UR6 ;  /* 0x00000006ff137e24 */ /* 0x000fce000f8e00ff */
.L_x_10722:
        /* <DEDUP_REMOVED lines=10> */
.L_x_10713:
[----:B------:R-:W-:Y:S02]  /*1bc40*/  ULDC UR4, c[0x0][0xd3c] ;  /* 0x00034f0000047ab9 */ /* 0x000fe40000000800 */
[----:B----4-:R-:W-:-:S13]  /*1bc50*/  ISETP.GE.AND P0, PT, R19, UR4, PT ;  /* 0x0000000413007c0c */ /* 0x010fda000bf06270 */
[----:B------:R-:W-:Y:S05]  /*1bc60*/  @!P0 BRA `(.L_x_10723) ;  /* 0xffffff9400508947 */ /* 0x000fea000383ffff */
[----:B------:R-:W-:Y:S05]  /*1bc70*/  BSYNC B8 ;  /* 0x0000000000087941 */ /* 0x000fea0003800000 */
.L_x_10616:
[----:B------:R-:W4:Y:S01]  /*1bc80*/  LDL.LU R0, [R1+0x40] ;  /* 0x0000400001007983 */ /* 0x000f220000300800 */
[----:B------:R-:W-:Y:S01]  /*1bc90*/  BSSY B0, `(.L_x_10724) ;  /* 0x000000b000007945 */ /* 0x000fe20003800000 */
[----:B------:R-:W5:Y:S01]  /*1bca0*/  S2R R5, SR_CgaCtaId ;  /* 0x0000000000057919 */ /* 0x000f620000008800 */
[----:B----4-:R-:W-:-:S05]  /*1bcb0*/  VIADD R0, R0, 0x1 ;  /* 0x0000000100007836 */ /* 0x010fca0000000000 */
[----:B--2---:R-:W-:-:S04]  /*1bcc0*/  LEA.HI R2, R0, R0, RZ, 0x1 ;  /* 0x0000000000027211 */ /* 0x004fc800078f08ff */
[----:B0-----:R-:W-:Y:S02]  /*1bcd0*/  LOP3.LUT R3, R2, 0xfffffffe, RZ, 0xc0, !PT ;  /* 0xfffffffe02037812 */ /* 0x001fe400078ec0ff */
[----:B------:R-:W-:-:S03]  /*1bce0*/  MOV R2, 0x400 ;  /* 0x0000040000027802 */ /* 0x000fc60000000f00 */
[----:B------:R-:W-:Y:S01]  /*1bcf0*/  IMAD.IADD R0, R0, 0x1, -R3 ;  /* 0x0000000100007824 */ /* 0x000fe200078e0a03 */
[----:B-----5:R-:W-:-:S04]  /*1bd00*/  LEA R7, R5, R2, 0x18 ;  /* 0x0000000205077211 */ /* 0x020fc800078ec0ff */
[----:B------:R-:W-:-:S04]  /*1bd10*/  SHF.L.U32 R0, R0, 0x1f, RZ ;  /* 0x0000001f00007819 */ /* 0x000fc800000006ff */
[----:B------:R-:W0:Y:S02]  /*1bd20*/  SYNCS.PHASECHK.TRANS64.TRYWAIT P0, [R7+URZ+0x32420], R0 ;  /* 0x03242000070075a7 */ /* 0x000e24000800017f */
[----:B0-----:R-:W-:Y:S05]  /*1bd30*/  @!P0 BRA `(.L_x_10725) ;  /* 0x0000006000848947 */ /* 0x001fea0003800000 */
.L_x_10952:
[----:B------:R-:W-:Y:S05]  /*1bd40*/  BSYNC B0 ;  /* 0x0000000000007941 */ /* 0x000fea0003800000 */
.L_x_10724:
[----:B------:R-:W-:-:S03]  /*1bd50*/  UMOV UR4, 0xffffffff ;  /* 0xffffffff00047882 */ /* 0x000fc60000000000 */
[----:B------:R-:W-:Y:S05]  /*1bd60*/  BRA.DIV UR4, `(.L_x_10726) ;  /* 0x00000062048c7947 */ /* 0x000fea000b800000 */
[----:B0-----:R-:W0:Y:S02]  /*1bd70*/  S2R R0, SR_TID.X ;  /* 0x0000000000007919 */ /* 0x001e240000002100 */
[----:B0-----:R-:W-:-:S04]  /*1bd80*/  SHF.R.U32.HI R0, RZ, 0x5, R0 ;  /* 0x00000005ff007819 */ /* 0x001fc80000011600 */
[----:B------:R-:W-:-:S05]  /*1bd90*/  LOP3.LUT R0, R0, 0x3, RZ, 0xc0, !PT ;  /* 0x0000000300007812 */ /* 0x000fca00078ec0ff */
[----:B------:R0:W2:Y:S02]  /*1bda0*/  SHFL.IDX PT, R14, R0, RZ, 0x1f ;  /* 0x00001fff000e7589 */ /* 0x0000a400000e0000 */
.L_x_10955:
[----:B--2---:R-:W-:-:S13]  /*1bdb0*/  ISETP.NE.AND P0, PT, R14, RZ, PT ;  /* 0x000000ff0e00720c */ /* 0x004fda0003f05270 */
[----:B------:R-:W-:Y:S05]  /*1bdc0*/  @P0 BRA `(.L_x_10452) ;  /* 0x0000000000880947 */ /* 0x000fea0003800000 */
[----:B------:R-:W-:-:S03]  /*1bdd0*/  UMOV UR4, 0xffffffff ;  /* 0xffffffff00047882 */ /* 0x000fc60000000000 */
[----:B------:R-:W-:Y:S05]  /*1bde0*/  BRA.DIV UR4, `(.L_x_10727) ;  /* 0x0000006204a07947 */ /* 0x000fea000b800000 */
[----:B------:R-:W-:-:S13]  /*1bdf0*/  ELECT P6, URZ, PT ;  /* 0x00000000003f782f */ /* 0x000fda00038c0000 */
.L_x_10958:
[----:B------:R-:W-:Y:S05]  /*1be00*/  @!P6 BRA `(.L_x_10452) ;  /* 0x000000000078e947 */ /* 0x000fea0003800000 */
[----:B0-----:R-:W2:Y:S02]  /*1be10*/  LDL.LU R0, [R1+0x8] ;  /* 0x0000080001007983 */ /* 0x001ea40000300800 */
[----:B--2---:R-:W-:-:S04]  /*1be20*/  LOP3.LUT R0, R0, 0x2, RZ, 0xfc, !PT ;  /* 0x0000000200007812 */ /* 0x004fc800078efcff */
[----:B------:R-:W-:-:S13]  /*1be30*/  ISETP.NE.AND P0, PT, R0, 0x3, PT ;  /* 0x000000030000780c */ /* 0x000fda0003f05270 */
[----:B------:R-:W-:Y:S05]  /*1be40*/  @!P0 BRA `(.L_x_10728) ;  /* 0x0000000000048947 */ /* 0x000fea0003800000 */
[----:B------:R-:W-:Y:S01]  /*1be50*/  BPT.TRAP 0x1 ;  /* 0x000000040000795c */ /* 0x000fe20000300000 */
.L_x_10728:
[----:B------:R-:W-:Y:S01]  /*1be60*/  IMAD R5, R24, 0x8, R7 ;  /* 0x0000000818057824 */ /* 0x000fe200078e0207 */
[----:B------:R-:W-:Y:S01]  /*1be70*/  SHF.L.U32 R0, R26, 0x1f, RZ ;  /* 0x0000001f1a007819 */ /* 0x000fe200000006ff */
[----:B------:R-:W-:-:S03]  /*1be80*/  VIADD R24, R24, 0x1 ;  /* 0x0000000118187836 */ /* 0x000fc60000000000 */
[----:B------:R-:W0:Y:S02]  /*1be90*/  SYNCS.PHASECHK.TRANS64.TRYWAIT P1, [R5+URZ+0x32440], R0 ;  /* 0x03244000050075a7 */ /* 0x000e24000802017f */
[----:B------:R-:W-:-:S04]  /*1bea0*/  ISETP.NE.AND P2, PT, R24, 0x2, PT ;  /* 0x000000021800780c */ /* 0x000fc80003f45270 */
[----:B------:R-:W-:Y:S01]  /*1beb0*/  SEL R3, RZ, 0x1, P2 ;  /* 0x00000001ff037807 */ /* 0x000fe20001000000 */
[----:B0-----:R-:W-:Y:S08]  /*1bec0*/  @!P1 BRA `(.L_x_10729) ;  /* 0x0000006000889947 */ /* 0x001ff00003800000 */
.L_x_10959:
[----:B------:R-:W-:Y:S02]  /*1bed0*/  SEL R24, R24, RZ, P2 ;  /* 0x000000ff18187207 */ /* 0x000fe40001000000 */
[----:B------:R-:W-:Y:S01]  /*1bee0*/  LOP3.LUT R2, R26, R3, RZ, 0x3c, !PT ;  /* 0x000000031a027212 */ /* 0x000fe200078e3cff */
[----:B------:R-:W-:Y:S06]  /*1bef0*/  @!P0 BRA `(.L_x_10730) ;  /* 0x0000000000048947 */ /* 0x000fec0003800000 */
[----:B------:R-:W-:Y:S01]  /*1bf00*/  BPT.TRAP 0x1 ;  /* 0x000000040000795c */ /* 0x000fe20000300000 */
.L_x_10730:
[----:B------:R-:W-:Y:S01]  /*1bf10*/  IMAD R3, R24, 0x8, R7 ;  /* 0x0000000818037824 */ /* 0x000fe200078e0207 */
[----:B------:R-:W-:-:S04]  /*1bf20*/  SHF.L.U32 R2, R2, 0x1f, RZ ;  /* 0x0000001f02027819 */ /* 0x000fc800000006ff */
[----:B------:R-:W2:Y:S02]  /*1bf30*/  SYNCS.PHASECHK.TRANS64.TRYWAIT P1, [R3+URZ+0x32440], R2 ;  /* 0x03244002030075a7 */ /* 0x000ea4000802017f */
[----:B--2---:R-:W-:Y:S05]  /*1bf40*/  @!P1 BRA `(.L_x_10731) ;  /* 0x00000060007c9947 */ /* 0x004fea0003800000 */
.L_x_10960:
[----:B------:R-:W-:Y:S05]  /*1bf50*/  @!P0 BRA `(.L_x_10732) ;  /* 0x0000000000048947 */ /* 0x000fea0003800000 */
[----:B------:R-:W-:Y:S01]  /*1bf60*/  BPT.TRAP 0x1 ;  /* 0x000000040000795c */ /* 0x000fe20000300000 */
.L_x_10732:
[----:B------:R-:W4:Y:S02]  /*1bf70*/  SYNCS.PHASECHK.TRANS64.TRYWAIT P1, [R5+URZ+0x32460], R0 ;  /* 0x03246000050075a7 */ /* 0x000f24000802017f */
[----:B----4-:R-:W-:Y:S05]  /*1bf80*/  @!P1 BRA `(.L_x_10733) ;  /* 0x0000006000809947 */ /* 0x010fea0003800000 */
.L_x_10961:
[----:B------:R-:W-:Y:S05]  /*1bf90*/  @!P0 BRA `(.L_x_10734) ;  /* 0x0000000000048947 */ /* 0x000fea0003800000 */
[----:B------:R-:W-:Y:S01]  /*1bfa0*/  BPT.TRAP 0x1 ;  /* 0x000000040000795c */ /* 0x000fe20000300000 */
.L_x_10734:
[----:B------:R0:W0:Y:S02]  /*1bfb0*/  SYNCS.PHASECHK.TRANS64.TRYWAIT P0, [R3+URZ+0x32460], R2 ;  /* 0x03246002030075a7 */ /* 0x000024000800017f */
[----:B0-----:R-:W-:Y:S05]  /*1bfc0*/  @!P0 NANOSLEEP.SYNCS 0x989680 ;  /* 0x009896800000895d */ /* 0x001fea0003900000 */
[----:B------:R-:W0:Y:S02]  /*1bfd0*/  @!P0 SYNCS.PHASECHK.TRANS64 P0, [R3+URZ+0x32460], R2 ;  /* 0x03246002030085a7 */ /* 0x000e24000800007f */
[----:B0-----:R-:W-:Y:S05]  /*1bfe0*/  @!P0 BRA `(.L_x_10734) ;  /* 0xfffffffc00f08947 */ /* 0x001fea000383ffff */
.L_x_10452:
[----:B------:R-:W-:Y:S05]  /*1bff0*/  BSYNC B9 ;  /* 0x0000000000097941 */ /* 0x000fea0003800000 */
.L_x_10449:
[----:B------:R-:W-:Y:S05]  /*1c000*/  EXIT ;  /* 0x000000000000794d */ /* 0x000fea0003800000 */
.L_x_10472:
[----:B0-----:R0:W1:Y:S02]  /*1c010*/  SYNCS.PHASECHK.TRANS64.TRYWAIT P5, [R0+URZ+0x32490], R93 ;  /* 0x0324905d000075a7 */ /* 0x00106400080a017f */
[----:B-1----:R-:W-:Y:S05]  /*1c020*/  @!P5 NANOSLEEP.SYNCS 0x989680 ;  /* 0x009896800000d95d */ /* 0x002fea0003900000 */
[----:B------:R-:W1:Y:S02]  /*1c030*/  @!P5 SYNCS.PHASECHK.TRANS64 P5, [R0+URZ+0x32490], R93 ;  /* 0x0324905d0000d5a7 */ /* 0x000e6400080a007f */
[----:B-1----:R-:W-:Y:S05]  /*1c040*/  @!P5 BRA `(.L_x_10472) ;  /* 0xfffffffc00f0d947 */ /* 0x002fea000383ffff */
[----:B------:R-:W-:Y:S05]  /*1c050*/  BRA `(.L_x_10735) ;  /* 0xfffffe7400d87947 */ /* 0x000fea000383ffff */
.L_x_10473:
        /* <DEDUP_REMOVED lines=8> */
.L_x_10737:
[----:B------:R-:W-:Y:S05]  /*1c0e0*/  BSYNC B1 ;  /* 0x0000000000017941 */ /* 0x000fea0003800000 */
.L_x_10736:
        /* <DEDUP_REMOVED lines=8> */
.L_x_10738:
[----:B------:R-:W-:Y:S01]  /*1c170*/  IMAD.MOV.U32 R11, RZ, RZ, R14 ;  /* 0x000000ffff0b7224 */ /* 0x000fe200078e000e */
[----:B------:R-:W-:Y:S06]  /*1c180*/  BRA `(.L_x_10739) ;  /* 0xfffffe7400a07947 */ /* 0x000fec000383ffff */
.L_x_10482:
[----:B------:R-:W-:Y:S01]  /*1c190*/  BSSY B1, `(.L_x_10740) ;  /* 0x0000008000017945 */ /* 0x000fe20003800000 */
[----:B----4-:R-:W-:Y:S02]  /*1c1a0*/  IMAD.MOV.U32 R13, RZ, RZ, R97 ;  /* 0x000000ffff0d7224 */ /* 0x010fe400078e0061 */
[----:B------:R-:W-:Y:S02]  /*1c1b0*/  IMAD.MOV.U32 R12, RZ, RZ, 0x1 ;  /* 0x00000001ff0c7424 */ /* 0x000fe400078e00ff */
[----:B---3--:R-:W-:Y:S02]  /*1c1c0*/  IMAD.MOV.U32 R11, RZ, RZ, 0x1c1f ;  /* 0x00001c1fff0b7424 */ /* 0x008fe400078e00ff */
[----:B------:R-:W-:-:S07]  /*1c1d0*/  IMAD.MOV.U32 R15, RZ, RZ, -0x1 ;  /* 0xffffffffff0f7424 */ /* 0x000fce00078e00ff */
[----:B012---:R-:W-:Y:S05]  /*1c1e0*/  WARPSYNC.COLLECTIVE R15, `(.L_x_10741) ;  /* 0x000000000f087348 */ /* 0x007fea0003c00000 */
[----:B------:R3:W4:Y:S02]  /*1c1f0*/  SHFL.IDX P6, R14, R13, R12, R11 ;  /* 0x0000000c0d0e7389 */ /* 0x00072400000c000b */
[----:B01234-:R-:W-:Y:S01]  /*1c200*/  ENDCOLLECTIVE ;  /* 0x000000000000791b */ /* 0x01ffe20003800000 */
.L_x_10741:
[----:B------:R-:W-:Y:S05]  /*1c210*/  BSYNC B1 ;  /* 0x0000000000017941 */ /* 0x000fea0003800000 */
.L_x_10740:
        /* <DEDUP_REMOVED lines=8> */
.L_x_10742:
[----:B------:R-:W-:Y:S01]  /*1c2a0*/  IMAD.MOV.U32 R43, RZ, RZ, R14 ;  /* 0x000000ffff2b7224 */ /* 0x000fe200078e000e */
[----:B------:R-:W-:Y:S06]  /*1c2b0*/  BRA `(.L_x_10743) ;  /* 0xfffffe7c001c7947 */ /* 0x000fec000383ffff */
.L_x_10492:
[----:B-1----:R1:W2:Y:S02]  /*1c2c0*/  SYNCS.PHASECHK.TRANS64.TRYWAIT P4, [R0+URZ+0x32490], R93 ;  /* 0x0324905d000075a7 */ /* 0x0022a4000808017f */
[----:B--2---:R-:W-:Y:S05]  /*1c2d0*/  @!P4 NANOSLEEP.SYNCS 0x989680 ;  /* 0x009896800000c95d */ /* 0x004fea0003900000 */
[----:B------:R-:W2:Y:S02]  /*1c2e0*/  @!P4 SYNCS.PHASECHK.TRANS64 P4, [R0+URZ+0x32490], R93 ;  /* 0x0324905d0000c5a7 */ /* 0x000ea4000808007f */
[----:B--2---:R-:W-:Y:S05]  /*1c2f0*/  @!P4 BRA `(.L_x_10492) ;  /* 0xfffffffc00f0c947 */ /* 0x004fea000383ffff */
[----:B------:R-:W-:Y:S05]  /*1c300*/  BRA `(.L_x_10744) ;  /* 0xfffffe8400e87947 */ /* 0x000fea000383ffff */
.L_x_10493:
        /* <DEDUP_REMOVED lines=8> */
.L_x_10746:
[----:B------:R-:W-:Y:S05]  /*1c390*/  BSYNC B1 ;  /* 0x0000000000017941 */ /* 0x000fea0003800000 */
.L_x_10745:
        /* <DEDUP_REMOVED lines=8> */
.L_x_10747:
[----:B------:R-:W-:Y:S01]  /*1c420*/  IMAD.MOV.U32 R11, RZ, RZ, R14 ;  /* 0x000000ffff0b7224 */ /* 0x000fe200078e000e */
[----:B------:R-:W-:Y:S06]  /*1c430*/  BRA `(.L_x_10748) ;  /* 0xfffffe8400b47947 */ /* 0x000fec000383ffff */
.L_x_10498:
        /* <DEDUP_REMOVED lines=8> */
.L_x_10750:
[----:B------:R-:W-:Y:S05]  /*1c4c0*/  BSYNC B1 ;  /* 0x0000000000017941 */ /* 0x000fea0003800000 */
.L_x_10749:
        /* <DEDUP_REMOVED lines=8> */
.L_x_10751:
[----:B------:R-:W-:Y:S01]  /*1c550*/  IMAD.MOV.U32 R94, RZ, RZ, R14 ;  /* 0x000000ffff5e7224 */ /* 0x000fe200078e000e */
[----:B------:R-:W-:Y:S06]  /*1c560*/  BRA `(.L_x_10752) ;  /* 0xfffffe8c00587947 */ /* 0x000fec000383ffff */
.L_x_10503:
[----:B-1----:R1:W2:Y:S02]  /*1c570*/  SYNCS.PHASECHK.TRANS64.TRYWAIT P2, [R0+URZ+0x32490], R93 ;  /* 0x0324905d000075a7 */ /* 0x0022a4000804017f */
[----:B--2---:R-:W-:Y:S05]  /*1c580*/  @!P2 NANOSLEEP.SYNCS 0x989680 ;  /* 0x009896800000a95d */ /* 0x004fea0003900000 */
[----:B------:R-:W2:Y:S02]  /*1c590*/  @!P2 SYNCS.PHASECHK.TRANS64 P2, [R0+URZ+0x32490], R93 ;  /* 0x0324905d0000a5a7 */ /* 0x000ea4000804007f */
[----:B--2---:R-:W-:Y:S05]  /*1c5a0*/  @!P2 BRA `(.L_x_10503) ;  /* 0xfffffffc00f0a947 */ /* 0x004fea000383ffff */
[----:B------:R-:W-:Y:S05]  /*1c5b0*/  BRA `(.L_x_10753) ;  /* 0xfffffe9400547947 */ /* 0x000fea000383ffff */
.L_x_10504:
        /* <DEDUP_REMOVED lines=8> */
.L_x_10755:
[----:B------:R-:W-:Y:S05]  /*1c640*/  BSYNC B1 ;  /* 0x0000000000017941 */ /* 0x000fea0003800000 */
.L_x_10754:
        /* <DEDUP_REMOVED lines=8> */
.L_x_10756:
[----:B------:R-:W-:Y:S05]  /*1c6d0*/  BRA `(.L_x_10757) ;  /* 0xfffffe9400747947 */ /* 0x000fea000383ffff */
.L_x_10507:
[----:B------:R-:W-:Y:S01]  /*1c6e0*/  BSSY B1, `(.L_x_10758) ;  /* 0x0000008000017945 */ /* 0x000fe20003800000 */
[----:B----4-:R-:W-:Y:S01]  /*1c6f0*/  IMAD.MOV.U32 R13, RZ, RZ, R37 ;  /* 0x000000ffff0d7224 */ /* 0x010fe200078e0025 */
[----:B------:R-:W-:Y:S01]  /*1c700*/  MOV R12, 0x1 ;  /* 0x00000001000c7802 */ /* 0x000fe20000000f00 */
[----:B------:R-:W-:Y:S02]  /*1c710*/  IMAD.MOV.U32 R11, RZ, RZ, 0x1c1f ;  /* 0x00001c1fff0b7424 */ /* 0x000fe400078e00ff */
[----:B------:R-:W-:-:S07]  /*1c720*/  IMAD.MOV.U32 R15, RZ, RZ, -0x1 ;  /* 0xffffffffff0f7424 */ /* 0x000fce00078e00ff */
[----:B0123--:R-:W-:Y:S05]  /*1c730*/  WARPSYNC.COLLECTIVE R15, `(.L_x_10759) ;  /* 0x000000000f087348 */ /* 0x00ffea0003c00000 */
[----:B---3--:R3:W4:Y:S02]  /*1c740*/  SHFL.IDX P6, R14, R13, R12, R11 ;  /* 0x0000000c0d0e7389 */ /* 0x00872400000c000b */
[----:B01234-:R-:W-:Y:S01]  /*1c750*/  ENDCOLLECTIVE ;  /* 0x000000000000791b */ /* 0x01ffe20003800000 */
.L_x_10759:
[----:B------:R-:W-:Y:S05]  /*1c760*/  BSYNC B1 ;  /* 0x0000000000017941 */ /* 0x000fea0003800000 */
.L_x_10758:
        /* <DEDUP_REMOVED lines=8> */
.L_x_10760:
[----:B------:R-:W-:Y:S05]  /*1c7f0*/  BRA `(.L_x_10761) ;  /* 0xfffffe9400747947 */ /* 0x000fea000383ffff */
.L_x_10511:
[----:B------:R0:W0:Y:S02]  /*1c800*/  SYNCS.PHASECHK.TRANS64.TRYWAIT P3, [R0+URZ+0x324b0], R93 ;  /* 0x0324b05d000075a7 */ /* 0x000024000806017f */
[----:B0-----:R-:W-:Y:S05]  /*1c810*/  @!P3 NANOSLEEP.SYNCS 0x989680 ;  /* 0x009896800000b95d */ /* 0x001fea0003900000 */
[----:B------:R-:W0:Y:S02]  /*1c820*/  @!P3 SYNCS.PHASECHK.TRANS64 P3, [R0+URZ+0x324b0], R93 ;  /* 0x0324b05d0000b5a7 */ /* 0x000e24000806007f */
[----:B0-----:R-:W-:Y:S05]  /*1c830*/  @!P3 BRA `(.L_x_10511) ;  /* 0xfffffffc00f0b947 */ /* 0x001fea000383ffff */
[----:B------:R-:W-:Y:S05]  /*1c840*/  BRA `(.L_x_10762) ;  /* 0xfffffe9400ec7947 */ /* 0x000fea000383ffff */
.L_x_10521:
[----:B------:R-:W-:Y:S01]  /*1c850*/  BSSY B0, `(.L_x_10763) ;  /* 0x0000007000007945 */ /* 0x000fe20003800000 */
[----:B------:R-:W-:Y:S02]  /*1c860*/  IMAD.MOV.U32 R12, RZ, RZ, RZ ;  /* 0x000000ffff0c7224 */ /* 0x000fe400078e00ff */
[----:B------:R-:W-:Y:S02]  /*1c870*/  IMAD.MOV.U32 R11, RZ, RZ, 0x1f ;  /* 0x0000001fff0b7424 */ /* 0x000fe400078e00ff */
[----:B------:R-:W-:-:S07]  /*1c880*/  IMAD.MOV.U32 R15, RZ, RZ, -0x1 ;  /* 0xffffffffff0f7424 */ /* 0x000fce00078e00ff */
[----:B------:R-:W-:Y:S05]  /*1c890*/  WARPSYNC.COLLECTIVE R15, `(.L_x_10764) ;  /* 0x000000000f087348 */ /* 0x000fea0003c00000 */
[----:B------:R0:W1:Y:S02]  /*1c8a0*/  SHFL.IDX P6, R14, R13, R12, R11 ;  /* 0x0000000c0d0e7389 */ /* 0x00006400000c000b */
[----:B01----:R-:W-:Y:S01]  /*1c8b0*/  ENDCOLLECTIVE ;  /* 0x000000000000791b */ /* 0x003fe20003800000 */
.L_x_10764:
[----:B------:R-:W-:Y:S05]  /*1c8c0*/  BSYNC B0 ;  /* 0x0000000000007941 */ /* 0x000fea0003800000 */
.L_x_10763:
[----:B------:R-:W-:Y:S05]  /*1c8d0*/  BRA `(.L_x_10765) ;  /* 0xfffffea400e47947 */ /* 0x000fea000383ffff */
.L_x_10533:
[----:B------:R-:W-:Y:S01]  /*1c8e0*/  BSSY B1, `(.L_x_10766) ;  /* 0x0000008000017945 */ /* 0x000fe20003800000 */
[----:B0-----:R-:W-:Y:S01]  /*1c8f0*/  IMAD.MOV.U32 R13, RZ, RZ, R28 ;  /* 0x000000ffff0d7224 */ /* 0x001fe200078e001c */
[----:B------:R-:W-:Y:S01]  /*1c900*/  MOV R12, RZ ;  /* 0x000000ff000c7202 */ /* 0x000fe20000000f00 */
[----:B------:R-:W-:Y:S02]  /*1c910*/  IMAD.MOV.U32 R11, RZ, RZ, 0x1c1f ;  /* 0x00001c1fff0b7424 */ /* 0x000fe400078e00ff */
[----:B------:R-:W-:-:S07]  /*1c920*/  IMAD.MOV.U32 R15, RZ, RZ, -0x1 ;  /* 0xffffffffff0f7424 */ /* 0x000fce00078e00ff */
[----:B------:R-:W-:Y:S05]  /*1c930*/  WARPSYNC.COLLECTIVE R15, `(.L_x_10767) ;  /* 0x000000000f087348 */ /* 0x000fea0003c00000 */
[----:B------:R0:W1:Y:S02]  /*1c940*/  SHFL.IDX P6, R14, R13, R12, R11 ;  /* 0x0000000c0d0e7389 */ /* 0x00006400000c000b */
[----:B01----:R-:W-:Y:S01]  /*1c950*/  ENDCOLLECTIVE ;  /* 0x000000000000791b */ /* 0x003fe20003800000 */
.L_x_10767:
[----:B------:R-:W-:Y:S05]  /*1c960*/  BSYNC B1 ;  /* 0x0000000000017941 */ /* 0x000fea0003800000 */
.L_x_10766:
        /* <DEDUP_REMOVED lines=8> */
.L_x_10768:
[----:B------:R-:W-:Y:S02]  /*1c9f0*/  IMAD.MOV.U32 R13, RZ, RZ, R25 ;  /* 0x000000ffff0d7224 */ /* 0x000fe400078e0019 */
[----:B------:R-:W-:-:S07]  /*1ca00*/  IMAD.MOV.U32 R20, RZ, RZ, R14 ;  /* 0x000000ffff147224 */ /* 0x000fce00078e000e */
[----:B------:R-:W-:Y:S05]  /*1ca10*/  WARPSYNC.COLLECTIVE R15, `(.L_x_10769) ;  /* 0x000000000f087348 */ /* 0x000fea0003c00000 */
[----:B------:R0:W1:Y:S02]  /*1ca20*/  SHFL.IDX P6, R14, R13, R12, R11 ;  /* 0x0000000c0d0e7389 */ /* 0x00006400000c000b */
[----:B01----:R-:W-:Y:S01]  /*1ca30*/  ENDCOLLECTIVE ;  /* 0x000000000000791b */ /* 0x003fe20003800000 */
.L_x_10769:
[----:B------:R-:W-:Y:S02]  /*1ca40*/  IMAD.MOV.U32 R13, RZ, RZ, R26 ;  /* 0x000000ffff0d7224 */ /* 0x000fe400078e001a */
[----:B------:R-:W-:-:S07]  /*1ca50*/  IMAD.MOV.U32 R25, RZ, RZ, R14 ;  /* 0x000000ffff197224 */ /* 0x000fce00078e000e */
[----:B------:R-:W-:Y:S05]  /*1ca60*/  WARPSYNC.COLLECTIVE R15, `(.L_x_10770) ;  /* 0x000000000f087348 */ /* 0x000fea0003c00000 */
[----:B------:R0:W1:Y:S02]  /*1ca70*/  SHFL.IDX P6, R14, R13, R12, R11 ;  /* 0x0000000c0d0e7389 */ /* 0x00006400000c000b */
[----:B01----:R-:W-:Y:S01]  /*1ca80*/  ENDCOLLECTIVE ;  /* 0x000000000000791b */ /* 0x003fe20003800000 */
.L_x_10770:
[----:B------:R-:W-:Y:S01]  /*1ca90*/  MOV R26, R14 ;  /* 0x0000000e001a7202 */ /* 0x000fe20000000f00 */
[----:B------:R-:W-:Y:S06]  /*1caa0*/  BRA `(.L_x_10771) ;  /* 0xfffffea800fc7947 */ /* 0x000fec000383ffff */
.L_x_10537:
[----:B0-----:R0:W1:Y:S02]  /*1cab0*/  SYNCS.PHASECHK.TRANS64.TRYWAIT P0, [R19+URZ+0x32400], R28 ;  /* 0x0324001c130075a7 */ /* 0x001064000800017f */
[----:B-1----:R-:W-:Y:S05]  /*1cac0*/  @!P0 NANOSLEEP.SYNCS 0x989680 ;  /* 0x009896800000895d */ /* 0x002fea0003900000 */
[----:B------:R-:W1:Y:S02]  /*1cad0*/  @!P0 SYNCS.PHASECHK.TRANS64 P0, [R19+URZ+0x32400], R28 ;  /* 0x0324001c130085a7 */ /* 0x000e64000800007f */
[----:B-1----:R-:W-:Y:S05]  /*1cae0*/  @!P0 BRA `(.L_x_10537) ;  /* 0xfffffffc00f08947 */ /* 0x002fea000383ffff */
[----:B------:R-:W-:Y:S05]  /*1caf0*/  BRA `(.L_x_10772) ;  /* 0xfffffeb000207947 */ /* 0x000fea000383ffff */
.L_x_10545:
        /* <DEDUP_REMOVED lines=8> */
.L_x_10774:
[----:B------:R-:W-:Y:S05]  /*1cb80*/  BSYNC B1 ;  /* 0x0000000000017941 */ /* 0x000fea0003800000 */
.L_x_10773:
        /* <DEDUP_REMOVED lines=8> */
.L_x_10775:
[----:B------:R-:W-:Y:S02]  /*1cc10*/  IMAD.MOV.U32 R13, RZ, RZ, R25 ;  /* 0x000000ffff0d7224 */ /* 0x000fe400078e0019 */
[----:B------:R-:W-:-:S07]  /*1cc20*/  IMAD.MOV.U32 R20, RZ, RZ, R14 ;  /* 0x000000ffff147224 */ /* 0x000fce00078e000e */
[----:B------:R-:W-:Y:S05]  /*1cc30*/  WARPSYNC.COLLECTIVE R15, `(.L_x_10776) ;  /* 0x000000000f087348 */ /* 0x000fea0003c00000 */
[----:B------:R0:W1:Y:S02]  /*1cc40*/  SHFL.IDX P6, R14, R13, R12, R11 ;  /* 0x0000000c0d0e7389 */ /* 0x00006400000c000b */
[----:B01----:R-:W-:Y:S01]  /*1cc50*/  ENDCOLLECTIVE ;  /* 0x000000000000791b */ /* 0x003fe20003800000 */
.L_x_10776:
[----:B------:R-:W-:Y:S01]  /*1cc60*/  IMAD.MOV.U32 R13, RZ, RZ, R26 ;  /* 0x000000ffff0d7224 */ /* 0x000fe200078e001a */
[----:B------:R-:W-:-:S07]  /*1cc70*/  MOV R21, R14 ;  /* 0x0000000e00157202 */ /* 0x000fce0000000f00 */
[----:B------:R-:W-:Y:S05]  /*1cc80*/  WARPSYNC.COLLECTIVE R15, `(.L_x_10777) ;  /* 0x000000000f087348 */ /* 0x000fea0003c00000 */
[----:B------:R0:W1:Y:S02]  /*1cc90*/  SHFL.IDX P6, R14, R13, R12, R11 ;  /* 0x0000000c0d0e7389 */ /* 0x00006400000c000b */
[----:B01----:R-:W-:Y:S01]  /*1cca0*/  ENDCOLLECTIVE ;  /* 0x000000000000791b */ /* 0x003fe20003800000 */
.L_x_10777:
[----:B------:R-:W-:Y:S05]  /*1ccb0*/  BRA `(.L_x_10778) ;  /* 0xfffffeb800847947 */ /* 0x000fea000383ffff */
.L_x_10549:
[----:B0-----:R0:W1:Y:S02]  /*1ccc0*/  SYNCS.PHASECHK.TRANS64.TRYWAIT P1, [R19+URZ+0x32400], R26 ;  /* 0x0324001a130075a7 */ /* 0x001064000802017f */
[----:B-1----:R-:W-:Y:S05]  /*1ccd0*/  @!P1 NANOSLEEP.SYNCS 0x989680 ;  /* 0x009896800000995d */ /* 0x002fea0003900000 */
[----:B------:R-:W1:Y:S02]  /*1cce0*/  @!P1 SYNCS.PHASECHK.TRANS64 P1, [R19+URZ+0x32400], R26 ;  /* 0x0324001a130095a7 */ /* 0x000e64000802007f */
[----:B-1----:R-:W-:Y:S05]  /*1ccf0*/  @!P1 BRA `(.L_x_10549) ;  /* 0xfffffffc00f09947 */ /* 0x002fea000383ffff */
[----:B------:R-:W-:Y:S05]  /*1cd00*/  BRA `(.L_x_10779) ;  /* 0xfffffebc00687947 */ /* 0x000fea000383ffff */
.L_x_10555:
[----:B---3--:R3:W0:Y:S02]  /*1cd10*/  SYNCS.PHASECHK.TRANS64.TRYWAIT P1, [R4+URZ+0x32430], R5 ;  /* 0x03243005040075a7 */ /* 0x008624000802017f */
[----:B0-----:R-:W-:Y:S05]  /*1cd20*/  @!P1 NANOSLEEP.SYNCS 0x989680 ;  /* 0x009896800000995d */ /* 0x001fea0003900000 */
[----:B------:R-:W0:Y:S02]  /*1cd30*/  @!P1 SYNCS.PHASECHK.TRANS64 P1, [R4+URZ+0x32430], R5 ;  /* 0x03243005040095a7 */ /* 0x000e24000802007f */
[----:B0-----:R-:W-:Y:S05]  /*1cd40*/  @!P1 BRA `(.L_x_10555) ;  /* 0xfffffffc00f09947 */ /* 0x001fea000383ffff */
[----:B------:R-:W-:Y:S05]  /*1cd50*/  BRA `(.L_x_10554) ;  /* 0xfffffec800a87947 */ /* 0x000fea000383ffff */
.L_x_10557:
[----:B0-----:R0:W4:Y:S02]  /*1cd60*/  SYNCS.PHASECHK.TRANS64.TRYWAIT P1, [R19+URZ+0x32410], R0 ;  /* 0x03241000130075a7 */ /* 0x001124000802017f */
[----:B----4-:R-:W-:Y:S05]  /*1cd70*/  @!P1 NANOSLEEP.SYNCS 0x989680 ;  /* 0x009896800000995d */ /* 0x010fea0003900000 */
[----:B------:R-:W4:Y:S02]  /*1cd80*/  @!P1 SYNCS.PHASECHK.TRANS64 P1, [R19+URZ+0x32410], R0 ;  /* 0x03241000130095a7 */ /* 0x000f24000802007f */
[----:B----4-:R-:W-:Y:S05]  /*1cd90*/  @!P1 BRA `(.L_x_10557) ;  /* 0xfffffffc00f09947 */ /* 0x010fea000383ffff */
[----:B------:R-:W-:Y:S05]  /*1cda0*/  BRA `(.L_x_10780) ;  /* 0xfffffecc00547947 */ /* 0x000fea000383ffff */
.L_x_10561:
[----:B------:R0:W0:Y:S02]  /*1cdb0*/  SYNCS.PHASECHK.TRANS64.TRYWAIT P1, [R4+URZ+0x32450], R5 ;  /* 0x03245005040075a7 */ /* 0x000024000802017f */
[----:B0-----:R-:W-:Y:S05]  /*1cdc0*/  @!P1 NANOSLEEP.SYNCS 0x989680 ;  /* 0x009896800000995d */ /* 0x001fea0003900000 */
[----:B------:R-:W0:Y:S02]  /*1cdd0*/  @!P1 SYNCS.PHASECHK.TRANS64 P1, [R4+URZ+0x32450], R5 ;  /* 0x03245005040095a7 */ /* 0x000e24000802007f */
[----:B0-----:R-:W-:Y:S05]  /*1cde0*/  @!P1 BRA `(.L_x_10561) ;  /* 0xfffffffc00f09947 */ /* 0x001fea000383ffff */
[----:B------:R-:W-:Y:S05]  /*1cdf0*/  BRA `(.L_x_10560) ;  /* 0xfffffecc00647947 */ /* 0x000fea000383ffff */
.L_x_10568:
[----:B-1----:R1:W2:Y:S02]  /*1ce00*/  SYNCS.PHASECHK.TRANS64.TRYWAIT P2, [R4+URZ+0x32430], R0 ;  /* 0x03243000040075a7 */ /* 0x0022a4000804017f */
[----:B--2---:R-:W-:Y:S05]  /*1ce10*/  @!P2 NANOSLEEP.SYNCS 0x989680 ;  /* 0x009896800000a95d */ /* 0x004fea0003900000 */
[----:B------:R-:W2:Y:S02]  /*1ce20*/  @!P2 SYNCS.PHASECHK.TRANS64 P2, [R4+URZ+0x32430], R0 ;  /* 0x032430000400a5a7 */ /* 0x000ea4000804007f */
[----:B--2---:R-:W-:Y:S05]  /*1ce30*/  @!P2 BRA `(.L_x_10568) ;  /* 0xfffffffc00f0a947 */ /* 0x004fea000383ffff */
[----:B------:R-:W-:Y:S05]  /*1ce40*/  BRA `(.L_x_10567) ;  /* 0xfffffef000887947 */ /* 0x000fea000383ffff */
.L_x_10572:
[----:B---3--:R3:W4:Y:S02]  /*1ce50*/  SYNCS.PHASECHK.TRANS64.TRYWAIT P2, [R4+URZ+0x32450], R0 ;  /* 0x03245000040075a7 */ /* 0x008724000804017f */
[----:B----4-:R-:W-:Y:S05]  /*1ce60*/  @!P2 NANOSLEEP.SYNCS 0x989680 ;  /* 0x009896800000a95d */ /* 0x010fea0003900000 */
[----:B------:R-:W4:Y:S02]  /*1ce70*/  @!P2 SYNCS.PHASECHK.TRANS64 P2, [R4+URZ+0x32450], R0 ;  /* 0x032450000400a5a7 */ /* 0x000f24000804007f */
[----:B----4-:R-:W-:Y:S05]  /*1ce80*/  @!P2 BRA `(.L_x_10572) ;  /* 0xfffffffc00f0a947 */ /* 0x010fea000383ffff */
[----:B------:R-:W-:Y:S05]  /*1ce90*/  BRA `(.L_x_10571) ;  /* 0xfffffef400207947 */ /* 0x000fea000383ffff */
.L_x_10580:
[----:B------:R-:W-:Y:S02]  /*1cea0*/  IMAD.MOV.U32 R13, RZ, RZ, R20 ;  /* 0x000000ffff0d7224 */ /* 0x000fe400078e0014 */
[----:B------:R-:W-:Y:S02]  /*1ceb0*/  IMAD.MOV.U32 R12, RZ, RZ, RZ ;  /* 0x000000ffff0c7224 */ /* 0x000fe400078e00ff */
[----:B------:R-:W-:Y:S02]  /*1cec0*/  IMAD.MOV.U32 R11, RZ, RZ, 0x181f ;  /* 0x0000181fff0b7424 */ /* 0x000fe400078e00ff */
[----:B------:R-:W-:-:S07]  /*1ced0*/  IMAD.MOV.U32 R15, RZ, RZ, -0x1 ;  /* 0xffffffffff0f7424 */ /* 0x000fce00078e00ff */
[----:B-----5:R-:W-:Y:S05]  /*1cee0*/  WARPSYNC.COLLECTIVE R15, `(.L_x_10781) ;  /* 0x000000000f087348 */ /* 0x020fea0003c00000 */
[----:B------:R0:W1:Y:S02]  /*1cef0*/  SHFL.IDX P6, R14, R13, R12, R11 ;  /* 0x0000000c0d0e7389 */ /* 0x00006400000c000b */
[----:B01---5:R-:W-:Y:S01]  /*1cf00*/  ENDCOLLECTIVE ;  /* 0x000000000000791b */ /* 0x023fe20003800000 */
.L_x_10781:
[----:B------:R-:W-:Y:S02]  /*1cf10*/  IMAD.MOV.U32 R13, RZ, RZ, R3 ;  /* 0x000000ffff0d7224 */ /* 0x000fe400078e0003 */
[----:B------:R-:W-:-:S07]  /*1cf20*/  IMAD.MOV.U32 R88, RZ, RZ, R14 ;  /* 0x000000ffff587224 */ /* 0x000fce00078e000e */
[----:B------:R-:W-:Y:S05]  /*1cf30*/  WARPSYNC.COLLECTIVE R15, `(.L_x_10782) ;  /* 0x000000000f087348 */ /* 0x000fea0003c00000 */
[----:B------:R0:W1:Y:S02]  /*1cf40*/  SHFL.IDX P6, R14, R13, R12, R11 ;  /* 0x0000000c0d0e7389 */ /* 0x00006400000c000b */
[----:B01----:R-:W-:Y:S01]  /*1cf50*/  ENDCOLLECTIVE ;  /* 0x000000000000791b */ /* 0x003fe20003800000 */
.L_x_10782:
[----:B------:R-:W-:Y:S05]  /*1cf60*/  BRA `(.L_x_10783) ;  /* 0xffffff3c00487947 */ /* 0x000fea000383ffff */
.L_x_10583:
[----:B------:R-:W-:Y:S01]  /*1cf70*/  BSSY B1, `(.L_x_10784) ;  /* 0x0000008000017945 */ /* 0x000fe20003800000 */
[----:B---3--:R-:W-:Y:S02]  /*1cf80*/  IMAD.MOV.U32 R13, RZ, RZ, R20 ;  /* 0x000000ffff0d7224 */ /* 0x008fe400078e0014 */
[----:B------:R-:W-:Y:S02]  /*1cf90*/  IMAD.MOV.U32 R12, RZ, RZ, 0x1 ;  /* 0x00000001ff0c7424 */ /* 0x000fe400078e00ff */
[----:B------:R-:W-:Y:S02]  /*1cfa0*/  IMAD.MOV.U32 R11, RZ, RZ, 0x181f ;  /* 0x0000181fff0b7424 */ /* 0x000fe400078e00ff */
[----:B------:R-:W-:-:S07]  /*1cfb0*/  IMAD.MOV.U32 R15, RZ, RZ, -0x1 ;  /* 0xffffffffff0f7424 */ /* 0x000fce00078e00ff */
[----:B012--5:R-:W-:Y:S05]  /*1cfc0*/  WARPSYNC.COLLECTIVE R15, `(.L_x_10785) ;  /* 0x000000000f087348 */ /* 0x027fea0003c00000 */
[----:B--2---:R2:W3:Y:S02]  /*1cfd0*/  SHFL.IDX P6, R14, R13, R12, R11 ;  /* 0x0000000c0d0e7389 */ /* 0x0044e400000c000b */
[----:B0123-5:R-:W-:Y:S01]  /*1cfe0*/  ENDCOLLECTIVE ;  /* 0x000000000000791b */ /* 0x02ffe20003800000 */
.L_x_10785:
[----:B------:R-:W-:Y:S05]  /*1cff0*/  BSYNC B1 ;  /* 0x0000000000017941 */ /* 0x000fea0003800000 */
.L_x_10784:
        /* <DEDUP_REMOVED lines=8> */
.L_x_10786:
[----:B------:R-:W-:Y:S05]  /*1d080*/  BRA `(.L_x_10787) ;  /* 0xffffff3c00907947 */ /* 0x000fea000383ffff */
.L_x_10586:
[----:B------:R-:W-:Y:S01]  /*1d090*/  BSSY B1, `(.L_x_10788) ;  /* 0x0000008000017945 */ /* 0x000fe20003800000 */
[----:B------:R-:W-:Y:S02]  /*1d0a0*/  IMAD.MOV.U32 R13, RZ, RZ, R20 ;  /* 0x000000ffff0d7224 */ /* 0x000fe400078e0014 */
[----:B------:R-:W-:Y:S02]  /*1d0b0*/  IMAD.MOV.U32 R12, RZ, RZ, 0x2 ;  /* 0x00000002ff0c7424 */ /* 0x000fe400078e00ff */
[----:B--2---:R-:W-:Y:S02]  /*1d0c0*/  IMAD.MOV.U32 R11, RZ, RZ, 0x181f ;  /* 0x0000181fff0b7424 */ /* 0x004fe400078e00ff */
[----:B------:R-:W-:-:S07]  /*1d0d0*/  IMAD.MOV.U32 R15, RZ, RZ, -0x1 ;  /* 0xffffffffff0f7424 */ /* 0x000fce00078e00ff */
[----:B01-34-:R-:W-:Y:S05]  /*1d0e0*/  WARPSYNC.COLLECTIVE R15, `(.L_x_10789) ;  /* 0x000000000f087348 */ /* 0x01bfea0003c00000 */
[----:B------:R2:W0:Y:S02]  /*1d0f0*/  SHFL.IDX P6, R14, R13, R12, R11 ;  /* 0x0000000c0d0e7389 */ /* 0x00042400000c000b */
[----:B01234-:R-:W-:Y:S01]  /*1d100*/  ENDCOLLECTIVE ;  /* 0x000000000000791b */ /* 0x01ffe20003800000 */
.L_x_10789:
[----:B------:R-:W-:Y:S05]  /*1d110*/  BSYNC B1 ;  /* 0x0000000000017941 */ /* 0x000fea0003800000 */
.L_x_10788:
        /* <DEDUP_REMOVED lines=8> */
.L_x_10790:
[----:B------:R-:W-:Y:S05]  /*1d1a0*/  BRA `(.L_x_10791) ;  /* 0xffffff3c00d87947 */ /* 0x000fea000383ffff */
.L_x_10589:
        /* <DEDUP_REMOVED lines=8> */
.L_x_10793:
[----:B------:R-:W-:Y:S05]  /*1d230*/  BSYNC B1 ;  /* 0x0000000000017941 */ /* 0x000fea0003800000 */
.L_x_10792:
        /* <DEDUP_REMOVED lines=8> */
.L_x_10794:
[----:B------:R-:W-:Y:S05]  /*1d2c0*/  BRA `(.L_x_10795) ;  /* 0xffffff4000207947 */ /* 0x000fea000383ffff */
.L_x_10591:
[----:B------:R-:W-:Y:S01]  /*1d2d0*/  IMAD.MOV.U32 R13, RZ, RZ, R8 ;  /* 0x000000ffff0d7224 */ /* 0x000fe200078e0008 */
[----:B------:R-:W-:Y:S01]  /*1d2e0*/  MOV R12, RZ ;  /* 0x000000ff000c7202 */ /* 0x000fe20000000f00 */
[----:B------:R-:W-:Y:S02]  /*1d2f0*/  IMAD.MOV.U32 R11, RZ, RZ, 0x1c1f ;  /* 0x00001c1fff0b7424 */ /* 0x000fe400078e00ff */
[----:B------:R-:W-:-:S07]  /*1d300*/  IMAD.MOV.U32 R15, RZ, RZ, -0x1 ;  /* 0xffffffffff0f7424 */ /* 0x000fce00078e00ff */
[----:B------:R-:W-:Y:S05]  /*1d310*/  WARPSYNC.COLLECTIVE R15, `(.L_x_10796) ;  /* 0x000000000f087348 */ /* 0x000fea0003c00000 */
[----:B------:R0:W1:Y:S02]  /*1d320*/  SHFL.IDX P6, R14, R13, R12, R11 ;  /* 0x0000000c0d0e7389 */ /* 0x00006400000c000b */
[----:B01----:R-:W-:Y:S01]  /*1d330*/  ENDCOLLECTIVE ;  /* 0x000000000000791b */ /* 0x003fe20003800000 */
.L_x_10796:
[----:B------:R-:W-:Y:S02]  /*1d340*/  IMAD.MOV.U32 R13, RZ, RZ, R3 ;  /* 0x000000ffff0d7224 */ /* 0x000fe400078e0003 */
[----:B------:R-:W-:-:S07]  /*1d350*/  IMAD.MOV.U32 R9, RZ, RZ, R14 ;  /* 0x000000ffff097224 */ /* 0x000fce00078e000e */
[----:B------:R-:W-:Y:S05]  /*1d360*/  WARPSYNC.COLLECTIVE R15, `(.L_x_10797) ;  /* 0x000000000f087348 */ /* 0x000fea0003c00000 */
[----:B------:R0:W1:Y:S02]  /*1d370*/  SHFL.IDX P6, R14, R13, R12, R11 ;  /* 0x0000000c0d0e7389 */ /* 0x00006400000c000b */
[----:B01----:R-:W-:Y:S01]  /*1d380*/  ENDCOLLECTIVE ;  /* 0x000000000000791b */ /* 0x003fe20003800000 */
.L_x_10797:
[----:B------:R-:W-:Y:S01]  /*1d390*/  IMAD.MOV.U32 R12, RZ, RZ, R14 ;  /* 0x000000ffff0c7224 */ /* 0x000fe200078e000e */
[----:B------:R-:W-:Y:S06]  /*1d3a0*/  BRA `(.L_x_10798) ;  /* 0xffffff4400207947 */ /* 0x000fec000383ffff */
.L_x_10594:
[----:B------:R-:W-:Y:S01]  /*1d3b0*/  BSSY B1, `(.L_x_10799) ;  /* 0x0000008000017945 */ /* 0x000fe20003800000 */
[----:B---3--:R-:W-:Y:S02]  /*1d3c0*/  IMAD.MOV.U32 R13, RZ, RZ, R8 ;  /* 0x000000ffff0d7224 */ /* 0x008fe400078e0008 */
[----:B--2---:R-:W-:Y:S02]  /*1d3d0*/  IMAD.MOV.U32 R12, RZ, RZ, 0x1 ;  /* 0x00000001ff0c7424 */ /* 0x004fe400078e00ff */
[----:B------:R-:W-:Y:S02]  /*1d3e0*/  IMAD.MOV.U32 R11, RZ, RZ, 0x1c1f ;  /* 0x00001c1fff0b7424 */ /* 0x000fe400078e00ff */
[----:B------:R-:W-:-:S07]  /*1d3f0*/  IMAD.MOV.U32 R15, RZ, RZ, -0x1 ;  /* 0xffffffffff0f7424 */ /* 0x000fce00078e00ff */
[----:B01----:R-:W-:Y:S05]  /*1d400*/  WARPSYNC.COLLECTIVE R15, `(.L_x_10800) ;  /* 0x000000000f087348 */ /* 0x003fea0003c00000 */
[----:B------:R2:W3:Y:S02]  /*1d410*/  SHFL.IDX P6, R14, R13, R12, R11 ;  /* 0x0000000c0d0e7389 */ /* 0x0004e400000c000b */
[----:B0123--:R-:W-:Y:S01]  /*1d420*/  ENDCOLLECTIVE ;  /* 0x000000000000791b */ /* 0x00ffe20003800000 */
.L_x_10800:
[----:B------:R-:W-:Y:S05]  /*1d430*/  BSYNC B1 ;  /* 0x0000000000017941 */ /* 0x000fea0003800000 */
.L_x_10799:
        /* <DEDUP_REMOVED lines=8> */
.L_x_10801:
[----:B------:R-:W-:Y:S01]  /*1d4c0*/  IMAD.MOV.U32 R3, RZ, RZ, R14 ;  /* 0x000000ffff037224 */ /* 0x000fe200078e000e */
[----:B------:R-:W-:Y:S06]  /*1d4d0*/  BRA `(.L_x_10802) ;  /* 0xffffff4c00f87947 */ /* 0x000fec000383ffff */
.L_x_10598:
[----:B------:R-:W-:Y:S02]  /*1d4e0*/  IMAD.MOV.U32 R13, RZ, RZ, R20 ;  /* 0x000000ffff0d7224 */ /* 0x000fe400078e0014 */
[----:B------:R-:W-:Y:S02]  /*1d4f0*/  IMAD.MOV.U32 R12, RZ, RZ, RZ ;  /* 0x000000ffff0c7224 */ /* 0x000fe400078e00ff */
[----:B------:R-:W-:Y:S02]  /*1d500*/  IMAD.MOV.U32 R11, RZ, RZ, 0x181f ;  /* 0x0000181fff0b7424 */ /* 0x000fe400078e00ff */
[----:B------:R-:W-:-:S07]  /*1d510*/  IMAD.MOV.U32 R15, RZ, RZ, -0x1 ;  /* 0xffffffffff0f7424 */ /* 0x000fce00078e00ff */
[----:B0-----:R-:W-:Y:S05]  /*1d520*/  WARPSYNC.COLLECTIVE R15, `(.L_x_10803) ;  /* 0x000000000f087348 */ /* 0x001fea0003c00000 */
[----:B------:R1:W2:Y:S02]  /*1d530*/  SHFL.IDX P6, R14, R13, R12, R11 ;  /* 0x0000000c0d0e7389 */ /* 0x0002a400000c000b */
[----:B012---:R-:W-:Y:S01]  /*1d540*/  ENDCOLLECTIVE ;  /* 0x000000000000791b */ /* 0x007fe20003800000 */
.L_x_10803:
[----:B------:R-:W-:Y:S02]  /*1d550*/  IMAD.MOV.U32 R13, RZ, RZ, R3 ;  /* 0x000000ffff0d7224 */ /* 0x000fe400078e0003 */
[----:B------:R-:W-:-:S07]  /*1d560*/  IMAD.MOV.U32 R0, RZ, RZ, R14 ;  /* 0x000000ffff007224 */ /* 0x000fce00078e000e */
[----:B------:R-:W-:Y:S05]  /*1d570*/  WARPSYNC.COLLECTIVE R15, `(.L_x_10804) ;  /* 0x000000000f087348 */ /* 0x000fea0003c00000 */
[----:B------:R0:W1:Y:S02]  /*1d580*/  SHFL.IDX P6, R14, R13, R12, R11 ;  /* 0x0000000c0d0e7389 */ /* 0x00006400000c000b */
[----:B01----:R-:W-:Y:S01]  /*1d590*/  ENDCOLLECTIVE ;  /* 0x000000000000791b */ /* 0x003fe20003800000 */
.L_x_10804:
[----:B------:R-:W-:Y:S05]  /*1d5a0*/  BRA `(.L_x_10805) ;  /* 0xffffff6400587947 */ /* 0x000fea000383ffff */
.L_x_10601:
[----:B------:R-:W-:Y:S01]  /*1d5b0*/  BSSY B1, `(.L_x_10806) ;  /* 0x0000008000017945 */ /* 0x000fe20003800000 */
[----:B------:R-:W-:Y:S01]  /*1d5c0*/  IMAD.MOV.U32 R13, RZ, RZ, R20 ;  /* 0x000000ffff0d7224 */ /* 0x000fe200078e0014 */
[----:B----4-:R-:W-:Y:S01]  /*1d5d0*/  MOV R11, 0x181f ;  /* 0x0000181f000b7802 */ /* 0x010fe20000000f00 */
[----:B------:R-:W-:Y:S02]  /*1d5e0*/  IMAD.MOV.U32 R12, RZ, RZ, 0x1 ;  /* 0x00000001ff0c7424 */ /* 0x000fe400078e00ff */
[----:B------:R-:W-:-:S07]  /*1d5f0*/  IMAD.MOV.U32 R15, RZ, RZ, -0x1 ;  /* 0xffffffffff0f7424 */ /* 0x000fce00078e00ff */
[----:B0123--:R-:W-:Y:S05]  /*1d600*/  WARPSYNC.COLLECTIVE R15, `(.L_x_10807) ;  /* 0x000000000f087348 */ /* 0x00ffea0003c00000 */
[----:B---3--:R3:W4:Y:S02]  /*1d610*/  SHFL.IDX P6, R14, R13, R12, R11 ;  /* 0x0000000c0d0e7389 */ /* 0x00872400000c000b */
[----:B01234-:R-:W-:Y:S01]  /*1d620*/  ENDCOLLECTIVE ;  /* 0x000000000000791b */ /* 0x01ffe20003800000 */
.L_x_10807:
[----:B------:R-:W-:Y:S05]  /*1d630*/  BSYNC B1 ;  /* 0x0000000000017941 */ /* 0x000fea0003800000 */
.L_x_10806:
        /* <DEDUP_REMOVED lines=8> */
.L_x_10808:
[----:B------:R-:W-:Y:S05]  /*1d6c0*/  BRA `(.L_x_10809) ;  /* 0xffffff6400a47947 */ /* 0x000fea000383ffff */
.L_x_10604:
[----:B------:R-:W-:Y:S01]  /*1d6d0*/  BSSY B1, `(.L_x_10810) ;  /* 0x0000008000017945 */ /* 0x000fe20003800000 */
[----:B------:R-:W-:Y:S02]  /*1d6e0*/  IMAD.MOV.U32 R13, RZ, RZ, R20 ;  /* 0x000000ffff0d7224 */ /* 0x000fe400078e0014 */
[----:B------:R-:W-:Y:S02]  /*1d6f0*/  IMAD.MOV.U32 R12, RZ, RZ, 0x2 ;  /* 0x00000002ff0c7424 */ /* 0x000fe400078e00ff */
[----:B----4-:R-:W-:Y:S02]  /*1d700*/  IMAD.MOV.U32 R11, RZ, RZ, 0x181f ;  /* 0x0000181fff0b7424 */ /* 0x010fe400078e00ff */
[----:B------:R-:W-:-:S07]  /*1d710*/  IMAD.MOV.U32 R15, RZ, RZ, -0x1 ;  /* 0xffffffffff0f7424 */ /* 0x000fce00078e00ff */
[----:B0123--:R-:W-:Y:S05]  /*1d720*/  WARPSYNC.COLLECTIVE R15, `(.L_x_10811) ;  /* 0x000000000f087348 */ /* 0x00ffea0003c00000 */
[----:B---3--:R3:W4:Y:S02]  /*1d730*/  SHFL.IDX P6, R14, R13, R12, R11 ;  /* 0x0000000c0d0e7389 */ /* 0x00872400000c000b */
[----:B01234-:R-:W-:Y:S01]  /*1d740*/  ENDCOLLECTIVE ;  /* 0x000000000000791b */ /* 0x01ffe20003800000 */
.L_x_10811:
[----:B------:R-:W-:Y:S05]  /*1d750*/  BSYNC B1 ;  /* 0x0000000000017941 */ /* 0x000fea0003800000 */
.L_x_10810:
[----:B------:R-:W-:Y:S01]  /*1d760*/  MOV R13, R3 ;  /* 0x00000003000d7202 */ /* 0x000fe20000000f00 */
[----:B------:R-:W-:Y:S02]  /*1d770*/  IMAD.MOV.U32 R12, RZ, RZ, 0x2 ;  /* 0x00000002ff0c7424 */ /* 0x000fe400078e00ff */
[----:B------:R-:W-:Y:S02]  /*1d780*/  IMAD.MOV.U32 R11, RZ, RZ, 0x181f ;  /* 0x0000181fff0b7424 */ /* 0x000fe400078e00ff */
[----:B------:R-:W-:Y:S02]  /*1d790*/  IMAD.MOV.U32 R15, RZ, RZ, -0x1 ;  /* 0xffffffffff0f7424 */ /* 0x000fe400078e00ff */
[----:B------:R-:W-:-:S07]  /*1d7a0*/  IMAD.MOV.U32 R0, RZ, RZ, R14 ;  /* 0x000000ffff007224 */ /* 0x000fce00078e000e */
[----:B------:R-:W-:Y:S05]  /*1d7b0*/  WARPSYNC.COLLECTIVE R15, `(.L_x_10812) ;  /* 0x000000000f087348 */ /* 0x000fea0003c00000 */
[----:B------:R0:W1:Y:S02]  /*1d7c0*/  SHFL.IDX P6, R14, R13, R12, R11 ;  /* 0x0000000c0d0e7389 */ /* 0x00006400000c000b */
[----:B01----:R-:W-:Y:S01]  /*1d7d0*/  ENDCOLLECTIVE ;  /* 0x000000000000791b */ /* 0x003fe20003800000 */
.L_x_10812:
[----:B------:R-:W-:Y:S05]  /*1d7e0*/  BRA `(.L_x_10813) ;  /* 0xffffff6400ec7947 */ /* 0x000fea000383ffff */
.L_x_10607:
[----:B------:R-:W-:Y:S01]  /*1d7f0*/  BSSY B1, `(.L_x_10814) ;  /* 0x0000008000017945 */ /* 0x000fe20003800000 */
[----:B------:R-:W-:Y:S02]  /*1d800*/  IMAD.MOV.U32 R13, RZ, RZ, R20 ;  /* 0x000000ffff0d7224 */ /* 0x000fe400078e0014 */
[----:B------:R-:W-:Y:S02]  /*1d810*/  IMAD.MOV.U32 R12, RZ, RZ, 0x3 ;  /* 0x00000003ff0c7424 */ /* 0x000fe400078e00ff */
[----:B----4-:R-:W-:Y:S02]  /*1d820*/  IMAD.MOV.U32 R11, RZ, RZ, 0x181f ;  /* 0x0000181fff0b7424 */ /* 0x010fe400078e00ff */
[----:B------:R-:W-:-:S07]  /*1d830*/  IMAD.MOV.U32 R15, RZ, RZ, -0x1 ;  /* 0xffffffffff0f7424 */ /* 0x000fce00078e00ff */
[----:B0123--:R-:W-:Y:S05]  /*1d840*/  WARPSYNC.COLLECTIVE R15, `(.L_x_10815) ;  /* 0x000000000f087348 */ /* 0x00ffea0003c00000 */
[----:B0-----:R0:W4:Y:S02]  /*1d850*/  SHFL.IDX P6, R14, R13, R12, R11 ;  /* 0x0000000c0d0e7389 */ /* 0x00112400000c000b */
[----:B01234-:R-:W-:Y:S01]  /*1d860*/  ENDCOLLECTIVE ;  /* 0x000000000000791b */ /* 0x01ffe20003800000 */
.L_x_10815:
[----:B------:R-:W-:Y:S05]  /*1d870*/  BSYNC B1 ;  /* 0x0000000000017941 */ /* 0x000fea0003800000 */
.L_x_10814:
        /* <DEDUP_REMOVED lines=8> */
.L_x_10816:
[----:B------:R-:W-:Y:S05]  /*1d900*/  BRA `(.L_x_10817) ;  /* 0xffffff6800347947 */ /* 0x000fea000383ffff */
.L_x_10624:
        /* <DEDUP_REMOVED lines=8> */
[----:B-1----:R-:W-:Y:S05]  /*1d990*/  WARPSYNC.COLLECTIVE R15, `(.L_x_10819) ;  /* 0x000000000f087348 */ /* 0x002fea0003c00000 */
[----:B------:R0:W2:Y:S02]  /*1d9a0*/  SHFL.IDX P6, R14, R13, R12, R11 ;  /* 0x0000000c0d0e7389 */ /* 0x0000a400000c000b */
[----:B012---:R-:W-:Y:S01]  /*1d9b0*/  ENDCOLLECTIVE ;  /* 0x000000000000791b */ /* 0x007fe20003800000 */
.L_x_10819:
[----:B------:R-:W-:Y:S05]  /*1d9c0*/  BSYNC B1 ;  /* 0x0000000000017941 */ /* 0x000fea0003800000 */
.L_x_10818:
[----:B------:R-:W-:Y:S05]  /*1d9d0*/  BRA `(.L_x_10820) ;  /* 0xffffff8000447947 */ /* 0x000fea000383ffff */
.L_x_10626:
[----:B------:R-:W-:Y:S01]  /*1d9e0*/  BSSY B1, `(.L_x_10821) ;  /* 0x0000006000017945 */ /* 0x000fe20003800000 */
[----:B------:R-:W-:-:S07]  /*1d9f0*/  IMAD.MOV.U32 R15, RZ, RZ, -0x1 ;  /* 0xffffffffff0f7424 */ /* 0x000fce00078e00ff */
[----:B01----:R-:W-:Y:S05]  /*1da00*/  WARPSYNC.COLLECTIVE R15, `(.L_x_10822) ;  /* 0x000000000f0c7348 */ /* 0x003fea0003c00000 */
[----:B------:R-:W-:Y:S02]  /*1da10*/  ELECT P6, UR62, PT ;  /* 0x00000000003e782f */ /* 0x000fe400038c0000 */
[----:B------:R-:W-:Y:S01]  /*1da20*/  MOV R14, UR62 ;  /* 0x0000003e000e7c02 */ /* 0x000fe20008000f00 */
[----:B01----:R-:W-:Y:S10]  /*1da30*/  ENDCOLLECTIVE ;  /* 0x000000000000791b */ /* 0x003ff40003800000 */
.L_x_10822:
[----:B------:R-:W-:Y:S05]  /*1da40*/  BSYNC B1 ;  /* 0x0000000000017941 */ /* 0x000fea0003800000 */
.L_x_10821:
[----:B------:R-:W-:Y:S05]  /*1da50*/  BRA `(.L_x_10625) ;  /* 0xffffff80003c7947 */ /* 0x000fea000383ffff */
.L_x_10628:
[----:B0-----:R0:W2:Y:S02]  /*1da60*/  SYNCS.PHASECHK.TRANS64.TRYWAIT P0, [R22+URZ+0x32420], R7 ;  /* 0x03242007160075a7 */ /* 0x0010a4000800017f */
[----:B--2---:R-:W-:Y:S05]  /*1da70*/  @!P0 NANOSLEEP.SYNCS 0x989680 ;  /* 0x009896800000895d */ /* 0x004fea0003900000 */
[----:B------:R-:W2:Y:S02]  /*1da80*/  @!P0 SYNCS.PHASECHK.TRANS64 P0, [R22+URZ+0x32420], R7 ;  /* 0x03242007160085a7 */ /* 0x000ea4000800007f */
[----:B--2---:R-:W-:Y:S05]  /*1da90*/  @!P0 BRA `(.L_x_10628) ;  /* 0xfffffffc00f08947 */ /* 0x004fea000383ffff */
[----:B------:R-:W-:Y:S05]  /*1daa0*/  BRA `(.L_x_10823) ;  /* 0xffffff80004c7947 */ /* 0x000fea000383ffff */
.L_x_10632:
[----:B0-----:R0:W2:Y:S02]  /*1dab0*/  SYNCS.PHASECHK.TRANS64.TRYWAIT P0, [R7+URZ+0x324a0], R8 ;  /* 0x0324a008070075a7 */ /* 0x0010a4000800017f */
[----:B--2---:R-:W-:Y:S05]  /*1dac0*/  @!P0 NANOSLEEP.SYNCS 0x989680 ;  /* 0x009896800000895d */ /* 0x004fea0003900000 */
[----:B------:R-:W2:Y:S02]  /*1dad0*/  @!P0 SYNCS.PHASECHK.TRANS64 P0, [R7+URZ+0x324a0], R8 ;  /* 0x0324a008070085a7 */ /* 0x000ea4000800007f */
[----:B--2---:R-:W-:Y:S05]  /*1dae0*/  @!P0 BRA `(.L_x_10632) ;  /* 0xfffffffc00f08947 */ /* 0x004fea000383ffff */
[----:B------:R-:W-:Y:S05]  /*1daf0*/  BRA `(.L_x_10824) ;  /* 0xffffff8000647947 */ /* 0x000fea000383ffff */
.L_x_10637:
[----:B--2---:R2:W3:Y:S02]  /*1db00*/  SYNCS.PHASECHK.TRANS64.TRYWAIT P0, [R7+URZ+0x324c0], R8 ;  /* 0x0324c008070075a7 */ /* 0x0044e4000800017f */
[----:B---3--:R-:W-:Y:S05]  /*1db10*/  @!P0 NANOSLEEP.SYNCS 0x989680 ;  /* 0x009896800000895d */ /* 0x008fea0003900000 */
[----:B------:R-:W3:Y:S02]  /*1db20*/  @!P0 SYNCS.PHASECHK.TRANS64 P0, [R7+URZ+0x324c0], R8 ;  /* 0x0324c008070085a7 */ /* 0x000ee4000800007f */
[----:B---3--:R-:W-:Y:S05]  /*1db30*/  @!P0 BRA `(.L_x_10637) ;  /* 0xfffffffc00f08947 */ /* 0x008fea000383ffff */
[----:B------:R-:W-:Y:S05]  /*1db40*/  BRA `(.L_x_10825) ;  /* 0xffffff8000e07947 */ /* 0x000fea000383ffff */
.L_x_10647:
[----:B0-----:R0:W2:Y:S02]  /*1db50*/  SYNCS.PHASECHK.TRANS64.TRYWAIT P2, [R6+URZ+0x324a0], R7 ;  /* 0x0324a007060075a7 */ /* 0x0010a4000804017f */
[----:B--2---:R-:W-:Y:S05]  /*1db60*/  @!P2 NANOSLEEP.SYNCS 0x989680 ;  /* 0x009896800000a95d */ /* 0x004fea0003900000 */
[----:B------:R-:W2:Y:S02]  /*1db70*/  @!P2 SYNCS.PHASECHK.TRANS64 P2, [R6+URZ+0x324a0], R7 ;  /* 0x0324a0070600a5a7 */ /* 0x000ea4000804007f */
[----:B--2---:R-:W-:Y:S05]  /*1db80*/  @!P2 BRA `(.L_x_10647) ;  /* 0xfffffffc00f0a947 */ /* 0x004fea000383ffff */
[----:B------:R-:W-:Y:S05]  /*1db90*/  BRA `(.L_x_10826) ;  /* 0xffffff8800547947 */ /* 0x000fea000383ffff */
.L_x_10652:
[----:B--2---:R2:W3:Y:S02]  /*1dba0*/  SYNCS.PHASECHK.TRANS64.TRYWAIT P2, [R6+URZ+0x324c0], R7 ;  /* 0x0324c007060075a7 */ /* 0x0044e4000804017f */
[----:B---3--:R-:W-:Y:S05]  /*1dbb0*/  @!P2 NANOSLEEP.SYNCS 0x989680 ;  /* 0x009896800000a95d */ /* 0x008fea0003900000 */
[----:B------:R-:W3:Y:S02]  /*1dbc0*/  @!P2 SYNCS.PHASECHK.TRANS64 P2, [R6+URZ+0x324c0], R7 ;  /* 0x0324c0070600a5a7 */ /* 0x000ee4000804007f */
[----:B---3--:R-:W-:Y:S05]  /*1dbd0*/  @!P2 BRA `(.L_x_10652) ;  /* 0xfffffffc00f0a947 */ /* 0x008fea000383ffff */
[----:B------:R-:W-:Y:S05]  /*1dbe0*/  BRA `(.L_x_10827) ;  /* 0xffffff8800cc7947 */ /* 0x000fea000383ffff */
.L_x_10670:
[----:B------:R-:W1:Y:S01]  /*1dbf0*/  S2R R11, SR_TID.X ;  /* 0x00000000000b7919 */ /* 0x000e620000002100 */
[----:B------:R-:W-:Y:S01]  /*1dc00*/  BSSY B0, `(.L_x_10828) ;  /* 0x000000a000007945 */ /* 0x000fe20003800000 */
[----:B------:R-:W-:Y:S02]  /*1dc10*/  IMAD.MOV.U32 R12, RZ, RZ, RZ ;  /* 0x000000ffff0c7224 */ /* 0x000fe400078e00ff */
[----:B------:R-:W-:Y:S01]  /*1dc20*/  IMAD.MOV.U32 R15, RZ, RZ, -0x1 ;  /* 0xffffffffff0f7424 */ /* 0x000fe200078e00ff */
[----:B-1----:R-:W-:-:S04]  /*1dc30*/  SHF.R.U32.HI R11, RZ, 0x5, R11 ;  /* 0x00000005ff0b7819 */ /* 0x002fc8000001160b */
[----:B------:R-:W-:-:S05]  /*1dc40*/  LOP3.LUT R11, R11, 0x3, RZ, 0xc0, !PT ;  /* 0x000000030b0b7812 */ /* 0x000fca00078ec0ff */
[----:B------:R-:W-:Y:S02]  /*1dc50*/  IMAD.MOV.U32 R13, RZ, RZ, R11 ;  /* 0x000000ffff0d7224 */ /* 0x000fe400078e000b */
[----:B------:R-:W-:-:S07]  /*1dc60*/  IMAD.MOV.U32 R11, RZ, RZ, 0x1f ;  /* 0x0000001fff0b7424 */ /* 0x000fce00078e00ff */
[----:B0----5:R-:W-:Y:S05]  /*1dc70*/  WARPSYNC.COLLECTIVE R15, `(.L_x_10829) ;  /* 0x000000000f087348 */ /* 0x021fea0003c00000 */
[----:B------:R1:W2:Y:S02]  /*1dc80*/  SHFL.IDX P6, R14, R13, R12, R11 ;  /* 0x0000000c0d0e7389 */ /* 0x0002a400000c000b */
[----:B012--5:R-:W-:Y:S01]  /*1dc90*/  ENDCOLLECTIVE ;  /* 0x000000000000791b */ /* 0x027fe20003800000 */
.L_x_10829:
[----:B------:R-:W-:Y:S05]  /*1dca0*/  BSYNC B0 ;  /* 0x0000000000007941 */ /* 0x000fea0003800000 */
.L_x_10828:
[----:B------:R-:W-:Y:S05]  /*1dcb0*/  BRA `(.L_x_10830) ;  /* 0xffffff9800e87947 */ /* 0x000fea000383ffff */
.L_x_10673:
[----:B-1----:R1:W2:Y:S02]  /*1dcc0*/  SYNCS.PHASECHK.TRANS64.TRYWAIT P0, [R29+URZ+0x32440], R0 ;  /* 0x032440001d0075a7 */ /* 0x0022a4000800017f */
[----:B--2---:R-:W-:Y:S05]  /*1dcd0*/  @!P0 NANOSLEEP.SYNCS 0x989680 ;  /* 0x009896800000895d */ /* 0x004fea0003900000 */
[----:B------:R-:W2:Y:S02]  /*1dce0*/  @!P0 SYNCS.PHASECHK.TRANS64 P0, [R29+URZ+0x32440], R0 ;  /* 0x032440001d0085a7 */ /* 0x000ea4000800007f */
[----:B--2---:R-:W-:Y:S05]  /*1dcf0*/  @!P0 BRA `(.L_x_10673) ;  /* 0xfffffffc00f08947 */ /* 0x004fea000383ffff */
[----:B------:R-:W-:Y:S05]  /*1dd00*/  BRA `(.L_x_10831) ;  /* 0xffffff9c00147947 */ /* 0x000fea000383ffff */
.L_x_10674:
        /* <DEDUP_REMOVED lines=8> */
.L_x_10833:
[----:B------:R-:W-:Y:S05]  /*1dd90*/  BSYNC B0 ;  /* 0x0000000000007941 */ /* 0x000fea0003800000 */
.L_x_10832:
        /* <DEDUP_REMOVED lines=9> */
.L_x_10834:
[----:B------:R-:W-:Y:S02]  /*1de30*/  IMAD.MOV.U32 R13, RZ, RZ, R4 ;  /* 0x000000ffff0d7224 */ /* 0x000fe400078e0004 */
[----:B------:R-:W-:Y:S02]  /*1de40*/  IMAD.MOV.U32 R12, RZ, RZ, 0x1 ;  /* 0x00000001ff0c7424 */ /* 0x000fe400078e00ff */
[----:B------:R-:W-:-:S07]  /*1de50*/  IMAD.MOV.U32 R3, RZ, RZ, R14 ;  /* 0x000000ffff037224 */ /* 0x000fce00078e000e */
[----:B------:R-:W-:Y:S05]  /*1de60*/  WARPSYNC.COLLECTIVE R15, `(.L_x_10835) ;  /* 0x000000000f087348 */ /* 0x000fea0003c00000 */
[----:B------:R0:W1:Y:S02]  /*1de70*/  SHFL.IDX P6, R14, R13, R12, R11 ;  /* 0x0000000c0d0e7389 */ /* 0x00006400000c000b */
[----:B01----:R-:W-:Y:S01]  /*1de80*/  ENDCOLLECTIVE ;  /* 0x000000000000791b */ /* 0x003fe20003800000 */
.L_x_10835:
        /* <DEDUP_REMOVED lines=10> */
[----:B------:R-:W-:Y:S02]  /*1df30*/  ISETP.GE.AND P0, PT, R30, 0x11, PT ;  /* 0x000000111e00780c */ /* 0x000fe40003f06270 */
[----:B0-----:R-:W-:-:S11]  /*1df40*/  MOV R2, R14 ;  /* 0x0000000e00027202 */ /* 0x001fd60000000f00 */
[----:B------:R-:W-:Y:S05]  /*1df50*/  WARPSYNC.COLLECTIVE R15, `(.L_x_10836) ;  /* 0x000000000f087348 */ /* 0x000fea0003c00000 */
[----:B------:R0:W1:Y:S02]  /*1df60*/  SHFL.IDX P6, R14, R13, R12, R11 ;  /* 0x0000000c0d0e7389 */ /* 0x00006400000c000b */
[----:B01----:R-:W-:Y:S01]  /*1df70*/  ENDCOLLECTIVE ;  /* 0x000000000000791b */ /* 0x003fe20003800000 */
.L_x_10836:
[----:B------:R-:W-:Y:S02]  /*1df80*/  @P0 IMAD R6, R5, 0x2, R22 ;  /* 0x0000000205060824 */ /* 0x000fe400078e0216 */
[----:B------:R-:W-:Y:S02]  /*1df90*/  IMAD.MOV.U32 R13, RZ, RZ, R4 ;  /* 0x000000ffff0d7224 */ /* 0x000fe400078e0004 */
[----:B------:R-:W-:Y:S02]  /*1dfa0*/  IMAD.MOV.U32 R12, RZ, RZ, 0x2 ;  /* 0x00000002ff0c7424 */ /* 0x000fe400078e00ff */
[----:B------:R-:W-:-:S07]  /*1dfb0*/  IMAD.MOV.U32 R3, RZ, RZ, R14 ;  /* 0x000000ffff037224 */ /* 0x000fce00078e000e */
[----:B------:R-:W-:Y:S05]  /*1dfc0*/  WARPSYNC.COLLECTIVE R15, `(.L_x_10837) ;  /* 0x000000000f087348 */ /* 0x000fea0003c00000 */
[----:B------:R0:W1:Y:S02]  /*1dfd0*/  SHFL.IDX P6, R14, R13, R12, R11 ;  /* 0x0000000c0d0e7389 */ /* 0x00006400000c000b */
[----:B01----:R-:W-:Y:S01]  /*1dfe0*/  ENDCOLLECTIVE ;  /* 0x000000000000791b */ /* 0x003fe20003800000 */
.L_x_10837:
        /* <DEDUP_REMOVED lines=15> */
.L_x_10838:
[----:B------:R-:W-:Y:S01]  /*1e0e0*/  @P0 IMAD R6, R5, 0x2, R22 ;  /* 0x0000000205060824 */ /* 0x000fe200078e0216 */
[----:B------:R-:W-:Y:S01]  /*1e0f0*/  MOV R13, R4 ;  /* 0x00000004000d7202 */ /* 0x000fe20000000f00 */
[----:B------:R-:W-:Y:S02]  /*1e100*/  IMAD.MOV.U32 R12, RZ, RZ, 0x3 ;  /* 0x00000003ff0c7424 */ /* 0x000fe400078e00ff */
[----:B------:R-:W-:-:S07]  /*1e110*/  IMAD.MOV.U32 R3, RZ, RZ, R14 ;  /* 0x000000ffff037224 */ /* 0x000fce00078e000e */
[----:B------:R-:W-:Y:S05]  /*1e120*/  WARPSYNC.COLLECTIVE R15, `(.L_x_10839) ;  /* 0x000000000f087348 */ /* 0x000fea0003c00000 */
[----:B------:R0:W1:Y:S02]  /*1e130*/  SHFL.IDX P6, R14, R13, R12, R11 ;  /* 0x0000000c0d0e7389 */ /* 0x00006400000c000b */
[----:B01----:R-:W-:Y:S01]  /*1e140*/  ENDCOLLECTIVE ;  /* 0x000000000000791b */ /* 0x003fe20003800000 */
.L_x_10839:
        /* <DEDUP_REMOVED lines=15> */
.L_x_10840:
[----:B------:R-:W-:Y:S02]  /*1e240*/  @P0 IMAD R6, R5, 0x2, R22 ;  /* 0x0000000205060824 */ /* 0x000fe400078e0216 */
[----:B------:R-:W-:Y:S02]  /*1e250*/  IMAD.MOV.U32 R13, RZ, RZ, R4 ;  /* 0x000000ffff0d7224 */ /* 0x000fe400078e0004 */
[----:B------:R-:W-:Y:S02]  /*1e260*/  IMAD.MOV.U32 R12, RZ, RZ, 0x4 ;  /* 0x00000004ff0c7424 */ /* 0x000fe400078e00ff */
[----:B------:R-:W-:-:S07]  /*1e270*/  IMAD.MOV.U32 R3, RZ, RZ, R14 ;  /* 0x000000ffff037224 */ /* 0x000fce00078e000e */
[----:B------:R-:W-:Y:S05]  /*1e280*/  WARPSYNC.COLLECTIVE R15, `(.L_x_10841) ;  /* 0x000000000f087348 */ /* 0x000fea0003c00000 */
[----:B------:R0:W1:Y:S02]  /*1e290*/  SHFL.IDX P6, R14, R13, R12, R11 ;  /* 0x0000000c0d0e7389 */ /* 0x00006400000c000b */
[----:B01----:R-:W-:Y:S01]  /*1e2a0*/  ENDCOLLECTIVE ;  /* 0x000000000000791b */ /* 0x003fe20003800000 */
.L_x_10841:
        /* <DEDUP_REMOVED lines=15> */
.L_x_10842:
[----:B------:R-:W-:Y:S02]  /*1e3a0*/  @P0 IMAD R6, R5, 0x2, R22 ;  /* 0x0000000205060824 */ /* 0x000fe400078e0216 */
[----:B------:R-:W-:Y:S02]  /*1e3b0*/  IMAD.MOV.U32 R13, RZ, RZ, R4 ;  /* 0x000000ffff0d7224 */ /* 0x000fe400078e0004 */
[----:B------:R-:W-:Y:S02]  /*1e3c0*/  IMAD.MOV.U32 R12, RZ, RZ, 0x5 ;  /* 0x00000005ff0c7424 */ /* 0x000fe400078e00ff */
[----:B------:R-:W-:-:S07]  /*1e3d0*/  IMAD.MOV.U32 R3, RZ, RZ, R14 ;  /* 0x000000ffff037224 */ /* 0x000fce00078e000e */
[----:B------:R-:W-:Y:S05]  /*1e3e0*/  WARPSYNC.COLLECTIVE R15, `(.L_x_10843) ;  /* 0x000000000f087348 */ /* 0x000fea0003c00000 */
[----:B------:R0:W1:Y:S02]  /*1e3f0*/  SHFL.IDX P6, R14, R13, R12, R11 ;  /* 0x0000000c0d0e7389 */ /* 0x00006400000c000b */
[----:B01----:R-:W-:Y:S01]  /*1e400*/  ENDCOLLECTIVE ;  /* 0x000000000000791b */ /* 0x003fe20003800000 */
.L_x_10843:
        /* <DEDUP_REMOVED lines=14> */
.L_x_10844:
[----:B------:R-:W-:Y:S01]  /*1e4f0*/  IMAD.MOV.U32 R0, RZ, RZ, R14 ;  /* 0x000000ffff007224 */ /* 0x000fe200078e000e */
[----:B------:R-:W-:Y:S06]  /*1e500*/  BRA `(.L_x_10845) ;  /* 0xffffff9800707947 */ /* 0x000fec000383ffff */
.L_x_10679:
        /* <DEDUP_REMOVED lines=9> */
.L_x_10846:
[C---:B------:R-:W-:Y:S01]  /*1e5a0*/  VIADD R10, R17.reuse, 0x10 ;  /* 0x00000010110a7836 */ /* 0x040fe20000000000 */
[C---:B------:R-:W-:Y:S01]  /*1e5b0*/  ISETP.GE.AND P0, PT, R17.reuse, R2, PT ;  /* 0x000000021100720c */ /* 0x040fe20003f06270 */
[C---:B------:R-:W-:Y:S02]  /*1e5c0*/  VIADD R6, R17.reuse, 0x20 ;  /* 0x0000002011067836 */ /* 0x040fe40000000000 */
[----:B------:R-:W-:Y:S01]  /*1e5d0*/  VIADD R8, R17, 0x30 ;  /* 0x0000003011087836 */ /* 0x000fe20000000000 */
[----:B------:R0:W-:Y:S04]  /*1e5e0*/  STL [R1+0x1c], R10 ;  /* 0x00001c0a01007387 */ /* 0x0001e80000100800 */
[----:B------:R0:W-:Y:S01]  /*1e5f0*/  STL [R1+0x20], R6 ;  /* 0x0000200601007387 */ /* 0x0001e20000100800 */
[----:B------:R-:W-:-:S03]  /*1e600*/  MOV R13, R0 ;  /* 0x00000000000d7202 */ /* 0x000fc60000000f00 */
[----:B------:R0:W-:Y:S01]  /*1e610*/  STL [R1+0x24], R8 ;  /* 0x0000240801007387 */ /* 0x0001e20000100800 */
[----:B------:R-:W-:-:S07]  /*1e620*/  IMAD.MOV.U32 R4, RZ, RZ, R14 ;  /* 0x000000ffff047224 */ /* 0x000fce00078e000e */
[----:B0-----:R-:W-:Y:S05]  /*1e630*/  WARPSYNC.COLLECTIVE R15, `(.L_x_10847) ;  /* 0x000000000f087348 */ /* 0x001fea0003c00000 */
[----:B------:R1:W2:Y:S02]  /*1e640*/  SHFL.IDX P6, R14, R13, R12, R11 ;  /* 0x0000000c0d0e7389 */ /* 0x0002a400000c000b */
[----:B012---:R-:W-:Y:S01]  /*1e650*/  ENDCOLLECTIVE ;  /* 0x000000000000791b */ /* 0x007fe20003800000 */
.L_x_10847:
[----:B------:R-:W-:Y:S02]  /*1e660*/  IMAD.MOV.U32 R13, RZ, RZ, R3 ;  /* 0x000000ffff0d7224 */ /* 0x000fe400078e0003 */
[----:B------:R-:W-:Y:S02]  /*1e670*/  IMAD.MOV.U32 R12, RZ, RZ, 0x1 ;  /* 0x00000001ff0c7424 */ /* 0x000fe400078e00ff */
[----:B------:R-:W-:-:S07]  /*1e680*/  IMAD.MOV.U32 R5, RZ, RZ, R14 ;  /* 0x000000ffff057224 */ /* 0x000fce00078e000e */
[----:B------:R-:W-:Y:S05]  /*1e690*/  WARPSYNC.COLLECTIVE R15, `(.L_x_10848) ;  /* 0x000000000f087348 */ /* 0x000fea0003c00000 */
[----:B------:R0:W1:Y:S02]  /*1e6a0*/  SHFL.IDX P6, R14, R13, R12, R11 ;  /* 0x0000000c0d0e7389 */ /* 0x00006400000c000b */
[----:B01----:R-:W-:Y:S01]  /*1e6b0*/  ENDCOLLECTIVE ;  /* 0x000000000000791b */ /* 0x003fe20003800000 */
.L_x_10848:
        /* <DEDUP_REMOVED lines=15> */
.L_x_10849:
[----:B------:R-:W-:Y:S01]  /*1e7b0*/  IMAD.MOV.U32 R13, RZ, RZ, R3 ;  /* 0x000000ffff0d7224 */ /* 0x000fe200078e0003 */
[----:B------:R-:W-:Y:S01]  /*1e7c0*/  MOV R12, 0x2 ;  /* 0x00000002000c7802 */ /* 0x000fe20000000f00 */
[----:B------:R-:W-:-:S07]  /*1e7d0*/  IMAD.MOV.U32 R5, RZ, RZ, R14 ;  /* 0x000000ffff057224 */ /* 0x000fce00078e000e */
[----:B------:R-:W-:Y:S05]  /*1e7e0*/  WARPSYNC.COLLECTIVE R15, `(.L_x_10850) ;  /* 0x000000000f087348 */ /* 0x000fea0003c00000 */
[----:B------:R0:W1:Y:S02]  /*1e7f0*/  SHFL.IDX P6, R14, R13, R12, R11 ;  /* 0x0000000c0d0e7389 */ /* 0x00006400000c000b */
[----:B01----:R-:W-:Y:S01]  /*1e800*/  ENDCOLLECTIVE ;  /* 0x000000000000791b */ /* 0x003fe20003800000 */
.L_x_10850:
        /* <DEDUP_REMOVED lines=15> */
.L_x_10851:
[----:B------:R-:W-:Y:S02]  /*1e900*/  IMAD.MOV.U32 R13, RZ, RZ, R3 ;  /* 0x000000ffff0d7224 */ /* 0x000fe400078e0003 */
[----:B------:R-:W-:Y:S02]  /*1e910*/  IMAD.MOV.U32 R12, RZ, RZ, 0x3 ;  /* 0x00000003ff0c7424 */ /* 0x000fe400078e00ff */
[----:B------:R-:W-:-:S07]  /*1e920*/  IMAD.MOV.U32 R5, RZ, RZ, R14 ;  /* 0x000000ffff057224 */ /* 0x000fce00078e000e */
[----:B------:R-:W-:Y:S05]  /*1e930*/  WARPSYNC.COLLECTIVE R15, `(.L_x_10852) ;  /* 0x000000000f087348 */ /* 0x000fea0003c00000 */
[----:B------:R0:W1:Y:S02]  /*1e940*/  SHFL.IDX P6, R14, R13, R12, R11 ;  /* 0x0000000c0d0e7389 */ /* 0x00006400000c000b */
[----:B01----:R-:W-:Y:S01]  /*1e950*/  ENDCOLLECTIVE ;  /* 0x000000000000791b */ /* 0x003fe20003800000 */
.L_x_10852:
        /* <DEDUP_REMOVED lines=10> */
.L_x_10853:
[----:B------:R-:W-:Y:S01]  /*1ea00*/  @!PT LDS RZ, [RZ] ;  /* 0x00000000fffff984 */ /* 0x000fe20000000800 */
[----:B------:R-:W-:Y:S01]  /*1ea10*/  @!PT LDS RZ, [RZ] ;  /* 0x00000000fffff984 */ /* 0x000fe20000000800 */
[----:B------:R-:W-:Y:S01]  /*1ea20*/  @!PT LDS RZ, [RZ] ;  /* 0x00000000fffff984 */ /* 0x000fe20000000800 */
[----:B------:R0:W-:Y:S01]  /*1ea30*/  @!P0 LDGSTS.E.BYPASS.LTC128B.128 [R25+0x19400], desc[UR60][R4.64], !P1 ;  /* 0x1940000004198fae */ /* 0x0001e2000c901d7c */
[----:B------:R-:W-:Y:S01]  /*1ea40*/  ISETP.GE.AND P0, PT, R8, R2, PT ;  /* 0x000000020800720c */ /* 0x000fe20003f06270 */
[----:B------:R-:W-:-:S05]  /*1ea50*/  VIADD R8, R17, 0x40 ;  /* 0x0000004011087836 */ /* 0x000fca0000000000 */
[----:B------:R1:W-:Y:S01]  /*1ea60*/  STL [R1+0x28], R8 ;  /* 0x0000280801007387 */ /* 0x0003e20000100800 */
[----:B------:R-:W-:Y:S02]  /*1ea70*/  IMAD.MOV.U32 R13, RZ, RZ, R3 ;  /* 0x000000ffff0d7224 */ /* 0x000fe400078e0003 */
[----:B------:R-:W-:Y:S02]  /*1ea80*/  IMAD.MOV.U32 R12, RZ, RZ, 0x4 ;  /* 0x00000004ff0c7424 */ /* 0x000fe400078e00ff */
[----:B0-----:R-:W-:-:S07]  /*1ea90*/  IMAD.MOV.U32 R4, RZ, RZ, R14 ;  /* 0x000000ffff047224 */ /* 0x001fce00078e000e */
[----:B-1----:R-:W-:Y:S05]  /*1eaa0*/  WARPSYNC.COLLECTIVE R15, `(.L_x_10854) ;  /* 0x000000000f087348 */ /* 0x002fea0003c00000 */
[----:B------:R0:W2:Y:S02]  /*1eab0*/  SHFL.IDX P6, R14, R13, R12, R11 ;  /* 0x0000000c0d0e7389 */ /* 0x0000a400000c000b */
[----:B012---:R-:W-:Y:S01]  /*1eac0*/  ENDCOLLECTIVE ;  /* 0x000000000000791b */ /* 0x007fe20003800000 */
.L_x_10854:
[----:B------:R-:W-:-:S04]  /*1ead0*/  @!P0 LEA R5, P2, R7, R4, 0x1 ;  /* 0x0000000407058211 */ /* 0x000fc800078408ff */
[----:B------:R-:W-:-:S04]  /*1eae0*/  @!P0 IADD3.X R4, RZ, R6, RZ, P2, !PT ;  /* 0x00000006ff048210 */ /* 0x000fc800017fe4ff */
        /* <DEDUP_REMOVED lines=14> */
.L_x_10855:
[----:B------:R0:W-:Y:S01]  /*1ebd0*/  STL [R1+0x30], R8 ;  /* 0x0000300801007387 */ /* 0x0001e20000100800 */
[----:B------:R-:W-:Y:S02]  /*1ebe0*/  IMAD.MOV.U32 R13, RZ, RZ, R3 ;  /* 0x000000ffff0d7224 */ /* 0x000fe400078e0003 */
[----:B------:R-:W-:Y:S02]  /*1ebf0*/  IMAD.MOV.U32 R12, RZ, RZ, 0x5 ;  /* 0x00000005ff0c7424 */ /* 0x000fe400078e00ff */
[----:B------:R-:W-:-:S07]  /*1ec00*/  IMAD.MOV.U32 R4, RZ, RZ, R14 ;  /* 0x000000ffff047224 */ /* 0x000fce00078e000e */
[----:B0-----:R-:W-:Y:S05]  /*1ec10*/  WARPSYNC.COLLECTIVE R15, `(.L_x_10856) ;  /* 0x000000000f087348 */ /* 0x001fea0003c00000 */
[----:B------:R1:W2:Y:S02]  /*1ec20*/  SHFL.IDX P6, R14, R13, R12, R11 ;  /* 0x0000000c0d0e7389 */ /* 0x0002a400000c000b */
[----:B012---:R-:W-:Y:S01]  /*1ec30*/  ENDCOLLECTIVE ;  /* 0x000000000000791b */ /* 0x007fe20003800000 */
.L_x_10856:
        /* <DEDUP_REMOVED lines=10> */
.L_x_10857:
        /* <DEDUP_REMOVED lines=8> */
[----:B------:R-:W-:Y:S01]  /*1ed60*/  IMAD.MOV.U32 R12, RZ, RZ, 0x6 ;  /* 0x00000006ff0c7424 */ /* 0x000fe200078e00ff */
[----:B0-----:R-:W-:-:S07]  /*1ed70*/  MOV R4, R14 ;  /* 0x0000000e00047202 */ /* 0x001fce0000000f00 */
[----:B-1----:R-:W-:Y:S05]  /*1ed80*/  WARPSYNC.COLLECTIVE R15, `(.L_x_10858) ;  /* 0x000000000f087348 */ /* 0x002fea0003c00000 */
[----:B------:R0:W2:Y:S02]  /*1ed90*/  SHFL.IDX P6, R14, R13, R12, R11 ;  /* 0x0000000c0d0e7389 */ /* 0x0000a400000c000b */
[----:B012---:R-:W-:Y:S01]  /*1eda0*/  ENDCOLLECTIVE ;  /* 0x000000000000791b */ /* 0x007fe20003800000 */
.L_x_10858:
        /* <DEDUP_REMOVED lines=11> */
[----:B------:R-:W-:-:S13]  /*1ee60*/  ISETP.GE.AND P0, PT, R8, R2, PT ;  /* 0x000000020800720c */ /* 0x000fda0003f06270 */
[----:B0-----:R-:W-:Y:S05]  /*1ee70*/  WARPSYNC.COLLECTIVE R15, `(.L_x_10859) ;  /* 0x000000000f087348 */ /* 0x001fea0003c00000 */
[----:B------:R1:W2:Y:S02]  /*1ee80*/  SHFL.IDX P6, R14, R13, R12, R11 ;  /* 0x0000000c0d0e7389 */ /* 0x0002a400000c000b */
[----:B012---:R-:W-:Y:S01]  /*1ee90*/  ENDCOLLECTIVE ;  /* 0x000000000000791b */ /* 0x007fe20003800000 */
.L_x_10859:
[----:B------:R-:W-:Y:S02]  /*1eea0*/  IMAD.MOV.U32 R13, RZ, RZ, R3 ;  /* 0x000000ffff0d7224 */ /* 0x000fe400078e0003 */
[----:B------:R-:W-:Y:S02]  /*1eeb0*/  IMAD.MOV.U32 R12, RZ, RZ, 0x7 ;  /* 0x00000007ff0c7424 */ /* 0x000fe400078e00ff */
[----:B------:R-:W-:-:S07]  /*1eec0*/  IMAD.MOV.U32 R4, RZ, RZ, R14 ;  /* 0x000000ffff047224 */ /* 0x000fce00078e000e */
[----:B------:R-:W-:Y:S05]  /*1eed0*/  WARPSYNC.COLLECTIVE R15, `(.L_x_10860) ;  /* 0x000000000f087348 */ /* 0x000fea0003c00000 */
[----:B------:R0:W1:Y:S02]  /*1eee0*/  SHFL.IDX P6, R14, R13, R12, R11 ;  /* 0x0000000c0d0e7389 */ /* 0x00006400000c000b */
[----:B01----:R-:W-:Y:S01]  /*1eef0*/  ENDCOLLECTIVE ;  /* 0x000000000000791b */ /* 0x003fe20003800000 */
.L_x_10860:
        /* <DEDUP_REMOVED lines=10> */
.L_x_10861:
[----:B------:R-:W-:Y:S01]  /*1efa0*/  @!PT LDS RZ, [RZ] ;  /* 0x00000000fffff984 */ /* 0x000fe20000000800 */
[----:B------:R-:W-:Y:S01]  /*1efb0*/  @!PT LDS RZ, [RZ] ;  /* 0x00000000fffff984 */ /* 0x000fe20000000800 */
[----:B------:R-:W-:Y:S01]  /*1efc0*/  @!PT LDS RZ, [RZ] ;  /* 0x00000000fffff984 */ /* 0x000fe20000000800 */
[----:B------:R1:W-:Y:S01]  /*1efd0*/  @!P0 LDGSTS.E.BYPASS.LTC128B.128 [R25+0x1b400], desc[UR60][R4.64], !P1 ;  /* 0x1b40000004198fae */ /* 0x0003e2000c901d7c */
[----:B------:R-:W-:Y:S01]  /*1efe0*/  IMAD.MOV.U32 R0, RZ, RZ, R14 ;  /* 0x000000ffff007224 */ /* 0x000fe200078e000e */
[----:B------:R-:W-:Y:S06]  /*1eff0*/  BRA `(.L_x_10862) ;  /* 0xffffff9800c07947 */ /* 0x000fec000383ffff */
.L_x_10683:
[----:B------:R-:W2:Y:S04]  /*1f000*/  LDL.LU R15, [R1+0x14] ;  /* 0x00001400010f7983 */ /* 0x000ea80000300800 */
[----:B------:R-:W3:Y:S04]  /*1f010*/  LDL.LU R14, [R1+0x1c] ;  /* 0x00001c00010e7983 */ /* 0x000ee80000300800 */
[----:B------:R-:W4:Y:S04]  /*1f020*/  LDL.LU R13, [R1+0x20] ;  /* 0x00002000010d7983 */ /* 0x000f280000300800 */
[----:B------:R-:W5:Y:S04]  /*1f030*/  LDL.LU R12, [R1+0x24] ;  /* 0x00002400010c7983 */ /* 0x000f680000300800 */
[----:B------:R-:W5:Y:S04]  /*1f040*/  LDL.LU R11, [R1+0x28] ;  /* 0x00002800010b7983 */ /* 0x000f680000300800 */
[----:B------:R-:W5:Y:S04]  /*1f050*/  LDL.LU R10, [R1+0x30] ;  /* 0x00003000010a7983 */ /* 0x000f680000300800 */
[----:B------:R-:W5:Y:S04]  /*1f060*/  LDL.LU R9, [R1+0x34] ;  /* 0x0000340001097983 */ /* 0x000f680000300800 */
[----:B------:R-:W5:Y:S01]  /*1f070*/  LDL.LU R8, [R1] ;  /* 0x0000000001087983 */ /* 0x000f620000300800 */
[----:B------:R-:W-:Y:S01]  /*1f080*/  BSSY B0, `(.L_x_10863) ;  /* 0x000001b000007945 */ /* 0x000fe20003800000 */
[----:B--2---:R-:W-:-:S02]  /*1f090*/  IMAD R5, R15, R6, RZ ;  /* 0x000000060f057224 */ /* 0x004fc400078e02ff */
[----:B------:R-:W-:-:S03]  /*1f0a0*/  IMAD.MOV.U32 R15, RZ, RZ, -0x1 ;  /* 0xffffffffff0f7424 */ /* 0x000fc600078e00ff */
[-C--:B------:R-:W-:Y:S02]  /*1f0b0*/  ISETP.GE.AND P0, PT, R17, R5.reuse, PT ;  /* 0x000000051100720c */ /* 0x080fe40003f06270 */
[-C--:B---3--:R-:W-:Y:S02]  /*1f0c0*/  ISETP.GE.AND P6, PT, R14, R5.reuse, PT ;  /* 0x000000050e00720c */ /* 0x088fe40003fc6270 */
[----:B----4-:R-:W-:Y:S01]  /*1f0d0*/  ISETP.GE.AND P5, PT, R13, R5, PT ;  /* 0x000000050d00720c */ /* 0x010fe20003fa6270 */
[----:B------:R-:W-:Y:S01]  /*1f0e0*/  IMAD.MOV.U32 R13, RZ, RZ, R0 ;  /* 0x000000ffff0d7224 */ /* 0x000fe200078e0000 */
[----:B-----5:R-:W-:-:S07]  /*1f0f0*/  LOP3.LUT R8, R8, 0xfffff7ff, RZ, 0xc0, !PT ;  /* 0xfffff7ff08087812 */ /* 0x020fce00078ec0ff */
[----:B------:R-:W-:Y:S02]  /*1f100*/  @P0 LOP3.LUT R8, R8, 0x800, RZ, 0xfc, !PT ;  /* 0x0000080008080812 */ /* 0x000fe400078efcff */
[----:B------:R-:W-:Y:S01]  /*1f110*/  ISETP.GE.AND P0, PT, R12, R5, PT ;  /* 0x000000050c00720c */ /* 0x000fe20003f06270 */
[----:B------:R-:W-:Y:S01]  /*1f120*/  IMAD.MOV.U32 R12, RZ, RZ, RZ ;  /* 0x000000ffff0c7224 */ /* 0x000fe200078e00ff */
[----:B------:R-:W-:-:S04]  /*1f130*/  LOP3.LUT R8, R8, 0xfffffbff, RZ, 0xc0, !PT ;  /* 0xfffffbff08087812 */ /* 0x000fc800078ec0ff */
[----:B------:R-:W-:Y:S02]  /*1f140*/  @P6 LOP3.LUT R8, R8, 0x400, RZ, 0xfc, !PT ;  /* 0x0000040008086812 */ /* 0x000fe400078efcff */
[----:B------:R-:W-:Y:S01]  /*1f150*/  ISETP.GE.AND P6, PT, R11, R5, PT ;  /* 0x000000050b00720c */ /* 0x000fe20003fc6270 */
[----:B------:R-:W-:Y:S01]  /*1f160*/  IMAD.MOV.U32 R11, RZ, RZ, 0x181f ;  /* 0x0000181fff0b7424 */ /* 0x000fe200078e00ff */
[----:B------:R-:W-:-:S04]  /*1f170*/  LOP3.LUT R8, R8, 0xfffffdff, RZ, 0xc0, !PT ;  /* 0xfffffdff08087812 */ /* 0x000fc800078ec0ff */
[----:B------:R-:W-:Y:S02]  /*1f180*/  @P5 LOP3.LUT R8, R8, 0x200, RZ, 0xfc, !PT ;  /* 0x0000020008085812 */ /* 0x000fe400078efcff */
[----:B------:R-:W-:Y:S02]  /*1f190*/  ISETP.GE.AND P5, PT, R10, R5, PT ;  /* 0x000000050a00720c */ /* 0x000fe40003fa6270 */
[----:B------:R-:W-:-:S04]  /*1f1a0*/  LOP3.LUT R8, R8, 0xfffffeff, RZ, 0xc0, !PT ;  /* 0xfffffeff08087812 */ /* 0x000fc800078ec0ff */
[----:B------:R-:W-:Y:S02]  /*1f1b0*/  @P0 LOP3.LUT R8, R8, 0x100, RZ, 0xfc, !PT ;  /* 0x0000010008080812 */ /* 0x000fe400078efcff */
[----:B------:R-:W-:Y:S02]  /*1f1c0*/  ISETP.GE.AND P0, PT, R9, R5, PT ;  /* 0x000000050900720c */ /* 0x000fe40003f06270 */
[----:B------:R-:W-:-:S04]  /*1f1d0*/  LOP3.LUT R8, R8, 0xffffff7f, RZ, 0xc0, !PT ;  /* 0xffffff7f08087812 */ /* 0x000fc800078ec0ff */
[----:B------:R-:W-:-:S05]  /*1f1e0*/  @P6 LOP3.LUT R8, R8, 0x80, RZ, 0xfc, !PT ;  /* 0x0000008008086812 */ /* 0x000fca00078efcff */
[----:B------:R0:W-:Y:S02]  /*1f1f0*/  STL [R1], R8 ;  /* 0x0000000801007387 */ /* 0x0001e40000100800 */
[----:B0-----:R-:W-:Y:S05]  /*1f200*/  WARPSYNC.COLLECTIVE R15, `(.L_x_10864) ;  /* 0x000000000f087348 */ /* 0x001fea0003c00000 */
[----:B------:R1:W2:Y:S02]  /*1f210*/  SHFL.IDX P6, R14, R13, R12, R11 ;  /* 0x0000000c0d0e7389 */ /* 0x0002a400000c000b */
[----:B012---:R-:W-:Y:S01]  /*1f220*/  ENDCOLLECTIVE ;  /* 0x000000000000791b */ /* 0x007fe20003800000 */
.L_x_10864:
[----:B------:R-:W-:Y:S05]  /*1f230*/  BSYNC B0 ;  /* 0x0000000000007941 */ /* 0x000fea0003800000 */
.L_x_10863:
        /* <DEDUP_REMOVED lines=11> */
.L_x_10865:
[----:B------:R-:W-:-:S04]  /*1f2f0*/  LOP3.LUT R8, R8, 0xffffdfff, RZ, 0xc0, !PT ;  /* 0xffffdfff08087812 */ /* 0x000fc800078ec0ff */
[----:B------:R-:W-:-:S04]  /*1f300*/  @P0 LOP3.LUT R8, R8, 0x2000, RZ, 0xfc, !PT ;  /* 0x0000200008080812 */ /* 0x000fc800078efcff */
[----:B------:R-:W-:Y:S01]  /*1f310*/  LOP3.LUT P0, RZ, R8, 0x800, RZ, 0xc0, !PT ;  /* 0x0000080008ff7812 */ /* 0x000fe2000780c0ff */
[----:B------:R0:W-:Y:S01]  /*1f320*/  STL [R1], R8 ;  /* 0x0000000801007387 */ /* 0x0001e20000100800 */
[----:B------:R-:W-:Y:S02]  /*1f330*/  IMAD.MOV.U32 R13, RZ, RZ, R0 ;  /* 0x000000ffff0d7224 */ /* 0x000fe400078e0000 */
[----:B------:R-:W-:Y:S01]  /*1f340*/  IMAD.MOV.U32 R12, RZ, RZ, 0x1 ;  /* 0x00000001ff0c7424 */ /* 0x000fe200078e00ff */
[----:B------:R-:W-:-:S08]  /*1f350*/  MOV R3, R14 ;  /* 0x0000000e00037202 */ /* 0x000fd00000000f00 */
[----:B------:R-:W-:-:S05]  /*1f360*/  @!P0 LEA R3, P6, R7, R3, 0x1 ;  /* 0x0000000307038211 */ /* 0x000fca00078c08ff */
[----:B------:R-:W-:-:S05]  /*1f370*/  @!P0 IMAD.X R2, RZ, RZ, R2, P6 ;  /* 0x000000ffff028224 */ /* 0x000fca00030e0602 */
[----:B0-----:R-:W-:-:S07]  /*1f380*/  @!P0 LOP3.LUT R3, R3, R2, RZ, 0x3c, !PT ;  /* 0x0000000203038212 */ /* 0x001fce00078e3cff */
[----:B------:R-:W-:Y:S05]  /*1f390*/  WARPSYNC.COLLECTIVE R15, `(.L_x_10866) ;  /* 0x000000000f087348 */ /* 0x000fea0003c00000 */
[----:B------:R0:W1:Y:S02]  /*1f3a0*/  SHFL.IDX P6, R14, R13, R12, R11 ;  /* 0x0000000c0d0e7389 */ /* 0x00006400000c000b */
[----:B01----:R-:W-:Y:S01]  /*1f3b0*/  ENDCOLLECTIVE ;  /* 0x000000000000791b */ /* 0x003fe20003800000 */
.L_x_10866:
[----:B------:R-:W-:-:S04]  /*1f3c0*/  @!P0 LOP3.LUT R2, R3, R2, RZ, 0x3c, !PT ;  /* 0x0000000203028212 */ /* 0x000fc800078e3cff */
[----:B------:R-:W-:-:S05]  /*1f3d0*/  @!P0 LOP3.LUT R3, R3, R2, RZ, 0x3c, !PT ;  /* 0x0000000203038212 */ /* 0x000fca00078e3cff */
        /* <DEDUP_REMOVED lines=13> */
.L_x_10867:
[----:B------:R-:W-:Y:S02]  /*1f4b0*/  IMAD.MOV.U32 R13, RZ, RZ, R0 ;  /* 0x000000ffff0d7224 */ /* 0x000fe400078e0000 */
[----:B------:R-:W-:Y:S02]  /*1f4c0*/  IMAD.MOV.U32 R12, RZ, RZ, 0x2 ;  /* 0x00000002ff0c7424 */ /* 0x000fe400078e00ff */
[----:B------:R-:W-:-:S05]  /*1f4d0*/  IMAD.MOV.U32 R2, RZ, RZ, R14 ;  /* 0x000000ffff027224 */ /* 0x000fca00078e000e */
[----:B------:R-:W-:-:S05]  /*1f4e0*/  @!P5 LEA R2, P6, R7, R2, 0x1 ;  /* 0x000000020702d211 */ /* 0x000fca00078c08ff */
[----:B------:R-:W-:-:S05]  /*1f4f0*/  @!P5 IMAD.X R3, RZ, RZ, R6, P6 ;  /* 0x000000ffff03d224 */ /* 0x000fca00030e0606 */
[----:B------:R-:W-:Y:S01]  /*1f500*/  @!PT LDS RZ, [RZ] ;  /* 0x00000000fffff984 */ /* 0x000fe20000000800 */
[----:B------:R-:W-:Y:S01]  /*1f510*/  @!PT LDS RZ, [RZ] ;  /* 0x00000000fffff984 */ /* 0x000fe20000000800 */
[----:B------:R-:W-:Y:S01]  /*1f520*/  @!PT LDS RZ, [RZ] ;  /* 0x00000000fffff984 */ /* 0x000fe20000000800 */
[----:B------:R0:W-:Y:S03]  /*1f530*/  @!P5 LDGSTS.E.BYPASS.LTC128B.128 [R25+0x22c00], desc[UR60][R2.64], !P4 ;  /* 0x22c000000219dfae */ /* 0x0001e6000e101d7c */
[----:B0-----:R-:W-:Y:S05]  /*1f540*/  WARPSYNC.COLLECTIVE R15, `(.L_x_10868) ;  /* 0x000000000f087348 */ /* 0x001fea0003c00000 */
[----:B------:R1:W2:Y:S02]  /*1f550*/  SHFL.IDX P6, R14, R13, R12, R11 ;  /* 0x0000000c0d0e7389 */ /* 0x0002a400000c000b */
[----:B012---:R-:W-:Y:S01]  /*1f560*/  ENDCOLLECTIVE ;  /* 0x000000000000791b */ /* 0x007fe20003800000 */
.L_x_10868:
[----:B------:R-:W-:Y:S01]  /*1f570*/  @!PT LDS RZ, [RZ] ;  /* 0x00000000fffff984 */ /* 0x000fe20000000800 */
[----:B------:R-:W-:Y:S01]  /*1f580*/  @!PT LDS RZ, [RZ] ;  /* 0x00000000fffff984 */ /* 0x000fe20000000800 */
[----:B------:R-:W-:Y:S01]  /*1f590*/  @!PT LDS RZ, [RZ] ;  /* 0x00000000fffff984 */ /* 0x000fe20000000800 */
[----:B------:R0:W-:Y:S04]  /*1f5a0*/  @!P5 LDGSTS.E.BYPASS.LTC128B.128 [R25+0x26c00], desc[UR60][R2.64+0x80], !P3 ;  /* 0x26c000800219dfae */ /* 0x0001e8000d901d7c */
[----:B------:R0:W-:Y:S04]  /*1f5b0*/  @!P5 LDGSTS.E.BYPASS.LTC128B.128 [R25+0x2ac00], desc[UR60][R2.64+0x100], !P2 ;  /* 0x2ac001000219dfae */ /* 0x0001e8000d101d7c */
[----:B------:R0:W-:Y:S01]  /*1f5c0*/  @!P5 LDGSTS.E.BYPASS.LTC128B.128 [R25+0x2ec00], desc[UR60][R2.64+0x180], !P1 ;  /* 0x2ec001800219dfae */ /* 0x0001e2000c901d7c */
[----:B------:R-:W-:Y:S01]  /*1f5d0*/  LOP3.LUT P5, RZ, R8, 0x100, RZ, 0xc0, !PT ;  /* 0x0000010008ff7812 */ /* 0x000fe200078ac0ff */
[----:B------:R-:W-:-:S02]  /*1f5e0*/  IMAD.MOV.U32 R13, RZ, RZ, R4 ;  /* 0x000000ffff0d7224 */ /* 0x000fc400078e0004 */
[----:B------:R-:W-:-:S10]  /*1f5f0*/  IMAD.MOV.U32 R6, RZ, RZ, R14 ;  /* 0x000000ffff067224 */ /* 0x000fd400078e000e */
[----:B0-----:R-:W-:Y:S05]  /*1f600*/  WARPSYNC.COLLECTIVE R15, `(.L_x_10869) ;  /* 0x000000000f087348 */ /* 0x001fea0003c00000 */
[----:B------:R1:W2:Y:S02]  /*1f610*/  SHFL.IDX P6, R14, R13, R12, R11 ;  /* 0x0000000c0d0e7389 */ /* 0x0002a400000c000b */
[----:B012---:R-:W-:Y:S01]  /*1f620*/  ENDCOLLECTIVE ;  /* 0x000000000000791b */ /* 0x007fe20003800000 */
.L_x_10869:
[----:B------:R-:W-:Y:S02]  /*1f630*/  IMAD.MOV.U32 R13, RZ, RZ, R0 ;  /* 0x000000ffff0d7224 */ /* 0x000fe400078e0000 */
[----:B------:R-:W-:Y:S01]  /*1f640*/  IMAD.MOV.U32 R12, RZ, RZ, 0x3 ;  /* 0x00000003ff0c7424 */ /* 0x000fe200078e00ff */
[----:B------:R-:W-:-:S04]  /*1f650*/  MOV R2, R14 ;  /* 0x0000000e00027202 */ /* 0x000fc80000000f00 */
        /* <DEDUP_REMOVED lines=9> */
.L_x_10870:
        /* <DEDUP_REMOVED lines=12> */
.L_x_10871:
        /* <DEDUP_REMOVED lines=12> */
.L_x_10872:
        /* <DEDUP_REMOVED lines=12> */
.L_x_10873:
        /* <DEDUP_REMOVED lines=12> */
.L_x_10874:
        /* <DEDUP_REMOVED lines=12> */
.L_x_10875:
        /* <DEDUP_REMOVED lines=12> */
.L_x_10876:
[----:B------:R-:W-:Y:S01]  /*1fb70*/  @!PT LDS RZ, [RZ] ;  /* 0x00000000fffff984 */ /* 0x000fe20000000800 */
[----:B------:R-:W-:Y:S01]  /*1fb80*/  @!PT LDS RZ, [RZ] ;  /* 0x00000000fffff984 */ /* 0x000fe20000000800 */
[----:B------:R-:W-:Y:S01]  /*1fb90*/  @!PT LDS RZ, [RZ] ;  /* 0x00000000fffff984 */ /* 0x000fe20000000800 */
[----:B------:R0:W-:Y:S04]  /*1fba0*/  @!P5 LDGSTS.E.BYPASS.LTC128B.128 [R25+0x28c00], desc[UR60][R2.64+0x80], !P3 ;  /* 0x28c000800219dfae */ /* 0x0001e8000d901d7c */
[----:B------:R0:W-:Y:S04]  /*1fbb0*/  @!P5 LDGSTS.E.BYPASS.LTC128B.128 [R25+0x2cc00], desc[UR60][R2.64+0x100], !P2 ;  /* 0x2cc001000219dfae */ /* 0x0001e8000d101d7c */
[----:B------:R0:W-:Y:S01]  /*1fbc0*/  @!P5 LDGSTS.E.BYPASS.LTC128B.128 [R25+0x30c00], desc[UR60][R2.64+0x180], !P1 ;  /* 0x30c001800219dfae */ /* 0x0001e2000c901d7c */
[----:B------:R-:W-:Y:S02]  /*1fbd0*/  IMAD.MOV.U32 R13, RZ, RZ, R4 ;  /* 0x000000ffff0d7224 */ /* 0x000fe400078e0004 */
[----:B------:R-:W-:-:S07]  /*1fbe0*/  IMAD.MOV.U32 R6, RZ, RZ, R14 ;  /* 0x000000ffff067224 */ /* 0x000fce00078e000e */
[----:B0-----:R-:W-:Y:S05]  /*1fbf0*/  WARPSYNC.COLLECTIVE R15, `(.L_x_10877) ;  /* 0x000000000f087348 */ /* 0x001fea0003c00000 */
[----:B------:R1:W2:Y:S02]  /*1fc00*/  SHFL.IDX P6, R14, R13, R12, R11 ;  /* 0x0000000c0d0e7389 */ /* 0x0002a400000c000b */
[----:B012---:R-:W-:Y:S01]  /*1fc10*/  ENDCOLLECTIVE ;  /* 0x000000000000791b */ /* 0x007fe20003800000 */
.L_x_10877:
[----:B------:R-:W-:Y:S02]  /*1fc20*/  IMAD.MOV.U32 R13, RZ, RZ, R0 ;  /* 0x000000ffff0d7224 */ /* 0x000fe400078e0000 */
[----:B------:R-:W-:Y:S01]  /*1fc30*/  IMAD.MOV.U32 R12, RZ, RZ, 0x7 ;  /* 0x00000007ff0c7424 */ /* 0x000fe200078e00ff */
[----:B------:R-:W-:-:S07]  /*1fc40*/  MOV R2, R14 ;  /* 0x0000000e00027202 */ /* 0x000fce0000000f00 */
[----:B------:R-:W-:Y:S05]  /*1fc50*/  WARPSYNC.COLLECTIVE R15, `(.L_x_10878) ;  /* 0x000000000f087348 */ /* 0x000fea0003c00000 */
[----:B------:R0:W1:Y:S02]  /*1fc60*/  SHFL.IDX P6, R14, R13, R12, R11 ;  /* 0x0000000c0d0e7389 */ /* 0x00006400000c000b */
[----:B01----:R-:W-:Y:S01]  /*1fc70*/  ENDCOLLECTIVE ;  /* 0x000000000000791b */ /* 0x003fe20003800000 */
.L_x_10878:
[----:B------:R-:W-:-:S05]  /*1fc80*/  @!P0 LEA R2, P5, R7, R2, 0x1 ;  /* 0x0000000207028211 */ /* 0x000fca00078a08ff */
[----:B------:R-:W-:-:S05]  /*1fc90*/  @!P0 IMAD.X R3, RZ, RZ, R6, P5 ;  /* 0x000000ffff038224 */ /* 0x000fca00028e0606 */
        /* <DEDUP_REMOVED lines=12> */
.L_x_10879:
[----:B------:R-:W-:Y:S01]  /*1fd60*/  IMAD.MOV.U32 R2, RZ, RZ, R14 ;  /* 0x000000ffff027224 */ /* 0x000fe200078e000e */
[----:B------:R-:W-:Y:S06]  /*1fd70*/  BRA `(.L_x_10880) ;  /* 0xffffff9800187947 */ /* 0x000fec000383ffff */
.L_x_10688:
[----:B0-----:R0:W1:Y:S02]  /*1fd80*/  SYNCS.PHASECHK.TRANS64.TRYWAIT P0, [R22+URZ+0x32420], R3 ;  /* 0x03242003160075a7 */ /* 0x001064000800017f */
[----:B-1----:R-:W-:Y:S05]  /*1fd90*/  @!P0 NANOSLEEP.SYNCS 0x989680 ;  /* 0x009896800000895d */ /* 0x002fea0003900000 */
[----:B------:R-:W1:Y:S02]  /*1fda0*/  @!P0 SYNCS.PHASECHK.TRANS64 P0, [R22+URZ+0x32420], R3 ;  /* 0x03242003160085a7 */ /* 0x000e64000800007f */
[----:B-1----:R-:W-:Y:S05]  /*1fdb0*/  @!P0 BRA `(.L_x_10688) ;  /* 0xfffffffc00f08947 */ /* 0x002fea000383ffff */
[----:B------:R-:W-:Y:S05]  /*1fdc0*/  BRA `(.L_x_10881) ;  /* 0xffffff98008c7947 */ /* 0x000fea000383ffff */
.L_x_10691:
[----:B-1----:R1:W3:Y:S02]  /*1fdd0*/  SYNCS.PHASECHK.TRANS64.TRYWAIT P0, [R29+URZ+0x32460], R0 ;  /* 0x032460001d0075a7 */ /* 0x0022e4000800017f */
[----:B---3--:R-:W-:Y:S05]  /*1fde0*/  @!P0 NANOSLEEP.SYNCS 0x989680 ;  /* 0x009896800000895d */ /* 0x008fea0003900000 */
[----:B------:R-:W3:Y:S02]  /*1fdf0*/  @!P0 SYNCS.PHASECHK.TRANS64 P0, [R29+URZ+0x32460], R0 ;  /* 0x032460001d0085a7 */ /* 0x000ee4000800007f */
[----:B---3--:R-:W-:Y:S05]  /*1fe00*/  @!P0 BRA `(.L_x_10691) ;  /* 0xfffffffc00f08947 */ /* 0x008fea000383ffff */
[----:B------:R-:W-:Y:S05]  /*1fe10*/  BRA `(.L_x_10882) ;  /* 0xffffff98009c7947 */ /* 0x000fea000383ffff */
.L_x_10692:
        /* <DEDUP_REMOVED lines=8> */
.L_x_10884:
[----:B------:R-:W-:Y:S05]  /*1fea0*/  BSYNC B0 ;  /* 0x0000000000007941 */ /* 0x000fea0003800000 */
.L_x_10883:
[----:B------:R-:W0:Y:S01]  /*1feb0*/  S2R R8, SR_TID.X ;  /* 0x0000000000087919 */ /* 0x000e220000002100 */
[----:B------:R-:W-:Y:S01]  /*1fec0*/  MOV R13, R5 ;  /* 0x00000005000d7202 */ /* 0x000fe20000000f00 */
[----:B------:R-:W-:Y:S01]  /*1fed0*/  IMAD.MOV.U32 R12, RZ, RZ, RZ ;  /* 0x000000ffff0c7224 */ /* 0x000fe200078e00ff */
[C---:B------:R-:W-:Y:S01]  /*1fee0*/  LOP3.LUT P2, RZ, R7.reuse, 0x2, RZ, 0xc0, !PT ;  /* 0x0000000207ff7812 */ /* 0x040fe2000784c0ff */
[----:B------:R-:W-:Y:S01]  /*1fef0*/  IMAD.MOV.U32 R11, RZ, RZ, 0x181f ;  /* 0x0000181fff0b7424 */ /* 0x000fe200078e00ff */
[----:B------:R-:W-:Y:S01]  /*1ff00*/  LOP3.LUT P1, RZ, R7, 0x4, RZ, 0xc0, !PT ;  /* 0x0000000407ff7812 */ /* 0x000fe2000782c0ff */
[----:B------:R-:W-:Y:S02]  /*1ff10*/  IMAD.MOV.U32 R15, RZ, RZ, -0x1 ;  /* 0xffffffffff0f7424 */ /* 0x000fe400078e00ff */
[----:B------:R-:W-:Y:S01]  /*1ff20*/  IMAD.MOV.U32 R3, RZ, RZ, R14 ;  /* 0x000000ffff037224 */ /* 0x000fe200078e000e */
[----:B------:R-:W-:Y:S01]  /*1ff30*/  ISETP.LT.OR P3, PT, R30, 0x1, !P1 ;  /* 0x000000011e00780c */ /* 0x000fe20004f61670 */
[----:B------:R-:W-:-:S12]  /*1ff40*/  IMAD R4, R4, 0x2, R22 ;  /* 0x0000000204047824 */ /* 0x000fd800078e0216 */
[----:B0-----:R-:W-:Y:S05]  /*1ff50*/  WARPSYNC.COLLECTIVE R15, `(.L_x_10885) ;  /* 0x000000000f087348 */ /* 0x001fea0003c00000 */
[----:B------:R1:W2:Y:S02]  /*1ff60*/  SHFL.IDX P6, R14, R13, R12, R11 ;  /* 0x0000000c0d0e7389 */ /* 0x0002a400000c000b */
[----:B012---:R-:W-:Y:S01]  /*1ff70*/  ENDCOLLECTIVE ;  /* 0x000000000000791b */ /* 0x007fe20003800000 */
.L_x_10885:
        /* <DEDUP_REMOVED lines=9> */
.L_x_10886:
        /* <DEDUP_REMOVED lines=17> */
.L_x_10887:
[----:B------:R-:W-:Y:S02]  /*20120*/  IMAD.MOV.U32 R13, RZ, RZ, R6 ;  /* 0x000000ffff0d7224 */ /* 0x000fe400078e0006 */
[----:B------:R-:W-:Y:S01]  /*20130*/  IMAD.MOV.U32 R12, RZ, RZ, 0x2 ;  /* 0x00000002ff0c7424 */ /* 0x000fe200078e00ff */
[----:B------:R-:W-:-:S13]  /*20140*/  IADD3 R2, P3, R14, R0, RZ ;  /* 0x000000000e027210 */ /* 0x000fda0007f7e0ff */
[----:B------:R-:W-:Y:S05]  /*20150*/  WARPSYNC.COLLECTIVE R15, `(.L_x_10888) ;  /* 0x000000000f087348 */ /* 0x000fea0003c00000 */
[----:B------:R0:W1:Y:S02]  /*20160*/  SHFL.IDX P6, R14, R13, R12, R11 ;  /* 0x0000000c0d0e7389 */ /* 0x00006400000c000b */
[----:B01----:R-:W-:Y:S01]  /*20170*/  ENDCOLLECTIVE ;  /* 0x000000000000791b */ /* 0x003fe20003800000 */
.L_x_10888:
[----:B------:R-:W-:Y:S02]  /*20180*/  IADD3.X R3, RZ, R3, RZ, P3, !PT ;  /* 0x00000003ff037210 */ /* 0x000fe40001ffe4ff */
        /* <DEDUP_REMOVED lines=16> */
.L_x_10889:
[----:B------:R-:W-:Y:S02]  /*20290*/  IMAD.MOV.U32 R13, RZ, RZ, R6 ;  /* 0x000000ffff0d7224 */ /* 0x000fe400078e0006 */
[----:B------:R-:W-:Y:S01]  /*202a0*/  IMAD.MOV.U32 R12, RZ, RZ, 0x3 ;  /* 0x00000003ff0c7424 */ /* 0x000fe200078e00ff */
[----:B------:R-:W-:-:S13]  /*202b0*/  IADD3 R2, P3, R14, R0, RZ ;  /* 0x000000000e027210 */ /* 0x000fda0007f7e0ff */
[----:B------:R-:W-:Y:S05]  /*202c0*/  WARPSYNC.COLLECTIVE R15, `(.L_x_10890) ;  /* 0x000000000f087348 */ /* 0x000fea0003c00000 */
[----:B------:R0:W1:Y:S02]  /*202d0*/  SHFL.IDX P6, R14, R13, R12, R11 ;  /* 0x0000000c0d0e7389 */ /* 0x00006400000c000b */
[----:B01----:R-:W-:Y:S01]  /*202e0*/  ENDCOLLECTIVE ;  /* 0x000000000000791b */ /* 0x003fe20003800000 */
.L_x_10890:
        /* <DEDUP_REMOVED lines=17> */
.L_x_10891:
[----:B------:R-:W-:Y:S01]  /*20400*/  IMAD.MOV.U32 R13, RZ, RZ, R6 ;  /* 0x000000ffff0d7224 */ /* 0x000fe200078e0006 */
[----:B------:R-:W-:Y:S02]  /*20410*/  MOV R12, 0x4 ;  /* 0x00000004000c7802 */ /* 0x000fe40000000f00 */
[----:B------:R-:W-:-:S13]  /*20420*/  IADD3 R2, P3, R14, R0, RZ ;  /* 0x000000000e027210 */ /* 0x000fda0007f7e0ff */
[----:B------:R-:W-:Y:S05]  /*20430*/  WARPSYNC.COLLECTIVE R15, `(.L_x_10892) ;  /* 0x000000000f087348 */ /* 0x000fea0003c00000 */
[----:B------:R0:W1:Y:S02]  /*20440*/  SHFL.IDX P6, R14, R13, R12, R11 ;  /* 0x0000000c0d0e7389 */ /* 0x00006400000c000b */
[----:B01----:R-:W-:Y:S01]  /*20450*/  ENDCOLLECTIVE ;  /* 0x000000000000791b */ /* 0x003fe20003800000 */
.L_x_10892:
        /* <DEDUP_REMOVED lines=17> */
.L_x_10893:
[----:B------:R-:W-:Y:S02]  /*20570*/  IMAD.MOV.U32 R13, RZ, RZ, R6 ;  /* 0x000000ffff0d7224 */ /* 0x000fe400078e0006 */
[----:B------:R-:W-:Y:S01]  /*20580*/  IMAD.MOV.U32 R12, RZ, RZ, 0x5 ;  /* 0x00000005ff0c7424 */ /* 0x000fe200078e00ff */
[----:B------:R-:W-:-:S13]  /*20590*/  IADD3 R2, P3, R14, R0, RZ ;  /* 0x000000000e027210 */ /* 0x000fda0007f7e0ff */
[----:B------:R-:W-:Y:S05]  /*205a0*/  WARPSYNC.COLLECTIVE R15, `(.L_x_10894) ;  /* 0x000000000f087348 */ /* 0x000fea0003c00000 */
[----:B------:R0:W1:Y:S02]  /*205b0*/  SHFL.IDX P6, R14, R13, R12, R11 ;  /* 0x0000000c0d0e7389 */ /* 0x00006400000c000b */
[----:B01----:R-:W-:Y:S01]  /*205c0*/  ENDCOLLECTIVE ;  /* 0x000000000000791b */ /* 0x003fe20003800000 */
.L_x_10894:
        /* <DEDUP_REMOVED lines=12> */
.L_x_10895:
        /* <DEDUP_REMOVED lines=9> */
.L_x_10699:
[----:B0-----:R0:W1:Y:S02]  /*20720*/  SYNCS.PHASECHK.TRANS64.TRYWAIT P0, [R4+URZ+0x32440], R21 ;  /* 0x03244015040075a7 */ /* 0x001064000800017f */
[----:B-1----:R-:W-:Y:S05]  /*20730*/  @!P0 NANOSLEEP.SYNCS 0x989680 ;  /* 0x009896800000895d */ /* 0x002fea0003900000 */
[----:B------:R-:W1:Y:S02]  /*20740*/  @!P0 SYNCS.PHASECHK.TRANS64 P0, [R4+URZ+0x32440], R21 ;  /* 0x03244015040085a7 */ /* 0x000e64000800007f */
[----:B-1----:R-:W-:Y:S05]  /*20750*/  @!P0 BRA `(.L_x_10699) ;  /* 0xfffffffc00f08947 */ /* 0x002fea000383ffff */
[----:B------:R-:W-:Y:S05]  /*20760*/  BRA `(.L_x_10897) ;  /* 0xffffff9c002c7947 */ /* 0x000fea000383ffff */
.L_x_10700:
        /* <DEDUP_REMOVED lines=8> */
.L_x_10899:
[----:B------:R-:W-:Y:S05]  /*207f0*/  BSYNC B1 ;  /* 0x0000000000017941 */ /* 0x000fea0003800000 */
.L_x_10898:
[----:B------:R-:W-:Y:S01]  /*20800*/  IMAD.MOV.U32 R13, RZ, RZ, R8 ;  /* 0x000000ffff0d7224 */ /* 0x000fe200078e0008 */
[----:B------:R-:W-:Y:S01]  /*20810*/  MOV R3, R14 ;  /* 0x0000000e00037202 */ /* 0x000fe20000000f00 */
[----:B------:R-:W-:Y:S02]  /*20820*/  IMAD.MOV.U32 R12, RZ, RZ, RZ ;  /* 0x000000ffff0c7224 */ /* 0x000fe400078e00ff */
[----:B------:R-:W-:Y:S02]  /*20830*/  IMAD.MOV.U32 R11, RZ, RZ, 0x181f ;  /* 0x0000181fff0b7424 */ /* 0x000fe400078e00ff */
[----:B------:R-:W-:Y:S02]  /*20840*/  IMAD.MOV.U32 R15, RZ, RZ, -0x1 ;  /* 0xffffffffff0f7424 */ /* 0x000fe400078e00ff */
[----:B------:R-:W-:-:S07]  /*20850*/  IMAD R7, R7, 0x2, R22 ;  /* 0x0000000207077824 */ /* 0x000fce00078e0216 */
[----:B------:R-:W-:Y:S05]  /*20860*/  WARPSYNC.COLLECTIVE R15, `(.L_x_10900) ;  /* 0x000000000f087348 */ /* 0x000fea0003c00000 */
[----:B------:R0:W1:Y:S02]  /*20870*/  SHFL.IDX P6, R14, R13, R12, R11 ;  /* 0x0000000c0d0e7389 */ /* 0x00006400000c000b */
[----:B01----:R-:W-:Y:S01]  /*20880*/  ENDCOLLECTIVE ;  /* 0x000000000000791b */ /* 0x003fe20003800000 */
.L_x_10900:
[----:B------:R-:W-:Y:S02]  /*20890*/  IMAD.MOV.U32 R13, RZ, RZ, R9 ;  /* 0x000000ffff0d7224 */ /* 0x000fe400078e0009 */
[----:B------:R-:W-:Y:S02]  /*208a0*/  IMAD.MOV.U32 R12, RZ, RZ, 0x1 ;  /* 0x00000001ff0c7424 */ /* 0x000fe400078e00ff */
[----:B------:R-:W-:-:S07]  /*208b0*/  IMAD.MOV.U32 R2, RZ, RZ, R14 ;  /* 0x000000ffff027224 */ /* 0x000fce00078e000e */
[----:B------:R-:W-:Y:S05]  /*208c0*/  WARPSYNC.COLLECTIVE R15, `(.L_x_10901) ;  /* 0x000000000f087348 */ /* 0x000fea0003c00000 */
[----:B------:R0:W1:Y:S02]  /*208d0*/  SHFL.IDX P6, R14, R13, R12, R11 ;  /* 0x0000000c0d0e7389 */ /* 0x00006400000c000b */
[----:B01----:R-:W-:Y:S01]  /*208e0*/  ENDCOLLECTIVE ;  /* 0x000000000000791b */ /* 0x003fe20003800000 */
.L_x_10901:
        /* <DEDUP_REMOVED lines=11> */
.L_x_10902:
[----:B------:R-:W-:Y:S02]  /*209a0*/  IMAD.MOV.U32 R13, RZ, RZ, R9 ;  /* 0x000000ffff0d7224 */ /* 0x000fe400078e0009 */
[----:B------:R-:W-:Y:S01]  /*209b0*/  IMAD.MOV.U32 R12, RZ, RZ, 0x2 ;  /* 0x00000002ff0c7424 */ /* 0x000fe200078e00ff */
[----:B------:R-:W-:-:S07]  /*209c0*/  MOV R2, R14 ;  /* 0x0000000e00027202 */ /* 0x000fce0000000f00 */
[----:B------:R-:W-:Y:S05]  /*209d0*/  WARPSYNC.COLLECTIVE R15, `(.L_x_10903) ;  /* 0x000000000f087348 */ /* 0x000fea0003c00000 */
[----:B------:R0:W1:Y:S02]  /*209e0*/  SHFL.IDX P6, R14, R13, R12, R11 ;  /* 0x0000000c0d0e7389 */ /* 0x00006400000c000b */
[----:B01----:R-:W-:Y:S01]  /*209f0*/  ENDCOLLECTIVE ;  /* 0x000000000000791b */ /* 0x003fe20003800000 */
.L_x_10903:
        /* <DEDUP_REMOVED lines=11> */
.L_x_10904:
[----:B------:R-:W-:Y:S02]  /*20ab0*/  IMAD.MOV.U32 R13, RZ, RZ, R9 ;  /* 0x000000ffff0d7224 */ /* 0x000fe400078e0009 */
[----:B------:R-:W-:Y:S02]  /*20ac0*/  IMAD.MOV.U32 R12, RZ, RZ, 0x3 ;  /* 0x00000003ff0c7424 */ /* 0x000fe400078e00ff */
[----:B------:R-:W-:-:S07]  /*20ad0*/  IMAD.MOV.U32 R2, RZ, RZ, R14 ;  /* 0x000000ffff027224 */ /* 0x000fce00078e000e */
[----:B------:R-:W-:Y:S05]  /*20ae0*/  WARPSYNC.COLLECTIVE R15, `(.L_x_10905) ;  /* 0x000000000f087348 */ /* 0x000fea0003c00000 */
[----:B------:R0:W1:Y:S02]  /*20af0*/  SHFL.IDX P6, R14, R13, R12, R11 ;  /* 0x0000000c0d0e7389 */ /* 0x00006400000c000b */
[----:B01----:R-:W-:Y:S01]  /*20b00*/  ENDCOLLECTIVE ;  /* 0x000000000000791b */ /* 0x003fe20003800000 */
.L_x_10905:
        /* <DEDUP_REMOVED lines=11> */
.L_x_10906:
[----:B------:R-:W-:Y:S02]  /*20bc0*/  IMAD.MOV.U32 R13, RZ, RZ, R9 ;  /* 0x000000ffff0d7224 */ /* 0x000fe400078e0009 */
[----:B------:R-:W-:Y:S01]  /*20bd0*/  IMAD.MOV.U32 R12, RZ, RZ, 0x4 ;  /* 0x00000004ff0c7424 */ /* 0x000fe200078e00ff */
[----:B------:R-:W-:-:S07]  /*20be0*/  MOV R2, R14 ;  /* 0x0000000e00027202 */ /* 0x000fce0000000f00 */
[----:B------:R-:W-:Y:S05]  /*20bf0*/  WARPSYNC.COLLECTIVE R15, `(.L_x_10907) ;  /* 0x000000000f087348 */ /* 0x000fea0003c00000 */
[----:B------:R0:W1:Y:S02]  /*20c00*/  SHFL.IDX P6, R14, R13, R12, R11 ;  /* 0x0000000c0d0e7389 */ /* 0x00006400000c000b */
[----:B01----:R-:W-:Y:S01]  /*20c10*/  ENDCOLLECTIVE ;  /* 0x000000000000791b */ /* 0x003fe20003800000 */
.L_x_10907:
        /* <DEDUP_REMOVED lines=11> */
.L_x_10908:
[----:B------:R-:W-:Y:S02]  /*20cd0*/  IMAD.MOV.U32 R13, RZ, RZ, R9 ;  /* 0x000000ffff0d7224 */ /* 0x000fe400078e0009 */
[----:B------:R-:W-:Y:S02]  /*20ce0*/  IMAD.MOV.U32 R12, RZ, RZ, 0x5 ;  /* 0x00000005ff0c7424 */ /* 0x000fe400078e00ff */
[----:B------:R-:W-:-:S07]  /*20cf0*/  IMAD.MOV.U32 R2, RZ, RZ, R14 ;  /* 0x000000ffff027224 */ /* 0x000fce00078e000e */
[----:B------:R-:W-:Y:S05]  /*20d00*/  WARPSYNC.COLLECTIVE R15, `(.L_x_10909) ;  /* 0x000000000f087348 */ /* 0x000fea0003c00000 */
[----:B------:R0:W1:Y:S02]  /*20d10*/  SHFL.IDX P6, R14, R13, R12, R11 ;  /* 0x0000000c0d0e7389 */ /* 0x00006400000c000b */
[----:B01----:R-:W-:Y:S01]  /*20d20*/  ENDCOLLECTIVE ;  /* 0x000000000000791b */ /* 0x003fe20003800000 */
.L_x_10909:
        /* <DEDUP_REMOVED lines=11> */
.L_x_10910:
[----:B------:R-:W-:Y:S01]  /*20de0*/  MOV R2, R14 ;  /* 0x0000000e00027202 */ /* 0x000fe20000000f00 */
[----:B------:R-:W-:Y:S06]  /*20df0*/  BRA `(.L_x_10911) ;  /* 0xffffff9800587947 */ /* 0x000fec000383ffff */
.L_x_10705:
[----:B---3--:R3:W4:Y:S02]  /*20e00*/  SYNCS.PHASECHK.TRANS64.TRYWAIT P0, [R4+URZ+0x32460], R21 ;  /* 0x03246015040075a7 */ /* 0x008724000800017f */
[----:B----4-:R-:W-:Y:S05]  /*20e10*/  @!P0 NANOSLEEP.SYNCS 0x989680 ;  /* 0x009896800000895d */ /* 0x010fea0003900000 */
[----:B------:R-:W4:Y:S02]  /*20e20*/  @!P0 SYNCS.PHASECHK.TRANS64 P0, [R4+URZ+0x32460], R21 ;  /* 0x03246015040085a7 */ /* 0x000f24000800007f */
[----:B----4-:R-:W-:Y:S05]  /*20e30*/  @!P0 BRA `(.L_x_10705) ;  /* 0xfffffffc00f08947 */ /* 0x010fea000383ffff */
[----:B------:R-:W-:Y:S05]  /*20e40*/  BRA `(.L_x_10912) ;  /* 0xffffff9800a87947 */ /* 0x000fea000383ffff */
.L_x_10706:
        /* <DEDUP_REMOVED lines=8> */
.L_x_10914:
[----:B------:R-:W-:Y:S05]  /*20ed0*/  BSYNC B1 ;  /* 0x0000000000017941 */ /* 0x000fea0003800000 */
.L_x_10913:
        /* <DEDUP_REMOVED lines=9> */
.L_x_10915:
[----:B------:R-:W-:Y:S01]  /*20f70*/  MOV R13, R7 ;  /* 0x00000007000d7202 */ /* 0x000fe20000000f00 */
[----:B------:R-:W-:Y:S01]  /*20f80*/  IMAD.MOV.U32 R12, RZ, RZ, 0x1 ;  /* 0x00000001ff0c7424 */ /* 0x000fe200078e00ff */
[----:B------:R-:W-:-:S13]  /*20f90*/  IADD3 R2, P0, R14, R0, RZ ;  /* 0x000000000e027210 */ /* 0x000fda0007f1e0ff */
[----:B------:R-:W-:Y:S05]  /*20fa0*/  WARPSYNC.COLLECTIVE R15, `(.L_x_10916) ;  /* 0x000000000f087348 */ /* 0x000fea0003c00000 */
[----:B------:R0:W1:Y:S02]  /*20fb0*/  SHFL.IDX P6, R14, R13, R12, R11 ;  /* 0x0000000c0d0e7389 */ /* 0x00006400000c000b */
[----:B01----:R-:W-:Y:S01]  /*20fc0*/  ENDCOLLECTIVE ;  /* 0x000000000000791b */ /* 0x003fe20003800000 */
.L_x_10916:
        /* <DEDUP_REMOVED lines=13> */
.L_x_10917:
[----:B------:R-:W-:Y:S02]  /*210a0*/  IMAD.MOV.U32 R13, RZ, RZ, R7 ;  /* 0x000000ffff0d7224 */ /* 0x000fe400078e0007 */
[----:B------:R-:W-:Y:S01]  /*210b0*/  IMAD.MOV.U32 R12, RZ, RZ, 0x2 ;  /* 0x00000002ff0c7424 */ /* 0x000fe200078e00ff */
[----:B------:R-:W-:-:S13]  /*210c0*/  IADD3 R2, P0, R14, R0, RZ ;  /* 0x000000000e027210 */ /* 0x000fda0007f1e0ff */
[----:B------:R-:W-:Y:S05]  /*210d0*/  WARPSYNC.COLLECTIVE R15, `(.L_x_10918) ;  /* 0x000000000f087348 */ /* 0x000fea0003c00000 */
[----:B------:R0:W1:Y:S02]  /*210e0*/  SHFL.IDX P6, R14, R13, R12, R11 ;  /* 0x0000000c0d0e7389 */ /* 0x00006400000c000b */
[----:B01----:R-:W-:Y:S01]  /*210f0*/  ENDCOLLECTIVE ;  /* 0x000000000000791b */ /* 0x003fe20003800000 */
.L_x_10918:
        /* <DEDUP_REMOVED lines=13> */
.L_x_10919:
[----:B------:R-:W-:Y:S02]  /*211d0*/  IMAD.MOV.U32 R13, RZ, RZ, R7 ;  /* 0x000000ffff0d7224 */ /* 0x000fe400078e0007 */
[----:B------:R-:W-:Y:S01]  /*211e0*/  IMAD.MOV.U32 R12, RZ, RZ, 0x3 ;  /* 0x00000003ff0c7424 */ /* 0x000fe200078e00ff */
[----:B------:R-:W-:-:S13]  /*211f0*/  IADD3 R2, P0, R14, R0, RZ ;  /* 0x000000000e027210 */ /* 0x000fda0007f1e0ff */
[----:B------:R-:W-:Y:S05]  /*21200*/  WARPSYNC.COLLECTIVE R15, `(.L_x_10920) ;  /* 0x000000000f087348 */ /* 0x000fea0003c00000 */
[----:B------:R0:W1:Y:S02]  /*21210*/  SHFL.IDX P6, R14, R13, R12, R11 ;  /* 0x0000000c0d0e7389 */ /* 0x00006400000c000b */
[----:B01----:R-:W-:Y:S01]  /*21220*/  ENDCOLLECTIVE ;  /* 0x000000000000791b */ /* 0x003fe20003800000 */
.L_x_10920:
        /* <DEDUP_REMOVED lines=13> */
.L_x_10921:
[----:B------:R-:W-:Y:S02]  /*21300*/  IMAD.MOV.U32 R13, RZ, RZ, R7 ;  /* 0x000000ffff0d7224 */ /* 0x000fe400078e0007 */
[----:B------:R-:W-:Y:S01]  /*21310*/  IMAD.MOV.U32 R12, RZ, RZ, 0x4 ;  /* 0x00000004ff0c7424 */ /* 0x000fe200078e00ff */
[----:B------:R-:W-:-:S13]  /*21320*/  IADD3 R2, P0, R14, R0, RZ ;  /* 0x000000000e027210 */ /* 0x000fda0007f1e0ff */
[----:B------:R-:W-:Y:S05]  /*21330*/  WARPSYNC.COLLECTIVE R15, `(.L_x_10922) ;  /* 0x000000000f087348 */ /* 0x000fea0003c00000 */
[----:B------:R0:W1:Y:S02]  /*21340*/  SHFL.IDX P6, R14, R13, R12, R11 ;  /* 0x0000000c0d0e7389 */ /* 0x00006400000c000b */
[----:B01----:R-:W-:Y:S01]  /*21350*/  ENDCOLLECTIVE ;  /* 0x000000000000791b */ /* 0x003fe20003800000 */
.L_x_10922:
        /* <DEDUP_REMOVED lines=13> */
.L_x_10923:
[----:B------:R-:W-:Y:S02]  /*21430*/  IMAD.MOV.U32 R13, RZ, RZ, R7 ;  /* 0x000000ffff0d7224 */ /* 0x000fe400078e0007 */
[----:B------:R-:W-:Y:S01]  /*21440*/  IMAD.MOV.U32 R12, RZ, RZ, 0x5 ;  /* 0x00000005ff0c7424 */ /* 0x000fe200078e00ff */
[----:B------:R-:W-:-:S13]  /*21450*/  IADD3 R2, P0, R14, R0, RZ ;  /* 0x000000000e027210 */ /* 0x000fda0007f1e0ff */
[----:B------:R-:W-:Y:S05]  /*21460*/  WARPSYNC.COLLECTIVE R15, `(.L_x_10924) ;  /* 0x000000000f087348 */ /* 0x000fea0003c00000 */
[----:B------:R0:W1:Y:S02]  /*21470*/  SHFL.IDX P6, R14, R13, R12, R11 ;  /* 0x0000000c0d0e7389 */ /* 0x00006400000c000b */
[----:B01----:R-:W-:Y:S01]  /*21480*/  ENDCOLLECTIVE ;  /* 0x000000000000791b */ /* 0x003fe20003800000 */
.L_x_10924:
        /* <DEDUP_REMOVED lines=13> */
.L_x_10925:
[----:B------:R-:W-:Y:S05]  /*21560*/  BRA `(.L_x_10926) ;  /* 0xffffff9400f07947 */ /* 0x000fea000383ffff */
.L_x_10714:
[----:B------:R-:W-:Y:S01]  /*21570*/  BSSY B0, `(.L_x_10927) ;  /* 0x0000008000007945 */ /* 0x000fe20003800000 */
[----:B------:R-:W-:Y:S01]  /*21580*/  MOV R13, R16 ;  /* 0x00000010000d7202 */ /* 0x000fe20000000f00 */
[----:B------:R-:W-:Y:S02]  /*21590*/  IMAD.MOV.U32 R12, RZ, RZ, RZ ;  /* 0x000000ffff0c7224 */ /* 0x000fe400078e00ff */
[----:B------:R-:W-:Y:S02]  /*215a0*/  IMAD.MOV.U32 R11, RZ, RZ, 0x1f ;  /* 0x0000001fff0b7424 */ /* 0x000fe400078e00ff */
[----:B------:R-:W-:-:S07]  /*215b0*/  IMAD.MOV.U32 R15, RZ, RZ, -0x1 ;  /* 0xffffffffff0f7424 */ /* 0x000fce00078e00ff */
[----:B0123--:R-:W-:Y:S05]  /*215c0*/  WARPSYNC.COLLECTIVE R15, `(.L_x_10928) ;  /* 0x000000000f087348 */ /* 0x00ffea0003c00000 */
[----:B------:R4:W0:Y:S02]  /*215d0*/  SHFL.IDX P6, R14, R13, R12, R11 ;  /* 0x0000000c0d0e7389 */ /* 0x00082400000c000b */
[----:B01234-:R-:W-:Y:S01]  /*215e0*/  ENDCOLLECTIVE ;  /* 0x000000000000791b */ /* 0x01ffe20003800000 */
.L_x_10928:
[----:B------:R-:W-:Y:S05]  /*215f0*/  BSYNC B0 ;  /* 0x0000000000007941 */ /* 0x000fea0003800000 */
.L_x_10927:
        /* <DEDUP_REMOVED lines=9> */
.L_x_10929:
        /* <DEDUP_REMOVED lines=24> */
.L_x_10930:
[----:B------:R-:W-:Y:S01]  /*21810*/  IMAD.MOV.U32 R12, RZ, RZ, 0x2 ;  /* 0x00000002ff0c7424 */ /* 0x000fe200078e00ff */
[----:B------:R-:W-:-:S05]  /*21820*/  SEL R14, R14, RZ, P1 ;  /* 0x000000ff0e0e7207 */ /* 0x000fca0000800000 */
[----:B------:R-:W-:-:S04]  /*21830*/  IMAD.IADD R5, R13, 0x1, R14 ;  /* 0x000000010d057824 */ /* 0x000fc800078e020e */
[----:B------:R-:W-:-:S07]  /*21840*/  IMAD.MOV.U32 R13, RZ, RZ, R5 ;  /* 0x000000ffff0d7224 */ /* 0x000fce00078e0005 */
[----:B------:R-:W-:Y:S05]  /*21850*/  WARPSYNC.COLLECTIVE R15, `(.L_x_10931) ;  /* 0x000000000f087348 */ /* 0x000fea0003c00000 */
[----:B------:R0:W1:Y:S02]  /*21860*/  SHFL.UP P6, R14, R13, R12, R11 ;  /* 0x0400000c0d0e7389 */ /* 0x00006400000c000b */
[----:B01----:R-:W-:Y:S01]  /*21870*/  ENDCOLLECTIVE ;  /* 0x000000000000791b */ /* 0x003fe20003800000 */
.L_x_10931:
[----:B------:R-:W-:Y:S01]  /*21880*/  IMAD.MOV.U32 R12, RZ, RZ, 0x4 ;  /* 0x00000004ff0c7424 */ /* 0x000fe200078e00ff */
[----:B------:R-:W-:-:S05]  /*21890*/  SEL R2, R14, RZ, P2 ;  /* 0x000000ff0e027207 */ /* 0x000fca0001000000 */
[----:B------:R-:W-:-:S04]  /*218a0*/  IMAD.IADD R2, R5, 0x1, R2 ;  /* 0x0000000105027824 */ /* 0x000fc800078e0202 */
[----:B------:R-:W-:-:S07]  /*218b0*/  IMAD.MOV.U32 R13, RZ, RZ, R2 ;  /* 0x000000ffff0d7224 */ /* 0x000fce00078e0002 */
[----:B------:R-:W-:Y:S05]  /*218c0*/  WARPSYNC.COLLECTIVE R15, `(.L_x_10932) ;  /* 0x000000000f087348 */ /* 0x000fea0003c00000 */
[----:B------:R0:W1:Y:S02]  /*218d0*/  SHFL.UP P6, R14, R13, R12, R11 ;  /* 0x0400000c0d0e7389 */ /* 0x00006400000c000b */
[----:B01----:R-:W-:Y:S01]  /*218e0*/  ENDCOLLECTIVE ;  /* 0x000000000000791b */ /* 0x003fe20003800000 */
.L_x_10932:
[----:B------:R-:W-:Y:S02]  /*218f0*/  MOV R12, 0x8 ;  /* 0x00000008000c7802 */ /* 0x000fe40000000f00 */
[----:B------:R-:W-:-:S05]  /*21900*/  SEL R3, R14, RZ, P3 ;  /* 0x000000ff0e037207 */ /* 0x000fca0001800000 */
[----:B------:R-:W-:-:S04]  /*21910*/  IMAD.IADD R3, R2, 0x1, R3 ;  /* 0x0000000102037824 */ /* 0x000fc800078e0203 */
[----:B------:R-:W-:-:S07]  /*21920*/  IMAD.MOV.U32 R13, RZ, RZ, R3 ;  /* 0x000000ffff0d7224 */ /* 0x000fce00078e0003 */
[----:B------:R-:W-:Y:S05]  /*21930*/  WARPSYNC.COLLECTIVE R15, `(.L_x_10933) ;  /* 0x000000000f087348 */ /* 0x000fea0003c00000 */
[----:B------:R0:W1:Y:S02]  /*21940*/  SHFL.UP P6, R14, R13, R12, R11 ;  /* 0x0400000c0d0e7389 */ /* 0x00006400000c000b */
[----:B01----:R-:W-:Y:S01]  /*21950*/  ENDCOLLECTIVE ;  /* 0x000000000000791b */ /* 0x003fe20003800000 */
.L_x_10933:
[----:B------:R-:W-:Y:S01]  /*21960*/  IMAD.MOV.U32 R12, RZ, RZ, 0x10 ;  /* 0x00000010ff0c7424 */ /* 0x000fe200078e00ff */
[----:B------:R-:W-:-:S05]  /*21970*/  SEL R14, R14, RZ, P4 ;  /* 0x000000ff0e0e7207 */ /* 0x000fca0002000000 */
[----:B------:R-:W-:-:S04]  /*21980*/  IMAD.IADD R5, R3, 0x1, R14 ;  /* 0x0000000103057824 */ /* 0x000fc800078e020e */
[----:B------:R-:W-:-:S07]  /*21990*/  IMAD.MOV.U32 R13, RZ, RZ, R5 ;  /* 0x000000ffff0d7224 */ /* 0x000fce00078e0005 */
[----:B------:R-:W-:Y:S05]  /*219a0*/  WARPSYNC.COLLECTIVE R15, `(.L_x_10934) ;  /* 0x000000000f087348 */ /* 0x000fea0003c00000 */
[----:B------:R0:W1:Y:S02]  /*219b0*/  SHFL.UP P6, R14, R13, R12, R11 ;  /* 0x0400000c0d0e7389 */ /* 0x00006400000c000b */
[----:B01----:R-:W-:Y:S01]  /*219c0*/  ENDCOLLECTIVE ;  /* 0x000000000000791b */ /* 0x003fe20003800000 */
.L_x_10934:
        /* <DEDUP_REMOVED lines=8> */
.L_x_10935:
[----:B------:R-:W-:Y:S05]  /*21a50*/  BRA `(.L_x_10936) ;  /* 0xffffff9800547947 */ /* 0x000fea000383ffff */
.L_x_10717:
[----:B------:R-:W-:Y:S01]  /*21a60*/  BSSY B0, `(.L_x_10937) ;  /* 0x0000007000007945 */ /* 0x000fe20003800000 */
[----:B------:R-:W-:Y:S02]  /*21a70*/  IMAD.MOV.U32 R12, RZ, RZ, 0x1 ;  /* 0x00000001ff0c7424 */ /* 0x000fe400078e00ff */
[----:B------:R-:W-:Y:S02]  /*21a80*/  IMAD.MOV.U32 R11, RZ, RZ, RZ ;  /* 0x000000ffff0b7224 */ /* 0x000fe400078e00ff */
[----:B------:R-:W-:-:S07]  /*21a90*/  IMAD.MOV.U32 R15, RZ, RZ, -0x1 ;  /* 0xffffffffff0f7424 */ /* 0x000fce00078e00ff */
[----:B-1----:R-:W-:Y:S05]  /*21aa0*/  WARPSYNC.COLLECTIVE R15, `(.L_x_10938) ;  /* 0x000000000f087348 */ /* 0x002fea0003c00000 */
[----:B------:R0:W2:Y:S02]  /*21ab0*/  SHFL.UP P6, R14, R13, R12, R11 ;  /* 0x0400000c0d0e7389 */ /* 0x0000a400000c000b */
[----:B012---:R-:W-:Y:S01]  /*21ac0*/  ENDCOLLECTIVE ;  /* 0x000000000000791b */ /* 0x007fe20003800000 */
.L_x_10938:
[----:B------:R-:W-:Y:S05]  /*21ad0*/  BSYNC B0 ;  /* 0x0000000000007941 */ /* 0x000fea0003800000 */
.L_x_10937:
        /* <DEDUP_REMOVED lines=8> */
.L_x_10939:
[----:B------:R-:W-:Y:S01]  /*21b60*/  IMAD.MOV.U32 R12, RZ, RZ, 0x4 ;  /* 0x00000004ff0c7424 */ /* 0x000fe200078e00ff */
[----:B------:R-:W-:-:S05]  /*21b70*/  SEL R2, R14, RZ, P2 ;  /* 0x000000ff0e027207 */ /* 0x000fca0001000000 */
[----:B------:R-:W-:-:S04]  /*21b80*/  IMAD.IADD R2, R13, 0x1, R2 ;  /* 0x000000010d027824 */ /* 0x000fc800078e0202 */
[----:B------:R-:W-:-:S07]  /*21b90*/  IMAD.MOV.U32 R13, RZ, RZ, R2 ;  /* 0x000000ffff0d7224 */ /* 0x000fce00078e0002 */
[----:B------:R-:W-:Y:S05]  /*21ba0*/  WARPSYNC.COLLECTIVE R15, `(.L_x_10940) ;  /* 0x000000000f087348 */ /* 0x000fea0003c00000 */
[----:B------:R0:W1:Y:S02]  /*21bb0*/  SHFL.UP P6, R14, R13, R12, R11 ;  /* 0x0400000c0d0e7389 */ /* 0x00006400000c000b */
[----:B01----:R-:W-:Y:S01]  /*21bc0*/  ENDCOLLECTIVE ;  /* 0x000000000000791b */ /* 0x003fe20003800000 */
.L_x_10940:
[----:B------:R-:W-:Y:S01]  /*21bd0*/  IMAD.MOV.U32 R12, RZ, RZ, 0x8 ;  /* 0x00000008ff0c7424 */ /* 0x000fe200078e00ff */
[----:B------:R-:W-:-:S05]  /*21be0*/  SEL R3, R14, RZ, P3 ;  /* 0x000000ff0e037207 */ /* 0x000fca0001800000 */
[----:B------:R-:W-:-:S04]  /*21bf0*/  IMAD.IADD R3, R2, 0x1, R3 ;  /* 0x0000000102037824 */ /* 0x000fc800078e0203 */
[----:B------:R-:W-:-:S07]  /*21c00*/  IMAD.MOV.U32 R13, RZ, RZ, R3 ;  /* 0x000000ffff0d7224 */ /* 0x000fce00078e0003 */
[----:B------:R-:W-:Y:S05]  /*21c10*/  WARPSYNC.COLLECTIVE R15, `(.L_x_10941) ;  /* 0x000000000f087348 */ /* 0x000fea0003c00000 */
[----:B------:R0:W1:Y:S02]  /*21c20*/  SHFL.UP P6, R14, R13, R12, R11 ;  /* 0x0400000c0d0e7389 */ /* 0x00006400000c000b */
[----:B01----:R-:W-:Y:S01]  /*21c30*/  ENDCOLLECTIVE ;  /* 0x000000000000791b */ /* 0x003fe20003800000 */
.L_x_10941:
[----:B------:R-:W-:Y:S02]  /*21c40*/  MOV R12, 0x10 ;  /* 0x00000010000c7802 */ /* 0x000fe40000000f00 */
[----:B------:R-:W-:-:S05]  /*21c50*/  SEL R14, R14, RZ, P4 ;  /* 0x000000ff0e0e7207 */ /* 0x000fca0002000000 */
[----:B------:R-:W-:-:S04]  /*21c60*/  IMAD.IADD R5, R3, 0x1, R14 ;  /* 0x0000000103057824 */ /* 0x000fc800078e020e */
[----:B------:R-:W-:-:S07]  /*21c70*/  IMAD.MOV.U32 R13, RZ, RZ, R5 ;  /* 0x000000ffff0d7224 */ /* 0x000fce00078e0005 */
[----:B------:R-:W-:Y:S05]  /*21c80*/  WARPSYNC.COLLECTIVE R15, `(.L_x_10942) ;  /* 0x000000000f087348 */ /* 0x000fea0003c00000 */
[----:B------:R0:W1:Y:S02]  /*21c90*/  SHFL.UP P6, R14, R13, R12, R11 ;  /* 0x0400000c0d0e7389 */ /* 0x00006400000c000b */
[----:B01----:R-:W-:Y:S01]  /*21ca0*/  ENDCOLLECTIVE ;  /* 0x000000000000791b */ /* 0x003fe20003800000 */
.L_x_10942:
        /* <DEDUP_REMOVED lines=8> */
.L_x_10943:
[----:B------:R-:W-:Y:S05]  /*21d30*/  BRA `(.L_x_10944) ;  /* 0xffffff9800407947 */ /* 0x000fea000383ffff */
.L_x_10719:
[----:B------:R-:W-:Y:S01]  /*21d40*/  BSSY B0, `(.L_x_10945) ;  /* 0x0000006000007945 */ /* 0x000fe20003800000 */
[----:B------:R-:W-:Y:S01]  /*21d50*/  PLOP3.LUT P6, PT, P6, PT, PT, 0x8, 0x0 ;  /* 0x000000000000781c */ /* 0x000fe200037ce170 */
[----:B------:R-:W-:-:S12]  /*21d60*/  IMAD.MOV.U32 R15, RZ, RZ, -0x1 ;  /* 0xffffffffff0f7424 */ /* 0x000fd800078e00ff */
[----:B01----:R-:W-:Y:S05]  /*21d70*/  WARPSYNC.COLLECTIVE R15, `(.L_x_10946) ;  /* 0x000000000f087348 */ /* 0x003fea0003c00000 */
[----:B------:R-:W-:Y:S01]  /*21d80*/  VOTE.ANY R14, PT, P6 ;  /* 0x00000000000e7806 */ /* 0x000fe200030e0100 */
[----:B01----:R-:W-:Y:S06]  /*21d90*/  ENDCOLLECTIVE ;  /* 0x000000000000791b */ /* 0x003fec0003800000 */
.L_x_10946:
[----:B------:R-:W-:Y:S05]  /*21da0*/  BSYNC B0 ;  /* 0x0000000000007941 */ /* 0x000fea0003800000 */
.L_x_10945:
        /* <DEDUP_REMOVED lines=9> */
.L_x_10947:
[----:B------:R-:W-:Y:S01]  /*21e40*/  MOV R13, R4 ;  /* 0x00000004000d7202 */ /* 0x000fe20000000f00 */
[----:B------:R-:W-:-:S07]  /*21e50*/  IMAD.MOV.U32 R7, RZ, RZ, R14 ;  /* 0x000000ffff077224 */ /* 0x000fce00078e000e */
[----:B------:R-:W-:Y:S05]  /*21e60*/  WARPSYNC.COLLECTIVE R15, `(.L_x_10948) ;  /* 0x000000000f087348 */ /* 0x000fea0003c00000 */
[----:B------:R0:W1:Y:S02]  /*21e70*/  SHFL.IDX P6, R14, R13, R12, R11 ;  /* 0x0000000c0d0e7389 */ /* 0x00006400000c000b */
[----:B01----:R-:W-:Y:S01]  /*21e80*/  ENDCOLLECTIVE ;  /* 0x000000000000791b */ /* 0x003fe20003800000 */
.L_x_10948:
[----:B------:R-:W-:Y:S01]  /*21e90*/  IMAD.MOV.U32 R4, RZ, RZ, R14 ;  /* 0x000000ffff047224 */ /* 0x000fe200078e000e */
[----:B------:R-:W-:Y:S06]  /*21ea0*/  BRA `(.L_x_10949) ;  /* 0xffffff9800207947 */ /* 0x000fec000383ffff */
.L_x_10721:
[----:B------:R-:W-:Y:S01]  /*21eb0*/  BSSY B0, `(.L_x_10950) ;  /* 0x0000007000007945 */ /* 0x000fe20003800000 */
[----:B------:R-:W-:Y:S02]  /*21ec0*/  IMAD.MOV.U32 R13, RZ, RZ, R3 ;  /* 0x000000ffff0d7224 */ /* 0x000fe400078e0003 */
[----:B------:R-:W-:Y:S02]  /*21ed0*/  IMAD.MOV.U32 R11, RZ, RZ, 0x1f ;  /* 0x0000001fff0b7424 */ /* 0x000fe400078e00ff */
[----:B------:R-:W-:-:S07]  /*21ee0*/  IMAD.MOV.U32 R15, RZ, RZ, -0x1 ;  /* 0xffffffffff0f7424 */ /* 0x000fce00078e00ff */
[----:B01234-:R-:W-:Y:S05]  /*21ef0*/  WARPSYNC.COLLECTIVE R15, `(.L_x_10951) ;  /* 0x000000000f087348 */ /* 0x01ffea0003c00000 */
[----:B------:R0:W0:Y:S02]  /*21f00*/  SHFL.IDX P6, R14, R13, R12, R11 ;  /* 0x0000000c0d0e7389 */ /* 0x00002400000c000b */
[----:B01234-:R-:W-:Y:S01]  /*21f10*/  ENDCOLLECTIVE ;  /* 0x000000000000791b */ /* 0x01ffe20003800000 */
.L_x_10951:
[----:B------:R-:W-:Y:S05]  /*21f20*/  BSYNC B0 ;  /* 0x0000000000007941 */ /* 0x000fea0003800000 */
.L_x_10950:
[----:B------:R-:W-:Y:S01]  /*21f30*/  IMAD.MOV.U32 R16, RZ, RZ, R14 ;  /* 0x000000ffff107224 */ /* 0x000fe200078e000e */
[----:B------:R-:W-:Y:S06]  /*21f40*/  BRA `(.L_x_10720) ;  /* 0xffffff9800107947 */ /* 0x000fec000383ffff */
.L_x_10725:
[----:B0-----:R0:W2:Y:S02]  /*21f50*/  SYNCS.PHASECHK.TRANS64.TRYWAIT P0, [R7+URZ+0x32420], R0 ;  /* 0x03242000070075a7 */ /* 0x0010a4000800017f */
[----:B--2---:R-:W-:Y:S05]  /*21f60*/  @!P0 NANOSLEEP.SYNCS 0x989680 ;  /* 0x009896800000895d */ /* 0x004fea0003900000 */
[----:B------:R-:W2:Y:S02]  /*21f70*/  @!P0 SYNCS.PHASECHK.TRANS64 P0, [R7+URZ+0x32420], R0 ;  /* 0x03242000070085a7 */ /* 0x000ea4000800007f */
[----:B--2---:R-:W-:Y:S05]  /*21f80*/  @!P0 BRA `(.L_x_10725) ;  /* 0xfffffffc00f08947 */ /* 0x004fea000383ffff */
[----:B------:R-:W-:Y:S05]  /*21f90*/  BRA `(.L_x_10952) ;  /* 0xffffff9c00687947 */ /* 0x000fea000383ffff */
.L_x_10726:
        /* <DEDUP_REMOVED lines=11> */
.L_x_10954:
[----:B------:R-:W-:Y:S05]  /*22050*/  BSYNC B0 ;  /* 0x0000000000007941 */ /* 0x000fea0003800000 */
.L_x_10953:
[----:B------:R-:W-:Y:S05]  /*22060*/  BRA `(.L_x_10955) ;  /* 0xffffff9c00507947 */ /* 0x000fea000383ffff */
.L_x_10727:
[----:B------:R-:W-:Y:S01]  /*22070*/  BSSY B0, `(.L_x_10956) ;  /* 0x0000006000007945 */ /* 0x000fe20003800000 */
[----:B------:R-:W-:-:S07]  /*22080*/  IMAD.MOV.U32 R15, RZ, RZ, -0x1 ;  /* 0xffffffffff0f7424 */ /* 0x000fce00078e00ff */
[----:B01-3--:R-:W-:Y:S05]  /*22090*/  WARPSYNC.COLLECTIVE R15, `(.L_x_10957) ;  /* 0x000000000f0c7348 */ /* 0x00bfea0003c00000 */
[----:B------:R-:W-:Y:S02]  /*220a0*/  ELECT P6, UR62, PT ;  /* 0x00000000003e782f */ /* 0x000fe400038c0000 */
[----:B------:R-:W-:Y:S01]  /*220b0*/  MOV R14, UR62 ;  /* 0x0000003e000e7c02 */ /* 0x000fe20008000f00 */
[----:B01-3--:R-:W-:Y:S10]  /*220c0*/  ENDCOLLECTIVE ;  /* 0x000000000000791b */ /* 0x00bff40003800000 */
.L_x_10957:
[----:B------:R-:W-:Y:S05]  /*220d0*/  BSYNC B0 ;  /* 0x0000000000007941 */ /* 0x000fea0003800000 */
.L_x_10956:
[----:B------:R-:W-:Y:S05]  /*220e0*/  BRA `(.L_x_10958) ;  /* 0xffffff9c00447947 */ /* 0x000fea000383ffff */
.L_x_10729:
[----:B0-----:R0:W2:Y:S02]  /*220f0*/  SYNCS.PHASECHK.TRANS64.TRYWAIT P1, [R5+URZ+0x32440], R0 ;  /* 0x03244000050075a7 */ /* 0x0010a4000802017f */
[----:B--2---:R-:W-:Y:S05]  /*22100*/  @!P1 NANOSLEEP.SYNCS 0x989680 ;  /* 0x009896800000995d */ /* 0x004fea0003900000 */
[----:B------:R-:W2:Y:S02]  /*22110*/  @!P1 SYNCS.PHASECHK.TRANS64 P1, [R5+URZ+0x32440], R0 ;  /* 0x03244000050095a7 */ /* 0x000ea4000802007f */
[----:B--2---:R-:W-:Y:S05]  /*22120*/  @!P1 BRA `(.L_x_10729) ;  /* 0xfffffffc00f09947 */ /* 0x004fea000383ffff */
[----:B------:R-:W-:Y:S05]  /*22130*/  BRA `(.L_x_10959) ;  /* 0xffffff9c00647947 */ /* 0x000fea000383ffff */
.L_x_10731:
[----:B--2---:R2:W4:Y:S02]  /*22140*/  SYNCS.PHASECHK.TRANS64.TRYWAIT P1, [R3+URZ+0x32440], R2 ;  /* 0x03244002030075a7 */ /* 0x004524000802017f */
[----:B----4-:R-:W-:Y:S05]  /*22150*/  @!P1 NANOSLEEP.SYNCS 0x989680 ;  /* 0x009896800000995d */ /* 0x010fea0003900000 */
[----:B------:R-:W4:Y:S02]  /*22160*/  @!P1 SYNCS.PHASECHK.TRANS64 P1, [R3+URZ+0x32440], R2 ;  /* 0x03244002030095a7 */ /* 0x000f24000802007f */
[----:B----4-:R-:W-:Y:S05]  /*22170*/  @!P1 BRA `(.L_x_10731) ;  /* 0xfffffffc00f09947 */ /* 0x010fea000383ffff */
[----:B------:R-:W-:Y:S05]  /*22180*/  BRA `(.L_x_10960) ;  /* 0xffffff9c00707947 */ /* 0x000fea000383ffff */
.L_x_10733:
[----:B----4-:R4:W0:Y:S02]  /*22190*/  SYNCS.PHASECHK.TRANS64.TRYWAIT P1, [R5+URZ+0x32460], R0 ;  /* 0x03246000050075a7 */ /* 0x010824000802017f */
[----:B0-----:R-:W-:Y:S05]  /*221a0*/  @!P1 NANOSLEEP.SYNCS 0x989680 ;  /* 0x009896800000995d */ /* 0x001fea0003900000 */
[----:B------:R-:W0:Y:S02]  /*221b0*/  @!P1 SYNCS.PHASECHK.TRANS64 P1, [R5+URZ+0x32460], R0 ;  /* 0x03246000050095a7 */ /* 0x000e24000802007f */
[----:B0-----:R-:W-:Y:S05]  /*221c0*/  @!P1 BRA `(.L_x_10733) ;  /* 0xfffffffc00f09947 */ /* 0x001fea000383ffff */
[----:B------:R-:W-:Y:S05]  /*221d0*/  BRA `(.L_x_10961) ;  /* 0xffffff9c006c7947 */ /* 0x000fea000383ffff */
.L_x_10962:
        /* <DEDUP_REMOVED lines=10> */
.L_x_15665:


//--------------------- .text._ZN7cutlass13device_kernelIN5flash11enable_sm90INS1_16FlashAttnFwdSm90INS1_25CollectiveMainloopFwdSm90ILi2EN4cute5tupleIJNS5_1CILi1EEES8_S8_EEENS6_IJNS7_ILi128EEENS7_ILi96EEENS7_ILi64EEEEEELi256ENS_6half_tEfNS_4arch4Sm90ELb0ELb1ELb0ELb0ELb1ELb0ELb0ELb1ELb0ELb1ELb1ELb0EEENS1_21CollectiveEpilogueFwdINS6_IJSA_NS7_ILi256EEESB_EEES9_SE_SG_Li256ELb0ELb1ELb1ELb0EEENS1_19SingleTileSchedulerILb0ELb1ELb1ELi128EEEEEEEEEvNT_6ParamsE --------------------------
	.section	.text._ZN7cutlass13device_kernelIN5flash11enable_sm90INS1_16FlashAttnFwdSm90INS1_25CollectiveMainloopFwdSm90ILi2EN4cute5tupleIJNS5_1CILi1EEES8_S8_EEENS6_IJNS7_ILi128EEENS7_ILi96EEENS7_ILi64EEEEEELi256ENS_6half_tEfNS_4arch4Sm90ELb0ELb1ELb0ELb0ELb1ELb0ELb0ELb1ELb0ELb1ELb1ELb0EEENS1_21CollectiveEpilogueFwdINS6_IJSA_NS7_ILi256EEESB_EEES9_SE_SG_Li256ELb0ELb1ELb1ELb0EEENS1_19SingleTileSchedulerILb0ELb1ELb1ELi128EEEEEEEEEvNT_6ParamsE,"ax",@progbits
	.align	128
.text._ZN7cutlass13device_kernelIN5flash11enable_sm90INS1_16FlashAttnFwdSm90INS1_25CollectiveMainloopFwdSm90ILi2EN4cute5tupleIJNS5_1CILi1EEES8_S8_EEENS6_IJNS7_ILi128EEENS7_ILi96EEENS7_ILi64EEEEEELi256ENS_6half_tEfNS_4arch4Sm90ELb0ELb1ELb0ELb0ELb1ELb0ELb0ELb1ELb0ELb1ELb1ELb0EEENS1_21CollectiveEpilogueFwdINS6_IJSA_NS7_ILi256EEESB_EEES9_SE_SG_Li256ELb0ELb1ELb1ELb0EEENS1_19SingleTileSchedulerILb0ELb1ELb1ELi128EEEEEEEEEvNT_6ParamsE:
        .type           _ZN7cutlass13device_kernelIN5flash11enable_sm90INS1_16FlashAttnFwdSm90INS1_25CollectiveMainloopFwdSm90ILi2EN4cute5tupleIJNS5_1CILi1EEES8_S8_EEENS6_IJNS7_ILi128EEENS7_ILi96EEENS7_ILi64EEEEEELi256ENS_6half_tEfNS_4arch4Sm90ELb0ELb1ELb0ELb0ELb1ELb0ELb0ELb1ELb0ELb1ELb1ELb0EEENS1_21CollectiveEpilogueFwdINS6_IJSA_NS7_ILi256EEESB_EEES9_SE_SG_Li256ELb0ELb1ELb1ELb0EEENS1_19SingleTileSchedulerILb0ELb1ELb1ELi128EEEEEEEEEvNT_6ParamsE,@function
        .size           _ZN7cutlass13device_kernelIN5flash11enable_sm90INS1_16FlashAttnFwdSm90INS1_25CollectiveMainloopFwdSm90ILi2EN4cute5tupleIJNS5_1CILi1EEES8_S8_EEENS6_IJNS7_ILi128EEENS7_ILi96EEENS7_ILi64EEEEEELi256ENS_6half_tEfNS_4arch4Sm90ELb0ELb1ELb0ELb0ELb1ELb0ELb0ELb1ELb0ELb1ELb1ELb0EEENS1_21CollectiveEpilogueFwdINS6_IJSA_NS7_ILi256EEESB_EEES9_SE_SG_Li256ELb0ELb1ELb1ELb0EEENS1_19SingleTileSchedulerILb0ELb1ELb1ELi128EEEEEEEEEvNT_6ParamsE,(.L_x_15666 - _ZN7cutlass13device_kernelIN5flash11enable_sm90INS1_16FlashAttnFwdSm90INS1_25CollectiveMainloopFwdSm90ILi2EN4cute5tupleIJNS5_1CILi1EEES8_S8_EEENS6_IJNS7_ILi128EEENS7_ILi96EEENS7_ILi64EEEEEELi256ENS_6half_tEfNS_4arch4Sm90ELb0ELb1ELb0ELb0ELb1ELb0ELb0ELb1ELb0ELb1ELb1ELb0EEENS1_21CollectiveEpilogueFwdINS6_IJSA_NS7_ILi256EEESB_EEES9_SE_SG_Li256ELb0ELb1ELb1ELb0EEENS1_19SingleTileSchedulerILb0ELb1ELb1ELi128EEEEEEEEEvNT_6ParamsE)
        .other          _ZN7cutlass13device_kernelIN5flash11enable_sm90INS1_16FlashAttnFwdSm90INS1_25CollectiveMainloopFwdSm90ILi2EN4cute5tupleIJNS5_1CILi1EEES8_S8_EEENS6_IJNS7_ILi128EEENS7_ILi96EEENS7_ILi64EEEEEELi256ENS_6half_tEfNS_4arch4Sm90ELb0ELb1ELb0ELb0ELb1ELb0ELb0ELb1ELb0ELb1ELb1ELb0EEENS1_21CollectiveEpilogueFwdINS6_IJSA_NS7_ILi256EEESB_EEES9_SE_SG_Li256ELb0ELb1ELb1ELb0EEENS1_19SingleTileSchedulerILb0ELb1ELb1ELi128EEEEEEEEEvNT_6ParamsE,@"STO_CUDA_ENTRY STV_DEFAULT"
_ZN7cutlass13device_kernelIN5flash11enable_sm90INS1_16FlashAttnFwdSm90INS1_25CollectiveMainloopFwdSm90ILi2EN4cute5tupleIJNS5_1CILi1EEES8_S8_EEENS6_IJNS7_ILi128EEENS7_ILi96EEENS7_ILi64EEEEEELi256ENS_6half_tEfNS_4arch4Sm90ELb0ELb1ELb0ELb0ELb1ELb0ELb0ELb1ELb0ELb1ELb1ELb0EEENS1_21CollectiveEpilogueFwdINS6_IJSA_NS7_ILi256EEESB_EEES9_SE_SG_Li256ELb0ELb1ELb1ELb0EEENS1_19SingleTileSchedulerILb0ELb1ELb1ELi128EEEEEEEEEvNT_6ParamsE:
[----:B------:R-:W0:Y:S01]  /*0000*/  LDC R1, c[0x0][0x28] ;  /* 0x00000a00ff017b82 */ /* 0x000e220000000800 */
[----:B------:R-:W1:Y:S01]  /*0010*/  S2R R17, SR_TID.X ;  /* 0x0000000000117919 */ /* 0x000e620000002100 */
[----:B------:R-:W-:Y:S01]  /*0020*/  ELECT P0, URZ, PT ;  /* 0x00000000003f782f */ /* 0x000fe20003800000 */
[----:B------:R-:W-:Y:S01]  /*0030*/  UMOV UR4, 0x80 ;  /* 0x0000008000047882 */ /* 0x000fe20000000000 */
[----:B------:R-:W-:Y:S01]  /*0040*/  UMOV UR7, 0x100 ;  /* 0x0000010000077882 */ /* 0x000fe20000000000 */
[--C-:B-1----:R-:W-:Y:S02]  /*0050*/  SHF.R.U32.HI R0, RZ, 0x5, R17.reuse ;  /* 0x00000005ff007819 */ /* 0x102fe40000011611 */
[----:B------:R-:W-:-:S03]  /*0060*/  SHF.R.U32.HI R16, RZ, 0x7, R17 ;  /* 0x00000007ff107819 */ /* 0x000fc60000011611 */
[----:B------:R-:W1:Y:S04]  /*0070*/  SHFL.IDX PT, R2, R0, RZ, 0x1f ;  /* 0x00001fff00027589 */ /* 0x000e6800000e0000 */
[----:B------:R2:W3:Y:S01]  /*0080*/  SHFL.IDX PT, R3, R16, RZ, 0x1f ;  /* 0x00001fff10037589 */ /* 0x0004e200000e0000 */
[C---:B-1----:R-:W-:Y:S02]  /*0090*/  ISETP.NE.OR P0, PT, R2.reuse, RZ, !P0 ;  /* 0x000000ff0200720c */ /* 0x042fe40004705670 */
[----:B------:R-:W-:-:S11]  /*00a0*/  ISETP.NE.AND P1, PT, R2, RZ, PT ;  /* 0x000000ff0200720c */ /* 0x000fd60003f25270 */
        /* <DEDUP_REMOVED lines=12> */
[----:B------:R2:W1:Y:S06]  /*0170*/  @!UP0 SYNCS.EXCH.64 URZ, [UR8+0x22800], UR4 ;  /* 0x02280004083f85b2 */ /* 0x00046c0008000100 */
[----:B------:R2:W4:Y:S02]  /*0180*/  @!UP1 SYNCS.EXCH.64 URZ, [UR8+0x22820], UR6 ;  /* 0x02282006083f95b2 */ /* 0x0005240008000100 */
[----:B0-23--:R-:W-:Y:S05]  /*0190*/  @P1 BRA `(.L_x_10963) ;  /* 0x0000000000481947 */ /* 0x00dfea0003800000 */
        /* <DEDUP_REMOVED lines=13> */
[----:B0-----:R0:W2:Y:S08]  /*0270*/  SYNCS.EXCH.64 URZ, [UR8+0x22830], UR4 ;  /* 0x02283004083f75b2 */ /* 0x0010b00008000100 */
[----:B------:R0:W3:Y:S01]  /*0280*/  SYNCS.EXCH.64 URZ, [UR8+0x22840], UR6 ;  /* 0x02284006083f75b2 */ /* 0x0000e20008000100 */
[----:B------:R0:W0:Y:S01]  /*0290*/  SYNCS.EXCH.64 URZ, [UR8+0x22838], UR4 ;  /* 0x02283804083f75b2 */ /* 0x0000220008000100 */
[----:B------:R0:W0:Y:S01]  /*02a0*/  SYNCS.EXCH.64 URZ, [UR8+0x22848], UR6 ;  /* 0x02284806083f75b2 */ /* 0x0000220008000100 */
[----:B------:R-:W-:Y:S01]  /*02b0*/  NOP ;  /* 0x0000000000007918 */ /* 0x000fe20000000000 */
.L_x_10963:
        /* <DEDUP_REMOVED lines=22> */
.L_x_10964:
        /* <DEDUP_REMOVED lines=18> */
.L_x_10965:
        /* <DEDUP_REMOVED lines=22> */
.L_x_10966:
        /* <DEDUP_REMOVED lines=23> */
.L_x_10967:
        /* <DEDUP_REMOVED lines=9> */
.L_x_10970:
        /* <DEDUP_REMOVED lines=20> */
[----:B------:R-:W0:Y:S01]  /*09e0*/  LDC.64 R6, c[0x0][0x418] ;  /* 0x00010600ff067b82 */ /* 0x000e220000000a00 */
[----:B------:R-:W-:Y:S01]  /*09f0*/  ULDC UR4, c[0x0][0x448] ;  /* 0x0001120000047ab9 */ /* 0x000fe20000000800 */
[----:B------:R-:W-:Y:S01]  /*0a00*/  VIADD R19, R17, 0xffffff80 ;  /* 0xffffff8011137836 */ /* 0x000fe20000000000 */
[----:B------:R-:W-:-:S03]  /*0a10*/  UISETP.NE.AND UP0, UPT, UR4, 0x1, UPT ;  /* 0x000000010400788c */ /* 0x000fc6000bf05270 */
[----:B------:R-:W-:Y:S01]  /*0a20*/  ULDC.64 UR4, c[0x0][0x9e0] ;  /* 0x0002780000047ab9 */ /* 0x000fe20000000a00 */
[----:B------:R-:W-:Y:S01]  /*0a30*/  UP2UR UR40, UPR, URZ, 0x1 ;  /* 0x000000013f287883 */ /* 0x000fe20008000000 */
[----:B------:R-:W1:Y:S06]  /*0a40*/  LDC R2, c[0x0][0x288] ;  /* 0x0000a200ff027b82 */ /* 0x000e6c0000000800 */
[----:B------:R-:W-:Y:S01]  /*0a50*/  @UP0 ULDC UR8, c[0x0][0x44c] ;  /* 0x0001130000080ab9 */ /* 0x000fe20000000800 */
[----:B------:R-:W-:Y:S01]  /*0a60*/  @UP0 ULDC UR11, c[0x0][0x450] ;  /* 0x00011400000b0ab9 */ /* 0x000fe20000000800 */
[----:B------:R-:W2:Y:S08]  /*0a70*/  LDC R18, c[0x0][0x424] ;  /* 0x00010900ff127b82 */ /* 0x000eb00000000800 */
[----:B------:R-:W3:Y:S01]  /*0a80*/  S2UR UR44, SR_CTAID.X ;  /* 0x00000000002c79c3 */ /* 0x000ee20000002500 */
[----:B0-----:R-:W-:-:S04]  /*0a90*/  ISETP.NE.U32.AND P0, PT, R6, RZ, PT ;  /* 0x000000ff0600720c */ /* 0x001fc80003f05070 */
[----:B------:R-:W-:-:S03]  /*0aa0*/  ISETP.NE.AND.EX P0, PT, R7, RZ, PT, P0 ;  /* 0x000000ff0700720c */ /* 0x000fc60003f05300 */
[----:B------:R-:W0:Y:S01]  /*0ab0*/  LDC R5, c[0x0][0x2f0] ;  /* 0x0000bc00ff057b82 */ /* 0x000e220000000800 */
[----:B-1----:R-:W-:Y:S02]  /*0ac0*/  IADD3 R3, -R2, 0x1, RZ ;  /* 0x0000000102037810 */ /* 0x002fe40007ffe1ff */
[----:B--2---:R-:W-:Y:S01]  /*0ad0*/  SEL R18, R18, 0x1, P0 ;  /* 0x0000000112127807 */ /* 0x004fe20000000000 */
[----:B---3--:R-:W-:-:S04]  /*0ae0*/  USHF.L.U32 UR44, UR44, 0x7, URZ ;  /* 0x000000072c2c7899 */ /* 0x008fc8000800063f */
[----:B------:R-:W-:Y:S01]  /*0af0*/  UIADD3 UR7, UR44, 0x7f, URZ ;  /* 0x0000007f2c077890 */ /* 0x000fe2000fffe03f */
[----:B0-----:R-:W-:-:S03]  /*0b00*/  IMAD R3, R18, R5, R3 ;  /* 0x0000000512037224 */ /* 0x001fc600078e0203 */
[----:B------:R-:W-:Y:S01]  /*0b10*/  UIMAD.WIDE.U32 UR8, UR7, UR8, URZ ;  /* 0x00000008070872a5 */ /* 0x000fe2000f8e003f */
[----:B------:R-:W-:Y:S01]  /*0b20*/  IMAD R17, R18, R5, RZ ;  /* 0x0000000512117224 */ /* 0x000fe200078e02ff */
[----:B------:R-:W-:Y:S02]  /*0b30*/  R2UR UR10, R3 ;  /* 0x00000000030a72ca */ /* 0x000fe400000e0000 */
[----:B------:R-:W-:Y:S02]  /*0b40*/  @UP0 USHF.R.U32.HI UR7, URZ, UR11, UR9 ;  /* 0x0000000b3f070299 */ /* 0x000fe40008011609 */
[----:B------:R-:W-:-:S04]  /*0b50*/  UISETP.GE.AND UP0, UPT, UR5, 0x1, UPT ;  /* 0x000000010500788c */ /* 0x000fc8000bf06270 */
[----:B------:R-:W-:Y:S02]  /*0b60*/  UP2UR UR43, UPR, URZ, 0x1 ;  /* 0x000000013f2b7883 */ /* 0x000fe40008000000 */
[----:B------:R-:W-:-:S03]  /*0b70*/  PLOP3.LUT P0, PT, PT, PT, UP0, 0x40, 0x0 ;  /* 0x000000000000781c */ /* 0x000fc60003f0e808 */
        /* <DEDUP_REMOVED lines=14> */
.L_x_10973:
[----:B------:R-:W-:-:S11]  /*0c60*/  UISETP.NE.AND UP0, UPT, UR5, 0x1, UPT ;  /* 0x000000010500788c */ /* 0x000fd6000bf05270 */
[----:B------:R-:W-:Y:S02]  /*0c70*/  @UP0 ULDC.64 UR10, c[0x0][0x9e8] ;  /* 0x00027a00000a0ab9 */ /* 0x000fe40000000a00 */
[----:B------:R-:W-:-:S04]  /*0c80*/  UIMAD.WIDE.U32 UR8, UR4, UR10, URZ ;  /* 0x0000000a040872a5 */ /* 0x000fc8000f8e003f */
[----:B------:R-:W-:-:S12]  /*0c90*/  @UP0 USHF.R.U32.HI UR4, URZ, UR11, UR9 ;  /* 0x0000000b3f040299 */ /* 0x000fd80008011609 */
.L_x_10974:
[----:B------:R-:W-:-:S06]  /*0ca0*/  UIMAD UR4, UR4, UR5, UR5 ;  /* 0x00000005040472a4 */ /* 0x000fcc000f8e0205 */
[----:B------:R-:W-:-:S07]  /*0cb0*/  VIMNMX R0, R0, UR4, PT ;  /* 0x0000000400007c48 */ /* 0x000fce000bfe0100 */
.L_x_10972:
[----:B------:R-:W-:Y:S01]  /*0cc0*/  UISETP.NE.AND UP0, UPT, UR40, URZ, UPT ;  /* 0x0000003f2800728c */ /* 0x000fe2000bf05270 */
[-C--:B------:R-:W-:Y:S01]  /*0cd0*/  IMAD R3, R18, R5.reuse, -R2 ;  /* 0x0000000512037224 */ /* 0x080fe200078e0a02 */
[----:B------:R-:W-:Y:S01]  /*0ce0*/  UMOV UR4, UR44 ;  /* 0x0000002c00047c82 */ /* 0x000fe20008000000 */
[----:B------:R-:W-:Y:S02]  /*0cf0*/  VIADD R2, R0, 0x5f ;  /* 0x0000005f00027836 */ /* 0x000fe40000000000 */
[----:B------:R-:W-:Y:S01]  /*0d00*/  IMAD R0, R18, R5, 0x5f ;  /* 0x0000005f12007424 */ /* 0x000fe200078e0205 */
[----:B------:R-:W-:Y:S01]  /*0d10*/  R2UR UR7, R3 ;  /* 0x00000000030772ca */ /* 0x000fe200000e0000 */
[----:B------:R-:W-:-:S04]  /*0d20*/  IMAD.HI R2, R2, 0x2aaaaaab, RZ ;  /* 0x2aaaaaab02027827 */ /* 0x000fc800078e02ff */
[----:B------:R-:W-:Y:S01]  /*0d30*/  @UP0 ULDC UR8, c[0x0][0x44c] ;  /* 0x0001130000080ab9 */ /* 0x000fe20000000800 */
[----:B------:R-:W-:Y:S01]  /*0d40*/  @UP0 ULDC UR10, c[0x0][0x450] ;  /* 0x00011400000a0ab9 */ /* 0x000fe20000000800 */
[----:B------:R-:W-:Y:S01]  /*0d50*/  UIMAD.WIDE.U32 UR8, UR44, UR8, URZ ;  /* 0x000000082c0872a5 */ /* 0x000fe2000f8e003f */
[----:B------:R-:W-:Y:S01]  /*0d60*/  IMAD.HI R0, R0, 0x2aaaaaab, RZ ;  /* 0x2aaaaaab00007827 */ /* 0x000fe200078e02ff */
[----:B------:R-:W-:Y:S02]  /*0d70*/  SHF.R.U32.HI R5, RZ, 0x1f, R2 ;  /* 0x0000001fff057819 */ /* 0x000fe40000011602 */
[----:B------:R-:W-:Y:S02]  /*0d80*/  @UP0 USHF.R.U32.HI UR4, URZ, UR10, UR9 ;  /* 0x0000000a3f040299 */ /* 0x000fe40008011609 */
[----:B------:R-:W-:Y:S01]  /*0d90*/  UISETP.GE.AND UP0, UPT, UR5, 0x1, UPT ;  /* 0x000000010500788c */ /* 0x000fe2000bf06270 */
[----:B------:R-:W-:Y:S01]  /*0da0*/  SHF.R.U32.HI R3, RZ, 0x1f, R0 ;  /* 0x0000001fff037819 */ /* 0x000fe20000011600 */
[----:B------:R-:W-:Y:S01]  /*0db0*/  UIADD3 UR4, UR7, UR4, URZ ;  /* 0x0000000407047290 */ /* 0x000fe2000fffe03f */
[----:B------:R-:W-:-:S02]  /*0dc0*/  LEA.HI.SX32 R2, R2, R5, 0x1c ;  /* 0x0000000502027211 */ /* 0x000fc400078fe2ff */
[----:B------:R-:W-:Y:S01]  /*0dd0*/  ULDC UR7, c[0x0][0x9dc] ;  /* 0x0002770000077ab9 */ /* 0x000fe20000000800 */
[----:B------:R-:W-:Y:S01]  /*0de0*/  PLOP3.LUT P0, PT, PT, PT, UP0, 0x40, 0x0 ;  /* 0x000000000000781c */ /* 0x000fe20003f0e808 */
[----:B------:R-:W-:Y:S01]  /*0df0*/  UIADD3 UR7, UR4, -UR7, URZ ;  /* 0x8000000704077290 */ /* 0x000fe2000fffe03f */
[----:B------:R-:W-:-:S04]  /*0e00*/  LEA.HI.SX32 R3, R0, R3, 0x1c ;  /* 0x0000000300037211 */ /* 0x000fc800078fe2ff */
[----:B------:R-:W-:-:S07]  /*0e10*/  VIMNMX R22, R3, R2, PT ;  /* 0x0000000203167248 */ /* 0x000fce0003fe0100 */
        /* <DEDUP_REMOVED lines=11> */
.L_x_10976:
[----:B------:R-:W-:-:S11]  /*0ed0*/  UISETP.NE.AND UP0, UPT, UR5, 0x1, UPT ;  /* 0x000000010500788c */ /* 0x000fd6000bf05270 */
[----:B------:R-:W-:Y:S02]  /*0ee0*/  @UP0 ULDC.64 UR10, c[0x0][0x9e8] ;  /* 0x00027a00000a0ab9 */ /* 0x000fe40000000a00 */
[----:B------:R-:W-:-:S04]  /*0ef0*/  UIMAD.WIDE.U32 UR8, UR4, UR10, URZ ;  /* 0x0000000a040872a5 */ /* 0x000fc8000f8e003f */
[----:B------:R-:W-:-:S12]  /*0f00*/  @UP0 USHF.R.U32.HI UR4, URZ, UR11, UR9 ;  /* 0x0000000b3f040299 */ /* 0x000fd80008011609 */
.L_x_10977:
[----:B------:R-:W-:-:S04]  /*0f10*/  UIMAD UR4, UR4, UR5, URZ ;  /* 0x00000005040472a4 */ /* 0x000fc8000f8e023f */
[----:B------:R-:W-:-:S04]  /*0f20*/  UISETP.LT.AND UP0, UPT, UR7, UR4, UPT ;  /* 0x000000040700728c */ /* 0x000fc8000bf01270 */
[----:B------:R-:W-:-:S12]  /*0f30*/  USEL UR7, UR7, UR4, !UP0 ;  /* 0x0000000407077287 */ /* 0x000fd8000c000000 */
.L_x_10975:
[----:B------:R-:W-:Y:S02]  /*0f40*/  UIMAD.WIDE UR4, UR7, 0x2aaaaaab, URZ ;  /* 0x2aaaaaab070478a5 */ /* 0x000fe4000f8e023f */
[----:B------:R-:W-:Y:S02]  /*0f50*/  USHF.R.U32.HI UR10, URZ, 0x10, UR6 ;  /* 0x000000103f0a7899 */ /* 0x000fe40008011606 */
[----:B------:R-:W-:Y:S02]  /*0f60*/  USHF.R.U32.HI UR4, URZ, 0x1f, UR5 ;  /* 0x0000001f3f047899 */ /* 0x000fe40008011605 */
[----:B------:R-:W-:Y:S02]  /*0f70*/  ULOP3.LUT UR39, UR6, 0xffff, URZ, 0xc0, !UPT ;  /* 0x0000ffff06277892 */ /* 0x000fe4000f8ec03f */
[----:B------:R-:W-:-:S04]  /*0f80*/  ULEA.HI.SX32 UR4, UR5, UR4, 0x1c ;  /* 0x0000000405047291 */ /* 0x000fc8000f8fe23f */
[----:B------:R-:W-:-:S04]  /*0f90*/  UISETP.LT.AND UP0, UPT, URZ, UR4, UPT ;  /* 0x000000043f00728c */ /* 0x000fc8000bf01270 */
[----:B------:R-:W-:Y:S02]  /*0fa0*/  USEL UR9, URZ, UR4, !UP0 ;  /* 0x000000043f097287 */ /* 0x000fe4000c000000 */
[----:B------:R-:W-:Y:S01]  /*0fb0*/  UISETP.NE.AND UP0, UPT, UR10, URZ, UPT ;  /* 0x0000003f0a00728c */ /* 0x000fe2000bf05270 */
[----:B------:R-:W-:-:S03]  /*0fc0*/  UMOV UR4, URZ ;  /* 0x0000003f00047c82 */ /* 0x000fc60008000000 */
[----:B------:R-:W-:-:S07]  /*0fd0*/  ISETP.GT.AND P0, PT, R22, UR9, PT ;  /* 0x0000000916007c0c */ /* 0x000fce000bf04270 */
[----:B------:R-:W-:-:S06]  /*0fe0*/  @!UP0 ULDC UR10, c[0x0][0x9f0] ;  /* 0x00027c00000a8ab9 */ /* 0x000fcc0000000800 */
[----:B------:R-:W-:Y:S05]  /*0ff0*/  @!P0 BRA `(.L_x_10978) ;  /* 0x00000000008c8947 */ /* 0x000fea0003800000 */
[----:B------:R-:W-:Y:S01]  /*1000*/  IMAD.U32 R5, RZ, RZ, UR10 ;  /* 0x0000000aff057e24 */ /* 0x000fe2000f8e00ff */
[----:B------:R-:W-:-:S04]  /*1010*/  UMOV UR4, URZ ;  /* 0x0000003f00047c82 */ /* 0x000fc80008000000 */
        /* <DEDUP_REMOVED lines=33> */
.L_x_10978:
[----:B------:R-:W-:Y:S02]  /*1230*/  UIMAD UR39, UR39, UR4, UR9 ;  /* 0x00000004272772a4 */ /* 0x000fe4000f8e0209 */
[----:B------:R-:W-:Y:S01]  /*1240*/  IMAD.U32 R3, RZ, RZ, UR4 ;  /* 0x00000004ff037e24 */ /* 0x000fe2000f8e00ff */
[----:B------:R-:W-:Y:S02]  /*1250*/  PLOP3.LUT P0, PT, PT, PT, PT, 0x80, 0x0 ;  /* 0x000000000000781c */ /* 0x000fe40003f0f070 */
[----:B------:R-:W-:Y:S02]  /*1260*/  CS2R R150, SRZ ;  /* 0x0000000000967805 */ /* 0x000fe4000001ff00 */
[----:B------:R-:W-:Y:S02]  /*1270*/  CS2R R148, SRZ ;  /* 0x0000000000947805 */ /* 0x000fe4000001ff00 */
[----:B------:R-:W-:Y:S02]  /*1280*/  CS2R R146, SRZ ;  /* 0x0000000000927805 */ /* 0x000fe4000001ff00 */
[----:B------:R-:W-:-:S02]  /*1290*/  VIADDMNMX R22, R3, UR39, R22, PT ;  /* 0x0000002703167c46 */ /* 0x000fc4000b800116 */
[----:B------:R-:W-:Y:S02]  /*12a0*/  CS2R R2, SRZ ;  /* 0x0000000000027805 */ /* 0x000fe4000001ff00 */
[----:B------:R-:W-:Y:S02]  /*12b0*/  CS2R R144, SRZ ;  /* 0x0000000000907805 */ /* 0x000fe4000001ff00 */
[----:B------:R-:W-:Y:S02]  /*12c0*/  CS2R R142, SRZ ;  /* 0x00000000008e7805 */ /* 0x000fe4000001ff00 */
[----:B------:R-:W-:Y:S02]  /*12d0*/  ISETP.GT.AND P1, PT, R22, UR39, PT ;  /* 0x0000002716007c0c */ /* 0x000fe4000bf24270 */
        /* <DEDUP_REMOVED lines=94> */
.L_x_10980:
[----:B------:R-:W-:Y:S01]  /*18c0*/  SHF.L.U32 R2, RZ, 0x1f, RZ ;  /* 0x0000001fff027819 */ /* 0x000fe200000006ff */
[----:B------:R-:W-:-:S03]  /*18d0*/  VIADD R5, R16, 0x8 ;  /* 0x0000000810057836 */ /* 0x000fc60000000000 */
[----:B------:R-:W0:Y:S02]  /*18e0*/  SYNCS.PHASECHK.TRANS64.TRYWAIT P0, [UR38+0x22800], R2 ;  /* 0x02280002ff0075a7 */ /* 0x000e240008000166 */
[----:B0-----:R-:W-:Y:S05]  /*18f0*/  @!P0 BRA `(.L_x_10981) ;  /* 0x0000011400b08947 */ /* 0x001fea0003800000 */
.L_x_11113:
[----:B------:R-:W-:Y:S05]  /*1900*/  WARPSYNC.ALL ;  /* 0x0000000000007948 */ /* 0x000fea0003800000 */
[----:B------:R-:W-:Y:S01]  /*1910*/  ULOP3.LUT UR4, UR42, 0x1, URZ, 0xfc, !UPT ;  /* 0x000000012a047892 */ /* 0x000fe2000f8efc3f */
[----:B------:R1:W-:Y:S03]  /*1920*/  BAR.SYNC.DEFER_BLOCKING R5, 0x100 ;  /* 0x000400050000751d */ /* 0x0003e60000010000 */
[----:B------:R-:W-:-:S06]  /*1930*/  UISETP.NE.AND UP0, UPT, UR4, 0x3, UPT ;  /* 0x000000030400788c */ /* 0x000fcc000bf05270 */
[----:B------:R-:W-:-:S13]  /*1940*/  PLOP3.LUT P0, PT, PT, PT, UP0, 0x40, 0x0 ;  /* 0x000000000000781c */ /* 0x000fda0003f0e808 */
[----:B-1----:R-:W-:Y:S05]  /*1950*/  @P0 BRA `(.L_x_10982) ;  /* 0x0000000000040947 */ /* 0x002fea0003800000 */
[----:B------:R-:W-:Y:S01]  /*1960*/  BPT.TRAP 0x1 ;  /* 0x000000040000795c */ /* 0x000fe20000300000 */
.L_x_10982:
[----:B------:R-:W-:Y:S01]  /*1970*/  PLOP3.LUT P1, PT, PT, PT, UP0, 0x40, 0x0 ;  /* 0x000000000000781c */ /* 0x000fe20003f2e808 */
[----:B------:R1:W2:-:S12]  /*1980*/  SYNCS.PHASECHK.TRANS64.TRYWAIT P0, [UR38+0x22830], R2 ;  /* 0x02283002ff0075a7 */ /* 0x0002980008000166 */
[----:B-1----:R-:W-:Y:S05]  /*1990*/  @P1 BRA `(.L_x_10983) ;  /* 0x0000000000041947 */ /* 0x002fea0003800000 */
[----:B------:R-:W-:Y:S01]  /*19a0*/  BPT.TRAP 0x1 ;  /* 0x000000040000795c */ /* 0x000fe20000300000 */
.L_x_10983:
[----:B--2---:R-:W-:Y:S05]  /*19b0*/  @P0 BRA `(.L_x_10984) ;  /* 0x0000000000080947 */ /* 0x004fea0003800000 */
[----:B------:R-:W1:Y:S02]  /*19c0*/  SYNCS.PHASECHK.TRANS64.TRYWAIT P0, [UR38+0x22830], R2 ;  /* 0x02283002ff0075a7 */ /* 0x000e640008000166 */
[----:B-1----:R-:W-:Y:S05]  /*19d0*/  @!P0 BRA `(.L_x_10985) ;  /* 0x0000011400908947 */ /* 0x002fea0003800000 */
.L_x_10984:
[----:B------:R-:W-:Y:S01]  /*19e0*/  UIADD3 UR4, UR38, 0x1c400, URZ ;  /* 0x0001c40026047890 */ /* 0x000fe2000fffe03f */
[----:B------:R-:W-:Y:S01]  /*19f0*/  WARPGROUP.ARRIVE ;  /* 0x00000000000079c5 */ /* 0x000fe20000000000 */
[----:B------:R-:W-:Y:S01]  /*1a00*/  ULOP3.LUT UR45, UR45, 0x10000, URZ, 0xfc, !UPT ;  /* 0x000100002d2d7892 */ /* 0x000fe2000f8efc3f */
[----:B------:R-:W-:Y:S01]  /*1a10*/  PLOP3.LUT P0, PT, PT, PT, UP0, 0x40, 0x0 ;  /* 0x000000000000781c */ /* 0x000fe20003f0e808 */
[----:B------:R-:W-:Y:S01]  /*1a20*/  USHF.R.U32.HI UR4, URZ, 0x4, UR4 ;  /* 0x000000043f047899 */ /* 0x000fe20008011604 */
[----:B------:R-:W-:Y:S01]  /*1a30*/  IADD3 R4, -R16, 0xb, RZ ;  /* 0x0000000b10047810 */ /* 0x000fe20007ffe1ff */
[----:B------:R-:W-:Y:S01]  /*1a40*/  UMOV UR21, 0x40000040 ;  /* 0x4000004000157882 */ /* 0x000fe20000000000 */
[----:B------:R-:W-:Y:S01]  /*1a50*/  UMOV UR23, 0x40000040 ;  /* 0x4000004000177882 */ /* 0x000fe20000000000 */
[----:B------:R-:W-:Y:S01]  /*1a60*/  ULOP3.LUT UR4, UR4, 0x3fff, URZ, 0xc0, !UPT ;  /* 0x00003fff04047892 */ /* 0x000fe2000f8ec03f */
[----:B------:R-:W1:Y:S01]  /*1a70*/  S2UR UR5, SR_CgaCtaId ;  /* 0x00000000000579c3 */ /* 0x000e620000008800 */
        /* <DEDUP_REMOVED lines=8> */
[----:B------:R-:W-:Y:S01]  /*1b00*/  UIADD3 UR14, UR4, 0x4, URZ ;  /* 0x00000004040e7890 */ /* 0x000fe2000fffe03f */
[----:B------:R-:W-:Y:S01]  /*1b10*/  HGMMA.64x96x16.F32 R24, gdesc[UR20], RZ, !UPT, gsb0 ;  /* 0x01600000141879f0 */ /* 0x000fe2000c0008ff */
        /* <DEDUP_REMOVED lines=17> */
[----:B-1----:R-:W-:Y:S05]  /*1c30*/  @P0 BRA `(.L_x_10986) ;  /* 0x0000000000040947 */ /* 0x002fea0003800000 */
[----:B------:R-:W-:Y:S01]  /*1c40*/  BPT.TRAP 0x1 ;  /* 0x000000040000795c */ /* 0x000fe20000300000 */
.L_x_10986:
[----:B------:R-:W-:Y:S01]  /*1c50*/  LOP3.LUT R0, R23, 0xffffff80, RZ, 0xc0, !PT ;  /* 0xffffff8017007812 */ /* 0x000fe200078ec0ff */
[----:B------:R-:W-:Y:S01]  /*1c60*/  UISETP.NE.AND UP2, UPT, UR40, URZ, UPT ;  /* 0x0000003f2800728c */ /* 0x000fe2000bf45270 */
[----:B------:R-:W-:Y:S01]  /*1c70*/  LEA.HI R72, R72, R19, RZ, 0x2 ;  /* 0x0000001348487211 */ /* 0x000fe200078f10ff */
[----:B------:R-:W-:Y:S01]  /*1c80*/  UISETP.NE.AND UP1, UPT, UR43, URZ, UPT ;  /* 0x0000003f2b00728c */ /* 0x000fe2000bf25270 */
[----:B------:R-:W-:Y:S01]  /*1c90*/  LEA.HI R8, R73, R73, RZ, 0x1 ;  /* 0x0000004949087211 */ /* 0x000fe200078f08ff */
[C---:B0-----:R-:W-:Y:S01]  /*1ca0*/  IMAD.IADD R3, R19.reuse, 0x1, -R0 ;  /* 0x0000000113037824 */ /* 0x041fe200078e0a00 */
[----:B------:R-:W-:Y:S01]  /*1cb0*/  LOP3.LUT R72, R72, 0xfffffffc, RZ, 0xc0, !PT ;  /* 0xfffffffc48487812 */ /* 0x000fe200078ec0ff */
[----:B------:R-:W-:Y:S01]  /*1cc0*/  ULDC UR25, c[0x0][0x9dc] ;  /* 0x0002770000197ab9 */ /* 0x000fe20000000800 */
[----:B------:R-:W-:Y:S01]  /*1cd0*/  LOP3.LUT R8, R8, 0x3fffffe, RZ, 0xc0, !PT ;  /* 0x03fffffe08087812 */ /* 0x000fe200078ec0ff */
[----:B------:R-:W-:Y:S01]  /*1ce0*/  ULDC UR15, c[0x0][0x288] ;  /* 0x0000a200000f7ab9 */ /* 0x000fe20000000800 */
        /* <DEDUP_REMOVED lines=8> */
[--C-:B------:R-:W-:Y:S01]  /*1d70*/  SHF.R.S32.HI R0, RZ, 0x2, R6.reuse ;  /* 0x00000002ff007819 */ /* 0x100fe20000011406 */
[----:B------:R-:W-:Y:S01]  /*1d80*/  ULOP3.LUT UR25, URZ, UR25, URZ, 0x33, !UPT ;  /* 0x000000193f197292 */ /* 0x000fe2000f8e333f */
[----:B------:R-:W-:Y:S01]  /*1d90*/  SHF.R.S32.HI R9, RZ, 0x1f, R6 ;  /* 0x0000001fff097819 */ /* 0x000fe20000011406 */
[----:B------:R-:W-:Y:S01]  /*1da0*/  ULDC UR18, c[0x0][0x9e0] ;  /* 0x0002780000127ab9 */ /* 0x000fe20000000800 */
[----:B------:R-:W-:-:S02]  /*1db0*/  SHF.R.S32.HI R7, RZ, 0x5, R7 ;  /* 0x00000005ff077819 */ /* 0x000fc40000011407 */
[----:B------:R-:W-:Y:S02]  /*1dc0*/  LEA.HI R9, R9, R0, RZ, 0x3 ;  /* 0x0000000009097211 */ /* 0x000fe400078f18ff */
[----:B------:R-:W-:Y:S02]  /*1dd0*/  LEA.HI R10, R72, R72, RZ, 0x1 ;  /* 0x00000048480a7211 */ /* 0x000fe400078f08ff */
[----:B------:R-:W-:Y:S02]  /*1de0*/  LEA R11, R7, UR44, 0x4 ;  /* 0x0000002c070b7c11 */ /* 0x000fe4000f8e20ff */
[----:B------:R-:W-:Y:S02]  /*1df0*/  LOP3.LUT R9, R9, 0xfffffff8, RZ, 0xc0, !PT ;  /* 0xfffffff809097812 */ /* 0x000fe400078ec0ff */
[----:B------:R-:W-:Y:S02]  /*1e00*/  LOP3.LUT R7, R10, 0x1ffffffe, RZ, 0xc0, !PT ;  /* 0x1ffffffe0a077812 */ /* 0x000fe400078ec0ff */
[----:B------:R-:W-:Y:S01]  /*1e10*/  IADD3 R9, R11, R0, -R9 ;  /* 0x000000000b097210 */ /* 0x000fe20007ffe809 */
[----:B------:R-:W-:Y:S01]  /*1e20*/  IMAD.MOV.U32 R11, RZ, RZ, -0x60 ;  /* 0xffffffa0ff0b7424 */ /* 0x000fe200078e00ff */
[----:B------:R-:W-:Y:S01]  /*1e30*/  PLOP3.LUT P1, PT, PT, PT, UP2, 0x80, 0x0 ;  /* 0x000000000000781c */ /* 0x000fe20003f2f028 */
[----:B------:R-:W-:Y:S01]  /*1e40*/  IMAD.IADD R0, R72, 0x1, -R7 ;  /* 0x0000000148007824 */ /* 0x000fe200078e0a07 */
[----:B------:R-:W-:Y:S01]  /*1e50*/  LOP3.LUT R6, R6, 0x7ffffffc, RZ, 0xc0, !PT ;  /* 0x7ffffffc06067812 */ /* 0x000fe200078ec0ff */
[----:B------:R-:W-:-:S02]  /*1e60*/  IMAD R9, R8, 0x40, R9 ;  /* 0x0000004008097824 */ /* 0x000fc400078e0209 */
[----:B------:R-:W-:Y:S02]  /*1e70*/  IMAD R14, R22, R11, 0x60 ;  /* 0x00000060160e7424 */ /* 0x000fe400078e020b */
[----:B------:R-:W-:Y:S02]  /*1e80*/  IMAD R0, R0, 0x8, R9 ;  /* 0x0000000800007824 */ /* 0x000fe400078e0209 */
[----:B------:R-:W-:Y:S02]  /*1e90*/  IMAD.IADD R3, R3, 0x1, -R6 ;  /* 0x0000000103037824 */ /* 0x000fe400078e0a06 */
[----:B------:R-:W-:Y:S01]  /*1ea0*/  @P0 IMAD.HI.U32 R7, R0, UR6, RZ ;  /* 0x0000000600070c27 */ /* 0x000fe2000f8e00ff */
[----:B------:R-:W-:Y:S01]  /*1eb0*/  UIADD3 UR6, UR38, 0x22840, URZ ;  /* 0x0002284026067890 */ /* 0x000fe2000fffe03f */
[----:B------:R-:W-:Y:S02]  /*1ec0*/  PLOP3.LUT P0, PT, PT, PT, UP1, 0x40, 0x0 ;  /* 0x000000000000781c */ /* 0x000fe40003f0e818 */
[----:B------:R-:W-:Y:S01]  /*1ed0*/  IMAD.MOV.U32 R8, RZ, RZ, R0 ;  /* 0x000000ffff087224 */ /* 0x000fe200078e0000 */
[----:B------:R-:W-:Y:S01]  /*1ee0*/  @P1 SHF.R.U32.HI R8, RZ, UR7, R7 ;  /* 0x00000007ff081c19 */ /* 0x000fe20008011607 */
[----:B------:R-:W-:Y:S01]  /*1ef0*/  IMAD R7, R22, -0x60, R17 ;  /* 0xffffffa016077824 */ /* 0x000fe200078e0211 */
[----:B------:R-:W-:Y:S01]  /*1f00*/  UPRMT UR6, UR5, 0x654, UR6 ;  /* 0x0000065405067896 */ /* 0x000fe20008000006 */
[----:B------:R-:W-:-:S02]  /*1f10*/  IMAD R20, R3, -0x2, R14 ;  /* 0xfffffffe03147824 */ /* 0x000fc400078e020e */
[----:B------:R-:W0:Y:S01]  /*1f20*/  SHFL.IDX PT, R10, R8, RZ, 0x1c1f ;  /* 0x001c1fff080a7589 */ /* 0x000e2200000e0000 */
[----:B------:R-:W-:-:S04]  /*1f30*/  VIADD R6, R7, 0x61 ;  /* 0x0000006107067836 */ /* 0x000fc80000000000 */
[----:B------:R-:W-:Y:S01]  /*1f40*/  IMAD R9, R3, -0x2, R6 ;  /* 0xfffffffe03097824 */ /* 0x000fe200078e0206 */
[----:B------:R-:W-:Y:S01]  /*1f50*/  SYNCS.ARRIVE.TRANS64.RED.A1T0 RZ, [UR6], RZ ;  /* 0x000000ffffff79a7 */ /* 0x000fe20008100406 */
[----:B------:R-:W-:Y:S02]  /*1f60*/  VIADD R6, R7, 0x60 ;  /* 0x0000006007067836 */ /* 0x000fe40000000000 */
[----:B------:R-:W-:Y:S02]  /*1f70*/  VIADD R9, R9, -UR15 ;  /* 0x8000000f09097c36 */ /* 0x000fe40008000000 */
[----:B------:R-:W-:Y:S02]  /*1f80*/  IMAD R11, R3, -0x2, R6 ;  /* 0xfffffffe030b7824 */ /* 0x000fe400078e0206 */
[C---:B------:R-:W-:Y:S02]  /*1f90*/  VIADD R12, R9.reuse, UR18 ;  /* 0x00000012090c7c36 */ /* 0x040fe40008000000 */
[----:B------:R-:W-:-:S03]  /*1fa0*/  VIADD R13, R9, UR25 ;  /* 0x00000019090d7c36 */ /* 0x000fc60008000000 */
[----:B0-----:R-:W-:Y:S01]  /*1fb0*/  VIADDMNMX R6, R10, R12, R11, PT ;  /* 0x0000000c0a067246 */ /* 0x001fe2000380010b */
[----:B------:R-:W-:Y:S01]  /*1fc0*/  IMAD.IADD R7, R13, 0x1, R10 ;  /* 0x000000010d077824 */ /* 0x000fe200078e020a */
[----:B------:R-:W-:Y:S06]  /*1fd0*/  @P0 BRA `(.L_x_10987) ;  /* 0x00000000005c0947 */ /* 0x000fec0003800000 */
        /* <DEDUP_REMOVED lines=13> */
.L_x_10989:
[----:B------:R-:W-:Y:S02]  /*20b0*/  ULDC UR6, c[0x0][0x9e4] ;  /* 0x0002790000067ab9 */ /* 0x000fe40000000800 */
[----:B------:R-:W-:-:S05]  /*20c0*/  IMAD.U32 R15, RZ, RZ, UR6 ;  /* 0x00000006ff0f7e24 */ /* 0x000fca000f8e00ff */
[----:B------:R-:W-:-:S13]  /*20d0*/  ISETP.NE.AND P0, PT, R15, 0x1, PT ;  /* 0x000000010f00780c */ /* 0x000fda0003f05270 */
[----:B------:R-:W0:Y:S02]  /*20e0*/  @P0 LDC.64 R72, c[0x0][0x9e8] ;  /* 0x00027a00ff480b82 */ /* 0x000e240000000a00 */
[----:B0-----:R-:W-:-:S05]  /*20f0*/  @P0 IMAD.HI.U32 R10, R9, R72, RZ ;  /* 0x00000048090a0227 */ /* 0x001fca00078e00ff */
[----:B------:R-:W-:-:S07]  /*2100*/  @P0 SHF.R.U32.HI R9, RZ, R73, R10 ;  /* 0x00000049ff090219 */ /* 0x000fce000001160a */
.L_x_10990:
[----:B------:R-:W-:Y:S05]  /*2110*/  BSYNC B0 ;  /* 0x0000000000007941 */ /* 0x000fea0003800000 */
.L_x_10988:
[----:B------:R-:W-:-:S05]  /*2120*/  IMAD R9, R9, R15, R20 ;  /* 0x0000000f09097224 */ /* 0x000fca00078e0214 */
[----:B------:R-:W-:Y:S02]  /*2130*/  VIADDMNMX R6, R9, R15, R6, PT ;  /* 0x0000000f09067246 */ /* 0x000fe40003800106 */
[----:B------:R-:W-:-:S07]  /*2140*/  VIMNMX R7, R7, R9, !PT ;  /* 0x0000000907077248 */ /* 0x000fce0007fe0100 */
.L_x_10987:
[C---:B------:R-:W-:Y:S01]  /*2150*/  ISETP.GE.AND P1, PT, R14.reuse, 0x1, PT ;  /* 0x000000010e00780c */ /* 0x040fe20003f26270 */
[----:B------:R-:W0:Y:S01]  /*2160*/  SHFL.IDX PT, R8, R8, 0x1, 0x1c1f ;  /* 0x003c1f0008087f89 */ /* 0x000e2200000e0000 */
[C---:B------:R-:W-:Y:S01]  /*2170*/  ISETP.GE.AND P0, PT, R14.reuse, 0x2, PT ;  /* 0x000000020e00780c */ /* 0x040fe20003f06270 */
[----:B------:R-:W-:Y:S01]  /*2180*/  UISETP.NE.AND UP1, UPT, UR43, URZ, UPT ;  /* 0x0000003f2b00728c */ /* 0x000fe2000bf25270 */
[----:B------:R-:W-:Y:S02]  /*2190*/  P2R R15, PR, RZ, 0x2 ;  /* 0x00000002ff0f7803 */ /* 0x000fe40000000000 */
[C---:B------:R-:W-:Y:S02]  /*21a0*/  ISETP.GT.AND P3, PT, R7.reuse, RZ, !P1 ;  /* 0x000000ff0700720c */ /* 0x040fe40004f64270 */
[----:B------:R-:W-:Y:S02]  /*21b0*/  ISETP.GE.AND P1, PT, R14, 0x9, PT ;  /* 0x000000090e00780c */ /* 0x000fe40003f26270 */
[----:B------:R-:W-:-:S02]  /*21c0*/  ISETP.GT.AND P2, PT, R7, 0x1, !P0 ;  /* 0x000000010700780c */ /* 0x000fc40004744270 */
[----:B------:R-:W-:Y:S02]  /*21d0*/  P2R R19, PR, RZ, 0x2 ;  /* 0x00000002ff137803 */ /* 0x000fe40000000000 */
[----:B------:R-:W-:Y:S02]  /*21e0*/  ISETP.GT.AND P1, PT, R7, 0x8, !P1 ;  /* 0x000000080700780c */ /* 0x000fe40004f24270 */
[----:B------:R-:W-:Y:S02]  /*21f0*/  ISETP.GE.AND P4, PT, R14, 0x11, PT ;  /* 0x000000110e00780c */ /* 0x000fe40003f86270 */
[C---:B------:R-:W-:Y:S02]  /*2200*/  ISETP.LT.OR P1, PT, R6.reuse, 0x9, P1 ;  /* 0x000000090600780c */ /* 0x040fe40000f21670 */
[----:B------:R-:W-:Y:S02]  /*2210*/  ISETP.LT.OR P3, PT, R6, 0x1, P3 ;  /* 0x000000010600780c */ /* 0x000fe40001f61670 */
[----:B------:R-:W-:-:S02]  /*2220*/  FSEL R28, R28, -INF , !P1 ;  /* 0xff8000001c1c7808 */ /* 0x000fc40004800000 */
[----:B------:R-:W-:Y:S02]  /*2230*/  ISETP.LT.OR P2, PT, R6, 0x2, P2 ;  /* 0x000000020600780c */ /* 0x000fe40001741670 */
[----:B------:R-:W-:Y:S02]  /*2240*/  ISETP.GT.AND P1, PT, R7, 0x10, !P4 ;  /* 0x000000100700780c */ /* 0x000fe40006724270 */
[----:B------:R-:W-:Y:S02]  /*2250*/  ISETP.GE.AND P5, PT, R14, 0xa, PT ;  /* 0x0000000a0e00780c */ /* 0x000fe40003fa6270 */
[----:B------:R-:W-:Y:S02]  /*2260*/  FSEL R24, R24, -INF , !P3 ;  /* 0xff80000018187808 */ /* 0x000fe40005800000 */
[----:B------:R-:W-:Y:S02]  /*2270*/  FSEL R72, R25, -INF , !P2 ;  /* 0xff80000019487808 */ /* 0x000fe40005000000 */
[----:B------:R-:W-:-:S02]  /*2280*/  ISETP.LT.OR P1, PT, R6, 0x11, P1 ;  /* 0x000000110600780c */ /* 0x000fc40000f21670 */
[C---:B------:R-:W-:Y:S02]  /*2290*/  ISETP.GT.AND P2, PT, R7.reuse, 0x9, !P5 ;  /* 0x000000090700780c */ /* 0x040fe40006f44270 */
[----:B------:R-:W-:Y:S02]  /*22a0*/  ISETP.GE.AND P3, PT, R14, 0x12, PT ;  /* 0x000000120e00780c */ /* 0x000fe40003f66270 */
[----:B------:R-:W-:Y:S02]  /*22b0*/  FSEL R32, R32, -INF , !P1 ;  /* 0xff80000020207808 */ /* 0x000fe40004800000 */
[----:B------:R-:W-:Y:S02]  /*22c0*/  ISETP.LT.OR P2, PT, R6, 0xa, P2 ;  /* 0x0000000a0600780c */ /* 0x000fe40001741670 */
[----:B------:R-:W-:Y:S02]  /*22d0*/  ISETP.GT.AND P1, PT, R7, 0x11, !P3 ;  /* 0x000000110700780c */ /* 0x000fe40005f24270 */
[----:B------:R-:W-:-:S02]  /*22e0*/  FSEL R74, R29, -INF , !P2 ;  /* 0xff8000001d4a7808 */ /* 0x000fc40005000000 */
        /* <DEDUP_REMOVED lines=63> */
[----:B------:R-:W-:Y:S02]  /*26e0*/  ISETP.GE.AND P1, PT, R14, 0x49, PT ;  /* 0x000000490e00780c */ /* 0x000fe40003f26270 */
[----:B------:R-:W-:Y:S02]  /*26f0*/  P2R R23, PR, RZ, 0x10 ;  /* 0x00000010ff177803 */ /* 0x000fe40000000000 */
[----:B------:R-:W-:-:S02]  /*2700*/  ISETP.GT.AND P2, PT, R7, 0x48, !P1 ;  /* 0x000000480700780c */ /* 0x000fc40004f44270 */
[----:B------:R-:W-:Y:S02]  /*2710*/  P2R R21, PR, RZ, 0x20 ;  /* 0x00000020ff157803 */ /* 0x000fe40000000000 */
        /* <DEDUP_REMOVED lines=25> */
[----:B------:R-:W-:-:S13]  /*28b0*/  PLOP3.LUT P6, PT, PT, PT, UP1, 0x40, 0x0 ;  /* 0x000000000000781c */ /* 0x000fda0003fce818 */
[----:B------:R-:W-:Y:S05]  /*28c0*/  @P6 BRA `(.L_x_10991) ;  /* 0x00000000005c6947 */ /* 0x000fea0003800000 */
        /* <DEDUP_REMOVED lines=13> */
.L_x_10993:
[----:B------:R-:W-:Y:S02]  /*29a0*/  ULDC UR6, c[0x0][0x9e4] ;  /* 0x0002790000067ab9 */ /* 0x000fe40000000800 */
[----:B------:R-:W-:-:S05]  /*29b0*/  IMAD.U32 R10, RZ, RZ, UR6 ;  /* 0x00000006ff0a7e24 */ /* 0x000fca000f8e00ff */
[----:B------:R-:W-:-:S13]  /*29c0*/  ISETP.NE.AND P6, PT, R10, 0x1, PT ;  /* 0x000000010a00780c */ /* 0x000fda0003fc5270 */
[----:B------:R-:W0:Y:S02]  /*29d0*/  @P6 LDC.64 R12, c[0x0][0x9e8] ;  /* 0x00027a00ff0c6b82 */ /* 0x000e240000000a00 */
[----:B0-----:R-:W-:-:S05]  /*29e0*/  @P6 IMAD.HI.U32 R8, R9, R12, RZ ;  /* 0x0000000c09086227 */ /* 0x001fca00078e00ff */
[----:B------:R-:W-:-:S07]  /*29f0*/  @P6 SHF.R.U32.HI R9, RZ, R13, R8 ;  /* 0x0000000dff096219 */ /* 0x000fce0000011608 */
.L_x_10994:
[----:B------:R-:W-:Y:S05]  /*2a00*/  BSYNC B0 ;  /* 0x0000000000007941 */ /* 0x000fea0003800000 */
.L_x_10992:
[----:B------:R-:W-:-:S05]  /*2a10*/  IMAD R9, R9, R10, R20 ;  /* 0x0000000a09097224 */ /* 0x000fca00078e0214 */
[----:B------:R-:W-:Y:S02]  /*2a20*/  VIADDMNMX R6, R9, R10, R6, PT ;  /* 0x0000000a09067246 */ /* 0x000fe40003800106 */
[----:B------:R-:W-:-:S07]  /*2a30*/  VIMNMX R7, R7, R9, !PT ;  /* 0x0000000907077248 */ /* 0x000fce0007fe0100 */
.L_x_10991:
[----:B------:R-:W-:Y:S01]  /*2a40*/  ISETP.GT.AND P0, PT, R7, 0x1, !P0 ;  /* 0x000000010700780c */ /* 0x000fe20004704270 */
[----:B------:R-:W-:Y:S01]  /*2a50*/  ULDC UR14, c[0x0][0x988] ;  /* 0x00026200000e7ab9 */ /* 0x000fe20000000800 */
[----:B------:R-:W-:Y:S02]  /*2a60*/  ISETP.NE.AND P6, PT, R25, RZ, PT ;  /* 0x000000ff1900720c */ /* 0x000fe40003fc5270 */
        /* <DEDUP_REMOVED lines=59> */
[C---:B------:R-:W-:Y:S02]  /*2e20*/  ISETP.GT.AND P1, PT, R7.reuse, 0x48, !P1 ;  /* 0x000000480700780c */ /* 0x040fe40004f24270 */
        /* <DEDUP_REMOVED lines=10> */
[----:B0-----:R-:W-:-:S02]  /*2ed0*/  FMNMX.FTZ R10, R9, R8, !PT ;  /* 0x00000008090a7209 */ /* 0x001fc40007810000 */
[----:B------:R-:W-:Y:S02]  /*2ee0*/  FSEL R47, R47, -INF , !P0 ;  /* 0xff8000002f2f7808 */ /* 0x000fe40004000000 */
[----:B------:R-:W-:Y:S01]  /*2ef0*/  ISETP.NE.AND P0, PT, R45, RZ, PT ;  /* 0x000000ff2d00720c */ /* 0x000fe20003f05270 */
[----:B------:R-:W0:Y:S01]  /*2f00*/  SHFL.BFLY PT, R11, R10, 0x1, 0x1f ;  /* 0x0c201f000a0b7f89 */ /* 0x000e2200000e0000 */
[C---:B------:R-:W-:Y:S02]  /*2f10*/  ISETP.LT.OR P1, PT, R6.reuse, 0x49, P1 ;  /* 0x000000490600780c */ /* 0x040fe40000f21670 */
[----:B------:R-:W-:Y:S02]  /*2f20*/  ISETP.GT.AND P0, PT, R7, 0x30, !P0 ;  /* 0x000000300700780c */ /* 0x000fe40004704270 */
[C---:B------:R-:W-:Y:S02]  /*2f30*/  ISETP.LT.OR P2, PT, R6.reuse, 0x4a, P2 ;  /* 0x0000004a0600780c */ /* 0x040fe40001741670 */
[----:B------:R-:W-:-:S02]  /*2f40*/  ISETP.LT.OR P0, PT, R6, 0x31, P0 ;  /* 0x000000310600780c */ /* 0x000fc40000701670 */
[----:B------:R-:W-:Y:S02]  /*2f50*/  FSEL R62, R62, -INF , !P1 ;  /* 0xff8000003e3e7808 */ /* 0x000fe40004800000 */
[----:B------:R-:W-:Y:S02]  /*2f60*/  FSEL R50, R50, -INF , !P0 ;  /* 0xff80000032327808 */ /* 0x000fe40004000000 */
[----:B------:R-:W-:Y:S02]  /*2f70*/  ISETP.NE.AND P0, PT, R77, RZ, PT ;  /* 0x000000ff4d00720c */ /* 0x000fe40003f05270 */
[----:B------:R-:W-:Y:S02]  /*2f80*/  ISETP.LT.OR P3, PT, R6, 0x51, P3 ;  /* 0x000000510600780c */ /* 0x000fe40001f61670 */
[----:B------:R-:W-:Y:S02]  /*2f90*/  ISETP.GT.AND P0, PT, R7, 0x31, !P0 ;  /* 0x000000310700780c */ /* 0x000fe40004704270 */
[----:B------:R-:W-:-:S02]  /*2fa0*/  FSEL R63, R63, -INF , !P2 ;  /* 0xff8000003f3f7808 */ /* 0x000fc40005000000 */
[C---:B------:R-:W-:Y:S02]  /*2fb0*/  ISETP.LT.OR P0, PT, R6.reuse, 0x32, P0 ;  /* 0x000000320600780c */ /* 0x040fe40000701670 */
[----:B------:R-:W-:Y:S02]  /*2fc0*/  ISETP.LT.OR P4, PT, R6, 0x52, P4 ;  /* 0x000000520600780c */ /* 0x000fe40002781670 */
[----:B------:R-:W-:Y:S02]  /*2fd0*/  FSEL R51, R51, -INF , !P0 ;  /* 0xff80000033337808 */ /* 0x000fe40004000000 */
[----:B------:R-:W-:Y:S02]  /*2fe0*/  ISETP.NE.AND P0, PT, R49, RZ, PT ;  /* 0x000000ff3100720c */ /* 0x000fe40003f05270 */
[----:B0-----:R-:W-:Y:S02]  /*2ff0*/  FMNMX.FTZ R8, R10, R11, !PT ;  /* 0x0000000b0a087209 */ /* 0x001fe40007810000 */
[----:B------:R-:W-:-:S02]  /*3000*/  ISETP.GT.AND P0, PT, R7, 0x38, !P0 ;  /* 0x000000380700780c */ /* 0x000fc40004704270 */
[----:B------:R-:W-:Y:S01]  /*3010*/  FSEL R66, R66, -INF , !P3 ;  /* 0xff80000042427808 */ /* 0x000fe20005800000 */
[----:B------:R-:W-:Y:S01]  /*3020*/  FMUL.FTZ R11, R8, UR14 ;  /* 0x0000000e080b7c20 */ /* 0x000fe20008410000 */
[C---:B------:R-:W-:Y:S02]  /*3030*/  ISETP.LT.OR P0, PT, R6.reuse, 0x39, P0 ;  /* 0x000000390600780c */ /* 0x040fe40000701670 */
[----:B------:R-:W-:Y:S02]  /*3040*/  ISETP.LT.OR P5, PT, R6, 0x59, P5 ;  /* 0x000000590600780c */ /* 0x000fe40002fa1670 */
[----:B------:R-:W-:Y:S02]  /*3050*/  FSEL R54, R54, -INF , !P0 ;  /* 0xff80000036367808 */ /* 0x000fe40004000000 */
[----:B------:R-:W-:Y:S02]  /*3060*/  ISETP.NE.AND P0, PT, R79, RZ, PT ;  /* 0x000000ff4f00720c */ /* 0x000fe40003f05270 */
[----:B------:R-:W-:-:S02]  /*3070*/  FSEL R67, R67, -INF , !P4 ;  /* 0xff80000043437808 */ /* 0x000fc40006000000 */
[----:B------:R-:W-:Y:S02]  /*3080*/  ISETP.GT.AND P0, PT, R7, 0x39, !P0 ;  /* 0x000000390700780c */ /* 0x000fe40004704270 */
[----:B------:R-:W-:Y:S02]  /*3090*/  FSEL R70, R70, -INF , !P5 ;  /* 0xff80000046467808 */ /* 0x000fe40006800000 */
[----:B------:R-:W-:-:S04]  /*30a0*/  ISETP.LT.OR P0, PT, R6, 0x3a, P0 ;  /* 0x0000003a0600780c */ /* 0x000fc80000701670 */
[----:B------:R-:W-:Y:S02]  /*30b0*/  FSEL R55, R55, -INF , !P0 ;  /* 0xff80000037377808 */ /* 0x000fe40004000000 */
[----:B------:R-:W-:Y:S02]  /*30c0*/  ISETP.GT.AND P0, PT, R7, RZ, !P6 ;  /* 0x000000ff0700720c */ /* 0x000fe40007704270 */
[----:B------:R-:W-:Y:S02]  /*30d0*/  ISETP.NE.AND P6, PT, R53, RZ, PT ;  /* 0x000000ff3500720c */ /* 0x000fe40003fc5270 */
[----:B------:R-:W-:-:S04]  /*30e0*/  ISETP.LT.OR P0, PT, R6, 0x1, P0 ;  /* 0x000000010600780c */ /* 0x000fc80000701670 */
[----:B------:R-:W-:Y:S02]  /*30f0*/  FSEL R26, R26, -INF , !P0 ;  /* 0xff8000001a1a7808 */ /* 0x000fe40004000000 */
[----:B------:R-:W-:Y:S02]  /*3100*/  FSETP.NEU.FTZ.AND P0, PT, R8, -INF , PT ;  /* 0xff8000000800780b */ /* 0x000fe40003f1d000 */
[----:B------:R-:W-:Y:S02]  /*3110*/  FMNMX.FTZ R9, R26, R27, !PT ;  /* 0x0000001b1a097209 */ /* 0x000fe40007810000 */
[----:B------:R-:W-:Y:S02]  /*3120*/  FSEL R11, R11, RZ, P0 ;  /* 0x000000ff0b0b7208 */ /* 0x000fe40000000000 */
[----:B------:R-:W-:Y:S02]  /*3130*/  FMNMX.FTZ R10, R30, R9, !PT ;  /* 0x000000091e0a7209 */ /* 0x000fe40007810000 */
[----:B------:R-:W-:Y:S01]  /*3140*/  ISETP.GT.AND P0, PT, R7, 0x40, !P6 ;  /* 0x000000400700780c */ /* 0x000fe20007704270 */
        /* <DEDUP_REMOVED lines=8> */
[--C-:B------:R-:W-:Y:S01]  /*31d0*/  FFMA.FTZ R19, R32, UR14, -R11.reuse ;  /* 0x0000000e20137c23 */ /* 0x100fe2000801080b */
[----:B------:R-:W-:Y:S01]  /*31e0*/  FMNMX.FTZ R9, R35, R10, !PT ;  /* 0x0000000a23097209 */ /* 0x000fe20007810000 */
[--C-:B------:R-:W-:Y:S01]  /*31f0*/  FFMA.FTZ R20, R76, UR14, -R11.reuse ;  /* 0x0000000e4c147c23 */ /* 0x100fe2000801080b */
[----:B------:R-:W-:Y:S01]  /*3200*/  ISETP.NE.AND P0, PT, R81, RZ, PT ;  /* 0x000000ff5100720c */ /* 0x000fe20003f05270 */
[--C-:B------:R-:W-:Y:S01]  /*3210*/  FFMA.FTZ R24, R82, UR14, -R11.reuse ;  /* 0x0000000e52187c23 */ /* 0x100fe2000801080b */
[----:B------:R-:W-:Y:S01]  /*3220*/  FMNMX.FTZ R10, R38, R9, !PT ;  /* 0x00000009260a7209 */ /* 0x000fe20007810000 */
[----:B------:R-:W0:Y:S01]  /*3230*/  MUFU.EX2 R13, R13 ;  /* 0x0000000d000d7308 */ /* 0x000e220000000800 */
[----:B------:R-:W-:Y:S01]  /*3240*/  ISETP.NE.AND P6, PT, R14, RZ, PT ;  /* 0x000000ff0e00720c */ /* 0x000fe20003fc5270 */
[--C-:B------:R-:W-:Y:S01]  /*3250*/  FFMA.FTZ R14, R28, UR14, -R11.reuse ;  /* 0x0000000e1c0e7c23 */ /* 0x100fe2000801080b */
[----:B------:R-:W-:Y:S01]  /*3260*/  FMNMX.FTZ R9, R39, R10, !PT ;  /* 0x0000000a27097209 */ /* 0x000fe20007810000 */
[--C-:B------:R-:W-:Y:S01]  /*3270*/  FFMA.FTZ R21, R36, UR14, -R11.reuse ;  /* 0x0000000e24157c23 */ /* 0x100fe2000801080b */
[C---:B------:R-:W-:Y:S01]  /*3280*/  ISETP.GT.AND P0, PT, R7.reuse, 0x41, !P0 ;  /* 0x000000410700780c */ /* 0x040fe20004704270 */
[--C-:B------:R-:W-:Y:S01]  /*3290*/  FFMA.FTZ R23, R40, UR14, -R11.reuse ;  /* 0x0000000e28177c23 */ /* 0x100fe2000801080b */
[----:B------:R-:W-:Y:S01]  /*32a0*/  FMNMX.FTZ R10, R42, R9, !PT ;  /* 0x000000092a0a7209 */ /* 0x000fe20007810000 */
[----:B------:R-:W-:Y:S01]  /*32b0*/  MUFU.EX2 R14, R14 ;  /* 0x0000000e000e7308 */ /* 0x000fe20000000800 */
[----:B------:R-:W-:Y:S01]  /*32c0*/  ISETP.GT.AND P6, PT, R7, 0x59, !P6 ;  /* 0x000000590700780c */ /* 0x000fe200077c4270 */
[--C-:B------:R-:W-:Y:S01]  /*32d0*/  FFMA.FTZ R28, R48, UR14, -R11.reuse ;  /* 0x0000000e301c7c23 */ /* 0x100fe2000801080b */
[----:B------:R-:W-:Y:S01]  /*32e0*/  FMNMX.FTZ R9, R43, R10, !PT ;  /* 0x0000000a2b097209 */ /* 0x000fe20007810000 */
[--C-:B------:R-:W-:Y:S01]  /*32f0*/  FFMA.FTZ R32, R52, UR14, -R11.reuse ;  /* 0x0000000e34207c23 */ /* 0x100fe2000801080b */
[----:B------:R-:W-:Y:S01]  /*3300*/  ISETP.LT.OR P0, PT, R6, 0x42, P0 ;  /* 0x000000420600780c */ /* 0x000fe20000701670 */
[----:B------:R-:W-:Y:S01]  /*3310*/  FFMA.FTZ R33, R86, UR14, -R11 ;  /* 0x0000000e56217c23 */ /* 0x000fe2000801080b */
[----:B------:R-:W-:Y:S01]  /*3320*/  FMNMX.FTZ R10, R46, R9, !PT ;  /* 0x000000092e0a7209 */ /* 0x000fe20007810000 */
[----:B------:R-:W1:Y:S01]  /*3330*/  MUFU.EX2 R15, R15 ;  /* 0x0000000f000f7308 */ /* 0x000e620000000800 */
[----:B------:R-:W-:Y:S01]  /*3340*/  FSEL R59, R59, -INF , !P0 ;  /* 0xff8000003b3b7808 */ /* 0x000fe20004000000 */
[----:B0-----:R-:W-:Y:S01]  /*3350*/  FADD.FTZ R49, R12, R13 ;  /* 0x0000000d0c317221 */ /* 0x001fe20000010000 */
        /* <DEDUP_REMOVED lines=9> */
[----:B------:R-:W-:Y:S01]  /*33f0*/  FFMA.FTZ R45, R92, UR14, -R11 ;  /* 0x0000000e5c2d7c23 */ /* 0x000fe2000801080b */
[----:B------:R-:W-:-:S02]  /*3400*/  F2FP.F16.F32.PACK_AB R152, R13, R12 ;  /* 0x0000000c0d98723e */ /* 0x000fc400000000ff */
[----:B------:R-:W-:Y:S01]  /*3410*/  FMNMX.FTZ R10, R54, R9, !PT ;  /* 0x00000009360a7209 */ /* 0x000fe20007810000 */
[----:B------:R-:W-:Y:S01]  /*3420*/  FFMA.FTZ R9, R78, UR14, -R11 ;  /* 0x0000000e4e097c23 */ /* 0x000fe2000801080b */
[----:B------:R0:W-:Y:S01]  /*3430*/  MUFU.EX2 R25, R24 ;  /* 0x0000001800197308 */ /* 0x0001e20000000800 */
[----:B-1----:R-:W-:Y:S02]  /*3440*/  F2FP.F16.F32.PACK_AB R154, R15, R14 ;  /* 0x0000000e0f9a723e */ /* 0x002fe400000000ff */
[----:B------:R-:W-:-:S04]  /*3450*/  FMNMX.FTZ R7, R55, R10, !PT ;  /* 0x0000000a37077209 */ /* 0x000fc80007810000 */
[----:B------:R-:W-:Y:S01]  /*3460*/  FMNMX.FTZ R10, R58, R7, !PT ;  /* 0x000000073a0a7209 */ /* 0x000fe20007810000 */
[----:B------:R1:W-:Y:S01]  /*3470*/  MUFU.EX2 R158, R9 ;  /* 0x00000009009e7308 */ /* 0x0003e20000000800 */
[----:B0-----:R-:W-:Y:S02]  /*3480*/  FFMA.FTZ R24, R88, UR14, -R11 ;  /* 0x0000000e58187c23 */ /* 0x001fe4000801080b */
[----:B------:R-:W-:-:S04]  /*3490*/  FMNMX.FTZ R7, R59, R10, !PT ;  /* 0x0000000a3b077209 */ /* 0x000fc80007810000 */
[----:B------:R-:W-:Y:S01]  /*34a0*/  FMNMX.FTZ R10, R62, R7, !PT ;  /* 0x000000073e0a7209 */ /* 0x000fe20007810000 */
[----:B------:R-:W0:Y:S01]  /*34b0*/  MUFU.EX2 R20, R20 ;  /* 0x0000001400147308 */ /* 0x000e220000000800 */
[----:B-1----:R-:W-:Y:S02]  /*34c0*/  FFMA.FTZ R9, R80, UR14, -R11 ;  /* 0x0000000e50097c23 */ /* 0x002fe4000801080b */
[----:B------:R-:W-:-:S04]  /*34d0*/  FMNMX.FTZ R7, R63, R10, !PT ;  /* 0x0000000a3f077209 */ /* 0x000fc80007810000 */
[----:B------:R-:W-:Y:S01]  /*34e0*/  FMNMX.FTZ R10, R66, R7, !PT ;  /* 0x00000007420a7209 */ /* 0x000fe20007810000 */
[----:B------:R1:W-:Y:S03]  /*34f0*/  MUFU.EX2 R160, R9 ;  /* 0x0000000900a07308 */ /* 0x0003e60000000800 */
[----:B------:R-:W-:Y:S01]  /*3500*/  FMNMX.FTZ R7, R67, R10, !PT ;  /* 0x0000000a43077209 */ /* 0x000fe20007810000 */
[--C-:B------:R-:W-:Y:S01]  /*3510*/  FFMA.FTZ R10, R44, UR14, -R11.reuse ;  /* 0x0000000e2c0a7c23 */ /* 0x100fe2000801080b */
[--C-:B------:R-:W-:Y:S02]  /*3520*/  FFMA.FTZ R44, R64, UR14, -R11.reuse ;  /* 0x0000000e402c7c23 */ /* 0x100fe4000801080b */
[----:B------:R-:W-:Y:S01]  /*3530*/  FMNMX.FTZ R6, R70, R7, !PT ;  /* 0x0000000746067209 */ /* 0x000fe20007810000 */
[----:B------:R-:W3:Y:S01]  /*3540*/  MUFU.EX2 R21, R21 ;  /* 0x0000001500157308 */ /* 0x000ee20000000800 */
[----:B-1----:R-:W-:Y:S01]  /*3550*/  FFMA.FTZ R9, R84, UR14, -R11 ;  /* 0x0000000e54097c23 */ /* 0x002fe2000801080b */
[----:B0-----:R-:W-:-:S02]  /*3560*/  F2FP.F16.F32.PACK_AB R156, R20, R19 ;  /* 0x00000013149c723e */ /* 0x001fc400000000ff */
[----:B------:R-:W-:-:S04]  /*3570*/  FMNMX.FTZ R6, R71, R6, !PT ;  /* 0x0000000647067209 */ /* 0x000fc80007810000 */
[----:B------:R-:W-:Y:S01]  /*3580*/  MUFU.EX2 R29, R9 ;  /* 0x00000009001d7308 */ /* 0x000fe20000000800 */
[----:B------:R-:W0:Y:S07]  /*3590*/  SHFL.BFLY PT, R7, R6, 0x2, 0x1f ;  /* 0x0c401f0006077f89 */ /* 0x000e2e00000e0000 */
[----:B------:R1:W-:Y:S08]  /*35a0*/  MUFU.EX2 R37, R24 ;  /* 0x0000001800257308 */ /* 0x0003f00000000800 */
[----:B------:R-:W-:Y:S01]  /*35b0*/  MUFU.EX2 R23, R23 ;  /* 0x0000001700177308 */ /* 0x000fe20000000800 */
[----:B-1----:R-:W-:-:S04]  /*35c0*/  FADD.FTZ R24, R14, R49 ;  /* 0x000000310e187221 */ /* 0x002fc80000010000 */
[----:B------:R-:W-:-:S03]  /*35d0*/  FADD.FTZ R24, R15, R24 ;  /* 0x000000180f187221 */ /* 0x000fc60000010000 */
[----:B------:R-:W1:Y:S01]  /*35e0*/  MUFU.EX2 R10, R10 ;  /* 0x0000000a000a7308 */ /* 0x000e620000000800 */
[----:B0-----:R-:W-:Y:S01]  /*35f0*/  FMNMX.FTZ R7, R6, R7, !PT ;  /* 0x0000000706077209 */ /* 0x001fe20007810000 */
[----:B------:R-:W-:-:S04]  /*3600*/  FADD.FTZ R49, R19, R24 ;  /* 0x0000001813317221 */ /* 0x000fc80000010000 */
[----:B------:R-:W0:Y:S01]  /*3610*/  SHFL.BFLY PT, R6, R7, 0x1, 0x1f ;  /* 0x0c201f0007067f89 */ /* 0x000e2200000e0000 */
[----:B------:R-:W-:Y:S01]  /*3620*/  FADD.FTZ R24, R20, R49 ;  /* 0x0000003114187221 */ /* 0x000fe20000010000 */
[----:B------:R-:W4:Y:S03]  /*3630*/  MUFU.EX2 R28, R28 ;  /* 0x0000001c001c7308 */ /* 0x000f260000000800 */
[----:B---3--:R-:W-:-:S04]  /*3640*/  FADD.FTZ R53, R21, R24 ;  /* 0x0000001815357221 */ /* 0x008fc80000010000 */
[C---:B------:R-:W-:Y:S01]  /*3650*/  FADD.FTZ R48, R158.reuse, R53 ;  /* 0x000000359e307221 */ /* 0x040fe20000010000 */
[----:B------:R-:W3:Y:S01]  /*3660*/  MUFU.EX2 R32, R32 ;  /* 0x0000002000207308 */ /* 0x000ee20000000800 */
[----:B-1----:R-:W-:Y:S02]  /*3670*/  F2FP.F16.F32.PACK_AB R162, R25, R10 ;  /* 0x0000000a19a2723e */ /* 0x002fe400000000ff */
[----:B------:R-:W-:Y:S01]  /*3680*/  FADD.FTZ R53, R23, R48 ;  /* 0x0000003017357221 */ /* 0x000fe20000010000 */
[----:B------:R-:W-:-:S03]  /*3690*/  F2FP.F16.F32.PACK_AB R158, R158, R21 ;  /* 0x000000159e9e723e */ /* 0x000fc600000000ff */
[C---:B------:R-:W-:Y:S01]  /*36a0*/  FADD.FTZ R53, R160.reuse, R53 ;  /* 0x00000035a0357221 */ /* 0x040fe20000010000 */
[----:B------:R-:W1:Y:S01]  /*36b0*/  MUFU.EX2 R33, R33 ;  /* 0x0000002100217308 */ /* 0x000e620000000800 */
[----:B------:R-:W-:Y:S02]  /*36c0*/  F2FP.F16.F32.PACK_AB R160, R160, R23 ;  /* 0x00000017a0a0723e */ /* 0x000fe400000000ff */
[----:B------:R-:W-:Y:S01]  /*36d0*/  FADD.FTZ R48, R10, R53 ;  /* 0x000000350a307221 */ /* 0x000fe20000010000 */
[----:B----4-:R-:W-:Y:S02]  /*36e0*/  F2FP.F16.F32.PACK_AB R164, R29, R28 ;  /* 0x0000001c1da4723e */ /* 0x010fe400000000ff */
[----:B0-----:R-:W-:Y:S01]  /*36f0*/  FMNMX.FTZ R9, R7, R6, !PT ;  /* 0x0000000607097209 */ /* 0x001fe20007810000 */
[----:B------:R-:W-:Y:S01]  /*3700*/  FADD.FTZ R53, R25, R48 ;  /* 0x0000003019357221 */ /* 0x000fe20000010000 */
[----:B------:R-:W-:Y:S01]  /*3710*/  MUFU.EX2 R36, R36 ;  /* 0x0000002400247308 */ /* 0x000fe20000000800 */
[----:B------:R-:W-:Y:S01]  /*3720*/  FFMA.FTZ R6, R68, UR14, -R11 ;  /* 0x0000000e44067c23 */ /* 0x000fe2000801080b */
[C---:B------:R-:W-:Y:S01]  /*3730*/  FSETP.NEU.FTZ.AND P0, PT, R9.reuse, -INF , PT ;  /* 0xff8000000900780b */ /* 0x040fe20003f1d000 */
[----:B------:R-:W-:Y:S01]  /*3740*/  FMUL.FTZ R7, R9, UR14 ;  /* 0x0000000e09077c20 */ /* 0x000fe20008410000 */
[----:B------:R-:W-:Y:S01]  /*3750*/  FADD.FTZ R48, R28, R53 ;  /* 0x000000351c307221 */ /* 0x000fe20000010000 */
[----:B------:R-:W-:-:S03]  /*3760*/  FFMA.FTZ R11, R94, UR14, -R11 ;  /* 0x0000000e5e0b7c23 */ /* 0x000fc6000801080b */
[----:B------:R-:W-:Y:S01]  /*3770*/  FSEL R7, R7, RZ, P0 ;  /* 0x000000ff07077208 */ /* 0x000fe20000000000 */
[----:B------:R-:W-:Y:S01]  /*3780*/  FADD.FTZ R53, R29, R48 ;  /* 0x000000301d357221 */ /* 0x000fe20000010000 */
[----:B------:R-:W-:Y:S01]  /*3790*/  MUFU.EX2 R40, R40 ;  /* 0x0000002800287308 */ /* 0x000fe20000000800 */
[----:B------:R-:W-:Y:S02]  /*37a0*/  PLOP3.LUT P0, PT, PT, PT, UP0, 0x40, 0x0 ;  /* 0x000000000000781c */ /* 0x000fe40003f0e808 */
        /* <DEDUP_REMOVED lines=17> */
[----:B------:R-:W-:Y:S01]  /*38c0*/  FFMA.FTZ R55, R55, UR14, -R7 ;  /* 0x0000000e37377c23 */ /* 0x000fe20008010807 */
[----:B---3--:R-:W-:Y:S01]  /*38d0*/  FADD.FTZ R48, R32, R53 ;  /* 0x0000003520307221 */ /* 0x008fe20000010000 */
        /* <DEDUP_REMOVED lines=9> */
[----:B-1----:R-:W-:-:S02]  /*3970*/  F2FP.F16.F32.PACK_AB R166, R33, R32 ;  /* 0x0000002021a6723e */ /* 0x002fc400000000ff */
[----:B------:R-:W1:Y:S01]  /*3980*/  MUFU.EX2 R31, R31 ;  /* 0x0000001f001f7308 */ /* 0x000e620000000800 */
[----:B0-----:R-:W-:Y:S01]  /*3990*/  FADD.FTZ R49, R26, R27 ;  /* 0x0000001b1a317221 */ /* 0x001fe20000010000 */
[----:B------:R-:W-:Y:S02]  /*39a0*/  F2FP.F16.F32.PACK_AB R168, R37, R36 ;  /* 0x0000002425a8723e */ /* 0x000fe400000000ff */
[----:B------:R-:W-:-:S04]  /*39b0*/  F2FP.F16.F32.PACK_AB R153, R27, R26 ;  /* 0x0000001a1b99723e */ /* 0x000fc800000000ff */
[----:B------:R-:W0:Y:S01]  /*39c0*/  MUFU.EX2 R34, R34 ;  /* 0x0000002200227308 */ /* 0x000e220000000800 */
[----:B---3--:R-:W-:-:S07]  /*39d0*/  FADD.FTZ R24, R30, R49 ;  /* 0x000000311e187221 */ /* 0x008fce0000010000 */
[----:B------:R-:W3:Y:S01]  /*39e0*/  MUFU.EX2 R35, R35 ;  /* 0x0000002300237308 */ /* 0x000ee20000000800 */
[C---:B-1----:R-:W-:Y:S01]  /*39f0*/  FADD.FTZ R49, R31.reuse, R24 ;  /* 0x000000181f317221 */ /* 0x042fe20000010000 */
[----:B------:R-:W-:-:S06]  /*3a00*/  F2FP.F16.F32.PACK_AB R155, R31, R30 ;  /* 0x0000001e1f9b723e */ /* 0x000fcc00000000ff */
[----:B------:R-:W1:Y:S01]  /*3a10*/  MUFU.EX2 R38, R38 ;  /* 0x0000002600267308 */ /* 0x000e620000000800 */
[----:B0-----:R-:W-:-:S07]  /*3a20*/  FADD.FTZ R24, R34, R49 ;  /* 0x0000003122187221 */ /* 0x001fce0000010000 */
[----:B------:R-:W0:Y:S01]  /*3a30*/  MUFU.EX2 R39, R39 ;  /* 0x0000002700277308 */ /* 0x000e220000000800 */
[C---:B---3--:R-:W-:Y:S01]  /*3a40*/  FADD.FTZ R49, R35.reuse, R24 ;  /* 0x0000001823317221 */ /* 0x048fe20000010000 */
[----:B------:R-:W-:-:S06]  /*3a50*/  F2FP.F16.F32.PACK_AB R157, R35, R34 ;  /* 0x00000022239d723e */ /* 0x000fcc00000000ff */
[----:B------:R-:W3:Y:S01]  /*3a60*/  MUFU.EX2 R42, R42 ;  /* 0x0000002a002a7308 */ /* 0x000ee20000000800 */
[----:B-1----:R-:W-:-:S07]  /*3a70*/  FADD.FTZ R24, R38, R49 ;  /* 0x0000003126187221 */ /* 0x002fce0000010000 */
[----:B------:R-:W1:Y:S01]  /*3a80*/  MUFU.EX2 R43, R43 ;  /* 0x0000002b002b7308 */ /* 0x000e620000000800 */
[C---:B0-----:R-:W-:Y:S01]  /*3a90*/  FADD.FTZ R49, R39.reuse, R24 ;  /* 0x0000001827317221 */ /* 0x041fe20000010000 */
[----:B------:R-:W-:-:S06]  /*3aa0*/  F2FP.F16.F32.PACK_AB R159, R39, R38 ;  /* 0x00000026279f723e */ /* 0x000fcc00000000ff */
[----:B------:R-:W0:Y:S01]  /*3ab0*/  MUFU.EX2 R46, R46 ;  /* 0x0000002e002e7308 */ /* 0x000e220000000800 */
[----:B---3--:R-:W-:-:S07]  /*3ac0*/  FADD.FTZ R24, R42, R49 ;  /* 0x000000312a187221 */ /* 0x008fce0000010000 */
[----:B------:R-:W3:Y:S01]  /*3ad0*/  MUFU.EX2 R47, R47 ;  /* 0x0000002f002f7308 */ /* 0x000ee20000000800 */
[C---:B-1----:R-:W-:Y:S01]  /*3ae0*/  FADD.FTZ R49, R43.reuse, R24 ;  /* 0x000000182b317221 */ /* 0x042fe20000010000 */
[----:B------:R-:W-:-:S06]  /*3af0*/  F2FP.F16.F32.PACK_AB R161, R43, R42 ;  /* 0x0000002a2ba1723e */ /* 0x000fcc00000000ff */
[----:B------:R-:W1:Y:S01]  /*3b00*/  MUFU.EX2 R50, R50 ;  /* 0x0000003200327308 */ /* 0x000e620000000800 */
[----:B0-----:R-:W-:Y:S01]  /*3b10*/  FADD.FTZ R24, R46, R49 ;  /* 0x000000312e187221 */ /* 0x001fe20000010000 */
[----:B------:R-:W-:-:S06]  /*3b20*/  FADD.FTZ R49, R33, R48 ;  /* 0x0000003021317221 */ /* 0x000fcc0000010000 */
[----:B------:R-:W0:Y:S01]  /*3b30*/  MUFU.EX2 R51, R51 ;  /* 0x0000003300337308 */ /* 0x000e220000000800 */
[C---:B---3--:R-:W-:Y:S01]  /*3b40*/  FADD.FTZ R7, R47.reuse, R24 ;  /* 0x000000182f077221 */ /* 0x048fe20000010000 */
[----:B------:R-:W-:Y:S01]  /*3b50*/  FADD.FTZ R24, R36, R49 ;  /* 0x0000003124187221 */ /* 0x000fe20000010000 */
[----:B------:R-:W-:-:S03]  /*3b60*/  F2FP.F16.F32.PACK_AB R163, R47, R46 ;  /* 0x0000002e2fa3723e */ /* 0x000fc600000000ff */
[----:B------:R-:W-:Y:S02]  /*3b70*/  FADD.FTZ R13, R37, R24 ;  /* 0x00000018250d7221 */ /* 0x000fe40000010000 */
[----:B------:R-:W3:Y:S01]  /*3b80*/  MUFU.EX2 R54, R54 ;  /* 0x0000003600367308 */ /* 0x000ee20000000800 */
[----:B-1----:R-:W-:Y:S01]  /*3b90*/  FADD.FTZ R12, R50, R7 ;  /* 0x00000007320c7221 */ /* 0x002fe20000010000 */
[----:B------:R-:W-:-:S06]  /*3ba0*/  FADD.FTZ R14, R40, R13 ;  /* 0x0000000d280e7221 */ /* 0x000fcc0000010000 */
        /* <DEDUP_REMOVED lines=9> */
[C---:B0-----:R-:W-:Y:S01]  /*3c40*/  FADD.FTZ R7, R55.reuse, R12 ;  /* 0x0000000c37077221 */ /* 0x041fe20000010000 */
[----:B------:R-:W-:-:S06]  /*3c50*/  F2FP.F16.F32.PACK_AB R167, R55, R54 ;  /* 0x0000003637a7723e */ /* 0x000fcc00000000ff */
[----:B------:R-:W0:Y:S01]  /*3c60*/  MUFU.EX2 R45, R45 ;  /* 0x0000002d002d7308 */ /* 0x000e220000000800 */
[----:B---3--:R-:W-:-:S07]  /*3c70*/  FADD.FTZ R12, R44, R13 ;  /* 0x0000000d2c0c7221 */ /* 0x008fce0000010000 */
[----:B------:R-:W3:Y:S01]  /*3c80*/  MUFU.EX2 R59, R59 ;  /* 0x0000003b003b7308 */ /* 0x000ee20000000800 */
[----:B-1----:R-:W-:-:S07]  /*3c90*/  FADD.FTZ R10, R58, R7 ;  /* 0x000000073a0a7221 */ /* 0x002fce0000010000 */
[----:B------:R-:W1:Y:S01]  /*3ca0*/  MUFU.EX2 R6, R6 ;  /* 0x0000000600067308 */ /* 0x000e620000000800 */
[C---:B0-----:R-:W-:Y:S01]  /*3cb0*/  FADD.FTZ R13, R45.reuse, R12 ;  /* 0x0000000c2d0d7221 */ /* 0x041fe20000010000 */
[----:B------:R-:W-:-:S06]  /*3cc0*/  F2FP.F16.F32.PACK_AB R172, R45, R44 ;  /* 0x0000002c2dac723e */ /* 0x000fcc00000000ff */
[----:B------:R-:W0:Y:S01]  /*3cd0*/  MUFU.EX2 R62, R62 ;  /* 0x0000003e003e7308 */ /* 0x000e220000000800 */
[C---:B---3--:R-:W-:Y:S01]  /*3ce0*/  FADD.FTZ R7, R59.reuse, R10 ;  /* 0x0000000a3b077221 */ /* 0x048fe20000010000 */
[----:B------:R-:W-:-:S06]  /*3cf0*/  F2FP.F16.F32.PACK_AB R169, R59, R58 ;  /* 0x0000003a3ba9723e */ /* 0x000fcc00000000ff */
[----:B------:R-:W3:Y:S01]  /*3d00*/  MUFU.EX2 R11, R11 ;  /* 0x0000000b000b7308 */ /* 0x000ee20000000800 */
[----:B-1----:R-:W-:-:S07]  /*3d10*/  FADD.FTZ R12, R6, R13 ;  /* 0x0000000d060c7221 */ /* 0x002fce0000010000 */
[----:B------:R-:W1:Y:S01]  /*3d20*/  MUFU.EX2 R63, R63 ;  /* 0x0000003f003f7308 */ /* 0x000e620000000800 */
[----:B0-----:R-:W-:-:S07]  /*3d30*/  FADD.FTZ R10, R62, R7 ;  /* 0x000000073e0a7221 */ /* 0x001fce0000010000 */
[----:B------:R-:W0:Y:S01]  /*3d40*/  MUFU.EX2 R66, R66 ;  /* 0x0000004200427308 */ /* 0x000e220000000800 */
[C---:B---3--:R-:W-:Y:S01]  /*3d50*/  FADD.FTZ R7, R11.reuse, R12 ;  /* 0x0000000c0b077221 */ /* 0x048fe20000010000 */
[----:B------:R-:W-:-:S06]  /*3d60*/  F2FP.F16.F32.PACK_AB R174, R11, R6 ;  /* 0x000000060bae723e */ /* 0x000fcc00000000ff */
[----:B------:R-:W3:Y:S01]  /*3d70*/  MUFU.EX2 R67, R67 ;  /* 0x0000004300437308 */ /* 0x000ee20000000800 */
[C---:B-1----:R-:W-:Y:S01]  /*3d80*/  FADD.FTZ R11, R63.reuse, R10 ;  /* 0x0000000a3f0b7221 */ /* 0x042fe20000010000 */
[----:B------:R-:W-:-:S06]  /*3d90*/  F2FP.F16.F32.PACK_AB R171, R63, R62 ;  /* 0x0000003e3fab723e */ /* 0x000fcc00000000ff */
[----:B------:R-:W1:Y:S01]  /*3da0*/  MUFU.EX2 R70, R70 ;  /* 0x0000004600467308 */ /* 0x000e620000000800 */
[----:B0-----:R-:W-:-:S07]  /*3db0*/  FADD.FTZ R6, R66, R11 ;  /* 0x0000000b42067221 */ /* 0x001fce0000010000 */
[----:B------:R-:W0:Y:S01]  /*3dc0*/  MUFU.EX2 R71, R71 ;  /* 0x0000004700477308 */ /* 0x000e220000000800 */
[C---:B---3--:R-:W-:Y:S01]  /*3dd0*/  FADD.FTZ R11, R67.reuse, R6 ;  /* 0x00000006430b7221 */ /* 0x048fe20000010000 */
[----:B------:R-:W-:-:S03]  /*3de0*/  F2FP.F16.F32.PACK_AB R173, R67, R66 ;  /* 0x0000004243ad723e */ /* 0x000fc600000000ff */
[----:B-1----:R-:W-:-:S04]  /*3df0*/  FADD.FTZ R6, R70, R11 ;  /* 0x0000000b46067221 */ /* 0x002fc80000010000 */
[C---:B0-----:R-:W-:Y:S01]  /*3e00*/  FADD.FTZ R6, R71.reuse, R6 ;  /* 0x0000000647067221 */ /* 0x041fe20000010000 */
[----:B------:R-:W-:Y:S01]  /*3e10*/  F2FP.F16.F32.PACK_AB R175, R71, R70 ;  /* 0x0000004647af723e */ /* 0x000fe200000000ff */
[----:B------:R-:W-:Y:S06]  /*3e20*/  @P0 BRA `(.L_x_10995) ;  /* 0x0000000000040947 */ /* 0x000fec0003800000 */
[----:B------:R-:W-:Y:S01]  /*3e30*/  BPT.TRAP 0x1 ;  /* 0x000000040000795c */ /* 0x000fe20000300000 */
.L_x_10995:
[----:B------:R-:W-:Y:S01]  /*3e40*/  PLOP3.LUT P1, PT, PT, PT, UP0, 0x40, 0x0 ;  /* 0x000000000000781c */ /* 0x000fe20003f2e808 */
[----:B------:R0:W1:-:S12]  /*3e50*/  SYNCS.PHASECHK.TRANS64.TRYWAIT P0, [UR38+0x22850], R2 ;  /* 0x02285002ff0075a7 */ /* 0x0000580008000166 */
[----:B0-----:R-:W-:Y:S05]  /*3e60*/  @P1 BRA `(.L_x_10996) ;  /* 0x0000000000041947 */ /* 0x001fea0003800000 */
[----:B------:R-:W-:Y:S01]  /*3e70*/  BPT.TRAP 0x1 ;  /* 0x000000040000795c */ /* 0x000fe20000300000 */
.L_x_10996:
[----:B-1----:R-:W-:Y:S05]  /*3e80*/  @P0 BRA `(.L_x_10997) ;  /* 0x0000000000080947 */ /* 0x002fea0003800000 */
[----:B------:R-:W0:Y:S02]  /*3e90*/  SYNCS.PHASECHK.TRANS64.TRYWAIT P0, [UR38+0x22850], R2 ;  /* 0x02285002ff0075a7 */ /* 0x000e240008000166 */
[----:B0-----:R-:W-:Y:S05]  /*3ea0*/  @!P0 BRA `(.L_x_10998) ;  /* 0x000000f000748947 */ /* 0x001fea0003800000 */
.L_x_10997:
[----:B------:R1:W-:Y:S01]  /*3eb0*/  BAR.SYNC.DEFER_BLOCKING R5, 0x100 ;  /* 0x000400050000751d */ /* 0x0003e20000010000 */
[----:B------:R-:W-:Y:S01]  /*3ec0*/  UIADD3 UR6, UR38, 0x400, URZ ;  /* 0x0000040026067890 */ /* 0x000fe2000fffe03f */
[----:B------:R-:W-:-:S03]  /*3ed0*/  PLOP3.LUT P0, PT, PT, PT, UP0, 0x40, 0x0 ;  /* 0x000000000000781c */ /* 0x000fc60003f0e808 */
[----:B------:R-:W-:Y:S01]  /*3ee0*/  USHF.R.U32.HI UR6, URZ, 0x4, UR6 ;  /* 0x000000043f067899 */ /* 0x000fe20008011606 */
[----:B------:R-:W-:Y:S01]  /*3ef0*/  UMOV UR7, 0x40000040 ;  /* 0x4000004000077882 */ /* 0x000fe20000000000 */
[----:B------:R-:W-:Y:S02]  /*3f00*/  UMOV UR11, 0x40000040 ;  /* 0x40000040000b7882 */ /* 0x000fe40000000000 */
[----:B------:R-:W-:-:S04]  /*3f10*/  ULOP3.LUT UR6, UR6, 0x3fff, URZ, 0xc0, !UPT ;  /* 0x00003fff06067892 */ /* 0x000fc8000f8ec03f */
[----:B------:R-:W-:-:S04]  /*3f20*/  ULOP3.LUT UR6, UR6, 0x3000000, URZ, 0xfc, !UPT ;  /* 0x0300000006067892 */ /* 0x000fc8000f8efc3f */
[----:B------:R-:W-:Y:S01]  /*3f30*/  UIADD3 UR10, UR6, 0x80, URZ ;  /* 0x00000080060a7890 */ /* 0x000fe2000fffe03f */
[----:B------:R-:W-:-:S06]  /*3f40*/  WARPGROUP.ARRIVE ;  /* 0x00000000000079c5 */ /* 0x000fcc0000000000 */
[----:B------:R-:W-:Y:S03]  /*3f50*/  HGMMA.64x256x16.F32 R24, R152, gdesc[UR4].tnspB, RZ, !UPT, gsb0 ;  /* 0x43e0000498187df0 */ /* 0x000fe6000c0008ff */
        /* <DEDUP_REMOVED lines=29> */
[----:B-1----:R-:W-:Y:S05]  /*4130*/  @P0 BRA `(.L_x_10999) ;  /* 0x0000000000040947 */ /* 0x002fea0003800000 */
[----:B------:R-:W-:Y:S01]  /*4140*/  BPT.TRAP 0x1 ;  /* 0x000000040000795c */ /* 0x000fe20000300000 */
.L_x_10999:
[----:B------:R-:W1:Y:S01]  /*4150*/  S2UR UR26, SR_CTAID.X ;  /* 0x00000000001a79c3 */ /* 0x000e620000002500 */
[----:B------:R-:W-:Y:S01]  /*4160*/  UISETP.NE.AND UP2, UPT, UR40, URZ, UPT ;  /* 0x0000003f2800728c */ /* 0x000fe2000bf45270 */
[----:B0-----:R-:W-:Y:S01]  /*4170*/  VIADD R11, R22, 0xfffffffe ;  /* 0xfffffffe160b7836 */ /* 0x001fe20000000000 */
[----:B------:R-:W-:-:S06]  /*4180*/  UISETP.NE.AND UP1, UPT, UR43, URZ, UPT ;  /* 0x0000003f2b00728c */ /* 0x000fcc000bf25270 */
[----:B------:R-:W-:-:S03]  /*4190*/  PLOP3.LUT P0, PT, PT, PT, UP1, 0x40, 0x0 ;  /* 0x000000000000781c */ /* 0x000fc60003f0e818 */
[----:B------:R-:W-:Y:S01]  /*41a0*/  @UP2 ULDC UR10, c[0x0][0x44c] ;  /* 0x00011300000a2ab9 */ /* 0x000fe20000000800 */
[----:B------:R-:W-:Y:S01]  /*41b0*/  @UP2 ULDC UR7, c[0x0][0x450] ;  /* 0x0001140000072ab9 */ /* 0x000fe20000000800 */
[----:B-1----:R-:W-:-:S04]  /*41c0*/  USHF.L.U32 UR26, UR26, 0x7, URZ ;  /* 0x000000071a1a7899 */ /* 0x002fc8000800063f */
[----:B------:R-:W-:-:S03]  /*41d0*/  UIMAD.WIDE.U32 UR10, UR26, UR10, URZ ;  /* 0x0000000a1a0a72a5 */ /* 0x000fc6000f8e003f */
[----:B------:R-:W-:Y:S01]  /*41e0*/  UMOV UR19, UR26 ;  /* 0x0000001a00137c82 */ /* 0x000fe20008000000 */
[----:B------:R-:W-:Y:S02]  /*41f0*/  @UP2 USHF.R.U32.HI UR19, URZ, UR7, UR11 ;  /* 0x000000073f132299 */ /* 0x000fe4000801160b */
[----:B------:R-:W-:-:S04]  /*4200*/  UIADD3 UR7, UR38, 0x22860, URZ ;  /* 0x0002286026077890 */ /* 0x000fc8000fffe03f */
[----:B------:R-:W-:Y:S01]  /*4210*/  IMAD.U32 R2, RZ, RZ, UR19 ;  /* 0x00000013ff027e24 */ /* 0x000fe2000f8e00ff */
[----:B------:R-:W-:-:S04]  /*4220*/  UPRMT UR7, UR5, 0x654, UR7 ;  /* 0x0000065405077896 */ /* 0x000fc80008000007 */
[----:B------:R-:W-:-:S04]  /*4230*/  IADD3 R2, R2, -UR15, R17 ;  /* 0x8000000f02027c10 */ /* 0x000fc8000fffe011 */
[----:B------:R-:W-:Y:S01]  /*4240*/  R2UR UR10, R2 ;  /* 0x00000000020a72ca */ /* 0x000fe200000e0000 */
[----:B------:R-:W-:-:S12]  /*4250*/  SYNCS.ARRIVE.TRANS64.RED.A1T0 RZ, [UR7], RZ ;  /* 0x000000ffffff79a7 */ /* 0x000fd80008100407 */
[----:B------:R-:W-:Y:S01]  /*4260*/  UIADD3 UR18, UR10, UR18, URZ ;  /* 0x000000120a127290 */ /* 0x000fe2000fffe03f */
[----:B------:R-:W-:Y:S11]  /*4270*/  @P0 BRA `(.L_x_11000) ;  /* 0x00000000004c0947 */ /* 0x000ff60003800000 */
[----:B------:R-:W-:Y:S01]  /*4280*/  ISETP.GT.AND P0, PT, R2, RZ, PT ;  /* 0x000000ff0200720c */ /* 0x000fe20003f04270 */
        /* <DEDUP_REMOVED lines=10> */
.L_x_11001:
[----:B------:R-:W-:Y:S02]  /*4330*/  ULDC UR19, c[0x0][0x9e4] ;  /* 0x0002790000137ab9 */ /* 0x000fe40000000800 */
[----:B------:R-:W-:-:S11]  /*4340*/  UISETP.NE.AND UP1, UPT, UR19, 0x1, UPT ;  /* 0x000000011300788c */ /* 0x000fd6000bf25270 */
[----:B------:R-:W-:Y:S02]  /*4350*/  @UP1 ULDC.64 UR22, c[0x0][0x9e8] ;  /* 0x00027a0000161ab9 */ /* 0x000fe40000000a00 */
[----:B------:R-:W-:-:S04]  /*4360*/  UIMAD.WIDE.U32 UR10, UR7, UR22, URZ ;  /* 0x00000016070a72a5 */ /* 0x000fc8000f8e003f */
[----:B------:R-:W-:-:S12]  /*4370*/  @UP1 USHF.R.U32.HI UR7, URZ, UR23, UR11 ;  /* 0x000000173f071299 */ /* 0x000fd8000801160b */
.L_x_11002:
[----:B------:R-:W-:-:S04]  /*4380*/  UIMAD UR7, UR7, UR19, UR19 ;  /* 0x00000013070772a4 */ /* 0x000fc8000f8e0213 */
[----:B------:R-:W-:-:S04]  /*4390*/  UISETP.LT.AND UP1, UPT, UR18, UR7, UPT ;  /* 0x000000071200728c */ /* 0x000fc8000bf21270 */
[----:B------:R-:W-:-:S12]  /*43a0*/  USEL UR18, UR18, UR7, UP1 ;  /* 0x0000000712127287 */ /* 0x000fd80008800000 */
.L_x_11000:
[----:B------:R-:W-:Y:S01]  /*43b0*/  UIMAD.WIDE UR10, UR18, 0x2aaaaaab, URZ ;  /* 0x2aaaaaab120a78a5 */ /* 0x000fe2000f8e023f */
[----:B------:R-:W-:-:S03]  /*43c0*/  UMOV UR24, URZ ;  /* 0x0000003f00187c82 */ /* 0x000fc60008000000 */
[----:B------:R-:W-:-:S04]  /*43d0*/  USHF.R.U32.HI UR7, URZ, 0x1f, UR11 ;  /* 0x0000001f3f077899 */ /* 0x000fc8000801160b */
[----:B------:R-:W-:-:S04]  /*43e0*/  ULEA.HI.SX32 UR7, UR11, UR7, 0x1c ;  /* 0x000000070b077291 */ /* 0x000fc8000f8fe23f */
[----:B------:R-:W-:-:S04]  /*43f0*/  UISETP.LT.AND UP1, UPT, UR39, UR7, UPT ;  /* 0x000000072700728c */ /* 0x000fc8000bf21270 */
[----:B------:R-:W-:-:S03]  /*4400*/  USEL UR27, UR39, UR7, !UP1 ;  /* 0x00000007271b7287 */ /* 0x000fc6000c800000 */
[----:B------:R-:W-:-:S03]  /*4410*/  UMOV UR7, URZ ;  /* 0x0000003f00077c82 */ /* 0x000fc60008000000 */
[----:B------:R-:W-:-:S13]  /*4420*/  ISETP.GE.AND P0, PT, R11, UR27, PT ;  /* 0x0000001b0b007c0c */ /* 0x000fda000bf06270 */
[----:B------:R-:W-:Y:S05]  /*4430*/  @!P0 BRA `(.L_x_11003) ;  /* 0x0000003000208947 */ /* 0x000fea0003800000 */
[----:B------:R-:W-:Y:S01]  /*4440*/  IMAD.MOV.U32 R13, RZ, RZ, R9 ;  /* 0x000000ffff0d7224 */ /* 0x000fe200078e0009 */
[----:B------:R-:W-:Y:S01]  /*4450*/  UMOV UR7, URZ ;  /* 0x0000003f00077c82 */ /* 0x000fe20008000000 */
[----:B------:R-:W-:Y:S01]  /*4460*/  IMAD.MOV.U32 R12, RZ, RZ, R8 ;  /* 0x000000ffff0c7224 */ /* 0x000fe200078e0008 */
[----:B------:R-:W-:Y:S01]  /*4470*/  UMOV UR24, URZ ;  /* 0x0000003f00187c82 */ /* 0x000fe20008000000 */
[----:B------:R-:W-:Y:S01]  /*4480*/  ULDC UR31, c[0x0][0x9e4] ;  /* 0x00027900001f7ab9 */ /* 0x000fe20000000800 */
[----:B------:R-:W-:Y:S01]  /*4490*/  ULDC UR28, c[0x0][0x288] ;  /* 0x0000a200001c7ab9 */ /* 0x000fe20000000800 */
[----:B------:R-:W-:Y:S01]  /*44a0*/  ULDC UR32, c[0x0][0x2f0] ;  /* 0x0000bc0000207ab9 */ /* 0x000fe20000000800 */
[----:B------:R-:W-:Y:S01]  /*44b0*/  ULDC UR29, c[0x0][0x988] ;  /* 0x00026200001d7ab9 */ /* 0x000fe20000000800 */
[----:B------:R-:W-:-:S05]  /*44c0*/  ULDC UR33, c[0x0][0x9e0] ;  /* 0x0002780000217ab9 */ /* 0x000fca0000000800 */
.L_x_11022:
[----:B------:R-:W-:Y:S01]  /*44d0*/  UIADD3 UR24, UR24, 0x1, URZ ;  /* 0x0000000118187890 */ /* 0x000fe2000fffe03f */
[----:B------:R-:W-:-:S03]  /*44e0*/  PLOP3.LUT P0, PT, PT, PT, UP0, 0x40, 0x0 ;  /* 0x000000000000781c */ /* 0x000fc60003f0e808 */
[----:B------:R-:W-:-:S04]  /*44f0*/  UISETP.NE.AND UP1, UPT, UR24, 0x2, UPT ;  /* 0x000000021800788c */ /* 0x000fc8000bf25270 */
[----:B------:R-:W-:Y:S02]  /*4500*/  USEL UR10, URZ, 0x1, UP1 ;  /* 0x000000013f0a7887 */ /* 0x000fe40008800000 */
[----:B------:R-:W-:Y:S02]  /*4510*/  USEL UR24, UR24, URZ, UP1 ;  /* 0x0000003f18187287 */ /* 0x000fe40008800000 */
[----:B------:R-:W-:Y:S02]  /*4520*/  ULOP3.LUT UR7, UR7, UR10, URZ, 0x3c, !UPT ;  /* 0x0000000a07077292 */ /* 0x000fe4000f8e3c3f */
[----:B------:R-:W-:Y:S10]  /*4530*/  @P0 BRA `(.L_x_11004) ;  /* 0x0000000000040947 */ /* 0x000ff40003800000 */
[----:B------:R-:W-:Y:S01]  /*4540*/  BPT.TRAP 0x1 ;  /* 0x000000040000795c */ /* 0x000fe20000300000 */
.L_x_11004:
[----:B------:R-:W-:Y:S01]  /*4550*/  PLOP3.LUT P1, PT, PT, PT, UP0, 0x40, 0x0 ;  /* 0x000000000000781c */ /* 0x000fe20003f2e808 */
[----:B------:R-:W-:Y:S01]  /*4560*/  ULEA UR30, UR24, UR38, 0x3 ;  /* 0x00000026181e7291 */ /* 0x000fe2000f8e183f */
[----:B------:R-:W-:-:S05]  /*4570*/  IMAD.U32 R10, RZ, RZ, UR7 ;  /* 0x00000007ff0a7e24 */ /* 0x000fca000f8e00ff */
[----:B------:R-:W-:-:S04]  /*4580*/  SHF.L.U32 R10, R10, 0x1f, RZ ;  /* 0x0000001f0a0a7819 */ /* 0x000fc800000006ff */
[----:B------:R0:W1:Y:S02]  /*4590*/  SYNCS.PHASECHK.TRANS64.TRYWAIT P0, [UR30+0x22830], R10 ;  /* 0x0228300aff0075a7 */ /* 0x000064000800015e */
[----:B------:R-:W-:Y:S05]  /*45a0*/  @P1 BRA `(.L_x_11005) ;  /* 0x0000000000041947 */ /* 0x000fea0003800000 */
[----:B------:R-:W-:Y:S01]  /*45b0*/  BPT.TRAP 0x1 ;  /* 0x000000040000795c */ /* 0x000fe20000300000 */
.L_x_11005:
[----:B-1----:R-:W-:Y:S05]  /*45c0*/  @P0 BRA `(.L_x_11006) ;  /* 0x0000000000080947 */ /* 0x002fea0003800000 */
[----:B------:R-:W1:Y:S02]  /*45d0*/  SYNCS.PHASECHK.TRANS64.TRYWAIT P0, [UR30+0x22830], R10 ;  /* 0x0228300aff0075a7 */ /* 0x000e64000800015e */
[----:B-1----:R-:W-:Y:S05]  /*45e0*/  @!P0 BRA `(.L_x_11007) ;  /* 0x000000e800bc8947 */ /* 0x002fea0003800000 */
.L_x_11006:
[----:B------:R-:W-:Y:S01]  /*45f0*/  UIMAD UR22, UR24, 0x300, UR4 ;  /* 0x00000300181678a4 */ /* 0x000fe2000f8e0204 */
[----:B------:R-:W-:Y:S01]  /*4600*/  WARPGROUP.ARRIVE ;  /* 0x00000000000079c5 */ /* 0x000fe20000000000 */
[----:B------:R-:W-:Y:S01]  /*4610*/  UMOV UR23, 0x40000040 ;  /* 0x4000004000177882 */ /* 0x000fe20000000000 */
[----:B------:R-:W-:Y:S01]  /*4620*/  UMOV UR11, 0x40000040 ;  /* 0x40000040000b7882 */ /* 0x000fe20000000000 */
[----:B------:R-:W-:Y:S01]  /*4630*/  UIADD3 UR10, UR22, 0x2, URZ ;  /* 0x00000002160a7890 */ /* 0x000fe2000fffe03f */
[----:B------:R-:W-:Y:S01]  /*4640*/  PLOP3.LUT P0, PT, PT, PT, UP0, 0x40, 0x0 ;  /* 0x000000000000781c */ /* 0x000fe20003f0e808 */
[----:B------:R-:W-:Y:S01]  /*4650*/  UIADD3 UR14, UR22, 0x4, URZ ;  /* 0x00000004160e7890 */ /* 0x000fe2000fffe03f */
[----:B--2---:R-:W-:Y:S01]  /*4660*/  IADD3 R4, -R16, 0xb, RZ ;  /* 0x0000000b10047810 */ /* 0x004fe20007ffe1ff */
[----:B------:R-:W-:Y:S01]  /*4670*/  UMOV UR15, 0x40000040 ;  /* 0x40000040000f7882 */ /* 0x000fe20000000000 */
        /* <DEDUP_REMOVED lines=14> */
[----:B------:R-:W-:Y:S05]  /*4760*/  @P0 BRA `(.L_x_11008) ;  /* 0x0000000000040947 */ /* 0x000fea0003800000 */
[----:B------:R-:W-:Y:S01]  /*4770*/  BPT.TRAP 0x1 ;  /* 0x000000040000795c */ /* 0x000fe20000300000 */
.L_x_11008:
[----:B------:R-:W-:Y:S01]  /*4780*/  UISETP.NE.AND UP2, UPT, UR40, URZ, UPT ;  /* 0x0000003f2800728c */ /* 0x000fe2000bf45270 */
[----:B------:R-:W-:Y:S01]  /*4790*/  IMAD.MOV.U32 R8, RZ, RZ, R0 ;  /* 0x000000ffff087224 */ /* 0x000fe200078e0000 */
[----:B------:R-:W-:Y:S01]  /*47a0*/  UISETP.NE.AND UP1, UPT, UR43, URZ, UPT ;  /* 0x0000003f2b00728c */ /* 0x000fe2000bf25270 */
[----:B------:R-:W-:Y:S01]  /*47b0*/  IMAD R20, R11, -0x60, RZ ;  /* 0xffffffa00b147824 */ /* 0x000fe200078e02ff */
[----:B------:R-:W-:Y:S02]  /*47c0*/  UMOV UR15, UR28 ;  /* 0x0000001c000f7c82 */ /* 0x000fe40008000000 */
[----:B------:R-:W-:Y:S01]  /*47d0*/  PLOP3.LUT P0, PT, PT, PT, UP2, 0x80, 0x0 ;  /* 0x000000000000781c */ /* 0x000fe20003f0f028 */
[----:B------:R-:W-:Y:S01]  /*47e0*/  VIADD R14, R20, 0x1 ;  /* 0x00000001140e7836 */ /* 0x000fe20000000000 */
[----:B------:R-:W-:-:S03]  /*47f0*/  PLOP3.LUT P1, PT, PT, PT, UP2, 0x80, 0x0 ;  /* 0x000000000000781c */ /* 0x000fc60003f2f028 */
[----:B------:R-:W-:Y:S01]  /*4800*/  @UP2 ULDC UR10, c[0x0][0x44c] ;  /* 0x00011300000a2ab9 */ /* 0x000fe20000000800 */
[----:B------:R-:W-:-:S07]  /*4810*/  @UP2 ULDC UR11, c[0x0][0x450] ;  /* 0x00011400000b2ab9 */ /* 0x000fce0000000800 */
[----:B-1----:R-:W-:Y:S01]  /*4820*/  @P0 IMAD.HI.U32 R9, R0, UR10, RZ ;  /* 0x0000000a00090c27 */ /* 0x002fe2000f8e00ff */
[----:B------:R-:W-:Y:S01]  /*4830*/  UIADD3 UR10, UR30, 0x22840, URZ ;  /* 0x000228401e0a7890 */ /* 0x000fe2000fffe03f */
[----:B------:R-:W-:-:S03]  /*4840*/  PLOP3.LUT P0, PT, PT, PT, UP1, 0x40, 0x0 ;  /* 0x000000000000781c */ /* 0x000fc60003f0e818 */
[----:B------:R-:W-:Y:S01]  /*4850*/  @P1 SHF.R.U32.HI R8, RZ, UR11, R9 ;  /* 0x0000000bff081c19 */ /* 0x000fe20008011609 */
[----:B------:R-:W-:Y:S01]  /*4860*/  IMAD R9, R3, -0x2, R14 ;  /* 0xfffffffe03097824 */ /* 0x000fe200078e020e */
[----:B------:R-:W-:-:S03]  /*4870*/  UPRMT UR10, UR5, 0x654, UR10 ;  /* 0x00000654050a7896 */ /* 0x000fc6000800000a */
[----:B------:R-:W1:Y:S01]  /*4880*/  SHFL.IDX PT, R15, R8, RZ, 0x1c1f ;  /* 0x001c1fff080f7589 */ /* 0x000e6200000e0000 */
[----:B------:R-:W-:-:S04]  /*4890*/  IMAD R9, R18, UR32, R9 ;  /* 0x0000002012097c24 */ /* 0x000fc8000f8e0209 */
[----:B------:R-:W-:Y:S01]  /*48a0*/  VIADD R9, R9, -UR15 ;  /* 0x8000000f09097c36 */ /* 0x000fe20008000000 */
[----:B------:R-:W-:Y:S03]  /*48b0*/  SYNCS.ARRIVE.TRANS64.RED.A1T0 RZ, [UR10], RZ ;  /* 0x000000ffffff79a7 */ /* 0x000fe6000810040a */
[C---:B------:R-:W-:Y:S02]  /*48c0*/  VIADD R14, R9.reuse, UR33 ;  /* 0x00000021090e7c36 */ /* 0x040fe40008000000 */
[----:B------:R-:W-:Y:S02]  /*48d0*/  VIADD R22, R9, UR25 ;  /* 0x0000001909167c36 */ /* 0x000fe40008000000 */
[----:B-1----:R-:W-:Y:S02]  /*48e0*/  IMAD.IADD R9, R14, 0x1, R15 ;  /* 0x000000010e097824 */ /* 0x002fe400078e020f */
[----:B------:R-:W-:Y:S01]  /*48f0*/  IMAD.IADD R19, R15, 0x1, R22 ;  /* 0x000000010f137824 */ /* 0x000fe200078e0216 */
[----:B------:R-:W-:Y:S06]  /*4900*/  @P0 BRA `(.L_x_11009) ;  /* 0x00000000005c0947 */ /* 0x000fec0003800000 */
        /* <DEDUP_REMOVED lines=13> */
.L_x_11011:
[----:B------:R-:W-:-:S05]  /*49e0*/  IMAD.U32 R21, RZ, RZ, UR31 ;  /* 0x0000001fff157e24 */ /* 0x000fca000f8e00ff */
[----:B------:R-:W-:-:S13]  /*49f0*/  ISETP.NE.AND P0, PT, R21, 0x1, PT ;  /* 0x000000011500780c */ /* 0x000fda0003f05270 */
[----:B------:R-:W1:Y:S02]  /*4a00*/  @P0 LDC.64 R200, c[0x0][0x9e8] ;  /* 0x00027a00ffc80b82 */ /* 0x000e640000000a00 */
[----:B-1----:R-:W-:-:S05]  /*4a10*/  @P0 IMAD.HI.U32 R200, R15, R200, RZ ;  /* 0x000000c80fc80227 */ /* 0x002fca00078e00ff */
[----:B------:R-:W-:-:S07]  /*4a20*/  @P0 SHF.R.U32.HI R15, RZ, R201, R200 ;  /* 0x000000c9ff0f0219 */ /* 0x000fce00000116c8 */
.L_x_11012:
[----:B------:R-:W-:Y:S05]  /*4a30*/  BSYNC B0 ;  /* 0x0000000000007941 */ /* 0x000fea0003800000 */
.L_x_11010:
[----:B------:R-:W-:-:S04]  /*4a40*/  IMAD R200, R3, -0x2, R20 ;  /* 0xfffffffe03c87824 */ /* 0x000fc800078e0214 */
[----:B------:R-:W-:-:S05]  /*4a50*/  IMAD R200, R15, R21, R200 ;  /* 0x000000150fc87224 */ /* 0x000fca00078e02c8 */
[----:B------:R-:W-:Y:S02]  /*4a60*/  VIADDMNMX R9, R200, R21, R9, PT ;  /* 0x00000015c8097246 */ /* 0x000fe40003800109 */
[----:B------:R-:W-:-:S07]  /*4a70*/  VIMNMX R19, R19, R200, !PT ;  /* 0x000000c813137248 */ /* 0x000fce0007fe0100 */
.L_x_11009:
[----:B------:R-:W-:Y:S01]  /*4a80*/  ISETP.GE.AND P1, PT, R20, 0x1, PT ;  /* 0x000000011400780c */ /* 0x000fe20003f26270 */
[----:B------:R-:W-:Y:S01]  /*4a90*/  UISETP.NE.AND UP1, UPT, UR43, URZ, UPT ;  /* 0x0000003f2b00728c */ /* 0x000fe2000bf25270 */
[----:B------:R-:W-:Y:S02]  /*4aa0*/  LOP3.LUT R2, R2, 0xfffdffff, RZ, 0xc0, !PT ;  /* 0xfffdffff02027812 */ /* 0x000fe400078ec0ff */
[----:B------:R-:W-:Y:S02]  /*4ab0*/  ISETP.GT.AND P3, PT, R19, RZ, !P1 ;  /* 0x000000ff1300720c */ /* 0x000fe40004f64270 */
[C---:B------:R-:W-:Y:S02]  /*4ac0*/  ISETP.GE.AND P5, PT, R20.reuse, 0xa, PT ;  /* 0x0000000a1400780c */ /* 0x040fe40003fa6270 */
[C---:B------:R-:W-:Y:S02]  /*4ad0*/  ISETP.GE.AND P0, PT, R20.reuse, 0x2, PT ;  /* 0x000000021400780c */ /* 0x040fe40003f06270 */
[----:B------:R-:W-:-:S02]  /*4ae0*/  ISETP.GE.AND P4, PT, R20, 0x11, PT ;  /* 0x000000111400780c */ /* 0x000fc40003f86270 */
[----:B------:R-:W-:Y:S02]  /*4af0*/  ISETP.GT.AND P2, PT, R19, 0x1, !P0 ;  /* 0x000000011300780c */ /* 0x000fe40004744270 */
[----:B------:R-:W-:Y:S02]  /*4b00*/  @P1 LOP3.LUT R2, R2, 0x20000, RZ, 0xfc, !PT ;  /* 0x0002000002021812 */ /* 0x000fe400078efcff */
[----:B------:R-:W-:Y:S02]  /*4b10*/  ISETP.GE.AND P1, PT, R20, 0x9, PT ;  /* 0x000000091400780c */ /* 0x000fe40003f26270 */
[----:B------:R-:W-:Y:S02]  /*4b20*/  LOP3.LUT R2, R2, 0xfffffffd, RZ, 0xc0, !PT ;  /* 0xfffffffd02027812 */ /* 0x000fe400078ec0ff */
[C---:B------:R-:W-:Y:S02]  /*4b30*/  ISETP.LT.OR P2, PT, R9.reuse, 0x2, P2 ;  /* 0x000000020900780c */ /* 0x040fe40001741670 */
[----:B------:R-:W-:-:S02]  /*4b40*/  ISETP.LT.OR P3, PT, R9, 0x1, P3 ;  /* 0x000000010900780c */ /* 0x000fc40001f61670 */
[----:B------:R-:W-:Y:S02]  /*4b50*/  FSEL R153, R153, -INF , !P2 ;  /* 0xff80000099997808 */ /* 0x000fe40005000000 */
[----:B------:R-:W-:Y:S02]  /*4b60*/  FSEL R15, R152, -INF , !P3 ;  /* 0xff800000980f7808 */ /* 0x000fe40005800000 */
[C---:B------:R-:W-:Y:S02]  /*4b70*/  ISETP.GT.AND P2, PT, R19.reuse, 0x9, !P5 ;  /* 0x000000091300780c */ /* 0x040fe40006f44270 */
[----:B------:R-:W-:Y:S02]  /*4b80*/  @P1 LOP3.LUT R2, R2, 0x2, RZ, 0xfc, !PT ;  /* 0x0000000202021812 */ /* 0x000fe400078efcff */
[----:B------:R-:W-:Y:S02]  /*4b90*/  ISETP.GT.AND P1, PT, R19, 0x8, !P1 ;  /* 0x000000081300780c */ /* 0x000fe40004f24270 */
[----:B------:R-:W-:-:S02]  /*4ba0*/  LOP3.LUT R2, R2, 0xfffffffb, RZ, 0xc0, !PT ;  /* 0xfffffffb02027812 */ /* 0x000fc400078ec0ff */
[----:B------:R-:W-:Y:S02]  /*4bb0*/  ISETP.LT.OR P1, PT, R9, 0x9, P1 ;  /* 0x000000090900780c */ /* 0x000fe40000f21670 */
[----:B------:R-:W-:Y:S02]  /*4bc0*/  @P5 LOP3.LUT R2, R2, 0x4, RZ, 0xfc, !PT ;  /* 0x0000000402025812 */ /* 0x000fe400078efcff */
[----:B------:R-:W-:Y:S02]  /*4bd0*/  ISETP.GE.AND P3, PT, R20, 0x12, PT ;  /* 0x000000121400780c */ /* 0x000fe40003f66270 */
[----:B------:R-:W-:Y:S02]  /*4be0*/  LOP3.LUT R2, R2, 0xfffffff7, RZ, 0xc0, !PT ;  /* 0xfffffff702027812 */ /* 0x000fe400078ec0ff */
[----:B------:R-:W-:Y:S02]  /*4bf0*/  FSEL R156, R156, -INF , !P1 ;  /* 0xff8000009c9c7808 */ /* 0x000fe40004800000 */
[----:B------:R-:W-:-:S02]  /*4c00*/  ISETP.GT.AND P1, PT, R19, 0x10, !P4 ;  /* 0x000000101300780c */ /* 0x000fc40006724270 */
[C---:B------:R-:W-:Y:S02]  /*4c10*/  ISETP.LT.OR P2, PT, R9.reuse, 0xa, P2 ;  /* 0x0000000a0900780c */ /* 0x040fe40001741670 */
[----:B------:R-:W-:Y:S02]  /*4c20*/  @P4 LOP3.LUT R2, R2, 0x8, RZ, 0xfc, !PT ;  /* 0x0000000802024812 */ /* 0x000fe400078efcff */
[----:B------:R-:W-:Y:S02]  /*4c30*/  ISETP.LT.OR P1, PT, R9, 0x11, P1 ;  /* 0x000000110900780c */ /* 0x000fe40000f21670 */
[----:B------:R-:W-:Y:S02]  /*4c40*/  FSEL R157, R157, -INF , !P2 ;  /* 0xff8000009d9d7808 */ /* 0x000fe40005000000 */
[----:B------:R-:W-:Y:S02]  /*4c50*/  ISETP.GE.AND P2, PT, R20, 0x19, PT ;  /* 0x000000191400780c */ /* 0x000fe40003f46270 */
[----:B------:R-:W-:-:S02]  /*4c60*/  LOP3.LUT R2, R2, 0xffffffef, RZ, 0xc0, !PT ;  /* 0xffffffef02027812 */ /* 0x000fc400078ec0ff */
[----:B------:R-:W-:Y:S02]  /*4c70*/  FSEL R160, R160, -INF , !P1 ;  /* 0xff800000a0a07808 */ /* 0x000fe40004800000 */
[----:B------:R-:W-:Y:S02]  /*4c80*/  ISETP.GT.AND P1, PT, R19, 0x11, !P3 ;  /* 0x000000111300780c */ /* 0x000fe40005f24270 */
[----:B------:R-:W-:Y:S02]  /*4c90*/  @P3 LOP3.LUT R2, R2, 0x10, RZ, 0xfc, !PT ;  /* 0x0000001002023812 */ /* 0x000fe400078efcff */
[----:B------:R-:W-:Y:S02]  /*4ca0*/  ISETP.LT.OR P1, PT, R9, 0x12, P1 ;  /* 0x000000120900780c */ /* 0x000fe40000f21670 */
[----:B------:R-:W-:Y:S02]  /*4cb0*/  LOP3.LUT R2, R2, 0xffffffdf, RZ, 0xc0, !PT ;  /* 0xffffffdf02027812 */ /* 0x000fe400078ec0ff */
[----:B------:R-:W-:-:S02]  /*4cc0*/  FSEL R161, R161, -INF , !P1 ;  /* 0xff800000a1a17808 */ /* 0x000fc40004800000 */
[----:B------:R-:W-:Y:S02]  /*4cd0*/  @P2 LOP3.LUT R2, R2, 0x20, RZ, 0xfc, !PT ;  /* 0x0000002002022812 */ /* 0x000fe400078efcff */
[----:B------:R-:W-:Y:S02]  /*4ce0*/  ISETP.GT.AND P1, PT, R19, 0x18, !P2 ;  /* 0x000000181300780c */ /* 0x000fe40005724270 */
[----:B------:R-:W-:Y:S02]  /*4cf0*/  ISETP.GE.AND P2, PT, R20, 0x1a, PT ;  /* 0x0000001a1400780c */ /* 0x000fe40003f46270 */
[----:B------:R-:W-:Y:S02]  /*4d00*/  ISETP.LT.OR P1, PT, R9, 0x19, P1 ;  /* 0x000000190900780c */ /* 0x000fe40000f21670 */
[----:B------:R-:W-:Y:S02]  /*4d10*/  LOP3.LUT R2, R2, 0xfffeffff, RZ, 0xc0, !PT ;  /* 0xfffeffff02027812 */ /* 0x000fe400078ec0ff */
[----:B------:R-:W-:-:S02]  /*4d20*/  FSEL R164, R164, -INF , !P1 ;  /* 0xff800000a4a47808 */ /* 0x000fc40004800000 */
        /* <DEDUP_REMOVED lines=87> */
[----:B------:R-:W-:-:S04]  /*52a0*/  ISETP.GT.AND P6, PT, R19, 0x59, !P6 ;  /* 0x000000591300780c */ /* 0x000fc800077c4270 */
[----:B------:R-:W-:Y:S02]  /*52b0*/  ISETP.LT.OR P6, PT, R9, 0x5a, P6 ;  /* 0x0000005a0900780c */ /* 0x000fe400037c1670 */
[----:B------:R-:W1:Y:S02]  /*52c0*/  SHFL.IDX PT, R9, R8, 0x1, 0x1c1f ;  /* 0x003c1f0008097f89 */ /* 0x000e6400000e0000 */
[----:B------:R-:W-:Y:S02]  /*52d0*/  FSEL R197, R197, -INF , !P6 ;  /* 0xff800000c5c57808 */ /* 0x000fe40007000000 */
[----:B------:R-:W-:Y:S01]  /*52e0*/  PLOP3.LUT P6, PT, PT, PT, UP1, 0x40, 0x0 ;  /* 0x000000000000781c */ /* 0x000fe20003fce818 */
[--C-:B-1----:R-:W-:Y:S02]  /*52f0*/  IMAD.IADD R14, R14, 0x1, R9.reuse ;  /* 0x000000010e0e7824 */ /* 0x102fe400078e0209 */
[----:B------:R-:W-:-:S10]  /*5300*/  IMAD.IADD R22, R22, 0x1, R9 ;  /* 0x0000000116167824 */ /* 0x000fd400078e0209 */
[----:B------:R-:W-:Y:S05]  /*5310*/  @P6 BRA `(.L_x_11013) ;  /* 0x00000000005c6947 */ /* 0x000fea0003800000 */
        /* <DEDUP_REMOVED lines=13> */
.L_x_11015:
[----:B------:R-:W-:-:S05]  /*53f0*/  IMAD.U32 R152, RZ, RZ, UR31 ;  /* 0x0000001fff987e24 */ /* 0x000fca000f8e00ff */
[----:B------:R-:W-:-:S13]  /*5400*/  ISETP.NE.AND P6, PT, R152, 0x1, PT ;  /* 0x000000019800780c */ /* 0x000fda0003fc5270 */
[----:B------:R-:W1:Y:S02]  /*5410*/  @P6 LDC.64 R8, c[0x0][0x9e8] ;  /* 0x00027a00ff086b82 */ /* 0x000e640000000a00 */
[----:B-1----:R-:W-:-:S05]  /*5420*/  @P6 IMAD.HI.U32 R8, R19, R8, RZ ;  /* 0x0000000813086227 */ /* 0x002fca00078e00ff */
[----:B------:R-:W-:-:S07]  /*5430*/  @P6 SHF.R.U32.HI R19, RZ, R9, R8 ;  /* 0x00000009ff136219 */ /* 0x000fce0000011608 */
.L_x_11016:
[----:B------:R-:W-:Y:S05]  /*5440*/  BSYNC B0 ;  /* 0x0000000000007941 */ /* 0x000fea0003800000 */
.L_x_11014:
[----:B------:R-:W-:-:S04]  /*5450*/  IMAD R20, R3, -0x2, R20 ;  /* 0xfffffffe03147824 */ /* 0x000fc800078e0214 */
[----:B------:R-:W-:-:S05]  /*5460*/  IMAD R19, R19, R152, R20 ;  /* 0x0000009813137224 */ /* 0x000fca00078e0214 */
[----:B------:R-:W-:Y:S02]  /*5470*/  VIADDMNMX R14, R19, R152, R14, PT ;  /* 0x00000098130e7246 */ /* 0x000fe4000380010e */
[----:B------:R-:W-:-:S07]  /*5480*/  VIMNMX R22, R22, R19, !PT ;  /* 0x0000001316167248 */ /* 0x000fce0007fe0100 */
.L_x_11013:
[----:B------:R-:W-:Y:S01]  /*5490*/  ISETP.GT.AND P0, PT, R22, 0x1, !P0 ;  /* 0x000000011600780c */ /* 0x000fe20004704270 */
[----:B------:R-:W-:Y:S01]  /*54a0*/  UMOV UR14, UR29 ;  /* 0x0000001d000e7c82 */ /* 0x000fe20008000000 */
[----:B------:R-:W-:Y:S02]  /*54b0*/  LOP3.LUT P6, RZ, R2, 0x10, RZ, 0xc0, !PT ;  /* 0x0000001002ff7812 */ /* 0x000fe400078cc0ff */
[----:B------:R-:W-:Y:S02]  /*54c0*/  ISETP.LT.OR P0, PT, R14, 0x2, P0 ;  /* 0x000000020e00780c */ /* 0x000fe40000701670 */
[----:B------:R-:W-:Y:S02]  /*54d0*/  FMNMX.FTZ R8, R15, R12, !PT ;  /* 0x0000000c0f087209 */ /* 0x000fe40007810000 */
[----:B------:R-:W-:Y:S02]  /*54e0*/  FSEL R155, R155, -INF , !P0 ;  /* 0xff8000009b9b7808 */ /* 0x000fe40004000000 */
[----:B------:R-:W-:-:S02]  /*54f0*/  LOP3.LUT P0, RZ, R2, 0x2, RZ, 0xc0, !PT ;  /* 0x0000000202ff7812 */ /* 0x000fc4000780c0ff */
[----:B------:R-:W-:Y:S02]  /*5500*/  FMNMX.FTZ R9, R153, R8, !PT ;  /* 0x0000000899097209 */ /* 0x000fe40007810000 */
[----:B------:R-:W-:Y:S02]  /*5510*/  ISETP.GT.AND P0, PT, R22, 0x8, !P0 ;  /* 0x000000081600780c */ /* 0x000fe40004704270 */
[----:B------:R-:W-:Y:S02]  /*5520*/  FMNMX.FTZ R8, R156, R9, !PT ;  /* 0x000000099c087209 */ /* 0x000fe40007810000 */
[----:B------:R-:W-:Y:S02]  /*5530*/  ISETP.LT.OR P0, PT, R14, 0x9, P0 ;  /* 0x000000090e00780c */ /* 0x000fe40000701670 */
[----:B------:R-:W-:Y:S02]  /*5540*/  FMNMX.FTZ R9, R157, R8, !PT ;  /* 0x000000089d097209 */ /* 0x000fe40007810000 */
        /* <DEDUP_REMOVED lines=52> */
[----:B------:R-:W1:Y:S01]  /*5890*/  SHFL.BFLY PT, R8, R9, 0x2, 0x1f ;  /* 0x0c401f0009087f89 */ /* 0x000e6200000e0000 */
[----:B------:R-:W-:Y:S02]  /*58a0*/  ISETP.LT.OR P0, PT, R14, 0x29, P0 ;  /* 0x000000290e00780c */ /* 0x000fe40000701670 */
[----:B------:R-:W-:Y:S02]  /*58b0*/  ISETP.GT.AND P2, PT, R22, 0x49, !P2 ;  /* 0x000000491600780c */ /* 0x000fe40005744270 */
[----:B------:R-:W-:-:S02]  /*58c0*/  FSEL R174, R174, -INF , !P0 ;  /* 0xff800000aeae7808 */ /* 0x000fc40004000000 */
[----:B------:R-:W-:Y:S02]  /*58d0*/  LOP3.LUT P0, RZ, R2, 0x1000, RZ, 0xc0, !PT ;  /* 0x0000100002ff7812 */ /* 0x000fe4000780c0ff */
[C---:B------:R-:W-:Y:S02]  /*58e0*/  ISETP.GT.AND P3, PT, R22.reuse, 0x50, !P3 ;  /* 0x000000501600780c */ /* 0x040fe40005f64270 */
[C---:B------:R-:W-:Y:S02]  /*58f0*/  ISETP.GT.AND P0, PT, R22.reuse, 0x29, !P0 ;  /* 0x000000291600780c */ /* 0x040fe40004704270 */
[----:B------:R-:W-:Y:S02]  /*5900*/  ISETP.GT.AND P4, PT, R22, 0x51, !P4 ;  /* 0x000000511600780c */ /* 0x000fe40006784270 */
[----:B------:R-:W-:Y:S02]  /*5910*/  ISETP.LT.OR P0, PT, R14, 0x2a, P0 ;  /* 0x0000002a0e00780c */ /* 0x000fe40000701670 */
[----:B------:R-:W-:-:S02]  /*5920*/  ISETP.GT.AND P5, PT, R22, 0x58, !P5 ;  /* 0x000000581600780c */ /* 0x000fc40006fa4270 */
[----:B------:R-:W-:Y:S02]  /*5930*/  FSEL R175, R175, -INF , !P0 ;  /* 0xff800000afaf7808 */ /* 0x000fe40004000000 */
[----:B------:R-:W-:Y:S02]  /*5940*/  LOP3.LUT P0, RZ, R2, 0x800, RZ, 0xc0, !PT ;  /* 0x0000080002ff7812 */ /* 0x000fe4000780c0ff */
[----:B------:R-:W-:Y:S02]  /*5950*/  ISETP.LT.OR P1, PT, R14, 0x49, P1 ;  /* 0x000000490e00780c */ /* 0x000fe40000f21670 */
[----:B------:R-:W-:Y:S02]  /*5960*/  ISETP.GT.AND P0, PT, R22, 0x30, !P0 ;  /* 0x000000301600780c */ /* 0x000fe40004704270 */
[----:B-1----:R-:W-:Y:S02]  /*5970*/  FMNMX.FTZ R19, R9, R8, !PT ;  /* 0x0000000809137209 */ /* 0x002fe40007810000 */
[----:B------:R-:W-:-:S02]  /*5980*/  ISETP.LT.OR P0, PT, R14, 0x31, P0 ;  /* 0x000000310e00780c */ /* 0x000fc40000701670 */
[----:B------:R-:W-:Y:S01]  /*5990*/  ISETP.LT.OR P2, PT, R14, 0x4a, P2 ;  /* 0x0000004a0e00780c */ /* 0x000fe20001741670 */
[----:B------:R-:W1:Y:S01]  /*59a0*/  SHFL.BFLY PT, R8, R19, 0x1, 0x1f ;  /* 0x0c201f0013087f89 */ /* 0x000e6200000e0000 */
[----:B------:R-:W-:Y:S02]  /*59b0*/  FSEL R178, R178, -INF , !P0 ;  /* 0xff800000b2b27808 */ /* 0x000fe40004000000 */
[----:B------:R-:W-:Y:S02]  /*59c0*/  LOP3.LUT P0, RZ, R2, 0x400, RZ, 0xc0, !PT ;  /* 0x0000040002ff7812 */ /* 0x000fe4000780c0ff */
[----:B------:R-:W-:Y:S02]  /*59d0*/  FSEL R190, R190, -INF , !P1 ;  /* 0xff800000bebe7808 */ /* 0x000fe40004800000 */
[----:B------:R-:W-:Y:S02]  /*59e0*/  ISETP.GT.AND P0, PT, R22, 0x31, !P0 ;  /* 0x000000311600780c */ /* 0x000fe40004704270 */
[----:B------:R-:W-:-:S02]  /*59f0*/  ISETP.LT.OR P3, PT, R14, 0x51, P3 ;  /* 0x000000510e00780c */ /* 0x000fc40001f61670 */
[----:B------:R-:W-:Y:S02]  /*5a00*/  ISETP.LT.OR P0, PT, R14, 0x32, P0 ;  /* 0x000000320e00780c */ /* 0x000fe40000701670 */
[----:B------:R-:W-:Y:S02]  /*5a10*/  FSEL R191, R191, -INF , !P2 ;  /* 0xff800000bfbf7808 */ /* 0x000fe40005000000 */
[----:B------:R-:W-:Y:S02]  /*5a20*/  FSEL R179, R179, -INF , !P0 ;  /* 0xff800000b3b37808 */ /* 0x000fe40004000000 */
[----:B------:R-:W-:Y:S02]  /*5a30*/  LOP3.LUT P0, RZ, R2, 0x200, RZ, 0xc0, !PT ;  /* 0x0000020002ff7812 */ /* 0x000fe4000780c0ff */
[----:B------:R-:W-:Y:S02]  /*5a40*/  ISETP.LT.OR P4, PT, R14, 0x52, P4 ;  /* 0x000000520e00780c */ /* 0x000fe40002781670 */
[----:B------:R-:W-:-:S02]  /*5a50*/  ISETP.GT.AND P0, PT, R22, 0x38, !P0 ;  /* 0x000000381600780c */ /* 0x000fc40004704270 */
[----:B------:R-:W-:Y:S02]  /*5a60*/  FSEL R194, R194, -INF , !P3 ;  /* 0xff800000c2c27808 */ /* 0x000fe40005800000 */
[----:B------:R-:W-:Y:S02]  /*5a70*/  ISETP.LT.OR P0, PT, R14, 0x39, P0 ;  /* 0x000000390e00780c */ /* 0x000fe40000701670 */
[----:B-1----:R-:W-:Y:S02]  /*5a80*/  FMNMX.FTZ R8, R19, R8, !PT ;  /* 0x0000000813087209 */ /* 0x002fe40007810000 */
[----:B------:R-:W-:Y:S02]  /*5a90*/  FSEL R182, R182, -INF , !P0 ;  /* 0xff800000b6b67808 */ /* 0x000fe40004000000 */
[----:B------:R-:W-:Y:S01]  /*5aa0*/  LOP3.LUT P0, RZ, R2, 0x100, RZ, 0xc0, !PT ;  /* 0x0000010002ff7812 */ /* 0x000fe2000780c0ff */
[----:B------:R-:W-:Y:S01]  /*5ab0*/  FMUL.FTZ R202, R8, UR14 ;  /* 0x0000000e08ca7c20 */ /* 0x000fe20008410000 */
[----:B------:R-:W-:-:S02]  /*5ac0*/  ISETP.LT.OR P5, PT, R14, 0x59, P5 ;  /* 0x000000590e00780c */ /* 0x000fc40002fa1670 */
[----:B------:R-:W-:Y:S02]  /*5ad0*/  ISETP.GT.AND P0, PT, R22, 0x39, !P0 ;  /* 0x000000391600780c */ /* 0x000fe40004704270 */
[----:B------:R-:W-:Y:S02]  /*5ae0*/  FSEL R195, R195, -INF , !P4 ;  /* 0xff800000c3c37808 */ /* 0x000fe40006000000 */
[----:B------:R-:W-:Y:S02]  /*5af0*/  ISETP.LT.OR P0, PT, R14, 0x3a, P0 ;  /* 0x0000003a0e00780c */ /* 0x000fe40000701670 */
[----:B------:R-:W-:Y:S02]  /*5b00*/  FSEL R198, R198, -INF , !P5 ;  /* 0xff800000c6c67808 */ /* 0x000fe40006800000 */
[----:B------:R-:W-:Y:S02]  /*5b10*/  FSEL R183, R183, -INF , !P0 ;  /* 0xff800000b7b77808 */ /* 0x000fe40004000000 */
[----:B------:R-:W-:-:S02]  /*5b20*/  ISETP.GT.AND P0, PT, R22, 0x40, !P6 ;  /* 0x000000401600780c */ /* 0x000fc40007704270 */
[----:B------:R-:W-:Y:S02]  /*5b30*/  LOP3.LUT P6, RZ, R2, 0x20000, RZ, 0xc0, !PT ;  /* 0x0002000002ff7812 */ /* 0x000fe400078cc0ff */
[----:B------:R-:W-:-:S04]  /*5b40*/  ISETP.LT.OR P0, PT, R14, 0x41, P0 ;  /* 0x000000410e00780c */ /* 0x000fc80000701670 */
[----:B------:R-:W-:Y:S02]  /*5b50*/  FSEL R186, R186, -INF , !P0 ;  /* 0xff800000baba7808 */ /* 0x000fe40004000000 */
[----:B------:R-:W-:-:S04]  /*5b60*/  LOP3.LUT P0, RZ, R2, 0x40, RZ, 0xc0, !PT ;  /* 0x0000004002ff7812 */ /* 0x000fc8000780c0ff */
[----:B------:R-:W-:-:S04]  /*5b70*/  ISETP.GT.AND P0, PT, R22, 0x41, !P0 ;  /* 0x000000411600780c */ /* 0x000fc80004704270 */
[----:B------:R-:W-:-:S04]  /*5b80*/  ISETP.LT.OR P0, PT, R14, 0x42, P0 ;  /* 0x000000420e00780c */ /* 0x000fc80000701670 */
[----:B------:R-:W-:Y:S02]  /*5b90*/  FSEL R187, R187, -INF , !P0 ;  /* 0xff800000bbbb7808 */ /* 0x000fe40004000000 */
[----:B------:R-:W-:Y:S02]  /*5ba0*/  ISETP.GT.AND P0, PT, R22, RZ, !P6 ;  /* 0x000000ff1600720c */ /* 0x000fe40007704270 */
[----:B------:R-:W-:Y:S02]  /*5bb0*/  LOP3.LUT P6, RZ, R2, 0x1, RZ, 0xc0, !PT ;  /* 0x0000000102ff7812 */ /* 0x000fe400078cc0ff */
[----:B------:R-:W-:Y:S02]  /*5bc0*/  ISETP.LT.OR P0, PT, R14, 0x1, P0 ;  /* 0x000000010e00780c */ /* 0x000fe40000701670 */
[----:B------:R-:W-:Y:S02]  /*5bd0*/  ISETP.GT.AND P6, PT, R22, 0x59, !P6 ;  /* 0x000000591600780c */ /* 0x000fe400077c4270 */
[----:B------:R-:W-:-:S02]  /*5be0*/  FSEL R200, R154, -INF , !P0 ;  /* 0xff8000009ac87808 */ /* 0x000fc40004000000 */
[----:B------:R-:W-:Y:S02]  /*5bf0*/  FSETP.NEU.FTZ.AND P0, PT, R8, -INF , PT ;  /* 0xff8000000800780b */ /* 0x000fe40003f1d000 */
[----:B------:R-:W-:Y:S02]  /*5c00*/  FMNMX.FTZ R20, R200, R13, !PT ;  /* 0x0000000dc8147209 */ /* 0x000fe40007810000 */
[----:B------:R-:W-:Y:S02]  /*5c10*/  FSEL R202, R202, RZ, P0 ;  /* 0x000000ffcaca7208 */ /* 0x000fe40000000000 */
[----:B------:R-:W-:Y:S02]  /*5c20*/  FMNMX.FTZ R9, R155, R20, !PT ;  /* 0x000000149b097209 */ /* 0x000fe40007810000 */
[----:B------:R-:W-:Y:S01]  /*5c30*/  ISETP.LT.OR P6, PT, R14, 0x5a, P6 ;  /* 0x0000005a0e00780c */ /* 0x000fe200037c1670 */
[--C-:B------:R-:W-:Y:S01]  /*5c40*/  FFMA.FTZ R154, R156, UR14, -R202.reuse ;  /* 0x0000000e9c9a7c23 */ /* 0x100fe200080108ca */
[----:B------:R-:W-:Y:S01]  /*5c50*/  FMNMX.FTZ R20, R158, R9, !PT ;  /* 0x000000099e147209 */ /* 0x000fe20007810000 */
[--C-:B------:R-:W-:Y:S01]  /*5c60*/  FFMA.FTZ R156, R160, UR14, -R202.reuse ;  /* 0x0000000ea09c7c23 */ /* 0x100fe200080108ca */
[--C-:B------:R-:W-:Y:S01]  /*5c70*/  FFMA.FTZ R164, R164, UR14, -R202.reuse ;  /* 0x0000000ea4a47c23 */ /* 0x100fe200080108ca */
[----:B------:R-:W-:Y:S01]  /*5c80*/  FSEL R199, R199, -INF , !P6 ;  /* 0xff800000c7c77808 */ /* 0x000fe20007000000 */
[--C-:B------:R-:W-:Y:S01]  /*5c90*/  FFMA.FTZ R172, R172, UR14, -R202.reuse ;  /* 0x0000000eacac7c23 */ /* 0x100fe200080108ca */
[----:B------:R-:W-:Y:S01]  /*5ca0*/  FMNMX.FTZ R9, R159, R20, !PT ;  /* 0x000000149f097209 */ /* 0x000fe20007810000 */
[--C-:B------:R-:W-:Y:S01]  /*5cb0*/  FFMA.FTZ R23, R165, UR14, -R202.reuse ;  /* 0x0000000ea5177c23 */ /* 0x100fe200080108ca */
[--C-:B------:R-:W-:Y:S01]  /*5cc0*/  FFMA.FTZ R165, R181, UR14, -R202.reuse ;  /* 0x0000000eb5a57c23 */ /* 0x100fe200080108ca */
[----:B------:R-:W-:Y:S01]  /*5cd0*/  FSEL R181, R8, RZ, P0 ;  /* 0x000000ff08b57208 */ /* 0x000fe20000000000 */
[--C-:B------:R-:W-:Y:S01]  /*5ce0*/  FFMA.FTZ R152, R15, UR14, -R202.reuse ;  /* 0x0000000e0f987c23 */ /* 0x100fe200080108ca */
[----:B------:R-:W-:Y:S01]  /*5cf0*/  FMNMX.FTZ R20, R162, R9, !PT ;  /* 0x00000009a2147209 */ /* 0x000fe20007810000 */
[--C-:B------:R-:W-:Y:S01]  /*5d00*/  FFMA.FTZ R15, R153, UR14, -R202.reuse ;  /* 0x0000000e990f7c23 */ /* 0x100fe200080108ca */
[----:B------:R-:W-:Y:S01]  /*5d10*/  FFMA.FTZ R19, R157, UR14, -R202 ;  /* 0x0000000e9d137c23 */ /* 0x000fe200080108ca */
[----:B------:R-:W-:Y:S01]  /*5d20*/  FADD.FTZ R181, -R181, R12 ;  /* 0x0000000cb5b57221 */ /* 0x000fe20000010100 */
[----:B------:R-:W-:Y:S01]  /*5d30*/  FMNMX.FTZ R9, R163, R20, !PT ;  /* 0x00000014a3097209 */ /* 0x000fe20007810000 */
[----:B------:R-:W-:Y:S01]  /*5d40*/  MUFU.EX2 R152, R152 ;  /* 0x0000009800987308 */ /* 0x000fe20000000800 */
        /* <DEDUP_REMOVED lines=15> */
[----:B------:R-:W3:Y:S01]  /*5e40*/  MUFU.EX2 R15, R15 ;  /* 0x0000000f000f7308 */ /* 0x000ee20000000800 */
[----:B------:R-:W-:-:S02]  /*5e50*/  FFMA.FTZ R196, R196, UR14, -R202 ;  /* 0x0000000ec4c47c23 */ /* 0x000fc400080108ca */
[----:B------:R-:W-:-:S04]  /*5e60*/  FMNMX.FTZ R20, R174, R9, !PT ;  /* 0x00000009ae147209 */ /* 0x000fc80007810000 */
[----:B------:R-:W-:Y:S01]  /*5e70*/  FMNMX.FTZ R9, R175, R20, !PT ;  /* 0x00000014af097209 */ /* 0x000fe20007810000 */
[----:B------:R-:W4:Y:S01]  /*5e80*/  MUFU.EX2 R154, R154 ;  /* 0x0000009a009a7308 */ /* 0x000f220000000800 */
[-C--:B-1----:R-:W-:Y:S01]  /*5e90*/  FMUL.FTZ R24, R24, R181.reuse ;  /* 0x000000b518187220 */ /* 0x082fe20000410000 */
[----:B------:R-:W-:Y:S01]  /*5ea0*/  FMUL.FTZ R25, R25, R181 ;  /* 0x000000b519197220 */ /* 0x000fe20000410000 */
[----:B------:R-:W-:Y:S01]  /*5eb0*/  FMNMX.FTZ R160, R178, R9, !PT ;  /* 0x00000009b2a07209 */ /* 0x000fe20007810000 */
[-C--:B------:R-:W-:Y:S01]  /*5ec0*/  FMUL.FTZ R28, R28, R181.reuse ;  /* 0x000000b51c1c7220 */ /* 0x080fe20000410000 */
[-C--:B------:R-:W-:Y:S01]  /*5ed0*/  FMUL.FTZ R29, R29, R181.reuse ;  /* 0x000000b51d1d7220 */ /* 0x080fe20000410000 */
[-C--:B------:R-:W-:Y:S01]  /*5ee0*/  FMUL.FTZ R32, R32, R181.reuse ;  /* 0x000000b520207220 */ /* 0x080fe20000410000 */
        /* <DEDUP_REMOVED lines=8> */
[----:B------:R-:W-:Y:S01]  /*5f70*/  FMNMX.FTZ R9, R183, R160, !PT ;  /* 0x000000a0b7097209 */ /* 0x000fe20007810000 */
[----:B------:R-:W1:Y:S01]  /*5f80*/  MUFU.EX2 R19, R19 ;  /* 0x0000001300137308 */ /* 0x000e620000000800 */
[-C--:B------:R-:W-:Y:S01]  /*5f90*/  FMUL.FTZ R44, R44, R181.reuse ;  /* 0x000000b52c2c7220 */ /* 0x080fe20000410000 */
[----:B------:R-:W-:Y:S01]  /*5fa0*/  FMUL.FTZ R45, R45, R181 ;  /* 0x000000b52d2d7220 */ /* 0x000fe20000410000 */
[----:B------:R-:W-:Y:S01]  /*5fb0*/  FMNMX.FTZ R22, R186, R9, !PT ;  /* 0x00000009ba167209 */ /* 0x000fe20007810000 */
[-C--:B------:R-:W-:Y:S01]  /*5fc0*/  FMUL.FTZ R48, R48, R181.reuse ;  /* 0x000000b530307220 */ /* 0x080fe20000410000 */
[-C--:B------:R-:W-:Y:S01]  /*5fd0*/  FMUL.FTZ R49, R49, R181.reuse ;  /* 0x000000b531317220 */ /* 0x080fe20000410000 */
[-C--:B------:R-:W-:Y:S01]  /*5fe0*/  FMUL.FTZ R52, R52, R181.reuse ;  /* 0x000000b534347220 */ /* 0x080fe20000410000 */
[----:B------:R-:W-:Y:S01]  /*5ff0*/  FMNMX.FTZ R9, R187, R22, !PT ;  /* 0x00000016bb097209 */ /* 0x000fe20007810000 */
[----:B------:R5:W-:Y:S01]  /*6000*/  MUFU.EX2 R160, R168 ;  /* 0x000000a800a07308 */ /* 0x000be20000000800 */
[-C--:B------:R-:W-:Y:S01]  /*6010*/  FMUL.FTZ R53, R53, R181.reuse ;  /* 0x000000b535357220 */ /* 0x080fe20000410000 */
[----:B------:R-:W-:Y:S01]  /*6020*/  FMUL.FTZ R56, R56, R181 ;  /* 0x000000b538387220 */ /* 0x000fe20000410000 */
[----:B------:R-:W-:Y:S01]  /*6030*/  FMNMX.FTZ R22, R190, R9, !PT ;  /* 0x00000009be167209 */ /* 0x000fe20007810000 */
[-C--:B------:R-:W-:Y:S01]  /*6040*/  FMUL.FTZ R57, R57, R181.reuse ;  /* 0x000000b539397220 */ /* 0x080fe20000410000 */
[-C--:B------:R-:W-:Y:S01]  /*6050*/  FMUL.FTZ R60, R60, R181.reuse ;  /* 0x000000b53c3c7220 */ /* 0x080fe20000410000 */
[----:B------:R-:W-:Y:S01]  /*6060*/  FMUL.FTZ R61, R61, R181 ;  /* 0x000000b53d3d7220 */ /* 0x000fe20000410000 */
[----:B------:R-:W-:Y:S01]  /*6070*/  FMNMX.FTZ R9, R191, R22, !PT ;  /* 0x00000016bf097209 */ /* 0x000fe20007810000 */
[----:B------:R-:W0:Y:S01]  /*6080*/  MUFU.EX2 R156, R156 ;  /* 0x0000009c009c7308 */ /* 0x000e220000000800 */
[----:B-----5:R-:W-:Y:S01]  /*6090*/  FFMA.FTZ R168, R184, UR14, -R202 ;  /* 0x0000000eb8a87c23 */ /* 0x020fe200080108ca */
[----:B------:R-:W-:Y:S01]  /*60a0*/  FFMA.FTZ R184, R181, R7, R152 ;  /* 0x00000007b5b87223 */ /* 0x000fe20000010098 */
[----:B------:R-:W-:Y:S01]  /*60b0*/  FMNMX.FTZ R164, R194, R9, !PT ;  /* 0x00000009c2a47209 */ /* 0x000fe20007810000 */
[----:B------:R-:W-:Y:S01]  /*60c0*/  FMUL.FTZ R64, R64, R181 ;  /* 0x000000b540407220 */ /* 0x000fe20000410000 */
[C---:B---3--:R-:W-:Y:S01]  /*60d0*/  F2FP.F16.F32.PACK_AB R152, R15.reuse, R152 ;  /* 0x000000980f98723e */ /* 0x048fe200000000ff */
[----:B------:R-:W-:Y:S01]  /*60e0*/  FADD.FTZ R7, R15, R184 ;  /* 0x000000b80f077221 */ /* 0x000fe20000010000 */
[----:B------:R-:W-:Y:S01]  /*60f0*/  FMNMX.FTZ R9, R195, R164, !PT ;  /* 0x000000a4c3097209 */ /* 0x000fe20007810000 */
[----:B------:R3:W-:Y:S01]  /*6100*/  MUFU.EX2 R22, R172 ;  /* 0x000000ac00167308 */ /* 0x0007e20000000800 */
[--C-:B------:R-:W-:Y:S01]  /*6110*/  FFMA.FTZ R164, R176, UR14, -R202.reuse ;  /* 0x0000000eb0a47c23 */ /* 0x100fe200080108ca */
[--C-:B------:R-:W-:Y:S01]  /*6120*/  FFMA.FTZ R176, R192, UR14, -R202.reuse ;  /* 0x0000000ec0b07c23 */ /* 0x100fe200080108ca */
[----:B------:R-:W-:Y:S01]  /*6130*/  FMNMX.FTZ R14, R198, R9, !PT ;  /* 0x00000009c60e7209 */ /* 0x000fe20007810000 */
[-C--:B------:R-:W-:Y:S01]  /*6140*/  FMUL.FTZ R65, R65, R181.reuse ;  /* 0x000000b541417220 */ /* 0x080fe20000410000 */
[-C--:B------:R-:W-:Y:S01]  /*6150*/  FMUL.FTZ R68, R68, R181.reuse ;  /* 0x000000b544447220 */ /* 0x080fe20000410000 */
[-C--:B------:R-:W-:Y:S01]  /*6160*/  FMUL.FTZ R69, R69, R181.reuse ;  /* 0x000000b545457220 */ /* 0x080fe20000410000 */
[----:B------:R-:W-:Y:S01]  /*6170*/  FMNMX.FTZ R9, R199, R14, !PT ;  /* 0x0000000ec7097209 */ /* 0x000fe20007810000 */
[--C-:B------:R-:W-:Y:S01]  /*6180*/  FFMA.FTZ R14, R180, UR14, -R202.reuse ;  /* 0x0000000eb40e7c23 */ /* 0x100fe200080108ca */
[----:B------:R-:W5:Y:S01]  /*6190*/  MUFU.EX2 R21, R21 ;  /* 0x0000001500157308 */ /* 0x000f620000000800 */
[-C--:B------:R-:W-:Y:S01]  /*61a0*/  FMUL.FTZ R72, R72, R181.reuse ;  /* 0x000000b548487220 */ /* 0x080fe20000410000 */
[-C--:B------:R-:W-:Y:S01]  /*61b0*/  FMUL.FTZ R73, R73, R181.reuse ;  /* 0x000000b549497220 */ /* 0x080fe20000410000 */
[----:B---3--:R-:W3:Y:S01]  /*61c0*/  SHFL.BFLY PT, R172, R9, 0x2, 0x1f ;  /* 0x0c401f0009ac7f89 */ /* 0x008ee200000e0000 */
        /* <DEDUP_REMOVED lines=23> */
[----:B---3--:R-:W-:Y:S01]  /*6340*/  FMNMX.FTZ R180, R9, R172, !PT ;  /* 0x000000ac09b47209 */ /* 0x008fe20007810000 */
[----:B------:R-:W-:Y:S01]  /*6350*/  FFMA.FTZ R172, R188, UR14, -R202 ;  /* 0x0000000ebcac7c23 */ /* 0x000fe200080108ca */
[-C--:B------:R-:W-:Y:S01]  /*6360*/  FMUL.FTZ R116, R116, R181.reuse ;  /* 0x000000b574747220 */ /* 0x080fe20000410000 */
[-C--:B------:R-:W-:Y:S01]  /*6370*/  FMUL.FTZ R117, R117, R181.reuse ;  /* 0x000000b575757220 */ /* 0x080fe20000410000 */
[-C--:B------:R-:W-:Y:S01]  /*6380*/  FMUL.FTZ R120, R120, R181.reuse ;  /* 0x000000b578787220 */ /* 0x080fe20000410000 */
[----:B------:R-:W3:Y:S01]  /*6390*/  SHFL.BFLY PT, R9, R180, 0x1, 0x1f ;  /* 0x0c201f00b4097f89 */ /* 0x000ee200000e0000 */
        /* <DEDUP_REMOVED lines=17> */
[----:B------:R-:W-:Y:S01]  /*64b0*/  FMUL.FTZ R149, R149, R181 ;  /* 0x000000b595957220 */ /* 0x000fe20000410000 */
[----:B---3--:R-:W-:-:S06]  /*64c0*/  FMNMX.FTZ R9, R180, R9, !PT ;  /* 0x00000009b4097209 */ /* 0x008fcc0007810000 */
[----:B------:R-:W-:Y:S01]  /*64d0*/  MUFU.EX2 R165, R165 ;  /* 0x000000a500a57308 */ /* 0x000fe20000000800 */
[C---:B------:R-:W-:Y:S01]  /*64e0*/  FSETP.NEU.FTZ.AND P0, PT, R9.reuse, -INF , PT ;  /* 0xff8000000900780b */ /* 0x040fe20003f1d000 */
[----:B------:R-:W-:-:S06]  /*64f0*/  FMUL.FTZ R193, R9, UR14 ;  /* 0x0000000e09c17c20 */ /* 0x000fcc0008410000 */
[----:B------:R-:W-:Y:S01]  /*6500*/  MUFU.EX2 R168, R168 ;  /* 0x000000a800a87308 */ /* 0x000fe20000000800 */
[----:B------:R-:W-:-:S05]  /*6510*/  FSEL R193, R193, RZ, P0 ;  /* 0x000000ffc1c17208 */ /* 0x000fca0000000000 */
[--C-:B------:R-:W-:Y:S01]  /*6520*/  FFMA.FTZ R180, R155, UR14, -R193.reuse ;  /* 0x0000000e9bb47c23 */ /* 0x100fe200080108c1 */
[----:B------:R-:W-:Y:S01]  /*6530*/  FFMA.FTZ R155, R158, UR14, -R193 ;  /* 0x0000000e9e9b7c23 */ /* 0x000fe200080108c1 */
[----:B----4-:R-:W-:Y:S01]  /*6540*/  FADD.FTZ R158, R154, R7 ;  /* 0x000000079a9e7221 */ /* 0x010fe20000010000 */
[--C-:B------:R-:W-:Y:S01]  /*6550*/  FFMA.FTZ R184, R159, UR14, -R193.reuse ;  /* 0x0000000e9fb87c23 */ /* 0x100fe200080108c1 */
[--C-:B------:R-:W-:Y:S01]  /*6560*/  FFMA.FTZ R159, R162, UR14, -R193.reuse ;  /* 0x0000000ea29f7c23 */ /* 0x100fe200080108c1 */
[----:B------:R-:W-:Y:S01]  /*6570*/  MUFU.EX2 R169, R169 ;  /* 0x000000a900a97308 */ /* 0x000fe20000000800 */
[C---:B-1----:R-:W-:Y:S01]  /*6580*/  FADD.FTZ R7, R19.reuse, R158 ;  /* 0x0000009e13077221 */ /* 0x042fe20000010000 */
[----:B------:R-:W-:Y:S01]  /*6590*/  F2FP.F16.F32.PACK_AB R154, R19, R154 ;  /* 0x0000009a139a723e */ /* 0x000fe200000000ff */
[--C-:B------:R-:W-:Y:S01]  /*65a0*/  FFMA.FTZ R188, R163, UR14, -R193.reuse ;  /* 0x0000000ea3bc7c23 */ /* 0x100fe200080108c1 */
[----:B------:R-:W-:Y:S01]  /*65b0*/  FFMA.FTZ R163, R166, UR14, -R193 ;  /* 0x0000000ea6a37c23 */ /* 0x000fe200080108c1 */
[----:B0-----:R-:W-:Y:S01]  /*65c0*/  FADD.FTZ R158, R156, R7 ;  /* 0x000000079c9e7221 */ /* 0x001fe20000010000 */
[--C-:B------:R-:W-:Y:S01]  /*65d0*/  FFMA.FTZ R189, R200, UR14, -R193.reuse ;  /* 0x0000000ec8bd7c23 */ /* 0x100fe200080108c1 */
[--C-:B------:R-:W-:Y:S01]  /*65e0*/  FFMA.FTZ R192, R167, UR14, -R193.reuse ;  /* 0x0000000ea7c07c23 */ /* 0x100fe200080108c1 */
[----:B------:R-:W-:Y:S01]  /*65f0*/  MUFU.EX2 R172, R172 ;  /* 0x000000ac00ac7308 */ /* 0x000fe20000000800 */
[----:B-----5:R-:W-:Y:S01]  /*6600*/  FADD.FTZ R7, R21, R158 ;  /* 0x0000009e15077221 */ /* 0x020fe20000010000 */
[--C-:B------:R-:W-:Y:S01]  /*6610*/  FFMA.FTZ R171, R171, UR14, -R193.reuse ;  /* 0x0000000eabab7c23 */ /* 0x100fe200080108c1 */
[--C-:B------:R-:W-:Y:S01]  /*6620*/  FFMA.FTZ R167, R178, UR14, -R193.reuse ;  /* 0x0000000eb2a77c23 */ /* 0x100fe200080108c1 */
[----:B------:R-:W-:Y:S01]  /*6630*/  FFMA.FTZ R174, R174, UR14, -R193 ;  /* 0x0000000eaeae7c23 */ /* 0x000fe200080108c1 */
[----:B------:R-:W-:Y:S01]  /*6640*/  FADD.FTZ R158, R20, R7 ;  /* 0x00000007149e7221 */ /* 0x000fe20000010000 */
[--C-:B------:R-:W-:Y:S01]  /*6650*/  FFMA.FTZ R175, R175, UR14, -R193.reuse ;  /* 0x0000000eafaf7c23 */ /* 0x100fe200080108c1 */
[--C-:B------:R-:W-:Y:S01]  /*6660*/  FFMA.FTZ R179, R179, UR14, -R193.reuse ;  /* 0x0000000eb3b37c23 */ /* 0x100fe200080108c1 */
[----:B------:R-:W0:Y:S01]  /*6670*/  MUFU.EX2 R173, R173 ;  /* 0x000000ad00ad7308 */ /* 0x000e220000000800 */
[----:B--2---:R-:W-:Y:S01]  /*6680*/  FADD.FTZ R7, R23, R158 ;  /* 0x0000009e17077221 */ /* 0x004fe20000010000 */
[--C-:B------:R-:W-:Y:S01]  /*6690*/  FFMA.FTZ R182, R182, UR14, -R193.reuse ;  /* 0x0000000eb6b67c23 */ /* 0x100fe200080108c1 */
[--C-:B------:R-:W-:Y:S01]  /*66a0*/  FFMA.FTZ R183, R183, UR14, -R193.reuse ;  /* 0x0000000eb7b77c23 */ /* 0x100fe200080108c1 */
[----:B------:R-:W-:Y:S01]  /*66b0*/  FFMA.FTZ R186, R186, UR14, -R193 ;  /* 0x0000000ebaba7c23 */ /* 0x000fe200080108c1 */
[----:B------:R-:W-:Y:S01]  /*66c0*/  FADD.FTZ R158, R160, R7 ;  /* 0x00000007a09e7221 */ /* 0x000fe20000010000 */
[--C-:B------:R-:W-:Y:S01]  /*66d0*/  FFMA.FTZ R187, R187, UR14, -R193.reuse ;  /* 0x0000000ebbbb7c23 */ /* 0x100fe200080108c1 */
[--C-:B------:R-:W-:Y:S01]  /*66e0*/  FFMA.FTZ R190, R190, UR14, -R193.reuse ;  /* 0x0000000ebebe7c23 */ /* 0x100fe200080108c1 */
[----:B------:R-:W-:Y:S01]  /*66f0*/  MUFU.EX2 R176, R176 ;  /* 0x000000b000b07308 */ /* 0x000fe20000000800 */
[----:B------:R-:W-:Y:S01]  /*6700*/  FADD.FTZ R7, R153, R158 ;  /* 0x0000009e99077221 */ /* 0x000fe20000010000 */
[----:B------:R-:W-:Y:S01]  /*6710*/  FSEL R158, R9, RZ, P0 ;  /* 0x000000ff099e7208 */ /* 0x000fe20000000000 */
[--C-:B------:R-:W-:Y:S01]  /*6720*/  FFMA.FTZ R191, R191, UR14, -R193.reuse ;  /* 0x0000000ebfbf7c23 */ /* 0x100fe200080108c1 */
[----:B------:R-:W-:Y:S01]  /*6730*/  FFMA.FTZ R194, R194, UR14, -R193 ;  /* 0x0000000ec2c27c23 */ /* 0x000fe200080108c1 */
[----:B------:R-:W-:Y:S01]  /*6740*/  FADD.FTZ R162, R22, R7 ;  /* 0x0000000716a27221 */ /* 0x000fe20000010000 */
[----:B------:R-:W-:Y:S01]  /*6750*/  FFMA.FTZ R195, R195, UR14, -R193 ;  /* 0x0000000ec3c37c23 */ /* 0x000fe200080108c1 */
[----:B------:R-:W-:Y:S01]  /*6760*/  FADD.FTZ R7, -R158, R13 ;  /* 0x0000000d9e077221 */ /* 0x000fe20000010100 */
[----:B------:R-:W1:Y:S01]  /*6770*/  MUFU.EX2 R177, R177 ;  /* 0x000000b100b17308 */ /* 0x000e620000000800 */
[C---:B------:R-:W-:Y:S01]  /*6780*/  FADD.FTZ R197, R157.reuse, R162 ;  /* 0x000000a29dc57221 */ /* 0x040fe20000010000 */
[----:B------:R-:W-:Y:S01]  /*6790*/  F2FP.F16.F32.PACK_AB R162, R157, R22 ;  /* 0x000000169da2723e */ /* 0x000fe200000000ff */
[----:B------:R-:W-:Y:S01]  /*67a0*/  FFMA.FTZ R13, R170, UR14, -R193 ;  /* 0x0000000eaa0d7c23 */ /* 0x000fe200080108c1 */
[----:B0-----:R-:W-:Y:S01]  /*67b0*/  F2FP.F16.F32.PACK_AB R170, R173, R172 ;  /* 0x000000acadaa723e */ /* 0x001fe200000000ff */
[----:B------:R-:W-:Y:S01]  /*67c0*/  FADD.FTZ R158, R164, R197 ;  /* 0x000000c5a49e7221 */ /* 0x000fe20000010000 */
[--C-:B------:R-:W-:Y:S01]  /*67d0*/  FFMA.FTZ R198, R198, UR14, -R193.reuse ;  /* 0x0000000ec6c67c23 */ /* 0x100fe200080108c1 */
[----:B------:R-:W-:Y:S01]  /*67e0*/  FFMA.FTZ R193, R199, UR14, -R193 ;  /* 0x0000000ec7c17c23 */ /* 0x000fe200080108c1 */
[----:B------:R-:W-:Y:S01]  /*67f0*/  MUFU.EX2 R12, R196 ;  /* 0x000000c4000c7308 */ /* 0x000fe20000000800 */
[----:B------:R-:W-:Y:S01]  /*6800*/  FADD.FTZ R197, R161, R158 ;  /* 0x0000009ea1c57221 */ /* 0x000fe20000010000 */
[----:B------:R-:W-:-:S02]  /*6810*/  PLOP3.LUT P0, PT, PT, PT, UP0, 0x40, 0x0 ;  /* 0x000000000000781c */ /* 0x000fc40003f0e808 */
[----:B------:R-:W-:Y:S01]  /*6820*/  F2FP.F16.F32.PACK_AB R164, R161, R164 ;  /* 0x000000a4a1a4723e */ /* 0x000fe200000000ff */
[----:B------:R-:W-:Y:S01]  /*6830*/  FADD.FTZ R158, R14, R197 ;  /* 0x000000c50e9e7221 */ /* 0x000fe20000010000 */
[----:B------:R-:W-:Y:S02]  /*6840*/  F2FP.F16.F32.PACK_AB R160, R153, R160 ;  /* 0x000000a099a0723e */ /* 0x000fe400000000ff */
[----:B------:R-:W-:Y:S01]  /*6850*/  MUFU.EX2 R189, R189 ;  /* 0x000000bd00bd7308 */ /* 0x000fe20000000800 */
[----:B------:R-:W-:Y:S01]  /*6860*/  FADD.FTZ R197, R165, R158 ;  /* 0x0000009ea5c57221 */ /* 0x000fe20000010000 */
[----:B------:R-:W-:-:S03]  /*6870*/  F2FP.F16.F32.PACK_AB R156, R21, R156 ;  /* 0x0000009c159c723e */ /* 0x000fc600000000ff */
[----:B------:R-:W-:Y:S01]  /*6880*/  FADD.FTZ R158, R168, R197 ;  /* 0x000000c5a89e7221 */ /* 0x000fe20000010000 */
[C---:B------:R-:W-:Y:S02]  /*6890*/  F2FP.F16.F32.PACK_AB R168, R169.reuse, R168 ;  /* 0x000000a8a9a8723e */ /* 0x040fe400000000ff */
[----:B------:R-:W0:Y:S01]  /*68a0*/  MUFU.EX2 R180, R180 ;  /* 0x000000b400b47308 */ /* 0x000e220000000800 */
[----:B------:R-:W-:-:S04]  /*68b0*/  FADD.FTZ R197, R169, R158 ;  /* 0x0000009ea9c57221 */ /* 0x000fc80000010000 */
[----:B------:R-:W-:Y:S01]  /*68c0*/  FADD.FTZ R158, R172, R197 ;  /* 0x000000c5ac9e7221 */ /* 0x000fe20000010000 */
[----:B-1----:R-:W-:Y:S02]  /*68d0*/  F2FP.F16.F32.PACK_AB R172, R177, R176 ;  /* 0x000000b0b1ac723e */ /* 0x002fe400000000ff */
[----:B------:R-:W-:Y:S01]  /*68e0*/  MUFU.EX2 R155, R155 ;  /* 0x0000009b009b7308 */ /* 0x000fe20000000800 */
[----:B------:R-:W-:Y:S01]  /*68f0*/  FADD.FTZ R19, R173, R158 ;  /* 0x0000009ead137221 */ /* 0x000fe20000010000 */
[----:B------:R-:W-:-:S03]  /*6900*/  F2FP.F16.F32.PACK_AB R158, R23, R20 ;  /* 0x00000014179e723e */ /* 0x000fc600000000ff */
[----:B------:R-:W-:-:S03]  /*6910*/  FADD.FTZ R166, R176, R19 ;  /* 0x00000013b0a67221 */ /* 0x000fc60000010000 */
[----:B------:R-:W1:Y:S01]  /*6920*/  MUFU.EX2 R185, R185 ;  /* 0x000000b900b97308 */ /* 0x000e620000000800 */
[----:B------:R-:W-:Y:S01]  /*6930*/  FADD.FTZ R19, R177, R166 ;  /* 0x000000a6b1137221 */ /* 0x000fe20000010000 */
[----:B------:R-:W-:Y:S01]  /*6940*/  F2FP.F16.F32.PACK_AB R166, R165, R14 ;  /* 0x0000000ea5a6723e */ /* 0x000fe200000000ff */
[----:B------:R-:W-:Y:S01]  /*6950*/  FMUL.FTZ R14, R7, UR14 ;  /* 0x0000000e070e7c20 */ /* 0x000fe20008410000 */
[----:B0-----:R-:W-:Y:S01]  /*6960*/  F2FP.F16.F32.PACK_AB R153, R180, R189 ;  /* 0x000000bdb499723e */ /* 0x001fe200000000ff */
[----:B------:R-:W-:-:S03]  /*6970*/  FADD.FTZ R22, R12, R19 ;  /* 0x000000130c167221 */ /* 0x000fc60000010000 */
[----:B------:R-:W-:Y:S08]  /*6980*/  MUFU.EX2 R184, R184 ;  /* 0x000000b800b87308 */ /* 0x000ff00000000800 */
[----:B------:R-:W0:Y:S01]  /*6990*/  MUFU.EX2 R14, R14 ;  /* 0x0000000e000e7308 */ /* 0x000e220000000800 */
[----:B-1----:R-:W-:-:S07]  /*69a0*/  FADD.FTZ R7, R185, R22 ;  /* 0x00000016b9077221 */ /* 0x002fce0000010000 */
[----:B------:R-:W1:Y:S08]  /*69b0*/  MUFU.EX2 R159, R159 ;  /* 0x0000009f009f7308 */ /* 0x000e700000000800 */
[----:B------:R-:W2:Y:S01]  /*69c0*/  MUFU.EX2 R188, R188 ;  /* 0x000000bc00bc7308 */ /* 0x000ea20000000800 */
[----:B0-----:R-:W-:Y:S01]  /*69d0*/  FFMA.FTZ R19, R14, R6, R189 ;  /* 0x000000060e137223 */ /* 0x001fe200000100bd */
        /* <DEDUP_REMOVED lines=8> */
[----:B------:R-:W-:Y:S01]  /*6a60*/  F2FP.F16.F32.PACK_AB R155, R184, R155 ;  /* 0x0000009bb89b723e */ /* 0x000fe200000000ff */
[-C--:B------:R-:W-:Y:S01]  /*6a70*/  FMUL.FTZ R35, R35, R14.reuse ;  /* 0x0000000e23237220 */ /* 0x080fe20000410000 */
[-C--:B------:R-:W-:Y:S01]  /*6a80*/  FMUL.FTZ R38, R38, R14.reuse ;  /* 0x0000000e26267220 */ /* 0x080fe20000410000 */
[----:B------:R-:W-:Y:S01]  /*6a90*/  FADD.FTZ R22, R184, R19 ;  /* 0x00000013b8167221 */ /* 0x000fe20000010000 */
[-C--:B------:R-:W-:Y:S01]  /*6aa0*/  FMUL.FTZ R39, R39, R14.reuse ;  /* 0x0000000e27277220 */ /* 0x080fe20000410000 */
[-C--:B------:R-:W-:Y:S01]  /*6ab0*/  FMUL.FTZ R42, R42, R14.reuse ;  /* 0x0000000e2a2a7220 */ /* 0x080fe20000410000 */
[----:B------:R-:W3:Y:S01]  /*6ac0*/  MUFU.EX2 R192, R192 ;  /* 0x000000c000c07308 */ /* 0x000ee20000000800 */
[----:B-1----:R-:W-:Y:S01]  /*6ad0*/  FADD.FTZ R19, R159, R22 ;  /* 0x000000169f137221 */ /* 0x002fe20000010000 */
[----:B--2---:R-:W-:Y:S01]  /*6ae0*/  F2FP.F16.F32.PACK_AB R157, R188, R159 ;  /* 0x0000009fbc9d723e */ /* 0x004fe200000000ff */
[-C--:B------:R-:W-:Y:S01]  /*6af0*/  FMUL.FTZ R43, R43, R14.reuse ;  /* 0x0000000e2b2b7220 */ /* 0x080fe20000410000 */
[-C--:B------:R-:W-:Y:S01]  /*6b00*/  FMUL.FTZ R46, R46, R14.reuse ;  /* 0x0000000e2e2e7220 */ /* 0x080fe20000410000 */
[----:B------:R-:W-:Y:S01]  /*6b10*/  FADD.FTZ R22, R188, R19 ;  /* 0x00000013bc167221 */ /* 0x000fe20000010000 */
[-C--:B------:R-:W-:Y:S01]  /*6b20*/  FMUL.FTZ R47, R47, R14.reuse ;  /* 0x0000000e2f2f7220 */ /* 0x080fe20000410000 */
[-C--:B------:R-:W-:Y:S01]  /*6b30*/  FMUL.FTZ R50, R50, R14.reuse ;  /* 0x0000000e32327220 */ /* 0x080fe20000410000 */
[----:B------:R-:W1:Y:S01]  /*6b40*/  MUFU.EX2 R13, R13 ;  /* 0x0000000d000d7308 */ /* 0x000e620000000800 */
        /* <DEDUP_REMOVED lines=8> */
[C---:B---3--:R-:W-:Y:S01]  /*6bd0*/  FADD.FTZ R176, R192.reuse, R19 ;  /* 0x00000013c0b07221 */ /* 0x048fe20000010000 */
[----:B------:R-:W-:Y:S01]  /*6be0*/  F2FP.F16.F32.PACK_AB R159, R192, R163 ;  /* 0x000000a3c09f723e */ /* 0x000fe200000000ff */
[-C--:B------:R-:W-:Y:S01]  /*6bf0*/  FMUL.FTZ R63, R63, R14.reuse ;  /* 0x0000000e3f3f7220 */ /* 0x080fe20000410000 */
[-C--:B------:R-:W-:Y:S01]  /*6c00*/  FMUL.FTZ R66, R66, R14.reuse ;  /* 0x0000000e42427220 */ /* 0x080fe20000410000 */
[-C--:B------:R-:W-:Y:S01]  /*6c10*/  FMUL.FTZ R67, R67, R14.reuse ;  /* 0x0000000e43437220 */ /* 0x080fe20000410000 */
[-C--:B------:R-:W-:Y:S01]  /*6c20*/  FMUL.FTZ R70, R70, R14.reuse ;  /* 0x0000000e46467220 */ /* 0x080fe20000410000 */
[-C--:B------:R-:W-:Y:S01]  /*6c30*/  FMUL.FTZ R71, R71, R14.reuse ;  /* 0x0000000e47477220 */ /* 0x080fe20000410000 */
[----:B------:R2:W3:Y:S01]  /*6c40*/  MUFU.EX2 R15, R174 ;  /* 0x000000ae000f7308 */ /* 0x0004e20000000800 */
        /* <DEDUP_REMOVED lines=9> */
[C---:B0-----:R-:W-:Y:S01]  /*6ce0*/  FADD.FTZ R176, R178.reuse, R19 ;  /* 0x00000013b2b07221 */ /* 0x041fe20000010000 */
[----:B------:R-:W-:Y:S01]  /*6cf0*/  F2FP.F16.F32.PACK_AB R161, R178, R13 ;  /* 0x0000000db2a1723e */ /* 0x000fe200000000ff */
        /* <DEDUP_REMOVED lines=29> */
[----:B-1----:R-:W-:Y:S01]  /*6ed0*/  FADD.FTZ R182, R20, R19 ;  /* 0x0000001314b67221 */ /* 0x002fe20000010000 */
[-C--:B------:R-:W-:Y:S01]  /*6ee0*/  FMUL.FTZ R131, R131, R14.reuse ;  /* 0x0000000e83837220 */ /* 0x080fe20000410000 */
[-C--:B------:R-:W-:Y:S01]  /*6ef0*/  FMUL.FTZ R134, R134, R14.reuse ;  /* 0x0000000e86867220 */ /* 0x080fe20000410000 */
[-C--:B------:R-:W-:Y:S01]  /*6f00*/  FMUL.FTZ R135, R135, R14.reuse ;  /* 0x0000000e87877220 */ /* 0x080fe20000410000 */
[----:B0-----:R-:W-:Y:S01]  /*6f10*/  FADD.FTZ R19, R165, R182 ;  /* 0x000000b6a5137221 */ /* 0x001fe20000010000 */
[----:B--2---:R-:W-:Y:S01]  /*6f20*/  F2FP.F16.F32.PACK_AB R165, R12, R165 ;  /* 0x000000a50ca5723e */ /* 0x004fe200000000ff */
[-C--:B------:R-:W-:Y:S01]  /*6f30*/  FMUL.FTZ R138, R138, R14.reuse ;  /* 0x0000000e8a8a7220 */ /* 0x080fe20000410000 */
[----:B------:R4:W0:Y:S01]  /*6f40*/  MUFU.EX2 R169, R186 ;  /* 0x000000ba00a97308 */ /* 0x0008220000000800 */
[----:B------:R-:W-:Y:S01]  /*6f50*/  FADD.FTZ R182, R12, R19 ;  /* 0x000000130cb67221 */ /* 0x000fe20000010000 */
[-C--:B------:R-:W-:Y:S01]  /*6f60*/  FMUL.FTZ R139, R139, R14.reuse ;  /* 0x0000000e8b8b7220 */ /* 0x080fe20000410000 */
[-C--:B------:R-:W-:Y:S01]  /*6f70*/  FMUL.FTZ R142, R142, R14.reuse ;  /* 0x0000000e8e8e7220 */ /* 0x080fe20000410000 */
[-C--:B------:R-:W-:Y:S01]  /*6f80*/  FMUL.FTZ R143, R143, R14.reuse ;  /* 0x0000000e8f8f7220 */ /* 0x080fe20000410000 */
[----:B---3--:R-:W-:Y:S01]  /*6f90*/  FADD.FTZ R19, R167, R182 ;  /* 0x000000b6a7137221 */ /* 0x008fe20000010000 */
[-C--:B------:R-:W-:Y:S01]  /*6fa0*/  FMUL.FTZ R146, R146, R14.reuse ;  /* 0x0000000e92927220 */ /* 0x080fe20000410000 */
[-C--:B------:R-:W-:Y:S01]  /*6fb0*/  FMUL.FTZ R147, R147, R14.reuse ;  /* 0x0000000e93937220 */ /* 0x080fe20000410000 */
[----:B------:R-:W1:Y:S01]  /*6fc0*/  MUFU.EX2 R22, R187 ;  /* 0x000000bb00167308 */ /* 0x000e620000000800 */
[C---:B----4-:R-:W-:Y:S01]  /*6fd0*/  FADD.FTZ R186, R6.reuse, R19 ;  /* 0x0000001306ba7221 */ /* 0x050fe20000010000 */
[----:B------:R-:W-:Y:S01]  /*6fe0*/  F2FP.F16.F32.PACK_AB R167, R6, R167 ;  /* 0x000000a706a7723e */ /* 0x000fe200000000ff */
[-C--:B------:R-:W-:Y:S01]  /*6ff0*/  FMUL.FTZ R150, R150, R14.reuse ;  /* 0x0000000e96967220 */ /* 0x080fe20000410000 */
[----:B------:R-:W-:-:S04]  /*7000*/  FMUL.FTZ R151, R151, R14 ;  /* 0x0000000e97977220 */ /* 0x000fc80000410000 */
        /* <DEDUP_REMOVED lines=11> */
[----:B-1----:R-:W-:-:S07]  /*70c0*/  FADD.FTZ R19, R173, R190 ;  /* 0x000000bead137221 */ /* 0x002fce0000010000 */
[----:B------:R-:W1:Y:S01]  /*70d0*/  MUFU.EX2 R186, R193 ;  /* 0x000000c100ba7308 */ /* 0x000e620000000800 */
[C---:B--2---:R-:W-:Y:S01]  /*70e0*/  FADD.FTZ R178, R182.reuse, R19 ;  /* 0x00000013b6b27221 */ /* 0x044fe20000010000 */
[----:B------:R-:W-:-:S03]  /*70f0*/  F2FP.F16.F32.PACK_AB R173, R182, R173 ;  /* 0x000000adb6ad723e */ /* 0x000fc600000000ff */
[----:B0-----:R-:W-:-:S04]  /*7100*/  FADD.FTZ R13, R175, R178 ;  /* 0x000000b2af0d7221 */ /* 0x001fc80000010000 */
[C---:B-1----:R-:W-:Y:S01]  /*7110*/  FADD.FTZ R6, R186.reuse, R13 ;  /* 0x0000000dba067221 */ /* 0x042fe20000010000 */
[----:B------:R-:W-:Y:S01]  /*7120*/  F2FP.F16.F32.PACK_AB R175, R186, R175 ;  /* 0x000000afbaaf723e */ /* 0x000fe200000000ff */
[----:B------:R-:W-:Y:S06]  /*7130*/  @P0 BRA `(.L_x_11017) ;  /* 0x0000000000040947 */ /* 0x000fec0003800000 */
[----:B------:R-:W-:Y:S01]  /*7140*/  BPT.TRAP 0x1 ;  /* 0x000000040000795c */ /* 0x000fe20000300000 */
.L_x_11017:
[----:B------:R-:W-:Y:S01]  /*7150*/  PLOP3.LUT P1, PT, PT, PT, UP0, 0x40, 0x0 ;  /* 0x000000000000781c */ /* 0x000fe20003f2e808 */
[----:B------:R0:W1:-:S12]  /*7160*/  SYNCS.PHASECHK.TRANS64.TRYWAIT P0, [UR30+0x22850], R10 ;  /* 0x0228500aff0075a7 */ /* 0x000058000800015e */
[----:B0-----:R-:W-:Y:S05]  /*7170*/  @P1 BRA `(.L_x_11018) ;  /* 0x0000000000041947 */ /* 0x001fea0003800000 */
[----:B------:R-:W-:Y:S01]  /*7180*/  BPT.TRAP 0x1 ;  /* 0x000000040000795c */ /* 0x000fe20000300000 */
.L_x_11018:
[----:B-1----:R-:W-:Y:S05]  /*7190*/  @P0 BRA `(.L_x_11019) ;  /* 0x0000000000080947 */ /* 0x002fea0003800000 */
[----:B------:R-:W0:Y:S02]  /*71a0*/  SYNCS.PHASECHK.TRANS64.TRYWAIT P0, [UR30+0x22850], R10 ;  /* 0x0228500aff0075a7 */ /* 0x000e24000800015e */
[----:B0-----:R-:W-:Y:S05]  /*71b0*/  @!P0 BRA `(.L_x_11020) ;  /* 0x000000bc00e08947 */ /* 0x001fea0003800000 */
.L_x_11019:
[----:B------:R1:W-:Y:S01]  /*71c0*/  BAR.SYNC.DEFER_BLOCKING R5, 0x100 ;  /* 0x000400050000751d */ /* 0x0003e20000010000 */
[----:B------:R-:W-:Y:S01]  /*71d0*/  UIMAD UR18, UR24, 0xc00, UR6 ;  /* 0x00000c00181278a4 */ /* 0x000fe2000f8e0206 */
[----:B------:R-:W-:-:S04]  /*71e0*/  PLOP3.LUT P0, PT, PT, PT, UP0, 0x40, 0x0 ;  /* 0x000000000000781c */ /* 0x000fc80003f0e808 */
[----:B------:R-:W-:Y:S02]  /*71f0*/  UMOV UR11, 0x40000040 ;  /* 0x40000040000b7882 */ /* 0x000fe40000000000 */
[----:B------:R-:W-:Y:S01]  /*7200*/  UMOV UR10, UR18 ;  /* 0x00000012000a7c82 */ /* 0x000fe20008000000 */
        /* <DEDUP_REMOVED lines=35> */
.L_x_11021:
[----:B------:R-:W-:Y:S01]  /*7440*/  UIADD3 UR30, UR30, 0x22860, URZ ;  /* 0x000228601e1e7890 */ /* 0x000fe2000fffe03f */
[C---:B------:R-:W-:Y:S01]  /*7450*/  ISETP.GT.AND P0, PT, R11.reuse, UR27, PT ;  /* 0x0000001b0b007c0c */ /* 0x040fe2000bf04270 */
[----:B------:R-:W-:Y:S02]  /*7460*/  VIADD R11, R11, 0xffffffff ;  /* 0xffffffff0b0b7836 */ /* 0x000fe40000000000 */
[----:B------:R-:W-:Y:S01]  /*7470*/  UPRMT UR30, UR5, 0x654, UR30 ;  /* 0x00000654051e7896 */ /* 0x000fe2000800001e */
[----:B0-----:R-:W-:Y:S02]  /*7480*/  IMAD.MOV.U32 R13, RZ, RZ, R9 ;  /* 0x000000ffff0d7224 */ /* 0x001fe400078e0009 */
[----:B------:R-:W-:-:S06]  /*7490*/  IMAD.MOV.U32 R12, RZ, RZ, R8 ;  /* 0x000000ffff0c7224 */ /* 0x000fcc00078e0008 */
[----:B------:R-:W-:Y:S01]  /*74a0*/  SYNCS.ARRIVE.TRANS64.RED.A1T0 RZ, [UR30], RZ ;  /* 0x000000ffffff79a7 */ /* 0x000fe2000810041e */
[----:B------:R-:W-:Y:S05]  /*74b0*/  @P0 BRA `(.L_x_11022) ;  /* 0xffffffd000040947 */ /* 0x000fea000383ffff */
.L_x_11003:
[----:B------:R-:W-:Y:S01]  /*74c0*/  UISETP.NE.AND UP2, UPT, UR40, URZ, UPT ;  /* 0x0000003f2800728c */ /* 0x000fe2000bf45270 */
[----:B------:R-:W-:Y:S01]  /*74d0*/  R2UR UR22, R18 ;  /* 0x00000000121672ca */ /* 0x000fe200000e0000 */
[----:B------:R-:W-:Y:S02]  /*74e0*/  UISETP.NE.AND UP1, UPT, UR43, URZ, UPT ;  /* 0x0000003f2b00728c */ /* 0x000fe4000bf25270 */
[----:B------:R-:W-:Y:S02]  /*74f0*/  UIADD3 UR26, UR26, 0x7f, URZ ;  /* 0x0000007f1a1a7890 */ /* 0x000fe4000fffe03f */
[----:B------:R-:W-:Y:S02]  /*7500*/  UIADD3 UR18, -UR15, 0x1, URZ ;  /* 0x000000010f127890 */ /* 0x000fe4000fffe13f */
[----:B------:R-:W-:Y:S01]  /*7510*/  PLOP3.LUT P0, PT, PT, PT, UP1, 0x40, 0x0 ;  /* 0x000000000000781c */ /* 0x000fe20003f0e818 */
[----:B------:R-:W-:Y:S02]  /*7520*/  ULDC UR19, c[0x0][0x2f0] ;  /* 0x0000bc0000137ab9 */ /* 0x000fe40000000800 */
[----:B------:R-:W-:Y:S01]  /*7530*/  @UP2 ULDC UR10, c[0x0][0x44c] ;  /* 0x00011300000a2ab9 */ /* 0x000fe20000000800 */
[----:B------:R-:W-:Y:S01]  /*7540*/  @UP2 ULDC UR23, c[0x0][0x450] ;  /* 0x0001140000172ab9 */ /* 0x000fe20000000800 */
[----:B------:R-:W-:-:S02]  /*7550*/  UIMAD.WIDE.U32 UR10, UR26, UR10, URZ ;  /* 0x0000000a1a0a72a5 */ /* 0x000fc4000f8e003f */
[----:B------:R-:W-:Y:S01]  /*7560*/  UMOV UR15, UR26 ;  /* 0x0000001a000f7c82 */ /* 0x000fe20008000000 */
[----:B------:R-:W-:Y:S02]  /*7570*/  UIMAD UR18, UR22, UR19, UR18 ;  /* 0x00000013161272a4 */ /* 0x000fe4000f8e0212 */
[----:B------:R-:W-:-:S04]  /*7580*/  @UP2 USHF.R.U32.HI UR15, URZ, UR23, UR11 ;  /* 0x000000173f0f2299 */ /* 0x000fc8000801160b */
[----:B------:R-:W-:-:S03]  /*7590*/  UIADD3 UR15, UR18, UR15, URZ ;  /* 0x0000000f120f7290 */ /* 0x000fc6000fffe03f */
[----:B------:R-:W-:Y:S02]  /*75a0*/  ULDC UR18, c[0x0][0x9dc] ;  /* 0x0002770000127ab9 */ /* 0x000fe40000000800 */
        /* <DEDUP_REMOVED lines=13> */
.L_x_11024:
[----:B------:R-:W-:Y:S02]  /*7680*/  ULDC UR19, c[0x0][0x9e4] ;  /* 0x0002790000137ab9 */ /* 0x000fe40000000800 */
[----:B------:R-:W-:-:S11]  /*7690*/  UISETP.NE.AND UP1, UPT, UR19, 0x1, UPT ;  /* 0x000000011300788c */ /* 0x000fd6000bf25270 */
[----:B------:R-:W-:Y:S02]  /*76a0*/  @UP1 ULDC.64 UR22, c[0x0][0x9e8] ;  /* 0x00027a0000161ab9 */ /* 0x000fe40000000a00 */
[----:B------:R-:W-:-:S04]  /*76b0*/  UIMAD.WIDE.U32 UR10, UR15, UR22, URZ ;  /* 0x000000160f0a72a5 */ /* 0x000fc8000f8e003f */
[----:B------:R-:W-:-:S12]  /*76c0*/  @UP1 USHF.R.U32.HI UR15, URZ, UR23, UR11 ;  /* 0x000000173f0f1299 */ /* 0x000fd8000801160b */
.L_x_11025:
[----:B------:R-:W-:-:S04]  /*76d0*/  UIMAD UR15, UR15, UR19, URZ ;  /* 0x000000130f0f72a4 */ /* 0x000fc8000f8e023f */
[----:B------:R-:W-:-:S04]  /*76e0*/  UISETP.LT.AND UP1, UPT, UR18, UR15, UPT ;  /* 0x0000000f1200728c */ /* 0x000fc8000bf21270 */
[----:B------:R-:W-:-:S12]  /*76f0*/  USEL UR18, UR18, UR15, !UP1 ;  /* 0x0000000f12127287 */ /* 0x000fd8000c800000 */
.L_x_11023:
[----:B------:R-:W-:-:S04]  /*7700*/  UIADD3 UR10, UR18, 0x5f, URZ ;  /* 0x0000005f120a7890 */ /* 0x000fc8000fffe03f */
        /* <DEDUP_REMOVED lines=8> */
[----:B------:R-:W-:Y:S01]  /*7790*/  ULDC UR27, c[0x0][0x988] ;  /* 0x00026200001b7ab9 */ /* 0x000fe20000000800 */
[----:B------:R-:W-:Y:S02]  /*77a0*/  IMAD.MOV.U32 R13, RZ, RZ, R8 ;  /* 0x000000ffff0d7224 */ /* 0x000fe400078e0008 */
[----:B------:R-:W-:-:S07]  /*77b0*/  IMAD.MOV.U32 R12, RZ, RZ, R11 ;  /* 0x000000ffff0c7224 */ /* 0x000fce00078e000b */
.L_x_11037:
[----:B------:R-:W-:Y:S01]  /*77c0*/  UIADD3 UR24, UR24, 0x1, URZ ;  /* 0x0000000118187890 */ /* 0x000fe2000fffe03f */
[----:B------:R-:W-:Y:S02]  /*77d0*/  PLOP3.LUT P1, PT, PT, PT, UP0, 0x40, 0x0 ;  /* 0x000000000000781c */ /* 0x000fe40003f2e808 */
[C---:B------:R-:W-:Y:S01]  /*77e0*/  ISETP.GT.AND P0, PT, R12.reuse, UR26, PT ;  /* 0x0000001a0c007c0c */ /* 0x040fe2000bf04270 */
[----:B------:R-:W-:Y:S01]  /*77f0*/  UISETP.NE.AND UP1, UPT, UR24, 0x2, UPT ;  /* 0x000000021800788c */ /* 0x000fe2000bf25270 */
[----:B------:R-:W-:-:S03]  /*7800*/  VIADD R12, R12, 0xffffffff ;  /* 0xffffffff0c0c7836 */ /* 0x000fc60000000000 */
[----:B------:R-:W-:Y:S02]  /*7810*/  USEL UR10, URZ, 0x1, UP1 ;  /* 0x000000013f0a7887 */ /* 0x000fe40008800000 */
[----:B------:R-:W-:Y:S02]  /*7820*/  USEL UR24, UR24, URZ, UP1 ;  /* 0x0000003f18187287 */ /* 0x000fe40008800000 */
[----:B------:R-:W-:Y:S02]  /*7830*/  ULOP3.LUT UR7, UR7, UR10, URZ, 0x3c, !UPT ;  /* 0x0000000a07077292 */ /* 0x000fe4000f8e3c3f */
[----:B012---:R-:W-:Y:S10]  /*7840*/  @P1 BRA `(.L_x_11027) ;  /* 0x0000000000041947 */ /* 0x007ff40003800000 */
[----:B------:R-:W-:Y:S01]  /*7850*/  BPT.TRAP 0x1 ;  /* 0x000000040000795c */ /* 0x000fe20000300000 */
.L_x_11027:
[----:B------:R-:W-:Y:S01]  /*7860*/  PLOP3.LUT P2, PT, PT, PT, UP0, 0x40, 0x0 ;  /* 0x000000000000781c */ /* 0x000fe20003f4e808 */
[----:B------:R-:W-:Y:S01]  /*7870*/  ULEA UR28, UR24, UR38, 0x3 ;  /* 0x00000026181c7291 */ /* 0x000fe2000f8e183f */
[----:B------:R-:W-:-:S05]  /*7880*/  IMAD.U32 R11, RZ, RZ, UR7 ;  /* 0x00000007ff0b7e24 */ /* 0x000fca000f8e00ff */
[----:B------:R-:W-:-:S04]  /*7890*/  SHF.L.U32 R11, R11, 0x1f, RZ ;  /* 0x0000001f0b0b7819 */ /* 0x000fc800000006ff */
[----:B------:R0:W1:Y:S02]  /*78a0*/  SYNCS.PHASECHK.TRANS64.TRYWAIT P1, [UR28+0x22830], R11 ;  /* 0x0228300bff0075a7 */ /* 0x000064000802015c */
[----:B------:R-:W-:Y:S05]  /*78b0*/  @P2 BRA `(.L_x_11028) ;  /* 0x0000000000042947 */ /* 0x000fea0003800000 */
[----:B------:R-:W-:Y:S01]  /*78c0*/  BPT.TRAP 0x1 ;  /* 0x000000040000795c */ /* 0x000fe20000300000 */
.L_x_11028:
[----:B-1----:R-:W-:Y:S05]  /*78d0*/  @P1 BRA `(.L_x_11029) ;  /* 0x0000000000081947 */ /* 0x002fea0003800000 */
[----:B------:R-:W1:Y:S02]  /*78e0*/  SYNCS.PHASECHK.TRANS64.TRYWAIT P1, [UR28+0x22830], R11 ;  /* 0x0228300bff0075a7 */ /* 0x000e64000802015c */
[----:B-1----:R-:W-:Y:S05]  /*78f0*/  @!P1 BRA `(.L_x_11030) ;  /* 0x000000b800289947 */ /* 0x002fea0003800000 */
.L_x_11029:
[----:B------:R-:W-:Y:S01]  /*7900*/  UIMAD UR22, UR24, 0x300, UR4 ;  /* 0x00000300181678a4 */ /* 0x000fe2000f8e0204 */
[----:B------:R-:W-:Y:S01]  /*7910*/  WARPGROUP.ARRIVE ;  /* 0x00000000000079c5 */ /* 0x000fe20000000000 */
[----:B------:R-:W-:Y:S01]  /*7920*/  UMOV UR23, 0x40000040 ;  /* 0x4000004000177882 */ /* 0x000fe20000000000 */
[----:B------:R-:W-:Y:S01]  /*7930*/  UMOV UR11, 0x40000040 ;  /* 0x40000040000b7882 */ /* 0x000fe20000000000 */
[----:B------:R-:W-:Y:S01]  /*7940*/  UIADD3 UR10, UR22, 0x2, URZ ;  /* 0x00000002160a7890 */ /* 0x000fe2000fffe03f */
[----:B------:R-:W-:Y:S01]  /*7950*/  PLOP3.LUT P1, PT, PT, PT, UP0, 0x40, 0x0 ;  /* 0x000000000000781c */ /* 0x000fe20003f2e808 */
[----:B------:R-:W-:Y:S01]  /*7960*/  UIADD3 UR14, UR22, 0x4, URZ ;  /* 0x00000004160e7890 */ /* 0x000fe2000fffe03f */
[----:B-12---:R-:W-:Y:S01]  /*7970*/  IADD3 R4, -R16, 0xb, RZ ;  /* 0x0000000b10047810 */ /* 0x006fe20007ffe1ff */
        /* <DEDUP_REMOVED lines=17> */
.L_x_11031:
[----:B------:R-:W-:Y:S01]  /*7a90*/  FMNMX.FTZ R8, R152, R13, !PT ;  /* 0x0000000d98087209 */ /* 0x000fe20007810000 */
[----:B------:R-:W-:Y:S01]  /*7aa0*/  UMOV UR14, UR27 ;  /* 0x0000001b000e7c82 */ /* 0x000fe20008000000 */
[----:B------:R-:W-:Y:S01]  /*7ab0*/  FMNMX.FTZ R14, R154, R203, !PT ;  /* 0x000000cb9a0e7209 */ /* 0x000fe20007810000 */
[----:B------:R-:W-:Y:S01]  /*7ac0*/  UIADD3 UR10, UR28, 0x22840, URZ ;  /* 0x000228401c0a7890 */ /* 0x000fe2000fffe03f */
[----:B------:R-:W-:Y:S02]  /*7ad0*/  FMNMX.FTZ R9, R153, R8, !PT ;  /* 0x0000000899097209 */ /* 0x000fe40007810000 */
[----:B------:R-:W-:Y:S01]  /*7ae0*/  PLOP3.LUT P1, PT, PT, PT, UP0, 0x40, 0x0 ;  /* 0x000000000000781c */ /* 0x000fe20003f2e808 */
        /* <DEDUP_REMOVED lines=34> */
[----:B--2---:R-:W-:Y:S02]  /*7d10*/  FMNMX.FTZ R8, R15, R8, !PT ;  /* 0x000000080f087209 */ /* 0x004fe40007810000 */
[----:B------:R-:W-:-:S03]  /*7d20*/  FMNMX.FTZ R14, R170, R9, !PT ;  /* 0x00000009aa0e7209 */ /* 0x000fc60007810000 */
        /* <DEDUP_REMOVED lines=30> */
[--C-:B------:R-:W-:Y:S01]  /*7f10*/  FFMA.FTZ R176, R181, UR14, -R205.reuse ;  /* 0x0000000eb5b07c23 */ /* 0x100fe200080108cd */
[--C-:B------:R-:W-:Y:S01]  /*7f20*/  FFMA.FTZ R157, R185, UR14, -R205.reuse ;  /* 0x0000000eb99d7c23 */ /* 0x100fe200080108cd */
[----:B------:R-:W-:Y:S01]  /*7f30*/  FMNMX.FTZ R9, R187, R14, !PT ;  /* 0x0000000ebb097209 */ /* 0x000fe20007810000 */
[--C-:B------:R-:W-:Y:S01]  /*7f40*/  FFMA.FTZ R181, R189, UR14, -R205.reuse ;  /* 0x0000000ebdb57c23 */ /* 0x100fe200080108cd */
[--C-:B------:R-:W-:Y:S01]  /*7f50*/  FFMA.FTZ R152, R192, UR14, -R205.reuse ;  /* 0x0000000ec0987c23 */ /* 0x100fe200080108cd */
[----:B------:R-:W-:Y:S01]  /*7f60*/  FFMA.FTZ R185, R193, UR14, -R205 ;  /* 0x0000000ec1b97c23 */ /* 0x000fe200080108cd */
[----:B------:R-:W-:Y:S01]  /*7f70*/  FMNMX.FTZ R14, R190, R9, !PT ;  /* 0x00000009be0e7209 */ /* 0x000fe20007810000 */
[----:B------:R-:W4:Y:S01]  /*7f80*/  MUFU.EX2 R201, R201 ;  /* 0x000000c900c97308 */ /* 0x000f220000000800 */
[----:B--2---:R-:W-:Y:S01]  /*7f90*/  FFMA.FTZ R7, R10, R7, R23 ;  /* 0x000000070a077223 */ /* 0x004fe20000010017 */
[--C-:B------:R-:W-:Y:S01]  /*7fa0*/  FFMA.FTZ R196, R196, UR14, -R205.reuse ;  /* 0x0000000ec4c47c23 */ /* 0x100fe200080108cd */
[----:B------:R-:W-:Y:S01]  /*7fb0*/  FMNMX.FTZ R9, R191, R14, !PT ;  /* 0x0000000ebf097209 */ /* 0x000fe20007810000 */
[----:B------:R-:W-:Y:S01]  /*7fc0*/  FFMA.FTZ R180, R197, UR14, -R205 ;  /* 0x0000000ec5b47c23 */ /* 0x000fe200080108cd */
[-C--:B------:R-:W-:Y:S01]  /*7fd0*/  FMUL.FTZ R24, R24, R10.reuse ;  /* 0x0000000a18187220 */ /* 0x080fe20000410000 */
[-C--:B------:R-:W-:Y:S01]  /*7fe0*/  FMUL.FTZ R25, R25, R10.reuse ;  /* 0x0000000a19197220 */ /* 0x080fe20000410000 */
[----:B------:R-:W-:Y:S01]  /*7ff0*/  FMNMX.FTZ R14, R194, R9, !PT ;  /* 0x00000009c20e7209 */ /* 0x000fe20007810000 */
[----:B------:R-:W-:Y:S01]  /*8000*/  MUFU.EX2 R204, R204 ;  /* 0x000000cc00cc7308 */ /* 0x000fe20000000800 */
[----:B---3--:R-:W-:Y:S01]  /*8010*/  FADD.FTZ R172, R202, R7 ;  /* 0x00000007caac7221 */ /* 0x008fe20000010000 */
        /* <DEDUP_REMOVED lines=39> */
[----:B------:R-:W-:Y:S01]  /*8290*/  FFMA.FTZ R14, R188, UR14, -R205 ;  /* 0x0000000ebc0e7c23 */ /* 0x000fe200080108cd */
[----:B------:R-:W-:Y:S01]  /*82a0*/  MUFU.EX2 R164, R164 ;  /* 0x000000a400a47308 */ /* 0x000fe20000000800 */
[-C--:B------:R-:W-:Y:S01]  /*82b0*/  FMUL.FTZ R88, R88, R10.reuse ;  /* 0x0000000a58587220 */ /* 0x080fe20000410000 */
[-C--:B------:R-:W-:Y:S01]  /*82c0*/  FMUL.FTZ R89, R89, R10.reuse ;  /* 0x0000000a59597220 */ /* 0x080fe20000410000 */
[----:B------:R-:W2:Y:S01]  /*82d0*/  SHFL.BFLY PT, R168, R13, 0x1, 0x1f ;  /* 0x0c201f000da87f89 */ /* 0x000ea200000e0000 */
        /* <DEDUP_REMOVED lines=23> */
[----:B--2---:R-:W-:Y:S01]  /*8450*/  FMNMX.FTZ R9, R13, R168, !PT ;  /* 0x000000a80d097209 */ /* 0x004fe20007810000 */
[-C--:B------:R-:W-:Y:S01]  /*8460*/  FMUL.FTZ R132, R132, R10.reuse ;  /* 0x0000000a84847220 */ /* 0x080fe20000410000 */
[-C--:B------:R-:W-:Y:S01]  /*8470*/  FMUL.FTZ R133, R133, R10.reuse ;  /* 0x0000000a85857220 */ /* 0x080fe20000410000 */
[-C--:B------:R-:W-:Y:S01]  /*8480*/  FMUL.FTZ R136, R136, R10.reuse ;  /* 0x0000000a88887220 */ /* 0x080fe20000410000 */
[-C--:B------:R-:W-:Y:S01]  /*8490*/  FMUL.FTZ R137, R137, R10.reuse ;  /* 0x0000000a89897220 */ /* 0x080fe20000410000 */
[----:B------:R-:W-:Y:S01]  /*84a0*/  FADD.FTZ R168, -R9, R203 ;  /* 0x000000cb09a87221 */ /* 0x000fe20000010100 */
[----:B------:R-:W-:Y:S01]  /*84b0*/  MUFU.EX2 R160, R160 ;  /* 0x000000a000a07308 */ /* 0x000fe20000000800 */
[-C--:B------:R-:W-:Y:S01]  /*84c0*/  FMUL.FTZ R140, R140, R10.reuse ;  /* 0x0000000a8c8c7220 */ /* 0x080fe20000410000 */
[-C--:B------:R-:W-:Y:S01]  /*84d0*/  FMUL.FTZ R141, R141, R10.reuse ;  /* 0x0000000a8d8d7220 */ /* 0x080fe20000410000 */
[----:B------:R-:W-:Y:S01]  /*84e0*/  FMUL.FTZ R177, R168, UR14 ;  /* 0x0000000ea8b17c20 */ /* 0x000fe20008410000 */
[----:B------:R-:W-:Y:S01]  /*84f0*/  FMUL.FTZ R168, R9, UR14 ;  /* 0x0000000e09a87c20 */ /* 0x000fe20008410000 */
[-C--:B------:R-:W-:Y:S01]  /*8500*/  FMUL.FTZ R144, R144, R10.reuse ;  /* 0x0000000a90907220 */ /* 0x080fe20000410000 */
[-C--:B------:R-:W-:Y:S01]  /*8510*/  FMUL.FTZ R145, R145, R10.reuse ;  /* 0x0000000a91917220 */ /* 0x080fe20000410000 */
[----:B------:R-:W-:Y:S01]  /*8520*/  FMUL.FTZ R148, R148, R10 ;  /* 0x0000000a94947220 */ /* 0x000fe20000410000 */
        /* <DEDUP_REMOVED lines=11> */
[----:B------:R-:W-:Y:S01]  /*85e0*/  FFMA.FTZ R166, R167, UR14, -R168 ;  /* 0x0000000ea7a67c23 */ /* 0x000fe200080108a8 */
[----:B----4-:R-:W-:Y:S01]  /*85f0*/  FADD.FTZ R171, R201, R172 ;  /* 0x000000acc9ab7221 */ /* 0x010fe20000010000 */
        /* <DEDUP_REMOVED lines=10> */
[--C-:B------:R-:W-:Y:S01]  /*86a0*/  FFMA.FTZ R191, R191, UR14, -R168.reuse ;  /* 0x0000000ebfbf7c23 */ /* 0x100fe200080108a8 */
[--C-:B------:R-:W-:Y:S01]  /*86b0*/  FFMA.FTZ R194, R194, UR14, -R168.reuse ;  /* 0x0000000ec2c27c23 */ /* 0x100fe200080108a8 */
[----:B------:R-:W-:Y:S01]  /*86c0*/  FFMA.FTZ R195, R195, UR14, -R168 ;  /* 0x0000000ec3c37c23 */ /* 0x000fe200080108a8 */
[----:B------:R-:W4:Y:S01]  /*86d0*/  MUFU.EX2 R155, R155 ;  /* 0x0000009b009b7308 */ /* 0x000f220000000800 */
[----:B--2---:R-:W-:Y:S01]  /*86e0*/  FFMA.FTZ R170, R177, R6, R154 ;  /* 0x00000006b1aa7223 */ /* 0x004fe2000001009a */
[--C-:B------:R-:W-:Y:S01]  /*86f0*/  FFMA.FTZ R198, R198, UR14, -R168.reuse ;  /* 0x0000000ec6c67c23 */ /* 0x100fe200080108a8 */
[----:B------:R-:W-:Y:S01]  /*8700*/  FFMA.FTZ R199, R199, UR14, -R168 ;  /* 0x0000000ec7c77c23 */ /* 0x000fe200080108a8 */
[----:B------:R-:W-:Y:S01]  /*8710*/  FMUL.FTZ R149, R149, R10 ;  /* 0x0000000a95957220 */ /* 0x000fe20000410000 */
        /* <DEDUP_REMOVED lines=34> */
[----:B------:R-:W-:Y:S01]  /*8940*/  FMUL.FTZ R67, R67, R177 ;  /* 0x000000b143437220 */ /* 0x000fe20000410000 */
[----:B------:R-:W3:Y:S01]  /*8950*/  MUFU.EX2 R166, R166 ;  /* 0x000000a600a67308 */ /* 0x000ee20000000800 */
[----:B----4-:R-:W-:Y:S01]  /*8960*/  FADD.FTZ R170, R162, R175 ;  /* 0x000000afa2aa7221 */ /* 0x010fe20000010000 */
[----:B------:R-:W-:Y:S01]  /*8970*/  FADD.FTZ R175, R165, R172 ;  /* 0x000000aca5af7221 */ /* 0x000fe20000010000 */
[----:B------:R-:W-:Y:S01]  /*8980*/  F2FP.F16.F32.PACK_AB R172, R202, R23 ;  /* 0x00000017caac723e */ /* 0x000fe200000000ff */
[----:B------:R-:W-:Y:S01]  /*8990*/  FMUL.FTZ R70, R70, R177 ;  /* 0x000000b146467220 */ /* 0x000fe20000410000 */
[----:B------:R-:W-:Y:S01]  /*89a0*/  F2FP.F16.F32.PACK_AB R169, R162, R169 ;  /* 0x000000a9a2a9723e */ /* 0x000fe200000000ff */
[----:B------:R-:W-:Y:S01]  /*89b0*/  FADD.FTZ R174, R164, R175 ;  /* 0x000000afa4ae7221 */ /* 0x000fe20000010000 */
[----:B------:R-:W-:Y:S01]  /*89c0*/  F2FP.F16.F32.PACK_AB R175, R158, R155 ;  /* 0x0000009b9eaf723e */ /* 0x000fe200000000ff */
[----:B------:R-:W4:Y:S01]  /*89d0*/  MUFU.EX2 R163, R163 ;  /* 0x000000a300a37308 */ /* 0x000f220000000800 */
[----:B--2---:R-:W-:Y:S01]  /*89e0*/  FADD.FTZ R171, R159, R170 ;  /* 0x000000aa9fab7221 */ /* 0x004fe20000010000 */
[C---:B------:R-:W-:Y:S01]  /*89f0*/  FADD.FTZ R168, R153.reuse, R174 ;  /* 0x000000ae99a87221 */ /* 0x040fe20000010000 */
[----:B------:R-:W-:Y:S01]  /*8a00*/  F2FP.F16.F32.PACK_AB R164, R153, R164 ;  /* 0x000000a499a4723e */ /* 0x000fe200000000ff */
[----:B------:R-:W-:Y:S01]  /*8a10*/  FMUL.FTZ R71, R71, R177 ;  /* 0x000000b147477220 */ /* 0x000fe20000410000 */
[----:B------:R-:W-:Y:S01]  /*8a20*/  F2FP.F16.F32.PACK_AB R174, R204, R201 ;  /* 0x000000c9ccae723e */ /* 0x000fe200000000ff */
        /* <DEDUP_REMOVED lines=19> */
[----:B--2---:R-:W-:Y:S01]  /*8b60*/  FADD.FTZ R170, R184, R171 ;  /* 0x000000abb8aa7221 */ /* 0x004fe20000010000 */
[----:B------:R-:W-:Y:S01]  /*8b70*/  FADD.FTZ R171, R19, R168 ;  /* 0x000000a813ab7221 */ /* 0x000fe20000010000 */
[----:B------:R-:W-:Y:S01]  /*8b80*/  F2FP.F16.F32.PACK_AB R168, R22, R21 ;  /* 0x0000001516a8723e */ /* 0x000fe200000000ff */
[-C--:B------:R-:W-:Y:S01]  /*8b90*/  FMUL.FTZ R102, R102, R177.reuse ;  /* 0x000000b166667220 */ /* 0x080fe20000410000 */
[-C--:B------:R-:W-:Y:S01]  /*8ba0*/  FMUL.FTZ R103, R103, R177.reuse ;  /* 0x000000b167677220 */ /* 0x080fe20000410000 */
[----:B------:R-:W-:Y:S01]  /*8bb0*/  FADD.FTZ R171, R200, R171 ;  /* 0x000000abc8ab7221 */ /* 0x000fe20000010000 */
[-C--:B------:R-:W-:Y:S01]  /*8bc0*/  FMUL.FTZ R106, R106, R177.reuse ;  /* 0x000000b16a6a7220 */ /* 0x080fe20000410000 */
[----:B------:R-:W2:Y:S01]  /*8bd0*/  MUFU.EX2 R178, R178 ;  /* 0x000000b200b27308 */ /* 0x000ea20000000800 */
[----:B---3--:R-:W-:Y:S01]  /*8be0*/  FADD.FTZ R187, R167, R170 ;  /* 0x000000aaa7bb7221 */ /* 0x008fe20000010000 */
[----:B------:R-:W-:Y:S01]  /*8bf0*/  FADD.FTZ R22, R160, R171 ;  /* 0x000000aba0167221 */ /* 0x000fe20000010000 */
[----:B------:R-:W-:Y:S01]  /*8c00*/  F2FP.F16.F32.PACK_AB R170, R165, R20 ;  /* 0x00000014a5aa723e */ /* 0x000fe200000000ff */
[----:B------:R-:W-:Y:S01]  /*8c10*/  FMUL.FTZ R107, R107, R177 ;  /* 0x000000b16b6b7220 */ /* 0x000fe20000410000 */
[----:B------:R-:W-:Y:S01]  /*8c20*/  F2FP.F16.F32.PACK_AB R171, R166, R159 ;  /* 0x0000009fa6ab723e */ /* 0x000fe200000000ff */
[----:B------:R-:W-:Y:S01]  /*8c30*/  FMUL.FTZ R110, R110, R177 ;  /* 0x000000b16e6e7220 */ /* 0x000fe20000410000 */
[----:B------:R-:W-:Y:S01]  /*8c40*/  F2FP.F16.F32.PACK_AB R166, R200, R19 ;  /* 0x00000013c8a6723e */ /* 0x000fe200000000ff */
[----:B------:R-:W3:Y:S01]  /*8c50*/  MUFU.EX2 R161, R161 ;  /* 0x000000a100a17308 */ /* 0x000ee20000000800 */
[----:B----4-:R-:W-:Y:S01]  /*8c60*/  FADD.FTZ R187, R188, R187 ;  /* 0x000000bbbcbb7221 */ /* 0x010fe20000010000 */
[----:B------:R-:W-:Y:S01]  /*8c70*/  F2FP.F16.F32.PACK_AB R165, R184, R163 ;  /* 0x000000a3b8a5723e */ /* 0x000fe200000000ff */
[----:B------:R-:W-:Y:S01]  /*8c80*/  FMUL.FTZ R111, R111, R177 ;  /* 0x000000b16f6f7220 */ /* 0x000fe20000410000 */
[----:B------:R-:W-:Y:S01]  /*8c90*/  F2FP.F16.F32.PACK_AB R167, R188, R167 ;  /* 0x000000a7bca7723e */ /* 0x000fe200000000ff */
        /* <DEDUP_REMOVED lines=29> */
[----:B------:R-:W-:-:S06]  /*8e70*/  FMUL.FTZ R151, R151, R177 ;  /* 0x000000b197977220 */ /* 0x000fcc0000410000 */
[----:B------:R-:W2:Y:S01]  /*8e80*/  MUFU.EX2 R7, R7 ;  /* 0x0000000700077308 */ /* 0x000ea20000000800 */
[----:B---3--:R-:W-:-:S07]  /*8e90*/  FADD.FTZ R20, R6, R21 ;  /* 0x0000001506147221 */ /* 0x008fce0000010000 */
        /* <DEDUP_REMOVED lines=40> */
[C---:B--2---:R-:W-:Y:S01]  /*9120*/  FADD.FTZ R7, R180.reuse, R7 ;  /* 0x00000007b4077221 */ /* 0x044fe20000010000 */
[----:B------:R-:W-:Y:S02]  /*9130*/  F2FP.F16.F32.PACK_AB R154, R180, R13 ;  /* 0x0000000db49a723e */ /* 0x000fe400000000ff */
[C---:B---3--:R-:W-:Y:S01]  /*9140*/  FADD.FTZ R6, R20.reuse, R15 ;  /* 0x0000000f14067221 */ /* 0x048fe20000010000 */
[----:B------:R-:W-:Y:S01]  /*9150*/  F2FP.F16.F32.PACK_AB R155, R20, R155 ;  /* 0x0000009b149b723e */ /* 0x000fe200000000ff */
[----:B------:R-:W-:Y:S06]  /*9160*/  @P1 BRA `(.L_x_11032) ;  /* 0x0000000000041947 */ /* 0x000fec0003800000 */
[----:B------:R-:W-:Y:S01]  /*9170*/  BPT.TRAP 0x1 ;  /* 0x000000040000795c */ /* 0x000fe20000300000 */
.L_x_11032:
[----:B------:R-:W-:Y:S01]  /*9180*/  PLOP3.LUT P2, PT, PT, PT, UP0, 0x40, 0x0 ;  /* 0x000000000000781c */ /* 0x000fe20003f4e808 */
[----:B------:R2:W3:-:S12]  /*9190*/  SYNCS.PHASECHK.TRANS64.TRYWAIT P1, [UR28+0x22850], R11 ;  /* 0x0228500bff0075a7 */ /* 0x0004d8000802015c */
[----:B--2---:R-:W-:Y:S05]  /*91a0*/  @P2 BRA `(.L_x_11033) ;  /* 0x0000000000042947 */ /* 0x004fea0003800000 */
[----:B------:R-:W-:Y:S01]  /*91b0*/  BPT.TRAP 0x1 ;  /* 0x000000040000795c */ /* 0x000fe20000300000 */
.L_x_11033:
[----:B---3--:R-:W-:Y:S05]  /*91c0*/  @P1 BRA `(.L_x_11034) ;  /* 0x0000000000081947 */ /* 0x008fea0003800000 */
[----:B------:R-:W2:Y:S02]  /*91d0*/  SYNCS.PHASECHK.TRANS64.TRYWAIT P1, [UR28+0x22850], R11 ;  /* 0x0228500bff0075a7 */ /* 0x000ea4000802015c */
[----:B--2---:R-:W-:Y:S05]  /*91e0*/  @!P1 BRA `(.L_x_11035) ;  /* 0x000000a000049947 */ /* 0x004fea0003800000 */
.L_x_11034:
        /* <DEDUP_REMOVED lines=38> */
[----:B---3--:R-:W-:Y:S05]  /*9450*/  @P1 BRA `(.L_x_11036) ;  /* 0x0000000000041947 */ /* 0x008fea0003800000 */
[----:B------:R-:W-:Y:S01]  /*9460*/  BPT.TRAP 0x1 ;  /* 0x000000040000795c */ /* 0x000fe20000300000 */
.L_x_11036:
[----:B------:R-:W-:Y:S01]  /*9470*/  UIADD3 UR28, UR28, 0x22860, URZ ;  /* 0x000228601c1c7890 */ /* 0x000fe2000fffe03f */
[----:B------:R-:W-:Y:S02]  /*9480*/  IMAD.MOV.U32 R203, RZ, RZ, R9 ;  /* 0x000000ffffcb7224 */ /* 0x000fe400078e0009 */
[----:B------:R-:W-:Y:S01]  /*9490*/  IMAD.MOV.U32 R13, RZ, RZ, R8 ;  /* 0x000000ffff0d7224 */ /* 0x000fe200078e0008 */
[----:B------:R-:W-:-:S09]  /*94a0*/  UPRMT UR28, UR5, 0x654, UR28 ;  /* 0x00000654051c7896 */ /* 0x000fd2000800001c */
[----:B------:R-:W-:Y:S01]  /*94b0*/  SYNCS.ARRIVE.TRANS64.RED.A1T0 RZ, [UR28], RZ ;  /* 0x000000ffffff79a7 */ /* 0x000fe2000810041c */
[----:B------:R-:W-:Y:S05]  /*94c0*/  @P0 BRA `(.L_x_11037) ;  /* 0xffffffe000bc0947 */ /* 0x000fea000383ffff */
[----:B0-2---:R-:W-:-:S07]  /*94d0*/  IMAD.MOV.U32 R11, RZ, RZ, R12 ;  /* 0x000000ffff0b7224 */ /* 0x005fce00078e000c */
.L_x_11026:
[----:B------:R-:W-:-:S13]  /*94e0*/  ISETP.GE.AND P0, PT, R11, UR39, PT ;  /* 0x000000270b007c0c */ /* 0x000fda000bf06270 */
[----:B------:R-:W-:Y:S05]  /*94f0*/  @!P0 BRA `(.L_x_11038) ;  /* 0x0000003000088947 */ /* 0x000fea0003800000 */
[----:B------:R-:W-:Y:S01]  /*9500*/  IMAD.MOV.U32 R13, RZ, RZ, R9 ;  /* 0x000000ffff0d7224 */ /* 0x000fe200078e0009 */
[----:B------:R-:W-:Y:S01]  /*9510*/  ULDC UR28, c[0x0][0x9e4] ;  /* 0x00027900001c7ab9 */ /* 0x000fe20000000800 */
[----:B------:R-:W-:Y:S01]  /*9520*/  IMAD.MOV.U32 R12, RZ, RZ, R8 ;  /* 0x000000ffff0c7224 */ /* 0x000fe200078e0008 */
[----:B------:R-:W-:Y:S01]  /*9530*/  ULDC UR29, c[0x0][0x288] ;  /* 0x0000a200001d7ab9 */ /* 0x000fe20000000800 */
[----:B------:R-:W-:Y:S01]  /*9540*/  ULDC UR30, c[0x0][0x2f0] ;  /* 0x0000bc00001e7ab9 */ /* 0x000fe20000000800 */
[----:B------:R-:W-:Y:S01]  /*9550*/  ULDC UR27, c[0x0][0x988] ;  /* 0x00026200001b7ab9 */ /* 0x000fe20000000800 */
[----:B------:R-:W-:-:S05]  /*9560*/  ULDC UR31, c[0x0][0x9e0] ;  /* 0x00027800001f7ab9 */ /* 0x000fca0000000800 */
.L_x_11057:
        /* <DEDUP_REMOVED lines=8> */
.L_x_11039:
[----:B------:R-:W-:Y:S01]  /*95f0*/  PLOP3.LUT P1, PT, PT, PT, UP0, 0x40, 0x0 ;  /* 0x000000000000781c */ /* 0x000fe20003f2e808 */
[----:B------:R-:W-:Y:S01]  /*9600*/  ULEA UR26, UR24, UR38, 0x3 ;  /* 0x00000026181a7291 */ /* 0x000fe2000f8e183f */
[----:B------:R-:W-:-:S05]  /*9610*/  IMAD.U32 R10, RZ, RZ, UR7 ;  /* 0x00000007ff0a7e24 */ /* 0x000fca000f8e00ff */
[----:B------:R-:W-:-:S04]  /*9620*/  SHF.L.U32 R10, R10, 0x1f, RZ ;  /* 0x0000001f0a0a7819 */ /* 0x000fc800000006ff */
[----:B------:R0:W3:Y:S02]  /*9630*/  SYNCS.PHASECHK.TRANS64.TRYWAIT P0, [UR26+0x22830], R10 ;  /* 0x0228300aff0075a7 */ /* 0x0000e4000800015a */
[----:B------:R-:W-:Y:S05]  /*9640*/  @P1 BRA `(.L_x_11040) ;  /* 0x0000000000041947 */ /* 0x000fea0003800000 */
[----:B------:R-:W-:Y:S01]  /*9650*/  BPT.TRAP 0x1 ;  /* 0x000000040000795c */ /* 0x000fe20000300000 */
.L_x_11040:
[----:B---3--:R-:W-:Y:S05]  /*9660*/  @P0 BRA `(.L_x_11041) ;  /* 0x0000000000080947 */ /* 0x008fea0003800000 */
[----:B------:R-:W3:Y:S02]  /*9670*/  SYNCS.PHASECHK.TRANS64.TRYWAIT P0, [UR26+0x22830], R10 ;  /* 0x0228300aff0075a7 */ /* 0x000ee4000800015a */
[----:B---3--:R-:W-:Y:S05]  /*9680*/  @!P0 BRA `(.L_x_11042) ;  /* 0x0000009800f48947 */ /* 0x008fea0003800000 */
.L_x_11041:
[----:B------:R-:W-:Y:S01]  /*9690*/  UIMAD UR22, UR24, 0x300, UR4 ;  /* 0x00000300181678a4 */ /* 0x000fe2000f8e0204 */
[----:B------:R-:W-:Y:S01]  /*96a0*/  WARPGROUP.ARRIVE ;  /* 0x00000000000079c5 */ /* 0x000fe20000000000 */
[----:B------:R-:W-:Y:S01]  /*96b0*/  UMOV UR23, 0x40000040 ;  /* 0x4000004000177882 */ /* 0x000fe20000000000 */
[----:B------:R-:W-:Y:S01]  /*96c0*/  UMOV UR11, 0x40000040 ;  /* 0x40000040000b7882 */ /* 0x000fe20000000000 */
[----:B------:R-:W-:Y:S01]  /*96d0*/  UIADD3 UR10, UR22, 0x2, URZ ;  /* 0x00000002160a7890 */ /* 0x000fe2000fffe03f */
[----:B------:R-:W-:Y:S01]  /*96e0*/  PLOP3.LUT P0, PT, PT, PT, UP0, 0x40, 0x0 ;  /* 0x000000000000781c */ /* 0x000fe20003f0e808 */
        /* <DEDUP_REMOVED lines=18> */
.L_x_11043:
[----:B------:R-:W-:Y:S01]  /*9810*/  UISETP.NE.AND UP2, UPT, UR40, URZ, UPT ;  /* 0x0000003f2800728c */ /* 0x000fe2000bf45270 */
[----:B------:R-:W-:Y:S01]  /*9820*/  IMAD.MOV.U32 R8, RZ, RZ, R0 ;  /* 0x000000ffff087224 */ /* 0x000fe200078e0000 */
[----:B------:R-:W-:-:S04]  /*9830*/  UISETP.NE.AND UP1, UPT, UR43, URZ, UPT ;  /* 0x0000003f2b00728c */ /* 0x000fc8000bf25270 */
[----:B------:R-:W-:Y:S02]  /*9840*/  PLOP3.LUT P0, PT, PT, PT, UP2, 0x80, 0x0 ;  /* 0x000000000000781c */ /* 0x000fe40003f0f028 */
[----:B------:R-:W-:-:S03]  /*9850*/  PLOP3.LUT P1, PT, PT, PT, UP2, 0x80, 0x0 ;  /* 0x000000000000781c */ /* 0x000fc60003f2f028 */
[----:B------:R-:W-:Y:S01]  /*9860*/  @UP2 ULDC UR10, c[0x0][0x44c] ;  /* 0x00011300000a2ab9 */ /* 0x000fe20000000800 */
[----:B------:R-:W-:-:S07]  /*9870*/  @UP2 ULDC UR11, c[0x0][0x450] ;  /* 0x00011400000b2ab9 */ /* 0x000fce0000000800 */
[----:B---3--:R-:W-:Y:S01]  /*9880*/  @P0 IMAD.HI.U32 R9, R0, UR10, RZ ;  /* 0x0000000a00090c27 */ /* 0x008fe2000f8e00ff */
[----:B------:R-:W-:Y:S01]  /*9890*/  UIADD3 UR10, UR26, 0x22840, URZ ;  /* 0x000228401a0a7890 */ /* 0x000fe2000fffe03f */
[----:B------:R-:W-:-:S03]  /*98a0*/  PLOP3.LUT P0, PT, PT, PT, UP1, 0x40, 0x0 ;  /* 0x000000000000781c */ /* 0x000fc60003f0e818 */
[----:B------:R-:W-:Y:S01]  /*98b0*/  @P1 SHF.R.U32.HI R8, RZ, UR11, R9 ;  /* 0x0000000bff081c19 */ /* 0x000fe20008011609 */
[----:B------:R-:W-:Y:S01]  /*98c0*/  IMAD R9, R11, -0x60, RZ ;  /* 0xffffffa00b097824 */ /* 0x000fe200078e02ff */
[----:B------:R-:W-:-:S03]  /*98d0*/  UPRMT UR10, UR5, 0x654, UR10 ;  /* 0x00000654050a7896 */ /* 0x000fc6000800000a */
[----:B------:R-:W3:Y:S01]  /*98e0*/  SHFL.IDX PT, R15, R8, RZ, 0x1c1f ;  /* 0x001c1fff080f7589 */ /* 0x000ee200000e0000 */
[----:B------:R-:W-:-:S04]  /*98f0*/  VIADD R14, R9, 0x1 ;  /* 0x00000001090e7836 */ /* 0x000fc80000000000 */
[----:B------:R-:W-:Y:S01]  /*9900*/  IMAD R20, R3, -0x2, R14 ;  /* 0xfffffffe03147824 */ /* 0x000fe200078e020e */
[----:B------:R-:W-:Y:S03]  /*9910*/  SYNCS.ARRIVE.TRANS64.RED.A1T0 RZ, [UR10], RZ ;  /* 0x000000ffffff79a7 */ /* 0x000fe6000810040a */
[C---:B------:R-:W-:Y:S01]  /*9920*/  VIADD R19, R20.reuse, 0xffffffff ;  /* 0xffffffff14137836 */ /* 0x040fe20000000000 */
[----:B------:R-:W-:-:S05]  /*9930*/  IADD3 R22, R20, -UR29, R17 ;  /* 0x8000001d14167c10 */ /* 0x000fca000fffe011 */
[C---:B------:R-:W-:Y:S02]  /*9940*/  VIADD R14, R22.reuse, UR31 ;  /* 0x0000001f160e7c36 */ /* 0x040fe40008000000 */
[----:B------:R-:W-:Y:S02]  /*9950*/  VIADD R22, R22, UR25 ;  /* 0x0000001916167c36 */ /* 0x000fe40008000000 */
[--C-:B---3--:R-:W-:Y:S02]  /*9960*/  IMAD.IADD R20, R14, 0x1, R15.reuse ;  /* 0x000000010e147824 */ /* 0x108fe400078e020f */
        /* <DEDUP_REMOVED lines=10> */
[----:B------:R-:W3:Y:S02]  /*9a10*/  @P0 LDC.64 R200, c[0x0][0x9e8] ;  /* 0x00027a00ffc80b82 */ /* 0x000ee40000000a00 */
[----:B---3--:R-:W-:-:S05]  /*9a20*/  @P0 IMAD.HI.U32 R200, R15, R200, RZ ;  /* 0x000000c80fc80227 */ /* 0x008fca00078e00ff */
[----:B------:R-:W-:-:S04]  /*9a30*/  @P0 SHF.R.U32.HI R15, RZ, R201, R200 ;  /* 0x000000c9ff0f0219 */ /* 0x000fc800000116c8 */
[----:B------:R-:W-:Y:S01]  /*9a40*/  LOP3.LUT R15, RZ, R15, RZ, 0x33, !PT ;  /* 0x0000000fff0f7212 */ /* 0x000fe200078e33ff */
[----:B------:R-:W-:Y:S06]  /*9a50*/  BRA `(.L_x_11047) ;  /* 0x0000000000147947 */ /* 0x000fec0003800000 */
.L_x_11046:
[----:B------:R-:W-:-:S05]  /*9a60*/  IMAD.U32 R202, RZ, RZ, UR28 ;  /* 0x0000001cffca7e24 */ /* 0x000fca000f8e00ff */
[----:B------:R-:W-:-:S13]  /*9a70*/  ISETP.NE.AND P0, PT, R202, 0x1, PT ;  /* 0x00000001ca00780c */ /* 0x000fda0003f05270 */
[----:B------:R-:W3:Y:S02]  /*9a80*/  @P0 LDC.64 R200, c[0x0][0x9e8] ;  /* 0x00027a00ffc80b82 */ /* 0x000ee40000000a00 */
[----:B---3--:R-:W-:-:S05]  /*9a90*/  @P0 IMAD.HI.U32 R200, R15, R200, RZ ;  /* 0x000000c80fc80227 */ /* 0x008fca00078e00ff */
[----:B------:R-:W-:-:S07]  /*9aa0*/  @P0 SHF.R.U32.HI R15, RZ, R201, R200 ;  /* 0x000000c9ff0f0219 */ /* 0x000fce00000116c8 */
.L_x_11047:
[----:B------:R-:W-:Y:S05]  /*9ab0*/  BSYNC B0 ;  /* 0x0000000000007941 */ /* 0x000fea0003800000 */
.L_x_11045:
[----:B------:R-:W-:-:S05]  /*9ac0*/  IMAD R15, R15, R202, R19 ;  /* 0x000000ca0f0f7224 */ /* 0x000fca00078e0213 */
[----:B------:R-:W-:Y:S02]  /*9ad0*/  VIADDMNMX R20, R15, R202, R20, PT ;  /* 0x000000ca0f147246 */ /* 0x000fe40003800114 */
[----:B------:R-:W-:-:S07]  /*9ae0*/  VIMNMX R21, R21, R15, !PT ;  /* 0x0000000f15157248 */ /* 0x000fce0007fe0100 */
.L_x_11044:
        /* <DEDUP_REMOVED lines=25> */
[----:B------:R-:W-:Y:S02]  /*9c80*/  ISETP.LT.OR P2, PT, R20, 0xa, P2 ;  /* 0x0000000a1400780c */ /* 0x000fe40001741670 */
        /* <DEDUP_REMOVED lines=102> */
[----:B------:R-:W-:Y:S02]  /*a2f0*/  ISETP.GE.AND P6, PT, R9, 0x5a, PT ;  /* 0x0000005a0900780c */ /* 0x000fe40003fc6270 */
[----:B------:R-:W3:Y:S11]  /*a300*/  SHFL.IDX PT, R9, R8, 0x1, 0x1c1f ;  /* 0x003c1f0008097f89 */ /* 0x000ef600000e0000 */
[----:B------:R-:W-:-:S02]  /*a310*/  @P6 LOP3.LUT R2, R2, 0x1, RZ, 0xfc, !PT ;  /* 0x0000000102026812 */ /* 0x000fc400078efcff */
[----:B------:R-:W-:-:S04]  /*a320*/  ISETP.GT.AND P6, PT, R21, 0x59, !P6 ;  /* 0x000000591500780c */ /* 0x000fc800077c4270 */
[----:B------:R-:W-:-:S04]  /*a330*/  ISETP.LT.OR P6, PT, R20, 0x5a, P6 ;  /* 0x0000005a1400780c */ /* 0x000fc800037c1670 */
[----:B------:R-:W-:Y:S02]  /*a340*/  FSEL R197, R197, -INF , !P6 ;  /* 0xff800000c5c57808 */ /* 0x000fe40007000000 */
[----:B------:R-:W-:Y:S01]  /*a350*/  PLOP3.LUT P6, PT, PT, PT, UP1, 0x40, 0x0 ;  /* 0x000000000000781c */ /* 0x000fe20003fce818 */
[--C-:B---3--:R-:W-:Y:S02]  /*a360*/  IMAD.IADD R14, R14, 0x1, R9.reuse ;  /* 0x000000010e0e7824 */ /* 0x108fe400078e0209 */
        /* <DEDUP_REMOVED lines=15> */
.L_x_11050:
[----:B------:R-:W-:-:S05]  /*a460*/  IMAD.U32 R23, RZ, RZ, UR28 ;  /* 0x0000001cff177e24 */ /* 0x000fca000f8e00ff */
[----:B------:R-:W-:-:S13]  /*a470*/  ISETP.NE.AND P6, PT, R23, 0x1, PT ;  /* 0x000000011700780c */ /* 0x000fda0003fc5270 */
[----:B------:R-:W3:Y:S02]  /*a480*/  @P6 LDC.64 R8, c[0x0][0x9e8] ;  /* 0x00027a00ff086b82 */ /* 0x000ee40000000a00 */
[----:B---3--:R-:W-:-:S05]  /*a490*/  @P6 IMAD.HI.U32 R8, R20, R8, RZ ;  /* 0x0000000814086227 */ /* 0x008fca00078e00ff */
[----:B------:R-:W-:-:S07]  /*a4a0*/  @P6 SHF.R.U32.HI R20, RZ, R9, R8 ;  /* 0x00000009ff146219 */ /* 0x000fce0000011608 */
.L_x_11051:
[----:B------:R-:W-:Y:S05]  /*a4b0*/  BSYNC B0 ;  /* 0x0000000000007941 */ /* 0x000fea0003800000 */
.L_x_11049:
[----:B------:R-:W-:-:S05]  /*a4c0*/  IMAD R19, R20, R23, R19 ;  /* 0x0000001714137224 */ /* 0x000fca00078e0213 */
[----:B------:R-:W-:Y:S02]  /*a4d0*/  VIADDMNMX R14, R19, R23, R14, PT ;  /* 0x00000017130e7246 */ /* 0x000fe4000380010e */
[----:B------:R-:W-:-:S07]  /*a4e0*/  VIMNMX R22, R22, R19, !PT ;  /* 0x0000001316167248 */ /* 0x000fce0007fe0100 */
.L_x_11048:
        /* <DEDUP_REMOVED lines=64> */
[----:B------:R-:W3:Y:S01]  /*a8f0*/  SHFL.BFLY PT, R8, R9, 0x2, 0x1f ;  /* 0x0c401f0009087f89 */ /* 0x000ee200000e0000 */
        /* <DEDUP_REMOVED lines=13> */
[----:B---3--:R-:W-:Y:S02]  /*a9d0*/  FMNMX.FTZ R19, R9, R8, !PT ;  /* 0x0000000809137209 */ /* 0x008fe40007810000 */
[----:B------:R-:W-:-:S02]  /*a9e0*/  ISETP.LT.OR P0, PT, R14, 0x31, P0 ;  /* 0x000000310e00780c */ /* 0x000fc40000701670 */
[----:B------:R-:W-:Y:S01]  /*a9f0*/  ISETP.LT.OR P2, PT, R14, 0x4a, P2 ;  /* 0x0000004a0e00780c */ /* 0x000fe20001741670 */
[----:B------:R-:W3:Y:S01]  /*aa00*/  SHFL.BFLY PT, R8, R19, 0x1, 0x1f ;  /* 0x0c201f0013087f89 */ /* 0x000ee200000e0000 */
        /* <DEDUP_REMOVED lines=13> */
[----:B---3--:R-:W-:Y:S02]  /*aae0*/  FMNMX.FTZ R8, R19, R8, !PT ;  /* 0x0000000813087209 */ /* 0x008fe40007810000 */
        /* <DEDUP_REMOVED lines=57> */
[--C-:B------:R-:W-:Y:S01]  /*ae80*/  FFMA.FTZ R173, R189, UR14, -R202.reuse ;  /* 0x0000000ebdad7c23 */ /* 0x100fe200080108ca */
[----:B------:R-:W-:Y:S01]  /*ae90*/  FMNMX.FTZ R9, R171, R20, !PT ;  /* 0x00000014ab097209 */ /* 0x000fe20007810000 */
[----:B------:R-:W5:Y:S01]  /*aea0*/  MUFU.EX2 R15, R15 ;  /* 0x0000000f000f7308 */ /* 0x000f620000000800 */
[----:B------:R-:W-:-:S02]  /*aeb0*/  FFMA.FTZ R196, R196, UR14, -R202 ;  /* 0x0000000ec4c47c23 */ /* 0x000fc400080108ca */
[----:B------:R-:W-:-:S04]  /*aec0*/  FMNMX.FTZ R20, R174, R9, !PT ;  /* 0x00000009ae147209 */ /* 0x000fc80007810000 */
[----:B------:R-:W-:Y:S01]  /*aed0*/  FMNMX.FTZ R9, R175, R20, !PT ;  /* 0x00000014af097209 */ /* 0x000fe20007810000 */
[----:B------:R-:W0:Y:S01]  /*aee0*/  MUFU.EX2 R154, R154 ;  /* 0x0000009a009a7308 */ /* 0x000e220000000800 */
[-C--:B---3--:R-:W-:Y:S01]  /*aef0*/  FMUL.FTZ R24, R24, R181.reuse ;  /* 0x000000b518187220 */ /* 0x088fe20000410000 */
        /* <DEDUP_REMOVED lines=14> */
[----:B------:R-:W3:Y:S01]  /*afe0*/  MUFU.EX2 R19, R19 ;  /* 0x0000001300137308 */ /* 0x000ee20000000800 */
        /* <DEDUP_REMOVED lines=15> */
[----:B------:R-:W2:Y:S01]  /*b0e0*/  MUFU.EX2 R156, R156 ;  /* 0x0000009c009c7308 */ /* 0x000ea20000000800 */
[----:B-1----:R-:W-:Y:S01]  /*b0f0*/  FFMA.FTZ R168, R184, UR14, -R202 ;  /* 0x0000000eb8a87c23 */ /* 0x002fe200080108ca */
[----:B------:R-:W-:Y:S01]  /*b100*/  FFMA.FTZ R184, R181, R7, R152 ;  /* 0x00000007b5b87223 */ /* 0x000fe20000010098 */
[----:B------:R-:W-:Y:S01]  /*b110*/  FMNMX.FTZ R164, R194, R9, !PT ;  /* 0x00000009c2a47209 */ /* 0x000fe20007810000 */
[----:B------:R-:W-:Y:S01]  /*b120*/  FMUL.FTZ R64, R64, R181 ;  /* 0x000000b540407220 */ /* 0x000fe20000410000 */
[C---:B-----5:R-:W-:Y:S01]  /*b130*/  F2FP.F16.F32.PACK_AB R152, R15.reuse, R152 ;  /* 0x000000980f98723e */ /* 0x060fe200000000ff */
        /* <DEDUP_REMOVED lines=14> */
[----:B-1----:R-:W1:Y:S01]  /*b220*/  SHFL.BFLY PT, R172, R9, 0x2, 0x1f ;  /* 0x0c401f0009ac7f89 */ /* 0x002e6200000e0000 */
        /* <DEDUP_REMOVED lines=23> */
[----:B-1----:R-:W-:Y:S01]  /*b3a0*/  FMNMX.FTZ R180, R9, R172, !PT ;  /* 0x000000ac09b47209 */ /* 0x002fe20007810000 */
[----:B------:R-:W-:Y:S01]  /*b3b0*/  FFMA.FTZ R172, R188, UR14, -R202 ;  /* 0x0000000ebcac7c23 */ /* 0x000fe200080108ca */
        /* <DEDUP_REMOVED lines=22> */
[----:B-1----:R-:W-:-:S06]  /*b520*/  FMNMX.FTZ R9, R180, R9, !PT ;  /* 0x00000009b4097209 */ /* 0x002fcc0007810000 */
[----:B------:R-:W-:Y:S01]  /*b530*/  MUFU.EX2 R165, R165 ;  /* 0x000000a500a57308 */ /* 0x000fe20000000800 */
[C---:B------:R-:W-:Y:S01]  /*b540*/  FSETP.NEU.FTZ.AND P0, PT, R9.reuse, -INF , PT ;  /* 0xff8000000900780b */ /* 0x040fe20003f1d000 */
[----:B------:R-:W-:-:S06]  /*b550*/  FMUL.FTZ R193, R9, UR14 ;  /* 0x0000000e09c17c20 */ /* 0x000fcc0008410000 */
[----:B------:R-:W-:Y:S01]  /*b560*/  MUFU.EX2 R168, R168 ;  /* 0x000000a800a87308 */ /* 0x000fe20000000800 */
[----:B------:R-:W-:-:S05]  /*b570*/  FSEL R193, R193, RZ, P0 ;  /* 0x000000ffc1c17208 */ /* 0x000fca0000000000 */
[--C-:B------:R-:W-:Y:S01]  /*b580*/  FFMA.FTZ R180, R155, UR14, -R193.reuse ;  /* 0x0000000e9bb47c23 */ /* 0x100fe200080108c1 */
[----:B------:R-:W-:Y:S01]  /*b590*/  FFMA.FTZ R155, R158, UR14, -R193 ;  /* 0x0000000e9e9b7c23 */ /* 0x000fe200080108c1 */
[----:B0-----:R-:W-:Y:S01]  /*b5a0*/  FADD.FTZ R158, R154, R7 ;  /* 0x000000079a9e7221 */ /* 0x001fe20000010000 */
[--C-:B------:R-:W-:Y:S01]  /*b5b0*/  FFMA.FTZ R184, R159, UR14, -R193.reuse ;  /* 0x0000000e9fb87c23 */ /* 0x100fe200080108c1 */
[--C-:B------:R-:W-:Y:S01]  /*b5c0*/  FFMA.FTZ R159, R162, UR14, -R193.reuse ;  /* 0x0000000ea29f7c23 */ /* 0x100fe200080108c1 */
[----:B------:R-:W-:Y:S01]  /*b5d0*/  MUFU.EX2 R169, R169 ;  /* 0x000000a900a97308 */ /* 0x000fe20000000800 */
[C---:B---3--:R-:W-:Y:S01]  /*b5e0*/  FADD.FTZ R7, R19.reuse, R158 ;  /* 0x0000009e13077221 */ /* 0x048fe20000010000 */
[----:B------:R-:W-:Y:S01]  /*b5f0*/  F2FP.F16.F32.PACK_AB R154, R19, R154 ;  /* 0x0000009a139a723e */ /* 0x000fe200000000ff */
[--C-:B------:R-:W-:Y:S01]  /*b600*/  FFMA.FTZ R188, R163, UR14, -R193.reuse ;  /* 0x0000000ea3bc7c23 */ /* 0x100fe200080108c1 */
[----:B------:R-:W-:Y:S01]  /*b610*/  FFMA.FTZ R163, R166, UR14, -R193 ;  /* 0x0000000ea6a37c23 */ /* 0x000fe200080108c1 */
[----:B--2---:R-:W-:Y:S01]  /*b620*/  FADD.FTZ R158, R156, R7 ;  /* 0x000000079c9e7221 */ /* 0x004fe20000010000 */
        /* <DEDUP_REMOVED lines=11> */
[----:B----4-:R-:W-:Y:S01]  /*b6e0*/  FADD.FTZ R7, R23, R158 ;  /* 0x0000009e17077221 */ /* 0x010fe20000010000 */
        /* <DEDUP_REMOVED lines=172> */
.L_x_11052:
[----:B------:R-:W-:Y:S01]  /*c1b0*/  PLOP3.LUT P1, PT, PT, PT, UP0, 0x40, 0x0 ;  /* 0x000000000000781c */ /* 0x000fe20003f2e808 */
[----:B------:R0:W1:-:S12]  /*c1c0*/  SYNCS.PHASECHK.TRANS64.TRYWAIT P0, [UR26+0x22850], R10 ;  /* 0x0228500aff0075a7 */ /* 0x000058000800015a */
[----:B0-----:R-:W-:Y:S05]  /*c1d0*/  @P1 BRA `(.L_x_11053) ;  /* 0x0000000000041947 */ /* 0x001fea0003800000 */
[----:B------:R-:W-:Y:S01]  /*c1e0*/  BPT.TRAP 0x1 ;  /* 0x000000040000795c */ /* 0x000fe20000300000 */
.L_x_11053:
[----:B-1----:R-:W-:Y:S05]  /*c1f0*/  @P0 BRA `(.L_x_11054) ;  /* 0x0000000000080947 */ /* 0x002fea0003800000 */
[----:B------:R-:W0:Y:S02]  /*c200*/  SYNCS.PHASECHK.TRANS64.TRYWAIT P0, [UR26+0x22850], R10 ;  /* 0x0228500aff0075a7 */ /* 0x000e24000800015a */
[----:B0-----:R-:W-:Y:S05]  /*c210*/  @!P0 BRA `(.L_x_11055) ;  /* 0x0000007000288947 */ /* 0x001fea0003800000 */
.L_x_11054:
        /* <DEDUP_REMOVED lines=40> */
.L_x_11056:
        /* <DEDUP_REMOVED lines=8> */
.L_x_11038:
[----:B------:R-:W0:Y:S01]  /*c520*/  SHFL.BFLY PT, R0, R7, 0x2, 0x1f ;  /* 0x0c401f0007007f89 */ /* 0x000e2200000e0000 */
[----:B------:R-:W-:-:S05]  /*c530*/  IADD3 R16, -R16, 0xb, RZ ;  /* 0x0000000b10107810 */ /* 0x000fca0007ffe1ff */
[----:B------:R3:W-:Y:S08]  /*c540*/  BAR.ARV R16, 0x100 ;  /* 0x000400100000751d */ /* 0x0007f00000002000 */
[----:B------:R-:W-:Y:S06]  /*c550*/  BAR.ARV 0x8, 0x180 ;  /* 0x0206000000007b1d */ /* 0x000fec0000002000 */
[----:B------:R-:W-:Y:S01]  /*c560*/  PLOP3.LUT P0, PT, PT, PT, PT, 0x8, 0x0 ;  /* 0x000000000000781c */ /* 0x000fe20003f0e170 */
[----:B------:R-:W4:Y:S01]  /*c570*/  SHFL.BFLY PT, R5, R6, 0x2, 0x1f ;  /* 0x0c401f0006057f89 */ /* 0x000f2200000e0000 */
[----:B0-----:R-:W-:Y:S01]  /*c580*/  FADD.FTZ R2, R0, R7 ;  /* 0x0000000700027221 */ /* 0x001fe20000010000 */
[----:B------:R-:W-:-:S04]  /*c590*/  IMAD.U32 R7, RZ, RZ, UR14 ;  /* 0x0000000eff077e24 */ /* 0x000fc8000f8e00ff */
[----:B------:R-:W0:Y:S01]  /*c5a0*/  SHFL.BFLY PT, R3, R2, 0x1, 0x1f ;  /* 0x0c201f0002037f89 */ /* 0x000e2200000e0000 */
[----:B----4-:R-:W-:-:S05]  /*c5b0*/  FADD.FTZ R5, R5, R6 ;  /* 0x0000000605057221 */ /* 0x010fca0000010000 */
[----:B------:R-:W4:Y:S01]  /*c5c0*/  SHFL.BFLY PT, R0, R5, 0x1, 0x1f ;  /* 0x0c201f0005007f89 */ /* 0x000f2200000e0000 */
[----:B0-----:R-:W-:Y:S01]  /*c5d0*/  FADD.FTZ R10, R2, R3 ;  /* 0x00000003020a7221 */ /* 0x001fe20000010000 */
[----:B------:R-:W-:Y:S02]  /*c5e0*/  IMAD.MOV.U32 R3, RZ, RZ, RZ ;  /* 0x000000ffff037224 */ /* 0x000fe400078e00ff */
[----:B------:R-:W-:Y:S02]  /*c5f0*/  IMAD.MOV.U32 R2, RZ, RZ, -0x800000 ;  /* 0xff800000ff027424 */ /* 0x000fe400078e00ff */
[----:B------:R-:W-:-:S13]  /*c600*/  FSETP.NE.FTZ.AND P1, PT, R10, RZ, PT ;  /* 0x000000ff0a00720b */ /* 0x000fda0003f35000 */
[----:B-12---:R-:W0:Y:S01]  /*c610*/  @P1 MUFU.LG2 R4, R10 ;  /* 0x0000000a00041308 */ /* 0x006e220000000c00 */
[----:B----4-:R-:W-:Y:S01]  /*c620*/  FADD.FTZ R11, R5, R0 ;  /* 0x00000000050b7221 */ /* 0x010fe20000010000 */
[----:B------:R-:W-:Y:S02]  /*c630*/  IMAD.MOV.U32 R0, RZ, RZ, RZ ;  /* 0x000000ffff007224 */ /* 0x000fe400078e00ff */
[----:B------:R-:W-:-:S04]  /*c640*/  IMAD.U32 R5, RZ, RZ, UR14 ;  /* 0x0000000eff057e24 */ /* 0x000fc8000f8e00ff */
[----:B------:R-:W1:Y:S01]  /*c650*/  @P1 MUFU.RCP R3, R10 ;  /* 0x0000000a00031308 */ /* 0x000e620000001000 */
[----:B------:R-:W-:Y:S01]  /*c660*/  FSETP.NE.FTZ.AND P2, PT, R11, RZ, PT ;  /* 0x000000ff0b00720b */ /* 0x000fe20003f55000 */
[----:B------:R-:W-:Y:S01]  /*c670*/  @P1 FMUL.FTZ R5, R5, 0.69314718246459960938 ;  /* 0x3f31721805051820 */ /* 0x000fe20000410000 */
[----:B0-----:R-:W-:-:S11]  /*c680*/  @P1 FMUL.FTZ R4, R4, 0.69314718246459960938 ;  /* 0x3f31721804041820 */ /* 0x001fd60000410000 */
[----:B------:R-:W0:Y:S01]  /*c690*/  @P2 MUFU.LG2 R6, R11 ;  /* 0x0000000b00062308 */ /* 0x000e220000000c00 */
[----:B------:R-:W-:Y:S01]  /*c6a0*/  @P2 FMUL.FTZ R7, R7, 0.69314718246459960938 ;  /* 0x3f31721807072820 */ /* 0x000fe20000410000 */
[-C--:B-1----:R-:W-:Y:S01]  /*c6b0*/  FMUL.FTZ R24, R24, R3.reuse ;  /* 0x0000000318187220 */ /* 0x082fe20000410000 */
[-C--:B------:R-:W-:Y:S01]  /*c6c0*/  FMUL.FTZ R25, R25, R3.reuse ;  /* 0x0000000319197220 */ /* 0x080fe20000410000 */
[-C--:B------:R-:W-:Y:S01]  /*c6d0*/  FMUL.FTZ R28, R28, R3.reuse ;  /* 0x000000031c1c7220 */ /* 0x080fe20000410000 */
[-C--:B------:R-:W-:Y:S01]  /*c6e0*/  FMUL.FTZ R29, R29, R3.reuse ;  /* 0x000000031d1d7220 */ /* 0x080fe20000410000 */
[-C--:B------:R-:W-:Y:S02]  /*c6f0*/  FMUL.FTZ R32, R32, R3.reuse ;  /* 0x0000000320207220 */ /* 0x080fe40000410000 */
        /* <DEDUP_REMOVED lines=127> */
[----:B---3--:R-:W-:-:S07]  /*cef0*/  @P2 FFMA.FTZ R2, R7, R9, R6 ;  /* 0x0000000907022223 */ /* 0x008fce0000010006 */
.L_x_10979:
        /* <DEDUP_REMOVED lines=26> */
[----:B------:R-:W-:-:S03]  /*d0a0*/  SHF.R.S32.HI R7, RZ, 0x7, R6 ;  /* 0x00000007ff077819 */ /* 0x000fc60000011406 */
[----:B------:R-:W-:Y:S01]  /*d0b0*/  IMAD.IADD R0, R5, 0x1, -R0 ;  /* 0x0000000105007824 */ /* 0x000fe200078e0a00 */
[----:B------:R-:W-:Y:S01]  /*d0c0*/  LEA.HI R4, R6, R7, RZ, 0x1 ;  /* 0x0000000706047211 */ /* 0x000fe200078f08ff */
[----:B------:R-:W3:Y:S01]  /*d0d0*/  LDC.64 R20, c[0x0][0xb40] ;  /* 0x0002d000ff147b82 */ /* 0x000ee20000000a00 */
[----:B------:R-:W-:Y:S02]  /*d0e0*/  LOP3.LUT R6, R13, 0xfffffffc, RZ, 0xc0, !PT ;  /* 0xfffffffc0d067812 */ /* 0x000fe400078ec0ff */
[----:B------:R-:W-:Y:S02]  /*d0f0*/  SHF.R.S32.HI R9, RZ, 0x1f, R0 ;  /* 0x0000001fff097819 */ /* 0x000fe40000011400 */
[----:B------:R-:W-:Y:S01]  /*d100*/  LOP3.LUT R4, R4, 0x3fffffe, RZ, 0xc0, !PT ;  /* 0x03fffffe04047812 */ /* 0x000fe200078ec0ff */
[----:B------:R-:W-:Y:S01]  /*d110*/  IMAD.IADD R5, R5, 0x1, -R6 ;  /* 0x0000000105057824 */ /* 0x000fe200078e0a06 */
[CC--:B------:R-:W-:Y:S01]  /*d120*/  LEA.HI R10, R9.reuse, R0.reuse, RZ, 0x2 ;  /* 0x00000000090a7211 */ /* 0x0c0fe200078f10ff */
[----:B------:R-:W5:Y:S01]  /*d130*/  @P0 LDC R152, c[0x0][0xbec] ;  /* 0x0002fb00ff980b82 */ /* 0x000f620000000800 */
[----:B------:R-:W-:Y:S01]  /*d140*/  LEA.HI R9, R9, R0, RZ, 0x5 ;  /* 0x0000000009097211 */ /* 0x000fe200078f28ff */
[----:B------:R-:W-:Y:S01]  /*d150*/  IMAD.IADD R6, R7, 0x1, -R4 ;  /* 0x0000000107067824 */ /* 0x000fe200078e0a04 */
[----:B------:R-:W-:-:S02]  /*d160*/  SHF.R.S32.HI R11, RZ, 0x2, R10 ;  /* 0x00000002ff0b7819 */ /* 0x000fc4000001140a */
[----:B------:R-:W-:Y:S02]  /*d170*/  SHF.R.S32.HI R12, RZ, 0x1f, R10 ;  /* 0x0000001fff0c7819 */ /* 0x000fe4000001140a */
[----:B------:R-:W-:Y:S01]  /*d180*/  LEA.HI R7, R5, R5, RZ, 0x1 ;  /* 0x0000000505077211 */ /* 0x000fe200078f08ff */
[----:B------:R-:W5:Y:S01]  /*d190*/  @P0 LDC R17, c[0x0][0xbf0] ;  /* 0x0002fc00ff110b82 */ /* 0x000f620000000800 */
[----:B------:R-:W-:-:S04]  /*d1a0*/  LEA.HI R12, R12, R11, RZ, 0x3 ;  /* 0x0000000b0c0c7211 */ /* 0x000fc800078f18ff */
[----:B------:R-:W-:-:S03]  /*d1b0*/  LOP3.LUT R12, R12, 0xfffffff8, RZ, 0xc0, !PT ;  /* 0xfffffff80c0c7812 */ /* 0x000fc600078ec0ff */
[----:B------:R-:W5:Y:S02]  /*d1c0*/  @P0 LDC R153, c[0x0][0xbf0] ;  /* 0x0002fc00ff990b82 */ /* 0x000f640000000800 */
[----:B------:R-:W-:Y:S01]  /*d1d0*/  IMAD.IADD R4, R11, 0x1, -R12 ;  /* 0x000000010b047824 */ /* 0x000fe200078e0a0c */
[----:B------:R-:W-:Y:S02]  /*d1e0*/  LOP3.LUT R12, R7, 0x1ffffffe, RZ, 0xc0, !PT ;  /* 0x1ffffffe070c7812 */ /* 0x000fe400078ec0ff */
[----:B------:R-:W-:-:S03]  /*d1f0*/  SHF.R.S32.HI R7, RZ, 0x5, R9 ;  /* 0x00000005ff077819 */ /* 0x000fc60000011409 */
[----:B------:R-:W-:Y:S02]  /*d200*/  IMAD.IADD R16, R5, 0x1, -R12 ;  /* 0x0000000105107824 */ /* 0x000fe400078e0a0c */
[----:B------:R-:W-:Y:S02]  /*d210*/  IMAD R7, R7, 0x10, R4 ;  /* 0x0000001007077824 */ /* 0x000fe400078e0204 */
[----:B------:R-:W-:Y:S02]  /*d220*/  IMAD.U32 R5, RZ, RZ, UR5 ;  /* 0x00000005ff057e24 */ /* 0x000fe4000f8e00ff */
[----:B------:R-:W-:Y:S02]  /*d230*/  IMAD R9, R6, 0x40, R7 ;  /* 0x0000004006097824 */ /* 0x000fe400078e0207 */
[----:B------:R-:W-:Y:S01]  /*d240*/  IMAD.U32 R4, RZ, RZ, UR4 ;  /* 0x00000004ff047e24 */ /* 0x000fe2000f8e00ff */
[----:B------:R-:W-:Y:S01]  /*d250*/  UIMAD.WIDE.U32 UR4, UR41, UR8, URZ ;  /* 0x00000008290472a5 */ /* 0x000fe2000f8e003f */
[----:B------:R-:W-:Y:S01]  /*d260*/  IMAD.U32 R5, RZ, RZ, UR6 ;  /* 0x00000006ff057e24 */ /* 0x000fe2000f8e00ff */
[----:B------:R-:W-:Y:S01]  /*d270*/  UIMAD UR6, UR41, UR9, UR7 ;  /* 0x00000009290672a4 */ /* 0x000fe2000f8e0207 */
[----:B------:R-:W-:-:S02]  /*d280*/  IMAD R6, R16, 0x8, R9 ;  /* 0x0000000810067824 */ /* 0x000fc400078e0209 */
[----:B------:R-:W-:Y:S01]  /*d290*/  IMAD R16, RZ, RZ, -UR41 ;  /* 0x80000029ff107e24 */ /* 0x000fe2000f8e02ff */
[----:B------:R-:W-:Y:S01]  /*d2a0*/  UIADD3 UR6, UR5, UR6, URZ ;  /* 0x0000000605067290 */ /* 0x000fe2000fffe03f */
[----:B----4-:R-:W-:Y:S01]  /*d2b0*/  IMAD R12, R18, UR10, RZ ;  /* 0x0000000a120c7c24 */ /* 0x010fe2000f8e02ff */
[----:B------:R-:W-:Y:S01]  /*d2c0*/  ULDC.64 UR8, c[0x0][0xb28] ;  /* 0x0002ca0000087ab9 */ /* 0x000fe20000000a00 */
[----:B--2---:R-:W-:Y:S02]  /*d2d0*/  IMAD R11, R22, 0x80, R6 ;  /* 0x00000080160b7824 */ /* 0x004fe400078e0206 */
[----:B-1----:R-:W-:Y:S02]  /*d2e0*/  IMAD R23, R23, R16, UR11 ;  /* 0x0000000b17177e24 */ /* 0x002fe4000f8e0210 */
[----:B------:R-:W-:Y:S02]  /*d2f0*/  IMAD R15, R19, UR12, R12 ;  /* 0x0000000c130f7c24 */ /* 0x000fe4000f8e020c */
[----:B------:R-:W-:Y:S01]  /*d300*/  IMAD.WIDE.U32 R4, R18, UR12, R4 ;  /* 0x0000000c12047c25 */ /* 0x000fe2000f8e0004 */
[----:B------:R-:W-:-:S03]  /*d310*/  SHF.R.S32.HI R16, RZ, 0x1f, R23 ;  /* 0x0000001fff107819 */ /* 0x000fc60000011417 */
[----:B0-----:R-:W-:-:S04]  /*d320*/  @P0 IMAD.HI.U32 R12, R11, R14, RZ ;  /* 0x0000000e0b0c0227 */ /* 0x001fc800078e00ff */
[----:B------:R-:W-:Y:S02]  /*d330*/  IMAD.U32 R7, RZ, RZ, UR5 ;  /* 0x00000005ff077e24 */ /* 0x000fe4000f8e00ff */
[----:B------:R-:W-:Y:S01]  /*d340*/  IMAD.U32 R6, RZ, RZ, UR4 ;  /* 0x00000004ff067e24 */ /* 0x000fe2000f8e00ff */
[----:B------:R-:W-:Y:S01]  /*d350*/  ULDC.64 UR4, c[0x0][0xbe0] ;  /* 0x0002f80000047ab9 */ /* 0x000fe20000000a00 */
[----:B------:R-:W-:Y:S01]  /*d360*/  IMAD.U32 R7, RZ, RZ, UR6 ;  /* 0x00000006ff077e24 */ /* 0x000fe2000f8e00ff */
[----:B------:R-:W-:Y:S01]  /*d370*/  ULDC.64 UR6, c[0x0][0xb48] ;  /* 0x0002d20000067ab9 */ /* 0x000fe20000000a00 */
[----:B------:R-:W-:Y:S02]  /*d380*/  IMAD.IADD R5, R5, 0x1, R15 ;  /* 0x0000000105057824 */ /* 0x000fe400078e020f */
[----:B---3--:R-:W-:Y:S02]  /*d390*/  IMAD R14, R20, UR10, RZ ;  /* 0x0000000a140e7c24 */ /* 0x008fe4000f8e02ff */
[----:B-----5:R-:W-:-:S04]  /*d3a0*/  @P0 IMAD.HI.U32 R152, R11, R152, RZ ;  /* 0x000000980b980227 */ /* 0x020fc800078e00ff */
[----:B------:R-:W-:Y:S01]  /*d3b0*/  IMAD.MOV.U32 R13, RZ, RZ, R11 ;  /* 0x000000ffff0d7224 */ /* 0x000fe200078e000b */
[----:B------:R-:W-:Y:S01]  /*d3c0*/  @P0 SHF.R.U32.HI R13, RZ, R17, R12 ;  /* 0x00000011ff0d0219 */ /* 0x000fe2000001160c */
[----:B------:R-:W-:Y:S02]  /*d3d0*/  IMAD R17, R21, UR12, R14 ;  /* 0x0000000c15117c24 */ /* 0x000fe4000f8e020e */
[----:B------:R-:W-:-:S04]  /*d3e0*/  IMAD.WIDE.U32 R6, R20, UR12, R6 ;  /* 0x0000000c14067c25 */ /* 0x000fc8000f8e0006 */
[----:B------:R-:W-:Y:S01]  /*d3f0*/  IMAD.MOV.U32 R15, RZ, RZ, R11 ;  /* 0x000000ffff0f7224 */ /* 0x000fe200078e000b */
[----:B------:R-:W-:Y:S01]  /*d400*/  @P0 SHF.R.U32.HI R15, RZ, R153, R152 ;  /* 0x00000099ff0f0219 */ /* 0x000fe20000011698 */
[----:B------:R-:W-:Y:S02]  /*d410*/  IMAD R12, R16, UR4, RZ ;  /* 0x00000004100c7c24 */ /* 0x000fe4000f8e02ff */
[----:B------:R-:W-:-:S04]  /*d420*/  IMAD.WIDE.U32 R4, R23, UR4, R4 ;  /* 0x0000000417047c25 */ /* 0x000fc8000f8e0004 */
[----:B------:R-:W-:Y:S01]  /*d430*/  IMAD.IADD R7, R7, 0x1, R17 ;  /* 0x0000000107077824 */ /* 0x000fe200078e0211 */
[----:B------:R-:W-:Y:S01]  /*d440*/  SHF.R.S32.HI R17, RZ, 0x1f, R13 ;  /* 0x0000001fff117819 */ /* 0x000fe2000001140d */
[----:B------:R-:W-:Y:S01]  /*d450*/  IMAD R14, R23, UR5, R12 ;  /* 0x00000005170e7c24 */ /* 0x000fe2000f8e020c */
[----:B------:R-:W-:Y:S01]  /*d460*/  IADD3 R4, P0, R13, R4, RZ ;  /* 0x000000040d047210 */ /* 0x000fe20007f1e0ff */
[----:B------:R-:W-:Y:S01]  /*d470*/  IMAD R16, R16, UR6, RZ ;  /* 0x0000000610107c24 */ /* 0x000fe2000f8e02ff */
[----:B------:R-:W-:Y:S01]  /*d480*/  SHF.R.S32.HI R12, RZ, 0x1f, R15 ;  /* 0x0000001fff0c7819 */ /* 0x000fe2000001140f */
[----:B------:R-:W-:Y:S01]  /*d490*/  IMAD.MOV R13, RZ, RZ, -R13 ;  /* 0x000000ffff0d7224 */ /* 0x000fe200078e0a0d */
[----:B------:R-:W-:Y:S01]  /*d4a0*/  ULDC.64 UR4, c[0x0][0xb30] ;  /* 0x0002cc0000047ab9 */ /* 0x000fe20000000a00 */
[----:B------:R-:W-:Y:S01]  /*d4b0*/  IMAD R19, R23, UR7, R16 ;  /* 0x0000000717137c24 */ /* 0x000fe2000f8e0210 */
[----:B------:R-:W-:Y:S01]  /*d4c0*/  IADD3.X R5, R17, R5, R14, P0, !PT ;  /* 0x0000000511057210 */ /* 0x000fe200007fe40e */
[----:B------:R-:W-:-:S02]  /*d4d0*/  IMAD.MOV R16, RZ, RZ, -R15 ;  /* 0x000000ffff107224 */ /* 0x000fc400078e0a0f */
[----:B------:R-:W-:Y:S02]  /*d4e0*/  IMAD R12, R12, UR4, RZ ;  /* 0x000000040c0c7c24 */ /* 0x000fe4000f8e02ff */
        /* <DEDUP_REMOVED lines=31> */
[----:B------:R-:W-:Y:S01]  /*d6e0*/  SHFL.IDX PT, R12, R16, RZ, 0x1c1f ;  /* 0x001c1fff100c7589 */ /* 0x000fe200000e0000 */
[----:B------:R-:W-:Y:S01]  /*d6f0*/  LOP3.LUT P0, RZ, R0, 0x3, RZ, 0xc0, !PT ;  /* 0x0000000300ff7812 */ /* 0x000fe2000780c0ff */
[C---:B------:R-:W-:Y:S01]  /*d700*/  VIADD R9, R11.reuse, 0x8 ;  /* 0x000000080b097836 */ /* 0x040fe20000000000 */
[----:B------:R-:W-:Y:S01]  /*d710*/  UIADD3 UR4, UR4, 0x22820, URZ ;  /* 0x0002282004047890 */ /* 0x000fe2000fffe03f */
[----:B------:R-:W0:Y:S01]  /*d720*/  SHFL.IDX PT, R13, R17, RZ, 0x1c1f ;  /* 0x001c1fff110d7589 */ /* 0x000e2200000e0000 */
[----:B------:R-:W-:-:S02]  /*d730*/  ISETP.GE.OR P1, PT, R11, R8, P0 ;  /* 0x000000080b00720c */ /* 0x000fc40000726670 */
[-C--:B------:R-:W-:Y:S01]  /*d740*/  ISETP.GE.OR P0, PT, R9, R8.reuse, P0 ;  /* 0x000000080900720c */ /* 0x080fe20000706670 */
[----:B------:R1:W2:Y:S01]  /*d750*/  SHFL.IDX PT, R15, R17, 0x1, 0x1c1f ;  /* 0x003c1f00110f7f89 */ /* 0x0002a200000e0000 */
[----:B------:R-:W-:Y:S01]  /*d760*/  UPRMT UR4, URZ, 0x654, UR4 ;  /* 0x000006543f047896 */ /* 0x000fe20008000004 */
[----:B------:R-:W-:Y:S02]  /*d770*/  ISETP.GE.AND P2, PT, R11, R8, PT ;  /* 0x000000080b00720c */ /* 0x000fe40003f46270 */
[----:B------:R3:W4:Y:S01]  /*d780*/  SHFL.IDX PT, R4, R6, RZ, 0x1c1f ;  /* 0x001c1fff06047589 */ /* 0x00072200000e0000 */
[----:B-1----:R-:W-:-:S03]  /*d790*/  LOP3.LUT R17, R10, 0x7ffffffc, RZ, 0xc0, !PT ;  /* 0x7ffffffc0a117812 */ /* 0x002fc600078ec0ff */
[----:B------:R3:W1:Y:S02]  /*d7a0*/  SHFL.IDX PT, R5, R7, RZ, 0x1c1f ;  /* 0x001c1fff07057589 */ /* 0x00066400000e0000 */
[----:B------:R-:W-:Y:S01]  /*d7b0*/  SYNCS.ARRIVE.TRANS64.RED.A1T0 RZ, [UR4], RZ ;  /* 0x000000ffffff79a7 */ /* 0x000fe20008100404 */
[----:B------:R-:W-:-:S04]  /*d7c0*/  IMAD.IADD R0, R0, 0x1, -R17 ;  /* 0x0000000100007824 */ /* 0x000fc800078e0a11 */
[----:B------:R-:W-:Y:S01]  /*d7d0*/  IMAD.SHL.U32 R0, R0, 0x2, RZ ;  /* 0x0000000200007824 */ /* 0x000fe200078e00ff */
[----:B0-----:R3:W-:Y:S04]  /*d7e0*/  @!P1 ST.E desc[UR36][R12.64], R3 ;  /* 0x000000030c009985 */ /* 0x0017e8000c101924 */
[----:B--2---:R3:W-:Y:S01]  /*d7f0*/  @!P0 ST.E desc[UR36][R14.64], R2 ;  /* 0x000000020e008985 */ /* 0x0047e2000c101924 */
[----:B------:R-:W-:Y:S05]  /*d800*/  @P2 BRA `(.L_x_11060) ;  /* 0x0000000800f82947 */ /* 0x000fea0003800000 */
[C---:B---3--:R-:W-:Y:S01]  /*d810*/  VIADD R2, R0.reuse, 0x8 ;  /* 0x0000000800027836 */ /* 0x048fe20000000000 */
        /* <DEDUP_REMOVED lines=10> */
[----:B------:R-:W-:Y:S01]  /*d8c0*/  ISETP.GE.AND P0, PT, R16, UR4, PT ;  /* 0x0000000410007c0c */ /* 0x000fe2000bf06270 */
[C---:B------:R-:W-:Y:S01]  /*d8d0*/  VIADD R19, R0.reuse, 0x38 ;  /* 0x0000003800137836 */ /* 0x040fe20000000000 */
[----:B------:R-:W-:Y:S01]  /*d8e0*/  ISETP.GE.AND P1, PT, R17, UR4, PT ;  /* 0x0000000411007c0c */ /* 0x000fe2000bf26270 */
[----:B------:R-:W-:-:S02]  /*d8f0*/  VIADD R20, R0, 0x40 ;  /* 0x0000004000147836 */ /* 0x000fc40000000000 */
[----:B------:R-:W-:Y:S02]  /*d900*/  VIADD R21, R0, 0x48 ;  /* 0x0000004800157836 */ /* 0x000fe40000000000 */
[----:B------:R-:W-:Y:S01]  /*d910*/  @!P3 LEA.HI R2, R2, R2, RZ, 0x1 ;  /* 0x000000020202b211 */ /* 0x000fe200078f08ff */
[C---:B------:R-:W-:Y:S01]  /*d920*/  VIADD R22, R0.reuse, 0x50 ;  /* 0x0000005000167836 */ /* 0x040fe20000000000 */
[----:B------:R-:W-:Y:S01]  /*d930*/  @!P4 LEA.HI R3, R3, R3, RZ, 0x1 ;  /* 0x000000030303c211 */ /* 0x000fe200078f08ff */
[----:B------:R-:W-:Y:S01]  /*d940*/  VIADD R23, R0, 0x58 ;  /* 0x0000005800177836 */ /* 0x000fe20000000000 */
[----:B------:R-:W-:Y:S02]  /*d950*/  @!P5 LEA.HI R10, R10, R10, RZ, 0x1 ;  /* 0x0000000a0a0ad211 */ /* 0x000fe400078f08ff */
[----:B------:R-:W-:Y:S02]  /*d960*/  @!P3 LOP3.LUT R11, R2, 0xfffffffe, RZ, 0xc0, !PT ;  /* 0xfffffffe020bb812 */ /* 0x000fe400078ec0ff */
[----:B------:R-:W-:Y:S01]  /*d970*/  @!P4 LOP3.LUT R13, R3, 0xfffffffe, RZ, 0xc0, !PT ;  /* 0xfffffffe030dc812 */ /* 0x000fe200078ec0ff */
[----:B-1--4-:R-:W-:Y:S01]  /*d980*/  @!P2 IMAD.WIDE R2, R0, 0x4, R4 ;  /* 0x000000040002a825 */ /* 0x012fe200078e0204 */
        /* <DEDUP_REMOVED lines=115> */
[----:B------:R-:W-:Y:S01]  /*e0c0*/  @!P5 LOP3.LUT R21, R21, 0xfffffffe, RZ, 0xc0, !PT ;  /* 0xfffffffe1515d812 */ /* 0x000fe200078ec0ff */
[----:B------:R-:W-:Y:S01]  /*e0d0*/  VIADD R20, R0, 0xd8 ;  /* 0x000000d800147836 */ /* 0x000fe20000000000 */
[----:B----4-:R-:W-:-:S02]  /*e0e0*/  @!P6 LOP3.LUT R17, R22, 0xfffffffe, RZ, 0xc0, !PT ;  /* 0xfffffffe1611e812 */ /* 0x010fc400078ec0ff */
        /* <DEDUP_REMOVED lines=48> */
.L_x_11060:
[----:B------:R-:W-:Y:S05]  /*e3f0*/  BSYNC B0 ;  /* 0x0000000000007941 */ /* 0x000fea0003800000 */
.L_x_11059:
[----:B------:R-:W-:Y:S01]  /*e400*/  ISETP.GE.AND P0, PT, R9, R8, PT ;  /* 0x000000080900720c */ /* 0x000fe20003f06270 */
[----:B0--3--:R0:W2:Y:S04]  /*e410*/  SHFL.IDX PT, R3, R7, 0x1, 0x1c1f ;  /* 0x003c1f0007037f89 */ /* 0x0090a800000e0000 */
[----:B------:R0:W3:Y:S08]  /*e420*/  SHFL.IDX PT, R2, R6, 0x1, 0x1c1f ;  /* 0x003c1f0006027f89 */ /* 0x0000f000000e0000 */
[----:B0-----:R-:W-:Y:S05]  /*e430*/  @P0 BRA `(.L_x_10971) ;  /* 0x0000004800d80947 */ /* 0x001fea0003800000 */
[C---:B----4-:R-:W-:Y:S01]  /*e440*/  VIADD R4, R0.reuse, 0x8 ;  /* 0x0000000800047836 */ /* 0x050fe20000000000 */
        /* <DEDUP_REMOVED lines=12> */
[C---:B------:R-:W-:Y:S02]  /*e510*/  VIADD R15, R0.reuse, 0x40 ;  /* 0x00000040000f7836 */ /* 0x040fe40000000000 */
[----:B------:R-:W-:Y:S02]  /*e520*/  VIADD R16, R0, 0x48 ;  /* 0x0000004800107836 */ /* 0x000fe40000000000 */
[----:B------:R-:W-:Y:S01]  /*e530*/  @!P1 LEA.HI R4, R4, R4, RZ, 0x1 ;  /* 0x0000000404049211 */ /* 0x000fe200078f08ff */
[C---:B------:R-:W-:Y:S01]  /*e540*/  VIADD R18, R0.reuse, 0x50 ;  /* 0x0000005000127836 */ /* 0x040fe20000000000 */
[----:B------:R-:W-:Y:S01]  /*e550*/  @!P2 LEA.HI R5, R5, R5, RZ, 0x1 ;  /* 0x000000050505a211 */ /* 0x000fe200078f08ff */
[----:B------:R-:W-:Y:S01]  /*e560*/  VIADD R19, R0, 0x58 ;  /* 0x0000005800137836 */ /* 0x000fe20000000000 */
[----:B------:R-:W-:Y:S01]  /*e570*/  @!P1 LOP3.LUT R7, R4, 0xfffffffe, RZ, 0xc0, !PT ;  /* 0xfffffffe04079812 */ /* 0x000fe200078ec0ff */
[C---:B------:R-:W-:Y:S01]  /*e580*/  VIADD R20, R0.reuse, 0x80 ;  /* 0x0000008000147836 */ /* 0x040fe20000000000 */
[----:B------:R-:W-:Y:S01]  /*e590*/  @!P2 LOP3.LUT R9, R5, 0xfffffffe, RZ, 0xc0, !PT ;  /* 0xfffffffe0509a812 */ /* 0x000fe200078ec0ff */
[----:B--23--:R-:W-:Y:S01]  /*e5a0*/  @!P0 IMAD.WIDE R4, R0, 0x4, R2 ;  /* 0x0000000400048825 */ /* 0x00cfe200078e0202 */
        /* <DEDUP_REMOVED lines=169> */
.L_x_11058:
        /* <DEDUP_REMOVED lines=60> */
.L_x_10969:
        /* <DEDUP_REMOVED lines=18> */
.L_x_11061:
[----:B------:R-:W-:Y:S01]  /*f520*/  ULDC UR7, c[0x0][0xc50] ;  /* 0x0003140000077ab9 */ /* 0x000fe20000000800 */
[----:B------:R-:W-:Y:S01]  /*f530*/  UMOV UR39, UR6 ;  /* 0x0000000600277c82 */ /* 0x000fe20008000000 */
[----:B------:R-:W-:-:S11]  /*f540*/  UISETP.NE.AND UP0, UPT, UR7, 0x1, UPT ;  /* 0x000000010700788c */ /* 0x000fd6000bf05270 */
[----:B------:R-:W-:Y:S01]  /*f550*/  @UP0 ULDC UR4, c[0x0][0xc54] ;  /* 0x0003150000040ab9 */ /* 0x000fe20000000800 */
[----:B------:R-:W-:Y:S01]  /*f560*/  @UP0 ULDC UR8, c[0x0][0xc58] ;  /* 0x0003160000080ab9 */ /* 0x000fe20000000800 */
[----:B------:R-:W-:-:S04]  /*f570*/  UIMAD.WIDE.U32 UR4, UR6, UR4, URZ ;  /* 0x00000004060472a5 */ /* 0x000fc8000f8e003f */
[----:B------:R-:W-:-:S12]  /*f580*/  @UP0 USHF.R.U32.HI UR39, URZ, UR8, UR5 ;  /* 0x000000083f270299 */ /* 0x000fd80008011605 */
.L_x_11062:
        /* <DEDUP_REMOVED lines=53> */
.L_x_11065:
[----:B------:R-:W-:-:S11]  /*f8e0*/  UISETP.NE.AND UP0, UPT, UR5, 0x1, UPT ;  /* 0x000000010500788c */ /* 0x000fd6000bf05270 */
[----:B------:R-:W-:Y:S02]  /*f8f0*/  @UP0 ULDC.64 UR12, c[0x0][0x9e8] ;  /* 0x00027a00000c0ab9 */ /* 0x000fe40000000a00 */
[----:B------:R-:W-:-:S04]  /*f900*/  UIMAD.WIDE.U32 UR6, UR8, UR12, URZ ;  /* 0x0000000c080672a5 */ /* 0x000fc8000f8e003f */
[----:B------:R-:W-:-:S12]  /*f910*/  @UP0 USHF.R.U32.HI UR8, URZ, UR13, UR7 ;  /* 0x0000000d3f080299 */ /* 0x000fd80008011607 */
.L_x_11066:
[----:B------:R-:W-:-:S04]  /*f920*/  UIMAD UR8, UR8, UR5, UR5 ;  /* 0x00000005080872a4 */ /* 0x000fc8000f8e0205 */
[----:B------:R-:W-:-:S04]  /*f930*/  UISETP.LT.AND UP0, UPT, UR4, UR8, UPT ;  /* 0x000000080400728c */ /* 0x000fc8000bf01270 */
[----:B------:R-:W-:-:S12]  /*f940*/  USEL UR4, UR4, UR8, UP0 ;  /* 0x0000000804047287 */ /* 0x000fd80008000000 */
.L_x_11064:
        /* <DEDUP_REMOVED lines=26> */
.L_x_11068:
[----:B------:R-:W-:-:S11]  /*faf0*/  UISETP.NE.AND UP0, UPT, UR5, 0x1, UPT ;  /* 0x000000010500788c */ /* 0x000fd6000bf05270 */
[----:B------:R-:W-:Y:S02]  /*fb00*/  @UP0 ULDC.64 UR10, c[0x0][0x9e8] ;  /* 0x00027a00000a0ab9 */ /* 0x000fe40000000a00 */
[----:B------:R-:W-:-:S04]  /*fb10*/  UIMAD.WIDE.U32 UR6, UR4, UR10, URZ ;  /* 0x0000000a040672a5 */ /* 0x000fc8000f8e003f */
[----:B------:R-:W-:-:S12]  /*fb20*/  @UP0 USHF.R.U32.HI UR4, URZ, UR11, UR7 ;  /* 0x0000000b3f040299 */ /* 0x000fd80008011607 */
.L_x_11069:
[----:B------:R-:W-:-:S04]  /*fb30*/  UIMAD UR4, UR4, UR5, URZ ;  /* 0x00000005040472a4 */ /* 0x000fc8000f8e023f */
[----:B------:R-:W-:-:S04]  /*fb40*/  UISETP.LT.AND UP0, UPT, UR8, UR4, UPT ;  /* 0x000000040800728c */ /* 0x000fc8000bf01270 */
[----:B------:R-:W-:-:S12]  /*fb50*/  USEL UR8, UR8, UR4, !UP0 ;  /* 0x0000000408087287 */ /* 0x000fd8000c000000 */
.L_x_11067:
        /* <DEDUP_REMOVED lines=44> */
.L_x_11070:
        /* <DEDUP_REMOVED lines=32> */
.L_x_11071:
        /* <DEDUP_REMOVED lines=20> */
.L_x_11073:
        /* <DEDUP_REMOVED lines=15> */
.L_x_11072:
[----:B------:R-:W0:Y:S01]  /*10250*/  LDC.64 R4, c[0x0][0x9f8] ;  /* 0x00027e00ff047b82 */ /* 0x000e220000000a00 */
[----:B------:R-:W-:-:S07]  /*10260*/  IMAD.MOV.U32 R30, RZ, RZ, R33 ;  /* 0x000000ffff1e7224 */ /* 0x000fce00078e0021 */
[----:B------:R-:W1:Y:S01]  /*10270*/  LDC R29, c[0x0][0x430] ;  /* 0x00010c00ff1d7b82 */ /* 0x000e620000000800 */
[C---:B------:R-:W-:Y:S01]  /*10280*/  IMAD.SHL.U32 R28, R17.reuse, 0x10, RZ ;  /* 0x00000010111c7824 */ /* 0x040fe200078e00ff */
[----:B------:R-:W-:Y:S01]  /*10290*/  LOP3.LUT R7, R17, 0x7f, RZ, 0xc0, !PT ;  /* 0x0000007f11077812 */ /* 0x000fe200078ec0ff */
[----:B------:R-:W-:Y:S01]  /*102a0*/  VIADD R9, R31, 0xffffffff ;  /* 0xffffffff1f097836 */ /* 0x000fe20000000000 */
        /* <DEDUP_REMOVED lines=12> */
[----:B------:R-:W-:-:S04]  /*10370*/  IMAD R13, R9, 0x60, R26 ;  /* 0x00000060090d7824 */ /* 0x000fc800078e021a */
[C---:B-----5:R-:W-:Y:S01]  /*10380*/  IMAD.IADD R0, R13.reuse, 0x1, R32 ;  /* 0x000000010d007824 */ /* 0x060fe200078e0220 */
[----:B------:R-:W-:Y:S01]  /*10390*/  ISETP.GE.AND P0, PT, R13, UR41, PT ;  /* 0x000000290d007c0c */ /* 0x000fe2000bf06270 */
[----:B------:R-:W1:Y:S01]  /*103a0*/  @P1 LDC R3, c[0x0][0x434] ;  /* 0x00010d00ff031b82 */ /* 0x000e620000000800 */
[----:B------:R-:W-:Y:S02]  /*103b0*/  @P1 LOP3.LUT R2, R2, 0x40, RZ, 0xfc, !PT ;  /* 0x0000004002021812 */ /* 0x000fe400078efcff */
[----:B------:R-:W-:-:S05]  /*103c0*/  ISETP.GT.U32.OR P0, PT, R26, 0x5f, P0 ;  /* 0x0000005f1a00780c */ /* 0x000fca0000704470 */
[----:B0-----:R-:W0:Y:S08]  /*103d0*/  @P1 LDC R5, c[0x0][0x438] ;  /* 0x00010e00ff051b82 */ /* 0x001e300000000800 */
[----:B------:R-:W3:Y:S08]  /*103e0*/  @!P0 LDC.64 R10, c[0x0][0x428] ;  /* 0x00010a00ff0a8b82 */ /* 0x000ef00000000a00 */
[----:B------:R-:W4:Y:S01]  /*103f0*/  @!P0 LDC.64 R12, c[0x0][0x418] ;  /* 0x00010600ff0c8b82 */ /* 0x000f220000000a00 */
[----:B-1----:R-:W-:-:S04]  /*10400*/  @P1 IMAD.HI.U32 R4, R0, R3, RZ ;  /* 0x0000000300041227 */ /* 0x002fc800078e00ff */
[----:B------:R-:W-:Y:S01]  /*10410*/  IMAD.MOV.U32 R3, RZ, RZ, R0 ;  /* 0x000000ffff037224 */ /* 0x000fe200078e0000 */
[----:B0-----:R-:W-:-:S04]  /*10420*/  @P1 SHF.R.U32.HI R3, RZ, R5, R4 ;  /* 0x00000005ff031219 */ /* 0x001fc80000011604 */
[----:B------:R-:W-:Y:S02]  /*10430*/  @!P0 SHF.R.S32.HI R5, RZ, 0x1f, R3 ;  /* 0x0000001fff058819 */ /* 0x000fe40000011403 */
[----:B--2---:R-:W-:-:S05]  /*10440*/  SHF.R.S32.HI R25, RZ, 0x1f, R30 ;  /* 0x0000001fff197819 */ /* 0x004fca000001141e */
[----:B---3--:R-:W-:-:S04]  /*10450*/  @!P0 IMAD R4, R25, R10, RZ ;  /* 0x0000000a19048224 */ /* 0x008fc800078e02ff */
[----:B------:R-:W-:Y:S02]  /*10460*/  @!P0 IMAD R15, R30, R11, R4 ;  /* 0x0000000b1e0f8224 */ /* 0x000fe400078e0204 */
[----:B------:R-:W-:-:S04]  /*10470*/  @!P0 IMAD.MOV.U32 R4, RZ, RZ, R3 ;  /* 0x000000ffff048224 */ /* 0x000fc800078e0003 */
[----:B------:R-:W-:-:S04]  /*10480*/  @!P0 IMAD.WIDE.U32 R10, R30, R10, R4 ;  /* 0x0000000a1e0a8225 */ /* 0x000fc800078e0004 */
[----:B------:R-:W-:Y:S01]  /*10490*/  @!P0 IMAD.IADD R5, R11, 0x1, R15 ;  /* 0x000000010b058824 */ /* 0x000fe200078e020f */
[----:B----4-:R-:W-:-:S04]  /*104a0*/  @!P0 LEA R4, P1, R10, R12, 0x2 ;  /* 0x0000000c0a048211 */ /* 0x010fc800078210ff */
        /* <DEDUP_REMOVED lines=20> */
.L_x_11115:
[----:B------:R-:W-:Y:S01]  /*105f0*/  ULOP3.LUT UR4, UR42, 0x2, URZ, 0xfc, !UPT ;  /* 0x000000022a047892 */ /* 0x000fe2000f8efc3f */
[--C-:B-----5:R-:W-:Y:S02]  /*10600*/  @!P0 SHF.R.S32.HI R5, RZ, 0x1f, R4.reuse ;  /* 0x0000001fff058819 */ /* 0x120fe40000011404 */
[----:B------:R-:W-:Y:S02]  /*10610*/  CS2R R36, SRZ ;  /* 0x0000000000247805 */ /* 0x000fe4000001ff00 */
[----:B------:R-:W-:Y:S01]  /*10620*/  LOP3.LUT R2, R2, 0xffffffdf, RZ, 0xc0, !PT ;  /* 0xffffffdf02027812 */ /* 0x000fe200078ec0ff */
[----:B------:R-:W-:Y:S01]  /*10630*/  @!P0 IMAD.MOV.U32 R36, RZ, RZ, R4 ;  /* 0x000000ffff248224 */ /* 0x000fe200078e0004 */
[----:B------:R-:W-:Y:S01]  /*10640*/  SEL R19, RZ, 0x1, P2 ;  /* 0x00000001ff137807 */ /* 0x000fe20001000000 */
[----:B------:R-:W-:Y:S01]  /*10650*/  IMAD.U32 R34, RZ, RZ, UR4 ;  /* 0x00000004ff227e24 */ /* 0x000fe2000f8e00ff */
[----:B------:R-:W-:Y:S01]  /*10660*/  LOP3.LUT R2, R2, 0xffffff7f, RZ, 0xc0, !PT ;  /* 0xffffff7f02027812 */ /* 0x000fe200078ec0ff */
[----:B------:R-:W-:Y:S01]  /*10670*/  @!P0 IMAD.MOV.U32 R37, RZ, RZ, R5 ;  /* 0x000000ffff258224 */ /* 0x000fe200078e0005 */
[----:B------:R-:W-:Y:S01]  /*10680*/  ISETP.GT.U32.AND P0, PT, R26, 0x5f, PT ;  /* 0x0000005f1a00780c */ /* 0x000fe20003f04070 */
[----:B------:R-:W-:Y:S01]  /*10690*/  IMAD.U32 R22, RZ, RZ, UR39 ;  /* 0x00000027ff167e24 */ /* 0x000fe2000f8e00ff */
[----:B------:R-:W-:Y:S01]  /*106a0*/  ISETP.NE.AND P1, PT, R34, 0x3, PT ;  /* 0x000000032200780c */ /* 0x000fe20003f25270 */
[----:B------:R-:W-:-:S03]  /*106b0*/  IMAD.MOV R23, RZ, RZ, -R3 ;  /* 0x000000ffff177224 */ /* 0x000fc600078e0a03 */
[----:B------:R-:W-:Y:S01]  /*106c0*/  SHF.R.S32.HI R22, RZ, 0x1f, R22 ;  /* 0x0000001fff167819 */ /* 0x000fe20000011416 */
[----:B------:R-:W-:-:S06]  /*106d0*/  IMAD R23, R29, R23, R0 ;  /* 0x000000171d177224 */ /* 0x000fcc00078e0200 */
[----:B------:R-:W-:-:S04]  /*106e0*/  @P0 LOP3.LUT R2, R2, 0x80, RZ, 0xfc, !PT ;  /* 0x0000008002020812 */ /* 0x000fc800078efcff */
[----:B------:R-:W-:Y:S01]  /*106f0*/  @P1 LOP3.LUT R2, R2, 0x20, RZ, 0xfc, !PT ;  /* 0x0000002002021812 */ /* 0x000fe200078efcff */
[----:B------:R-:W-:Y:S06]  /*10700*/  @!P1 BRA `(.L_x_11075) ;  /* 0x0000000000049947 */ /* 0x000fec0003800000 */
[----:B------:R-:W-:Y:S01]  /*10710*/  BPT.TRAP 0x1 ;  /* 0x000000040000795c */ /* 0x000fe20000300000 */
.L_x_11075:
[----:B------:R-:W-:-:S05]  /*10720*/  IMAD.MOV.U32 R0, RZ, RZ, 0x1 ;  /* 0x00000001ff007424 */ /* 0x000fca00078e00ff */
[----:B------:R-:W-:-:S04]  /*10730*/  SHF.L.U32 R0, R0, 0x1f, RZ ;  /* 0x0000001f00007819 */ /* 0x000fc800000006ff */
[----:B------:R-:W0:Y:S02]  /*10740*/  SYNCS.PHASECHK.TRANS64.TRYWAIT P0, [UR47+0x22840], R0 ;  /* 0x02284000ff0075a7 */ /* 0x000e24000800016f */
[----:B0-----:R-:W-:Y:S05]  /*10750*/  @!P0 BRA `(.L_x_11076) ;  /* 0x0000002c00108947 */ /* 0x001fea0003800000 */
.L_x_11116:
[----:B------:R-:W-:Y:S01]  /*10760*/  SHF.R.S32.HI R18, RZ, 0x1f, R23 ;  /* 0x0000001fff127819 */ /* 0x000fe20000011417 */
[----:B------:R-:W-:Y:S01]  /*10770*/  ULDC.64 UR4, c[0x0][0x300] ;  /* 0x0000c00000047ab9 */ /* 0x000fe20000000a00 */
[----:B------:R-:W-:Y:S01]  /*10780*/  R2UR UR6, R22 ;  /* 0x00000000160672ca */ /* 0x000fe200000e0000 */
[----:B------:R-:W-:Y:S01]  /*10790*/  IMAD.WIDE.U32 R4, R23, UR4, RZ ;  /* 0x0000000417047c25 */ /* 0x000fe2000f8e00ff */
[----:B------:R-:W-:-:S03]  /*107a0*/  LOP3.LUT R2, R2, 0xfffffffd, RZ, 0xc0, !PT ;  /* 0xfffffffd02027812 */ /* 0x000fc600078ec0ff */
[----:B0-----:R-:W-:-:S04]  /*107b0*/  IMAD R0, R18, UR4, RZ ;  /* 0x0000000412007c24 */ /* 0x001fc8000f8e02ff */
        /* <DEDUP_REMOVED lines=18> */
[----:B------:R-:W-:Y:S01]  /*108e0*/  LEA.HI.X R0, R4, UR7, R5, 0x1, P0 ;  /* 0x0000000704007c11 */ /* 0x000fe200080f0c05 */
[----:B------:R-:W-:Y:S01]  /*108f0*/  IMAD.MOV.U32 R4, RZ, RZ, -0x60 ;  /* 0xffffffa0ff047424 */ /* 0x000fe200078e00ff */
[----:B------:R-:W-:-:S03]  /*10900*/  LOP3.LUT R5, R6, 0x1c0, RZ, 0xc0, !PT ;  /* 0x000001c006057812 */ /* 0x000fc600078ec0ff */
[----:B------:R-:W-:Y:S01]  /*10910*/  IMAD R4, R9, R4, UR41 ;  /* 0x0000002909047e24 */ /* 0x000fe2000f8e0204 */
[----:B------:R-:W-:-:S03]  /*10920*/  LOP3.LUT R6, R5, 0x38, R6, 0xf8, !PT ;  /* 0x0000003805067812 */ /* 0x000fc600078ef806 */
[----:B------:R-:W-:Y:S01]  /*10930*/  IMAD.IADD R35, R4, 0x1, -R27 ;  /* 0x0000000104237824 */ /* 0x000fe200078e0a1b */
[----:B------:R-:W-:Y:S01]  /*10940*/  LOP3.LUT R6, R6, 0x38, R17, 0x78, !PT ;  /* 0x0000003806067812 */ /* 0x000fe200078e7811 */
[----:B------:R-:W-:Y:S01]  /*10950*/  IMAD.SHL.U32 R17, R7, 0x8, RZ ;  /* 0x0000000807117824 */ /* 0x000fe200078e00ff */
[----:B------:R-:W-:Y:S02]  /*10960*/  @P2 LOP3.LUT R2, R2, 0x2, RZ, 0xfc, !PT ;  /* 0x0000000202022812 */ /* 0x000fe400078efcff */
[----:B------:R-:W-:Y:S02]  /*10970*/  ISETP.GE.AND P0, PT, R35, 0x1, PT ;  /* 0x000000012300780c */ /* 0x000fe40003f06270 */
[----:B------:R-:W-:Y:S01]  /*10980*/  LOP3.LUT R17, R6, 0x200, R17, 0xf8, !PT ;  /* 0x0000020006117812 */ /* 0x000fe200078ef811 */
[----:B------:R-:W-:Y:S10]  /*10990*/  BRA.DIV UR5, `(.L_x_11077) ;  /* 0x0000002a05987947 */ /* 0x000ff4000b800000 */
        /* <DEDUP_REMOVED lines=37> */
.L_x_11130:
        /* <DEDUP_REMOVED lines=15> */
.L_x_11078:
        /* <DEDUP_REMOVED lines=23> */
.L_x_11079:
[----:B------:R-:W-:Y:S01]  /*10e50*/  UISETP.NE.AND UP0, UPT, UR48, URZ, UPT ;  /* 0x0000003f3000728c */ /* 0x000fe2000bf05270 */
[----:B------:R-:W-:Y:S01]  /*10e60*/  VIADD R0, R26, UR40 ;  /* 0x000000281a007c36 */ /* 0x000fe20008000000 */
[----:B------:R-:W-:Y:S01]  /*10e70*/  R2UR UR6, R22 ;  /* 0x00000000160672ca */ /* 0x000fe200000e0000 */
[----:B------:R-:W-:Y:S01]  /*10e80*/  ULDC.64 UR8, c[0x0][0x2d8] ;  /* 0x0000b60000087ab9 */ /* 0x000fe20000000a00 */
[----:B------:R-:W-:Y:S01]  /*10e90*/  SHF.R.S32.HI R8, RZ, 0x1f, R33 ;  /* 0x0000001fff087819 */ /* 0x000fe20000011421 */
[----:B------:R-:W-:Y:S01]  /*10ea0*/  IMAD.MOV.U32 R9, RZ, RZ, R0 ;  /* 0x000000ffff097224 */ /* 0x000fe200078e0000 */
[----:B------:R-:W-:-:S05]  /*10eb0*/  PLOP3.LUT P0, PT, PT, PT, UP0, 0x80, 0x0 ;  /* 0x000000000000781c */ /* 0x000fca0003f0f008 */
[----:B------:R-:W-:-:S04]  /*10ec0*/  @UP0 ULDC UR4, c[0x0][0x44c] ;  /* 0x0001130000040ab9 */ /* 0x000fc80000000800 */
[----:B------:R-:W-:-:S04]  /*10ed0*/  UIMAD UR6, UR6, UR8, URZ ;  /* 0x00000008060672a4 */ /* 0x000fc8000f8e023f */
[----:B------:R-:W-:Y:S01]  /*10ee0*/  @P0 IMAD.HI.U32 R3, R0, UR4, RZ ;  /* 0x0000000400030c27 */ /* 0x000fe2000f8e00ff */
[----:B------:R-:W-:Y:S01]  /*10ef0*/  PLOP3.LUT P0, PT, PT, PT, UP0, 0x80, 0x0 ;  /* 0x000000000000781c */ /* 0x000fe20003f0f008 */
[----:B------:R-:W-:Y:S01]  /*10f00*/  @UP0 ULDC UR4, c[0x0][0x450] ;  /* 0x0001140000040ab9 */ /* 0x000fe20000000800 */
[----:B------:R-:W-:-:S11]  /*10f10*/  UIMAD UR6, UR39, UR9, UR6 ;  /* 0x00000009270672a4 */ /* 0x000fd6000f8e0206 */
[----:B------:R-:W-:Y:S01]  /*10f20*/  @P0 SHF.R.U32.HI R9, RZ, UR4, R3 ;  /* 0x00000004ff090c19 */ /* 0x000fe20008011603 */
[----:B------:R-:W-:Y:S01]  /*10f30*/  UIMAD.WIDE.U32 UR4, UR39, UR8, URZ ;  /* 0x00000008270472a5 */ /* 0x000fe2000f8e003f */
[----:B------:R-:W0:Y:S02]  /*10f40*/  LDC R3, c[0x0][0x448] ;  /* 0x00011200ff037b82 */ /* 0x000e240000000800 */
[----:B------:R-:W-:Y:S01]  /*10f50*/  ULDC.64 UR8, c[0x0][0x2e0] ;  /* 0x0000b80000087ab9 */ /* 0x000fe20000000a00 */
[----:B------:R-:W-:Y:S01]  /*10f60*/  UIADD3 UR6, UR5, UR6, URZ ;  /* 0x0000000605067290 */ /* 0x000fe2000fffe03f */
[----:B------:R-:W-:Y:S02]  /*10f70*/  IMAD R8, R8, UR8, RZ ;  /* 0x0000000808087c24 */ /* 0x000fe4000f8e02ff */
[----:B------:R-:W-:Y:S02]  /*10f80*/  IMAD.U32 R4, RZ, RZ, UR4 ;  /* 0x00000004ff047e24 */ /* 0x000fe4000f8e00ff */
[----:B------:R-:W-:Y:S01]  /*10f90*/  IMAD.U32 R5, RZ, RZ, UR5 ;  /* 0x00000005ff057e24 */ /* 0x000fe2000f8e00ff */
[----:B------:R-:W-:Y:S01]  /*10fa0*/  ULDC.64 UR4, c[0x0][0x2d0] ;  /* 0x0000b40000047ab9 */ /* 0x000fe20000000a00 */
[----:B------:R-:W-:-:S02]  /*10fb0*/  IMAD.U32 R7, RZ, RZ, UR6 ;  /* 0x00000006ff077e24 */ /* 0x000fc4000f8e00ff */
[----:B------:R-:W-:Y:S02]  /*10fc0*/  IMAD.MOV.U32 R6, RZ, RZ, R4 ;  /* 0x000000ffff067224 */ /* 0x000fe400078e0004 */
[C---:B------:R-:W-:Y:S02]  /*10fd0*/  IMAD R11, R33.reuse, UR9, R8 ;  /* 0x00000009210b7c24 */ /* 0x040fe4000f8e0208 */
[----:B------:R-:W-:Y:S01]  /*10fe0*/  IMAD.WIDE.U32 R4, R33, UR8, R6 ;  /* 0x0000000821047c25 */ /* 0x000fe2000f8e0006 */
[----:B------:R-:W-:-:S03]  /*10ff0*/  SHF.R.S32.HI R6, RZ, 0x1f, R9 ;  /* 0x0000001fff067819 */ /* 0x000fc60000011409 */
[----:B------:R-:W-:Y:S02]  /*11000*/  IMAD.IADD R5, R5, 0x1, R11 ;  /* 0x0000000105057824 */ /* 0x000fe400078e020b */
[----:B------:R-:W-:Y:S02]  /*11010*/  IMAD.MOV R11, RZ, RZ, -R9 ;  /* 0x000000ffff0b7224 */ /* 0x000fe400078e0a09 */
[----:B------:R-:W-:Y:S02]  /*11020*/  IMAD R6, R6, UR4, RZ ;  /* 0x0000000406067c24 */ /* 0x000fe4000f8e02ff */
[----:B0-----:R-:W-:Y:S02]  /*11030*/  IMAD R11, R3, R11, R0 ;  /* 0x0000000b030b7224 */ /* 0x001fe400078e0200 */
        /* <DEDUP_REMOVED lines=77> */
.L_x_11147:
[----:B------:R-:W-:-:S05]  /*11510*/  VIADD R0, R0, 0x70 ;  /* 0x0000007000007836 */ /* 0x000fca0000000000 */
[----:B------:R-:W-:Y:S01]  /*11520*/  ISETP.GE.AND P0, PT, R0, R3, PT ;  /* 0x000000030000720c */ /* 0x000fe20003f06270 */
[----:B------:R-:W-:-:S05]  /*11530*/  IMAD.MOV.U32 R0, RZ, RZ, 0x1 ;  /* 0x00000001ff007424 */ /* 0x000fca00078e00ff */
        /* <DEDUP_REMOVED lines=15> */
.L_x_11148:
[----:B------:R-:W-:-:S13]  /*11630*/  ISETP.NE.AND P0, PT, R34, 0x3, PT ;  /* 0x000000032200780c */ /* 0x000fda0003f05270 */
[----:B------:R-:W-:Y:S05]  /*11640*/  @!P0 BRA `(.L_x_11082) ;  /* 0x0000000000048947 */ /* 0x000fea0003800000 */
[----:B------:R-:W-:Y:S01]  /*11650*/  BPT.TRAP 0x1 ;  /* 0x000000040000795c */ /* 0x000fe20000300000 */
.L_x_11082:
[----:B------:R-:W1:Y:S02]  /*11660*/  SYNCS.PHASECHK.TRANS64.TRYWAIT P0, [UR47+0x22860], R0 ;  /* 0x02286000ff0075a7 */ /* 0x000e64000800016f */
[----:B-1----:R-:W-:Y:S05]  /*11670*/  @!P0 BRA `(.L_x_11083) ;  /* 0x0000002c007c8947 */ /* 0x002fea0003800000 */
.L_x_11149:
        /* <DEDUP_REMOVED lines=8> */
[C---:B------:R-:W-:Y:S01]  /*11700*/  LOP3.LUT P1, RZ, R2.reuse, 0x4, RZ, 0xc0, !PT ;  /* 0x0000000402ff7812 */ /* 0x040fe2000782c0ff */
[----:B0-----:R-:W-:Y:S01]  /*11710*/  IMAD R3, R37, UR6, RZ ;  /* 0x0000000625037c24 */ /* 0x001fe2000f8e02ff */
[----:B------:R-:W-:Y:S01]  /*11720*/  SEL R0, RZ, 0x2, P3 ;  /* 0x00000002ff007807 */ /* 0x000fe20001800000 */
[----:B------:R-:W-:Y:S01]  /*11730*/  IMAD.IADD R5, R5, 0x1, R23 ;  /* 0x0000000105057824 */ /* 0x000fe200078e0217 */
[----:B------:R-:W-:Y:S01]  /*11740*/  LOP3.LUT P4, RZ, R2, 0x1, RZ, 0xc0, !PT ;  /* 0x0000000102ff7812 */ /* 0x000fe2000788c0ff */
[----:B------:R-:W-:-:S02]  /*11750*/  IMAD R3, R36, UR7, R3 ;  /* 0x0000000724037c24 */ /* 0x000fc4000f8e0203 */
[----:B------:R-:W-:Y:S01]  /*11760*/  IMAD.WIDE.U32 R10, R36, UR6, R4 ;  /* 0x00000006240a7c25 */ /* 0x000fe2000f8e0004 */
[----:B------:R-:W-:Y:S01]  /*11770*/  ULDC.64 UR6, c[0x0][0x330] ;  /* 0x0000cc0000067ab9 */ /* 0x000fe20000000a00 */
[----:B------:R-:W-:Y:S01]  /*11780*/  SEL R4, RZ, 0x4, P2 ;  /* 0x00000004ff047807 */ /* 0x000fe20001000000 */
[----:B------:R-:W-:Y:S01]  /*11790*/  UIMAD UR4, UR4, UR6, URZ ;  /* 0x00000006040472a4 */ /* 0x000fe2000f8e023f */
[----:B------:R-:W-:Y:S02]  /*117a0*/  IMAD.IADD R11, R11, 0x1, R3 ;  /* 0x000000010b0b7824 */ /* 0x000fe400078e0203 */
[----:B------:R-:W-:Y:S01]  /*117b0*/  IMAD.U32 R3, RZ, RZ, UR6 ;  /* 0x00000006ff037e24 */ /* 0x000fe2000f8e00ff */
[----:B------:R-:W-:Y:S01]  /*117c0*/  UIMAD UR4, UR39, UR7, UR4 ;  /* 0x00000007270472a4 */ /* 0x000fe2000f8e0204 */
[----:B------:R-:W-:Y:S02]  /*117d0*/  IADD3 R0, R4, R0, R19 ;  /* 0x0000000004007210 */ /* 0x000fe40007ffe013 */
[----:B------:R-:W-:Y:S01]  /*117e0*/  IMAD.WIDE.U32 R10, R3, UR39, R10 ;  /* 0x00000027030a7c25 */ /* 0x000fe2000f8e000a */
[----:B------:R-:W-:-:S03]  /*117f0*/  ULDC.64 UR6, c[0x0][0x318] ;  /* 0x0000c60000067ab9 */ /* 0x000fc60000000a00 */
[----:B------:R-:W-:Y:S01]  /*11800*/  VIADD R5, R11, UR4 ;  /* 0x000000040b057c36 */ /* 0x000fe20008000000 */
[----:B------:R-:W-:Y:S01]  /*11810*/  LEA R3, P0, R10, UR6, 0x1 ;  /* 0x000000060a037c11 */ /* 0x000fe2000f8008ff */
[----:B------:R-:W-:-:S03]  /*11820*/  UMOV UR4, 0xffffffff ;  /* 0xffffffff00047882 */ /* 0x000fc60000000000 */
[----:B------:R-:W-:Y:S02]  /*11830*/  LEA.HI.X R10, R10, UR7, R5, 0x1, P0 ;  /* 0x000000070a0a7c11 */ /* 0x000fe400080f0c05 */
[----:B------:R-:W-:-:S05]  /*11840*/  SEL R5, RZ, 0x8, P1 ;  /* 0x00000008ff057807 */ /* 0x000fca0000800000 */
[----:B------:R-:W-:Y:S01]  /*11850*/  IMAD.IADD R8, R0, 0x1, R5 ;  /* 0x0000000100087824 */ /* 0x000fe200078e0205 */
[----:B------:R-:W-:Y:S06]  /*11860*/  BRA.DIV UR4, `(.L_x_11084) ;  /* 0x0000002e04187947 */ /* 0x000fec000b800000 */
[----:B------:R-:W0:Y:S01]  /*11870*/  SHFL.IDX PT, R14, R3, RZ, 0x181f ;  /* 0x00181fff030e7589 */ /* 0x000e2200000e0000 */
[----:B------:R-:W-:Y:S01]  /*11880*/  IMAD.SHL.U32 R24, R24, 0x2, RZ ;  /* 0x0000000218187824 */ /* 0x000fe200078e00ff */
[----:B------:R-:W-:Y:S02]  /*11890*/  LEA R19, R17, UR47, 0x1 ;  /* 0x0000002f11137c11 */ /* 0x000fe4000f8e08ff */
        /* <DEDUP_REMOVED lines=21> */
[----:B------:R-:W2:Y:S02]  /*119f0*/  SHFL.IDX PT, R14, R3, 0x3, 0x181f ;  /* 0x00781f00030e7f89 */ /* 0x000ea400000e0000 */
[----:B-1----:R-:W-:Y:S01]  /*11a00*/  IMAD.X R9, RZ, RZ, R0, P3 ;  /* 0x000000ffff097224 */ /* 0x002fe200018e0600 */
        /* <DEDUP_REMOVED lines=10> */
[----:B------:R-:W1:Y:S02]  /*11ab0*/  SHFL.IDX PT, R14, R3, 0x4, 0x181f ;  /* 0x00981f00030e7f89 */ /* 0x000e6400000e0000 */
[----:B0-----:R-:W-:Y:S01]  /*11ac0*/  IMAD.X R7, RZ, RZ, R0, P3 ;  /* 0x000000ffff077224 */ /* 0x001fe200018e0600 */
[C---:B------:R-:W-:Y:S01]  /*11ad0*/  ISETP.LT.OR P3, PT, R35.reuse, 0x21, P4 ;  /* 0x000000212300780c */ /* 0x040fe20002761670 */
[----:B------:R-:W0:Y:S04]  /*11ae0*/  SHFL.IDX PT, R0, R10, 0x4, 0x181f ;  /* 0x00981f000a007f89 */ /* 0x000e2800000e0000 */
[----:B------:R-:W2:Y:S08]  /*11af0*/  SHFL.IDX PT, R10, R10, 0x5, 0x181f ;  /* 0x00b81f000a0a7f89 */ /* 0x000eb000000e0000 */
        /* <DEDUP_REMOVED lines=8> */
[----:B------:R1:W4:Y:S02]  /*11b80*/  SHFL.IDX PT, R14, R3, 0x5, 0x181f ;  /* 0x00b81f00030e7f89 */ /* 0x00032400000e0000 */
[----:B0-----:R-:W-:Y:S01]  /*11b90*/  IMAD.X R5, RZ, RZ, R0, P3 ;  /* 0x000000ffff057224 */ /* 0x001fe200018e0600 */
[----:B------:R-:W-:Y:S01]  /*11ba0*/  ISETP.LT.OR P3, PT, R35, 0x31, P4 ;  /* 0x000000312300780c */ /* 0x000fe20002761670 */
[----:B------:R-:W-:Y:S02]  /*11bb0*/  VIADD R0, R19, 0x400 ;  /* 0x0000040013007836 */ /* 0x000fe40000000000 */
[----:B---3--:R-:W-:-:S10]  /*11bc0*/  IMAD.MOV.U32 R8, RZ, RZ, RZ ;  /* 0x000000ffff087224 */ /* 0x008fd400078e00ff */
        /* <DEDUP_REMOVED lines=14> */
[----:B--2-4-:R1:W-:Y:S02]  /*11cb0*/  LDGSTS.E.BYPASS.LTC128B.128 [R19+0xb400], desc[UR36][R4.64+0x180], !P3 ;  /* 0x0b40018004137fae */ /* 0x0143e4000d901d64 */
.L_x_11163:
        /* <DEDUP_REMOVED lines=20> */
.L_x_11085:
[----:B------:R-:W-:Y:S01]  /*11e00*/  VIADD R31, R31, 0xfffffffe ;  /* 0xfffffffe1f1f7836 */ /* 0x000fe20000000000 */
[----:B------:R-:W-:Y:S01]  /*11e10*/  SYNCS.ARRIVE.TRANS64.A1T0 RZ, [UR47+0x22850], RZ ;  /* 0x022850ffffff79a7 */ /* 0x000fe2000810002f */
[----:B------:R-:W-:Y:S01]  /*11e20*/  BSSY B0, `(.L_x_11063) ;  /* 0x00000e8000007945 */ /* 0x000fe20003800000 */
[----:B------:R-:W-:Y:S02]  /*11e30*/  IMAD.MOV.U32 R21, RZ, RZ, 0x1 ;  /* 0x00000001ff157424 */ /* 0x000fe400078e00ff */
[----:B------:R-:W-:Y:S01]  /*11e40*/  ISETP.GE.AND P0, PT, R31, UR49, PT ;  /* 0x000000311f007c0c */ /* 0x000fe2000bf06270 */
[----:B------:R-:W-:-:S12]  /*11e50*/  IMAD.MOV.U32 R20, RZ, RZ, 0x1 ;  /* 0x00000001ff147424 */ /* 0x000fd800078e00ff */
[----:B------:R-:W-:Y:S05]  /*11e60*/  @!P0 BRA `(.L_x_11086) ;  /* 0x0000000c008c8947 */ /* 0x000fea0003800000 */
[----:B------:R-:W-:Y:S01]  /*11e70*/  UIADD3 UR4, UR46, 0x1, URZ ;  /* 0x000000012e047890 */ /* 0x000fe2000fffe03f */
[----:B------:R-:W-:Y:S01]  /*11e80*/  LOP3.LUT R4, RZ, UR44, RZ, 0x33, !PT ;  /* 0x0000002cff047c12 */ /* 0x000fe2000f8e33ff */
[----:B------:R-:W-:Y:S01]  /*11e90*/  IMAD.MOV.U32 R20, RZ, RZ, 0x1 ;  /* 0x00000001ff147424 */ /* 0x000fe200078e00ff */
[----:B------:R-:W-:Y:S01]  /*11ea0*/  IADD3 R27, R28, R32, R27 ;  /* 0x000000201c1b7210 */ /* 0x000fe20007ffe01b */
[----:B------:R-:W-:Y:S01]  /*11eb0*/  UIMAD UR4, UR4, UR38, URZ ;  /* 0x00000026040472a4 */ /* 0x000fe2000f8e023f */
[----:B------:R-:W-:Y:S01]  /*11ec0*/  LOP3.LUT R6, RZ, UR43, RZ, 0x33, !PT ;  /* 0x0000002bff067c12 */ /* 0x000fe2000f8e33ff */
[----:B------:R-:W-:Y:S02]  /*11ed0*/  IMAD.MOV.U32 R21, RZ, RZ, 0x1 ;  /* 0x00000001ff157424 */ /* 0x000fe400078e00ff */
[----:B------:R-:W-:Y:S02]  /*11ee0*/  VIADD R36, R27, 0xfffffee0 ;  /* 0xfffffee01b247836 */ /* 0x000fe40000000000 */
[----:B------:R-:W-:-:S04]  /*11ef0*/  LOP3.LUT R3, RZ, UR4, RZ, 0x33, !PT ;  /* 0x00000004ff037c12 */ /* 0x000fc8000f8e33ff */
[----:B------:R-:W-:-:S04]  /*11f00*/  VIADDMNMX R3, R3, -UR45, R4, !PT ;  /* 0x8000002d03037c46 */ /* 0x000fc8000f800104 */
[----:B------:R-:W-:-:S04]  /*11f10*/  VIMNMX R3, R3, R6, !PT ;  /* 0x0000000603037248 */ /* 0x000fc80007fe0100 */
[C---:B------:R-:W-:Y:S01]  /*11f20*/  IADD3 R35, -R3.reuse, -0x2, RZ ;  /* 0xfffffffe03237810 */ /* 0x040fe20007ffe1ff */
[----:B------:R-:W-:-:S07]  /*11f30*/  IMAD R36, R3, -0x60, R36 ;  /* 0xffffffa003247824 */ /* 0x000fce00078e0224 */
.L_x_11101:
[----:B------:R-:W-:Y:S01]  /*11f40*/  ISETP.NE.AND P1, PT, R29, 0x1, PT ;  /* 0x000000011d00780c */ /* 0x000fe20003f25270 */
[----:B------:R-:W-:Y:S01]  /*11f50*/  BSSY B1, `(.L_x_11087) ;  /* 0x0000014000017945 */ /* 0x000fe20003800000 */
[----:B------:R-:W-:Y:S01]  /*11f60*/  ISETP.GT.U32.AND P0, PT, R26, 0x5f, PT ;  /* 0x0000005f1a00780c */ /* 0x000fe20003f04070 */
[----:B------:R-:W-:-:S10]  /*11f70*/  IMAD.MOV.U32 R33, RZ, RZ, RZ ;  /* 0x000000ffff217224 */ /* 0x000fd400078e00ff */
[----:B0-----:R-:W0:Y:S08]  /*11f80*/  @P1 LDC R3, c[0x0][0x434] ;  /* 0x00010d00ff031b82 */ /* 0x001e300000000800 */
[----:B-1----:R-:W1:Y:S01]  /*11f90*/  @P1 LDC R5, c[0x0][0x438] ;  /* 0x00010e00ff051b82 */ /* 0x002e620000000800 */
[----:B0-----:R-:W-:-:S04]  /*11fa0*/  @P1 IMAD.HI.U32 R4, R36, R3, RZ ;  /* 0x0000000324041227 */ /* 0x001fc800078e00ff */
[----:B------:R-:W-:Y:S01]  /*11fb0*/  IMAD.MOV.U32 R3, RZ, RZ, R36 ;  /* 0x000000ffff037224 */ /* 0x000fe200078e0024 */
[----:B-1----:R-:W-:Y:S01]  /*11fc0*/  @P1 SHF.R.U32.HI R3, RZ, R5, R4 ;  /* 0x00000005ff031219 */ /* 0x002fe20000011604 */
[----:B--23--:R-:W-:Y:S06]  /*11fd0*/  @P0 BRA `(.L_x_11088) ;  /* 0x00000000002c0947 */ /* 0x00cfec0003800000 */
[--C-:B------:R-:W-:Y:S01]  /*11fe0*/  SHF.R.S32.HI R5, RZ, 0x1f, R3.reuse ;  /* 0x0000001fff057819 */ /* 0x100fe20000011403 */
[----:B------:R-:W-:Y:S01]  /*11ff0*/  ULDC.64 UR4, c[0x0][0x428] ;  /* 0x00010a0000047ab9 */ /* 0x000fe20000000a00 */
[----:B------:R-:W-:Y:S02]  /*12000*/  IMAD.MOV.U32 R4, RZ, RZ, R3 ;  /* 0x000000ffff047224 */ /* 0x000fe400078e0003 */
[----:B------:R-:W-:Y:S02]  /*12010*/  IMAD R9, R25, UR4, RZ ;  /* 0x0000000419097c24 */ /* 0x000fe4000f8e02ff */
[----:B------:R-:W-:-:S04]  /*12020*/  IMAD.WIDE.U32 R6, R30, UR4, R4 ;  /* 0x000000041e067c25 */ /* 0x000fc8000f8e0004 */
[----:B------:R-:W-:Y:S01]  /*12030*/  IMAD R5, R30, UR5, R9 ;  /* 0x000000051e057c24 */ /* 0x000fe2000f8e0209 */
[----:B------:R-:W-:Y:S02]  /*12040*/  ULDC.64 UR4, c[0x0][0x418] ;  /* 0x0001060000047ab9 */ /* 0x000fe40000000a00 */
[----:B------:R-:W-:Y:S01]  /*12050*/  LEA R4, P0, R6, UR4, 0x2 ;  /* 0x0000000406047c11 */ /* 0x000fe2000f8010ff */
[----:B------:R-:W-:-:S05]  /*12060*/  IMAD.IADD R5, R5, 0x1, R7 ;  /* 0x0000000105057824 */ /* 0x000fca00078e0207 */
[----:B------:R-:W-:-:S05]  /*12070*/  LEA.HI.X R5, R6, UR5, R5, 0x2, P0 ;  /* 0x0000000506057c11 */ /* 0x000fca00080f1405 */
[----:B------:R0:W5:Y:S02]  /*12080*/  LDG.E R33, desc[UR36][R4.64] ;  /* 0x0000002404217981 */ /* 0x000164000c1e1900 */
.L_x_11088:
[----:B------:R-:W-:Y:S05]  /*12090*/  BSYNC B1 ;  /* 0x0000000000017941 */ /* 0x000fea0003800000 */
.L_x_11087:
[----:B------:R-:W-:-:S13]  /*120a0*/  ISETP.NE.AND P0, PT, R34, 0x3, PT ;  /* 0x000000032200780c */ /* 0x000fda0003f05270 */
[----:B------:R-:W-:Y:S05]  /*120b0*/  @!P0 BRA `(.L_x_11089) ;  /* 0x0000000000048947 */ /* 0x000fea0003800000 */
[----:B------:R-:W-:Y:S01]  /*120c0*/  BPT.TRAP 0x1 ;  /* 0x000000040000795c */ /* 0x000fe20000300000 */
.L_x_11089:
[----:B------:R-:W-:Y:S01]  /*120d0*/  LEA R32, R21, UR47, 0x3 ;  /* 0x0000002f15207c11 */ /* 0x000fe2000f8e18ff */
[----:B------:R-:W-:Y:S01]  /*120e0*/  BSSY B1, `(.L_x_11090) ;  /* 0x0000004000017945 */ /* 0x000fe20003800000 */
[----:B------:R-:W-:-:S04]  /*120f0*/  SHF.L.U32 R31, R20, 0x1f, RZ ;  /* 0x0000001f141f7819 */ /* 0x000fc800000006ff */
[----:B------:R-:W1:Y:S02]  /*12100*/  SYNCS.PHASECHK.TRANS64.TRYWAIT P0, [R32+URZ+0x22840], R31 ;  /* 0x0228401f200075a7 */ /* 0x000e64000800017f */
[----:B-1----:R-:W-:Y:S05]  /*12110*/  @!P0 BRA `(.L_x_11091) ;  /* 0x0000002c00588947 */ /* 0x002fea0003800000 */
.L_x_11164:
[----:B------:R-:W-:Y:S05]  /*12120*/  BSYNC B1 ;  /* 0x0000000000017941 */ /* 0x000fea0003800000 */
.L_x_11090:
        /* <DEDUP_REMOVED lines=57> */
.L_x_11178:
        /* <DEDUP_REMOVED lines=8> */
.L_x_11093:
        /* <DEDUP_REMOVED lines=10> */
.L_x_11094:
[----:B------:R2:W-:Y:S01]  /*125e0*/  SYNCS.ARRIVE.TRANS64.A1T0 RZ, [R32+URZ+0x22830], RZ ;  /* 0x022830ff20ff79a7 */ /* 0x0005e2000810003f */
[----:B------:R-:W-:Y:S05]  /*125f0*/  @!P2 BRA `(.L_x_11095) ;  /* 0x000000000004a947 */ /* 0x000fea0003800000 */
[----:B------:R-:W-:Y:S01]  /*12600*/  BPT.TRAP 0x1 ;  /* 0x000000040000795c */ /* 0x000fe20000300000 */
.L_x_11095:
[----:B------:R-:W3:Y:S01]  /*12610*/  SYNCS.PHASECHK.TRANS64.TRYWAIT P0, [R32+URZ+0x22860], R31 ;  /* 0x0228601f200075a7 */ /* 0x000ee2000800017f */
[----:B------:R-:W-:Y:S04]  /*12620*/  BSSY B1, `(.L_x_11096) ;  /* 0x0000002000017945 */ /* 0x000fe80003800000 */
[----:B---3--:R-:W-:Y:S05]  /*12630*/  @!P0 BRA `(.L_x_11097) ;  /* 0x0000002c00b48947 */ /* 0x008fea0003800000 */
.L_x_11179:
[----:B------:R-:W-:Y:S05]  /*12640*/  BSYNC B1 ;  /* 0x0000000000017941 */ /* 0x000fea0003800000 */
.L_x_11096:
[----:B------:R-:W-:Y:S01]  /*12650*/  ULDC.64 UR4, c[0x0][0x328] ;  /* 0x0000ca0000047ab9 */ /* 0x000fe20000000a00 */
[----:B------:R-:W-:Y:S01]  /*12660*/  ULDC.64 UR6, c[0x0][0x338] ;  /* 0x0000ce0000067ab9 */ /* 0x000fe20000000a00 */
[----:B------:R-:W-:Y:S01]  /*12670*/  IMAD R27, R27, UR4, RZ ;  /* 0x000000041b1b7c24 */ /* 0x000fe2000f8e02ff */
[----:B------:R-:W-:Y:S01]  /*12680*/  LOP3.LUT P4, RZ, R2, 0x1, RZ, 0xc0, !PT ;  /* 0x0000000102ff7812 */ /* 0x000fe2000788c0ff */
[----:B0-----:R-:W-:Y:S01]  /*12690*/  IMAD.WIDE.U32 R4, R28, UR4, RZ ;  /* 0x000000041c047c25 */ /* 0x001fe2000f8e00ff */
[----:B------:R-:W-:Y:S02]  /*126a0*/  R2UR UR4, R22 ;  /* 0x00000000160472ca */ /* 0x000fe400000e0000 */
[----:B------:R-:W-:Y:S01]  /*126b0*/  LOP3.LUT P3, RZ, R2, 0x10, RZ, 0xc0, !PT ;  /* 0x0000001002ff7812 */ /* 0x000fe2000786c0ff */
[----:B------:R-:W-:Y:S01]  /*126c0*/  IMAD R27, R28, UR5, R27 ;  /* 0x000000051c1b7c24 */ /* 0x000fe2000f8e021b */
[C---:B------:R-:W-:Y:S01]  /*126d0*/  LOP3.LUT P2, RZ, R2.reuse, 0x8, RZ, 0xc0, !PT ;  /* 0x0000000802ff7812 */ /* 0x040fe2000784c0ff */
[----:B------:R-:W-:Y:S01]  /*126e0*/  IMAD R6, R23, UR6, RZ ;  /* 0x0000000617067c24 */ /* 0x000fe2000f8e02ff */
[----:B------:R-:W-:Y:S01]  /*126f0*/  LOP3.LUT P1, RZ, R2, 0x4, RZ, 0xc0, !PT ;  /* 0x0000000402ff7812 */ /* 0x000fe2000782c0ff */
[----:B------:R-:W-:-:S02]  /*12700*/  IMAD.IADD R5, R5, 0x1, R27 ;  /* 0x0000000105057824 */ /* 0x000fc400078e021b */
        /* <DEDUP_REMOVED lines=46> */
[----:B----4-:R-:W-:-:S03]  /*129f0*/  IMAD.MOV.U32 R8, RZ, RZ, RZ ;  /* 0x000000ffff087224 */ /* 0x010fc600078e00ff */
        /* <DEDUP_REMOVED lines=11> */
.L_x_11193:
[----:B0---4-:R-:W-:-:S05]  /*12ab0*/  IADD3 R4, P0, R14, R24, RZ ;  /* 0x000000180e047210 */ /* 0x011fca0007f1e0ff */
        /* <DEDUP_REMOVED lines=10> */
.L_x_11099:
        /* <DEDUP_REMOVED lines=10> */
.L_x_11100:
[----:B------:R-:W-:Y:S01]  /*12c00*/  VIADD R21, R21, 0x1 ;  /* 0x0000000115157836 */ /* 0x000fe20000000000 */
[----:B------:R4:W-:Y:S01]  /*12c10*/  SYNCS.ARRIVE.TRANS64.A1T0 RZ, [R32+URZ+0x22850], RZ ;  /* 0x022850ff20ff79a7 */ /* 0x0009e2000810003f */
[----:B------:R-:W-:Y:S02]  /*12c20*/  VIADD R35, R35, 0xffffffff ;  /* 0xffffffff23237836 */ /* 0x000fe40000000000 */
[----:B------:R-:W-:Y:S01]  /*12c30*/  VIADD R36, R36, 0xffffffa0 ;  /* 0xffffffa024247836 */ /* 0x000fe20000000000 */
[----:B------:R-:W-:-:S04]  /*12c40*/  ISETP.NE.AND P0, PT, R21, 0x2, PT ;  /* 0x000000021500780c */ /* 0x000fc80003f05270 */
[----:B------:R-:W-:Y:S02]  /*12c50*/  SEL R21, R21, RZ, P0 ;  /* 0x000000ff15157207 */ /* 0x000fe40000000000 */
[----:B------:R-:W-:Y:S02]  /*12c60*/  SEL R3, RZ, 0x1, P0 ;  /* 0x00000001ff037807 */ /* 0x000fe40000000000 */
[----:B------:R-:W-:Y:S02]  /*12c70*/  ISETP.GT.AND P0, PT, R35, UR49, PT ;  /* 0x0000003123007c0c */ /* 0x000fe4000bf04270 */
[----:B------:R-:W-:-:S11]  /*12c80*/  LOP3.LUT R20, R20, R3, RZ, 0x3c, !PT ;  /* 0x0000000314147212 */ /* 0x000fd600078e3cff */
[----:B----4-:R-:W-:Y:S05]  /*12c90*/  @P0 BRA `(.L_x_11101) ;  /* 0xfffffff000a80947 */ /* 0x010fea000383ffff */
.L_x_11086:
[----:B------:R-:W-:Y:S05]  /*12ca0*/  BSYNC B0 ;  /* 0x0000000000007941 */ /* 0x000fea0003800000 */
.L_x_11063:
[----:B------:R-:W0:Y:S01]  /*12cb0*/  S2R R3, SR_CgaCtaId ;  /* 0x0000000000037919 */ /* 0x000e220000008800 */
[----:B------:R-:W-:Y:S01]  /*12cc0*/  MOV R0, 0x400 ;  /* 0x0000040000007802 */ /* 0x000fe20000000f00 */
[----:B------:R-:W-:Y:S01]  /*12cd0*/  BSSY B0, `(.L_x_11102) ;  /* 0x0000005000007945 */ /* 0x000fe20003800000 */
[----:B------:R-:W-:Y:S02]  /*12ce0*/  SHF.L.U32 R8, R8, 0x1f, RZ ;  /* 0x0000001f08087819 */ /* 0x000fe400000006ff */
[----:B0-----:R-:W-:-:S04]  /*12cf0*/  LEA R4, R3, R0, 0x18 ;  /* 0x0000000003047211 */ /* 0x001fc800078ec0ff */
[----:B------:R-:W0:Y:S02]  /*12d00*/  SYNCS.PHASECHK.TRANS64.TRYWAIT P0, [R4+URZ+0x22820], R8 ;  /* 0x02282008040075a7 */ /* 0x000e24000800017f */
[----:B0-----:R-:W-:Y:S05]  /*12d10*/  @!P0 BRA `(.L_x_11103) ;  /* 0x0000002c00dc8947 */ /* 0x001fea0003800000 */
.L_x_11194:
[----:B------:R-:W-:Y:S05]  /*12d20*/  BSYNC B0 ;  /* 0x0000000000007941 */ /* 0x000fea0003800000 */
.L_x_11102:
[----:B------:R-:W-:-:S03]  /*12d30*/  UMOV UR4, 0xffffffff ;  /* 0xffffffff00047882 */ /* 0x000fc60000000000 */
[----:B------:R-:W-:Y:S05]  /*12d40*/  BRA.DIV UR4, `(.L_x_11104) ;  /* 0x0000002e04e47947 */ /* 0x000fea000b800000 */
[----:B------:R4:W0:Y:S02]  /*12d50*/  SHFL.IDX PT, R14, R16, RZ, 0x1f ;  /* 0x00001fff100e7589 */ /* 0x00082400000e0000 */
.L_x_11197:
[----:B0-----:R-:W-:-:S13]  /*12d60*/  ISETP.NE.AND P0, PT, R14, RZ, PT ;  /* 0x000000ff0e00720c */ /* 0x001fda0003f05270 */
[----:B------:R-:W-:Y:S05]  /*12d70*/  @P0 BRA `(.L_x_10971) ;  /* 0x0000000000880947 */ /* 0x000fea0003800000 */
[----:B------:R-:W-:-:S03]  /*12d80*/  UMOV UR4, 0xffffffff ;  /* 0xffffffff00047882 */ /* 0x000fc60000000000 */
[----:B------:R-:W-:Y:S05]  /*12d90*/  BRA.DIV UR4, `(.L_x_11105) ;  /* 0x0000002e04f87947 */ /* 0x000fea000b800000 */
[----:B------:R-:W-:-:S13]  /*12da0*/  ELECT P6, URZ, PT ;  /* 0x00000000003f782f */ /* 0x000fda00038c0000 */
.L_x_11200:
[----:B------:R-:W-:Y:S05]  /*12db0*/  @!P6 BRA `(.L_x_10971) ;  /* 0x000000000078e947 */ /* 0x000fea0003800000 */
[----:B------:R-:W-:-:S06]  /*12dc0*/  ULOP3.LUT UR4, UR42, 0x2, URZ, 0xfc, !UPT ;  /* 0x000000022a047892 */ /* 0x000fcc000f8efc3f */
[----:B------:R-:W-:-:S05]  /*12dd0*/  IMAD.U32 R0, RZ, RZ, UR4 ;  /* 0x00000004ff007e24 */ /* 0x000fca000f8e00ff */
[----:B------:R-:W-:-:S13]  /*12de0*/  ISETP.NE.AND P0, PT, R0, 0x3, PT ;  /* 0x000000030000780c */ /* 0x000fda0003f05270 */
[----:B------:R-:W-:Y:S05]  /*12df0*/  @!P0 BRA `(.L_x_11106) ;  /* 0x0000000000048947 */ /* 0x000fea0003800000 */
[----:B------:R-:W-:Y:S01]  /*12e00*/  BPT.TRAP 0x1 ;  /* 0x000000040000795c */ /* 0x000fe20000300000 */
.L_x_11106:
[C---:B------:R-:W-:Y:S01]  /*12e10*/  IMAD R5, R21.reuse, 0x8, R4 ;  /* 0x0000000815057824 */ /* 0x040fe200078e0204 */
[----:B------:R-:W-:Y:S01]  /*12e20*/  SHF.L.U32 R0, R20, 0x1f, RZ ;  /* 0x0000001f14007819 */ /* 0x000fe200000006ff */
[----:B------:R-:W-:-:S03]  /*12e30*/  VIADD R21, R21, 0x1 ;  /* 0x0000000115157836 */ /* 0x000fc60000000000 */
[----:B------:R-:W0:Y:S02]  /*12e40*/  SYNCS.PHASECHK.TRANS64.TRYWAIT P1, [R5+URZ+0x22840], R0 ;  /* 0x02284000050075a7 */ /* 0x000e24000802017f */
[----:B------:R-:W-:-:S04]  /*12e50*/  ISETP.NE.AND P2, PT, R21, 0x2, PT ;  /* 0x000000021500780c */ /* 0x000fc80003f45270 */
[----:B------:R-:W-:Y:S01]  /*12e60*/  SEL R3, RZ, 0x1, P2 ;  /* 0x00000001ff037807 */ /* 0x000fe20001000000 */
[----:B0-----:R-:W-:Y:S08]  /*12e70*/  @!P1 BRA `(.L_x_11107) ;  /* 0x0000002c00e09947 */ /* 0x001ff00003800000 */
.L_x_11201:
[----:B------:R-:W-:Y:S02]  /*12e80*/  SEL R21, R21, RZ, P2 ;  /* 0x000000ff15157207 */ /* 0x000fe40001000000 */
[----:B------:R-:W-:Y:S01]  /*12e90*/  LOP3.LUT R2, R20, R3, RZ, 0x3c, !PT ;  /* 0x0000000314027212 */ /* 0x000fe200078e3cff */
[----:B------:R-:W-:Y:S06]  /*12ea0*/  @!P0 BRA `(.L_x_11108) ;  /* 0x0000000000048947 */ /* 0x000fec0003800000 */
[----:B------:R-:W-:Y:S01]  /*12eb0*/  BPT.TRAP 0x1 ;  /* 0x000000040000795c */ /* 0x000fe20000300000 */
.L_x_11108:
[----:B------:R-:W-:Y:S01]  /*12ec0*/  IMAD R21, R21, 0x8, R4 ;  /* 0x0000000815157824 */ /* 0x000fe200078e0204 */
[----:B------:R-:W-:-:S04]  /*12ed0*/  SHF.L.U32 R2, R2, 0x1f, RZ ;  /* 0x0000001f02027819 */ /* 0x000fc800000006ff */
[----:B------:R-:W0:Y:S02]  /*12ee0*/  SYNCS.PHASECHK.TRANS64.TRYWAIT P1, [R21+URZ+0x22840], R2 ;  /* 0x02284002150075a7 */ /* 0x000e24000802017f */
[----:B0-----:R-:W-:Y:S05]  /*12ef0*/  @!P1 BRA `(.L_x_11109) ;  /* 0x0000002c00d49947 */ /* 0x001fea0003800000 */
.L_x_11202:
[----:B------:R-:W-:Y:S05]  /*12f00*/  @!P0 BRA `(.L_x_11110) ;  /* 0x0000000000048947 */ /* 0x000fea0003800000 */
[----:B------:R-:W-:Y:S01]  /*12f10*/  BPT.TRAP 0x1 ;  /* 0x000000040000795c */ /* 0x000fe20000300000 */
.L_x_11110:
[----:B------:R-:W0:Y:S02]  /*12f20*/  SYNCS.PHASECHK.TRANS64.TRYWAIT P1, [R5+URZ+0x22860], R0 ;  /* 0x02286000050075a7 */ /* 0x000e24000802017f */
[----:B0-----:R-:W-:Y:S05]  /*12f30*/  @!P1 BRA `(.L_x_11111) ;  /* 0x0000002c00d89947 */ /* 0x001fea0003800000 */
.L_x_11203:
[----:B------:R-:W-:Y:S05]  /*12f40*/  @!P0 BRA `(.L_x_11112) ;  /* 0x0000000000048947 */ /* 0x000fea0003800000 */
[----:B------:R-:W-:Y:S01]  /*12f50*/  BPT.TRAP 0x1 ;  /* 0x000000040000795c */ /* 0x000fe20000300000 */
.L_x_11112:
[----:B------:R0:W0:Y:S02]  /*12f60*/  SYNCS.PHASECHK.TRANS64.TRYWAIT P0, [R21+URZ+0x22860], R2 ;  /* 0x02286002150075a7 */ /* 0x000024000800017f */
[----:B0-----:R-:W-:Y:S05]  /*12f70*/  @!P0 NANOSLEEP.SYNCS 0x989680 ;  /* 0x009896800000895d */ /* 0x001fea0003900000 */
[----:B------:R-:W0:Y:S02]  /*12f80*/  @!P0 SYNCS.PHASECHK.TRANS64 P0, [R21+URZ+0x22860], R2 ;  /* 0x02286002150085a7 */ /* 0x000e24000800007f */
[----:B0-----:R-:W-:Y:S05]  /*12f90*/  @!P0 BRA `(.L_x_11112) ;  /* 0xfffffffc00f08947 */ /* 0x001fea000383ffff */
.L_x_10971:
[----:B------:R-:W-:Y:S05]  /*12fa0*/  BSYNC B6 ;  /* 0x0000000000067941 */ /* 0x000fea0003800000 */
.L_x_10968:
[----:B------:R-:W-:Y:S05]  /*12fb0*/  EXIT ;  /* 0x000000000000794d */ /* 0x000fea0003800000 */
.L_x_10981:
[----:B0-----:R-:W-:-:S04]  /*12fc0*/  IMAD.U32 R3, RZ, RZ, UR38 ;  /* 0x00000026ff037e24 */ /* 0x001fc8000f8e00ff */
[----:B------:R0:W1:Y:S03]  /*12fd0*/  SYNCS.PHASECHK.TRANS64.TRYWAIT P0, [R3+URZ+0x22800], R2 ;  /* 0x02280002030075a7 */ /* 0x000066000800017f */
[----:B-1----:R-:W-:Y:S05]  /*12fe0*/  @!P0 NANOSLEEP.SYNCS 0x989680 ;  /* 0x009896800000895d */ /* 0x002fea0003900000 */
[----:B------:R-:W1:Y:S02]  /*12ff0*/  @!P0 SYNCS.PHASECHK.TRANS64 P0, [R3+URZ+0x22800], R2 ;  /* 0x02280002030085a7 */ /* 0x000e64000800007f */
[----:B-1----:R-:W-:Y:S05]  /*13000*/  @!P0 BRA `(.L_x_10981) ;  /* 0xfffffffc00ec8947 */ /* 0x002fea000383ffff */
[----:B------:R-:W-:Y:S05]  /*13010*/  BRA `(.L_x_11113) ;  /* 0xfffffee800387947 */ /* 0x000fea000383ffff */
.L_x_10985:
[----:B0-----:R-:W-:-:S04]  /*13020*/  IMAD.U32 R3, RZ, RZ, UR38 ;  /* 0x00000026ff037e24 */ /* 0x001fc8000f8e00ff */
[----:B------:R0:W1:Y:S03]  /*13030*/  SYNCS.PHASECHK.TRANS64.TRYWAIT P0, [R3+URZ+0x22830], R2 ;  /* 0x02283002030075a7 */ /* 0x000066000800017f */
[----:B-1----:R-:W-:Y:S05]  /*13040*/  @!P0 NANOSLEEP.SYNCS 0x989680 ;  /* 0x009896800000895d */ /* 0x002fea0003900000 */
[----:B------:R-:W1:Y:S02]  /*13050*/  @!P0 SYNCS.PHASECHK.TRANS64 P0, [R3+URZ+0x22830], R2 ;  /* 0x02283002030085a7 */ /* 0x000e64000800007f */
[----:B-1----:R-:W-:Y:S05]  /*13060*/  @!P0 BRA `(.L_x_10985) ;  /* 0xfffffffc00ec8947 */ /* 0x002fea000383ffff */
[----:B------:R-:W-:Y:S05]  /*13070*/  BRA `(.L_x_10984) ;  /* 0xfffffee800587947 */ /* 0x000fea000383ffff */
.L_x_10998:
[----:B0-----:R-:W-:-:S04]  /*13080*/  IMAD.U32 R11, RZ, RZ, UR38 ;  /* 0x00000026ff0b7e24 */ /* 0x001fc8000f8e00ff */
[----:B------:R0:W1:Y:S03]  /*13090*/  SYNCS.PHASECHK.TRANS64.TRYWAIT P0, [R11+URZ+0x22850], R2 ;  /* 0x022850020b0075a7 */ /* 0x000066000800017f */
[----:B-1----:R-:W-:Y:S05]  /*130a0*/  @!P0 NANOSLEEP.SYNCS 0x989680 ;  /* 0x009896800000895d */ /* 0x002fea0003900000 */
[----:B------:R-:W1:Y:S02]  /*130b0*/  @!P0 SYNCS.PHASECHK.TRANS64 P0, [R11+URZ+0x22850], R2 ;  /* 0x022850020b0085a7 */ /* 0x000e64000800007f */
[----:B-1----:R-:W-:Y:S05]  /*130c0*/  @!P0 BRA `(.L_x_10998) ;  /* 0xfffffffc00ec8947 */ /* 0x002fea000383ffff */
[----:B------:R-:W-:Y:S05]  /*130d0*/  BRA `(.L_x_10997) ;  /* 0xffffff0c00747947 */ /* 0x000fea000383ffff */
.L_x_11007:
[----:B-1----:R-:W-:-:S04]  /*130e0*/  IMAD.U32 R9, RZ, RZ, UR30 ;  /* 0x0000001eff097e24 */ /* 0x002fc8000f8e00ff */
[----:B------:R1:W3:Y:S03]  /*130f0*/  SYNCS.PHASECHK.TRANS64.TRYWAIT P0, [R9+URZ+0x22830], R10 ;  /* 0x0228300a090075a7 */ /* 0x0002e6000800017f */
[----:B---3--:R-:W-:Y:S05]  /*13100*/  @!P0 NANOSLEEP.SYNCS 0x989680 ;  /* 0x009896800000895d */ /* 0x008fea0003900000 */
[----:B------:R-:W3:Y:S02]  /*13110*/  @!P0 SYNCS.PHASECHK.TRANS64 P0, [R9+URZ+0x22830], R10 ;  /* 0x0228300a090085a7 */ /* 0x000ee4000800007f */
[----:B---3--:R-:W-:Y:S05]  /*13120*/  @!P0 BRA `(.L_x_11007) ;  /* 0xfffffffc00ec8947 */ /* 0x008fea000383ffff */
[----:B------:R-:W-:Y:S05]  /*13130*/  BRA `(.L_x_11006) ;  /* 0xffffff14002c7947 */ /* 0x000fea000383ffff */
.L_x_11020:
[----:B0-----:R-:W-:-:S04]  /*13140*/  IMAD.U32 R13, RZ, RZ, UR30 ;  /* 0x0000001eff0d7e24 */ /* 0x001fc8000f8e00ff */
[----:B------:R0:W1:Y:S03]  /*13150*/  SYNCS.PHASECHK.TRANS64.TRYWAIT P0, [R13+URZ+0x22850], R10 ;  /* 0x0228500a0d0075a7 */ /* 0x000066000800017f */
[----:B-1----:R-:W-:Y:S05]  /*13160*/  @!P0 NANOSLEEP.SYNCS 0x989680 ;  /* 0x009896800000895d */ /* 0x002fea0003900000 */
[----:B------:R-:W1:Y:S02]  /*13170*/  @!P0 SYNCS.PHASECHK.TRANS64 P0, [R13+URZ+0x22850], R10 ;  /* 0x0228500a0d0085a7 */ /* 0x000e64000800007f */
[----:B-1----:R-:W-:Y:S05]  /*13180*/  @!P0 BRA `(.L_x_11020) ;  /* 0xfffffffc00ec8947 */ /* 0x002fea000383ffff */
[----:B------:R-:W-:Y:S05]  /*13190*/  BRA `(.L_x_11019) ;  /* 0xffffff4000087947 */ /* 0x000fea000383ffff */
.L_x_11030:
[----:B-12---:R-:W-:-:S04]  /*131a0*/  IMAD.U32 R4, RZ, RZ, UR28 ;  /* 0x0000001cff047e24 */ /* 0x006fc8000f8e00ff */
[----:B------:R1:W2:Y:S03]  /*131b0*/  SYNCS.PHASECHK.TRANS64.TRYWAIT P1, [R4+URZ+0x22830], R11 ;  /* 0x0228300b040075a7 */ /* 0x0002a6000802017f */
[----:B--2---:R-:W-:Y:S05]  /*131c0*/  @!P1 NANOSLEEP.SYNCS 0x989680 ;  /* 0x009896800000995d */ /* 0x004fea0003900000 */
[----:B------:R-:W2:Y:S02]  /*131d0*/  @!P1 SYNCS.PHASECHK.TRANS64 P1, [R4+URZ+0x22830], R11 ;  /* 0x0228300b040095a7 */ /* 0x000ea4000802007f */
[----:B--2---:R-:W-:Y:S05]  /*131e0*/  @!P1 BRA `(.L_x_11030) ;  /* 0xfffffffc00ec9947 */ /* 0x004fea000383ffff */
[----:B------:R-:W-:Y:S05]  /*131f0*/  BRA `(.L_x_11029) ;  /* 0xffffff4400c07947 */ /* 0x000fea000383ffff */
.L_x_11035:
[----:B--2---:R-:W-:-:S04]  /*13200*/  IMAD.U32 R10, RZ, RZ, UR28 ;  /* 0x0000001cff0a7e24 */ /* 0x004fc8000f8e00ff */
[----:B------:R2:W3:Y:S03]  /*13210*/  SYNCS.PHASECHK.TRANS64.TRYWAIT P1, [R10+URZ+0x22850], R11 ;  /* 0x0228500b0a0075a7 */ /* 0x0004e6000802017f */
[----:B---3--:R-:W-:Y:S05]  /*13220*/  @!P1 NANOSLEEP.SYNCS 0x989680 ;  /* 0x009896800000995d */ /* 0x008fea0003900000 */
[----:B------:R-:W3:Y:S02]  /*13230*/  @!P1 SYNCS.PHASECHK.TRANS64 P1, [R10+URZ+0x22850], R11 ;  /* 0x0228500b0a0095a7 */ /* 0x000ee4000802007f */
[----:B---3--:R-:W-:Y:S05]  /*13240*/  @!P1 BRA `(.L_x_11035) ;  /* 0xfffffffc00ec9947 */ /* 0x008fea000383ffff */
[----:B------:R-:W-:Y:S05]  /*13250*/  BRA `(.L_x_11034) ;  /* 0xffffff5c00e47947 */ /* 0x000fea000383ffff */
.L_x_11042:
[----:B---3--:R-:W-:-:S04]  /*13260*/  IMAD.U32 R9, RZ, RZ, UR26 ;  /* 0x0000001aff097e24 */ /* 0x008fc8000f8e00ff */
[----:B------:R3:W4:Y:S03]  /*13270*/  SYNCS.PHASECHK.TRANS64.TRYWAIT P0, [R9+URZ+0x22830], R10 ;  /* 0x0228300a090075a7 */ /* 0x000726000800017f */
[----:B----4-:R-:W-:Y:S05]  /*13280*/  @!P0 NANOSLEEP.SYNCS 0x989680 ;  /* 0x009896800000895d */ /* 0x010fea0003900000 */
[----:B------:R-:W4:Y:S02]  /*13290*/  @!P0 SYNCS.PHASECHK.TRANS64 P0, [R9+URZ+0x22830], R10 ;  /* 0x0228300a090085a7 */ /* 0x000f24000800007f */
[----:B----4-:R-:W-:Y:S05]  /*132a0*/  @!P0 BRA `(.L_x_11042) ;  /* 0xfffffffc00ec8947 */ /* 0x010fea000383ffff */
[----:B------:R-:W-:Y:S05]  /*132b0*/  BRA `(.L_x_11041) ;  /* 0xffffff6000f47947 */ /* 0x000fea000383ffff */
.L_x_11055:
[----:B0-----:R-:W-:-:S04]  /*132c0*/  IMAD.U32 R13, RZ, RZ, UR26 ;  /* 0x0000001aff0d7e24 */ /* 0x001fc8000f8e00ff */
[----:B------:R0:W1:Y:S03]  /*132d0*/  SYNCS.PHASECHK.TRANS64.TRYWAIT P0, [R13+URZ+0x22850], R10 ;  /* 0x0228500a0d0075a7 */ /* 0x000066000800017f */
[----:B-1----:R-:W-:Y:S05]  /*132e0*/  @!P0 NANOSLEEP.SYNCS 0x989680 ;  /* 0x009896800000895d */ /* 0x002fea0003900000 */
[----:B------:R-:W1:Y:S02]  /*132f0*/  @!P0 SYNCS.PHASECHK.TRANS64 P0, [R13+URZ+0x22850], R10 ;  /* 0x0228500a0d0085a7 */ /* 0x000e64000800007f */
[----:B-1----:R-:W-:Y:S05]  /*13300*/  @!P0 BRA `(.L_x_11055) ;  /* 0xfffffffc00ec8947 */ /* 0x002fea000383ffff */
[----:B------:R-:W-:Y:S05]  /*13310*/  BRA `(.L_x_11054) ;  /* 0xffffff8c00c07947 */ /* 0x000fea000383ffff */
.L_x_11074:
[----:B------:R-:W-:Y:S02]  /*13320*/  IMAD.MOV.U32 R13, RZ, RZ, R16 ;  /* 0x000000ffff0d7224 */ /* 0x000fe400078e0010 */
[----:B------:R-:W-:Y:S02]  /*13330*/  IMAD.MOV.U32 R12, RZ, RZ, RZ ;  /* 0x000000ffff0c7224 */ /* 0x000fe400078e00ff */
[----:B------:R-:W-:Y:S02]  /*13340*/  IMAD.MOV.U32 R11, RZ, RZ, 0x1f ;  /* 0x0000001fff0b7424 */ /* 0x000fe400078e00ff */
[----:B------:R-:W-:-:S07]  /*13350*/  IMAD.MOV.U32 R15, RZ, RZ, -0x1 ;  /* 0xffffffffff0f7424 */ /* 0x000fce00078e00ff */
[----:B-----5:R-:W-:Y:S05]  /*13360*/  WARPSYNC.COLLECTIVE R15, `(.L_x_11114) ;  /* 0x000000000f087348 */ /* 0x020fea0003c00000 */
[----:B------:R0:W1:Y:S02]  /*13370*/  SHFL.IDX P6, R14, R13, R12, R11 ;  /* 0x0000000c0d0e7389 */ /* 0x00006400000c000b */
[----:B01---5:R-:W-:Y:S01]  /*13380*/  ENDCOLLECTIVE ;  /* 0x000000000000791b */ /* 0x023fe20003800000 */
.L_x_11114:
[----:B------:R-:W-:Y:S05]  /*13390*/  BRA `(.L_x_11115) ;  /* 0xffffffd000947947 */ /* 0x000fea000383ffff */
.L_x_11076:
[----:B0-----:R-:W-:-:S04]  /*133a0*/  IMAD.U32 R3, RZ, RZ, UR47 ;  /* 0x0000002fff037e24 */ /* 0x001fc8000f8e00ff */
[----:B------:R0:W1:Y:S03]  /*133b0*/  SYNCS.PHASECHK.TRANS64.TRYWAIT P0, [R3+URZ+0x22840], R0 ;  /* 0x02284000030075a7 */ /* 0x000066000800017f */
[----:B-1----:R-:W-:Y:S05]  /*133c0*/  @!P0 NANOSLEEP.SYNCS 0x989680 ;  /* 0x009896800000895d */ /* 0x002fea0003900000 */
[----:B------:R-:W1:Y:S02]  /*133d0*/  @!P0 SYNCS.PHASECHK.TRANS64 P0, [R3+URZ+0x22840], R0 ;  /* 0x02284000030085a7 */ /* 0x000e64000800007f */
[----:B-1----:R-:W-:Y:S05]  /*133e0*/  @!P0 BRA `(.L_x_11076) ;  /* 0xfffffffc00ec8947 */ /* 0x002fea000383ffff */
[----:B------:R-:W-:Y:S05]  /*133f0*/  BRA `(.L_x_11116) ;  /* 0xffffffd000d87947 */ /* 0x000fea000383ffff */
.L_x_11077:
        /* <DEDUP_REMOVED lines=8> */
.L_x_11118:
[----:B------:R-:W-:Y:S05]  /*13480*/  BSYNC B0 ;  /* 0x0000000000007941 */ /* 0x000fea0003800000 */
.L_x_11117:
        /* <DEDUP_REMOVED lines=9> */
.L_x_11119:
        /* <DEDUP_REMOVED lines=8> */
.L_x_11120:
        /* <DEDUP_REMOVED lines=11> */
.L_x_11121:
[----:B------:R-:W-:Y:S02]  /*13650*/  IMAD.MOV.U32 R13, RZ, RZ, R0 ;  /* 0x000000ffff0d7224 */ /* 0x000fe400078e0000 */
[----:B------:R-:W-:Y:S01]  /*13660*/  IMAD.MOV.U32 R12, RZ, RZ, 0x2 ;  /* 0x00000002ff0c7424 */ /* 0x000fe200078e00ff */
[----:B------:R-:W-:-:S13]  /*13670*/  @P0 LEA R4, P1, R24, R14, 0x1 ;  /* 0x0000000e18040211 */ /* 0x000fda00078208ff */
[----:B------:R-:W-:Y:S05]  /*13680*/  WARPSYNC.COLLECTIVE R15, `(.L_x_11122) ;  /* 0x000000000f087348 */ /* 0x000fea0003c00000 */
[----:B------:R0:W1:Y:S02]  /*13690*/  SHFL.IDX P6, R14, R13, R12, R11 ;  /* 0x0000000c0d0e7389 */ /* 0x00006400000c000b */
[----:B01----:R-:W-:Y:S01]  /*136a0*/  ENDCOLLECTIVE ;  /* 0x000000000000791b */ /* 0x003fe20003800000 */
.L_x_11122:
        /* <DEDUP_REMOVED lines=12> */
.L_x_11123:
[----:B------:R-:W-:Y:S02]  /*13770*/  IMAD.MOV.U32 R13, RZ, RZ, R0 ;  /* 0x000000ffff0d7224 */ /* 0x000fe400078e0000 */
[----:B------:R-:W-:Y:S01]  /*13780*/  IMAD.MOV.U32 R12, RZ, RZ, 0x3 ;  /* 0x00000003ff0c7424 */ /* 0x000fe200078e00ff */
[----:B------:R-:W-:-:S13]  /*13790*/  @P0 LEA R4, P1, R24, R14, 0x1 ;  /* 0x0000000e18040211 */ /* 0x000fda00078208ff */
[----:B------:R-:W-:Y:S05]  /*137a0*/  WARPSYNC.COLLECTIVE R15, `(.L_x_11124) ;  /* 0x000000000f087348 */ /* 0x000fea0003c00000 */
[----:B------:R0:W1:Y:S02]  /*137b0*/  SHFL.IDX P6, R14, R13, R12, R11 ;  /* 0x0000000c0d0e7389 */ /* 0x00006400000c000b */
[----:B01----:R-:W-:Y:S01]  /*137c0*/  ENDCOLLECTIVE ;  /* 0x000000000000791b */ /* 0x003fe20003800000 */
.L_x_11124:
        /* <DEDUP_REMOVED lines=12> */
.L_x_11125:
[----:B------:R-:W-:Y:S02]  /*13890*/  IMAD.MOV.U32 R13, RZ, RZ, R0 ;  /* 0x000000ffff0d7224 */ /* 0x000fe400078e0000 */
[----:B------:R-:W-:Y:S01]  /*138a0*/  IMAD.MOV.U32 R12, RZ, RZ, 0x4 ;  /* 0x00000004ff0c7424 */ /* 0x000fe200078e00ff */
[----:B------:R-:W-:-:S13]  /*138b0*/  @P0 LEA R4, P1, R24, R14, 0x1 ;  /* 0x0000000e18040211 */ /* 0x000fda00078208ff */
[----:B------:R-:W-:Y:S05]  /*138c0*/  WARPSYNC.COLLECTIVE R15, `(.L_x_11126) ;  /* 0x000000000f087348 */ /* 0x000fea0003c00000 */
[----:B------:R0:W1:Y:S02]  /*138d0*/  SHFL.IDX P6, R14, R13, R12, R11 ;  /* 0x0000000c0d0e7389 */ /* 0x00006400000c000b */
[----:B01----:R-:W-:Y:S01]  /*138e0*/  ENDCOLLECTIVE ;  /* 0x000000000000791b */ /* 0x003fe20003800000 */
.L_x_11126:
        /* <DEDUP_REMOVED lines=12> */
.L_x_11127:
[----:B------:R-:W-:Y:S02]  /*139b0*/  IMAD.MOV.U32 R13, RZ, RZ, R0 ;  /* 0x000000ffff0d7224 */ /* 0x000fe400078e0000 */
[----:B------:R-:W-:Y:S01]  /*139c0*/  IMAD.MOV.U32 R12, RZ, RZ, 0x5 ;  /* 0x00000005ff0c7424 */ /* 0x000fe200078e00ff */
[----:B------:R-:W-:-:S13]  /*139d0*/  @P0 LEA R4, P1, R24, R14, 0x1 ;  /* 0x0000000e18040211 */ /* 0x000fda00078208ff */
[----:B------:R-:W-:Y:S05]  /*139e0*/  WARPSYNC.COLLECTIVE R15, `(.L_x_11128) ;  /* 0x000000000f087348 */ /* 0x000fea0003c00000 */
[----:B------:R0:W1:Y:S02]  /*139f0*/  SHFL.IDX P6, R14, R13, R12, R11 ;  /* 0x0000000c0d0e7389 */ /* 0x00006400000c000b */
[----:B01----:R-:W-:Y:S01]  /*13a00*/  ENDCOLLECTIVE ;  /* 0x000000000000791b */ /* 0x003fe20003800000 */
.L_x_11128:
        /* <DEDUP_REMOVED lines=10> */
.L_x_11129:
[----:B------:R-:W-:Y:S05]  /*13ab0*/  BRA `(.L_x_11130) ;  /* 0xffffffd0004c7947 */ /* 0x000fea000383ffff */
.L_x_11080:
        /* <DEDUP_REMOVED lines=8> */
.L_x_11131:
[----:B------:R-:W-:Y:S02]  /*13b40*/  VIADD R8, R0, 0x10 ;  /* 0x0000001000087836 */ /* 0x000fe40000000000 */
[----:B------:R-:W-:Y:S02]  /*13b50*/  IMAD.MOV.U32 R13, RZ, RZ, R7 ;  /* 0x000000ffff0d7224 */ /* 0x000fe400078e0007 */
[----:B------:R-:W-:-:S07]  /*13b60*/  IMAD.MOV.U32 R4, RZ, RZ, R14 ;  /* 0x000000ffff047224 */ /* 0x000fce00078e000e */
[----:B------:R-:W-:Y:S05]  /*13b70*/  WARPSYNC.COLLECTIVE R15, `(.L_x_11132) ;  /* 0x000000000f087348 */ /* 0x000fea0003c00000 */
[----:B------:R0:W1:Y:S02]  /*13b80*/  SHFL.IDX P6, R14, R13, R12, R11 ;  /* 0x0000000c0d0e7389 */ /* 0x00006400000c000b */
[----:B01----:R-:W-:Y:S01]  /*13b90*/  ENDCOLLECTIVE ;  /* 0x000000000000791b */ /* 0x003fe20003800000 */
.L_x_11132:
        /* <DEDUP_REMOVED lines=12> */
.L_x_11133:
        /* <DEDUP_REMOVED lines=11> */
.L_x_11134:
[----:B------:R-:W-:Y:S02]  /*13d10*/  IMAD.MOV.U32 R13, RZ, RZ, R6 ;  /* 0x000000ffff0d7224 */ /* 0x000fe400078e0006 */
[----:B------:R-:W-:Y:S01]  /*13d20*/  IMAD.MOV.U32 R12, RZ, RZ, 0x2 ;  /* 0x00000002ff0c7424 */ /* 0x000fe200078e00ff */
[----:B------:R-:W-:-:S13]  /*13d30*/  @!P0 LEA R4, P2, R24, R14, 0x1 ;  /* 0x0000000e18048211 */ /* 0x000fda00078408ff */
[----:B------:R-:W-:Y:S05]  /*13d40*/  WARPSYNC.COLLECTIVE R15, `(.L_x_11135) ;  /* 0x000000000f087348 */ /* 0x000fea0003c00000 */
[----:B------:R0:W1:Y:S02]  /*13d50*/  SHFL.IDX P6, R14, R13, R12, R11 ;  /* 0x0000000c0d0e7389 */ /* 0x00006400000c000b */
[----:B01----:R-:W-:Y:S01]  /*13d60*/  ENDCOLLECTIVE ;  /* 0x000000000000791b */ /* 0x003fe20003800000 */
.L_x_11135:
[----:B------:R-:W-:Y:S02]  /*13d70*/  @!P0 IMAD.X R5, RZ, RZ, R8, P2 ;  /* 0x000000ffff058224 */ /* 0x000fe400010e0608 */
[----:B------:R-:W-:-:S03]  /*13d80*/  VIADD R8, R0, 0x20 ;  /* 0x0000002000087836 */ /* 0x000fc60000000000 */
[----:B------:R-:W-:Y:S01]  /*13d90*/  @!PT LDS RZ, [RZ] ;  /* 0x00000000fffff984 */ /* 0x000fe20000000800 */
[----:B------:R-:W-:Y:S01]  /*13da0*/  @!PT LDS RZ, [RZ] ;  /* 0x00000000fffff984 */ /* 0x000fe20000000800 */
[----:B------:R-:W-:Y:S01]  /*13db0*/  @!PT LDS RZ, [RZ] ;  /* 0x00000000fffff984 */ /* 0x000fe20000000800 */
[----:B------:R0:W-:Y:S02]  /*13dc0*/  @!P0 LDGSTS.E.BYPASS.LTC128B.128 [R21+0x18c00], desc[UR36][R4.64], !P1 ;  /* 0x18c0000004158fae */ /* 0x0001e4000c901d64 */
[----:B------:R-:W-:Y:S01]  /*13dd0*/  ISETP.GE.AND P0, PT, R8, R3, PT ;  /* 0x000000030800720c */ /* 0x000fe20003f06270 */
[----:B------:R-:W-:-:S12]  /*13de0*/  IMAD.MOV.U32 R13, RZ, RZ, R7 ;  /* 0x000000ffff0d7224 */ /* 0x000fd800078e0007 */
[----:B------:R-:W-:Y:S01]  /*13df0*/  @!P0 LEA R9, R17, UR47, 0x1 ;  /* 0x0000002f11098c11 */ /* 0x000fe2000f8e08ff */
[----:B0-----:R-:W-:-:S07]  /*13e00*/  IMAD.MOV.U32 R8, RZ, RZ, R14 ;  /* 0x000000ffff087224 */ /* 0x001fce00078e000e */
[----:B------:R-:W-:Y:S05]  /*13e10*/  WARPSYNC.COLLECTIVE R15, `(.L_x_11136) ;  /* 0x000000000f087348 */ /* 0x000fea0003c00000 */
[----:B------:R0:W1:Y:S02]  /*13e20*/  SHFL.IDX P6, R14, R13, R12, R11 ;  /* 0x0000000c0d0e7389 */ /* 0x00006400000c000b */
[----:B01----:R-:W-:Y:S01]  /*13e30*/  ENDCOLLECTIVE ;  /* 0x000000000000791b */ /* 0x003fe20003800000 */
.L_x_11136:
[----:B------:R-:W-:Y:S02]  /*13e40*/  IMAD.MOV.U32 R13, RZ, RZ, R6 ;  /* 0x000000ffff0d7224 */ /* 0x000fe400078e0006 */
[----:B------:R-:W-:Y:S01]  /*13e50*/  IMAD.MOV.U32 R12, RZ, RZ, 0x3 ;  /* 0x00000003ff0c7424 */ /* 0x000fe200078e00ff */
[----:B------:R-:W-:-:S13]  /*13e60*/  @!P0 LEA R4, P2, R24, R14, 0x1 ;  /* 0x0000000e18048211 */ /* 0x000fda00078408ff */
[----:B------:R-:W-:Y:S05]  /*13e70*/  WARPSYNC.COLLECTIVE R15, `(.L_x_11137) ;  /* 0x000000000f087348 */ /* 0x000fea0003c00000 */
[----:B------:R0:W1:Y:S02]  /*13e80*/  SHFL.IDX P6, R14, R13, R12, R11 ;  /* 0x0000000c0d0e7389 */ /* 0x00006400000c000b */
[----:B01----:R-:W-:Y:S01]  /*13e90*/  ENDCOLLECTIVE ;  /* 0x000000000000791b */ /* 0x003fe20003800000 */
.L_x_11137:
        /* <DEDUP_REMOVED lines=13> */
.L_x_11138:
[----:B------:R-:W-:Y:S02]  /*13f70*/  IMAD.MOV.U32 R13, RZ, RZ, R6 ;  /* 0x000000ffff0d7224 */ /* 0x000fe400078e0006 */
[----:B------:R-:W-:Y:S01]  /*13f80*/  IMAD.MOV.U32 R12, RZ, RZ, 0x4 ;  /* 0x00000004ff0c7424 */ /* 0x000fe200078e00ff */
[----:B------:R-:W-:-:S13]  /*13f90*/  @!P0 LEA R4, P2, R24, R14, 0x1 ;  /* 0x0000000e18048211 */ /* 0x000fda00078408ff */
[----:B------:R-:W-:Y:S05]  /*13fa0*/  WARPSYNC.COLLECTIVE R15, `(.L_x_11139) ;  /* 0x000000000f087348 */ /* 0x000fea0003c00000 */
[----:B------:R0:W1:Y:S02]  /*13fb0*/  SHFL.IDX P6, R14, R13, R12, R11 ;  /* 0x0000000c0d0e7389 */ /* 0x00006400000c000b */
[----:B01----:R-:W-:Y:S01]  /*13fc0*/  ENDCOLLECTIVE ;  /* 0x000000000000791b */ /* 0x003fe20003800000 */
.L_x_11139:
        /* <DEDUP_REMOVED lines=13> */
.L_x_11140:
[----:B------:R-:W-:Y:S02]  /*140a0*/  IMAD.MOV.U32 R13, RZ, RZ, R6 ;  /* 0x000000ffff0d7224 */ /* 0x000fe400078e0006 */
[----:B------:R-:W-:Y:S01]  /*140b0*/  IMAD.MOV.U32 R12, RZ, RZ, 0x5 ;  /* 0x00000005ff0c7424 */ /* 0x000fe200078e00ff */
[----:B------:R-:W-:-:S13]  /*140c0*/  @!P0 LEA R4, P2, R24, R14, 0x1 ;  /* 0x0000000e18048211 */ /* 0x000fda00078408ff */
[----:B------:R-:W-:Y:S05]  /*140d0*/  WARPSYNC.COLLECTIVE R15, `(.L_x_11141) ;  /* 0x000000000f087348 */ /* 0x000fea0003c00000 */
[----:B------:R0:W1:Y:S02]  /*140e0*/  SHFL.IDX P6, R14, R13, R12, R11 ;  /* 0x0000000c0d0e7389 */ /* 0x00006400000c000b */
[----:B01----:R-:W-:Y:S01]  /*140f0*/  ENDCOLLECTIVE ;  /* 0x000000000000791b */ /* 0x003fe20003800000 */
.L_x_11141:
        /* <DEDUP_REMOVED lines=13> */
.L_x_11142:
[----:B------:R-:W-:Y:S02]  /*141d0*/  IMAD.MOV.U32 R13, RZ, RZ, R6 ;  /* 0x000000ffff0d7224 */ /* 0x000fe400078e0006 */
[----:B------:R-:W-:Y:S01]  /*141e0*/  IMAD.MOV.U32 R12, RZ, RZ, 0x6 ;  /* 0x00000006ff0c7424 */ /* 0x000fe200078e00ff */
[----:B------:R-:W-:-:S13]  /*141f0*/  @!P0 LEA R4, P2, R24, R14, 0x1 ;  /* 0x0000000e18048211 */ /* 0x000fda00078408ff */
[----:B------:R-:W-:Y:S05]  /*14200*/  WARPSYNC.COLLECTIVE R15, `(.L_x_11143) ;  /* 0x000000000f087348 */ /* 0x000fea0003c00000 */
[----:B------:R0:W1:Y:S02]  /*14210*/  SHFL.IDX P6, R14, R13, R12, R11 ;  /* 0x0000000c0d0e7389 */ /* 0x00006400000c000b */
[----:B01----:R-:W-:Y:S01]  /*14220*/  ENDCOLLECTIVE ;  /* 0x000000000000791b */ /* 0x003fe20003800000 */
.L_x_11143:
[----:B------:R-:W-:-:S05]  /*14230*/  @!P0 IMAD.X R5, RZ, RZ, R8, P2 ;  /* 0x000000ffff058224 */ /* 0x000fca00010e0608 */
[----:B------:R-:W-:Y:S01]  /*14240*/  @!PT LDS RZ, [RZ] ;  /* 0x00000000fffff984 */ /* 0x000fe20000000800 */
[----:B------:R-:W-:Y:S01]  /*14250*/  @!PT LDS RZ, [RZ] ;  /* 0x00000000fffff984 */ /* 0x000fe20000000800 */
[----:B------:R-:W-:Y:S01]  /*14260*/  @!PT LDS RZ, [RZ] ;  /* 0x00000000fffff984 */ /* 0x000fe20000000800 */
[----:B------:R0:W-:Y:S01]  /*14270*/  @!P0 LDGSTS.E.BYPASS.LTC128B.128 [R21+0x1ac00], desc[UR36][R4.64], !P1 ;  /* 0x1ac0000004158fae */ /* 0x0001e2000c901d64 */
[----:B------:R-:W-:Y:S02]  /*14280*/  IMAD.MOV.U32 R13, RZ, RZ, R7 ;  /* 0x000000ffff0d7224 */ /* 0x000fe400078e0007 */
[----:B0-----:R-:W-:Y:S02]  /*14290*/  VIADD R4, R0, 0x60 ;  /* 0x0000006000047836 */ /* 0x001fe40000000000 */
[----:B------:R-:W-:-:S03]  /*142a0*/  IMAD.MOV.U32 R8, RZ, RZ, R14 ;  /* 0x000000ffff087224 */ /* 0x000fc600078e000e */
[----:B------:R-:W-:-:S13]  /*142b0*/  ISETP.GE.AND P0, PT, R4, R3, PT ;  /* 0x000000030400720c */ /* 0x000fda0003f06270 */
[----:B------:R-:W-:Y:S05]  /*142c0*/  WARPSYNC.COLLECTIVE R15, `(.L_x_11144) ;  /* 0x000000000f087348 */ /* 0x000fea0003c00000 */
[----:B------:R0:W1:Y:S02]  /*142d0*/  SHFL.IDX P6, R14, R13, R12, R11 ;  /* 0x0000000c0d0e7389 */ /* 0x00006400000c000b */
[----:B01----:R-:W-:Y:S01]  /*142e0*/  ENDCOLLECTIVE ;  /* 0x000000000000791b */ /* 0x003fe20003800000 */
.L_x_11144:
[----:B------:R-:W-:Y:S01]  /*142f0*/  @!P0 LEA R9, R17, UR47, 0x1 ;  /* 0x0000002f11098c11 */ /* 0x000fe2000f8e08ff */
[----:B------:R-:W-:Y:S02]  /*14300*/  IMAD.MOV.U32 R13, RZ, RZ, R6 ;  /* 0x000000ffff0d7224 */ /* 0x000fe400078e0006 */
[----:B------:R-:W-:Y:S01]  /*14310*/  IMAD.MOV.U32 R12, RZ, RZ, 0x7 ;  /* 0x00000007ff0c7424 */ /* 0x000fe200078e00ff */
[----:B------:R-:W-:-:S13]  /*14320*/  @!P0 LEA R4, P2, R24, R14, 0x1 ;  /* 0x0000000e18048211 */ /* 0x000fda00078408ff */
[----:B------:R-:W-:Y:S05]  /*14330*/  WARPSYNC.COLLECTIVE R15, `(.L_x_11145) ;  /* 0x000000000f087348 */ /* 0x000fea0003c00000 */
[----:B------:R0:W1:Y:S02]  /*14340*/  SHFL.IDX P6, R14, R13, R12, R11 ;  /* 0x0000000c0d0e7389 */ /* 0x00006400000c000b */
[----:B01----:R-:W-:Y:S01]  /*14350*/  ENDCOLLECTIVE ;  /* 0x000000000000791b */ /* 0x003fe20003800000 */
.L_x_11145:
        /* <DEDUP_REMOVED lines=10> */
.L_x_11146:
[----:B------:R-:W-:Y:S05]  /*14400*/  BRA `(.L_x_11147) ;  /* 0xffffffd000407947 */ /* 0x000fea000383ffff */
.L_x_11081:
[----:B0-----:R-:W-:-:S04]  /*14410*/  IMAD.U32 R3, RZ, RZ, UR47 ;  /* 0x0000002fff037e24 */ /* 0x001fc8000f8e00ff */
[----:B------:R0:W1:Y:S03]  /*14420*/  SYNCS.PHASECHK.TRANS64.TRYWAIT P0, [R3+URZ+0x22820], R0 ;  /* 0x02282000030075a7 */ /* 0x000066000800017f */
[----:B-1----:R-:W-:Y:S05]  /*14430*/  @!P0 NANOSLEEP.SYNCS 0x989680 ;  /* 0x009896800000895d */ /* 0x002fea0003900000 */
[----:B------:R-:W1:Y:S02]  /*14440*/  @!P0 SYNCS.PHASECHK.TRANS64 P0, [R3+URZ+0x22820], R0 ;  /* 0x02282000030085a7 */ /* 0x000e64000800007f */
[----:B-1----:R-:W-:Y:S05]  /*14450*/  @!P0 BRA `(.L_x_11081) ;  /* 0xfffffffc00ec8947 */ /* 0x002fea000383ffff */
[----:B------:R-:W-:Y:S05]  /*14460*/  BRA `(.L_x_11148) ;  /* 0xffffffd000707947 */ /* 0x000fea000383ffff */
.L_x_11083:
[----:B0-----:R-:W-:-:S04]  /*14470*/  IMAD.U32 R3, RZ, RZ, UR47 ;  /* 0x0000002fff037e24 */ /* 0x001fc8000f8e00ff */
[----:B------:R0:W1:Y:S03]  /*14480*/  SYNCS.PHASECHK.TRANS64.TRYWAIT P0, [R3+URZ+0x22860], R0 ;  /* 0x02286000030075a7 */ /* 0x000066000800017f */
[----:B-1----:R-:W-:Y:S05]  /*14490*/  @!P0 NANOSLEEP.SYNCS 0x989680 ;  /* 0x009896800000895d */ /* 0x002fea0003900000 */
[----:B------:R-:W1:Y:S02]  /*144a0*/  @!P0 SYNCS.PHASECHK.TRANS64 P0, [R3+URZ+0x22860], R0 ;  /* 0x02286000030085a7 */ /* 0x000e64000800007f */
[----:B-1----:R-:W-:Y:S05]  /*144b0*/  @!P0 BRA `(.L_x_11083) ;  /* 0xfffffffc00ec8947 */ /* 0x002fea000383ffff */
[----:B------:R-:W-:Y:S05]  /*144c0*/  BRA `(.L_x_11149) ;  /* 0xffffffd0006c7947 */ /* 0x000fea000383ffff */
.L_x_11084:
        /* <DEDUP_REMOVED lines=8> */
.L_x_11151:
[----:B------:R-:W-:Y:S05]  /*14550*/  BSYNC B0 ;  /* 0x0000000000007941 */ /* 0x000fea0003800000 */
.L_x_11150:
[----:B------:R-:W-:Y:S01]  /*14560*/  IMAD.MOV.U32 R13, RZ, RZ, R3 ;  /* 0x000000ffff0d7224 */ /* 0x000fe200078e0003 */
[----:B------:R-:W-:Y:S01]  /*14570*/  LEA R19, R17, UR47, 0x1 ;  /* 0x0000002f11137c11 */ /* 0x000fe2000f8e08ff */
[----:B------:R-:W-:Y:S01]  /*14580*/  IMAD.MOV.U32 R12, RZ, RZ, RZ ;  /* 0x000000ffff0c7224 */ /* 0x000fe200078e00ff */
[C---:B------:R-:W-:Y:S01]  /*14590*/  LOP3.LUT P2, RZ, R8.reuse, 0x2, RZ, 0xc0, !PT ;  /* 0x0000000208ff7812 */ /* 0x040fe2000784c0ff */
[----:B------:R-:W-:Y:S01]  /*145a0*/  IMAD.MOV.U32 R11, RZ, RZ, 0x181f ;  /* 0x0000181fff0b7424 */ /* 0x000fe200078e00ff */
[----:B------:R-:W-:Y:S01]  /*145b0*/  LOP3.LUT P1, RZ, R8, 0x4, RZ, 0xc0, !PT ;  /* 0x0000000408ff7812 */ /* 0x000fe2000782c0ff */
[----:B------:R-:W-:Y:S02]  /*145c0*/  IMAD.MOV.U32 R15, RZ, RZ, -0x1 ;  /* 0xffffffffff0f7424 */ /* 0x000fe400078e00ff */
[----:B------:R-:W-:Y:S01]  /*145d0*/  IMAD.MOV.U32 R0, RZ, RZ, R14 ;  /* 0x000000ffff007224 */ /* 0x000fe200078e000e */
[----:B------:R-:W-:Y:S01]  /*145e0*/  ISETP.LT.OR P3, PT, R35, 0x1, !P1 ;  /* 0x000000012300780c */ /* 0x000fe20004f61670 */
[----:B------:R-:W-:-:S12]  /*145f0*/  IMAD.SHL.U32 R24, R24, 0x2, RZ ;  /* 0x0000000218187824 */ /* 0x000fd800078e00ff */
[----:B------:R-:W-:Y:S05]  /*14600*/  WARPSYNC.COLLECTIVE R15, `(.L_x_11152) ;  /* 0x000000000f087348 */ /* 0x000fea0003c00000 */
[----:B------:R0:W1:Y:S02]  /*14610*/  SHFL.IDX P6, R14, R13, R12, R11 ;  /* 0x0000000c0d0e7389 */ /* 0x00006400000c000b */
[----:B01----:R-:W-:Y:S01]  /*14620*/  ENDCOLLECTIVE ;  /* 0x000000000000791b */ /* 0x003fe20003800000 */
.L_x_11152:
[----:B------:R-:W-:Y:S02]  /*14630*/  IMAD.MOV.U32 R13, RZ, RZ, R10 ;  /* 0x000000ffff0d7224 */ /* 0x000fe400078e000a */
[----:B------:R-:W-:Y:S01]  /*14640*/  IMAD.MOV.U32 R12, RZ, RZ, 0x1 ;  /* 0x00000001ff0c7424 */ /* 0x000fe200078e00ff */
[----:B------:R-:W-:-:S13]  /*14650*/  IADD3 R4, P0, R14, R24, RZ ;  /* 0x000000180e047210 */ /* 0x000fda0007f1e0ff */
[----:B------:R-:W-:Y:S05]  /*14660*/  WARPSYNC.COLLECTIVE R15, `(.L_x_11153) ;  /* 0x000000000f087348 */ /* 0x000fea0003c00000 */
[----:B------:R0:W1:Y:S02]  /*14670*/  SHFL.IDX P6, R14, R13, R12, R11 ;  /* 0x0000000c0d0e7389 */ /* 0x00006400000c000b */
[----:B01----:R-:W-:Y:S01]  /*14680*/  ENDCOLLECTIVE ;  /* 0x000000000000791b */ /* 0x003fe20003800000 */
.L_x_11153:
        /* <DEDUP_REMOVED lines=12> */
.L_x_11154:
[----:B------:R-:W-:Y:S01]  /*14750*/  @!PT LDS RZ, [RZ] ;  /* 0x00000000fffff984 */ /* 0x000fe20000000800 */
[----:B------:R-:W-:Y:S01]  /*14760*/  @!PT LDS RZ, [RZ] ;  /* 0x00000000fffff984 */ /* 0x000fe20000000800 */
[----:B------:R-:W-:Y:S01]  /*14770*/  @!PT LDS RZ, [RZ] ;  /* 0x00000000fffff984 */ /* 0x000fe20000000800 */
[----:B------:R-:W-:Y:S01]  /*14780*/  LDGSTS.E.BYPASS.LTC128B.128 [R19+0x3400], desc[UR36][R4.64+0x80], !P0 ;  /* 0x0340008004137fae */ /* 0x000fe2000c101d64 */
[----:B------:R-:W-:Y:S01]  /*14790*/  LOP3.LUT P0, RZ, R8, 0x8, RZ, 0xc0, !PT ;  /* 0x0000000808ff7812 */ /* 0x000fe2000780c0ff */
[----:B------:R-:W-:Y:S02]  /*147a0*/  IMAD.MOV.U32 R8, RZ, RZ, RZ ;  /* 0x000000ffff087224 */ /* 0x000fe400078e00ff */
        /* <DEDUP_REMOVED lines=9> */
.L_x_11155:
        /* <DEDUP_REMOVED lines=12> */
.L_x_11156:
        /* <DEDUP_REMOVED lines=14> */
.L_x_11157:
        /* <DEDUP_REMOVED lines=12> */
.L_x_11158:
        /* <DEDUP_REMOVED lines=14> */
.L_x_11159:
        /* <DEDUP_REMOVED lines=12> */
.L_x_11160:
        /* <DEDUP_REMOVED lines=14> */
.L_x_11161:
[----:B------:R-:W-:Y:S01]  /*14d20*/  IMAD.X R5, RZ, RZ, R0, P3 ;  /* 0x000000ffff057224 */ /* 0x000fe200018e0600 */
[----:B------:R-:W-:Y:S01]  /*14d30*/  ISETP.LT.OR P3, PT, R35, 0x41, P4 ;  /* 0x000000412300780c */ /* 0x000fe20002761670 */
[----:B------:R-:W-:Y:S02]  /*14d40*/  VIADD R0, R19, 0x400 ;  /* 0x0000040013007836 */ /* 0x000fe40000000000 */
[----:B------:R-:W-:-:S10]  /*14d50*/  IMAD.MOV.U32 R13, RZ, RZ, R3 ;  /* 0x000000ffff0d7224 */ /* 0x000fd400078e0003 */
        /* <DEDUP_REMOVED lines=9> */
.L_x_11162:
        /* <DEDUP_REMOVED lines=9> */
.L_x_11091:
[----:B-1----:R1:W2:Y:S02]  /*14e80*/  SYNCS.PHASECHK.TRANS64.TRYWAIT P0, [R32+URZ+0x22840], R31 ;  /* 0x0228401f200075a7 */ /* 0x0022a4000800017f */
[----:B--2---:R-:W-:Y:S05]  /*14e90*/  @!P0 NANOSLEEP.SYNCS 0x989680 ;  /* 0x009896800000895d */ /* 0x004fea0003900000 */
[----:B------:R-:W2:Y:S02]  /*14ea0*/  @!P0 SYNCS.PHASECHK.TRANS64 P0, [R32+URZ+0x22840], R31 ;  /* 0x0228401f200085a7 */ /* 0x000ea4000800007f */
[----:B--2---:R-:W-:Y:S05]  /*14eb0*/  @!P0 BRA `(.L_x_11091) ;  /* 0xfffffffc00f08947 */ /* 0x004fea000383ffff */
[----:B------:R-:W-:Y:S05]  /*14ec0*/  BRA `(.L_x_11164) ;  /* 0xffffffd000947947 */ /* 0x000fea000383ffff */
.L_x_11092:
        /* <DEDUP_REMOVED lines=8> */
.L_x_11166:
[----:B------:R-:W-:Y:S05]  /*14f50*/  BSYNC B1 ;  /* 0x0000000000017941 */ /* 0x000fea0003800000 */
.L_x_11165:
        /* <DEDUP_REMOVED lines=9> */
.L_x_11167:
[----:B------:R-:W-:Y:S02]  /*14ff0*/  IMAD.MOV.U32 R13, RZ, RZ, R3 ;  /* 0x000000ffff0d7224 */ /* 0x000fe400078e0003 */
[----:B------:R-:W-:Y:S01]  /*15000*/  IMAD.MOV.U32 R12, RZ, RZ, 0x1 ;  /* 0x00000001ff0c7424 */ /* 0x000fe200078e00ff */
[----:B------:R-:W-:-:S13]  /*15010*/  IADD3 R4, P0, R14, R24, RZ ;  /* 0x000000180e047210 */ /* 0x000fda0007f1e0ff */
[----:B------:R-:W-:Y:S05]  /*15020*/  WARPSYNC.COLLECTIVE R15, `(.L_x_11168) ;  /* 0x000000000f087348 */ /* 0x000fea0003c00000 */
[----:B------:R0:W1:Y:S02]  /*15030*/  SHFL.IDX P6, R14, R13, R12, R11 ;  /* 0x0000000c0d0e7389 */ /* 0x00006400000c000b */
[----:B01----:R-:W-:Y:S01]  /*15040*/  ENDCOLLECTIVE ;  /* 0x000000000000791b */ /* 0x003fe20003800000 */
.L_x_11168:
        /* <DEDUP_REMOVED lines=10> */
.L_x_11169:
[----:B------:R-:W-:Y:S02]  /*150f0*/  IMAD.MOV.U32 R13, RZ, RZ, R3 ;  /* 0x000000ffff0d7224 */ /* 0x000fe400078e0003 */
[----:B------:R-:W-:Y:S01]  /*15100*/  IMAD.MOV.U32 R12, RZ, RZ, 0x2 ;  /* 0x00000002ff0c7424 */ /* 0x000fe200078e00ff */
[----:B------:R-:W-:-:S13]  /*15110*/  IADD3 R6, P0, R14, R24, RZ ;  /* 0x000000180e067210 */ /* 0x000fda0007f1e0ff */
[----:B------:R-:W-:Y:S05]  /*15120*/  WARPSYNC.COLLECTIVE R15, `(.L_x_11170) ;  /* 0x000000000f087348 */ /* 0x000fea0003c00000 */
[----:B------:R0:W1:Y:S02]  /*15130*/  SHFL.IDX P6, R14, R13, R12, R11 ;  /* 0x0000000c0d0e7389 */ /* 0x00006400000c000b */
[----:B01----:R-:W-:Y:S01]  /*15140*/  ENDCOLLECTIVE ;  /* 0x000000000000791b */ /* 0x003fe20003800000 */
.L_x_11170:
        /* <DEDUP_REMOVED lines=10> */
.L_x_11171:
[----:B------:R-:W-:Y:S02]  /*151f0*/  IMAD.MOV.U32 R13, RZ, RZ, R3 ;  /* 0x000000ffff0d7224 */ /* 0x000fe400078e0003 */
[----:B------:R-:W-:Y:S01]  /*15200*/  IMAD.MOV.U32 R12, RZ, RZ, 0x3 ;  /* 0x00000003ff0c7424 */ /* 0x000fe200078e00ff */
[----:B------:R-:W-:-:S13]  /*15210*/  IADD3 R6, P0, R14, R24, RZ ;  /* 0x000000180e067210 */ /* 0x000fda0007f1e0ff */
[----:B------:R-:W-:Y:S05]  /*15220*/  WARPSYNC.COLLECTIVE R15, `(.L_x_11172) ;  /* 0x000000000f087348 */ /* 0x000fea0003c00000 */
[----:B------:R0:W1:Y:S02]  /*15230*/  SHFL.IDX P6, R14, R13, R12, R11 ;  /* 0x0000000c0d0e7389 */ /* 0x00006400000c000b */
[----:B01----:R-:W-:Y:S01]  /*15240*/  ENDCOLLECTIVE ;  /* 0x000000000000791b */ /* 0x003fe20003800000 */
.L_x_11172:
        /* <DEDUP_REMOVED lines=10> */
.L_x_11173:
[----:B------:R-:W-:Y:S02]  /*152f0*/  IMAD.MOV.U32 R13, RZ, RZ, R3 ;  /* 0x000000ffff0d7224 */ /* 0x000fe400078e0003 */
[----:B------:R-:W-:Y:S01]  /*15300*/  IMAD.MOV.U32 R12, RZ, RZ, 0x4 ;  /* 0x00000004ff0c7424 */ /* 0x000fe200078e00ff */
[----:B------:R-:W-:-:S13]  /*15310*/  IADD3 R4, P0, R14, R24, RZ ;  /* 0x000000180e047210 */ /* 0x000fda0007f1e0ff */
[----:B------:R-:W-:Y:S05]  /*15320*/  WARPSYNC.COLLECTIVE R15, `(.L_x_11174) ;  /* 0x000000000f087348 */ /* 0x000fea0003c00000 */
[----:B------:R0:W1:Y:S02]  /*15330*/  SHFL.IDX P6, R14, R13, R12, R11 ;  /* 0x0000000c0d0e7389 */ /* 0x00006400000c000b */
[----:B01----:R-:W-:Y:S01]  /*15340*/  ENDCOLLECTIVE ;  /* 0x000000000000791b */ /* 0x003fe20003800000 */
.L_x_11174:
        /* <DEDUP_REMOVED lines=10> */
.L_x_11175:
[----:B------:R-:W-:Y:S02]  /*153f0*/  IMAD.MOV.U32 R13, RZ, RZ, R3 ;  /* 0x000000ffff0d7224 */ /* 0x000fe400078e0003 */
[----:B------:R-:W-:Y:S01]  /*15400*/  IMAD.MOV.U32 R12, RZ, RZ, 0x5 ;  /* 0x00000005ff0c7424 */ /* 0x000fe200078e00ff */
[----:B------:R-:W-:-:S13]  /*15410*/  IADD3 R4, P0, R14, R24, RZ ;  /* 0x000000180e047210 */ /* 0x000fda0007f1e0ff */
[----:B------:R-:W-:Y:S05]  /*15420*/  WARPSYNC.COLLECTIVE R15, `(.L_x_11176) ;  /* 0x000000000f087348 */ /* 0x000fea0003c00000 */
[----:B------:R0:W1:Y:S02]  /*15430*/  SHFL.IDX P6, R14, R13, R12, R11 ;  /* 0x0000000c0d0e7389 */ /* 0x00006400000c000b */
[----:B01----:R-:W-:Y:S01]  /*15440*/  ENDCOLLECTIVE ;  /* 0x000000000000791b */ /* 0x003fe20003800000 */
.L_x_11176:
        /* <DEDUP_REMOVED lines=10> */
.L_x_11177:
[----:B------:R-:W-:Y:S01]  /*154f0*/  IMAD.MOV.U32 R37, RZ, RZ, R14 ;  /* 0x000000ffff257224 */ /* 0x000fe200078e000e */
[----:B------:R-:W-:Y:S06]  /*15500*/  BRA `(.L_x_11178) ;  /* 0xffffffcc00ec7947 */ /* 0x000fec000383ffff */
.L_x_11097:
[----:B---3--:R3:W4:Y:S02]  /*15510*/  SYNCS.PHASECHK.TRANS64.TRYWAIT P0, [R32+URZ+0x22860], R31 ;  /* 0x0228601f200075a7 */ /* 0x008724000800017f */
[----:B----4-:R-:W-:Y:S05]  /*15520*/  @!P0 NANOSLEEP.SYNCS 0x989680 ;  /* 0x009896800000895d */ /* 0x010fea0003900000 */
[----:B------:R-:W4:Y:S02]  /*15530*/  @!P0 SYNCS.PHASECHK.TRANS64 P0, [R32+URZ+0x22860], R31 ;  /* 0x0228601f200085a7 */ /* 0x000f24000800007f */
[----:B----4-:R-:W-:Y:S05]  /*15540*/  @!P0 BRA `(.L_x_11097) ;  /* 0xfffffffc00f08947 */ /* 0x010fea000383ffff */
[----:B------:R-:W-:Y:S05]  /*15550*/  BRA `(.L_x_11179) ;  /* 0xffffffd000387947 */ /* 0x000fea000383ffff */
.L_x_11098:
        /* <DEDUP_REMOVED lines=8> */
.L_x_11181:
[----:B------:R-:W-:Y:S05]  /*155e0*/  BSYNC B1 ;  /* 0x0000000000017941 */ /* 0x000fea0003800000 */
.L_x_11180:
        /* <DEDUP_REMOVED lines=9> */
.L_x_11182:
[----:B------:R-:W-:Y:S02]  /*15680*/  IMAD.MOV.U32 R8, RZ, RZ, RZ ;  /* 0x000000ffff087224 */ /* 0x000fe400078e00ff */
[----:B------:R-:W-:Y:S02]  /*15690*/  IMAD.MOV.U32 R13, RZ, RZ, R27 ;  /* 0x000000ffff0d7224 */ /* 0x000fe400078e001b */
[----:B------:R-:W-:Y:S01]  /*156a0*/  IMAD.MOV.U32 R12, RZ, RZ, 0x1 ;  /* 0x00000001ff0c7424 */ /* 0x000fe200078e00ff */
[----:B------:R-:W-:-:S13]  /*156b0*/  IADD3 R4, P0, R14, R24, RZ ;  /* 0x000000180e047210 */ /* 0x000fda0007f1e0ff */
[----:B------:R-:W-:Y:S05]  /*156c0*/  WARPSYNC.COLLECTIVE R15, `(.L_x_11183) ;  /* 0x000000000f087348 */ /* 0x000fea0003c00000 */
[----:B------:R0:W1:Y:S02]  /*156d0*/  SHFL.IDX P6, R14, R13, R12, R11 ;  /* 0x0000000c0d0e7389 */ /* 0x00006400000c000b */
[----:B01----:R-:W-:Y:S01]  /*156e0*/  ENDCOLLECTIVE ;  /* 0x000000000000791b */ /* 0x003fe20003800000 */
.L_x_11183:
        /* <DEDUP_REMOVED lines=13> */
.L_x_11184:
[----:B------:R-:W-:Y:S02]  /*157c0*/  IMAD.MOV.U32 R13, RZ, RZ, R27 ;  /* 0x000000ffff0d7224 */ /* 0x000fe400078e001b */
[----:B------:R-:W-:Y:S01]  /*157d0*/  IMAD.MOV.U32 R12, RZ, RZ, 0x2 ;  /* 0x00000002ff0c7424 */ /* 0x000fe200078e00ff */
[----:B------:R-:W-:-:S13]  /*157e0*/  IADD3 R4, P0, R14, R24, RZ ;  /* 0x000000180e047210 */ /* 0x000fda0007f1e0ff */
[----:B------:R-:W-:Y:S05]  /*157f0*/  WARPSYNC.COLLECTIVE R15, `(.L_x_11185) ;  /* 0x000000000f087348 */ /* 0x000fea0003c00000 */
[----:B------:R0:W1:Y:S02]  /*15800*/  SHFL.IDX P6, R14, R13, R12, R11 ;  /* 0x0000000c0d0e7389 */ /* 0x00006400000c000b */
[----:B01----:R-:W-:Y:S01]  /*15810*/  ENDCOLLECTIVE ;  /* 0x000000000000791b */ /* 0x003fe20003800000 */
.L_x_11185:
        /* <DEDUP_REMOVED lines=13> */
.L_x_11186:
[----:B------:R-:W-:Y:S02]  /*158f0*/  IMAD.MOV.U32 R13, RZ, RZ, R27 ;  /* 0x000000ffff0d7224 */ /* 0x000fe400078e001b */
[----:B------:R-:W-:Y:S01]  /*15900*/  IMAD.MOV.U32 R12, RZ, RZ, 0x3 ;  /* 0x00000003ff0c7424 */ /* 0x000fe200078e00ff */
[----:B------:R-:W-:-:S13]  /*15910*/  IADD3 R4, P0, R14, R24, RZ ;  /* 0x000000180e047210 */ /* 0x000fda0007f1e0ff */
[----:B------:R-:W-:Y:S05]  /*15920*/  WARPSYNC.COLLECTIVE R15, `(.L_x_11187) ;  /* 0x000000000f087348 */ /* 0x000fea0003c00000 */
[----:B------:R0:W1:Y:S02]  /*15930*/  SHFL.IDX P6, R14, R13, R12, R11 ;  /* 0x0000000c0d0e7389 */ /* 0x00006400000c000b */
[----:B01----:R-:W-:Y:S01]  /*15940*/  ENDCOLLECTIVE ;  /* 0x000000000000791b */ /* 0x003fe20003800000 */
.L_x_11187:
        /* <DEDUP_REMOVED lines=13> */
.L_x_11188:
[----:B------:R-:W-:Y:S02]  /*15a20*/  IMAD.MOV.U32 R13, RZ, RZ, R27 ;  /* 0x000000ffff0d7224 */ /* 0x000fe400078e001b */
[----:B------:R-:W-:Y:S01]  /*15a30*/  IMAD.MOV.U32 R12, RZ, RZ, 0x4 ;  /* 0x00000004ff0c7424 */ /* 0x000fe200078e00ff */
[----:B------:R-:W-:-:S13]  /*15a40*/  IADD3 R4, P0, R14, R24, RZ ;  /* 0x000000180e047210 */ /* 0x000fda0007f1e0ff */
[----:B------:R-:W-:Y:S05]  /*15a50*/  WARPSYNC.COLLECTIVE R15, `(.L_x_11189) ;  /* 0x000000000f087348 */ /* 0x000fea0003c00000 */
[----:B------:R0:W1:Y:S02]  /*15a60*/  SHFL.IDX P6, R14, R13, R12, R11 ;  /* 0x0000000c0d0e7389 */ /* 0x00006400000c000b */
[----:B01----:R-:W-:Y:S01]  /*15a70*/  ENDCOLLECTIVE ;  /* 0x000000000000791b */ /* 0x003fe20003800000 */
.L_x_11189:
        /* <DEDUP_REMOVED lines=13> */
.L_x_11190:
[----:B------:R-:W-:Y:S02]  /*15b50*/  IMAD.MOV.U32 R13, RZ, RZ, R27 ;  /* 0x000000ffff0d7224 */ /* 0x000fe400078e001b */
[----:B------:R-:W-:Y:S01]  /*15b60*/  IMAD.MOV.U32 R12, RZ, RZ, 0x5 ;  /* 0x00000005ff0c7424 */ /* 0x000fe200078e00ff */
[----:B------:R-:W-:-:S13]  /*15b70*/  IADD3 R4, P0, R14, R24, RZ ;  /* 0x000000180e047210 */ /* 0x000fda0007f1e0ff */
[----:B------:R-:W-:Y:S05]  /*15b80*/  WARPSYNC.COLLECTIVE R15, `(.L_x_11191) ;  /* 0x000000000f087348 */ /* 0x000fea0003c00000 */
[----:B------:R0:W1:Y:S02]  /*15b90*/  SHFL.IDX P6, R14, R13, R12, R11 ;  /* 0x0000000c0d0e7389 */ /* 0x00006400000c000b */
[----:B01----:R-:W-:Y:S01]  /*15ba0*/  ENDCOLLECTIVE ;  /* 0x000000000000791b */ /* 0x003fe20003800000 */
.L_x_11191:
        /* <DEDUP_REMOVED lines=13> */
.L_x_11192:
[----:B------:R-:W-:Y:S05]  /*15c80*/  BRA `(.L_x_11193) ;  /* 0xffffffcc00887947 */ /* 0x000fea000383ffff */
.L_x_11103:
[----:B0-----:R0:W4:Y:S02]  /*15c90*/  SYNCS.PHASECHK.TRANS64.TRYWAIT P0, [R4+URZ+0x22820], R8 ;  /* 0x02282008040075a7 */ /* 0x001124000800017f */
[----:B----4-:R-:W-:Y:S05]  /*15ca0*/  @!P0 NANOSLEEP.SYNCS 0x989680 ;  /* 0x009896800000895d */ /* 0x010fea0003900000 */
[----:B------:R-:W4:Y:S02]  /*15cb0*/  @!P0 SYNCS.PHASECHK.TRANS64 P0, [R4+URZ+0x22820], R8 ;  /* 0x02282008040085a7 */ /* 0x000f24000800007f */
[----:B----4-:R-:W-:Y:S05]  /*15cc0*/  @!P0 BRA `(.L_x_11103) ;  /* 0xfffffffc00f08947 */ /* 0x010fea000383ffff */
[----:B------:R-:W-:Y:S05]  /*15cd0*/  BRA `(.L_x_11194) ;  /* 0xffffffd000107947 */ /* 0x000fea000383ffff */
.L_x_11104:
[----:B------:R-:W-:Y:S01]  /*15ce0*/  BSSY B0, `(.L_x_11195) ;  /* 0x0000008000007945 */ /* 0x000fe20003800000 */
[----:B------:R-:W-:Y:S02]  /*15cf0*/  IMAD.MOV.U32 R13, RZ, RZ, R16 ;  /* 0x000000ffff0d7224 */ /* 0x000fe400078e0010 */
[----:B------:R-:W-:Y:S02]  /*15d00*/  IMAD.MOV.U32 R12, RZ, RZ, RZ ;  /* 0x000000ffff0c7224 */ /* 0x000fe400078e00ff */
[----:B------:R-:W-:Y:S02]  /*15d10*/  IMAD.MOV.U32 R11, RZ, RZ, 0x1f ;  /* 0x0000001fff0b7424 */ /* 0x000fe400078e00ff */
[----:B------:R-:W-:-:S07]  /*15d20*/  IMAD.MOV.U32 R15, RZ, RZ, -0x1 ;  /* 0xffffffffff0f7424 */ /* 0x000fce00078e00ff */
[----:B0123-5:R-:W-:Y:S05]  /*15d30*/  WARPSYNC.COLLECTIVE R15, `(.L_x_11196) ;  /* 0x000000000f087348 */ /* 0x02ffea0003c00000 */
[----:B------:R4:W0:Y:S02]  /*15d40*/  SHFL.IDX P6, R14, R13, R12, R11 ;  /* 0x0000000c0d0e7389 */ /* 0x00082400000c000b */
[----:B012345:R-:W-:Y:S01]  /*15d50*/  ENDCOLLECTIVE ;  /* 0x000000000000791b */ /* 0x03ffe20003800000 */
.L_x_11196:
[----:B------:R-:W-:Y:S05]  /*15d60*/  BSYNC B0 ;  /* 0x0000000000007941 */ /* 0x000fea0003800000 */
.L_x_11195:
[----:B------:R-:W-:Y:S05]  /*15d70*/  BRA `(.L_x_11197) ;  /* 0xffffffcc00f87947 */ /* 0x000fea000383ffff */
.L_x_11105:
[----:B------:R-:W-:Y:S01]  /*15d80*/  BSSY B0, `(.L_x_11198) ;  /* 0x0000006000007945 */ /* 0x000fe20003800000 */
[----:B------:R-:W-:-:S07]  /*15d90*/  IMAD.MOV.U32 R15, RZ, RZ, -0x1 ;  /* 0xffffffffff0f7424 */ /* 0x000fce00078e00ff */
[----:B-12345:R-:W-:Y:S05]  /*15da0*/  WARPSYNC.COLLECTIVE R15, `(.L_x_11199) ;  /* 0x000000000f0c7348 */ /* 0x03efea0003c00000 */
[----:B------:R-:W-:Y:S02]  /*15db0*/  ELECT P6, UR62, PT ;  /* 0x00000000003e782f */ /* 0x000fe400038c0000 */
[----:B------:R-:W-:Y:S01]  /*15dc0*/  MOV R14, UR62 ;  /* 0x0000003e000e7c02 */ /* 0x000fe20008000f00 */
[----:B-12345:R-:W-:Y:S10]  /*15dd0*/  ENDCOLLECTIVE ;  /* 0x000000000000791b */ /* 0x03eff40003800000 */
.L_x_11199:
[----:B------:R-:W-:Y:S05]  /*15de0*/  BSYNC B0 ;  /* 0x0000000000007941 */ /* 0x000fea0003800000 */
.L_x_11198:
[----:B------:R-:W-:Y:S05]  /*15df0*/  BRA `(.L_x_11200) ;  /* 0xffffffcc00ec7947 */ /* 0x000fea000383ffff */
.L_x_11107:
[----:B------:R0:W0:Y:S02]  /*15e00*/  SYNCS.PHASECHK.TRANS64.TRYWAIT P1, [R5+URZ+0x22840], R0 ;  /* 0x02284000050075a7 */ /* 0x000024000802017f */
[----:B0-----:R-:W-:Y:S05]  /*15e10*/  @!P1 NANOSLEEP.SYNCS 0x989680 ;  /* 0x009896800000995d */ /* 0x001fea0003900000 */
[----:B------:R-:W0:Y:S02]  /*15e20*/  @!P1 SYNCS.PHASECHK.TRANS64 P1, [R5+URZ+0x22840], R0 ;  /* 0x02284000050095a7 */ /* 0x000e24000802007f */
[----:B0-----:R-:W-:Y:S05]  /*15e30*/  @!P1 BRA `(.L_x_11107) ;  /* 0xfffffffc00f09947 */ /* 0x001fea000383ffff */
[----:B------:R-:W-:Y:S05]  /*15e40*/  BRA `(.L_x_11201) ;  /* 0xffffffd0000c7947 */ /* 0x000fea000383ffff */
.L_x_11109:
[----:B------:R0:W0:Y:S02]  /*15e50*/  SYNCS.PHASECHK.TRANS64.TRYWAIT P1, [R21+URZ+0x22840], R2 ;  /* 0x02284002150075a7 */ /* 0x000024000802017f */
[----:B0-----:R-:W-:Y:S05]  /*15e60*/  @!P1 NANOSLEEP.SYNCS 0x989680 ;  /* 0x009896800000995d */ /* 0x001fea0003900000 */
[----:B------:R-:W0:Y:S02]  /*15e70*/  @!P1 SYNCS.PHASECHK.TRANS64 P1, [R21+URZ+0x22840], R2 ;  /* 0x02284002150095a7 */ /* 0x000e24000802007f */
[----:B0-----:R-:W-:Y:S05]  /*15e80*/  @!P1 BRA `(.L_x_11109) ;  /* 0xfffffffc00f09947 */ /* 0x001fea000383ffff */
[----:B------:R-:W-:Y:S05]  /*15e90*/  BRA `(.L_x_11202) ;  /* 0xffffffd000187947 */ /* 0x000fea000383ffff */
.L_x_11111:
[----:B------:R0:W0:Y:S02]  /*15ea0*/  SYNCS.PHASECHK.TRANS64.TRYWAIT P1, [R5+URZ+0x22860], R0 ;  /* 0x02286000050075a7 */ /* 0x000024000802017f */
[----:B0-----:R-:W-:Y:S05]  /*15eb0*/  @!P1 NANOSLEEP.SYNCS 0x989680 ;  /* 0x009896800000995d */ /* 0x001fea0003900000 */
[----:B------:R-:W0:Y:S02]  /*15ec0*/  @!P1 SYNCS.PHASECHK.TRANS64 P1, [R5+URZ+0x22860], R0 ;  /* 0x02286000050095a7 */ /* 0x000e24000802007f */
[----:B0-----:R-:W-:Y:S05]  /*15ed0*/  @!P1 BRA `(.L_x_11111) ;  /* 0xfffffffc00f09947 */ /* 0x001fea000383ffff */
[----:B------:R-:W-:Y:S05]  /*15ee0*/  BRA `(.L_x_11203) ;  /* 0xffffffd000147947 */ /* 0x000fea000383ffff */
.L_x_11204:
        /* <DEDUP_REMOVED lines=9> */
.L_x_15666:


//--------------------- .text._ZN7cutlass13device_kernelIN5flash11enable_sm90INS1_16FlashAttnFwdSm90INS1_25CollectiveMainloopFwdSm90ILi2EN4cute5tupleIJNS5_1CILi1EEES8_S8_EEENS6_IJNS7_ILi128EEENS7_ILi96EEENS7_ILi64EEEEEELi256ENS_6half_tEfNS_4arch4Sm90ELb0ELb1ELb0ELb0ELb1ELb0ELb1ELb1ELb0ELb1ELb1ELb0EEENS1_21CollectiveEpilogueFwdINS6_IJSA_NS7_ILi256EEESB_EEES9_SE_SG_Li256ELb0ELb1ELb1ELb0EEENS1_19SingleTileSchedulerILb0ELb1ELb1ELi128EEEEEEEEEvNT_6ParamsE --------------------------
	.section	.text._ZN7cutlass13device_kernelIN5flash11enable_sm90INS1_16FlashAttnFwdSm90INS1_25CollectiveMainloopFwdSm90ILi2EN4cute5tupleIJNS5_1CILi1EEES8_S8_EEENS6_IJNS7_ILi128EEENS7_ILi96EEENS7_ILi64EEEEEELi256ENS_6half_tEfNS_4arch4Sm90ELb0ELb1ELb0ELb0ELb1ELb0ELb1ELb1ELb0ELb1ELb1ELb0EEENS1_21CollectiveEpilogueFwdINS6_IJSA_NS7_ILi256EEESB_EEES9_SE_SG_Li256ELb0ELb1ELb1ELb0EEENS1_19SingleTileSchedulerILb0ELb1ELb1ELi128EEEEEEEEEvNT_6ParamsE,"ax",@progbits
	.align	128
.text._ZN7cutlass13device_kernelIN5flash11enable_sm90INS1_16FlashAttnFwdSm90INS1_25CollectiveMainloopFwdSm90ILi2EN4cute5tupleIJNS5_1CILi1EEES8_S8_EEENS6_IJNS7_ILi128EEENS7_ILi96EEENS7_ILi64EEEEEELi256ENS_6half_tEfNS_4arch4Sm90ELb0ELb1ELb0ELb0ELb1ELb0ELb1ELb1ELb0ELb1ELb1ELb0EEENS1_21CollectiveEpilogueFwdINS6_IJSA_NS7_ILi256EEESB_EEES9_SE_SG_Li256ELb0ELb1ELb1ELb0EEENS1_19SingleTileSchedulerILb0ELb1ELb1ELi128EEEEEEEEEvNT_6ParamsE:
        .type           _ZN7cutlass13device_kernelIN5flash11enable_sm90INS1_16FlashAttnFwdSm90INS1_25CollectiveMainloopFwdSm90ILi2EN4cute5tupleIJNS5_1CILi1EEES8_S8_EEENS6_IJNS7_ILi128EEENS7_ILi96EEENS7_ILi64EEEEEELi256ENS_6half_tEfNS_4arch4Sm90ELb0ELb1ELb0ELb0ELb1ELb0ELb1ELb1ELb0ELb1ELb1ELb0EEENS1_21CollectiveEpilogueFwdINS6_IJSA_NS7_ILi256EEESB_EEES9_SE_SG_Li256ELb0ELb1ELb1ELb0EEENS1_19SingleTileSchedulerILb0ELb1ELb1ELi128EEEEEEEEEvNT_6ParamsE,@function
        .size           _ZN7cutlass13device_kernelIN5flash11enable_sm90INS1_16FlashAttnFwdSm90INS1_25CollectiveMainloopFwdSm90ILi2EN4cute5tupleIJNS5_1CILi1EEES8_S8_EEENS6_IJNS7_ILi128EEENS7_ILi96EEENS7_ILi64EEEEEELi256ENS_6half_tEfNS_4arch4Sm90ELb0ELb1ELb0ELb0ELb1ELb0ELb1ELb1ELb0ELb1ELb1ELb0EEENS1_21CollectiveEpilogueFwdINS6_IJSA_NS7_ILi256EEESB_EEES9_SE_SG_Li256ELb0ELb1ELb1ELb0EEENS1_19SingleTileSchedulerILb0ELb1ELb1ELi128EEEEEEEEEvNT_6ParamsE,(.L_x_15667 - _ZN7cutlass13device_kernelIN5flash11enable_sm90INS1_16FlashAttnFwdSm90INS1_25CollectiveMainloopFwdSm90ILi2EN4cute5tupleIJNS5_1CILi1EEES8_S8_EEENS6_IJNS7_ILi128EEENS7_ILi96EEENS7_ILi64EEEEEELi256ENS_6half_tEfNS_4arch4Sm90ELb0ELb1ELb0ELb0ELb1ELb0ELb1ELb1ELb0ELb1ELb1ELb0EEENS1_21CollectiveEpilogueFwdINS6_IJSA_NS7_ILi256EEESB_EEES9_SE_SG_Li256ELb0ELb1ELb1ELb0EEENS1_19SingleTileSchedulerILb0ELb1ELb1ELi128EEEEEEEEEvNT_6ParamsE)
        .other          _ZN7cutlass13device_kernelIN5flash11enable_sm90INS1_16FlashAttnFwdSm90INS1_25CollectiveMainloopFwdSm90ILi2EN4cute5tupleIJNS5_1CILi1EEES8_S8_EEENS6_IJNS7_ILi128EEENS7_ILi96EEENS7_ILi64EEEEEELi256ENS_6half_tEfNS_4arch4Sm90ELb0ELb1ELb0ELb0ELb1ELb0ELb1ELb1ELb0ELb1ELb1ELb0EEENS1_21CollectiveEpilogueFwdINS6_IJSA_NS7_ILi256EEESB_EEES9_SE_SG_Li256ELb0ELb1ELb1ELb0EEENS1_19SingleTileSchedulerILb0ELb1ELb1ELi128EEEEEEEEEvNT_6ParamsE,@"STO_CUDA_ENTRY STV_DEFAULT"
_ZN7cutlass13device_kernelIN5flash11enable_sm90INS1_16FlashAttnFwdSm90INS1_25CollectiveMainloopFwdSm90ILi2EN4cute5tupleIJNS5_1CILi1EEES8_S8_EEENS6_IJNS7_ILi128EEENS7_ILi96EEENS7_ILi64EEEEEELi256ENS_6half_tEfNS_4arch4Sm90ELb0ELb1ELb0ELb0ELb1ELb0ELb1ELb1ELb0ELb1ELb1ELb0EEENS1_21CollectiveEpilogueFwdINS6_IJSA_NS7_ILi256EEESB_EEES9_SE_SG_Li256ELb0ELb1ELb1ELb0EEENS1_19SingleTileSchedulerILb0ELb1ELb1ELi128EEEEEEEEEvNT_6ParamsE:
        /* <DEDUP_REMOVED lines=9> */
[----:B------:R1:W2:Y:S01]  /*0090*/  SHFL.IDX PT, R3, R73, RZ, 0x1f ;  /* 0x00001fff49037589 */ /* 0x0002a200000e0000 */
        /* <DEDUP_REMOVED lines=15> */
[----:B------:R1:W0:Y:S01]  /*0190*/  @!UP0 SYNCS.EXCH.64 URZ, [UR8+0x32400], UR4 ;  /* 0x03240004083f85b2 */ /* 0x0002220008000100 */
[----:B------:R1:W3:Y:S05]  /*01a0*/  @!UP1 SYNCS.EXCH.64 URZ, [UR8+0x32410], UR4 ;  /* 0x03241004083f95b2 */ /* 0x0002ea0008000100 */
[----:B------:R1:W4:Y:S02]  /*01b0*/  @!UP2 SYNCS.EXCH.64 URZ, [UR8+0x32420], UR6 ;  /* 0x03242006083fa5b2 */ /* 0x0003240008000100 */
[----:B-12---:R-:W-:Y:S05]  /*01c0*/  @P1 BRA `(.L_x_11205) ;  /* 0x0000000000481947 */ /* 0x006fea0003800000 */
[----:B------:R-:W1:Y:S01]  /*01d0*/  S2UR UR5, SR_CgaCtaId ;  /* 0x00000000000579c3 */ /* 0x000e620000008800 */
        /* <DEDUP_REMOVED lines=12> */
[----:B-1----:R1:W2:Y:S08]  /*02a0*/  SYNCS.EXCH.64 URZ, [UR8+0x32430], UR4 ;  /* 0x03243004083f75b2 */ /* 0x0022b00008000100 */
[----:B------:R1:W0:Y:S01]  /*02b0*/  SYNCS.EXCH.64 URZ, [UR8+0x32440], UR6 ;  /* 0x03244006083f75b2 */ /* 0x0002220008000100 */
[----:B------:R1:W0:Y:S01]  /*02c0*/  SYNCS.EXCH.64 URZ, [UR8+0x32438], UR4 ;  /* 0x03243804083f75b2 */ /* 0x0002220008000100 */
[----:B------:R1:W0:Y:S01]  /*02d0*/  SYNCS.EXCH.64 URZ, [UR8+0x32448], UR6 ;  /* 0x03244806083f75b2 */ /* 0x0002220008000100 */
[----:B------:R-:W-:Y:S01]  /*02e0*/  NOP ;  /* 0x0000000000007918 */ /* 0x000fe20000000000 */
.L_x_11205:
[----:B------:R-:W5:Y:S01]  /*02f0*/  SHFL.IDX PT, R2, R0, RZ, 0x1f ;  /* 0x00001fff00027589 */ /* 0x000f6200000e0000 */
[----:B------:R-:W-:Y:S01]  /*0300*/  NOP ;  /* 0x0000000000007918 */ /* 0x000fe20000000000 */
[----:B-----5:R-:W-:-:S13]  /*0310*/  ISETP.NE.AND P0, PT, R2, RZ, PT ;  /* 0x000000ff0200720c */ /* 0x020fda0003f05270 */
        /* <DEDUP_REMOVED lines=14> */
[----:B-1----:R1:W0:Y:S08]  /*0400*/  SYNCS.EXCH.64 URZ, [UR8+0x32450], UR4 ;  /* 0x03245004083f75b2 */ /* 0x0022300008000100 */
[----:B------:R1:W0:Y:S01]  /*0410*/  SYNCS.EXCH.64 URZ, [UR8+0x32460], UR6 ;  /* 0x03246006083f75b2 */ /* 0x0002220008000100 */
[----:B------:R1:W0:Y:S01]  /*0420*/  SYNCS.EXCH.64 URZ, [UR8+0x32458], UR4 ;  /* 0x03245804083f75b2 */ /* 0x0002220008000100 */
[----:B------:R1:W0:Y:S01]  /*0430*/  SYNCS.EXCH.64 URZ, [UR8+0x32468], UR6 ;  /* 0x03246806083f75b2 */ /* 0x0002220008000100 */
[----:B------:R-:W-:Y:S01]  /*0440*/  NOP ;  /* 0x0000000000007918 */ /* 0x000fe20000000000 */
.L_x_11206:
[----:B------:R-:W5:Y:S01]  /*0450*/  SHFL.IDX PT, R2, R0, RZ, 0x1f ;  /* 0x00001fff00027589 */ /* 0x000f6200000e0000 */
[----:B------:R-:W-:Y:S01]  /*0460*/  NOP ;  /* 0x0000000000007918 */ /* 0x000fe20000000000 */
[----:B-----5:R-:W-:-:S13]  /*0470*/  ISETP.NE.AND P0, PT, R2, RZ, PT ;  /* 0x000000ff0200720c */ /* 0x020fda0003f05270 */
        /* <DEDUP_REMOVED lines=10> */
[----:B-1----:R1:W0:Y:S01]  /*0520*/  SYNCS.EXCH.64 URZ, [UR6+0x32470], UR4 ;  /* 0x03247004063f75b2 */ /* 0x0022220008000100 */
[----:B------:R1:W0:Y:S01]  /*0530*/  SYNCS.EXCH.64 URZ, [UR6+0x32480], UR4 ;  /* 0x03248004063f75b2 */ /* 0x0002220008000100 */
[----:B------:R1:W0:Y:S01]  /*0540*/  SYNCS.EXCH.64 URZ, [UR6+0x32478], UR4 ;  /* 0x03247804063f75b2 */ /* 0x0002220008000100 */
[----:B------:R1:W0:Y:S01]  /*0550*/  SYNCS.EXCH.64 URZ, [UR6+0x32488], UR4 ;  /* 0x03248804063f75b2 */ /* 0x0002220008000100 */
[----:B------:R-:W-:Y:S01]  /*0560*/  NOP ;  /* 0x0000000000007918 */ /* 0x000fe20000000000 */
.L_x_11207:
        /* <DEDUP_REMOVED lines=22> */
.L_x_11208:
[----:B------:R-:W5:Y:S01]  /*06d0*/  SHFL.IDX PT, R2, R0, RZ, 0x1f ;  /* 0x00001fff00027589 */ /* 0x000f6200000e0000 */
[----:B------:R-:W-:Y:S01]  /*06e0*/  R2UR UR9, R3 ;  /* 0x00000000030972ca */ /* 0x000fe200000e0000 */
        /* <DEDUP_REMOVED lines=21> */
.L_x_11209:
[----:B-1----:R-:W-:Y:S01]  /*0840*/  ULDC UR4, c[0x0][0x20] ;  /* 0x0000080000047ab9 */ /* 0x002fe20000000800 */
[----:B------:R-:W-:Y:S01]  /*0850*/  ULDC UR5, c[0x0][0x24] ;  /* 0x0000090000057ab9 */ /* 0x000fe20000000800 */
[----:B------:R-:W-:Y:S01]  /*0860*/  IADD3 R18, P0, R1, UR4, RZ ;  /* 0x0000000401127c10 */ /* 0x000fe2000ff1e0ff */
[----:B------:R-:W-:Y:S01]  /*0870*/  UISETP.NE.AND UP0, UPT, UR9, URZ, UPT ;  /* 0x0000003f0900728c */ /* 0x000fe2000bf05270 */
[----:B------:R-:W-:Y:S01]  /*0880*/  NOP ;  /* 0x0000000000007918 */ /* 0x000fe20000000000 */
[----:B------:R-:W-:Y:S01]  /*0890*/  UMOV UR60, 0x1 ;  /* 0x00000001003c7882 */ /* 0x000fe20000000000 */
[----:B0-234-:R-:W-:Y:S01]  /*08a0*/  BAR.SYNC.DEFER_BLOCKING 0x0 ;  /* 0x0000000000007b1d */ /* 0x01dfe20000010000 */
[----:B------:R-:W-:Y:S01]  /*08b0*/  IMAD.X R19, RZ, RZ, UR5, P0 ;  /* 0x00000005ff137e24 */ /* 0x000fe200080e06ff */
[C---:B------:R-:W-:Y:S01]  /*08c0*/  IADD3 R4, P0, R18.reuse, 0x50, RZ ;  /* 0x0000005012047810 */ /* 0x040fe20007f1e0ff */
[----:B------:R-:W-:Y:S01]  /*08d0*/  USEL UR60, UR60, 0x2, !UP0 ;  /* 0x000000023c3c7887 */ /* 0x000fe2000c000000 */
[----:B------:R-:W-:-:S02]  /*08e0*/  IADD3 R3, P2, R18, 0x230, RZ ;  /* 0x0000023012037810 */ /* 0x000fc40007f5e0ff */
[----:B------:R-:W-:Y:S01]  /*08f0*/  PLOP3.LUT P3, PT, PT, PT, UP0, 0x80, 0x0 ;  /* 0x000000000000781c */ /* 0x000fe20003f6f008 */
[----:B------:R-:W-:Y:S01]  /*0900*/  ULDC.64 UR36, c[0x0][0x208] ;  /* 0x0000820000247ab9 */ /* 0x000fe20000000a00 */
[----:B------:R0:W-:Y:S01]  /*0910*/  STL [R1+0x444], R4 ;  /* 0x0004440401007387 */ /* 0x0001e20000100800 */
[----:B------:R-:W-:Y:S01]  /*0920*/  IADD3 R33, P1, R18, 0x1fc, RZ ;  /* 0x000001fc12217810 */ /* 0x000fe20007f3e0ff */
[----:B------:R-:W-:Y:S02]  /*0930*/  BSSY B6, `(.L_x_11210) ;  /* 0x000365a000067945 */ /* 0x000fe40003800000 */
[----:B------:R1:W-:Y:S02]  /*0940*/  STL [R1+0xa48], R3 ;  /* 0x000a480301007387 */ /* 0x0003e40000100800 */
[--C-:B------:R-:W-:Y:S02]  /*0950*/  IMAD.X R44, RZ, RZ, R19.reuse, P1 ;  /* 0x000000ffff2c7224 */ /* 0x100fe400008e0613 */
[----:B0-----:R-:W-:-:S02]  /*0960*/  IMAD.X R4, RZ, RZ, R19, P0 ;  /* 0x000000ffff047224 */ /* 0x001fc400000e0613 */
[----:B-1----:R-:W-:-:S03]  /*0970*/  IMAD.X R3, RZ, RZ, R19, P2 ;  /* 0x000000ffff037224 */ /* 0x002fc600010e0613 */
[----:B------:R0:W-:Y:S04]  /*0980*/  STL [R1+0x440], R4 ;  /* 0x0004400401007387 */ /* 0x0001e80000100800 */
[----:B------:R0:W-:Y:S01]  /*0990*/  STL [R1+0xa44], R3 ;  /* 0x000a440301007387 */ /* 0x0001e20000100800 */
[----:B------:R-:W-:Y:S05]  /*09a0*/  @!P3 BRA `(.L_x_11211) ;  /* 0x0000031800e4b947 */ /* 0x000fea0003800000 */
.L_x_11212:
[----:B------:R-:W-:-:S08]  /*09b0*/  NOP ;  /* 0x0000000000007918 */ /* 0x000fd00000000000 */
[----:B------:R-:W1:Y:S02]  /*09c0*/  USETMAXREG.TRY_ALLOC.CTAPOOL UP0, 0xe8 ;  /* 0x000000e8000079c8 */ /* 0x000e640008000600 */
[----:B-1----:R-:W-:-:S13]  /*09d0*/  PLOP3.LUT P0, PT, PT, PT, UP0, 0x80, 0x0 ;  /* 0x000000000000781c */ /* 0x002fda0003f0f008 */
[----:B------:R-:W-:Y:S05]  /*09e0*/  @!P0 BRA `(.L_x_11212) ;  /* 0xfffffffc00f08947 */ /* 0x000fea000383ffff */
[----:B------:R-:W1:Y:S01]  /*09f0*/  S2UR UR6, SR_CTAID.Y ;  /* 0x00000000000679c3 */ /* 0x000e620000002600 */
[----:B------:R-:W-:Y:S01]  /*0a00*/  ULDC UR59, c[0x0][0xd50] ;  /* 0x00035400003b7ab9 */ /* 0x000fe20000000800 */
[----:B------:R-:W-:Y:S01]  /*0a10*/  ISETP.NE.AND P0, PT, R73, 0x1, PT ;  /* 0x000000014900780c */ /* 0x000fe20003f05270 */
[----:B------:R-:W-:Y:S01]  /*0a20*/  UISETP.NE.AND UP0, UPT, UR59, 0x1, UPT ;  /* 0x000000013b00788c */ /* 0x000fe2000bf05270 */
[----:B------:R2:W-:Y:S04]  /*0a30*/  STL.64 [R1+0x1f0], RZ ;  /* 0x0001f0ff01007387 */ /* 0x0005e80000100a00 */
[----:B------:R-:W-:Y:S08]  /*0a40*/  BAR.ARV 0x8, 0x180 ;  /* 0x0206000000007b1d */ /* 0x000ff00000002000 */
[----:B------:R-:W3:Y:S01]  /*0a50*/  S2UR UR61, SR_CTAID.Z ;  /* 0x00000000003d79c3 */ /* 0x000ee20000002700 */
[----:B------:R-:W-:Y:S01]  /*0a60*/  @UP0 ULDC UR4, c[0x0][0xd54] ;  /* 0x0003550000040ab9 */ /* 0x000fe20000000800 */
[----:B------:R2:W-:Y:S01]  /*0a70*/  STL [R1+0x1f8], RZ ;  /* 0x0001f8ff01007387 */ /* 0x0005e20000100800 */
[----:B------:R-:W-:-:S05]  /*0a80*/  @UP0 ULDC UR7, c[0x0][0xd58] ;  /* 0x0003560000070ab9 */ /* 0x000fca0000000800 */
[----:B------:R-:W-:Y:S06]  /*0a90*/  @!P0 BAR.ARV 0x9, 0x100 ;  /* 0x0244000000008b1d */ /* 0x000fec0000002000 */
[----:B-1----:R-:W-:Y:S01]  /*0aa0*/  UIMAD.WIDE.U32 UR4, UR6, UR4, URZ ;  /* 0x00000004060472a5 */ /* 0x002fe2000f8e003f */
[----:B------:R-:W-:Y:S01]  /*0ab0*/  IADD3 R42, P1, R18, 0x1f0, RZ ;  /* 0x000001f0122a7810 */ /* 0x000fe20007f3e0ff */
[----:B------:R2:W-:Y:S01]  /*0ac0*/  STL [R1+0x1fc], RZ ;  /* 0x0001fcff01007387 */ /* 0x0005e20000100800 */
[----:B------:R-:W-:Y:S01]  /*0ad0*/  UMOV UR58, UR6 ;  /* 0x00000006003a7c82 */ /* 0x000fe20008000000 */
[----:B------:R-:W-:-:S02]  /*0ae0*/  @UP0 USHF.R.U32.HI UR58, URZ, UR7, UR5 ;  /* 0x000000073f3a0299 */ /* 0x000fc40008011605 */
[----:B------:R-:W-:Y:S02]  /*0af0*/  IMAD.X R67, RZ, RZ, R19, P1 ;  /* 0x000000ffff437224 */ /* 0x000fe400008e0613 */
[----:B------:R-:W-:Y:S01]  /*0b00*/  UIADD3 UR4, -UR58, URZ, URZ ;  /* 0x0000003f3a047290 */ /* 0x000fe2000fffe13f */
[----:B---3--:R-:W-:-:S03]  /*0b10*/  ISETP.LE.AND P0, PT, RZ, UR61, PT ;  /* 0x0000003dff007c0c */ /* 0x008fc6000bf03270 */
[----:B------:R-:W-:-:S10]  /*0b20*/  UIMAD UR59, UR59, UR4, UR6 ;  /* 0x000000043b3b72a4 */ /* 0x000fd4000f8e0206 */
[----:B--2---:R-:W-:Y:S05]  /*0b30*/  @!P0 BRA `(.L_x_11213) ;  /* 0x0000036000e48947 */ /* 0x004fea0003800000 */
[----:B------:R-:W1:Y:S01]  /*0b40*/  S2R R11, SR_CgaCtaId ;  /* 0x00000000000b7919 */ /* 0x000e620000008800 */
[----:B------:R-:W-:Y:S01]  /*0b50*/  MOV R72, 0x400 ;  /* 0x0000040000487802 */ /* 0x000fe20000000f00 */
[----:B------:R-:W2:Y:S01]  /*0b60*/  S2UR UR6, SR_CTAID.X ;  /* 0x00000000000679c3 */ /* 0x000ea20000002500 */
[----:B------:R-:W-:Y:S01]  /*0b70*/  IMAD.U32 R0, RZ, RZ, UR60 ;  /* 0x0000003cff007e24 */ /* 0x000fe2000f8e00ff */
[----:B0-----:R-:W0:Y:S01]  /*0b80*/  S2R R3, SR_SWINHI ;  /* 0x0000000000037919 */ /* 0x001e220000002f00 */
[----:B------:R-:W-:Y:S01]  /*0b90*/  ULDC.64 UR4, c[0x0][0x418] ;  /* 0x0001060000047ab9 */ /* 0x000fe20000000a00 */
[----:B------:R-:W-:Y:S01]  /*0ba0*/  IMAD.MOV.U32 R10, RZ, RZ, 0x100 ;  /* 0x00000100ff0a7424 */ /* 0x000fe200078e00ff */
[----:B------:R-:W-:Y:S01]  /*0bb0*/  UISETP.NE.U32.AND UP0, UPT, UR4, URZ, UPT ;  /* 0x0000003f0400728c */ /* 0x000fe2000bf05070 */
[----:B------:R-:W3:Y:S01]  /*0bc0*/  S2R R4, SR_CTAID.X ;  /* 0x0000000000047919 */ /* 0x000ee20000002500 */
[----:B------:R-:W-:Y:S01]  /*0bd0*/  IMAD.MOV.U32 R9, RZ, RZ, 0x80 ;  /* 0x00000080ff097424 */ /* 0x000fe200078e00ff */
[----:B------:R-:W4:Y:S01]  /*0be0*/  LDC R12, c[0x0][0xa80] ;  /* 0x0002a000ff0c7b82 */ /* 0x000f220000000800 */
[----:B------:R-:W-:Y:S01]  /*0bf0*/  IMAD.MOV.U32 R8, RZ, RZ, R0 ;  /* 0x000000ffff087224 */ /* 0x000fe200078e0000 */
[----:B------:R-:W-:Y:S01]  /*0c00*/  USHF.R.S32.HI UR4, URZ, 0x1f, UR61 ;  /* 0x0000001f3f047899 */ /* 0x000fe2000801143d */
[----:B------:R-:W-:Y:S01]  /*0c10*/  IMAD.U32 R6, RZ, RZ, UR60 ;  /* 0x0000003cff067e24 */ /* 0x000fe2000f8e00ff */
[----:B------:R-:W-:Y:S01]  /*0c20*/  UISETP.NE.AND.EX UP0, UPT, UR5, URZ, UPT, UP0 ;  /* 0x0000003f0500728c */ /* 0x000fe2000bf05300 */
[----:B------:R-:W-:Y:S01]  /*0c30*/  IMAD.MOV.U32 R7, RZ, RZ, 0x80 ;  /* 0x00000080ff077424 */ /* 0x000fe200078e00ff */
[----:B------:R-:W-:Y:S01]  /*0c40*/  ULDC UR42, c[0x0][0x424] ;  /* 0x00010900002a7ab9 */ /* 0x000fe20000000800 */
[----:B------:R-:W-:Y:S01]  /*0c50*/  STL.128 [R1+0x200], RZ ;  /* 0x000200ff01007387 */ /* 0x000fe20000100c00 */
[----:B------:R-:W-:Y:S01]  /*0c60*/  USEL UR42, UR42, 0x1, UP0 ;  /* 0x000000012a2a7887 */ /* 0x000fe20008000000 */
[C---:B------:R-:W-:Y:S01]  /*0c70*/  IADD3 R40, P3, R18.reuse, 0x200, RZ ;  /* 0x0000020012287810 */ /* 0x040fe20007f7e0ff */
[----:B------:R-:W-:Y:S01]  /*0c80*/  ULDC UR10, c[0x0][0x2f0] ;  /* 0x0000bc00000a7ab9 */ /* 0x000fe20000000800 */
[----:B------:R5:W-:Y:S01]  /*0c90*/  STL.64 [R1+0x28], R6 ;  /* 0x0000280601007387 */ /* 0x000be20000100a00 */
[----:B------:R-:W-:Y:S01]  /*0ca0*/  UIMAD UR42, UR42, UR10, URZ ;  /* 0x0000000a2a2a72a4 */ /* 0x000fe2000f8e023f */
[C---:B------:R-:W-:Y:S01]  /*0cb0*/  IADD3 R34, P4, R18.reuse, 0x68, RZ ;  /* 0x0000006812227810 */ /* 0x040fe20007f9e0ff */
[----:B------:R-:W-:Y:S01]  /*0cc0*/  ULDC UR43, c[0x0][0x288] ;  /* 0x0000a200002b7ab9 */ /* 0x000fe20000000800 */
[----:B------:R-:W-:Y:S01]  /*0cd0*/  STL.128 [R1+0x210], RZ ;  /* 0x000210ff01007387 */ /* 0x000fe20000100c00 */
[----:B--2---:R-:W-:Y:S01]  /*0ce0*/  USHF.L.U32 UR6, UR6, 0x7, URZ ;  /* 0x0000000706067899 */ /* 0x004fe2000800063f */
[--C-:B------:R-:W-:Y:S01]  /*0cf0*/  IMAD.X R41, RZ, RZ, R19.reuse, P3 ;  /* 0x000000ffff297224 */ /* 0x100fe200018e0613 */
[C---:B------:R-:W-:Y:S01]  /*0d00*/  IADD3 R32, P6, R18.reuse, 0x70, RZ ;  /* 0x0000007012207810 */ /* 0x040fe20007fde0ff */
[----:B------:R-:W-:Y:S01]  /*0d10*/  STL.128 [R1+0x230], RZ ;  /* 0x000230ff01007387 */ /* 0x000fe20000100c00 */
[----:B------:R-:W-:Y:S01]  /*0d20*/  UIADD3 UR7, UR6, 0x7f, URZ ;  /* 0x0000007f06077890 */ /* 0x000fe2000fffe03f */
[C---:B------:R-:W-:Y:S01]  /*0d30*/  IADD3 R26, P5, R18.reuse, 0x78, RZ ;  /* 0x00000078121a7810 */ /* 0x040fe20007fbe0ff */
[----:B------:R-:W-:Y:S01]  /*0d40*/  UIADD3 UR38, UR42, 0x1, -UR43 ;  /* 0x000000012a267890 */ /* 0x000fe2000fffe82b */
[----:B-1----:R-:W-:Y:S01]  /*0d50*/  LEA R72, R11, R72, 0x18 ;  /* 0x000000480b487211 */ /* 0x002fe200078ec0ff */
[----:B------:R-:W-:Y:S01]  /*0d60*/  STL.64 [R1+0x30], R10 ;  /* 0x0000300a01007387 */ /* 0x000fe20000100a00 */
[----:B------:R-:W-:Y:S01]  /*0d70*/  IADD3 R55, P3, R18, 0x80, RZ ;  /* 0x0000008012377810 */ /* 0x000fe20007f7e0ff */
[----:B------:R-:W-:Y:S01]  /*0d80*/  IMAD.X R61, RZ, RZ, R19, P4 ;  /* 0x000000ffff3d7224 */ /* 0x000fe200020e0613 */
[----:B------:R-:W-:-:S02]  /*0d90*/  MOV R24, R72 ;  /* 0x0000004800187202 */ /* 0x000fc40000000f00 */
[----:B0-----:R-:W-:Y:S01]  /*0da0*/  MOV R25, R3 ;  /* 0x0000000300197202 */ /* 0x001fe20000000f00 */
[----:B------:R0:W-:Y:S01]  /*0db0*/  STL.128 [R1], R8 ;  /* 0x0000000801007387 */ /* 0x0001e20000100c00 */
[--C-:B------:R-:W-:Y:S01]  /*0dc0*/  IMAD.X R59, RZ, RZ, R19.reuse, P6 ;  /* 0x000000ffff3b7224 */ /* 0x100fe200030e0613 */
[----:B------:R-:W-:Y:S01]  /*0dd0*/  IADD3 R47, P4, R18, 0xf8, RZ ;  /* 0x000000f8122f7810 */ /* 0x000fe20007f9e0ff */
[--C-:B------:R-:W-:Y:S01]  /*0de0*/  IMAD.X R57, RZ, RZ, R19.reuse, P5 ;  /* 0x000000ffff397224 */ /* 0x100fe200028e0613 */
[C---:B------:R-:W-:Y:S01]  /*0df0*/  IADD3 R0, P2, R24.reuse, 0x32460, RZ ;  /* 0x0003246018007810 */ /* 0x040fe20007f5e0ff */
[----:B---3--:R1:W-:Y:S01]  /*0e00*/  STL [R1+0x50], R4 ;  /* 0x0000500401007387 */ /* 0x0083e20000100800 */
[C---:B------:R-:W-:Y:S01]  /*0e10*/  IADD3 R2, P1, R24.reuse, 0x32450, RZ ;  /* 0x0003245018027810 */ /* 0x040fe20007f3e0ff */
[----:B------:R-:W-:Y:S01]  /*0e20*/  IMAD.X R58, RZ, RZ, R19, P3 ;  /* 0x000000ffff3a7224 */ /* 0x000fe200018e0613 */
[----:B-----5:R-:W-:Y:S01]  /*0e30*/  IADD3 R6, P0, R24, 0x32430, RZ ;  /* 0x0003243018067810 */ /* 0x020fe20007f1e0ff */
[--C-:B------:R-:W-:Y:S01]  /*0e40*/  IMAD.X R3, RZ, RZ, R25.reuse, P2 ;  /* 0x000000ffff037224 */ /* 0x100fe200010e0619 */
[----:B----4-:R2:W-:Y:S01]  /*0e50*/  STL [R1+0x220], R12 ;  /* 0x0002200c01007387 */ /* 0x0105e20000100800 */
[--C-:B------:R-:W-:Y:S01]  /*0e60*/  IMAD.X R5, RZ, RZ, R25.reuse, P1 ;  /* 0x000000ffff057224 */ /* 0x100fe200008e0619 */
[C---:B------:R-:W-:Y:S01]  /*0e70*/  IADD3 R38, P2, R18.reuse, 0x28, RZ ;  /* 0x0000002812267810 */ /* 0x040fe20007f5e0ff */
[----:B------:R-:W-:Y:S01]  /*0e80*/  IMAD.X R7, RZ, RZ, R25, P0 ;  /* 0x000000ffff077224 */ /* 0x000fe200000e0619 */
[----:B------:R-:W-:Y:S01]  /*0e90*/  IADD3 R36, P0, R18, 0x60, RZ ;  /* 0x0000006012247810 */ /* 0x000fe20007f1e0ff */
[----:B------:R2:W-:Y:S01]  /*0ea0*/  STL.128 [R1+0x240], RZ ;  /* 0x000240ff01007387 */ /* 0x0005e20000100c00 */
[----:B0-----:R-:W-:Y:S01]  /*0eb0*/  IMAD.MOV.U32 R10, RZ, RZ, R0 ;  /* 0x000000ffff0a7224 */ /* 0x001fe200078e0000 */
[----:B-1----:R-:W-:Y:S01]  /*0ec0*/  IADD3 R4, P1, R24, 0x32440, RZ ;  /* 0x0003244018047810 */ /* 0x002fe20007f3e0ff */
[----:B------:R-:W-:Y:S01]  /*0ed0*/  IMAD.U32 R0, RZ, RZ, UR4 ;  /* 0x00000004ff007e24 */ /* 0x000fe2000f8e00ff */
[----:B------:R-:W-:Y:S01]  /*0ee0*/  ULDC UR4, c[0x0][0x448] ;  /* 0x0001120000047ab9 */ /* 0x000fe20000000800 */
[----:B------:R-:W-:Y:S01]  /*0ef0*/  IMAD.MOV.U32 R9, RZ, RZ, R5 ;  /* 0x000000ffff097224 */ /* 0x000fe200078e0005 */
[----:B------:R-:W-:Y:S01]  /*0f00*/  UISETP.NE.AND UP1, UPT, UR4, 0x1, UPT ;  /* 0x000000010400788c */ /* 0x000fe2000bf25270 */
[----:B------:R-:W-:Y:S01]  /*0f10*/  IMAD.MOV.U32 R8, RZ, RZ, R2 ;  /* 0x000000ffff087224 */ /* 0x000fe200078e0002 */
[----:B------:R2:W-:Y:S01]  /*0f20*/  STL.64 [R1+0x18], R6 ;  /* 0x0000180601007387 */ /* 0x0005e20000100a00 */
[----:B------:R-:W-:Y:S01]  /*0f30*/  IMAD.MOV.U32 R11, RZ, RZ, R3 ;  /* 0x000000ffff0b7224 */ /* 0x000fe200078e0003 */
[----:B------:R-:W-:Y:S01]  /*0f40*/  ULDC.64 UR4, c[0x0][0xad8] ;  /* 0x0002b60000047ab9 */ /* 0x000fe20000000a00 */
[----:B------:R-:W-:Y:S01]  /*0f50*/  IMAD.X R5, RZ, RZ, R25, P1 ;  /* 0x000000ffff057224 */ /* 0x000fe200008e0619 */
[----:B------:R-:W-:Y:S01]  /*0f60*/  UISETP.GE.AND UP0, UPT, UR5, 0x1, UPT ;  /* 0x000000010500788c */ /* 0x000fe2000bf06270 */
[--C-:B------:R-:W-:Y:S01]  /*0f70*/  IMAD.X R63, RZ, RZ, R19.reuse, P0 ;  /* 0x000000ffff3f7224 */ /* 0x100fe200000e0613 */
[C---:B------:R-:W-:Y:S01]  /*0f80*/  IADD3 R49, P0, R18.reuse, 0xf0, RZ ;  /* 0x000000f012317810 */ /* 0x040fe20007f1e0ff */
[----:B------:R2:W-:Y:S01]  /*0f90*/  STL.128 [R1+0x40], R8 ;  /* 0x0000400801007387 */ /* 0x0005e20000100c00 */
[C---:B------:R-:W-:Y:S01]  /*0fa0*/  IADD3 R16, P1, R18.reuse, 0x58, RZ ;  /* 0x0000005812107810 */ /* 0x040fe20007f3e0ff */
[----:B------:R-:W-:Y:S01]  /*0fb0*/  @UP1 UIADD3 UR8, UR6, 0x7f, URZ ;  /* 0x0000007f06081890 */ /* 0x000fe2000fffe03f */
[--C-:B------:R-:W-:Y:S01]  /*0fc0*/  IMAD.X R65, RZ, RZ, R19.reuse, P2 ;  /* 0x000000ffff417224 */ /* 0x100fe200010e0613 */
[----:B------:R2:W-:Y:S01]  /*0fd0*/  STL.64 [R1+0x20], R4 ;  /* 0x0000200401007387 */ /* 0x0005e20000100a00 */
[----:B------:R-:W-:Y:S01]  /*0fe0*/  @UP1 ULDC UR9, c[0x0][0x44c] ;  /* 0x0001130000091ab9 */ /* 0x000fe20000000800 */
[--C-:B------:R-:W-:Y:S01]  /*0ff0*/  IMAD.X R52, RZ, RZ, R19.reuse, P0 ;  /* 0x000000ffff347224 */ /* 0x100fe200000e0613 */
[----:B------:R-:W-:Y:S01]  /*1000*/  UIMAD.WIDE.U32 UR8, UR8, UR9, URZ ;  /* 0x00000009080872a5 */ /* 0x000fe2000f8e003f */
[----:B------:R2:W-:Y:S01]  /*1010*/  STL.128 [R1+0x250], RZ ;  /* 0x000250ff01007387 */ /* 0x0005e20000100c00 */
[----:B------:R-:W-:Y:S01]  /*1020*/  PLOP3.LUT P0, PT, PT, PT, UP0, 0x40, 0x0 ;  /* 0x000000000000781c */ /* 0x000fe20003f0e808 */
[----:B------:R-:W-:Y:S01]  /*1030*/  @UP1 ULDC UR11, c[0x0][0x450] ;  /* 0x00011400000b1ab9 */ /* 0x000fe20000000800 */
[--C-:B------:R-:W-:Y:S01]  /*1040*/  IMAD.X R17, RZ, RZ, R19.reuse, P1 ;  /* 0x000000ffff117224 */ /* 0x100fe200008e0613 */
[----:B------:R2:W-:Y:S01]  /*1050*/  STL.128 [R1+0x260], RZ ;  /* 0x000260ff01007387 */ /* 0x0005e20000100c00 */
[C---:B------:R-:W-:Y:S01]  /*1060*/  IADD3 R53, P2, R18.reuse, 0x88, RZ ;  /* 0x0000008812357810 */ /* 0x040fe20007f5e0ff */
[----:B------:R-:W-:Y:S01]  /*1070*/  @UP1 USHF.R.U32.HI UR7, URZ, UR11, UR9 ;  /* 0x0000000b3f071299 */ /* 0x000fe20008011609 */
[C---:B------:R-:W-:Y:S01]  /*1080*/  IADD3 R51, P1, R18.reuse, 0x90, RZ ;  /* 0x0000009012337810 */ /* 0x040fe20007f3e0ff */
[----:B------:R2:W-:Y:S01]  /*1090*/  STL.128 [R1+0x270], RZ ;  /* 0x000270ff01007387 */ /* 0x0005e20000100c00 */
[C---:B------:R-:W-:Y:S01]  /*10a0*/  IADD3 R28, P6, R18.reuse, 0x100, RZ ;  /* 0x00000100121c7810 */ /* 0x040fe20007fde0ff */
[----:B------:R-:W-:Y:S01]  /*10b0*/  UIADD3 UR8, UR38, UR7, URZ ;  /* 0x0000000726087290 */ /* 0x000fe2000fffe03f */
[--C-:B------:R-:W-:Y:S01]  /*10c0*/  IMAD.X R56, RZ, RZ, R19.reuse, P2 ;  /* 0x000000ffff387224 */ /* 0x100fe200010e0613 */
[----:B------:R2:W-:Y:S01]  /*10d0*/  STL.128 [R1+0x280], RZ ;  /* 0x000280ff01007387 */ /* 0x0005e20000100c00 */
[----:B------:R-:W-:Y:S01]  /*10e0*/  IMAD.X R54, RZ, RZ, R19, P1 ;  /* 0x000000ffff367224 */ /* 0x000fe200008e0613 */
[C---:B------:R-:W-:Y:S01]  /*10f0*/  IADD3 R45, P5, R18.reuse, 0x108, RZ ;  /* 0x00000108122d7810 */ /* 0x040fe20007fbe0ff */
[----:B------:R-:W-:Y:S01]  /*1100*/  UP2UR UR39, UPR, URZ, 0x2 ;  /* 0x000000023f277883 */ /* 0x000fe20008000000 */
[----:B------:R2:W-:Y:S01]  /*1110*/  STL.128 [R1+0x290], RZ ;  /* 0x000290ff01007387 */ /* 0x0005e20000100c00 */
[C---:B------:R-:W-:Y:S01]  /*1120*/  IADD3 R39, P3, R18.reuse, 0x118, RZ ;  /* 0x0000011812277810 */ /* 0x040fe20007f7e0ff */
[----:B------:R-:W-:Y:S01]  /*1130*/  UP2UR UR41, UPR, URZ, 0x1 ;  /* 0x000000013f297883 */ /* 0x000fe20008000000 */
[C---:B------:R-:W-:Y:S01]  /*1140*/  IADD3 R23, P2, R18.reuse, 0x11c, RZ ;  /* 0x0000011c12177810 */ /* 0x040fe20007f5e0ff */
[----:B------:R2:W-:Y:S01]  /*1150*/  STL.128 [R1+0x2a0], RZ ;  /* 0x0002a0ff01007387 */ /* 0x0005e20000100c00 */
[C---:B------:R-:W-:Y:S01]  /*1160*/  IADD3 R37, P1, R18.reuse, 0x14c, RZ ;  /* 0x0000014c12257810 */ /* 0x040fe20007f3e0ff */
[----:B------:R-:W-:Y:S01]  /*1170*/  UIADD3 UR4, UR8, UR4, URZ ;  /* 0x0000000408047290 */ /* 0x000fe2000fffe03f */
[----:B------:R-:W-:Y:S01]  /*1180*/  VIADD R161, R18, 0x150 ;  /* 0x0000015012a17836 */ /* 0x000fe20000000000 */
[----:B------:R2:W-:Y:S01]  /*1190*/  STL.128 [R1+0x2b0], RZ ;  /* 0x0002b0ff01007387 */ /* 0x0005e20000100c00 */
[----:B------:R-:W-:-:S02]  /*11a0*/  VIADD R31, R27, 0xffffff80 ;  /* 0xffffff801b1f7836 */ /* 0x000fc40000000000 */
[--C-:B------:R-:W-:Y:S01]  /*11b0*/  IMAD.X R50, RZ, RZ, R19.reuse, P4 ;  /* 0x000000ffff327224 */ /* 0x100fe200020e0613 */
[----:B------:R2:W-:Y:S01]  /*11c0*/  STL.128 [R1+0x2c0], RZ ;  /* 0x0002c0ff01007387 */ /* 0x0005e20000100c00 */
[--C-:B------:R-:W-:Y:S02]  /*11d0*/  IMAD.X R29, RZ, RZ, R19.reuse, P6 ;  /* 0x000000ffff1d7224 */ /* 0x100fe400030e0613 */
[--C-:B------:R-:W-:Y:S01]  /*11e0*/  IMAD.X R43, RZ, RZ, R19.reuse, P5 ;  /* 0x000000ffff2b7224 */ /* 0x100fe200028e0613 */
[----:B------:R2:W-:Y:S01]  /*11f0*/  STL.128 [R1+0x2d0], RZ ;  /* 0x0002d0ff01007387 */ /* 0x0005e20000100c00 */
[--C-:B------:R-:W-:Y:S02]  /*1200*/  IMAD.X R48, RZ, RZ, R19.reuse, P3 ;  /* 0x000000ffff307224 */ /* 0x100fe400018e0613 */
[--C-:B------:R-:W-:Y:S01]  /*1210*/  IMAD.X R22, RZ, RZ, R19.reuse, P2 ;  /* 0x000000ffff167224 */ /* 0x100fe200010e0613 */
[----:B------:R2:W-:Y:S01]  /*1220*/  STL.128 [R1+0x2e0], RZ ;  /* 0x0002e0ff01007387 */ /* 0x0005e20000100c00 */
[----:B------:R-:W-:-:S03]  /*1230*/  IMAD.X R46, RZ, RZ, R19, P1 ;  /* 0x000000ffff2e7224 */ /* 0x000fc600008e0613 */
        /* <DEDUP_REMOVED lines=20> */
[----:B------:R2:W-:Y:S04]  /*1380*/  STL [R1+0x10], RZ ;  /* 0x000010ff01007387 */ /* 0x0005e80000100800 */
[----:B------:R2:W-:Y:S01]  /*1390*/  STL [R1+0x38], RZ ;  /* 0x000038ff01007387 */ /* 0x0005e20000100800 */
        /* <DEDUP_REMOVED lines=11> */
.L_x_11215:
[----:B------:R-:W-:-:S11]  /*1450*/  UISETP.NE.AND UP0, UPT, UR5, 0x1, UPT ;  /* 0x000000010500788c */ /* 0x000fd6000bf05270 */
[----:B------:R-:W-:Y:S02]  /*1460*/  @UP0 ULDC.64 UR10, c[0x0][0xae0] ;  /* 0x0002b800000a0ab9 */ /* 0x000fe40000000a00 */
[----:B------:R-:W-:-:S04]  /*1470*/  UIMAD.WIDE.U32 UR8, UR7, UR10, URZ ;  /* 0x0000000a070872a5 */ /* 0x000fc8000f8e003f */
[----:B------:R-:W-:-:S12]  /*1480*/  @UP0 USHF.R.U32.HI UR7, URZ, UR11, UR9 ;  /* 0x0000000b3f070299 */ /* 0x000fd80008011609 */
.L_x_11216:
[----:B------:R-:W-:-:S04]  /*1490*/  UIMAD UR7, UR7, UR5, UR5 ;  /* 0x00000005070772a4 */ /* 0x000fc8000f8e0205 */
[----:B------:R-:W-:-:S04]  /*14a0*/  UISETP.LT.AND UP0, UPT, UR4, UR7, UPT ;  /* 0x000000070400728c */ /* 0x000fc8000bf01270 */
[----:B------:R-:W-:-:S12]  /*14b0*/  USEL UR4, UR4, UR7, UP0 ;  /* 0x0000000704047287 */ /* 0x000fd80008000000 */
.L_x_11214:
[----:B------:R-:W-:Y:S02]  /*14c0*/  UISETP.NE.AND UP0, UPT, UR39, URZ, UPT ;  /* 0x0000003f2700728c */ /* 0x000fe4000bf05270 */
[----:B------:R-:W-:Y:S02]  /*14d0*/  UIADD3 UR8, UR42, 0x5f, URZ ;  /* 0x0000005f2a087890 */ /* 0x000fe4000fffe03f */
[----:B------:R-:W-:Y:S02]  /*14e0*/  UIADD3 UR10, UR4, 0x5f, URZ ;  /* 0x0000005f040a7890 */ /* 0x000fe4000fffe03f */
[----:B------:R-:W-:Y:S02]  /*14f0*/  UISETP.GE.AND UP1, UPT, UR5, 0x1, UPT ;  /* 0x000000010500788c */ /* 0x000fe4000bf26270 */
[----:B------:R-:W-:Y:S02]  /*1500*/  UIMAD.WIDE UR8, UR8, 0x2aaaaaab, URZ ;  /* 0x2aaaaaab080878a5 */ /* 0x000fe4000f8e023f */
[----:B------:R-:W-:Y:S01]  /*1510*/  UIMAD.WIDE UR10, UR10, 0x2aaaaaab, URZ ;  /* 0x2aaaaaab0a0a78a5 */ /* 0x000fe2000f8e023f */
[----:B------:R-:W-:Y:S01]  /*1520*/  @UP0 ULDC UR12, c[0x0][0x44c] ;  /* 0x00011300000c0ab9 */ /* 0x000fe20000000800 */
[----:B------:R-:W-:Y:S01]  /*1530*/  USHF.R.U32.HI UR4, URZ, 0x1f, UR9 ;  /* 0x0000001f3f047899 */ /* 0x000fe20008011609 */
[----:B------:R-:W-:Y:S01]  /*1540*/  PLOP3.LUT P0, PT, PT, PT, UP1, 0x40, 0x0 ;  /* 0x000000000000781c */ /* 0x000fe20003f0e818 */
[----:B------:R-:W-:-:S02]  /*1550*/  UIMAD.WIDE.U32 UR12, UR6, UR12, URZ ;  /* 0x0000000c060c72a5 */ /* 0x000fc4000f8e003f */
[----:B------:R-:W-:Y:S01]  /*1560*/  USHF.R.U32.HI UR7, URZ, 0x1f, UR11 ;  /* 0x0000001f3f077899 */ /* 0x000fe2000801160b */
[----:B------:R-:W-:Y:S01]  /*1570*/  @UP0 ULDC UR15, c[0x0][0x450] ;  /* 0x00011400000f0ab9 */ /* 0x000fe20000000800 */
[----:B------:R-:W-:Y:S02]  /*1580*/  UIADD3 UR43, UR42, -UR43, URZ ;  /* 0x8000002b2a2b7290 */ /* 0x000fe4000fffe03f */
[----:B------:R-:W-:Y:S02]  /*1590*/  @UP0 USHF.R.U32.HI UR6, URZ, UR15, UR13 ;  /* 0x0000000f3f060299 */ /* 0x000fe4000801160d */
[----:B------:R-:W-:Y:S02]  /*15a0*/  ULEA.HI.SX32 UR4, UR9, UR4, 0x1c ;  /* 0x0000000409047291 */ /* 0x000fe4000f8fe23f */
[----:B------:R-:W-:Y:S02]  /*15b0*/  ULEA.HI.SX32 UR7, UR11, UR7, 0x1c ;  /* 0x000000070b077291 */ /* 0x000fe4000f8fe23f */
[----:B------:R-:W-:-:S02]  /*15c0*/  UIADD3 UR6, UR43, UR6, URZ ;  /* 0x000000062b067290 */ /* 0x000fc4000fffe03f */
[----:B------:R-:W-:Y:S01]  /*15d0*/  UISETP.LT.AND UP0, UPT, UR4, UR7, UPT ;  /* 0x000000070400728c */ /* 0x000fe2000bf01270 */
[----:B------:R-:W-:Y:S02]  /*15e0*/  ULDC UR14, c[0x0][0xad4] ;  /* 0x0002b500000e7ab9 */ /* 0x000fe40000000800 */
[----:B------:R-:W-:Y:S02]  /*15f0*/  UIADD3 UR8, UR6, -UR14, URZ ;  /* 0x8000000e06087290 */ /* 0x000fe4000fffe03f */
[----:B------:R-:W-:Y:S01]  /*1600*/  USEL UR9, UR4, UR7, UP0 ;  /* 0x0000000704097287 */ /* 0x000fe20008000000 */
        /* <DEDUP_REMOVED lines=12> */
.L_x_11218:
[----:B------:R-:W-:-:S11]  /*16d0*/  UISETP.NE.AND UP0, UPT, UR5, 0x1, UPT ;  /* 0x000000010500788c */ /* 0x000fd6000bf05270 */
[----:B------:R-:W-:Y:S02]  /*16e0*/  @UP0 ULDC.64 UR10, c[0x0][0xae0] ;  /* 0x0002b800000a0ab9 */ /* 0x000fe40000000a00 */
[----:B------:R-:W-:-:S04]  /*16f0*/  UIMAD.WIDE.U32 UR6, UR4, UR10, URZ ;  /* 0x0000000a040672a5 */ /* 0x000fc8000f8e003f */
[----:B------:R-:W-:-:S12]  /*1700*/  @UP0 USHF.R.U32.HI UR4, URZ, UR11, UR7 ;  /* 0x0000000b3f040299 */ /* 0x000fd80008011607 */
.L_x_11219:
[----:B------:R-:W-:-:S04]  /*1710*/  UIMAD UR4, UR4, UR5, URZ ;  /* 0x00000005040472a4 */ /* 0x000fc8000f8e023f */
[----:B------:R-:W-:-:S04]  /*1720*/  UISETP.LT.AND UP0, UPT, UR8, UR4, UPT ;  /* 0x000000040800728c */ /* 0x000fc8000bf01270 */
[----:B------:R-:W-:-:S12]  /*1730*/  USEL UR8, UR8, UR4, !UP0 ;  /* 0x0000000408087287 */ /* 0x000fd8000c000000 */
.L_x_11217:
[----:B------:R-:W-:Y:S02]  /*1740*/  UIMAD.WIDE UR4, UR8, 0x2aaaaaab, URZ ;  /* 0x2aaaaaab080478a5 */ /* 0x000fe4000f8e023f */
[----:B------:R-:W-:Y:S02]  /*1750*/  ULOP3.LUT UR40, UR59, 0xffff, URZ, 0xc0, !UPT ;  /* 0x0000ffff3b287892 */ /* 0x000fe4000f8ec03f */
[----:B------:R-:W-:-:S04]  /*1760*/  USHF.R.U32.HI UR4, URZ, 0x1f, UR5 ;  /* 0x0000001f3f047899 */ /* 0x000fc80008011605 */
[----:B------:R-:W-:-:S04]  /*1770*/  ULEA.HI.SX32 UR4, UR5, UR4, 0x1c ;  /* 0x0000000405047291 */ /* 0x000fc8000f8fe23f */
        /* <DEDUP_REMOVED lines=13> */
[----:B--2---:R-:W-:Y:S02]  /*1850*/  IABS R5, R3 ;  /* 0x0000000300057213 */ /* 0x004fe40000000000 */
        /* <DEDUP_REMOVED lines=29> */
.L_x_11220:
[----:B------:R-:W-:Y:S01]  /*1a30*/  UIMAD UR40, UR40, UR4, UR10 ;  /* 0x00000004282872a4 */ /* 0x000fe2000f8e020a */
[----:B------:R-:W-:Y:S01]  /*1a40*/  IMAD.U32 R0, RZ, RZ, UR9 ;  /* 0x00000009ff007e24 */ /* 0x000fe2000f8e00ff */
[----:B------:R-:W-:Y:S01]  /*1a50*/  PLOP3.LUT P0, PT, PT, PT, PT, 0x80, 0x0 ;  /* 0x000000000000781c */ /* 0x000fe20003f0f070 */
[----:B------:R-:W-:-:S05]  /*1a60*/  IMAD.U32 R3, RZ, RZ, UR4 ;  /* 0x00000004ff037e24 */ /* 0x000fca000f8e00ff */
[----:B------:R-:W-:-:S04]  /*1a70*/  VIADDMNMX R0, R3, UR40, R0, PT ;  /* 0x0000002803007c46 */ /* 0x000fc8000b800100 */
[----:B------:R-:W-:-:S13]  /*1a80*/  R2UR UR44, R0 ;  /* 0x00000000002c72ca */ /* 0x000fda00000e0000 */
[----:B------:R-:W-:-:S06]  /*1a90*/  UISETP.GT.AND UP0, UPT, UR44, UR40, UPT ;  /* 0x000000282c00728c */ /* 0x000fcc000bf04270 */
[----:B------:R-:W-:-:S13]  /*1aa0*/  PLOP3.LUT P1, PT, PT, PT, UP0, 0x80, 0x0 ;  /* 0x000000000000781c */ /* 0x000fda0003f2f008 */
[----:B------:R-:W-:Y:S05]  /*1ab0*/  @!P1 BRA `(.L_x_11221) ;  /* 0x000002e000889947 */ /* 0x000fea0003800000 */
[----:B------:R-:W-:Y:S01]  /*1ac0*/  SHF.R.S32.HI R0, RZ, 0x1f, R31 ;  /* 0x0000001fff007819 */ /* 0x000fe2000001141f */
[----:B------:R-:W-:Y:S01]  /*1ad0*/  VIADD R21, R72, 0x18400 ;  /* 0x0001840048157836 */ /* 0x000fe20000000000 */
[----:B------:R-:W-:Y:S01]  /*1ae0*/  STL.64 [R1+0x58], RZ ;  /* 0x000058ff01007387 */ /* 0x000fe20000100a00 */
[----:B--2---:R-:W-:Y:S01]  /*1af0*/  IMAD.MOV.U32 R4, RZ, RZ, 0x1 ;  /* 0x00000001ff047424 */ /* 0x004fe200078e00ff */
[----:B------:R-:W-:Y:S01]  /*1b00*/  LEA.HI R30, R0, R31, RZ, 0x7 ;  /* 0x0000001f001e7211 */ /* 0x000fe200078f38ff */
[----:B------:R-:W-:Y:S01]  /*1b10*/  IMAD.MOV.U32 R5, RZ, RZ, RZ ;  /* 0x000000ffff057224 */ /* 0x000fe200078e00ff */
[----:B------:R-:W-:Y:S01]  /*1b20*/  STL.128 [R1+0x90], RZ ;  /* 0x000090ff01007387 */ /* 0x000fe20000100c00 */
[----:B------:R-:W-:Y:S01]  /*1b30*/  IMAD.MOV.U32 R6, RZ, RZ, 0x1 ;  /* 0x00000001ff067424 */ /* 0x000fe200078e00ff */
[----:B------:R-:W-:Y:S01]  /*1b40*/  SHF.R.S32.HI R35, RZ, 0x7, R30 ;  /* 0x00000007ff237819 */ /* 0x000fe2000001141e */
[----:B------:R-:W-:Y:S01]  /*1b50*/  IMAD.MOV.U32 R7, RZ, RZ, RZ ;  /* 0x000000ffff077224 */ /* 0x000fe200078e00ff */
[----:B------:R-:W-:Y:S01]  /*1b60*/  STL.128 [R1+0xa0], RZ ;  /* 0x0000a0ff01007387 */ /* 0x000fe20000100c00 */
[----:B------:R-:W-:Y:S01]  /*1b70*/  IMAD.MOV.U32 R10, RZ, RZ, 0x1 ;  /* 0x00000001ff0a7424 */ /* 0x000fe200078e00ff */
[----:B------:R-:W-:Y:S01]  /*1b80*/  LOP3.LUT P0, RZ, R21, 0x1bf, RZ, 0xc0, !PT ;  /* 0x000001bf15ff7812 */ /* 0x000fe2000780c0ff */
[----:B------:R-:W-:Y:S01]  /*1b90*/  IMAD.MOV.U32 R11, RZ, RZ, RZ ;  /* 0x000000ffff0b7224 */ /* 0x000fe200078e00ff */
[----:B------:R-:W0:Y:S01]  /*1ba0*/  SHFL.IDX PT, R0, R35, RZ, 0x1f ;  /* 0x00001fff23007589 */ /* 0x000e2200000e0000 */
[----:B------:R-:W-:-:S02]  /*1bb0*/  IMAD.MOV.U32 R15, RZ, RZ, 0x40000040 ;  /* 0x40000040ff0f7424 */ /* 0x000fc400078e00ff */
[----:B------:R-:W-:Y:S01]  /*1bc0*/  IMAD.MOV.U32 R13, RZ, RZ, 0x40000040 ;  /* 0x40000040ff0d7424 */ /* 0x000fe200078e00ff */
[----:B------:R1:W-:Y:S04]  /*1bd0*/  STL.128 [R1+0x60], R4 ;  /* 0x0000600401007387 */ /* 0x0003e80000100c00 */
[----:B------:R2:W-:Y:S04]  /*1be0*/  STL.64 [R1+0x70], R10 ;  /* 0x0000700a01007387 */ /* 0x0005e80000100a00 */
[----:B------:R2:W-:Y:S04]  /*1bf0*/  STL.128 [R1+0xb0], RZ ;  /* 0x0000b0ff01007387 */ /* 0x0005e80000100c00 */
[----:B------:R2:W-:Y:S01]  /*1c00*/  STL.128 [R1+0xc0], RZ ;  /* 0x0000c0ff01007387 */ /* 0x0005e20000100c00 */
[----:B-1----:R-:W-:-:S03]  /*1c10*/  IMAD.MOV.U32 R5, RZ, RZ, 0x40000040 ;  /* 0x40000040ff057424 */ /* 0x002fc600078e00ff */
[----:B------:R2:W-:Y:S01]  /*1c20*/  STL.128 [R1+0xd0], RZ ;  /* 0x0000d0ff01007387 */ /* 0x0005e20000100c00 */
[----:B------:R-:W-:Y:S01]  /*1c30*/  IMAD.MOV.U32 R7, RZ, RZ, 0x40000040 ;  /* 0x40000040ff077424 */ /* 0x000fe200078e00ff */
[----:B0-----:R-:W-:Y:S02]  /*1c40*/  LEA.HI R2, R0, R0, RZ, 0x1 ;  /* 0x0000000000027211 */ /* 0x001fe400078f08ff */
[----:B------:R2:W-:Y:S02]  /*1c50*/  STL.128 [R1+0xe0], RZ ;  /* 0x0000e0ff01007387 */ /* 0x0005e40000100c00 */
[----:B------:R-:W-:Y:S01]  /*1c60*/  LOP3.LUT R3, R2, 0x7fffe, RZ, 0xc0, !PT ;  /* 0x0007fffe02037812 */ /* 0x000fe200078ec0ff */
[----:B------:R-:W-:-:S04]  /*1c70*/  VIADD R2, R72, 0x1c400 ;  /* 0x0001c40048027836 */ /* 0x000fc80000000000 */
[----:B------:R-:W-:Y:S01]  /*1c80*/  IMAD.IADD R0, R0, 0x1, -R3 ;  /* 0x0000000100007824 */ /* 0x000fe200078e0a03 */
[----:B------:R-:W-:Y:S01]  /*1c90*/  SHF.R.U32.HI R2, RZ, 0x4, R2 ;  /* 0x00000004ff027819 */ /* 0x000fe20000011602 */
[----:B------:R-:W-:Y:S02]  /*1ca0*/  VIADD R3, R72, 0x400 ;  /* 0x0000040048037836 */ /* 0x000fe40000000000 */
[----:B------:R-:W-:Y:S01]  /*1cb0*/  IMAD R0, R0, 0x2000, R21 ;  /* 0x0000200000007824 */ /* 0x000fe200078e0215 */
[----:B------:R-:W-:Y:S02]  /*1cc0*/  LOP3.LUT R2, R2, 0x3fff, RZ, 0xc0, !PT ;  /* 0x00003fff02027812 */ /* 0x000fe400078ec0ff */
[----:B------:R-:W-:Y:S01]  /*1cd0*/  SHF.R.U32.HI R3, RZ, 0x4, R3 ;  /* 0x00000004ff037819 */ /* 0x000fe20000011603 */
[----:B------:R-:W-:Y:S01]  /*1ce0*/  VIADD R8, R0, 0xa000 ;  /* 0x0000a00000087836 */ /* 0x000fe20000000000 */
[----:B------:R-:W-:Y:S02]  /*1cf0*/  SHF.R.U32.HI R0, RZ, 0x4, R0 ;  /* 0x00000004ff007819 */ /* 0x000fe40000011600 */
[----:B------:R-:W-:-:S02]  /*1d00*/  LOP3.LUT R3, R3, 0x3fff, RZ, 0xc0, !PT ;  /* 0x00003fff03037812 */ /* 0x000fc400078ec0ff */
[----:B------:R-:W-:Y:S02]  /*1d10*/  SHF.R.U32.HI R8, RZ, 0x4, R8 ;  /* 0x00000004ff087819 */ /* 0x000fe40000011608 */
[----:B------:R-:W-:Y:S02]  /*1d20*/  LOP3.LUT R9, R2, 0x10000, RZ, 0xfc, !PT ;  /* 0x0001000002097812 */ /* 0x000fe400078efcff */
[C---:B------:R-:W-:Y:S02]  /*1d30*/  LOP3.LUT R6, R3.reuse, 0x3000000, RZ, 0xfc, !PT ;  /* 0x0300000003067812 */ /* 0x040fe400078efcff */
[----:B------:R-:W-:Y:S01]  /*1d40*/  LOP3.LUT R2, R3, 0x10000, RZ, 0xfc, !PT ;  /* 0x0001000003027812 */ /* 0x000fe200078efcff */
[----:B------:R-:W-:Y:S01]  /*1d50*/  IMAD.MOV.U32 R4, RZ, RZ, R9 ;  /* 0x000000ffff047224 */ /* 0x000fe200078e0009 */
[----:B------:R-:W-:Y:S01]  /*1d60*/  LOP3.LUT R0, R0, 0x3fff, RZ, 0xc0, !PT ;  /* 0x00003fff00007812 */ /* 0x000fe200078ec0ff */
[----:B------:R-:W-:Y:S01]  /*1d70*/  IMAD.MOV.U32 R9, RZ, RZ, 0x40000040 ;  /* 0x40000040ff097424 */ /* 0x000fe200078e00ff */
[----:B------:R-:W-:Y:S01]  /*1d80*/  LOP3.LUT R3, R8, 0x3fff, RZ, 0xc0, !PT ;  /* 0x00003fff08037812 */ /* 0x000fe200078ec0ff */
[----:B------:R-:W-:Y:S01]  /*1d90*/  IMAD.MOV.U32 R14, RZ, RZ, R2 ;  /* 0x000000ffff0e7224 */ /* 0x000fe200078e0002 */
[----:B------:R-:W-:Y:S01]  /*1da0*/  LOP3.LUT R8, R0, 0x10000, RZ, 0xfc, !PT ;  /* 0x0001000000087812 */ /* 0x000fe200078efcff */
[----:B------:R2:W-:Y:S01]  /*1db0*/  STL.128 [R1+0x80], R4 ;  /* 0x0000800401007387 */ /* 0x0005e20000100c00 */
[----:B------:R-:W-:-:S03]  /*1dc0*/  LOP3.LUT R12, R3, 0x10000, RZ, 0xfc, !PT ;  /* 0x00010000030c7812 */ /* 0x000fc600078efcff */
[----:B------:R2:W-:Y:S04]  /*1dd0*/  STL.64 [R1+0x78], R8 ;  /* 0x0000780801007387 */ /* 0x0005e80000100a00 */
[----:B------:R2:W-:Y:S01]  /*1de0*/  STL.128 [R1+0xf0], R12 ;  /* 0x0000f00c01007387 */ /* 0x0005e20000100c00 */
[----:B------:R-:W-:Y:S05]  /*1df0*/  @!P0 BRA `(.L_x_11222) ;  /* 0x0000000000408947 */ /* 0x000fea0003800000 */
[----:B------:R-:W-:Y:S01]  /*1e00*/  MOV R0, 0x0 ;  /* 0x0000000000007802 */ /* 0x000fe20000000f00 */
[----:B------:R-:W-:Y:S01]  /*1e10*/  ULDC.64 UR4, c[0x4][0xf0] ;  /* 0x01003c0000047ab9 */ /* 0x000fe20000000a00 */
[----:B------:R-:W-:Y:S01]  /*1e20*/  ULDC.64 UR6, c[0x4][0x38] ;  /* 0x01000e0000067ab9 */ /* 0x000fe20000000a00 */
[----:B--2---:R-:W-:Y:S01]  /*1e30*/  IMAD.U32 R4, RZ, RZ, UR4 ;  /* 0x00000004ff047e24 */ /* 0x004fe2000f8e00ff */
        /* <DEDUP_REMOVED lines=12> */
.L_x_11222:
[----:B--2---:R-:W2:Y:S01]  /*1f00*/  LDL R15, [R1+0x1fc] ;  /* 0x0001fc00010f7983 */ /* 0x004ea20000100800 */
[----:B------:R-:W-:Y:S01]  /*1f10*/  LOP3.LUT R0, R30, 0xffffff80, RZ, 0xc0, !PT ;  /* 0xffffff801e007812 */ /* 0x000fe200078ec0ff */
[----:B------:R-:W0:Y:S01]  /*1f20*/  LDC.64 R12, c[0x0][0xae0] ;  /* 0x0002b800ff0c7b82 */ /* 0x000e220000000a00 */
[----:B------:R-:W-:Y:S01]  /*1f30*/  BSSY B0, `(.L_x_11223) ;  /* 0x000002f000007945 */ /* 0x000fe20003800000 */
[----:B------:R1:W-:Y:S02]  /*1f40*/  STL.64 [R1+0x108], R28 ;  /* 0x0001081c01007387 */ /* 0x0003e40000100a00 */
[----:B------:R-:W-:Y:S02]  /*1f50*/  IMAD.IADD R0, R31, 0x1, -R0 ;  /* 0x000000011f007824 */ /* 0x000fe400078e0a00 */
[----:B------:R3:W-:Y:S02]  /*1f60*/  STL.64 [R1+0x110], R16 ;  /* 0x0001101001007387 */ /* 0x0007e40000100a00 */
[----:B------:R-:W4:Y:S01]  /*1f70*/  LDC R8, c[0x0][0x288] ;  /* 0x0000a200ff087b82 */ /* 0x000f220000000800 */
[----:B------:R-:W-:Y:S01]  /*1f80*/  SHF.R.S32.HI R5, RZ, 0x1f, R0 ;  /* 0x0000001fff057819 */ /* 0x000fe20000011400 */
[----:B------:R3:W-:Y:S03]  /*1f90*/  STL.U8 [R1+0x118], RZ ;  /* 0x000118ff01007387 */ /* 0x0007e60000100000 */
[CC--:B------:R-:W-:Y:S01]  /*1fa0*/  LEA.HI R6, R5.reuse, R0.reuse, RZ, 0x2 ;  /* 0x0000000005067211 */ /* 0x0c0fe200078f10ff */
[----:B-1----:R-:W-:Y:S01]  /*1fb0*/  IMAD.MOV.U32 R28, RZ, RZ, RZ ;  /* 0x000000ffff1c7224 */ /* 0x002fe200078e00ff */
[----:B------:R-:W-:Y:S01]  /*1fc0*/  LEA.HI R5, R5, R0, RZ, 0x5 ;  /* 0x0000000005057211 */ /* 0x000fe200078f28ff */
[----:B------:R-:W4:Y:S01]  /*1fd0*/  LDC R10, c[0x0][0xad4] ;  /* 0x0002b500ff0a7b82 */ /* 0x000f220000000800 */
[--C-:B------:R-:W-:Y:S01]  /*1fe0*/  SHF.R.S32.HI R4, RZ, 0x2, R6.reuse ;  /* 0x00000002ff047819 */ /* 0x100fe20000011406 */
[----:B------:R3:W-:Y:S01]  /*1ff0*/  STL.U8 [R1+0x14c], RZ ;  /* 0x00014cff01007387 */ /* 0x0007e20000100000 */
[----:B------:R-:W-:-:S02]  /*2000*/  SHF.R.S32.HI R3, RZ, 0x1f, R6 ;  /* 0x0000001fff037819 */ /* 0x000fc40000011406 */
[----:B------:R-:W-:Y:S02]  /*2010*/  SHF.R.S32.HI R20, RZ, 0x5, R5 ;  /* 0x00000005ff147819 */ /* 0x000fe40000011405 */
[----:B------:R-:W-:Y:S01]  /*2020*/  LEA.HI R3, R3, R4, RZ, 0x3 ;  /* 0x0000000403037211 */ /* 0x000fe200078f18ff */
[----:B------:R-:W1:Y:S01]  /*2030*/  LDC R226, c[0x0][0x450] ;  /* 0x00011400ffe27b82 */ /* 0x000e620000000800 */
[----:B0-----:R-:W-:Y:S02]  /*2040*/  IMAD.MOV.U32 R30, RZ, RZ, R12 ;  /* 0x000000ffff1e7224 */ /* 0x001fe400078e000c */
[----:B------:R-:W-:Y:S01]  /*2050*/  LOP3.LUT R7, R3, 0xfffffff8, RZ, 0xc0, !PT ;  /* 0xfffffff803077812 */ /* 0x000fe200078ec0ff */
[----:B------:R-:W-:-:S04]  /*2060*/  IMAD.MOV.U32 R31, RZ, RZ, R13 ;  /* 0x000000ffff1f7224 */ /* 0x000fc800078e000d */
[----:B------:R-:W-:Y:S01]  /*2070*/  IMAD.IADD R7, R4, 0x1, -R7 ;  /* 0x0000000104077824 */ /* 0x000fe200078e0a07 */
[----:B------:R-:W-:Y:S01]  /*2080*/  LEA.HI R4, R35, R35, RZ, 0x1 ;  /* 0x0000002323047211 */ /* 0x000fe200078f08ff */
[----:B------:R-:W0:Y:S02]  /*2090*/  LDC.64 R2, c[0x0][0xad8] ;  /* 0x0002b600ff027b82 */ /* 0x000e240000000a00 */
[----:B------:R-:W-:Y:S01]  /*20a0*/  IMAD R9, R20, 0x10, R7 ;  /* 0x0000001014097824 */ /* 0x000fe200078e0207 */
[----:B------:R-:W-:Y:S02]  /*20b0*/  LOP3.LUT R14, R4, 0x3fffffe, RZ, 0xc0, !PT ;  /* 0x03fffffe040e7812 */ /* 0x000fe400078ec0ff */
[----:B------:R-:W-:-:S03]  /*20c0*/  LOP3.LUT R7, R6, 0x7ffffffc, RZ, 0xc0, !PT ;  /* 0x7ffffffc06077812 */ /* 0x000fc600078ec0ff */
[----:B------:R-:W5:Y:S01]  /*20d0*/  LDC.64 R4, c[0x0][0x448] ;  /* 0x00011200ff047b82 */ /* 0x000f620000000a00 */
[----:B------:R-:W-:Y:S02]  /*20e0*/  IMAD.IADD R14, R35, 0x1, -R14 ;  /* 0x00000001230e7824 */ /* 0x000fe400078e0a0e */
[----:B------:R-:W-:Y:S02]  /*20f0*/  IMAD.IADD R7, R0, 0x1, -R7 ;  /* 0x0000000100077824 */ /* 0x000fe400078e0a07 */
[----:B------:R-:W-:Y:S01]  /*2100*/  IMAD R6, R14, 0x40, R9 ;  /* 0x000000400e067824 */ /* 0x000fe200078e0209 */
[----:B-1----:R3:W-:Y:S01]  /*2110*/  STL [R1+0x148], R226 ;  /* 0x000148e201007387 */ /* 0x0027e20000100800 */
[----:B------:R-:W-:Y:S02]  /*2120*/  VIADD R14, R27, 0xffffff80 ;  /* 0xffffff801b0e7836 */ /* 0x000fe40000000000 */
[----:B------:R-:W-:Y:S02]  /*2130*/  IMAD.U32 R9, RZ, RZ, UR42 ;  /* 0x0000002aff097e24 */ /* 0x000fe4000f8e00ff */
[----:B------:R-:W-:Y:S01]  /*2140*/  IMAD.SHL.U32 R7, R7, 0x2, RZ ;  /* 0x0000000207077824 */ /* 0x000fe200078e00ff */
[----:B------:R3:W-:Y:S01]  /*2150*/  STL [R1+0x11c], R14 ;  /* 0x00011c0e01007387 */ /* 0x0007e20000100800 */
[----:B0-----:R-:W-:-:S03]  /*2160*/  IMAD.MOV.U32 R11, RZ, RZ, R2 ;  /* 0x000000ffff0b7224 */ /* 0x001fc600078e0002 */
[----:B------:R3:W-:Y:S01]  /*2170*/  STL.64 [R1+0x100], R6 ;  /* 0x0001000601007387 */ /* 0x0007e20000100a00 */
[----:B------:R-:W-:-:S03]  /*2180*/  IMAD.MOV.U32 R29, RZ, RZ, R3 ;  /* 0x000000ffff1d7224 */ /* 0x000fc600078e0003 */
[----:B----4-:R3:W-:Y:S04]  /*2190*/  STL.128 [R1+0x120], R8 ;  /* 0x0001200801007387 */ /* 0x0107e80000100c00 */
[----:B------:R3:W-:Y:S04]  /*21a0*/  STL.128 [R1+0x130], R28 ;  /* 0x0001301c01007387 */ /* 0x0007e80000100c00 */
[----:B-----5:R3:W-:Y:S01]  /*21b0*/  STL.64 [R1+0x140], R4 ;  /* 0x0001400401007387 */ /* 0x0207e20000100a00 */
[----:B--2---:R-:W-:-:S04]  /*21c0*/  LEA.HI R0, R15, R15, RZ, 0x1 ;  /* 0x0000000f0f007211 */ /* 0x004fc800078f08ff */
[----:B------:R-:W-:-:S05]  /*21d0*/  LOP3.LUT R0, R0, 0xfffffffe, RZ, 0xc0, !PT ;  /* 0xfffffffe00007812 */ /* 0x000fca00078ec0ff */
[----:B------:R-:W-:-:S05]  /*21e0*/  IMAD.IADD R0, R15, 0x1, -R0 ;  /* 0x000000010f007824 */ /* 0x000fca00078e0a00 */
[----:B------:R-:W-:-:S04]  /*21f0*/  SHF.L.U32 R15, R0, 0x1f, RZ ;  /* 0x0000001f000f7819 */ /* 0x000fc800000006ff */
[----:B------:R-:W0:Y:S02]  /*2200*/  SYNCS.PHASECHK.TRANS64.TRYWAIT P0, [R72+URZ+0x32400], R15 ;  /* 0x0324000f480075a7 */ /* 0x000e24000800017f */
[----:B0--3--:R-:W-:Y:S05]  /*2210*/  @!P0 BRA `(.L_x_11224) ;  /* 0x0000034c00348947 */ /* 0x009fea0003800000 */
.L_x_11378:
[----:B------:R-:W-:Y:S05]  /*2220*/  BSYNC B0 ;  /* 0x0000000000007941 */ /* 0x000fea0003800000 */
.L_x_11223:
[----:B------:R-:W2:Y:S04]  /*2230*/  LDL.64 R16, [R1+0xa40] ;  /* 0x000a400001107983 */ /* 0x000ea80000100a00 */
[----:B------:R-:W3:Y:S04]  /*2240*/  LDL R14, [R1+0xa48] ;  /* 0x000a4800010e7983 */ /* 0x000ee80000100800 */
[----:B------:R-:W4:Y:S04]  /*2250*/  LDL R4, [R1] ;  /* 0x0000000001047983 */ /* 0x000f280000100800 */
[----:B------:R1:W5:Y:S01]  /*2260*/  LDL.64 R6, [R1+0x1f0] ;  /* 0x0001f00001067983 */ /* 0x0003620000100a00 */
[----:B------:R-:W-:Y:S01]  /*2270*/  IMAD.MOV.U32 R28, RZ, RZ, R42 ;  /* 0x000000ffff1c7224 */ /* 0x000fe200078e002a */
[----:B------:R-:W-:Y:S01]  /*2280*/  IADD3 R0, P0, R18, 0x430, RZ ;  /* 0x0000043012007810 */ /* 0x000fe20007f1e0ff */
[----:B------:R-:W-:Y:S01]  /*2290*/  IMAD.MOV.U32 R29, RZ, RZ, R67 ;  /* 0x000000ffff1d7224 */ /* 0x000fe200078e0043 */
[----:B------:R-:W-:Y:S05]  /*22a0*/  WARPSYNC.ALL ;  /* 0x0000000000007948 */ /* 0x000fea0003800000 */
[----:B------:R-:W-:Y:S01]  /*22b0*/  IMAD.MOV.U32 R30, RZ, RZ, R36 ;  /* 0x000000ffff1e7224 */ /* 0x000fe200078e0024 */
[----:B------:R-:W-:Y:S01]  /*22c0*/  BSSY B0, `(.L_x_11225) ;  /* 0x000002e000007945 */ /* 0x000fe20003800000 */
[----:B------:R-:W-:-:S02]  /*22d0*/  IMAD.MOV.U32 R31, RZ, RZ, R63 ;  /* 0x000000ffff1f7224 */ /* 0x000fc400078e003f */
[----:B------:R-:W-:Y:S02]  /*22e0*/  IMAD.MOV.U32 R27, RZ, RZ, R44 ;  /* 0x000000ffff1b7224 */ /* 0x000fe400078e002c */
[----:B------:R-:W-:Y:S01]  /*22f0*/  IMAD.X R9, RZ, RZ, R19, P0 ;  /* 0x000000ffff097224 */ /* 0x000fe200000e0613 */
[----:B------:R0:W-:Y:S01]  /*2300*/  STL.128 [R1+0x150], R28 ;  /* 0x0001501c01007387 */ /* 0x0001e20000100c00 */
[----:B------:R-:W-:Y:S02]  /*2310*/  IMAD.MOV.U32 R10, RZ, RZ, R37 ;  /* 0x000000ffff0a7224 */ /* 0x000fe400078e0025 */
[----:B------:R-:W-:Y:S02]  /*2320*/  IMAD.MOV.U32 R11, RZ, RZ, R46 ;  /* 0x000000ffff0b7224 */ /* 0x000fe400078e002e */
[----:B------:R-:W-:Y:S02]  /*2330*/  IMAD.MOV.U32 R8, RZ, RZ, R0 ;  /* 0x000000ffff087224 */ /* 0x000fe400078e0000 */
[----:B------:R-:W-:-:S02]  /*2340*/  IMAD.MOV.U32 R42, RZ, RZ, R45 ;  /* 0x000000ffff2a7224 */ /* 0x000fc400078e002d */
[----:B------:R-:W-:Y:S01]  /*2350*/  IMAD.MOV.U32 R35, RZ, RZ, R61 ;  /* 0x000000ffff237224 */ /* 0x000fe200078e003d */
[----:B------:R1:W-:Y:S01]  /*2360*/  STL.128 [R1+0x1b0], R8 ;  /* 0x0001b00801007387 */ /* 0x0003e20000100c00 */
[----:B------:R-:W-:-:S03]  /*2370*/  VIADD R225, R73, 0x8 ;  /* 0x0000000849e17836 */ /* 0x000fc60000000000 */
[----:B------:R-:W-:Y:S01]  /*2380*/  STL.128 [R1+0x1c0], R40 ;  /* 0x0001c02801007387 */ /* 0x000fe20000100c00 */
[----:B0-----:R-:W-:Y:S02]  /*2390*/  IMAD.MOV.U32 R28, RZ, RZ, R26 ;  /* 0x000000ffff1c7224 */ /* 0x001fe400078e001a */
[----:B------:R-:W-:Y:S02]  /*23a0*/  IMAD.MOV.U32 R26, RZ, RZ, R33 ;  /* 0x000000ffff1a7224 */ /* 0x000fe400078e0021 */
[----:B------:R-:W-:Y:S02]  /*23b0*/  IMAD.MOV.U32 R29, RZ, RZ, R57 ;  /* 0x000000ffff1d7224 */ /* 0x000fe400078e0039 */
[----:B------:R-:W-:Y:S01]  /*23c0*/  IMAD.MOV.U32 R30, RZ, RZ, R55 ;  /* 0x000000ffff1e7224 */ /* 0x000fe200078e0037 */
[----:B------:R0:W-:Y:S01]  /*23d0*/  STL.128 [R1+0x180], R24 ;  /* 0x0001801801007387 */ /* 0x0001e20000100c00 */
[----:B------:R-:W-:Y:S02]  /*23e0*/  IMAD.MOV.U32 R31, RZ, RZ, R58 ;  /* 0x000000ffff1f7224 */ /* 0x000fe400078e003a */
[----:B-1----:R-:W-:-:S02]  /*23f0*/  IMAD.MOV.U32 R8, RZ, RZ, R51 ;  /* 0x000000ffff087224 */ /* 0x002fc400078e0033 */
[----:B------:R-:W-:Y:S01]  /*2400*/  IMAD.MOV.U32 R9, RZ, RZ, R54 ;  /* 0x000000ffff097224 */ /* 0x000fe200078e0036 */
[----:B------:R-:W-:Y:S01]  /*2410*/  STL.128 [R1+0x170], R28 ;  /* 0x0001701c01007387 */ /* 0x000fe20000100c00 */
        /* <DEDUP_REMOVED lines=13> */
[----:B--2---:R-:W-:Y:S02]  /*24f0*/  IMAD.MOV.U32 R33, RZ, RZ, R17 ;  /* 0x000000ffff217224 */ /* 0x004fe400078e0011 */
[----:B------:R-:W-:Y:S02]  /*2500*/  IMAD.MOV.U32 R16, RZ, RZ, R39 ;  /* 0x000000ffff107224 */ /* 0x000fe400078e0027 */
[----:B---3--:R-:W-:Y:S02]  /*2510*/  IMAD.MOV.U32 R32, RZ, RZ, R14 ;  /* 0x000000ffff207224 */ /* 0x008fe400078e000e */
[----:B------:R-:W-:Y:S01]  /*2520*/  IMAD.MOV.U32 R17, RZ, RZ, R48 ;  /* 0x000000ffff117224 */ /* 0x000fe200078e0030 */
[----:B----4-:R-:W-:Y:S02]  /*2530*/  LOP3.LUT R0, R4, 0x1, RZ, 0xfc, !PT ;  /* 0x0000000104007812 */ /* 0x010fe400078efcff */
[----:B------:R0:W-:Y:S01]  /*2540*/  STL.128 [R1+0x1d0], R32 ;  /* 0x0001d02001007387 */ /* 0x0001e20000100c00 */
[----:B------:R0:W-:Y:S01]  /*2550*/  BAR.SYNC.DEFER_BLOCKING R225, 0x100 ;  /* 0x000400e10000751d */ /* 0x0001e20000010000 */
[----:B------:R-:W-:-:S05]  /*2560*/  ISETP.NE.AND P1, PT, R0, 0x3, PT ;  /* 0x000000030000780c */ /* 0x000fca0003f25270 */
[----:B------:R0:W-:Y:S08]  /*2570*/  STL.128 [R1+0x160], R16 ;  /* 0x0001601001007387 */ /* 0x0001f00000100c00 */
[----:B------:R-:W-:Y:S05]  /*2580*/  @!P1 BRA `(.L_x_11226) ;  /* 0x0000000000049947 */ /* 0x000fea0003800000 */
[----:B------:R-:W-:Y:S01]  /*2590*/  BPT.TRAP 0x1 ;  /* 0x000000040000795c */ /* 0x000fe20000300000 */
.L_x_11226:
[----:B------:R-:W-:Y:S05]  /*25a0*/  BSYNC B0 ;  /* 0x0000000000007941 */ /* 0x000fea0003800000 */
.L_x_11225:
[----:B------:R-:W2:Y:S01]  /*25b0*/  LDL.64 R8, [R1+0x18] ;  /* 0x0000180001087983 */ /* 0x000ea20000100a00 */
[----:B-----5:R-:W-:Y:S01]  /*25c0*/  SHF.L.U32 R7, R7, 0x1f, RZ ;  /* 0x0000001f07077819 */ /* 0x020fe200000006ff */
[----:B------:R-:W-:Y:S01]  /*25d0*/  BSSY B0, `(.L_x_11227) ;  /* 0x0000006000007945 */ /* 0x000fe20003800000 */
[----:B--2---:R-:W-:-:S05]  /*25e0*/  MOV R9, R8 ;  /* 0x0000000800097202 */ /* 0x004fca0000000f00 */
[----:B------:R-:W-:-:S04]  /*25f0*/  IMAD R6, R6, 0x8, R9 ;  /* 0x0000000806067824 */ /* 0x000fc800078e0209 */
[----:B------:R1:W2:Y:S01]  /*2600*/  SYNCS.PHASECHK.TRANS64.TRYWAIT P0, [R6+URZ], R7 ;  /* 0x00000007060075a7 */ /* 0x0002a2000800017f */
[----:B------:R-:W-:Y:S05]  /*2610*/  @!P1 BRA `(.L_x_11228) ;  /* 0x0000000000049947 */ /* 0x000fea0003800000 */
[----:B------:R-:W-:Y:S01]  /*2620*/  BPT.TRAP 0x1 ;  /* 0x000000040000795c */ /* 0x000fe20000300000 */
.L_x_11228:
[----:B------:R-:W-:Y:S05]  /*2630*/  BSYNC B0 ;  /* 0x0000000000007941 */ /* 0x000fea0003800000 */
.L_x_11227:
[----:B------:R-:W-:Y:S04]  /*2640*/  BSSY B0, `(.L_x_11229) ;  /* 0x0000004000007945 */ /* 0x000fe80003800000 */
[----:B--2---:R-:W-:Y:S05]  /*2650*/  @P0 BRA `(.L_x_11230) ;  /* 0x0000000000080947 */ /* 0x004fea0003800000 */
[----:B------:R-:W2:Y:S02]  /*2660*/  SYNCS.PHASECHK.TRANS64.TRYWAIT P0, [R6+URZ], R7 ;  /* 0x00000007060075a7 */ /* 0x000ea4000800017f */
[----:B--2---:R-:W-:Y:S05]  /*2670*/  @!P0 BRA `(.L_x_11231) ;  /* 0x0000034800308947 */ /* 0x004fea0003800000 */
.L_x_11230:
[----:B------:R-:W-:Y:S05]  /*2680*/  BSYNC B0 ;  /* 0x0000000000007941 */ /* 0x000fea0003800000 */
.L_x_11229:
[----:B------:R-:W3:Y:S04]  /*2690*/  LDL R11, [R1+0x1f0] ;  /* 0x0001f000010b7983 */ /* 0x000ee80000100800 */
[----:B-12---:R-:W3:Y:S01]  /*26a0*/  LDL.64 R6, [R1+0x80] ;  /* 0x0000800001067983 */ /* 0x006ee20000100a00 */
[----:B------:R-:W-:Y:S05]  /*26b0*/  WARPSYNC.ALL ;  /* 0x0000000000007948 */ /* 0x000fea0003800000 */
[----:B------:R-:W2:Y:S04]  /*26c0*/  LDL.64 R20, [R1+0x78] ;  /* 0x0000780001147983 */ /* 0x000ea80000100a00 */
[----:B------:R-:W4:Y:S04]  /*26d0*/  LDL.64 R8, [R1+0x78] ;  /* 0x0000780001087983 */ /* 0x000f280000100a00 */
[----:B------:R-:W5:Y:S01]  /*26e0*/  LDL.64 R14, [R1+0x78] ;  /* 0x00007800010e7983 */ /* 0x000f620000100a00 */
[----:B---3--:R-:W-:-:S03]  /*26f0*/  IMAD R6, R11, 0x300, R6 ;  /* 0x000003000b067824 */ /* 0x008fc600078e0206 */
[----:B0-----:R-:W3:Y:S01]  /*2700*/  LDL.64 R16, [R1+0x78] ;  /* 0x0000780001107983 */ /* 0x001ee20000100a00 */
[----:B------:R-:W-:Y:S02]  /*2710*/  R2UR UR7, R7 ;  /* 0x00000000070772ca */ /* 0x000fe400000e0000 */
[C---:B------:R-:W-:Y:S01]  /*2720*/  R2UR UR6, R6.reuse ;  /* 0x00000000060672ca */ /* 0x040fe200000e0000 */
[----:B------:R-:W-:Y:S01]  /*2730*/  WARPGROUP.ARRIVE ;  /* 0x00000000000079c5 */ /* 0x000fe20000000000 */
[----:B------:R-:W3:Y:S01]  /*2740*/  LDL R0, [R1+0x1fc] ;  /* 0x0001fc0001007983 */ /* 0x000ee20000100800 */
[----:B------:R-:W-:Y:S01]  /*2750*/  VIADD R10, R6, 0x2 ;  /* 0x00000002060a7836 */ /* 0x000fe20000000000 */
[----:B------:R-:W-:Y:S01]  /*2760*/  BSSY B0, `(.L_x_11232) ;  /* 0x000002d000007945 */ /* 0x000fe20003800000 */
[----:B------:R-:W-:Y:S01]  /*2770*/  IMAD.MOV.U32 R11, RZ, RZ, R7 ;  /* 0x000000ffff0b7224 */ /* 0x000fe200078e0007 */
[----:B------:R0:W-:Y:S01]  /*2780*/  STL [R1+0x60], RZ ;  /* 0x000060ff01007387 */ /* 0x0001e20000100800 */
[----:B------:R-:W-:-:S05]  /*2790*/  IMAD.MOV.U32 R223, RZ, RZ, 0x1 ;  /* 0x00000001ffdf7424 */ /* 0x000fca00078e00ff */
[----:B------:R0:W-:Y:S04]  /*27a0*/  STL [R1+0x60], R223 ;  /* 0x000060df01007387 */ /* 0x0001e80000100800 */
[----:B------:R0:W-:Y:S04]  /*27b0*/  STL [R1+0x60], R223 ;  /* 0x000060df01007387 */ /* 0x0001e80000100800 */
[----:B------:R0:W-:Y:S04]  /*27c0*/  STL [R1+0x60], R223 ;  /* 0x000060df01007387 */ /* 0x0001e80000100800 */
[----:B------:R0:W-:Y:S01]  /*27d0*/  STL [R1+0x60], R223 ;  /* 0x000060df01007387 */ /* 0x0001e20000100800 */
[----:B--2---:R-:W-:-:S02]  /*27e0*/  R2UR UR4, R20 ;  /* 0x00000000140472ca */ /* 0x004fc400000e0000 */
[----:B------:R-:W-:Y:S01]  /*27f0*/  R2UR UR5, R21 ;  /* 0x00000000150572ca */ /* 0x000fe200000e0000 */
[----:B----4-:R-:W-:Y:S02]  /*2800*/  VIADD R8, R8, 0x2 ;  /* 0x0000000208087836 */ /* 0x010fe40000000000 */
[----:B-----5:R-:W-:Y:S02]  /*2810*/  VIADD R14, R14, 0x4 ;  /* 0x000000040e0e7836 */ /* 0x020fe40000000000 */
[----:B---3--:R-:W-:-:S08]  /*2820*/  VIADD R16, R16, 0x6 ;  /* 0x0000000610107836 */ /* 0x008fd00000000000 */
[----:B------:R-:W-:Y:S01]  /*2830*/  HGMMA.64x96x16.F32 R24, gdesc[UR4], RZ, !UPT, gsb0 ;  /* 0x01600000041879f0 */ /* 0x000fe2000c0008ff */
[----:B------:R-:W-:Y:S02]  /*2840*/  R2UR UR6, R10 ;  /* 0x000000000a0672ca */ /* 0x000fe400000e0000 */
[----:B------:R-:W-:Y:S02]  /*2850*/  R2UR UR7, R11 ;  /* 0x000000000b0772ca */ /* 0x000fe400000e0000 */
[----:B------:R-:W-:Y:S01]  /*2860*/  R2UR UR4, R8 ;  /* 0x00000000080472ca */ /* 0x000fe200000e0000 */
[----:B------:R-:W-:Y:S01]  /*2870*/  VIADD R8, R6, 0x4 ;  /* 0x0000000406087836 */ /* 0x000fe20000000000 */
[----:B------:R-:W-:Y:S01]  /*2880*/  R2UR UR5, R9 ;  /* 0x00000000090572ca */ /* 0x000fe200000e0000 */
[----:B------:R-:W-:Y:S01]  /*2890*/  IMAD.MOV.U32 R9, RZ, RZ, R7 ;  /* 0x000000ffff097224 */ /* 0x000fe200078e0007 */
[----:B------:R-:W-:Y:S01]  /*28a0*/  LEA.HI R4, R0, R0, RZ, 0x1 ;  /* 0x0000000000047211 */ /* 0x000fe200078f08ff */
        /* <DEDUP_REMOVED lines=14> */
[----:B------:R-:W-:Y:S02]  /*2990*/  R2UR UR5, R17 ;  /* 0x00000000110572ca */ /* 0x000fe400000e0000 */
[----:B------:R-:W-:-:S05]  /*29a0*/  LOP3.LUT R7, R4, 0xfffffffe, RZ, 0xc0, !PT ;  /* 0xfffffffe04077812 */ /* 0x000fca00078ec0ff */
[----:B------:R-:W-:-:S05]  /*29b0*/  IMAD.IADD R7, R0, 0x1, -R7 ;  /* 0x0000000100077824 */ /* 0x000fca00078e0a07 */
[----:B------:R-:W-:Y:S01]  /*29c0*/  SHF.L.U32 R7, R7, 0x1f, RZ ;  /* 0x0000001f07077819 */ /* 0x000fe200000006ff */
[----:B------:R-:W-:Y:S02]  /*29d0*/  WARPGROUP.DEPBAR.LE gsb0, 0x0 ;  /* 0x00008000000079c5 */ /* 0x000fe40000010000 */
[----:B------:R-:W-:-:S06]  /*29e0*/  WARPGROUP.ARRIVE ;  /* 0x00000000000079c5 */ /* 0x000fcc0000000000 */
[----:B------:R-:W-:Y:S03]  /*29f0*/  HGMMA.64x96x16.F32 R24, gdesc[UR4], R24, gsb0 ;  /* 0x01600000041879f0 */ /* 0x000fe60008000818 */
[----:B------:R-:W-:Y:S02]  /*2a00*/  WARPGROUP.DEPBAR.LE gsb0, 0x0 ;  /* 0x00008000000079c5 */ /* 0x000fe40000010000 */
[----:B------:R-:W1:Y:S02]  /*2a10*/  SYNCS.PHASECHK.TRANS64.TRYWAIT P0, [R72+URZ+0x32410], R7 ;  /* 0x03241007480075a7 */ /* 0x000e64000800017f */
[----:B01----:R-:W-:Y:S05]  /*2a20*/  @!P0 BRA `(.L_x_11233) ;  /* 0x0000034400588947 */ /* 0x003fea0003800000 */
.L_x_11379:
[----:B------:R-:W-:Y:S05]  /*2a30*/  BSYNC B0 ;  /* 0x0000000000007941 */ /* 0x000fea0003800000 */
.L_x_11232:
[----:B------:R-:W2:Y:S04]  /*2a40*/  LDL R0, [R1+0x28] ;  /* 0x0000280001007983 */ /* 0x000ea80000100800 */
[----:B0-----:R0:W5:Y:S01]  /*2a50*/  LDL.64 R6, [R1+0x1f0] ;  /* 0x0001f00001067983 */ /* 0x0011620000100a00 */
[----:B------:R-:W-:Y:S01]  /*2a60*/  BSSY B0, `(.L_x_11234) ;  /* 0x0000005000007945 */ /* 0x000fe20003800000 */
[----:B--2---:R-:W-:-:S04]  /*2a70*/  LOP3.LUT R0, R0, 0x1, RZ, 0xfc, !PT ;  /* 0x0000000100007812 */ /* 0x004fc800078efcff */
[----:B------:R-:W-:-:S13]  /*2a80*/  ISETP.NE.AND P1, PT, R0, 0x3, PT ;  /* 0x000000030000780c */ /* 0x000fda0003f25270 */
[----:B0-----:R-:W-:Y:S05]  /*2a90*/  @!P1 BRA `(.L_x_11235) ;  /* 0x0000000000049947 */ /* 0x001fea0003800000 */
[----:B------:R-:W-:Y:S01]  /*2aa0*/  BPT.TRAP 0x1 ;  /* 0x000000040000795c */ /* 0x000fe20000300000 */
.L_x_11235:
[----:B------:R-:W-:Y:S05]  /*2ab0*/  BSYNC B0 ;  /* 0x0000000000007941 */ /* 0x000fea0003800000 */
.L_x_11234:
        /* <DEDUP_REMOVED lines=8> */
.L_x_11237:
[----:B------:R-:W-:Y:S05]  /*2b40*/  BSYNC B0 ;  /* 0x0000000000007941 */ /* 0x000fea0003800000 */
.L_x_11236:
[----:B------:R-:W-:Y:S04]  /*2b50*/  BSSY B0, `(.L_x_11238) ;  /* 0x0000004000007945 */ /* 0x000fe80003800000 */
[----:B-1----:R-:W-:Y:S05]  /*2b60*/  @P0 BRA `(.L_x_11239) ;  /* 0x0000000000080947 */ /* 0x002fea0003800000 */
[----:B------:R-:W1:Y:S02]  /*2b70*/  SYNCS.PHASECHK.TRANS64.TRYWAIT P0, [R6+URZ], R7 ;  /* 0x00000007060075a7 */ /* 0x000e64000800017f */
[----:B-1----:R-:W-:Y:S05]  /*2b80*/  @!P0 BRA `(.L_x_11240) ;  /* 0x0000034400148947 */ /* 0x002fea0003800000 */
.L_x_11239:
[----:B------:R-:W-:Y:S05]  /*2b90*/  BSYNC B0 ;  /* 0x0000000000007941 */ /* 0x000fea0003800000 */
.L_x_11238:
[----:B------:R-:W2:Y:S04]  /*2ba0*/  LDL R21, [R1+0x1f0] ;  /* 0x0001f00001157983 */ /* 0x000ea80000100800 */
[----:B01----:R-:W2:Y:S04]  /*2bb0*/  LDL.64 R6, [R1+0xf8] ;  /* 0x0000f80001067983 */ /* 0x003ea80000100a00 */
[----:B------:R-:W3:Y:S04]  /*2bc0*/  LDL R0, [R1+0x70] ;  /* 0x0000700001007983 */ /* 0x000ee80000100800 */
[----:B------:R-:W4:Y:S04]  /*2bd0*/  LDL.64 R8, [R1+0xf0] ;  /* 0x0000f00001087983 */ /* 0x000f280000100a00 */
[----:B------:R-:W4:Y:S04]  /*2be0*/  LDL.64 R10, [R1+0xf0] ;  /* 0x0000f000010a7983 */ /* 0x000f280000100a00 */
[----:B------:R-:W4:Y:S04]  /*2bf0*/  LDL.64 R14, [R1+0xf0] ;  /* 0x0000f000010e7983 */ /* 0x000f280000100a00 */
[----:B------:R-:W4:Y:S01]  /*2c00*/  LDL.64 R16, [R1+0xf0] ;  /* 0x0000f00001107983 */ /* 0x000f220000100a00 */
[----:B------:R-:W-:Y:S05]  /*2c10*/  WARPSYNC.ALL ;  /* 0x0000000000007948 */ /* 0x000fea0003800000 */
[----:B------:R-:W-:Y:S01]  /*2c20*/  WARPGROUP.ARRIVE ;  /* 0x00000000000079c5 */ /* 0x000fe20000000000 */
[----:B------:R-:W4:Y:S01]  /*2c30*/  LDL R4, [R1] ;  /* 0x0000000001047983 */ /* 0x000f220000100800 */
[----:B--2---:R-:W-:Y:S01]  /*2c40*/  IMAD R6, R21, 0xc00, R6 ;  /* 0x00000c0015067824 */ /* 0x004fe200078e0206 */
[----:B------:R-:W-:-:S02]  /*2c50*/  R2UR UR7, R7 ;  /* 0x00000000070772ca */ /* 0x000fc400000e0000 */
[----:B------:R-:W2:Y:S01]  /*2c60*/  LDL.64 R20, [R1+0xf0] ;  /* 0x0000f00001147983 */ /* 0x000ea20000100a00 */
[----:B---3--:R-:W-:Y:S02]  /*2c70*/  ISETP.NE.U32.AND P0, PT, R0, RZ, PT ;  /* 0x000000ff0000720c */ /* 0x008fe40003f05070 */
[----:B------:R-:W-:Y:S01]  /*2c80*/  R2UR UR6, R6 ;  /* 0x00000000060672ca */ /* 0x000fe200000e0000 */
[----:B------:R0:W5:Y:S01]  /*2c90*/  LDL R0, [R1+0x1f0] ;  /* 0x0001f00001007983 */ /* 0x0001620000100800 */
[----:B----4-:R-:W-:Y:S02]  /*2ca0*/  R2UR UR4, R8 ;  /* 0x00000000080472ca */ /* 0x010fe400000e0000 */
[----:B------:R-:W-:-:S07]  /*2cb0*/  R2UR UR5, R9 ;  /* 0x00000000090572ca */ /* 0x000fce00000e0000 */
[----:B------:R-:W-:-:S06]  /*2cc0*/  VOTEU.ANY UP0, P0 ;  /* 0x00000000003f7886 */ /* 0x000fcc0000000100 */
[----:B------:R-:W-:Y:S01]  /*2cd0*/  HGMMA.64x96x16.F32 R24, gdesc[UR4], R24, UP0, gsb0 ;  /* 0x01600000041879f0 */ /* 0x000fe2000b800818 */
[----:B------:R-:W-:Y:S02]  /*2ce0*/  VIADD R10, R10, 0x2 ;  /* 0x000000020a0a7836 */ /* 0x000fe40000000000 */
[----:B------:R-:W-:Y:S02]  /*2cf0*/  VIADD R8, R6, 0x2 ;  /* 0x0000000206087836 */ /* 0x000fe40000000000 */
[----:B------:R-:W-:Y:S01]  /*2d00*/  IMAD.MOV.U32 R9, RZ, RZ, R7 ;  /* 0x000000ffff097224 */ /* 0x000fe200078e0007 */
[----:B------:R-:W-:Y:S02]  /*2d10*/  R2UR UR4, R10 ;  /* 0x000000000a0472ca */ /* 0x000fe400000e0000 */
[----:B------:R-:W-:Y:S02]  /*2d20*/  R2UR UR6, R8 ;  /* 0x00000000080672ca */ /* 0x000fe400000e0000 */
[----:B------:R-:W-:-:S02]  /*2d30*/  R2UR UR7, R9 ;  /* 0x00000000090772ca */ /* 0x000fc400000e0000 */
[----:B------:R-:W-:Y:S02]  /*2d40*/  R2UR UR5, R11 ;  /* 0x000000000b0572ca */ /* 0x000fe400000e0000 */
[----:B------:R-:W3:Y:S01]  /*2d50*/  LDL.64 R10, [R1+0xf0] ;  /* 0x0000f000010a7983 */ /* 0x000ee20000100a00 */
[----:B------:R-:W-:Y:S02]  /*2d60*/  WARPGROUP.DEPBAR.LE gsb0, 0x0 ;  /* 0x00008000000079c5 */ /* 0x000fe40000010000 */
[----:B------:R-:W-:-:S08]  /*2d70*/  WARPGROUP.ARRIVE ;  /* 0x00000000000079c5 */ /* 0x000fd00000000000 */
[----:B------:R-:W-:Y:S01]  /*2d80*/  HGMMA.64x96x16.F32 R24, gdesc[UR4], R24, gsb0 ;  /* 0x01600000041879f0 */ /* 0x000fe20008000818 */
[----:B------:R-:W-:Y:S02]  /*2d90*/  VIADD R14, R14, 0x4 ;  /* 0x000000040e0e7836 */ /* 0x000fe40000000000 */
[----:B------:R-:W-:Y:S02]  /*2da0*/  VIADD R8, R6, 0x4 ;  /* 0x0000000406087836 */ /* 0x000fe40000000000 */
[----:B------:R-:W-:Y:S01]  /*2db0*/  IMAD.MOV.U32 R9, RZ, RZ, R7 ;  /* 0x000000ffff097224 */ /* 0x000fe200078e0007 */
[----:B------:R-:W-:Y:S02]  /*2dc0*/  R2UR UR4, R14 ;  /* 0x000000000e0472ca */ /* 0x000fe400000e0000 */
[----:B------:R-:W-:Y:S02]  /*2dd0*/  R2UR UR6, R8 ;  /* 0x00000000080672ca */ /* 0x000fe400000e0000 */
[----:B------:R-:W-:-:S02]  /*2de0*/  R2UR UR7, R9 ;  /* 0x00000000090772ca */ /* 0x000fc400000e0000 */
[----:B------:R-:W-:Y:S02]  /*2df0*/  R2UR UR5, R15 ;  /* 0x000000000f0572ca */ /* 0x000fe400000e0000 */
[----:B------:R-:W4:Y:S01]  /*2e00*/  LDL.64 R14, [R1+0xf0] ;  /* 0x0000f000010e7983 */ /* 0x000f220000100a00 */
        /* <DEDUP_REMOVED lines=14> */
[----:B--2---:R-:W-:Y:S02]  /*2ef0*/  VIADD R20, R20, 0x400 ;  /* 0x0000040014147836 */ /* 0x004fe40000000000 */
[----:B------:R-:W-:Y:S02]  /*2f00*/  VIADD R8, R6, 0x300 ;  /* 0x0000030006087836 */ /* 0x000fe40000000000 */
[----:B------:R-:W-:Y:S01]  /*2f10*/  IMAD.MOV.U32 R9, RZ, RZ, R7 ;  /* 0x000000ffff097224 */ /* 0x000fe200078e0007 */
[----:B------:R-:W-:Y:S02]  /*2f20*/  R2UR UR4, R20 ;  /* 0x00000000140472ca */ /* 0x000fe400000e0000 */
[----:B------:R-:W-:Y:S02]  /*2f30*/  R2UR UR6, R8 ;  /* 0x00000000080672ca */ /* 0x000fe400000e0000 */
[----:B------:R-:W-:-:S02]  /*2f40*/  R2UR UR7, R9 ;  /* 0x00000000090772ca */ /* 0x000fc400000e0000 */
[----:B------:R-:W-:Y:S02]  /*2f50*/  R2UR UR5, R21 ;  /* 0x00000000150572ca */ /* 0x000fe400000e0000 */
[----:B------:R-:W2:Y:S01]  /*2f60*/  LDL.64 R20, [R1+0xf0] ;  /* 0x0000f00001147983 */ /* 0x000ea20000100a00 */
[----:B------:R-:W-:Y:S02]  /*2f70*/  WARPGROUP.DEPBAR.LE gsb0, 0x0 ;  /* 0x00008000000079c5 */ /* 0x000fe40000010000 */
[----:B------:R-:W-:-:S08]  /*2f80*/  WARPGROUP.ARRIVE ;  /* 0x00000000000079c5 */ /* 0x000fd00000000000 */
[----:B------:R-:W-:Y:S01]  /*2f90*/  HGMMA.64x96x16.F32 R24, gdesc[UR4], R24, gsb0 ;  /* 0x01600000041879f0 */ /* 0x000fe20008000818 */
[----:B---3--:R-:W-:Y:S02]  /*2fa0*/  VIADD R10, R10, 0x402 ;  /* 0x000004020a0a7836 */ /* 0x008fe40000000000 */
        /* <DEDUP_REMOVED lines=10> */
[----:B----4-:R-:W-:Y:S02]  /*3050*/  VIADD R14, R14, 0x404 ;  /* 0x000004040e0e7836 */ /* 0x010fe40000000000 */
        /* <DEDUP_REMOVED lines=71> */
[----:B------:R-:W-:Y:S01]  /*34d0*/  R2UR UR5, R21 ;  /* 0x00000000150572ca */ /* 0x000fe200000e0000 */
[----:B---3--:R-:W-:Y:S01]  /*34e0*/  VIADD R10, R10, 0xc02 ;  /* 0x00000c020a0a7836 */ /* 0x008fe20000000000 */
[----:B------:R0:W5:Y:S01]  /*34f0*/  LDL R21, [R1+0xc] ;  /* 0x00000c0001157983 */ /* 0x0001620000100800 */
[----:B------:R-:W-:Y:S02]  /*3500*/  WARPGROUP.DEPBAR.LE gsb0, 0x0 ;  /* 0x00008000000079c5 */ /* 0x000fe40000010000 */
[----:B------:R-:W-:-:S08]  /*3510*/  WARPGROUP.ARRIVE ;  /* 0x00000000000079c5 */ /* 0x000fd00000000000 */
[----:B------:R-:W-:Y:S01]  /*3520*/  HGMMA.64x96x16.F32 R24, gdesc[UR4], R24, gsb0 ;  /* 0x01600000041879f0 */ /* 0x000fe20008000818 */
[----:B------:R-:W-:Y:S02]  /*3530*/  VIADD R8, R6, 0x902 ;  /* 0x0000090206087836 */ /* 0x000fe40000000000 */
[----:B------:R-:W-:Y:S01]  /*3540*/  IMAD.MOV.U32 R9, RZ, RZ, R7 ;  /* 0x000000ffff097224 */ /* 0x000fe200078e0007 */
[----:B------:R-:W-:Y:S02]  /*3550*/  R2UR UR4, R10 ;  /* 0x000000000a0472ca */ /* 0x000fe400000e0000 */
[----:B------:R-:W-:Y:S02]  /*3560*/  R2UR UR6, R8 ;  /* 0x00000000080672ca */ /* 0x000fe400000e0000 */
[----:B------:R-:W-:Y:S02]  /*3570*/  R2UR UR7, R9 ;  /* 0x00000000090772ca */ /* 0x000fe400000e0000 */
[----:B------:R-:W-:Y:S01]  /*3580*/  R2UR UR5, R11 ;  /* 0x000000000b0572ca */ /* 0x000fe200000e0000 */
[----:B----4-:R-:W-:-:S02]  /*3590*/  VIADD R14, R14, 0xc04 ;  /* 0x00000c040e0e7836 */ /* 0x010fc40000000000 */
[----:B------:R-:W-:Y:S01]  /*35a0*/  VIADD R8, R6, 0x904 ;  /* 0x0000090406087836 */ /* 0x000fe20000000000 */
[----:B------:R-:W-:Y:S02]  /*35b0*/  WARPGROUP.DEPBAR.LE gsb0, 0x0 ;  /* 0x00008000000079c5 */ /* 0x000fe40000010000 */
[----:B------:R-:W-:-:S07]  /*35c0*/  WARPGROUP.ARRIVE ;  /* 0x00000000000079c5 */ /* 0x000fce0000000000 */
[----:B------:R-:W-:Y:S01]  /*35d0*/  HGMMA.64x96x16.F32 R24, gdesc[UR4], R24, gsb0 ;  /* 0x01600000041879f0 */ /* 0x000fe20008000818 */
[----:B------:R-:W-:Y:S01]  /*35e0*/  IMAD.MOV.U32 R9, RZ, RZ, R7 ;  /* 0x000000ffff097224 */ /* 0x000fe200078e0007 */
[----:B------:R-:W-:Y:S02]  /*35f0*/  R2UR UR6, R8 ;  /* 0x00000000080672ca */ /* 0x000fe400000e0000 */
[----:B------:R-:W-:Y:S02]  /*3600*/  R2UR UR4, R14 ;  /* 0x000000000e0472ca */ /* 0x000fe400000e0000 */
[----:B------:R-:W-:Y:S02]  /*3610*/  R2UR UR7, R9 ;  /* 0x00000000090772ca */ /* 0x000fe400000e0000 */
[----:B------:R-:W-:Y:S01]  /*3620*/  R2UR UR5, R15 ;  /* 0x000000000f0572ca */ /* 0x000fe200000e0000 */
[----:B------:R-:W-:Y:S02]  /*3630*/  VIADD R6, R6, 0x906 ;  /* 0x0000090606067836 */ /* 0x000fe40000000000 */
        /* <DEDUP_REMOVED lines=12> */
[----:B------:R0:W-:Y:S04]  /*3700*/  STL [R1+0x70], R223 ;  /* 0x000070df01007387 */ /* 0x0001e80000100800 */
[----:B------:R0:W-:Y:S01]  /*3710*/  STL [R1+0x70], R223 ;  /* 0x000070df01007387 */ /* 0x0001e20000100800 */
[----:B------:R-:W-:-:S02]  /*3720*/  WARPGROUP.DEPBAR.LE gsb0, 0x0 ;  /* 0x00008000000079c5 */ /* 0x000fc40000010000 */
[----:B------:R-:W-:-:S06]  /*3730*/  WARPGROUP.ARRIVE ;  /* 0x00000000000079c5 */ /* 0x000fcc0000000000 */
[----:B------:R-:W-:Y:S01]  /*3740*/  HGMMA.64x96x16.F32 R24, gdesc[UR4], R24, gsb0 ;  /* 0x01600000041879f0 */ /* 0x000fe20008000818 */
        /* <DEDUP_REMOVED lines=11> */
[----:B------:R-:W-:Y:S02]  /*3800*/  ISETP.NE.AND P0, PT, R4, 0x3, PT ;  /* 0x000000030400780c */ /* 0x000fe40003f05270 */
[----:B------:R-:W-:Y:S01]  /*3810*/  IADD3 R224, -R73, 0xb, RZ ;  /* 0x0000000b49e07810 */ /* 0x000fe20007ffe1ff */
[----:B------:R-:W-:Y:S01]  /*3820*/  BSSY B0, `(.L_x_11241) ;  /* 0x0000005000007945 */ /* 0x000fe20003800000 */
[----:B------:R-:W-:-:S03]  /*3830*/  WARPGROUP.DEPBAR.LE gsb0, 0x0 ;  /* 0x00008000000079c5 */ /* 0x000fc60000010000 */
[----:B------:R0:W-:Y:S06]  /*3840*/  BAR.ARV R224, 0x100 ;  /* 0x000400e00000751d */ /* 0x0001ec0000002000 */
[----:B------:R-:W-:Y:S05]  /*3850*/  @!P0 BRA `(.L_x_11242) ;  /* 0x0000000000048947 */ /* 0x000fea0003800000 */
[----:B------:R-:W-:Y:S01]  /*3860*/  BPT.TRAP 0x1 ;  /* 0x000000040000795c */ /* 0x000fe20000300000 */
.L_x_11242:
[----:B------:R-:W-:Y:S05]  /*3870*/  BSYNC B0 ;  /* 0x0000000000007941 */ /* 0x000fea0003800000 */
.L_x_11241:
[----:B------:R-:W2:Y:S02]  /*3880*/  LDL.64 R6, [R1+0x20] ;  /* 0x0000200001067983 */ /* 0x000ea40000100a00 */
[----:B--2---:R-:W-:-:S05]  /*3890*/  MOV R7, R6 ;  /* 0x0000000600077202 */ /* 0x004fca0000000f00 */
[----:B-----5:R-:W-:-:S05]  /*38a0*/  IMAD R0, R0, 0x8, R7 ;  /* 0x0000000800007824 */ /* 0x020fca00078e0207 */
[----:B------:R-:W-:-:S04]  /*38b0*/  PRMT R0, R21, 0x654, R0 ;  /* 0x0000065415007816 */ /* 0x000fc80000000000 */
[----:B------:R1:W-:Y:S01]  /*38c0*/  SYNCS.ARRIVE.TRANS64.RED.A1T0 RZ, [R0+URZ], RZ ;  /* 0x000000ff00ff79a7 */ /* 0x0003e2000810043f */
[----:B------:R-:W2:Y:S04]  /*38d0*/  LDL R20, [R1+0x50] ;  /* 0x0000500001147983 */ /* 0x000ea80000100800 */
[----:B------:R-:W3:Y:S04]  /*38e0*/  LDL.64 R76, [R1+0x140] ;  /* 0x00014000014c7983 */ /* 0x000ee80000100a00 */
[----:B-1----:R-:W4:Y:S04]  /*38f0*/  LDL R0, [R1+0x11c] ;  /* 0x00011c0001007983 */ /* 0x002f280000100800 */
[----:B------:R-:W3:Y:S04]  /*3900*/  LDL R21, [R1+0x148] ;  /* 0x0001480001157983 */ /* 0x000ee80000100800 */
[----:B------:R-:W3:Y:S04]  /*3910*/  LDL.128 R8, [R1+0x120] ;  /* 0x0001200001087983 */ /* 0x000ee80000100c00 */
[----:B------:R-:W3:Y:S01]  /*3920*/  LDL.128 R72, [R1+0x130] ;  /* 0x0001300001487983 */ /* 0x000ee20000100c00 */
[----:B------:R-:W-:-:S02]  /*3930*/  UMOV UR4, 0xffffffa0 ;  /* 0xffffffa000047882 */ /* 0x000fc40000000000 */
[----:B------:R-:W-:Y:S01]  /*3940*/  UIMAD UR4, UR44, UR4, 0x60 ;  /* 0x000000602c0474a4 */ /* 0x000fe2000f8e0204 */
[----:B------:R-:W-:Y:S01]  /*3950*/  BSSY B0, `(.L_x_11243) ;  /* 0x0000044000007945 */ /* 0x000fe20003800000 */
[----:B----4-:R-:W-:-:S04]  /*3960*/  SHF.R.S32.HI R7, RZ, 0x1f, R0 ;  /* 0x0000001fff077819 */ /* 0x010fc80000011400 */
[----:B------:R-:W-:-:S04]  /*3970*/  LEA.HI R4, R7, R0, RZ, 0x7 ;  /* 0x0000000007047211 */ /* 0x000fc800078f38ff */
[----:B------:R-:W-:-:S05]  /*3980*/  LOP3.LUT R15, R4, 0xffffff80, RZ, 0xc0, !PT ;  /* 0xffffff80040f7812 */ /* 0x000fca00078ec0ff */
[----:B------:R-:W-:-:S05]  /*3990*/  IMAD.IADD R15, R0, 0x1, -R15 ;  /* 0x00000001000f7824 */ /* 0x000fca00078e0a0f */
[----:B------:R-:W-:Y:S02]  /*39a0*/  SHF.R.S32.HI R6, RZ, 0x1f, R15 ;  /* 0x0000001fff067819 */ /* 0x000fe4000001140f */
[----:B------:R-:W-:Y:S02]  /*39b0*/  LEA.HI R7, R7, R0, RZ, 0x2 ;  /* 0x0000000007077211 */ /* 0x000fe400078f10ff */
[----:B------:R-:W-:Y:S02]  /*39c0*/  LEA.HI R14, R6, R15, RZ, 0x2 ;  /* 0x0000000f060e7211 */ /* 0x000fe400078f10ff */
[----:B------:R-:W-:Y:S02]  /*39d0*/  LOP3.LUT R81, R7, 0xfffffffc, RZ, 0xc0, !PT ;  /* 0xfffffffc07517812 */ /* 0x000fe400078ec0ff */
[--C-:B------:R-:W-:Y:S02]  /*39e0*/  SHF.R.S32.HI R16, RZ, 0x2, R14.reuse ;  /* 0x00000002ff107819 */ /* 0x100fe4000001140e */
[----:B------:R-:W-:-:S02]  /*39f0*/  SHF.R.S32.HI R17, RZ, 0x1f, R14 ;  /* 0x0000001fff117819 */ /* 0x000fc4000001140e */
[----:B------:R-:W-:Y:S02]  /*3a00*/  SHF.R.S32.HI R79, RZ, 0x7, R4 ;  /* 0x00000007ff4f7819 */ /* 0x000fe40000011404 */
[----:B------:R-:W-:Y:S02]  /*3a10*/  LEA.HI R17, R17, R16, RZ, 0x3 ;  /* 0x0000001011117211 */ /* 0x000fe400078f18ff */
[----:B------:R-:W-:Y:S01]  /*3a20*/  LEA.HI R6, R6, R15, RZ, 0x5 ;  /* 0x0000000f06067211 */ /* 0x000fe200078f28ff */
[----:B------:R-:W-:Y:S01]  /*3a30*/  IMAD.IADD R81, R0, 0x1, -R81 ;  /* 0x0000000100517824 */ /* 0x000fe200078e0a51 */
[----:B------:R-:W-:Y:S02]  /*3a40*/  LOP3.LUT R17, R17, 0xfffffff8, RZ, 0xc0, !PT ;  /* 0xfffffff811117812 */ /* 0x000fe400078ec0ff */
[----:B------:R-:W-:Y:S02]  /*3a50*/  LEA.HI R4, R4, R79, RZ, 0x1 ;  /* 0x0000004f04047211 */ /* 0x000fe400078f08ff */
[----:B------:R-:W-:Y:S01]  /*3a60*/  SHF.R.S32.HI R7, RZ, 0x5, R6 ;  /* 0x00000005ff077819 */ /* 0x000fe20000011406 */
[----:B------:R-:W-:Y:S01]  /*3a70*/  IMAD.IADD R17, R16, 0x1, -R17 ;  /* 0x0000000110117824 */ /* 0x000fe200078e0a11 */
[----:B------:R-:W-:-:S02]  /*3a80*/  LOP3.LUT R4, R4, 0x3fffffe, RZ, 0xc0, !PT ;  /* 0x03fffffe04047812 */ /* 0x000fc400078ec0ff */
[----:B------:R-:W-:Y:S01]  /*3a90*/  LEA.HI R0, R81, R81, RZ, 0x1 ;  /* 0x0000005151007211 */ /* 0x000fe200078f08ff */
[----:B--2---:R-:W-:Y:S01]  /*3aa0*/  IMAD R20, R20, 0x8, R7 ;  /* 0x0000000814147824 */ /* 0x004fe200078e0207 */
[----:B---3--:R-:W-:Y:S01]  /*3ab0*/  ISETP.NE.AND P0, PT, R76, 0x1, PT ;  /* 0x000000014c00780c */ /* 0x008fe20003f05270 */
[----:B------:R-:W-:Y:S01]  /*3ac0*/  IMAD.IADD R4, R79, 0x1, -R4 ;  /* 0x000000014f047824 */ /* 0x000fe200078e0a04 */
[----:B------:R-:W-:Y:S01]  /*3ad0*/  LOP3.LUT R0, R0, 0x1ffffffe, RZ, 0xc0, !PT ;  /* 0x1ffffffe00007812 */ /* 0x000fe200078ec0ff */
[----:B------:R-:W-:-:S04]  /*3ae0*/  IMAD.U32 R17, R20, 0x10, R17 ;  /* 0x0000001014117824 */ /* 0x000fc800078e0011 */
[----:B------:R-:W-:Y:S02]  /*3af0*/  IMAD.IADD R0, R81, 0x1, -R0 ;  /* 0x0000000151007824 */ /* 0x000fe400078e0a00 */
[----:B------:R-:W-:-:S04]  /*3b00*/  IMAD R17, R4, 0x40, R17 ;  /* 0x0000004004117824 */ /* 0x000fc800078e0211 */
[----:B------:R-:W-:-:S04]  /*3b10*/  IMAD R4, R0, 0x8, R17 ;  /* 0x0000000800047824 */ /* 0x000fc800078e0211 */
[----:B------:R-:W-:-:S05]  /*3b20*/  @P0 IMAD.HI.U32 R0, R4, R77, RZ ;  /* 0x0000004d04000227 */ /* 0x000fca00078e00ff */
[----:B------:R-:W-:Y:S01]  /*3b30*/  @P0 SHF.R.U32.HI R4, RZ, R21, R0 ;  /* 0x00000015ff040219 */ /* 0x000fe20000011600 */
[----:B------:R-:W-:Y:S01]  /*3b40*/  IMAD.U32 R6, RZ, RZ, UR44 ;  /* 0x0000002cff067e24 */ /* 0x000fe2000f8e00ff */
[----:B------:R-:W-:-:S03]  /*3b50*/  LOP3.LUT R14, R14, 0x7ffffffc, RZ, 0xc0, !PT ;  /* 0x7ffffffc0e0e7812 */ /* 0x000fc600078ec0ff */
[----:B------:R-:W1:Y:S01]  /*3b60*/  SHFL.IDX PT, R20, R4, RZ, 0x1c1f ;  /* 0x001c1fff04147589 */ /* 0x000e6200000e0000 */
[----:B------:R-:W-:Y:S02]  /*3b70*/  IMAD R0, R6, -0x60, R9 ;  /* 0xffffffa006007824 */ /* 0x000fe400078e0209 */
[----:B------:R-:W-:Y:S02]  /*3b80*/  IMAD.IADD R14, R15, 0x1, -R14 ;  /* 0x000000010f0e7824 */ /* 0x000fe400078e0a0e */
[----:B------:R-:W-:Y:S01]  /*3b90*/  VIADD R7, R0, 0x61 ;  /* 0x0000006100077836 */ /* 0x000fe20000000000 */
[----:B------:R-:W-:-:S03]  /*3ba0*/  ISETP.GE.AND P1, PT, R73, 0x1, PT ;  /* 0x000000014900780c */ /* 0x000fc60003f26270 */
[----:B------:R-:W-:Y:S02]  /*3bb0*/  IMAD R15, R14, -0x2, R7 ;  /* 0xfffffffe0e0f7824 */ /* 0x000fe400078e0207 */
[----:B------:R-:W-:Y:S02]  /*3bc0*/  VIADD R7, R0, 0x60 ;  /* 0x0000006000077836 */ /* 0x000fe40000000000 */
[----:B------:R-:W-:Y:S01]  /*3bd0*/  IMAD.IADD R0, R15, 0x1, -R8 ;  /* 0x000000010f007824 */ /* 0x000fe200078e0a08 */
[----:B------:R-:W-:Y:S01]  /*3be0*/  LOP3.LUT R15, RZ, R10, RZ, 0x33, !PT ;  /* 0x0000000aff0f7212 */ /* 0x000fe200078e33ff */
[----:B------:R-:W-:Y:S02]  /*3bf0*/  IMAD R16, R14, -0x2, R7 ;  /* 0xfffffffe0e107824 */ /* 0x000fe400078e0207 */
[----:B------:R-:W-:Y:S02]  /*3c00*/  IMAD.IADD R11, R0, 0x1, R11 ;  /* 0x00000001000b7824 */ /* 0x000fe400078e020b */
[----:B------:R-:W-:-:S02]  /*3c10*/  IMAD.U32 R17, RZ, RZ, UR4 ;  /* 0x00000004ff117e24 */ /* 0x000fc4000f8e00ff */
[----:B------:R-:W-:Y:S02]  /*3c20*/  IMAD.IADD R15, R0, 0x1, R15 ;  /* 0x00000001000f7824 */ /* 0x000fe400078e020f */
[----:B------:R-:W-:Y:S01]  /*3c30*/  VIADD R72, R72, UR4 ;  /* 0x0000000448487c36 */ /* 0x000fe20008000000 */
[----:B-1----:R-:W-:Y:S01]  /*3c40*/  VIADDMNMX R0, R20, R11, R16, PT ;  /* 0x0000000b14007246 */ /* 0x002fe20003800110 */
[----:B------:R-:W-:Y:S02]  /*3c50*/  IMAD R14, R14, -0x2, R17 ;  /* 0xfffffffe0e0e7824 */ /* 0x000fe400078e0211 */
        /* <DEDUP_REMOVED lines=12> */
.L_x_11246:
[----:B------:R-:W-:-:S13]  /*3d20*/  ISETP.NE.AND P0, PT, R73, 0x1, PT ;  /* 0x000000014900780c */ /* 0x000fda0003f05270 */
[----:B------:R-:W-:-:S05]  /*3d30*/  @P0 IMAD.HI.U32 R10, R7, R74, RZ ;  /* 0x0000004a070a0227 */ /* 0x000fca00078e00ff */
[----:B------:R-:W-:-:S07]  /*3d40*/  @P0 SHF.R.U32.HI R7, RZ, R75, R10 ;  /* 0x0000004bff070219 */ /* 0x000fce000001160a */
.L_x_11247:
[----:B------:R-:W-:Y:S05]  /*3d50*/  BSYNC B1 ;  /* 0x0000000000017941 */ /* 0x000fea0003800000 */
.L_x_11245:
[----:B------:R-:W-:-:S05]  /*3d60*/  IMAD R7, R7, R73, R14 ;  /* 0x0000004907077224 */ /* 0x000fca00078e020e */
[----:B------:R-:W-:Y:S02]  /*3d70*/  VIMNMX R6, R6, R7, !PT ;  /* 0x0000000706067248 */ /* 0x000fe40007fe0100 */
[----:B------:R-:W-:-:S07]  /*3d80*/  VIADDMNMX R0, R7, R73, R0, PT ;  /* 0x0000004907007246 */ /* 0x000fce0003800100 */
.L_x_11244:
[----:B------:R-:W-:Y:S05]  /*3d90*/  BSYNC B0 ;  /* 0x0000000000007941 */ /* 0x000fea0003800000 */
.L_x_11243:
[C---:B------:R-:W-:Y:S01]  /*3da0*/  ISETP.GE.AND P0, PT, R72.reuse, 0x2, PT ;  /* 0x000000024800780c */ /* 0x040fe20003f06270 */
[----:B------:R-:W1:Y:S01]  /*3db0*/  SHFL.IDX PT, R4, R4, 0x1, 0x1c1f ;  /* 0x003c1f0004047f89 */ /* 0x000e6200000e0000 */
[----:B------:R-:W-:Y:S01]  /*3dc0*/  ISETP.GE.AND P1, PT, R72, 0x9, PT ;  /* 0x000000094800780c */ /* 0x000fe20003f26270 */
[----:B------:R-:W-:Y:S01]  /*3dd0*/  BSSY B0, `(.L_x_11248) ;  /* 0x0000086000007945 */ /* 0x000fe20003800000 */
[C---:B------:R-:W-:Y:S02]  /*3de0*/  ISETP.GT.AND P3, PT, R6.reuse, 0x1, !P0 ;  /* 0x000000010600780c */ /* 0x040fe40004764270 */
[----:B------:R-:W-:Y:S02]  /*3df0*/  ISETP.GT.AND P2, PT, R6, 0x8, !P1 ;  /* 0x000000080600780c */ /* 0x000fe40004f44270 */
[C---:B------:R-:W-:Y:S02]  /*3e00*/  ISETP.LT.OR P3, PT, R0.reuse, 0x2, P3 ;  /* 0x000000020000780c */ /* 0x040fe40001f61670 */
[----:B------:R-:W-:-:S02]  /*3e10*/  ISETP.LT.OR P2, PT, R0, 0x9, P2 ;  /* 0x000000090000780c */ /* 0x000fc40001741670 */
[----:B------:R-:W-:Y:S02]  /*3e20*/  ISETP.GE.AND P4, PT, R72, 0x11, PT ;  /* 0x000000114800780c */ /* 0x000fe40003f86270 */
[----:B------:R-:W-:Y:S02]  /*3e30*/  FSEL R221, R25, -INF , !P3 ;  /* 0xff80000019dd7808 */ /* 0x000fe40005800000 */
[----:B------:R-:W-:Y:S02]  /*3e40*/  FSEL R25, R28, -INF , !P2 ;  /* 0xff8000001c197808 */ /* 0x000fe40005000000 */
[----:B------:R-:W-:Y:S02]  /*3e50*/  ISETP.GT.AND P2, PT, R6, 0x10, !P4 ;  /* 0x000000100600780c */ /* 0x000fe40006744270 */
[----:B------:R-:W-:Y:S02]  /*3e60*/  ISETP.GE.AND P5, PT, R72, 0xa, PT ;  /* 0x0000000a4800780c */ /* 0x000fe40003fa6270 */
        /* <DEDUP_REMOVED lines=101> */
[----:B-1----:R-:W-:-:S03]  /*44c0*/  IMAD.IADD R6, R15, 0x1, R4 ;  /* 0x000000010f067824 */ /* 0x002fc600078e0204 */
        /* <DEDUP_REMOVED lines=15> */
.L_x_11251:
[----:B------:R-:W-:-:S13]  /*45c0*/  ISETP.NE.AND P6, PT, R73, 0x1, PT ;  /* 0x000000014900780c */ /* 0x000fda0003fc5270 */
[----:B------:R-:W-:-:S05]  /*45d0*/  @P6 IMAD.HI.U32 R74, R8, R74, RZ ;  /* 0x0000004a084a6227 */ /* 0x000fca00078e00ff */
[----:B------:R-:W-:-:S07]  /*45e0*/  @P6 SHF.R.U32.HI R8, RZ, R75, R74 ;  /* 0x0000004bff086219 */ /* 0x000fce000001164a */
.L_x_11252:
[----:B------:R-:W-:Y:S05]  /*45f0*/  BSYNC B1 ;  /* 0x0000000000017941 */ /* 0x000fea0003800000 */
.L_x_11250:
[----:B------:R-:W-:-:S05]  /*4600*/  IMAD R7, R8, R73, R14 ;  /* 0x0000004908077224 */ /* 0x000fca00078e020e */
[----:B------:R-:W-:Y:S02]  /*4610*/  VIADDMNMX R0, R7, R73, R0, PT ;  /* 0x0000004907007246 */ /* 0x000fe40003800100 */
[----:B------:R-:W-:-:S07]  /*4620*/  VIMNMX R6, R6, R7, !PT ;  /* 0x0000000706067248 */ /* 0x000fce0007fe0100 */
.L_x_11249:
[----:B------:R-:W-:Y:S05]  /*4630*/  BSYNC B0 ;  /* 0x0000000000007941 */ /* 0x000fea0003800000 */
.L_x_11248:
[C---:B------:R-:W-:Y:S01]  /*4640*/  ISETP.GT.AND P0, PT, R6.reuse, 0x1, !P0 ;  /* 0x000000010600780c */ /* 0x040fe20004704270 */
[----:B------:R-:W2:Y:S01]  /*4650*/  LDL R16, [R1+0x250] ;  /* 0x0002500001107983 */ /* 0x000ea20000100800 */
[----:B------:R-:W-:Y:S02]  /*4660*/  ISETP.GT.AND P1, PT, R6, 0x8, !P1 ;  /* 0x000000080600780c */ /* 0x000fe40004f24270 */
[C---:B------:R-:W-:Y:S01]  /*4670*/  ISETP.LT.OR P0, PT, R0.reuse, 0x2, P0 ;  /* 0x000000020000780c */ /* 0x040fe20000701670 */
[----:B------:R-:W3:Y:S01]  /*4680*/  LDL R15, [R1+0x220] ;  /* 0x00022000010f7983 */ /* 0x000ee20000100800 */
[----:B------:R-:W-:Y:S02]  /*4690*/  ISETP.LT.OR P1, PT, R0, 0x9, P1 ;  /* 0x000000090000780c */ /* 0x000fe40000f21670 */
[----:B------:R-:W-:Y:S01]  /*46a0*/  FSEL R53, R27, -INF , !P0 ;  /* 0xff8000001b357808 */ /* 0x000fe20004000000 */
[----:B------:R-:W4:Y:S01]  /*46b0*/  LDL R14, [R1+0x240] ;  /* 0x00024000010e7983 */ /* 0x000f220000100800 */
[----:B------:R-:W-:-:S02]  /*46c0*/  ISETP.NE.AND P0, PT, R17, RZ, PT ;  /* 0x000000ff1100720c */ /* 0x000fc40003f05270 */
[----:B------:R-:W-:Y:S01]  /*46d0*/  FSEL R49, R30, -INF , !P1 ;  /* 0xff8000001e317808 */ /* 0x000fe20004800000 */
[----:B------:R-:W4:Y:S01]  /*46e0*/  LDL R17, [R1+0x1f0] ;  /* 0x0001f00001117983 */ /* 0x000f220000100800 */
[----:B------:R-:W-:Y:S02]  /*46f0*/  ISETP.GT.AND P0, PT, R6, 0x9, !P0 ;  /* 0x000000090600780c */ /* 0x000fe40004704270 */
[----:B------:R-:W-:Y:S01]  /*4700*/  ISETP.NE.AND P1, PT, R32, RZ, PT ;  /* 0x000000ff2000720c */ /* 0x000fe20003f25270 */
[----:B------:R-:W4:Y:S01]  /*4710*/  LDL R220, [R1+0x308] ;  /* 0x0003080001dc7983 */ /* 0x000f220000100800 */
[----:B------:R-:W-:Y:S02]  /*4720*/  ISETP.LT.OR P0, PT, R0, 0xa, P0 ;  /* 0x0000000a0000780c */ /* 0x000fe40000701670 */
[----:B------:R-:W-:Y:S01]  /*4730*/  ISETP.NE.AND P6, PT, R33, RZ, PT ;  /* 0x000000ff2100720c */ /* 0x000fe20003fc5270 */
[----:B------:R-:W4:Y:S01]  /*4740*/  LDL R152, [R1+0x2fc] ;  /* 0x0002fc0001987983 */ /* 0x000f220000100800 */
[----:B------:R-:W-:-:S02]  /*4750*/  FSEL R45, R31, -INF , !P0 ;  /* 0xff8000001f2d7808 */ /* 0x000fc40004000000 */
[----:B------:R-:W-:Y:S01]  /*4760*/  ISETP.NE.AND P0, PT, R76, RZ, PT ;  /* 0x000000ff4c00720c */ /* 0x000fe20003f05270 */
[----:B------:R-:W4:Y:S01]  /*4770*/  LDL R154, [R1+0x304] ;  /* 0x00030400019a7983 */ /* 0x000f220000100800 */
[----:B------:R-:W-:Y:S02]  /*4780*/  FMNMX.FTZ R8, R61, R221, !PT ;  /* 0x000000dd3d087209 */ /* 0x000fe40007810000 */
[----:B------:R-:W-:Y:S01]  /*4790*/  ISETP.GT.AND P0, PT, R6, 0x10, !P0 ;  /* 0x000000100600780c */ /* 0x000fe20004704270 */
[----:B------:R-:W4:Y:S01]  /*47a0*/  LDL R76, [R1+0x234] ;  /* 0x00023400014c7983 */ /* 0x000f220000100800 */
[----:B------:R-:W-:Y:S02]  /*47b0*/  FMNMX.FTZ R8, R25, R8, !PT ;  /* 0x0000000819087209 */ /* 0x000fe40007810000 */
[----:B------:R-:W-:Y:S01]  /*47c0*/  ISETP.LT.OR P0, PT, R0, 0x11, P0 ;  /* 0x000000110000780c */ /* 0x000fe20000701670 */
[----:B------:R-:W4:Y:S01]  /*47d0*/  LDL R80, [R1+0x23c] ;  /* 0x00023c0001507983 */ /* 0x000f220000100800 */
[----:B------:R-:W-:-:S02]  /*47e0*/  FMNMX.FTZ R7, R29, R8, !PT ;  /* 0x000000081d077209 */ /* 0x000fc40007810000 */
[----:B------:R-:W-:Y:S01]  /*47f0*/  FSEL R198, R34, -INF , !P0 ;  /* 0xff80000022c67808 */ /* 0x000fe20004000000 */
[----:B------:R-:W4:Y:S01]  /*4800*/  LDL R82, [R1+0x244] ;  /* 0x0002440001527983 */ /* 0x000f220000100800 */
[----:B------:R-:W-:Y:S02]  /*4810*/  ISETP.NE.AND P0, PT, R28, RZ, PT ;  /* 0x000000ff1c00720c */ /* 0x000fe40003f05270 */
[C---:B------:R-:W-:Y:S01]  /*4820*/  ISETP.GT.AND P2, PT, R6.reuse, 0x49, !P2 ;  /* 0x000000490600780c */ /* 0x040fe20005744270 */
[----:B------:R-:W4:Y:S01]  /*4830*/  LDL R84, [R1+0x248] ;  /* 0x0002480001547983 */ /* 0x000f220000100800 */
[C---:B------:R-:W-:Y:S02]  /*4840*/  ISETP.GT.AND P0, PT, R6.reuse, 0x11, !P0 ;  /* 0x000000110600780c */ /* 0x040fe40004704270 */
[----:B------:R-:W-:Y:S01]  /*4850*/  ISETP.GT.AND P3, PT, R6, 0x50, !P3 ;  /* 0x000000500600780c */ /* 0x000fe20005f64270 */
[----:B------:R-:W4:Y:S01]  /*4860*/  LDL R86, [R1+0x24c] ;  /* 0x00024c0001567983 */ /* 0x000f220000100800 */
[----:B------:R-:W-:-:S02]  /*4870*/  ISETP.LT.OR P0, PT, R0, 0x12, P0 ;  /* 0x000000120000780c */ /* 0x000fc40000701670 */
[----:B------:R-:W-:Y:S01]  /*4880*/  ISETP.LT.OR P2, PT, R0, 0x4a, P2 ;  /* 0x0000004a0000780c */ /* 0x000fe20001741670 */
[----:B------:R-:W4:Y:S01]  /*4890*/  LDL R88, [R1+0x254] ;  /* 0x0002540001587983 */ /* 0x000f220000100800 */
[----:B------:R-:W-:Y:S02]  /*48a0*/  FSEL R197, R35, -INF , !P0 ;  /* 0xff80000023c57808 */ /* 0x000fe40004000000 */
[----:B------:R-:W-:Y:S01]  /*48b0*/  ISETP.GT.AND P0, PT, R6, 0x18, !P1 ;  /* 0x000000180600780c */ /* 0x000fe20004f04270 */
[----:B------:R-:W4:Y:S01]  /*48c0*/  LDL R90, [R1+0x258] ;  /* 0x00025800015a7983 */ /* 0x000f220000100800 */
[----:B------:R-:W-:Y:S02]  /*48d0*/  ISETP.NE.AND P1, PT, R10, RZ, PT ;  /* 0x000000ff0a00720c */ /* 0x000fe40003f25270 */
[----:B------:R-:W-:Y:S01]  /*48e0*/  ISETP.LT.OR P0, PT, R0, 0x19, P0 ;  /* 0x000000190000780c */ /* 0x000fe20000701670 */
[----:B------:R-:W3:Y:S01]  /*48f0*/  LDL R10, [R1+0x230] ;  /* 0x00023000010a7983 */ /* 0x000ee20000100800 */
[----:B------:R-:W-:-:S02]  /*4900*/  ISETP.GT.AND P4, PT, R6, 0x51, !P4 ;  /* 0x000000510600780c */ /* 0x000fc40006784270 */
[----:B------:R-:W-:Y:S01]  /*4910*/  FSEL R158, R38, -INF , !P0 ;  /* 0xff800000269e7808 */ /* 0x000fe20004000000 */
[----:B------:R-:W4:Y:S01]  /*4920*/  LDL R92, [R1+0x25c] ;  /* 0x00025c00015c7983 */ /* 0x000f220000100800 */
[----:B------:R-:W-:Y:S02]  /*4930*/  ISETP.GT.AND P0, PT, R6, 0x19, !P6 ;  /* 0x000000190600780c */ /* 0x000fe40007704270 */
[----:B------:R-:W-:Y:S01]  /*4940*/  ISETP.NE.AND P6, PT, R78, RZ, PT ;  /* 0x000000ff4e00720c */ /* 0x000fe20003fc5270 */
[----:B------:R-:W4:Y:S01]  /*4950*/  LDL R94, [R1+0x264] ;  /* 0x00026400015e7983 */ /* 0x000f220000100800 */
[----:B------:R-:W-:Y:S02]  /*4960*/  ISETP.LT.OR P0, PT, R0, 0x1a, P0 ;  /* 0x0000001a0000780c */ /* 0x000fe40000701670 */
[----:B------:R-:W-:Y:S01]  /*4970*/  ISETP.GT.AND P5, PT, R6, 0x58, !P5 ;  /* 0x000000580600780c */ /* 0x000fe20006fa4270 */
[----:B------:R-:W4:Y:S01]  /*4980*/  LDL R78, [R1+0x238] ;  /* 0x00023800014e7983 */ /* 0x000f220000100800 */
[----:B------:R-:W-:-:S02]  /*4990*/  FSEL R159, R39, -INF , !P0 ;  /* 0xff800000279f7808 */ /* 0x000fc40004000000 */
[----:B------:R-:W-:Y:S01]  /*49a0*/  ISETP.NE.AND P0, PT, R36, RZ, PT ;  /* 0x000000ff2400720c */ /* 0x000fe20003f05270 */
[----:B------:R-:W4:Y:S01]  /*49b0*/  LDL R96, [R1+0x268] ;  /* 0x0002680001607983 */ /* 0x000f220000100800 */
[----:B------:R-:W-:Y:S02]  /*49c0*/  ISETP.LT.OR P3, PT, R0, 0x51, P3 ;  /* 0x000000510000780c */ /* 0x000fe40001f61670 */
[----:B------:R-:W-:Y:S01]  /*49d0*/  ISETP.GT.AND P0, PT, R6, 0x20, !P0 ;  /* 0x000000200600780c */ /* 0x000fe20004704270 */
[----:B------:R-:W4:Y:S01]  /*49e0*/  LDL R98, [R1+0x26c] ;  /* 0x00026c0001627983 */ /* 0x000f220000100800 */
[----:B------:R-:W-:Y:S02]  /*49f0*/  FSEL R193, R63, -INF , !P2 ;  /* 0xff8000003fc17808 */ /* 0x000fe40005000000 */
[C---:B------:R-:W-:Y:S01]  /*4a00*/  ISETP.LT.OR P0, PT, R0.reuse, 0x21, P0 ;  /* 0x000000210000780c */ /* 0x040fe20000701670 */
[----:B------:R-:W4:Y:S01]  /*4a10*/  LDL R34, [R1+0x270] ;  /* 0x0002700001227983 */ /* 0x000f220000100800 */
[----:B------:R-:W-:-:S02]  /*4a20*/  ISETP.LT.OR P4, PT, R0, 0x52, P4 ;  /* 0x000000520000780c */ /* 0x000fc40002781670 */
[----:B------:R-:W-:Y:S01]  /*4a30*/  FSEL R184, R42, -INF , !P0 ;  /* 0xff8000002ab87808 */ /* 0x000fe20004000000 */
[----:B------:R-:W4:Y:S01]  /*4a40*/  LDL R100, [R1+0x274] ;  /* 0x0002740001647983 */ /* 0x000f220000100800 */
[----:B------:R-:W-:Y:S02]  /*4a50*/  ISETP.NE.AND P0, PT, R37, RZ, PT ;  /* 0x000000ff2500720c */ /* 0x000fe40003f05270 */
[----:B------:R-:W-:Y:S01]  /*4a60*/  FSEL R183, R66, -INF , !P3 ;  /* 0xff80000042b77808 */ /* 0x000fe20005800000 */
[----:B------:R-:W4:Y:S01]  /*4a70*/  LDL R102, [R1+0x278] ;  /* 0x0002780001667983 */ /* 0x000f220000100800 */
[----:B------:R-:W-:Y:S02]  /*4a80*/  ISETP.GT.AND P0, PT, R6, 0x21, !P0 ;  /* 0x000000210600780c */ /* 0x000fe40004704270 */
[C---:B------:R-:W-:Y:S01]  /*4a90*/  ISETP.LT.OR P5, PT, R0.reuse, 0x59, P5 ;  /* 0x000000590000780c */ /* 0x040fe20002fa1670 */
[----:B------:R-:W4:Y:S01]  /*4aa0*/  LDL R104, [R1+0x27c] ;  /* 0x00027c0001687983 */ /* 0x000f220000100800 */
[----:B------:R-:W-:-:S02]  /*4ab0*/  ISETP.LT.OR P0, PT, R0, 0x22, P0 ;  /* 0x000000220000780c */ /* 0x000fc40000701670 */
[----:B------:R-:W-:Y:S01]  /*4ac0*/  FSEL R187, R67, -INF , !P4 ;  /* 0xff80000043bb7808 */ /* 0x000fe20006000000 */
[----:B------:R-:W4:Y:S01]  /*4ad0*/  LDL R36, [R1+0x280] ;  /* 0x0002800001247983 */ /* 0x000f220000100800 */
[----:B------:R-:W-:Y:S02]  /*4ae0*/  FSEL R188, R43, -INF , !P0 ;  /* 0xff8000002bbc7808 */ /* 0x000fe40004000000 */
[----:B------:R-:W-:Y:S01]  /*4af0*/  ISETP.NE.AND P0, PT, R40, RZ, PT ;  /* 0x000000ff2800720c */ /* 0x000fe20003f05270 */
[----:B------:R-:W4:Y:S01]  /*4b00*/  LDL R106, [R1+0x284] ;  /* 0x00028400016a7983 */ /* 0x000f220000100800 */
[----:B------:R-:W-:Y:S02]  /*4b10*/  FSEL R191, R70, -INF , !P5 ;  /* 0xff80000046bf7808 */ /* 0x000fe40006800000 */
[----:B------:R-:W-:Y:S01]  /*4b20*/  ISETP.GT.AND P0, PT, R6, 0x28, !P0 ;  /* 0x000000280600780c */ /* 0x000fe20004704270 */
[----:B------:R-:W4:Y:S03]  /*4b30*/  LDL R108, [R1+0x288] ;  /* 0x00028800016c7983 */ /* 0x000f260000100800 */
[----:B------:R-:W-:Y:S01]  /*4b40*/  ISETP.LT.OR P0, PT, R0, 0x29, P0 ;  /* 0x000000290000780c */ /* 0x000fe20000701670 */
[----:B------:R-:W4:Y:S03]  /*4b50*/  LDL R110, [R1+0x28c] ;  /* 0x00028c00016e7983 */ /* 0x000f260000100800 */
[----:B------:R-:W-:Y:S01]  /*4b60*/  FSEL R192, R46, -INF , !P0 ;  /* 0xff8000002ec07808 */ /* 0x000fe20004000000 */
[----:B------:R-:W4:Y:S01]  /*4b70*/  LDL R38, [R1+0x290] ;  /* 0x0002900001267983 */ /* 0x000f220000100800 */
[----:B------:R-:W-:-:S03]  /*4b80*/  ISETP.NE.AND P0, PT, R41, RZ, PT ;  /* 0x000000ff2900720c */ /* 0x000fc60003f05270 */
[----:B------:R-:W4:Y:S01]  /*4b90*/  LDL R112, [R1+0x294] ;  /* 0x0002940001707983 */ /* 0x000f220000100800 */
[----:B------:R-:W-:-:S03]  /*4ba0*/  ISETP.GT.AND P0, PT, R6, 0x29, !P0 ;  /* 0x000000290600780c */ /* 0x000fc60004704270 */
[----:B------:R-:W4:Y:S01]  /*4bb0*/  LDL R114, [R1+0x298] ;  /* 0x0002980001727983 */ /* 0x000f220000100800 */
[----:B------:R-:W-:-:S03]  /*4bc0*/  ISETP.LT.OR P0, PT, R0, 0x2a, P0 ;  /* 0x0000002a0000780c */ /* 0x000fc60000701670 */
[----:B------:R-:W4:Y:S01]  /*4bd0*/  LDL R116, [R1+0x29c] ;  /* 0x00029c0001747983 */ /* 0x000f220000100800 */
[----:B------:R-:W-:Y:S02]  /*4be0*/  FSEL R195, R47, -INF , !P0 ;  /* 0xff8000002fc37808 */ /* 0x000fe40004000000 */
[----:B------:R-:W-:Y:S01]  /*4bf0*/  ISETP.NE.AND P0, PT, R44, RZ, PT ;  /* 0x000000ff2c00720c */ /* 0x000fe20003f05270 */
[----:B------:R-:W4:Y:S03]  /*4c00*/  LDL R40, [R1+0x2a0] ;  /* 0x0002a00001287983 */ /* 0x000f260000100800 */
        /* <DEDUP_REMOVED lines=28> */
[----:B------:R-:W-:Y:S01]  /*4dd0*/  ISETP.GT.AND P0, PT, R6, RZ, !P1 ;  /* 0x000000ff0600720c */ /* 0x000fe20004f04270 */
[----:B------:R-:W4:Y:S01]  /*4de0*/  LDL R138, [R1+0x2d8] ;  /* 0x0002d800018a7983 */ /* 0x000f220000100800 */
[----:B------:R-:W-:Y:S02]  /*4df0*/  ISETP.NE.AND P1, PT, R57, RZ, PT ;  /* 0x000000ff3900720c */ /* 0x000fe40003f25270 */
[----:B------:R-:W-:Y:S01]  /*4e00*/  ISETP.LT.OR P0, PT, R0, 0x1, P0 ;  /* 0x000000010000780c */ /* 0x000fe20000701670 */
[----:B------:R-:W4:Y:S01]  /*4e10*/  LDL R140, [R1+0x2dc] ;  /* 0x0002dc00018c7983 */ /* 0x000f220000100800 */
[----:B------:R-:W-:Y:S02]  /*4e20*/  ISETP.GT.AND P1, PT, R6, 0x48, !P1 ;  /* 0x000000480600780c */ /* 0x000fe40004f24270 */
[----:B------:R-:W-:Y:S01]  /*4e30*/  FSEL R83, R26, -INF , !P0 ;  /* 0xff8000001a537808 */ /* 0x000fe20004000000 */
[----:B------:R-:W4:Y:S01]  /*4e40*/  LDL R48, [R1+0x2e0] ;  /* 0x0002e00001307983 */ /* 0x000f220000100800 */
[----:B------:R-:W-:-:S02]  /*4e50*/  ISETP.GT.AND P0, PT, R6, 0x40, !P6 ;  /* 0x000000400600780c */ /* 0x000fc40007704270 */
[----:B------:R-:W-:Y:S01]  /*4e60*/  FMNMX.FTZ R4, R83, R53, !PT ;  /* 0x0000003553047209 */ /* 0x000fe20007810000 */
[----:B------:R-:W4:Y:S01]  /*4e70*/  LDL R142, [R1+0x2e4] ;  /* 0x0002e400018e7983 */ /* 0x000f220000100800 */
[----:B------:R-:W-:Y:S02]  /*4e80*/  ISETP.LT.OR P0, PT, R0, 0x41, P0 ;  /* 0x000000410000780c */ /* 0x000fe40000701670 */
[----:B------:R-:W-:Y:S01]  /*4e90*/  FMNMX.FTZ R4, R49, R4, !PT ;  /* 0x0000000431047209 */ /* 0x000fe20007810000 */
[----:B------:R-:W4:Y:S01]  /*4ea0*/  LDL R144, [R1+0x2e8] ;  /* 0x0002e80001907983 */ /* 0x000f220000100800 */
[----:B------:R-:W-:Y:S02]  /*4eb0*/  FSEL R182, R58, -INF , !P0 ;  /* 0xff8000003ab67808 */ /* 0x000fe40004000000 */
[----:B------:R-:W-:Y:S01]  /*4ec0*/  FMNMX.FTZ R9, R45, R4, !PT ;  /* 0x000000042d097209 */ /* 0x000fe20007810000 */
[----:B------:R-:W4:Y:S01]  /*4ed0*/  LDL R146, [R1+0x2ec] ;  /* 0x0002ec0001927983 */ /* 0x000f220000100800 */
[----:B------:R-:W-:-:S02]  /*4ee0*/  FMNMX.FTZ R4, R20, R7, !PT ;  /* 0x0000000714047209 */ /* 0x000fc40007810000 */
[----:B------:R-:W-:Y:S01]  /*4ef0*/  FMNMX.FTZ R8, R198, R9, !PT ;  /* 0x00000009c6087209 */ /* 0x000fe20007810000 */
[----:B------:R-:W4:Y:S01]  /*4f00*/  LDL R50, [R1+0x2f0] ;  /* 0x0002f00001327983 */ /* 0x000f220000100800 */
[----:B------:R-:W-:Y:S02]  /*4f10*/  FMNMX.FTZ R7, R21, R4, !PT ;  /* 0x0000000415077209 */ /* 0x000fe40007810000 */
[----:B------:R-:W-:Y:S01]  /*4f20*/  FMNMX.FTZ R9, R197, R8, !PT ;  /* 0x00000008c5097209 */ /* 0x000fe20007810000 */
[----:B------:R-:W4:Y:S01]  /*4f30*/  LDL R148, [R1+0x2f4] ;  /* 0x0002f40001947983 */ /* 0x000f220000100800 */
[----:B------:R-:W-:Y:S02]  /*4f40*/  FMNMX.FTZ R4, R156, R7, !PT ;  /* 0x000000079c047209 */ /* 0x000fe40007810000 */
        /* <DEDUP_REMOVED lines=21> */
[----:B------:R-:W-:Y:S01]  /*50a0*/  ISETP.NE.AND P0, PT, R56, RZ, PT ;  /* 0x000000ff3800720c */ /* 0x000fe20003f05270 */
[----:B------:R-:W4:Y:S01]  /*50b0*/  LDL R37, [R1+0x324] ;  /* 0x0003240001257983 */ /* 0x000f220000100800 */
[----:B------:R-:W-:Y:S02]  /*50c0*/  FMNMX.FTZ R8, R173, R8, !PT ;  /* 0x00000008ad087209 */ /* 0x000fe40007810000 */
[----:B------:R-:W-:Y:S01]  /*50d0*/  FMNMX.FTZ R4, R181, R4, !PT ;  /* 0x00000004b5047209 */ /* 0x000fe20007810000 */
[----:B------:R-:W4:Y:S01]  /*50e0*/  LDL R56, [R1+0x320] ;  /* 0x0003200001387983 */ /* 0x000f220000100800 */
[----:B------:R-:W-:Y:S02]  /*50f0*/  FMNMX.FTZ R7, R177, R8, !PT ;  /* 0x00000008b1077209 */ /* 0x000fe40007810000 */
[----:B------:R-:W-:Y:S01]  /*5100*/  ISETP.GT.AND P0, PT, R6, 0x41, !P0 ;  /* 0x000000410600780c */ /* 0x000fe20004704270 */
[----:B------:R-:W4:Y:S01]  /*5110*/  LDL R39, [R1+0x328] ;  /* 0x0003280001277983 */ /* 0x000f220000100800 */
[----:B------:R-:W-:-:S02]  /*5120*/  FMNMX.FTZ R4, R185, R4, !PT ;  /* 0x00000004b9047209 */ /* 0x000fc40007810000 */
[----:B------:R-:W-:Y:S01]  /*5130*/  FMNMX.FTZ R7, R164, R7, !PT ;  /* 0x00000007a4077209 */ /* 0x000fe20007810000 */
[----:B------:R-:W4:Y:S01]  /*5140*/  LDL R41, [R1+0x32c] ;  /* 0x00032c0001297983 */ /* 0x000f220000100800 */
[----:B------:R-:W-:Y:S02]  /*5150*/  ISETP.LT.OR P0, PT, R0, 0x42, P0 ;  /* 0x000000420000780c */ /* 0x000fe40000701670 */
[----:B------:R-:W-:Y:S01]  /*5160*/  FMNMX.FTZ R9, R189, R4, !PT ;  /* 0x00000004bd097209 */ /* 0x000fe20007810000 */
[----:B------:R-:W4:Y:S01]  /*5170*/  LDL R58, [R1+0x330] ;  /* 0x00033000013a7983 */ /* 0x000f220000100800 */
[----:B------:R-:W-:Y:S02]  /*5180*/  FMNMX.FTZ R7, R170, R7, !PT ;  /* 0x00000007aa077209 */ /* 0x000fe40007810000 */
[----:B------:R-:W-:Y:S01]  /*5190*/  ISETP.LT.OR P1, PT, R0, 0x49, P1 ;  /* 0x000000490000780c */ /* 0x000fe20000f21670 */
[----:B------:R-:W4:Y:S01]  /*51a0*/  LDL R43, [R1+0x334] ;  /* 0x00033400012b7983 */ /* 0x000f220000100800 */
[----:B------:R-:W-:-:S02]  /*51b0*/  FSEL R186, R59, -INF , !P0 ;  /* 0xff8000003bba7808 */ /* 0x000fc40004000000 */
[----:B------:R-:W-:Y:S01]  /*51c0*/  FMNMX.FTZ R9, R182, R9, !PT ;  /* 0x00000009b6097209 */ /* 0x000fe20007810000 */
[----:B------:R-:W4:Y:S01]  /*51d0*/  LDL R47, [R1+0x338] ;  /* 0x00033800012f7983 */ /* 0x000f220000100800 */
[----:B------:R-:W-:Y:S02]  /*51e0*/  ISETP.NE.AND P6, PT, R24, RZ, PT ;  /* 0x000000ff1800720c */ /* 0x000fe40003fc5270 */
[----:B------:R-:W-:Y:S01]  /*51f0*/  FMNMX.FTZ R7, R174, R7, !PT ;  /* 0x00000007ae077209 */ /* 0x000fe20007810000 */
[----:B------:R-:W4:Y:S01]  /*5200*/  LDL R51, [R1+0x33c] ;  /* 0x00033c0001337983 */ /* 0x000f220000100800 */
[----:B------:R-:W-:Y:S02]  /*5210*/  FSEL R190, R62, -INF , !P1 ;  /* 0xff8000003ebe7808 */ /* 0x000fe40004800000 */
[----:B------:R-:W-:Y:S01]  /*5220*/  FMNMX.FTZ R9, R186, R9, !PT ;  /* 0x00000009ba097209 */ /* 0x000fe20007810000 */
[----:B------:R-:W4:Y:S01]  /*5230*/  LDL R60, [R1+0x340] ;  /* 0x00034000013c7983 */ /* 0x000f220000100800 */
[----:B------:R-:W-:-:S02]  /*5240*/  ISETP.GT.AND P6, PT, R6, 0x59, !P6 ;  /* 0x000000590600780c */ /* 0x000fc400077c4270 */
        /* <DEDUP_REMOVED lines=15> */
[----:B------:R-:W-:Y:S01]  /*5340*/  FSEL R194, R71, -INF , !P6 ;  /* 0xff80000047c27808 */ /* 0x000fe20007000000 */
[----:B------:R-:W4:Y:S01]  /*5350*/  LDL R65, [R1+0x358] ;  /* 0x0003580001417983 */ /* 0x000f220000100800 */
[----:B------:R-:W-:-:S03]  /*5360*/  FMNMX.FTZ R9, R191, R4, !PT ;  /* 0x00000004bf097209 */ /* 0x000fc60007810000 */
[----:B------:R-:W1:Y:S01]  /*5370*/  SHFL.BFLY PT, R7, R8, 0x2, 0x1f ;  /* 0x0c401f0008077f89 */ /* 0x000e6200000e0000 */
[----:B------:R-:W-:-:S03]  /*5380*/  FMNMX.FTZ R9, R194, R9, !PT ;  /* 0x00000009c2097209 */ /* 0x000fc60007810000 */
[----:B------:R-:W4:Y:S04]  /*5390*/  LDL R67, [R1+0x35c] ;  /* 0x00035c0001437983 */ /* 0x000f280000100800 */
[----:B------:R-:W-:Y:S04]  /*53a0*/  STL.64 [R1+0x200], R8 ;  /* 0x0002000801007387 */ /* 0x000fe80000100a00 */
[----:B------:R-:W3:Y:S04]  /*53b0*/  LDL R11, [R1+0x204] ;  /* 0x00020400010b7983 */ /* 0x000ee80000100800 */
[----:B------:R-:W4:Y:S04]  /*53c0*/  LDL R64, [R1+0x360] ;  /* 0x0003600001407983 */ /* 0x000f280000100800 */
[----:B------:R-:W4:Y:S01]  /*53d0*/  LDL R69, [R1+0x364] ;  /* 0x0003640001457983 */ /* 0x000f220000100800 */
[----:B-1----:R-:W-:-:S03]  /*53e0*/  FMNMX.FTZ R0, R8, R7, !PT ;  /* 0x0000000708007209 */ /* 0x002fc60007810000 */
[----:B------:R-:W4:Y:S04]  /*53f0*/  LDL R71, [R1+0x368] ;  /* 0x0003680001477983 */ /* 0x000f280000100800 */
[----:B------:R-:W1:Y:S04]  /*5400*/  SHFL.BFLY PT, R7, R0, 0x1, 0x1f ;  /* 0x0c201f0000077f89 */ /* 0x000e6800000e0000 */
[----:B------:R-:W4:Y:S04]  /*5410*/  LDL R73, [R1+0x36c] ;  /* 0x00036c0001497983 */ /* 0x000f280000100800 */
[----:B------:R-:W4:Y:S04]  /*5420*/  LDL R66, [R1+0x370] ;  /* 0x0003700001427983 */ /* 0x000f280000100800 */
[----:B------:R-:W4:Y:S04]  /*5430*/  LDL R75, [R1+0x374] ;  /* 0x00037400014b7983 */ /* 0x000f280000100800 */
[----:B------:R-:W4:Y:S04]  /*5440*/  LDL R77, [R1+0x378] ;  /* 0x00037800014d7983 */ /* 0x000f280000100800 */
[----:B------:R-:W4:Y:S01]  /*5450*/  LDL R79, [R1+0x37c] ;  /* 0x00037c00014f7983 */ /* 0x000f220000100800 */
[----:B-1----:R-:W-:-:S03]  /*5460*/  FMNMX.FTZ R4, R0, R7, !PT ;  /* 0x0000000700047209 */ /* 0x002fc60007810000 */
[----:B------:R-:W4:Y:S04]  /*5470*/  LDL R68, [R1+0x380] ;  /* 0x0003800001447983 */ /* 0x000f280000100800 */
[----:B------:R1:W-:Y:S04]  /*5480*/  STL [R1+0x200], R4 ;  /* 0x0002000401007387 */ /* 0x0003e80000100800 */
[----:B------:R-:W4:Y:S04]  /*5490*/  LDL R74, [R1+0x200] ;  /* 0x00020000014a7983 */ /* 0x000f280000100800 */
[----:B------:R-:W4:Y:S04]  /*54a0*/  LDL.64 R6, [R1+0x88] ;  /* 0x0000880001067983 */ /* 0x000f280000100a00 */
        /* <DEDUP_REMOVED lines=44> */
[----:B--2---:R-:W-:Y:S04]  /*5770*/  STL [R1+0x250], R16 ;  /* 0x0002501001007387 */ /* 0x004fe80000100800 */
[----:B---3--:R-:W1:Y:S02]  /*5780*/  SHFL.BFLY PT, R0, R11, 0x2, 0x1f ;  /* 0x0c401f000b007f89 */ /* 0x008e6400000e0000 */
[----:B-1----:R-:W-:-:S05]  /*5790*/  FMNMX.FTZ R0, R0, R11, !PT ;  /* 0x0000000b00007209 */ /* 0x002fca0007810000 */
[----:B------:R-:W1:Y:S04]  /*57a0*/  SHFL.BFLY PT, R11, R0, 0x1, 0x1f ;  /* 0x0c201f00000b7f89 */ /* 0x000e6800000e0000 */
[----:B------:R2:W-:Y:S01]  /*57b0*/  STL [R1+0x230], R10 ;  /* 0x0002300a01007387 */ /* 0x0005e20000100800 */
[----:B----4-:R-:W-:Y:S01]  /*57c0*/  FMUL.FTZ R16, R15, R74 ;  /* 0x0000004a0f107220 */ /* 0x010fe20000410000 */
[----:B------:R-:W-:Y:S02]  /*57d0*/  FSETP.NEU.FTZ.AND P0, PT, R74, -INF , PT ;  /* 0xff8000004a00780b */ /* 0x000fe40003f1d000 */
[----:B-1----:R-:W-:Y:S01]  /*57e0*/  FMNMX.FTZ R0, R0, R11, !PT ;  /* 0x0000000b00007209 */ /* 0x002fe20007810000 */
[----:B------:R-:W-:Y:S01]  /*57f0*/  IMAD R6, R17, 0xc00, R6 ;  /* 0x00000c0011067824 */ /* 0x000fe200078e0206 */
[----:B------:R-:W-:-:S02]  /*5800*/  FSEL R16, R16, RZ, P0 ;  /* 0x000000ff10107208 */ /* 0x000fc40000000000 */
[C---:B------:R-:W-:Y:S01]  /*5810*/  FSETP.NEU.FTZ.AND P0, PT, R0.reuse, -INF , PT ;  /* 0xff8000000000780b */ /* 0x040fe20003f1d000 */
[-C--:B------:R-:W-:Y:S01]  /*5820*/  FMUL.FTZ R17, R0, R15.reuse ;  /* 0x0000000f00117220 */ /* 0x080fe20000410000 */
[----:B------:R1:W-:Y:S04]  /*5830*/  STL [R1+0x240], R14 ;  /* 0x0002400e01007387 */ /* 0x0003e80000100800 */
[----:B------:R-:W-:Y:S01]  /*5840*/  FSEL R17, R17, RZ, P0 ;  /* 0x000000ff11117208 */ /* 0x000fe20000000000 */
[----:B------:R3:W-:Y:S01]  /*5850*/  STL [R1+0x260], R4 ;  /* 0x0002600401007387 */ /* 0x0007e20000100800 */
[-CC-:B------:R-:W-:Y:S01]  /*5860*/  FFMA.FTZ R222, R61, R15.reuse, -R16.reuse ;  /* 0x0000000f3dde7223 */ /* 0x180fe20000010810 */
[-CC-:B------:R-:W-:Y:S01]  /*5870*/  FFMA.FTZ R221, R221, R15.reuse, -R16.reuse ;  /* 0x0000000fdddd7223 */ /* 0x180fe20000010810 */
[-CC-:B------:R-:W-:Y:S01]  /*5880*/  FFMA.FTZ R219, R29, R15.reuse, -R16.reuse ;  /* 0x0000000f1ddb7223 */ /* 0x180fe20000010810 */
[----:B------:R4:W-:Y:S01]  /*5890*/  STL [R1+0x308], R220 ;  /* 0x000308dc01007387 */ /* 0x0009e20000100800 */
[-CC-:B--2---:R-:W-:Y:S01]  /*58a0*/  FFMA.FTZ R10, R53, R15.reuse, -R17.reuse ;  /* 0x0000000f350a7223 */ /* 0x184fe20000010811 */
[-CC-:B------:R-:W-:Y:S01]  /*58b0*/  FFMA.FTZ R11, R49, R15.reuse, -R17.reuse ;  /* 0x0000000f310b7223 */ /* 0x180fe20000010811 */
[-CC-:B-1----:R-:W-:Y:S01]  /*58c0*/  FFMA.FTZ R14, R45, R15.reuse, -R17.reuse ;  /* 0x0000000f2d0e7223 */ /* 0x182fe20000010811 */
[-C--:B---3--:R-:W-:Y:S01]  /*58d0*/  FFMA.FTZ R4, R83, R15.reuse, -R17 ;  /* 0x0000000f53047223 */ /* 0x088fe20000010811 */
[----:B----4-:R-:W-:Y:S01]  /*58e0*/  FFMA.FTZ R220, R25, R15, -R16 ;  /* 0x0000000f19dc7223 */ /* 0x010fe20000010810 */
[----:B------:R-:W-:Y:S08]  /*58f0*/  MUFU.EX2 R222, R222 ;  /* 0x000000de00de7308 */ /* 0x000ff00000000800 */
[----:B------:R-:W-:Y:S08]  /*5900*/  MUFU.EX2 R221, R221 ;  /* 0x000000dd00dd7308 */ /* 0x000ff00000000800 */
[----:B------:R-:W-:Y:S08]  /*5910*/  MUFU.EX2 R220, R220 ;  /* 0x000000dc00dc7308 */ /* 0x000ff00000000800 */
[----:B------:R-:W-:Y:S08]  /*5920*/  MUFU.EX2 R219, R219 ;  /* 0x000000db00db7308 */ /* 0x000ff00000000800 */
[----:B------:R-:W-:Y:S08]  /*5930*/  MUFU.EX2 R4, R4 ;  /* 0x0000000400047308 */ /* 0x000ff00000000800 */
[----:B------:R-:W1:Y:S08]  /*5940*/  MUFU.EX2 R10, R10 ;  /* 0x0000000a000a7308 */ /* 0x000e700000000800 */
[----:B------:R-:W-:Y:S08]  /*5950*/  MUFU.EX2 R11, R11 ;  /* 0x0000000b000b7308 */ /* 0x000ff00000000800 */
[----:B------:R-:W2:Y:S01]  /*5960*/  MUFU.EX2 R14, R14 ;  /* 0x0000000e000e7308 */ /* 0x000ea20000000800 */
[----:B------:R-:W-:-:S02]  /*5970*/  R2UR UR6, R6 ;  /* 0x00000000060672ca */ /* 0x000fc400000e0000 */
[----:B------:R-:W-:Y:S01]  /*5980*/  R2UR UR7, R7 ;  /* 0x00000000070772ca */ /* 0x000fe200000e0000 */
[----:B------:R3:W-:Y:S01]  /*5990*/  STL [R1+0x2fc], R152 ;  /* 0x0002fc9801007387 */ /* 0x0007e20000100800 */
[----:B-1----:R-:W-:-:S03]  /*59a0*/  F2FP.F16.F32.PACK_AB R153, R10, R4 ;  /* 0x000000040a99723e */ /* 0x002fc600000000ff */
[----:B------:R1:W-:Y:S01]  /*59b0*/  STL [R1+0x304], R154 ;  /* 0x0003049a01007387 */ /* 0x0003e20000100800 */
[----:B---3--:R-:W-:Y:S02]  /*59c0*/  F2FP.F16.F32.PACK_AB R152, R221, R222 ;  /* 0x000000dedd98723e */ /* 0x008fe400000000ff */
[----:B--2---:R-:W-:Y:S02]  /*59d0*/  F2FP.F16.F32.PACK_AB R155, R14, R11 ;  /* 0x0000000b0e9b723e */ /* 0x004fe400000000ff */
[----:B-1----:R-:W-:Y:S01]  /*59e0*/  F2FP.F16.F32.PACK_AB R154, R219, R220 ;  /* 0x000000dcdb9a723e */ /* 0x002fe200000000ff */
        /* <DEDUP_REMOVED lines=92> */
[----:B------:R2:W-:Y:S06]  /*5fb0*/  BAR.SYNC.DEFER_BLOCKING R225, 0x100 ;  /* 0x000400e10000751d */ /* 0x0005ec0000010000 */
[----:B-1----:R-:W-:-:S06]  /*5fc0*/  WARPGROUP.ARRIVE ;  /* 0x00000000000079c5 */ /* 0x002fcc0000000000 */
[----:B------:R-:W-:Y:S01]  /*5fd0*/  HGMMA.64x256x16.F32 R24, R152, gdesc[UR4].tnspB, RZ, !UPT, gsb0 ;  /* 0x43e0000498187df0 */ /* 0x000fe2000c0008ff */
[----:B------:R1:W-:Y:S01]  /*5fe0*/  STL [R1+0x3bc], R196 ;  /* 0x0003bcc401007387 */ /* 0x0003e20000100800 */
[-CC-:B------:R-:W-:Y:S01]  /*5ff0*/  FFMA.FTZ R20, R20, R15.reuse, -R16.reuse ;  /* 0x0000000f14147223 */ /* 0x180fe20000010810 */
[-CC-:B------:R-:W-:Y:S02]  /*6000*/  FFMA.FTZ R21, R21, R15.reuse, -R16.reuse ;  /* 0x0000000f15157223 */ /* 0x180fe40000010810 */
[----:B------:R3:W-:Y:S01]  /*6010*/  STL [R1+0x3c4], R199 ;  /* 0x0003c4c701007387 */ /* 0x0007e20000100800 */
[-CC-:B------:R-:W-:Y:S01]  /*6020*/  FFMA.FTZ R158, R158, R15.reuse, -R17.reuse ;  /* 0x0000000f9e9e7223 */ /* 0x180fe20000010811 */
[-CC-:B------:R-:W-:Y:S01]  /*6030*/  FFMA.FTZ R159, R159, R15.reuse, -R17.reuse ;  /* 0x0000000f9f9f7223 */ /* 0x180fe20000010811 */
[-CC-:B-1----:R-:W-:Y:S01]  /*6040*/  FFMA.FTZ R196, R156, R15.reuse, -R16.reuse ;  /* 0x0000000f9cc47223 */ /* 0x182fe20000010810 */
[-CC-:B------:R-:W-:Y:S01]  /*6050*/  FFMA.FTZ R156, R198, R15.reuse, -R17.reuse ;  /* 0x0000000fc69c7223 */ /* 0x180fe20000010811 */
[-C--:B---3--:R-:W-:Y:S01]  /*6060*/  FFMA.FTZ R199, R157, R15.reuse, -R16 ;  /* 0x0000000f9dc77223 */ /* 0x088fe20000010810 */
[----:B------:R-:W-:Y:S01]  /*6070*/  FFMA.FTZ R157, R197, R15, -R17 ;  /* 0x0000000fc59d7223 */ /* 0x000fe20000010811 */
[----:B------:R-:W-:Y:S08]  /*6080*/  MUFU.EX2 R20, R20 ;  /* 0x0000001400147308 */ /* 0x000ff00000000800 */
[----:B------:R-:W1:Y:S08]  /*6090*/  MUFU.EX2 R21, R21 ;  /* 0x0000001500157308 */ /* 0x000e700000000800 */
[----:B------:R-:W-:Y:S08]  /*60a0*/  MUFU.EX2 R196, R196 ;  /* 0x000000c400c47308 */ /* 0x000ff00000000800 */
[----:B------:R-:W3:Y:S08]  /*60b0*/  MUFU.EX2 R199, R199 ;  /* 0x000000c700c77308 */ /* 0x000ef00000000800 */
[----:B------:R-:W-:Y:S08]  /*60c0*/  MUFU.EX2 R156, R156 ;  /* 0x0000009c009c7308 */ /* 0x000ff00000000800 */
[----:B------:R-:W4:Y:S08]  /*60d0*/  MUFU.EX2 R157, R157 ;  /* 0x0000009d009d7308 */ /* 0x000f300000000800 */
[----:B------:R-:W-:Y:S08]  /*60e0*/  MUFU.EX2 R158, R158 ;  /* 0x0000009e009e7308 */ /* 0x000ff00000000800 */
[----:B------:R-:W0:Y:S01]  /*60f0*/  MUFU.EX2 R159, R159 ;  /* 0x0000009f009f7308 */ /* 0x000e220000000800 */
[----:B------:R2:W-:Y:S04]  /*6100*/  STL [R1+0x408], R8 ;  /* 0x0004080801007387 */ /* 0x0005e80000100800 */
[----:B------:R1:W-:Y:S01]  /*6110*/  STL [R1+0x420], R9 ;  /* 0x0004200901007387 */ /* 0x0003e20000100800 */
[----:B--2---:R-:W-:-:S02]  /*6120*/  VIADD R8, R6, 0x80 ;  /* 0x0000008006087836 */ /* 0x004fc40000000000 */
        /* <DEDUP_REMOVED lines=28> */
[----:B------:R-:W-:-:S02]  /*62f0*/  WARPGROUP.DEPBAR.LE gsb0, 0x0 ;  /* 0x00008000000079c5 */ /* 0x000fc40000010000 */
[----:B------:R-:W-:Y:S02]  /*6300*/  F2FP.F16.F32.PACK_AB R152, R21, R20 ;  /* 0x000000141598723e */ /* 0x000fe400000000ff */
[----:B---3--:R-:W-:Y:S02]  /*6310*/  F2FP.F16.F32.PACK_AB R154, R199, R196 ;  /* 0x000000c4c79a723e */ /* 0x008fe400000000ff */
[----:B----4-:R-:W-:Y:S02]  /*6320*/  F2FP.F16.F32.PACK_AB R153, R157, R156 ;  /* 0x0000009c9d99723e */ /* 0x010fe400000000ff */
[----:B0-----:R-:W-:Y:S01]  /*6330*/  F2FP.F16.F32.PACK_AB R155, R159, R158 ;  /* 0x0000009e9f9b723e */ /* 0x001fe200000000ff */
        /* <DEDUP_REMOVED lines=34> */
[-CC-:B------:R-:W-:Y:S01]  /*6560*/  FFMA.FTZ R163, R169, R15.reuse, -R16.reuse ;  /* 0x0000000fa9a37223 */ /* 0x180fe20000010810 */
[-CC-:B------:R-:W-:Y:S01]  /*6570*/  FFMA.FTZ R162, R172, R15.reuse, -R16.reuse ;  /* 0x0000000faca27223 */ /* 0x180fe20000010810 */
[-CC-:B------:R-:W-:Y:S01]  /*6580*/  FFMA.FTZ R169, R178, R15.reuse, -R16.reuse ;  /* 0x0000000fb2a97223 */ /* 0x180fe20000010810 */
[-C--:B------:R-:W-:Y:S01]  /*6590*/  FFMA.FTZ R160, R166, R15.reuse, -R16 ;  /* 0x0000000fa6a07223 */ /* 0x080fe20000010810 */
[-CC-:B------:R-:W-:Y:S01]  /*65a0*/  FFMA.FTZ R172, R184, R15.reuse, -R17.reuse ;  /* 0x0000000fb8ac7223 */ /* 0x180fe20000010811 */
[-CC-:B------:R-:W-:Y:S01]  /*65b0*/  FFMA.FTZ R197, R188, R15.reuse, -R17.reuse ;  /* 0x0000000fbcc57223 */ /* 0x180fe20000010811 */
[-CC-:B------:R-:W-:Y:S01]  /*65c0*/  FFMA.FTZ R178, R192, R15.reuse, -R17.reuse ;  /* 0x0000000fc0b27223 */ /* 0x180fe20000010811 */
[----:B------:R-:W-:Y:S01]  /*65d0*/  FFMA.FTZ R195, R195, R15, -R17 ;  /* 0x0000000fc3c37223 */ /* 0x000fe20000010811 */
[----:B------:R-:W-:Y:S08]  /*65e0*/  MUFU.EX2 R163, R163 ;  /* 0x000000a300a37308 */ /* 0x000ff00000000800 */
[----:B------:R-:W0:Y:S08]  /*65f0*/  MUFU.EX2 R160, R160 ;  /* 0x000000a000a07308 */ /* 0x000e300000000800 */
[----:B------:R-:W-:Y:S08]  /*6600*/  MUFU.EX2 R162, R162 ;  /* 0x000000a200a27308 */ /* 0x000ff00000000800 */
[----:B------:R-:W1:Y:S08]  /*6610*/  MUFU.EX2 R169, R169 ;  /* 0x000000a900a97308 */ /* 0x000e700000000800 */
[----:B------:R-:W-:Y:S08]  /*6620*/  MUFU.EX2 R172, R172 ;  /* 0x000000ac00ac7308 */ /* 0x000ff00000000800 */
[----:B------:R-:W2:Y:S08]  /*6630*/  MUFU.EX2 R197, R197 ;  /* 0x000000c500c57308 */ /* 0x000eb00000000800 */
[----:B------:R-:W-:Y:S08]  /*6640*/  MUFU.EX2 R178, R178 ;  /* 0x000000b200b27308 */ /* 0x000ff00000000800 */
[----:B------:R-:W3:Y:S01]  /*6650*/  MUFU.EX2 R195, R195 ;  /* 0x000000c300c37308 */ /* 0x000ee20000000800 */
[----:B------:R-:W-:-:S02]  /*6660*/  VIADD R8, R6, 0x100 ;  /* 0x0000010006087836 */ /* 0x000fc40000000000 */
[----:B------:R-:W-:-:S03]  /*6670*/  IMAD.MOV.U32 R9, RZ, RZ, R7 ;  /* 0x000000ffff097224 */ /* 0x000fc600078e0007 */
[----:B------:R-:W-:Y:S02]  /*6680*/  R2UR UR6, R8 ;  /* 0x00000000080672ca */ /* 0x000fe400000e0000 */
[----:B------:R-:W-:Y:S01]  /*6690*/  R2UR UR7, R9 ;  /* 0x00000000090772ca */ /* 0x000fe200000e0000 */
[-CC-:B------:R-:W-:Y:S01]  /*66a0*/  FFMA.FTZ R166, R168, R15.reuse, -R16.reuse ;  /* 0x0000000fa8a67223 */ /* 0x180fe20000010810 */
[-CC-:B------:R-:W-:Y:S01]  /*66b0*/  FFMA.FTZ R168, R173, R15.reuse, -R16.reuse ;  /* 0x0000000fada87223 */ /* 0x180fe20000010810 */
[-CC-:B------:R-:W-:Y:S01]  /*66c0*/  FFMA.FTZ R184, R185, R15.reuse, -R17.reuse ;  /* 0x0000000fb9b87223 */ /* 0x180fe20000010811 */
[-CC-:B------:R-:W-:Y:S01]  /*66d0*/  FFMA.FTZ R165, R165, R15.reuse, -R16.reuse ;  /* 0x0000000fa5a57223 */ /* 0x180fe20000010810 */
[-C--:B------:R-:W-:Y:S01]  /*66e0*/  FFMA.FTZ R173, R177, R15.reuse, -R16 ;  /* 0x0000000fb1ad7223 */ /* 0x080fe20000010810 */
[-CC-:B------:R-:W-:Y:S01]  /*66f0*/  FFMA.FTZ R180, R180, R15.reuse, -R17.reuse ;  /* 0x0000000fb4b47223 */ /* 0x180fe20000010811 */
[-CC-:B------:R-:W-:Y:S01]  /*6700*/  FFMA.FTZ R201, R181, R15.reuse, -R17.reuse ;  /* 0x0000000fb5c97223 */ /* 0x180fe20000010811 */
[----:B------:R-:W-:Y:S01]  /*6710*/  FFMA.FTZ R185, R189, R15, -R17 ;  /* 0x0000000fbdb97223 */ /* 0x000fe20000010811 */
[----:B------:R-:W-:Y:S08]  /*6720*/  MUFU.EX2 R166, R166 ;  /* 0x000000a600a67308 */ /* 0x000ff00000000800 */
[----:B------:R-:W4:Y:S08]  /*6730*/  MUFU.EX2 R165, R165 ;  /* 0x000000a500a57308 */ /* 0x000f300000000800 */
[----:B------:R-:W-:Y:S08]  /*6740*/  MUFU.EX2 R168, R168 ;  /* 0x000000a800a87308 */ /* 0x000ff00000000800 */
[----:B------:R-:W4:Y:S01]  /*6750*/  MUFU.EX2 R173, R173 ;  /* 0x000000ad00ad7308 */ /* 0x000f220000000800 */
[----:B------:R-:W-:-:S02]  /*6760*/  WARPGROUP.DEPBAR.LE gsb0, 0x0 ;  /* 0x00008000000079c5 */ /* 0x000fc40000010000 */
[----:B0-----:R-:W-:Y:S02]  /*6770*/  F2FP.F16.F32.PACK_AB R152, R163, R160 ;  /* 0x000000a0a398723e */ /* 0x001fe400000000ff */
[----:B-1----:R-:W-:Y:S02]  /*6780*/  F2FP.F16.F32.PACK_AB R154, R169, R162 ;  /* 0x000000a2a99a723e */ /* 0x002fe400000000ff */
[----:B--2---:R-:W-:Y:S02]  /*6790*/  F2FP.F16.F32.PACK_AB R153, R197, R172 ;  /* 0x000000acc599723e */ /* 0x004fe400000000ff */
[----:B---3--:R-:W-:Y:S01]  /*67a0*/  F2FP.F16.F32.PACK_AB R155, R195, R178 ;  /* 0x000000b2c39b723e */ /* 0x008fe200000000ff */
        /* <DEDUP_REMOVED lines=34> */
[----:B------:R-:W-:Y:S08]  /*69d0*/  MUFU.EX2 R180, R180 ;  /* 0x000000b400b47308 */ /* 0x000ff00000000800 */
[----:B------:R-:W0:Y:S08]  /*69e0*/  MUFU.EX2 R201, R201 ;  /* 0x000000c900c97308 */ /* 0x000e300000000800 */
[----:B------:R-:W-:Y:S08]  /*69f0*/  MUFU.EX2 R184, R184 ;  /* 0x000000b800b87308 */ /* 0x000ff00000000800 */
[----:B------:R-:W1:Y:S01]  /*6a00*/  MUFU.EX2 R185, R185 ;  /* 0x000000b900b97308 */ /* 0x000e620000000800 */
[----:B------:R-:W-:-:S02]  /*6a10*/  VIADD R8, R6, 0x180 ;  /* 0x0000018006087836 */ /* 0x000fc40000000000 */
[----:B------:R-:W-:-:S03]  /*6a20*/  IMAD.MOV.U32 R9, RZ, RZ, R7 ;  /* 0x000000ffff097224 */ /* 0x000fc600078e0007 */
[----:B------:R-:W-:Y:S02]  /*6a30*/  R2UR UR6, R8 ;  /* 0x00000000080672ca */ /* 0x000fe400000e0000 */
[----:B------:R-:W-:Y:S01]  /*6a40*/  R2UR UR7, R9 ;  /* 0x00000000090772ca */ /* 0x000fe200000e0000 */
        /* <DEDUP_REMOVED lines=9> */
[----:B------:R-:W2:Y:S08]  /*6ae0*/  MUFU.EX2 R164, R164 ;  /* 0x000000a400a47308 */ /* 0x000eb00000000800 */
[----:B------:R-:W-:Y:S08]  /*6af0*/  MUFU.EX2 R170, R170 ;  /* 0x000000aa00aa7308 */ /* 0x000ff00000000800 */
[----:B------:R-:W3:Y:S08]  /*6b00*/  MUFU.EX2 R181, R181 ;  /* 0x000000b500b57308 */ /* 0x000ef00000000800 */
[----:B------:R-:W-:Y:S08]  /*6b10*/  MUFU.EX2 R174, R174 ;  /* 0x000000ae00ae7308 */ /* 0x000ff00000000800 */
[----:B------:R-:W3:Y:S08]  /*6b20*/  MUFU.EX2 R189, R189 ;  /* 0x000000bd00bd7308 */ /* 0x000ef00000000800 */
[----:B------:R-:W-:Y:S08]  /*6b30*/  MUFU.EX2 R176, R176 ;  /* 0x000000b000b07308 */ /* 0x000ff00000000800 */
[----:B------:R-:W3:Y:S01]  /*6b40*/  MUFU.EX2 R193, R193 ;  /* 0x000000c100c17308 */ /* 0x000ee20000000800 */
[----:B------:R-:W-:-:S02]  /*6b50*/  VIADD R8, R6, 0x200 ;  /* 0x0000020006087836 */ /* 0x000fc40000000000 */
[----:B------:R-:W-:Y:S01]  /*6b60*/  IMAD.MOV.U32 R9, RZ, RZ, R7 ;  /* 0x000000ffff097224 */ /* 0x000fe200078e0007 */
[----:B------:R-:W-:Y:S02]  /*6b70*/  WARPGROUP.DEPBAR.LE gsb0, 0x0 ;  /* 0x00008000000079c5 */ /* 0x000fe40000010000 */
[----:B----4-:R-:W-:Y:S02]  /*6b80*/  F2FP.F16.F32.PACK_AB R152, R166, R165 ;  /* 0x000000a5a698723e */ /* 0x010fe400000000ff */
[----:B------:R-:W-:Y:S02]  /*6b90*/  F2FP.F16.F32.PACK_AB R154, R173, R168 ;  /* 0x000000a8ad9a723e */ /* 0x000fe400000000ff */
[----:B0-----:R-:W-:Y:S02]  /*6ba0*/  F2FP.F16.F32.PACK_AB R153, R201, R180 ;  /* 0x000000b4c999723e */ /* 0x001fe400000000ff */
[----:B-1----:R-:W-:Y:S01]  /*6bb0*/  F2FP.F16.F32.PACK_AB R155, R185, R184 ;  /* 0x000000b8b99b723e */ /* 0x002fe200000000ff */
        /* <DEDUP_REMOVED lines=49> */
[----:B------:R-:W4:Y:S08]  /*6ed0*/  MUFU.EX2 R182, R182 ;  /* 0x000000b600b67308 */ /* 0x000f300000000800 */
[----:B------:R-:W-:Y:S08]  /*6ee0*/  MUFU.EX2 R175, R175 ;  /* 0x000000af00af7308 */ /* 0x000ff00000000800 */
[----:B------:R-:W4:Y:S01]  /*6ef0*/  MUFU.EX2 R186, R186 ;  /* 0x000000ba00ba7308 */ /* 0x000f220000000800 */
[----:B------:R-:W-:Y:S01]  /*6f00*/  VIADD R6, R6, 0x280 ;  /* 0x0000028006067836 */ /* 0x000fe20000000000 */
[----:B------:R-:W-:-:S02]  /*6f10*/  WARPGROUP.DEPBAR.LE gsb0, 0x0 ;  /* 0x00008000000079c5 */ /* 0x000fc40000010000 */
[----:B--2---:R-:W-:Y:S02]  /*6f20*/  F2FP.F16.F32.PACK_AB R152, R177, R164 ;  /* 0x000000a4b198723e */ /* 0x004fe400000000ff */
[----:B---3--:R-:W-:Y:S02]  /*6f30*/  F2FP.F16.F32.PACK_AB R154, R181, R170 ;  /* 0x000000aab59a723e */ /* 0x008fe400000000ff */
[----:B------:R-:W-:Y:S02]  /*6f40*/  F2FP.F16.F32.PACK_AB R153, R189, R174 ;  /* 0x000000aebd99723e */ /* 0x000fe400000000ff */
[----:B------:R-:W-:Y:S01]  /*6f50*/  F2FP.F16.F32.PACK_AB R155, R193, R176 ;  /* 0x000000b0c19b723e */ /* 0x000fe200000000ff */
        /* <DEDUP_REMOVED lines=32> */
[----:B--2---:R-:W-:-:S06]  /*7160*/  WARPGROUP.ARRIVE ;  /* 0x00000000000079c5 */ /* 0x004fcc0000000000 */
[----:B------:R-:W-:Y:S01]  /*7170*/  HGMMA.64x256x16.F32 R24, R152, gdesc[UR4].tnspB, R24, gsb0 ;  /* 0x43e0000498187df0 */ /* 0x000fe20008000818 */
[----:B------:R-:W-:Y:S02]  /*7180*/  R2UR UR6, R6 ;  /* 0x00000000060672ca */ /* 0x000fe400000e0000 */
[----:B------:R-:W-:Y:S01]  /*7190*/  R2UR UR7, R7 ;  /* 0x00000000070772ca */ /* 0x000fe200000e0000 */
[----:B------:R2:W5:Y:S04]  /*71a0*/  LDL R6, [R1+0x1f0] ;  /* 0x0001f00001067983 */ /* 0x0005680000100800 */
[----:B------:R-:W3:Y:S01]  /*71b0*/  LDL R7, [R1+0x28] ;  /* 0x0000280001077983 */ /* 0x000ee20000100800 */
[----:B------:R-:W-:Y:S02]  /*71c0*/  WARPGROUP.DEPBAR.LE gsb0, 0x0 ;  /* 0x00008000000079c5 */ /* 0x000fe40000010000 */
[----:B0-----:R-:W-:-:S02]  /*71d0*/  F2FP.F16.F32.PACK_AB R152, R9, R8 ;  /* 0x000000080998723e */ /* 0x001fc400000000ff */
[----:B-1----:R-:W-:Y:S02]  /*71e0*/  F2FP.F16.F32.PACK_AB R154, R16, R167 ;  /* 0x000000a7109a723e */ /* 0x002fe400000000ff */
[----:B----4-:R-:W-:Y:S02]  /*71f0*/  F2FP.F16.F32.PACK_AB R153, R182, R171 ;  /* 0x000000abb699723e */ /* 0x010fe400000000ff */
        /* <DEDUP_REMOVED lines=84> */
[----:B------:R-:W4:Y:S04]  /*7740*/  LDL R153, [R1+0x230] ;  /* 0x0002300001997983 */ /* 0x000f280000100800 */
[----:B0-----:R-:W2:Y:S04]  /*7750*/  LDL R111, [R1+0x234] ;  /* 0x00023400016f7983 */ /* 0x001ea80000100800 */
        /* <DEDUP_REMOVED lines=154> */
[----:B------:R0:W-:Y:S02]  /*8100*/  STL [R1+0x68], RZ ;  /* 0x000068ff01007387 */ /* 0x0001e40000100800 */
[----:B------:R-:W-:Y:S01]  /*8110*/  FADD.FTZ R16, R16, R167 ;  /* 0x000000a710107221 */ /* 0x000fe20000010000 */
[----:B------:R-:W-:Y:S01]  /*8120*/  FADD.FTZ R17, R186, R17 ;  /* 0x00000011ba117221 */ /* 0x000fe20000010000 */
[----:B------:R0:W-:Y:S04]  /*8130*/  STL [R1+0x68], R223 ;  /* 0x000068df01007387 */ /* 0x0001e80000100800 */
[----:B------:R0:W-:Y:S04]  /*8140*/  STL [R1+0x68], R223 ;  /* 0x000068df01007387 */ /* 0x0001e80000100800 */
[----:B------:R0:W-:Y:S01]  /*8150*/  STL [R1+0x68], R223 ;  /* 0x000068df01007387 */ /* 0x0001e20000100800 */
[----:B---3--:R-:W-:-:S03]  /*8160*/  LOP3.LUT R7, R7, 0x1, RZ, 0xfc, !PT ;  /* 0x0000000107077812 */ /* 0x008fc600078efcff */
[----:B------:R0:W-:Y:S04]  /*8170*/  STL [R1+0x68], R223 ;  /* 0x000068df01007387 */ /* 0x0001e80000100800 */
[----:B------:R0:W-:Y:S04]  /*8180*/  STL [R1+0x68], R223 ;  /* 0x000068df01007387 */ /* 0x0001e80000100800 */
[----:B------:R0:W-:Y:S04]  /*8190*/  STL [R1+0x68], R223 ;  /* 0x000068df01007387 */ /* 0x0001e80000100800 */
[----:B------:R0:W-:Y:S04]  /*81a0*/  STL [R1+0x204], R0 ;  /* 0x0002040001007387 */ /* 0x0001e80000100800 */
[----:B------:R0:W-:Y:S04]  /*81b0*/  STL.64 [R1+0x210], R16 ;  /* 0x0002101001007387 */ /* 0x0001e80000100a00 */
[----:B----4-:R0:W-:Y:S04]  /*81c0*/  STL [R1+0x230], R153 ;  /* 0x0002309901007387 */ /* 0x0101e80000100800 */
[----:B--2---:R0:W-:Y:S04]  /*81d0*/  STL [R1+0x234], R111 ;  /* 0x0002346f01007387 */ /* 0x0041e80000100800 */
        /* <DEDUP_REMOVED lines=126> */
[----:B------:R-:W-:Y:S01]  /*89c0*/  ISETP.NE.AND P0, PT, R7, 0x3, PT ;  /* 0x000000030700780c */ /* 0x000fe20003f05270 */
[----:B------:R-:W-:-:S12]  /*89d0*/  BSSY B0, `(.L_x_11253) ;  /* 0x0000003000007945 */ /* 0x000fd80003800000 */
[----:B0-----:R-:W-:Y:S05]  /*89e0*/  @!P0 BRA `(.L_x_11254) ;  /* 0x0000000000048947 */ /* 0x001fea0003800000 */
[----:B------:R-:W-:Y:S01]  /*89f0*/  BPT.TRAP 0x1 ;  /* 0x000000040000795c */ /* 0x000fe20000300000 */
.L_x_11254:
[----:B------:R-:W-:Y:S05]  /*8a00*/  BSYNC B0 ;  /* 0x0000000000007941 */ /* 0x000fea0003800000 */
.L_x_11253:
        /* <DEDUP_REMOVED lines=11> */
[----:B------:R-:W-:-:S06]  /*8ac0*/  UIADD3 UR44, UR44, -0x2, URZ ;  /* 0xfffffffe2c2c7890 */ /* 0x000fcc000fffe03f */
[----:B------:R-:W-:Y:S02]  /*8ad0*/  IMAD.U32 R10, RZ, RZ, UR44 ;  /* 0x0000002cff0a7e24 */ /* 0x000fe4000f8e00ff */
[----:B--2---:R-:W-:-:S04]  /*8ae0*/  IMAD.SHL.U32 R0, R0, 0x80, RZ ;  /* 0x0000008000007824 */ /* 0x004fc800078e00ff */
[----:B------:R-:W-:Y:S01]  /*8af0*/  @P0 IMAD.HI.U32 R5, R0, R5, RZ ;  /* 0x0000000500050227 */ /* 0x000fe200078e00ff */
[----:B------:R-:W-:-:S03]  /*8b00*/  PLOP3.LUT P0, PT, PT, PT, UP0, 0x40, 0x0 ;  /* 0x000000000000781c */ /* 0x000fc60003f0e808 */
[----:B------:R-:W-:Y:S01]  /*8b10*/  IMAD.MOV.U32 R4, RZ, RZ, R0 ;  /* 0x000000ffff047224 */ /* 0x000fe200078e0000 */
[----:B------:R-:W-:-:S05]  /*8b20*/  @P1 SHF.R.U32.HI R4, RZ, R226, R5 ;  /* 0x000000e2ff041219 */ /* 0x000fca0000011605 */
[----:B------:R-:W-:-:S04]  /*8b30*/  VIADD R5, R4, UR43 ;  /* 0x0000002b04057c36 */ /* 0x000fc80008000000 */
        /* <DEDUP_REMOVED lines=12> */
.L_x_11257:
[----:B------:R-:W-:-:S13]  /*8c00*/  ISETP.NE.AND P0, PT, R3, 0x1, PT ;  /* 0x000000010300780c */ /* 0x000fda0003f05270 */
[----:B------:R-:W-:-:S05]  /*8c10*/  @P0 IMAD.HI.U32 R12, R4, R12, RZ ;  /* 0x0000000c040c0227 */ /* 0x000fca00078e00ff */
[----:B------:R-:W-:-:S07]  /*8c20*/  @P0 SHF.R.U32.HI R4, RZ, R13, R12 ;  /* 0x0000000dff040219 */ /* 0x000fce000001160c */
.L_x_11258:
[----:B------:R-:W-:Y:S05]  /*8c30*/  BSYNC B0 ;  /* 0x0000000000007941 */ /* 0x000fea0003800000 */
.L_x_11256:
[----:B------:R-:W-:-:S05]  /*8c40*/  IMAD R3, R4, R3, R3 ;  /* 0x0000000304037224 */ /* 0x000fca00078e0203 */
[----:B------:R-:W-:-:S07]  /*8c50*/  VIMNMX R2, R2, R3, PT ;  /* 0x0000000302027248 */ /* 0x000fce0003fe0100 */
.L_x_11255:
[----:B------:R-:W-:Y:S01]  /*8c60*/  IMAD.HI R2, R2, 0x2aaaaaab, RZ ;  /* 0x2aaaaaab02027827 */ /* 0x000fe200078e02ff */
[----:B------:R-:W-:Y:S04]  /*8c70*/  BSSY B1, `(.L_x_11259) ;  /* 0x000000f000017945 */ /* 0x000fe80003800000 */
[----:B------:R-:W-:-:S04]  /*8c80*/  SHF.R.U32.HI R3, RZ, 0x1f, R2 ;  /* 0x0000001fff037819 */ /* 0x000fc80000011602 */
[----:B------:R-:W-:-:S04]  /*8c90*/  LEA.HI.SX32 R3, R2, R3, 0x1c ;  /* 0x0000000302037211 */ /* 0x000fc800078fe2ff */
[----:B------:R-:W-:-:S04]  /*8ca0*/  VIMNMX R188, R3, UR40, !PT ;  /* 0x0000002803bc7c48 */ /* 0x000fc8000ffe0100 */
[----:B------:R-:W-:-:S13]  /*8cb0*/  ISETP.GE.AND P0, PT, R10, R188, PT ;  /* 0x000000bc0a00720c */ /* 0x000fda0003f06270 */
[----:B------:R-:W-:Y:S05]  /*8cc0*/  @!P0 BRA `(.L_x_11260) ;  /* 0x0000000000248947 */ /* 0x000fea0003800000 */
[----:B------:R-:W-:Y:S01]  /*8cd0*/  BSSY B0, `(.L_x_11261) ;  /* 0x0000006000007945 */ /* 0x000fe20003800000 */
.L_x_11262:
[----:B------:R-:W-:-:S07]  /*8ce0*/  MOV R190, 0x8d00 ;  /* 0x00008d0000be7802 */ /* 0x000fce0000000f00 */
[----:B------:R-:W-:Y:S05]  /*8cf0*/  CALL.REL.NOINC `($_ZN7cutlass13device_kernelIN5flash11enable_sm90INS1_16FlashAttnFwdSm90INS1_25CollectiveMainloopFwdSm90ILi2EN4cute5tupleIJNS5_1CILi1EEES8_S8_EEENS6_IJNS7_ILi128EEENS7_ILi96EEENS7_ILi64EEEEEELi256ENS_6half_tEfNS_4arch4Sm90ELb0ELb1ELb0ELb0ELb1ELb0ELb1ELb1ELb0ELb1ELb1ELb0EEENS1_21CollectiveEpilogueFwdINS6_IJSA_NS7_ILi256EEESB_EEES9_SE_SG_Li256ELb0ELb1ELb1ELb0EEENS1_19SingleTileSchedulerILb0ELb1ELb1ELi128EEEEEEEEEvNT_6ParamsE$_ZZN5flash25CollectiveMainloopFwdSm90ILi2EN4cute5tupleIJNS1_1CILi1EEES4_S4_EEENS2_IJNS3_ILi128EEENS3_ILi96EEENS3_ILi64EEEEEELi256EN7cutlass6half_tEfNSA_4arch4Sm90ELb0ELb1ELb0ELb0ELb1ELb0ELb1ELb1ELb0ELb1ELb1ELb0EE3mmaINS_16FlashAttnFwdSm90ISE_NS_21CollectiveEpilogueFwdINS2_IJS6_NS3_ILi256EEES7_EEES5_SB_SD_Li256ELb0ELb1ELb1ELb0EEENS_19SingleTileSchedulerILb0ELb1ELb1ELi128EEEE13SharedStorageENS1_6TensorINS1_11ArrayEngineIfLm128EEENS1_6LayoutINS2_IJNS2_IJNS3_ILi2EEEST_NS3_ILi32EEEEEES4_S4_EEENS2_IJNS2_IJS4_ST_NS3_ILi4EEEEEENS3_ILi0EEESZ_EEEEEEENS_7SoftmaxILi2ELi0EEEEEbRKNSE_6ParamsENSA_13PipelineAsyncILi2EEES19_RNSA_13PipelineStateILj2EEERT0_RT1_iRiRKNS_16SeqlenInfoQKNewKILb0ELb0EEENS2_IJiiiiEEERT_ENKUliT_T0_T1_E_clIZSF_ISO_S12_S14_EbS17_S19_S19_S1C_S1E_S1G_iS1H_S1L_S1M_S1O_EUlRS1P_iE1_NS3_ILb0EEENS3_ILb1EEEEEDaiS1P_S1Q_S1R_) ;  /* 0x0000031c00487944 */ /* 0x000fea0003c00000 */
[C---:B------:R-:W-:Y:S01]  /*8d00*/  ISETP.GT.AND P0, PT, R10.reuse, R188, PT ;  /* 0x000000bc0a00720c */ /* 0x040fe20003f04270 */
[----:B------:R-:W-:-:S12]  /*8d10*/  VIADD R10, R10, 0xffffffff ;  /* 0xffffffff0a0a7836 */ /* 0x000fd80000000000 */
[----:B------:R-:W-:Y:S05]  /*8d20*/  @P0 BRA `(.L_x_11262) ;  /* 0xfffffffc00ec0947 */ /* 0x000fea000383ffff */
[----:B------:R-:W-:Y:S05]  /*8d30*/  BSYNC B0 ;  /* 0x0000000000007941 */ /* 0x000fea0003800000 */
.L_x_11261:
[----:B------:R-:W2:Y:S02]  /*8d40*/  LDL R0, [R1+0x50] ;  /* 0x0000500001007983 */ /* 0x000ea40000100800 */
[----:B--2---:R-:W-:-:S07]  /*8d50*/  IMAD.SHL.U32 R0, R0, 0x80, RZ ;  /* 0x0000008000007824 */ /* 0x004fce00078e00ff */
.L_x_11260:
[----:B------:R-:W-:Y:S05]  /*8d60*/  BSYNC B1 ;  /* 0x0000000000017941 */ /* 0x000fea0003800000 */
.L_x_11259:
        /* <DEDUP_REMOVED lines=26> */
.L_x_11265:
[----:B------:R-:W-:Y:S02]  /*8f10*/  ULDC UR4, c[0x0][0xadc] ;  /* 0x0002b70000047ab9 */ /* 0x000fe40000000800 */
[----:B------:R-:W-:-:S05]  /*8f20*/  IMAD.U32 R5, RZ, RZ, UR4 ;  /* 0x00000004ff057e24 */ /* 0x000fca000f8e00ff */
[----:B------:R-:W-:-:S13]  /*8f30*/  ISETP.NE.AND P0, PT, R5, 0x1, PT ;  /* 0x000000010500780c */ /* 0x000fda0003f05270 */
[----:B------:R-:W0:Y:S02]  /*8f40*/  @P0 LDC.64 R6, c[0x0][0xae0] ;  /* 0x0002b800ff060b82 */ /* 0x000e240000000a00 */
[----:B0-----:R-:W-:-:S05]  /*8f50*/  @P0 IMAD.HI.U32 R4, R0, R6, RZ ;  /* 0x0000000600040227 */ /* 0x001fca00078e00ff */
[----:B------:R-:W-:-:S07]  /*8f60*/  @P0 SHF.R.U32.HI R0, RZ, R7, R4 ;  /* 0x00000007ff000219 */ /* 0x000fce0000011604 */
.L_x_11266:
[----:B------:R-:W-:Y:S05]  /*8f70*/  BSYNC B0 ;  /* 0x0000000000007941 */ /* 0x000fea0003800000 */
.L_x_11264:
[----:B------:R-:W-:-:S05]  /*8f80*/  IMAD R3, R0, R5, RZ ;  /* 0x0000000500037224 */ /* 0x000fca00078e02ff */
[----:B------:R-:W-:-:S07]  /*8f90*/  VIMNMX R2, R2, R3, !PT ;  /* 0x0000000302027248 */ /* 0x000fce0007fe0100 */
.L_x_11263:
[----:B------:R-:W-:Y:S01]  /*8fa0*/  VIADD R2, R2, 0x5f ;  /* 0x0000005f02027836 */ /* 0x000fe20000000000 */
[----:B------:R-:W-:-:S03]  /*8fb0*/  IADD3 R6, P1, R18, 0x28, RZ ;  /* 0x0000002812067810 */ /* 0x000fc60007f3e0ff */
[----:B------:R-:W-:-:S04]  /*8fc0*/  IMAD.HI R2, R2, 0x2aaaaaab, RZ ;  /* 0x2aaaaaab02027827 */ /* 0x000fc800078e02ff */
[----:B------:R-:W-:Y:S01]  /*8fd0*/  IMAD.X R7, RZ, RZ, R19, P1 ;  /* 0x000000ffff077224 */ /* 0x000fe200008e0613 */
[----:B------:R-:W-:Y:S01]  /*8fe0*/  SHF.R.U32.HI R3, RZ, 0x1f, R2 ;  /* 0x0000001fff037819 */ /* 0x000fe20000011602 */
[----:B------:R-:W-:Y:S02]  /*8ff0*/  IMAD.MOV.U32 R14, RZ, RZ, R6 ;  /* 0x000000ffff0e7224 */ /* 0x000fe400078e0006 */
[----:B------:R-:W-:Y:S01]  /*9000*/  IMAD.MOV.U32 R15, RZ, RZ, R7 ;  /* 0x000000ffff0f7224 */ /* 0x000fe200078e0007 */
[----:B------:R-:W-:-:S04]  /*9010*/  LEA.HI.SX32 R3, R2, R3, 0x1c ;  /* 0x0000000302037211 */ /* 0x000fc800078fe2ff */
[----:B------:R-:W-:-:S04]  /*9020*/  VIMNMX R222, R3, UR40, !PT ;  /* 0x0000002803de7c48 */ /* 0x000fc8000ffe0100 */
[----:B------:R-:W-:-:S13]  /*9030*/  ISETP.GE.AND P0, PT, R10, R222, PT ;  /* 0x000000de0a00720c */ /* 0x000fda0003f06270 */
[----:B------:R-:W-:Y:S05]  /*9040*/  @!P0 BRA `(.L_x_11267) ;  /* 0x000001ac00108947 */ /* 0x000fea0003800000 */
[----:B------:R0:W5:Y:S01]  /*9050*/  LDL.64 R14, [R1+0x190] ;  /* 0x00019000010e7983 */ /* 0x0001620000100a00 */
[----:B------:R-:W-:-:S07]  /*9060*/  IMAD.MOV.U32 R196, RZ, RZ, R10 ;  /* 0x000000ffffc47224 */ /* 0x000fce00078e000a */
.L_x_11286:
[----:B------:R-:W2:Y:S04]  /*9070*/  LDL R2, [R1+0x1f0] ;  /* 0x0001f00001027983 */ /* 0x000ea80000100800 */
[----:B------:R-:W3:Y:S04]  /*9080*/  LDL R0, [R1+0x1f8] ;  /* 0x0001f80001007983 */ /* 0x000ee80000100800 */
[----:B-1----:R-:W4:Y:S01]  /*9090*/  LDL R3, [R1] ;  /* 0x0000000001037983 */ /* 0x002f220000100800 */
[----:B--2---:R-:W-:-:S05]  /*90a0*/  VIADD R2, R2, 0x1 ;  /* 0x0000000102027836 */ /* 0x004fca0000000000 */
[----:B------:R-:W-:-:S13]  /*90b0*/  ISETP.NE.AND P0, PT, R2, 0x2, PT ;  /* 0x000000020200780c */ /* 0x000fda0003f05270 */
[----:B-----5:R1:W5:Y:S04]  /*90c0*/  @P0 LDL R4, [R1+0x1f4] ;  /* 0x0001f40001040983 */ /* 0x0203680000100800 */
        /* <DEDUP_REMOVED lines=9> */
[----:B---3--:R-:W-:-:S02]  /*9160*/  @!P0 IMAD.MOV.U32 R2, RZ, RZ, RZ ;  /* 0x000000ffff028224 */ /* 0x008fc400078e00ff */
[----:B------:R-:W-:Y:S02]  /*9170*/  IMAD.MOV.U32 R16, RZ, RZ, R6 ;  /* 0x000000ffff107224 */ /* 0x000fe400078e0006 */
[----:B------:R-:W-:Y:S01]  /*9180*/  IMAD.MOV.U32 R17, RZ, RZ, R7 ;  /* 0x000000ffff117224 */ /* 0x000fe200078e0007 */
[----:B--2---:R-:W-:-:S05]  /*9190*/  @!P0 LOP3.LUT R4, R5, 0x1, RZ, 0x3c, !PT ;  /* 0x0000000105048812 */ /* 0x004fca00078e3cff */
[----:B------:R1:W-:Y:S01]  /*91a0*/  @!P0 STL [R1+0x1f4], R4 ;  /* 0x0001f40401008387 */ /* 0x0003e20000100800 */
[----:B------:R-:W-:Y:S05]  /*91b0*/  @!P1 BRA `(.L_x_11269) ;  /* 0x0000000000049947 */ /* 0x000fea0003800000 */
[----:B------:R-:W-:Y:S01]  /*91c0*/  BPT.TRAP 0x1 ;  /* 0x000000040000795c */ /* 0x000fe20000300000 */
.L_x_11269:
[----:B------:R-:W-:Y:S05]  /*91d0*/  BSYNC B0 ;  /* 0x0000000000007941 */ /* 0x000fea0003800000 */
.L_x_11268:
[----:B------:R-:W2:Y:S01]  /*91e0*/  LDL.64 R6, [R1+0x18] ;  /* 0x0000180001067983 */ /* 0x000ea20000100a00 */
[----:B-----5:R-:W-:Y:S02]  /*91f0*/  SHF.L.U32 R5, R4, 0x1f, RZ ;  /* 0x0000001f04057819 */ /* 0x020fe400000006ff */
[----:B--2---:R-:W-:-:S05]  /*9200*/  MOV R3, R6 ;  /* 0x0000000600037202 */ /* 0x004fca0000000f00 */
[----:B------:R-:W-:-:S04]  /*9210*/  IMAD R2, R2, 0x8, R3 ;  /* 0x0000000802027824 */ /* 0x000fc800078e0203 */
[----:B------:R2:W3:Y:S01]  /*9220*/  SYNCS.PHASECHK.TRANS64.TRYWAIT P0, [R2+URZ], R5 ;  /* 0x00000005020075a7 */ /* 0x0004e2000800017f */
[----:B------:R2:W5:Y:S01]  /*9230*/  LDL.64 R6, [R1+0x1f0] ;  /* 0x0001f00001067983 */ /* 0x0005620000100a00 */
[----:B------:R-:W-:Y:S04]  /*9240*/  BSSY B0, `(.L_x_11270) ;  /* 0x0000003000007945 */ /* 0x000fe80003800000 */
[----:B------:R-:W-:Y:S05]  /*9250*/  @!P1 BRA `(.L_x_11271) ;  /* 0x0000000000049947 */ /* 0x000fea0003800000 */
[----:B------:R-:W-:Y:S01]  /*9260*/  BPT.TRAP 0x1 ;  /* 0x000000040000795c */ /* 0x000fe20000300000 */
.L_x_11271:
[----:B------:R-:W-:Y:S05]  /*9270*/  BSYNC B0 ;  /* 0x0000000000007941 */ /* 0x000fea0003800000 */
.L_x_11270:
[----:B------:R-:W-:Y:S04]  /*9280*/  BSSY B0, `(.L_x_11272) ;  /* 0x0000006000007945 */ /* 0x000fe80003800000 */
[----:B---3--:R-:W-:Y:S05]  /*9290*/  @P0 BRA `(.L_x_11273) ;  /* 0x0000000000100947 */ /* 0x008fea0003800000 */
[----:B-----5:R-:W-:Y:S01]  /*92a0*/  IMAD R6, R6, 0x8, R3 ;  /* 0x0000000806067824 */ /* 0x020fe200078e0203 */
[----:B------:R-:W-:-:S04]  /*92b0*/  SHF.L.U32 R7, R7, 0x1f, RZ ;  /* 0x0000001f07077819 */ /* 0x000fc800000006ff */
[----:B------:R-:W3:Y:S02]  /*92c0*/  SYNCS.PHASECHK.TRANS64.TRYWAIT P0, [R6+URZ], R7 ;  /* 0x00000007060075a7 */ /* 0x000ee4000800017f */
[----:B---3--:R-:W-:Y:S05]  /*92d0*/  @!P0 BRA `(.L_x_11274) ;  /* 0x000002dc00548947 */ /* 0x008fea0003800000 */
.L_x_11273:
[----:B------:R-:W-:Y:S05]  /*92e0*/  BSYNC B0 ;  /* 0x0000000000007941 */ /* 0x000fea0003800000 */
.L_x_11272:
[----:B---3-5:R-:W3:Y:S04]  /*92f0*/  LDL R7, [R1+0x1f0] ;  /* 0x0001f00001077983 */ /* 0x028ee80000100800 */
[----:B--2---:R-:W3:Y:S01]  /*9300*/  LDL.64 R2, [R1+0x80] ;  /* 0x0000800001027983 */ /* 0x004ee20000100a00 */
[----:B------:R-:W-:Y:S05]  /*9310*/  WARPSYNC.ALL ;  /* 0x0000000000007948 */ /* 0x000fea0003800000 */
[----:B------:R-:W2:Y:S04]  /*9320*/  LDL.64 R12, [R1+0x78] ;  /* 0x00007800010c7983 */ /* 0x000ea80000100a00 */
[----:B-1----:R-:W4:Y:S04]  /*9330*/  LDL.64 R4, [R1+0x78] ;  /* 0x0000780001047983 */ /* 0x002f280000100a00 */
[----:B------:R-:W4:Y:S01]  /*9340*/  LDL.64 R8, [R1+0x78] ;  /* 0x0000780001087983 */ /* 0x000f220000100a00 */
[----:B---3--:R-:W-:Y:S01]  /*9350*/  IMAD R2, R7, 0x300, R2 ;  /* 0x0000030007027824 */ /* 0x008fe200078e0202 */
[----:B------:R-:W-:-:S02]  /*9360*/  R2UR UR7, R3 ;  /* 0x00000000030772ca */ /* 0x000fc400000e0000 */
[----:B------:R-:W3:Y:S01]  /*9370*/  LDL.64 R10, [R1+0x78] ;  /* 0x00007800010a7983 */ /* 0x000ee20000100a00 */
[----:B------:R-:W-:Y:S01]  /*9380*/  WARPGROUP.ARRIVE ;  /* 0x00000000000079c5 */ /* 0x000fe20000000000 */
[C---:B------:R-:W-:Y:S01]  /*9390*/  R2UR UR6, R2.reuse ;  /* 0x00000000020672ca */ /* 0x040fe200000e0000 */
[----:B------:R-:W-:Y:S01]  /*93a0*/  IMAD.MOV.U32 R223, RZ, RZ, 0x1 ;  /* 0x00000001ffdf7424 */ /* 0x000fe200078e00ff */
[----:B------:R1:W-:Y:S04]  /*93b0*/  STL [R1+0x60], RZ ;  /* 0x000060ff01007387 */ /* 0x0003e80000100800 */
[----:B------:R1:W-:Y:S04]  /*93c0*/  STL [R1+0x60], R223 ;  /* 0x000060df01007387 */ /* 0x0003e80000100800 */
[----:B------:R1:W-:Y:S04]  /*93d0*/  STL [R1+0x60], R223 ;  /* 0x000060df01007387 */ /* 0x0003e80000100800 */
[----:B------:R1:W-:Y:S04]  /*93e0*/  STL [R1+0x60], R223 ;  /* 0x000060df01007387 */ /* 0x0003e80000100800 */
[----:B------:R1:W-:Y:S01]  /*93f0*/  STL [R1+0x60], R223 ;  /* 0x000060df01007387 */ /* 0x0003e20000100800 */
[----:B------:R-:W-:-:S02]  /*9400*/  VIADD R6, R2, 0x2 ;  /* 0x0000000202067836 */ /* 0x000fc40000000000 */
[----:B------:R-:W-:Y:S01]  /*9410*/  IMAD.MOV.U32 R7, RZ, RZ, R3 ;  /* 0x000000ffff077224 */ /* 0x000fe200078e0003 */
[----:B--2---:R-:W-:Y:S02]  /*9420*/  R2UR UR4, R12 ;  /* 0x000000000c0472ca */ /* 0x004fe400000e0000 */
[----:B------:R-:W-:Y:S01]  /*9430*/  R2UR UR5, R13 ;  /* 0x000000000d0572ca */ /* 0x000fe200000e0000 */
[----:B----4-:R-:W-:Y:S01]  /*9440*/  VIADD R4, R4, 0x2 ;  /* 0x0000000204047836 */ /* 0x010fe20000000000 */
[----:B------:R1:W5:Y:S11]  /*9450*/  LDL.64 R12, [R1+0x1f0] ;  /* 0x0001f000010c7983 */ /* 0x0003760000100a00 */
[----:B------:R-:W-:Y:S01]  /*9460*/  HGMMA.64x96x16.F32 R144, gdesc[UR4], RZ, !UPT, gsb0 ;  /* 0x01600000049079f0 */ /* 0x000fe2000c0008ff */
[----:B------:R-:W-:-:S02]  /*9470*/  R2UR UR6, R6 ;  /* 0x00000000060672ca */ /* 0x000fc400000e0000 */
[----:B------:R-:W-:Y:S02]  /*9480*/  R2UR UR7, R7 ;  /* 0x00000000070772ca */ /* 0x000fe400000e0000 */
[----:B------:R-:W-:Y:S02]  /*9490*/  R2UR UR4, R4 ;  /* 0x00000000040472ca */ /* 0x000fe400000e0000 */
[----:B------:R-:W-:Y:S01]  /*94a0*/  R2UR UR5, R5 ;  /* 0x00000000050572ca */ /* 0x000fe200000e0000 */
[----:B------:R-:W-:Y:S02]  /*94b0*/  WARPGROUP.DEPBAR.LE gsb0, 0x0 ;  /* 0x00008000000079c5 */ /* 0x000fe40000010000 */
[----:B------:R-:W2:Y:S01]  /*94c0*/  LD.E R0, desc[UR36][R16.64] ;  /* 0x0000002410007980 */ /* 0x000ea2000c101900 */
[----:B------:R-:W-:-:S09]  /*94d0*/  WARPGROUP.ARRIVE ;  /* 0x00000000000079c5 */ /* 0x000fd20000000000 */
[----:B------:R-:W-:Y:S01]  /*94e0*/  HGMMA.64x96x16.F32 R144, gdesc[UR4], R144, gsb0 ;  /* 0x01600000049079f0 */ /* 0x000fe20008000890 */
[----:B------:R-:W-:Y:S02]  /*94f0*/  VIADD R8, R8, 0x4 ;  /* 0x0000000408087836 */ /* 0x000fe40000000000 */
[----:B------:R-:W-:Y:S02]  /*9500*/  VIADD R4, R2, 0x4 ;  /* 0x0000000402047836 */ /* 0x000fe40000000000 */
[----:B------:R-:W-:Y:S01]  /*9510*/  IMAD.MOV.U32 R5, RZ, RZ, R3 ;  /* 0x000000ffff057224 */ /* 0x000fe200078e0003 */
[----:B------:R-:W-:Y:S02]  /*9520*/  R2UR UR4, R8 ;  /* 0x00000000080472ca */ /* 0x000fe400000e0000 */
[----:B------:R-:W-:Y:S02]  /*9530*/  R2UR UR6, R4 ;  /* 0x00000000040672ca */ /* 0x000fe400000e0000 */
[----:B------:R-:W-:-:S02]  /*9540*/  R2UR UR7, R5 ;  /* 0x00000000050772ca */ /* 0x000fc400000e0000 */
[----:B------:R-:W-:Y:S01]  /*9550*/  R2UR UR5, R9 ;  /* 0x00000000090572ca */ /* 0x000fe200000e0000 */
[----:B------:R-:W-:Y:S01]  /*9560*/  VIADD R2, R2, 0x6 ;  /* 0x0000000602027836 */ /* 0x000fe20000000000 */
[----:B------:R-:W-:Y:S02]  /*9570*/  WARPGROUP.DEPBAR.LE gsb0, 0x0 ;  /* 0x00008000000079c5 */ /* 0x000fe40000010000 */
[----:B------:R-:W-:-:S09]  /*9580*/  WARPGROUP.ARRIVE ;  /* 0x00000000000079c5 */ /* 0x000fd20000000000 */
[----:B------:R-:W-:Y:S01]  /*9590*/  HGMMA.64x96x16.F32 R144, gdesc[UR4], R144, gsb0 ;  /* 0x01600000049079f0 */ /* 0x000fe20008000890 */
[----:B---3--:R-:W-:Y:S01]  /*95a0*/  VIADD R10, R10, 0x6 ;  /* 0x000000060a0a7836 */ /* 0x008fe20000000000 */
[----:B------:R-:W-:Y:S02]  /*95b0*/  R2UR UR6, R2 ;  /* 0x00000000020672ca */ /* 0x000fe400000e0000 */
[----:B------:R-:W-:Y:S02]  /*95c0*/  R2UR UR7, R3 ;  /* 0x00000000030772ca */ /* 0x000fe400000e0000 */
[----:B------:R-:W-:Y:S02]  /*95d0*/  R2UR UR4, R10 ;  /* 0x000000000a0472ca */ /* 0x000fe400000e0000 */
[----:B------:R-:W-:Y:S01]  /*95e0*/  R2UR UR5, R11 ;  /* 0x000000000b0572ca */ /* 0x000fe200000e0000 */
[----:B------:R-:W-:Y:S02]  /*95f0*/  WARPGROUP.DEPBAR.LE gsb0, 0x0 ;  /* 0x00008000000079c5 */ /* 0x000fe40000010000 */
[----:B------:R-:W-:-:S10]  /*9600*/  WARPGROUP.ARRIVE ;  /* 0x00000000000079c5 */ /* 0x000fd40000000000 */
[----:B------:R-:W-:Y:S01]  /*9610*/  HGMMA.64x96x16.F32 R144, gdesc[UR4], R144, gsb0 ;  /* 0x01600000049079f0 */ /* 0x000fe20008000890 */
[----:B------:R-:W-:Y:S01]  /*9620*/  BSSY B0, `(.L_x_11275) ;  /* 0x0000006000007945 */ /* 0x000fe20003800000 */
[----:B--2---:R-:W-:-:S04]  /*9630*/  LOP3.LUT R0, R0, 0x1, RZ, 0xfc, !PT ;  /* 0x0000000100007812 */ /* 0x004fc800078efcff */
[----:B------:R-:W-:Y:S01]  /*9640*/  ISETP.NE.AND P0, PT, R0, 0x3, PT ;  /* 0x000000030000780c */ /* 0x000fe20003f05270 */
[----:B------:R-:W-:-:S12]  /*9650*/  WARPGROUP.DEPBAR.LE gsb0, 0x0 ;  /* 0x00008000000079c5 */ /* 0x000fd80000010000 */
[----:B-1----:R-:W-:Y:S05]  /*9660*/  @!P0 BRA `(.L_x_11276) ;  /* 0x0000000000048947 */ /* 0x002fea0003800000 */
[----:B------:R-:W-:Y:S01]  /*9670*/  BPT.TRAP 0x1 ;  /* 0x000000040000795c */ /* 0x000fe20000300000 */
.L_x_11276:
[----:B------:R-:W-:Y:S05]  /*9680*/  BSYNC B0 ;  /* 0x0000000000007941 */ /* 0x000fea0003800000 */
.L_x_11275:
[----:B------:R-:W2:Y:S01]  /*9690*/  LD.E.64 R2, desc[UR36][R16.64+0x18] ;  /* 0x0000182410027980 */ /* 0x000ea2000c101b00 */
[----:B-----5:R-:W-:Y:S02]  /*96a0*/  SHF.L.U32 R13, R13, 0x1f, RZ ;  /* 0x0000001f0d0d7819 */ /* 0x020fe400000006ff */
[----:B--2---:R-:W-:-:S05]  /*96b0*/  MOV R3, R2 ;  /* 0x0000000200037202 */ /* 0x004fca0000000f00 */
[----:B------:R-:W-:-:S04]  /*96c0*/  IMAD R0, R12, 0x8, R3 ;  /* 0x000000080c007824 */ /* 0x000fc800078e0203 */
[----:B------:R1:W2:Y:S01]  /*96d0*/  SYNCS.PHASECHK.TRANS64.TRYWAIT P0, [R0+URZ], R13 ;  /* 0x0000000d000075a7 */ /* 0x0002a2000800017f */
[----:B------:R-:W3:Y:S01]  /*96e0*/  LD.E R2, desc[UR36][R16.64] ;  /* 0x0000002410027980 */ /* 0x000ee2000c101900 */
[----:B------:R-:W-:Y:S01]  /*96f0*/  BSSY B0, `(.L_x_11277) ;  /* 0x0000005000007945 */ /* 0x000fe20003800000 */
[----:B---3--:R-:W-:-:S04]  /*9700*/  LOP3.LUT R2, R2, 0x1, RZ, 0xfc, !PT ;  /* 0x0000000102027812 */ /* 0x008fc800078efcff */
[----:B------:R-:W-:-:S13]  /*9710*/  ISETP.NE.AND P1, PT, R2, 0x3, PT ;  /* 0x000000030200780c */ /* 0x000fda0003f25270 */
[----:B-12---:R-:W-:Y:S05]  /*9720*/  @!P1 BRA `(.L_x_11278) ;  /* 0x0000000000049947 */ /* 0x006fea0003800000 */
[----:B------:R-:W-:Y:S01]  /*9730*/  BPT.TRAP 0x1 ;  /* 0x000000040000795c */ /* 0x000fe20000300000 */
.L_x_11278:
[----:B------:R-:W-:Y:S05]  /*9740*/  BSYNC B0 ;  /* 0x0000000000007941 */ /* 0x000fea0003800000 */
.L_x_11277:
[----:B------:R-:W-:Y:S04]  /*9750*/  BSSY B0, `(.L_x_11279) ;  /* 0x0000007000007945 */ /* 0x000fe80003800000 */
[----:B------:R-:W-:Y:S05]  /*9760*/  @P0 BRA `(.L_x_11280) ;  /* 0x0000000000140947 */ /* 0x000fea0003800000 */
[----:B------:R-:W2:Y:S02]  /*9770*/  LD.E.64 R2, desc[UR36][R16.64+0x18] ;  /* 0x0000182410027980 */ /* 0x000ea4000c101b00 */
[----:B--2---:R-:W-:-:S05]  /*9780*/  MOV R3, R2 ;  /* 0x0000000200037202 */ /* 0x004fca0000000f00 */
[----:B------:R-:W-:-:S04]  /*9790*/  IMAD R12, R12, 0x8, R3 ;  /* 0x000000080c0c7824 */ /* 0x000fc800078e0203 */
[----:B------:R-:W1:Y:S02]  /*97a0*/  SYNCS.PHASECHK.TRANS64.TRYWAIT P0, [R12+URZ], R13 ;  /* 0x0000000d0c0075a7 */ /* 0x000e64000800017f */
[----:B-1----:R-:W-:Y:S05]  /*97b0*/  @!P0 BRA `(.L_x_11281) ;  /* 0x000002d800308947 */ /* 0x002fea0003800000 */
.L_x_11280:
[----:B------:R-:W-:Y:S05]  /*97c0*/  BSYNC B0 ;  /* 0x0000000000007941 */ /* 0x000fea0003800000 */
.L_x_11279:
[----:B-1----:R-:W2:Y:S04]  /*97d0*/  LDL R13, [R1+0x1f0] ;  /* 0x0001f000010d7983 */ /* 0x002ea80000100800 */
[----:B------:R-:W2:Y:S04]  /*97e0*/  LDL.64 R2, [R1+0xf8] ;  /* 0x0000f80001027983 */ /* 0x000ea80000100a00 */
[----:B------:R-:W3:Y:S04]  /*97f0*/  LDL R0, [R1+0x70] ;  /* 0x0000700001007983 */ /* 0x000ee80000100800 */
[----:B------:R-:W4:Y:S04]  /*9800*/  LDL.64 R4, [R1+0xf0] ;  /* 0x0000f00001047983 */ /* 0x000f280000100a00 */
[----:B------:R-:W4:Y:S04]  /*9810*/  LDL.64 R6, [R1+0xf0] ;  /* 0x0000f00001067983 */ /* 0x000f280000100a00 */
[----:B------:R-:W4:Y:S04]  /*9820*/  LDL.64 R8, [R1+0xf0] ;  /* 0x0000f00001087983 */ /* 0x000f280000100a00 */
[----:B------:R-:W4:Y:S01]  /*9830*/  LDL.64 R10, [R1+0xf0] ;  /* 0x0000f000010a7983 */ /* 0x000f220000100a00 */
[----:B------:R-:W-:Y:S05]  /*9840*/  WARPSYNC.ALL ;  /* 0x0000000000007948 */ /* 0x000fea0003800000 */
[----:B------:R-:W-:Y:S01]  /*9850*/  WARPGROUP.ARRIVE ;  /* 0x00000000000079c5 */ /* 0x000fe20000000000 */
[----:B--2---:R-:W-:Y:S01]  /*9860*/  IMAD R2, R13, 0xc00, R2 ;  /* 0x00000c000d027824 */ /* 0x004fe200078e0202 */
[----:B------:R-:W-:Y:S01]  /*9870*/  R2UR UR7, R3 ;  /* 0x00000000030772ca */ /* 0x000fe200000e0000 */
[----:B------:R-:W2:Y:S01]  /*9880*/  LDL.64 R12, [R1+0xf0] ;  /* 0x0000f000010c7983 */ /* 0x000ea20000100a00 */
[----:B---3--:R-:W-:-:S02]  /*9890*/  ISETP.NE.U32.AND P0, PT, R0, RZ, PT ;  /* 0x000000ff0000720c */ /* 0x008fc40003f05070 */
        /* <DEDUP_REMOVED lines=131> */
[----:B------:R-:W-:Y:S01]  /*a0d0*/  R2UR UR6, R4 ;  /* 0x00000000040672ca */ /* 0x000fe200000e0000 */
[----:B------:R-:W2:Y:S01]  /*a0e0*/  LDL R12, [R1] ;  /* 0x00000000010c7983 */ /* 0x000ea20000100800 */
        /* <DEDUP_REMOVED lines=53> */
[----:B------:R-:W-:Y:S01]  /*a440*/  BSSY B0, `(.L_x_11282) ;  /* 0x0000005000007945 */ /* 0x000fe20003800000 */
[----:B------:R-:W-:-:S02]  /*a450*/  WARPGROUP.DEPBAR.LE gsb0, 0x0 ;  /* 0x00008000000079c5 */ /* 0x000fc40000010000 */
[----:B------:R1:W-:Y:S09]  /*a460*/  BAR.ARV R224, 0x100 ;  /* 0x000400e00000751d */ /* 0x0003f20000002000 */
[----:B-1----:R-:W-:Y:S05]  /*a470*/  @!P0 BRA `(.L_x_11283) ;  /* 0x0000000000048947 */ /* 0x002fea0003800000 */
[----:B------:R-:W-:Y:S01]  /*a480*/  BPT.TRAP 0x1 ;  /* 0x000000040000795c */ /* 0x000fe20000300000 */
.L_x_11283:
[----:B------:R-:W-:Y:S05]  /*a490*/  BSYNC B0 ;  /* 0x0000000000007941 */ /* 0x000fea0003800000 */
.L_x_11282:
[----:B------:R-:W2:Y:S04]  /*a4a0*/  LDL.64 R2, [R1+0x20] ;  /* 0x0000200001027983 */ /* 0x000ea80000100a00 */
[----:B------:R-:W-:Y:S04]  /*a4b0*/  STL [R1+0xfd4], R222 ;  /* 0x000fd4de01007387 */ /* 0x000fe80000100800 */
[----:B------:R-:W-:Y:S04]  /*a4c0*/  STL [R1+0xfd0], R196 ;  /* 0x000fd0c401007387 */ /* 0x000fe80000100800 */
[----:B------:R-:W-:Y:S04]  /*a4d0*/  STL [R1+0xcc4], R18 ;  /* 0x000cc41201007387 */ /* 0x000fe80000100800 */
[----:B------:R-:W-:Y:S04]  /*a4e0*/  STL [R1+0xcc0], R19 ;  /* 0x000cc01301007387 */ /* 0x000fe80000100800 */
[----:B------:R-:W-:Y:S04]  /*a4f0*/  STL [R1+0xcbc], R14 ;  /* 0x000cbc0e01007387 */ /* 0x000fe80000100800 */
[----:B------:R-:W-:Y:S01]  /*a500*/  STL [R1+0xcb8], R15 ;  /* 0x000cb80f01007387 */ /* 0x000fe20000100800 */
[----:B--2---:R-:W-:-:S05]  /*a510*/  MOV R3, R2 ;  /* 0x0000000200037202 */ /* 0x004fca0000000f00 */
[----:B-----5:R-:W-:-:S05]  /*a520*/  IMAD R0, R0, 0x8, R3 ;  /* 0x0000000800007824 */ /* 0x020fca00078e0203 */
[----:B------:R-:W-:-:S04]  /*a530*/  PRMT R0, R13, 0x654, R0 ;  /* 0x000006540d007816 */ /* 0x000fc80000000000 */
[----:B------:R1:W-:Y:S01]  /*a540*/  SYNCS.ARRIVE.TRANS64.RED.A1T0 RZ, [R0+URZ], RZ ;  /* 0x000000ff00ff79a7 */ /* 0x0003e2000810043f */
[----:B------:R-:W1:Y:S04]  /*a550*/  LDL.64 R28, [R1+0x200] ;  /* 0x00020000011c7983 */ /* 0x000e680000100a00 */
        /* <DEDUP_REMOVED lines=70> */
[----:B------:R-:W4:Y:S04]  /*a9c0*/  LDL.64 R24, [R1+0x3d8] ;  /* 0x0003d80001187983 */ /* 0x000f280000100a00 */
[----:B------:R-:W4:Y:S04]  /*a9d0*/  LDL.64 R16, [R1+0x3e8] ;  /* 0x0003e80001107983 */ /* 0x000f280000100a00 */
[----:B------:R-:W4:Y:S04]  /*a9e0*/  LDL.64 R10, [R1+0x3f8] ;  /* 0x0003f800010a7983 */ /* 0x000f280000100a00 */
[----:B------:R-:W4:Y:S01]  /*a9f0*/  LDL.64 R8, [R1+0x408] ;  /* 0x0004080001087983 */ /* 0x000f220000100a00 */
[----:B-1----:R-:W-:-:S03]  /*aa00*/  FMNMX.FTZ R0, R144, R28, !PT ;  /* 0x0000001c90007209 */ /* 0x002fc60007810000 */
[----:B------:R-:W4:Y:S01]  /*aa10*/  LDL.64 R6, [R1+0x418] ;  /* 0x0004180001067983 */ /* 0x000f220000100a00 */
[----:B------:R-:W-:-:S04]  /*aa20*/  FMNMX.FTZ R3, R145, R0, !PT ;  /* 0x0000000091037209 */ /* 0x000fc80007810000 */
[----:B------:R-:W-:-:S04]  /*aa30*/  FMNMX.FTZ R0, R148, R3, !PT ;  /* 0x0000000394007209 */ /* 0x000fc80007810000 */
[----:B------:R-:W-:-:S04]  /*aa40*/  FMNMX.FTZ R3, R149, R0, !PT ;  /* 0x0000000095037209 */ /* 0x000fc80007810000 */
[----:B------:R-:W-:-:S04]  /*aa50*/  FMNMX.FTZ R0, R152, R3, !PT ;  /* 0x0000000398007209 */ /* 0x000fc80007810000 */
[----:B------:R-:W-:-:S04]  /*aa60*/  FMNMX.FTZ R3, R153, R0, !PT ;  /* 0x0000000099037209 */ /* 0x000fc80007810000 */
[----:B------:R-:W-:-:S04]  /*aa70*/  FMNMX.FTZ R0, R156, R3, !PT ;  /* 0x000000039c007209 */ /* 0x000fc80007810000 */
[----:B------:R-:W-:Y:S02]  /*aa80*/  FMNMX.FTZ R3, R157, R0, !PT ;  /* 0x000000009d037209 */ /* 0x000fe40007810000 */
[----:B------:R-:W-:Y:S02]  /*aa90*/  FMNMX.FTZ R0, R146, R29, !PT ;  /* 0x0000001d92007209 */ /* 0x000fe40007810000 */
[----:B------:R-:W-:Y:S02]  /*aaa0*/  FMNMX.FTZ R2, R160, R3, !PT ;  /* 0x00000003a0027209 */ /* 0x000fe40007810000 */
[----:B------:R-:W-:Y:S02]  /*aab0*/  FMNMX.FTZ R3, R147, R0, !PT ;  /* 0x0000000093037209 */ /* 0x000fe40007810000 */
[----:B------:R-:W-:Y:S01]  /*aac0*/  FMNMX.FTZ R5, R161, R2, !PT ;  /* 0x00000002a1057209 */ /* 0x000fe20007810000 */
[----:B0-----:R-:W4:Y:S01]  /*aad0*/  LDL.LU.128 R144, [R1+0x55e0] ;  /* 0x0055e00001907983 */ /* 0x001f220000300c00 */
[----:B------:R-:W-:-:S04]  /*aae0*/  FMNMX.FTZ R0, R150, R3, !PT ;  /* 0x0000000396007209 */ /* 0x000fc80007810000 */
[----:B------:R-:W-:Y:S02]  /*aaf0*/  FMNMX.FTZ R3, R151, R0, !PT ;  /* 0x0000000097037209 */ /* 0x000fe40007810000 */
[----:B------:R-:W-:Y:S01]  /*ab00*/  FMNMX.FTZ R2, R164, R5, !PT ;  /* 0x00000005a4027209 */ /* 0x000fe20007810000 */
[----:B------:R-:W4:Y:S01]  /*ab10*/  LDL.LU.128 R148, [R1+0x55f0] ;  /* 0x0055f00001947983 */ /* 0x000f220000300c00 */
        /* <DEDUP_REMOVED lines=16> */
[----:B------:R-:W-:Y:S02]  /*ac20*/  FMNMX.FTZ R0, R170, R3, !PT ;  /* 0x00000003aa007209 */ /* 0x000fe40007810000 */
[----:B------:R-:W-:Y:S02]  /*ac30*/  FMNMX.FTZ R5, R173, R2, !PT ;  /* 0x00000002ad057209 */ /* 0x000fe40007810000 */
[----:B------:R-:W-:Y:S02]  /*ac40*/  FMNMX.FTZ R3, R171, R0, !PT ;  /* 0x00000000ab037209 */ /* 0x000fe40007810000 */
[----:B------:R-:W-:Y:S01]  /*ac50*/  FMNMX.FTZ R2, R176, R5, !PT ;  /* 0x00000005b0027209 */ /* 0x000fe20007810000 */
[----:B------:R-:W4:Y:S01]  /*ac60*/  LDL.LU.128 R168, [R1+0x5640] ;  /* 0x0056400001a87983 */ /* 0x000f220000300c00 */
[----:B------:R-:W-:-:S02]  /*ac70*/  FMNMX.FTZ R0, R174, R3, !PT ;  /* 0x00000003ae007209 */ /* 0x000fc40007810000 */
[----:B------:R-:W-:Y:S02]  /*ac80*/  FMNMX.FTZ R5, R177, R2, !PT ;  /* 0x00000002b1057209 */ /* 0x000fe40007810000 */
[----:B------:R-:W-:Y:S02]  /*ac90*/  FMNMX.FTZ R3, R175, R0, !PT ;  /* 0x00000000af037209 */ /* 0x000fe40007810000 */
[----:B------:R-:W-:Y:S01]  /*aca0*/  FMNMX.FTZ R2, R180, R5, !PT ;  /* 0x00000005b4027209 */ /* 0x000fe20007810000 */
[----:B------:R-:W4:Y:S01]  /*acb0*/  LDL.LU.128 R172, [R1+0x5650] ;  /* 0x0056500001ac7983 */ /* 0x000f220000300c00 */
[----:B------:R-:W-:Y:S02]  /*acc0*/  FMNMX.FTZ R0, R178, R3, !PT ;  /* 0x00000003b2007209 */ /* 0x000fe40007810000 */
[----:B------:R-:W-:Y:S02]  /*acd0*/  FMNMX.FTZ R5, R181, R2, !PT ;  /* 0x00000002b5057209 */ /* 0x000fe40007810000 */
[----:B------:R-:W-:-:S02]  /*ace0*/  FMNMX.FTZ R3, R179, R0, !PT ;  /* 0x00000000b3037209 */ /* 0x000fc40007810000 */
        /* <DEDUP_REMOVED lines=10> */
[----:B------:R-:W4:Y:S02]  /*ad90*/  LDL.LU.128 R184, [R1+0x5680] ;  /* 0x0056800001b87983 */ /* 0x000f240000300c00 */
[----:B------:R-:W-:Y:S02]  /*ada0*/  FMNMX.FTZ R0, R190, R3, !PT ;  /* 0x00000003be007209 */ /* 0x000fe40007810000 */
[----:B------:R-:W0:Y:S02]  /*adb0*/  SHFL.BFLY PT, R5, R2, 0x2, 0x1f ;  /* 0x0c401f0002057f89 */ /* 0x000e2400000e0000 */
[----:B------:R-:W-:-:S02]  /*adc0*/  FMNMX.FTZ R3, R191, R0, !PT ;  /* 0x00000000bf037209 */ /* 0x000fc40007810000 */
[----:B------:R-:W2:Y:S04]  /*add0*/  LDL R0, [R1+0x220] ;  /* 0x0002200001007983 */ /* 0x000ea80000100800 */
[----:B------:R-:W-:Y:S04]  /*ade0*/  STL.64 [R1+0x200], R2 ;  /* 0x0002000201007387 */ /* 0x000fe80000100a00 */
[----:B------:R-:W3:Y:S04]  /*adf0*/  LDL R143, [R1+0x204] ;  /* 0x00020400018f7983 */ /* 0x000ee80000100800 */
[----:B------:R-:W4:Y:S01]  /*ae00*/  LDL.LU.128 R188, [R1+0x5690] ;  /* 0x0056900001bc7983 */ /* 0x000f220000300c00 */
[----:B0-----:R-:W-:-:S05]  /*ae10*/  FMNMX.FTZ R5, R2, R5, !PT ;  /* 0x0000000502057209 */ /* 0x001fca0007810000 */
[----:B------:R-:W0:Y:S02]  /*ae20*/  SHFL.BFLY PT, R4, R5, 0x1, 0x1f ;  /* 0x0c201f0005047f89 */ /* 0x000e2400000e0000 */
[----:B0-----:R-:W-:-:S05]  /*ae30*/  FMNMX.FTZ R4, R5, R4, !PT ;  /* 0x0000000405047209 */ /* 0x001fca0007810000 */
[----:B------:R0:W-:Y:S04]  /*ae40*/  STL [R1+0x200], R4 ;  /* 0x0002000401007387 */ /* 0x0001e80000100800 */
[----:B------:R-:W2:Y:S04]  /*ae50*/  LDL R13, [R1+0x200] ;  /* 0x00020000010d7983 */ /* 0x000ea80000100800 */
[----:B0-----:R-:W4:Y:S04]  /*ae60*/  LDL.64 R4, [R1+0x428] ;  /* 0x0004280001047983 */ /* 0x001f280000100a00 */
[----:B---3--:R-:W0:Y:S02]  /*ae70*/  SHFL.BFLY PT, R2, R143, 0x2, 0x1f ;  /* 0x0c401f008f027f89 */ /* 0x008e2400000e0000 */
[----:B0-----:R-:W-:-:S05]  /*ae80*/  FMNMX.FTZ R2, R2, R143, !PT ;  /* 0x0000008f02027209 */ /* 0x001fca0007810000 */
[----:B------:R-:W0:Y:S01]  /*ae90*/  SHFL.BFLY PT, R129, R2, 0x1, 0x1f ;  /* 0x0c201f0002817f89 */ /* 0x000e2200000e0000 */
[----:B--2---:R-:W-:Y:S01]  /*aea0*/  FADD.FTZ R3, R28, -R13 ;  /* 0x8000000d1c037221 */ /* 0x004fe20000010000 */
[----:B0-----:R-:W-:-:S03]  /*aeb0*/  FMNMX.FTZ R12, R2, R129, !PT ;  /* 0x00000081020c7209 */ /* 0x001fc60007810000 */
[----:B------:R-:W-:Y:S02]  /*aec0*/  FMUL.FTZ R3, R3, R0 ;  /* 0x0000000003037220 */ /* 0x000fe40000410000 */
[----:B------:R-:W-:-:S04]  /*aed0*/  FADD.FTZ R29, R29, -R12 ;  /* 0x8000000c1d1d7221 */ /* 0x000fc80000010000 */
[----:B------:R-:W0:Y:S01]  /*aee0*/  MUFU.EX2 R3, R3 ;  /* 0x0000000300037308 */ /* 0x000e220000000800 */
[----:B------:R-:W-:-:S07]  /*aef0*/  FMUL.FTZ R2, R0, R29 ;  /* 0x0000001d00027220 */ /* 0x000fce0000410000 */
[----:B------:R-:W1:Y:S01]  /*af00*/  MUFU.EX2 R2, R2 ;  /* 0x0000000200027308 */ /* 0x000e620000000800 */
[C---:B0-----:R-:W-:Y:S01]  /*af10*/  FMUL.FTZ R127, R3.reuse, R127 ;  /* 0x0000007f037f7220 */ /* 0x041fe20000410000 */
[C---:B------:R-:W-:Y:S01]  /*af20*/  FMUL.FTZ R126, R3.reuse, R126 ;  /* 0x0000007e037e7220 */ /* 0x040fe20000410000 */
[C---:B------:R-:W-:Y:S01]  /*af30*/  FMUL.FTZ R125, R3.reuse, R125 ;  /* 0x0000007d037d7220 */ /* 0x040fe20000410000 */
[C---:B------:R-:W-:Y:S01]  /*af40*/  FMUL.FTZ R124, R3.reuse, R124 ;  /* 0x0000007c037c7220 */ /* 0x040fe20000410000 */
[C---:B----4-:R-:W-:Y:S01]  /*af50*/  FMUL.FTZ R95, R3.reuse, R95 ;  /* 0x0000005f035f7220 */ /* 0x050fe20000410000 */
[C---:B------:R-:W-:Y:S01]  /*af60*/  FMUL.FTZ R94, R3.reuse, R94 ;  /* 0x0000005e035e7220 */ /* 0x040fe20000410000 */
[----:B------:R0:W-:Y:S01]  /*af70*/  STL.64 [R1+0x280], R126 ;  /* 0x0002807e01007387 */ /* 0x0001e20000100a00 */
[C---:B-1----:R-:W-:Y:S01]  /*af80*/  FMUL.FTZ R39, R2.reuse, R39 ;  /* 0x0000002702277220 */ /* 0x042fe20000410000 */
[C---:B------:R-:W-:Y:S02]  /*af90*/  FMUL.FTZ R38, R2.reuse, R38 ;  /* 0x0000002602267220 */ /* 0x040fe40000410000 */
[----:B------:R1:W-:Y:S01]  /*afa0*/  STL.64 [R1+0x290], R124 ;  /* 0x0002907c01007387 */ /* 0x0003e20000100a00 */
[C---:B------:R-:W-:Y:S01]  /*afb0*/  FMUL.FTZ R133, R3.reuse, R133 ;  /* 0x0000008503857220 */ /* 0x040fe20000410000 */
[C---:B------:R-:W-:Y:S01]  /*afc0*/  FMUL.FTZ R132, R3.reuse, R132 ;  /* 0x0000008403847220 */ /* 0x040fe20000410000 */
[C---:B------:R-:W-:Y:S01]  /*afd0*/  FMUL.FTZ R135, R3.reuse, R135 ;  /* 0x0000008703877220 */ /* 0x040fe20000410000 */
[C---:B------:R-:W-:Y:S01]  /*afe0*/  FMUL.FTZ R134, R3.reuse, R134 ;  /* 0x0000008603867220 */ /* 0x040fe20000410000 */
[C---:B------:R-:W-:Y:S01]  /*aff0*/  FMUL.FTZ R123, R3.reuse, R123 ;  /* 0x0000007b037b7220 */ /* 0x040fe20000410000 */
[C---:B0-----:R-:W-:Y:S01]  /*b000*/  FMUL.FTZ R127, R2.reuse, R21 ;  /* 0x00000015027f7220 */ /* 0x041fe20000410000 */
[C---:B------:R-:W-:Y:S01]  /*b010*/  FMUL.FTZ R126, R2.reuse, R20 ;  /* 0x00000014027e7220 */ /* 0x040fe20000410000 */
[C---:B-1----:R-:W-:Y:S01]  /*b020*/  FMUL.FTZ R125, R2.reuse, R23 ;  /* 0x00000017027d7220 */ /* 0x042fe20000410000 */
        /* <DEDUP_REMOVED lines=67> */
[C---:B------:R-:W-:Y:S01]  /*b460*/  FMUL.FTZ R87, R3.reuse, R87 ;  /* 0x0000005703577220 */ /* 0x040fe20000410000 */
[C---:B------:R-:W-:Y:S01]  /*b470*/  FMUL.FTZ R86, R3.reuse, R86 ;  /* 0x0000005603567220 */ /* 0x040fe20000410000 */
[C---:B------:R-:W-:Y:S01]  /*b480*/  FMUL.FTZ R79, R3.reuse, R79 ;  /* 0x0000004f034f7220 */ /* 0x040fe20000410000 */
[C---:B------:R-:W-:Y:S01]  /*b490*/  FMUL.FTZ R78, R3.reuse, R78 ;  /* 0x0000004e034e7220 */ /* 0x040fe20000410000 */
[----:B------:R-:W-:Y:S04]  /*b4a0*/  STL.64 [R1+0x348], R38 ;  /* 0x0003482601007387 */ /* 0x000fe80000100a00 */
[----:B------:R0:W-:Y:S04]  /*b4b0*/  STL.64 [R1+0x398], R124 ;  /* 0x0003987c01007387 */ /* 0x0001e80000100a00 */
[----:B------:R1:W-:Y:S04]  /*b4c0*/  STL.64 [R1+0x3a8], R126 ;  /* 0x0003a87e01007387 */ /* 0x0003e80000100a00 */
[----:B------:R-:W-:Y:S04]  /*b4d0*/  STL.64 [R1+0x240], R132 ;  /* 0x0002408401007387 */ /* 0x000fe80000100a00 */
[----:B0-----:R-:W2:Y:S04]  /*b4e0*/  LDL R124, [R1+0x360] ;  /* 0x00036000017c7983 */ /* 0x001ea80000100800 */
[----:B-1----:R-:W3:Y:S04]  /*b4f0*/  LDL R126, [R1+0x34c] ;  /* 0x00034c00017e7983 */ /* 0x002ee80000100800 */
        /* <DEDUP_REMOVED lines=25> */
[----:B------:R4:W-:Y:S04]  /*b690*/  STL.64 [R1+0x338], R40 ;  /* 0x0003382801007387 */ /* 0x0009e80000100a00 */
[----:B------:R-:W-:Y:S04]  /*b6a0*/  STL.64 [R1+0x378], R30 ;  /* 0x0003781e01007387 */ /* 0x000fe80000100a00 */
[----:B------:R-:W-:Y:S04]  /*b6b0*/  STL.64 [R1+0x388], R26 ;  /* 0x0003881a01007387 */ /* 0x000fe80000100a00 */
[----:B------:R-:W-:Y:S04]  /*b6c0*/  STL.64 [R1+0x230], R130 ;  /* 0x0002308201007387 */ /* 0x000fe80000100a00 */
[----:B------:R4:W-:Y:S04]  /*b6d0*/  STL.64 [R1+0x3b0], R90 ;  /* 0x0003b05a01007387 */ /* 0x0009e80000100a00 */
[----:B------:R4:W-:Y:S04]  /*b6e0*/  STL.64 [R1+0x288], R56 ;  /* 0x0002883801007387 */ /* 0x0009e80000100a00 */
[----:B0-----:R-:W2:Y:S04]  /*b6f0*/  LDL R93, [R1+0x23c] ;  /* 0x00023c00015d7983 */ /* 0x001ea80000100800 */
        /* <DEDUP_REMOVED lines=25> */
[----:B------:R-:W-:Y:S04]  /*b890*/  STL.64 [R1+0x260], R136 ;  /* 0x0002608801007387 */ /* 0x000fe80000100a00 */
[----:B------:R-:W-:Y:S04]  /*b8a0*/  STL.64 [R1+0x2e0], R116 ;  /* 0x0002e07401007387 */ /* 0x000fe80000100a00 */
[----:B------:R0:W-:Y:S04]  /*b8b0*/  STL.64 [R1+0x2f0], R114 ;  /* 0x0002f07201007387 */ /* 0x0001e80000100a00 */
[----:B------:R-:W-:Y:S04]  /*b8c0*/  STL.64 [R1+0x3c0], R86 ;  /* 0x0003c05601007387 */ /* 0x000fe80000100a00 */
[----:B------:R1:W-:Y:S04]  /*b8d0*/  STL.64 [R1+0x410], R78 ;  /* 0x0004104e01007387 */ /* 0x0003e80000100a00 */
        /* <DEDUP_REMOVED lines=12> */
[----:B-1----:R-:W4:Y:S04]  /*b9a0*/  LDL R79, [R1+0x27c] ;  /* 0x00027c00014f7983 */ /* 0x002f280000100800 */
        /* <DEDUP_REMOVED lines=31> */
[----:B------:R-:W4:Y:S04]  /*bba0*/  LDL R68, [R1+0x3c8] ;  /* 0x0003c80001447983 */ /* 0x000f280000100800 */
[----:B------:R-:W4:Y:S04]  /*bbb0*/  LDL R70, [R1+0x3cc] ;  /* 0x0003cc0001467983 */ /* 0x000f280000100800 */
[----:B---3--:R0:W-:Y:S04]  /*bbc0*/  STL [R1+0x55b0], R126 ;  /* 0x0055b07e01007387 */ /* 0x0081e80000100800 */
[----:B--2---:R1:W-:Y:S04]  /*bbd0*/  STL [R1+0x55ac], R124 ;  /* 0x0055ac7c01007387 */ /* 0x0043e80000100800 */
[----:B------:R-:W-:Y:S04]  /*bbe0*/  STL.64 [R1+0x270], R138 ;  /* 0x0002708a01007387 */ /* 0x000fe80000100a00 */
[----:B0-----:R-:W2:Y:S04]  /*bbf0*/  LDL.LU R126, [R1+0x55b0] ;  /* 0x0055b000017e7983 */ /* 0x001ea80000300800 */
[----:B-1----:R-:W3:Y:S04]  /*bc00*/  LDL.LU R124, [R1+0x55ac] ;  /* 0x0055ac00017c7983 */ /* 0x002ee80000300800 */
[----:B------:R-:W-:Y:S04]  /*bc10*/  STL.64 [R1+0x2d0], R118 ;  /* 0x0002d07601007387 */ /* 0x000fe80000100a00 */
        /* <DEDUP_REMOVED lines=11> */
[----:B------:R-:W3:Y:S04]  /*bcd0*/  LDL R87, [R1+0x230] ;  /* 0x0002300001577983 */ /* 0x000ee80000100800 */
[----:B0-----:R-:W3:Y:S04]  /*bce0*/  LDL R105, [R1+0x254] ;  /* 0x0002540001697983 */ /* 0x001ee80000100800 */
        /* <DEDUP_REMOVED lines=65> */
[----:B0-----:R-:W4:Y:S04]  /*c100*/  LDL.128 R92, [R1+0x2a0] ;  /* 0x0002a000015c7983 */ /* 0x001f280000100c00 */
[----:B------:R-:W4:Y:S04]  /*c110*/  LDL.128 R96, [R1+0x2b0] ;  /* 0x0002b00001607983 */ /* 0x000f280000100c00 */
[----:B------:R-:W4:Y:S04]  /*c120*/  LDL.128 R100, [R1+0x2c0] ;  /* 0x0002c00001647983 */ /* 0x000f280000100c00 */
[----:B------:R-:W4:Y:S04]  /*c130*/  LDL.LU R110, [R1+0x5590] ;  /* 0x00559000016e7983 */ /* 0x000f280000300800 */
[----:B------:R-:W4:Y:S04]  /*c140*/  LDL.LU R108, [R1+0x558c] ;  /* 0x00558c00016c7983 */ /* 0x000f280000300800 */
[----:B------:R-:W-:Y:S04]  /*c150*/  STL [R1+0x260], R111 ;  /* 0x0002606f01007387 */ /* 0x000fe80000100800 */
[----:B------:R-:W-:Y:S04]  /*c160*/  STL [R1+0x264], R113 ;  /* 0x0002647101007387 */ /* 0x000fe80000100800 */
[----:B------:R-:W-:Y:S04]  /*c170*/  STL [R1+0x268], R115 ;  /* 0x0002687301007387 */ /* 0x000fe80000100800 */
[----:B------:R-:W-:Y:S04]  /*c180*/  STL [R1+0x26c], R117 ;  /* 0x00026c7501007387 */ /* 0x000fe80000100800 */
[----:B------:R-:W-:Y:S04]  /*c190*/  STL [R1+0x27c], R79 ;  /* 0x00027c4f01007387 */ /* 0x000fe80000100800 */
[----:B------:R-:W-:Y:S04]  /*c1a0*/  STL [R1+0x5550], R78 ;  /* 0x0055504e01007387 */ /* 0x000fe80000100800 */
[----:B------:R0:W-:Y:S04]  /*c1b0*/  STL [R1+0x554c], R76 ;  /* 0x00554c4c01007387 */ /* 0x0001e80000100800 */
[----:B-1----:R-:W4:Y:S04]  /*c1c0*/  LDL.128 R88, [R1+0x290] ;  /* 0x0002900001587983 */ /* 0x002f280000100c00 */
[----:B------:R-:W-:Y:S04]  /*c1d0*/  STL [R1+0x5540], R70 ;  /* 0x0055404601007387 */ /* 0x000fe80000100800 */
[----:B0-----:R-:W4:Y:S04]  /*c1e0*/  LDL.128 R76, [R1+0x260] ;  /* 0x00026000014c7983 */ /* 0x001f280000100c00 */
[----:B------:R0:W-:Y:S04]  /*c1f0*/  STL [R1+0x553c], R68 ;  /* 0x00553c4401007387 */ /* 0x0001e80000100800 */
[----:B--2---:R1:W-:Y:S04]  /*c200*/  STL [R1+0x5448], R126 ;  /* 0x0054487e01007387 */ /* 0x0043e80000100800 */
[----:B---3--:R2:W-:Y:S04]  /*c210*/  STL [R1+0x5444], R124 ;  /* 0x0054447c01007387 */ /* 0x0085e80000100800 */
[----:B0-----:R-:W3:Y:S04]  /*c220*/  LDL.128 R68, [R1+0x240] ;  /* 0x0002400001447983 */ /* 0x001ee80000100c00 */
[----:B------:R-:W3:Y:S04]  /*c230*/  LDL R27, [R1+0x2e0] ;  /* 0x0002e000011b7983 */ /* 0x000ee80000100800 */
[----:B------:R-:W3:Y:S04]  /*c240*/  LDL R29, [R1+0x2e4] ;  /* 0x0002e400011d7983 */ /* 0x000ee80000100800 */
[----:B------:R-:W3:Y:S04]  /*c250*/  LDL R31, [R1+0x2e8] ;  /* 0x0002e800011f7983 */ /* 0x000ee80000100800 */
[----:B------:R-:W3:Y:S04]  /*c260*/  LDL R228, [R1+0x2ec] ;  /* 0x0002ec0001e47983 */ /* 0x000ee80000100800 */
[----:B-1----:R-:W3:Y:S04]  /*c270*/  LDL.LU R126, [R1+0x5448] ;  /* 0x00544800017e7983 */ /* 0x002ee80000300800 */
[----:B--2---:R-:W2:Y:S04]  /*c280*/  LDL.LU R124, [R1+0x5444] ;  /* 0x00544400017c7983 */ /* 0x004ea80000300800 */
        /* <DEDUP_REMOVED lines=19> */
[----:B------:R-:W2:Y:S04]  /*c3c0*/  LDL R210, [R1+0x318] ;  /* 0x0003180001d27983 */ /* 0x000ea80000100800 */
[----:B------:R-:W2:Y:S04]  /*c3d0*/  LDL R132, [R1+0x340] ;  /* 0x0003400001847983 */ /* 0x000ea80000100800 */
[----:B------:R-:W2:Y:S04]  /*c3e0*/  LDL R134, [R1+0x344] ;  /* 0x0003440001867983 */ /* 0x000ea80000100800 */
[----:B------:R-:W2:Y:S04]  /*c3f0*/  LDL R136, [R1+0x348] ;  /* 0x0003480001887983 */ /* 0x000ea80000100800 */
[----:B0-----:R-:W2:Y:S04]  /*c400*/  LDL.128 R72, [R1+0x250] ;  /* 0x0002500001487983 */ /* 0x001ea80000100c00 */
[----:B------:R-:W2:Y:S04]  /*c410*/  LDL.128 R80, [R1+0x270] ;  /* 0x0002700001507983 */ /* 0x000ea80000100c00 */
[----:B------:R-:W2:Y:S01]  /*c420*/  LDL.128 R84, [R1+0x280] ;  /* 0x0002800001547983 */ /* 0x000ea20000100c00 */
[C---:B------:R-:W-:Y:S01]  /*c430*/  FMUL.FTZ R141, R3.reuse, R141 ;  /* 0x0000008d038d7220 */ /* 0x040fe20000410000 */
[----:B------:R-:W-:-:S02]  /*c440*/  FMUL.FTZ R140, R3, R140 ;  /* 0x0000008c038c7220 */ /* 0x000fc40000410000 */
[----:B------:R-:W2:Y:S04]  /*c450*/  LDL R208, [R1+0x314] ;  /* 0x0003140001d07983 */ /* 0x000ea80000100800 */
[----:B------:R-:W2:Y:S04]  /*c460*/  LDL R138, [R1+0x334] ;  /* 0x00033400018a7983 */ /* 0x000ea80000100800 */
[----:B----4-:R-:W-:Y:S04]  /*c470*/  STL [R1+0x2d0], R43 ;  /* 0x0002d02b01007387 */ /* 0x010fe80000100800 */
        /* <DEDUP_REMOVED lines=11> */
[----:B------:R-:W-:Y:S04]  /*c530*/  STL [R1+0x5584], R104 ;  /* 0x0055846801007387 */ /* 0x000fe80000100800 */
[----:B------:R4:W-:Y:S04]  /*c540*/  STL [R1+0x5588], R106 ;  /* 0x0055886a01007387 */ /* 0x0009e80000100800 */
[----:B0-----:R-:W2:Y:S04]  /*c550*/  LDL.LU R130, [R1+0x55b8] ;  /* 0x0055b80001827983 */ /* 0x001ea80000300800 */
[----:B------:R-:W2:Y:S04]  /*c560*/  LDL.LU R128, [R1+0x55b4] ;  /* 0x0055b40001807983 */ /* 0x000ea80000300800 */
[----:B-1----:R-:W2:Y:S04]  /*c570*/  LDL.LU R122, [R1+0x55a8] ;  /* 0x0055a800017a7983 */ /* 0x002ea80000300800 */
[----:B------:R-:W2:Y:S04]  /*c580*/  LDL.LU R120, [R1+0x55a4] ;  /* 0x0055a40001787983 */ /* 0x000ea80000300800 */
[----:B----4-:R-:W4:Y:S04]  /*c590*/  LDL.LU R118, [R1+0x55a0] ;  /* 0x0055a00001767983 */ /* 0x010f280000300800 */
[----:B------:R-:W4:Y:S04]  /*c5a0*/  LDL.LU R116, [R1+0x559c] ;  /* 0x00559c0001747983 */ /* 0x000f280000300800 */
[----:B------:R-:W4:Y:S04]  /*c5b0*/  LDL.LU R114, [R1+0x5598] ;  /* 0x0055980001727983 */ /* 0x000f280000300800 */
[----:B------:R-:W4:Y:S01]  /*c5c0*/  LDL.LU R112, [R1+0x5594] ;  /* 0x0055940001707983 */ /* 0x000f220000300800 */
[----:B------:R-:W-:-:S03]  /*c5d0*/  IMAD.MOV.U32 R226, RZ, RZ, R92 ;  /* 0x000000ffffe27224 */ /* 0x000fc600078e005c */
[----:B------:R-:W4:Y:S01]  /*c5e0*/  LDL.LU R106, [R1+0x5588] ;  /* 0x00558800016a7983 */ /* 0x000f220000300800 */
[----:B------:R-:W-:Y:S02]  /*c5f0*/  IMAD.MOV.U32 R224, RZ, RZ, R94 ;  /* 0x000000ffffe07224 */ /* 0x000fe400078e005e */
[----:B------:R-:W-:Y:S01]  /*c600*/  IMAD.MOV.U32 R223, RZ, RZ, R96 ;  /* 0x000000ffffdf7224 */ /* 0x000fe200078e0060 */
[----:B------:R-:W4:Y:S01]  /*c610*/  LDL.LU R104, [R1+0x5584] ;  /* 0x0055840001687983 */ /* 0x000f220000300800 */
[----:B------:R-:W-:Y:S02]  /*c620*/  IMAD.MOV.U32 R222, RZ, RZ, R98 ;  /* 0x000000ffffde7224 */ /* 0x000fe400078e0062 */
[----:B------:R-:W-:Y:S01]  /*c630*/  IMAD.MOV.U32 R213, RZ, RZ, R100 ;  /* 0x000000ffffd57224 */ /* 0x000fe200078e0064 */
[----:B------:R-:W4:Y:S01]  /*c640*/  LDL.LU R98, [R1+0x5578] ;  /* 0x0055780001627983 */ /* 0x000f220000300800 */
[----:B------:R-:W-:-:S03]  /*c650*/  IMAD.MOV.U32 R212, RZ, RZ, R102 ;  /* 0x000000ffffd47224 */ /* 0x000fc600078e0066 */
[----:B------:R-:W-:Y:S04]  /*c660*/  STL [R1+0x5428], R110 ;  /* 0x0054286e01007387 */ /* 0x000fe80000100800 */
[----:B------:R0:W-:Y:S04]  /*c670*/  STL [R1+0x5424], R108 ;  /* 0x0054246c01007387 */ /* 0x0001e80000100800 */
[----:B------:R-:W4:Y:S04]  /*c680*/  LDL.LU R102, [R1+0x5580] ;  /* 0x0055800001667983 */ /* 0x000f280000300800 */
[----:B------:R-:W4:Y:S04]  /*c690*/  LDL.LU R100, [R1+0x557c] ;  /* 0x00557c0001647983 */ /* 0x000f280000300800 */
[----:B------:R-:W4:Y:S04]  /*c6a0*/  LDL.LU R96, [R1+0x5574] ;  /* 0x0055740001607983 */ /* 0x000f280000300800 */
[----:B------:R-:W4:Y:S04]  /*c6b0*/  LDL.LU R94, [R1+0x5570] ;  /* 0x00557000015e7983 */ /* 0x000f280000300800 */
[----:B------:R-:W4:Y:S04]  /*c6c0*/  LDL.LU R92, [R1+0x556c] ;  /* 0x00556c00015c7983 */ /* 0x000f280000300800 */
[----:B0-----:R-:W4:Y:S04]  /*c6d0*/  LDL.128 R108, [R1+0x2d0] ;  /* 0x0002d000016c7983 */ /* 0x001f280000100c00 */
[----:B------:R-:W4:Y:S01]  /*c6e0*/  LDL R142, [R1+0x33c] ;  /* 0x00033c00018e7983 */ /* 0x000f220000100800 */
[----:B------:R-:W-:-:S03]  /*c6f0*/  IMAD.MOV.U32 R227, RZ, RZ, R90 ;  /* 0x000000ffffe37224 */ /* 0x000fc600078e005a */
[----:B------:R-:W-:Y:S04]  /*c700*/  STL.128 [R1+0x5520], R188 ;  /* 0x005520bc01007387 */ /* 0x000fe80000100c00 */
[----:B------:R-:W4:Y:S04]  /*c710*/  LDL.LU R90, [R1+0x5568] ;  /* 0x00556800015a7983 */ /* 0x000f280000300800 */
[----:B------:R0:W-:Y:S04]  /*c720*/  STL [R1+0x470], R76 ;  /* 0x0004704c01007387 */ /* 0x0001e80000100800 */
[----:B------:R1:W-:Y:S04]  /*c730*/  STL [R1+0x478], R78 ;  /* 0x0004784e01007387 */ /* 0x0003e80000100800 */
[----:B------:R2:W-:Y:S04]  /*c740*/  STL.64 [R1+0x420], R140 ;  /* 0x0004208c01007387 */ /* 0x0005e80000100a00 */
[----:B0-----:R-:W4:Y:S04]  /*c750*/  LDL.LU R76, [R1+0x554c] ;  /* 0x00554c00014c7983 */ /* 0x001f280000300800 */
[----:B-1----:R-:W4:Y:S01]  /*c760*/  LDL.LU R78, [R1+0x5550] ;  /* 0x00555000014e7983 */ /* 0x002f220000300800 */
[----:B---3--:R-:W-:-:S03]  /*c770*/  IMAD.MOV.U32 R193, RZ, RZ, R68 ;  /* 0x000000ffffc17224 */ /* 0x008fc600078e0044 */
[----:B------:R-:W-:Y:S04]  /*c780*/  STL [R1+0x2e0], R27 ;  /* 0x0002e01b01007387 */ /* 0x000fe80000100800 */
[----:B------:R-:W-:Y:S04]  /*c790*/  STL [R1+0x2e4], R29 ;  /* 0x0002e41d01007387 */ /* 0x000fe80000100800 */
[----:B------:R-:W-:Y:S04]  /*c7a0*/  STL [R1+0x2e8], R31 ;  /* 0x0002e81f01007387 */ /* 0x000fe80000100800 */
[----:B------:R-:W-:Y:S04]  /*c7b0*/  STL [R1+0x2ec], R228 ;  /* 0x0002ece401007387 */ /* 0x000fe80000100800 */
[----:B------:R-:W-:Y:S04]  /*c7c0*/  STL [R1+0x52f0], R126 ;  /* 0x0052f07e01007387 */ /* 0x000fe80000100800 */
[----:B--2---:R0:W-:Y:S04]  /*c7d0*/  STL [R1+0x52ec], R124 ;  /* 0x0052ec7c01007387 */ /* 0x0041e80000100800 */
[----:B------:R1:W-:Y:S04]  /*c7e0*/  STL [R1+0x4a0], R88 ;  /* 0x0004a05801007387 */ /* 0x0003e80000100800 */
[----:B------:R-:W2:Y:S04]  /*c7f0*/  LDL R140, [R1+0x338] ;  /* 0x00033800018c7983 */ /* 0x000ea80000100800 */
[----:B0-----:R-:W3:Y:S04]  /*c800*/  LDL.128 R124, [R1+0x2e0] ;  /* 0x0002e000017c7983 */ /* 0x001ee80000100c00 */
[----:B-1----:R-:W2:Y:S04]  /*c810*/  LDL.LU R88, [R1+0x5564] ;  /* 0x0055640001587983 */ /* 0x002ea80000300800 */
[----:B------:R0:W-:Y:S04]  /*c820*/  STL [R1+0x5530], R193 ;  /* 0x005530c101007387 */ /* 0x0001e80000100800 */
        /* <DEDUP_REMOVED lines=11> */
[----:B0-----:R-:W2:Y:S04]  /*c8e0*/  LDL.LU R193, [R1+0x5530] ;  /* 0x0055300001c17983 */ /* 0x001ea80000300800 */
[----:B------:R-:W2:Y:S04]  /*c8f0*/  LDL.LU.128 R188, [R1+0x5520] ;  /* 0x0055200001bc7983 */ /* 0x000ea80000300c00 */
[----:B-1----:R-:W2:Y:S04]  /*c900*/  LDL.LU.128 R184, [R1+0x5510] ;  /* 0x0055100001b87983 */ /* 0x002ea80000300c00 */
        /* <DEDUP_REMOVED lines=9> */
[----:B------:R1:W-:Y:S04]  /*c9a0*/  STL [R1+0x498], R86 ;  /* 0x0004985601007387 */ /* 0x0003e80000100800 */
[----:B0-----:R-:W2:Y:S04]  /*c9b0*/  LDL.LU R136, [R1+0x55c4] ;  /* 0x0055c40001887983 */ /* 0x001ea80000300800 */
[----:B------:R-:W2:Y:S04]  /*c9c0*/  LDL.LU R134, [R1+0x55c0] ;  /* 0x0055c00001867983 */ /* 0x000ea80000300800 */
[----:B------:R-:W2:Y:S04]  /*c9d0*/  LDL.LU R132, [R1+0x55bc] ;  /* 0x0055bc0001847983 */ /* 0x000ea80000300800 */
[----:B-1----:R-:W2:Y:S04]  /*c9e0*/  LDL.LU R86, [R1+0x5560] ;  /* 0x0055600001567983 */ /* 0x002ea80000300800 */
[----:B------:R-:W2:Y:S04]  /*c9f0*/  LDL.LU R84, [R1+0x555c] ;  /* 0x00555c0001547983 */ /* 0x000ea80000300800 */
[----:B------:R-:W2:Y:S04]  /*ca00*/  LDL.LU R82, [R1+0x5558] ;  /* 0x0055580001527983 */ /* 0x000ea80000300800 */
[----:B------:R-:W2:Y:S04]  /*ca10*/  LDL.LU R80, [R1+0x5554] ;  /* 0x0055540001507983 */ /* 0x000ea80000300800 */
[----:B------:R-:W2:Y:S04]  /*ca20*/  LDL.LU R74, [R1+0x5548] ;  /* 0x00554800014a7983 */ /* 0x000ea80000300800 */
[----:B------:R-:W2:Y:S04]  /*ca30*/  LDL.LU R72, [R1+0x5544] ;  /* 0x0055440001487983 */ /* 0x000ea80000300800 */
[----:B------:R-:W2:Y:S04]  /*ca40*/  LDL.LU.128 R180, [R1+0x5500] ;  /* 0x0055000001b47983 */ /* 0x000ea80000300c00 */
[----:B------:R-:W2:Y:S04]  /*ca50*/  LDL.LU.128 R176, [R1+0x54f0] ;  /* 0x0054f00001b07983 */ /* 0x000ea80000300c00 */
[----:B------:R-:W2:Y:S04]  /*ca60*/  LDL.LU.128 R172, [R1+0x54e0] ;  /* 0x0054e00001ac7983 */ /* 0x000ea80000300c00 */
[----:B------:R-:W2:Y:S04]  /*ca70*/  LDL.LU.128 R168, [R1+0x54d0] ;  /* 0x0054d00001a87983 */ /* 0x000ea80000300c00 */
[----:B------:R0:W-:Y:S04]  /*ca80*/  STL [R1+0x5450], R130 ;  /* 0x0054508201007387 */ /* 0x0001e80000100800 */
        /* <DEDUP_REMOVED lines=9> */
[----:B------:R-:W-:Y:S04]  /*cb20*/  STL [R1+0x5410], R98 ;  /* 0x0054106201007387 */ /* 0x000fe80000100800 */
[----:B------:R-:W2:Y:S04]  /*cb30*/  LDL.LU.128 R164, [R1+0x54c0] ;  /* 0x0054c00001a47983 */ /* 0x000ea80000300c00 */
[----:B------:R-:W2:Y:S04]  /*cb40*/  LDL.LU.128 R160, [R1+0x54b0] ;  /* 0x0054b00001a07983 */ /* 0x000ea80000300c00 */
[----:B------:R4:W-:Y:S04]  /*cb50*/  STL [R1+0x5418], R102 ;  /* 0x0054186601007387 */ /* 0x0009e80000100800 */
[----:B------:R4:W-:Y:S04]  /*cb60*/  STL [R1+0x5414], R100 ;  /* 0x0054146401007387 */ /* 0x0009e80000100800 */
[----:B------:R4:W-:Y:S04]  /*cb70*/  STL [R1+0x540c], R96 ;  /* 0x00540c6001007387 */ /* 0x0009e80000100800 */
[----:B------:R4:W-:Y:S04]  /*cb80*/  STL [R1+0x5408], R94 ;  /* 0x0054085e01007387 */ /* 0x0009e80000100800 */
[----:B------:R4:W-:Y:S01]  /*cb90*/  STL [R1+0x5404], R92 ;  /* 0x0054045c01007387 */ /* 0x0009e20000100800 */
[----:B------:R-:W-:-:S03]  /*cba0*/  IMAD.MOV.U32 R211, RZ, RZ, R108 ;  /* 0x000000ffffd37224 */ /* 0x000fc600078e006c */
[----:B------:R-:W2:Y:S01]  /*cbb0*/  LDL.LU.128 R156, [R1+0x54a0] ;  /* 0x0054a000019c7983 */ /* 0x000ea20000300c00 */
[----:B------:R-:W-:-:S03]  /*cbc0*/  IMAD.MOV.U32 R210, RZ, RZ, R110 ;  /* 0x000000ffffd27224 */ /* 0x000fc600078e006e */
[----:B------:R-:W2:Y:S04]  /*cbd0*/  LDL.LU.128 R152, [R1+0x5490] ;  /* 0x0054900001987983 */ /* 0x000ea80000300c00 */
[----:B------:R-:W2:Y:S04]  /*cbe0*/  LDL.LU.128 R148, [R1+0x5480] ;  /* 0x0054800001947983 */ /* 0x000ea80000300c00 */
[----:B------:R3:W-:Y:S04]  /*cbf0*/  STL [R1+0x5400], R90 ;  /* 0x0054005a01007387 */ /* 0x0007e80000100800 */
[----:B------:R-:W2:Y:S04]  /*cc00*/  LDL.LU.128 R144, [R1+0x5470] ;  /* 0x0054700001907983 */ /* 0x000ea80000300c00 */
[----:B0-----:R-:W2:Y:S04]  /*cc10*/  LDL.LU R130, [R1+0x5450] ;  /* 0x0054500001827983 */ /* 0x001ea80000300800 */
[----:B-1----:R-:W2:Y:S04]  /*cc20*/  LDL.LU R128, [R1+0x544c] ;  /* 0x00544c0001807983 */ /* 0x002ea80000300800 */
[----:B------:R-:W2:Y:S04]  /*cc30*/  LDL.LU R122, [R1+0x5440] ;  /* 0x00544000017a7983 */ /* 0x000ea80000300800 */
[----:B------:R-:W2:Y:S04]  /*cc40*/  LDL.LU R120, [R1+0x543c] ;  /* 0x00543c0001787983 */ /* 0x000ea80000300800 */
[----:B----4-:R-:W4:Y:S04]  /*cc50*/  LDL.LU R118, [R1+0x5438] ;  /* 0x0054380001767983 */ /* 0x010f280000300800 */
[----:B------:R-:W4:Y:S04]  /*cc60*/  LDL.LU R116, [R1+0x5434] ;  /* 0x0054340001747983 */ /* 0x000f280000300800 */
        /* <DEDUP_REMOVED lines=12> */
[----:B------:R0:W-:Y:S04]  /*cd30*/  STL [R1+0x458], R70 ;  /* 0x0004584601007387 */ /* 0x0001e80000100800 */
[----:B------:R1:W-:Y:S04]  /*cd40*/  STL [R1+0x53e8], R78 ;  /* 0x0053e84e01007387 */ /* 0x0003e80000100800 */
[----:B------:R1:W-:Y:S04]  /*cd50*/  STL [R1+0x53e4], R76 ;  /* 0x0053e44c01007387 */ /* 0x0003e80000100800 */
[----:B---3--:R-:W3:Y:S04]  /*cd60*/  LDL.LU R90, [R1+0x5400] ;  /* 0x00540000015a7983 */ /* 0x008ee80000300800 */
[----:B0-----:R-:W3:Y:S04]  /*cd70*/  LDL.LU R70, [R1+0x5540] ;  /* 0x0055400001467983 */ /* 0x001ee80000300800 */
[----:B------:R-:W3:Y:S04]  /*cd80*/  LDL.LU R68, [R1+0x553c] ;  /* 0x00553c0001447983 */ /* 0x000ee80000300800 */
[----:B-1----:R-:W3:Y:S04]  /*cd90*/  LDL.LU R78, [R1+0x53e8] ;  /* 0x0053e800014e7983 */ /* 0x002ee80000300800 */
[----:B------:R-:W3:Y:S01]  /*cda0*/  LDL.LU R76, [R1+0x53e4] ;  /* 0x0053e400014c7983 */ /* 0x000ee20000300800 */
[C---:B------:R-:W-:Y:S01]  /*cdb0*/  FMUL.FTZ R25, R2.reuse, R25 ;  /* 0x0000001902197220 */ /* 0x040fe20000410000 */
[----:B------:R-:W-:Y:S01]  /*cdc0*/  FMUL.FTZ R24, R2, R24 ;  /* 0x0000001802187220 */ /* 0x000fe20000410000 */
[----:B------:R-:W-:Y:S01]  /*cdd0*/  IMAD.MOV.U32 R209, RZ, RZ, R124 ;  /* 0x000000ffffd17224 */ /* 0x000fe200078e007c */
[----:B------:R0:W-:Y:S04]  /*cde0*/  STL [R1+0x314], R208 ;  /* 0x000314d001007387 */ /* 0x0001e80000100800 */
[----:B------:R-:W3:Y:S04]  /*cdf0*/  LDL R21, [R1+0x2f0] ;  /* 0x0002f00001157983 */ /* 0x000ee80000100800 */
[----:B------:R-:W3:Y:S01]  /*ce00*/  LDL R23, [R1+0x2f4] ;  /* 0x0002f40001177983 */ /* 0x000ee20000100800 */
[----:B0-----:R-:W-:-:S03]  /*ce10*/  IMAD.MOV.U32 R208, RZ, RZ, R126 ;  /* 0x000000ffffd07224 */ /* 0x001fc600078e007e */
[----:B------:R-:W3:Y:S04]  /*ce20*/  LDL R218, [R1+0x2f8] ;  /* 0x0002f80001da7983 */ /* 0x000ee80000100800 */
[----:B------:R-:W3:Y:S04]  /*ce30*/  LDL R220, [R1+0x2fc] ;  /* 0x0002fc0001dc7983 */ /* 0x000ee80000100800 */
[----:B------:R-:W3:Y:S04]  /*ce40*/  LDL.LU R126, [R1+0x52f0] ;  /* 0x0052f000017e7983 */ /* 0x000ee80000300800 */
[----:B------:R-:W3:Y:S04]  /*ce50*/  LDL.LU R124, [R1+0x52ec] ;  /* 0x0052ec00017c7983 */ /* 0x000ee80000300800 */
[----:B------:R-:W-:Y:S04]  /*ce60*/  STL.64 [R1+0x3d8], R24 ;  /* 0x0003d81801007387 */ /* 0x000fe80000100a00 */
[----:B------:R0:W-:Y:S04]  /*ce70*/  STL [R1+0x55d0], R142 ;  /* 0x0055d08e01007387 */ /* 0x0001e80000100800 */
[----:B--2---:R1:W-:Y:S04]  /*ce80*/  STL [R1+0x55cc], R140 ;  /* 0x0055cc8c01007387 */ /* 0x0043e80000100800 */
[----:B------:R2:W-:Y:S04]  /*ce90*/  STL [R1+0x55c8], R138 ;  /* 0x0055c88a01007387 */ /* 0x0005e80000100800 */
[----:B------:R-:W-:Y:S04]  /*cea0*/  STL [R1+0x53fc], R88 ;  /* 0x0053fc5801007387 */ /* 0x000fe80000100800 */
[----:B------:R-:W3:Y:S04]  /*ceb0*/  LDL R66, [R1+0x3c4] ;  /* 0x0003c40001427983 */ /* 0x000ee80000100800 */
        /* <DEDUP_REMOVED lines=9> */
[----:B------:R-:W3:Y:S04]  /*cf50*/  LDL R64, [R1+0x3d8] ;  /* 0x0003d80001407983 */ /* 0x000ee80000100800 */
[----:B0-----:R-:W3:Y:S04]  /*cf60*/  LDL.LU R142, [R1+0x55d0] ;  /* 0x0055d000018e7983 */ /* 0x001ee80000300800 */
[----:B-1----:R-:W3:Y:S04]  /*cf70*/  LDL.LU R140, [R1+0x55cc] ;  /* 0x0055cc00018c7983 */ /* 0x002ee80000300800 */
[----:B--2---:R-:W2:Y:S04]  /*cf80*/  LDL.LU R138, [R1+0x55c8] ;  /* 0x0055c800018a7983 */ /* 0x004ea80000300800 */
[----:B------:R-:W2:Y:S04]  /*cf90*/  LDL.LU R136, [R1+0x545c] ;  /* 0x00545c0001887983 */ /* 0x000ea80000300800 */
        /* <DEDUP_REMOVED lines=9> */
[----:B------:R0:W-:Y:S04]  /*d030*/  STL [R1+0x53d0], R193 ;  /* 0x0053d0c101007387 */ /* 0x0001e80000100800 */
        /* <DEDUP_REMOVED lines=30> */
[----:B0-----:R-:W2:Y:S04]  /*d220*/  LDL.LU R193, [R1+0x53d0] ;  /* 0x0053d00001c17983 */ /* 0x001ea80000300800 */
[----:B-1----:R-:W2:Y:S04]  /*d230*/  LDL.LU.128 R188, [R1+0x53c0] ;  /* 0x0053c00001bc7983 */ /* 0x002ea80000300c00 */
[----:B------:R-:W2:Y:S04]  /*d240*/  LDL.LU.128 R184, [R1+0x53b0] ;  /* 0x0053b00001b87983 */ /* 0x000ea80000300c00 */
[----:B---3--:R0:W-:Y:S04]  /*d250*/  STL [R1+0x52a8], R90 ;  /* 0x0052a85a01007387 */ /* 0x0081e80000100800 */
[----:B------:R-:W3:Y:S04]  /*d260*/  LDL.LU.128 R180, [R1+0x53a0] ;  /* 0x0053a00001b47983 */ /* 0x000ee80000300c00 */
        /* <DEDUP_REMOVED lines=9> */
[----:B------:R-:W3:Y:S04]  /*d300*/  LDL.LU R130, [R1+0x52f8] ;  /* 0x0052f80001827983 */ /* 0x000ee80000300800 */
[----:B------:R-:W3:Y:S04]  /*d310*/  LDL.LU R128, [R1+0x52f4] ;  /* 0x0052f40001807983 */ /* 0x000ee80000300800 */
[----:B------:R-:W3:Y:S04]  /*d320*/  LDL.LU R122, [R1+0x52e8] ;  /* 0x0052e800017a7983 */ /* 0x000ee80000300800 */
[----:B------:R-:W3:Y:S04]  /*d330*/  LDL.LU R120, [R1+0x52e4] ;  /* 0x0052e40001787983 */ /* 0x000ee80000300800 */
        /* <DEDUP_REMOVED lines=17> */
[----:B------:R1:W-:Y:S04]  /*d450*/  STL [R1+0x528c], R76 ;  /* 0x00528c4c01007387 */ /* 0x0003e80000100800 */
[----:B0-----:R-:W4:Y:S04]  /*d460*/  LDL.LU R90, [R1+0x52a8] ;  /* 0x0052a800015a7983 */ /* 0x001f280000300800 */
[----:B------:R-:W4:Y:S04]  /*d470*/  LDL R214, [R1+0x308] ;  /* 0x0003080001d67983 */ /* 0x000f280000100800 */
[----:B------:R-:W4:Y:S04]  /*d480*/  LDL R216, [R1+0x30c] ;  /* 0x00030c0001d87983 */ /* 0x000f280000100800 */
[----:B-1----:R-:W4:Y:S04]  /*d490*/  LDL.LU R70, [R1+0x53d8] ;  /* 0x0053d80001467983 */ /* 0x002f280000300800 */
[----:B------:R-:W4:Y:S04]  /*d4a0*/  LDL.LU R68, [R1+0x53d4] ;  /* 0x0053d40001447983 */ /* 0x000f280000300800 */
[----:B------:R-:W4:Y:S04]  /*d4b0*/  LDL.LU R78, [R1+0x5290] ;  /* 0x00529000014e7983 */ /* 0x000f280000300800 */
[----:B------:R-:W4:Y:S01]  /*d4c0*/  LDL.LU R76, [R1+0x528c] ;  /* 0x00528c00014c7983 */ /* 0x000f220000300800 */
[----:B------:R-:W-:-:S02]  /*d4d0*/  IMAD.MOV.U32 R29, RZ, RZ, R69 ;  /* 0x000000ffff1d7224 */ /* 0x000fc400078e0045 */
[----:B------:R-:W-:Y:S01]  /*d4e0*/  IMAD.MOV.U32 R31, RZ, RZ, R71 ;  /* 0x000000ffff1f7224 */ /* 0x000fe200078e0047 */
[----:B------:R-:W-:Y:S01]  /*d4f0*/  STL [R1+0x2f0], R21 ;  /* 0x0002f01501007387 */ /* 0x000fe20000100800 */
[----:B------:R-:W-:Y:S02]  /*d500*/  IMAD.MOV.U32 R69, RZ, RZ, R125 ;  /* 0x000000ffff457224 */ /* 0x000fe400078e007d */
[----:B------:R-:W-:Y:S01]  /*d510*/  IMAD.MOV.U32 R71, RZ, RZ, R127 ;  /* 0x000000ffff477224 */ /* 0x000fe200078e007f */
[----:B------:R-:W-:Y:S04]  /*d520*/  STL [R1+0x2f4], R23 ;  /* 0x0002f41701007387 */ /* 0x000fe80000100800 */
[----:B------:R-:W-:Y:S04]  /*d530*/  STL [R1+0x2f8], R218 ;  /* 0x0002f8da01007387 */ /* 0x000fe80000100800 */
[----:B------:R-:W-:Y:S04]  /*d540*/  STL [R1+0x2fc], R220 ;  /* 0x0002fcdc01007387 */ /* 0x000fe80000100800 */
[----:B------:R-:W-:Y:S04]  /*d550*/  STL [R1+0x51a8], R126 ;  /* 0x0051a87e01007387 */ /* 0x000fe80000100800 */
[----:B------:R0:W-:Y:S04]  /*d560*/  STL [R1+0x51a4], R124 ;  /* 0x0051a47c01007387 */ /* 0x0001e80000100800 */
[----:B------:R1:W-:Y:S04]  /*d570*/  STL [R1+0x5538], R66 ;  /* 0x0055384201007387 */ /* 0x0003e80000100800 */
[----:B------:R1:W-:Y:S04]  /*d580*/  STL [R1+0x5534], R64 ;  /* 0x0055344001007387 */ /* 0x0003e80000100800 */
[----:B0-----:R-:W4:Y:S04]  /*d590*/  LDL.128 R124, [R1+0x2f0] ;  /* 0x0002f000017c7983 */ /* 0x001f280000100c00 */
[----:B------:R0:W-:Y:S04]  /*d5a0*/  STL [R1+0x5468], R142 ;  /* 0x0054688e01007387 */ /* 0x0001e80000100800 */
[----:B------:R0:W-:Y:S04]  /*d5b0*/  STL [R1+0x5464], R140 ;  /* 0x0054648c01007387 */ /* 0x0001e80000100800 */
        /* <DEDUP_REMOVED lines=11> */
[----:B------:R-:W-:Y:S04]  /*d670*/  STL [R1+0xcc8], R3 ;  /* 0x000cc80301007387 */ /* 0x000fe80000100800 */
[----:B------:R-:W-:Y:S04]  /*d680*/  STL [R1+0xccc], R2 ;  /* 0x000ccc0201007387 */ /* 0x000fe80000100800 */
[----:B-1----:R-:W4:Y:S04]  /*d690*/  LDL.LU R66, [R1+0x5538] ;  /* 0x0055380001427983 */ /* 0x002f280000300800 */
[----:B------:R-:W4:Y:S04]  /*d6a0*/  LDL.LU R64, [R1+0x5534] ;  /* 0x0055340001407983 */ /* 0x000f280000300800 */
[----:B0-----:R-:W4:Y:S04]  /*d6b0*/  LDL.LU R142, [R1+0x5468] ;  /* 0x00546800018e7983 */ /* 0x001f280000300800 */
[----:B------:R-:W4:Y:S04]  /*d6c0*/  LDL.LU R140, [R1+0x5464] ;  /* 0x00546400018c7983 */ /* 0x000f280000300800 */
        /* <DEDUP_REMOVED lines=11> */
[----:B------:R-:W-:Y:S04]  /*d780*/  STL [R1+0x5280], R193 ;  /* 0x005280c101007387 */ /* 0x000fe80000100800 */
[----:B------:R-:W-:Y:S04]  /*d790*/  STL.128 [R1+0x5270], R188 ;  /* 0x005270bc01007387 */ /* 0x000fe80000100c00 */
[----:B------:R-:W-:Y:S04]  /*d7a0*/  STL.128 [R1+0x5260], R184 ;  /* 0x005260b801007387 */ /* 0x000fe80000100c00 */
[----:B---3--:R-:W-:Y:S04]  /*d7b0*/  STL.128 [R1+0x5250], R180 ;  /* 0x005250b401007387 */ /* 0x008fe80000100c00 */
        /* <DEDUP_REMOVED lines=32> */
[----:B------:R3:W-:Y:S04]  /*d9c0*/  STL.128 [R1+0x50c0], R68 ;  /* 0x0050c04401007387 */ /* 0x0007e80000100c00 */
[----:B0-----:R-:W4:Y:S04]  /*d9d0*/  LDL.LU R78, [R1+0x5148] ;  /* 0x00514800014e7983 */ /* 0x001f280000300800 */
[----:B-1----:R-:W4:Y:S01]  /*d9e0*/  LDL.LU R76, [R1+0x5144] ;  /* 0x00514400014c7983 */ /* 0x002f220000300800 */
[----:B------:R-:W-:-:S02]  /*d9f0*/  IMAD.MOV.U32 R33, RZ, RZ, R73 ;  /* 0x000000ffff217224 */ /* 0x000fc400078e0049 */
[C---:B------:R-:W-:Y:S01]  /*da00*/  FMUL.FTZ R17, R2.reuse, R17 ;  /* 0x0000001102117220 */ /* 0x040fe20000410000 */
[----:B------:R-:W-:Y:S02]  /*da10*/  IMAD.MOV.U32 R35, RZ, RZ, R75 ;  /* 0x000000ffff237224 */ /* 0x000fe400078e004b */
[C---:B------:R-:W-:Y:S01]  /*da20*/  FMUL.FTZ R16, R2.reuse, R16 ;  /* 0x0000001002107220 */ /* 0x040fe20000410000 */
[C---:B------:R-:W-:Y:S01]  /*da30*/  FMUL.FTZ R11, R2.reuse, R11 ;  /* 0x0000000b020b7220 */ /* 0x040fe20000410000 */
[C---:B------:R-:W-:Y:S01]  /*da40*/  FMUL.FTZ R10, R2.reuse, R10 ;  /* 0x0000000a020a7220 */ /* 0x040fe20000410000 */
[C---:B------:R-:W-:Y:S01]  /*da50*/  FMUL.FTZ R9, R2.reuse, R9 ;  /* 0x0000000902097220 */ /* 0x040fe20000410000 */
[----:B---3--:R-:W3:Y:S01]  /*da60*/  LDL.128 R68, [R1+0x300] ;  /* 0x0003000001447983 */ /* 0x008ee20000100c00 */
[----:B------:R-:W-:Y:S01]  /*da70*/  FMUL.FTZ R8, R2, R8 ;  /* 0x0000000802087220 */ /* 0x000fe20000410000 */
[----:B------:R-:W-:Y:S02]  /*da80*/  IMAD.MOV.U32 R39, RZ, RZ, R79 ;  /* 0x000000ffff277224 */ /* 0x000fe400078e004f */
[----:B------:R-:W-:Y:S04]  /*da90*/  STL.64 [R1+0x3e8], R16 ;  /* 0x0003e81001007387 */ /* 0x000fe80000100a00 */
[----:B------:R-:W-:Y:S04]  /*daa0*/  STL.64 [R1+0x3f8], R10 ;  /* 0x0003f80a01007387 */ /* 0x000fe80000100a00 */
[----:B------:R-:W3:Y:S01]  /*dab0*/  LDL R206, [R1+0x310] ;  /* 0x0003100001ce7983 */ /* 0x000ee20000100800 */
[----:B------:R-:W-:-:S03]  /*dac0*/  IMAD.MOV.U32 R73, RZ, RZ, R125 ;  /* 0x000000ffff497224 */ /* 0x000fc600078e007d */
[----:B------:R-:W3:Y:S01]  /*dad0*/  LDL R200, [R1+0x31c] ;  /* 0x00031c0001c87983 */ /* 0x000ee20000100800 */
[----:B------:R-:W-:-:S03]  /*dae0*/  IMAD.MOV.U32 R75, RZ, RZ, R127 ;  /* 0x000000ffff4b7224 */ /* 0x000fc600078e007f */
[----:B------:R-:W-:Y:S04]  /*daf0*/  STL.64 [R1+0x408], R8 ;  /* 0x0004080801007387 */ /* 0x000fe80000100a00 */
        /* <DEDUP_REMOVED lines=14> */
[----:B------:R-:W3:Y:S04]  /*dbe0*/  LDL.LU R106, [R1+0x5180] ;  /* 0x00518000016a7983 */ /* 0x000ee80000300800 */
[----:B------:R-:W3:Y:S04]  /*dbf0*/  LDL.LU R104, [R1+0x517c] ;  /* 0x00517c0001687983 */ /* 0x000ee80000300800 */
[----:B------:R-:W3:Y:S04]  /*dc00*/  LDL.LU R102, [R1+0x5178] ;  /* 0x0051780001667983 */ /* 0x000ee80000300800 */
[----:B------:R-:W3:Y:S04]  /*dc10*/  LDL.LU R100, [R1+0x5174] ;  /* 0x0051740001647983 */ /* 0x000ee80000300800 */
[----:B------:R-:W3:Y:S04]  /*dc20*/  LDL.LU R98, [R1+0x5170] ;  /* 0x0051700001627983 */ /* 0x000ee80000300800 */
[----:B------:R-:W3:Y:S04]  /*dc30*/  LDL.LU R96, [R1+0x516c] ;  /* 0x00516c0001607983 */ /* 0x000ee80000300800 */
[----:B------:R-:W3:Y:S04]  /*dc40*/  LDL.LU R94, [R1+0x5168] ;  /* 0x00516800015e7983 */ /* 0x000ee80000300800 */
[----:B------:R-:W3:Y:S04]  /*dc50*/  LDL.LU R92, [R1+0x5164] ;  /* 0x00516400015c7983 */ /* 0x000ee80000300800 */
[----:B--2---:R0:W-:Y:S04]  /*dc60*/  STL [R1+0x515c], R88 ;  /* 0x00515c5801007387 */ /* 0x0041e80000100800 */
[----:B------:R1:W-:Y:S04]  /*dc70*/  STL [R1+0x5158], R86 ;  /* 0x0051585601007387 */ /* 0x0003e80000100800 */
[----:B------:R2:W-:Y:S04]  /*dc80*/  STL [R1+0x5154], R84 ;  /* 0x0051545401007387 */ /* 0x0005e80000100800 */
[----:B------:R2:W-:Y:S04]  /*dc90*/  STL [R1+0x5150], R82 ;  /* 0x0051505201007387 */ /* 0x0005e80000100800 */
[----:B------:R2:W-:Y:S04]  /*dca0*/  STL [R1+0x514c], R80 ;  /* 0x00514c5001007387 */ /* 0x0005e80000100800 */
[----:B------:R-:W3:Y:S04]  /*dcb0*/  LDL.LU R90, [R1+0x5160] ;  /* 0x00516000015a7983 */ /* 0x000ee80000300800 */
[----:B------:R2:W-:Y:S04]  /*dcc0*/  STL.128 [R1+0x50d0], R72 ;  /* 0x0050d04801007387 */ /* 0x0005e80000100c00 */
[----:B0-----:R-:W3:Y:S04]  /*dcd0*/  LDL.LU R88, [R1+0x515c] ;  /* 0x00515c0001587983 */ /* 0x001ee80000300800 */
[----:B-1----:R-:W3:Y:S04]  /*dce0*/  LDL.LU R86, [R1+0x5158] ;  /* 0x0051580001567983 */ /* 0x002ee80000300800 */
[----:B--2---:R-:W2:Y:S04]  /*dcf0*/  LDL.LU R84, [R1+0x5154] ;  /* 0x0051540001547983 */ /* 0x004ea80000300800 */
[----:B------:R-:W2:Y:S04]  /*dd00*/  LDL.LU R82, [R1+0x5150] ;  /* 0x0051500001527983 */ /* 0x000ea80000300800 */
[----:B------:R-:W2:Y:S04]  /*dd10*/  LDL.LU R80, [R1+0x514c] ;  /* 0x00514c0001507983 */ /* 0x000ea80000300800 */
[----:B------:R-:W2:Y:S04]  /*dd20*/  LDL.LU.128 R72, [R1+0x50d0] ;  /* 0x0050d00001487983 */ /* 0x000ea80000300c00 */
[----:B------:R-:W2:Y:S04]  /*dd30*/  LDL R32, [R1+0x410] ;  /* 0x0004100001207983 */ /* 0x000ea80000100800 */
[----:B------:R-:W2:Y:S01]  /*dd40*/  LDL R34, [R1+0x414] ;  /* 0x0004140001227983 */ /* 0x000ea20000100800 */
[C---:B------:R-:W-:Y:S01]  /*dd50*/  FMUL.FTZ R5, R2.reuse, R5 ;  /* 0x0000000502057220 */ /* 0x040fe20000410000 */
[C---:B------:R-:W-:Y:S01]  /*dd60*/  FMUL.FTZ R7, R2.reuse, R7 ;  /* 0x0000000702077220 */ /* 0x040fe20000410000 */
[C---:B------:R-:W-:Y:S01]  /*dd70*/  FMUL.FTZ R6, R2.reuse, R6 ;  /* 0x0000000602067220 */ /* 0x040fe20000410000 */
[----:B------:R-:W-:Y:S01]  /*dd80*/  FMUL.FTZ R4, R2, R4 ;  /* 0x0000000402047220 */ /* 0x000fe20000410000 */
[----:B------:R-:W-:Y:S01]  /*dd90*/  IMAD.MOV.U32 R37, RZ, RZ, R77 ;  /* 0x000000ffff257224 */ /* 0x000fe200078e004d */
[----:B------:R-:W2:Y:S01]  /*dda0*/  LDL R202, [R1+0x320] ;  /* 0x0003200001ca7983 */ /* 0x000ea20000100800 */
[----:B------:R-:W-:-:S02]  /*ddb0*/  IMAD.MOV.U32 R41, RZ, RZ, R81 ;  /* 0x000000ffff297224 */ /* 0x000fc400078e0051 */
[----:B------:R-:W-:Y:S01]  /*ddc0*/  IMAD.MOV.U32 R43, RZ, RZ, R83 ;  /* 0x000000ffff2b7224 */ /* 0x000fe200078e0053 */
[----:B------:R-:W2:Y:S01]  /*ddd0*/  LDL R28, [R1+0x420] ;  /* 0x00042000011c7983 */ /* 0x000ea20000100800 */
[----:B------:R-:W-:Y:S02]  /*dde0*/  IMAD.MOV.U32 R45, RZ, RZ, R85 ;  /* 0x000000ffff2d7224 */ /* 0x000fe400078e0055 */
[----:B------:R-:W-:Y:S01]  /*ddf0*/  IMAD.MOV.U32 R47, RZ, RZ, R87 ;  /* 0x000000ffff2f7224 */ /* 0x000fe200078e0057 */
[----:B------:R-:W2:Y:S01]  /*de00*/  LDL.LU R112, [R1+0x518c] ;  /* 0x00518c0001707983 */ /* 0x000ea20000300800 */
[----:B------:R-:W-:Y:S02]  /*de10*/  IMAD.MOV.U32 R49, RZ, RZ, R89 ;  /* 0x000000ffff317224 */ /* 0x000fe400078e0059 */
[----:B------:R-:W-:Y:S01]  /*de20*/  IMAD.MOV.U32 R51, RZ, RZ, R91 ;  /* 0x000000ffff337224 */ /* 0x000fe200078e005b */
[----:B------:R-:W2:Y:S01]  /*de30*/  LDL.LU R110, [R1+0x5188] ;  /* 0x00518800016e7983 */ /* 0x000ea20000300800 */
[----:B------:R-:W-:-:S02]  /*de40*/  IMAD.MOV.U32 R53, RZ, RZ, R93 ;  /* 0x000000ffff357224 */ /* 0x000fc400078e005d */
[----:B------:R-:W-:Y:S01]  /*de50*/  IMAD.MOV.U32 R55, RZ, RZ, R95 ;  /* 0x000000ffff377224 */ /* 0x000fe200078e005f */
[----:B------:R-:W2:Y:S01]  /*de60*/  LDL.LU R108, [R1+0x5184] ;  /* 0x00518400016c7983 */ /* 0x000ea20000300800 */
[----:B------:R-:W-:Y:S02]  /*de70*/  IMAD.MOV.U32 R57, RZ, RZ, R97 ;  /* 0x000000ffff397224 */ /* 0x000fe400078e0061 */
[----:B------:R-:W-:Y:S01]  /*de80*/  IMAD.MOV.U32 R59, RZ, RZ, R99 ;  /* 0x000000ffff3b7224 */ /* 0x000fe200078e0063 */
[----:B------:R-:W2:Y:S01]  /*de90*/  LDL R204, [R1+0x324] ;  /* 0x0003240001cc7983 */ /* 0x000ea20000100800 */
[----:B------:R-:W-:Y:S02]  /*dea0*/  IMAD.MOV.U32 R61, RZ, RZ, R101 ;  /* 0x000000ffff3d7224 */ /* 0x000fe400078e0065 */
[----:B------:R-:W-:Y:S01]  /*deb0*/  IMAD.MOV.U32 R63, RZ, RZ, R103 ;  /* 0x000000ffff3f7224 */ /* 0x000fe200078e0067 */
[----:B------:R-:W2:Y:S01]  /*dec0*/  LDL R192, [R1+0x328] ;  /* 0x0003280001c07983 */ /* 0x000ea20000100800 */
[----:B------:R-:W-:-:S02]  /*ded0*/  IMAD.MOV.U32 R65, RZ, RZ, R109 ;  /* 0x000000ffff417224 */ /* 0x000fc400078e006d */
[----:B------:R-:W-:Y:S01]  /*dee0*/  IMAD.MOV.U32 R67, RZ, RZ, R111 ;  /* 0x000000ffff437224 */ /* 0x000fe200078e006f */
[----:B------:R-:W2:Y:S04]  /*def0*/  LDL R194, [R1+0x32c] ;  /* 0x00032c0001c27983 */ /* 0x000ea80000100800 */
[----:B------:R-:W-:Y:S04]  /*df00*/  STL.64 [R1+0x5000], R12 ;  /* 0x0050000c01007387 */ /* 0x000fe80000100a00 */
[----:B------:R-:W2:Y:S04]  /*df10*/  LDL R198, [R1+0x330] ;  /* 0x0003300001c67983 */ /* 0x000ea80000100800 */
[----:B------:R-:W2:Y:S04]  /*df20*/  LDL.LU R118, [R1+0x5198] ;  /* 0x0051980001767983 */ /* 0x000ea80000300800 */
[----:B------:R-:W2:Y:S04]  /*df30*/  LDL.LU R116, [R1+0x5194] ;  /* 0x0051940001747983 */ /* 0x000ea80000300800 */
[----:B------:R-:W2:Y:S01]  /*df40*/  LDL.LU R114, [R1+0x5190] ;  /* 0x0051900001727983 */ /* 0x000ea20000300800 */
[----:B------:R-:W-:-:S03]  /*df50*/  IMAD.MOV.U32 R207, RZ, RZ, R124 ;  /* 0x000000ffffcf7224 */ /* 0x000fc600078e007c */
[----:B------:R-:W2:Y:S04]  /*df60*/  LDL.LU R122, [R1+0x51a0] ;  /* 0x0051a000017a7983 */ /* 0x000ea80000300800 */
[----:B------:R-:W2:Y:S04]  /*df70*/  LDL.LU R120, [R1+0x519c] ;  /* 0x00519c0001787983 */ /* 0x000ea80000300800 */
[----:B------:R-:W2:Y:S04]  /*df80*/  LDL.LU R193, [R1+0x5280] ;  /* 0x0052800001c17983 */ /* 0x000ea80000300800 */
[----:B------:R-:W2:Y:S04]  /*df90*/  LDL.LU.128 R188, [R1+0x5270] ;  /* 0x0052700001bc7983 */ /* 0x000ea80000300c00 */
        /* <DEDUP_REMOVED lines=11> */
[----:B------:R-:W2:Y:S04]  /*e050*/  LDL.LU R130, [R1+0x51b0] ;  /* 0x0051b00001827983 */ /* 0x000ea80000300800 */
[----:B----4-:R0:W-:Y:S04]  /*e060*/  STL [R1+0x50e4], R78 ;  /* 0x0050e44e01007387 */ /* 0x0101e80000100800 */
[----:B------:R1:W-:Y:S04]  /*e070*/  STL [R1+0x50e0], R76 ;  /* 0x0050e04c01007387 */ /* 0x0003e80000100800 */
[----:B------:R-:W4:Y:S04]  /*e080*/  LDL R30, [R1+0x40c] ;  /* 0x00040c00011e7983 */ /* 0x000f280000100800 */
[----:B---3--:R-:W-:Y:S04]  /*e090*/  STL.64 [R1+0x518], R70 ;  /* 0x0005184601007387 */ /* 0x008fe80000100a00 */
[----:B0-----:R-:W3:Y:S04]  /*e0a0*/  LDL.LU R78, [R1+0x50e4] ;  /* 0x0050e400014e7983 */ /* 0x001ee80000300800 */
[----:B-1----:R-:W3:Y:S04]  /*e0b0*/  LDL.LU R76, [R1+0x50e0] ;  /* 0x0050e000014c7983 */ /* 0x002ee80000300800 */
[----:B------:R-:W3:Y:S01]  /*e0c0*/  LDL.LU R79, [R1+0x51c] ;  /* 0x00051c00014f7983 */ /* 0x000ee20000300800 */
[----:B------:R-:W-:-:S02]  /*e0d0*/  IMAD.MOV.U32 R77, RZ, RZ, R69 ;  /* 0x000000ffff4d7224 */ /* 0x000fc400078e0045 */
[----:B------:R-:W-:Y:S01]  /*e0e0*/  IMAD.MOV.U32 R205, RZ, RZ, R68 ;  /* 0x000000ffffcd7224 */ /* 0x000fe200078e0044 */
[----:B------:R-:W-:Y:S04]  /*e0f0*/  STL.64 [R1+0x418], R6 ;  /* 0x0004180601007387 */ /* 0x000fe80000100a00 */
        /* <DEDUP_REMOVED lines=8> */
[----:B------:R-:W3:Y:S04]  /*e180*/  LDL.64 R16, [R1+0x88] ;  /* 0x0000880001107983 */ /* 0x000ee80000100a00 */
[----:B0-----:R-:W3:Y:S04]  /*e190*/  LDL.128 R4, [R1+0x230] ;  /* 0x0002300001047983 */ /* 0x001ee80000100c00 */
[----:B------:R-:W-:Y:S04]  /*e1a0*/  STL [R1+0x310], R206 ;  /* 0x000310ce01007387 */ /* 0x000fe80000100800 */
[----:B------:R-:W-:Y:S04]  /*e1b0*/  STL [R1+0x31c], R200 ;  /* 0x00031cc801007387 */ /* 0x000fe80000100800 */
[----:B------:R-:W-:Y:S04]  /*e1c0*/  STL.128 [R1+0x50b0], R64 ;  /* 0x0050b04001007387 */ /* 0x000fe80000100c00 */
[----:B------:R-:W-:Y:S04]  /*e1d0*/  STL.128 [R1+0x50a0], R60 ;  /* 0x0050a03c01007387 */ /* 0x000fe80000100c00 */
[----:B------:R-:W-:Y:S04]  /*e1e0*/  STL.128 [R1+0x5090], R56 ;  /* 0x0050903801007387 */ /* 0x000fe80000100c00 */
        /* <DEDUP_REMOVED lines=8> */
[----:B------:R-:W-:Y:S04]  /*e270*/  STL.128 [R1+0x5080], R52 ;  /* 0x0050803401007387 */ /* 0x000fe80000100c00 */
[----:B------:R-:W-:Y:S04]  /*e280*/  STL.128 [R1+0x5070], R48 ;  /* 0x0050703001007387 */ /* 0x000fe80000100c00 */
[----:B------:R-:W-:Y:S04]  /*e290*/  STL.128 [R1+0x5060], R44 ;  /* 0x0050602c01007387 */ /* 0x000fe80000100c00 */
[----:B------:R-:W-:Y:S04]  /*e2a0*/  STL.128 [R1+0x5050], R40 ;  /* 0x0050502801007387 */ /* 0x000fe80000100c00 */
[----:B------:R-:W-:Y:S04]  /*e2b0*/  STL.128 [R1+0x5040], R36 ;  /* 0x0050402401007387 */ /* 0x000fe80000100c00 */
[----:B------:R1:W-:Y:S04]  /*e2c0*/  STL [R1+0x50fc], R90 ;  /* 0x0050fc5a01007387 */ /* 0x0003e80000100800 */
[----:B0-----:R-:W3:Y:S04]  /*e2d0*/  LDL.LU R106, [R1+0x511c] ;  /* 0x00511c00016a7983 */ /* 0x001ee80000300800 */
[----:B------:R0:W-:Y:S04]  /*e2e0*/  STL [R1+0x50f8], R88 ;  /* 0x0050f85801007387 */ /* 0x0001e80000100800 */
[----:B------:R0:W-:Y:S04]  /*e2f0*/  STL [R1+0x50f4], R86 ;  /* 0x0050f45601007387 */ /* 0x0001e80000100800 */
[----:B--2---:R2:W-:Y:S04]  /*e300*/  STL [R1+0x50f0], R84 ;  /* 0x0050f05401007387 */ /* 0x0045e80000100800 */
[----:B------:R2:W-:Y:S04]  /*e310*/  STL [R1+0x50ec], R82 ;  /* 0x0050ec5201007387 */ /* 0x0005e80000100800 */
[----:B------:R2:W-:Y:S04]  /*e320*/  STL [R1+0x50e8], R80 ;  /* 0x0050e85001007387 */ /* 0x0005e80000100800 */
[----:B------:R2:W-:Y:S04]  /*e330*/  STL.128 [R1+0x4f70], R72 ;  /* 0x004f704801007387 */ /* 0x0005e80000100c00 */
[----:B-1----:R-:W3:Y:S04]  /*e340*/  LDL.LU R104, [R1+0x5118] ;  /* 0x0051180001687983 */ /* 0x002ee80000300800 */
[----:B------:R1:W-:Y:S04]  /*e350*/  STL.128 [R1+0x5030], R32 ;  /* 0x0050302001007387 */ /* 0x0003e80000100c00 */
[----:B------:R-:W3:Y:S04]  /*e360*/  LDL.LU R102, [R1+0x5114] ;  /* 0x0051140001667983 */ /* 0x000ee80000300800 */
[----:B------:R-:W3:Y:S04]  /*e370*/  LDL.LU R100, [R1+0x5110] ;  /* 0x0051100001647983 */ /* 0x000ee80000300800 */
[----:B------:R-:W3:Y:S04]  /*e380*/  LDL.LU R98, [R1+0x510c] ;  /* 0x00510c0001627983 */ /* 0x000ee80000300800 */
[----:B------:R-:W3:Y:S04]  /*e390*/  LDL.LU R96, [R1+0x5108] ;  /* 0x0051080001607983 */ /* 0x000ee80000300800 */
[----:B------:R-:W3:Y:S04]  /*e3a0*/  LDL.LU R94, [R1+0x5104] ;  /* 0x00510400015e7983 */ /* 0x000ee80000300800 */
[----:B------:R-:W3:Y:S04]  /*e3b0*/  LDL.LU R92, [R1+0x5100] ;  /* 0x00510000015c7983 */ /* 0x000ee80000300800 */
[----:B------:R-:W3:Y:S04]  /*e3c0*/  LDL.LU R90, [R1+0x50fc] ;  /* 0x0050fc00015a7983 */ /* 0x000ee80000300800 */
[----:B0-----:R-:W3:Y:S04]  /*e3d0*/  LDL.LU R88, [R1+0x50f8] ;  /* 0x0050f80001587983 */ /* 0x001ee80000300800 */
[----:B------:R-:W3:Y:S04]  /*e3e0*/  LDL.LU R86, [R1+0x50f4] ;  /* 0x0050f40001567983 */ /* 0x000ee80000300800 */
[----:B--2---:R-:W2:Y:S04]  /*e3f0*/  LDL.LU R84, [R1+0x50f0] ;  /* 0x0050f00001547983 */ /* 0x004ea80000300800 */
        /* <DEDUP_REMOVED lines=11> */
[----:B------:R-:W2:Y:S04]  /*e4b0*/  LDL.128 R72, [R1+0x310] ;  /* 0x0003100001487983 */ /* 0x000ea80000100c00 */
[----:B-1----:R-:W2:Y:S04]  /*e4c0*/  LDL.LU.128 R32, [R1+0x5030] ;  /* 0x0050300001207983 */ /* 0x002ea80000300c00 */
[----:B------:R-:W-:Y:S04]  /*e4d0*/  STL [R1+0x320], R202 ;  /* 0x000320ca01007387 */ /* 0x000fe80000100800 */
[----:B------:R0:W-:Y:S04]  /*e4e0*/  STL [R1+0x5128], R112 ;  /* 0x0051287001007387 */ /* 0x0001e80000100800 */
[----:B------:R1:W-:Y:S04]  /*e4f0*/  STL [R1+0x5124], R110 ;  /* 0x0051246e01007387 */ /* 0x0003e80000100800 */
[----:B------:R1:W-:Y:S04]  /*e500*/  STL [R1+0x5120], R108 ;  /* 0x0051206c01007387 */ /* 0x0003e80000100800 */
[----:B------:R-:W-:Y:S04]  /*e510*/  STL [R1+0x324], R204 ;  /* 0x000324cc01007387 */ /* 0x000fe80000100800 */
[----:B------:R-:W-:Y:S04]  /*e520*/  STL [R1+0x328], R192 ;  /* 0x000328c001007387 */ /* 0x000fe80000100800 */
[----:B------:R-:W-:Y:S04]  /*e530*/  STL [R1+0x32c], R194 ;  /* 0x00032cc201007387 */ /* 0x000fe80000100800 */
[----:B0-----:R-:W2:Y:S04]  /*e540*/  LDL.LU R112, [R1+0x5128] ;  /* 0x0051280001707983 */ /* 0x001ea80000300800 */
[----:B----4-:R0:W-:Y:S04]  /*e550*/  STL.128 [R1+0x5020], R28 ;  /* 0x0050201c01007387 */ /* 0x0101e80000100c00 */
[----:B-1----:R-:W4:Y:S04]  /*e560*/  LDL.LU R110, [R1+0x5124] ;  /* 0x00512400016e7983 */ /* 0x002f280000300800 */
[----:B------:R-:W4:Y:S04]  /*e570*/  LDL.LU R108, [R1+0x5120] ;  /* 0x00512000016c7983 */ /* 0x000f280000300800 */
[----:B------:R-:W4:Y:S04]  /*e580*/  LDL.LU.64 R12, [R1+0x5000] ;  /* 0x00500000010c7983 */ /* 0x000f280000300a00 */
[----:B---3--:R1:W-:Y:S04]  /*e590*/  STL.128 [R1+0x4f80], R76 ;  /* 0x004f804c01007387 */ /* 0x0083e80000100c00 */
[----:B0-----:R-:W3:Y:S04]  /*e5a0*/  LDL.LU.128 R28, [R1+0x5020] ;  /* 0x00502000011c7983 */ /* 0x001ee80000300c00 */
[----:B------:R-:W-:Y:S04]  /*e5b0*/  STL [R1+0x330], R198 ;  /* 0x000330c601007387 */ /* 0x000fe80000100800 */
[----:B------:R-:W-:Y:S04]  /*e5c0*/  STL [R1+0x5018], R24 ;  /* 0x0050181801007387 */ /* 0x000fe80000100800 */
[----:B-1----:R-:W4:Y:S04]  /*e5d0*/  LDL.LU.128 R76, [R1+0x4f80] ;  /* 0x004f8000014c7983 */ /* 0x002f280000300c00 */
[----:B------:R0:W-:Y:S04]  /*e5e0*/  STL [R1+0x501c], R26 ;  /* 0x00501c1a01007387 */ /* 0x0001e80000100800 */
[----:B------:R-:W-:Y:S04]  /*e5f0*/  STL [R1+0x5010], R20 ;  /* 0x0050101401007387 */ /* 0x000fe80000100800 */
[----:B------:R1:W-:Y:S04]  /*e600*/  STL [R1+0x5014], R22 ;  /* 0x0050141601007387 */ /* 0x0003e80000100800 */
[----:B------:R-:W-:Y:S04]  /*e610*/  STL [R1+0x4ff8], R10 ;  /* 0x004ff80a01007387 */ /* 0x000fe80000100800 */
[----:B------:R-:W-:Y:S04]  /*e620*/  STL.64 [R1+0x4ff0], R8 ;  /* 0x004ff00801007387 */ /* 0x000fe80000100a00 */
[----:B------:R1:W-:Y:S04]  /*e630*/  STL.64 [R1+0x5008], R16 ;  /* 0x0050081001007387 */ /* 0x0003e80000100a00 */
[----:B------:R1:W-:Y:S04]  /*e640*/  STL.128 [R1+0x4fe0], R4 ;  /* 0x004fe00401007387 */ /* 0x0003e80000100c00 */
[----:B0-----:R-:W3:Y:S04]  /*e650*/  LDL.LU R26, [R1+0x501c] ;  /* 0x00501c00011a7983 */ /* 0x001ee80000300800 */
[----:B------:R-:W3:Y:S04]  /*e660*/  LDL.LU R24, [R1+0x5018] ;  /* 0x0050180001187983 */ /* 0x000ee80000300800 */
[----:B-1----:R-:W3:Y:S04]  /*e670*/  LDL.LU R22, [R1+0x5014] ;  /* 0x0050140001167983 */ /* 0x002ee80000300800 */
[----:B------:R-:W3:Y:S04]  /*e680*/  LDL.LU R20, [R1+0x5010] ;  /* 0x0050100001147983 */ /* 0x000ee80000300800 */
[----:B------:R-:W3:Y:S04]  /*e690*/  LDL.LU.64 R16, [R1+0x5008] ;  /* 0x0050080001107983 */ /* 0x000ee80000300a00 */
[----:B------:R-:W3:Y:S04]  /*e6a0*/  LDL.LU R10, [R1+0x4ff8] ;  /* 0x004ff800010a7983 */ /* 0x000ee80000300800 */
[----:B------:R-:W3:Y:S04]  /*e6b0*/  LDL.LU.64 R8, [R1+0x4ff0] ;  /* 0x004ff00001087983 */ /* 0x000ee80000300a00 */
[----:B------:R-:W3:Y:S04]  /*e6c0*/  LDL.LU.128 R4, [R1+0x4fe0] ;  /* 0x004fe00001047983 */ /* 0x000ee80000300c00 */
[----:B------:R0:W-:Y:S04]  /*e6d0*/  STL [R1+0x5134], R118 ;  /* 0x0051347601007387 */ /* 0x0001e80000100800 */
[----:B------:R1:W-:Y:S04]  /*e6e0*/  STL [R1+0x5130], R116 ;  /* 0x0051307401007387 */ /* 0x0003e80000100800 */
[----:B------:R1:W-:Y:S04]  /*e6f0*/  STL [R1+0x512c], R114 ;  /* 0x00512c7201007387 */ /* 0x0003e80000100800 */
[----:B------:R-:W3:Y:S04]  /*e700*/  LDL.LU R124, [R1+0x51a4] ;  /* 0x0051a400017c7983 */ /* 0x000ee80000300800 */
[----:B0-----:R-:W3:Y:S04]  /*e710*/  LDL.LU R118, [R1+0x5134] ;  /* 0x0051340001767983 */ /* 0x001ee80000300800 */
[----:B-1----:R-:W3:Y:S04]  /*e720*/  LDL.LU R116, [R1+0x5130] ;  /* 0x0051300001747983 */ /* 0x002ee80000300800 */
[----:B------:R-:W3:Y:S01]  /*e730*/  LDL.LU R114, [R1+0x512c] ;  /* 0x00512c0001727983 */ /* 0x000ee20000300800 */
[----:B------:R-:W-:-:S03]  /*e740*/  IMAD.MOV.U32 R206, RZ, RZ, R126 ;  /* 0x000000ffffce7224 */ /* 0x000fc600078e007e */
[----:B------:R0:W-:Y:S04]  /*e750*/  STL [R1+0x513c], R122 ;  /* 0x00513c7a01007387 */ /* 0x0001e80000100800 */
[----:B------:R1:W-:Y:S04]  /*e760*/  STL [R1+0x5138], R120 ;  /* 0x0051387801007387 */ /* 0x0003e80000100800 */
[----:B------:R-:W3:Y:S04]  /*e770*/  LDL.LU R128, [R1+0x51ac] ;  /* 0x0051ac0001807983 */ /* 0x000ee80000300800 */
[----:B------:R-:W3:Y:S04]  /*e780*/  LDL.LU R126, [R1+0x51a8] ;  /* 0x0051a800017e7983 */ /* 0x000ee80000300800 */
[----:B------:R1:W-:Y:S04]  /*e790*/  STL [R1+0x4fc4], R106 ;  /* 0x004fc46a01007387 */ /* 0x0003e80000100800 */
[----:B0-----:R-:W3:Y:S04]  /*e7a0*/  LDL.LU R122, [R1+0x513c] ;  /* 0x00513c00017a7983 */ /* 0x001ee80000300800 */
[----:B-1----:R-:W3:Y:S04]  /*e7b0*/  LDL.LU R120, [R1+0x5138] ;  /* 0x0051380001787983 */ /* 0x002ee80000300800 */
[----:B------:R-:W3:Y:S04]  /*e7c0*/  LDL.LU R106, [R1+0x4fc4] ;  /* 0x004fc400016a7983 */ /* 0x000ee80000300800 */
[----:B------:R-:W3:Y:S04]  /*e7d0*/  LDL.LU R204, [R1+0x518] ;  /* 0x0005180001cc7983 */ /* 0x000ee80000300800 */
        /* <DEDUP_REMOVED lines=21> */
[----:B------:R-:W-:Y:S01]  /*e930*/  STL.128 [R1+0x4ee0], R36 ;  /* 0x004ee02401007387 */ /* 0x000fe20000100c00 */
[----:B------:R-:W-:-:S03]  /*e940*/  IMAD.MOV.U32 R202, RZ, RZ, R72 ;  /* 0x000000ffffca7224 */ /* 0x000fc600078e0048 */
[----:B------:R2:W-:Y:S01]  /*e950*/  STL.64 [R1+0x528], R74 ;  /* 0x0005284a01007387 */ /* 0x0005e20000100a00 */
[----:B------:R-:W-:-:S03]  /*e960*/  IMAD.MOV.U32 R81, RZ, RZ, R73 ;  /* 0x000000ffff517224 */ /* 0x000fc600078e0049 */
[----:B------:R-:W-:Y:S04]  /*e970*/  STL.128 [R1+0x4ed0], R32 ;  /* 0x004ed02001007387 */ /* 0x000fe80000100c00 */
[----:B0-----:R-:W3:Y:S04]  /*e980*/  LDL.LU R104, [R1+0x4fc0] ;  /* 0x004fc00001687983 */ /* 0x001ee80000300800 */
[----:B-1----:R-:W3:Y:S04]  /*e990*/  LDL.LU R102, [R1+0x4fbc] ;  /* 0x004fbc0001667983 */ /* 0x002ee80000300800 */
        /* <DEDUP_REMOVED lines=8> */
[----:B--2---:R-:W2:Y:S04]  /*ea20*/  LDL.LU R84, [R1+0x4f98] ;  /* 0x004f980001547983 */ /* 0x004ea80000300800 */
[----:B------:R-:W2:Y:S04]  /*ea30*/  LDL.LU R82, [R1+0x4f94] ;  /* 0x004f940001527983 */ /* 0x000ea80000300800 */
[----:B------:R-:W2:Y:S04]  /*ea40*/  LDL.LU R80, [R1+0x4f90] ;  /* 0x004f900001507983 */ /* 0x000ea80000300800 */
[----:B------:R-:W2:Y:S04]  /*ea50*/  LDL.LU.128 R72, [R1+0x4f70] ;  /* 0x004f700001487983 */ /* 0x000ea80000300c00 */
[----:B------:R-:W2:Y:S04]  /*ea60*/  LDL.LU.128 R68, [R1+0x4f60] ;  /* 0x004f600001447983 */ /* 0x000ea80000300c00 */
[----:B------:R-:W2:Y:S04]  /*ea70*/  LDL.LU.128 R64, [R1+0x4f50] ;  /* 0x004f500001407983 */ /* 0x000ea80000300c00 */
[----:B----4-:R0:W-:Y:S04]  /*ea80*/  STL.128 [R1+0x4e20], R76 ;  /* 0x004e204c01007387 */ /* 0x0101e80000100c00 */
[----:B------:R-:W4:Y:S04]  /*ea90*/  LDL.LU.128 R60, [R1+0x4f40] ;  /* 0x004f4000013c7983 */ /* 0x000f280000300c00 */
[----:B------:R-:W4:Y:S04]  /*eaa0*/  LDL.LU.128 R56, [R1+0x4f30] ;  /* 0x004f300001387983 */ /* 0x000f280000300c00 */
[----:B------:R-:W4:Y:S04]  /*eab0*/  LDL.LU.128 R52, [R1+0x4f20] ;  /* 0x004f200001347983 */ /* 0x000f280000300c00 */
[----:B------:R-:W4:Y:S04]  /*eac0*/  LDL.LU.128 R48, [R1+0x4f10] ;  /* 0x004f100001307983 */ /* 0x000f280000300c00 */
[----:B------:R-:W4:Y:S04]  /*ead0*/  LDL.LU.128 R44, [R1+0x4f00] ;  /* 0x004f0000012c7983 */ /* 0x000f280000300c00 */
[----:B------:R-:W4:Y:S04]  /*eae0*/  LDL.LU.128 R40, [R1+0x4ef0] ;  /* 0x004ef00001287983 */ /* 0x000f280000300c00 */
[----:B------:R-:W4:Y:S04]  /*eaf0*/  LDL.LU.128 R36, [R1+0x4ee0] ;  /* 0x004ee00001247983 */ /* 0x000f280000300c00 */
[----:B------:R-:W4:Y:S04]  /*eb00*/  LDL.LU R83, [R1+0x52c] ;  /* 0x00052c0001537983 */ /* 0x000f280000300800 */
[----:B0-----:R-:W4:Y:S04]  /*eb10*/  LDL.128 R76, [R1+0x320] ;  /* 0x00032000014c7983 */ /* 0x001f280000100c00 */
[----:B------:R-:W4:Y:S04]  /*eb20*/  LDL.LU.128 R32, [R1+0x4ed0] ;  /* 0x004ed00001207983 */ /* 0x000f280000300c00 */
[----:B------:R0:W-:Y:S04]  /*eb30*/  STL [R1+0x4fd0], R112 ;  /* 0x004fd07001007387 */ /* 0x0001e80000100800 */
[----:B------:R1:W-:Y:S04]  /*eb40*/  STL [R1+0x4fcc], R110 ;  /* 0x004fcc6e01007387 */ /* 0x0003e80000100800 */
[----:B------:R1:W-:Y:S04]  /*eb50*/  STL [R1+0x4fc8], R108 ;  /* 0x004fc86c01007387 */ /* 0x0003e80000100800 */
[----:B---3--:R3:W-:Y:S04]  /*eb60*/  STL.128 [R1+0x4ec0], R28 ;  /* 0x004ec01c01007387 */ /* 0x0087e80000100c00 */
[----:B------:R3:W-:Y:S04]  /*eb70*/  STL [R1+0x4ebc], R26 ;  /* 0x004ebc1a01007387 */ /* 0x0007e80000100800 */
[----:B------:R3:W-:Y:S04]  /*eb80*/  STL [R1+0x4eb8], R24 ;  /* 0x004eb81801007387 */ /* 0x0007e80000100800 */
[----:B------:R3:W-:Y:S04]  /*eb90*/  STL [R1+0x4eb4], R22 ;  /* 0x004eb41601007387 */ /* 0x0007e80000100800 */
[----:B------:R3:W-:Y:S04]  /*eba0*/  STL [R1+0x4eb0], R20 ;  /* 0x004eb01401007387 */ /* 0x0007e80000100800 */
[----:B------:R3:W-:Y:S04]  /*ebb0*/  STL.64 [R1+0x4ea8], R16 ;  /* 0x004ea81001007387 */ /* 0x0007e80000100a00 */
[----:B------:R3:W-:Y:S04]  /*ebc0*/  STL.64 [R1+0x4ea0], R12 ;  /* 0x004ea00c01007387 */ /* 0x0007e80000100a00 */
[----:B------:R3:W-:Y:S04]  /*ebd0*/  STL [R1+0x4e98], R10 ;  /* 0x004e980a01007387 */ /* 0x0007e80000100800 */
[----:B------:R3:W-:Y:S04]  /*ebe0*/  STL.64 [R1+0x4e90], R8 ;  /* 0x004e900801007387 */ /* 0x0007e80000100a00 */
[----:B------:R3:W-:Y:S04]  /*ebf0*/  STL.128 [R1+0x4e80], R4 ;  /* 0x004e800401007387 */ /* 0x0007e80000100c00 */
[----:B0-----:R-:W4:Y:S04]  /*ec00*/  LDL.LU R112, [R1+0x4fd0] ;  /* 0x004fd00001707983 */ /* 0x001f280000300800 */
[----:B-1----:R-:W4:Y:S04]  /*ec10*/  LDL.LU R110, [R1+0x4fcc] ;  /* 0x004fcc00016e7983 */ /* 0x002f280000300800 */
[----:B------:R-:W4:Y:S04]  /*ec20*/  LDL.LU R108, [R1+0x4fc8] ;  /* 0x004fc800016c7983 */ /* 0x000f280000300800 */
[----:B---3--:R-:W3:Y:S04]  /*ec30*/  LDL.LU.128 R28, [R1+0x4ec0] ;  /* 0x004ec000011c7983 */ /* 0x008ee80000300c00 */
[----:B------:R-:W3:Y:S04]  /*ec40*/  LDL.LU R26, [R1+0x4ebc] ;  /* 0x004ebc00011a7983 */ /* 0x000ee80000300800 */
[----:B------:R-:W3:Y:S04]  /*ec50*/  LDL.LU R24, [R1+0x4eb8] ;  /* 0x004eb80001187983 */ /* 0x000ee80000300800 */
[----:B------:R-:W3:Y:S04]  /*ec60*/  LDL.LU R22, [R1+0x4eb4] ;  /* 0x004eb40001167983 */ /* 0x000ee80000300800 */
[----:B------:R-:W3:Y:S04]  /*ec70*/  LDL.LU R20, [R1+0x4eb0] ;  /* 0x004eb00001147983 */ /* 0x000ee80000300800 */
[----:B------:R-:W3:Y:S04]  /*ec80*/  LDL.LU.64 R16, [R1+0x4ea8] ;  /* 0x004ea80001107983 */ /* 0x000ee80000300a00 */
[----:B------:R-:W3:Y:S04]  /*ec90*/  LDL.LU.64 R12, [R1+0x4ea0] ;  /* 0x004ea000010c7983 */ /* 0x000ee80000300a00 */
[----:B------:R-:W3:Y:S04]  /*eca0*/  LDL.LU R10, [R1+0x4e98] ;  /* 0x004e9800010a7983 */ /* 0x000ee80000300800 */
[----:B------:R-:W3:Y:S04]  /*ecb0*/  LDL.LU.64 R8, [R1+0x4e90] ;  /* 0x004e900001087983 */ /* 0x000ee80000300a00 */
[----:B------:R-:W3:Y:S04]  /*ecc0*/  LDL.LU.128 R4, [R1+0x4e80] ;  /* 0x004e800001047983 */ /* 0x000ee80000300c00 */
[----:B------:R0:W-:Y:S04]  /*ecd0*/  STL [R1+0x4e6c], R106 ;  /* 0x004e6c6a01007387 */ /* 0x0001e80000100800 */
[----:B------:R1:W-:Y:S04]  /*ece0*/  STL [R1+0x5140], R124 ;  /* 0x0051407c01007387 */ /* 0x0003e80000100800 */
[----:B------:R1:W-:Y:S04]  /*ecf0*/  STL [R1+0x4fdc], R118 ;  /* 0x004fdc7601007387 */ /* 0x0003e80000100800 */
[----:B0-----:R-:W3:Y:S04]  /*ed00*/  LDL.LU R106, [R1+0x4e6c] ;  /* 0x004e6c00016a7983 */ /* 0x001ee80000300800 */
[----:B------:R0:W-:Y:S04]  /*ed10*/  STL [R1+0x4fd8], R116 ;  /* 0x004fd87401007387 */ /* 0x0001e80000100800 */
[----:B------:R0:W-:Y:S04]  /*ed20*/  STL [R1+0x4fd4], R114 ;  /* 0x004fd47201007387 */ /* 0x0001e80000100800 */
[----:B-1----:R-:W3:Y:S04]  /*ed30*/  LDL.LU R124, [R1+0x5140] ;  /* 0x00514000017c7983 */ /* 0x002ee80000300800 */
[----:B------:R-:W3:Y:S04]  /*ed40*/  LDL.LU R118, [R1+0x4fdc] ;  /* 0x004fdc0001767983 */ /* 0x000ee80000300800 */
[----:B0-----:R-:W3:Y:S04]  /*ed50*/  LDL.LU R116, [R1+0x4fd8] ;  /* 0x004fd80001747983 */ /* 0x001ee80000300800 */
        /* <DEDUP_REMOVED lines=13> */
[----:B0-----:R-:W3:Y:S04]  /*ee30*/  LDL.LU R104, [R1+0x4e68] ;  /* 0x004e680001687983 */ /* 0x001ee80000300800 */
[----:B-1----:R-:W3:Y:S04]  /*ee40*/  LDL.LU R102, [R1+0x4e64] ;  /* 0x004e640001667983 */ /* 0x002ee80000300800 */
[----:B------:R-:W-:Y:S04]  /*ee50*/  STL.128 [R1+0x4e10], R72 ;  /* 0x004e104801007387 */ /* 0x000fe80000100c00 */
[----:B------:R-:W-:Y:S04]  /*ee60*/  STL.128 [R1+0x4e00], R68 ;  /* 0x004e004401007387 */ /* 0x000fe80000100c00 */
[----:B------:R-:W-:Y:S04]  /*ee70*/  STL.128 [R1+0x4df0], R64 ;  /* 0x004df04001007387 */ /* 0x000fe80000100c00 */
[----:B------:R-:W3:Y:S04]  /*ee80*/  LDL.LU R100, [R1+0x4e60] ;  /* 0x004e600001647983 */ /* 0x000ee80000300800 */
[----:B----4-:R-:W-:Y:S04]  /*ee90*/  STL.128 [R1+0x4de0], R60 ;  /* 0x004de03c01007387 */ /* 0x010fe80000100c00 */
[----:B------:R-:W-:Y:S04]  /*eea0*/  STL.128 [R1+0x4dd0], R56 ;  /* 0x004dd03801007387 */ /* 0x000fe80000100c00 */
[----:B------:R-:W-:Y:S04]  /*eeb0*/  STL.128 [R1+0x4dc0], R52 ;  /* 0x004dc03401007387 */ /* 0x000fe80000100c00 */
[----:B------:R-:W-:Y:S04]  /*eec0*/  STL.128 [R1+0x4db0], R48 ;  /* 0x004db03001007387 */ /* 0x000fe80000100c00 */
[----:B------:R-:W-:Y:S04]  /*eed0*/  STL.128 [R1+0x4da0], R44 ;  /* 0x004da02c01007387 */ /* 0x000fe80000100c00 */
[----:B------:R-:W-:Y:S04]  /*eee0*/  STL.128 [R1+0x4d90], R40 ;  /* 0x004d902801007387 */ /* 0x000fe80000100c00 */
[----:B------:R-:W-:Y:S04]  /*eef0*/  STL.128 [R1+0x4d80], R36 ;  /* 0x004d802401007387 */ /* 0x000fe80000100c00 */
[----:B------:R0:W-:Y:S01]  /*ef00*/  STL.128 [R1+0x4e30], R80 ;  /* 0x004e305001007387 */ /* 0x0001e20000100c00 */
[----:B------:R-:W-:-:S03]  /*ef10*/  IMAD.MOV.U32 R198, RZ, RZ, R76 ;  /* 0x000000ffffc67224 */ /* 0x000fc600078e004c */
[----:B------:R1:W-:Y:S01]  /*ef20*/  STL.64 [R1+0x538], R78 ;  /* 0x0005384e01007387 */ /* 0x0003e20000100a00 */
[----:B------:R-:W-:-:S03]  /*ef30*/  IMAD.MOV.U32 R85, RZ, RZ, R77 ;  /* 0x000000ffff557224 */ /* 0x000fc600078e004d */
        /* <DEDUP_REMOVED lines=9> */
[----:B0-----:R-:W2:Y:S04]  /*efd0*/  LDL.LU.128 R80, [R1+0x4e30] ;  /* 0x004e300001507983 */ /* 0x001ea80000300c00 */
[----:B-1----:R-:W2:Y:S04]  /*efe0*/  LDL.LU.128 R76, [R1+0x4e20] ;  /* 0x004e2000014c7983 */ /* 0x002ea80000300c00 */
        /* <DEDUP_REMOVED lines=11> */
[----:B----4-:R-:W4:Y:S04]  /*f0a0*/  LDL.LU.128 R32, [R1+0x4d70] ;  /* 0x004d700001207983 */ /* 0x010f280000300c00 */
        /* <DEDUP_REMOVED lines=26> */
[----:B------:R-:W3:Y:S04]  /*f250*/  LDL.LU R196, [R1+0x538] ;  /* 0x0005380001c47983 */ /* 0x000ee80000300800 */
[----:B------:R-:W-:Y:S04]  /*f260*/  STL [R1+0x4d14], R106 ;  /* 0x004d146a01007387 */ /* 0x000fe80000100800 */
[----:B------:R-:W-:Y:S04]  /*f270*/  STL [R1+0x4d10], R104 ;  /* 0x004d106801007387 */ /* 0x000fe80000100800 */
[----:B------:R-:W-:Y:S04]  /*f280*/  STL [R1+0x4d0c], R102 ;  /* 0x004d0c6601007387 */ /* 0x000fe80000100800 */
[----:B------:R-:W-:Y:S04]  /*f290*/  STL [R1+0x4d08], R100 ;  /* 0x004d086401007387 */ /* 0x000fe80000100800 */
[----:B------:R0:W-:Y:S04]  /*f2a0*/  STL [R1+0x4d04], R98 ;  /* 0x004d046201007387 */ /* 0x0001e80000100800 */
[----:B------:R1:W-:Y:S04]  /*f2b0*/  STL [R1+0x4d00], R96 ;  /* 0x004d006001007387 */ /* 0x0003e80000100800 */
[----:B------:R-:W-:Y:S04]  /*f2c0*/  STL [R1+0x4cfc], R94 ;  /* 0x004cfc5e01007387 */ /* 0x000fe80000100800 */
[----:B------:R-:W-:Y:S04]  /*f2d0*/  STL [R1+0x4cf8], R92 ;  /* 0x004cf85c01007387 */ /* 0x000fe80000100800 */
[----:B------:R-:W-:Y:S04]  /*f2e0*/  STL [R1+0x4cf4], R90 ;  /* 0x004cf45a01007387 */ /* 0x000fe80000100800 */
[----:B------:R-:W-:Y:S04]  /*f2f0*/  STL [R1+0x4cf0], R88 ;  /* 0x004cf05801007387 */ /* 0x000fe80000100800 */
[----:B--2---:R2:W-:Y:S04]  /*f300*/  STL.128 [R1+0x4cd0], R80 ;  /* 0x004cd05001007387 */ /* 0x0045e80000100c00 */
        /* <DEDUP_REMOVED lines=12> */
[----:B----4-:R-:W-:Y:S04]  /*f3d0*/  STL.128 [R1+0x4c10], R32 ;  /* 0x004c102001007387 */ /* 0x010fe80000100c00 */
[----:B0-----:R-:W4:Y:S04]  /*f3e0*/  LDL.LU R98, [R1+0x4d04] ;  /* 0x004d040001627983 */ /* 0x001f280000300800 */
[----:B-1----:R-:W4:Y:S04]  /*f3f0*/  LDL.LU R96, [R1+0x4d00] ;  /* 0x004d000001607983 */ /* 0x002f280000300800 */
[----:B--2---:R-:W2:Y:S04]  /*f400*/  LDL.LU.128 R80, [R1+0x4cd0] ;  /* 0x004cd00001507983 */ /* 0x004ea80000300c00 */
[----:B------:R-:W2:Y:S04]  /*f410*/  LDL.LU R94, [R1+0x4cfc] ;  /* 0x004cfc00015e7983 */ /* 0x000ea80000300800 */
[----:B------:R-:W2:Y:S04]  /*f420*/  LDL.LU R92, [R1+0x4cf8] ;  /* 0x004cf800015c7983 */ /* 0x000ea80000300800 */
        /* <DEDUP_REMOVED lines=11> */
[----:B------:R-:W2:Y:S04]  /*f4e0*/  LDL.128 R76, [R1+0x330] ;  /* 0x00033000014c7983 */ /* 0x000ea80000100c00 */
[----:B------:R-:W2:Y:S04]  /*f4f0*/  LDL.LU R100, [R1+0x4d08] ;  /* 0x004d080001647983 */ /* 0x000ea80000300800 */
[----:B------:R1:W-:Y:S04]  /*f500*/  STL.128 [R1+0x49b0], R172 ;  /* 0x0049b0ac01007387 */ /* 0x0003e80000100c00 */
[----:B------:R1:W-:Y:S04]  /*f510*/  STL.128 [R1+0x49a0], R168 ;  /* 0x0049a0a801007387 */ /* 0x0003e80000100c00 */
[----:B------:R-:W2:Y:S04]  /*f520*/  LDL.LU.128 R84, [R1+0x4ce0] ;  /* 0x004ce00001547983 */ /* 0x000ea80000300c00 */
[----:B0-----:R-:W2:Y:S04]  /*f530*/  LDL.LU R120, [R1+0x490] ;  /* 0x0004900001787983 */ /* 0x001ea80000300800 */
[----:B-1----:R-:W2:Y:S04]  /*f540*/  LDL.128 R172, [R1+0x350] ;  /* 0x0003500001ac7983 */ /* 0x002ea80000100c00 */
[----:B------:R-:W2:Y:S04]  /*f550*/  LDL.LU.128 R168, [R1+0x49a0] ;  /* 0x0049a00001a87983 */ /* 0x000ea80000300c00 */
[----:B------:R-:W2:Y:S04]  /*f560*/  LDL.LU R122, [R1+0x498] ;  /* 0x00049800017a7983 */ /* 0x000ea80000300800 */
[----:B------:R-:W-:Y:S04]  /*f570*/  STL [R1+0x360], R124 ;  /* 0x0003607c01007387 */ /* 0x000fe80000100800 */
[----:B------:R-:W-:Y:S04]  /*f580*/  STL [R1+0x364], R114 ;  /* 0x0003647201007387 */ /* 0x000fe80000100800 */
[----:B------:R-:W-:Y:S04]  /*f590*/  STL [R1+0x368], R116 ;  /* 0x0003687401007387 */ /* 0x000fe80000100800 */
[----:B------:R-:W-:Y:S04]  /*f5a0*/  STL [R1+0x36c], R118 ;  /* 0x00036c7601007387 */ /* 0x000fe80000100800 */
[----:B------:R-:W2:Y:S04]  /*f5b0*/  LDL.LU R90, [R1+0x4cf4] ;  /* 0x004cf400015a7983 */ /* 0x000ea80000300800 */
[----:B------:R-:W2:Y:S04]  /*f5c0*/  LDL.LU R88, [R1+0x4cf0] ;  /* 0x004cf00001587983 */ /* 0x000ea80000300800 */
[----:B------:R0:W-:Y:S04]  /*f5d0*/  STL.128 [R1+0x49c0], R176 ;  /* 0x0049c0b001007387 */ /* 0x0001e80000100c00 */
[----:B------:R-:W2:Y:S04]  /*f5e0*/  LDL.LU R106, [R1+0x4d14] ;  /* 0x004d1400016a7983 */ /* 0x000ea80000300800 */
[----:B------:R-:W2:Y:S04]  /*f5f0*/  LDL.LU R104, [R1+0x4d10] ;  /* 0x004d100001687983 */ /* 0x000ea80000300800 */
[----:B------:R-:W2:Y:S04]  /*f600*/  LDL.LU R102, [R1+0x4d0c] ;  /* 0x004d0c0001667983 */ /* 0x000ea80000300800 */
[----:B------:R1:W-:Y:S04]  /*f610*/  STL [R1+0x4a08], R198 ;  /* 0x004a08c601007387 */ /* 0x0003e80000100800 */
[----:B---3--:R3:W-:Y:S04]  /*f620*/  STL [R1+0x4a04], R196 ;  /* 0x004a04c401007387 */ /* 0x0087e80000100800 */
[----:B0-----:R-:W2:Y:S04]  /*f630*/  LDL.128 R176, [R1+0x360] ;  /* 0x0003600001b07983 */ /* 0x001ea80000100c00 */
[----:B------:R0:W-:Y:S04]  /*f640*/  STL [R1+0x4a00], R193 ;  /* 0x004a00c101007387 */ /* 0x0001e80000100800 */
[----:B-1----:R-:W2:Y:S04]  /*f650*/  LDL.LU R198, [R1+0x4a08] ;  /* 0x004a080001c67983 */ /* 0x002ea80000300800 */
[----:B---3--:R-:W3:Y:S04]  /*f660*/  LDL.LU R196, [R1+0x4a04] ;  /* 0x004a040001c47983 */ /* 0x008ee80000300800 */
[----:B------:R1:W-:Y:S04]  /*f670*/  STL.128 [R1+0x4990], R164 ;  /* 0x004990a401007387 */ /* 0x0003e80000100c00 */
[----:B------:R1:W-:Y:S04]  /*f680*/  STL.128 [R1+0x4980], R160 ;  /* 0x004980a001007387 */ /* 0x0003e80000100c00 */
[----:B0-----:R-:W3:Y:S04]  /*f690*/  LDL.LU R193, [R1+0x4a00] ;  /* 0x004a000001c17983 */ /* 0x001ee80000300800 */
[----:B------:R0:W-:Y:S04]  /*f6a0*/  STL [R1+0x370], R108 ;  /* 0x0003706c01007387 */ /* 0x0001e80000100800 */
[----:B-1----:R-:W3:Y:S04]  /*f6b0*/  LDL.LU.128 R164, [R1+0x4990] ;  /* 0x0049900001a47983 */ /* 0x002ee80000300c00 */
[----:B------:R-:W3:Y:S04]  /*f6c0*/  LDL.LU.128 R160, [R1+0x4980] ;  /* 0x0049800001a07983 */ /* 0x000ee80000300c00 */
[----:B------:R1:W-:Y:S04]  /*f6d0*/  STL [R1+0x374], R110 ;  /* 0x0003746e01007387 */ /* 0x0003e80000100800 */
[----:B0-----:R-:W3:Y:S04]  /*f6e0*/  LDL.LU R108, [R1+0x480] ;  /* 0x00048000016c7983 */ /* 0x001ee80000300800 */
[----:B------:R-:W-:Y:S04]  /*f6f0*/  STL [R1+0x378], R112 ;  /* 0x0003787001007387 */ /* 0x000fe80000100800 */
[----:B-1----:R-:W3:Y:S04]  /*f700*/  LDL.LU R110, [R1+0x488] ;  /* 0x00048800016e7983 */ /* 0x002ee80000300800 */
[----:B------:R0:W-:Y:S04]  /*f710*/  STL.128 [R1+0x4a20], R204 ;  /* 0x004a20cc01007387 */ /* 0x0001e80000100c00 */
[----:B------:R1:W-:Y:S04]  /*f720*/  STL [R1+0x4a10], R202 ;  /* 0x004a10ca01007387 */ /* 0x0003e80000100800 */
        /* <DEDUP_REMOVED lines=8> */
[----:B0-----:R-:W3:Y:S04]  /*f7b0*/  LDL.LU.128 R204, [R1+0x4a20] ;  /* 0x004a200001cc7983 */ /* 0x001ee80000300c00 */
[----:B-1----:R-:W3:Y:S04]  /*f7c0*/  LDL.LU R202, [R1+0x4a10] ;  /* 0x004a100001ca7983 */ /* 0x002ee80000300800 */
[----:B------:R-:W3:Y:S04]  /*f7d0*/  LDL.LU R200, [R1+0x4a0c] ;  /* 0x004a0c0001c87983 */ /* 0x000ee80000300800 */
        /* <DEDUP_REMOVED lines=8> */
[----:B------:R-:W3:Y:S04]  /*f860*/  LDL.LU.128 R72, [R1+0x4cb0] ;  /* 0x004cb00001487983 */ /* 0x000ee80000300c00 */
[----:B------:R-:W-:Y:S04]  /*f870*/  STL.128 [R1+0x4a30], R208 ;  /* 0x004a30d001007387 */ /* 0x000fe80000100c00 */
[----:B------:R-:W-:Y:S04]  /*f880*/  STL.64 [R1+0x4a40], R212 ;  /* 0x004a40d401007387 */ /* 0x000fe80000100a00 */
[----:B----4-:R0:W-:Y:S04]  /*f890*/  STL [R1+0x4bac], R98 ;  /* 0x004bac6201007387 */ /* 0x0101e80000100800 */
[----:B------:R1:W-:Y:S04]  /*f8a0*/  STL [R1+0x4ba8], R96 ;  /* 0x004ba86001007387 */ /* 0x0003e80000100800 */
[----:B--2---:R2:W-:Y:S04]  /*f8b0*/  STL.128 [R1+0x4b70], R80 ;  /* 0x004b705001007387 */ /* 0x0045e80000100c00 */
[----:B0-----:R-:W4:Y:S04]  /*f8c0*/  LDL.LU R98, [R1+0x4bac] ;  /* 0x004bac0001627983 */ /* 0x001f280000300800 */
[----:B-1----:R-:W4:Y:S04]  /*f8d0*/  LDL.LU R96, [R1+0x4ba8] ;  /* 0x004ba80001607983 */ /* 0x002f280000300800 */
[----:B------:R0:W-:Y:S04]  /*f8e0*/  STL [R1+0x4ba4], R94 ;  /* 0x004ba45e01007387 */ /* 0x0001e80000100800 */
[----:B--2---:R-:W2:Y:S04]  /*f8f0*/  LDL.128 R80, [R1+0x340] ;  /* 0x0003400001507983 */ /* 0x004ea80000100c00 */
[----:B------:R1:W-:Y:S04]  /*f900*/  STL [R1+0x4ba0], R92 ;  /* 0x004ba05c01007387 */ /* 0x0003e80000100800 */
[----:B0-----:R-:W2:Y:S04]  /*f910*/  LDL.LU R94, [R1+0x4ba4] ;  /* 0x004ba400015e7983 */ /* 0x001ea80000300800 */
[----:B------:R-:W2:Y:S04]  /*f920*/  LDL.LU.128 R208, [R1+0x4a30] ;  /* 0x004a300001d07983 */ /* 0x000ea80000300c00 */
[----:B-1----:R-:W2:Y:S04]  /*f930*/  LDL.LU R92, [R1+0x4ba0] ;  /* 0x004ba000015c7983 */ /* 0x002ea80000300800 */
[----:B------:R-:W-:Y:S04]  /*f940*/  STL.128 [R1+0x4c00], R28 ;  /* 0x004c001c01007387 */ /* 0x000fe80000100c00 */
[----:B------:R-:W-:Y:S04]  /*f950*/  STL [R1+0x4bfc], R26 ;  /* 0x004bfc1a01007387 */ /* 0x000fe80000100800 */
[----:B------:R-:W-:Y:S04]  /*f960*/  STL [R1+0x4bf8], R24 ;  /* 0x004bf81801007387 */ /* 0x000fe80000100800 */
[----:B------:R-:W-:Y:S04]  /*f970*/  STL [R1+0x4bf4], R22 ;  /* 0x004bf41601007387 */ /* 0x000fe80000100800 */
[----:B------:R-:W-:Y:S04]  /*f980*/  STL [R1+0x4bf0], R20 ;  /* 0x004bf01401007387 */ /* 0x000fe80000100800 */
[----:B------:R-:W-:Y:S04]  /*f990*/  STL.64 [R1+0x548], R78 ;  /* 0x0005484e01007387 */ /* 0x000fe80000100a00 */
[----:B------:R0:W-:Y:S04]  /*f9a0*/  STL [R1+0x4bb0], R100 ;  /* 0x004bb06401007387 */ /* 0x0001e80000100800 */
[----:B------:R-:W2:Y:S04]  /*f9b0*/  LDL.LU R91, [R1+0x54c] ;  /* 0x00054c00015b7983 */ /* 0x000ea80000300800 */
[----:B------:R-:W2:Y:S04]  /*f9c0*/  LDL.LU R142, [R1+0x548] ;  /* 0x00054800018e7983 */ /* 0x000ea80000300800 */
[----:B0-----:R-:W2:Y:S01]  /*f9d0*/  LDL.LU R100, [R1+0x4bb0] ;  /* 0x004bb00001647983 */ /* 0x001ea20000300800 */
[----:B------:R-:W-:-:S02]  /*f9e0*/  IMAD.MOV.U32 R89, RZ, RZ, R77 ;  /* 0x000000ffff597224 */ /* 0x000fc400078e004d */
[----:B------:R-:W-:Y:S01]  /*f9f0*/  IMAD.MOV.U32 R143, RZ, RZ, R76 ;  /* 0x000000ffff8f7224 */ /* 0x000fe200078e004c */
[----:B------:R0:W-:Y:S01]  /*fa00*/  STL.128 [R1+0x4b80], R84 ;  /* 0x004b805401007387 */ /* 0x0001e20000100c00 */
[----:B------:R-:W-:-:S03]  /*fa10*/  IMAD.MOV.U32 R97, RZ, RZ, R173 ;  /* 0x000000ffff617224 */ /* 0x000fc600078e00ad */
[----:B------:R-:W2:Y:S01]  /*fa20*/  LDL.LU.128 R76, [R1+0x4cc0] ;  /* 0x004cc000014c7983 */ /* 0x000ea20000300c00 */
[----:B------:R-:W-:-:S03]  /*fa30*/  IMAD.MOV.U32 R99, RZ, RZ, R175 ;  /* 0x000000ffff637224 */ /* 0x000fc600078e00af */
[----:B------:R1:W-:Y:S04]  /*fa40*/  STL.128 [R1+0x4880], R168 ;  /* 0x004880a801007387 */ /* 0x0003e80000100c00 */
[----:B------:R-:W-:Y:S04]  /*fa50*/  STL.64 [R1+0x4be8], R16 ;  /* 0x004be81001007387 */ /* 0x000fe80000100a00 */
[----:B0-----:R-:W2:Y:S04]  /*fa60*/  LDL.LU.128 R84, [R1+0x4b80] ;  /* 0x004b800001547983 */ /* 0x001ea80000300c00 */
[----:B------:R-:W-:Y:S04]  /*fa70*/  STL.64 [R1+0x4be0], R12 ;  /* 0x004be00c01007387 */ /* 0x000fe80000100a00 */
[----:B-1----:R-:W2:Y:S04]  /*fa80*/  LDL.LU.128 R168, [R1+0x4880] ;  /* 0x0048800001a87983 */ /* 0x002ea80000300c00 */
[----:B------:R-:W-:Y:S04]  /*fa90*/  STL [R1+0x4bd8], R10 ;  /* 0x004bd80a01007387 */ /* 0x000fe80000100800 */
[----:B------:R-:W-:Y:S04]  /*faa0*/  STL.64 [R1+0x4bd0], R8 ;  /* 0x004bd00801007387 */ /* 0x000fe80000100a00 */
[----:B------:R-:W-:Y:S04]  /*fab0*/  STL.128 [R1+0x4bc0], R4 ;  /* 0x004bc00401007387 */ /* 0x000fe80000100c00 */
[----:B------:R-:W2:Y:S04]  /*fac0*/  LDL.LU.128 R68, [R1+0x4ca0] ;  /* 0x004ca00001447983 */ /* 0x000ea80000300c00 */
[----:B------:R0:W-:Y:S04]  /*fad0*/  STL [R1+0x384], R106 ;  /* 0x0003846a01007387 */ /* 0x0001e80000100800 */
[----:B------:R-:W-:Y:S04]  /*fae0*/  STL [R1+0x380], R104 ;  /* 0x0003806801007387 */ /* 0x000fe80000100800 */
[----:B------:R1:W-:Y:S04]  /*faf0*/  STL [R1+0x37c], R102 ;  /* 0x00037c6601007387 */ /* 0x0003e80000100800 */
[----:B0-----:R-:W2:Y:S04]  /*fb00*/  LDL.LU R106, [R1+0x478] ;  /* 0x00047800016a7983 */ /* 0x001ea80000300800 */
[----:B------:R-:W2:Y:S04]  /*fb10*/  LDL.LU.128 R64, [R1+0x4c90] ;  /* 0x004c900001407983 */ /* 0x000ea80000300c00 */
[----:B------:R-:W-:Y:S04]  /*fb20*/  STL [R1+0x574], R177 ;  /* 0x000574b101007387 */ /* 0x000fe80000100800 */
[----:B------:R-:W-:Y:S04]  /*fb30*/  STL.64 [R1+0x578], R178 ;  /* 0x000578b201007387 */ /* 0x000fe80000100a00 */
[----:B------:R-:W2:Y:S04]  /*fb40*/  LDL.LU R101, [R1+0x574] ;  /* 0x0005740001657983 */ /* 0x000ea80000300800 */
[----:B-1----:R-:W2:Y:S04]  /*fb50*/  LDL.LU R102, [R1+0x578] ;  /* 0x0005780001667983 */ /* 0x002ea80000300800 */
[----:B------:R-:W2:Y:S04]  /*fb60*/  LDL.LU R103, [R1+0x57c] ;  /* 0x00057c0001677983 */ /* 0x000ea80000300800 */
[----:B------:R0:W-:Y:S04]  /*fb70*/  STL [R1+0x48e8], R198 ;  /* 0x0048e8c601007387 */ /* 0x0001e80000100800 */
[----:B---3--:R1:W-:Y:S04]  /*fb80*/  STL [R1+0x48e4], R196 ;  /* 0x0048e4c401007387 */ /* 0x0083e80000100800 */
[----:B------:R3:W-:Y:S04]  /*fb90*/  STL [R1+0x48e0], R193 ;  /* 0x0048e0c101007387 */ /* 0x0007e80000100800 */
[----:B0-----:R-:W2:Y:S04]  /*fba0*/  LDL.LU R198, [R1+0x48e8] ;  /* 0x0048e80001c67983 */ /* 0x001ea80000300800 */
[----:B-1----:R-:W2:Y:S04]  /*fbb0*/  LDL.LU R196, [R1+0x48e4] ;  /* 0x0048e40001c47983 */ /* 0x002ea80000300800 */
[----:B------:R0:W-:Y:S04]  /*fbc0*/  STL.128 [R1+0x4870], R164 ;  /* 0x004870a401007387 */ /* 0x0001e80000100c00 */
[----:B------:R1:W-:Y:S04]  /*fbd0*/  STL.128 [R1+0x4860], R160 ;  /* 0x004860a001007387 */ /* 0x0003e80000100c00 */
[----:B---3--:R-:W3:Y:S04]  /*fbe0*/  LDL.LU R193, [R1+0x48e0] ;  /* 0x0048e00001c17983 */ /* 0x008ee80000300800 */
[----:B------:R-:W3:Y:S04]  /*fbf0*/  LDL.LU.128 R60, [R1+0x4c80] ;  /* 0x004c8000013c7983 */ /* 0x000ee80000300c00 */
[----:B0-----:R-:W3:Y:S04]  /*fc00*/  LDL.LU.128 R164, [R1+0x4870] ;  /* 0x0048700001a47983 */ /* 0x001ee80000300c00 */
[----:B-1----:R-:W3:Y:S04]  /*fc10*/  LDL.LU.128 R160, [R1+0x4860] ;  /* 0x0048600001a07983 */ /* 0x002ee80000300c00 */
        /* <DEDUP_REMOVED lines=16> */
[----:B------:R-:W-:Y:S04]  /*fd20*/  STL.128 [R1+0x4830], R148 ;  /* 0x0048309401007387 */ /* 0x000fe80000100c00 */
[----:B------:R-:W-:Y:S04]  /*fd30*/  STL.128 [R1+0x4820], R144 ;  /* 0x0048209001007387 */ /* 0x000fe80000100c00 */
[----:B0-----:R-:W3:Y:S04]  /*fd40*/  LDL.LU.128 R204, [R1+0x4900] ;  /* 0x0049000001cc7983 */ /* 0x001ee80000300c00 */
[----:B-1----:R-:W3:Y:S04]  /*fd50*/  LDL.LU R202, [R1+0x48f0] ;  /* 0x0048f00001ca7983 */ /* 0x002ee80000300800 */
[----:B------:R-:W3:Y:S04]  /*fd60*/  LDL.LU R200, [R1+0x48ec] ;  /* 0x0048ec0001c87983 */ /* 0x000ee80000300800 */
[----:B------:R-:W3:Y:S04]  /*fd70*/  LDL.LU.128 R188, [R1+0x48d0] ;  /* 0x0048d00001bc7983 */ /* 0x000ee80000300c00 */
[----:B------:R-:W3:Y:S04]  /*fd80*/  LDL.LU.128 R184, [R1+0x48c0] ;  /* 0x0048c00001b87983 */ /* 0x000ee80000300c00 */
[----:B------:R-:W3:Y:S04]  /*fd90*/  LDL.LU.128 R180, [R1+0x48b0] ;  /* 0x0048b00001b47983 */ /* 0x000ee80000300c00 */
[----:B------:R-:W3:Y:S04]  /*fda0*/  LDL.LU.128 R156, [R1+0x4850] ;  /* 0x00485000019c7983 */ /* 0x000ee80000300c00 */
[----:B----4-:R0:W-:Y:S04]  /*fdb0*/  STL [R1+0x38c], R98 ;  /* 0x00038c6201007387 */ /* 0x0101e80000100800 */
[----:B------:R1:W-:Y:S04]  /*fdc0*/  STL [R1+0x388], R96 ;  /* 0x0003886001007387 */ /* 0x0003e80000100800 */
[----:B------:R-:W4:Y:S01]  /*fdd0*/  LDL.LU.128 R152, [R1+0x4840] ;  /* 0x0048400001987983 */ /* 0x000f220000300c00 */
[----:B0-----:R-:W-:-:S03]  /*fde0*/  IMAD.MOV.U32 R98, RZ, RZ, R174 ;  /* 0x000000ffff627224 */ /* 0x001fc600078e00ae */
[----:B--2---:R-:W-:Y:S01]  /*fdf0*/  STL.64 [R1+0x558], R82 ;  /* 0x0005585201007387 */ /* 0x004fe20000100a00 */
[----:B-1----:R-:W-:-:S03]  /*fe00*/  IMAD.MOV.U32 R96, RZ, RZ, R172 ;  /* 0x000000ffff607224 */ /* 0x002fc600078e00ac */
[----:B------:R-:W2:Y:S04]  /*fe10*/  LDL.LU R140, [R1+0x558] ;  /* 0x00055800018c7983 */ /* 0x000ea80000300800 */
[----:B------:R-:W3:Y:S04]  /*fe20*/  LDL.LU R95, [R1+0x55c] ;  /* 0x00055c00015f7983 */ /* 0x000ee80000300800 */
[----:B------:R-:W4:Y:S01]  /*fe30*/  LDL.LU.128 R172, [R1+0x49b0] ;  /* 0x0049b00001ac7983 */ /* 0x000f220000300c00 */
[----:B------:R-:W-:Y:S02]  /*fe40*/  IMAD.MOV.U32 R141, RZ, RZ, R80 ;  /* 0x000000ffff8d7224 */ /* 0x000fe400078e0050 */
[----:B------:R-:W-:Y:S01]  /*fe50*/  IMAD.MOV.U32 R93, RZ, RZ, R81 ;  /* 0x000000ffff5d7224 */ /* 0x000fe200078e0051 */
[----:B------:R0:W-:Y:S04]  /*fe60*/  STL [R1+0x398], R92 ;  /* 0x0003985c01007387 */ /* 0x0001e80000100800 */
[----:B------:R1:W-:Y:S04]  /*fe70*/  STL [R1+0x39c], R94 ;  /* 0x00039c5e01007387 */ /* 0x0003e80000100800 */
[----:B------:R1:W-:Y:S01]  /*fe80*/  STL.128 [R1+0x47f0], R96 ;  /* 0x0047f06001007387 */ /* 0x0003e20000100c00 */
[----:B0-----:R-:W-:-:S03]  /*fe90*/  IMAD.MOV.U32 R92, RZ, RZ, R122 ;  /* 0x000000ffff5c7224 */ /* 0x001fc600078e007a */
[----:B------:R-:W4:Y:S01]  /*fea0*/  LDL.LU.128 R80, [R1+0x4b70] ;  /* 0x004b700001507983 */ /* 0x000f220000300c00 */
[----:B-1----:R-:W-:-:S03]  /*feb0*/  IMAD.MOV.U32 R94, RZ, RZ, R120 ;  /* 0x000000ffff5e7224 */ /* 0x002fc600078e0078 */
[----:B------:R-:W4:Y:S04]  /*fec0*/  LDL.LU.128 R148, [R1+0x4830] ;  /* 0x0048300001947983 */ /* 0x000f280000300c00 */
[----:B------:R-:W4:Y:S04]  /*fed0*/  LDL.LU.128 R144, [R1+0x4820] ;  /* 0x0048200001907983 */ /* 0x000f280000300c00 */
[----:B------:R-:W4:Y:S04]  /*fee0*/  LDL.LU.128 R96, [R1+0x47f0] ;  /* 0x0047f00001607983 */ /* 0x000f280000300c00 */
[----:B------:R0:W-:Y:S04]  /*fef0*/  STL.128 [R1+0x4b50], R72 ;  /* 0x004b504801007387 */ /* 0x0001e80000100c00 */
[----:B------:R1:W-:Y:S04]  /*ff00*/  STL.128 [R1+0x4b90], R88 ;  /* 0x004b905801007387 */ /* 0x0003e80000100c00 */
[----:B------:R-:W-:Y:S04]  /*ff10*/  STL.128 [R1+0x4910], R208 ;  /* 0x004910d001007387 */ /* 0x000fe80000100c00 */
[----:B------:R1:W-:Y:S04]  /*ff20*/  STL [R1+0x390], R100 ;  /* 0x0003906401007387 */ /* 0x0003e80000100800 */
[----:B0-----:R-:W4:Y:S04]  /*ff30*/  LDL.LU.128 R72, [R1+0x4b50] ;  /* 0x004b500001487983 */ /* 0x001f280000300c00 */
[----:B-1----:R-:W4:Y:S01]  /*ff40*/  LDL.LU.128 R88, [R1+0x4b90] ;  /* 0x004b900001587983 */ /* 0x002f220000300c00 */
[----:B------:R-:W-:-:S03]  /*ff50*/  IMAD.MOV.U32 R100, RZ, RZ, R176 ;  /* 0x000000ffff647224 */ /* 0x000fc600078e00b0 */
[----:B------:R-:W4:Y:S04]  /*ff60*/  LDL.LU.128 R176, [R1+0x49c0] ;  /* 0x0049c00001b07983 */ /* 0x000f280000300c00 */
[----:B------:R0:W-:Y:S04]  /*ff70*/  STL.128 [R1+0x4b60], R76 ;  /* 0x004b604c01007387 */ /* 0x0001e80000100c00 */
[----:B------:R-:W-:Y:S04]  /*ff80*/  STL [R1+0x3a0], R84 ;  /* 0x0003a05401007387 */ /* 0x000fe80000100800 */
[----:B------:R-:W-:Y:S04]  /*ff90*/  STL [R1+0x3a4], R86 ;  /* 0x0003a45601007387 */ /* 0x000fe80000100800 */
[----:B------:R1:W-:Y:S04]  /*ffa0*/  STL.128 [R1+0x4740], R168 ;  /* 0x004740a801007387 */ /* 0x0003e80000100c00 */
[----:B0-----:R-:W4:Y:S04]  /*ffb0*/  LDL.LU.128 R76, [R1+0x4b60] ;  /* 0x004b6000014c7983 */ /* 0x001f280000300c00 */
[----:B------:R-:W4:Y:S04]  /*ffc0*/  LDL.LU R26, [R1+0x4bfc] ;  /* 0x004bfc00011a7983 */ /* 0x000f280000300800 */
[----:B------:R-:W4:Y:S04]  /*ffd0*/  LDL.LU R24, [R1+0x4bf8] ;  /* 0x004bf80001187983 */ /* 0x000f280000300800 */
[----:B-1----:R-:W4:Y:S04]  /*ffe0*/  LDL.128 R168, [R1+0x380] ;  /* 0x0003800001a87983 */ /* 0x002f280000100c00 */
[----:B------:R-:W4:Y:S04]  /*fff0*/  LDL.LU R22, [R1+0x4bf4] ;  /* 0x004bf40001167983 */ /* 0x000f280000300800 */
[----:B------:R-:W4:Y:S04]  /*10000*/  LDL.LU R20, [R1+0x4bf0] ;  /* 0x004bf00001147983 */ /* 0x000f280000300800 */
[----:B------:R-:W4:Y:S04]  /*10010*/  LDL.LU.64 R16, [R1+0x4be8] ;  /* 0x004be80001107983 */ /* 0x000f280000300a00 */
[----:B------:R-:W4:Y:S04]  /*10020*/  LDL.LU.64 R12, [R1+0x4be0] ;  /* 0x004be000010c7983 */ /* 0x000f280000300a00 */
[----:B------:R-:W4:Y:S04]  /*10030*/  LDL.LU R10, [R1+0x4bd8] ;  /* 0x004bd800010a7983 */ /* 0x000f280000300800 */
[----:B------:R-:W4:Y:S04]  /*10040*/  LDL.LU.64 R8, [R1+0x4bd0] ;  /* 0x004bd00001087983 */ /* 0x000f280000300a00 */
[----:B------:R-:W4:Y:S04]  /*10050*/  LDL.LU.128 R4, [R1+0x4bc0] ;  /* 0x004bc00001047983 */ /* 0x000f280000300c00 */
[----:B------:R-:W4:Y:S04]  /*10060*/  LDL.LU.64 R212, [R1+0x4a40] ;  /* 0x004a400001d47983 */ /* 0x000f280000300a00 */
[----:B--2---:R0:W-:Y:S04]  /*10070*/  STL.128 [R1+0x4930], R140 ;  /* 0x0049308c01007387 */ /* 0x0041e80000100c00 */
[----:B---3--:R1:W-:Y:S04]  /*10080*/  STL.128 [R1+0x47e0], R92 ;  /* 0x0047e05c01007387 */ /* 0x0083e80000100c00 */
[----:B----4-:R2:W-:Y:S04]  /*10090*/  STL.128 [R1+0x4890], R172 ;  /* 0x004890ac01007387 */ /* 0x0105e80000100c00 */
[----:B------:R-:W-:Y:S04]  /*100a0*/  STL [R1+0x47a8], R198 ;  /* 0x0047a8c601007387 */ /* 0x000fe80000100800 */
[----:B0-----:R-:W3:Y:S04]  /*100b0*/  LDL.LU.128 R140, [R1+0x4930] ;  /* 0x00493000018c7983 */ /* 0x001ee80000300c00 */
[----:B-1----:R-:W4:Y:S04]  /*100c0*/  LDL.LU.128 R92, [R1+0x47e0] ;  /* 0x0047e000015c7983 */ /* 0x002f280000300c00 */
[----:B--2---:R-:W2:Y:S01]  /*100d0*/  LDL.128 R172, [R1+0x370] ;  /* 0x0003700001ac7983 */ /* 0x004ea20000100c00 */
[----:B------:R-:W-:-:S02]  /*100e0*/  IMAD.MOV.U32 R84, RZ, RZ, R110 ;  /* 0x000000ffff547224 */ /* 0x000fc400078e006e */
[----:B------:R-:W-:Y:S01]  /*100f0*/  IMAD.MOV.U32 R86, RZ, RZ, R108 ;  /* 0x000000ffff567224 */ /* 0x000fe200078e006c */
[----:B------:R0:W-:Y:S04]  /*10100*/  STL.128 [R1+0x4800], R100 ;  /* 0x0048006401007387 */ /* 0x0001e80000100c00 */
[----:B------:R1:W-:Y:S04]  /*10110*/  STL.128 [R1+0x4670], R84 ;  /* 0x0046705401007387 */ /* 0x0003e80000100c00 */
[----:B------:R1:W-:Y:S04]  /*10120*/  STL.128 [R1+0x46a0], R96 ;  /* 0x0046a06001007387 */ /* 0x0003e80000100c00 */
[----:B------:R-:W-:Y:S04]  /*10130*/  STL [R1+0x47a4], R196 ;  /* 0x0047a4c401007387 */ /* 0x000fe80000100800 */
[----:B0-----:R-:W2:Y:S04]  /*10140*/  LDL.LU.128 R100, [R1+0x4800] ;  /* 0x0048000001647983 */ /* 0x001ea80000300c00 */
[----:B-1----:R-:W2:Y:S04]  /*10150*/  LDL.LU.128 R84, [R1+0x4670] ;  /* 0x0046700001547983 */ /* 0x002ea80000300c00 */
[----:B------:R-:W2:Y:S04]  /*10160*/  LDL.LU R96, [R1+0x470] ;  /* 0x0004700001607983 */ /* 0x000ea80000300800 */
[----:B------:R-:W-:Y:S04]  /*10170*/  STL [R1+0x47a0], R193 ;  /* 0x0047a0c101007387 */ /* 0x000fe80000100800 */
[----:B------:R0:W-:Y:S04]  /*10180*/  STL [R1+0x3a8], R88 ;  /* 0x0003a85801007387 */ /* 0x0001e80000100800 */
[----:B------:R1:W-:Y:S04]  /*10190*/  STL.128 [R1+0x48a0], R176 ;  /* 0x0048a0b001007387 */ /* 0x0003e80000100c00 */
[----:B------:R-:W2:Y:S01]  /*101a0*/  LDL.LU R198, [R1+0x47a8] ;  /* 0x0047a80001c67983 */ /* 0x000ea20000300800 */
[----:B0-----:R-:W-:-:S03]  /*101b0*/  IMAD.MOV.U32 R88, RZ, RZ, R106 ;  /* 0x000000ffff587224 */ /* 0x001fc600078e006a */
[----:B------:R-:W2:Y:S04]  /*101c0*/  LDL.LU R196, [R1+0x47a4] ;  /* 0x0047a40001c47983 */ /* 0x000ea80000300800 */
[----:B------:R0:W-:Y:S04]  /*101d0*/  STL.128 [R1+0x4730], R164 ;  /* 0x004730a401007387 */ /* 0x0001e80000100c00 */
[----:B-1----:R-:W2:Y:S04]  /*101e0*/  LDL.LU.128 R176, [R1+0x48a0] ;  /* 0x0048a00001b07983 */ /* 0x002ea80000300c00 */
[----:B------:R1:W-:Y:S04]  /*101f0*/  STL.128 [R1+0x4720], R160 ;  /* 0x004720a001007387 */ /* 0x0003e80000100c00 */
[----:B------:R-:W2:Y:S04]  /*10200*/  LDL.LU R193, [R1+0x47a0] ;  /* 0x0047a00001c17983 */ /* 0x000ea80000300800 */
[----:B0-----:R-:W2:Y:S04]  /*10210*/  LDL.LU.128 R164, [R1+0x4730] ;  /* 0x0047300001a47983 */ /* 0x001ea80000300c00 */
[----:B------:R-:W-:Y:S01]  /*10220*/  STL [R1+0x594], R169 ;  /* 0x000594a901007387 */ /* 0x000fe20000100800 */
[----:B------:R-:W-:-:S03]  /*10230*/  IMAD.MOV.U32 R108, RZ, RZ, R168 ;  /* 0x000000ffff6c7224 */ /* 0x000fc600078e00a8 */
[----:B------:R0:W-:Y:S04]  /*10240*/  STL.64 [R1+0x598], R170 ;  /* 0x000598aa01007387 */ /* 0x0001e80000100a00 */
[----:B-1----:R-:W2:Y:S04]  /*10250*/  LDL.LU.128 R160, [R1+0x4720] ;  /* 0x0047200001a07983 */ /* 0x002ea80000300c00 */
[----:B------:R-:W-:Y:S04]  /*10260*/  STL [R1+0x394], R90 ;  /* 0x0003945a01007387 */ /* 0x000fe80000100800 */
[----:B0-----:R-:W2:Y:S04]  /*10270*/  LDL.LU.128 R168, [R1+0x4740] ;  /* 0x0047400001a87983 */ /* 0x001ea80000300c00 */
[----:B------:R-:W-:Y:S04]  /*10280*/  STL [R1+0x3ac], R78 ;  /* 0x0003ac4e01007387 */ /* 0x000fe80000100800 */
[----:B------:R-:W-:Y:S04]  /*10290*/  STL [R1+0x3b0], R80 ;  /* 0x0003b05001007387 */ /* 0x000fe80000100800 */
[----:B------:R-:W-:Y:S04]  /*102a0*/  STL [R1+0x3b4], R82 ;  /* 0x0003b45201007387 */ /* 0x000fe80000100800 */
[----:B------:R-:W-:Y:S04]  /*102b0*/  STL.128 [R1+0x47c0], R204 ;  /* 0x0047c0cc01007387 */ /* 0x000fe80000100c00 */
        /* <DEDUP_REMOVED lines=9> */
[----:B------:R-:W2:Y:S04]  /*10350*/  LDL.LU.128 R208, [R1+0x4910] ;  /* 0x0049100001d07983 */ /* 0x000ea80000300c00 */
[----:B---3--:R0:W-:Y:S04]  /*10360*/  STL.128 [R1+0x4810], R140 ;  /* 0x0048108c01007387 */ /* 0x0081e80000100c00 */
[----:B----4-:R-:W-:Y:S04]  /*10370*/  STL.128 [R1+0x4690], R92 ;  /* 0x0046905c01007387 */ /* 0x010fe80000100c00 */
[----:B--2---:R-:W-:Y:S01]  /*10380*/  STL [R1+0x584], R173 ;  /* 0x000584ad01007387 */ /* 0x004fe20000100800 */
[----:B------:R-:W-:-:S03]  /*10390*/  IMAD.MOV.U32 R104, RZ, RZ, R172 ;  /* 0x000000ffff687224 */ /* 0x000fc600078e00ac */
[----:B------:R1:W-:Y:S04]  /*103a0*/  STL.64 [R1+0x588], R174 ;  /* 0x000588ae01007387 */ /* 0x0003e80000100a00 */
[----:B0-----:R-:W2:Y:S04]  /*103b0*/  LDL.LU.128 R140, [R1+0x4810] ;  /* 0x00481000018c7983 */ /* 0x001ea80000300c00 */
[----:B------:R-:W3:Y:S04]  /*103c0*/  LDL.LU R105, [R1+0x584] ;  /* 0x0005840001697983 */ /* 0x000ee80000300800 */
[----:B-1----:R-:W4:Y:S04]  /*103d0*/  LDL.LU.128 R172, [R1+0x4890] ;  /* 0x0048900001ac7983 */ /* 0x002f280000300c00 */
[----:B------:R-:W3:Y:S04]  /*103e0*/  LDL.LU R106, [R1+0x588] ;  /* 0x00058800016a7983 */ /* 0x000ee80000300800 */
[----:B------:R-:W3:Y:S04]  /*103f0*/  LDL.LU R107, [R1+0x58c] ;  /* 0x00058c00016b7983 */ /* 0x000ee80000300800 */
[----:B------:R-:W3:Y:S04]  /*10400*/  LDL.LU R92, [R1+0x460] ;  /* 0x00046000015c7983 */ /* 0x000ee80000300800 */
[----:B------:R-:W3:Y:S01]  /*10410*/  LDL.LU R94, [R1+0x468] ;  /* 0x00046800015e7983 */ /* 0x000ee20000300800 */
[----:B------:R-:W-:-:S02]  /*10420*/  IMAD.MOV.U32 R90, RZ, RZ, R124 ;  /* 0x000000ffff5a7224 */ /* 0x000fc400078e007c */
[----:B------:R-:W-:Y:S01]  /*10430*/  IMAD.MOV.U32 R78, RZ, RZ, R96 ;  /* 0x000000ffff4e7224 */ /* 0x000fe200078e0060 */
[----:B------:R-:W-:Y:S04]  /*10440*/  STL.128 [R1+0x46b0], R100 ;  /* 0x0046b06401007387 */ /* 0x000fe80000100c00 */
[----:B------:R-:W-:Y:S04]  /*10450*/  STL.128 [R1+0x4680], R88 ;  /* 0x0046805801007387 */ /* 0x000fe80000100c00 */
[----:B------:R-:W-:Y:S04]  /*10460*/  STL.128 [R1+0x4500], R84 ;  /* 0x0045005401007387 */ /* 0x000fe80000100c00 */
[----:B------:R-:W3:Y:S04]  /*10470*/  LDL.LU.128 R204, [R1+0x47c0] ;  /* 0x0047c00001cc7983 */ /* 0x000ee80000300c00 */
[----:B------:R-:W3:Y:S04]  /*10480*/  LDL.LU R202, [R1+0x47b0] ;  /* 0x0047b00001ca7983 */ /* 0x000ee80000300800 */
[----:B------:R0:W-:Y:S04]  /*10490*/  STL.128 [R1+0x4760], R176 ;  /* 0x004760b001007387 */ /* 0x0001e80000100c00 */
[----:B------:R-:W3:Y:S04]  /*104a0*/  LDL.LU R200, [R1+0x47ac] ;  /* 0x0047ac0001c87983 */ /* 0x000ee80000300800 */
[----:B------:R-:W3:Y:S04]  /*104b0*/  LDL.LU.128 R188, [R1+0x4790] ;  /* 0x0047900001bc7983 */ /* 0x000ee80000300c00 */
[----:B------:R-:W3:Y:S04]  /*104c0*/  LDL.LU.128 R184, [R1+0x4780] ;  /* 0x0047800001b87983 */ /* 0x000ee80000300c00 */
[----:B------:R-:W3:Y:S04]  /*104d0*/  LDL.LU.128 R180, [R1+0x4770] ;  /* 0x0047700001b47983 */ /* 0x000ee80000300c00 */
[----:B0-----:R-:W3:Y:S04]  /*104e0*/  LDL.LU.128 R176, [R1+0x4760] ;  /* 0x0047600001b07983 */ /* 0x001ee80000300c00 */
[----:B------:R-:W3:Y:S04]  /*104f0*/  LDL.LU.128 R156, [R1+0x4710] ;  /* 0x00471000019c7983 */ /* 0x000ee80000300c00 */
[----:B------:R-:W3:Y:S04]  /*10500*/  LDL.LU.128 R152, [R1+0x4700] ;  /* 0x0047000001987983 */ /* 0x000ee80000300c00 */
[----:B------:R0:W-:Y:S04]  /*10510*/  STL.128 [R1+0x45e0], R168 ;  /* 0x0045e0a801007387 */ /* 0x0001e80000100c00 */
        /* <DEDUP_REMOVED lines=8> */
[----:B------:R1:W-:Y:S04]  /*105a0*/  STL [R1+0x4648], R198 ;  /* 0x004648c601007387 */ /* 0x0003e80000100800 */
[----:B------:R1:W-:Y:S04]  /*105b0*/  STL [R1+0x4644], R196 ;  /* 0x004644c401007387 */ /* 0x0003e80000100800 */
[----:B------:R-:W3:Y:S04]  /*105c0*/  LDL.LU R86, [R1+0x458] ;  /* 0x0004580001567983 */ /* 0x000ee80000300800 */
[----:B0-----:R-:W3:Y:S04]  /*105d0*/  LDL.128 R168, [R1+0x390] ;  /* 0x0003900001a87983 */ /* 0x001ee80000100c00 */
[----:B------:R0:W-:Y:S04]  /*105e0*/  STL [R1+0x4640], R193 ;  /* 0x004640c101007387 */ /* 0x0001e80000100800 */
[----:B-1----:R-:W3:Y:S04]  /*105f0*/  LDL.LU R198, [R1+0x4648] ;  /* 0x0046480001c67983 */ /* 0x002ee80000300800 */
[----:B------:R-:W3:Y:S04]  /*10600*/  LDL.LU R196, [R1+0x4644] ;  /* 0x0046440001c47983 */ /* 0x000ee80000300800 */
[----:B------:R1:W-:Y:S04]  /*10610*/  STL.128 [R1+0x45d0], R164 ;  /* 0x0045d0a401007387 */ /* 0x0003e80000100c00 */
[----:B------:R1:W-:Y:S04]  /*10620*/  STL.128 [R1+0x45c0], R160 ;  /* 0x0045c0a001007387 */ /* 0x0003e80000100c00 */
[----:B0-----:R-:W3:Y:S04]  /*10630*/  LDL.LU R193, [R1+0x4640] ;  /* 0x0046400001c17983 */ /* 0x001ee80000300800 */
[----:B-1----:R-:W3:Y:S04]  /*10640*/  LDL.LU.128 R164, [R1+0x45d0] ;  /* 0x0045d00001a47983 */ /* 0x002ee80000300c00 */
[----:B------:R-:W3:Y:S04]  /*10650*/  LDL.LU.128 R160, [R1+0x45c0] ;  /* 0x0045c00001a07983 */ /* 0x000ee80000300c00 */
[----:B--2---:R0:W-:Y:S04]  /*10660*/  STL.128 [R1+0x46d0], R140 ;  /* 0x0046d08c01007387 */ /* 0x0041e80000100c00 */
[----:B----4-:R1:W-:Y:S04]  /*10670*/  STL.128 [R1+0x4750], R172 ;  /* 0x004750ac01007387 */ /* 0x0103e80000100c00 */
[----:B---3--:R2:W-:Y:S01]  /*10680*/  STL.128 [R1+0x46c0], R104 ;  /* 0x0046c06801007387 */ /* 0x0085e20000100c00 */
[----:B------:R-:W-:-:S03]  /*10690*/  IMAD.MOV.U32 R82, RZ, RZ, R92 ;  /* 0x000000ffff527224 */ /* 0x000fc600078e005c */
[----:B0-----:R-:W3:Y:S01]  /*106a0*/  LDL.LU.128 R140, [R1+0x46d0] ;  /* 0x0046d000018c7983 */ /* 0x001ee20000300c00 */
[----:B------:R-:W-:-:S03]  /*106b0*/  IMAD.MOV.U32 R80, RZ, RZ, R94 ;  /* 0x000000ffff507224 */ /* 0x000fc600078e005e */
[----:B-1----:R-:W4:Y:S04]  /*106c0*/  LDL.LU.128 R172, [R1+0x4750] ;  /* 0x0047500001ac7983 */ /* 0x002f280000300c00 */
[----:B------:R-:W4:Y:S04]  /*106d0*/  LDL.LU.128 R92, [R1+0x4690] ;  /* 0x00469000015c7983 */ /* 0x000f280000300c00 */
[----:B--2---:R-:W2:Y:S04]  /*106e0*/  LDL.LU.128 R104, [R1+0x46c0] ;  /* 0x0046c00001687983 */ /* 0x004ea80000300c00 */
        /* <DEDUP_REMOVED lines=21> */
[----:B------:R1:W-:Y:S01]  /*10840*/  STL.64 [R1+0x4a58], R226 ;  /* 0x004a58e201007387 */ /* 0x0003e20000100a00 */
[----:B0-----:R-:W-:-:S03]  /*10850*/  IMAD.MOV.U32 R72, RZ, RZ, R86 ;  /* 0x000000ffff487224 */ /* 0x001fc600078e0056 */
[----:B------:R0:W-:Y:S01]  /*10860*/  STL [R1+0x4a50], R224 ;  /* 0x004a50e001007387 */ /* 0x0001e20000100800 */
[----:B------:R-:W-:-:S03]  /*10870*/  IMAD.MOV.U32 R112, RZ, RZ, R168 ;  /* 0x000000ffff707224 */ /* 0x000fc600078e00a8 */
[----:B------:R0:W-:Y:S04]  /*10880*/  STL.64 [R1+0x4a48], R222 ;  /* 0x004a48de01007387 */ /* 0x0001e80000100a00 */
[----:B------:R0:W-:Y:S04]  /*10890*/  STL.64 [R1+0x4920], R212 ;  /* 0x004920d401007387 */ /* 0x0001e80000100a00 */
[----:B------:R0:W-:Y:S04]  /*108a0*/  STL.128 [R1+0x47d0], R208 ;  /* 0x0047d0d001007387 */ /* 0x0001e80000100c00 */
[----:B------:R0:W-:Y:S04]  /*108b0*/  STL.128 [R1+0x4660], R204 ;  /* 0x004660cc01007387 */ /* 0x0001e80000100c00 */
[----:B------:R0:W-:Y:S04]  /*108c0*/  STL [R1+0x4650], R202 ;  /* 0x004650ca01007387 */ /* 0x0001e80000100800 */
[----:B------:R2:W-:Y:S04]  /*108d0*/  STL [R1+0x464c], R200 ;  /* 0x00464cc801007387 */ /* 0x0005e80000100800 */
        /* <DEDUP_REMOVED lines=14> */
[----:B------:R-:W-:Y:S04]  /*109c0*/  STL.64 [R1+0x5a8], R170 ;  /* 0x0005a8aa01007387 */ /* 0x000fe80000100a00 */
        /* <DEDUP_REMOVED lines=12> */
[----:B------:R-:W2:Y:S04]  /*10a90*/  LDL.LU R24, [R1+0x4a98] ;  /* 0x004a980001187983 */ /* 0x000ea80000300800 */
[----:B------:R-:W2:Y:S04]  /*10aa0*/  LDL.LU R22, [R1+0x4a94] ;  /* 0x004a940001167983 */ /* 0x000ea80000300800 */
[----:B------:R-:W2:Y:S04]  /*10ab0*/  LDL.LU R20, [R1+0x4a90] ;  /* 0x004a900001147983 */ /* 0x000ea80000300800 */
[----:B------:R-:W2:Y:S04]  /*10ac0*/  LDL.LU.64 R16, [R1+0x4a88] ;  /* 0x004a880001107983 */ /* 0x000ea80000300a00 */
[----:B------:R-:W2:Y:S04]  /*10ad0*/  LDL.LU.64 R12, [R1+0x4a80] ;  /* 0x004a8000010c7983 */ /* 0x000ea80000300a00 */
[----:B------:R-:W2:Y:S04]  /*10ae0*/  LDL.LU R10, [R1+0x4a78] ;  /* 0x004a7800010a7983 */ /* 0x000ea80000300800 */
[----:B------:R-:W2:Y:S04]  /*10af0*/  LDL.LU.64 R8, [R1+0x4a70] ;  /* 0x004a700001087983 */ /* 0x000ea80000300a00 */
[----:B------:R-:W2:Y:S04]  /*10b00*/  LDL.LU.128 R4, [R1+0x4a60] ;  /* 0x004a600001047983 */ /* 0x000ea80000300c00 */
[----:B------:R-:W2:Y:S04]  /*10b10*/  LDL.LU.64 R226, [R1+0x4a58] ;  /* 0x004a580001e27983 */ /* 0x000ea80000300a00 */
[----:B0-----:R-:W2:Y:S04]  /*10b20*/  LDL.LU R224, [R1+0x4a50] ;  /* 0x004a500001e07983 */ /* 0x001ea80000300800 */
[----:B------:R-:W2:Y:S04]  /*10b30*/  LDL.LU.64 R222, [R1+0x4a48] ;  /* 0x004a480001de7983 */ /* 0x000ea80000300a00 */
[----:B------:R-:W2:Y:S04]  /*10b40*/  LDL.LU.64 R212, [R1+0x4920] ;  /* 0x0049200001d47983 */ /* 0x000ea80000300a00 */
[----:B------:R-:W2:Y:S04]  /*10b50*/  LDL.LU.128 R208, [R1+0x47d0] ;  /* 0x0047d00001d07983 */ /* 0x000ea80000300c00 */
[----:B------:R-:W2:Y:S04]  /*10b60*/  LDL.LU.128 R204, [R1+0x4660] ;  /* 0x0046600001cc7983 */ /* 0x000ea80000300c00 */
[----:B------:R-:W2:Y:S04]  /*10b70*/  LDL.LU R202, [R1+0x4650] ;  /* 0x0046500001ca7983 */ /* 0x000ea80000300800 */
[----:B---3--:R-:W-:Y:S04]  /*10b80*/  STL.128 [R1+0x4570], R140 ;  /* 0x0045708c01007387 */ /* 0x008fe80000100c00 */
[----:B----4-:R0:W-:Y:S04]  /*10b90*/  STL.128 [R1+0x45f0], R172 ;  /* 0x0045f0ac01007387 */ /* 0x0101e80000100c00 */
[----:B------:R-:W-:Y:S04]  /*10ba0*/  STL.128 [R1+0x4520], R92 ;  /* 0x0045205c01007387 */ /* 0x000fe80000100c00 */
[----:B--2---:R1:W-:Y:S04]  /*10bb0*/  STL.128 [R1+0x4550], R104 ;  /* 0x0045506801007387 */ /* 0x0043e80000100c00 */
[----:B------:R-:W2:Y:S04]  /*10bc0*/  LDL.LU R200, [R1+0x464c] ;  /* 0x00464c0001c87983 */ /* 0x000ea80000300800 */
[----:B------:R-:W3:Y:S04]  /*10bd0*/  LDL.LU.128 R188, [R1+0x4630] ;  /* 0x0046300001bc7983 */ /* 0x000ee80000300c00 */
[----:B------:R-:W4:Y:S04]  /*10be0*/  LDL.LU.128 R184, [R1+0x4620] ;  /* 0x0046200001b87983 */ /* 0x000f280000300c00 */
[----:B------:R-:W2:Y:S04]  /*10bf0*/  LDL.LU.128 R180, [R1+0x4610] ;  /* 0x0046100001b47983 */ /* 0x000ea80000300c00 */
[----:B------:R-:W3:Y:S04]  /*10c00*/  LDL.LU.128 R176, [R1+0x4600] ;  /* 0x0046000001b07983 */ /* 0x000ee80000300c00 */
[----:B0-----:R-:W4:Y:S04]  /*10c10*/  LDL.LU.128 R172, [R1+0x45f0] ;  /* 0x0045f00001ac7983 */ /* 0x001f280000300c00 */
[----:B------:R-:W4:Y:S04]  /*10c20*/  LDL.LU.128 R168, [R1+0x45e0] ;  /* 0x0045e00001a87983 */ /* 0x000f280000300c00 */
[----:B------:R-:W4:Y:S04]  /*10c30*/  LDL.LU.128 R156, [R1+0x45b0] ;  /* 0x0045b000019c7983 */ /* 0x000f280000300c00 */
[----:B------:R-:W4:Y:S04]  /*10c40*/  LDL.LU.128 R152, [R1+0x45a0] ;  /* 0x0045a00001987983 */ /* 0x000f280000300c00 */
[----:B------:R-:W2:Y:S04]  /*10c50*/  LDL.LU.128 R148, [R1+0x4590] ;  /* 0x0045900001947983 */ /* 0x000ea80000300c00 */
[----:B------:R-:W3:Y:S04]  /*10c60*/  LDL.LU.128 R144, [R1+0x4580] ;  /* 0x0045800001907983 */ /* 0x000ee80000300c00 */
[----:B------:R-:W4:Y:S04]  /*10c70*/  LDL.LU.128 R140, [R1+0x4570] ;  /* 0x00457000018c7983 */ /* 0x000f280000300c00 */
[----:B------:R-:W2:Y:S04]  /*10c80*/  LDL.LU.128 R108, [R1+0x4560] ;  /* 0x00456000016c7983 */ /* 0x000ea80000300c00 */
[----:B-1----:R-:W3:Y:S04]  /*10c90*/  LDL.LU.128 R104, [R1+0x4550] ;  /* 0x0045500001687983 */ /* 0x002ee80000300c00 */
[----:B------:R-:W4:Y:S04]  /*10ca0*/  LDL.LU.128 R100, [R1+0x4540] ;  /* 0x0045400001647983 */ /* 0x000f280000300c00 */
[----:B------:R-:W4:Y:S04]  /*10cb0*/  LDL.LU.128 R96, [R1+0x4530] ;  /* 0x0045300001607983 */ /* 0x000f280000300c00 */
[----:B------:R-:W4:Y:S04]  /*10cc0*/  LDL.LU.128 R92, [R1+0x4520] ;  /* 0x00452000015c7983 */ /* 0x000f280000300c00 */
[----:B------:R-:W4:Y:S04]  /*10cd0*/  LDL.LU.128 R88, [R1+0x4510] ;  /* 0x0045100001587983 */ /* 0x000f280000300c00 */
[----:B------:R-:W4:Y:S04]  /*10ce0*/  LDL.LU.128 R84, [R1+0x4500] ;  /* 0x0045000001547983 */ /* 0x000f280000300c00 */
[----:B------:R-:W4:Y:S04]  /*10cf0*/  LDL.LU.128 R80, [R1+0x44f0] ;  /* 0x0044f00001507983 */ /* 0x000f280000300c00 */
[----:B------:R-:W2:Y:S04]  /*10d00*/  LDL.LU R113, [R1+0x5a4] ;  /* 0x0005a40001717983 */ /* 0x000ea80000300800 */
[----:B------:R-:W2:Y:S04]  /*10d10*/  LDL.LU R114, [R1+0x5a8] ;  /* 0x0005a80001727983 */ /* 0x000ea80000300800 */
[----:B------:R-:W2:Y:S04]  /*10d20*/  LDL.LU R115, [R1+0x5ac] ;  /* 0x0005ac0001737983 */ /* 0x000ea80000300800 */
[----:B------:R-:W-:Y:S04]  /*10d30*/  STL [R1+0x44e8], R198 ;  /* 0x0044e8c601007387 */ /* 0x000fe80000100800 */
[----:B------:R-:W-:Y:S04]  /*10d40*/  STL [R1+0x44e4], R196 ;  /* 0x0044e4c401007387 */ /* 0x000fe80000100800 */
[----:B------:R-:W-:Y:S04]  /*10d50*/  STL [R1+0x44e0], R193 ;  /* 0x0044e0c101007387 */ /* 0x000fe80000100800 */
[----:B------:R0:W-:Y:S04]  /*10d60*/  STL.128 [R1+0x4470], R164 ;  /* 0x004470a401007387 */ /* 0x0001e80000100c00 */
[----:B------:R1:W-:Y:S04]  /*10d70*/  STL.128 [R1+0x4460], R160 ;  /* 0x004460a001007387 */ /* 0x0003e80000100c00 */
[----:B------:R-:W-:Y:S04]  /*10d80*/  STL [R1+0x3bc], R74 ;  /* 0x0003bc4a01007387 */ /* 0x000fe80000100800 */
[----:B------:R-:W-:Y:S04]  /*10d90*/  STL [R1+0x3c0], R76 ;  /* 0x0003c04c01007387 */ /* 0x000fe80000100800 */
[----:B0-----:R-:W3:Y:S04]  /*10da0*/  LDL.128 R164, [R1+0x3a0] ;  /* 0x0003a00001a47983 */ /* 0x001ee80000100c00 */
[----:B-1----:R-:W4:Y:S04]  /*10db0*/  LDL.LU.128 R160, [R1+0x4460] ;  /* 0x0044600001a07983 */ /* 0x002f280000300c00 */
[----:B------:R-:W4:Y:S04]  /*10dc0*/  LDL.LU R193, [R1+0x44e0] ;  /* 0x0044e00001c17983 */ /* 0x000f280000300800 */
[----:B------:R-:W4:Y:S04]  /*10dd0*/  LDL.LU R198, [R1+0x44e8] ;  /* 0x0044e80001c67983 */ /* 0x000f280000300800 */
[----:B------:R-:W4:Y:S04]  /*10de0*/  LDL.LU R196, [R1+0x44e4] ;  /* 0x0044e40001c47983 */ /* 0x000f280000300800 */
[----:B--2---:R0:W-:Y:S04]  /*10df0*/  STL.128 [R1+0x4400], R112 ;  /* 0x0044007001007387 */ /* 0x0041e80000100c00 */
[----:B0-----:R-:W2:Y:S04]  /*10e00*/  LDL.LU.128 R112, [R1+0x4400] ;  /* 0x0044000001707983 */ /* 0x001ea80000300c00 */
[----:B---3--:R-:W-:Y:S01]  /*10e10*/  STL [R1+0x5b4], R165 ;  /* 0x0005b4a501007387 */ /* 0x008fe20000100800 */
[----:B------:R-:W-:-:S03]  /*10e20*/  IMAD.MOV.U32 R116, RZ, RZ, R164 ;  /* 0x000000ffff747224 */ /* 0x000fc600078e00a4 */
[----:B------:R0:W-:Y:S04]  /*10e30*/  STL.64 [R1+0x5b8], R166 ;  /* 0x0005b8a601007387 */ /* 0x0001e80000100a00 */
[----:B----4-:R1:W-:Y:S04]  /*10e40*/  STL.128 [R1+0x42e0], R160 ;  /* 0x0042e0a001007387 */ /* 0x0103e80000100c00 */
[----:B------:R-:W3:Y:S04]  /*10e50*/  LDL.LU R117, [R1+0x5b4] ;  /* 0x0005b40001757983 */ /* 0x000ee80000300800 */
[----:B0-----:R-:W4:Y:S04]  /*10e60*/  LDL.LU.128 R164, [R1+0x4470] ;  /* 0x0044700001a47983 */ /* 0x001f280000300c00 */
[----:B------:R-:W3:Y:S04]  /*10e70*/  LDL.LU R118, [R1+0x5b8] ;  /* 0x0005b80001767983 */ /* 0x000ee80000300800 */
[----:B-1----:R-:W3:Y:S04]  /*10e80*/  LDL.LU.128 R160, [R1+0x42e0] ;  /* 0x0042e00001a07983 */ /* 0x002ee80000300c00 */
[----:B------:R-:W3:Y:S04]  /*10e90*/  LDL.LU R119, [R1+0x5bc] ;  /* 0x0005bc0001777983 */ /* 0x000ee80000300800 */
[----:B------:R0:W-:Y:S04]  /*10ea0*/  STL.128 [R1+0x43f0], R108 ;  /* 0x0043f06c01007387 */ /* 0x0001e80000100c00 */
[----:B------:R1:W-:Y:S04]  /*10eb0*/  STL.128 [R1+0x43e0], R104 ;  /* 0x0043e06801007387 */ /* 0x0003e80000100c00 */
[----:B------:R1:W-:Y:S04]  /*10ec0*/  STL.128 [R1+0x43d0], R100 ;  /* 0x0043d06401007387 */ /* 0x0003e80000100c00 */
[----:B------:R1:W-:Y:S04]  /*10ed0*/  STL.128 [R1+0x43c0], R96 ;  /* 0x0043c06001007387 */ /* 0x0003e80000100c00 */
[----:B------:R1:W-:Y:S04]  /*10ee0*/  STL.128 [R1+0x43b0], R92 ;  /* 0x0043b05c01007387 */ /* 0x0003e80000100c00 */
[----:B------:R1:W-:Y:S04]  /*10ef0*/  STL.128 [R1+0x43a0], R88 ;  /* 0x0043a05801007387 */ /* 0x0003e80000100c00 */
[----:B------:R-:W-:Y:S04]  /*10f00*/  STL [R1+0x3c4], R66 ;  /* 0x0003c44201007387 */ /* 0x000fe80000100800 */
[----:B------:R-:W-:Y:S04]  /*10f10*/  STL [R1+0x3c8], R68 ;  /* 0x0003c84401007387 */ /* 0x000fe80000100800 */
[----:B------:R-:W-:Y:S04]  /*10f20*/  STL [R1+0x3cc], R70 ;  /* 0x0003cc4601007387 */ /* 0x000fe80000100800 */
[----:B------:R1:W-:Y:S04]  /*10f30*/  STL.128 [R1+0x4390], R84 ;  /* 0x0043905401007387 */ /* 0x0003e80000100c00 */
[----:B0-----:R-:W3:Y:S04]  /*10f40*/  LDL.LU.128 R108, [R1+0x43f0] ;  /* 0x0043f000016c7983 */ /* 0x001ee80000300c00 */
[----:B-1----:R-:W3:Y:S04]  /*10f50*/  LDL.LU.128 R104, [R1+0x43e0] ;  /* 0x0043e00001687983 */ /* 0x002ee80000300c00 */
[----:B------:R-:W3:Y:S04]  /*10f60*/  LDL.LU.128 R100, [R1+0x43d0] ;  /* 0x0043d00001647983 */ /* 0x000ee80000300c00 */
[----:B------:R-:W3:Y:S04]  /*10f70*/  LDL.LU.128 R96, [R1+0x43c0] ;  /* 0x0043c00001607983 */ /* 0x000ee80000300c00 */
[----:B------:R-:W3:Y:S04]  /*10f80*/  LDL.LU.128 R92, [R1+0x43b0] ;  /* 0x0043b000015c7983 */ /* 0x000ee80000300c00 */
[----:B------:R-:W3:Y:S04]  /*10f90*/  LDL.LU.128 R88, [R1+0x43a0] ;  /* 0x0043a00001587983 */ /* 0x000ee80000300c00 */
[----:B------:R-:W3:Y:S04]  /*10fa0*/  LDL.LU.128 R84, [R1+0x4390] ;  /* 0x0043900001547983 */ /* 0x000ee80000300c00 */
[----:B------:R0:W-:Y:S04]  /*10fb0*/  STL.128 [R1+0x4380], R80 ;  /* 0x0043805001007387 */ /* 0x0001e80000100c00 */
[----:B------:R1:W-:Y:S04]  /*10fc0*/  STL.64 [R1+0x4378], R78 ;  /* 0x0043784e01007387 */ /* 0x0003e80000100a00 */
[----:B------:R1:W-:Y:S04]  /*10fd0*/  STL.64 [R1+0x4368], R72 ;  /* 0x0043684801007387 */ /* 0x0003e80000100a00 */
[----:B0-----:R-:W3:Y:S04]  /*10fe0*/  LDL.LU.128 R80, [R1+0x4380] ;  /* 0x0043800001507983 */ /* 0x001ee80000300c00 */
[----:B-1----:R-:W3:Y:S04]  /*10ff0*/  LDL.LU.64 R78, [R1+0x4378] ;  /* 0x00437800014e7983 */ /* 0x002ee80000300a00 */
[----:B------:R-:W3:Y:S04]  /*11000*/  LDL.LU.64 R72, [R1+0x4368] ;  /* 0x0043680001487983 */ /* 0x000ee80000300a00 */
[----:B------:R0:W-:Y:S04]  /*11010*/  STL [R1+0x4374], R77 ;  /* 0x0043744d01007387 */ /* 0x0001e80000100800 */
[----:B------:R1:W-:Y:S04]  /*11020*/  STL [R1+0x4370], R75 ;  /* 0x0043704b01007387 */ /* 0x0003e80000100800 */
[----:B0-----:R-:W3:Y:S04]  /*11030*/  LDL.LU R77, [R1+0x4374] ;  /* 0x00437400014d7983 */ /* 0x001ee80000300800 */
[----:B-1----:R-:W3:Y:S04]  /*11040*/  LDL.LU R75, [R1+0x4370] ;  /* 0x00437000014b7983 */ /* 0x002ee80000300800 */
[----:B--2---:R0:W-:Y:S04]  /*11050*/  STL.128 [R1+0x4270], R112 ;  /* 0x0042707001007387 */ /* 0x0041e80000100c00 */
[----:B0-----:R-:W2:Y:S04]  /*11060*/  LDL.LU.128 R112, [R1+0x4270] ;  /* 0x0042700001707983 */ /* 0x001ea80000300c00 */
[----:B----4-:R0:W-:Y:S04]  /*11070*/  STL.128 [R1+0x42f0], R164 ;  /* 0x0042f0a401007387 */ /* 0x0101e80000100c00 */
[----:B---3--:R1:W-:Y:S04]  /*11080*/  STL.128 [R1+0x4160], R160 ;  /* 0x004160a001007387 */ /* 0x0083e80000100c00 */
[----:B0-----:R-:W3:Y:S04]  /*11090*/  LDL.128 R164, [R1+0x3b0] ;  /* 0x0003b00001a47983 */ /* 0x001ee80000100c00 */
[----:B-1----:R-:W4:Y:S04]  /*110a0*/  LDL.128 R160, [R1+0x3c0] ;  /* 0x0003c00001a07983 */ /* 0x002f280000100c00 */
[----:B------:R0:W-:Y:S04]  /*110b0*/  STL.128 [R1+0x4280], R116 ;  /* 0x0042807401007387 */ /* 0x0001e80000100c00 */
[----:B0-----:R-:W4:Y:S04]  /*110c0*/  LDL.LU.128 R116, [R1+0x4280] ;  /* 0x0042800001747983 */ /* 0x001f280000300c00 */
[----:B------:R0:W-:Y:S04]  /*110d0*/  STL.128 [R1+0x4260], R108 ;  /* 0x0042606c01007387 */ /* 0x0001e80000100c00 */
[----:B------:R1:W-:Y:S04]  /*110e0*/  STL.128 [R1+0x4250], R104 ;  /* 0x0042506801007387 */ /* 0x0003e80000100c00 */
[----:B------:R1:W-:Y:S04]  /*110f0*/  STL.128 [R1+0x4240], R100 ;  /* 0x0042406401007387 */ /* 0x0003e80000100c00 */
[----:B------:R1:W-:Y:S04]  /*11100*/  STL.128 [R1+0x4230], R96 ;  /* 0x0042306001007387 */ /* 0x0003e80000100c00 */
[----:B------:R1:W-:Y:S04]  /*11110*/  STL.128 [R1+0x4220], R92 ;  /* 0x0042205c01007387 */ /* 0x0003e80000100c00 */
[----:B------:R1:W-:Y:S04]  /*11120*/  STL.128 [R1+0x4210], R88 ;  /* 0x0042105801007387 */ /* 0x0003e80000100c00 */
[----:B------:R1:W-:Y:S04]  /*11130*/  STL.128 [R1+0x4200], R84 ;  /* 0x0042005401007387 */ /* 0x0003e80000100c00 */
[----:B0-----:R-:W4:Y:S04]  /*11140*/  LDL.LU.128 R108, [R1+0x4260] ;  /* 0x00426000016c7983 */ /* 0x001f280000300c00 */
[----:B-1----:R-:W4:Y:S04]  /*11150*/  LDL.LU.128 R104, [R1+0x4250] ;  /* 0x0042500001687983 */ /* 0x002f280000300c00 */
[----:B------:R-:W4:Y:S04]  /*11160*/  LDL.LU.128 R100, [R1+0x4240] ;  /* 0x0042400001647983 */ /* 0x000f280000300c00 */
[----:B------:R-:W4:Y:S04]  /*11170*/  LDL.LU.128 R96, [R1+0x4230] ;  /* 0x0042300001607983 */ /* 0x000f280000300c00 */
[----:B------:R-:W4:Y:S04]  /*11180*/  LDL.LU.128 R92, [R1+0x4220] ;  /* 0x00422000015c7983 */ /* 0x000f280000300c00 */
[----:B------:R-:W4:Y:S04]  /*11190*/  LDL.LU.128 R88, [R1+0x4210] ;  /* 0x0042100001587983 */ /* 0x000f280000300c00 */
[----:B------:R-:W4:Y:S04]  /*111a0*/  LDL.LU.128 R84, [R1+0x4200] ;  /* 0x0042000001547983 */ /* 0x000f280000300c00 */
[----:B------:R0:W-:Y:S04]  /*111b0*/  STL.128 [R1+0x41f0], R80 ;  /* 0x0041f05001007387 */ /* 0x0001e80000100c00 */
[----:B------:R1:W-:Y:S04]  /*111c0*/  STL.64 [R1+0x41e8], R78 ;  /* 0x0041e84e01007387 */ /* 0x0003e80000100a00 */
[----:B------:R1:W-:Y:S04]  /*111d0*/  STL.64 [R1+0x41d8], R72 ;  /* 0x0041d84801007387 */ /* 0x0003e80000100a00 */
[----:B0-----:R-:W4:Y:S04]  /*111e0*/  LDL.LU.128 R80, [R1+0x41f0] ;  /* 0x0041f00001507983 */ /* 0x001f280000300c00 */
[----:B-1----:R-:W4:Y:S04]  /*111f0*/  LDL.LU.64 R78, [R1+0x41e8] ;  /* 0x0041e800014e7983 */ /* 0x002f280000300a00 */
[----:B------:R-:W4:Y:S04]  /*11200*/  LDL.LU.64 R72, [R1+0x41d8] ;  /* 0x0041d80001487983 */ /* 0x000f280000300a00 */
[----:B------:R0:W-:Y:S04]  /*11210*/  STL [R1+0x41e4], R77 ;  /* 0x0041e44d01007387 */ /* 0x0001e80000100800 */
[----:B------:R1:W-:Y:S04]  /*11220*/  STL [R1+0x41e0], R75 ;  /* 0x0041e04b01007387 */ /* 0x0003e80000100800 */
[----:B------:R1:W-:Y:S04]  /*11230*/  STL [R1+0x41d4], R71 ;  /* 0x0041d44701007387 */ /* 0x0003e80000100800 */
[----:B------:R1:W-:Y:S04]  /*11240*/  STL [R1+0x41d0], R69 ;  /* 0x0041d04501007387 */ /* 0x0003e80000100800 */
[----:B0-----:R-:W4:Y:S04]  /*11250*/  LDL.LU R77, [R1+0x41e4] ;  /* 0x0041e400014d7983 */ /* 0x001f280000300800 */
[----:B-1----:R-:W4:Y:S04]  /*11260*/  LDL.LU R75, [R1+0x41e0] ;  /* 0x0041e000014b7983 */ /* 0x002f280000300800 */
[----:B------:R-:W4:Y:S04]  /*11270*/  LDL.LU R71, [R1+0x41d4] ;  /* 0x0041d40001477983 */ /* 0x000f280000300800 */
[----:B------:R-:W4:Y:S04]  /*11280*/  LDL.LU R69, [R1+0x41d0] ;  /* 0x0041d00001457983 */ /* 0x000f280000300800 */
[----:B--2---:R0:W-:Y:S04]  /*11290*/  STL.128 [R1+0x40e0], R112 ;  /* 0x0040e07001007387 */ /* 0x0041e80000100c00 */
[----:B0-----:R-:W2:Y:S04]  /*112a0*/  LDL.LU.128 R112, [R1+0x40e0] ;  /* 0x0040e00001707983 */ /* 0x001ea80000300c00 */
[----:B---3--:R-:W-:Y:S04]  /*112b0*/  STL [R1+0x5c4], R165 ;  /* 0x0005c4a501007387 */ /* 0x008fe80000100800 */
[----:B------:R-:W-:Y:S04]  /*112c0*/  STL.64 [R1+0x5c8], R166 ;  /* 0x0005c8a601007387 */ /* 0x000fe80000100a00 */
[----:B----4-:R-:W-:Y:S01]  /*112d0*/  STL [R1+0x5d4], R161 ;  /* 0x0005d4a101007387 */ /* 0x010fe20000100800 */
[----:B------:R-:W-:-:S03]  /*112e0*/  IMAD.MOV.U32 R124, RZ, RZ, R160 ;  /* 0x000000ffff7c7224 */ /* 0x000fc600078e00a0 */
[----:B------:R0:W-:Y:S04]  /*112f0*/  STL.64 [R1+0x5d8], R162 ;  /* 0x0005d8a201007387 */ /* 0x0001e80000100a00 */
[----:B------:R-:W3:Y:S04]  /*11300*/  LDL.LU R121, [R1+0x5c4] ;  /* 0x0005c40001797983 */ /* 0x000ee80000300800 */
[----:B------:R-:W3:Y:S04]  /*11310*/  LDL.LU R122, [R1+0x5c8] ;  /* 0x0005c800017a7983 */ /* 0x000ee80000300800 */
[----:B------:R-:W3:Y:S04]  /*11320*/  LDL.LU R123, [R1+0x5cc] ;  /* 0x0005cc00017b7983 */ /* 0x000ee80000300800 */
[----:B0-----:R-:W4:Y:S04]  /*11330*/  LDL.LU.128 R160, [R1+0x4160] ;  /* 0x0041600001a07983 */ /* 0x001f280000300c00 */
[----:B------:R0:W-:Y:S04]  /*11340*/  STL.128 [R1+0x40f0], R116 ;  /* 0x0040f07401007387 */ /* 0x0001e80000100c00 */
[----:B------:R1:W-:Y:S04]  /*11350*/  STL.128 [R1+0x4430], R148 ;  /* 0x0044309401007387 */ /* 0x0003e80000100c00 */
[----:B------:R1:W-:Y:S01]  /*11360*/  STL.128 [R1+0x4420], R144 ;  /* 0x0044209001007387 */ /* 0x0003e20000100c00 */
[----:B------:R-:W-:-:S03]  /*11370*/  IMAD.MOV.U32 R120, RZ, RZ, R164 ;  /* 0x000000ffff787224 */ /* 0x000fc600078e00a4 */
[----:B------:R1:W-:Y:S04]  /*11380*/  STL.128 [R1+0x44b0], R180 ;  /* 0x0044b0b401007387 */ /* 0x0003e80000100c00 */
[----:B0-----:R-:W4:Y:S04]  /*11390*/  LDL.LU.128 R116, [R1+0x40f0] ;  /* 0x0040f00001747983 */ /* 0x001f280000300c00 */
[----:B-1----:R-:W4:Y:S04]  /*113a0*/  LDL.LU.128 R148, [R1+0x4430] ;  /* 0x0044300001947983 */ /* 0x002f280000300c00 */
[----:B------:R-:W4:Y:S04]  /*113b0*/  LDL.LU.128 R144, [R1+0x4420] ;  /* 0x0044200001907983 */ /* 0x000f280000300c00 */
[----:B------:R0:W-:Y:S04]  /*113c0*/  STL.128 [R1+0x44a0], R176 ;  /* 0x0044a0b001007387 */ /* 0x0001e80000100c00 */
[----:B------:R1:W-:Y:S04]  /*113d0*/  STL.128 [R1+0x4490], R172 ;  /* 0x004490ac01007387 */ /* 0x0003e80000100c00 */
[----:B------:R1:W-:Y:S04]  /*113e0*/  STL.128 [R1+0x4480], R168 ;  /* 0x004480a801007387 */ /* 0x0003e80000100c00 */
[----:B------:R1:W-:Y:S04]  /*113f0*/  STL.128 [R1+0x4450], R156 ;  /* 0x0044509c01007387 */ /* 0x0003e80000100c00 */
[----:B------:R1:W-:Y:S04]  /*11400*/  STL.128 [R1+0x4440], R152 ;  /* 0x0044409801007387 */ /* 0x0003e80000100c00 */
[----:B------:R1:W-:Y:S04]  /*11410*/  STL.128 [R1+0x4410], R140 ;  /* 0x0044108c01007387 */ /* 0x0003e80000100c00 */
[----:B------:R-:W4:Y:S04]  /*11420*/  LDL.LU.128 R180, [R1+0x44b0] ;  /* 0x0044b00001b47983 */ /* 0x000f280000300c00 */
[----:B0-----:R-:W4:Y:S04]  /*11430*/  LDL.LU.128 R176, [R1+0x44a0] ;  /* 0x0044a00001b07983 */ /* 0x001f280000300c00 */
[----:B-1----:R-:W4:Y:S04]  /*11440*/  LDL.LU.128 R172, [R1+0x4490] ;  /* 0x0044900001ac7983 */ /* 0x002f280000300c00 */
[----:B------:R-:W4:Y:S04]  /*11450*/  LDL.LU.128 R168, [R1+0x4480] ;  /* 0x0044800001a87983 */ /* 0x000f280000300c00 */
[----:B------:R-:W4:Y:S04]  /*11460*/  LDL.LU.128 R156, [R1+0x4450] ;  /* 0x00445000019c7983 */ /* 0x000f280000300c00 */
[----:B------:R-:W4:Y:S04]  /*11470*/  LDL.LU.128 R152, [R1+0x4440] ;  /* 0x0044400001987983 */ /* 0x000f280000300c00 */
[----:B------:R-:W4:Y:S04]  /*11480*/  LDL.LU.128 R140, [R1+0x4410] ;  /* 0x00441000018c7983 */ /* 0x000f280000300c00 */
[----:B------:R-:W-:Y:S04]  /*11490*/  STL [R1+0x3d0], R60 ;  /* 0x0003d03c01007387 */ /* 0x000fe80000100800 */
[----:B------:R-:W-:Y:S04]  /*114a0*/  STL [R1+0x3d4], R62 ;  /* 0x0003d43e01007387 */ /* 0x000fe80000100800 */
[----:B------:R-:W-:Y:S04]  /*114b0*/  STL [R1+0x3d8], R64 ;  /* 0x0003d84001007387 */ /* 0x000fe80000100800 */
[----:B------:R0:W-:Y:S04]  /*114c0*/  STL.128 [R1+0x40d0], R108 ;  /* 0x0040d06c01007387 */ /* 0x0001e80000100c00 */
[----:B------:R1:W-:Y:S04]  /*114d0*/  STL.128 [R1+0x40c0], R104 ;  /* 0x0040c06801007387 */ /* 0x0003e80000100c00 */
[----:B------:R1:W-:Y:S04]  /*114e0*/  STL.128 [R1+0x40b0], R100 ;  /* 0x0040b06401007387 */ /* 0x0003e80000100c00 */
[----:B------:R1:W-:Y:S04]  /*114f0*/  STL.128 [R1+0x40a0], R96 ;  /* 0x0040a06001007387 */ /* 0x0003e80000100c00 */
[----:B------:R1:W-:Y:S04]  /*11500*/  STL.128 [R1+0x4090], R92 ;  /* 0x0040905c01007387 */ /* 0x0003e80000100c00 */
[----:B------:R1:W-:Y:S04]  /*11510*/  STL.128 [R1+0x4080], R88 ;  /* 0x0040805801007387 */ /* 0x0003e80000100c00 */
[----:B------:R-:W-:Y:S04]  /*11520*/  STL [R1+0x3dc], R54 ;  /* 0x0003dc3601007387 */ /* 0x000fe80000100800 */
[----:B------:R1:W-:Y:S04]  /*11530*/  STL.128 [R1+0x4070], R84 ;  /* 0x0040705401007387 */ /* 0x0003e80000100c00 */
[----:B0-----:R-:W4:Y:S04]  /*11540*/  LDL.LU.128 R108, [R1+0x40d0] ;  /* 0x0040d000016c7983 */ /* 0x001f280000300c00 */
[----:B-1----:R-:W4:Y:S04]  /*11550*/  LDL.LU.128 R104, [R1+0x40c0] ;  /* 0x0040c00001687983 */ /* 0x002f280000300c00 */
[----:B------:R-:W4:Y:S04]  /*11560*/  LDL.LU.128 R100, [R1+0x40b0] ;  /* 0x0040b00001647983 */ /* 0x000f280000300c00 */
[----:B------:R-:W4:Y:S04]  /*11570*/  LDL.LU.128 R96, [R1+0x40a0] ;  /* 0x0040a00001607983 */ /* 0x000f280000300c00 */
[----:B------:R-:W4:Y:S04]  /*11580*/  LDL.LU.128 R92, [R1+0x4090] ;  /* 0x00409000015c7983 */ /* 0x000f280000300c00 */
[----:B------:R-:W4:Y:S04]  /*11590*/  LDL.LU.128 R88, [R1+0x4080] ;  /* 0x0040800001587983 */ /* 0x000f280000300c00 */
[----:B------:R-:W4:Y:S04]  /*115a0*/  LDL.LU R125, [R1+0x5d4] ;  /* 0x0005d400017d7983 */ /* 0x000f280000300800 */
[----:B------:R-:W4:Y:S04]  /*115b0*/  LDL.LU R126, [R1+0x5d8] ;  /* 0x0005d800017e7983 */ /* 0x000f280000300800 */
[----:B------:R-:W4:Y:S04]  /*115c0*/  LDL.LU R127, [R1+0x5dc] ;  /* 0x0005dc00017f7983 */ /* 0x000f280000300800 */
[----:B------:R-:W4:Y:S04]  /*115d0*/  LDL.LU.128 R84, [R1+0x4070] ;  /* 0x0040700001547983 */ /* 0x000f280000300c00 */
[----:B------:R0:W-:Y:S04]  /*115e0*/  STL.128 [R1+0x4060], R80 ;  /* 0x0040605001007387 */ /* 0x0001e80000100c00 */
[----:B------:R1:W-:Y:S04]  /*115f0*/  STL.64 [R1+0x4058], R78 ;  /* 0x0040584e01007387 */ /* 0x0003e80000100a00 */
[----:B------:R1:W-:Y:S04]  /*11600*/  STL.64 [R1+0x4048], R72 ;  /* 0x0040484801007387 */ /* 0x0003e80000100a00 */
[----:B------:R1:W-:Y:S04]  /*11610*/  STL [R1+0x4054], R77 ;  /* 0x0040544d01007387 */ /* 0x0003e80000100800 */
[----:B0-----:R-:W4:Y:S04]  /*11620*/  LDL.LU.128 R80, [R1+0x4060] ;  /* 0x0040600001507983 */ /* 0x001f280000300c00 */
[----:B-1----:R-:W4:Y:S04]  /*11630*/  LDL.LU.64 R78, [R1+0x4058] ;  /* 0x00405800014e7983 */ /* 0x002f280000300a00 */
[----:B------:R-:W4:Y:S04]  /*11640*/  LDL.LU.64 R72, [R1+0x4048] ;  /* 0x0040480001487983 */ /* 0x000f280000300a00 */
[----:B------:R0:W-:Y:S04]  /*11650*/  STL [R1+0x4050], R75 ;  /* 0x0040504b01007387 */ /* 0x0001e80000100800 */
[----:B------:R1:W-:Y:S04]  /*11660*/  STL [R1+0x4044], R71 ;  /* 0x0040444701007387 */ /* 0x0003e80000100800 */
[----:B------:R1:W-:Y:S04]  /*11670*/  STL [R1+0x4040], R69 ;  /* 0x0040404501007387 */ /* 0x0003e80000100800 */
[----:B------:R1:W-:Y:S04]  /*11680*/  STL [R1+0x403c], R67 ;  /* 0x00403c4301007387 */ /* 0x0003e80000100800 */
[----:B------:R1:W-:Y:S04]  /*11690*/  STL [R1+0x4038], R65 ;  /* 0x0040384101007387 */ /* 0x0003e80000100800 */
[----:B------:R1:W-:Y:S04]  /*116a0*/  STL [R1+0x4034], R63 ;  /* 0x0040343f01007387 */ /* 0x0003e80000100800 */
[----:B------:R1:W-:Y:S04]  /*116b0*/  STL [R1+0x4030], R61 ;  /* 0x0040303d01007387 */ /* 0x0003e80000100800 */
[----:B------:R-:W4:Y:S04]  /*116c0*/  LDL.LU R77, [R1+0x4054] ;  /* 0x00405400014d7983 */ /* 0x000f280000300800 */
[----:B0-----:R-:W4:Y:S04]  /*116d0*/  LDL.LU R75, [R1+0x4050] ;  /* 0x00405000014b7983 */ /* 0x001f280000300800 */
[----:B-1----:R-:W4:Y:S04]  /*116e0*/  LDL.LU R71, [R1+0x4044] ;  /* 0x0040440001477983 */ /* 0x002f280000300800 */
[----:B------:R-:W4:Y:S04]  /*116f0*/  LDL.LU R69, [R1+0x4040] ;  /* 0x0040400001457983 */ /* 0x000f280000300800 */
[----:B------:R-:W4:Y:S04]  /*11700*/  LDL.LU R67, [R1+0x403c] ;  /* 0x00403c0001437983 */ /* 0x000f280000300800 */
[----:B------:R-:W4:Y:S04]  /*11710*/  LDL.LU R65, [R1+0x4038] ;  /* 0x0040380001417983 */ /* 0x000f280000300800 */
[----:B------:R-:W4:Y:S04]  /*11720*/  LDL.LU R63, [R1+0x4034] ;  /* 0x00403400013f7983 */ /* 0x000f280000300800 */
[----:B------:R-:W4:Y:S04]  /*11730*/  LDL.LU R61, [R1+0x4030] ;  /* 0x00403000013d7983 */ /* 0x000f280000300800 */
[----:B--2---:R0:W-:Y:S04]  /*11740*/  STL.128 [R1+0x3f40], R112 ;  /* 0x003f407001007387 */ /* 0x0041e80000100c00 */
[----:B------:R1:W-:Y:S04]  /*11750*/  STL.128 [R1+0x44c0], R184 ;  /* 0x0044c0b801007387 */ /* 0x0003e80000100c00 */
[----:B------:R-:W2:Y:S04]  /*11760*/  LDL.LU.128 R164, [R1+0x42f0] ;  /* 0x0042f00001a47983 */ /* 0x000ea80000300c00 */
[----:B0-----:R-:W2:Y:S04]  /*11770*/  LDL.LU.128 R112, [R1+0x3f40] ;  /* 0x003f400001707983 */ /* 0x001ea80000300c00 */
[----:B-1----:R-:W2:Y:S04]  /*11780*/  LDL.LU.128 R184, [R1+0x44c0] ;  /* 0x0044c00001b87983 */ /* 0x002ea80000300c00 */
[----:B---3--:R0:W-:Y:S04]  /*11790*/  STL.128 [R1+0x4100], R120 ;  /* 0x0041007801007387 */ /* 0x0081e80000100c00 */
[----:B----4-:R1:W-:Y:S04]  /*117a0*/  STL.128 [R1+0x3fd0], R160 ;  /* 0x003fd0a001007387 */ /* 0x0103e80000100c00 */
[----:B0-----:R-:W3:Y:S04]  /*117b0*/  LDL.LU.128 R120, [R1+0x4100] ;  /* 0x0041000001787983 */ /* 0x001ee80000300c00 */
[----:B-1----:R-:W4:Y:S04]  /*117c0*/  LDL.128 R160, [R1+0x3d0] ;  /* 0x0003d00001a07983 */ /* 0x002f280000100c00 */
[----:B------:R0:W-:Y:S04]  /*117d0*/  STL.128 [R1+0x3f50], R116 ;  /* 0x003f507401007387 */ /* 0x0001e80000100c00 */
[----:B0-----:R-:W4:Y:S04]  /*117e0*/  LDL.LU.128 R116, [R1+0x3f50] ;  /* 0x003f500001747983 */ /* 0x001f280000300c00 */
[----:B------:R0:W-:Y:S04]  /*117f0*/  STL.128 [R1+0x42b0], R148 ;  /* 0x0042b09401007387 */ /* 0x0001e80000100c00 */
[----:B------:R1:W-:Y:S04]  /*11800*/  STL.128 [R1+0x42a0], R144 ;  /* 0x0042a09001007387 */ /* 0x0003e80000100c00 */
[----:B0-----:R-:W4:Y:S04]  /*11810*/  LDL.LU.128 R148, [R1+0x42b0] ;  /* 0x0042b00001947983 */ /* 0x001f280000300c00 */
[----:B-1----:R-:W4:Y:S04]  /*11820*/  LDL.LU.128 R144, [R1+0x42a0] ;  /* 0x0042a00001907983 */ /* 0x002f280000300c00 */
        /* <DEDUP_REMOVED lines=14> */
[----:B------:R-:W-:Y:S04]  /*11910*/  STL [R1+0x3e0], R56 ;  /* 0x0003e03801007387 */ /* 0x000fe80000100800 */
[----:B------:R-:W-:Y:S04]  /*11920*/  STL [R1+0x3e4], R58 ;  /* 0x0003e43a01007387 */ /* 0x000fe80000100800 */
[----:B------:R0:W-:Y:S04]  /*11930*/  STL.128 [R1+0x3f30], R108 ;  /* 0x003f306c01007387 */ /* 0x0001e80000100c00 */
[----:B------:R1:W-:Y:S04]  /*11940*/  STL.128 [R1+0x3f20], R104 ;  /* 0x003f206801007387 */ /* 0x0003e80000100c00 */
[----:B------:R-:W-:Y:S04]  /*11950*/  STL.128 [R1+0x3f10], R100 ;  /* 0x003f106401007387 */ /* 0x000fe80000100c00 */
[----:B------:R-:W-:Y:S04]  /*11960*/  STL.128 [R1+0x3f00], R96 ;  /* 0x003f006001007387 */ /* 0x000fe80000100c00 */
[----:B------:R-:W-:Y:S04]  /*11970*/  STL.128 [R1+0x3ef0], R92 ;  /* 0x003ef05c01007387 */ /* 0x000fe80000100c00 */
[----:B------:R-:W-:Y:S04]  /*11980*/  STL.128 [R1+0x3ee0], R88 ;  /* 0x003ee05801007387 */ /* 0x000fe80000100c00 */
[----:B------:R-:W-:Y:S04]  /*11990*/  STL [R1+0x3e8], R48 ;  /* 0x0003e83001007387 */ /* 0x000fe80000100800 */
[----:B------:R-:W-:Y:S04]  /*119a0*/  STL [R1+0x3ec], R50 ;  /* 0x0003ec3201007387 */ /* 0x000fe80000100800 */
        /* <DEDUP_REMOVED lines=26> */
[----:B0-----:R-:W4:Y:S04]  /*11b50*/  LDL.LU R77, [R1+0x3eac] ;  /* 0x003eac00014d7983 */ /* 0x001f280000300800 */
[----:B--2---:R0:W-:Y:S04]  /*11b60*/  STL.128 [R1+0x3e30], R112 ;  /* 0x003e307001007387 */ /* 0x0041e80000100c00 */
[----:B-1----:R-:W2:Y:S04]  /*11b70*/  LDL.LU R75, [R1+0x3ea8] ;  /* 0x003ea800014b7983 */ /* 0x002ea80000300800 */
[----:B------:R-:W2:Y:S04]  /*11b80*/  LDL.LU R71, [R1+0x3e9c] ;  /* 0x003e9c0001477983 */ /* 0x000ea80000300800 */
[----:B------:R-:W2:Y:S04]  /*11b90*/  LDL.LU R69, [R1+0x3e98] ;  /* 0x003e980001457983 */ /* 0x000ea80000300800 */
[----:B0-----:R-:W2:Y:S04]  /*11ba0*/  LDL.128 R112, [R1+0x3e0] ;  /* 0x0003e00001707983 */ /* 0x001ea80000100c00 */
[----:B------:R-:W2:Y:S04]  /*11bb0*/  LDL.LU R67, [R1+0x3e94] ;  /* 0x003e940001437983 */ /* 0x000ea80000300800 */
[----:B------:R-:W2:Y:S04]  /*11bc0*/  LDL.LU R65, [R1+0x3e90] ;  /* 0x003e900001417983 */ /* 0x000ea80000300800 */
[----:B------:R-:W2:Y:S04]  /*11bd0*/  LDL.LU R63, [R1+0x3e8c] ;  /* 0x003e8c00013f7983 */ /* 0x000ea80000300800 */
[----:B------:R-:W2:Y:S04]  /*11be0*/  LDL.LU R61, [R1+0x3e88] ;  /* 0x003e8800013d7983 */ /* 0x000ea80000300800 */
[----:B------:R-:W2:Y:S04]  /*11bf0*/  LDL.LU R59, [R1+0x3e84] ;  /* 0x003e8400013b7983 */ /* 0x000ea80000300800 */
[----:B---3--:R0:W-:Y:S04]  /*11c00*/  STL.128 [R1+0x3f60], R120 ;  /* 0x003f607801007387 */ /* 0x0081e80000100c00 */
[----:B----4-:R-:W-:Y:S04]  /*11c10*/  STL [R1+0x5e4], R161 ;  /* 0x0005e4a101007387 */ /* 0x010fe80000100800 */
[----:B------:R-:W-:Y:S04]  /*11c20*/  STL.64 [R1+0x5e8], R162 ;  /* 0x0005e8a201007387 */ /* 0x000fe80000100a00 */
[----:B------:R-:W3:Y:S04]  /*11c30*/  LDL.LU R129, [R1+0x5e4] ;  /* 0x0005e40001817983 */ /* 0x000ee80000300800 */
[----:B0-----:R-:W4:Y:S04]  /*11c40*/  LDL.LU.128 R120, [R1+0x3f60] ;  /* 0x003f600001787983 */ /* 0x001f280000300c00 */
[----:B------:R-:W3:Y:S04]  /*11c50*/  LDL.LU R130, [R1+0x5e8] ;  /* 0x0005e80001827983 */ /* 0x000ee80000300800 */
[----:B------:R-:W3:Y:S04]  /*11c60*/  LDL.LU R131, [R1+0x5ec] ;  /* 0x0005ec0001837983 */ /* 0x000ee80000300800 */
[----:B------:R0:W-:Y:S04]  /*11c70*/  STL.128 [R1+0x3e40], R116 ;  /* 0x003e407401007387 */ /* 0x0001e80000100c00 */
[----:B------:R-:W3:Y:S04]  /*11c80*/  LDL.LU R57, [R1+0x3e80] ;  /* 0x003e800001397983 */ /* 0x000ee80000300800 */
[----:B0-----:R-:W3:Y:S04]  /*11c90*/  LDL.LU.128 R116, [R1+0x3e40] ;  /* 0x003e400001747983 */ /* 0x001ee80000300c00 */
[----:B------:R0:W-:Y:S04]  /*11ca0*/  STL.128 [R1+0x4130], R148 ;  /* 0x0041309401007387 */ /* 0x0001e80000100c00 */
[----:B------:R1:W-:Y:S01]  /*11cb0*/  STL.128 [R1+0x4120], R144 ;  /* 0x0041209001007387 */ /* 0x0003e20000100c00 */
[----:B------:R-:W-:-:S03]  /*11cc0*/  IMAD.MOV.U32 R128, RZ, RZ, R160 ;  /* 0x000000ffff807224 */ /* 0x000fc600078e00a0 */
[----:B------:R1:W-:Y:S04]  /*11cd0*/  STL.128 [R1+0x44d0], R188 ;  /* 0x0044d0bc01007387 */ /* 0x0003e80000100c00 */
[----:B------:R1:W-:Y:S04]  /*11ce0*/  STL.128 [R1+0x4340], R184 ;  /* 0x004340b801007387 */ /* 0x0003e80000100c00 */
[----:B0-----:R-:W3:Y:S04]  /*11cf0*/  LDL.LU.128 R148, [R1+0x4130] ;  /* 0x0041300001947983 */ /* 0x001ee80000300c00 */
[----:B-1----:R-:W3:Y:S04]  /*11d00*/  LDL.LU.128 R144, [R1+0x4120] ;  /* 0x0041200001907983 */ /* 0x002ee80000300c00 */
[----:B------:R-:W-:Y:S04]  /*11d10*/  STL.128 [R1+0x4170], R164 ;  /* 0x004170a401007387 */ /* 0x000fe80000100c00 */
[----:B------:R-:W3:Y:S04]  /*11d20*/  LDL.LU.128 R188, [R1+0x44d0] ;  /* 0x0044d00001bc7983 */ /* 0x000ee80000300c00 */
[----:B------:R0:W-:Y:S04]  /*11d30*/  STL.128 [R1+0x41b0], R180 ;  /* 0x0041b0b401007387 */ /* 0x0001e80000100c00 */
[----:B------:R1:W-:Y:S04]  /*11d40*/  STL.128 [R1+0x41a0], R176 ;  /* 0x0041a0b001007387 */ /* 0x0003e80000100c00 */
[----:B------:R1:W-:Y:S04]  /*11d50*/  STL.128 [R1+0x4190], R172 ;  /* 0x004190ac01007387 */ /* 0x0003e80000100c00 */
[----:B------:R1:W-:Y:S04]  /*11d60*/  STL.128 [R1+0x4180], R168 ;  /* 0x004180a801007387 */ /* 0x0003e80000100c00 */
[----:B------:R1:W-:Y:S04]  /*11d70*/  STL.128 [R1+0x4150], R156 ;  /* 0x0041509c01007387 */ /* 0x0003e80000100c00 */
[----:B------:R1:W-:Y:S04]  /*11d80*/  STL.128 [R1+0x4140], R152 ;  /* 0x0041409801007387 */ /* 0x0003e80000100c00 */
[----:B------:R1:W-:Y:S04]  /*11d90*/  STL.128 [R1+0x4110], R140 ;  /* 0x0041108c01007387 */ /* 0x0003e80000100c00 */
        /* <DEDUP_REMOVED lines=9> */
[----:B------:R-:W-:Y:S04]  /*11e30*/  STL.128 [R1+0x3d20], R28 ;  /* 0x003d201c01007387 */ /* 0x000fe80000100c00 */
[----:B------:R-:W-:Y:S04]  /*11e40*/  STL.128 [R1+0x3d30], R32 ;  /* 0x003d302001007387 */ /* 0x000fe80000100c00 */
[----:B------:R-:W-:Y:S04]  /*11e50*/  STL [R1+0x3d1c], R26 ;  /* 0x003d1c1a01007387 */ /* 0x000fe80000100800 */
        /* <DEDUP_REMOVED lines=8> */
[----:B0-----:R-:W3:Y:S04]  /*11ee0*/  LDL.LU.128 R124, [R1+0x3e60] ;  /* 0x003e6000017c7983 */ /* 0x001ee80000300c00 */
[----:B------:R-:W3:Y:S04]  /*11ef0*/  LDL.LU.128 R108, [R1+0x3e20] ;  /* 0x003e2000016c7983 */ /* 0x000ee80000300c00 */
[----:B------:R-:W3:Y:S04]  /*11f00*/  LDL.LU.128 R104, [R1+0x3e10] ;  /* 0x003e100001687983 */ /* 0x000ee80000300c00 */
[----:B-1----:R-:W3:Y:S04]  /*11f10*/  LDL.LU.128 R100, [R1+0x3e00] ;  /* 0x003e000001647983 */ /* 0x002ee80000300c00 */
[----:B------:R-:W3:Y:S04]  /*11f20*/  LDL.LU.128 R96, [R1+0x3df0] ;  /* 0x003df00001607983 */ /* 0x000ee80000300c00 */
[----:B------:R-:W3:Y:S04]  /*11f30*/  LDL.LU.128 R92, [R1+0x3de0] ;  /* 0x003de000015c7983 */ /* 0x000ee80000300c00 */
[----:B------:R-:W3:Y:S04]  /*11f40*/  LDL.LU.128 R88, [R1+0x3dd0] ;  /* 0x003dd00001587983 */ /* 0x000ee80000300c00 */
[----:B------:R-:W3:Y:S04]  /*11f50*/  LDL.LU.128 R84, [R1+0x3dc0] ;  /* 0x003dc00001547983 */ /* 0x000ee80000300c00 */
[----:B------:R0:W-:Y:S04]  /*11f60*/  STL [R1+0x3d18], R24 ;  /* 0x003d181801007387 */ /* 0x0001e80000100800 */
[----:B------:R1:W-:Y:S04]  /*11f70*/  STL [R1+0x3d14], R22 ;  /* 0x003d141601007387 */ /* 0x0003e80000100800 */
[----:B------:R1:W-:Y:S04]  /*11f80*/  STL [R1+0x3d10], R20 ;  /* 0x003d101401007387 */ /* 0x0003e80000100800 */
[----:B------:R1:W-:Y:S04]  /*11f90*/  STL [R1+0x3cf8], R10 ;  /* 0x003cf80a01007387 */ /* 0x0003e80000100800 */
[----:B------:R-:W3:Y:S04]  /*11fa0*/  LDL.LU.128 R28, [R1+0x3d20] ;  /* 0x003d2000011c7983 */ /* 0x000ee80000300c00 */
[----:B------:R-:W3:Y:S04]  /*11fb0*/  LDL.LU.128 R32, [R1+0x3d30] ;  /* 0x003d300001207983 */ /* 0x000ee80000300c00 */
[----:B------:R-:W3:Y:S04]  /*11fc0*/  LDL.LU R26, [R1+0x3d1c] ;  /* 0x003d1c00011a7983 */ /* 0x000ee80000300800 */
[----:B0-----:R-:W3:Y:S04]  /*11fd0*/  LDL.LU R24, [R1+0x3d18] ;  /* 0x003d180001187983 */ /* 0x001ee80000300800 */
[----:B-1----:R-:W3:Y:S04]  /*11fe0*/  LDL.LU R22, [R1+0x3d14] ;  /* 0x003d140001167983 */ /* 0x002ee80000300800 */
[----:B------:R-:W3:Y:S04]  /*11ff0*/  LDL.LU R20, [R1+0x3d10] ;  /* 0x003d100001147983 */ /* 0x000ee80000300800 */
[----:B------:R-:W3:Y:S04]  /*12000*/  LDL.LU R10, [R1+0x3cf8] ;  /* 0x003cf800010a7983 */ /* 0x000ee80000300800 */
[----:B------:R0:W-:Y:S04]  /*12010*/  STL.128 [R1+0x3db0], R80 ;  /* 0x003db05001007387 */ /* 0x0001e80000100c00 */
[----:B------:R1:W-:Y:S04]  /*12020*/  STL.64 [R1+0x3da8], R78 ;  /* 0x003da84e01007387 */ /* 0x0003e80000100a00 */
[----:B------:R1:W-:Y:S01]  /*12030*/  STL.64 [R1+0x3d98], R72 ;  /* 0x003d984801007387 */ /* 0x0003e20000100a00 */
[----:B--2---:R-:W-:-:S03]  /*12040*/  IMAD.MOV.U32 R132, RZ, RZ, R112 ;  /* 0x000000ffff847224 */ /* 0x004fc600078e0070 */
[----:B------:R-:W-:Y:S01]  /*12050*/  STL [R1+0x3f0], R52 ;  /* 0x0003f03401007387 */ /* 0x000fe20000100800 */
[----:B------:R-:W-:Y:S02]  /*12060*/  IMAD.MOV.U32 R133, RZ, RZ, R113 ;  /* 0x000000ffff857224 */ /* 0x000fe400078e0071 */
[----:B------:R-:W-:Y:S01]  /*12070*/  IMAD.MOV.U32 R134, RZ, RZ, R114 ;  /* 0x000000ffff867224 */ /* 0x000fe200078e0072 */
[----:B0-----:R-:W2:Y:S01]  /*12080*/  LDL.LU.128 R80, [R1+0x3db0] ;  /* 0x003db00001507983 */ /* 0x001ea20000300c00 */
[----:B------:R-:W-:-:S03]  /*12090*/  IMAD.MOV.U32 R135, RZ, RZ, R115 ;  /* 0x000000ffff877224 */ /* 0x000fc600078e0073 */
[----:B------:R-:W2:Y:S04]  /*120a0*/  LDL.LU.128 R112, [R1+0x3e30] ;  /* 0x003e300001707983 */ /* 0x000ea80000300c00 */
[----:B-1----:R-:W2:Y:S04]  /*120b0*/  LDL.LU.64 R78, [R1+0x3da8] ;  /* 0x003da800014e7983 */ /* 0x002ea80000300a00 */
[----:B------:R-:W2:Y:S04]  /*120c0*/  LDL.LU.64 R72, [R1+0x3d98] ;  /* 0x003d980001487983 */ /* 0x000ea80000300a00 */
[----:B------:R-:W-:Y:S04]  /*120d0*/  STL [R1+0x3f4], R42 ;  /* 0x0003f42a01007387 */ /* 0x000fe80000100800 */
[----:B------:R-:W-:Y:S04]  /*120e0*/  STL [R1+0x3f8], R44 ;  /* 0x0003f82c01007387 */ /* 0x000fe80000100800 */
[----:B------:R-:W-:Y:S04]  /*120f0*/  STL [R1+0x3fc], R46 ;  /* 0x0003fc2e01007387 */ /* 0x000fe80000100800 */
[----:B------:R-:W-:Y:S04]  /*12100*/  STL [R1+0x3da4], R77 ;  /* 0x003da44d01007387 */ /* 0x000fe80000100800 */
[----:B------:R-:W-:Y:S04]  /*12110*/  STL [R1+0x3da0], R75 ;  /* 0x003da04b01007387 */ /* 0x000fe80000100800 */
[----:B----4-:R0:W-:Y:S04]  /*12120*/  STL.128 [R1+0x3e50], R120 ;  /* 0x003e507801007387 */ /* 0x0101e80000100c00 */
[----:B------:R-:W-:Y:S04]  /*12130*/  STL [R1+0x3d90], R71 ;  /* 0x003d904701007387 */ /* 0x000fe80000100800 */
[----:B---3--:R1:W-:Y:S04]  /*12140*/  STL.128 [R1+0x3e70], R128 ;  /* 0x003e708001007387 */ /* 0x0083e80000100c00 */
[----:B------:R3:W-:Y:S04]  /*12150*/  STL [R1+0x3d8c], R69 ;  /* 0x003d8c4501007387 */ /* 0x0007e80000100800 */
[----:B0-----:R-:W4:Y:S04]  /*12160*/  LDL.LU.128 R120, [R1+0x3e50] ;  /* 0x003e500001787983 */ /* 0x001f280000300c00 */
[----:B------:R0:W-:Y:S04]  /*12170*/  STL [R1+0x3d88], R67 ;  /* 0x003d884301007387 */ /* 0x0001e80000100800 */
[----:B-1----:R-:W4:Y:S04]  /*12180*/  LDL.LU.128 R128, [R1+0x3e70] ;  /* 0x003e700001807983 */ /* 0x002f280000300c00 */
        /* <DEDUP_REMOVED lines=12> */
[----:B------:R1:W-:Y:S04]  /*12250*/  STL.64 [R1+0x3d50], R40 ;  /* 0x003d502801007387 */ /* 0x0003e80000100a00 */
[----:B------:R1:W-:Y:S04]  /*12260*/  STL.128 [R1+0x3d40], R36 ;  /* 0x003d402401007387 */ /* 0x0003e80000100c00 */
[----:B------:R1:W-:Y:S04]  /*12270*/  STL.128 [R1+0x3ca0], R116 ;  /* 0x003ca07401007387 */ /* 0x0003e80000100c00 */
[----:B------:R-:W4:Y:S04]  /*12280*/  LDL.LU R77, [R1+0x3da4] ;  /* 0x003da400014d7983 */ /* 0x000f280000300800 */
[----:B------:R-:W4:Y:S04]  /*12290*/  LDL.LU R75, [R1+0x3da0] ;  /* 0x003da000014b7983 */ /* 0x000f280000300800 */
[----:B------:R-:W4:Y:S04]  /*122a0*/  LDL.LU R71, [R1+0x3d90] ;  /* 0x003d900001477983 */ /* 0x000f280000300800 */
[----:B---3--:R-:W3:Y:S04]  /*122b0*/  LDL.LU R69, [R1+0x3d8c] ;  /* 0x003d8c0001457983 */ /* 0x008ee80000300800 */
        /* <DEDUP_REMOVED lines=13> */
[----:B------:R-:W3:Y:S04]  /*12390*/  LDL.LU.64 R40, [R1+0x3d50] ;  /* 0x003d500001287983 */ /* 0x000ee80000300a00 */
[----:B------:R-:W3:Y:S04]  /*123a0*/  LDL.LU.128 R36, [R1+0x3d40] ;  /* 0x003d400001247983 */ /* 0x000ee80000300c00 */
[----:B------:R-:W3:Y:S04]  /*123b0*/  LDL.128 R116, [R1+0x3f0] ;  /* 0x0003f00001747983 */ /* 0x000ee80000100c00 */
[----:B------:R0:W-:Y:S04]  /*123c0*/  STL.64 [R1+0x3d00], R12 ;  /* 0x003d000c01007387 */ /* 0x0001e80000100a00 */
[----:B------:R1:W-:Y:S04]  /*123d0*/  STL.128 [R1+0x3fa0], R148 ;  /* 0x003fa09401007387 */ /* 0x0003e80000100c00 */
[----:B------:R1:W-:Y:S04]  /*123e0*/  STL.128 [R1+0x3f90], R144 ;  /* 0x003f909001007387 */ /* 0x0003e80000100c00 */
[----:B0-----:R-:W3:Y:S04]  /*123f0*/  LDL.LU.64 R12, [R1+0x3d00] ;  /* 0x003d0000010c7983 */ /* 0x001ee80000300a00 */
[----:B------:R0:W-:Y:S04]  /*12400*/  STL [R1+0x4360], R193 ;  /* 0x004360c101007387 */ /* 0x0001e80000100800 */
[----:B-1----:R-:W3:Y:S04]  /*12410*/  LDL.LU.128 R148, [R1+0x3fa0] ;  /* 0x003fa00001947983 */ /* 0x002ee80000300c00 */
        /* <DEDUP_REMOVED lines=11> */
[----:B------:R2:W-:Y:S04]  /*124d0*/  STL.64 [R1+0x3d08], R16 ;  /* 0x003d081001007387 */ /* 0x0005e80000100a00 */
[----:B------:R2:W-:Y:S04]  /*124e0*/  STL.64 [R1+0x3cf0], R8 ;  /* 0x003cf00801007387 */ /* 0x0005e80000100a00 */
[----:B------:R2:W-:Y:S04]  /*124f0*/  STL.128 [R1+0x3ce0], R4 ;  /* 0x003ce00401007387 */ /* 0x0005e80000100c00 */
[----:B0-----:R-:W3:Y:S04]  /*12500*/  LDL.LU R193, [R1+0x4360] ;  /* 0x0043600001c17983 */ /* 0x001ee80000300800 */
        /* <DEDUP_REMOVED lines=9> */
[----:B--2---:R-:W2:Y:S04]  /*125a0*/  LDL.LU.128 R152, [R1+0x3fb0] ;  /* 0x003fb00001987983 */ /* 0x004ea80000300c00 */
[----:B------:R-:W2:Y:S04]  /*125b0*/  LDL.LU.128 R140, [R1+0x3f80] ;  /* 0x003f8000018c7983 */ /* 0x000ea80000300c00 */
[----:B------:R-:W2:Y:S04]  /*125c0*/  LDL.LU.64 R16, [R1+0x3d08] ;  /* 0x003d080001107983 */ /* 0x000ea80000300a00 */
[----:B------:R-:W2:Y:S04]  /*125d0*/  LDL.LU.64 R8, [R1+0x3cf0] ;  /* 0x003cf00001087983 */ /* 0x000ea80000300a00 */
[----:B------:R-:W2:Y:S04]  /*125e0*/  LDL.LU.128 R4, [R1+0x3ce0] ;  /* 0x003ce00001047983 */ /* 0x000ea80000300c00 */
[----:B------:R-:W-:Y:S04]  /*125f0*/  STL.128 [R1+0x3cc0], R124 ;  /* 0x003cc07c01007387 */ /* 0x000fe80000100c00 */
[----:B------:R-:W-:Y:S04]  /*12600*/  STL.128 [R1+0x3c90], R112 ;  /* 0x003c907001007387 */ /* 0x000fe80000100c00 */
[----:B----4-:R-:W-:Y:S04]  /*12610*/  STL.128 [R1+0x3cb0], R120 ;  /* 0x003cb07801007387 */ /* 0x010fe80000100c00 */
        /* <DEDUP_REMOVED lines=10> */
[----:B------:R4:W-:Y:S04]  /*126c0*/  STL [R1+0x3b8c], R26 ;  /* 0x003b8c1a01007387 */ /* 0x0009e80000100800 */
[----:B------:R4:W-:Y:S04]  /*126d0*/  STL [R1+0x3b88], R24 ;  /* 0x003b881801007387 */ /* 0x0009e80000100800 */
[----:B------:R4:W-:Y:S04]  /*126e0*/  STL [R1+0x3b84], R22 ;  /* 0x003b841601007387 */ /* 0x0009e80000100800 */
[----:B------:R4:W-:Y:S04]  /*126f0*/  STL [R1+0x3b80], R20 ;  /* 0x003b801401007387 */ /* 0x0009e80000100800 */
[----:B------:R4:W-:Y:S04]  /*12700*/  STL [R1+0x3b68], R10 ;  /* 0x003b680a01007387 */ /* 0x0009e80000100800 */
[----:B0-----:R-:W2:Y:S04]  /*12710*/  LDL.LU.128 R28, [R1+0x3b90] ;  /* 0x003b9000011c7983 */ /* 0x001ea80000300c00 */
[----:B-1----:R-:W2:Y:S04]  /*12720*/  LDL.LU.128 R32, [R1+0x3ba0] ;  /* 0x003ba00001207983 */ /* 0x002ea80000300c00 */
[----:B----4-:R-:W4:Y:S04]  /*12730*/  LDL.LU R26, [R1+0x3b8c] ;  /* 0x003b8c00011a7983 */ /* 0x010f280000300800 */
[----:B------:R-:W4:Y:S04]  /*12740*/  LDL.LU R24, [R1+0x3b88] ;  /* 0x003b880001187983 */ /* 0x000f280000300800 */
[----:B------:R-:W4:Y:S04]  /*12750*/  LDL.LU R22, [R1+0x3b84] ;  /* 0x003b840001167983 */ /* 0x000f280000300800 */
[----:B------:R-:W4:Y:S04]  /*12760*/  LDL.LU R20, [R1+0x3b80] ;  /* 0x003b800001147983 */ /* 0x000f280000300800 */
[----:B------:R-:W4:Y:S04]  /*12770*/  LDL.LU R10, [R1+0x3b68] ;  /* 0x003b6800010a7983 */ /* 0x000f280000300800 */
[----:B------:R-:W4:Y:S04]  /*12780*/  LDL.LU.128 R92, [R1+0x3c40] ;  /* 0x003c4000015c7983 */ /* 0x000f280000300c00 */
[----:B------:R0:W-:Y:S04]  /*12790*/  STL.128 [R1+0x3c10], R80 ;  /* 0x003c105001007387 */ /* 0x0001e80000100c00 */
[----:B------:R1:W-:Y:S04]  /*127a0*/  STL.64 [R1+0x3c08], R78 ;  /* 0x003c084e01007387 */ /* 0x0003e80000100a00 */
[----:B------:R1:W-:Y:S04]  /*127b0*/  STL.64 [R1+0x3bf8], R72 ;  /* 0x003bf84801007387 */ /* 0x0003e80000100a00 */
[----:B------:R-:W4:Y:S04]  /*127c0*/  LDL.LU.128 R88, [R1+0x3c30] ;  /* 0x003c300001587983 */ /* 0x000f280000300c00 */
[----:B------:R-:W4:Y:S04]  /*127d0*/  LDL.LU.128 R84, [R1+0x3c20] ;  /* 0x003c200001547983 */ /* 0x000f280000300c00 */
[----:B0-----:R-:W4:Y:S04]  /*127e0*/  LDL.LU.128 R80, [R1+0x3c10] ;  /* 0x003c100001507983 */ /* 0x001f280000300c00 */
[----:B-1----:R-:W4:Y:S04]  /*127f0*/  LDL.LU.64 R78, [R1+0x3c08] ;  /* 0x003c0800014e7983 */ /* 0x002f280000300a00 */
[----:B------:R-:W4:Y:S04]  /*12800*/  LDL.LU.64 R72, [R1+0x3bf8] ;  /* 0x003bf80001487983 */ /* 0x000f280000300a00 */
[----:B------:R0:W-:Y:S04]  /*12810*/  STL [R1+0x3c04], R77 ;  /* 0x003c044d01007387 */ /* 0x0001e80000100800 */
[----:B------:R1:W-:Y:S04]  /*12820*/  STL [R1+0x3c00], R75 ;  /* 0x003c004b01007387 */ /* 0x0003e80000100800 */
[----:B------:R1:W-:Y:S04]  /*12830*/  STL [R1+0x3bf4], R71 ;  /* 0x003bf44701007387 */ /* 0x0003e80000100800 */
[----:B---3--:R3:W-:Y:S04]  /*12840*/  STL [R1+0x3bf0], R69 ;  /* 0x003bf04501007387 */ /* 0x0087e80000100800 */
[----:B------:R3:W-:Y:S04]  /*12850*/  STL [R1+0x3bec], R67 ;  /* 0x003bec4301007387 */ /* 0x0007e80000100800 */
[----:B------:R3:W-:Y:S01]  /*12860*/  STL [R1+0x3be8], R65 ;  /* 0x003be84101007387 */ /* 0x0007e20000100800 */
[----:B------:R-:W-:-:S02]  /*12870*/  IMAD.MOV.U32 R136, RZ, RZ, R116 ;  /* 0x000000ffff887224 */ /* 0x000fc400078e0074 */
[----:B------:R-:W-:Y:S01]  /*12880*/  IMAD.MOV.U32 R137, RZ, RZ, R117 ;  /* 0x000000ffff897224 */ /* 0x000fe200078e0075 */
[----:B------:R3:W-:Y:S01]  /*12890*/  STL [R1+0x3be4], R63 ;  /* 0x003be43f01007387 */ /* 0x0007e20000100800 */
[----:B------:R-:W-:Y:S02]  /*128a0*/  IMAD.MOV.U32 R138, RZ, RZ, R118 ;  /* 0x000000ffff8a7224 */ /* 0x000fe400078e0076 */
[----:B------:R-:W-:Y:S01]  /*128b0*/  IMAD.MOV.U32 R139, RZ, RZ, R119 ;  /* 0x000000ffff8b7224 */ /* 0x000fe200078e0077 */
        /* <DEDUP_REMOVED lines=13> */
[----:B------:R-:W4:Y:S04]  /*12990*/  LDL.LU.128 R128, [R1+0x3cd0] ;  /* 0x003cd00001807983 */ /* 0x000f280000300c00 */
        /* <DEDUP_REMOVED lines=8> */
[----:B0-----:R-:W4:Y:S04]  /*12a20*/  LDL.LU R77, [R1+0x3c04] ;  /* 0x003c0400014d7983 */ /* 0x001f280000300800 */
[----:B-1----:R-:W4:Y:S04]  /*12a30*/  LDL.LU R75, [R1+0x3c00] ;  /* 0x003c0000014b7983 */ /* 0x002f280000300800 */
[----:B------:R-:W4:Y:S04]  /*12a40*/  LDL.LU R71, [R1+0x3bf4] ;  /* 0x003bf40001477983 */ /* 0x000f280000300800 */
[----:B---3--:R-:W3:Y:S04]  /*12a50*/  LDL.LU R69, [R1+0x3bf0] ;  /* 0x003bf00001457983 */ /* 0x008ee80000300800 */
        /* <DEDUP_REMOVED lines=16> */
[----:B------:R0:W-:Y:S04]  /*12b60*/  STL.64 [R1+0x3b70], R12 ;  /* 0x003b700c01007387 */ /* 0x0001e80000100a00 */
[----:B------:R1:W-:Y:S04]  /*12b70*/  STL.128 [R1+0x3b10], R148 ;  /* 0x003b109401007387 */ /* 0x0003e80000100c00 */
[----:B------:R1:W-:Y:S04]  /*12b80*/  STL.128 [R1+0x3b00], R144 ;  /* 0x003b009001007387 */ /* 0x0003e80000100c00 */
[----:B0-----:R-:W3:Y:S04]  /*12b90*/  LDL.LU.64 R12, [R1+0x3b70] ;  /* 0x003b7000010c7983 */ /* 0x001ee80000300a00 */
[----:B-1----:R-:W3:Y:S04]  /*12ba0*/  LDL.LU.128 R148, [R1+0x3b10] ;  /* 0x003b100001947983 */ /* 0x002ee80000300c00 */
[----:B------:R-:W3:Y:S04]  /*12bb0*/  LDL.LU.128 R144, [R1+0x3b00] ;  /* 0x003b000001907983 */ /* 0x000ee80000300c00 */
[----:B--2---:R0:W-:Y:S04]  /*12bc0*/  STL.64 [R1+0x3b78], R16 ;  /* 0x003b781001007387 */ /* 0x0041e80000100a00 */
[----:B------:R1:W-:Y:S04]  /*12bd0*/  STL.64 [R1+0x3b60], R8 ;  /* 0x003b600801007387 */ /* 0x0003e80000100a00 */
[----:B------:R-:W-:Y:S04]  /*12be0*/  STL [R1+0x400], R36 ;  /* 0x0004002401007387 */ /* 0x000fe80000100800 */
[----:B------:R-:W-:Y:S04]  /*12bf0*/  STL [R1+0x404], R38 ;  /* 0x0004042601007387 */ /* 0x000fe80000100800 */
[----:B------:R-:W-:Y:S04]  /*12c00*/  STL [R1+0x408], R40 ;  /* 0x0004082801007387 */ /* 0x000fe80000100800 */
[----:B0-----:R-:W2:Y:S04]  /*12c10*/  LDL.LU.64 R16, [R1+0x3b78] ;  /* 0x003b780001107983 */ /* 0x001ea80000300a00 */
[----:B-1----:R-:W2:Y:S04]  /*12c20*/  LDL.LU.64 R8, [R1+0x3b60] ;  /* 0x003b600001087983 */ /* 0x002ea80000300a00 */
[----:B------:R0:W-:Y:S04]  /*12c30*/  STL.128 [R1+0x3b20], R152 ;  /* 0x003b209801007387 */ /* 0x0001e80000100c00 */
[----:B------:R-:W-:Y:S04]  /*12c40*/  STL [R1+0x40c], R30 ;  /* 0x00040c1e01007387 */ /* 0x000fe80000100800 */
[----:B------:R1:W-:Y:S04]  /*12c50*/  STL.128 [R1+0x3b50], R4 ;  /* 0x003b500401007387 */ /* 0x0003e80000100c00 */
[----:B------:R-:W-:Y:S04]  /*12c60*/  STL.128 [R1+0x3b40], R160 ;  /* 0x003b40a001007387 */ /* 0x000fe80000100c00 */
[----:B------:R1:W-:Y:S04]  /*12c70*/  STL.128 [R1+0x3b30], R156 ;  /* 0x003b309c01007387 */ /* 0x0003e80000100c00 */
[----:B------:R-:W-:Y:S04]  /*12c80*/  STL [R1+0x410], R32 ;  /* 0x0004102001007387 */ /* 0x000fe80000100800 */
[----:B------:R-:W-:Y:S04]  /*12c90*/  STL [R1+0x414], R34 ;  /* 0x0004142201007387 */ /* 0x000fe80000100800 */
[----:B0-----:R-:W2:Y:S04]  /*12ca0*/  LDL.128 R152, [R1+0x400] ;  /* 0x0004000001987983 */ /* 0x001ea80000100c00 */
[----:B----4-:R-:W-:Y:S04]  /*12cb0*/  STL [R1+0x418], R24 ;  /* 0x0004181801007387 */ /* 0x010fe80000100800 */
[----:B------:R-:W-:Y:S04]  /*12cc0*/  STL [R1+0x41c], R26 ;  /* 0x00041c1a01007387 */ /* 0x000fe80000100800 */
[----:B------:R-:W-:Y:S04]  /*12cd0*/  STL [R1+0x420], R28 ;  /* 0x0004201c01007387 */ /* 0x000fe80000100800 */
[----:B------:R-:W-:Y:S04]  /*12ce0*/  STL [R1+0x424], R10 ;  /* 0x0004240a01007387 */ /* 0x000fe80000100800 */
[----:B------:R-:W-:Y:S04]  /*12cf0*/  STL [R1+0x428], R20 ;  /* 0x0004281401007387 */ /* 0x000fe80000100800 */
[----:B------:R-:W-:Y:S04]  /*12d00*/  STL [R1+0x42c], R22 ;  /* 0x00042c1601007387 */ /* 0x000fe80000100800 */
[----:B-1----:R-:W4:Y:S04]  /*12d10*/  LDL.LU.128 R4, [R1+0x3b50] ;  /* 0x003b500001047983 */ /* 0x002f280000300c00 */
[----:B------:R0:W-:Y:S04]  /*12d20*/  STL.128 [R1+0x3a30], R92 ;  /* 0x003a305c01007387 */ /* 0x0001e80000100c00 */
[----:B------:R-:W4:Y:S04]  /*12d30*/  LDL.128 R156, [R1+0x410] ;  /* 0x00041000019c7983 */ /* 0x000f280000100c00 */
[----:B------:R-:W4:Y:S04]  /*12d40*/  LDL.128 R160, [R1+0x420] ;  /* 0x0004200001a07983 */ /* 0x000f280000100c00 */
[----:B------:R1:W-:Y:S04]  /*12d50*/  STL.128 [R1+0x3af0], R140 ;  /* 0x003af08c01007387 */ /* 0x0003e80000100c00 */
[----:B------:R1:W-:Y:S04]  /*12d60*/  STL.128 [R1+0x3a20], R88 ;  /* 0x003a205801007387 */ /* 0x0003e80000100c00 */
[----:B0-----:R-:W4:Y:S04]  /*12d70*/  LDL.LU.128 R92, [R1+0x3a30] ;  /* 0x003a3000015c7983 */ /* 0x001f280000300c00 */
[----:B------:R0:W-:Y:S04]  /*12d80*/  STL.128 [R1+0x3a10], R84 ;  /* 0x003a105401007387 */ /* 0x0001e80000100c00 */
[----:B------:R0:W-:Y:S04]  /*12d90*/  STL.128 [R1+0x3a00], R80 ;  /* 0x003a005001007387 */ /* 0x0001e80000100c00 */
[----:B------:R0:W-:Y:S04]  /*12da0*/  STL.64 [R1+0x39f8], R78 ;  /* 0x0039f84e01007387 */ /* 0x0001e80000100a00 */
[----:B------:R0:W-:Y:S04]  /*12db0*/  STL.64 [R1+0x39e8], R72 ;  /* 0x0039e84801007387 */ /* 0x0001e80000100a00 */
[----:B-1----:R-:W4:Y:S04]  /*12dc0*/  LDL.LU.128 R140, [R1+0x3af0] ;  /* 0x003af000018c7983 */ /* 0x002f280000300c00 */
[----:B------:R-:W4:Y:S04]  /*12dd0*/  LDL.LU.128 R88, [R1+0x3a20] ;  /* 0x003a200001587983 */ /* 0x000f280000300c00 */
[----:B0-----:R-:W4:Y:S04]  /*12de0*/  LDL.LU.128 R84, [R1+0x3a10] ;  /* 0x003a100001547983 */ /* 0x001f280000300c00 */
[----:B------:R-:W4:Y:S04]  /*12df0*/  LDL.LU.128 R80, [R1+0x3a00] ;  /* 0x003a000001507983 */ /* 0x000f280000300c00 */
[----:B------:R-:W4:Y:S04]  /*12e00*/  LDL.LU.64 R78, [R1+0x39f8] ;  /* 0x0039f800014e7983 */ /* 0x000f280000300a00 */
[----:B------:R-:W4:Y:S04]  /*12e10*/  LDL.LU.64 R72, [R1+0x39e8] ;  /* 0x0039e80001487983 */ /* 0x000f280000300a00 */
        /* <DEDUP_REMOVED lines=14> */
[----:B---3--:R3:W-:Y:S04]  /*12f00*/  STL [R1+0x39e0], R69 ;  /* 0x0039e04501007387 */ /* 0x0087e80000100800 */
        /* <DEDUP_REMOVED lines=28> */
[----:B------:R-:W4:Y:S04]  /*130d0*/  LDL.LU R75, [R1+0x39f0] ;  /* 0x0039f000014b7983 */ /* 0x000f280000300800 */
        /* <DEDUP_REMOVED lines=17> */
[----:B------:R-:W3:Y:S01]  /*131f0*/  LDL.LU R37, [R1+0x39a0] ;  /* 0x0039a00001257983 */ /* 0x000ee20000300800 */
[----:B------:R-:W0:Y:S01]  /*13200*/  S2R R225, SR_TID.X ;  /* 0x0000000000e17919 */ /* 0x000e220000002100 */
[----:B------:R-:W-:Y:S01]  /*13210*/  FMUL.FTZ R13, R0, R13 ;  /* 0x0000000d000d7220 */ /* 0x000fe20000410000 */
[----:B------:R-:W-:-:S03]  /*13220*/  FMUL.FTZ R197, R12, R0 ;  /* 0x000000000cc57220 */ /* 0x000fc60000410000 */
        /* <DEDUP_REMOVED lines=8> */
[----:B------:R-:W-:Y:S01]  /*132b0*/  MUFU.EX2 R221, R221 ;  /* 0x000000dd00dd7308 */ /* 0x000fe20000000800 */
[----:B0-----:R-:W-:-:S05]  /*132c0*/  SHF.R.U32.HI R225, RZ, 0x7, R225 ;  /* 0x00000007ffe17819 */ /* 0x001fca00000116e1 */
[----:B------:R-:W-:Y:S02]  /*132d0*/  VIADD R225, R225, 0x8 ;  /* 0x00000008e1e17836 */ /* 0x000fe40000000000 */
[----:B------:R-:W0:Y:S08]  /*132e0*/  MUFU.EX2 R220, R220 ;  /* 0x000000dc00dc7308 */ /* 0x000e300000000800 */
[----:B------:R-:W-:Y:S08]  /*132f0*/  MUFU.EX2 R219, R219 ;  /* 0x000000db00db7308 */ /* 0x000ff00000000800 */
[----:B------:R-:W-:Y:S08]  /*13300*/  MUFU.EX2 R218, R218 ;  /* 0x000000da00da7308 */ /* 0x000ff00000000800 */
[----:B------:R-:W-:Y:S08]  /*13310*/  MUFU.EX2 R217, R217 ;  /* 0x000000d900d97308 */ /* 0x000ff00000000800 */
[----:B------:R-:W1:Y:S08]  /*13320*/  MUFU.EX2 R216, R216 ;  /* 0x000000d800d87308 */ /* 0x000e700000000800 */
[----:B------:R-:W-:Y:S08]  /*13330*/  MUFU.EX2 R215, R215 ;  /* 0x000000d700d77308 */ /* 0x000ff00000000800 */
[----:B------:R-:W1:Y:S01]  /*13340*/  MUFU.EX2 R214, R214 ;  /* 0x000000d600d67308 */ /* 0x000e620000000800 */
[----:B--2---:R-:W-:Y:S01]  /*13350*/  ISETP.NE.U32.AND P0, PT, R8, RZ, PT ;  /* 0x000000ff0800720c */ /* 0x004fe20003f05070 */
[----:B------:R-:W-:-:S02]  /*13360*/  IMAD R16, R9, 0xc00, R16 ;  /* 0x00000c0009107824 */ /* 0x000fc400078e0210 */
[----:B------:R-:W-:Y:S02]  /*13370*/  IMAD.MOV.U32 R27, RZ, RZ, R152 ;  /* 0x000000ffff1b7224 */ /* 0x000fe400078e0098 */
[----:B------:R-:W-:Y:S02]  /*13380*/  IMAD.MOV.U32 R25, RZ, RZ, R153 ;  /* 0x000000ffff197224 */ /* 0x000fe400078e0099 */
[----:B------:R-:W-:Y:S02]  /*13390*/  IMAD.MOV.U32 R74, RZ, RZ, R193 ;  /* 0x000000ffff4a7224 */ /* 0x000fe400078e00c1 */
[----:B------:R-:W-:Y:S02]  /*133a0*/  IMAD.MOV.U32 R23, RZ, RZ, R154 ;  /* 0x000000ffff177224 */ /* 0x000fe400078e009a */
[----:B------:R-:W-:Y:S02]  /*133b0*/  IMAD.MOV.U32 R21, RZ, RZ, R155 ;  /* 0x000000ffff157224 */ /* 0x000fe400078e009b */
[----:B----4-:R-:W-:-:S02]  /*133c0*/  IMAD.MOV.U32 R19, RZ, RZ, R156 ;  /* 0x000000ffff137224 */ /* 0x010fc400078e009c */
[----:B------:R-:W-:Y:S02]  /*133d0*/  IMAD.MOV.U32 R18, RZ, RZ, R157 ;  /* 0x000000ffff127224 */ /* 0x000fe400078e009d */
[----:B------:R-:W-:Y:S02]  /*133e0*/  IMAD.MOV.U32 R15, RZ, RZ, R158 ;  /* 0x000000ffff0f7224 */ /* 0x000fe400078e009e */
[----:B------:R-:W-:Y:S02]  /*133f0*/  IMAD.MOV.U32 R14, RZ, RZ, R159 ;  /* 0x000000ffff0e7224 */ /* 0x000fe400078e009f */
[----:B------:R-:W-:Y:S02]  /*13400*/  IMAD.MOV.U32 R11, RZ, RZ, R160 ;  /* 0x000000ffff0b7224 */ /* 0x000fe400078e00a0 */
[----:B------:R-:W-:Y:S02]  /*13410*/  IMAD.MOV.U32 R10, RZ, RZ, R161 ;  /* 0x000000ffff0a7224 */ /* 0x000fe400078e00a1 */
[----:B------:R-:W-:-:S02]  /*13420*/  IMAD.MOV.U32 R3, RZ, RZ, R162 ;  /* 0x000000ffff037224 */ /* 0x000fc400078e00a2 */
[----:B------:R-:W-:Y:S02]  /*13430*/  IMAD.MOV.U32 R2, RZ, RZ, R163 ;  /* 0x000000ffff027224 */ /* 0x000fe400078e00a3 */
[----:B------:R-:W-:Y:S02]  /*13440*/  IMAD.MOV.U32 R203, RZ, RZ, R7 ;  /* 0x000000ffffcb7224 */ /* 0x000fe400078e0007 */
[----:B------:R-:W-:Y:S02]  /*13450*/  IMAD.MOV.U32 R201, RZ, RZ, R6 ;  /* 0x000000ffffc97224 */ /* 0x000fe400078e0006 */
[----:B------:R-:W-:Y:S02]  /*13460*/  IMAD.MOV.U32 R199, RZ, RZ, R5 ;  /* 0x000000ffffc77224 */ /* 0x000fe400078e0005 */
[----:B------:R-:W-:Y:S02]  /*13470*/  IMAD.MOV.U32 R44, RZ, RZ, R94 ;  /* 0x000000ffff2c7224 */ /* 0x000fe400078e005e */
[----:B------:R-:W-:Y:S01]  /*13480*/  IMAD.MOV.U32 R46, RZ, RZ, R92 ;  /* 0x000000ffff2e7224 */ /* 0x000fe200078e005c */
[----:B------:R-:W-:Y:S01]  /*13490*/  R2UR UR6, R16 ;  /* 0x00000000100672ca */ /* 0x000fe200000e0000 */
[----:B------:R-:W-:Y:S01]  /*134a0*/  IMAD.MOV.U32 R38, RZ, RZ, R88 ;  /* 0x000000ffff267224 */ /* 0x000fe200078e0058 */
[----:B------:R-:W-:Y:S01]  /*134b0*/  R2UR UR7, R17 ;  /* 0x00000000110772ca */ /* 0x000fe200000e0000 */
[----:B------:R-:W-:-:S02]  /*134c0*/  IMAD.MOV.U32 R48, RZ, RZ, R90 ;  /* 0x000000ffff307224 */ /* 0x000fc400078e005a */
        /* <DEDUP_REMOVED lines=18> */
[----:B------:R-:W-:Y:S01]  /*135f0*/  IMAD.MOV.U32 R76, RZ, RZ, R205 ;  /* 0x000000ffff4c7224 */ /* 0x000fe200078e00cd */
[----:B0-----:R-:W-:Y:S01]  /*13600*/  F2FP.F16.F32.PACK_AB R192, R220, R221 ;  /* 0x000000dddcc0723e */ /* 0x001fe200000000ff */
[----:B------:R-:W-:Y:S01]  /*13610*/  IMAD.MOV.U32 R92, RZ, RZ, R141 ;  /* 0x000000ffff5c7224 */ /* 0x000fe200078e008d */
[----:B-1----:R-:W-:Y:S01]  /*13620*/  F2FP.F16.F32.PACK_AB R193, R216, R217 ;  /* 0x000000d9d8c1723e */ /* 0x002fe200000000ff */
[----:B------:R-:W-:Y:S01]  /*13630*/  IMAD.MOV.U32 R94, RZ, RZ, R140 ;  /* 0x000000ffff5e7224 */ /* 0x000fe200078e008c */
[----:B------:R-:W-:Y:S01]  /*13640*/  F2FP.F16.F32.PACK_AB R194, R218, R219 ;  /* 0x000000dbdac2723e */ /* 0x000fe200000000ff */
[----:B------:R-:W-:Y:S01]  /*13650*/  IMAD.MOV.U32 R28, RZ, RZ, R74 ;  /* 0x000000ffff1c7224 */ /* 0x000fe200078e004a */
[----:B------:R-:W-:Y:S01]  /*13660*/  F2FP.F16.F32.PACK_AB R195, R214, R215 ;  /* 0x000000d7d6c3723e */ /* 0x000fe200000000ff */
[----:B------:R-:W-:Y:S01]  /*13670*/  IMAD.MOV.U32 R88, RZ, RZ, R143 ;  /* 0x000000ffff587224 */ /* 0x000fe200078e008f */
[----:B------:R-:W-:Y:S01]  /*13680*/  VOTEU.ANY UP0, P0 ;  /* 0x00000000003f7886 */ /* 0x000fe20000000100 */
[----:B------:R-:W-:Y:S01]  /*13690*/  IMAD.MOV.U32 R90, RZ, RZ, R142 ;  /* 0x000000ffff5a7224 */ /* 0x000fe200078e008e */
[----:B------:R0:W-:Y:S01]  /*136a0*/  STL.128 [R1+0x3910], R184 ;  /* 0x003910b801007387 */ /* 0x0001e20000100c00 */
[----:B------:R-:W-:-:S02]  /*136b0*/  IMAD.MOV.U32 R140, RZ, RZ, R27 ;  /* 0x000000ffff8c7224 */ /* 0x000fc400078e001b */
[----:B------:R-:W-:Y:S01]  /*136c0*/  IMAD.MOV.U32 R141, RZ, RZ, R25 ;  /* 0x000000ffff8d7224 */ /* 0x000fe200078e0019 */
[----:B------:R1:W-:Y:S01]  /*136d0*/  STL.128 [R1+0x3900], R180 ;  /* 0x003900b401007387 */ /* 0x0003e20000100c00 */
[----:B------:R-:W-:Y:S02]  /*136e0*/  IMAD.MOV.U32 R72, RZ, RZ, R207 ;  /* 0x000000ffff487224 */ /* 0x000fe400078e00cf */
[----:B------:R-:W-:Y:S01]  /*136f0*/  IMAD.MOV.U32 R74, RZ, RZ, R206 ;  /* 0x000000ffff4a7224 */ /* 0x000fe200078e00ce */
[----:B------:R-:W2:Y:S01]  /*13700*/  LDL.LU.128 R156, [R1+0x3b30] ;  /* 0x003b3000019c7983 */ /* 0x000ea20000300c00 */
[----:B------:R-:W-:Y:S02]  /*13710*/  IMAD.MOV.U32 R78, RZ, RZ, R204 ;  /* 0x000000ffff4e7224 */ /* 0x000fe400078e00cc */
[----:B------:R-:W-:Y:S01]  /*13720*/  IMAD.MOV.U32 R80, RZ, RZ, R202 ;  /* 0x000000ffff507224 */ /* 0x000fe200078e00ca */
[----:B------:R-:W4:Y:S01]  /*13730*/  LDL.LU.128 R152, [R1+0x3b20] ;  /* 0x003b200001987983 */ /* 0x000f220000300c00 */
[----:B------:R-:W-:-:S02]  /*13740*/  IMAD.MOV.U32 R82, RZ, RZ, R200 ;  /* 0x000000ffff527224 */ /* 0x000fc400078e00c8 */
[----:B------:R-:W-:Y:S01]  /*13750*/  IMAD.MOV.U32 R84, RZ, RZ, R198 ;  /* 0x000000ffff547224 */ /* 0x000fe200078e00c6 */
[----:B0-----:R-:W2:Y:S01]  /*13760*/  LDL.LU.128 R184, [R1+0x3910] ;  /* 0x0039100001b87983 */ /* 0x001ea20000300c00 */
[----:B------:R-:W-:Y:S02]  /*13770*/  IMAD.MOV.U32 R86, RZ, RZ, R196 ;  /* 0x000000ffff567224 */ /* 0x000fe400078e00c4 */
[----:B------:R-:W-:Y:S01]  /*13780*/  IMAD.MOV.U32 R142, RZ, RZ, R23 ;  /* 0x000000ffff8e7224 */ /* 0x000fe200078e0017 */
[----:B------:R-:W4:Y:S01]  /*13790*/  LDL.LU.128 R160, [R1+0x3b40] ;  /* 0x003b400001a07983 */ /* 0x000f220000300c00 */
        /* <DEDUP_REMOVED lines=11> */
[----:B------:R-:W-:Y:S01]  /*13850*/  IMAD.MOV.U32 R25, RZ, RZ, R199 ;  /* 0x000000ffff197224 */ /* 0x000fe200078e00c7 */
[----:B------:R0:W-:Y:S06]  /*13860*/  BAR.SYNC.DEFER_BLOCKING R225, 0x100 ;  /* 0x000400e10000751d */ /* 0x0001ec0000010000 */
[----:B---3--:R-:W-:-:S06]  /*13870*/  WARPGROUP.ARRIVE ;  /* 0x00000000000079c5 */ /* 0x008fcc0000000000 */
[----:B------:R-:W-:Y:S03]  /*13880*/  HGMMA.64x256x16.F32 R24, R192, gdesc[UR4].tnspB, R24, UP0, gsb0 ;  /* 0x43e00004c0187df0 */ /* 0x000fe6000b800818 */
[----:B------:R-:W-:Y:S02]  /*13890*/  WARPGROUP.DEPBAR.LE gsb0, 0x0 ;  /* 0x00008000000079c5 */ /* 0x000fe40000010000 */
[----:B------:R-:W-:Y:S04]  /*138a0*/  STL [R1+0x58c], R107 ;  /* 0x00058c6b01007387 */ /* 0x000fe80000100800 */
[----:B------:R-:W-:Y:S04]  /*138b0*/  STL [R1+0x588], R106 ;  /* 0x0005886a01007387 */ /* 0x000fe80000100800 */
[----:B------:R-:W-:Y:S04]  /*138c0*/  STL [R1+0x584], R105 ;  /* 0x0005846901007387 */ /* 0x000fe80000100800 */
[----:B------:R-:W-:Y:S04]  /*138d0*/  STL [R1+0x580], R104 ;  /* 0x0005806801007387 */ /* 0x000fe80000100800 */
[----:B-1----:R-:W3:Y:S04]  /*138e0*/  LDL.128 R180, [R1+0x580] ;  /* 0x0005800001b47983 */ /* 0x002ee80000100c00 */
[----:B------:R1:W-:Y:S04]  /*138f0*/  STL [R1+0x574], R101 ;  /* 0x0005746501007387 */ /* 0x0003e80000100800 */
[----:B------:R0:W-:Y:S04]  /*13900*/  STL [R1+0x570], R100 ;  /* 0x0005706401007387 */ /* 0x0001e80000100800 */
[----:B-1----:R-:W4:Y:S04]  /*13910*/  LDL.LU R101, [R1+0x588] ;  /* 0x0005880001657983 */ /* 0x002f280000300800 */
[----:B0-----:R-:W4:Y:S01]  /*13920*/  LDL.LU R100, [R1+0x584] ;  /* 0x0005840001647983 */ /* 0x001f220000300800 */
[----:B------:R-:W-:-:S02]  /*13930*/  VIADD R4, R16, 0x80 ;  /* 0x0000008010047836 */ /* 0x000fc40000000000 */
[----:B------:R-:W-:Y:S01]  /*13940*/  IMAD.MOV.U32 R107, RZ, RZ, R31 ;  /* 0x000000ffff6b7224 */ /* 0x000fe200078e001f */
[----:B------:R-:W-:Y:S01]  /*13950*/  STL [R1+0x578], R102 ;  /* 0x0005786601007387 */ /* 0x000fe20000100800 */
[----:B------:R-:W-:Y:S02]  /*13960*/  IMAD.MOV.U32 R106, RZ, RZ, R30 ;  /* 0x000000ffff6a7224 */ /* 0x000fe400078e001e */
[----:B------:R-:W-:Y:S01]  /*13970*/  IMAD.MOV.U32 R105, RZ, RZ, R29 ;  /* 0x000000ffff697224 */ /* 0x000fe200078e001d */
[----:B------:R-:W-:Y:S01]  /*13980*/  STL [R1+0x59c], R111 ;  /* 0x00059c6f01007387 */ /* 0x000fe20000100800 */
[----:B------:R-:W-:-:S03]  /*13990*/  IMAD.MOV.U32 R104, RZ, RZ, R28 ;  /* 0x000000ffff687224 */ /* 0x000fc600078e001c */
[----:B------:R-:W-:Y:S04]  /*139a0*/  STL [R1+0x598], R110 ;  /* 0x0005986e01007387 */ /* 0x000fe80000100800 */
[----:B------:R-:W-:Y:S04]  /*139b0*/  STL [R1+0x594], R109 ;  /* 0x0005946d01007387 */ /* 0x000fe80000100800 */
[----:B------:R-:W-:Y:S04]  /*139c0*/  STL [R1+0x590], R108 ;  /* 0x0005906c01007387 */ /* 0x000fe80000100800 */
[----:B------:R-:W-:Y:S04]  /*139d0*/  STL [R1+0x57c], R103 ;  /* 0x00057c6701007387 */ /* 0x000fe80000100800 */
[----:B------:R0:W-:Y:S04]  /*139e0*/  STL.128 [R1+0x38f0], R176 ;  /* 0x0038f0b001007387 */ /* 0x0001e80000100c00 */
[----:B--2---:R1:W-:Y:S01]  /*139f0*/  STL.128 [R1+0x3810], R184 ;  /* 0x003810b801007387 */ /* 0x0043e20000100c00 */
[----:B------:R-:W-:Y:S01]  /*13a00*/  R2UR UR6, R4 ;  /* 0x00000000040672ca */ /* 0x000fe200000e0000 */
[----:B------:R-:W-:-:S02]  /*13a10*/  IMAD.MOV.U32 R20, RZ, RZ, R24 ;  /* 0x000000ffff147224 */ /* 0x000fc400078e0018 */
[----:B------:R2:W-:Y:S01]  /*13a20*/  STL.128 [R1+0x38e0], R172 ;  /* 0x0038e0ac01007387 */ /* 0x0005e20000100c00 */
[----:B------:R-:W-:Y:S02]  /*13a30*/  IMAD.MOV.U32 R24, RZ, RZ, R105 ;  /* 0x000000ffff187224 */ /* 0x000fe400078e0069 */
[----:B------:R-:W-:Y:S01]  /*13a40*/  IMAD.MOV.U32 R4, RZ, RZ, R104 ;  /* 0x000000ffff047224 */ /* 0x000fe200078e0068 */
[----:B------:R2:W-:Y:S04]  /*13a50*/  STL.128 [R1+0x240], R104 ;  /* 0x0002406801007387 */ /* 0x0005e80000100c00 */
[----:B0-----:R-:W4:Y:S04]  /*13a60*/  LDL.LU.128 R176, [R1+0x570] ;  /* 0x0005700001b07983 */ /* 0x001f280000300c00 */
[----:B-1----:R-:W4:Y:S01]  /*13a70*/  LDL.128 R184, [R1+0x590] ;  /* 0x0005900001b87983 */ /* 0x002f220000100c00 */
[----:B--2---:R-:W-:-:S03]  /*13a80*/  IMAD.MOV.U32 R175, RZ, RZ, R99 ;  /* 0x000000ffffaf7224 */ /* 0x004fc600078e0063 */
[----:B------:R-:W2:Y:S04]  /*13a90*/  LDL.LU R103, [R1+0x590] ;  /* 0x0005900001677983 */ /* 0x000ea80000300800 */
[----:B------:R-:W2:Y:S04]  /*13aa0*/  LDL.LU R99, [R1+0x580] ;  /* 0x0005800001637983 */ /* 0x000ea80000300800 */
[----:B------:R-:W2:Y:S04]  /*13ab0*/  LDL.LU R105, [R1+0x598] ;  /* 0x0005980001697983 */ /* 0x000ea80000300800 */
[----:B------:R-:W2:Y:S01]  /*13ac0*/  LDL.LU R104, [R1+0x594] ;  /* 0x0005940001687983 */ /* 0x000ea20000300800 */
[----:B---3--:R-:W-:-:S05]  /*13ad0*/  IMAD.MOV.U32 R102, RZ, RZ, R183 ;  /* 0x000000ffff667224 */ /* 0x008fca00078e00b7 */
[----:B------:R0:W-:Y:S04]  /*13ae0*/  STL [R1+0x3798], R102 ;  /* 0x0037986601007387 */ /* 0x0001e80000100800 */
[----:B0-----:R-:W3:Y:S04]  /*13af0*/  LDL.LU R102, [R1+0x3798] ;  /* 0x0037980001667983 */ /* 0x001ee80000300800 */
[----:B----4-:R0:W-:Y:S04]  /*13b00*/  STL.64 [R1+0x3790], R100 ;  /* 0x0037906401007387 */ /* 0x0101e80000100a00 */
[----:B0-----:R-:W3:Y:S01]  /*13b10*/  LDL.LU.64 R100, [R1+0x3790] ;  /* 0x0037900001647983 */ /* 0x001ee20000300a00 */
        /* <DEDUP_REMOVED lines=11> */
[----:B------:R-:W-:Y:S08]  /*13bd0*/  MUFU.EX2 R210, R210 ;  /* 0x000000d200d27308 */ /* 0x000ff00000000800 */
[----:B------:R-:W-:Y:S08]  /*13be0*/  MUFU.EX2 R209, R209 ;  /* 0x000000d100d17308 */ /* 0x000ff00000000800 */
[----:B------:R-:W1:Y:S08]  /*13bf0*/  MUFU.EX2 R208, R208 ;  /* 0x000000d000d07308 */ /* 0x000e700000000800 */
[----:B------:R-:W-:Y:S08]  /*13c00*/  MUFU.EX2 R207, R207 ;  /* 0x000000cf00cf7308 */ /* 0x000ff00000000800 */
[----:B------:R-:W4:Y:S01]  /*13c10*/  MUFU.EX2 R206, R206 ;  /* 0x000000ce00ce7308 */ /* 0x000f220000000800 */
[----:B0-----:R-:W-:-:S02]  /*13c20*/  F2FP.F16.F32.PACK_AB R152, R212, R213 ;  /* 0x000000d5d498723e */ /* 0x001fc400000000ff */
[----:B-1----:R-:W-:Y:S02]  /*13c30*/  F2FP.F16.F32.PACK_AB R153, R208, R209 ;  /* 0x000000d1d099723e */ /* 0x002fe400000000ff */
[----:B------:R-:W-:Y:S01]  /*13c40*/  F2FP.F16.F32.PACK_AB R154, R210, R211 ;  /* 0x000000d3d29a723e */ /* 0x000fe200000000ff */
[----:B------:R0:W-:Y:S01]  /*13c50*/  STL [R1+0xcd0], R12 ;  /* 0x000cd00c01007387 */ /* 0x0001e20000100800 */
[----:B------:R-:W-:Y:S02]  /*13c60*/  IMAD.MOV.U32 R7, RZ, RZ, R151 ;  /* 0x000000ffff077224 */ /* 0x000fe400078e0097 */
[----:B------:R-:W-:Y:S01]  /*13c70*/  IMAD.MOV.U32 R8, RZ, RZ, R150 ;  /* 0x000000ffff087224 */ /* 0x000fe200078e0096 */
[----:B------:R1:W-:Y:S01]  /*13c80*/  STL [R1+0x5ac], R115 ;  /* 0x0005ac7301007387 */ /* 0x0003e20000100800 */
[----:B------:R-:W-:Y:S01]  /*13c90*/  IMAD.MOV.U32 R9, RZ, RZ, R149 ;  /* 0x000000ffff097224 */ /* 0x000fe200078e0095 */
[----:B----4-:R-:W-:Y:S02]  /*13ca0*/  F2FP.F16.F32.PACK_AB R155, R206, R207 ;  /* 0x000000cfce9b723e */ /* 0x010fe400000000ff */
[----:B------:R4:W-:Y:S01]  /*13cb0*/  STL [R1+0x5a8], R114 ;  /* 0x0005a87201007387 */ /* 0x0009e20000100800 */
[----:B------:R-:W-:-:S02]  /*13cc0*/  IMAD.MOV.U32 R10, RZ, RZ, R148 ;  /* 0x000000ffff0a7224 */ /* 0x000fc400078e0094 */
[----:B------:R-:W-:Y:S01]  /*13cd0*/  IMAD.MOV.U32 R11, RZ, RZ, R147 ;  /* 0x000000ffff0b7224 */ /* 0x000fe200078e0093 */
[----:B------:R4:W-:Y:S01]  /*13ce0*/  STL [R1+0x5a4], R113 ;  /* 0x0005a47101007387 */ /* 0x0009e20000100800 */
[----:B0-----:R-:W-:Y:S02]  /*13cf0*/  IMAD.MOV.U32 R12, RZ, RZ, R146 ;  /* 0x000000ffff0c7224 */ /* 0x001fe400078e0092 */
[----:B------:R-:W-:Y:S01]  /*13d00*/  IMAD.MOV.U32 R14, RZ, RZ, R145 ;  /* 0x000000ffff0e7224 */ /* 0x000fe200078e0091 */
[----:B------:R0:W-:Y:S01]  /*13d10*/  STL [R1+0x5a0], R112 ;  /* 0x0005a07001007387 */ /* 0x0001e20000100800 */
[----:B------:R-:W-:Y:S02]  /*13d20*/  IMAD.MOV.U32 R15, RZ, RZ, R144 ;  /* 0x000000ffff0f7224 */ /* 0x000fe400078e0090 */
[----:B------:R-:W-:Y:S01]  /*13d30*/  IMAD.MOV.U32 R18, RZ, RZ, R143 ;  /* 0x000000ffff127224 */ /* 0x000fe200078e008f */
[----:B------:R-:W-:Y:S01]  /*13d40*/  STL [R1+0x5dc], R127 ;  /* 0x0005dc7f01007387 */ /* 0x000fe20000100800 */
[----:B------:R-:W-:-:S02]  /*13d50*/  IMAD.MOV.U32 R19, RZ, RZ, R142 ;  /* 0x000000ffff137224 */ /* 0x000fc400078e008e */
[----:B------:R-:W-:Y:S01]  /*13d60*/  IMAD.MOV.U32 R21, RZ, RZ, R141 ;  /* 0x000000ffff157224 */ /* 0x000fe200078e008d */
[----:B------:R-:W-:Y:S01]  /*13d70*/  STL [R1+0x5d8], R126 ;  /* 0x0005d87e01007387 */ /* 0x000fe20000100800 */
[----:B------:R-:W-:Y:S02]  /*13d80*/  IMAD.MOV.U32 R22, RZ, RZ, R140 ;  /* 0x000000ffff167224 */ /* 0x000fe400078e008c */
[----:B------:R-:W-:Y:S01]  /*13d90*/  IMAD.MOV.U32 R23, RZ, RZ, R139 ;  /* 0x000000ffff177224 */ /* 0x000fe200078e008b */
[----:B------:R-:W-:Y:S01]  /*13da0*/  STL [R1+0x5d4], R125 ;  /* 0x0005d47d01007387 */ /* 0x000fe20000100800 */
        /* <DEDUP_REMOVED lines=16> */
[----:B-1----:R-:W-:Y:S01]  /*13eb0*/  IMAD.MOV.U32 R115, RZ, RZ, R39 ;  /* 0x000000ffff737224 */ /* 0x002fe200078e0027 */
[----:B------:R-:W-:Y:S01]  /*13ec0*/  STL [R1+0x5bc], R119 ;  /* 0x0005bc7701007387 */ /* 0x000fe20000100800 */
[----:B----4-:R-:W-:Y:S02]  /*13ed0*/  IMAD.MOV.U32 R114, RZ, RZ, R38 ;  /* 0x000000ffff727224 */ /* 0x010fe400078e0026 */
[----:B------:R-:W-:Y:S01]  /*13ee0*/  IMAD.MOV.U32 R113, RZ, RZ, R37 ;  /* 0x000000ffff717224 */ /* 0x000fe200078e0025 */
[----:B------:R-:W-:Y:S01]  /*13ef0*/  STL [R1+0x5b8], R118 ;  /* 0x0005b87601007387 */ /* 0x000fe20000100800 */
[----:B0-----:R-:W-:-:S02]  /*13f00*/  IMAD.MOV.U32 R112, RZ, RZ, R36 ;  /* 0x000000ffff707224 */ /* 0x001fc400078e0024 */
[----:B------:R-:W-:Y:S01]  /*13f10*/  IMAD.MOV.U32 R174, RZ, RZ, R98 ;  /* 0x000000ffffae7224 */ /* 0x000fe200078e0062 */
[----:B------:R-:W-:Y:S01]  /*13f20*/  STL [R1+0x5b4], R117 ;  /* 0x0005b47501007387 */ /* 0x000fe20000100800 */
[----:B------:R-:W-:Y:S02]  /*13f30*/  IMAD.MOV.U32 R173, RZ, RZ, R97 ;  /* 0x000000ffffad7224 */ /* 0x000fe400078e0061 */
[----:B------:R-:W-:Y:S01]  /*13f40*/  IMAD.MOV.U32 R172, RZ, RZ, R96 ;  /* 0x000000ffffac7224 */ /* 0x000fe200078e0060 */
[----:B------:R-:W-:Y:S01]  /*13f50*/  STL [R1+0x5b0], R116 ;  /* 0x0005b07401007387 */ /* 0x000fe20000100800 */
[----:B------:R-:W-:Y:S02]  /*13f60*/  IMAD.MOV.U32 R159, RZ, RZ, R83 ;  /* 0x000000ffff9f7224 */ /* 0x000fe400078e0053 */
[----:B------:R-:W-:Y:S01]  /*13f70*/  IMAD.MOV.U32 R158, RZ, RZ, R82 ;  /* 0x000000ffff9e7224 */ /* 0x000fe200078e0052 */
[----:B------:R0:W-:Y:S01]  /*13f80*/  STL.128 [R1+0x38d0], R168 ;  /* 0x0038d0a801007387 */ /* 0x0001e20000100c00 */
[----:B------:R-:W-:-:S02]  /*13f90*/  IMAD.MOV.U32 R157, RZ, RZ, R81 ;  /* 0x000000ffff9d7224 */ /* 0x000fc400078e0051 */
[----:B------:R-:W-:Y:S01]  /*13fa0*/  IMAD.MOV.U32 R156, RZ, RZ, R80 ;  /* 0x000000ffff9c7224 */ /* 0x000fe200078e0050 */
[----:B------:R1:W-:Y:S01]  /*13fb0*/  STL.128 [R1+0x38c0], R164 ;  /* 0x0038c0a401007387 */ /* 0x0003e20000100c00 */
[----:B------:R-:W-:Y:S02]  /*13fc0*/  IMAD.MOV.U32 R151, RZ, RZ, R75 ;  /* 0x000000ffff977224 */ /* 0x000fe400078e004b */
[----:B------:R-:W-:Y:S01]  /*13fd0*/  IMAD.MOV.U32 R150, RZ, RZ, R74 ;  /* 0x000000ffff967224 */ /* 0x000fe200078e004a */
[----:B------:R4:W-:Y:S01]  /*13fe0*/  STL.128 [R1+0x38b0], R160 ;  /* 0x0038b0a001007387 */ /* 0x0009e20000100c00 */
[----:B------:R-:W-:Y:S02]  /*13ff0*/  IMAD.MOV.U32 R149, RZ, RZ, R73 ;  /* 0x000000ffff957224 */ /* 0x000fe400078e0049 */
[----:B------:R-:W-:Y:S01]  /*14000*/  IMAD.MOV.U32 R148, RZ, RZ, R72 ;  /* 0x000000ffff947224 */ /* 0x000fe200078e0048 */
[----:B------:R2:W-:Y:S01]  /*14010*/  STL.128 [R1+0x38a0], R152 ;  /* 0x0038a09801007387 */ /* 0x0005e20000100c00 */
[----:B------:R-:W-:-:S02]  /*14020*/  IMAD.MOV.U32 R147, RZ, RZ, R71 ;  /* 0x000000ffff937224 */ /* 0x000fc400078e0047 */
[----:B------:R-:W-:Y:S02]  /*14030*/  IMAD.MOV.U32 R146, RZ, RZ, R70 ;  /* 0x000000ffff927224 */ /* 0x000fe400078e0046 */
[----:B0-----:R-:W-:Y:S02]  /*14040*/  IMAD.MOV.U32 R171, RZ, RZ, R95 ;  /* 0x000000ffffab7224 */ /* 0x001fe400078e005f */
[----:B------:R-:W-:Y:S02]  /*14050*/  IMAD.MOV.U32 R170, RZ, RZ, R94 ;  /* 0x000000ffffaa7224 */ /* 0x000fe400078e005e */
[----:B------:R-:W-:Y:S02]  /*14060*/  IMAD.MOV.U32 R169, RZ, RZ, R93 ;  /* 0x000000ffffa97224 */ /* 0x000fe400078e005d */
[----:B------:R-:W-:Y:S02]  /*14070*/  IMAD.MOV.U32 R168, RZ, RZ, R92 ;  /* 0x000000ffffa87224 */ /* 0x000fe400078e005c */
[----:B-1----:R-:W-:-:S02]  /*14080*/  IMAD.MOV.U32 R167, RZ, RZ, R91 ;  /* 0x000000ffffa77224 */ /* 0x002fc400078e005b */
[----:B------:R-:W-:Y:S02]  /*14090*/  IMAD.MOV.U32 R166, RZ, RZ, R90 ;  /* 0x000000ffffa67224 */ /* 0x000fe400078e005a */
[----:B------:R-:W-:Y:S02]  /*140a0*/  IMAD.MOV.U32 R165, RZ, RZ, R89 ;  /* 0x000000ffffa57224 */ /* 0x000fe400078e0059 */
[----:B------:R-:W-:Y:S02]  /*140b0*/  IMAD.MOV.U32 R164, RZ, RZ, R88 ;  /* 0x000000ffffa47224 */ /* 0x000fe400078e0058 */
[----:B----4-:R-:W-:Y:S02]  /*140c0*/  IMAD.MOV.U32 R163, RZ, RZ, R87 ;  /* 0x000000ffffa37224 */ /* 0x010fe400078e0057 */
[----:B------:R-:W-:Y:S02]  /*140d0*/  IMAD.MOV.U32 R162, RZ, RZ, R86 ;  /* 0x000000ffffa27224 */ /* 0x000fe400078e0056 */
[----:B------:R-:W-:-:S02]  /*140e0*/  IMAD.MOV.U32 R161, RZ, RZ, R85 ;  /* 0x000000ffffa17224 */ /* 0x000fc400078e0055 */
[----:B------:R-:W-:Y:S02]  /*140f0*/  IMAD.MOV.U32 R160, RZ, RZ, R84 ;  /* 0x000000ffffa07224 */ /* 0x000fe400078e0054 */
[----:B--2---:R-:W-:Y:S02]  /*14100*/  IMAD.MOV.U32 R155, RZ, RZ, R79 ;  /* 0x000000ffff9b7224 */ /* 0x004fe400078e004f */
        /* <DEDUP_REMOVED lines=37> */
[----:B------:R-:W-:Y:S01]  /*14360*/  IMAD.MOV.U32 R2, RZ, RZ, R25 ;  /* 0x000000ffff027224 */ /* 0x000fe200078e0019 */
[----:B------:R0:W-:Y:S01]  /*14370*/  STL.128 [R1+0x260], R112 ;  /* 0x0002607001007387 */ /* 0x0001e20000100c00 */
        /* <DEDUP_REMOVED lines=12> */
[----:B------:R-:W-:Y:S01]  /*14440*/  IMAD.MOV.U32 R38, RZ, RZ, R119 ;  /* 0x000000ffff267224 */ /* 0x000fe200078e0077 */
[----:B0-----:R-:W2:Y:S01]  /*14450*/  LDL.128 R112, [R1+0x5a0] ;  /* 0x0005a00001707983 */ /* 0x001ea20000100c00 */
        /* <DEDUP_REMOVED lines=80> */
[----:B0-----:R-:W2:Y:S04]  /*14960*/  LDL.LU.128 R220, [R1+0x3990] ;  /* 0x0039900001dc7983 */ /* 0x001ea80000300c00 */
[----:B-1----:R-:W2:Y:S04]  /*14970*/  LDL.LU.128 R216, [R1+0x3980] ;  /* 0x0039800001d87983 */ /* 0x002ea80000300c00 */
[----:B----4-:R-:W4:Y:S04]  /*14980*/  LDL.LU.128 R212, [R1+0x3970] ;  /* 0x0039700001d47983 */ /* 0x010f280000300c00 */
[----:B---3--:R-:W3:Y:S04]  /*14990*/  LDL.LU.128 R208, [R1+0x3960] ;  /* 0x0039600001d07983 */ /* 0x008ee80000300c00 */
        /* <DEDUP_REMOVED lines=11> */
[----:B------:R0:W-:Y:S04]  /*14a50*/  STL [R1+0x3788], R106 ;  /* 0x0037886a01007387 */ /* 0x0001e80000100800 */
[----:B------:R1:W-:Y:S04]  /*14a60*/  STL.64 [R1+0x3780], R104 ;  /* 0x0037806801007387 */ /* 0x0003e80000100a00 */
        /* <DEDUP_REMOVED lines=20> */
[----:B0-----:R-:W3:Y:S04]  /*14bb0*/  LDL.LU R106, [R1+0x3788] ;  /* 0x00378800016a7983 */ /* 0x001ee80000300800 */
[----:B-1----:R-:W3:Y:S04]  /*14bc0*/  LDL.LU.64 R104, [R1+0x3780] ;  /* 0x0037800001687983 */ /* 0x002ee80000300a00 */
        /* <DEDUP_REMOVED lines=23> */
[----:B------:R0:W-:Y:S01]  /*14d40*/  STL.128 [R1+0x3630], R20 ;  /* 0x0036301401007387 */ /* 0x0001e20000100c00 */
[----:B------:R-:W-:-:S03]  /*14d50*/  IMAD.MOV.U32 R5, RZ, RZ, R17 ;  /* 0x000000ffff057224 */ /* 0x000fc600078e0011 */
[----:B0-----:R-:W3:Y:S02]  /*14d60*/  LDL.LU.128 R20, [R1+0x3630] ;  /* 0x0036300001147983 */ /* 0x001ee40000300c00 */
[----:B------:R-:W-:Y:S02]  /*14d70*/  R2UR UR7, R5 ;  /* 0x00000000050772ca */ /* 0x000fe400000e0000 */
[----:B------:R0:W-:Y:S04]  /*14d80*/  STL.128 [R1+0x3620], R16 ;  /* 0x0036201001007387 */ /* 0x0001e80000100c00 */
[----:B------:R1:W-:Y:S04]  /*14d90*/  STL.128 [R1+0x3610], R12 ;  /* 0x0036100c01007387 */ /* 0x0003e80000100c00 */
[----:B------:R1:W-:Y:S04]  /*14da0*/  STL.128 [R1+0x3600], R8 ;  /* 0x0036000801007387 */ /* 0x0003e80000100c00 */
[----:B------:R2:W-:Y:S04]  /*14db0*/  STL.128 [R1+0x35f0], R4 ;  /* 0x0035f00401007387 */ /* 0x0005e80000100c00 */
[----:B0-----:R-:W3:Y:S04]  /*14dc0*/  LDL.LU.128 R16, [R1+0x3620] ;  /* 0x0036200001107983 */ /* 0x001ee80000300c00 */
[----:B-1----:R-:W3:Y:S04]  /*14dd0*/  LDL.LU.128 R12, [R1+0x3610] ;  /* 0x00361000010c7983 */ /* 0x002ee80000300c00 */
[----:B------:R-:W3:Y:S04]  /*14de0*/  LDL.LU.128 R8, [R1+0x3600] ;  /* 0x0036000001087983 */ /* 0x000ee80000300c00 */
[----:B--2---:R-:W2:Y:S01]  /*14df0*/  LDL.LU.128 R4, [R1+0x35f0] ;  /* 0x0035f00001047983 */ /* 0x004ea20000300c00 */
[----:B------:R-:W-:-:S03]  /*14e00*/  IMAD.MOV.U32 R110, RZ, RZ, R115 ;  /* 0x000000ffff6e7224 */ /* 0x000fc600078e0073 */
[----:B------:R0:W-:Y:S04]  /*14e10*/  STL.128 [R1+0x3890], R220 ;  /* 0x003890dc01007387 */ /* 0x0001e80000100c00 */
[----:B------:R1:W-:Y:S04]  /*14e20*/  STL.128 [R1+0x3880], R216 ;  /* 0x003880d801007387 */ /* 0x0003e80000100c00 */
[----:B----4-:R4:W-:Y:S04]  /*14e30*/  STL.128 [R1+0x3870], R212 ;  /* 0x003870d401007387 */ /* 0x0109e80000100c00 */
[----:B---3--:R3:W-:Y:S04]  /*14e40*/  STL.128 [R1+0x3860], R208 ;  /* 0x003860d001007387 */ /* 0x0087e80000100c00 */
        /* <DEDUP_REMOVED lines=13> */
[----:B0-----:R-:W2:Y:S04]  /*14f20*/  LDL.LU.128 R220, [R1+0x3890] ;  /* 0x0038900001dc7983 */ /* 0x001ea80000300c00 */
[----:B-1----:R-:W2:Y:S04]  /*14f30*/  LDL.LU.128 R216, [R1+0x3880] ;  /* 0x0038800001d87983 */ /* 0x002ea80000300c00 */
[----:B----4-:R-:W4:Y:S04]  /*14f40*/  LDL.LU.128 R212, [R1+0x3870] ;  /* 0x0038700001d47983 */ /* 0x010f280000300c00 */
[----:B---3--:R-:W3:Y:S04]  /*14f50*/  LDL.LU.128 R208, [R1+0x3860] ;  /* 0x0038600001d07983 */ /* 0x008ee80000300c00 */
[----:B------:R-:W4:Y:S04]  /*14f60*/  LDL.LU.128 R204, [R1+0x3850] ;  /* 0x0038500001cc7983 */ /* 0x000f280000300c00 */
        /* <DEDUP_REMOVED lines=11> */
[----:B------:R-:W-:Y:S04]  /*15020*/  STL [R1+0x35e8], R110 ;  /* 0x0035e86e01007387 */ /* 0x000fe80000100800 */
        /* <DEDUP_REMOVED lines=21> */
[----:B------:R1:W-:Y:S04]  /*15180*/  STL.64 [R1+0x35e0], R108 ;  /* 0x0035e06c01007387 */ /* 0x0003e80000100a00 */
[----:B------:R1:W-:Y:S04]  /*15190*/  STL.128 [R1+0x35d0], R104 ;  /* 0x0035d06801007387 */ /* 0x0003e80000100c00 */
[----:B------:R-:W4:Y:S04]  /*151a0*/  LDL.128 R116, [R1+0x5b0] ;  /* 0x0005b00001747983 */ /* 0x000f280000100c00 */
[----:B------:R2:W-:Y:S04]  /*151b0*/  STL.128 [R1+0x3480], R20 ;  /* 0x0034801401007387 */ /* 0x0005e80000100c00 */
[----:B0-----:R-:W3:Y:S04]  /*151c0*/  LDL.LU R113, [R1+0x5b8] ;  /* 0x0005b80001717983 */ /* 0x001ee80000300800 */
[----:B------:R-:W3:Y:S04]  /*151d0*/  LDL.LU R112, [R1+0x5b4] ;  /* 0x0005b40001707983 */ /* 0x000ee80000300800 */
[----:B------:R-:W3:Y:S04]  /*151e0*/  LDL.LU R110, [R1+0x35e8] ;  /* 0x0035e800016e7983 */ /* 0x000ee80000300800 */
[----:B-1----:R-:W3:Y:S04]  /*151f0*/  LDL.LU.64 R108, [R1+0x35e0] ;  /* 0x0035e000016c7983 */ /* 0x002ee80000300a00 */
        /* <DEDUP_REMOVED lines=22> */
[----:B------:R1:W-:Y:S04]  /*15360*/  STL.128 [R1+0x3460], R12 ;  /* 0x0034600c01007387 */ /* 0x0003e80000100c00 */
[----:B------:R1:W-:Y:S04]  /*15370*/  STL.128 [R1+0x3450], R8 ;  /* 0x0034500801007387 */ /* 0x0003e80000100c00 */
[----:B--2---:R2:W-:Y:S04]  /*15380*/  STL.128 [R1+0x3440], R4 ;  /* 0x0034400401007387 */ /* 0x0045e80000100c00 */
[----:B------:R-:W3:Y:S04]  /*15390*/  LDL.LU.128 R24, [R1+0x3490] ;  /* 0x0034900001187983 */ /* 0x000ee80000300c00 */
[----:B------:R-:W3:Y:S04]  /*153a0*/  LDL.LU.128 R20, [R1+0x3480] ;  /* 0x0034800001147983 */ /* 0x000ee80000300c00 */
[----:B0-----:R-:W3:Y:S04]  /*153b0*/  LDL.LU.128 R16, [R1+0x3470] ;  /* 0x0034700001107983 */ /* 0x001ee80000300c00 */
[----:B-1----:R-:W3:Y:S04]  /*153c0*/  LDL.LU.128 R12, [R1+0x3460] ;  /* 0x00346000010c7983 */ /* 0x002ee80000300c00 */
[----:B------:R-:W3:Y:S04]  /*153d0*/  LDL.LU.128 R8, [R1+0x3450] ;  /* 0x0034500001087983 */ /* 0x000ee80000300c00 */
[----:B--2---:R-:W2:Y:S04]  /*153e0*/  LDL.LU.128 R4, [R1+0x3440] ;  /* 0x0034400001047983 */ /* 0x004ea80000300c00 */
[----:B------:R0:W-:Y:S04]  /*153f0*/  STL.128 [R1+0x280], R120 ;  /* 0x0002807801007387 */ /* 0x0001e80000100c00 */
[----:B0-----:R-:W2:Y:S04]  /*15400*/  LDL.128 R120, [R1+0x5c0] ;  /* 0x0005c00001787983 */ /* 0x001ea80000100c00 */
[----:B------:R-:W2:Y:S01]  /*15410*/  LDL.LU R115, [R1+0x5c0] ;  /* 0x0005c00001737983 */ /* 0x000ea20000300800 */
[----:B----4-:R-:W-:-:S03]  /*15420*/  IMAD.MOV.U32 R114, RZ, RZ, R119 ;  /* 0x000000ffff727224 */ /* 0x010fc600078e0077 */
[----:B------:R-:W-:Y:S04]  /*15430*/  STL.128 [R1+0x3a0], R116 ;  /* 0x0003a07401007387 */ /* 0x000fe80000100c00 */
[----:B------:R0:W-:Y:S04]  /*15440*/  STL [R1+0x3438], R114 ;  /* 0x0034387201007387 */ /* 0x0001e80000100800 */
[----:B0-----:R-:W4:Y:S04]  /*15450*/  LDL.LU R114, [R1+0x3438] ;  /* 0x0034380001727983 */ /* 0x001f280000300800 */
[----:B------:R-:W4:Y:S04]  /*15460*/  LDL.LU R117, [R1+0x5c8] ;  /* 0x0005c80001757983 */ /* 0x000f280000300800 */
[----:B------:R-:W4:Y:S04]  /*15470*/  LDL.LU R116, [R1+0x5c4] ;  /* 0x0005c40001747983 */ /* 0x000f280000300800 */
[----:B---3--:R0:W-:Y:S04]  /*15480*/  STL.64 [R1+0x3430], R112 ;  /* 0x0034307001007387 */ /* 0x0081e80000100a00 */
[----:B------:R1:W-:Y:S04]  /*15490*/  STL.128 [R1+0x3420], R108 ;  /* 0x0034206c01007387 */ /* 0x0003e80000100c00 */
[----:B0-----:R-:W3:Y:S04]  /*154a0*/  LDL.LU.64 R112, [R1+0x3430] ;  /* 0x0034300001707983 */ /* 0x001ee80000300a00 */
[----:B------:R0:W-:Y:S04]  /*154b0*/  STL.128 [R1+0x3410], R104 ;  /* 0x0034106801007387 */ /* 0x0001e80000100c00 */
[----:B------:R0:W-:Y:S04]  /*154c0*/  STL.128 [R1+0x3400], R100 ;  /* 0x0034006401007387 */ /* 0x0001e80000100c00 */
[----:B-1----:R-:W3:Y:S04]  /*154d0*/  LDL.LU.128 R108, [R1+0x3420] ;  /* 0x00342000016c7983 */ /* 0x002ee80000300c00 */
[----:B------:R1:W-:Y:S04]  /*154e0*/  STL.128 [R1+0x33f0], R96 ;  /* 0x0033f06001007387 */ /* 0x0003e80000100c00 */
[----:B0-----:R-:W3:Y:S04]  /*154f0*/  LDL.LU.128 R104, [R1+0x3410] ;  /* 0x0034100001687983 */ /* 0x001ee80000300c00 */
[----:B------:R0:W-:Y:S04]  /*15500*/  STL.128 [R1+0x33e0], R92 ;  /* 0x0033e05c01007387 */ /* 0x0001e80000100c00 */
[----:B------:R-:W3:Y:S04]  /*15510*/  LDL.LU.128 R100, [R1+0x3400] ;  /* 0x0034000001647983 */ /* 0x000ee80000300c00 */
[----:B-1----:R-:W3:Y:S04]  /*15520*/  LDL.LU.128 R96, [R1+0x33f0] ;  /* 0x0033f00001607983 */ /* 0x002ee80000300c00 */
[----:B------:R1:W-:Y:S04]  /*15530*/  STL.128 [R1+0x33d0], R88 ;  /* 0x0033d05801007387 */ /* 0x0003e80000100c00 */
[----:B0-----:R-:W3:Y:S04]  /*15540*/  LDL.LU.128 R92, [R1+0x33e0] ;  /* 0x0033e000015c7983 */ /* 0x001ee80000300c00 */
        /* <DEDUP_REMOVED lines=26> */
[----:B--2---:R-:W2:Y:S04]  /*156f0*/  LDL.LU.128 R40, [R1+0x3310] ;  /* 0x0033100001287983 */ /* 0x004ea80000300c00 */
[----:B-1----:R-:W2:Y:S04]  /*15700*/  LDL.LU.128 R36, [R1+0x3300] ;  /* 0x0033000001247983 */ /* 0x002ea80000300c00 */
[----:B------:R1:W-:Y:S04]  /*15710*/  STL.128 [R1+0x32e0], R28 ;  /* 0x0032e01c01007387 */ /* 0x0003e80000100c00 */
[----:B0-----:R-:W2:Y:S04]  /*15720*/  LDL.LU.128 R32, [R1+0x32f0] ;  /* 0x0032f00001207983 */ /* 0x001ea80000300c00 */
[----:B------:R0:W-:Y:S04]  /*15730*/  STL.128 [R1+0x32d0], R24 ;  /* 0x0032d01801007387 */ /* 0x0001e80000100c00 */
[----:B------:R0:W-:Y:S04]  /*15740*/  STL.128 [R1+0x32c0], R20 ;  /* 0x0032c01401007387 */ /* 0x0001e80000100c00 */
[----:B-1----:R-:W2:Y:S04]  /*15750*/  LDL.LU.128 R28, [R1+0x32e0] ;  /* 0x0032e000011c7983 */ /* 0x002ea80000300c00 */
[----:B------:R1:W-:Y:S04]  /*15760*/  STL.128 [R1+0x32b0], R16 ;  /* 0x0032b01001007387 */ /* 0x0003e80000100c00 */
[----:B------:R1:W-:Y:S04]  /*15770*/  STL.128 [R1+0x32a0], R12 ;  /* 0x0032a00c01007387 */ /* 0x0003e80000100c00 */
[----:B------:R1:W-:Y:S04]  /*15780*/  STL.128 [R1+0x3290], R8 ;  /* 0x0032900801007387 */ /* 0x0003e80000100c00 */
[----:B------:R1:W-:Y:S04]  /*15790*/  STL.128 [R1+0x3280], R4 ;  /* 0x0032800401007387 */ /* 0x0003e80000100c00 */
[----:B0-----:R-:W2:Y:S04]  /*157a0*/  LDL.LU.128 R24, [R1+0x32d0] ;  /* 0x0032d00001187983 */ /* 0x001ea80000300c00 */
[----:B------:R-:W2:Y:S04]  /*157b0*/  LDL.LU.128 R20, [R1+0x32c0] ;  /* 0x0032c00001147983 */ /* 0x000ea80000300c00 */
[----:B-1----:R-:W2:Y:S04]  /*157c0*/  LDL.LU.128 R16, [R1+0x32b0] ;  /* 0x0032b00001107983 */ /* 0x002ea80000300c00 */
[----:B------:R-:W2:Y:S04]  /*157d0*/  LDL.LU.128 R12, [R1+0x32a0] ;  /* 0x0032a000010c7983 */ /* 0x000ea80000300c00 */
[----:B------:R-:W2:Y:S04]  /*157e0*/  LDL.LU.128 R8, [R1+0x3290] ;  /* 0x0032900001087983 */ /* 0x000ea80000300c00 */
[----:B------:R-:W2:Y:S01]  /*157f0*/  LDL.LU.128 R4, [R1+0x3280] ;  /* 0x0032800001047983 */ /* 0x000ea20000300c00 */
[----:B------:R-:W-:-:S03]  /*15800*/  IMAD.MOV.U32 R118, RZ, RZ, R123 ;  /* 0x000000ffff767224 */ /* 0x000fc600078e007b */
[----:B------:R0:W-:Y:S04]  /*15810*/  STL.128 [R1+0x290], R124 ;  /* 0x0002907c01007387 */ /* 0x0001e80000100c00 */
[----:B------:R1:W-:Y:S04]  /*15820*/  STL.128 [R1+0x3b0], R120 ;  /* 0x0003b07801007387 */ /* 0x0003e80000100c00 */
[----:B------:R1:W-:Y:S04]  /*15830*/  STL [R1+0x3278], R118 ;  /* 0x0032787601007387 */ /* 0x0003e80000100800 */
[----:B0-----:R-:W2:Y:S04]  /*15840*/  LDL.128 R124, [R1+0x5d0] ;  /* 0x0005d000017c7983 */ /* 0x001ea80000100c00 */
[----:B-1----:R-:W2:Y:S04]  /*15850*/  LDL.LU R121, [R1+0x5d8] ;  /* 0x0005d80001797983 */ /* 0x002ea80000300800 */
[----:B------:R-:W2:Y:S04]  /*15860*/  LDL.LU R120, [R1+0x5d4] ;  /* 0x0005d40001787983 */ /* 0x000ea80000300800 */
[----:B------:R-:W2:Y:S04]  /*15870*/  LDL.LU R119, [R1+0x5d0] ;  /* 0x0005d00001777983 */ /* 0x000ea80000300800 */
[----:B------:R-:W2:Y:S04]  /*15880*/  LDL.LU R118, [R1+0x3278] ;  /* 0x0032780001767983 */ /* 0x000ea80000300800 */
[----:B----4-:R0:W-:Y:S04]  /*15890*/  STL.64 [R1+0x3270], R116 ;  /* 0x0032707401007387 */ /* 0x0101e80000100a00 */
[----:B0-----:R-:W4:Y:S04]  /*158a0*/  LDL.LU.64 R116, [R1+0x3270] ;  /* 0x0032700001747983 */ /* 0x001f280000300a00 */
[----:B---3--:R0:W-:Y:S04]  /*158b0*/  STL.128 [R1+0x3260], R112 ;  /* 0x0032607001007387 */ /* 0x0081e80000100c00 */
[----:B------:R1:W-:Y:S04]  /*158c0*/  STL.128 [R1+0x3250], R108 ;  /* 0x0032506c01007387 */ /* 0x0003e80000100c00 */
[----:B0-----:R-:W3:Y:S04]  /*158d0*/  LDL.LU.128 R112, [R1+0x3260] ;  /* 0x0032600001707983 */ /* 0x001ee80000300c00 */
[----:B------:R0:W-:Y:S04]  /*158e0*/  STL.128 [R1+0x3240], R104 ;  /* 0x0032406801007387 */ /* 0x0001e80000100c00 */
[----:B-1----:R-:W3:Y:S04]  /*158f0*/  LDL.LU.128 R108, [R1+0x3250] ;  /* 0x00325000016c7983 */ /* 0x002ee80000300c00 */
[----:B------:R1:W-:Y:S04]  /*15900*/  STL.128 [R1+0x3230], R100 ;  /* 0x0032306401007387 */ /* 0x0003e80000100c00 */
[----:B------:R1:W-:Y:S04]  /*15910*/  STL.128 [R1+0x3220], R96 ;  /* 0x0032206001007387 */ /* 0x0003e80000100c00 */
[----:B0-----:R-:W3:Y:S04]  /*15920*/  LDL.LU.128 R104, [R1+0x3240] ;  /* 0x0032400001687983 */ /* 0x001ee80000300c00 */
[----:B------:R0:W-:Y:S04]  /*15930*/  STL.128 [R1+0x3210], R92 ;  /* 0x0032105c01007387 */ /* 0x0001e80000100c00 */
[----:B-1----:R-:W3:Y:S04]  /*15940*/  LDL.LU.128 R100, [R1+0x3230] ;  /* 0x0032300001647983 */ /* 0x002ee80000300c00 */
[----:B------:R-:W3:Y:S04]  /*15950*/  LDL.LU.128 R96, [R1+0x3220] ;  /* 0x0032200001607983 */ /* 0x000ee80000300c00 */
        /* <DEDUP_REMOVED lines=23> */
[----:B--2---:R2:W-:Y:S04]  /*15ad0*/  STL.128 [R1+0x3140], R40 ;  /* 0x0031402801007387 */ /* 0x0045e80000100c00 */
        /* <DEDUP_REMOVED lines=9> */
[----:B-1----:R-:W2:Y:S04]  /*15b70*/  LDL.LU.128 R28, [R1+0x3110] ;  /* 0x00311000011c7983 */ /* 0x002ea80000300c00 */
[----:B------:R1:W-:Y:S04]  /*15b80*/  STL.128 [R1+0x30f0], R20 ;  /* 0x0030f01401007387 */ /* 0x0003e80000100c00 */
[----:B------:R1:W-:Y:S04]  /*15b90*/  STL.128 [R1+0x30e0], R16 ;  /* 0x0030e01001007387 */ /* 0x0003e80000100c00 */
[----:B------:R1:W-:Y:S04]  /*15ba0*/  STL.128 [R1+0x30d0], R12 ;  /* 0x0030d00c01007387 */ /* 0x0003e80000100c00 */
[----:B------:R1:W-:Y:S04]  /*15bb0*/  STL.128 [R1+0x30c0], R8 ;  /* 0x0030c00801007387 */ /* 0x0003e80000100c00 */
[----:B------:R1:W-:Y:S04]  /*15bc0*/  STL.128 [R1+0x30b0], R4 ;  /* 0x0030b00401007387 */ /* 0x0003e80000100c00 */
[----:B0-----:R-:W2:Y:S04]  /*15bd0*/  LDL.LU.128 R24, [R1+0x3100] ;  /* 0x0031000001187983 */ /* 0x001ea80000300c00 */
[----:B-1----:R-:W2:Y:S04]  /*15be0*/  LDL.LU.128 R20, [R1+0x30f0] ;  /* 0x0030f00001147983 */ /* 0x002ea80000300c00 */
[----:B------:R-:W2:Y:S04]  /*15bf0*/  LDL.LU.128 R16, [R1+0x30e0] ;  /* 0x0030e00001107983 */ /* 0x000ea80000300c00 */
[----:B------:R-:W2:Y:S04]  /*15c00*/  LDL.LU.128 R12, [R1+0x30d0] ;  /* 0x0030d000010c7983 */ /* 0x000ea80000300c00 */
[----:B------:R-:W2:Y:S04]  /*15c10*/  LDL.LU.128 R8, [R1+0x30c0] ;  /* 0x0030c00001087983 */ /* 0x000ea80000300c00 */
[----:B------:R-:W2:Y:S01]  /*15c20*/  LDL.LU.128 R4, [R1+0x30b0] ;  /* 0x0030b00001047983 */ /* 0x000ea20000300c00 */
[----:B------:R-:W-:-:S03]  /*15c30*/  IMAD.MOV.U32 R122, RZ, RZ, R127 ;  /* 0x000000ffff7a7224 */ /* 0x000fc600078e007f */
[----:B------:R0:W-:Y:S01]  /*15c40*/  STL.128 [R1+0x3c0], R124 ;  /* 0x0003c07c01007387 */ /* 0x0001e20000100c00 */
[----:B------:R-:W-:Y:S02]  /*15c50*/  IMAD.MOV.U32 R123, RZ, RZ, R118 ;  /* 0x000000ffff7b7224 */ /* 0x000fe400078e0076 */
[----:B0-----:R-:W-:Y:S02]  /*15c60*/  IMAD.MOV.U32 R127, RZ, RZ, R122 ;  /* 0x000000ffff7f7224 */ /* 0x001fe400078e007a */
[----:B------:R-:W-:Y:S02]  /*15c70*/  IMAD.MOV.U32 R126, RZ, RZ, R121 ;  /* 0x000000ffff7e7224 */ /* 0x000fe400078e0079 */
[----:B------:R-:W-:Y:S02]  /*15c80*/  IMAD.MOV.U32 R125, RZ, RZ, R120 ;  /* 0x000000ffff7d7224 */ /* 0x000fe400078e0078 */
[----:B------:R-:W-:Y:S01]  /*15c90*/  IMAD.MOV.U32 R124, RZ, RZ, R119 ;  /* 0x000000ffff7c7224 */ /* 0x000fe200078e0077 */
[----:B------:R0:W-:Y:S04]  /*15ca0*/  STL.128 [R1+0x2a0], R128 ;  /* 0x0002a08001007387 */ /* 0x0001e80000100c00 */
[----:B------:R1:W-:Y:S04]  /*15cb0*/  STL.128 [R1+0x2b0], R132 ;  /* 0x0002b08401007387 */ /* 0x0003e80000100c00 */
[----:B------:R1:W-:Y:S01]  /*15cc0*/  STL.128 [R1+0x2c0], R136 ;  /* 0x0002c08801007387 */ /* 0x0003e20000100c00 */
[----:B----4-:R-:W-:-:S02]  /*15cd0*/  IMAD.MOV.U32 R122, RZ, RZ, R117 ;  /* 0x000000ffff7a7224 */ /* 0x010fc400078e0075 */
[----:B------:R-:W-:Y:S01]  /*15ce0*/  IMAD.MOV.U32 R121, RZ, RZ, R116 ;  /* 0x000000ffff797224 */ /* 0x000fe200078e0074 */
[----:B------:R4:W-:Y:S01]  /*15cf0*/  STL.128 [R1+0x2d0], R140 ;  /* 0x0002d08c01007387 */ /* 0x0009e20000100c00 */
[----:B---3--:R-:W-:Y:S02]  /*15d00*/  IMAD.MOV.U32 R120, RZ, RZ, R115 ;  /* 0x000000ffff787224 */ /* 0x008fe400078e0073 */
        /* <DEDUP_REMOVED lines=81> */
[----:B------:R2:W-:Y:S01]  /*16220*/  STL.128 [R1+0x2e0], R144 ;  /* 0x0002e09001007387 */ /* 0x0005e20000100c00 */
[----:B------:R-:W-:-:S02]  /*16230*/  IMAD.MOV.U32 R38, RZ, RZ, R33 ;  /* 0x000000ffff267224 */ /* 0x000fc400078e0021 */
[----:B------:R-:W-:Y:S01]  /*16240*/  IMAD.MOV.U32 R37, RZ, RZ, R32 ;  /* 0x000000ffff257224 */ /* 0x000fe200078e0020 */
[----:B------:R3:W-:Y:S01]  /*16250*/  STL.128 [R1+0x2f0], R148 ;  /* 0x0002f09401007387 */ /* 0x0007e20000100c00 */
[----:B0-----:R-:W-:Y:S02]  /*16260*/  IMAD.MOV.U32 R128, RZ, RZ, R223 ;  /* 0x000000ffff807224 */ /* 0x001fe400078e00df */
[----:B------:R-:W-:Y:S02]  /*16270*/  IMAD.MOV.U32 R129, RZ, RZ, R222 ;  /* 0x000000ffff817224 */ /* 0x000fe400078e00de */
[----:B------:R-:W-:Y:S02]  /*16280*/  IMAD.MOV.U32 R36, RZ, RZ, R31 ;  /* 0x000000ffff247224 */ /* 0x000fe400078e001f */
[----:B------:R-:W-:Y:S02]  /*16290*/  IMAD.MOV.U32 R35, RZ, RZ, R30 ;  /* 0x000000ffff237224 */ /* 0x000fe400078e001e */
[----:B------:R-:W-:-:S02]  /*162a0*/  IMAD.MOV.U32 R34, RZ, RZ, R29 ;  /* 0x000000ffff227224 */ /* 0x000fc400078e001d */
[----:B------:R-:W-:Y:S02]  /*162b0*/  IMAD.MOV.U32 R33, RZ, RZ, R28 ;  /* 0x000000ffff217224 */ /* 0x000fe400078e001c */
[----:B------:R-:W-:Y:S02]  /*162c0*/  IMAD.MOV.U32 R130, RZ, RZ, R205 ;  /* 0x000000ffff827224 */ /* 0x000fe400078e00cd */
[----:B------:R-:W-:Y:S02]  /*162d0*/  IMAD.MOV.U32 R131, RZ, RZ, R204 ;  /* 0x000000ffff837224 */ /* 0x000fe400078e00cc */
[----:B-1----:R-:W-:Y:S02]  /*162e0*/  IMAD.MOV.U32 R132, RZ, RZ, R203 ;  /* 0x000000ffff847224 */ /* 0x002fe400078e00cb */
        /* <DEDUP_REMOVED lines=11> */
[----:B----4-:R-:W-:Y:S02]  /*163a0*/  IMAD.MOV.U32 R140, RZ, RZ, R22 ;  /* 0x000000ffff8c7224 */ /* 0x010fe400078e0016 */
[----:B------:R-:W-:Y:S02]  /*163b0*/  IMAD.MOV.U32 R141, RZ, RZ, R21 ;  /* 0x000000ffff8d7224 */ /* 0x000fe400078e0015 */
[----:B------:R-:W-:-:S02]  /*163c0*/  IMAD.MOV.U32 R142, RZ, RZ, R19 ;  /* 0x000000ffff8e7224 */ /* 0x000fc400078e0013 */
[----:B------:R-:W-:Y:S02]  /*163d0*/  IMAD.MOV.U32 R143, RZ, RZ, R18 ;  /* 0x000000ffff8f7224 */ /* 0x000fe400078e0012 */
[----:B------:R-:W-:Y:S02]  /*163e0*/  IMAD.MOV.U32 R28, RZ, RZ, R4 ;  /* 0x000000ffff1c7224 */ /* 0x000fe400078e0004 */
[----:B--2---:R-:W-:Y:S02]  /*163f0*/  IMAD.MOV.U32 R144, RZ, RZ, R15 ;  /* 0x000000ffff907224 */ /* 0x004fe400078e000f */
[----:B------:R-:W-:Y:S02]  /*16400*/  IMAD.MOV.U32 R145, RZ, RZ, R14 ;  /* 0x000000ffff917224 */ /* 0x000fe400078e000e */
[----:B------:R-:W-:Y:S02]  /*16410*/  IMAD.MOV.U32 R146, RZ, RZ, R12 ;  /* 0x000000ffff927224 */ /* 0x000fe400078e000c */
[----:B------:R-:W-:-:S02]  /*16420*/  IMAD.MOV.U32 R147, RZ, RZ, R11 ;  /* 0x000000ffff937224 */ /* 0x000fc400078e000b */
[----:B---3--:R-:W-:Y:S02]  /*16430*/  IMAD.MOV.U32 R148, RZ, RZ, R10 ;  /* 0x000000ffff947224 */ /* 0x008fe400078e000a */
[----:B------:R-:W-:Y:S02]  /*16440*/  IMAD.MOV.U32 R149, RZ, RZ, R9 ;  /* 0x000000ffff957224 */ /* 0x000fe400078e0009 */
[----:B------:R-:W-:Y:S02]  /*16450*/  IMAD.MOV.U32 R150, RZ, RZ, R8 ;  /* 0x000000ffff967224 */ /* 0x000fe400078e0008 */
[----:B------:R-:W-:Y:S02]  /*16460*/  IMAD.MOV.U32 R151, RZ, RZ, R7 ;  /* 0x000000ffff977224 */ /* 0x000fe400078e0007 */
[----:B------:R-:W-:Y:S02]  /*16470*/  IMAD.MOV.U32 R24, RZ, RZ, R20 ;  /* 0x000000ffff187224 */ /* 0x000fe400078e0014 */
[----:B------:R-:W-:-:S02]  /*16480*/  IMAD.MOV.U32 R25, RZ, RZ, R2 ;  /* 0x000000ffff197224 */ /* 0x000fc400078e0002 */
[----:B------:R-:W-:Y:S02]  /*16490*/  IMAD.MOV.U32 R26, RZ, RZ, R3 ;  /* 0x000000ffff1a7224 */ /* 0x000fe400078e0003 */
[----:B------:R-:W-:-:S06]  /*164a0*/  IMAD.MOV.U32 R27, RZ, RZ, R6 ;  /* 0x000000ffff1b7224 */ /* 0x000fcc00078e0006 */
[----:B------:R-:W-:-:S06]  /*164b0*/  WARPGROUP.ARRIVE ;  /* 0x00000000000079c5 */ /* 0x000fcc0000000000 */
[----:B------:R-:W-:Y:S03]  /*164c0*/  HGMMA.64x256x16.F32 R24, R152, gdesc[UR4].tnspB, R24, gsb0 ;  /* 0x43e0000498187df0 */ /* 0x000fe60008000818 */
[----:B------:R-:W-:Y:S02]  /*164d0*/  WARPGROUP.DEPBAR.LE gsb0, 0x0 ;  /* 0x00008000000079c5 */ /* 0x000fe40000010000 */
[----:B------:R0:W-:Y:S04]  /*164e0*/  STL.128 [R1+0x2ff0], R104 ;  /* 0x002ff06801007387 */ /* 0x0001e80000100c00 */
[----:B------:R1:W-:Y:S04]  /*164f0*/  STL.128 [R1+0x2fe0], R100 ;  /* 0x002fe06401007387 */ /* 0x0003e80000100c00 */
[----:B0-----:R-:W2:Y:S04]  /*16500*/  LDL.LU.128 R104, [R1+0x2ff0] ;  /* 0x002ff00001687983 */ /* 0x001ea80000300c00 */
[----:B-1----:R-:W3:Y:S04]  /*16510*/  LDL.LU.128 R100, [R1+0x2fe0] ;  /* 0x002fe00001647983 */ /* 0x002ee80000300c00 */
[----:B------:R0:W-:Y:S04]  /*16520*/  STL.128 [R1+0x3080], R140 ;  /* 0x0030808c01007387 */ /* 0x0001e80000100c00 */
[----:B------:R1:W-:Y:S04]  /*16530*/  STL.128 [R1+0x3070], R136 ;  /* 0x0030708801007387 */ /* 0x0003e80000100c00 */
[----:B------:R4:W-:Y:S01]  /*16540*/  STL.128 [R1+0x30a0], R148 ;  /* 0x0030a09401007387 */ /* 0x0009e20000100c00 */
[----:B0-----:R-:W-:-:S02]  /*16550*/  IMAD.MOV.U32 R140, RZ, RZ, R203 ;  /* 0x000000ffff8c7224 */ /* 0x001fc400078e00cb */
[----:B------:R-:W-:Y:S02]  /*16560*/  IMAD.MOV.U32 R141, RZ, RZ, R202 ;  /* 0x000000ffff8d7224 */ /* 0x000fe400078e00ca */
[----:B-1----:R-:W-:Y:S02]  /*16570*/  IMAD.MOV.U32 R136, RZ, RZ, R223 ;  /* 0x000000ffff887224 */ /* 0x002fe400078e00df */
[----:B------:R-:W-:Y:S02]  /*16580*/  IMAD.MOV.U32 R137, RZ, RZ, R222 ;  /* 0x000000ffff897224 */ /* 0x000fe400078e00de */
[----:B------:R-:W-:Y:S02]  /*16590*/  IMAD.MOV.U32 R138, RZ, RZ, R205 ;  /* 0x000000ffff8a7224 */ /* 0x000fe400078e00cd */
[----:B------:R-:W-:Y:S02]  /*165a0*/  IMAD.MOV.U32 R139, RZ, RZ, R204 ;  /* 0x000000ffff8b7224 */ /* 0x000fe400078e00cc */
[----:B------:R-:W-:-:S02]  /*165b0*/  IMAD.MOV.U32 R142, RZ, RZ, R201 ;  /* 0x000000ffff8e7224 */ /* 0x000fc400078e00c9 */
[----:B------:R-:W-:Y:S01]  /*165c0*/  IMAD.MOV.U32 R143, RZ, RZ, R200 ;  /* 0x000000ffff8f7224 */ /* 0x000fe200078e00c8 */
[----:B------:R0:W-:Y:S04]  /*165d0*/  STL.128 [R1+0x3d0], R136 ;  /* 0x0003d08801007387 */ /* 0x0001e80000100c00 */
[----:B------:R1:W-:Y:S01]  /*165e0*/  STL.128 [R1+0x3e0], R140 ;  /* 0x0003e08c01007387 */ /* 0x0003e20000100c00 */
[----:B----4-:R-:W-:Y:S02]  /*165f0*/  IMAD.MOV.U32 R148, RZ, RZ, R22 ;  /* 0x000000ffff947224 */ /* 0x010fe400078e0016 */
[----:B------:R-:W-:Y:S01]  /*16600*/  IMAD.MOV.U32 R149, RZ, RZ, R21 ;  /* 0x000000ffff957224 */ /* 0x000fe200078e0015 */
[----:B------:R4:W-:Y:S01]  /*16610*/  STL.128 [R1+0x3090], R144 ;  /* 0x0030909001007387 */ /* 0x0009e20000100c00 */
[----:B------:R-:W-:-:S02]  /*16620*/  IMAD.MOV.U32 R150, RZ, RZ, R19 ;  /* 0x000000ffff967224 */ /* 0x000fc400078e0013 */
[----:B------:R-:W-:Y:S01]  /*16630*/  IMAD.MOV.U32 R151, RZ, RZ, R18 ;  /* 0x000000ffff977224 */ /* 0x000fe200078e0012 */
[----:B0-----:R-:W3:Y:S04]  /*16640*/  LDL.LU.128 R136, [R1+0x3070] ;  /* 0x0030700001887983 */ /* 0x001ee80000300c00 */
[----:B-1----:R-:W3:Y:S01]  /*16650*/  LDL.LU.128 R140, [R1+0x3080] ;  /* 0x00308000018c7983 */ /* 0x002ee20000300c00 */
[----:B----4-:R-:W-:Y:S02]  /*16660*/  IMAD.MOV.U32 R144, RZ, RZ, R199 ;  /* 0x000000ffff907224 */ /* 0x010fe400078e00c7 */
[----:B------:R-:W-:Y:S02]  /*16670*/  IMAD.MOV.U32 R145, RZ, RZ, R198 ;  /* 0x000000ffff917224 */ /* 0x000fe400078e00c6 */
[----:B------:R-:W-:-:S02]  /*16680*/  IMAD.MOV.U32 R146, RZ, RZ, R196 ;  /* 0x000000ffff927224 */ /* 0x000fc400078e00c4 */
[----:B------:R-:W-:Y:S01]  /*16690*/  IMAD.MOV.U32 R147, RZ, RZ, R23 ;  /* 0x000000ffff937224 */ /* 0x000fe200078e0017 */
[----:B------:R0:W-:Y:S04]  /*166a0*/  STL.128 [R1+0x3060], R132 ;  /* 0x0030608401007387 */ /* 0x0001e80000100c00 */
[----:B------:R1:W-:Y:S04]  /*166b0*/  STL.128 [R1+0x2fd0], R96 ;  /* 0x002fd06001007387 */ /* 0x0003e80000100c00 */
[----:B------:R4:W-:Y:S04]  /*166c0*/  STL.128 [R1+0x2fc0], R92 ;  /* 0x002fc05c01007387 */ /* 0x0009e80000100c00 */
[----:B------:R4:W-:Y:S04]  /*166d0*/  STL.128 [R1+0x2f90], R80 ;  /* 0x002f905001007387 */ /* 0x0009e80000100c00 */
[----:B------:R4:W-:Y:S04]  /*166e0*/  STL.128 [R1+0x2f80], R76 ;  /* 0x002f804c01007387 */ /* 0x0009e80000100c00 */
[----:B------:R4:W-:Y:S04]  /*166f0*/  STL.128 [R1+0x3000], R108 ;  /* 0x0030006c01007387 */ /* 0x0009e80000100c00 */
[----:B0-----:R-:W3:Y:S04]  /*16700*/  LDL.LU.128 R132, [R1+0x3060] ;  /* 0x0030600001847983 */ /* 0x001ee80000300c00 */
[----:B-1----:R-:W3:Y:S04]  /*16710*/  LDL.LU.128 R96, [R1+0x2fd0] ;  /* 0x002fd00001607983 */ /* 0x002ee80000300c00 */
[----:B----4-:R-:W4:Y:S04]  /*16720*/  LDL.LU.128 R92, [R1+0x2fc0] ;  /* 0x002fc000015c7983 */ /* 0x010f280000300c00 */
[----:B------:R-:W4:Y:S04]  /*16730*/  LDL.LU.128 R80, [R1+0x2f90] ;  /* 0x002f900001507983 */ /* 0x000f280000300c00 */
[----:B------:R-:W4:Y:S04]  /*16740*/  LDL.LU.128 R76, [R1+0x2f80] ;  /* 0x002f8000014c7983 */ /* 0x000f280000300c00 */
[----:B------:R0:W-:Y:S04]  /*16750*/  STL.128 [R1+0x2e30], R184 ;  /* 0x002e30b801007387 */ /* 0x0001e80000100c00 */
[----:B------:R-:W-:Y:S04]  /*16760*/  STL.128 [R1+0x2e20], R180 ;  /* 0x002e20b401007387 */ /* 0x000fe80000100c00 */
[----:B------:R-:W4:Y:S04]  /*16770*/  LDL.LU.128 R108, [R1+0x3000] ;  /* 0x00300000016c7983 */ /* 0x000f280000300c00 */
[----:B------:R-:W-:Y:S04]  /*16780*/  STL.128 [R1+0x3f0], R144 ;  /* 0x0003f09001007387 */ /* 0x000fe80000100c00 */
[----:B0-----:R-:W4:Y:S04]  /*16790*/  LDL.LU.128 R184, [R1+0x2e30] ;  /* 0x002e300001b87983 */ /* 0x001f280000300c00 */
[----:B------:R0:W-:Y:S04]  /*167a0*/  STL.128 [R1+0x400], R148 ;  /* 0x0004009401007387 */ /* 0x0001e80000100c00 */
[----:B------:R1:W-:Y:S04]  /*167b0*/  STL.128 [R1+0x2fb0], R88 ;  /* 0x002fb05801007387 */ /* 0x0003e80000100c00 */
[----:B------:R1:W-:Y:S04]  /*167c0*/  STL.128 [R1+0x2fa0], R84 ;  /* 0x002fa05401007387 */ /* 0x0003e80000100c00 */
[----:B------:R1:W-:Y:S04]  /*167d0*/  STL.128 [R1+0x2f70], R72 ;  /* 0x002f704801007387 */ /* 0x0003e80000100c00 */
[----:B------:R1:W-:Y:S04]  /*167e0*/  STL.128 [R1+0x2f60], R68 ;  /* 0x002f604401007387 */ /* 0x0003e80000100c00 */
[----:B0-----:R-:W4:Y:S04]  /*167f0*/  LDL.LU.128 R148, [R1+0x30a0] ;  /* 0x0030a00001947983 */ /* 0x001f280000300c00 */
[----:B------:R-:W4:Y:S04]  /*16800*/  LDL.LU.128 R144, [R1+0x3090] ;  /* 0x0030900001907983 */ /* 0x000f280000300c00 */
[----:B-1----:R-:W4:Y:S04]  /*16810*/  LDL.LU.128 R88, [R1+0x2fb0] ;  /* 0x002fb00001587983 */ /* 0x002f280000300c00 */
[----:B------:R-:W4:Y:S04]  /*16820*/  LDL.LU.128 R84, [R1+0x2fa0] ;  /* 0x002fa00001547983 */ /* 0x000f280000300c00 */
[----:B------:R-:W4:Y:S04]  /*16830*/  LDL.LU.128 R72, [R1+0x2f70] ;  /* 0x002f700001487983 */ /* 0x000f280000300c00 */
[----:B------:R-:W4:Y:S04]  /*16840*/  LDL.LU.128 R68, [R1+0x2f60] ;  /* 0x002f600001447983 */ /* 0x000f280000300c00 */
[----:B------:R0:W-:Y:S04]  /*16850*/  STL.128 [R1+0x2e10], R176 ;  /* 0x002e10b001007387 */ /* 0x0001e80000100c00 */
[----:B--2---:R-:W-:Y:S04]  /*16860*/  STL [R1+0x58c], R107 ;  /* 0x00058c6b01007387 */ /* 0x004fe80000100800 */
[----:B------:R-:W-:Y:S04]  /*16870*/  STL [R1+0x588], R106 ;  /* 0x0005886a01007387 */ /* 0x000fe80000100800 */
[----:B------:R-:W-:Y:S04]  /*16880*/  STL [R1+0x584], R105 ;  /* 0x0005846901007387 */ /* 0x000fe80000100800 */
[----:B------:R-:W-:Y:S04]  /*16890*/  STL [R1+0x580], R104 ;  /* 0x0005806801007387 */ /* 0x000fe80000100800 */
[----:B------:R-:W2:Y:S04]  /*168a0*/  LDL.128 R180, [R1+0x580] ;  /* 0x0005800001b47983 */ /* 0x000ea80000100c00 */
[----:B---3--:R-:W-:Y:S04]  /*168b0*/  STL [R1+0x57c], R103 ;  /* 0x00057c6701007387 */ /* 0x008fe80000100800 */
[----:B------:R-:W-:Y:S04]  /*168c0*/  STL [R1+0x578], R102 ;  /* 0x0005786601007387 */ /* 0x000fe80000100800 */
[----:B------:R1:W-:Y:S04]  /*168d0*/  STL [R1+0x574], R101 ;  /* 0x0005746501007387 */ /* 0x0003e80000100800 */
[----:B------:R3:W-:Y:S04]  /*168e0*/  STL [R1+0x570], R100 ;  /* 0x0005706401007387 */ /* 0x0007e80000100800 */
[----:B0-----:R-:W2:Y:S04]  /*168f0*/  LDL.LU.128 R176, [R1+0x570] ;  /* 0x0005700001b07983 */ /* 0x001ea80000300c00 */
[----:B-1----:R-:W2:Y:S04]  /*16900*/  LDL.LU R101, [R1+0x588] ;  /* 0x0005880001657983 */ /* 0x002ea80000300800 */
[----:B---3--:R-:W3:Y:S01]  /*16910*/  LDL.LU R100, [R1+0x584] ;  /* 0x0005840001647983 */ /* 0x008ee20000300800 */
        /* <DEDUP_REMOVED lines=15> */
[----:B------:R-:W1:Y:S01]  /*16a10*/  MUFU.EX2 R198, R198 ;  /* 0x000000c600c67308 */ /* 0x000e620000000800 */
[----:B------:R0:W-:Y:S01]  /*16a20*/  STL.128 [R1+0x310], R156 ;  /* 0x0003109c01007387 */ /* 0x0001e20000100c00 */
[----:B------:R-:W-:-:S02]  /*16a30*/  IMAD.MOV.U32 R152, RZ, RZ, R15 ;  /* 0x000000ffff987224 */ /* 0x000fc400078e000f */
[----:B------:R-:W-:Y:S02]  /*16a40*/  IMAD.MOV.U32 R153, RZ, RZ, R14 ;  /* 0x000000ffff997224 */ /* 0x000fe400078e000e */
[----:B------:R-:W-:Y:S02]  /*16a50*/  IMAD.MOV.U32 R154, RZ, RZ, R12 ;  /* 0x000000ffff9a7224 */ /* 0x000fe400078e000c */
[----:B------:R-:W-:Y:S01]  /*16a60*/  IMAD.MOV.U32 R155, RZ, RZ, R11 ;  /* 0x000000ffff9b7224 */ /* 0x000fe200078e000b */
[----:B------:R-:W-:Y:S01]  /*16a70*/  STL.128 [R1+0x3050], R128 ;  /* 0x0030508001007387 */ /* 0x000fe20000100c00 */
[----:B0-----:R-:W-:Y:S02]  /*16a80*/  IMAD.MOV.U32 R156, RZ, RZ, R10 ;  /* 0x000000ffff9c7224 */ /* 0x001fe400078e000a */
[----:B------:R-:W-:Y:S02]  /*16a90*/  IMAD.MOV.U32 R157, RZ, RZ, R9 ;  /* 0x000000ffff9d7224 */ /* 0x000fe400078e0009 */
[----:B------:R-:W-:-:S02]  /*16aa0*/  IMAD.MOV.U32 R158, RZ, RZ, R8 ;  /* 0x000000ffff9e7224 */ /* 0x000fc400078e0008 */
[----:B------:R-:W-:Y:S01]  /*16ab0*/  IMAD.MOV.U32 R159, RZ, RZ, R7 ;  /* 0x000000ffff9f7224 */ /* 0x000fe200078e0007 */
[----:B------:R0:W-:Y:S04]  /*16ac0*/  STL.128 [R1+0x410], R152 ;  /* 0x0004109801007387 */ /* 0x0001e80000100c00 */
[----:B------:R1:W-:Y:S04]  /*16ad0*/  STL.128 [R1+0x420], R156 ;  /* 0x0004209c01007387 */ /* 0x0003e80000100c00 */
[----:B------:R4:W-:Y:S04]  /*16ae0*/  STL.128 [R1+0x3040], R124 ;  /* 0x0030407c01007387 */ /* 0x0009e80000100c00 */
[----:B------:R4:W-:Y:S01]  /*16af0*/  STL.128 [R1+0x3030], R120 ;  /* 0x0030307801007387 */ /* 0x0009e20000100c00 */
[----:B0-----:R-:W-:-:S03]  /*16b00*/  F2FP.F16.F32.PACK_AB R152, R204, R205 ;  /* 0x000000cdcc98723e */ /* 0x001fc600000000ff */
[----:B------:R0:W-:Y:S01]  /*16b10*/  STL.128 [R1+0x3020], R116 ;  /* 0x0030207401007387 */ /* 0x0001e20000100c00 */
[----:B-1----:R-:W-:Y:S02]  /*16b20*/  F2FP.F16.F32.PACK_AB R153, R200, R201 ;  /* 0x000000c9c899723e */ /* 0x002fe400000000ff */
[----:B------:R-:W-:Y:S01]  /*16b30*/  F2FP.F16.F32.PACK_AB R154, R202, R203 ;  /* 0x000000cbca9a723e */ /* 0x000fe200000000ff */
[----:B------:R-:W-:Y:S01]  /*16b40*/  IMAD.MOV.U32 R158, RZ, RZ, R142 ;  /* 0x000000ffff9e7224 */ /* 0x000fe200078e008e */
[----:B------:R-:W-:Y:S01]  /*16b50*/  F2FP.F16.F32.PACK_AB R155, R198, R199 ;  /* 0x000000c7c69b723e */ /* 0x000fe200000000ff */
[----:B------:R-:W-:Y:S01]  /*16b60*/  IMAD.MOV.U32 R157, RZ, RZ, R141 ;  /* 0x000000ffff9d7224 */ /* 0x000fe200078e008d */
[----:B------:R1:W-:Y:S01]  /*16b70*/  STL.128 [R1+0x3010], R112 ;  /* 0x0030107001007387 */ /* 0x0003e20000100c00 */
[----:B------:R-:W-:Y:S02]  /*16b80*/  IMAD.MOV.U32 R156, RZ, RZ, R140 ;  /* 0x000000ffff9c7224 */ /* 0x000fe400078e008c */
[----:B------:R-:W-:Y:S01]  /*16b90*/  IMAD.MOV.U32 R159, RZ, RZ, R139 ;  /* 0x000000ffff9f7224 */ /* 0x000fe200078e008b */
[----:B------:R1:W-:Y:S01]  /*16ba0*/  STL.128 [R1+0x2f50], R64 ;  /* 0x002f504001007387 */ /* 0x0003e20000100c00 */
[----:B------:R-:W-:-:S03]  /*16bb0*/  VIADD R4, R16, 0x100 ;  /* 0x0000010010047836 */ /* 0x000fc60000000000 */
[----:B------:R1:W-:Y:S01]  /*16bc0*/  STL.128 [R1+0x2f40], R60 ;  /* 0x002f403c01007387 */ /* 0x0003e20000100c00 */
[----:B------:R-:W-:-:S03]  /*16bd0*/  IMAD.MOV.U32 R192, RZ, RZ, R138 ;  /* 0x000000ffffc07224 */ /* 0x000fc600078e008a */
        /* <DEDUP_REMOVED lines=10> */
[----:B------:R-:W3:Y:S01]  /*16c80*/  LDL.LU.128 R128, [R1+0x3050] ;  /* 0x0030500001807983 */ /* 0x000ee20000300c00 */
[----:B------:R-:W-:-:S03]  /*16c90*/  IMAD.MOV.U32 R223, RZ, RZ, R132 ;  /* 0x000000ffffdf7224 */ /* 0x000fc600078e0084 */
[----:B----4-:R-:W4:Y:S04]  /*16ca0*/  LDL.LU.128 R124, [R1+0x3040] ;  /* 0x00304000017c7983 */ /* 0x010f280000300c00 */
[----:B------:R-:W4:Y:S04]  /*16cb0*/  LDL.LU.128 R120, [R1+0x3030] ;  /* 0x0030300001787983 */ /* 0x000f280000300c00 */
[----:B0-----:R-:W4:Y:S01]  /*16cc0*/  LDL.LU.128 R116, [R1+0x3020] ;  /* 0x0030200001747983 */ /* 0x001f220000300c00 */
[----:B------:R-:W-:-:S03]  /*16cd0*/  IMAD.MOV.U32 R107, RZ, RZ, R31 ;  /* 0x000000ffff6b7224 */ /* 0x000fc600078e001f */
[----:B------:R0:W-:Y:S01]  /*16ce0*/  STL.128 [R1+0x2ee0], R36 ;  /* 0x002ee02401007387 */ /* 0x0001e20000100c00 */
[----:B------:R-:W-:-:S03]  /*16cf0*/  IMAD.MOV.U32 R106, RZ, RZ, R30 ;  /* 0x000000ffff6a7224 */ /* 0x000fc600078e001e */
[----:B-1----:R-:W4:Y:S01]  /*16d00*/  LDL.LU.128 R112, [R1+0x3010] ;  /* 0x0030100001707983 */ /* 0x002f220000300c00 */
[----:B------:R-:W-:-:S03]  /*16d10*/  IMAD.MOV.U32 R105, RZ, RZ, R29 ;  /* 0x000000ffff697224 */ /* 0x000fc600078e001d */
[----:B------:R-:W4:Y:S01]  /*16d20*/  LDL.LU.128 R64, [R1+0x2f50] ;  /* 0x002f500001407983 */ /* 0x000f220000300c00 */
[----:B------:R-:W-:-:S03]  /*16d30*/  IMAD.MOV.U32 R104, RZ, RZ, R28 ;  /* 0x000000ffff687224 */ /* 0x000fc600078e001c */
[----:B------:R-:W4:Y:S04]  /*16d40*/  LDL.LU.128 R60, [R1+0x2f40] ;  /* 0x002f4000013c7983 */ /* 0x000f280000300c00 */
[----:B------:R-:W4:Y:S04]  /*16d50*/  LDL.LU.128 R56, [R1+0x2f30] ;  /* 0x002f300001387983 */ /* 0x000f280000300c00 */
[----:B------:R-:W4:Y:S04]  /*16d60*/  LDL.LU.128 R52, [R1+0x2f20] ;  /* 0x002f200001347983 */ /* 0x000f280000300c00 */
[----:B------:R-:W4:Y:S04]  /*16d70*/  LDL.LU.128 R48, [R1+0x2f10] ;  /* 0x002f100001307983 */ /* 0x000f280000300c00 */
[----:B------:R-:W4:Y:S04]  /*16d80*/  LDL.LU.128 R44, [R1+0x2f00] ;  /* 0x002f0000012c7983 */ /* 0x000f280000300c00 */
[----:B------:R-:W4:Y:S04]  /*16d90*/  LDL.LU.128 R40, [R1+0x2ef0] ;  /* 0x002ef00001287983 */ /* 0x000f280000300c00 */
[----:B0-----:R-:W4:Y:S04]  /*16da0*/  LDL.LU.128 R36, [R1+0x2ee0] ;  /* 0x002ee00001247983 */ /* 0x001f280000300c00 */
[----:B------:R0:W-:Y:S04]  /*16db0*/  STL.128 [R1+0x2e00], R172 ;  /* 0x002e00ac01007387 */ /* 0x0001e80000100c00 */
[----:B------:R1:W-:Y:S04]  /*16dc0*/  STL.128 [R1+0x2df0], R168 ;  /* 0x002df0a801007387 */ /* 0x0003e80000100c00 */
[----:B------:R1:W-:Y:S04]  /*16dd0*/  STL.128 [R1+0x2de0], R156 ;  /* 0x002de09c01007387 */ /* 0x0003e80000100c00 */
[----:B------:R1:W-:Y:S01]  /*16de0*/  STL.128 [R1+0x2dd0], R152 ;  /* 0x002dd09801007387 */ /* 0x0003e20000100c00 */
[----:B------:R-:W-:-:S02]  /*16df0*/  IMAD.MOV.U32 R7, RZ, RZ, R151 ;  /* 0x000000ffff077224 */ /* 0x000fc400078e0097 */
[----:B0-----:R-:W-:Y:S01]  /*16e00*/  IMAD.MOV.U32 R175, RZ, RZ, R99 ;  /* 0x000000ffffaf7224 */ /* 0x001fe200078e0063 */
[----:B------:R0:W-:Y:S01]  /*16e10*/  STL.128 [R1+0x2ed0], R32 ;  /* 0x002ed02001007387 */ /* 0x0001e20000100c00 */
[----:B------:R-:W-:Y:S02]  /*16e20*/  IMAD.MOV.U32 R174, RZ, RZ, R98 ;  /* 0x000000ffffae7224 */ /* 0x000fe400078e0062 */
[----:B------:R-:W-:Y:S01]  /*16e30*/  IMAD.MOV.U32 R173, RZ, RZ, R97 ;  /* 0x000000ffffad7224 */ /* 0x000fe200078e0061 */
[----:B------:R-:W-:Y:S01]  /*16e40*/  STL [R1+0x59c], R111 ;  /* 0x00059c6f01007387 */ /* 0x000fe20000100800 */
[----:B------:R-:W-:Y:S02]  /*16e50*/  IMAD.MOV.U32 R172, RZ, RZ, R96 ;  /* 0x000000ffffac7224 */ /* 0x000fe400078e0060 */
[----:B-1----:R-:W-:Y:S01]  /*16e60*/  IMAD.MOV.U32 R171, RZ, RZ, R95 ;  /* 0x000000ffffab7224 */ /* 0x002fe200078e005f */
        /* <DEDUP_REMOVED lines=12> */
[----:B0-----:R-:W4:Y:S01]  /*16f30*/  LDL.LU.128 R32, [R1+0x2ed0] ;  /* 0x002ed00001207983 */ /* 0x001f220000300c00 */
[----:B------:R-:W-:Y:S02]  /*16f40*/  IMAD.MOV.U32 R154, RZ, RZ, R78 ;  /* 0x000000ffff9a7224 */ /* 0x000fe400078e004e */
[----:B------:R-:W-:Y:S02]  /*16f50*/  IMAD.MOV.U32 R153, RZ, RZ, R77 ;  /* 0x000000ffff997224 */ /* 0x000fe400078e004d */
[----:B------:R-:W-:Y:S02]  /*16f60*/  IMAD.MOV.U32 R152, RZ, RZ, R76 ;  /* 0x000000ffff987224 */ /* 0x000fe400078e004c */
[----:B------:R-:W-:Y:S02]  /*16f70*/  IMAD.MOV.U32 R9, RZ, RZ, R150 ;  /* 0x000000ffff097224 */ /* 0x000fe400078e0096 */
[----:B------:R-:W-:-:S02]  /*16f80*/  IMAD.MOV.U32 R10, RZ, RZ, R149 ;  /* 0x000000ffff0a7224 */ /* 0x000fc400078e0095 */
[----:B------:R-:W-:Y:S01]  /*16f90*/  IMAD.MOV.U32 R11, RZ, RZ, R148 ;  /* 0x000000ffff0b7224 */ /* 0x000fe200078e0094 */
[----:B-1----:R-:W4:Y:S01]  /*16fa0*/  LDL.128 R184, [R1+0x590] ;  /* 0x0005900001b87983 */ /* 0x002f220000100c00 */
[----:B------:R-:W-:Y:S01]  /*16fb0*/  IMAD.MOV.U32 R12, RZ, RZ, R147 ;  /* 0x000000ffff0c7224 */ /* 0x000fe200078e0093 */
[----:B------:R-:W-:Y:S01]  /*16fc0*/  R2UR UR6, R4 ;  /* 0x00000000040672ca */ /* 0x000fe200000e0000 */
[----:B------:R-:W-:Y:S01]  /*16fd0*/  IMAD.MOV.U32 R167, RZ, RZ, R91 ;  /* 0x000000ffffa77224 */ /* 0x000fe200078e005b */
[----:B------:R0:W-:Y:S01]  /*16fe0*/  STL.128 [R1+0x2ec0], R220 ;  /* 0x002ec0dc01007387 */ /* 0x0001e20000100c00 */
[----:B------:R-:W-:Y:S02]  /*16ff0*/  IMAD.MOV.U32 R166, RZ, RZ, R90 ;  /* 0x000000ffffa67224 */ /* 0x000fe400078e005a */
[----:B------:R-:W-:Y:S01]  /*17000*/  IMAD.MOV.U32 R165, RZ, RZ, R89 ;  /* 0x000000ffffa57224 */ /* 0x000fe200078e0059 */
[----:B------:R1:W-:Y:S01]  /*17010*/  STL.128 [R1+0x2eb0], R216 ;  /* 0x002eb0d801007387 */ /* 0x0003e20000100c00 */
[----:B------:R-:W-:-:S02]  /*17020*/  IMAD.MOV.U32 R164, RZ, RZ, R88 ;  /* 0x000000ffffa47224 */ /* 0x000fc400078e0058 */
[----:B------:R-:W-:Y:S01]  /*17030*/  IMAD.MOV.U32 R163, RZ, RZ, R87 ;  /* 0x000000ffffa37224 */ /* 0x000fe200078e0057 */
[----:B------:R1:W-:Y:S01]  /*17040*/  STL.128 [R1+0x2ea0], R212 ;  /* 0x002ea0d401007387 */ /* 0x0003e20000100c00 */
[----:B------:R-:W-:Y:S02]  /*17050*/  IMAD.MOV.U32 R151, RZ, RZ, R75 ;  /* 0x000000ffff977224 */ /* 0x000fe400078e004b */
[----:B------:R-:W-:Y:S02]  /*17060*/  IMAD.MOV.U32 R150, RZ, RZ, R74 ;  /* 0x000000ffff967224 */ /* 0x000fe400078e004a */
[----:B--2---:R-:W-:Y:S01]  /*17070*/  IMAD.MOV.U32 R102, RZ, RZ, R183 ;  /* 0x000000ffff667224 */ /* 0x004fe200078e00b7 */
        /* <DEDUP_REMOVED lines=18> */
[----:B------:R-:W-:Y:S01]  /*171a0*/  STL.128 [R1+0x300], R152 ;  /* 0x0003009801007387 */ /* 0x000fe20000100c00 */
[----:B------:R-:W-:Y:S02]  /*171b0*/  IMAD.MOV.U32 R90, RZ, RZ, R171 ;  /* 0x000000ffff5a7224 */ /* 0x000fe400078e00ab */
[----:B------:R-:W-:Y:S01]  /*171c0*/  IMAD.MOV.U32 R89, RZ, RZ, R170 ;  /* 0x000000ffff597224 */ /* 0x000fe200078e00aa */
[----:B------:R-:W-:Y:S01]  /*171d0*/  STL.128 [R1+0x310], R156 ;  /* 0x0003109c01007387 */ /* 0x000fe20000100c00 */
[----:B------:R-:W-:-:S02]  /*171e0*/  IMAD.MOV.U32 R88, RZ, RZ, R169 ;  /* 0x000000ffff587224 */ /* 0x000fc400078e00a9 */
[----:B------:R-:W-:Y:S01]  /*171f0*/  IMAD.MOV.U32 R87, RZ, RZ, R168 ;  /* 0x000000ffff577224 */ /* 0x000fe200078e00a8 */
[----:B------:R-:W-:Y:S01]  /*17200*/  STL.128 [R1+0x340], R168 ;  /* 0x000340a801007387 */ /* 0x000fe20000100c00 */
        /* <DEDUP_REMOVED lines=14> */
[----:B0-----:R-:W4:Y:S04]  /*172f0*/  LDL.LU.128 R220, [R1+0x2ec0] ;  /* 0x002ec00001dc7983 */ /* 0x001f280000300c00 */
[----:B-1----:R-:W4:Y:S04]  /*17300*/  LDL.LU.128 R216, [R1+0x2eb0] ;  /* 0x002eb00001d87983 */ /* 0x002f280000300c00 */
[----:B------:R-:W4:Y:S04]  /*17310*/  LDL.LU.128 R212, [R1+0x2ea0] ;  /* 0x002ea00001d47983 */ /* 0x000f280000300c00 */
[----:B--2---:R-:W2:Y:S04]  /*17320*/  LDL.LU.128 R208, [R1+0x2e90] ;  /* 0x002e900001d07983 */ /* 0x004ea80000300c00 */
        /* <DEDUP_REMOVED lines=11> */
[----:B------:R0:W-:Y:S04]  /*173e0*/  STL [R1+0x2cc8], R102 ;  /* 0x002cc86601007387 */ /* 0x0001e80000100800 */
[----:B---3--:R1:W-:Y:S04]  /*173f0*/  STL.64 [R1+0x2cc0], R100 ;  /* 0x002cc06401007387 */ /* 0x0083e80000100a00 */
[----:B------:R-:W3:Y:S04]  /*17400*/  LDL.LU R99, [R1+0x580] ;  /* 0x0005800001637983 */ /* 0x000ee80000300800 */
[----:B0-----:R-:W3:Y:S04]  /*17410*/  LDL.LU R102, [R1+0x2cc8] ;  /* 0x002cc80001667983 */ /* 0x001ee80000300800 */
[----:B-1----:R-:W3:Y:S04]  /*17420*/  LDL.LU.64 R100, [R1+0x2cc0] ;  /* 0x002cc00001647983 */ /* 0x002ee80000300a00 */
[----:B------:R-:W3:Y:S04]  /*17430*/  LDL.LU R105, [R1+0x598] ;  /* 0x0005980001697983 */ /* 0x000ee80000300800 */
[----:B------:R-:W3:Y:S04]  /*17440*/  LDL.LU R104, [R1+0x594] ;  /* 0x0005940001687983 */ /* 0x000ee80000300800 */
[----:B------:R-:W3:Y:S01]  /*17450*/  LDL.LU R103, [R1+0x590] ;  /* 0x0005900001677983 */ /* 0x000ee20000300800 */
        /* <DEDUP_REMOVED lines=14> */
[----:B------:R0:W-:Y:S04]  /*17540*/  STL [R1+0x5ec], R131 ;  /* 0x0005ec8301007387 */ /* 0x0001e80000100800 */
[----:B------:R1:W-:Y:S04]  /*17550*/  STL [R1+0x5e8], R130 ;  /* 0x0005e88201007387 */ /* 0x0003e80000100800 */
[----:B------:R1:W-:Y:S04]  /*17560*/  STL [R1+0x5e4], R129 ;  /* 0x0005e48101007387 */ /* 0x0003e80000100800 */
[----:B------:R1:W-:Y:S04]  /*17570*/  STL [R1+0x5e0], R128 ;  /* 0x0005e08001007387 */ /* 0x0003e80000100800 */
[----:B----4-:R4:W-:Y:S04]  /*17580*/  STL [R1+0x5dc], R127 ;  /* 0x0005dc7f01007387 */ /* 0x0109e80000100800 */
[----:B------:R4:W-:Y:S04]  /*17590*/  STL [R1+0x5d8], R126 ;  /* 0x0005d87e01007387 */ /* 0x0009e80000100800 */
[----:B------:R4:W-:Y:S01]  /*175a0*/  STL [R1+0x5d4], R125 ;  /* 0x0005d47d01007387 */ /* 0x0009e20000100800 */
[----:B------:R-:W-:-:S02]  /*175b0*/  IMAD.MOV.U32 R143, RZ, RZ, R67 ;  /* 0x000000ffff8f7224 */ /* 0x000fc400078e0043 */
[----:B------:R-:W-:Y:S01]  /*175c0*/  IMAD.MOV.U32 R142, RZ, RZ, R66 ;  /* 0x000000ffff8e7224 */ /* 0x000fe200078e0042 */
[----:B------:R4:W-:Y:S01]  /*175d0*/  STL [R1+0x5d0], R124 ;  /* 0x0005d07c01007387 */ /* 0x0009e20000100800 */
[----:B------:R-:W-:Y:S02]  /*175e0*/  IMAD.MOV.U32 R141, RZ, RZ, R65 ;  /* 0x000000ffff8d7224 */ /* 0x000fe400078e0041 */
[----:B------:R-:W-:Y:S01]  /*175f0*/  IMAD.MOV.U32 R140, RZ, RZ, R64 ;  /* 0x000000ffff8c7224 */ /* 0x000fe200078e0040 */
[----:B------:R4:W-:Y:S01]  /*17600*/  STL [R1+0x5cc], R123 ;  /* 0x0005cc7b01007387 */ /* 0x0009e20000100800 */
[----:B------:R-:W-:Y:S02]  /*17610*/  IMAD.MOV.U32 R139, RZ, RZ, R63 ;  /* 0x000000ffff8b7224 */ /* 0x000fe400078e003f */
[----:B------:R-:W-:Y:S01]  /*17620*/  IMAD.MOV.U32 R138, RZ, RZ, R62 ;  /* 0x000000ffff8a7224 */ /* 0x000fe200078e003e */
        /* <DEDUP_REMOVED lines=10> */
[----:B0-----:R-:W-:-:S02]  /*176d0*/  IMAD.MOV.U32 R131, RZ, RZ, R55 ;  /* 0x000000ffff837224 */ /* 0x001fc400078e0037 */
[----:B-1----:R-:W-:Y:S01]  /*176e0*/  IMAD.MOV.U32 R130, RZ, RZ, R54 ;  /* 0x000000ffff827224 */ /* 0x002fe200078e0036 */
[----:B------:R0:W-:Y:S01]  /*176f0*/  STL [R1+0x5b8], R118 ;  /* 0x0005b87601007387 */ /* 0x0001e20000100800 */
[----:B------:R-:W-:Y:S02]  /*17700*/  IMAD.MOV.U32 R129, RZ, RZ, R53 ;  /* 0x000000ffff817224 */ /* 0x000fe400078e0035 */
[----:B------:R-:W-:Y:S01]  /*17710*/  IMAD.MOV.U32 R128, RZ, RZ, R52 ;  /* 0x000000ffff807224 */ /* 0x000fe200078e0034 */
[----:B------:R1:W-:Y:S01]  /*17720*/  STL [R1+0x5b4], R117 ;  /* 0x0005b47501007387 */ /* 0x0003e20000100800 */
[----:B----4-:R-:W-:Y:S02]  /*17730*/  IMAD.MOV.U32 R127, RZ, RZ, R51 ;  /* 0x000000ffff7f7224 */ /* 0x010fe400078e0033 */
        /* <DEDUP_REMOVED lines=12> */
[----:B0-----:R-:W-:Y:S02]  /*17800*/  IMAD.MOV.U32 R118, RZ, RZ, R42 ;  /* 0x000000ffff767224 */ /* 0x001fe400078e002a */
[----:B-1----:R-:W-:Y:S01]  /*17810*/  IMAD.MOV.U32 R117, RZ, RZ, R41 ;  /* 0x000000ffff757224 */ /* 0x002fe200078e0029 */
[----:B------:R0:W-:Y:S01]  /*17820*/  STL [R1+0x5a0], R112 ;  /* 0x0005a07001007387 */ /* 0x0001e20000100800 */
[----:B----4-:R-:W-:Y:S02]  /*17830*/  IMAD.MOV.U32 R116, RZ, RZ, R40 ;  /* 0x000000ffff747224 */ /* 0x010fe400078e0028 */
[----:B------:R-:W-:Y:S02]  /*17840*/  IMAD.MOV.U32 R115, RZ, RZ, R39 ;  /* 0x000000ffff737224 */ /* 0x000fe400078e0027 */
[----:B------:R-:W-:Y:S02]  /*17850*/  IMAD.MOV.U32 R114, RZ, RZ, R38 ;  /* 0x000000ffff727224 */ /* 0x000fe400078e0026 */
[----:B------:R-:W-:-:S02]  /*17860*/  IMAD.MOV.U32 R113, RZ, RZ, R37 ;  /* 0x000000ffff717224 */ /* 0x000fc400078e0025 */
[----:B------:R-:W-:Y:S02]  /*17870*/  IMAD.MOV.U32 R38, RZ, RZ, R119 ;  /* 0x000000ffff267224 */ /* 0x000fe400078e0077 */
        /* <DEDUP_REMOVED lines=52> */
[----:B------:R-:W-:-:S03]  /*17bc0*/  IMAD.MOV.U32 R31, RZ, RZ, R112 ;  /* 0x000000ffff1f7224 */ /* 0x000fc600078e0070 */
[----:B------:R1:W-:Y:S04]  /*17bd0*/  STL.128 [R1+0x2db0], R216 ;  /* 0x002db0d801007387 */ /* 0x0003e80000100c00 */
[----:B------:R4:W-:Y:S04]  /*17be0*/  STL.128 [R1+0x2da0], R212 ;  /* 0x002da0d401007387 */ /* 0x0009e80000100c00 */
[----:B--2---:R2:W-:Y:S04]  /*17bf0*/  STL.128 [R1+0x2d90], R208 ;  /* 0x002d90d001007387 */ /* 0x0045e80000100c00 */
        /* <DEDUP_REMOVED lines=12> */
[----:B0-----:R-:W3:Y:S04]  /*17cc0*/  LDL.LU.128 R220, [R1+0x2dc0] ;  /* 0x002dc00001dc7983 */ /* 0x001ee80000300c00 */
[----:B-1----:R-:W3:Y:S04]  /*17cd0*/  LDL.LU.128 R216, [R1+0x2db0] ;  /* 0x002db00001d87983 */ /* 0x002ee80000300c00 */
[----:B----4-:R-:W4:Y:S04]  /*17ce0*/  LDL.LU.128 R212, [R1+0x2da0] ;  /* 0x002da00001d47983 */ /* 0x010f280000300c00 */
[----:B--2---:R-:W2:Y:S04]  /*17cf0*/  LDL.LU.128 R208, [R1+0x2d90] ;  /* 0x002d900001d07983 */ /* 0x004ea80000300c00 */
[----:B------:R-:W2:Y:S04]  /*17d00*/  LDL.LU.128 R204, [R1+0x2d80] ;  /* 0x002d800001cc7983 */ /* 0x000ea80000300c00 */
[----:B------:R-:W2:Y:S04]  /*17d10*/  LDL.LU.128 R200, [R1+0x2d70] ;  /* 0x002d700001c87983 */ /* 0x000ea80000300c00 */
[----:B------:R-:W4:Y:S04]  /*17d20*/  LDL.LU.128 R196, [R1+0x2d60] ;  /* 0x002d600001c47983 */ /* 0x000f280000300c00 */
[----:B------:R-:W2:Y:S04]  /*17d30*/  LDL.LU.128 R192, [R1+0x2d50] ;  /* 0x002d500001c07983 */ /* 0x000ea80000300c00 */
[----:B------:R-:W2:Y:S04]  /*17d40*/  LDL.LU.128 R188, [R1+0x2d40] ;  /* 0x002d400001bc7983 */ /* 0x000ea80000300c00 */
[----:B---3--:R-:W3:Y:S04]  /*17d50*/  LDL.LU.128 R184, [R1+0x2d30] ;  /* 0x002d300001b87983 */ /* 0x008ee80000300c00 */
[----:B------:R-:W3:Y:S04]  /*17d60*/  LDL.LU.128 R180, [R1+0x2d20] ;  /* 0x002d200001b47983 */ /* 0x000ee80000300c00 */
[----:B------:R-:W3:Y:S04]  /*17d70*/  LDL.LU.128 R176, [R1+0x2d10] ;  /* 0x002d100001b07983 */ /* 0x000ee80000300c00 */
[----:B------:R-:W3:Y:S04]  /*17d80*/  LDL.LU.128 R172, [R1+0x2d00] ;  /* 0x002d000001ac7983 */ /* 0x000ee80000300c00 */
[----:B------:R-:W3:Y:S04]  /*17d90*/  LDL.LU.128 R168, [R1+0x2cf0] ;  /* 0x002cf00001a87983 */ /* 0x000ee80000300c00 */
[----:B------:R-:W3:Y:S04]  /*17da0*/  LDL.LU.128 R156, [R1+0x2ce0] ;  /* 0x002ce000019c7983 */ /* 0x000ee80000300c00 */
[----:B------:R-:W3:Y:S04]  /*17db0*/  LDL.LU.128 R152, [R1+0x2cd0] ;  /* 0x002cd00001987983 */ /* 0x000ee80000300c00 */
[----:B------:R0:W-:Y:S04]  /*17dc0*/  STL [R1+0x2cb8], R106 ;  /* 0x002cb86a01007387 */ /* 0x0001e80000100800 */
[----:B------:R-:W-:Y:S04]  /*17dd0*/  STL.64 [R1+0x2cb0], R104 ;  /* 0x002cb06801007387 */ /* 0x000fe80000100a00 */
        /* <DEDUP_REMOVED lines=18> */
[----:B------:R1:W-:Y:S04]  /*17f00*/  STL.128 [R1+0x260], R112 ;  /* 0x0002607001007387 */ /* 0x0003e80000100c00 */
[----:B------:R-:W-:Y:S01]  /*17f10*/  STL.128 [R1+0x2b90], R32 ;  /* 0x002b902001007387 */ /* 0x000fe20000100c00 */
[----:B------:R-:W-:Y:S02]  /*17f20*/  IMAD.MOV.U32 R22, RZ, RZ, R3 ;  /* 0x000000ffff167224 */ /* 0x000fe400078e0003 */
[----:B------:R-:W-:Y:S01]  /*17f30*/  IMAD.MOV.U32 R2, RZ, RZ, R27 ;  /* 0x000000ffff027224 */ /* 0x000fe200078e001b */
[----:B------:R1:W-:Y:S01]  /*17f40*/  STL.128 [R1+0x250], R108 ;  /* 0x0002506c01007387 */ /* 0x0003e20000100c00 */
[----:B------:R-:W-:Y:S02]  /*17f50*/  IMAD.MOV.U32 R3, RZ, RZ, R26 ;  /* 0x000000ffff037224 */ /* 0x000fe400078e001a */
[----:B------:R-:W-:Y:S01]  /*17f60*/  IMAD.MOV.U32 R28, RZ, RZ, R109 ;  /* 0x000000ffff1c7224 */ /* 0x000fe200078e006d */
[----:B0-----:R-:W4:Y:S04]  /*17f70*/  LDL.LU R106, [R1+0x2cb8] ;  /* 0x002cb800016a7983 */ /* 0x001f280000300800 */
[----:B-1----:R-:W2:Y:S01]  /*17f80*/  LDL.128 R112, [R1+0x5a0] ;  /* 0x0005a00001707983 */ /* 0x002ea20000100c00 */
[----:B------:R-:W-:-:S02]  /*17f90*/  IMAD.MOV.U32 R27, RZ, RZ, R108 ;  /* 0x000000ffff1b7224 */ /* 0x000fc400078e006c */
[----:B------:R-:W-:Y:S01]  /*17fa0*/  IMAD.MOV.U32 R26, RZ, RZ, R107 ;  /* 0x000000ffff1a7224 */ /* 0x000fe200078e006b */
[----:B------:R-:W4:Y:S04]  /*17fb0*/  LDL.LU.64 R104, [R1+0x2cb0] ;  /* 0x002cb00001687983 */ /* 0x000f280000300a00 */
[----:B------:R-:W3:Y:S04]  /*17fc0*/  LDL.LU R109, [R1+0x5a8] ;  /* 0x0005a800016d7983 */ /* 0x000ee80000300800 */
[----:B------:R-:W3:Y:S04]  /*17fd0*/  LDL.LU R108, [R1+0x5a4] ;  /* 0x0005a400016c7983 */ /* 0x000ee80000300800 */
[----:B------:R-:W4:Y:S04]  /*17fe0*/  LDL.LU R107, [R1+0x5a0] ;  /* 0x0005a000016b7983 */ /* 0x000f280000300800 */
[----:B------:R-:W4:Y:S04]  /*17ff0*/  LDL.LU.128 R100, [R1+0x2ca0] ;  /* 0x002ca00001647983 */ /* 0x000f280000300c00 */
[----:B------:R-:W4:Y:S04]  /*18000*/  LDL.LU.128 R96, [R1+0x2c90] ;  /* 0x002c900001607983 */ /* 0x000f280000300c00 */
[----:B------:R-:W4:Y:S04]  /*18010*/  LDL.LU.128 R92, [R1+0x2c80] ;  /* 0x002c8000015c7983 */ /* 0x000f280000300c00 */
[----:B------:R-:W4:Y:S04]  /*18020*/  LDL.LU.128 R88, [R1+0x2c70] ;  /* 0x002c700001587983 */ /* 0x000f280000300c00 */
[----:B------:R-:W4:Y:S04]  /*18030*/  LDL.LU.128 R84, [R1+0x2c60] ;  /* 0x002c600001547983 */ /* 0x000f280000300c00 */
[----:B------:R-:W4:Y:S04]  /*18040*/  LDL.LU.128 R80, [R1+0x2c50] ;  /* 0x002c500001507983 */ /* 0x000f280000300c00 */
[----:B------:R-:W4:Y:S01]  /*18050*/  LDL.LU.128 R76, [R1+0x2c40] ;  /* 0x002c4000014c7983 */ /* 0x000f220000300c00 */
[----:B------:R-:W-:-:S03]  /*18060*/  IMAD.MOV.U32 R30, RZ, RZ, R111 ;  /* 0x000000ffff1e7224 */ /* 0x000fc600078e006f */
[----:B------:R-:W4:Y:S01]  /*18070*/  LDL.LU.128 R72, [R1+0x2c30] ;  /* 0x002c300001487983 */ /* 0x000f220000300c00 */
        /* <DEDUP_REMOVED lines=8> */
[----:B------:R-:W4:Y:S01]  /*18100*/  LDL.LU.128 R44, [R1+0x2bc0] ;  /* 0x002bc000012c7983 */ /* 0x000f220000300c00 */
[----:B------:R-:W-:-:S03]  /*18110*/  R2UR UR7, R5 ;  /* 0x00000000050772ca */ /* 0x000fc600000e0000 */
[----:B------:R-:W4:Y:S04]  /*18120*/  LDL.LU.128 R40, [R1+0x2bb0] ;  /* 0x002bb00001287983 */ /* 0x000f280000300c00 */
[----:B------:R-:W4:Y:S04]  /*18130*/  LDL.LU.128 R36, [R1+0x2ba0] ;  /* 0x002ba00001247983 */ /* 0x000f280000300c00 */
[----:B------:R0:W-:Y:S04]  /*18140*/  STL.128 [R1+0x2b80], R28 ;  /* 0x002b801c01007387 */ /* 0x0001e80000100c00 */
[----:B------:R-:W4:Y:S04]  /*18150*/  LDL.LU.128 R32, [R1+0x2b90] ;  /* 0x002b900001207983 */ /* 0x000f280000300c00 */
[----:B------:R1:W-:Y:S04]  /*18160*/  STL.128 [R1+0x2b70], R24 ;  /* 0x002b701801007387 */ /* 0x0003e80000100c00 */
[----:B------:R1:W-:Y:S04]  /*18170*/  STL.128 [R1+0x2b50], R16 ;  /* 0x002b501001007387 */ /* 0x0003e80000100c00 */
[----:B0-----:R-:W4:Y:S04]  /*18180*/  LDL.LU.128 R28, [R1+0x2b80] ;  /* 0x002b8000011c7983 */ /* 0x001f280000300c00 */
[----:B------:R0:W-:Y:S04]  /*18190*/  STL.128 [R1+0x2b40], R12 ;  /* 0x002b400c01007387 */ /* 0x0001e80000100c00 */
[----:B------:R0:W-:Y:S04]  /*181a0*/  STL.128 [R1+0x2b30], R8 ;  /* 0x002b300801007387 */ /* 0x0001e80000100c00 */
[----:B------:R0:W-:Y:S04]  /*181b0*/  STL.128 [R1+0x2b20], R4 ;  /* 0x002b200401007387 */ /* 0x0001e80000100c00 */
[----:B-1----:R-:W4:Y:S04]  /*181c0*/  LDL.LU.128 R24, [R1+0x2b70] ;  /* 0x002b700001187983 */ /* 0x002f280000300c00 */
[----:B------:R-:W4:Y:S04]  /*181d0*/  LDL.LU.128 R16, [R1+0x2b50] ;  /* 0x002b500001107983 */ /* 0x000f280000300c00 */
[----:B0-----:R-:W4:Y:S04]  /*181e0*/  LDL.LU.128 R12, [R1+0x2b40] ;  /* 0x002b4000010c7983 */ /* 0x001f280000300c00 */
[----:B------:R-:W4:Y:S04]  /*181f0*/  LDL.LU.128 R8, [R1+0x2b30] ;  /* 0x002b300001087983 */ /* 0x000f280000300c00 */
[----:B------:R-:W4:Y:S04]  /*18200*/  LDL.LU.128 R4, [R1+0x2b20] ;  /* 0x002b200001047983 */ /* 0x000f280000300c00 */
[----:B------:R0:W-:Y:S04]  /*18210*/  STL.128 [R1+0x270], R116 ;  /* 0x0002707401007387 */ /* 0x0001e80000100c00 */
[----:B0-----:R-:W4:Y:S04]  /*18220*/  LDL.128 R116, [R1+0x5b0] ;  /* 0x0005b00001747983 */ /* 0x001f280000100c00 */
[----:B------:R-:W4:Y:S01]  /*18230*/  LDL.LU R111, [R1+0x5b0] ;  /* 0x0005b000016f7983 */ /* 0x000f220000300800 */
[----:B--2---:R-:W-:-:S03]  /*18240*/  IMAD.MOV.U32 R110, RZ, RZ, R115 ;  /* 0x000000ffff6e7224 */ /* 0x004fc600078e0073 */
[----:B------:R0:W-:Y:S04]  /*18250*/  STL.128 [R1+0x390], R112 ;  /* 0x0003907001007387 */ /* 0x0001e80000100c00 */
[----:B------:R1:W-:Y:S04]  /*18260*/  STL [R1+0x2b18], R110 ;  /* 0x002b186e01007387 */ /* 0x0003e80000100800 */
[----:B---3--:R2:W-:Y:S04]  /*18270*/  STL.64 [R1+0x2b10], R108 ;  /* 0x002b106c01007387 */ /* 0x0085e80000100a00 */
[----:B----4-:R3:W-:Y:S04]  /*18280*/  STL.128 [R1+0x2b00], R104 ;  /* 0x002b006801007387 */ /* 0x0107e80000100c00 */
[----:B0-----:R-:W4:Y:S04]  /*18290*/  LDL.LU R113, [R1+0x5b8] ;  /* 0x0005b80001717983 */ /* 0x001f280000300800 */
[----:B------:R-:W4:Y:S04]  /*182a0*/  LDL.LU R112, [R1+0x5b4] ;  /* 0x0005b40001707983 */ /* 0x000f280000300800 */
[----:B-1----:R-:W4:Y:S04]  /*182b0*/  LDL.LU R110, [R1+0x2b18] ;  /* 0x002b1800016e7983 */ /* 0x002f280000300800 */
[----:B--2---:R-:W2:Y:S04]  /*182c0*/  LDL.LU.64 R108, [R1+0x2b10] ;  /* 0x002b1000016c7983 */ /* 0x004ea80000300a00 */
[----:B------:R0:W-:Y:S04]  /*182d0*/  STL.128 [R1+0x2af0], R100 ;  /* 0x002af06401007387 */ /* 0x0001e80000100c00 */
[----:B------:R1:W-:Y:S04]  /*182e0*/  STL.128 [R1+0x2ae0], R96 ;  /* 0x002ae06001007387 */ /* 0x0003e80000100c00 */
[----:B---3--:R-:W3:Y:S04]  /*182f0*/  LDL.LU.128 R104, [R1+0x2b00] ;  /* 0x002b000001687983 */ /* 0x008ee80000300c00 */
[----:B------:R1:W-:Y:S04]  /*18300*/  STL.128 [R1+0x2ad0], R92 ;  /* 0x002ad05c01007387 */ /* 0x0003e80000100c00 */
[----:B0-----:R-:W3:Y:S04]  /*18310*/  LDL.LU.128 R100, [R1+0x2af0] ;  /* 0x002af00001647983 */ /* 0x001ee80000300c00 */
[----:B-1----:R-:W3:Y:S04]  /*18320*/  LDL.LU.128 R96, [R1+0x2ae0] ;  /* 0x002ae00001607983 */ /* 0x002ee80000300c00 */
[----:B------:R0:W-:Y:S04]  /*18330*/  STL.128 [R1+0x2ac0], R88 ;  /* 0x002ac05801007387 */ /* 0x0001e80000100c00 */
[----:B------:R-:W3:Y:S04]  /*18340*/  LDL.LU.128 R92, [R1+0x2ad0] ;  /* 0x002ad000015c7983 */ /* 0x000ee80000300c00 */
[----:B------:R1:W-:Y:S04]  /*18350*/  STL.128 [R1+0x2ab0], R84 ;  /* 0x002ab05401007387 */ /* 0x0003e80000100c00 */
[----:B------:R1:W-:Y:S04]  /*18360*/  STL.128 [R1+0x2aa0], R80 ;  /* 0x002aa05001007387 */ /* 0x0003e80000100c00 */
[----:B0-----:R-:W3:Y:S04]  /*18370*/  LDL.LU.128 R88, [R1+0x2ac0] ;  /* 0x002ac00001587983 */ /* 0x001ee80000300c00 */
[----:B------:R0:W-:Y:S04]  /*18380*/  STL.128 [R1+0x2a90], R76 ;  /* 0x002a904c01007387 */ /* 0x0001e80000100c00 */
[----:B-1----:R-:W3:Y:S04]  /*18390*/  LDL.LU.128 R84, [R1+0x2ab0] ;  /* 0x002ab00001547983 */ /* 0x002ee80000300c00 */
[----:B------:R1:W-:Y:S04]  /*183a0*/  STL.128 [R1+0x2a80], R72 ;  /* 0x002a804801007387 */ /* 0x0003e80000100c00 */
[----:B------:R-:W3:Y:S04]  /*183b0*/  LDL.LU.128 R80, [R1+0x2aa0] ;  /* 0x002aa00001507983 */ /* 0x000ee80000300c00 */
        /* <DEDUP_REMOVED lines=27> */
[----:B------:R0:W-:Y:S04]  /*18570*/  STL.128 [R1+0x2980], R8 ;  /* 0x0029800801007387 */ /* 0x0001e80000100c00 */
[----:B------:R0:W-:Y:S04]  /*18580*/  STL.128 [R1+0x2970], R4 ;  /* 0x0029700401007387 */ /* 0x0001e80000100c00 */
[----:B-1----:R-:W3:Y:S04]  /*18590*/  LDL.LU.128 R24, [R1+0x29c0] ;  /* 0x0029c00001187983 */ /* 0x002ee80000300c00 */
[----:B------:R-:W3:Y:S04]  /*185a0*/  LDL.LU.128 R16, [R1+0x29a0] ;  /* 0x0029a00001107983 */ /* 0x000ee80000300c00 */
[----:B0-----:R-:W3:Y:S04]  /*185b0*/  LDL.LU.128 R12, [R1+0x2990] ;  /* 0x00299000010c7983 */ /* 0x001ee80000300c00 */
[----:B------:R-:W3:Y:S04]  /*185c0*/  LDL.LU.128 R8, [R1+0x2980] ;  /* 0x0029800001087983 */ /* 0x000ee80000300c00 */
[----:B------:R-:W3:Y:S01]  /*185d0*/  LDL.LU.128 R4, [R1+0x2970] ;  /* 0x0029700001047983 */ /* 0x000ee20000300c00 */
[----:B------:R-:W-:-:S03]  /*185e0*/  IMAD.MOV.U32 R114, RZ, RZ, R119 ;  /* 0x000000ffff727224 */ /* 0x000fc600078e0077 */
[----:B------:R0:W-:Y:S04]  /*185f0*/  STL.128 [R1+0x280], R120 ;  /* 0x0002807801007387 */ /* 0x0001e80000100c00 */
[----:B------:R1:W-:Y:S04]  /*18600*/  STL.128 [R1+0x3a0], R116 ;  /* 0x0003a07401007387 */ /* 0x0003e80000100c00 */
[----:B------:R1:W-:Y:S04]  /*18610*/  STL [R1+0x2968], R114 ;  /* 0x0029687201007387 */ /* 0x0003e80000100800 */
[----:B0-----:R-:W3:Y:S04]  /*18620*/  LDL.128 R120, [R1+0x5c0] ;  /* 0x0005c00001787983 */ /* 0x001ee80000100c00 */
[----:B-1----:R-:W3:Y:S04]  /*18630*/  LDL.LU R117, [R1+0x5c8] ;  /* 0x0005c80001757983 */ /* 0x002ee80000300800 */
[----:B------:R-:W3:Y:S04]  /*18640*/  LDL.LU R116, [R1+0x5c4] ;  /* 0x0005c40001747983 */ /* 0x000ee80000300800 */
[----:B------:R-:W3:Y:S04]  /*18650*/  LDL.LU R114, [R1+0x2968] ;  /* 0x0029680001727983 */ /* 0x000ee80000300800 */
[----:B------:R-:W3:Y:S04]  /*18660*/  LDL.LU R115, [R1+0x5c0] ;  /* 0x0005c00001737983 */ /* 0x000ee80000300800 */
[----:B----4-:R0:W-:Y:S04]  /*18670*/  STL.64 [R1+0x2960], R112 ;  /* 0x0029607001007387 */ /* 0x0101e80000100a00 */
[----:B--2---:R1:W-:Y:S04]  /*18680*/  STL.128 [R1+0x2950], R108 ;  /* 0x0029506c01007387 */ /* 0x0043e80000100c00 */
[----:B0-----:R-:W2:Y:S04]  /*18690*/  LDL.LU.64 R112, [R1+0x2960] ;  /* 0x0029600001707983 */ /* 0x001ea80000300a00 */
[----:B---3--:R0:W-:Y:S04]  /*186a0*/  STL.128 [R1+0x2940], R104 ;  /* 0x0029406801007387 */ /* 0x0081e80000100c00 */
[----:B-1----:R-:W3:Y:S04]  /*186b0*/  LDL.LU.128 R108, [R1+0x2950] ;  /* 0x00295000016c7983 */ /* 0x002ee80000300c00 */
[----:B------:R1:W-:Y:S04]  /*186c0*/  STL.128 [R1+0x2930], R100 ;  /* 0x0029306401007387 */ /* 0x0003e80000100c00 */
[----:B------:R4:W-:Y:S04]  /*186d0*/  STL.128 [R1+0x2920], R96 ;  /* 0x0029206001007387 */ /* 0x0009e80000100c00 */
[----:B0-----:R-:W3:Y:S04]  /*186e0*/  LDL.LU.128 R104, [R1+0x2940] ;  /* 0x0029400001687983 */ /* 0x001ee80000300c00 */
[----:B------:R0:W-:Y:S04]  /*186f0*/  STL.128 [R1+0x2910], R92 ;  /* 0x0029105c01007387 */ /* 0x0001e80000100c00 */
[----:B-1----:R-:W3:Y:S04]  /*18700*/  LDL.LU.128 R100, [R1+0x2930] ;  /* 0x0029300001647983 */ /* 0x002ee80000300c00 */
[----:B----4-:R-:W4:Y:S04]  /*18710*/  LDL.LU.128 R96, [R1+0x2920] ;  /* 0x0029200001607983 */ /* 0x010f280000300c00 */
[----:B------:R1:W-:Y:S04]  /*18720*/  STL.128 [R1+0x2900], R88 ;  /* 0x0029005801007387 */ /* 0x0003e80000100c00 */
[----:B0-----:R-:W4:Y:S04]  /*18730*/  LDL.LU.128 R92, [R1+0x2910] ;  /* 0x00291000015c7983 */ /* 0x001f280000300c00 */
[----:B------:R0:W-:Y:S04]  /*18740*/  STL.128 [R1+0x28f0], R84 ;  /* 0x0028f05401007387 */ /* 0x0001e80000100c00 */
[----:B-1----:R-:W4:Y:S04]  /*18750*/  LDL.LU.128 R88, [R1+0x2900] ;  /* 0x0029000001587983 */ /* 0x002f280000300c00 */
[----:B------:R1:W-:Y:S04]  /*18760*/  STL.128 [R1+0x28e0], R80 ;  /* 0x0028e05001007387 */ /* 0x0003e80000100c00 */
[----:B------:R1:W-:Y:S04]  /*18770*/  STL.128 [R1+0x28d0], R76 ;  /* 0x0028d04c01007387 */ /* 0x0003e80000100c00 */
[----:B0-----:R-:W4:Y:S04]  /*18780*/  LDL.LU.128 R84, [R1+0x28f0] ;  /* 0x0028f00001547983 */ /* 0x001f280000300c00 */
[----:B------:R0:W-:Y:S04]  /*18790*/  STL.128 [R1+0x28c0], R72 ;  /* 0x0028c04801007387 */ /* 0x0001e80000100c00 */
[----:B-1----:R-:W4:Y:S04]  /*187a0*/  LDL.LU.128 R80, [R1+0x28e0] ;  /* 0x0028e00001507983 */ /* 0x002f280000300c00 */
[----:B------:R-:W4:Y:S04]  /*187b0*/  LDL.LU.128 R76, [R1+0x28d0] ;  /* 0x0028d000014c7983 */ /* 0x000f280000300c00 */
[----:B------:R1:W-:Y:S04]  /*187c0*/  STL.128 [R1+0x28b0], R68 ;  /* 0x0028b04401007387 */ /* 0x0003e80000100c00 */
[----:B0-----:R-:W4:Y:S04]  /*187d0*/  LDL.LU.128 R72, [R1+0x28c0] ;  /* 0x0028c00001487983 */ /* 0x001f280000300c00 */
[----:B------:R0:W-:Y:S04]  /*187e0*/  STL.128 [R1+0x28a0], R64 ;  /* 0x0028a04001007387 */ /* 0x0001e80000100c00 */
[----:B------:R0:W-:Y:S04]  /*187f0*/  STL.128 [R1+0x2890], R60 ;  /* 0x0028903c01007387 */ /* 0x0001e80000100c00 */
[----:B-1----:R-:W4:Y:S04]  /*18800*/  LDL.LU.128 R68, [R1+0x28b0] ;  /* 0x0028b00001447983 */ /* 0x002f280000300c00 */
[----:B------:R1:W-:Y:S04]  /*18810*/  STL.128 [R1+0x2880], R56 ;  /* 0x0028803801007387 */ /* 0x0003e80000100c00 */
[----:B0-----:R-:W4:Y:S04]  /*18820*/  LDL.LU.128 R64, [R1+0x28a0] ;  /* 0x0028a00001407983 */ /* 0x001f280000300c00 */
[----:B------:R0:W-:Y:S04]  /*18830*/  STL.128 [R1+0x2870], R52 ;  /* 0x0028703401007387 */ /* 0x0001e80000100c00 */
[----:B------:R-:W4:Y:S04]  /*18840*/  LDL.LU.128 R60, [R1+0x2890] ;  /* 0x00289000013c7983 */ /* 0x000f280000300c00 */
[----:B-1----:R-:W4:Y:S04]  /*18850*/  LDL.LU.128 R56, [R1+0x2880] ;  /* 0x0028800001387983 */ /* 0x002f280000300c00 */
        /* <DEDUP_REMOVED lines=13> */
[----:B-1----:R-:W4:Y:S04]  /*18930*/  LDL.LU.128 R28, [R1+0x2810] ;  /* 0x00281000011c7983 */ /* 0x002f280000300c00 */
        /* <DEDUP_REMOVED lines=9> */
[----:B------:R0:W-:Y:S04]  /*189d0*/  STL.128 [R1+0x2b60], R20 ;  /* 0x002b601401007387 */ /* 0x0001e80000100c00 */
[----:B0-----:R-:W4:Y:S01]  /*189e0*/  LDL.LU.128 R20, [R1+0x2b60] ;  /* 0x002b600001147983 */ /* 0x001f220000300c00 */
[----:B------:R-:W-:-:S03]  /*189f0*/  IMAD.MOV.U32 R118, RZ, RZ, R123 ;  /* 0x000000ffff767224 */ /* 0x000fc600078e007b */
[----:B------:R0:W-:Y:S04]  /*18a00*/  STL.128 [R1+0x290], R124 ;  /* 0x0002907c01007387 */ /* 0x0001e80000100c00 */
[----:B------:R-:W-:Y:S04]  /*18a10*/  STL.128 [R1+0x3b0], R120 ;  /* 0x0003b07801007387 */ /* 0x000fe80000100c00 */
[----:B------:R1:W-:Y:S04]  /*18a20*/  STL [R1+0x27a8], R118 ;  /* 0x0027a87601007387 */ /* 0x0003e80000100800 */
[----:B------:R1:W-:Y:S04]  /*18a30*/  STL.64 [R1+0x27a0], R116 ;  /* 0x0027a07401007387 */ /* 0x0003e80000100a00 */
[----:B0-----:R-:W4:Y:S04]  /*18a40*/  LDL.128 R124, [R1+0x5d0] ;  /* 0x0005d000017c7983 */ /* 0x001f280000100c00 */
[----:B-1----:R-:W4:Y:S04]  /*18a50*/  LDL.LU R118, [R1+0x27a8] ;  /* 0x0027a80001767983 */ /* 0x002f280000300800 */
[----:B------:R-:W4:Y:S04]  /*18a60*/  LDL.LU.64 R116, [R1+0x27a0] ;  /* 0x0027a00001747983 */ /* 0x000f280000300a00 */
[----:B------:R-:W4:Y:S04]  /*18a70*/  LDL.LU R121, [R1+0x5d8] ;  /* 0x0005d80001797983 */ /* 0x000f280000300800 */
[----:B------:R-:W4:Y:S04]  /*18a80*/  LDL.LU R120, [R1+0x5d4] ;  /* 0x0005d40001787983 */ /* 0x000f280000300800 */
[----:B------:R-:W4:Y:S04]  /*18a90*/  LDL.LU R119, [R1+0x5d0] ;  /* 0x0005d00001777983 */ /* 0x000f280000300800 */
[----:B--2---:R0:W-:Y:S04]  /*18aa0*/  STL.128 [R1+0x2790], R112 ;  /* 0x0027907001007387 */ /* 0x0041e80000100c00 */
[----:B---3--:R1:W-:Y:S04]  /*18ab0*/  STL.128 [R1+0x2780], R108 ;  /* 0x0027806c01007387 */ /* 0x0083e80000100c00 */
[----:B0-----:R-:W2:Y:S04]  /*18ac0*/  LDL.LU.128 R112, [R1+0x2790] ;  /* 0x0027900001707983 */ /* 0x001ea80000300c00 */
[----:B------:R0:W-:Y:S04]  /*18ad0*/  STL.128 [R1+0x2770], R104 ;  /* 0x0027706801007387 */ /* 0x0001e80000100c00 */
[----:B-1----:R-:W3:Y:S04]  /*18ae0*/  LDL.LU.128 R108, [R1+0x2780] ;  /* 0x00278000016c7983 */ /* 0x002ee80000300c00 */
[----:B------:R1:W-:Y:S04]  /*18af0*/  STL.128 [R1+0x2760], R100 ;  /* 0x0027606401007387 */ /* 0x0003e80000100c00 */
[----:B----4-:R4:W-:Y:S04]  /*18b00*/  STL.128 [R1+0x2750], R96 ;  /* 0x0027506001007387 */ /* 0x0109e80000100c00 */
        /* <DEDUP_REMOVED lines=51> */
[----:B------:R1:W-:Y:S04]  /*18e40*/  STL.128 [R1+0x3c0], R124 ;  /* 0x0003c07c01007387 */ /* 0x0003e80000100c00 */
[----:B------:R1:W-:Y:S04]  /*18e50*/  STL [R1+0x25d8], R122 ;  /* 0x0025d87a01007387 */ /* 0x0003e80000100800 */
[----:B------:R1:W-:Y:S04]  /*18e60*/  STL.64 [R1+0x25d0], R120 ;  /* 0x0025d07801007387 */ /* 0x0003e80000100a00 */
[----:B0-----:R-:W4:Y:S04]  /*18e70*/  LDL.128 R128, [R1+0x5e0] ;  /* 0x0005e00001807983 */ /* 0x001f280000100c00 */
[----:B------:R0:W-:Y:S04]  /*18e80*/  STL.128 [R1+0x25c0], R116 ;  /* 0x0025c07401007387 */ /* 0x0001e80000100c00 */
[----:B-1----:R-:W4:Y:S04]  /*18e90*/  LDL.LU R125, [R1+0x5e8] ;  /* 0x0005e800017d7983 */ /* 0x002f280000300800 */
[----:B------:R-:W4:Y:S04]  /*18ea0*/  LDL.LU R124, [R1+0x5e4] ;  /* 0x0005e400017c7983 */ /* 0x000f280000300800 */
[----:B------:R-:W4:Y:S04]  /*18eb0*/  LDL.LU R122, [R1+0x25d8] ;  /* 0x0025d800017a7983 */ /* 0x000f280000300800 */
[----:B------:R-:W4:Y:S04]  /*18ec0*/  LDL.LU.64 R120, [R1+0x25d0] ;  /* 0x0025d00001787983 */ /* 0x000f280000300a00 */
[----:B0-----:R-:W4:Y:S04]  /*18ed0*/  LDL.LU.128 R116, [R1+0x25c0] ;  /* 0x0025c00001747983 */ /* 0x001f280000300c00 */
        /* <DEDUP_REMOVED lines=58> */
[----:B------:R0:W-:Y:S01]  /*19280*/  STL.128 [R1+0x3d0], R128 ;  /* 0x0003d08001007387 */ /* 0x0001e20000100c00 */
        /* <DEDUP_REMOVED lines=11> */
[----:B--2---:R-:W-:-:S02]  /*19340*/  IMAD.MOV.U32 R120, RZ, RZ, R115 ;  /* 0x000000ffff787224 */ /* 0x004fc400078e0073 */
[----:B------:R-:W-:Y:S02]  /*19350*/  IMAD.MOV.U32 R119, RZ, RZ, R114 ;  /* 0x000000ffff777224 */ /* 0x000fe400078e0072 */
[----:B------:R-:W-:Y:S02]  /*19360*/  IMAD.MOV.U32 R118, RZ, RZ, R113 ;  /* 0x000000ffff767224 */ /* 0x000fe400078e0071 */
[----:B------:R-:W-:Y:S02]  /*19370*/  IMAD.MOV.U32 R117, RZ, RZ, R112 ;  /* 0x000000ffff757224 */ /* 0x000fe400078e0070 */
[----:B---3--:R-:W-:Y:S02]  /*19380*/  IMAD.MOV.U32 R116, RZ, RZ, R111 ;  /* 0x000000ffff747224 */ /* 0x008fe400078e006f */
        /* <DEDUP_REMOVED lines=63> */
[----:B------:R0:W-:Y:S01]  /*19780*/  STL.128 [R1+0x2b0], R132 ;  /* 0x0002b08401007387 */ /* 0x0001e20000100c00 */
        /* <DEDUP_REMOVED lines=24> */
[----:B0-----:R-:W-:Y:S02]  /*19910*/  IMAD.MOV.U32 R132, RZ, RZ, R223 ;  /* 0x000000ffff847224 */ /* 0x001fe400078e00df */
[----:B------:R-:W-:Y:S02]  /*19920*/  IMAD.MOV.U32 R133, RZ, RZ, R222 ;  /* 0x000000ffff857224 */ /* 0x000fe400078e00de */
[----:B------:R-:W-:-:S02]  /*19930*/  IMAD.MOV.U32 R134, RZ, RZ, R196 ;  /* 0x000000ffff867224 */ /* 0x000fc400078e00c4 */
[----:B------:R-:W-:Y:S02]  /*19940*/  IMAD.MOV.U32 R135, RZ, RZ, R195 ;  /* 0x000000ffff877224 */ /* 0x000fe400078e00c3 */
[----:B-1----:R-:W-:Y:S02]  /*19950*/  IMAD.MOV.U32 R136, RZ, RZ, R194 ;  /* 0x000000ffff887224 */ /* 0x002fe400078e00c2 */
[----:B------:R-:W-:Y:S02]  /*19960*/  IMAD.MOV.U32 R137, RZ, RZ, R193 ;  /* 0x000000ffff897224 */ /* 0x000fe400078e00c1 */
[----:B------:R-:W-:Y:S02]  /*19970*/  IMAD.MOV.U32 R138, RZ, RZ, R192 ;  /* 0x000000ffff8a7224 */ /* 0x000fe400078e00c0 */
[----:B------:R-:W-:Y:S02]  /*19980*/  IMAD.MOV.U32 R139, RZ, RZ, R159 ;  /* 0x000000ffff8b7224 */ /* 0x000fe400078e009f */
[----:B------:R-:W-:-:S02]  /*19990*/  IMAD.MOV.U32 R32, RZ, RZ, R27 ;  /* 0x000000ffff207224 */ /* 0x000fc400078e001b */
[----:B------:R-:W-:Y:S02]  /*199a0*/  IMAD.MOV.U32 R31, RZ, RZ, R26 ;  /* 0x000000ffff1f7224 */ /* 0x000fe400078e001a */
[----:B------:R-:W-:Y:S02]  /*199b0*/  IMAD.MOV.U32 R30, RZ, RZ, R25 ;  /* 0x000000ffff1e7224 */ /* 0x000fe400078e0019 */
[----:B------:R-:W-:Y:S02]  /*199c0*/  IMAD.MOV.U32 R29, RZ, RZ, R24 ;  /* 0x000000ffff1d7224 */ /* 0x000fe400078e0018 */
[----:B--2---:R-:W-:Y:S02]  /*199d0*/  IMAD.MOV.U32 R140, RZ, RZ, R156 ;  /* 0x000000ffff8c7224 */ /* 0x004fe400078e009c */
[----:B------:R-:W-:Y:S02]  /*199e0*/  IMAD.MOV.U32 R141, RZ, RZ, R157 ;  /* 0x000000ffff8d7224 */ /* 0x000fe400078e009d */
[----:B------:R-:W-:-:S02]  /*199f0*/  IMAD.MOV.U32 R142, RZ, RZ, R158 ;  /* 0x000000ffff8e7224 */ /* 0x000fc400078e009e */
[----:B------:R-:W-:Y:S02]  /*19a00*/  IMAD.MOV.U32 R143, RZ, RZ, R19 ;  /* 0x000000ffff8f7224 */ /* 0x000fe400078e0013 */
[----:B------:R-:W-:Y:S02]  /*19a10*/  IMAD.MOV.U32 R28, RZ, RZ, R4 ;  /* 0x000000ffff1c7224 */ /* 0x000fe400078e0004 */
[----:B---3--:R-:W-:Y:S02]  /*19a20*/  IMAD.MOV.U32 R144, RZ, RZ, R18 ;  /* 0x000000ffff907224 */ /* 0x008fe400078e0012 */
[----:B------:R-:W-:Y:S02]  /*19a30*/  IMAD.MOV.U32 R145, RZ, RZ, R15 ;  /* 0x000000ffff917224 */ /* 0x000fe400078e000f */
[----:B------:R-:W-:Y:S02]  /*19a40*/  IMAD.MOV.U32 R146, RZ, RZ, R14 ;  /* 0x000000ffff927224 */ /* 0x000fe400078e000e */
[----:B------:R-:W-:-:S02]  /*19a50*/  IMAD.MOV.U32 R147, RZ, RZ, R12 ;  /* 0x000000ffff937224 */ /* 0x000fc400078e000c */
[----:B----4-:R-:W-:Y:S02]  /*19a60*/  IMAD.MOV.U32 R148, RZ, RZ, R11 ;  /* 0x000000ffff947224 */ /* 0x010fe400078e000b */
        /* <DEDUP_REMOVED lines=8> */
[----:B------:R-:W-:Y:S01]  /*19af0*/  HGMMA.64x256x16.F32 R24, R152, gdesc[UR4].tnspB, R24, gsb0 ;  /* 0x43e0000498187df0 */ /* 0x000fe20008000818 */
[----:B------:R0:W-:Y:S04]  /*19b00*/  STL.128 [R1+0x2620], R20 ;  /* 0x0026201401007387 */ /* 0x0001e80000100c00 */
[----:B0-----:R-:W2:Y:S01]  /*19b10*/  LDL.LU.128 R20, [R1+0x2620] ;  /* 0x0026200001147983 */ /* 0x001ea20000300c00 */
[----:B------:R-:W-:-:S03]  /*19b20*/  WARPGROUP.DEPBAR.LE gsb0, 0x0 ;  /* 0x00008000000079c5 */ /* 0x000fc60000010000 */
[----:B------:R0:W-:Y:S04]  /*19b30*/  STL.128 [R1+0x23b0], R132 ;  /* 0x0023b08401007387 */ /* 0x0001e80000100c00 */
[----:B------:R1:W-:Y:S04]  /*19b40*/  STL.128 [R1+0x23a0], R128 ;  /* 0x0023a08001007387 */ /* 0x0003e80000100c00 */
[----:B------:R3:W-:Y:S04]  /*19b50*/  STL.128 [R1+0x2390], R124 ;  /* 0x0023907c01007387 */ /* 0x0007e80000100c00 */
[----:B------:R4:W-:Y:S04]  /*19b60*/  STL.128 [R1+0x2380], R120 ;  /* 0x0023807801007387 */ /* 0x0009e80000100c00 */
[----:B------:R4:W-:Y:S04]  /*19b70*/  STL.128 [R1+0x2370], R116 ;  /* 0x0023707401007387 */ /* 0x0009e80000100c00 */
[----:B------:R4:W-:Y:S04]  /*19b80*/  STL.128 [R1+0x2360], R112 ;  /* 0x0023607001007387 */ /* 0x0009e80000100c00 */
[----:B------:R4:W-:Y:S04]  /*19b90*/  STL.128 [R1+0x2350], R108 ;  /* 0x0023506c01007387 */ /* 0x0009e80000100c00 */
[----:B0-----:R-:W2:Y:S04]  /*19ba0*/  LDL.LU.128 R132, [R1+0x23b0] ;  /* 0x0023b00001847983 */ /* 0x001ea80000300c00 */
[----:B-1----:R-:W2:Y:S04]  /*19bb0*/  LDL.LU.128 R128, [R1+0x23a0] ;  /* 0x0023a00001807983 */ /* 0x002ea80000300c00 */
[----:B---3--:R-:W3:Y:S04]  /*19bc0*/  LDL.LU.128 R124, [R1+0x2390] ;  /* 0x00239000017c7983 */ /* 0x008ee80000300c00 */
[----:B----4-:R-:W4:Y:S04]  /*19bd0*/  LDL.LU.128 R120, [R1+0x2380] ;  /* 0x0023800001787983 */ /* 0x010f280000300c00 */
[----:B------:R-:W4:Y:S04]  /*19be0*/  LDL.LU.128 R116, [R1+0x2370] ;  /* 0x0023700001747983 */ /* 0x000f280000300c00 */
[----:B------:R-:W4:Y:S04]  /*19bf0*/  LDL.LU.128 R112, [R1+0x2360] ;  /* 0x0023600001707983 */ /* 0x000f280000300c00 */
[----:B------:R-:W4:Y:S04]  /*19c00*/  LDL.LU.128 R108, [R1+0x2350] ;  /* 0x00235000016c7983 */ /* 0x000f280000300c00 */
[----:B------:R0:W-:Y:S04]  /*19c10*/  STL.128 [R1+0x2340], R104 ;  /* 0x0023406801007387 */ /* 0x0001e80000100c00 */
[----:B------:R1:W-:Y:S04]  /*19c20*/  STL.128 [R1+0x2330], R100 ;  /* 0x0023306401007387 */ /* 0x0003e80000100c00 */
[----:B0-----:R-:W4:Y:S04]  /*19c30*/  LDL.LU.128 R104, [R1+0x2340] ;  /* 0x0023400001687983 */ /* 0x001f280000300c00 */
[----:B-1----:R-:W4:Y:S04]  /*19c40*/  LDL.LU.128 R100, [R1+0x2330] ;  /* 0x0023300001647983 */ /* 0x002f280000300c00 */
[----:B------:R0:W-:Y:S04]  /*19c50*/  STL.128 [R1+0x23f0], R148 ;  /* 0x0023f09401007387 */ /* 0x0001e80000100c00 */
[----:B--2---:R1:W-:Y:S04]  /*19c60*/  STL.128 [R1+0x2440], R20 ;  /* 0x0024401401007387 */ /* 0x0043e80000100c00 */
[----:B------:R2:W-:Y:S01]  /*19c70*/  STL.128 [R1+0x23e0], R144 ;  /* 0x0023e09001007387 */ /* 0x0005e20000100c00 */
[----:B0-----:R-:W-:-:S02]  /*19c80*/  IMAD.MOV.U32 R148, RZ, RZ, R223 ;  /* 0x000000ffff947224 */ /* 0x001fc400078e00df */
[----:B------:R-:W-:Y:S02]  /*19c90*/  IMAD.MOV.U32 R149, RZ, RZ, R222 ;  /* 0x000000ffff957224 */ /* 0x000fe400078e00de */
[----:B------:R-:W-:Y:S01]  /*19ca0*/  IMAD.MOV.U32 R150, RZ, RZ, R196 ;  /* 0x000000ffff967224 */ /* 0x000fe200078e00c4 */
[----:B------:R0:W-:Y:S01]  /*19cb0*/  STL.128 [R1+0x23d0], R140 ;  /* 0x0023d08c01007387 */ /* 0x0001e20000100c00 */
[----:B------:R-:W-:-:S03]  /*19cc0*/  IMAD.MOV.U32 R151, RZ, RZ, R195 ;  /* 0x000000ffff977224 */ /* 0x000fc600078e00c3 */
        /* <DEDUP_REMOVED lines=17> */
[----:B-1----:R-:W4:Y:S04]  /*19de0*/  LDL.LU.128 R20, [R1+0x2440] ;  /* 0x0024400001147983 */ /* 0x002f280000300c00 */
[----:B--2---:R-:W2:Y:S04]  /*19df0*/  LDL.LU.128 R144, [R1+0x23e0] ;  /* 0x0023e00001907983 */ /* 0x004ea80000300c00 */
[----:B0-----:R-:W2:Y:S04]  /*19e00*/  LDL.LU.128 R140, [R1+0x23d0] ;  /* 0x0023d000018c7983 */ /* 0x001ea80000300c00 */
[----:B---3--:R-:W3:Y:S04]  /*19e10*/  LDL.LU.128 R148, [R1+0x23f0] ;  /* 0x0023f00001947983 */ /* 0x008ee80000300c00 */
[----:B------:R-:W2:Y:S04]  /*19e20*/  LDL.LU.128 R136, [R1+0x23c0] ;  /* 0x0023c00001887983 */ /* 0x000ea80000300c00 */
[----:B------:R-:W3:Y:S04]  /*19e30*/  LDL.LU.128 R96, [R1+0x2320] ;  /* 0x0023200001607983 */ /* 0x000ee80000300c00 */
        /* <DEDUP_REMOVED lines=45> */
[----:B------:R0:W-:Y:S04]  /*1a110*/  STL.128 [R1+0x21a0], R184 ;  /* 0x0021a0b801007387 */ /* 0x0001e80000100c00 */
[----:B------:R1:W-:Y:S04]  /*1a120*/  STL.128 [R1+0x2190], R180 ;  /* 0x002190b401007387 */ /* 0x0003e80000100c00 */
[----:B------:R4:W-:Y:S04]  /*1a130*/  STL [R1+0x574], R101 ;  /* 0x0005746501007387 */ /* 0x0009e80000100800 */
[----:B------:R4:W-:Y:S04]  /*1a140*/  STL [R1+0x570], R100 ;  /* 0x0005706401007387 */ /* 0x0009e80000100800 */
[----:B0-----:R-:W2:Y:S04]  /*1a150*/  LDL.LU.128 R184, [R1+0x21a0] ;  /* 0x0021a00001b87983 */ /* 0x001ea80000300c00 */
[----:B-1----:R-:W2:Y:S04]  /*1a160*/  LDL.128 R180, [R1+0x580] ;  /* 0x0005800001b47983 */ /* 0x002ea80000100c00 */
[----:B------:R-:W-:Y:S04]  /*1a170*/  STL [R1+0x45c], R31 ;  /* 0x00045c1f01007387 */ /* 0x000fe80000100800 */
[----:B------:R-:W-:Y:S04]  /*1a180*/  STL [R1+0x458], R30 ;  /* 0x0004581e01007387 */ /* 0x000fe80000100800 */
[----:B------:R-:W-:Y:S04]  /*1a190*/  STL [R1+0x454], R29 ;  /* 0x0004541d01007387 */ /* 0x000fe80000100800 */
[----:B------:R-:W-:Y:S04]  /*1a1a0*/  STL [R1+0x450], R28 ;  /* 0x0004501c01007387 */ /* 0x000fe80000100800 */
[----:B------:R-:W2:Y:S04]  /*1a1b0*/  LDL.LU.128 R104, [R1+0x450] ;  /* 0x0004500001687983 */ /* 0x000ea80000300c00 */
[----:B----4-:R-:W4:Y:S04]  /*1a1c0*/  LDL.LU R101, [R1+0x588] ;  /* 0x0005880001657983 */ /* 0x010f280000300800 */
[----:B------:R-:W4:Y:S01]  /*1a1d0*/  LDL.LU R100, [R1+0x584] ;  /* 0x0005840001647983 */ /* 0x000f220000300800 */
[----:B------:R-:W-:-:S02]  /*1a1e0*/  IMAD.MOV.U32 R153, RZ, RZ, R193 ;  /* 0x000000ffff997224 */ /* 0x000fc400078e00c1 */
[-CC-:B------:R-:W-:Y:S01]  /*1a1f0*/  FFMA.FTZ R193, R172, R0.reuse, -R13.reuse ;  /* 0x00000000acc17223 */ /* 0x180fe2000001080d */
[----:B------:R-:W-:Y:S02]  /*1a200*/  IMAD.MOV.U32 R154, RZ, RZ, R192 ;  /* 0x000000ffff9a7224 */ /* 0x000fe400078e00c0 */
[-C--:B------:R-:W-:Y:S01]  /*1a210*/  FFMA.FTZ R192, R173, R0.reuse, -R13 ;  /* 0x00000000adc07223 */ /* 0x080fe2000001080d */
[-CC-:B------:R-:W-:Y:S01]  /*1a220*/  FFMA.FTZ R173, R170, R0.reuse, -R197.reuse ;  /* 0x00000000aaad7223 */ /* 0x180fe200000108c5 */
[-CC-:B------:R-:W-:Y:S01]  /*1a230*/  FFMA.FTZ R172, R171, R0.reuse, -R197.reuse ;  /* 0x00000000abac7223 */ /* 0x180fe200000108c5 */
[-CC-:B------:R-:W-:Y:S01]  /*1a240*/  FFMA.FTZ R171, R174, R0.reuse, -R197.reuse ;  /* 0x00000000aeab7223 */ /* 0x180fe200000108c5 */
[----:B------:R-:W-:-:S03]  /*1a250*/  FFMA.FTZ R170, R175, R0, -R197 ;  /* 0x00000000afaa7223 */ /* 0x000fc600000108c5 */
[----:B------:R-:W-:Y:S01]  /*1a260*/  MUFU.EX2 R173, R173 ;  /* 0x000000ad00ad7308 */ /* 0x000fe20000000800 */
[----:B------:R-:W-:Y:S02]  /*1a270*/  IMAD.MOV.U32 R152, RZ, RZ, R194 ;  /* 0x000000ffff987224 */ /* 0x000fe400078e00c2 */
[-CC-:B------:R-:W-:Y:S01]  /*1a280*/  FFMA.FTZ R195, R168, R0.reuse, -R13.reuse ;  /* 0x00000000a8c37223 */ /* 0x180fe2000001080d */
[----:B------:R-:W-:-:S04]  /*1a290*/  FFMA.FTZ R194, R169, R0, -R13 ;  /* 0x00000000a9c27223 */ /* 0x000fc8000001080d */
[----:B------:R-:W0:Y:S08]  /*1a2a0*/  MUFU.EX2 R172, R172 ;  /* 0x000000ac00ac7308 */ /* 0x000e300000000800 */
[----:B------:R-:W-:Y:S08]  /*1a2b0*/  MUFU.EX2 R171, R171 ;  /* 0x000000ab00ab7308 */ /* 0x000ff00000000800 */
[----:B------:R-:W1:Y:S01]  /*1a2c0*/  MUFU.EX2 R170, R170 ;  /* 0x000000aa00aa7308 */ /* 0x000e620000000800 */
[----:B------:R-:W-:Y:S01]  /*1a2d0*/  IMAD.MOV.U32 R155, RZ, RZ, R159 ;  /* 0x000000ffff9b7224 */ /* 0x000fe200078e009f */
[----:B------:R-:W-:Y:S01]  /*1a2e0*/  STL [R1+0x578], R102 ;  /* 0x0005786601007387 */ /* 0x000fe20000100800 */
[----:B------:R-:W-:-:S05]  /*1a2f0*/  VIADD R4, R16, 0x180 ;  /* 0x0000018010047836 */ /* 0x000fca0000000000 */
[----:B------:R-:W-:Y:S01]  /*1a300*/  MUFU.EX2 R195, R195 ;  /* 0x000000c300c37308 */ /* 0x000fe20000000800 */
[----:B------:R0:W-:Y:S07]  /*1a310*/  STL.128 [R1+0x3f0], R152 ;  /* 0x0003f09801007387 */ /* 0x0001ee0000100c00 */
[----:B------:R-:W2:Y:S01]  /*1a320*/  MUFU.EX2 R194, R194 ;  /* 0x000000c200c27308 */ /* 0x000ea20000000800 */
[----:B------:R-:W-:Y:S07]  /*1a330*/  STL [R1+0x590], R108 ;  /* 0x0005906c01007387 */ /* 0x000fee0000100800 */
[----:B------:R-:W-:Y:S01]  /*1a340*/  MUFU.EX2 R193, R193 ;  /* 0x000000c100c17308 */ /* 0x000fe20000000800 */
[----:B0-----:R-:W-:Y:S01]  /*1a350*/  F2FP.F16.F32.PACK_AB R153, R172, R173 ;  /* 0x000000adac99723e */ /* 0x001fe200000000ff */
[----:B------:R-:W-:Y:S06]  /*1a360*/  STL [R1+0x57c], R103 ;  /* 0x00057c6701007387 */ /* 0x000fec0000100800 */
[----:B------:R-:W0:Y:S01]  /*1a370*/  MUFU.EX2 R192, R192 ;  /* 0x000000c000c07308 */ /* 0x000e220000000800 */
[----:B---3--:R-:W-:Y:S01]  /*1a380*/  STL [R1+0x56c], R99 ;  /* 0x00056c6301007387 */ /* 0x008fe20000100800 */
[----:B-1----:R-:W-:-:S03]  /*1a390*/  F2FP.F16.F32.PACK_AB R155, R170, R171 ;  /* 0x000000abaa9b723e */ /* 0x002fc600000000ff */
        /* <DEDUP_REMOVED lines=8> */
[----:B------:R1:W-:Y:S01]  /*1a420*/  STL.64 [R1+0x2170], R172 ;  /* 0x002170ac01007387 */ /* 0x0003e20000100a00 */
[----:B------:R-:W-:-:S03]  /*1a430*/  IMAD.MOV.U32 R159, RZ, RZ, R19 ;  /* 0x000000ffff9f7224 */ /* 0x000fc600078e0013 */
[----:B--2---:R-:W-:Y:S01]  /*1a440*/  STL [R1+0x55c], R95 ;  /* 0x00055c5f01007387 */ /* 0x004fe20000100800 */
[----:B------:R-:W-:-:S03]  /*1a450*/  R2UR UR6, R4 ;  /* 0x00000000040672ca */ /* 0x000fc600000e0000 */
[----:B------:R-:W-:Y:S01]  /*1a460*/  STL [R1+0x558], R94 ;  /* 0x0005585e01007387 */ /* 0x000fe20000100800 */
[----:B------:R-:W-:-:S03]  /*1a470*/  IMAD.MOV.U32 R196, RZ, RZ, R24 ;  /* 0x000000ffffc47224 */ /* 0x000fc600078e0018 */
[----:B------:R-:W-:Y:S04]  /*1a480*/  STL [R1+0x554], R93 ;  /* 0x0005545d01007387 */ /* 0x000fe80000100800 */
[----:B------:R-:W-:Y:S04]  /*1a490*/  STL [R1+0x550], R92 ;  /* 0x0005505c01007387 */ /* 0x000fe80000100800 */
[----:B------:R2:W-:Y:S04]  /*1a4a0*/  STL.64 [R1+0x2168], R170 ;  /* 0x002168aa01007387 */ /* 0x0005e80000100a00 */
[----:B------:R-:W3:Y:S04]  /*1a4b0*/  LDL.LU.128 R112, [R1+0x470] ;  /* 0x0004700001707983 */ /* 0x000ee80000300c00 */
[----:B-1----:R-:W3:Y:S04]  /*1a4c0*/  LDL.LU.128 R172, [R1+0x560] ;  /* 0x0005600001ac7983 */ /* 0x002ee80000300c00 */
[----:B------:R-:W3:Y:S04]  /*1a4d0*/  LDL.LU.128 R176, [R1+0x570] ;  /* 0x0005700001b07983 */ /* 0x000ee80000300c00 */
[----:B------:R1:W-:Y:S04]  /*1a4e0*/  STL.128 [R1+0x330], R164 ;  /* 0x000330a401007387 */ /* 0x0003e80000100c00 */
[----:B--2---:R-:W2:Y:S04]  /*1a4f0*/  LDL.LU.128 R168, [R1+0x550] ;  /* 0x0005500001a87983 */ /* 0x004ea80000300c00 */
[----:B------:R0:W-:Y:S04]  /*1a500*/  STL.128 [R1+0x320], R160 ;  /* 0x000320a001007387 */ /* 0x0001e80000100c00 */
[----:B------:R-:W-:Y:S01]  /*1a510*/  STL [R1+0x46c], R35 ;  /* 0x00046c2301007387 */ /* 0x000fe20000100800 */
[----:B-1----:R-:W-:-:S03]  /*1a520*/  IMAD.MOV.U32 R164, RZ, RZ, R11 ;  /* 0x000000ffffa47224 */ /* 0x002fc600078e000b */
[----:B------:R-:W-:Y:S01]  /*1a530*/  STL [R1+0x468], R34 ;  /* 0x0004682201007387 */ /* 0x000fe20000100800 */
[----:B------:R-:W-:Y:S02]  /*1a540*/  IMAD.MOV.U32 R165, RZ, RZ, R10 ;  /* 0x000000ffffa57224 */ /* 0x000fe400078e000a */
[----:B------:R-:W-:Y:S01]  /*1a550*/  IMAD.MOV.U32 R166, RZ, RZ, R9 ;  /* 0x000000ffffa67224 */ /* 0x000fe200078e0009 */
[----:B------:R-:W-:Y:S01]  /*1a560*/  STL [R1+0x464], R33 ;  /* 0x0004642101007387 */ /* 0x000fe20000100800 */
[----:B------:R-:W-:Y:S02]  /*1a570*/  IMAD.MOV.U32 R167, RZ, RZ, R7 ;  /* 0x000000ffffa77224 */ /* 0x000fe400078e0007 */
[----:B0-----:R-:W-:Y:S01]  /*1a580*/  IMAD.MOV.U32 R160, RZ, RZ, R18 ;  /* 0x000000ffffa07224 */ /* 0x001fe200078e0012 */
[----:B------:R-:W-:Y:S01]  /*1a590*/  STL [R1+0x460], R32 ;  /* 0x0004602001007387 */ /* 0x000fe20000100800 */
[----:B------:R-:W-:Y:S02]  /*1a5a0*/  IMAD.MOV.U32 R161, RZ, RZ, R15 ;  /* 0x000000ffffa17224 */ /* 0x000fe400078e000f */
[----:B------:R-:W-:Y:S01]  /*1a5b0*/  IMAD.MOV.U32 R162, RZ, RZ, R14 ;  /* 0x000000ffffa27224 */ /* 0x000fe200078e000e */
[----:B------:R-:W2:Y:S01]  /*1a5c0*/  LDL.LU.128 R108, [R1+0x460] ;  /* 0x00046000016c7983 */ /* 0x000ea20000300c00 */
[----:B------:R-:W-:-:S03]  /*1a5d0*/  IMAD.MOV.U32 R163, RZ, RZ, R12 ;  /* 0x000000ffffa37224 */ /* 0x000fc600078e000c */
[----:B------:R-:W2:Y:S01]  /*1a5e0*/  LDL.LU R99, [R1+0x580] ;  /* 0x0005800001637983 */ /* 0x000ea20000300800 */
[----:B------:R-:W-:-:S03]  /*1a5f0*/  F2FP.F16.F32.PACK_AB R152, R194, R195 ;  /* 0x000000c3c298723e */ /* 0x000fc600000000ff */
[----:B------:R0:W-:Y:S01]  /*1a600*/  STL.128 [R1+0x420], R164 ;  /* 0x000420a401007387 */ /* 0x0001e20000100c00 */
[----:B------:R-:W-:-:S03]  /*1a610*/  F2FP.F16.F32.PACK_AB R154, R192, R193 ;  /* 0x000000c1c09a723e */ /* 0x000fc600000000ff */
[----:B------:R1:W-:Y:S04]  /*1a620*/  STL.128 [R1+0x400], R156 ;  /* 0x0004009c01007387 */ /* 0x0003e80000100c00 */
[----:B------:R1:W-:Y:S01]  /*1a630*/  STL.128 [R1+0x410], R160 ;  /* 0x000410a001007387 */ /* 0x0003e20000100c00 */
[----:B0-----:R-:W-:Y:S02]  /*1a640*/  IMAD.MOV.U32 R164, RZ, RZ, R137 ;  /* 0x000000ffffa47224 */ /* 0x001fe400078e0089 */
[----:B------:R-:W-:Y:S02]  /*1a650*/  IMAD.MOV.U32 R165, RZ, RZ, R136 ;  /* 0x000000ffffa57224 */ /* 0x000fe400078e0088 */
[----:B-1----:R-:W-:Y:S02]  /*1a660*/  IMAD.MOV.U32 R156, RZ, RZ, R145 ;  /* 0x000000ffff9c7224 */ /* 0x002fe400078e0091 */
[----:B------:R-:W-:-:S02]  /*1a670*/  IMAD.MOV.U32 R157, RZ, RZ, R144 ;  /* 0x000000ffff9d7224 */ /* 0x000fc400078e0090 */
[----:B------:R-:W-:Y:S02]  /*1a680*/  IMAD.MOV.U32 R158, RZ, RZ, R143 ;  /* 0x000000ffff9e7224 */ /* 0x000fe400078e008f */
[----:B------:R-:W-:Y:S02]  /*1a690*/  IMAD.MOV.U32 R159, RZ, RZ, R142 ;  /* 0x000000ffff9f7224 */ /* 0x000fe400078e008e */
[----:B------:R-:W-:Y:S02]  /*1a6a0*/  IMAD.MOV.U32 R160, RZ, RZ, R141 ;  /* 0x000000ffffa07224 */ /* 0x000fe400078e008d */
[----:B------:R-:W-:Y:S02]  /*1a6b0*/  IMAD.MOV.U32 R161, RZ, RZ, R140 ;  /* 0x000000ffffa17224 */ /* 0x000fe400078e008c */
[----:B------:R-:W-:Y:S02]  /*1a6c0*/  IMAD.MOV.U32 R162, RZ, RZ, R139 ;  /* 0x000000ffffa27224 */ /* 0x000fe400078e008b */
[----:B------:R-:W-:Y:S01]  /*1a6d0*/  IMAD.MOV.U32 R163, RZ, RZ, R138 ;  /* 0x000000ffffa37224 */ /* 0x000fe200078e008a */
[----:B------:R-:W-:Y:S01]  /*1a6e0*/  STL [R1+0x54c], R91 ;  /* 0x00054c5b01007387 */ /* 0x000fe20000100800 */
[----:B------:R-:W-:-:S03]  /*1a6f0*/  IMAD.MOV.U32 R7, RZ, RZ, R151 ;  /* 0x000000ffff077224 */ /* 0x000fc600078e0097 */
[----:B------:R-:W-:Y:S01]  /*1a700*/  STL [R1+0x548], R90 ;  /* 0x0005485a01007387 */ /* 0x000fe20000100800 */
[----:B------:R-:W-:-:S03]  /*1a710*/  IMAD.MOV.U32 R12, RZ, RZ, R150 ;  /* 0x000000ffff0c7224 */ /* 0x000fc600078e0096 */
[----:B------:R-:W-:Y:S01]  /*1a720*/  STL [R1+0x544], R89 ;  /* 0x0005445901007387 */ /* 0x000fe20000100800 */
[----:B------:R-:W-:-:S03]  /*1a730*/  IMAD.MOV.U32 R14, RZ, RZ, R149 ;  /* 0x000000ffff0e7224 */ /* 0x000fc600078e0095 */
[----:B------:R-:W-:Y:S01]  /*1a740*/  STL [R1+0x540], R88 ;  /* 0x0005405801007387 */ /* 0x000fe20000100800 */
[----:B------:R-:W-:-:S03]  /*1a750*/  IMAD.MOV.U32 R15, RZ, RZ, R148 ;  /* 0x000000ffff0f7224 */ /* 0x000fc600078e0094 */
[----:B------:R-:W-:Y:S01]  /*1a760*/  STL.64 [R1+0x2160], R164 ;  /* 0x002160a401007387 */ /* 0x000fe20000100a00 */
[----:B------:R-:W-:-:S03]  /*1a770*/  IMAD.MOV.U32 R18, RZ, RZ, R147 ;  /* 0x000000ffff127224 */ /* 0x000fc600078e0093 */
[----:B------:R-:W-:Y:S01]  /*1a780*/  STL [R1+0x53c], R87 ;  /* 0x00053c5701007387 */ /* 0x000fe20000100800 */
[----:B------:R-:W-:-:S03]  /*1a790*/  IMAD.MOV.U32 R19, RZ, RZ, R146 ;  /* 0x000000ffff137224 */ /* 0x000fc600078e0092 */
[----:B------:R-:W-:Y:S04]  /*1a7a0*/  STL [R1+0x538], R86 ;  /* 0x0005385601007387 */ /* 0x000fe80000100800 */
[----:B------:R-:W-:Y:S04]  /*1a7b0*/  STL [R1+0x534], R85 ;  /* 0x0005345501007387 */ /* 0x000fe80000100800 */
[----:B------:R-:W-:Y:S04]  /*1a7c0*/  STL [R1+0x530], R84 ;  /* 0x0005305401007387 */ /* 0x000fe80000100800 */
[----:B------:R-:W-:Y:S04]  /*1a7d0*/  STL [R1+0x52c], R83 ;  /* 0x00052c5301007387 */ /* 0x000fe80000100800 */
[----:B------:R-:W-:Y:S04]  /*1a7e0*/  STL [R1+0x528], R82 ;  /* 0x0005285201007387 */ /* 0x000fe80000100800 */
[----:B------:R0:W-:Y:S01]  /*1a7f0*/  STL.128 [R1+0x2090], R184 ;  /* 0x002090b801007387 */ /* 0x0001e20000100c00 */
[----:B------:R-:W-:-:S03]  /*1a800*/  IMAD.MOV.U32 R102, RZ, RZ, R183 ;  /* 0x000000ffff667224 */ /* 0x000fc600078e00b7 */
[----:B------:R-:W-:Y:S04]  /*1a810*/  STL [R1+0x524], R81 ;  /* 0x0005245101007387 */ /* 0x000fe80000100800 */
[----:B------:R1:W-:Y:S04]  /*1a820*/  STL [R1+0x2018], R102 ;  /* 0x0020186601007387 */ /* 0x0003e80000100800 */
[----:B------:R-:W-:Y:S04]  /*1a830*/  STL [R1+0x520], R80 ;  /* 0x0005205001007387 */ /* 0x000fe80000100800 */
[----:B0-----:R-:W2:Y:S04]  /*1a840*/  LDL.128 R184, [R1+0x590] ;  /* 0x0005900001b87983 */ /* 0x001ea80000100c00 */
[----:B-1----:R-:W2:Y:S01]  /*1a850*/  LDL.LU R102, [R1+0x2018] ;  /* 0x0020180001667983 */ /* 0x002ea20000300800 */
[----:B------:R-:W-:-:S03]  /*1a860*/  IMAD.MOV.U32 R24, RZ, RZ, R105 ;  /* 0x000000ffff187224 */ /* 0x000fc600078e0069 */
[----:B------:R0:W-:Y:S01]  /*1a870*/  STL.128 [R1+0x240], R104 ;  /* 0x0002406801007387 */ /* 0x0001e20000100c00 */
[----:B------:R-:W-:-:S03]  /*1a880*/  IMAD.MOV.U32 R4, RZ, RZ, R104 ;  /* 0x000000ffff047224 */ /* 0x000fc600078e0068 */
[----:B------:R-:W2:Y:S04]  /*1a890*/  LDL.LU R103, [R1+0x590] ;  /* 0x0005900001677983 */ /* 0x000ea80000300800 */
[----:B----4-:R1:W-:Y:S04]  /*1a8a0*/  STL.64 [R1+0x2010], R100 ;  /* 0x0020106401007387 */ /* 0x0103e80000100a00 */
[----:B------:R-:W-:Y:S04]  /*1a8b0*/  STL.128 [R1+0x2150], R160 ;  /* 0x002150a001007387 */ /* 0x000fe80000100c00 */
[----:B0-----:R-:W4:Y:S04]  /*1a8c0*/  LDL.LU R105, [R1+0x598] ;  /* 0x0005980001697983 */ /* 0x001f280000300800 */
[----:B-1----:R-:W4:Y:S04]  /*1a8d0*/  LDL.LU.64 R100, [R1+0x2010] ;  /* 0x0020100001647983 */ /* 0x002f280000300a00 */
[----:B------:R-:W4:Y:S04]  /*1a8e0*/  LDL.LU R104, [R1+0x594] ;  /* 0x0005940001687983 */ /* 0x000f280000300800 */
[----:B------:R0:W-:Y:S04]  /*1a8f0*/  STL.128 [R1+0x2140], R156 ;  /* 0x0021409c01007387 */ /* 0x0001e80000100c00 */
[----:B------:R-:W4:Y:S04]  /*1a900*/  LDL.LU.128 R164, [R1+0x540] ;  /* 0x0005400001a47983 */ /* 0x000f280000300c00 */
[----:B------:R-:W-:Y:S04]  /*1a910*/  STL [R1+0x51c], R79 ;  /* 0x00051c4f01007387 */ /* 0x000fe80000100800 */
[----:B------:R-:W-:Y:S04]  /*1a920*/  STL [R1+0x518], R78 ;  /* 0x0005184e01007387 */ /* 0x000fe80000100800 */
[----:B------:R-:W-:Y:S04]  /*1a930*/  STL [R1+0x514], R77 ;  /* 0x0005144d01007387 */ /* 0x000fe80000100800 */
[----:B------:R-:W-:Y:S04]  /*1a940*/  STL [R1+0x510], R76 ;  /* 0x0005104c01007387 */ /* 0x000fe80000100800 */
[----:B------:R1:W-:Y:S04]  /*1a950*/  STL.128 [R1+0x2130], R152 ;  /* 0x0021309801007387 */ /* 0x0003e80000100c00 */
[----:B0-----:R-:W4:Y:S04]  /*1a960*/  LDL.LU.128 R156, [R1+0x520] ;  /* 0x00052000019c7983 */ /* 0x001f280000300c00 */
[----:B------:R-:W4:Y:S04]  /*1a970*/  LDL.LU.128 R160, [R1+0x530] ;  /* 0x0005300001a07983 */ /* 0x000f280000300c00 */
[----:B------:R-:W-:Y:S04]  /*1a980*/  STL [R1+0x50c], R75 ;  /* 0x00050c4b01007387 */ /* 0x000fe80000100800 */
[----:B------:R-:W-:Y:S04]  /*1a990*/  STL [R1+0x508], R74 ;  /* 0x0005084a01007387 */ /* 0x000fe80000100800 */
[----:B------:R-:W-:Y:S04]  /*1a9a0*/  STL [R1+0x504], R73 ;  /* 0x0005044901007387 */ /* 0x000fe80000100800 */
[----:B------:R-:W-:Y:S04]  /*1a9b0*/  STL [R1+0x500], R72 ;  /* 0x0005004801007387 */ /* 0x000fe80000100800 */
[----:B-1----:R-:W4:Y:S04]  /*1a9c0*/  LDL.LU.128 R152, [R1+0x510] ;  /* 0x0005100001987983 */ /* 0x002f280000300c00 */
[----:B------:R-:W-:Y:S04]  /*1a9d0*/  STL [R1+0x4fc], R71 ;  /* 0x0004fc4701007387 */ /* 0x000fe80000100800 */
[----:B------:R-:W-:Y:S04]  /*1a9e0*/  STL [R1+0x4f8], R70 ;  /* 0x0004f84601007387 */ /* 0x000fe80000100800 */
[----:B------:R-:W-:Y:S04]  /*1a9f0*/  STL [R1+0x4f4], R69 ;  /* 0x0004f44501007387 */ /* 0x000fe80000100800 */
[----:B------:R-:W-:Y:S04]  /*1aa00*/  STL [R1+0x4f0], R68 ;  /* 0x0004f04401007387 */ /* 0x000fe80000100800 */
[----:B------:R-:W4:Y:S04]  /*1aa10*/  LDL.LU.128 R148, [R1+0x500] ;  /* 0x0005000001947983 */ /* 0x000f280000300c00 */
        /* <DEDUP_REMOVED lines=13> */
[----:B------:R-:W4:Y:S04]  /*1aaf0*/  LDL.LU.128 R136, [R1+0x4d0] ;  /* 0x0004d00001887983 */ /* 0x000f280000300c00 */
[----:B------:R-:W4:Y:S04]  /*1ab00*/  LDL.LU.128 R140, [R1+0x4e0] ;  /* 0x0004e000018c7983 */ /* 0x000f280000300c00 */
        /* <DEDUP_REMOVED lines=19> */
[----:B------:R-:W4:Y:S04]  /*1ac40*/  LDL.LU.128 R116, [R1+0x480] ;  /* 0x0004800001747983 */ /* 0x000f280000300c00 */
[----:B------:R-:W4:Y:S01]  /*1ac50*/  LDL.LU.128 R120, [R1+0x490] ;  /* 0x0004900001787983 */ /* 0x000f220000300c00 */
[----:B------:R-:W-:-:S02]  /*1ac60*/  IMAD.MOV.U32 R9, RZ, RZ, R6 ;  /* 0x000000ffff097224 */ /* 0x000fc400078e0006 */
[----:B------:R-:W-:Y:S01]  /*1ac70*/  IMAD.MOV.U32 R6, RZ, RZ, R25 ;  /* 0x000000ffff067224 */ /* 0x000fe200078e0019 */
[----:B---3--:R0:W-:Y:S01]  /*1ac80*/  STL.128 [R1+0x260], R112 ;  /* 0x0002607001007387 */ /* 0x0081e20000100c00 */
        /* <DEDUP_REMOVED lines=8> */
[----:B0-----:R-:W3:Y:S01]  /*1ad10*/  LDL.128 R112, [R1+0x5a0] ;  /* 0x0005a00001707983 */ /* 0x001ee20000100c00 */
        /* <DEDUP_REMOVED lines=9> */
[----:B------:R-:W-:Y:S01]  /*1adb0*/  IMAD.MOV.U32 R11, RZ, RZ, R2 ;  /* 0x000000ffff0b7224 */ /* 0x000fe200078e0002 */
[----:B------:R-:W-:Y:S01]  /*1adc0*/  STL.128 [R1+0x250], R108 ;  /* 0x0002506c01007387 */ /* 0x000fe20000100c00 */
[----:B------:R-:W-:Y:S02]  /*1add0*/  IMAD.MOV.U32 R3, RZ, RZ, R26 ;  /* 0x000000ffff037224 */ /* 0x000fe400078e001a */
[----:B------:R-:W-:Y:S02]  /*1ade0*/  IMAD.MOV.U32 R2, RZ, RZ, R27 ;  /* 0x000000ffff027224 */ /* 0x000fe400078e001b */
[----:B------:R-:W-:Y:S01]  /*1adf0*/  IMAD.MOV.U32 R106, RZ, RZ, R187 ;  /* 0x000000ffff6a7224 */ /* 0x000fe200078e00bb */
[----:B------:R-:W-:Y:S01]  /*1ae00*/  STL.128 [R1+0x1fe0], R96 ;  /* 0x001fe06001007387 */ /* 0x000fe20000100c00 */
[----:B------:R-:W-:Y:S02]  /*1ae10*/  IMAD.MOV.U32 R26, RZ, RZ, R107 ;  /* 0x000000ffff1a7224 */ /* 0x000fe400078e006b */
[----:B------:R-:W-:Y:S01]  /*1ae20*/  IMAD.MOV.U32 R28, RZ, RZ, R109 ;  /* 0x000000ffff1c7224 */ /* 0x000fe200078e006d */
[----:B------:R0:W-:Y:S01]  /*1ae30*/  STL [R1+0x2008], R106 ;  /* 0x0020086a01007387 */ /* 0x0001e20000100800 */
[----:B------:R-:W-:-:S03]  /*1ae40*/  IMAD.MOV.U32 R27, RZ, RZ, R108 ;  /* 0x000000ffff1b7224 */ /* 0x000fc600078e006c */
[----:B------:R1:W-:Y:S04]  /*1ae50*/  STL.128 [R1+0x1fd0], R92 ;  /* 0x001fd05c01007387 */ /* 0x0003e80000100c00 */
[----:B------:R-:W-:Y:S04]  /*1ae60*/  STL.128 [R1+0x1fc0], R88 ;  /* 0x001fc05801007387 */ /* 0x000fe80000100c00 */
[----:B0-----:R-:W2:Y:S04]  /*1ae70*/  LDL.LU R106, [R1+0x2008] ;  /* 0x00200800016a7983 */ /* 0x001ea80000300800 */
[----:B------:R-:W2:Y:S04]  /*1ae80*/  LDL.LU.128 R96, [R1+0x1fe0] ;  /* 0x001fe00001607983 */ /* 0x000ea80000300c00 */
[----:B-1----:R-:W2:Y:S04]  /*1ae90*/  LDL.LU.128 R92, [R1+0x1fd0] ;  /* 0x001fd000015c7983 */ /* 0x002ea80000300c00 */
[----:B----4-:R-:W-:Y:S04]  /*1aea0*/  STL.128 [R1+0x1ff0], R100 ;  /* 0x001ff06401007387 */ /* 0x010fe80000100c00 */
[----:B------:R0:W-:Y:S04]  /*1aeb0*/  STL.64 [R1+0x2000], R104 ;  /* 0x0020006801007387 */ /* 0x0001e80000100a00 */
[----:B------:R-:W4:Y:S04]  /*1aec0*/  LDL.LU R109, [R1+0x5a8] ;  /* 0x0005a800016d7983 */ /* 0x000f280000300800 */
[----:B------:R-:W4:Y:S04]  /*1aed0*/  LDL.LU R108, [R1+0x5a4] ;  /* 0x0005a400016c7983 */ /* 0x000f280000300800 */
[----:B0-----:R-:W2:Y:S04]  /*1aee0*/  LDL.LU.64 R104, [R1+0x2000] ;  /* 0x0020000001687983 */ /* 0x001ea80000300a00 */
[----:B------:R-:W2:Y:S04]  /*1aef0*/  LDL.LU.128 R100, [R1+0x1ff0] ;  /* 0x001ff00001647983 */ /* 0x000ea80000300c00 */
[----:B------:R-:W2:Y:S04]  /*1af00*/  LDL.LU R107, [R1+0x5a0] ;  /* 0x0005a000016b7983 */ /* 0x000ea80000300800 */
[----:B------:R-:W2:Y:S01]  /*1af10*/  LDL.LU.128 R88, [R1+0x1fc0] ;  /* 0x001fc00001587983 */ /* 0x000ea20000300c00 */
        /* <DEDUP_REMOVED lines=13> */
[----:B------:R0:W-:Y:S01]  /*1aff0*/  STL.128 [R1+0x1fb0], R84 ;  /* 0x001fb05401007387 */ /* 0x0001e20000100c00 */
[----:B------:R-:W-:-:S02]  /*1b000*/  IMAD.MOV.U32 R74, RZ, RZ, R155 ;  /* 0x000000ffff4a7224 */ /* 0x000fc400078e009b */
[----:B------:R-:W-:Y:S02]  /*1b010*/  IMAD.MOV.U32 R73, RZ, RZ, R154 ;  /* 0x000000ffff497224 */ /* 0x000fe400078e009a */
[----:B------:R-:W-:Y:S02]  /*1b020*/  IMAD.MOV.U32 R72, RZ, RZ, R153 ;  /* 0x000000ffff487224 */ /* 0x000fe400078e0099 */
[----:B------:R-:W-:Y:S01]  /*1b030*/  IMAD.MOV.U32 R71, RZ, RZ, R152 ;  /* 0x000000ffff477224 */ /* 0x000fe200078e0098 */
[----:B------:R1:W-:Y:S04]  /*1b040*/  STL.128 [R1+0x1fa0], R80 ;  /* 0x001fa05001007387 */ /* 0x0003e80000100c00 */
[----:B------:R1:W-:Y:S04]  /*1b050*/  STL.128 [R1+0x1f90], R76 ;  /* 0x001f904c01007387 */ /* 0x0003e80000100c00 */
[----:B0-----:R-:W2:Y:S01]  /*1b060*/  LDL.LU.128 R84, [R1+0x1fb0] ;  /* 0x001fb00001547983 */ /* 0x001ea20000300c00 */
[----:B------:R-:W-:-:S02]  /*1b070*/  IMAD.MOV.U32 R70, RZ, RZ, R151 ;  /* 0x000000ffff467224 */ /* 0x000fc400078e0097 */
[----:B------:R-:W-:Y:S02]  /*1b080*/  IMAD.MOV.U32 R69, RZ, RZ, R150 ;  /* 0x000000ffff457224 */ /* 0x000fe400078e0096 */
[----:B------:R-:W-:Y:S02]  /*1b090*/  IMAD.MOV.U32 R68, RZ, RZ, R149 ;  /* 0x000000ffff447224 */ /* 0x000fe400078e0095 */
[----:B------:R-:W-:Y:S01]  /*1b0a0*/  IMAD.MOV.U32 R67, RZ, RZ, R148 ;  /* 0x000000ffff437224 */ /* 0x000fe200078e0094 */
[----:B------:R0:W-:Y:S04]  /*1b0b0*/  STL.128 [R1+0x1f80], R72 ;  /* 0x001f804801007387 */ /* 0x0001e80000100c00 */
[----:B-1----:R-:W2:Y:S04]  /*1b0c0*/  LDL.LU.128 R80, [R1+0x1fa0] ;  /* 0x001fa00001507983 */ /* 0x002ea80000300c00 */
[----:B------:R-:W2:Y:S01]  /*1b0d0*/  LDL.LU.128 R76, [R1+0x1f90] ;  /* 0x001f9000014c7983 */ /* 0x000ea20000300c00 */
[----:B------:R-:W-:-:S03]  /*1b0e0*/  IMAD.MOV.U32 R30, RZ, RZ, R111 ;  /* 0x000000ffff1e7224 */ /* 0x000fc600078e006f */
[----:B------:R1:W-:Y:S01]  /*1b0f0*/  STL.128 [R1+0x1f70], R68 ;  /* 0x001f704401007387 */ /* 0x0003e20000100c00 */
[----:B------:R-:W-:-:S03]  /*1b100*/  IMAD.MOV.U32 R29, RZ, RZ, R110 ;  /* 0x000000ffff1d7224 */ /* 0x000fc600078e006e */
[----:B0-----:R-:W2:Y:S01]  /*1b110*/  LDL.LU.128 R72, [R1+0x1f80] ;  /* 0x001f800001487983 */ /* 0x001ea20000300c00 */
[----:B------:R-:W-:Y:S02]  /*1b120*/  IMAD.MOV.U32 R5, RZ, RZ, R17 ;  /* 0x000000ffff057224 */ /* 0x000fe400078e0011 */
[----:B------:R-:W-:Y:S01]  /*1b130*/  IMAD.MOV.U32 R66, RZ, RZ, R147 ;  /* 0x000000ffff427224 */ /* 0x000fe200078e0093 */
[----:B-1----:R-:W2:Y:S01]  /*1b140*/  LDL.LU.128 R68, [R1+0x1f70] ;  /* 0x001f700001447983 */ /* 0x002ea20000300c00 */
[----:B------:R-:W-:Y:S02]  /*1b150*/  IMAD.MOV.U32 R65, RZ, RZ, R146 ;  /* 0x000000ffff417224 */ /* 0x000fe400078e0092 */
[----:B------:R-:W-:Y:S02]  /*1b160*/  IMAD.MOV.U32 R64, RZ, RZ, R145 ;  /* 0x000000ffff407224 */ /* 0x000fe400078e0091 */
[----:B------:R-:W-:-:S03]  /*1b170*/  IMAD.MOV.U32 R63, RZ, RZ, R144 ;  /* 0x000000ffff3f7224 */ /* 0x000fc600078e0090 */
[----:B------:R0:W-:Y:S01]  /*1b180*/  STL.128 [R1+0x1f60], R64 ;  /* 0x001f604001007387 */ /* 0x0001e20000100c00 */
[----:B------:R-:W-:Y:S02]  /*1b190*/  IMAD.MOV.U32 R58, RZ, RZ, R139 ;  /* 0x000000ffff3a7224 */ /* 0x000fe400078e008b */
[----:B------:R-:W-:Y:S02]  /*1b1a0*/  IMAD.MOV.U32 R57, RZ, RZ, R138 ;  /* 0x000000ffff397224 */ /* 0x000fe400078e008a */
[----:B------:R-:W-:Y:S01]  /*1b1b0*/  IMAD.MOV.U32 R56, RZ, RZ, R137 ;  /* 0x000000ffff387224 */ /* 0x000fe200078e0089 */
[----:B0-----:R-:W2:Y:S01]  /*1b1c0*/  LDL.LU.128 R64, [R1+0x1f60] ;  /* 0x001f600001407983 */ /* 0x001ea20000300c00 */
[----:B------:R-:W-:Y:S02]  /*1b1d0*/  IMAD.MOV.U32 R62, RZ, RZ, R143 ;  /* 0x000000ffff3e7224 */ /* 0x000fe400078e008f */
[----:B------:R-:W-:Y:S02]  /*1b1e0*/  IMAD.MOV.U32 R61, RZ, RZ, R142 ;  /* 0x000000ffff3d7224 */ /* 0x000fe400078e008e */
[----:B------:R-:W-:-:S02]  /*1b1f0*/  IMAD.MOV.U32 R60, RZ, RZ, R141 ;  /* 0x000000ffff3c7224 */ /* 0x000fc400078e008d */
[----:B------:R-:W-:Y:S02]  /*1b200*/  IMAD.MOV.U32 R59, RZ, RZ, R140 ;  /* 0x000000ffff3b7224 */ /* 0x000fe400078e008c */
[----:B------:R-:W-:Y:S01]  /*1b210*/  IMAD.MOV.U32 R55, RZ, RZ, R136 ;  /* 0x000000ffff377224 */ /* 0x000fe200078e0088 */
[----:B------:R0:W-:Y:S04]  /*1b220*/  STL.128 [R1+0x1f50], R60 ;  /* 0x001f503c01007387 */ /* 0x0001e80000100c00 */
[----:B------:R1:W-:Y:S01]  /*1b230*/  STL.128 [R1+0x1f40], R56 ;  /* 0x001f403801007387 */ /* 0x0003e20000100c00 */
[----:B------:R-:W-:Y:S02]  /*1b240*/  IMAD.MOV.U32 R54, RZ, RZ, R135 ;  /* 0x000000ffff367224 */ /* 0x000fe400078e0087 */
[----:B------:R-:W-:-:S02]  /*1b250*/  IMAD.MOV.U32 R53, RZ, RZ, R134 ;  /* 0x000000ffff357224 */ /* 0x000fc400078e0086 */
[----:B------:R-:W-:Y:S02]  /*1b260*/  IMAD.MOV.U32 R52, RZ, RZ, R133 ;  /* 0x000000ffff347224 */ /* 0x000fe400078e0085 */
[----:B------:R-:W-:Y:S01]  /*1b270*/  IMAD.MOV.U32 R51, RZ, RZ, R132 ;  /* 0x000000ffff337224 */ /* 0x000fe200078e0084 */
[----:B0-----:R-:W2:Y:S04]  /*1b280*/  LDL.LU.128 R60, [R1+0x1f50] ;  /* 0x001f5000013c7983 */ /* 0x001ea80000300c00 */
[----:B------:R0:W-:Y:S04]  /*1b290*/  STL.128 [R1+0x1f30], R52 ;  /* 0x001f303401007387 */ /* 0x0001e80000100c00 */
[----:B-1----:R-:W2:Y:S01]  /*1b2a0*/  LDL.LU.128 R56, [R1+0x1f40] ;  /* 0x001f400001387983 */ /* 0x002ea20000300c00 */
[----:B------:R-:W-:-:S02]  /*1b2b0*/  IMAD.MOV.U32 R50, RZ, RZ, R131 ;  /* 0x000000ffff327224 */ /* 0x000fc400078e0083 */
[----:B------:R-:W-:Y:S02]  /*1b2c0*/  IMAD.MOV.U32 R49, RZ, RZ, R130 ;  /* 0x000000ffff317224 */ /* 0x000fe400078e0082 */
[----:B------:R-:W-:Y:S02]  /*1b2d0*/  IMAD.MOV.U32 R48, RZ, RZ, R129 ;  /* 0x000000ffff307224 */ /* 0x000fe400078e0081 */
[----:B------:R-:W-:Y:S01]  /*1b2e0*/  IMAD.MOV.U32 R47, RZ, RZ, R128 ;  /* 0x000000ffff2f7224 */ /* 0x000fe200078e0080 */
[----:B0-----:R-:W2:Y:S04]  /*1b2f0*/  LDL.LU.128 R52, [R1+0x1f30] ;  /* 0x001f300001347983 */ /* 0x001ea80000300c00 */
[----:B------:R0:W-:Y:S01]  /*1b300*/  STL.128 [R1+0x1f20], R48 ;  /* 0x001f203001007387 */ /* 0x0001e20000100c00 */
[----:B------:R-:W-:-:S03]  /*1b310*/  R2UR UR7, R5 ;  /* 0x00000000050772ca */ /* 0x000fc600000e0000 */
[----:B------:R1:W-:Y:S04]  /*1b320*/  STL.128 [R1+0x1ed0], R28 ;  /* 0x001ed01c01007387 */ /* 0x0003e80000100c00 */
[----:B------:R-:W-:Y:S04]  /*1b330*/  STL.128 [R1+0x1ec0], R24 ;  /* 0x001ec01801007387 */ /* 0x000fe80000100c00 */
[----:B0-----:R-:W2:Y:S04]  /*1b340*/  LDL.LU.128 R48, [R1+0x1f20] ;  /* 0x001f200001307983 */ /* 0x001ea80000300c00 */
[----:B-1----:R-:W2:Y:S01]  /*1b350*/  LDL.LU.128 R28, [R1+0x1ed0] ;  /* 0x001ed000011c7983 */ /* 0x002ea20000300c00 */
        /* <DEDUP_REMOVED lines=12> */
[----:B------:R0:W-:Y:S04]  /*1b420*/  STL.128 [R1+0x1f10], R44 ;  /* 0x001f102c01007387 */ /* 0x0001e80000100c00 */
[----:B------:R1:W-:Y:S04]  /*1b430*/  STL.128 [R1+0x1f00], R40 ;  /* 0x001f002801007387 */ /* 0x0003e80000100c00 */
[----:B------:R3:W-:Y:S04]  /*1b440*/  STL.128 [R1+0x1ef0], R36 ;  /* 0x001ef02401007387 */ /* 0x0007e80000100c00 */
[----:B------:R3:W-:Y:S04]  /*1b450*/  STL.128 [R1+0x1ee0], R32 ;  /* 0x001ee02001007387 */ /* 0x0007e80000100c00 */
[----:B0-----:R-:W2:Y:S04]  /*1b460*/  LDL.LU.128 R44, [R1+0x1f10] ;  /* 0x001f1000012c7983 */ /* 0x001ea80000300c00 */
[----:B-1----:R-:W2:Y:S04]  /*1b470*/  LDL.LU.128 R40, [R1+0x1f00] ;  /* 0x001f000001287983 */ /* 0x002ea80000300c00 */
[----:B---3--:R-:W3:Y:S04]  /*1b480*/  LDL.LU.128 R36, [R1+0x1ef0] ;  /* 0x001ef00001247983 */ /* 0x008ee80000300c00 */
[----:B------:R-:W3:Y:S04]  /*1b490*/  LDL.LU.128 R32, [R1+0x1ee0] ;  /* 0x001ee00001207983 */ /* 0x000ee80000300c00 */
[----:B------:R0:W-:Y:S04]  /*1b4a0*/  STL.128 [R1+0x1ea0], R16 ;  /* 0x001ea01001007387 */ /* 0x0001e80000100c00 */
[----:B------:R1:W-:Y:S04]  /*1b4b0*/  STL.128 [R1+0x1e90], R12 ;  /* 0x001e900c01007387 */ /* 0x0003e80000100c00 */
[----:B------:R1:W-:Y:S04]  /*1b4c0*/  STL.128 [R1+0x1e70], R4 ;  /* 0x001e700401007387 */ /* 0x0003e80000100c00 */
[----:B------:R-:W3:Y:S04]  /*1b4d0*/  LDL.LU.128 R24, [R1+0x1ec0] ;  /* 0x001ec00001187983 */ /* 0x000ee80000300c00 */
[----:B0-----:R-:W3:Y:S04]  /*1b4e0*/  LDL.LU.128 R16, [R1+0x1ea0] ;  /* 0x001ea00001107983 */ /* 0x001ee80000300c00 */
[----:B-1----:R-:W3:Y:S04]  /*1b4f0*/  LDL.LU.128 R12, [R1+0x1e90] ;  /* 0x001e9000010c7983 */ /* 0x002ee80000300c00 */
[----:B------:R-:W3:Y:S01]  /*1b500*/  LDL.LU.128 R4, [R1+0x1e70] ;  /* 0x001e700001047983 */ /* 0x000ee20000300c00 */
[----:B------:R-:W-:-:S03]  /*1b510*/  IMAD.MOV.U32 R110, RZ, RZ, R115 ;  /* 0x000000ffff6e7224 */ /* 0x000fc600078e0073 */
[----:B------:R0:W-:Y:S04]  /*1b520*/  STL.128 [R1+0x270], R116 ;  /* 0x0002707401007387 */ /* 0x0001e80000100c00 */
[----:B------:R1:W-:Y:S04]  /*1b530*/  STL.128 [R1+0x1eb0], R20 ;  /* 0x001eb01401007387 */ /* 0x0003e80000100c00 */
[----:B------:R4:W-:Y:S04]  /*1b540*/  STL.128 [R1+0x1e80], R8 ;  /* 0x001e800801007387 */ /* 0x0009e80000100c00 */
[----:B------:R-:W-:Y:S04]  /*1b550*/  STL.128 [R1+0x390], R112 ;  /* 0x0003907001007387 */ /* 0x000fe80000100c00 */
[----:B0-----:R-:W3:Y:S04]  /*1b560*/  LDL.128 R116, [R1+0x5b0] ;  /* 0x0005b00001747983 */ /* 0x001ee80000100c00 */
[----:B-1----:R-:W3:Y:S04]  /*1b570*/  LDL.LU.128 R20, [R1+0x1eb0] ;  /* 0x001eb00001147983 */ /* 0x002ee80000300c00 */
[----:B----4-:R-:W4:Y:S04]  /*1b580*/  LDL.LU.128 R8, [R1+0x1e80] ;  /* 0x001e800001087983 */ /* 0x010f280000300c00 */
[----:B------:R0:W-:Y:S04]  /*1b590*/  STL [R1+0x1e68], R110 ;  /* 0x001e686e01007387 */ /* 0x0001e80000100800 */
[----:B------:R1:W-:Y:S04]  /*1b5a0*/  STL.64 [R1+0x1e60], R108 ;  /* 0x001e606c01007387 */ /* 0x0003e80000100a00 */
[----:B--2---:R2:W-:Y:S04]  /*1b5b0*/  STL.128 [R1+0x1e50], R104 ;  /* 0x001e506801007387 */ /* 0x0045e80000100c00 */
[----:B------:R2:W-:Y:S04]  /*1b5c0*/  STL.128 [R1+0x1e40], R100 ;  /* 0x001e406401007387 */ /* 0x0005e80000100c00 */
[----:B------:R2:W-:Y:S04]  /*1b5d0*/  STL.128 [R1+0x1e30], R96 ;  /* 0x001e306001007387 */ /* 0x0005e80000100c00 */
[----:B------:R2:W-:Y:S04]  /*1b5e0*/  STL.128 [R1+0x1e20], R92 ;  /* 0x001e205c01007387 */ /* 0x0005e80000100c00 */
[----:B------:R2:W-:Y:S04]  /*1b5f0*/  STL.128 [R1+0x1e10], R88 ;  /* 0x001e105801007387 */ /* 0x0005e80000100c00 */
[----:B0-----:R-:W4:Y:S04]  /*1b600*/  LDL.LU R110, [R1+0x1e68] ;  /* 0x001e6800016e7983 */ /* 0x001f280000300800 */
[----:B-1----:R-:W4:Y:S04]  /*1b610*/  LDL.LU.64 R108, [R1+0x1e60] ;  /* 0x001e6000016c7983 */ /* 0x002f280000300a00 */
[----:B--2---:R-:W2:Y:S04]  /*1b620*/  LDL.LU.128 R104, [R1+0x1e50] ;  /* 0x001e500001687983 */ /* 0x004ea80000300c00 */
[----:B------:R-:W2:Y:S04]  /*1b630*/  LDL.LU.128 R100, [R1+0x1e40] ;  /* 0x001e400001647983 */ /* 0x000ea80000300c00 */
[----:B------:R-:W2:Y:S04]  /*1b640*/  LDL.LU.128 R96, [R1+0x1e30] ;  /* 0x001e300001607983 */ /* 0x000ea80000300c00 */
[----:B------:R-:W2:Y:S04]  /*1b650*/  LDL.LU.128 R92, [R1+0x1e20] ;  /* 0x001e2000015c7983 */ /* 0x000ea80000300c00 */
[----:B------:R-:W2:Y:S04]  /*1b660*/  LDL.LU R113, [R1+0x5b8] ;  /* 0x0005b80001717983 */ /* 0x000ea80000300800 */
[----:B------:R-:W2:Y:S04]  /*1b670*/  LDL.LU R112, [R1+0x5b4] ;  /* 0x0005b40001707983 */ /* 0x000ea80000300800 */
[----:B------:R-:W2:Y:S04]  /*1b680*/  LDL.LU R111, [R1+0x5b0] ;  /* 0x0005b000016f7983 */ /* 0x000ea80000300800 */
[----:B------:R-:W2:Y:S04]  /*1b690*/  LDL.LU.128 R88, [R1+0x1e10] ;  /* 0x001e100001587983 */ /* 0x000ea80000300c00 */
[----:B------:R0:W-:Y:S04]  /*1b6a0*/  STL.128 [R1+0x1e00], R84 ;  /* 0x001e005401007387 */ /* 0x0001e80000100c00 */
[----:B------:R1:W-:Y:S04]  /*1b6b0*/  STL.128 [R1+0x1df0], R80 ;  /* 0x001df05001007387 */ /* 0x0003e80000100c00 */
[----:B------:R1:W-:Y:S04]  /*1b6c0*/  STL.128 [R1+0x1de0], R76 ;  /* 0x001de04c01007387 */ /* 0x0003e80000100c00 */
[----:B------:R1:W-:Y:S04]  /*1b6d0*/  STL.128 [R1+0x1dd0], R72 ;  /* 0x001dd04801007387 */ /* 0x0003e80000100c00 */
[----:B0-----:R-:W2:Y:S04]  /*1b6e0*/  LDL.LU.128 R84, [R1+0x1e00] ;  /* 0x001e000001547983 */ /* 0x001ea80000300c00 */
[----:B-1----:R-:W2:Y:S04]  /*1b6f0*/  LDL.LU.128 R80, [R1+0x1df0] ;  /* 0x001df00001507983 */ /* 0x002ea80000300c00 */
[----:B------:R-:W2:Y:S04]  /*1b700*/  LDL.LU.128 R76, [R1+0x1de0] ;  /* 0x001de000014c7983 */ /* 0x000ea80000300c00 */
[----:B------:R0:W-:Y:S04]  /*1b710*/  STL.128 [R1+0x1dc0], R68 ;  /* 0x001dc04401007387 */ /* 0x0001e80000100c00 */
[----:B------:R-:W2:Y:S04]  /*1b720*/  LDL.LU.128 R72, [R1+0x1dd0] ;  /* 0x001dd00001487983 */ /* 0x000ea80000300c00 */
[----:B0-----:R-:W2:Y:S04]  /*1b730*/  LDL.LU.128 R68, [R1+0x1dc0] ;  /* 0x001dc00001447983 */ /* 0x001ea80000300c00 */
[----:B------:R0:W-:Y:S04]  /*1b740*/  STL.128 [R1+0x1db0], R64 ;  /* 0x001db04001007387 */ /* 0x0001e80000100c00 */
[----:B0-----:R-:W2:Y:S04]  /*1b750*/  LDL.LU.128 R64, [R1+0x1db0] ;  /* 0x001db00001407983 */ /* 0x001ea80000300c00 */
[----:B------:R0:W-:Y:S04]  /*1b760*/  STL.128 [R1+0x1da0], R60 ;  /* 0x001da03c01007387 */ /* 0x0001e80000100c00 */
[----:B------:R1:W-:Y:S04]  /*1b770*/  STL.128 [R1+0x1d90], R56 ;  /* 0x001d903801007387 */ /* 0x0003e80000100c00 */
[----:B0-----:R-:W2:Y:S04]  /*1b780*/  LDL.LU.128 R60, [R1+0x1da0] ;  /* 0x001da000013c7983 */ /* 0x001ea80000300c00 */
[----:B------:R0:W-:Y:S04]  /*1b790*/  STL.128 [R1+0x1d80], R52 ;  /* 0x001d803401007387 */ /* 0x0001e80000100c00 */
[----:B-1----:R-:W2:Y:S04]  /*1b7a0*/  LDL.LU.128 R56, [R1+0x1d90] ;  /* 0x001d900001387983 */ /* 0x002ea80000300c00 */
[----:B0-----:R-:W2:Y:S04]  /*1b7b0*/  LDL.LU.128 R52, [R1+0x1d80] ;  /* 0x001d800001347983 */ /* 0x001ea80000300c00 */
[----:B------:R0:W-:Y:S04]  /*1b7c0*/  STL.128 [R1+0x1d70], R48 ;  /* 0x001d703001007387 */ /* 0x0001e80000100c00 */
[----:B------:R1:W-:Y:S04]  /*1b7d0*/  STL.128 [R1+0x1d20], R28 ;  /* 0x001d201c01007387 */ /* 0x0003e80000100c00 */
[----:B0-----:R-:W2:Y:S04]  /*1b7e0*/  LDL.LU.128 R48, [R1+0x1d70] ;  /* 0x001d700001307983 */ /* 0x001ea80000300c00 */
[----:B-1----:R-:W2:Y:S04]  /*1b7f0*/  LDL.LU.128 R28, [R1+0x1d20] ;  /* 0x001d2000011c7983 */ /* 0x002ea80000300c00 */
[----:B------:R0:W-:Y:S04]  /*1b800*/  STL.128 [R1+0x1d60], R44 ;  /* 0x001d602c01007387 */ /* 0x0001e80000100c00 */
[----:B------:R1:W-:Y:S04]  /*1b810*/  STL.128 [R1+0x1d50], R40 ;  /* 0x001d502801007387 */ /* 0x0003e80000100c00 */
[----:B---3--:R3:W-:Y:S04]  /*1b820*/  STL.128 [R1+0x1d40], R36 ;  /* 0x001d402401007387 */ /* 0x0087e80000100c00 */
        /* <DEDUP_REMOVED lines=8> */
[----:B------:R1:W-:Y:S04]  /*1b8b0*/  STL.128 [R1+0x1cc0], R4 ;  /* 0x001cc00401007387 */ /* 0x0003e80000100c00 */
[----:B0-----:R-:W3:Y:S04]  /*1b8c0*/  LDL.LU.128 R24, [R1+0x1d10] ;  /* 0x001d100001187983 */ /* 0x001ee80000300c00 */
[----:B-1----:R-:W3:Y:S04]  /*1b8d0*/  LDL.LU.128 R16, [R1+0x1cf0] ;  /* 0x001cf00001107983 */ /* 0x002ee80000300c00 */
[----:B------:R-:W3:Y:S04]  /*1b8e0*/  LDL.LU.128 R12, [R1+0x1ce0] ;  /* 0x001ce000010c7983 */ /* 0x000ee80000300c00 */
[----:B------:R-:W3:Y:S01]  /*1b8f0*/  LDL.LU.128 R4, [R1+0x1cc0] ;  /* 0x001cc00001047983 */ /* 0x000ee20000300c00 */
[----:B------:R-:W-:-:S03]  /*1b900*/  IMAD.MOV.U32 R114, RZ, RZ, R119 ;  /* 0x000000ffff727224 */ /* 0x000fc600078e0077 */
[----:B------:R0:W-:Y:S04]  /*1b910*/  STL.128 [R1+0x280], R120 ;  /* 0x0002807801007387 */ /* 0x0001e80000100c00 */
[----:B------:R1:W-:Y:S04]  /*1b920*/  STL.128 [R1+0x1d00], R20 ;  /* 0x001d001401007387 */ /* 0x0003e80000100c00 */
[----:B----4-:R4:W-:Y:S04]  /*1b930*/  STL.128 [R1+0x1cd0], R8 ;  /* 0x001cd00801007387 */ /* 0x0109e80000100c00 */
[----:B------:R4:W-:Y:S04]  /*1b940*/  STL.128 [R1+0x3a0], R116 ;  /* 0x0003a07401007387 */ /* 0x0009e80000100c00 */
[----:B0-----:R-:W3:Y:S04]  /*1b950*/  LDL.128 R120, [R1+0x5c0] ;  /* 0x0005c00001787983 */ /* 0x001ee80000100c00 */
[----:B-1----:R-:W3:Y:S04]  /*1b960*/  LDL.LU.128 R20, [R1+0x1d00] ;  /* 0x001d000001147983 */ /* 0x002ee80000300c00 */
[----:B----4-:R-:W4:Y:S04]  /*1b970*/  LDL.LU.128 R8, [R1+0x1cd0] ;  /* 0x001cd00001087983 */ /* 0x010f280000300c00 */
[----:B------:R0:W-:Y:S04]  /*1b980*/  STL [R1+0x1cb8], R114 ;  /* 0x001cb87201007387 */ /* 0x0001e80000100800 */
[----:B------:R-:W4:Y:S04]  /*1b990*/  LDL.LU R117, [R1+0x5c8] ;  /* 0x0005c80001757983 */ /* 0x000f280000300800 */
[----:B------:R-:W4:Y:S04]  /*1b9a0*/  LDL.LU R116, [R1+0x5c4] ;  /* 0x0005c40001747983 */ /* 0x000f280000300800 */
[----:B0-----:R-:W4:Y:S04]  /*1b9b0*/  LDL.LU R114, [R1+0x1cb8] ;  /* 0x001cb80001727983 */ /* 0x001f280000300800 */
[----:B--2---:R0:W-:Y:S04]  /*1b9c0*/  STL.128 [R1+0x1c90], R104 ;  /* 0x001c906801007387 */ /* 0x0041e80000100c00 */
[----:B------:R-:W-:Y:S04]  /*1b9d0*/  STL.128 [R1+0x1c80], R100 ;  /* 0x001c806401007387 */ /* 0x000fe80000100c00 */
[----:B------:R-:W-:Y:S04]  /*1b9e0*/  STL.128 [R1+0x1c70], R96 ;  /* 0x001c706001007387 */ /* 0x000fe80000100c00 */
[----:B------:R-:W-:Y:S04]  /*1b9f0*/  STL.128 [R1+0x1c60], R92 ;  /* 0x001c605c01007387 */ /* 0x000fe80000100c00 */
[----:B0-----:R-:W2:Y:S04]  /*1ba00*/  LDL.LU.128 R104, [R1+0x1c90] ;  /* 0x001c900001687983 */ /* 0x001ea80000300c00 */
[----:B------:R0:W-:Y:S04]  /*1ba10*/  STL.64 [R1+0x1cb0], R112 ;  /* 0x001cb07001007387 */ /* 0x0001e80000100a00 */
[----:B------:R1:W-:Y:S04]  /*1ba20*/  STL.128 [R1+0x1ca0], R108 ;  /* 0x001ca06c01007387 */ /* 0x0003e80000100c00 */
[----:B------:R1:W-:Y:S04]  /*1ba30*/  STL.128 [R1+0x1c50], R88 ;  /* 0x001c505801007387 */ /* 0x0003e80000100c00 */
[----:B0-----:R-:W2:Y:S04]  /*1ba40*/  LDL.LU.64 R112, [R1+0x1cb0] ;  /* 0x001cb00001707983 */ /* 0x001ea80000300a00 */
[----:B------:R-:W2:Y:S04]  /*1ba50*/  LDL.LU.128 R100, [R1+0x1c80] ;  /* 0x001c800001647983 */ /* 0x000ea80000300c00 */
[----:B-1----:R-:W2:Y:S04]  /*1ba60*/  LDL.LU.128 R108, [R1+0x1ca0] ;  /* 0x001ca000016c7983 */ /* 0x002ea80000300c00 */
[----:B------:R-:W2:Y:S04]  /*1ba70*/  LDL.LU.128 R96, [R1+0x1c70] ;  /* 0x001c700001607983 */ /* 0x000ea80000300c00 */
[----:B------:R-:W2:Y:S04]  /*1ba80*/  LDL.LU.128 R92, [R1+0x1c60] ;  /* 0x001c6000015c7983 */ /* 0x000ea80000300c00 */
        /* <DEDUP_REMOVED lines=11> */
[----:B------:R1:W-:Y:S04]  /*1bb40*/  STL.128 [R1+0x1bf0], R64 ;  /* 0x001bf04001007387 */ /* 0x0003e80000100c00 */
[----:B0-----:R-:W2:Y:S04]  /*1bb50*/  LDL.LU.128 R68, [R1+0x1c00] ;  /* 0x001c000001447983 */ /* 0x001ea80000300c00 */
[----:B-1----:R-:W2:Y:S04]  /*1bb60*/  LDL.LU.128 R64, [R1+0x1bf0] ;  /* 0x001bf00001407983 */ /* 0x002ea80000300c00 */
        /* <DEDUP_REMOVED lines=25> */
[----:B------:R-:W3:Y:S04]  /*1bd00*/  LDL.LU.128 R4, [R1+0x1b00] ;  /* 0x001b000001047983 */ /* 0x000ee80000300c00 */
[----:B------:R0:W-:Y:S01]  /*1bd10*/  STL.128 [R1+0x290], R124 ;  /* 0x0002907c01007387 */ /* 0x0001e20000100c00 */
[----:B------:R-:W-:-:S03]  /*1bd20*/  IMAD.MOV.U32 R118, RZ, RZ, R123 ;  /* 0x000000ffff767224 */ /* 0x000fc600078e007b */
[----:B------:R1:W-:Y:S04]  /*1bd30*/  STL.64 [R1+0x2230], R220 ;  /* 0x002230dc01007387 */ /* 0x0003e80000100a00 */
[----:B------:R1:W-:Y:S04]  /*1bd40*/  STL.128 [R1+0x2220], R216 ;  /* 0x002220d801007387 */ /* 0x0003e80000100c00 */
[----:B------:R1:W-:Y:S04]  /*1bd50*/  STL.128 [R1+0x2210], R212 ;  /* 0x002210d401007387 */ /* 0x0003e80000100c00 */
[----:B0-----:R-:W3:Y:S04]  /*1bd60*/  LDL.128 R124, [R1+0x5d0] ;  /* 0x0005d000017c7983 */ /* 0x001ee80000100c00 */
        /* <DEDUP_REMOVED lines=15> */
[----:B----4-:R4:W-:Y:S04]  /*1be60*/  STL.128 [R1+0x1b10], R8 ;  /* 0x001b100801007387 */ /* 0x0109e80000100c00 */
[----:B-1----:R-:W3:Y:S04]  /*1be70*/  LDL.LU.64 R220, [R1+0x2230] ;  /* 0x0022300001dc7983 */ /* 0x002ee80000300a00 */
[----:B------:R-:W3:Y:S04]  /*1be80*/  LDL.LU.128 R216, [R1+0x2220] ;  /* 0x0022200001d87983 */ /* 0x000ee80000300c00 */
[----:B------:R-:W3:Y:S04]  /*1be90*/  LDL.LU.128 R212, [R1+0x2210] ;  /* 0x0022100001d47983 */ /* 0x000ee80000300c00 */
[----:B0-----:R-:W3:Y:S04]  /*1bea0*/  LDL.LU.128 R208, [R1+0x2200] ;  /* 0x0022000001d07983 */ /* 0x001ee80000300c00 */
[----:B------:R-:W3:Y:S04]  /*1beb0*/  LDL.LU.128 R204, [R1+0x21f0] ;  /* 0x0021f00001cc7983 */ /* 0x000ee80000300c00 */
[----:B------:R-:W3:Y:S04]  /*1bec0*/  LDL.LU.128 R200, [R1+0x21e0] ;  /* 0x0021e00001c87983 */ /* 0x000ee80000300c00 */
[----:B------:R-:W3:Y:S04]  /*1bed0*/  LDL.LU.128 R196, [R1+0x21d0] ;  /* 0x0021d00001c47983 */ /* 0x000ee80000300c00 */
[----:B------:R-:W3:Y:S04]  /*1bee0*/  LDL.LU.128 R192, [R1+0x21c0] ;  /* 0x0021c00001c07983 */ /* 0x000ee80000300c00 */
[----:B------:R-:W3:Y:S04]  /*1bef0*/  LDL.LU.128 R188, [R1+0x21b0] ;  /* 0x0021b00001bc7983 */ /* 0x000ee80000300c00 */
[----:B------:R-:W3:Y:S04]  /*1bf00*/  LDL.LU.128 R180, [R1+0x2190] ;  /* 0x0021900001b47983 */ /* 0x000ee80000300c00 */
[----:B------:R-:W3:Y:S04]  /*1bf10*/  LDL.LU.128 R176, [R1+0x2180] ;  /* 0x0021800001b07983 */ /* 0x000ee80000300c00 */
[----:B------:R-:W3:Y:S04]  /*1bf20*/  LDL.LU.64 R172, [R1+0x2170] ;  /* 0x0021700001ac7983 */ /* 0x000ee80000300a00 */
[----:B------:R-:W3:Y:S04]  /*1bf30*/  LDL.LU.64 R170, [R1+0x2168] ;  /* 0x0021680001aa7983 */ /* 0x000ee80000300a00 */
[----:B------:R-:W3:Y:S04]  /*1bf40*/  LDL.LU.64 R164, [R1+0x2160] ;  /* 0x0021600001a47983 */ /* 0x000ee80000300a00 */
[----:B------:R-:W3:Y:S04]  /*1bf50*/  LDL.LU.128 R160, [R1+0x2150] ;  /* 0x0021500001a07983 */ /* 0x000ee80000300c00 */
[----:B------:R-:W3:Y:S04]  /*1bf60*/  LDL.LU.128 R156, [R1+0x2140] ;  /* 0x00214000019c7983 */ /* 0x000ee80000300c00 */
[----:B------:R-:W3:Y:S04]  /*1bf70*/  LDL.LU.128 R152, [R1+0x2130] ;  /* 0x0021300001987983 */ /* 0x000ee80000300c00 */
[----:B------:R-:W-:Y:S04]  /*1bf80*/  STL.128 [R1+0x3b0], R120 ;  /* 0x0003b07801007387 */ /* 0x000fe80000100c00 */
[----:B------:R-:W3:Y:S04]  /*1bf90*/  LDL.LU.128 R20, [R1+0x1b40] ;  /* 0x001b400001147983 */ /* 0x000ee80000300c00 */
        /* <DEDUP_REMOVED lines=32> */
[----:B------:R1:W-:Y:S04]  /*1c1a0*/  STL.128 [R1+0x1a10], R60 ;  /* 0x001a103c01007387 */ /* 0x0003e80000100c00 */
[----:B0-----:R-:W2:Y:S04]  /*1c1b0*/  LDL.LU.128 R68, [R1+0x1a30] ;  /* 0x001a300001447983 */ /* 0x001ea80000300c00 */
[----:B------:R0:W-:Y:S04]  /*1c1c0*/  STL.128 [R1+0x1a00], R56 ;  /* 0x001a003801007387 */ /* 0x0001e80000100c00 */
[----:B-1----:R-:W2:Y:S04]  /*1c1d0*/  LDL.LU.128 R64, [R1+0x1a20] ;  /* 0x001a200001407983 */ /* 0x002ea80000300c00 */
[----:B------:R1:W-:Y:S04]  /*1c1e0*/  STL.128 [R1+0x19f0], R52 ;  /* 0x0019f03401007387 */ /* 0x0003e80000100c00 */
[----:B------:R-:W2:Y:S04]  /*1c1f0*/  LDL.LU.128 R60, [R1+0x1a10] ;  /* 0x001a1000013c7983 */ /* 0x000ea80000300c00 */
[----:B0-----:R-:W2:Y:S04]  /*1c200*/  LDL.LU.128 R56, [R1+0x1a00] ;  /* 0x001a000001387983 */ /* 0x001ea80000300c00 */
[----:B------:R0:W-:Y:S04]  /*1c210*/  STL.128 [R1+0x19e0], R48 ;  /* 0x0019e03001007387 */ /* 0x0001e80000100c00 */
[----:B-1----:R-:W2:Y:S04]  /*1c220*/  LDL.LU.128 R52, [R1+0x19f0] ;  /* 0x0019f00001347983 */ /* 0x002ea80000300c00 */
[----:B------:R1:W-:Y:S04]  /*1c230*/  STL.128 [R1+0x19d0], R44 ;  /* 0x0019d02c01007387 */ /* 0x0003e80000100c00 */
[----:B------:R1:W-:Y:S04]  /*1c240*/  STL.128 [R1+0x19c0], R40 ;  /* 0x0019c02801007387 */ /* 0x0003e80000100c00 */
[----:B0-----:R-:W2:Y:S04]  /*1c250*/  LDL.LU.128 R48, [R1+0x19e0] ;  /* 0x0019e00001307983 */ /* 0x001ea80000300c00 */
[----:B---3--:R0:W-:Y:S04]  /*1c260*/  STL.128 [R1+0x19b0], R36 ;  /* 0x0019b02401007387 */ /* 0x0081e80000100c00 */
        /* <DEDUP_REMOVED lines=11> */
[----:B-1----:R-:W3:Y:S04]  /*1c320*/  LDL.LU.128 R24, [R1+0x1980] ;  /* 0x0019800001187983 */ /* 0x002ee80000300c00 */
[----:B------:R-:W3:Y:S04]  /*1c330*/  LDL.LU.128 R16, [R1+0x1960] ;  /* 0x0019600001107983 */ /* 0x000ee80000300c00 */
[----:B0-----:R-:W3:Y:S04]  /*1c340*/  LDL.LU.128 R12, [R1+0x1950] ;  /* 0x00195000010c7983 */ /* 0x001ee80000300c00 */
[----:B------:R-:W3:Y:S01]  /*1c350*/  LDL.LU.128 R4, [R1+0x1930] ;  /* 0x0019300001047983 */ /* 0x000ee20000300c00 */
[----:B------:R-:W-:-:S03]  /*1c360*/  IMAD.MOV.U32 R122, RZ, RZ, R127 ;  /* 0x000000ffff7a7224 */ /* 0x000fc600078e007f */
        /* <DEDUP_REMOVED lines=11> */
[----:B------:R-:W-:Y:S04]  /*1c420*/  STL.64 [R1+0x2060], R172 ;  /* 0x002060ac01007387 */ /* 0x000fe80000100a00 */
[----:B------:R-:W-:Y:S04]  /*1c430*/  STL.64 [R1+0x2058], R170 ;  /* 0x002058aa01007387 */ /* 0x000fe80000100a00 */
[----:B------:R-:W-:Y:S04]  /*1c440*/  STL.64 [R1+0x2050], R164 ;  /* 0x002050a401007387 */ /* 0x000fe80000100a00 */
[----:B------:R-:W-:Y:S04]  /*1c450*/  STL.128 [R1+0x2040], R160 ;  /* 0x002040a001007387 */ /* 0x000fe80000100c00 */
[----:B------:R-:W-:Y:S04]  /*1c460*/  STL.128 [R1+0x2030], R156 ;  /* 0x0020309c01007387 */ /* 0x000fe80000100c00 */
[----:B------:R-:W-:Y:S04]  /*1c470*/  STL.128 [R1+0x2020], R152 ;  /* 0x0020209801007387 */ /* 0x000fe80000100c00 */
[----:B------:R1:W-:Y:S04]  /*1c480*/  STL.128 [R1+0x380], R184 ;  /* 0x000380b801007387 */ /* 0x0003e80000100c00 */
[----:B------:R1:W-:Y:S04]  /*1c490*/  STL.128 [R1+0x1970], R20 ;  /* 0x0019701401007387 */ /* 0x0003e80000100c00 */
[----:B----4-:R4:W-:Y:S04]  /*1c4a0*/  STL.128 [R1+0x1940], R8 ;  /* 0x0019400801007387 */ /* 0x0109e80000100c00 */
[----:B0-----:R-:W3:Y:S04]  /*1c4b0*/  LDL.LU.64 R220, [R1+0x2120] ;  /* 0x0021200001dc7983 */ /* 0x001ee80000300a00 */
        /* <DEDUP_REMOVED lines=17> */
[----:B------:R-:W3:Y:S04]  /*1c5d0*/  LDL.LU.128 R20, [R1+0x1970] ;  /* 0x0019700001147983 */ /* 0x000ee80000300c00 */
[----:B----4-:R-:W4:Y:S04]  /*1c5e0*/  LDL.LU.128 R8, [R1+0x1940] ;  /* 0x0019400001087983 */ /* 0x010f280000300c00 */
[----:B------:R0:W-:Y:S04]  /*1c5f0*/  STL [R1+0x1928], R122 ;  /* 0x0019287a01007387 */ /* 0x0001e80000100800 */
[----:B--2---:R-:W-:Y:S04]  /*1c600*/  STL.64 [R1+0x1920], R120 ;  /* 0x0019207801007387 */ /* 0x004fe80000100a00 */
        /* <DEDUP_REMOVED lines=9> */
[----:B------:R2:W-:Y:S04]  /*1c6a0*/  STL.128 [R1+0x3c0], R124 ;  /* 0x0003c07c01007387 */ /* 0x0005e80000100c00 */
[----:B0-----:R-:W4:Y:S04]  /*1c6b0*/  LDL.LU R122, [R1+0x1928] ;  /* 0x00192800017a7983 */ /* 0x001f280000300800 */
[----:B-1----:R-:W4:Y:S04]  /*1c6c0*/  LDL.128 R128, [R1+0x5e0] ;  /* 0x0005e00001807983 */ /* 0x002f280000100c00 */
[----:B------:R-:W4:Y:S04]  /*1c6d0*/  LDL.LU.64 R120, [R1+0x1920] ;  /* 0x0019200001787983 */ /* 0x000f280000300a00 */
[----:B--2---:R-:W2:Y:S04]  /*1c6e0*/  LDL.LU R125, [R1+0x5e8] ;  /* 0x0005e800017d7983 */ /* 0x004ea80000300800 */
[----:B------:R-:W2:Y:S04]  /*1c6f0*/  LDL.LU R124, [R1+0x5e4] ;  /* 0x0005e400017c7983 */ /* 0x000ea80000300800 */
[----:B------:R-:W2:Y:S04]  /*1c700*/  LDL.LU.128 R116, [R1+0x1910] ;  /* 0x0019100001747983 */ /* 0x000ea80000300c00 */
[----:B------:R-:W2:Y:S04]  /*1c710*/  LDL.LU R123, [R1+0x5e0] ;  /* 0x0005e000017b7983 */ /* 0x000ea80000300800 */
[----:B------:R-:W2:Y:S04]  /*1c720*/  LDL.LU.128 R112, [R1+0x1900] ;  /* 0x0019000001707983 */ /* 0x000ea80000300c00 */
[----:B------:R-:W2:Y:S04]  /*1c730*/  LDL.LU.128 R108, [R1+0x18f0] ;  /* 0x0018f000016c7983 */ /* 0x000ea80000300c00 */
[----:B------:R-:W2:Y:S04]  /*1c740*/  LDL.LU.128 R104, [R1+0x18e0] ;  /* 0x0018e00001687983 */ /* 0x000ea80000300c00 */
[----:B------:R-:W2:Y:S04]  /*1c750*/  LDL.LU.128 R100, [R1+0x18d0] ;  /* 0x0018d00001647983 */ /* 0x000ea80000300c00 */
[----:B------:R-:W2:Y:S04]  /*1c760*/  LDL.LU.128 R96, [R1+0x18c0] ;  /* 0x0018c00001607983 */ /* 0x000ea80000300c00 */
        /* <DEDUP_REMOVED lines=8> */
[----:B------:R-:W2:Y:S04]  /*1c7f0*/  LDL.LU.128 R76, [R1+0x1870] ;  /* 0x00187000014c7983 */ /* 0x000ea80000300c00 */
[----:B------:R1:W-:Y:S04]  /*1c800*/  STL.128 [R1+0x1850], R68 ;  /* 0x0018504401007387 */ /* 0x0003e80000100c00 */
[----:B0-----:R-:W2:Y:S04]  /*1c810*/  LDL.LU.128 R72, [R1+0x1860] ;  /* 0x0018600001487983 */ /* 0x001ea80000300c00 */
[----:B------:R0:W-:Y:S04]  /*1c820*/  STL.128 [R1+0x1840], R64 ;  /* 0x0018404001007387 */ /* 0x0001e80000100c00 */
[----:B------:R0:W-:Y:S04]  /*1c830*/  STL.128 [R1+0x1830], R60 ;  /* 0x0018303c01007387 */ /* 0x0001e80000100c00 */
[----:B-1----:R-:W2:Y:S04]  /*1c840*/  LDL.LU.128 R68, [R1+0x1850] ;  /* 0x0018500001447983 */ /* 0x002ea80000300c00 */
[----:B------:R1:W-:Y:S04]  /*1c850*/  STL.128 [R1+0x1820], R56 ;  /* 0x0018203801007387 */ /* 0x0003e80000100c00 */
[----:B0-----:R-:W2:Y:S04]  /*1c860*/  LDL.LU.128 R64, [R1+0x1840] ;  /* 0x0018400001407983 */ /* 0x001ea80000300c00 */
[----:B------:R0:W-:Y:S04]  /*1c870*/  STL.128 [R1+0x1810], R52 ;  /* 0x0018103401007387 */ /* 0x0001e80000100c00 */
[----:B------:R-:W2:Y:S04]  /*1c880*/  LDL.LU.128 R60, [R1+0x1830] ;  /* 0x00183000013c7983 */ /* 0x000ea80000300c00 */
[----:B-1----:R-:W2:Y:S04]  /*1c890*/  LDL.LU.128 R56, [R1+0x1820] ;  /* 0x0018200001387983 */ /* 0x002ea80000300c00 */
[----:B------:R1:W-:Y:S04]  /*1c8a0*/  STL.128 [R1+0x1800], R48 ;  /* 0x0018003001007387 */ /* 0x0003e80000100c00 */
[----:B0-----:R-:W2:Y:S04]  /*1c8b0*/  LDL.LU.128 R52, [R1+0x1810] ;  /* 0x0018100001347983 */ /* 0x001ea80000300c00 */
[----:B---3--:R0:W-:Y:S04]  /*1c8c0*/  STL.128 [R1+0x17f0], R44 ;  /* 0x0017f02c01007387 */ /* 0x0081e80000100c00 */
[----:B------:R3:W-:Y:S04]  /*1c8d0*/  STL.128 [R1+0x17e0], R40 ;  /* 0x0017e02801007387 */ /* 0x0007e80000100c00 */
[----:B-1----:R-:W2:Y:S04]  /*1c8e0*/  LDL.LU.128 R48, [R1+0x1800] ;  /* 0x0018000001307983 */ /* 0x002ea80000300c00 */
[----:B------:R1:W-:Y:S04]  /*1c8f0*/  STL.128 [R1+0x17d0], R36 ;  /* 0x0017d02401007387 */ /* 0x0003e80000100c00 */
[----:B0-----:R-:W2:Y:S04]  /*1c900*/  LDL.LU.128 R44, [R1+0x17f0] ;  /* 0x0017f000012c7983 */ /* 0x001ea80000300c00 */
[----:B------:R0:W-:Y:S04]  /*1c910*/  STL.128 [R1+0x17c0], R32 ;  /* 0x0017c02001007387 */ /* 0x0001e80000100c00 */
[----:B---3--:R-:W3:Y:S04]  /*1c920*/  LDL.LU.128 R40, [R1+0x17e0] ;  /* 0x0017e00001287983 */ /* 0x008ee80000300c00 */
[----:B-1----:R-:W3:Y:S04]  /*1c930*/  LDL.LU.128 R36, [R1+0x17d0] ;  /* 0x0017d00001247983 */ /* 0x002ee80000300c00 */
[----:B------:R1:W-:Y:S04]  /*1c940*/  STL.128 [R1+0x17b0], R28 ;  /* 0x0017b01c01007387 */ /* 0x0003e80000100c00 */
[----:B0-----:R-:W3:Y:S04]  /*1c950*/  LDL.LU.128 R32, [R1+0x17c0] ;  /* 0x0017c00001207983 */ /* 0x001ee80000300c00 */
[----:B------:R0:W-:Y:S04]  /*1c960*/  STL.128 [R1+0x17a0], R24 ;  /* 0x0017a01801007387 */ /* 0x0001e80000100c00 */
[----:B------:R0:W-:Y:S04]  /*1c970*/  STL.128 [R1+0x1780], R16 ;  /* 0x0017801001007387 */ /* 0x0001e80000100c00 */
[----:B-1----:R-:W3:Y:S04]  /*1c980*/  LDL.LU.128 R28, [R1+0x17b0] ;  /* 0x0017b000011c7983 */ /* 0x002ee80000300c00 */
[----:B------:R1:W-:Y:S04]  /*1c990*/  STL.128 [R1+0x1770], R12 ;  /* 0x0017700c01007387 */ /* 0x0003e80000100c00 */
[----:B------:R1:W-:Y:S04]  /*1c9a0*/  STL.128 [R1+0x1750], R4 ;  /* 0x0017500401007387 */ /* 0x0003e80000100c00 */
[----:B0-----:R-:W3:Y:S04]  /*1c9b0*/  LDL.LU.128 R24, [R1+0x17a0] ;  /* 0x0017a00001187983 */ /* 0x001ee80000300c00 */
[----:B------:R-:W3:Y:S04]  /*1c9c0*/  LDL.LU.128 R16, [R1+0x1780] ;  /* 0x0017800001107983 */ /* 0x000ee80000300c00 */
[----:B-1----:R-:W3:Y:S04]  /*1c9d0*/  LDL.LU.128 R12, [R1+0x1770] ;  /* 0x00177000010c7983 */ /* 0x002ee80000300c00 */
[----:B------:R-:W3:Y:S04]  /*1c9e0*/  LDL.LU.128 R4, [R1+0x1750] ;  /* 0x0017500001047983 */ /* 0x000ee80000300c00 */
[----:B------:R0:W-:Y:S04]  /*1c9f0*/  STL.128 [R1+0x2b0], R132 ;  /* 0x0002b08401007387 */ /* 0x0001e80000100c00 */
[----:B0-----:R-:W3:Y:S04]  /*1ca00*/  LDL.128 R132, [R1+0x5f0] ;  /* 0x0005f00001847983 */ /* 0x001ee80000100c00 */
[----:B------:R-:W3:Y:S01]  /*1ca10*/  LDL.LU R127, [R1+0x5f0] ;  /* 0x0005f000017f7983 */ /* 0x000ee20000300800 */
[----:B----4-:R-:W-:-:S03]  /*1ca20*/  IMAD.MOV.U32 R126, RZ, RZ, R131 ;  /* 0x000000ffff7e7224 */ /* 0x010fc600078e0083 */
[----:B------:R0:W-:Y:S04]  /*1ca30*/  STL.128 [R1+0x3d0], R128 ;  /* 0x0003d08001007387 */ /* 0x0001e80000100c00 */
[----:B------:R1:W-:Y:S04]  /*1ca40*/  STL [R1+0x1748], R126 ;  /* 0x0017487e01007387 */ /* 0x0003e80000100800 */
[----:B--2---:R2:W-:Y:S04]  /*1ca50*/  STL.64 [R1+0x1740], R124 ;  /* 0x0017407c01007387 */ /* 0x0045e80000100a00 */
[----:B------:R-:W-:Y:S04]  /*1ca60*/  STL.128 [R1+0x1720], R116 ;  /* 0x0017207401007387 */ /* 0x000fe80000100c00 */
[----:B0-----:R-:W4:Y:S04]  /*1ca70*/  LDL.LU R129, [R1+0x5f8] ;  /* 0x0005f80001817983 */ /* 0x001f280000300800 */
[----:B------:R0:W-:Y:S04]  /*1ca80*/  STL.128 [R1+0x1730], R120 ;  /* 0x0017307801007387 */ /* 0x0001e80000100c00 */
[----:B-1----:R-:W4:Y:S04]  /*1ca90*/  LDL.LU R126, [R1+0x1748] ;  /* 0x00174800017e7983 */ /* 0x002f280000300800 */
[----:B--2---:R-:W2:Y:S04]  /*1caa0*/  LDL.LU.64 R124, [R1+0x1740] ;  /* 0x00174000017c7983 */ /* 0x004ea80000300a00 */
[----:B------:R-:W2:Y:S04]  /*1cab0*/  LDL.LU R128, [R1+0x5f4] ;  /* 0x0005f40001807983 */ /* 0x000ea80000300800 */
[----:B------:R1:W-:Y:S04]  /*1cac0*/  STL.128 [R1+0x1710], R112 ;  /* 0x0017107001007387 */ /* 0x0003e80000100c00 */
[----:B0-----:R-:W2:Y:S04]  /*1cad0*/  LDL.LU.128 R120, [R1+0x1730] ;  /* 0x0017300001787983 */ /* 0x001ea80000300c00 */
[----:B------:R-:W2:Y:S04]  /*1cae0*/  LDL.LU.128 R116, [R1+0x1720] ;  /* 0x0017200001747983 */ /* 0x000ea80000300c00 */
[----:B------:R0:W-:Y:S04]  /*1caf0*/  STL.128 [R1+0x1700], R108 ;  /* 0x0017006c01007387 */ /* 0x0001e80000100c00 */
[----:B-1----:R-:W2:Y:S04]  /*1cb00*/  LDL.LU.128 R112, [R1+0x1710] ;  /* 0x0017100001707983 */ /* 0x002ea80000300c00 */
        /* <DEDUP_REMOVED lines=31> */
[----:B---3--:R3:W-:Y:S04]  /*1cd00*/  STL.128 [R1+0x15f0], R40 ;  /* 0x0015f02801007387 */ /* 0x0087e80000100c00 */
[----:B0-----:R-:W2:Y:S04]  /*1cd10*/  LDL.LU.128 R48, [R1+0x1610] ;  /* 0x0016100001307983 */ /* 0x001ea80000300c00 */
[----:B------:R0:W-:Y:S04]  /*1cd20*/  STL.128 [R1+0x15e0], R36 ;  /* 0x0015e02401007387 */ /* 0x0001e80000100c00 */
[----:B-1----:R-:W2:Y:S04]  /*1cd30*/  LDL.LU.128 R44, [R1+0x1600] ;  /* 0x00160000012c7983 */ /* 0x002ea80000300c00 */
[----:B------:R1:W-:Y:S04]  /*1cd40*/  STL.128 [R1+0x15d0], R32 ;  /* 0x0015d02001007387 */ /* 0x0003e80000100c00 */
[----:B---3--:R-:W3:Y:S04]  /*1cd50*/  LDL.LU.128 R40, [R1+0x15f0] ;  /* 0x0015f00001287983 */ /* 0x008ee80000300c00 */
        /* <DEDUP_REMOVED lines=13> */
[----:B------:R0:W-:Y:S02]  /*1ce30*/  STL.128 [R1+0x3e0], R132 ;  /* 0x0003e08401007387 */ /* 0x0001e40000100c00 */
[----:B0-----:R-:W-:Y:S02]  /*1ce40*/  IMAD.MOV.U32 R135, RZ, RZ, R130 ;  /* 0x000000ffff877224 */ /* 0x001fe400078e0082 */
[----:B------:R-:W-:Y:S01]  /*1ce50*/  IMAD.MOV.U32 R132, RZ, RZ, R127 ;  /* 0x000000ffff847224 */ /* 0x000fe200078e007f */
[----:B------:R0:W-:Y:S04]  /*1ce60*/  STL.128 [R1+0x2c0], R136 ;  /* 0x0002c08801007387 */ /* 0x0001e80000100c00 */
[----:B------:R1:W-:Y:S04]  /*1ce70*/  STL.128 [R1+0x2d0], R140 ;  /* 0x0002d08c01007387 */ /* 0x0003e80000100c00 */
[----:B------:R1:W-:Y:S04]  /*1ce80*/  STL.128 [R1+0x2e0], R144 ;  /* 0x0002e09001007387 */ /* 0x0003e80000100c00 */
[----:B------:R1:W-:Y:S01]  /*1ce90*/  STL.128 [R1+0x2f0], R148 ;  /* 0x0002f09401007387 */ /* 0x0003e20000100c00 */
[----:B0-----:R-:W-:-:S02]  /*1cea0*/  IMAD.MOV.U32 R136, RZ, RZ, R165 ;  /* 0x000000ffff887224 */ /* 0x001fc400078e00a5 */
[----:B------:R-:W-:Y:S02]  /*1ceb0*/  IMAD.MOV.U32 R137, RZ, RZ, R164 ;  /* 0x000000ffff897224 */ /* 0x000fe400078e00a4 */
[----:B------:R-:W-:Y:S02]  /*1cec0*/  IMAD.MOV.U32 R138, RZ, RZ, R163 ;  /* 0x000000ffff8a7224 */ /* 0x000fe400078e00a3 */
[----:B------:R-:W-:Y:S02]  /*1ced0*/  IMAD.MOV.U32 R139, RZ, RZ, R162 ;  /* 0x000000ffff8b7224 */ /* 0x000fe400078e00a2 */
[----:B----4-:R-:W-:Y:S02]  /*1cee0*/  IMAD.MOV.U32 R134, RZ, RZ, R129 ;  /* 0x000000ffff867224 */ /* 0x010fe400078e0081 */
[----:B------:R-:W-:Y:S02]  /*1cef0*/  IMAD.MOV.U32 R131, RZ, RZ, R126 ;  /* 0x000000ffff837224 */ /* 0x000fe400078e007e */
[----:B--2---:R-:W-:-:S02]  /*1cf00*/  IMAD.MOV.U32 R130, RZ, RZ, R125 ;  /* 0x000000ffff827224 */ /* 0x004fc400078e007d */
        /* <DEDUP_REMOVED lines=82> */
[----:B---3--:R-:W-:Y:S02]  /*1d430*/  IMAD.MOV.U32 R48, RZ, RZ, R43 ;  /* 0x000000ffff307224 */ /* 0x008fe400078e002b */
        /* <DEDUP_REMOVED lines=15> */
[----:B-1----:R-:W-:Y:S02]  /*1d530*/  IMAD.MOV.U32 R140, RZ, RZ, R161 ;  /* 0x000000ffff8c7224 */ /* 0x002fe400078e00a1 */
        /* <DEDUP_REMOVED lines=19> */
[----:B------:R-:W-:-:S06]  /*1d670*/  IMAD.MOV.U32 R27, RZ, RZ, R2 ;  /* 0x000000ffff1b7224 */ /* 0x000fcc00078e0002 */
[----:B------:R-:W-:-:S06]  /*1d680*/  WARPGROUP.ARRIVE ;  /* 0x00000000000079c5 */ /* 0x000fcc0000000000 */
[----:B------:R-:W-:Y:S01]  /*1d690*/  HGMMA.64x256x16.F32 R24, R152, gdesc[UR4].tnspB, R24, gsb0 ;  /* 0x43e0000498187df0 */ /* 0x000fe20008000818 */
[----:B------:R0:W-:Y:S04]  /*1d6a0*/  STL.128 [R1+0x1790], R20 ;  /* 0x0017901401007387 */ /* 0x0001e80000100c00 */
[----:B------:R1:W-:Y:S04]  /*1d6b0*/  STL.128 [R1+0x1760], R8 ;  /* 0x0017600801007387 */ /* 0x0003e80000100c00 */
[----:B0-----:R-:W2:Y:S04]  /*1d6c0*/  LDL.LU.128 R20, [R1+0x1790] ;  /* 0x0017900001147983 */ /* 0x001ea80000300c00 */
[----:B-1----:R-:W3:Y:S01]  /*1d6d0*/  LDL.LU.128 R8, [R1+0x1760] ;  /* 0x0017600001087983 */ /* 0x002ee20000300c00 */
[----:B------:R-:W-:-:S03]  /*1d6e0*/  WARPGROUP.DEPBAR.LE gsb0, 0x0 ;  /* 0x00008000000079c5 */ /* 0x000fc60000010000 */
[----:B------:R0:W-:Y:S04]  /*1d6f0*/  STL.128 [R1+0x1550], R148 ;  /* 0x0015509401007387 */ /* 0x0001e80000100c00 */
[----:B------:R1:W-:Y:S04]  /*1d700*/  STL.128 [R1+0x14e0], R120 ;  /* 0x0014e07801007387 */ /* 0x0003e80000100c00 */
[----:B------:R4:W-:Y:S01]  /*1d710*/  STL.128 [R1+0x1490], R100 ;  /* 0x0014906401007387 */ /* 0x0009e20000100c00 */
[----:B0-----:R-:W-:Y:S02]  /*1d720*/  IMAD.MOV.U32 R148, RZ, RZ, R161 ;  /* 0x000000ffff947224 */ /* 0x001fe400078e00a1 */
[----:B------:R-:W-:-:S02]  /*1d730*/  IMAD.MOV.U32 R149, RZ, RZ, R160 ;  /* 0x000000ffff957224 */ /* 0x000fc400078e00a0 */
[----:B------:R-:W-:Y:S01]  /*1d740*/  IMAD.MOV.U32 R150, RZ, RZ, R159 ;  /* 0x000000ffff967224 */ /* 0x000fe200078e009f */
[----:B-1----:R-:W2:Y:S01]  /*1d750*/  LDL.LU.128 R120, [R1+0x14e0] ;  /* 0x0014e00001787983 */ /* 0x002ea20000300c00 */
[----:B------:R-:W-:-:S03]  /*1d760*/  IMAD.MOV.U32 R151, RZ, RZ, R158 ;  /* 0x000000ffff977224 */ /* 0x000fc600078e009e */
[----:B------:R0:W-:Y:S04]  /*1d770*/  STL.128 [R1+0x1540], R144 ;  /* 0x0015409001007387 */ /* 0x0001e80000100c00 */
[----:B------:R1:W-:Y:S04]  /*1d780*/  STL.128 [R1+0x400], R148 ;  /* 0x0004009401007387 */ /* 0x0003e80000100c00 */
[----:B----4-:R-:W4:Y:S04]  /*1d790*/  LDL.LU.128 R100, [R1+0x1490] ;  /* 0x0014900001647983 */ /* 0x010f280000300c00 */
[----:B------:R1:W-:Y:S04]  /*1d7a0*/  STL.128 [R1+0x1510], R132 ;  /* 0x0015108401007387 */ /* 0x0003e80000100c00 */
[----:B------:R1:W-:Y:S01]  /*1d7b0*/  STL.128 [R1+0x1500], R128 ;  /* 0x0015008001007387 */ /* 0x0003e20000100c00 */
[----:B0-----:R-:W-:-:S02]  /*1d7c0*/  IMAD.MOV.U32 R144, RZ, RZ, R165 ;  /* 0x000000ffff907224 */ /* 0x001fc400078e00a5 */
[----:B------:R-:W-:Y:S01]  /*1d7d0*/  IMAD.MOV.U32 R145, RZ, RZ, R164 ;  /* 0x000000ffff917224 */ /* 0x000fe200078e00a4 */
[----:B-1----:R-:W3:Y:S01]  /*1d7e0*/  LDL.LU.128 R148, [R1+0x1550] ;  /* 0x0015500001947983 */ /* 0x002ee20000300c00 */
[----:B------:R-:W-:Y:S02]  /*1d7f0*/  IMAD.MOV.U32 R146, RZ, RZ, R163 ;  /* 0x000000ffff927224 */ /* 0x000fe400078e00a3 */
[----:B------:R-:W-:Y:S01]  /*1d800*/  IMAD.MOV.U32 R147, RZ, RZ, R162 ;  /* 0x000000ffff937224 */ /* 0x000fe200078e00a2 */
[----:B------:R-:W-:Y:S04]  /*1d810*/  STL.128 [R1+0x1530], R140 ;  /* 0x0015308c01007387 */ /* 0x000fe80000100c00 */
[----:B------:R-:W4:Y:S04]  /*1d820*/  LDL.LU.128 R132, [R1+0x1510] ;  /* 0x0015100001847983 */ /* 0x000f280000300c00 */
[----:B------:R-:W4:Y:S04]  /*1d830*/  LDL.LU.128 R128, [R1+0x1500] ;  /* 0x0015000001807983 */ /* 0x000f280000300c00 */
        /* <DEDUP_REMOVED lines=14> */
[----:B------:R-:W4:Y:S04]  /*1d920*/  LDL.LU.128 R140, [R1+0x1530] ;  /* 0x00153000018c7983 */ /* 0x000f280000300c00 */
[----:B------:R-:W4:Y:S04]  /*1d930*/  LDL.LU.128 R136, [R1+0x1520] ;  /* 0x0015200001887983 */ /* 0x000f280000300c00 */
[----:B------:R0:W-:Y:S04]  /*1d940*/  STL.128 [R1+0x14d0], R116 ;  /* 0x0014d07401007387 */ /* 0x0001e80000100c00 */
[----:B------:R0:W-:Y:S04]  /*1d950*/  STL.128 [R1+0x14c0], R112 ;  /* 0x0014c07001007387 */ /* 0x0001e80000100c00 */
[----:B------:R0:W-:Y:S04]  /*1d960*/  STL.128 [R1+0x14b0], R108 ;  /* 0x0014b06c01007387 */ /* 0x0001e80000100c00 */
[----:B------:R0:W-:Y:S04]  /*1d970*/  STL.128 [R1+0x14a0], R104 ;  /* 0x0014a06801007387 */ /* 0x0001e80000100c00 */
        /* <DEDUP_REMOVED lines=21> */
[----:B------:R-:W4:Y:S04]  /*1dad0*/  LDL.LU.128 R104, [R1+0x14a0] ;  /* 0x0014a00001687983 */ /* 0x000f280000300c00 */
[----:B-1----:R-:W4:Y:S04]  /*1dae0*/  LDL.LU.128 R56, [R1+0x13e0] ;  /* 0x0013e00001387983 */ /* 0x002f280000300c00 */
[----:B------:R-:W4:Y:S04]  /*1daf0*/  LDL.LU.128 R52, [R1+0x13d0] ;  /* 0x0013d00001347983 */ /* 0x000f280000300c00 */
[----:B------:R-:W4:Y:S04]  /*1db00*/  LDL.LU.128 R48, [R1+0x13c0] ;  /* 0x0013c00001307983 */ /* 0x000f280000300c00 */
[----:B------:R-:W4:Y:S04]  /*1db10*/  LDL.LU.128 R44, [R1+0x13b0] ;  /* 0x0013b000012c7983 */ /* 0x000f280000300c00 */
[----:B------:R-:W4:Y:S04]  /*1db20*/  LDL.LU.128 R40, [R1+0x13a0] ;  /* 0x0013a00001287983 */ /* 0x000f280000300c00 */
[----:B------:R-:W4:Y:S04]  /*1db30*/  LDL.LU.128 R36, [R1+0x1390] ;  /* 0x0013900001247983 */ /* 0x000f280000300c00 */
[----:B------:R-:W4:Y:S01]  /*1db40*/  LDL.LU.128 R32, [R1+0x1380] ;  /* 0x0013800001207983 */ /* 0x000f220000300c00 */
        /* <DEDUP_REMOVED lines=9> */
[----:B------:R-:W-:-:S07]  /*1dbe0*/  IMAD.MOV.U32 R5, RZ, RZ, R17 ;  /* 0x000000ffff057224 */ /* 0x000fce00078e0011 */
[----:B------:R-:W0:Y:S08]  /*1dbf0*/  MUFU.EX2 R168, R168 ;  /* 0x000000a800a87308 */ /* 0x000e300000000800 */
[----:B------:R-:W-:Y:S08]  /*1dc00*/  MUFU.EX2 R167, R167 ;  /* 0x000000a700a77308 */ /* 0x000ff00000000800 */
[----:B------:R-:W-:Y:S08]  /*1dc10*/  MUFU.EX2 R166, R166 ;  /* 0x000000a600a67308 */ /* 0x000ff00000000800 */
[----:B------:R-:W-:Y:S08]  /*1dc20*/  MUFU.EX2 R165, R165 ;  /* 0x000000a500a57308 */ /* 0x000ff00000000800 */
[----:B------:R-:W1:Y:S08]  /*1dc30*/  MUFU.EX2 R164, R164 ;  /* 0x000000a400a47308 */ /* 0x000e700000000800 */
[----:B------:R-:W-:Y:S08]  /*1dc40*/  MUFU.EX2 R163, R163 ;  /* 0x000000a300a37308 */ /* 0x000ff00000000800 */
[----:B------:R-:W1:Y:S01]  /*1dc50*/  MUFU.EX2 R162, R162 ;  /* 0x000000a200a27308 */ /* 0x000e620000000800 */
[----:B------:R-:W-:-:S02]  /*1dc60*/  VIADD R4, R16, 0x200 ;  /* 0x0000020010047836 */ /* 0x000fc40000000000 */
[----:B------:R-:W-:Y:S02]  /*1dc70*/  IMAD.MOV.U32 R152, RZ, RZ, R157 ;  /* 0x000000ffff987224 */ /* 0x000fe400078e009d */
[----:B------:R-:W-:Y:S01]  /*1dc80*/  IMAD.MOV.U32 R153, RZ, RZ, R156 ;  /* 0x000000ffff997224 */ /* 0x000fe200078e009c */
[----:B------:R-:W-:Y:S01]  /*1dc90*/  R2UR UR7, R5 ;  /* 0x00000000050772ca */ /* 0x000fe200000e0000 */
[----:B------:R-:W-:Y:S02]  /*1dca0*/  IMAD.MOV.U32 R154, RZ, RZ, R19 ;  /* 0x000000ffff9a7224 */ /* 0x000fe400078e0013 */
[----:B------:R-:W-:Y:S02]  /*1dcb0*/  IMAD.MOV.U32 R155, RZ, RZ, R18 ;  /* 0x000000ffff9b7224 */ /* 0x000fe400078e0012 */
[----:B------:R-:W-:Y:S02]  /*1dcc0*/  IMAD.MOV.U32 R156, RZ, RZ, R15 ;  /* 0x000000ffff9c7224 */ /* 0x000fe400078e000f */
[----:B------:R-:W-:-:S02]  /*1dcd0*/  IMAD.MOV.U32 R157, RZ, RZ, R14 ;  /* 0x000000ffff9d7224 */ /* 0x000fc400078e000e */
[----:B------:R-:W-:Y:S02]  /*1dce0*/  IMAD.MOV.U32 R158, RZ, RZ, R12 ;  /* 0x000000ffff9e7224 */ /* 0x000fe400078e000c */
[----:B------:R-:W-:Y:S01]  /*1dcf0*/  IMAD.MOV.U32 R159, RZ, RZ, R7 ;  /* 0x000000ffff9f7224 */ /* 0x000fe200078e0007 */
[----:B------:R-:W-:Y:S01]  /*1dd00*/  R2UR UR6, R4 ;  /* 0x00000000040672ca */ /* 0x000fe200000e0000 */
[----:B------:R-:W-:Y:S02]  /*1dd10*/  IMAD.MOV.U32 R5, RZ, RZ, R6 ;  /* 0x000000ffff057224 */ /* 0x000fe400078e0006 */
[----:B------:R-:W-:Y:S02]  /*1dd20*/  IMAD.MOV.U32 R6, RZ, RZ, R3 ;  /* 0x000000ffff067224 */ /* 0x000fe400078e0003 */
[----:B------:R-:W-:Y:S02]  /*1dd30*/  IMAD.MOV.U32 R7, RZ, RZ, R2 ;  /* 0x000000ffff077224 */ /* 0x000fe400078e0002 */
[----:B--2---:R-:W-:-:S02]  /*1dd40*/  IMAD.MOV.U32 R226, RZ, RZ, R123 ;  /* 0x000000ffffe27224 */ /* 0x004fc400078e007b */
[----:B------:R-:W-:Y:S01]  /*1dd50*/  IMAD.MOV.U32 R227, RZ, RZ, R122 ;  /* 0x000000ffffe37224 */ /* 0x000fe200078e007a */
[----:B------:R0:W-:Y:S01]  /*1dd60*/  STL.128 [R1+0x410], R152 ;  /* 0x0004109801007387 */ /* 0x0001e20000100c00 */
[----:B---3--:R-:W-:Y:S02]  /*1dd70*/  IMAD.MOV.U32 R2, RZ, RZ, R151 ;  /* 0x000000ffff027224 */ /* 0x008fe400078e0097 */
[----:B------:R-:W-:Y:S01]  /*1dd80*/  IMAD.MOV.U32 R3, RZ, RZ, R150 ;  /* 0x000000ffff037224 */ /* 0x000fe200078e0096 */
[----:B------:R2:W-:Y:S01]  /*1dd90*/  STL.128 [R1+0x420], R156 ;  /* 0x0004209c01007387 */ /* 0x0005e20000100c00 */
[----:B----4-:R-:W-:-:S03]  /*1dda0*/  IMAD.MOV.U32 R4, RZ, RZ, R100 ;  /* 0x000000ffff047224 */ /* 0x010fc600078e0064 */
[----:B------:R3:W-:Y:S01]  /*1ddb0*/  STL.128 [R1+0x1310], R196 ;  /* 0x001310c401007387 */ /* 0x0007e20000100c00 */
[----:B------:R-:W-:Y:S02]  /*1ddc0*/  IMAD.MOV.U32 R160, RZ, RZ, R131 ;  /* 0x000000ffffa07224 */ /* 0x000fe400078e0083 */
[----:B------:R-:W-:Y:S02]  /*1ddd0*/  IMAD.MOV.U32 R161, RZ, RZ, R130 ;  /* 0x000000ffffa17224 */ /* 0x000fe400078e0082 */
[----:B------:R-:W-:Y:S01]  /*1dde0*/  IMAD.MOV.U32 R174, RZ, RZ, R129 ;  /* 0x000000ffffae7224 */ /* 0x000fe200078e0081 */
[----:B0-----:R-:W-:Y:S01]  /*1ddf0*/  F2FP.F16.F32.PACK_AB R152, R168, R169 ;  /* 0x000000a9a898723e */ /* 0x001fe200000000ff */
[----:B------:R-:W-:Y:S01]  /*1de00*/  IMAD.MOV.U32 R175, RZ, RZ, R128 ;  /* 0x000000ffffaf7224 */ /* 0x000fe200078e0080 */
[----:B-1----:R-:W-:Y:S02]  /*1de10*/  F2FP.F16.F32.PACK_AB R153, R164, R165 ;  /* 0x000000a5a499723e */ /* 0x002fe400000000ff */
[----:B------:R-:W-:Y:S01]  /*1de20*/  F2FP.F16.F32.PACK_AB R154, R166, R167 ;  /* 0x000000a7a69a723e */ /* 0x000fe200000000ff */
[----:B--2---:R-:W-:Y:S01]  /*1de30*/  IMAD.MOV.U32 R156, RZ, RZ, R135 ;  /* 0x000000ffff9c7224 */ /* 0x004fe200078e0087 */
[----:B------:R-:W-:Y:S01]  /*1de40*/  F2FP.F16.F32.PACK_AB R155, R162, R163 ;  /* 0x000000a3a29b723e */ /* 0x000fe200000000ff */
[----:B------:R-:W-:-:S02]  /*1de50*/  IMAD.MOV.U32 R157, RZ, RZ, R134 ;  /* 0x000000ffff9d7224 */ /* 0x000fc400078e0086 */
[----:B------:R-:W-:Y:S02]  /*1de60*/  IMAD.MOV.U32 R158, RZ, RZ, R133 ;  /* 0x000000ffff9e7224 */ /* 0x000fe400078e0085 */
[----:B------:R-:W-:Y:S01]  /*1de70*/  IMAD.MOV.U32 R159, RZ, RZ, R132 ;  /* 0x000000ffff9f7224 */ /* 0x000fe200078e0084 */
[----:B------:R0:W-:Y:S01]  /*1de80*/  STL [R1+0x5cc], R226 ;  /* 0x0005cce201007387 */ /* 0x0001e20000100800 */
[----:B---3--:R-:W-:Y:S02]  /*1de90*/  IMAD.MOV.U32 R198, RZ, RZ, R227 ;  /* 0x000000ffffc67224 */ /* 0x008fe400078e00e3 */
[----:B------:R-:W-:Y:S01]  /*1dea0*/  IMAD.MOV.U32 R199, RZ, RZ, R226 ;  /* 0x000000ffffc77224 */ /* 0x000fe200078e00e2 */
[----:B------:R1:W-:Y:S01]  /*1deb0*/  STL [R1+0x5c8], R227 ;  /* 0x0005c8e301007387 */ /* 0x0003e20000100800 */
[----:B------:R-:W-:-:S03]  /*1dec0*/  IMAD.MOV.U32 R176, RZ, RZ, R4 ;  /* 0x000000ffffb07224 */ /* 0x000fc600078e0004 */
[----:B------:R2:W-:Y:S01]  /*1ded0*/  STL [R1+0x63c], R2 ;  /* 0x00063c0201007387 */ /* 0x0005e20000100800 */
[----:B0-----:R-:W-:-:S03]  /*1dee0*/  IMAD.MOV.U32 R226, RZ, RZ, R3 ;  /* 0x000000ffffe27224 */ /* 0x001fc600078e0003 */
[----:B------:R0:W-:Y:S01]  /*1def0*/  STL [R1+0x638], R3 ;  /* 0x0006380301007387 */ /* 0x0001e20000100800 */
[----:B-1----:R-:W-:-:S03]  /*1df00*/  IMAD.MOV.U32 R227, RZ, RZ, R2 ;  /* 0x000000ffffe37224 */ /* 0x002fc600078e0002 */
[----:B------:R1:W-:Y:S01]  /*1df10*/  STL [R1+0x570], R4 ;  /* 0x0005700401007387 */ /* 0x0003e20000100800 */
[----:B------:R-:W-:Y:S02]  /*1df20*/  IMAD.MOV.U32 R12, RZ, RZ, R149 ;  /* 0x000000ffff0c7224 */ /* 0x000fe400078e0095 */
[----:B--2---:R-:W-:Y:S01]  /*1df30*/  IMAD.MOV.U32 R2, RZ, RZ, R27 ;  /* 0x000000ffff027224 */ /* 0x004fe200078e001b */
[----:B------:R-:W-:Y:S01]  /*1df40*/  STL.64 [R1+0x1370], R220 ;  /* 0x001370dc01007387 */ /* 0x000fe20000100a00 */
[----:B------:R-:W-:Y:S02]  /*1df50*/  IMAD.MOV.U32 R14, RZ, RZ, R148 ;  /* 0x000000ffff0e7224 */ /* 0x000fe400078e0094 */
[----:B0-----:R-:W-:Y:S01]  /*1df60*/  IMAD.MOV.U32 R3, RZ, RZ, R26 ;  /* 0x000000ffff037224 */ /* 0x001fe200078e001a */
[----:B------:R0:W-:Y:S01]  /*1df70*/  STL.128 [R1+0x1360], R216 ;  /* 0x001360d801007387 */ /* 0x0001e20000100c00 */
[----:B-1----:R-:W-:-:S03]  /*1df80*/  IMAD.MOV.U32 R4, RZ, RZ, R25 ;  /* 0x000000ffff047224 */ /* 0x002fc600078e0019 */
[----:B------:R1:W-:Y:S01]  /*1df90*/  STL.128 [R1+0x1350], R212 ;  /* 0x001350d401007387 */ /* 0x0003e20000100c00 */
[----:B------:R-:W-:-:S03]  /*1dfa0*/  IMAD.MOV.U32 R196, RZ, RZ, R120 ;  /* 0x000000ffffc47224 */ /* 0x000fc600078e0078 */
[----:B------:R2:W-:Y:S01]  /*1dfb0*/  STL.128 [R1+0x1340], R208 ;  /* 0x001340d001007387 */ /* 0x0005e20000100c00 */
[----:B------:R-:W-:-:S03]  /*1dfc0*/  IMAD.MOV.U32 R197, RZ, RZ, R121 ;  /* 0x000000ffffc57224 */ /* 0x000fc600078e0079 */
[----:B------:R3:W-:Y:S01]  /*1dfd0*/  STL.128 [R1+0x1330], R204 ;  /* 0x001330cc01007387 */ /* 0x0007e20000100c00 */
[----:B------:R-:W-:-:S03]  /*1dfe0*/  IMAD.MOV.U32 R15, RZ, RZ, R147 ;  /* 0x000000ffff0f7224 */ /* 0x000fc600078e0093 */
[----:B------:R-:W-:Y:S01]  /*1dff0*/  STL [R1+0x620], R144 ;  /* 0x0006209001007387 */ /* 0x000fe20000100800 */
[----:B------:R-:W-:Y:S02]  /*1e000*/  IMAD.MOV.U32 R18, RZ, RZ, R146 ;  /* 0x000000ffff127224 */ /* 0x000fe400078e0092 */
[----:B------:R-:W-:Y:S01]  /*1e010*/  IMAD.MOV.U32 R19, RZ, RZ, R145 ;  /* 0x000000ffff137224 */ /* 0x000fe200078e0091 */
[----:B------:R-:W-:Y:S01]  /*1e020*/  STL [R1+0x61c], R143 ;  /* 0x00061c8f01007387 */ /* 0x000fe20000100800 */
[----:B0-----:R-:W-:Y:S02]  /*1e030*/  IMAD.MOV.U32 R216, RZ, RZ, R140 ;  /* 0x000000ffffd87224 */ /* 0x001fe400078e008c */
[----:B-1----:R-:W-:Y:S01]  /*1e040*/  IMAD.MOV.U32 R213, RZ, RZ, R137 ;  /* 0x000000ffffd57224 */ /* 0x002fe200078e0089 */
[----:B------:R-:W-:Y:S01]  /*1e050*/  STL [R1+0x618], R142 ;  /* 0x0006188e01007387 */ /* 0x000fe20000100800 */
[----:B--2---:R-:W-:Y:S02]  /*1e060*/  IMAD.MOV.U32 R208, RZ, RZ, R159 ;  /* 0x000000ffffd07224 */ /* 0x004fe400078e009f */
[----:B------:R-:W-:Y:S01]  /*1e070*/  IMAD.MOV.U32 R209, RZ, RZ, R158 ;  /* 0x000000ffffd17224 */ /* 0x000fe200078e009e */
[----:B------:R-:W-:Y:S01]  /*1e080*/  STL [R1+0x614], R141 ;  /* 0x0006148d01007387 */ /* 0x000fe20000100800 */
[----:B---3--:R-:W-:-:S02]  /*1e090*/  IMAD.MOV.U32 R204, RZ, RZ, R175 ;  /* 0x000000ffffcc7224 */ /* 0x008fc400078e00af */
        /* <DEDUP_REMOVED lines=24> */
[----:B0-----:R-:W-:Y:S01]  /*1e220*/  IMAD.MOV.U32 R157, RZ, RZ, R81 ;  /* 0x000000ffff9d7224 */ /* 0x001fe200078e0051 */
[----:B------:R0:W-:Y:S01]  /*1e230*/  STL [R1+0x5ec], R160 ;  /* 0x0005eca001007387 */ /* 0x0001e20000100800 */
[----:B------:R-:W-:-:S02]  /*1e240*/  IMAD.MOV.U32 R156, RZ, RZ, R80 ;  /* 0x000000ffff9c7224 */ /* 0x000fc400078e0050 */
[----:B-1----:R-:W-:Y:S01]  /*1e250*/  IMAD.MOV.U32 R158, RZ, RZ, R82 ;  /* 0x000000ffff9e7224 */ /* 0x002fe200078e0052 */
[----:B------:R1:W-:Y:S01]  /*1e260*/  STL [R1+0x5e8], R161 ;  /* 0x0005e8a101007387 */ /* 0x0003e20000100800 */
[----:B--2---:R-:W-:-:S03]  /*1e270*/  IMAD.MOV.U32 R159, RZ, RZ, R83 ;  /* 0x000000ffff9f7224 */ /* 0x004fc600078e0053 */
[----:B------:R2:W-:Y:S01]  /*1e280*/  STL [R1+0x5e4], R174 ;  /* 0x0005e4ae01007387 */ /* 0x0005e20000100800 */
[----:B------:R-:W-:Y:S02]  /*1e290*/  IMAD.MOV.U32 R151, RZ, RZ, R75 ;  /* 0x000000ffff977224 */ /* 0x000fe400078e004b */
[----:B0-----:R-:W-:Y:S01]  /*1e2a0*/  IMAD.MOV.U32 R160, RZ, RZ, R84 ;  /* 0x000000ffffa07224 */ /* 0x001fe200078e0054 */
[----:B------:R0:W-:Y:S01]  /*1e2b0*/  STL [R1+0x5e0], R175 ;  /* 0x0005e0af01007387 */ /* 0x0001e20000100800 */
[----:B------:R-:W-:Y:S02]  /*1e2c0*/  IMAD.MOV.U32 R150, RZ, RZ, R74 ;  /* 0x000000ffff967224 */ /* 0x000fe400078e004a */
[----:B-1----:R-:W-:Y:S01]  /*1e2d0*/  IMAD.MOV.U32 R161, RZ, RZ, R85 ;  /* 0x000000ffffa17224 */ /* 0x002fe200078e0055 */
[----:B------:R1:W-:Y:S01]  /*1e2e0*/  STL.64 [R1+0x12d0], R172 ;  /* 0x0012d0ac01007387 */ /* 0x0003e20000100a00 */
[----:B------:R-:W-:Y:S02]  /*1e2f0*/  IMAD.MOV.U32 R149, RZ, RZ, R73 ;  /* 0x000000ffff957224 */ /* 0x000fe400078e0049 */
[----:B--2---:R-:W-:Y:S01]  /*1e300*/  IMAD.MOV.U32 R174, RZ, RZ, R98 ;  /* 0x000000ffffae7224 */ /* 0x004fe200078e0062 */
[----:B------:R2:W-:Y:S01]  /*1e310*/  STL.128 [R1+0x12c0], R168 ;  /* 0x0012c0a801007387 */ /* 0x0005e20000100c00 */
[----:B------:R-:W-:-:S02]  /*1e320*/  IMAD.MOV.U32 R148, RZ, RZ, R72 ;  /* 0x000000ffff947224 */ /* 0x000fc400078e0048 */
[----:B0-----:R-:W-:Y:S01]  /*1e330*/  IMAD.MOV.U32 R175, RZ, RZ, R99 ;  /* 0x000000ffffaf7224 */ /* 0x001fe200078e0063 */
[----:B------:R0:W-:Y:S01]  /*1e340*/  STL.128 [R1+0x12b0], R164 ;  /* 0x0012b0a401007387 */ /* 0x0001e20000100c00 */
[----:B------:R-:W-:Y:S02]  /*1e350*/  IMAD.MOV.U32 R147, RZ, RZ, R71 ;  /* 0x000000ffff937224 */ /* 0x000fe400078e0047 */
[----:B------:R-:W-:Y:S01]  /*1e360*/  IMAD.MOV.U32 R146, RZ, RZ, R70 ;  /* 0x000000ffff927224 */ /* 0x000fe200078e0046 */
[----:B------:R3:W-:Y:S01]  /*1e370*/  STL.64 [R1+0x12a0], R162 ;  /* 0x0012a0a201007387 */ /* 0x0007e20000100a00 */
[----:B-1----:R-:W-:Y:S02]  /*1e380*/  IMAD.MOV.U32 R173, RZ, RZ, R97 ;  /* 0x000000ffffad7224 */ /* 0x002fe400078e0061 */
[----:B------:R-:W-:Y:S01]  /*1e390*/  IMAD.MOV.U32 R172, RZ, RZ, R96 ;  /* 0x000000ffffac7224 */ /* 0x000fe200078e0060 */
[----:B------:R1:W-:Y:S01]  /*1e3a0*/  STL.128 [R1+0x1290], R152 ;  /* 0x0012909801007387 */ /* 0x0003e20000100c00 */
[----:B------:R-:W-:-:S02]  /*1e3b0*/  IMAD.MOV.U32 R145, RZ, RZ, R69 ;  /* 0x000000ffff917224 */ /* 0x000fc400078e0045 */
[----:B------:R-:W-:Y:S01]  /*1e3c0*/  IMAD.MOV.U32 R144, RZ, RZ, R68 ;  /* 0x000000ffff907224 */ /* 0x000fe200078e0044 */
[----:B------:R-:W-:Y:S01]  /*1e3d0*/  STL [R1+0x600], R136 ;  /* 0x0006008801007387 */ /* 0x000fe20000100800 */
[----:B--2---:R-:W-:Y:S02]  /*1e3e0*/  IMAD.MOV.U32 R171, RZ, RZ, R95 ;  /* 0x000000ffffab7224 */ /* 0x004fe400078e005f */
[----:B------:R-:W-:Y:S01]  /*1e3f0*/  IMAD.MOV.U32 R170, RZ, RZ, R94 ;  /* 0x000000ffffaa7224 */ /* 0x000fe200078e005e */
[----:B------:R-:W-:Y:S01]  /*1e400*/  STL.128 [R1+0x1300], R192 ;  /* 0x001300c001007387 */ /* 0x000fe20000100c00 */
[----:B------:R-:W-:Y:S02]  /*1e410*/  IMAD.MOV.U32 R169, RZ, RZ, R93 ;  /* 0x000000ffffa97224 */ /* 0x000fe400078e005d */
[----:B------:R-:W-:Y:S01]  /*1e420*/  IMAD.MOV.U32 R168, RZ, RZ, R92 ;  /* 0x000000ffffa87224 */ /* 0x000fe200078e005c */
[----:B------:R-:W-:Y:S01]  /*1e430*/  STL.128 [R1+0x12f0], R188 ;  /* 0x0012f0bc01007387 */ /* 0x000fe20000100c00 */
[----:B0-----:R-:W-:-:S02]  /*1e440*/  IMAD.MOV.U32 R167, RZ, RZ, R91 ;  /* 0x000000ffffa77224 */ /* 0x001fc400078e005b */
[----:B------:R-:W-:Y:S01]  /*1e450*/  IMAD.MOV.U32 R166, RZ, RZ, R90 ;  /* 0x000000ffffa67224 */ /* 0x000fe200078e005a */
[----:B------:R0:W-:Y:S01]  /*1e460*/  STL.128 [R1+0x12e0], R184 ;  /* 0x0012e0b801007387 */ /* 0x0001e20000100c00 */
[----:B------:R-:W-:Y:S02]  /*1e470*/  IMAD.MOV.U32 R165, RZ, RZ, R89 ;  /* 0x000000ffffa57224 */ /* 0x000fe400078e0059 */
[----:B------:R-:W-:Y:S01]  /*1e480*/  IMAD.MOV.U32 R164, RZ, RZ, R88 ;  /* 0x000000ffffa47224 */ /* 0x000fe200078e0058 */
[----:B------:R2:W-:Y:S01]  /*1e490*/  STL [R1+0x5c4], R121 ;  /* 0x0005c47901007387 */ /* 0x0005e20000100800 */
[----:B---3--:R-:W-:Y:S02]  /*1e4a0*/  IMAD.MOV.U32 R163, RZ, RZ, R87 ;  /* 0x000000ffffa37224 */ /* 0x008fe400078e0057 */
[----:B------:R-:W-:Y:S01]  /*1e4b0*/  IMAD.MOV.U32 R162, RZ, RZ, R86 ;  /* 0x000000ffffa27224 */ /* 0x000fe200078e0056 */
[----:B------:R3:W-:Y:S01]  /*1e4c0*/  STL [R1+0x5c0], R120 ;  /* 0x0005c07801007387 */ /* 0x0007e20000100800 */
[----:B-1----:R-:W-:-:S02]  /*1e4d0*/  IMAD.MOV.U32 R155, RZ, RZ, R79 ;  /* 0x000000ffff9b7224 */ /* 0x002fc400078e004f */
        /* <DEDUP_REMOVED lines=21> */
[----:B0-----:R-:W-:Y:S01]  /*1e630*/  IMAD.MOV.U32 R184, RZ, RZ, R108 ;  /* 0x000000ffffb87224 */ /* 0x001fe200078e006c */
        /* <DEDUP_REMOVED lines=36> */
[----:B---3--:R-:W-:Y:S02]  /*1e880*/  IMAD.MOV.U32 R120, RZ, RZ, R44 ;  /* 0x000000ffff787224 */ /* 0x008fe400078e002c */
[----:B-1----:R-:W-:Y:S02]  /*1e890*/  IMAD.MOV.U32 R119, RZ, RZ, R43 ;  /* 0x000000ffff777224 */ /* 0x002fe400078e002b */
[----:B----4-:R-:W-:Y:S02]  /*1e8a0*/  IMAD.MOV.U32 R118, RZ, RZ, R42 ;  /* 0x000000ffff767224 */ /* 0x010fe400078e002a */
[----:B------:R-:W-:Y:S02]  /*1e8b0*/  IMAD.MOV.U32 R117, RZ, RZ, R41 ;  /* 0x000000ffff757224 */ /* 0x000fe400078e0029 */
[----:B------:R-:W-:Y:S02]  /*1e8c0*/  IMAD.MOV.U32 R116, RZ, RZ, R40 ;  /* 0x000000ffff747224 */ /* 0x000fe400078e0028 */
[----:B------:R-:W-:-:S02]  /*1e8d0*/  IMAD.MOV.U32 R115, RZ, RZ, R39 ;  /* 0x000000ffff737224 */ /* 0x000fc400078e0027 */
[----:B------:R-:W-:Y:S02]  /*1e8e0*/  IMAD.MOV.U32 R114, RZ, RZ, R38 ;  /* 0x000000ffff727224 */ /* 0x000fe400078e0026 */
[----:B------:R-:W-:Y:S02]  /*1e8f0*/  IMAD.MOV.U32 R113, RZ, RZ, R37 ;  /* 0x000000ffff717224 */ /* 0x000fe400078e0025 */
[----:B0-----:R-:W-:Y:S02]  /*1e900*/  IMAD.MOV.U32 R112, RZ, RZ, R36 ;  /* 0x000000ffff707224 */ /* 0x001fe400078e0024 */
        /* <DEDUP_REMOVED lines=10> */
[----:B------:R-:W-:Y:S01]  /*1e9b0*/  IMAD.MOV.U32 R27, RZ, RZ, R2 ;  /* 0x000000ffff1b7224 */ /* 0x000fe200078e0002 */
[----:B------:R0:W-:Y:S01]  /*1e9c0*/  STL.128 [R1+0x15a0], R20 ;  /* 0x0015a01401007387 */ /* 0x0001e20000100c00 */
[----:B------:R-:W-:-:S03]  /*1e9d0*/  IMAD.MOV.U32 R177, RZ, RZ, R101 ;  /* 0x000000ffffb17224 */ /* 0x000fc600078e0065 */
[----:B------:R1:W-:Y:S01]  /*1e9e0*/  STL.128 [R1+0x1570], R8 ;  /* 0x0015700801007387 */ /* 0x0003e20000100c00 */
[----:B------:R-:W-:-:S03]  /*1e9f0*/  IMAD.MOV.U32 R178, RZ, RZ, R102 ;  /* 0x000000ffffb27224 */ /* 0x000fc600078e0066 */
[----:B------:R-:W-:Y:S01]  /*1ea00*/  STL [R1+0x634], R12 ;  /* 0x0006340c01007387 */ /* 0x000fe20000100800 */
[----:B------:R-:W-:-:S03]  /*1ea10*/  IMAD.MOV.U32 R179, RZ, RZ, R103 ;  /* 0x000000ffffb37224 */ /* 0x000fc600078e0067 */
[----:B------:R-:W-:Y:S04]  /*1ea20*/  STL [R1+0x630], R14 ;  /* 0x0006300e01007387 */ /* 0x000fe80000100800 */
[----:B0-----:R-:W2:Y:S04]  /*1ea30*/  LDL.LU.128 R20, [R1+0x15a0] ;  /* 0x0015a00001147983 */ /* 0x001ea80000300c00 */
[----:B-1----:R-:W3:Y:S04]  /*1ea40*/  LDL.LU.128 R8, [R1+0x1570] ;  /* 0x0015700001087983 */ /* 0x002ee80000300c00 */
        /* <DEDUP_REMOVED lines=85> */
[----:B------:R-:W-:Y:S04]  /*1efa0*/  STL.128 [R1+0x250], R108 ;  /* 0x0002506c01007387 */ /* 0x000fe80000100c00 */
[----:B------:R-:W-:Y:S04]  /*1efb0*/  STL [R1+0x448], R3 ;  /* 0x0004480301007387 */ /* 0x000fe80000100800 */
[----:B------:R-:W-:Y:S04]  /*1efc0*/  STL.128 [R1+0x260], R112 ;  /* 0x0002607001007387 */ /* 0x000fe80000100c00 */
        /* <DEDUP_REMOVED lines=11> */
[----:B------:R-:W-:Y:S04]  /*1f080*/  STL [R1+0x440], R24 ;  /* 0x0004401801007387 */ /* 0x000fe80000100800 */
[----:B------:R1:W-:Y:S04]  /*1f090*/  STL.128 [R1+0x1280], R24 ;  /* 0x0012801801007387 */ /* 0x0003e80000100c00 */
[----:B------:R-:W4:Y:S04]  /*1f0a0*/  LDL.LU.128 R28, [R1+0x450] ;  /* 0x00045000011c7983 */ /* 0x000f280000300c00 */
[----:B0-----:R-:W4:Y:S04]  /*1f0b0*/  LDL.LU.128 R152, [R1+0x1290] ;  /* 0x0012900001987983 */ /* 0x001f280000300c00 */
[----:B------:R-:W4:Y:S04]  /*1f0c0*/  LDL.LU.128 R32, [R1+0x460] ;  /* 0x0004600001207983 */ /* 0x000f280000300c00 */
        /* <DEDUP_REMOVED lines=33> */
[----:B0-----:R-:W3:Y:S04]  /*1f2e0*/  LDL.LU.128 R184, [R1+0x12e0] ;  /* 0x0012e00001b87983 */ /* 0x001ee80000300c00 */
[----:B-1----:R-:W3:Y:S04]  /*1f2f0*/  LDL.LU.128 R188, [R1+0x12f0] ;  /* 0x0012f00001bc7983 */ /* 0x002ee80000300c00 */
[----:B--2---:R-:W2:Y:S04]  /*1f300*/  LDL.LU.128 R196, [R1+0x1310] ;  /* 0x0013100001c47983 */ /* 0x004ea80000300c00 */
[----:B------:R0:W-:Y:S04]  /*1f310*/  STL.128 [R1+0x1270], R20 ;  /* 0x0012701401007387 */ /* 0x0001e80000100c00 */
[----:B------:R-:W-:Y:S04]  /*1f320*/  STL.128 [R1+0x320], R160 ;  /* 0x000320a001007387 */ /* 0x000fe80000100c00 */
[----:B------:R1:W-:Y:S04]  /*1f330*/  STL.128 [R1+0x330], R164 ;  /* 0x000330a401007387 */ /* 0x0003e80000100c00 */
[----:B------:R1:W-:Y:S04]  /*1f340*/  STL.128 [R1+0x340], R168 ;  /* 0x000340a801007387 */ /* 0x0003e80000100c00 */
[----:B------:R1:W-:Y:S04]  /*1f350*/  STL.128 [R1+0x350], R172 ;  /* 0x000350ac01007387 */ /* 0x0003e80000100c00 */
[----:B0-----:R-:W2:Y:S04]  /*1f360*/  LDL.LU.128 R20, [R1+0x1270] ;  /* 0x0012700001147983 */ /* 0x001ea80000300c00 */
[----:B-1----:R-:W2:Y:S04]  /*1f370*/  LDL.LU.128 R164, [R1+0x12b0] ;  /* 0x0012b00001a47983 */ /* 0x002ea80000300c00 */
[----:B------:R-:W2:Y:S04]  /*1f380*/  LDL.LU.128 R168, [R1+0x12c0] ;  /* 0x0012c00001a87983 */ /* 0x000ea80000300c00 */
[----:B------:R-:W2:Y:S04]  /*1f390*/  LDL.LU.64 R172, [R1+0x12d0] ;  /* 0x0012d00001ac7983 */ /* 0x000ea80000300a00 */
[----:B------:R-:W2:Y:S01]  /*1f3a0*/  LDL.LU.64 R162, [R1+0x12a0] ;  /* 0x0012a00001a27983 */ /* 0x000ea20000300a00 */
[----:B----4-:R-:W-:-:S06]  /*1f3b0*/  WARPGROUP.ARRIVE ;  /* 0x00000000000079c5 */ /* 0x010fcc0000000000 */
[----:B------:R-:W-:Y:S01]  /*1f3c0*/  HGMMA.64x256x16.F32 R24, R152, gdesc[UR4].tnspB, R24, gsb0 ;  /* 0x43e0000498187df0 */ /* 0x000fe20008000818 */
[----:B------:R-:W-:Y:S02]  /*1f3d0*/  STL.128 [R1+0x310], R156 ;  /* 0x0003109c01007387 */ /* 0x000fe40000100c00 */
[----:B------:R-:W-:Y:S02]  /*1f3e0*/  WARPGROUP.DEPBAR.LE gsb0, 0x0 ;  /* 0x00008000000079c5 */ /* 0x000fe40000010000 */
[----:B------:R0:W-:Y:S04]  /*1f3f0*/  STL.128 [R1+0x440], R24 ;  /* 0x0004401801007387 */ /* 0x0001e80000100c00 */
[----:B------:R-:W-:Y:S04]  /*1f400*/  STL.128 [R1+0x450], R28 ;  /* 0x0004501c01007387 */ /* 0x000fe80000100c00 */
[----:B------:R1:W-:Y:S04]  /*1f410*/  STL.128 [R1+0x570], R100 ;  /* 0x0005706401007387 */ /* 0x0003e80000100c00 */
[----:B------:R4:W-:Y:S04]  /*1f420*/  STL.128 [R1+0x580], R104 ;  /* 0x0005806801007387 */ /* 0x0009e80000100c00 */
[----:B0-----:R-:W2:Y:S04]  /*1f430*/  LDL.LU.128 R24, [R1+0x1280] ;  /* 0x0012800001187983 */ /* 0x001ea80000300c00 */
[----:B-1----:R-:W2:Y:S04]  /*1f440*/  LDL.LU.128 R100, [R1+0x440] ;  /* 0x0004400001647983 */ /* 0x002ea80000300c00 */
[----:B----4-:R-:W4:Y:S01]  /*1f450*/  LDL.LU.128 R104, [R1+0x450] ;  /* 0x0004500001687983 */ /* 0x010f220000300c00 */
[-CC-:B---3--:R-:W-:Y:S01]  /*1f460*/  FFMA.FTZ R161, R184, R0.reuse, -R13.reuse ;  /* 0x00000000b8a17223 */ /* 0x188fe2000001080d */
[-CC-:B------:R-:W-:Y:S01]  /*1f470*/  FFMA.FTZ R160, R185, R0.reuse, -R13.reuse ;  /* 0x00000000b9a07223 */ /* 0x180fe2000001080d */
[-CC-:B------:R-:W-:Y:S01]  /*1f480*/  FFMA.FTZ R159, R188, R0.reuse, -R13.reuse ;  /* 0x00000000bc9f7223 */ /* 0x180fe2000001080d */
[-C--:B------:R-:W-:Y:S01]  /*1f490*/  FFMA.FTZ R158, R189, R0.reuse, -R13 ;  /* 0x00000000bd9e7223 */ /* 0x080fe2000001080d */
[-CC-:B--2---:R-:W-:Y:S01]  /*1f4a0*/  FFMA.FTZ R157, R186, R0.reuse, -R197.reuse ;  /* 0x00000000ba9d7223 */ /* 0x184fe200000108c5 */
        /* <DEDUP_REMOVED lines=10> */
[----:B------:R-:W2:Y:S01]  /*1f550*/  MUFU.EX2 R0, R0 ;  /* 0x0000000000007308 */ /* 0x000ea20000000800 */
[----:B------:R-:W-:Y:S01]  /*1f560*/  IMAD.MOV.U32 R200, RZ, RZ, R225 ;  /* 0x000000ffffc87224 */ /* 0x000fe200078e00e1 */
[----:B------:R3:W-:Y:S01]  /*1f570*/  STL.128 [R1+0x360], R176 ;  /* 0x000360b001007387 */ /* 0x0007e20000100c00 */
[----:B------:R-:W-:Y:S01]  /*1f580*/  IMAD.MOV.U32 R201, RZ, RZ, R224 ;  /* 0x000000ffffc97224 */ /* 0x000fe200078e00e0 */
[----:B0-----:R-:W-:Y:S01]  /*1f590*/  F2FP.F16.F32.PACK_AB R152, R160, R161 ;  /* 0x000000a1a098723e */ /* 0x001fe200000000ff */
[----:B------:R-:W-:Y:S01]  /*1f5a0*/  IMAD.MOV.U32 R224, RZ, RZ, R14 ;  /* 0x000000ffffe07224 */ /* 0x000fe200078e000e */
[----:B-1----:R-:W-:Y:S01]  /*1f5b0*/  F2FP.F16.F32.PACK_AB R153, R156, R157 ;  /* 0x0000009d9c99723e */ /* 0x002fe200000000ff */
[----:B------:R-:W-:Y:S01]  /*1f5c0*/  IMAD.MOV.U32 R225, RZ, RZ, R12 ;  /* 0x000000ffffe17224 */ /* 0x000fe200078e000c */
[----:B------:R-:W-:Y:S01]  /*1f5d0*/  F2FP.F16.F32.PACK_AB R154, R158, R159 ;  /* 0x0000009f9e9a723e */ /* 0x000fe200000000ff */
[----:B------:R-:W-:-:S02]  /*1f5e0*/  IMAD.MOV.U32 R175, RZ, RZ, R150 ;  /* 0x000000ffffaf7224 */ /* 0x000fc400078e0096 */
[----:B------:R-:W-:Y:S01]  /*1f5f0*/  IMAD.MOV.U32 R174, RZ, RZ, R151 ;  /* 0x000000ffffae7224 */ /* 0x000fe200078e0097 */
[----:B------:R-:W-:Y:S01]  /*1f600*/  STL.128 [R1+0x370], R180 ;  /* 0x000370b401007387 */ /* 0x000fe20000100c00 */
[----:B------:R-:W-:Y:S01]  /*1f610*/  IMAD.MOV.U32 R202, RZ, RZ, R223 ;  /* 0x000000ffffca7224 */ /* 0x000fe200078e00df */
[----:B--2---:R-:W-:Y:S01]  /*1f620*/  F2FP.F16.F32.PACK_AB R155, R0, R13 ;  /* 0x0000000d009b723e */ /* 0x004fe200000000ff */
[----:B---3--:R-:W-:Y:S02]  /*1f630*/  IMAD.MOV.U32 R179, RZ, RZ, R146 ;  /* 0x000000ffffb37224 */ /* 0x008fe400078e0092 */
[----:B------:R-:W-:Y:S02]  /*1f640*/  IMAD.MOV.U32 R178, RZ, RZ, R147 ;  /* 0x000000ffffb27224 */ /* 0x000fe400078e0093 */
[----:B------:R-:W-:Y:S02]  /*1f650*/  IMAD.MOV.U32 R177, RZ, RZ, R148 ;  /* 0x000000ffffb17224 */ /* 0x000fe400078e0094 */
[----:B------:R-:W-:Y:S01]  /*1f660*/  IMAD.MOV.U32 R176, RZ, RZ, R149 ;  /* 0x000000ffffb07224 */ /* 0x000fe200078e0095 */
[----:B------:R0:W-:Y:S01]  /*1f670*/  STL.128 [R1+0x420], R224 ;  /* 0x000420e001007387 */ /* 0x0001e20000100c00 */
        /* <DEDUP_REMOVED lines=18> */
[----:B0-----:R-:W-:-:S02]  /*1f7a0*/  IMAD.MOV.U32 R227, RZ, RZ, R140 ;  /* 0x000000ffffe37224 */ /* 0x001fc400078e008c */
[----:B------:R-:W-:Y:S01]  /*1f7b0*/  IMAD.MOV.U32 R226, RZ, RZ, R141 ;  /* 0x000000ffffe27224 */ /* 0x000fe200078e008d */
[----:B------:R-:W-:Y:S01]  /*1f7c0*/  STL.128 [R1+0x490], R44 ;  /* 0x0004902c01007387 */ /* 0x000fe20000100c00 */
[----:B------:R-:W-:Y:S02]  /*1f7d0*/  IMAD.MOV.U32 R183, RZ, RZ, R142 ;  /* 0x000000ffffb77224 */ /* 0x000fe400078e008e */
[----:B------:R-:W-:Y:S01]  /*1f7e0*/  IMAD.MOV.U32 R182, RZ, RZ, R143 ;  /* 0x000000ffffb67224 */ /* 0x000fe200078e008f */
[----:B------:R-:W-:Y:S01]  /*1f7f0*/  STL.128 [R1+0x4a0], R48 ;  /* 0x0004a03001007387 */ /* 0x000fe20000100c00 */
[----:B------:R-:W-:Y:S02]  /*1f800*/  IMAD.MOV.U32 R181, RZ, RZ, R144 ;  /* 0x000000ffffb57224 */ /* 0x000fe400078e0090 */
[----:B------:R-:W-:Y:S01]  /*1f810*/  IMAD.MOV.U32 R180, RZ, RZ, R145 ;  /* 0x000000ffffb47224 */ /* 0x000fe200078e0091 */
        /* <DEDUP_REMOVED lines=16> */
[----:B------:R3:W-:Y:S04]  /*1f920*/  STL [R1+0x5f0], R132 ;  /* 0x0005f08401007387 */ /* 0x0007e80000100800 */
[----:B-1----:R-:W4:Y:S04]  /*1f930*/  LDL.LU R20, [R1+0x5c0] ;  /* 0x0005c00001147983 */ /* 0x002f280000300800 */
[----:B------:R-:W4:Y:S04]  /*1f940*/  LDL.LU R21, [R1+0x5c8] ;  /* 0x0005c80001157983 */ /* 0x000f280000300800 */
[----:B------:R-:W4:Y:S04]  /*1f950*/  LDL.LU R22, [R1+0x5cc] ;  /* 0x0005cc0001167983 */ /* 0x000f280000300800 */
[----:B------:R-:W4:Y:S04]  /*1f960*/  LDL.LU R23, [R1+0x5d0] ;  /* 0x0005d00001177983 */ /* 0x000f280000300800 */
[----:B------:R-:W-:Y:S04]  /*1f970*/  STL.128 [R1+0x11b0], R176 ;  /* 0x0011b0b001007387 */ /* 0x000fe80000100c00 */
[----:B------:R-:W-:Y:S04]  /*1f980*/  STL.128 [R1+0x11a0], R172 ;  /* 0x0011a0ac01007387 */ /* 0x000fe80000100c00 */
[----:B------:R-:W-:Y:S04]  /*1f990*/  STL.128 [R1+0x1190], R168 ;  /* 0x001190a801007387 */ /* 0x000fe80000100c00 */
[----:B------:R-:W-:Y:S04]  /*1f9a0*/  STL.128 [R1+0x1180], R164 ;  /* 0x001180a401007387 */ /* 0x000fe80000100c00 */
[----:B------:R-:W-:Y:S04]  /*1f9b0*/  STL.128 [R1+0x1170], R160 ;  /* 0x001170a001007387 */ /* 0x000fe80000100c00 */
[----:B------:R-:W-:Y:S04]  /*1f9c0*/  STL.128 [R1+0x1160], R156 ;  /* 0x0011609c01007387 */ /* 0x000fe80000100c00 */
[----:B------:R1:W-:Y:S04]  /*1f9d0*/  STL.128 [R1+0x1150], R152 ;  /* 0x0011509801007387 */ /* 0x0003e80000100c00 */
[----:B0-----:R-:W4:Y:S04]  /*1f9e0*/  LDL.LU.128 R108, [R1+0x460] ;  /* 0x00046000016c7983 */ /* 0x001f280000300c00 */
[----:B--2---:R-:W2:Y:S04]  /*1f9f0*/  LDL.LU.128 R112, [R1+0x470] ;  /* 0x0004700001707983 */ /* 0x004ea80000300c00 */
        /* <DEDUP_REMOVED lines=9> */
[----:B-1----:R-:W3:Y:S04]  /*1fa90*/  LDL.LU.128 R152, [R1+0x510] ;  /* 0x0005100001987983 */ /* 0x002ee80000300c00 */
[----:B------:R-:W3:Y:S04]  /*1faa0*/  LDL.LU.128 R156, [R1+0x520] ;  /* 0x00052000019c7983 */ /* 0x000ee80000300c00 */
[----:B------:R-:W3:Y:S04]  /*1fab0*/  LDL.LU.128 R160, [R1+0x530] ;  /* 0x0005300001a07983 */ /* 0x000ee80000300c00 */
[----:B------:R-:W3:Y:S04]  /*1fac0*/  LDL.LU.128 R164, [R1+0x540] ;  /* 0x0005400001a47983 */ /* 0x000ee80000300c00 */
[----:B------:R-:W3:Y:S04]  /*1fad0*/  LDL.LU.128 R168, [R1+0x550] ;  /* 0x0005500001a87983 */ /* 0x000ee80000300c00 */
[----:B------:R-:W3:Y:S04]  /*1fae0*/  LDL.LU.128 R172, [R1+0x560] ;  /* 0x0005600001ac7983 */ /* 0x000ee80000300c00 */
[----:B------:R-:W3:Y:S01]  /*1faf0*/  LDL.128 R176, [R1+0x570] ;  /* 0x0005700001b07983 */ /* 0x000ee20000100c00 */
[----:B----4-:R-:W-:-:S03]  /*1fb00*/  IMAD.MOV.U32 R28, RZ, RZ, R104 ;  /* 0x000000ffff1c7224 */ /* 0x010fc600078e0068 */
[----:B------:R-:W-:Y:S01]  /*1fb10*/  STL.128 [R1+0x230], R8 ;  /* 0x0002300801007387 */ /* 0x000fe20000100c00 */
[----:B------:R-:W-:-:S03]  /*1fb20*/  IMAD.MOV.U32 R29, RZ, RZ, R105 ;  /* 0x000000ffff1d7224 */ /* 0x000fc600078e0069 */
[----:B------:R-:W-:Y:S01]  /*1fb30*/  STL.128 [R1+0x230], R4 ;  /* 0x0002300401007387 */ /* 0x000fe20000100c00 */
[----:B------:R-:W-:Y:S02]  /*1fb40*/  IMAD.MOV.U32 R30, RZ, RZ, R106 ;  /* 0x000000ffff1e7224 */ /* 0x000fe400078e006a */
[----:B------:R-:W-:Y:S01]  /*1fb50*/  IMAD.MOV.U32 R31, RZ, RZ, R107 ;  /* 0x000000ffff1f7224 */ /* 0x000fe200078e006b */
[----:B------:R0:W-:Y:S04]  /*1fb60*/  STL.128 [R1+0x230], R24 ;  /* 0x0002301801007387 */ /* 0x0001e80000100c00 */
[----:B------:R1:W-:Y:S04]  /*1fb70*/  STL.128 [R1+0x230], R100 ;  /* 0x0002306401007387 */ /* 0x0003e80000100c00 */
[----:B------:R4:W-:Y:S04]  /*1fb80*/  STL.128 [R1+0x240], R104 ;  /* 0x0002406801007387 */ /* 0x0009e80000100c00 */
[----:B------:R-:W-:Y:S01]  /*1fb90*/  STL.64 [R1+0xff0], R18 ;  /* 0x000ff01201007387 */ /* 0x000fe20000100a00 */
[----:B0-----:R-:W-:-:S03]  /*1fba0*/  IMAD.MOV.U32 R25, RZ, RZ, R101 ;  /* 0x000000ffff197224 */ /* 0x001fc600078e0065 */
[----:B------:R-:W-:Y:S01]  /*1fbb0*/  STL.128 [R1+0xfe0], R12 ;  /* 0x000fe00c01007387 */ /* 0x000fe20000100c00 */
[----:B------:R-:W-:Y:S02]  /*1fbc0*/  IMAD.MOV.U32 R26, RZ, RZ, R102 ;  /* 0x000000ffff1a7224 */ /* 0x000fe400078e0066 */
[----:B------:R-:W-:Y:S01]  /*1fbd0*/  IMAD.MOV.U32 R27, RZ, RZ, R103 ;  /* 0x000000ffff1b7224 */ /* 0x000fe200078e0067 */
[----:B-1----:R-:W3:Y:S04]  /*1fbe0*/  LDL.LU R101, [R1+0x574] ;  /* 0x0005740001657983 */ /* 0x002ee80000300800 */
[----:B------:R-:W3:Y:S04]  /*1fbf0*/  LDL.LU R102, [R1+0x578] ;  /* 0x0005780001667983 */ /* 0x000ee80000300800 */
[----:B------:R-:W3:Y:S04]  /*1fc00*/  LDL.LU R103, [R1+0x57c] ;  /* 0x00057c0001677983 */ /* 0x000ee80000300800 */
[----:B----4-:R-:W4:Y:S01]  /*1fc10*/  LDL.128 R104, [R1+0x580] ;  /* 0x0005800001687983 */ /* 0x010f220000100c00 */
[----:B------:R-:W-:-:S03]  /*1fc20*/  IMAD.MOV.U32 R24, RZ, RZ, R100 ;  /* 0x000000ffff187224 */ /* 0x000fc600078e0064 */
[----:B------:R0:W-:Y:S04]  /*1fc30*/  STL.128 [R1+0x1020], R28 ;  /* 0x0010201c01007387 */ /* 0x0001e80000100c00 */
[----:B------:R1:W-:Y:S04]  /*1fc40*/  STL.128 [R1+0x1010], R24 ;  /* 0x0010101801007387 */ /* 0x0003e80000100c00 */
[----:B------:R-:W4:Y:S04]  /*1fc50*/  LDL.LU R197, [R1+0x5c4] ;  /* 0x0005c40001c57983 */ /* 0x000f280000300800 */
[----:B------:R-:W4:Y:S04]  /*1fc60*/  LDL.LU R191, [R1+0x5d4] ;  /* 0x0005d40001bf7983 */ /* 0x000f280000300800 */
[----:B0-----:R-:W4:Y:S04]  /*1fc70*/  LDL.LU.128 R28, [R1+0x1020] ;  /* 0x00102000011c7983 */ /* 0x001f280000300c00 */
[----:B-1----:R-:W4:Y:S04]  /*1fc80*/  LDL.LU.128 R24, [R1+0x1010] ;  /* 0x0010100001187983 */ /* 0x002f280000300c00 */
[----:B------:R-:W4:Y:S04]  /*1fc90*/  LDL.LU R190, [R1+0x5d8] ;  /* 0x0005d80001be7983 */ /* 0x000f280000300800 */
[----:B------:R-:W4:Y:S04]  /*1fca0*/  LDL.LU R187, [R1+0x5dc] ;  /* 0x0005dc0001bb7983 */ /* 0x000f280000300800 */
[----:B------:R-:W4:Y:S04]  /*1fcb0*/  LDL.LU R186, [R1+0x5e0] ;  /* 0x0005e00001ba7983 */ /* 0x000f280000300800 */
[----:B------:R-:W4:Y:S04]  /*1fcc0*/  LDL.LU R189, [R1+0x5e4] ;  /* 0x0005e40001bd7983 */ /* 0x000f280000300800 */
[----:B------:R-:W4:Y:S04]  /*1fcd0*/  LDL.LU R188, [R1+0x5e8] ;  /* 0x0005e80001bc7983 */ /* 0x000f280000300800 */
[----:B------:R-:W4:Y:S04]  /*1fce0*/  LDL.LU R185, [R1+0x5ec] ;  /* 0x0005ec0001b97983 */ /* 0x000f280000300800 */
[----:B------:R-:W4:Y:S04]  /*1fcf0*/  LDL.LU R184, [R1+0x5f0] ;  /* 0x0005f00001b87983 */ /* 0x000f280000300800 */
[----:B------:R-:W4:Y:S04]  /*1fd00*/  LDL.LU.64 R18, [R1+0xff0] ;  /* 0x000ff00001127983 */ /* 0x000f280000300a00 */
[----:B------:R-:W4:Y:S01]  /*1fd10*/  LDL.LU.128 R12, [R1+0xfe0] ;  /* 0x000fe000010c7983 */ /* 0x000f220000300c00 */
[----:B------:R-:W-:Y:S01]  /*1fd20*/  VIADD R16, R16, 0x280 ;  /* 0x0000028010107836 */ /* 0x000fe20000000000 */
[----:B------:R-:W-:-:S02]  /*1fd30*/  R2UR UR7, R17 ;  /* 0x00000000110772ca */ /* 0x000fc400000e0000 */
[----:B------:R-:W-:Y:S04]  /*1fd40*/  STL.128 [R1+0x400], R216 ;  /* 0x000400d801007387 */ /* 0x000fe80000100c00 */
[----:B------:R-:W-:Y:S04]  /*1fd50*/  STL.128 [R1+0x3c0], R200 ;  /* 0x0003c0c801007387 */ /* 0x000fe80000100c00 */
[----:B------:R-:W-:Y:S04]  /*1fd60*/  STL.128 [R1+0x3d0], R204 ;  /* 0x0003d0cc01007387 */ /* 0x000fe80000100c00 */
[----:B------:R-:W-:Y:S04]  /*1fd70*/  STL.128 [R1+0x3e0], R208 ;  /* 0x0003e0d001007387 */ /* 0x000fe80000100c00 */
[----:B------:R-:W-:Y:S04]  /*1fd80*/  STL.128 [R1+0x3f0], R212 ;  /* 0x0003f0d401007387 */ /* 0x000fe80000100c00 */
[----:B------:R-:W-:Y:S04]  /*1fd90*/  STL.128 [R1+0x3a0], R192 ;  /* 0x0003a0c001007387 */ /* 0x000fe80000100c00 */
[----:B------:R-:W-:Y:S04]  /*1fda0*/  STL.64 [R1+0x1208], R198 ;  /* 0x001208c601007387 */ /* 0x000fe80000100a00 */
[----:B------:R-:W4:Y:S04]  /*1fdb0*/  LDL.LU R196, [R1+0xfd0] ;  /* 0x000fd00001c47983 */ /* 0x000f280000300800 */
[----:B------:R0:W-:Y:S01]  /*1fdc0*/  STL.128 [R1+0x1000], R20 ;  /* 0x0010001401007387 */ /* 0x0001e20000100c00 */
[----:B------:R-:W-:-:S03]  /*1fdd0*/  IMAD.MOV.U32 R32, RZ, RZ, R108 ;  /* 0x000000ffff207224 */ /* 0x000fc600078e006c */
[----:B0-----:R-:W4:Y:S01]  /*1fde0*/  LDL.LU.128 R20, [R1+0x1000] ;  /* 0x0010000001147983 */ /* 0x001f220000300c00 */
[----:B------:R-:W-:Y:S02]  /*1fdf0*/  IMAD.MOV.U32 R33, RZ, RZ, R109 ;  /* 0x000000ffff217224 */ /* 0x000fe400078e006d */
[----:B------:R-:W-:Y:S02]  /*1fe00*/  IMAD.MOV.U32 R34, RZ, RZ, R110 ;  /* 0x000000ffff227224 */ /* 0x000fe400078e006e */
[----:B------:R-:W-:Y:S02]  /*1fe10*/  IMAD.MOV.U32 R35, RZ, RZ, R111 ;  /* 0x000000ffff237224 */ /* 0x000fe400078e006f */
[----:B--2---:R-:W-:Y:S02]  /*1fe20*/  IMAD.MOV.U32 R36, RZ, RZ, R112 ;  /* 0x000000ffff247224 */ /* 0x004fe400078e0070 */
[----:B------:R-:W-:Y:S02]  /*1fe30*/  IMAD.MOV.U32 R37, RZ, RZ, R113 ;  /* 0x000000ffff257224 */ /* 0x000fe400078e0071 */
[----:B------:R-:W-:-:S02]  /*1fe40*/  IMAD.MOV.U32 R38, RZ, RZ, R114 ;  /* 0x000000ffff267224 */ /* 0x000fc400078e0072 */
[----:B------:R-:W-:Y:S02]  /*1fe50*/  IMAD.MOV.U32 R39, RZ, RZ, R115 ;  /* 0x000000ffff277224 */ /* 0x000fe400078e0073 */
        /* <DEDUP_REMOVED lines=80> */
[----:B----4-:R4:W-:Y:S04]  /*20360*/  STL.128 [R1+0x370], R104 ;  /* 0x0003706801007387 */ /* 0x0109e80000100c00 */
[----:B0-----:R-:W4:Y:S04]  /*20370*/  LDL.LU.128 R100, [R1+0x1140] ;  /* 0x0011400001647983 */ /* 0x001f280000300c00 */
[----:B-1----:R-:W4:Y:S04]  /*20380*/  LDL.LU.128 R96, [R1+0x1130] ;  /* 0x0011300001607983 */ /* 0x002f280000300c00 */
        /* <DEDUP_REMOVED lines=16> */
[----:B----4-:R-:W4:Y:S04]  /*20490*/  LDL.LU R105, [R1+0x584] ;  /* 0x0005840001697983 */ /* 0x010f280000300800 */
[----:B------:R-:W4:Y:S04]  /*204a0*/  LDL.LU R106, [R1+0x588] ;  /* 0x00058800016a7983 */ /* 0x000f280000300800 */
[----:B------:R-:W4:Y:S04]  /*204b0*/  LDL.LU R107, [R1+0x58c] ;  /* 0x00058c00016b7983 */ /* 0x000f280000300800 */
[----:B------:R-:W4:Y:S04]  /*204c0*/  LDL.128 R108, [R1+0x590] ;  /* 0x00059000016c7983 */ /* 0x000f280000100c00 */
[----:B------:R0:W-:Y:S04]  /*204d0*/  STL.128 [R1+0xe70], R20 ;  /* 0x000e701401007387 */ /* 0x0001e80000100c00 */
[----:B------:R1:W-:Y:S04]  /*204e0*/  STL.128 [R1+0xe90], R28 ;  /* 0x000e901c01007387 */ /* 0x0003e80000100c00 */
[----:B------:R1:W-:Y:S04]  /*204f0*/  STL.128 [R1+0xe80], R24 ;  /* 0x000e801801007387 */ /* 0x0003e80000100c00 */
[----:B------:R1:W-:Y:S04]  /*20500*/  STL.128 [R1+0x260], R112 ;  /* 0x0002607001007387 */ /* 0x0003e80000100c00 */
[----:B0-----:R-:W4:Y:S04]  /*20510*/  LDL.LU.128 R20, [R1+0xe70] ;  /* 0x000e700001147983 */ /* 0x001f280000300c00 */
[----:B-1----:R-:W4:Y:S04]  /*20520*/  LDL.LU.128 R28, [R1+0xe90] ;  /* 0x000e9000011c7983 */ /* 0x002f280000300c00 */
[----:B------:R-:W4:Y:S04]  /*20530*/  LDL.LU.128 R24, [R1+0xe80] ;  /* 0x000e800001187983 */ /* 0x000f280000300c00 */
[----:B------:R0:W-:Y:S01]  /*20540*/  STL.128 [R1+0x270], R116 ;  /* 0x0002707401007387 */ /* 0x0001e20000100c00 */
[----:B------:R-:W-:-:S03]  /*20550*/  R2UR UR6, R16 ;  /* 0x00000000100672ca */ /* 0x000fc600000e0000 */
[----:B------:R-:W4:Y:S04]  /*20560*/  LDL.LU.128 R112, [R1+0x5a0] ;  /* 0x0005a00001707983 */ /* 0x000f280000300c00 */
[----:B------:R1:W-:Y:S04]  /*20570*/  STL.64 [R1+0x1268], R226 ;  /* 0x001268e201007387 */ /* 0x0003e80000100a00 */
[----:B------:R1:W-:Y:S04]  /*20580*/  STL [R1+0x1200], R197 ;  /* 0x001200c501007387 */ /* 0x0003e80000100800 */
[----:B0-----:R-:W4:Y:S04]  /*20590*/  LDL.LU.128 R116, [R1+0x5b0] ;  /* 0x0005b00001747983 */ /* 0x001f280000300c00 */
[----:B------:R0:W-:Y:S04]  /*205a0*/  STL.128 [R1+0x11e0], R188 ;  /* 0x0011e0bc01007387 */ /* 0x0001e80000100c00 */
[----:B------:R0:W-:Y:S04]  /*205b0*/  STL.128 [R1+0x11d0], R184 ;  /* 0x0011d0b801007387 */ /* 0x0001e80000100c00 */
[----:B------:R0:W-:Y:S04]  /*205c0*/  STL.128 [R1+0x11c0], R180 ;  /* 0x0011c0b401007387 */ /* 0x0001e80000100c00 */
[----:B------:R-:W-:Y:S04]  /*205d0*/  STL.128 [R1+0x350], R172 ;  /* 0x000350ac01007387 */ /* 0x000fe80000100c00 */
[----:B------:R0:W-:Y:S04]  /*205e0*/  STL.128 [R1+0x360], R176 ;  /* 0x000360b001007387 */ /* 0x0001e80000100c00 */
[----:B------:R0:W-:Y:S04]  /*205f0*/  STL.64 [R1+0xe60], R18 ;  /* 0x000e601201007387 */ /* 0x0001e80000100a00 */
[----:B------:R0:W-:Y:S04]  /*20600*/  STL.128 [R1+0xe50], R12 ;  /* 0x000e500c01007387 */ /* 0x0001e80000100c00 */
[----:B-1----:R-:W4:Y:S04]  /*20610*/  LDL.LU.64 R226, [R1+0x1268] ;  /* 0x0012680001e27983 */ /* 0x002f280000300a00 */
[----:B------:R-:W4:Y:S04]  /*20620*/  LDL.LU R197, [R1+0x1200] ;  /* 0x0012000001c57983 */ /* 0x000f280000300800 */
[----:B0-----:R-:W4:Y:S04]  /*20630*/  LDL.LU.128 R188, [R1+0x11e0] ;  /* 0x0011e00001bc7983 */ /* 0x001f280000300c00 */
[----:B------:R-:W4:Y:S04]  /*20640*/  LDL.LU.128 R184, [R1+0x11d0] ;  /* 0x0011d00001b87983 */ /* 0x000f280000300c00 */
[----:B------:R-:W4:Y:S04]  /*20650*/  LDL.LU.128 R180, [R1+0x11c0] ;  /* 0x0011c00001b47983 */ /* 0x000f280000300c00 */
[----:B------:R-:W4:Y:S04]  /*20660*/  LDL.LU.128 R176, [R1+0x11b0] ;  /* 0x0011b00001b07983 */ /* 0x000f280000300c00 */
[----:B------:R-:W4:Y:S04]  /*20670*/  LDL.LU.128 R172, [R1+0x11a0] ;  /* 0x0011a00001ac7983 */ /* 0x000f280000300c00 */
[----:B------:R-:W4:Y:S04]  /*20680*/  LDL.LU.64 R18, [R1+0xe60] ;  /* 0x000e600001127983 */ /* 0x000f280000300a00 */
[----:B------:R-:W4:Y:S04]  /*20690*/  LDL.LU.128 R12, [R1+0xe50] ;  /* 0x000e5000010c7983 */ /* 0x000f280000300c00 */
[----:B------:R-:W4:Y:S04]  /*206a0*/  LDL.LU R17, [R1+0x598] ;  /* 0x0005980001117983 */ /* 0x000f280000300800 */
[----:B------:R-:W4:Y:S04]  /*206b0*/  LDL.LU R16, [R1+0x59c] ;  /* 0x00059c0001107983 */ /* 0x000f280000300800 */
[----:B------:R0:W-:Y:S04]  /*206c0*/  STL.128 [R1+0x300], R152 ;  /* 0x0003009801007387 */ /* 0x0001e80000100c00 */
[----:B------:R1:W-:Y:S04]  /*206d0*/  STL.128 [R1+0x410], R220 ;  /* 0x000410dc01007387 */ /* 0x0003e80000100c00 */
[----:B------:R-:W4:Y:S04]  /*206e0*/  LDL.LU.128 R216, [R1+0x1360] ;  /* 0x0013600001d87983 */ /* 0x000f280000300c00 */
[----:B------:R-:W4:Y:S04]  /*206f0*/  LDL.LU.128 R212, [R1+0x1350] ;  /* 0x0013500001d47983 */ /* 0x000f280000300c00 */
[----:B0-----:R-:W4:Y:S04]  /*20700*/  LDL.LU.128 R152, [R1+0x1150] ;  /* 0x0011500001987983 */ /* 0x001f280000300c00 */
[----:B-1----:R-:W4:Y:S04]  /*20710*/  LDL.LU.64 R220, [R1+0x1370] ;  /* 0x0013700001dc7983 */ /* 0x002f280000300a00 */
[----:B------:R-:W4:Y:S04]  /*20720*/  LDL.LU.128 R208, [R1+0x1340] ;  /* 0x0013400001d07983 */ /* 0x000f280000300c00 */
[----:B------:R-:W4:Y:S04]  /*20730*/  LDL.LU.128 R204, [R1+0x1330] ;  /* 0x0013300001cc7983 */ /* 0x000f280000300c00 */
[----:B------:R-:W4:Y:S04]  /*20740*/  LDL.LU.128 R200, [R1+0x1320] ;  /* 0x0013200001c87983 */ /* 0x000f280000300c00 */
[----:B------:R-:W4:Y:S04]  /*20750*/  LDL.LU.128 R192, [R1+0x1300] ;  /* 0x0013000001c07983 */ /* 0x000f280000300c00 */
        /* <DEDUP_REMOVED lines=12> */
[----:B------:R-:W4:Y:S04]  /*20820*/  LDL.LU.64 R198, [R1+0x1208] ;  /* 0x0012080001c67983 */ /* 0x000f280000300a00 */
[----:B------:R0:W-:Y:S04]  /*20830*/  STL.128 [R1+0xfb0], R100 ;  /* 0x000fb06401007387 */ /* 0x0001e80000100c00 */
[----:B------:R1:W-:Y:S04]  /*20840*/  STL.128 [R1+0xfa0], R96 ;  /* 0x000fa06001007387 */ /* 0x0003e80000100c00 */
[----:B--2---:R2:W-:Y:S04]  /*20850*/  STL.128 [R1+0xf90], R92 ;  /* 0x000f905c01007387 */ /* 0x0045e80000100c00 */
[----:B---3--:R3:W-:Y:S04]  /*20860*/  STL.128 [R1+0xf80], R88 ;  /* 0x000f805801007387 */ /* 0x0087e80000100c00 */
        /* <DEDUP_REMOVED lines=14> */
[----:B0-----:R-:W3:Y:S04]  /*20950*/  LDL.LU.128 R100, [R1+0xfb0] ;  /* 0x000fb00001647983 */ /* 0x001ee80000300c00 */
[----:B-1----:R-:W3:Y:S04]  /*20960*/  LDL.LU.128 R96, [R1+0xfa0] ;  /* 0x000fa00001607983 */ /* 0x002ee80000300c00 */
[----:B----4-:R0:W-:Y:S04]  /*20970*/  STL.128 [R1+0xfc0], R104 ;  /* 0x000fc06801007387 */ /* 0x0101e80000100c00 */
[----:B------:R1:W-:Y:S04]  /*20980*/  STL.128 [R1+0x380], R108 ;  /* 0x0003806c01007387 */ /* 0x0003e80000100c00 */
[----:B--2---:R-:W2:Y:S04]  /*20990*/  LDL.LU.128 R92, [R1+0xf90] ;  /* 0x000f9000015c7983 */ /* 0x004ea80000300c00 */
[----:B---3--:R-:W3:Y:S04]  /*209a0*/  LDL.LU.128 R88, [R1+0xf80] ;  /* 0x000f800001587983 */ /* 0x008ee80000300c00 */
[----:B0-----:R-:W4:Y:S04]  /*209b0*/  LDL.LU.128 R104, [R1+0xfc0] ;  /* 0x000fc00001687983 */ /* 0x001f280000300c00 */
        /* <DEDUP_REMOVED lines=14> */
[----:B-1----:R-:W4:Y:S04]  /*20aa0*/  LDL.LU R109, [R1+0x594] ;  /* 0x00059400016d7983 */ /* 0x002f280000300800 */
[----:B------:R0:W-:Y:S04]  /*20ab0*/  STL.128 [R1+0xce0], R20 ;  /* 0x000ce01401007387 */ /* 0x0001e80000100c00 */
[----:B------:R1:W-:Y:S04]  /*20ac0*/  STL.128 [R1+0xd00], R28 ;  /* 0x000d001c01007387 */ /* 0x0003e80000100c00 */
[----:B------:R1:W-:Y:S01]  /*20ad0*/  STL.128 [R1+0xcf0], R24 ;  /* 0x000cf01801007387 */ /* 0x0003e20000100c00 */
[----:B------:R-:W-:-:S02]  /*20ae0*/  IMAD.MOV.U32 R11, RZ, RZ, R112 ;  /* 0x000000ffff0b7224 */ /* 0x000fc400078e0070 */
[----:B------:R-:W-:Y:S02]  /*20af0*/  IMAD.MOV.U32 R10, RZ, RZ, R113 ;  /* 0x000000ffff0a7224 */ /* 0x000fe400078e0071 */
[----:B------:R-:W-:Y:S02]  /*20b00*/  IMAD.MOV.U32 R9, RZ, RZ, R114 ;  /* 0x000000ffff097224 */ /* 0x000fe400078e0072 */
[----:B------:R-:W-:Y:S01]  /*20b10*/  IMAD.MOV.U32 R8, RZ, RZ, R115 ;  /* 0x000000ffff087224 */ /* 0x000fe200078e0073 */
[----:B0-----:R-:W4:Y:S04]  /*20b20*/  LDL.LU.128 R20, [R1+0xce0] ;  /* 0x000ce00001147983 */ /* 0x001f280000300c00 */
[----:B-1----:R-:W4:Y:S04]  /*20b30*/  LDL.LU.128 R28, [R1+0xd00] ;  /* 0x000d0000011c7983 */ /* 0x002f280000300c00 */
[----:B------:R-:W4:Y:S01]  /*20b40*/  LDL.LU.128 R24, [R1+0xcf0] ;  /* 0x000cf00001187983 */ /* 0x000f220000300c00 */
[----:B------:R-:W-:-:S02]  /*20b50*/  IMAD.MOV.U32 R7, RZ, RZ, R116 ;  /* 0x000000ffff077224 */ /* 0x000fc400078e0074 */
[----:B------:R-:W-:Y:S02]  /*20b60*/  IMAD.MOV.U32 R6, RZ, RZ, R117 ;  /* 0x000000ffff067224 */ /* 0x000fe400078e0075 */
        /* <DEDUP_REMOVED lines=8> */
[----:B------:R-:W4:Y:S01]  /*20bf0*/  LDL.LU.128 R168, [R1+0x1190] ;  /* 0x0011900001a87983 */ /* 0x000f220000300c00 */
[----:B------:R-:W-:Y:S02]  /*20c00*/  IMAD.MOV.U32 R128, RZ, RZ, R186 ;  /* 0x000000ffff807224 */ /* 0x000fe400078e00ba */
[----:B------:R-:W-:Y:S01]  /*20c10*/  IMAD.MOV.U32 R129, RZ, RZ, R189 ;  /* 0x000000ffff817224 */ /* 0x000fe200078e00bd */
[----:B------:R-:W4:Y:S01]  /*20c20*/  LDL.LU.128 R164, [R1+0x1180] ;  /* 0x0011800001a47983 */ /* 0x000f220000300c00 */
[----:B------:R-:W-:Y:S02]  /*20c30*/  IMAD.MOV.U32 R130, RZ, RZ, R188 ;  /* 0x000000ffff827224 */ /* 0x000fe400078e00bc */
[----:B------:R-:W-:Y:S01]  /*20c40*/  IMAD.MOV.U32 R131, RZ, RZ, R185 ;  /* 0x000000ffff837224 */ /* 0x000fe200078e00b9 */
[----:B------:R-:W4:Y:S01]  /*20c50*/  LDL.LU.128 R160, [R1+0x1170] ;  /* 0x0011700001a07983 */ /* 0x000f220000300c00 */
[----:B------:R-:W-:-:S02]  /*20c60*/  IMAD.MOV.U32 R132, RZ, RZ, R184 ;  /* 0x000000ffff847224 */ /* 0x000fc400078e00b8 */
[----:B------:R-:W-:Y:S01]  /*20c70*/  IMAD.MOV.U32 R133, RZ, RZ, R12 ;  /* 0x000000ffff857224 */ /* 0x000fe200078e000c */
[----:B------:R-:W4:Y:S04]  /*20c80*/  LDL.LU.128 R156, [R1+0x1160] ;  /* 0x00116000019c7983 */ /* 0x000f280000300c00 */
[----:B------:R-:W4:Y:S04]  /*20c90*/  LDL.LU R222, [R1+0xfd4] ;  /* 0x000fd40001de7983 */ /* 0x000f280000300800 */
[----:B------:R-:W-:Y:S04]  /*20ca0*/  STL.128 [R1+0xe20], R100 ;  /* 0x000e206401007387 */ /* 0x000fe80000100c00 */
[----:B------:R-:W-:Y:S04]  /*20cb0*/  STL.128 [R1+0xe10], R96 ;  /* 0x000e106001007387 */ /* 0x000fe80000100c00 */
[----:B--2---:R-:W-:Y:S04]  /*20cc0*/  STL.128 [R1+0xe00], R92 ;  /* 0x000e005c01007387 */ /* 0x004fe80000100c00 */
[----:B---3--:R-:W-:Y:S04]  /*20cd0*/  STL.128 [R1+0xdf0], R88 ;  /* 0x000df05801007387 */ /* 0x008fe80000100c00 */
[----:B----4-:R0:W-:Y:S04]  /*20ce0*/  STL.128 [R1+0xe30], R104 ;  /* 0x000e306801007387 */ /* 0x0101e80000100c00 */
        /* <DEDUP_REMOVED lines=15> */
[----:B0-----:R-:W2:Y:S04]  /*20de0*/  LDL.LU.128 R104, [R1+0xe30] ;  /* 0x000e300001687983 */ /* 0x001ea80000300c00 */
[----:B------:R-:W2:Y:S04]  /*20df0*/  LDL.LU.128 R100, [R1+0xe20] ;  /* 0x000e200001647983 */ /* 0x000ea80000300c00 */
[----:B-1----:R-:W2:Y:S04]  /*20e00*/  LDL.LU.64 R108, [R1+0xe40] ;  /* 0x000e4000016c7983 */ /* 0x002ea80000300a00 */
        /* <DEDUP_REMOVED lines=30> */
[----:B------:R-:W-:Y:S01]  /*20ff0*/  IMAD.MOV.U32 R123, RZ, RZ, R22 ;  /* 0x000000ffff7b7224 */ /* 0x000fe200078e0016 */
[----:B------:R1:W-:Y:S01]  /*21000*/  STL.64 [R1+0x1260], R220 ;  /* 0x001260dc01007387 */ /* 0x0003e20000100a00 */
        /* <DEDUP_REMOVED lines=14> */
[----:B0-----:R-:W2:Y:S01]  /*210f0*/  LDL.LU.128 R216, [R1+0x1250] ;  /* 0x0012500001d87983 */ /* 0x001ea20000300c00 */
[----:B------:R-:W-:Y:S02]  /*21100*/  IMAD.MOV.U32 R143, RZ, RZ, R182 ;  /* 0x000000ffff8f7224 */ /* 0x000fe400078e00b6 */
[----:B------:R-:W-:Y:S01]  /*21110*/  IMAD.MOV.U32 R144, RZ, RZ, R181 ;  /* 0x000000ffff907224 */ /* 0x000fe200078e00b5 */
[----:B-1----:R-:W2:Y:S01]  /*21120*/  LDL.LU.64 R220, [R1+0x1260] ;  /* 0x0012600001dc7983 */ /* 0x002ea20000300a00 */
[----:B------:R-:W-:-:S02]  /*21130*/  IMAD.MOV.U32 R145, RZ, RZ, R180 ;  /* 0x000000ffff917224 */ /* 0x000fc400078e00b4 */
[----:B------:R-:W-:Y:S01]  /*21140*/  IMAD.MOV.U32 R146, RZ, RZ, R179 ;  /* 0x000000ffff927224 */ /* 0x000fe200078e00b3 */
[----:B---3--:R-:W3:Y:S01]  /*21150*/  LDL.LU.128 R212, [R1+0x1240] ;  /* 0x0012400001d47983 */ /* 0x008ee20000300c00 */
[----:B------:R-:W-:Y:S02]  /*21160*/  IMAD.MOV.U32 R147, RZ, RZ, R178 ;  /* 0x000000ffff937224 */ /* 0x000fe400078e00b2 */
[----:B------:R-:W-:Y:S01]  /*21170*/  IMAD.MOV.U32 R148, RZ, RZ, R177 ;  /* 0x000000ffff947224 */ /* 0x000fe200078e00b1 */
[----:B----4-:R-:W4:Y:S01]  /*21180*/  LDL.LU.128 R208, [R1+0x1230] ;  /* 0x0012300001d07983 */ /* 0x010f220000300c00 */
[----:B------:R-:W-:Y:S02]  /*21190*/  IMAD.MOV.U32 R149, RZ, RZ, R176 ;  /* 0x000000ffff957224 */ /* 0x000fe400078e00b0 */
[----:B------:R-:W-:Y:S01]  /*211a0*/  IMAD.MOV.U32 R150, RZ, RZ, R175 ;  /* 0x000000ffff967224 */ /* 0x000fe200078e00af */
[----:B------:R-:W4:Y:S01]  /*211b0*/  LDL.LU.128 R204, [R1+0x1220] ;  /* 0x0012200001cc7983 */ /* 0x000f220000300c00 */
[----:B------:R-:W-:-:S03]  /*211c0*/  IMAD.MOV.U32 R151, RZ, RZ, R174 ;  /* 0x000000ffff977224 */ /* 0x000fc600078e00ae */
[----:B------:R-:W4:Y:S04]  /*211d0*/  LDL.LU.128 R200, [R1+0x1210] ;  /* 0x0012100001c87983 */ /* 0x000f280000300c00 */
[----:B------:R0:W-:Y:S04]  /*211e0*/  STL.128 [R1+0x11f0], R192 ;  /* 0x0011f0c001007387 */ /* 0x0001e80000100c00 */
[----:B------:R-:W4:Y:S04]  /*211f0*/  LDL.64 R4, [R1+0x210] ;  /* 0x0002100001047983 */ /* 0x000f280000100a00 */
[----:B0-----:R-:W4:Y:S01]  /*21200*/  LDL.LU.128 R192, [R1+0x11f0] ;  /* 0x0011f00001c07983 */ /* 0x001f220000300c00 */
[----:B--2---:R-:W-:-:S06]  /*21210*/  WARPGROUP.ARRIVE ;  /* 0x00000000000079c5 */ /* 0x004fcc0000000000 */
[----:B------:R-:W-:Y:S03]  /*21220*/  HGMMA.64x256x16.F32 R24, R152, gdesc[UR4].tnspB, R24, gsb0 ;  /* 0x43e0000498187df0 */ /* 0x000fe60008000818 */
[----:B------:R-:W0:Y:S01]  /*21230*/  S2R R225, SR_TID.X ;  /* 0x0000000000e17919 */ /* 0x000e220000002100 */
[----:B------:R-:W1:Y:S01]  /*21240*/  S2R R224, SR_TID.X ;  /* 0x0000000000e07919 */ /* 0x000e620000002100 */
[----:B------:R-:W-:Y:S02]  /*21250*/  WARPGROUP.DEPBAR.LE gsb0, 0x0 ;  /* 0x00008000000079c5 */ /* 0x000fe40000010000 */
[----:B------:R2:W-:Y:S04]  /*21260*/  STL.128 [R1+0xb80], R128 ;  /* 0x000b808001007387 */ /* 0x0005e80000100c00 */
[----:B------:R2:W-:Y:S02]  /*21270*/  STL.128 [R1+0xb70], R124 ;  /* 0x000b707c01007387 */ /* 0x0005e40000100c00 */
[----:B--2---:R-:W-:-:S02]  /*21280*/  IMAD.MOV.U32 R131, RZ, RZ, R55 ;  /* 0x000000ffff837224 */ /* 0x004fc400078e0037 */
[----:B------:R-:W-:Y:S02]  /*21290*/  IMAD.MOV.U32 R130, RZ, RZ, R54 ;  /* 0x000000ffff827224 */ /* 0x000fe400078e0036 */
[----:B------:R-:W-:Y:S02]  /*212a0*/  IMAD.MOV.U32 R129, RZ, RZ, R53 ;  /* 0x000000ffff817224 */ /* 0x000fe400078e0035 */
[----:B------:R-:W-:Y:S02]  /*212b0*/  IMAD.MOV.U32 R128, RZ, RZ, R52 ;  /* 0x000000ffff807224 */ /* 0x000fe400078e0034 */
[----:B------:R-:W-:Y:S02]  /*212c0*/  IMAD.MOV.U32 R127, RZ, RZ, R51 ;  /* 0x000000ffff7f7224 */ /* 0x000fe400078e0033 */
[----:B------:R-:W-:Y:S02]  /*212d0*/  IMAD.MOV.U32 R126, RZ, RZ, R50 ;  /* 0x000000ffff7e7224 */ /* 0x000fe400078e0032 */
[----:B------:R-:W-:-:S02]  /*212e0*/  IMAD.MOV.U32 R125, RZ, RZ, R49 ;  /* 0x000000ffff7d7224 */ /* 0x000fc400078e0031 */
[----:B------:R-:W-:Y:S01]  /*212f0*/  IMAD.MOV.U32 R124, RZ, RZ, R48 ;  /* 0x000000ffff7c7224 */ /* 0x000fe200078e0030 */
[----:B------:R2:W-:Y:S04]  /*21300*/  STL.128 [R1+0x2a0], R128 ;  /* 0x0002a08001007387 */ /* 0x0005e80000100c00 */
[----:B------:R3:W-:Y:S01]  /*21310*/  STL.128 [R1+0x290], R124 ;  /* 0x0002907c01007387 */ /* 0x0007e20000100c00 */
[----:B0-----:R-:W-:Y:S02]  /*21320*/  SHF.R.U32.HI R225, RZ, 0x7, R225 ;  /* 0x00000007ffe17819 */ /* 0x001fe400000116e1 */
[----:B-1----:R-:W-:Y:S01]  /*21330*/  SHF.R.U32.HI R224, RZ, 0x7, R224 ;  /* 0x00000007ffe07819 */ /* 0x002fe200000116e0 */
[----:B------:R-:W-:Y:S01]  /*21340*/  IMAD.MOV.U32 R223, RZ, RZ, 0x1 ;  /* 0x00000001ffdf7424 */ /* 0x000fe200078e00ff */
[----:B------:R0:W-:Y:S04]  /*21350*/  STL.128 [R1+0xb50], R116 ;  /* 0x000b507401007387 */ /* 0x0001e80000100c00 */
[----:B--2---:R-:W2:Y:S04]  /*21360*/  LDL.LU.128 R128, [R1+0xb80] ;  /* 0x000b800001807983 */ /* 0x004ea80000300c00 */
[----:B---3--:R-:W3:Y:S01]  /*21370*/  LDL.LU.128 R124, [R1+0xb70] ;  /* 0x000b7000017c7983 */ /* 0x008ee20000300c00 */
[----:B------:R-:W-:Y:S01]  /*21380*/  VIADD R225, R225, 0x8 ;  /* 0x00000008e1e17836 */ /* 0x000fe20000000000 */
[----:B------:R-:W-:-:S02]  /*21390*/  IADD3 R224, -R224, 0xb, RZ ;  /* 0x0000000be0e07810 */ /* 0x000fc40007ffe1ff */
[----:B------:R1:W-:Y:S01]  /*213a0*/  STL.128 [R1+0xc90], R216 ;  /* 0x000c90d801007387 */ /* 0x0003e20000100c00 */
[----:B0-----:R-:W-:Y:S02]  /*213b0*/  IMAD.MOV.U32 R119, RZ, RZ, R43 ;  /* 0x000000ffff777224 */ /* 0x001fe400078e002b */
[----:B------:R-:W-:Y:S01]  /*213c0*/  IMAD.MOV.U32 R118, RZ, RZ, R42 ;  /* 0x000000ffff767224 */ /* 0x000fe200078e002a */
[----:B------:R-:W-:Y:S01]  /*213d0*/  STL.64 [R1+0xcb0], R224 ;  /* 0x000cb0e001007387 */ /* 0x000fe20000100a00 */
[----:B------:R-:W-:Y:S02]  /*213e0*/  IMAD.MOV.U32 R117, RZ, RZ, R41 ;  /* 0x000000ffff757224 */ /* 0x000fe400078e0029 */
[----:B------:R-:W-:Y:S01]  /*213f0*/  IMAD.MOV.U32 R116, RZ, RZ, R40 ;  /* 0x000000ffff747224 */ /* 0x000fe200078e0028 */
[----:B------:R0:W-:Y:S04]  /*21400*/  STL.128 [R1+0xca0], R220 ;  /* 0x000ca0dc01007387 */ /* 0x0001e80000100c00 */
[----:B------:R0:W-:Y:S04]  /*21410*/  STL.128 [R1+0xc80], R212 ;  /* 0x000c80d401007387 */ /* 0x0001e80000100c00 */
[----:B----4-:R4:W-:Y:S01]  /*21420*/  STL.128 [R1+0xc70], R208 ;  /* 0x000c70d001007387 */ /* 0x0109e20000100c00 */
[----:B-1----:R-:W-:-:S02]  /*21430*/  IMAD.MOV.U32 R216, RZ, RZ, R227 ;  /* 0x000000ffffd87224 */ /* 0x002fc400078e00e3 */
[----:B------:R-:W-:Y:S01]  /*21440*/  IMAD.MOV.U32 R217, RZ, RZ, R226 ;  /* 0x000000ffffd97224 */ /* 0x000fe200078e00e2 */
[----:B------:R1:W-:Y:S01]  /*21450*/  STL.128 [R1+0xc60], R204 ;  /* 0x000c60cc01007387 */ /* 0x0003e20000100c00 */
[----:B------:R-:W-:Y:S02]  /*21460*/  IMAD.MOV.U32 R218, RZ, RZ, R183 ;  /* 0x000000ffffda7224 */ /* 0x000fe400078e00b7 */
[----:B------:R-:W-:Y:S01]  /*21470*/  IMAD.MOV.U32 R219, RZ, RZ, R182 ;  /* 0x000000ffffdb7224 */ /* 0x000fe200078e00b6 */
[----:B------:R-:W-:Y:S01]  /*21480*/  STL.128 [R1+0xc50], R200 ;  /* 0x000c50c801007387 */ /* 0x000fe20000100c00 */
[----:B0-----:R-:W-:Y:S02]  /*21490*/  IMAD.MOV.U32 R220, RZ, RZ, R181 ;  /* 0x000000ffffdc7224 */ /* 0x001fe400078e00b5 */
[----:B------:R-:W-:Y:S01]  /*214a0*/  IMAD.MOV.U32 R221, RZ, RZ, R180 ;  /* 0x000000ffffdd7224 */ /* 0x000fe200078e00b4 */
[----:B------:R0:W-:Y:S01]  /*214b0*/  STL.64 [R1+0xc48], R198 ;  /* 0x000c48c601007387 */ /* 0x0001e20000100a00 */
[----:B------:R-:W-:-:S02]  /*214c0*/  IMAD.MOV.U32 R212, RZ, RZ, R18 ;  /* 0x000000ffffd47224 */ /* 0x000fc400078e0012 */
[----:B------:R-:W-:Y:S01]  /*214d0*/  IMAD.MOV.U32 R213, RZ, RZ, R19 ;  /* 0x000000ffffd57224 */ /* 0x000fe200078e0013 */
[----:B------:R0:W-:Y:S01]  /*214e0*/  STL [R1+0xc40], R196 ;  /* 0x000c40c401007387 */ /* 0x0001e20000100800 */
[----:B----4-:R-:W-:Y:S02]  /*214f0*/  IMAD.MOV.U32 R208, RZ, RZ, R184 ;  /* 0x000000ffffd07224 */ /* 0x010fe400078e00b8 */
[----:B------:R-:W-:Y:S01]  /*21500*/  IMAD.MOV.U32 R209, RZ, RZ, R12 ;  /* 0x000000ffffd17224 */ /* 0x000fe200078e000c */
[----:B------:R-:W-:Y:S01]  /*21510*/  STL.128 [R1+0xc10], R168 ;  /* 0x000c10a801007387 */ /* 0x000fe20000100c00 */
[----:B-1----:R-:W-:Y:S02]  /*21520*/  IMAD.MOV.U32 R204, RZ, RZ, R186 ;  /* 0x000000ffffcc7224 */ /* 0x002fe400078e00ba */
        /* <DEDUP_REMOVED lines=25> */
[----:B------:R4:W-:Y:S01]  /*216c0*/  STL.128 [R1+0xb60], R120 ;  /* 0x000b607801007387 */ /* 0x0009e20000100c00 */
[----:B------:R-:W-:Y:S02]  /*216d0*/  IMAD.MOV.U32 R225, RZ, RZ, R176 ;  /* 0x000000ffffe17224 */ /* 0x000fe400078e00b0 */
[----:B------:R-:W-:Y:S01]  /*216e0*/  IMAD.MOV.U32 R226, RZ, RZ, R175 ;  /* 0x000000ffffe27224 */ /* 0x000fe200078e00af */
[----:B------:R4:W-:Y:S01]  /*216f0*/  STL.128 [R1+0xb40], R112 ;  /* 0x000b407001007387 */ /* 0x0009e20000100c00 */
[----:B------:R-:W-:-:S02]  /*21700*/  IMAD.MOV.U32 R227, RZ, RZ, R174 ;  /* 0x000000ffffe37224 */ /* 0x000fc400078e00ae */
[----:B0-----:R-:W-:Y:S01]  /*21710*/  IMAD.MOV.U32 R151, RZ, RZ, R75 ;  /* 0x000000ffff977224 */ /* 0x001fe200078e004b */
[----:B------:R0:W-:Y:S01]  /*21720*/  STL.128 [R1+0xb30], R108 ;  /* 0x000b306c01007387 */ /* 0x0001e20000100c00 */
[----:B------:R-:W-:Y:S02]  /*21730*/  IMAD.MOV.U32 R150, RZ, RZ, R74 ;  /* 0x000000ffff967224 */ /* 0x000fe400078e004a */
[----:B------:R-:W-:Y:S01]  /*21740*/  IMAD.MOV.U32 R149, RZ, RZ, R73 ;  /* 0x000000ffff957224 */ /* 0x000fe200078e0049 */
[----:B------:R0:W-:Y:S01]  /*21750*/  STL.128 [R1+0xb20], R104 ;  /* 0x000b206801007387 */ /* 0x0001e20000100c00 */
[----:B-1----:R-:W-:Y:S02]  /*21760*/  IMAD.MOV.U32 R147, RZ, RZ, R71 ;  /* 0x000000ffff937224 */ /* 0x002fe400078e0047 */
[----:B------:R-:W-:Y:S01]  /*21770*/  IMAD.MOV.U32 R146, RZ, RZ, R70 ;  /* 0x000000ffff927224 */ /* 0x000fe200078e0046 */
[----:B------:R1:W-:Y:S01]  /*21780*/  STL.128 [R1+0x270], R116 ;  /* 0x0002707401007387 */ /* 0x0003e20000100c00 */
[----:B----4-:R-:W-:-:S02]  /*21790*/  IMAD.MOV.U32 R123, RZ, RZ, R47 ;  /* 0x000000ffff7b7224 */ /* 0x010fc400078e002f */
[----:B------:R-:W-:Y:S01]  /*217a0*/  IMAD.MOV.U32 R122, RZ, RZ, R46 ;  /* 0x000000ffff7a7224 */ /* 0x000fe200078e002e */
[----:B------:R-:W-:Y:S01]  /*217b0*/  STL.128 [R1+0xc30], R192 ;  /* 0x000c30c001007387 */ /* 0x000fe20000100c00 */
[----:B------:R-:W-:Y:S02]  /*217c0*/  IMAD.MOV.U32 R115, RZ, RZ, R39 ;  /* 0x000000ffff737224 */ /* 0x000fe400078e0027 */
[----:B------:R-:W-:Y:S01]  /*217d0*/  IMAD.MOV.U32 R114, RZ, RZ, R38 ;  /* 0x000000ffff727224 */ /* 0x000fe200078e0026 */
[----:B------:R-:W-:Y:S01]  /*217e0*/  STL.64 [R1+0xc20], R172 ;  /* 0x000c20ac01007387 */ /* 0x000fe20000100a00 */
[----:B0-----:R-:W-:Y:S02]  /*217f0*/  IMAD.MOV.U32 R111, RZ, RZ, R35 ;  /* 0x000000ffff6f7224 */ /* 0x001fe400078e0023 */
[----:B------:R-:W-:Y:S01]  /*21800*/  IMAD.MOV.U32 R110, RZ, RZ, R34 ;  /* 0x000000ffff6e7224 */ /* 0x000fe200078e0022 */
[----:B------:R-:W-:Y:S01]  /*21810*/  STL.128 [R1+0xb10], R100 ;  /* 0x000b106401007387 */ /* 0x000fe20000100c00 */
[----:B------:R-:W-:-:S02]  /*21820*/  IMAD.MOV.U32 R107, RZ, RZ, R31 ;  /* 0x000000ffff6b7224 */ /* 0x000fc400078e001f */
[----:B------:R-:W-:Y:S01]  /*21830*/  IMAD.MOV.U32 R106, RZ, RZ, R30 ;  /* 0x000000ffff6a7224 */ /* 0x000fe200078e001e */
[----:B-1----:R-:W4:Y:S01]  /*21840*/  LDL.LU.128 R116, [R1+0xb50] ;  /* 0x000b500001747983 */ /* 0x002f220000300c00 */
[----:B------:R-:W-:Y:S02]  /*21850*/  IMAD.MOV.U32 R105, RZ, RZ, R29 ;  /* 0x000000ffff697224 */ /* 0x000fe400078e001d */
[----:B------:R-:W-:Y:S01]  /*21860*/  IMAD.MOV.U32 R104, RZ, RZ, R28 ;  /* 0x000000ffff687224 */ /* 0x000fe200078e001c */
[----:B------:R-:W-:Y:S01]  /*21870*/  STL.128 [R1+0x400], R216 ;  /* 0x000400d801007387 */ /* 0x000fe20000100c00 */
[----:B------:R-:W-:Y:S02]  /*21880*/  IMAD.MOV.U32 R109, RZ, RZ, R33 ;  /* 0x000000ffff6d7224 */ /* 0x000fe400078e0021 */
[----:B------:R-:W-:Y:S01]  /*21890*/  IMAD.MOV.U32 R108, RZ, RZ, R32 ;  /* 0x000000ffff6c7224 */ /* 0x000fe200078e0020 */
[----:B------:R-:W4:Y:S01]  /*218a0*/  LDL.LU R12, [R1+0xcd0] ;  /* 0x000cd000010c7983 */ /* 0x000f220000300800 */
[----:B------:R-:W-:-:S02]  /*218b0*/  IMAD.MOV.U32 R113, RZ, RZ, R37 ;  /* 0x000000ffff717224 */ /* 0x000fc400078e0025 */
[----:B------:R-:W-:Y:S01]  /*218c0*/  IMAD.MOV.U32 R112, RZ, RZ, R36 ;  /* 0x000000ffff707224 */ /* 0x000fe200078e0024 */
[----:B------:R-:W4:Y:S01]  /*218d0*/  LDL.LU R18, [R1+0xcc4] ;  /* 0x000cc40001127983 */ /* 0x000f220000300800 */
[----:B------:R-:W-:Y:S02]  /*218e0*/  IMAD.MOV.U32 R121, RZ, RZ, R45 ;  /* 0x000000ffff797224 */ /* 0x000fe400078e002d */
[----:B------:R-:W-:Y:S01]  /*218f0*/  IMAD.MOV.U32 R120, RZ, RZ, R44 ;  /* 0x000000ffff787224 */ /* 0x000fe200078e002c */
[----:B------:R-:W4:Y:S01]  /*21900*/  LDL.LU R19, [R1+0xcc0] ;  /* 0x000cc00001137983 */ /* 0x000f220000300800 */
[----:B------:R-:W-:Y:S02]  /*21910*/  IMAD.MOV.U32 R145, RZ, RZ, R69 ;  /* 0x000000ffff917224 */ /* 0x000fe400078e0045 */
[----:B------:R-:W-:Y:S01]  /*21920*/  IMAD.MOV.U32 R143, RZ, RZ, R67 ;  /* 0x000000ffff8f7224 */ /* 0x000fe200078e0043 */
[----:B------:R-:W4:Y:S01]  /*21930*/  LDL R53, [R1+0x290] ;  /* 0x0002900001357983 */ /* 0x000f220000100800 */
[----:B------:R-:W-:-:S02]  /*21940*/  IMAD.MOV.U32 R142, RZ, RZ, R66 ;  /* 0x000000ffff8e7224 */ /* 0x000fc400078e0042 */
[----:B------:R-:W-:Y:S01]  /*21950*/  IMAD.MOV.U32 R141, RZ, RZ, R65 ;  /* 0x000000ffff8d7224 */ /* 0x000fe200078e0041 */
[----:B------:R-:W4:Y:S01]  /*21960*/  LDL R51, [R1+0x294] ;  /* 0x0002940001337983 */ /* 0x000f220000100800 */
[----:B------:R-:W-:Y:S02]  /*21970*/  IMAD.MOV.U32 R139, RZ, RZ, R63 ;  /* 0x000000ffff8b7224 */ /* 0x000fe400078e003f */
[----:B------:R-:W-:Y:S01]  /*21980*/  IMAD.MOV.U32 R138, RZ, RZ, R62 ;  /* 0x000000ffff8a7224 */ /* 0x000fe200078e003e */
[----:B------:R-:W4:Y:S01]  /*21990*/  LDL R49, [R1+0x298] ;  /* 0x0002980001317983 */ /* 0x000f220000100800 */
[----:B------:R-:W-:Y:S02]  /*219a0*/  IMAD.MOV.U32 R137, RZ, RZ, R61 ;  /* 0x000000ffff897224 */ /* 0x000fe400078e003d */
[----:B------:R-:W-:Y:S01]  /*219b0*/  IMAD.MOV.U32 R135, RZ, RZ, R59 ;  /* 0x000000ffff877224 */ /* 0x000fe200078e003b */
[----:B------:R-:W4:Y:S01]  /*219c0*/  LDL R43, [R1+0x2a4] ;  /* 0x0002a400012b7983 */ /* 0x000f220000100800 */
[----:B------:R-:W-:-:S02]  /*219d0*/  IMAD.MOV.U32 R134, RZ, RZ, R58 ;  /* 0x000000ffff867224 */ /* 0x000fc400078e003a */
[----:B------:R-:W-:Y:S01]  /*219e0*/  IMAD.MOV.U32 R133, RZ, RZ, R57 ;  /* 0x000000ffff857224 */ /* 0x000fe200078e0039 */
[----:B------:R-:W4:Y:S01]  /*219f0*/  LDL R41, [R1+0x2a8] ;  /* 0x0002a80001297983 */ /* 0x000f220000100800 */
        /* <DEDUP_REMOVED lines=20> */
[----:B------:R-:W-:Y:S01]  /*21b40*/  STL.128 [R1+0x3b0], R196 ;  /* 0x0003b0c401007387 */ /* 0x000fe20000100c00 */
[----:B------:R-:W-:-:S03]  /*21b50*/  IMAD.MOV.U32 R140, RZ, RZ, R64 ;  /* 0x000000ffff8c7224 */ /* 0x000fc600078e0040 */
        /* <DEDUP_REMOVED lines=19> */
[----:B------:R-:W4:Y:S04]  /*21c90*/  LDL.LU R2, [R1+0xccc] ;  /* 0x000ccc0001027983 */ /* 0x000f280000300800 */
[----:B------:R-:W4:Y:S04]  /*21ca0*/  LDL.LU R3, [R1+0xcc8] ;  /* 0x000cc80001037983 */ /* 0x000f280000300800 */
[----:B------:R-:W4:Y:S04]  /*21cb0*/  LDL.LU R14, [R1+0xcbc] ;  /* 0x000cbc00010e7983 */ /* 0x000f280000300800 */
[----:B------:R-:W4:Y:S04]  /*21cc0*/  LDL.LU R15, [R1+0xcb8] ;  /* 0x000cb800010f7983 */ /* 0x000f280000300800 */
[----:B0-----:R0:W5:Y:S04]  /*21cd0*/  LDL.LU.64 R224, [R1+0xcb0] ;  /* 0x000cb00001e07983 */ /* 0x0011680000300a00 */
[----:B------:R-:W4:Y:S04]  /*21ce0*/  LDL.LU.128 R220, [R1+0xca0] ;  /* 0x000ca00001dc7983 */ /* 0x000f280000300c00 */
[----:B------:R-:W4:Y:S04]  /*21cf0*/  LDL.LU.128 R216, [R1+0xc90] ;  /* 0x000c900001d87983 */ /* 0x000f280000300c00 */
[----:B------:R-:W4:Y:S04]  /*21d00*/  LDL.LU.128 R212, [R1+0xc80] ;  /* 0x000c800001d47983 */ /* 0x000f280000300c00 */
[----:B------:R-:W4:Y:S04]  /*21d10*/  LDL.LU.128 R208, [R1+0xc70] ;  /* 0x000c700001d07983 */ /* 0x000f280000300c00 */
[----:B------:R-:W4:Y:S04]  /*21d20*/  LDL.LU.128 R204, [R1+0xc60] ;  /* 0x000c600001cc7983 */ /* 0x000f280000300c00 */
[----:B------:R-:W4:Y:S04]  /*21d30*/  LDL.LU.128 R200, [R1+0xc50] ;  /* 0x000c500001c87983 */ /* 0x000f280000300c00 */
[----:B------:R-:W4:Y:S04]  /*21d40*/  LDL.LU.64 R198, [R1+0xc48] ;  /* 0x000c480001c67983 */ /* 0x000f280000300a00 */
[----:B------:R0:W5:Y:S04]  /*21d50*/  LDL.LU R196, [R1+0xc40] ;  /* 0x000c400001c47983 */ /* 0x0001680000300800 */
[----:B------:R-:W4:Y:S04]  /*21d60*/  LDL.LU.128 R192, [R1+0xc30] ;  /* 0x000c300001c07983 */ /* 0x000f280000300c00 */
[----:B------:R-:W4:Y:S04]  /*21d70*/  LDL.LU.64 R172, [R1+0xc20] ;  /* 0x000c200001ac7983 */ /* 0x000f280000300a00 */
        /* <DEDUP_REMOVED lines=14> */
[----:B--2---:R1:W-:Y:S04]  /*21e60*/  STL.128 [R1+0xb00], R128 ;  /* 0x000b008001007387 */ /* 0x0043e80000100c00 */
[----:B---3--:R2:W-:Y:S04]  /*21e70*/  STL.128 [R1+0xaf0], R124 ;  /* 0x000af07c01007387 */ /* 0x0085e80000100c00 */
[----:B------:R3:W-:Y:S01]  /*21e80*/  STL.128 [R1+0xac0], R24 ;  /* 0x000ac01801007387 */ /* 0x0007e20000100c00 */
[----:B------:R-:W-:-:S02]  /*21e90*/  IMAD.MOV.U32 R178, RZ, RZ, R99 ;  /* 0x000000ffffb27224 */ /* 0x000fc400078e0063 */
[----:B------:R-:W-:Y:S01]  /*21ea0*/  IMAD.MOV.U32 R179, RZ, RZ, R98 ;  /* 0x000000ffffb37224 */ /* 0x000fe200078e0062 */
[----:B------:R-:W4:Y:S04]  /*21eb0*/  LDL R75, [R1+0x264] ;  /* 0x00026400014b7983 */ /* 0x000f280000100800 */
[----:B-1----:R-:W4:Y:S04]  /*21ec0*/  LDL.LU.128 R128, [R1+0xb00] ;  /* 0x000b000001807983 */ /* 0x002f280000300c00 */
[----:B--2---:R-:W2:Y:S04]  /*21ed0*/  LDL.LU.128 R124, [R1+0xaf0] ;  /* 0x000af000017c7983 */ /* 0x004ea80000300c00 */
[----:B---3--:R-:W3:Y:S04]  /*21ee0*/  LDL.LU.128 R24, [R1+0xac0] ;  /* 0x000ac00001187983 */ /* 0x008ee80000300c00 */
[----:B------:R1:W-:Y:S01]  /*21ef0*/  STL.64 [R1+0xa90], R4 ;  /* 0x000a900401007387 */ /* 0x0003e20000100a00 */
[----:B------:R-:W-:-:S02]  /*21f00*/  IMAD.MOV.U32 R28, RZ, RZ, R96 ;  /* 0x000000ffff1c7224 */ /* 0x000fc400078e0060 */
[----:B------:R-:W-:Y:S01]  /*21f10*/  IMAD.MOV.U32 R155, RZ, RZ, R79 ;  /* 0x000000ffff9b7224 */ /* 0x000fe200078e004f */
[----:B------:R-:W2:Y:S01]  /*21f20*/  LDL R73, [R1+0x268] ;  /* 0x0002680001497983 */ /* 0x000ea20000100800 */
[----:B------:R-:W-:Y:S02]  /*21f30*/  IMAD.MOV.U32 R154, RZ, RZ, R78 ;  /* 0x000000ffff9a7224 */ /* 0x000fe400078e004e */
[----:B------:R-:W-:Y:S01]  /*21f40*/  IMAD.MOV.U32 R153, RZ, RZ, R77 ;  /* 0x000000ffff997224 */ /* 0x000fe200078e004d */
[----:B------:R-:W2:Y:S04]  /*21f50*/  LDL R71, [R1+0x26c] ;  /* 0x00026c0001477983 */ /* 0x000ea80000100800 */
[----:B-1----:R-:W2:Y:S04]  /*21f60*/  LDL.LU.64 R4, [R1+0xa90] ;  /* 0x000a900001047983 */ /* 0x002ea80000300a00 */
[----:B----4-:R1:W-:Y:S01]  /*21f70*/  STL.128 [R1+0xad0], R116 ;  /* 0x000ad07401007387 */ /* 0x0103e20000100c00 */
[----:B------:R-:W-:-:S02]  /*21f80*/  IMAD.MOV.U32 R152, RZ, RZ, R76 ;  /* 0x000000ffff987224 */ /* 0x000fc400078e004c */
[----:B------:R-:W-:Y:S01]  /*21f90*/  IMAD.MOV.U32 R180, RZ, RZ, R97 ;  /* 0x000000ffffb47224 */ /* 0x000fe200078e0061 */
[----:B------:R-:W4:Y:S04]  /*21fa0*/  LDL R69, [R1+0x270] ;  /* 0x0002700001457983 */ /* 0x000f280000100800 */
[----:B------:R-:W4:Y:S04]  /*21fb0*/  LDL R67, [R1+0x274] ;  /* 0x0002740001437983 */ /* 0x000f280000100800 */
[----:B------:R-:W4:Y:S04]  /*21fc0*/  LDL R65, [R1+0x278] ;  /* 0x0002780001417983 */ /* 0x000f280000100800 */
[----:B-1----:R-:W4:Y:S04]  /*21fd0*/  LDL.LU.128 R116, [R1+0xad0] ;  /* 0x000ad00001747983 */ /* 0x002f280000300c00 */
        /* <DEDUP_REMOVED lines=18> */
[----:B------:R1:W-:Y:S04]  /*22100*/  STL.128 [R1+0xaa0], R12 ;  /* 0x000aa00c01007387 */ /* 0x0003e80000100c00 */
[----:B-1----:R-:W4:Y:S04]  /*22110*/  LDL.LU.128 R12, [R1+0xaa0] ;  /* 0x000aa000010c7983 */ /* 0x002f280000300c00 */
[----:B------:R1:W-:Y:S04]  /*22120*/  STL.128 [R1+0xae0], R120 ;  /* 0x000ae07801007387 */ /* 0x0003e80000100c00 */
[----:B-1----:R-:W4:Y:S04]  /*22130*/  LDL.LU.128 R120, [R1+0xae0] ;  /* 0x000ae00001787983 */ /* 0x002f280000300c00 */
[----:B---3--:R1:W-:Y:S04]  /*22140*/  STL.128 [R1+0xa80], R24 ;  /* 0x000a801801007387 */ /* 0x0083e80000100c00 */
[----:B-1----:R-:W3:Y:S04]  /*22150*/  LDL.LU.128 R24, [R1+0xa80] ;  /* 0x000a800001187983 */ /* 0x002ee80000300c00 */
[----:B--2---:R1:W-:Y:S04]  /*22160*/  STL.64 [R1+0xa50], R4 ;  /* 0x000a500401007387 */ /* 0x0043e80000100a00 */
[----:B-1----:R-:W2:Y:S01]  /*22170*/  LDL.LU.64 R4, [R1+0xa50] ;  /* 0x000a500001047983 */ /* 0x002ea20000300a00 */
        /* <DEDUP_REMOVED lines=68> */
[----:B------:R-:W2:Y:S01]  /*225c0*/  LDL R128, [R1+0x344] ;  /* 0x0003440001807983 */ /* 0x000ea20000100800 */
[----:B------:R-:W-:Y:S02]  /*225d0*/  IMAD.MOV.U32 R176, RZ, RZ, R117 ;  /* 0x000000ffffb07224 */ /* 0x000fe400078e0075 */
[----:B------:R-:W-:Y:S01]  /*225e0*/  IMAD.MOV.U32 R28, RZ, RZ, R116 ;  /* 0x000000ffff1c7224 */ /* 0x000fe200078e0074 */
[----:B------:R-:W2:Y:S01]  /*225f0*/  LDL R126, [R1+0x348] ;  /* 0x00034800017e7983 */ /* 0x000ea20000100800 */
[----:B------:R-:W-:Y:S02]  /*22600*/  IMAD.MOV.U32 R6, RZ, RZ, R151 ;  /* 0x000000ffff067224 */ /* 0x000fe400078e0097 */
[----:B------:R-:W-:Y:S01]  /*22610*/  IMAD.MOV.U32 R7, RZ, RZ, R150 ;  /* 0x000000ffff077224 */ /* 0x000fe200078e0096 */
[----:B------:R-:W2:Y:S01]  /*22620*/  LDL R124, [R1+0x34c] ;  /* 0x00034c00017c7983 */ /* 0x000ea20000100800 */
[----:B------:R-:W-:-:S02]  /*22630*/  IMAD.MOV.U32 R8, RZ, RZ, R149 ;  /* 0x000000ffff087224 */ /* 0x000fc400078e0095 */
[----:B------:R-:W-:Y:S02]  /*22640*/  IMAD.MOV.U32 R9, RZ, RZ, R148 ;  /* 0x000000ffff097224 */ /* 0x000fe400078e0094 */
[----:B------:R-:W-:Y:S02]  /*22650*/  IMAD.MOV.U32 R22, RZ, RZ, R141 ;  /* 0x000000ffff167224 */ /* 0x000fe400078e008d */
[----:B------:R-:W-:Y:S01]  /*22660*/  IMAD.MOV.U32 R80, RZ, RZ, R177 ;  /* 0x000000ffff507224 */ /* 0x000fe200078e00b1 */
[----:B------:R-:W-:Y:S01]  /*22670*/  STL.128 [R1+0x350], R76 ;  /* 0x0003504c01007387 */ /* 0x000fe20000100c00 */
[----:B------:R-:W-:Y:S02]  /*22680*/  IMAD.MOV.U32 R10, RZ, RZ, R147 ;  /* 0x000000ffff0a7224 */ /* 0x000fe400078e0093 */
[----:B------:R-:W-:Y:S01]  /*22690*/  IMAD.MOV.U32 R11, RZ, RZ, R146 ;  /* 0x000000ffff0b7224 */ /* 0x000fe200078e0092 */
[----:B-1----:R-:W2:Y:S01]  /*226a0*/  LDL R91, [R1+0x244] ;  /* 0x00024400015b7983 */ /* 0x002ea20000100800 */
[----:B------:R-:W-:-:S02]  /*226b0*/  IMAD.MOV.U32 R16, RZ, RZ, R145 ;  /* 0x000000ffff107224 */ /* 0x000fc400078e0091 */
[----:B------:R-:W-:Y:S01]  /*226c0*/  IMAD.MOV.U32 R17, RZ, RZ, R144 ;  /* 0x000000ffff117224 */ /* 0x000fe200078e0090 */
[----:B------:R-:W2:Y:S01]  /*226d0*/  LDL R87, [R1+0x24c] ;  /* 0x00024c0001577983 */ /* 0x000ea20000100800 */
[----:B------:R-:W-:Y:S02]  /*226e0*/  IMAD.MOV.U32 R20, RZ, RZ, R143 ;  /* 0x000000ffff147224 */ /* 0x000fe400078e008f */
[----:B------:R-:W-:Y:S01]  /*226f0*/  IMAD.MOV.U32 R21, RZ, RZ, R142 ;  /* 0x000000ffff157224 */ /* 0x000fe200078e008e */
[----:B------:R1:W-:Y:S01]  /*22700*/  STL.128 [R1+0xa60], R12 ;  /* 0x000a600c01007387 */ /* 0x0003e20000100c00 */
[----:B------:R-:W-:Y:S02]  /*22710*/  IMAD.MOV.U32 R96, RZ, RZ, R28 ;  /* 0x000000ffff607224 */ /* 0x000fe400078e001c */
[----:B------:R-:W-:Y:S01]  /*22720*/  IMAD.MOV.U32 R97, RZ, RZ, R176 ;  /* 0x000000ffff617224 */ /* 0x000fe200078e00b0 */
[----:B------:R-:W-:Y:S01]  /*22730*/  STL.128 [R1+0x3c0], R104 ;  /* 0x0003c06801007387 */ /* 0x000fe20000100c00 */
[----:B------:R-:W-:-:S02]  /*22740*/  IMAD.MOV.U32 R141, RZ, RZ, R137 ;  /* 0x000000ffff8d7224 */ /* 0x000fc400078e0089 */
[----:B------:R-:W-:Y:S01]  /*22750*/  IMAD.MOV.U32 R142, RZ, RZ, R138 ;  /* 0x000000ffff8e7224 */ /* 0x000fe200078e008a */
[----:B----4-:R-:W4:Y:S01]  /*22760*/  LDL R93, [R1+0x240] ;  /* 0x00024000015d7983 */ /* 0x010f220000100800 */
[----:B------:R-:W-:Y:S02]  /*22770*/  IMAD.MOV.U32 R143, RZ, RZ, R139 ;  /* 0x000000ffff8f7224 */ /* 0x000fe400078e008b */
[----:B------:R-:W-:Y:S01]  /*22780*/  IMAD.MOV.U32 R145, RZ, RZ, R22 ;  /* 0x000000ffff917224 */ /* 0x000fe200078e0016 */
[----:B------:R-:W4:Y:S01]  /*22790*/  LDL R89, [R1+0x248] ;  /* 0x0002480001597983 */ /* 0x000f220000100800 */
[----:B------:R-:W-:-:S03]  /*227a0*/  IMAD.MOV.U32 R146, RZ, RZ, R21 ;  /* 0x000000ffff927224 */ /* 0x000fc600078e0015 */
[----:B-1----:R-:W4:Y:S01]  /*227b0*/  LDL.LU.128 R12, [R1+0xa60] ;  /* 0x000a6000010c7983 */ /* 0x002f220000300c00 */
[----:B------:R-:W-:Y:S02]  /*227c0*/  IMAD.MOV.U32 R147, RZ, RZ, R20 ;  /* 0x000000ffff937224 */ /* 0x000fe400078e0014 */
        /* <DEDUP_REMOVED lines=11> */
[----:B------:R-:W-:-:S03]  /*22880*/  IMAD.MOV.U32 R155, RZ, RZ, R6 ;  /* 0x000000ffff9b7224 */ /* 0x000fc600078e0006 */
[----:B------:R1:W-:Y:S04]  /*22890*/  STL.128 [R1+0x360], R80 ;  /* 0x0003605001007387 */ /* 0x0003e80000100c00 */
[----:B------:R-:W-:Y:S04]  /*228a0*/  STL.128 [R1+0x3a0], R96 ;  /* 0x0003a06001007387 */ /* 0x000fe80000100c00 */
[----:B------:R-:W-:Y:S04]  /*228b0*/  STL.128 [R1+0x3d0], R108 ;  /* 0x0003d06c01007387 */ /* 0x000fe80000100c00 */
[----:B------:R-:W-:Y:S04]  /*228c0*/  STL.128 [R1+0x3e0], R112 ;  /* 0x0003e07001007387 */ /* 0x000fe80000100c00 */
[----:B------:R-:W-:Y:S04]  /*228d0*/  STL.128 [R1+0x410], R148 ;  /* 0x0004109401007387 */ /* 0x000fe80000100c00 */
[----:B------:R0:W-:Y:S04]  /*228e0*/  STL.128 [R1+0x420], R152 ;  /* 0x0004209801007387 */ /* 0x0001e80000100c00 */
[----:B-1----:R-:W4:Y:S04]  /*228f0*/  LDL R83, [R1+0x254] ;  /* 0x0002540001537983 */ /* 0x002f280000100800 */
[----:B------:R-:W4:Y:S04]  /*22900*/  LDL R81, [R1+0x258] ;  /* 0x0002580001517983 */ /* 0x000f280000100800 */
[----:B------:R-:W4:Y:S04]  /*22910*/  LDL R79, [R1+0x25c] ;  /* 0x00025c00014f7983 */ /* 0x000f280000100800 */
[----:B------:R-:W4:Y:S04]  /*22920*/  LDL R77, [R1+0x260] ;  /* 0x00026000014d7983 */ /* 0x000f280000100800 */
[----:B------:R-:W4:Y:S04]  /*22930*/  LDL R21, [R1+0x2d0] ;  /* 0x0002d00001157983 */ /* 0x000f280000100800 */
[----:B------:R-:W4:Y:S01]  /*22940*/  LDL R17, [R1+0x2d4] ;  /* 0x0002d40001117983 */ /* 0x000f220000100800 */
[----:B------:R-:W-:-:S03]  /*22950*/  IMAD.MOV.U32 R23, RZ, RZ, R123 ;  /* 0x000000ffff177224 */ /* 0x000fc600078e007b */
[----:B------:R-:W4:Y:S01]  /*22960*/  LDL R11, [R1+0x2d8] ;  /* 0x0002d800010b7983 */ /* 0x000f220000100800 */
[----:B------:R-:W-:-:S03]  /*22970*/  IMAD.MOV.U32 R103, RZ, RZ, R23 ;  /* 0x000000ffff677224 */ /* 0x000fc600078e0017 */
[----:B------:R-:W4:Y:S01]  /*22980*/  LDL R9, [R1+0x2dc] ;  /* 0x0002dc0001097983 */ /* 0x000f220000100800 */
        /* <DEDUP_REMOVED lines=8> */
[----:B------:R-:W-:Y:S04]  /*22a10*/  STL.128 [R1+0x3b0], R100 ;  /* 0x0003b06401007387 */ /* 0x000fe80000100c00 */
[----:B------:R-:W-:Y:S04]  /*22a20*/  STL.128 [R1+0x3f0], R140 ;  /* 0x0003f08c01007387 */ /* 0x000fe80000100c00 */
[----:B------:R1:W-:Y:S04]  /*22a30*/  STL.128 [R1+0x400], R144 ;  /* 0x0004009001007387 */ /* 0x0003e80000100c00 */
[----:B------:R-:W4:Y:S04]  /*22a40*/  LDL R23, [R1+0x2cc] ;  /* 0x0002cc0001177983 */ /* 0x000f280000100800 */
[----:B0-----:R-:W4:Y:S04]  /*22a50*/  LDL R154, [R1+0x310] ;  /* 0x00031000019a7983 */ /* 0x001f280000100800 */
[----:B------:R-:W4:Y:S04]  /*22a60*/  LDL R152, [R1+0x314] ;  /* 0x0003140001987983 */ /* 0x000f280000100800 */
[----:B------:R-:W4:Y:S01]  /*22a70*/  LDL R150, [R1+0x318] ;  /* 0x0003180001967983 */ /* 0x000f220000100800 */
[----:B---3--:R-:W-:-:S03]  /*22a80*/  IMAD.MOV.U32 R174, RZ, RZ, R27 ;  /* 0x000000ffffae7224 */ /* 0x008fc600078e001b */
[----:B------:R-:W3:Y:S01]  /*22a90*/  LDL R148, [R1+0x31c] ;  /* 0x00031c0001947983 */ /* 0x000ee20000100800 */
[----:B------:R-:W-:Y:S02]  /*22aa0*/  IMAD.MOV.U32 R175, RZ, RZ, R26 ;  /* 0x000000ffffaf7224 */ /* 0x000fe400078e001a */
[----:B------:R-:W-:Y:S01]  /*22ab0*/  IMAD.MOV.U32 R29, RZ, RZ, R25 ;  /* 0x000000ffff1d7224 */ /* 0x000fe200078e0019 */
[----:B-1----:R-:W3:Y:S01]  /*22ac0*/  LDL R146, [R1+0x320] ;  /* 0x0003200001927983 */ /* 0x002ee20000100800 */
[----:B------:R-:W-:Y:S02]  /*22ad0*/  IMAD.MOV.U32 R30, RZ, RZ, R175 ;  /* 0x000000ffff1e7224 */ /* 0x000fe400078e00af */
[----:B------:R-:W-:Y:S01]  /*22ae0*/  IMAD.MOV.U32 R31, RZ, RZ, R174 ;  /* 0x000000ffff1f7224 */ /* 0x000fe200078e00ae */
[----:B------:R-:W3:Y:S01]  /*22af0*/  LDL R144, [R1+0x324] ;  /* 0x0003240001907983 */ /* 0x000ee20000100800 */
[----:B------:R-:W-:Y:S02]  /*22b00*/  IMAD.MOV.U32 R26, RZ, RZ, R30 ;  /* 0x000000ffff1a7224 */ /* 0x000fe400078e001e */
[----:B------:R-:W-:Y:S01]  /*22b10*/  IMAD.MOV.U32 R27, RZ, RZ, R31 ;  /* 0x000000ffff1b7224 */ /* 0x000fe200078e001f */
[----:B------:R-:W3:Y:S01]  /*22b20*/  LDL R174, [R1+0x30c] ;  /* 0x00030c0001ae7983 */ /* 0x000ee20000100800 */
[----:B------:R-:W-:-:S03]  /*22b30*/  IMAD.MOV.U32 R25, RZ, RZ, R29 ;  /* 0x000000ffff197224 */ /* 0x000fc600078e001d */
[----:B------:R-:W3:Y:S04]  /*22b40*/  LDL R31, [R1+0x2bc] ;  /* 0x0002bc00011f7983 */ /* 0x000ee80000100800 */
[----:B------:R0:W-:Y:S04]  /*22b50*/  STL.128 [R1+0x230], R24 ;  /* 0x0002301801007387 */ /* 0x0001e80000100c00 */
[----:B------:R-:W3:Y:S04]  /*22b60*/  LDL R101, [R1+0x230] ;  /* 0x0002300001657983 */ /* 0x000ee80000100800 */
[----:B------:R-:W3:Y:S04]  /*22b70*/  LDL R99, [R1+0x234] ;  /* 0x0002340001637983 */ /* 0x000ee80000100800 */
[----:B------:R-:W3:Y:S04]  /*22b80*/  LDL R97, [R1+0x238] ;  /* 0x0002380001617983 */ /* 0x000ee80000100800 */
[----:B------:R-:W3:Y:S04]  /*22b90*/  LDL R95, [R1+0x23c] ;  /* 0x00023c00015f7983 */ /* 0x000ee80000100800 */
[----:B------:R-:W3:Y:S04]  /*22ba0*/  LDL R29, [R1+0x2c0] ;  /* 0x0002c000011d7983 */ /* 0x000ee80000100800 */
[----:B0-----:R-:W3:Y:S04]  /*22bb0*/  LDL R27, [R1+0x2c4] ;  /* 0x0002c400011b7983 */ /* 0x001ee80000100800 */
        /* <DEDUP_REMOVED lines=61> */
[----:B------:R0:W-:Y:S04]  /*22f90*/  STL.64 [R1+0xab0], R18 ;  /* 0x000ab01201007387 */ /* 0x0001e80000100a00 */
[----:B0-----:R-:W3:Y:S01]  /*22fa0*/  LDL.LU.64 R18, [R1+0xab0] ;  /* 0x000ab00001127983 */ /* 0x001ee20000300a00 */
[----:B--2---:R-:W-:Y:S01]  /*22fb0*/  FFMA.FTZ R5, R5, R2, R217 ;  /* 0x0000000205057223 */ /* 0x004fe200000100d9 */
[----:B------:R-:W-:-:S03]  /*22fc0*/  FFMA.FTZ R3, R3, R4, R221 ;  /* 0x0000000403037223 */ /* 0x000fc600000100dd */
        /* <DEDUP_REMOVED lines=42> */
[----:B----4-:R-:W-:Y:S01]  /*23270*/  FADD.FTZ R13, R13, R156 ;  /* 0x0000009c0d0d7221 */ /* 0x010fe20000010000 */
[----:B------:R-:W-:Y:S01]  /*23280*/  FADD.FTZ R3, R159, R160 ;  /* 0x000000a09f037221 */ /* 0x000fe20000010000 */
[----:B------:R-:W-:Y:S02]  /*23290*/  STL [R1+0x68], R223 ;  /* 0x000068df01007387 */ /* 0x000fe40000100800 */
[----:B------:R-:W-:Y:S01]  /*232a0*/  FADD.FTZ R159, R0, R13 ;  /* 0x0000000d009f7221 */ /* 0x000fe20000010000 */
[----:B------:R-:W-:Y:S01]  /*232b0*/  FADD.FTZ R158, R158, R3 ;  /* 0x000000039e9e7221 */ /* 0x000fe20000010000 */
[----:B------:R-:W-:Y:S04]  /*232c0*/  STL [R1+0x68], R223 ;  /* 0x000068df01007387 */ /* 0x000fe80000100800 */
[----:B------:R-:W-:Y:S04]  /*232d0*/  STL [R1+0x68], R223 ;  /* 0x000068df01007387 */ /* 0x000fe80000100800 */
[----:B------:R-:W-:Y:S04]  /*232e0*/  STL [R1+0x68], R223 ;  /* 0x000068df01007387 */ /* 0x000fe80000100800 */
[----:B------:R-:W-:Y:S04]  /*232f0*/  STL [R1+0x68], R223 ;  /* 0x000068df01007387 */ /* 0x000fe80000100800 */
[----:B------:R-:W-:Y:S04]  /*23300*/  STL [R1+0x204], R12 ;  /* 0x0002040c01007387 */ /* 0x000fe80000100800 */
[----:B------:R-:W-:Y:S04]  /*23310*/  STL.64 [R1+0x210], R158 ;  /* 0x0002109e01007387 */ /* 0x000fe80000100a00 */
        /* <DEDUP_REMOVED lines=129> */
[----:B------:R-:W2:Y:S04]  /*23b30*/  LD.E R2, desc[UR36][R14.64] ;  /* 0x000000240e027980 */ /* 0x000ea8000c101900 */
[----:B------:R0:W-:Y:S04]  /*23b40*/  STL.64 [R1+0xa70], R18 ;  /* 0x000a701201007387 */ /* 0x0001e80000100a00 */
[----:B------:R1:W5:Y:S04]  /*23b50*/  LDL R0, [R1+0x1f0] ;  /* 0x0001f00001007983 */ /* 0x0003680000100800 */
[----:B0-----:R1:W5:Y:S01]  /*23b60*/  LDL.LU.64 R18, [R1+0xa70] ;  /* 0x000a700001127983 */ /* 0x0013620000300a00 */
[----:B------:R-:W-:Y:S01]  /*23b70*/  BSSY B0, `(.L_x_11284) ;  /* 0x0000005000007945 */ /* 0x000fe20003800000 */
[----:B--2---:R-:W-:-:S04]  /*23b80*/  LOP3.LUT R2, R2, 0x1, RZ, 0xfc, !PT ;  /* 0x0000000102027812 */ /* 0x004fc800078efcff */
[----:B------:R-:W-:-:S13]  /*23b90*/  ISETP.NE.AND P0, PT, R2, 0x3, PT ;  /* 0x000000030200780c */ /* 0x000fda0003f05270 */
[----:B-1----:R-:W-:Y:S05]  /*23ba0*/  @!P0 BRA `(.L_x_11285) ;  /* 0x0000000000048947 */ /* 0x002fea0003800000 */
[----:B------:R-:W-:Y:S01]  /*23bb0*/  BPT.TRAP 0x1 ;  /* 0x000000040000795c */ /* 0x000fe20000300000 */
.L_x_11285:
[----:B------:R-:W-:Y:S05]  /*23bc0*/  BSYNC B0 ;  /* 0x0000000000007941 */ /* 0x000fea0003800000 */
.L_x_11284:
[----:B------:R-:W2:Y:S04]  /*23bd0*/  LD.E.64 R2, desc[UR36][R14.64+0x20] ;  /* 0x000020240e027980 */ /* 0x000ea8000c101b00 */
[----:B------:R-:W3:Y:S01]  /*23be0*/  LD.E R4, desc[UR36][R14.64+0xc] ;  /* 0x00000c240e047980 */ /* 0x000ee2000c101900 */
[C---:B-----5:R-:W-:Y:S01]  /*23bf0*/  ISETP.GT.AND P0, PT, R196.reuse, R222, PT ;  /* 0x000000dec400720c */ /* 0x060fe20003f04270 */
[----:B------:R-:W-:Y:S02]  /*23c00*/  VIADD R10, R196, 0xffffffff ;  /* 0xffffffffc40a7836 */ /* 0x000fe40000000000 */
[----:B------:R-:W-:Y:S02]  /*23c10*/  IMAD.MOV.U32 R6, RZ, RZ, R14 ;  /* 0x000000ffff067224 */ /* 0x000fe400078e000e */
[----:B------:R-:W-:-:S02]  /*23c20*/  IMAD.MOV.U32 R7, RZ, RZ, R15 ;  /* 0x000000ffff077224 */ /* 0x000fc400078e000f */
[----:B------:R-:W-:Y:S01]  /*23c30*/  IMAD.MOV.U32 R196, RZ, RZ, R10 ;  /* 0x000000ffffc47224 */ /* 0x000fe200078e000a */
[----:B--2---:R-:W-:-:S05]  /*23c40*/  MOV R3, R2 ;  /* 0x0000000200037202 */ /* 0x004fca0000000f00 */
[----:B------:R-:W-:-:S05]  /*23c50*/  IMAD R3, R0, 0x8, R3 ;  /* 0x0000000800037824 */ /* 0x000fca00078e0203 */
[----:B---3--:R-:W-:-:S04]  /*23c60*/  PRMT R3, R4, 0x654, R3 ;  /* 0x0000065404037816 */ /* 0x008fc80000000003 */
[----:B------:R1:W-:Y:S01]  /*23c70*/  SYNCS.ARRIVE.TRANS64.RED.A1T0 RZ, [R3+URZ], RZ ;  /* 0x000000ff03ff79a7 */ /* 0x0003e2000810043f */
[----:B------:R-:W-:Y:S05]  /*23c80*/  @P0 BRA `(.L_x_11286) ;  /* 0xfffffe5000f80947 */ /* 0x000fea000383ffff */
.L_x_11267:
[----:B------:R-:W-:-:S13]  /*23c90*/  ISETP.GE.AND P0, PT, R10, UR40, PT ;  /* 0x000000280a007c0c */ /* 0x000fda000bf06270 */
[----:B------:R-:W-:Y:S05]  /*23ca0*/  @!P0 BRA `(.L_x_11287) ;  /* 0x000000ac00388947 */ /* 0x000fea0003800000 */
[----:B------:R0:W5:Y:S02]  /*23cb0*/  LDL.64 R8, [R1+0x150] ;  /* 0x0001500001087983 */ /* 0x0001640000100a00 */
.L_x_11316:
[----:B--2--5:R-:W2:Y:S04]  /*23cc0*/  LD.E R0, desc[UR36][R8.64] ;  /* 0x0000002408007980 */ /* 0x024ea8000c101900 */
[----:B------:R-:W1:Y:S01]  /*23cd0*/  LD.E R2, desc[UR36][R8.64+0x8] ;  /* 0x0000082408027980 */ /* 0x000e62000c101900 */
[----:B--2---:R-:W-:-:S05]  /*23ce0*/  VIADD R0, R0, 0x1 ;  /* 0x0000000100007836 */ /* 0x004fca0000000000 */
[----:B------:R-:W-:-:S13]  /*23cf0*/  ISETP.NE.AND P0, PT, R0, 0x2, PT ;  /* 0x000000020000780c */ /* 0x000fda0003f05270 */
[----:B------:R2:W5:Y:S04]  /*23d00*/  @P0 LD.E R5, desc[UR36][R8.64+0x4] ;  /* 0x0000042408050980 */ /* 0x000568000c101900 */
[----:B------:R-:W3:Y:S01]  /*23d10*/  @!P0 LD.E R4, desc[UR36][R8.64+0x4] ;  /* 0x0000042408048980 */ /* 0x000ee2000c101900 */
[----:B-1----:R-:W-:-:S03]  /*23d20*/  VIADD R3, R2, 0x1 ;  /* 0x0000000102037836 */ /* 0x002fc60000000000 */
[----:B------:R1:W-:Y:S04]  /*23d30*/  ST.E desc[UR36][R8.64], R0 ;  /* 0x0000000008007985 */ /* 0x0003e8000c101924 */
[----:B------:R2:W-:Y:S04]  /*23d40*/  ST.E desc[UR36][R8.64+0x8], R3 ;  /* 0x0000080308007985 */ /* 0x0005e8000c101924 */
[----:B------:R2:W-:Y:S01]  /*23d50*/  @!P0 ST.E desc[UR36][R8.64], RZ ;  /* 0x000000ff08008985 */ /* 0x0005e2000c101924 */
[----:B---3--:R-:W-:-:S05]  /*23d60*/  @!P0 LOP3.LUT R5, R4, 0x1, RZ, 0x3c, !PT ;  /* 0x0000000104058812 */ /* 0x008fca00078e3cff */
[----:B------:R2:W-:Y:S04]  /*23d70*/  @!P0 ST.E desc[UR36][R8.64+0x4], R5 ;  /* 0x0000040508008985 */ /* 0x0005e8000c101924 */
[----:B------:R-:W3:Y:S04]  /*23d80*/  LDL.64 R74, [R1+0x168] ;  /* 0x00016800014a7983 */ /* 0x000ee80000100a00 */
[----:B---3--:R-:W3:Y:S01]  /*23d90*/  LD.E R2, desc[UR36][R74.64] ;  /* 0x000000244a027980 */ /* 0x008ee2000c101900 */
[----:B------:R-:W-:Y:S05]  /*23da0*/  YIELD ;  /* 0x0000000000007946 */ /* 0x000fea0003800000 */
[----:B------:R-:W-:Y:S01]  /*23db0*/  BSSY B0, `(.L_x_11288) ;  /* 0x0000006000007945 */ /* 0x000fe20003800000 */
[----:B-1----:R-:W-:Y:S01]  /*23dc0*/  @!P0 IMAD.MOV.U32 R0, RZ, RZ, RZ ;  /* 0x000000ffff008224 */ /* 0x002fe200078e00ff */
[----:B---3--:R-:W-:-:S04]  /*23dd0*/  LOP3.LUT R2, R2, 0x1, RZ, 0xfc, !PT ;  /* 0x0000000102027812 */ /* 0x008fc800078efcff */
[----:B------:R-:W-:-:S13]  /*23de0*/  ISETP.NE.AND P1, PT, R2, 0x3, PT ;  /* 0x000000030200780c */ /* 0x000fda0003f25270 */
[----:B--2---:R-:W-:Y:S05]  /*23df0*/  @!P1 BRA `(.L_x_11289) ;  /* 0x0000000000049947 */ /* 0x004fea0003800000 */
[----:B------:R-:W-:Y:S01]  /*23e00*/  BPT.TRAP 0x1 ;  /* 0x000000040000795c */ /* 0x000fe20000300000 */
.L_x_11289:
[----:B------:R-:W-:Y:S05]  /*23e10*/  BSYNC B0 ;  /* 0x0000000000007941 */ /* 0x000fea0003800000 */
.L_x_11288:
[----:B------:R-:W2:Y:S01]  /*23e20*/  LD.E.64 R2, desc[UR36][R74.64+0x18] ;  /* 0x000018244a027980 */ /* 0x000ea2000c101b00 */
[----:B-----5:R-:W-:Y:S02]  /*23e30*/  SHF.L.U32 R7, R5, 0x1f, RZ ;  /* 0x0000001f05077819 */ /* 0x020fe400000006ff */
[----:B--2---:R-:W-:-:S05]  /*23e40*/  MOV R3, R2 ;  /* 0x0000000200037202 */ /* 0x004fca0000000f00 */
[----:B------:R-:W-:-:S04]  /*23e50*/  IMAD R0, R0, 0x8, R3 ;  /* 0x0000000800007824 */ /* 0x000fc800078e0203 */
[----:B------:R1:W2:Y:S01]  /*23e60*/  SYNCS.PHASECHK.TRANS64.TRYWAIT P0, [R0+URZ], R7 ;  /* 0x00000007000075a7 */ /* 0x0002a2000800017f */
[----:B------:R-:W3:Y:S04]  /*23e70*/  LD.E R2, desc[UR36][R74.64] ;  /* 0x000000244a027980 */ /* 0x000ee8000c101900 */
[----:B------:R1:W5:Y:S04]  /*23e80*/  LD.E R4, desc[UR36][R8.64] ;  /* 0x0000002408047980 */ /* 0x000368000c101900 */
[----:B------:R1:W5:Y:S01]  /*23e90*/  LD.E R5, desc[UR36][R8.64+0x4] ;  /* 0x0000042408057980 */ /* 0x000362000c101900 */
[----:B------:R-:W-:Y:S01]  /*23ea0*/  BSSY B0, `(.L_x_11290) ;  /* 0x0000005000007945 */ /* 0x000fe20003800000 */
[----:B---3--:R-:W-:-:S04]  /*23eb0*/  LOP3.LUT R2, R2, 0x1, RZ, 0xfc, !PT ;  /* 0x0000000102027812 */ /* 0x008fc800078efcff */
[----:B------:R-:W-:-:S13]  /*23ec0*/  ISETP.NE.AND P1, PT, R2, 0x3, PT ;  /* 0x000000030200780c */ /* 0x000fda0003f25270 */
[----:B-12---:R-:W-:Y:S05]  /*23ed0*/  @!P1 BRA `(.L_x_11291) ;  /* 0x0000000000049947 */ /* 0x006fea0003800000 */
[----:B------:R-:W-:Y:S01]  /*23ee0*/  BPT.TRAP 0x1 ;  /* 0x000000040000795c */ /* 0x000fe20000300000 */
.L_x_11291:
[----:B------:R-:W-:Y:S05]  /*23ef0*/  BSYNC B0 ;  /* 0x0000000000007941 */ /* 0x000fea0003800000 */
.L_x_11290:
[----:B------:R-:W-:Y:S04]  /*23f00*/  BSSY B0, `(.L_x_11292) ;  /* 0x0000008000007945 */ /* 0x000fe80003800000 */
[----:B------:R-:W-:Y:S05]  /*23f10*/  @P0 BRA `(.L_x_11293) ;  /* 0x0000000000180947 */ /* 0x000fea0003800000 */
[----:B------:R-:W2:Y:S01]  /*23f20*/  LD.E.64 R2, desc[UR36][R74.64+0x18] ;  /* 0x000018244a027980 */ /* 0x000ea2000c101b00 */
[----:B-----5:R-:W-:Y:S02]  /*23f30*/  SHF.L.U32 R5, R5, 0x1f, RZ ;  /* 0x0000001f05057819 */ /* 0x020fe400000006ff */
[----:B--2---:R-:W-:-:S05]  /*23f40*/  MOV R3, R2 ;  /* 0x0000000200037202 */ /* 0x004fca0000000f00 */
[----:B------:R-:W-:-:S04]  /*23f50*/  IMAD R4, R4, 0x8, R3 ;  /* 0x0000000804047824 */ /* 0x000fc800078e0203 */
[----:B------:R-:W1:Y:S02]  /*23f60*/  SYNCS.PHASECHK.TRANS64.TRYWAIT P0, [R4+URZ], R5 ;  /* 0x00000005040075a7 */ /* 0x000e64000800017f */
[----:B-1----:R-:W-:Y:S05]  /*23f70*/  @!P0 BRA `(.L_x_11294) ;  /* 0x0000013000548947 */ /* 0x002fea0003800000 */
.L_x_11293:
[----:B------:R-:W-:Y:S05]  /*23f80*/  BSYNC B0 ;  /* 0x0000000000007941 */ /* 0x000fea0003800000 */
.L_x_11292:
[----:B-1---5:R-:W2:Y:S04]  /*23f90*/  LD.E R5, desc[UR36][R8.64] ;  /* 0x0000002408057980 */ /* 0x022ea8000c101900 */
[----:B------:R-:W2:Y:S01]  /*23fa0*/  LDL.64 R20, [R1+0x80] ;  /* 0x0000800001147983 */ /* 0x000ea20000100a00 */
[----:B------:R-:W-:Y:S05]  /*23fb0*/  WARPSYNC.ALL ;  /* 0x0000000000007948 */ /* 0x000fea0003800000 */
[----:B------:R1:W-:Y:S04]  /*23fc0*/  STL [R1+0x60], RZ ;  /* 0x000060ff01007387 */ /* 0x0003e80000100800 */
[----:B------:R-:W3:Y:S01]  /*23fd0*/  LD.E.64 R2, desc[UR36][R18.64+0x78] ;  /* 0x0000782412027980 */ /* 0x000ee2000c101b00 */
[----:B------:R-:W-:-:S05]  /*23fe0*/  IMAD.MOV.U32 R0, RZ, RZ, 0x1 ;  /* 0x00000001ff007424 */ /* 0x000fca00078e00ff */
[----:B------:R1:W-:Y:S04]  /*23ff0*/  STL [R1+0x60], R0 ;  /* 0x0000600001007387 */ /* 0x0003e80000100800 */
[----:B------:R-:W4:Y:S04]  /*24000*/  LD.E.64 R6, desc[UR36][R18.64+0x78] ;  /* 0x0000782412067980 */ /* 0x000f28000c101b00 */
[----:B------:R1:W-:Y:S04]  /*24010*/  STL [R1+0x60], R0 ;  /* 0x0000600001007387 */ /* 0x0003e80000100800 */
[----:B------:R-:W4:Y:S01]  /*24020*/  LD.E.64 R12, desc[UR36][R18.64+0x78] ;  /* 0x00007824120c7980 */ /* 0x000f22000c101b00 */
[----:B--2---:R-:W-:-:S02]  /*24030*/  IMAD R4, R5, 0x300, R20 ;  /* 0x0000030005047824 */ /* 0x004fc400078e0214 */
[----:B------:R-:W-:Y:S01]  /*24040*/  IMAD.MOV.U32 R5, RZ, RZ, R21 ;  /* 0x000000ffff057224 */ /* 0x000fe200078e0015 */
[----:B------:R1:W-:Y:S02]  /*24050*/  STL [R1+0x60], R0 ;  /* 0x0000600001007387 */ /* 0x0003e40000100800 */
[----:B------:R-:W-:Y:S02]  /*24060*/  R2UR UR6, R4 ;  /* 0x00000000040672ca */ /* 0x000fe400000e0000 */
[----:B------:R-:W-:Y:S01]  /*24070*/  R2UR UR7, R5 ;  /* 0x00000000050772ca */ /* 0x000fe200000e0000 */
[----:B------:R-:W2:Y:S01]  /*24080*/  LD.E.64 R16, desc[UR36][R18.64+0x78] ;  /* 0x0000782412107980 */ /* 0x000ea2000c101b00 */
[----:B------:R-:W-:-:S03]  /*24090*/  WARPGROUP.ARRIVE ;  /* 0x00000000000079c5 */ /* 0x000fc60000000000 */
[----:B------:R1:W-:Y:S01]  /*240a0*/  STL [R1+0x60], R0 ;  /* 0x0000600001007387 */ /* 0x0003e20000100800 */
[----:B---3--:R-:W-:Y:S02]  /*240b0*/  R2UR UR4, R2 ;  /* 0x00000000020472ca */ /* 0x008fe400000e0000 */
[----:B------:R-:W-:-:S13]  /*240c0*/  R2UR UR5, R3 ;  /* 0x00000000030572ca */ /* 0x000fda00000e0000 */
[----:B------:R-:W-:Y:S01]  /*240d0*/  HGMMA.64x96x16.F32 R24, gdesc[UR4], RZ, !UPT, gsb0 ;  /* 0x01600000041879f0 */ /* 0x000fe2000c0008ff */
[----:B----4-:R-:W-:Y:S02]  /*240e0*/  VIADD R6, R6, 0x2 ;  /* 0x0000000206067836 */ /* 0x010fe40000000000 */
[----:B------:R-:W-:Y:S02]  /*240f0*/  VIADD R2, R4, 0x2 ;  /* 0x0000000204027836 */ /* 0x000fe40000000000 */
[----:B------:R-:W-:Y:S01]  /*24100*/  IMAD.MOV.U32 R3, RZ, RZ, R21 ;  /* 0x000000ffff037224 */ /* 0x000fe200078e0015 */
[----:B------:R-:W-:Y:S02]  /*24110*/  R2UR UR4, R6 ;  /* 0x00000000060472ca */ /* 0x000fe400000e0000 */
[----:B------:R-:W-:Y:S02]  /*24120*/  R2UR UR6, R2 ;  /* 0x00000000020672ca */ /* 0x000fe400000e0000 */
[----:B------:R-:W-:-:S02]  /*24130*/  R2UR UR7, R3 ;  /* 0x00000000030772ca */ /* 0x000fc400000e0000 */
[----:B------:R-:W-:Y:S01]  /*24140*/  R2UR UR5, R7 ;  /* 0x00000000070572ca */ /* 0x000fe200000e0000 */
[----:B------:R-:W-:Y:S02]  /*24150*/  WARPGROUP.DEPBAR.LE gsb0, 0x0 ;  /* 0x00008000000079c5 */ /* 0x000fe40000010000 */
[----:B------:R-:W3:Y:S04]  /*24160*/  LD.E R20, desc[UR36][R14.64] ;  /* 0x000000240e147980 */ /* 0x000ee8000c101900 */
[----:B------:R1:W5:Y:S04]  /*24170*/  LD.E R5, desc[UR36][R8.64] ;  /* 0x0000002408057980 */ /* 0x000368000c101900 */
[----:B------:R1:W5:Y:S01]  /*24180*/  LD.E R11, desc[UR36][R8.64+0x4] ;  /* 0x00000424080b7980 */ /* 0x000362000c101900 */
[----:B------:R-:W-:Y:S01]  /*24190*/  WARPGROUP.ARRIVE ;  /* 0x00000000000079c5 */ /* 0x000fe20000000000 */
[----:B------:R-:W-:Y:S01]  /*241a0*/  VIADD R12, R12, 0x4 ;  /* 0x000000040c0c7836 */ /* 0x000fe20000000000 */
[----:B------:R-:W-:Y:S01]  /*241b0*/  BSSY B0, `(.L_x_11295) ;  /* 0x000001a000007945 */ /* 0x000fe20003800000 */
[----:B------:R-:W-:-:S02]  /*241c0*/  VIADD R2, R4, 0x4 ;  /* 0x0000000404027836 */ /* 0x000fc40000000000 */
[--C-:B------:R-:W-:Y:S01]  /*241d0*/  IMAD.MOV.U32 R3, RZ, RZ, R21.reuse ;  /* 0x000000ffff037224 */ /* 0x100fe200078e0015 */
[----:B------:R-:W-:Y:S01]  /*241e0*/  HGMMA.64x96x16.F32 R24, gdesc[UR4], R24, gsb0 ;  /* 0x01600000041879f0 */ /* 0x000fe20008000818 */
[----:B------:R-:W-:Y:S01]  /*241f0*/  R2UR UR4, R12 ;  /* 0x000000000c0472ca */ /* 0x000fe200000e0000 */
[----:B--2---:R-:W-:Y:S01]  /*24200*/  VIADD R16, R16, 0x6 ;  /* 0x0000000610107836 */ /* 0x004fe20000000000 */
[----:B------:R-:W-:Y:S01]  /*24210*/  R2UR UR6, R2 ;  /* 0x00000000020672ca */ /* 0x000fe200000e0000 */
[----:B------:R-:W-:Y:S01]  /*24220*/  VIADD R2, R4, 0x6 ;  /* 0x0000000604027836 */ /* 0x000fe20000000000 */
[----:B------:R-:W-:Y:S01]  /*24230*/  R2UR UR7, R3 ;  /* 0x00000000030772ca */ /* 0x000fe200000e0000 */
[----:B------:R-:W-:Y:S01]  /*24240*/  IMAD.MOV.U32 R3, RZ, RZ, R21 ;  /* 0x000000ffff037224 */ /* 0x000fe200078e0015 */
        /* <DEDUP_REMOVED lines=11> */
[----:B---3--:R-:W-:-:S04]  /*24300*/  LOP3.LUT R20, R20, 0x1, RZ, 0xfc, !PT ;  /* 0x0000000114147812 */ /* 0x008fc800078efcff */
[----:B------:R-:W-:Y:S01]  /*24310*/  ISETP.NE.AND P0, PT, R20, 0x3, PT ;  /* 0x000000031400780c */ /* 0x000fe20003f05270 */
[----:B------:R-:W-:-:S12]  /*24320*/  WARPGROUP.DEPBAR.LE gsb0, 0x0 ;  /* 0x00008000000079c5 */ /* 0x000fd80000010000 */
[----:B-1----:R-:W-:Y:S05]  /*24330*/  @!P0 BRA `(.L_x_11296) ;  /* 0x0000000000048947 */ /* 0x002fea0003800000 */
[----:B------:R-:W-:Y:S01]  /*24340*/  BPT.TRAP 0x1 ;  /* 0x000000040000795c */ /* 0x000fe20000300000 */
.L_x_11296:
[----:B------:R-:W-:Y:S05]  /*24350*/  BSYNC B0 ;  /* 0x0000000000007941 */ /* 0x000fea0003800000 */
.L_x_11295:
        /* <DEDUP_REMOVED lines=13> */
.L_x_11298:
[----:B------:R-:W-:Y:S05]  /*24430*/  BSYNC B0 ;  /* 0x0000000000007941 */ /* 0x000fea0003800000 */
.L_x_11297:
        /* <DEDUP_REMOVED lines=8> */
.L_x_11300:
[----:B------:R-:W-:Y:S05]  /*244c0*/  BSYNC B0 ;  /* 0x0000000000007941 */ /* 0x000fea0003800000 */
.L_x_11299:
[----:B------:R-:W2:Y:S04]  /*244d0*/  LDL R5, [R1+0x70] ;  /* 0x0000700001057983 */ /* 0x000ea80000100800 */
[----:B------:R-:W3:Y:S04]  /*244e0*/  LD.E R11, desc[UR36][R8.64] ;  /* 0x00000024080b7980 */ /* 0x000ee8000c101900 */
[----:B------:R-:W3:Y:S04]  /*244f0*/  LDL.64 R20, [R1+0xf8] ;  /* 0x0000f80001147983 */ /* 0x000ee80000100a00 */
[----:B-1---5:R-:W4:Y:S04]  /*24500*/  LDL.64 R2, [R1+0xf0] ;  /* 0x0000f00001027983 */ /* 0x022f280000100a00 */
[----:B------:R-:W4:Y:S04]  /*24510*/  LDL.64 R6, [R1+0xf0] ;  /* 0x0000f00001067983 */ /* 0x000f280000100a00 */
[----:B------:R-:W4:Y:S04]  /*24520*/  LDL.64 R12, [R1+0xf0] ;  /* 0x0000f000010c7983 */ /* 0x000f280000100a00 */
[----:B------:R-:W4:Y:S01]  /*24530*/  LDL.64 R14, [R1+0xf0] ;  /* 0x0000f000010e7983 */ /* 0x000f220000100a00 */
[----:B------:R-:W-:Y:S05]  /*24540*/  WARPSYNC.ALL ;  /* 0x0000000000007948 */ /* 0x000fea0003800000 */
[----:B------:R-:W-:Y:S01]  /*24550*/  WARPGROUP.ARRIVE ;  /* 0x00000000000079c5 */ /* 0x000fe20000000000 */
[----:B------:R-:W4:Y:S01]  /*24560*/  LDL.64 R16, [R1+0xf0] ;  /* 0x0000f00001107983 */ /* 0x000f220000100a00 */
[----:B--2---:R-:W-:Y:S01]  /*24570*/  ISETP.NE.U32.AND P0, PT, R5, RZ, PT ;  /* 0x000000ff0500720c */ /* 0x004fe20003f05070 */
[----:B---3--:R-:W-:-:S02]  /*24580*/  IMAD R4, R11, 0xc00, R20 ;  /* 0x00000c000b047824 */ /* 0x008fc400078e0214 */
[----:B------:R-:W-:Y:S01]  /*24590*/  IMAD.MOV.U32 R5, RZ, RZ, R21 ;  /* 0x000000ffff057224 */ /* 0x000fe200078e0015 */
[----:B----4-:R-:W-:Y:S02]  /*245a0*/  R2UR UR4, R2 ;  /* 0x00000000020472ca */ /* 0x010fe400000e0000 */
[----:B------:R-:W-:Y:S02]  /*245b0*/  R2UR UR6, R4 ;  /* 0x00000000040672ca */ /* 0x000fe400000e0000 */
[----:B------:R-:W-:Y:S02]  /*245c0*/  R2UR UR7, R5 ;  /* 0x00000000050772ca */ /* 0x000fe400000e0000 */
[----:B------:R-:W-:-:S03]  /*245d0*/  R2UR UR5, R3 ;  /* 0x00000000030572ca */ /* 0x000fc600000e0000 */
[----:B------:R-:W-:-:S10]  /*245e0*/  VOTEU.ANY UP0, P0 ;  /* 0x00000000003f7886 */ /* 0x000fd40000000100 */
        /* <DEDUP_REMOVED lines=129> */
[----:B--2---:R-:W-:Y:S01]  /*24e00*/  VIADD R6, R6, 0xc02 ;  /* 0x00000c0206067836 */ /* 0x004fe20000000000 */
[----:B------:R-:W-:Y:S02]  /*24e10*/  WARPGROUP.DEPBAR.LE gsb0, 0x0 ;  /* 0x00008000000079c5 */ /* 0x000fe40000010000 */
[----:B------:R-:W-:-:S09]  /*24e20*/  WARPGROUP.ARRIVE ;  /* 0x00000000000079c5 */ /* 0x000fd20000000000 */
[----:B------:R-:W-:Y:S01]  /*24e30*/  HGMMA.64x96x16.F32 R24, gdesc[UR4], R24, gsb0 ;  /* 0x01600000041879f0 */ /* 0x000fe20008000818 */
[----:B------:R-:W-:Y:S02]  /*24e40*/  VIADD R2, R4, 0x902 ;  /* 0x0000090204027836 */ /* 0x000fe40000000000 */
[----:B------:R-:W-:Y:S01]  /*24e50*/  IMAD.MOV.U32 R3, RZ, RZ, R21 ;  /* 0x000000ffff037224 */ /* 0x000fe200078e0015 */
[----:B------:R-:W-:Y:S02]  /*24e60*/  R2UR UR4, R6 ;  /* 0x00000000060472ca */ /* 0x000fe400000e0000 */
[----:B------:R-:W-:Y:S02]  /*24e70*/  R2UR UR6, R2 ;  /* 0x00000000020672ca */ /* 0x000fe400000e0000 */
[----:B------:R-:W-:Y:S02]  /*24e80*/  R2UR UR7, R3 ;  /* 0x00000000030772ca */ /* 0x000fe400000e0000 */
[----:B------:R-:W-:Y:S01]  /*24e90*/  R2UR UR5, R7 ;  /* 0x00000000070572ca */ /* 0x000fe200000e0000 */
[----:B---3--:R-:W-:-:S02]  /*24ea0*/  VIADD R12, R12, 0xc04 ;  /* 0x00000c040c0c7836 */ /* 0x008fc40000000000 */
        /* <DEDUP_REMOVED lines=9> */
[----:B----4-:R-:W-:Y:S02]  /*24f40*/  VIADD R14, R14, 0xc06 ;  /* 0x00000c060e0e7836 */ /* 0x010fe40000000000 */
[----:B------:R-:W-:-:S02]  /*24f50*/  VIADD R2, R4, 0x906 ;  /* 0x0000090604027836 */ /* 0x000fc40000000000 */
[----:B------:R-:W-:Y:S01]  /*24f60*/  IMAD.MOV.U32 R3, RZ, RZ, R21 ;  /* 0x000000ffff037224 */ /* 0x000fe200078e0015 */
[----:B------:R-:W-:Y:S02]  /*24f70*/  WARPGROUP.DEPBAR.LE gsb0, 0x0 ;  /* 0x00008000000079c5 */ /* 0x000fe40000010000 */
[----:B------:R-:W-:-:S06]  /*24f80*/  WARPGROUP.ARRIVE ;  /* 0x00000000000079c5 */ /* 0x000fcc0000000000 */
[----:B------:R-:W-:Y:S01]  /*24f90*/  HGMMA.64x96x16.F32 R24, gdesc[UR4], R24, gsb0 ;  /* 0x01600000041879f0 */ /* 0x000fe20008000818 */
[----:B------:R-:W-:Y:S02]  /*24fa0*/  R2UR UR4, R14 ;  /* 0x000000000e0472ca */ /* 0x000fe400000e0000 */
[----:B------:R-:W-:Y:S02]  /*24fb0*/  R2UR UR5, R15 ;  /* 0x000000000f0572ca */ /* 0x000fe400000e0000 */
[----:B------:R-:W-:Y:S02]  /*24fc0*/  R2UR UR6, R2 ;  /* 0x00000000020672ca */ /* 0x000fe400000e0000 */
[----:B------:R-:W-:Y:S01]  /*24fd0*/  R2UR UR7, R3 ;  /* 0x00000000030772ca */ /* 0x000fe200000e0000 */
        /* <DEDUP_REMOVED lines=19> */
[----:B------:R-:W-:-:S02]  /*25110*/  WARPGROUP.DEPBAR.LE gsb0, 0x0 ;  /* 0x00008000000079c5 */ /* 0x000fc40000010000 */
[----:B------:R1:W-:Y:S06]  /*25120*/  BAR.ARV R224, 0x100 ;  /* 0x000400e00000751d */ /* 0x0003ec0000002000 */
[----:B------:R-:W2:Y:S04]  /*25130*/  LD.E R3, desc[UR36][R74.64] ;  /* 0x000000244a037980 */ /* 0x000ea8000c101900 */
[----:B------:R1:W5:Y:S01]  /*25140*/  LD.E R2, desc[UR36][R8.64] ;  /* 0x0000002408027980 */ /* 0x000362000c101900 */
[----:B------:R-:W-:Y:S01]  /*25150*/  BSSY B0, `(.L_x_11302) ;  /* 0x0000005000007945 */ /* 0x000fe20003800000 */
[----:B--2---:R-:W-:-:S04]  /*25160*/  LOP3.LUT R3, R3, 0x1, RZ, 0xfc, !PT ;  /* 0x0000000103037812 */ /* 0x004fc800078efcff */
[----:B------:R-:W-:-:S13]  /*25170*/  ISETP.NE.AND P0, PT, R3, 0x3, PT ;  /* 0x000000030300780c */ /* 0x000fda0003f05270 */
[----:B-1----:R-:W-:Y:S05]  /*25180*/  @!P0 BRA `(.L_x_11303) ;  /* 0x0000000000048947 */ /* 0x002fea0003800000 */
[----:B------:R-:W-:Y:S01]  /*25190*/  BPT.TRAP 0x1 ;  /* 0x000000040000795c */ /* 0x000fe20000300000 */
.L_x_11303:
[----:B------:R-:W-:Y:S05]  /*251a0*/  BSYNC B0 ;  /* 0x0000000000007941 */ /* 0x000fea0003800000 */
.L_x_11302:
[----:B------:R-:W2:Y:S04]  /*251b0*/  LD.E.64 R4, desc[UR36][R74.64+0x20] ;  /* 0x000020244a047980 */ /* 0x000ea8000c101b00 */
[----:B------:R-:W3:Y:S01]  /*251c0*/  LD.E R3, desc[UR36][R74.64+0xc] ;  /* 0x00000c244a037980 */ /* 0x000ee2000c101900 */
[----:B--2---:R-:W-:-:S05]  /*251d0*/  MOV R5, R4 ;  /* 0x0000000400057202 */ /* 0x004fca0000000f00 */
[----:B-----5:R-:W-:-:S05]  /*251e0*/  IMAD R2, R2, 0x8, R5 ;  /* 0x0000000802027824 */ /* 0x020fca00078e0205 */
[----:B---3--:R-:W-:-:S04]  /*251f0*/  PRMT R2, R3, 0x654, R2 ;  /* 0x0000065403027816 */ /* 0x008fc80000000002 */
[----:B------:R1:W-:Y:S01]  /*25200*/  SYNCS.ARRIVE.TRANS64.RED.A1T0 RZ, [R2+URZ], RZ ;  /* 0x000000ff02ff79a7 */ /* 0x0003e2000810043f */
[----:B------:R-:W1:Y:S04]  /*25210*/  LDL R77, [R1+0x11c] ;  /* 0x00011c00014d7983 */ /* 0x000e680000100800 */
[----:B------:R-:W2:Y:S04]  /*25220*/  LDL R22, [R1+0x50] ;  /* 0x0000500001167983 */ /* 0x000ea80000100800 */
[----:B------:R-:W3:Y:S04]  /*25230*/  LDL.64 R72, [R1+0x140] ;  /* 0x0001400001487983 */ /* 0x000ee80000100a00 */
[----:B------:R-:W4:Y:S04]  /*25240*/  LDL R23, [R1+0x148] ;  /* 0x0001480001177983 */ /* 0x000f280000100800 */
[----:B------:R-:W4:Y:S04]  /*25250*/  LDL.128 R12, [R1+0x130] ;  /* 0x00013000010c7983 */ /* 0x000f280000100c00 */
[----:B------:R-:W4:Y:S01]  /*25260*/  LDL.128 R4, [R1+0x120] ;  /* 0x0001200001047983 */ /* 0x000f220000100c00 */
[----:B------:R-:W-:Y:S01]  /*25270*/  BSSY B0, `(.L_x_11304) ;  /* 0x0000040000007945 */ /* 0x000fe20003800000 */
[----:B-1----:R-:W-:-:S04]  /*25280*/  SHF.R.S32.HI R2, RZ, 0x1f, R77 ;  /* 0x0000001fff027819 */ /* 0x002fc8000001144d */
[----:B------:R-:W-:-:S04]  /*25290*/  LEA.HI R3, R2, R77, RZ, 0x7 ;  /* 0x0000004d02037211 */ /* 0x000fc800078f38ff */
[----:B------:R-:W-:-:S05]  /*252a0*/  LOP3.LUT R11, R3, 0xffffff80, RZ, 0xc0, !PT ;  /* 0xffffff80030b7812 */ /* 0x000fca00078ec0ff */
[----:B------:R-:W-:-:S05]  /*252b0*/  IMAD.IADD R11, R77, 0x1, -R11 ;  /* 0x000000014d0b7824 */ /* 0x000fca00078e0a0b */
[----:B------:R-:W-:-:S04]  /*252c0*/  SHF.R.S32.HI R16, RZ, 0x1f, R11 ;  /* 0x0000001fff107819 */ /* 0x000fc8000001140b */
[----:B------:R-:W-:Y:S02]  /*252d0*/  LEA.HI R17, R16, R11, RZ, 0x2 ;  /* 0x0000000b10117211 */ /* 0x000fe400078f10ff */
[----:B------:R-:W-:Y:S02]  /*252e0*/  LEA.HI R2, R2, R77, RZ, 0x2 ;  /* 0x0000004d02027211 */ /* 0x000fe400078f10ff */
[--C-:B------:R-:W-:Y:S02]  /*252f0*/  SHF.R.S32.HI R20, RZ, 0x2, R17.reuse ;  /* 0x00000002ff147819 */ /* 0x100fe40000011411 */
[----:B------:R-:W-:Y:S02]  /*25300*/  SHF.R.S32.HI R21, RZ, 0x1f, R17 ;  /* 0x0000001fff157819 */ /* 0x000fe40000011411 */
[----:B------:R-:W-:Y:S02]  /*25310*/  LOP3.LUT R2, R2, 0xfffffffc, RZ, 0xc0, !PT ;  /* 0xfffffffc02027812 */ /* 0x000fe400078ec0ff */
[----:B------:R-:W-:-:S02]  /*25320*/  LEA.HI R21, R21, R20, RZ, 0x3 ;  /* 0x0000001415157211 */ /* 0x000fc400078f18ff */
[----:B------:R-:W-:Y:S02]  /*25330*/  SHF.R.S32.HI R74, RZ, 0x7, R3 ;  /* 0x00000007ff4a7819 */ /* 0x000fe40000011403 */
        /* <DEDUP_REMOVED lines=17> */
[----:B----4-:R-:W-:Y:S01]  /*25450*/  @P0 SHF.R.U32.HI R2, RZ, R23, R16 ;  /* 0x00000017ff020219 */ /* 0x010fe20000011610 */
[----:B------:R-:W-:Y:S01]  /*25460*/  IMAD.MOV.U32 R3, RZ, RZ, -0x60 ;  /* 0xffffffa0ff037424 */ /* 0x000fe200078e00ff */
[----:B------:R-:W-:-:S03]  /*25470*/  LOP3.LUT R16, R17, 0x7ffffffc, RZ, 0xc0, !PT ;  /* 0x7ffffffc11107812 */ /* 0x000fc600078ec0ff */
[----:B------:R-:W1:Y:S01]  /*25480*/  SHFL.IDX PT, R20, R2, RZ, 0x1c1f ;  /* 0x001c1fff02147589 */ /* 0x000e6200000e0000 */
[----:B------:R-:W-:Y:S02]  /*25490*/  IMAD R3, R10, R3, 0x1 ;  /* 0x000000010a037424 */ /* 0x000fe400078e0203 */
[----:B------:R-:W-:Y:S01]  /*254a0*/  IMAD.IADD R16, R11, 0x1, -R16 ;  /* 0x000000010b107824 */ /* 0x000fe200078e0a10 */
[----:B------:R-:W-:-:S03]  /*254b0*/  ISETP.GE.AND P1, PT, R13, 0x1, PT ;  /* 0x000000010d00780c */ /* 0x000fc60003f26270 */
[----:B------:R-:W-:Y:S01]  /*254c0*/  IMAD R3, R16, -0x2, R3 ;  /* 0xfffffffe10037824 */ /* 0x000fe200078e0203 */
[----:B------:R-:W-:-:S04]  /*254d0*/  LOP3.LUT R11, RZ, R6, RZ, 0x33, !PT ;  /* 0x00000006ff0b7212 */ /* 0x000fc800078e33ff */
[----:B------:R-:W-:Y:S01]  /*254e0*/  IADD3 R16, -R4, R3, R5 ;  /* 0x0000000304107210 */ /* 0x000fe20007ffe105 */
[----:B------:R-:W-:-:S04]  /*254f0*/  VIADD R22, R3, 0xffffffff ;  /* 0xffffffff03167836 */ /* 0x000fc80000000000 */
[C---:B------:R-:W-:Y:S02]  /*25500*/  IMAD.IADD R17, R16.reuse, 0x1, R7 ;  /* 0x0000000110117824 */ /* 0x040fe400078e0207 */
[----:B------:R-:W-:Y:S02]  /*25510*/  IMAD.IADD R11, R16, 0x1, R11 ;  /* 0x00000001100b7824 */ /* 0x000fe400078e020b */
[----:B------:R-:W-:Y:S02]  /*25520*/  IMAD R16, R10, -0x60, R12 ;  /* 0xffffffa00a107824 */ /* 0x000fe400078e020c */
[--C-:B-1----:R-:W-:Y:S02]  /*25530*/  IMAD.IADD R6, R17, 0x1, R20.reuse ;  /* 0x0000000111067824 */ /* 0x102fe400078e0214 */
        /* <DEDUP_REMOVED lines=12> */
.L_x_11307:
[----:B------:R-:W-:-:S13]  /*25600*/  ISETP.NE.AND P0, PT, R13, 0x1, PT ;  /* 0x000000010d00780c */ /* 0x000fda0003f05270 */
[----:B------:R-:W-:-:S05]  /*25610*/  @P0 IMAD.HI.U32 R12, R7, R14, RZ ;  /* 0x0000000e070c0227 */ /* 0x000fca00078e00ff */
[----:B------:R-:W-:-:S07]  /*25620*/  @P0 SHF.R.U32.HI R7, RZ, R15, R12 ;  /* 0x0000000fff070219 */ /* 0x000fce000001160c */
.L_x_11308:
[----:B------:R-:W-:Y:S05]  /*25630*/  BSYNC B1 ;  /* 0x0000000000017941 */ /* 0x000fea0003800000 */
.L_x_11306:
[----:B------:R-:W-:-:S05]  /*25640*/  IMAD R12, R7, R13, R22 ;  /* 0x0000000d070c7224 */ /* 0x000fca00078e0216 */
[----:B------:R-:W-:Y:S02]  /*25650*/  VIMNMX R3, R3, R12, !PT ;  /* 0x0000000c03037248 */ /* 0x000fe40007fe0100 */
[----:B------:R-:W-:-:S07]  /*25660*/  VIADDMNMX R6, R12, R13, R6, PT ;  /* 0x0000000d0c067246 */ /* 0x000fce0003800106 */
.L_x_11305:
[----:B------:R-:W-:Y:S05]  /*25670*/  BSYNC B0 ;  /* 0x0000000000007941 */ /* 0x000fea0003800000 */
.L_x_11304:
[C---:B------:R-:W-:Y:S01]  /*25680*/  ISETP.GE.AND P1, PT, R16.reuse, 0x9, PT ;  /* 0x000000091000780c */ /* 0x040fe20003f26270 */
[----:B------:R-:W1:Y:S01]  /*25690*/  SHFL.IDX PT, R2, R2, 0x1, 0x1c1f ;  /* 0x003c1f0002027f89 */ /* 0x000e6200000e0000 */
        /* <DEDUP_REMOVED lines=128> */
.L_x_11312:
[----:B------:R-:W-:-:S13]  /*25ea0*/  ISETP.NE.AND P6, PT, R13, 0x1, PT ;  /* 0x000000010d00780c */ /* 0x000fda0003fc5270 */
[----:B------:R-:W-:-:S05]  /*25eb0*/  @P6 IMAD.HI.U32 R14, R4, R14, RZ ;  /* 0x0000000e040e6227 */ /* 0x000fca00078e00ff */
[----:B------:R-:W-:-:S07]  /*25ec0*/  @P6 SHF.R.U32.HI R4, RZ, R15, R14 ;  /* 0x0000000fff046219 */ /* 0x000fce000001160e */
.L_x_11313:
[----:B------:R-:W-:Y:S05]  /*25ed0*/  BSYNC B1 ;  /* 0x0000000000017941 */ /* 0x000fea0003800000 */
.L_x_11311:
[----:B------:R-:W-:-:S05]  /*25ee0*/  IMAD R4, R4, R13, R22 ;  /* 0x0000000d04047224 */ /* 0x000fca00078e0216 */
[----:B------:R-:W-:Y:S02]  /*25ef0*/  VIADDMNMX R6, R4, R13, R6, PT ;  /* 0x0000000d04067246 */ /* 0x000fe40003800106 */
[----:B------:R-:W-:-:S07]  /*25f00*/  VIMNMX R3, R3, R4, !PT ;  /* 0x0000000403037248 */ /* 0x000fce0007fe0100 */
.L_x_11310:
[----:B------:R-:W-:Y:S05]  /*25f10*/  BSYNC B0 ;  /* 0x0000000000007941 */ /* 0x000fea0003800000 */
.L_x_11309:
[C---:B------:R-:W-:Y:S01]  /*25f20*/  ISETP.GT.AND P1, PT, R3.reuse, 0x8, !P1 ;  /* 0x000000080300780c */ /* 0x040fe20004f24270 */
[----:B------:R-:W2:Y:S03]  /*25f30*/  LDL.64 R90, [R1+0xa40] ;  /* 0x000a4000015a7983 */ /* 0x000ea60000100a00 */
[----:B------:R-:W-:Y:S01]  /*25f40*/  ISETP.LT.OR P1, PT, R6, 0x9, P1 ;  /* 0x000000090600780c */ /* 0x000fe20000f21670 */
[----:B------:R-:W3:Y:S01]  /*25f50*/  LDL R88, [R1+0xa48] ;  /* 0x000a480001587983 */ /* 0x000ee20000100800 */
[----:B------:R-:W-:Y:S02]  /*25f60*/  ISETP.GT.AND P0, PT, R3, 0x1, !P0 ;  /* 0x000000010300780c */ /* 0x000fe40004704270 */
[----:B------:R-:W-:Y:S02]  /*25f70*/  FSEL R30, R30, -INF , !P1 ;  /* 0xff8000001e1e7808 */ /* 0x000fe40004800000 */
[----:B------:R-:W-:-:S02]  /*25f80*/  ISETP.NE.AND P1, PT, R23, RZ, PT ;  /* 0x000000ff1700720c */ /* 0x000fc40003f25270 */
[----:B------:R-:W4:Y:S01]  /*25f90*/  LDL.64 R22, [R1+0x200] ;  /* 0x0002000001167983 */ /* 0x000f220000100a00 */
[----:B------:R-:W-:Y:S02]  /*25fa0*/  ISETP.LT.OR P0, PT, R6, 0x2, P0 ;  /* 0x000000020600780c */ /* 0x000fe40000701670 */
        /* <DEDUP_REMOVED lines=14> */
[----:B------:R-:W-:Y:S02]  /*26090*/  ISETP.GT.AND P0, PT, R3, 0x18, !P6 ;  /* 0x000000180300780c */ /* 0x000fe40007704270 */
[----:B------:R-:W-:Y:S02]  /*260a0*/  ISETP.NE.AND P6, PT, R7, RZ, PT ;  /* 0x000000ff0700720c */ /* 0x000fe40003fc5270 */
[----:B------:R-:W-:-:S04]  /*260b0*/  ISETP.LT.OR P0, PT, R6, 0x19, P0 ;  /* 0x000000190600780c */ /* 0x000fc80000701670 */
[----:B------:R-:W-:Y:S02]  /*260c0*/  FSEL R38, R38, -INF , !P0 ;  /* 0xff80000026267808 */ /* 0x000fe40004000000 */
[----:B------:R-:W-:Y:S02]  /*260d0*/  ISETP.NE.AND P0, PT, R28, RZ, PT ;  /* 0x000000ff1c00720c */ /* 0x000fe40003f05270 */
[C---:B------:R-:W-:Y:S01]  /*260e0*/  ISETP.GT.AND P2, PT, R3.reuse, 0x49, !P2 ;  /* 0x000000490300780c */ /* 0x040fe20005744270 */
[----:B------:R-:W2:Y:S01]  /*260f0*/  LDL R28, [R1+0x220] ;  /* 0x00022000011c7983 */ /* 0x000ea20000100800 */
        /* <DEDUP_REMOVED lines=39> */
[----:B------:R-:W-:Y:S02]  /*26370*/  ISETP.GT.AND P0, PT, R3, RZ, !P6 ;  /* 0x000000ff0300720c */ /* 0x000fe40007704270 */
[----:B----4-:R-:W-:Y:S02]  /*26380*/  FMNMX.FTZ R2, R32, R22, !PT ;  /* 0x0000001620027209 */ /* 0x010fe40007810000 */
[----:B------:R-:W-:Y:S02]  /*26390*/  ISETP.LT.OR P0, PT, R6, 0x1, P0 ;  /* 0x000000010600780c */ /* 0x000fe40000701670 */
[----:B------:R-:W-:Y:S02]  /*263a0*/  FMNMX.FTZ R2, R72, R2, !PT ;  /* 0x0000000248027209 */ /* 0x000fe40007810000 */
[----:B------:R-:W-:-:S02]  /*263b0*/  FSEL R26, R26, -INF , !P0 ;  /* 0xff8000001a1a7808 */ /* 0x000fc40004000000 */
[----:B------:R-:W-:Y:S02]  /*263c0*/  FMNMX.FTZ R2, R74, R2, !PT ;  /* 0x000000024a027209 */ /* 0x000fe40007810000 */
[----:B------:R-:W-:Y:S02]  /*263d0*/  ISETP.NE.AND P0, PT, R77, RZ, PT ;  /* 0x000000ff4d00720c */ /* 0x000fe40003f05270 */
[----:B------:R-:W-:Y:S02]  /*263e0*/  FMNMX.FTZ R2, R76, R2, !PT ;  /* 0x000000024c027209 */ /* 0x000fe40007810000 */
[C---:B------:R-:W-:Y:S02]  /*263f0*/  ISETP.GT.AND P1, PT, R3.reuse, 0x48, !P1 ;  /* 0x000000480300780c */ /* 0x040fe40004f24270 */
[----:B------:R-:W-:Y:S02]  /*26400*/  FMNMX.FTZ R2, R180, R2, !PT ;  /* 0x00000002b4027209 */ /* 0x000fe40007810000 */
[----:B------:R-:W-:-:S02]  /*26410*/  ISETP.GT.AND P3, PT, R3, 0x50, !P3 ;  /* 0x000000500300780c */ /* 0x000fc40005f64270 */
[----:B------:R-:W-:Y:S02]  /*26420*/  FMNMX.FTZ R2, R78, R2, !PT ;  /* 0x000000024e027209 */ /* 0x000fe40007810000 */
[----:B------:R-:W-:Y:S02]  /*26430*/  ISETP.LT.OR P2, PT, R6, 0x4a, P2 ;  /* 0x0000004a0600780c */ /* 0x000fe40001741670 */
[----:B------:R-:W-:Y:S02]  /*26440*/  FMNMX.FTZ R2, R36, R2, !PT ;  /* 0x0000000224027209 */ /* 0x000fe40007810000 */
[----:B------:R-:W-:Y:S02]  /*26450*/  ISETP.GT.AND P4, PT, R3, 0x51, !P4 ;  /* 0x000000510300780c */ /* 0x000fe40006784270 */
[----:B------:R-:W-:Y:S02]  /*26460*/  FMNMX.FTZ R2, R80, R2, !PT ;  /* 0x0000000250027209 */ /* 0x000fe40007810000 */
[----:B------:R-:W-:-:S02]  /*26470*/  ISETP.NE.AND P6, PT, R16, RZ, PT ;  /* 0x000000ff1000720c */ /* 0x000fc40003fc5270 */
[----:B------:R-:W-:-:S04]  /*26480*/  FMNMX.FTZ R2, R40, R2, !PT ;  /* 0x0000000228027209 */ /* 0x000fc80007810000 */
[----:B------:R-:W-:-:S04]  /*26490*/  FMNMX.FTZ R2, R82, R2, !PT ;  /* 0x0000000252027209 */ /* 0x000fc80007810000 */
[----:B------:R-:W-:-:S04]  /*264a0*/  FMNMX.FTZ R2, R44, R2, !PT ;  /* 0x000000022c027209 */ /* 0x000fc80007810000 */
[----:B------:R-:W-:-:S04]  /*264b0*/  FMNMX.FTZ R2, R84, R2, !PT ;  /* 0x0000000254027209 */ /* 0x000fc80007810000 */
[----:B------:R-:W-:-:S04]  /*264c0*/  FMNMX.FTZ R2, R48, R2, !PT ;  /* 0x0000000230027209 */ /* 0x000fc80007810000 */
[----:B------:R-:W-:Y:S02]  /*264d0*/  FMNMX.FTZ R4, R166, R2, !PT ;  /* 0x00000002a6047209 */ /* 0x000fe40007810000 */
[----:B------:R-:W-:-:S04]  /*264e0*/  FMNMX.FTZ R2, R26, R23, !PT ;  /* 0x000000171a027209 */ /* 0x000fc80007810000 */
        /* <DEDUP_REMOVED lines=22> */
[----:B------:R-:W1:Y:S01]  /*26650*/  SHFL.BFLY PT, R7, R4, 0x2, 0x1f ;  /* 0x0c401f0004077f89 */ /* 0x000e6200000e0000 */
        /* <DEDUP_REMOVED lines=8> */
[----:B------:R-:W-:Y:S02]  /*266e0*/  FSEL R62, R62, -INF , !P1 ;  /* 0xff8000003e3e7808 */ /* 0x000fe40004800000 */
[----:B------:R-:W-:Y:S02]  /*266f0*/  FMNMX.FTZ R5, R59, R2, !PT ;  /* 0x000000023b057209 */ /* 0x000fe40007810000 */
[----:B------:R-:W-:Y:S02]  /*26700*/  ISETP.LT.OR P3, PT, R6, 0x51, P3 ;  /* 0x000000510600780c */ /* 0x000fe40001f61670 */
[----:B------:R-:W-:-:S02]  /*26710*/  FSEL R63, R63, -INF , !P2 ;  /* 0xff8000003f3f7808 */ /* 0x000fc40005000000 */
[----:B------:R-:W-:Y:S02]  /*26720*/  FMNMX.FTZ R2, R62, R5, !PT ;  /* 0x000000053e027209 */ /* 0x000fe40007810000 */
[----:B-1----:R-:W-:Y:S02]  /*26730*/  FMNMX.FTZ R7, R4, R7, !PT ;  /* 0x0000000704077209 */ /* 0x002fe40007810000 */
[----:B------:R-:W-:Y:S02]  /*26740*/  ISETP.GT.AND P5, PT, R3, 0x58, !P5 ;  /* 0x000000580300780c */ /* 0x000fe40006fa4270 */
[----:B------:R-:W-:Y:S02]  /*26750*/  ISETP.LT.OR P4, PT, R6, 0x52, P4 ;  /* 0x000000520600780c */ /* 0x000fe40002781670 */
[----:B------:R-:W-:Y:S02]  /*26760*/  FSEL R66, R66, -INF , !P3 ;  /* 0xff80000042427808 */ /* 0x000fe40005800000 */
[----:B------:R-:W-:Y:S01]  /*26770*/  FMNMX.FTZ R5, R63, R2, !PT ;  /* 0x000000023f057209 */ /* 0x000fe20007810000 */
[----:B------:R-:W1:Y:S01]  /*26780*/  SHFL.BFLY PT, R12, R7, 0x1, 0x1f ;  /* 0x0c201f00070c7f89 */ /* 0x000e6200000e0000 */
[----:B------:R-:W-:-:S02]  /*26790*/  ISETP.GT.AND P0, PT, R3, 0x59, !P6 ;  /* 0x000000590300780c */ /* 0x000fc40007704270 */
[----:B------:R-:W-:Y:S02]  /*267a0*/  ISETP.LT.OR P5, PT, R6, 0x59, P5 ;  /* 0x000000590600780c */ /* 0x000fe40002fa1670 */
[----:B------:R-:W-:Y:S02]  /*267b0*/  FSEL R67, R67, -INF , !P4 ;  /* 0xff80000043437808 */ /* 0x000fe40006000000 */
[----:B------:R-:W-:Y:S02]  /*267c0*/  FMNMX.FTZ R2, R66, R5, !PT ;  /* 0x0000000542027209 */ /* 0x000fe40007810000 */
[----:B------:R-:W-:Y:S02]  /*267d0*/  ISETP.LT.OR P0, PT, R6, 0x5a, P0 ;  /* 0x0000005a0600780c */ /* 0x000fe40000701670 */
[----:B------:R-:W-:Y:S02]  /*267e0*/  FSEL R70, R70, -INF , !P5 ;  /* 0xff80000046467808 */ /* 0x000fe40006800000 */
[----:B------:R-:W-:-:S02]  /*267f0*/  FMNMX.FTZ R3, R67, R2, !PT ;  /* 0x0000000243037209 */ /* 0x000fc40007810000 */
[----:B------:R-:W-:Y:S02]  /*26800*/  FSEL R71, R71, -INF , !P0 ;  /* 0xff80000047477808 */ /* 0x000fe40004000000 */
[----:B------:R-:W-:-:S04]  /*26810*/  FMNMX.FTZ R2, R70, R3, !PT ;  /* 0x0000000346027209 */ /* 0x000fc80007810000 */
[----:B------:R-:W-:-:S05]  /*26820*/  FMNMX.FTZ R5, R71, R2, !PT ;  /* 0x0000000247057209 */ /* 0x000fca0007810000 */
[----:B------:R4:W-:Y:S04]  /*26830*/  STL.64 [R1+0x200], R4 ;  /* 0x0002000401007387 */ /* 0x0009e80000100a00 */
[----:B------:R-:W3:Y:S01]  /*26840*/  LDL R13, [R1+0x204] ;  /* 0x00020400010d7983 */ /* 0x000ee20000100800 */
[----:B-1----:R-:W-:-:S03]  /*26850*/  FMNMX.FTZ R12, R7, R12, !PT ;  /* 0x0000000c070c7209 */ /* 0x002fc60007810000 */
[----:B------:R-:W4:Y:S04]  /*26860*/  LDL.64 R6, [R1+0x210] ;  /* 0x0002100001067983 */ /* 0x000f280000100a00 */
[----:B------:R-:W-:Y:S04]  /*26870*/  STL [R1+0x200], R12 ;  /* 0x0002000c01007387 */ /* 0x000fe80000100800 */
[----:B------:R-:W2:Y:S04]  /*26880*/  LDL R14, [R1+0x200] ;  /* 0x00020000010e7983 */ /* 0x000ea80000100800 */
[----:B---3--:R-:W1:Y:S01]  /*26890*/  SHFL.BFLY PT, R12, R13, 0x2, 0x1f ;  /* 0x0c401f000d0c7f89 */ /* 0x008e6200000e0000 */
[----:B--2---:R-:W-:Y:S01]  /*268a0*/  FMUL.FTZ R2, R28, R14 ;  /* 0x0000000e1c027220 */ /* 0x004fe20000410000 */
[----:B------:R-:W-:-:S04]  /*268b0*/  FSETP.NEU.FTZ.AND P0, PT, R14, -INF , PT ;  /* 0xff8000000e00780b */ /* 0x000fc80003f1d000 */
[----:B------:R-:W-:-:S05]  /*268c0*/  FSEL R11, R2, RZ, P0 ;  /* 0x000000ff020b7208 */ /* 0x000fca0000000000 */
[----:B----4-:R-:W-:Y:S01]  /*268d0*/  FFMA.FTZ R5, R76, R28, -R11 ;  /* 0x0000001c4c057223 */ /* 0x010fe2000001080b */
[----:B-1----:R-:W-:-:S03]  /*268e0*/  FMNMX.FTZ R12, R12, R13, !PT ;  /* 0x0000000d0c0c7209 */ /* 0x002fc60007810000 */
[----:B------:R1:W-:Y:S02]  /*268f0*/  MUFU.EX2 R153, R5 ;  /* 0x0000000500997308 */ /* 0x0003e40000000800 */
[----:B-1----:R-:W1:Y:S01]  /*26900*/  SHFL.BFLY PT, R5, R12, 0x1, 0x1f ;  /* 0x0c201f000c057f89 */ /* 0x002e6200000e0000 */
[----:B------:R-:W-:Y:S01]  /*26910*/  FSEL R13, R14, RZ, P0 ;  /* 0x000000ff0e0d7208 */ /* 0x000fe20000000000 */
[----:B------:R-:W-:-:S04]  /*26920*/  FFMA.FTZ R3, R32, R28, -R11 ;  /* 0x0000001c20037223 */ /* 0x000fc8000001080b */
[----:B------:R-:W-:Y:S01]  /*26930*/  FADD.FTZ R13, R22, -R13 ;  /* 0x8000000d160d7221 */ /* 0x000fe20000010000 */
[----:B-1----:R-:W-:-:S04]  /*26940*/  FMNMX.FTZ R12, R12, R5, !PT ;  /* 0x000000050c0c7209 */ /* 0x002fc80007810000 */
[C---:B------:R-:W-:Y:S01]  /*26950*/  FSETP.NEU.FTZ.AND P0, PT, R12.reuse, -INF , PT ;  /* 0xff8000000c00780b */ /* 0x040fe20003f1d000 */
[----:B------:R-:W-:-:S03]  /*26960*/  FMUL.FTZ R5, R12, R28 ;  /* 0x0000001c0c057220 */ /* 0x000fc60000410000 */
[----:B------:R-:W-:Y:S02]  /*26970*/  FSEL R14, R12, RZ, P0 ;  /* 0x000000ff0c0e7208 */ /* 0x000fe40000000000 */
[----:B------:R-:W-:-:S03]  /*26980*/  FSEL R5, R5, RZ, P0 ;  /* 0x000000ff05057208 */ /* 0x000fc60000000000 */
[----:B------:R-:W-:Y:S01]  /*26990*/  FADD.FTZ R23, R23, -R14 ;  /* 0x8000000e17177221 */ /* 0x000fe20000010000 */
[-C--:B------:R-:W-:Y:S01]  /*269a0*/  FMUL.FTZ R13, R13, R28.reuse ;  /* 0x0000001c0d0d7220 */ /* 0x080fe20000410000 */
[-C--:B------:R-:W-:Y:S01]  /*269b0*/  FFMA.FTZ R190, R26, R28.reuse, -R5 ;  /* 0x0000001c1abe7223 */ /* 0x080fe20000010805 */
[-CC-:B------:R-:W-:Y:S01]  /*269c0*/  FFMA.FTZ R2, R72, R28.reuse, -R11.reuse ;  /* 0x0000001c48027223 */ /* 0x180fe2000001080b */
[----:B------:R-:W-:Y:S01]  /*269d0*/  FMUL.FTZ R23, R28, R23 ;  /* 0x000000171c177220 */ /* 0x000fe20000410000 */
[-C--:B------:R-:W-:Y:S01]  /*269e0*/  FFMA.FTZ R21, R24, R28.reuse, -R11 ;  /* 0x0000001c18157223 */ /* 0x080fe2000001080b */
[-C--:B------:R-:W-:Y:S01]  /*269f0*/  FFMA.FTZ R155, R27, R28.reuse, -R5 ;  /* 0x0000001c1b9b7223 */ /* 0x080fe20000010805 */
[----:B------:R-:W-:Y:S01]  /*26a00*/  MUFU.EX2 R3, R3 ;  /* 0x0000000300037308 */ /* 0x000fe20000000800 */
[-C--:B------:R-:W-:Y:S01]  /*26a10*/  FFMA.FTZ R4, R74, R28.reuse, -R11 ;  /* 0x0000001c4a047223 */ /* 0x080fe2000001080b */
[----:B------:R-:W-:-:S06]  /*26a20*/  FFMA.FTZ R191, R30, R28, -R5 ;  /* 0x0000001c1ebf7223 */ /* 0x000fcc0000010805 */
[----:B------:R-:W1:Y:S01]  /*26a30*/  MUFU.EX2 R24, R13 ;  /* 0x0000000d00187308 */ /* 0x000e620000000800 */
[----:B------:R-:W-:-:S07]  /*26a40*/  FFMA.FTZ R192, R31, R28, -R5 ;  /* 0x0000001c1fc07223 */ /* 0x000fce0000010805 */
[----:B------:R-:W-:Y:S08]  /*26a50*/  MUFU.EX2 R190, R190 ;  /* 0x000000be00be7308 */ /* 0x000ff00000000800 */
[----:B------:R-:W2:Y:S01]  /*26a60*/  MUFU.EX2 R25, R23 ;  /* 0x0000001700197308 */ /* 0x000ea20000000800 */
[----:B------:R-:W-:-:S07]  /*26a70*/  FFMA.FTZ R180, R180, R28, -R11 ;  /* 0x0000001cb4b47223 */ /* 0x000fce000001080b */
[----:B------:R-:W3:Y:S01]  /*26a80*/  MUFU.EX2 R2, R2 ;  /* 0x0000000200027308 */ /* 0x000ee20000000800 */
[----:B------:R-:W-:-:S07]  /*26a90*/  FFMA.FTZ R184, R34, R28, -R5 ;  /* 0x0000001c22b87223 */ /* 0x000fce0000010805 */
[----:B------:R-:W4:Y:S01]  /*26aa0*/  MUFU.EX2 R155, R155 ;  /* 0x0000009b009b7308 */ /* 0x000f220000000800 */
[----:B------:R-:W-:-:S07]  /*26ab0*/  FFMA.FTZ R181, R78, R28, -R11 ;  /* 0x0000001c4eb57223 */ /* 0x000fce000001080b */
[----:B------:R-:W0:Y:S01]  /*26ac0*/  MUFU.EX2 R4, R4 ;  /* 0x0000000400047308 */ /* 0x000e220000000800 */
[-C--:B------:R-:W-:Y:S01]  /*26ad0*/  FFMA.FTZ R17, R20, R28.reuse, -R11 ;  /* 0x0000001c14117223 */ /* 0x080fe2000001080b */
[----:B------:R-:W-:-:S06]  /*26ae0*/  FFMA.FTZ R187, R35, R28, -R5 ;  /* 0x0000001c23bb7223 */ /* 0x000fcc0000010805 */
[----:B------:R-:W0:Y:S01]  /*26af0*/  MUFU.EX2 R191, R191 ;  /* 0x000000bf00bf7308 */ /* 0x000e220000000800 */
[-CC-:B------:R-:W-:Y:S01]  /*26b00*/  FFMA.FTZ R178, R36, R28.reuse, -R11.reuse ;  /* 0x0000001c24b27223 */ /* 0x180fe2000001080b */
[-CC-:B------:R-:W-:Y:S01]  /*26b10*/  FFMA.FTZ R179, R80, R28.reuse, -R11.reuse ;  /* 0x0000001c50b37223 */ /* 0x180fe2000001080b */
[-CC-:B------:R-:W-:Y:S01]  /*26b20*/  FFMA.FTZ R170, R40, R28.reuse, -R11.reuse ;  /* 0x0000001c28aa7223 */ /* 0x180fe2000001080b */
[-CC-:B------:R-:W-:Y:S01]  /*26b30*/  FFMA.FTZ R171, R82, R28.reuse, -R11.reuse ;  /* 0x0000001c52ab7223 */ /* 0x180fe2000001080b */
[----:B------:R-:W-:-:S03]  /*26b40*/  FFMA.FTZ R168, R44, R28, -R11 ;  /* 0x0000001c2ca87223 */ /* 0x000fc6000001080b */
        /* <DEDUP_REMOVED lines=12> */
[----:B------:R-:W-:Y:S01]  /*26c10*/  FFMA.FTZ R20, R68, R28, -R11 ;  /* 0x0000001c44147223 */ /* 0x000fe2000001080b */
[----:B-1----:R-:W-:Y:S01]  /*26c20*/  FFMA.FTZ R11, R24, R6, R3 ;  /* 0x00000006180b7223 */ /* 0x002fe20000010003 */
[----:B--2---:R-:W-:-:S02]  /*26c30*/  FFMA.FTZ R6, R7, R25, R190 ;  /* 0x0000001907067223 */ /* 0x004fc400000100be */
[----:B------:R-:W1:Y:S01]  /*26c40*/  MUFU.EX2 R184, R184 ;  /* 0x000000b800b87308 */ /* 0x000e620000000800 */
[-C--:B------:R-:W-:Y:S01]  /*26c50*/  FFMA.FTZ R186, R38, R28.reuse, -R5 ;  /* 0x0000001c26ba7223 */ /* 0x080fe20000010805 */
[----:B---3--:R-:W-:Y:S01]  /*26c60*/  FADD.FTZ R11, R2, R11 ;  /* 0x0000000b020b7221 */ /* 0x008fe20000010000 */
[----:B----4-:R-:W-:Y:S01]  /*26c70*/  FADD.FTZ R6, R155, R6 ;  /* 0x000000069b067221 */ /* 0x010fe20000010000 */
[----:B------:R-:W-:-:S04]  /*26c80*/  FFMA.FTZ R189, R39, R28, -R5 ;  /* 0x0000001c27bd7223 */ /* 0x000fc80000010805 */
[----:B------:R-:W2:Y:S01]  /*26c90*/  MUFU.EX2 R181, R181 ;  /* 0x000000b500b57308 */ /* 0x000ea20000000800 */
[----:B0-----:R-:W-:Y:S01]  /*26ca0*/  FADD.FTZ R14, R4, R11 ;  /* 0x0000000b040e7221 */ /* 0x001fe20000010000 */
[----:B------:R-:W-:-:S06]  /*26cb0*/  FADD.FTZ R7, R191, R6 ;  /* 0x00000006bf077221 */ /* 0x000fcc0000010000 */
[----:B------:R-:W0:Y:S01]  /*26cc0*/  MUFU.EX2 R187, R187 ;  /* 0x000000bb00bb7308 */ /* 0x000e220000000800 */
[----:B------:R-:W-:Y:S01]  /*26cd0*/  FFMA.FTZ R182, R42, R28, -R5 ;  /* 0x0000001c2ab67223 */ /* 0x000fe20000010805 */
[----:B------:R-:W-:-:S06]  /*26ce0*/  FADD.FTZ R11, R153, R14 ;  /* 0x0000000e990b7221 */ /* 0x000fcc0000010000 */
[----:B------:R-:W3:Y:S01]  /*26cf0*/  MUFU.EX2 R178, R178 ;  /* 0x000000b200b27308 */ /* 0x000ee20000000800 */
[----:B------:R-:W-:Y:S01]  /*26d00*/  FADD.FTZ R7, R192, R7 ;  /* 0x00000007c0077221 */ /* 0x000fe20000010000 */
[----:B------:R-:W-:-:S06]  /*26d10*/  FFMA.FTZ R183, R43, R28, -R5 ;  /* 0x0000001c2bb77223 */ /* 0x000fcc0000010805 */
[----:B------:R-:W4:Y:S01]  /*26d20*/  MUFU.EX2 R186, R186 ;  /* 0x000000ba00ba7308 */ /* 0x000f220000000800 */
[----:B------:R-:W-:Y:S01]  /*26d30*/  FADD.FTZ R6, R180, R11 ;  /* 0x0000000bb4067221 */ /* 0x000fe20000010000 */
[----:B-1----:R-:W-:-:S06]  /*26d40*/  FADD.FTZ R14, R184, R7 ;  /* 0x00000007b80e7221 */ /* 0x002fcc0000010000 */
[----:B------:R-:W1:Y:S01]  /*26d50*/  MUFU.EX2 R179, R179 ;  /* 0x000000b300b37308 */ /* 0x000e620000000800 */
[----:B------:R-:W-:-:S07]  /*26d60*/  FFMA.FTZ R185, R46, R28, -R5 ;  /* 0x0000001c2eb97223 */ /* 0x000fce0000010805 */
[----:B------:R-:W1:Y:S01]  /*26d70*/  MUFU.EX2 R189, R189 ;  /* 0x000000bd00bd7308 */ /* 0x000e620000000800 */
[----:B--2---:R-:W-:Y:S01]  /*26d80*/  FADD.FTZ R7, R181, R6 ;  /* 0x00000006b5077221 */ /* 0x004fe20000010000 */
[----:B0-----:R-:W-:-:S06]  /*26d90*/  FADD.FTZ R11, R187, R14 ;  /* 0x0000000ebb0b7221 */ /* 0x001fcc0000010000 */
[----:B------:R-:W0:Y:S01]  /*26da0*/  MUFU.EX2 R170, R170 ;  /* 0x000000aa00aa7308 */ /* 0x000e220000000800 */
[----:B------:R-:W-:-:S07]  /*26db0*/  FFMA.FTZ R188, R47, R28, -R5 ;  /* 0x0000001c2fbc7223 */ /* 0x000fce0000010805 */
[----:B------:R-:W2:Y:S01]  /*26dc0*/  MUFU.EX2 R182, R182 ;  /* 0x000000b600b67308 */ /* 0x000ea20000000800 */
[----:B---3--:R-:W-:Y:S01]  /*26dd0*/  FADD.FTZ R6, R178, R7 ;  /* 0x00000007b2067221 */ /* 0x008fe20000010000 */
[----:B----4-:R-:W-:-:S06]  /*26de0*/  FADD.FTZ R14, R186, R11 ;  /* 0x0000000bba0e7221 */ /* 0x010fcc0000010000 */
[----:B------:R-:W3:Y:S01]  /*26df0*/  MUFU.EX2 R171, R171 ;  /* 0x000000ab00ab7308 */ /* 0x000ee20000000800 */
[----:B------:R-:W-:-:S07]  /*26e00*/  FFMA.FTZ R177, R50, R28, -R5 ;  /* 0x0000001c32b17223 */ /* 0x000fce0000010805 */
[----:B------:R-:W4:Y:S01]  /*26e10*/  MUFU.EX2 R183, R183 ;  /* 0x000000b700b77308 */ /* 0x000f220000000800 */
[----:B-1----:R-:W-:Y:S01]  /*26e20*/  FADD.FTZ R7, R179, R6 ;  /* 0x00000006b3077221 */ /* 0x002fe20000010000 */
[----:B------:R-:W-:-:S06]  /*26e30*/  FADD.FTZ R11, R189, R14 ;  /* 0x0000000ebd0b7221 */ /* 0x000fcc0000010000 */
[----:B------:R-:W1:Y:S01]  /*26e40*/  MUFU.EX2 R168, R168 ;  /* 0x000000a800a87308 */ /* 0x000e620000000800 */
[----:B------:R-:W-:-:S07]  /*26e50*/  FFMA.FTZ R174, R51, R28, -R5 ;  /* 0x0000001c33ae7223 */ /* 0x000fce0000010805 */
[----:B------:R-:W1:Y:S01]  /*26e60*/  MUFU.EX2 R185, R185 ;  /* 0x000000b900b97308 */ /* 0x000e620000000800 */
[----:B0-----:R-:W-:Y:S01]  /*26e70*/  FADD.FTZ R6, R170, R7 ;  /* 0x00000007aa067221 */ /* 0x001fe20000010000 */
[----:B--2---:R-:W-:-:S06]  /*26e80*/  FADD.FTZ R14, R182, R11 ;  /* 0x0000000bb60e7221 */ /* 0x004fcc0000010000 */
        /* <DEDUP_REMOVED lines=50> */
[----:B------:R-:W3:Y:S08]  /*271b0*/  MUFU.EX2 R17, R17 ;  /* 0x0000001100117308 */ /* 0x000ef00000000800 */
[----:B------:R-:W4:Y:S01]  /*271c0*/  MUFU.EX2 R157, R157 ;  /* 0x0000009d009d7308 */ /* 0x000f220000000800 */
[----:B-1----:R-:W-:Y:S01]  /*271d0*/  FADD.FTZ R5, R160, R5 ;  /* 0x00000005a0057221 */ /* 0x002fe20000010000 */
[----:B------:R-:W-:-:S06]  /*271e0*/  FADD.FTZ R7, R164, R7 ;  /* 0x00000007a4077221 */ /* 0x000fcc0000010000 */
[----:B------:R-:W1:Y:S08]  /*271f0*/  MUFU.EX2 R20, R20 ;  /* 0x0000001400147308 */ /* 0x000e700000000800 */
[----:B------:R-:W1:Y:S01]  /*27200*/  MUFU.EX2 R22, R22 ;  /* 0x0000001600167308 */ /* 0x000e620000000800 */
[----:B0-----:R-:W-:Y:S01]  /*27210*/  FADD.FTZ R6, R16, R5 ;  /* 0x0000000510067221 */ /* 0x001fe20000010000 */
[----:B--2---:R-:W-:-:S06]  /*27220*/  FADD.FTZ R14, R156, R7 ;  /* 0x000000079c0e7221 */ /* 0x004fcc0000010000 */
[----:B------:R-:W0:Y:S08]  /*27230*/  MUFU.EX2 R21, R21 ;  /* 0x0000001500157308 */ /* 0x000e300000000800 */
[----:B------:R-:W2:Y:S01]  /*27240*/  MUFU.EX2 R23, R23 ;  /* 0x0000001700177308 */ /* 0x000ea20000000800 */
[----:B---3--:R-:W-:Y:S01]  /*27250*/  FADD.FTZ R5, R17, R6 ;  /* 0x0000000611057221 */ /* 0x008fe20000010000 */
[----:B----4-:R-:W-:-:S03]  /*27260*/  FADD.FTZ R7, R157, R14 ;  /* 0x0000000e9d077221 */ /* 0x010fc60000010000 */
[----:B-1----:R-:W-:Y:S01]  /*27270*/  FADD.FTZ R6, R20, R5 ;  /* 0x0000000514067221 */ /* 0x002fe20000010000 */
[----:B------:R-:W-:-:S03]  /*27280*/  FADD.FTZ R14, R22, R7 ;  /* 0x00000007160e7221 */ /* 0x000fc60000010000 */
[----:B0-----:R-:W-:Y:S01]  /*27290*/  FADD.FTZ R6, R21, R6 ;  /* 0x0000000615067221 */ /* 0x001fe20000010000 */
[----:B------:R-:W-:Y:S01]  /*272a0*/  STL [R1+0x204], R12 ;  /* 0x0002040c01007387 */ /* 0x000fe20000100800 */
[----:B--2---:R-:W-:-:S03]  /*272b0*/  FADD.FTZ R7, R23, R14 ;  /* 0x0000000e17077221 */ /* 0x004fc60000010000 */
[----:B------:R0:W-:Y:S04]  /*272c0*/  STL.64 [R1+0xa50], R2 ;  /* 0x000a500201007387 */ /* 0x0001e80000100a00 */
[----:B------:R1:W-:Y:S04]  /*272d0*/  STL.64 [R1+0x210], R6 ;  /* 0x0002100601007387 */ /* 0x0003e80000100a00 */
[----:B------:R-:W2:Y:S04]  /*272e0*/  LD.E R5, desc[UR36][R18.64+0x230] ;  /* 0x0002302412057980 */ /* 0x000ea8000c101900 */
[----:B0-----:R0:W3:Y:S01]  /*272f0*/  LDL.64 R2, [R1+0xa40] ;  /* 0x000a400001027983 */ /* 0x0010e20000100a00 */
[----:B--2---:R-:W-:Y:S01]  /*27300*/  FMUL.FTZ R5, R24, R5 ;  /* 0x0000000518057220 */ /* 0x004fe20000410000 */
[----:B---3--:R-:W-:Y:S01]  /*27310*/  IMAD.MOV.U32 R3, RZ, RZ, R91 ;  /* 0x000000ffff037224 */ /* 0x008fe200078e005b */
[----:B------:R-:W-:-:S03]  /*27320*/  LOP3.LUT R2, R88, 0x4, RZ, 0xfc, !PT ;  /* 0x0000000458027812 */ /* 0x000fc600078efcff */
[----:B------:R-:W-:Y:S04]  /*27330*/  ST.E desc[UR36][R18.64+0x230], R5 ;  /* 0x0002300512007985 */ /* 0x000fe8000c101924 */
[----:B------:R-:W2:Y:S02]  /*27340*/  LD.E R11, desc[UR36][R2.64] ;  /* 0x00000024020b7980 */ /* 0x000ea4000c101900 */
[----:B--2---:R-:W-:-:S05]  /*27350*/  FMUL.FTZ R11, R24, R11 ;  /* 0x0000000b180b7220 */ /* 0x004fca0000410000 */
[----:B------:R2:W-:Y:S04]  /*27360*/  ST.E desc[UR36][R2.64], R11 ;  /* 0x0000000b02007985 */ /* 0x0005e8000c101924 */
[----:B------:R-:W3:Y:S04]  /*27370*/  LD.E R15, desc[UR36][R18.64+0x254] ;  /* 0x00025424120f7980 */ /* 0x000ee8000c101900 */
        /* <DEDUP_REMOVED lines=9> */
[----:B--2---:R-:W2:Y:S04]  /*27410*/  LD.E R11, desc[UR36][R18.64+0x284] ;  /* 0x00028424120b7980 */ /* 0x004ea8000c101900 */
        /* <DEDUP_REMOVED lines=51> */
[C---:B---3--:R-:W-:Y:S01]  /*27750*/  FMUL.FTZ R15, R24.reuse, R15 ;  /* 0x0000000f180f7220 */ /* 0x048fe20000410000 */
[----:B----4-:R-:W-:-:S04]  /*27760*/  FMUL.FTZ R139, R24, R14 ;  /* 0x0000000e188b7220 */ /* 0x010fc80000410000 */
[----:B------:R1:W-:Y:S01]  /*27770*/  ST.E desc[UR36][R18.64+0x254], R15 ;  /* 0x0002540f12007985 */ /* 0x0003e2000c101924 */
[----:B------:R-:W-:Y:S01]  /*27780*/  LOP3.LUT R14, R88, 0x8, RZ, 0xfc, !PT ;  /* 0x00000008580e7812 */ /* 0x000fe200078efcff */
[C---:B------:R-:W-:Y:S01]  /*27790*/  FMUL.FTZ R13, R24.reuse, R13 ;  /* 0x0000000d180d7220 */ /* 0x040fe20000410000 */
[C---:B------:R-:W-:Y:S01]  /*277a0*/  FMUL.FTZ R5, R24.reuse, R12 ;  /* 0x0000000c18057220 */ /* 0x040fe20000410000 */
[C---:B------:R-:W-:Y:S01]  /*277b0*/  FMUL.FTZ R7, R24.reuse, R7 ;  /* 0x0000000718077220 */ /* 0x040fe20000410000 */
[--C-:B-1----:R-:W-:Y:S02]  /*277c0*/  IMAD.MOV.U32 R15, RZ, RZ, R3.reuse ;  /* 0x000000ffff0f7224 */ /* 0x102fe400078e0003 */
        /* <DEDUP_REMOVED lines=57> */
[----:B------:R-:W-:Y:S04]  /*27b60*/  ST.E desc[UR36][R18.64+0x424], R139 ;  /* 0x0004248b12007985 */ /* 0x000fe8000c101924 */
[----:B------:R1:W-:Y:S04]  /*27b70*/  ST.E desc[UR36][R18.64+0x240], R13 ;  /* 0x0002400d12007985 */ /* 0x0003e8000c101924 */
[----:B------:R2:W-:Y:S04]  /*27b80*/  ST.E desc[UR36][R18.64+0x244], R5 ;  /* 0x0002440512007985 */ /* 0x0005e8000c101924 */
[----:B------:R3:W-:Y:S04]  /*27b90*/  ST.E desc[UR36][R18.64+0x250], R7 ;  /* 0x0002500712007985 */ /* 0x0007e8000c101924 */
[----:B------:R-:W-:Y:S04]  /*27ba0*/  ST.E desc[UR36][R18.64+0x260], R27 ;  /* 0x0002601b12007985 */ /* 0x000fe8000c101924 */
[----:B------:R-:W-:Y:S04]  /*27bb0*/  ST.E desc[UR36][R18.64+0x264], R29 ;  /* 0x0002641d12007985 */ /* 0x000fe8000c101924 */
[----:B------:R-:W-:Y:S04]  /*27bc0*/  ST.E desc[UR36][R18.64+0x270], R31 ;  /* 0x0002701f12007985 */ /* 0x000fe8000c101924 */
[----:B------:R4:W-:Y:S04]  /*27bd0*/  ST.E desc[UR36][R18.64+0x274], R33 ;  /* 0x0002742112007985 */ /* 0x0009e8000c101924 */
        /* <DEDUP_REMOVED lines=54> */
[----:B------:R-:W-:Y:S01]  /*27f40*/  LOP3.LUT R12, R88, 0xc, RZ, 0xfc, !PT ;  /* 0x0000000c580c7812 */ /* 0x000fe200078efcff */
[----:B-1----:R-:W-:-:S02]  /*27f50*/  IMAD.MOV.U32 R13, RZ, RZ, R3 ;  /* 0x000000ffff0d7224 */ /* 0x002fc400078e0003 */
[----:B--2---:R-:W-:-:S05]  /*27f60*/  FMUL.FTZ R5, R25, R6 ;  /* 0x0000000619057220 */ /* 0x004fca0000410000 */
[----:B------:R1:W-:Y:S04]  /*27f70*/  ST.E desc[UR36][R14.64], R5 ;  /* 0x000000050e007985 */ /* 0x0003e8000c101924 */
[----:B------:R-:W3:Y:S02]  /*27f80*/  LD.E R6, desc[UR36][R12.64] ;  /* 0x000000240c067980 */ /* 0x000ee4000c101900 */
[----:B---3--:R-:W-:-:S05]  /*27f90*/  FMUL.FTZ R7, R25, R6 ;  /* 0x0000000619077220 */ /* 0x008fca0000410000 */
[----:B------:R2:W-:Y:S04]  /*27fa0*/  ST.E desc[UR36][R12.64], R7 ;  /* 0x000000070c007985 */ /* 0x0005e8000c101924 */
[----:B------:R-:W4:Y:S04]  /*27fb0*/  LD.E R144, desc[UR36][R18.64+0x42c] ;  /* 0x00042c2412907980 */ /* 0x000f28000c101900 */
[----:B------:R-:W1:Y:S04]  /*27fc0*/  LD.E R6, desc[UR36][R18.64+0x248] ;  /* 0x0002482412067980 */ /* 0x000e68000c101900 */
[----:B------:R-:W2:Y:S04]  /*27fd0*/  LD.E R24, desc[UR36][R18.64+0x24c] ;  /* 0x00024c2412187980 */ /* 0x000ea8000c101900 */
        /* <DEDUP_REMOVED lines=58> */
[----:B------:R-:W3:Y:S01]  /*28380*/  LD.E R142, desc[UR36][R18.64+0x428] ;  /* 0x00042824128e7980 */ /* 0x000ee2000c101900 */
[C---:B----4-:R-:W-:Y:S01]  /*28390*/  FMUL.FTZ R33, R25.reuse, R144 ;  /* 0x0000009019217220 */ /* 0x050fe20000410000 */
[----:B-1----:R-:W-:-:S04]  /*283a0*/  FMUL.FTZ R5, R25, R6 ;  /* 0x0000000619057220 */ /* 0x002fc80000410000 */
[----:B------:R1:W-:Y:S01]  /*283b0*/  ST.E desc[UR36][R18.64+0x42c], R33 ;  /* 0x00042c2112007985 */ /* 0x0003e2000c101924 */
[C---:B--2---:R-:W-:Y:S01]  /*283c0*/  FMUL.FTZ R7, R25.reuse, R24 ;  /* 0x0000001819077220 */ /* 0x044fe20000410000 */
[C---:B---3--:R-:W-:Y:S01]  /*283d0*/  FMUL.FTZ R11, R25.reuse, R26 ;  /* 0x0000001a190b7220 */ /* 0x048fe20000410000 */
[C---:B------:R-:W-:Y:S01]  /*283e0*/  FMUL.FTZ R27, R25.reuse, R28 ;  /* 0x0000001c191b7220 */ /* 0x040fe20000410000 */
[C---:B------:R-:W-:Y:S01]  /*283f0*/  FMUL.FTZ R29, R25.reuse, R30 ;  /* 0x0000001e191d7220 */ /* 0x040fe20000410000 */
[C---:B------:R-:W-:Y:S01]  /*28400*/  FMUL.FTZ R31, R25.reuse, R32 ;  /* 0x00000020191f7220 */ /* 0x040fe20000410000 */
[C---:B-1----:R-:W-:Y:S01]  /*28410*/  FMUL.FTZ R33, R25.reuse, R36 ;  /* 0x0000002419217220 */ /* 0x042fe20000410000 */
[C---:B------:R-:W-:Y:S01]  /*28420*/  FMUL.FTZ R35, R25.reuse, R38 ;  /* 0x0000002619237220 */ /* 0x040fe20000410000 */
[C---:B------:R-:W-:Y:S01]  /*28430*/  FMUL.FTZ R37, R25.reuse, R40 ;  /* 0x0000002819257220 */ /* 0x040fe20000410000 */
[C---:B------:R-:W-:Y:S01]  /*28440*/  FMUL.FTZ R39, R25.reuse, R42 ;  /* 0x0000002a19277220 */ /* 0x040fe20000410000 */
[----:B------:R1:W-:Y:S04]  /*28450*/  ST.E desc[UR36][R18.64+0x248], R5 ;  /* 0x0002480512007985 */ /* 0x0003e8000c101924 */
[----:B------:R2:W-:Y:S04]  /*28460*/  ST.E desc[UR36][R18.64+0x24c], R7 ;  /* 0x00024c0712007985 */ /* 0x0005e8000c101924 */
[----:B------:R3:W-:Y:S04]  /*28470*/  ST.E desc[UR36][R18.64+0x258], R11 ;  /* 0x0002580b12007985 */ /* 0x0007e8000c101924 */
[----:B------:R4:W-:Y:S01]  /*28480*/  ST.E desc[UR36][R18.64+0x25c], R27 ;  /* 0x00025c1b12007985 */ /* 0x0009e2000c101924 */
[----:B-1----:R-:W-:-:S03]  /*28490*/  FMUL.FTZ R5, R25, R34 ;  /* 0x0000002219057220 */ /* 0x002fc60000410000 */
[----:B------:R1:W-:Y:S01]  /*284a0*/  ST.E desc[UR36][R18.64+0x268], R29 ;  /* 0x0002681d12007985 */ /* 0x0003e2000c101924 */
[----:B--2---:R-:W-:-:S03]  /*284b0*/  FMUL.FTZ R7, R25, R44 ;  /* 0x0000002c19077220 */ /* 0x004fc60000410000 */
[----:B------:R2:W-:Y:S01]  /*284c0*/  ST.E desc[UR36][R18.64+0x26c], R31 ;  /* 0x00026c1f12007985 */ /* 0x0005e2000c101924 */
[----:B---3--:R-:W-:-:S03]  /*284d0*/  FMUL.FTZ R11, R25, R46 ;  /* 0x0000002e190b7220 */ /* 0x008fc60000410000 */
[----:B------:R3:W-:Y:S01]  /*284e0*/  ST.E desc[UR36][R18.64+0x27c], R33 ;  /* 0x00027c2112007985 */ /* 0x0007e2000c101924 */
[----:B----4-:R-:W-:-:S03]  /*284f0*/  FMUL.FTZ R27, R25, R48 ;  /* 0x00000030191b7220 */ /* 0x010fc60000410000 */
[----:B------:R4:W-:Y:S01]  /*28500*/  ST.E desc[UR36][R18.64+0x288], R35 ;  /* 0x0002882312007985 */ /* 0x0009e2000c101924 */
[----:B-1----:R-:W-:-:S03]  /*28510*/  FMUL.FTZ R29, R25, R50 ;  /* 0x00000032191d7220 */ /* 0x002fc60000410000 */
[----:B------:R1:W-:Y:S01]  /*28520*/  ST.E desc[UR36][R18.64+0x28c], R37 ;  /* 0x00028c2512007985 */ /* 0x0003e2000c101924 */
[----:B--2---:R-:W-:-:S03]  /*28530*/  FMUL.FTZ R31, R25, R52 ;  /* 0x00000034191f7220 */ /* 0x004fc60000410000 */
[----:B------:R2:W-:Y:S01]  /*28540*/  ST.E desc[UR36][R18.64+0x298], R39 ;  /* 0x0002982712007985 */ /* 0x0005e2000c101924 */
[C---:B---3--:R-:W-:Y:S01]  /*28550*/  FMUL.FTZ R33, R25.reuse, R56 ;  /* 0x0000003819217220 */ /* 0x048fe20000410000 */
[C---:B----4-:R-:W-:Y:S01]  /*28560*/  FMUL.FTZ R35, R25.reuse, R58 ;  /* 0x0000003a19237220 */ /* 0x050fe20000410000 */
[C---:B-1----:R-:W-:Y:S01]  /*28570*/  FMUL.FTZ R37, R25.reuse, R60 ;  /* 0x0000003c19257220 */ /* 0x042fe20000410000 */
[C---:B--2---:R-:W-:Y:S01]  /*28580*/  FMUL.FTZ R39, R25.reuse, R62 ;  /* 0x0000003e19277220 */ /* 0x044fe20000410000 */
        /* <DEDUP_REMOVED lines=80> */
[----:B------:R-:W-:Y:S01]  /*28a90*/  FMUL.FTZ R25, R25, R142 ;  /* 0x0000008e19197220 */ /* 0x000fe20000410000 */
[----:B------:R-:W-:Y:S04]  /*28aa0*/  ST.E desc[UR36][R18.64+0x3b8], R5 ;  /* 0x0003b80512007985 */ /* 0x000fe8000c101924 */
[----:B------:R-:W-:Y:S04]  /*28ab0*/  ST.E desc[UR36][R18.64+0x3dc], R7 ;  /* 0x0003dc0712007985 */ /* 0x000fe8000c101924 */
[----:B------:R1:W-:Y:S04]  /*28ac0*/  ST.E desc[UR36][R18.64+0x3e8], R11 ;  /* 0x0003e80b12007985 */ /* 0x0003e8000c101924 */
[----:B------:R2:W-:Y:S04]  /*28ad0*/  ST.E desc[UR36][R18.64+0x3ec], R27 ;  /* 0x0003ec1b12007985 */ /* 0x0005e8000c101924 */
[----:B------:R3:W-:Y:S04]  /*28ae0*/  ST.E desc[UR36][R18.64+0x3f8], R29 ;  /* 0x0003f81d12007985 */ /* 0x0007e8000c101924 */
[----:B------:R-:W-:Y:S04]  /*28af0*/  ST.E desc[UR36][R18.64+0x3fc], R31 ;  /* 0x0003fc1f12007985 */ /* 0x000fe8000c101924 */
[----:B------:R-:W-:Y:S04]  /*28b00*/  ST.E desc[UR36][R18.64+0x408], R33 ;  /* 0x0004082112007985 */ /* 0x000fe8000c101924 */
[----:B------:R-:W-:Y:S04]  /*28b10*/  ST.E desc[UR36][R18.64+0x40c], R35 ;  /* 0x00040c2312007985 */ /* 0x000fe8000c101924 */
[----:B------:R-:W-:Y:S04]  /*28b20*/  ST.E desc[UR36][R18.64+0x418], R37 ;  /* 0x0004182512007985 */ /* 0x000fe8000c101924 */
[----:B------:R-:W-:Y:S04]  /*28b30*/  ST.E desc[UR36][R18.64+0x41c], R39 ;  /* 0x00041c2712007985 */ /* 0x000fe8000c101924 */
[----:B------:R4:W-:Y:S01]  /*28b40*/  ST.E desc[UR36][R18.64+0x428], R25 ;  /* 0x0004281912007985 */ /* 0x0009e2000c101924 */
[----:B------:R0:W-:Y:S06]  /*28b50*/  BAR.SYNC.DEFER_BLOCKING R225, 0x100 ;  /* 0x000400e10000751d */ /* 0x0001ec0000010000 */
[----:B-1----:R-:W2:Y:S04]  /*28b60*/  LD.E R11, desc[UR36][R18.64+0x230] ;  /* 0x00023024120b7980 */ /* 0x002ea8000c101900 */
[----:B------:R-:W4:Y:S04]  /*28b70*/  LD.E R5, desc[UR36][R8.64] ;  /* 0x0000002408057980 */ /* 0x000f28000c101900 */
[----:B------:R-:W4:Y:S04]  /*28b80*/  LD.E.64 R6, desc[UR36][R18.64+0x88] ;  /* 0x0000882412067980 */ /* 0x000f28000c101b00 */
[----:B--2---:R1:W-:Y:S04]  /*28b90*/  ST.E desc[UR36][R18.64+0x230], R11 ;  /* 0x0002300b12007985 */ /* 0x0043e8000c101924 */
[----:B------:R-:W2:Y:S04]  /*28ba0*/  LD.E R24, desc[UR36][R2.64] ;  /* 0x0000002402187980 */ /* 0x000ea8000c101900 */
[----:B--2---:R-:W-:Y:S04]  /*28bb0*/  ST.E desc[UR36][R2.64], R24 ;  /* 0x0000001802007985 */ /* 0x004fe8000c101924 */
[----:B------:R-:W2:Y:S04]  /*28bc0*/  LD.E R27, desc[UR36][R14.64] ;  /* 0x000000240e1b7980 */ /* 0x000ea8000c101900 */
[----:B--2---:R2:W-:Y:S04]  /*28bd0*/  ST.E desc[UR36][R14.64], R27 ;  /* 0x0000001b0e007985 */ /* 0x0045e8000c101924 */
[----:B---3--:R-:W3:Y:S04]  /*28be0*/  LD.E R29, desc[UR36][R12.64] ;  /* 0x000000240c1d7980 */ /* 0x008ee8000c101900 */
[----:B---3--:R3:W-:Y:S04]  /*28bf0*/  ST.E desc[UR36][R12.64], R29 ;  /* 0x0000001d0c007985 */ /* 0x0087e8000c101924 */
[----:B----4-:R-:W4:Y:S04]  /*28c00*/  LD.E R25, desc[UR36][R18.64+0x240] ;  /* 0x0002402412197980 */ /* 0x010f28000c101900 */
[----:B------:R-:W4:Y:S04]  /*28c10*/  LD.E R31, desc[UR36][R18.64+0x244] ;  /* 0x00024424121f7980 */ /* 0x000f28000c101900 */
[----:B------:R-:W4:Y:S04]  /*28c20*/  LD.E R33, desc[UR36][R18.64+0x248] ;  /* 0x0002482412217980 */ /* 0x000f28000c101900 */
[----:B-1----:R-:W4:Y:S04]  /*28c30*/  LD.E R11, desc[UR36][R18.64+0x24c] ;  /* 0x00024c24120b7980 */ /* 0x002f28000c101900 */
[----:B------:R-:W4:Y:S04]  /*28c40*/  LD.E R35, desc[UR36][R18.64+0x250] ;  /* 0x0002502412237980 */ /* 0x000f28000c101900 */
[----:B------:R-:W4:Y:S04]  /*28c50*/  LD.E R37, desc[UR36][R18.64+0x254] ;  /* 0x0002542412257980 */ /* 0x000f28000c101900 */
[----:B------:R-:W4:Y:S04]  /*28c60*/  LD.E R39, desc[UR36][R18.64+0x258] ;  /* 0x0002582412277980 */ /* 0x000f28000c101900 */
[----:B------:R-:W4:Y:S04]  /*28c70*/  LD.E R41, desc[UR36][R18.64+0x25c] ;  /* 0x00025c2412297980 */ /* 0x000f28000c101900 */
[----:B--2---:R-:W2:Y:S04]  /*28c80*/  LD.E R27, desc[UR36][R18.64+0x260] ;  /* 0x00026024121b7980 */ /* 0x004ea8000c101900 */
[----:B------:R-:W2:Y:S04]  /*28c90*/  LD.E R43, desc[UR36][R18.64+0x264] ;  /* 0x00026424122b7980 */ /* 0x000ea8000c101900 */
        /* <DEDUP_REMOVED lines=114> */
[----:B----4-:R-:W-:Y:S04]  /*293c0*/  ST.E desc[UR36][R18.64+0x240], R25 ;  /* 0x0002401912007985 */ /* 0x010fe8000c101924 */
[----:B------:R-:W-:Y:S04]  /*293d0*/  ST.E desc[UR36][R18.64+0x244], R31 ;  /* 0x0002441f12007985 */ /* 0x000fe8000c101924 */
[----:B------:R-:W-:Y:S04]  /*293e0*/  ST.E desc[UR36][R18.64+0x248], R33 ;  /* 0x0002482112007985 */ /* 0x000fe8000c101924 */
[----:B------:R1:W-:Y:S04]  /*293f0*/  ST.E desc[UR36][R18.64+0x24c], R11 ;  /* 0x00024c0b12007985 */ /* 0x0003e8000c101924 */
[----:B------:R-:W-:Y:S04]  /*29400*/  ST.E desc[UR36][R18.64+0x250], R35 ;  /* 0x0002502312007985 */ /* 0x000fe8000c101924 */
[----:B------:R-:W-:Y:S04]  /*29410*/  ST.E desc[UR36][R18.64+0x254], R37 ;  /* 0x0002542512007985 */ /* 0x000fe8000c101924 */
[----:B------:R-:W-:Y:S04]  /*29420*/  ST.E desc[UR36][R18.64+0x258], R39 ;  /* 0x0002582712007985 */ /* 0x000fe8000c101924 */
[----:B------:R-:W-:Y:S04]  /*29430*/  ST.E desc[UR36][R18.64+0x25c], R41 ;  /* 0x00025c2912007985 */ /* 0x000fe8000c101924 */
[----:B--2---:R-:W-:Y:S04]  /*29440*/  ST.E desc[UR36][R18.64+0x260], R27 ;  /* 0x0002601b12007985 */ /* 0x004fe8000c101924 */
[----:B------:R-:W-:Y:S04]  /*29450*/  ST.E desc[UR36][R18.64+0x264], R43 ;  /* 0x0002642b12007985 */ /* 0x000fe8000c101924 */
[----:B---3--:R-:W-:Y:S04]  /*29460*/  ST.E desc[UR36][R18.64+0x268], R29 ;  /* 0x0002681d12007985 */ /* 0x008fe8000c101924 */
        /* <DEDUP_REMOVED lines=113> */
[----:B------:R-:W-:-:S03]  /*29b80*/  IMAD.MOV.U32 R106, RZ, RZ, R2 ;  /* 0x000000ffff6a7224 */ /* 0x000fc600078e0002 */
[----:B-1----:R-:W4:Y:S01]  /*29b90*/  LDL R11, [R1+0x68] ;  /* 0x00006800010b7983 */ /* 0x002f220000100800 */
[----:B--2---:R-:W-:Y:S02]  /*29ba0*/  IMAD.MOV.U32 R107, RZ, RZ, R3 ;  /* 0x000000ffff6b7224 */ /* 0x004fe400078e0003 */
[----:B------:R-:W-:Y:S01]  /*29bb0*/  IMAD.MOV.U32 R194, RZ, RZ, R106 ;  /* 0x000000ffffc27224 */ /* 0x000fe200078e006a */
[----:B------:R1:W-:Y:S01]  /*29bc0*/  STL [R1+0xa40], R2 ;  /* 0x000a400201007387 */ /* 0x0003e20000100800 */
[----:B---3--:R-:W-:-:S03]  /*29bd0*/  IMAD.MOV.U32 R195, RZ, RZ, R107 ;  /* 0x000000ffffc37224 */ /* 0x008fc600078e006b */
[----:B----4-:R-:W2:Y:S04]  /*29be0*/  LD.E R24, desc[UR36][R18.64+0x230] ;  /* 0x0002302412187980 */ /* 0x010ea8000c101900 */
[----:B0-----:R-:W2:Y:S04]  /*29bf0*/  LD.E R28, desc[UR36][R18.64+0x240] ;  /* 0x00024024121c7980 */ /* 0x001ea8000c101900 */
[----:B-1----:R-:W3:Y:S04]  /*29c00*/  LDL.LU.64 R2, [R1+0xa50] ;  /* 0x000a500001027983 */ /* 0x002ee80000300a00 */
        /* <DEDUP_REMOVED lines=127> */
[----:B------:R-:W-:-:S02]  /*2a400*/  ISETP.NE.U32.AND P0, PT, R11, RZ, PT ;  /* 0x000000ff0b00720c */ /* 0x000fc40003f05070 */
[----:B------:R-:W-:Y:S02]  /*2a410*/  R2UR UR7, R7 ;  /* 0x00000000070772ca */ /* 0x000fe400000e0000 */
[----:B------:R-:W-:Y:S02]  /*2a420*/  R2UR UR6, R6 ;  /* 0x00000000060672ca */ /* 0x000fe400000e0000 */
[----:B------:R-:W-:Y:S02]  /*2a430*/  F2FP.F16.F32.PACK_AB R154, R153, R4 ;  /* 0x00000004999a723e */ /* 0x000fe400000000ff */
[----:B------:R-:W-:Y:S02]  /*2a440*/  F2FP.F16.F32.PACK_AB R153, R155, R190 ;  /* 0x000000be9b99723e */ /* 0x000fe400000000ff */
[----:B---3--:R-:W-:Y:S02]  /*2a450*/  F2FP.F16.F32.PACK_AB R152, R2, R3 ;  /* 0x000000030298723e */ /* 0x008fe400000000ff */
[----:B------:R-:W-:Y:S01]  /*2a460*/  F2FP.F16.F32.PACK_AB R155, R192, R191 ;  /* 0x000000bfc09b723e */ /* 0x000fe200000000ff */
[----:B------:R-:W-:Y:S01]  /*2a470*/  VOTEU.ANY UP0, P0 ;  /* 0x00000000003f7886 */ /* 0x000fe20000000100 */
[----:B------:R-:W-:-:S02]  /*2a480*/  VIADD R2, R6, 0x80 ;  /* 0x0000008006027836 */ /* 0x000fc40000000000 */
[----:B------:R-:W-:Y:S01]  /*2a490*/  IMAD.MOV.U32 R3, RZ, RZ, R7 ;  /* 0x000000ffff037224 */ /* 0x000fe200078e0007 */
[----:B--2---:R-:W-:-:S06]  /*2a4a0*/  WARPGROUP.ARRIVE ;  /* 0x00000000000079c5 */ /* 0x004fcc0000000000 */
[----:B------:R-:W-:Y:S01]  /*2a4b0*/  HGMMA.64x256x16.F32 R24, R152, gdesc[UR4].tnspB, R24, UP0, gsb0 ;  /* 0x43e0000498187df0 */ /* 0x000fe2000b800818 */
[----:B------:R-:W-:Y:S02]  /*2a4c0*/  R2UR UR6, R2 ;  /* 0x00000000020672ca */ /* 0x000fe400000e0000 */
[----:B------:R-:W-:Y:S01]  /*2a4d0*/  R2UR UR7, R3 ;  /* 0x00000000030772ca */ /* 0x000fe200000e0000 */
[----:B------:R-:W-:Y:S02]  /*2a4e0*/  VIADD R2, R6, 0x100 ;  /* 0x0000010006027836 */ /* 0x000fe40000000000 */
[----:B------:R-:W-:Y:S01]  /*2a4f0*/  IMAD.MOV.U32 R3, RZ, RZ, R7 ;  /* 0x000000ffff037224 */ /* 0x000fe200078e0007 */
[----:B------:R-:W-:Y:S02]  /*2a500*/  WARPGROUP.DEPBAR.LE gsb0, 0x0 ;  /* 0x00008000000079c5 */ /* 0x000fe40000010000 */
[----:B------:R-:W-:Y:S01]  /*2a510*/  ST.E desc[UR36][R18.64+0x230], R24 ;  /* 0x0002301812007985 */ /* 0x000fe2000c101924 */
[----:B------:R-:W-:-:S02]  /*2a520*/  F2FP.F16.F32.PACK_AB R152, R181, R180 ;  /* 0x000000b4b598723e */ /* 0x000fc400000000ff */
[----:B------:R-:W-:Y:S01]  /*2a530*/  F2FP.F16.F32.PACK_AB R154, R179, R178 ;  /* 0x000000b2b39a723e */ /* 0x000fe200000000ff */
[----:B------:R-:W-:Y:S01]  /*2a540*/  ST.E desc[UR36][R194.64], R25 ;  /* 0x00000019c2007985 */ /* 0x000fe2000c101924 */
[----:B------:R-:W-:Y:S02]  /*2a550*/  F2FP.F16.F32.PACK_AB R153, R187, R184 ;  /* 0x000000b8bb99723e */ /* 0x000fe400000000ff */
[----:B------:R-:W-:Y:S01]  /*2a560*/  F2FP.F16.F32.PACK_AB R155, R189, R186 ;  /* 0x000000babd9b723e */ /* 0x000fe200000000ff */
        /* <DEDUP_REMOVED lines=128> */
[----:B------:R-:W-:Y:S01]  /*2ad70*/  R2UR UR6, R2 ;  /* 0x00000000020672ca */ /* 0x000fe200000e0000 */
[----:B------:R-:W-:Y:S01]  /*2ad80*/  STL [R1+0x68], R0 ;  /* 0x0000680001007387 */ /* 0x000fe20000100800 */
        /* <DEDUP_REMOVED lines=281> */
[----:B------:R-:W-:Y:S01]  /*2bf20*/  VIADD R6, R6, 0x280 ;  /* 0x0000028006067836 */ /* 0x000fe20000000000 */
[----:B------:R-:W-:Y:S02]  /*2bf30*/  WARPGROUP.DEPBAR.LE gsb0, 0x0 ;  /* 0x00008000000079c5 */ /* 0x000fe40000010000 */
[----:B------:R-:W-:Y:S01]  /*2bf40*/  ST.E desc[UR36][R18.64+0x230], R24 ;  /* 0x0002301812007985 */ /* 0x000fe2000c101924 */
[----:B------:R-:W-:Y:S02]  /*2bf50*/  F2FP.F16.F32.PACK_AB R152, R161, R158 ;  /* 0x0000009ea198723e */ /* 0x000fe400000000ff */
[----:B------:R-:W-:Y:S01]  /*2bf60*/  F2FP.F16.F32.PACK_AB R154, R160, R159 ;  /* 0x0000009fa09a723e */ /* 0x000fe200000000ff */
[----:B------:R-:W-:Y:S01]  /*2bf70*/  ST.E desc[UR36][R194.64], R25 ;  /* 0x00000019c2007985 */ /* 0x000fe2000c101924 */
[----:B------:R-:W-:-:S02]  /*2bf80*/  F2FP.F16.F32.PACK_AB R153, R172, R173 ;  /* 0x000000adac99723e */ /* 0x000fc400000000ff */
        /* <DEDUP_REMOVED lines=267> */
[----:B------:R-:W-:Y:S02]  /*2d040*/  STL [R1+0x68], R0 ;  /* 0x0000680001007387 */ /* 0x000fe40000100800 */
        /* <DEDUP_REMOVED lines=129> */
[----:B------:R-:W-:Y:S04]  /*2d860*/  STL [R1+0x68], R0 ;  /* 0x0000680001007387 */ /* 0x000fe80000100800 */
[----:B------:R-:W2:Y:S04]  /*2d870*/  LD.E R3, desc[UR36][R18.64+0x230] ;  /* 0x0002302412037980 */ /* 0x000ea8000c101900 */
[----:B--2---:R0:W-:Y:S04]  /*2d880*/  ST.E desc[UR36][R18.64+0x230], R3 ;  /* 0x0002300312007985 */ /* 0x0041e8000c101924 */
[----:B------:R-:W2:Y:S04]  /*2d890*/  LD.E R2, desc[UR36][R194.64] ;  /* 0x00000024c2027980 */ /* 0x000ea8000c101900 */
[----:B--2---:R-:W-:Y:S04]  /*2d8a0*/  ST.E desc[UR36][R194.64], R2 ;  /* 0x00000002c2007985 */ /* 0x004fe8000c101924 */
[----:B------:R-:W2:Y:S04]  /*2d8b0*/  LD.E R4, desc[UR36][R14.64] ;  /* 0x000000240e047980 */ /* 0x000ea8000c101900 */
[----:B--2---:R1:W-:Y:S04]  /*2d8c0*/  ST.E desc[UR36][R14.64], R4 ;  /* 0x000000040e007985 */ /* 0x0043e8000c101924 */
[----:B------:R-:W2:Y:S04]  /*2d8d0*/  LD.E R5, desc[UR36][R12.64] ;  /* 0x000000240c057980 */ /* 0x000ea8000c101900 */
[----:B--2---:R2:W-:Y:S04]  /*2d8e0*/  ST.E desc[UR36][R12.64], R5 ;  /* 0x000000050c007985 */ /* 0x0045e8000c101924 */
[----:B------:R-:W3:Y:S04]  /*2d8f0*/  LD.E R7, desc[UR36][R18.64+0x240] ;  /* 0x0002402412077980 */ /* 0x000ee8000c101900 */
[----:B------:R-:W4:Y:S04]  /*2d900*/  LD.E R11, desc[UR36][R18.64+0x244] ;  /* 0x00024424120b7980 */ /* 0x000f28000c101900 */
[----:B------:R-:W4:Y:S04]  /*2d910*/  LD.E R17, desc[UR36][R18.64+0x248] ;  /* 0x0002482412117980 */ /* 0x000f28000c101900 */
[----:B------:R-:W4:Y:S04]  /*2d920*/  LD.E R21, desc[UR36][R18.64+0x24c] ;  /* 0x00024c2412157980 */ /* 0x000f28000c101900 */
[----:B0-----:R-:W4:Y:S04]  /*2d930*/  LD.E R3, desc[UR36][R18.64+0x250] ;  /* 0x0002502412037980 */ /* 0x001f28000c101900 */
[----:B------:R-:W4:Y:S04]  /*2d940*/  LD.E R23, desc[UR36][R18.64+0x254] ;  /* 0x0002542412177980 */ /* 0x000f28000c101900 */
[----:B------:R-:W4:Y:S04]  /*2d950*/  LD.E R25, desc[UR36][R18.64+0x258] ;  /* 0x0002582412197980 */ /* 0x000f28000c101900 */
[----:B------:R-:W4:Y:S04]  /*2d960*/  LD.E R27, desc[UR36][R18.64+0x25c] ;  /* 0x00025c24121b7980 */ /* 0x000f28000c101900 */
[----:B-1----:R-:W4:Y:S04]  /*2d970*/  LD.E R15, desc[UR36][R18.64+0x260] ;  /* 0x00026024120f7980 */ /* 0x002f28000c101900 */
        /* <DEDUP_REMOVED lines=115> */
[----:B---3--:R-:W-:Y:S04]  /*2e0b0*/  ST.E desc[UR36][R18.64+0x240], R7 ;  /* 0x0002400712007985 */ /* 0x008fe8000c101924 */
[----:B----4-:R-:W-:Y:S04]  /*2e0c0*/  ST.E desc[UR36][R18.64+0x244], R11 ;  /* 0x0002440b12007985 */ /* 0x010fe8000c101924 */
        /* <DEDUP_REMOVED lines=122> */
[----:B0-----:R-:W2:Y:S04]  /*2e870*/  LDL.64 R14, [R1+0x190] ;  /* 0x00019000010e7983 */ /* 0x001ea80000100a00 */
[----:B-1----:R3:W5:Y:S04]  /*2e880*/  LD.E R0, desc[UR36][R8.64] ;  /* 0x0000002408007980 */ /* 0x002768000c101900 */
[----:B--2---:R-:W2:Y:S01]  /*2e890*/  LD.E R2, desc[UR36][R14.64] ;  /* 0x000000240e027980 */ /* 0x004ea2000c101900 */
[----:B------:R-:W-:Y:S01]  /*2e8a0*/  BSSY B0, `(.L_x_11314) ;  /* 0x0000005000007945 */ /* 0x000fe20003800000 */
[----:B--2---:R-:W-:-:S04]  /*2e8b0*/  LOP3.LUT R2, R2, 0x1, RZ, 0xfc, !PT ;  /* 0x0000000102027812 */ /* 0x004fc800078efcff */
[----:B------:R-:W-:-:S13]  /*2e8c0*/  ISETP.NE.AND P0, PT, R2, 0x3, PT ;  /* 0x000000030200780c */ /* 0x000fda0003f05270 */
[----:B---3--:R-:W-:Y:S05]  /*2e8d0*/  @!P0 BRA `(.L_x_11315) ;  /* 0x0000000000048947 */ /* 0x008fea0003800000 */
[----:B------:R-:W-:Y:S01]  /*2e8e0*/  BPT.TRAP 0x1 ;  /* 0x000000040000795c */ /* 0x000fe20000300000 */
.L_x_11315:
[----:B------:R-:W-:Y:S05]  /*2e8f0*/  BSYNC B0 ;  /* 0x0000000000007941 */ /* 0x000fea0003800000 */
.L_x_11314:
[----:B------:R-:W2:Y:S04]  /*2e900*/  LD.E.64 R2, desc[UR36][R14.64+0x20] ;  /* 0x000020240e027980 */ /* 0x000ea8000c101b00 */
[----:B------:R-:W3:Y:S01]  /*2e910*/  LD.E R4, desc[UR36][R14.64+0xc] ;  /* 0x00000c240e047980 */ /* 0x000ee2000c101900 */
[C---:B------:R-:W-:Y:S01]  /*2e920*/  ISETP.GT.AND P0, PT, R10.reuse, UR40, PT ;  /* 0x000000280a007c0c */ /* 0x040fe2000bf04270 */
[----:B------:R-:W-:Y:S01]  /*2e930*/  VIADD R10, R10, 0xffffffff ;  /* 0xffffffff0a0a7836 */ /* 0x000fe20000000000 */
[----:B--2---:R-:W-:-:S05]  /*2e940*/  MOV R3, R2 ;  /* 0x0000000200037202 */ /* 0x004fca0000000f00 */
[----:B-----5:R-:W-:-:S05]  /*2e950*/  IMAD R3, R0, 0x8, R3 ;  /* 0x0000000800037824 */ /* 0x020fca00078e0203 */
[----:B---3--:R-:W-:-:S04]  /*2e960*/  PRMT R3, R4, 0x654, R3 ;  /* 0x0000065404037816 */ /* 0x008fc80000000003 */
[----:B------:R2:W-:Y:S01]  /*2e970*/  SYNCS.ARRIVE.TRANS64.RED.A1T0 RZ, [R3+URZ], RZ ;  /* 0x000000ff03ff79a7 */ /* 0x0005e2000810043f */
[----:B------:R-:W-:Y:S05]  /*2e980*/  @P0 BRA `(.L_x_11316) ;  /* 0xffffff5000cc0947 */ /* 0x000fea000383ffff */
.L_x_11287:
[----:B------:R-:W-:Y:S05]  /*2e990*/  WARPSYNC.ALL ;  /* 0x0000000000007948 */ /* 0x000fea0003800000 */
[----:B------:R-:W3:Y:S04]  /*2e9a0*/  LDL R5, [R1+0x210] ;  /* 0x0002100001057983 */ /* 0x000ee80000100800 */
[----:B------:R-:W4:Y:S04]  /*2e9b0*/  LDL R6, [R1+0x214] ;  /* 0x0002140001067983 */ /* 0x000f280000100800 */
[----:B------:R-:W5:Y:S04]  /*2e9c0*/  LDL R68, [R1+0x1f0] ;  /* 0x0001f00001447983 */ /* 0x000f680000100800 */
        /* <DEDUP_REMOVED lines=62> */
[----:B---3--:R-:W0:Y:S02]  /*2edb0*/  SHFL.BFLY PT, R0, R5, 0x2, 0x1f ;  /* 0x0c401f0005007f89 */ /* 0x008e2400000e0000 */
[----:B0-----:R-:W-:-:S05]  /*2edc0*/  FADD.FTZ R0, R5, R0 ;  /* 0x0000000005007221 */ /* 0x001fca0000010000 */
[----:B-12---:R-:W0:Y:S02]  /*2edd0*/  SHFL.BFLY PT, R3, R0, 0x1, 0x1f ;  /* 0x0c201f0000037f89 */ /* 0x006e2400000e0000 */
[----:B0-----:R-:W-:Y:S01]  /*2ede0*/  FADD.FTZ R2, R0, R3 ;  /* 0x0000000300027221 */ /* 0x001fe20000010000 */
[----:B-----5:R-:W-:Y:S01]  /*2edf0*/  VIADD R68, R68, 0x1 ;  /* 0x0000000144447836 */ /* 0x020fe20000000000 */
[----:B------:R-:W2:Y:S04]  /*2ee00*/  LDL R0, [R1+0x1fc] ;  /* 0x0001fc0001007983 */ /* 0x000ea80000100800 */
[----:B------:R-:W-:Y:S04]  /*2ee10*/  STL [R1+0x210], R2 ;  /* 0x0002100201007387 */ /* 0x000fe80000100800 */
[----:B------:R-:W3:Y:S04]  /*2ee20*/  LDL R87, [R1+0x210] ;  /* 0x0002100001577983 */ /* 0x000ee80000100800 */
[----:B----4-:R-:W0:Y:S02]  /*2ee30*/  SHFL.BFLY PT, R3, R6, 0x2, 0x1f ;  /* 0x0c401f0006037f89 */ /* 0x010e2400000e0000 */
[----:B0-----:R-:W-:Y:S01]  /*2ee40*/  FADD.FTZ R3, R3, R6 ;  /* 0x0000000603037221 */ /* 0x001fe20000010000 */
[----:B------:R-:W-:Y:S01]  /*2ee50*/  ISETP.NE.AND P2, PT, R68, 0x2, PT ;  /* 0x000000024400780c */ /* 0x000fe20003f45270 */
[----:B------:R-:W4:Y:S04]  /*2ee60*/  LDL.64 R6, [R1+0x428] ;  /* 0x0004280001067983 */ /* 0x000f280000100a00 */
[----:B------:R-:W0:Y:S08]  /*2ee70*/  SHFL.BFLY PT, R4, R3, 0x1, 0x1f ;  /* 0x0c201f0003047f89 */ /* 0x000e3000000e0000 */
[----:B------:R-:W5:Y:S01]  /*2ee80*/  @!P2 LDL R66, [R1+0x1f4] ;  /* 0x0001f4000142a983 */ /* 0x000f620000100800 */
[----:B0-----:R-:W-:-:S03]  /*2ee90*/  FADD.FTZ R78, R3, R4 ;  /* 0x00000004034e7221 */ /* 0x001fc60000010000 */
[----:B------:R-:W4:Y:S02]  /*2eea0*/  LDL.64 R4, [R1+0x3f8] ;  /* 0x0003f80001047983 */ /* 0x000f240000100a00 */
[----:B------:R-:W-:Y:S02]  /*2eeb0*/  FSETP.NE.FTZ.AND P1, PT, R78, RZ, PT ;  /* 0x000000ff4e00720b */ /* 0x000fe40003f35000 */
[----:B------:R-:W4:Y:S11]  /*2eec0*/  LDL.64 R2, [R1+0x418] ;  /* 0x0004180001027983 */ /* 0x000f360000100a00 */
[----:B------:R-:W4:Y:S04]  /*2eed0*/  @P1 LDL R83, [R1+0x220] ;  /* 0x0002200001531983 */ /* 0x000f280000100800 */
[----:B------:R-:W4:Y:S01]  /*2eee0*/  @P1 LDL R85, [R1+0x204] ;  /* 0x0002040001551983 */ /* 0x000f220000100800 */
[----:B------:R-:W-:-:S02]  /*2eef0*/  IMAD.MOV.U32 R80, RZ, RZ, -0x800000 ;  /* 0xff800000ff507424 */ /* 0x000fc400078e00ff */
[----:B------:R-:W-:Y:S01]  /*2ef00*/  IMAD.MOV.U32 R79, RZ, RZ, RZ ;  /* 0x000000ffff4f7224 */ /* 0x000fe200078e00ff */
[----:B------:R0:W-:Y:S08]  /*2ef10*/  BAR.ARV R224, 0x100 ;  /* 0x000400e00000751d */ /* 0x0001f00000002000 */
[----:B------:R-:W-:Y:S06]  /*2ef20*/  BAR.ARV 0x8, 0x180 ;  /* 0x0206000000007b1d */ /* 0x000fec0000002000 */
[----:B---3--:R-:W-:-:S13]  /*2ef30*/  FSETP.NE.FTZ.AND P0, PT, R87, RZ, PT ;  /* 0x000000ff5700720b */ /* 0x008fda0003f15000 */
[----:B------:R-:W3:Y:S04]  /*2ef40*/  @P0 LDL R69, [R1+0x220] ;  /* 0x0002200001450983 */ /* 0x000ee80000100800 */
[----:B------:R-:W4:Y:S01]  /*2ef50*/  @P0 LDL R82, [R1+0x200] ;  /* 0x0002000001520983 */ /* 0x000f220000100800 */
[----:B------:R-:W1:Y:S02]  /*2ef60*/  @P0 MUFU.LG2 R81, R87 ;  /* 0x0000005700510308 */ /* 0x000e640000000c00 */
[----:B-1----:R-:W-:-:S06]  /*2ef70*/  @P0 FMUL.FTZ R84, R81, 0.69314718246459960938 ;  /* 0x3f31721851540820 */ /* 0x002fcc0000410000 */
[----:B------:R-:W1:Y:S08]  /*2ef80*/  @P1 MUFU.LG2 R86, R78 ;  /* 0x0000004e00561308 */ /* 0x000e700000000c00 */
[----:B------:R-:W0:Y:S01]  /*2ef90*/  @P0 MUFU.RCP R79, R87 ;  /* 0x00000057004f0308 */ /* 0x000e220000001000 */
[----:B-----5:R-:W-:Y:S01]  /*2efa0*/  @!P2 LOP3.LUT R66, R66, 0x1, RZ, 0x3c, !PT ;  /* 0x000000014242a812 */ /* 0x020fe200078e3cff */
[----:B--2---:R-:W-:-:S02]  /*2efb0*/  VIADD R0, R0, 0x1 ;  /* 0x0000000100007836 */ /* 0x004fc40000000000 */
[----:B-1----:R-:W-:Y:S01]  /*2efc0*/  @P1 FMUL.FTZ R81, R86, 0.69314718246459960938 ;  /* 0x3f31721856511820 */ /* 0x002fe20000410000 */
[----:B------:R-:W-:Y:S01]  /*2efd0*/  STL [R1+0x214], R78 ;  /* 0x0002144e01007387 */ /* 0x000fe20000100800 */
        /* <DEDUP_REMOVED lines=98> */
[----:B------:R-:W-:Y:S04]  /*2f600*/  STL [R1+0x1fc], R0 ;  /* 0x0001fc0001007387 */ /* 0x000fe80000100800 */
[----:B------:R-:W-:Y:S01]  /*2f610*/  @!P2 STL [R1+0x1f0], RZ ;  /* 0x0001f0ff0100a387 */ /* 0x000fe20000100800 */
[----:B---3--:R-:W-:-:S04]  /*2f620*/  @P0 FMUL.FTZ R69, R69, 0.69314718246459960938 ;  /* 0x3f31721845450820 */ /* 0x008fc80000410000 */
[----:B----4-:R-:W-:Y:S01]  /*2f630*/  @P0 FFMA.FTZ R80, R69, R82, R84 ;  /* 0x0000005245500223 */ /* 0x010fe20000010054 */
[----:B------:R-:W-:-:S06]  /*2f640*/  IMAD.MOV.U32 R69, RZ, RZ, RZ ;  /* 0x000000ffff457224 */ /* 0x000fcc00078e00ff */
[----:B------:R-:W0:Y:S01]  /*2f650*/  @P1 MUFU.RCP R69, R78 ;  /* 0x0000004e00451308 */ /* 0x000e220000001000 */
[----:B------:R-:W-:Y:S01]  /*2f660*/  @P1 FMUL.FTZ R84, R83, 0.69314718246459960938 ;  /* 0x3f31721853541820 */ /* 0x000fe20000410000 */
[----:B------:R-:W-:-:S03]  /*2f670*/  IMAD.MOV.U32 R82, RZ, RZ, -0x800000 ;  /* 0xff800000ff527424 */ /* 0x000fc600078e00ff */
[----:B------:R-:W-:Y:S01]  /*2f680*/  @P1 FFMA.FTZ R82, R84, R85, R81 ;  /* 0x0000005554521223 */ /* 0x000fe20000010051 */
[----:B------:R-:W-:Y:S01]  /*2f690*/  STL [R1+0x210], R80 ;  /* 0x0002105001007387 */ /* 0x000fe20000100800 */
[-C--:B0-----:R-:W-:Y:S01]  /*2f6a0*/  FMUL.FTZ R13, R13, R69.reuse ;  /* 0x000000450d0d7220 */ /* 0x081fe20000410000 */
        /* <DEDUP_REMOVED lines=64> */
[----:B0-----:R-:W-:Y:S01]  /*2fab0*/  VIADD R12, R67, 0x1 ;  /* 0x00000001430c7836 */ /* 0x001fe20000000000 */
        /* <DEDUP_REMOVED lines=32> */
[----:B------:R0:W-:Y:S01]  /*2fcc0*/  STL [R1+0x1f8], R12 ;  /* 0x0001f80c01007387 */ /* 0x0001e20000100800 */
[----:B------:R-:W-:-:S13]  /*2fcd0*/  PLOP3.LUT P0, PT, PT, PT, PT, 0x8, 0x0 ;  /* 0x000000000000781c */ /* 0x000fda0003f0e170 */
.L_x_11221:
[----:B------:R-:W-:Y:S05]  /*2fce0*/  @P0 BRA `(.L_x_11317) ;  /* 0x0000002400440947 */ /* 0x000fea0003800000 */
[----:B------:R-:W1:Y:S01]  /*2fcf0*/  S2R R0, SR_TID.X ;  /* 0x0000000000007919 */ /* 0x000e620000002100 */
[----:B------:R-:W3:Y:S01]  /*2fd00*/  S2UR UR5, SR_CgaCtaId ;  /* 0x00000000000579c3 */ /* 0x000ee20000008800 */
[----:B------:R-:W-:Y:S01]  /*2fd10*/  UMOV UR4, 0x400 ;  /* 0x0000040000047882 */ /* 0x000fe20000000000 */
[----:B------:R-:W-:Y:S01]  /*2fd20*/  ULDC UR6, c[0x0][0xb88] ;  /* 0x0002e20000067ab9 */ /* 0x000fe20000000800 */
[----:B0-2---:R-:W0:Y:S05]  /*2fd30*/  S2R R6, SR_CTAID.X ;  /* 0x0000000000067919 */ /* 0x005e2a0000002500 */
[----:B------:R-:W2:Y:S08]  /*2fd40*/  LDC R23, c[0x0][0xce8] ;  /* 0x00033a00ff177b82 */ /* 0x000eb00000000800 */
[----:B------:R-:W-:Y:S01]  /*2fd50*/  BAR.SYNC.DEFER_BLOCKING 0x1, 0x100 ;  /* 0x0044000000007b1d */ /* 0x000fe20000010000 */
[----:B------:R-:W-:-:S05]  /*2fd60*/  USHF.R.S32.HI UR10, URZ, 0x1f, UR58 ;  /* 0x0000001f3f0a7899 */ /* 0x000fca000801143a */
[----:B------:R-:W-:Y:S01]  /*2fd70*/  ULDC.64 UR8, c[0x0][0xcd0] ;  /* 0x0003340000087ab9 */ /* 0x000fe20000000a00 */
[----:B---3--:R-:W-:-:S04]  /*2fd80*/  ULEA UR4, UR5, UR4, 0x18 ;  /* 0x0000000405047291 */ /* 0x008fc8000f8ec03f */
[----:B------:R-:W-:Y:S01]  /*2fd90*/  UIADD3 UR4, UR4, 0x32420, URZ ;  /* 0x0003242004047890 */ /* 0x000fe2000fffe03f */
[----:B-1----:R-:W-:-:S03]  /*2fda0*/  VIADD R3, R0, 0xffffff80 ;  /* 0xffffff8000037836 */ /* 0x002fc60000000000 */
[----:B------:R-:W-:Y:S01]  /*2fdb0*/  UPRMT UR4, URZ, 0x654, UR4 ;  /* 0x000006543f047896 */ /* 0x000fe20008000004 */
[----:B--2---:R-:W-:Y:S01]  /*2fdc0*/  IMAD R18, R23, UR6, RZ ;  /* 0x0000000617127c24 */ /* 0x004fe2000f8e02ff */
[----:B------:R-:W-:-:S04]  /*2fdd0*/  SHF.R.S32.HI R2, RZ, 0x1f, R3 ;  /* 0x0000001fff027819 */ /* 0x000fc80000011403 */
[----:B------:R-:W-:-:S03]  /*2fde0*/  LEA.HI R0, R2, R3, RZ, 0x7 ;  /* 0x0000000302007211 */ /* 0x000fc600078f38ff */
[----:B------:R-:W-:Y:S01]  /*2fdf0*/  SYNCS.ARRIVE.TRANS64.RED.A1T0 RZ, [UR4], RZ ;  /* 0x000000ffffff79a7 */ /* 0x000fe20008100404 */
[----:B------:R-:W-:-:S05]  /*2fe00*/  LOP3.LUT R4, R0, 0xffffff80, RZ, 0xc0, !PT ;  /* 0xffffff8000047812 */ /* 0x000fca00078ec0ff */
[----:B------:R-:W-:-:S05]  /*2fe10*/  IMAD.IADD R12, R3, 0x1, -R4 ;  /* 0x00000001030c7824 */ /* 0x000fca00078e0a04 */
[----:B------:R-:W-:Y:S02]  /*2fe20*/  SHF.R.S32.HI R7, RZ, 0x1f, R12 ;  /* 0x0000001fff077819 */ /* 0x000fe4000001140c */
[----:B------:R-:W-:Y:S02]  /*2fe30*/  LOP3.LUT P0, RZ, R12, 0x3, RZ, 0xc0, !PT ;  /* 0x000000030cff7812 */ /* 0x000fe4000780c0ff */
[CC--:B------:R-:W-:Y:S02]  /*2fe40*/  LEA.HI R13, R7.reuse, R12.reuse, RZ, 0x2 ;  /* 0x0000000c070d7211 */ /* 0x0c0fe400078f10ff */
[----:B------:R-:W-:Y:S02]  /*2fe50*/  LEA.HI R7, R7, R12, RZ, 0x5 ;  /* 0x0000000c07077211 */ /* 0x000fe400078f28ff */
[--C-:B------:R-:W-:Y:S02]  /*2fe60*/  SHF.R.S32.HI R4, RZ, 0x2, R13.reuse ;  /* 0x00000002ff047819 */ /* 0x100fe4000001140d */
[----:B------:R-:W-:-:S02]  /*2fe70*/  SHF.R.S32.HI R5, RZ, 0x1f, R13 ;  /* 0x0000001fff057819 */ /* 0x000fc4000001140d */
[----:B------:R-:W-:Y:S02]  /*2fe80*/  SHF.R.S32.HI R7, RZ, 0x5, R7 ;  /* 0x00000005ff077819 */ /* 0x000fe40000011407 */
[----:B------:R-:W-:Y:S02]  /*2fe90*/  LEA.HI R8, R5, R4, RZ, 0x3 ;  /* 0x0000000405087211 */ /* 0x000fe400078f18ff */
[----:B------:R-:W-:Y:S02]  /*2fea0*/  SHF.R.S32.HI R5, RZ, 0x7, R0 ;  /* 0x00000007ff057819 */ /* 0x000fe40000011400 */
[----:B------:R-:W-:Y:S02]  /*2feb0*/  LOP3.LUT R9, R8, 0xfffffff8, RZ, 0xc0, !PT ;  /* 0xfffffff808097812 */ /* 0x000fe400078ec0ff */
[----:B------:R-:W-:-:S03]  /*2fec0*/  LEA.HI R0, R0, R5, RZ, 0x1 ;  /* 0x0000000500007211 */ /* 0x000fc600078f08ff */
[----:B------:R-:W-:Y:S01]  /*2fed0*/  IMAD.IADD R4, R4, 0x1, -R9 ;  /* 0x0000000104047824 */ /* 0x000fe200078e0a09 */
[----:B------:R-:W-:-:S05]  /*2fee0*/  LOP3.LUT R0, R0, 0x3fffffe, RZ, 0xc0, !PT ;  /* 0x03fffffe00007812 */ /* 0x000fca00078ec0ff */
[----:B------:R-:W-:Y:S02]  /*2fef0*/  IMAD.IADD R0, R5, 0x1, -R0 ;  /* 0x0000000105007824 */ /* 0x000fe400078e0a00 */
[----:B------:R-:W-:-:S04]  /*2ff00*/  IMAD R5, R7, 0x10, R4 ;  /* 0x0000001007057824 */ /* 0x000fc800078e0204 */
[----:B------:R-:W-:-:S04]  /*2ff10*/  IMAD R5, R0, 0x40, R5 ;  /* 0x0000004000057824 */ /* 0x000fc800078e0205 */
[----:B0-----:R-:W-:-:S05]  /*2ff20*/  IMAD R9, R6, 0x80, R5 ;  /* 0x0000008006097824 */ /* 0x001fca00078e0205 */
[----:B------:R-:W-:-:S13]  /*2ff30*/  ISETP.GE.OR P1, PT, R9, R18, P0 ;  /* 0x000000120900720c */ /* 0x000fda0000726670 */
[----:B------:R-:W2:Y:S01]  /*2ff40*/  @!P1 LDL R11, [R1+0x210] ;  /* 0x00021000010b9983 */ /* 0x000ea20000100800 */
[----:B------:R-:W-:Y:S01]  /*2ff50*/  ISETP.NE.AND P2, PT, R23, 0x1, PT ;  /* 0x000000011700780c */ /* 0x000fe20003f45270 */
[----:B------:R-:W-:Y:S01]  /*2ff60*/  UIMAD UR6, UR10, UR8, URZ ;  /* 0x000000080a0672a4 */ /* 0x000fe2000f8e023f */
[----:B------:R-:W-:Y:S01]  /*2ff70*/  LEA.HI R0, R2, R3, RZ, 0x2 ;  /* 0x0000000302007211 */ /* 0x000fe200078f10ff */
[----:B------:R-:W-:Y:S01]  /*2ff80*/  UIMAD.WIDE.U32 UR4, UR58, UR8, URZ ;  /* 0x000000083a0472a5 */ /* 0x000fe2000f8e003f */
[----:B------:R-:W-:Y:S01]  /*2ff90*/  VIADD R21, R9, 0x8 ;  /* 0x0000000809157836 */ /* 0x000fe20000000000 */
[----:B------:R-:W-:Y:S01]  /*2ffa0*/  UIMAD UR6, UR58, UR9, UR6 ;  /* 0x000000093a0672a4 */ /* 0x000fe2000f8e0206 */
[----:B------:R-:W-:Y:S01]  /*2ffb0*/  LOP3.LUT R0, R0, 0xfffffffc, RZ, 0xc0, !PT ;  /* 0xfffffffc00007812 */ /* 0x000fe200078ec0ff */
[----:B------:R-:W-:Y:S01]  /*2ffc0*/  USHF.R.S32.HI UR12, URZ, 0x1f, UR61 ;  /* 0x0000001f3f0c7899 */ /* 0x000fe2000801143d */
[----:B------:R-:W-:Y:S01]  /*2ffd0*/  ULDC.64 UR8, c[0x0][0xcd8] ;  /* 0x0003360000087ab9 */ /* 0x000fe20000000a00 */
[----:B------:R-:W-:-:S02]  /*2ffe0*/  UIADD3 UR5, UR5, UR6, URZ ;  /* 0x0000000605057290 */ /* 0x000fc4000fffe03f */
[----:B------:R-:W-:Y:S01]  /*2fff0*/  IMAD.IADD R0, R3, 0x1, -R0 ;  /* 0x0000000103007824 */ /* 0x000fe200078e0a00 */
[----:B------:R-:W-:Y:S01]  /*30000*/  UIMAD UR6, UR12, UR8, URZ ;  /* 0x000000080c0672a4 */ /* 0x000fe2000f8e023f */
[----:B------:R-:W0:Y:S01]  /*30010*/  @P2 LDC R3, c[0x0][0xcec] ;  /* 0x00033b00ff032b82 */ /* 0x000e220000000800 */
[----:B------:R-:W-:Y:S01]  /*30020*/  USHF.R.S32.HI UR11, URZ, 0x1f, UR59 ;  /* 0x0000001f3f0b7899 */ /* 0x000fe2000801143b */
[----:B------:R-:W-:Y:S01]  /*30030*/  ISETP.GE.OR P0, PT, R21, R18, P0 ;  /* 0x000000121500720c */ /* 0x000fe20000706670 */
[----:B------:R-:W-:Y:S01]  /*30040*/  UIMAD UR6, UR61, UR9, UR6 ;  /* 0x000000093d0672a4 */ /* 0x000fe2000f8e0206 */
[----:B------:R-:W-:Y:S01]  /*30050*/  LEA.HI R2, R0, R0, RZ, 0x1 ;  /* 0x0000000000027211 */ /* 0x000fe200078f08ff */
[----:B------:R-:W-:-:S03]  /*30060*/  UIMAD.WIDE.U32 UR4, UR61, UR8, UR4 ;  /* 0x000000083d0472a5 */ /* 0x000fc6000f8e0004 */
[----:B------:R-:W1:Y:S01]  /*30070*/  @P2 LDC R4, c[0x0][0xcf0] ;  /* 0x00033c00ff042b82 */ /* 0x000e620000000800 */
[----:B------:R-:W-:Y:S01]  /*30080*/  LOP3.LUT R7, R2, 0x1ffffffe, RZ, 0xc0, !PT ;  /* 0x1ffffffe02077812 */ /* 0x000fe200078ec0ff */
[----:B------:R-:W-:Y:S01]  /*30090*/  ULDC.64 UR8, c[0x0][0xce0] ;  /* 0x0003380000087ab9 */ /* 0x000fe20000000a00 */
[----:B------:R-:W-:Y:S02]  /*300a0*/  UIADD3 UR5, UR5, UR6, URZ ;  /* 0x0000000605057290 */ /* 0x000fe4000fffe03f */
[----:B------:R-:W-:Y:S01]  /*300b0*/  UIMAD UR7, UR11, UR8, URZ ;  /* 0x000000080b0772a4 */ /* 0x000fe2000f8e023f */
[----:B------:R-:W-:Y:S01]  /*300c0*/  IMAD.IADD R0, R0, 0x1, -R7 ;  /* 0x0000000100007824 */ /* 0x000fe200078e0a07 */
[----:B------:R-:W-:Y:S02]  /*300d0*/  UIMAD.WIDE.U32 UR4, UR59, UR8, UR4 ;  /* 0x000000083b0472a5 */ /* 0x000fe4000f8e0004 */
[----:B------:R-:W-:Y:S01]  /*300e0*/  UIMAD UR7, UR59, UR9, UR7 ;  /* 0x000000093b0772a4 */ /* 0x000fe2000f8e0207 */
[----:B------:R-:W-:-:S02]  /*300f0*/  IMAD R0, R0, 0x8, R5 ;  /* 0x0000000800007824 */ /* 0x000fc400078e0205 */
[----:B------:R-:W-:Y:S02]  /*30100*/  ULDC.64 UR8, c[0x0][0xc38] ;  /* 0x00030e0000087ab9 */ /* 0x000fe40000000a00 */
[----:B------:R-:W-:-:S04]  /*30110*/  IMAD R6, R6, 0x80, R0 ;  /* 0x0000008006067824 */ /* 0x000fc800078e0200 */
[----:B0-----:R-:W-:-:S04]  /*30120*/  @P2 IMAD.HI.U32 R3, R6, R3, RZ ;  /* 0x0000000306032227 */ /* 0x001fc800078e00ff */
[----:B------:R-:W-:Y:S01]  /*30130*/  IMAD.MOV.U32 R0, RZ, RZ, R6 ;  /* 0x000000ffff007224 */ /* 0x000fe200078e0006 */
[----:B-1----:R-:W-:Y:S01]  /*30140*/  @P2 SHF.R.U32.HI R0, RZ, R4, R3 ;  /* 0x00000004ff002219 */ /* 0x002fe20000011603 */
[----:B------:R-:W-:-:S03]  /*30150*/  IMAD.U32 R4, RZ, RZ, UR7 ;  /* 0x00000007ff047e24 */ /* 0x000fc6000f8e00ff */
[--C-:B------:R-:W-:Y:S01]  /*30160*/  SHF.R.S32.HI R3, RZ, 0x1f, R0.reuse ;  /* 0x0000001fff037819 */ /* 0x100fe20000011400 */
[----:B------:R-:W-:Y:S01]  /*30170*/  IMAD.MOV R5, RZ, RZ, -R0 ;  /* 0x000000ffff057224 */ /* 0x000fe200078e0a00 */
[----:B------:R-:W-:-:S03]  /*30180*/  IADD3 R2, P3, R0, UR4, RZ ;  /* 0x0000000400027c10 */ /* 0x000fc6000ff7e0ff */
[----:B------:R-:W-:Y:S01]  /*30190*/  IMAD R5, R23, R5, R6 ;  /* 0x0000000517057224 */ /* 0x000fe200078e0206 */
[----:B------:R-:W-:Y:S01]  /*301a0*/  IADD3.X R3, R3, UR5, R4, P3, !PT ;  /* 0x0000000503037c10 */ /* 0x000fe20009ffe404 */
[----:B------:R-:W-:-:S03]  /*301b0*/  ULDC.64 UR4, c[0x0][0xcc8] ;  /* 0x0003320000047ab9 */ /* 0x000fc60000000a00 */
[----:B------:R-:W-:Y:S01]  /*301c0*/  SHF.R.S32.HI R0, RZ, 0x1f, R5 ;  /* 0x0000001fff007819 */ /* 0x000fe20000011405 */
[----:B------:R-:W-:-:S04]  /*301d0*/  IMAD.WIDE.U32 R2, R5, UR4, R2 ;  /* 0x0000000405027c25 */ /* 0x000fc8000f8e0002 */
[----:B------:R-:W-:-:S04]  /*301e0*/  IMAD R0, R0, UR4, RZ ;  /* 0x0000000400007c24 */ /* 0x000fc8000f8e02ff */
[----:B------:R-:W-:Y:S01]  /*301f0*/  IMAD R5, R5, UR5, R0 ;  /* 0x0000000505057c24 */ /* 0x000fe2000f8e0200 */
[----:B------:R-:W-:Y:S01]  /*30200*/  ULDC.64 UR4, c[0x0][0xca8] ;  /* 0x00032a0000047ab9 */ /* 0x000fe20000000a00 */
[----:B------:R-:W0:Y:S01]  /*30210*/  @P2 LDC R0, c[0x0][0xcec] ;  /* 0x00033b00ff002b82 */ /* 0x000e220000000800 */
[----:B------:R-:W-:Y:S01]  /*30220*/  LEA R8, P3, R2, UR4, 0x2 ;  /* 0x0000000402087c11 */ /* 0x000fe2000f8610ff */
[----:B------:R-:W-:-:S04]  /*30230*/  IMAD.IADD R3, R3, 0x1, R5 ;  /* 0x0000000103037824 */ /* 0x000fc800078e0205 */
[----:B------:R-:W-:Y:S01]  /*30240*/  SHFL.IDX PT, R4, R8, RZ, 0x1c1f ;  /* 0x001c1fff08047589 */ /* 0x000fe200000e0000 */
[----:B------:R-:W-:Y:S01]  /*30250*/  LEA.HI.X R10, R2, UR5, R3, 0x2, P3 ;  /* 0x00000005020a7c11 */ /* 0x000fe200098f1403 */
[----:B------:R-:W-:Y:S01]  /*30260*/  UIMAD UR6, UR10, UR8, URZ ;  /* 0x000000080a0672a4 */ /* 0x000fe2000f8e023f */
[----:B------:R-:W1:Y:S03]  /*30270*/  @P2 LDC R2, c[0x0][0xcf0] ;  /* 0x00033c00ff022b82 */ /* 0x000e660000000800 */
[----:B------:R-:W2:Y:S04]  /*30280*/  SHFL.IDX PT, R5, R10, RZ, 0x1c1f ;  /* 0x001c1fff0a057589 */ /* 0x000ea800000e0000 */
[----:B--2---:R2:W-:Y:S04]  /*30290*/  @!P1 ST.E desc[UR36][R4.64], R11 ;  /* 0x0000000b04009985 */ /* 0x0045e8000c101924 */
[----:B------:R-:W3:Y:S01]  /*302a0*/  @!P0 LDL R7, [R1+0x214] ;  /* 0x0002140001078983 */ /* 0x000ee20000100800 */
[----:B------:R-:W-:Y:S01]  /*302b0*/  UIMAD.WIDE.U32 UR4, UR58, UR8, URZ ;  /* 0x000000083a0472a5 */ /* 0x000fe2000f8e003f */
[----:B0-----:R-:W-:Y:S01]  /*302c0*/  @P2 IMAD.HI.U32 R3, R6, R0, RZ ;  /* 0x0000000006032227 */ /* 0x001fe200078e00ff */
[----:B------:R-:W-:Y:S01]  /*302d0*/  UIMAD UR6, UR58, UR9, UR6 ;  /* 0x000000093a0672a4 */ /* 0x000fe2000f8e0206 */
[----:B------:R-:W-:Y:S01]  /*302e0*/  LOP3.LUT R13, R13, 0x7ffffffc, RZ, 0xc0, !PT ;  /* 0x7ffffffc0d0d7812 */ /* 0x000fe200078ec0ff */
[----:B------:R-:W-:Y:S01]  /*302f0*/  BSSY B0, `(.L_x_11318) ;  /* 0x0000109000007945 */ /* 0x000fe20003800000 */
[----:B------:R-:W-:Y:S01]  /*30300*/  ULDC.64 UR8, c[0x0][0xc40] ;  /* 0x0003100000087ab9 */ /* 0x000fe20000000a00 */
[----:B------:R-:W-:Y:S01]  /*30310*/  UIADD3 UR5, UR5, UR6, URZ ;  /* 0x0000000605057290 */ /* 0x000fe2000fffe03f */
[--C-:B--2---:R-:W-:Y:S01]  /*30320*/  IMAD.MOV.U32 R5, RZ, RZ, R6.reuse ;  /* 0x000000ffff057224 */ /* 0x104fe200078e0006 */
[----:B------:R-:W-:Y:S01]  /*30330*/  UIMAD UR6, UR12, UR8, URZ ;  /* 0x000000080c0672a4 */ /* 0x000fe2000f8e023f */
[----:B-1----:R-:W-:Y:S01]  /*30340*/  @P2 SHF.R.U32.HI R5, RZ, R2, R3 ;  /* 0x00000002ff052219 */ /* 0x002fe20000011603 */
[----:B------:R-:W-:Y:S01]  /*30350*/  UIMAD.WIDE.U32 UR4, UR61, UR8, UR4 ;  /* 0x000000083d0472a5 */ /* 0x000fe2000f8e0004 */
[----:B------:R-:W-:Y:S01]  /*30360*/  IMAD.IADD R13, R12, 0x1, -R13 ;  /* 0x000000010c0d7824 */ /* 0x000fe200078e0a0d */
[----:B------:R-:W-:Y:S01]  /*30370*/  UIMAD UR6, UR61, UR9, UR6 ;  /* 0x000000093d0672a4 */ /* 0x000fe2000f8e0206 */
[--C-:B------:R-:W-:Y:S01]  /*30380*/  SHF.R.S32.HI R0, RZ, 0x1f, R5.reuse ;  /* 0x0000001fff007819 */ /* 0x100fe20000011405 */
[----:B------:R-:W-:Y:S01]  /*30390*/  IMAD.MOV R4, RZ, RZ, -R5 ;  /* 0x000000ffff047224 */ /* 0x000fe200078e0a05 */
[----:B------:R-:W-:Y:S01]  /*303a0*/  ULDC.64 UR8, c[0x0][0xc48] ;  /* 0x0003120000087ab9 */ /* 0x000fe20000000a00 */
[----:B------:R-:W-:Y:S01]  /*303b0*/  UIADD3 UR5, UR5, UR6, URZ ;  /* 0x0000000605057290 */ /* 0x000fe2000fffe03f */
[----:B------:R-:W-:Y:S01]  /*303c0*/  IMAD.SHL.U32 R19, R13, 0x2, RZ ;  /* 0x000000020d137824 */ /* 0x000fe200078e00ff */
[----:B------:R-:W-:Y:S01]  /*303d0*/  UIMAD UR6, UR11, UR8, URZ ;  /* 0x000000080b0672a4 */ /* 0x000fe2000f8e023f */
[----:B------:R-:W-:Y:S01]  /*303e0*/  IMAD R23, R23, R4, R6 ;  /* 0x0000000417177224 */ /* 0x000fe200078e0206 */
[----:B------:R-:W-:-:S02]  /*303f0*/  UIMAD.WIDE.U32 UR4, UR59, UR8, UR4 ;  /* 0x000000083b0472a5 */ /* 0x000fc4000f8e0004 */
[----:B------:R-:W-:-:S04]  /*30400*/  UIMAD UR6, UR59, UR9, UR6 ;  /* 0x000000093b0672a4 */ /* 0x000fc8000f8e0206 */
[----:B------:R-:W-:Y:S01]  /*30410*/  UIADD3 UR6, UR5, UR6, URZ ;  /* 0x0000000605067290 */ /* 0x000fe2000fffe03f */
[----:B------:R-:W-:Y:S02]  /*30420*/  IMAD.U32 R2, RZ, RZ, UR4 ;  /* 0x00000004ff027e24 */ /* 0x000fe4000f8e00ff */
[----:B------:R-:W-:Y:S01]  /*30430*/  IMAD.U32 R3, RZ, RZ, UR5 ;  /* 0x00000005ff037e24 */ /* 0x000fe2000f8e00ff */
[----:B------:R-:W-:Y:S02]  /*30440*/  ULDC.64 UR4, c[0x0][0xc30] ;  /* 0x00030c0000047ab9 */ /* 0x000fe40000000a00 */
[----:B------:R-:W-:Y:S02]  /*30450*/  IMAD.U32 R3, RZ, RZ, UR6 ;  /* 0x00000006ff037e24 */ /* 0x000fe4000f8e00ff */
[----:B------:R-:W-:Y:S02]  /*30460*/  IMAD R0, R0, UR4, RZ ;  /* 0x0000000400007c24 */ /* 0x000fe4000f8e02ff */
        /* <DEDUP_REMOVED lines=8> */
[----:B------:R-:W-:Y:S01]  /*304f0*/  ULDC.64 UR4, c[0x0][0xc00] ;  /* 0x0003000000047ab9 */ /* 0x000fe20000000a00 */
[----:B------:R-:W-:Y:S02]  /*30500*/  SHFL.IDX PT, R2, R8, 0x1, 0x1c1f ;  /* 0x003c1f0008027f89 */ /* 0x000fe400000e0000 */
[----:B------:R-:W-:Y:S01]  /*30510*/  IMAD.IADD R3, R23, 0x1, R5 ;  /* 0x0000000117037824 */ /* 0x000fe200078e0205 */
[----:B------:R-:W-:-:S04]  /*30520*/  LEA R20, P1, R22, UR4, 0x2 ;  /* 0x0000000416147c11 */ /* 0x000fc8000f8210ff */
[----:B------:R-:W-:Y:S01]  /*30530*/  LEA.HI.X R22, R22, UR5, R3, 0x2, P1 ;  /* 0x0000000516167c11 */ /* 0x000fe200088f1403 */
[----:B------:R-:W-:Y:S01]  /*30540*/  SHFL.IDX PT, R16, R20, RZ, 0x1c1f ;  /* 0x001c1fff14107589 */ /* 0x000fe200000e0000 */
[----:B------:R-:W-:-:S03]  /*30550*/  ISETP.GE.AND P1, PT, R9, R18, PT ;  /* 0x000000120900720c */ /* 0x000fc60003f26270 */
[----:B------:R-:W3:Y:S04]  /*30560*/  SHFL.IDX PT, R3, R10, 0x1, 0x1c1f ;  /* 0x003c1f000a037f89 */ /* 0x000ee800000e0000 */
[----:B------:R0:W1:Y:S04]  /*30570*/  SHFL.IDX PT, R17, R22, RZ, 0x1c1f ;  /* 0x001c1fff16117589 */ /* 0x00006800000e0000 */
[----:B---3--:R0:W-:Y:S02]  /*30580*/  @!P0 ST.E desc[UR36][R2.64], R7 ;  /* 0x0000000702008985 */ /* 0x0081e4000c101924 */
[----:B-1----:R-:W-:Y:S05]  /*30590*/  @P1 BRA `(.L_x_11319) ;  /* 0x0000000c00781947 */ /* 0x002fea0003800000 */
[----:B------:R-:W-:Y:S02]  /*305a0*/  ULDC UR4, c[0x0][0xbc8] ;  /* 0x0002f20000047ab9 */ /* 0x000fe40000000800 */
[----:B------:R-:W-:-:S13]  /*305b0*/  ISETP.GE.AND P0, PT, R19, UR4, PT ;  /* 0x0000000413007c0c */ /* 0x000fda000bf06270 */
[----:B------:R-:W2:Y:S01]  /*305c0*/  @!P0 LDL.64 R12, [R1+0x230] ;  /* 0x00023000010c8983 */ /* 0x000ea20000100a00 */
[C---:B------:R-:W-:Y:S02]  /*305d0*/  VIADD R0, R19.reuse, 0x8 ;  /* 0x0000000813007836 */ /* 0x040fe40000000000 */
[----:B0-----:R-:W-:-:S03]  /*305e0*/  @!P0 IMAD.WIDE R2, R19, 0x4, R16 ;  /* 0x0000000413028825 */ /* 0x001fc600078e0210 */
[C---:B------:R-:W-:Y:S01]  /*305f0*/  ISETP.GE.AND P1, PT, R0.reuse, UR4, PT ;  /* 0x0000000400007c0c */ /* 0x040fe2000bf26270 */
[----:B------:R-:W-:Y:S01]  /*30600*/  VIADD R8, R19, 0x10 ;  /* 0x0000001013087836 */ /* 0x000fe20000000000 */
[----:B--2---:R0:W-:Y:S11]  /*30610*/  @!P0 ST.E.64 desc[UR36][R2.64], R12 ;  /* 0x0000000c02008985 */ /* 0x0041f6000c101b24 */
[----:B------:R-:W2:Y:S01]  /*30620*/  @!P1 LDL.64 R6, [R1+0x240] ;  /* 0x0002400001069983 */ /* 0x000ea20000100a00 */
[----:B------:R-:W-:-:S02]  /*30630*/  @!P1 LEA.HI R0, R0, R0, RZ, 0x1 ;  /* 0x0000000000009211 */ /* 0x000fc400078f08ff */
[----:B------:R-:W-:Y:S02]  /*30640*/  ISETP.GE.AND P0, PT, R8, UR4, PT ;  /* 0x0000000408007c0c */ /* 0x000fe4000bf06270 */
[----:B------:R-:W-:-:S05]  /*30650*/  @!P1 LOP3.LUT R0, R0, 0xfffffffe, RZ, 0xc0, !PT ;  /* 0xfffffffe00009812 */ /* 0x000fca00078ec0ff */
[----:B------:R-:W-:-:S04]  /*30660*/  @!P1 IMAD.WIDE R4, R0, 0x4, R16 ;  /* 0x0000000400049825 */ /* 0x000fc800078e0210 */
[----:B------:R-:W-:Y:S01]  /*30670*/  VIADD R0, R19, 0x18 ;  /* 0x0000001813007836 */ /* 0x000fe20000000000 */
[----:B--2---:R1:W-:Y:S04]  /*30680*/  @!P1 ST.E.64 desc[UR36][R4.64], R6 ;  /* 0x0000000604009985 */ /* 0x0043e8000c101b24 */
[----:B------:R-:W2:Y:S01]  /*30690*/  @!P0 LDL.64 R10, [R1+0x250] ;  /* 0x00025000010a8983 */ /* 0x000ea20000100a00 */
[----:B------:R-:W-:Y:S02]  /*306a0*/  @!P0 LEA.HI R8, R8, R8, RZ, 0x1 ;  /* 0x0000000808088211 */ /* 0x000fe400078f08ff */
[----:B------:R-:W-:Y:S02]  /*306b0*/  ISETP.GE.AND P1, PT, R0, UR4, PT ;  /* 0x0000000400007c0c */ /* 0x000fe4000bf26270 */
[----:B------:R-:W-:-:S05]  /*306c0*/  @!P0 LOP3.LUT R8, R8, 0xfffffffe, RZ, 0xc0, !PT ;  /* 0xfffffffe08088812 */ /* 0x000fca00078ec0ff */
[----:B------:R-:W-:-:S04]  /*306d0*/  @!P0 IMAD.WIDE R8, R8, 0x4, R16 ;  /* 0x0000000408088825 */ /* 0x000fc800078e0210 */
[----:B------:R-:W-:Y:S01]  /*306e0*/  VIADD R14, R19, 0x20 ;  /* 0x00000020130e7836 */ /* 0x000fe20000000000 */
[----:B--2---:R2:W-:Y:S04]  /*306f0*/  @!P0 ST.E.64 desc[UR36][R8.64], R10 ;  /* 0x0000000a08008985 */ /* 0x0045e8000c101b24 */
[----:B0-----:R-:W3:Y:S01]  /*30700*/  @!P1 LDL.64 R12, [R1+0x260] ;  /* 0x00026000010c9983 */ /* 0x001ee20000100a00 */
[----:B------:R-:W-:Y:S02]  /*30710*/  @!P1 LEA.HI R0, R0, R0, RZ, 0x1 ;  /* 0x0000000000009211 */ /* 0x000fe400078f08ff */
[----:B------:R-:W-:Y:S02]  /*30720*/  ISETP.GE.AND P0, PT, R14, UR4, PT ;  /* 0x000000040e007c0c */ /* 0x000fe4000bf06270 */
[----:B------:R-:W-:-:S05]  /*30730*/  @!P1 LOP3.LUT R0, R0, 0xfffffffe, RZ, 0xc0, !PT ;  /* 0xfffffffe00009812 */ /* 0x000fca00078ec0ff */
[----:B------:R-:W-:-:S04]  /*30740*/  @!P1 IMAD.WIDE R2, R0, 0x4, R16 ;  /* 0x0000000400029825 */ /* 0x000fc800078e0210 */
[----:B------:R-:W-:Y:S01]  /*30750*/  VIADD R0, R19, 0x28 ;  /* 0x0000002813007836 */ /* 0x000fe20000000000 */
[----:B---3--:R0:W-:Y:S04]  /*30760*/  @!P1 ST.E.64 desc[UR36][R2.64], R12 ;  /* 0x0000000c02009985 */ /* 0x0081e8000c101b24 */
[----:B-1----:R-:W3:Y:S01]  /*30770*/  @!P0 LDL.64 R4, [R1+0x270] ;  /* 0x0002700001048983 */ /* 0x002ee20000100a00 */
[----:B------:R-:W-:Y:S02]  /*30780*/  @!P0 LEA.HI R14, R14, R14, RZ, 0x1 ;  /* 0x0000000e0e0e8211 */ /* 0x000fe400078f08ff */
[----:B------:R-:W-:Y:S02]  /*30790*/  ISETP.GE.AND P1, PT, R0, UR4, PT ;  /* 0x0000000400007c0c */ /* 0x000fe4000bf26270 */
[----:B------:R-:W-:-:S05]  /*307a0*/  @!P0 LOP3.LUT R14, R14, 0xfffffffe, RZ, 0xc0, !PT ;  /* 0xfffffffe0e0e8812 */ /* 0x000fca00078ec0ff */
[----:B------:R-:W-:-:S04]  /*307b0*/  @!P0 IMAD.WIDE R14, R14, 0x4, R16 ;  /* 0x000000040e0e8825 */ /* 0x000fc800078e0210 */
[----:B--2---:R-:W-:Y:S01]  /*307c0*/  VIADD R8, R19, 0x30 ;  /* 0x0000003013087836 */ /* 0x004fe20000000000 */
[----:B---3--:R1:W-:Y:S04]  /*307d0*/  @!P0 ST.E.64 desc[UR36][R14.64], R4 ;  /* 0x000000040e008985 */ /* 0x0083e8000c101b24 */
[----:B------:R-:W2:Y:S01]  /*307e0*/  @!P1 LDL.64 R6, [R1+0x280] ;  /* 0x0002800001069983 */ /* 0x000ea20000100a00 */
[----:B------:R-:W-:Y:S02]  /*307f0*/  @!P1 LEA.HI R0, R0, R0, RZ, 0x1 ;  /* 0x0000000000009211 */ /* 0x000fe400078f08ff */
[----:B------:R-:W-:Y:S02]  /*30800*/  ISETP.GE.AND P0, PT, R8, UR4, PT ;  /* 0x0000000408007c0c */ /* 0x000fe4000bf06270 */
[----:B------:R-:W-:-:S05]  /*30810*/  @!P1 LOP3.LUT R0, R0, 0xfffffffe, RZ, 0xc0, !PT ;  /* 0xfffffffe00009812 */ /* 0x000fca00078ec0ff */
[----:B0-----:R-:W-:-:S04]  /*30820*/  @!P1 IMAD.WIDE R2, R0, 0x4, R16 ;  /* 0x0000000400029825 */ /* 0x001fc800078e0210 */
        /* <DEDUP_REMOVED lines=9> */
[----:B-1----:R-:W3:Y:S01]  /*308c0*/  @!P1 LDL.64 R4, [R1+0x2a0] ;  /* 0x0002a00001049983 */ /* 0x002ee20000100a00 */
[----:B------:R-:W-:Y:S02]  /*308d0*/  @!P1 LEA.HI R0, R0, R0, RZ, 0x1 ;  /* 0x0000000000009211 */ /* 0x000fe400078f08ff */
[----:B------:R-:W-:Y:S02]  /*308e0*/  ISETP.GE.AND P0, PT, R12, UR4, PT ;  /* 0x000000040c007c0c */ /* 0x000fe4000bf06270 */
[----:B------:R-:W-:-:S05]  /*308f0*/  @!P1 LOP3.LUT R0, R0, 0xfffffffe, RZ, 0xc0, !PT ;  /* 0xfffffffe00009812 */ /* 0x000fca00078ec0ff */
[----:B0-----:R-:W-:-:S04]  /*30900*/  @!P1 IMAD.WIDE R2, R0, 0x4, R16 ;  /* 0x0000000400029825 */ /* 0x001fc800078e0210 */
[----:B------:R-:W-:Y:S01]  /*30910*/  VIADD R0, R19, 0x48 ;  /* 0x0000004813007836 */ /* 0x000fe20000000000 */
[----:B---3--:R0:W-:Y:S04]  /*30920*/  @!P1 ST.E.64 desc[UR36][R2.64], R4 ;  /* 0x0000000402009985 */ /* 0x0081e8000c101b24 */
[----:B------:R-:W3:Y:S01]  /*30930*/  @!P0 LDL.64 R6, [R1+0x2b0] ;  /* 0x0002b00001068983 */ /* 0x000ee20000100a00 */
        /* <DEDUP_REMOVED lines=18> */
[----:B-1----:R-:W-:Y:S01]  /*30a60*/  VIADD R12, R19, 0x60 ;  /* 0x00000060130c7836 */ /* 0x002fe20000000000 */
[----:B--2---:R1:W-:Y:S04]  /*30a70*/  @!P0 ST.E.64 desc[UR36][R10.64], R4 ;  /* 0x000000040a008985 */ /* 0x0043e8000c101b24 */
        /* <DEDUP_REMOVED lines=87> */
[----:B0-----:R-:W-:-:S05]  /*30ff0*/  @!P1 LOP3.LUT R3, R0, 0xfffffffe, RZ, 0xc0, !PT ;  /* 0xfffffffe00039812 */ /* 0x001fca00078ec0ff */
[----:B------:R-:W-:-:S04]  /*31000*/  @!P1 IMAD.WIDE R2, R3, 0x4, R16 ;  /* 0x0000000403029825 */ /* 0x000fc800078e0210 */
[----:B------:R-:W-:Y:S01]  /*31010*/  VIADD R0, R19, 0xc8 ;  /* 0x000000c813007836 */ /* 0x000fe20000000000 */
[----:B--2---:R0:W-:Y:S04]  /*31020*/  @!P1 ST.E.64 desc[UR36][R2.64], R6 ;  /* 0x0000000602009985 */ /* 0x0041e8000c101b24 */
[----:B------:R-:W2:Y:S01]  /*31030*/  @!P0 LDL.64 R8, [R1+0x3b0] ;  /* 0x0003b00001088983 */ /* 0x000ea20000100a00 */
[----:B------:R-:W-:Y:S02]  /*31040*/  @!P0 LEA.HI R12, R12, R12, RZ, 0x1 ;  /* 0x0000000c0c0c8211 */ /* 0x000fe400078f08ff */
[----:B------:R-:W-:Y:S02]  /*31050*/  ISETP.GE.AND P1, PT, R0, UR4, PT ;  /* 0x0000000400007c0c */ /* 0x000fe4000bf26270 */
[----:B-1----:R-:W-:-:S05]  /*31060*/  @!P0 LOP3.LUT R5, R12, 0xfffffffe, RZ, 0xc0, !PT ;  /* 0xfffffffe0c058812 */ /* 0x002fca00078ec0ff */
[----:B------:R-:W-:-:S04]  /*31070*/  @!P0 IMAD.WIDE R4, R5, 0x4, R16 ;  /* 0x0000000405048825 */ /* 0x000fc800078e0210 */
[----:B------:R-:W-:Y:S01]  /*31080*/  VIADD R12, R19, 0xd0 ;  /* 0x000000d0130c7836 */ /* 0x000fe20000000000 */
        /* <DEDUP_REMOVED lines=36> */
[----:B------:R-:W3:Y:S01]  /*312d0*/  @!P0 LDL.64 R8, [R1+0x410] ;  /* 0x0004100001088983 */ /* 0x000ee20000100a00 */
[----:B------:R-:W-:Y:S02]  /*312e0*/  @!P0 LEA.HI R12, R12, R12, RZ, 0x1 ;  /* 0x0000000c0c0c8211 */ /* 0x000fe400078f08ff */
[----:B------:R-:W-:Y:S02]  /*312f0*/  ISETP.GE.AND P1, PT, R0, UR4, PT ;  /* 0x0000000400007c0c */ /* 0x000fe4000bf26270 */
[----:B-1----:R-:W-:-:S05]  /*31300*/  @!P0 LOP3.LUT R5, R12, 0xfffffffe, RZ, 0xc0, !PT ;  /* 0xfffffffe0c058812 */ /* 0x002fca00078ec0ff */
[----:B------:R-:W-:-:S05]  /*31310*/  @!P0 IMAD.WIDE R4, R5, 0x4, R16 ;  /* 0x0000000405048825 */ /* 0x000fca00078e0210 */
[----:B---3--:R2:W-:Y:S04]  /*31320*/  @!P0 ST.E.64 desc[UR36][R4.64], R8 ;  /* 0x0000000804008985 */ /* 0x0085e8000c101b24 */
[----:B------:R-:W3:Y:S01]  /*31330*/  @!P1 LDL.64 R12, [R1+0x420] ;  /* 0x00042000010c9983 */ /* 0x000ee20000100a00 */
[----:B------:R-:W-:-:S04]  /*31340*/  @!P1 LEA.HI R0, R0, R0, RZ, 0x1 ;  /* 0x0000000000009211 */ /* 0x000fc800078f08ff */
[----:B------:R-:W-:-:S05]  /*31350*/  @!P1 LOP3.LUT R11, R0, 0xfffffffe, RZ, 0xc0, !PT ;  /* 0xfffffffe000b9812 */ /* 0x000fca00078ec0ff */
[----:B------:R-:W-:-:S05]  /*31360*/  @!P1 IMAD.WIDE R16, R11, 0x4, R16 ;  /* 0x000000040b109825 */ /* 0x000fca00078e0210 */
[----:B---3--:R2:W-:Y:S02]  /*31370*/  @!P1 ST.E.64 desc[UR36][R16.64], R12 ;  /* 0x0000000c10009985 */ /* 0x0085e4000c101b24 */
.L_x_11319:
[----:B------:R-:W-:Y:S05]  /*31380*/  BSYNC B0 ;  /* 0x0000000000007941 */ /* 0x000fea0003800000 */
.L_x_11318:
[----:B------:R-:W-:Y:S01]  /*31390*/  ISETP.GE.AND P0, PT, R21, R18, PT ;  /* 0x000000121500720c */ /* 0x000fe20003f06270 */
[----:B------:R1:W3:Y:S04]  /*313a0*/  SHFL.IDX PT, R15, R22, 0x1, 0x1c1f ;  /* 0x003c1f00160f7f89 */ /* 0x0002e800000e0000 */
[----:B------:R1:W4:Y:S08]  /*313b0*/  SHFL.IDX PT, R14, R20, 0x1, 0x1c1f ;  /* 0x003c1f00140e7f89 */ /* 0x00033000000e0000 */
[----:B-1----:R-:W-:Y:S05]  /*313c0*/  @P0 BRA `(.L_x_11213) ;  /* 0x0000005800c00947 */ /* 0x002fea0003800000 */
[----:B--2---:R-:W1:Y:S02]  /*313d0*/  LDC R17, c[0x0][0xbc8] ;  /* 0x0002f200ff117b82 */ /* 0x004e640000000800 */
[----:B-1----:R-:W-:-:S13]  /*313e0*/  ISETP.GE.AND P0, PT, R19, R17, PT ;  /* 0x000000111300720c */ /* 0x002fda0003f06270 */
[----:B------:R-:W2:Y:S01]  /*313f0*/  @!P0 LDL.64 R12, [R1+0x238] ;  /* 0x00023800010c8983 */ /* 0x000ea20000100a00 */
[C---:B------:R-:W-:Y:S02]  /*31400*/  VIADD R0, R19.reuse, 0x8 ;  /* 0x0000000813007836 */ /* 0x040fe40000000000 */
[----:B0--34-:R-:W-:-:S03]  /*31410*/  @!P0 IMAD.WIDE R2, R19, 0x4, R14 ;  /* 0x0000000413028825 */ /* 0x019fc600078e020e */
[C---:B------:R-:W-:Y:S01]  /*31420*/  ISETP.GE.AND P1, PT, R0.reuse, R17, PT ;  /* 0x000000110000720c */ /* 0x040fe20003f26270 */
[----:B------:R-:W-:Y:S01]  /*31430*/  VIADD R10, R19, 0x10 ;  /* 0x00000010130a7836 */ /* 0x000fe20000000000 */
[----:B--2---:R0:W-:Y:S11]  /*31440*/  @!P0 ST.E.64 desc[UR36][R2.64], R12 ;  /* 0x0000000c02008985 */ /* 0x0041f6000c101b24 */
[----:B------:R-:W2:Y:S01]  /*31450*/  @!P1 LDL.64 R6, [R1+0x248] ;  /* 0x0002480001069983 */ /* 0x000ea20000100a00 */
[----:B------:R-:W-:-:S02]  /*31460*/  @!P1 LEA.HI R0, R0, R0, RZ, 0x1 ;  /* 0x0000000000009211 */ /* 0x000fc400078f08ff */
[----:B------:R-:W-:Y:S02]  /*31470*/  ISETP.GE.AND P0, PT, R10, R17, PT ;  /* 0x000000110a00720c */ /* 0x000fe40003f06270 */
[----:B------:R-:W-:-:S05]  /*31480*/  @!P1 LOP3.LUT R0, R0, 0xfffffffe, RZ, 0xc0, !PT ;  /* 0xfffffffe00009812 */ /* 0x000fca00078ec0ff */
[----:B------:R-:W-:-:S04]  /*31490*/  @!P1 IMAD.WIDE R4, R0, 0x4, R14 ;  /* 0x0000000400049825 */ /* 0x000fc800078e020e */
[----:B------:R-:W-:Y:S01]  /*314a0*/  VIADD R0, R19, 0x18 ;  /* 0x0000001813007836 */ /* 0x000fe20000000000 */
[----:B--2---:R1:W-:Y:S04]  /*314b0*/  @!P1 ST.E.64 desc[UR36][R4.64], R6 ;  /* 0x0000000604009985 */ /* 0x0043e8000c101b24 */
[----:B------:R-:W2:Y:S01]  /*314c0*/  @!P0 LDL.64 R8, [R1+0x258] ;  /* 0x0002580001088983 */ /* 0x000ea20000100a00 */
[----:B------:R-:W-:Y:S02]  /*314d0*/  @!P0 LEA.HI R10, R10, R10, RZ, 0x1 ;  /* 0x0000000a0a0a8211 */ /* 0x000fe400078f08ff */
[----:B------:R-:W-:Y:S02]  /*314e0*/  ISETP.GE.AND P1, PT, R0, R17, PT ;  /* 0x000000110000720c */ /* 0x000fe40003f26270 */
[----:B0-----:R-:W-:-:S05]  /*314f0*/  @!P0 LOP3.LUT R2, R10, 0xfffffffe, RZ, 0xc0, !PT ;  /* 0xfffffffe0a028812 */ /* 0x001fca00078ec0ff */
[----:B------:R-:W-:-:S04]  /*31500*/  @!P0 IMAD.WIDE R2, R2, 0x4, R14 ;  /* 0x0000000402028825 */ /* 0x000fc800078e020e */
[----:B------:R-:W-:Y:S01]  /*31510*/  VIADD R12, R19, 0x20 ;  /* 0x00000020130c7836 */ /* 0x000fe20000000000 */
[----:B--2---:R0:W-:Y:S04]  /*31520*/  @!P0 ST.E.64 desc[UR36][R2.64], R8 ;  /* 0x0000000802008985 */ /* 0x0041e8000c101b24 */
[----:B------:R-:W2:Y:S01]  /*31530*/  @!P1 LDL.64 R10, [R1+0x268] ;  /* 0x00026800010a9983 */ /* 0x000ea20000100a00 */
[----:B------:R-:W-:Y:S02]  /*31540*/  @!P1 LEA.HI R0, R0, R0, RZ, 0x1 ;  /* 0x0000000000009211 */ /* 0x000fe400078f08ff */
[----:B------:R-:W-:Y:S02]  /*31550*/  ISETP.GE.AND P0, PT, R12, R17, PT ;  /* 0x000000110c00720c */ /* 0x000fe40003f06270 */
[----:B------:R-:W-:-:S05]  /*31560*/  @!P1 LOP3.LUT R0, R0, 0xfffffffe, RZ, 0xc0, !PT ;  /* 0xfffffffe00009812 */ /* 0x000fca00078ec0ff */
[----:B-1----:R-:W-:-:S04]  /*31570*/  @!P1 IMAD.WIDE R4, R0, 0x4, R14 ;  /* 0x0000000400049825 */ /* 0x002fc800078e020e */
        /* <DEDUP_REMOVED lines=96> */
[----:B-1----:R-:W-:-:S05]  /*31b80*/  @!P1 LOP3.LUT R5, R0, 0xfffffffe, RZ, 0xc0, !PT ;  /* 0xfffffffe00059812 */ /* 0x002fca00078ec0ff */
        /* <DEDUP_REMOVED lines=77> */
[----:B------:R-:W-:-:S06]  /*32060*/  @!P0 IMAD.WIDE R2, R3, 0x4, R14 ;  /* 0x0000000403028825 */ /* 0x000fcc00078e020e */
[----:B------:R-:W-:Y:S01]  /*32070*/  @!P1 LEA.HI R0, R0, R0, RZ, 0x1 ;  /* 0x0000000000009211 */ /* 0x000fe200078f08ff */
[----:B--2---:R0:W-:Y:S04]  /*32080*/  @!P0 ST.E.64 desc[UR36][R2.64], R6 ;  /* 0x0000000602008985 */ /* 0x0041e8000c101b24 */
[----:B------:R-:W2:Y:S01]  /*32090*/  @!P1 LDL.64 R8, [R1+0x408] ;  /* 0x0004080001089983 */ /* 0x000ea20000100a00 */
[----:B------:R-:W-:Y:S01]  /*320a0*/  @!P1 LOP3.LUT R13, R0, 0xfffffffe, RZ, 0xc0, !PT ;  /* 0xfffffffe000d9812 */ /* 0x000fe200078ec0ff */
[C---:B------:R-:W-:Y:S01]  /*320b0*/  VIADD R0, R19.reuse, 0xf0 ;  /* 0x000000f013007836 */ /* 0x040fe20000000000 */
[----:B------:R-:W-:Y:S01]  /*320c0*/  BSSY B0, `(.L_x_11320) ;  /* 0x000000c000007945 */ /* 0x000fe20003800000 */
[----:B------:R-:W-:Y:S02]  /*320d0*/  VIADD R19, R19, 0xf8 ;  /* 0x000000f813137836 */ /* 0x000fe40000000000 */
[----:B-1----:R-:W-:Y:S01]  /*320e0*/  @!P1 IMAD.WIDE R4, R13, 0x4, R14 ;  /* 0x000000040d049825 */ /* 0x002fe200078e020e */
[----:B------:R-:W-:-:S04]  /*320f0*/  ISETP.GE.AND P0, PT, R0, R17, PT ;  /* 0x000000110000720c */ /* 0x000fc80003f06270 */
[----:B--2---:R0:W-:Y:S01]  /*32100*/  @!P1 ST.E.64 desc[UR36][R4.64], R8 ;  /* 0x0000000804009985 */ /* 0x0041e2000c101b24 */
[----:B------:R-:W-:-:S08]  /*32110*/  ISETP.GE.AND P1, PT, R19, R17, PT ;  /* 0x000000111300720c */ /* 0x000fd00003f26270 */
[----:B------:R-:W-:Y:S05]  /*32120*/  @P0 BRA `(.L_x_11321) ;  /* 0x0000000000140947 */ /* 0x000fea0003800000 */
[----:B0-----:R-:W2:Y:S01]  /*32130*/  LDL.64 R4, [R1+0x418] ;  /* 0x0004180001047983 */ /* 0x001ea20000100a00 */
[----:B------:R-:W-:-:S04]  /*32140*/  LEA.HI R0, R0, R0, RZ, 0x1 ;  /* 0x0000000000007211 */ /* 0x000fc800078f08ff */
[----:B------:R-:W-:-:S05]  /*32150*/  LOP3.LUT R3, R0, 0xfffffffe, RZ, 0xc0, !PT ;  /* 0xfffffffe00037812 */ /* 0x000fca00078ec0ff */
[----:B------:R-:W-:-:S05]  /*32160*/  IMAD.WIDE R2, R3, 0x4, R14 ;  /* 0x0000000403027825 */ /* 0x000fca00078e020e */
[----:B--2---:R1:W-:Y:S02]  /*32170*/  ST.E.64 desc[UR36][R2.64], R4 ;  /* 0x0000000402007985 */ /* 0x0043e4000c101b24 */
.L_x_11321:
[----:B------:R-:W-:Y:S05]  /*32180*/  BSYNC B0 ;  /* 0x0000000000007941 */ /* 0x000fea0003800000 */
.L_x_11320:
[----:B------:R-:W-:Y:S05]  /*32190*/  @P1 BRA `(.L_x_11213) ;  /* 0x0000004c004c1947 */ /* 0x000fea0003800000 */
[----:B01----:R-:W2:Y:S01]  /*321a0*/  LDL.64 R4, [R1+0x428] ;  /* 0x0004280001047983 */ /* 0x003ea20000100a00 */
[----:B------:R-:W-:-:S04]  /*321b0*/  LEA.HI R19, R19, R19, RZ, 0x1 ;  /* 0x0000001313137211 */ /* 0x000fc800078f08ff */
[----:B------:R-:W-:-:S05]  /*321c0*/  LOP3.LUT R3, R19, 0xfffffffe, RZ, 0xc0, !PT ;  /* 0xfffffffe13037812 */ /* 0x000fca00078ec0ff */
[----:B------:R-:W-:-:S05]  /*321d0*/  IMAD.WIDE R2, R3, 0x4, R14 ;  /* 0x0000000403027825 */ /* 0x000fca00078e020e */
[----:B--2---:R0:W-:Y:S01]  /*321e0*/  ST.E.64 desc[UR36][R2.64], R4 ;  /* 0x0000000402007985 */ /* 0x0041e2000c101b24 */
[----:B------:R-:W-:Y:S05]  /*321f0*/  BRA `(.L_x_11213) ;  /* 0x0000004c00347947 */ /* 0x000fea0003800000 */
.L_x_11317:
[----:B------:R-:W1:Y:S02]  /*32200*/  S2R R0, SR_TID.X ;  /* 0x0000000000007919 */ /* 0x000e640000002100 */
[----:B-1----:R-:W-:-:S05]  /*32210*/  VIADD R0, R0, 0xffffff80 ;  /* 0xffffff8000007836 */ /* 0x002fca0000000000 */
[----:B------:R-:W-:-:S13]  /*32220*/  ISETP.GT.AND P0, PT, R0, 0x7f, PT ;  /* 0x0000007f0000780c */ /* 0x000fda0003f04270 */
[----:B------:R-:W-:Y:S05]  /*32230*/  @P0 BRA `(.L_x_11213) ;  /* 0x0000004c00240947 */ /* 0x000fea0003800000 */
[----:B0-----:R-:W0:Y:S01]  /*32240*/  S2R R3, SR_CTAID.X ;  /* 0x0000000000037919 */ /* 0x001e220000002500 */
[----:B--2---:R-:W1:Y:S01]  /*32250*/  LDC R4, c[0x0][0xce8] ;  /* 0x00033a00ff047b82 */ /* 0x004e620000000800 */
[----:B------:R-:W-:Y:S02]  /*32260*/  ULDC UR4, c[0x0][0xb88] ;  /* 0x0002e20000047ab9 */ /* 0x000fe40000000800 */
[----:B-1----:R-:W-:Y:S02]  /*32270*/  IMAD R5, R4, UR4, RZ ;  /* 0x0000000404057c24 */ /* 0x002fe4000f8e02ff */
[----:B0-----:R-:W-:-:S05]  /*32280*/  IMAD R0, R3, 0x80, R0 ;  /* 0x0000008003007824 */ /* 0x001fca00078e0200 */
[----:B------:R-:W-:-:S13]  /*32290*/  ISETP.GE.AND P0, PT, R0, R5, PT ;  /* 0x000000050000720c */ /* 0x000fda0003f06270 */
[----:B------:R-:W-:Y:S05]  /*322a0*/  @P0 BRA `(.L_x_11213) ;  /* 0x0000004c00080947 */ /* 0x000fea0003800000 */
[----:B------:R-:W-:Y:S01]  /*322b0*/  ISETP.NE.AND P0, PT, R4, 0x1, PT ;  /* 0x000000010400780c */ /* 0x000fe20003f05270 */
[----:B------:R-:W-:Y:S01]  /*322c0*/  USHF.R.S32.HI UR6, URZ, 0x1f, UR58 ;  /* 0x0000001f3f067899 */ /* 0x000fe2000801143a */
[----:B------:R-:W-:Y:S01]  /*322d0*/  IMAD.MOV.U32 R2, RZ, RZ, R0 ;  /* 0x000000ffff027224 */ /* 0x000fe200078e0000 */
[----:B------:R-:W-:Y:S01]  /*322e0*/  ULDC.64 UR8, c[0x0][0xcd0] ;  /* 0x0003340000087ab9 */ /* 0x000fe20000000a00 */
[----:B------:R-:W-:Y:S02]  /*322f0*/  USHF.R.S32.HI UR7, URZ, 0x1f, UR61 ;  /* 0x0000001f3f077899 */ /* 0x000fe4000801143d */
[----:B------:R-:W-:Y:S02]  /*32300*/  UIMAD UR6, UR6, UR8, URZ ;  /* 0x00000008060672a4 */ /* 0x000fe4000f8e023f */
[----:B------:R-:W-:Y:S02]  /*32310*/  UIMAD.WIDE.U32 UR4, UR58, UR8, URZ ;  /* 0x000000083a0472a5 */ /* 0x000fe4000f8e003f */
[----:B------:R-:W-:-:S03]  /*32320*/  UIMAD UR6, UR58, UR9, UR6 ;  /* 0x000000093a0672a4 */ /* 0x000fc6000f8e0206 */
[----:B------:R-:W0:Y:S01]  /*32330*/  @P0 LDC R3, c[0x0][0xcec] ;  /* 0x00033b00ff030b82 */ /* 0x000e220000000800 */
[----:B------:R-:W-:Y:S01]  /*32340*/  ULDC.64 UR8, c[0x0][0xcd8] ;  /* 0x0003360000087ab9 */ /* 0x000fe20000000a00 */
[----:B------:R-:W-:Y:S02]  /*32350*/  UIADD3 UR5, UR5, UR6, URZ ;  /* 0x0000000605057290 */ /* 0x000fe4000fffe03f */
[----:B------:R-:W-:Y:S02]  /*32360*/  UIMAD UR7, UR7, UR8, URZ ;  /* 0x00000008070772a4 */ /* 0x000fe4000f8e023f */
[----:B------:R-:W-:Y:S02]  /*32370*/  USHF.R.S32.HI UR6, URZ, 0x1f, UR59 ;  /* 0x0000001f3f067899 */ /* 0x000fe4000801143b */
[----:B------:R-:W1:Y:S01]  /*32380*/  @P0 LDC R6, c[0x0][0xcf0] ;  /* 0x00033c00ff060b82 */ /* 0x000e620000000800 */
[----:B------:R-:W-:Y:S02]  /*32390*/  UIMAD UR7, UR61, UR9, UR7 ;  /* 0x000000093d0772a4 */ /* 0x000fe4000f8e0207 */
[----:B------:R-:W-:-:S03]  /*323a0*/  UIMAD.WIDE.U32 UR4, UR61, UR8, UR4 ;  /* 0x000000083d0472a5 */ /* 0x000fc6000f8e0004 */
[----:B------:R-:W-:Y:S01]  /*323b0*/  ULDC.64 UR8, c[0x0][0xce0] ;  /* 0x0003380000087ab9 */ /* 0x000fe20000000a00 */
[----:B------:R-:W-:Y:S02]  /*323c0*/  UIADD3 UR5, UR7, UR5, URZ ;  /* 0x0000000507057290 */ /* 0x000fe4000fffe03f */
[----:B------:R-:W-:Y:S02]  /*323d0*/  UIMAD UR6, UR6, UR8, URZ ;  /* 0x00000008060672a4 */ /* 0x000fe4000f8e023f */
[----:B------:R-:W-:Y:S02]  /*323e0*/  UIMAD.WIDE.U32 UR4, UR59, UR8, UR4 ;  /* 0x000000083b0472a5 */ /* 0x000fe4000f8e0004 */
[----:B------:R-:W-:Y:S01]  /*323f0*/  UIMAD UR6, UR59, UR9, UR6 ;  /* 0x000000093b0672a4 */ /* 0x000fe2000f8e0206 */
[----:B0-----:R-:W-:-:S05]  /*32400*/  @P0 IMAD.HI.U32 R3, R0, R3, RZ ;  /* 0x0000000300030227 */ /* 0x001fca00078e00ff */
[----:B-1----:R-:W-:-:S04]  /*32410*/  @P0 SHF.R.U32.HI R2, RZ, R6, R3 ;  /* 0x00000006ff020219 */ /* 0x002fc80000011603 */
[--C-:B------:R-:W-:Y:S01]  /*32420*/  SHF.R.S32.HI R3, RZ, 0x1f, R2.reuse ;  /* 0x0000001fff037819 */ /* 0x100fe20000011402 */
[----:B------:R-:W-:Y:S01]  /*32430*/  IMAD.MOV R5, RZ, RZ, -R2 ;  /* 0x000000ffff057224 */ /* 0x000fe200078e0a02 */
[----:B------:R-:W-:-:S03]  /*32440*/  IADD3 R2, P0, R2, UR4, RZ ;  /* 0x0000000402027c10 */ /* 0x000fc6000ff1e0ff */
[----:B------:R-:W-:Y:S02]  /*32450*/  IMAD R5, R4, R5, R0 ;  /* 0x0000000504057224 */ /* 0x000fe400078e0200 */
[----:B------:R-:W-:Y:S01]  /*32460*/  IMAD.U32 R4, RZ, RZ, UR6 ;  /* 0x00000006ff047e24 */ /* 0x000fe2000f8e00ff */
[----:B------:R-:W-:Y:S02]  /*32470*/  ULDC.64 UR6, c[0x0][0xcc8] ;  /* 0x0003320000067ab9 */ /* 0x000fe40000000a00 */
[----:B------:R-:W-:Y:S02]  /*32480*/  SHF.R.S32.HI R0, RZ, 0x1f, R5 ;  /* 0x0000001fff007819 */ /* 0x000fe40000011405 */
[----:B------:R-:W-:Y:S01]  /*32490*/  IADD3.X R3, R3, UR5, R4, P0, !PT ;  /* 0x0000000503037c10 */ /* 0x000fe200087fe404 */
[----:B------:R-:W-:Y:S02]  /*324a0*/  ULDC.64 UR4, c[0x0][0xca8] ;  /* 0x00032a0000047ab9 */ /* 0x000fe40000000a00 */
[----:B------:R-:W-:-:S02]  /*324b0*/  IMAD R0, R0, UR6, RZ ;  /* 0x0000000600007c24 */ /* 0x000fc4000f8e02ff */
[----:B------:R-:W-:-:S04]  /*324c0*/  IMAD.WIDE.U32 R2, R5, UR6, R2 ;  /* 0x0000000605027c25 */ /* 0x000fc8000f8e0002 */
[----:B------:R-:W-:Y:S01]  /*324d0*/  IMAD R7, R5, UR7, R0 ;  /* 0x0000000705077c24 */ /* 0x000fe2000f8e0200 */
[----:B------:R-:W-:-:S03]  /*324e0*/  LEA R4, P0, R2, UR4, 0x2 ;  /* 0x0000000402047c11 */ /* 0x000fc6000f8010ff */
[----:B------:R-:W-:-:S05]  /*324f0*/  IMAD.IADD R3, R3, 0x1, R7 ;  /* 0x0000000103037824 */ /* 0x000fca00078e0207 */
[----:B------:R-:W-:Y:S01]  /*32500*/  LEA.HI.X R5, R2, UR5, R3, 0x2, P0 ;  /* 0x0000000502057c11 */ /* 0x000fe200080f1403 */
[----:B------:R-:W-:-:S05]  /*32510*/  IMAD.MOV.U32 R3, RZ, RZ, -0x800000 ;  /* 0xff800000ff037424 */ /* 0x000fca00078e00ff */
[----:B------:R0:W-:Y:S01]  /*32520*/  STG.E desc[UR36][R4.64], R3 ;  /* 0x0000000304007986 */ /* 0x0001e2000c101924 */
[----:B------:R-:W-:Y:S05]  /*32530*/  BRA `(.L_x_11213) ;  /* 0x0000004800647947 */ /* 0x000fea0003800000 */
.L_x_11211:
        /* <DEDUP_REMOVED lines=18> */
.L_x_11322:
[----:B------:R-:W-:Y:S01]  /*32660*/  ULDC UR7, c[0x0][0xd50] ;  /* 0x0003540000077ab9 */ /* 0x000fe20000000800 */
[----:B------:R-:W-:Y:S01]  /*32670*/  UMOV UR39, UR6 ;  /* 0x0000000600277c82 */ /* 0x000fe20008000000 */
[----:B------:R-:W-:-:S11]  /*32680*/  UISETP.NE.AND UP0, UPT, UR7, 0x1, UPT ;  /* 0x000000010700788c */ /* 0x000fd6000bf05270 */
[----:B------:R-:W-:Y:S01]  /*32690*/  @UP0 ULDC UR4, c[0x0][0xd54] ;  /* 0x0003550000040ab9 */ /* 0x000fe20000000800 */
[----:B------:R-:W-:Y:S01]  /*326a0*/  @UP0 ULDC UR8, c[0x0][0xd58] ;  /* 0x0003560000080ab9 */ /* 0x000fe20000000800 */
[----:B------:R-:W-:-:S04]  /*326b0*/  UIMAD.WIDE.U32 UR4, UR6, UR4, URZ ;  /* 0x00000004060472a5 */ /* 0x000fc8000f8e003f */
[----:B------:R-:W-:-:S12]  /*326c0*/  @UP0 USHF.R.U32.HI UR39, URZ, UR8, UR5 ;  /* 0x000000083f270299 */ /* 0x000fd80008011605 */
.L_x_11323:
        /* <DEDUP_REMOVED lines=53> */
.L_x_11326:
[----:B------:R-:W-:-:S11]  /*32a20*/  UISETP.NE.AND UP0, UPT, UR5, 0x1, UPT ;  /* 0x000000010500788c */ /* 0x000fd6000bf05270 */
[----:B------:R-:W-:Y:S02]  /*32a30*/  @UP0 ULDC.64 UR12, c[0x0][0xae0] ;  /* 0x0002b800000c0ab9 */ /* 0x000fe40000000a00 */
[----:B------:R-:W-:-:S04]  /*32a40*/  UIMAD.WIDE.U32 UR6, UR8, UR12, URZ ;  /* 0x0000000c080672a5 */ /* 0x000fc8000f8e003f */
[----:B------:R-:W-:-:S12]  /*32a50*/  @UP0 USHF.R.U32.HI UR8, URZ, UR13, UR7 ;  /* 0x0000000d3f080299 */ /* 0x000fd80008011607 */
.L_x_11327:
[----:B------:R-:W-:-:S04]  /*32a60*/  UIMAD UR8, UR8, UR5, UR5 ;  /* 0x00000005080872a4 */ /* 0x000fc8000f8e0205 */
[----:B------:R-:W-:-:S04]  /*32a70*/  UISETP.LT.AND UP0, UPT, UR4, UR8, UPT ;  /* 0x000000080400728c */ /* 0x000fc8000bf01270 */
[----:B------:R-:W-:-:S12]  /*32a80*/  USEL UR4, UR4, UR8, UP0 ;  /* 0x0000000804047287 */ /* 0x000fd80008000000 */
.L_x_11325:
        /* <DEDUP_REMOVED lines=26> */
.L_x_11329:
[----:B------:R-:W-:-:S11]  /*32c30*/  UISETP.NE.AND UP0, UPT, UR5, 0x1, UPT ;  /* 0x000000010500788c */ /* 0x000fd6000bf05270 */
[----:B------:R-:W-:Y:S02]  /*32c40*/  @UP0 ULDC.64 UR10, c[0x0][0xae0] ;  /* 0x0002b800000a0ab9 */ /* 0x000fe40000000a00 */
[----:B------:R-:W-:-:S04]  /*32c50*/  UIMAD.WIDE.U32 UR6, UR4, UR10, URZ ;  /* 0x0000000a040672a5 */ /* 0x000fc8000f8e003f */
[----:B------:R-:W-:-:S12]  /*32c60*/  @UP0 USHF.R.U32.HI UR4, URZ, UR11, UR7 ;  /* 0x0000000b3f040299 */ /* 0x000fd80008011607 */
.L_x_11330:
[----:B------:R-:W-:-:S04]  /*32c70*/  UIMAD UR4, UR4, UR5, URZ ;  /* 0x00000005040472a4 */ /* 0x000fc8000f8e023f */
[----:B------:R-:W-:-:S04]  /*32c80*/  UISETP.LT.AND UP0, UPT, UR8, UR4, UPT ;  /* 0x000000040800728c */ /* 0x000fc8000bf01270 */
[----:B------:R-:W-:-:S12]  /*32c90*/  USEL UR8, UR8, UR4, !UP0 ;  /* 0x0000000408087287 */ /* 0x000fd8000c000000 */
.L_x_11328:
        /* <DEDUP_REMOVED lines=44> */
.L_x_11331:
        /* <DEDUP_REMOVED lines=32> */
.L_x_11332:
        /* <DEDUP_REMOVED lines=20> */
.L_x_11334:
        /* <DEDUP_REMOVED lines=15> */
.L_x_11333:
[----:B------:R-:W0:Y:S01]  /*33390*/  LDC.64 R2, c[0x0][0xaf0] ;  /* 0x0002bc00ff027b82 */ /* 0x000e220000000a00 */
[----:B------:R-:W-:-:S07]  /*333a0*/  IMAD.MOV.U32 R30, RZ, RZ, R19 ;  /* 0x000000ffff1e7224 */ /* 0x000fce00078e0013 */
[----:B------:R-:W1:Y:S01]  /*333b0*/  LDC R12, c[0x0][0x430] ;  /* 0x00010c00ff0c7b82 */ /* 0x000e620000000800 */
[C---:B------:R-:W-:Y:S01]  /*333c0*/  IMAD.SHL.U32 R0, R27.reuse, 0x10, RZ ;  /* 0x000000101b007824 */ /* 0x040fe200078e00ff */
[C---:B------:R-:W-:Y:S02]  /*333d0*/  LOP3.LUT R7, R27.reuse, 0x7f, RZ, 0xc0, !PT ;  /* 0x0000007f1b077812 */ /* 0x040fe400078ec0ff */
        /* <DEDUP_REMOVED lines=13> */
[----:B------:R-:W-:-:S04]  /*334b0*/  IMAD R4, R0, 0x60, R32 ;  /* 0x0000006000047824 */ /* 0x000fc800078e0220 */
[C---:B-----5:R-:W-:Y:S01]  /*334c0*/  IMAD.IADD R10, R4.reuse, 0x1, R25 ;  /* 0x00000001040a7824 */ /* 0x060fe200078e0219 */
[----:B------:R-:W-:Y:S01]  /*334d0*/  ISETP.GE.AND P0, PT, R4, UR41, PT ;  /* 0x0000002904007c0c */ /* 0x000fe2000bf06270 */
[----:B0-----:R-:W0:Y:S01]  /*334e0*/  @P1 LDC R2, c[0x0][0x434] ;  /* 0x00010d00ff021b82 */ /* 0x001e220000000800 */
[----:B------:R-:W-:Y:S01]  /*334f0*/  @P1 LOP3.LUT R16, R16, 0x4000, RZ, 0xfc, !PT ;  /* 0x0000400010101812 */ /* 0x000fe200078efcff */
[----:B------:R-:W-:Y:S01]  /*33500*/  IMAD.MOV.U32 R11, RZ, RZ, R10 ;  /* 0x000000ffff0b7224 */ /* 0x000fe200078e000a */
[----:B------:R-:W-:-:S05]  /*33510*/  ISETP.GT.U32.OR P0, PT, R32, 0x5f, P0 ;  /* 0x0000005f2000780c */ /* 0x000fca0000704470 */
[----:B------:R-:W1:Y:S08]  /*33520*/  @P1 LDC R3, c[0x0][0x438] ;  /* 0x00010e00ff031b82 */ /* 0x000e700000000800 */
[----:B------:R-:W3:Y:S08]  /*33530*/  @!P0 LDC.64 R8, c[0x0][0x428] ;  /* 0x00010a00ff088b82 */ /* 0x000ef00000000a00 */
[----:B------:R-:W4:Y:S01]  /*33540*/  @!P0 LDC.64 R4, c[0x0][0x418] ;  /* 0x00010600ff048b82 */ /* 0x000f220000000a00 */
[----:B0-----:R-:W-:-:S05]  /*33550*/  @P1 IMAD.HI.U32 R2, R10, R2, RZ ;  /* 0x000000020a021227 */ /* 0x001fca00078e00ff */
[----:B-1----:R-:W-:-:S04]  /*33560*/  @P1 SHF.R.U32.HI R11, RZ, R3, R2 ;  /* 0x00000003ff0b1219 */ /* 0x002fc80000011602 */
        /* <DEDUP_REMOVED lines=30> */
.L_x_11381:
[--C-:B-----5:R-:W-:Y:S01]  /*33750*/  @!P0 SHF.R.S32.HI R3, RZ, 0x1f, R4.reuse ;  /* 0x0000001fff038819 */ /* 0x120fe20000011404 */
[----:B------:R-:W-:Y:S01]  /*33760*/  ULOP3.LUT UR4, UR60, 0x2, URZ, 0xfc, !UPT ;  /* 0x000000023c047892 */ /* 0x000fe2000f8efc3f */
[----:B------:R-:W-:Y:S02]  /*33770*/  CS2R R18, SRZ ;  /* 0x0000000000127805 */ /* 0x000fe4000001ff00 */
[----:B------:R-:W-:Y:S01]  /*33780*/  LOP3.LUT R16, R16, 0xffff7fff, RZ, 0xc0, !PT ;  /* 0xffff7fff10107812 */ /* 0x000fe200078ec0ff */
[----:B------:R-:W-:Y:S01]  /*33790*/  @!P0 IMAD.MOV.U32 R18, RZ, RZ, R4 ;  /* 0x000000ffff128224 */ /* 0x000fe200078e0004 */
[----:B------:R-:W-:Y:S01]  /*337a0*/  SEL R36, RZ, 0x1, P2 ;  /* 0x00000001ff247807 */ /* 0x000fe20001000000 */
[----:B------:R-:W-:Y:S01]  /*337b0*/  @!P0 IMAD.MOV.U32 R19, RZ, RZ, R3 ;  /* 0x000000ffff138224 */ /* 0x000fe200078e0003 */
[----:B------:R-:W-:Y:S01]  /*337c0*/  ISETP.GT.U32.AND P0, PT, R32, 0x5f, PT ;  /* 0x0000005f2000780c */ /* 0x000fe20003f04070 */
[----:B------:R-:W-:Y:S02]  /*337d0*/  IMAD.U32 R34, RZ, RZ, UR4 ;  /* 0x00000004ff227e24 */ /* 0x000fe4000f8e00ff */
[----:B------:R-:W-:-:S03]  /*337e0*/  IMAD.U32 R29, RZ, RZ, UR39 ;  /* 0x00000027ff1d7e24 */ /* 0x000fc6000f8e00ff */
[----:B------:R-:W-:Y:S02]  /*337f0*/  ISETP.NE.AND P1, PT, R34, 0x3, PT ;  /* 0x000000032200780c */ /* 0x000fe40003f25270 */
[----:B------:R-:W-:-:S05]  /*33800*/  SHF.R.S32.HI R29, RZ, 0x1f, R29 ;  /* 0x0000001fff1d7819 */ /* 0x000fca000001141d */
[----:B------:R-:W-:-:S04]  /*33810*/  @P0 LOP3.LUT R16, R16, 0x8000, RZ, 0xfc, !PT ;  /* 0x0000800010100812 */ /* 0x000fc800078efcff */
[----:B------:R-:W-:-:S04]  /*33820*/  LOP3.LUT R16, R16, 0xffffffdf, RZ, 0xc0, !PT ;  /* 0xffffffdf10107812 */ /* 0x000fc800078ec0ff */
[----:B------:R-:W-:Y:S01]  /*33830*/  @P1 LOP3.LUT R16, R16, 0x20, RZ, 0xfc, !PT ;  /* 0x0000002010101812 */ /* 0x000fe200078efcff */
[----:B------:R-:W-:Y:S06]  /*33840*/  @!P1 BRA `(.L_x_11336) ;  /* 0x0000000000049947 */ /* 0x000fec0003800000 */
[----:B------:R-:W-:Y:S01]  /*33850*/  BPT.TRAP 0x1 ;  /* 0x000000040000795c */ /* 0x000fe20000300000 */
.L_x_11336:
[----:B------:R-:W-:-:S05]  /*33860*/  IMAD.MOV.U32 R2, RZ, RZ, 0x1 ;  /* 0x00000001ff027424 */ /* 0x000fca00078e00ff */
[----:B------:R-:W-:-:S04]  /*33870*/  SHF.L.U32 R2, R2, 0x1f, RZ ;  /* 0x0000001f02027819 */ /* 0x000fc800000006ff */
[----:B------:R-:W0:Y:S02]  /*33880*/  SYNCS.PHASECHK.TRANS64.TRYWAIT P0, [UR46+0x32440], R2 ;  /* 0x03244002ff0075a7 */ /* 0x000e24000800016e */
[----:B0-----:R-:W-:Y:S05]  /*33890*/  @!P0 BRA `(.L_x_11337) ;  /* 0x0000003800548947 */ /* 0x001fea0003800000 */
.L_x_11382:
[----:B------:R-:W-:Y:S01]  /*338a0*/  SHF.R.S32.HI R26, RZ, 0x1f, R23 ;  /* 0x0000001fff1a7819 */ /* 0x000fe20000011417 */
[----:B------:R-:W-:Y:S01]  /*338b0*/  ULDC.64 UR4, c[0x0][0x300] ;  /* 0x0000c00000047ab9 */ /* 0x000fe20000000a00 */
[----:B------:R-:W-:Y:S01]  /*338c0*/  R2UR UR6, R29 ;  /* 0x000000001d0672ca */ /* 0x000fe200000e0000 */
[----:B------:R-:W-:Y:S01]  /*338d0*/  IMAD.MOV.U32 R17, RZ, RZ, -0x60 ;  /* 0xffffffa0ff117424 */ /* 0x000fe200078e00ff */
[----:B------:R-:W-:Y:S01]  /*338e0*/  SHF.R.U32.HI R8, RZ, 0x3, R7 ;  /* 0x00000003ff087819 */ /* 0x000fe20000011607 */
[----:B0-----:R-:W-:Y:S01]  /*338f0*/  IMAD R2, R26, UR4, RZ ;  /* 0x000000041a027c24 */ /* 0x001fe2000f8e02ff */
[----:B------:R-:W-:Y:S01]  /*33900*/  LOP3.LUT R16, R16, 0xfffffffd, RZ, 0xc0, !PT ;  /* 0xfffffffd10107812 */ /* 0x000fe200078ec0ff */
[----:B------:R-:W-:Y:S02]  /*33910*/  IMAD R17, R0, R17, UR41 ;  /* 0x0000002900117e24 */ /* 0x000fe4000f8e0211 */
        /* <DEDUP_REMOVED lines=8> */
[----:B------:R-:W-:Y:S02]  /*339a0*/  IMAD.IADD R17, R17, 0x1, -R8 ;  /* 0x0000000111117824 */ /* 0x000fe400078e0a08 */
        /* <DEDUP_REMOVED lines=56> */
.L_x_11396:
        /* <DEDUP_REMOVED lines=15> */
.L_x_11339:
        /* <DEDUP_REMOVED lines=23> */
.L_x_11340:
[----:B------:R-:W0:Y:S01]  /*33f90*/  S2R R20, SR_CTAID.Z ;  /* 0x0000000000147919 */ /* 0x000e220000002700 */
[----:B------:R-:W-:Y:S01]  /*33fa0*/  UISETP.NE.AND UP0, UPT, UR47, URZ, UPT ;  /* 0x0000003f2f00728c */ /* 0x000fe2000bf05270 */
[----:B------:R-:W-:Y:S01]  /*33fb0*/  VIADD R37, R32, UR40 ;  /* 0x0000002820257c36 */ /* 0x000fe20008000000 */
[----:B------:R-:W-:Y:S01]  /*33fc0*/  R2UR UR6, R29 ;  /* 0x000000001d0672ca */ /* 0x000fe200000e0000 */
[----:B------:R-:W-:Y:S02]  /*33fd0*/  ULDC.64 UR8, c[0x0][0x2d8] ;  /* 0x0000b60000087ab9 */ /* 0x000fe40000000a00 */
        /* <DEDUP_REMOVED lines=16> */
[----:B------:R-:W-:Y:S02]  /*340e0*/  IMAD.U32 R3, RZ, RZ, UR6 ;  /* 0x00000006ff037e24 */ /* 0x000fe4000f8e00ff */
[----:B------:R-:W1:Y:S01]  /*340f0*/  LDC R5, c[0x0][0x448] ;  /* 0x00011200ff057b82 */ /* 0x000e620000000800 */
[----:B------:R-:W-:Y:S02]  /*34100*/  IMAD.MOV.U32 R2, RZ, RZ, R4 ;  /* 0x000000ffff027224 */ /* 0x000fe400078e0004 */
[----:B------:R-:W-:-:S02]  /*34110*/  IMAD R0, R21, UR4, RZ ;  /* 0x0000000415007c24 */ /* 0x000fc4000f8e02ff */
[--C-:B------:R-:W-:Y:S02]  /*34120*/  IMAD.MOV R4, RZ, RZ, -R7.reuse ;  /* 0x000000ffff047224 */ /* 0x100fe400078e0a07 */
[C---:B0-----:R-:W-:Y:S01]  /*34130*/  IMAD R9, R20.reuse, UR5, R0 ;  /* 0x0000000514097c24 */ /* 0x041fe2000f8e0200 */
[----:B------:R-:W-:Y:S01]  /*34140*/  SHF.R.S32.HI R0, RZ, 0x1f, R7 ;  /* 0x0000001fff007819 */ /* 0x000fe20000011407 */
[----:B------:R-:W-:Y:S01]  /*34150*/  IMAD.WIDE.U32 R2, R20, UR4, R2 ;  /* 0x0000000414027c25 */ /* 0x000fe2000f8e0002 */
[----:B------:R-:W-:Y:S01]  /*34160*/  ULDC.64 UR4, c[0x0][0x2d0] ;  /* 0x0000b40000047ab9 */ /* 0x000fe20000000a00 */
[----:B------:R-:W0:Y:S02]  /*34170*/  S2R R20, SR_TID.X ;  /* 0x0000000000147919 */ /* 0x000e240000002100 */
[----:B------:R-:W-:Y:S02]  /*34180*/  IMAD.IADD R3, R3, 0x1, R9 ;  /* 0x0000000103037824 */ /* 0x000fe400078e0209 */
        /* <DEDUP_REMOVED lines=16> */
[----:B0-----:R-:W-:Y:S02]  /*34290*/  LOP3.LUT R20, R20, 0x7f, RZ, 0xc0, !PT ;  /* 0x0000007f14147812 */ /* 0x001fe400078ec0ff */
[----:B------:R-:W-:Y:S02]  /*342a0*/  ISETP.GE.AND P0, PT, R22, UR4, PT ;  /* 0x0000000416007c0c */ /* 0x000fe4000bf06270 */
[----:B------:R-:W-:Y:S01]  /*342b0*/  SHF.R.U32.HI R20, RZ, 0x3, R20 ;  /* 0x00000003ff147819 */ /* 0x000fe20000011614 */
[----:B------:R-:W-:Y:S10]  /*342c0*/  BRA.DIV UR5, `(.L_x_11341) ;  /* 0x00000036058c7947 */ /* 0x000ff4000b800000 */
[----:B------:R-:W0:Y:S01]  /*342d0*/  SHFL.IDX PT, R14, R0, RZ, 0x181f ;  /* 0x00181fff000e7589 */ /* 0x000e2200000e0000 */
[----:B------:R-:W-:Y:S01]  /*342e0*/  ULDC UR4, c[0x0][0x288] ;  /* 0x0000a20000047ab9 */ /* 0x000fe20000000800 */
[----:B------:R-:W-:Y:S01]  /*342f0*/  VIADD R4, R20, UR40 ;  /* 0x0000002814047c36 */ /* 0x000fe20008000000 */
[----:B------:R-:W-:Y:S01]  /*34300*/  LOP3.LUT R16, R16, 0xffffefff, RZ, 0xc0, !PT ;  /* 0xffffefff10107812 */ /* 0x000fe200078ec0ff */
[----:B------:R-:W-:Y:S01]  /*34310*/  IMAD R5, R5, UR4, RZ ;  /* 0x0000000405057c24 */ /* 0x000fe2000f8e02ff */
[----:B------:R-:W1:Y:S01]  /*34320*/  SHFL.IDX PT, R3, R6, RZ, 0x181f ;  /* 0x00181fff06037589 */ /* 0x000e6200000e0000 */
[C---:B------:R-:W-:Y:S02]  /*34330*/  VIADD R8, R4.reuse, 0x10 ;  /* 0x0000001004087836 */ /* 0x040fe40000000000 */
[C---:B------:R-:W-:Y:S01]  /*34340*/  VIADD R20, R4.reuse, 0x30 ;  /* 0x0000003004147836 */ /* 0x040fe20000000000 */
[-C--:B------:R-:W-:Y:S01]  /*34350*/  ISETP.GE.AND P2, PT, R4, R5.reuse, PT ;  /* 0x000000050400720c */ /* 0x080fe20003f46270 */
[----:B------:R-:W-:Y:S01]  /*34360*/  SHFL.IDX PT, R7, R6, 0x1, 0x181f ;  /* 0x00381f0006077f89 */ /* 0x000fe200000e0000 */
[----:B------:R-:W-:Y:S01]  /*34370*/  ISETP.GE.AND P4, PT, R8, R5, PT ;  /* 0x000000050800720c */ /* 0x000fe20003f86270 */
[----:B------:R-:W-:-:S02]  /*34380*/  VIADD R8, R4, 0x20 ;  /* 0x0000002004087836 */ /* 0x000fc40000000000 */
[----:B------:R-:W-:Y:S03]  /*34390*/  SHFL.IDX PT, R10, R6, 0x2, 0x181f ;  /* 0x00581f00060a7f89 */ /* 0x000fe600000e0000 */
[----:B------:R-:W-:-:S05]  /*343a0*/  ISETP.GE.AND P3, PT, R8, R5, PT ;  /* 0x000000050800720c */ /* 0x000fca0003f66270 */
[C---:B------:R-:W-:Y:S02]  /*343b0*/  @!P2 LEA R8, R27.reuse, UR46, 0x1 ;  /* 0x0000002e1b08ac11 */ /* 0x040fe4000f8e08ff */
[----:B0-----:R-:W-:Y:S02]  /*343c0*/  @!P2 LEA R2, P1, R22, R14, 0x1 ;  /* 0x0000000e1602a211 */ /* 0x001fe400078208ff */
[----:B------:R-:W0:Y:S01]  /*343d0*/  SHFL.IDX PT, R14, R0, 0x1, 0x181f ;  /* 0x00381f00000e7f89 */ /* 0x000e2200000e0000 */
[----:B------:R-:W-:Y:S02]  /*343e0*/  @P2 LOP3.LUT R16, R16, 0x1000, RZ, 0xfc, !PT ;  /* 0x0000100010102812 */ /* 0x000fe400078efcff */
[----:B-1----:R-:W-:Y:S01]  /*343f0*/  @!P2 IMAD.X R3, RZ, RZ, R3, P1 ;  /* 0x000000ffff03a224 */ /* 0x002fe200008e0603 */
[----:B------:R-:W-:Y:S02]  /*34400*/  @!P4 LEA R13, R27, UR46, 0x1 ;  /* 0x0000002e1b0dcc11 */ /* 0x000fe4000f8e08ff */
[----:B------:R-:W-:-:S02]  /*34410*/  LOP3.LUT R16, R16, 0xfffff7ff, RZ, 0xc0, !PT ;  /* 0xfffff7ff10107812 */ /* 0x000fc400078ec0ff */
[----:B------:R1:W-:Y:S01]  /*34420*/  @!P2 LDGSTS.E.BYPASS.LTC128B.128 [R8+0x18400], desc[UR36][R2.64], !P0 ;  /* 0x184000000208afae */ /* 0x0003e2000c101d64 */
[----:B------:R-:W-:Y:S02]  /*34430*/  ISETP.GE.AND P2, PT, R20, R5, PT ;  /* 0x000000051400720c */ /* 0x000fe40003f46270 */
[----:B------:R-:W-:-:S04]  /*34440*/  @P4 LOP3.LUT R16, R16, 0x800, RZ, 0xfc, !PT ;  /* 0x0000080010104812 */ /* 0x000fc800078efcff */
[----:B------:R-:W-:-:S04]  /*34450*/  LOP3.LUT R16, R16, 0xfffffbff, RZ, 0xc0, !PT ;  /* 0xfffffbff10107812 */ /* 0x000fc800078ec0ff */
[----:B------:R-:W-:Y:S01]  /*34460*/  @P3 LOP3.LUT R16, R16, 0x400, RZ, 0xfc, !PT ;  /* 0x0000040010103812 */ /* 0x000fe200078efcff */
[----:B-1----:R-:W-:Y:S03]  /*34470*/  SHFL.IDX PT, R8, R6, 0x3, 0x181f ;  /* 0x00781f0006087f89 */ /* 0x002fe600000e0000 */
[----:B------:R-:W-:Y:S02]  /*34480*/  LOP3.LUT R16, R16, 0xfffffdff, RZ, 0xc0, !PT ;  /* 0xfffffdff10107812 */ /* 0x000fe400078ec0ff */
[----:B0-----:R-:W-:Y:S02]  /*34490*/  @!P4 LEA R12, P1, R22, R14, 0x1 ;  /* 0x0000000e160cc211 */ /* 0x001fe400078208ff */
[----:B------:R-:W0:Y:S01]  /*344a0*/  SHFL.IDX PT, R14, R0, 0x2, 0x181f ;  /* 0x00581f00000e7f89 */ /* 0x000e2200000e0000 */
[----:B------:R-:W-:Y:S02]  /*344b0*/  @P2 LOP3.LUT R16, R16, 0x200, RZ, 0xfc, !PT ;  /* 0x0000020010102812 */ /* 0x000fe400078efcff */
[----:B------:R-:W-:-:S02]  /*344c0*/  @!P4 IMAD.X R7, RZ, RZ, R7, P1 ;  /* 0x000000ffff07c224 */ /* 0x000fc400008e0607 */
[----:B------:R-:W-:Y:S01]  /*344d0*/  @!P4 IMAD.MOV.U32 R2, RZ, RZ, R12 ;  /* 0x000000ffff02c224 */ /* 0x000fe200078e000c */
[----:B------:R-:W-:Y:S01]  /*344e0*/  LOP3.LUT R16, R16, 0xfffffeff, RZ, 0xc0, !PT ;  /* 0xfffffeff10107812 */ /* 0x000fe200078ec0ff */
[----:B------:R-:W-:Y:S02]  /*344f0*/  @!P4 IMAD.MOV.U32 R3, RZ, RZ, R7 ;  /* 0x000000ffff03c224 */ /* 0x000fe400078e0007 */
[----:B------:R-:W-:-:S03]  /*34500*/  VIADD R12, R4, 0x40 ;  /* 0x00000040040c7836 */ /* 0x000fc60000000000 */
[----:B------:R1:W-:Y:S02]  /*34510*/  @!P4 LDGSTS.E.BYPASS.LTC128B.128 [R13+0x18c00], desc[UR36][R2.64], !P0 ;  /* 0x18c00000020dcfae */ /* 0x0003e4000c101d64 */
[----:B------:R-:W-:Y:S02]  /*34520*/  ISETP.GE.AND P4, PT, R12, R5, PT ;  /* 0x000000050c00720c */ /* 0x000fe40003f86270 */
[----:B0-----:R-:W-:Y:S01]  /*34530*/  @!P3 LEA R11, P1, R22, R14, 0x1 ;  /* 0x0000000e160bb211 */ /* 0x001fe200078208ff */
[----:B-1----:R-:W-:Y:S01]  /*34540*/  SHFL.IDX PT, R2, R6, 0x4, 0x181f ;  /* 0x00981f0006027f89 */ /* 0x002fe200000e0000 */
[----:B------:R-:W-:-:S09]  /*34550*/  @!P3 LEA R13, R27, UR46, 0x1 ;  /* 0x0000002e1b0dbc11 */ /* 0x000fd2000f8e08ff */
[----:B------:R-:W-:Y:S01]  /*34560*/  @P4 LOP3.LUT R16, R16, 0x100, RZ, 0xfc, !PT ;  /* 0x0000010010104812 */ /* 0x000fe200078efcff */
[----:B------:R-:W0:Y:S01]  /*34570*/  SHFL.IDX PT, R14, R0, 0x3, 0x181f ;  /* 0x00781f00000e7f89 */ /* 0x000e2200000e0000 */
[----:B------:R-:W-:Y:S02]  /*34580*/  @!P3 IMAD.X R10, RZ, RZ, R10, P1 ;  /* 0x000000ffff0ab224 */ /* 0x000fe400008e060a */
[----:B------:R-:W-:Y:S02]  /*34590*/  LOP3.LUT R16, R16, 0xffffff7f, RZ, 0xc0, !PT ;  /* 0xffffff7f10107812 */ /* 0x000fe400078ec0ff */
[----:B------:R-:W-:Y:S02]  /*345a0*/  @!P3 IMAD.MOV.U32 R3, RZ, RZ, R10 ;  /* 0x000000ffff03b224 */ /* 0x000fe400078e000a */
[----:B------:R-:W-:Y:S01]  /*345b0*/  VIADD R10, R4, 0x50 ;  /* 0x00000050040a7836 */ /* 0x000fe20000000000 */
[C---:B0-----:R-:W-:Y:S02]  /*345c0*/  @!P2 LEA R9, P1, R22.reuse, R14, 0x1 ;  /* 0x0000000e1609a211 */ /* 0x041fe400078208ff */
[----:B------:R-:W0:Y:S03]  /*345d0*/  SHFL.IDX PT, R14, R0, 0x4, 0x181f ;  /* 0x00981f00000e7f89 */ /* 0x000e2600000e0000 */
[----:B------:R-:W-:Y:S01]  /*345e0*/  @!P2 IMAD.X R8, RZ, RZ, R8, P1 ;  /* 0x000000ffff08a224 */ /* 0x000fe200008e0608 */
[----:B0-----:R-:W-:-:S02]  /*345f0*/  @!P4 LEA R7, P1, R22, R14, 0x1 ;  /* 0x0000000e1607c211 */ /* 0x001fc400078208ff */
[----:B------:R-:W0:Y:S03]  /*34600*/  SHFL.IDX PT, R14, R0, 0x5, 0x181f ;  /* 0x00b81f00000e7f89 */ /* 0x000e2600000e0000 */
[----:B------:R-:W-:Y:S02]  /*34610*/  @!P4 IMAD.X R12, RZ, RZ, R2, P1 ;  /* 0x000000ffff0cc224 */ /* 0x000fe400008e0602 */
[----:B------:R-:W-:-:S05]  /*34620*/  @!P3 IMAD.MOV.U32 R2, RZ, RZ, R11 ;  /* 0x000000ffff02b224 */ /* 0x000fca00078e000b */
[----:B------:R1:W-:Y:S01]  /*34630*/  @!P3 LDGSTS.E.BYPASS.LTC128B.128 [R13+0x19400], desc[UR36][R2.64], !P0 ;  /* 0x19400000020dbfae */ /* 0x0003e2000c101d64 */
[----:B------:R-:W-:-:S03]  /*34640*/  ISETP.GE.AND P3, PT, R10, R5, PT ;  /* 0x000000050a00720c */ /* 0x000fc60003f66270 */
[----:B-1----:R-:W1:Y:S01]  /*34650*/  SHFL.IDX PT, R2, R6, 0x5, 0x181f ;  /* 0x00b81f0006027f89 */ /* 0x002e6200000e0000 */
[----:B------:R-:W-:Y:S01]  /*34660*/  @!P2 LEA R13, R27, UR46, 0x1 ;  /* 0x0000002e1b0dac11 */ /* 0x000fe2000f8e08ff */
[----:B------:R-:W-:-:S08]  /*34670*/  @!P2 IMAD.MOV.U32 R3, RZ, RZ, R8 ;  /* 0x000000ffff03a224 */ /* 0x000fd000078e0008 */
[----:B0-----:R-:W-:Y:S01]  /*34680*/  @!P3 LEA R10, P1, R22, R14, 0x1 ;  /* 0x0000000e160ab211 */ /* 0x001fe200078208ff */
[----:B------:R-:W-:Y:S01]  /*34690*/  VIADD R8, R4, 0x60 ;  /* 0x0000006004087836 */ /* 0x000fe20000000000 */
[----:B------:R-:W0:Y:S01]  /*346a0*/  SHFL.IDX PT, R14, R0, 0x6, 0x181f ;  /* 0x00d81f00000e7f89 */ /* 0x000e2200000e0000 */
[----:B------:R-:W-:-:S04]  /*346b0*/  @P3 LOP3.LUT R16, R16, 0x80, RZ, 0xfc, !PT ;  /* 0x0000008010103812 */ /* 0x000fc800078efcff */
[----:B------:R-:W-:Y:S01]  /*346c0*/  LOP3.LUT R16, R16, 0xffffffbf, RZ, 0xc0, !PT ;  /* 0xffffffbf10107812 */ /* 0x000fe200078ec0ff */
[----:B-1----:R-:W-:Y:S02]  /*346d0*/  @!P3 IMAD.X R11, RZ, RZ, R2, P1 ;  /* 0x000000ffff0bb224 */ /* 0x002fe400008e0602 */
[----:B------:R-:W-:-:S05]  /*346e0*/  @!P2 IMAD.MOV.U32 R2, RZ, RZ, R9 ;  /* 0x000000ffff02a224 */ /* 0x000fca00078e0009 */
[----:B------:R1:W-:Y:S01]  /*346f0*/  @!P2 LDGSTS.E.BYPASS.LTC128B.128 [R13+0x19c00], desc[UR36][R2.64], !P0 ;  /* 0x19c00000020dafae */ /* 0x0003e2000c101d64 */
[----:B------:R-:W-:-:S03]  /*34700*/  ISETP.GE.AND P2, PT, R8, R5, PT ;  /* 0x000000050800720c */ /* 0x000fc60003f46270 */
[----:B-1----:R-:W1:Y:S01]  /*34710*/  SHFL.IDX PT, R2, R6, 0x6, 0x181f ;  /* 0x00d81f0006027f89 */ /* 0x002e6200000e0000 */
[----:B------:R-:W-:Y:S01]  /*34720*/  @!P4 LEA R13, R27, UR46, 0x1 ;  /* 0x0000002e1b0dcc11 */ /* 0x000fe2000f8e08ff */
[----:B------:R-:W-:-:S08]  /*34730*/  @!P4 IMAD.MOV.U32 R3, RZ, RZ, R12 ;  /* 0x000000ffff03c224 */ /* 0x000fd000078e000c */
[----:B0-----:R-:W-:Y:S01]  /*34740*/  @!P2 LEA R8, P1, R22, R14, 0x1 ;  /* 0x0000000e1608a211 */ /* 0x001fe200078208ff */
[----:B------:R-:W0:Y:S01]  /*34750*/  SHFL.IDX PT, R6, R6, 0x7, 0x181f ;  /* 0x00f81f0006067f89 */ /* 0x000e2200000e0000 */
[C---:B------:R-:W-:Y:S02]  /*34760*/  @!P2 LEA R21, R27.reuse, UR46, 0x1 ;  /* 0x0000002e1b15ac11 */ /* 0x040fe4000f8e08ff */
[----:B------:R-:W-:Y:S01]  /*34770*/  @P2 LOP3.LUT R16, R16, 0x40, RZ, 0xfc, !PT ;  /* 0x0000004010102812 */ /* 0x000fe200078efcff */
[----:B------:R2:W3:Y:S01]  /*34780*/  SHFL.IDX PT, R14, R0, 0x7, 0x181f ;  /* 0x00f81f00000e7f89 */ /* 0x0004e200000e0000 */
[----:B-1----:R-:W-:Y:S02]  /*34790*/  @!P2 IMAD.X R9, RZ, RZ, R2, P1 ;  /* 0x000000ffff09a224 */ /* 0x002fe400008e0602 */
[----:B------:R-:W-:Y:S01]  /*347a0*/  @!P4 IMAD.MOV.U32 R2, RZ, RZ, R7 ;  /* 0x000000ffff02c224 */ /* 0x000fe200078e0007 */
[----:B------:R-:W-:-:S04]  /*347b0*/  @!P3 LEA R7, R27, UR46, 0x1 ;  /* 0x0000002e1b07bc11 */ /* 0x000fc8000f8e08ff */
[----:B------:R1:W-:Y:S02]  /*347c0*/  @!P4 LDGSTS.E.BYPASS.LTC128B.128 [R13+0x1a400], desc[UR36][R2.64], !P0 ;  /* 0x1a400000020dcfae */ /* 0x0003e4000c101d64 */
[----:B-1----:R-:W-:Y:S02]  /*347d0*/  @!P3 IMAD.MOV.U32 R2, RZ, RZ, R10 ;  /* 0x000000ffff02b224 */ /* 0x002fe400078e000a */
[----:B------:R-:W-:-:S05]  /*347e0*/  @!P3 IMAD.MOV.U32 R3, RZ, RZ, R11 ;  /* 0x000000ffff03b224 */ /* 0x000fca00078e000b */
[----:B------:R1:W-:Y:S02]  /*347f0*/  @!P3 LDGSTS.E.BYPASS.LTC128B.128 [R7+0x1ac00], desc[UR36][R2.64], !P0 ;  /* 0x1ac000000207bfae */ /* 0x0003e4000c101d64 */
[----:B-1----:R-:W-:Y:S02]  /*34800*/  @!P2 IMAD.MOV.U32 R2, RZ, RZ, R8 ;  /* 0x000000ffff02a224 */ /* 0x002fe400078e0008 */
[----:B------:R-:W-:-:S05]  /*34810*/  @!P2 IMAD.MOV.U32 R3, RZ, RZ, R9 ;  /* 0x000000ffff03a224 */ /* 0x000fca00078e0009 */
[----:B0--3--:R2:W-:Y:S02]  /*34820*/  @!P2 LDGSTS.E.BYPASS.LTC128B.128 [R21+0x1b400], desc[UR36][R2.64], !P0 ;  /* 0x1b4000000215afae */ /* 0x0095e4000c101d64 */
.L_x_11413:
[----:B------:R-:W-:Y:S01]  /*34830*/  VIADD R4, R4, 0x70 ;  /* 0x0000007004047836 */ /* 0x000fe20000000000 */
[----:B------:R-:W-:-:S04]  /*34840*/  LOP3.LUT R16, R16, 0xffffdfff, RZ, 0xc0, !PT ;  /* 0xffffdfff10107812 */ /* 0x000fc800078ec0ff */
[----:B------:R-:W-:-:S13]  /*34850*/  ISETP.GE.AND P2, PT, R4, R5, PT ;  /* 0x000000050400720c */ /* 0x000fda0003f46270 */
[----:B--2---:R-:W-:Y:S02]  /*34860*/  @!P2 LEA R2, P1, R22, R14, 0x1 ;  /* 0x0000000e1602a211 */ /* 0x004fe400078208ff */
        /* <DEDUP_REMOVED lines=32> */
.L_x_11342:
[----:B------:R-:W-:Y:S01]  /*34a70*/  UISETP.NE.AND UP0, UPT, UR47, URZ, UPT ;  /* 0x0000003f2f00728c */ /* 0x000fe2000bf05270 */
[----:B------:R-:W0:Y:S01]  /*34a80*/  S2R R20, SR_CTAID.Z ;  /* 0x0000000000147919 */ /* 0x000e220000002700 */
[----:B------:R-:W-:Y:S01]  /*34a90*/  R2UR UR6, R29 ;  /* 0x000000001d0672ca */ /* 0x000fe200000e0000 */
[----:B------:R-:W-:Y:S01]  /*34aa0*/  ULDC.64 UR8, c[0x0][0x3d8] ;  /* 0x0000f60000087ab9 */ /* 0x000fe20000000a00 */
[----:B------:R-:W-:Y:S02]  /*34ab0*/  IMAD.MOV.U32 R7, RZ, RZ, R37 ;  /* 0x000000ffff077224 */ /* 0x000fe400078e0025 */
[----:B------:R-:W-:-:S05]  /*34ac0*/  PLOP3.LUT P0, PT, PT, PT, UP0, 0x80, 0x0 ;  /* 0x000000000000781c */ /* 0x000fca0003f0f008 */
[----:B------:R-:W-:-:S04]  /*34ad0*/  @UP0 ULDC UR4, c[0x0][0x44c] ;  /* 0x0001130000040ab9 */ /* 0x000fc80000000800 */
[----:B------:R-:W-:-:S04]  /*34ae0*/  UIMAD UR6, UR6, UR8, URZ ;  /* 0x00000008060672a4 */ /* 0x000fc8000f8e023f */
[----:B------:R-:W-:Y:S01]  /*34af0*/  @P0 IMAD.HI.U32 R0, R37, UR4, RZ ;  /* 0x0000000425000c27 */ /* 0x000fe2000f8e00ff */
[----:B------:R-:W-:Y:S01]  /*34b00*/  PLOP3.LUT P0, PT, PT, PT, UP0, 0x80, 0x0 ;  /* 0x000000000000781c */ /* 0x000fe20003f0f008 */
[----:B------:R-:W-:Y:S01]  /*34b10*/  @UP0 ULDC UR4, c[0x0][0x450] ;  /* 0x0001140000040ab9 */ /* 0x000fe20000000800 */
[----:B------:R-:W-:Y:S01]  /*34b20*/  UIMAD UR6, UR39, UR9, UR6 ;  /* 0x00000009270672a4 */ /* 0x000fe2000f8e0206 */
[----:B0-----:R-:W-:-:S10]  /*34b30*/  SHF.R.S32.HI R20, RZ, 0x1f, R20 ;  /* 0x0000001fff147819 */ /* 0x001fd40000011414 */
        /* <DEDUP_REMOVED lines=9> */
[----:B------:R-:W-:Y:S02]  /*34bd0*/  IMAD.MOV.U32 R2, RZ, RZ, R4 ;  /* 0x000000ffff027224 */ /* 0x000fe400078e0004 */
[----:B------:R-:W-:Y:S01]  /*34be0*/  IMAD.U32 R5, RZ, RZ, UR5 ;  /* 0x00000005ff057e24 */ /* 0x000fe2000f8e00ff */
[----:B------:R-:W-:Y:S01]  /*34bf0*/  ULDC.64 UR4, c[0x0][0x3d0] ;  /* 0x0000f40000047ab9 */ /* 0x000fe20000000a00 */
[----:B------:R-:W-:-:S02]  /*34c00*/  IMAD.MOV R4, RZ, RZ, -R7 ;  /* 0x000000ffff047224 */ /* 0x000fc400078e0a07 */
[C---:B0-----:R-:W-:Y:S01]  /*34c10*/  IMAD R5, R20.reuse, UR9, R0 ;  /* 0x0000000914057c24 */ /* 0x041fe2000f8e0200 */
[----:B------:R-:W-:Y:S01]  /*34c20*/  SHF.R.S32.HI R0, RZ, 0x1f, R7 ;  /* 0x0000001fff007819 */ /* 0x000fe20000011407 */
[----:B------:R-:W-:-:S04]  /*34c30*/  IMAD.WIDE.U32 R2, R20, UR8, R2 ;  /* 0x0000000814027c25 */ /* 0x000fc8000f8e0002 */
        /* <DEDUP_REMOVED lines=40> */
[----:B0-----:R-:W-:-:S05]  /*34ec0*/  @!P6 LEA R14, P0, R22, R14, 0x1 ;  /* 0x0000000e160ee211 */ /* 0x001fca00078008ff */
[----:B-1----:R-:W-:-:S04]  /*34ed0*/  @!P6 IMAD.MOV.U32 R2, RZ, RZ, R14 ;  /* 0x000000ffff02e224 */ /* 0x002fc800078e000e */
[----:B------:R-:W-:Y:S01]  /*34ee0*/  @!P5 LEA R7, R27, UR46, 0x1 ;  /* 0x0000002e1b07dc11 */ /* 0x000fe2000f8e08ff */
[----:B------:R-:W0:Y:S01]  /*34ef0*/  SHFL.IDX PT, R14, R0, 0x2, 0x181f ;  /* 0x00581f00000e7f89 */ /* 0x000e2200000e0000 */
[----:B--2---:R-:W-:-:S04]  /*34f00*/  @!P6 IMAD.X R5, RZ, RZ, R5, P0 ;  /* 0x000000ffff05e224 */ /* 0x004fc800000e0605 */
[----:B------:R-:W-:Y:S02]  /*34f10*/  @!P6 IMAD.MOV.U32 R3, RZ, RZ, R5 ;  /* 0x000000ffff03e224 */ /* 0x000fe400078e0005 */
[----:B------:R-:W1:Y:S04]  /*34f20*/  SHFL.IDX PT, R5, R4, 0x2, 0x181f ;  /* 0x00581f0004057f89 */ /* 0x000e6800000e0000 */
[----:B------:R-:W-:Y:S01]  /*34f30*/  @!P6 LDGSTS.E.BYPASS.LTC128B.128 [R9+0x22c00], desc[UR36][R2.64], !P4 ;  /* 0x22c000000209efae */ /* 0x000fe2000e101d64 */
[----:B0-----:R-:W-:-:S03]  /*34f40*/  @!P5 LEA R14, P0, R22, R14, 0x1 ;  /* 0x0000000e160ed211 */ /* 0x001fc600078008ff */
[----:B------:R-:W-:Y:S04]  /*34f50*/  @!P6 LDGSTS.E.BYPASS.LTC128B.128 [R9+0x26c00], desc[UR36][R2.64+0x80], !P3 ;  /* 0x26c000800209efae */ /* 0x000fe8000d901d64 */
[----:B------:R-:W-:Y:S04]  /*34f60*/  @!P6 LDGSTS.E.BYPASS.LTC128B.128 [R9+0x2ac00], desc[UR36][R2.64+0x100], !P2 ;  /* 0x2ac001000209efae */ /* 0x000fe8000d101d64 */
[----:B------:R0:W-:Y:S01]  /*34f70*/  @!P6 LDGSTS.E.BYPASS.LTC128B.128 [R9+0x2ec00], desc[UR36][R2.64+0x180], !P1 ;  /* 0x2ec001800209efae */ /* 0x0001e2000c901d64 */
[----:B------:R-:W-:-:S04]  /*34f80*/  LOP3.LUT P6, RZ, R16, 0x80, RZ, 0xc0, !PT ;  /* 0x0000008010ff7812 */ /* 0x000fc800078cc0ff */
[----:B------:R-:W-:Y:S02]  /*34f90*/  P2R R6, PR, RZ, 0x40 ;  /* 0x00000040ff067803 */ /* 0x000fe40000000000 */
[----:B------:R-:W-:Y:S01]  /*34fa0*/  LOP3.LUT P6, RZ, R16, 0x200, RZ, 0xc0, !PT ;  /* 0x0000020010ff7812 */ /* 0x000fe200078cc0ff */
[----:B-1----:R-:W-:Y:S02]  /*34fb0*/  @!P5 IMAD.X R5, RZ, RZ, R5, P0 ;  /* 0x000000ffff05d224 */ /* 0x002fe400000e0605 */
[----:B0-----:R-:W-:Y:S02]  /*34fc0*/  @!P5 IMAD.MOV.U32 R2, RZ, RZ, R14 ;  /* 0x000000ffff02d224 */ /* 0x001fe400078e000e */
[----:B------:R-:W0:Y:S01]  /*34fd0*/  SHFL.IDX PT, R14, R0, 0x3, 0x181f ;  /* 0x00781f00000e7f89 */ /* 0x000e2200000e0000 */
[----:B------:R-:W-:-:S03]  /*34fe0*/  @!P5 IMAD.MOV.U32 R3, RZ, RZ, R5 ;  /* 0x000000ffff03d224 */ /* 0x000fc600078e0005 */
[----:B------:R-:W1:Y:S04]  /*34ff0*/  SHFL.IDX PT, R5, R4, 0x3, 0x181f ;  /* 0x00781f0004057f89 */ /* 0x000e6800000e0000 */
[----:B------:R-:W-:Y:S01]  /*35000*/  @!P6 LEA R9, R27, UR46, 0x1 ;  /* 0x0000002e1b09ec11 */ /* 0x000fe2000f8e08ff */
[----:B------:R-:W-:Y:S04]  /*35010*/  @!P5 LDGSTS.E.BYPASS.LTC128B.128 [R7+0x23400], desc[UR36][R2.64], !P4 ;  /* 0x234000000207dfae */ /* 0x000fe8000e101d64 */
[----:B------:R-:W-:Y:S04]  /*35020*/  @!P5 LDGSTS.E.BYPASS.LTC128B.128 [R7+0x27400], desc[UR36][R2.64+0x80], !P3 ;  /* 0x274000800207dfae */ /* 0x000fe8000d901d64 */
[----:B------:R-:W-:Y:S04]  /*35030*/  @!P5 LDGSTS.E.BYPASS.LTC128B.128 [R7+0x2b400], desc[UR36][R2.64+0x100], !P2 ;  /* 0x2b4001000207dfae */ /* 0x000fe8000d101d64 */
[----:B------:R2:W-:Y:S01]  /*35040*/  @!P5 LDGSTS.E.BYPASS.LTC128B.128 [R7+0x2f400], desc[UR36][R2.64+0x180], !P1 ;  /* 0x2f4001800207dfae */ /* 0x0005e2000c901d64 */
[----:B------:R-:W-:-:S02]  /*35050*/  LOP3.LUT P5, RZ, R16, 0x40, RZ, 0xc0, !PT ;  /* 0x0000004010ff7812 */ /* 0x000fc400078ac0ff */
[----:B0-----:R-:W-:-:S05]  /*35060*/  @!P6 LEA R14, P0, R22, R14, 0x1 ;  /* 0x0000000e160ee211 */ /* 0x001fca00078008ff */
[----:B-1----:R-:W-:Y:S02]  /*35070*/  @!P6 IMAD.X R5, RZ, RZ, R5, P0 ;  /* 0x000000ffff05e224 */ /* 0x002fe400000e0605 */
[----:B--2---:R-:W-:Y:S01]  /*35080*/  @!P6 IMAD.MOV.U32 R2, RZ, RZ, R14 ;  /* 0x000000ffff02e224 */ /* 0x004fe200078e000e */
[----:B------:R-:W-:Y:S01]  /*35090*/  P2R R7, PR, RZ, 0x20 ;  /* 0x00000020ff077803 */ /* 0x000fe20000000000 */
[----:B------:R-:W0:Y:S01]  /*350a0*/  SHFL.IDX PT, R14, R0, 0x4, 0x181f ;  /* 0x00981f00000e7f89 */ /* 0x000e2200000e0000 */
[----:B------:R-:W-:Y:S01]  /*350b0*/  @!P6 IMAD.MOV.U32 R3, RZ, RZ, R5 ;  /* 0x000000ffff03e224 */ /* 0x000fe200078e0005 */
[----:B------:R-:W-:Y:S02]  /*350c0*/  LOP3.LUT P5, RZ, R16, 0x100, RZ, 0xc0, !PT ;  /* 0x0000010010ff7812 */ /* 0x000fe400078ac0ff */
[----:B------:R-:W1:Y:S04]  /*350d0*/  SHFL.IDX PT, R5, R4, 0x4, 0x181f ;  /* 0x00981f0004057f89 */ /* 0x000e6800000e0000 */
[----:B------:R-:W-:Y:S04]  /*350e0*/  @!P6 LDGSTS.E.BYPASS.LTC128B.128 [R9+0x23c00], desc[UR36][R2.64], !P4 ;  /* 0x23c000000209efae */ /* 0x000fe8000e101d64 */
[----:B------:R-:W-:Y:S03]  /*350f0*/  @!P6 LDGSTS.E.BYPASS.LTC128B.128 [R9+0x27c00], desc[UR36][R2.64+0x80], !P3 ;  /* 0x27c000800209efae */ /* 0x000fe6000d901d64 */
[----:B------:R-:W-:Y:S01]  /*35100*/  @!P5 LEA R21, R27, UR46, 0x1 ;  /* 0x0000002e1b15dc11 */ /* 0x000fe2000f8e08ff */
[----:B------:R-:W-:Y:S04]  /*35110*/  @!P6 LDGSTS.E.BYPASS.LTC128B.128 [R9+0x2bc00], desc[UR36][R2.64+0x100], !P2 ;  /* 0x2bc001000209efae */ /* 0x000fe8000d101d64 */
[----:B------:R2:W-:Y:S01]  /*35120*/  @!P6 LDGSTS.E.BYPASS.LTC128B.128 [R9+0x2fc00], desc[UR36][R2.64+0x180], !P1 ;  /* 0x2fc001800209efae */ /* 0x0005e2000c901d64 */
[----:B------:R-:W-:-:S02]  /*35130*/  ISETP.NE.AND P6, PT, R6, RZ, PT ;  /* 0x000000ff0600720c */ /* 0x000fc40003fc5270 */
[----:B0-----:R-:W-:-:S05]  /*35140*/  @!P5 LEA R14, P0, R22, R14, 0x1 ;  /* 0x0000000e160ed211 */ /* 0x001fca00078008ff */
[----:B-1----:R-:W-:Y:S02]  /*35150*/  @!P5 IMAD.X R5, RZ, RZ, R5, P0 ;  /* 0x000000ffff05d224 */ /* 0x002fe400000e0605 */
[----:B--2---:R-:W-:Y:S02]  /*35160*/  @!P5 IMAD.MOV.U32 R2, RZ, RZ, R14 ;  /* 0x000000ffff02d224 */ /* 0x004fe400078e000e */
[----:B------:R-:W0:Y:S01]  /*35170*/  SHFL.IDX PT, R14, R0, 0x5, 0x181f ;  /* 0x00b81f00000e7f89 */ /* 0x000e2200000e0000 */
[----:B------:R-:W-:-:S03]  /*35180*/  @!P5 IMAD.MOV.U32 R3, RZ, RZ, R5 ;  /* 0x000000ffff03d224 */ /* 0x000fc600078e0005 */
[----:B------:R-:W1:Y:S04]  /*35190*/  SHFL.IDX PT, R5, R4, 0x5, 0x181f ;  /* 0x00b81f0004057f89 */ /* 0x000e6800000e0000 */
[----:B------:R-:W-:Y:S04]  /*351a0*/  @!P5 LDGSTS.E.BYPASS.LTC128B.128 [R21+0x24400], desc[UR36][R2.64], !P4 ;  /* 0x244000000215dfae */ /* 0x000fe8000e101d64 */
[----:B------:R-:W-:Y:S04]  /*351b0*/  @!P5 LDGSTS.E.BYPASS.LTC128B.128 [R21+0x28400], desc[UR36][R2.64+0x80], !P3 ;  /* 0x284000800215dfae */ /* 0x000fe8000d901d64 */
[----:B------:R-:W-:Y:S04]  /*351c0*/  @!P5 LDGSTS.E.BYPASS.LTC128B.128 [R21+0x2c400], desc[UR36][R2.64+0x100], !P2 ;  /* 0x2c4001000215dfae */ /* 0x000fe8000d101d64 */
[----:B------:R2:W-:Y:S01]  /*351d0*/  @!P5 LDGSTS.E.BYPASS.LTC128B.128 [R21+0x30400], desc[UR36][R2.64+0x180], !P1 ;  /* 0x304001800215dfae */ /* 0x0005e2000c901d64 */
[----:B------:R-:W-:-:S02]  /*351e0*/  ISETP.NE.AND P5, PT, R7, RZ, PT ;  /* 0x000000ff0700720c */ /* 0x000fc40003fa5270 */
[----:B------:R-:W-:Y:S02]  /*351f0*/  @!P6 LEA R7, R27, UR46, 0x1 ;  /* 0x0000002e1b07ec11 */ /* 0x000fe4000f8e08ff */
        /* <DEDUP_REMOVED lines=21> */
.L_x_11431:
        /* <DEDUP_REMOVED lines=13> */
.L_x_11345:
[----:B------:R-:W-:Y:S05]  /*35420*/  BSYNC B0 ;  /* 0x0000000000007941 */ /* 0x000fea0003800000 */
.L_x_11344:
        /* <DEDUP_REMOVED lines=9> */
.L_x_11432:
[----:B------:R-:W-:-:S13]  /*354c0*/  ISETP.NE.AND P0, PT, R34, 0x3, PT ;  /* 0x000000032200780c */ /* 0x000fda0003f05270 */
[----:B------:R-:W-:Y:S05]  /*354d0*/  @!P0 BRA `(.L_x_11347) ;  /* 0x0000000000048947 */ /* 0x000fea0003800000 */
[----:B------:R-:W-:Y:S01]  /*354e0*/  BPT.TRAP 0x1 ;  /* 0x000000040000795c */ /* 0x000fe20000300000 */
.L_x_11347:
[----:B------:R-:W4:Y:S02]  /*354f0*/  SYNCS.PHASECHK.TRANS64.TRYWAIT P0, [UR46+0x32460], R0 ;  /* 0x03246000ff0075a7 */ /* 0x000f24000800016e */
[----:B----4-:R-:W-:Y:S05]  /*35500*/  @!P0 BRA `(.L_x_11348) ;  /* 0x00000038009c8947 */ /* 0x010fea0003800000 */
.L_x_11433:
[----:B------:R-:W-:Y:S01]  /*35510*/  ULDC.64 UR4, c[0x0][0x328] ;  /* 0x0000ca0000047ab9 */ /* 0x000fe20000000a00 */
[----:B------:R-:W-:Y:S01]  /*35520*/  ULDC.64 UR6, c[0x0][0x338] ;  /* 0x0000ce0000067ab9 */ /* 0x000fe20000000a00 */
[----:B------:R-:W-:Y:S01]  /*35530*/  IMAD R26, R26, UR4, RZ ;  /* 0x000000041a1a7c24 */ /* 0x000fe2000f8e02ff */
[C---:B------:R-:W-:Y:S01]  /*35540*/  LOP3.LUT P3, RZ, R16.reuse, 0x10, RZ, 0xc0, !PT ;  /* 0x0000001010ff7812 */ /* 0x040fe2000786c0ff */
[----:B0--3--:R-:W-:Y:S01]  /*35550*/  IMAD.WIDE.U32 R2, R23, UR4, RZ ;  /* 0x0000000417027c25 */ /* 0x009fe2000f8e00ff */
        /* <DEDUP_REMOVED lines=19> */
[----:B------:R-:W-:Y:S01]  /*35690*/  LEA R7, P0, R2, UR6, 0x1 ;  /* 0x0000000602077c11 */ /* 0x000fe2000f8008ff */
[----:B------:R-:W-:-:S03]  /*356a0*/  UMOV UR4, 0xffffffff ;  /* 0xffffffff00047882 */ /* 0x000fc60000000000 */
[----:B------:R-:W-:Y:S02]  /*356b0*/  LEA.HI.X R8, R2, UR7, R3, 0x1, P0 ;  /* 0x0000000702087c11 */ /* 0x000fe400080f0c03 */
[----:B------:R-:W-:-:S04]  /*356c0*/  SEL R3, RZ, 0x2, P3 ;  /* 0x00000002ff037807 */ /* 0x000fc80001800000 */
[----:B------:R-:W-:-:S05]  /*356d0*/  IADD3 R0, R0, R3, R36 ;  /* 0x0000000300007210 */ /* 0x000fca0007ffe024 */
[----:B------:R-:W-:Y:S01]  /*356e0*/  IMAD.IADD R9, R0, 0x1, R5 ;  /* 0x0000000100097824 */ /* 0x000fe200078e0205 */
[----:B------:R-:W-:Y:S06]  /*356f0*/  BRA.DIV UR4, `(.L_x_11349) ;  /* 0x0000003a04387947 */ /* 0x000fec000b800000 */
[----:B-1----:R-:W0:Y:S01]  /*35700*/  SHFL.IDX PT, R14, R7, RZ, 0x181f ;  /* 0x00181fff070e7589 */ /* 0x002e2200000e0000 */
[----:B------:R-:W-:Y:S01]  /*35710*/  IMAD.SHL.U32 R0, R22, 0x2, RZ ;  /* 0x0000000216007824 */ /* 0x000fe200078e00ff */
[----:B------:R-:W-:Y:S02]  /*35720*/  LEA R6, R27, UR46, 0x1 ;  /* 0x0000002e1b067c11 */ /* 0x000fe4000f8e08ff */
[----:B------:R-:W1:Y:S01]  /*35730*/  SHFL.IDX PT, R3, R8, RZ, 0x181f ;  /* 0x00181fff08037589 */ /* 0x000e6200000e0000 */
[C---:B------:R-:W-:Y:S02]  /*35740*/  LOP3.LUT P2, RZ, R9.reuse, 0x2, RZ, 0xc0, !PT ;  /* 0x0000000209ff7812 */ /* 0x040fe4000784c0ff */
[----:B------:R-:W-:Y:S01]  /*35750*/  LOP3.LUT P1, RZ, R9, 0x4, RZ, 0xc0, !PT ;  /* 0x0000000409ff7812 */ /* 0x000fe2000782c0ff */
[----:B------:R-:W-:Y:S01]  /*35760*/  SHFL.IDX PT, R5, R8, 0x1, 0x181f ;  /* 0x00381f0008057f89 */ /* 0x000fe200000e0000 */
[----:B------:R-:W-:Y:S01]  /*35770*/  VIADD R31, R6, 0x400 ;  /* 0x00000400061f7836 */ /* 0x000fe20000000000 */
[----:B0-----:R-:W-:-:S02]  /*35780*/  IADD3 R2, P0, R14, R0, RZ ;  /* 0x000000000e027210 */ /* 0x001fc40007f1e0ff */
[----:B------:R-:W0:Y:S03]  /*35790*/  SHFL.IDX PT, R14, R7, 0x1, 0x181f ;  /* 0x00381f00070e7f89 */ /* 0x000e2600000e0000 */
[----:B-1----:R-:W-:Y:S01]  /*357a0*/  IMAD.X R3, RZ, RZ, R3, P0 ;  /* 0x000000ffff037224 */ /* 0x002fe200000e0603 */
[----:B0-----:R-:W-:Y:S02]  /*357b0*/  IADD3 R4, P0, R14, R0, RZ ;  /* 0x000000000e047210 */ /* 0x001fe40007f1e0ff */
[----:B------:R-:W0:Y:S03]  /*357c0*/  SHFL.IDX PT, R14, R7, 0x2, 0x181f ;  /* 0x00581f00070e7f89 */ /* 0x000e2600000e0000 */
[----:B------:R-:W-:Y:S01]  /*357d0*/  IMAD.X R5, RZ, RZ, R5, P0 ;  /* 0x000000ffff057224 */ /* 0x000fe200000e0605 */
        /* <DEDUP_REMOVED lines=8> */
[----:B------:R-:W-:-:S13]  /*35860*/  ISETP.LT.OR P3, PT, R17, 0x1, !P0 ;  /* 0x000000011100780c */ /* 0x000fda0004761670 */
[----:B------:R0:W-:Y:S02]  /*35870*/  LDGSTS.E.BYPASS.LTC128B.128 [R6+0x9400], desc[UR36][R2.64+0x180], !P3 ;  /* 0x0940018002067fae */ /* 0x0001e4000d901d64 */
[----:B0-----:R-:W-:Y:S02]  /*35880*/  IADD3 R2, P3, R14, R0, RZ ;  /* 0x000000000e027210 */ /* 0x001fe40007f7e0ff */
[----:B------:R-:W0:Y:S03]  /*35890*/  SHFL.IDX PT, R14, R7, 0x3, 0x181f ;  /* 0x00781f00070e7f89 */ /* 0x000e2600000e0000 */
        /* <DEDUP_REMOVED lines=8> */
[----:B------:R-:W-:-:S13]  /*35920*/  ISETP.LT.OR P3, PT, R17, 0x11, !P0 ;  /* 0x000000111100780c */ /* 0x000fda0004761670 */
[----:B------:R0:W-:Y:S02]  /*35930*/  LDGSTS.E.BYPASS.LTC128B.128 [R6+0x9c00], desc[UR36][R4.64+0x180], !P3 ;  /* 0x09c0018004067fae */ /* 0x0001e4000d901d64 */
[----:B0-----:R-:W-:Y:S02]  /*35940*/  IADD3 R4, P3, R14, R0, RZ ;  /* 0x000000000e047210 */ /* 0x001fe40007f7e0ff */
[----:B------:R-:W0:Y:S03]  /*35950*/  SHFL.IDX PT, R14, R7, 0x4, 0x181f ;  /* 0x00981f00070e7f89 */ /* 0x000e2600000e0000 */
[----:B-1----:R-:W-:Y:S01]  /*35960*/  IMAD.X R5, RZ, RZ, R9, P3 ;  /* 0x000000ffff057224 */ /* 0x002fe200018e0609 */
[C---:B------:R-:W-:Y:S01]  /*35970*/  ISETP.LT.OR P3, PT, R17.reuse, 0x21, P4 ;  /* 0x000000211100780c */ /* 0x040fe20002761670 */
[----:B------:R-:W1:Y:S04]  /*35980*/  SHFL.IDX PT, R9, R8, 0x4, 0x181f ;  /* 0x00981f0008097f89 */ /* 0x000e6800000e0000 */
[----:B------:R-:W2:Y:S08]  /*35990*/  SHFL.IDX PT, R8, R8, 0x5, 0x181f ;  /* 0x00b81f0008087f89 */ /* 0x000eb000000e0000 */
        /* <DEDUP_REMOVED lines=8> */
[----:B------:R0:W3:Y:S03]  /*35a20*/  SHFL.IDX PT, R14, R7, 0x5, 0x181f ;  /* 0x00b81f00070e7f89 */ /* 0x0000e600000e0000 */
[----:B-1----:R-:W-:Y:S01]  /*35a30*/  IMAD.X R3, RZ, RZ, R9, P3 ;  /* 0x000000ffff037224 */ /* 0x002fe200018e0609 */
[----:B------:R-:W-:Y:S01]  /*35a40*/  ISETP.LT.OR P3, PT, R17, 0x31, P4 ;  /* 0x000000311100780c */ /* 0x000fe20002761670 */
[----:B------:R-:W-:-:S12]  /*35a50*/  IMAD.MOV.U32 R9, RZ, RZ, RZ ;  /* 0x000000ffff097224 */ /* 0x000fd800078e00ff */
        /* <DEDUP_REMOVED lines=14> */
[----:B--23--:R0:W-:Y:S02]  /*35b40*/  LDGSTS.E.BYPASS.LTC128B.128 [R6+0xb400], desc[UR36][R2.64+0x180], !P3 ;  /* 0x0b40018002067fae */ /* 0x00c1e4000d901d64 */
.L_x_11447:
        /* <DEDUP_REMOVED lines=20> */
.L_x_11350:
        /* <DEDUP_REMOVED lines=13> */
[----:B------:R-:W-:-:S05]  /*35d60*/  IMAD.MOV.U32 R17, RZ, RZ, 0x1 ;  /* 0x00000001ff117424 */ /* 0x000fca00078e00ff */
[----:B------:R-:W-:-:S04]  /*35d70*/  LOP3.LUT R2, RZ, UR4, RZ, 0x33, !PT ;  /* 0x00000004ff027c12 */ /* 0x000fc8000f8e33ff */
[----:B------:R-:W-:Y:S01]  /*35d80*/  VIADDMNMX R2, R2, -UR44, R3, !PT ;  /* 0x8000002c02027c46 */ /* 0x000fe2000f800103 */
[----:B0-----:R-:W-:Y:S01]  /*35d90*/  IMAD.SHL.U32 R4, R4, 0x10, RZ ;  /* 0x0000001004047824 */ /* 0x001fe200078e00ff */
[----:B-1----:R-:W-:-:S04]  /*35da0*/  LOP3.LUT R5, R5, 0x7f, RZ, 0xc0, !PT ;  /* 0x0000007f05057812 */ /* 0x002fc800078ec0ff */
[----:B------:R-:W-:Y:S02]  /*35db0*/  LOP3.LUT R4, R4, 0x70, RZ, 0xc0, !PT ;  /* 0x0000007004047812 */ /* 0x000fe400078ec0ff */
[----:B------:R-:W-:-:S04]  /*35dc0*/  SHF.R.U32.HI R5, RZ, 0x3, R5 ;  /* 0x00000003ff057819 */ /* 0x000fc80000011605 */
[----:B------:R-:W-:Y:S02]  /*35dd0*/  IADD3 R25, R4, R25, R5 ;  /* 0x0000001904197210 */ /* 0x000fe40007ffe005 */
[----:B------:R-:W-:-:S03]  /*35de0*/  LOP3.LUT R5, RZ, UR42, RZ, 0x33, !PT ;  /* 0x0000002aff057c12 */ /* 0x000fc6000f8e33ff */
[----:B------:R-:W-:Y:S01]  /*35df0*/  VIADD R25, R25, 0xfffffee0 ;  /* 0xfffffee019197836 */ /* 0x000fe20000000000 */
[----:B------:R-:W-:-:S04]  /*35e00*/  VIMNMX R2, R2, R5, !PT ;  /* 0x0000000502027248 */ /* 0x000fc80007fe0100 */
[C---:B------:R-:W-:Y:S01]  /*35e10*/  IADD3 R28, -R2.reuse, -0x2, RZ ;  /* 0xfffffffe021c7810 */ /* 0x040fe20007ffe1ff */
[----:B------:R-:W-:-:S07]  /*35e20*/  IMAD R18, R2, -0x60, R25 ;  /* 0xffffffa002127824 */ /* 0x000fce00078e0219 */
.L_x_11366:
        /* <DEDUP_REMOVED lines=22> */
.L_x_11353:
[----:B------:R-:W-:Y:S05]  /*35f90*/  BSYNC B1 ;  /* 0x0000000000017941 */ /* 0x000fea0003800000 */
.L_x_11352:
[----:B------:R-:W-:-:S13]  /*35fa0*/  ISETP.NE.AND P0, PT, R34, 0x3, PT ;  /* 0x000000032200780c */ /* 0x000fda0003f05270 */
[----:B------:R-:W-:Y:S05]  /*35fb0*/  @!P0 BRA `(.L_x_11354) ;  /* 0x0000000000048947 */ /* 0x000fea0003800000 */
[----:B------:R-:W-:Y:S01]  /*35fc0*/  BPT.TRAP 0x1 ;  /* 0x000000040000795c */ /* 0x000fe20000300000 */
.L_x_11354:
[----:B------:R-:W-:Y:S01]  /*35fd0*/  LEA R19, R17, UR46, 0x3 ;  /* 0x0000002e11137c11 */ /* 0x000fe2000f8e18ff */
[----:B------:R-:W-:Y:S01]  /*35fe0*/  BSSY B1, `(.L_x_11355) ;  /* 0x0000004000017945 */ /* 0x000fe20003800000 */
[----:B------:R-:W-:-:S04]  /*35ff0*/  SHF.L.U32 R23, R26, 0x1f, RZ ;  /* 0x0000001f1a177819 */ /* 0x000fc800000006ff */
[----:B------:R-:W1:Y:S02]  /*36000*/  SYNCS.PHASECHK.TRANS64.TRYWAIT P0, [R19+URZ+0x32440], R23 ;  /* 0x03244017130075a7 */ /* 0x000e64000800017f */
[----:B-1----:R-:W-:Y:S05]  /*36010*/  @!P0 BRA `(.L_x_11356) ;  /* 0x00000038005c8947 */ /* 0x002fea0003800000 */
.L_x_11448:
[----:B------:R-:W-:Y:S05]  /*36020*/  BSYNC B1 ;  /* 0x0000000000017941 */ /* 0x000fea0003800000 */
.L_x_11355:
        /* <DEDUP_REMOVED lines=57> */
.L_x_11462:
        /* <DEDUP_REMOVED lines=8> */
.L_x_11358:
        /* <DEDUP_REMOVED lines=10> */
.L_x_11359:
[----:B------:R2:W-:Y:S01]  /*364e0*/  SYNCS.ARRIVE.TRANS64.A1T0 RZ, [R19+URZ+0x32430], RZ ;  /* 0x032430ff13ff79a7 */ /* 0x0005e2000810003f */
[----:B------:R-:W-:Y:S05]  /*364f0*/  @!P2 BRA `(.L_x_11360) ;  /* 0x000000000004a947 */ /* 0x000fea0003800000 */
[----:B------:R-:W-:Y:S01]  /*36500*/  BPT.TRAP 0x1 ;  /* 0x000000040000795c */ /* 0x000fe20000300000 */
.L_x_11360:
[----:B------:R-:W3:Y:S01]  /*36510*/  SYNCS.PHASECHK.TRANS64.TRYWAIT P0, [R19+URZ+0x32460], R23 ;  /* 0x03246017130075a7 */ /* 0x000ee2000800017f */
[----:B------:R-:W-:Y:S04]  /*36520*/  BSSY B1, `(.L_x_11361) ;  /* 0x0000002000017945 */ /* 0x000fe80003800000 */
[----:B---3--:R-:W-:Y:S05]  /*36530*/  @!P0 BRA `(.L_x_11362) ;  /* 0x0000003800b48947 */ /* 0x008fea0003800000 */
.L_x_11463:
[----:B------:R-:W-:Y:S05]  /*36540*/  BSYNC B1 ;  /* 0x0000000000017941 */ /* 0x000fea0003800000 */
.L_x_11361:
        /* <DEDUP_REMOVED lines=46> */
[----:B------:R3:W-:Y:S01]  /*36830*/  LDGSTS.E.BYPASS.LTC128B.128 [R21+0x9800], desc[UR36][R8.64+0x180], !P1 ;  /* 0x0980018008157fae */ /* 0x0007e2000c901d64 */
[----:B0-----:R-:W-:-:S03]  /*36840*/  IADD3 R6, P0, R14, R0, RZ ;  /* 0x000000000e067210 */ /* 0x001fc60007f1e0ff */
[----:B------:R-:W-:Y:S04]  /*36850*/  SHFL.IDX PT, R22, R22, 0x5, 0x181f ;  /* 0x00b81f0016167f89 */ /* 0x000fe800000e0000 */
[----:B------:R-:W0:Y:S01]  /*36860*/  SHFL.IDX PT, R14, R20, 0x3, 0x181f ;  /* 0x00781f00140e7f89 */ /* 0x000e2200000e0000 */
[----:B-1----:R-:W-:Y:S02]  /*36870*/  IMAD.X R7, RZ, RZ, R4, P0 ;  /* 0x000000ffff077224 */ /* 0x002fe400000e0604 */
[----:B---3--:R-:W-:-:S03]  /*36880*/  IMAD.MOV.U32 R9, RZ, RZ, RZ ;  /* 0x000000ffff097224 */ /* 0x008fc600078e00ff */
[----:B------:R1:W-:Y:S04]  /*36890*/  LDGSTS.E.BYPASS.LTC128B.128 [R21+0x1000], desc[UR36][R6.64], !P4 ;  /* 0x0100000006157fae */ /* 0x0003e8000e101d64 */
[----:B------:R1:W-:Y:S04]  /*368a0*/  LDGSTS.E.BYPASS.LTC128B.128 [R21+0x4000], desc[UR36][R6.64+0x80], !P3 ;  /* 0x0400008006157fae */ /* 0x0003e8000d901d64 */
[----:B------:R1:W-:Y:S04]  /*368b0*/  LDGSTS.E.BYPASS.LTC128B.128 [R21+0x7000], desc[UR36][R6.64+0x100], !P2 ;  /* 0x0700010006157fae */ /* 0x0003e8000d101d64 */
[----:B------:R1:W-:Y:S01]  /*368c0*/  LDGSTS.E.BYPASS.LTC128B.128 [R21+0xa000], desc[UR36][R6.64+0x180], !P1 ;  /* 0x0a00018006157fae */ /* 0x0003e2000c901d64 */
[----:B0-----:R-:W-:-:S03]  /*368d0*/  IADD3 R4, P0, R14, R0, RZ ;  /* 0x000000000e047210 */ /* 0x001fc60007f1e0ff */
[----:B------:R-:W0:Y:S02]  /*368e0*/  SHFL.IDX PT, R14, R20, 0x4, 0x181f ;  /* 0x00981f00140e7f89 */ /* 0x000e2400000e0000 */
[----:B------:R-:W-:-:S05]  /*368f0*/  IMAD.X R5, RZ, RZ, R5, P0 ;  /* 0x000000ffff057224 */ /* 0x000fca00000e0605 */
        /* <DEDUP_REMOVED lines=11> */
.L_x_11477:
        /* <DEDUP_REMOVED lines=11> */
.L_x_11364:
        /* <DEDUP_REMOVED lines=10> */
.L_x_11365:
        /* <DEDUP_REMOVED lines=10> */
.L_x_11351:
[----:B------:R-:W-:Y:S05]  /*36ba0*/  BSYNC B0 ;  /* 0x0000000000007941 */ /* 0x000fea0003800000 */
.L_x_11324:
[----:B------:R-:W0:Y:S01]  /*36bb0*/  S2R R3, SR_CgaCtaId ;  /* 0x0000000000037919 */ /* 0x000e220000008800 */
[----:B------:R-:W-:Y:S01]  /*36bc0*/  MOV R0, 0x400 ;  /* 0x0000040000007802 */ /* 0x000fe20000000f00 */
[----:B------:R-:W-:Y:S01]  /*36bd0*/  BSSY B0, `(.L_x_11367) ;  /* 0x0000005000007945 */ /* 0x000fe20003800000 */
[----:B------:R-:W-:Y:S02]  /*36be0*/  SHF.L.U32 R9, R9, 0x1f, RZ ;  /* 0x0000001f09097819 */ /* 0x000fe400000006ff */
[----:B0-----:R-:W-:-:S04]  /*36bf0*/  LEA R4, R3, R0, 0x18 ;  /* 0x0000000003047211 */ /* 0x001fc800078ec0ff */
[----:B------:R-:W0:Y:S02]  /*36c00*/  SYNCS.PHASECHK.TRANS64.TRYWAIT P0, [R4+URZ+0x32420], R9 ;  /* 0x03242009040075a7 */ /* 0x000e24000800017f */
[----:B0-----:R-:W-:Y:S05]  /*36c10*/  @!P0 BRA `(.L_x_11368) ;  /* 0x0000003800dc8947 */ /* 0x001fea0003800000 */
.L_x_11478:
[----:B------:R-:W-:Y:S05]  /*36c20*/  BSYNC B0 ;  /* 0x0000000000007941 */ /* 0x000fea0003800000 */
.L_x_11367:
[----:B------:R-:W-:-:S03]  /*36c30*/  UMOV UR4, 0xffffffff ;  /* 0xffffffff00047882 */ /* 0x000fc60000000000 */
[----:B------:R-:W-:Y:S05]  /*36c40*/  BRA.DIV UR4, `(.L_x_11369) ;  /* 0x0000003a04e47947 */ /* 0x000fea000b800000 */
[----:B------:R-:W1:Y:S02]  /*36c50*/  S2R R0, SR_TID.X ;  /* 0x0000000000007919 */ /* 0x000e640000002100 */
[----:B-1----:R-:W-:-:S04]  /*36c60*/  SHF.R.U32.HI R0, RZ, 0x5, R0 ;  /* 0x00000005ff007819 */ /* 0x002fc80000011600 */
[----:B------:R-:W-:-:S05]  /*36c70*/  LOP3.LUT R0, R0, 0x3, RZ, 0xc0, !PT ;  /* 0x0000000300007812 */ /* 0x000fca00078ec0ff */
[----:B------:R1:W3:Y:S02]  /*36c80*/  SHFL.IDX PT, R14, R0, RZ, 0x1f ;  /* 0x00001fff000e7589 */ /* 0x0002e400000e0000 */
.L_x_11481:
[----:B---3--:R-:W-:-:S13]  /*36c90*/  ISETP.NE.AND P0, PT, R14, RZ, PT ;  /* 0x000000ff0e00720c */ /* 0x008fda0003f05270 */
[----:B------:R-:W-:Y:S05]  /*36ca0*/  @P0 BRA `(.L_x_11213) ;  /* 0x0000000000880947 */ /* 0x000fea0003800000 */
[----:B------:R-:W-:-:S03]  /*36cb0*/  UMOV UR4, 0xffffffff ;  /* 0xffffffff00047882 */ /* 0x000fc60000000000 */
[----:B------:R-:W-:Y:S05]  /*36cc0*/  BRA.DIV UR4, `(.L_x_11370) ;  /* 0x0000003a04f87947 */ /* 0x000fea000b800000 */
[----:B------:R-:W-:-:S13]  /*36cd0*/  ELECT P6, URZ, PT ;  /* 0x00000000003f782f */ /* 0x000fda00038c0000 */
.L_x_11484:
[----:B------:R-:W-:Y:S05]  /*36ce0*/  @!P6 BRA `(.L_x_11213) ;  /* 0x000000000078e947 */ /* 0x000fea0003800000 */
[----:B------:R-:W-:-:S06]  /*36cf0*/  ULOP3.LUT UR4, UR60, 0x2, URZ, 0xfc, !UPT ;  /* 0x000000023c047892 */ /* 0x000fcc000f8efc3f */
[----:B-1----:R-:W-:-:S05]  /*36d00*/  IMAD.U32 R0, RZ, RZ, UR4 ;  /* 0x00000004ff007e24 */ /* 0x002fca000f8e00ff */
[----:B------:R-:W-:-:S13]  /*36d10*/  ISETP.NE.AND P0, PT, R0, 0x3, PT ;  /* 0x000000030000780c */ /* 0x000fda0003f05270 */
[----:B------:R-:W-:Y:S05]  /*36d20*/  @!P0 BRA `(.L_x_11371) ;  /* 0x0000000000048947 */ /* 0x000fea0003800000 */
[----:B------:R-:W-:Y:S01]  /*36d30*/  BPT.TRAP 0x1 ;  /* 0x000000040000795c */ /* 0x000fe20000300000 */
.L_x_11371:
[C---:B------:R-:W-:Y:S01]  /*36d40*/  IMAD R5, R17.reuse, 0x8, R4 ;  /* 0x0000000811057824 */ /* 0x040fe200078e0204 */
[----:B------:R-:W-:Y:S01]  /*36d50*/  SHF.L.U32 R0, R26, 0x1f, RZ ;  /* 0x0000001f1a007819 */ /* 0x000fe200000006ff */
[----:B------:R-:W-:-:S03]  /*36d60*/  VIADD R17, R17, 0x1 ;  /* 0x0000000111117836 */ /* 0x000fc60000000000 */
[----:B------:R-:W1:Y:S02]  /*36d70*/  SYNCS.PHASECHK.TRANS64.TRYWAIT P1, [R5+URZ+0x32440], R0 ;  /* 0x03244000050075a7 */ /* 0x000e64000802017f */
[----:B------:R-:W-:-:S04]  /*36d80*/  ISETP.NE.AND P2, PT, R17, 0x2, PT ;  /* 0x000000021100780c */ /* 0x000fc80003f45270 */
[----:B------:R-:W-:Y:S01]  /*36d90*/  SEL R3, RZ, 0x1, P2 ;  /* 0x00000001ff037807 */ /* 0x000fe20001000000 */
[----:B-1----:R-:W-:Y:S08]  /*36da0*/  @!P1 BRA `(.L_x_11372) ;  /* 0x0000003800e09947 */ /* 0x002ff00003800000 */
.L_x_11485:
[----:B------:R-:W-:Y:S02]  /*36db0*/  SEL R17, R17, RZ, P2 ;  /* 0x000000ff11117207 */ /* 0x000fe40001000000 */
[----:B------:R-:W-:Y:S01]  /*36dc0*/  LOP3.LUT R2, R26, R3, RZ, 0x3c, !PT ;  /* 0x000000031a027212 */ /* 0x000fe200078e3cff */
[----:B------:R-:W-:Y:S06]  /*36dd0*/  @!P0 BRA `(.L_x_11373) ;  /* 0x0000000000048947 */ /* 0x000fec0003800000 */
[----:B------:R-:W-:Y:S01]  /*36de0*/  BPT.TRAP 0x1 ;  /* 0x000000040000795c */ /* 0x000fe20000300000 */
.L_x_11373:
[----:B------:R-:W-:Y:S01]  /*36df0*/  IMAD R17, R17, 0x8, R4 ;  /* 0x0000000811117824 */ /* 0x000fe200078e0204 */
[----:B------:R-:W-:-:S04]  /*36e00*/  SHF.L.U32 R2, R2, 0x1f, RZ ;  /* 0x0000001f02027819 */ /* 0x000fc800000006ff */
[----:B------:R-:W3:Y:S02]  /*36e10*/  SYNCS.PHASECHK.TRANS64.TRYWAIT P1, [R17+URZ+0x32440], R2 ;  /* 0x03244002110075a7 */ /* 0x000ee4000802017f */
[----:B---3--:R-:W-:Y:S05]  /*36e20*/  @!P1 BRA `(.L_x_11374) ;  /* 0x0000003800d49947 */ /* 0x008fea0003800000 */
.L_x_11486:
[----:B------:R-:W-:Y:S05]  /*36e30*/  @!P0 BRA `(.L_x_11375) ;  /* 0x0000000000048947 */ /* 0x000fea0003800000 */
[----:B------:R-:W-:Y:S01]  /*36e40*/  BPT.TRAP 0x1 ;  /* 0x000000040000795c */ /* 0x000fe20000300000 */
.L_x_11375:
[----:B------:R-:W4:Y:S02]  /*36e50*/  SYNCS.PHASECHK.TRANS64.TRYWAIT P1, [R5+URZ+0x32460], R0 ;  /* 0x03246000050075a7 */ /* 0x000f24000802017f */
[----:B----4-:R-:W-:Y:S05]  /*36e60*/  @!P1 BRA `(.L_x_11376) ;  /* 0x0000003800d89947 */ /* 0x010fea0003800000 */
.L_x_11487:
[----:B------:R-:W-:Y:S05]  /*36e70*/  @!P0 BRA `(.L_x_11377) ;  /* 0x0000000000048947 */ /* 0x000fea0003800000 */
[----:B------:R-:W-:Y:S01]  /*36e80*/  BPT.TRAP 0x1 ;  /* 0x000000040000795c */ /* 0x000fe20000300000 */
.L_x_11377:
[----:B------:R0:W0:Y:S02]  /*36e90*/  SYNCS.PHASECHK.TRANS64.TRYWAIT P0, [R17+URZ+0x32460], R2 ;  /* 0x03246002110075a7 */ /* 0x000024000800017f */
[----:B0-----:R-:W-:Y:S05]  /*36ea0*/  @!P0 NANOSLEEP.SYNCS 0x989680 ;  /* 0x009896800000895d */ /* 0x001fea0003900000 */
[----:B------:R-:W0:Y:S02]  /*36eb0*/  @!P0 SYNCS.PHASECHK.TRANS64 P0, [R17+URZ+0x32460], R2 ;  /* 0x03246002110085a7 */ /* 0x000e24000800007f */
[----:B0-----:R-:W-:Y:S05]  /*36ec0*/  @!P0 BRA `(.L_x_11377) ;  /* 0xfffffffc00f08947 */ /* 0x001fea000383ffff */
.L_x_11213:
[----:B------:R-:W-:Y:S05]  /*36ed0*/  BSYNC B6 ;  /* 0x0000000000067941 */ /* 0x000fea0003800000 */
.L_x_11210:
[----:B------:R-:W-:Y:S05]  /*36ee0*/  EXIT ;  /* 0x000000000000794d */ /* 0x000fea0003800000 */
.L_x_11224:
[----:B0-----:R0:W1:Y:S02]  /*36ef0*/  SYNCS.PHASECHK.TRANS64.TRYWAIT P0, [R72+URZ+0x32400], R15 ;  /* 0x0324000f480075a7 */ /* 0x001064000800017f */
[----:B-1----:R-:W-:Y:S05]  /*36f00*/  @!P0 NANOSLEEP.SYNCS 0x989680 ;  /* 0x009896800000895d */ /* 0x002fea0003900000 */
[----:B------:R-:W1:Y:S02]  /*36f10*/  @!P0 SYNCS.PHASECHK.TRANS64 P0, [R72+URZ+0x32400], R15 ;  /* 0x0324000f480085a7 */ /* 0x000e64000800007f */
[----:B-1----:R-:W-:Y:S05]  /*36f20*/  @!P0 BRA `(.L_x_11224) ;  /* 0xfffffffc00f08947 */ /* 0x002fea000383ffff */
[----:B------:R-:W-:Y:S05]  /*36f30*/  BRA `(.L_x_11378) ;  /* 0xfffffcb000b87947 */ /* 0x000fea000383ffff */
.L_x_11231:
[----:B--2---:R2:W3:Y:S02]  /*36f40*/  SYNCS.PHASECHK.TRANS64.TRYWAIT P0, [R6+URZ], R7 ;  /* 0x00000007060075a7 */ /* 0x0044e4000800017f */
[----:B---3--:R-:W-:Y:S05]  /*36f50*/  @!P0 NANOSLEEP.SYNCS 0x989680 ;  /* 0x009896800000895d */ /* 0x008fea0003900000 */
[----:B------:R-:W3:Y:S02]  /*36f60*/  @!P0 SYNCS.PHASECHK.TRANS64 P0, [R6+URZ], R7 ;  /* 0x00000007060085a7 */ /* 0x000ee4000800007f */
[----:B---3--:R-:W-:Y:S05]  /*36f70*/  @!P0 BRA `(.L_x_11231) ;  /* 0xfffffffc00f08947 */ /* 0x008fea000383ffff */
[----:B------:R-:W-:Y:S05]  /*36f80*/  BRA `(.L_x_11230) ;  /* 0xfffffcb400bc7947 */ /* 0x000fea000383ffff */
.L_x_11233:
[----:B0-----:R0:W1:Y:S02]  /*36f90*/  SYNCS.PHASECHK.TRANS64.TRYWAIT P0, [R72+URZ+0x32410], R7 ;  /* 0x03241007480075a7 */ /* 0x001064000800017f */
[----:B-1----:R-:W-:Y:S05]  /*36fa0*/  @!P0 NANOSLEEP.SYNCS 0x989680 ;  /* 0x009896800000895d */ /* 0x002fea0003900000 */
[----:B------:R-:W1:Y:S02]  /*36fb0*/  @!P0 SYNCS.PHASECHK.TRANS64 P0, [R72+URZ+0x32410], R7 ;  /* 0x03241007480085a7 */ /* 0x000e64000800007f */
[----:B-1----:R-:W-:Y:S05]  /*36fc0*/  @!P0 BRA `(.L_x_11233) ;  /* 0xfffffffc00f08947 */ /* 0x002fea000383ffff */
[----:B------:R-:W-:Y:S05]  /*36fd0*/  BRA `(.L_x_11379) ;  /* 0xfffffcb800947947 */ /* 0x000fea000383ffff */
.L_x_11240:
[----:B-1----:R1:W2:Y:S02]  /*36fe0*/  SYNCS.PHASECHK.TRANS64.TRYWAIT P0, [R6+URZ], R7 ;  /* 0x00000007060075a7 */ /* 0x0022a4000800017f */
[----:B--2---:R-:W-:Y:S05]  /*36ff0*/  @!P0 NANOSLEEP.SYNCS 0x989680 ;  /* 0x009896800000895d */ /* 0x004fea0003900000 */
[----:B------:R-:W2:Y:S02]  /*37000*/  @!P0 SYNCS.PHASECHK.TRANS64 P0, [R6+URZ], R7 ;  /* 0x00000007060085a7 */ /* 0x000ea4000800007f */
[----:B--2---:R-:W-:Y:S05]  /*37010*/  @!P0 BRA `(.L_x_11240) ;  /* 0xfffffffc00f08947 */ /* 0x004fea000383ffff */
[----:B------:R-:W-:Y:S05]  /*37020*/  BRA `(.L_x_11239) ;  /* 0xfffffcb800d87947 */ /* 0x000fea000383ffff */
.L_x_11274:
[----:B---3--:R3:W4:Y:S02]  /*37030*/  SYNCS.PHASECHK.TRANS64.TRYWAIT P0, [R6+URZ], R7 ;  /* 0x00000007060075a7 */ /* 0x008724000800017f */
[----:B----4-:R-:W-:Y:S05]  /*37040*/  @!P0 NANOSLEEP.SYNCS 0x989680 ;  /* 0x009896800000895d */ /* 0x010fea0003900000 */
[----:B------:R-:W4:Y:S02]  /*37050*/  @!P0 SYNCS.PHASECHK.TRANS64 P0, [R6+URZ], R7 ;  /* 0x00000007060085a7 */ /* 0x000f24000800007f */
[----:B----4-:R-:W-:Y:S05]  /*37060*/  @!P0 BRA `(.L_x_11274) ;  /* 0xfffffffc00f08947 */ /* 0x010fea000383ffff */
[----:B------:R-:W-:Y:S05]  /*37070*/  BRA `(.L_x_11273) ;  /* 0xfffffd2000987947 */ /* 0x000fea000383ffff */
.L_x_11281:
[----:B-1----:R1:W2:Y:S02]  /*37080*/  SYNCS.PHASECHK.TRANS64.TRYWAIT P0, [R12+URZ], R13 ;  /* 0x0000000d0c0075a7 */ /* 0x0022a4000800017f */
[----:B--2---:R-:W-:Y:S05]  /*37090*/  @!P0 NANOSLEEP.SYNCS 0x989680 ;  /* 0x009896800000895d */ /* 0x004fea0003900000 */
[----:B------:R-:W2:Y:S02]  /*370a0*/  @!P0 SYNCS.PHASECHK.TRANS64 P0, [R12+URZ], R13 ;  /* 0x0000000d0c0085a7 */ /* 0x000ea4000800007f */
[----:B--2---:R-:W-:Y:S05]  /*370b0*/  @!P0 BRA `(.L_x_11281) ;  /* 0xfffffffc00f08947 */ /* 0x004fea000383ffff */
[----:B------:R-:W-:Y:S05]  /*370c0*/  BRA `(.L_x_11280) ;  /* 0xfffffd2400bc7947 */ /* 0x000fea000383ffff */
.L_x_11294:
[----:B-1----:R1:W2:Y:S02]  /*370d0*/  SYNCS.PHASECHK.TRANS64.TRYWAIT P0, [R4+URZ], R5 ;  /* 0x00000005040075a7 */ /* 0x0022a4000800017f */
[----:B--2---:R-:W-:Y:S05]  /*370e0*/  @!P0 NANOSLEEP.SYNCS 0x989680 ;  /* 0x009896800000895d */ /* 0x004fea0003900000 */
[----:B------:R-:W2:Y:S02]  /*370f0*/  @!P0 SYNCS.PHASECHK.TRANS64 P0, [R4+URZ], R5 ;  /* 0x00000005040085a7 */ /* 0x000ea4000800007f */
[----:B--2---:R-:W-:Y:S05]  /*37100*/  @!P0 BRA `(.L_x_11294) ;  /* 0xfffffffc00f08947 */ /* 0x004fea000383ffff */
[----:B------:R-:W-:Y:S05]  /*37110*/  BRA `(.L_x_11293) ;  /* 0xfffffecc00987947 */ /* 0x000fea000383ffff */
.L_x_11301:
[----:B-1----:R1:W2:Y:S02]  /*37120*/  SYNCS.PHASECHK.TRANS64.TRYWAIT P0, [R2+URZ], R3 ;  /* 0x00000003020075a7 */ /* 0x0022a4000800017f */
[----:B--2---:R-:W-:Y:S05]  /*37130*/  @!P0 NANOSLEEP.SYNCS 0x989680 ;  /* 0x009896800000895d */ /* 0x004fea0003900000 */
[----:B------:R-:W2:Y:S02]  /*37140*/  @!P0 SYNCS.PHASECHK.TRANS64 P0, [R2+URZ], R3 ;  /* 0x00000003020085a7 */ /* 0x000ea4000800007f */
[----:B--2---:R-:W-:Y:S05]  /*37150*/  @!P0 BRA `(.L_x_11301) ;  /* 0xfffffffc00f08947 */ /* 0x004fea000383ffff */
[----:B------:R-:W-:Y:S05]  /*37160*/  BRA `(.L_x_11300) ;  /* 0xfffffed000d47947 */ /* 0x000fea000383ffff */
.L_x_11335:
[----:B------:R-:W-:Y:S02]  /*37170*/  IMAD.MOV.U32 R13, RZ, RZ, R18 ;  /* 0x000000ffff0d7224 */ /* 0x000fe400078e0012 */
[----:B------:R-:W-:Y:S02]  /*37180*/  IMAD.MOV.U32 R12, RZ, RZ, RZ ;  /* 0x000000ffff0c7224 */ /* 0x000fe400078e00ff */
[----:B------:R-:W-:Y:S02]  /*37190*/  IMAD.MOV.U32 R11, RZ, RZ, 0x1f ;  /* 0x0000001fff0b7424 */ /* 0x000fe400078e00ff */
[----:B------:R-:W-:-:S07]  /*371a0*/  IMAD.MOV.U32 R15, RZ, RZ, -0x1 ;  /* 0xffffffffff0f7424 */ /* 0x000fce00078e00ff */
[----:B-----5:R-:W-:Y:S05]  /*371b0*/  WARPSYNC.COLLECTIVE R15, `(.L_x_11380) ;  /* 0x000000000f087348 */ /* 0x020fea0003c00000 */
[----:B------:R0:W1:Y:S02]  /*371c0*/  SHFL.IDX P6, R14, R13, R12, R11 ;  /* 0x0000000c0d0e7389 */ /* 0x00006400000c000b */
[----:B01---5:R-:W-:Y:S01]  /*371d0*/  ENDCOLLECTIVE ;  /* 0x000000000000791b */ /* 0x023fe20003800000 */
.L_x_11380:
[----:B------:R-:W-:Y:S05]  /*371e0*/  BRA `(.L_x_11381) ;  /* 0xffffffc400587947 */ /* 0x000fea000383ffff */
.L_x_11337:
[----:B0-----:R-:W-:-:S04]  /*371f0*/  IMAD.U32 R3, RZ, RZ, UR46 ;  /* 0x0000002eff037e24 */ /* 0x001fc8000f8e00ff */
[----:B------:R0:W1:Y:S03]  /*37200*/  SYNCS.PHASECHK.TRANS64.TRYWAIT P0, [R3+URZ+0x32440], R2 ;  /* 0x03244002030075a7 */ /* 0x000066000800017f */
[----:B-1----:R-:W-:Y:S05]  /*37210*/  @!P0 NANOSLEEP.SYNCS 0x989680 ;  /* 0x009896800000895d */ /* 0x002fea0003900000 */
[----:B------:R-:W1:Y:S02]  /*37220*/  @!P0 SYNCS.PHASECHK.TRANS64 P0, [R3+URZ+0x32440], R2 ;  /* 0x03244002030085a7 */ /* 0x000e64000800007f */
[----:B-1----:R-:W-:Y:S05]  /*37230*/  @!P0 BRA `(.L_x_11337) ;  /* 0xfffffffc00ec8947 */ /* 0x002fea000383ffff */
[----:B------:R-:W-:Y:S05]  /*37240*/  BRA `(.L_x_11382) ;  /* 0xffffffc400947947 */ /* 0x000fea000383ffff */
.L_x_11338:
        /* <DEDUP_REMOVED lines=8> */
.L_x_11384:
[----:B------:R-:W-:Y:S05]  /*372d0*/  BSYNC B0 ;  /* 0x0000000000007941 */ /* 0x000fea0003800000 */
.L_x_11383:
        /* <DEDUP_REMOVED lines=9> */
.L_x_11385:
[----:B------:R-:W-:Y:S02]  /*37370*/  IMAD.MOV.U32 R13, RZ, RZ, R5 ;  /* 0x000000ffff0d7224 */ /* 0x000fe400078e0005 */
[----:B------:R-:W-:Y:S01]  /*37380*/  IMAD.MOV.U32 R12, RZ, RZ, 0x1 ;  /* 0x00000001ff0c7424 */ /* 0x000fe200078e00ff */
[----:B------:R-:W-:-:S13]  /*37390*/  @P0 LEA R2, P1, R22, R14, 0x1 ;  /* 0x0000000e16020211 */ /* 0x000fda00078208ff */
[----:B------:R-:W-:Y:S05]  /*373a0*/  WARPSYNC.COLLECTIVE R15, `(.L_x_11386) ;  /* 0x000000000f087348 */ /* 0x000fea0003c00000 */
[----:B------:R0:W1:Y:S02]  /*373b0*/  SHFL.IDX P6, R14, R13, R12, R11 ;  /* 0x0000000c0d0e7389 */ /* 0x00006400000c000b */
[----:B01----:R-:W-:Y:S01]  /*373c0*/  ENDCOLLECTIVE ;  /* 0x000000000000791b */ /* 0x003fe20003800000 */
.L_x_11386:
        /* <DEDUP_REMOVED lines=12> */
.L_x_11387:
[----:B------:R-:W-:Y:S02]  /*37490*/  IMAD.MOV.U32 R13, RZ, RZ, R5 ;  /* 0x000000ffff0d7224 */ /* 0x000fe400078e0005 */
[----:B------:R-:W-:Y:S01]  /*374a0*/  IMAD.MOV.U32 R12, RZ, RZ, 0x2 ;  /* 0x00000002ff0c7424 */ /* 0x000fe200078e00ff */
[----:B------:R-:W-:-:S13]  /*374b0*/  @P0 LEA R2, P1, R22, R14, 0x1 ;  /* 0x0000000e16020211 */ /* 0x000fda00078208ff */
[----:B------:R-:W-:Y:S05]  /*374c0*/  WARPSYNC.COLLECTIVE R15, `(.L_x_11388) ;  /* 0x000000000f087348 */ /* 0x000fea0003c00000 */
[----:B------:R0:W1:Y:S02]  /*374d0*/  SHFL.IDX P6, R14, R13, R12, R11 ;  /* 0x0000000c0d0e7389 */ /* 0x00006400000c000b */
[----:B01----:R-:W-:Y:S01]  /*374e0*/  ENDCOLLECTIVE ;  /* 0x000000000000791b */ /* 0x003fe20003800000 */
.L_x_11388:
        /* <DEDUP_REMOVED lines=12> */
.L_x_11389:
[----:B------:R-:W-:Y:S02]  /*375b0*/  IMAD.MOV.U32 R13, RZ, RZ, R5 ;  /* 0x000000ffff0d7224 */ /* 0x000fe400078e0005 */
[----:B------:R-:W-:Y:S01]  /*375c0*/  IMAD.MOV.U32 R12, RZ, RZ, 0x3 ;  /* 0x00000003ff0c7424 */ /* 0x000fe200078e00ff */
[----:B------:R-:W-:-:S13]  /*375d0*/  @P0 LEA R2, P1, R22, R14, 0x1 ;  /* 0x0000000e16020211 */ /* 0x000fda00078208ff */
[----:B------:R-:W-:Y:S05]  /*375e0*/  WARPSYNC.COLLECTIVE R15, `(.L_x_11390) ;  /* 0x000000000f087348 */ /* 0x000fea0003c00000 */
[----:B------:R0:W1:Y:S02]  /*375f0*/  SHFL.IDX P6, R14, R13, R12, R11 ;  /* 0x0000000c0d0e7389 */ /* 0x00006400000c000b */
[----:B01----:R-:W-:Y:S01]  /*37600*/  ENDCOLLECTIVE ;  /* 0x000000000000791b */ /* 0x003fe20003800000 */
.L_x_11390:
        /* <DEDUP_REMOVED lines=12> */
.L_x_11391:
[----:B------:R-:W-:Y:S02]  /*376d0*/  IMAD.MOV.U32 R13, RZ, RZ, R5 ;  /* 0x000000ffff0d7224 */ /* 0x000fe400078e0005 */
[----:B------:R-:W-:Y:S01]  /*376e0*/  IMAD.MOV.U32 R12, RZ, RZ, 0x4 ;  /* 0x00000004ff0c7424 */ /* 0x000fe200078e00ff */
[----:B------:R-:W-:-:S13]  /*376f0*/  @P0 LEA R2, P1, R22, R14, 0x1 ;  /* 0x0000000e16020211 */ /* 0x000fda00078208ff */
[----:B------:R-:W-:Y:S05]  /*37700*/  WARPSYNC.COLLECTIVE R15, `(.L_x_11392) ;  /* 0x000000000f087348 */ /* 0x000fea0003c00000 */
[----:B------:R0:W1:Y:S02]  /*37710*/  SHFL.IDX P6, R14, R13, R12, R11 ;  /* 0x0000000c0d0e7389 */ /* 0x00006400000c000b */
[----:B01----:R-:W-:Y:S01]  /*37720*/  ENDCOLLECTIVE ;  /* 0x000000000000791b */ /* 0x003fe20003800000 */
.L_x_11392:
        /* <DEDUP_REMOVED lines=12> */
.L_x_11393:
[----:B------:R-:W-:Y:S02]  /*377f0*/  IMAD.MOV.U32 R13, RZ, RZ, R5 ;  /* 0x000000ffff0d7224 */ /* 0x000fe400078e0005 */
[----:B------:R-:W-:Y:S01]  /*37800*/  IMAD.MOV.U32 R12, RZ, RZ, 0x5 ;  /* 0x00000005ff0c7424 */ /* 0x000fe200078e00ff */
[----:B------:R-:W-:-:S13]  /*37810*/  @P0 LEA R2, P1, R22, R14, 0x1 ;  /* 0x0000000e16020211 */ /* 0x000fda00078208ff */
[----:B------:R-:W-:Y:S05]  /*37820*/  WARPSYNC.COLLECTIVE R15, `(.L_x_11394) ;  /* 0x000000000f087348 */ /* 0x000fea0003c00000 */
[----:B------:R0:W1:Y:S02]  /*37830*/  SHFL.IDX P6, R14, R13, R12, R11 ;  /* 0x0000000c0d0e7389 */ /* 0x00006400000c000b */
[----:B01----:R-:W-:Y:S01]  /*37840*/  ENDCOLLECTIVE ;  /* 0x000000000000791b */ /* 0x003fe20003800000 */
.L_x_11394:
        /* <DEDUP_REMOVED lines=10> */
.L_x_11395:
[----:B------:R-:W-:Y:S05]  /*378f0*/  BRA `(.L_x_11396) ;  /* 0xffffffc4000c7947 */ /* 0x000fea000383ffff */
.L_x_11341:
[----:B------:R-:W-:Y:S01]  /*37900*/  IMAD.MOV.U32 R13, RZ, RZ, R6 ;  /* 0x000000ffff0d7224 */ /* 0x000fe200078e0006 */
[----:B------:R-:W-:Y:S01]  /*37910*/  LOP3.LUT R16, R16, 0xffffefff, RZ, 0xc0, !PT ;  /* 0xffffefff10107812 */ /* 0x000fe200078ec0ff */
[----:B------:R-:W-:Y:S02]  /*37920*/  IMAD.MOV.U32 R12, RZ, RZ, RZ ;  /* 0x000000ffff0c7224 */ /* 0x000fe400078e00ff */
[----:B------:R-:W-:Y:S02]  /*37930*/  IMAD.MOV.U32 R11, RZ, RZ, 0x181f ;  /* 0x0000181fff0b7424 */ /* 0x000fe400078e00ff */
[----:B------:R-:W-:Y:S02]  /*37940*/  IMAD.MOV.U32 R15, RZ, RZ, -0x1 ;  /* 0xffffffffff0f7424 */ /* 0x000fe400078e00ff */
[----:B------:R-:W-:-:S07]  /*37950*/  VIADD R4, R20, UR40 ;  /* 0x0000002814047c36 */ /* 0x000fce0008000000 */
[----:B------:R-:W-:Y:S05]  /*37960*/  WARPSYNC.COLLECTIVE R15, `(.L_x_11397) ;  /* 0x000000000f087348 */ /* 0x000fea0003c00000 */
[----:B------:R0:W1:Y:S02]  /*37970*/  SHFL.IDX P6, R14, R13, R12, R11 ;  /* 0x0000000c0d0e7389 */ /* 0x00006400000c000b */
[----:B01----:R-:W-:Y:S01]  /*37980*/  ENDCOLLECTIVE ;  /* 0x000000000000791b */ /* 0x003fe20003800000 */
.L_x_11397:
[----:B------:R-:W-:Y:S02]  /*37990*/  VIADD R10, R4, 0x10 ;  /* 0x00000010040a7836 */ /* 0x000fe40000000000 */
[----:B------:R-:W-:Y:S02]  /*379a0*/  IMAD.MOV.U32 R13, RZ, RZ, R0 ;  /* 0x000000ffff0d7224 */ /* 0x000fe400078e0000 */
[----:B------:R-:W-:-:S07]  /*379b0*/  IMAD.MOV.U32 R3, RZ, RZ, R14 ;  /* 0x000000ffff037224 */ /* 0x000fce00078e000e */
[----:B------:R-:W-:Y:S05]  /*379c0*/  WARPSYNC.COLLECTIVE R15, `(.L_x_11398) ;  /* 0x000000000f087348 */ /* 0x000fea0003c00000 */
[----:B------:R0:W1:Y:S02]  /*379d0*/  SHFL.IDX P6, R14, R13, R12, R11 ;  /* 0x0000000c0d0e7389 */ /* 0x00006400000c000b */
[----:B01----:R-:W-:Y:S01]  /*379e0*/  ENDCOLLECTIVE ;  /* 0x000000000000791b */ /* 0x003fe20003800000 */
.L_x_11398:
        /* <DEDUP_REMOVED lines=11> */
.L_x_11399:
[----:B------:R-:W-:Y:S01]  /*37aa0*/  LOP3.LUT R16, R16, 0xfffff7ff, RZ, 0xc0, !PT ;  /* 0xfffff7ff10107812 */ /* 0x000fe200078ec0ff */
[----:B------:R-:W-:-:S05]  /*37ab0*/  @!P2 IMAD.X R3, RZ, RZ, R3, P1 ;  /* 0x000000ffff03a224 */ /* 0x000fca00008e0603 */
[----:B------:R-:W-:Y:S01]  /*37ac0*/  @!PT LDS RZ, [RZ] ;  /* 0x00000000fffff984 */ /* 0x000fe20000000800 */
[----:B------:R-:W-:Y:S01]  /*37ad0*/  @!PT LDS RZ, [RZ] ;  /* 0x00000000fffff984 */ /* 0x000fe20000000800 */
[----:B------:R-:W-:Y:S01]  /*37ae0*/  @!PT LDS RZ, [RZ] ;  /* 0x00000000fffff984 */ /* 0x000fe20000000800 */
[----:B------:R0:W-:Y:S01]  /*37af0*/  @!P2 LDGSTS.E.BYPASS.LTC128B.128 [R8+0x18400], desc[UR36][R2.64], !P0 ;  /* 0x184000000208afae */ /* 0x0001e2000c101d64 */
[----:B------:R-:W-:Y:S01]  /*37b00*/  ISETP.GE.AND P2, PT, R10, R5, PT ;  /* 0x000000050a00720c */ /* 0x000fe20003f46270 */
[----:B------:R-:W-:Y:S02]  /*37b10*/  IMAD.MOV.U32 R13, RZ, RZ, R0 ;  /* 0x000000ffff0d7224 */ /* 0x000fe400078e0000 */
[----:B0-----:R-:W-:-:S10]  /*37b20*/  VIADD R8, R4, 0x20 ;  /* 0x0000002004087836 */ /* 0x001fd40000000000 */
[----:B------:R-:W-:Y:S01]  /*37b30*/  @P2 LOP3.LUT R16, R16, 0x800, RZ, 0xfc, !PT ;  /* 0x0000080010102812 */ /* 0x000fe200078efcff */
[----:B------:R-:W-:-:S07]  /*37b40*/  IMAD.MOV.U32 R7, RZ, RZ, R14 ;  /* 0x000000ffff077224 */ /* 0x000fce00078e000e */
[----:B------:R-:W-:Y:S05]  /*37b50*/  WARPSYNC.COLLECTIVE R15, `(.L_x_11400) ;  /* 0x000000000f087348 */ /* 0x000fea0003c00000 */
[----:B------:R0:W1:Y:S02]  /*37b60*/  SHFL.IDX P6, R14, R13, R12, R11 ;  /* 0x0000000c0d0e7389 */ /* 0x00006400000c000b */
[----:B01----:R-:W-:Y:S01]  /*37b70*/  ENDCOLLECTIVE ;  /* 0x000000000000791b */ /* 0x003fe20003800000 */
.L_x_11400:
[----:B------:R-:W-:Y:S02]  /*37b80*/  LOP3.LUT R16, R16, 0xfffffbff, RZ, 0xc0, !PT ;  /* 0xfffffbff10107812 */ /* 0x000fe400078ec0ff */
[----:B------:R-:W-:Y:S02]  /*37b90*/  @!P2 LEA R13, R27, UR46, 0x1 ;  /* 0x0000002e1b0dac11 */ /* 0x000fe4000f8e08ff */
        /* <DEDUP_REMOVED lines=8> */
[----:B------:R0:W-:Y:S01]  /*37c20*/  @!P2 LDGSTS.E.BYPASS.LTC128B.128 [R13+0x18c00], desc[UR36][R2.64], !P0 ;  /* 0x18c00000020dafae */ /* 0x0001e2000c101d64 */
[----:B------:R-:W-:Y:S01]  /*37c30*/  ISETP.GE.AND P2, PT, R8, R5, PT ;  /* 0x000000050800720c */ /* 0x000fe20003f46270 */
[----:B------:R-:W-:Y:S02]  /*37c40*/  VIADD R8, R4, 0x30 ;  /* 0x0000003004087836 */ /* 0x000fe40000000000 */
[----:B0-----:R-:W-:-:S10]  /*37c50*/  IMAD.MOV.U32 R13, RZ, RZ, R6 ;  /* 0x000000ffff0d7224 */ /* 0x001fd400078e0006 */
[----:B------:R-:W-:-:S07]  /*37c60*/  @P2 LOP3.LUT R16, R16, 0x400, RZ, 0xfc, !PT ;  /* 0x0000040010102812 */ /* 0x000fce00078efcff */
[----:B------:R-:W-:Y:S05]  /*37c70*/  WARPSYNC.COLLECTIVE R15, `(.L_x_11401) ;  /* 0x000000000f087348 */ /* 0x000fea0003c00000 */
[----:B------:R0:W1:Y:S02]  /*37c80*/  SHFL.IDX P6, R14, R13, R12, R11 ;  /* 0x0000000c0d0e7389 */ /* 0x00006400000c000b */
[----:B01----:R-:W-:Y:S01]  /*37c90*/  ENDCOLLECTIVE ;  /* 0x000000000000791b */ /* 0x003fe20003800000 */
.L_x_11401:
[----:B------:R-:W-:Y:S01]  /*37ca0*/  LOP3.LUT R16, R16, 0xfffffdff, RZ, 0xc0, !PT ;  /* 0xfffffdff10107812 */ /* 0x000fe200078ec0ff */
[----:B------:R-:W-:Y:S02]  /*37cb0*/  IMAD.MOV.U32 R13, RZ, RZ, R0 ;  /* 0x000000ffff0d7224 */ /* 0x000fe400078e0000 */
[----:B------:R-:W-:-:S07]  /*37cc0*/  IMAD.MOV.U32 R10, RZ, RZ, R14 ;  /* 0x000000ffff0a7224 */ /* 0x000fce00078e000e */
[----:B------:R-:W-:Y:S05]  /*37cd0*/  WARPSYNC.COLLECTIVE R15, `(.L_x_11402) ;  /* 0x000000000f087348 */ /* 0x000fea0003c00000 */
[----:B------:R0:W1:Y:S02]  /*37ce0*/  SHFL.IDX P6, R14, R13, R12, R11 ;  /* 0x0000000c0d0e7389 */ /* 0x00006400000c000b */
[----:B01----:R-:W-:Y:S01]  /*37cf0*/  ENDCOLLECTIVE ;  /* 0x000000000000791b */ /* 0x003fe20003800000 */
.L_x_11402:
[----:B------:R-:W-:Y:S01]  /*37d00*/  @!P2 LEA R13, R27, UR46, 0x1 ;  /* 0x0000002e1b0dac11 */ /* 0x000fe2000f8e08ff */
[----:B------:R-:W-:Y:S01]  /*37d10*/  IMAD.MOV.U32 R12, RZ, RZ, 0x3 ;  /* 0x00000003ff0c7424 */ /* 0x000fe200078e00ff */
        /* <DEDUP_REMOVED lines=10> */
[----:B0-----:R-:W-:-:S12]  /*37dc0*/  IMAD.MOV.U32 R13, RZ, RZ, R6 ;  /* 0x000000ffff0d7224 */ /* 0x001fd800078e0006 */
[----:B------:R-:W-:-:S07]  /*37dd0*/  @P2 LOP3.LUT R16, R16, 0x200, RZ, 0xfc, !PT ;  /* 0x0000020010102812 */ /* 0x000fce00078efcff */
[----:B------:R-:W-:Y:S05]  /*37de0*/  WARPSYNC.COLLECTIVE R15, `(.L_x_11403) ;  /* 0x000000000f087348 */ /* 0x000fea0003c00000 */
[----:B------:R0:W1:Y:S02]  /*37df0*/  SHFL.IDX P6, R14, R13, R12, R11 ;  /* 0x0000000c0d0e7389 */ /* 0x00006400000c000b */
[----:B01----:R-:W-:Y:S01]  /*37e00*/  ENDCOLLECTIVE ;  /* 0x000000000000791b */ /* 0x003fe20003800000 */
.L_x_11403:
[----:B------:R-:W-:Y:S01]  /*37e10*/  LOP3.LUT R16, R16, 0xfffffeff, RZ, 0xc0, !PT ;  /* 0xfffffeff10107812 */ /* 0x000fe200078ec0ff */
[----:B------:R-:W-:Y:S02]  /*37e20*/  IMAD.MOV.U32 R13, RZ, RZ, R0 ;  /* 0x000000ffff0d7224 */ /* 0x000fe400078e0000 */
[----:B------:R-:W-:-:S07]  /*37e30*/  IMAD.MOV.U32 R8, RZ, RZ, R14 ;  /* 0x000000ffff087224 */ /* 0x000fce00078e000e */
[----:B------:R-:W-:Y:S05]  /*37e40*/  WARPSYNC.COLLECTIVE R15, `(.L_x_11404) ;  /* 0x000000000f087348 */ /* 0x000fea0003c00000 */
[----:B------:R0:W1:Y:S02]  /*37e50*/  SHFL.IDX P6, R14, R13, R12, R11 ;  /* 0x0000000c0d0e7389 */ /* 0x00006400000c000b */
[----:B01----:R-:W-:Y:S01]  /*37e60*/  ENDCOLLECTIVE ;  /* 0x000000000000791b */ /* 0x003fe20003800000 */
.L_x_11404:
[----:B------:R-:W-:Y:S01]  /*37e70*/  @!P2 LEA R13, R27, UR46, 0x1 ;  /* 0x0000002e1b0dac11 */ /* 0x000fe2000f8e08ff */
[----:B------:R-:W-:Y:S01]  /*37e80*/  IMAD.MOV.U32 R12, RZ, RZ, 0x4 ;  /* 0x00000004ff0c7424 */ /* 0x000fe200078e00ff */
[----:B------:R-:W-:-:S05]  /*37e90*/  @!P2 LEA R9, P1, R22, R14, 0x1 ;  /* 0x0000000e1609a211 */ /* 0x000fca00078208ff */
[----:B------:R-:W-:Y:S02]  /*37ea0*/  @!P2 IMAD.X R8, RZ, RZ, R8, P1 ;  /* 0x000000ffff08a224 */ /* 0x000fe400008e0608 */
[----:B------:R-:W-:Y:S02]  /*37eb0*/  @!P2 IMAD.MOV.U32 R2, RZ, RZ, R9 ;  /* 0x000000ffff02a224 */ /* 0x000fe400078e0009 */
[----:B------:R-:W-:Y:S02]  /*37ec0*/  @!P2 IMAD.MOV.U32 R3, RZ, RZ, R8 ;  /* 0x000000ffff03a224 */ /* 0x000fe400078e0008 */
[----:B------:R-:W-:-:S03]  /*37ed0*/  VIADD R8, R4, 0x40 ;  /* 0x0000004004087836 */ /* 0x000fc60000000000 */
[----:B------:R-:W-:Y:S01]  /*37ee0*/  @!PT LDS RZ, [RZ] ;  /* 0x00000000fffff984 */ /* 0x000fe20000000800 */
[----:B------:R-:W-:Y:S01]  /*37ef0*/  @!PT LDS RZ, [RZ] ;  /* 0x00000000fffff984 */ /* 0x000fe20000000800 */
[----:B------:R-:W-:Y:S01]  /*37f00*/  @!PT LDS RZ, [RZ] ;  /* 0x00000000fffff984 */ /* 0x000fe20000000800 */
[----:B------:R0:W-:Y:S02]  /*37f10*/  @!P2 LDGSTS.E.BYPASS.LTC128B.128 [R13+0x19c00], desc[UR36][R2.64], !P0 ;  /* 0x19c00000020dafae */ /* 0x0001e4000c101d64 */
[----:B------:R-:W-:Y:S01]  /*37f20*/  ISETP.GE.AND P2, PT, R8, R5, PT ;  /* 0x000000050800720c */ /* 0x000fe20003f46270 */
[----:B------:R-:W-:Y:S02]  /*37f30*/  VIADD R8, R4, 0x50 ;  /* 0x0000005004087836 */ /* 0x000fe40000000000 */
[----:B0-----:R-:W-:-:S10]  /*37f40*/  IMAD.MOV.U32 R13, RZ, RZ, R6 ;  /* 0x000000ffff0d7224 */ /* 0x001fd400078e0006 */
[----:B------:R-:W-:-:S07]  /*37f50*/  @P2 LOP3.LUT R16, R16, 0x100, RZ, 0xfc, !PT ;  /* 0x0000010010102812 */ /* 0x000fce00078efcff */
[----:B------:R-:W-:Y:S05]  /*37f60*/  WARPSYNC.COLLECTIVE R15, `(.L_x_11405) ;  /* 0x000000000f087348 */ /* 0x000fea0003c00000 */
[----:B------:R0:W1:Y:S02]  /*37f70*/  SHFL.IDX P6, R14, R13, R12, R11 ;  /* 0x0000000c0d0e7389 */ /* 0x00006400000c000b */
[----:B01----:R-:W-:Y:S01]  /*37f80*/  ENDCOLLECTIVE ;  /* 0x000000000000791b */ /* 0x003fe20003800000 */
.L_x_11405:
[----:B------:R-:W-:Y:S01]  /*37f90*/  LOP3.LUT R16, R16, 0xffffff7f, RZ, 0xc0, !PT ;  /* 0xffffff7f10107812 */ /* 0x000fe200078ec0ff */
[----:B------:R-:W-:Y:S02]  /*37fa0*/  IMAD.MOV.U32 R13, RZ, RZ, R0 ;  /* 0x000000ffff0d7224 */ /* 0x000fe400078e0000 */
[----:B------:R-:W-:-:S07]  /*37fb0*/  IMAD.MOV.U32 R2, RZ, RZ, R14 ;  /* 0x000000ffff027224 */ /* 0x000fce00078e000e */
[----:B------:R-:W-:Y:S05]  /*37fc0*/  WARPSYNC.COLLECTIVE R15, `(.L_x_11406) ;  /* 0x000000000f087348 */ /* 0x000fea0003c00000 */
[----:B------:R0:W1:Y:S02]  /*37fd0*/  SHFL.IDX P6, R14, R13, R12, R11 ;  /* 0x0000000c0d0e7389 */ /* 0x00006400000c000b */
[----:B01----:R-:W-:Y:S01]  /*37fe0*/  ENDCOLLECTIVE ;  /* 0x000000000000791b */ /* 0x003fe20003800000 */
.L_x_11406:
        /* <DEDUP_REMOVED lines=13> */
[----:B------:R-:W-:Y:S02]  /*380c0*/  @!P2 LEA R7, R27, UR46, 0x1 ;  /* 0x0000002e1b07ac11 */ /* 0x000fe4000f8e08ff */
[----:B------:R-:W-:-:S07]  /*380d0*/  @P2 LOP3.LUT R16, R16, 0x80, RZ, 0xfc, !PT ;  /* 0x0000008010102812 */ /* 0x000fce00078efcff */
[----:B------:R-:W-:Y:S05]  /*380e0*/  WARPSYNC.COLLECTIVE R15, `(.L_x_11407) ;  /* 0x000000000f087348 */ /* 0x000fea0003c00000 */
[----:B------:R0:W1:Y:S02]  /*380f0*/  SHFL.IDX P6, R14, R13, R12, R11 ;  /* 0x0000000c0d0e7389 */ /* 0x00006400000c000b */
[----:B01----:R-:W-:Y:S01]  /*38100*/  ENDCOLLECTIVE ;  /* 0x000000000000791b */ /* 0x003fe20003800000 */
.L_x_11407:
[----:B------:R-:W-:Y:S01]  /*38110*/  LOP3.LUT R16, R16, 0xffffffbf, RZ, 0xc0, !PT ;  /* 0xffffffbf10107812 */ /* 0x000fe200078ec0ff */
[----:B------:R-:W-:Y:S02]  /*38120*/  IMAD.MOV.U32 R13, RZ, RZ, R0 ;  /* 0x000000ffff0d7224 */ /* 0x000fe400078e0000 */
[----:B------:R-:W-:-:S07]  /*38130*/  IMAD.MOV.U32 R2, RZ, RZ, R14 ;  /* 0x000000ffff027224 */ /* 0x000fce00078e000e */
[----:B------:R-:W-:Y:S05]  /*38140*/  WARPSYNC.COLLECTIVE R15, `(.L_x_11408) ;  /* 0x000000000f087348 */ /* 0x000fea0003c00000 */
[----:B------:R0:W1:Y:S02]  /*38150*/  SHFL.IDX P6, R14, R13, R12, R11 ;  /* 0x0000000c0d0e7389 */ /* 0x00006400000c000b */
[----:B01----:R-:W-:Y:S01]  /*38160*/  ENDCOLLECTIVE ;  /* 0x000000000000791b */ /* 0x003fe20003800000 */
.L_x_11408:
[----:B------:R-:W-:Y:S02]  /*38170*/  IMAD.MOV.U32 R13, RZ, RZ, R6 ;  /* 0x000000ffff0d7224 */ /* 0x000fe400078e0006 */
        /* <DEDUP_REMOVED lines=14> */
.L_x_11409:
[----:B------:R-:W-:Y:S02]  /*38260*/  @!P2 LEA R21, R27, UR46, 0x1 ;  /* 0x0000002e1b15ac11 */ /* 0x000fe4000f8e08ff */
[----:B------:R-:W-:Y:S01]  /*38270*/  @P2 LOP3.LUT R16, R16, 0x40, RZ, 0xfc, !PT ;  /* 0x0000004010102812 */ /* 0x000fe200078efcff */
[----:B------:R-:W-:Y:S02]  /*38280*/  IMAD.MOV.U32 R13, RZ, RZ, R0 ;  /* 0x000000ffff0d7224 */ /* 0x000fe400078e0000 */
[----:B------:R-:W-:-:S07]  /*38290*/  IMAD.MOV.U32 R2, RZ, RZ, R14 ;  /* 0x000000ffff027224 */ /* 0x000fce00078e000e */
[----:B------:R-:W-:Y:S05]  /*382a0*/  WARPSYNC.COLLECTIVE R15, `(.L_x_11410) ;  /* 0x000000000f087348 */ /* 0x000fea0003c00000 */
[----:B------:R0:W1:Y:S02]  /*382b0*/  SHFL.IDX P6, R14, R13, R12, R11 ;  /* 0x0000000c0d0e7389 */ /* 0x00006400000c000b */
[----:B01----:R-:W-:Y:S01]  /*382c0*/  ENDCOLLECTIVE ;  /* 0x000000000000791b */ /* 0x003fe20003800000 */
.L_x_11410:
[----:B------:R-:W-:Y:S02]  /*382d0*/  IMAD.MOV.U32 R13, RZ, RZ, R6 ;  /* 0x000000ffff0d7224 */ /* 0x000fe400078e0006 */
[----:B------:R-:W-:Y:S01]  /*382e0*/  IMAD.MOV.U32 R12, RZ, RZ, 0x7 ;  /* 0x00000007ff0c7424 */ /* 0x000fe200078e00ff */
[----:B------:R-:W-:-:S13]  /*382f0*/  @!P2 LEA R8, P1, R22, R14, 0x1 ;  /* 0x0000000e1608a211 */ /* 0x000fda00078208ff */
[----:B------:R-:W-:Y:S05]  /*38300*/  WARPSYNC.COLLECTIVE R15, `(.L_x_11411) ;  /* 0x000000000f087348 */ /* 0x000fea0003c00000 */
[----:B------:R0:W1:Y:S02]  /*38310*/  SHFL.IDX P6, R14, R13, R12, R11 ;  /* 0x0000000c0d0e7389 */ /* 0x00006400000c000b */
[----:B01----:R-:W-:Y:S01]  /*38320*/  ENDCOLLECTIVE ;  /* 0x000000000000791b */ /* 0x003fe20003800000 */
.L_x_11411:
[----:B------:R-:W-:Y:S02]  /*38330*/  @!P2 IMAD.X R9, RZ, RZ, R2, P1 ;  /* 0x000000ffff09a224 */ /* 0x000fe400008e0602 */
[----:B------:R-:W-:Y:S02]  /*38340*/  @!P2 IMAD.MOV.U32 R2, RZ, RZ, R8 ;  /* 0x000000ffff02a224 */ /* 0x000fe400078e0008 */
[----:B------:R-:W-:-:S05]  /*38350*/  @!P2 IMAD.MOV.U32 R3, RZ, RZ, R9 ;  /* 0x000000ffff03a224 */ /* 0x000fca00078e0009 */
        /* <DEDUP_REMOVED lines=9> */
.L_x_11412:
[----:B------:R-:W-:Y:S05]  /*383f0*/  BRA `(.L_x_11413) ;  /* 0xffffffc4000c7947 */ /* 0x000fea000383ffff */
.L_x_11343:
        /* <DEDUP_REMOVED lines=8> */
.L_x_11415:
[----:B------:R-:W-:Y:S05]  /*38480*/  BSYNC B0 ;  /* 0x0000000000007941 */ /* 0x000fea0003800000 */
.L_x_11414:
        /* <DEDUP_REMOVED lines=9> */
.L_x_11416:
[----:B------:R-:W-:Y:S01]  /*38520*/  @!P5 LEA R7, R27, UR46, 0x1 ;  /* 0x0000002e1b07dc11 */ /* 0x000fe2000f8e08ff */
        /* <DEDUP_REMOVED lines=8> */
.L_x_11417:
        /* <DEDUP_REMOVED lines=13> */
.L_x_11418:
[----:B------:R-:W-:Y:S01]  /*38680*/  @!P5 LEA R7, R27, UR46, 0x1 ;  /* 0x0000002e1b07dc11 */ /* 0x000fe2000f8e08ff */
[----:B------:R-:W-:Y:S02]  /*38690*/  IMAD.MOV.U32 R13, RZ, RZ, R4 ;  /* 0x000000ffff0d7224 */ /* 0x000fe400078e0004 */
[----:B------:R-:W-:Y:S01]  /*386a0*/  IMAD.MOV.U32 R12, RZ, RZ, 0x2 ;  /* 0x00000002ff0c7424 */ /* 0x000fe200078e00ff */
        /* <DEDUP_REMOVED lines=16> */
.L_x_11419:
[----:B------:R-:W-:Y:S02]  /*387b0*/  IMAD.MOV.U32 R13, RZ, RZ, R0 ;  /* 0x000000ffff0d7224 */ /* 0x000fe400078e0000 */
[----:B------:R-:W-:-:S07]  /*387c0*/  IMAD.MOV.U32 R5, RZ, RZ, R14 ;  /* 0x000000ffff057224 */ /* 0x000fce00078e000e */
[----:B------:R-:W-:Y:S05]  /*387d0*/  WARPSYNC.COLLECTIVE R15, `(.L_x_11420) ;  /* 0x000000000f087348 */ /* 0x000fea0003c00000 */
[----:B------:R0:W1:Y:S02]  /*387e0*/  SHFL.IDX P6, R14, R13, R12, R11 ;  /* 0x0000000c0d0e7389 */ /* 0x00006400000c000b */
[----:B01----:R-:W-:Y:S01]  /*387f0*/  ENDCOLLECTIVE ;  /* 0x000000000000791b */ /* 0x003fe20003800000 */
.L_x_11420:
[----:B------:R-:W-:Y:S02]  /*38800*/  IMAD.MOV.U32 R13, RZ, RZ, R4 ;  /* 0x000000ffff0d7224 */ /* 0x000fe400078e0004 */
[----:B------:R-:W-:Y:S01]  /*38810*/  IMAD.MOV.U32 R12, RZ, RZ, 0x3 ;  /* 0x00000003ff0c7424 */ /* 0x000fe200078e00ff */
[----:B------:R-:W-:-:S05]  /*38820*/  @!P5 LEA R14, P0, R22, R14, 0x1 ;  /* 0x0000000e160ed211 */ /* 0x000fca00078008ff */
[----:B------:R-:W-:-:S08]  /*38830*/  @!P5 IMAD.MOV.U32 R2, RZ, RZ, R14 ;  /* 0x000000ffff02d224 */ /* 0x000fd000078e000e */
[----:B------:R-:W-:Y:S05]  /*38840*/  WARPSYNC.COLLECTIVE R15, `(.L_x_11421) ;  /* 0x000000000f087348 */ /* 0x000fea0003c00000 */
[----:B------:R0:W1:Y:S02]  /*38850*/  SHFL.IDX P6, R14, R13, R12, R11 ;  /* 0x0000000c0d0e7389 */ /* 0x00006400000c000b */
[----:B01----:R-:W-:Y:S01]  /*38860*/  ENDCOLLECTIVE ;  /* 0x000000000000791b */ /* 0x003fe20003800000 */
.L_x_11421:
        /* <DEDUP_REMOVED lines=15> */
.L_x_11422:
        /* <DEDUP_REMOVED lines=19> */
.L_x_11423:
[----:B------:R-:W-:Y:S02]  /*38a90*/  IMAD.MOV.U32 R13, RZ, RZ, R0 ;  /* 0x000000ffff0d7224 */ /* 0x000fe400078e0000 */
[----:B------:R-:W-:-:S07]  /*38aa0*/  IMAD.MOV.U32 R5, RZ, RZ, R14 ;  /* 0x000000ffff057224 */ /* 0x000fce00078e000e */
[----:B------:R-:W-:Y:S05]  /*38ab0*/  WARPSYNC.COLLECTIVE R15, `(.L_x_11424) ;  /* 0x000000000f087348 */ /* 0x000fea0003c00000 */
[----:B------:R0:W1:Y:S02]  /*38ac0*/  SHFL.IDX P6, R14, R13, R12, R11 ;  /* 0x0000000c0d0e7389 */ /* 0x00006400000c000b */
[----:B01----:R-:W-:Y:S01]  /*38ad0*/  ENDCOLLECTIVE ;  /* 0x000000000000791b */ /* 0x003fe20003800000 */
.L_x_11424:
[----:B------:R-:W-:Y:S02]  /*38ae0*/  IMAD.MOV.U32 R13, RZ, RZ, R4 ;  /* 0x000000ffff0d7224 */ /* 0x000fe400078e0004 */
[----:B------:R-:W-:Y:S01]  /*38af0*/  IMAD.MOV.U32 R12, RZ, RZ, 0x5 ;  /* 0x00000005ff0c7424 */ /* 0x000fe200078e00ff */
[----:B------:R-:W-:-:S05]  /*38b00*/  @!P5 LEA R14, P0, R22, R14, 0x1 ;  /* 0x0000000e160ed211 */ /* 0x000fca00078008ff */
[----:B------:R-:W-:-:S08]  /*38b10*/  @!P5 IMAD.MOV.U32 R2, RZ, RZ, R14 ;  /* 0x000000ffff02d224 */ /* 0x000fd000078e000e */
[----:B------:R-:W-:Y:S05]  /*38b20*/  WARPSYNC.COLLECTIVE R15, `(.L_x_11425) ;  /* 0x000000000f087348 */ /* 0x000fea0003c00000 */
[----:B------:R0:W1:Y:S02]  /*38b30*/  SHFL.IDX P6, R14, R13, R12, R11 ;  /* 0x0000000c0d0e7389 */ /* 0x00006400000c000b */
[----:B01----:R-:W-:Y:S01]  /*38b40*/  ENDCOLLECTIVE ;  /* 0x000000000000791b */ /* 0x003fe20003800000 */
.L_x_11425:
        /* <DEDUP_REMOVED lines=15> */
.L_x_11426:
        /* <DEDUP_REMOVED lines=19> */
.L_x_11427:
[----:B------:R-:W-:Y:S02]  /*38d70*/  IMAD.MOV.U32 R13, RZ, RZ, R0 ;  /* 0x000000ffff0d7224 */ /* 0x000fe400078e0000 */
[----:B------:R-:W-:-:S07]  /*38d80*/  IMAD.MOV.U32 R5, RZ, RZ, R14 ;  /* 0x000000ffff057224 */ /* 0x000fce00078e000e */
[----:B------:R-:W-:Y:S05]  /*38d90*/  WARPSYNC.COLLECTIVE R15, `(.L_x_11428) ;  /* 0x000000000f087348 */ /* 0x000fea0003c00000 */
[----:B------:R0:W1:Y:S02]  /*38da0*/  SHFL.IDX P6, R14, R13, R12, R11 ;  /* 0x0000000c0d0e7389 */ /* 0x00006400000c000b */
[----:B01----:R-:W-:Y:S01]  /*38db0*/  ENDCOLLECTIVE ;  /* 0x000000000000791b */ /* 0x003fe20003800000 */
.L_x_11428:
[----:B------:R-:W-:Y:S02]  /*38dc0*/  IMAD.MOV.U32 R13, RZ, RZ, R4 ;  /* 0x000000ffff0d7224 */ /* 0x000fe400078e0004 */
[----:B------:R-:W-:Y:S01]  /*38dd0*/  IMAD.MOV.U32 R12, RZ, RZ, 0x7 ;  /* 0x00000007ff0c7424 */ /* 0x000fe200078e00ff */
[----:B------:R-:W-:-:S05]  /*38de0*/  @!P5 LEA R14, P0, R22, R14, 0x1 ;  /* 0x0000000e160ed211 */ /* 0x000fca00078008ff */
[----:B------:R-:W-:-:S08]  /*38df0*/  @!P5 IMAD.MOV.U32 R2, RZ, RZ, R14 ;  /* 0x000000ffff02d224 */ /* 0x000fd000078e000e */
[----:B------:R-:W-:Y:S05]  /*38e00*/  WARPSYNC.COLLECTIVE R15, `(.L_x_11429) ;  /* 0x000000000f087348 */ /* 0x000fea0003c00000 */
[----:B------:R0:W1:Y:S02]  /*38e10*/  SHFL.IDX P6, R14, R13, R12, R11 ;  /* 0x0000000c0d0e7389 */ /* 0x00006400000c000b */
[----:B01----:R-:W-:Y:S01]  /*38e20*/  ENDCOLLECTIVE ;  /* 0x000000000000791b */ /* 0x003fe20003800000 */
.L_x_11429:
        /* <DEDUP_REMOVED lines=10> */
[----:B------:R-:W-:-:S07]  /*38ed0*/  IMAD.MOV.U32 R5, RZ, RZ, R14 ;  /* 0x000000ffff057224 */ /* 0x000fce00078e000e */
[----:B0-----:R-:W-:Y:S05]  /*38ee0*/  WARPSYNC.COLLECTIVE R15, `(.L_x_11430) ;  /* 0x000000000f087348 */ /* 0x001fea0003c00000 */
[----:B------:R1:W2:Y:S02]  /*38ef0*/  SHFL.IDX P6, R14, R13, R12, R11 ;  /* 0x0000000c0d0e7389 */ /* 0x0002a400000c000b */
[----:B012---:R-:W-:Y:S01]  /*38f00*/  ENDCOLLECTIVE ;  /* 0x000000000000791b */ /* 0x007fe20003800000 */
.L_x_11430:
[----:B------:R-:W-:Y:S05]  /*38f10*/  BRA `(.L_x_11431) ;  /* 0xffffffc4000c7947 */ /* 0x000fea000383ffff */
.L_x_11346:
[----:B0--3--:R-:W-:-:S04]  /*38f20*/  IMAD.U32 R3, RZ, RZ, UR46 ;  /* 0x0000002eff037e24 */ /* 0x009fc8000f8e00ff */
[----:B------:R0:W3:Y:S03]  /*38f30*/  SYNCS.PHASECHK.TRANS64.TRYWAIT P0, [R3+URZ+0x32420], R0 ;  /* 0x03242000030075a7 */ /* 0x0000e6000800017f */
[----:B---3--:R-:W-:Y:S05]  /*38f40*/  @!P0 NANOSLEEP.SYNCS 0x989680 ;  /* 0x009896800000895d */ /* 0x008fea0003900000 */
[----:B------:R-:W3:Y:S02]  /*38f50*/  @!P0 SYNCS.PHASECHK.TRANS64 P0, [R3+URZ+0x32420], R0 ;  /* 0x03242000030085a7 */ /* 0x000ee4000800007f */
[----:B---3--:R-:W-:Y:S05]  /*38f60*/  @!P0 BRA `(.L_x_11346) ;  /* 0xfffffffc00ec8947 */ /* 0x008fea000383ffff */
[----:B------:R-:W-:Y:S05]  /*38f70*/  BRA `(.L_x_11432) ;  /* 0xffffffc400507947 */ /* 0x000fea000383ffff */
.L_x_11348:
[----:B0--3--:R-:W-:-:S04]  /*38f80*/  IMAD.U32 R3, RZ, RZ, UR46 ;  /* 0x0000002eff037e24 */ /* 0x009fc8000f8e00ff */
[----:B------:R0:W3:Y:S03]  /*38f90*/  SYNCS.PHASECHK.TRANS64.TRYWAIT P0, [R3+URZ+0x32460], R0 ;  /* 0x03246000030075a7 */ /* 0x0000e6000800017f */
[----:B---3--:R-:W-:Y:S05]  /*38fa0*/  @!P0 NANOSLEEP.SYNCS 0x989680 ;  /* 0x009896800000895d */ /* 0x008fea0003900000 */
[----:B------:R-:W3:Y:S02]  /*38fb0*/  @!P0 SYNCS.PHASECHK.TRANS64 P0, [R3+URZ+0x32460], R0 ;  /* 0x03246000030085a7 */ /* 0x000ee4000800007f */
[----:B---3--:R-:W-:Y:S05]  /*38fc0*/  @!P0 BRA `(.L_x_11348) ;  /* 0xfffffffc00ec8947 */ /* 0x008fea000383ffff */
[----:B------:R-:W-:Y:S05]  /*38fd0*/  BRA `(.L_x_11433) ;  /* 0xffffffc4004c7947 */ /* 0x000fea000383ffff */
.L_x_11349:
        /* <DEDUP_REMOVED lines=8> */
.L_x_11435:
[----:B------:R-:W-:Y:S05]  /*39060*/  BSYNC B0 ;  /* 0x0000000000007941 */ /* 0x000fea0003800000 */
.L_x_11434:
        /* <DEDUP_REMOVED lines=13> */
.L_x_11436:
[----:B------:R-:W-:Y:S02]  /*39140*/  VIADD R31, R6, 0x400 ;  /* 0x00000400061f7836 */ /* 0x000fe40000000000 */
[----:B------:R-:W-:Y:S02]  /*39150*/  IMAD.MOV.U32 R13, RZ, RZ, R8 ;  /* 0x000000ffff0d7224 */ /* 0x000fe400078e0008 */
[----:B------:R-:W-:Y:S01]  /*39160*/  IMAD.MOV.U32 R12, RZ, RZ, 0x1 ;  /* 0x00000001ff0c7424 */ /* 0x000fe200078e00ff */
[----:B------:R-:W-:-:S13]  /*39170*/  IADD3 R2, P0, R14, R0, RZ ;  /* 0x000000000e027210 */ /* 0x000fda0007f1e0ff */
[----:B------:R-:W-:Y:S05]  /*39180*/  WARPSYNC.COLLECTIVE R15, `(.L_x_11437) ;  /* 0x000000000f087348 */ /* 0x000fea0003c00000 */
[----:B------:R0:W1:Y:S02]  /*39190*/  SHFL.IDX P6, R14, R13, R12, R11 ;  /* 0x0000000c0d0e7389 */ /* 0x00006400000c000b */
[----:B01----:R-:W-:Y:S01]  /*391a0*/  ENDCOLLECTIVE ;  /* 0x000000000000791b */ /* 0x003fe20003800000 */
.L_x_11437:
        /* <DEDUP_REMOVED lines=12> */
.L_x_11438:
        /* <DEDUP_REMOVED lines=14> */
.L_x_11439:
        /* <DEDUP_REMOVED lines=12> */
.L_x_11440:
        /* <DEDUP_REMOVED lines=14> */
.L_x_11441:
        /* <DEDUP_REMOVED lines=12> */
.L_x_11442:
        /* <DEDUP_REMOVED lines=14> */
.L_x_11443:
        /* <DEDUP_REMOVED lines=12> */
.L_x_11444:
        /* <DEDUP_REMOVED lines=14> */
.L_x_11445:
[----:B------:R-:W-:Y:S01]  /*39830*/  IMAD.X R3, RZ, RZ, R9, P3 ;  /* 0x000000ffff037224 */ /* 0x000fe200018e0609 */
[----:B------:R-:W-:Y:S01]  /*39840*/  ISETP.LT.OR P3, PT, R17, 0x41, P4 ;  /* 0x000000411100780c */ /* 0x000fe20002761670 */
[----:B------:R-:W-:Y:S02]  /*39850*/  IMAD.MOV.U32 R9, RZ, RZ, RZ ;  /* 0x000000ffff097224 */ /* 0x000fe400078e00ff */
        /* <DEDUP_REMOVED lines=10> */
.L_x_11446:
        /* <DEDUP_REMOVED lines=9> */
.L_x_11356:
[----:B-1----:R1:W2:Y:S02]  /*39990*/  SYNCS.PHASECHK.TRANS64.TRYWAIT P0, [R19+URZ+0x32440], R23 ;  /* 0x03244017130075a7 */ /* 0x0022a4000800017f */
[----:B--2---:R-:W-:Y:S05]  /*399a0*/  @!P0 NANOSLEEP.SYNCS 0x989680 ;  /* 0x009896800000895d */ /* 0x004fea0003900000 */
[----:B------:R-:W2:Y:S02]  /*399b0*/  @!P0 SYNCS.PHASECHK.TRANS64 P0, [R19+URZ+0x32440], R23 ;  /* 0x03244017130085a7 */ /* 0x000ea4000800007f */
[----:B--2---:R-:W-:Y:S05]  /*399c0*/  @!P0 BRA `(.L_x_11356) ;  /* 0xfffffffc00f08947 */ /* 0x004fea000383ffff */
[----:B------:R-:W-:Y:S05]  /*399d0*/  BRA `(.L_x_11448) ;  /* 0xffffffc400907947 */ /* 0x000fea000383ffff */
.L_x_11357:
        /* <DEDUP_REMOVED lines=8> */
.L_x_11450:
[----:B------:R-:W-:Y:S05]  /*39a60*/  BSYNC B1 ;  /* 0x0000000000017941 */ /* 0x000fea0003800000 */
.L_x_11449:
        /* <DEDUP_REMOVED lines=9> */
.L_x_11451:
[----:B------:R-:W-:Y:S02]  /*39b00*/  IMAD.MOV.U32 R13, RZ, RZ, R24 ;  /* 0x000000ffff0d7224 */ /* 0x000fe400078e0018 */
[----:B------:R-:W-:Y:S01]  /*39b10*/  IMAD.MOV.U32 R12, RZ, RZ, 0x1 ;  /* 0x00000001ff0c7424 */ /* 0x000fe200078e00ff */
[----:B------:R-:W-:-:S13]  /*39b20*/  IADD3 R2, P0, R14, R0, RZ ;  /* 0x000000000e027210 */ /* 0x000fda0007f1e0ff */
[----:B------:R-:W-:Y:S05]  /*39b30*/  WARPSYNC.COLLECTIVE R15, `(.L_x_11452) ;  /* 0x000000000f087348 */ /* 0x000fea0003c00000 */
[----:B------:R0:W1:Y:S02]  /*39b40*/  SHFL.IDX P6, R14, R13, R12, R11 ;  /* 0x0000000c0d0e7389 */ /* 0x00006400000c000b */
[----:B01----:R-:W-:Y:S01]  /*39b50*/  ENDCOLLECTIVE ;  /* 0x000000000000791b */ /* 0x003fe20003800000 */
.L_x_11452:
        /* <DEDUP_REMOVED lines=10> */
.L_x_11453:
[----:B------:R-:W-:Y:S02]  /*39c00*/  IMAD.MOV.U32 R13, RZ, RZ, R24 ;  /* 0x000000ffff0d7224 */ /* 0x000fe400078e0018 */
[----:B------:R-:W-:Y:S01]  /*39c10*/  IMAD.MOV.U32 R12, RZ, RZ, 0x2 ;  /* 0x00000002ff0c7424 */ /* 0x000fe200078e00ff */
[----:B------:R-:W-:-:S13]  /*39c20*/  IADD3 R2, P0, R14, R0, RZ ;  /* 0x000000000e027210 */ /* 0x000fda0007f1e0ff */
[----:B------:R-:W-:Y:S05]  /*39c30*/  WARPSYNC.COLLECTIVE R15, `(.L_x_11454) ;  /* 0x000000000f087348 */ /* 0x000fea0003c00000 */
[----:B------:R0:W1:Y:S02]  /*39c40*/  SHFL.IDX P6, R14, R13, R12, R11 ;  /* 0x0000000c0d0e7389 */ /* 0x00006400000c000b */
[----:B01----:R-:W-:Y:S01]  /*39c50*/  ENDCOLLECTIVE ;  /* 0x000000000000791b */ /* 0x003fe20003800000 */
.L_x_11454:
        /* <DEDUP_REMOVED lines=10> */
.L_x_11455:
[----:B------:R-:W-:Y:S02]  /*39d00*/  IMAD.MOV.U32 R13, RZ, RZ, R24 ;  /* 0x000000ffff0d7224 */ /* 0x000fe400078e0018 */
[----:B------:R-:W-:Y:S01]  /*39d10*/  IMAD.MOV.U32 R12, RZ, RZ, 0x3 ;  /* 0x00000003ff0c7424 */ /* 0x000fe200078e00ff */
[----:B------:R-:W-:-:S13]  /*39d20*/  IADD3 R2, P0, R14, R0, RZ ;  /* 0x000000000e027210 */ /* 0x000fda0007f1e0ff */
[----:B------:R-:W-:Y:S05]  /*39d30*/  WARPSYNC.COLLECTIVE R15, `(.L_x_11456) ;  /* 0x000000000f087348 */ /* 0x000fea0003c00000 */
[----:B------:R0:W1:Y:S02]  /*39d40*/  SHFL.IDX P6, R14, R13, R12, R11 ;  /* 0x0000000c0d0e7389 */ /* 0x00006400000c000b */
[----:B01----:R-:W-:Y:S01]  /*39d50*/  ENDCOLLECTIVE ;  /* 0x000000000000791b */ /* 0x003fe20003800000 */
.L_x_11456:
        /* <DEDUP_REMOVED lines=10> */
.L_x_11457:
[----:B------:R-:W-:Y:S02]  /*39e00*/  IMAD.MOV.U32 R13, RZ, RZ, R24 ;  /* 0x000000ffff0d7224 */ /* 0x000fe400078e0018 */
[----:B------:R-:W-:Y:S01]  /*39e10*/  IMAD.MOV.U32 R12, RZ, RZ, 0x4 ;  /* 0x00000004ff0c7424 */ /* 0x000fe200078e00ff */
[----:B------:R-:W-:-:S13]  /*39e20*/  IADD3 R2, P0, R14, R0, RZ ;  /* 0x000000000e027210 */ /* 0x000fda0007f1e0ff */
[----:B------:R-:W-:Y:S05]  /*39e30*/  WARPSYNC.COLLECTIVE R15, `(.L_x_11458) ;  /* 0x000000000f087348 */ /* 0x000fea0003c00000 */
[----:B------:R0:W1:Y:S02]  /*39e40*/  SHFL.IDX P6, R14, R13, R12, R11 ;  /* 0x0000000c0d0e7389 */ /* 0x00006400000c000b */
[----:B01----:R-:W-:Y:S01]  /*39e50*/  ENDCOLLECTIVE ;  /* 0x000000000000791b */ /* 0x003fe20003800000 */
.L_x_11458:
        /* <DEDUP_REMOVED lines=10> */
.L_x_11459:
[----:B------:R-:W-:Y:S02]  /*39f00*/  IMAD.MOV.U32 R13, RZ, RZ, R24 ;  /* 0x000000ffff0d7224 */ /* 0x000fe400078e0018 */
[----:B------:R-:W-:Y:S01]  /*39f10*/  IMAD.MOV.U32 R12, RZ, RZ, 0x5 ;  /* 0x00000005ff0c7424 */ /* 0x000fe200078e00ff */
[----:B------:R-:W-:-:S13]  /*39f20*/  IADD3 R2, P0, R14, R0, RZ ;  /* 0x000000000e027210 */ /* 0x000fda0007f1e0ff */
[----:B------:R-:W-:Y:S05]  /*39f30*/  WARPSYNC.COLLECTIVE R15, `(.L_x_11460) ;  /* 0x000000000f087348 */ /* 0x000fea0003c00000 */
[----:B------:R0:W1:Y:S02]  /*39f40*/  SHFL.IDX P6, R14, R13, R12, R11 ;  /* 0x0000000c0d0e7389 */ /* 0x00006400000c000b */
[----:B01----:R-:W-:Y:S01]  /*39f50*/  ENDCOLLECTIVE ;  /* 0x000000000000791b */ /* 0x003fe20003800000 */
.L_x_11460:
        /* <DEDUP_REMOVED lines=10> */
.L_x_11461:
[----:B------:R-:W-:Y:S05]  /*3a000*/  BRA `(.L_x_11462) ;  /* 0xffffffc000ec7947 */ /* 0x000fea000383ffff */
.L_x_11362:
[----:B---3--:R3:W4:Y:S02]  /*3a010*/  SYNCS.PHASECHK.TRANS64.TRYWAIT P0, [R19+URZ+0x32460], R23 ;  /* 0x03246017130075a7 */ /* 0x008724000800017f */
[----:B----4-:R-:W-:Y:S05]  /*3a020*/  @!P0 NANOSLEEP.SYNCS 0x989680 ;  /* 0x009896800000895d */ /* 0x010fea0003900000 */
[----:B------:R-:W4:Y:S02]  /*3a030*/  @!P0 SYNCS.PHASECHK.TRANS64 P0, [R19+URZ+0x32460], R23 ;  /* 0x03246017130085a7 */ /* 0x000f24000800007f */
[----:B----4-:R-:W-:Y:S05]  /*3a040*/  @!P0 BRA `(.L_x_11362) ;  /* 0xfffffffc00f08947 */ /* 0x010fea000383ffff */
[----:B------:R-:W-:Y:S05]  /*3a050*/  BRA `(.L_x_11463) ;  /* 0xffffffc400387947 */ /* 0x000fea000383ffff */
.L_x_11363:
        /* <DEDUP_REMOVED lines=8> */
.L_x_11465:
[----:B------:R-:W-:Y:S05]  /*3a0e0*/  BSYNC B1 ;  /* 0x0000000000017941 */ /* 0x000fea0003800000 */
.L_x_11464:
        /* <DEDUP_REMOVED lines=9> */
.L_x_11466:
[----:B------:R-:W-:Y:S02]  /*3a180*/  IMAD.MOV.U32 R9, RZ, RZ, RZ ;  /* 0x000000ffff097224 */ /* 0x000fe400078e00ff */
[----:B------:R-:W-:Y:S02]  /*3a190*/  IMAD.MOV.U32 R13, RZ, RZ, R22 ;  /* 0x000000ffff0d7224 */ /* 0x000fe400078e0016 */
[----:B------:R-:W-:Y:S01]  /*3a1a0*/  IMAD.MOV.U32 R12, RZ, RZ, 0x1 ;  /* 0x00000001ff0c7424 */ /* 0x000fe200078e00ff */
[----:B------:R-:W-:-:S13]  /*3a1b0*/  IADD3 R2, P0, R14, R0, RZ ;  /* 0x000000000e027210 */ /* 0x000fda0007f1e0ff */
[----:B------:R-:W-:Y:S05]  /*3a1c0*/  WARPSYNC.COLLECTIVE R15, `(.L_x_11467) ;  /* 0x000000000f087348 */ /* 0x000fea0003c00000 */
[----:B------:R0:W1:Y:S02]  /*3a1d0*/  SHFL.IDX P6, R14, R13, R12, R11 ;  /* 0x0000000c0d0e7389 */ /* 0x00006400000c000b */
[----:B01----:R-:W-:Y:S01]  /*3a1e0*/  ENDCOLLECTIVE ;  /* 0x000000000000791b */ /* 0x003fe20003800000 */
.L_x_11467:
        /* <DEDUP_REMOVED lines=13> */
.L_x_11468:
[----:B------:R-:W-:Y:S02]  /*3a2c0*/  IMAD.MOV.U32 R13, RZ, RZ, R22 ;  /* 0x000000ffff0d7224 */ /* 0x000fe400078e0016 */
[----:B------:R-:W-:Y:S01]  /*3a2d0*/  IMAD.MOV.U32 R12, RZ, RZ, 0x2 ;  /* 0x00000002ff0c7424 */ /* 0x000fe200078e00ff */
[----:B------:R-:W-:-:S13]  /*3a2e0*/  IADD3 R2, P0, R14, R0, RZ ;  /* 0x000000000e027210 */ /* 0x000fda0007f1e0ff */
[----:B------:R-:W-:Y:S05]  /*3a2f0*/  WARPSYNC.COLLECTIVE R15, `(.L_x_11469) ;  /* 0x000000000f087348 */ /* 0x000fea0003c00000 */
[----:B------:R0:W1:Y:S02]  /*3a300*/  SHFL.IDX P6, R14, R13, R12, R11 ;  /* 0x0000000c0d0e7389 */ /* 0x00006400000c000b */
[----:B01----:R-:W-:Y:S01]  /*3a310*/  ENDCOLLECTIVE ;  /* 0x000000000000791b */ /* 0x003fe20003800000 */
.L_x_11469:
        /* <DEDUP_REMOVED lines=13> */
.L_x_11470:
[----:B------:R-:W-:Y:S02]  /*3a3f0*/  IMAD.MOV.U32 R13, RZ, RZ, R22 ;  /* 0x000000ffff0d7224 */ /* 0x000fe400078e0016 */
[----:B------:R-:W-:Y:S01]  /*3a400*/  IMAD.MOV.U32 R12, RZ, RZ, 0x3 ;  /* 0x00000003ff0c7424 */ /* 0x000fe200078e00ff */
[----:B------:R-:W-:-:S13]  /*3a410*/  IADD3 R2, P0, R14, R0, RZ ;  /* 0x000000000e027210 */ /* 0x000fda0007f1e0ff */
[----:B------:R-:W-:Y:S05]  /*3a420*/  WARPSYNC.COLLECTIVE R15, `(.L_x_11471) ;  /* 0x000000000f087348 */ /* 0x000fea0003c00000 */
[----:B------:R0:W1:Y:S02]  /*3a430*/  SHFL.IDX P6, R14, R13, R12, R11 ;  /* 0x0000000c0d0e7389 */ /* 0x00006400000c000b */
[----:B01----:R-:W-:Y:S01]  /*3a440*/  ENDCOLLECTIVE ;  /* 0x000000000000791b */ /* 0x003fe20003800000 */
.L_x_11471:
        /* <DEDUP_REMOVED lines=13> */
.L_x_11472:
[----:B------:R-:W-:Y:S02]  /*3a520*/  IMAD.MOV.U32 R13, RZ, RZ, R22 ;  /* 0x000000ffff0d7224 */ /* 0x000fe400078e0016 */
[----:B------:R-:W-:Y:S01]  /*3a530*/  IMAD.MOV.U32 R12, RZ, RZ, 0x4 ;  /* 0x00000004ff0c7424 */ /* 0x000fe200078e00ff */
[----:B------:R-:W-:-:S13]  /*3a540*/  IADD3 R2, P0, R14, R0, RZ ;  /* 0x000000000e027210 */ /* 0x000fda0007f1e0ff */
[----:B------:R-:W-:Y:S05]  /*3a550*/  WARPSYNC.COLLECTIVE R15, `(.L_x_11473) ;  /* 0x000000000f087348 */ /* 0x000fea0003c00000 */
[----:B------:R0:W1:Y:S02]  /*3a560*/  SHFL.IDX P6, R14, R13, R12, R11 ;  /* 0x0000000c0d0e7389 */ /* 0x00006400000c000b */
[----:B01----:R-:W-:Y:S01]  /*3a570*/  ENDCOLLECTIVE ;  /* 0x000000000000791b */ /* 0x003fe20003800000 */
.L_x_11473:
        /* <DEDUP_REMOVED lines=13> */
.L_x_11474:
[----:B------:R-:W-:Y:S02]  /*3a650*/  IMAD.MOV.U32 R13, RZ, RZ, R22 ;  /* 0x000000ffff0d7224 */ /* 0x000fe400078e0016 */
[----:B------:R-:W-:Y:S01]  /*3a660*/  IMAD.MOV.U32 R12, RZ, RZ, 0x5 ;  /* 0x00000005ff0c7424 */ /* 0x000fe200078e00ff */
[----:B------:R-:W-:-:S13]  /*3a670*/  IADD3 R2, P0, R14, R0, RZ ;  /* 0x000000000e027210 */ /* 0x000fda0007f1e0ff */
[----:B------:R-:W-:Y:S05]  /*3a680*/  WARPSYNC.COLLECTIVE R15, `(.L_x_11475) ;  /* 0x000000000f087348 */ /* 0x000fea0003c00000 */
[----:B------:R0:W1:Y:S02]  /*3a690*/  SHFL.IDX P6, R14, R13, R12, R11 ;  /* 0x0000000c0d0e7389 */ /* 0x00006400000c000b */
[----:B01----:R-:W-:Y:S01]  /*3a6a0*/  ENDCOLLECTIVE ;  /* 0x000000000000791b */ /* 0x003fe20003800000 */
.L_x_11475:
        /* <DEDUP_REMOVED lines=13> */
.L_x_11476:
[----:B------:R-:W-:Y:S05]  /*3a780*/  BRA `(.L_x_11477) ;  /* 0xffffffc000887947 */ /* 0x000fea000383ffff */
.L_x_11368:
[----:B0-----:R0:W1:Y:S02]  /*3a790*/  SYNCS.PHASECHK.TRANS64.TRYWAIT P0, [R4+URZ+0x32420], R9 ;  /* 0x03242009040075a7 */ /* 0x001064000800017f */
[----:B-1----:R-:W-:Y:S05]  /*3a7a0*/  @!P0 NANOSLEEP.SYNCS 0x989680 ;  /* 0x009896800000895d */ /* 0x002fea0003900000 */
[----:B------:R-:W1:Y:S02]  /*3a7b0*/  @!P0 SYNCS.PHASECHK.TRANS64 P0, [R4+URZ+0x32420], R9 ;  /* 0x03242009040085a7 */ /* 0x000e64000800007f */
[----:B-1----:R-:W-:Y:S05]  /*3a7c0*/  @!P0 BRA `(.L_x_11368) ;  /* 0xfffffffc00f08947 */ /* 0x002fea000383ffff */
[----:B------:R-:W-:Y:S05]  /*3a7d0*/  BRA `(.L_x_11478) ;  /* 0xffffffc400107947 */ /* 0x000fea000383ffff */
.L_x_11369:
        /* <DEDUP_REMOVED lines=11> */
.L_x_11480:
[----:B------:R-:W-:Y:S05]  /*3a890*/  BSYNC B0 ;  /* 0x0000000000007941 */ /* 0x000fea0003800000 */
.L_x_11479:
[----:B------:R-:W-:Y:S05]  /*3a8a0*/  BRA `(.L_x_11481) ;  /* 0xffffffc000f87947 */ /* 0x000fea000383ffff */
.L_x_11370:
[----:B------:R-:W-:Y:S01]  /*3a8b0*/  BSSY B0, `(.L_x_11482) ;  /* 0x0000006000007945 */ /* 0x000fe20003800000 */
[----:B------:R-:W-:-:S07]  /*3a8c0*/  IMAD.MOV.U32 R15, RZ, RZ, -0x1 ;  /* 0xffffffffff0f7424 */ /* 0x000fce00078e00ff */
[----:B012--5:R-:W-:Y:S05]  /*3a8d0*/  WARPSYNC.COLLECTIVE R15, `(.L_x_11483) ;  /* 0x000000000f0c7348 */ /* 0x027fea0003c00000 */
[----:B------:R-:W-:Y:S02]  /*3a8e0*/  ELECT P6, UR62, PT ;  /* 0x00000000003e782f */ /* 0x000fe400038c0000 */
[----:B------:R-:W-:Y:S01]  /*3a8f0*/  MOV R14, UR62 ;  /* 0x0000003e000e7c02 */ /* 0x000fe20008000f00 */
[----:B012--5:R-:W-:Y:S10]  /*3a900*/  ENDCOLLECTIVE ;  /* 0x000000000000791b */ /* 0x027ff40003800000 */
.L_x_11483:
[----:B------:R-:W-:Y:S05]  /*3a910*/  BSYNC B0 ;  /* 0x0000000000007941 */ /* 0x000fea0003800000 */
.L_x_11482:
[----:B------:R-:W-:Y:S05]  /*3a920*/  BRA `(.L_x_11484) ;  /* 0xffffffc000ec7947 */ /* 0x000fea000383ffff */
.L_x_11372:
[----:B-1----:R1:W3:Y:S02]  /*3a930*/  SYNCS.PHASECHK.TRANS64.TRYWAIT P1, [R5+URZ+0x32440], R0 ;  /* 0x03244000050075a7 */ /* 0x0022e4000802017f */
[----:B---3--:R-:W-:Y:S05]  /*3a940*/  @!P1 NANOSLEEP.SYNCS 0x989680 ;  /* 0x009896800000995d */ /* 0x008fea0003900000 */
[----:B------:R-:W3:Y:S02]  /*3a950*/  @!P1 SYNCS.PHASECHK.TRANS64 P1, [R5+URZ+0x32440], R0 ;  /* 0x03244000050095a7 */ /* 0x000ee4000802007f */
[----:B---3--:R-:W-:Y:S05]  /*3a960*/  @!P1 BRA `(.L_x_11372) ;  /* 0xfffffffc00f09947 */ /* 0x008fea000383ffff */
[----:B------:R-:W-:Y:S05]  /*3a970*/  BRA `(.L_x_11485) ;  /* 0xffffffc4000c7947 */ /* 0x000fea000383ffff */
.L_x_11374:
[----:B---3--:R3:W4:Y:S02]  /*3a980*/  SYNCS.PHASECHK.TRANS64.TRYWAIT P1, [R17+URZ+0x32440], R2 ;  /* 0x03244002110075a7 */ /* 0x008724000802017f */
[----:B----4-:R-:W-:Y:S05]  /*3a990*/  @!P1 NANOSLEEP.SYNCS 0x989680 ;  /* 0x009896800000995d */ /* 0x010fea0003900000 */
[----:B------:R-:W4:Y:S02]  /*3a9a0*/  @!P1 SYNCS.PHASECHK.TRANS64 P1, [R17+URZ+0x32440], R2 ;  /* 0x03244002110095a7 */ /* 0x000f24000802007f */
[----:B----4-:R-:W-:Y:S05]  /*3a9b0*/  @!P1 BRA `(.L_x_11374) ;  /* 0xfffffffc00f09947 */ /* 0x010fea000383ffff */
[----:B------:R-:W-:Y:S05]  /*3a9c0*/  BRA `(.L_x_11486) ;  /* 0xffffffc400187947 */ /* 0x000fea000383ffff */
.L_x_11376:
[----:B----4-:R4:W0:Y:S02]  /*3a9d0*/  SYNCS.PHASECHK.TRANS64.TRYWAIT P1, [R5+URZ+0x32460], R0 ;  /* 0x03246000050075a7 */ /* 0x010824000802017f */
[----:B0-----:R-:W-:Y:S05]  /*3a9e0*/  @!P1 NANOSLEEP.SYNCS 0x989680 ;  /* 0x009896800000995d */ /* 0x001fea0003900000 */
[----:B------:R-:W0:Y:S02]  /*3a9f0*/  @!P1 SYNCS.PHASECHK.TRANS64 P1, [R5+URZ+0x32460], R0 ;  /* 0x03246000050095a7 */ /* 0x000e24000802007f */
[----:B0-----:R-:W-:Y:S05]  /*3aa00*/  @!P1 BRA `(.L_x_11376) ;  /* 0xfffffffc00f09947 */ /* 0x001fea000383ffff */
[----:B------:R-:W-:Y:S05]  /*3aa10*/  BRA `(.L_x_11487) ;  /* 0xffffffc400147947 */ /* 0x000fea000383ffff */
        .type           $_ZN7cutlass13device_kernelIN5flash11enable_sm90INS1_16FlashAttnFwdSm90INS1_25CollectiveMainloopFwdSm90ILi2EN4cute5tupleIJNS5_1CILi1EEES8_S8_EEENS6_IJNS7_ILi128EEENS7_ILi96EEENS7_ILi64EEEEEELi256ENS_6half_tEfNS_4arch4Sm90ELb0ELb1ELb0ELb0ELb1ELb0ELb1ELb1ELb0ELb1ELb1ELb0EEENS1_21CollectiveEpilogueFwdINS6_IJSA_NS7_ILi256EEESB_EEES9_SE_SG_Li256ELb0ELb1ELb1ELb0EEENS1_19SingleTileSchedulerILb0ELb1ELb1ELi128EEEEEEEEEvNT_6ParamsE$_ZZN5flash25CollectiveMainloopFwdSm90ILi2EN4cute5tupleIJNS1_1CILi1EEES4_S4_EEENS2_IJNS3_ILi128EEENS3_ILi96EEENS3_ILi64EEEEEELi256EN7cutlass6half_tEfNSA_4arch4Sm90ELb0ELb1ELb0ELb0ELb1ELb0ELb1ELb1ELb0ELb1ELb1ELb0EE3mmaINS_16FlashAttnFwdSm90ISE_NS_21CollectiveEpilogueFwdINS2_IJS6_NS3_ILi256EEES7_EEES5_SB_SD_Li256ELb0ELb1ELb1ELb0EEENS_19SingleTileSchedulerILb0ELb1ELb1ELi128EEEE13SharedStorageENS1_6TensorINS1_11ArrayEngineIfLm128EEENS1_6LayoutINS2_IJNS2_IJNS3_ILi2EEEST_NS3_ILi32EEEEEES4_S4_EEENS2_IJNS2_IJS4_ST_NS3_ILi4EEEEEENS3_ILi0EEESZ_EEEEEEENS_7SoftmaxILi2ELi0EEEEEbRKNSE_6ParamsENSA_13PipelineAsyncILi2EEES19_RNSA_13PipelineStateILj2EEERT0_RT1_iRiRKNS_16SeqlenInfoQKNewKILb0ELb0EEENS2_IJiiiiEEERT_ENKUliT_T0_T1_E_clIZSF_ISO_S12_S14_EbS17_S19_S19_S1C_S1E_S1G_iS1H_S1L_S1M_S1O_EUlRS1P_iE1_NS3_ILb0EEENS3_ILb1EEEEEDaiS1P_S1Q_S1R_,@function
        .size           $_ZN7cutlass13device_kernelIN5flash11enable_sm90INS1_16FlashAttnFwdSm90INS1_25CollectiveMainloopFwdSm90ILi2EN4cute5tupleIJNS5_1CILi1EEES8_S8_EEENS6_IJNS7_ILi128EEENS7_ILi96EEENS7_ILi64EEEEEELi256ENS_6half_tEfNS_4arch4Sm90ELb0ELb1ELb0ELb0ELb1ELb0ELb1ELb1ELb0ELb1ELb1ELb0EEENS1_21CollectiveEpilogueFwdINS6_IJSA_NS7_ILi256EEESB_EEES9_SE_SG_Li256ELb0ELb1ELb1ELb0EEENS1_19SingleTileSchedulerILb0ELb1ELb1ELi128EEEEEEEEEvNT_6ParamsE$_ZZN5flash25CollectiveMainloopFwdSm90ILi2EN4cute5tupleIJNS1_1CILi1EEES4_S4_EEENS2_IJNS3_ILi128EEENS3_ILi96EEENS3_ILi64EEEEEELi256EN7cutlass6half_tEfNSA_4arch4Sm90ELb0ELb1ELb0ELb0ELb1ELb0ELb1ELb1ELb0ELb1ELb1ELb0EE3mmaINS_16FlashAttnFwdSm90ISE_NS_21CollectiveEpilogueFwdINS2_IJS6_NS3_ILi256EEES7_EEES5_SB_SD_Li256ELb0ELb1ELb1ELb0EEENS_19SingleTileSchedulerILb0ELb1ELb1ELi128EEEE13SharedStorageENS1_6TensorINS1_11ArrayEngineIfLm128EEENS1_6LayoutINS2_IJNS2_IJNS3_ILi2EEEST_NS3_ILi32EEEEEES4_S4_EEENS2_IJNS2_IJS4_ST_NS3_ILi4EEEEEENS3_ILi0EEESZ_EEEEEEENS_7SoftmaxILi2ELi0EEEEEbRKNSE_6ParamsENSA_13PipelineAsyncILi2EEES19_RNSA_13PipelineStateILj2EEERT0_RT1_iRiRKNS_16SeqlenInfoQKNewKILb0ELb0EEENS2_IJiiiiEEERT_ENKUliT_T0_T1_E_clIZSF_ISO_S12_S14_EbS17_S19_S19_S1C_S1E_S1G_iS1H_S1L_S1M_S1O_EUlRS1P_iE1_NS3_ILb0EEENS3_ILb1EEEEEDaiS1P_S1Q_S1R_,(.L_x_15667 - $_ZN7cutlass13device_kernelIN5flash11enable_sm90INS1_16FlashAttnFwdSm90INS1_25CollectiveMainloopFwdSm90ILi2EN4cute5tupleIJNS5_1CILi1EEES8_S8_EEENS6_IJNS7_ILi128EEENS7_ILi96EEENS7_ILi64EEEEEELi256ENS_6half_tEfNS_4arch4Sm90ELb0ELb1ELb0ELb0ELb1ELb0ELb1ELb1ELb0ELb1ELb1ELb0EEENS1_21CollectiveEpilogueFwdINS6_IJSA_NS7_ILi256EEESB_EEES9_SE_SG_Li256ELb0ELb1ELb1ELb0EEENS1_19SingleTileSchedulerILb0ELb1ELb1ELi128EEEEEEEEEvNT_6ParamsE$_ZZN5flash25CollectiveMainloopFwdSm90ILi2EN4cute5tupleIJNS1_1CILi1EEES4_S4_EEENS2_IJNS3_ILi128EEENS3_ILi96EEENS3_ILi64EEEEEELi256EN7cutlass6half_tEfNSA_4arch4Sm90ELb0ELb1ELb0ELb0ELb1ELb0ELb1ELb1ELb0ELb1ELb1ELb0EE3mmaINS_16FlashAttnFwdSm90ISE_NS_21CollectiveEpilogueFwdINS2_IJS6_NS3_ILi256EEES7_EEES5_SB_SD_Li256ELb0ELb1ELb1ELb0EEENS_19SingleTileSchedulerILb0ELb1ELb1ELi128EEEE13SharedStorageENS1_6TensorINS1_11ArrayEngineIfLm128EEENS1_6LayoutINS2_IJNS2_IJNS3_ILi2EEEST_NS3_ILi32EEEEEES4_S4_EEENS2_IJNS2_IJS4_ST_NS3_ILi4EEEEEENS3_ILi0EEESZ_EEEEEEENS_7SoftmaxILi2ELi0EEEEEbRKNSE_6ParamsENSA_13PipelineAsyncILi2EEES19_RNSA_13PipelineStateILj2EEERT0_RT1_iRiRKNS_16SeqlenInfoQKNewKILb0ELb0EEENS2_IJiiiiEEERT_ENKUliT_T0_T1_E_clIZSF_ISO_S12_S14_EbS17_S19_S19_S1C_S1E_S1G_iS1H_S1L_S1M_S1O_EUlRS1P_iE1_NS3_ILb0EEENS3_ILb1EEEEEDaiS1P_S1Q_S1R_)
$_ZN7cutlass13device_kernelIN5flash11enable_sm90INS1_16FlashAttnFwdSm90INS1_25CollectiveMainloopFwdSm90ILi2EN4cute5tupleIJNS5_1CILi1EEES8_S8_EEENS6_IJNS7_ILi128EEENS7_ILi96EEENS7_ILi64EEEEEELi256ENS_6half_tEfNS_4arch4Sm90ELb0ELb1ELb0ELb0ELb1ELb0ELb1ELb1ELb0ELb1ELb1ELb0EEENS1_21CollectiveEpilogueFwdINS6_IJSA_NS7_ILi256EEESB_EEES9_SE_SG_Li256ELb0ELb1ELb1ELb0EEENS1_19SingleTileSchedulerILb0ELb1ELb1ELi128EEEEEEEEEvNT_6ParamsE$_ZZN5flash25CollectiveMainloopFwdSm90ILi2EN4cute5tupleIJNS1_1CILi1EEES4_S4_EEENS2_IJNS3_ILi128EEENS3_ILi96EEENS3_ILi64EEEEEELi256EN7cutlass6half_tEfNSA_4arch4Sm90ELb0ELb1ELb0ELb0ELb1ELb0ELb1ELb1ELb0ELb1ELb1ELb0EE3mmaINS_16FlashAttnFwdSm90ISE_NS_21CollectiveEpilogueFwdINS2_IJS6_NS3_ILi256EEES7_EEES5_SB_SD_Li256ELb0ELb1ELb1ELb0EEENS_19SingleTileSchedulerILb0ELb1ELb1ELi128EEEE13SharedStorageENS1_6TensorINS1_11ArrayEngineIfLm128EEENS1_6LayoutINS2_IJNS2_IJNS3_ILi2EEEST_NS3_ILi32EEEEEES4_S4_EEENS2_IJNS2_IJS4_ST_NS3_ILi4EEEEEENS3_ILi0EEESZ_EEEEEEENS_7SoftmaxILi2ELi0EEEEEbRKNSE_6ParamsENSA_13PipelineAsyncILi2EEES19_RNSA_13PipelineStateILj2EEERT0_RT1_iRiRKNS_16SeqlenInfoQKNewKILb0ELb0EEENS2_IJiiiiEEERT_ENKUliT_T0_T1_E_clIZSF_ISO_S12_S14_EbS17_S19_S19_S1C_S1E_S1G_iS1H_S1L_S1M_S1O_EUlRS1P_iE1_NS3_ILb0EEENS3_ILb1EEEEEDaiS1P_S1Q_S1R_:
        /* <DEDUP_REMOVED lines=9> */
[----:B------:R-:W-:Y:S01]  /*3aab0*/  R2UR UR5, R5 ;  /* 0x00000000050572ca */ /* 0x000fe200000e0000 */
[----:B--2---:R-:W-:-:S12]  /*3aac0*/  VIADD R11, R0, 0x1 ;  /* 0x00000001000b7836 */ /* 0x004fd80000000000 */
[----:B------:R-:W2:Y:S01]  /*3aad0*/  LD.E R0, desc[UR4][R2.64+0x8] ;  /* 0x0000080402007980 */ /* 0x000ea2000c101900 */
[----:B------:R-:W-:-:S13]  /*3aae0*/  ISETP.NE.AND P0, PT, R11, 0x2, PT ;  /* 0x000000020b00780c */ /* 0x000fda0003f05270 */
[----:B------:R-:W-:Y:S02]  /*3aaf0*/  @!P0 R2UR UR6, R4 ;  /* 0x00000000040682ca */ /* 0x000fe400000e0000 */
[----:B------:R-:W-:-:S13]  /*3ab00*/  @!P0 R2UR UR7, R5 ;  /* 0x00000000050782ca */ /* 0x000fda00000e0000 */
[----:B------:R-:W3:Y:S01]  /*3ab10*/  @!P0 LD.E R6, desc[UR6][R2.64+0x4] ;  /* 0x0000040602068980 */ /* 0x000ee2000c101900 */
        /* <DEDUP_REMOVED lines=8> */
[----:B------:R-:W-:Y:S08]  /*3aba0*/  ST.E desc[UR4][R2.64], R11 ;  /* 0x0000000b02007985 */ /* 0x000ff0000c101904 */
[----:B------:R-:W-:Y:S01]  /*3abb0*/  @!P0 ST.E desc[UR8][R2.64], RZ ;  /* 0x000000ff02008985 */ /* 0x000fe2000c101908 */
[----:B--2---:R-:W-:-:S05]  /*3abc0*/  VIADD R13, R0, 0x1 ;  /* 0x00000001000d7836 */ /* 0x004fca0000000000 */
[----:B------:R-:W-:Y:S01]  /*3abd0*/  ST.E desc[UR6][R2.64+0x8], R13 ;  /* 0x0000080d02007985 */ /* 0x000fe2000c101906 */
[----:B---3--:R-:W-:-:S05]  /*3abe0*/  @!P0 LOP3.LUT R15, R6, 0x1, RZ, 0x3c, !PT ;  /* 0x00000001060f8812 */ /* 0x008fca00078e3cff */
        /* <DEDUP_REMOVED lines=19> */
.L_x_11489:
[----:B------:R-:W-:Y:S05]  /*3ad20*/  BSYNC B2 ;  /* 0x0000000000027941 */ /* 0x000fea0003800000 */
.L_x_11488:
        /* <DEDUP_REMOVED lines=17> */
.L_x_11491:
[----:B------:R-:W-:Y:S05]  /*3ae40*/  BSYNC B2 ;  /* 0x0000000000027941 */ /* 0x000fea0003800000 */
.L_x_11490:
        /* <DEDUP_REMOVED lines=10> */
.L_x_11493:
[----:B------:R-:W-:Y:S05]  /*3aef0*/  BSYNC B2 ;  /* 0x0000000000027941 */ /* 0x000fea0003800000 */
.L_x_11492:
        /* <DEDUP_REMOVED lines=29> */
[----:B------:R-:W-:Y:S03]  /*3b0d0*/  HGMMA.64x96x16.F32 R24, gdesc[UR4], RZ, !UPT, gsb0 ;  /* 0x01600000041879f0 */ /* 0x000fe6000c0008ff */
        /* <DEDUP_REMOVED lines=14> */
[----:B------:R-:W-:Y:S03]  /*3b1c0*/  HGMMA.64x96x16.F32 R24, gdesc[UR4], R24, gsb0 ;  /* 0x01600000041879f0 */ /* 0x000fe60008000818 */
        /* <DEDUP_REMOVED lines=47> */
.L_x_11496:
[----:B------:R-:W-:Y:S05]  /*3b4c0*/  BSYNC B2 ;  /* 0x0000000000027941 */ /* 0x000fea0003800000 */
.L_x_11495:
        /* <DEDUP_REMOVED lines=17> */
.L_x_11498:
[----:B------:R-:W-:Y:S05]  /*3b5e0*/  BSYNC B2 ;  /* 0x0000000000027941 */ /* 0x000fea0003800000 */
.L_x_11497:
        /* <DEDUP_REMOVED lines=10> */
.L_x_11500:
[----:B------:R-:W-:Y:S05]  /*3b690*/  BSYNC B2 ;  /* 0x0000000000027941 */ /* 0x000fea0003800000 */
.L_x_11499:
[----:B------:R-:W2:Y:S04]  /*3b6a0*/  LDL.64 R14, [R162] ;  /* 0x00000000a20e7983 */ /* 0x000ea80000100a00 */
[----:B0----5:R-:W3:Y:S04]  /*3b6b0*/  LDL.64 R12, [R162+0x58] ;  /* 0x00005800a20c7983 */ /* 0x021ee80000100a00 */
[----:B------:R-:W4:Y:S04]  /*3b6c0*/  LDL.64 R6, [R162+0x48] ;  /* 0x00004800a2067983 */ /* 0x000f280000100a00 */
[----:B------:R-:W4:Y:S01]  /*3b6d0*/  LDL.64 R8, [R162+0x50] ;  /* 0x00005000a2087983 */ /* 0x000f220000100a00 */
        /* <DEDUP_REMOVED lines=18> */
[----:B--2---:R-:W-:Y:S02]  /*3b800*/  IMAD R20, R21, 0xc00, R14 ;  /* 0x00000c0015147824 */ /* 0x004fe400078e020e */
[----:B------:R-:W-:-:S03]  /*3b810*/  IMAD.MOV.U32 R21, RZ, RZ, R15 ;  /* 0x000000ffff157224 */ /* 0x000fc600078e000f */
[----:B------:R-:W-:Y:S02]  /*3b820*/  R2UR UR6, R20 ;  /* 0x00000000140672ca */ /* 0x000fe400000e0000 */
[----:B------:R-:W-:Y:S02]  /*3b830*/  R2UR UR7, R21 ;  /* 0x00000000150772ca */ /* 0x000fe400000e0000 */
[----:B---3--:R-:W-:Y:S02]  /*3b840*/  ISETP.NE.U32.AND P0, PT, R0, RZ, PT ;  /* 0x000000ff0000720c */ /* 0x008fe40003f05070 */
[----:B----4-:R-:W-:Y:S02]  /*3b850*/  R2UR UR4, R16 ;  /* 0x00000000100472ca */ /* 0x010fe400000e0000 */
[----:B------:R-:W-:-:S09]  /*3b860*/  R2UR UR5, R17 ;  /* 0x00000000110572ca */ /* 0x000fd200000e0000 */
[----:B------:R-:W-:-:S05]  /*3b870*/  VOTEU.ANY UP0, P0 ;  /* 0x00000000003f7886 */ /* 0x000fca0000000100 */
[----:B------:R-:W-:Y:S03]  /*3b880*/  HGMMA.64x96x16.F32 R24, gdesc[UR4], R24, UP0, gsb0 ;  /* 0x01600000041879f0 */ /* 0x000fe6000b800818 */
        /* <DEDUP_REMOVED lines=226> */
[----:B------:R-:W1:Y:S01]  /*3c6b0*/  S2R R8, SR_TID.X ;  /* 0x0000000000087919 */ /* 0x000e620000002100 */
[----:B------:R-:W-:-:S02]  /*3c6c0*/  R2UR UR4, R4 ;  /* 0x00000000040472ca */ /* 0x000fc400000e0000 */
[----:B------:R-:W-:Y:S01]  /*3c6d0*/  R2UR UR5, R5 ;  /* 0x00000000050572ca */ /* 0x000fe200000e0000 */
[----:B------:R-:W3:Y:S01]  /*3c6e0*/  LDL.64 R12, [R162] ;  /* 0x00000000a20c7983 */ /* 0x000ee20000100a00 */
[----:B-1----:R-:W-:-:S04]  /*3c6f0*/  SHF.R.U32.HI R0, RZ, 0x7, R8 ;  /* 0x00000007ff007819 */ /* 0x002fc80000011608 */
[----:B------:R-:W-:-:S05]  /*3c700*/  IADD3 R0, -R0, 0xb, RZ ;  /* 0x0000000b00007810 */ /* 0x000fca0007ffe1ff */
[----:B------:R0:W-:Y:S06]  /*3c710*/  BAR.ARV R0, 0x100 ;  /* 0x000400000000751d */ /* 0x0001ec0000002000 */
        /* <DEDUP_REMOVED lines=9> */
.L_x_11503:
[----:B------:R-:W-:Y:S05]  /*3c7b0*/  BSYNC B2 ;  /* 0x0000000000027941 */ /* 0x000fea0003800000 */
.L_x_11502:
[C---:B------:R-:W-:Y:S01]  /*3c7c0*/  R2UR UR6, R4.reuse ;  /* 0x00000000040672ca */ /* 0x040fe200000e0000 */
[----:B------:R-:W2:Y:S01]  /*3c7d0*/  LDL R11, [R1+0x440] ;  /* 0x00044000010b7983 */ /* 0x000ea20000100800 */
[C---:B------:R-:W-:Y:S02]  /*3c7e0*/  R2UR UR7, R5.reuse ;  /* 0x00000000050772ca */ /* 0x040fe400000e0000 */
[----:B------:R-:W-:Y:S01]  /*3c7f0*/  R2UR UR4, R4 ;  /* 0x00000000040472ca */ /* 0x000fe200000e0000 */
[----:B------:R-:W3:Y:S01]  /*3c800*/  LDL R9, [R1+0x444] ;  /* 0x0004440001097983 */ /* 0x000ee20000100800 */
[----:B------:R-:W-:-:S09]  /*3c810*/  R2UR UR5, R5 ;  /* 0x00000000050572ca */ /* 0x000fd200000e0000 */
[----:B------:R-:W4:Y:S04]  /*3c820*/  LD.E.64 R6, desc[UR6][R14.64+0x20] ;  /* 0x000020060e067980 */ /* 0x000f28000c101b00 */
[----:B------:R-:W2:Y:S01]  /*3c830*/  LD.E R0, desc[UR4][R14.64+0xc] ;  /* 0x00000c040e007980 */ /* 0x000ea2000c101900 */
[----:B----4-:R-:W-:-:S05]  /*3c840*/  MOV R7, R6 ;  /* 0x0000000600077202 */ /* 0x010fca0000000f00 */
[----:B-----5:R-:W-:-:S05]  /*3c850*/  IMAD R7, R12, 0x8, R7 ;  /* 0x000000080c077824 */ /* 0x020fca00078e0207 */
[----:B--2---:R-:W-:-:S04]  /*3c860*/  PRMT R0, R0, 0x654, R7 ;  /* 0x0000065400007816 */ /* 0x004fc80000000007 */
[----:B------:R0:W-:Y:S01]  /*3c870*/  SYNCS.ARRIVE.TRANS64.RED.A1T0 RZ, [R0+URZ], RZ ;  /* 0x000000ff00ff79a7 */ /* 0x0001e2000810043f */
[----:B------:R-:W2:Y:S04]  /*3c880*/  LD.E R6, desc[UR4][R2.64+0x24] ;  /* 0x0000240402067980 */ /* 0x000ea8000c101900 */
[----:B0-----:R-:W4:Y:S01]  /*3c890*/  LD.E R0, desc[UR4][R2.64] ;  /* 0x0000000402007980 */ /* 0x001f22000c101900 */
        /* <DEDUP_REMOVED lines=14> */
[----:B---3--:R-:W-:-:S05]  /*3c980*/  IMAD.MOV.U32 R6, RZ, RZ, R9 ;  /* 0x000000ffff067224 */ /* 0x008fca00078e0009 */
[----:B------:R4:W2:Y:S07]  /*3c990*/  LD.E R15, desc[UR4][R6.64] ;  /* 0x00000004060f7980 */ /* 0x0008ae000c101900 */
[C---:B------:R-:W-:Y:S02]  /*3c9a0*/  @P0 R2UR UR4, R4.reuse ;  /* 0x00000000040402ca */ /* 0x040fe400000e0000 */
[----:B------:R-:W-:Y:S02]  /*3c9b0*/  @P0 R2UR UR5, R5 ;  /* 0x00000000050502ca */ /* 0x000fe400000e0000 */
[----:B------:R-:W-:-:S02]  /*3c9c0*/  @P0 R2UR UR6, R4 ;  /* 0x00000000040602ca */ /* 0x000fc400000e0000 */
[----:B------:R-:W-:-:S09]  /*3c9d0*/  @P0 R2UR UR7, R5 ;  /* 0x00000000050702ca */ /* 0x000fd200000e0000 */
[----:B------:R-:W3:Y:S04]  /*3c9e0*/  @P0 LD.E R21, desc[UR4][R2.64+0x28] ;  /* 0x0000280402150980 */ /* 0x000ee8000c101900 */
[----:B------:R-:W3:Y:S01]  /*3c9f0*/  @P0 LD.E R20, desc[UR6][R2.64+0x2c] ;  /* 0x00002c0602140980 */ /* 0x000ee2000c101900 */
[C---:B------:R-:W-:Y:S02]  /*3ca00*/  R2UR UR4, R4.reuse ;  /* 0x00000000040472ca */ /* 0x040fe400000e0000 */
[C---:B------:R-:W-:Y:S02]  /*3ca10*/  R2UR UR5, R5.reuse ;  /* 0x00000000050572ca */ /* 0x040fe400000e0000 */
[----:B------:R-:W-:Y:S02]  /*3ca20*/  R2UR UR6, R4 ;  /* 0x00000000040672ca */ /* 0x000fe400000e0000 */
[----:B------:R-:W-:-:S09]  /*3ca30*/  R2UR UR7, R5 ;  /* 0x00000000050772ca */ /* 0x000fd200000e0000 */
[----:B------:R-:W3:Y:S04]  /*3ca40*/  LD.E R73, desc[UR4][R2.64+0x8] ;  /* 0x0000080402497980 */ /* 0x000ee8000c101900 */
[----:B------:R-:W3:Y:S01]  /*3ca50*/  LD.E R72, desc[UR6][R2.64+0x4] ;  /* 0x0000040602487980 */ /* 0x000ee2000c101900 */
        /* <DEDUP_REMOVED lines=14> */
[----:B------:R-:W-:Y:S02]  /*3cb40*/  LEA.HI R6, R6, R7, RZ, 0x1 ;  /* 0x0000000706067211 */ /* 0x000fe400078f08ff */
[----:B------:R-:W-:Y:S02]  /*3cb50*/  LOP3.LUT R14, R14, 0xfffffff8, RZ, 0xc0, !PT ;  /* 0xfffffff80e0e7812 */ /* 0x000fe400078ec0ff */
[----:B------:R-:W-:-:S02]  /*3cb60*/  SHF.R.S32.HI R12, RZ, 0x5, R12 ;  /* 0x00000005ff0c7819 */ /* 0x000fc4000001140c */
[----:B------:R-:W-:Y:S01]  /*3cb70*/  LOP3.LUT R6, R6, 0x3fffffe, RZ, 0xc0, !PT ;  /* 0x03fffffe06067812 */ /* 0x000fe200078ec0ff */
[----:B------:R-:W-:Y:S01]  /*3cb80*/  IMAD.IADD R14, R13, 0x1, -R14 ;  /* 0x000000010d0e7824 */ /* 0x000fe200078e0a0e */
[----:B------:R-:W-:-:S03]  /*3cb90*/  LEA.HI R0, R17, R17, RZ, 0x1 ;  /* 0x0000001111007211 */ /* 0x000fc600078f08ff */
[----:B------:R-:W-:Y:S01]  /*3cba0*/  IMAD.IADD R6, R7, 0x1, -R6 ;  /* 0x0000000107067824 */ /* 0x000fe200078e0a06 */
[----:B------:R-:W-:-:S05]  /*3cbb0*/  LOP3.LUT R0, R0, 0x1ffffffe, RZ, 0xc0, !PT ;  /* 0x1ffffffe00007812 */ /* 0x000fca00078ec0ff */
[----:B------:R-:W-:Y:S01]  /*3cbc0*/  IMAD.IADD R0, R17, 0x1, -R0 ;  /* 0x0000000111007824 */ /* 0x000fe200078e0a00 */
[----:B------:R-:W-:Y:S01]  /*3cbd0*/  ISETP.GE.AND P1, PT, R76, 0x1, PT ;  /* 0x000000014c00780c */ /* 0x000fe20003f26270 */
[----:B------:R-:W-:Y:S01]  /*3cbe0*/  BSSY B2, `(.L_x_11504) ;  /* 0x0000037000027945 */ /* 0x000fe20003800000 */
[----:B------:R-:W-:Y:S02]  /*3cbf0*/  IMAD R77, R10, -0x60, R77 ;  /* 0xffffffa00a4d7824 */ /* 0x000fe400078e024d */
[----:B--2---:R-:W-:-:S04]  /*3cc00*/  IMAD R15, R15, 0x8, R12 ;  /* 0x000000080f0f7824 */ /* 0x004fc800078e020c */
[----:B------:R-:W-:-:S04]  /*3cc10*/  IMAD.U32 R7, R15, 0x10, R14 ;  /* 0x000000100f077824 */ /* 0x000fc800078e000e */
[----:B------:R-:W-:-:S04]  /*3cc20*/  IMAD R7, R6, 0x40, R7 ;  /* 0x0000004006077824 */ /* 0x000fc800078e0207 */
[----:B------:R-:W-:-:S04]  /*3cc30*/  IMAD R0, R0, 0x8, R7 ;  /* 0x0000000800007824 */ /* 0x000fc800078e0207 */
[----:B---3--:R-:W-:-:S05]  /*3cc40*/  @P0 IMAD.HI.U32 R21, R0, R21, RZ ;  /* 0x0000001500150227 */ /* 0x008fca00078e00ff */
[----:B------:R-:W-:Y:S01]  /*3cc50*/  @P0 SHF.R.U32.HI R0, RZ, R20, R21 ;  /* 0x00000014ff000219 */ /* 0x000fe20000011615 */
[----:B------:R-:W-:Y:S01]  /*3cc60*/  IMAD.MOV.U32 R7, RZ, RZ, -0x60 ;  /* 0xffffffa0ff077424 */ /* 0x000fe200078e00ff */
[----:B------:R-:W-:-:S03]  /*3cc70*/  LOP3.LUT R6, R11, 0x7ffffffc, RZ, 0xc0, !PT ;  /* 0x7ffffffc0b067812 */ /* 0x000fc600078ec0ff */
[----:B------:R-:W0:Y:S01]  /*3cc80*/  SHFL.IDX PT, R14, R0, RZ, 0x1c1f ;  /* 0x001c1fff000e7589 */ /* 0x000e2200000e0000 */
[----:B------:R-:W-:Y:S02]  /*3cc90*/  IMAD R7, R10, R7, 0x1 ;  /* 0x000000010a077424 */ /* 0x000fe400078e0207 */
[----:B------:R-:W-:-:S04]  /*3cca0*/  IMAD.IADD R6, R9, 0x1, -R6 ;  /* 0x0000000109067824 */ /* 0x000fc800078e0a06 */
[----:B------:R-:W-:Y:S01]  /*3ccb0*/  IMAD R6, R6, -0x2, R7 ;  /* 0xfffffffe06067824 */ /* 0x000fe200078e0207 */
[----:B------:R-:W-:-:S04]  /*3ccc0*/  LOP3.LUT R12, RZ, R75, RZ, 0x33, !PT ;  /* 0x0000004bff0c7212 */ /* 0x000fc800078e33ff */
[----:B------:R-:W-:Y:S01]  /*3ccd0*/  IADD3 R7, -R72, R6, R73 ;  /* 0x0000000648077210 */ /* 0x000fe20007ffe149 */
[----:B------:R-:W-:-:S04]  /*3cce0*/  VIADD R13, R6, 0xffffffff ;  /* 0xffffffff060d7836 */ /* 0x000fc80000000000 */
        /* <DEDUP_REMOVED lines=21> */
.L_x_11509:
[----:B------:R-:W-:Y:S05]  /*3ce40*/  BSYNC B4 ;  /* 0x0000000000047941 */ /* 0x000fea0003800000 */
.L_x_11508:
[----:B------:R-:W-:Y:S01]  /*3ce50*/  LOP3.LUT R9, RZ, R9, RZ, 0x33, !PT ;  /* 0x00000009ff097212 */ /* 0x000fe200078e33ff */
[----:B------:R-:W-:Y:S06]  /*3ce60*/  BRA `(.L_x_11510) ;  /* 0x0000000000287947 */ /* 0x000fec0003800000 */
.L_x_11507:
        /* <DEDUP_REMOVED lines=10> */
.L_x_11510:
[----:B------:R-:W-:Y:S05]  /*3cf10*/  BSYNC B3 ;  /* 0x0000000000037941 */ /* 0x000fea0003800000 */
.L_x_11506:
[----:B------:R-:W-:-:S05]  /*3cf20*/  IMAD R9, R76, R9, R13 ;  /* 0x000000094c097224 */ /* 0x000fca00078e020d */
[----:B------:R-:W-:Y:S02]  /*3cf30*/  VIMNMX R6, R6, R9, !PT ;  /* 0x0000000906067248 */ /* 0x000fe40007fe0100 */
[----:B------:R-:W-:-:S07]  /*3cf40*/  VIADDMNMX R7, R9, R76, R7, PT ;  /* 0x0000004c09077246 */ /* 0x000fce0003800107 */
.L_x_11505:
[----:B------:R-:W-:Y:S05]  /*3cf50*/  BSYNC B2 ;  /* 0x0000000000027941 */ /* 0x000fea0003800000 */
.L_x_11504:
        /* <DEDUP_REMOVED lines=136> */
.L_x_11516:
[----:B------:R-:W-:Y:S05]  /*3d7e0*/  BSYNC B4 ;  /* 0x0000000000047941 */ /* 0x000fea0003800000 */
.L_x_11515:
[----:B------:R-:W-:Y:S01]  /*3d7f0*/  LOP3.LUT R73, RZ, R73, RZ, 0x33, !PT ;  /* 0x00000049ff497212 */ /* 0x000fe200078e33ff */
[----:B------:R-:W-:Y:S06]  /*3d800*/  BRA `(.L_x_11517) ;  /* 0x0000000000287947 */ /* 0x000fec0003800000 */
.L_x_11514:
        /* <DEDUP_REMOVED lines=10> */
.L_x_11517:
[----:B------:R-:W-:Y:S05]  /*3d8b0*/  BSYNC B3 ;  /* 0x0000000000037941 */ /* 0x000fea0003800000 */
.L_x_11513:
[----:B------:R-:W-:-:S05]  /*3d8c0*/  IMAD R0, R76, R73, R13 ;  /* 0x000000494c007224 */ /* 0x000fca00078e020d */
[----:B------:R-:W-:Y:S02]  /*3d8d0*/  VIADDMNMX R9, R0, R76, R9, PT ;  /* 0x0000004c00097246 */ /* 0x000fe40003800109 */
[----:B------:R-:W-:-:S07]  /*3d8e0*/  VIMNMX R11, R11, R0, !PT ;  /* 0x000000000b0b7248 */ /* 0x000fce0007fe0100 */
.L_x_11512:
[----:B------:R-:W-:Y:S05]  /*3d8f0*/  BSYNC B2 ;  /* 0x0000000000027941 */ /* 0x000fea0003800000 */
.L_x_11511:
[----:B------:R-:W2:Y:S01]  /*3d900*/  LDL.64 R6, [R162+0x70] ;  /* 0x00007000a2067983 */ /* 0x000ea20000100a00 */
[----:B------:R-:W-:Y:S02]  /*3d910*/  R2UR UR4, R4 ;  /* 0x00000000040472ca */ /* 0x000fe400000e0000 */
[----:B------:R-:W-:Y:S02]  /*3d920*/  R2UR UR5, R5 ;  /* 0x00000000050572ca */ /* 0x000fe400000e0000 */
[C---:B------:R-:W-:Y:S02]  /*3d930*/  ISETP.GT.AND P0, PT, R11.reuse, 0x1, !P0 ;  /* 0x000000010b00780c */ /* 0x040fe40004704270 */
[----:B------:R-:W-:Y:S02]  /*3d940*/  ISETP.GT.AND P1, PT, R11, 0x8, !P1 ;  /* 0x000000080b00780c */ /* 0x000fe40004f24270 */
[C---:B------:R-:W-:Y:S02]  /*3d950*/  ISETP.LT.OR P0, PT, R9.reuse, 0x2, P0 ;  /* 0x000000020900780c */ /* 0x040fe40000701670 */
[----:B------:R-:W-:-:S02]  /*3d960*/  ISETP.LT.OR P1, PT, R9, 0x9, P1 ;  /* 0x000000090900780c */ /* 0x000fc40000f21670 */
[----:B------:R-:W-:Y:S02]  /*3d970*/  FSEL R27, R27, -INF , !P0 ;  /* 0xff8000001b1b7808 */ /* 0x000fe40004000000 */
[----:B------:R-:W-:Y:S02]  /*3d980*/  ISETP.NE.AND P0, PT, R14, RZ, PT ;  /* 0x000000ff0e00720c */ /* 0x000fe40003f05270 */
[----:B------:R-:W-:Y:S02]  /*3d990*/  FSEL R30, R30, -INF , !P1 ;  /* 0xff8000001e1e7808 */ /* 0x000fe40004800000 */
[----:B------:R-:W-:Y:S02]  /*3d9a0*/  ISETP.GT.AND P0, PT, R11, 0x9, !P0 ;  /* 0x000000090b00780c */ /* 0x000fe40004704270 */
[----:B------:R-:W-:Y:S02]  /*3d9b0*/  ISETP.NE.AND P1, PT, R16, RZ, PT ;  /* 0x000000ff1000720c */ /* 0x000fe40003f25270 */
[----:B------:R-:W-:-:S02]  /*3d9c0*/  ISETP.LT.OR P0, PT, R9, 0xa, P0 ;  /* 0x0000000a0900780c */ /* 0x000fc40000701670 */
[----:B------:R-:W-:Y:S02]  /*3d9d0*/  ISETP.NE.AND P6, PT, R17, RZ, PT ;  /* 0x000000ff1100720c */ /* 0x000fe40003fc5270 */
        /* <DEDUP_REMOVED lines=54> */
[----:B------:R-:W-:Y:S02]  /*3dd40*/  ISETP.NE.AND P6, PT, R24, RZ, PT ;  /* 0x000000ff1800720c */ /* 0x000fe40003fc5270 */
        /* <DEDUP_REMOVED lines=14> */
[----:B------:R-:W-:Y:S02]  /*3de30*/  FSEL R59, R59, -INF , !P0 ;  /* 0xff8000003b3b7808 */ /* 0x000fe40004000000 */
[C---:B------:R-:W-:Y:S02]  /*3de40*/  ISETP.LT.OR P2, PT, R9.reuse, 0x4a, P2 ;  /* 0x0000004a0900780c */ /* 0x040fe40001741670 */
[----:B------:R-:W-:Y:S02]  /*3de50*/  FSEL R62, R62, -INF , !P1 ;  /* 0xff8000003e3e7808 */ /* 0x000fe40004800000 */
[----:B------:R-:W-:Y:S02]  /*3de60*/  ISETP.LT.OR P3, PT, R9, 0x51, P3 ;  /* 0x000000510900780c */ /* 0x000fe40001f61670 */
[----:B------:R-:W-:Y:S02]  /*3de70*/  FSEL R63, R63, -INF , !P2 ;  /* 0xff8000003f3f7808 */ /* 0x000fe40005000000 */
[----:B------:R-:W-:-:S02]  /*3de80*/  ISETP.LT.OR P4, PT, R9, 0x52, P4 ;  /* 0x000000520900780c */ /* 0x000fc40002781670 */
[C---:B------:R-:W-:Y:S02]  /*3de90*/  ISETP.LT.OR P5, PT, R9.reuse, 0x59, P5 ;  /* 0x000000590900780c */ /* 0x040fe40002fa1670 */
[----:B------:R-:W-:Y:S02]  /*3dea0*/  ISETP.LT.OR P6, PT, R9, 0x5a, P6 ;  /* 0x0000005a0900780c */ /* 0x000fe400037c1670 */
[----:B------:R-:W-:Y:S02]  /*3deb0*/  FSEL R66, R66, -INF , !P3 ;  /* 0xff80000042427808 */ /* 0x000fe40005800000 */
[----:B------:R-:W-:Y:S02]  /*3dec0*/  FSEL R67, R67, -INF , !P4 ;  /* 0xff80000043437808 */ /* 0x000fe40006000000 */
[----:B------:R-:W-:Y:S02]  /*3ded0*/  FSEL R70, R70, -INF , !P5 ;  /* 0xff80000046467808 */ /* 0x000fe40006800000 */
[----:B------:R-:W-:-:S02]  /*3dee0*/  R2UR UR6, R4 ;  /* 0x00000000040672ca */ /* 0x000fc400000e0000 */
[----:B------:R-:W-:Y:S02]  /*3def0*/  R2UR UR7, R5 ;  /* 0x00000000050772ca */ /* 0x000fe400000e0000 */
[----:B------:R-:W-:-:S11]  /*3df00*/  FSEL R71, R71, -INF , !P6 ;  /* 0xff80000047477808 */ /* 0x000fd60007000000 */
[----:B------:R-:W4:Y:S01]  /*3df10*/  LD.E R17, desc[UR6][R6.64+0x14] ;  /* 0x0000140606117980 */ /* 0x000f22000c101900 */
        /* <DEDUP_REMOVED lines=46> */
[----:B------:R-:W-:-:S03]  /*3e200*/  FMNMX.FTZ R0, R70, R9, !PT ;  /* 0x0000000946007209 */ /* 0x000fc60007810000 */
[----:B------:R-:W0:Y:S01]  /*3e210*/  SHFL.BFLY PT, R9, R12, 0x2, 0x1f ;  /* 0x0c401f000c097f89 */ /* 0x000e2200000e0000 */
[----:B------:R-:W-:-:S05]  /*3e220*/  FMNMX.FTZ R13, R71, R0, !PT ;  /* 0x00000000470d7209 */ /* 0x000fca0007810000 */
[----:B------:R1:W-:Y:S04]  /*3e230*/  ST.E.64 desc[UR4][R6.64], R12 ;  /* 0x0000000c06007985 */ /* 0x0003e8000c101b04 */
[----:B------:R-:W2:Y:S01]  /*3e240*/  LD.E R15, desc[UR6][R6.64+0x4] ;  /* 0x00000406060f7980 */ /* 0x000ea2000c101900 */
[----:B0-----:R-:W-:-:S03]  /*3e250*/  FMNMX.FTZ R9, R12, R9, !PT ;  /* 0x000000090c097209 */ /* 0x001fc60007810000 */
[----:B-1----:R-:W4:Y:S04]  /*3e260*/  LD.E R12, desc[UR4][R6.64+0x10] ;  /* 0x00001004060c7980 */ /* 0x002f28000c101900 */
[----:B------:R-:W0:Y:S02]  /*3e270*/  SHFL.BFLY PT, R0, R9, 0x1, 0x1f ;  /* 0x0c201f0009007f89 */ /* 0x000e2400000e0000 */
[----:B0-----:R-:W-:-:S05]  /*3e280*/  FMNMX.FTZ R11, R9, R0, !PT ;  /* 0x00000000090b7209 */ /* 0x001fca0007810000 */
[----:B------:R-:W-:Y:S04]  /*3e290*/  ST.E desc[UR4][R6.64], R11 ;  /* 0x0000000b06007985 */ /* 0x000fe8000c101904 */
[----:B------:R-:W3:Y:S01]  /*3e2a0*/  LD.E R16, desc[UR6][R6.64] ;  /* 0x0000000606107980 */ /* 0x000ee2000c101900 */
[----:B------:R-:W-:Y:S02]  /*3e2b0*/  R2UR UR8, R4 ;  /* 0x00000000040872ca */ /* 0x000fe400000e0000 */
[----:B------:R-:W-:Y:S01]  /*3e2c0*/  R2UR UR9, R5 ;  /* 0x00000000050972ca */ /* 0x000fe200000e0000 */
        /* <DEDUP_REMOVED lines=11> */
[----:B------:R-:W-:-:S03]  /*3e380*/  FMUL.FTZ R24, R14, R3 ;  /* 0x000000030e187220 */ /* 0x000fc60000410000 */
[----:B------:R-:W4:Y:S08]  /*3e390*/  MUFU.EX2 R9, R9 ;  /* 0x0000000900097308 */ /* 0x000f300000000800 */
[----:B------:R-:W0:Y:S01]  /*3e3a0*/  MUFU.EX2 R24, R24 ;  /* 0x0000001800187308 */ /* 0x000e220000000800 */
[----:B------:R-:W-:Y:S01]  /*3e3b0*/  ST.E desc[UR4][R6.64+0x4], R11 ;  /* 0x0000040b06007985 */ /* 0x000fe2000c101904 */
[----:B----4-:R-:W-:Y:S01]  /*3e3c0*/  FMUL.FTZ R13, R9, R12 ;  /* 0x0000000c090d7220 */ /* 0x010fe20000410000 */
[----:B0-----:R-:W-:-:S04]  /*3e3d0*/  FMUL.FTZ R15, R24, R17 ;  /* 0x00000011180f7220 */ /* 0x001fc80000410000 */
[----:B------:R-:W-:Y:S04]  /*3e3e0*/  ST.E desc[UR6][R6.64+0x10], R13 ;  /* 0x0000100d06007985 */ /* 0x000fe8000c101906 */
[----:B------:R0:W-:Y:S04]  /*3e3f0*/  ST.E desc[UR8][R6.64+0x14], R15 ;  /* 0x0000140f06007985 */ /* 0x0001e8000c101908 */
[----:B------:R-:W2:Y:S04]  /*3e400*/  LDL.64 R2, [R162+0x70] ;  /* 0x00007000a2027983 */ /* 0x000ea80000100a00 */
[----:B--2---:R-:W2:Y:S04]  /*3e410*/  LD.E R72, desc[UR6][R2.64+0x20] ;  /* 0x0000200602487980 */ /* 0x004ea8000c101900 */
[----:B------:R-:W2:Y:S04]  /*3e420*/  LD.E R0, desc[UR4][R2.64] ;  /* 0x0000000402007980 */ /* 0x000ea8000c101900 */
[----:B------:R-:W3:Y:S04]  /*3e430*/  LD.E R21, desc[UR4][R2.64+0x4] ;  /* 0x0000040402157980 */ /* 0x000ee8000c101900 */
[----:B------:R-:W4:Y:S04]  /*3e440*/  LD.E R73, desc[UR4][R2.64+0x10] ;  /* 0x0000100402497980 */ /* 0x000f28000c101900 */
[----:B0-----:R-:W4:Y:S01]  /*3e450*/  LD.E R15, desc[UR6][R2.64+0x14] ;  /* 0x00001406020f7980 */ /* 0x001f22000c101900 */
[C---:B--2---:R-:W-:Y:S01]  /*3e460*/  FMUL.FTZ R6, R0.reuse, R72 ;  /* 0x0000004800067220 */ /* 0x044fe20000410000 */
[----:B------:R-:W-:Y:S01]  /*3e470*/  FSETP.NEU.FTZ.AND P0, PT, R0, -INF , PT ;  /* 0xff8000000000780b */ /* 0x000fe20003f1d000 */
[----:B---3--:R-:W-:-:S03]  /*3e480*/  FMUL.FTZ R0, R72, R21 ;  /* 0x0000001548007220 */ /* 0x008fc60000410000 */
[----:B------:R-:W-:Y:S02]  /*3e490*/  FSEL R7, R6, RZ, P0 ;  /* 0x000000ff06077208 */ /* 0x000fe40000000000 */
        /* <DEDUP_REMOVED lines=28> */
[----:B------:R-:W4:Y:S01]  /*3e660*/  MUFU.EX2 R152, R152 ;  /* 0x0000009800987308 */ /* 0x000f220000000800 */
[-CC-:B------:R-:W-:Y:S01]  /*3e670*/  FFMA.FTZ R191, R30, R72.reuse, -R7.reuse ;  /* 0x000000481ebf7223 */ /* 0x180fe20000010807 */
[----:B------:R-:W-:-:S06]  /*3e680*/  FFMA.FTZ R194, R31, R72, -R7 ;  /* 0x000000481fc27223 */ /* 0x000fcc0000010807 */
[----:B------:R-:W0:Y:S01]  /*3e690*/  MUFU.EX2 R192, R192 ;  /* 0x000000c000c07308 */ /* 0x000e220000000800 */
[----:B------:R-:W-:-:S07]  /*3e6a0*/  FFMA.FTZ R21, R34, R72, -R7 ;  /* 0x0000004822157223 */ /* 0x000fce0000010807 */
[----:B------:R-:W1:Y:S08]  /*3e6b0*/  MUFU.EX2 R155, R155 ;  /* 0x0000009b009b7308 */ /* 0x000e700000000800 */
[----:B------:R-:W2:Y:S01]  /*3e6c0*/  MUFU.EX2 R193, R193 ;  /* 0x000000c100c17308 */ /* 0x000ea20000000800 */
[----:B------:R-:W-:-:S07]  /*3e6d0*/  FFMA.FTZ R11, R35, R72, -R7 ;  /* 0x00000048230b7223 */ /* 0x000fce0000010807 */
[----:B------:R-:W3:Y:S08]  /*3e6e0*/  MUFU.EX2 R154, R154 ;  /* 0x0000009a009a7308 */ /* 0x000ef00000000800 */
[----:B------:R-:W3:Y:S01]  /*3e6f0*/  MUFU.EX2 R191, R191 ;  /* 0x000000bf00bf7308 */ /* 0x000ee20000000800 */
[----:B----4-:R-:W-:Y:S01]  /*3e700*/  FADD.FTZ R6, R152, R73 ;  /* 0x0000004998067221 */ /* 0x010fe20000010000 */
[----:B0-----:R-:W-:-:S06]  /*3e710*/  FADD.FTZ R14, R192, R15 ;  /* 0x0000000fc00e7221 */ /* 0x001fcc0000010000 */
[----:B------:R-:W0:Y:S01]  /*3e720*/  MUFU.EX2 R153, R153 ;  /* 0x0000009900997308 */ /* 0x000e220000000800 */
[----:B------:R-:W-:-:S07]  /*3e730*/  FFMA.FTZ R0, R38, R72, -R7 ;  /* 0x0000004826007223 */ /* 0x000fce0000010807 */
[----:B------:R-:W4:Y:S01]  /*3e740*/  MUFU.EX2 R194, R194 ;  /* 0x000000c200c27308 */ /* 0x000f220000000800 */
[----:B-1----:R-:W-:Y:S01]  /*3e750*/  FADD.FTZ R15, R155, R6 ;  /* 0x000000069b0f7221 */ /* 0x002fe20000010000 */
[----:B--2---:R-:W-:-:S06]  /*3e760*/  FADD.FTZ R14, R193, R14 ;  /* 0x0000000ec10e7221 */ /* 0x004fcc0000010000 */
[----:B------:R-:W1:Y:S01]  /*3e770*/  MUFU.EX2 R20, R20 ;  /* 0x0000001400147308 */ /* 0x000e620000000800 */
[----:B------:R-:W-:-:S07]  /*3e780*/  FFMA.FTZ R156, R39, R72, -R7 ;  /* 0x00000048279c7223 */ /* 0x000fce0000010807 */
[----:B------:R-:W2:Y:S01]  /*3e790*/  MUFU.EX2 R21, R21 ;  /* 0x0000001500157308 */ /* 0x000ea20000000800 */
[----:B---3--:R-:W-:Y:S01]  /*3e7a0*/  FADD.FTZ R6, R154, R15 ;  /* 0x0000000f9a067221 */ /* 0x008fe20000010000 */
[----:B------:R-:W-:-:S06]  /*3e7b0*/  FADD.FTZ R15, R191, R14 ;  /* 0x0000000ebf0f7221 */ /* 0x000fcc0000010000 */
[----:B------:R-:W3:Y:S01]  /*3e7c0*/  MUFU.EX2 R17, R17 ;  /* 0x0000001100117308 */ /* 0x000ee20000000800 */
[----:B------:R-:W-:-:S07]  /*3e7d0*/  FFMA.FTZ R168, R42, R72, -R7 ;  /* 0x000000482aa87223 */ /* 0x000fce0000010807 */
[----:B------:R-:W3:Y:S01]  /*3e7e0*/  MUFU.EX2 R11, R11 ;  /* 0x0000000b000b7308 */ /* 0x000ee20000000800 */
[----:B0-----:R-:W-:Y:S01]  /*3e7f0*/  FADD.FTZ R25, R153, R6 ;  /* 0x0000000699197221 */ /* 0x001fe20000010000 */
[----:B----4-:R-:W-:-:S06]  /*3e800*/  FADD.FTZ R6, R194, R15 ;  /* 0x0000000fc2067221 */ /* 0x010fcc0000010000 */
        /* <DEDUP_REMOVED lines=86> */
[----:B----4-:R-:W-:-:S03]  /*3ed70*/  FADD.FTZ R7, R159, R6 ;  /* 0x000000069f077221 */ /* 0x010fc60000010000 */
[----:B-1----:R-:W-:Y:S01]  /*3ed80*/  FADD.FTZ R25, R185, R26 ;  /* 0x0000001ab9197221 */ /* 0x002fe20000010000 */
[----:B--2---:R-:W-:-:S03]  /*3ed90*/  FADD.FTZ R6, R158, R7 ;  /* 0x000000079e067221 */ /* 0x004fc60000010000 */
[----:B---3--:R-:W-:Y:S01]  /*3eda0*/  FADD.FTZ R25, R184, R25 ;  /* 0x00000019b8197221 */ /* 0x008fe20000010000 */
[----:B------:R-:W-:-:S04]  /*3edb0*/  FADD.FTZ R27, R157, R6 ;  /* 0x000000069d1b7221 */ /* 0x000fc80000010000 */
[----:B------:R-:W-:Y:S04]  /*3edc0*/  ST.E desc[UR4][R2.64+0x10], R25 ;  /* 0x0000101902007985 */ /* 0x000fe8000c101904 */
[----:B------:R0:W-:Y:S04]  /*3edd0*/  ST.E desc[UR6][R2.64+0x14], R27 ;  /* 0x0000141b02007985 */ /* 0x0001e8000c101906 */
[----:B------:R-:W2:Y:S01]  /*3ede0*/  LDL.64 R6, [R162+0x80] ;  /* 0x00008000a2067983 */ /* 0x000ea20000100a00 */
        /* <DEDUP_REMOVED lines=8> */
[----:B--2---:R-:W2:Y:S04]  /*3ee70*/  LD.E R78, desc[UR4][R6.64] ;  /* 0x00000004064e7980 */ /* 0x004ea8000c101900 */
[----:B------:R-:W3:Y:S04]  /*3ee80*/  LD.E R80, desc[UR6][R6.64+0x4] ;  /* 0x0000040606507980 */ /* 0x000ee8000c101900 */
        /* <DEDUP_REMOVED lines=35> */
[----:B------:R-:W-:-:S03]  /*3f0c0*/  R2UR UR18, R4 ;  /* 0x00000000041272ca */ /* 0x000fc600000e0000 */
[----:B------:R-:W4:Y:S01]  /*3f0d0*/  LD.E R56, desc[UR4][R6.64+0x124] ;  /* 0x0001240406387980 */ /* 0x000f22000c101900 */
[----:B------:R-:W-:-:S03]  /*3f0e0*/  R2UR UR19, R5 ;  /* 0x00000000051372ca */ /* 0x000fc600000e0000 */
[----:B------:R-:W4:Y:S01]  /*3f0f0*/  LD.E R52, desc[UR14][R6.64+0x130] ;  /* 0x0001300e06347980 */ /* 0x000f22000c101900 */
[----:B------:R-:W-:-:S03]  /*3f100*/  R2UR UR20, R4 ;  /* 0x00000000041472ca */ /* 0x000fc600000e0000 */
[----:B------:R-:W4:Y:S01]  /*3f110*/  LD.E R54, desc[UR16][R6.64+0x134] ;  /* 0x0001341006367980 */ /* 0x000f22000c101900 */
[----:B------:R-:W-:-:S03]  /*3f120*/  R2UR UR21, R5 ;  /* 0x00000000051572ca */ /* 0x000fc600000e0000 */
[----:B------:R-:W4:Y:S01]  /*3f130*/  LD.E R50, desc[UR6][R6.64+0x140] ;  /* 0x0001400606327980 */ /* 0x000f22000c101900 */
[C---:B------:R-:W-:Y:S02]  /*3f140*/  R2UR UR22, R4.reuse ;  /* 0x00000000041672ca */ /* 0x040fe400000e0000 */
        /* <DEDUP_REMOVED lines=12> */
[----:B0-----:R-:W4:Y:S04]  /*3f210*/  LD.E R2, desc[UR12][R6.64+0x190] ;  /* 0x0001900c06027980 */ /* 0x001f28000c101900 */
        /* <DEDUP_REMOVED lines=26> */
[----:B--2---:R-:W-:-:S03]  /*3f3c0*/  FMUL.FTZ R3, R9, R78 ;  /* 0x0000004e09037220 */ /* 0x004fc60000410000 */
[----:B------:R-:W2:Y:S04]  /*3f3d0*/  LD.E R73, desc[UR22][R6.64+0xd8] ;  /* 0x0000d81606497980 */ /* 0x000ea8000c101900 */
[----:B------:R-:W2:Y:S01]  /*3f3e0*/  LD.E R78, desc[UR20][R6.64+0x1b0] ;  /* 0x0001b014064e7980 */ /* 0x000ea2000c101900 */
[C---:B---3--:R-:W-:Y:S01]  /*3f3f0*/  FMUL.FTZ R25, R9.reuse, R80 ;  /* 0x0000005009197220 */ /* 0x048fe20000410000 */
[C---:B----4-:R-:W-:Y:S02]  /*3f400*/  FMUL.FTZ R27, R9.reuse, R82 ;  /* 0x00000052091b7220 */ /* 0x050fe40000410000 */
[----:B------:R-:W3:Y:S04]  /*3f410*/  LD.E R80, desc[UR18][R6.64+0x1e4] ;  /* 0x0001e41206507980 */ /* 0x000ee8000c101900 */
[----:B------:R-:W4:Y:S01]  /*3f420*/  LD.E R82, desc[UR16][R6.64+0x1e0] ;  /* 0x0001e01006527980 */ /* 0x000f22000c101900 */
[----:B------:R-:W-:-:S03]  /*3f430*/  FMUL.FTZ R29, R9, R94 ;  /* 0x0000005e091d7220 */ /* 0x000fc60000410000 */
[----:B------:R0:W-:Y:S04]  /*3f440*/  ST.E desc[UR6][R6.64+0x4], R25 ;  /* 0x0000041906007985 */ /* 0x0001e8000c101906 */
[----:B------:R-:W4:Y:S01]  /*3f450*/  LD.E R94, desc[UR12][R6.64+0x1f4] ;  /* 0x0001f40c065e7980 */ /* 0x000f22000c101900 */
[----:B------:R-:W-:-:S03]  /*3f460*/  FMUL.FTZ R35, R9, R100 ;  /* 0x0000006409237220 */ /* 0x000fc60000410000 */
[----:B------:R1:W-:Y:S04]  /*3f470*/  ST.E desc[UR4][R6.64], R3 ;  /* 0x0000000306007985 */ /* 0x0003e8000c101904 */
[----:B0-----:R-:W4:Y:S01]  /*3f480*/  LD.E R25, desc[UR14][R6.64+0x8] ;  /* 0x0000080e06197980 */ /* 0x001f22000c101900 */
[----:B------:R-:W-:-:S03]  /*3f490*/  FMUL.FTZ R37, R9, R102 ;  /* 0x0000006609257220 */ /* 0x000fc60000410000 */
[----:B------:R0:W-:Y:S04]  /*3f4a0*/  ST.E desc[UR8][R6.64+0x10], R27 ;  /* 0x0000101b06007985 */ /* 0x0001e8000c101908 */
[----:B-1----:R-:W4:Y:S01]  /*3f4b0*/  LD.E R3, desc[UR22][R6.64+0xc] ;  /* 0x00000c1606037980 */ /* 0x002f22000c101900 */
[----:B------:R-:W-:-:S03]  /*3f4c0*/  FMUL.FTZ R33, R9, R98 ;  /* 0x0000006209217220 */ /* 0x000fc60000410000 */
[----:B------:R1:W-:Y:S04]  /*3f4d0*/  ST.E desc[UR4][R6.64+0x14], R29 ;  /* 0x0000141d06007985 */ /* 0x0003e8000c101904 */
[----:B0-----:R-:W4:Y:S04]  /*3f4e0*/  LD.E R27, desc[UR18][R6.64+0x1c] ;  /* 0x00001c12061b7980 */ /* 0x001f28000c101900 */
[----:B------:R0:W-:Y:S04]  /*3f4f0*/  ST.E desc[UR8][R6.64+0x24], R35 ;  /* 0x0000242306007985 */ /* 0x0001e8000c101908 */
[----:B-1----:R-:W4:Y:S01]  /*3f500*/  LD.E R29, desc[UR24][R6.64+0x28] ;  /* 0x00002818061d7980 */ /* 0x002f22000c101900 */
[----:B------:R-:W-:-:S03]  /*3f510*/  FMUL.FTZ R65, R9, R108 ;  /* 0x0000006c09417220 */ /* 0x000fc60000410000 */
[----:B------:R1:W-:Y:S04]  /*3f520*/  ST.E desc[UR10][R6.64+0x30], R37 ;  /* 0x0000302506007985 */ /* 0x0003e8000c10190a */
[----:B0-----:R-:W4:Y:S01]  /*3f530*/  LD.E R35, desc[UR18][R6.64+0x4c] ;  /* 0x00004c1206237980 */ /* 0x001f22000c101900 */
[----:B------:R-:W-:-:S03]  /*3f540*/  FMUL.FTZ R61, R9, R104 ;  /* 0x00000068093d7220 */ /* 0x000fc60000410000 */
[----:B------:R0:W-:Y:S04]  /*3f550*/  ST.E desc[UR6][R6.64+0x20], R33 ;  /* 0x0000202106007985 */ /* 0x0001e8000c101906 */
[----:B-1----:R-:W4:Y:S01]  /*3f560*/  LD.E R37, desc[UR22][R6.64+0x5c] ;  /* 0x00005c1606257980 */ /* 0x002f22000c101900 */
[C---:B------:R-:W-:Y:S01]  /*3f570*/  FMUL.FTZ R63, R9.reuse, R106 ;  /* 0x0000006a093f7220 */ /* 0x040fe20000410000 */
[C---:B------:R-:W-:Y:S01]  /*3f580*/  FMUL.FTZ R67, R9.reuse, R110 ;  /* 0x0000006e09437220 */ /* 0x040fe20000410000 */
[C---:B------:R-:W-:Y:S01]  /*3f590*/  FMUL.FTZ R89, R9.reuse, R118 ;  /* 0x0000007609597220 */ /* 0x040fe20000410000 */
[C---:B------:R-:W-:Y:S01]  /*3f5a0*/  FMUL.FTZ R85, R9.reuse, R114 ;  /* 0x0000007209557220 */ /* 0x040fe20000410000 */
[C---:B------:R-:W-:Y:S01]  /*3f5b0*/  FMUL.FTZ R87, R9.reuse, R116 ;  /* 0x0000007409577220 */ /* 0x040fe20000410000 */
[----:B------:R-:W4:Y:S04]  /*3f5c0*/  LD.E R83, desc[UR24][R6.64+0xdc] ;  /* 0x0000dc1806537980 */ /* 0x000f28000c101900 */
[----:B0-----:R-:W4:Y:S04]  /*3f5d0*/  LD.E R33, desc[UR12][R6.64+0x68] ;  /* 0x0000680c06217980 */ /* 0x001f28000c101900 */
[----:B------:R0:W-:Y:S04]  /*3f5e0*/  ST.E desc[UR8][R6.64+0x44], R65 ;  /* 0x0000444106007985 */ /* 0x0001e8000c101908 */
[----:B------:R1:W-:Y:S04]  /*3f5f0*/  ST.E desc[UR4][R6.64+0x34], R61 ;  /* 0x0000343d06007985 */ /* 0x0003e8000c101904 */
[----:B------:R1:W-:Y:S01]  /*3f600*/  ST.E desc[UR6][R6.64+0x40], R63 ;  /* 0x0000403f06007985 */ /* 0x0003e2000c101906 */
[----:B0-----:R-:W-:-:S03]  /*3f610*/  FMUL.FTZ R65, R9, R112 ;  /* 0x0000007009417220 */ /* 0x001fc60000410000 */
[----:B------:R0:W-:Y:S04]  /*3f620*/  ST.E desc[UR10][R6.64+0x50], R67 ;  /* 0x0000504306007985 */ /* 0x0001e8000c10190a */
[----:B-1----:R-:W4:Y:S04]  /*3f630*/  LD.E R61, desc[UR6][R6.64+0x9c] ;  /* 0x00009c06063d7980 */ /* 0x002f28000c101900 */
[----:B------:R-:W4:Y:S04]  /*3f640*/  LD.E R63, desc[UR12][R6.64+0xac] ;  /* 0x0000ac0c063f7980 */ /* 0x000f28000c101900 */
[----:B------:R1:W-:Y:S04]  /*3f650*/  ST.E desc[UR4][R6.64+0x54], R65 ;  /* 0x0000544106007985 */ /* 0x0003e8000c101904 */
[----:B0-----:R-:W4:Y:S04]  /*3f660*/  LD.E R67, desc[UR16][R6.64+0xbc] ;  /* 0x0000bc1006437980 */ /* 0x001f28000c101900 */
[----:B------:R-:W4:Y:S04]  /*3f670*/  LD.E R77, desc[UR10][R6.64+0xe8] ;  /* 0x0000e80a064d7980 */ /* 0x000f28000c101900 */
[----:B-1----:R-:W4:Y:S01]  /*3f680*/  LD.E R65, desc[UR18][R6.64+0xc8] ;  /* 0x0000c81206417980 */ /* 0x002f22000c101900 */
[----:B------:R-:W-:-:S03]  /*3f690*/  FMUL.FTZ R97, R9, R120 ;  /* 0x0000007809617220 */ /* 0x000fc60000410000 */
[----:B------:R-:W4:Y:S04]  /*3f6a0*/  LD.E R81, desc[UR12][R6.64+0xec] ;  /* 0x0000ec0c06517980 */ /* 0x000f28000c101900 */
[----:B------:R0:W-:Y:S04]  /*3f6b0*/  ST.E desc[UR8][R6.64+0x70], R89 ;  /* 0x0000705906007985 */ /* 0x0001e8000c101908 */
[----:B------:R-:W4:Y:S04]  /*3f6c0*/  LD.E R79, desc[UR14][R6.64+0xf8] ;  /* 0x0000f80e064f7980 */ /* 0x000f28000c101900 */
[----:B------:R1:W-:Y:S04]  /*3f6d0*/  ST.E desc[UR4][R6.64+0x60], R85 ;  /* 0x0000605506007985 */ /* 0x0003e8000c101904 */
[----:B0-----:R-:W4:Y:S01]  /*3f6e0*/  LD.E R89, desc[UR16][R6.64+0xfc] ;  /* 0x0000fc1006597980 */ /* 0x001f22000c101900 */
[----:B------:R-:W-:-:S03]  /*3f6f0*/  FMUL.FTZ R107, R9, R124 ;  /* 0x0000007c096b7220 */ /* 0x000fc60000410000 */
[----:B------:R0:W-:Y:S04]  /*3f700*/  ST.E desc[UR6][R6.64+0x64], R87 ;  /* 0x0000645706007985 */ /* 0x0001e8000c101906 */
[----:B-1----:R-:W4:Y:S01]  /*3f710*/  LD.E R85, desc[UR18][R6.64+0x108] ;  /* 0x0001081206557980 */ /* 0x002f22000c101900 */
[----:B------:R-:W-:-:S03]  /*3f720*/  FMUL.FTZ R105, R9, R122 ;  /* 0x0000007a09697220 */ /* 0x000fc60000410000 */
[----:B------:R-:W4:Y:S04]  /*3f730*/  LD.E R95, desc[UR10][R6.64+0x118] ;  /* 0x0001180a065f7980 */ /* 0x000f28000c101900 */
[----:B0-----:R-:W4:Y:S04]  /*3f740*/  LD.E R87, desc[UR20][R6.64+0x10c] ;  /* 0x00010c1406577980 */ /* 0x001f28000c101900 */
[----:B------:R-:W4:Y:S04]  /*3f750*/  LD.E R91, desc[UR12][R6.64+0x11c] ;  /* 0x00011c0c065b7980 */ /* 0x000f28000c101900 */
[----:B------:R-:W4:Y:S04]  /*3f760*/  LD.E R93, desc[UR14][R6.64+0x128] ;  /* 0x0001280e065d7980 */ /* 0x000f28000c101900 */
[----:B------:R0:W-:Y:S04]  /*3f770*/  ST.E desc[UR4][R6.64+0x74], R97 ;  /* 0x0000746106007985 */ /* 0x0001e8000c101904 */
[----:B------:R-:W4:Y:S01]  /*3f780*/  LD.E R103, desc[UR16][R6.64+0x12c] ;  /* 0x00012c1006677980 */ /* 0x000f22000c101900 */
[----:B------:R-:W-:-:S03]  /*3f790*/  FMUL.FTZ R119, R9, R126 ;  /* 0x0000007e09777220 */ /* 0x000fc60000410000 */
[----:B------:R-:W4:Y:S04]  /*3f7a0*/  LD.E R101, desc[UR20][R6.64+0x13c] ;  /* 0x00013c1406657980 */ /* 0x000f28000c101900 */
[----:B0-----:R-:W4:Y:S04]  /*3f7b0*/  LD.E R97, desc[UR18][R6.64+0x138] ;  /* 0x0001381206617980 */ /* 0x001f28000c101900 */
[----:B------:R0:W-:Y:S04]  /*3f7c0*/  ST.E desc[UR8][R6.64+0x84], R107 ;  /* 0x0000846b06007985 */ /* 0x0001e8000c101908 */
[----:B------:R-:W4:Y:S01]  /*3f7d0*/  LD.E R99, desc[UR22][R6.64+0x148] ;  /* 0x0001481606637980 */ /* 0x000f22000c101900 */
[----:B------:R-:W-:-:S03]  /*3f7e0*/  FMUL.FTZ R121, R9, R128 ;  /* 0x0000008009797220 */ /* 0x000fc60000410000 */
[----:B------:R1:W-:Y:S04]  /*3f7f0*/  ST.E desc[UR6][R6.64+0x80], R105 ;  /* 0x0000806906007985 */ /* 0x0003e8000c101906 */
[----:B0-----:R-:W4:Y:S04]  /*3f800*/  LD.E R107, desc[UR8][R6.64+0x14c] ;  /* 0x00014c08066b7980 */ /* 0x001f28000c101900 */
[----:B------:R-:W4:Y:S04]  /*3f810*/  LD.E R117, desc[UR12][R6.64+0x15c] ;  /* 0x00015c0c06757980 */ /* 0x000f28000c101900 */
[----:B-1----:R-:W4:Y:S01]  /*3f820*/  LD.E R105, desc[UR10][R6.64+0x158] ;  /* 0x0001580a06697980 */ /* 0x002f22000c101900 */
[----:B------:R-:W-:-:S03]  /*3f830*/  FMUL.FTZ R123, R9, R130 ;  /* 0x00000082097b7220 */ /* 0x000fc60000410000 */
[----:B------:R-:W4:Y:S04]  /*3f840*/  LD.E R109, desc[UR14][R6.64+0x168] ;  /* 0x0001680e066d7980 */ /* 0x000f28000c101900 */
[----:B------:R-:W4:Y:S01]  /*3f850*/  LD.E R115, desc[UR16][R6.64+0x16c] ;  /* 0x00016c1006737980 */ /* 0x000f22000c101900 */
[----:B------:R-:W-:-:S03]  /*3f860*/  FMUL.FTZ R131, R9, R132 ;  /* 0x0000008409837220 */ /* 0x000fc60000410000 */
[----:B------:R-:W4:Y:S04]  /*3f870*/  LD.E R113, desc[UR18][R6.64+0x178] ;  /* 0x0001781206717980 */ /* 0x000f28000c101900 */
[----:B------:R0:W-:Y:S04]  /*3f880*/  ST.E desc[UR4][R6.64+0x90], R119 ;  /* 0x0000907706007985 */ /* 0x0001e8000c101904 */
        /* <DEDUP_REMOVED lines=8> */
[----:B------:R-:W4:Y:S01]  /*3f910*/  LD.E R125, desc[UR16][R6.64+0x1a8] ;  /* 0x0001a810067d7980 */ /* 0x000f22000c101900 */
[----:B------:R-:W-:-:S03]  /*3f920*/  FMUL.FTZ R143, R9, R136 ;  /* 0x00000088098f7220 */ /* 0x000fc60000410000 */
[----:B------:R1:W-:Y:S04]  /*3f930*/  ST.E desc[UR6][R6.64+0xa4], R131 ;  /* 0x0000a48306007985 */ /* 0x0003e8000c101906 */
[----:B0-----:R-:W4:Y:S04]  /*3f940*/  LD.E R123, desc[UR18][R6.64+0x1ac] ;  /* 0x0001ac12067b7980 */ /* 0x001f28000c101900 */
[----:B------:R-:W4:Y:S04]  /*3f950*/  LD.E R133, desc[UR20][R6.64+0x1b8] ;  /* 0x0001b81406857980 */ /* 0x000f28000c101900 */
[----:B-1----:R-:W4:Y:S04]  /*3f960*/  LD.E R131, desc[UR22][R6.64+0x1bc] ;  /* 0x0001bc1606837980 */ /* 0x002f28000c101900 */
[----:B------:R-:W4:Y:S04]  /*3f970*/  LD.E R139, desc[UR10][R6.64+0x1c8] ;  /* 0x0001c80a068b7980 */ /* 0x000f28000c101900 */
[----:B------:R-:W4:Y:S04]  /*3f980*/  LD.E R135, desc[UR12][R6.64+0x1cc] ;  /* 0x0001cc0c06877980 */ /* 0x000f28000c101900 */
[----:B------:R-:W4:Y:S04]  /*3f990*/  LD.E R137, desc[UR14][R6.64+0x1d8] ;  /* 0x0001d80e06897980 */ /* 0x000f28000c101900 */
[----:B------:R0:W-:Y:S04]  /*3f9a0*/  ST.E desc[UR4][R6.64+0xb0], R141 ;  /* 0x0000b08d06007985 */ /* 0x0001e8000c101904 */
[----:B------:R-:W4:Y:S04]  /*3f9b0*/  LD.E R147, desc[UR16][R6.64+0x1dc] ;  /* 0x0001dc1006937980 */ /* 0x000f28000c101900 */
[----:B------:R1:W-:Y:S04]  /*3f9c0*/  ST.E desc[UR6][R6.64+0xb4], R143 ;  /* 0x0000b48f06007985 */ /* 0x0003e8000c101906 */
[----:B0-----:R-:W4:Y:S04]  /*3f9d0*/  LD.E R141, desc[UR18][R6.64+0x1e8] ;  /* 0x0001e812068d7980 */ /* 0x001f28000c101900 */
[----:B------:R-:W4:Y:S04]  /*3f9e0*/  LD.E R145, desc[UR20][R6.64+0x1ec] ;  /* 0x0001ec1406917980 */ /* 0x000f28000c101900 */
[----:B-1----:R-:W4:Y:S04]  /*3f9f0*/  LD.E R143, desc[UR22][R6.64+0x1f8] ;  /* 0x0001f816068f7980 */ /* 0x002f28000c101900 */
[----:B------:R-:W4:Y:S01]  /*3fa00*/  LD.E R149, desc[UR24][R6.64+0x1fc] ;  /* 0x0001fc1806957980 */ /* 0x000f22000c101900 */
[C---:B------:R-:W-:Y:S01]  /*3fa10*/  FMUL.FTZ R151, R9.reuse, R138 ;  /* 0x0000008a09977220 */ /* 0x040fe20000410000 */
[C---:B------:R-:W-:Y:S01]  /*3fa20*/  FMUL.FTZ R195, R9.reuse, R140 ;  /* 0x0000008c09c37220 */ /* 0x040fe20000410000 */
[----:B------:R-:W-:-:S03]  /*3fa30*/  FMUL.FTZ R197, R9, R76 ;  /* 0x0000004c09c57220 */ /* 0x000fc60000410000 */
[----:B------:R0:W-:Y:S01]  /*3fa40*/  ST.E desc[UR8][R6.64+0xc0], R151 ;  /* 0x0000c09706007985 */ /* 0x0001e2000c101908 */
[C---:B------:R-:W-:Y:S01]  /*3fa50*/  FMUL.FTZ R199, R9.reuse, R74 ;  /* 0x0000004a09c77220 */ /* 0x040fe20000410000 */
[C---:B------:R-:W-:Y:S01]  /*3fa60*/  FMUL.FTZ R201, R9.reuse, R72 ;  /* 0x0000004809c97220 */ /* 0x040fe20000410000 */
[C---:B------:R-:W-:Y:S01]  /*3fa70*/  FMUL.FTZ R203, R9.reuse, R70 ;  /* 0x0000004609cb7220 */ /* 0x040fe20000410000 */
[----:B------:R1:W-:Y:S01]  /*3fa80*/  ST.E desc[UR4][R6.64+0xc4], R195 ;  /* 0x0000c4c306007985 */ /* 0x0003e2000c101904 */
[C---:B------:R-:W-:Y:S01]  /*3fa90*/  FMUL.FTZ R205, R9.reuse, R66 ;  /* 0x0000004209cd7220 */ /* 0x040fe20000410000 */
[C---:B0-----:R-:W-:Y:S02]  /*3faa0*/  FMUL.FTZ R151, R9.reuse, R142 ;  /* 0x0000008e09977220 */ /* 0x041fe40000410000 */
[----:B------:R0:W-:Y:S01]  /*3fab0*/  ST.E desc[UR8][R6.64+0xd4], R197 ;  /* 0x0000d4c506007985 */ /* 0x0001e2000c101908 */
[----:B-1----:R-:W-:-:S03]  /*3fac0*/  FMUL.FTZ R195, R9, R68 ;  /* 0x0000004409c37220 */ /* 0x002fc60000410000 */
[----:B------:R1:W-:Y:S04]  /*3fad0*/  ST.E desc[UR6][R6.64+0xd0], R151 ;  /* 0x0000d09706007985 */ /* 0x0003e8000c101906 */
[----:B------:R2:W-:Y:S04]  /*3fae0*/  ST.E desc[UR10][R6.64+0xe0], R199 ;  /* 0x0000e0c706007985 */ /* 0x0005e8000c10190a */
[----:B------:R3:W-:Y:S01]  /*3faf0*/  ST.E desc[UR12][R6.64+0xe4], R201 ;  /* 0x0000e4c906007985 */ /* 0x0007e2000c10190c */
[C---:B0-----:R-:W-:Y:S01]  /*3fb00*/  FMUL.FTZ R197, R9.reuse, R58 ;  /* 0x0000003a09c57220 */ /* 0x041fe20000410000 */
[----:B-1----:R-:W-:-:S02]  /*3fb10*/  FMUL.FTZ R151, R9, R64 ;  /* 0x0000004009977220 */ /* 0x002fc40000410000 */
[----:B------:R0:W-:Y:S01]  /*3fb20*/  ST.E desc[UR14][R6.64+0xf0], R203 ;  /* 0x0000f0cb06007985 */ /* 0x0001e2000c10190e */
[----:B--2---:R-:W-:-:S03]  /*3fb30*/  FMUL.FTZ R199, R9, R62 ;  /* 0x0000003e09c77220 */ /* 0x004fc60000410000 */
[----:B------:R1:W-:Y:S01]  /*3fb40*/  ST.E desc[UR4][R6.64+0xf4], R195 ;  /* 0x0000f4c306007985 */ /* 0x0003e2000c101904 */
[----:B---3--:R-:W-:-:S03]  /*3fb50*/  FMUL.FTZ R201, R9, R60 ;  /* 0x0000003c09c97220 */ /* 0x008fc60000410000 */
[----:B------:R2:W-:Y:S04]  /*3fb60*/  ST.E desc[UR16][R6.64+0x100], R205 ;  /* 0x000100cd06007985 */ /* 0x0005e8000c101910 */
[----:B------:R3:W-:Y:S01]  /*3fb70*/  ST.E desc[UR6][R6.64+0x104], R151 ;  /* 0x0001049706007985 */ /* 0x0007e2000c101906 */
[C---:B0-----:R-:W-:Y:S01]  /*3fb80*/  FMUL.FTZ R203, R9.reuse, R52 ;  /* 0x0000003409cb7220 */ /* 0x041fe20000410000 */
[C---:B-1----:R-:W-:Y:S02]  /*3fb90*/  FMUL.FTZ R195, R9.reuse, R56 ;  /* 0x0000003809c37220 */ /* 0x042fe40000410000 */
[----:B------:R0:W-:Y:S01]  /*3fba0*/  ST.E desc[UR8][R6.64+0x110], R197 ;  /* 0x000110c506007985 */ /* 0x0001e2000c101908 */
[----:B--2---:R-:W-:-:S03]  /*3fbb0*/  FMUL.FTZ R205, R9, R54 ;  /* 0x0000003609cd7220 */ /* 0x004fc60000410000 */
[----:B------:R1:W-:Y:S01]  /*3fbc0*/  ST.E desc[UR10][R6.64+0x114], R199 ;  /* 0x000114c706007985 */ /* 0x0003e2000c10190a */
[----:B---3--:R-:W-:-:S03]  /*3fbd0*/  FMUL.FTZ R151, R9, R50 ;  /* 0x0000003209977220 */ /* 0x008fc60000410000 */
[----:B------:R2:W-:Y:S01]  /*3fbe0*/  ST.E desc[UR12][R6.64+0x120], R201 ;  /* 0x000120c906007985 */ /* 0x0005e2000c10190c */
[----:B0-----:R-:W-:-:S03]  /*3fbf0*/  FMUL.FTZ R197, R9, R46 ;  /* 0x0000002e09c57220 */ /* 0x001fc60000410000 */
[----:B------:R0:W-:Y:S01]  /*3fc00*/  ST.E desc[UR4][R6.64+0x124], R195 ;  /* 0x000124c306007985 */ /* 0x0001e2000c101904 */
[----:B-1----:R-:W-:-:S03]  /*3fc10*/  FMUL.FTZ R199, R9, R48 ;  /* 0x0000003009c77220 */ /* 0x002fc60000410000 */
[----:B------:R1:W-:Y:S01]  /*3fc20*/  ST.E desc[UR14][R6.64+0x130], R203 ;  /* 0x000130cb06007985 */ /* 0x0003e2000c10190e */
[----:B--2---:R-:W-:-:S03]  /*3fc30*/  FMUL.FTZ R201, R9, R38 ;  /* 0x0000002609c97220 */ /* 0x004fc60000410000 */
        /* <DEDUP_REMOVED lines=34> */
[----:B------:R-:W-:Y:S01]  /*3fe60*/  ST.E desc[UR8][R6.64+0x1c0], R197 ;  /* 0x0001c0c506007985 */ /* 0x000fe2000c101908 */
[----:B----4-:R-:W-:-:S03]  /*3fe70*/  FMUL.FTZ R151, R9, R82 ;  /* 0x0000005209977220 */ /* 0x010fc60000410000 */
[----:B------:R-:W-:Y:S01]  /*3fe80*/  ST.E desc[UR10][R6.64+0x1c4], R199 ;  /* 0x0001c4c706007985 */ /* 0x000fe2000c10190a */
[C---:B------:R-:W-:Y:S01]  /*3fe90*/  FMUL.FTZ R25, R24.reuse, R25 ;  /* 0x0000001918197220 */ /* 0x040fe20000410000 */
[C---:B0-----:R-:W-:Y:S02]  /*3fea0*/  FMUL.FTZ R195, R9.reuse, R96 ;  /* 0x0000006009c37220 */ /* 0x041fe40000410000 */
[----:B------:R-:W-:Y:S01]  /*3feb0*/  ST.E desc[UR12][R6.64+0x1d0], R201 ;  /* 0x0001d0c906007985 */ /* 0x000fe2000c10190c */
[----:B------:R-:W-:Y:S01]  /*3fec0*/  FMUL.FTZ R9, R9, R94 ;  /* 0x0000005e09097220 */ /* 0x000fe20000410000 */
[C---:B------:R-:W-:Y:S02]  /*3fed0*/  FMUL.FTZ R3, R24.reuse, R3 ;  /* 0x0000000318037220 */ /* 0x040fe40000410000 */
[----:B------:R-:W-:Y:S01]  /*3fee0*/  ST.E desc[UR14][R6.64+0x1d4], R203 ;  /* 0x0001d4cb06007985 */ /* 0x000fe2000c10190e */
[C---:B------:R-:W-:Y:S01]  /*3fef0*/  FMUL.FTZ R31, R24.reuse, R31 ;  /* 0x0000001f181f7220 */ /* 0x040fe20000410000 */
[----:B------:R-:W-:-:S02]  /*3ff00*/  FMUL.FTZ R27, R24, R27 ;  /* 0x0000001b181b7220 */ /* 0x000fc40000410000 */
[----:B------:R-:W-:Y:S01]  /*3ff10*/  ST.E desc[UR6][R6.64+0x1e0], R151 ;  /* 0x0001e09706007985 */ /* 0x000fe2000c101906 */
[----:B------:R-:W-:-:S03]  /*3ff20*/  FMUL.FTZ R29, R24, R29 ;  /* 0x0000001d181d7220 */ /* 0x000fc60000410000 */
        /* <DEDUP_REMOVED lines=8> */
[----:B------:R0:W-:Y:S01]  /*3ffb0*/  ST.E desc[UR12][R6.64+0xc], R3 ;  /* 0x00000c0306007985 */ /* 0x0001e2000c10190c */
[----:B------:R-:W-:-:S03]  /*3ffc0*/  FMUL.FTZ R35, R24, R35 ;  /* 0x0000002318237220 */ /* 0x000fc60000410000 */
[----:B------:R-:W-:Y:S01]  /*3ffd0*/  ST.E desc[UR6][R6.64+0x18], R31 ;  /* 0x0000181f06007985 */ /* 0x000fe2000c101906 */
[----:B------:R-:W-:-:S03]  /*3ffe0*/  FMUL.FTZ R39, R24, R39 ;  /* 0x0000002718277220 */ /* 0x000fc60000410000 */
[----:B------:R1:W-:Y:S01]  /*3fff0*/  ST.E desc[UR14][R6.64+0x1c], R27 ;  /* 0x00001c1b06007985 */ /* 0x0003e2000c10190e */
[----:B------:R-:W-:-:S03]  /*40000*/  FMUL.FTZ R37, R24, R37 ;  /* 0x0000002518257220 */ /* 0x000fc60000410000 */
[----:B------:R2:W-:Y:S01]  /*40010*/  ST.E desc[UR16][R6.64+0x28], R29 ;  /* 0x0000281d06007985 */ /* 0x0005e2000c101910 */
        /* <DEDUP_REMOVED lines=21> */
[----:B------:R4:W-:Y:S01]  /*40170*/  ST.E desc[UR10][R6.64+0x7c], R51 ;  /* 0x00007c3306007985 */ /* 0x0009e2000c10190a */
        /* <DEDUP_REMOVED lines=81> */
[----:B------:R-:W-:Y:S04]  /*40690*/  ST.E desc[UR4][R6.64+0x1c8], R139 ;  /* 0x0001c88b06007985 */ /* 0x000fe8000c101904 */
[----:B------:R4:W-:Y:S04]  /*406a0*/  ST.E desc[UR8][R6.64+0x1cc], R135 ;  /* 0x0001cc8706007985 */ /* 0x0009e8000c101908 */
[----:B------:R4:W-:Y:S04]  /*406b0*/  ST.E desc[UR10][R6.64+0x1d8], R137 ;  /* 0x0001d88906007985 */ /* 0x0009e8000c10190a */
[----:B------:R-:W-:Y:S04]  /*406c0*/  ST.E desc[UR6][R6.64+0x1dc], R147 ;  /* 0x0001dc9306007985 */ /* 0x000fe8000c101906 */
[----:B------:R4:W-:Y:S04]  /*406d0*/  ST.E desc[UR12][R6.64+0x1e8], R141 ;  /* 0x0001e88d06007985 */ /* 0x0009e8000c10190c */
[----:B------:R-:W-:Y:S04]  /*406e0*/  ST.E desc[UR14][R6.64+0x1ec], R145 ;  /* 0x0001ec9106007985 */ /* 0x000fe8000c10190e */
[----:B------:R4:W-:Y:S04]  /*406f0*/  ST.E desc[UR16][R6.64+0x1f8], R143 ;  /* 0x0001f88f06007985 */ /* 0x0009e8000c101910 */
[----:B------:R4:W-:Y:S04]  /*40700*/  ST.E desc[UR18][R6.64+0x1fc], R149 ;  /* 0x0001fc9506007985 */ /* 0x0009e8000c101912 */
[----:B0-----:R-:W2:Y:S01]  /*40710*/  LDL.64 R2, [R162+0x80] ;  /* 0x00008000a2027983 */ /* 0x001ea20000100a00 */
[----:B------:R-:W-:-:S02]  /*40720*/  LEA.HI R8, R8, 0x8, RZ, 0x19 ;  /* 0x0000000808087811 */ /* 0x000fc400078fc8ff */
[----:B------:R-:W-:Y:S01]  /*40730*/  R2UR UR28, R4 ;  /* 0x00000000041c72ca */ /* 0x000fe200000e0000 */
[----:B-1----:R-:W4:Y:S02]  /*40740*/  LDL.64 R26, [R162] ;  /* 0x00000000a21a7983 */ /* 0x002f240000100a00 */
[----:B------:R0:W-:Y:S01]  /*40750*/  BAR.SYNC.DEFER_BLOCKING R8, 0x100 ;  /* 0x000400080000751d */ /* 0x0001e20000010000 */
[----:B------:R-:W-:-:S05]  /*40760*/  R2UR UR29, R5 ;  /* 0x00000000051d72ca */ /* 0x000fca00000e0000 */
[----:B------:R-:W4:Y:S04]  /*40770*/  LDL.64 R24, [R162+0x98] ;  /* 0x00009800a2187983 */ /* 0x000f280000100a00 */
[----:B0-----:R-:W4:Y:S04]  /*40780*/  LDL.64 R8, [R162+0x88] ;  /* 0x00008800a2087983 */ /* 0x001f280000100a00 */
        /* <DEDUP_REMOVED lines=10> */
[----:B----4-:R-:W4:Y:S04]  /*40830*/  LD.E R49, desc[UR22][R2.64+0x28] ;  /* 0x0000281602317980 */ /* 0x010f28000c101900 */
        /* <DEDUP_REMOVED lines=55> */
[----:B------:R-:W4:Y:S04]  /*40bb0*/  LD.E.64 R6, desc[UR4][R24.64] ;  /* 0x0000000418067980 */ /* 0x000f28000c101b00 */
[----:B--2---:R0:W-:Y:S04]  /*40bc0*/  ST.E desc[UR8][R2.64], R29 ;  /* 0x0000001d02007985 */ /* 0x0041e8000c101908 */
[----:B------:R1:W-:Y:S04]  /*40bd0*/  ST.E desc[UR4][R2.64+0x4], R31 ;  /* 0x0000041f02007985 */ /* 0x0003e8000c101904 */
[----:B---3--:R2:W-:Y:S04]  /*40be0*/  ST.E desc[UR6][R2.64+0x8], R33 ;  /* 0x0000082102007985 */ /* 0x0085e8000c101906 */
[----:B------:R3:W-:Y:S04]  /*40bf0*/  ST.E desc[UR8][R2.64+0xc], R35 ;  /* 0x00000c2302007985 */ /* 0x0007e8000c101908 */
[----:B------:R3:W-:Y:S04]  /*40c00*/  ST.E desc[UR10][R2.64+0x10], R37 ;  /* 0x0000102502007985 */ /* 0x0007e8000c10190a */
[----:B------:R3:W-:Y:S04]  /*40c10*/  ST.E desc[UR12][R2.64+0x14], R39 ;  /* 0x0000142702007985 */ /* 0x0007e8000c10190c */
[----:B------:R3:W-:Y:S04]  /*40c20*/  ST.E desc[UR14][R2.64+0x18], R41 ;  /* 0x0000182902007985 */ /* 0x0007e8000c10190e */
[----:B------:R3:W-:Y:S04]  /*40c30*/  ST.E desc[UR16][R2.64+0x1c], R43 ;  /* 0x00001c2b02007985 */ /* 0x0007e8000c101910 */
[----:B------:R3:W-:Y:S04]  /*40c40*/  ST.E desc[UR18][R2.64+0x20], R45 ;  /* 0x0000202d02007985 */ /* 0x0007e8000c101912 */
[----:B------:R-:W-:Y:S04]  /*40c50*/  ST.E desc[UR20][R2.64+0x24], R47 ;  /* 0x0000242f02007985 */ /* 0x000fe8000c101914 */
        /* <DEDUP_REMOVED lines=55> */
[----:B------:R-:W4:Y:S04]  /*40fd0*/  LD.E R25, desc[UR28][R2.64+0x104] ;  /* 0x0001041c02197980 */ /* 0x000f28000c101900 */
[----:B----4-:R4:W-:Y:S04]  /*40fe0*/  ST.E desc[UR4][R2.64+0x104], R25 ;  /* 0x0001041902007985 */ /* 0x0109e8000c101904 */
[----:B------:R-:W4:Y:S04]  /*40ff0*/  LD.E R27, desc[UR6][R2.64+0x108] ;  /* 0x00010806021b7980 */ /* 0x000f28000c101900 */
[----:B0-----:R-:W4:Y:S04]  /*41000*/  LD.E R29, desc[UR8][R2.64+0x10c] ;  /* 0x00010c08021d7980 */ /* 0x001f28000c101900 */
[----:B-1----:R-:W4:Y:S04]  /*41010*/  LD.E R31, desc[UR10][R2.64+0x110] ;  /* 0x0001100a021f7980 */ /* 0x002f28000c101900 */
[----:B--2---:R-:W2:Y:S04]  /*41020*/  LD.E R33, desc[UR12][R2.64+0x114] ;  /* 0x0001140c02217980 */ /* 0x004ea8000c101900 */
[----:B---3--:R-:W3:Y:S04]  /*41030*/  LD.E R35, desc[UR14][R2.64+0x118] ;  /* 0x0001180e02237980 */ /* 0x008ee8000c101900 */
        /* <DEDUP_REMOVED lines=59> */
[----:B------:R-:W-:Y:S04]  /*413f0*/  ST.E desc[UR4][R2.64+0x108], R27 ;  /* 0x0001081b02007985 */ /* 0x000fe8000c101904 */
[----:B------:R-:W-:Y:S04]  /*41400*/  ST.E desc[UR6][R2.64+0x10c], R29 ;  /* 0x00010c1d02007985 */ /* 0x000fe8000c101906 */
[----:B------:R-:W-:Y:S04]  /*41410*/  ST.E desc[UR8][R2.64+0x110], R31 ;  /* 0x0001101f02007985 */ /* 0x000fe8000c101908 */
[----:B--2---:R-:W-:Y:S04]  /*41420*/  ST.E desc[UR10][R2.64+0x114], R33 ;  /* 0x0001142102007985 */ /* 0x004fe8000c10190a */
[----:B---3--:R-:W-:Y:S04]  /*41430*/  ST.E desc[UR12][R2.64+0x118], R35 ;  /* 0x0001182302007985 */ /* 0x008fe8000c10190c */
[----:B------:R-:W-:Y:S04]  /*41440*/  ST.E desc[UR14][R2.64+0x11c], R37 ;  /* 0x00011c2502007985 */ /* 0x000fe8000c10190e */
[----:B------:R-:W-:Y:S04]  /*41450*/  ST.E desc[UR16][R2.64+0x120], R39 ;  /* 0x0001202702007985 */ /* 0x000fe8000c101910 */
[----:B------:R-:W-:Y:S04]  /*41460*/  ST.E desc[UR18][R2.64+0x124], R41 ;  /* 0x0001242902007985 */ /* 0x000fe8000c101912 */
[----:B------:R-:W-:Y:S04]  /*41470*/  ST.E desc[UR20][R2.64+0x128], R43 ;  /* 0x0001282b02007985 */ /* 0x000fe8000c101914 */
[----:B------:R-:W-:Y:S04]  /*41480*/  ST.E desc[UR22][R2.64+0x12c], R45 ;  /* 0x00012c2d02007985 */ /* 0x000fe8000c101916 */
[----:B----4-:R0:W-:Y:S04]  /*41490*/  ST.E desc[UR4][R2.64+0x130], R25 ;  /* 0x0001301902007985 */ /* 0x0101e8000c101904 */
        /* <DEDUP_REMOVED lines=46> */
[----:B------:R4:W-:Y:S01]  /*41780*/  ST.E desc[UR20][R2.64+0x1ec], R139 ;  /* 0x0001ec8b02007985 */ /* 0x0009e2000c101914 */
[----:B------:R-:W-:-:S03]  /*41790*/  R2UR UR56, R4 ;  /* 0x00000000043872ca */ /* 0x000fc600000e0000 */
[----:B------:R4:W-:Y:S01]  /*417a0*/  ST.E desc[UR22][R2.64+0x1f0], R141 ;  /* 0x0001f08d02007985 */ /* 0x0009e2000c101916 */
[----:B------:R-:W-:-:S03]  /*417b0*/  R2UR UR57, R5 ;  /* 0x00000000053972ca */ /* 0x000fc600000e0000 */
[----:B------:R4:W-:Y:S01]  /*417c0*/  ST.E desc[UR24][R2.64+0x1f4], R143 ;  /* 0x0001f48f02007985 */ /* 0x0009e2000c101918 */
[C---:B------:R-:W-:Y:S02]  /*417d0*/  R2UR UR54, R4.reuse ;  /* 0x00000000043672ca */ /* 0x040fe400000e0000 */
[C---:B------:R-:W-:Y:S01]  /*417e0*/  R2UR UR55, R5.reuse ;  /* 0x00000000053772ca */ /* 0x040fe200000e0000 */
[----:B------:R4:W-:Y:S01]  /*417f0*/  ST.E desc[UR26][R2.64+0x1f8], R145 ;  /* 0x0001f89102007985 */ /* 0x0009e2000c10191a */
[C---:B------:R-:W-:Y:S02]  /*41800*/  R2UR UR52, R4.reuse ;  /* 0x00000000043472ca */ /* 0x040fe400000e0000 */
[C---:B------:R-:W-:Y:S01]  /*41810*/  R2UR UR53, R5.reuse ;  /* 0x00000000053572ca */ /* 0x040fe200000e0000 */
[----:B------:R4:W-:Y:S01]  /*41820*/  ST.E desc[UR28][R2.64+0x1fc], R147 ;  /* 0x0001fc9302007985 */ /* 0x0009e2000c10191c */
        /* <DEDUP_REMOVED lines=8> */
[----:B0-----:R-:W4:Y:S01]  /*418b0*/  LD.E R25, desc[UR24][R2.64+0x4] ;  /* 0x0000041802197980 */ /* 0x001f22000c101900 */
        /* <DEDUP_REMOVED lines=31> */
[----:B--2---:R-:W2:Y:S04]  /*41ab0*/  LD.E R49, desc[UR22][R2.64+0x64] ;  /* 0x0000641602317980 */ /* 0x004ea8000c101900 */
[----:B------:R-:W2:Y:S04]  /*41ac0*/  LD.E R50, desc[UR20][R2.64+0x68] ;  /* 0x0000681402327980 */ /* 0x000ea8000c101900 */
[----:B---3--:R-:W2:Y:S04]  /*41ad0*/  LD.E R51, desc[UR18][R2.64+0x6c] ;  /* 0x00006c1202337980 */ /* 0x008ea8000c101900 */
[----:B------:R-:W2:Y:S04]  /*41ae0*/  LD.E R52, desc[UR16][R2.64+0x70] ;  /* 0x0000701002347980 */ /* 0x000ea8000c101900 */
[----:B----4-:R-:W2:Y:S04]  /*41af0*/  LD.E R53, desc[UR56][R2.64+0x74] ;  /* 0x0000743802357980 */ /* 0x010ea8000c101900 */
        /* <DEDUP_REMOVED lines=104> */
[----:B------:R-:W-:Y:S02]  /*42180*/  F2FP.F16.F32.PACK_AB R153, R193, R192 ;  /* 0x000000c0c199723e */ /* 0x000fe400000000ff */
[----:B------:R-:W-:Y:S01]  /*42190*/  F2FP.F16.F32.PACK_AB R155, R194, R191 ;  /* 0x000000bfc29b723e */ /* 0x000fe200000000ff */
[----:B------:R-:W-:Y:S01]  /*421a0*/  VOTEU.ANY UP0, P0 ;  /* 0x00000000003f7886 */ /* 0x000fe20000000100 */
        /* <DEDUP_REMOVED lines=24> */
[----:B--2---:R-:W-:-:S06]  /*42330*/  WARPGROUP.ARRIVE ;  /* 0x00000000000079c5 */ /* 0x004fcc0000000000 */
[----:B------:R-:W-:Y:S01]  /*42340*/  HGMMA.64x256x16.F32 R24, R152, gdesc[UR4].tnspB, R24, UP0, gsb0 ;  /* 0x43e0000498187df0 */ /* 0x000fe2000b800818 */
        /* <DEDUP_REMOVED lines=24> */
[----:B------:R-:W-:-:S02]  /*424d0*/  WARPGROUP.DEPBAR.LE gsb0, 0x0 ;  /* 0x00008000000079c5 */ /* 0x000fc40000010000 */
        /* <DEDUP_REMOVED lines=335> */
[----:B------:R-:W-:Y:S01]  /*439d0*/  R2UR UR23, R5 ;  /* 0x00000000051772ca */ /* 0x000fe200000e0000 */
        /* <DEDUP_REMOVED lines=11> */
[----:B------:R-:W-:-:S03]  /*43a90*/  R2UR UR26, R4 ;  /* 0x00000000041a72ca */ /* 0x000fc600000e0000 */
[----:B------:R4:W-:Y:S01]  /*43aa0*/  ST.E desc[UR16][R2.64+0x1e4], R145 ;  /* 0x0001e49102007985 */ /* 0x0009e2000c101910 */
[----:B------:R-:W-:-:S03]  /*43ab0*/  R2UR UR27, R5 ;  /* 0x00000000051b72ca */ /* 0x000fc600000e0000 */
[----:B------:R4:W-:Y:S01]  /*43ac0*/  ST.E desc[UR18][R2.64+0x1e8], R146 ;  /* 0x0001e89202007985 */ /* 0x0009e2000c101912 */
[C---:B------:R-:W-:Y:S02]  /*43ad0*/  R2UR UR28, R4.reuse ;  /* 0x00000000041c72ca */ /* 0x040fe400000e0000 */
[----:B------:R-:W-:Y:S01]  /*43ae0*/  R2UR UR29, R5 ;  /* 0x00000000051d72ca */ /* 0x000fe200000e0000 */
[----:B------:R4:W-:Y:S01]  /*43af0*/  ST.E desc[UR20][R2.64+0x1ec], R147 ;  /* 0x0001ec9302007985 */ /* 0x0009e2000c101914 */
[----:B------:R-:W-:-:S03]  /*43b00*/  R2UR UR20, R4 ;  /* 0x00000000041472ca */ /* 0x000fc600000e0000 */
[----:B------:R4:W-:Y:S01]  /*43b10*/  ST.E desc[UR22][R2.64+0x1f0], R148 ;  /* 0x0001f09402007985 */ /* 0x0009e2000c101916 */
        /* <DEDUP_REMOVED lines=12> */
[----:B------:R-:W-:Y:S01]  /*43be0*/  R2UR UR11, R5 ;  /* 0x00000000050b72ca */ /* 0x000fe200000e0000 */
[----:B------:R4:W-:Y:S04]  /*43bf0*/  ST.E desc[UR24][R2.64+0x1f4], R149 ;  /* 0x0001f49502007985 */ /* 0x0009e8000c101918 */
[----:B------:R4:W-:Y:S01]  /*43c00*/  ST.E desc[UR26][R2.64+0x1f8], R150 ;  /* 0x0001f89602007985 */ /* 0x0009e2000c10191a */
[----:B------:R-:W-:-:S03]  /*43c10*/  R2UR UR8, R4 ;  /* 0x00000000040872ca */ /* 0x000fc600000e0000 */
[----:B------:R4:W-:Y:S01]  /*43c20*/  ST.E desc[UR28][R2.64+0x1fc], R151 ;  /* 0x0001fc9702007985 */ /* 0x0009e2000c10191c */
[----:B------:R-:W-:-:S03]  /*43c30*/  R2UR UR9, R5 ;  /* 0x00000000050972ca */ /* 0x000fc600000e0000 */
[----:B------:R-:W-:Y:S01]  /*43c40*/  ST.E desc[UR22][R8.64], R189 ;  /* 0x000000bd08007985 */ /* 0x000fe2000c101916 */
[C---:B------:R-:W-:Y:S02]  /*43c50*/  R2UR UR6, R4.reuse ;  /* 0x00000000040672ca */ /* 0x040fe400000e0000 */
[C---:B------:R-:W-:Y:S01]  /*43c60*/  R2UR UR7, R5.reuse ;  /* 0x00000000050772ca */ /* 0x040fe200000e0000 */
[----:B0-----:R-:W4:Y:S01]  /*43c70*/  LD.E R24, desc[UR20][R2.64] ;  /* 0x0000001402187980 */ /* 0x001f22000c101900 */
[C---:B------:R-:W-:Y:S02]  /*43c80*/  R2UR UR4, R4.reuse ;  /* 0x00000000040472ca */ /* 0x040fe400000e0000 */
[C---:B------:R-:W-:Y:S01]  /*43c90*/  R2UR UR5, R5.reuse ;  /* 0x00000000050572ca */ /* 0x040fe200000e0000 */
[----:B-1----:R-:W4:Y:S01]  /*43ca0*/  LD.E R25, desc[UR18][R2.64+0x4] ;  /* 0x0000041202197980 */ /* 0x002f22000c101900 */
[C---:B------:R-:W-:Y:S02]  /*43cb0*/  R2UR UR28, R4.reuse ;  /* 0x00000000041c72ca */ /* 0x040fe400000e0000 */
[----:B------:R-:W-:Y:S01]  /*43cc0*/  R2UR UR29, R5 ;  /* 0x00000000051d72ca */ /* 0x000fe200000e0000 */
[----:B--2---:R-:W2:Y:S01]  /*43cd0*/  LD.E R26, desc[UR16][R2.64+0x8] ;  /* 0x00000810021a7980 */ /* 0x004ea2000c101900 */
[----:B------:R-:W-:-:S02]  /*43ce0*/  R2UR UR26, R4 ;  /* 0x00000000041a72ca */ /* 0x000fc400000e0000 */
[C---:B------:R-:W-:Y:S01]  /*43cf0*/  R2UR UR27, R5.reuse ;  /* 0x00000000051b72ca */ /* 0x040fe200000e0000 */
[----:B---3--:R-:W2:Y:S01]  /*43d00*/  LD.E R27, desc[UR56][R2.64+0xc] ;  /* 0x00000c38021b7980 */ /* 0x008ea2000c101900 */
[C---:B------:R-:W-:Y:S02]  /*43d10*/  R2UR UR24, R4.reuse ;  /* 0x00000000041872ca */ /* 0x040fe400000e0000 */
[C---:B------:R-:W-:Y:S01]  /*43d20*/  R2UR UR25, R5.reuse ;  /* 0x00000000051972ca */ /* 0x040fe200000e0000 */
[----:B----4-:R-:W2:Y:S01]  /*43d30*/  LD.E R28, desc[UR54][R2.64+0x10] ;  /* 0x00001036021c7980 */ /* 0x010ea2000c101900 */
[C---:B------:R-:W-:Y:S02]  /*43d40*/  R2UR UR22, R4.reuse ;  /* 0x00000000041672ca */ /* 0x040fe400000e0000 */
[----:B------:R-:W-:Y:S01]  /*43d50*/  R2UR UR23, R5 ;  /* 0x00000000051772ca */ /* 0x000fe200000e0000 */
[----:B------:R-:W2:Y:S01]  /*43d60*/  LD.E R29, desc[UR14][R2.64+0x14] ;  /* 0x0000140e021d7980 */ /* 0x000ea2000c101900 */
[----:B------:R-:W-:-:S02]  /*43d70*/  R2UR UR20, R4 ;  /* 0x00000000041472ca */ /* 0x000fc400000e0000 */
[C---:B------:R-:W-:Y:S01]  /*43d80*/  R2UR UR21, R5.reuse ;  /* 0x00000000051572ca */ /* 0x040fe200000e0000 */
[----:B------:R-:W2:Y:S01]  /*43d90*/  LD.E R30, desc[UR12][R2.64+0x18] ;  /* 0x0000180c021e7980 */ /* 0x000ea2000c101900 */
[C---:B------:R-:W-:Y:S02]  /*43da0*/  R2UR UR18, R4.reuse ;  /* 0x00000000041272ca */ /* 0x040fe400000e0000 */
[C---:B------:R-:W-:Y:S01]  /*43db0*/  R2UR UR19, R5.reuse ;  /* 0x00000000051372ca */ /* 0x040fe200000e0000 */
[----:B------:R-:W2:Y:S01]  /*43dc0*/  LD.E R31, desc[UR10][R2.64+0x1c] ;  /* 0x00001c0a021f7980 */ /* 0x000ea2000c101900 */
        /* <DEDUP_REMOVED lines=303> */
[----:B------:R-:W-:Y:S02]  /*450c0*/  R2UR UR10, R4 ;  /* 0x00000000040a72ca */ /* 0x000fe400000e0000 */
[----:B------:R-:W-:Y:S01]  /*450d0*/  R2UR UR11, R5 ;  /* 0x00000000050b72ca */ /* 0x000fe200000e0000 */
        /* <DEDUP_REMOVED lines=19> */
[----:B------:R-:W-:-:S02]  /*45210*/  VIADD R152, R6, 0x80 ;  /* 0x0000008006987836 */ /* 0x000fc40000000000 */
[----:B------:R-:W-:-:S03]  /*45220*/  IMAD.MOV.U32 R153, RZ, RZ, R7 ;  /* 0x000000ffff997224 */ /* 0x000fc600078e0007 */
[----:B------:R-:W-:Y:S02]  /*45230*/  R2UR UR6, R152 ;  /* 0x00000000980672ca */ /* 0x000fe400000e0000 */
[----:B------:R-:W-:Y:S02]  /*45240*/  R2UR UR7, R153 ;  /* 0x00000000990772ca */ /* 0x000fe400000e0000 */
[----:B------:R-:W-:Y:S02]  /*45250*/  F2FP.F16.F32.PACK_AB R152, R17, R20 ;  /* 0x000000141198723e */ /* 0x000fe400000000ff */
[----:B------:R-:W-:Y:S02]  /*45260*/  F2FP.F16.F32.PACK_AB R154, R12, R13 ;  /* 0x0000000d0c9a723e */ /* 0x000fe400000000ff */
[----:B------:R-:W-:Y:S02]  /*45270*/  F2FP.F16.F32.PACK_AB R153, R11, R21 ;  /* 0x000000150b99723e */ /* 0x000fe400000000ff */
[----:B------:R-:W-:-:S02]  /*45280*/  F2FP.F16.F32.PACK_AB R155, R156, R0 ;  /* 0x000000009c9b723e */ /* 0x000fc400000000ff */
        /* <DEDUP_REMOVED lines=24> */
[----:B--2---:R-:W-:-:S06]  /*45410*/  WARPGROUP.ARRIVE ;  /* 0x00000000000079c5 */ /* 0x004fcc0000000000 */
        /* <DEDUP_REMOVED lines=2699> */
[----:B------:R4:W-:Y:S04]  /*4fcd0*/  ST.E desc[UR18][R2.64+0x1b4], R133 ;  /* 0x0001b48502007985 */ /* 0x0009e8000c101912 */
        /* <DEDUP_REMOVED lines=17> */
[----:B------:R-:W-:Y:S01]  /*4fdf0*/  R2UR UR19, R5 ;  /* 0x00000000051372ca */ /* 0x000fe200000e0000 */
[----:B------:R4:W-:Y:S04]  /*4fe00*/  ST.E desc[UR6][R2.64+0x1d0], R140 ;  /* 0x0001d08c02007985 */ /* 0x0009e8000c101906 */
[----:B------:R4:W-:Y:S04]  /*4fe10*/  ST.E desc[UR8][R2.64+0x1d4], R141 ;  /* 0x0001d48d02007985 */ /* 0x0009e8000c101908 */
[----:B------:R4:W-:Y:S04]  /*4fe20*/  ST.E desc[UR10][R2.64+0x1d8], R142 ;  /* 0x0001d88e02007985 */ /* 0x0009e8000c10190a */
[----:B------:R4:W-:Y:S04]  /*4fe30*/  ST.E desc[UR12][R2.64+0x1dc], R143 ;  /* 0x0001dc8f02007985 */ /* 0x0009e8000c10190c */
[----:B------:R4:W-:Y:S04]  /*4fe40*/  ST.E desc[UR14][R2.64+0x1e0], R144 ;  /* 0x0001e09002007985 */ /* 0x0009e8000c10190e */
[----:B------:R4:W-:Y:S04]  /*4fe50*/  ST.E desc[UR16][R2.64+0x1e4], R145 ;  /* 0x0001e49102007985 */ /* 0x0009e8000c101910 */
        /* <DEDUP_REMOVED lines=10> */
[----:B------:R4:W-:Y:S01]  /*4ff00*/  ST.E desc[UR18][R2.64+0x1e8], R146 ;  /* 0x0001e89202007985 */ /* 0x0009e2000c101912 */
        /* <DEDUP_REMOVED lines=360> */
[----:B------:R-:W-:Y:S01]  /*51590*/  VIADD R6, R6, 0x280 ;  /* 0x0000028006067836 */ /* 0x000fe20000000000 */
[----:B------:R-:W-:-:S04]  /*515a0*/  R2UR UR7, R7 ;  /* 0x00000000070772ca */ /* 0x000fc800000e0000 */
[----:B------:R-:W-:Y:S02]  /*515b0*/  R2UR UR6, R6 ;  /* 0x00000000060672ca */ /* 0x000fe400000e0000 */
[----:B------:R-:W-:Y:S02]  /*515c0*/  F2FP.F16.F32.PACK_AB R152, R186, R187 ;  /* 0x000000bbba98723e */ /* 0x000fe400000000ff */
[----:B------:R-:W-:Y:S02]  /*515d0*/  F2FP.F16.F32.PACK_AB R154, R184, R185 ;  /* 0x000000b9b89a723e */ /* 0x000fe400000000ff */
[----:B------:R-:W-:Y:S02]  /*515e0*/  F2FP.F16.F32.PACK_AB R153, R159, R160 ;  /* 0x000000a09f99723e */ /* 0x000fe400000000ff */
[----:B------:R-:W-:Y:S02]  /*515f0*/  F2FP.F16.F32.PACK_AB R155, R157, R158 ;  /* 0x0000009e9d9b723e */ /* 0x000fe400000000ff */
        /* <DEDUP_REMOVED lines=27> */
[C---:B------:R-:W-:Y:S01]  /*517b0*/  R2UR UR7, R5.reuse ;  /* 0x00000000050772ca */ /* 0x040fe200000e0000 */
[----:B------:R-:W-:Y:S02]  /*517c0*/  WARPGROUP.DEPBAR.LE gsb0, 0x0 ;  /* 0x00008000000079c5 */ /* 0x000fe40000010000 */
[----:B------:R-:W-:Y:S01]  /*517d0*/  ST.E desc[UR4][R2.64], R24 ;  /* 0x0000001802007985 */ /* 0x000fe2000c101904 */
[----:B------:R-:W-:Y:S02]  /*517e0*/  R2UR UR4, R4 ;  /* 0x00000000040472ca */ /* 0x000fe400000e0000 */
[----:B------:R-:W-:-:S07]  /*517f0*/  R2UR UR5, R5 ;  /* 0x00000000050572ca */ /* 0x000fce00000e0000 */
[----:B------:R0:W-:Y:S01]  /*51800*/  ST.E desc[UR6][R2.64+0x4], R25 ;  /* 0x0000041902007985 */ /* 0x0001e2000c101906 */
[C---:B------:R-:W-:Y:S02]  /*51810*/  R2UR UR6, R4.reuse ;  /* 0x00000000040672ca */ /* 0x040fe400000e0000 */
[C---:B------:R-:W-:Y:S01]  /*51820*/  R2UR UR7, R5.reuse ;  /* 0x00000000050772ca */ /* 0x040fe200000e0000 */
[----:B------:R-:W-:Y:S01]  /*51830*/  ST.E desc[UR8][R2.64+0x8], R26 ;  /* 0x0000081a02007985 */ /* 0x000fe2000c101908 */
[C---:B------:R-:W-:Y:S02]  /*51840*/  R2UR UR8, R4.reuse ;  /* 0x00000000040872ca */ /* 0x040fe400000e0000 */
[C---:B------:R-:W-:Y:S01]  /*51850*/  R2UR UR9, R5.reuse ;  /* 0x00000000050972ca */ /* 0x040fe200000e0000 */
[----:B------:R1:W-:Y:S01]  /*51860*/  ST.E desc[UR10][R2.64+0xc], R27 ;  /* 0x00000c1b02007985 */ /* 0x0003e2000c10190a */
[C---:B------:R-:W-:Y:S02]  /*51870*/  R2UR UR10, R4.reuse ;  /* 0x00000000040a72ca */ /* 0x040fe400000e0000 */
[----:B------:R-:W-:Y:S01]  /*51880*/  R2UR UR11, R5 ;  /* 0x00000000050b72ca */ /* 0x000fe200000e0000 */
[----:B------:R-:W-:Y:S01]  /*51890*/  ST.E desc[UR12][R2.64+0x10], R28 ;  /* 0x0000101c02007985 */ /* 0x000fe2000c10190c */
        /* <DEDUP_REMOVED lines=8> */
[----:B------:R3:W-:Y:S01]  /*51920*/  ST.E desc[UR18][R2.64+0x1c], R31 ;  /* 0x00001c1f02007985 */ /* 0x0007e2000c101912 */
        /* <DEDUP_REMOVED lines=361> */
[----:B------:R4:W-:Y:S01]  /*52fc0*/  ST.E desc[UR6][R8.64], R189 ;  /* 0x000000bd08007985 */ /* 0x0009e2000c101906 */
        /* <DEDUP_REMOVED lines=407> */
[----:B--2---:R-:W-:Y:S01]  /*54940*/  ST.E desc[UR20][R2.64+0x20], R29 ;  /* 0x0000201d02007985 */ /* 0x004fe2000c101914 */
[C---:B------:R-:W-:Y:S02]  /*54950*/  R2UR UR20, R4.reuse ;  /* 0x00000000041472ca */ /* 0x040fe400000e0000 */
[C---:B------:R-:W-:Y:S01]  /*54960*/  R2UR UR21, R5.reuse ;  /* 0x00000000051572ca */ /* 0x040fe200000e0000 */
[----:B---3--:R-:W-:Y:S01]  /*54970*/  ST.E desc[UR22][R2.64+0x24], R31 ;  /* 0x0000241f02007985 */ /* 0x008fe2000c101916 */
[C---:B------:R-:W-:Y:S02]  /*54980*/  R2UR UR22, R4.reuse ;  /* 0x00000000041672ca */ /* 0x040fe400000e0000 */
[----:B------:R-:W-:Y:S01]  /*54990*/  R2UR UR23, R5 ;  /* 0x00000000051772ca */ /* 0x000fe200000e0000 */
[----:B----4-:R-:W-:Y:S01]  /*549a0*/  ST.E desc[UR24][R2.64+0x28], R9 ;  /* 0x0000280902007985 */ /* 0x010fe2000c101918 */
        /* <DEDUP_REMOVED lines=331> */
[----:B0-----:R-:W2:Y:S01]  /*55e60*/  LDL.64 R8, [R162+0x40] ;  /* 0x00004000a2087983 */ /* 0x001ea20000100a00 */
        /* <DEDUP_REMOVED lines=10> */
[----:B-1----:R-:W-:Y:S05]  /*55f10*/  @!P0 BRA `(.L_x_11519) ;  /* 0x0000000000048947 */ /* 0x002fea0003800000 */
[----:B------:R-:W-:Y:S01]  /*55f20*/  BPT.TRAP 0x1 ;  /* 0x000000040000795c */ /* 0x000fe20000300000 */
.L_x_11519:
[----:B------:R-:W-:Y:S05]  /*55f30*/  BSYNC B2 ;  /* 0x0000000000027941 */ /* 0x000fea0003800000 */
.L_x_11518:
[C---:B------:R-:W-:Y:S02]  /*55f40*/  R2UR UR6, R4.reuse ;  /* 0x00000000040672ca */ /* 0x040fe400000e0000 */
[C---:B------:R-:W-:Y:S02]  /*55f50*/  R2UR UR7, R5.reuse ;  /* 0x00000000050772ca */ /* 0x040fe400000e0000 */
[----:B------:R-:W-:Y:S02]  /*55f60*/  R2UR UR4, R4 ;  /* 0x00000000040472ca */ /* 0x000fe400000e0000 */
[----:B------:R-:W-:-:S09]  /*55f70*/  R2UR UR5, R5 ;  /* 0x00000000050572ca */ /* 0x000fd200000e0000 */
[----:B------:R-:W2:Y:S04]  /*55f80*/  LD.E.64 R2, desc[UR6][R8.64+0x20] ;  /* 0x0000200608027980 */ /* 0x000ea8000c101b00 */
[----:B------:R-:W3:Y:S01]  /*55f90*/  LD.E R0, desc[UR4][R8.64+0xc] ;  /* 0x00000c0408007980 */ /* 0x000ee2000c101900 */
[----:B------:R-:W-:Y:S01]  /*55fa0*/  IMAD.MOV.U32 R191, RZ, RZ, 0x0 ;  /* 0x00000000ffbf7424 */ /* 0x000fe200078e00ff */
[----:B--2---:R-:W-:-:S05]  /*55fb0*/  MOV R3, R2 ;  /* 0x0000000200037202 */ /* 0x004fca0000000f00 */
[----:B-----5:R-:W-:-:S05]  /*55fc0*/  IMAD R3, R6, 0x8, R3 ;  /* 0x0000000806037824 */ /* 0x020fca00078e0203 */
[----:B---3--:R-:W-:-:S04]  /*55fd0*/  PRMT R0, R0, 0x654, R3 ;  /* 0x0000065400007816 */ /* 0x008fc80000000003 */
[----:B------:R0:W-:Y:S02]  /*55fe0*/  SYNCS.ARRIVE.TRANS64.RED.A1T0 RZ, [R0+URZ], RZ ;  /* 0x000000ff00ff79a7 */ /* 0x0001e4000810043f */
[----:B0-----:R-:W-:Y:S05]  /*55ff0*/  RET.REL.NODEC R190 `(_ZN7cutlass13device_kernelIN5flash11enable_sm90INS1_16FlashAttnFwdSm90INS1_25CollectiveMainloopFwdSm90ILi2EN4cute5tupleIJNS5_1CILi1EEES8_S8_EEENS6_IJNS7_ILi128EEENS7_ILi96EEENS7_ILi64EEEEEELi256ENS_6half_tEfNS_4arch4Sm90ELb0ELb1ELb0ELb0ELb1ELb0ELb1ELb1ELb0ELb1ELb1ELb0EEENS1_21CollectiveEpilogueFwdINS6_IJSA_NS7_ILi256EEESB_EEES9_SE_SG_Li256ELb0ELb1ELb1ELb0EEENS1_19SingleTileSchedulerILb0ELb1ELb1ELi128EEEEEEEEEvNT_6ParamsE) ;  /* 0xfffffaa0be007950 */ /* 0x001fea0003c3ffff */
.L_x_11494:
[----:B0-----:R0:W1:Y:S02]  /*56000*/  SYNCS.PHASECHK.TRANS64.TRYWAIT P0, [R11+URZ], R12 ;  /* 0x0000000c0b0075a7 */ /* 0x001064000800017f */
[----:B-1----:R-:W-:Y:S05]  /*56010*/  @!P0 NANOSLEEP.SYNCS 0x989680 ;  /* 0x009896800000895d */ /* 0x002fea0003900000 */
[----:B------:R-:W1:Y:S02]  /*56020*/  @!P0 SYNCS.PHASECHK.TRANS64 P0, [R11+URZ], R12 ;  /* 0x0000000c0b0085a7 */ /* 0x000e64000800007f */
[----:B-1----:R-:W-:Y:S05]  /*56030*/  @!P0 BRA `(.L_x_11494) ;  /* 0xfffffffc00f08947 */ /* 0x002fea000383ffff */
[----:B------:R-:W-:Y:S05]  /*56040*/  BRA `(.L_x_11493) ;  /* 0xfffffe4c00a87947 */ /* 0x000fea000383ffff */
.L_x_11501:
[----:B0-----:R0:W1:Y:S02]  /*56050*/  SYNCS.PHASECHK.TRANS64.TRYWAIT P0, [R11+URZ], R12 ;  /* 0x0000000c0b0075a7 */ /* 0x001064000800017f */
[----:B-1----:R-:W-:Y:S05]  /*56060*/  @!P0 NANOSLEEP.SYNCS 0x989680 ;  /* 0x009896800000895d */ /* 0x002fea0003900000 */
[----:B------:R-:W1:Y:S02]  /*56070*/  @!P0 SYNCS.PHASECHK.TRANS64 P0, [R11+URZ], R12 ;  /* 0x0000000c0b0085a7 */ /* 0x000e64000800007f */
[----:B-1----:R-:W-:Y:S05]  /*56080*/  @!P0 BRA `(.L_x_11501) ;  /* 0xfffffffc00f08947 */ /* 0x002fea000383ffff */
[----:B------:R-:W-:Y:S05]  /*56090*/  BRA `(.L_x_11500) ;  /* 0xfffffe54007c7947 */ /* 0x000fea000383ffff */
.L_x_11520:
        /* <DEDUP_REMOVED lines=14> */
.L_x_15667:


//--------------------- .text._ZN7cutlass13device_kernelIN5flash11enable_sm90INS1_16FlashAttnFwdSm90INS1_25CollectiveMainloopFwdSm90ILi2EN4cute5tupleIJNS5_1CILi1EEES8_S8_EEENS6_IJNS7_ILi128EEENS7_ILi96EEENS7_ILi64EEEEEELi256ENS_6half_tEfNS_4arch4Sm90ELb0ELb1ELb0ELb1ELb1ELb0ELb0ELb1ELb0ELb1ELb1ELb0EEENS1_21CollectiveEpilogueFwdINS6_IJSA_NS7_ILi256EEESB_EEES9_SE_SG_Li256ELb1ELb1ELb1ELb0EEENS1_36VarlenDynamicPersistentTileSchedulerILi128ELi96ELi256ELi128ELb1ELb1ELb1ELb1ELb0ELb1EEEEEEEEEvNT_6ParamsE --------------------------
	.section	.text._ZN7cutlass13device_kernelIN5flash11enable_sm90INS1_16FlashAttnFwdSm90INS1_25CollectiveMainloopFwdSm90ILi2EN4cute5tupleIJNS5_1CILi1EEES8_S8_EEENS6_IJNS7_ILi128EEENS7_ILi96EEENS7_ILi64EEEEEELi256ENS_6half_tEfNS_4arch4Sm90ELb0ELb1ELb0ELb1ELb1ELb0ELb0ELb1ELb0ELb1ELb1ELb0EEENS1_21CollectiveEpilogueFwdINS6_IJSA_NS7_ILi256EEESB_EEES9_SE_SG_Li256ELb1ELb1ELb1ELb0EEENS1_36VarlenDynamicPersistentTileSchedulerILi128ELi96ELi256ELi128ELb1ELb1ELb1ELb1ELb0ELb1EEEEEEEEEvNT_6ParamsE,"ax",@progbits
	.align	128
.text._ZN7cutlass13device_kernelIN5flash11enable_sm90INS1_16FlashAttnFwdSm90INS1_25CollectiveMainloopFwdSm90ILi2EN4cute5tupleIJNS5_1CILi1EEES8_S8_EEENS6_IJNS7_ILi128EEENS7_ILi96EEENS7_ILi64EEEEEELi256ENS_6half_tEfNS_4arch4Sm90ELb0ELb1ELb0ELb1ELb1ELb0ELb0ELb1ELb0ELb1ELb1ELb0EEENS1_21CollectiveEpilogueFwdINS6_IJSA_NS7_ILi256EEESB_EEES9_SE_SG_Li256ELb1ELb1ELb1ELb0EEENS1_36VarlenDynamicPersistentTileSchedulerILi128ELi96ELi256ELi128ELb1ELb1ELb1ELb1ELb0ELb1EEEEEEEEEvNT_6ParamsE:
        .type           _ZN7cutlass13device_kernelIN5flash11enable_sm90INS1_16FlashAttnFwdSm90INS1_25CollectiveMainloopFwdSm90ILi2EN4cute5tupleIJNS5_1CILi1EEES8_S8_EEENS6_IJNS7_ILi128EEENS7_ILi96EEENS7_ILi64EEEEEELi256ENS_6half_tEfNS_4arch4Sm90ELb0ELb1ELb0ELb1ELb1ELb0ELb0ELb1ELb0ELb1ELb1ELb0EEENS1_21CollectiveEpilogueFwdINS6_IJSA_NS7_ILi256EEESB_EEES9_SE_SG_Li256ELb1ELb1ELb1ELb0EEENS1_36VarlenDynamicPersistentTileSchedulerILi128ELi96ELi256ELi128ELb1ELb1ELb1ELb1ELb0ELb1EEEEEEEEEvNT_6ParamsE,@function
        .size           _ZN7cutlass13device_kernelIN5flash11enable_sm90INS1_16FlashAttnFwdSm90INS1_25CollectiveMainloopFwdSm90ILi2EN4cute5tupleIJNS5_1CILi1EEES8_S8_EEENS6_IJNS7_ILi128EEENS7_ILi96EEENS7_ILi64EEEEEELi256ENS_6half_tEfNS_4arch4Sm90ELb0ELb1ELb0ELb1ELb1ELb0ELb0ELb1ELb0ELb1ELb1ELb0EEENS1_21CollectiveEpilogueFwdINS6_IJSA_NS7_ILi256EEESB_EEES9_SE_SG_Li256ELb1ELb1ELb1ELb0EEENS1_36VarlenDynamicPersistentTileSchedulerILi128ELi96ELi256ELi128ELb1ELb1ELb1ELb1ELb0ELb1EEEEEEEEEvNT_6ParamsE,(.L_x_15669 - _ZN7cutlass13device_kernelIN5flash11enable_sm90INS1_16FlashAttnFwdSm90INS1_25CollectiveMainloopFwdSm90ILi2EN4cute5tupleIJNS5_1CILi1EEES8_S8_EEENS6_IJNS7_ILi128EEENS7_ILi96EEENS7_ILi64EEEEEELi256ENS_6half_tEfNS_4arch4Sm90ELb0ELb1ELb0ELb1ELb1ELb0ELb0ELb1ELb0ELb1ELb1ELb0EEENS1_21CollectiveEpilogueFwdINS6_IJSA_NS7_ILi256EEESB_EEES9_SE_SG_Li256ELb1ELb1ELb1ELb0EEENS1_36VarlenDynamicPersistentTileSchedulerILi128ELi96ELi256ELi128ELb1ELb1ELb1ELb1ELb0ELb1EEEEEEEEEvNT_6ParamsE)
        .other          _ZN7cutlass13device_kernelIN5flash11enable_sm90INS1_16FlashAttnFwdSm90INS1_25CollectiveMainloopFwdSm90ILi2EN4cute5tupleIJNS5_1CILi1EEES8_S8_EEENS6_IJNS7_ILi128EEENS7_ILi96EEENS7_ILi64EEEEEELi256ENS_6half_tEfNS_4arch4Sm90ELb0ELb1ELb0ELb1ELb1ELb0ELb0ELb1ELb0ELb1ELb1ELb0EEENS1_21CollectiveEpilogueFwdINS6_IJSA_NS7_ILi256EEESB_EEES9_SE_SG_Li256ELb1ELb1ELb1ELb0EEENS1_36VarlenDynamicPersistentTileSchedulerILi128ELi96ELi256ELi128ELb1ELb1ELb1ELb1ELb0ELb1EEEEEEEEEvNT_6ParamsE,@"STO_CUDA_ENTRY STV_DEFAULT"
_ZN7cutlass13device_kernelIN5flash11enable_sm90INS1_16FlashAttnFwdSm90INS1_25CollectiveMainloopFwdSm90ILi2EN4cute5tupleIJNS5_1CILi1EEES8_S8_EEENS6_IJNS7_ILi128EEENS7_ILi96EEENS7_ILi64EEEEEELi256ENS_6half_tEfNS_4arch4Sm90ELb0ELb1ELb0ELb1ELb1ELb0ELb0ELb1ELb0ELb1ELb1ELb0EEENS1_21CollectiveEpilogueFwdINS6_IJSA_NS7_ILi256EEESB_EEES9_SE_SG_Li256ELb1ELb1ELb1ELb0EEENS1_36VarlenDynamicPersistentTileSchedulerILi128ELi96ELi256ELi128ELb1ELb1ELb1ELb1ELb0ELb1EEEEEEEEEvNT_6ParamsE:
        /* <DEDUP_REMOVED lines=45> */
.L_x_11521:
        /* <DEDUP_REMOVED lines=22> */
.L_x_11522:
        /* <DEDUP_REMOVED lines=18> */
.L_x_11523:
        /* <DEDUP_REMOVED lines=22> */
.L_x_11524:
        /* <DEDUP_REMOVED lines=23> */
.L_x_11525:
        /* <DEDUP_REMOVED lines=8> */
.L_x_11527:
        /* <DEDUP_REMOVED lines=28> */
[----:B------:R-:W-:-:S03]  /*0a60*/  LOP3.LUT R5, R2, 0xffffff80, RZ, 0xc0, !PT ;  /* 0xffffff8002057812 */ /* 0x000fc600078ec0ff */
[----:B------:R-:W-:Y:S02]  /*0a70*/  IMAD.SHL.U32 R6, R4, 0x20, RZ ;  /* 0x0000002004067824 */ /* 0x000fe400078e00ff */
[----:B------:R-:W-:Y:S01]  /*0a80*/  IMAD.IADD R13, R0, 0x1, -R5 ;  /* 0x00000001000d7824 */ /* 0x000fe200078e0a05 */
[CC--:B------:R-:W-:Y:S02]  /*0a90*/  LEA.HI R5, R3.reuse, R0.reuse, RZ, 0x2 ;  /* 0x0000000003057211 */ /* 0x0c0fe400078f10ff */
[----:B------:R-:W-:Y:S02]  /*0aa0*/  LEA.HI R3, R3, R0, RZ, 0x4 ;  /* 0x0000000003037211 */ /* 0x000fe400078f20ff */
[----:B------:R-:W-:Y:S01]  /*0ab0*/  SHF.R.S32.HI R8, RZ, 0x1f, R13 ;  /* 0x0000001fff087819 */ /* 0x000fe2000001140d */
[----:B------:R-:W-:Y:S01]  /*0ac0*/  STL [R1], R13 ;  /* 0x0000000d01007387 */ /* 0x000fe20000100800 */
[----:B------:R-:W-:Y:S02]  /*0ad0*/  LOP3.LUT R11, R5, 0xfffffffc, RZ, 0xc0, !PT ;  /* 0xfffffffc050b7812 */ /* 0x000fe400078ec0ff */
[----:B------:R-:W-:-:S02]  /*0ae0*/  LOP3.LUT R5, R3, 0x3fffff0, RZ, 0xc0, !PT ;  /* 0x03fffff003057812 */ /* 0x000fc400078ec0ff */
[----:B------:R-:W-:Y:S01]  /*0af0*/  SHF.R.S32.HI R4, RZ, 0x4, R3 ;  /* 0x00000004ff047819 */ /* 0x000fe20000011403 */
[----:B------:R-:W-:Y:S01]  /*0b00*/  IMAD.IADD R12, R0, 0x1, -R11 ;  /* 0x00000001000c7824 */ /* 0x000fe200078e0a0b */
[----:B------:R-:W-:Y:S01]  /*0b10*/  LEA.HI R9, R8, R13, RZ, 0x2 ;  /* 0x0000000d08097211 */ /* 0x000fe200078f10ff */
[----:B------:R-:W-:Y:S01]  /*0b20*/  IMAD.IADD R5, R0, 0x1, -R5 ;  /* 0x0000000100057824 */ /* 0x000fe200078e0a05 */
[----:B------:R-:W-:Y:S02]  /*0b30*/  LEA.HI R0, R3, R4, RZ, 0x1 ;  /* 0x0000000403007211 */ /* 0x000fe400078f08ff */
        /* <DEDUP_REMOVED lines=8> */
[----:B------:R-:W-:Y:S01]  /*0bc0*/  IMAD R6, R5, 0x40, R6 ;  /* 0x0000004005067824 */ /* 0x000fe200078e0206 */
[----:B------:R-:W-:Y:S01]  /*0bd0*/  LEA.HI R8, R8, R13, RZ, 0x5 ;  /* 0x0000000d08087211 */ /* 0x000fe200078f28ff */
[----:B------:R-:W-:Y:S01]  /*0be0*/  IMAD.IADD R7, R4, 0x1, -R7 ;  /* 0x0000000104077824 */ /* 0x000fe200078e0a07 */
[----:B------:R-:W-:Y:S01]  /*0bf0*/  LOP3.LUT R2, R2, 0x3fffffe, RZ, 0xc0, !PT ;  /* 0x03fffffe02027812 */ /* 0x000fe200078ec0ff */
[----:B------:R-:W-:Y:S01]  /*0c00*/  IMAD.IADD R11, R10, 0x1, -R11 ;  /* 0x000000010a0b7824 */ /* 0x000fe200078e0a0b */
[----:B------:R-:W-:-:S02]  /*0c10*/  LEA.HI R0, R12, R12, RZ, 0x1 ;  /* 0x0000000c0c007211 */ /* 0x000fc400078f08ff */
[----:B------:R-:W-:Y:S01]  /*0c20*/  SHF.R.S32.HI R8, RZ, 0x5, R8 ;  /* 0x00000005ff087819 */ /* 0x000fe20000011408 */
[----:B------:R-:W-:Y:S01]  /*0c30*/  IMAD.IADD R2, R3, 0x1, -R2 ;  /* 0x0000000103027824 */ /* 0x000fe200078e0a02 */
[----:B------:R-:W-:Y:S01]  /*0c40*/  LOP3.LUT R3, R0, 0x1ffffffe, RZ, 0xc0, !PT ;  /* 0x1ffffffe00037812 */ /* 0x000fe200078ec0ff */
[----:B------:R-:W-:Y:S01]  /*0c50*/  IMAD R0, R7, 0x8, R6 ;  /* 0x0000000807007824 */ /* 0x000fe200078e0206 */
[----:B------:R-:W-:Y:S01]  /*0c60*/  LOP3.LUT R9, R9, 0x7ffffffc, RZ, 0xc0, !PT ;  /* 0x7ffffffc09097812 */ /* 0x000fe200078ec0ff */
[----:B------:R-:W-:Y:S02]  /*0c70*/  IMAD R11, R8, 0x10, R11 ;  /* 0x00000010080b7824 */ /* 0x000fe400078e020b */
[----:B------:R-:W-:Y:S01]  /*0c80*/  IMAD.IADD R3, R12, 0x1, -R3 ;  /* 0x000000010c037824 */ /* 0x000fe200078e0a03 */
[----:B------:R0:W-:Y:S01]  /*0c90*/  STL [R1+0x18], R0 ;  /* 0x0000180001007387 */ /* 0x0001e20000100800 */
[----:B------:R-:W-:-:S04]  /*0ca0*/  IMAD.IADD R9, R13, 0x1, -R9 ;  /* 0x000000010d097824 */ /* 0x000fc800078e0a09 */
[----:B------:R-:W-:-:S04]  /*0cb0*/  IMAD.SHL.U32 R17, R9, 0x2, RZ ;  /* 0x0000000209117824 */ /* 0x000fc800078e00ff */
[C---:B------:R-:W-:Y:S02]  /*0cc0*/  VIADD R229, R17.reuse, 0x8 ;  /* 0x0000000811e57836 */ /* 0x040fe40000000000 */
[----:B0-----:R-:W-:Y:S02]  /*0cd0*/  IMAD R0, R2, 0x40, R11 ;  /* 0x0000004002007824 */ /* 0x001fe400078e020b */
        /* <DEDUP_REMOVED lines=53> */
[----:B0-----:R-:W-:-:S07]  /*1030*/  SHF.R.S32.HI R2, RZ, 0x1f, R204 ;  /* 0x0000001fff027819 */ /* 0x001fce00000114cc */
.L_x_11639:
[----:B------:R-:W-:Y:S01]  /*1040*/  ULDC.64 UR8, c[0x0][0xa28] ;  /* 0x00028a0000087ab9 */ /* 0x000fe20000000a00 */
[----:B0---4-:R-:W0:Y:S01]  /*1050*/  LDC.64 R6, c[0x0][0x418] ;  /* 0x00010600ff067b82 */ /* 0x011e220000000a00 */
[----:B------:R-:W-:Y:S01]  /*1060*/  UISETP.NE.U32.AND UP0, UPT, UR8, URZ, UPT ;  /* 0x0000003f0800728c */ /* 0x000fe2000bf05070 */
[----:B------:R-:W-:-:S03]  /*1070*/  IMAD.MOV.U32 R4, RZ, RZ, RZ ;  /* 0x000000ffff047224 */ /* 0x000fc600078e00ff */
[----:B------:R-:W-:-:S03]  /*1080*/  UISETP.NE.AND.EX UP0, UPT, UR9, URZ, UPT, UP0 ;  /* 0x0000003f0900728c */ /* 0x000fc6000bf05300 */
[----:B------:R-:W-:Y:S01]  /*1090*/  ULDC.64 UR8, c[0x0][0xa18] ;  /* 0x0002860000087ab9 */ /* 0x000fe20000000a00 */
[----:B-12---:R-:W1:Y:S01]  /*10a0*/  LDC R0, c[0x0][0x424] ;  /* 0x00010900ff007b82 */ /* 0x006e620000000800 */
[----:B------:R-:W-:Y:S01]  /*10b0*/  UISETP.NE.U32.AND UP1, UPT, UR8, URZ, UPT ;  /* 0x0000003f0800728c */ /* 0x000fe2000bf25070 */
[----:B------:R-:W-:-:S03]  /*10c0*/  PLOP3.LUT P0, PT, PT, PT, UP0, 0x80, 0x0 ;  /* 0x000000000000781c */ /* 0x000fc60003f0f008 */
[----:B------:R-:W-:-:S03]  /*10d0*/  UISETP.NE.AND.EX UP1, UPT, UR9, URZ, UPT, UP1 ;  /* 0x0000003f0900728c */ /* 0x000fc6000bf25310 */
[----:B------:R-:W-:Y:S01]  /*10e0*/  @UP0 ULDC.64 UR8, c[0x0][0xa28] ;  /* 0x00028a0000080ab9 */ /* 0x000fe20000000a00 */
[----:B------:R-:W2:Y:S01]  /*10f0*/  LDC R9, c[0x0][0x2f0] ;  /* 0x0000bc00ff097b82 */ /* 0x000ea20000000800 */
[----:B------:R-:W-:Y:S01]  /*1100*/  @UP0 UIMAD.WIDE UR8, UR7, 0x4, UR8 ;  /* 0x00000004070808a5 */ /* 0x000fe2000f8e0208 */
[----:B------:R-:W-:-:S05]  /*1110*/  PLOP3.LUT P2, PT, PT, PT, UP1, 0x80, 0x0 ;  /* 0x000000000000781c */ /* 0x000fca0003f4f018 */
[----:B------:R-:W-:Y:S01]  /*1120*/  @UP1 ULDC.64 UR10, c[0x0][0xa18] ;  /* 0x00028600000a1ab9 */ /* 0x000fe20000000a00 */
[----:B------:R-:W-:Y:S02]  /*1130*/  IMAD.U32 R2, RZ, RZ, UR8 ;  /* 0x00000008ff027e24 */ /* 0x000fe4000f8e00ff */
[----:B---3--:R-:W-:Y:S01]  /*1140*/  IMAD.U32 R3, RZ, RZ, UR9 ;  /* 0x00000009ff037e24 */ /* 0x008fe2000f8e00ff */
[----:B------:R-:W-:-:S04]  /*1150*/  @UP1 UIMAD.WIDE UR8, UR7, 0x4, UR10 ;  /* 0x00000004070818a5 */ /* 0x000fc8000f8e020a */
[----:B------:R3:W5:Y:S02]  /*1160*/  @P0 LDG.E R4, desc[UR48][R2.64] ;  /* 0x0000003002040981 */ /* 0x000764000c1e1900 */
[----:B------:R-:W-:Y:S02]  /*1170*/  IMAD.U32 R18, RZ, RZ, UR8 ;  /* 0x00000008ff127e24 */ /* 0x000fe4000f8e00ff */
[----:B------:R-:W-:Y:S01]  /*1180*/  IMAD.U32 R19, RZ, RZ, UR9 ;  /* 0x00000009ff137e24 */ /* 0x000fe2000f8e00ff */
[----:B------:R-:W-:-:S04]  /*1190*/  ULDC.64 UR8, c[0x0][0xa20] ;  /* 0x0002880000087ab9 */ /* 0x000fc80000000a00 */
[----:B------:R3:W5:Y:S01]  /*11a0*/  @P2 LDG.E R18, desc[UR48][R18.64] ;  /* 0x0000003012122981 */ /* 0x000762000c1e1900 */
[----:B0-----:R-:W-:Y:S01]  /*11b0*/  ISETP.NE.U32.AND P0, PT, R6, RZ, PT ;  /* 0x000000ff0600720c */ /* 0x001fe20003f05070 */
[----:B------:R-:W-:Y:S01]  /*11c0*/  ULOP3.LUT UR40, UR5, 0xffff, URZ, 0xc0, !UPT ;  /* 0x0000ffff05287892 */ /* 0x000fe2000f8ec03f */
[----:B------:R-:W-:Y:S02]  /*11d0*/  ISETP.NE.U32.AND P1, PT, RZ, UR8, PT ;  /* 0x00000008ff007c0c */ /* 0x000fe4000bf25070 */
[----:B------:R-:W-:Y:S02]  /*11e0*/  ISETP.NE.AND.EX P0, PT, R7, RZ, PT, P0 ;  /* 0x000000ff0700720c */ /* 0x000fe40003f05300 */
[----:B------:R-:W-:Y:S02]  /*11f0*/  ISETP.NE.AND.EX P1, PT, RZ, UR9, PT, P1 ;  /* 0x00000009ff007c0c */ /* 0x000fe4000bf25310 */
[----:B-1----:R-:W-:Y:S01]  /*1200*/  SEL R0, R0, 0x1, P0 ;  /* 0x0000000100007807 */ /* 0x002fe20000000000 */
[----:B---3--:R-:W-:Y:S10]  /*1210*/  @P2 BRA `(.L_x_11528) ;  /* 0x0000000000302947 */ /* 0x008ff40003800000 */
[----:B------:R-:W-:Y:S01]  /*1220*/  ULDC.64 UR8, c[0x0][0xa00] ;  /* 0x0002800000087ab9 */ /* 0x000fe20000000a00 */
[----:B-----5:R-:W0:Y:S01]  /*1230*/  LDC R18, c[0x0][0x288] ;  /* 0x0000a200ff127b82 */ /* 0x020e220000000800 */
[----:B------:R-:W-:-:S04]  /*1240*/  ISETP.NE.U32.AND P0, PT, RZ, UR8, PT ;  /* 0x00000008ff007c0c */ /* 0x000fc8000bf05070 */
[----:B------:R-:W-:-:S13]  /*1250*/  ISETP.NE.AND.EX P0, PT, RZ, UR9, PT, P0 ;  /* 0x00000009ff007c0c */ /* 0x000fda000bf05300 */
[----:B------:R-:W-:Y:S05]  /*1260*/  @!P0 BRA `(.L_x_11528) ;  /* 0x00000000001c8947 */ /* 0x000fea0003800000 */
[----:B------:R-:W-:Y:S02]  /*1270*/  ULDC.64 UR8, c[0x0][0xa00] ;  /* 0x0002800000087ab9 */ /* 0x000fe40000000a00 */
[----:B------:R-:W-:-:S06]  /*1280*/  UIMAD.WIDE UR8, UR7, 0x4, UR8 ;  /* 0x00000004070878a5 */ /* 0x000fcc000f8e0208 */
[----:B------:R-:W-:Y:S02]  /*1290*/  IMAD.U32 R2, RZ, RZ, UR8 ;  /* 0x00000008ff027e24 */ /* 0x000fe4000f8e00ff */
[----:B------:R-:W-:-:S05]  /*12a0*/  IMAD.U32 R3, RZ, RZ, UR9 ;  /* 0x00000009ff037e24 */ /* 0x000fca000f8e00ff */
[----:B0-----:R-:W3:Y:S04]  /*12b0*/  LDG.E R18, desc[UR48][R2.64] ;  /* 0x0000003002127981 */ /* 0x001ee8000c1e1900 */
[----:B------:R-:W3:Y:S02]  /*12c0*/  LDG.E R5, desc[UR48][R2.64+0x4] ;  /* 0x0000043002057981 */ /* 0x000ee4000c1e1900 */
[----:B---3--:R-:W-:-:S07]  /*12d0*/  IMAD.IADD R18, R5, 0x1, -R18 ;  /* 0x0000000105127824 */ /* 0x008fce00078e0a12 */
.L_x_11528:
[----:B------:R-:W-:Y:S01]  /*12e0*/  UMOV UR41, UR7 ;  /* 0x0000000700297c82 */ /* 0x000fe20008000000 */
[----:B--2---:R-:W-:Y:S01]  /*12f0*/  IMAD R19, R0, R9, RZ ;  /* 0x0000000900137224 */ /* 0x004fe200078e02ff */
[----:B------:R-:W-:Y:S06]  /*1300*/  @!P1 BRA `(.L_x_11529) ;  /* 0x0000000000189947 */ /* 0x000fec0003800000 */
[----:B------:R-:W-:Y:S02]  /*1310*/  ULDC.64 UR8, c[0x0][0xa20] ;  /* 0x0002880000087ab9 */ /* 0x000fe40000000a00 */
[----:B------:R-:W-:-:S06]  /*1320*/  UIMAD.WIDE UR8, UR7, 0x4, UR8 ;  /* 0x00000004070878a5 */ /* 0x000fcc000f8e0208 */
[----:B------:R-:W-:Y:S02]  /*1330*/  IMAD.U32 R2, RZ, RZ, UR8 ;  /* 0x00000008ff027e24 */ /* 0x000fe4000f8e00ff */
[----:B------:R-:W-:-:S05]  /*1340*/  IMAD.U32 R3, RZ, RZ, UR9 ;  /* 0x00000009ff037e24 */ /* 0x000fca000f8e00ff */
[----:B------:R1:W5:Y:S01]  /*1350*/  LDG.E R19, desc[UR48][R2.64] ;  /* 0x0000003002137981 */ /* 0x000362000c1e1900 */
[----:B------:R-:W-:Y:S05]  /*1360*/  BRA `(.L_x_11530) ;  /* 0x00000000002c7947 */ /* 0x000fea0003800000 */
.L_x_11529:
        /* <DEDUP_REMOVED lines=9> */
[----:B------:R-:W2:Y:S02]  /*1400*/  LDG.E R0, desc[UR48][R2.64+0x4] ;  /* 0x0000043002007981 */ /* 0x000ea4000c1e1900 */
[----:B--2---:R-:W-:-:S07]  /*1410*/  IMAD.IADD R19, R0, 0x1, -R19 ;  /* 0x0000000100137824 */ /* 0x004fce00078e0a13 */
.L_x_11530:
[----:B------:R-:W2:Y:S01]  /*1420*/  LDC R0, c[0x0][0x448] ;  /* 0x00011200ff007b82 */ /* 0x000ea20000000800 */
[----:B------:R-:W-:Y:S01]  /*1430*/  USHF.L.U32 UR42, UR6, 0x7, URZ ;  /* 0x00000007062a7899 */ /* 0x000fe2000800063f */
[----:B-----5:R-:W-:Y:S01]  /*1440*/  IMAD.IADD R19, R19, 0x1, -R4 ;  /* 0x0000000113137824 */ /* 0x020fe200078e0a04 */
[----:B------:R-:W-:Y:S01]  /*1450*/  ULDC.64 UR12, c[0x0][0x9e0] ;  /* 0x00027800000c7ab9 */ /* 0x000fe20000000a00 */
[----:B------:R-:W-:Y:S01]  /*1460*/  LOP3.LUT R16, R16, 0xfff7ffff, RZ, 0xc0, !PT ;  /* 0xfff7ffff10107812 */ /* 0x000fe200078ec0ff */
[----:B------:R-:W-:Y:S02]  /*1470*/  UIADD3 UR4, UR42, 0x7f, URZ ;  /* 0x0000007f2a047890 */ /* 0x000fe4000fffe03f */
[----:B------:R-:W-:Y:S01]  /*1480*/  UISETP.GE.AND UP0, UPT, UR13, 0x1, UPT ;  /* 0x000000010d00788c */ /* 0x000fe2000bf06270 */
[----:B01----:R-:W-:-:S03]  /*1490*/  IADD3 R3, R19, 0x1, -R18 ;  /* 0x0000000113037810 */ /* 0x003fc60007ffe812 */
[----:B------:R-:W-:Y:S02]  /*14a0*/  UP2UR UR47, UPR, URZ, 0x1 ;  /* 0x000000013f2f7883 */ /* 0x000fe40008000000 */
[----:B------:R-:W-:Y:S02]  /*14b0*/  PLOP3.LUT P0, PT, PT, PT, UP0, 0x40, 0x0 ;  /* 0x000000000000781c */ /* 0x000fe40003f0e808 */
[----:B--2---:R-:W-:Y:S01]  /*14c0*/  ISETP.NE.AND P1, PT, R0, 0x1, PT ;  /* 0x000000010000780c */ /* 0x004fe20003f25270 */
[----:B------:R-:W-:-:S12]  /*14d0*/  IMAD.U32 R0, RZ, RZ, UR4 ;  /* 0x00000004ff007e24 */ /* 0x000fd8000f8e00ff */
[----:B------:R-:W0:Y:S01]  /*14e0*/  @P1 LDC R2, c[0x0][0x44c] ;  /* 0x00011300ff021b82 */ /* 0x000e220000000800 */
[----:B------:R-:W-:-:S07]  /*14f0*/  @P1 LOP3.LUT R16, R16, 0x80000, RZ, 0xfc, !PT ;  /* 0x0008000010101812 */ /* 0x000fce00078efcff */
[----:B------:R-:W1:Y:S01]  /*1500*/  @P1 LDC R5, c[0x0][0x450] ;  /* 0x00011400ff051b82 */ /* 0x000e620000000800 */
[----:B0-----:R-:W-:-:S05]  /*1510*/  @P1 IMAD.HI.U32 R2, R2, UR4, RZ ;  /* 0x0000000402021c27 */ /* 0x001fca000f8e00ff */
[----:B-1----:R-:W-:-:S05]  /*1520*/  @P1 SHF.R.U32.HI R0, RZ, R5, R2 ;  /* 0x00000005ff001219 */ /* 0x002fca0000011602 */
[----:B------:R-:W-:-:S04]  /*1530*/  IMAD.IADD R3, R3, 0x1, R0 ;  /* 0x0000000103037824 */ /* 0x000fc800078e0200 */
[----:B------:R-:W-:Y:S01]  /*1540*/  VIADD R0, R3, UR12 ;  /* 0x0000000c03007c36 */ /* 0x000fe20008000000 */
[----:B------:R-:W-:Y:S06]  /*1550*/  @P0 BRA `(.L_x_11531) ;  /* 0x0000000000480947 */ /* 0x000fec0003800000 */
[C---:B------:R-:W-:Y:S01]  /*1560*/  ISETP.GT.AND P0, PT, R3.reuse, RZ, PT ;  /* 0x000000ff0300720c */ /* 0x040fe20003f04270 */
[----:B------:R-:W-:-:S05]  /*1570*/  VIADD R2, R3, 0xffffffff ;  /* 0xffffffff03027836 */ /* 0x000fca0000000000 */
[----:B------:R-:W-:-:S07]  /*1580*/  R2UR UR4, R2 ;  /* 0x00000000020472ca */ /* 0x000fce00000e0000 */
[----:B------:R-:W-:Y:S08]  /*1590*/  @P0 BRA `(.L_x_11532) ;  /* 0x0000000000200947 */ /* 0x000ff00003800000 */
[----:B------:R-:W-:Y:S01]  /*15a0*/  R2UR UR4, R3 ;  /* 0x00000000030472ca */ /* 0x000fe200000e0000 */
[----:B------:R-:W-:-:S11]  /*15b0*/  UISETP.NE.AND UP0, UPT, UR13, 0x1, UPT ;  /* 0x000000010d00788c */ /* 0x000fd6000bf05270 */
[----:B------:R-:W-:Y:S01]  /*15c0*/  @UP0 ULDC.64 UR8, c[0x0][0x9e8] ;  /* 0x00027a0000080ab9 */ /* 0x000fe20000000a00 */
[----:B------:R-:W-:-:S04]  /*15d0*/  UIADD3 UR4, -UR4, URZ, URZ ;  /* 0x0000003f04047290 */ /* 0x000fc8000fffe13f */
[----:B------:R-:W-:-:S04]  /*15e0*/  UIMAD.WIDE.U32 UR6, UR4, UR8, URZ ;  /* 0x00000008040672a5 */ /* 0x000fc8000f8e003f */
[----:B------:R-:W-:-:S04]  /*15f0*/  @UP0 USHF.R.U32.HI UR4, URZ, UR9, UR7 ;  /* 0x000000093f040299 */ /* 0x000fc80008011607 */
[----:B------:R-:W-:Y:S01]  /*1600*/  ULOP3.LUT UR4, URZ, UR4, URZ, 0x33, !UPT ;  /* 0x000000043f047292 */ /* 0x000fe2000f8e333f */
[----:B------:R-:W-:Y:S11]  /*1610*/  BRA `(.L_x_11533) ;  /* 0x0000000000107947 */ /* 0x000ff60003800000 */
.L_x_11532:
[----:B------:R-:W-:-:S11]  /*1620*/  UISETP.NE.AND UP0, UPT, UR13, 0x1, UPT ;  /* 0x000000010d00788c */ /* 0x000fd6000bf05270 */
[----:B------:R-:W-:Y:S02]  /*1630*/  @UP0 ULDC.64 UR8, c[0x0][0x9e8] ;  /* 0x00027a0000080ab9 */ /* 0x000fe40000000a00 */
[----:B------:R-:W-:-:S04]  /*1640*/  UIMAD.WIDE.U32 UR6, UR4, UR8, URZ ;  /* 0x00000008040672a5 */ /* 0x000fc8000f8e003f */
[----:B------:R-:W-:-:S12]  /*1650*/  @UP0 USHF.R.U32.HI UR4, URZ, UR9, UR7 ;  /* 0x000000093f040299 */ /* 0x000fd80008011607 */
.L_x_11533:
[----:B------:R-:W-:-:S06]  /*1660*/  UIMAD UR4, UR4, UR13, UR13 ;  /* 0x0000000d040472a4 */ /* 0x000fcc000f8e020d */
[----:B------:R-:W-:-:S07]  /*1670*/  VIMNMX R0, R0, UR4, PT ;  /* 0x0000000400007c48 */ /* 0x000fce000bfe0100 */
.L_x_11531:
[----:B------:R-:W0:Y:S01]  /*1680*/  @P1 LDC R4, c[0x0][0x44c] ;  /* 0x00011300ff041b82 */ /* 0x000e220000000800 */
[----:B------:R-:W-:Y:S01]  /*1690*/  UISETP.GE.AND UP0, UPT, UR13, 0x1, UPT ;  /* 0x000000010d00788c */ /* 0x000fe2000bf06270 */
[----:B------:R-:W-:Y:S01]  /*16a0*/  IMAD.U32 R3, RZ, RZ, UR42 ;  /* 0x0000002aff037e24 */ /* 0x000fe2000f8e00ff */
[----:B------:R-:W-:Y:S01]  /*16b0*/  ULDC UR4, c[0x0][0x9dc] ;  /* 0x0002770000047ab9 */ /* 0x000fe20000000800 */
[----:B------:R-:W-:Y:S02]  /*16c0*/  VIADD R2, R0, 0x5f ;  /* 0x0000005f00027836 */ /* 0x000fe40000000000 */
[----:B------:R-:W-:Y:S01]  /*16d0*/  VIADD R0, R19, 0x5f ;  /* 0x0000005f13007836 */ /* 0x000fe20000000000 */
[----:B------:R-:W-:Y:S01]  /*16e0*/  PLOP3.LUT P0, PT, PT, PT, UP0, 0x40, 0x0 ;  /* 0x000000000000781c */ /* 0x000fe20003f0e808 */
[----:B------:R-:W1:Y:S01]  /*16f0*/  @P1 LDC R5, c[0x0][0x450] ;  /* 0x00011400ff051b82 */ /* 0x000e620000000800 */
[----:B------:R-:W-:-:S04]  /*1700*/  IMAD.HI R2, R2, 0x2aaaaaab, RZ ;  /* 0x2aaaaaab02027827 */ /* 0x000fc800078e02ff */
[----:B------:R-:W-:-:S04]  /*1710*/  IMAD.HI R0, R0, 0x2aaaaaab, RZ ;  /* 0x2aaaaaab00007827 */ /* 0x000fc800078e02ff */
[----:B0-----:R-:W-:-:S05]  /*1720*/  @P1 IMAD.HI.U32 R4, R4, UR42, RZ ;  /* 0x0000002a04041c27 */ /* 0x001fca000f8e00ff */
[----:B-1----:R-:W-:Y:S02]  /*1730*/  @P1 SHF.R.U32.HI R3, RZ, R5, R4 ;  /* 0x00000005ff031219 */ /* 0x002fe40000011604 */
[----:B------:R-:W-:Y:S02]  /*1740*/  SHF.R.U32.HI R5, RZ, 0x1f, R2 ;  /* 0x0000001fff057819 */ /* 0x000fe40000011602 */
[----:B------:R-:W-:Y:S02]  /*1750*/  IADD3 R4, R3, R19, -R18 ;  /* 0x0000001303047210 */ /* 0x000fe40007ffe812 */
[----:B------:R-:W-:Y:S02]  /*1760*/  SHF.R.U32.HI R3, RZ, 0x1f, R0 ;  /* 0x0000001fff037819 */ /* 0x000fe40000011600 */
[----:B------:R-:W-:Y:S01]  /*1770*/  LEA.HI.SX32 R2, R2, R5, 0x1c ;  /* 0x0000000502027211 */ /* 0x000fe200078fe2ff */
[----:B------:R-:W-:Y:S01]  /*1780*/  VIADD R6, R4, -UR4 ;  /* 0x8000000404067c36 */ /* 0x000fe20008000000 */
[----:B------:R-:W-:-:S04]  /*1790*/  LEA.HI.SX32 R3, R0, R3, 0x1c ;  /* 0x0000000300037211 */ /* 0x000fc800078fe2ff */
[----:B------:R-:W-:Y:S02]  /*17a0*/  R2UR UR8, R6 ;  /* 0x00000000060872ca */ /* 0x000fe400000e0000 */
[----:B------:R-:W-:Y:S01]  /*17b0*/  VIMNMX R152, R3, R2, PT ;  /* 0x0000000203987248 */ /* 0x000fe20003fe0100 */
[----:B------:R-:W-:-:S12]  /*17c0*/  @P0 BRA `(.L_x_11534) ;  /* 0x0000000000480947 */ /* 0x000fd80003800000 */
[----:B------:R-:W-:-:S13]  /*17d0*/  R2UR UR4, R4 ;  /* 0x00000000040472ca */ /* 0x000fda00000e0000 */
        /* <DEDUP_REMOVED lines=10> */
.L_x_11535:
[----:B------:R-:W-:-:S11]  /*1880*/  UISETP.NE.AND UP0, UPT, UR13, 0x1, UPT ;  /* 0x000000010d00788c */ /* 0x000fd6000bf05270 */
[----:B------:R-:W-:Y:S02]  /*1890*/  @UP0 ULDC.64 UR10, c[0x0][0x9e8] ;  /* 0x00027a00000a0ab9 */ /* 0x000fe40000000a00 */
[----:B------:R-:W-:-:S04]  /*18a0*/  UIMAD.WIDE.U32 UR6, UR4, UR10, URZ ;  /* 0x0000000a040672a5 */ /* 0x000fc8000f8e003f */
[----:B------:R-:W-:-:S12]  /*18b0*/  @UP0 USHF.R.U32.HI UR4, URZ, UR11, UR7 ;  /* 0x0000000b3f040299 */ /* 0x000fd80008011607 */
.L_x_11536:
[----:B------:R-:W-:-:S04]  /*18c0*/  UIMAD UR4, UR4, UR13, URZ ;  /* 0x0000000d040472a4 */ /* 0x000fc8000f8e023f */
[----:B------:R-:W-:-:S04]  /*18d0*/  UISETP.LT.AND UP0, UPT, UR8, UR4, UPT ;  /* 0x000000040800728c */ /* 0x000fc8000bf01270 */
[----:B------:R-:W-:-:S12]  /*18e0*/  USEL UR8, UR8, UR4, !UP0 ;  /* 0x0000000408087287 */ /* 0x000fd8000c000000 */
.L_x_11534:
        /* <DEDUP_REMOVED lines=12> */
[----:B------:R-:W-:-:S06]  /*19b0*/  USHF.R.U32.HI UR44, URZ, 0x10, UR5 ;  /* 0x000000103f2c7899 */ /* 0x000fcc0008011605 */
[----:B------:R-:W-:Y:S06]  /*19c0*/  @!P0 BRA `(.L_x_11537) ;  /* 0x0000000000988947 */ /* 0x000fec0003800000 */
[----:B------:R-:W-:Y:S01]  /*19d0*/  UISETP.NE.AND UP0, UPT, UR44, URZ, UPT ;  /* 0x0000003f2c00728c */ /* 0x000fe2000bf05270 */
[----:B------:R-:W-:-:S03]  /*19e0*/  ULDC UR4, c[0x0][0x9f0] ;  /* 0x00027c0000047ab9 */ /* 0x000fc60000000800 */
        /* <DEDUP_REMOVED lines=36> */
.L_x_11537:
        /* <DEDUP_REMOVED lines=107> */
.L_x_11539:
        /* <DEDUP_REMOVED lines=13> */
.L_x_11734:
[----:B------:R-:W-:Y:S01]  /*23b0*/  IMAD.U32 R0, RZ, RZ, UR46 ;  /* 0x0000002eff007e24 */ /* 0x000fe2000f8e00ff */
[----:B------:R-:W-:Y:S05]  /*23c0*/  WARPSYNC.ALL ;  /* 0x0000000000007948 */ /* 0x000fea0003800000 */
[----:B------:R1:W-:Y:S01]  /*23d0*/  BAR.SYNC.DEFER_BLOCKING R7, 0x100 ;  /* 0x000400070000751d */ /* 0x0003e20000010000 */
[----:B------:R-:W-:-:S13]  /*23e0*/  ISETP.NE.AND P0, PT, R0, 0x3, PT ;  /* 0x000000030000780c */ /* 0x000fda0003f05270 */
[----:B-1----:R-:W-:Y:S05]  /*23f0*/  @!P0 BRA `(.L_x_11541) ;  /* 0x0000000000048947 */ /* 0x002fea0003800000 */
[----:B------:R-:W-:Y:S01]  /*2400*/  BPT.TRAP 0x1 ;  /* 0x000000040000795c */ /* 0x000fe20000300000 */
.L_x_11541:
[----:B------:R-:W-:Y:S01]  /*2410*/  R2UR UR22, R6 ;  /* 0x00000000061672ca */ /* 0x000fe200000e0000 */
[----:B------:R-:W-:-:S05]  /*2420*/  IMAD.U32 R8, RZ, RZ, UR37 ;  /* 0x00000025ff087e24 */ /* 0x000fca000f8e00ff */
[----:B------:R-:W-:-:S07]  /*2430*/  SHF.L.U32 R8, R8, 0x1f, RZ ;  /* 0x0000001f08087819 */ /* 0x000fce00000006ff */
[----:B------:R-:W-:-:S09]  /*2440*/  ULEA UR22, UR38, UR22, 0x3 ;  /* 0x0000001626167291 */ /* 0x000fd2000f8e183f */
[----:B------:R1:W2:Y:S01]  /*2450*/  SYNCS.PHASECHK.TRANS64.TRYWAIT P1, [UR22+0x22830], R8 ;  /* 0x02283008ff0075a7 */ /* 0x0002a20008020156 */
[----:B------:R-:W-:Y:S05]  /*2460*/  @!P0 BRA `(.L_x_11542) ;  /* 0x0000000000048947 */ /* 0x000fea0003800000 */
[----:B------:R-:W-:Y:S01]  /*2470*/  BPT.TRAP 0x1 ;  /* 0x000000040000795c */ /* 0x000fe20000300000 */
.L_x_11542:
[----:B--2---:R-:W-:Y:S05]  /*2480*/  @P1 BRA `(.L_x_11543) ;  /* 0x0000000000081947 */ /* 0x004fea0003800000 */
[----:B------:R-:W2:Y:S02]  /*2490*/  SYNCS.PHASECHK.TRANS64.TRYWAIT P1, [UR22+0x22830], R8 ;  /* 0x02283008ff0075a7 */ /* 0x000ea40008020156 */
[----:B--2---:R-:W-:Y:S05]  /*24a0*/  @!P1 BRA `(.L_x_11544) ;  /* 0x0000016000409947 */ /* 0x004fea0003800000 */
.L_x_11543:
        /* <DEDUP_REMOVED lines=8> */
[----:B------:R-:W2:Y:S01]  /*2530*/  S2R R0, SR_TID.X ;  /* 0x0000000000007919 */ /* 0x000ea20000002100 */
        /* <DEDUP_REMOVED lines=15> */
[----:B--2---:R-:W-:-:S04]  /*2630*/  SHF.R.U32.HI R0, RZ, 0x7, R0 ;  /* 0x00000007ff007819 */ /* 0x004fc80000011600 */
[----:B0-----:R-:W-:Y:S01]  /*2640*/  IADD3 R3, -R0, 0xb, RZ ;  /* 0x0000000b00037810 */ /* 0x001fe20007ffe1ff */
        /* <DEDUP_REMOVED lines=13> */
.L_x_11545:
[----:B------:R-:W2:Y:S01]  /*2720*/  LDC R0, c[0x0][0x448] ;  /* 0x00011200ff007b82 */ /* 0x000ea20000000800 */
[----:B------:R-:W-:Y:S02]  /*2730*/  UIADD3 UR6, UR22, 0x22840, URZ ;  /* 0x0002284016067890 */ /* 0x000fe4000fffe03f */
[----:B------:R-:W-:Y:S01]  /*2740*/  UISETP.NE.AND UP0, UPT, UR47, URZ, UPT ;  /* 0x0000003f2f00728c */ /* 0x000fe2000bf05270 */
[----:B------:R-:W-:Y:S01]  /*2750*/  ULDC UR23, c[0x0][0x9dc] ;  /* 0x0002770000177ab9 */ /* 0x000fe20000000800 */
[----:B------:R-:W-:-:S03]  /*2760*/  ULDC UR14, c[0x0][0x9e0] ;  /* 0x00027800000e7ab9 */ /* 0x000fc60000000800 */
[----:B------:R-:W3:Y:S01]  /*2770*/  S2UR UR7, SR_CgaCtaId ;  /* 0x00000000000779c3 */ /* 0x000ee20000008800 */
[----:B--2---:R-:W-:Y:S01]  /*2780*/  ISETP.NE.AND P1, PT, R0, 0x1, PT ;  /* 0x000000010000780c */ /* 0x004fe20003f25270 */
[----:B------:R-:W-:-:S04]  /*2790*/  VIADD R0, R22, UR42 ;  /* 0x0000002a16007c36 */ /* 0x000fc80008000000 */
[----:B------:R-:W-:Y:S01]  /*27a0*/  IMAD.MOV.U32 R2, RZ, RZ, R0 ;  /* 0x000000ffff027224 */ /* 0x000fe200078e0000 */
[----:B---3--:R-:W-:-:S07]  /*27b0*/  UPRMT UR6, UR7, 0x654, UR6 ;  /* 0x0000065407067896 */ /* 0x008fce0008000006 */
[----:B------:R-:W2:Y:S08]  /*27c0*/  @P1 LDC R5, c[0x0][0x44c] ;  /* 0x00011300ff051b82 */ /* 0x000eb00000000800 */
[----:B------:R-:W3:Y:S01]  /*27d0*/  @P1 LDC R9, c[0x0][0x450] ;  /* 0x00011400ff091b82 */ /* 0x000ee20000000800 */
[----:B------:R-:W-:Y:S01]  /*27e0*/  SYNCS.ARRIVE.TRANS64.RED.A1T0 RZ, [UR6], RZ ;  /* 0x000000ffffff79a7 */ /* 0x000fe20008100406 */
[----:B------:R-:W-:Y:S01]  /*27f0*/  ULOP3.LUT UR6, URZ, UR23, URZ, 0x33, !UPT ;  /* 0x000000173f067292 */ /* 0x000fe2000f8e333f */
[----:B--2---:R-:W-:-:S04]  /*2800*/  @P1 IMAD.HI.U32 R4, R0, R5, RZ ;  /* 0x0000000500041227 */ /* 0x004fc800078e00ff */
[C---:B------:R-:W-:Y:S01]  /*2810*/  IMAD R0, R152.reuse, -0x60, R19 ;  /* 0xffffffa098007824 */ /* 0x040fe200078e0213 */
[----:B---3--:R-:W-:Y:S01]  /*2820*/  @P1 SHF.R.U32.HI R2, RZ, R9, R4 ;  /* 0x00000009ff021219 */ /* 0x008fe20000011604 */
[----:B------:R-:W-:Y:S01]  /*2830*/  IMAD.MOV.U32 R9, RZ, RZ, -0x60 ;  /* 0xffffffa0ff097424 */ /* 0x000fe200078e00ff */
[----:B------:R-:W-:Y:S02]  /*2840*/  PLOP3.LUT P1, PT, PT, PT, UP0, 0x40, 0x0 ;  /* 0x000000000000781c */ /* 0x000fe40003f2e808 */
[C-C-:B------:R-:W-:Y:S01]  /*2850*/  IADD3 R5, -R17.reuse, 0x61, R0.reuse ;  /* 0x0000006111057810 */ /* 0x140fe20007ffe100 */
[----:B------:R-:W2:Y:S01]  /*2860*/  SHFL.IDX PT, R10, R2, RZ, 0x1c1f ;  /* 0x001c1fff020a7589 */ /* 0x000ea200000e0000 */
[----:B------:R-:W-:Y:S01]  /*2870*/  IMAD R14, R152, R9, 0x60 ;  /* 0x00000060980e7424 */ /* 0x000fe200078e0209 */
[----:B------:R-:W-:Y:S02]  /*2880*/  IADD3 R9, -R17, 0x60, R0 ;  /* 0x0000006011097810 */ /* 0x000fe40007ffe100 */
[----:B------:R-:W-:-:S02]  /*2890*/  IMAD.IADD R5, R5, 0x1, -R18 ;  /* 0x0000000105057824 */ /* 0x000fc400078e0a12 */
[----:B------:R-:W-:Y:S02]  /*28a0*/  IMAD.IADD R20, R14, 0x1, -R17 ;  /* 0x000000010e147824 */ /* 0x000fe400078e0a11 */
[C---:B------:R-:W-:Y:S02]  /*28b0*/  VIADD R12, R5.reuse, UR14 ;  /* 0x0000000e050c7c36 */ /* 0x040fe40008000000 */
[----:B------:R-:W-:-:S03]  /*28c0*/  VIADD R11, R5, UR6 ;  /* 0x00000006050b7c36 */ /* 0x000fc60008000000 */
[----:B--2---:R-:W-:Y:S01]  /*28d0*/  VIADDMNMX R0, R10, R12, R9, PT ;  /* 0x0000000c0a007246 */ /* 0x004fe20003800109 */
        /* <DEDUP_REMOVED lines=15> */
.L_x_11548:
[----:B------:R-:W-:Y:S02]  /*29d0*/  ULDC UR6, c[0x0][0x9e4] ;  /* 0x0002790000067ab9 */ /* 0x000fe40000000800 */
[----:B------:R-:W-:-:S05]  /*29e0*/  IMAD.U32 R13, RZ, RZ, UR6 ;  /* 0x00000006ff0d7e24 */ /* 0x000fca000f8e00ff */
[----:B------:R-:W-:-:S13]  /*29f0*/  ISETP.NE.AND P1, PT, R13, 0x1, PT ;  /* 0x000000010d00780c */ /* 0x000fda0003f25270 */
[----:B------:R-:W2:Y:S02]  /*2a00*/  @P1 LDC.64 R72, c[0x0][0x9e8] ;  /* 0x00027a00ff481b82 */ /* 0x000ea40000000a00 */
[----:B--2---:R-:W-:-:S05]  /*2a10*/  @P1 IMAD.HI.U32 R10, R5, R72, RZ ;  /* 0x00000048050a1227 */ /* 0x004fca00078e00ff */
[----:B------:R-:W-:-:S07]  /*2a20*/  @P1 SHF.R.U32.HI R5, RZ, R73, R10 ;  /* 0x00000049ff051219 */ /* 0x000fce000001160a */
.L_x_11549:
[----:B------:R-:W-:Y:S05]  /*2a30*/  BSYNC B0 ;  /* 0x0000000000007941 */ /* 0x000fea0003800000 */
.L_x_11547:
[----:B------:R-:W-:-:S05]  /*2a40*/  IMAD R5, R5, R13, R20 ;  /* 0x0000000d05057224 */ /* 0x000fca00078e0214 */
[----:B------:R-:W-:Y:S02]  /*2a50*/  VIADDMNMX R0, R5, R13, R0, PT ;  /* 0x0000000d05007246 */ /* 0x000fe40003800100 */
[----:B------:R-:W-:-:S07]  /*2a60*/  VIMNMX R4, R4, R5, !PT ;  /* 0x0000000504047248 */ /* 0x000fce0007fe0100 */
.L_x_11546:
[C---:B------:R-:W-:Y:S01]  /*2a70*/  ISETP.GE.AND P1, PT, R14.reuse, 0x2, PT ;  /* 0x000000020e00780c */ /* 0x040fe20003f26270 */
[----:B------:R-:W2:Y:S01]  /*2a80*/  SHFL.IDX PT, R2, R2, 0x1, 0x1c1f ;  /* 0x003c1f0002027f89 */ /* 0x000ea200000e0000 */
        /* <DEDUP_REMOVED lines=13> */
[----:B--2---:R-:W-:Y:S01]  /*2b60*/  IMAD.IADD R10, R11, 0x1, R2 ;  /* 0x000000010b0a7824 */ /* 0x004fe200078e0202 */
        /* <DEDUP_REMOVED lines=85> */
[C---:B------:R-:W-:Y:S02]  /*30c0*/  ISETP.GE.AND P3, PT, R14.reuse, 0x52, PT ;  /* 0x000000520e00780c */ /* 0x040fe40003f66270 */
[----:B------:R-:W-:Y:S02]  /*30d0*/  ISETP.GE.AND P6, PT, R14, 0x1, PT ;  /* 0x000000010e00780c */ /* 0x000fe40003fc6270 */
[----:B------:R-:W-:Y:S02]  /*30e0*/  ISETP.GT.AND P4, PT, R4, 0x51, !P3 ;  /* 0x000000510400780c */ /* 0x000fe40005f84270 */
[----:B------:R-:W-:-:S02]  /*30f0*/  P2R R15, PR, RZ, 0x40 ;  /* 0x00000040ff0f7803 */ /* 0x000fc40000000000 */
[----:B------:R-:W-:-:S04]  /*3100*/  ISETP.LT.OR P4, PT, R0, 0x52, P4 ;  /* 0x000000520000780c */ /* 0x000fc80002781670 */
[----:B------:R-:W-:Y:S02]  /*3110*/  FSEL R65, R65, -INF , !P4 ;  /* 0xff80000041417808 */ /* 0x000fe40006000000 */
[----:B------:R-:W-:-:S04]  /*3120*/  ISETP.GE.AND P4, PT, R14, 0x59, PT ;  /* 0x000000590e00780c */ /* 0x000fc80003f86270 */
[----:B------:R-:W-:-:S04]  /*3130*/  ISETP.GT.AND P5, PT, R4, 0x58, !P4 ;  /* 0x000000580400780c */ /* 0x000fc800067a4270 */
[----:B------:R-:W-:-:S04]  /*3140*/  ISETP.LT.OR P5, PT, R0, 0x59, P5 ;  /* 0x000000590000780c */ /* 0x000fc80002fa1670 */
[----:B------:R-:W-:Y:S02]  /*3150*/  FSEL R68, R68, -INF , !P5 ;  /* 0xff80000044447808 */ /* 0x000fe40006800000 */
[----:B------:R-:W-:-:S04]  /*3160*/  ISETP.GT.AND P5, PT, R4, RZ, !P6 ;  /* 0x000000ff0400720c */ /* 0x000fc800077a4270 */
[----:B------:R-:W-:-:S04]  /*3170*/  ISETP.LT.OR P5, PT, R0, 0x1, P5 ;  /* 0x000000010000780c */ /* 0x000fc80002fa1670 */
[----:B------:R-:W-:Y:S02]  /*3180*/  FSEL R13, R24, -INF , !P5 ;  /* 0xff800000180d7808 */ /* 0x000fe40006800000 */
[----:B------:R-:W-:-:S04]  /*3190*/  ISETP.GE.AND P5, PT, R14, 0x5a, PT ;  /* 0x0000005a0e00780c */ /* 0x000fc80003fa6270 */
[----:B------:R-:W-:-:S04]  /*31a0*/  ISETP.GT.AND P6, PT, R4, 0x59, !P5 ;  /* 0x000000590400780c */ /* 0x000fc80006fc4270 */
[----:B------:R-:W-:Y:S02]  /*31b0*/  ISETP.LT.OR P6, PT, R0, 0x5a, P6 ;  /* 0x0000005a0000780c */ /* 0x000fe400037c1670 */
[----:B------:R-:W-:Y:S02]  /*31c0*/  VIADDMNMX R0, R2, R12, R9, PT ;  /* 0x0000000c02007246 */ /* 0x000fe40003800109 */
        /* <DEDUP_REMOVED lines=16> */
.L_x_11552:
[----:B------:R-:W-:Y:S02]  /*32d0*/  ULDC UR6, c[0x0][0x9e4] ;  /* 0x0002790000067ab9 */ /* 0x000fe40000000800 */
[----:B------:R-:W-:-:S05]  /*32e0*/  IMAD.U32 R2, RZ, RZ, UR6 ;  /* 0x00000006ff027e24 */ /* 0x000fca000f8e00ff */
[----:B------:R-:W-:-:S13]  /*32f0*/  ISETP.NE.AND P6, PT, R2, 0x1, PT ;  /* 0x000000010200780c */ /* 0x000fda0003fc5270 */
[----:B------:R-:W2:Y:S02]  /*3300*/  @P6 LDC.64 R4, c[0x0][0x9e8] ;  /* 0x00027a00ff046b82 */ /* 0x000ea40000000a00 */
[----:B--2---:R-:W-:-:S05]  /*3310*/  @P6 IMAD.HI.U32 R4, R9, R4, RZ ;  /* 0x0000000409046227 */ /* 0x004fca00078e00ff */
[----:B------:R-:W-:-:S07]  /*3320*/  @P6 SHF.R.U32.HI R9, RZ, R5, R4 ;  /* 0x00000005ff096219 */ /* 0x000fce0000011604 */
.L_x_11553:
[----:B------:R-:W-:Y:S05]  /*3330*/  BSYNC B0 ;  /* 0x0000000000007941 */ /* 0x000fea0003800000 */
.L_x_11551:
[----:B------:R-:W-:-:S05]  /*3340*/  IMAD R9, R9, R2, R20 ;  /* 0x0000000209097224 */ /* 0x000fca00078e0214 */
[----:B------:R-:W-:Y:S02]  /*3350*/  VIADDMNMX R0, R9, R2, R0, PT ;  /* 0x0000000209007246 */ /* 0x000fe40003800100 */
[----:B------:R-:W-:-:S07]  /*3360*/  VIMNMX R10, R10, R9, !PT ;  /* 0x000000090a0a7248 */ /* 0x000fce0007fe0100 */
.L_x_11550:
[C---:B------:R-:W-:Y:S01]  /*3370*/  ISETP.GT.AND P1, PT, R10.reuse, 0x1, !P1 ;  /* 0x000000010a00780c */ /* 0x040fe20004f24270 */
[----:B------:R-:W-:Y:S01]  /*3380*/  ULDC UR10, c[0x0][0x988] ;  /* 0x00026200000a7ab9 */ /* 0x000fe20000000800 */
        /* <DEDUP_REMOVED lines=9> */
[----:B------:R-:W-:Y:S02]  /*3420*/  FMNMX.FTZ R5, R13, R25, !PT ;  /* 0x000000190d057209 */ /* 0x000fe40007810000 */
[----:B------:R-:W-:-:S02]  /*3430*/  FSEL R31, R31, -INF , !P1 ;  /* 0xff8000001f1f7808 */ /* 0x000fc40004800000 */
[----:B------:R-:W-:Y:S02]  /*3440*/  ISETP.NE.AND P1, PT, R72, RZ, PT ;  /* 0x000000ff4800720c */ /* 0x000fe40003f25270 */
[----:B------:R-:W-:Y:S02]  /*3450*/  ISETP.NE.AND P6, PT, R75, RZ, PT ;  /* 0x000000ff4b00720c */ /* 0x000fe40003fc5270 */
        /* <DEDUP_REMOVED lines=53> */
[----:B------:R-:W-:Y:S01]  /*37b0*/  ISETP.NE.AND P2, PT, R85, RZ, PT ;  /* 0x000000ff5500720c */ /* 0x000fe20003f45270 */
[----:B------:R-:W2:Y:S01]  /*37c0*/  SHFL.BFLY PT, R5, R2, 0x2, 0x1f ;  /* 0x0c401f0002057f89 */ /* 0x000ea200000e0000 */
[----:B------:R-:W-:Y:S02]  /*37d0*/  ISETP.LT.OR P1, PT, R0, 0x31, P1 ;  /* 0x000000310000780c */ /* 0x000fe40000f21670 */
[----:B------:R-:W-:Y:S02]  /*37e0*/  ISETP.NE.AND P6, PT, R15, RZ, PT ;  /* 0x000000ff0f00720c */ /* 0x000fe40003fc5270 */
[----:B------:R-:W-:Y:S02]  /*37f0*/  FSEL R50, R50, -INF , !P1 ;  /* 0xff80000032327808 */ /* 0x000fe40004800000 */
[----:B------:R-:W-:-:S02]  /*3800*/  ISETP.NE.AND P1, PT, R81, RZ, PT ;  /* 0x000000ff5100720c */ /* 0x000fc40003f25270 */
[C---:B------:R-:W-:Y:S02]  /*3810*/  ISETP.GT.AND P3, PT, R10.reuse, 0x51, !P3 ;  /* 0x000000510a00780c */ /* 0x040fe40005f64270 */
[C---:B------:R-:W-:Y:S02]  /*3820*/  ISETP.GT.AND P1, PT, R10.reuse, 0x31, !P1 ;  /* 0x000000310a00780c */ /* 0x040fe40004f24270 */
[----:B------:R-:W-:Y:S02]  /*3830*/  ISETP.GT.AND P4, PT, R10, 0x58, !P4 ;  /* 0x000000580a00780c */ /* 0x000fe40006784270 */
[C---:B------:R-:W-:Y:S02]  /*3840*/  ISETP.LT.OR P1, PT, R0.reuse, 0x32, P1 ;  /* 0x000000320000780c */ /* 0x040fe40000f21670 */
[----:B------:R-:W-:Y:S02]  /*3850*/  ISETP.LT.OR P3, PT, R0, 0x52, P3 ;  /* 0x000000520000780c */ /* 0x000fe40001f61670 */
[----:B------:R-:W-:-:S02]  /*3860*/  FSEL R51, R51, -INF , !P1 ;  /* 0xff80000033337808 */ /* 0x000fc40004800000 */
[----:B------:R-:W-:Y:S02]  /*3870*/  ISETP.NE.AND P1, PT, R82, RZ, PT ;  /* 0x000000ff5200720c */ /* 0x000fe40003f25270 */
[C---:B------:R-:W-:Y:S02]  /*3880*/  ISETP.GT.AND P5, PT, R10.reuse, 0x59, !P5 ;  /* 0x000000590a00780c */ /* 0x040fe40006fa4270 */
[----:B------:R-:W-:Y:S02]  /*3890*/  ISETP.GT.AND P1, PT, R10, 0x38, !P1 ;  /* 0x000000380a00780c */ /* 0x000fe40004f24270 */
[----:B--2---:R-:W-:Y:S02]  /*38a0*/  FMNMX.FTZ R9, R2, R5, !PT ;  /* 0x0000000502097209 */ /* 0x004fe40007810000 */
[C---:B------:R-:W-:Y:S02]  /*38b0*/  ISETP.LT.OR P1, PT, R0.reuse, 0x39, P1 ;  /* 0x000000390000780c */ /* 0x040fe40000f21670 */
[----:B------:R-:W-:Y:S01]  /*38c0*/  ISETP.LT.OR P4, PT, R0, 0x59, P4 ;  /* 0x000000590000780c */ /* 0x000fe20002781670 */
[----:B------:R-:W2:Y:S01]  /*38d0*/  SHFL.BFLY PT, R4, R9, 0x1, 0x1f ;  /* 0x0c201f0009047f89 */ /* 0x000ea200000e0000 */
[----:B------:R-:W-:-:S02]  /*38e0*/  FSEL R54, R54, -INF , !P1 ;  /* 0xff80000036367808 */ /* 0x000fc40004800000 */
[----:B------:R-:W-:Y:S02]  /*38f0*/  ISETP.NE.AND P1, PT, R83, RZ, PT ;  /* 0x000000ff5300720c */ /* 0x000fe40003f25270 */
[----:B------:R-:W-:Y:S02]  /*3900*/  FSEL R67, R67, -INF , !P3 ;  /* 0xff80000043437808 */ /* 0x000fe40005800000 */
[----:B------:R-:W-:Y:S02]  /*3910*/  ISETP.GT.AND P1, PT, R10, 0x39, !P1 ;  /* 0x000000390a00780c */ /* 0x000fe40004f24270 */
[C---:B------:R-:W-:Y:S02]  /*3920*/  ISETP.LT.OR P5, PT, R0.reuse, 0x5a, P5 ;  /* 0x0000005a0000780c */ /* 0x040fe40002fa1670 */
[----:B------:R-:W-:Y:S02]  /*3930*/  ISETP.LT.OR P1, PT, R0, 0x3a, P1 ;  /* 0x0000003a0000780c */ /* 0x000fe40000f21670 */
[----:B------:R-:W-:-:S02]  /*3940*/  FSEL R70, R70, -INF , !P4 ;  /* 0xff80000046467808 */ /* 0x000fc40006000000 */
[----:B------:R-:W-:Y:S02]  /*3950*/  FSEL R55, R55, -INF , !P1 ;  /* 0xff80000037377808 */ /* 0x000fe40004800000 */
[----:B------:R-:W-:Y:S02]  /*3960*/  ISETP.NE.AND P1, PT, R84, RZ, PT ;  /* 0x000000ff5400720c */ /* 0x000fe40003f25270 */
[----:B------:R-:W-:Y:S02]  /*3970*/  FSEL R71, R71, -INF , !P5 ;  /* 0xff80000047477808 */ /* 0x000fe40006800000 */
[----:B------:R-:W-:Y:S02]  /*3980*/  ISETP.GT.AND P1, PT, R10, 0x40, !P1 ;  /* 0x000000400a00780c */ /* 0x000fe40004f24270 */
[----:B--2---:R-:W-:Y:S02]  /*3990*/  FMNMX.FTZ R4, R9, R4, !PT ;  /* 0x0000000409047209 */ /* 0x004fe40007810000 */
[----:B------:R-:W-:-:S03]  /*39a0*/  ISETP.LT.OR P1, PT, R0, 0x41, P1 ;  /* 0x000000410000780c */ /* 0x000fc60000f21670 */
[----:B------:R-:W-:Y:S01]  /*39b0*/  FMUL.FTZ R5, R4, UR10 ;  /* 0x0000000a04057c20 */ /* 0x000fe20008410000 */
        /* <DEDUP_REMOVED lines=9> */
[----:B------:R-:W-:-:S04]  /*3a50*/  FSETP.NEU.FTZ.AND P1, PT, R4, -INF , PT ;  /* 0xff8000000400780b */ /* 0x000fc80003f3d000 */
        /* <DEDUP_REMOVED lines=17> */
[----:B------:R-:W2:Y:S01]  /*3b70*/  MUFU.EX2 R9, R9 ;  /* 0x0000000900097308 */ /* 0x000ea20000000800 */
[----:B------:R-:W-:Y:S01]  /*3b80*/  ISETP.GT.AND P1, PT, R10, 0x49, !P2 ;  /* 0x000000490a00780c */ /* 0x000fe20005724270 */
[--C-:B------:R-:W-:Y:S01]  /*3b90*/  FFMA.FTZ R162, R36, UR10, -R12.reuse ;  /* 0x0000000a24a27c23 */ /* 0x100fe2000801080c */
[----:B------:R-:W-:Y:S01]  /*3ba0*/  FMNMX.FTZ R2, R38, R5, !PT ;  /* 0x0000000526027209 */ /* 0x000fe20007810000 */
[--C-:B------:R-:W-:Y:S01]  /*3bb0*/  FFMA.FTZ R21, R41, UR10, -R12.reuse ;  /* 0x0000000a29157c23 */ /* 0x100fe2000801080c */
[----:B------:R-:W-:Y:S01]  /*3bc0*/  ISETP.GT.AND P2, PT, R10, 0x50, !P6 ;  /* 0x000000500a00780c */ /* 0x000fe20007744270 */
[--C-:B------:R-:W-:Y:S01]  /*3bd0*/  FFMA.FTZ R15, R37, UR10, -R12.reuse ;  /* 0x0000000a250f7c23 */ /* 0x100fe2000801080c */
[----:B------:R-:W-:Y:S01]  /*3be0*/  FMNMX.FTZ R5, R39, R2, !PT ;  /* 0x0000000227057209 */ /* 0x000fe20007810000 */
[----:B------:R-:W3:Y:S01]  /*3bf0*/  MUFU.EX2 R158, R158 ;  /* 0x0000009e009e7308 */ /* 0x000ee20000000800 */
[----:B------:R-:W-:Y:S01]  /*3c00*/  ISETP.LT.OR P1, PT, R0, 0x4a, P1 ;  /* 0x0000004a0000780c */ /* 0x000fe20000f21670 */
[--C-:B------:R-:W-:Y:S01]  /*3c10*/  FFMA.FTZ R164, R40, UR10, -R12.reuse ;  /* 0x0000000a28a47c23 */ /* 0x100fe2000801080c */
[----:B------:R-:W-:Y:S01]  /*3c20*/  FMNMX.FTZ R2, R42, R5, !PT ;  /* 0x000000052a027209 */ /* 0x000fe20007810000 */
[--C-:B------:R-:W-:Y:S01]  /*3c30*/  FFMA.FTZ R166, R44, UR10, -R12.reuse ;  /* 0x0000000a2ca67c23 */ /* 0x100fe2000801080c */
[----:B------:R-:W-:Y:S01]  /*3c40*/  ISETP.LT.OR P2, PT, R0, 0x51, P2 ;  /* 0x000000510000780c */ /* 0x000fe20001741670 */
[--C-:B------:R-:W-:Y:S01]  /*3c50*/  FFMA.FTZ R25, R45, UR10, -R12.reuse ;  /* 0x0000000a2d197c23 */ /* 0x100fe2000801080c */
[----:B------:R-:W-:Y:S01]  /*3c60*/  FMNMX.FTZ R5, R43, R2, !PT ;  /* 0x000000022b057209 */ /* 0x000fe20007810000 */
[----:B------:R-:W4:Y:S01]  /*3c70*/  MUFU.EX2 R11, R11 ;  /* 0x0000000b000b7308 */ /* 0x000f220000000800 */
[----:B------:R-:W-:Y:S01]  /*3c80*/  FSEL R63, R63, -INF , !P1 ;  /* 0xff8000003f3f7808 */ /* 0x000fe20004800000 */
[----:B--2---:R-:W-:Y:S01]  /*3c90*/  FADD.FTZ R41, R156, R9 ;  /* 0x000000099c297221 */ /* 0x004fe20000010000 */
[----:B------:R-:W-:Y:S01]  /*3ca0*/  FMNMX.FTZ R2, R46, R5, !PT ;  /* 0x000000052e027209 */ /* 0x000fe20007810000 */
[--C-:B------:R-:W-:Y:S01]  /*3cb0*/  FFMA.FTZ R168, R48, UR10, -R12.reuse ;  /* 0x0000000a30a87c23 */ /* 0x100fe2000801080c */
[----:B------:R-:W-:Y:S01]  /*3cc0*/  FSEL R66, R66, -INF , !P2 ;  /* 0xff80000042427808 */ /* 0x000fe20005000000 */
        /* <DEDUP_REMOVED lines=11> */
[--C-:B------:R-:W-:Y:S01]  /*3d80*/  FFMA.FTZ R61, R61, UR10, -R12.reuse ;  /* 0x0000000a3d3d7c23 */ /* 0x100fe2000801080c */
[--C-:B------:R-:W-:Y:S01]  /*3d90*/  FFMA.FTZ R64, R64, UR10, -R12.reuse ;  /* 0x0000000a40407c23 */ /* 0x100fe2000801080c */
[----:B------:R-:W-:Y:S01]  /*3da0*/  FMNMX.FTZ R2, R54, R5, !PT ;  /* 0x0000000536027209 */ /* 0x000fe20007810000 */
[--C-:B------:R-:W-:Y:S01]  /*3db0*/  FFMA.FTZ R65, R65, UR10, -R12.reuse ;  /* 0x0000000a41417c23 */ /* 0x100fe2000801080c */
[----:B------:R-:W-:Y:S01]  /*3dc0*/  F2FP.F16.F32.PACK_AB R156, R9, R156 ;  /* 0x0000009c099c723e */ /* 0x000fe200000000ff */
[--C-:B------:R-:W-:Y:S01]  /*3dd0*/  FFMA.FTZ R68, R68, UR10, -R12.reuse ;  /* 0x0000000a44447c23 */ /* 0x100fe2000801080c */
[----:B------:R-:W-:Y:S01]  /*3de0*/  FMNMX.FTZ R5, R55, R2, !PT ;  /* 0x0000000237057209 */ /* 0x000fe20007810000 */
[----:B------:R-:W0:Y:S01]  /*3df0*/  MUFU.EX2 R162, R162 ;  /* 0x000000a200a27308 */ /* 0x000e220000000800 */
[----:B------:R-:W-:-:S02]  /*3e00*/  FFMA.FTZ R12, R69, UR10, -R12 ;  /* 0x0000000a450c7c23 */ /* 0x000fc4000801080c */
[----:B------:R-:W-:-:S04]  /*3e10*/  FMNMX.FTZ R2, R58, R5, !PT ;  /* 0x000000053a027209 */ /* 0x000fc80007810000 */
[----:B------:R-:W-:Y:S01]  /*3e20*/  FMNMX.FTZ R5, R59, R2, !PT ;  /* 0x000000023b057209 */ /* 0x000fe20007810000 */
[----:B------:R-:W1:Y:S03]  /*3e30*/  MUFU.EX2 R15, R15 ;  /* 0x0000000f000f7308 */ /* 0x000e660000000800 */
        /* <DEDUP_REMOVED lines=8> */
[----:B------:R-:W1:Y:S04]  /*3ec0*/  MUFU.EX2 R166, R166 ;  /* 0x000000a600a67308 */ /* 0x000e680000000800 */
[----:B------:R-:W3:Y:S04]  /*3ed0*/  SHFL.BFLY PT, R5, R0, 0x2, 0x1f ;  /* 0x0c401f0000057f89 */ /* 0x000ee800000e0000 */
[----:B------:R-:W-:Y:S08]  /*3ee0*/  MUFU.EX2 R25, R25 ;  /* 0x0000001900197308 */ /* 0x000ff00000000800 */
[----:B------:R-:W-:Y:S08]  /*3ef0*/  MUFU.EX2 R168, R168 ;  /* 0x000000a800a87308 */ /* 0x000ff00000000800 */
[----:B------:R-:W-:Y:S01]  /*3f00*/  MUFU.EX2 R29, R29 ;  /* 0x0000001d001d7308 */ /* 0x000fe20000000800 */
[----:B---3--:R-:W-:-:S07]  /*3f10*/  FMNMX.FTZ R2, R0, R5, !PT ;  /* 0x0000000500027209 */ /* 0x008fce0007810000 */
[----:B------:R-:W-:Y:S01]  /*3f20*/  MUFU.EX2 R170, R170 ;  /* 0x000000aa00aa7308 */ /* 0x000fe20000000800 */
[----:B------:R-:W3:Y:S07]  /*3f30*/  SHFL.BFLY PT, R5, R2, 0x1, 0x1f ;  /* 0x0c201f0002057f89 */ /* 0x000eee00000e0000 */
[----:B------:R-:W-:Y:S08]  /*3f40*/  MUFU.EX2 R33, R33 ;  /* 0x0000002100217308 */ /* 0x000ff00000000800 */
[----:B------:R-:W-:Y:S08]  /*3f50*/  MUFU.EX2 R172, R172 ;  /* 0x000000ac00ac7308 */ /* 0x000ff00000000800 */
[----:B------:R-:W-:Y:S01]  /*3f60*/  MUFU.EX2 R57, R57 ;  /* 0x0000003900397308 */ /* 0x000fe20000000800 */
[----:B---3--:R-:W-:Y:S01]  /*3f70*/  FMNMX.FTZ R5, R2, R5, !PT ;  /* 0x0000000502057209 */ /* 0x008fe20007810000 */
[----:B------:R-:W-:Y:S01]  /*3f80*/  FADD.FTZ R2, R158, R41 ;  /* 0x000000299e027221 */ /* 0x000fe20000010000 */
[----:B----4-:R-:W-:-:S02]  /*3f90*/  F2FP.F16.F32.PACK_AB R158, R11, R158 ;  /* 0x0000009e0b9e723e */ /* 0x010fc400000000ff */
[C---:B------:R-:W-:Y:S01]  /*3fa0*/  FSETP.NEU.FTZ.AND P1, PT, R5.reuse, -INF , PT ;  /* 0xff8000000500780b */ /* 0x040fe20003f3d000 */
[----:B------:R-:W-:Y:S01]  /*3fb0*/  FMUL.FTZ R0, R5, UR10 ;  /* 0x0000000a05007c20 */ /* 0x000fe20008410000 */
[----:B------:R-:W-:Y:S01]  /*3fc0*/  FADD.FTZ R41, R11, R2 ;  /* 0x000000020b297221 */ /* 0x000fe20000010000 */
[----:B------:R-:W-:Y:S03]  /*3fd0*/  MUFU.EX2 R60, R60 ;  /* 0x0000003c003c7308 */ /* 0x000fe60000000800 */
[----:B------:R-:W-:Y:S01]  /*3fe0*/  FSEL R0, R0, RZ, P1 ;  /* 0x000000ff00007208 */ /* 0x000fe20000800000 */
[----:B--2---:R-:W-:Y:S01]  /*3ff0*/  FADD.FTZ R2, R160, R41 ;  /* 0x00000029a0027221 */ /* 0x004fe20000010000 */
[----:B-----5:R-:W-:-:S03]  /*4000*/  F2FP.F16.F32.PACK_AB R160, R13, R160 ;  /* 0x000000a00da0723e */ /* 0x020fc600000000ff */
        /* <DEDUP_REMOVED lines=8> */
[----:B------:R-:W-:Y:S01]  /*4090*/  FFMA.FTZ R39, R39, UR10, -R0 ;  /* 0x0000000a27277c23 */ /* 0x000fe20008010800 */
[----:B------:R-:W-:Y:S01]  /*40a0*/  FADD.FTZ R45, R13, R2 ;  /* 0x000000020d2d7221 */ /* 0x000fe20000010000 */
[--C-:B------:R-:W-:Y:S01]  /*40b0*/  FFMA.FTZ R42, R42, UR10, -R0.reuse ;  /* 0x0000000a2a2a7c23 */ /* 0x100fe20008010800 */
[--C-:B------:R-:W-:Y:S01]  /*40c0*/  FFMA.FTZ R43, R43, UR10, -R0.reuse ;  /* 0x0000000a2b2b7c23 */ /* 0x100fe20008010800 */
[--C-:B------:R-:W-:Y:S01]  /*40d0*/  FFMA.FTZ R46, R46, UR10, -R0.reuse ;  /* 0x0000000a2e2e7c23 */ /* 0x100fe20008010800 */
[----:B0-----:R-:W-:Y:S01]  /*40e0*/  FADD.FTZ R10, R162, R45 ;  /* 0x0000002da20a7221 */ /* 0x001fe20000010000 */
[----:B------:R-:W0:Y:S01]  /*40f0*/  MUFU.EX2 R27, R27 ;  /* 0x0000001b001b7308 */ /* 0x000e220000000800 */
[--C-:B------:R-:W-:Y:S01]  /*4100*/  FFMA.FTZ R47, R47, UR10, -R0.reuse ;  /* 0x0000000a2f2f7c23 */ /* 0x100fe20008010800 */
[----:B------:R-:W-:Y:S01]  /*4110*/  FFMA.FTZ R50, R50, UR10, -R0 ;  /* 0x0000000a32327c23 */ /* 0x000fe20008010800 */
[----:B-1----:R-:W-:Y:S01]  /*4120*/  FADD.FTZ R45, R15, R10 ;  /* 0x0000000a0f2d7221 */ /* 0x002fe20000010000 */
[--C-:B------:R-:W-:Y:S01]  /*4130*/  FFMA.FTZ R51, R51, UR10, -R0.reuse ;  /* 0x0000000a33337c23 */ /* 0x100fe20008010800 */
[--C-:B------:R-:W-:Y:S01]  /*4140*/  FFMA.FTZ R54, R54, UR10, -R0.reuse ;  /* 0x0000000a36367c23 */ /* 0x100fe20008010800 */
[--C-:B------:R-:W-:Y:S01]  /*4150*/  FFMA.FTZ R55, R55, UR10, -R0.reuse ;  /* 0x0000000a37377c23 */ /* 0x100fe20008010800 */
[----:B------:R-:W-:Y:S01]  /*4160*/  FADD.FTZ R10, R164, R45 ;  /* 0x0000002da40a7221 */ /* 0x000fe20000010000 */
[----:B------:R-:W1:Y:S01]  /*4170*/  MUFU.EX2 R30, R30 ;  /* 0x0000001e001e7308 */ /* 0x000e620000000800 */
[--C-:B------:R-:W-:Y:S01]  /*4180*/  FFMA.FTZ R58, R58, UR10, -R0.reuse ;  /* 0x0000000a3a3a7c23 */ /* 0x100fe20008010800 */
[----:B------:R-:W-:Y:S01]  /*4190*/  FFMA.FTZ R59, R59, UR10, -R0 ;  /* 0x0000000a3b3b7c23 */ /* 0x000fe20008010800 */
[----:B------:R-:W-:Y:S01]  /*41a0*/  FADD.FTZ R45, R21, R10 ;  /* 0x0000000a152d7221 */ /* 0x000fe20000010000 */
[--C-:B------:R-:W-:Y:S01]  /*41b0*/  FFMA.FTZ R62, R62, UR10, -R0.reuse ;  /* 0x0000000a3e3e7c23 */ /* 0x100fe20008010800 */
[--C-:B------:R-:W-:Y:S01]  /*41c0*/  FFMA.FTZ R63, R63, UR10, -R0.reuse ;  /* 0x0000000a3f3f7c23 */ /* 0x100fe20008010800 */
[--C-:B------:R-:W-:Y:S01]  /*41d0*/  FFMA.FTZ R66, R66, UR10, -R0.reuse ;  /* 0x0000000a42427c23 */ /* 0x100fe20008010800 */
[----:B------:R-:W-:Y:S01]  /*41e0*/  FADD.FTZ R10, R166, R45 ;  /* 0x0000002da60a7221 */ /* 0x000fe20000010000 */
[----:B------:R-:W2:Y:S01]  /*41f0*/  MUFU.EX2 R31, R31 ;  /* 0x0000001f001f7308 */ /* 0x000ea20000000800 */
[----:B0-----:R-:W-:Y:S01]  /*4200*/  FADD.FTZ R41, R26, R27 ;  /* 0x0000001b1a297221 */ /* 0x001fe20000010000 */
[----:B------:R-:W-:Y:S01]  /*4210*/  FFMA.FTZ R67, R67, UR10, -R0 ;  /* 0x0000000a43437c23 */ /* 0x000fe20008010800 */
[----:B------:R-:W-:Y:S01]  /*4220*/  FADD.FTZ R45, R25, R10 ;  /* 0x0000000a192d7221 */ /* 0x000fe20000010000 */
[--C-:B------:R-:W-:Y:S01]  /*4230*/  FFMA.FTZ R70, R70, UR10, -R0.reuse ;  /* 0x0000000a46467c23 */ /* 0x100fe20008010800 */
[----:B------:R-:W-:Y:S01]  /*4240*/  FFMA.FTZ R0, R71, UR10, -R0 ;  /* 0x0000000a47007c23 */ /* 0x000fe20008010800 */
[----:B------:R-:W-:Y:S01]  /*4250*/  F2FP.F16.F32.PACK_AB R162, R15, R162 ;  /* 0x000000a20fa2723e */ /* 0x000fe200000000ff */
[----:B------:R-:W-:Y:S01]  /*4260*/  FADD.FTZ R10, R168, R45 ;  /* 0x0000002da80a7221 */ /* 0x000fe20000010000 */
[----:B------:R-:W0:Y:S01]  /*4270*/  MUFU.EX2 R34, R34 ;  /* 0x0000002200227308 */ /* 0x000e220000000800 */
[----:B-1----:R-:W-:Y:S01]  /*4280*/  FADD.FTZ R2, R30, R41 ;  /* 0x000000291e027221 */ /* 0x002fe20000010000 */
[----:B------:R-:W-:Y:S01]  /*4290*/  F2FP.F16.F32.PACK_AB R164, R21, R164 ;  /* 0x000000a415a4723e */ /* 0x000fe200000000ff */
[----:B------:R-:W-:Y:S01]  /*42a0*/  FADD.FTZ R45, R29, R10 ;  /* 0x0000000a1d2d7221 */ /* 0x000fe20000010000 */
[----:B------:R-:W-:-:S02]  /*42b0*/  F2FP.F16.F32.PACK_AB R166, R25, R166 ;  /* 0x000000a619a6723e */ /* 0x000fc400000000ff */
[----:B------:R-:W-:Y:S01]  /*42c0*/  F2FP.F16.F32.PACK_AB R168, R29, R168 ;  /* 0x000000a81da8723e */ /* 0x000fe200000000ff */
[----:B------:R-:W-:Y:S01]  /*42d0*/  FADD.FTZ R10, R170, R45 ;  /* 0x0000002daa0a7221 */ /* 0x000fe20000010000 */
[----:B------:R-:W1:Y:S01]  /*42e0*/  MUFU.EX2 R35, R35 ;  /* 0x0000002300237308 */ /* 0x000e620000000800 */
[----:B--2---:R-:W-:Y:S01]  /*42f0*/  FADD.FTZ R41, R31, R2 ;  /* 0x000000021f297221 */ /* 0x004fe20000010000 */
[C---:B------:R-:W-:Y:S01]  /*4300*/  F2FP.F16.F32.PACK_AB R170, R33.reuse, R170 ;  /* 0x000000aa21aa723e */ /* 0x040fe200000000ff */
[----:B------:R-:W-:Y:S01]  /*4310*/  FADD.FTZ R45, R33, R10 ;  /* 0x0000000a212d7221 */ /* 0x000fe20000010000 */
[----:B------:R-:W-:Y:S02]  /*4320*/  F2FP.F16.F32.PACK_AB R157, R27, R26 ;  /* 0x0000001a1b9d723e */ /* 0x000fe400000000ff */
[----:B------:R-:W-:Y:S01]  /*4330*/  F2FP.F16.F32.PACK_AB R159, R31, R30 ;  /* 0x0000001e1f9f723e */ /* 0x000fe200000000ff */
[----:B------:R-:W-:Y:S01]  /*4340*/  FADD.FTZ R10, R172, R45 ;  /* 0x0000002dac0a7221 */ /* 0x000fe20000010000 */
[----:B------:R-:W2:Y:S01]  /*4350*/  MUFU.EX2 R38, R38 ;  /* 0x0000002600267308 */ /* 0x000ea20000000800 */
[----:B0-----:R-:W-:Y:S01]  /*4360*/  FADD.FTZ R2, R34, R41 ;  /* 0x0000002922027221 */ /* 0x001fe20000010000 */
[C---:B------:R-:W-:Y:S01]  /*4370*/  F2FP.F16.F32.PACK_AB R172, R57.reuse, R172 ;  /* 0x000000ac39ac723e */ /* 0x040fe200000000ff */
[----:B------:R-:W-:-:S04]  /*4380*/  FADD.FTZ R11, R57, R10 ;  /* 0x0000000a390b7221 */ /* 0x000fc80000010000 */
[----:B------:R-:W-:Y:S01]  /*4390*/  FADD.FTZ R10, R60, R11 ;  /* 0x0000000b3c0a7221 */ /* 0x000fe20000010000 */
        /* <DEDUP_REMOVED lines=53> */
[----:B------:R2:W0:Y:S01]  /*46f0*/  MUFU.EX2 R179, R0 ;  /* 0x0000000000b37308 */ /* 0x0004220000000800 */
[C---:B-1----:R-:W-:Y:S01]  /*4700*/  FADD.FTZ R9, R67.reuse, R10 ;  /* 0x0000000a43097221 */ /* 0x042fe20000010000 */
[----:B------:R-:W-:-:S03]  /*4710*/  F2FP.F16.F32.PACK_AB R177, R67, R66 ;  /* 0x0000004243b1723e */ /* 0x000fc600000000ff */
[----:B--2---:R-:W-:-:S04]  /*4720*/  FADD.FTZ R0, R70, R9 ;  /* 0x0000000946007221 */ /* 0x004fc80000010000 */
[C---:B0-----:R-:W-:Y:S01]  /*4730*/  FADD.FTZ R0, R179.reuse, R0 ;  /* 0x00000000b3007221 */ /* 0x041fe20000010000 */
[----:B------:R-:W-:Y:S01]  /*4740*/  F2FP.F16.F32.PACK_AB R179, R179, R70 ;  /* 0x00000046b3b3723e */ /* 0x000fe200000000ff */
[----:B------:R-:W-:Y:S06]  /*4750*/  @!P0 BRA `(.L_x_11554) ;  /* 0x0000000000048947 */ /* 0x000fec0003800000 */
[----:B------:R-:W-:Y:S01]  /*4760*/  BPT.TRAP 0x1 ;  /* 0x000000040000795c */ /* 0x000fe20000300000 */
.L_x_11554:
[----:B------:R0:W1:Y:S01]  /*4770*/  SYNCS.PHASECHK.TRANS64.TRYWAIT P1, [UR22+0x22850], R8 ;  /* 0x02285008ff0075a7 */ /* 0x0000620008020156 */
[----:B------:R-:W-:Y:S05]  /*4780*/  @!P0 BRA `(.L_x_11555) ;  /* 0x0000000000048947 */ /* 0x000fea0003800000 */
[----:B------:R-:W-:Y:S01]  /*4790*/  BPT.TRAP 0x1 ;  /* 0x000000040000795c */ /* 0x000fe20000300000 */
.L_x_11555:
[----:B-1----:R-:W-:Y:S05]  /*47a0*/  @P1 BRA `(.L_x_11556) ;  /* 0x0000000000081947 */ /* 0x002fea0003800000 */
[----:B------:R-:W1:Y:S02]  /*47b0*/  SYNCS.PHASECHK.TRANS64.TRYWAIT P1, [UR22+0x22850], R8 ;  /* 0x02285008ff0075a7 */ /* 0x000e640008020156 */
[----:B-1----:R-:W-:Y:S05]  /*47c0*/  @!P1 BRA `(.L_x_11557) ;  /* 0x0000013c00909947 */ /* 0x002fea0003800000 */
.L_x_11556:
        /* <DEDUP_REMOVED lines=42> */
[----:B--2---:R-:W-:Y:S05]  /*4a70*/  @!P0 BRA `(.L_x_11558) ;  /* 0x0000000000048947 */ /* 0x004fea0003800000 */
[----:B------:R-:W-:Y:S01]  /*4a80*/  BPT.TRAP 0x1 ;  /* 0x000000040000795c */ /* 0x000fe20000300000 */
.L_x_11558:
[----:B------:R-:W2:Y:S01]  /*4a90*/  LDC R6, c[0x0][0x448] ;  /* 0x00011200ff067b82 */ /* 0x000ea20000000800 */
[----:B------:R-:W-:Y:S02]  /*4aa0*/  UISETP.NE.AND UP0, UPT, UR47, URZ, UPT ;  /* 0x0000003f2f00728c */ /* 0x000fe4000bf05270 */
[----:B------:R-:W-:-:S05]  /*4ab0*/  UIADD3 UR22, UR22, 0x22860, URZ ;  /* 0x0002286016167890 */ /* 0x000fca000fffe03f */
[----:B------:R-:W3:Y:S01]  /*4ac0*/  S2UR UR6, SR_CgaCtaId ;  /* 0x00000000000679c3 */ /* 0x000ee20000008800 */
[----:B--2---:R-:W-:Y:S01]  /*4ad0*/  ISETP.NE.AND P1, PT, R6, 0x1, PT ;  /* 0x000000010600780c */ /* 0x004fe20003f25270 */
[----:B---3--:R-:W-:-:S12]  /*4ae0*/  UPRMT UR22, UR6, 0x654, UR22 ;  /* 0x0000065406167896 */ /* 0x008fd80008000016 */
[----:B------:R-:W2:Y:S08]  /*4af0*/  @P1 LDC R6, c[0x0][0x44c] ;  /* 0x00011300ff061b82 */ /* 0x000eb00000000800 */
[----:B01----:R-:W0:Y:S01]  /*4b00*/  @P1 LDC R8, c[0x0][0x450] ;  /* 0x00011400ff081b82 */ /* 0x003e220000000800 */
[----:B------:R-:W-:Y:S01]  /*4b10*/  SYNCS.ARRIVE.TRANS64.RED.A1T0 RZ, [UR22], RZ ;  /* 0x000000ffffff79a7 */ /* 0x000fe20008100416 */
[----:B--2---:R-:W-:-:S04]  /*4b20*/  @P1 IMAD.HI.U32 R7, R6, UR42, RZ ;  /* 0x0000002a06071c27 */ /* 0x004fc8000f8e00ff */
[----:B------:R-:W-:Y:S01]  /*4b30*/  IMAD.U32 R6, RZ, RZ, UR42 ;  /* 0x0000002aff067e24 */ /* 0x000fe2000f8e00ff */
[----:B0-----:R-:W-:Y:S02]  /*4b40*/  @P1 SHF.R.U32.HI R6, RZ, R8, R7 ;  /* 0x00000008ff061219 */ /* 0x001fe40000011607 */
[----:B------:R-:W-:Y:S02]  /*4b50*/  PLOP3.LUT P1, PT, PT, PT, UP0, 0x40, 0x0 ;  /* 0x000000000000781c */ /* 0x000fe40003f2e808 */
[----:B------:R-:W-:-:S05]  /*4b60*/  IADD3 R7, R6, R19, -R18 ;  /* 0x0000001306077210 */ /* 0x000fca0007ffe812 */
[----:B------:R-:W-:-:S05]  /*4b70*/  VIADD R6, R7, UR14 ;  /* 0x0000000e07067c36 */ /* 0x000fca0008000000 */
[----:B------:R-:W-:Y:S01]  /*4b80*/  R2UR UR11, R6 ;  /* 0x00000000060b72ca */ /* 0x000fe200000e0000 */
[----:B------:R-:W-:Y:S01]  /*4b90*/  VIADD R6, R152, 0xfffffffe ;  /* 0xfffffffe98067836 */ /* 0x000fe20000000000 */
[----:B------:R-:W-:-:S13]  /*4ba0*/  @P1 BRA `(.L_x_11559) ;  /* 0x0000000000541947 */ /* 0x000fda0003800000 */
        /* <DEDUP_REMOVED lines=13> */
.L_x_11560:
[----:B------:R-:W-:Y:S02]  /*4c80*/  ULDC UR15, c[0x0][0x9e4] ;  /* 0x00027900000f7ab9 */ /* 0x000fe40000000800 */
[----:B------:R-:W-:-:S11]  /*4c90*/  UISETP.NE.AND UP0, UPT, UR15, 0x1, UPT ;  /* 0x000000010f00788c */ /* 0x000fd6000bf05270 */
[----:B------:R-:W-:Y:S02]  /*4ca0*/  @UP0 ULDC.64 UR18, c[0x0][0x9e8] ;  /* 0x00027a0000120ab9 */ /* 0x000fe40000000a00 */
[----:B------:R-:W-:-:S04]  /*4cb0*/  UIMAD.WIDE.U32 UR6, UR14, UR18, URZ ;  /* 0x000000120e0672a5 */ /* 0x000fc8000f8e003f */
[----:B------:R-:W-:-:S12]  /*4cc0*/  @UP0 USHF.R.U32.HI UR14, URZ, UR19, UR7 ;  /* 0x000000133f0e0299 */ /* 0x000fd80008011607 */
.L_x_11561:
[----:B------:R-:W-:-:S04]  /*4cd0*/  UIMAD UR14, UR14, UR15, UR15 ;  /* 0x0000000f0e0e72a4 */ /* 0x000fc8000f8e020f */
[----:B------:R-:W-:-:S04]  /*4ce0*/  UISETP.LT.AND UP0, UPT, UR11, UR14, UPT ;  /* 0x0000000e0b00728c */ /* 0x000fc8000bf01270 */
[----:B------:R-:W-:-:S12]  /*4cf0*/  USEL UR11, UR11, UR14, UP0 ;  /* 0x0000000e0b0b7287 */ /* 0x000fd80008000000 */
.L_x_11559:
        /* <DEDUP_REMOVED lines=9> */
[----:B------:R-:W-:Y:S01]  /*4d90*/  IMAD.MOV.U32 R9, RZ, RZ, R4 ;  /* 0x000000ffff097224 */ /* 0x000fe200078e0004 */
[----:B------:R-:W-:Y:S01]  /*4da0*/  ULDC UR23, c[0x0][0x9dc] ;  /* 0x0002770000177ab9 */ /* 0x000fe20000000800 */
[----:B------:R-:W-:Y:S01]  /*4db0*/  ULDC UR28, c[0x0][0x988] ;  /* 0x00026200001c7ab9 */ /* 0x000fe20000000800 */
[----:B------:R-:W-:-:S05]  /*4dc0*/  ULDC UR24, c[0x0][0x9e0] ;  /* 0x0002780000187ab9 */ /* 0x000fca0000000800 */
.L_x_11581:
[----:B------:R-:W-:-:S04]  /*4dd0*/  UIADD3 UR38, UR38, 0x1, URZ ;  /* 0x0000000126267890 */ /* 0x000fc8000fffe03f */
[----:B------:R-:W-:-:S04]  /*4de0*/  UISETP.NE.AND UP0, UPT, UR38, 0x2, UPT ;  /* 0x000000022600788c */ /* 0x000fc8000bf05270 */
[----:B------:R-:W-:Y:S02]  /*4df0*/  USEL UR6, URZ, 0x1, UP0 ;  /* 0x000000013f067887 */ /* 0x000fe40008000000 */
[----:B------:R-:W-:Y:S02]  /*4e00*/  USEL UR38, UR38, URZ, UP0 ;  /* 0x0000003f26267287 */ /* 0x000fe40008000000 */
[----:B------:R-:W-:Y:S01]  /*4e10*/  ULOP3.LUT UR37, UR37, UR6, URZ, 0x3c, !UPT ;  /* 0x0000000625257292 */ /* 0x000fe2000f8e3c3f */
[----:B--2---:R-:W-:Y:S11]  /*4e20*/  @!P0 BRA `(.L_x_11563) ;  /* 0x0000000000048947 */ /* 0x004ff60003800000 */
[----:B------:R-:W-:Y:S01]  /*4e30*/  BPT.TRAP 0x1 ;  /* 0x000000040000795c */ /* 0x000fe20000300000 */
.L_x_11563:
        /* <DEDUP_REMOVED lines=9> */
.L_x_11564:
[----:B-1----:R-:W-:Y:S05]  /*4ed0*/  @P1 BRA `(.L_x_11565) ;  /* 0x0000000000081947 */ /* 0x002fea0003800000 */
[----:B------:R-:W1:Y:S02]  /*4ee0*/  SYNCS.PHASECHK.TRANS64.TRYWAIT P1, [UR26+0x22830], R7 ;  /* 0x02283007ff0075a7 */ /* 0x000e64000802015a */
[----:B-1----:R-:W-:Y:S05]  /*4ef0*/  @!P1 BRA `(.L_x_11566) ;  /* 0x0000013400dc9947 */ /* 0x002fea0003800000 */
.L_x_11565:
[----:B------:R-:W-:Y:S01]  /*4f00*/  UIMAD UR18, UR38, 0x300, UR20 ;  /* 0x00000300261278a4 */ /* 0x000fe2000f8e0214 */
[----:B------:R-:W-:Y:S01]  /*4f10*/  WARPGROUP.ARRIVE ;  /* 0x00000000000079c5 */ /* 0x000fe20000000000 */
[----:B------:R-:W-:Y:S01]  /*4f20*/  UMOV UR19, 0x40000040 ;  /* 0x4000004000137882 */ /* 0x000fe20000000000 */
[----:B------:R-:W-:Y:S01]  /*4f30*/  UMOV UR7, 0x40000040 ;  /* 0x4000004000077882 */ /* 0x000fe20000000000 */
[----:B------:R-:W-:-:S03]  /*4f40*/  UIADD3 UR6, UR18, 0x2, URZ ;  /* 0x0000000212067890 */ /* 0x000fc6000fffe03f */
[----:B------:R-:W2:Y:S01]  /*4f50*/  S2R R3, SR_TID.X ;  /* 0x0000000000037919 */ /* 0x000ea20000002100 */
[----:B------:R-:W-:Y:S01]  /*4f60*/  UIADD3 UR10, UR18, 0x4, URZ ;  /* 0x00000004120a7890 */ /* 0x000fe2000fffe03f */
[----:B------:R-:W-:Y:S01]  /*4f70*/  UMOV UR11, 0x40000040 ;  /* 0x40000040000b7882 */ /* 0x000fe20000000000 */
[----:B------:R-:W-:Y:S01]  /*4f80*/  HGMMA.64x96x16.F32 R152, gdesc[UR16], RZ, !UPT, gsb0 ;  /* 0x01600000109879f0 */ /* 0x000fe2000c0008ff */
[----:B------:R-:W-:Y:S01]  /*4f90*/  UIADD3 UR14, UR18, 0x6, URZ ;  /* 0x00000006120e7890 */ /* 0x000fe2000fffe03f */
[----:B------:R-:W-:Y:S01]  /*4fa0*/  UMOV UR15, 0x40000040 ;  /* 0x40000040000f7882 */ /* 0x000fe20000000000 */
        /* <DEDUP_REMOVED lines=15> */
.L_x_11567:
[----:B-1----:R-:W1:Y:S01]  /*50a0*/  LDC R4, c[0x0][0x448] ;  /* 0x00011200ff047b82 */ /* 0x002e620000000800 */
[----:B------:R-:W-:Y:S01]  /*50b0*/  VIADD R15, R22, UR42 ;  /* 0x0000002a160f7c36 */ /* 0x000fe20008000000 */
[----:B------:R-:W-:Y:S01]  /*50c0*/  UIADD3 UR6, UR26, 0x22840, URZ ;  /* 0x000228401a067890 */ /* 0x000fe2000fffe03f */
[----:B------:R-:W-:Y:S01]  /*50d0*/  IMAD R10, R6, -0x60, RZ ;  /* 0xffffffa0060a7824 */ /* 0x000fe200078e02ff */
[----:B------:R-:W-:Y:S02]  /*50e0*/  UISETP.NE.AND UP0, UPT, UR47, URZ, UPT ;  /* 0x0000003f2f00728c */ /* 0x000fe4000bf05270 */
[----:B------:R-:W-:Y:S02]  /*50f0*/  UPRMT UR6, UR25, 0x654, UR6 ;  /* 0x0000065419067896 */ /* 0x000fe40008000006 */
[----:B------:R-:W-:-:S04]  /*5100*/  IADD3 R13, -R17, 0x1, R10 ;  /* 0x00000001110d7810 */ /* 0x000fc80007ffe10a */
[----:B------:R-:W-:-:S03]  /*5110*/  IADD3 R13, -R18, R13, R19 ;  /* 0x0000000d120d7210 */ /* 0x000fc60007ffe113 */
[----:B------:R-:W-:Y:S01]  /*5120*/  SYNCS.ARRIVE.TRANS64.RED.A1T0 RZ, [UR6], RZ ;  /* 0x000000ffffff79a7 */ /* 0x000fe20008100406 */
[----:B------:R-:W-:Y:S01]  /*5130*/  ULOP3.LUT UR6, URZ, UR23, URZ, 0x33, !UPT ;  /* 0x000000173f067292 */ /* 0x000fe2000f8e333f */
[----:B------:R-:W-:-:S05]  /*5140*/  VIADD R14, R13, UR24 ;  /* 0x000000180d0e7c36 */ /* 0x000fca0008000000 */
[----:B------:R-:W-:Y:S01]  /*5150*/  VIADD R13, R13, UR6 ;  /* 0x000000060d0d7c36 */ /* 0x000fe20008000000 */
[----:B-1----:R-:W-:-:S13]  /*5160*/  ISETP.NE.AND P1, PT, R4, 0x1, PT ;  /* 0x000000010400780c */ /* 0x002fda0003f25270 */
[----:B------:R-:W1:Y:S08]  /*5170*/  @P1 LDC R5, c[0x0][0x44c] ;  /* 0x00011300ff051b82 */ /* 0x000e700000000800 */
[----:B------:R-:W3:Y:S01]  /*5180*/  @P1 LDC R4, c[0x0][0x450] ;  /* 0x00011400ff041b82 */ /* 0x000ee20000000800 */
[----:B-1----:R-:W-:-:S05]  /*5190*/  @P1 IMAD.HI.U32 R5, R15, R5, RZ ;  /* 0x000000050f051227 */ /* 0x002fca00078e00ff */
[----:B---3--:R-:W-:Y:S02]  /*51a0*/  @P1 SHF.R.U32.HI R15, RZ, R4, R5 ;  /* 0x00000004ff0f1219 */ /* 0x008fe40000011605 */
[----:B------:R-:W-:-:S03]  /*51b0*/  PLOP3.LUT P1, PT, PT, PT, UP0, 0x40, 0x0 ;  /* 0x000000000000781c */ /* 0x000fc60003f2e808 */
[----:B------:R-:W1:Y:S02]  /*51c0*/  SHFL.IDX PT, R20, R15, RZ, 0x1c1f ;  /* 0x001c1fff0f147589 */ /* 0x000e6400000e0000 */
[----:B-1----:R-:W-:Y:S02]  /*51d0*/  IMAD.IADD R12, R14, 0x1, R20 ;  /* 0x000000010e0c7824 */ /* 0x002fe400078e0214 */
[----:B------:R-:W-:-:S06]  /*51e0*/  IMAD.IADD R11, R20, 0x1, R13 ;  /* 0x00000001140b7824 */ /* 0x000fcc00078e020d */
        /* <DEDUP_REMOVED lines=13> */
.L_x_11570:
[----:B------:R-:W-:-:S05]  /*52c0*/  IMAD.U32 R21, RZ, RZ, UR22 ;  /* 0x00000016ff157e24 */ /* 0x000fca000f8e00ff */
[----:B------:R-:W-:-:S13]  /*52d0*/  ISETP.NE.AND P1, PT, R21, 0x1, PT ;  /* 0x000000011500780c */ /* 0x000fda0003f25270 */
[----:B------:R-:W1:Y:S02]  /*52e0*/  @P1 LDC.64 R4, c[0x0][0x9e8] ;  /* 0x00027a00ff041b82 */ /* 0x000e640000000a00 */
[----:B-1----:R-:W-:-:S05]  /*52f0*/  @P1 IMAD.HI.U32 R4, R20, R4, RZ ;  /* 0x0000000414041227 */ /* 0x002fca00078e00ff */
[----:B------:R-:W-:-:S07]  /*5300*/  @P1 SHF.R.U32.HI R20, RZ, R5, R4 ;  /* 0x00000005ff141219 */ /* 0x000fce0000011604 */
.L_x_11571:
[----:B------:R-:W-:Y:S05]  /*5310*/  BSYNC B0 ;  /* 0x0000000000007941 */ /* 0x000fea0003800000 */
.L_x_11569:
[----:B------:R-:W-:-:S04]  /*5320*/  IMAD.IADD R4, R10, 0x1, -R17 ;  /* 0x000000010a047824 */ /* 0x000fc800078e0a11 */
[----:B------:R-:W-:-:S05]  /*5330*/  IMAD R4, R20, R21, R4 ;  /* 0x0000001514047224 */ /* 0x000fca00078e0204 */
[----:B------:R-:W-:Y:S02]  /*5340*/  VIMNMX R11, R11, R4, !PT ;  /* 0x000000040b0b7248 */ /* 0x000fe40007fe0100 */
[----:B------:R-:W-:-:S07]  /*5350*/  VIADDMNMX R12, R4, R21, R12, PT ;  /* 0x00000015040c7246 */ /* 0x000fce000380010c */
.L_x_11568:
[C---:B------:R-:W-:Y:S01]  /*5360*/  ISETP.GE.AND P1, PT, R10.reuse, 0x1, PT ;  /* 0x000000010a00780c */ /* 0x040fe20003f26270 */
[----:B------:R-:W-:Y:S01]  /*5370*/  UISETP.NE.AND UP0, UPT, UR47, URZ, UPT ;  /* 0x0000003f2f00728c */ /* 0x000fe2000bf05270 */
[----:B------:R-:W-:Y:S02]  /*5380*/  ISETP.GE.AND P4, PT, R10, 0x9, PT ;  /* 0x000000090a00780c */ /* 0x000fe40003f86270 */
[----:B------:R-:W-:Y:S02]  /*5390*/  LOP3.LUT R16, R16, 0xfffbffff, RZ, 0xc0, !PT ;  /* 0xfffbffff10107812 */ /* 0x000fe400078ec0ff */
[----:B------:R-:W-:-:S04]  /*53a0*/  ISETP.GT.AND P2, PT, R11, RZ, !P1 ;  /* 0x000000ff0b00720c */ /* 0x000fc80004f44270 */
[----:B------:R-:W-:-:S03]  /*53b0*/  ISETP.LT.OR P2, PT, R12, 0x1, P2 ;  /* 0x000000010c00780c */ /* 0x000fc60001741670 */
[----:B------:R-:W-:Y:S02]  /*53c0*/  @P1 LOP3.LUT R16, R16, 0x40000, RZ, 0xfc, !PT ;  /* 0x0004000010101812 */ /* 0x000fe400078efcff */
[----:B------:R-:W-:Y:S02]  /*53d0*/  ISETP.GE.AND P1, PT, R10, 0x2, PT ;  /* 0x000000020a00780c */ /* 0x000fe40003f26270 */
[----:B------:R-:W-:Y:S02]  /*53e0*/  LOP3.LUT R16, R16, 0xfffffffd, RZ, 0xc0, !PT ;  /* 0xfffffffd10107812 */ /* 0x000fe400078ec0ff */
[----:B------:R-:W-:Y:S02]  /*53f0*/  FSEL R152, R152, -INF , !P2 ;  /* 0xff80000098987808 */ /* 0x000fe40005000000 */
[----:B------:R-:W-:Y:S02]  /*5400*/  ISETP.GT.AND P3, PT, R11, 0x1, !P1 ;  /* 0x000000010b00780c */ /* 0x000fe40004f64270 */
[----:B------:R-:W-:-:S02]  /*5410*/  @P4 LOP3.LUT R16, R16, 0x2, RZ, 0xfc, !PT ;  /* 0x0000000210104812 */ /* 0x000fc400078efcff */
[----:B------:R-:W-:Y:S02]  /*5420*/  ISETP.GT.AND P2, PT, R11, 0x8, !P4 ;  /* 0x000000080b00780c */ /* 0x000fe40006744270 */
[----:B------:R-:W-:Y:S02]  /*5430*/  ISETP.GE.AND P4, PT, R10, 0xa, PT ;  /* 0x0000000a0a00780c */ /* 0x000fe40003f86270 */
[C---:B------:R-:W-:Y:S02]  /*5440*/  ISETP.LT.OR P3, PT, R12.reuse, 0x2, P3 ;  /* 0x000000020c00780c */ /* 0x040fe40001f61670 */
[----:B------:R-:W-:Y:S02]  /*5450*/  ISETP.LT.OR P2, PT, R12, 0x9, P2 ;  /* 0x000000090c00780c */ /* 0x000fe40001741670 */
[----:B------:R-:W-:Y:S02]  /*5460*/  FSEL R153, R153, -INF , !P3 ;  /* 0xff80000099997808 */ /* 0x000fe40005800000 */
[----:B------:R-:W-:-:S02]  /*5470*/  ISETP.GE.AND P3, PT, R10, 0x11, PT ;  /* 0x000000110a00780c */ /* 0x000fc40003f66270 */
[----:B------:R-:W-:Y:S02]  /*5480*/  LOP3.LUT R16, R16, 0xfffffffb, RZ, 0xc0, !PT ;  /* 0xfffffffb10107812 */ /* 0x000fe400078ec0ff */
[----:B------:R-:W-:Y:S02]  /*5490*/  FSEL R156, R156, -INF , !P2 ;  /* 0xff8000009c9c7808 */ /* 0x000fe40005000000 */
[----:B------:R-:W-:Y:S02]  /*54a0*/  ISETP.GT.AND P2, PT, R11, 0x9, !P4 ;  /* 0x000000090b00780c */ /* 0x000fe40006744270 */
[----:B------:R-:W-:Y:S02]  /*54b0*/  @P4 LOP3.LUT R16, R16, 0x4, RZ, 0xfc, !PT ;  /* 0x0000000410104812 */ /* 0x000fe400078efcff */
[----:B------:R-:W-:Y:S02]  /*54c0*/  ISETP.LT.OR P2, PT, R12, 0xa, P2 ;  /* 0x0000000a0c00780c */ /* 0x000fe40001741670 */
[----:B------:R-:W-:-:S02]  /*54d0*/  LOP3.LUT R16, R16, 0xfffffff7, RZ, 0xc0, !PT ;  /* 0xfffffff710107812 */ /* 0x000fc400078ec0ff */
[----:B------:R-:W-:Y:S02]  /*54e0*/  FSEL R157, R157, -INF , !P2 ;  /* 0xff8000009d9d7808 */ /* 0x000fe40005000000 */
[----:B------:R-:W-:Y:S02]  /*54f0*/  @P3 LOP3.LUT R16, R16, 0x8, RZ, 0xfc, !PT ;  /* 0x0000000810103812 */ /* 0x000fe400078efcff */
[----:B------:R-:W-:Y:S02]  /*5500*/  ISETP.GT.AND P2, PT, R11, 0x10, !P3 ;  /* 0x000000100b00780c */ /* 0x000fe40005f44270 */
[----:B------:R-:W-:Y:S02]  /*5510*/  ISETP.GE.AND P3, PT, R10, 0x12, PT ;  /* 0x000000120a00780c */ /* 0x000fe40003f66270 */
[----:B------:R-:W-:Y:S02]  /*5520*/  ISETP.LT.OR P2, PT, R12, 0x11, P2 ;  /* 0x000000110c00780c */ /* 0x000fe40001741670 */
[----:B------:R-:W-:-:S02]  /*5530*/  LOP3.LUT R16, R16, 0xffffffef, RZ, 0xc0, !PT ;  /* 0xffffffef10107812 */ /* 0x000fc400078ec0ff */
        /* <DEDUP_REMOVED lines=102> */
[----:B------:R-:W-:Y:S02]  /*5ba0*/  ISETP.GT.AND P6, PT, R11, 0x59, !P6 ;  /* 0x000000590b00780c */ /* 0x000fe400077c4270 */
[----:B------:R-:W1:Y:S02]  /*5bb0*/  SHFL.IDX PT, R11, R15, 0x1, 0x1c1f ;  /* 0x003c1f000f0b7f89 */ /* 0x000e6400000e0000 */
[----:B------:R-:W-:-:S04]  /*5bc0*/  ISETP.LT.OR P6, PT, R12, 0x5a, P6 ;  /* 0x0000005a0c00780c */ /* 0x000fc800037c1670 */
[----:B------:R-:W-:Y:S02]  /*5bd0*/  FSEL R197, R197, -INF , !P6 ;  /* 0xff800000c5c57808 */ /* 0x000fe40007000000 */
[----:B------:R-:W-:Y:S01]  /*5be0*/  PLOP3.LUT P6, PT, PT, PT, UP0, 0x40, 0x0 ;  /* 0x000000000000781c */ /* 0x000fe20003fce808 */
[--C-:B-1----:R-:W-:Y:S02]  /*5bf0*/  IMAD.IADD R14, R14, 0x1, R11.reuse ;  /* 0x000000010e0e7824 */ /* 0x102fe400078e020b */
[----:B------:R-:W-:-:S10]  /*5c00*/  IMAD.IADD R13, R13, 0x1, R11 ;  /* 0x000000010d0d7824 */ /* 0x000fd400078e020b */
        /* <DEDUP_REMOVED lines=13> */
.L_x_11574:
[----:B------:R-:W-:-:S05]  /*5ce0*/  IMAD.U32 R12, RZ, RZ, UR22 ;  /* 0x00000016ff0c7e24 */ /* 0x000fca000f8e00ff */
[----:B------:R-:W-:-:S13]  /*5cf0*/  ISETP.NE.AND P6, PT, R12, 0x1, PT ;  /* 0x000000010c00780c */ /* 0x000fda0003fc5270 */
[----:B------:R-:W1:Y:S02]  /*5d00*/  @P6 LDC.64 R4, c[0x0][0x9e8] ;  /* 0x00027a00ff046b82 */ /* 0x000e640000000a00 */
[----:B-1----:R-:W-:-:S05]  /*5d10*/  @P6 IMAD.HI.U32 R4, R11, R4, RZ ;  /* 0x000000040b046227 */ /* 0x002fca00078e00ff */
[----:B------:R-:W-:-:S07]  /*5d20*/  @P6 SHF.R.U32.HI R11, RZ, R5, R4 ;  /* 0x00000005ff0b6219 */ /* 0x000fce0000011604 */
.L_x_11575:
[----:B------:R-:W-:Y:S05]  /*5d30*/  BSYNC B0 ;  /* 0x0000000000007941 */ /* 0x000fea0003800000 */
.L_x_11573:
[----:B------:R-:W-:-:S04]  /*5d40*/  IMAD.IADD R10, R10, 0x1, -R17 ;  /* 0x000000010a0a7824 */ /* 0x000fc800078e0a11 */
[----:B------:R-:W-:-:S05]  /*5d50*/  IMAD R10, R11, R12, R10 ;  /* 0x0000000c0b0a7224 */ /* 0x000fca00078e020a */
[----:B------:R-:W-:Y:S02]  /*5d60*/  VIMNMX R13, R13, R10, !PT ;  /* 0x0000000a0d0d7248 */ /* 0x000fe40007fe0100 */
[----:B------:R-:W-:-:S07]  /*5d70*/  VIADDMNMX R14, R10, R12, R14, PT ;  /* 0x0000000c0a0e7246 */ /* 0x000fce000380010e */
.L_x_11572:
[----:B------:R-:W-:Y:S01]  /*5d80*/  ISETP.GT.AND P1, PT, R13, 0x1, !P1 ;  /* 0x000000010d00780c */ /* 0x000fe20004f24270 */
[----:B------:R-:W-:Y:S01]  /*5d90*/  UMOV UR10, UR28 ;  /* 0x0000001c000a7c82 */ /* 0x000fe20008000000 */
[----:B------:R-:W-:Y:S02]  /*5da0*/  FMNMX.FTZ R4, R152, R9, !PT ;  /* 0x0000000998047209 */ /* 0x000fe40007810000 */
[----:B------:R-:W-:Y:S02]  /*5db0*/  ISETP.LT.OR P1, PT, R14, 0x2, P1 ;  /* 0x000000020e00780c */ /* 0x000fe40000f21670 */
[C---:B------:R-:W-:Y:S02]  /*5dc0*/  LOP3.LUT P6, RZ, R16.reuse, 0x10000, RZ, 0xc0, !PT ;  /* 0x0001000010ff7812 */ /* 0x040fe400078cc0ff */
        /* <DEDUP_REMOVED lines=55> */
[C---:B------:R-:W-:Y:S01]  /*6140*/  LOP3.LUT P1, RZ, R16.reuse, 0x1000, RZ, 0xc0, !PT ;  /* 0x0000100010ff7812 */ /* 0x040fe2000782c0ff */
[----:B------:R-:W1:Y:S01]  /*6150*/  SHFL.BFLY PT, R5, R4, 0x2, 0x1f ;  /* 0x0c401f0004057f89 */ /* 0x000e6200000e0000 */
[----:B------:R-:W-:-:S02]  /*6160*/  LOP3.LUT P6, RZ, R16, 0x20, RZ, 0xc0, !PT ;  /* 0x0000002010ff7812 */ /* 0x000fc400078cc0ff */
[C---:B------:R-:W-:Y:S02]  /*6170*/  ISETP.GT.AND P1, PT, R13.reuse, 0x28, !P1 ;  /* 0x000000280d00780c */ /* 0x040fe40004f24270 */
[C---:B------:R-:W-:Y:S02]  /*6180*/  ISETP.GT.AND P2, PT, R13.reuse, 0x49, !P2 ;  /* 0x000000490d00780c */ /* 0x040fe40005744270 */
[----:B------:R-:W-:Y:S02]  /*6190*/  ISETP.LT.OR P1, PT, R14, 0x29, P1 ;  /* 0x000000290e00780c */ /* 0x000fe40000f21670 */
[----:B------:R-:W-:Y:S02]  /*61a0*/  ISETP.GT.AND P3, PT, R13, 0x50, !P3 ;  /* 0x000000500d00780c */ /* 0x000fe40005f64270 */
[----:B------:R-:W-:Y:S02]  /*61b0*/  FSEL R174, R174, -INF , !P1 ;  /* 0xff800000aeae7808 */ /* 0x000fe40004800000 */
[----:B------:R-:W-:-:S02]  /*61c0*/  LOP3.LUT P1, RZ, R16, 0x800, RZ, 0xc0, !PT ;  /* 0x0000080010ff7812 */ /* 0x000fc4000782c0ff */
[C---:B------:R-:W-:Y:S02]  /*61d0*/  ISETP.LT.OR P2, PT, R14.reuse, 0x4a, P2 ;  /* 0x0000004a0e00780c */ /* 0x040fe40001741670 */
[C---:B------:R-:W-:Y:S02]  /*61e0*/  ISETP.GT.AND P1, PT, R13.reuse, 0x29, !P1 ;  /* 0x000000290d00780c */ /* 0x040fe40004f24270 */
[----:B------:R-:W-:Y:S02]  /*61f0*/  ISETP.GT.AND P4, PT, R13, 0x51, !P4 ;  /* 0x000000510d00780c */ /* 0x000fe40006784270 */
[C---:B------:R-:W-:Y:S02]  /*6200*/  ISETP.LT.OR P1, PT, R14.reuse, 0x2a, P1 ;  /* 0x0000002a0e00780c */ /* 0x040fe40000f21670 */
[----:B------:R-:W-:Y:S02]  /*6210*/  ISETP.LT.OR P3, PT, R14, 0x51, P3 ;  /* 0x000000510e00780c */ /* 0x000fe40001f61670 */
[----:B------:R-:W-:-:S02]  /*6220*/  FSEL R175, R175, -INF , !P1 ;  /* 0xff800000afaf7808 */ /* 0x000fc40004800000 */
[----:B------:R-:W-:Y:S02]  /*6230*/  LOP3.LUT P1, RZ, R16, 0x400, RZ, 0xc0, !PT ;  /* 0x0000040010ff7812 */ /* 0x000fe4000782c0ff */
[----:B-1----:R-:W-:Y:S02]  /*6240*/  FMNMX.FTZ R4, R4, R5, !PT ;  /* 0x0000000504047209 */ /* 0x002fe40007810000 */
[----:B------:R-:W-:Y:S02]  /*6250*/  ISETP.GT.AND P1, PT, R13, 0x30, !P1 ;  /* 0x000000300d00780c */ /* 0x000fe40004f24270 */
[----:B------:R-:W-:Y:S01]  /*6260*/  FSEL R191, R191, -INF , !P2 ;  /* 0xff800000bfbf7808 */ /* 0x000fe20005000000 */
[----:B------:R-:W1:Y:S01]  /*6270*/  SHFL.BFLY PT, R5, R4, 0x1, 0x1f ;  /* 0x0c201f0004057f89 */ /* 0x000e6200000e0000 */
[----:B------:R-:W-:Y:S02]  /*6280*/  ISETP.LT.OR P1, PT, R14, 0x31, P1 ;  /* 0x000000310e00780c */ /* 0x000fe40000f21670 */
[----:B------:R-:W-:-:S02]  /*6290*/  ISETP.GT.AND P5, PT, R13, 0x58, !P5 ;  /* 0x000000580d00780c */ /* 0x000fc40006fa4270 */
[----:B------:R-:W-:Y:S02]  /*62a0*/  FSEL R178, R178, -INF , !P1 ;  /* 0xff800000b2b27808 */ /* 0x000fe40004800000 */
[----:B------:R-:W-:Y:S02]  /*62b0*/  LOP3.LUT P1, RZ, R16, 0x200, RZ, 0xc0, !PT ;  /* 0x0000020010ff7812 */ /* 0x000fe4000782c0ff */
[----:B------:R-:W-:Y:S02]  /*62c0*/  ISETP.LT.OR P4, PT, R14, 0x52, P4 ;  /* 0x000000520e00780c */ /* 0x000fe40002781670 */
[----:B------:R-:W-:Y:S02]  /*62d0*/  ISETP.GT.AND P1, PT, R13, 0x31, !P1 ;  /* 0x000000310d00780c */ /* 0x000fe40004f24270 */
[----:B------:R-:W-:Y:S02]  /*62e0*/  FSEL R194, R194, -INF , !P3 ;  /* 0xff800000c2c27808 */ /* 0x000fe40005800000 */
[----:B------:R-:W-:-:S02]  /*62f0*/  ISETP.LT.OR P1, PT, R14, 0x32, P1 ;  /* 0x000000320e00780c */ /* 0x000fc40000f21670 */
[----:B------:R-:W-:Y:S02]  /*6300*/  ISETP.LT.OR P5, PT, R14, 0x59, P5 ;  /* 0x000000590e00780c */ /* 0x000fe40002fa1670 */
[----:B------:R-:W-:Y:S02]  /*6310*/  FSEL R179, R179, -INF , !P1 ;  /* 0xff800000b3b37808 */ /* 0x000fe40004800000 */
[----:B------:R-:W-:Y:S02]  /*6320*/  LOP3.LUT P1, RZ, R16, 0x100, RZ, 0xc0, !PT ;  /* 0x0000010010ff7812 */ /* 0x000fe4000782c0ff */
[----:B------:R-:W-:Y:S02]  /*6330*/  FSEL R195, R195, -INF , !P4 ;  /* 0xff800000c3c37808 */ /* 0x000fe40006000000 */
[----:B------:R-:W-:Y:S02]  /*6340*/  ISETP.GT.AND P1, PT, R13, 0x38, !P1 ;  /* 0x000000380d00780c */ /* 0x000fe40004f24270 */
[----:B-1----:R-:W-:-:S02]  /*6350*/  FMNMX.FTZ R4, R4, R5, !PT ;  /* 0x0000000504047209 */ /* 0x002fc40007810000 */
[----:B------:R-:W-:Y:S02]  /*6360*/  ISETP.LT.OR P1, PT, R14, 0x39, P1 ;  /* 0x000000390e00780c */ /* 0x000fe40000f21670 */
[----:B------:R-:W-:Y:S02]  /*6370*/  FSEL R198, R198, -INF , !P5 ;  /* 0xff800000c6c67808 */ /* 0x000fe40006800000 */
[----:B------:R-:W-:Y:S02]  /*6380*/  FSEL R182, R182, -INF , !P1 ;  /* 0xff800000b6b67808 */ /* 0x000fe40004800000 */
[----:B------:R-:W-:-:S04]  /*6390*/  LOP3.LUT P1, RZ, R16, 0x80, RZ, 0xc0, !PT ;  /* 0x0000008010ff7812 */ /* 0x000fc8000782c0ff */
[----:B------:R-:W-:-:S04]  /*63a0*/  ISETP.GT.AND P1, PT, R13, 0x39, !P1 ;  /* 0x000000390d00780c */ /* 0x000fc80004f24270 */
[----:B------:R-:W-:-:S04]  /*63b0*/  ISETP.LT.OR P1, PT, R14, 0x3a, P1 ;  /* 0x0000003a0e00780c */ /* 0x000fc80000f21670 */
[----:B------:R-:W-:Y:S02]  /*63c0*/  FSEL R183, R183, -INF , !P1 ;  /* 0xff800000b7b77808 */ /* 0x000fe40004800000 */
[----:B------:R-:W-:-:S04]  /*63d0*/  LOP3.LUT P1, RZ, R16, 0x40, RZ, 0xc0, !PT ;  /* 0x0000004010ff7812 */ /* 0x000fc8000782c0ff */
[----:B------:R-:W-:-:S04]  /*63e0*/  ISETP.GT.AND P1, PT, R13, 0x40, !P1 ;  /* 0x000000400d00780c */ /* 0x000fc80004f24270 */
[----:B------:R-:W-:-:S04]  /*63f0*/  ISETP.LT.OR P1, PT, R14, 0x41, P1 ;  /* 0x000000410e00780c */ /* 0x000fc80000f21670 */
[----:B------:R-:W-:Y:S02]  /*6400*/  FSEL R186, R186, -INF , !P1 ;  /* 0xff800000baba7808 */ /* 0x000fe40004800000 */
[----:B------:R-:W-:Y:S02]  /*6410*/  ISETP.GT.AND P1, PT, R13, 0x41, !P6 ;  /* 0x000000410d00780c */ /* 0x000fe40007724270 */
[----:B------:R-:W-:Y:S02]  /*6420*/  LOP3.LUT P6, RZ, R16, 0x20000, RZ, 0xc0, !PT ;  /* 0x0002000010ff7812 */ /* 0x000fe400078cc0ff */
[----:B------:R-:W-:-:S04]  /*6430*/  ISETP.LT.OR P1, PT, R14, 0x42, P1 ;  /* 0x000000420e00780c */ /* 0x000fc80000f21670 */
[----:B------:R-:W-:Y:S02]  /*6440*/  FSEL R187, R187, -INF , !P1 ;  /* 0xff800000bbbb7808 */ /* 0x000fe40004800000 */
[----:B------:R-:W-:-:S04]  /*6450*/  FSETP.NEU.FTZ.AND P1, PT, R4, -INF , PT ;  /* 0xff8000000400780b */ /* 0x000fc80003f3d000 */
[----:B------:R-:W-:-:S05]  /*6460*/  FSEL R5, R4, RZ, P1 ;  /* 0x000000ff04057208 */ /* 0x000fca0000800000 */
[----:B------:R-:W-:Y:S01]  /*6470*/  FADD.FTZ R9, -R5, R9 ;  /* 0x0000000905097221 */ /* 0x000fe20000010100 */
[----:B------:R-:W-:-:S03]  /*6480*/  FMUL.FTZ R5, R4, UR10 ;  /* 0x0000000a04057c20 */ /* 0x000fc60008410000 */
[----:B------:R-:W-:Y:S02]  /*6490*/  FMUL.FTZ R9, R9, UR10 ;  /* 0x0000000a09097c20 */ /* 0x000fe40008410000 */
[----:B------:R-:W-:Y:S02]  /*64a0*/  FSEL R5, R5, RZ, P1 ;  /* 0x000000ff05057208 */ /* 0x000fe40000800000 */
[----:B------:R-:W-:Y:S02]  /*64b0*/  ISETP.GT.AND P1, PT, R13, 0x48, !P6 ;  /* 0x000000480d00780c */ /* 0x000fe40007724270 */
[----:B------:R-:W-:Y:S01]  /*64c0*/  LOP3.LUT P6, RZ, R16, 0x1, RZ, 0xc0, !PT ;  /* 0x0000000110ff7812 */ /* 0x000fe200078cc0ff */
[--C-:B------:R-:W-:Y:S01]  /*64d0*/  FFMA.FTZ R152, R152, UR10, -R5.reuse ;  /* 0x0000000a98987c23 */ /* 0x100fe20008010805 */
[----:B------:R-:W-:Y:S01]  /*64e0*/  ISETP.LT.OR P1, PT, R14, 0x49, P1 ;  /* 0x000000490e00780c */ /* 0x000fe20000f21670 */
[--C-:B------:R-:W-:Y:S01]  /*64f0*/  FFMA.FTZ R153, R153, UR10, -R5.reuse ;  /* 0x0000000a99997c23 */ /* 0x100fe20008010805 */
[--C-:B------:R-:W-:Y:S01]  /*6500*/  FFMA.FTZ R156, R156, UR10, -R5.reuse ;  /* 0x0000000a9c9c7c23 */ /* 0x100fe20008010805 */
[--C-:B------:R-:W-:Y:S01]  /*6510*/  FFMA.FTZ R157, R157, UR10, -R5.reuse ;  /* 0x0000000a9d9d7c23 */ /* 0x100fe20008010805 */
[----:B------:R-:W-:Y:S01]  /*6520*/  FSEL R190, R190, -INF , !P1 ;  /* 0xff800000bebe7808 */ /* 0x000fe20004800000 */
[--C-:B------:R-:W-:Y:S01]  /*6530*/  FFMA.FTZ R160, R160, UR10, -R5.reuse ;  /* 0x0000000aa0a07c23 */ /* 0x100fe20008010805 */
[----:B------:R-:W-:Y:S01]  /*6540*/  LOP3.LUT P1, RZ, R16, 0x40000, RZ, 0xc0, !PT ;  /* 0x0004000010ff7812 */ /* 0x000fe2000782c0ff */
[--C-:B------:R-:W-:Y:S01]  /*6550*/  FFMA.FTZ R161, R161, UR10, -R5.reuse ;  /* 0x0000000aa1a17c23 */ /* 0x100fe20008010805 */
[--C-:B------:R-:W-:Y:S01]  /*6560*/  FFMA.FTZ R164, R164, UR10, -R5.reuse ;  /* 0x0000000aa4a47c23 */ /* 0x100fe20008010805 */
[--C-:B------:R-:W-:Y:S01]  /*6570*/  FFMA.FTZ R165, R165, UR10, -R5.reuse ;  /* 0x0000000aa5a57c23 */ /* 0x100fe20008010805 */
[----:B------:R-:W-:Y:S01]  /*6580*/  ISETP.GT.AND P1, PT, R13, RZ, !P1 ;  /* 0x000000ff0d00720c */ /* 0x000fe20004f24270 */
[--C-:B------:R-:W-:Y:S01]  /*6590*/  FFMA.FTZ R168, R168, UR10, -R5.reuse ;  /* 0x0000000aa8a87c23 */ /* 0x100fe20008010805 */
[--C-:B------:R-:W-:Y:S01]  /*65a0*/  FFMA.FTZ R169, R169, UR10, -R5.reuse ;  /* 0x0000000aa9a97c23 */ /* 0x100fe20008010805 */
[--C-:B------:R-:W-:Y:S01]  /*65b0*/  FFMA.FTZ R172, R172, UR10, -R5.reuse ;  /* 0x0000000aacac7c23 */ /* 0x100fe20008010805 */
[----:B------:R-:W-:Y:S01]  /*65c0*/  ISETP.LT.OR P1, PT, R14, 0x1, P1 ;  /* 0x000000010e00780c */ /* 0x000fe20000f21670 */
[--C-:B------:R-:W-:Y:S01]  /*65d0*/  FFMA.FTZ R173, R173, UR10, -R5.reuse ;  /* 0x0000000aadad7c23 */ /* 0x100fe20008010805 */
[--C-:B------:R-:W-:Y:S01]  /*65e0*/  FFMA.FTZ R176, R176, UR10, -R5.reuse ;  /* 0x0000000ab0b07c23 */ /* 0x100fe20008010805 */
[--C-:B------:R-:W-:Y:S01]  /*65f0*/  FFMA.FTZ R177, R177, UR10, -R5.reuse ;  /* 0x0000000ab1b17c23 */ /* 0x100fe20008010805 */
[----:B------:R-:W-:Y:S01]  /*6600*/  FSEL R154, R154, -INF , !P1 ;  /* 0xff8000009a9a7808 */ /* 0x000fe20004800000 */
        /* <DEDUP_REMOVED lines=11> */
[----:B------:R-:W-:Y:S01]  /*66c0*/  MUFU.EX2 R152, R152 ;  /* 0x0000009800987308 */ /* 0x000fe20000000800 */
[----:B------:R-:W-:-:S02]  /*66d0*/  ISETP.GT.AND P1, PT, R13, 0x59, !P6 ;  /* 0x000000590d00780c */ /* 0x000fc40007724270 */
[----:B------:R-:W-:Y:S02]  /*66e0*/  FMNMX.FTZ R5, R155, R5, !PT ;  /* 0x000000059b057209 */ /* 0x000fe40007810000 */
[----:B------:R-:W-:Y:S02]  /*66f0*/  ISETP.LT.OR P1, PT, R14, 0x5a, P1 ;  /* 0x0000005a0e00780c */ /* 0x000fe40000f21670 */
[----:B------:R-:W-:Y:S01]  /*6700*/  FMNMX.FTZ R5, R158, R5, !PT ;  /* 0x000000059e057209 */ /* 0x000fe20007810000 */
[----:B------:R-:W1:Y:S01]  /*6710*/  MUFU.EX2 R9, R9 ;  /* 0x0000000900097308 */ /* 0x000e620000000800 */
[----:B------:R-:W-:Y:S02]  /*6720*/  FSEL R199, R199, -INF , !P1 ;  /* 0xff800000c7c77808 */ /* 0x000fe40004800000 */
[----:B------:R-:W-:-:S04]  /*6730*/  FMNMX.FTZ R5, R159, R5, !PT ;  /* 0x000000059f057209 */ /* 0x000fc80007810000 */
[----:B------:R-:W-:Y:S01]  /*6740*/  FMNMX.FTZ R5, R162, R5, !PT ;  /* 0x00000005a2057209 */ /* 0x000fe20007810000 */
[----:B------:R-:W3:Y:S03]  /*6750*/  MUFU.EX2 R153, R153 ;  /* 0x0000009900997308 */ /* 0x000ee60000000800 */
[----:B------:R-:W-:-:S04]  /*6760*/  FMNMX.FTZ R5, R163, R5, !PT ;  /* 0x00000005a3057209 */ /* 0x000fc80007810000 */
[----:B------:R-:W-:Y:S01]  /*6770*/  FMNMX.FTZ R5, R166, R5, !PT ;  /* 0x00000005a6057209 */ /* 0x000fe20007810000 */
[----:B------:R-:W4:Y:S01]  /*6780*/  MUFU.EX2 R156, R156 ;  /* 0x0000009c009c7308 */ /* 0x000f220000000800 */
[----:B-1----:R-:W-:Y:S01]  /*6790*/  FFMA.FTZ R2, R9, R2, R152 ;  /* 0x0000000209027223 */ /* 0x002fe20000010098 */
[----:B------:R-:W-:Y:S01]  /*67a0*/  FMUL.FTZ R24, R24, R9 ;  /* 0x0000000918187220 */ /* 0x000fe20000410000 */
[----:B------:R-:W-:Y:S01]  /*67b0*/  FMNMX.FTZ R5, R167, R5, !PT ;  /* 0x00000005a7057209 */ /* 0x000fe20007810000 */
[-C--:B------:R-:W-:Y:S01]  /*67c0*/  FMUL.FTZ R25, R25, R9.reuse ;  /* 0x0000000919197220 */ /* 0x080fe20000410000 */
[-C--:B------:R-:W-:Y:S01]  /*67d0*/  FMUL.FTZ R28, R28, R9.reuse ;  /* 0x000000091c1c7220 */ /* 0x080fe20000410000 */
[----:B------:R-:W-:Y:S01]  /*67e0*/  FMUL.FTZ R29, R29, R9 ;  /* 0x000000091d1d7220 */ /* 0x000fe20000410000 */
[----:B------:R-:W-:Y:S01]  /*67f0*/  FMNMX.FTZ R5, R170, R5, !PT ;  /* 0x00000005aa057209 */ /* 0x000fe20007810000 */
[----:B------:R-:W1:Y:S01]  /*6800*/  MUFU.EX2 R157, R157 ;  /* 0x0000009d009d7308 */ /* 0x000e620000000800 */
        /* <DEDUP_REMOVED lines=8> */
[----:B------:R-:W3:Y:S01]  /*6890*/  MUFU.EX2 R160, R160 ;  /* 0x000000a000a07308 */ /* 0x000ee20000000800 */
[----:B----4-:R-:W-:Y:S01]  /*68a0*/  FADD.FTZ R2, R156, R2 ;  /* 0x000000029c027221 */ /* 0x010fe20000010000 */
[----:B------:R-:W-:Y:S01]  /*68b0*/  FMUL.FTZ R40, R40, R9 ;  /* 0x0000000928287220 */ /* 0x000fe20000410000 */
[----:B------:R-:W-:Y:S01]  /*68c0*/  FMNMX.FTZ R5, R175, R5, !PT ;  /* 0x00000005af057209 */ /* 0x000fe20007810000 */
[-C--:B------:R-:W-:Y:S01]  /*68d0*/  FMUL.FTZ R41, R41, R9.reuse ;  /* 0x0000000929297220 */ /* 0x080fe20000410000 */
[-C--:B------:R-:W-:Y:S01]  /*68e0*/  FMUL.FTZ R44, R44, R9.reuse ;  /* 0x000000092c2c7220 */ /* 0x080fe20000410000 */
[----:B------:R-:W-:Y:S01]  /*68f0*/  FMUL.FTZ R45, R45, R9 ;  /* 0x000000092d2d7220 */ /* 0x000fe20000410000 */
[----:B------:R-:W-:Y:S01]  /*6900*/  FMNMX.FTZ R5, R178, R5, !PT ;  /* 0x00000005b2057209 */ /* 0x000fe20007810000 */
[----:B------:R-:W4:Y:S01]  /*6910*/  MUFU.EX2 R161, R161 ;  /* 0x000000a100a17308 */ /* 0x000f220000000800 */
[----:B-1----:R-:W-:Y:S01]  /*6920*/  FADD.FTZ R2, R157, R2 ;  /* 0x000000029d027221 */ /* 0x002fe20000010000 */
[----:B------:R-:W-:Y:S01]  /*6930*/  FMUL.FTZ R48, R48, R9 ;  /* 0x0000000930307220 */ /* 0x000fe20000410000 */
[----:B------:R-:W-:Y:S01]  /*6940*/  FMNMX.FTZ R5, R179, R5, !PT ;  /* 0x00000005b3057209 */ /* 0x000fe20007810000 */
[-C--:B------:R-:W-:Y:S01]  /*6950*/  FMUL.FTZ R49, R49, R9.reuse ;  /* 0x0000000931317220 */ /* 0x080fe20000410000 */
[-C--:B------:R-:W-:Y:S01]  /*6960*/  FMUL.FTZ R52, R52, R9.reuse ;  /* 0x0000000934347220 */ /* 0x080fe20000410000 */
[----:B------:R-:W-:Y:S01]  /*6970*/  FMUL.FTZ R53, R53, R9 ;  /* 0x0000000935357220 */ /* 0x000fe20000410000 */
[----:B------:R-:W-:Y:S01]  /*6980*/  FMNMX.FTZ R5, R182, R5, !PT ;  /* 0x00000005b6057209 */ /* 0x000fe20007810000 */
[----:B------:R-:W1:Y:S01]  /*6990*/  MUFU.EX2 R164, R164 ;  /* 0x000000a400a47308 */ /* 0x000e620000000800 */
[----:B---3--:R-:W-:Y:S01]  /*69a0*/  FADD.FTZ R2, R160, R2 ;  /* 0x00000002a0027221 */ /* 0x008fe20000010000 */
        /* <DEDUP_REMOVED lines=36> */
[-C--:B------:R-:W-:Y:S01]  /*6bf0*/  FMUL.FTZ R93, R93, R9.reuse ;  /* 0x000000095d5d7220 */ /* 0x080fe20000410000 */
[-C--:B------:R-:W-:Y:S01]  /*6c00*/  FMUL.FTZ R96, R96, R9.reuse ;  /* 0x0000000960607220 */ /* 0x080fe20000410000 */
[----:B------:R-:W4:Y:S01]  /*6c10*/  SHFL.BFLY PT, R10, R5, 0x2, 0x1f ;  /* 0x0c401f00050a7f89 */ /* 0x000f2200000e0000 */
[----:B------:R-:W5:Y:S01]  /*6c20*/  MUFU.EX2 R173, R173 ;  /* 0x000000ad00ad7308 */ /* 0x000f620000000800 */
        /* <DEDUP_REMOVED lines=22> */
[----:B----4-:R-:W-:Y:S01]  /*6d90*/  FMNMX.FTZ R5, R5, R10, !PT ;  /* 0x0000000a05057209 */ /* 0x010fe20007810000 */
[----:B------:R-:W4:Y:S01]  /*6da0*/  MUFU.EX2 R180, R180 ;  /* 0x000000b400b47308 */ /* 0x000f220000000800 */
[----:B-1----:R-:W-:Y:S01]  /*6db0*/  FADD.FTZ R2, R176, R2 ;  /* 0x00000002b0027221 */ /* 0x002fe20000010000 */
[-C--:B------:R-:W-:Y:S01]  /*6dc0*/  FMUL.FTZ R132, R132, R9.reuse ;  /* 0x0000000984847220 */ /* 0x080fe20000410000 */
[-C--:B------:R-:W-:Y:S01]  /*6dd0*/  FMUL.FTZ R133, R133, R9.reuse ;  /* 0x0000000985857220 */ /* 0x080fe20000410000 */
[----:B------:R-:W1:Y:S01]  /*6de0*/  SHFL.BFLY PT, R10, R5, 0x1, 0x1f ;  /* 0x0c201f00050a7f89 */ /* 0x000e6200000e0000 */
[-C--:B------:R-:W-:Y:S01]  /*6df0*/  FMUL.FTZ R136, R136, R9.reuse ;  /* 0x0000000988887220 */ /* 0x080fe20000410000 */
[-C--:B------:R-:W-:Y:S01]  /*6e00*/  FMUL.FTZ R137, R137, R9.reuse ;  /* 0x0000000989897220 */ /* 0x080fe20000410000 */
[-C--:B------:R-:W-:Y:S01]  /*6e10*/  FMUL.FTZ R140, R140, R9.reuse ;  /* 0x000000098c8c7220 */ /* 0x080fe20000410000 */
[----:B------:R-:W5:Y:S01]  /*6e20*/  MUFU.EX2 R181, R181 ;  /* 0x000000b500b57308 */ /* 0x000f620000000800 */
[----:B---3--:R-:W-:Y:S01]  /*6e30*/  FADD.FTZ R2, R177, R2 ;  /* 0x00000002b1027221 */ /* 0x008fe20000010000 */
[-C--:B------:R-:W-:Y:S01]  /*6e40*/  FMUL.FTZ R141, R141, R9.reuse ;  /* 0x000000098d8d7220 */ /* 0x080fe20000410000 */
[-C--:B------:R-:W-:Y:S01]  /*6e50*/  FMUL.FTZ R144, R144, R9.reuse ;  /* 0x0000000990907220 */ /* 0x080fe20000410000 */
[-C--:B------:R-:W-:Y:S01]  /*6e60*/  FMUL.FTZ R145, R145, R9.reuse ;  /* 0x0000000991917220 */ /* 0x080fe20000410000 */
[-C--:B------:R-:W-:Y:S01]  /*6e70*/  FMUL.FTZ R148, R148, R9.reuse ;  /* 0x0000000994947220 */ /* 0x080fe20000410000 */
[----:B------:R-:W-:-:S02]  /*6e80*/  FMUL.FTZ R149, R149, R9 ;  /* 0x0000000995957220 */ /* 0x000fc40000410000 */
[----:B------:R-:W3:Y:S01]  /*6e90*/  MUFU.EX2 R184, R184 ;  /* 0x000000b800b87308 */ /* 0x000ee20000000800 */
[----:B----4-:R-:W-:-:S07]  /*6ea0*/  FADD.FTZ R2, R180, R2 ;  /* 0x00000002b4027221 */ /* 0x010fce0000010000 */
[----:B------:R-:W-:Y:S01]  /*6eb0*/  MUFU.EX2 R185, R185 ;  /* 0x000000b900b97308 */ /* 0x000fe20000000800 */
[----:B-----5:R-:W-:Y:S01]  /*6ec0*/  FADD.FTZ R2, R181, R2 ;  /* 0x00000002b5027221 */ /* 0x020fe20000010000 */
[----:B-1----:R-:W-:-:S04]  /*6ed0*/  FMNMX.FTZ R5, R5, R10, !PT ;  /* 0x0000000a05057209 */ /* 0x002fc80007810000 */
[C---:B------:R-:W-:Y:S01]  /*6ee0*/  FSETP.NEU.FTZ.AND P1, PT, R5.reuse, -INF , PT ;  /* 0xff8000000500780b */ /* 0x040fe20003f3d000 */
[C---:B------:R-:W-:Y:S01]  /*6ef0*/  FMUL.FTZ R11, R5.reuse, UR10 ;  /* 0x0000000a050b7c20 */ /* 0x040fe20008410000 */
[----:B------:R-:W-:Y:S01]  /*6f00*/  MUFU.EX2 R188, R188 ;  /* 0x000000bc00bc7308 */ /* 0x000fe20000000800 */
[----:B---3--:R-:W-:Y:S01]  /*6f10*/  FADD.FTZ R2, R184, R2 ;  /* 0x00000002b8027221 */ /* 0x008fe20000010000 */
[----:B------:R-:W-:Y:S02]  /*6f20*/  FSEL R21, R5, RZ, P1 ;  /* 0x000000ff05157208 */ /* 0x000fe40000800000 */
[----:B------:R-:W-:-:S03]  /*6f30*/  FSEL R11, R11, RZ, P1 ;  /* 0x000000ff0b0b7208 */ /* 0x000fc60000800000 */
        /* <DEDUP_REMOVED lines=11> */
[----:B------:R-:W-:Y:S01]  /*6ff0*/  F2FP.F16.F32.PACK_AB R154, R157, R156 ;  /* 0x0000009c9d9a723e */ /* 0x000fe200000000ff */
[--C-:B------:R-:W-:Y:S01]  /*7000*/  FFMA.FTZ R167, R167, UR10, -R11.reuse ;  /* 0x0000000aa7a77c23 */ /* 0x100fe2000801080b */
[--C-:B------:R-:W-:Y:S01]  /*7010*/  FFMA.FTZ R12, R170, UR10, -R11.reuse ;  /* 0x0000000aaa0c7c23 */ /* 0x100fe2000801080b */
[--C-:B------:R-:W-:Y:S01]  /*7020*/  FFMA.FTZ R171, R171, UR10, -R11.reuse ;  /* 0x0000000aabab7c23 */ /* 0x100fe2000801080b */
[--C-:B------:R-:W-:Y:S01]  /*7030*/  FFMA.FTZ R10, R174, UR10, -R11.reuse ;  /* 0x0000000aae0a7c23 */ /* 0x100fe2000801080b */
[----:B------:R-:W-:Y:S01]  /*7040*/  F2FP.F16.F32.PACK_AB R156, R161, R160 ;  /* 0x000000a0a19c723e */ /* 0x000fe200000000ff */
[----:B------:R-:W1:Y:S01]  /*7050*/  MUFU.EX2 R8, R8 ;  /* 0x0000000800087308 */ /* 0x000e620000000800 */
[--C-:B------:R-:W-:Y:S01]  /*7060*/  FFMA.FTZ R175, R175, UR10, -R11.reuse ;  /* 0x0000000aafaf7c23 */ /* 0x100fe2000801080b */
[--C-:B------:R-:W-:Y:S01]  /*7070*/  FFMA.FTZ R178, R178, UR10, -R11.reuse ;  /* 0x0000000ab2b27c23 */ /* 0x100fe2000801080b */
[--C-:B------:R-:W-:Y:S01]  /*7080*/  FFMA.FTZ R179, R179, UR10, -R11.reuse ;  /* 0x0000000ab3b37c23 */ /* 0x100fe2000801080b */
[----:B------:R-:W-:Y:S01]  /*7090*/  F2FP.F16.F32.PACK_AB R158, R165, R164 ;  /* 0x000000a4a59e723e */ /* 0x000fe200000000ff */
[--C-:B------:R-:W-:Y:S01]  /*70a0*/  FFMA.FTZ R182, R182, UR10, -R11.reuse ;  /* 0x0000000ab6b67c23 */ /* 0x100fe2000801080b */
[--C-:B------:R-:W-:Y:S01]  /*70b0*/  FFMA.FTZ R183, R183, UR10, -R11.reuse ;  /* 0x0000000ab7b77c23 */ /* 0x100fe2000801080b */
[--C-:B------:R-:W-:Y:S01]  /*70c0*/  FFMA.FTZ R186, R186, UR10, -R11.reuse ;  /* 0x0000000ababa7c23 */ /* 0x100fe2000801080b */
[----:B------:R-:W3:Y:S01]  /*70d0*/  MUFU.EX2 R153, R155 ;  /* 0x0000009b00997308 */ /* 0x000ee20000000800 */
[--C-:B------:R-:W-:Y:S01]  /*70e0*/  FFMA.FTZ R187, R187, UR10, -R11.reuse ;  /* 0x0000000abbbb7c23 */ /* 0x100fe2000801080b */
[----:B------:R-:W-:Y:S01]  /*70f0*/  F2FP.F16.F32.PACK_AB R160, R169, R168 ;  /* 0x000000a8a9a0723e */ /* 0x000fe200000000ff */
[--C-:B------:R-:W-:Y:S01]  /*7100*/  FFMA.FTZ R190, R190, UR10, -R11.reuse ;  /* 0x0000000abebe7c23 */ /* 0x100fe2000801080b */
[--C-:B------:R-:W-:Y:S01]  /*7110*/  FFMA.FTZ R191, R191, UR10, -R11.reuse ;  /* 0x0000000abfbf7c23 */ /* 0x100fe2000801080b */
[--C-:B------:R-:W-:Y:S01]  /*7120*/  FFMA.FTZ R194, R194, UR10, -R11.reuse ;  /* 0x0000000ac2c27c23 */ /* 0x100fe2000801080b */
[--C-:B------:R-:W-:Y:S01]  /*7130*/  FFMA.FTZ R195, R195, UR10, -R11.reuse ;  /* 0x0000000ac3c37c23 */ /* 0x100fe2000801080b */
[----:B------:R-:W-:Y:S01]  /*7140*/  F2FP.F16.F32.PACK_AB R162, R173, R172 ;  /* 0x000000acada2723e */ /* 0x000fe200000000ff */
[----:B------:R-:W4:Y:S01]  /*7150*/  MUFU.EX2 R15, R15 ;  /* 0x0000000f000f7308 */ /* 0x000f220000000800 */
[----:B-1----:R-:W-:Y:S01]  /*7160*/  FFMA.FTZ R0, R8, R0, R20 ;  /* 0x0000000008007223 */ /* 0x002fe20000010014 */
[--C-:B------:R-:W-:Y:S01]  /*7170*/  FFMA.FTZ R198, R198, UR10, -R11.reuse ;  /* 0x0000000ac6c67c23 */ /* 0x100fe2000801080b */
[----:B------:R-:W-:Y:S01]  /*7180*/  FADD.FTZ R2, R185, R2 ;  /* 0x00000002b9027221 */ /* 0x000fe20000010000 */
[----:B------:R-:W-:Y:S01]  /*7190*/  FFMA.FTZ R11, R199, UR10, -R11 ;  /* 0x0000000ac70b7c23 */ /* 0x000fe2000801080b */
[----:B------:R-:W-:Y:S01]  /*71a0*/  F2FP.F16.F32.PACK_AB R164, R177, R176 ;  /* 0x000000b0b1a4723e */ /* 0x000fe200000000ff */
[----:B------:R-:W-:Y:S01]  /*71b0*/  FMUL.FTZ R26, R26, R8 ;  /* 0x000000081a1a7220 */ /* 0x000fe20000410000 */
[----:B------:R-:W-:Y:S01]  /*71c0*/  FADD.FTZ R2, R188, R2 ;  /* 0x00000002bc027221 */ /* 0x000fe20000010000 */
[----:B------:R-:W1:Y:S01]  /*71d0*/  MUFU.EX2 R155, R159 ;  /* 0x0000009f009b7308 */ /* 0x000e620000000800 */
[----:B---3--:R-:W-:Y:S01]  /*71e0*/  FADD.FTZ R0, R153, R0 ;  /* 0x0000000099007221 */ /* 0x008fe20000010000 */
[----:B------:R-:W-:Y:S01]  /*71f0*/  F2FP.F16.F32.PACK_AB R166, R181, R180 ;  /* 0x000000b4b5a6723e */ /* 0x000fe200000000ff */
[----:B------:R-:W-:Y:S01]  /*7200*/  FADD.FTZ R2, R189, R2 ;  /* 0x00000002bd027221 */ /* 0x000fe20000010000 */
[----:B------:R-:W-:Y:S01]  /*7210*/  F2FP.F16.F32.PACK_AB R168, R185, R184 ;  /* 0x000000b8b9a8723e */ /* 0x000fe200000000ff */
[----:B------:R-:W-:Y:S01]  /*7220*/  FMUL.FTZ R27, R27, R8 ;  /* 0x000000081b1b7220 */ /* 0x000fe20000410000 */
[----:B------:R-:W-:Y:S01]  /*7230*/  F2FP.F16.F32.PACK_AB R170, R189, R188 ;  /* 0x000000bcbdaa723e */ /* 0x000fe200000000ff */
[----:B------:R-:W-:Y:S01]  /*7240*/  FMUL.FTZ R30, R30, R8 ;  /* 0x000000081e1e7220 */ /* 0x000fe20000410000 */
[----:B------:R-:W3:Y:S01]  /*7250*/  MUFU.EX2 R14, R14 ;  /* 0x0000000e000e7308 */ /* 0x000ee20000000800 */
[----:B----4-:R-:W-:Y:S01]  /*7260*/  FADD.FTZ R0, R15, R0 ;  /* 0x000000000f007221 */ /* 0x010fe20000010000 */
[----:B------:R-:W-:Y:S01]  /*7270*/  F2FP.F16.F32.PACK_AB R153, R153, R20 ;  /* 0x000000149999723e */ /* 0x000fe200000000ff */
[-C--:B------:R-:W-:Y:S01]  /*7280*/  FMUL.FTZ R31, R31, R8.reuse ;  /* 0x000000081f1f7220 */ /* 0x080fe20000410000 */
[-C--:B------:R-:W-:Y:S01]  /*7290*/  FMUL.FTZ R34, R34, R8.reuse ;  /* 0x0000000822227220 */ /* 0x080fe20000410000 */
[-C--:B------:R-:W-:Y:S01]  /*72a0*/  FMUL.FTZ R35, R35, R8.reuse ;  /* 0x0000000823237220 */ /* 0x080fe20000410000 */
[-C--:B------:R-:W-:Y:S01]  /*72b0*/  FMUL.FTZ R38, R38, R8.reuse ;  /* 0x0000000826267220 */ /* 0x080fe20000410000 */
[-C--:B------:R-:W-:Y:S01]  /*72c0*/  FMUL.FTZ R39, R39, R8.reuse ;  /* 0x0000000827277220 */ /* 0x080fe20000410000 */
        /* <DEDUP_REMOVED lines=83> */
[----:B------:R-:W-:-:S05]  /*7800*/  FMUL.FTZ R151, R151, R8 ;  /* 0x0000000897977220 */ /* 0x000fca0000410000 */
[----:B------:R-:W3:Y:S01]  /*7810*/  MUFU.EX2 R169, R186 ;  /* 0x000000ba00a97308 */ /* 0x000ee20000000800 */
[----:B----4-:R-:W-:-:S07]  /*7820*/  FADD.FTZ R0, R167, R0 ;  /* 0x00000000a7007221 */ /* 0x010fce0000010000 */
[----:B------:R-:W4:Y:S01]  /*7830*/  MUFU.EX2 R187, R187 ;  /* 0x000000bb00bb7308 */ /* 0x000f220000000800 */
[C---:B-1----:R-:W-:Y:S01]  /*7840*/  FADD.FTZ R0, R183.reuse, R0 ;  /* 0x00000000b7007221 */ /* 0x042fe20000010000 */
[----:B------:R-:W-:-:S06]  /*7850*/  F2FP.F16.F32.PACK_AB R167, R183, R167 ;  /* 0x000000a7b7a7723e */ /* 0x000fcc00000000ff */
[----:B------:R-:W1:Y:S01]  /*7860*/  MUFU.EX2 R171, R190 ;  /* 0x000000be00ab7308 */ /* 0x000e620000000800 */
[----:B---3--:R-:W-:-:S07]  /*7870*/  FADD.FTZ R0, R169, R0 ;  /* 0x00000000a9007221 */ /* 0x008fce0000010000 */
[----:B------:R-:W3:Y:S01]  /*7880*/  MUFU.EX2 R191, R191 ;  /* 0x000000bf00bf7308 */ /* 0x000ee20000000800 */
[C---:B----4-:R-:W-:Y:S01]  /*7890*/  FADD.FTZ R0, R187.reuse, R0 ;  /* 0x00000000bb007221 */ /* 0x050fe20000010000 */
[----:B------:R-:W-:-:S06]  /*78a0*/  F2FP.F16.F32.PACK_AB R169, R187, R169 ;  /* 0x000000a9bba9723e */ /* 0x000fcc00000000ff */
[----:B------:R-:W4:Y:S01]  /*78b0*/  MUFU.EX2 R192, R192 ;  /* 0x000000c000c07308 */ /* 0x000f220000000800 */
[----:B-1----:R-:W-:-:S07]  /*78c0*/  FADD.FTZ R0, R171, R0 ;  /* 0x00000000ab007221 */ /* 0x002fce0000010000 */
[----:B------:R-:W1:Y:S01]  /*78d0*/  MUFU.EX2 R173, R194 ;  /* 0x000000c200ad7308 */ /* 0x000e620000000800 */
[C---:B---3--:R-:W-:Y:S01]  /*78e0*/  FADD.FTZ R0, R191.reuse, R0 ;  /* 0x00000000bf007221 */ /* 0x048fe20000010000 */
[----:B------:R-:W-:-:S06]  /*78f0*/  F2FP.F16.F32.PACK_AB R171, R191, R171 ;  /* 0x000000abbfab723e */ /* 0x000fcc00000000ff */
[----:B------:R-:W3:Y:S01]  /*7900*/  MUFU.EX2 R193, R193 ;  /* 0x000000c100c17308 */ /* 0x000ee20000000800 */
[----:B----4-:R-:W-:-:S07]  /*7910*/  FADD.FTZ R2, R192, R2 ;  /* 0x00000002c0027221 */ /* 0x010fce0000010000 */
[----:B------:R-:W4:Y:S01]  /*7920*/  MUFU.EX2 R195, R195 ;  /* 0x000000c300c37308 */ /* 0x000f220000000800 */
[----:B-1----:R-:W-:-:S07]  /*7930*/  FADD.FTZ R0, R173, R0 ;  /* 0x00000000ad007221 */ /* 0x002fce0000010000 */
[----:B------:R-:W1:Y:S01]  /*7940*/  MUFU.EX2 R196, R196 ;  /* 0x000000c400c47308 */ /* 0x000e620000000800 */
[C---:B---3--:R-:W-:Y:S01]  /*7950*/  FADD.FTZ R2, R193.reuse, R2 ;  /* 0x00000002c1027221 */ /* 0x048fe20000010000 */
[----:B------:R-:W-:-:S06]  /*7960*/  F2FP.F16.F32.PACK_AB R172, R193, R192 ;  /* 0x000000c0c1ac723e */ /* 0x000fcc00000000ff */
[----:B------:R-:W3:Y:S01]  /*7970*/  MUFU.EX2 R175, R198 ;  /* 0x000000c600af7308 */ /* 0x000ee20000000800 */
[C---:B----4-:R-:W-:Y:S01]  /*7980*/  FADD.FTZ R0, R195.reuse, R0 ;  /* 0x00000000c3007221 */ /* 0x050fe20000010000 */
[----:B------:R-:W-:-:S06]  /*7990*/  F2FP.F16.F32.PACK_AB R173, R195, R173 ;  /* 0x000000adc3ad723e */ /* 0x000fcc00000000ff */
[----:B------:R-:W4:Y:S01]  /*79a0*/  MUFU.EX2 R174, R197 ;  /* 0x000000c500ae7308 */ /* 0x000f220000000800 */
[----:B-1----:R-:W-:-:S07]  /*79b0*/  FADD.FTZ R2, R196, R2 ;  /* 0x00000002c4027221 */ /* 0x002fce0000010000 */
[----:B------:R-:W1:Y:S01]  /*79c0*/  MUFU.EX2 R11, R11 ;  /* 0x0000000b000b7308 */ /* 0x000e620000000800 */
[----:B---3--:R-:W-:Y:S01]  /*79d0*/  FADD.FTZ R0, R175, R0 ;  /* 0x00000000af007221 */ /* 0x008fe20000010000 */
[C---:B----4-:R-:W-:Y:S01]  /*79e0*/  FADD.FTZ R2, R174.reuse, R2 ;  /* 0x00000002ae027221 */ /* 0x050fe20000010000 */
[----:B------:R-:W-:Y:S02]  /*79f0*/  F2FP.F16.F32.PACK_AB R174, R174, R196 ;  /* 0x000000c4aeae723e */ /* 0x000fe400000000ff */
[C---:B-1----:R-:W-:Y:S01]  /*7a00*/  FADD.FTZ R0, R11.reuse, R0 ;  /* 0x000000000b007221 */ /* 0x042fe20000010000 */
[----:B------:R-:W-:Y:S01]  /*7a10*/  F2FP.F16.F32.PACK_AB R175, R11, R175 ;  /* 0x000000af0baf723e */ /* 0x000fe200000000ff */
[----:B------:R-:W-:Y:S06]  /*7a20*/  @!P0 BRA `(.L_x_11576) ;  /* 0x0000000000048947 */ /* 0x000fec0003800000 */
[----:B------:R-:W-:Y:S01]  /*7a30*/  BPT.TRAP 0x1 ;  /* 0x000000040000795c */ /* 0x000fe20000300000 */
.L_x_11576:
[----:B------:R1:W3:Y:S01]  /*7a40*/  SYNCS.PHASECHK.TRANS64.TRYWAIT P1, [UR26+0x22850], R7 ;  /* 0x02285007ff0075a7 */ /* 0x0002e2000802015a */
[----:B------:R-:W-:Y:S05]  /*7a50*/  @!P0 BRA `(.L_x_11577) ;  /* 0x0000000000048947 */ /* 0x000fea0003800000 */
[----:B------:R-:W-:Y:S01]  /*7a60*/  BPT.TRAP 0x1 ;  /* 0x000000040000795c */ /* 0x000fe20000300000 */
.L_x_11577:
[----:B---3--:R-:W-:Y:S05]  /*7a70*/  @P1 BRA `(.L_x_11578) ;  /* 0x0000000000081947 */ /* 0x008fea0003800000 */
[----:B------:R-:W3:Y:S02]  /*7a80*/  SYNCS.PHASECHK.TRANS64.TRYWAIT P1, [UR26+0x22850], R7 ;  /* 0x02285007ff0075a7 */ /* 0x000ee4000802015a */
[----:B---3--:R-:W-:Y:S05]  /*7a90*/  @!P1 BRA `(.L_x_11579) ;  /* 0x0000010c000c9947 */ /* 0x008fea0003800000 */
.L_x_11578:
[----:B---3--:R-:W3:Y:S01]  /*7aa0*/  S2R R8, SR_TID.X ;  /* 0x0000000000087919 */ /* 0x008ee20000002100 */
[----:B------:R-:W-:Y:S01]  /*7ab0*/  UIMAD UR11, UR38, 0xc00, UR21 ;  /* 0x00000c00260b78a4 */ /* 0x000fe2000f8e0215 */
[----:B------:R-:W-:-:S06]  /*7ac0*/  UMOV UR7, 0x40000040 ;  /* 0x4000004000077882 */ /* 0x000fcc0000000000 */
[----:B------:R-:W-:Y:S01]  /*7ad0*/  UMOV UR6, UR11 ;  /* 0x0000000b00067c82 */ /* 0x000fe20008000000 */
[----:B---3--:R-:W-:-:S05]  /*7ae0*/  SHF.R.U32.HI R8, RZ, 0x7, R8 ;  /* 0x00000007ff087819 */ /* 0x008fca0000011608 */
[----:B01----:R-:W-:-:S05]  /*7af0*/  VIADD R7, R8, 0x8 ;  /* 0x0000000808077836 */ /* 0x003fca0000000000 */
        /* <DEDUP_REMOVED lines=36> */
.L_x_11580:
[----:B------:R-:W-:Y:S01]  /*7d40*/  UIADD3 UR26, UR26, 0x22860, URZ ;  /* 0x000228601a1a7890 */ /* 0x000fe2000fffe03f */
[C---:B------:R-:W-:Y:S01]  /*7d50*/  ISETP.GT.AND P1, PT, R6.reuse, UR27, PT ;  /* 0x0000001b06007c0c */ /* 0x040fe2000bf24270 */
[----:B------:R-:W-:Y:S02]  /*7d60*/  VIADD R6, R6, 0xffffffff ;  /* 0xffffffff06067836 */ /* 0x000fe40000000000 */
[----:B------:R-:W-:Y:S01]  /*7d70*/  UPRMT UR26, UR25, 0x654, UR26 ;  /* 0x00000654191a7896 */ /* 0x000fe2000800001a */
[----:B------:R-:W-:Y:S02]  /*7d80*/  IMAD.MOV.U32 R8, RZ, RZ, R5 ;  /* 0x000000ffff087224 */ /* 0x000fe400078e0005 */
[----:B------:R-:W-:-:S06]  /*7d90*/  IMAD.MOV.U32 R9, RZ, RZ, R4 ;  /* 0x000000ffff097224 */ /* 0x000fcc00078e0004 */
[----:B------:R-:W-:Y:S01]  /*7da0*/  SYNCS.ARRIVE.TRANS64.RED.A1T0 RZ, [UR26], RZ ;  /* 0x000000ffffff79a7 */ /* 0x000fe2000810041a */
[----:B------:R-:W-:Y:S05]  /*7db0*/  @P1 BRA `(.L_x_11581) ;  /* 0xffffffd000041947 */ /* 0x000fea000383ffff */
.L_x_11562:
[----:B------:R-:W0:Y:S01]  /*7dc0*/  LDC R7, c[0x0][0x448] ;  /* 0x00011200ff077b82 */ /* 0x000e220000000800 */
[----:B------:R-:W-:Y:S01]  /*7dd0*/  UIADD3 UR6, UR42, 0x7f, URZ ;  /* 0x0000007f2a067890 */ /* 0x000fe2000fffe03f */
[----:B------:R-:W-:Y:S01]  /*7de0*/  IADD3 R10, R19, 0x1, -R18 ;  /* 0x00000001130a7810 */ /* 0x000fe20007ffe812 */
[----:B------:R-:W-:Y:S01]  /*7df0*/  UISETP.NE.AND UP0, UPT, UR47, URZ, UPT ;  /* 0x0000003f2f00728c */ /* 0x000fe2000bf05270 */
[----:B0-----:R-:W-:-:S13]  /*7e00*/  ISETP.NE.AND P1, PT, R7, 0x1, PT ;  /* 0x000000010700780c */ /* 0x001fda0003f25270 */
[----:B------:R-:W0:Y:S08]  /*7e10*/  @P1 LDC R7, c[0x0][0x44c] ;  /* 0x00011300ff071b82 */ /* 0x000e300000000800 */
[----:B------:R-:W1:Y:S01]  /*7e20*/  @P1 LDC R9, c[0x0][0x450] ;  /* 0x00011400ff091b82 */ /* 0x000e620000000800 */
[----:B0-----:R-:W-:-:S04]  /*7e30*/  @P1 IMAD.HI.U32 R8, R7, UR6, RZ ;  /* 0x0000000607081c27 */ /* 0x001fc8000f8e00ff */
[----:B------:R-:W-:Y:S01]  /*7e40*/  IMAD.U32 R7, RZ, RZ, UR6 ;  /* 0x00000006ff077e24 */ /* 0x000fe2000f8e00ff */
[----:B-1----:R-:W-:Y:S02]  /*7e50*/  @P1 SHF.R.U32.HI R7, RZ, R9, R8 ;  /* 0x00000009ff071219 */ /* 0x002fe40000011608 */
[----:B------:R-:W-:-:S03]  /*7e60*/  PLOP3.LUT P1, PT, PT, PT, UP0, 0x40, 0x0 ;  /* 0x000000000000781c */ /* 0x000fc60003f2e808 */
[----:B------:R-:W-:-:S04]  /*7e70*/  IMAD.IADD R7, R10, 0x1, R7 ;  /* 0x000000010a077824 */ /* 0x000fc800078e0207 */
[----:B------:R-:W-:-:S05]  /*7e80*/  VIADD R8, R7, -UR23 ;  /* 0x8000001707087c36 */ /* 0x000fca0008000000 */
[----:B------:R-:W-:Y:S01]  /*7e90*/  R2UR UR14, R8 ;  /* 0x00000000080e72ca */ /* 0x000fe200000e0000 */
[----:B------:R-:W-:-:S14]  /*7ea0*/  @P1 BRA `(.L_x_11582) ;  /* 0x0000000000501947 */ /* 0x000fdc0003800000 */
[----:B------:R-:W-:-:S13]  /*7eb0*/  R2UR UR11, R7 ;  /* 0x00000000070b72ca */ /* 0x000fda00000e0000 */
        /* <DEDUP_REMOVED lines=11> */
.L_x_11583:
[----:B------:R-:W-:Y:S02]  /*7f70*/  ULDC UR15, c[0x0][0x9e4] ;  /* 0x00027900000f7ab9 */ /* 0x000fe40000000800 */
[----:B------:R-:W-:-:S11]  /*7f80*/  UISETP.NE.AND UP0, UPT, UR15, 0x1, UPT ;  /* 0x000000010f00788c */ /* 0x000fd6000bf05270 */
[----:B------:R-:W-:Y:S02]  /*7f90*/  @UP0 ULDC.64 UR18, c[0x0][0x9e8] ;  /* 0x00027a0000120ab9 */ /* 0x000fe40000000a00 */
[----:B------:R-:W-:-:S04]  /*7fa0*/  UIMAD.WIDE.U32 UR6, UR11, UR18, URZ ;  /* 0x000000120b0672a5 */ /* 0x000fc8000f8e003f */
[----:B------:R-:W-:-:S12]  /*7fb0*/  @UP0 USHF.R.U32.HI UR11, URZ, UR19, UR7 ;  /* 0x000000133f0b0299 */ /* 0x000fd80008011607 */
.L_x_11584:
[----:B------:R-:W-:-:S04]  /*7fc0*/  UIMAD UR11, UR11, UR15, URZ ;  /* 0x0000000f0b0b72a4 */ /* 0x000fc8000f8e023f */
[----:B------:R-:W-:-:S04]  /*7fd0*/  UISETP.LT.AND UP0, UPT, UR14, UR11, UPT ;  /* 0x0000000b0e00728c */ /* 0x000fc8000bf01270 */
[----:B------:R-:W-:-:S12]  /*7fe0*/  USEL UR14, UR14, UR11, !UP0 ;  /* 0x0000000b0e0e7287 */ /* 0x000fd8000c000000 */
.L_x_11582:
        /* <DEDUP_REMOVED lines=12> */
.L_x_11596:
[----:B------:R-:W-:Y:S01]  /*80b0*/  UIADD3 UR38, UR38, 0x1, URZ ;  /* 0x0000000126267890 */ /* 0x000fe2000fffe03f */
[C---:B------:R-:W-:Y:S01]  /*80c0*/  ISETP.GT.AND P1, PT, R7.reuse, UR22, PT ;  /* 0x0000001607007c0c */ /* 0x040fe2000bf24270 */
[----:B------:R-:W-:Y:S02]  /*80d0*/  VIADD R7, R7, 0xffffffff ;  /* 0xffffffff07077836 */ /* 0x000fe40000000000 */
[----:B------:R-:W-:-:S04]  /*80e0*/  UISETP.NE.AND UP0, UPT, UR38, 0x2, UPT ;  /* 0x000000022600788c */ /* 0x000fc8000bf05270 */
[----:B------:R-:W-:Y:S02]  /*80f0*/  USEL UR6, URZ, 0x1, UP0 ;  /* 0x000000013f067887 */ /* 0x000fe40008000000 */
[----:B------:R-:W-:Y:S02]  /*8100*/  USEL UR38, UR38, URZ, UP0 ;  /* 0x0000003f26267287 */ /* 0x000fe40008000000 */
[----:B------:R-:W-:Y:S01]  /*8110*/  ULOP3.LUT UR37, UR37, UR6, URZ, 0x3c, !UPT ;  /* 0x0000000625257292 */ /* 0x000fe2000f8e3c3f */
[----:B-1----:R-:W-:Y:S11]  /*8120*/  @!P0 BRA `(.L_x_11586) ;  /* 0x0000000000048947 */ /* 0x002ff60003800000 */
[----:B------:R-:W-:Y:S01]  /*8130*/  BPT.TRAP 0x1 ;  /* 0x000000040000795c */ /* 0x000fe20000300000 */
.L_x_11586:
        /* <DEDUP_REMOVED lines=9> */
.L_x_11587:
[----:B-1----:R-:W-:Y:S05]  /*81d0*/  @P2 BRA `(.L_x_11588) ;  /* 0x0000000000082947 */ /* 0x002fea0003800000 */
[----:B------:R-:W1:Y:S02]  /*81e0*/  SYNCS.PHASECHK.TRANS64.TRYWAIT P2, [UR24+0x22830], R6 ;  /* 0x02283006ff0075a7 */ /* 0x000e640008040158 */
[----:B-1----:R-:W-:Y:S05]  /*81f0*/  @!P2 BRA `(.L_x_11589) ;  /* 0x00000104004ca947 */ /* 0x002fea0003800000 */
.L_x_11588:
[----:B------:R-:W-:Y:S01]  /*8200*/  UIMAD UR18, UR38, 0x300, UR20 ;  /* 0x00000300261278a4 */ /* 0x000fe2000f8e0214 */
[----:B------:R-:W-:Y:S01]  /*8210*/  WARPGROUP.ARRIVE ;  /* 0x00000000000079c5 */ /* 0x000fe20000000000 */
[----:B------:R-:W-:Y:S01]  /*8220*/  UMOV UR19, 0x40000040 ;  /* 0x4000004000137882 */ /* 0x000fe20000000000 */
[----:B------:R-:W-:Y:S01]  /*8230*/  UMOV UR7, 0x40000040 ;  /* 0x4000004000077882 */ /* 0x000fe20000000000 */
[----:B------:R-:W-:-:S03]  /*8240*/  UIADD3 UR6, UR18, 0x2, URZ ;  /* 0x0000000212067890 */ /* 0x000fc6000fffe03f */
[----:B-12---:R-:W1:Y:S01]  /*8250*/  S2R R3, SR_TID.X ;  /* 0x0000000000037919 */ /* 0x006e620000002100 */
        /* <DEDUP_REMOVED lines=20> */
.L_x_11590:
        /* <DEDUP_REMOVED lines=69> */
[----:B------:R-:W4:Y:S01]  /*87f0*/  MUFU.EX2 R156, R156 ;  /* 0x0000009c009c7308 */ /* 0x000f220000000800 */
[----:B--2---:R-:W-:Y:S01]  /*8800*/  FFMA.FTZ R2, R8, R2, R152 ;  /* 0x0000000208027223 */ /* 0x004fe20000010098 */
[----:B------:R-:W-:Y:S01]  /*8810*/  FMNMX.FTZ R5, R167, R5, !PT ;  /* 0x00000005a7057209 */ /* 0x000fe20007810000 */
[-C--:B------:R-:W-:Y:S01]  /*8820*/  FMUL.FTZ R24, R24, R8.reuse ;  /* 0x0000000818187220 */ /* 0x080fe20000410000 */
[-C--:B------:R-:W-:Y:S01]  /*8830*/  FMUL.FTZ R25, R25, R8.reuse ;  /* 0x0000000819197220 */ /* 0x080fe20000410000 */
[-C--:B------:R-:W-:Y:S01]  /*8840*/  FMUL.FTZ R28, R28, R8.reuse ;  /* 0x000000081c1c7220 */ /* 0x080fe20000410000 */
[----:B------:R-:W-:Y:S01]  /*8850*/  FMNMX.FTZ R5, R170, R5, !PT ;  /* 0x00000005aa057209 */ /* 0x000fe20007810000 */
        /* <DEDUP_REMOVED lines=9> */
[----:B------:R-:W3:Y:S01]  /*88f0*/  MUFU.EX2 R152, R160 ;  /* 0x000000a000987308 */ /* 0x000ee20000000800 */
[----:B----4-:R-:W-:Y:S01]  /*8900*/  FADD.FTZ R2, R156, R2 ;  /* 0x000000029c027221 */ /* 0x010fe20000010000 */
[-C--:B------:R-:W-:Y:S01]  /*8910*/  FMUL.FTZ R37, R37, R8.reuse ;  /* 0x0000000825257220 */ /* 0x080fe20000410000 */
[----:B------:R-:W-:Y:S01]  /*8920*/  FMNMX.FTZ R5, R175, R5, !PT ;  /* 0x00000005af057209 */ /* 0x000fe20007810000 */
[-C--:B------:R-:W-:Y:S01]  /*8930*/  FMUL.FTZ R40, R40, R8.reuse ;  /* 0x0000000828287220 */ /* 0x080fe20000410000 */
[-C--:B------:R-:W-:Y:S01]  /*8940*/  FMUL.FTZ R41, R41, R8.reuse ;  /* 0x0000000829297220 */ /* 0x080fe20000410000 */
[----:B------:R-:W-:Y:S01]  /*8950*/  FMUL.FTZ R44, R44, R8 ;  /* 0x000000082c2c7220 */ /* 0x000fe20000410000 */
[----:B------:R-:W-:Y:S01]  /*8960*/  FMNMX.FTZ R5, R178, R5, !PT ;  /* 0x00000005b2057209 */ /* 0x000fe20007810000 */
[----:B------:R-:W4:Y:S01]  /*8970*/  MUFU.EX2 R161, R161 ;  /* 0x000000a100a17308 */ /* 0x000f220000000800 */
        /* <DEDUP_REMOVED lines=9> */
[----:B---3--:R-:W-:Y:S01]  /*8a10*/  FADD.FTZ R14, R152, R2 ;  /* 0x00000002980e7221 */ /* 0x008fe20000010000 */
[-C--:B------:R-:W-:Y:S01]  /*8a20*/  FMUL.FTZ R53, R53, R8.reuse ;  /* 0x0000000835357220 */ /* 0x080fe20000410000 */
[----:B------:R-:W-:Y:S01]  /*8a30*/  FMNMX.FTZ R5, R183, R5, !PT ;  /* 0x00000005b7057209 */ /* 0x000fe20007810000 */
[-C--:B------:R-:W-:Y:S01]  /*8a40*/  FMUL.FTZ R56, R56, R8.reuse ;  /* 0x0000000838387220 */ /* 0x080fe20000410000 */
[-C--:B------:R-:W-:Y:S01]  /*8a50*/  FMUL.FTZ R57, R57, R8.reuse ;  /* 0x0000000839397220 */ /* 0x080fe20000410000 */
[----:B------:R-:W-:Y:S01]  /*8a60*/  FMUL.FTZ R60, R60, R8 ;  /* 0x000000083c3c7220 */ /* 0x000fe20000410000 */
[----:B------:R-:W-:Y:S01]  /*8a70*/  FMNMX.FTZ R5, R186, R5, !PT ;  /* 0x00000005ba057209 */ /* 0x000fe20007810000 */
[----:B------:R-:W-:Y:S01]  /*8a80*/  MUFU.EX2 R156, R168 ;  /* 0x000000a8009c7308 */ /* 0x000fe20000000800 */
[----:B----4-:R-:W-:Y:S01]  /*8a90*/  F2FP.F16.F32.PACK_AB R152, R161, R152 ;  /* 0x00000098a198723e */ /* 0x010fe200000000ff */
        /* <DEDUP_REMOVED lines=54> */
[----:B--2---:R-:W-:Y:S01]  /*8e00*/  FMNMX.FTZ R5, R5, R10, !PT ;  /* 0x0000000a05057209 */ /* 0x004fe20007810000 */
[----:B------:R-:W-:Y:S01]  /*8e10*/  MUFU.EX2 R181, R181 ;  /* 0x000000b500b57308 */ /* 0x000fe20000000800 */
[-C--:B------:R-:W-:Y:S01]  /*8e20*/  FMUL.FTZ R141, R141, R8.reuse ;  /* 0x000000088d8d7220 */ /* 0x080fe20000410000 */
[-C--:B------:R-:W-:Y:S01]  /*8e30*/  FMUL.FTZ R144, R144, R8.reuse ;  /* 0x0000000890907220 */ /* 0x080fe20000410000 */
[-C--:B------:R-:W-:Y:S01]  /*8e40*/  FMUL.FTZ R145, R145, R8.reuse ;  /* 0x0000000891917220 */ /* 0x080fe20000410000 */
[----:B------:R-:W2:Y:S01]  /*8e50*/  SHFL.BFLY PT, R11, R5, 0x1, 0x1f ;  /* 0x0c201f00050b7f89 */ /* 0x000ea200000e0000 */
[-C--:B------:R-:W-:Y:S01]  /*8e60*/  FMUL.FTZ R148, R148, R8.reuse ;  /* 0x0000000894947220 */ /* 0x080fe20000410000 */
[----:B------:R-:W-:-:S02]  /*8e70*/  FMUL.FTZ R149, R149, R8 ;  /* 0x0000000895957220 */ /* 0x000fc40000410000 */
[----:B------:R-:W-:Y:S08]  /*8e80*/  MUFU.EX2 R10, R164 ;  /* 0x000000a4000a7308 */ /* 0x000ff00000000800 */
[----:B------:R-:W-:Y:S08]  /*8e90*/  MUFU.EX2 R164, R184 ;  /* 0x000000b800a47308 */ /* 0x000ff00000000800 */
[----:B------:R-:W-:Y:S01]  /*8ea0*/  MUFU.EX2 R185, R185 ;  /* 0x000000b900b97308 */ /* 0x000fe20000000800 */
[----:B--2---:R-:W-:-:S07]  /*8eb0*/  FMNMX.FTZ R5, R5, R11, !PT ;  /* 0x0000000b05057209 */ /* 0x004fce0007810000 */
[----:B------:R-:W-:Y:S01]  /*8ec0*/  MUFU.EX2 R189, R189 ;  /* 0x000000bd00bd7308 */ /* 0x000fe20000000800 */
        /* <DEDUP_REMOVED lines=42> */
[----:B------:R-:W-:Y:S01]  /*9170*/  F2FP.F16.F32.PACK_AB R154, R165, R10 ;  /* 0x0000000aa59a723e */ /* 0x000fe200000000ff */
[-C--:B------:R-:W-:Y:S01]  /*9180*/  FMUL.FTZ R39, R39, R9.reuse ;  /* 0x0000000927277220 */ /* 0x080fe20000410000 */
[-C--:B------:R-:W-:Y:S01]  /*9190*/  FMUL.FTZ R42, R42, R9.reuse ;  /* 0x000000092a2a7220 */ /* 0x080fe20000410000 */
[-C--:B------:R-:W-:Y:S01]  /*91a0*/  FMUL.FTZ R43, R43, R9.reuse ;  /* 0x000000092b2b7220 */ /* 0x080fe20000410000 */
[----:B------:R3:W5:Y:S01]  /*91b0*/  MUFU.EX2 R153, R162 ;  /* 0x000000a200997308 */ /* 0x0007620000000800 */
        /* <DEDUP_REMOVED lines=43> */
[-C--:B------:R-:W-:Y:S01]  /*9470*/  FMUL.FTZ R83, R83, R9.reuse ;  /* 0x0000000953537220 */ /* 0x080fe20000410000 */
[-C--:B------:R-:W-:Y:S01]  /*9480*/  FMUL.FTZ R86, R86, R9.reuse ;  /* 0x0000000956567220 */ /* 0x080fe20000410000 */
[----:B------:R-:W-:Y:S01]  /*9490*/  FADD.FTZ R0, R160, R0 ;  /* 0x00000000a0007221 */ /* 0x000fe20000010000 */
[----:B------:R-:W-:Y:S01]  /*94a0*/  F2FP.F16.F32.PACK_AB R160, R177, R160 ;  /* 0x000000a0b1a0723e */ /* 0x000fe200000000ff */
        /* <DEDUP_REMOVED lines=15> */
[----:B------:R-:W-:Y:S01]  /*95a0*/  F2FP.F16.F32.PACK_AB R164, R185, R164 ;  /* 0x000000a4b9a4723e */ /* 0x000fe200000000ff */
        /* <DEDUP_REMOVED lines=75> */
[----:B------:R-:W-:Y:S06]  /*9a60*/  @!P0 BRA `(.L_x_11591) ;  /* 0x0000000000048947 */ /* 0x000fec0003800000 */
[----:B------:R-:W-:Y:S01]  /*9a70*/  BPT.TRAP 0x1 ;  /* 0x000000040000795c */ /* 0x000fe20000300000 */
.L_x_11591:
[----:B------:R2:W3:Y:S01]  /*9a80*/  SYNCS.PHASECHK.TRANS64.TRYWAIT P2, [UR24+0x22850], R6 ;  /* 0x02285006ff0075a7 */ /* 0x0004e20008040158 */
[----:B------:R-:W-:Y:S05]  /*9a90*/  @!P0 BRA `(.L_x_11592) ;  /* 0x0000000000048947 */ /* 0x000fea0003800000 */
[----:B------:R-:W-:Y:S01]  /*9aa0*/  BPT.TRAP 0x1 ;  /* 0x000000040000795c */ /* 0x000fe20000300000 */
.L_x_11592:
[----:B---3--:R-:W-:Y:S05]  /*9ab0*/  @P2 BRA `(.L_x_11593) ;  /* 0x0000000000082947 */ /* 0x008fea0003800000 */
[----:B------:R-:W3:Y:S02]  /*9ac0*/  SYNCS.PHASECHK.TRANS64.TRYWAIT P2, [UR24+0x22850], R6 ;  /* 0x02285006ff0075a7 */ /* 0x000ee40008040158 */
[----:B---3--:R-:W-:Y:S05]  /*9ad0*/  @!P2 BRA `(.L_x_11594) ;  /* 0x000000ec002ca947 */ /* 0x008fea0003800000 */
.L_x_11593:
[----:B------:R-:W4:Y:S01]  /*9ae0*/  S2R R8, SR_TID.X ;  /* 0x0000000000087919 */ /* 0x000f220000002100 */
[----:B------:R-:W-:Y:S01]  /*9af0*/  UIMAD UR11, UR38, 0xc00, UR21 ;  /* 0x00000c00260b78a4 */ /* 0x000fe2000f8e0215 */
[----:B------:R-:W-:-:S06]  /*9b00*/  UMOV UR7, 0x40000040 ;  /* 0x4000004000077882 */ /* 0x000fcc0000000000 */
[----:B------:R-:W-:Y:S01]  /*9b10*/  UMOV UR6, UR11 ;  /* 0x0000000b00067c82 */ /* 0x000fe20008000000 */
[----:B----4-:R-:W-:-:S05]  /*9b20*/  SHF.R.U32.HI R8, RZ, 0x7, R8 ;  /* 0x00000007ff087819 */ /* 0x010fca0000011608 */
[----:B0-23--:R-:W-:-:S05]  /*9b30*/  VIADD R6, R8, 0x8 ;  /* 0x0000000808067836 */ /* 0x00dfca0000000000 */
        /* <DEDUP_REMOVED lines=36> */
.L_x_11595:
[----:B------:R-:W-:Y:S01]  /*9d80*/  UIADD3 UR24, UR24, 0x22860, URZ ;  /* 0x0002286018187890 */ /* 0x000fe2000fffe03f */
[----:B------:R-:W-:Y:S02]  /*9d90*/  IMAD.MOV.U32 R9, RZ, RZ, R5 ;  /* 0x000000ffff097224 */ /* 0x000fe400078e0005 */
[----:B------:R-:W-:Y:S01]  /*9da0*/  IMAD.MOV.U32 R8, RZ, RZ, R4 ;  /* 0x000000ffff087224 */ /* 0x000fe200078e0004 */
[----:B------:R-:W-:-:S09]  /*9db0*/  UPRMT UR24, UR23, 0x654, UR24 ;  /* 0x0000065417187896 */ /* 0x000fd20008000018 */
[----:B------:R-:W-:Y:S01]  /*9dc0*/  SYNCS.ARRIVE.TRANS64.RED.A1T0 RZ, [UR24], RZ ;  /* 0x000000ffffff79a7 */ /* 0x000fe20008100418 */
[----:B------:R-:W-:Y:S05]  /*9dd0*/  @P1 BRA `(.L_x_11596) ;  /* 0xffffffe000b41947 */ /* 0x000fea000383ffff */
[----:B------:R-:W-:-:S07]  /*9de0*/  IMAD.MOV.U32 R6, RZ, RZ, R7 ;  /* 0x000000ffff067224 */ /* 0x000fce00078e0007 */
.L_x_11585:
        /* <DEDUP_REMOVED lines=8> */
.L_x_11616:
[----:B------:R-:W-:-:S04]  /*9e70*/  UIADD3 UR38, UR38, 0x1, URZ ;  /* 0x0000000126267890 */ /* 0x000fc8000fffe03f */
[----:B------:R-:W-:-:S04]  /*9e80*/  UISETP.NE.AND UP0, UPT, UR38, 0x2, UPT ;  /* 0x000000022600788c */ /* 0x000fc8000bf05270 */
[----:B------:R-:W-:Y:S02]  /*9e90*/  USEL UR6, URZ, 0x1, UP0 ;  /* 0x000000013f067887 */ /* 0x000fe40008000000 */
[----:B------:R-:W-:Y:S02]  /*9ea0*/  USEL UR38, UR38, URZ, UP0 ;  /* 0x0000003f26267287 */ /* 0x000fe40008000000 */
[----:B------:R-:W-:Y:S01]  /*9eb0*/  ULOP3.LUT UR37, UR37, UR6, URZ, 0x3c, !UPT ;  /* 0x0000000625257292 */ /* 0x000fe2000f8e3c3f */
[----:B------:R-:W-:Y:S11]  /*9ec0*/  @!P0 BRA `(.L_x_11598) ;  /* 0x0000000000048947 */ /* 0x000ff60003800000 */
[----:B------:R-:W-:Y:S01]  /*9ed0*/  BPT.TRAP 0x1 ;  /* 0x000000040000795c */ /* 0x000fe20000300000 */
.L_x_11598:
[----:B------:R-:W0:Y:S01]  /*9ee0*/  S2UR UR22, SR_CgaCtaId ;  /* 0x00000000001679c3 */ /* 0x000e220000008800 */
[----:B------:R-:W-:Y:S01]  /*9ef0*/  UMOV UR6, 0x400 ;  /* 0x0000040000067882 */ /* 0x000fe20000000000 */
[----:B------:R-:W-:-:S05]  /*9f00*/  IMAD.U32 R7, RZ, RZ, UR37 ;  /* 0x00000025ff077e24 */ /* 0x000fca000f8e00ff */
[----:B------:R-:W-:Y:S01]  /*9f10*/  SHF.L.U32 R7, R7, 0x1f, RZ ;  /* 0x0000001f07077819 */ /* 0x000fe200000006ff */
[----:B0-----:R-:W-:-:S04]  /*9f20*/  ULEA UR6, UR22, UR6, 0x18 ;  /* 0x0000000616067291 */ /* 0x001fc8000f8ec03f */
[----:B------:R-:W-:-:S09]  /*9f30*/  ULEA UR23, UR38, UR6, 0x3 ;  /* 0x0000000626177291 */ /* 0x000fd2000f8e183f */
[----:B------:R0:W3:Y:S01]  /*9f40*/  SYNCS.PHASECHK.TRANS64.TRYWAIT P1, [UR23+0x22830], R7 ;  /* 0x02283007ff0075a7 */ /* 0x0000e20008020157 */
[----:B------:R-:W-:Y:S05]  /*9f50*/  @!P0 BRA `(.L_x_11599) ;  /* 0x0000000000048947 */ /* 0x000fea0003800000 */
[----:B------:R-:W-:Y:S01]  /*9f60*/  BPT.TRAP 0x1 ;  /* 0x000000040000795c */ /* 0x000fe20000300000 */
.L_x_11599:
[----:B---3--:R-:W-:Y:S05]  /*9f70*/  @P1 BRA `(.L_x_11600) ;  /* 0x0000000000081947 */ /* 0x008fea0003800000 */
[----:B------:R-:W3:Y:S02]  /*9f80*/  SYNCS.PHASECHK.TRANS64.TRYWAIT P1, [UR23+0x22830], R7 ;  /* 0x02283007ff0075a7 */ /* 0x000ee40008020157 */
[----:B---3--:R-:W-:Y:S05]  /*9f90*/  @!P1 BRA `(.L_x_11601) ;  /* 0x000000e800149947 */ /* 0x008fea0003800000 */
.L_x_11600:
        /* <DEDUP_REMOVED lines=26> */
.L_x_11602:
[----:B---3--:R-:W2:Y:S01]  /*a140*/  LDC R4, c[0x0][0x448] ;  /* 0x00011200ff047b82 */ /* 0x008ea20000000800 */
        /* <DEDUP_REMOVED lines=11> */
[----:B--2---:R-:W-:-:S13]  /*a200*/  ISETP.NE.AND P1, PT, R4, 0x1, PT ;  /* 0x000000010400780c */ /* 0x004fda0003f25270 */
[----:B------:R-:W2:Y:S08]  /*a210*/  @P1 LDC R5, c[0x0][0x44c] ;  /* 0x00011300ff051b82 */ /* 0x000eb00000000800 */
[----:B------:R-:W3:Y:S01]  /*a220*/  @P1 LDC R4, c[0x0][0x450] ;  /* 0x00011400ff041b82 */ /* 0x000ee20000000800 */
[----:B--2---:R-:W-:-:S05]  /*a230*/  @P1 IMAD.HI.U32 R5, R15, R5, RZ ;  /* 0x000000050f051227 */ /* 0x004fca00078e00ff */
[----:B---3--:R-:W-:Y:S02]  /*a240*/  @P1 SHF.R.U32.HI R15, RZ, R4, R5 ;  /* 0x00000004ff0f1219 */ /* 0x008fe40000011605 */
[----:B------:R-:W-:-:S03]  /*a250*/  PLOP3.LUT P1, PT, PT, PT, UP0, 0x40, 0x0 ;  /* 0x000000000000781c */ /* 0x000fc60003f2e808 */
[----:B------:R-:W2:Y:S02]  /*a260*/  SHFL.IDX PT, R20, R15, RZ, 0x1c1f ;  /* 0x001c1fff0f147589 */ /* 0x000ea400000e0000 */
[----:B--2---:R-:W-:Y:S02]  /*a270*/  IMAD.IADD R12, R14, 0x1, R20 ;  /* 0x000000010e0c7824 */ /* 0x004fe400078e0214 */
        /* <DEDUP_REMOVED lines=14> */
.L_x_11605:
[----:B------:R-:W-:-:S05]  /*a360*/  IMAD.U32 R21, RZ, RZ, UR25 ;  /* 0x00000019ff157e24 */ /* 0x000fca000f8e00ff */
[----:B------:R-:W-:-:S13]  /*a370*/  ISETP.NE.AND P1, PT, R21, 0x1, PT ;  /* 0x000000011500780c */ /* 0x000fda0003f25270 */
[----:B------:R-:W2:Y:S02]  /*a380*/  @P1 LDC.64 R4, c[0x0][0x9e8] ;  /* 0x00027a00ff041b82 */ /* 0x000ea40000000a00 */
[----:B--2---:R-:W-:-:S05]  /*a390*/  @P1 IMAD.HI.U32 R4, R20, R4, RZ ;  /* 0x0000000414041227 */ /* 0x004fca00078e00ff */
[----:B------:R-:W-:-:S07]  /*a3a0*/  @P1 SHF.R.U32.HI R20, RZ, R5, R4 ;  /* 0x00000005ff141219 */ /* 0x000fce0000011604 */
.L_x_11606:
[----:B------:R-:W-:Y:S05]  /*a3b0*/  BSYNC B0 ;  /* 0x0000000000007941 */ /* 0x000fea0003800000 */
.L_x_11604:
[----:B------:R-:W-:-:S04]  /*a3c0*/  IMAD.IADD R4, R10, 0x1, -R17 ;  /* 0x000000010a047824 */ /* 0x000fc800078e0a11 */
[----:B------:R-:W-:-:S05]  /*a3d0*/  IMAD R4, R20, R21, R4 ;  /* 0x0000001514047224 */ /* 0x000fca00078e0204 */
[----:B------:R-:W-:Y:S02]  /*a3e0*/  VIMNMX R11, R11, R4, !PT ;  /* 0x000000040b0b7248 */ /* 0x000fe40007fe0100 */
[----:B------:R-:W-:-:S07]  /*a3f0*/  VIADDMNMX R12, R4, R21, R12, PT ;  /* 0x00000015040c7246 */ /* 0x000fce000380010c */
.L_x_11603:
        /* <DEDUP_REMOVED lines=133> */
[----:B------:R-:W2:Y:S02]  /*ac50*/  SHFL.IDX PT, R11, R15, 0x1, 0x1c1f ;  /* 0x003c1f000f0b7f89 */ /* 0x000ea400000e0000 */
[----:B------:R-:W-:-:S04]  /*ac60*/  ISETP.LT.OR P6, PT, R12, 0x5a, P6 ;  /* 0x0000005a0c00780c */ /* 0x000fc800037c1670 */
[----:B------:R-:W-:Y:S02]  /*ac70*/  FSEL R197, R197, -INF , !P6 ;  /* 0xff800000c5c57808 */ /* 0x000fe40007000000 */
[----:B------:R-:W-:Y:S01]  /*ac80*/  PLOP3.LUT P6, PT, PT, PT, UP0, 0x40, 0x0 ;  /* 0x000000000000781c */ /* 0x000fe20003fce808 */
[--C-:B--2---:R-:W-:Y:S02]  /*ac90*/  IMAD.IADD R14, R14, 0x1, R11.reuse ;  /* 0x000000010e0e7824 */ /* 0x104fe400078e020b */
        /* <DEDUP_REMOVED lines=14> */
.L_x_11609:
[----:B------:R-:W-:-:S05]  /*ad80*/  IMAD.U32 R12, RZ, RZ, UR25 ;  /* 0x00000019ff0c7e24 */ /* 0x000fca000f8e00ff */
[----:B------:R-:W-:-:S13]  /*ad90*/  ISETP.NE.AND P6, PT, R12, 0x1, PT ;  /* 0x000000010c00780c */ /* 0x000fda0003fc5270 */
[----:B------:R-:W2:Y:S02]  /*ada0*/  @P6 LDC.64 R4, c[0x0][0x9e8] ;  /* 0x00027a00ff046b82 */ /* 0x000ea40000000a00 */
[----:B--2---:R-:W-:-:S05]  /*adb0*/  @P6 IMAD.HI.U32 R4, R11, R4, RZ ;  /* 0x000000040b046227 */ /* 0x004fca00078e00ff */
[----:B------:R-:W-:-:S07]  /*adc0*/  @P6 SHF.R.U32.HI R11, RZ, R5, R4 ;  /* 0x00000005ff0b6219 */ /* 0x000fce0000011604 */
.L_x_11610:
[----:B------:R-:W-:Y:S05]  /*add0*/  BSYNC B0 ;  /* 0x0000000000007941 */ /* 0x000fea0003800000 */
.L_x_11608:
[----:B------:R-:W-:-:S04]  /*ade0*/  IMAD.IADD R10, R10, 0x1, -R17 ;  /* 0x000000010a0a7824 */ /* 0x000fc800078e0a11 */
[----:B------:R-:W-:-:S05]  /*adf0*/  IMAD R10, R11, R12, R10 ;  /* 0x0000000c0b0a7224 */ /* 0x000fca00078e020a */
[----:B------:R-:W-:Y:S02]  /*ae00*/  VIMNMX R13, R13, R10, !PT ;  /* 0x0000000a0d0d7248 */ /* 0x000fe40007fe0100 */
[----:B------:R-:W-:-:S07]  /*ae10*/  VIADDMNMX R14, R10, R12, R14, PT ;  /* 0x0000000c0a0e7246 */ /* 0x000fce000380010e */
.L_x_11607:
        /* <DEDUP_REMOVED lines=61> */
[----:B------:R-:W2:Y:S01]  /*b1f0*/  SHFL.BFLY PT, R5, R4, 0x2, 0x1f ;  /* 0x0c401f0004057f89 */ /* 0x000ea200000e0000 */
        /* <DEDUP_REMOVED lines=14> */
[----:B--2---:R-:W-:Y:S02]  /*b2e0*/  FMNMX.FTZ R4, R4, R5, !PT ;  /* 0x0000000504047209 */ /* 0x004fe40007810000 */
[----:B------:R-:W-:Y:S02]  /*b2f0*/  ISETP.GT.AND P1, PT, R13, 0x30, !P1 ;  /* 0x000000300d00780c */ /* 0x000fe40004f24270 */
[----:B------:R-:W-:Y:S01]  /*b300*/  FSEL R191, R191, -INF , !P2 ;  /* 0xff800000bfbf7808 */ /* 0x000fe20005000000 */
[----:B------:R-:W2:Y:S01]  /*b310*/  SHFL.BFLY PT, R5, R4, 0x1, 0x1f ;  /* 0x0c201f0004057f89 */ /* 0x000ea200000e0000 */
        /* <DEDUP_REMOVED lines=13> */
[----:B--2---:R-:W-:-:S02]  /*b3f0*/  FMNMX.FTZ R4, R4, R5, !PT ;  /* 0x0000000504047209 */ /* 0x004fc40007810000 */
        /* <DEDUP_REMOVED lines=59> */
[----:B------:R-:W2:Y:S01]  /*b7b0*/  MUFU.EX2 R9, R9 ;  /* 0x0000000900097308 */ /* 0x000ea20000000800 */
[----:B------:R-:W-:Y:S02]  /*b7c0*/  FSEL R199, R199, -INF , !P1 ;  /* 0xff800000c7c77808 */ /* 0x000fe40004800000 */
[----:B------:R-:W-:-:S04]  /*b7d0*/  FMNMX.FTZ R5, R159, R5, !PT ;  /* 0x000000059f057209 */ /* 0x000fc80007810000 */
[----:B------:R-:W-:Y:S01]  /*b7e0*/  FMNMX.FTZ R5, R162, R5, !PT ;  /* 0x00000005a2057209 */ /* 0x000fe20007810000 */
[----:B------:R-:W3:Y:S03]  /*b7f0*/  MUFU.EX2 R153, R153 ;  /* 0x0000009900997308 */ /* 0x000ee60000000800 */
[----:B------:R-:W-:-:S04]  /*b800*/  FMNMX.FTZ R5, R163, R5, !PT ;  /* 0x00000005a3057209 */ /* 0x000fc80007810000 */
[----:B------:R-:W-:Y:S01]  /*b810*/  FMNMX.FTZ R5, R166, R5, !PT ;  /* 0x00000005a6057209 */ /* 0x000fe20007810000 */
[----:B------:R-:W4:Y:S01]  /*b820*/  MUFU.EX2 R10, R10 ;  /* 0x0000000a000a7308 */ /* 0x000f220000000800 */
[----:B--2---:R-:W-:Y:S01]  /*b830*/  FFMA.FTZ R2, R9, R2, R152 ;  /* 0x0000000209027223 */ /* 0x004fe20000010098 */
[----:B------:R-:W-:Y:S01]  /*b840*/  FMUL.FTZ R24, R24, R9 ;  /* 0x0000000918187220 */ /* 0x000fe20000410000 */
[----:B------:R-:W-:Y:S01]  /*b850*/  FMNMX.FTZ R5, R167, R5, !PT ;  /* 0x00000005a7057209 */ /* 0x000fe20007810000 */
[-C--:B------:R-:W-:Y:S01]  /*b860*/  FMUL.FTZ R25, R25, R9.reuse ;  /* 0x0000000919197220 */ /* 0x080fe20000410000 */
[-C--:B------:R-:W-:Y:S01]  /*b870*/  FMUL.FTZ R28, R28, R9.reuse ;  /* 0x000000091c1c7220 */ /* 0x080fe20000410000 */
[----:B------:R-:W-:Y:S01]  /*b880*/  FMUL.FTZ R29, R29, R9 ;  /* 0x000000091d1d7220 */ /* 0x000fe20000410000 */
[----:B------:R-:W-:Y:S01]  /*b890*/  FMNMX.FTZ R5, R170, R5, !PT ;  /* 0x00000005aa057209 */ /* 0x000fe20007810000 */
[----:B------:R-:W2:Y:S01]  /*b8a0*/  MUFU.EX2 R157, R157 ;  /* 0x0000009d009d7308 */ /* 0x000ea20000000800 */
        /* <DEDUP_REMOVED lines=8> */
[----:B----4-:R-:W-:Y:S01]  /*b930*/  FADD.FTZ R2, R10, R2 ;  /* 0x000000020a027221 */ /* 0x010fe20000010000 */
[----:B------:R-:W3:Y:S01]  /*b940*/  MUFU.EX2 R160, R160 ;  /* 0x000000a000a07308 */ /* 0x000ee20000000800 */
[----:B------:R-:W-:Y:S01]  /*b950*/  FMUL.FTZ R40, R40, R9 ;  /* 0x0000000928287220 */ /* 0x000fe20000410000 */
[----:B------:R-:W-:Y:S01]  /*b960*/  FMNMX.FTZ R5, R175, R5, !PT ;  /* 0x00000005af057209 */ /* 0x000fe20007810000 */
[-C--:B------:R-:W-:Y:S01]  /*b970*/  FMUL.FTZ R41, R41, R9.reuse ;  /* 0x0000000929297220 */ /* 0x080fe20000410000 */
[-C--:B------:R-:W-:Y:S01]  /*b980*/  FMUL.FTZ R44, R44, R9.reuse ;  /* 0x000000092c2c7220 */ /* 0x080fe20000410000 */
[----:B------:R-:W-:Y:S01]  /*b990*/  FMUL.FTZ R45, R45, R9 ;  /* 0x000000092d2d7220 */ /* 0x000fe20000410000 */
[----:B------:R-:W-:Y:S01]  /*b9a0*/  FMNMX.FTZ R5, R178, R5, !PT ;  /* 0x00000005b2057209 */ /* 0x000fe20007810000 */
[----:B--2---:R-:W-:Y:S01]  /*b9b0*/  FADD.FTZ R2, R157, R2 ;  /* 0x000000029d027221 */ /* 0x004fe20000010000 */
[----:B------:R-:W2:Y:S01]  /*b9c0*/  MUFU.EX2 R161, R161 ;  /* 0x000000a100a17308 */ /* 0x000ea20000000800 */
[----:B------:R-:W-:Y:S01]  /*b9d0*/  FMUL.FTZ R48, R48, R9 ;  /* 0x0000000930307220 */ /* 0x000fe20000410000 */
[----:B------:R-:W-:Y:S01]  /*b9e0*/  FMNMX.FTZ R5, R179, R5, !PT ;  /* 0x00000005b3057209 */ /* 0x000fe20007810000 */
[-C--:B------:R-:W-:Y:S01]  /*b9f0*/  FMUL.FTZ R49, R49, R9.reuse ;  /* 0x0000000931317220 */ /* 0x080fe20000410000 */
[-C--:B------:R-:W-:Y:S01]  /*ba00*/  FMUL.FTZ R52, R52, R9.reuse ;  /* 0x0000000934347220 */ /* 0x080fe20000410000 */
[----:B------:R-:W-:Y:S01]  /*ba10*/  FMUL.FTZ R53, R53, R9 ;  /* 0x0000000935357220 */ /* 0x000fe20000410000 */
[----:B------:R-:W-:Y:S01]  /*ba20*/  FMNMX.FTZ R5, R182, R5, !PT ;  /* 0x00000005b6057209 */ /* 0x000fe20007810000 */
[----:B------:R-:W-:Y:S01]  /*ba30*/  FMUL.FTZ R56, R56, R9 ;  /* 0x0000000938387220 */ /* 0x000fe20000410000 */
[----:B------:R-:W4:Y:S01]  /*ba40*/  MUFU.EX2 R164, R164 ;  /* 0x000000a400a47308 */ /* 0x000f220000000800 */
        /* <DEDUP_REMOVED lines=8> */
[----:B--2---:R-:W-:Y:S01]  /*bad0*/  FADD.FTZ R2, R161, R2 ;  /* 0x00000002a1027221 */ /* 0x004fe20000010000 */
[----:B------:R-:W-:Y:S01]  /*bae0*/  FMNMX.FTZ R5, R187, R5, !PT ;  /* 0x00000005bb057209 */ /* 0x000fe20007810000 */
[-C--:B------:R-:W-:Y:S01]  /*baf0*/  FMUL.FTZ R65, R65, R9.reuse ;  /* 0x0000000941417220 */ /* 0x080fe20000410000 */
[----:B------:R-:W-:Y:S01]  /*bb00*/  F2FP.F16.F32.PACK_AB R160, R161, R160 ;  /* 0x000000a0a1a0723e */ /* 0x000fe200000000ff */
[----:B------:R-:W-:Y:S01]  /*bb10*/  FMUL.FTZ R68, R68, R9 ;  /* 0x0000000944447220 */ /* 0x000fe20000410000 */
[----:B------:R-:W-:Y:S01]  /*bb20*/  FMNMX.FTZ R5, R190, R5, !PT ;  /* 0x00000005be057209 */ /* 0x000fe20007810000 */
[----:B------:R-:W-:Y:S01]  /*bb30*/  FMUL.FTZ R69, R69, R9 ;  /* 0x0000000945457220 */ /* 0x000fe20000410000 */
[----:B------:R-:W2:Y:S01]  /*bb40*/  MUFU.EX2 R168, R168 ;  /* 0x000000a800a87308 */ /* 0x000ea20000000800 */
[----:B----4-:R-:W-:Y:S01]  /*bb50*/  FADD.FTZ R2, R164, R2 ;  /* 0x00000002a4027221 */ /* 0x010fe20000010000 */
        /* <DEDUP_REMOVED lines=18> */
[-C--:B------:R-:W-:Y:S01]  /*bc80*/  FMUL.FTZ R89, R89, R9.reuse ;  /* 0x0000000959597220 */ /* 0x080fe20000410000 */
[-C--:B------:R-:W-:Y:S01]  /*bc90*/  FMUL.FTZ R92, R92, R9.reuse ;  /* 0x000000095c5c7220 */ /* 0x080fe20000410000 */
[-C--:B------:R-:W-:Y:S01]  /*bca0*/  FMUL.FTZ R93, R93, R9.reuse ;  /* 0x000000095d5d7220 */ /* 0x080fe20000410000 */
[----:B------:R-:W2:Y:S01]  /*bcb0*/  SHFL.BFLY PT, R11, R5, 0x2, 0x1f ;  /* 0x0c401f00050b7f89 */ /* 0x000ea200000e0000 */
[----:B------:R-:W5:Y:S01]  /*bcc0*/  MUFU.EX2 R173, R173 ;  /* 0x000000ad00ad7308 */ /* 0x000f620000000800 */
        /* <DEDUP_REMOVED lines=21> */
[----:B------:R-:W-:Y:S01]  /*be20*/  FMUL.FTZ R128, R128, R9 ;  /* 0x0000000980807220 */ /* 0x000fe20000410000 */
[----:B--2---:R-:W-:Y:S01]  /*be30*/  FMNMX.FTZ R5, R5, R11, !PT ;  /* 0x0000000b05057209 */ /* 0x004fe20007810000 */
[----:B------:R-:W2:Y:S01]  /*be40*/  MUFU.EX2 R180, R180 ;  /* 0x000000b400b47308 */ /* 0x000ea20000000800 */
[----:B----4-:R-:W-:Y:S01]  /*be50*/  FADD.FTZ R2, R176, R2 ;  /* 0x00000002b0027221 */ /* 0x010fe20000010000 */
[-C--:B------:R-:W-:Y:S01]  /*be60*/  FMUL.FTZ R129, R129, R9.reuse ;  /* 0x0000000981817220 */ /* 0x080fe20000410000 */
[-C--:B------:R-:W-:Y:S01]  /*be70*/  FMUL.FTZ R132, R132, R9.reuse ;  /* 0x0000000984847220 */ /* 0x080fe20000410000 */
[----:B------:R-:W4:Y:S01]  /*be80*/  SHFL.BFLY PT, R11, R5, 0x1, 0x1f ;  /* 0x0c201f00050b7f89 */ /* 0x000f2200000e0000 */
        /* <DEDUP_REMOVED lines=12> */
[----:B--2---:R-:W-:-:S07]  /*bf50*/  FADD.FTZ R2, R180, R2 ;  /* 0x00000002b4027221 */ /* 0x004fce0000010000 */
[----:B------:R-:W2:Y:S01]  /*bf60*/  MUFU.EX2 R185, R185 ;  /* 0x000000b900b97308 */ /* 0x000ea20000000800 */
[----:B-----5:R-:W-:Y:S01]  /*bf70*/  FADD.FTZ R2, R181, R2 ;  /* 0x00000002b5027221 */ /* 0x020fe20000010000 */
[----:B----4-:R-:W-:-:S04]  /*bf80*/  FMNMX.FTZ R5, R5, R11, !PT ;  /* 0x0000000b05057209 */ /* 0x010fc80007810000 */
[C---:B------:R-:W-:Y:S01]  /*bf90*/  FSETP.NEU.FTZ.AND P1, PT, R5.reuse, -INF , PT ;  /* 0xff8000000500780b */ /* 0x040fe20003f3d000 */
[----:B------:R-:W-:Y:S01]  /*bfa0*/  FMUL.FTZ R12, R5, UR10 ;  /* 0x0000000a050c7c20 */ /* 0x000fe20008410000 */
[----:B------:R-:W4:Y:S01]  /*bfb0*/  MUFU.EX2 R188, R188 ;  /* 0x000000bc00bc7308 */ /* 0x000f220000000800 */
[----:B---3--:R-:W-:-:S03]  /*bfc0*/  FADD.FTZ R2, R184, R2 ;  /* 0x00000002b8027221 */ /* 0x008fc60000010000 */
[----:B------:R-:W-:Y:S01]  /*bfd0*/  FSEL R12, R12, RZ, P1 ;  /* 0x000000ff0c0c7208 */ /* 0x000fe20000800000 */
[----:B--2---:R-:W-:-:S03]  /*bfe0*/  FADD.FTZ R2, R185, R2 ;  /* 0x00000002b9027221 */ /* 0x004fc60000010000 */
[----:B------:R-:W-:Y:S01]  /*bff0*/  MUFU.EX2 R189, R189 ;  /* 0x000000bd00bd7308 */ /* 0x000fe20000000800 */
[--C-:B------:R-:W-:Y:S01]  /*c000*/  FFMA.FTZ R20, R158, UR10, -R12.reuse ;  /* 0x0000000a9e147c23 */ /* 0x100fe2000801080c */
[----:B------:R-:W-:Y:S01]  /*c010*/  F2FP.F16.F32.PACK_AB R158, R157, R10 ;  /* 0x0000000a9d9e723e */ /* 0x000fe200000000ff */
[--C-:B------:R-:W-:Y:S01]  /*c020*/  FFMA.FTZ R154, R154, UR10, -R12.reuse ;  /* 0x0000000a9a9a7c23 */ /* 0x100fe2000801080c */
[----:B------:R-:W-:Y:S01]  /*c030*/  FSEL R10, R5, RZ, P1 ;  /* 0x000000ff050a7208 */ /* 0x000fe20000800000 */
[--C-:B------:R-:W-:Y:S01]  /*c040*/  FFMA.FTZ R155, R155, UR10, -R12.reuse ;  /* 0x0000000a9b9b7c23 */ /* 0x100fe2000801080c */
[--C-:B------:R-:W-:Y:S01]  /*c050*/  FFMA.FTZ R159, R159, UR10, -R12.reuse ;  /* 0x0000000a9f9f7c23 */ /* 0x100fe2000801080c */
[----:B------:R-:W-:Y:S01]  /*c060*/  FFMA.FTZ R15, R162, UR10, -R12 ;  /* 0x0000000aa20f7c23 */ /* 0x000fe2000801080c */
[----:B------:R-:W-:Y:S01]  /*c070*/  MUFU.EX2 R20, R20 ;  /* 0x0000001400147308 */ /* 0x000fe20000000800 */
[----:B------:R-:W-:Y:S01]  /*c080*/  FADD.FTZ R10, -R10, R8 ;  /* 0x000000080a0a7221 */ /* 0x000fe20000010100 */
        /* <DEDUP_REMOVED lines=12> */
[----:B------:R-:W-:Y:S01]  /*c150*/  F2FP.F16.F32.PACK_AB R164, R169, R168 ;  /* 0x000000a8a9a4723e */ /* 0x000fe200000000ff */
[--C-:B------:R-:W-:Y:S01]  /*c160*/  FFMA.FTZ R182, R182, UR10, -R12.reuse ;  /* 0x0000000ab6b67c23 */ /* 0x100fe2000801080c */
[----:B------:R-:W2:Y:S01]  /*c170*/  MUFU.EX2 R8, R8 ;  /* 0x0000000800087308 */ /* 0x000ea20000000800 */
        /* <DEDUP_REMOVED lines=11> */
[----:B------:R-:W-:Y:S01]  /*c230*/  FFMA.FTZ R12, R199, UR10, -R12 ;  /* 0x0000000ac70c7c23 */ /* 0x000fe2000801080c */
[----:B----4-:R-:W-:Y:S01]  /*c240*/  FADD.FTZ R2, R188, R2 ;  /* 0x00000002bc027221 */ /* 0x010fe20000010000 */
[----:B------:R-:W-:-:S02]  /*c250*/  F2FP.F16.F32.PACK_AB R170, R181, R180 ;  /* 0x000000b4b5aa723e */ /* 0x000fc400000000ff */
[----:B------:R-:W4:Y:S01]  /*c260*/  MUFU.EX2 R159, R159 ;  /* 0x0000009f009f7308 */ /* 0x000f220000000800 */
[----:B--2---:R-:W-:Y:S01]  /*c270*/  FFMA.FTZ R0, R8, R0, R154 ;  /* 0x0000000008007223 */ /* 0x004fe2000001009a */
[----:B------:R-:W-:Y:S01]  /*c280*/  FADD.FTZ R2, R189, R2 ;  /* 0x00000002bd027221 */ /* 0x000fe20000010000 */
[----:B------:R-:W-:Y:S01]  /*c290*/  F2FP.F16.F32.PACK_AB R172, R185, R184 ;  /* 0x000000b8b9ac723e */ /* 0x000fe200000000ff */
[----:B------:R-:W-:Y:S01]  /*c2a0*/  FMUL.FTZ R26, R26, R8 ;  /* 0x000000081a1a7220 */ /* 0x000fe20000410000 */
[----:B------:R-:W-:Y:S01]  /*c2b0*/  F2FP.F16.F32.PACK_AB R174, R189, R188 ;  /* 0x000000bcbdae723e */ /* 0x000fe200000000ff */
[-C--:B------:R-:W-:Y:S01]  /*c2c0*/  FMUL.FTZ R27, R27, R8.reuse ;  /* 0x000000081b1b7220 */ /* 0x080fe20000410000 */
[----:B------:R-:W-:Y:S01]  /*c2d0*/  FMUL.FTZ R30, R30, R8 ;  /* 0x000000081e1e7220 */ /* 0x000fe20000410000 */
[----:B------:R-:W2:Y:S01]  /*c2e0*/  MUFU.EX2 R15, R15 ;  /* 0x0000000f000f7308 */ /* 0x000ea20000000800 */
[C---:B---3--:R-:W-:Y:S01]  /*c2f0*/  FADD.FTZ R0, R155.reuse, R0 ;  /* 0x000000009b007221 */ /* 0x048fe20000010000 */
[----:B------:R-:W-:Y:S01]  /*c300*/  F2FP.F16.F32.PACK_AB R157, R155, R154 ;  /* 0x0000009a9b9d723e */ /* 0x000fe200000000ff */
[-C--:B------:R-:W-:Y:S01]  /*c310*/  FMUL.FTZ R31, R31, R8.reuse ;  /* 0x000000081f1f7220 */ /* 0x080fe20000410000 */
[-C--:B------:R-:W-:Y:S01]  /*c320*/  FMUL.FTZ R34, R34, R8.reuse ;  /* 0x0000000822227220 */ /* 0x080fe20000410000 */
[----:B------:R-:W-:Y:S01]  /*c330*/  FADD.FTZ R0, R20, R0 ;  /* 0x0000000014007221 */ /* 0x000fe20000010000 */
        /* <DEDUP_REMOVED lines=86> */
[----:B------:R-:W-:-:S04]  /*c8a0*/  FMUL.FTZ R151, R151, R8 ;  /* 0x0000000897977220 */ /* 0x000fc80000410000 */
        /* <DEDUP_REMOVED lines=28> */
[----:B--2---:R-:W-:Y:S01]  /*ca70*/  FADD.FTZ R0, R179, R0 ;  /* 0x00000000b3007221 */ /* 0x004fe20000010000 */
[C---:B---3--:R-:W-:Y:S01]  /*ca80*/  FADD.FTZ R2, R178.reuse, R2 ;  /* 0x00000002b2027221 */ /* 0x048fe20000010000 */
[----:B------:R-:W-:Y:S02]  /*ca90*/  F2FP.F16.F32.PACK_AB R178, R178, R196 ;  /* 0x000000c4b2b2723e */ /* 0x000fe400000000ff */
[C---:B----4-:R-:W-:Y:S01]  /*caa0*/  FADD.FTZ R0, R12.reuse, R0 ;  /* 0x000000000c007221 */ /* 0x050fe20000010000 */
[----:B------:R-:W-:Y:S01]  /*cab0*/  F2FP.F16.F32.PACK_AB R179, R12, R179 ;  /* 0x000000b30cb3723e */ /* 0x000fe200000000ff */
[----:B------:R-:W-:Y:S06]  /*cac0*/  @!P0 BRA `(.L_x_11611) ;  /* 0x0000000000048947 */ /* 0x000fec0003800000 */
[----:B------:R-:W-:Y:S01]  /*cad0*/  BPT.TRAP 0x1 ;  /* 0x000000040000795c */ /* 0x000fe20000300000 */
.L_x_11611:
[----:B------:R2:W3:Y:S01]  /*cae0*/  SYNCS.PHASECHK.TRANS64.TRYWAIT P1, [UR23+0x22850], R7 ;  /* 0x02285007ff0075a7 */ /* 0x0004e20008020157 */
[----:B------:R-:W-:Y:S05]  /*caf0*/  @!P0 BRA `(.L_x_11612) ;  /* 0x0000000000048947 */ /* 0x000fea0003800000 */
[----:B------:R-:W-:Y:S01]  /*cb00*/  BPT.TRAP 0x1 ;  /* 0x000000040000795c */ /* 0x000fe20000300000 */
.L_x_11612:
[----:B---3--:R-:W-:Y:S05]  /*cb10*/  @P1 BRA `(.L_x_11613) ;  /* 0x0000000000081947 */ /* 0x008fea0003800000 */
[----:B------:R-:W3:Y:S02]  /*cb20*/  SYNCS.PHASECHK.TRANS64.TRYWAIT P1, [UR23+0x22850], R7 ;  /* 0x02285007ff0075a7 */ /* 0x000ee40008020157 */
[----:B---3--:R-:W-:Y:S05]  /*cb30*/  @!P1 BRA `(.L_x_11614) ;  /* 0x000000bc00449947 */ /* 0x008fea0003800000 */
.L_x_11613:
        /* <DEDUP_REMOVED lines=42> */
.L_x_11615:
        /* <DEDUP_REMOVED lines=8> */
.L_x_11597:
[----:B------:R-:W0:Y:S01]  /*ce60*/  SHFL.BFLY PT, R7, R2, 0x2, 0x1f ;  /* 0x0c401f0002077f89 */ /* 0x000e2200000e0000 */
[----:B------:R-:W-:Y:S01]  /*ce70*/  UIADD3 UR38, UR38, 0x1, URZ ;  /* 0x0000000126267890 */ /* 0x000fe2000fffe03f */
[----:B------:R1:W-:Y:S06]  /*ce80*/  BAR.ARV R3, 0x100 ;  /* 0x000400030000751d */ /* 0x0003ec0000002000 */
[----:B------:R-:W-:Y:S02]  /*ce90*/  UISETP.NE.AND UP0, UPT, UR38, 0x2, UPT ;  /* 0x000000022600788c */ /* 0x000fe4000bf05270 */
[----:B------:R-:W-:Y:S06]  /*cea0*/  BAR.ARV 0x8, 0x180 ;  /* 0x0206000000007b1d */ /* 0x000fec0000002000 */
[----:B-12---:R-:W-:Y:S01]  /*ceb0*/  IMAD.MOV.U32 R3, RZ, RZ, -0x800000 ;  /* 0xff800000ff037424 */ /* 0x006fe200078e00ff */
[----:B------:R-:W-:Y:S01]  /*cec0*/  USEL UR4, URZ, 0x1, UP0 ;  /* 0x000000013f047887 */ /* 0x000fe20008000000 */
[----:B------:R-:W1:Y:S01]  /*ced0*/  SHFL.BFLY PT, R9, R0, 0x2, 0x1f ;  /* 0x0c401f0000097f89 */ /* 0x000e6200000e0000 */
[----:B------:R-:W-:Y:S01]  /*cee0*/  PLOP3.LUT P0, PT, PT, PT, PT, 0x8, 0x0 ;  /* 0x000000000000781c */ /* 0x000fe20003f0e170 */
[----:B------:R-:W-:Y:S01]  /*cef0*/  UIADD3 UR36, UR36, 0x1, URZ ;  /* 0x0000000124247890 */ /* 0x000fe2000fffe03f */
[----:B0-----:R-:W-:Y:S01]  /*cf00*/  FADD.FTZ R8, R7, R2 ;  /* 0x0000000207087221 */ /* 0x001fe20000010000 */
[----:B------:R-:W-:-:S02]  /*cf10*/  USEL UR38, UR38, URZ, UP0 ;  /* 0x0000003f26267287 */ /* 0x000fc40008000000 */
[----:B------:R-:W-:Y:S02]  /*cf20*/  ULOP3.LUT UR37, UR37, UR4, URZ, 0x3c, !UPT ;  /* 0x0000000425257292 */ /* 0x000fe4000f8e3c3f */
[----:B------:R-:W0:Y:S01]  /*cf30*/  SHFL.BFLY PT, R7, R8, 0x1, 0x1f ;  /* 0x0c201f0008077f89 */ /* 0x000e2200000e0000 */
[----:B-1----:R-:W-:Y:S01]  /*cf40*/  FADD.FTZ R9, R9, R0 ;  /* 0x0000000009097221 */ /* 0x002fe20000010000 */
[----:B------:R-:W-:-:S04]  /*cf50*/  IMAD.MOV.U32 R0, RZ, RZ, RZ ;  /* 0x000000ffff007224 */ /* 0x000fc800078e00ff */
        /* <DEDUP_REMOVED lines=147> */
.L_x_11538:
        /* <DEDUP_REMOVED lines=16> */
[----:B------:R-:W-:Y:S02]  /*d990*/  F2FP.F16.F32.PACK_AB R7, R31, R30 ;  /* 0x0000001e1f07723e */ /* 0x000fe400000000ff */
[----:B------:R-:W-:Y:S02]  /*d9a0*/  F2FP.F16.F32.PACK_AB R10, R37, R36 ;  /* 0x00000024250a723e */ /* 0x000fe400000000ff */
[----:B------:R-:W-:Y:S01]  /*d9b0*/  BAR.SYNC.DEFER_BLOCKING 0x1, 0x100 ;  /* 0x0044000000007b1d */ /* 0x000fe20000010000 */
[----:B------:R-:W-:-:S05]  /*d9c0*/  UISETP.NE.AND UP0, UPT, UR44, URZ, UPT ;  /* 0x0000003f2c00728c */ /* 0x000fca000bf05270 */
[----:B------:R-:W-:Y:S01]  /*d9d0*/  ULDC UR20, c[0x0][0xbe8] ;  /* 0x0002fa0000147ab9 */ /* 0x000fe20000000800 */
[----:B------:R-:W-:Y:S01]  /*d9e0*/  UMOV UR10, UR8 ;  /* 0x00000008000a7c82 */ /* 0x000fe20008000000 */
[----:B0-----:R-:W-:Y:S01]  /*d9f0*/  UMOV UR11, UR4 ;  /* 0x00000004000b7c82 */ /* 0x001fe20008000000 */
[----:B------:R-:W-:Y:S01]  /*da00*/  ULDC UR4, c[0x0][0xad4] ;  /* 0x0002b50000047ab9 */ /* 0x000fe20000000800 */
[----:B--2---:R-:W-:-:S03]  /*da10*/  IMAD.WIDE R18, R0, R18, UR10 ;  /* 0x0000000a00127e25 */ /* 0x004fc6000f8e0212 */
[C---:B------:R-:W-:Y:S02]  /*da20*/  IADD3 R9, P1, R18.reuse, 0x20, RZ ;  /* 0x0000002012097810 */ /* 0x040fe40007f3e0ff */
[----:B------:R-:W-:Y:S02]  /*da30*/  LOP3.LUT R5, R18, 0x380, RZ, 0xc0, !PT ;  /* 0x0000038012057812 */ /* 0x000fe400078ec0ff */
[----:B------:R-:W-:Y:S02]  /*da40*/  LOP3.LUT R8, R9, 0x380, RZ, 0xc0, !PT ;  /* 0x0000038009087812 */ /* 0x000fe400078ec0ff */
[----:B------:R-:W-:Y:S02]  /*da50*/  SHF.R.U64 R5, R5, 0x3, RZ ;  /* 0x0000000305057819 */ /* 0x000fe400000012ff */
[----:B------:R-:W-:Y:S02]  /*da60*/  SHF.R.U64 R8, R8, 0x3, RZ ;  /* 0x0000000308087819 */ /* 0x000fe400000012ff */
[----:B------:R-:W-:-:S02]  /*da70*/  IADD3 R157, P0, R18, 0x40, RZ ;  /* 0x00000040129d7810 */ /* 0x000fc40007f1e0ff */
[----:B------:R-:W-:Y:S01]  /*da80*/  LOP3.LUT R8, R8, R9, RZ, 0x3c, !PT ;  /* 0x0000000908087212 */ /* 0x000fe200078e3cff */
[--C-:B------:R-:W-:Y:S01]  /*da90*/  IMAD.X R9, RZ, RZ, R19.reuse, P1 ;  /* 0x000000ffff097224 */ /* 0x100fe200008e0613 */
[C---:B------:R-:W-:Y:S02]  /*daa0*/  IADD3 R163, P3, R18.reuse, 0x4000, RZ ;  /* 0x0000400012a37810 */ /* 0x040fe40007f7e0ff */
[C---:B------:R-:W-:Y:S02]  /*dab0*/  IADD3 R165, P6, R18.reuse, 0x4020, RZ ;  /* 0x0000402012a57810 */ /* 0x040fe40007fde0ff */
[----:B------:R-:W-:Y:S02]  /*dac0*/  IADD3 R169, P1, R18, 0x8000, RZ ;  /* 0x0000800012a97810 */ /* 0x000fe40007f3e0ff */
[----:B------:R-:W-:Y:S01]  /*dad0*/  LOP3.LUT R4, R5, R18, RZ, 0x3c, !PT ;  /* 0x0000001205047212 */ /* 0x000fe200078e3cff */
[----:B------:R-:W-:Y:S01]  /*dae0*/  IMAD.MOV.U32 R5, RZ, RZ, R19 ;  /* 0x000000ffff057224 */ /* 0x000fe200078e0013 */
[----:B------:R-:W-:-:S02]  /*daf0*/  LOP3.LUT R156, R157, 0x380, RZ, 0xc0, !PT ;  /* 0x000003809d9c7812 */ /* 0x000fc400078ec0ff */
[C---:B------:R-:W-:Y:S02]  /*db00*/  IADD3 R159, P4, R18.reuse, 0x60, RZ ;  /* 0x00000060129f7810 */ /* 0x040fe40007f9e0ff */
[----:B------:R-:W-:Y:S02]  /*db10*/  IADD3 R167, P5, R18, 0x4040, RZ ;  /* 0x0000404012a77810 */ /* 0x000fe40007fbe0ff */
[----:B------:R-:W-:Y:S02]  /*db20*/  LOP3.LUT R162, R163, 0x380, RZ, 0xc0, !PT ;  /* 0x00000380a3a27812 */ /* 0x000fe400078ec0ff */
[----:B------:R-:W-:Y:S02]  /*db30*/  LOP3.LUT R164, R165, 0x380, RZ, 0xc0, !PT ;  /* 0x00000380a5a47812 */ /* 0x000fe400078ec0ff */
[----:B------:R-:W-:Y:S02]  /*db40*/  LOP3.LUT R168, R169, 0x380, RZ, 0xc0, !PT ;  /* 0x00000380a9a87812 */ /* 0x000fe400078ec0ff */
[----:B------:R-:W-:-:S02]  /*db50*/  SHF.R.U64 R156, R156, 0x3, RZ ;  /* 0x000000039c9c7819 */ /* 0x000fc400000012ff */
[----:B------:R-:W-:Y:S02]  /*db60*/  LOP3.LUT R158, R159, 0x380, RZ, 0xc0, !PT ;  /* 0x000003809f9e7812 */ /* 0x000fe400078ec0ff */
[----:B------:R-:W-:Y:S02]  /*db70*/  MOV R13, R4 ;  /* 0x00000004000d7202 */ /* 0x000fe40000000f00 */
[----:B------:R-:W-:Y:S02]  /*db80*/  LOP3.LUT R166, R167, 0x380, RZ, 0xc0, !PT ;  /* 0x00000380a7a67812 */ /* 0x000fe400078ec0ff */
[----:B------:R-:W-:Y:S02]  /*db90*/  SHF.R.U64 R162, R162, 0x3, RZ ;  /* 0x00000003a2a27819 */ /* 0x000fe400000012ff */
[----:B------:R-:W-:Y:S02]  /*dba0*/  SHF.R.U64 R164, R164, 0x3, RZ ;  /* 0x00000003a4a47819 */ /* 0x000fe400000012ff */
[----:B------:R-:W-:-:S02]  /*dbb0*/  F2FP.F16.F32.PACK_AB R4, R25, R24 ;  /* 0x000000181904723e */ /* 0x000fc400000000ff */
[----:B------:R-:W-:Y:S02]  /*dbc0*/  F2FP.F16.F32.PACK_AB R5, R27, R26 ;  /* 0x0000001a1b05723e */ /* 0x000fe400000000ff */
[----:B------:R-:W-:Y:S02]  /*dbd0*/  SHF.R.U64 R168, R168, 0x3, RZ ;  /* 0x00000003a8a87819 */ /* 0x000fe400000012ff */
[----:B------:R-:W-:Y:S01]  /*dbe0*/  IADD3 R11, P2, R18, 0x4060, RZ ;  /* 0x00004060120b7810 */ /* 0x000fe20007f5e0ff */
[----:B------:R0:W-:Y:S01]  /*dbf0*/  STSM.16.M88.4 [R13], R4 ;  /* 0x000000040d007844 */ /* 0x0001e20000000200 */
[----:B------:R-:W-:Y:S01]  /*dc00*/  LOP3.LUT R156, R156, R157, RZ, 0x3c, !PT ;  /* 0x0000009d9c9c7212 */ /* 0x000fe200078e3cff */
[----:B------:R-:W-:Y:S01]  /*dc10*/  IMAD.X R157, RZ, RZ, R19, P0 ;  /* 0x000000ffff9d7224 */ /* 0x000fe200000e0613 */
        /* <DEDUP_REMOVED lines=8> */
[----:B------:R-:W-:Y:S02]  /*dca0*/  LOP3.LUT R12, R11, 0x380, RZ, 0xc0, !PT ;  /* 0x000003800b0c7812 */ /* 0x000fe400078ec0ff */
[C---:B------:R-:W-:Y:S01]  /*dcb0*/  IADD3 R15, P0, R18.reuse, 0x8020, RZ ;  /* 0x00008020120f7810 */ /* 0x040fe20007f1e0ff */
[----:B0-----:R-:W-:Y:S01]  /*dcc0*/  IMAD.X R13, RZ, RZ, R19, P2 ;  /* 0x000000ffff0d7224 */ /* 0x001fe200010e0613 */
[----:B------:R-:W-:-:S02]  /*dcd0*/  IADD3 R153, P3, R18, 0x8060, RZ ;  /* 0x0000806012997810 */ /* 0x000fc40007f7e0ff */
[C---:B------:R-:W-:Y:S02]  /*dce0*/  IADD3 R155, P6, R18.reuse, 0xc000, RZ ;  /* 0x0000c000129b7810 */ /* 0x040fe40007fde0ff */
[----:B------:R-:W-:Y:S02]  /*dcf0*/  IADD3 R5, P1, R18, 0xc060, RZ ;  /* 0x0000c06012057810 */ /* 0x000fe40007f3e0ff */
[----:B------:R-:W-:Y:S01]  /*dd00*/  LOP3.LUT R158, R158, R159, RZ, 0x3c, !PT ;  /* 0x0000009f9e9e7212 */ /* 0x000fe200078e3cff */
[--C-:B------:R-:W-:Y:S01]  /*dd10*/  IMAD.X R159, RZ, RZ, R19.reuse, P4 ;  /* 0x000000ffff9f7224 */ /* 0x100fe200020e0613 */
[----:B------:R-:W-:Y:S01]  /*dd20*/  LOP3.LUT R166, R166, R167, RZ, 0x3c, !PT ;  /* 0x000000a7a6a67212 */ /* 0x000fe200078e3cff */
[----:B------:R-:W-:Y:S01]  /*dd30*/  IMAD.X R167, RZ, RZ, R19, P5 ;  /* 0x000000ffffa77224 */ /* 0x000fe200028e0613 */
[----:B------:R-:W-:Y:S02]  /*dd40*/  SHF.R.U64 R12, R12, 0x3, RZ ;  /* 0x000000030c0c7819 */ /* 0x000fe400000012ff */
[----:B------:R-:W-:-:S02]  /*dd50*/  LOP3.LUT R14, R15, 0x380, RZ, 0xc0, !PT ;  /* 0x000003800f0e7812 */ /* 0x000fc400078ec0ff */
[C---:B------:R-:W-:Y:S02]  /*dd60*/  IADD3 R171, P4, R18.reuse, 0x8040, RZ ;  /* 0x0000804012ab7810 */ /* 0x040fe40007f9e0ff */
[C---:B------:R-:W-:Y:S02]  /*dd70*/  IADD3 R161, P5, R18.reuse, 0xc020, RZ ;  /* 0x0000c02012a17810 */ /* 0x040fe40007fbe0ff */
[----:B------:R-:W-:Y:S02]  /*dd80*/  IADD3 R21, P2, R18, 0xc040, RZ ;  /* 0x0000c04012157810 */ /* 0x000fe40007f5e0ff */
[----:B------:R-:W-:Y:S02]  /*dd90*/  LOP3.LUT R152, R153, 0x380, RZ, 0xc0, !PT ;  /* 0x0000038099987812 */ /* 0x000fe400078ec0ff */
[----:B------:R-:W-:Y:S02]  /*dda0*/  LOP3.LUT R154, R155, 0x380, RZ, 0xc0, !PT ;  /* 0x000003809b9a7812 */ /* 0x000fe400078ec0ff */
[----:B------:R-:W-:-:S02]  /*ddb0*/  LOP3.LUT R18, R5, 0x380, RZ, 0xc0, !PT ;  /* 0x0000038005127812 */ /* 0x000fc400078ec0ff */
[----:B------:R-:W-:Y:S02]  /*ddc0*/  LOP3.LUT R12, R12, R11, RZ, 0x3c, !PT ;  /* 0x0000000b0c0c7212 */ /* 0x000fe400078e3cff */
[----:B------:R-:W-:Y:S02]  /*ddd0*/  MOV R0, R8 ;  /* 0x0000000800007202 */ /* 0x000fe40000000f00 */
[----:B------:R-:W-:Y:S02]  /*dde0*/  SHF.R.U64 R14, R14, 0x3, RZ ;  /* 0x000000030e0e7819 */ /* 0x000fe400000012ff */
[----:B------:R-:W-:Y:S02]  /*ddf0*/  F2FP.F16.F32.PACK_AB R8, R33, R32 ;  /* 0x000000202108723e */ /* 0x000fe400000000ff */
[----:B------:R-:W-:Y:S02]  /*de00*/  F2FP.F16.F32.PACK_AB R9, R35, R34 ;  /* 0x000000222309723e */ /* 0x000fe400000000ff */
[----:B------:R-:W-:-:S02]  /*de10*/  F2FP.F16.F32.PACK_AB R11, R39, R38 ;  /* 0x00000026270b723e */ /* 0x000fc400000000ff */
[----:B------:R-:W-:Y:S02]  /*de20*/  SHF.R.U64 R152, R152, 0x3, RZ ;  /* 0x0000000398987819 */ /* 0x000fe400000012ff */
[----:B------:R-:W-:Y:S01]  /*de30*/  SHF.R.U64 R154, R154, 0x3, RZ ;  /* 0x000000039a9a7819 */ /* 0x000fe200000012ff */
[----:B------:R0:W-:Y:S01]  /*de40*/  STSM.16.M88.4 [R0], R8 ;  /* 0x0000000800007844 */ /* 0x0001e20000000200 */
[----:B------:R-:W-:Y:S02]  /*de50*/  LOP3.LUT R20, R21, 0x380, RZ, 0xc0, !PT ;  /* 0x0000038015147812 */ /* 0x000fe400078ec0ff */
[----:B------:R-:W-:Y:S02]  /*de60*/  SHF.R.U64 R18, R18, 0x3, RZ ;  /* 0x0000000312127819 */ /* 0x000fe400000012ff */
[----:B------:R-:W-:Y:S01]  /*de70*/  LOP3.LUT R14, R14, R15, RZ, 0x3c, !PT ;  /* 0x0000000f0e0e7212 */ /* 0x000fe200078e3cff */
[----:B------:R-:W-:Y:S01]  /*de80*/  IMAD.X R15, RZ, RZ, R19, P0 ;  /* 0x000000ffff0f7224 */ /* 0x000fe200000e0613 */
[----:B------:R-:W-:-:S02]  /*de90*/  LOP3.LUT R170, R171, 0x380, RZ, 0xc0, !PT ;  /* 0x00000380abaa7812 */ /* 0x000fc400078ec0ff */
[----:B------:R-:W-:Y:S01]  /*dea0*/  LOP3.LUT R152, R152, R153, RZ, 0x3c, !PT ;  /* 0x0000009998987212 */ /* 0x000fe200078e3cff */
[--C-:B------:R-:W-:Y:S01]  /*deb0*/  IMAD.X R153, RZ, RZ, R19.reuse, P3 ;  /* 0x000000ffff997224 */ /* 0x100fe200018e0613 */
[----:B------:R-:W-:Y:S01]  /*dec0*/  LOP3.LUT R154, R154, R155, RZ, 0x3c, !PT ;  /* 0x0000009b9a9a7212 */ /* 0x000fe200078e3cff */
[----:B------:R-:W-:Y:S01]  /*ded0*/  IMAD.X R155, RZ, RZ, R19, P6 ;  /* 0x000000ffff9b7224 */ /* 0x000fe200030e0613 */
[----:B------:R-:W-:Y:S02]  /*dee0*/  SHF.R.U64 R20, R20, 0x3, RZ ;  /* 0x0000000314147819 */ /* 0x000fe400000012ff */
[----:B------:R-:W-:Y:S02]  /*def0*/  LOP3.LUT R18, R18, R5, RZ, 0x3c, !PT ;  /* 0x0000000512127212 */ /* 0x000fe400078e3cff */
[----:B------:R-:W-:Y:S02]  /*df00*/  MOV R156, R156 ;  /* 0x0000009c009c7202 */ /* 0x000fe40000000f00 */
[----:B------:R-:W-:-:S02]  /*df10*/  F2FP.F16.F32.PACK_AB R4, R41, R40 ;  /* 0x000000282904723e */ /* 0x000fc400000000ff */
[----:B------:R-:W-:Y:S02]  /*df20*/  F2FP.F16.F32.PACK_AB R5, R43, R42 ;  /* 0x0000002a2b05723e */ /* 0x000fe400000000ff */
[----:B------:R-:W-:Y:S02]  /*df30*/  F2FP.F16.F32.PACK_AB R6, R45, R44 ;  /* 0x0000002c2d06723e */ /* 0x000fe400000000ff */
[----:B------:R-:W-:Y:S02]  /*df40*/  F2FP.F16.F32.PACK_AB R7, R47, R46 ;  /* 0x0000002e2f07723e */ /* 0x000fe400000000ff */
[----:B------:R-:W-:Y:S02]  /*df50*/  MOV R158, R158 ;  /* 0x0000009e009e7202 */ /* 0x000fe40000000f00 */
[----:B0-----:R-:W-:Y:S01]  /*df60*/  F2FP.F16.F32.PACK_AB R8, R49, R48 ;  /* 0x000000303108723e */ /* 0x001fe200000000ff */
[----:B------:R0:W-:Y:S01]  /*df70*/  STSM.16.M88.4 [R156], R4 ;  /* 0x000000049c007844 */ /* 0x0001e20000000200 */
[----:B------:R-:W-:-:S02]  /*df80*/  F2FP.F16.F32.PACK_AB R9, R51, R50 ;  /* 0x000000323309723e */ /* 0x000fc400000000ff */
[----:B------:R-:W-:Y:S02]  /*df90*/  F2FP.F16.F32.PACK_AB R10, R53, R52 ;  /* 0x00000034350a723e */ /* 0x000fe400000000ff */
[----:B------:R-:W-:Y:S02]  /*dfa0*/  F2FP.F16.F32.PACK_AB R11, R55, R54 ;  /* 0x00000036370b723e */ /* 0x000fe400000000ff */
[----:B------:R-:W-:Y:S02]  /*dfb0*/  SHF.R.U64 R170, R170, 0x3, RZ ;  /* 0x00000003aaaa7819 */ /* 0x000fe400000012ff */
[----:B------:R-:W-:Y:S01]  /*dfc0*/  LOP3.LUT R160, R161, 0x380, RZ, 0xc0, !PT ;  /* 0x00000380a1a07812 */ /* 0x000fe200078ec0ff */
[----:B------:R-:W-:Y:S01]  /*dfd0*/  STSM.16.M88.4 [R158], R8 ;  /* 0x000000089e007844 */ /* 0x000fe20000000200 */
[----:B------:R-:W-:Y:S02]  /*dfe0*/  LOP3.LUT R20, R20, R21, RZ, 0x3c, !PT ;  /* 0x0000001514147212 */ /* 0x000fe400078e3cff */
[----:B------:R-:W-:-:S02]  /*dff0*/  MOV R165, R164 ;  /* 0x000000a400a57202 */ /* 0x000fc40000000f00 */
[----:B------:R-:W-:Y:S02]  /*e000*/  MOV R21, R162 ;  /* 0x000000a200157202 */ /* 0x000fe40000000f00 */
[----:B------:R-:W-:Y:S02]  /*e010*/  MOV R0, R12 ;  /* 0x0000000c00007202 */ /* 0x000fe40000000f00 */
[----:B------:R-:W-:Y:S02]  /*e020*/  MOV R164, R14 ;  /* 0x0000000e00a47202 */ /* 0x000fe40000000f00 */
[----:B------:R-:W-:Y:S02]  /*e030*/  F2FP.F16.F32.PACK_AB R12, R57, R56 ;  /* 0x00000038390c723e */ /* 0x000fe400000000ff */
[----:B------:R-:W-:Y:S02]  /*e040*/  F2FP.F16.F32.PACK_AB R13, R59, R58 ;  /* 0x0000003a3b0d723e */ /* 0x000fe400000000ff */
[----:B------:R-:W-:-:S02]  /*e050*/  F2FP.F16.F32.PACK_AB R14, R61, R60 ;  /* 0x0000003c3d0e723e */ /* 0x000fc400000000ff */
[----:B------:R-:W-:Y:S02]  /*e060*/  F2FP.F16.F32.PACK_AB R15, R63, R62 ;  /* 0x0000003e3f0f723e */ /* 0x000fe400000000ff */
[----:B------:R-:W-:Y:S02]  /*e070*/  MOV R162, R152 ;  /* 0x0000009800a27202 */ /* 0x000fe40000000f00 */
[----:B------:R-:W-:Y:S01]  /*e080*/  MOV R163, R154 ;  /* 0x0000009a00a37202 */ /* 0x000fe20000000f00 */
[----:B------:R1:W-:Y:S01]  /*e090*/  STSM.16.M88.4 [R21], R12 ;  /* 0x0000000c15007844 */ /* 0x0003e20000000200 */
[----:B------:R-:W-:Y:S01]  /*e0a0*/  LOP3.LUT R170, R170, R171, RZ, 0x3c, !PT ;  /* 0x000000abaaaa7212 */ /* 0x000fe200078e3cff */
[----:B------:R-:W-:Y:S01]  /*e0b0*/  IMAD.X R171, RZ, RZ, R19, P4 ;  /* 0x000000ffffab7224 */ /* 0x000fe200020e0613 */
[----:B------:R-:W-:Y:S02]  /*e0c0*/  F2FP.F16.F32.PACK_AB R152, R65, R64 ;  /* 0x000000404198723e */ /* 0x000fe400000000ff */
[----:B------:R-:W-:-:S02]  /*e0d0*/  F2FP.F16.F32.PACK_AB R153, R67, R66 ;  /* 0x000000424399723e */ /* 0x000fc400000000ff */
[----:B------:R-:W-:Y:S02]  /*e0e0*/  F2FP.F16.F32.PACK_AB R154, R69, R68 ;  /* 0x00000044459a723e */ /* 0x000fe400000000ff */
[----:B------:R-:W-:Y:S02]  /*e0f0*/  F2FP.F16.F32.PACK_AB R155, R71, R70 ;  /* 0x00000046479b723e */ /* 0x000fe400000000ff */
[----:B------:R-:W-:Y:S02]  /*e100*/  SHF.R.U64 R160, R160, 0x3, RZ ;  /* 0x00000003a0a07819 */ /* 0x000fe400000012ff */
[----:B------:R-:W-:Y:S01]  /*e110*/  MOV R166, R166 ;  /* 0x000000a600a67202 */ /* 0x000fe20000000f00 */
[----:B------:R2:W-:Y:S01]  /*e120*/  STSM.16.M88.4 [R165], R152 ;  /* 0x00000098a5007844 */ /* 0x0005e20000000200 */
[----:B0-----:R-:W-:Y:S01]  /*e130*/  F2FP.F16.F32.PACK_AB R156, R73, R72 ;  /* 0x00000048499c723e */ /* 0x001fe200000000ff */
[----:B-1----:R-:W-:Y:S01]  /*e140*/  IMAD.X R21, RZ, RZ, R19, P2 ;  /* 0x000000ffff157224 */ /* 0x002fe200010e0613 */
[----:B------:R-:W-:-:S02]  /*e150*/  F2FP.F16.F32.PACK_AB R157, R75, R74 ;  /* 0x0000004a4b9d723e */ /* 0x000fc400000000ff */
[----:B------:R-:W-:Y:S02]  /*e160*/  F2FP.F16.F32.PACK_AB R158, R77, R76 ;  /* 0x0000004c4d9e723e */ /* 0x000fe400000000ff */
[----:B------:R-:W-:Y:S02]  /*e170*/  F2FP.F16.F32.PACK_AB R159, R79, R78 ;  /* 0x0000004e4f9f723e */ /* 0x000fe400000000ff */
[----:B------:R-:W-:Y:S02]  /*e180*/  F2FP.F16.F32.PACK_AB R4, R81, R80 ;  /* 0x000000505104723e */ /* 0x000fe400000000ff */
[----:B------:R-:W-:Y:S01]  /*e190*/  F2FP.F16.F32.PACK_AB R5, R83, R82 ;  /* 0x000000525305723e */ /* 0x000fe200000000ff */
[----:B------:R0:W-:Y:S01]  /*e1a0*/  STSM.16.M88.4 [R166], R156 ;  /* 0x0000009ca6007844 */ /* 0x0001e20000000200 */
[----:B------:R-:W-:Y:S02]  /*e1b0*/  F2FP.F16.F32.PACK_AB R6, R85, R84 ;  /* 0x000000545506723e */ /* 0x000fe400000000ff */
[----:B------:R-:W-:-:S02]  /*e1c0*/  F2FP.F16.F32.PACK_AB R7, R87, R86 ;  /* 0x000000565707723e */ /* 0x000fc400000000ff */
[----:B------:R-:W-:Y:S02]  /*e1d0*/  MOV R168, R168 ;  /* 0x000000a800a87202 */ /* 0x000fe40000000f00 */
[----:B------:R-:W-:Y:S01]  /*e1e0*/  F2FP.F16.F32.PACK_AB R8, R89, R88 ;  /* 0x000000585908723e */ /* 0x000fe200000000ff */
[----:B------:R1:W-:Y:S01]  /*e1f0*/  STSM.16.M88.4 [R0], R4 ;  /* 0x0000000400007844 */ /* 0x0003e20000000200 */
[----:B------:R-:W-:Y:S02]  /*e200*/  F2FP.F16.F32.PACK_AB R9, R91, R90 ;  /* 0x0000005a5b09723e */ /* 0x000fe400000000ff */
[----:B------:R-:W-:Y:S02]  /*e210*/  F2FP.F16.F32.PACK_AB R10, R93, R92 ;  /* 0x0000005c5d0a723e */ /* 0x000fe400000000ff */
[----:B------:R-:W-:Y:S02]  /*e220*/  F2FP.F16.F32.PACK_AB R11, R95, R94 ;  /* 0x0000005e5f0b723e */ /* 0x000fe400000000ff */
[----:B------:R-:W-:Y:S01]  /*e230*/  LOP3.LUT R160, R160, R161, RZ, 0x3c, !PT ;  /* 0x000000a1a0a07212 */ /* 0x000fe200078e3cff */
[--C-:B------:R-:W-:Y:S01]  /*e240*/  IMAD.X R161, RZ, RZ, R19.reuse, P5 ;  /* 0x000000ffffa17224 */ /* 0x100fe200028e0613 */
[----:B------:R-:W-:Y:S01]  /*e250*/  F2FP.F16.F32.PACK_AB R12, R97, R96 ;  /* 0x00000060610c723e */ /* 0x000fe200000000ff */
[----:B------:R-:W-:Y:S01]  /*e260*/  STSM.16.M88.4 [R168], R8 ;  /* 0x00000008a8007844 */ /* 0x000fe20000000200 */
[----:B------:R-:W-:Y:S01]  /*e270*/  F2FP.F16.F32.PACK_AB R13, R99, R98 ;  /* 0x00000062630d723e */ /* 0x000fe200000000ff */
[----:B------:R-:W-:Y:S01]  /*e280*/  IMAD.X R19, RZ, RZ, R19, P1 ;  /* 0x000000ffff137224 */ /* 0x000fe200008e0613 */
[----:B------:R-:W-:-:S02]  /*e290*/  F2FP.F16.F32.PACK_AB R14, R101, R100 ;  /* 0x00000064650e723e */ /* 0x000fc400000000ff */
[----:B------:R-:W-:Y:S02]  /*e2a0*/  F2FP.F16.F32.PACK_AB R15, R103, R102 ;  /* 0x00000066670f723e */ /* 0x000fe400000000ff */
[----:B------:R-:W-:Y:S02]  /*e2b0*/  MOV R170, R170 ;  /* 0x000000aa00aa7202 */ /* 0x000fe40000000f00 */
[----:B--2---:R-:W-:Y:S01]  /*e2c0*/  F2FP.F16.F32.PACK_AB R152, R105, R104 ;  /* 0x000000686998723e */ /* 0x004fe200000000ff */
[----:B------:R2:W-:Y:S01]  /*e2d0*/  STSM.16.M88.4 [R164], R12 ;  /* 0x0000000ca4007844 */ /* 0x0005e20000000200 */
[----:B------:R-:W-:Y:S02]  /*e2e0*/  F2FP.F16.F32.PACK_AB R153, R107, R106 ;  /* 0x0000006a6b99723e */ /* 0x000fe400000000ff */
[----:B------:R-:W-:Y:S02]  /*e2f0*/  F2FP.F16.F32.PACK_AB R154, R109, R108 ;  /* 0x0000006c6d9a723e */ /* 0x000fe400000000ff */
[----:B------:R-:W-:-:S02]  /*e300*/  F2FP.F16.F32.PACK_AB R155, R111, R110 ;  /* 0x0000006e6f9b723e */ /* 0x000fc400000000ff */
[----:B0-----:R-:W-:Y:S02]  /*e310*/  F2FP.F16.F32.PACK_AB R156, R113, R112 ;  /* 0x00000070719c723e */ /* 0x001fe400000000ff */
[----:B------:R-:W-:Y:S01]  /*e320*/  F2FP.F16.F32.PACK_AB R157, R115, R114 ;  /* 0x00000072739d723e */ /* 0x000fe200000000ff */
[----:B------:R-:W-:Y:S01]  /*e330*/  STSM.16.M88.4 [R170], R152 ;  /* 0x00000098aa007844 */ /* 0x000fe20000000200 */
[----:B------:R-:W-:Y:S02]  /*e340*/  F2FP.F16.F32.PACK_AB R158, R117, R116 ;  /* 0x00000074759e723e */ /* 0x000fe400000000ff */
[----:B------:R-:W-:Y:S02]  /*e350*/  F2FP.F16.F32.PACK_AB R159, R119, R118 ;  /* 0x00000076779f723e */ /* 0x000fe400000000ff */
[----:B-1----:R-:W-:Y:S01]  /*e360*/  F2FP.F16.F32.PACK_AB R4, R121, R120 ;  /* 0x000000787904723e */ /* 0x002fe200000000ff */
[----:B--2---:R-:W0:Y:S01]  /*e370*/  LDC.64 R164, c[0x0][0xc00] ;  /* 0x00030000ffa47b82 */ /* 0x004e220000000a00 */
[----:B------:R-:W-:Y:S01]  /*e380*/  F2FP.F16.F32.PACK_AB R5, R123, R122 ;  /* 0x0000007a7b05723e */ /* 0x000fe200000000ff */
[----:B------:R-:W-:Y:S01]  /*e390*/  STSM.16.M88.4 [R162], R156 ;  /* 0x0000009ca2007844 */ /* 0x000fe20000000200 */
[----:B------:R-:W-:-:S02]  /*e3a0*/  F2FP.F16.F32.PACK_AB R6, R125, R124 ;  /* 0x0000007c7d06723e */ /* 0x000fc400000000ff */
[----:B------:R-:W-:Y:S02]  /*e3b0*/  F2FP.F16.F32.PACK_AB R7, R127, R126 ;  /* 0x0000007e7f07723e */ /* 0x000fe400000000ff */
[----:B------:R-:W-:Y:S02]  /*e3c0*/  MOV R160, R160 ;  /* 0x000000a000a07202 */ /* 0x000fe40000000f00 */
[----:B------:R-:W-:Y:S01]  /*e3d0*/  MOV R161, R20 ;  /* 0x0000001400a17202 */ /* 0x000fe20000000f00 */
[----:B------:R1:W-:Y:S01]  /*e3e0*/  STSM.16.M88.4 [R163], R4 ;  /* 0x00000004a3007844 */ /* 0x0003e20000000200 */
[----:B------:R-:W2:Y:S01]  /*e3f0*/  LDC.64 R20, c[0x0][0xc08] ;  /* 0x00030200ff147b82 */ /* 0x000ea20000000a00 */
[----:B------:R-:W-:Y:S02]  /*e400*/  F2FP.F16.F32.PACK_AB R8, R129, R128 ;  /* 0x000000808108723e */ /* 0x000fe400000000ff */
[----:B------:R-:W-:Y:S02]  /*e410*/  F2FP.F16.F32.PACK_AB R9, R131, R130 ;  /* 0x000000828309723e */ /* 0x000fe400000000ff */
[----:B------:R-:W-:-:S02]  /*e420*/  F2FP.F16.F32.PACK_AB R10, R133, R132 ;  /* 0x00000084850a723e */ /* 0x000fc400000000ff */
[----:B------:R-:W-:Y:S02]  /*e430*/  F2FP.F16.F32.PACK_AB R11, R135, R134 ;  /* 0x00000086870b723e */ /* 0x000fe400000000ff */
[----:B------:R-:W-:Y:S01]  /*e440*/  MOV R18, R18 ;  /* 0x0000001200127202 */ /* 0x000fe20000000f00 */
[----:B------:R-:W-:Y:S01]  /*e450*/  IMAD.U32 R19, RZ, RZ, UR41 ;  /* 0x00000029ff137e24 */ /* 0x000fe2000f8e00ff */
[----:B------:R-:W-:Y:S01]  /*e460*/  F2FP.F16.F32.PACK_AB R12, R145, R144 ;  /* 0x00000090910c723e */ /* 0x000fe200000000ff */
[----:B------:R0:W-:Y:S01]  /*e470*/  STSM.16.M88.4 [R160], R8 ;  /* 0x00000008a0007844 */ /* 0x0001e20000000200 */
[----:B------:R-:W-:Y:S02]  /*e480*/  F2FP.F16.F32.PACK_AB R13, R147, R146 ;  /* 0x00000092930d723e */ /* 0x000fe400000000ff */
[----:B-1----:R-:W-:Y:S02]  /*e490*/  F2FP.F16.F32.PACK_AB R4, R137, R136 ;  /* 0x000000888904723e */ /* 0x002fe400000000ff */
[----:B------:R-:W-:-:S02]  /*e4a0*/  F2FP.F16.F32.PACK_AB R5, R139, R138 ;  /* 0x0000008a8b05723e */ /* 0x000fc400000000ff */
[----:B------:R-:W-:Y:S02]  /*e4b0*/  F2FP.F16.F32.PACK_AB R6, R141, R140 ;  /* 0x0000008c8d06723e */ /* 0x000fe400000000ff */
[----:B------:R-:W-:Y:S02]  /*e4c0*/  F2FP.F16.F32.PACK_AB R7, R143, R142 ;  /* 0x0000008e8f07723e */ /* 0x000fe400000000ff */
[----:B------:R-:W-:Y:S02]  /*e4d0*/  F2FP.F16.F32.PACK_AB R14, R149, R148 ;  /* 0x00000094950e723e */ /* 0x000fe400000000ff */
[----:B------:R-:W-:Y:S01]  /*e4e0*/  F2FP.F16.F32.PACK_AB R15, R151, R150 ;  /* 0x00000096970f723e */ /* 0x000fe200000000ff */
[----:B------:R1:W-:Y:S01]  /*e4f0*/  STSM.16.M88.4 [R161], R4 ;  /* 0x00000004a1007844 */ /* 0x0003e20000000200 */
[----:B------:R-:W-:Y:S01]  /*e500*/  ISETP.NE.U32.AND P1, PT, RZ, UR12, PT ;  /* 0x0000000cff007c0c */ /* 0x000fe2000bf25070 */
[----:B0-----:R-:W-:Y:S01]  /*e510*/  IMAD.WIDE R8, R19, 0x4, R164 ;  /* 0x0000000413087825 */ /* 0x001fe200078e02a4 */
[----:B--2---:R-:W-:Y:S01]  /*e520*/  ISETP.NE.U32.AND P0, PT, R20, RZ, PT ;  /* 0x000000ff1400720c */ /* 0x004fe20003f05070 */
[----:B------:R0:W-:Y:S01]  /*e530*/  STSM.16.M88.4 [R18], R12 ;  /* 0x0000000c12007844 */ /* 0x0001e20000000200 */
[----:B------:R-:W-:Y:S01]  /*e540*/  BAR.SYNC.DEFER_BLOCKING 0x1, 0x100 ;  /* 0x0044000000007b1d */ /* 0x000fe20000010000 */
[----:B------:R-:W-:-:S02]  /*e550*/  ISETP.NE.AND.EX P1, PT, RZ, UR13, PT, P1 ;  /* 0x0000000dff007c0c */ /* 0x000fc4000bf25310 */
[----:B------:R-:W-:-:S13]  /*e560*/  ISETP.NE.AND.EX P0, PT, R21, RZ, PT, P0 ;  /* 0x000000ff1500720c */ /* 0x000fda0003f05300 */
[----:B-1----:R-:W1:Y:S01]  /*e570*/  @P0 LDC.64 R4, c[0x0][0xc08] ;  /* 0x00030200ff040b82 */ /* 0x002e620000000a00 */
[----:B------:R-:W2:Y:S01]  /*e580*/  @P1 LDG.E R0, desc[UR48][R8.64] ;  /* 0x0000003008001981 */ /* 0x000ea2000c1e1900 */
[----:B-1----:R-:W-:-:S05]  /*e590*/  @P0 IMAD.WIDE R4, R19, 0x4, R4 ;  /* 0x0000000413040825 */ /* 0x002fca00078e0204 */
[----:B------:R1:W3:Y:S01]  /*e5a0*/  @P0 LDG.E R10, desc[UR48][R4.64] ;  /* 0x00000030040a0981 */ /* 0x0002e2000c1e1900 */
[----:B------:R-:W-:Y:S01]  /*e5b0*/  USEL UR4, UR44, UR4, UP0 ;  /* 0x000000042c047287 */ /* 0x000fe20008000000 */
[----:B0-----:R-:W-:Y:S01]  /*e5c0*/  VIADD R14, R22, UR42 ;  /* 0x0000002a160e7c36 */ /* 0x001fe20008000000 */
[----:B------:R-:W-:Y:S02]  /*e5d0*/  UISETP.NE.AND UP1, UPT, UR20, 0x1, UPT ;  /* 0x000000011400788c */ /* 0x000fe4000bf25270 */
[----:B------:R-:W-:Y:S01]  /*e5e0*/  UISETP.GT.AND UP2, UPT, UR4, 0x1, UPT ;  /* 0x000000010400788c */ /* 0x000fe2000bf44270 */
[----:B------:R-:W-:Y:S01]  /*e5f0*/  UMOV UR23, 0x9b8 ;  /* 0x000009b800177882 */ /* 0x000fe20000000000 */
[----:B------:R-:W-:Y:S02]  /*e600*/  UISETP.NE.U32.AND UP0, UPT, UR12, URZ, UPT ;  /* 0x0000003f0c00728c */ /* 0x000fe4000bf05070 */
[----:B------:R-:W-:Y:S01]  /*e610*/  PLOP3.LUT P2, PT, PT, PT, UP1, 0x80, 0x0 ;  /* 0x000000000000781c */ /* 0x000fe20003f4f018 */
[----:B------:R-:W-:-:S02]  /*e620*/  USEL UR23, UR23, 0x978, UP2 ;  /* 0x0000097817177887 */ /* 0x000fc40009000000 */
[----:B------:R-:W-:Y:S01]  /*e630*/  UISETP.NE.AND.EX UP0, UPT, UR13, URZ, UPT, UP0 ;  /* 0x0000003f0d00728c */ /* 0x000fe2000bf05300 */
[----:B------:R-:W-:Y:S01]  /*e640*/  UMOV UR4, URZ ;  /* 0x0000003f00047c82 */ /* 0x000fe20008000000 */
[----:B------:R-:W-:Y:S02]  /*e650*/  USHF.R.S32.HI UR12, URZ, 0x1f, UR41 ;  /* 0x0000001f3f0c7899 */ /* 0x000fe40008011429 */
[----:B------:R-:W-:Y:S01]  /*e660*/  USEL UR9, UR41, URZ, !UP0 ;  /* 0x0000003f29097287 */ /* 0x000fe2000c000000 */
[----:B------:R-:W-:Y:S01]  /*e670*/  @UP1 ULDC UR25, c[0x0][0xbec] ;  /* 0x0002fb0000191ab9 */ /* 0x000fe20000000800 */
[----:B------:R-:W-:-:S04]  /*e680*/  USEL UR21, UR43, URZ, UP2 ;  /* 0x0000003f2b157287 */ /* 0x000fc80009000000 */
[----:B------:R-:W-:Y:S01]  /*e690*/  ULDC.64 UR16, c[0x0][UR23+0x220] ;  /* 0x0000880017107abb */ /* 0x000fe20008000a00 */
[----:B-1----:R-:W-:Y:S01]  /*e6a0*/  @P2 IMAD.HI.U32 R4, R14, UR25, RZ ;  /* 0x000000190e042c27 */ /* 0x002fe2000f8e00ff */
[----:B------:R-:W-:Y:S01]  /*e6b0*/  USEL UR22, UR12, URZ, !UP0 ;  /* 0x0000003f0c167287 */ /* 0x000fe2000c000000 */
[----:B------:R-:W-:Y:S01]  /*e6c0*/  ULDC.64 UR14, c[0x0][UR23+0x218] ;  /* 0x00008600170e7abb */ /* 0x000fe20008000a00 */
[----:B------:R-:W-:Y:S01]  /*e6d0*/  ULDC.64 UR18, c[0x0][UR23+0x228] ;  /* 0x00008a0017127abb */ /* 0x000fe20008000a00 */
[----:B------:R-:W-:Y:S01]  /*e6e0*/  UIMAD UR17, UR17, UR9, URZ ;  /* 0x00000009111172a4 */ /* 0x000fe2000f8e023f */
[----:B------:R-:W-:Y:S01]  /*e6f0*/  @UP1 ULDC UR28, c[0x0][0xbf0] ;  /* 0x0002fc00001c1ab9 */ /* 0x000fe20000000800 */
[----:B------:R-:W-:Y:S02]  /*e700*/  UIMAD.WIDE.U32 UR12, UR14, UR40, URZ ;  /* 0x000000280e0c72a5 */ /* 0x000fe4000f8e003f */
[----:B------:R-:W-:Y:S02]  /*e710*/  UIMAD UR24, UR15, UR40, URZ ;  /* 0x000000280f1872a4 */ /* 0x000fe4000f8e023f */
[----:B------:R-:W-:-:S02]  /*e720*/  UIMAD.WIDE.U32 UR26, UR18, UR21, URZ ;  /* 0x00000015121a72a5 */ /* 0x000fc4000f8e003f */
[----:B------:R-:W-:Y:S02]  /*e730*/  UIMAD.WIDE.U32 UR14, UR16, UR9, URZ ;  /* 0x00000009100e72a5 */ /* 0x000fe4000f8e003f */
[----:B------:R-:W-:Y:S02]  /*e740*/  UIMAD UR18, UR19, UR21, URZ ;  /* 0x00000015131272a4 */ /* 0x000fe4000f8e023f */
[----:B------:R-:W-:Y:S01]  /*e750*/  UIMAD UR17, UR16, UR22, UR17 ;  /* 0x00000016101172a4 */ /* 0x000fe2000f8e0211 */
[----:B------:R-:W-:Y:S01]  /*e760*/  IMAD.U32 R5, RZ, RZ, UR26 ;  /* 0x0000001aff057e24 */ /* 0x000fe2000f8e00ff */
[----:B------:R-:W-:Y:S02]  /*e770*/  UIADD3 UR18, UR27, UR18, URZ ;  /* 0x000000121b127290 */ /* 0x000fe4000fffe03f */
[----:B------:R-:W-:Y:S02]  /*e780*/  UIADD3 UR24, UR13, UR24, URZ ;  /* 0x000000180d187290 */ /* 0x000fe4000fffe03f */
[----:B------:R-:W-:-:S02]  /*e790*/  UIADD3 UR17, UR15, UR17, URZ ;  /* 0x000000110f117290 */ /* 0x000fc4000fffe03f */
[----:B------:R-:W-:Y:S01]  /*e7a0*/  IMAD.U32 R6, RZ, RZ, UR18 ;  /* 0x00000012ff067e24 */ /* 0x000fe2000f8e00ff */
[----:B--2---:R-:W-:Y:S01]  /*e7b0*/  @P1 R2UR UR4, R0 ;  /* 0x00000000000412ca */ /* 0x004fe200000e0000 */
[----:B------:R-:W-:Y:S01]  /*e7c0*/  IMAD.MOV.U32 R0, RZ, RZ, R14 ;  /* 0x000000ffff007224 */ /* 0x000fe200078e000e */
[----:B------:R-:W-:-:S05]  /*e7d0*/  @P2 SHF.R.U32.HI R0, RZ, UR28, R4 ;  /* 0x0000001cff002c19 */ /* 0x000fca0008011604 */
[----:B------:R-:W-:-:S04]  /*e7e0*/  IMAD.MOV R7, RZ, RZ, -R0 ;  /* 0x000000ffff077224 */ /* 0x000fc800078e0a00 */
[----:B------:R-:W-:Y:S02]  /*e7f0*/  IMAD R7, R7, UR20, R14 ;  /* 0x0000001407077c24 */ /* 0x000fe4000f8e020e */
[----:B------:R-:W-:Y:S02]  /*e800*/  UIADD3 UR12, UP0, UP3, UR14, UR12, UR4 ;  /* 0x0000000c0e0c7290 */ /* 0x000fe4000fb1e004 */
[----:B------:R-:W-:-:S04]  /*e810*/  USHF.R.S32.HI UR16, URZ, 0x1f, UR4 ;  /* 0x0000001f3f107899 */ /* 0x000fc80008011404 */
[----:B------:R-:W-:Y:S01]  /*e820*/  UIADD3.X UR14, UR17, UR24, UR16, UP0, UP3 ;  /* 0x00000018110e7290 */ /* 0x000fe200087e6410 */
[----:B------:R-:W-:Y:S01]  /*e830*/  IADD3 R4, P3, P4, R0, UR12, R5 ;  /* 0x0000000c00047c10 */ /* 0x000fe2000fc7e005 */
[----:B------:R-:W-:Y:S01]  /*e840*/  ULDC.64 UR12, c[0x0][UR23+0x210] ;  /* 0x00008400170c7abb */ /* 0x000fe20008000a00 */
[----:B------:R-:W-:Y:S01]  /*e850*/  SHF.R.S32.HI R5, RZ, 0x1f, R0 ;  /* 0x0000001fff057819 */ /* 0x000fe20000011400 */
[----:B------:R-:W-:Y:S01]  /*e860*/  IMAD R11, R7, UR13, RZ ;  /* 0x0000000d070b7c24 */ /* 0x000fe2000f8e02ff */
[----:B------:R-:W-:Y:S02]  /*e870*/  SHF.R.S32.HI R0, RZ, 0x1f, R7 ;  /* 0x0000001fff007819 */ /* 0x000fe40000011407 */
[----:B------:R-:W-:Y:S01]  /*e880*/  IADD3.X R5, R5, UR14, R6, P3, P4 ;  /* 0x0000000e05057c10 */ /* 0x000fe20009fe8406 */
[----:B------:R-:W-:Y:S01]  /*e890*/  ULDC.64 UR14, c[0x0][0xba8] ;  /* 0x0002ea00000e7ab9 */ /* 0x000fe20000000a00 */
[----:B------:R-:W-:Y:S01]  /*e8a0*/  @!UP2 ULDC UR14, c[0x0][0xb50] ;  /* 0x0002d400000eaab9 */ /* 0x000fe20000000800 */
[----:B------:R-:W-:Y:S01]  /*e8b0*/  IMAD R11, R0, UR12, R11 ;  /* 0x0000000c000b7c24 */ /* 0x000fe2000f8e020b */
[----:B------:R-:W-:Y:S01]  /*e8c0*/  @!UP2 ULDC UR15, c[0x0][0xb54] ;  /* 0x0002d500000faab9 */ /* 0x000fe20000000800 */
[----:B------:R-:W-:Y:S01]  /*e8d0*/  IMAD.WIDE.U32 R4, R7, UR12, R4 ;  /* 0x0000000c07047c25 */ /* 0x000fe2000f8e0004 */
[----:B------:R-:W-:Y:S01]  /*e8e0*/  ULDC UR12, c[0x0][0xa88] ;  /* 0x0002a200000c7ab9 */ /* 0x000fe20000000800 */
[----:B---3--:R-:W-:-:S02]  /*e8f0*/  @P0 R2UR UR12, R10 ;  /* 0x000000000a0c02ca */ /* 0x008fc400000e0000 */
[----:B------:R-:W-:Y:S01]  /*e900*/  IMAD.IADD R5, R5, 0x1, R11 ;  /* 0x0000000105057824 */ /* 0x000fe200078e020b */
[----:B------:R-:W-:-:S04]  /*e910*/  LEA R11, P3, R4, UR14, 0x2 ;  /* 0x0000000e040b7c11 */ /* 0x000fc8000f8610ff */
[----:B------:R-:W-:Y:S01]  /*e920*/  LEA.HI.X R12, R4, UR15, R5, 0x2, P3 ;  /* 0x0000000f040c7c11 */ /* 0x000fe200098f1405 */
[----:B------:R-:W-:Y:S08]  /*e930*/  @P0 BRA `(.L_x_11619) ;  /* 0x0000000000180947 */ /* 0x000ff00003800000 */
[----:B------:R-:W-:Y:S05]  /*e940*/  @!P1 BRA `(.L_x_11619) ;  /* 0x0000000000149947 */ /* 0x000fea0003800000 */
[----:B------:R-:W2:Y:S04]  /*e950*/  LDG.E R4, desc[UR48][R8.64] ;  /* 0x0000003008047981 */ /* 0x000ea8000c1e1900 */
[----:B------:R-:W3:Y:S01]  /*e960*/  LDG.E R0, desc[UR48][R8.64+0x4] ;  /* 0x0000043008007981 */ /* 0x000ee2000c1e1900 */
[----:B--2---:R-:W-:Y:S02]  /*e970*/  R2UR UR13, R4 ;  /* 0x00000000040d72ca */ /* 0x004fe400000e0000 */
[----:B---3--:R-:W-:-:S13]  /*e980*/  R2UR UR12, R0 ;  /* 0x00000000000c72ca */ /* 0x008fda00000e0000 */
[----:B------:R-:W-:-:S12]  /*e990*/  UIADD3 UR12, -UR13, UR12, URZ ;  /* 0x0000000c0d0c7290 */ /* 0x000fd8000fffe13f */
.L_x_11619:
[----:B------:R-:W2:Y:S04]  /*e9a0*/  LDL R8, [R1+0x14] ;  /* 0x0000140001087983 */ /* 0x000ea80000100800 */
[----:B------:R-:W3:Y:S01]  /*e9b0*/  LDL R0, [R1] ;  /* 0x0000000001007983 */ /* 0x000ee20000100800 */
[----:B------:R-:W-:-:S03]  /*e9c0*/  UIMAD UR17, UR12, UR20, URZ ;  /* 0x000000140c1172a4 */ /* 0x000fc6000f8e023f */
[----:B------:R-:W-:Y:S04]  /*e9d0*/  SHFL.IDX PT, R4, R11, RZ, 0x1c1f ;  /* 0x001c1fff0b047589 */ /* 0x000fe800000e0000 */
[----:B------:R-:W0:Y:S04]  /*e9e0*/  SHFL.IDX PT, R5, R12, RZ, 0x1c1f ;  /* 0x001c1fff0c057589 */ /* 0x000e2800000e0000 */
[----:B------:R-:W-:Y:S04]  /*e9f0*/  SHFL.IDX PT, R6, R11, 0x1, 0x1c1f ;  /* 0x003c1f000b067f89 */ /* 0x000fe800000e0000 */
[----:B------:R-:W1:Y:S01]  /*ea00*/  SHFL.IDX PT, R7, R12, 0x1, 0x1c1f ;  /* 0x003c1f000c077f89 */ /* 0x000e6200000e0000 */
[----:B--2---:R-:W-:Y:S01]  /*ea10*/  VIADD R8, R8, UR42 ;  /* 0x0000002a08087c36 */ /* 0x004fe20008000000 */
[----:B---3--:R-:W-:-:S03]  /*ea20*/  LOP3.LUT P0, RZ, R0, 0x3, RZ, 0xc0, !PT ;  /* 0x0000000300ff7812 */ /* 0x008fc6000780c0ff */
[C---:B------:R-:W-:Y:S01]  /*ea30*/  VIADD R0, R8.reuse, 0x8 ;  /* 0x0000000808007836 */ /* 0x040fe20000000000 */
[C---:B------:R-:W-:Y:S02]  /*ea40*/  ISETP.GE.AND P3, PT, R8.reuse, UR17, PT ;  /* 0x0000001108007c0c */ /* 0x040fe4000bf66270 */
[----:B------:R-:W-:Y:S02]  /*ea50*/  ISETP.GE.OR P1, PT, R8, UR17, P0 ;  /* 0x0000001108007c0c */ /* 0x000fe40008726670 */
[----:B------:R-:W-:-:S11]  /*ea60*/  ISETP.GE.OR P0, PT, R0, UR17, P0 ;  /* 0x0000001100007c0c */ /* 0x000fd60008706670 */
[----:B0-----:R0:W-:Y:S01]  /*ea70*/  @!P1 ST.E desc[UR48][R4.64], R3 ;  /* 0x0000000304009985 */ /* 0x0011e2000c101930 */
[----:B------:R-:W-:-:S03]  /*ea80*/  PLOP3.LUT P1, PT, PT, PT, UP2, 0x80, 0x0 ;  /* 0x000000000000781c */ /* 0x000fc60003f2f028 */
[----:B-1----:R0:W-:Y:S01]  /*ea90*/  @!P0 ST.E desc[UR48][R6.64], R2 ;  /* 0x0000000206008985 */ /* 0x0021e2000c101930 */
[----:B------:R-:W-:-:S09]  /*eaa0*/  ISETP.GE.AND P0, PT, R0, UR17, PT ;  /* 0x0000001100007c0c */ /* 0x000fd2000bf06270 */
[----:B------:R-:W-:Y:S05]  /*eab0*/  @P1 BRA `(.L_x_11620) ;  /* 0x0000001000081947 */ /* 0x000fea0003800000 */
[----:B------:R-:W1:Y:S01]  /*eac0*/  S2R R0, SR_TID.X ;  /* 0x0000000000007919 */ /* 0x000e620000002100 */
[----:B------:R-:W-:Y:S01]  /*ead0*/  ULDC.64 UR14, c[0x0][0xaa0] ;  /* 0x0002a800000e7ab9 */ /* 0x000fe20000000a00 */
[----:B-1----:R-:W-:-:S05]  /*eae0*/  VIADD R0, R0, 0xffffff80 ;  /* 0xffffff8000007836 */ /* 0x002fca0000000000 */
[----:B0-----:R-:W-:-:S04]  /*eaf0*/  SHF.R.S32.HI R3, RZ, 0x1f, R0 ;  /* 0x0000001fff037819 */ /* 0x001fc80000011400 */
[----:B------:R-:W-:-:S04]  /*eb00*/  LEA.HI R3, R3, R0, RZ, 0x3 ;  /* 0x0000000003037211 */ /* 0x000fc800078f18ff */
[----:B------:R-:W-:Y:S02]  /*eb10*/  LOP3.LUT R5, R3, 0xfffffff8, RZ, 0xc0, !PT ;  /* 0xfffffff803057812 */ /* 0x000fe400078ec0ff */
[----:B------:R-:W-:Y:S01]  /*eb20*/  SHF.R.S32.HI R77, RZ, 0x3, R3 ;  /* 0x00000003ff4d7819 */ /* 0x000fe20000011403 */
[----:B------:R-:W-:Y:S02]  /*eb30*/  IMAD.MOV.U32 R3, RZ, RZ, 0x2 ;  /* 0x00000002ff037424 */ /* 0x000fe400078e00ff */
[----:B------:R-:W-:-:S04]  /*eb40*/  IMAD.IADD R18, R0, 0x1, -R5 ;  /* 0x0000000100127824 */ /* 0x000fc800078e0a05 */
[----:B------:R-:W-:-:S04]  /*eb50*/  IMAD.SHL.U32 R0, R18, 0x8, RZ ;  /* 0x0000000812007824 */ /* 0x000fc800078e00ff */
[----:B------:R-:W-:-:S04]  /*eb60*/  IMAD R2, R77, 0x40, R0 ;  /* 0x000000404d027824 */ /* 0x000fc800078e0200 */
[----:B------:R-:W-:-:S03]  /*eb70*/  IMAD.WIDE R2, R2, R3, UR10 ;  /* 0x0000000a02027e25 */ /* 0x000fc6000f8e0203 */
[C---:B------:R-:W-:Y:S02]  /*eb80*/  IADD3 R25, P1, R2.reuse, 0x3000, RZ ;  /* 0x0000300002197810 */ /* 0x040fe40007f3e0ff */
[C---:B------:R-:W-:Y:S02]  /*eb90*/  IADD3 R9, P4, R2.reuse, 0x1000, RZ ;  /* 0x0000100002097810 */ /* 0x040fe40007f9e0ff */
[----:B------:R-:W-:Y:S02]  /*eba0*/  LOP3.LUT R24, R25, 0x380, RZ, 0xc0, !PT ;  /* 0x0000038019187812 */ /* 0x000fe400078ec0ff */
[----:B------:R-:W-:Y:S02]  /*ebb0*/  IADD3 R13, P3, R2, 0x2000, RZ ;  /* 0x00002000020d7810 */ /* 0x000fe40007f7e0ff */
[----:B------:R-:W-:Y:S02]  /*ebc0*/  SHF.R.U64 R24, R24, 0x3, RZ ;  /* 0x0000000318187819 */ /* 0x000fe400000012ff */
[----:B------:R-:W-:-:S02]  /*ebd0*/  LOP3.LUT R8, R9, 0x380, RZ, 0xc0, !PT ;  /* 0x0000038009087812 */ /* 0x000fc400078ec0ff */
[----:B------:R-:W-:Y:S02]  /*ebe0*/  LOP3.LUT R12, R13, 0x380, RZ, 0xc0, !PT ;  /* 0x000003800d0c7812 */ /* 0x000fe400078ec0ff */
[----:B------:R-:W-:Y:S01]  /*ebf0*/  LOP3.LUT R24, R24, R25, RZ, 0x3c, !PT ;  /* 0x0000001918187212 */ /* 0x000fe200078e3cff */
[--C-:B------:R-:W-:Y:S01]  /*ec00*/  IMAD.X R25, RZ, RZ, R3.reuse, P1 ;  /* 0x000000ffff197224 */ /* 0x100fe200008e0603 */
[----:B------:R-:W-:Y:S02]  /*ec10*/  IADD3 R49, P1, R2, 0x9000, RZ ;  /* 0x0000900002317810 */ /* 0x000fe40007f3e0ff */
[----:B------:R-:W-:Y:S02]  /*ec20*/  SHF.R.U64 R8, R8, 0x3, RZ ;  /* 0x0000000308087819 */ /* 0x000fe400000012ff */
[----:B------:R-:W-:Y:S01]  /*ec30*/  SHF.R.U64 R12, R12, 0x3, RZ ;  /* 0x000000030c0c7819 */ /* 0x000fe200000012ff */
[----:B------:R-:W-:Y:S01]  /*ec40*/  UIMAD UR12, UR16, UR14, URZ ;  /* 0x0000000e100c72a4 */ /* 0x000fe2000f8e023f */
[----:B------:R-:W-:Y:S01]  /*ec50*/  LOP3.LUT R48, R49, 0x380, RZ, 0xc0, !PT ;  /* 0x0000038031307812 */ /* 0x000fe200078ec0ff */
[----:B------:R-:W-:Y:S01]  /*ec60*/  UIMAD.WIDE.U32 UR10, UR4, UR14, URZ ;  /* 0x0000000e040a72a5 */ /* 0x000fe2000f8e003f */
[----:B------:R-:W-:Y:S01]  /*ec70*/  LOP3.LUT R8, R8, R9, RZ, 0x3c, !PT ;  /* 0x0000000908087212 */ /* 0x000fe200078e3cff */
[--C-:B------:R-:W-:Y:S01]  /*ec80*/  IMAD.X R9, RZ, RZ, R3.reuse, P4 ;  /* 0x000000ffff097224 */ /* 0x100fe200020e0603 */
[----:B------:R-:W-:Y:S01]  /*ec90*/  LOP3.LUT R12, R12, R13, RZ, 0x3c, !PT ;  /* 0x0000000d0c0c7212 */ /* 0x000fe200078e3cff */
[----:B------:R-:W-:Y:S01]  /*eca0*/  IMAD.X R13, RZ, RZ, R3, P3 ;  /* 0x000000ffff0d7224 */ /* 0x000fe200018e0603 */
[----:B------:R-:W-:-:S02]  /*ecb0*/  IADD3 R29, P0, R2, 0x4000, RZ ;  /* 0x00004000021d7810 */ /* 0x000fc40007f1e0ff */
[C---:B------:R-:W-:Y:S02]  /*ecc0*/  IADD3 R33, P6, R2.reuse, 0x5000, RZ ;  /* 0x0000500002217810 */ /* 0x040fe40007fde0ff */
[C---:B------:R-:W-:Y:S02]  /*ecd0*/  IADD3 R37, P5, R2.reuse, 0x6000, RZ ;  /* 0x0000600002257810 */ /* 0x040fe40007fbe0ff */
[C---:B------:R-:W-:Y:S01]  /*ece0*/  LOP3.LUT R7, R2.reuse, 0x380, RZ, 0xc0, !PT ;  /* 0x0000038002077812 */ /* 0x040fe200078ec0ff */
[----:B------:R-:W-:Y:S01]  /*ecf0*/  UIMAD UR12, UR4, UR15, UR12 ;  /* 0x0000000f040c72a4 */ /* 0x000fe2000f8e020c */
[C---:B------:R-:W-:Y:S01]  /*ed00*/  IADD3 R41, P4, R2.reuse, 0x7000, RZ ;  /* 0x0000700002297810 */ /* 0x040fe20007f9e0ff */
[----:B------:R-:W-:Y:S01]  /*ed10*/  @UP1 ULDC UR14, c[0x0][0xbec] ;  /* 0x0002fb00000e1ab9 */ /* 0x000fe20000000800 */
[----:B------:R-:W-:Y:S01]  /*ed20*/  IADD3 R45, P3, R2, 0x8000, RZ ;  /* 0x00008000022d7810 */ /* 0x000fe20007f7e0ff */
[----:B------:R-:W5:Y:S01]  /*ed30*/  LD.E.128 R8, desc[UR48][R8.64] ;  /* 0x0000003008087980 */ /* 0x000f62000c101d00 */
[----:B------:R-:W-:-:S02]  /*ed40*/  SHF.R.U64 R48, R48, 0x3, RZ ;  /* 0x0000000330307819 */ /* 0x000fc400000012ff */
[----:B------:R-:W-:Y:S01]  /*ed50*/  LOP3.LUT R28, R29, 0x380, RZ, 0xc0, !PT ;  /* 0x000003801d1c7812 */ /* 0x000fe200078ec0ff */
[----:B------:R-:W5:Y:S01]  /*ed60*/  LD.E.128 R12, desc[UR48][R12.64] ;  /* 0x000000300c0c7980 */ /* 0x000f62000c101d00 */
[----:B------:R-:W-:Y:S02]  /*ed70*/  LOP3.LUT R32, R33, 0x380, RZ, 0xc0, !PT ;  /* 0x0000038021207812 */ /* 0x000fe400078ec0ff */
[----:B------:R-:W-:Y:S01]  /*ed80*/  LOP3.LUT R36, R37, 0x380, RZ, 0xc0, !PT ;  /* 0x0000038025247812 */ /* 0x000fe200078ec0ff */
[----:B------:R-:W5:Y:S01]  /*ed90*/  LD.E.128 R24, desc[UR48][R24.64] ;  /* 0x0000003018187980 */ /* 0x000f62000c101d00 */
[----:B------:R-:W-:Y:S02]  /*eda0*/  LOP3.LUT R40, R41, 0x380, RZ, 0xc0, !PT ;  /* 0x0000038029287812 */ /* 0x000fe400078ec0ff */
[----:B------:R-:W-:Y:S02]  /*edb0*/  LOP3.LUT R44, R45, 0x380, RZ, 0xc0, !PT ;  /* 0x000003802d2c7812 */ /* 0x000fe400078ec0ff */
[----:B------:R-:W-:Y:S01]  /*edc0*/  LOP3.LUT R48, R48, R49, RZ, 0x3c, !PT ;  /* 0x0000003130307212 */ /* 0x000fe200078e3cff */
[----:B------:R-:W-:Y:S01]  /*edd0*/  IMAD.X R49, RZ, RZ, R3, P1 ;  /* 0x000000ffff317224 */ /* 0x000fe200008e0603 */
[----:B------:R-:W-:-:S02]  /*ede0*/  IADD3 R5, P1, R2, 0xf000, RZ ;  /* 0x0000f00002057810 */ /* 0x000fc40007f3e0ff */
[----:B------:R-:W-:Y:S02]  /*edf0*/  SHF.R.U64 R28, R28, 0x3, RZ ;  /* 0x000000031c1c7819 */ /* 0x000fe400000012ff */
[----:B------:R-:W-:Y:S02]  /*ee00*/  SHF.R.U64 R32, R32, 0x3, RZ ;  /* 0x0000000320207819 */ /* 0x000fe400000012ff */
[----:B------:R-:W-:Y:S01]  /*ee10*/  SHF.R.U64 R7, R7, 0x3, RZ ;  /* 0x0000000307077819 */ /* 0x000fe200000012ff */
[----:B------:R-:W-:Y:S01]  /*ee20*/  UIADD3 UR11, UR11, UR12, URZ ;  /* 0x0000000c0b0b7290 */ /* 0x000fe2000fffe03f */
[----:B------:R-:W-:Y:S01]  /*ee30*/  SHF.R.U64 R36, R36, 0x3, RZ ;  /* 0x0000000324247819 */ /* 0x000fe200000012ff */
[----:B------:R-:W-:Y:S01]  /*ee40*/  USHF.R.S32.HI UR4, URZ, 0x1f, UR9 ;  /* 0x0000001f3f047899 */ /* 0x000fe20008011409 */
[----:B------:R-:W-:Y:S01]  /*ee50*/  SHF.R.U64 R40, R40, 0x3, RZ ;  /* 0x0000000328287819 */ /* 0x000fe200000012ff */
[----:B------:R-:W-:Y:S01]  /*ee60*/  ULDC.64 UR12, c[0x0][0xae8] ;  /* 0x0002ba00000c7ab9 */ /* 0x000fe20000000a00 */
[----:B------:R-:W-:Y:S01]  /*ee70*/  SHF.R.U64 R44, R44, 0x3, RZ ;  /* 0x000000032c2c7819 */ /* 0x000fe200000012ff */
[--C-:B------:R-:W-:Y:S01]  /*ee80*/  IMAD.X R73, RZ, RZ, R3.reuse, P1 ;  /* 0x000000ffff497224 */ /* 0x100fe200008e0603 */
[----:B------:R-:W-:Y:S01]  /*ee90*/  LOP3.LUT R4, R5, 0x380, RZ, 0xc0, !PT ;  /* 0x0000038005047812 */ /* 0x000fe200078ec0ff */
        /* <DEDUP_REMOVED lines=12> */
[----:B------:R-:W-:Y:S01]  /*ef60*/  UIMAD.WIDE.U32 UR10, UR40, UR12, UR10 ;  /* 0x0000000c280a72a5 */ /* 0x000fe2000f8e000a */
        /* <DEDUP_REMOVED lines=8> */
[----:B------:R-:W-:Y:S02]  /*eff0*/  LOP3.LUT R2, R7, R2, RZ, 0x3c, !PT ;  /* 0x0000000207027212 */ /* 0x000fe400078e3cff */
[----:B------:R-:W-:Y:S01]  /*f000*/  LOP3.LUT R72, R4, R5, RZ, 0x3c, !PT ;  /* 0x0000000504487212 */ /* 0x000fe200078e3cff */
[----:B------:R-:W-:Y:S01]  /*f010*/  UIMAD UR11, UR40, UR13, UR11 ;  /* 0x0000000d280b72a4 */ /* 0x000fe2000f8e020b */
[----:B------:R-:W-:Y:S01]  /*f020*/  LOP3.LUT R52, R53, 0x380, RZ, 0xc0, !PT ;  /* 0x0000038035347812 */ /* 0x000fe200078ec0ff */
[----:B------:R0:W5:Y:S01]  /*f030*/  LD.E.128 R4, desc[UR48][R2.64] ;  /* 0x0000003002047980 */ /* 0x000162000c101d00 */
[----:B------:R-:W-:Y:S01]  /*f040*/  ULDC.64 UR12, c[0x0][0xaf0] ;  /* 0x0002bc00000c7ab9 */ /* 0x000fe20000000a00 */
[----:B------:R-:W-:Y:S01]  /*f050*/  LOP3.LUT R56, R57, 0x380, RZ, 0xc0, !PT ;  /* 0x0000038039387812 */ /* 0x000fe200078ec0ff */
[----:B------:R-:W-:Y:S01]  /*f060*/  UIMAD UR4, UR4, UR12, URZ ;  /* 0x0000000c040472a4 */ /* 0x000fe2000f8e023f */
[----:B------:R-:W-:Y:S01]  /*f070*/  LOP3.LUT R60, R61, 0x380, RZ, 0xc0, !PT ;  /* 0x000003803d3c7812 */ /* 0x000fe200078ec0ff */
[----:B------:R-:W5:Y:S01]  /*f080*/  LD.E.128 R40, desc[UR48][R40.64] ;  /* 0x0000003028287980 */ /* 0x000f62000c101d00 */
[----:B------:R-:W-:-:S02]  /*f090*/  LOP3.LUT R64, R65, 0x380, RZ, 0xc0, !PT ;  /* 0x0000038041407812 */ /* 0x000fc400078ec0ff */
[----:B------:R-:W-:Y:S01]  /*f0a0*/  LOP3.LUT R68, R69, 0x380, RZ, 0xc0, !PT ;  /* 0x0000038045447812 */ /* 0x000fe200078ec0ff */
[----:B------:R-:W5:Y:S01]  /*f0b0*/  LD.E.128 R44, desc[UR48][R44.64] ;  /* 0x000000302c2c7980 */ /* 0x000f62000c101d00 */
[----:B0-----:R-:W-:Y:S01]  /*f0c0*/  IMAD R2, R18, 0x20, R77 ;  /* 0x0000002012027824 */ /* 0x001fe200078e024d */
[----:B------:R-:W-:Y:S01]  /*f0d0*/  UIMAD UR4, UR9, UR13, UR4 ;  /* 0x0000000d090472a4 */ /* 0x000fe2000f8e0204 */
[----:B------:R-:W-:Y:S01]  /*f0e0*/  SHF.R.U64 R52, R52, 0x3, RZ ;  /* 0x0000000334347819 */ /* 0x000fe200000012ff */
[----:B------:R-:W5:Y:S01]  /*f0f0*/  LD.E.128 R72, desc[UR48][R72.64] ;  /* 0x0000003048487980 */ /* 0x000f62000c101d00 */
[----:B------:R-:W-:Y:S01]  /*f100*/  VIADD R20, R2, UR42 ;  /* 0x0000002a02147c36 */ /* 0x000fe20008000000 */
[----:B------:R-:W-:Y:S01]  /*f110*/  UIMAD.WIDE.U32 UR10, UR9, UR12, UR10 ;  /* 0x0000000c090a72a5 */ /* 0x000fe2000f8e000a */
[----:B------:R-:W-:Y:S02]  /*f120*/  SHF.R.U64 R56, R56, 0x3, RZ ;  /* 0x0000000338387819 */ /* 0x000fe400000012ff */
[----:B------:R-:W-:Y:S01]  /*f130*/  @P2 IMAD.HI.U32 R2, R20, UR14, RZ ;  /* 0x0000000e14022c27 */ /* 0x000fe2000f8e00ff */
[----:B------:R-:W-:Y:S01]  /*f140*/  @UP1 ULDC UR9, c[0x0][0xbf0] ;  /* 0x0002fc0000091ab9 */ /* 0x000fe20000000800 */
[----:B------:R-:W-:-:S02]  /*f150*/  SHF.R.U64 R60, R60, 0x3, RZ ;  /* 0x000000033c3c7819 */ /* 0x000fc400000012ff */
[----:B------:R-:W-:Y:S01]  /*f160*/  IMAD.MOV.U32 R19, RZ, RZ, R20 ;  /* 0x000000ffff137224 */ /* 0x000fe200078e0014 */
[----:B------:R-:W-:Y:S02]  /*f170*/  SHF.R.U64 R64, R64, 0x3, RZ ;  /* 0x0000000340407819 */ /* 0x000fe400000012ff */
[----:B------:R-:W-:Y:S02]  /*f180*/  SHF.R.U64 R68, R68, 0x3, RZ ;  /* 0x0000000344447819 */ /* 0x000fe400000012ff */
[----:B------:R-:W-:Y:S01]  /*f190*/  @P2 SHF.R.U32.HI R19, RZ, UR9, R2 ;  /* 0x00000009ff132c19 */ /* 0x000fe20008011602 */
[----:B------:R-:W-:Y:S01]  /*f1a0*/  UIADD3 UR4, UR11, UR4, URZ ;  /* 0x000000040b047290 */ /* 0x000fe2000fffe03f */
        /* <DEDUP_REMOVED lines=12> */
[----:B------:R-:W5:Y:S01]  /*f270*/  LD.E.128 R52, desc[UR48][R52.64] ;  /* 0x0000003034347980 */ /* 0x000f62000c101d00 */
[----:B------:R-:W-:-:S02]  /*f280*/  IMAD.U32 R2, RZ, RZ, UR10 ;  /* 0x0000000aff027e24 */ /* 0x000fc4000f8e00ff */
[----:B------:R-:W-:Y:S01]  /*f290*/  IMAD.U32 R3, RZ, RZ, UR11 ;  /* 0x0000000bff037e24 */ /* 0x000fe2000f8e00ff */
[----:B------:R-:W-:Y:S01]  /*f2a0*/  ULDC.64 UR10, c[0x0][0xae0] ;  /* 0x0002b800000a7ab9 */ /* 0x000fe20000000a00 */
[----:B------:R-:W-:Y:S01]  /*f2b0*/  IMAD.U32 R3, RZ, RZ, UR4 ;  /* 0x00000004ff037e24 */ /* 0x000fe2000f8e00ff */
[----:B------:R-:W5:Y:S01]  /*f2c0*/  LD.E.128 R56, desc[UR48][R56.64] ;  /* 0x0000003038387980 */ /* 0x000f62000c101d00 */
[----:B------:R-:W-:Y:S02]  /*f2d0*/  IMAD R18, R18, UR10, RZ ;  /* 0x0000000a12127c24 */ /* 0x000fe4000f8e02ff */
[----:B------:R-:W-:Y:S01]  /*f2e0*/  IMAD R21, R21, UR20, R20 ;  /* 0x0000001415157c24 */ /* 0x000fe2000f8e0214 */
[----:B------:R-:W5:Y:S01]  /*f2f0*/  LD.E.128 R60, desc[UR48][R60.64] ;  /* 0x000000303c3c7980 */ /* 0x000f62000c101d00 */
[----:B------:R-:W-:-:S03]  /*f300*/  IMAD.WIDE.U32 R2, R19, UR10, R2 ;  /* 0x0000000a13027c25 */ /* 0x000fc6000f8e0002 */
[----:B------:R-:W5:Y:S01]  /*f310*/  LD.E.128 R64, desc[UR48][R64.64] ;  /* 0x0000003040407980 */ /* 0x000f62000c101d00 */
[----:B------:R-:W-:Y:S01]  /*f320*/  IMAD R19, R19, UR11, R18 ;  /* 0x0000000b13137c24 */ /* 0x000fe2000f8e0212 */
[----:B------:R-:W-:Y:S01]  /*f330*/  SHF.R.S32.HI R18, RZ, 0x1f, R21 ;  /* 0x0000001fff127819 */ /* 0x000fe20000011415 */
[----:B------:R-:W-:Y:S01]  /*f340*/  ULDC.64 UR10, c[0x0][0xad8] ;  /* 0x0002b600000a7ab9 */ /* 0x000fe20000000a00 */
[----:B------:R-:W5:Y:S01]  /*f350*/  LD.E.128 R68, desc[UR48][R68.64] ;  /* 0x0000003044447980 */ /* 0x000f62000c101d00 */
[----:B------:R-:W-:Y:S02]  /*f360*/  IMAD.IADD R3, R3, 0x1, R19 ;  /* 0x0000000103037824 */ /* 0x000fe400078e0213 */
[----:B------:R-:W-:Y:S01]  /*f370*/  IMAD R18, R18, UR10, RZ ;  /* 0x0000000a12127c24 */ /* 0x000fe2000f8e02ff */
[----:B------:R-:W-:Y:S01]  /*f380*/  @!PT LDS RZ, [RZ] ;  /* 0x00000000fffff984 */ /* 0x000fe20000000800 */
[----:B------:R-:W-:Y:S01]  /*f390*/  @!PT LDS RZ, [RZ] ;  /* 0x00000000fffff984 */ /* 0x000fe20000000800 */
[----:B------:R-:W-:Y:S01]  /*f3a0*/  @!PT LDS RZ, [RZ] ;  /* 0x00000000fffff984 */ /* 0x000fe20000000800 */
[----:B------:R-:W-:Y:S01]  /*f3b0*/  @!PT LDS RZ, [RZ] ;  /* 0x00000000fffff984 */ /* 0x000fe20000000800 */
[----:B------:R0:W-:Y:S06]  /*f3c0*/  MEMBAR.ALL.CTA ;  /* 0x0000000000007992 */ /* 0x0001ec0000008000 */
[----:B0-----:R-:W0:Y:S01]  /*f3d0*/  FENCE.VIEW.ASYNC.S ;  /* 0x00000000000073c6 */ /* 0x001e220000000000 */
[----:B------:R-:W-:-:S04]  /*f3e0*/  IMAD.WIDE.U32 R2, R21, UR10, R2 ;  /* 0x0000000a15027c25 */ /* 0x000fc8000f8e0002 */
[----:B------:R-:W-:Y:S01]  /*f3f0*/  IMAD R19, R21, UR11, R18 ;  /* 0x0000000b15137c24 */ /* 0x000fe2000f8e0212 */
[----:B------:R-:W-:Y:S01]  /*f400*/  ULDC.64 UR10, c[0x0][0xa80] ;  /* 0x0002a000000a7ab9 */ /* 0x000fe20000000a00 */
[----:B------:R-:W-:Y:S01]  /*f410*/  VIADD R80, R77, UR42 ;  /* 0x0000002a4d507c36 */ /* 0x000fe20008000000 */
[----:B------:R-:W-:Y:S01]  /*f420*/  LEA R78, P2, R2, UR10, 0x1 ;  /* 0x0000000a024e7c11 */ /* 0x000fe2000f8408ff */
[----:B------:R-:W-:Y:S01]  /*f430*/  IMAD.IADD R3, R3, 0x1, R19 ;  /* 0x0000000103037824 */ /* 0x000fe200078e0213 */
[----:B------:R-:W-:-:S04]  /*f440*/  UIADD3 UR8, UR8, 0x22820, URZ ;  /* 0x0002282008087890 */ /* 0x000fc8000fffe03f */
        /* <DEDUP_REMOVED lines=36> */
.L_x_11622:
[----:B------:R-:W-:Y:S05]  /*f690*/  BSYNC B1 ;  /* 0x0000000000017941 */ /* 0x000fea0003800000 */
.L_x_11621:
[----:B0-----:R0:W3:Y:S01]  /*f6a0*/  SHFL.IDX PT, R19, R79, 0x1, 0x181f ;  /* 0x00381f004f137f89 */ /* 0x0010e200000e0000 */
[----:B------:R-:W-:Y:S03]  /*f6b0*/  BSSY B1, `(.L_x_11623) ;  /* 0x0000014000017945 */ /* 0x000fe60003800000 */
[----:B-----5:R0:W4:Y:S01]  /*f6c0*/  SHFL.IDX PT, R7, R78, 0x1, 0x181f ;  /* 0x00381f004e077f89 */ /* 0x02012200000e0000 */
        /* <DEDUP_REMOVED lines=18> */
.L_x_11624:
[----:B------:R-:W-:Y:S05]  /*f7f0*/  BSYNC B1 ;  /* 0x0000000000017941 */ /* 0x000fea0003800000 */
.L_x_11623:
        /* <DEDUP_REMOVED lines=21> */
.L_x_11626:
[----:B------:R-:W-:Y:S05]  /*f950*/  BSYNC B1 ;  /* 0x0000000000017941 */ /* 0x000fea0003800000 */
.L_x_11625:
[----:B0-----:R-:W-:Y:S01]  /*f960*/  VIADD R2, R80, 0x60 ;  /* 0x0000006050027836 */ /* 0x001fe20000000000 */
[----:B---3--:R-:W0:Y:S04]  /*f970*/  SHFL.IDX PT, R79, R79, 0x3, 0x181f ;  /* 0x00781f004f4f7f89 */ /* 0x008e2800000e0000 */
[----:B------:R-:W-:Y:S01]  /*f980*/  ISETP.GE.AND P0, PT, R2, UR17, PT ;  /* 0x0000001102007c0c */ /* 0x000fe2000bf06270 */
        /* <DEDUP_REMOVED lines=21> */
.L_x_11620:
[----:B------:R-:W-:Y:S01]  /*fae0*/  ULDC.64 UR14, c[0x0][0xb08] ;  /* 0x0002c200000e7ab9 */ /* 0x000fe20000000a00 */
[----:B0-----:R-:W-:Y:S01]  /*faf0*/  IMAD.MOV.U32 R5, RZ, RZ, R14 ;  /* 0x000000ffff057224 */ /* 0x001fe200078e000e */
        /* <DEDUP_REMOVED lines=20> */
[----:B------:R-:W-:Y:S01]  /*fc40*/  UIADD3 UR8, UR8, 0x22820, URZ ;  /* 0x0002282008087890 */ /* 0x000fe2000fffe03f */
[----:B------:R-:W-:Y:S01]  /*fc50*/  SHF.R.S32.HI R158, RZ, 0x1f, R212 ;  /* 0x0000001fff9e7819 */ /* 0x000fe200000114d4 */
[----:B------:R-:W-:Y:S01]  /*fc60*/  UIMAD.WIDE.U32 UR10, UR9, UR14, UR10 ;  /* 0x0000000e090a72a5 */ /* 0x000fe2000f8e000a */
[----:B------:R-:W-:Y:S01]  /*fc70*/  SHF.R.S32.HI R159, RZ, 0x1f, R213 ;  /* 0x0000001fff9f7819 */ /* 0x000fe200000114d5 */
[----:B------:R-:W-:Y:S01]  /*fc80*/  ULDC.64 UR12, c[0x0][0xb48] ;  /* 0x0002d200000c7ab9 */ /* 0x000fe20000000a00 */
[----:B------:R-:W-:Y:S01]  /*fc90*/  @UP1 ULDC UR9, c[0x0][0xbec] ;  /* 0x0002fb0000091ab9 */ /* 0x000fe20000000800 */
[----:B------:R-:W-:Y:S01]  /*fca0*/  UIADD3 UR11, UR11, UR4, URZ ;  /* 0x000000040b0b7290 */ /* 0x000fe2000fffe03f */
[----:B------:R-:W-:Y:S01]  /*fcb0*/  @P2 IMAD.HI.U32 R0, R14, UR9, RZ ;  /* 0x000000090e002c27 */ /* 0x000fe2000f8e00ff */
[----:B------:R-:W-:Y:S01]  /*fcc0*/  UPRMT UR8, URZ, 0x654, UR8 ;  /* 0x000006543f087896 */ /* 0x000fe20008000008 */
[----:B------:R-:W-:Y:S01]  /*fcd0*/  SHF.R.S32.HI R160, RZ, 0x1f, R214 ;  /* 0x0000001fffa07819 */ /* 0x000fe200000114d6 */
[----:B------:R-:W-:Y:S01]  /*fce0*/  @UP1 ULDC UR4, c[0x0][0xbf0] ;  /* 0x0002fc0000041ab9 */ /* 0x000fe20000000800 */
[----:B------:R-:W-:Y:S01]  /*fcf0*/  UIMAD.WIDE.U32 UR10, UR43, UR12, UR10 ;  /* 0x0000000c2b0a72a5 */ /* 0x000fe2000f8e000a */
[----:B------:R-:W-:-:S02]  /*fd00*/  @P2 SHF.R.U32.HI R5, RZ, UR4, R0 ;  /* 0x00000004ff052c19 */ /* 0x000fc40008011600 */
[----:B------:R-:W-:Y:S01]  /*fd10*/  SHF.R.S32.HI R161, RZ, 0x1f, R215 ;  /* 0x0000001fffa17819 */ /* 0x000fe200000114d7 */
[----:B------:R-:W-:Y:S01]  /*fd20*/  UIMAD UR43, UR43, UR13, UR11 ;  /* 0x0000000d2b2b72a4 */ /* 0x000fe2000f8e020b */
[--C-:B------:R-:W-:Y:S01]  /*fd30*/  SHF.R.S32.HI R0, RZ, 0x1f, R5.reuse ;  /* 0x0000001fff007819 */ /* 0x100fe20000011405 */
[----:B------:R-:W-:Y:S01]  /*fd40*/  IMAD.MOV R7, RZ, RZ, -R5 ;  /* 0x000000ffff077224 */ /* 0x000fe200078e0a05 */
[----:B------:R-:W-:Y:S01]  /*fd50*/  ULDC.64 UR12, c[0x0][0xb30] ;  /* 0x0002cc00000c7ab9 */ /* 0x000fe20000000a00 */
[----:B------:R-:W-:Y:S01]  /*fd60*/  IMAD.U32 R3, RZ, RZ, UR11 ;  /* 0x0000000bff037e24 */ /* 0x000fe2000f8e00ff */
[----:B------:R-:W-:Y:S01]  /*fd70*/  SYNCS.ARRIVE.TRANS64.RED.A1T0 RZ, [UR8], RZ ;  /* 0x000000ffffff79a7 */ /* 0x000fe20008100408 */
        /* <DEDUP_REMOVED lines=26> */
[----:B------:R0:W1:Y:S01]  /*ff20*/  SHFL.IDX PT, R2, R0, RZ, 0x1c1f ;  /* 0x001c1fff00027589 */ /* 0x00006200000e0000 */
[----:B------:R-:W-:Y:S02]  /*ff30*/  SHF.R.S32.HI R172, RZ, 0x1f, R226 ;  /* 0x0000001fffac7819 */ /* 0x000fe400000114e2 */
[----:B------:R-:W-:Y:S01]  /*ff40*/  SHF.R.S32.HI R173, RZ, 0x1f, R227 ;  /* 0x0000001fffad7819 */ /* 0x000fe200000114e3 */
[----:B------:R0:W2:Y:S01]  /*ff50*/  SHFL.IDX PT, R3, R14, RZ, 0x1c1f ;  /* 0x001c1fff0e037589 */ /* 0x0000a200000e0000 */
[----:B------:R-:W-:Y:S02]  /*ff60*/  SHF.R.S32.HI R174, RZ, 0x1f, R228 ;  /* 0x0000001fffae7819 */ /* 0x000fe400000114e4 */
[----:B------:R-:W-:Y:S01]  /*ff70*/  SHF.R.S32.HI R175, RZ, 0x1f, R229 ;  /* 0x0000001fffaf7819 */ /* 0x000fe200000114e5 */
[----:B------:R-:W-:Y:S06]  /*ff80*/  @P3 BRA `(.L_x_11629) ;  /* 0x0000000800243947 */ /* 0x000fec0003800000 */
[----:B------:R-:W-:Y:S01]  /*ff90*/  ULDC UR4, c[0x0][0xac8] ;  /* 0x0002b20000047ab9 */ /* 0x000fe20000000800 */
[----:B------:R-:W-:Y:S01]  /*ffa0*/  VIADD R15, R17, 0xe0 ;  /* 0x000000e0110f7836 */ /* 0x000fe20000000000 */
[----:B------:R-:W-:Y:S01]  /*ffb0*/  ISETP.GE.AND P2, PT, R229, UR4, PT ;  /* 0x00000004e5007c0c */ /* 0x000fe2000bf46270 */
[C---:B------:R-:W-:Y:S01]  /*ffc0*/  VIADD R19, R17.reuse, 0xe8 ;  /* 0x000000e811137836 */ /* 0x040fe20000000000 */
[C---:B------:R-:W-:Y:S01]  /*ffd0*/  ISETP.GE.AND P3, PT, R17.reuse, UR4, PT ;  /* 0x0000000411007c0c */ /* 0x040fe2000bf66270 */
[----:B------:R-:W-:Y:S01]  /*ffe0*/  VIADD R21, R17, 0xf0 ;  /* 0x000000f011157836 */ /* 0x000fe20000000000 */
        /* <DEDUP_REMOVED lines=51> */
[-C--:B------:R-:W-:Y:S02]  /*10320*/  @!P3 LEA.HI.X R5, R218, R3.reuse, R164, 0x2, P6 ;  /* 0x00000003da05b211 */ /* 0x080fe400030f14a4 */
[CC--:B--2---:R-:W-:Y:S02]  /*10330*/  @!P2 LEA R6, P5, R217.reuse, R2.reuse, 0x2 ;  /* 0x00000002d906a211 */ /* 0x0c4fe400078a10ff */
[----:B------:R-:W-:Y:S01]  /*10340*/  @!P1 LEA R8, P6, R216, R2, 0x2 ;  /* 0x00000002d8089211 */ /* 0x000fe200078c10ff */
[----:B------:R1:W-:Y:S01]  /*10350*/  @!P3 ST.E.64 desc[UR48][R4.64], R72 ;  /* 0x000000480400b985 */ /* 0x0003e2000c101b30 */
[-C--:B------:R-:W-:Y:S02]  /*10360*/  @!P2 LEA.HI.X R7, R217, R3.reuse, R163, 0x2, P5 ;  /* 0x00000003d907a211 */ /* 0x080fe400028f14a3 */
[----:B------:R-:W-:Y:S02]  /*10370*/  ISETP.GE.AND P3, PT, R214, UR4, PT ;  /* 0x00000004d6007c0c */ /* 0x000fe4000bf66270 */
[----:B------:R-:W-:Y:S01]  /*10380*/  @!P1 LEA.HI.X R9, R216, R3, R162, 0x2, P6 ;  /* 0x00000003d8099211 */ /* 0x000fe200030f14a2 */
[----:B------:R2:W-:Y:S01]  /*10390*/  @!P2 ST.E.64 desc[UR48][R6.64], R76 ;  /* 0x0000004c0600a985 */ /* 0x0005e2000c101b30 */
[----:B------:R-:W-:-:S02]  /*103a0*/  ISETP.GE.AND P2, PT, R213, UR4, PT ;  /* 0x00000004d5007c0c */ /* 0x000fc4000bf46270 */
[C---:B------:R-:W-:Y:S01]  /*103b0*/  @!P4 LEA R10, P5, R215.reuse, R2, 0x2 ;  /* 0x00000002d70ac211 */ /* 0x040fe200078a10ff */
[----:B------:R3:W-:Y:S01]  /*103c0*/  @!P1 ST.E.64 desc[UR48][R8.64], R80 ;  /* 0x0000005008009985 */ /* 0x0007e2000c101b30 */
[----:B------:R-:W-:Y:S02]  /*103d0*/  ISETP.GE.AND P1, PT, R212, UR4, PT ;  /* 0x00000004d4007c0c */ /* 0x000fe4000bf26270 */
[----:B------:R-:W-:-:S03]  /*103e0*/  @!P4 LEA.HI.X R11, R215, R3, R161, 0x2, P5 ;  /* 0x00000003d70bc211 */ /* 0x000fc600028f14a1 */
[CC--:B------:R-:W-:Y:S02]  /*103f0*/  @!P3 LEA R12, P6, R214.reuse, R2.reuse, 0x2 ;  /* 0x00000002d60cb211 */ /* 0x0c0fe400078c10ff */
        /* <DEDUP_REMOVED lines=54> */
[CC--:B------:R-:W-:Y:S01]  /*10760*/  @!P2 LEA R8, P6, R19.reuse, R2.reuse, 0x2 ;  /* 0x000000021308a211 */ /* 0x0c0fe200078c10ff */
[----:B------:R4:W-:Y:S01]  /*10770*/  @!P3 ST.E.64 desc[UR48][R6.64], R136 ;  /* 0x000000880600b985 */ /* 0x0009e2000c101b30 */
[----:B--2---:R-:W-:Y:S02]  /*10780*/  SHF.R.S32.HI R11, RZ, 0x1f, R21 ;  /* 0x0000001fff0b7819 */ /* 0x004fe40000011415 */
[-C--:B------:R-:W-:Y:S02]  /*10790*/  @!P2 LEA.HI.X R9, R19, R3.reuse, R9, 0x2, P6 ;  /* 0x000000031309a211 */ /* 0x080fe400030f1409 */
[C---:B------:R-:W-:Y:S02]  /*107a0*/  @!P1 LEA R10, P6, R21.reuse, R2, 0x2 ;  /* 0x00000002150a9211 */ /* 0x040fe400078c10ff */
[----:B---3--:R-:W-:Y:S01]  /*107b0*/  SHF.R.S32.HI R12, RZ, 0x1f, R25 ;  /* 0x0000001fff0c7819 */ /* 0x008fe20000011419 */
[----:B------:R4:W-:Y:S01]  /*107c0*/  @!P2 ST.E.64 desc[UR48][R8.64], R140 ;  /* 0x0000008c0800a985 */ /* 0x0009e2000c101b30 */
[----:B------:R-:W-:-:S02]  /*107d0*/  @!P1 LEA.HI.X R11, R21, R3, R11, 0x2, P6 ;  /* 0x00000003150b9211 */ /* 0x000fc400030f140b */
[----:B------:R-:W-:-:S03]  /*107e0*/  @!P5 LEA R2, P6, R25, R2, 0x2 ;  /* 0x000000021902d211 */ /* 0x000fc600078c10ff */
[----:B------:R4:W-:Y:S01]  /*107f0*/  @!P1 ST.E.64 desc[UR48][R10.64], R144 ;  /* 0x000000900a009985 */ /* 0x0009e2000c101b30 */
[----:B------:R-:W-:-:S05]  /*10800*/  @!P5 LEA.HI.X R3, R25, R3, R12, 0x2, P6 ;  /* 0x000000031903d211 */ /* 0x000fca00030f140c */
[----:B------:R4:W-:Y:S04]  /*10810*/  @!P5 ST.E.64 desc[UR48][R2.64], R148 ;  /* 0x000000940200d985 */ /* 0x0009e8000c101b30 */
.L_x_11629:
[----:B------:R-:W-:Y:S05]  /*10820*/  BSYNC B1 ;  /* 0x0000000000017941 */ /* 0x000fea0003800000 */
.L_x_11628:
[----:B--2-4-:R2:W3:Y:S04]  /*10830*/  SHFL.IDX PT, R3, R14, 0x1, 0x1c1f ;  /* 0x003c1f000e037f89 */ /* 0x0144e800000e0000 */
[----:B-1----:R2:W1:Y:S01]  /*10840*/  SHFL.IDX PT, R2, R0, 0x1, 0x1c1f ;  /* 0x003c1f0000027f89 */ /* 0x00246200000e0000 */
[----:B------:R-:W-:Y:S05]  /*10850*/  @P0 BRA `(.L_x_11627) ;  /* 0x0000001800200947 */ /* 0x000fea0003800000 */
[----:B------:R-:W-:Y:S01]  /*10860*/  ULDC UR4, c[0x0][0xac8] ;  /* 0x0002b20000047ab9 */ /* 0x000fe20000000800 */
[----:B------:R-:W-:Y:S01]  /*10870*/  VIADD R21, R17, 0xe0 ;  /* 0x000000e011157836 */ /* 0x000fe20000000000 */
[----:B------:R-:W-:Y:S01]  /*10880*/  ISETP.GE.AND P5, PT, R229, UR4, PT ;  /* 0x00000004e5007c0c */ /* 0x000fe2000bfa6270 */
[C---:B------:R-:W-:Y:S01]  /*10890*/  VIADD R19, R17.reuse, 0xf0 ;  /* 0x000000f011137836 */ /* 0x040fe20000000000 */
[----:B------:R-:W-:Y:S02]  /*108a0*/  ISETP.GE.AND P4, PT, R17, UR4, PT ;  /* 0x0000000411007c0c */ /* 0x000fe4000bf86270 */
[----:B------:R-:W-:Y:S02]  /*108b0*/  ISETP.GE.AND P2, PT, R228, UR4, PT ;  /* 0x00000004e4007c0c */ /* 0x000fe4000bf46270 */
[----:B------:R-:W-:Y:S02]  /*108c0*/  ISETP.GE.AND P1, PT, R227, UR4, PT ;  /* 0x00000004e3007c0c */ /* 0x000fe4000bf26270 */
[----:B------:R-:W-:-:S02]  /*108d0*/  ISETP.GE.AND P0, PT, R226, UR4, PT ;  /* 0x00000004e2007c0c */ /* 0x000fc4000bf06270 */
[----:B0-2---:R-:W-:-:S03]  /*108e0*/  SHF.R.S32.HI R0, RZ, 0x1f, R21 ;  /* 0x0000001fff007819 */ /* 0x005fc60000011415 */
        /* <DEDUP_REMOVED lines=100> */
[----:B0-----:R-:W-:-:S02]  /*10f30*/  @!P2 LEA R8, P5, R205, R2, 0x2 ;  /* 0x00000002cd08a211 */ /* 0x001fc400078a10ff */
[----:B------:R-:W-:Y:S02]  /*10f40*/  SHF.R.S32.HI R14, RZ, 0x1f, R23 ;  /* 0x0000001fff0e7819 */ /* 0x000fe40000011417 */
[CC--:B--2---:R-:W-:Y:S02]  /*10f50*/  @!P1 LEA R10, P6, R204.reuse, R2.reuse, 0x2 ;  /* 0x00000002cc0a9211 */ /* 0x0c4fe400078c10ff */
[-C--:B------:R-:W-:Y:S02]  /*10f60*/  @!P2 LEA.HI.X R9, R205, R3.reuse, R20, 0x2, P5 ;  /* 0x00000003cd09a211 */ /* 0x080fe400028f1414 */
[----:B-1----:R-:W-:Y:S02]  /*10f70*/  @!P0 LEA R12, P5, R23, R2, 0x2 ;  /* 0x00000002170c8211 */ /* 0x002fe400078a10ff */
[----:B------:R-:W-:Y:S01]  /*10f80*/  @!P1 LEA.HI.X R11, R204, R3, R18, 0x2, P6 ;  /* 0x00000003cc0b9211 */ /* 0x000fe200030f1412 */
[----:B------:R0:W-:Y:S01]  /*10f90*/  @!P2 ST.E.64 desc[UR48][R8.64], R126 ;  /* 0x0000007e0800a985 */ /* 0x0001e2000c101b30 */
[----:B------:R-:W-:-:S02]  /*10fa0*/  ISETP.GE.AND P6, PT, R19, UR4, PT ;  /* 0x0000000413007c0c */ /* 0x000fc4000bfc6270 */
        /* <DEDUP_REMOVED lines=8> */
[----:B------:R-:W-:Y:S02]  /*11030*/  @!P3 LEA.HI.X R7, R15, R3, R0, 0x2, P5 ;  /* 0x000000030f07b211 */ /* 0x000fe400028f1400 */
[----:B------:R-:W-:-:S02]  /*11040*/  SHF.R.S32.HI R0, RZ, 0x1f, R19 ;  /* 0x0000001fff007819 */ /* 0x000fc40000011413 */
        /* <DEDUP_REMOVED lines=12> */
.L_x_11618:
[----:B------:R-:W0:Y:S01]  /*11110*/  LDC.64 R2, c[0x0][0xc00] ;  /* 0x00030000ff027b82 */ /* 0x000e220000000a00 */
[----:B------:R-:W-:Y:S01]  /*11120*/  ULDC.64 UR8, c[0x0][0xc00] ;  /* 0x0003000000087ab9 */ /* 0x000fe20000000a00 */
[----:B------:R-:W-:Y:S01]  /*11130*/  IMAD.MOV.U32 R7, RZ, RZ, RZ ;  /* 0x000000ffff077224 */ /* 0x000fe200078e00ff */
[----:B------:R-:W-:-:S05]  /*11140*/  UIMAD.WIDE UR8, UR41, 0x4, UR8 ;  /* 0x00000004290878a5 */ /* 0x000fca000f8e0208 */
[----:B------:R-:W1:Y:S01]  /*11150*/  LDC.64 R4, c[0x0][0xc08] ;  /* 0x00030200ff047b82 */ /* 0x000e620000000a00 */
[----:B0-----:R-:W-:Y:S01]  /*11160*/  ISETP.NE.U32.AND P0, PT, R2, RZ, PT ;  /* 0x000000ff0200720c */ /* 0x001fe20003f05070 */
[----:B------:R-:W-:Y:S01]  /*11170*/  IMAD.U32 R2, RZ, RZ, UR8 ;  /* 0x00000008ff027e24 */ /* 0x000fe2000f8e00ff */
[----:B------:R-:W-:Y:S01]  /*11180*/  R2UR UR4, R3 ;  /* 0x00000000030472ca */ /* 0x000fe200000e0000 */
[----:B------:R-:W-:Y:S01]  /*11190*/  IMAD.U32 R3, RZ, RZ, UR9 ;  /* 0x00000009ff037e24 */ /* 0x000fe2000f8e00ff */
[----:B-1----:R-:W-:-:S09]  /*111a0*/  ISETP.NE.U32.AND P1, PT, R4, RZ, PT ;  /* 0x000000ff0400720c */ /* 0x002fd20003f25070 */
[----:B------:R-:W-:Y:S02]  /*111b0*/  VOTEU.ANY UP0, P0 ;  /* 0x00000000003f7886 */ /* 0x000fe40000000100 */
        /* <DEDUP_REMOVED lines=14> */
[----:B------:R-:W-:Y:S01]  /*112a0*/  UISETP.NE.AND UP1, UPT, UR44, URZ, UPT ;  /* 0x0000003f2c00728c */ /* 0x000fe2000bf25270 */
[----:B------:R-:W1:Y:S10]  /*112b0*/  S2R R6, SR_TID.X ;  /* 0x0000000000067919 */ /* 0x000e740000002100 */
[----:B------:R-:W-:Y:S01]  /*112c0*/  @!UP1 ULDC UR44, c[0x0][0xad4] ;  /* 0x0002b500002c9ab9 */ /* 0x000fe20000000800 */
[----:B0-----:R-:W-:Y:S05]  /*112d0*/  @P1 BRA `(.L_x_11630) ;  /* 0x0000000000101947 */ /* 0x001fea0003800000 */
[----:B------:R-:W-:Y:S05]  /*112e0*/  @!P0 BRA `(.L_x_11630) ;  /* 0x00000000000c8947 */ /* 0x000fea0003800000 */
[----:B------:R-:W2:Y:S04]  /*112f0*/  LDG.E R5, desc[UR48][R2.64] ;  /* 0x0000003002057981 */ /* 0x000ea8000c1e1900 */
[----:B-----5:R-:W2:Y:S02]  /*11300*/  LDG.E R0, desc[UR48][R2.64+0x4] ;  /* 0x0000043002007981 */ /* 0x020ea4000c1e1900 */
[----:B--2---:R-:W-:-:S07]  /*11310*/  IMAD.IADD R0, R0, 0x1, -R5 ;  /* 0x0000000100007824 */ /* 0x004fce00078e0a05 */
.L_x_11630:
[----:B-1----:R-:W-:Y:S01]  /*11320*/  VIADD R10, R6, 0xffffff80 ;  /* 0xffffff80060a7836 */ /* 0x002fe20000000000 */
[----:B-----5:R-:W-:Y:S01]  /*11330*/  R2UR UR20, R7 ;  /* 0x00000000071472ca */ /* 0x020fe200000e0000 */
[----:B------:R-:W-:Y:S01]  /*11340*/  USHF.R.S32.HI UR8, URZ, 0x1f, UR41 ;  /* 0x0000001f3f087899 */ /* 0x000fe20008011429 */
[----:B------:R-:W-:Y:S01]  /*11350*/  BSSY B1, `(.L_x_11631) ;  /* 0x000003c000017945 */ /* 0x000fe20003800000 */
[----:B------:R-:W-:Y:S01]  /*11360*/  USEL UR4, UR41, URZ, !UP0 ;  /* 0x0000003f29047287 */ /* 0x000fe2000c000000 */
[----:B------:R-:W-:Y:S01]  /*11370*/  ISETP.GT.AND P0, PT, R10, 0x7f, PT ;  /* 0x0000007f0a00780c */ /* 0x000fe20003f04270 */
[----:B------:R-:W-:-:S08]  /*11380*/  USEL UR8, UR8, URZ, !UP0 ;  /* 0x0000003f08087287 */ /* 0x000fd0000c000000 */
[----:B------:R-:W-:-:S04]  /*11390*/  USHF.R.S32.HI UR20, URZ, 0x1f, UR20 ;  /* 0x0000001f3f147899 */ /* 0x000fc80008011414 */
[----:B------:R-:W-:Y:S08]  /*113a0*/  @P0 BRA `(.L_x_11632) ;  /* 0x0000000000d80947 */ /* 0x000ff00003800000 */
        /* <DEDUP_REMOVED lines=8> */
[----:B------:R-:W-:Y:S01]  /*11430*/  UISETP.GT.AND UP0, UPT, UR44, 0x1, UPT ;  /* 0x000000012c00788c */ /* 0x000fe2000bf04270 */
[----:B------:R-:W-:Y:S01]  /*11440*/  IMAD.MOV.U32 R4, RZ, RZ, R6 ;  /* 0x000000ffff047224 */ /* 0x000fe200078e0006 */
[----:B------:R-:W-:Y:S02]  /*11450*/  UMOV UR18, 0x9b8 ;  /* 0x000009b800127882 */ /* 0x000fe40000000000 */
[----:B------:R-:W-:Y:S02]  /*11460*/  USEL UR18, UR18, 0x978, UP0 ;  /* 0x0000097812127887 */ /* 0x000fe40008000000 */
[----:B------:R-:W-:-:S06]  /*11470*/  USEL UR9, UR43, URZ, UP0 ;  /* 0x0000003f2b097287 */ /* 0x000fcc0008000000 */
[----:B------:R-:W0:Y:S04]  /*11480*/  @P0 LDC R5, c[0x0][0xbec] ;  /* 0x0002fb00ff050b82 */ /* 0x000e280000000800 */
[----:B------:R-:W-:Y:S01]  /*11490*/  ULDC.64 UR10, c[0x0][UR18+0x218] ;  /* 0x00008600120a7abb */ /* 0x000fe20008000a00 */
[----:B------:R-:W-:Y:S01]  /*114a0*/  ULDC.64 UR12, c[0x0][UR18+0x220] ;  /* 0x00008800120c7abb */ /* 0x000fe20008000a00 */
[----:B------:R-:W-:Y:S02]  /*114b0*/  UIMAD.WIDE.U32 UR16, UR10, UR40, URZ ;  /* 0x000000280a1072a5 */ /* 0x000fe4000f8e003f */
[----:B------:R-:W1:Y:S01]  /*114c0*/  @P0 LDC R8, c[0x0][0xbf0] ;  /* 0x0002fc00ff080b82 */ /* 0x000e620000000800 */
[----:B------:R-:W-:Y:S02]  /*114d0*/  UIMAD UR19, UR11, UR40, URZ ;  /* 0x000000280b1372a4 */ /* 0x000fe4000f8e023f */
[----:B------:R-:W-:Y:S01]  /*114e0*/  UIMAD UR13, UR13, UR4, URZ ;  /* 0x000000040d0d72a4 */ /* 0x000fe2000f8e023f */
[----:B------:R-:W-:Y:S01]  /*114f0*/  IMAD.U32 R2, RZ, RZ, UR16 ;  /* 0x00000010ff027e24 */ /* 0x000fe2000f8e00ff */
[----:B------:R-:W-:Y:S01]  /*11500*/  UIMAD.WIDE.U32 UR10, UR12, UR4, URZ ;  /* 0x000000040c0a72a5 */ /* 0x000fe2000f8e003f */
[----:B------:R-:W-:Y:S01]  /*11510*/  IMAD.U32 R3, RZ, RZ, UR17 ;  /* 0x00000011ff037e24 */ /* 0x000fe2000f8e00ff */
[----:B------:R-:W-:-:S02]  /*11520*/  UIADD3 UR19, UR17, UR19, URZ ;  /* 0x0000001311137290 */ /* 0x000fc4000fffe03f */
[----:B------:R-:W-:Y:S01]  /*11530*/  UIMAD UR13, UR12, UR8, UR13 ;  /* 0x000000080c0d72a4 */ /* 0x000fe2000f8e020d */
[----:B------:R-:W-:-:S03]  /*11540*/  ULDC.64 UR14, c[0x0][UR18+0x228] ;  /* 0x00008a00120e7abb */ /* 0x000fc60008000a00 */
[----:B------:R-:W-:Y:S01]  /*11550*/  UIADD3 UR13, UR11, UR13, URZ ;  /* 0x0000000d0b0d7290 */ /* 0x000fe2000fffe03f */
[----:B------:R-:W-:Y:S01]  /*11560*/  IMAD.U32 R11, RZ, RZ, UR19 ;  /* 0x00000013ff0b7e24 */ /* 0x000fe2000f8e00ff */
[----:B------:R-:W-:Y:S01]  /*11570*/  UIMAD.WIDE.U32 UR16, UR14, UR9, URZ ;  /* 0x000000090e1072a5 */ /* 0x000fe2000f8e003f */
[----:B0-----:R-:W-:Y:S01]  /*11580*/  @P0 IMAD.HI.U32 R5, R6, R5, RZ ;  /* 0x0000000506050227 */ /* 0x001fe200078e00ff */
[----:B------:R-:W-:-:S04]  /*11590*/  UIMAD UR9, UR15, UR9, URZ ;  /* 0x000000090f0972a4 */ /* 0x000fc8000f8e023f */
[----:B------:R-:W-:Y:S01]  /*115a0*/  UIADD3 UR9, UR17, UR9, URZ ;  /* 0x0000000911097290 */ /* 0x000fe2000fffe03f */
[----:B-1----:R-:W-:Y:S02]  /*115b0*/  @P0 SHF.R.U32.HI R4, RZ, R8, R5 ;  /* 0x00000008ff040219 */ /* 0x002fe40000011605 */
[----:B------:R-:W-:Y:S01]  /*115c0*/  IADD3 R3, P0, P1, R2, UR10, R7 ;  /* 0x0000000a02037c10 */ /* 0x000fe2000f91e007 */
[----:B------:R-:W-:Y:S01]  /*115d0*/  IMAD.U32 R2, RZ, RZ, UR20 ;  /* 0x00000014ff027e24 */ /* 0x000fe2000f8e00ff */
[----:B------:R-:W-:Y:S01]  /*115e0*/  ULDC.64 UR10, c[0x0][UR18+0x210] ;  /* 0x00008400120a7abb */ /* 0x000fe20008000a00 */
[----:B------:R-:W-:-:S04]  /*115f0*/  IMAD.MOV R5, RZ, RZ, -R4 ;  /* 0x000000ffff057224 */ /* 0x000fc800078e0a04 */
[----:B------:R-:W-:Y:S01]  /*11600*/  IMAD R5, R9, R5, R6 ;  /* 0x0000000509057224 */ /* 0x000fe200078e0206 */
[----:B------:R-:W-:Y:S01]  /*11610*/  IADD3.X R6, R11, UR13, R2, P0, P1 ;  /* 0x0000000d0b067c10 */ /* 0x000fe200087e2402 */
[----:B------:R-:W-:Y:S01]  /*11620*/  ULDC.64 UR12, c[0x0][0xba8] ;  /* 0x0002ea00000c7ab9 */ /* 0x000fe20000000a00 */
[----:B------:R-:W-:Y:S01]  /*11630*/  IADD3 R2, P0, P1, R4, UR16, R3 ;  /* 0x0000001004027c10 */ /* 0x000fe2000f91e003 */
[----:B------:R-:W-:Y:S01]  /*11640*/  IMAD R9, R5, UR11, RZ ;  /* 0x0000000b05097c24 */ /* 0x000fe2000f8e02ff */
        /* <DEDUP_REMOVED lines=12> */
.L_x_11632:
[----:B------:R-:W-:Y:S05]  /*11710*/  BSYNC B1 ;  /* 0x0000000000017941 */ /* 0x000fea0003800000 */
.L_x_11631:
        /* <DEDUP_REMOVED lines=8> */
[----:B0-----:R-:W-:Y:S01]  /*117a0*/  SHF.R.S32.HI R3, RZ, 0x1f, R10 ;  /* 0x0000001fff037819 */ /* 0x001fe2000001140a */
[----:B------:R-:W-:Y:S03]  /*117b0*/  BSSY B1, `(.L_x_11633) ;  /* 0x0000050000017945 */ /* 0x000fe60003800000 */
[----:B------:R-:W-:-:S04]  /*117c0*/  LEA.HI R2, R3, R10, RZ, 0x3 ;  /* 0x0000000a03027211 */ /* 0x000fc800078f18ff */
[----:B------:R-:W-:Y:S01]  /*117d0*/  LOP3.LUT R5, R2, 0xfffffff8, RZ, 0xc0, !PT ;  /* 0xfffffff802057812 */ /* 0x000fe200078ec0ff */
[----:B------:R-:W-:Y:S01]  /*117e0*/  UIMAD.WIDE.U32 UR10, UR10, UR12, URZ ;  /* 0x0000000c0a0a72a5 */ /* 0x000fe2000f8e003f */
[----:B------:R-:W-:Y:S01]  /*117f0*/  SHF.R.S32.HI R13, RZ, 0x3, R2 ;  /* 0x00000003ff0d7819 */ /* 0x000fe20000011402 */
[----:B------:R-:W-:Y:S02]  /*11800*/  UIMAD UR9, UR14, UR13, UR9 ;  /* 0x0000000d0e0972a4 */ /* 0x000fe4000f8e0209 */
[----:B------:R-:W-:Y:S01]  /*11810*/  IMAD.IADD R10, R10, 0x1, -R5 ;  /* 0x000000010a0a7824 */ /* 0x000fe200078e0a05 */
[----:B------:R-:W-:Y:S01]  /*11820*/  ULDC.64 UR12, c[0x0][0xae8] ;  /* 0x0002ba00000c7ab9 */ /* 0x000fe20000000a00 */
[----:B------:R-:W-:Y:S02]  /*11830*/  UIADD3 UR11, UR11, UR9, URZ ;  /* 0x000000090b0b7290 */ /* 0x000fe4000fffe03f */
[----:B------:R-:W-:Y:S01]  /*11840*/  IMAD R2, R10, 0x20, R13 ;  /* 0x000000200a027824 */ /* 0x000fe200078e020d */
[----:B-1----:R-:W-:Y:S01]  /*11850*/  ISETP.NE.AND P0, PT, R11, 0x1, PT ;  /* 0x000000010b00780c */ /* 0x002fe20003f05270 */
[----:B------:R-:W-:-:S02]  /*11860*/  UIMAD.WIDE.U32 UR10, UR40, UR12, UR10 ;  /* 0x0000000c280a72a5 */ /* 0x000fc4000f8e000a */
[----:B------:R-:W-:Y:S02]  /*11870*/  VIADD R6, R2, UR42 ;  /* 0x0000002a02067c36 */ /* 0x000fe40008000000 */
[----:B------:R-:W-:Y:S02]  /*11880*/  UIMAD UR9, UR40, UR13, UR11 ;  /* 0x0000000d280972a4 */ /* 0x000fe4000f8e020b */
[----:B------:R-:W-:Y:S01]  /*11890*/  IMAD.MOV.U32 R5, RZ, RZ, R6 ;  /* 0x000000ffff057224 */ /* 0x000fe200078e0006 */
[----:B------:R-:W-:Y:S02]  /*118a0*/  ULDC.64 UR12, c[0x0][0xaf0] ;  /* 0x0002bc00000c7ab9 */ /* 0x000fe40000000a00 */
[----:B------:R-:W-:-:S03]  /*118b0*/  UIMAD UR8, UR8, UR12, URZ ;  /* 0x0000000c080872a4 */ /* 0x000fc6000f8e023f */
[----:B------:R-:W0:Y:S01]  /*118c0*/  @P0 LDC R3, c[0x0][0xbec] ;  /* 0x0002fb00ff030b82 */ /* 0x000e220000000800 */
[----:B------:R-:W-:-:S03]  /*118d0*/  UIMAD UR11, UR4, UR13, UR8 ;  /* 0x0000000d040b72a4 */ /* 0x000fc6000f8e0208 */
[----:B------:R-:W-:Y:S02]  /*118e0*/  UMOV UR8, UR10 ;  /* 0x0000000a00087c82 */ /* 0x000fe40008000000 */
[----:B------:R-:W-:Y:S02]  /*118f0*/  UIMAD.WIDE.U32 UR8, UR4, UR12, UR8 ;  /* 0x0000000c040872a5 */ /* 0x000fe4000f8e0008 */
[----:B------:R-:W1:Y:S02]  /*11900*/  @P0 LDC R7, c[0x0][0xbf0] ;  /* 0x0002fc00ff070b82 */ /* 0x000e640000000800 */
[----:B------:R-:W-:-:S03]  /*11910*/  UIADD3 UR4, UR9, UR11, URZ ;  /* 0x0000000b09047290 */ /* 0x000fc6000fffe03f */
[----:B------:R-:W-:Y:S01]  /*11920*/  ULDC.64 UR10, c[0x0][0xae0] ;  /* 0x0002b800000a7ab9 */ /* 0x000fe20000000a00 */
        /* <DEDUP_REMOVED lines=11> */
[----:B------:R-:W-:Y:S02]  /*119e0*/  VIADD R6, R13, UR42 ;  /* 0x0000002a0d067c36 */ /* 0x000fe40008000000 */
[----:B------:R-:W-:Y:S01]  /*119f0*/  IMAD R9, R5, UR11, R4 ;  /* 0x0000000b05097c24 */ /* 0x000fe2000f8e0204 */
[----:B------:R-:W-:Y:S01]  /*11a00*/  SHF.R.S32.HI R4, RZ, 0x1f, R7 ;  /* 0x0000001fff047819 */ /* 0x000fe20000011407 */
[----:B------:R-:W-:Y:S02]  /*11a10*/  IMAD R11, R0, R11, RZ ;  /* 0x0000000b000b7224 */ /* 0x000fe400078e02ff */
[----:B------:R-:W-:-:S02]  /*11a20*/  IMAD.IADD R3, R3, 0x1, R9 ;  /* 0x0000000103037824 */ /* 0x000fc400078e0209 */
[----:B------:R-:W-:Y:S02]  /*11a30*/  IMAD R4, R4, UR8, RZ ;  /* 0x0000000804047c24 */ /* 0x000fe4000f8e02ff */
[----:B------:R-:W-:-:S04]  /*11a40*/  IMAD.WIDE.U32 R2, R7, UR8, R2 ;  /* 0x0000000807027c25 */ /* 0x000fc8000f8e0002 */
[----:B------:R-:W-:Y:S01]  /*11a50*/  IMAD R5, R7, UR9, R4 ;  /* 0x0000000907057c24 */ /* 0x000fe2000f8e0204 */
[----:B------:R-:W-:Y:S01]  /*11a60*/  ULDC.64 UR8, c[0x0][0xa80] ;  /* 0x0002a00000087ab9 */ /* 0x000fe20000000a00 */
        /* <DEDUP_REMOVED lines=36> */
.L_x_11634:
[----:B------:R-:W-:Y:S05]  /*11cb0*/  BSYNC B1 ;  /* 0x0000000000017941 */ /* 0x000fea0003800000 */
.L_x_11633:
        /* <DEDUP_REMOVED lines=21> */
.L_x_11636:
[----:B------:R-:W-:Y:S05]  /*11e10*/  BSYNC B1 ;  /* 0x0000000000017941 */ /* 0x000fea0003800000 */
.L_x_11635:
        /* <DEDUP_REMOVED lines=21> */
.L_x_11638:
[----:B------:R-:W-:Y:S05]  /*11f70*/  BSYNC B1 ;  /* 0x0000000000017941 */ /* 0x000fea0003800000 */
.L_x_11637:
        /* <DEDUP_REMOVED lines=22> */
.L_x_11627:
[----:B------:R-:W-:Y:S05]  /*120e0*/  BSYNC B0 ;  /* 0x0000000000007941 */ /* 0x000fea0003800000 */
.L_x_11617:
[----:B------:R-:W-:Y:S02]  /*120f0*/  ULDC UR4, c[0x0][0xc3c] ;  /* 0x00030f0000047ab9 */ /* 0x000fe40000000800 */
[----:B------:R-:W-:-:S06]  /*12100*/  UISETP.GE.AND UP0, UPT, UR7, UR4, UPT ;  /* 0x000000040700728c */ /* 0x000fcc000bf06270 */
[----:B------:R-:W-:-:S13]  /*12110*/  PLOP3.LUT P0, PT, PT, PT, UP0, 0x80, 0x0 ;  /* 0x000000000000781c */ /* 0x000fda0003f0f008 */
[----:B------:R-:W-:Y:S05]  /*12120*/  @!P0 BRA `(.L_x_11639) ;  /* 0xfffffeec00c48947 */ /* 0x000fea000383ffff */
[----:B------:R-:W-:Y:S05]  /*12130*/  EXIT ;  /* 0x000000000000794d */ /* 0x000fea0003800000 */
.L_x_11526:
        /* <DEDUP_REMOVED lines=16> */
.L_x_11640:
        /* <DEDUP_REMOVED lines=43> */
.L_x_11644:
        /* <DEDUP_REMOVED lines=35> */
.L_x_11642:
        /* <DEDUP_REMOVED lines=13> */
.L_x_11645:
        /* <DEDUP_REMOVED lines=62> */
.L_x_11646:
        /* <DEDUP_REMOVED lines=61> */
.L_x_11647:
[----:B------:R-:W-:-:S05]  /*12fa0*/  LOP3.LUT R25, RZ, R2, RZ, 0x33, !PT ;  /* 0x00000002ff197212 */ /* 0x000fca00078e33ff */
[----:B------:R-:W-:Y:S01]  /*12fb0*/  IMAD.IADD R25, R6, 0x1, R25 ;  /* 0x0000000106197824 */ /* 0x000fe200078e0219 */
[----:B------:R-:W-:Y:S06]  /*12fc0*/  BRA `(.L_x_11648) ;  /* 0x0000000000147947 */ /* 0x000fec0003800000 */
.L_x_11643:
[----:B------:R-:W-:Y:S01]  /*12fd0*/  ULDC UR4, c[0x0][0xc3c] ;  /* 0x00030f0000047ab9 */ /* 0x000fe20000000800 */
[----:B------:R-:W-:Y:S02]  /*12fe0*/  IMAD.MOV.U32 R25, RZ, RZ, RZ ;  /* 0x000000ffff197224 */ /* 0x000fe400078e00ff */
[----:B------:R-:W-:Y:S02]  /*12ff0*/  IMAD.U32 R24, RZ, RZ, UR6 ;  /* 0x00000006ff187e24 */ /* 0x000fe4000f8e00ff */
[----:B------:R-:W-:Y:S02]  /*13000*/  IMAD.MOV.U32 R26, RZ, RZ, RZ ;  /* 0x000000ffff1a7224 */ /* 0x000fe400078e00ff */
[----:B------:R-:W-:-:S07]  /*13010*/  IMAD.U32 R27, RZ, RZ, UR4 ;  /* 0x00000004ff1b7e24 */ /* 0x000fce000f8e00ff */
.L_x_11648:
[----:B------:R-:W-:-:S13]  /*13020*/  ISETP.NE.AND P0, PT, R7, RZ, PT ;  /* 0x000000ff0700720c */ /* 0x000fda0003f05270 */
[----:B------:R-:W0:Y:S01]  /*13030*/  @!P0 S2R R3, SR_CgaCtaId ;  /* 0x0000000000038919 */ /* 0x000e220000008800 */
[----:B------:R-:W-:-:S04]  /*13040*/  @!P0 MOV R2, 0x400 ;  /* 0x0000040000028802 */ /* 0x000fc80000000f00 */
[----:B0-----:R-:W-:-:S05]  /*13050*/  @!P0 LEA R2, R3, R2, 0x18 ;  /* 0x0000000203028211 */ /* 0x001fca00078ec0ff */
[----:B------:R1:W-:Y:S01]  /*13060*/  @!P0 STS.128 [R2+0x228d0], R24 ;  /* 0x0228d01802008388 */ /* 0x0003e20000000c00 */
[----:B------:R-:W-:Y:S06]  /*13070*/  BAR.ARV 0x5, 0x180 ;  /* 0x0146000000007b1d */ /* 0x000fec0000002000 */
.L_x_11641:
        /* <DEDUP_REMOVED lines=29> */
.L_x_11720:
        /* <DEDUP_REMOVED lines=31> */
[----:B0-2-4-:R-:W-:Y:S06]  /*13440*/  @P1 BRA `(.L_x_11650) ;  /* 0x0000000000181947 */ /* 0x015fec0003800000 */
[----:B------:R-:W-:Y:S02]  /*13450*/  ULDC UR4, c[0x0][0x288] ;  /* 0x0000a20000047ab9 */ /* 0x000fe40000000800 */
[----:B-----5:R-:W-:Y:S01]  /*13460*/  IMAD.U32 R35, RZ, RZ, UR4 ;  /* 0x00000004ff237e24 */ /* 0x020fe2000f8e00ff */
[----:B------:R-:W-:Y:S06]  /*13470*/  @!P2 BRA `(.L_x_11650) ;  /* 0x00000000000ca947 */ /* 0x000fec0003800000 */
[----:B------:R-:W2:Y:S04]  /*13480*/  LDG.E R0, desc[UR48][R2.64] ;  /* 0x0000003002007981 */ /* 0x000ea8000c1e1900 */
[----:B------:R-:W2:Y:S02]  /*13490*/  LDG.E R35, desc[UR48][R2.64+0x4] ;  /* 0x0000043002237981 */ /* 0x000ea4000c1e1900 */
[----:B--2---:R-:W-:-:S07]  /*134a0*/  IMAD.IADD R35, R35, 0x1, -R0 ;  /* 0x0000000123237824 */ /* 0x004fce00078e0a00 */
.L_x_11650:
        /* <DEDUP_REMOVED lines=8> */
.L_x_11651:
        /* <DEDUP_REMOVED lines=9> */
.L_x_11652:
        /* <DEDUP_REMOVED lines=28> */
.L_x_11655:
[----:B------:R-:W-:-:S13]  /*13780*/  ISETP.NE.AND P0, PT, R3, 0x1, PT ;  /* 0x000000010300780c */ /* 0x000fda0003f05270 */
[----:B------:R-:W0:Y:S02]  /*13790*/  @P0 LDC.64 R4, c[0x0][0x9e8] ;  /* 0x00027a00ff040b82 */ /* 0x000e240000000a00 */
[----:B0-----:R-:W-:-:S05]  /*137a0*/  @P0 IMAD.HI.U32 R4, R0, R4, RZ ;  /* 0x0000000400040227 */ /* 0x001fca00078e00ff */
[----:B------:R-:W-:-:S07]  /*137b0*/  @P0 SHF.R.U32.HI R0, RZ, R5, R4 ;  /* 0x00000005ff000219 */ /* 0x000fce0000011604 */
.L_x_11656:
[----:B------:R-:W-:Y:S05]  /*137c0*/  BSYNC B0 ;  /* 0x0000000000007941 */ /* 0x000fea0003800000 */
.L_x_11654:
[----:B------:R-:W-:-:S05]  /*137d0*/  IMAD R5, R0, R3, R3 ;  /* 0x0000000300057224 */ /* 0x000fca00078e0203 */
[----:B------:R-:W-:-:S07]  /*137e0*/  VIMNMX R2, R2, R5, PT ;  /* 0x0000000502027248 */ /* 0x000fce0003fe0100 */
.L_x_11653:
        /* <DEDUP_REMOVED lines=9> */
[----:B------:R-:W-:Y:S02]  /*13880*/  SHF.R.U32.HI R5, RZ, 0x1f, R2 ;  /* 0x0000001fff057819 */ /* 0x000fe40000011602 */
[----:B------:R-:W-:Y:S01]  /*13890*/  IADD3 R4, R4, R19, -R35 ;  /* 0x0000001304047210 */ /* 0x000fe20007ffe823 */
[----:B------:R-:W-:Y:S01]  /*138a0*/  IMAD.HI R0, R0, 0x2aaaaaab, RZ ;  /* 0x2aaaaaab00007827 */ /* 0x000fe200078e02ff */
[----:B------:R-:W-:-:S03]  /*138b0*/  LEA.HI.SX32 R7, R2, R5, 0x1c ;  /* 0x0000000502077211 */ /* 0x000fc600078fe2ff */
[----:B------:R-:W-:Y:S01]  /*138c0*/  VIADD R2, R4, -UR4 ;  /* 0x8000000404027c36 */ /* 0x000fe20008000000 */
[----:B------:R-:W-:-:S04]  /*138d0*/  SHF.R.U32.HI R5, RZ, 0x1f, R0 ;  /* 0x0000001fff057819 */ /* 0x000fc80000011600 */
[----:B------:R-:W-:-:S04]  /*138e0*/  LEA.HI.SX32 R0, R0, R5, 0x1c ;  /* 0x0000000500007211 */ /* 0x000fc800078fe2ff */
[----:B------:R-:W-:Y:S01]  /*138f0*/  VIMNMX R0, R0, R7, PT ;  /* 0x0000000700007248 */ /* 0x000fe20003fe0100 */
        /* <DEDUP_REMOVED lines=12> */
.L_x_11659:
[----:B------:R-:W-:-:S13]  /*139c0*/  ISETP.NE.AND P0, PT, R3, 0x1, PT ;  /* 0x000000010300780c */ /* 0x000fda0003f05270 */
[----:B------:R-:W0:Y:S02]  /*139d0*/  @P0 LDC.64 R4, c[0x0][0x9e8] ;  /* 0x00027a00ff040b82 */ /* 0x000e240000000a00 */
[----:B0-----:R-:W-:-:S05]  /*139e0*/  @P0 IMAD.HI.U32 R4, R6, R4, RZ ;  /* 0x0000000406040227 */ /* 0x001fca00078e00ff */
[----:B------:R-:W-:-:S07]  /*139f0*/  @P0 SHF.R.U32.HI R6, RZ, R5, R4 ;  /* 0x00000005ff060219 */ /* 0x000fce0000011604 */
.L_x_11660:
[----:B------:R-:W-:Y:S05]  /*13a00*/  BSYNC B0 ;  /* 0x0000000000007941 */ /* 0x000fea0003800000 */
.L_x_11658:
[----:B------:R-:W-:-:S05]  /*13a10*/  IMAD R3, R6, R3, RZ ;  /* 0x0000000306037224 */ /* 0x000fca00078e02ff */
[----:B------:R-:W-:-:S07]  /*13a20*/  VIMNMX R2, R2, R3, !PT ;  /* 0x0000000302027248 */ /* 0x000fce0007fe0100 */
.L_x_11657:
[----:B------:R-:W-:Y:S01]  /*13a30*/  IMAD.HI R2, R2, 0x2aaaaaab, RZ ;  /* 0x2aaaaaab02027827 */ /* 0x000fe200078e02ff */
[----:B------:R-:W-:Y:S04]  /*13a40*/  BSSY B0, `(.L_x_11661) ;  /* 0x0000029000007945 */ /* 0x000fe80003800000 */
[----:B------:R-:W-:-:S04]  /*13a50*/  SHF.R.U32.HI R3, RZ, 0x1f, R2 ;  /* 0x0000001fff037819 */ /* 0x000fc80000011602 */
[----:B------:R-:W-:Y:S02]  /*13a60*/  LEA.HI.SX32 R3, R2, R3, 0x1c ;  /* 0x0000000302037211 */ /* 0x000fe400078fe2ff */
[----:B------:R-:W-:Y:S02]  /*13a70*/  LOP3.LUT R2, R26, 0xff000000, RZ, 0xc0, !PT ;  /* 0xff0000001a027812 */ /* 0x000fe400078ec0ff */
        /* <DEDUP_REMOVED lines=12> */
[----:B0-----:R-:W-:Y:S02]  /*13b40*/  IABS R6, R5 ;  /* 0x0000000500067213 */ /* 0x001fe40000000000 */
[----:B------:R-:W-:Y:S02]  /*13b50*/  IADD3 R8, R5, -0x1, R0 ;  /* 0xffffffff05087810 */ /* 0x000fe40007ffe000 */
[----:B------:R-:W0:Y:S03]  /*13b60*/  I2F.RP R7, R6 ;  /* 0x0000000600077306 */ /* 0x000e260000209400 */
[----:B------:R-:W-:-:S05]  /*13b70*/  IMAD.IADD R8, R8, 0x1, -R29 ;  /* 0x0000000108087824 */ /* 0x000fca00078e0a1d */
        /* <DEDUP_REMOVED lines=21> */
.L_x_11662:
[----:B------:R-:W-:Y:S05]  /*13cd0*/  BSYNC B0 ;  /* 0x0000000000007941 */ /* 0x000fea0003800000 */
.L_x_11661:
[-C--:B------:R-:W-:Y:S01]  /*13ce0*/  IMAD R29, R4, R2.reuse, R29 ;  /* 0x00000002041d7224 */ /* 0x080fe200078e021d */
[----:B------:R-:W-:Y:S04]  /*13cf0*/  BSSY B7, `(.L_x_11663) ;  /* 0x0000348000077945 */ /* 0x000fe80003800000 */
[----:B------:R-:W-:-:S04]  /*13d00*/  VIADDMNMX R31, R29, R2, R0, PT ;  /* 0x000000021d1f7246 */ /* 0x000fc80003800100 */
[----:B------:R-:W-:Y:S01]  /*13d10*/  ISETP.GT.AND P0, PT, R31, R29, PT ;  /* 0x0000001d1f00720c */ /* 0x000fe20003f04270 */
[----:B------:R0:W-:-:S12]  /*13d20*/  STL [R1], R31 ;  /* 0x0000001f01007387 */ /* 0x0001d80000100800 */
        /* <DEDUP_REMOVED lines=18> */
.L_x_11664:
        /* <DEDUP_REMOVED lines=20> */
.L_x_11667:
[----:B------:R-:W-:Y:S05]  /*13f90*/  BSYNC B6 ;  /* 0x0000000000067941 */ /* 0x000fea0003800000 */
.L_x_11666:
        /* <DEDUP_REMOVED lines=20> */
.L_x_11670:
        /* <DEDUP_REMOVED lines=15> */
.L_x_11669:
[----:B------:R-:W-:Y:S05]  /*141d0*/  BSYNC B6 ;  /* 0x0000000000067941 */ /* 0x000fea0003800000 */
.L_x_11668:
        /* <DEDUP_REMOVED lines=10> */
[----:B------:R-:W-:-:S04]  /*14280*/  LOP3.LUT R20, R20, 0x38, RZ, 0xc0, !PT ;  /* 0x0000003814147812 */ /* 0x000fc800078ec0ff */
[C---:B------:R-:W-:Y:S01]  /*14290*/  LOP3.LUT R22, R20.reuse, 0x40, RZ, 0xfc, !PT ;  /* 0x0000004014167812 */ /* 0x040fe200078efcff */
[----:B---3--:R-:W-:Y:S01]  /*142a0*/  @P0 IMAD.WIDE R2, R27, 0x4, R2 ;  /* 0x000000041b020825 */ /* 0x008fe200078e0202 */
[----:B------:R-:W-:-:S04]  /*142b0*/  LOP3.LUT R20, R20, 0x80, RZ, 0xfc, !PT ;  /* 0x0000008014147812 */ /* 0x000fc800078efcff */
[----:B------:R0:W5:Y:S01]  /*142c0*/  @P0 LDG.E R25, desc[UR48][R2.64] ;  /* 0x0000003002190981 */ /* 0x000162000c1e1900 */
[----:B------:R-:W-:Y:S01]  /*142d0*/  ISETP.GE.AND P0, PT, R20, UR4, PT ;  /* 0x0000000414007c0c */ /* 0x000fe2000bf06270 */
[----:B-1----:R-:W-:Y:S01]  /*142e0*/  IMAD.SHL.U32 R21, R21, 0x8, RZ ;  /* 0x0000000815157824 */ /* 0x002fe200078e00ff */
[----:B------:R-:W-:Y:S01]  /*142f0*/  ISETP.GE.AND P1, PT, R22, UR4, PT ;  /* 0x0000000416007c0c */ /* 0x000fe2000bf26270 */
[----:B------:R-:W1:Y:S01]  /*14300*/  S2R R20, SR_TID.X ;  /* 0x0000000000147919 */ /* 0x000e620000002100 */
[----:B------:R-:W-:Y:S01]  /*14310*/  LOP3.LUT R16, R16, 0xfffffffe, RZ, 0xc0, !PT ;  /* 0xfffffffe10107812 */ /* 0x000fe200078ec0ff */
[----:B------:R-:W-:Y:S01]  /*14320*/  UMOV UR5, 0xffffffff ;  /* 0xffffffff00057882 */ /* 0x000fe20000000000 */
[----:B------:R-:W-:Y:S01]  /*14330*/  LOP3.LUT R21, R21, 0x38, RZ, 0xc0, !PT ;  /* 0x0000003815157812 */ /* 0x000fe200078ec0ff */
[----:B------:R-:W-:Y:S01]  /*14340*/  VIADD R0, R31, 0xffffffff ;  /* 0xffffffff1f007836 */ /* 0x000fe20000000000 */
[----:B------:R-:W-:Y:S02]  /*14350*/  LOP3.LUT R16, R16, 0xffffffef, RZ, 0xc0, !PT ;  /* 0xffffffef10107812 */ /* 0x000fe400078ec0ff */
[----:B------:R-:W-:-:S02]  /*14360*/  ISETP.GE.AND P2, PT, R21, UR4, PT ;  /* 0x0000000415007c0c */ /* 0x000fc4000bf46270 */
[----:B------:R-:W-:-:S03]  /*14370*/  LOP3.LUT R21, R21, 0xc0, RZ, 0xfc, !PT ;  /* 0x000000c015157812 */ /* 0x000fc600078efcff */
[----:B------:R-:W-:-:S08]  /*14380*/  @P1 LOP3.LUT R16, R16, 0x10, RZ, 0xfc, !PT ;  /* 0x0000001010101812 */ /* 0x000fd000078efcff */
[----:B------:R-:W-:-:S04]  /*14390*/  @P2 LOP3.LUT R16, R16, 0x1, RZ, 0xfc, !PT ;  /* 0x0000000110102812 */ /* 0x000fc800078efcff */
[----:B------:R-:W-:-:S04]  /*143a0*/  LOP3.LUT R16, R16, 0xfffffff7, RZ, 0xc0, !PT ;  /* 0xfffffff710107812 */ /* 0x000fc800078ec0ff */
[----:B------:R-:W-:Y:S02]  /*143b0*/  @P0 LOP3.LUT R16, R16, 0x8, RZ, 0xfc, !PT ;  /* 0x0000000810100812 */ /* 0x000fe400078efcff */
[----:B------:R-:W-:Y:S02]  /*143c0*/  ISETP.GE.AND P0, PT, R21, UR4, PT ;  /* 0x0000000415007c0c */ /* 0x000fe4000bf06270 */
[----:B-1----:R-:W-:Y:S02]  /*143d0*/  LOP3.LUT R20, R20, 0x7f, RZ, 0xc0, !PT ;  /* 0x0000007f14147812 */ /* 0x002fe400078ec0ff */
[----:B------:R-:W-:Y:S02]  /*143e0*/  LOP3.LUT R16, R16, 0xfffffffb, RZ, 0xc0, !PT ;  /* 0xfffffffb10107812 */ /* 0x000fe400078ec0ff */
[----:B------:R-:W-:Y:S02]  /*143f0*/  SHF.R.U32.HI R22, RZ, 0x3, R20 ;  /* 0x00000003ff167819 */ /* 0x000fe40000011614 */
[----:B------:R-:W1:Y:S05]  /*14400*/  S2R R20, SR_TID.X ;  /* 0x0000000000147919 */ /* 0x000e6a0000002100 */
[----:B------:R-:W-:Y:S01]  /*14410*/  @P0 LOP3.LUT R16, R16, 0x4, RZ, 0xfc, !PT ;  /* 0x0000000410100812 */ /* 0x000fe200078efcff */
[----:B-1----:R-:W-:-:S05]  /*14420*/  IMAD.SHL.U32 R20, R20, 0x10, RZ ;  /* 0x0000001014147824 */ /* 0x002fca00078e00ff */
[----:B------:R-:W-:-:S05]  /*14430*/  LOP3.LUT R20, R22, 0x70, R20, 0xf8, !PT ;  /* 0x0000007016147812 */ /* 0x000fca00078ef814 */
[----:B------:R-:W-:Y:S01]  /*14440*/  IMAD R34, R0, 0x60, R20 ;  /* 0x0000006000227824 */ /* 0x000fe200078e0214 */
[----:B0-2---:R-:W-:Y:S06]  /*14450*/  BRA.DIV UR5, `(.L_x_11671) ;  /* 0x0000004605147947 */ /* 0x005fec000b800000 */
.L_x_11737:
[----:B------:R-:W-:Y:S01]  /*14460*/  ISETP.NE.AND P1, PT, R8, 0x1, PT ;  /* 0x000000010800780c */ /* 0x000fe20003f25270 */
[----:B------:R-:W-:Y:S01]  /*14470*/  IMAD.MOV.U32 R32, RZ, RZ, RZ ;  /* 0x000000ffff207224 */ /* 0x000fe200078e00ff */
[C---:B------:R-:W-:Y:S01]  /*14480*/  ISETP.GE.AND P0, PT, R34.reuse, R19, PT ;  /* 0x000000132200720c */ /* 0x040fe20003f06270 */
[----:B------:R-:W-:Y:S01]  /*14490*/  IMAD.IADD R34, R34, 0x1, R30 ;  /* 0x0000000122227824 */ /* 0x000fe200078e021e */
[----:B-----5:R-:W-:Y:S02]  /*144a0*/  SHF.R.S32.HI R31, RZ, 0x1f, R25 ;  /* 0x0000001fff1f7819 */ /* 0x020fe40000011419 */
[----:B------:R-:W-:Y:S01]  /*144b0*/  ISETP.GT.U32.OR P0, PT, R20, 0x5f, P0 ;  /* 0x0000005f1400780c */ /* 0x000fe20000704470 */
[----:B------:R-:W-:Y:S01]  /*144c0*/  IMAD.MOV.U32 R6, RZ, RZ, R34 ;  /* 0x000000ffff067224 */ /* 0x000fe200078e0022 */
[----:B------:R-:W-:-:S05]  /*144d0*/  LOP3.LUT R16, R16, 0xffffff7f, RZ, 0xc0, !PT ;  /* 0xffffff7f10107812 */ /* 0x000fca00078ec0ff */
[----:B------:R-:W0:Y:S01]  /*144e0*/  @P1 LDC R3, c[0x0][0x434] ;  /* 0x00010d00ff031b82 */ /* 0x000e220000000800 */
[----:B------:R-:W-:-:S07]  /*144f0*/  @P1 LOP3.LUT R16, R16, 0x80, RZ, 0xfc, !PT ;  /* 0x0000008010101812 */ /* 0x000fce00078efcff */
[----:B------:R-:W1:Y:S08]  /*14500*/  @P1 LDC R2, c[0x0][0x438] ;  /* 0x00010e00ff021b82 */ /* 0x000e700000000800 */
[----:B------:R-:W2:Y:S01]  /*14510*/  @!P0 LDC.64 R4, c[0x0][0x428] ;  /* 0x00010a00ff048b82 */ /* 0x000ea20000000a00 */
[----:B0-----:R-:W-:-:S05]  /*14520*/  @P1 IMAD.HI.U32 R3, R34, R3, RZ ;  /* 0x0000000322031227 */ /* 0x001fca00078e00ff */
[----:B-1----:R-:W-:-:S04]  /*14530*/  @P1 SHF.R.U32.HI R6, RZ, R2, R3 ;  /* 0x00000002ff061219 */ /* 0x002fc80000011603 */
[--C-:B------:R-:W-:Y:S01]  /*14540*/  @!P0 SHF.R.S32.HI R3, RZ, 0x1f, R6.reuse ;  /* 0x0000001fff038819 */ /* 0x100fe20000011406 */
[----:B------:R-:W-:Y:S02]  /*14550*/  @!P0 IMAD.MOV.U32 R2, RZ, RZ, R6 ;  /* 0x000000ffff028224 */ /* 0x000fe400078e0006 */
[-C--:B--2---:R-:W-:Y:S02]  /*14560*/  @!P0 IMAD R7, R31, R4.reuse, RZ ;  /* 0x000000041f078224 */ /* 0x084fe400078e02ff */
[----:B------:R-:W-:-:S04]  /*14570*/  @!P0 IMAD.WIDE.U32 R2, R25, R4, R2 ;  /* 0x0000000419028225 */ /* 0x000fc800078e0002 */
[----:B------:R-:W-:Y:S02]  /*14580*/  @!P0 IMAD R7, R25, R5, R7 ;  /* 0x0000000519078224 */ /* 0x000fe400078e0207 */
[----:B------:R-:W0:Y:S02]  /*14590*/  @!P0 LDC.64 R4, c[0x0][0x418] ;  /* 0x00010600ff048b82 */ /* 0x000e240000000a00 */
[----:B------:R-:W-:Y:S02]  /*145a0*/  @!P0 IMAD.IADD R7, R3, 0x1, R7 ;  /* 0x0000000103078824 */ /* 0x000fe400078e0207 */
[----:B------:R-:W-:-:S04]  /*145b0*/  IMAD.MOV R3, RZ, RZ, -R6 ;  /* 0x000000ffff037224 */ /* 0x000fc800078e0a06 */
[----:B------:R-:W-:Y:S01]  /*145c0*/  IMAD R34, R8, R3, R34 ;  /* 0x0000000308227224 */ /* 0x000fe200078e0222 */
[----:B------:R-:W-:Y:S02]  /*145d0*/  SEL R3, RZ, 0x1, P2 ;  /* 0x00000001ff037807 */ /* 0x000fe40001000000 */
[----:B0-----:R-:W-:-:S04]  /*145e0*/  @!P0 LEA R4, P1, R2, R4, 0x2 ;  /* 0x0000000402048211 */ /* 0x001fc800078210ff */
[----:B------:R-:W-:Y:S01]  /*145f0*/  @!P0 LEA.HI.X R5, R2, R5, R7, 0x2, P1 ;  /* 0x0000000502058211 */ /* 0x000fe200008f1407 */
[----:B------:R-:W-:Y:S01]  /*14600*/  IMAD.U32 R2, RZ, RZ, UR36 ;  /* 0x00000024ff027e24 */ /* 0x000fe2000f8e00ff */
[----:B------:R0:W-:Y:S04]  /*14610*/  STL [R1+0x10], R3 ;  /* 0x0000100301007387 */ /* 0x0001e80000100800 */
[----:B------:R0:W5:Y:S01]  /*14620*/  @!P0 LDG.E R32, desc[UR48][R4.64] ;  /* 0x0000003004208981 */ /* 0x000162000c1e1900 */
[----:B------:R-:W-:Y:S02]  /*14630*/  ISETP.NE.AND P0, PT, R2, 0x3, PT ;  /* 0x000000030200780c */ /* 0x000fe40003f05270 */
[----:B------:R-:W-:Y:S02]  /*14640*/  ISETP.GT.U32.AND P1, PT, R20, 0x5f, PT ;  /* 0x0000005f1400780c */ /* 0x000fe40003f24070 */
[----:B------:R-:W-:-:S02]  /*14650*/  LOP3.LUT R16, R16, 0xffffffbf, RZ, 0xc0, !PT ;  /* 0xffffffbf10107812 */ /* 0x000fc400078ec0ff */
[----:B------:R-:W-:-:S07]  /*14660*/  LOP3.LUT R26, R26, 0xffff, RZ, 0xc0, !PT ;  /* 0x0000ffff1a1a7812 */ /* 0x000fce00078ec0ff */
[----:B------:R-:W-:-:S04]  /*14670*/  @P0 LOP3.LUT R16, R16, 0x40, RZ, 0xfc, !PT ;  /* 0x0000004010100812 */ /* 0x000fc800078efcff */
[----:B------:R-:W-:-:S04]  /*14680*/  LOP3.LUT R16, R16, 0xffffffdf, RZ, 0xc0, !PT ;  /* 0xffffffdf10107812 */ /* 0x000fc800078ec0ff */
[----:B------:R-:W-:Y:S01]  /*14690*/  @P1 LOP3.LUT R16, R16, 0x20, RZ, 0xfc, !PT ;  /* 0x0000002010101812 */ /* 0x000fe200078efcff */
[----:B0-----:R-:W-:Y:S06]  /*146a0*/  @!P0 BRA `(.L_x_11672) ;  /* 0x0000000000048947 */ /* 0x001fec0003800000 */
[----:B------:R-:W-:Y:S01]  /*146b0*/  BPT.TRAP 0x1 ;  /* 0x000000040000795c */ /* 0x000fe20000300000 */
.L_x_11672:
[----:B------:R-:W-:Y:S01]  /*146c0*/  IMAD R22, R0, -0x60, R19 ;  /* 0xffffffa000167824 */ /* 0x000fe200078e0213 */
[----:B------:R-:W-:Y:S01]  /*146d0*/  SHF.L.U32 R0, R23, 0x1f, RZ ;  /* 0x0000001f17007819 */ /* 0x000fe200000006ff */
[----:B------:R-:W-:Y:S01]  /*146e0*/  IMAD R19, R18, 0x8, R17 ;  /* 0x0000000812137824 */ /* 0x000fe200078e0211 */
[----:B------:R-:W-:Y:S03]  /*146f0*/  BSSY B0, `(.L_x_11673) ;  /* 0x0000003000007945 */ /* 0x000fe60003800000 */
[----:B------:R-:W0:Y:S02]  /*14700*/  SYNCS.PHASECHK.TRANS64.TRYWAIT P0, [R19+URZ+0x22840], R0 ;  /* 0x02284000130075a7 */ /* 0x000e24000800017f */
[----:B0-----:R-:W-:Y:S05]  /*14710*/  @!P0 BRA `(.L_x_11674) ;  /* 0x0000004000988947 */ /* 0x001fea0003800000 */
.L_x_11738:
[----:B------:R-:W-:Y:S05]  /*14720*/  BSYNC B0 ;  /* 0x0000000000007941 */ /* 0x000fea0003800000 */
.L_x_11673:
[----:B0-----:R-:W-:Y:S01]  /*14730*/  SHF.R.S32.HI R0, RZ, 0x1f, R34 ;  /* 0x0000001fff007819 */ /* 0x001fe20000011422 */
[----:B------:R-:W-:Y:S01]  /*14740*/  ULDC.64 UR4, c[0x0][0x300] ;  /* 0x0000c00000047ab9 */ /* 0x000fe20000000a00 */
[----:B------:R-:W0:Y:S01]  /*14750*/  S2R R7, SR_TID.X ;  /* 0x0000000000077919 */ /* 0x000e220000002100 */
[----:B-----5:R-:W-:Y:S01]  /*14760*/  SHF.R.S32.HI R4, RZ, 0x1f, R32 ;  /* 0x0000001fff047819 */ /* 0x020fe20000011420 */
[----:B------:R-:W-:Y:S01]  /*14770*/  ULDC.64 UR6, c[0x0][0x2e8] ;  /* 0x0000ba0000067ab9 */ /* 0x000fe20000000a00 */
[----:B------:R-:W-:Y:S01]  /*14780*/  IMAD R3, R0, UR4, RZ ;  /* 0x0000000400037c24 */ /* 0x000fe2000f8e02ff */
[----:B------:R1:W-:Y:S01]  /*14790*/  STL [R1+0x4], R0 ;  /* 0x0000040001007387 */ /* 0x0003e20000100800 */
[----:B------:R-:W-:-:S03]  /*147a0*/  LOP3.LUT R16, R16, 0xfffffffd, RZ, 0xc0, !PT ;  /* 0xfffffffd10107812 */ /* 0x000fc600078ec0ff */
[----:B------:R2:W-:Y:S01]  /*147b0*/  STL [R1+0x8], R4 ;  /* 0x0000080401007387 */ /* 0x0005e20000100800 */
[C---:B-1----:R-:W-:Y:S02]  /*147c0*/  IMAD R0, R34.reuse, UR5, R3 ;  /* 0x0000000522007c24 */ /* 0x042fe4000f8e0203 */
[----:B------:R-:W-:Y:S01]  /*147d0*/  IMAD.WIDE.U32 R2, R34, UR4, RZ ;  /* 0x0000000422027c25 */ /* 0x000fe2000f8e00ff */
        /* <DEDUP_REMOVED lines=76> */
.L_x_11752:
        /* <DEDUP_REMOVED lines=10> */
.L_x_11676:
        /* <DEDUP_REMOVED lines=11> */
.L_x_11677:
        /* <DEDUP_REMOVED lines=23> */
.L_x_11679:
[----:B------:R-:W-:Y:S05]  /*14f60*/  BSYNC B6 ;  /* 0x0000000000067941 */ /* 0x000fea0003800000 */
.L_x_11678:
[----:B------:R-:W2:Y:S01]  /*14f70*/  S2R R20, SR_TID.X ;  /* 0x0000000000147919 */ /* 0x000ea20000002100 */
[----:B------:R-:W3:Y:S01]  /*14f80*/  LDC R21, c[0x0][0x448] ;  /* 0x00011200ff157b82 */ /* 0x000ee20000000800 */
[----:B------:R-:W-:Y:S01]  /*14f90*/  SHF.R.S32.HI R0, RZ, 0x1f, R37 ;  /* 0x0000001fff007819 */ /* 0x000fe20000011425 */
[----:B------:R-:W-:Y:S01]  /*14fa0*/  ULDC.64 UR4, c[0x0][0x298] ;  /* 0x0000a60000047ab9 */ /* 0x000fe20000000a00 */
[----:B------:R-:W-:Y:S01]  /*14fb0*/  LOP3.LUT P6, RZ, R16, 0x200, RZ, 0xc0, !PT ;  /* 0x0000020010ff7812 */ /* 0x000fe200078cc0ff */
[----:B0-----:R-:W-:Y:S01]  /*14fc0*/  IMAD.WIDE.U32 R2, R37, UR4, RZ ;  /* 0x0000000425027c25 */ /* 0x001fe2000f8e00ff */
[----:B------:R-:W-:Y:S01]  /*14fd0*/  SHF.R.S32.HI R4, RZ, 0x1f, R27 ;  /* 0x0000001fff047819 */ /* 0x000fe2000001141b */
[----:B------:R-:W0:Y:S02]  /*14fe0*/  S2R R7, SR_TID.X ;  /* 0x0000000000077919 */ /* 0x000e240000002100 */
[----:B------:R-:W-:Y:S01]  /*14ff0*/  IMAD R0, R0, UR4, RZ ;  /* 0x0000000400007c24 */ /* 0x000fe2000f8e02ff */
[----:B------:R-:W-:-:S03]  /*15000*/  SEL R4, R4, RZ, !P6 ;  /* 0x000000ff04047207 */ /* 0x000fc60007000000 */
[----:B------:R-:W-:Y:S01]  /*15010*/  IMAD R0, R37, UR5, R0 ;  /* 0x0000000525007c24 */ /* 0x000fe2000f8e0200 */
[----:B------:R-:W-:-:S03]  /*15020*/  ULDC.64 UR4, c[0x0][0x2d8] ;  /* 0x0000b60000047ab9 */ /* 0x000fc60000000a00 */
[----:B------:R-:W-:Y:S01]  /*15030*/  IMAD.IADD R3, R3, 0x1, R0 ;  /* 0x0000000103037824 */ /* 0x000fe200078e0200 */
[----:B------:R-:W-:Y:S01]  /*15040*/  SEL R0, R27, RZ, !P6 ;  /* 0x000000ff1b007207 */ /* 0x000fe20007000000 */
[----:B------:R-:W-:Y:S01]  /*15050*/  IMAD.WIDE.U32 R2, R26, UR4, R2 ;  /* 0x000000041a027c25 */ /* 0x000fe2000f8e0002 */
[----:B---3--:R-:W-:-:S03]  /*15060*/  ISETP.NE.AND P6, PT, R21, 0x1, PT ;  /* 0x000000011500780c */ /* 0x008fc60003fc5270 */
[----:B------:R-:W-:Y:S01]  /*15070*/  IMAD R3, R26, UR5, R3 ;  /* 0x000000051a037c24 */ /* 0x000fe2000f8e0203 */
[----:B------:R-:W-:Y:S02]  /*15080*/  ULDC.64 UR4, c[0x0][0x2e0] ;  /* 0x0000b80000047ab9 */ /* 0x000fe40000000a00 */
[----:B------:R-:W-:Y:S02]  /*15090*/  IMAD R4, R4, UR4, RZ ;  /* 0x0000000404047c24 */ /* 0x000fe4000f8e02ff */
[----:B------:R-:W-:Y:S01]  /*150a0*/  IMAD.WIDE.U32 R2, R0, UR4, R2 ;  /* 0x0000000400027c25 */ /* 0x000fe2000f8e0002 */
[----:B--2---:R-:W-:-:S03]  /*150b0*/  LOP3.LUT R20, R20, 0x7f, RZ, 0xc0, !PT ;  /* 0x0000007f14147812 */ /* 0x004fc600078ec0ff */
[----:B------:R-:W-:Y:S01]  /*150c0*/  IMAD R4, R0, UR5, R4 ;  /* 0x0000000500047c24 */ /* 0x000fe2000f8e0204 */
[----:B------:R-:W-:Y:S01]  /*150d0*/  SHF.R.U32.HI R21, RZ, 0x3, R20 ;  /* 0x00000003ff157819 */ /* 0x000fe20000011614 */
[----:B------:R-:W-:Y:S01]  /*150e0*/  ULDC.64 UR4, c[0x0][0x2d0] ;  /* 0x0000b40000047ab9 */ /* 0x000fe20000000a00 */
[----:B------:R-:W2:Y:S01]  /*150f0*/  S2R R20, SR_TID.X ;  /* 0x0000000000147919 */ /* 0x000ea20000002100 */
[----:B------:R-:W3:Y:S01]  /*15100*/  @P6 LDC R6, c[0x0][0x44c] ;  /* 0x00011300ff066b82 */ /* 0x000ee20000000800 */
[----:B------:R-:W-:Y:S02]  /*15110*/  IMAD.IADD R3, R3, 0x1, R4 ;  /* 0x0000000103037824 */ /* 0x000fe400078e0204 */
[----:B0-----:R-:W-:-:S05]  /*15120*/  IMAD.SHL.U32 R7, R7, 0x8, RZ ;  /* 0x0000000807077824 */ /* 0x001fca00078e00ff */
[----:B------:R-:W0:Y:S01]  /*15130*/  @P6 LDC R5, c[0x0][0x450] ;  /* 0x00011400ff056b82 */ /* 0x000e220000000800 */
[----:B------:R-:W-:Y:S01]  /*15140*/  LOP3.LUT R7, R7, 0x38, RZ, 0xc0, !PT ;  /* 0x0000003807077812 */ /* 0x000fe200078ec0ff */
[----:B--2---:R-:W-:-:S05]  /*15150*/  IMAD.SHL.U32 R20, R20, 0x10, RZ ;  /* 0x0000001014147824 */ /* 0x004fca00078e00ff */
[----:B------:R-:W-:-:S05]  /*15160*/  LOP3.LUT R20, R21, 0x70, R20, 0xf8, !PT ;  /* 0x0000007015147812 */ /* 0x000fca00078ef814 */
[----:B------:R-:W-:Y:S02]  /*15170*/  IMAD.IADD R0, R20, 0x1, R33 ;  /* 0x0000000114007824 */ /* 0x000fe400078e0221 */
[----:B------:R-:W2:Y:S02]  /*15180*/  S2R R20, SR_TID.X ;  /* 0x0000000000147919 */ /* 0x000ea40000002100 */
[----:B---3--:R-:W-:-:S04]  /*15190*/  @P6 IMAD.HI.U32 R6, R0, R6, RZ ;  /* 0x0000000600066227 */ /* 0x008fc800078e00ff */
[----:B------:R-:W-:Y:S01]  /*151a0*/  IMAD.MOV.U32 R4, RZ, RZ, R0 ;  /* 0x000000ffff047224 */ /* 0x000fe200078e0000 */
[----:B0-----:R-:W-:Y:S02]  /*151b0*/  @P6 SHF.R.U32.HI R4, RZ, R5, R6 ;  /* 0x00000005ff046219 */ /* 0x001fe40000011606 */
[----:B------:R-:W0:Y:S03]  /*151c0*/  LDC R6, c[0x0][0x448] ;  /* 0x00011200ff067b82 */ /* 0x000e260000000800 */
[----:B------:R-:W-:Y:S02]  /*151d0*/  IMAD.MOV R5, RZ, RZ, -R4 ;  /* 0x000000ffff057224 */ /* 0x000fe400078e0a04 */
[----:B------:R-:W-:Y:S01]  /*151e0*/  IMAD.WIDE.U32 R2, R4, UR4, R2 ;  /* 0x0000000404027c25 */ /* 0x000fe2000f8e0002 */
[----:B--2---:R-:W-:-:S03]  /*151f0*/  LOP3.LUT R20, R20, 0x7f, RZ, 0xc0, !PT ;  /* 0x0000007f14147812 */ /* 0x004fc600078ec0ff */
[----:B0-----:R-:W-:Y:S01]  /*15200*/  IMAD R0, R6, R5, R0 ;  /* 0x0000000506007224 */ /* 0x001fe200078e0200 */
[----:B------:R-:W-:Y:S02]  /*15210*/  SHF.R.S32.HI R5, RZ, 0x1f, R4 ;  /* 0x0000001fff057819 */ /* 0x000fe40000011404 */
[----:B------:R-:W-:-:S03]  /*15220*/  SHF.R.U32.HI R8, RZ, 0x3, R20 ;  /* 0x00000003ff087819 */ /* 0x000fc60000011614 */
        /* <DEDUP_REMOVED lines=14> */
[----:B------:R-:W-:-:S03]  /*15310*/  UMOV UR5, 0xffffffff ;  /* 0xffffffff00057882 */ /* 0x000fc60000000000 */
[----:B------:R-:W-:Y:S07]  /*15320*/  BRA.DIV UR5, `(.L_x_11680) ;  /* 0x0000003e05a87947 */ /* 0x000fee000b800000 */
[----:B------:R-:W0:Y:S01]  /*15330*/  SHFL.IDX PT, R3, R0, RZ, 0x181f ;  /* 0x00181fff00037589 */ /* 0x000e2200000e0000 */
[----:B------:R-:W-:Y:S02]  /*15340*/  IMAD R35, R35, R6, RZ ;  /* 0x0000000623237224 */ /* 0x000fe400078e02ff */
[----:B------:R-:W-:Y:S01]  /*15350*/  IMAD.IADD R33, R8, 0x1, R33 ;  /* 0x0000000108217824 */ /* 0x000fe200078e0221 */
[----:B------:R-:W2:Y:S03]  /*15360*/  SHFL.IDX PT, R2, R4, RZ, 0x181f ;  /* 0x00181fff04027589 */ /* 0x000ea600000e0000 */
[C---:B------:R-:W-:Y:S01]  /*15370*/  VIADD R5, R33.reuse, 0x10 ;  /* 0x0000001021057836 */ /* 0x040fe20000000000 */
[----:B------:R-:W-:Y:S01]  /*15380*/  ISETP.GE.AND P0, PT, R33, R35, PT ;  /* 0x000000232100720c */ /* 0x000fe20003f06270 */
[----:B------:R-:W-:-:S12]  /*15390*/  SHFL.IDX PT, R14, R0, 0x7, 0x181f ;  /* 0x00f81f00000e7f89 */ /* 0x000fd800000e0000 */
[----:B0-----:R-:W-:-:S05]  /*153a0*/  @!P0 LEA R3, P2, R7, R3, 0x1 ;  /* 0x0000000307038211 */ /* 0x001fca00078408ff */
[----:B--2---:R-:W-:-:S05]  /*153b0*/  @!P0 IMAD.X R2, RZ, RZ, R2, P2 ;  /* 0x000000ffff028224 */ /* 0x004fca00010e0602 */
[----:B------:R-:W-:-:S04]  /*153c0*/  @!P0 LOP3.LUT R3, R3, R2, RZ, 0x3c, !PT ;  /* 0x0000000203038212 */ /* 0x000fc800078e3cff */
[----:B------:R-:W-:-:S04]  /*153d0*/  @!P0 LOP3.LUT R2, R3, R2, RZ, 0x3c, !PT ;  /* 0x0000000203028212 */ /* 0x000fc800078e3cff */
[----:B------:R-:W-:-:S05]  /*153e0*/  @!P0 LOP3.LUT R3, R3, R2, RZ, 0x3c, !PT ;  /* 0x0000000203038212 */ /* 0x000fca00078e3cff */
[----:B------:R0:W-:Y:S01]  /*153f0*/  @!P0 LDGSTS.E.BYPASS.LTC128B.128 [R36+0x18400], desc[UR48][R2.64], !P1 ;  /* 0x1840000002248fae */ /* 0x0001e2000c901d70 */
[----:B------:R-:W-:Y:S01]  /*15400*/  ISETP.GE.AND P0, PT, R5, R35, PT ;  /* 0x000000230500720c */ /* 0x000fe20003f06270 */
[----:B------:R-:W-:Y:S02]  /*15410*/  VIADD R5, R33, 0x20 ;  /* 0x0000002021057836 */ /* 0x000fe40000000000 */
[----:B0-----:R-:W0:Y:S04]  /*15420*/  SHFL.IDX PT, R3, R0, 0x1, 0x181f ;  /* 0x00381f0000037f89 */ /* 0x001e2800000e0000 */
[----:B------:R-:W2:Y:S06]  /*15430*/  SHFL.IDX PT, R2, R4, 0x1, 0x181f ;  /* 0x00381f0004027f89 */ /* 0x000eac00000e0000 */
        /* <DEDUP_REMOVED lines=46> */
[----:B------:R-:W-:-:S03]  /*15720*/  ISETP.GE.AND P0, PT, R5, R35, PT ;  /* 0x000000230500720c */ /* 0x000fc60003f06270 */
[----:B0-----:R-:W0:Y:S04]  /*15730*/  SHFL.IDX PT, R3, R0, 0x6, 0x181f ;  /* 0x00d81f0000037f89 */ /* 0x001e2800000e0000 */
[----:B------:R-:W2:Y:S04]  /*15740*/  SHFL.IDX PT, R2, R4, 0x6, 0x181f ;  /* 0x00d81f0004027f89 */ /* 0x000ea800000e0000 */
[----:B------:R-:W3:Y:S02]  /*15750*/  SHFL.IDX PT, R4, R4, 0x7, 0x181f ;  /* 0x00f81f0004047f89 */ /* 0x000ee400000e0000 */
[----:B0-----:R-:W-:-:S05]  /*15760*/  @!P0 LEA R3, P2, R7, R3, 0x1 ;  /* 0x0000000307038211 */ /* 0x001fca00078408ff */
[----:B--2---:R-:W-:-:S05]  /*15770*/  @!P0 IMAD.X R2, RZ, RZ, R2, P2 ;  /* 0x000000ffff028224 */ /* 0x004fca00010e0602 */
[----:B------:R-:W-:-:S04]  /*15780*/  @!P0 LOP3.LUT R3, R3, R2, RZ, 0x3c, !PT ;  /* 0x0000000203038212 */ /* 0x000fc800078e3cff */
[----:B------:R-:W-:-:S04]  /*15790*/  @!P0 LOP3.LUT R2, R3, R2, RZ, 0x3c, !PT ;  /* 0x0000000203028212 */ /* 0x000fc800078e3cff */
[----:B------:R-:W-:-:S05]  /*157a0*/  @!P0 LOP3.LUT R3, R3, R2, RZ, 0x3c, !PT ;  /* 0x0000000203038212 */ /* 0x000fca00078e3cff */
[----:B---3--:R0:W-:Y:S02]  /*157b0*/  @!P0 LDGSTS.E.BYPASS.LTC128B.128 [R36+0x1b400], desc[UR48][R2.64], !P1 ;  /* 0x1b40000002248fae */ /* 0x0081e4000c901d70 */
.L_x_11769:
        /* <DEDUP_REMOVED lines=10> */
.L_x_11681:
        /* <DEDUP_REMOVED lines=18> */
.L_x_11770:
[----:B------:R-:W-:Y:S05]  /*15980*/  BSYNC B0 ;  /* 0x0000000000007941 */ /* 0x000fea0003800000 */
.L_x_11682:
[----:B------:R-:W-:-:S05]  /*15990*/  IMAD.U32 R2, RZ, RZ, UR36 ;  /* 0x00000024ff027e24 */ /* 0x000fca000f8e00ff */
[----:B------:R-:W-:-:S13]  /*159a0*/  ISETP.NE.AND P0, PT, R2, 0x3, PT ;  /* 0x000000030200780c */ /* 0x000fda0003f05270 */
[----:B------:R-:W-:Y:S05]  /*159b0*/  @!P0 BRA `(.L_x_11684) ;  /* 0x0000000000048947 */ /* 0x000fea0003800000 */
[----:B------:R-:W-:Y:S01]  /*159c0*/  BPT.TRAP 0x1 ;  /* 0x000000040000795c */ /* 0x000fe20000300000 */
.L_x_11684:
[----:B0-----:R-:W-:Y:S01]  /*159d0*/  SHF.L.U32 R0, R23, 0x1f, RZ ;  /* 0x0000001f17007819 */ /* 0x001fe200000006ff */
[----:B------:R-:W-:Y:S03]  /*159e0*/  BSSY B0, `(.L_x_11685) ;  /* 0x0000003000007945 */ /* 0x000fe60003800000 */
[----:B------:R-:W0:Y:S02]  /*159f0*/  SYNCS.PHASECHK.TRANS64.TRYWAIT P0, [R19+URZ+0x22860], R0 ;  /* 0x02286000130075a7 */ /* 0x000e24000800017f */
[----:B0-----:R-:W-:Y:S05]  /*15a00*/  @!P0 BRA `(.L_x_11686) ;  /* 0x0000004000a48947 */ /* 0x001fea0003800000 */
.L_x_11771:
[----:B------:R-:W-:Y:S05]  /*15a10*/  BSYNC B0 ;  /* 0x0000000000007941 */ /* 0x000fea0003800000 */
.L_x_11685:
[----:B------:R-:W2:Y:S01]  /*15a20*/  LDL.LU R2, [R1+0x4] ;  /* 0x0000040001027983 */ /* 0x000ea20000300800 */
[----:B------:R-:W-:Y:S01]  /*15a30*/  ULDC.64 UR4, c[0x0][0x328] ;  /* 0x0000ca0000047ab9 */ /* 0x000fe20000000a00 */
[----:B------:R-:W-:Y:S02]  /*15a40*/  ULDC.64 UR6, c[0x0][0x318] ;  /* 0x0000c60000067ab9 */ /* 0x000fe40000000a00 */
[----:B------:R-:W3:Y:S04]  /*15a50*/  LDL.LU R6, [R1+0x8] ;  /* 0x0000080001067983 */ /* 0x000ee80000300800 */
[----:B------:R-:W4:Y:S01]  /*15a60*/  LDL.LU R4, [R1+0x10] ;  /* 0x0000100001047983 */ /* 0x000f220000300800 */
[C---:B------:R-:W-:Y:S02]  /*15a70*/  LOP3.LUT P3, RZ, R16.reuse, 0x10, RZ, 0xc0, !PT ;  /* 0x0000001010ff7812 */ /* 0x040fe4000786c0ff */
[----:B------:R-:W-:-:S02]  /*15a80*/  LOP3.LUT P2, RZ, R16, 0x8, RZ, 0xc0, !PT ;  /* 0x0000000810ff7812 */ /* 0x000fc4000784c0ff */
[C---:B------:R-:W-:Y:S02]  /*15a90*/  LOP3.LUT P1, RZ, R16.reuse, 0x4, RZ, 0xc0, !PT ;  /* 0x0000000410ff7812 */ /* 0x040fe4000782c0ff */
[----:B0-----:R-:W-:Y:S02]  /*15aa0*/  SEL R0, RZ, 0x2, P3 ;  /* 0x00000002ff007807 */ /* 0x001fe40001800000 */
[----:B------:R-:W-:Y:S02]  /*15ab0*/  SEL R7, RZ, 0x8, P1 ;  /* 0x00000008ff077807 */ /* 0x000fe40000800000 */
[----:B------:R-:W-:Y:S01]  /*15ac0*/  LOP3.LUT P4, RZ, R16, 0x1, RZ, 0xc0, !PT ;  /* 0x0000000110ff7812 */ /* 0x000fe2000788c0ff */
[----:B--2---:R-:W-:-:S04]  /*15ad0*/  IMAD R3, R2, UR4, RZ ;  /* 0x0000000402037c24 */ /* 0x004fc8000f8e02ff */
[C---:B------:R-:W-:Y:S02]  /*15ae0*/  IMAD R5, R34.reuse, UR5, R3 ;  /* 0x0000000522057c24 */ /* 0x040fe4000f8e0203 */
        /* <DEDUP_REMOVED lines=14> */
[----:B----4-:R-:W-:Y:S01]  /*15bd0*/  IADD3 R0, R3, R0, R4 ;  /* 0x0000000003007210 */ /* 0x010fe20007ffe004 */
[----:B------:R-:W-:-:S04]  /*15be0*/  IMAD R4, R18, 0x6000, R28 ;  /* 0x0000600012047824 */ /* 0x000fc800078e021c */
[----:B------:R-:W-:Y:S01]  /*15bf0*/  IMAD.IADD R7, R0, 0x1, R7 ;  /* 0x0000000100077824 */ /* 0x000fe200078e0207 */
[----:B------:R-:W-:Y:S06]  /*15c00*/  BRA.DIV UR4, `(.L_x_11687) ;  /* 0x0000004204387947 */ /* 0x000fec000b800000 */
[----:B------:R-:W0:Y:S01]  /*15c10*/  S2R R2, SR_TID.X ;  /* 0x0000000000027919 */ /* 0x000e220000002100 */
[----:B------:R-:W-:Y:S01]  /*15c20*/  IMAD R4, R4, 0x2, R17 ;  /* 0x0000000204047824 */ /* 0x000fe200078e0211 */
[C---:B------:R-:W-:Y:S01]  /*15c30*/  LOP3.LUT P2, RZ, R7.reuse, 0x2, RZ, 0xc0, !PT ;  /* 0x0000000207ff7812 */ /* 0x040fe2000784c0ff */
[----:B------:R-:W2:Y:S01]  /*15c40*/  SHFL.IDX PT, R14, R5, RZ, 0x181f ;  /* 0x00181fff050e7589 */ /* 0x000ea200000e0000 */
[----:B------:R-:W-:-:S03]  /*15c50*/  LOP3.LUT P1, RZ, R7, 0x4, RZ, 0xc0, !PT ;  /* 0x0000000407ff7812 */ /* 0x000fc6000782c0ff */
[----:B------:R-:W3:Y:S01]  /*15c60*/  SHFL.IDX PT, R3, R6, RZ, 0x181f ;  /* 0x00181fff06037589 */ /* 0x000ee200000e0000 */
[----:B0-----:R-:W-:-:S05]  /*15c70*/  IMAD.SHL.U32 R2, R2, 0x8, RZ ;  /* 0x0000000802027824 */ /* 0x001fca00078e00ff */
[----:B------:R-:W-:-:S05]  /*15c80*/  LOP3.LUT R2, R2, 0x38, RZ, 0xc0, !PT ;  /* 0x0000003802027812 */ /* 0x000fca00078ec0ff */
[----:B------:R-:W-:-:S05]  /*15c90*/  IMAD.SHL.U32 R0, R2, 0x2, RZ ;  /* 0x0000000202007824 */ /* 0x000fca00078e00ff */
[----:B--2---:R-:W-:Y:S02]  /*15ca0*/  IADD3 R2, P0, R14, R0, RZ ;  /* 0x000000000e027210 */ /* 0x004fe40007f1e0ff */
[----:B------:R-:W0:Y:S03]  /*15cb0*/  SHFL.IDX PT, R14, R5, 0x1, 0x181f ;  /* 0x00381f00050e7f89 */ /* 0x000e2600000e0000 */
[----:B---3--:R-:W-:Y:S01]  /*15cc0*/  IMAD.X R3, RZ, RZ, R3, P0 ;  /* 0x000000ffff037224 */ /* 0x008fe200000e0603 */
        /* <DEDUP_REMOVED lines=9> */
[----:B--2---:R-:W2:Y:S01]  /*15d60*/  SHFL.IDX PT, R3, R6, 0x1, 0x181f ;  /* 0x00381f0006037f89 */ /* 0x004ea200000e0000 */
[----:B0-----:R-:W-:-:S03]  /*15d70*/  IADD3 R2, P3, R14, R0, RZ ;  /* 0x000000000e027210 */ /* 0x001fc60007f7e0ff */
[----:B------:R-:W0:Y:S02]  /*15d80*/  SHFL.IDX PT, R14, R5, 0x2, 0x181f ;  /* 0x00581f00050e7f89 */ /* 0x000e2400000e0000 */
[----:B--2---:R-:W-:Y:S01]  /*15d90*/  IMAD.X R3, RZ, RZ, R3, P3 ;  /* 0x000000ffff037224 */ /* 0x004fe200018e0603 */
        /* <DEDUP_REMOVED lines=10> */
[----:B--2---:R-:W0:Y:S02]  /*15e40*/  SHFL.IDX PT, R3, R6, 0x2, 0x181f ;  /* 0x00581f0006037f89 */ /* 0x004e2400000e0000 */
        /* <DEDUP_REMOVED lines=11> */
[----:B------:R-:W2:Y:S02]  /*15f00*/  SHFL.IDX PT, R14, R5, 0x4, 0x181f ;  /* 0x00981f00050e7f89 */ /* 0x000ea400000e0000 */
        /* <DEDUP_REMOVED lines=10> */
[----:B--2---:R-:W-:-:S03]  /*15fb0*/  IADD3 R2, P3, R14, R0, RZ ;  /* 0x000000000e027210 */ /* 0x004fc60007f7e0ff */
[----:B------:R-:W2:Y:S04]  /*15fc0*/  SHFL.IDX PT, R6, R6, 0x5, 0x181f ;  /* 0x00b81f0006067f89 */ /* 0x000ea800000e0000 */
[----:B------:R3:W4:Y:S01]  /*15fd0*/  SHFL.IDX PT, R14, R5, 0x5, 0x181f ;  /* 0x00b81f00050e7f89 */ /* 0x00072200000e0000 */
        /* <DEDUP_REMOVED lines=9> */
.L_x_11785:
[----:B0--3--:R-:W-:Y:S02]  /*16070*/  IADD3 R2, P3, R14, R0, RZ ;  /* 0x000000000e027210 */ /* 0x009fe40007f7e0ff */
        /* <DEDUP_REMOVED lines=14> */
.L_x_11688:
        /* <DEDUP_REMOVED lines=11> */
.L_x_11689:
[----:B------:R-:W2:Y:S01]  /*16210*/  LDL.LU R2, [R1] ;  /* 0x0000000001027983 */ /* 0x000ea20000300800 */
[----:B------:R0:W-:Y:S01]  /*16220*/  SYNCS.ARRIVE.TRANS64.A1T0 RZ, [R19+URZ+0x22850], RZ ;  /* 0x022850ff13ff79a7 */ /* 0x0001e2000810003f */
[----:B------:R-:W-:Y:S01]  /*16230*/  BSSY B0, `(.L_x_11690) ;  /* 0x00000dc000007945 */ /* 0x000fe20003800000 */
[----:B--2---:R-:W-:-:S05]  /*16240*/  VIADD R21, R2, 0xfffffffe ;  /* 0xfffffffe02157836 */ /* 0x004fca0000000000 */
[----:B------:R-:W-:-:S13]  /*16250*/  ISETP.GE.AND P0, PT, R21, R29, PT ;  /* 0x0000001d1500720c */ /* 0x000fda0003f06270 */
[----:B0-----:R-:W-:Y:S05]  /*16260*/  @!P0 BRA `(.L_x_11691) ;  /* 0x0000000c00608947 */ /* 0x001fea0003800000 */
.L_x_11704:
[----:B0-----:R-:W0:Y:S01]  /*16270*/  S2R R2, SR_TID.X ;  /* 0x0000000000027919 */ /* 0x001e220000002100 */
[----:B------:R-:W2:Y:S01]  /*16280*/  LDC R3, c[0x0][0x430] ;  /* 0x00010c00ff037b82 */ /* 0x000ea20000000800 */
[----:B------:R-:W-:Y:S02]  /*16290*/  IMAD R8, R21, 0x60, R30 ;  /* 0x0000006015087824 */ /* 0x000fe400078e021e */
[----:B------:R-:W-:Y:S01]  /*162a0*/  VIADD R18, R18, 0x1 ;  /* 0x0000000112127836 */ /* 0x000fe20000000000 */
[----:B--2---:R-:W-:Y:S02]  /*162b0*/  ISETP.NE.AND P0, PT, R3, 0x1, PT ;  /* 0x000000010300780c */ /* 0x004fe40003f05270 */
[----:B0-----:R-:W-:-:S04]  /*162c0*/  LOP3.LUT R2, R2, 0x7f, RZ, 0xc0, !PT ;  /* 0x0000007f02027812 */ /* 0x001fc800078ec0ff */
[----:B------:R-:W-:Y:S02]  /*162d0*/  SHF.R.U32.HI R4, RZ, 0x3, R2 ;  /* 0x00000003ff047819 */ /* 0x000fe40000011602 */
[----:B------:R-:W0:Y:S05]  /*162e0*/  S2R R2, SR_TID.X ;  /* 0x0000000000027919 */ /* 0x000e2a0000002100 */
[----:B------:R-:W2:Y:S08]  /*162f0*/  @P0 LDC R3, c[0x0][0x434] ;  /* 0x00010d00ff030b82 */ /* 0x000eb00000000800 */
[----:B------:R-:W3:Y:S01]  /*16300*/  @P0 LDC R7, c[0x0][0x438] ;  /* 0x00010e00ff070b82 */ /* 0x000ee20000000800 */
[----:B0-----:R-:W-:-:S05]  /*16310*/  IMAD.SHL.U32 R2, R2, 0x10, RZ ;  /* 0x0000001002027824 */ /* 0x001fca00078e00ff */
[----:B------:R-:W-:-:S04]  /*16320*/  LOP3.LUT R2, R4, 0x70, R2, 0xf8, !PT ;  /* 0x0000007004027812 */ /* 0x000fc800078ef802 */
[C---:B------:R-:W-:Y:S01]  /*16330*/  ISETP.GT.U32.AND P1, PT, R2.reuse, 0x5f, PT ;  /* 0x0000005f0200780c */ /* 0x040fe20003f24070 */
[----:B------:R-:W-:-:S04]  /*16340*/  IMAD.IADD R8, R2, 0x1, R8 ;  /* 0x0000000102087824 */ /* 0x000fc800078e0208 */
[----:B--2---:R-:W-:-:S04]  /*16350*/  @P0 IMAD.HI.U32 R2, R8, R3, RZ ;  /* 0x0000000308020227 */ /* 0x004fc800078e00ff */
[----:B------:R-:W-:Y:S01]  /*16360*/  IMAD.MOV.U32 R9, RZ, RZ, R8 ;  /* 0x000000ffff097224 */ /* 0x000fe200078e0008 */
[----:B---3--:R-:W-:-:S03]  /*16370*/  @P0 SHF.R.U32.HI R9, RZ, R7, R2 ;  /* 0x00000007ff090219 */ /* 0x008fc60000011602 */
[----:B------:R-:W0:Y:S01]  /*16380*/  @!P1 LDC.64 R4, c[0x0][0x428] ;  /* 0x00010a00ff049b82 */ /* 0x000e220000000a00 */
[----:B------:R-:W-:-:S07]  /*16390*/  @!P1 SHF.R.S32.HI R3, RZ, 0x1f, R9 ;  /* 0x0000001fff039819 */ /* 0x000fce0000011409 */
[----:B------:R-:W2:Y:S01]  /*163a0*/  @!P1 LDC.64 R6, c[0x0][0x418] ;  /* 0x00010600ff069b82 */ /* 0x000ea20000000a00 */
[----:B0-----:R-:W-:-:S04]  /*163b0*/  @!P1 IMAD R2, R31, R4, RZ ;  /* 0x000000041f029224 */ /* 0x001fc800078e02ff */
[----:B------:R-:W-:Y:S02]  /*163c0*/  @!P1 IMAD R5, R25, R5, R2 ;  /* 0x0000000519059224 */ /* 0x000fe400078e0202 */
[----:B------:R-:W-:-:S04]  /*163d0*/  @!P1 IMAD.MOV.U32 R2, RZ, RZ, R9 ;  /* 0x000000ffff029224 */ /* 0x000fc800078e0009 */
[----:B------:R-:W-:-:S04]  /*163e0*/  @!P1 IMAD.WIDE.U32 R2, R25, R4, R2 ;  /* 0x0000000419029225 */ /* 0x000fc800078e0002 */
[----:B------:R-:W-:Y:S01]  /*163f0*/  @!P1 IMAD.IADD R3, R5, 0x1, R3 ;  /* 0x0000000105039824 */ /* 0x000fe200078e0203 */
[C---:B--2---:R-:W-:Y:S01]  /*16400*/  @!P1 LEA R6, P0, R2.reuse, R6, 0x2 ;  /* 0x0000000602069211 */ /* 0x044fe200078010ff */
[----:B------:R-:W-:Y:S02]  /*16410*/  IMAD.MOV.U32 R4, RZ, RZ, RZ ;  /* 0x000000ffff047224 */ /* 0x000fe400078e00ff */
[----:B-1----:R-:W-:Y:S01]  /*16420*/  IMAD.U32 R10, RZ, RZ, UR36 ;  /* 0x00000024ff0a7e24 */ /* 0x002fe2000f8e00ff */
[----:B------:R-:W-:Y:S02]  /*16430*/  @!P1 LEA.HI.X R7, R2, R7, R3, 0x2, P0 ;  /* 0x0000000702079211 */ /* 0x000fe400000f1403 */
[----:B------:R-:W-:-:S03]  /*16440*/  ISETP.NE.AND P0, PT, R18, 0x2, PT ;  /* 0x000000021200780c */ /* 0x000fc60003f05270 */
[----:B------:R0:W5:Y:S01]  /*16450*/  @!P1 LDG.E R4, desc[UR48][R6.64] ;  /* 0x0000003006049981 */ /* 0x000162000c1e1900 */
[----:B------:R-:W-:Y:S02]  /*16460*/  ISETP.NE.AND P1, PT, R10, 0x3, PT ;  /* 0x000000030a00780c */ /* 0x000fe40003f25270 */
[----:B------:R-:W-:Y:S01]  /*16470*/  SEL R2, RZ, 0x1, P0 ;  /* 0x00000001ff027807 */ /* 0x000fe20000000000 */
[----:B------:R-:W-:Y:S01]  /*16480*/  IMAD.MOV R5, RZ, RZ, -R9 ;  /* 0x000000ffff057224 */ /* 0x000fe200078e0a09 */
[----:B------:R-:W-:Y:S05]  /*16490*/  YIELD ;  /* 0x0000000000007946 */ /* 0x000fea0003800000 */
[----:B------:R-:W-:Y:S01]  /*164a0*/  LOP3.LUT R23, R23, R2, RZ, 0x3c, !PT ;  /* 0x0000000217177212 */ /* 0x000fe200078e3cff */
[----:B------:R-:W-:Y:S01]  /*164b0*/  ULDC UR4, c[0x0][0x430] ;  /* 0x00010c0000047ab9 */ /* 0x000fe20000000800 */
[----:B------:R-:W-:Y:S01]  /*164c0*/  IMAD.MOV.U32 R2, RZ, RZ, R21 ;  /* 0x000000ffff027224 */ /* 0x000fe200078e0015 */
[----:B------:R-:W-:Y:S01]  /*164d0*/  SEL R18, R18, RZ, P0 ;  /* 0x000000ff12127207 */ /* 0x000fe20000000000 */
[----:B------:R-:W-:-:S02]  /*164e0*/  IMAD R5, R5, UR4, R8 ;  /* 0x0000000405057c24 */ /* 0x000fc4000f8e0208 */
[----:B------:R-:W-:Y:S01]  /*164f0*/  VIADD R21, R21, 0xffffffff ;  /* 0xffffffff15157836 */ /* 0x000fe20000000000 */
[----:B------:R-:W-:Y:S01]  /*16500*/  ISETP.GT.AND P2, PT, R2, R29, PT ;  /* 0x0000001d0200720c */ /* 0x000fe20003f44270 */
[----:B0-----:R-:W-:-:S12]  /*16510*/  @!P1 BRA `(.L_x_11692) ;  /* 0x0000000000049947 */ /* 0x001fd80003800000 */
[----:B------:R-:W-:Y:S01]  /*16520*/  BPT.TRAP 0x1 ;  /* 0x000000040000795c */ /* 0x000fe20000300000 */
.L_x_11692:
[----:B------:R-:W-:Y:S01]  /*16530*/  IMAD R10, R18, 0x8, R17 ;  /* 0x00000008120a7824 */ /* 0x000fe200078e0211 */
[----:B------:R-:W-:Y:S01]  /*16540*/  SHF.L.U32 R20, R23, 0x1f, RZ ;  /* 0x0000001f17147819 */ /* 0x000fe200000006ff */
[----:B------:R-:W-:Y:S01]  /*16550*/  BSSY B1, `(.L_x_11693) ;  /* 0x0000004000017945 */ /* 0x000fe20003800000 */
[----:B------:R-:W-:Y:S02]  /*16560*/  SHF.R.S32.HI R9, RZ, 0x1f, R5 ;  /* 0x0000001fff097819 */ /* 0x000fe40000011405 */
[----:B------:R-:W0:Y:S02]  /*16570*/  SYNCS.PHASECHK.TRANS64.TRYWAIT P0, [R10+URZ+0x22840], R20 ;  /* 0x022840140a0075a7 */ /* 0x000e24000800017f */
[----:B0-----:R-:W-:Y:S05]  /*16580*/  @!P0 BRA `(.L_x_11694) ;  /* 0x0000004000188947 */ /* 0x001fea0003800000 */
.L_x_11786:
[----:B------:R-:W-:Y:S05]  /*16590*/  BSYNC B1 ;  /* 0x0000000000017941 */ /* 0x000fea0003800000 */
.L_x_11693:
[----:B------:R-:W-:Y:S01]  /*165a0*/  ULDC.64 UR4, c[0x0][0x300] ;  /* 0x0000c00000047ab9 */ /* 0x000fe20000000a00 */
[----:B-1---5:R-:W-:Y:S01]  /*165b0*/  SHF.R.S32.HI R19, RZ, 0x1f, R4 ;  /* 0x0000001fff137819 */ /* 0x022fe20000011404 */
        /* <DEDUP_REMOVED lines=47> */
.L_x_11800:
        /* <DEDUP_REMOVED lines=8> */
.L_x_11696:
        /* <DEDUP_REMOVED lines=11> */
.L_x_11697:
[----:B------:R1:W-:Y:S01]  /*169e0*/  SYNCS.ARRIVE.TRANS64.A1T0 RZ, [R10+URZ+0x22830], RZ ;  /* 0x022830ff0aff79a7 */ /* 0x0003e2000810003f */
[----:B------:R-:W-:Y:S05]  /*169f0*/  @!P3 BRA `(.L_x_11698) ;  /* 0x000000000004b947 */ /* 0x000fea0003800000 */
[----:B------:R-:W-:Y:S01]  /*16a00*/  BPT.TRAP 0x1 ;  /* 0x000000040000795c */ /* 0x000fe20000300000 */
.L_x_11698:
[----:B------:R-:W2:Y:S01]  /*16a10*/  SYNCS.PHASECHK.TRANS64.TRYWAIT P0, [R10+URZ+0x22860], R20 ;  /* 0x022860140a0075a7 */ /* 0x000ea2000800017f */
[----:B------:R-:W-:Y:S04]  /*16a20*/  BSSY B1, `(.L_x_11699) ;  /* 0x0000002000017945 */ /* 0x000fe80003800000 */
[----:B--2---:R-:W-:Y:S05]  /*16a30*/  @!P0 BRA `(.L_x_11700) ;  /* 0x0000004000a08947 */ /* 0x004fea0003800000 */
.L_x_11801:
[----:B------:R-:W-:Y:S05]  /*16a40*/  BSYNC B1 ;  /* 0x0000000000017941 */ /* 0x000fea0003800000 */
.L_x_11699:
[----:B------:R-:W-:Y:S01]  /*16a50*/  ULDC.64 UR4, c[0x0][0x328] ;  /* 0x0000ca0000047ab9 */ /* 0x000fe20000000a00 */
[----:B------:R-:W-:Y:S01]  /*16a60*/  ULDC.64 UR6, c[0x0][0x318] ;  /* 0x0000c60000067ab9 */ /* 0x000fe20000000a00 */
[----:B------:R-:W-:Y:S01]  /*16a70*/  IMAD R2, R9, UR4, RZ ;  /* 0x0000000409027c24 */ /* 0x000fe2000f8e02ff */
[----:B------:R-:W-:Y:S01]  /*16a80*/  LOP3.LUT P5, RZ, R16, 0x1, RZ, 0xc0, !PT ;  /* 0x0000000110ff7812 */ /* 0x000fe200078ac0ff */
[----:B0-2---:R-:W-:Y:S01]  /*16a90*/  IMAD R20, R18, 0x6000, R28 ;  /* 0x0000600012147824 */ /* 0x005fe200078e021c */
[C---:B------:R-:W-:Y:S01]  /*16aa0*/  LOP3.LUT P4, RZ, R16.reuse, 0x10, RZ, 0xc0, !PT ;  /* 0x0000001010ff7812 */ /* 0x040fe2000788c0ff */
[C---:B------:R-:W-:Y:S01]  /*16ab0*/  IMAD R7, R5.reuse, UR5, R2 ;  /* 0x0000000505077c24 */ /* 0x040fe2000f8e0202 */
[C---:B------:R-:W-:Y:S01]  /*16ac0*/  LOP3.LUT P3, RZ, R16.reuse, 0x8, RZ, 0xc0, !PT ;  /* 0x0000000810ff7812 */ /* 0x040fe2000786c0ff */
        /* <DEDUP_REMOVED lines=58> */
.L_x_11815:
        /* <DEDUP_REMOVED lines=11> */
.L_x_11702:
        /* <DEDUP_REMOVED lines=11> */
.L_x_11703:
[----:B------:R0:W-:Y:S01]  /*16fd0*/  SYNCS.ARRIVE.TRANS64.A1T0 RZ, [R10+URZ+0x22850], RZ ;  /* 0x022850ff0aff79a7 */ /* 0x0001e2000810003f */
[----:B------:R-:W-:Y:S05]  /*16fe0*/  @P2 BRA `(.L_x_11704) ;  /* 0xfffffff000a02947 */ /* 0x000fea000383ffff */
.L_x_11691:
[----:B------:R-:W-:Y:S05]  /*16ff0*/  BSYNC B0 ;  /* 0x0000000000007941 */ /* 0x000fea0003800000 */
.L_x_11690:
        /* <DEDUP_REMOVED lines=20> */
.L_x_11706:
[----:B------:R-:W-:Y:S05]  /*17140*/  BSYNC B0 ;  /* 0x0000000000007941 */ /* 0x000fea0003800000 */
.L_x_11705:
[----:B------:R-:W-:Y:S02]  /*17150*/  SEL R18, R18, RZ, P0 ;  /* 0x000000ff12127207 */ /* 0x000fe40000000000 */
[----:B------:R-:W-:-:S07]  /*17160*/  LOP3.LUT R23, R23, R0, RZ, 0x3c, !PT ;  /* 0x0000000017177212 */ /* 0x000fce00078e3cff */
.L_x_11665:
[----:B------:R-:W-:Y:S05]  /*17170*/  BSYNC B7 ;  /* 0x0000000000077941 */ /* 0x000fea0003800000 */
.L_x_11663:
        /* <DEDUP_REMOVED lines=8> */
[----:B------:R2:W3:Y:S01]  /*17200*/  LDS.128 R24, [R17+0x228d0] ;  /* 0x0228d00011187984 */ /* 0x0004e20000000c00 */
[----:B------:R-:W-:Y:S06]  /*17210*/  BAR.ARV 0x4, 0x180 ;  /* 0x0106000000007b1d */ /* 0x000fec0000002000 */
[----:B------:R-:W-:Y:S05]  /*17220*/  BRA `(.L_x_11708) ;  /* 0x0000000c00d47947 */ /* 0x000fea0003800000 */
.L_x_11707:
        /* <DEDUP_REMOVED lines=43> */
.L_x_11825:
[----:B------:R-:W-:Y:S02]  /*174e0*/  ULDC UR4, c[0x0][0xc38] ;  /* 0x00030e0000047ab9 */ /* 0x000fe40000000800 */
[----:B------:R-:W-:-:S04]  /*174f0*/  IMAD.U32 R5, RZ, RZ, UR4 ;  /* 0x00000004ff057e24 */ /* 0x000fc8000f8e00ff */
[----:B---3--:R-:W-:-:S04]  /*17500*/  IMAD R14, R14, R5, RZ ;  /* 0x000000050e0e7224 */ /* 0x008fc800078e02ff */
[----:B------:R-:W-:-:S05]  /*17510*/  IMAD.IADD R7, R7, 0x1, R14 ;  /* 0x0000000107077824 */ /* 0x000fca00078e020e */
[----:B------:R-:W-:-:S13]  /*17520*/  ISETP.GT.AND P6, PT, R7, R0, PT ;  /* 0x000000000700720c */ /* 0x000fda0003fc4270 */
[----:B------:R-:W-:Y:S05]  /*17530*/  @P6 BRA `(.L_x_11710) ;  /* 0x0000000000a46947 */ /* 0x000fea0003800000 */
.L_x_11713:
        /* <DEDUP_REMOVED lines=35> */
.L_x_11833:
[----:B------:R-:W-:Y:S02]  /*17770*/  ULDC UR4, c[0x0][0xc38] ;  /* 0x00030e0000047ab9 */ /* 0x000fe40000000800 */
[----:B------:R-:W-:-:S04]  /*17780*/  IMAD.U32 R5, RZ, RZ, UR4 ;  /* 0x00000004ff057e24 */ /* 0x000fc8000f8e00ff */
[----:B---3--:R-:W-:-:S04]  /*17790*/  IMAD R14, R14, R5, RZ ;  /* 0x000000050e0e7224 */ /* 0x008fc800078e02ff */
[----:B------:R-:W-:-:S05]  /*177a0*/  IMAD.IADD R7, R14, 0x1, R7 ;  /* 0x000000010e077824 */ /* 0x000fca00078e0207 */
[----:B------:R-:W-:-:S13]  /*177b0*/  ISETP.GT.AND P6, PT, R7, R0, PT ;  /* 0x000000000700720c */ /* 0x000fda0003fc4270 */
[----:B------:R-:W-:Y:S05]  /*177c0*/  @!P6 BRA `(.L_x_11713) ;  /* 0xfffffffc005ce947 */ /* 0x000fea000383ffff */
.L_x_11710:
[----:B------:R-:W-:Y:S01]  /*177d0*/  IMAD.IADD R7, R7, 0x1, -R14 ;  /* 0x0000000107077824 */ /* 0x000fe200078e0a0e */
[----:B------:R-:W-:-:S03]  /*177e0*/  UMOV UR4, 0xffffffff ;  /* 0xffffffff00047882 */ /* 0x000fc60000000000 */
[----:B------:R-:W-:-:S05]  /*177f0*/  IMAD R3, R2, R5, R7 ;  /* 0x0000000502037224 */ /* 0x000fca00078e0207 */
[----:B------:R-:W-:Y:S01]  /*17800*/  ISETP.GT.AND P6, PT, R3, R0, PT ;  /* 0x000000000300720c */ /* 0x000fe20003fc4270 */
[----:B------:R-:W-:-:S12]  /*17810*/  BRA.DIV UR4, `(.L_x_11714) ;  /* 0x0000004204fc7947 */ /* 0x000fd8000b800000 */
[----:B------:R-:W-:-:S04]  /*17820*/  VOTE.ANY R3, PT, !P6 ;  /* 0x0000000000037806 */ /* 0x000fc800070e0100 */
[----:B------:R-:W3:Y:S02]  /*17830*/  POPC R12, R3 ;  /* 0x00000003000c7309 */ /* 0x000ee40000000000 */
[----:B---3--:R3:W4:Y:S01]  /*17840*/  SHFL.IDX PT, R25, R25, R12, 0x1f ;  /* 0x00001f0c19197589 */ /* 0x00872200000e0000 */
[----:B------:R-:W-:-:S03]  /*17850*/  IMAD.IADD R27, R12, 0x1, R27 ;  /* 0x000000010c1b7824 */ /* 0x000fc600078e021b */
[----:B------:R3:W0:Y:S04]  /*17860*/  SHFL.IDX PT, R4, R4, R12, 0x1f ;  /* 0x00001f0c04047589 */ /* 0x00062800000e0000 */
.L_x_11838:
[----:B------:R-:W-:-:S13]  /*17870*/  ISETP.NE.AND P0, PT, R3, RZ, PT ;  /* 0x000000ff0300720c */ /* 0x000fda0003f05270 */
[----:B------:R-:W-:Y:S05]  /*17880*/  @!P0 BRA `(.L_x_11715) ;  /* 0x0000000000108947 */ /* 0x000fea0003800000 */
[----:B------:R-:W-:Y:S01]  /*17890*/  UMOV UR4, 0xffffffff ;  /* 0xffffffff00047882 */ /* 0x000fe20000000000 */
[----:B---3--:R-:W-:Y:S02]  /*178a0*/  VIADD R12, R12, 0xffffffff ;  /* 0xffffffff0c0c7836 */ /* 0x008fe40000000000 */
[----:B------:R-:W-:Y:S05]  /*178b0*/  BRA.DIV UR4, `(.L_x_11716) ;  /* 0x0000004604307947 */ /* 0x000fea000b800000 */
[----:B------:R3:W0:Y:S02]  /*178c0*/  SHFL.IDX PT, R6, R2, R12, 0x1f ;  /* 0x00001f0c02067589 */ /* 0x00062400000e0000 */
.L_x_11715:
[----:B0-----:R-:W-:Y:S01]  /*178d0*/  ISETP.NE.AND P0, PT, R4, 0x1, PT ;  /* 0x000000010400780c */ /* 0x001fe20003f05270 */
[----:B------:R-:W-:-:S04]  /*178e0*/  IMAD R24, R6, R5, R7 ;  /* 0x0000000506187224 */ /* 0x000fc800078e0207 */
[----:B------:R-:W-:-:S08]  /*178f0*/  IMAD.IADD R0, R0, 0x1, -R24 ;  /* 0x0000000100007824 */ /* 0x000fd000078e0a18 */
[----:B------:R-:W-:Y:S05]  /*17900*/  @!P0 BRA `(.L_x_11717) ;  /* 0x0000000000dc8947 */ /* 0x000fea0003800000 */
[-C--:B----4-:R-:W-:Y:S02]  /*17910*/  IABS R6, R25.reuse ;  /* 0x0000001900067213 */ /* 0x090fe40000000000 */
[----:B------:R-:W-:Y:S02]  /*17920*/  IABS R5, R4 ;  /* 0x0000000400057213 */ /* 0x000fe40000000000 */
[----:B------:R-:W0:Y:S08]  /*17930*/  I2F.RP R7, R6 ;  /* 0x0000000600077306 */ /* 0x000e300000209400 */
[----:B------:R-:W4:Y:S08]  /*17940*/  I2F.RP R8, R5 ;  /* 0x0000000500087306 */ /* 0x000f300000209400 */
[----:B0-----:R-:W2:Y:S08]  /*17950*/  MUFU.RCP R7, R7 ;  /* 0x0000000700077308 */ /* 0x001eb00000001000 */
[----:B----4-:R-:W-:Y:S01]  /*17960*/  MUFU.RCP R8, R8 ;  /* 0x0000000800087308 */ /* 0x010fe20000001000 */
[----:B--23--:R-:W-:Y:S01]  /*17970*/  VIADD R2, R7, 0xffffffe ;  /* 0x0ffffffe07027836 */ /* 0x00cfe20000000000 */
[----:B------:R-:W-:-:S06]  /*17980*/  IABS R7, R25 ;  /* 0x0000001900077213 */ /* 0x000fcc0000000000 */
[----:B------:R0:W2:Y:S02]  /*17990*/  F2I.FTZ.U32.TRUNC.NTZ R3, R2 ;  /* 0x0000000200037305 */ /* 0x0000a4000021f000 */
[----:B0-----:R-:W-:Y:S02]  /*179a0*/  IMAD.MOV.U32 R2, RZ, RZ, RZ ;  /* 0x000000ffff027224 */ /* 0x001fe400078e00ff */
[----:B--2---:R-:W-:-:S04]  /*179b0*/  IMAD.MOV R9, RZ, RZ, -R3 ;  /* 0x000000ffff097224 */ /* 0x004fc800078e0a03 */
        /* <DEDUP_REMOVED lines=44> */
.L_x_11717:
[----:B--23--:R-:W0:Y:S02]  /*17c80*/  LDC.64 R2, c[0x0][0xc90] ;  /* 0x00032400ff027b82 */ /* 0x00ce240000000a00 */
[----:B0-----:R-:W-:-:S05]  /*17c90*/  IMAD.WIDE R2, R27, 0x4, R2 ;  /* 0x000000041b027825 */ /* 0x001fca00078e0202 */
[----:B------:R0:W4:Y:S02]  /*17ca0*/  LDG.E R6, desc[UR48][R2.64] ;  /* 0x0000003002067981 */ /* 0x000124000c1e1900 */
[----:B0-----:R-:W-:Y:S02]  /*17cb0*/  IMAD.MOV.U32 R2, RZ, RZ, RZ ;  /* 0x000000ffff027224 */ /* 0x001fe400078e00ff */
[----:B----4-:R-:W-:-:S05]  /*17cc0*/  IMAD R7, R25, R6, RZ ;  /* 0x0000000619077224 */ /* 0x010fca00078e02ff */
        /* <DEDUP_REMOVED lines=55> */
.L_x_11718:
[----:B------:R-:W-:-:S05]  /*18040*/  LOP3.LUT R2, RZ, R2, RZ, 0x33, !PT ;  /* 0x00000002ff027212 */ /* 0x000fca00078e33ff */
[----:B------:R-:W-:Y:S01]  /*18050*/  IMAD.IADD R25, R25, 0x1, R2 ;  /* 0x0000000119197824 */ /* 0x000fe200078e0202 */
[----:B------:R-:W-:Y:S06]  /*18060*/  BRA `(.L_x_11719) ;  /* 0x00000000001c7947 */ /* 0x000fec0003800000 */
.L_x_11711:
[----:B------:R-:W-:Y:S01]  /*18070*/  UMOV UR4, URZ ;  /* 0x0000003f00047c82 */ /* 0x000fe20008000000 */
[----:B------:R-:W-:Y:S01]  /*18080*/  UMOV UR5, URZ ;  /* 0x0000003f00057c82 */ /* 0x000fe20008000000 */
[----:B------:R-:W-:Y:S01]  /*18090*/  ULDC UR6, c[0x0][0xc3c] ;  /* 0x00030f0000067ab9 */ /* 0x000fe20000000800 */
[----:B------:R-:W-:Y:S02]  /*180a0*/  IMAD.MOV.U32 R24, RZ, RZ, R0 ;  /* 0x000000ffff187224 */ /* 0x000fe400078e0000 */
[----:B------:R-:W-:Y:S02]  /*180b0*/  IMAD.U32 R25, RZ, RZ, UR4 ;  /* 0x00000004ff197e24 */ /* 0x000fe4000f8e00ff */
[----:B------:R-:W-:Y:S02]  /*180c0*/  IMAD.U32 R26, RZ, RZ, UR5 ;  /* 0x00000005ff1a7e24 */ /* 0x000fe4000f8e00ff */
[----:B------:R-:W-:-:S07]  /*180d0*/  IMAD.U32 R27, RZ, RZ, UR6 ;  /* 0x00000006ff1b7e24 */ /* 0x000fce000f8e00ff */
.L_x_11719:
        /* <DEDUP_REMOVED lines=10> */
.L_x_11708:
[----:B------:R-:W-:Y:S02]  /*18180*/  ULDC UR4, c[0x0][0xc3c] ;  /* 0x00030f0000047ab9 */ /* 0x000fe40000000800 */
[----:B---3--:R-:W-:-:S13]  /*18190*/  ISETP.GE.AND P0, PT, R27, UR4, PT ;  /* 0x000000041b007c0c */ /* 0x008fda000bf06270 */
[----:B------:R-:W-:Y:S05]  /*181a0*/  @!P0 BRA `(.L_x_11720) ;  /* 0xffffffb000288947 */ /* 0x000fea000383ffff */
[----:B------:R-:W-:Y:S05]  /*181b0*/  BSYNC B8 ;  /* 0x0000000000087941 */ /* 0x000fea0003800000 */
.L_x_11649:
        /* <DEDUP_REMOVED lines=12> */
.L_x_11841:
[----:B------:R-:W-:Y:S05]  /*18280*/  BSYNC B0 ;  /* 0x0000000000007941 */ /* 0x000fea0003800000 */
.L_x_11721:
[----:B------:R-:W-:-:S03]  /*18290*/  UMOV UR4, 0xffffffff ;  /* 0xffffffff00047882 */ /* 0x000fc60000000000 */
[----:B------:R-:W-:Y:S05]  /*182a0*/  BRA.DIV UR4, `(.L_x_11723) ;  /* 0x0000003a04f07947 */ /* 0x000fea000b800000 */
[----:B-1----:R-:W1:Y:S02]  /*182b0*/  S2R R0, SR_TID.X ;  /* 0x0000000000007919 */ /* 0x002e640000002100 */
[----:B-1----:R-:W-:-:S04]  /*182c0*/  SHF.R.U32.HI R0, RZ, 0x5, R0 ;  /* 0x00000005ff007819 */ /* 0x002fc80000011600 */
[----:B------:R-:W-:-:S05]  /*182d0*/  LOP3.LUT R0, R0, 0x3, RZ, 0xc0, !PT ;  /* 0x0000000300007812 */ /* 0x000fca00078ec0ff */
[----:B------:R1:W3:Y:S02]  /*182e0*/  SHFL.IDX PT, R14, R0, RZ, 0x1f ;  /* 0x00001fff000e7589 */ /* 0x0002e400000e0000 */
.L_x_11844:
[----:B---3--:R-:W-:Y:S01]  /*182f0*/  ISETP.NE.AND P0, PT, R14, RZ, PT ;  /* 0x000000ff0e00720c */ /* 0x008fe20003f05270 */
[----:B------:R-:W-:-:S12]  /*18300*/  BSSY B0, `(.L_x_11724) ;  /* 0x0000024000007945 */ /* 0x000fd80003800000 */
[----:B------:R-:W-:Y:S05]  /*18310*/  @P0 BRA `(.L_x_11725) ;  /* 0x0000000000880947 */ /* 0x000fea0003800000 */
[----:B------:R-:W-:-:S03]  /*18320*/  UMOV UR4, 0xffffffff ;  /* 0xffffffff00047882 */ /* 0x000fc60000000000 */
[----:B------:R-:W-:Y:S05]  /*18330*/  BRA.DIV UR4, `(.L_x_11726) ;  /* 0x0000003e04007947 */ /* 0x000fea000b800000 */
[----:B------:R-:W-:-:S13]  /*18340*/  ELECT P6, URZ, PT ;  /* 0x00000000003f782f */ /* 0x000fda00038c0000 */
.L_x_11847:
[----:B------:R-:W-:Y:S05]  /*18350*/  @!P6 BRA `(.L_x_11725) ;  /* 0x000000000078e947 */ /* 0x000fea0003800000 */
[----:B------:R-:W-:-:S06]  /*18360*/  ULOP3.LUT UR4, UR39, 0x2, URZ, 0xfc, !UPT ;  /* 0x0000000227047892 */ /* 0x000fcc000f8efc3f */
[----:B-1----:R-:W-:-:S05]  /*18370*/  IMAD.U32 R0, RZ, RZ, UR4 ;  /* 0x00000004ff007e24 */ /* 0x002fca000f8e00ff */
[----:B------:R-:W-:-:S13]  /*18380*/  ISETP.NE.AND P0, PT, R0, 0x3, PT ;  /* 0x000000030000780c */ /* 0x000fda0003f05270 */
[----:B------:R-:W-:Y:S05]  /*18390*/  @!P0 BRA `(.L_x_11727) ;  /* 0x0000000000048947 */ /* 0x000fea0003800000 */
[----:B------:R-:W-:Y:S01]  /*183a0*/  BPT.TRAP 0x1 ;  /* 0x000000040000795c */ /* 0x000fe20000300000 */
.L_x_11727:
[C---:B------:R-:W-:Y:S01]  /*183b0*/  IMAD R3, R18.reuse, 0x8, R5 ;  /* 0x0000000812037824 */ /* 0x040fe200078e0205 */
[----:B------:R-:W-:Y:S01]  /*183c0*/  SHF.L.U32 R2, R23, 0x1f, RZ ;  /* 0x0000001f17027819 */ /* 0x000fe200000006ff */
[----:B------:R-:W-:-:S03]  /*183d0*/  VIADD R18, R18, 0x1 ;  /* 0x0000000112127836 */ /* 0x000fc60000000000 */
[----:B------:R-:W1:Y:S02]  /*183e0*/  SYNCS.PHASECHK.TRANS64.TRYWAIT P1, [R3+URZ+0x22840], R2 ;  /* 0x02284002030075a7 */ /* 0x000e64000802017f */
[----:B------:R-:W-:-:S04]  /*183f0*/  ISETP.NE.AND P2, PT, R18, 0x2, PT ;  /* 0x000000021200780c */ /* 0x000fc80003f45270 */
[----:B------:R-:W-:Y:S01]  /*18400*/  SEL R0, RZ, 0x1, P2 ;  /* 0x00000001ff007807 */ /* 0x000fe20001000000 */
[----:B-1----:R-:W-:Y:S08]  /*18410*/  @!P1 BRA `(.L_x_11728) ;  /* 0x0000003800e89947 */ /* 0x002ff00003800000 */
.L_x_11848:
[----:B------:R-:W-:Y:S02]  /*18420*/  SEL R18, R18, RZ, P2 ;  /* 0x000000ff12127207 */ /* 0x000fe40001000000 */
[----:B------:R-:W-:Y:S01]  /*18430*/  LOP3.LUT R0, R23, R0, RZ, 0x3c, !PT ;  /* 0x0000000017007212 */ /* 0x000fe200078e3cff */
[----:B------:R-:W-:Y:S06]  /*18440*/  @!P0 BRA `(.L_x_11729) ;  /* 0x0000000000048947 */ /* 0x000fec0003800000 */
[----:B------:R-:W-:Y:S01]  /*18450*/  BPT.TRAP 0x1 ;  /* 0x000000040000795c */ /* 0x000fe20000300000 */
.L_x_11729:
[----:B------:R-:W-:Y:S01]  /*18460*/  IMAD R5, R18, 0x8, R5 ;  /* 0x0000000812057824 */ /* 0x000fe200078e0205 */
[----:B------:R-:W-:-:S04]  /*18470*/  SHF.L.U32 R0, R0, 0x1f, RZ ;  /* 0x0000001f00007819 */ /* 0x000fc800000006ff */
[----:B------:R-:W3:Y:S02]  /*18480*/  SYNCS.PHASECHK.TRANS64.TRYWAIT P1, [R5+URZ+0x22840], R0 ;  /* 0x02284000050075a7 */ /* 0x000ee4000802017f */
[----:B---3--:R-:W-:Y:S05]  /*18490*/  @!P1 BRA `(.L_x_11730) ;  /* 0x0000003800dc9947 */ /* 0x008fea0003800000 */
.L_x_11849:
[----:B------:R-:W-:Y:S05]  /*184a0*/  @!P0 BRA `(.L_x_11731) ;  /* 0x0000000000048947 */ /* 0x000fea0003800000 */
[----:B------:R-:W-:Y:S01]  /*184b0*/  BPT.TRAP 0x1 ;  /* 0x000000040000795c */ /* 0x000fe20000300000 */
.L_x_11731:
[----:B------:R-:W5:Y:S02]  /*184c0*/  SYNCS.PHASECHK.TRANS64.TRYWAIT P1, [R3+URZ+0x22860], R2 ;  /* 0x02286002030075a7 */ /* 0x000f64000802017f */
[----:B-----5:R-:W-:Y:S05]  /*184d0*/  @!P1 BRA `(.L_x_11732) ;  /* 0x0000003800e09947 */ /* 0x020fea0003800000 */
.L_x_11850:
[----:B------:R-:W-:Y:S05]  /*184e0*/  @!P0 BRA `(.L_x_11733) ;  /* 0x0000000000048947 */ /* 0x000fea0003800000 */
[----:B------:R-:W-:Y:S01]  /*184f0*/  BPT.TRAP 0x1 ;  /* 0x000000040000795c */ /* 0x000fe20000300000 */
.L_x_11733:
[----:B------:R0:W0:Y:S02]  /*18500*/  SYNCS.PHASECHK.TRANS64.TRYWAIT P0, [R5+URZ+0x22860], R0 ;  /* 0x02286000050075a7 */ /* 0x000024000800017f */
[----:B0-----:R-:W-:Y:S05]  /*18510*/  @!P0 NANOSLEEP.SYNCS 0x989680 ;  /* 0x009896800000895d */ /* 0x001fea0003900000 */
[----:B------:R-:W0:Y:S02]  /*18520*/  @!P0 SYNCS.PHASECHK.TRANS64 P0, [R5+URZ+0x22860], R0 ;  /* 0x02286000050085a7 */ /* 0x000e24000800007f */
[----:B0-----:R-:W-:Y:S05]  /*18530*/  @!P0 BRA `(.L_x_11733) ;  /* 0xfffffffc00f08947 */ /* 0x001fea000383ffff */
.L_x_11725:
[----:B------:R-:W-:Y:S05]  /*18540*/  BSYNC B0 ;  /* 0x0000000000007941 */ /* 0x000fea0003800000 */
.L_x_11724:
[----:B------:R-:W-:Y:S05]  /*18550*/  EXIT ;  /* 0x000000000000794d */ /* 0x000fea0003800000 */
.L_x_11540:
[----:B0-----:R0:W1:Y:S02]  /*18560*/  SYNCS.PHASECHK.TRANS64.TRYWAIT P0, [R6+URZ+0x22800], R3 ;  /* 0x02280003060075a7 */ /* 0x001064000800017f */
[----:B-1----:R-:W-:Y:S05]  /*18570*/  @!P0 NANOSLEEP.SYNCS 0x989680 ;  /* 0x009896800000895d */ /* 0x002fea0003900000 */
[----:B------:R-:W1:Y:S02]  /*18580*/  @!P0 SYNCS.PHASECHK.TRANS64 P0, [R6+URZ+0x22800], R3 ;  /* 0x02280003060085a7 */ /* 0x000e64000800007f */
[----:B-1----:R-:W-:Y:S05]  /*18590*/  @!P0 BRA `(.L_x_11540) ;  /* 0xfffffffc00f08947 */ /* 0x002fea000383ffff */
[----:B------:R-:W-:Y:S05]  /*185a0*/  BRA `(.L_x_11734) ;  /* 0xfffffe9c00807947 */ /* 0x000fea000383ffff */
.L_x_11544:
[----:B0-----:R-:W-:-:S04]  /*185b0*/  IMAD.U32 R3, RZ, RZ, UR22 ;  /* 0x00000016ff037e24 */ /* 0x001fc8000f8e00ff */
[----:B------:R0:W2:Y:S03]  /*185c0*/  SYNCS.PHASECHK.TRANS64.TRYWAIT P1, [R3+URZ+0x22830], R8 ;  /* 0x02283008030075a7 */ /* 0x0000a6000802017f */
[----:B--2---:R-:W-:Y:S05]  /*185d0*/  @!P1 NANOSLEEP.SYNCS 0x989680 ;  /* 0x009896800000995d */ /* 0x004fea0003900000 */
[----:B------:R-:W2:Y:S02]  /*185e0*/  @!P1 SYNCS.PHASECHK.TRANS64 P1, [R3+URZ+0x22830], R8 ;  /* 0x02283008030095a7 */ /* 0x000ea4000802007f */
[----:B--2---:R-:W-:Y:S05]  /*185f0*/  @!P1 BRA `(.L_x_11544) ;  /* 0xfffffffc00ec9947 */ /* 0x004fea000383ffff */
[----:B------:R-:W-:Y:S05]  /*18600*/  BRA `(.L_x_11543) ;  /* 0xfffffe9c00a87947 */ /* 0x000fea000383ffff */
.L_x_11557:
[----:B-1----:R-:W-:-:S04]  /*18610*/  IMAD.U32 R9, RZ, RZ, UR22 ;  /* 0x00000016ff097e24 */ /* 0x002fc8000f8e00ff */
[----:B------:R1:W2:Y:S03]  /*18620*/  SYNCS.PHASECHK.TRANS64.TRYWAIT P1, [R9+URZ+0x22850], R8 ;  /* 0x02285008090075a7 */ /* 0x0002a6000802017f */
[----:B--2---:R-:W-:Y:S05]  /*18630*/  @!P1 NANOSLEEP.SYNCS 0x989680 ;  /* 0x009896800000995d */ /* 0x004fea0003900000 */
[----:B------:R-:W2:Y:S02]  /*18640*/  @!P1 SYNCS.PHASECHK.TRANS64 P1, [R9+URZ+0x22850], R8 ;  /* 0x02285008090095a7 */ /* 0x000ea4000802007f */
[----:B--2---:R-:W-:Y:S05]  /*18650*/  @!P1 BRA `(.L_x_11557) ;  /* 0xfffffffc00ec9947 */ /* 0x004fea000383ffff */
[----:B------:R-:W-:Y:S05]  /*18660*/  BRA `(.L_x_11556) ;  /* 0xfffffec000587947 */ /* 0x000fea000383ffff */
.L_x_11566:
[----:B-1----:R-:W-:-:S04]  /*18670*/  IMAD.U32 R4, RZ, RZ, UR26 ;  /* 0x0000001aff047e24 */ /* 0x002fc8000f8e00ff */
[----:B------:R1:W2:Y:S03]  /*18680*/  SYNCS.PHASECHK.TRANS64.TRYWAIT P1, [R4+URZ+0x22830], R7 ;  /* 0x02283007040075a7 */ /* 0x0002a6000802017f */
[----:B--2---:R-:W-:Y:S05]  /*18690*/  @!P1 NANOSLEEP.SYNCS 0x989680 ;  /* 0x009896800000995d */ /* 0x004fea0003900000 */
[----:B------:R-:W2:Y:S02]  /*186a0*/  @!P1 SYNCS.PHASECHK.TRANS64 P1, [R4+URZ+0x22830], R7 ;  /* 0x02283007040095a7 */ /* 0x000ea4000802007f */
[----:B--2---:R-:W-:Y:S05]  /*186b0*/  @!P1 BRA `(.L_x_11566) ;  /* 0xfffffffc00ec9947 */ /* 0x004fea000383ffff */
[----:B------:R-:W-:Y:S05]  /*186c0*/  BRA `(.L_x_11565) ;  /* 0xfffffec8000c7947 */ /* 0x000fea000383ffff */
.L_x_11579:
[----:B---3--:R-:W-:-:S04]  /*186d0*/  IMAD.U32 R8, RZ, RZ, UR26 ;  /* 0x0000001aff087e24 */ /* 0x008fc8000f8e00ff */
[----:B------:R3:W4:Y:S03]  /*186e0*/  SYNCS.PHASECHK.TRANS64.TRYWAIT P1, [R8+URZ+0x22850], R7 ;  /* 0x02285007080075a7 */ /* 0x000726000802017f */
[----:B----4-:R-:W-:Y:S05]  /*186f0*/  @!P1 NANOSLEEP.SYNCS 0x989680 ;  /* 0x009896800000995d */ /* 0x010fea0003900000 */
[----:B------:R-:W4:Y:S02]  /*18700*/  @!P1 SYNCS.PHASECHK.TRANS64 P1, [R8+URZ+0x22850], R7 ;  /* 0x02285007080095a7 */ /* 0x000f24000802007f */
[----:B----4-:R-:W-:Y:S05]  /*18710*/  @!P1 BRA `(.L_x_11579) ;  /* 0xfffffffc00ec9947 */ /* 0x010fea000383ffff */
[----:B------:R-:W-:Y:S05]  /*18720*/  BRA `(.L_x_11578) ;  /* 0xfffffef000dc7947 */ /* 0x000fea000383ffff */
.L_x_11589:
[----:B-12---:R-:W-:-:S04]  /*18730*/  IMAD.U32 R3, RZ, RZ, UR24 ;  /* 0x00000018ff037e24 */ /* 0x006fc8000f8e00ff */
[----:B------:R1:W2:Y:S03]  /*18740*/  SYNCS.PHASECHK.TRANS64.TRYWAIT P2, [R3+URZ+0x22830], R6 ;  /* 0x02283006030075a7 */ /* 0x0002a6000804017f */
[----:B--2---:R-:W-:Y:S05]  /*18750*/  @!P2 NANOSLEEP.SYNCS 0x989680 ;  /* 0x009896800000a95d */ /* 0x004fea0003900000 */
[----:B------:R-:W2:Y:S02]  /*18760*/  @!P2 SYNCS.PHASECHK.TRANS64 P2, [R3+URZ+0x22830], R6 ;  /* 0x022830060300a5a7 */ /* 0x000ea4000804007f */
[----:B--2---:R-:W-:Y:S05]  /*18770*/  @!P2 BRA `(.L_x_11589) ;  /* 0xfffffffc00eca947 */ /* 0x004fea000383ffff */
[----:B------:R-:W-:Y:S05]  /*18780*/  BRA `(.L_x_11588) ;  /* 0xfffffef8009c7947 */ /* 0x000fea000383ffff */
.L_x_11594:
[----:B---3--:R-:W-:-:S04]  /*18790*/  IMAD.U32 R9, RZ, RZ, UR24 ;  /* 0x00000018ff097e24 */ /* 0x008fc8000f8e00ff */
[----:B------:R3:W4:Y:S03]  /*187a0*/  SYNCS.PHASECHK.TRANS64.TRYWAIT P2, [R9+URZ+0x22850], R6 ;  /* 0x02285006090075a7 */ /* 0x000726000804017f */
[----:B----4-:R-:W-:Y:S05]  /*187b0*/  @!P2 NANOSLEEP.SYNCS 0x989680 ;  /* 0x009896800000a95d */ /* 0x010fea0003900000 */
[----:B------:R-:W4:Y:S02]  /*187c0*/  @!P2 SYNCS.PHASECHK.TRANS64 P2, [R9+URZ+0x22850], R6 ;  /* 0x022850060900a5a7 */ /* 0x000f24000804007f */
[----:B----4-:R-:W-:Y:S05]  /*187d0*/  @!P2 BRA `(.L_x_11594) ;  /* 0xfffffffc00eca947 */ /* 0x010fea000383ffff */
[----:B------:R-:W-:Y:S05]  /*187e0*/  BRA `(.L_x_11593) ;  /* 0xffffff1000bc7947 */ /* 0x000fea000383ffff */
.L_x_11601:
[----:B---3--:R-:W-:-:S04]  /*187f0*/  IMAD.U32 R4, RZ, RZ, UR23 ;  /* 0x00000017ff047e24 */ /* 0x008fc8000f8e00ff */
[----:B------:R3:W4:Y:S03]  /*18800*/  SYNCS.PHASECHK.TRANS64.TRYWAIT P1, [R4+URZ+0x22830], R7 ;  /* 0x02283007040075a7 */ /* 0x000726000802017f */
[----:B----4-:R-:W-:Y:S05]  /*18810*/  @!P1 NANOSLEEP.SYNCS 0x989680 ;  /* 0x009896800000995d */ /* 0x010fea0003900000 */
[----:B------:R-:W4:Y:S02]  /*18820*/  @!P1 SYNCS.PHASECHK.TRANS64 P1, [R4+URZ+0x22830], R7 ;  /* 0x02283007040095a7 */ /* 0x000f24000802007f */
[----:B----4-:R-:W-:Y:S05]  /*18830*/  @!P1 BRA `(.L_x_11601) ;  /* 0xfffffffc00ec9947 */ /* 0x010fea000383ffff */
[----:B------:R-:W-:Y:S05]  /*18840*/  BRA `(.L_x_11600) ;  /* 0xffffff1400d47947 */ /* 0x000fea000383ffff */
.L_x_11614:
[----:B---3--:R-:W-:-:S04]  /*18850*/  IMAD.U32 R8, RZ, RZ, UR23 ;  /* 0x00000017ff087e24 */ /* 0x008fc8000f8e00ff */
[----:B------:R3:W4:Y:S03]  /*18860*/  SYNCS.PHASECHK.TRANS64.TRYWAIT P1, [R8+URZ+0x22850], R7 ;  /* 0x02285007080075a7 */ /* 0x000726000802017f */
[----:B----4-:R-:W-:Y:S05]  /*18870*/  @!P1 NANOSLEEP.SYNCS 0x989680 ;  /* 0x009896800000995d */ /* 0x010fea0003900000 */
[----:B------:R-:W4:Y:S02]  /*18880*/  @!P1 SYNCS.PHASECHK.TRANS64 P1, [R8+URZ+0x22850], R7 ;  /* 0x02285007080095a7 */ /* 0x000f24000802007f */
[----:B----4-:R-:W-:Y:S05]  /*18890*/  @!P1 BRA `(.L_x_11614) ;  /* 0xfffffffc00ec9947 */ /* 0x010fea000383ffff */
[----:B------:R-:W-:Y:S05]  /*188a0*/  BRA `(.L_x_11613) ;  /* 0xffffff4000a47947 */ /* 0x000fea000383ffff */
.L_x_11671:
        /* <DEDUP_REMOVED lines=11> */
.L_x_11736:
[----:B------:R-:W-:Y:S05]  /*18960*/  BSYNC B0 ;  /* 0x0000000000007941 */ /* 0x000fea0003800000 */
.L_x_11735:
[----:B------:R-:W-:Y:S05]  /*18970*/  BRA `(.L_x_11737) ;  /* 0xffffffb800b87947 */ /* 0x000fea000383ffff */
.L_x_11674:
[----:B0-----:R0:W1:Y:S02]  /*18980*/  SYNCS.PHASECHK.TRANS64.TRYWAIT P0, [R19+URZ+0x22840], R0 ;  /* 0x02284000130075a7 */ /* 0x001064000800017f */
[----:B-1----:R-:W-:Y:S05]  /*18990*/  @!P0 NANOSLEEP.SYNCS 0x989680 ;  /* 0x009896800000895d */ /* 0x002fea0003900000 */
[----:B------:R-:W1:Y:S02]  /*189a0*/  @!P0 SYNCS.PHASECHK.TRANS64 P0, [R19+URZ+0x22840], R0 ;  /* 0x02284000130085a7 */ /* 0x000e64000800007f */
[----:B-1----:R-:W-:Y:S05]  /*189b0*/  @!P0 BRA `(.L_x_11674) ;  /* 0xfffffffc00f08947 */ /* 0x002fea000383ffff */
[----:B------:R-:W-:Y:S05]  /*189c0*/  BRA `(.L_x_11738) ;  /* 0xffffffbc00547947 */ /* 0x000fea000383ffff */
.L_x_11675:
        /* <DEDUP_REMOVED lines=8> */
.L_x_11740:
[----:B------:R-:W-:Y:S05]  /*18a50*/  BSYNC B0 ;  /* 0x0000000000007941 */ /* 0x000fea0003800000 */
.L_x_11739:
        /* <DEDUP_REMOVED lines=9> */
.L_x_11741:
[----:B------:R-:W-:Y:S02]  /*18af0*/  IMAD.MOV.U32 R13, RZ, RZ, R4 ;  /* 0x000000ffff0d7224 */ /* 0x000fe400078e0004 */
[----:B------:R-:W-:Y:S02]  /*18b00*/  IMAD.MOV.U32 R12, RZ, RZ, 0x1 ;  /* 0x00000001ff0c7424 */ /* 0x000fe400078e00ff */
[----:B------:R-:W-:-:S07]  /*18b10*/  IMAD.MOV.U32 R3, RZ, RZ, R14 ;  /* 0x000000ffff037224 */ /* 0x000fce00078e000e */
[----:B------:R-:W-:Y:S05]  /*18b20*/  WARPSYNC.COLLECTIVE R15, `(.L_x_11742) ;  /* 0x000000000f087348 */ /* 0x000fea0003c00000 */
[----:B------:R0:W1:Y:S02]  /*18b30*/  SHFL.IDX P6, R14, R13, R12, R11 ;  /* 0x0000000c0d0e7389 */ /* 0x00006400000c000b */
[----:B01----:R-:W-:Y:S01]  /*18b40*/  ENDCOLLECTIVE ;  /* 0x000000000000791b */ /* 0x003fe20003800000 */
.L_x_11742:
        /* <DEDUP_REMOVED lines=15> */
.L_x_11743:
[----:B------:R-:W-:Y:S02]  /*18c40*/  @P0 IMAD R6, R5, 0x2, R17 ;  /* 0x0000000205060824 */ /* 0x000fe400078e0211 */
[----:B------:R-:W-:Y:S02]  /*18c50*/  IMAD.MOV.U32 R13, RZ, RZ, R4 ;  /* 0x000000ffff0d7224 */ /* 0x000fe400078e0004 */
[----:B------:R-:W-:Y:S02]  /*18c60*/  IMAD.MOV.U32 R12, RZ, RZ, 0x2 ;  /* 0x00000002ff0c7424 */ /* 0x000fe400078e00ff */
[----:B------:R-:W-:-:S07]  /*18c70*/  IMAD.MOV.U32 R3, RZ, RZ, R14 ;  /* 0x000000ffff037224 */ /* 0x000fce00078e000e */
[----:B------:R-:W-:Y:S05]  /*18c80*/  WARPSYNC.COLLECTIVE R15, `(.L_x_11744) ;  /* 0x000000000f087348 */ /* 0x000fea0003c00000 */
[----:B------:R0:W1:Y:S02]  /*18c90*/  SHFL.IDX P6, R14, R13, R12, R11 ;  /* 0x0000000c0d0e7389 */ /* 0x00006400000c000b */
[----:B01----:R-:W-:Y:S01]  /*18ca0*/  ENDCOLLECTIVE ;  /* 0x000000000000791b */ /* 0x003fe20003800000 */
.L_x_11744:
        /* <DEDUP_REMOVED lines=15> */
.L_x_11745:
[----:B------:R-:W-:Y:S02]  /*18da0*/  @P0 IMAD R6, R5, 0x2, R17 ;  /* 0x0000000205060824 */ /* 0x000fe400078e0211 */
[----:B------:R-:W-:Y:S02]  /*18db0*/  IMAD.MOV.U32 R13, RZ, RZ, R4 ;  /* 0x000000ffff0d7224 */ /* 0x000fe400078e0004 */
[----:B------:R-:W-:Y:S02]  /*18dc0*/  IMAD.MOV.U32 R12, RZ, RZ, 0x3 ;  /* 0x00000003ff0c7424 */ /* 0x000fe400078e00ff */
[----:B------:R-:W-:-:S07]  /*18dd0*/  IMAD.MOV.U32 R3, RZ, RZ, R14 ;  /* 0x000000ffff037224 */ /* 0x000fce00078e000e */
[----:B------:R-:W-:Y:S05]  /*18de0*/  WARPSYNC.COLLECTIVE R15, `(.L_x_11746) ;  /* 0x000000000f087348 */ /* 0x000fea0003c00000 */
[----:B------:R0:W1:Y:S02]  /*18df0*/  SHFL.IDX P6, R14, R13, R12, R11 ;  /* 0x0000000c0d0e7389 */ /* 0x00006400000c000b */
[----:B01----:R-:W-:Y:S01]  /*18e00*/  ENDCOLLECTIVE ;  /* 0x000000000000791b */ /* 0x003fe20003800000 */
.L_x_11746:
        /* <DEDUP_REMOVED lines=15> */
.L_x_11747:
[----:B------:R-:W-:Y:S02]  /*18f00*/  @P0 IMAD R6, R5, 0x2, R17 ;  /* 0x0000000205060824 */ /* 0x000fe400078e0211 */
[----:B------:R-:W-:Y:S02]  /*18f10*/  IMAD.MOV.U32 R13, RZ, RZ, R4 ;  /* 0x000000ffff0d7224 */ /* 0x000fe400078e0004 */
[----:B------:R-:W-:Y:S02]  /*18f20*/  IMAD.MOV.U32 R12, RZ, RZ, 0x4 ;  /* 0x00000004ff0c7424 */ /* 0x000fe400078e00ff */
[----:B------:R-:W-:-:S07]  /*18f30*/  IMAD.MOV.U32 R3, RZ, RZ, R14 ;  /* 0x000000ffff037224 */ /* 0x000fce00078e000e */
[----:B------:R-:W-:Y:S05]  /*18f40*/  WARPSYNC.COLLECTIVE R15, `(.L_x_11748) ;  /* 0x000000000f087348 */ /* 0x000fea0003c00000 */
[----:B------:R0:W1:Y:S02]  /*18f50*/  SHFL.IDX P6, R14, R13, R12, R11 ;  /* 0x0000000c0d0e7389 */ /* 0x00006400000c000b */
[----:B01----:R-:W-:Y:S01]  /*18f60*/  ENDCOLLECTIVE ;  /* 0x000000000000791b */ /* 0x003fe20003800000 */
.L_x_11748:
        /* <DEDUP_REMOVED lines=15> */
.L_x_11749:
[----:B------:R-:W-:Y:S02]  /*19060*/  @P0 IMAD R6, R5, 0x2, R17 ;  /* 0x0000000205060824 */ /* 0x000fe400078e0211 */
[----:B------:R-:W-:Y:S02]  /*19070*/  IMAD.MOV.U32 R13, RZ, RZ, R4 ;  /* 0x000000ffff0d7224 */ /* 0x000fe400078e0004 */
[----:B------:R-:W-:Y:S02]  /*19080*/  IMAD.MOV.U32 R12, RZ, RZ, 0x5 ;  /* 0x00000005ff0c7424 */ /* 0x000fe400078e00ff */
[----:B------:R-:W-:-:S07]  /*19090*/  IMAD.MOV.U32 R3, RZ, RZ, R14 ;  /* 0x000000ffff037224 */ /* 0x000fce00078e000e */
[----:B------:R-:W-:Y:S05]  /*190a0*/  WARPSYNC.COLLECTIVE R15, `(.L_x_11750) ;  /* 0x000000000f087348 */ /* 0x000fea0003c00000 */
[----:B------:R0:W1:Y:S02]  /*190b0*/  SHFL.IDX P6, R14, R13, R12, R11 ;  /* 0x0000000c0d0e7389 */ /* 0x00006400000c000b */
[----:B01----:R-:W-:Y:S01]  /*190c0*/  ENDCOLLECTIVE ;  /* 0x000000000000791b */ /* 0x003fe20003800000 */
.L_x_11750:
        /* <DEDUP_REMOVED lines=10> */
.L_x_11751:
[----:B------:R-:W-:Y:S01]  /*19170*/  @!PT LDS RZ, [RZ] ;  /* 0x00000000fffff984 */ /* 0x000fe20000000800 */
[----:B------:R-:W-:Y:S01]  /*19180*/  @!PT LDS RZ, [RZ] ;  /* 0x00000000fffff984 */ /* 0x000fe20000000800 */
[----:B------:R-:W-:Y:S01]  /*19190*/  @!PT LDS RZ, [RZ] ;  /* 0x00000000fffff984 */ /* 0x000fe20000000800 */
[----:B------:R1:W-:Y:S01]  /*191a0*/  @P0 LDGSTS.E.BYPASS.LTC128B.128 [R6+0x1e400], desc[UR48][R2.64], !P2 ;  /* 0x1e40000002060fae */ /* 0x0003e2000d101d70 */
[----:B------:R-:W-:Y:S01]  /*191b0*/  IMAD.MOV.U32 R0, RZ, RZ, R14 ;  /* 0x000000ffff007224 */ /* 0x000fe200078e000e */
[----:B------:R-:W-:Y:S06]  /*191c0*/  BRA `(.L_x_11752) ;  /* 0xffffffb800b47947 */ /* 0x000fec000383ffff */
.L_x_11680:
[----:B------:R-:W-:Y:S02]  /*191d0*/  IMAD.MOV.U32 R13, RZ, RZ, R4 ;  /* 0x000000ffff0d7224 */ /* 0x000fe400078e0004 */
[----:B------:R-:W-:Y:S02]  /*191e0*/  IMAD.MOV.U32 R12, RZ, RZ, RZ ;  /* 0x000000ffff0c7224 */ /* 0x000fe400078e00ff */
[----:B------:R-:W-:Y:S02]  /*191f0*/  IMAD.MOV.U32 R11, RZ, RZ, 0x181f ;  /* 0x0000181fff0b7424 */ /* 0x000fe400078e00ff */
[----:B------:R-:W-:Y:S02]  /*19200*/  IMAD.MOV.U32 R15, RZ, RZ, -0x1 ;  /* 0xffffffffff0f7424 */ /* 0x000fe400078e00ff */
[----:B------:R-:W-:Y:S02]  /*19210*/  IMAD R35, R35, R6, RZ ;  /* 0x0000000623237224 */ /* 0x000fe400078e02ff */
[----:B------:R-:W-:-:S07]  /*19220*/  IMAD.IADD R33, R8, 0x1, R33 ;  /* 0x0000000108217824 */ /* 0x000fce00078e0221 */
[----:B-1----:R-:W-:Y:S05]  /*19230*/  WARPSYNC.COLLECTIVE R15, `(.L_x_11753) ;  /* 0x000000000f087348 */ /* 0x002fea0003c00000 */
[----:B------:R0:W2:Y:S02]  /*19240*/  SHFL.IDX P6, R14, R13, R12, R11 ;  /* 0x0000000c0d0e7389 */ /* 0x0000a400000c000b */
[----:B012---:R-:W-:Y:S01]  /*19250*/  ENDCOLLECTIVE ;  /* 0x000000000000791b */ /* 0x007fe20003800000 */
.L_x_11753:
[C---:B------:R-:W-:Y:S01]  /*19260*/  VIADD R6, R33.reuse, 0x10 ;  /* 0x0000001021067836 */ /* 0x040fe20000000000 */
[----:B------:R-:W-:Y:S01]  /*19270*/  ISETP.GE.AND P0, PT, R33, R35, PT ;  /* 0x000000232100720c */ /* 0x000fe20003f06270 */
[----:B------:R-:W-:Y:S02]  /*19280*/  IMAD.MOV.U32 R13, RZ, RZ, R0 ;  /* 0x000000ffff0d7224 */ /* 0x000fe400078e0000 */
[----:B------:R-:W-:-:S10]  /*19290*/  IMAD.MOV.U32 R2, RZ, RZ, R14 ;  /* 0x000000ffff027224 */ /* 0x000fd400078e000e */
[----:B------:R-:W-:Y:S05]  /*192a0*/  WARPSYNC.COLLECTIVE R15, `(.L_x_11754) ;  /* 0x000000000f087348 */ /* 0x000fea0003c00000 */
[----:B------:R0:W1:Y:S02]  /*192b0*/  SHFL.IDX P6, R14, R13, R12, R11 ;  /* 0x0000000c0d0e7389 */ /* 0x00006400000c000b */
[----:B01----:R-:W-:Y:S01]  /*192c0*/  ENDCOLLECTIVE ;  /* 0x000000000000791b */ /* 0x003fe20003800000 */
.L_x_11754:
[----:B------:R-:W-:Y:S02]  /*192d0*/  IMAD.MOV.U32 R13, RZ, RZ, R4 ;  /* 0x000000ffff0d7224 */ /* 0x000fe400078e0004 */
[----:B------:R-:W-:Y:S02]  /*192e0*/  IMAD.MOV.U32 R12, RZ, RZ, 0x1 ;  /* 0x00000001ff0c7424 */ /* 0x000fe400078e00ff */
[----:B------:R-:W-:-:S07]  /*192f0*/  IMAD.MOV.U32 R3, RZ, RZ, R14 ;  /* 0x000000ffff037224 */ /* 0x000fce00078e000e */
[----:B------:R-:W-:Y:S05]  /*19300*/  WARPSYNC.COLLECTIVE R15, `(.L_x_11755) ;  /* 0x000000000f087348 */ /* 0x000fea0003c00000 */
[----:B------:R0:W1:Y:S02]  /*19310*/  SHFL.IDX P6, R14, R13, R12, R11 ;  /* 0x0000000c0d0e7389 */ /* 0x00006400000c000b */
[----:B01----:R-:W-:Y:S01]  /*19320*/  ENDCOLLECTIVE ;  /* 0x000000000000791b */ /* 0x003fe20003800000 */
.L_x_11755:
        /* <DEDUP_REMOVED lines=15> */
.L_x_11756:
[----:B------:R-:W-:Y:S02]  /*19420*/  IMAD.MOV.U32 R13, RZ, RZ, R4 ;  /* 0x000000ffff0d7224 */ /* 0x000fe400078e0004 */
[----:B------:R-:W-:Y:S02]  /*19430*/  IMAD.MOV.U32 R12, RZ, RZ, 0x2 ;  /* 0x00000002ff0c7424 */ /* 0x000fe400078e00ff */
[----:B------:R-:W-:-:S07]  /*19440*/  IMAD.MOV.U32 R3, RZ, RZ, R14 ;  /* 0x000000ffff037224 */ /* 0x000fce00078e000e */
[----:B------:R-:W-:Y:S05]  /*19450*/  WARPSYNC.COLLECTIVE R15, `(.L_x_11757) ;  /* 0x000000000f087348 */ /* 0x000fea0003c00000 */
[----:B------:R0:W1:Y:S02]  /*19460*/  SHFL.IDX P6, R14, R13, R12, R11 ;  /* 0x0000000c0d0e7389 */ /* 0x00006400000c000b */
[----:B01----:R-:W-:Y:S01]  /*19470*/  ENDCOLLECTIVE ;  /* 0x000000000000791b */ /* 0x003fe20003800000 */
.L_x_11757:
        /* <DEDUP_REMOVED lines=16> */
.L_x_11758:
[----:B------:R-:W-:Y:S02]  /*19580*/  IMAD.MOV.U32 R13, RZ, RZ, R4 ;  /* 0x000000ffff0d7224 */ /* 0x000fe400078e0004 */
[----:B------:R-:W-:Y:S02]  /*19590*/  IMAD.MOV.U32 R12, RZ, RZ, 0x3 ;  /* 0x00000003ff0c7424 */ /* 0x000fe400078e00ff */
[----:B------:R-:W-:-:S07]  /*195a0*/  IMAD.MOV.U32 R3, RZ, RZ, R14 ;  /* 0x000000ffff037224 */ /* 0x000fce00078e000e */
[----:B------:R-:W-:Y:S05]  /*195b0*/  WARPSYNC.COLLECTIVE R15, `(.L_x_11759) ;  /* 0x000000000f087348 */ /* 0x000fea0003c00000 */
[----:B------:R0:W1:Y:S02]  /*195c0*/  SHFL.IDX P6, R14, R13, R12, R11 ;  /* 0x0000000c0d0e7389 */ /* 0x00006400000c000b */
[----:B01----:R-:W-:Y:S01]  /*195d0*/  ENDCOLLECTIVE ;  /* 0x000000000000791b */ /* 0x003fe20003800000 */
.L_x_11759:
        /* <DEDUP_REMOVED lines=16> */
.L_x_11760:
[----:B------:R-:W-:Y:S02]  /*196e0*/  IMAD.MOV.U32 R13, RZ, RZ, R4 ;  /* 0x000000ffff0d7224 */ /* 0x000fe400078e0004 */
[----:B------:R-:W-:Y:S02]  /*196f0*/  IMAD.MOV.U32 R12, RZ, RZ, 0x4 ;  /* 0x00000004ff0c7424 */ /* 0x000fe400078e00ff */
[----:B------:R-:W-:-:S07]  /*19700*/  IMAD.MOV.U32 R3, RZ, RZ, R14 ;  /* 0x000000ffff037224 */ /* 0x000fce00078e000e */
[----:B------:R-:W-:Y:S05]  /*19710*/  WARPSYNC.COLLECTIVE R15, `(.L_x_11761) ;  /* 0x000000000f087348 */ /* 0x000fea0003c00000 */
[----:B------:R0:W1:Y:S02]  /*19720*/  SHFL.IDX P6, R14, R13, R12, R11 ;  /* 0x0000000c0d0e7389 */ /* 0x00006400000c000b */
[----:B01----:R-:W-:Y:S01]  /*19730*/  ENDCOLLECTIVE ;  /* 0x000000000000791b */ /* 0x003fe20003800000 */
.L_x_11761:
        /* <DEDUP_REMOVED lines=16> */
.L_x_11762:
[----:B------:R-:W-:Y:S02]  /*19840*/  IMAD.MOV.U32 R13, RZ, RZ, R4 ;  /* 0x000000ffff0d7224 */ /* 0x000fe400078e0004 */
[----:B------:R-:W-:Y:S02]  /*19850*/  IMAD.MOV.U32 R12, RZ, RZ, 0x5 ;  /* 0x00000005ff0c7424 */ /* 0x000fe400078e00ff */
[----:B------:R-:W-:-:S07]  /*19860*/  IMAD.MOV.U32 R3, RZ, RZ, R14 ;  /* 0x000000ffff037224 */ /* 0x000fce00078e000e */
[----:B------:R-:W-:Y:S05]  /*19870*/  WARPSYNC.COLLECTIVE R15, `(.L_x_11763) ;  /* 0x000000000f087348 */ /* 0x000fea0003c00000 */
[----:B------:R0:W1:Y:S02]  /*19880*/  SHFL.IDX P6, R14, R13, R12, R11 ;  /* 0x0000000c0d0e7389 */ /* 0x00006400000c000b */
[----:B01----:R-:W-:Y:S01]  /*19890*/  ENDCOLLECTIVE ;  /* 0x000000000000791b */ /* 0x003fe20003800000 */
.L_x_11763:
        /* <DEDUP_REMOVED lines=16> */
.L_x_11764:
[----:B------:R-:W-:Y:S02]  /*199a0*/  IMAD.MOV.U32 R13, RZ, RZ, R4 ;  /* 0x000000ffff0d7224 */ /* 0x000fe400078e0004 */
[----:B------:R-:W-:Y:S02]  /*199b0*/  IMAD.MOV.U32 R12, RZ, RZ, 0x6 ;  /* 0x00000006ff0c7424 */ /* 0x000fe400078e00ff */
[----:B------:R-:W-:-:S07]  /*199c0*/  IMAD.MOV.U32 R3, RZ, RZ, R14 ;  /* 0x000000ffff037224 */ /* 0x000fce00078e000e */
[----:B------:R-:W-:Y:S05]  /*199d0*/  WARPSYNC.COLLECTIVE R15, `(.L_x_11765) ;  /* 0x000000000f087348 */ /* 0x000fea0003c00000 */
[----:B------:R0:W1:Y:S02]  /*199e0*/  SHFL.IDX P6, R14, R13, R12, R11 ;  /* 0x0000000c0d0e7389 */ /* 0x00006400000c000b */
[----:B01----:R-:W-:Y:S01]  /*199f0*/  ENDCOLLECTIVE ;  /* 0x000000000000791b */ /* 0x003fe20003800000 */
.L_x_11765:
        /* <DEDUP_REMOVED lines=16> */
.L_x_11766:
[----:B------:R-:W-:Y:S02]  /*19b00*/  IMAD.MOV.U32 R13, RZ, RZ, R4 ;  /* 0x000000ffff0d7224 */ /* 0x000fe400078e0004 */
[----:B------:R-:W-:Y:S02]  /*19b10*/  IMAD.MOV.U32 R12, RZ, RZ, 0x7 ;  /* 0x00000007ff0c7424 */ /* 0x000fe400078e00ff */
[----:B------:R-:W-:-:S07]  /*19b20*/  IMAD.MOV.U32 R3, RZ, RZ, R14 ;  /* 0x000000ffff037224 */ /* 0x000fce00078e000e */
[----:B------:R-:W-:Y:S05]  /*19b30*/  WARPSYNC.COLLECTIVE R15, `(.L_x_11767) ;  /* 0x000000000f087348 */ /* 0x000fea0003c00000 */
[----:B------:R0:W1:Y:S02]  /*19b40*/  SHFL.IDX P6, R14, R13, R12, R11 ;  /* 0x0000000c0d0e7389 */ /* 0x00006400000c000b */
[----:B01----:R-:W-:Y:S01]  /*19b50*/  ENDCOLLECTIVE ;  /* 0x000000000000791b */ /* 0x003fe20003800000 */
.L_x_11767:
        /* <DEDUP_REMOVED lines=14> */
.L_x_11768:
[----:B------:R-:W-:Y:S05]  /*19c40*/  BRA `(.L_x_11769) ;  /* 0xffffffb800dc7947 */ /* 0x000fea000383ffff */
.L_x_11683:
[----:B0-----:R0:W2:Y:S02]  /*19c50*/  SYNCS.PHASECHK.TRANS64.TRYWAIT P0, [R17+URZ+0x22820], R0 ;  /* 0x02282000110075a7 */ /* 0x0010a4000800017f */
[----:B--2---:R-:W-:Y:S05]  /*19c60*/  @!P0 NANOSLEEP.SYNCS 0x989680 ;  /* 0x009896800000895d */ /* 0x004fea0003900000 */
[----:B------:R-:W2:Y:S02]  /*19c70*/  @!P0 SYNCS.PHASECHK.TRANS64 P0, [R17+URZ+0x22820], R0 ;  /* 0x02282000110085a7 */ /* 0x000ea4000800007f */
[----:B--2---:R-:W-:Y:S05]  /*19c80*/  @!P0 BRA `(.L_x_11683) ;  /* 0xfffffffc00f08947 */ /* 0x004fea000383ffff */
[----:B------:R-:W-:Y:S05]  /*19c90*/  BRA `(.L_x_11770) ;  /* 0xffffffbc00387947 */ /* 0x000fea000383ffff */
.L_x_11686:
[----:B0-----:R0:W2:Y:S02]  /*19ca0*/  SYNCS.PHASECHK.TRANS64.TRYWAIT P0, [R19+URZ+0x22860], R0 ;  /* 0x02286000130075a7 */ /* 0x0010a4000800017f */
[----:B--2---:R-:W-:Y:S05]  /*19cb0*/  @!P0 NANOSLEEP.SYNCS 0x989680 ;  /* 0x009896800000895d */ /* 0x004fea0003900000 */
[----:B------:R-:W2:Y:S02]  /*19cc0*/  @!P0 SYNCS.PHASECHK.TRANS64 P0, [R19+URZ+0x22860], R0 ;  /* 0x02286000130085a7 */ /* 0x000ea4000800007f */
[----:B--2---:R-:W-:Y:S05]  /*19cd0*/  @!P0 BRA `(.L_x_11686) ;  /* 0xfffffffc00f08947 */ /* 0x004fea000383ffff */
[----:B------:R-:W-:Y:S05]  /*19ce0*/  BRA `(.L_x_11771) ;  /* 0xffffffbc00487947 */ /* 0x000fea000383ffff */
.L_x_11687:
        /* <DEDUP_REMOVED lines=8> */
.L_x_11773:
[----:B------:R-:W-:Y:S05]  /*19d70*/  BSYNC B0 ;  /* 0x0000000000007941 */ /* 0x000fea0003800000 */
.L_x_11772:
        /* <DEDUP_REMOVED lines=13> */
.L_x_11774:
        /* <DEDUP_REMOVED lines=9> */
.L_x_11775:
        /* <DEDUP_REMOVED lines=17> */
.L_x_11776:
[----:B------:R-:W-:Y:S02]  /*19ff0*/  IMAD.MOV.U32 R13, RZ, RZ, R6 ;  /* 0x000000ffff0d7224 */ /* 0x000fe400078e0006 */
[----:B------:R-:W-:Y:S01]  /*1a000*/  IMAD.MOV.U32 R12, RZ, RZ, 0x2 ;  /* 0x00000002ff0c7424 */ /* 0x000fe200078e00ff */
[----:B------:R-:W-:-:S13]  /*1a010*/  IADD3 R2, P3, R14, R0, RZ ;  /* 0x000000000e027210 */ /* 0x000fda0007f7e0ff */
[----:B------:R-:W-:Y:S05]  /*1a020*/  WARPSYNC.COLLECTIVE R15, `(.L_x_11777) ;  /* 0x000000000f087348 */ /* 0x000fea0003c00000 */
[----:B------:R0:W1:Y:S02]  /*1a030*/  SHFL.IDX P6, R14, R13, R12, R11 ;  /* 0x0000000c0d0e7389 */ /* 0x00006400000c000b */
[----:B01----:R-:W-:Y:S01]  /*1a040*/  ENDCOLLECTIVE ;  /* 0x000000000000791b */ /* 0x003fe20003800000 */
.L_x_11777:
        /* <DEDUP_REMOVED lines=17> */
.L_x_11778:
[----:B------:R-:W-:Y:S02]  /*1a160*/  IMAD.MOV.U32 R13, RZ, RZ, R6 ;  /* 0x000000ffff0d7224 */ /* 0x000fe400078e0006 */
[----:B------:R-:W-:Y:S01]  /*1a170*/  IMAD.MOV.U32 R12, RZ, RZ, 0x3 ;  /* 0x00000003ff0c7424 */ /* 0x000fe200078e00ff */
[----:B------:R-:W-:-:S13]  /*1a180*/  IADD3 R2, P3, R14, R0, RZ ;  /* 0x000000000e027210 */ /* 0x000fda0007f7e0ff */
[----:B------:R-:W-:Y:S05]  /*1a190*/  WARPSYNC.COLLECTIVE R15, `(.L_x_11779) ;  /* 0x000000000f087348 */ /* 0x000fea0003c00000 */
[----:B------:R0:W1:Y:S02]  /*1a1a0*/  SHFL.IDX P6, R14, R13, R12, R11 ;  /* 0x0000000c0d0e7389 */ /* 0x00006400000c000b */
[----:B01----:R-:W-:Y:S01]  /*1a1b0*/  ENDCOLLECTIVE ;  /* 0x000000000000791b */ /* 0x003fe20003800000 */
.L_x_11779:
        /* <DEDUP_REMOVED lines=17> */
.L_x_11780:
[----:B------:R-:W-:Y:S02]  /*1a2d0*/  IMAD.MOV.U32 R13, RZ, RZ, R6 ;  /* 0x000000ffff0d7224 */ /* 0x000fe400078e0006 */
[----:B------:R-:W-:Y:S01]  /*1a2e0*/  IMAD.MOV.U32 R12, RZ, RZ, 0x4 ;  /* 0x00000004ff0c7424 */ /* 0x000fe200078e00ff */
[----:B------:R-:W-:-:S13]  /*1a2f0*/  IADD3 R2, P3, R14, R0, RZ ;  /* 0x000000000e027210 */ /* 0x000fda0007f7e0ff */
[----:B------:R-:W-:Y:S05]  /*1a300*/  WARPSYNC.COLLECTIVE R15, `(.L_x_11781) ;  /* 0x000000000f087348 */ /* 0x000fea0003c00000 */
[----:B------:R0:W1:Y:S02]  /*1a310*/  SHFL.IDX P6, R14, R13, R12, R11 ;  /* 0x0000000c0d0e7389 */ /* 0x00006400000c000b */
[----:B01----:R-:W-:Y:S01]  /*1a320*/  ENDCOLLECTIVE ;  /* 0x000000000000791b */ /* 0x003fe20003800000 */
.L_x_11781:
        /* <DEDUP_REMOVED lines=17> */
.L_x_11782:
[----:B------:R-:W-:Y:S02]  /*1a440*/  IMAD.MOV.U32 R13, RZ, RZ, R6 ;  /* 0x000000ffff0d7224 */ /* 0x000fe400078e0006 */
[----:B------:R-:W-:Y:S01]  /*1a450*/  IMAD.MOV.U32 R12, RZ, RZ, 0x5 ;  /* 0x00000005ff0c7424 */ /* 0x000fe200078e00ff */
[----:B------:R-:W-:-:S13]  /*1a460*/  IADD3 R2, P3, R14, R0, RZ ;  /* 0x000000000e027210 */ /* 0x000fda0007f7e0ff */
[----:B------:R-:W-:Y:S05]  /*1a470*/  WARPSYNC.COLLECTIVE R15, `(.L_x_11783) ;  /* 0x000000000f087348 */ /* 0x000fea0003c00000 */
[----:B------:R0:W1:Y:S02]  /*1a480*/  SHFL.IDX P6, R14, R13, R12, R11 ;  /* 0x0000000c0d0e7389 */ /* 0x00006400000c000b */
[----:B01----:R-:W-:Y:S01]  /*1a490*/  ENDCOLLECTIVE ;  /* 0x000000000000791b */ /* 0x003fe20003800000 */
.L_x_11783:
        /* <DEDUP_REMOVED lines=12> */
.L_x_11784:
        /* <DEDUP_REMOVED lines=9> */
.L_x_11694:
[----:B0-----:R0:W2:Y:S02]  /*1a5f0*/  SYNCS.PHASECHK.TRANS64.TRYWAIT P0, [R10+URZ+0x22840], R20 ;  /* 0x022840140a0075a7 */ /* 0x0010a4000800017f */
[----:B--2---:R-:W-:Y:S05]  /*1a600*/  @!P0 NANOSLEEP.SYNCS 0x989680 ;  /* 0x009896800000895d */ /* 0x004fea0003900000 */
[----:B------:R-:W2:Y:S02]  /*1a610*/  @!P0 SYNCS.PHASECHK.TRANS64 P0, [R10+URZ+0x22840], R20 ;  /* 0x022840140a0085a7 */ /* 0x000ea4000800007f */
[----:B--2---:R-:W-:Y:S05]  /*1a620*/  @!P0 BRA `(.L_x_11694) ;  /* 0xfffffffc00f08947 */ /* 0x004fea000383ffff */
[----:B------:R-:W-:Y:S05]  /*1a630*/  BRA `(.L_x_11786) ;  /* 0xffffffbc00d47947 */ /* 0x000fea000383ffff */
.L_x_11695:
        /* <DEDUP_REMOVED lines=8> */
.L_x_11788:
[----:B------:R-:W-:Y:S05]  /*1a6c0*/  BSYNC B1 ;  /* 0x0000000000017941 */ /* 0x000fea0003800000 */
.L_x_11787:
        /* <DEDUP_REMOVED lines=9> */
.L_x_11789:
[----:B------:R-:W-:Y:S02]  /*1a760*/  IMAD.MOV.U32 R13, RZ, RZ, R8 ;  /* 0x000000ffff0d7224 */ /* 0x000fe400078e0008 */
[----:B------:R-:W-:Y:S02]  /*1a770*/  IMAD.MOV.U32 R12, RZ, RZ, 0x1 ;  /* 0x00000001ff0c7424 */ /* 0x000fe400078e00ff */
[----:B------:R-:W-:-:S07]  /*1a780*/  IMAD.MOV.U32 R2, RZ, RZ, R14 ;  /* 0x000000ffff027224 */ /* 0x000fce00078e000e */
[----:B------:R-:W-:Y:S05]  /*1a790*/  WARPSYNC.COLLECTIVE R15, `(.L_x_11790) ;  /* 0x000000000f087348 */ /* 0x000fea0003c00000 */
[----:B------:R0:W1:Y:S02]  /*1a7a0*/  SHFL.IDX P6, R14, R13, R12, R11 ;  /* 0x0000000c0d0e7389 */ /* 0x00006400000c000b */
[----:B01----:R-:W-:Y:S01]  /*1a7b0*/  ENDCOLLECTIVE ;  /* 0x000000000000791b */ /* 0x003fe20003800000 */
.L_x_11790:
        /* <DEDUP_REMOVED lines=11> */
.L_x_11791:
[----:B------:R-:W-:Y:S02]  /*1a870*/  IMAD.MOV.U32 R13, RZ, RZ, R8 ;  /* 0x000000ffff0d7224 */ /* 0x000fe400078e0008 */
[----:B------:R-:W-:Y:S02]  /*1a880*/  IMAD.MOV.U32 R12, RZ, RZ, 0x2 ;  /* 0x00000002ff0c7424 */ /* 0x000fe400078e00ff */
[----:B------:R-:W-:-:S07]  /*1a890*/  IMAD.MOV.U32 R2, RZ, RZ, R14 ;  /* 0x000000ffff027224 */ /* 0x000fce00078e000e */
[----:B------:R-:W-:Y:S05]  /*1a8a0*/  WARPSYNC.COLLECTIVE R15, `(.L_x_11792) ;  /* 0x000000000f087348 */ /* 0x000fea0003c00000 */
[----:B------:R0:W1:Y:S02]  /*1a8b0*/  SHFL.IDX P6, R14, R13, R12, R11 ;  /* 0x0000000c0d0e7389 */ /* 0x00006400000c000b */
[----:B01----:R-:W-:Y:S01]  /*1a8c0*/  ENDCOLLECTIVE ;  /* 0x000000000000791b */ /* 0x003fe20003800000 */
.L_x_11792:
        /* <DEDUP_REMOVED lines=11> */
.L_x_11793:
[----:B------:R-:W-:Y:S02]  /*1a980*/  IMAD.MOV.U32 R13, RZ, RZ, R8 ;  /* 0x000000ffff0d7224 */ /* 0x000fe400078e0008 */
[----:B------:R-:W-:Y:S02]  /*1a990*/  IMAD.MOV.U32 R12, RZ, RZ, 0x3 ;  /* 0x00000003ff0c7424 */ /* 0x000fe400078e00ff */
[----:B------:R-:W-:-:S07]  /*1a9a0*/  IMAD.MOV.U32 R2, RZ, RZ, R14 ;  /* 0x000000ffff027224 */ /* 0x000fce00078e000e */
[----:B------:R-:W-:Y:S05]  /*1a9b0*/  WARPSYNC.COLLECTIVE R15, `(.L_x_11794) ;  /* 0x000000000f087348 */ /* 0x000fea0003c00000 */
[----:B------:R0:W1:Y:S02]  /*1a9c0*/  SHFL.IDX P6, R14, R13, R12, R11 ;  /* 0x0000000c0d0e7389 */ /* 0x00006400000c000b */
[----:B01----:R-:W-:Y:S01]  /*1a9d0*/  ENDCOLLECTIVE ;  /* 0x000000000000791b */ /* 0x003fe20003800000 */
.L_x_11794:
        /* <DEDUP_REMOVED lines=11> */
.L_x_11795:
[----:B------:R-:W-:Y:S02]  /*1aa90*/  IMAD.MOV.U32 R13, RZ, RZ, R8 ;  /* 0x000000ffff0d7224 */ /* 0x000fe400078e0008 */
[----:B------:R-:W-:Y:S02]  /*1aaa0*/  IMAD.MOV.U32 R12, RZ, RZ, 0x4 ;  /* 0x00000004ff0c7424 */ /* 0x000fe400078e00ff */
[----:B------:R-:W-:-:S07]  /*1aab0*/  IMAD.MOV.U32 R2, RZ, RZ, R14 ;  /* 0x000000ffff027224 */ /* 0x000fce00078e000e */
[----:B------:R-:W-:Y:S05]  /*1aac0*/  WARPSYNC.COLLECTIVE R15, `(.L_x_11796) ;  /* 0x000000000f087348 */ /* 0x000fea0003c00000 */
[----:B------:R0:W1:Y:S02]  /*1aad0*/  SHFL.IDX P6, R14, R13, R12, R11 ;  /* 0x0000000c0d0e7389 */ /* 0x00006400000c000b */
[----:B01----:R-:W-:Y:S01]  /*1aae0*/  ENDCOLLECTIVE ;  /* 0x000000000000791b */ /* 0x003fe20003800000 */
.L_x_11796:
        /* <DEDUP_REMOVED lines=11> */
.L_x_11797:
[----:B------:R-:W-:Y:S02]  /*1aba0*/  IMAD.MOV.U32 R13, RZ, RZ, R8 ;  /* 0x000000ffff0d7224 */ /* 0x000fe400078e0008 */
[----:B------:R-:W-:Y:S02]  /*1abb0*/  IMAD.MOV.U32 R12, RZ, RZ, 0x5 ;  /* 0x00000005ff0c7424 */ /* 0x000fe400078e00ff */
[----:B------:R-:W-:-:S07]  /*1abc0*/  IMAD.MOV.U32 R2, RZ, RZ, R14 ;  /* 0x000000ffff027224 */ /* 0x000fce00078e000e */
[----:B------:R-:W-:Y:S05]  /*1abd0*/  WARPSYNC.COLLECTIVE R15, `(.L_x_11798) ;  /* 0x000000000f087348 */ /* 0x000fea0003c00000 */
[----:B------:R0:W1:Y:S02]  /*1abe0*/  SHFL.IDX P6, R14, R13, R12, R11 ;  /* 0x0000000c0d0e7389 */ /* 0x00006400000c000b */
[----:B01----:R-:W-:Y:S01]  /*1abf0*/  ENDCOLLECTIVE ;  /* 0x000000000000791b */ /* 0x003fe20003800000 */
.L_x_11798:
        /* <DEDUP_REMOVED lines=11> */
.L_x_11799:
[----:B------:R-:W-:Y:S05]  /*1acb0*/  BRA `(.L_x_11800) ;  /* 0xffffffb800fc7947 */ /* 0x000fea000383ffff */
.L_x_11700:
[----:B--2---:R2:W3:Y:S02]  /*1acc0*/  SYNCS.PHASECHK.TRANS64.TRYWAIT P0, [R10+URZ+0x22860], R20 ;  /* 0x022860140a0075a7 */ /* 0x0044e4000800017f */
[----:B---3--:R-:W-:Y:S05]  /*1acd0*/  @!P0 NANOSLEEP.SYNCS 0x989680 ;  /* 0x009896800000895d */ /* 0x008fea0003900000 */
[----:B------:R-:W3:Y:S02]  /*1ace0*/  @!P0 SYNCS.PHASECHK.TRANS64 P0, [R10+URZ+0x22860], R20 ;  /* 0x022860140a0085a7 */ /* 0x000ee4000800007f */
[----:B---3--:R-:W-:Y:S05]  /*1acf0*/  @!P0 BRA `(.L_x_11700) ;  /* 0xfffffffc00f08947 */ /* 0x008fea000383ffff */
[----:B------:R-:W-:Y:S05]  /*1ad00*/  BRA `(.L_x_11801) ;  /* 0xffffffbc004c7947 */ /* 0x000fea000383ffff */
.L_x_11701:
        /* <DEDUP_REMOVED lines=8> */
.L_x_11803:
[----:B------:R-:W-:Y:S05]  /*1ad90*/  BSYNC B1 ;  /* 0x0000000000017941 */ /* 0x000fea0003800000 */
.L_x_11802:
        /* <DEDUP_REMOVED lines=9> */
.L_x_11804:
[----:B------:R-:W-:Y:S02]  /*1ae30*/  IMAD.MOV.U32 R13, RZ, RZ, R22 ;  /* 0x000000ffff0d7224 */ /* 0x000fe400078e0016 */
[----:B------:R-:W-:Y:S01]  /*1ae40*/  IMAD.MOV.U32 R12, RZ, RZ, 0x1 ;  /* 0x00000001ff0c7424 */ /* 0x000fe200078e00ff */
[----:B------:R-:W-:-:S13]  /*1ae50*/  IADD3 R2, P0, R14, R0, RZ ;  /* 0x000000000e027210 */ /* 0x000fda0007f1e0ff */
[----:B------:R-:W-:Y:S05]  /*1ae60*/  WARPSYNC.COLLECTIVE R15, `(.L_x_11805) ;  /* 0x000000000f087348 */ /* 0x000fea0003c00000 */
[----:B------:R0:W1:Y:S02]  /*1ae70*/  SHFL.IDX P6, R14, R13, R12, R11 ;  /* 0x0000000c0d0e7389 */ /* 0x00006400000c000b */
[----:B01----:R-:W-:Y:S01]  /*1ae80*/  ENDCOLLECTIVE ;  /* 0x000000000000791b */ /* 0x003fe20003800000 */
.L_x_11805:
        /* <DEDUP_REMOVED lines=13> */
.L_x_11806:
[----:B------:R-:W-:Y:S02]  /*1af60*/  IMAD.MOV.U32 R13, RZ, RZ, R22 ;  /* 0x000000ffff0d7224 */ /* 0x000fe400078e0016 */
[----:B------:R-:W-:Y:S01]  /*1af70*/  IMAD.MOV.U32 R12, RZ, RZ, 0x2 ;  /* 0x00000002ff0c7424 */ /* 0x000fe200078e00ff */
[----:B------:R-:W-:-:S13]  /*1af80*/  IADD3 R2, P0, R14, R0, RZ ;  /* 0x000000000e027210 */ /* 0x000fda0007f1e0ff */
[----:B------:R-:W-:Y:S05]  /*1af90*/  WARPSYNC.COLLECTIVE R15, `(.L_x_11807) ;  /* 0x000000000f087348 */ /* 0x000fea0003c00000 */
[----:B------:R0:W1:Y:S02]  /*1afa0*/  SHFL.IDX P6, R14, R13, R12, R11 ;  /* 0x0000000c0d0e7389 */ /* 0x00006400000c000b */
[----:B01----:R-:W-:Y:S01]  /*1afb0*/  ENDCOLLECTIVE ;  /* 0x000000000000791b */ /* 0x003fe20003800000 */
.L_x_11807:
        /* <DEDUP_REMOVED lines=13> */
.L_x_11808:
[----:B------:R-:W-:Y:S02]  /*1b090*/  IMAD.MOV.U32 R13, RZ, RZ, R22 ;  /* 0x000000ffff0d7224 */ /* 0x000fe400078e0016 */
[----:B------:R-:W-:Y:S02]  /*1b0a0*/  IMAD.MOV.U32 R12, RZ, RZ, 0x3 ;  /* 0x00000003ff0c7424 */ /* 0x000fe400078e00ff */
[----:B------:R-:W-:-:S07]  /*1b0b0*/  IMAD.MOV.U32 R8, RZ, RZ, R14 ;  /* 0x000000ffff087224 */ /* 0x000fce00078e000e */
[----:B------:R-:W-:Y:S05]  /*1b0c0*/  WARPSYNC.COLLECTIVE R15, `(.L_x_11809) ;  /* 0x000000000f087348 */ /* 0x000fea0003c00000 */
[----:B------:R0:W1:Y:S02]  /*1b0d0*/  SHFL.IDX P6, R14, R13, R12, R11 ;  /* 0x0000000c0d0e7389 */ /* 0x00006400000c000b */
[----:B01----:R-:W-:Y:S01]  /*1b0e0*/  ENDCOLLECTIVE ;  /* 0x000000000000791b */ /* 0x003fe20003800000 */
.L_x_11809:
        /* <DEDUP_REMOVED lines=14> */
.L_x_11810:
[----:B------:R-:W-:Y:S02]  /*1b1d0*/  IMAD.MOV.U32 R13, RZ, RZ, R22 ;  /* 0x000000ffff0d7224 */ /* 0x000fe400078e0016 */
[----:B------:R-:W-:Y:S01]  /*1b1e0*/  IMAD.MOV.U32 R12, RZ, RZ, 0x4 ;  /* 0x00000004ff0c7424 */ /* 0x000fe200078e00ff */
[----:B------:R-:W-:-:S13]  /*1b1f0*/  IADD3 R2, P0, R14, R0, RZ ;  /* 0x000000000e027210 */ /* 0x000fda0007f1e0ff */
[----:B------:R-:W-:Y:S05]  /*1b200*/  WARPSYNC.COLLECTIVE R15, `(.L_x_11811) ;  /* 0x000000000f087348 */ /* 0x000fea0003c00000 */
[----:B------:R0:W1:Y:S02]  /*1b210*/  SHFL.IDX P6, R14, R13, R12, R11 ;  /* 0x0000000c0d0e7389 */ /* 0x00006400000c000b */
[----:B01----:R-:W-:Y:S01]  /*1b220*/  ENDCOLLECTIVE ;  /* 0x000000000000791b */ /* 0x003fe20003800000 */
.L_x_11811:
        /* <DEDUP_REMOVED lines=13> */
.L_x_11812:
[----:B------:R-:W-:Y:S02]  /*1b300*/  IMAD.MOV.U32 R13, RZ, RZ, R22 ;  /* 0x000000ffff0d7224 */ /* 0x000fe400078e0016 */
[----:B------:R-:W-:Y:S01]  /*1b310*/  IMAD.MOV.U32 R12, RZ, RZ, 0x5 ;  /* 0x00000005ff0c7424 */ /* 0x000fe200078e00ff */
[----:B------:R-:W-:-:S13]  /*1b320*/  IADD3 R2, P0, R14, R0, RZ ;  /* 0x000000000e027210 */ /* 0x000fda0007f1e0ff */
[----:B------:R-:W-:Y:S05]  /*1b330*/  WARPSYNC.COLLECTIVE R15, `(.L_x_11813) ;  /* 0x000000000f087348 */ /* 0x000fea0003c00000 */
[----:B------:R0:W1:Y:S02]  /*1b340*/  SHFL.IDX P6, R14, R13, R12, R11 ;  /* 0x0000000c0d0e7389 */ /* 0x00006400000c000b */
[----:B01----:R-:W-:Y:S01]  /*1b350*/  ENDCOLLECTIVE ;  /* 0x000000000000791b */ /* 0x003fe20003800000 */
.L_x_11813:
        /* <DEDUP_REMOVED lines=13> */
.L_x_11814:
[----:B------:R-:W-:Y:S05]  /*1b430*/  BRA `(.L_x_11815) ;  /* 0xffffffb8008c7947 */ /* 0x000fea000383ffff */
.L_x_11709:
        /* <DEDUP_REMOVED lines=8> */
.L_x_11817:
[----:B------:R-:W-:Y:S05]  /*1b4c0*/  BSYNC B0 ;  /* 0x0000000000007941 */ /* 0x000fea0003800000 */
.L_x_11816:
        /* <DEDUP_REMOVED lines=9> */
.L_x_11818:
[----:B------:R-:W-:Y:S02]  /*1b560*/  ULDC UR4, c[0x0][0xc3c] ;  /* 0x00030f0000047ab9 */ /* 0x000fe40000000800 */
[----:B------:R-:W-:-:S13]  /*1b570*/  ISETP.GE.OR P1, PT, R9, UR4, !P0 ;  /* 0x0000000409007c0c */ /* 0x000fda000c726670 */
[----:B------:R-:W0:Y:S08]  /*1b580*/  @!P1 LDC.64 R2, c[0x0][0xc80] ;  /* 0x00032000ff029b82 */ /* 0x000e300000000a00 */
[----:B------:R-:W1:Y:S01]  /*1b590*/  @!P1 LDC.64 R4, c[0x0][0xc78] ;  /* 0x00031e00ff049b82 */ /* 0x000e620000000a00 */
[----:B------:R-:W-:Y:S02]  /*1b5a0*/  IMAD.MOV.U32 R25, RZ, RZ, RZ ;  /* 0x000000ffff197224 */ /* 0x000fe400078e00ff */
        /* <DEDUP_REMOVED lines=19> */
.L_x_11819:
[----:B------:R-:W-:Y:S01]  /*1b6e0*/  IMAD.MOV.U32 R12, RZ, RZ, 0x2 ;  /* 0x00000002ff0c7424 */ /* 0x000fe200078e00ff */
[----:B------:R-:W-:-:S05]  /*1b6f0*/  SEL R14, R14, RZ, P1 ;  /* 0x000000ff0e0e7207 */ /* 0x000fca0000800000 */
[----:B------:R-:W-:-:S04]  /*1b700*/  IMAD.IADD R5, R13, 0x1, R14 ;  /* 0x000000010d057824 */ /* 0x000fc800078e020e */
[----:B------:R-:W-:-:S07]  /*1b710*/  IMAD.MOV.U32 R13, RZ, RZ, R5 ;  /* 0x000000ffff0d7224 */ /* 0x000fce00078e0005 */
[----:B------:R-:W-:Y:S05]  /*1b720*/  WARPSYNC.COLLECTIVE R15, `(.L_x_11820) ;  /* 0x000000000f087348 */ /* 0x000fea0003c00000 */
[----:B------:R0:W1:Y:S02]  /*1b730*/  SHFL.UP P6, R14, R13, R12, R11 ;  /* 0x0400000c0d0e7389 */ /* 0x00006400000c000b */
[----:B01----:R-:W-:Y:S01]  /*1b740*/  ENDCOLLECTIVE ;  /* 0x000000000000791b */ /* 0x003fe20003800000 */
.L_x_11820:
[----:B------:R-:W-:Y:S01]  /*1b750*/  IMAD.MOV.U32 R12, RZ, RZ, 0x4 ;  /* 0x00000004ff0c7424 */ /* 0x000fe200078e00ff */
[----:B------:R-:W-:-:S05]  /*1b760*/  SEL R2, R14, RZ, P2 ;  /* 0x000000ff0e027207 */ /* 0x000fca0001000000 */
[----:B------:R-:W-:-:S04]  /*1b770*/  IMAD.IADD R2, R5, 0x1, R2 ;  /* 0x0000000105027824 */ /* 0x000fc800078e0202 */
[----:B------:R-:W-:-:S07]  /*1b780*/  IMAD.MOV.U32 R13, RZ, RZ, R2 ;  /* 0x000000ffff0d7224 */ /* 0x000fce00078e0002 */
[----:B------:R-:W-:Y:S05]  /*1b790*/  WARPSYNC.COLLECTIVE R15, `(.L_x_11821) ;  /* 0x000000000f087348 */ /* 0x000fea0003c00000 */
[----:B------:R0:W1:Y:S02]  /*1b7a0*/  SHFL.UP P6, R14, R13, R12, R11 ;  /* 0x0400000c0d0e7389 */ /* 0x00006400000c000b */
[----:B01----:R-:W-:Y:S01]  /*1b7b0*/  ENDCOLLECTIVE ;  /* 0x000000000000791b */ /* 0x003fe20003800000 */
.L_x_11821:
[----:B------:R-:W-:Y:S01]  /*1b7c0*/  IMAD.MOV.U32 R12, RZ, RZ, 0x8 ;  /* 0x00000008ff0c7424 */ /* 0x000fe200078e00ff */
[----:B------:R-:W-:-:S05]  /*1b7d0*/  SEL R3, R14, RZ, P3 ;  /* 0x000000ff0e037207 */ /* 0x000fca0001800000 */
[----:B------:R-:W-:-:S04]  /*1b7e0*/  IMAD.IADD R3, R2, 0x1, R3 ;  /* 0x0000000102037824 */ /* 0x000fc800078e0203 */
[----:B------:R-:W-:-:S07]  /*1b7f0*/  IMAD.MOV.U32 R13, RZ, RZ, R3 ;  /* 0x000000ffff0d7224 */ /* 0x000fce00078e0003 */
[----:B------:R-:W-:Y:S05]  /*1b800*/  WARPSYNC.COLLECTIVE R15, `(.L_x_11822) ;  /* 0x000000000f087348 */ /* 0x000fea0003c00000 */
[----:B------:R0:W1:Y:S02]  /*1b810*/  SHFL.UP P6, R14, R13, R12, R11 ;  /* 0x0400000c0d0e7389 */ /* 0x00006400000c000b */
[----:B01----:R-:W-:Y:S01]  /*1b820*/  ENDCOLLECTIVE ;  /* 0x000000000000791b */ /* 0x003fe20003800000 */
.L_x_11822:
[----:B------:R-:W-:Y:S01]  /*1b830*/  IMAD.MOV.U32 R12, RZ, RZ, 0x10 ;  /* 0x00000010ff0c7424 */ /* 0x000fe200078e00ff */
[----:B------:R-:W-:-:S05]  /*1b840*/  SEL R14, R14, RZ, P4 ;  /* 0x000000ff0e0e7207 */ /* 0x000fca0002000000 */
[----:B------:R-:W-:-:S04]  /*1b850*/  IMAD.IADD R5, R3, 0x1, R14 ;  /* 0x0000000103057824 */ /* 0x000fc800078e020e */
[----:B------:R-:W-:-:S07]  /*1b860*/  IMAD.MOV.U32 R13, RZ, RZ, R5 ;  /* 0x000000ffff0d7224 */ /* 0x000fce00078e0005 */
[----:B------:R-:W-:Y:S05]  /*1b870*/  WARPSYNC.COLLECTIVE R15, `(.L_x_11823) ;  /* 0x000000000f087348 */ /* 0x000fea0003c00000 */
[----:B------:R0:W1:Y:S02]  /*1b880*/  SHFL.UP P6, R14, R13, R12, R11 ;  /* 0x0400000c0d0e7389 */ /* 0x00006400000c000b */
[----:B01----:R-:W-:Y:S01]  /*1b890*/  ENDCOLLECTIVE ;  /* 0x000000000000791b */ /* 0x003fe20003800000 */
.L_x_11823:
        /* <DEDUP_REMOVED lines=8> */
.L_x_11824:
[----:B------:R-:W-:Y:S05]  /*1b920*/  BRA `(.L_x_11825) ;  /* 0xffffffb800ec7947 */ /* 0x000fea000383ffff */
.L_x_11712:
[----:B------:R-:W-:Y:S01]  /*1b930*/  BSSY B0, `(.L_x_11826) ;  /* 0x0000007000007945 */ /* 0x000fe20003800000 */
[----:B------:R-:W-:Y:S02]  /*1b940*/  IMAD.MOV.U32 R12, RZ, RZ, 0x1 ;  /* 0x00000001ff0c7424 */ /* 0x000fe400078e00ff */
[----:B------:R-:W-:Y:S02]  /*1b950*/  IMAD.MOV.U32 R11, RZ, RZ, RZ ;  /* 0x000000ffff0b7224 */ /* 0x000fe400078e00ff */
[----:B------:R-:W-:-:S07]  /*1b960*/  IMAD.MOV.U32 R15, RZ, RZ, -0x1 ;  /* 0xffffffffff0f7424 */ /* 0x000fce00078e00ff */
[----:B01----:R-:W-:Y:S05]  /*1b970*/  WARPSYNC.COLLECTIVE R15, `(.L_x_11827) ;  /* 0x000000000f087348 */ /* 0x003fea0003c00000 */
[----:B------:R2:W3:Y:S02]  /*1b980*/  SHFL.UP P6, R14, R13, R12, R11 ;  /* 0x0400000c0d0e7389 */ /* 0x0004e400000c000b */
[----:B0123--:R-:W-:Y:S01]  /*1b990*/  ENDCOLLECTIVE ;  /* 0x000000000000791b */ /* 0x00ffe20003800000 */
.L_x_11827:
[----:B------:R-:W-:Y:S05]  /*1b9a0*/  BSYNC B0 ;  /* 0x0000000000007941 */ /* 0x000fea0003800000 */
.L_x_11826:
        /* <DEDUP_REMOVED lines=8> */
.L_x_11828:
[----:B------:R-:W-:Y:S01]  /*1ba30*/  IMAD.MOV.U32 R12, RZ, RZ, 0x4 ;  /* 0x00000004ff0c7424 */ /* 0x000fe200078e00ff */
[----:B------:R-:W-:-:S05]  /*1ba40*/  SEL R2, R14, RZ, P2 ;  /* 0x000000ff0e027207 */ /* 0x000fca0001000000 */
[----:B------:R-:W-:-:S04]  /*1ba50*/  IMAD.IADD R2, R13, 0x1, R2 ;  /* 0x000000010d027824 */ /* 0x000fc800078e0202 */
[----:B------:R-:W-:-:S07]  /*1ba60*/  IMAD.MOV.U32 R13, RZ, RZ, R2 ;  /* 0x000000ffff0d7224 */ /* 0x000fce00078e0002 */
[----:B------:R-:W-:Y:S05]  /*1ba70*/  WARPSYNC.COLLECTIVE R15, `(.L_x_11829) ;  /* 0x000000000f087348 */ /* 0x000fea0003c00000 */
[----:B------:R0:W1:Y:S02]  /*1ba80*/  SHFL.UP P6, R14, R13, R12, R11 ;  /* 0x0400000c0d0e7389 */ /* 0x00006400000c000b */
[----:B01----:R-:W-:Y:S01]  /*1ba90*/  ENDCOLLECTIVE ;  /* 0x000000000000791b */ /* 0x003fe20003800000 */
.L_x_11829:
[----:B------:R-:W-:Y:S01]  /*1baa0*/  IMAD.MOV.U32 R12, RZ, RZ, 0x8 ;  /* 0x00000008ff0c7424 */ /* 0x000fe200078e00ff */
[----:B------:R-:W-:-:S05]  /*1bab0*/  SEL R3, R14, RZ, P3 ;  /* 0x000000ff0e037207 */ /* 0x000fca0001800000 */
[----:B------:R-:W-:-:S04]  /*1bac0*/  IMAD.IADD R3, R2, 0x1, R3 ;  /* 0x0000000102037824 */ /* 0x000fc800078e0203 */
[----:B------:R-:W-:-:S07]  /*1bad0*/  IMAD.MOV.U32 R13, RZ, RZ, R3 ;  /* 0x000000ffff0d7224 */ /* 0x000fce00078e0003 */
[----:B------:R-:W-:Y:S05]  /*1bae0*/  WARPSYNC.COLLECTIVE R15, `(.L_x_11830) ;  /* 0x000000000f087348 */ /* 0x000fea0003c00000 */
[----:B------:R0:W1:Y:S02]  /*1baf0*/  SHFL.UP P6, R14, R13, R12, R11 ;  /* 0x0400000c0d0e7389 */ /* 0x00006400000c000b */
[----:B01----:R-:W-:Y:S01]  /*1bb00*/  ENDCOLLECTIVE ;  /* 0x000000000000791b */ /* 0x003fe20003800000 */
.L_x_11830:
[----:B------:R-:W-:Y:S01]  /*1bb10*/  IMAD.MOV.U32 R12, RZ, RZ, 0x10 ;  /* 0x00000010ff0c7424 */ /* 0x000fe200078e00ff */
[----:B------:R-:W-:-:S05]  /*1bb20*/  SEL R14, R14, RZ, P4 ;  /* 0x000000ff0e0e7207 */ /* 0x000fca0002000000 */
[----:B------:R-:W-:-:S04]  /*1bb30*/  IMAD.IADD R5, R3, 0x1, R14 ;  /* 0x0000000103057824 */ /* 0x000fc800078e020e */
[----:B------:R-:W-:-:S07]  /*1bb40*/  IMAD.MOV.U32 R13, RZ, RZ, R5 ;  /* 0x000000ffff0d7224 */ /* 0x000fce00078e0005 */
[----:B------:R-:W-:Y:S05]  /*1bb50*/  WARPSYNC.COLLECTIVE R15, `(.L_x_11831) ;  /* 0x000000000f087348 */ /* 0x000fea0003c00000 */
[----:B------:R0:W1:Y:S02]  /*1bb60*/  SHFL.UP P6, R14, R13, R12, R11 ;  /* 0x0400000c0d0e7389 */ /* 0x00006400000c000b */
[----:B01----:R-:W-:Y:S01]  /*1bb70*/  ENDCOLLECTIVE ;  /* 0x000000000000791b */ /* 0x003fe20003800000 */
.L_x_11831:
        /* <DEDUP_REMOVED lines=8> */
.L_x_11832:
[----:B------:R-:W-:Y:S05]  /*1bc00*/  BRA `(.L_x_11833) ;  /* 0xffffffb800d87947 */ /* 0x000fea000383ffff */
.L_x_11714:
[----:B------:R-:W-:Y:S01]  /*1bc10*/  BSSY B0, `(.L_x_11834) ;  /* 0x0000006000007945 */ /* 0x000fe20003800000 */
[----:B------:R-:W-:Y:S01]  /*1bc20*/  PLOP3.LUT P6, PT, P6, PT, PT, 0x8, 0x0 ;  /* 0x000000000000781c */ /* 0x000fe200037ce170 */
[----:B------:R-:W-:-:S12]  /*1bc30*/  IMAD.MOV.U32 R15, RZ, RZ, -0x1 ;  /* 0xffffffffff0f7424 */ /* 0x000fd800078e00ff */
[----:B012---:R-:W-:Y:S05]  /*1bc40*/  WARPSYNC.COLLECTIVE R15, `(.L_x_11835) ;  /* 0x000000000f087348 */ /* 0x007fea0003c00000 */
[----:B------:R-:W-:Y:S01]  /*1bc50*/  VOTE.ANY R14, PT, P6 ;  /* 0x00000000000e7806 */ /* 0x000fe200030e0100 */
[----:B012---:R-:W-:Y:S06]  /*1bc60*/  ENDCOLLECTIVE ;  /* 0x000000000000791b */ /* 0x007fec0003800000 */
.L_x_11835:
[----:B------:R-:W-:Y:S05]  /*1bc70*/  BSYNC B0 ;  /* 0x0000000000007941 */ /* 0x000fea0003800000 */
.L_x_11834:
        /* <DEDUP_REMOVED lines=8> */
.L_x_11836:
[----:B------:R-:W-:Y:S02]  /*1bd00*/  IMAD.IADD R27, R12, 0x1, R27 ;  /* 0x000000010c1b7824 */ /* 0x000fe400078e021b */
[----:B------:R-:W-:Y:S02]  /*1bd10*/  IMAD.MOV.U32 R13, RZ, RZ, R4 ;  /* 0x000000ffff0d7224 */ /* 0x000fe400078e0004 */
[----:B------:R-:W-:-:S07]  /*1bd20*/  IMAD.MOV.U32 R25, RZ, RZ, R14 ;  /* 0x000000ffff197224 */ /* 0x000fce00078e000e */
[----:B------:R-:W-:Y:S05]  /*1bd30*/  WARPSYNC.COLLECTIVE R15, `(.L_x_11837) ;  /* 0x000000000f087348 */ /* 0x000fea0003c00000 */
[----:B------:R0:W1:Y:S02]  /*1bd40*/  SHFL.IDX P6, R14, R13, R12, R11 ;  /* 0x0000000c0d0e7389 */ /* 0x00006400000c000b */
[----:B01----:R-:W-:Y:S01]  /*1bd50*/  ENDCOLLECTIVE ;  /* 0x000000000000791b */ /* 0x003fe20003800000 */
.L_x_11837:
[----:B------:R-:W-:Y:S01]  /*1bd60*/  IMAD.MOV.U32 R4, RZ, RZ, R14 ;  /* 0x000000ffff047224 */ /* 0x000fe200078e000e */
[----:B------:R-:W-:Y:S06]  /*1bd70*/  BRA `(.L_x_11838) ;  /* 0xffffffb800bc7947 */ /* 0x000fec000383ffff */
.L_x_11716:
[----:B------:R-:W-:Y:S01]  /*1bd80*/  BSSY B0, `(.L_x_11839) ;  /* 0x0000007000007945 */ /* 0x000fe20003800000 */
[----:B------:R-:W-:Y:S02]  /*1bd90*/  IMAD.MOV.U32 R13, RZ, RZ, R2 ;  /* 0x000000ffff0d7224 */ /* 0x000fe400078e0002 */
[----:B------:R-:W-:Y:S02]  /*1bda0*/  IMAD.MOV.U32 R11, RZ, RZ, 0x1f ;  /* 0x0000001fff0b7424 */ /* 0x000fe400078e00ff */
[----:B------:R-:W-:-:S07]  /*1bdb0*/  IMAD.MOV.U32 R15, RZ, RZ, -0x1 ;  /* 0xffffffffff0f7424 */ /* 0x000fce00078e00ff */
[----:B012-4-:R-:W-:Y:S05]  /*1bdc0*/  WARPSYNC.COLLECTIVE R15, `(.L_x_11840) ;  /* 0x000000000f087348 */ /* 0x017fea0003c00000 */
[----:B------:R3:W0:Y:S02]  /*1bdd0*/  SHFL.IDX P6, R14, R13, R12, R11 ;  /* 0x0000000c0d0e7389 */ /* 0x00062400000c000b */
[----:B01234-:R-:W-:Y:S01]  /*1bde0*/  ENDCOLLECTIVE ;  /* 0x000000000000791b */ /* 0x01ffe20003800000 */
.L_x_11840:
[----:B------:R-:W-:Y:S05]  /*1bdf0*/  BSYNC B0 ;  /* 0x0000000000007941 */ /* 0x000fea0003800000 */
.L_x_11839:
[----:B------:R-:W-:Y:S01]  /*1be00*/  IMAD.MOV.U32 R6, RZ, RZ, R14 ;  /* 0x000000ffff067224 */ /* 0x000fe200078e000e */
[----:B------:R-:W-:Y:S06]  /*1be10*/  BRA `(.L_x_11715) ;  /* 0xffffffb800ac7947 */ /* 0x000fec000383ffff */
.L_x_11722:
[----:B-1----:R1:W3:Y:S02]  /*1be20*/  SYNCS.PHASECHK.TRANS64.TRYWAIT P0, [R5+URZ+0x22820], R0 ;  /* 0x02282000050075a7 */ /* 0x0022e4000800017f */
[----:B---3--:R-:W-:Y:S05]  /*1be30*/  @!P0 NANOSLEEP.SYNCS 0x989680 ;  /* 0x009896800000895d */ /* 0x008fea0003900000 */
[----:B------:R-:W3:Y:S02]  /*1be40*/  @!P0 SYNCS.PHASECHK.TRANS64 P0, [R5+URZ+0x22820], R0 ;  /* 0x02282000050085a7 */ /* 0x000ee4000800007f */
[----:B---3--:R-:W-:Y:S05]  /*1be50*/  @!P0 BRA `(.L_x_11722) ;  /* 0xfffffffc00f08947 */ /* 0x008fea000383ffff */
[----:B------:R-:W-:Y:S05]  /*1be60*/  BRA `(.L_x_11841) ;  /* 0xffffffc400047947 */ /* 0x000fea000383ffff */
.L_x_11723:
        /* <DEDUP_REMOVED lines=11> */
.L_x_11843:
[----:B------:R-:W-:Y:S05]  /*1bf20*/  BSYNC B0 ;  /* 0x0000000000007941 */ /* 0x000fea0003800000 */
.L_x_11842:
[----:B------:R-:W-:Y:S05]  /*1bf30*/  BRA `(.L_x_11844) ;  /* 0xffffffc000ec7947 */ /* 0x000fea000383ffff */
.L_x_11726:
[----:B------:R-:W-:Y:S01]  /*1bf40*/  BSSY B1, `(.L_x_11845) ;  /* 0x0000006000017945 */ /* 0x000fe20003800000 */
[----:B------:R-:W-:-:S07]  /*1bf50*/  IMAD.MOV.U32 R15, RZ, RZ, -0x1 ;  /* 0xffffffffff0f7424 */ /* 0x000fce00078e00ff */
[----:B012-4-:R-:W-:Y:S05]  /*1bf60*/  WARPSYNC.COLLECTIVE R15, `(.L_x_11846) ;  /* 0x000000000f0c7348 */ /* 0x017fea0003c00000 */
[----:B------:R-:W-:Y:S02]  /*1bf70*/  ELECT P6, UR62, PT ;  /* 0x00000000003e782f */ /* 0x000fe400038c0000 */
[----:B------:R-:W-:Y:S01]  /*1bf80*/  MOV R14, UR62 ;  /* 0x0000003e000e7c02 */ /* 0x000fe20008000f00 */
[----:B012-4-:R-:W-:Y:S10]  /*1bf90*/  ENDCOLLECTIVE ;  /* 0x000000000000791b */ /* 0x017ff40003800000 */
.L_x_11846:
[----:B------:R-:W-:Y:S05]  /*1bfa0*/  BSYNC B1 ;  /* 0x0000000000017941 */ /* 0x000fea0003800000 */
.L_x_11845:
[----:B------:R-:W-:Y:S05]  /*1bfb0*/  BRA `(.L_x_11847) ;  /* 0xffffffc000e47947 */ /* 0x000fea000383ffff */
.L_x_11728:
[----:B-1----:R1:W3:Y:S02]  /*1bfc0*/  SYNCS.PHASECHK.TRANS64.TRYWAIT P1, [R3+URZ+0x22840], R2 ;  /* 0x02284002030075a7 */ /* 0x0022e4000802017f */
[----:B---3--:R-:W-:Y:S05]  /*1bfd0*/  @!P1 NANOSLEEP.SYNCS 0x989680 ;  /* 0x009896800000995d */ /* 0x008fea0003900000 */
[----:B------:R-:W3:Y:S02]  /*1bfe0*/  @!P1 SYNCS.PHASECHK.TRANS64 P1, [R3+URZ+0x22840], R2 ;  /* 0x02284002030095a7 */ /* 0x000ee4000802007f */
[----:B---3--:R-:W-:Y:S05]  /*1bff0*/  @!P1 BRA `(.L_x_11728) ;  /* 0xfffffffc00f09947 */ /* 0x008fea000383ffff */
[----:B------:R-:W-:Y:S05]  /*1c000*/  BRA `(.L_x_11848) ;  /* 0xffffffc400047947 */ /* 0x000fea000383ffff */
.L_x_11730:
[----:B---3--:R3:W0:Y:S02]  /*1c010*/  SYNCS.PHASECHK.TRANS64.TRYWAIT P1, [R5+URZ+0x22840], R0 ;  /* 0x02284000050075a7 */ /* 0x008624000802017f */
[----:B0-----:R-:W-:Y:S05]  /*1c020*/  @!P1 NANOSLEEP.SYNCS 0x989680 ;  /* 0x009896800000995d */ /* 0x001fea0003900000 */
[----:B------:R-:W0:Y:S02]  /*1c030*/  @!P1 SYNCS.PHASECHK.TRANS64 P1, [R5+URZ+0x22840], R0 ;  /* 0x02284000050095a7 */ /* 0x000e24000802007f */
[----:B0-----:R-:W-:Y:S05]  /*1c040*/  @!P1 BRA `(.L_x_11730) ;  /* 0xfffffffc00f09947 */ /* 0x001fea000383ffff */
[----:B------:R-:W-:Y:S05]  /*1c050*/  BRA `(.L_x_11849) ;  /* 0xffffffc400107947 */ /* 0x000fea000383ffff */
.L_x_11732:
[----:B------:R0:W0:Y:S02]  /*1c060*/  SYNCS.PHASECHK.TRANS64.TRYWAIT P1, [R3+URZ+0x22860], R2 ;  /* 0x02286002030075a7 */ /* 0x000024000802017f */
[----:B0-----:R-:W-:Y:S05]  /*1c070*/  @!P1 NANOSLEEP.SYNCS 0x989680 ;  /* 0x009896800000995d */ /* 0x001fea0003900000 */
[----:B------:R-:W0:Y:S02]  /*1c080*/  @!P1 SYNCS.PHASECHK.TRANS64 P1, [R3+URZ+0x22860], R2 ;  /* 0x02286002030095a7 */ /* 0x000e24000802007f */
[----:B0-----:R-:W-:Y:S05]  /*1c090*/  @!P1 BRA `(.L_x_11732) ;  /* 0xfffffffc00f09947 */ /* 0x001fea000383ffff */
[----:B------:R-:W-:Y:S05]  /*1c0a0*/  BRA `(.L_x_11850) ;  /* 0xffffffc4000c7947 */ /* 0x000fea000383ffff */
.L_x_11851:
        /* <DEDUP_REMOVED lines=13> */
.L_x_15669:


//--------------------- .text._ZN7cutlass13device_kernelIN5flash11enable_sm90INS1_16FlashAttnFwdSm90INS1_25CollectiveMainloopFwdSm90ILi2EN4cute5tupleIJNS5_1CILi1EEES8_S8_EEENS6_IJNS7_ILi128EEENS7_ILi96EEENS7_ILi64EEEEEELi256ENS_6half_tEfNS_4arch4Sm90ELb0ELb1ELb0ELb1ELb1ELb1ELb0ELb1ELb0ELb1ELb1ELb0EEENS1_21CollectiveEpilogueFwdINS6_IJSA_NS7_ILi256EEESB_EEES9_SE_SG_Li256ELb1ELb1ELb1ELb0EEENS1_36VarlenDynamicPersistentTileSchedulerILi128ELi96ELi256ELi128ELb1ELb1ELb1ELb1ELb0ELb1EEEEEEEEEvNT_6ParamsE --------------------------
	.section	.text._ZN7cutlass13device_kernelIN5flash11enable_sm90INS1_16FlashAttnFwdSm90INS1_25CollectiveMainloopFwdSm90ILi2EN4cute5tupleIJNS5_1CILi1EEES8_S8_EEENS6_IJNS7_ILi128EEENS7_ILi96EEENS7_ILi64EEEEEELi256ENS_6half_tEfNS_4arch4Sm90ELb0ELb1ELb0ELb1ELb1ELb1ELb0ELb1ELb0ELb1ELb1ELb0EEENS1_21CollectiveEpilogueFwdINS6_IJSA_NS7_ILi256EEESB_EEES9_SE_SG_Li256ELb1ELb1ELb1ELb0EEENS1_36VarlenDynamicPersistentTileSchedulerILi128ELi96ELi256ELi128ELb1ELb1ELb1ELb1ELb0ELb1EEEEEEEEEvNT_6ParamsE,"ax",@progbits
	.align	128
.text._ZN7cutlass13device_kernelIN5flash11enable_sm90INS1_16FlashAttnFwdSm90INS1_25CollectiveMainloopFwdSm90ILi2EN4cute5tupleIJNS5_1CILi1EEES8_S8_EEENS6_IJNS7_ILi128EEENS7_ILi96EEENS7_ILi64EEEEEELi256ENS_6half_tEfNS_4arch4Sm90ELb0ELb1ELb0ELb1ELb1ELb1ELb0ELb1ELb0ELb1ELb1ELb0EEENS1_21CollectiveEpilogueFwdINS6_IJSA_NS7_ILi256EEESB_EEES9_SE_SG_Li256ELb1ELb1ELb1ELb0EEENS1_36VarlenDynamicPersistentTileSchedulerILi128ELi96ELi256ELi128ELb1ELb1ELb1ELb1ELb0ELb1EEEEEEEEEvNT_6ParamsE:
        .type           _ZN7cutlass13device_kernelIN5flash11enable_sm90INS1_16FlashAttnFwdSm90INS1_25CollectiveMainloopFwdSm90ILi2EN4cute5tupleIJNS5_1CILi1EEES8_S8_EEENS6_IJNS7_ILi128EEENS7_ILi96EEENS7_ILi64EEEEEELi256ENS_6half_tEfNS_4arch4Sm90ELb0ELb1ELb0ELb1ELb1ELb1ELb0ELb1ELb0ELb1ELb1ELb0EEENS1_21CollectiveEpilogueFwdINS6_IJSA_NS7_ILi256EEESB_EEES9_SE_SG_Li256ELb1ELb1ELb1ELb0EEENS1_36VarlenDynamicPersistentTileSchedulerILi128ELi96ELi256ELi128ELb1ELb1ELb1ELb1ELb0ELb1EEEEEEEEEvNT_6ParamsE,@function
        .size           _ZN7cutlass13device_kernelIN5flash11enable_sm90INS1_16FlashAttnFwdSm90INS1_25CollectiveMainloopFwdSm90ILi2EN4cute5tupleIJNS5_1CILi1EEES8_S8_EEENS6_IJNS7_ILi128EEENS7_ILi96EEENS7_ILi64EEEEEELi256ENS_6half_tEfNS_4arch4Sm90ELb0ELb1ELb0ELb1ELb1ELb1ELb0ELb1ELb0ELb1ELb1ELb0EEENS1_21CollectiveEpilogueFwdINS6_IJSA_NS7_ILi256EEESB_EEES9_SE_SG_Li256ELb1ELb1ELb1ELb0EEENS1_36VarlenDynamicPersistentTileSchedulerILi128ELi96ELi256ELi128ELb1ELb1ELb1ELb1ELb0ELb1EEEEEEEEEvNT_6ParamsE,(.L_x_15670 - _ZN7cutlass13device_kernelIN5flash11enable_sm90INS1_16FlashAttnFwdSm90INS1_25CollectiveMainloopFwdSm90ILi2EN4cute5tupleIJNS5_1CILi1EEES8_S8_EEENS6_IJNS7_ILi128EEENS7_ILi96EEENS7_ILi64EEEEEELi256ENS_6half_tEfNS_4arch4Sm90ELb0ELb1ELb0ELb1ELb1ELb1ELb0ELb1ELb0ELb1ELb1ELb0EEENS1_21CollectiveEpilogueFwdINS6_IJSA_NS7_ILi256EEESB_EEES9_SE_SG_Li256ELb1ELb1ELb1ELb0EEENS1_36VarlenDynamicPersistentTileSchedulerILi128ELi96ELi256ELi128ELb1ELb1ELb1ELb1ELb0ELb1EEEEEEEEEvNT_6ParamsE)
        .other          _ZN7cutlass13device_kernelIN5flash11enable_sm90INS1_16FlashAttnFwdSm90INS1_25CollectiveMainloopFwdSm90ILi2EN4cute5tupleIJNS5_1CILi1EEES8_S8_EEENS6_IJNS7_ILi128EEENS7_ILi96EEENS7_ILi64EEEEEELi256ENS_6half_tEfNS_4arch4Sm90ELb0ELb1ELb0ELb1ELb1ELb1ELb0ELb1ELb0ELb1ELb1ELb0EEENS1_21CollectiveEpilogueFwdINS6_IJSA_NS7_ILi256EEESB_EEES9_SE_SG_Li256ELb1ELb1ELb1ELb0EEENS1_36VarlenDynamicPersistentTileSchedulerILi128ELi96ELi256ELi128ELb1ELb1ELb1ELb1ELb0ELb1EEEEEEEEEvNT_6ParamsE,@"STO_CUDA_ENTRY STV_DEFAULT"
_ZN7cutlass13device_kernelIN5flash11enable_sm90INS1_16FlashAttnFwdSm90INS1_25CollectiveMainloopFwdSm90ILi2EN4cute5tupleIJNS5_1CILi1EEES8_S8_EEENS6_IJNS7_ILi128EEENS7_ILi96EEENS7_ILi64EEEEEELi256ENS_6half_tEfNS_4arch4Sm90ELb0ELb1ELb0ELb1ELb1ELb1ELb0ELb1ELb0ELb1ELb1ELb0EEENS1_21CollectiveEpilogueFwdINS6_IJSA_NS7_ILi256EEESB_EEES9_SE_SG_Li256ELb1ELb1ELb1ELb0EEENS1_36VarlenDynamicPersistentTileSchedulerILi128ELi96ELi256ELi128ELb1ELb1ELb1ELb1ELb0ELb1EEEEEEEEEvNT_6ParamsE:
        /* <DEDUP_REMOVED lines=23> */
.L_x_11853:
[----:B------:R-:W-:Y:S05]  /*0170*/  BSYNC B0 ;  /* 0x0000000000007941 */ /* 0x000fea0003800000 */
.L_x_11852:
        /* <DEDUP_REMOVED lines=41> */
.L_x_11854:
        /* <DEDUP_REMOVED lines=22> */
.L_x_11855:
        /* <DEDUP_REMOVED lines=18> */
.L_x_11856:
        /* <DEDUP_REMOVED lines=22> */
.L_x_11857:
        /* <DEDUP_REMOVED lines=22> */
.L_x_11858:
        /* <DEDUP_REMOVED lines=8> */
.L_x_11861:
[----:B------:R-:W-:-:S08]  /*09d0*/  NOP ;  /* 0x0000000000007918 */ /* 0x000fd00000000000 */
[----:B------:R-:W0:Y:S02]  /*09e0*/  USETMAXREG.TRY_ALLOC.CTAPOOL UP0, 0xe8 ;  /* 0x000000e8000079c8 */ /* 0x000e240008000600 */
[----:B0-----:R-:W-:-:S13]  /*09f0*/  PLOP3.LUT P0, PT, PT, PT, UP0, 0x80, 0x0 ;  /* 0x000000000000781c */ /* 0x001fda0003f0f008 */
[----:B------:R-:W-:Y:S05]  /*0a00*/  @!P0 BRA `(.L_x_11861) ;  /* 0xfffffffc00f08947 */ /* 0x000fea000383ffff */
[----:B------:R-:W0:Y:S01]  /*0a10*/  S2R R0, SR_TID.X ;  /* 0x0000000000007919 */ /* 0x000e220000002100 */
[----:B------:R-:W1:Y:S01]  /*0a20*/  S2UR UR4, SR_CgaCtaId ;  /* 0x00000000000479c3 */ /* 0x000e620000008800 */
[----:B------:R-:W-:-:S07]  /*0a30*/  MOV R2, 0x400 ;  /* 0x0000040000027802 */ /* 0x000fce0000000f00 */
[----:B------:R-:W-:Y:S06]  /*0a40*/  BAR.ARV 0x8, 0x180 ;  /* 0x0206000000007b1d */ /* 0x000fec0000002000 */
[----:B------:R-:W-:Y:S04]  /*0a50*/  STL.64 [R1+0x1b8], RZ ;  /* 0x0001b8ff01007387 */ /* 0x000fe80000100a00 */
[----:B------:R-:W-:Y:S01]  /*0a60*/  STL [R1+0x1c0], RZ ;  /* 0x0001c0ff01007387 */ /* 0x000fe20000100800 */
[----:B-1----:R-:W-:Y:S01]  /*0a70*/  IMAD.U32 R27, RZ, RZ, UR4 ;  /* 0x00000004ff1b7e24 */ /* 0x002fe2000f8e00ff */
[----:B------:R-:W-:-:S04]  /*0a80*/  ULDC UR4, c[0x0][0xc3c] ;  /* 0x00030f0000047ab9 */ /* 0x000fc80000000800 */
[----:B------:R-:W-:Y:S02]  /*0a90*/  LEA R2, R27, R2, 0x18 ;  /* 0x000000021b027211 */ /* 0x000fe400078ec0ff */
[----:B0-----:R-:W-:-:S04]  /*0aa0*/  SHF.R.U32.HI R0, RZ, 0x7, R0 ;  /* 0x00000007ff007819 */ /* 0x001fc80000011600 */
[----:B------:R-:W-:-:S13]  /*0ab0*/  ISETP.NE.AND P0, PT, R0, 0x1, PT ;  /* 0x000000010000780c */ /* 0x000fda0003f05270 */
[----:B------:R-:W-:Y:S08]  /*0ac0*/  @!P0 BAR.ARV 0x9, 0x100 ;  /* 0x0244000000008b1d */ /* 0x000ff00000002000 */
[----:B------:R-:W-:Y:S06]  /*0ad0*/  BAR.SYNC.DEFER_BLOCKING 0x5, 0x180 ;  /* 0x0146000000007b1d */ /* 0x000fec0000010000 */
[----:B------:R-:W0:Y:S02]  /*0ae0*/  LDS.128 R100, [R2+0x228d0] ;  /* 0x0228d00002647984 */ /* 0x000e240000000c00 */
[----:B------:R-:W-:Y:S06]  /*0af0*/  BAR.ARV 0x4, 0x180 ;  /* 0x0106000000007b1d */ /* 0x000fec0000002000 */
[----:B0-----:R-:W-:-:S13]  /*0b00*/  ISETP.GE.AND P0, PT, R103, UR4, PT ;  /* 0x0000000467007c0c */ /* 0x001fda000bf06270 */
[----:B------:R-:W-:Y:S05]  /*0b10*/  @P0 BRA `(.L_x_11862) ;  /* 0x000002c000480947 */ /* 0x000fea0003800000 */
[----:B------:R-:W0:Y:S01]  /*0b20*/  S2R R0, SR_TID.X ;  /* 0x0000000000007919 */ /* 0x000e220000002100 */
[----:B------:R-:W-:Y:S01]  /*0b30*/  IMAD.MOV.U32 R19, RZ, RZ, RZ ;  /* 0x000000ffff137224 */ /* 0x000fe200078e00ff */
[----:B------:R-:W-:Y:S01]  /*0b40*/  UMOV UR37, URZ ;  /* 0x0000003f00257c82 */ /* 0x000fe20008000000 */
[----:B------:R-:W-:Y:S02]  /*0b50*/  IMAD.MOV.U32 R185, RZ, RZ, RZ ;  /* 0x000000ffffb97224 */ /* 0x000fe400078e00ff */
        /* <DEDUP_REMOVED lines=8> */
[----:B------:R-:W-:-:S02]  /*0be0*/  LEA.HI R10, R8, R9, RZ, 0x1 ;  /* 0x00000009080a7211 */ /* 0x000fc400078f08ff */
[----:B------:R-:W-:Y:S02]  /*0bf0*/  LEA.HI R3, R3, R12, RZ, 0x1 ;  /* 0x0000000c03037211 */ /* 0x000fe400078f08ff */
[----:B------:R-:W-:Y:S01]  /*0c00*/  SHF.R.S32.HI R4, RZ, 0x1f, R11 ;  /* 0x0000001fff047819 */ /* 0x000fe2000001140b */
[----:B------:R-:W-:Y:S01]  /*0c10*/  STL [R1+0x428], R11 ;  /* 0x0004280b01007387 */ /* 0x000fe20000100800 */
        /* <DEDUP_REMOVED lines=10> */
[----:B------:R-:W-:Y:S01]  /*0cc0*/  LOP3.LUT R8, R8, 0x3fffff0, RZ, 0xc0, !PT ;  /* 0x03fffff008087812 */ /* 0x000fe200078ec0ff */
[----:B------:R-:W-:Y:S01]  /*0cd0*/  IMAD.IADD R3, R12, 0x1, -R3 ;  /* 0x000000010c037824 */ /* 0x000fe200078e0a03 */
[-C--:B------:R-:W-:Y:S01]  /*0ce0*/  LEA.HI R198, R0, R205.reuse, RZ, 0x5 ;  /* 0x000000cd00c67211 */ /* 0x080fe200078f28ff */
[----:B------:R-:W-:Y:S01]  /*0cf0*/  IMAD.IADD R7, R6, 0x1, -R7 ;  /* 0x0000000106077824 */ /* 0x000fe200078e0a07 */
[----:B------:R-:W-:-:S02]  /*0d00*/  LEA.HI R6, R0, R205, RZ, 0x2 ;  /* 0x000000cd00067211 */ /* 0x000fc400078f10ff */
[----:B------:R-:W-:Y:S01]  /*0d10*/  LEA.HI R9, R0, R205, RZ, 0x3 ;  /* 0x000000cd00097211 */ /* 0x000fe200078f18ff */
[----:B------:R-:W-:Y:S01]  /*0d20*/  IMAD R4, R4, 0x10, R7 ;  /* 0x0000001004047824 */ /* 0x000fe200078e0207 */
[----:B------:R-:W-:Y:S01]  /*0d30*/  SHF.R.S32.HI R157, RZ, 0x2, R6 ;  /* 0x00000002ff9d7819 */ /* 0x000fe20000011406 */
[----:B------:R-:W-:Y:S01]  /*0d40*/  IMAD.IADD R7, R205, 0x1, -R8 ;  /* 0x00000001cd077824 */ /* 0x000fe200078e0a08 */
[----:B------:R-:W-:Y:S01]  /*0d50*/  LOP3.LUT R0, R6, 0xfffffffc, RZ, 0xc0, !PT ;  /* 0xfffffffc06007812 */ /* 0x000fe200078ec0ff */
[----:B------:R-:W-:Y:S01]  /*0d60*/  IMAD R196, R3, 0x40, R4 ;  /* 0x0000004003c47824 */ /* 0x000fe200078e0204 */
[----:B------:R-:W-:Y:S01]  /*0d70*/  SHF.R.S32.HI R6, RZ, 0x1f, R6 ;  /* 0x0000001fff067819 */ /* 0x000fe20000011406 */
[----:B------:R-:W-:Y:S01]  /*0d80*/  VIADD R13, R157, 0x40 ;  /* 0x000000409d0d7836 */ /* 0x000fe20000000000 */
[----:B------:R-:W-:Y:S01]  /*0d90*/  LOP3.LUT R8, R9, 0xfffffff8, RZ, 0xc0, !PT ;  /* 0xfffffff809087812 */ /* 0x000fe200078ec0ff */
[----:B------:R-:W-:Y:S01]  /*0da0*/  IMAD.IADD R12, R205, 0x1, -R0 ;  /* 0x00000001cd0c7824 */ /* 0x000fe200078e0a00 */
[----:B------:R-:W-:Y:S01]  /*0db0*/  LEA.HI R6, R6, R157, RZ, 0x3 ;  /* 0x0000009d06067211 */ /* 0x000fe200078f18ff */
[----:B------:R-:W-:Y:S01]  /*0dc0*/  IMAD.SHL.U32 R194, R13, 0x40, RZ ;  /* 0x000000400dc27824 */ /* 0x000fe200078e00ff */
[----:B------:R-:W-:Y:S01]  /*0dd0*/  SHF.R.S32.HI R3, RZ, 0x3, R9 ;  /* 0x00000003ff037819 */ /* 0x000fe20000011409 */
[----:B------:R-:W-:Y:S01]  /*0de0*/  IMAD.IADD R205, R205, 0x1, -R8 ;  /* 0x00000001cdcd7824 */ /* 0x000fe200078e0a08 */
[----:B------:R-:W-:Y:S01]  /*0df0*/  SHF.R.S32.HI R3, RZ, 0x1f, R13 ;  /* 0x0000001fff037819 */ /* 0x000fe2000001140d */
[----:B------:R-:W-:Y:S01]  /*0e00*/  IMAD.SHL.U32 R22, R12, 0x4, RZ ;  /* 0x000000040c167824 */ /* 0x000fe200078e00ff */
[----:B------:R-:W-:Y:S01]  /*0e10*/  SHF.R.S32.HI R198, RZ, 0x5, R198 ;  /* 0x00000005ffc67819 */ /* 0x000fe200000114c6 */
[----:B------:R-:W-:Y:S01]  /*0e20*/  IMAD.SHL.U32 R187, R205, 0x8, RZ ;  /* 0x00000008cdbb7824 */ /* 0x000fe200078e00ff */
[----:B------:R-:W-:Y:S01]  /*0e30*/  LOP3.LUT R6, R6, 0xfffffff8, RZ, 0xc0, !PT ;  /* 0xfffffff806067812 */ /* 0x000fe200078ec0ff */
[----:B------:R-:W-:Y:S01]  /*0e40*/  VIADD R186, R22, 0x10 ;  /* 0x0000001016ba7836 */ /* 0x000fe20000000000 */
[----:B------:R-:W-:Y:S01]  /*0e50*/  LEA.HI R0, R12, R12, RZ, 0x1 ;  /* 0x0000000c0c007211 */ /* 0x000fe200078f08ff */
[----:B------:R-:W-:Y:S01]  /*0e60*/  IMAD R7, R198, 0x10, R7 ;  /* 0x00000010c6077824 */ /* 0x000fe200078e0207 */
[----:B------:R-:W-:Y:S01]  /*0e70*/  LEA.HI R4, R3, R13, RZ, 0x3 ;  /* 0x0000000d03047211 */ /* 0x000fe200078f18ff */
[----:B------:R-:W-:Y:S01]  /*0e80*/  IMAD.IADD R6, R157, 0x1, -R6 ;  /* 0x000000019d067824 */ /* 0x000fe200078e0a06 */
[----:B------:R-:W-:Y:S01]  /*0e90*/  LOP3.LUT R0, R0, 0x1ffffffe, RZ, 0xc0, !PT ;  /* 0x1ffffffe00007812 */ /* 0x000fe200078ec0ff */
[----:B------:R-:W-:Y:S01]  /*0ea0*/  IMAD.SHL.U32 R16, R12, 0x8, RZ ;  /* 0x000000080c107824 */ /* 0x000fe200078e00ff */
[----:B------:R-:W-:Y:S01]  /*0eb0*/  LOP3.LUT R194, R194, 0x1c0, RZ, 0xc0, !PT ;  /* 0x000001c0c2c27812 */ /* 0x000fe200078ec0ff */
[----:B------:R-:W-:Y:S01]  /*0ec0*/  IMAD.SHL.U32 R4, R4, 0x40, RZ ;  /* 0x0000004004047824 */ /* 0x000fe200078e00ff */
[----:B------:R-:W-:Y:S01]  /*0ed0*/  SHF.R.S32.HI R3, RZ, 0x1f, R187 ;  /* 0x0000001fff037819 */ /* 0x000fe200000114bb */
[----:B------:R-:W-:Y:S01]  /*0ee0*/  IMAD R10, R7, 0x8, R10 ;  /* 0x00000008070a7824 */ /* 0x000fe200078e020a */
[----:B------:R-:W-:Y:S01]  /*0ef0*/  SHF.R.S32.HI R7, RZ, 0x1f, R186 ;  /* 0x0000001fff077819 */ /* 0x000fe200000114ba */
[----:B------:R0:W-:Y:S01]  /*0f00*/  STL [R1+0x41c], R6 ;  /* 0x00041c0601007387 */ /* 0x0001e20000100800 */
[----:B------:R-:W-:Y:S01]  /*0f10*/  IMAD.IADD R3, R12, 0x1, -R0 ;  /* 0x000000010c037824 */ /* 0x000fe200078e0a00 */
[--C-:B------:R-:W-:Y:S01]  /*0f20*/  LOP3.LUT R0, R194, 0x38, R16.reuse, 0xf8, !PT ;  /* 0x00000038c2007812 */ /* 0x100fe200078ef810 */
[----:B------:R-:W-:Y:S01]  /*0f30*/  VIADD R202, R187, 0xc0 ;  /* 0x000000c0bbca7836 */ /* 0x000fe20000000000 */
[----:B------:R-:W-:Y:S01]  /*0f40*/  LOP3.LUT R199, R4, 0xfffffe00, RZ, 0xc0, !PT ;  /* 0xfffffe0004c77812 */ /* 0x000fe200078ec0ff */
[----:B------:R1:W-:Y:S01]  /*0f50*/  STL [R1+0x424], R7 ;  /* 0x0004240701007387 */ /* 0x0003e20000100800 */
[----:B------:R-:W-:Y:S01]  /*0f60*/  LOP3.LUT R5, R5, 0x7ffffffc, RZ, 0xc0, !PT ;  /* 0x7ffffffc05057812 */ /* 0x000fe200078ec0ff */
[----:B------:R-:W-:Y:S01]  /*0f70*/  VIADD R200, R187, 0x80 ;  /* 0x00000080bbc87836 */ /* 0x000fe20000000000 */
[----:B------:R-:W-:Y:S01]  /*0f80*/  SHF.R.S32.HI R17, RZ, 0x1f, R16 ;  /* 0x0000001fff117819 */ /* 0x000fe20000011410 */
[----:B------:R-:W-:Y:S01]  /*0f90*/  STL [R1+0x420], R12 ;  /* 0x0004200c01007387 */ /* 0x000fe20000100800 */
[----:B0-----:R-:W-:Y:S01]  /*0fa0*/  SHF.R.U32.HI R6, RZ, 0x3, R194 ;  /* 0x00000003ff067819 */ /* 0x001fe200000116c2 */
[----:B------:R-:W-:Y:S01]  /*0fb0*/  IMAD.IADD R5, R11, 0x1, -R5 ;  /* 0x000000010b057824 */ /* 0x000fe200078e0a05 */
[----:B------:R-:W-:Y:S01]  /*0fc0*/  SHF.R.S32.HI R4, RZ, 0x1f, R200 ;  /* 0x0000001fff047819 */ /* 0x000fe200000114c8 */
[----:B------:R-:W-:Y:S01]  /*0fd0*/  VIADD R201, R187, 0x40 ;  /* 0x00000040bbc97836 */ /* 0x000fe20000000000 */
[----:B-1----:R-:W-:Y:S01]  /*0fe0*/  LOP3.LUT R7, R199, R0, R6, 0xf6, !PT ;  /* 0x00000000c7077212 */ /* 0x002fe200078ef606 */
[----:B------:R-:W-:Y:S01]  /*0ff0*/  IMAD.SHL.U32 R197, R5, 0x2, RZ ;  /* 0x0000000205c57824 */ /* 0x000fe200078e00ff */
[----:B------:R-:W-:Y:S01]  /*1000*/  SHF.R.S32.HI R5, RZ, 0x1f, R202 ;  /* 0x0000001fff057819 */ /* 0x000fe200000114ca */
[----:B------:R-:W-:Y:S01]  /*1010*/  IMAD.SHL.U32 R4, R10, 0x8, RZ ;  /* 0x000000080a047824 */ /* 0x000fe200078e00ff */
[----:B------:R-:W-:Y:S01]  /*1020*/  SHF.R.S32.HI R8, RZ, 0x1f, R201 ;  /* 0x0000001fff087819 */ /* 0x000fe200000114c9 */
[----:B------:R-:W-:-:S02]  /*1030*/  IMAD R0, R7, 0x2, R2 ;  /* 0x0000000207007824 */ /* 0x000fc400078e0202 */
[C---:B------:R-:W-:Y:S01]  /*1040*/  VIADD R5, R197.reuse, 0x50 ;  /* 0x00000050c5057836 */ /* 0x040fe20000000000 */
[----:B------:R-:W-:Y:S01]  /*1050*/  STL [R1+0x438], R4 ;  /* 0x0004380401007387 */ /* 0x000fe20000100800 */
[C---:B------:R-:W-:Y:S02]  /*1060*/  VIADD R228, R197.reuse, 0x70 ;  /* 0x00000070c5e47836 */ /* 0x040fe40000000000 */
[C---:B------:R-:W-:Y:S01]  /*1070*/  VIADD R225, R197.reuse, 0x88 ;  /* 0x00000088c5e17836 */ /* 0x040fe20000000000 */
[----:B------:R0:W-:Y:S01]  /*1080*/  STL [R1+0x430], R0 ;  /* 0x0004300001007387 */ /* 0x0001e20000100800 */
[C---:B------:R-:W-:Y:S01]  /*1090*/  VIADD R222, R197.reuse, 0xa0 ;  /* 0x000000a0c5de7836 */ /* 0x040fe20000000000 */
[----:B------:R-:W-:Y:S01]  /*10a0*/  SHF.R.S32.HI R7, RZ, 0x1f, R5 ;  /* 0x0000001fff077819 */ /* 0x000fe20000011405 */
[C---:B------:R-:W-:Y:S02]  /*10b0*/  VIADD R219, R197.reuse, 0xb8 ;  /* 0x000000b8c5db7836 */ /* 0x040fe40000000000 */
[----:B------:R-:W-:-:S02]  /*10c0*/  VIADD R216, R197, 0xd0 ;  /* 0x000000d0c5d87836 */ /* 0x000fc40000000000 */
[C---:B------:R-:W-:Y:S02]  /*10d0*/  VIADD R213, R197.reuse, 0xe8 ;  /* 0x000000e8c5d57836 */ /* 0x040fe40000000000 */
[C---:B------:R-:W-:Y:S02]  /*10e0*/  VIADD R8, R197.reuse, 0x40 ;  /* 0x00000040c5087836 */ /* 0x040fe40000000000 */
[C---:B0-----:R-:W-:Y:S02]  /*10f0*/  VIADD R0, R197.reuse, 0x60 ;  /* 0x00000060c5007836 */ /* 0x041fe40000000000 */
        /* <DEDUP_REMOVED lines=53> */
[----:B0-----:R-:W-:-:S07]  /*1450*/  SHF.R.S32.HI R4, RZ, 0x1f, R211 ;  /* 0x0000001fff047819 */ /* 0x001fce00000114d3 */
.L_x_12107:
[----:B------:R-:W-:Y:S05]  /*1460*/  YIELD ;  /* 0x0000000000007946 */ /* 0x000fea0003800000 */
[----:B------:R-:W-:Y:S01]  /*1470*/  ULDC.64 UR4, c[0x0][0xa28] ;  /* 0x00028a0000047ab9 */ /* 0x000fe20000000a00 */
[----:B-12-4-:R-:W0:Y:S01]  /*1480*/  LDC.64 R4, c[0x0][0xa08] ;  /* 0x00028200ff047b82 */ /* 0x016e220000000a00 */
[----:B------:R-:W-:Y:S01]  /*1490*/  ISETP.NE.U32.AND P1, PT, RZ, UR4, PT ;  /* 0x00000004ff007c0c */ /* 0x000fe2000bf25070 */
[----:B---3--:R-:W-:Y:S02]  /*14a0*/  IMAD.MOV.U32 R10, RZ, RZ, RZ ;  /* 0x000000ffff0a7224 */ /* 0x008fe400078e00ff */
[----:B------:R-:W-:Y:S01]  /*14b0*/  IMAD.MOV.U32 R24, RZ, RZ, RZ ;  /* 0x000000ffff187224 */ /* 0x000fe200078e00ff */
[----:B------:R-:W-:Y:S01]  /*14c0*/  ISETP.NE.AND.EX P1, PT, RZ, UR5, PT, P1 ;  /* 0x00000005ff007c0c */ /* 0x000fe2000bf25310 */
[----:B------:R-:W-:-:S02]  /*14d0*/  ULDC.64 UR4, c[0x0][0xa18] ;  /* 0x0002860000047ab9 */ /* 0x000fc40000000a00 */
        /* <DEDUP_REMOVED lines=25> */
[----:B--2---:R-:W-:Y:S06]  /*1670*/  @P2 BRA `(.L_x_11863) ;  /* 0x0000000000242947 */ /* 0x004fec0003800000 */
        /* <DEDUP_REMOVED lines=9> */
.L_x_11863:
[----:B------:R-:W-:Y:S01]  /*1710*/  ULDC.64 UR4, c[0x0][0xa20] ;  /* 0x0002880000047ab9 */ /* 0x000fe20000000a00 */
[C---:B------:R-:W-:Y:S01]  /*1720*/  LOP3.LUT R3, R102.reuse, 0xff000000, RZ, 0xc0, !PT ;  /* 0xff00000066037812 */ /* 0x040fe200078ec0ff */
[----:B------:R-:W-:Y:S01]  /*1730*/  IMAD.MOV.U32 R208, RZ, RZ, R103 ;  /* 0x000000ffffd07224 */ /* 0x000fe200078e0067 */
[----:B------:R-:W-:Y:S02]  /*1740*/  ISETP.NE.U32.AND P1, PT, RZ, UR4, PT ;  /* 0x00000004ff007c0c */ /* 0x000fe4000bf25070 */
[C---:B------:R-:W-:Y:S02]  /*1750*/  LOP3.LUT R0, R102.reuse, 0xff0000, RZ, 0xc0, !PT ;  /* 0x00ff000066007812 */ /* 0x040fe400078ec0ff */
[----:B------:R-:W-:Y:S02]  /*1760*/  ISETP.NE.AND.EX P1, PT, RZ, UR5, PT, P1 ;  /* 0x00000005ff007c0c */ /* 0x000fe4000bf25310 */
[----:B------:R-:W-:Y:S02]  /*1770*/  SHF.R.U32.HI R3, RZ, 0x8, R3 ;  /* 0x00000008ff037819 */ /* 0x000fe40000011603 */
[----:B------:R-:W-:-:S02]  /*1780*/  LOP3.LUT R156, R102, 0xffff, RZ, 0xc0, !PT ;  /* 0x0000ffff669c7812 */ /* 0x000fc400078ec0ff */
[----:B------:R-:W-:-:S07]  /*1790*/  LEA.HI R204, R0, R3, RZ, 0x10 ;  /* 0x0000000300cc7211 */ /* 0x000fce00078f80ff */
[----:B------:R-:W-:Y:S05]  /*17a0*/  @!P1 BRA `(.L_x_11864) ;  /* 0x0000000000109947 */ /* 0x000fea0003800000 */
[----:B------:R-:W0:Y:S02]  /*17b0*/  LDC.64 R4, c[0x0][0xa20] ;  /* 0x00028800ff047b82 */ /* 0x000e240000000a00 */
[----:B0-----:R-:W-:-:S05]  /*17c0*/  IMAD.WIDE R4, R103, 0x4, R4 ;  /* 0x0000000467047825 */ /* 0x001fca00078e0204 */
[----:B------:R0:W5:Y:S01]  /*17d0*/  LDG.E R25, desc[UR42][R4.64] ;  /* 0x0000002a04197981 */ /* 0x000162000c1e1900 */
[----:B------:R-:W-:Y:S05]  /*17e0*/  BRA `(.L_x_11865) ;  /* 0x0000000000107947 */ /* 0x000fea0003800000 */
.L_x_11864:
[----:B------:R-:W-:Y:S05]  /*17f0*/  @!P0 BRA `(.L_x_11865) ;  /* 0x00000000000c8947 */ /* 0x000fea0003800000 */
[----:B------:R-:W2:Y:S04]  /*1800*/  LDG.E R0, desc[UR42][R4.64] ;  /* 0x0000002a04007981 */ /* 0x000ea8000c1e1900 */
[----:B------:R-:W2:Y:S02]  /*1810*/  LDG.E R25, desc[UR42][R4.64+0x4] ;  /* 0x0000042a04197981 */ /* 0x000ea4000c1e1900 */
[----:B--2---:R-:W-:-:S07]  /*1820*/  IMAD.IADD R25, R25, 0x1, -R0 ;  /* 0x0000000119197824 */ /* 0x004fce00078e0a00 */
.L_x_11865:
[----:B------:R-:W-:Y:S01]  /*1830*/  ULDC.64 UR4, c[0x0][0xa10] ;  /* 0x0002840000047ab9 */ /* 0x000fe20000000a00 */
[----:B0-----:R-:W0:Y:S01]  /*1840*/  LDC R4, c[0x0][0x448] ;  /* 0x00011200ff047b82 */ /* 0x001e220000000800 */
[----:B------:R-:W-:-:S04]  /*1850*/  ISETP.NE.U32.AND P0, PT, RZ, UR4, PT ;  /* 0x00000004ff007c0c */ /* 0x000fc8000bf05070 */
[----:B------:R-:W-:Y:S01]  /*1860*/  ISETP.NE.AND.EX P0, PT, RZ, UR5, PT, P0 ;  /* 0x00000005ff007c0c */ /* 0x000fe2000bf05300 */
[----:B------:R-:W-:Y:S02]  /*1870*/  ULDC.64 UR4, c[0x0][0xa30] ;  /* 0x00028c0000047ab9 */ /* 0x000fe40000000a00 */
[----:B------:R-:W-:-:S04]  /*1880*/  ISETP.NE.U32.AND P1, PT, RZ, UR4, PT ;  /* 0x00000004ff007c0c */ /* 0x000fc8000bf25070 */
[----:B------:R-:W-:-:S06]  /*1890*/  ISETP.NE.AND.EX P1, PT, RZ, UR5, PT, P1 ;  /* 0x00000005ff007c0c */ /* 0x000fcc000bf25310 */
[----:B------:R-:W1:Y:S08]  /*18a0*/  @P0 LDC.64 R6, c[0x0][0xa10] ;  /* 0x00028400ff060b82 */ /* 0x000e700000000a00 */
[----:B------:R-:W2:Y:S01]  /*18b0*/  @P1 LDC.64 R8, c[0x0][0xa30] ;  /* 0x00028c00ff081b82 */ /* 0x000ea20000000a00 */
[----:B-1----:R-:W-:-:S05]  /*18c0*/  @P0 IMAD.WIDE R6, R103, 0x4, R6 ;  /* 0x0000000467060825 */ /* 0x002fca00078e0206 */
[----:B------:R-:W3:Y:S04]  /*18d0*/  @P0 LDG.E R0, desc[UR42][R6.64] ;  /* 0x0000002a06000981 */ /* 0x000ee8000c1e1900 */
[----:B------:R-:W3:Y:S01]  /*18e0*/  @P0 LDG.E R3, desc[UR42][R6.64+0x4] ;  /* 0x0000042a06030981 */ /* 0x000ee2000c1e1900 */
[----:B-----5:R-:W-:Y:S02]  /*18f0*/  IMAD.MOV.U32 R46, RZ, RZ, R25 ;  /* 0x000000ffff2e7224 */ /* 0x020fe400078e0019 */
[----:B--2---:R-:W-:-:S05]  /*1900*/  @P1 IMAD.WIDE R8, R103, 0x4, R8 ;  /* 0x0000000467081825 */ /* 0x004fca00078e0208 */
[----:B------:R1:W5:Y:S01]  /*1910*/  @P1 LDG.E R46, desc[UR42][R8.64] ;  /* 0x0000002a082e1981 */ /* 0x000362000c1e1900 */
[----:B0-----:R-:W-:Y:S01]  /*1920*/  ISETP.NE.AND P1, PT, R4, 0x1, PT ;  /* 0x000000010400780c */ /* 0x001fe20003f25270 */
[----:B------:R-:W-:Y:S01]  /*1930*/  IMAD.SHL.U32 R203, R101, 0x80, RZ ;  /* 0x0000008065cb7824 */ /* 0x000fe200078e00ff */
[----:B------:R-:W0:Y:S01]  /*1940*/  LDC.64 R4, c[0x0][0x9e0] ;  /* 0x00027800ff047b82 */ /* 0x000e220000000a00 */
[----:B------:R-:W-:-:S10]  /*1950*/  IMAD.IADD R13, R25, 0x1, -R10 ;  /* 0x00000001190d7824 */ /* 0x000fd400078e0a0a */
[----:B------:R-:W2:Y:S08]  /*1960*/  @P1 LDC R12, c[0x0][0x44c] ;  /* 0x00011300ff0c1b82 */ /* 0x000eb00000000800 */
[----:B------:R-:W4:Y:S01]  /*1970*/  @P1 LDC R11, c[0x0][0x450] ;  /* 0x00011400ff0b1b82 */ /* 0x000f220000000800 */
[----:B0-----:R-:W-:Y:S01]  /*1980*/  ISETP.GE.AND P2, PT, R5, 0x1, PT ;  /* 0x000000010500780c */ /* 0x001fe20003f46270 */
[----:B---3--:R-:W-:-:S02]  /*1990*/  @P0 IMAD.IADD R26, R3, 0x1, -R0 ;  /* 0x00000001031a0824 */ /* 0x008fc400078e0a00 */
[----:B------:R-:W-:Y:S02]  /*19a0*/  VIADD R3, R203, 0x7f ;  /* 0x0000007fcb037836 */ /* 0x000fe40000000000 */
[----:B------:R-:W-:Y:S02]  /*19b0*/  IMAD.IADD R29, R13, 0x1, R26 ;  /* 0x000000010d1d7824 */ /* 0x000fe400078e021a */
[----:B--2---:R-:W-:-:S03]  /*19c0*/  @P1 IMAD.HI.U32 R6, R3, R12, RZ ;  /* 0x0000000c03061227 */ /* 0x004fc600078e00ff */
[C---:B------:R-:W-:Y:S01]  /*19d0*/  IADD3 R210, R29.reuse, 0x1, -R28 ;  /* 0x000000011dd27810 */ /* 0x040fe20007ffe81c */
[----:B------:R-:W-:Y:S01]  /*19e0*/  VIADD R0, R29, 0x5f ;  /* 0x0000005f1d007836 */ /* 0x000fe20000000000 */
[----:B----4-:R-:W-:-:S03]  /*19f0*/  @P1 SHF.R.U32.HI R3, RZ, R11, R6 ;  /* 0x0000000bff031219 */ /* 0x010fc60000011606 */
[----:B------:R-:W-:-:S04]  /*1a00*/  IMAD.HI R0, R0, 0x2aaaaaab, RZ ;  /* 0x2aaaaaab00007827 */ /* 0x000fc800078e02ff */
[----:B------:R-:W-:Y:S01]  /*1a10*/  IMAD.IADD R3, R210, 0x1, R3 ;  /* 0x00000001d2037824 */ /* 0x000fe200078e0203 */
[----:B------:R-:W-:-:S03]  /*1a20*/  SHF.R.U32.HI R47, RZ, 0x1f, R0 ;  /* 0x0000001fff2f7819 */ /* 0x000fc60000011600 */
[----:B------:R-:W-:Y:S01]  /*1a30*/  IMAD.IADD R4, R3, 0x1, R4 ;  /* 0x0000000103047824 */ /* 0x000fe200078e0204 */
[----:B------:R-:W-:Y:S01]  /*1a40*/  LEA.HI.SX32 R47, R0, R47, 0x1c ;  /* 0x0000002f002f7211 */ /* 0x000fe200078fe2ff */
[----:B-1----:R-:W-:Y:S06]  /*1a50*/  @!P2 BRA `(.L_x_11866) ;  /* 0x000000000048a947 */ /* 0x002fec0003800000 */
        /* <DEDUP_REMOVED lines=11> */
.L_x_11868:
[----:B------:R-:W-:-:S13]  /*1b10*/  ISETP.NE.AND P0, PT, R5, 0x1, PT ;  /* 0x000000010500780c */ /* 0x000fda0003f05270 */
[----:B------:R-:W0:Y:S02]  /*1b20*/  @P0 LDC.64 R6, c[0x0][0x9e8] ;  /* 0x00027a00ff060b82 */ /* 0x000e240000000a00 */
[----:B0-----:R-:W-:-:S05]  /*1b30*/  @P0 IMAD.HI.U32 R6, R0, R6, RZ ;  /* 0x0000000600060227 */ /* 0x001fca00078e00ff */
[----:B------:R-:W-:-:S07]  /*1b40*/  @P0 SHF.R.U32.HI R0, RZ, R7, R6 ;  /* 0x00000007ff000219 */ /* 0x000fce0000011606 */
.L_x_11869:
[----:B------:R-:W-:Y:S05]  /*1b50*/  BSYNC B0 ;  /* 0x0000000000007941 */ /* 0x000fea0003800000 */
.L_x_11867:
[----:B------:R-:W-:-:S05]  /*1b60*/  IMAD R3, R0, R5, R5 ;  /* 0x0000000500037224 */ /* 0x000fca00078e0205 */
[----:B------:R-:W-:-:S07]  /*1b70*/  VIMNMX R4, R4, R3, PT ;  /* 0x0000000304047248 */ /* 0x000fce0003fe0100 */
.L_x_11866:
[----:B------:R-:W0:Y:S01]  /*1b80*/  @P1 LDC R6, c[0x0][0x44c] ;  /* 0x00011300ff061b82 */ /* 0x000e220000000800 */
[----:B------:R-:W-:Y:S01]  /*1b90*/  VIADD R4, R4, 0x5f ;  /* 0x0000005f04047836 */ /* 0x000fe20000000000 */
[----:B------:R-:W-:Y:S01]  /*1ba0*/  ULDC UR4, c[0x0][0x9dc] ;  /* 0x0002770000047ab9 */ /* 0x000fe20000000800 */
[----:B------:R-:W-:Y:S02]  /*1bb0*/  IMAD.MOV.U32 R0, RZ, RZ, R203 ;  /* 0x000000ffff007224 */ /* 0x000fe400078e00cb */
[----:B------:R-:W-:-:S03]  /*1bc0*/  IMAD.HI R4, R4, 0x2aaaaaab, RZ ;  /* 0x2aaaaaab04047827 */ /* 0x000fc600078e02ff */
[----:B------:R-:W1:Y:S01]  /*1bd0*/  @P1 LDC R7, c[0x0][0x450] ;  /* 0x00011400ff071b82 */ /* 0x000e620000000800 */
[----:B------:R-:W-:Y:S01]  /*1be0*/  IMAD.IADD R207, R29, 0x1, -R28 ;  /* 0x000000011dcf7824 */ /* 0x000fe200078e0a1c */
[----:B------:R-:W-:-:S04]  /*1bf0*/  SHF.R.U32.HI R3, RZ, 0x1f, R4 ;  /* 0x0000001fff037819 */ /* 0x000fc80000011604 */
[----:B------:R-:W-:-:S04]  /*1c00*/  LEA.HI.SX32 R4, R4, R3, 0x1c ;  /* 0x0000000304047211 */ /* 0x000fc800078fe2ff */
        /* <DEDUP_REMOVED lines=16> */
.L_x_11872:
[----:B------:R-:W-:-:S13]  /*1d10*/  ISETP.NE.AND P0, PT, R5, 0x1, PT ;  /* 0x000000010500780c */ /* 0x000fda0003f05270 */
[----:B------:R-:W0:Y:S02]  /*1d20*/  @P0 LDC.64 R6, c[0x0][0x9e8] ;  /* 0x00027a00ff060b82 */ /* 0x000e240000000a00 */
[----:B0-----:R-:W-:-:S05]  /*1d30*/  @P0 IMAD.HI.U32 R6, R0, R6, RZ ;  /* 0x0000000600060227 */ /* 0x001fca00078e00ff */
[----:B------:R-:W-:-:S07]  /*1d40*/  @P0 SHF.R.U32.HI R0, RZ, R7, R6 ;  /* 0x00000007ff000219 */ /* 0x000fce0000011606 */
.L_x_11873:
[----:B------:R-:W-:Y:S05]  /*1d50*/  BSYNC B0 ;  /* 0x0000000000007941 */ /* 0x000fea0003800000 */
.L_x_11871:
[----:B------:R-:W-:-:S05]  /*1d60*/  IMAD R0, R0, R5, RZ ;  /* 0x0000000500007224 */ /* 0x000fca00078e02ff */
[----:B------:R-:W-:-:S07]  /*1d70*/  VIMNMX R3, R3, R0, !PT ;  /* 0x0000000003037248 */ /* 0x000fce0007fe0100 */
.L_x_11870:
        /* <DEDUP_REMOVED lines=41> */
.L_x_11875:
[----:B------:R-:W-:Y:S05]  /*2010*/  BSYNC B0 ;  /* 0x0000000000007941 */ /* 0x000fea0003800000 */
.L_x_11874:
        /* <DEDUP_REMOVED lines=37> */
.L_x_11878:
[----:B------:R-:W-:Y:S05]  /*2270*/  BSYNC B6 ;  /* 0x0000000000067941 */ /* 0x000fea0003800000 */
.L_x_11877:
        /* <DEDUP_REMOVED lines=20> */
.L_x_11880:
[----:B------:R-:W-:Y:S05]  /*23c0*/  BSYNC B6 ;  /* 0x0000000000067941 */ /* 0x000fea0003800000 */
.L_x_11879:
[----:B------:R-:W-:Y:S01]  /*23d0*/  ULDC.64 UR4, c[0x0][0x9f8] ;  /* 0x00027e0000047ab9 */ /* 0x000fe20000000a00 */
[----:B------:R-:W2:Y:S01]  /*23e0*/  LDL R34, [R1+0x41c] ;  /* 0x00041c0001227983 */ /* 0x000ea20000100800 */
[----:B------:R-:W-:Y:S01]  /*23f0*/  ISETP.NE.U32.AND P0, PT, RZ, UR4, PT ;  /* 0x00000004ff007c0c */ /* 0x000fe2000bf05070 */
[----:B------:R-:W-:Y:S02]  /*2400*/  IMAD.MOV.U32 R0, RZ, RZ, R103 ;  /* 0x000000ffff007224 */ /* 0x000fe400078e0067 */
[----:B------:R-:W3:Y:S01]  /*2410*/  LDL R32, [R1+0x420] ;  /* 0x0004200001207983 */ /* 0x000ee20000100800 */
[----:B------:R-:W-:Y:S01]  /*2420*/  ISETP.NE.AND.EX P0, PT, RZ, UR5, PT, P0 ;  /* 0x00000005ff007c0c */ /* 0x000fe2000bf05300 */
[----:B------:R-:W0:Y:S01]  /*2430*/  LDC R13, c[0x0][0x3f4] ;  /* 0x0000fd00ff0d7b82 */ /* 0x000e220000000800 */
[----:B------:R-:W-:Y:S01]  /*2440*/  SHF.R.S32.HI R6, RZ, 0x1f, R157 ;  /* 0x0000001fff067819 */ /* 0x000fe2000001149d */
[----:B------:R-:W1:Y:S01]  /*2450*/  S2R R33, SR_TID.X ;  /* 0x0000000000217919 */ /* 0x000e620000002100 */
[----:B------:R-:W-:Y:S01]  /*2460*/  ULDC.64 UR4, c[0x0][0x3f8] ;  /* 0x0000fe0000047ab9 */ /* 0x000fe20000000a00 */
[----:B------:R-:W-:-:S08]  /*2470*/  ULDC.64 UR6, c[0x0][0x408] ;  /* 0x0001020000067ab9 */ /* 0x000fd00000000a00 */
[----:B------:R-:W4:Y:S02]  /*2480*/  @P0 LDC.64 R4, c[0x0][0x9f8] ;  /* 0x00027e00ff040b82 */ /* 0x000f240000000a00 */
[----:B----4-:R-:W-:-:S05]  /*2490*/  @P0 IMAD.WIDE R4, R103, 0x4, R4 ;  /* 0x0000000467040825 */ /* 0x010fca00078e0204 */
[----:B------:R4:W3:Y:S01]  /*24a0*/  @P0 LDG.E R0, desc[UR42][R4.64] ;  /* 0x0000002a04000981 */ /* 0x0008e2000c1e1900 */
[--C-:B------:R-:W-:Y:S01]  /*24b0*/  SHF.R.S32.HI R23, RZ, 0x1f, R22.reuse ;  /* 0x0000001fff177819 */ /* 0x100fe20000011416 */
[C---:B------:R-:W-:Y:S01]  /*24c0*/  IMAD R8, R6.reuse, UR4, RZ ;  /* 0x0000000406087c24 */ /* 0x040fe2000f8e02ff */
[----:B-1----:R-:W-:Y:S01]  /*24d0*/  SHF.R.U32.HI R33, RZ, 0x7, R33 ;  /* 0x00000007ff217819 */ /* 0x002fe20000011621 */
[----:B------:R-:W-:Y:S01]  /*24e0*/  IMAD R6, R6, UR6, RZ ;  /* 0x0000000606067c24 */ /* 0x000fe2000f8e02ff */
[----:B0-----:R-:W-:Y:S01]  /*24f0*/  ISETP.GE.AND P1, PT, R16, R13, PT ;  /* 0x0000000d1000720c */ /* 0x001fe20003f26270 */
[----:B------:R-:W-:Y:S01]  /*2500*/  IMAD.WIDE.U32 R30, R157, UR6, R22 ;  /* 0x000000069d1e7c25 */ /* 0x000fe2000f8e0016 */
[----:B------:R-:W-:-:S03]  /*2510*/  ISETP.NE.AND P6, PT, R33, 0x1, PT ;  /* 0x000000012100780c */ /* 0x000fc60003fc5270 */
[C---:B----4-:R-:W-:Y:S01]  /*2520*/  IMAD R5, R157.reuse, UR7, R6 ;  /* 0x000000079d057c24 */ /* 0x050fe2000f8e0206 */
[----:B-----5:R-:W-:Y:S01]  /*2530*/  SHF.R.S32.HI R4, RZ, 0x1f, R46 ;  /* 0x0000001fff047819 */ /* 0x020fe2000001142e */
[----:B------:R-:W-:Y:S01]  /*2540*/  IMAD.WIDE.U32 R44, R157, UR6, R16 ;  /* 0x000000069d2c7c25 */ /* 0x000fe2000f8e0010 */
[----:B------:R-:W-:-:S03]  /*2550*/  SHF.R.U32.HI R6, RZ, 0x3, R194 ;  /* 0x00000003ff067819 */ /* 0x000fc600000116c2 */
[----:B------:R-:W-:Y:S02]  /*2560*/  IMAD.IADD R31, R31, 0x1, R5 ;  /* 0x000000011f1f7824 */ /* 0x000fe400078e0205 */
[----:B------:R-:W-:Y:S02]  /*2570*/  IMAD.IADD R45, R5, 0x1, R45 ;  /* 0x00000001052d7824 */ /* 0x000fe400078e022d */
[----:B------:R-:W-:Y:S02]  /*2580*/  IMAD.IADD R3, R24, 0x1, R25 ;  /* 0x0000000118037824 */ /* 0x000fe400078e0219 */
[----:B------:R-:W-:Y:S02]  /*2590*/  IMAD R5, R4, UR4, RZ ;  /* 0x0000000404057c24 */ /* 0x000fe4000f8e02ff */
[C---:B------:R-:W-:Y:S02]  /*25a0*/  IMAD R7, R157.reuse, UR5, R8 ;  /* 0x000000059d077c24 */ /* 0x040fe4000f8e0208 */
[----:B------:R-:W-:-:S04]  /*25b0*/  IMAD.WIDE.U32 R20, R157, UR4, R22 ;  /* 0x000000049d147c25 */ /* 0x000fc8000f8e0016 */
[----:B------:R-:W-:-:S04]  /*25c0*/  IMAD.WIDE.U32 R24, R157, UR4, R16 ;  /* 0x000000049d187c25 */ /* 0x000fc8000f8e0010 */
[----:B------:R-:W-:Y:S02]  /*25d0*/  IMAD R9, R46, UR5, R5 ;  /* 0x000000052e097c24 */ /* 0x000fe4000f8e0205 */
[----:B------:R-:W-:Y:S02]  /*25e0*/  IMAD.IADD R21, R21, 0x1, R7 ;  /* 0x0000000115157824 */ /* 0x000fe400078e0207 */
[----:B------:R-:W-:Y:S02]  /*25f0*/  IMAD.IADD R25, R7, 0x1, R25 ;  /* 0x0000000107197824 */ /* 0x000fe400078e0219 */
[----:B------:R-:W-:Y:S02]  /*2600*/  IMAD R5, R4, UR6, RZ ;  /* 0x0000000604057c24 */ /* 0x000fe4000f8e02ff */
[----:B------:R-:W-:-:S04]  /*2610*/  IMAD.WIDE.U32 R20, R46, UR4, R20 ;  /* 0x000000042e147c25 */ /* 0x000fc8000f8e0014 */
[----:B------:R-:W-:-:S04]  /*2620*/  IMAD.WIDE.U32 R24, R46, UR4, R24 ;  /* 0x000000042e187c25 */ /* 0x000fc8000f8e0018 */
[C---:B------:R-:W-:Y:S01]  /*2630*/  IMAD R11, R46.reuse, UR7, R5 ;  /* 0x000000072e0b7c24 */ /* 0x040fe2000f8e0205 */
[----:B------:R-:W-:Y:S01]  /*2640*/  SEL R5, R13, RZ, P1 ;  /* 0x000000ff0d057207 */ /* 0x000fe20000800000 */
[----:B------:R-:W-:-:S04]  /*2650*/  IMAD.WIDE.U32 R30, R46, UR6, R30 ;  /* 0x000000062e1e7c25 */ /* 0x000fc8000f8e001e */
[----:B------:R-:W-:Y:S01]  /*2660*/  IMAD.WIDE.U32 R44, R46, UR6, R44 ;  /* 0x000000062e2c7c25 */ /* 0x000fe2000f8e002c */
[----:B------:R-:W-:Y:S05]  /*2670*/  @!P6 WARPSYNC.ALL ;  /* 0x000000000000e948 */ /* 0x000fea0003800000 */
[----:B------:R-:W-:Y:S01]  /*2680*/  ULDC UR4, c[0x0][0x2f4] ;  /* 0x0000bd0000047ab9 */ /* 0x000fe20000000800 */
[----:B------:R-:W-:Y:S01]  /*2690*/  IMAD.IADD R5, R16, 0x1, R5 ;  /* 0x0000000110057824 */ /* 0x000fe200078e0205 */
[----:B------:R-:W-:Y:S01]  /*26a0*/  ISETP.GE.AND P2, PT, R18, UR4, PT ;  /* 0x0000000412007c0c */ /* 0x000fe2000bf46270 */
[----:B------:R-:W-:Y:S02]  /*26b0*/  IMAD.MOV.U32 R53, RZ, RZ, 0x20 ;  /* 0x00000020ff357424 */ /* 0x000fe400078e00ff */
[----:B------:R-:W-:Y:S01]  /*26c0*/  IMAD.IADD R59, R21, 0x1, R9 ;  /* 0x00000001153b7824 */ /* 0x000fe200078e0209 */
[----:B------:R-:W-:Y:S01]  /*26d0*/  SEL R4, RZ, 0xffffffff, P2 ;  /* 0xffffffffff047807 */ /* 0x000fe20001000000 */
[----:B------:R-:W-:-:S02]  /*26e0*/  IMAD.IADD R60, R9, 0x1, R25 ;  /* 0x00000001093c7824 */ /* 0x000fc400078e0219 */
[----:B------:R-:W-:Y:S02]  /*26f0*/  IMAD.IADD R61, R31, 0x1, R11 ;  /* 0x000000011f3d7824 */ /* 0x000fe400078e020b */
[----:B------:R-:W-:Y:S01]  /*2700*/  IMAD.SHL.U32 R13, R4, 0x2, RZ ;  /* 0x00000002040d7824 */ /* 0x000fe200078e00ff */
[----:B------:R-:W-:Y:S01]  /*2710*/  SHF.R.S32.HI R4, RZ, 0x1f, R5 ;  /* 0x0000001fff047819 */ /* 0x000fe20000011405 */
[----:B------:R-:W-:-:S03]  /*2720*/  IMAD.IADD R62, R11, 0x1, R45 ;  /* 0x000000010b3e7824 */ /* 0x000fc600078e022d */
[----:B------:R-:W-:-:S04]  /*2730*/  LEA.HI R5, R4, R5, RZ, 0x3 ;  /* 0x0000000504057211 */ /* 0x000fc800078f18ff */
[--C-:B------:R-:W-:Y:S02]  /*2740*/  LOP3.LUT R4, R194, 0x38, R5.reuse, 0xf8, !PT ;  /* 0x00000038c2047812 */ /* 0x100fe400078ef805 */
[----:B------:R-:W-:Y:S02]  /*2750*/  SHF.R.S32.HI R64, RZ, 0x3, R5 ;  /* 0x00000003ff407819 */ /* 0x000fe40000011405 */
[----:B------:R-:W-:-:S05]  /*2760*/  LOP3.LUT R4, R4, R6, RZ, 0x3c, !PT ;  /* 0x0000000604047212 */ /* 0x000fca00078e3cff */
[----:B------:R-:W-:Y:S02]  /*2770*/  IMAD.IADD R66, R199, 0x1, R4 ;  /* 0x00000001c7427824 */ /* 0x000fe400078e0204 */
[C---:B--2---:R-:W-:Y:S01]  /*2780*/  IMAD.SHL.U32 R52, R34.reuse, 0x40, RZ ;  /* 0x0000004022347824 */ /* 0x044fe200078e00ff */
[----:B------:R-:W-:Y:S01]  /*2790*/  @!P6 BAR.SYNC.DEFER_BLOCKING 0x9, 0x100 ;  /* 0x024400000000eb1d */ /* 0x000fe20000010000 */
[----:B------:R-:W-:Y:S01]  /*27a0*/  LOP3.LUT P0, RZ, R34, 0x4, RZ, 0xc0, !PT ;  /* 0x0000000422ff7812 */ /* 0x000fe2000780c0ff */
[----:B---3--:R-:W-:Y:S02]  /*27b0*/  IMAD R57, R32, 0x40, R157 ;  /* 0x0000004020397824 */ /* 0x008fe400078e029d */
[----:B------:R-:W-:Y:S02]  /*27c0*/  LOP3.LUT R52, R52, 0x1c0, RZ, 0xc0, !PT ;  /* 0x000001c034347812 */ /* 0x000fe400078ec0ff */
[----:B------:R-:W-:Y:S02]  /*27d0*/  SEL R53, R53, 0xffffffe0, !P0 ;  /* 0xffffffe035357807 */ /* 0x000fe40004000000 */
[----:B------:R-:W-:-:S02]  /*27e0*/  SHF.R.U32.HI R54, RZ, 0x3, R52 ;  /* 0x00000003ff367819 */ /* 0x000fc40000011634 */
[----:B------:R-:W-:Y:S02]  /*27f0*/  LOP3.LUT R7, R52, 0x18, R16, 0xf8, !PT ;  /* 0x0000001834077812 */ /* 0x000fe400078ef810 */
[----:B------:R-:W-:Y:S02]  /*2800*/  ISETP.GE.AND P0, PT, R16, UR4, PT ;  /* 0x0000000410007c0c */ /* 0x000fe4000bf06270 */
[----:B------:R-:W-:Y:S02]  /*2810*/  LOP3.LUT R7, R7, R54, RZ, 0x3c, !PT ;  /* 0x0000003607077212 */ /* 0x000fe400078e3cff */
[----:B------:R-:W-:-:S03]  /*2820*/  SEL R56, RZ, 0x1, P0 ;  /* 0x00000001ff387807 */ /* 0x000fc60000000000 */
[----:B------:R-:W-:Y:S01]  /*2830*/  IMAD R55, R198, 0x200, R7 ;  /* 0x00000200c6377824 */ /* 0x000fe200078e0207 */
[----:B------:R-:W-:Y:S02]  /*2840*/  LOP3.LUT R7, R52, 0x38, R5, 0xf8, !PT ;  /* 0x0000003834077812 */ /* 0x000fe400078ef805 */
[----:B------:R-:W-:Y:S01]  /*2850*/  LOP3.LUT R56, R13, 0x2, R56, 0xe2, !PT ;  /* 0x000000020d387812 */ /* 0x000fe200078ee238 */
[----:B------:R-:W-:Y:S01]  /*2860*/  IMAD.IADD R58, R53, 0x1, R55 ;  /* 0x00000001353a7824 */ /* 0x000fe200078e0237 */
[----:B------:R-:W-:-:S05]  /*2870*/  LOP3.LUT R7, R7, R54, RZ, 0x3c, !PT ;  /* 0x0000003607077212 */ /* 0x000fca00078e3cff */
[----:B------:R-:W-:Y:S01]  /*2880*/  IMAD R65, R198, 0x200, R7 ;  /* 0x00000200c6417824 */ /* 0x000fe200078e0207 */
[----:B------:R-:W-:-:S07]  /*2890*/  SHF.R.S32.HI R63, RZ, 0x1f, R0 ;  /* 0x0000001fff3f7819 */ /* 0x000fce0000011400 */
.L_x_11936:
        /* <DEDUP_REMOVED lines=26> */
[----:B------:R-:W-:Y:S05]  /*2a40*/  YIELD ;  /* 0x0000000000007946 */ /* 0x000fea0003800000 */
[----:B------:R-:W-:Y:S01]  /*2a50*/  IMAD R73, R73, R6, R12 ;  /* 0x0000000649497224 */ /* 0x000fe200078e020c */
[----:B------:R-:W-:Y:S01]  /*2a60*/  BSSY B0, `(.L_x_11881) ;  /* 0x000030b000007945 */ /* 0x000fe20003800000 */
[C---:B------:R-:W-:Y:S01]  /*2a70*/  IMAD R82, R19.reuse, 0x1800, R55 ;  /* 0x0000180013527824 */ /* 0x040fe200078e0237 */
[----:B------:R-:W-:Y:S01]  /*2a80*/  ISETP.GT.AND P2, PT, R50, R51, PT ;  /* 0x000000333200720c */ /* 0x000fe20003f44270 */
[----:B------:R-:W-:-:S02]  /*2a90*/  IMAD R6, R19, 0x1800, R58 ;  /* 0x0000180013067824 */ /* 0x000fc400078e023a */
[--C-:B------:R-:W-:Y:S02]  /*2aa0*/  IMAD R82, R82, 0x2, R49.reuse ;  /* 0x0000000252527824 */ /* 0x100fe400078e0231 */
[----:B------:R-:W-:Y:S01]  /*2ab0*/  IMAD R81, R6, 0x2, R49 ;  /* 0x0000000206517824 */ /* 0x000fe200078e0231 */
[----:B0-----:R-:W-:Y:S07]  /*2ac0*/  @!P0 BRA `(.L_x_11882) ;  /* 0x0000002c00008947 */ /* 0x001fee0003800000 */
[----:B------:R-:W-:Y:S01]  /*2ad0*/  SHF.R.S32.HI R74, RZ, 0x1f, R73 ;  /* 0x0000001fff4a7819 */ /* 0x000fe20000011449 */
[----:B------:R-:W-:Y:S01]  /*2ae0*/  ULDC.64 UR4, c[0x0][0x300] ;  /* 0x0000c00000047ab9 */ /* 0x000fe20000000a00 */
[----:B------:R-:W0:Y:S01]  /*2af0*/  LDC.64 R10, c[0x0][0x3f8] ;  /* 0x0000fe00ff0a7b82 */ /* 0x000e220000000a00 */
[C---:B------:R-:W-:Y:S01]  /*2b00*/  IMAD.WIDE.U32 R4, R73.reuse, UR4, RZ ;  /* 0x0000000449047c25 */ /* 0x040fe2000f8e00ff */
[----:B-----5:R-:W-:Y:S01]  /*2b10*/  SHF.R.S32.HI R75, RZ, 0x1f, R72 ;  /* 0x0000001fff4b7819 */ /* 0x020fe20000011448 */
[----:B------:R-:W-:Y:S02]  /*2b20*/  ULDC.U8 UR6, c[0x0][0x410] ;  /* 0x0001040000067ab9 */ /* 0x000fe40000000000 */
[----:B------:R-:W-:Y:S01]  /*2b30*/  IMAD R6, R74, UR4, RZ ;  /* 0x000000044a067c24 */ /* 0x000fe2000f8e02ff */
[----:B------:R-:W-:Y:S02]  /*2b40*/  ISETP.NE.AND P0, PT, RZ, UR6, PT ;  /* 0x00000006ff007c0c */ /* 0x000fe4000bf05270 */
[----:B------:R-:W1:Y:S01]  /*2b50*/  LDC.64 R12, c[0x0][0x408] ;  /* 0x00010200ff0c7b82 */ /* 0x000e620000000a00 */
[----:B------:R-:W-:Y:S01]  /*2b60*/  IMAD R7, R73, UR5, R6 ;  /* 0x0000000549077c24 */ /* 0x000fe2000f8e0206 */
[----:B------:R-:W-:-:S03]  /*2b70*/  ULDC.64 UR4, c[0x0][0x310] ;  /* 0x0000c40000047ab9 */ /* 0x000fc60000000a00 */
[----:B------:R-:W-:Y:S02]  /*2b80*/  IMAD.IADD R5, R5, 0x1, R7 ;  /* 0x0000000105057824 */ /* 0x000fe400078e0207 */
[----:B------:R-:W-:Y:S02]  /*2b90*/  IMAD R7, R75, UR4, RZ ;  /* 0x000000044b077c24 */ /* 0x000fe4000f8e02ff */
[----:B------:R-:W-:-:S04]  /*2ba0*/  IMAD.WIDE.U32 R4, R72, UR4, R4 ;  /* 0x0000000448047c25 */ /* 0x000fc8000f8e0004 */
[----:B------:R-:W-:Y:S01]  /*2bb0*/  IMAD R7, R72, UR5, R7 ;  /* 0x0000000548077c24 */ /* 0x000fe2000f8e0207 */
[----:B------:R-:W-:Y:S01]  /*2bc0*/  ULDC.64 UR4, c[0x0][0x308] ;  /* 0x0000c20000047ab9 */ /* 0x000fe20000000a00 */
[----:B0-----:R-:W-:-:S04]  /*2bd0*/  IMAD.WIDE.U32 R14, R50, R10, RZ ;  /* 0x0000000a320e7225 */ /* 0x001fc800078e00ff */
[----:B------:R-:W-:Y:S01]  /*2be0*/  IMAD.IADD R5, R5, 0x1, R7 ;  /* 0x0000000105057824 */ /* 0x000fe200078e0207 */
[----:B------:R-:W-:Y:S01]  /*2bf0*/  SHF.R.S32.HI R7, RZ, 0x1f, R50 ;  /* 0x0000001fff077819 */ /* 0x000fe20000011432 */
[----:B------:R-:W-:-:S04]  /*2c00*/  IMAD.WIDE.U32 R4, R156, UR4, R4 ;  /* 0x000000049c047c25 */ /* 0x000fc8000f8e0004 */
[----:B------:R-:W-:Y:S01]  /*2c10*/  IMAD R5, R156, UR5, R5 ;  /* 0x000000059c057c24 */ /* 0x000fe2000f8e0205 */
[----:B------:R-:W-:Y:S01]  /*2c20*/  ULDC.64 UR4, c[0x0][0x2e8] ;  /* 0x0000ba0000047ab9 */ /* 0x000fe20000000a00 */
[C---:B------:R-:W-:Y:S01]  /*2c30*/  IMAD R6, R7.reuse, R10, RZ ;  /* 0x0000000a07067224 */ /* 0x040fe200078e02ff */
[----:B------:R-:W-:Y:S01]  /*2c40*/  LEA R77, P3, R4, UR4, 0x1 ;  /* 0x00000004044d7c11 */ /* 0x000fe2000f8608ff */
[-C--:B-1----:R-:W-:Y:S02]  /*2c50*/  IMAD R7, R7, R12.reuse, RZ ;  /* 0x0000000c07077224 */ /* 0x082fe400078e02ff */
[----:B------:R-:W-:Y:S01]  /*2c60*/  IMAD.WIDE.U32 R68, R50, R12, RZ ;  /* 0x0000000c32447225 */ /* 0x000fe200078e00ff */
[----:B------:R-:W-:-:S03]  /*2c70*/  LEA.HI.X R78, R4, UR5, R5, 0x1, P3 ;  /* 0x00000005044e7c11 */ /* 0x000fc600098f0c05 */
[C---:B------:R-:W-:Y:S02]  /*2c80*/  IMAD R67, R50.reuse, R11, R6 ;  /* 0x0000000b32437224 */ /* 0x040fe400078e0206 */
[----:B------:R-:W-:Y:S02]  /*2c90*/  IMAD R7, R50, R13, R7 ;  /* 0x0000000d32077224 */ /* 0x000fe400078e0207 */
[----:B------:R-:W-:Y:S02]  /*2ca0*/  IMAD.IADD R67, R15, 0x1, R67 ;  /* 0x000000010f437824 */ /* 0x000fe400078e0243 */
        /* <DEDUP_REMOVED lines=9> */
[----:B------:R-:W-:Y:S02]  /*2d40*/  CS2R R70, SRZ ;  /* 0x0000000000467805 */ /* 0x000fe4000001ff00 */
[----:B------:R-:W-:-:S13]  /*2d50*/  ISETP.GE.AND P0, PT, R157, R76, PT ;  /* 0x0000004c9d00720c */ /* 0x000fda0003f06270 */
[----:B------:R-:W-:Y:S05]  /*2d60*/  @P0 BRA `(.L_x_11885) ;  /* 0x0000000000680947 */ /* 0x000fea0003800000 */
[----:B------:R-:W-:Y:S01]  /*2d70*/  IMAD.MOV.U32 R4, RZ, RZ, R20 ;  /* 0x000000ffff047224 */ /* 0x000fe200078e0014 */
[----:B------:R-:W-:Y:S01]  /*2d80*/  ULDC.64 UR4, c[0x0][0x3e8] ;  /* 0x0000fa0000047ab9 */ /* 0x000fe20000000a00 */
[----:B------:R-:W-:Y:S01]  /*2d90*/  IMAD.MOV.U32 R5, RZ, RZ, R59 ;  /* 0x000000ffff057224 */ /* 0x000fe200078e003b */
[----:B------:R-:W-:Y:S01]  /*2da0*/  ISETP.GE.AND P4, PT, R186, R79, PT ;  /* 0x0000004fba00720c */ /* 0x000fe20003f86270 */
[----:B------:R-:W-:Y:S01]  /*2db0*/  IMAD R33, R67, 0x60, RZ ;  /* 0x0000006043217824 */ /* 0x000fe200078e02ff */
[----:B------:R-:W-:Y:S01]  /*2dc0*/  CS2R R42, SRZ ;  /* 0x00000000002a7805 */ /* 0x000fe2000001ff00 */
[----:B------:R-:W-:Y:S01]  /*2dd0*/  IMAD.WIDE.U32 R6, R14, 0x60, R4 ;  /* 0x000000600e067825 */ /* 0x000fe200078e0004 */
[----:B------:R-:W-:Y:S02]  /*2de0*/  CS2R R38, SRZ ;  /* 0x0000000000267805 */ /* 0x000fe4000001ff00 */
[----:B------:R-:W-:Y:S02]  /*2df0*/  CS2R R70, SRZ ;  /* 0x0000000000467805 */ /* 0x000fe4000001ff00 */
[----:B------:R-:W-:Y:S01]  /*2e00*/  CS2R R40, SRZ ;  /* 0x0000000000287805 */ /* 0x000fe2000001ff00 */
[----:B------:R-:W-:Y:S01]  /*2e10*/  IMAD.IADD R5, R7, 0x1, R33 ;  /* 0x0000000107057824 */ /* 0x000fe200078e0221 */
[----:B------:R-:W-:Y:S01]  /*2e20*/  LEA R4, P3, R6, UR4, 0x1 ;  /* 0x0000000406047c11 */ /* 0x000fe2000f8608ff */
[----:B------:R-:W-:-:S02]  /*2e30*/  IMAD.MOV.U32 R32, RZ, RZ, R30 ;  /* 0x000000ffff207224 */ /* 0x000fc400078e001e */
[----:B------:R-:W-:Y:S01]  /*2e40*/  IMAD.MOV.U32 R33, RZ, RZ, R61 ;  /* 0x000000ffff217224 */ /* 0x000fe200078e003d */
[----:B------:R-:W-:Y:S01]  /*2e50*/  LEA.HI.X R5, R6, UR5, R5, 0x1, P3 ;  /* 0x0000000506057c11 */ /* 0x000fe200098f0c05 */
[----:B------:R-:W-:Y:S01]  /*2e60*/  IMAD R7, R80, 0x60, RZ ;  /* 0x0000006050077824 */ /* 0x000fe200078e02ff */
[----:B------:R-:W-:Y:S01]  /*2e70*/  ISETP.GE.AND P3, PT, R22, R79, PT ;  /* 0x0000004f1600720c */ /* 0x000fe20003f66270 */
[----:B------:R-:W-:Y:S01]  /*2e80*/  IMAD.WIDE.U32 R32, R68, 0x60, R32 ;  /* 0x0000006044207825 */ /* 0x000fe200078e0020 */
[----:B------:R-:W-:Y:S01]  /*2e90*/  ULDC.64 UR4, c[0x0][0x400] ;  /* 0x0001000000047ab9 */ /* 0x000fe20000000a00 */
[----:B------:R0:W5:Y:S02]  /*2ea0*/  @!P4 LDG.E.64 R38, desc[UR42][R4.64+0x20] ;  /* 0x0000202a0426c981 */ /* 0x000164000c1e1b00 */
[----:B------:R-:W-:Y:S01]  /*2eb0*/  IMAD.IADD R7, R33, 0x1, R7 ;  /* 0x0000000121077824 */ /* 0x000fe200078e0207 */
[----:B------:R-:W-:-:S04]  /*2ec0*/  LEA R6, P5, R32, UR4, 0x1 ;  /* 0x0000000420067c11 */ /* 0x000fc8000f8a08ff */
[----:B------:R-:W-:-:S03]  /*2ed0*/  LEA.HI.X R7, R32, UR5, R7, 0x1, P5 ;  /* 0x0000000520077c11 */ /* 0x000fc6000a8f0c07 */
[----:B------:R0:W5:Y:S04]  /*2ee0*/  @!P3 LDG.E.64 R42, desc[UR42][R4.64] ;  /* 0x0000002a042ab981 */ /* 0x000168000c1e1b00 */
[----:B------:R0:W5:Y:S04]  /*2ef0*/  @!P3 LDG.E.64 R70, desc[UR42][R6.64] ;  /* 0x0000002a0646b981 */ /* 0x000168000c1e1b00 */
[----:B------:R0:W5:Y:S02]  /*2f00*/  @!P4 LDG.E.64 R40, desc[UR42][R6.64+0x20] ;  /* 0x0000202a0628c981 */ /* 0x000164000c1e1b00 */
.L_x_11885:
[----:B------:R-:W-:Y:S05]  /*2f10*/  BSYNC B1 ;  /* 0x0000000000017941 */ /* 0x000fea0003800000 */
.L_x_11884:
[----:B0-----:R-:W-:Y:S01]  /*2f20*/  VIADD R4, R157, 0x40 ;  /* 0x000000409d047836 */ /* 0x001fe20000000000 */
[----:B------:R-:W-:Y:S01]  /*2f30*/  BSSY B1, `(.L_x_11886) ;  /* 0x0000024000017945 */ /* 0x000fe20003800000 */
[----:B------:R-:W-:Y:S02]  /*2f40*/  CS2R R34, SRZ ;  /* 0x0000000000227805 */ /* 0x000fe4000001ff00 */
[----:B------:R-:W-:Y:S01]  /*2f50*/  CS2R R32, SRZ ;  /* 0x0000000000207805 */ /* 0x000fe2000001ff00 */
[----:B-----5:R-:W-:Y:S01]  /*2f60*/  IMAD.MOV.U32 R83, RZ, RZ, R38 ;  /* 0x000000ffff537224 */ /* 0x020fe200078e0026 */
[----:B------:R-:W-:Y:S01]  /*2f70*/  ISETP.GE.AND P4, PT, R4, R76, PT ;  /* 0x0000004c0400720c */ /* 0x000fe20003f86270 */
[----:B------:R-:W-:Y:S01]  /*2f80*/  IMAD.MOV.U32 R84, RZ, RZ, R39 ;  /* 0x000000ffff547224 */ /* 0x000fe200078e0027 */
[----:B------:R-:W-:-:S11]  /*2f90*/  CS2R R36, SRZ ;  /* 0x0000000000247805 */ /* 0x000fd6000001ff00 */
[----:B------:R-:W-:Y:S05]  /*2fa0*/  @P4 BRA `(.L_x_11887) ;  /* 0x0000000000704947 */ /* 0x000fea0003800000 */
[C---:B------:R-:W-:Y:S01]  /*2fb0*/  SHF.L.U64.HI R5, R10.reuse, 0x6, R11 ;  /* 0x000000060a057819 */ /* 0x040fe2000001020b */
[----:B------:R-:W-:Y:S01]  /*2fc0*/  IMAD.SHL.U32 R4, R10, 0x40, RZ ;  /* 0x000000400a047824 */ /* 0x000fe200078e00ff */
[C---:B------:R-:W-:Y:S01]  /*2fd0*/  SHF.L.U64.HI R7, R12.reuse, 0x6, R13 ;  /* 0x000000060c077819 */ /* 0x040fe2000001020d */
[----:B------:R-:W-:Y:S01]  /*2fe0*/  IMAD.SHL.U32 R6, R12, 0x40, RZ ;  /* 0x000000400c067824 */ /* 0x000fe200078e00ff */
[----:B------:R-:W-:Y:S01]  /*2ff0*/  ULDC.64 UR4, c[0x0][0x3e8] ;  /* 0x0000fa0000047ab9 */ /* 0x000fe20000000a00 */
[----:B------:R-:W-:Y:S01]  /*3000*/  IMAD.WIDE.U32 R4, R14, 0x60, R4 ;  /* 0x000000600e047825 */ /* 0x000fe200078e0004 */
[----:B------:R-:W-:Y:S01]  /*3010*/  ULDC.64 UR6, c[0x0][0x400] ;  /* 0x0001000000067ab9 */ /* 0x000fe20000000a00 */
[----:B------:R-:W-:Y:S02]  /*3020*/  CS2R R34, SRZ ;  /* 0x0000000000227805 */ /* 0x000fe4000001ff00 */
[----:B------:R-:W-:Y:S01]  /*3030*/  CS2R R36, SRZ ;  /* 0x0000000000247805 */ /* 0x000fe2000001ff00 */
[----:B------:R-:W-:Y:S01]  /*3040*/  IMAD.WIDE.U32 R6, R68, 0x60, R6 ;  /* 0x0000006044067825 */ /* 0x000fe200078e0006 */
[----:B------:R-:W-:-:S02]  /*3050*/  IADD3 R9, P3, R20, R4, RZ ;  /* 0x0000000414097210 */ /* 0x000fc40007f7e0ff */
[----:B------:R-:W-:Y:S01]  /*3060*/  CS2R R32, SRZ ;  /* 0x0000000000207805 */ /* 0x000fe2000001ff00 */
[----:B------:R-:W-:Y:S01]  /*3070*/  IMAD R10, R67, 0x60, RZ ;  /* 0x00000060430a7824 */ /* 0x000fe200078e02ff */
[----:B------:R-:W-:Y:S01]  /*3080*/  IADD3 R8, P5, R30, R6, RZ ;  /* 0x000000061e087210 */ /* 0x000fe20007fbe0ff */
[----:B------:R-:W-:-:S03]  /*3090*/  IMAD R80, R80, 0x60, RZ ;  /* 0x0000006050507824 */ /* 0x000fc600078e02ff */
[----:B------:R-:W-:Y:S02]  /*30a0*/  IADD3.X R10, R59, R10, R5, P3, !PT ;  /* 0x0000000a3b0a7210 */ /* 0x000fe40001ffe405 */
[----:B------:R-:W-:Y:S02]  /*30b0*/  IADD3.X R7, R61, R80, R7, P5, !PT ;  /* 0x000000503d077210 */ /* 0x000fe40002ffe407 */
[C---:B------:R-:W-:Y:S02]  /*30c0*/  LEA R4, P3, R9.reuse, UR4, 0x1 ;  /* 0x0000000409047c11 */ /* 0x040fe4000f8608ff */
[C---:B------:R-:W-:Y:S02]  /*30d0*/  LEA R6, P5, R8.reuse, UR6, 0x1 ;  /* 0x0000000608067c11 */ /* 0x040fe4000f8a08ff */
[----:B------:R-:W-:Y:S02]  /*30e0*/  LEA.HI.X R5, R9, UR5, R10, 0x1, P3 ;  /* 0x0000000509057c11 */ /* 0x000fe400098f0c0a */
[----:B------:R-:W-:-:S02]  /*30f0*/  LEA.HI.X R7, R8, UR7, R7, 0x1, P5 ;  /* 0x0000000708077c11 */ /* 0x000fc4000a8f0c07 */
[----:B------:R-:W-:Y:S02]  /*3100*/  CS2R R8, SRZ ;  /* 0x0000000000087805 */ /* 0x000fe4000001ff00 */
[-C--:B------:R-:W-:Y:S02]  /*3110*/  ISETP.GE.AND P3, PT, R22, R79.reuse, PT ;  /* 0x0000004f1600720c */ /* 0x080fe40003f66270 */
[----:B------:R-:W-:-:S11]  /*3120*/  ISETP.GE.AND P5, PT, R186, R79, PT ;  /* 0x0000004fba00720c */ /* 0x000fd60003fa6270 */
[----:B------:R0:W5:Y:S04]  /*3130*/  @!P3 LDG.E.64 R34, desc[UR42][R4.64] ;  /* 0x0000002a0422b981 */ /* 0x000168000c1e1b00 */
[----:B------:R0:W5:Y:S04]  /*3140*/  @!P5 LDG.E.64 R8, desc[UR42][R4.64+0x20] ;  /* 0x0000202a0408d981 */ /* 0x000168000c1e1b00 */
[----:B------:R0:W5:Y:S04]  /*3150*/  @!P3 LDG.E.64 R36, desc[UR42][R6.64] ;  /* 0x0000002a0624b981 */ /* 0x000168000c1e1b00 */
[----:B------:R0:W5:Y:S02]  /*3160*/  @!P5 LDG.E.64 R32, desc[UR42][R6.64+0x20] ;  /* 0x0000202a0620d981 */ /* 0x000164000c1e1b00 */
.L_x_11887:
[----:B------:R-:W-:Y:S05]  /*3170*/  BSYNC B1 ;  /* 0x0000000000017941 */ /* 0x000fea0003800000 */
.L_x_11886:
[----:B------:R-:W-:Y:S01]  /*3180*/  ULOP3.LUT UR4, UR36, 0x1, URZ, 0xfc, !UPT ;  /* 0x0000000124047892 */ /* 0x000fe2000f8efc3f */
[----:B0-----:R-:W-:Y:S01]  /*3190*/  IMAD.MOV.U32 R4, RZ, RZ, R42 ;  /* 0x000000ffff047224 */ /* 0x001fe200078e002a */
[----:B------:R-:W-:Y:S01]  /*31a0*/  PRMT R87, R87, 0x5410, R83 ;  /* 0x0000541057577816 */ /* 0x000fe20000000053 */
[----:B------:R-:W-:Y:S01]  /*31b0*/  IMAD.MOV.U32 R5, RZ, RZ, R43 ;  /* 0x000000ffff057224 */ /* 0x000fe200078e002b */
[----:B------:R-:W-:Y:S01]  /*31c0*/  UISETP.NE.AND UP0, UPT, UR4, 0x3, UPT ;  /* 0x000000030400788c */ /* 0x000fe2000bf05270 */
[----:B------:R-:W-:Y:S01]  /*31d0*/  IMAD.MOV.U32 R6, RZ, RZ, R40 ;  /* 0x000000ffff067224 */ /* 0x000fe200078e0028 */
[----:B------:R-:W-:Y:S01]  /*31e0*/  PRMT R86, R84, 0x7610, R86 ;  /* 0x0000761054567816 */ /* 0x000fe20000000056 */
[----:B-----5:R-:W-:Y:S01]  /*31f0*/  IMAD.MOV.U32 R7, RZ, RZ, R8 ;  /* 0x000000ffff077224 */ /* 0x020fe200078e0008 */
[----:B------:R-:W-:Y:S01]  /*3200*/  PRMT R92, R4, 0x5410, R5 ;  /* 0x00005410045c7816 */ /* 0x000fe20000000005 */
[----:B------:R-:W-:Y:S01]  /*3210*/  IMAD.MOV.U32 R4, RZ, RZ, R41 ;  /* 0x000000ffff047224 */ /* 0x000fe200078e0029 */
[----:B------:R-:W-:Y:S01]  /*3220*/  PRMT R87, R6, 0x7610, R87 ;  /* 0x0000761006577816 */ /* 0x000fe20000000057 */
[----:B------:R-:W-:Y:S01]  /*3230*/  IMAD.MOV.U32 R5, RZ, RZ, R70 ;  /* 0x000000ffff057224 */ /* 0x000fe200078e0046 */
[----:B------:R-:W-:Y:S01]  /*3240*/  PLOP3.LUT P3, PT, PT, PT, UP0, 0x80, 0x0 ;  /* 0x000000000000781c */ /* 0x000fe20003f6f008 */
        /* <DEDUP_REMOVED lines=17> */
.L_x_11888:
[----:B------:R-:W-:Y:S01]  /*3360*/  IMAD R67, R19, 0x8, R2 ;  /* 0x0000000813437824 */ /* 0x000fe200078e0202 */
[----:B------:R-:W-:Y:S01]  /*3370*/  SHF.L.U32 R80, R185, 0x1f, RZ ;  /* 0x0000001fb9507819 */ /* 0x000fe200000006ff */
[----:B------:R-:W-:Y:S03]  /*3380*/  BSSY B1, `(.L_x_11889) ;  /* 0x0000003000017945 */ /* 0x000fe60003800000 */
[----:B------:R-:W0:Y:S02]  /*3390*/  SYNCS.PHASECHK.TRANS64.TRYWAIT P5, [R67+URZ+0x22890], R80 ;  /* 0x02289050430075a7 */ /* 0x000e2400080a017f */
[----:B0-----:R-:W-:Y:S05]  /*33a0*/  @!P5 BRA `(.L_x_11890) ;  /* 0x00000298002cd947 */ /* 0x001fea0003800000 */
.L_x_12248:
[----:B------:R-:W-:Y:S05]  /*33b0*/  BSYNC B1 ;  /* 0x0000000000017941 */ /* 0x000fea0003800000 */
.L_x_11889:
[----:B------:R-:W-:-:S03]  /*33c0*/  UMOV UR4, 0xffffffff ;  /* 0xffffffff00047882 */ /* 0x000fc60000000000 */
[----:B------:R-:W-:Y:S05]  /*33d0*/  BRA.DIV UR4, `(.L_x_11891) ;  /* 0x0000029a04347947 */ /* 0x000fea000b800000 */
[----:B------:R1:W2:Y:S04]  /*33e0*/  SHFL.IDX PT, R69, R78, RZ, 0x1c1f ;  /* 0x001c1fff4e457589 */ /* 0x0002a800000e0000 */
[----:B------:R1:W3:Y:S02]  /*33f0*/  SHFL.IDX PT, R14, R77, RZ, 0x1c1f ;  /* 0x001c1fff4d0e7589 */ /* 0x0002e400000e0000 */
.L_x_12252:
[----:B------:R-:W-:Y:S04]  /*3400*/  BSSY B1, `(.L_x_11892) ;  /* 0x000006b000017945 */ /* 0x000fe80003800000 */
[----:B------:R-:W-:Y:S05]  /*3410*/  @P0 BRA `(.L_x_11893) ;  /* 0x0000000400a40947 */ /* 0x000fea0003800000 */
[----:B------:R-:W-:Y:S01]  /*3420*/  LOP3.LUT R4, R56, 0x1, RZ, 0xc0, !PT ;  /* 0x0000000138047812 */ /* 0x000fe200078ec0ff */
[----:B------:R-:W-:Y:S03]  /*3430*/  BSSY B2, `(.L_x_11894) ;  /* 0x0000034000027945 */ /* 0x000fe60003800000 */
[----:B------:R-:W-:-:S13]  /*3440*/  ISETP.NE.U32.AND P0, PT, R4, 0x1, PT ;  /* 0x000000010400780c */ /* 0x000fda0003f05070 */
[----:B------:R-:W-:Y:S05]  /*3450*/  @P0 BRA `(.L_x_11895) ;  /* 0x0000000000c40947 */ /* 0x000fea0003800000 */
[----:B------:R4:W0:Y:S01]  /*3460*/  LDS.128 R4, [R82] ;  /* 0x0000000052047984 */ /* 0x0008220000000c00 */
[----:B------:R-:W-:Y:S01]  /*3470*/  ISETP.GE.AND P5, PT, R22, R79, PT ;  /* 0x0000004f1600720c */ /* 0x000fe20003fa6270 */
[----:B------:R-:W-:Y:S01]  /*3480*/  BSSY B3, `(.L_x_11896) ;  /* 0x000002d000037945 */ /* 0x000fe20003800000 */
[----:B---3--:R-:W-:-:S04]  /*3490*/  LEA R10, P0, R16, R14, 0x1 ;  /* 0x0000000e100a7211 */ /* 0x008fc800078008ff */
[----:B--2---:R-:W-:-:S07]  /*34a0*/  LEA.HI.X R11, R16, R69, R17, 0x1, P0 ;  /* 0x00000045100b7211 */ /* 0x004fce00000f0c11 */
        /* <DEDUP_REMOVED lines=18> */
[----:B------:R-:W-:Y:S01]  /*35d0*/  FFMA.FTZ R89, R6, R15, R43 ;  /* 0x0000000f06597223 */ /* 0x000fe2000001002b */
        /* <DEDUP_REMOVED lines=23> */
.L_x_11897:
[----:B------:R-:W-:Y:S05]  /*3750*/  BSYNC B3 ;  /* 0x0000000000037941 */ /* 0x000fea0003800000 */
.L_x_11896:
[----:B0-----:R4:W-:Y:S02]  /*3760*/  ST.E.128 desc[UR42][R10.64], R4 ;  /* 0x000000040a007985 */ /* 0x0019e4000c101d2a */
.L_x_11895:
[----:B------:R-:W-:Y:S05]  /*3770*/  BSYNC B2 ;  /* 0x0000000000027941 */ /* 0x000fea0003800000 */
.L_x_11894:
[----:B------:R-:W-:-:S13]  /*3780*/  LOP3.LUT P0, RZ, R56, 0x2, RZ, 0xc0, !PT ;  /* 0x0000000238ff7812 */ /* 0x000fda000780c0ff */
[----:B------:R-:W-:Y:S05]  /*3790*/  @!P0 BRA `(.L_x_11893) ;  /* 0x0000000000c48947 */ /* 0x000fea0003800000 */
[----:B----4-:R4:W0:Y:S01]  /*37a0*/  LDS.128 R4, [R81] ;  /* 0x0000000051047984 */ /* 0x0108220000000c00 */
        /* <DEDUP_REMOVED lines=8> */
[----:B------:R-:W-:Y:S01]  /*3830*/  HADD2.F32 R6, -RZ, R5.H1_H1 ;  /* 0x30000005ff067230 */ /* 0x000fe20000004100 */
[--C-:B------:R-:W-:Y:S01]  /*3840*/  SHF.R.U64 R14, R38, 0x10, R39.reuse ;  /* 0x00000010260e7819 */ /* 0x100fe20000001227 */
[----:B------:R-:W-:Y:S01]  /*3850*/  HADD2.F32 R15, -RZ, R15.H0_H0 ;  /* 0x2000000fff0f7230 */ /* 0x000fe20000004100 */
[----:B------:R-:W-:Y:S01]  /*3860*/  SHF.R.U32.HI R38, RZ, 0x10, R39 ;  /* 0x00000010ff267819 */ /* 0x000fe20000011627 */
[----:B------:R-:W-:Y:S02]  /*3870*/  HADD2.F32 R40, -RZ, R40.H0_H0 ;  /* 0x20000028ff287230 */ /* 0x000fe40000004100 */
[----:B------:R-:W-:Y:S02]  /*3880*/  HADD2.F32 R5, -RZ, R5.H0_H0 ;  /* 0x20000005ff057230 */ /* 0x000fe40000004100 */
[----:B------:R-:W-:Y:S01]  /*3890*/  FMUL.FTZ R42, R6, R15 ;  /* 0x0000000f062a7220 */ /* 0x000fe20000410000 */
[----:B------:R-:W-:-:S02]  /*38a0*/  HADD2.F32 R13, -RZ, R7.H1_H1 ;  /* 0x30000007ff0d7230 */ /* 0x000fc40000004100 */
[----:B------:R-:W-:Y:S02]  /*38b0*/  HADD2.F32 R14, -RZ, R14.H0_H0 ;  /* 0x2000000eff0e7230 */ /* 0x000fe40000004100 */
[----:B------:R-:W-:Y:S01]  /*38c0*/  FMUL.FTZ R15, R5, R15 ;  /* 0x0000000f050f7220 */ /* 0x000fe20000410000 */
[----:B------:R-:W-:Y:S02]  /*38d0*/  HADD2.F32 R7, -RZ, R7.H0_H0 ;  /* 0x20000007ff077230 */ /* 0x000fe40000004100 */
[----:B------:R-:W-:Y:S01]  /*38e0*/  FMUL.FTZ R70, R13, R40 ;  /* 0x000000280d467220 */ /* 0x000fe20000410000 */
[----:B------:R-:W-:Y:S02]  /*38f0*/  HADD2.F32 R38, -RZ, R38.H0_H0 ;  /* 0x20000026ff267230 */ /* 0x000fe40000004100 */
[-C--:B------:R-:W-:Y:S01]  /*3900*/  FFMA.FTZ R42, R5, R14.reuse, -R42 ;  /* 0x0000000e052a7223 */ /* 0x080fe2000001082a */
[----:B------:R-:W-:Y:S01]  /*3910*/  FFMA.FTZ R41, R6, R14, R15 ;  /* 0x0000000e06297223 */ /* 0x000fe2000001000f */
[----:B------:R-:W-:Y:S01]  /*3920*/  FMUL.FTZ R40, R7, R40 ;  /* 0x0000002807287220 */ /* 0x000fe20000410000 */
[----:B------:R-:W-:-:S02]  /*3930*/  HADD2.F32 R15, -RZ, R86.H1_H1 ;  /* 0x30000056ff0f7230 */ /* 0x000fc40000004100 */
[-C--:B------:R-:W-:Y:S01]  /*3940*/  FFMA.FTZ R70, R7, R38.reuse, -R70 ;  /* 0x0000002607467223 */ /* 0x080fe20000010846 */
[--C-:B------:R-:W-:Y:S02]  /*3950*/  HADD2.F32 R7, -RZ, R87.reuse.H1_H1 ;  /* 0x30000057ff077230 */ /* 0x100fe40000004100 */
[----:B------:R-:W-:Y:S01]  /*3960*/  FFMA.FTZ R69, R13, R38, R40 ;  /* 0x000000260d457223 */ /* 0x000fe20000010028 */
[----:B------:R-:W-:Y:S02]  /*3970*/  HADD2.F32 R5, -RZ, R4.H1_H1 ;  /* 0x30000004ff057230 */ /* 0x000fe40000004100 */
[----:B------:R-:W-:Y:S02]  /*3980*/  HADD2.F32 R6, -RZ, R12.H1_H1 ;  /* 0x3000000cff067230 */ /* 0x000fe40000004100 */
[----:B------:R-:W-:Y:S02]  /*3990*/  HADD2.F32 R87, -RZ, R87.H0_H0 ;  /* 0x20000057ff577230 */ /* 0x000fe40000004100 */
[----:B------:R-:W-:-:S02]  /*39a0*/  HADD2.F32 R4, -RZ, R4.H0_H0 ;  /* 0x20000004ff047230 */ /* 0x000fc40000004100 */
[----:B------:R-:W-:Y:S01]  /*39b0*/  FMUL.FTZ R43, R6, R15 ;  /* 0x0000000f062b7220 */ /* 0x000fe20000410000 */
[----:B------:R-:W-:Y:S02]  /*39c0*/  HADD2.F32 R12, -RZ, R12.H0_H0 ;  /* 0x2000000cff0c7230 */ /* 0x000fe40000004100 */
[CC--:B------:R-:W-:Y:S01]  /*39d0*/  FMUL.FTZ R39, R5.reuse, R87.reuse ;  /* 0x0000005705277220 */ /* 0x0c0fe20000410000 */
[----:B------:R-:W-:Y:S02]  /*39e0*/  HADD2.F32 R13, -RZ, R86.H0_H0 ;  /* 0x20000056ff0d7230 */ /* 0x000fe40000004100 */
[----:B------:R-:W-:Y:S01]  /*39f0*/  FMUL.FTZ R14, R4, R87 ;  /* 0x00000057040e7220 */ /* 0x000fe20000410000 */
[----:B------:R-:W-:Y:S01]  /*3a00*/  FMUL.FTZ R15, R12, R15 ;  /* 0x0000000f0c0f7220 */ /* 0x000fe20000410000 */
[-C--:B------:R-:W-:Y:S02]  /*3a10*/  FFMA.FTZ R39, R4, R7.reuse, -R39 ;  /* 0x0000000704277223 */ /* 0x080fe40000010827 */
[----:B------:R-:W-:Y:S01]  /*3a20*/  FFMA.FTZ R14, R5, R7, R14 ;  /* 0x00000007050e7223 */ /* 0x000fe2000001000e */
[-C--:B------:R-:W-:Y:S01]  /*3a30*/  FFMA.FTZ R43, R12, R13.reuse, -R43 ;  /* 0x0000000d0c2b7223 */ /* 0x080fe2000001082b */
[----:B------:R-:W-:Y:S01]  /*3a40*/  FFMA.FTZ R6, R6, R13, R15 ;  /* 0x0000000d06067223 */ /* 0x000fe2000001000f */
[----:B------:R-:W-:-:S02]  /*3a50*/  F2FP.F16.F32.PACK_AB R5, R41, R42 ;  /* 0x0000002a2905723e */ /* 0x000fc400000000ff */
[----:B------:R-:W-:Y:S02]  /*3a60*/  F2FP.F16.F32.PACK_AB R7, R69, R70 ;  /* 0x000000464507723e */ /* 0x000fe400000000ff */
[----:B------:R-:W-:Y:S02]  /*3a70*/  F2FP.F16.F32.PACK_AB R4, R14, R39 ;  /* 0x000000270e04723e */ /* 0x000fe400000000ff */
[----:B------:R-:W-:-:S07]  /*3a80*/  F2FP.F16.F32.PACK_AB R6, R6, R43 ;  /* 0x0000002b0606723e */ /* 0x000fce00000000ff */
.L_x_11899:
[----:B------:R-:W-:Y:S05]  /*3a90*/  BSYNC B2 ;  /* 0x0000000000027941 */ /* 0x000fea0003800000 */
.L_x_11898:
[----:B0-----:R0:W-:Y:S02]  /*3aa0*/  ST.E.128 desc[UR42][R10.64], R4 ;  /* 0x000000040a007985 */ /* 0x0011e4000c101d2a */
.L_x_11893:
[----:B------:R-:W-:Y:S05]  /*3ab0*/  BSYNC B1 ;  /* 0x0000000000017941 */ /* 0x000fea0003800000 */
.L_x_11892:
[----:B------:R-:W-:-:S03]  /*3ac0*/  UMOV UR4, 0xffffffff ;  /* 0xffffffff00047882 */ /* 0x000fc60000000000 */
[----:B------:R-:W-:Y:S05]  /*3ad0*/  BRA.DIV UR4, `(.L_x_11900) ;  /* 0x0000029204bc7947 */ /* 0x000fea000b800000 */
[----:B------:R0:W0:Y:S04]  /*3ae0*/  SHFL.IDX PT, R39, R78, 0x1, 0x1c1f ;  /* 0x003c1f004e277f89 */ /* 0x00002800000e0000 */
[----:B---3--:R3:W0:Y:S02]  /*3af0*/  SHFL.IDX PT, R14, R77, 0x1, 0x1c1f ;  /* 0x003c1f004d0e7f89 */ /* 0x00862400000e0000 */
.L_x_12256:
[----:B------:R-:W-:Y:S05]  /*3b00*/  @P4 BRA `(.L_x_11901) ;  /* 0x0000002000004947 */ /* 0x000fea0003800000 */
[----:B0---4-:R-:W-:Y:S01]  /*3b10*/  LOP3.LUT R4, R56, 0x1, RZ, 0xc0, !PT ;  /* 0x0000000138047812 */ /* 0x011fe200078ec0ff */
[----:B------:R-:W-:Y:S03]  /*3b20*/  BSSY B1, `(.L_x_11902) ;  /* 0x0000034000017945 */ /* 0x000fe60003800000 */
[----:B------:R-:W-:-:S13]  /*3b30*/  ISETP.NE.U32.AND P0, PT, R4, 0x1, PT ;  /* 0x000000010400780c */ /* 0x000fda0003f05070 */
[----:B------:R-:W-:Y:S05]  /*3b40*/  @P0 BRA `(.L_x_11903) ;  /* 0x0000000000c40947 */ /* 0x000fea0003800000 */
[----:B------:R0:W4:Y:S01]  /*3b50*/  LDS.128 R4, [R82+0x2000] ;  /* 0x0020000052047984 */ /* 0x0001220000000c00 */
[----:B------:R-:W-:Y:S01]  /*3b60*/  ISETP.GE.AND P4, PT, R22, R79, PT ;  /* 0x0000004f1600720c */ /* 0x000fe20003f86270 */
[----:B------:R-:W-:Y:S01]  /*3b70*/  BSSY B2, `(.L_x_11904) ;  /* 0x000002d000027945 */ /* 0x000fe20003800000 */
[----:B------:R-:W-:-:S04]  /*3b80*/  LEA R10, P0, R16, R14, 0x1 ;  /* 0x0000000e100a7211 */ /* 0x000fc800078008ff */
[----:B------:R-:W-:-:S07]  /*3b90*/  LEA.HI.X R11, R16, R39, R17, 0x1, P0 ;  /* 0x00000027100b7211 */ /* 0x000fce00000f0c11 */
[----:B0-----:R-:W-:Y:S05]  /*3ba0*/  @P4 BRA `(.L_x_11905) ;  /* 0x0000000000a44947 */ /* 0x001fea0003800000 */
[--C-:B------:R-:W-:Y:S01]  /*3bb0*/  SHF.R.U64 R15, R34, 0x10, R35.reuse ;  /* 0x00000010220f7819 */ /* 0x100fe20000001223 */
[----:B----4-:R-:W-:Y:S01]  /*3bc0*/  IMAD.MOV.U32 R12, RZ, RZ, R6 ;  /* 0x000000ffff0c7224 */ /* 0x010fe200078e0006 */
        /* <DEDUP_REMOVED lines=39> */
.L_x_11905:
[----:B------:R-:W-:Y:S05]  /*3e40*/  BSYNC B2 ;  /* 0x0000000000027941 */ /* 0x000fea0003800000 */
.L_x_11904:
[----:B----4-:R0:W-:Y:S02]  /*3e50*/  ST.E.128 desc[UR42][R10.64], R4 ;  /* 0x000000040a007985 */ /* 0x0101e4000c101d2a */
.L_x_11903:
[----:B------:R-:W-:Y:S05]  /*3e60*/  BSYNC B1 ;  /* 0x0000000000017941 */ /* 0x000fea0003800000 */
.L_x_11902:
[----:B------:R-:W-:-:S13]  /*3e70*/  LOP3.LUT P0, RZ, R56, 0x2, RZ, 0xc0, !PT ;  /* 0x0000000238ff7812 */ /* 0x000fda000780c0ff */
[----:B------:R-:W-:Y:S05]  /*3e80*/  @!P0 BRA `(.L_x_11901) ;  /* 0x0000001c00208947 */ /* 0x000fea0003800000 */
[----:B0-----:R0:W4:Y:S01]  /*3e90*/  LDS.128 R4, [R81+0x2000] ;  /* 0x0020000051047984 */ /* 0x0011220000000c00 */
[----:B------:R-:W-:Y:S01]  /*3ea0*/  ISETP.GE.AND P4, PT, R186, R79, PT ;  /* 0x0000004fba00720c */ /* 0x000fe20003f86270 */
[----:B------:R-:W-:Y:S01]  /*3eb0*/  BSSY B1, `(.L_x_11906) ;  /* 0x000002d000017945 */ /* 0x000fe20003800000 */
[----:B------:R-:W-:-:S04]  /*3ec0*/  LEA R10, P0, R18, R14, 0x1 ;  /* 0x0000000e120a7211 */ /* 0x000fc800078008ff */
[----:B------:R-:W-:-:S07]  /*3ed0*/  LEA.HI.X R11, R18, R39, R184, 0x1, P0 ;  /* 0x00000027120b7211 */ /* 0x000fce00000f0cb8 */
[----:B0-----:R-:W-:Y:S05]  /*3ee0*/  @P4 BRA `(.L_x_11907) ;  /* 0x0000000000a44947 */ /* 0x001fea0003800000 */
[----:B------:R-:W-:Y:S02]  /*3ef0*/  SHF.R.U64 R13, R32, 0x10, R33 ;  /* 0x00000010200d7819 */ /* 0x000fe40000001221 */
[----:B------:R-:W-:Y:S01]  /*3f00*/  SHF.R.U64 R12, R8, 0x10, R9 ;  /* 0x00000010080c7819 */ /* 0x000fe20000001209 */
[----:B----4-:R-:W-:Y:S01]  /*3f10*/  IMAD.MOV.U32 R8, RZ, RZ, R6 ;  /* 0x000000ffff087224 */ /* 0x010fe200078e0006 */
        /* <DEDUP_REMOVED lines=38> */
.L_x_11907:
[----:B------:R-:W-:Y:S05]  /*4180*/  BSYNC B1 ;  /* 0x0000000000017941 */ /* 0x000fea0003800000 */
.L_x_11906:
[----:B----4-:R0:W-:Y:S01]  /*4190*/  ST.E.128 desc[UR42][R10.64], R4 ;  /* 0x000000040a007985 */ /* 0x0101e2000c101d2a */
[----:B------:R-:W-:Y:S05]  /*41a0*/  BRA `(.L_x_11901) ;  /* 0x0000001800587947 */ /* 0x000fea0003800000 */
.L_x_11883:
[----:B------:R-:W-:Y:S02]  /*41b0*/  IMAD R76, R50, -0x60, R26 ;  /* 0xffffffa0324c7824 */ /* 0x000fe400078e021a */
[----:B------:R-:W-:-:S03]  /*41c0*/  VIADD R38, R157, 0x40 ;  /* 0x000000409d267836 */ /* 0x000fc60000000000 */
[----:B------:R-:W-:-:S04]  /*41d0*/  VIMNMX R76, R76, 0x60, PT ;  /* 0x000000604c4c7848 */ /* 0x000fc80003fe0100 */
[----:B------:R-:W-:-:S04]  /*41e0*/  ISETP.GE.AND P0, PT, R157, R76, PT ;  /* 0x0000004c9d00720c */ /* 0x000fc80003f06270 */
[----:B------:R-:W-:-:S13]  /*41f0*/  ISETP.GE.OR P0, PT, R16, R79, P0 ;  /* 0x0000004f1000720c */ /* 0x000fda0000706670 */
[----:B------:R-:W0:Y:S01]  /*4200*/  @!P0 LDC.64 R36, c[0x0][0x3e8] ;  /* 0x0000fa00ff248b82 */ /* 0x000e220000000a00 */
[----:B------:R-:W-:Y:S02]  /*4210*/  @!P0 IMAD.MOV.U32 R4, RZ, RZ, R24 ;  /* 0x000000ffff048224 */ /* 0x000fe400078e0018 */
[----:B------:R-:W-:Y:S02]  /*4220*/  @!P0 IMAD.MOV.U32 R5, RZ, RZ, R60 ;  /* 0x000000ffff058224 */ /* 0x000fe400078e003c */
[----:B------:R-:W-:Y:S02]  /*4230*/  @!P0 IMAD R33, R67, 0x60, RZ ;  /* 0x0000006043218824 */ /* 0x000fe400078e02ff */
[----:B------:R-:W-:Y:S01]  /*4240*/  @!P0 IMAD.WIDE.U32 R6, R14, 0x60, R4 ;  /* 0x000000600e068825 */ /* 0x000fe200078e0004 */
[----:B------:R-:W1:Y:S03]  /*4250*/  @!P0 LDC.64 R8, c[0x0][0x400] ;  /* 0x00010000ff088b82 */ /* 0x000e660000000a00 */
[----:B------:R-:W-:-:S02]  /*4260*/  @!P0 IMAD.MOV.U32 R4, RZ, RZ, R44 ;  /* 0x000000ffff048224 */ /* 0x000fc400078e002c */
[----:B------:R-:W-:Y:S02]  /*4270*/  @!P0 IMAD.MOV.U32 R5, RZ, RZ, R62 ;  /* 0x000000ffff058224 */ /* 0x000fe400078e003e */
[----:B------:R-:W-:Y:S02]  /*4280*/  @!P0 IMAD R35, R80, 0x60, RZ ;  /* 0x0000006050238824 */ /* 0x000fe400078e02ff */
[----:B------:R-:W-:-:S04]  /*4290*/  @!P0 IMAD.WIDE.U32 R4, R68, 0x60, R4 ;  /* 0x0000006044048825 */ /* 0x000fc800078e0004 */
[----:B------:R-:W-:Y:S01]  /*42a0*/  @!P0 IMAD.IADD R7, R33, 0x1, R7 ;  /* 0x0000000121078824 */ /* 0x000fe200078e0207 */
[----:B------:R-:W-:Y:S01]  /*42b0*/  CS2R R32, SRZ ;  /* 0x0000000000207805 */ /* 0x000fe2000001ff00 */
[----:B------:R-:W-:Y:S01]  /*42c0*/  @!P0 IMAD.IADD R5, R35, 0x1, R5 ;  /* 0x0000000123058824 */ /* 0x000fe200078e0205 */
[C---:B0-----:R-:W-:Y:S02]  /*42d0*/  @!P0 LEA R36, P3, R6.reuse, R36, 0x1 ;  /* 0x0000002406248211 */ /* 0x041fe400078608ff */
[----:B------:R-:W-:Y:S02]  /*42e0*/  CS2R R34, SRZ ;  /* 0x0000000000227805 */ /* 0x000fe4000001ff00 */
[----:B------:R-:W-:Y:S02]  /*42f0*/  @!P0 LEA.HI.X R37, R6, R37, R7, 0x1, P3 ;  /* 0x0000002506258211 */ /* 0x000fe400018f0c07 */
[----:B------:R-:W-:Y:S02]  /*4300*/  CS2R R6, SRZ ;  /* 0x0000000000067805 */ /* 0x000fe4000001ff00 */
[----:B-1----:R-:W-:-:S04]  /*4310*/  @!P0 LEA R8, P4, R4, R8, 0x1 ;  /* 0x0000000804088211 */ /* 0x002fc800078808ff */
[----:B------:R-:W-:Y:S02]  /*4320*/  @!P0 LEA.HI.X R9, R4, R9, R5, 0x1, P4 ;  /* 0x0000000904098211 */ /* 0x000fe400020f0c05 */
[----:B------:R-:W-:-:S03]  /*4330*/  CS2R R4, SRZ ;  /* 0x0000000000047805 */ /* 0x000fc6000001ff00 */
[----:B------:R-:W5:Y:S04]  /*4340*/  @!P0 LDG.E.128 R32, desc[UR42][R8.64] ;  /* 0x0000002a08208981 */ /* 0x000f68000c1e1d00 */
[----:B------:R0:W5:Y:S01]  /*4350*/  @!P0 LDG.E.128 R4, desc[UR42][R36.64] ;  /* 0x0000002a24048981 */ /* 0x000162000c1e1d00 */
[----:B------:R-:W-:-:S04]  /*4360*/  ISETP.GE.AND P0, PT, R38, R76, PT ;  /* 0x0000004c2600720c */ /* 0x000fc80003f06270 */
[----:B------:R-:W-:Y:S01]  /*4370*/  ISETP.GE.OR P0, PT, R16, R79, P0 ;  /* 0x0000004f1000720c */ /* 0x000fe20000706670 */
[----:B------:R-:W-:Y:S01]  /*4380*/  BSSY B1, `(.L_x_11908) ;  /* 0x000001a000017945 */ /* 0x000fe20003800000 */
[----:B------:R-:W-:Y:S02]  /*4390*/  CS2R R38, SRZ ;  /* 0x0000000000267805 */ /* 0x000fe4000001ff00 */
[----:B------:R-:W-:Y:S02]  /*43a0*/  CS2R R42, SRZ ;  /* 0x00000000002a7805 */ /* 0x000fe4000001ff00 */
[----:B------:R-:W-:Y:S02]  /*43b0*/  CS2R R40, SRZ ;  /* 0x0000000000287805 */ /* 0x000fe4000001ff00 */
[----:B0-----:R-:W-:-:S05]  /*43c0*/  CS2R R36, SRZ ;  /* 0x0000000000247805 */ /* 0x001fca000001ff00 */
[----:B------:R-:W-:Y:S05]  /*43d0*/  @P0 BRA `(.L_x_11909) ;  /* 0x0000000000500947 */ /* 0x000fea0003800000 */
[C---:B------:R-:W-:Y:S01]  /*43e0*/  SHF.L.U64.HI R9, R10.reuse, 0x6, R11 ;  /* 0x000000060a097819 */ /* 0x040fe2000001020b */
[----:B------:R-:W-:Y:S01]  /*43f0*/  IMAD.SHL.U32 R8, R10, 0x40, RZ ;  /* 0x000000400a087824 */ /* 0x000fe200078e00ff */
[C---:B------:R-:W-:Y:S01]  /*4400*/  SHF.L.U64.HI R11, R12.reuse, 0x6, R13 ;  /* 0x000000060c0b7819 */ /* 0x040fe2000001020d */
[----:B------:R-:W-:Y:S01]  /*4410*/  IMAD.SHL.U32 R10, R12, 0x40, RZ ;  /* 0x000000400c0a7824 */ /* 0x000fe200078e00ff */
[----:B------:R-:W-:Y:S01]  /*4420*/  ULDC.64 UR4, c[0x0][0x3e8] ;  /* 0x0000fa0000047ab9 */ /* 0x000fe20000000a00 */
[----:B------:R-:W-:Y:S01]  /*4430*/  IMAD.WIDE.U32 R8, R14, 0x60, R8 ;  /* 0x000000600e087825 */ /* 0x000fe200078e0008 */
[----:B------:R-:W-:-:S03]  /*4440*/  ULDC.64 UR6, c[0x0][0x400] ;  /* 0x0001000000067ab9 */ /* 0x000fc60000000a00 */
[----:B------:R-:W-:Y:S01]  /*4450*/  IMAD.WIDE.U32 R10, R68, 0x60, R10 ;  /* 0x00000060440a7825 */ /* 0x000fe200078e000a */
[----:B------:R-:W-:-:S03]  /*4460*/  IADD3 R12, P0, R24, R8, RZ ;  /* 0x00000008180c7210 */ /* 0x000fc60007f1e0ff */
[----:B------:R-:W-:Y:S01]  /*4470*/  IMAD R67, R67, 0x60, RZ ;  /* 0x0000006043437824 */ /* 0x000fe200078e02ff */
[----:B------:R-:W-:Y:S01]  /*4480*/  IADD3 R8, P3, R44, R10, RZ ;  /* 0x0000000a2c087210 */ /* 0x000fe20007f7e0ff */
[----:B------:R-:W-:-:S03]  /*4490*/  IMAD R13, R80, 0x60, RZ ;  /* 0x00000060500d7824 */ /* 0x000fc600078e02ff */
[----:B------:R-:W-:Y:S02]  /*44a0*/  IADD3.X R9, R60, R67, R9, P0, !PT ;  /* 0x000000433c097210 */ /* 0x000fe400007fe409 */
[----:B------:R-:W-:Y:S02]  /*44b0*/  IADD3.X R11, R62, R13, R11, P3, !PT ;  /* 0x0000000d3e0b7210 */ /* 0x000fe40001ffe40b */
[----:B------:R-:W-:Y:S02]  /*44c0*/  LEA R36, P0, R12, UR4, 0x1 ;  /* 0x000000040c247c11 */ /* 0x000fe4000f8008ff */
[----:B------:R-:W-:Y:S02]  /*44d0*/  LEA R40, P3, R8, UR6, 0x1 ;  /* 0x0000000608287c11 */ /* 0x000fe4000f8608ff */
[----:B------:R-:W-:Y:S02]  /*44e0*/  LEA.HI.X R37, R12, UR5, R9, 0x1, P0 ;  /* 0x000000050c257c11 */ /* 0x000fe400080f0c09 */
[----:B------:R-:W-:-:S04]  /*44f0*/  LEA.HI.X R41, R8, UR7, R11, 0x1, P3 ;  /* 0x0000000708297c11 */ /* 0x000fc800098f0c0b */
[----:B------:R-:W5:Y:S04]  /*4500*/  LDG.E.128 R36, desc[UR42][R36.64] ;  /* 0x0000002a24247981 */ /* 0x000f68000c1e1d00 */
[----:B------:R-:W5:Y:S02]  /*4510*/  LDG.E.128 R40, desc[UR42][R40.64] ;  /* 0x0000002a28287981 */ /* 0x000f64000c1e1d00 */
.L_x_11909:
[----:B------:R-:W-:Y:S05]  /*4520*/  BSYNC B1 ;  /* 0x0000000000017941 */ /* 0x000fea0003800000 */
.L_x_11908:
[----:B-----5:R-:W-:Y:S01]  /*4530*/  IMAD.MOV.U32 R8, RZ, RZ, R38 ;  /* 0x000000ffff087224 */ /* 0x020fe200078e0026 */
[----:B------:R-:W-:Y:S01]  /*4540*/  ULOP3.LUT UR4, UR36, 0x1, URZ, 0xfc, !UPT ;  /* 0x0000000124047892 */ /* 0x000fe2000f8efc3f */
[----:B------:R-:W-:Y:S01]  /*4550*/  IMAD.MOV.U32 R9, RZ, RZ, R36 ;  /* 0x000000ffff097224 */ /* 0x000fe200078e0024 */
[----:B------:R-:W-:Y:S01]  /*4560*/  ISETP.GE.AND P4, PT, R16, R79, PT ;  /* 0x0000004f1000720c */ /* 0x000fe20003f86270 */
[----:B------:R-:W-:Y:S01]  /*4570*/  IMAD.MOV.U32 R10, RZ, RZ, R37 ;  /* 0x000000ffff0a7224 */ /* 0x000fe200078e0025 */
[----:B------:R-:W-:Y:S01]  /*4580*/  PRMT R81, R8, 0x7610, R81 ;  /* 0x0000761008517816 */ /* 0x000fe20000000051 */
[----:B------:R-:W-:Y:S01]  /*4590*/  IMAD.MOV.U32 R8, RZ, RZ, R39 ;  /* 0x000000ffff087224 */ /* 0x000fe200078e0027 */
[----:B------:R-:W-:Y:S01]  /*45a0*/  UISETP.NE.AND UP0, UPT, UR4, 0x3, UPT ;  /* 0x000000030400788c */ /* 0x000fe2000bf05270 */
[----:B------:R-:W-:Y:S01]  /*45b0*/  IMAD.MOV.U32 R11, RZ, RZ, R42 ;  /* 0x000000ffff0b7224 */ /* 0x000fe200078e002a */
[----:B------:R-:W-:Y:S01]  /*45c0*/  PRMT R84, R10, 0x7610, R84 ;  /* 0x000076100a547816 */ /* 0x000fe20000000054 */
[----:B------:R-:W-:Y:S01]  /*45d0*/  IMAD.MOV.U32 R10, RZ, RZ, R41 ;  /* 0x000000ffff0a7224 */ /* 0x000fe200078e0029 */
        /* <DEDUP_REMOVED lines=25> */
.L_x_11910:
[----:B------:R-:W-:Y:S01]  /*4770*/  IMAD R67, R19, 0x8, R2 ;  /* 0x0000000813437824 */ /* 0x000fe200078e0202 */
[----:B------:R-:W-:Y:S01]  /*4780*/  SHF.L.U32 R80, R185, 0x1f, RZ ;  /* 0x0000001fb9507819 */ /* 0x000fe200000006ff */
[----:B------:R-:W-:Y:S01]  /*4790*/  BSSY B1, `(.L_x_11911) ;  /* 0x0000005000017945 */ /* 0x000fe20003800000 */
[----:B------:R-:W-:Y:S02]  /*47a0*/  LOP3.LUT R8, R56, 0x1, RZ, 0xc0, !PT ;  /* 0x0000000138087812 */ /* 0x000fe400078ec0ff */
[----:B------:R-:W0:Y:S02]  /*47b0*/  SYNCS.PHASECHK.TRANS64.TRYWAIT P5, [R67+URZ+0x22890], R80 ;  /* 0x02289050430075a7 */ /* 0x000e2400080a017f */
[----:B------:R-:W-:Y:S01]  /*47c0*/  ISETP.NE.U32.AND P0, PT, R8, 0x1, PT ;  /* 0x000000010800780c */ /* 0x000fe20003f05070 */
[----:B0-----:R-:W-:-:S12]  /*47d0*/  @!P5 BRA `(.L_x_11912) ;  /* 0x0000028400c4d947 */ /* 0x001fd80003800000 */
.L_x_12257:
[----:B------:R-:W-:Y:S05]  /*47e0*/  BSYNC B1 ;  /* 0x0000000000017941 */ /* 0x000fea0003800000 */
.L_x_11911:
[----:B------:R-:W-:-:S03]  /*47f0*/  UMOV UR4, 0xffffffff ;  /* 0xffffffff00047882 */ /* 0x000fc60000000000 */
[----:B------:R-:W-:Y:S05]  /*4800*/  BRA.DIV UR4, `(.L_x_11913) ;  /* 0x0000028604cc7947 */ /* 0x000fea000b800000 */
[----:B------:R1:W2:Y:S04]  /*4810*/  SHFL.IDX PT, R71, R78, RZ, 0x1c1f ;  /* 0x001c1fff4e477589 */ /* 0x0002a800000e0000 */
[----:B------:R1:W3:Y:S02]  /*4820*/  SHFL.IDX PT, R70, R77, RZ, 0x1c1f ;  /* 0x001c1fff4d467589 */ /* 0x0002e400000e0000 */
.L_x_12261:
[----:B------:R-:W-:Y:S01]  /*4830*/  ISETP.GE.OR P5, PT, R157, R76, P0 ;  /* 0x0000004c9d00720c */ /* 0x000fe200007a6670 */
[----:B------:R-:W-:Y:S01]  /*4840*/  BSSY B1, `(.L_x_11914) ;  /* 0x000006e000017945 */ /* 0x000fe20003800000 */
[----:B------:R-:W-:-:S11]  /*4850*/  IMAD.SHL.U32 R79, R79, 0x2, RZ ;  /* 0x000000024f4f7824 */ /* 0x000fd600078e00ff */
[----:B------:R-:W-:Y:S05]  /*4860*/  @P5 BRA `(.L_x_11915) ;  /* 0x0000000400ac5947 */ /* 0x000fea0003800000 */
[----:B------:R-:W4:Y:S01]  /*4870*/  LDC R10, c[0x0][0x2f4] ;  /* 0x0000bd00ff0a7b82 */ /* 0x000f220000000800 */
[----:B------:R-:W-:Y:S01]  /*4880*/  IMAD.SHL.U32 R69, R64, 0x8, RZ ;  /* 0x0000000840457824 */ /* 0x000fe200078e00ff */
[----:B------:R-:W-:Y:S03]  /*4890*/  BSSY B2, `(.L_x_11916) ;  /* 0x0000066000027945 */ /* 0x000fe60003800000 */
[----:B--23--:R-:W-:-:S04]  /*48a0*/  IMAD.WIDE R68, R69, 0x2, R70 ;  /* 0x0000000245447825 */ /* 0x00cfc800078e0246 */
[----:B----4-:R-:W-:-:S05]  /*48b0*/  IMAD.IADD R8, R10, 0x1, -R79 ;  /* 0x000000010a087824 */ /* 0x010fca00078e0a4f */
[----:B------:R-:W-:-:S04]  /*48c0*/  SEL R8, R79, R8, !P1 ;  /* 0x000000084f087207 */ /* 0x000fc80004800000 */
[----:B------:R-:W-:-:S04]  /*48d0*/  SHF.R.S32.HI R9, RZ, 0x1f, R8 ;  /* 0x0000001fff097819 */ /* 0x000fc80000011408 */
[----:B------:R-:W-:-:S04]  /*48e0*/  LEA.HI R9, R9, R8, RZ, 0x4 ;  /* 0x0000000809097211 */ /* 0x000fc800078f20ff */
[----:B------:R-:W-:-:S05]  /*48f0*/  LEA.HI.SX32 R9, R9, R64, 0x1c ;  /* 0x0000004009097211 */ /* 0x000fca00078fe2ff */
[----:B------:R-:W-:-:S05]  /*4900*/  IMAD.SHL.U32 R85, R9, 0x8, RZ ;  /* 0x0000000809557824 */ /* 0x000fca00078e00ff */
[----:B------:R-:W-:Y:S02]  /*4910*/  LOP3.LUT R9, R52, 0x38, R85, 0xf8, !PT ;  /* 0x0000003834097812 */ /* 0x000fe400078ef855 */
[----:B------:R-:W-:Y:S02]  /*4920*/  ISETP.GE.AND P5, PT, R85, R10, PT ;  /* 0x0000000a5500720c */ /* 0x000fe40003fa6270 */
[----:B------:R-:W-:-:S05]  /*4930*/  LOP3.LUT R9, R9, R54, RZ, 0x3c, !PT ;  /* 0x0000003609097212 */ /* 0x000fca00078e3cff */
[----:B------:R-:W-:Y:S02]  /*4940*/  IMAD R8, R198, 0x200, R9 ;  /* 0x00000200c6087824 */ /* 0x000fe400078e0209 */
[C---:B------:R-:W-:Y:S02]  /*4950*/  IMAD R9, R19.reuse, 0x1800, R65 ;  /* 0x0000180013097824 */ /* 0x040fe400078e0241 */
[----:B------:R-:W-:Y:S02]  /*4960*/  IMAD R11, R19, 0x1800, R8 ;  /* 0x00001800130b7824 */ /* 0x000fe400078e0208 */
[--C-:B------:R-:W-:Y:S02]  /*4970*/  IMAD R9, R9, 0x2, R2.reuse ;  /* 0x0000000209097824 */ /* 0x100fe400078e0202 */
[----:B------:R-:W-:Y:S02]  /*4980*/  IMAD R12, R11, 0x2, R2 ;  /* 0x000000020b0c7824 */ /* 0x000fe400078e0202 */
[----:B------:R-:W-:-:S02]  /*4990*/  @!P5 IMAD.WIDE R70, R85, 0x2, R70 ;  /* 0x000000025546d825 */ /* 0x000fc400078e0246 */
[----:B------:R-:W2:Y:S04]  /*49a0*/  LDS.128 R8, [R9+0x1c400] ;  /* 0x01c4000009087984 */ /* 0x000ea80000000c00 */
[----:B------:R-:W3:Y:S01]  /*49b0*/  LDS.128 R12, [R12+0x1c400] ;  /* 0x01c400000c0c7984 */ /* 0x000ee20000000c00 */
[----:B------:R-:W-:Y:S05]  /*49c0*/  @P4 BRA `(.L_x_11917) ;  /* 0x0000000400484947 */ /* 0x000fea0003800000 */
[----:B------:R-:W-:Y:S02]  /*49d0*/  SHF.R.U32.HI R88, RZ, 0x10, R33 ;  /* 0x00000010ff587819 */ /* 0x000fe40000011621 */
[--C-:B------:R-:W-:Y:S02]  /*49e0*/  SHF.R.U64 R85, R4, 0x10, R5.reuse ;  /* 0x0000001004557819 */ /* 0x100fe40000001205 */
[----:B------:R-:W-:Y:S01]  /*49f0*/  SHF.R.U32.HI R89, RZ, 0x10, R5 ;  /* 0x00000010ff597819 */ /* 0x000fe20000011605 */
[----:B------:R-:W-:Y:S01]  /*4a00*/  HADD2.F32 R88, -RZ, R88.H0_H0 ;  /* 0x20000058ff587230 */ /* 0x000fe20000004100 */
[--C-:B------:R-:W-:Y:S01]  /*4a10*/  SHF.R.U64 R4, R6, 0x10, R7.reuse ;  /* 0x0000001006047819 */ /* 0x100fe20000001207 */
[----:B--2---:R-:W-:Y:S01]  /*4a20*/  HADD2.F32 R6, -RZ, R9.H0_H0 ;  /* 0x20000009ff067230 */ /* 0x004fe20000004100 */
[----:B------:R-:W-:Y:S01]  /*4a30*/  SHF.R.U32.HI R93, RZ, 0x10, R7 ;  /* 0x00000010ff5d7819 */ /* 0x000fe20000011607 */
[----:B---3--:R-:W-:Y:S01]  /*4a40*/  HADD2.F32 R7, -RZ, R13.H0_H0 ;  /* 0x2000000dff077230 */ /* 0x008fe20000004100 */
[--C-:B------:R-:W-:Y:S01]  /*4a50*/  SHF.R.U64 R5, R34, 0x10, R35.reuse ;  /* 0x0000001022057819 */ /* 0x100fe20000001223 */
[----:B------:R-:W-:Y:S01]  /*4a60*/  HADD2.F32 R9, -RZ, R9.H1_H1 ;  /* 0x30000009ff097230 */ /* 0x000fe20000004100 */
[----:B------:R-:W-:Y:S01]  /*4a70*/  SHF.R.U32.HI R91, RZ, 0x10, R35 ;  /* 0x00000010ff5b7819 */ /* 0x000fe20000011623 */
[----:B------:R-:W-:Y:S01]  /*4a80*/  HADD2.F32 R35, -RZ, R90.H1_H1 ;  /* 0x3000005aff237230 */ /* 0x000fe20000004100 */
[----:B------:R-:W-:Y:S01]  /*4a90*/  SHF.R.U64 R32, R32, 0x10, R33 ;  /* 0x0000001020207819 */ /* 0x000fe20000001221 */
[----:B------:R-:W-:-:S02]  /*4aa0*/  IMAD.MOV.U32 R33, RZ, RZ, R8 ;  /* 0x000000ffff217224 */ /* 0x000fc400078e0008 */
[----:B------:R-:W-:Y:S02]  /*4ab0*/  HADD2.F32 R8, -RZ, R13.H1_H1 ;  /* 0x3000000dff087230 */ /* 0x000fe40000004100 */
[----:B------:R-:W-:Y:S02]  /*4ac0*/  IMAD.MOV.U32 R34, RZ, RZ, R12 ;  /* 0x000000ffff227224 */ /* 0x000fe400078e000c */
        /* <DEDUP_REMOVED lines=8> */
[-C--:B------:R-:W-:Y:S01]  /*4b50*/  FFMA.FTZ R8, R8, R13.reuse, R35 ;  /* 0x0000000d08087223 */ /* 0x080fe20000010023 */
[----:B------:R-:W-:Y:S01]  /*4b60*/  FFMA.FTZ R9, R9, R13, -R92 ;  /* 0x0000000d09097223 */ /* 0x000fe2000001085c */
[----:B------:R-:W-:-:S02]  /*4b70*/  HADD2.F32 R35, -RZ, R15.H0_H0 ;  /* 0x2000000fff237230 */ /* 0x000fc40000004100 */
[----:B------:R-:W-:Y:S02]  /*4b80*/  HADD2.F32 R15, -RZ, R15.H1_H1 ;  /* 0x3000000fff0f7230 */ /* 0x000fe40000004100 */
[----:B------:R-:W-:Y:S01]  /*4b90*/  HADD2.F32 R92, -RZ, R91.H0_H0 ;  /* 0x2000005bff5c7230 */ /* 0x000fe20000004100 */
[----:B------:R-:W-:Y:S01]  /*4ba0*/  F2FP.F16.F32.PACK_AB R9, R9, R6 ;  /* 0x000000060909723e */ /* 0x000fe200000000ff */
[--C-:B------:R-:W-:Y:S02]  /*4bb0*/  HADD2.F32 R13, -RZ, R11.reuse.H1_H1 ;  /* 0x3000000bff0d7230 */ /* 0x100fe40000004100 */
[----:B------:R-:W-:Y:S02]  /*4bc0*/  HADD2.F32 R89, -RZ, R94.H1_H1 ;  /* 0x3000005eff597230 */ /* 0x000fe40000004100 */
[-C--:B------:R-:W-:Y:S01]  /*4bd0*/  FMUL.FTZ R96, R15, R92.reuse ;  /* 0x0000005c0f607220 */ /* 0x080fe20000410000 */
[----:B------:R-:W-:Y:S02]  /*4be0*/  HADD2.F32 R12, -RZ, R11.H0_H0 ;  /* 0x2000000bff0c7230 */ /* 0x000fe40000004100 */
[----:B------:R-:W-:Y:S01]  /*4bf0*/  FMUL.FTZ R92, R13, R92 ;  /* 0x0000005c0d5c7220 */ /* 0x000fe20000410000 */
[----:B------:R-:W-:-:S02]  /*4c00*/  HADD2.F32 R90, -RZ, R93.H0_H0 ;  /* 0x2000005dff5a7230 */ /* 0x000fc40000004100 */
[-C--:B------:R-:W-:Y:S01]  /*4c10*/  FMUL.FTZ R11, R35, R89.reuse ;  /* 0x00000059230b7220 */ /* 0x080fe20000410000 */
[----:B------:R-:W-:Y:S02]  /*4c20*/  HADD2.F32 R88, -RZ, R94.H0_H0 ;  /* 0x2000005eff587230 */ /* 0x000fe40000004100 */
[C---:B------:R-:W-:Y:S01]  /*4c30*/  FMUL.FTZ R94, R12.reuse, R89 ;  /* 0x000000590c5e7220 */ /* 0x040fe20000410000 */
[----:B------:R-:W-:Y:S02]  /*4c40*/  HADD2.F32 R32, -RZ, R32.H0_H0 ;  /* 0x20000020ff207230 */ /* 0x000fe40000004100 */
[-C--:B------:R-:W-:Y:S01]  /*4c50*/  FFMA.FTZ R89, R15, R90.reuse, R92 ;  /* 0x0000005a0f597223 */ /* 0x080fe2000001005c */
[----:B------:R-:W-:Y:S01]  /*4c60*/  FFMA.FTZ R96, R13, R90, -R96 ;  /* 0x0000005a0d607223 */ /* 0x000fe20000010860 */
[----:B------:R-:W-:Y:S02]  /*4c70*/  HADD2.F32 R15, -RZ, R34.H0_H0 ;  /* 0x20000022ff0f7230 */ /* 0x000fe40000004100 */
[----:B------:R-:W-:Y:S01]  /*4c80*/  FFMA.FTZ R11, R12, R88, -R11 ;  /* 0x000000580c0b7223 */ /* 0x000fe2000001080b */
[----:B------:R-:W-:-:S02]  /*4c90*/  HADD2.F32 R90, -RZ, R87.H0_H0 ;  /* 0x20000057ff5a7230 */ /* 0x000fc40000004100 */
[----:B------:R-:W-:Y:S01]  /*4ca0*/  FFMA.FTZ R12, R35, R88, R94 ;  /* 0x00000058230c7223 */ /* 0x000fe2000001005e */
[----:B------:R-:W-:Y:S02]  /*4cb0*/  HADD2.F32 R34, -RZ, R34.H1_H1 ;  /* 0x30000022ff227230 */ /* 0x000fe40000004100 */
[----:B------:R-:W-:Y:S02]  /*4cc0*/  HADD2.F32 R13, -RZ, R33.H0_H0 ;  /* 0x20000021ff0d7230 */ /* 0x000fe40000004100 */
[----:B------:R-:W-:Y:S01]  /*4cd0*/  FMUL.FTZ R92, R15, R90 ;  /* 0x0000005a0f5c7220 */ /* 0x000fe20000410000 */
[----:B------:R-:W-:Y:S02]  /*4ce0*/  HADD2.F32 R88, -RZ, R87.H1_H1 ;  /* 0x30000057ff587230 */ /* 0x000fe40000004100 */
[----:B------:R-:W-:Y:S01]  /*4cf0*/  FMUL.FTZ R94, R34, R32 ;  /* 0x00000020225e7220 */ /* 0x000fe20000410000 */
[----:B------:R-:W-:Y:S02]  /*4d00*/  HADD2.F32 R33, -RZ, R33.H1_H1 ;  /* 0x30000021ff217230 */ /* 0x000fe40000004100 */
[----:B------:R-:W-:Y:S01]  /*4d10*/  FMUL.FTZ R90, R13, R90 ;  /* 0x0000005a0d5a7220 */ /* 0x000fe20000410000 */
[----:B------:R-:W-:-:S02]  /*4d20*/  HADD2.F32 R85, -RZ, R85.H0_H0 ;  /* 0x20000055ff557230 */ /* 0x000fc40000004100 */
[----:B------:R-:W-:Y:S01]  /*4d30*/  FFMA.FTZ R92, R13, R88, -R92 ;  /* 0x000000580d5c7223 */ /* 0x000fe2000001085c */
[----:B------:R-:W-:Y:S02]  /*4d40*/  HADD2.F32 R13, -RZ, R14.H0_H0 ;  /* 0x2000000eff0d7230 */ /* 0x000fe40000004100 */
[C---:B------:R-:W-:Y:S01]  /*4d50*/  FMUL.FTZ R87, R33.reuse, R32 ;  /* 0x0000002021577220 */ /* 0x040fe20000410000 */
[--C-:B------:R-:W-:Y:S02]  /*4d60*/  HADD2.F32 R32, -RZ, R86.reuse.H1_H1 ;  /* 0x30000056ff207230 */ /* 0x100fe40000004100 */
[----:B------:R-:W-:Y:S01]  /*4d70*/  FFMA.FTZ R35, R33, R85, -R94 ;  /* 0x0000005521237223 */ /* 0x000fe2000001085e */
[----:B------:R-:W-:Y:S02]  /*4d80*/  HADD2.F32 R33, -RZ, R5.H0_H0 ;  /* 0x20000005ff217230 */ /* 0x000fe40000004100 */
[----:B------:R-:W-:Y:S01]  /*4d90*/  FFMA.FTZ R90, R15, R88, R90 ;  /* 0x000000580f5a7223 */ /* 0x000fe2000001005a */
[----:B------:R-:W-:-:S02]  /*4da0*/  HADD2.F32 R86, -RZ, R86.H0_H0 ;  /* 0x20000056ff567230 */ /* 0x000fc40000004100 */
[----:B------:R-:W-:Y:S01]  /*4db0*/  FFMA.FTZ R87, R34, R85, R87 ;  /* 0x0000005522577223 */ /* 0x000fe20000010057 */
[----:B------:R-:W-:Y:S01]  /*4dc0*/  HADD2.F32 R5, -RZ, R10.H0_H0 ;  /* 0x2000000aff057230 */ /* 0x000fe20000004100 */
[----:B------:R-:W-:Y:S01]  /*4dd0*/  F2FP.F16.F32.PACK_AB R11, R96, R11 ;  /* 0x0000000b600b723e */ /* 0x000fe200000000ff */
[----:B------:R-:W-:Y:S02]  /*4de0*/  HADD2.F32 R14, -RZ, R14.H1_H1 ;  /* 0x3000000eff0e7230 */ /* 0x000fe40000004100 */
[----:B------:R-:W-:Y:S02]  /*4df0*/  HADD2.F32 R10, -RZ, R10.H1_H1 ;  /* 0x3000000aff0a7230 */ /* 0x000fe40000004100 */
[----:B------:R-:W-:Y:S02]  /*4e00*/  HADD2.F32 R15, -RZ, R4.H0_H0 ;  /* 0x20000004ff0f7230 */ /* 0x000fe40000004100 */
[-C--:B------:R-:W-:Y:S01]  /*4e10*/  FMUL.FTZ R4, R13, R86.reuse ;  /* 0x000000560d047220 */ /* 0x080fe20000410000 */
        /* <DEDUP_REMOVED lines=12> */
[----:B------:R-:W-:-:S07]  /*4ee0*/  F2FP.F16.F32.PACK_AB R14, R33, R86 ;  /* 0x00000056210e723e */ /* 0x000fce00000000ff */
.L_x_11917:
[----:B------:R-:W-:Y:S05]  /*4ef0*/  BSYNC B2 ;  /* 0x0000000000027941 */ /* 0x000fea0003800000 */
.L_x_11916:
[----:B--2---:R4:W-:Y:S04]  /*4f00*/  ST.E.128 desc[UR42][R68.64], R8 ;  /* 0x0000000844007985 */ /* 0x0049e8000c101d2a */
[----:B---3--:R4:W-:Y:S02]  /*4f10*/  @!P5 ST.E.128 desc[UR42][R70.64], R12 ;  /* 0x0000000c4600d985 */ /* 0x0089e4000c101d2a */
.L_x_11915:
[----:B------:R-:W-:Y:S05]  /*4f20*/  BSYNC B1 ;  /* 0x0000000000017941 */ /* 0x000fea0003800000 */
.L_x_11914:
[----:B------:R-:W-:-:S03]  /*4f30*/  UMOV UR4, 0xffffffff ;  /* 0xffffffff00047882 */ /* 0x000fc60000000000 */
[----:B------:R-:W-:Y:S05]  /*4f40*/  BRA.DIV UR4, `(.L_x_11918) ;  /* 0x0000028204487947 */ /* 0x000fea000b800000 */
[----:B-1----:R-:W1:Y:S04]  /*4f50*/  SHFL.IDX PT, R78, R78, 0x1, 0x1c1f ;  /* 0x003c1f004e4e7f89 */ /* 0x002e6800000e0000 */
[----:B----4-:R4:W0:Y:S02]  /*4f60*/  SHFL.IDX PT, R14, R77, 0x1, 0x1c1f ;  /* 0x003c1f004d0e7f89 */ /* 0x01082400000e0000 */
.L_x_12265:
[----:B------:R-:W-:Y:S02]  /*4f70*/  VIADD R4, R157, 0x40 ;  /* 0x000000409d047836 */ /* 0x000fe40000000000 */
[----:B0-----:R-:W-:Y:S02]  /*4f80*/  IMAD.MOV.U32 R12, RZ, RZ, R14 ;  /* 0x000000ffff0c7224 */ /* 0x001fe400078e000e */
[----:B-1----:R-:W-:Y:S01]  /*4f90*/  IMAD.MOV.U32 R13, RZ, RZ, R78 ;  /* 0x000000ffff0d7224 */ /* 0x002fe200078e004e */
[----:B------:R-:W-:-:S13]  /*4fa0*/  ISETP.GE.OR P0, PT, R4, R76, P0 ;  /* 0x0000004c0400720c */ /* 0x000fda0000706670 */
[----:B------:R-:W-:Y:S05]  /*4fb0*/  @P0 BRA `(.L_x_11901) ;  /* 0x0000000800d40947 */ /* 0x000fea0003800000 */
[----:B------:R-:W0:Y:S01]  /*4fc0*/  LDC R32, c[0x0][0x2f4] ;  /* 0x0000bd00ff207b82 */ /* 0x000e220000000800 */
[----:B------:R-:W-:Y:S01]  /*4fd0*/  SHF.R.U32.HI R5, RZ, 0x3, R194 ;  /* 0x00000003ff057819 */ /* 0x000fe200000116c2 */
[----:B------:R-:W-:Y:S01]  /*4fe0*/  IMAD.SHL.U32 R15, R64, 0x8, RZ ;  /* 0x00000008400f7824 */ /* 0x000fe200078e00ff */
[----:B------:R-:W-:Y:S03]  /*4ff0*/  BSSY B1, `(.L_x_11919) ;  /* 0x0000067000017945 */ /* 0x000fe60003800000 */
[----:B------:R-:W-:-:S04]  /*5000*/  IMAD.WIDE R14, R15, 0x2, R12 ;  /* 0x000000020f0e7825 */ /* 0x000fc800078e020c */
[----:B0-----:R-:W-:-:S05]  /*5010*/  @P1 IMAD.IADD R79, R32, 0x1, -R79 ;  /* 0x00000001204f1824 */ /* 0x001fca00078e0a4f */
[----:B------:R-:W-:-:S04]  /*5020*/  SHF.R.S32.HI R4, RZ, 0x1f, R79 ;  /* 0x0000001fff047819 */ /* 0x000fc8000001144f */
[----:B------:R-:W-:-:S04]  /*5030*/  LEA.HI R79, R4, R79, RZ, 0x4 ;  /* 0x0000004f044f7211 */ /* 0x000fc800078f20ff */
[----:B------:R-:W-:-:S05]  /*5040*/  LEA.HI.SX32 R33, R79, R64, 0x1c ;  /* 0x000000404f217211 */ /* 0x000fca00078fe2ff */
[----:B------:R-:W-:-:S05]  /*5050*/  IMAD.SHL.U32 R33, R33, 0x8, RZ ;  /* 0x0000000821217824 */ /* 0x000fca00078e00ff */
[----:B------:R-:W-:-:S04]  /*5060*/  LOP3.LUT R4, R194, 0x38, R33, 0xf8, !PT ;  /* 0x00000038c2047812 */ /* 0x000fc800078ef821 */
[----:B------:R-:W-:Y:S01]  /*5070*/  LOP3.LUT R4, R4, R5, RZ, 0x3c, !PT ;  /* 0x0000000504047212 */ /* 0x000fe200078e3cff */
[----:B------:R-:W-:-:S04]  /*5080*/  IMAD R5, R19, 0x1800, R66 ;  /* 0x0000180013057824 */ /* 0x000fc800078e0242 */
[----:B------:R-:W-:Y:S02]  /*5090*/  IMAD.IADD R4, R199, 0x1, R4 ;  /* 0x00000001c7047824 */ /* 0x000fe400078e0204 */
[----:B------:R-:W-:Y:S02]  /*50a0*/  IMAD R5, R5, 0x2, R2 ;  /* 0x0000000205057824 */ /* 0x000fe400078e0202 */
[----:B------:R-:W-:-:S04]  /*50b0*/  IMAD R7, R19, 0x1800, R4 ;  /* 0x0000180013077824 */ /* 0x000fc800078e0204 */
[----:B------:R-:W-:Y:S02]  /*50c0*/  IMAD R8, R7, 0x2, R2 ;  /* 0x0000000207087824 */ /* 0x000fe400078e0202 */
[----:B------:R-:W0:Y:S04]  /*50d0*/  LDS.128 R4, [R5+0x1c400] ;  /* 0x01c4000005047984 */ /* 0x000e280000000c00 */
[----:B------:R-:W1:Y:S01]  /*50e0*/  LDS.128 R8, [R8+0x1c400] ;  /* 0x01c4000008087984 */ /* 0x000e620000000c00 */
[----:B------:R-:W-:Y:S05]  /*50f0*/  @P4 BRA `(.L_x_11920) ;  /* 0x0000000400584947 */ /* 0x000fea0003800000 */
[----:B------:R-:W-:Y:S02]  /*5100*/  SHF.R.U32.HI R68, RZ, 0x10, R41 ;  /* 0x00000010ff447819 */ /* 0x000fe40000011629 */
[--C-:B------:R-:W-:Y:S01]  /*5110*/  SHF.R.U64 R34, R38, 0x10, R39.reuse ;  /* 0x0000001026227819 */ /* 0x100fe20000001227 */
[----:B-1----:R-:W-:Y:S01]  /*5120*/  IMAD.MOV.U32 R38, RZ, RZ, R8 ;  /* 0x000000ffff267224 */ /* 0x002fe200078e0008 */
[----:B------:R-:W-:Y:S01]  /*5130*/  SHF.R.U32.HI R69, RZ, 0x10, R39 ;  /* 0x00000010ff457819 */ /* 0x000fe20000011627 */
[----:B------:R-:W-:Y:S01]  /*5140*/  IMAD.MOV.U32 R39, RZ, RZ, R11 ;  /* 0x000000ffff277224 */ /* 0x000fe200078e000b */
[----:B---3--:R-:W-:Y:S01]  /*5150*/  SHF.R.U32.HI R70, RZ, 0x10, R37 ;  /* 0x00000010ff467819 */ /* 0x008fe20000011625 */
[--C-:B------:R-:W-:Y:S01]  /*5160*/  HADD2.F32 R11, -RZ, R9.reuse.H0_H0 ;  /* 0x20000009ff0b7230 */ /* 0x100fe20000004100 */
[----:B--2---:R-:W-:Y:S01]  /*5170*/  SHF.R.U64 R71, R40, 0x10, R41 ;  /* 0x0000001028477819 */ /* 0x004fe20000001229 */
[----:B0-----:R-:W-:Y:S01]  /*5180*/  IMAD.MOV.U32 R8, RZ, RZ, R7 ;  /* 0x000000ffff087224 */ /* 0x001fe200078e0007 */
[----:B------:R-:W-:Y:S01]  /*5190*/  SHF.R.U64 R35, R42, 0x10, R43 ;  /* 0x000000102a237819 */ /* 0x000fe2000000122b */
[----:B------:R-:W-:Y:S01]  /*51a0*/  HADD2.F32 R9, -RZ, R9.H1_H1 ;  /* 0x30000009ff097230 */ /* 0x000fe20000004100 */
[----:B------:R-:W-:Y:S01]  /*51b0*/  SHF.R.U64 R36, R36, 0x10, R37 ;  /* 0x0000001024247819 */ /* 0x000fe20000001225 */
[----:B------:R-:W-:Y:S01]  /*51c0*/  HADD2.F32 R68, -RZ, R68.H0_H0 ;  /* 0x20000044ff447230 */ /* 0x000fe20000004100 */
[----:B------:R-:W-:Y:S01]  /*51d0*/  SHF.R.U32.HI R41, RZ, 0x10, R43 ;  /* 0x00000010ff297819 */ /* 0x000fe2000001162b */
[----:B------:R-:W-:-:S02]  /*51e0*/  HADD2.F32 R7, -RZ, R5.H1_H1 ;  /* 0x30000005ff077230 */ /* 0x000fc40000004100 */
[----:B------:R-:W-:Y:S02]  /*51f0*/  HADD2.F32 R40, -RZ, R84.H0_H0 ;  /* 0x20000054ff287230 */ /* 0x000fe40000004100 */
[----:B------:R-:W-:Y:S02]  /*5200*/  HADD2.F32 R42, -RZ, R70.H0_H0 ;  /* 0x20000046ff2a7230 */ /* 0x000fe40000004100 */
[-C--:B------:R-:W-:Y:S01]  /*5210*/  FMUL.FTZ R70, R9, R68.reuse ;  /* 0x0000004409467220 */ /* 0x080fe20000410000 */
[----:B------:R-:W-:Y:S02]  /*5220*/  IMAD.MOV.U32 R37, RZ, RZ, R4 ;  /* 0x000000ffff257224 */ /* 0x000fe400078e0004 */
[C---:B------:R-:W-:Y:S01]  /*5230*/  FMUL.FTZ R68, R7.reuse, R68 ;  /* 0x0000004407447220 */ /* 0x040fe20000410000 */
[----:B------:R-:W-:Y:S02]  /*5240*/  HADD2.F32 R84, -RZ, R84.H1_H1 ;  /* 0x30000054ff547230 */ /* 0x000fe40000004100 */
[----:B------:R-:W-:Y:S01]  /*5250*/  FFMA.FTZ R43, R7, R42, -R70 ;  /* 0x0000002a072b7223 */ /* 0x000fe20000010846 */
[----:B------:R-:W-:-:S02]  /*5260*/  HADD2.F32 R4, -RZ, R5.H0_H0 ;  /* 0x20000005ff047230 */ /* 0x000fc40000004100 */
[----:B------:R-:W-:Y:S01]  /*5270*/  FFMA.FTZ R68, R9, R42, R68 ;  /* 0x0000002a09447223 */ /* 0x000fe20000010044 */
[--C-:B------:R-:W-:Y:S02]  /*5280*/  HADD2.F32 R9, -RZ, R39.reuse.H0_H0 ;  /* 0x20000027ff097230 */ /* 0x100fe40000004100 */
[-C--:B------:R-:W-:Y:S01]  /*5290*/  FMUL.FTZ R5, R11, R84.reuse ;  /* 0x000000540b057220 */ /* 0x080fe20000410000 */
[----:B------:R-:W-:Y:S02]  /*52a0*/  HADD2.F32 R39, -RZ, R39.H1_H1 ;  /* 0x30000027ff277230 */ /* 0x000fe40000004100 */
[C---:B------:R-:W-:Y:S01]  /*52b0*/  FMUL.FTZ R84, R4.reuse, R84 ;  /* 0x0000005404547220 */ /* 0x040fe20000410000 */
[----:B------:R-:W-:Y:S02]  /*52c0*/  HADD2.F32 R41, -RZ, R41.H0_H0 ;  /* 0x20000029ff297230 */ /* 0x000fe40000004100 */
[----:B------:R-:W-:Y:S01]  /*52d0*/  FFMA.FTZ R4, R4, R40, -R5 ;  /* 0x0000002804047223 */ /* 0x000fe20000010805 */
[----:B------:R-:W-:-:S02]  /*52e0*/  HADD2.F32 R42, -RZ, R83.H0_H0 ;  /* 0x20000053ff2a7230 */ /* 0x000fc40000004100 */
[----:B------:R-:W-:Y:S01]  /*52f0*/  FFMA.FTZ R5, R11, R40, R84 ;  /* 0x000000280b057223 */ /* 0x000fe20000010054 */
[--C-:B------:R-:W-:Y:S02]  /*5300*/  HADD2.F32 R7, -RZ, R8.reuse.H0_H0 ;  /* 0x20000008ff077230 */ /* 0x100fe40000004100 */
[----:B------:R-:W-:Y:S02]  /*5310*/  HADD2.F32 R8, -RZ, R8.H1_H1 ;  /* 0x30000008ff087230 */ /* 0x000fe40000004100 */
[-C--:B------:R-:W-:Y:S01]  /*5320*/  FMUL.FTZ R70, R9, R42.reuse ;  /* 0x0000002a09467220 */ /* 0x080fe20000410000 */
[----:B------:R-:W-:Y:S02]  /*5330*/  HADD2.F32 R11, -RZ, R69.H0_H0 ;  /* 0x20000045ff0b7230 */ /* 0x000fe40000004100 */
[-C--:B------:R-:W-:Y:S01]  /*5340*/  FMUL.FTZ R69, R39, R41.reuse ;  /* 0x0000002927457220 */ /* 0x080fe20000410000 */
[----:B------:R-:W-:Y:S02]  /*5350*/  HADD2.F32 R40, -RZ, R81.H1_H1 ;  /* 0x30000051ff287230 */ /* 0x000fe40000004100 */
[C---:B------:R-:W-:Y:S01]  /*5360*/  FMUL.FTZ R78, R8.reuse, R41 ;  /* 0x00000029084e7220 */ /* 0x040fe20000410000 */
[----:B------:R-:W-:Y:S01]  /*5370*/  FMUL.FTZ R42, R7, R42 ;  /* 0x0000002a072a7220 */ /* 0x000fe20000410000 */
[----:B------:R-:W-:Y:S01]  /*5380*/  FFMA.FTZ R69, R8, R11, -R69 ;  /* 0x0000000b08457223 */ /* 0x000fe20000010845 */
[----:B------:R-:W-:-:S02]  /*5390*/  HADD2.F32 R83, -RZ, R83.H1_H1 ;  /* 0x30000053ff537230 */ /* 0x000fc40000004100 */
[-C--:B------:R-:W-:Y:S01]  /*53a0*/  FFMA.FTZ R70, R7, R40.reuse, -R70 ;  /* 0x0000002807467223 */ /* 0x080fe20000010846 */
[----:B------:R-:W-:Y:S02]  /*53b0*/  HADD2.F32 R8, -RZ, R38.H0_H0 ;  /* 0x20000026ff087230 */ /* 0x000fe40000004100 */
[----:B------:R-:W-:Y:S01]  /*53c0*/  FFMA.FTZ R41, R9, R40, R42 ;  /* 0x0000002809297223 */ /* 0x000fe2000001002a */
[----:B------:R-:W-:Y:S02]  /*53d0*/  HADD2.F32 R7, -RZ, R37.H0_H0 ;  /* 0x20000025ff077230 */ /* 0x000fe40000004100 */
[----:B------:R-:W-:Y:S01]  /*53e0*/  FFMA.FTZ R78, R39, R11, R78 ;  /* 0x0000000b274e7223 */ /* 0x000fe2000001004e */
[----:B------:R-:W-:Y:S02]  /*53f0*/  HADD2.F32 R9, -RZ, R82.H0_H0 ;  /* 0x20000052ff097230 */ /* 0x000fe40000004100 */
[----:B------:R-:W-:Y:S01]  /*5400*/  FMUL.FTZ R40, R8, R83 ;  /* 0x0000005308287220 */ /* 0x000fe20000410000 */
[----:B------:R-:W-:-:S02]  /*5410*/  HADD2.F32 R11, -RZ, R71.H0_H0 ;  /* 0x20000047ff0b7230 */ /* 0x000fc40000004100 */
[C---:B------:R-:W-:Y:S01]  /*5420*/  FMUL.FTZ R83, R7.reuse, R83 ;  /* 0x0000005307537220 */ /* 0x040fe20000410000 */
[----:B------:R-:W-:Y:S02]  /*5430*/  HADD2.F32 R38, -RZ, R38.H1_H1 ;  /* 0x30000026ff267230 */ /* 0x000fe40000004100 */
[-C--:B------:R-:W-:Y:S01]  /*5440*/  FFMA.FTZ R40, R7, R9.reuse, -R40 ;  /* 0x0000000907287223 */ /* 0x080fe20000010828 */
[----:B------:R-:W-:Y:S02]  /*5450*/  HADD2.F32 R37, -RZ, R37.H1_H1 ;  /* 0x30000025ff257230 */ /* 0x000fe40000004100 */
[----:B------:R-:W-:Y:S01]  /*5460*/  FFMA.FTZ R83, R8, R9, R83 ;  /* 0x0000000908537223 */ /* 0x000fe20000010053 */
[----:B------:R-:W-:Y:S02]  /*5470*/  HADD2.F32 R36, -RZ, R36.H0_H0 ;  /* 0x20000024ff247230 */ /* 0x000fe40000004100 */
[----:B------:R-:W-:Y:S01]  /*5480*/  FMUL.FTZ R42, R38, R11 ;  /* 0x0000000b262a7220 */ /* 0x000fe20000410000 */
[----:B------:R-:W-:-:S02]  /*5490*/  HADD2.F32 R8, -RZ, R10.H0_H0 ;  /* 0x2000000aff087230 */ /* 0x000fc40000004100 */
[C---:B------:R-:W-:Y:S01]  /*54a0*/  FMUL.FTZ R11, R37.reuse, R11 ;  /* 0x0000000b250b7220 */ /* 0x040fe20000410000 */
[----:B------:R-:W-:Y:S02]  /*54b0*/  HADD2.F32 R35, -RZ, R35.H0_H0 ;  /* 0x20000023ff237230 */ /* 0x000fe40000004100 */
[-C--:B------:R-:W-:Y:S01]  /*54c0*/  FFMA.FTZ R37, R37, R36.reuse, -R42 ;  /* 0x0000002425257223 */ /* 0x080fe2000001082a */
[----:B------:R-:W-:Y:S02]  /*54d0*/  HADD2.F32 R7, -RZ, R6.H0_H0 ;  /* 0x20000006ff077230 */ /* 0x000fe40000004100 */
[----:B------:R-:W-:Y:S01]  /*54e0*/  FFMA.FTZ R36, R38, R36, R11 ;  /* 0x0000002426247223 */ /* 0x000fe2000001000b */
[----:B------:R-:W-:Y:S01]  /*54f0*/  HADD2.F32 R10, -RZ, R10.H1_H1 ;  /* 0x3000000aff0a7230 */ /* 0x000fe20000004100 */
[----:B------:R-:W-:Y:S01]  /*5500*/  F2FP.F16.F32.PACK_AB R43, R43, R4 ;  /* 0x000000042b2b723e */ /* 0x000fe200000000ff */
[----:B------:R-:W-:Y:S01]  /*5510*/  HADD2.F32 R82, -RZ, R82.H1_H1 ;  /* 0x30000052ff527230 */ /* 0x000fe20000004100 */
[----:B------:R-:W-:Y:S01]  /*5520*/  F2FP.F16.F32.PACK_AB R41, R78, R41 ;  /* 0x000000294e29723e */ /* 0x000fe200000000ff */
[----:B------:R-:W-:-:S02]  /*5530*/  HADD2.F32 R6, -RZ, R6.H1_H1 ;  /* 0x30000006ff067230 */ /* 0x000fc40000004100 */
[-C--:B------:R-:W-:Y:S01]  /*5540*/  FMUL.FTZ R39, R10, R35.reuse ;  /* 0x000000230a277220 */ /* 0x080fe20000410000 */
[----:B------:R-:W-:Y:S02]  /*5550*/  HADD2.F32 R81, -RZ, R81.H0_H0 ;  /* 0x20000051ff517230 */ /* 0x000fe40000004100 */
[-C--:B------:R-:W-:Y:S01]  /*5560*/  FMUL.FTZ R11, R7, R82.reuse ;  /* 0x00000052070b7220 */ /* 0x080fe20000410000 */
[----:B------:R-:W-:Y:S02]  /*5570*/  HADD2.F32 R9, -RZ, R34.H0_H0 ;  /* 0x20000022ff097230 */ /* 0x000fe40000004100 */
[----:B------:R-:W-:Y:S01]  /*5580*/  FMUL.FTZ R35, R6, R35 ;  /* 0x0000002306237220 */ /* 0x000fe20000410000 */
[C---:B------:R-:W-:Y:S01]  /*5590*/  FMUL.FTZ R34, R8.reuse, R82 ;  /* 0x0000005208227220 */ /* 0x040fe20000410000 */
[----:B------:R-:W-:Y:S01]  /*55a0*/  FFMA.FTZ R11, R8, R81, R11 ;  /* 0x00000051080b7223 */ /* 0x000fe2000001000b */
[----:B------:R-:W-:Y:S01]  /*55b0*/  F2FP.F16.F32.PACK_AB R4, R37, R40 ;  /* 0x000000282504723e */ /* 0x000fe200000000ff */
[----:B------:R-:W-:Y:S01]  /*55c0*/  FFMA.FTZ R10, R10, R9, R35 ;  /* 0x000000090a0a7223 */ /* 0x000fe20000010023 */
[----:B------:R-:W-:Y:S01]  /*55d0*/  FFMA.FTZ R34, R7, R81, -R34 ;  /* 0x0000005107227223 */ /* 0x000fe20000010822 */
[----:B------:R-:W-:Y:S01]  /*55e0*/  FFMA.FTZ R39, R6, R9, -R39 ;  /* 0x0000000906277223 */ /* 0x000fe20000010827 */
[----:B------:R-:W-:Y:S01]  /*55f0*/  F2FP.F16.F32.PACK_AB R9, R68, R5 ;  /* 0x000000054409723e */ /* 0x000fe200000000ff */
[----:B------:R-:W-:Y:S01]  /*5600*/  IMAD.MOV.U32 R5, RZ, RZ, R43 ;  /* 0x000000ffff057224 */ /* 0x000fe200078e002b */
[----:B------:R-:W-:Y:S01]  /*5610*/  F2FP.F16.F32.PACK_AB R10, R10, R11 ;  /* 0x0000000b0a0a723e */ /* 0x000fe200000000ff */
[----:B------:R-:W-:Y:S01]  /*5620*/  IMAD.MOV.U32 R11, RZ, RZ, R41 ;  /* 0x000000ffff0b7224 */ /* 0x000fe200078e0029 */
[----:B------:R-:W-:-:S02]  /*5630*/  F2FP.F16.F32.PACK_AB R7, R69, R70 ;  /* 0x000000464507723e */ /* 0x000fc400000000ff */
[----:B------:R-:W-:Y:S02]  /*5640*/  F2FP.F16.F32.PACK_AB R8, R36, R83 ;  /* 0x000000532408723e */ /* 0x000fe400000000ff */
[----:B------:R-:W-:-:S07]  /*5650*/  F2FP.F16.F32.PACK_AB R6, R39, R34 ;  /* 0x000000222706723e */ /* 0x000fce00000000ff */
.L_x_11920:
[----:B------:R-:W-:Y:S05]  /*5660*/  BSYNC B1 ;  /* 0x0000000000017941 */ /* 0x000fea0003800000 */
.L_x_11919:
[----:B0-----:R0:W-:Y:S01]  /*5670*/  ST.E.128 desc[UR42][R14.64], R4 ;  /* 0x000000040e007985 */ /* 0x0011e2000c101d2a */
[----:B------:R-:W-:-:S13]  /*5680*/  ISETP.GE.AND P0, PT, R33, R32, PT ;  /* 0x000000202100720c */ /* 0x000fda0003f06270 */
[----:B------:R-:W-:Y:S05]  /*5690*/  @P0 BRA `(.L_x_11901) ;  /* 0x00000004001c0947 */ /* 0x000fea0003800000 */
[----:B------:R-:W-:-:S05]  /*56a0*/  IMAD.WIDE R12, R33, 0x2, R12 ;  /* 0x00000002210c7825 */ /* 0x000fca00078e020c */
[----:B-1----:R1:W-:Y:S01]  /*56b0*/  ST.E.128 desc[UR42][R12.64], R8 ;  /* 0x000000080c007985 */ /* 0x0023e2000c101d2a */
[----:B------:R-:W-:Y:S05]  /*56c0*/  BRA `(.L_x_11901) ;  /* 0x0000000400107947 */ /* 0x000fea0003800000 */
.L_x_11882:
[----:B------:R-:W-:-:S04]  /*56d0*/  ULOP3.LUT UR4, UR36, 0x1, URZ, 0xfc, !UPT ;  /* 0x0000000124047892 */ /* 0x000fc8000f8efc3f */
[----:B------:R-:W-:-:S06]  /*56e0*/  UISETP.NE.AND UP0, UPT, UR4, 0x3, UPT ;  /* 0x000000030400788c */ /* 0x000fcc000bf05270 */
[----:B------:R-:W-:-:S13]  /*56f0*/  PLOP3.LUT P3, PT, PT, PT, UP0, 0x80, 0x0 ;  /* 0x000000000000781c */ /* 0x000fda0003f6f008 */
[----:B------:R-:W-:Y:S05]  /*5700*/  @!P3 BRA `(.L_x_11921) ;  /* 0x000000000004b947 */ /* 0x000fea0003800000 */
[----:B------:R-:W-:Y:S01]  /*5710*/  BPT.TRAP 0x1 ;  /* 0x000000040000795c */ /* 0x000fe20000300000 */
.L_x_11921:
[----:B------:R-:W-:Y:S01]  /*5720*/  IMAD R67, R19, 0x8, R2 ;  /* 0x0000000813437824 */ /* 0x000fe200078e0202 */
[----:B------:R-:W-:Y:S01]  /*5730*/  SHF.L.U32 R80, R185, 0x1f, RZ ;  /* 0x0000001fb9507819 */ /* 0x000fe200000006ff */
[----:B------:R-:W-:Y:S01]  /*5740*/  BSSY B1, `(.L_x_11922) ;  /* 0x0000004000017945 */ /* 0x000fe20003800000 */
[----:B------:R-:W-:Y:S02]  /*5750*/  SHF.R.S32.HI R74, RZ, 0x1f, R73 ;  /* 0x0000001fff4a7819 */ /* 0x000fe40000011449 */
[----:B------:R-:W0:Y:S02]  /*5760*/  SYNCS.PHASECHK.TRANS64.TRYWAIT P0, [R67+URZ+0x22890], R80 ;  /* 0x02289050430075a7 */ /* 0x000e24000800017f */
[----:B0-----:R-:W-:Y:S05]  /*5770*/  @!P0 BRA `(.L_x_11923) ;  /* 0x0000027800848947 */ /* 0x001fea0003800000 */
.L_x_12266:
[----:B------:R-:W-:Y:S05]  /*5780*/  BSYNC B1 ;  /* 0x0000000000017941 */ /* 0x000fea0003800000 */
.L_x_11922:
        /* <DEDUP_REMOVED lines=17> */
[----:B------:R-:W-:Y:S02]  /*58a0*/  UMOV UR4, 0xffffffff ;  /* 0xffffffff00047882 */ /* 0x000fe40000000000 */
[----:B------:R-:W-:Y:S01]  /*58b0*/  ISETP.GE.AND P0, PT, R34, 0x1, PT ;  /* 0x000000012200780c */ /* 0x000fe20003f06270 */
[----:B------:R-:W-:Y:S01]  /*58c0*/  IMAD R5, R156, UR5, R5 ;  /* 0x000000059c057c24 */ /* 0x000fe2000f8e0205 */
[----:B------:R-:W-:-:S04]  /*58d0*/  LEA R10, P4, R4, UR6, 0x1 ;  /* 0x00000006040a7c11 */ /* 0x000fc8000f8808ff */
[----:B------:R-:W-:Y:S01]  /*58e0*/  LEA.HI.X R32, R4, UR7, R5, 0x1, P4 ;  /* 0x0000000704207c11 */ /* 0x000fe2000a0f0c05 */
[----:B------:R-:W-:Y:S08]  /*58f0*/  BRA.DIV UR4, `(.L_x_11924) ;  /* 0x0000027a04387947 */ /* 0x000ff0000b800000 */
[----:B------:R1:W2:Y:S04]  /*5900*/  SHFL.IDX PT, R33, R32, RZ, 0x1c1f ;  /* 0x001c1fff20217589 */ /* 0x0002a800000e0000 */
[----:B------:R1:W3:Y:S02]  /*5910*/  SHFL.IDX PT, R14, R10, RZ, 0x1c1f ;  /* 0x001c1fff0a0e7589 */ /* 0x0002e400000e0000 */
.L_x_12270:
[----:B------:R-:W-:Y:S04]  /*5920*/  BSSY B1, `(.L_x_11925) ;  /* 0x000000d000017945 */ /* 0x000fe80003800000 */
[----:B------:R-:W-:Y:S05]  /*5930*/  @!P0 BRA `(.L_x_11926) ;  /* 0x00000000002c8947 */ /* 0x000fea0003800000 */
[----:B------:R-:W-:Y:S02]  /*5940*/  ULDC UR4, c[0x0][0x2f4] ;  /* 0x0000bd0000047ab9 */ /* 0x000fe40000000800 */
[----:B------:R-:W-:Y:S02]  /*5950*/  ISETP.GE.AND P4, PT, R16, UR4, PT ;  /* 0x0000000410007c0c */ /* 0x000fe4000bf86270 */
[----:B------:R-:W-:-:S11]  /*5960*/  ISETP.GE.AND P0, PT, R18, UR4, PT ;  /* 0x0000000412007c0c */ /* 0x000fd6000bf06270 */
[----:B------:R-:W4:Y:S01]  /*5970*/  @!P4 LDS.128 R4, [R82] ;  /* 0x000000005204c984 */ /* 0x000f220000000c00 */
[----:B---3--:R-:W-:-:S04]  /*5980*/  @!P4 LEA R8, P5, R16, R14, 0x1 ;  /* 0x0000000e1008c211 */ /* 0x008fc800078a08ff */
[----:B--2---:R-:W-:-:S05]  /*5990*/  @!P4 LEA.HI.X R9, R16, R33, R17, 0x1, P5 ;  /* 0x000000211009c211 */ /* 0x004fca00028f0c11 */
[----:B----4-:R2:W-:Y:S04]  /*59a0*/  @!P4 ST.E.128 desc[UR42][R8.64], R4 ;  /* 0x000000040800c985 */ /* 0x0105e8000c101d2a */
[----:B------:R-:W3:Y:S01]  /*59b0*/  @!P0 LDS.128 R4, [R81] ;  /* 0x0000000051048984 */ /* 0x000ee20000000c00 */
[----:B--2---:R-:W-:-:S04]  /*59c0*/  @!P0 LEA R8, P4, R18, R14, 0x1 ;  /* 0x0000000e12088211 */ /* 0x004fc800078808ff */
[----:B------:R-:W-:-:S05]  /*59d0*/  @!P0 LEA.HI.X R9, R18, R33, R184, 0x1, P4 ;  /* 0x0000002112098211 */ /* 0x000fca00020f0cb8 */
[----:B---3--:R4:W-:Y:S04]  /*59e0*/  @!P0 ST.E.128 desc[UR42][R8.64], R4 ;  /* 0x0000000408008985 */ /* 0x0089e8000c101d2a */
.L_x_11926:
[----:B------:R-:W-:Y:S05]  /*59f0*/  BSYNC B1 ;  /* 0x0000000000017941 */ /* 0x000fea0003800000 */
.L_x_11925:
[----:B------:R-:W-:-:S03]  /*5a00*/  UMOV UR4, 0xffffffff ;  /* 0xffffffff00047882 */ /* 0x000fc60000000000 */
[----:B------:R-:W-:Y:S05]  /*5a10*/  BRA.DIV UR4, `(.L_x_11927) ;  /* 0x0000027a04387947 */ /* 0x000fea000b800000 */
[----:B--2---:R2:W0:Y:S04]  /*5a20*/  SHFL.IDX PT, R33, R32, 0x1, 0x1c1f ;  /* 0x003c1f0020217f89 */ /* 0x00442800000e0000 */
[----:B---3--:R2:W3:Y:S02]  /*5a30*/  SHFL.IDX PT, R14, R10, 0x1, 0x1c1f ;  /* 0x003c1f000a0e7f89 */ /* 0x0084e400000e0000 */
.L_x_12274:
[----:B------:R-:W-:-:S13]  /*5a40*/  ISETP.GE.AND P0, PT, R34, 0x41, PT ;  /* 0x000000412200780c */ /* 0x000fda0003f06270 */
[----:B------:R-:W-:Y:S05]  /*5a50*/  @!P0 BRA `(.L_x_11901) ;  /* 0x00000000002c8947 */ /* 0x000fea0003800000 */
[----:B------:R-:W-:Y:S02]  /*5a60*/  ULDC UR4, c[0x0][0x2f4] ;  /* 0x0000bd0000047ab9 */ /* 0x000fe40000000800 */
[----:B------:R-:W-:Y:S02]  /*5a70*/  ISETP.GE.AND P5, PT, R16, UR4, PT ;  /* 0x0000000410007c0c */ /* 0x000fe4000bfa6270 */
[----:B------:R-:W-:-:S11]  /*5a80*/  ISETP.GE.AND P0, PT, R18, UR4, PT ;  /* 0x0000000412007c0c */ /* 0x000fd6000bf06270 */
[----:B----4-:R-:W4:Y:S01]  /*5a90*/  @!P5 LDS.128 R4, [R82+0x2000] ;  /* 0x002000005204d984 */ /* 0x010f220000000c00 */
[----:B---3--:R-:W-:-:S04]  /*5aa0*/  @!P5 LEA R8, P4, R16, R14, 0x1 ;  /* 0x0000000e1008d211 */ /* 0x008fc800078808ff */
[----:B0-----:R-:W-:-:S05]  /*5ab0*/  @!P5 LEA.HI.X R9, R16, R33, R17, 0x1, P4 ;  /* 0x000000211009d211 */ /* 0x001fca00020f0c11 */
[----:B----4-:R0:W-:Y:S04]  /*5ac0*/  @!P5 ST.E.128 desc[UR42][R8.64], R4 ;  /* 0x000000040800d985 */ /* 0x0101e8000c101d2a */
[----:B------:R-:W3:Y:S01]  /*5ad0*/  @!P0 LDS.128 R4, [R81+0x2000] ;  /* 0x0020000051048984 */ /* 0x000ee20000000c00 */
[----:B0-----:R-:W-:-:S04]  /*5ae0*/  @!P0 LEA R8, P4, R18, R14, 0x1 ;  /* 0x0000000e12088211 */ /* 0x001fc800078808ff */
[----:B------:R-:W-:-:S05]  /*5af0*/  @!P0 LEA.HI.X R9, R18, R33, R184, 0x1, P4 ;  /* 0x0000002112098211 */ /* 0x000fca00020f0cb8 */
[----:B---3--:R0:W-:Y:S04]  /*5b00*/  @!P0 ST.E.128 desc[UR42][R8.64], R4 ;  /* 0x0000000408008985 */ /* 0x0081e8000c101d2a */
.L_x_11901:
[----:B------:R-:W-:Y:S05]  /*5b10*/  BSYNC B0 ;  /* 0x0000000000007941 */ /* 0x000fea0003800000 */
.L_x_11881:
[----:B0---4-:R-:W0:Y:S01]  /*5b20*/  S2R R4, SR_TID.X ;  /* 0x0000000000047919 */ /* 0x011e220000002100 */
        /* <DEDUP_REMOVED lines=8> */
[----:B0-----:R-:W-:-:S02]  /*5bb0*/  SHF.R.U32.HI R5, RZ, 0x7, R4 ;  /* 0x00000007ff057819 */ /* 0x001fc40000011604 */
[----:B------:R-:W-:-:S03]  /*5bc0*/  LOP3.LUT P0, RZ, R4, 0x7f, RZ, 0xc0, !PT ;  /* 0x0000007f04ff7812 */ /* 0x000fc6000780c0ff */
[----:B-12---:R-:W-:-:S10]  /*5bd0*/  VIADD R10, R5, 0x8 ;  /* 0x00000008050a7836 */ /* 0x006fd40000000000 */
[----:B------:R-:W-:-:S05]  /*5be0*/  @!P0 VIADD R4, R67, 0x228a0 ;  /* 0x000228a043048836 */ /* 0x000fca0000000000 */
[----:B------:R-:W-:Y:S01]  /*5bf0*/  @!P0 PRMT R4, RZ, 0x654, R4 ;  /* 0x00000654ff048816 */ /* 0x000fe20000000004 */
[----:B----4-:R0:W-:Y:S06]  /*5c00*/  BAR.SYNC.DEFER_BLOCKING R10, 0x80 ;  /* 0x0002000a0000751d */ /* 0x0101ec0000010000 */
[----:B------:R0:W-:Y:S01]  /*5c10*/  @!P0 SYNCS.ARRIVE.TRANS64.RED.A1T0 RZ, [R4+URZ], RZ ;  /* 0x000000ff04ff89a7 */ /* 0x0001e2000810043f */
[----:B------:R-:W-:Y:S05]  /*5c20*/  @!P3 BRA `(.L_x_11929) ;  /* 0x000000000004b947 */ /* 0x000fea0003800000 */
[----:B------:R-:W-:Y:S01]  /*5c30*/  BPT.TRAP 0x1 ;  /* 0x000000040000795c */ /* 0x000fe20000300000 */
.L_x_11929:
[----:B------:R-:W-:Y:S05]  /*5c40*/  BSYNC B0 ;  /* 0x0000000000007941 */ /* 0x000fea0003800000 */
.L_x_11928:
[----:B------:R-:W1:Y:S01]  /*5c50*/  SYNCS.PHASECHK.TRANS64.TRYWAIT P3, [R67+URZ+0x228b0], R80 ;  /* 0x0228b050430075a7 */ /* 0x000e62000806017f */
[----:B------:R-:W-:Y:S01]  /*5c60*/  ULDC UR38, c[0x0][0x320] ;  /* 0x0000c80000267ab9 */ /* 0x000fe20000000800 */
[----:B------:R-:W-:Y:S04]  /*5c70*/  BSSY B0, `(.L_x_11930) ;  /* 0x0000002000007945 */ /* 0x000fe80003800000 */
[----:B-1----:R-:W-:Y:S05]  /*5c80*/  @!P3 BRA `(.L_x_11931) ;  /* 0x0000027400e4b947 */ /* 0x002fea0003800000 */
.L_x_12275:
[----:B------:R-:W-:Y:S05]  /*5c90*/  BSYNC B0 ;  /* 0x0000000000007941 */ /* 0x000fea0003800000 */
.L_x_11930:
[----:B------:R-:W-:Y:S01]  /*5ca0*/  ULDC.64 UR4, c[0x0][0x328] ;  /* 0x0000ca0000047ab9 */ /* 0x000fe20000000a00 */
[----:B------:R-:W-:Y:S01]  /*5cb0*/  IMAD.IADD R76, R76, 0x1, -R157 ;  /* 0x000000014c4c7824 */ /* 0x000fe200078e0a9d */
[----:B------:R-:W-:Y:S01]  /*5cc0*/  ULDC.64 UR6, c[0x0][0x318] ;  /* 0x0000c60000067ab9 */ /* 0x000fe20000000a00 */
[----:B------:R-:W-:Y:S01]  /*5cd0*/  IMAD R74, R74, UR4, RZ ;  /* 0x000000044a4a7c24 */ /* 0x000fe2000f8e02ff */
[----:B------:R-:W-:Y:S01]  /*5ce0*/  BSSY B0, `(.L_x_11932) ;  /* 0x0000057000007945 */ /* 0x000fe20003800000 */
[----:B0-----:R-:W-:Y:S01]  /*5cf0*/  IMAD.WIDE.U32 R4, R73, UR4, RZ ;  /* 0x0000000449047c25 */ /* 0x001fe2000f8e00ff */
[----:B------:R-:W-:-:S03]  /*5d00*/  ISETP.GE.AND P3, PT, R76, 0x1, PT ;  /* 0x000000014c00780c */ /* 0x000fc60003f66270 */
        /* <DEDUP_REMOVED lines=9> */
[----:B------:R-:W-:Y:S02]  /*5da0*/  IMAD.IADD R11, R53, 0x1, R12 ;  /* 0x00000001350b7824 */ /* 0x000fe400078e020c */
[----:B------:R-:W-:-:S04]  /*5db0*/  IMAD.WIDE.U32 R4, R156, UR4, R4 ;  /* 0x000000049c047c25 */ /* 0x000fc8000f8e0004 */
[----:B------:R-:W-:Y:S01]  /*5dc0*/  IMAD R5, R156, UR5, R5 ;  /* 0x000000059c057c24 */ /* 0x000fe2000f8e0205 */
[----:B------:R-:W-:Y:S01]  /*5dd0*/  LEA R35, P4, R4, UR6, 0x1 ;  /* 0x0000000604237c11 */ /* 0x000fe2000f8808ff */
[--C-:B------:R-:W-:Y:S02]  /*5de0*/  IMAD R12, R12, 0x2, R48.reuse ;  /* 0x000000020c0c7824 */ /* 0x100fe400078e0230 */
[----:B------:R-:W-:Y:S01]  /*5df0*/  IMAD R11, R11, 0x2, R48 ;  /* 0x000000020b0b7824 */ /* 0x000fe200078e0230 */
[----:B------:R-:W-:Y:S01]  /*5e00*/  LEA.HI.X R36, R4, UR7, R5, 0x1, P4 ;  /* 0x0000000704247c11 */ /* 0x000fe2000a0f0c05 */
[----:B------:R0:W2:Y:S04]  /*5e10*/  SHFL.IDX PT, R39, R35, RZ, 0x1c1f ;  /* 0x001c1fff23277589 */ /* 0x0000a800000e0000 */
[----:B------:R0:W4:Y:S01]  /*5e20*/  SHFL.IDX PT, R37, R36, RZ, 0x1c1f ;  /* 0x001c1fff24257589 */ /* 0x00012200000e0000 */
[----:B------:R-:W-:Y:S05]  /*5e30*/  @!P3 BRA `(.L_x_11933) ;  /* 0x000000040004b947 */ /* 0x000fea0003800000 */
[----:B------:R-:W-:Y:S02]  /*5e40*/  ISETP.GE.AND P3, PT, R16, UR38, PT ;  /* 0x0000002610007c0c */ /* 0x000fe4000bf66270 */
[----:B------:R-:W-:-:S11]  /*5e50*/  ISETP.GE.AND P5, PT, R18, UR38, PT ;  /* 0x0000002612007c0c */ /* 0x000fd6000bfa6270 */
[----:B------:R-:W5:Y:S01]  /*5e60*/  @!P3 LDS.128 R4, [R12] ;  /* 0x000000000c04b984 */ /* 0x000f620000000c00 */
[----:B--2---:R-:W-:-:S04]  /*5e70*/  @!P3 LEA R8, P4, R16, R39, 0x1 ;  /* 0x000000271008b211 */ /* 0x004fc800078808ff */
[----:B----4-:R-:W-:-:S05]  /*5e80*/  @!P3 LEA.HI.X R9, R16, R37, R17, 0x1, P4 ;  /* 0x000000251009b211 */ /* 0x010fca00020f0c11 */
[----:B-----5:R2:W-:Y:S01]  /*5e90*/  @!P3 ST.E.128 desc[UR42][R8.64], R4 ;  /* 0x000000040800b985 */ /* 0x0205e2000c101d2a */
[----:B------:R-:W-:-:S03]  /*5ea0*/  ISETP.GE.AND P3, PT, R162, UR38, PT ;  /* 0x00000026a2007c0c */ /* 0x000fc6000bf66270 */
[----:B------:R-:W4:Y:S01]  /*5eb0*/  @!P5 LDS.128 R4, [R11] ;  /* 0x000000000b04d984 */ /* 0x000f220000000c00 */
[----:B------:R-:W-:Y:S02]  /*5ec0*/  SEL R13, RZ, 0x3fffc, P3 ;  /* 0x0003fffcff0d7807 */ /* 0x000fe40001800000 */
[----:B------:R-:W-:Y:S02]  /*5ed0*/  SEL R32, RZ, 0x4, P3 ;  /* 0x00000004ff207807 */ /* 0x000fe40001800000 */
[----:B------:R-:W-:-:S04]  /*5ee0*/  ISETP.GE.AND P3, PT, R16, UR38, PT ;  /* 0x0000002610007c0c */ /* 0x000fc8000bf66270 */
[----:B------:R-:W-:Y:S02]  /*5ef0*/  SEL R33, RZ, 0x1, P3 ;  /* 0x00000001ff217807 */ /* 0x000fe40001800000 */
[----:B--2---:R-:W-:-:S04]  /*5f00*/  @!P5 LEA R8, P4, R18, R39, 0x1 ;  /* 0x000000271208d211 */ /* 0x004fc800078808ff */
[----:B------:R-:W-:Y:S02]  /*5f10*/  @!P5 LEA.HI.X R9, R18, R37, R184, 0x1, P4 ;  /* 0x000000251209d211 */ /* 0x000fe400020f0cb8 */
[----:B------:R-:W-:Y:S02]  /*5f20*/  LOP3.LUT P4, RZ, R13, 0x4, RZ, 0xc0, !PT ;  /* 0x000000040dff7812 */ /* 0x000fe4000788c0ff */
[----:B------:R-:W-:-:S04]  /*5f30*/  SEL R13, RZ, 0x2, P5 ;  /* 0x00000002ff0d7807 */ /* 0x000fc80002800000 */
[----:B------:R-:W-:Y:S01]  /*5f40*/  IADD3 R32, R32, R13, R33 ;  /* 0x0000000d20207210 */ /* 0x000fe20007ffe021 */
[----:B----4-:R2:W-:Y:S06]  /*5f50*/  @!P5 ST.E.128 desc[UR42][R8.64], R4 ;  /* 0x000000040800d985 */ /* 0x0105ec000c101d2a */
[----:B------:R-:W4:Y:S01]  /*5f60*/  @P4 LDS.128 R4, [R12+0x3000] ;  /* 0x003000000c044984 */ /* 0x000f220000000c00 */
[----:B--2---:R-:W-:-:S04]  /*5f70*/  @P4 LEA R8, P5, R162, R39, 0x1 ;  /* 0x00000027a2084211 */ /* 0x004fc800078a08ff */
[----:B------:R-:W-:Y:S02]  /*5f80*/  @P4 LEA.HI.X R9, R162, R37, R193, 0x1, P5 ;  /* 0x00000025a2094211 */ /* 0x000fe400028f0cc1 */
[----:B------:R-:W-:-:S04]  /*5f90*/  ISETP.GE.AND P5, PT, R161, UR38, PT ;  /* 0x00000026a1007c0c */ /* 0x000fc8000bfa6270 */
[----:B---3--:R-:W-:Y:S02]  /*5fa0*/  SEL R14, RZ, 0x7fff8, P5 ;  /* 0x0007fff8ff0e7807 */ /* 0x008fe40002800000 */
[----:B------:R-:W-:Y:S01]  /*5fb0*/  SEL R15, RZ, 0x8, P5 ;  /* 0x00000008ff0f7807 */ /* 0x000fe20002800000 */
[----:B----4-:R2:W-:Y:S01]  /*5fc0*/  @P4 ST.E.128 desc[UR42][R8.64], R4 ;  /* 0x0000000408004985 */ /* 0x0105e2000c101d2a */
[----:B------:R-:W-:-:S13]  /*5fd0*/  LOP3.LUT P4, RZ, R14, 0x8, RZ, 0xc0, !PT ;  /* 0x000000080eff7812 */ /* 0x000fda000788c0ff */
[----:B------:R-:W3:Y:S01]  /*5fe0*/  @P4 LDS.128 R4, [R11+0x3000] ;  /* 0x003000000b044984 */ /* 0x000ee20000000c00 */
[----:B--2---:R-:W-:-:S04]  /*5ff0*/  @P4 LEA R8, P3, R161, R39, 0x1 ;  /* 0x00000027a1084211 */ /* 0x004fc800078608ff */
[----:B------:R-:W-:Y:S02]  /*6000*/  @P4 LEA.HI.X R9, R161, R37, R192, 0x1, P3 ;  /* 0x00000025a1094211 */ /* 0x000fe400018f0cc0 */
[----:B------:R-:W-:-:S04]  /*6010*/  ISETP.GE.AND P3, PT, R160, UR38, PT ;  /* 0x00000026a0007c0c */ /* 0x000fc8000bf66270 */
[----:B------:R-:W-:Y:S02]  /*6020*/  SEL R14, RZ, 0xffff0, P3 ;  /* 0x000ffff0ff0e7807 */ /* 0x000fe40001800000 */
[----:B------:R-:W-:-:S04]  /*6030*/  SEL R34, RZ, 0x10, P3 ;  /* 0x00000010ff227807 */ /* 0x000fc80001800000 */
[----:B------:R-:W-:Y:S01]  /*6040*/  IADD3 R15, R34, R32, R15 ;  /* 0x00000020220f7210 */ /* 0x000fe20007ffe00f */
[----:B---3--:R2:W-:Y:S01]  /*6050*/  @P4 ST.E.128 desc[UR42][R8.64], R4 ;  /* 0x0000000408004985 */ /* 0x0085e2000c101d2a */
[----:B------:R-:W-:-:S13]  /*6060*/  LOP3.LUT P4, RZ, R14, 0x10, RZ, 0xc0, !PT ;  /* 0x000000100eff7812 */ /* 0x000fda000788c0ff */
[----:B------:R-:W3:Y:S01]  /*6070*/  @P4 LDS.128 R4, [R12+0x6000] ;  /* 0x006000000c044984 */ /* 0x000ee20000000c00 */
[----:B--2---:R-:W-:-:S04]  /*6080*/  @P4 LEA R8, P5, R160, R39, 0x1 ;  /* 0x00000027a0084211 */ /* 0x004fc800078a08ff */
[----:B------:R-:W-:Y:S02]  /*6090*/  @P4 LEA.HI.X R9, R160, R37, R191, 0x1, P5 ;  /* 0x00000025a0094211 */ /* 0x000fe400028f0cbf */
[----:B------:R-:W-:-:S04]  /*60a0*/  ISETP.GE.AND P5, PT, R159, UR38, PT ;  /* 0x000000269f007c0c */ /* 0x000fc8000bfa6270 */
[----:B------:R-:W-:Y:S02]  /*60b0*/  SEL R14, RZ, 0x1fffe0, P5 ;  /* 0x001fffe0ff0e7807 */ /* 0x000fe40002800000 */
[----:B------:R-:W-:Y:S02]  /*60c0*/  SEL R13, RZ, 0x20, P5 ;  /* 0x00000020ff0d7807 */ /* 0x000fe40002800000 */
[----:B------:R-:W-:-:S04]  /*60d0*/  ISETP.GE.AND P5, PT, R163, UR38, PT ;  /* 0x00000026a3007c0c */ /* 0x000fc8000bfa6270 */
[----:B------:R-:W-:Y:S01]  /*60e0*/  SEL R32, RZ, 0x7fff80, P5 ;  /* 0x007fff80ff207807 */ /* 0x000fe20002800000 */
[----:B---3--:R2:W-:Y:S01]  /*60f0*/  @P4 ST.E.128 desc[UR42][R8.64], R4 ;  /* 0x0000000408004985 */ /* 0x0085e2000c101d2a */
[----:B------:R-:W-:-:S13]  /*6100*/  LOP3.LUT P4, RZ, R14, 0x20, RZ, 0xc0, !PT ;  /* 0x000000200eff7812 */ /* 0x000fda000788c0ff */
[----:B------:R-:W3:Y:S01]  /*6110*/  @P4 LDS.128 R4, [R11+0x6000] ;  /* 0x006000000b044984 */ /* 0x000ee20000000c00 */
[----:B--2---:R-:W-:-:S04]  /*6120*/  @P4 LEA R8, P3, R159, R39, 0x1 ;  /* 0x000000279f084211 */ /* 0x004fc800078608ff */
[----:B------:R-:W-:Y:S02]  /*6130*/  @P4 LEA.HI.X R9, R159, R37, R190, 0x1, P3 ;  /* 0x000000259f094211 */ /* 0x000fe400018f0cbe */
[----:B------:R-:W-:-:S04]  /*6140*/  ISETP.GE.AND P3, PT, R158, UR38, PT ;  /* 0x000000269e007c0c */ /* 0x000fc8000bf66270 */
[----:B------:R-:W-:Y:S01]  /*6150*/  SEL R14, RZ, 0x3fffc0, P3 ;  /* 0x003fffc0ff0e7807 */ /* 0x000fe20001800000 */
[----:B---3--:R2:W-:Y:S03]  /*6160*/  @P4 ST.E.128 desc[UR42][R8.64], R4 ;  /* 0x0000000408004985 */ /* 0x0085e6000c101d2a */
[----:B------:R-:W-:Y:S02]  /*6170*/  LOP3.LUT P4, RZ, R14, 0x40, RZ, 0xc0, !PT ;  /* 0x000000400eff7812 */ /* 0x000fe4000788c0ff */
[----:B------:R-:W-:-:S04]  /*6180*/  SEL R14, RZ, 0x40, P3 ;  /* 0x00000040ff0e7807 */ /* 0x000fc80001800000 */
[----:B------:R-:W-:-:S05]  /*6190*/  IADD3 R13, R14, R15, R13 ;  /* 0x0000000f0e0d7210 */ /* 0x000fca0007ffe00d */
[----:B------:R-:W-:Y:S02]  /*61a0*/  IMAD.IADD R13, R13, 0x1, R32 ;  /* 0x000000010d0d7824 */ /* 0x000fe400078e0220 */
[----:B------:R-:W3:Y:S03]  /*61b0*/  @P4 LDS.128 R4, [R12+0x9000] ;  /* 0x009000000c044984 */ /* 0x000ee60000000c00 */
[----:B--2---:R-:W-:-:S04]  /*61c0*/  PRMT R8, R13, 0x8880, RZ ;  /* 0x000088800d087816 */ /* 0x004fc800000000ff */
[----:B------:R-:W-:Y:S02]  /*61d0*/  ISETP.GT.AND P3, PT, R8, -0x1, PT ;  /* 0xffffffff0800780c */ /* 0x000fe40003f64270 */
[----:B------:R-:W-:-:S04]  /*61e0*/  @P4 LEA R8, P5, R158, R39, 0x1 ;  /* 0x000000279e084211 */ /* 0x000fc800078a08ff */
[----:B------:R-:W-:-:S05]  /*61f0*/  @P4 LEA.HI.X R9, R158, R37, R189, 0x1, P5 ;  /* 0x000000259e094211 */ /* 0x000fca00028f0cbd */
[----:B---3--:R2:W-:Y:S04]  /*6200*/  @P4 ST.E.128 desc[UR42][R8.64], R4 ;  /* 0x0000000408004985 */ /* 0x0085e8000c101d2a */
[----:B------:R-:W3:Y:S01]  /*6210*/  @!P3 LDS.128 R4, [R11+0x9000] ;  /* 0x009000000b04b984 */ /* 0x000ee20000000c00 */
[----:B--2---:R-:W-:-:S04]  /*6220*/  @!P3 LEA R8, P4, R163, R39, 0x1 ;  /* 0x00000027a308b211 */ /* 0x004fc800078808ff */
[----:B------:R-:W-:-:S05]  /*6230*/  @!P3 LEA.HI.X R9, R163, R37, R188, 0x1, P4 ;  /* 0x00000025a309b211 */ /* 0x000fca00020f0cbc */
[----:B---3--:R2:W-:Y:S04]  /*6240*/  @!P3 ST.E.128 desc[UR42][R8.64], R4 ;  /* 0x000000040800b985 */ /* 0x0085e8000c101d2a */
.L_x_11933:
[----:B------:R-:W-:Y:S05]  /*6250*/  BSYNC B0 ;  /* 0x0000000000007941 */ /* 0x000fea0003800000 */
.L_x_11932:
[----:B------:R-:W-:Y:S01]  /*6260*/  ISETP.GE.AND P3, PT, R76, 0x41, PT ;  /* 0x000000414c00780c */ /* 0x000fe20003f66270 */
[----:B------:R1:W1:Y:S01]  /*6270*/  SHFL.IDX PT, R13, R36, 0x1, 0x1c1f ;  /* 0x003c1f00240d7f89 */ /* 0x00026200000e0000 */
[----:B------:R-:W-:Y:S03]  /*6280*/  BSSY B0, `(.L_x_11934) ;  /* 0x0000044000007945 */ /* 0x000fe60003800000 */
[----:B0-----:R-:W0:Y:S08]  /*6290*/  SHFL.IDX PT, R35, R35, 0x1, 0x1c1f ;  /* 0x003c1f0023237f89 */ /* 0x001e3000000e0000 */
[----:B------:R-:W-:Y:S05]  /*62a0*/  @!P3 BRA `(.L_x_11935) ;  /* 0x000000040004b947 */ /* 0x000fea0003800000 */
[----:B------:R-:W-:Y:S02]  /*62b0*/  ISETP.GE.AND P4, PT, R16, UR38, PT ;  /* 0x0000002610007c0c */ /* 0x000fe4000bf86270 */
[----:B------:R-:W-:-:S11]  /*62c0*/  ISETP.GE.AND P5, PT, R18, UR38, PT ;  /* 0x0000002612007c0c */ /* 0x000fd6000bfa6270 */
[----:B--2---:R-:W2:Y:S01]  /*62d0*/  @!P4 LDS.128 R4, [R12+0x2000] ;  /* 0x002000000c04c984 */ /* 0x004ea20000000c00 */
[----:B0-----:R-:W-:-:S04]  /*62e0*/  @!P4 LEA R8, P3, R16, R35, 0x1 ;  /* 0x000000231008c211 */ /* 0x001fc800078608ff */
[----:B-1----:R-:W-:Y:S02]  /*62f0*/  @!P4 LEA.HI.X R9, R16, R13, R17, 0x1, P3 ;  /* 0x0000000d1009c211 */ /* 0x002fe400018f0c11 */
[----:B------:R-:W-:-:S04]  /*6300*/  ISETP.GE.AND P3, PT, R162, UR38, PT ;  /* 0x00000026a2007c0c */ /* 0x000fc8000bf66270 */
[----:B---3--:R-:W-:Y:S02]  /*6310*/  SEL R14, RZ, 0x3fffc, P3 ;  /* 0x0003fffcff0e7807 */ /* 0x008fe40001800000 */
[----:B------:R-:W-:Y:S02]  /*6320*/  SEL R33, RZ, 0x4, P3 ;  /* 0x00000004ff217807 */ /* 0x000fe40001800000 */
[----:B------:R-:W-:-:S04]  /*6330*/  ISETP.GE.AND P3, PT, R16, UR38, PT ;  /* 0x0000002610007c0c */ /* 0x000fc8000bf66270 */
[----:B------:R-:W-:Y:S01]  /*6340*/  SEL R34, RZ, 0x1, P3 ;  /* 0x00000001ff227807 */ /* 0x000fe20001800000 */
[----:B--2---:R0:W-:Y:S04]  /*6350*/  @!P4 ST.E.128 desc[UR42][R8.64], R4 ;  /* 0x000000040800c985 */ /* 0x0041e8000c101d2a */
[----:B------:R-:W1:Y:S01]  /*6360*/  @!P5 LDS.128 R4, [R11+0x2000] ;  /* 0x002000000b04d984 */ /* 0x000e620000000c00 */
[----:B0-----:R-:W-:-:S04]  /*6370*/  @!P5 LEA R8, P4, R18, R35, 0x1 ;  /* 0x000000231208d211 */ /* 0x001fc800078808ff */
[----:B------:R-:W-:Y:S02]  /*6380*/  @!P5 LEA.HI.X R9, R18, R13, R184, 0x1, P4 ;  /* 0x0000000d1209d211 */ /* 0x000fe400020f0cb8 */
[----:B------:R-:W-:Y:S02]  /*6390*/  LOP3.LUT P4, RZ, R14, 0x4, RZ, 0xc0, !PT ;  /* 0x000000040eff7812 */ /* 0x000fe4000788c0ff */
[----:B------:R-:W-:-:S04]  /*63a0*/  SEL R14, RZ, 0x2, P5 ;  /* 0x00000002ff0e7807 */ /* 0x000fc80002800000 */
[----:B------:R-:W-:Y:S01]  /*63b0*/  IADD3 R33, R33, R14, R34 ;  /* 0x0000000e21217210 */ /* 0x000fe20007ffe022 */
[----:B-1----:R0:W-:Y:S06]  /*63c0*/  @!P5 ST.E.128 desc[UR42][R8.64], R4 ;  /* 0x000000040800d985 */ /* 0x0021ec000c101d2a */
[----:B------:R-:W1:Y:S01]  /*63d0*/  @P4 LDS.128 R4, [R12+0x5000] ;  /* 0x005000000c044984 */ /* 0x000e620000000c00 */
[----:B0-----:R-:W-:-:S04]  /*63e0*/  @P4 LEA R8, P5, R162, R35, 0x1 ;  /* 0x00000023a2084211 */ /* 0x001fc800078a08ff */
[----:B------:R-:W-:Y:S02]  /*63f0*/  @P4 LEA.HI.X R9, R162, R13, R193, 0x1, P5 ;  /* 0x0000000da2094211 */ /* 0x000fe400028f0cc1 */
[----:B------:R-:W-:-:S04]  /*6400*/  ISETP.GE.AND P5, PT, R161, UR38, PT ;  /* 0x00000026a1007c0c */ /* 0x000fc8000bfa6270 */
[----:B------:R-:W-:Y:S02]  /*6410*/  SEL R15, RZ, 0x7fff8, P5 ;  /* 0x0007fff8ff0f7807 */ /* 0x000fe40002800000 */
[----:B------:R-:W-:Y:S01]  /*6420*/  SEL R32, RZ, 0x8, P5 ;  /* 0x00000008ff207807 */ /* 0x000fe20002800000 */
[----:B-1----:R0:W-:Y:S01]  /*6430*/  @P4 ST.E.128 desc[UR42][R8.64], R4 ;  /* 0x0000000408004985 */ /* 0x0021e2000c101d2a */
[----:B------:R-:W-:-:S13]  /*6440*/  LOP3.LUT P4, RZ, R15, 0x8, RZ, 0xc0, !PT ;  /* 0x000000080fff7812 */ /* 0x000fda000788c0ff */
[----:B------:R-:W1:Y:S01]  /*6450*/  @P4 LDS.128 R4, [R11+0x5000] ;  /* 0x005000000b044984 */ /* 0x000e620000000c00 */
[----:B0-----:R-:W-:-:S04]  /*6460*/  @P4 LEA R8, P3, R161, R35, 0x1 ;  /* 0x00000023a1084211 */ /* 0x001fc800078608ff */
[----:B------:R-:W-:Y:S02]  /*6470*/  @P4 LEA.HI.X R9, R161, R13, R192, 0x1, P3 ;  /* 0x0000000da1094211 */ /* 0x000fe400018f0cc0 */
[----:B------:R-:W-:-:S04]  /*6480*/  ISETP.GE.AND P3, PT, R160, UR38, PT ;  /* 0x00000026a0007c0c */ /* 0x000fc8000bf66270 */
[----:B------:R-:W-:Y:S02]  /*6490*/  SEL R15, RZ, 0xffff0, P3 ;  /* 0x000ffff0ff0f7807 */ /* 0x000fe40001800000 */
[----:B----4-:R-:W-:-:S04]  /*64a0*/  SEL R37, RZ, 0x10, P3 ;  /* 0x00000010ff257807 */ /* 0x010fc80001800000 */
[----:B------:R-:W-:Y:S01]  /*64b0*/  IADD3 R32, R37, R33, R32 ;  /* 0x0000002125207210 */ /* 0x000fe20007ffe020 */
[----:B-1----:R0:W-:Y:S01]  /*64c0*/  @P4 ST.E.128 desc[UR42][R8.64], R4 ;  /* 0x0000000408004985 */ /* 0x0021e2000c101d2a */
[----:B------:R-:W-:-:S13]  /*64d0*/  LOP3.LUT P4, RZ, R15, 0x10, RZ, 0xc0, !PT ;  /* 0x000000100fff7812 */ /* 0x000fda000788c0ff */
[----:B------:R-:W1:Y:S01]  /*64e0*/  @P4 LDS.128 R4, [R12+0x8000] ;  /* 0x008000000c044984 */ /* 0x000e620000000c00 */
[----:B0-----:R-:W-:-:S04]  /*64f0*/  @P4 LEA R8, P5, R160, R35, 0x1 ;  /* 0x00000023a0084211 */ /* 0x001fc800078a08ff */
[----:B------:R-:W-:Y:S02]  /*6500*/  @P4 LEA.HI.X R9, R160, R13, R191, 0x1, P5 ;  /* 0x0000000da0094211 */ /* 0x000fe400028f0cbf */
[----:B------:R-:W-:-:S04]  /*6510*/  ISETP.GE.AND P5, PT, R159, UR38, PT ;  /* 0x000000269f007c0c */ /* 0x000fc8000bfa6270 */
[----:B------:R-:W-:Y:S02]  /*6520*/  SEL R15, RZ, 0x1fffe0, P5 ;  /* 0x001fffe0ff0f7807 */ /* 0x000fe40002800000 */
[----:B------:R-:W-:Y:S02]  /*6530*/  SEL R14, RZ, 0x20, P5 ;  /* 0x00000020ff0e7807 */ /* 0x000fe40002800000 */
[----:B------:R-:W-:-:S04]  /*6540*/  ISETP.GE.AND P5, PT, R163, UR38, PT ;  /* 0x00000026a3007c0c */ /* 0x000fc8000bfa6270 */
[----:B------:R-:W-:Y:S01]  /*6550*/  SEL R33, RZ, 0x7fff80, P5 ;  /* 0x007fff80ff217807 */ /* 0x000fe20002800000 */
[----:B-1----:R0:W-:Y:S01]  /*6560*/  @P4 ST.E.128 desc[UR42][R8.64], R4 ;  /* 0x0000000408004985 */ /* 0x0021e2000c101d2a */
[----:B------:R-:W-:-:S13]  /*6570*/  LOP3.LUT P4, RZ, R15, 0x20, RZ, 0xc0, !PT ;  /* 0x000000200fff7812 */ /* 0x000fda000788c0ff */
[----:B------:R-:W1:Y:S01]  /*6580*/  @P4 LDS.128 R4, [R11+0x8000] ;  /* 0x008000000b044984 */ /* 0x000e620000000c00 */
[----:B0-----:R-:W-:-:S04]  /*6590*/  @P4 LEA R8, P3, R159, R35, 0x1 ;  /* 0x000000239f084211 */ /* 0x001fc800078608ff */
[----:B------:R-:W-:Y:S02]  /*65a0*/  @P4 LEA.HI.X R9, R159, R13, R190, 0x1, P3 ;  /* 0x0000000d9f094211 */ /* 0x000fe400018f0cbe */
[----:B------:R-:W-:-:S04]  /*65b0*/  ISETP.GE.AND P3, PT, R158, UR38, PT ;  /* 0x000000269e007c0c */ /* 0x000fc8000bf66270 */
[----:B------:R-:W-:Y:S01]  /*65c0*/  SEL R15, RZ, 0x3fffc0, P3 ;  /* 0x003fffc0ff0f7807 */ /* 0x000fe20001800000 */
[----:B-1----:R0:W-:Y:S03]  /*65d0*/  @P4 ST.E.128 desc[UR42][R8.64], R4 ;  /* 0x0000000408004985 */ /* 0x0021e6000c101d2a */
[----:B------:R-:W-:Y:S02]  /*65e0*/  LOP3.LUT P4, RZ, R15, 0x40, RZ, 0xc0, !PT ;  /* 0x000000400fff7812 */ /* 0x000fe4000788c0ff */
[----:B------:R-:W-:-:S04]  /*65f0*/  SEL R15, RZ, 0x40, P3 ;  /* 0x00000040ff0f7807 */ /* 0x000fc80001800000 */
[----:B------:R-:W-:-:S05]  /*6600*/  IADD3 R14, R15, R32, R14 ;  /* 0x000000200f0e7210 */ /* 0x000fca0007ffe00e */
[----:B------:R-:W-:Y:S02]  /*6610*/  IMAD.IADD R14, R14, 0x1, R33 ;  /* 0x000000010e0e7824 */ /* 0x000fe400078e0221 */
[----:B------:R-:W1:Y:S03]  /*6620*/  @P4 LDS.128 R4, [R12+0xb000] ;  /* 0x00b000000c044984 */ /* 0x000e660000000c00 */
[----:B0-----:R-:W-:-:S04]  /*6630*/  PRMT R8, R14, 0x8880, RZ ;  /* 0x000088800e087816 */ /* 0x001fc800000000ff */
[----:B------:R-:W-:Y:S02]  /*6640*/  ISETP.GT.AND P3, PT, R8, -0x1, PT ;  /* 0xffffffff0800780c */ /* 0x000fe40003f64270 */
[----:B------:R-:W-:-:S04]  /*6650*/  @P4 LEA R8, P5, R158, R35, 0x1 ;  /* 0x000000239e084211 */ /* 0x000fc800078a08ff */
[----:B------:R-:W-:-:S05]  /*6660*/  @P4 LEA.HI.X R9, R158, R13, R189, 0x1, P5 ;  /* 0x0000000d9e094211 */ /* 0x000fca00028f0cbd */
[----:B-1----:R0:W-:Y:S04]  /*6670*/  @P4 ST.E.128 desc[UR42][R8.64], R4 ;  /* 0x0000000408004985 */ /* 0x0021e8000c101d2a */
[----:B------:R-:W1:Y:S01]  /*6680*/  @!P3 LDS.128 R4, [R11+0xb000] ;  /* 0x00b000000b04b984 */ /* 0x000e620000000c00 */
[----:B0-----:R-:W-:-:S04]  /*6690*/  @!P3 LEA R8, P4, R163, R35, 0x1 ;  /* 0x00000023a308b211 */ /* 0x001fc800078808ff */
[----:B------:R-:W-:-:S05]  /*66a0*/  @!P3 LEA.HI.X R9, R163, R13, R188, 0x1, P4 ;  /* 0x0000000da309b211 */ /* 0x000fca00020f0cbc */
[----:B-1----:R0:W-:Y:S04]  /*66b0*/  @!P3 ST.E.128 desc[UR42][R8.64], R4 ;  /* 0x000000040800b985 */ /* 0x0021e8000c101d2a */
.L_x_11935:
[----:B------:R-:W-:Y:S05]  /*66c0*/  BSYNC B0 ;  /* 0x0000000000007941 */ /* 0x000fea0003800000 */
.L_x_11934:
[----:B------:R-:W-:Y:S01]  /*66d0*/  @!PT LDS RZ, [RZ] ;  /* 0x00000000fffff984 */ /* 0x000fe20000000800 */
[----:B------:R-:W-:Y:S01]  /*66e0*/  @!PT LDS RZ, [RZ] ;  /* 0x00000000fffff984 */ /* 0x000fe20000000800 */
[----:B------:R-:W-:Y:S01]  /*66f0*/  @!PT LDS RZ, [RZ] ;  /* 0x00000000fffff984 */ /* 0x000fe20000000800 */
[----:B------:R-:W-:Y:S01]  /*6700*/  @!PT LDS RZ, [RZ] ;  /* 0x00000000fffff984 */ /* 0x000fe20000000800 */
[----:B------:R5:W-:Y:S06]  /*6710*/  MEMBAR.ALL.CTA ;  /* 0x0000000000007992 */ /* 0x000bec0000008000 */
[----:B-----5:R-:W5:Y:S01]  /*6720*/  FENCE.VIEW.ASYNC.S ;  /* 0x00000000000073c6 */ /* 0x020f620000000000 */
[----:B-1----:R-:W-:Y:S02]  /*6730*/  @!P0 VIADD R67, R67, 0x228c0 ;  /* 0x000228c043438836 */ /* 0x002fe40000000000 */
[----:B------:R-:W-:-:S03]  /*6740*/  VIADD R19, R19, 0x1 ;  /* 0x0000000113137836 */ /* 0x000fc60000000000 */
[----:B------:R-:W-:Y:S01]  /*6750*/  @!P0 PRMT R67, RZ, 0x654, R67 ;  /* 0x00000654ff438816 */ /* 0x000fe20000000043 */
[----:B-----5:R1:W-:Y:S06]  /*6760*/  BAR.SYNC.DEFER_BLOCKING R10, 0x80 ;  /* 0x0002000a0000751d */ /* 0x0203ec0000010000 */
[----:B------:R1:W-:Y:S01]  /*6770*/  @!P0 SYNCS.ARRIVE.TRANS64.RED.A1T0 RZ, [R67+URZ], RZ ;  /* 0x000000ff43ff89a7 */ /* 0x0003e2000810043f */
[----:B------:R-:W-:-:S04]  /*6780*/  ISETP.NE.AND P0, PT, R19, 0x2, PT ;  /* 0x000000021300780c */ /* 0x000fc80003f05270 */
[----:B0-2---:R-:W-:Y:S02]  /*6790*/  SEL R4, RZ, 0x1, P0 ;  /* 0x00000001ff047807 */ /* 0x005fe40000000000 */
[----:B------:R-:W-:Y:S02]  /*67a0*/  SEL R19, R19, RZ, P0 ;  /* 0x000000ff13137207 */ /* 0x000fe40000000000 */
[----:B------:R-:W-:Y:S01]  /*67b0*/  LOP3.LUT R185, R185, R4, RZ, 0x3c, !PT ;  /* 0x00000004b9b97212 */ /* 0x000fe200078e3cff */
[----:B-1----:R-:W-:Y:S06]  /*67c0*/  @P2 BRA `(.L_x_11936) ;  /* 0xffffffc000342947 */ /* 0x002fec000383ffff */
[----:B------:R-:W0:Y:S01]  /*67d0*/  S2R R5, SR_TID.X ;  /* 0x0000000000057919 */ /* 0x000e220000002100 */
[----:B------:R-:W-:Y:S02]  /*67e0*/  PLOP3.LUT P0, PT, PT, PT, PT, 0x8, 0x0 ;  /* 0x000000000000781c */ /* 0x000fe40003f0e170 */
[----:B0-----:R-:W-:-:S04]  /*67f0*/  SHF.R.U32.HI R5, RZ, 0x7, R5 ;  /* 0x00000007ff057819 */ /* 0x001fc80000011605 */
[----:B------:R-:W-:-:S13]  /*6800*/  ISETP.NE.AND P3, PT, R5, 0x1, PT ;  /* 0x000000010500780c */ /* 0x000fda0003f65270 */
[----:B------:R-:W-:Y:S05]  /*6810*/  @!P3 WARPSYNC.ALL ;  /* 0x000000000000b948 */ /* 0x000fea0003800000 */
[----:B------:R-:W-:Y:S06]  /*6820*/  @!P3 BAR.ARV 0x9, 0x100 ;  /* 0x024400000000bb1d */ /* 0x000fec0000002000 */
.L_x_11876:
[----:B------:R-:W0:Y:S01]  /*6830*/  S2R R3, SR_SWINHI ;  /* 0x0000000000037919 */ /* 0x000e220000002f00 */
[----:B------:R-:W1:Y:S01]  /*6840*/  LDC R13, c[0x0][0x448] ;  /* 0x00011200ff0d7b82 */ /* 0x000e620000000800 */
[----:B---3--:R-:W-:Y:S02]  /*6850*/  IMAD.U32 R14, RZ, RZ, UR36 ;  /* 0x00000024ff0e7e24 */ /* 0x008fe4000f8e00ff */
[----:B------:R-:W-:Y:S01]  /*6860*/  IMAD.MOV.U32 R15, RZ, RZ, 0x80 ;  /* 0x00000080ff0f7424 */ /* 0x000fe200078e00ff */
[----:B------:R-:W-:Y:S01]  /*6870*/  STL [R1+0x50], R101 ;  /* 0x0000506501007387 */ /* 0x000fe20000100800 */
[----:B------:R-:W-:Y:S02]  /*6880*/  IMAD.MOV.U32 R26, RZ, RZ, 0x100 ;  /* 0x00000100ff1a7424 */ /* 0x000fe400078e00ff */
[----:B------:R-:W-:Y:S01]  /*6890*/  IMAD.U32 R24, RZ, RZ, UR36 ;  /* 0x00000024ff187e24 */ /* 0x000fe2000f8e00ff */
[----:B------:R-:W2:Y:S01]  /*68a0*/  LDC R12, c[0x0][0x988] ;  /* 0x00026200ff0c7b82 */ /* 0x000ea20000000800 */
[----:B------:R-:W-:Y:S01]  /*68b0*/  IMAD.MOV.U32 R25, RZ, RZ, 0x80 ;  /* 0x00000080ff197424 */ /* 0x000fe200078e00ff */
[----:B------:R-:W-:Y:S01]  /*68c0*/  STL.64 [R1+0x28], R14 ;  /* 0x0000280e01007387 */ /* 0x000fe20000100a00 */
[----:B------:R-:W-:-:S02]  /*68d0*/  IMAD.U32 R38, RZ, RZ, UR44 ;  /* 0x0000002cff267e24 */ /* 0x000fc4000f8e00ff */
[----:B------:R-:W-:Y:S01]  /*68e0*/  IMAD.U32 R35, RZ, RZ, UR44 ;  /* 0x0000002cff237e24 */ /* 0x000fe2000f8e00ff */
[----:B------:R-:W-:Y:S01]  /*68f0*/  STL.64 [R1+0x30], R26 ;  /* 0x0000301a01007387 */ /* 0x000fe20000100a00 */
[----:B------:R-:W-:Y:S02]  /*6900*/  IMAD.U32 R34, RZ, RZ, UR44 ;  /* 0x0000002cff227e24 */ /* 0x000fe4000f8e00ff */
[----:B------:R-:W-:Y:S01]  /*6910*/  IMAD.U32 R72, RZ, RZ, UR44 ;  /* 0x0000002cff487e24 */ /* 0x000fe2000f8e00ff */
[----:B------:R-:W-:Y:S04]  /*6920*/  STL.128 [R1], R24 ;  /* 0x0000001801007387 */ /* 0x000fe80000100c00 */
[----:B------:R-:W-:Y:S01]  /*6930*/  STL.128 [R1+0x1d0], RZ ;  /* 0x0001d0ff01007387 */ /* 0x000fe20000100c00 */
[----:B------:R-:W-:-:S03]  /*6940*/  IADD3 R72, P5, R72, 0x50, RZ ;  /* 0x0000005048487810 */ /* 0x000fc60007fbe0ff */
[----:B------:R-:W-:Y:S04]  /*6950*/  STL.128 [R1+0x1e0], RZ ;  /* 0x0001e0ff01007387 */ /* 0x000fe80000100c00 */
[----:B------:R-:W-:Y:S01]  /*6960*/  STL.128 [R1+0x200], RZ ;  /* 0x000200ff01007387 */ /* 0x000fe20000100c00 */
[----:B------:R-:W-:Y:S02]  /*6970*/  MOV R4, R2 ;  /* 0x0000000200047202 */ /* 0x000fe40000000f00 */
[----:B0-----:R-:W-:Y:S01]  /*6980*/  MOV R5, R3 ;  /* 0x0000000300057202 */ /* 0x001fe20000000f00 */
[----:B--2---:R-:W-:Y:S01]  /*6990*/  STL [R1+0x1f0], R12 ;  /* 0x0001f00c01007387 */ /* 0x004fe20000100800 */
[C---:B------:R-:W-:Y:S02]  /*69a0*/  IADD3 R8, P1, R4.reuse, 0x22830, RZ ;  /* 0x0002283004087810 */ /* 0x040fe40007f3e0ff */
[C---:B------:R-:W-:Y:S01]  /*69b0*/  IADD3 R0, P3, R4.reuse, 0x22850, RZ ;  /* 0x0002285004007810 */ /* 0x040fe20007f7e0ff */
[----:B------:R-:W-:Y:S01]  /*69c0*/  STL.128 [R1+0x210], RZ ;  /* 0x000210ff01007387 */ /* 0x000fe20000100c00 */
[C---:B------:R-:W-:Y:S01]  /*69d0*/  IADD3 R6, P4, R4.reuse, 0x22860, RZ ;  /* 0x0002286004067810 */ /* 0x040fe20007f9e0ff */
[--C-:B------:R-:W-:Y:S01]  /*69e0*/  IMAD.X R9, RZ, RZ, R5.reuse, P1 ;  /* 0x000000ffff097224 */ /* 0x100fe200008e0605 */
[----:B-1----:R-:W-:Y:S01]  /*69f0*/  ISETP.NE.AND P1, PT, R13, 0x1, PT ;  /* 0x000000010d00780c */ /* 0x002fe20003f25270 */
[--C-:B------:R-:W-:Y:S01]  /*6a00*/  IMAD.X R3, RZ, RZ, R5.reuse, P3 ;  /* 0x000000ffff037224 */ /* 0x100fe200018e0605 */
[----:B------:R-:W-:Y:S01]  /*6a10*/  IADD3 R10, P2, R4, 0x22840, RZ ;  /* 0x00022840040a7810 */ /* 0x000fe20007f5e0ff */
[--C-:B------:R-:W-:Y:S01]  /*6a20*/  IMAD.X R7, RZ, RZ, R5.reuse, P4 ;  /* 0x000000ffff077224 */ /* 0x100fe200020e0605 */
[----:B------:R-:W-:Y:S01]  /*6a30*/  STL.64 [R1+0x18], R8 ;  /* 0x0000180801007387 */ /* 0x000fe20000100a00 */
[----:B------:R-:W-:Y:S01]  /*6a40*/  IMAD.MOV.U32 R4, RZ, RZ, R0 ;  /* 0x000000ffff047224 */ /* 0x000fe200078e0000 */
[----:B------:R-:W-:Y:S01]  /*6a50*/  IADD3 R35, P3, R35, 0x200, RZ ;  /* 0x0000020023237810 */ /* 0x000fe20007f7e0ff */
[----:B------:R-:W-:Y:S01]  /*6a60*/  IMAD.X R11, RZ, RZ, R5, P2 ;  /* 0x000000ffff0b7224 */ /* 0x000fe200010e0605 */
[----:B------:R-:W-:Y:S01]  /*6a70*/  STL.128 [R1+0x220], RZ ;  /* 0x000220ff01007387 */ /* 0x000fe20000100c00 */
[----:B------:R-:W-:Y:S01]  /*6a80*/  IMAD.MOV.U32 R5, RZ, RZ, R3 ;  /* 0x000000ffff057224 */ /* 0x000fe200078e0003 */
[----:B------:R-:W-:Y:S01]  /*6a90*/  IADD3 R38, P2, R38, 0x1d0, RZ ;  /* 0x000001d026267810 */ /* 0x000fe20007f5e0ff */
[----:B------:R-:W-:Y:S01]  /*6aa0*/  VIADD R3, R203, 0x7f ;  /* 0x0000007fcb037836 */ /* 0x000fe20000000000 */
[----:B------:R-:W-:Y:S01]  /*6ab0*/  STL.64 [R1+0x20], R10 ;  /* 0x0000200a01007387 */ /* 0x000fe20000100a00 */
[----:B------:R-:W0:Y:S01]  /*6ac0*/  @P1 LDC R0, c[0x0][0x44c] ;  /* 0x00011300ff001b82 */ /* 0x000e220000000800 */
[----:B------:R-:W-:-:S02]  /*6ad0*/  IADD3 R34, P4, R34, 0x28, RZ ;  /* 0x0000002822227810 */ /* 0x000fc40007f9e0ff */
[----:B------:R1:W-:Y:S04]  /*6ae0*/  STL.128 [R1+0x40], R4 ;  /* 0x0000400401007387 */ /* 0x0003e80000100c00 */
[----:B------:R2:W-:Y:S04]  /*6af0*/  STL.128 [R1+0x230], RZ ;  /* 0x000230ff01007387 */ /* 0x0005e80000100c00 */
[----:B------:R2:W-:Y:S04]  /*6b00*/  STL.128 [R1+0x240], RZ ;  /* 0x000240ff01007387 */ /* 0x0005e80000100c00 */
[----:B------:R2:W-:Y:S01]  /*6b10*/  STL.128 [R1+0x250], RZ ;  /* 0x000250ff01007387 */ /* 0x0005e20000100c00 */
[----:B-1----:R-:W1:Y:S03]  /*6b20*/  @P1 LDC R7, c[0x0][0x450] ;  /* 0x00011400ff071b82 */ /* 0x002e660000000800 */
[----:B------:R2:W-:Y:S04]  /*6b30*/  STL.128 [R1+0x260], RZ ;  /* 0x000260ff01007387 */ /* 0x0005e80000100c00 */
[----:B------:R2:W-:Y:S01]  /*6b40*/  STL.128 [R1+0x270], RZ ;  /* 0x000270ff01007387 */ /* 0x0005e20000100c00 */
[----:B0-----:R-:W-:Y:S01]  /*6b50*/  @P1 IMAD.HI.U32 R0, R3, R0, RZ ;  /* 0x0000000003001227 */ /* 0x001fe200078e00ff */
[----:B------:R-:W0:Y:S02]  /*6b60*/  LDC.64 R4, c[0x0][0x9e0] ;  /* 0x00027800ff047b82 */ /* 0x000e240000000a00 */
[----:B------:R2:W-:Y:S04]  /*6b70*/  STL.128 [R1+0x280], RZ ;  /* 0x000280ff01007387 */ /* 0x0005e80000100c00 */
[----:B------:R2:W-:Y:S04]  /*6b80*/  STL.128 [R1+0x290], RZ ;  /* 0x000290ff01007387 */ /* 0x0005e80000100c00 */
[----:B------:R2:W-:Y:S04]  /*6b90*/  STL.128 [R1+0x2a0], RZ ;  /* 0x0002a0ff01007387 */ /* 0x0005e80000100c00 */
[----:B------:R2:W-:Y:S01]  /*6ba0*/  STL.128 [R1+0x2b0], RZ ;  /* 0x0002b0ff01007387 */ /* 0x0005e20000100c00 */
[----:B-1----:R-:W-:-:S03]  /*6bb0*/  @P1 SHF.R.U32.HI R3, RZ, R7, R0 ;  /* 0x00000007ff031219 */ /* 0x002fc60000011600 */
[----:B------:R2:W-:Y:S04]  /*6bc0*/  STL.128 [R1+0x2c0], RZ ;  /* 0x0002c0ff01007387 */ /* 0x0005e80000100c00 */
[----:B------:R2:W-:Y:S01]  /*6bd0*/  STL.128 [R1+0x2d0], RZ ;  /* 0x0002d0ff01007387 */ /* 0x0005e20000100c00 */
[----:B0-----:R-:W-:-:S03]  /*6be0*/  ISETP.GE.AND P6, PT, R5, 0x1, PT ;  /* 0x000000010500780c */ /* 0x001fc60003fc6270 */
        /* <DEDUP_REMOVED lines=21> */
[----:B------:R-:W0:Y:S01]  /*6d40*/  FENCE.VIEW.ASYNC.G ;  /* 0x00000000000073c6 */ /* 0x000e220000000100 */
[----:B------:R-:W-:Y:S05]  /*6d50*/  WARPSYNC.ALL ;  /* 0x0000000000007948 */ /* 0x000fea0003800000 */
[----:B0-----:R-:W-:Y:S06]  /*6d60*/  BAR.ARV 0xc, 0x180 ;  /* 0x0306000000007b1d */ /* 0x001fec0000002000 */
.L_x_11937:
[----:B------:R-:W-:Y:S02]  /*6d70*/  IMAD.IADD R3, R210, 0x1, R3 ;  /* 0x00000001d2037824 */ /* 0x000fe400078e0203 */
[----:B------:R-:W-:Y:S02]  /*6d80*/  IMAD.X R48, RZ, RZ, UR45, P2 ;  /* 0x0000002dff307e24 */ /* 0x000fe400090e06ff */
[----:B------:R-:W-:Y:S02]  /*6d90*/  IMAD.X R44, RZ, RZ, UR45, P3 ;  /* 0x0000002dff2c7e24 */ /* 0x000fe400098e06ff */
[----:B------:R-:W-:Y:S02]  /*6da0*/  IMAD.X R43, RZ, RZ, UR45, P4 ;  /* 0x0000002dff2b7e24 */ /* 0x000fe4000a0e06ff */
[----:B------:R-:W-:Y:S02]  /*6db0*/  IMAD.X R73, RZ, RZ, UR45, P5 ;  /* 0x0000002dff497e24 */ /* 0x000fe4000a8e06ff */
        /* <DEDUP_REMOVED lines=13> */
.L_x_11940:
[----:B------:R-:W-:-:S13]  /*6e90*/  ISETP.NE.AND P0, PT, R5, 0x1, PT ;  /* 0x000000010500780c */ /* 0x000fda0003f05270 */
[----:B------:R-:W0:Y:S02]  /*6ea0*/  @P0 LDC.64 R6, c[0x0][0x9e8] ;  /* 0x00027a00ff060b82 */ /* 0x000e240000000a00 */
[----:B0-----:R-:W-:-:S05]  /*6eb0*/  @P0 IMAD.HI.U32 R6, R0, R6, RZ ;  /* 0x0000000600060227 */ /* 0x001fca00078e00ff */
[----:B------:R-:W-:-:S07]  /*6ec0*/  @P0 SHF.R.U32.HI R0, RZ, R7, R6 ;  /* 0x00000007ff000219 */ /* 0x000fce0000011606 */
.L_x_11941:
[----:B------:R-:W-:Y:S05]  /*6ed0*/  BSYNC B0 ;  /* 0x0000000000007941 */ /* 0x000fea0003800000 */
.L_x_11939:
[----:B------:R-:W-:-:S05]  /*6ee0*/  IMAD R3, R0, R5, R5 ;  /* 0x0000000500037224 */ /* 0x000fca00078e0205 */
[----:B------:R-:W-:-:S07]  /*6ef0*/  VIMNMX R4, R4, R3, PT ;  /* 0x0000000304047248 */ /* 0x000fce0003fe0100 */
.L_x_11938:
[----:B------:R-:W0:Y:S01]  /*6f00*/  @P1 LDC R0, c[0x0][0x44c] ;  /* 0x00011300ff001b82 */ /* 0x000e220000000800 */
[----:B------:R-:W-:Y:S01]  /*6f10*/  VIADD R4, R4, 0x5f ;  /* 0x0000005f04047836 */ /* 0x000fe20000000000 */
[----:B------:R-:W-:-:S03]  /*6f20*/  ULDC UR4, c[0x0][0x9dc] ;  /* 0x0002770000047ab9 */ /* 0x000fc60000000800 */
[----:B------:R-:W-:-:S03]  /*6f30*/  IMAD.HI R4, R4, 0x2aaaaaab, RZ ;  /* 0x2aaaaaab04047827 */ /* 0x000fc600078e02ff */
[----:B------:R-:W1:Y:S02]  /*6f40*/  @P1 LDC R7, c[0x0][0x450] ;  /* 0x00011400ff071b82 */ /* 0x000e640000000800 */
[----:B------:R-:W-:-:S04]  /*6f50*/  SHF.R.U32.HI R3, RZ, 0x1f, R4 ;  /* 0x0000001fff037819 */ /* 0x000fc80000011604 */
[----:B------:R-:W-:-:S04]  /*6f60*/  LEA.HI.SX32 R4, R4, R3, 0x1c ;  /* 0x0000000304047211 */ /* 0x000fc800078fe2ff */
[----:B------:R-:W-:Y:S01]  /*6f70*/  VIMNMX R47, R47, R4, PT ;  /* 0x000000042f2f7248 */ /* 0x000fe20003fe0100 */
[----:B0-----:R-:W-:-:S04]  /*6f80*/  @P1 IMAD.HI.U32 R6, R203, R0, RZ ;  /* 0x00000000cb061227 */ /* 0x001fc800078e00ff */
[----:B------:R-:W-:Y:S01]  /*6f90*/  IMAD.MOV.U32 R0, RZ, RZ, R203 ;  /* 0x000000ffff007224 */ /* 0x000fe200078e00cb */
        /* <DEDUP_REMOVED lines=14> */
.L_x_11944:
[----:B------:R-:W-:-:S13]  /*7080*/  ISETP.NE.AND P0, PT, R5, 0x1, PT ;  /* 0x000000010500780c */ /* 0x000fda0003f05270 */
[----:B------:R-:W0:Y:S02]  /*7090*/  @P0 LDC.64 R6, c[0x0][0x9e8] ;  /* 0x00027a00ff060b82 */ /* 0x000e240000000a00 */
[----:B0-----:R-:W-:-:S05]  /*70a0*/  @P0 IMAD.HI.U32 R6, R0, R6, RZ ;  /* 0x0000000600060227 */ /* 0x001fca00078e00ff */
[----:B------:R-:W-:-:S07]  /*70b0*/  @P0 SHF.R.U32.HI R0, RZ, R7, R6 ;  /* 0x00000007ff000219 */ /* 0x000fce0000011606 */
.L_x_11945:
[----:B------:R-:W-:Y:S05]  /*70c0*/  BSYNC B0 ;  /* 0x0000000000007941 */ /* 0x000fea0003800000 */
.L_x_11943:
[----:B------:R-:W-:-:S05]  /*70d0*/  IMAD R0, R0, R5, RZ ;  /* 0x0000000500007224 */ /* 0x000fca00078e02ff */
[----:B------:R-:W-:-:S07]  /*70e0*/  VIMNMX R3, R3, R0, !PT ;  /* 0x0000000003037248 */ /* 0x000fce0007fe0100 */
.L_x_11942:
        /* <DEDUP_REMOVED lines=39> */
.L_x_11947:
[----:B------:R-:W-:Y:S05]  /*7360*/  BSYNC B0 ;  /* 0x0000000000007941 */ /* 0x000fea0003800000 */
.L_x_11946:
[----:B------:R-:W-:Y:S01]  /*7370*/  IMAD R195, R209, R206, R195 ;  /* 0x000000ced1c37224 */ /* 0x000fe200078e02c3 */
[----:B------:R-:W-:-:S04]  /*7380*/  PLOP3.LUT P0, PT, PT, PT, PT, 0x80, 0x0 ;  /* 0x000000000000781c */ /* 0x000fc80003f0f070 */
[----:B------:R-:W-:-:S04]  /*7390*/  VIADDMNMX R206, R195, R206, R47, PT ;  /* 0x000000cec3ce7246 */ /* 0x000fc8000380012f */
[----:B------:R-:W-:-:S13]  /*73a0*/  ISETP.GT.AND P1, PT, R206, R195, PT ;  /* 0x000000c3ce00720c */ /* 0x000fda0003f24270 */
[----:B------:R-:W-:Y:S05]  /*73b0*/  @!P1 BRA `(.L_x_11948) ;  /* 0x0000018400f89947 */ /* 0x000fea0003800000 */
[----:B------:R0:W-:Y:S01]  /*73c0*/  STL.64 [R1+0x58], RZ ;  /* 0x000058ff01007387 */ /* 0x0001e20000100a00 */
[----:B------:R-:W-:Y:S01]  /*73d0*/  IMAD.U32 R39, RZ, RZ, UR44 ;  /* 0x0000002cff277e24 */ /* 0x000fe2000f8e00ff */
[----:B------:R-:W-:Y:S01]  /*73e0*/  UMOV UR4, 0xffffffff ;  /* 0xffffffff00047882 */ /* 0x000fe20000000000 */
[----:B------:R-:W-:Y:S02]  /*73f0*/  IMAD.U32 R40, RZ, RZ, UR44 ;  /* 0x0000002cff287e24 */ /* 0x000fe4000f8e00ff */
[----:B------:R-:W-:Y:S01]  /*7400*/  IMAD.U32 R33, RZ, RZ, UR44 ;  /* 0x0000002cff217e24 */ /* 0x000fe2000f8e00ff */
[----:B------:R-:W-:Y:S01]  /*7410*/  IADD3 R39, P0, R39, 0x78, RZ ;  /* 0x0000007827277810 */ /* 0x000fe20007f1e0ff */
[----:B------:R-:W-:Y:S01]  /*7420*/  IMAD.U32 R32, RZ, RZ, UR44 ;  /* 0x0000002cff207e24 */ /* 0x000fe2000f8e00ff */
[----:B------:R-:W-:Y:S01]  /*7430*/  IADD3 R40, P1, R40, 0x70, RZ ;  /* 0x0000007028287810 */ /* 0x000fe20007f3e0ff */
[----:B------:R-:W-:Y:S01]  /*7440*/  IMAD.U32 R24, RZ, RZ, UR44 ;  /* 0x0000002cff187e24 */ /* 0x000fe2000f8e00ff */
[----:B------:R-:W-:Y:S01]  /*7450*/  IADD3 R33, P2, R33, 0x68, RZ ;  /* 0x0000006821217810 */ /* 0x000fe20007f5e0ff */
[----:B------:R-:W-:Y:S01]  /*7460*/  IMAD.X R50, RZ, RZ, UR45, P0 ;  /* 0x0000002dff327e24 */ /* 0x000fe200080e06ff */
[----:B------:R-:W-:Y:S01]  /*7470*/  IADD3 R32, P3, R32, 0x60, RZ ;  /* 0x0000006020207810 */ /* 0x000fe20007f7e0ff */
[----:B------:R-:W-:Y:S01]  /*7480*/  IMAD.X R51, RZ, RZ, UR45, P1 ;  /* 0x0000002dff337e24 */ /* 0x000fe200088e06ff */
[----:B------:R-:W-:Y:S01]  /*7490*/  IADD3 R24, P4, R24, 0x58, RZ ;  /* 0x0000005818187810 */ /* 0x000fe20007f9e0ff */
[----:B------:R-:W-:-:S02]  /*74a0*/  IMAD.X R42, RZ, RZ, UR45, P2 ;  /* 0x0000002dff2a7e24 */ /* 0x000fc400090e06ff */
[----:B------:R-:W-:Y:S02]  /*74b0*/  IMAD.X R41, RZ, RZ, UR45, P3 ;  /* 0x0000002dff297e24 */ /* 0x000fe400098e06ff */
[----:B------:R-:W-:Y:S01]  /*74c0*/  IMAD.X R25, RZ, RZ, UR45, P4 ;  /* 0x0000002dff197e24 */ /* 0x000fe2000a0e06ff */
[----:B0-----:R-:W-:Y:S07]  /*74d0*/  BRA.DIV UR4, `(.L_x_11949) ;  /* 0x0000025e04e47947 */ /* 0x001fee000b800000 */
[----:B------:R-:W0:Y:S02]  /*74e0*/  S2R R0, SR_TID.X ;  /* 0x0000000000007919 */ /* 0x000e240000002100 */
[C---:B0-----:R-:W-:Y:S02]  /*74f0*/  VIADD R3, R0.reuse, 0xffffff80 ;  /* 0xffffff8000037836 */ /* 0x041fe40000000000 */
[----:B------:R-:W-:-:S05]  /*7500*/  VIADD R0, R0, 0xffffff80 ;  /* 0xffffff8000007836 */ /* 0x000fca0000000000 */
[----:B------:R-:W-:-:S04]  /*7510*/  SHF.R.S32.HI R0, RZ, 0x1f, R0 ;  /* 0x0000001fff007819 */ /* 0x000fc80000011400 */
[----:B------:R-:W-:-:S04]  /*7520*/  LEA.HI R0, R0, R3, RZ, 0x7 ;  /* 0x0000000300007211 */ /* 0x000fc800078f38ff */
[----:B------:R-:W-:-:S05]  /*7530*/  SHF.R.S32.HI R0, RZ, 0x7, R0 ;  /* 0x00000007ff007819 */ /* 0x000fca0000011400 */
[----:B------:R0:W1:Y:S02]  /*7540*/  SHFL.IDX PT, R14, R0, RZ, 0x1f ;  /* 0x00001fff000e7589 */ /* 0x00006400000e0000 */
.L_x_12278:
[----:B01----:R-:W-:Y:S01]  /*7550*/  LEA.HI R0, R14, R14, RZ, 0x1 ;  /* 0x0000000e0e007211 */ /* 0x003fe200078f08ff */
[C---:B------:R-:W-:Y:S01]  /*7560*/  VIADD R26, R2.reuse, 0x18400 ;  /* 0x00018400021a7836 */ /* 0x040fe20000000000 */
[----:B------:R-:W-:Y:S01]  /*7570*/  STL.128 [R1+0x90], RZ ;  /* 0x000090ff01007387 */ /* 0x000fe20000100c00 */
[----:B------:R-:W-:Y:S01]  /*7580*/  VIADD R7, R2, 0x400 ;  /* 0x0000040002077836 */ /* 0x000fe20000000000 */
[----:B------:R-:W-:Y:S01]  /*7590*/  LOP3.LUT R3, R0, 0x1e, RZ, 0xc0, !PT ;  /* 0x0000001e00037812 */ /* 0x000fe200078ec0ff */
[----:B------:R-:W-:Y:S01]  /*75a0*/  VIADD R0, R2, 0x1c400 ;  /* 0x0001c40002007836 */ /* 0x000fe20000000000 */
[----:B------:R-:W-:Y:S01]  /*75b0*/  STL.128 [R1+0xa0], RZ ;  /* 0x0000a0ff01007387 */ /* 0x000fe20000100c00 */
[----:B------:R-:W-:Y:S01]  /*75c0*/  IMAD.MOV.U32 R4, RZ, RZ, 0x1 ;  /* 0x00000001ff047424 */ /* 0x000fe200078e00ff */
[----:B------:R-:W-:Y:S01]  /*75d0*/  SHF.R.U32.HI R7, RZ, 0x4, R7 ;  /* 0x00000004ff077819 */ /* 0x000fe20000011607 */
[----:B------:R-:W-:Y:S01]  /*75e0*/  IMAD.IADD R3, R14, 0x1, -R3 ;  /* 0x000000010e037824 */ /* 0x000fe200078e0a03 */
[----:B------:R-:W-:Y:S01]  /*75f0*/  SHF.R.U32.HI R0, RZ, 0x4, R0 ;  /* 0x00000004ff007819 */ /* 0x000fe20000011600 */
[----:B------:R-:W-:Y:S01]  /*7600*/  IMAD.MOV.U32 R5, RZ, RZ, RZ ;  /* 0x000000ffff057224 */ /* 0x000fe200078e00ff */
[----:B------:R-:W-:Y:S01]  /*7610*/  LOP3.LUT R8, R7, 0x3fff, RZ, 0xc0, !PT ;  /* 0x00003fff07087812 */ /* 0x000fe200078ec0ff */
[----:B------:R-:W-:Y:S01]  /*7620*/  IMAD R3, R3, 0x2000, R26 ;  /* 0x0000200003037824 */ /* 0x000fe200078e021a */
[----:B------:R-:W-:Y:S01]  /*7630*/  LOP3.LUT R0, R0, 0x3fff, RZ, 0xc0, !PT ;  /* 0x00003fff00007812 */ /* 0x000fe200078ec0ff */
[----:B------:R-:W-:Y:S01]  /*7640*/  IMAD.MOV.U32 R6, RZ, RZ, 0x1 ;  /* 0x00000001ff067424 */ /* 0x000fe200078e00ff */
[----:B------:R-:W-:Y:S01]  /*7650*/  LOP3.LUT R8, R8, 0x3000000, RZ, 0xfc, !PT ;  /* 0x0300000008087812 */ /* 0x000fe200078efcff */
[----:B------:R-:W-:Y:S01]  /*7660*/  IMAD.MOV.U32 R7, RZ, RZ, RZ ;  /* 0x000000ffff077224 */ /* 0x000fe200078e00ff */
[----:B------:R-:W-:Y:S01]  /*7670*/  SHF.R.U32.HI R3, RZ, 0x4, R3 ;  /* 0x00000004ff037819 */ /* 0x000fe20000011603 */
[----:B------:R-:W-:Y:S01]  /*7680*/  IMAD.MOV.U32 R9, RZ, RZ, 0x40000040 ;  /* 0x40000040ff097424 */ /* 0x000fe200078e00ff */
[----:B------:R-:W-:Y:S01]  /*7690*/  LOP3.LUT R0, R0, 0x10000, RZ, 0xfc, !PT ;  /* 0x0001000000007812 */ /* 0x000fe200078efcff */
[----:B------:R-:W-:Y:S01]  /*76a0*/  STL.128 [R1+0xb0], RZ ;  /* 0x0000b0ff01007387 */ /* 0x000fe20000100c00 */
[----:B------:R-:W-:Y:S01]  /*76b0*/  LOP3.LUT R3, R3, 0x3fff, RZ, 0xc0, !PT ;  /* 0x00003fff03037812 */ /* 0x000fe200078ec0ff */
[----:B----4-:R-:W-:Y:S01]  /*76c0*/  IMAD.U32 R37, RZ, RZ, UR44 ;  /* 0x0000002cff257e24 */ /* 0x010fe2000f8e00ff */
[----:B------:R-:W-:Y:S01]  /*76d0*/  LOP3.LUT P0, RZ, R26, 0x1bf, RZ, 0xc0, !PT ;  /* 0x000001bf1aff7812 */ /* 0x000fe2000780c0ff */
[----:B------:R0:W-:Y:S01]  /*76e0*/  STL.128 [R1+0x60], R4 ;  /* 0x0000600401007387 */ /* 0x0001e20000100c00 */
[----:B------:R-:W-:Y:S01]  /*76f0*/  LOP3.LUT R3, R3, 0x10000, RZ, 0xfc, !PT ;  /* 0x0001000003037812 */ /* 0x000fe200078efcff */
[----:B------:R-:W-:Y:S01]  /*7700*/  BSSY B6, `(.L_x_11950) ;  /* 0x000001d000067945 */ /* 0x000fe20003800000 */
[----:B------:R-:W-:Y:S01]  /*7710*/  IADD3 R37, P1, R37, 0x90, RZ ;  /* 0x0000009025257810 */ /* 0x000fe20007f3e0ff */
[----:B------:R1:W-:Y:S04]  /*7720*/  STL.64 [R1+0x80], R8 ;  /* 0x0000800801007387 */ /* 0x0003e80000100a00 */
[----:B------:R1:W-:Y:S01]  /*7730*/  STL.128 [R1+0xc0], RZ ;  /* 0x0000c0ff01007387 */ /* 0x0003e20000100c00 */
[----:B------:R-:W-:-:S03]  /*7740*/  IMAD.X R36, RZ, RZ, UR45, P1 ;  /* 0x0000002dff247e24 */ /* 0x000fc600088e06ff */
[----:B------:R1:W-:Y:S01]  /*7750*/  STL.128 [R1+0xd0], RZ ;  /* 0x0000d0ff01007387 */ /* 0x0003e20000100c00 */
[----:B0-----:R-:W-:-:S03]  /*7760*/  IMAD.MOV.U32 R6, RZ, RZ, R0 ;  /* 0x000000ffff067224 */ /* 0x001fc600078e0000 */
[----:B------:R1:W-:Y:S01]  /*7770*/  STL.128 [R1+0xe0], RZ ;  /* 0x0000e0ff01007387 */ /* 0x0003e20000100c00 */
[----:B------:R-:W-:Y:S02]  /*7780*/  IMAD.MOV.U32 R7, RZ, RZ, 0x40000040 ;  /* 0x40000040ff077424 */ /* 0x000fe400078e00ff */
[----:B------:R-:W-:Y:S02]  /*7790*/  IMAD.MOV.U32 R4, RZ, RZ, R3 ;  /* 0x000000ffff047224 */ /* 0x000fe400078e0003 */
[----:B------:R-:W-:-:S05]  /*77a0*/  IMAD.MOV.U32 R5, RZ, RZ, 0x40000040 ;  /* 0x40000040ff057424 */ /* 0x000fca00078e00ff */
[----:B------:R1:W-:Y:S01]  /*77b0*/  STL.128 [R1+0x70], R4 ;  /* 0x0000700401007387 */ /* 0x0003e20000100c00 */
[----:B------:R-:W-:Y:S05]  /*77c0*/  @!P0 BRA `(.L_x_11951) ;  /* 0x0000000000408947 */ /* 0x000fea0003800000 */
[----:B------:R-:W-:Y:S01]  /*77d0*/  MOV R14, 0x0 ;  /* 0x00000000000e7802 */ /* 0x000fe20000000f00 */
[----:B------:R-:W-:Y:S01]  /*77e0*/  ULDC.64 UR4, c[0x4][0xf0] ;  /* 0x01003c0000047ab9 */ /* 0x000fe20000000a00 */
[----:B------:R-:W-:Y:S01]  /*77f0*/  ULDC.64 UR6, c[0x4][0xf8] ;  /* 0x01003e0000067ab9 */ /* 0x000fe20000000a00 */
[----:B-1----:R-:W-:Y:S02]  /*7800*/  IMAD.U32 R4, RZ, RZ, UR4 ;  /* 0x00000004ff047e24 */ /* 0x002fe4000f8e00ff */
        /* <DEDUP_REMOVED lines=11> */
[----:B0-2--5:R-:W-:Y:S05]  /*78c0*/  CALL.ABS.NOINC R14 ;  /* 0x000000000e007343 */ /* 0x025fea0003c00000 */
.L_x_11951:
[----:B------:R-:W-:Y:S05]  /*78d0*/  BSYNC B6 ;  /* 0x0000000000067941 */ /* 0x000fea0003800000 */
.L_x_11950:
[----:B-1----:R-:W0:Y:S01]  /*78e0*/  LDC.64 R6, c[0x0][0x9e0] ;  /* 0x00027800ff067b82 */ /* 0x002e220000000a00 */
[----:B------:R-:W1:Y:S01]  /*78f0*/  S2R R20, SR_TID.X ;  /* 0x0000000000147919 */ /* 0x000e620000002100 */
[----:B------:R-:W-:Y:S01]  /*7900*/  UIADD3 UR4, UP0, UR44, 0xf0, URZ ;  /* 0x000000f02c047890 */ /* 0x000fe2000ff1e03f */
[----:B------:R-:W-:Y:S01]  /*7910*/  IMAD.MOV.U32 R4, RZ, RZ, RZ ;  /* 0x000000ffff047224 */ /* 0x000fe200078e00ff */
[----:B------:R-:W-:Y:S02]  /*7920*/  STL.64 [R1+0x100], R24 ;  /* 0x0001001801007387 */ /* 0x000fe40000100a00 */
[----:B------:R-:W-:Y:S01]  /*7930*/  UIADD3.X UR5, URZ, UR45, URZ, UP0, !UPT ;  /* 0x0000002d3f057290 */ /* 0x000fe200087fe43f */
[----:B------:R-:W-:Y:S01]  /*7940*/  IMAD.U32 R3, RZ, RZ, UR44 ;  /* 0x0000002cff037e24 */ /* 0x000fe2000f8e00ff */
[----:B------:R-:W3:Y:S01]  /*7950*/  LDC.64 R12, c[0x0][0x9e8] ;  /* 0x00027a00ff0c7b82 */ /* 0x000ee20000000a00 */
[----:B------:R-:W-:Y:S01]  /*7960*/  IMAD.U32 R10, RZ, RZ, UR4 ;  /* 0x00000004ff0a7e24 */ /* 0x000fe2000f8e00ff */
[----:B------:R-:W-:Y:S01]  /*7970*/  STL.64 [R1+0xf0], R196 ;  /* 0x0000f0c401007387 */ /* 0x000fe20000100a00 */
[----:B------:R-:W-:Y:S01]  /*7980*/  ULDC UR4, c[0x0][0x3f4] ;  /* 0x0000fd0000047ab9 */ /* 0x000fe20000000800 */
[----:B------:R-:W-:Y:S01]  /*7990*/  IMAD.U32 R11, RZ, RZ, UR5 ;  /* 0x00000005ff0b7e24 */ /* 0x000fe2000f8e00ff */
[----:B------:R-:W-:Y:S01]  /*79a0*/  ISETP.LT.AND P0, PT, RZ, UR4, PT ;  /* 0x00000004ff007c0c */ /* 0x000fe2000bf01270 */
[----:B------:R-:W-:Y:S01]  /*79b0*/  STL.U8 [R1+0x108], RZ ;  /* 0x000108ff01007387 */ /* 0x000fe20000100000 */
[----:B------:R-:W-:Y:S01]  /*79c0*/  IMAD.U32 R52, RZ, RZ, UR44 ;  /* 0x0000002cff347e24 */ /* 0x000fe2000f8e00ff */
[----:B------:R-:W4:Y:S02]  /*79d0*/  LDC.64 R8, c[0x0][0x448] ;  /* 0x00011200ff087b82 */ /* 0x000f240000000a00 */
[----:B------:R-:W-:Y:S02]  /*79e0*/  STL.64 [R1+0xf8], R10 ;  /* 0x0000f80a01007387 */ /* 0x000fe40000100a00 */
[----:B------:R-:W-:-:S02]  /*79f0*/  IADD3 R52, P3, R52, 0x108, RZ ;  /* 0x0000010834347810 */ /* 0x000fc40007f7e0ff */
[----:B------:R-:W-:Y:S02]  /*7a00*/  STL.U8 [R1+0x13c], RZ ;  /* 0x00013cff01007387 */ /* 0x000fe40000100000 */
[----:B------:R-:W2:Y:S01]  /*7a10*/  LDC R14, c[0x0][0x450] ;  /* 0x00011400ff0e7b82 */ /* 0x000ea20000000800 */
[----:B0-----:R-:W-:Y:S02]  /*7a20*/  IMAD.MOV.U32 R31, RZ, RZ, R6 ;  /* 0x000000ffff1f7224 */ /* 0x001fe400078e0006 */
[----:B------:R-:W-:Y:S02]  /*7a30*/  IMAD.MOV.U32 R5, RZ, RZ, R7 ;  /* 0x000000ffff057224 */ /* 0x000fe400078e0007 */
[----:B------:R-:W-:-:S03]  /*7a40*/  IMAD.X R54, RZ, RZ, UR45, P3 ;  /* 0x0000002dff367e24 */ /* 0x000fc600098e06ff */
[----:B------:R-:W0:Y:S01]  /*7a50*/  LDC R30, c[0x0][0x9dc] ;  /* 0x00027700ff1e7b82 */ /* 0x000e220000000800 */
[----:B---3--:R-:W-:Y:S02]  /*7a60*/  IMAD.MOV.U32 R6, RZ, RZ, R12 ;  /* 0x000000ffff067224 */ /* 0x008fe400078e000c */
[----:B------:R-:W-:Y:S02]  /*7a70*/  IMAD.MOV.U32 R7, RZ, RZ, R13 ;  /* 0x000000ffff077224 */ /* 0x000fe400078e000d */
[----:B-1----:R-:W-:-:S03]  /*7a80*/  VIADD R0, R20, 0xffffff80 ;  /* 0xffffff8014007836 */ /* 0x002fc60000000000 */
[----:B------:R-:W-:Y:S04]  /*7a90*/  STL.128 [R1+0x120], R4 ;  /* 0x0001200401007387 */ /* 0x000fe80000100c00 */
[----:B----4-:R-:W-:Y:S04]  /*7aa0*/  STL.64 [R1+0x130], R8 ;  /* 0x0001300801007387 */ /* 0x010fe80000100a00 */
[----:B--2---:R-:W-:Y:S04]  /*7ab0*/  STL [R1+0x138], R14 ;  /* 0x0001380e01007387 */ /* 0x004fe80000100800 */
[----:B------:R1:W-:Y:S04]  /*7ac0*/  STL [R1+0x10c], R0 ;  /* 0x00010c0001007387 */ /* 0x0003e80000100800 */
[----:B0-----:R0:W-:Y:S01]  /*7ad0*/  STL.128 [R1+0x110], R28 ;  /* 0x0001101c01007387 */ /* 0x0011e20000100c00 */
[----:B-1----:R-:W-:-:S02]  /*7ae0*/  IMAD.U32 R0, RZ, RZ, UR44 ;  /* 0x0000002cff007e24 */ /* 0x002fc4000f8e00ff */
[----:B0-----:R-:W-:Y:S01]  /*7af0*/  IMAD.U32 R31, RZ, RZ, UR44 ;  /* 0x0000002cff1f7e24 */ /* 0x001fe2000f8e00ff */
[----:B------:R-:W-:Y:S02]  /*7b00*/  IADD3 R30, P1, R3, 0x13c, RZ ;  /* 0x0000013c031e7810 */ /* 0x000fe40007f3e0ff */
[----:B------:R-:W-:Y:S02]  /*7b10*/  IADD3 R29, P2, R0, 0x10c, RZ ;  /* 0x0000010c001d7810 */ /* 0x000fe40007f5e0ff */
[----:B------:R-:W-:Y:S01]  /*7b20*/  IADD3 R31, P4, R31, 0xf8, RZ ;  /* 0x000000f81f1f7810 */ /* 0x000fe20007f9e0ff */
[----:B------:R-:W-:Y:S02]  /*7b30*/  IMAD.X R49, RZ, RZ, UR45, P1 ;  /* 0x0000002dff317e24 */ /* 0x000fe400088e06ff */
[----:B------:R-:W-:Y:S02]  /*7b40*/  IMAD.X R45, RZ, RZ, UR45, P2 ;  /* 0x0000002dff2d7e24 */ /* 0x000fe400090e06ff */
[----:B------:R-:W-:Y:S01]  /*7b50*/  IMAD.X R53, RZ, RZ, UR45, P4 ;  /* 0x0000002dff357e24 */ /* 0x000fe2000a0e06ff */
[----:B------:R-:W-:Y:S07]  /*7b60*/  @P0 BRA `(.L_x_11952) ;  /* 0x0000000000400947 */ /* 0x000fee0003800000 */
[----:B------:R-:W-:-:S04]  /*7b70*/  ULEA.HI UR4, UR37, UR37, URZ, 0x1 ;  /* 0x0000002525047291 */ /* 0x000fc8000f8f083f */
[----:B------:R-:W-:-:S04]  /*7b80*/  ULOP3.LUT UR4, UR4, 0xfffffffe, URZ, 0xc0, !UPT ;  /* 0xfffffffe04047892 */ /* 0x000fc8000f8ec03f */
[----:B------:R-:W-:-:S06]  /*7b90*/  UIADD3 UR4, UR37, -UR4, URZ ;  /* 0x8000000425047290 */ /* 0x000fcc000fffe03f */
[----:B------:R-:W-:-:S05]  /*7ba0*/  IMAD.U32 R3, RZ, RZ, UR4 ;  /* 0x00000004ff037e24 */ /* 0x000fca000f8e00ff */
[----:B------:R-:W-:-:S04]  /*7bb0*/  SHF.L.U32 R3, R3, 0x1f, RZ ;  /* 0x0000001f03037819 */ /* 0x000fc800000006ff */
[----:B------:R0:W1:Y:S03]  /*7bc0*/  SYNCS.PHASECHK.TRANS64.TRYWAIT P0, [R2+URZ+0x22800], R3 ;  /* 0x02280003020075a7 */ /* 0x000066000800017f */
[----:B-1----:R-:W-:Y:S05]  /*7bd0*/  @!P0 NANOSLEEP.SYNCS 0x989680 ;  /* 0x009896800000895d */ /* 0x002fea0003900000 */
[----:B------:R-:W1:Y:S01]  /*7be0*/  @!P0 SYNCS.PHASECHK.TRANS64 P0, [R2+URZ+0x22800], R3 ;  /* 0x02280003020085a7 */ /* 0x000e62000800007f */
[----:B------:R-:W-:Y:S04]  /*7bf0*/  BSSY B0, `(.L_x_11953) ;  /* 0x0000006000007945 */ /* 0x000fe80003800000 */
[----:B-1----:R-:W-:Y:S05]  /*7c00*/  @P0 BRA `(.L_x_11954) ;  /* 0x0000000000100947 */ /* 0x002fea0003800000 */
.L_x_11955:
[----:B-1----:R1:W2:Y:S02]  /*7c10*/  SYNCS.PHASECHK.TRANS64.TRYWAIT P0, [R2+URZ+0x22800], R3 ;  /* 0x02280003020075a7 */ /* 0x0022a4000800017f */
[----:B--2---:R-:W-:Y:S05]  /*7c20*/  @!P0 NANOSLEEP.SYNCS 0x989680 ;  /* 0x009896800000895d */ /* 0x004fea0003900000 */
[----:B------:R-:W2:Y:S02]  /*7c30*/  @!P0 SYNCS.PHASECHK.TRANS64 P0, [R2+URZ+0x22800], R3 ;  /* 0x02280003020085a7 */ /* 0x000ea4000800007f */
[----:B--2---:R-:W-:Y:S05]  /*7c40*/  @!P0 BRA `(.L_x_11955) ;  /* 0xfffffffc00f08947 */ /* 0x004fea000383ffff */
.L_x_11954:
[----:B------:R-:W-:Y:S05]  /*7c50*/  BSYNC B0 ;  /* 0x0000000000007941 */ /* 0x000fea0003800000 */
.L_x_11953:
[----:B------:R-:W-:Y:S05]  /*7c60*/  BRA `(.L_x_11956) ;  /* 0x0000002c00107947 */ /* 0x000fea0003800000 */
.L_x_11952:
[----:B------:R-:W-:Y:S01]  /*7c70*/  LOP3.LUT P0, RZ, R26, 0x3ff, RZ, 0xc0, !PT ;  /* 0x000003ff1aff7812 */ /* 0x000fe2000780c0ff */
[----:B------:R-:W-:Y:S01]  /*7c80*/  ULDC.64 UR4, c[0x0][0x3f8] ;  /* 0x0000fe0000047ab9 */ /* 0x000fe20000000a00 */
[----:B-----5:R-:W-:Y:S01]  /*7c90*/  SHF.R.S32.HI R0, RZ, 0x1f, R46 ;  /* 0x0000001fff007819 */ /* 0x020fe2000001142e */
[----:B------:R-:W-:Y:S01]  /*7ca0*/  ULDC.64 UR6, c[0x0][0x408] ;  /* 0x0001020000067ab9 */ /* 0x000fe20000000a00 */
[----:B------:R-:W-:Y:S01]  /*7cb0*/  IMAD.WIDE.U32 R24, R46, UR4, RZ ;  /* 0x000000042e187c25 */ /* 0x000fe2000f8e00ff */
[----:B------:R-:W-:Y:S03]  /*7cc0*/  BSSY B6, `(.L_x_11957) ;  /* 0x0000019000067945 */ /* 0x000fe60003800000 */
        /* <DEDUP_REMOVED lines=24> */
.L_x_11958:
[----:B------:R-:W-:Y:S05]  /*7e50*/  BSYNC B6 ;  /* 0x0000000000067941 */ /* 0x000fea0003800000 */
.L_x_11957:
        /* <DEDUP_REMOVED lines=39> */
.L_x_12284:
        /* <DEDUP_REMOVED lines=31> */
.L_x_11963:
[----:B------:R-:W-:Y:S05]  /*82c0*/  BSYNC B1 ;  /* 0x0000000000017941 */ /* 0x000fea0003800000 */
.L_x_11962:
[----:B-1---5:R-:W-:Y:S01]  /*82d0*/  IMAD.MOV.U32 R3, RZ, RZ, R24 ;  /* 0x000000ffff037224 */ /* 0x022fe200078e0018 */
[----:B------:R-:W-:Y:S01]  /*82e0*/  UMOV UR4, 0xffffffff ;  /* 0xffffffff00047882 */ /* 0x000fe20000000000 */
[----:B------:R-:W-:Y:S01]  /*82f0*/  IMAD.MOV.U32 R4, RZ, RZ, R25 ;  /* 0x000000ffff047224 */ /* 0x000fe200078e0019 */
[----:B----4-:R-:W-:Y:S01]  /*8300*/  CS2R R8, SRZ ;  /* 0x0000000000087805 */ /* 0x010fe2000001ff00 */
[----:B------:R-:W-:Y:S01]  /*8310*/  IMAD.MOV.U32 R5, RZ, RZ, R26 ;  /* 0x000000ffff057224 */ /* 0x000fe200078e001a */
[----:B------:R-:W-:Y:S01]  /*8320*/  PRMT R59, R3, 0x7610, R59 ;  /* 0x00007610033b7816 */ /* 0x000fe2000000003b */
[----:B--2---:R-:W-:Y:S01]  /*8330*/  IMAD.MOV.U32 R6, RZ, RZ, R27 ;  /* 0x000000ffff067224 */ /* 0x004fe200078e001b */
        /* <DEDUP_REMOVED lines=11> */
[----:B------:R-:W-:Y:S06]  /*83f0*/  BRA.DIV UR4, `(.L_x_11964) ;  /* 0x0000025204d07947 */ /* 0x000fec000b800000 */
[----:B------:R1:W2:Y:S04]  /*8400*/  SHFL.IDX PT, R3, R55, 0x1, 0x1c1f ;  /* 0x003c1f0037037f89 */ /* 0x0002a800000e0000 */
[----:B------:R1:W4:Y:S04]  /*8410*/  SHFL.IDX PT, R6, R10, 0x1, 0x1c1f ;  /* 0x003c1f000a067f89 */ /* 0x00032800000e0000 */
[----:B---3--:R1:W3:Y:S04]  /*8420*/  SHFL.IDX PT, R7, R57, 0x1, 0x1c1f ;  /* 0x003c1f0039077f89 */ /* 0x0082e800000e0000 */
[----:B------:R1:W0:Y:S02]  /*8430*/  SHFL.IDX PT, R28, R56, 0x1, 0x1c1f ;  /* 0x003c1f00381c7f89 */ /* 0x00022400000e0000 */
.L_x_12290:
[----:B------:R-:W-:Y:S01]  /*8440*/  VIADD R0, R0, 0x40 ;  /* 0x0000004000007836 */ /* 0x000fe20000000000 */
[----:B------:R-:W-:Y:S01]  /*8450*/  BSSY B1, `(.L_x_11965) ;  /* 0x000001e000017945 */ /* 0x000fe20003800000 */
[----:B------:R-:W-:Y:S02]  /*8460*/  CS2R R12, SRZ ;  /* 0x00000000000c7805 */ /* 0x000fe4000001ff00 */
[----:B01----:R-:W-:Y:S02]  /*8470*/  CS2R R10, SRZ ;  /* 0x00000000000a7805 */ /* 0x003fe4000001ff00 */
[----:B------:R-:W-:Y:S02]  /*8480*/  CS2R R14, SRZ ;  /* 0x00000000000e7805 */ /* 0x000fe4000001ff00 */
[----:B------:R-:W-:-:S13]  /*8490*/  ISETP.GE.AND P0, PT, R0, R61, PT ;  /* 0x0000003d0000720c */ /* 0x000fda0003f06270 */
[----:B------:R-:W-:Y:S05]  /*84a0*/  @P0 BRA `(.L_x_11966) ;  /* 0x0000000000600947 */ /* 0x000fea0003800000 */
[----:B------:R-:W3:Y:S01]  /*84b0*/  LDL R55, [R1+0x424] ;  /* 0x0004240001377983 */ /* 0x000ee20000100800 */
[----:B------:R-:W-:Y:S01]  /*84c0*/  ULDC UR4, c[0x0][0x3f4] ;  /* 0x0000fd0000047ab9 */ /* 0x000fe20000000800 */
[----:B----4-:R-:W-:Y:S01]  /*84d0*/  IMAD.MOV.U32 R4, RZ, RZ, R6 ;  /* 0x000000ffff047224 */ /* 0x010fe200078e0006 */
[----:B------:R-:W-:Y:S01]  /*84e0*/  ISETP.GE.AND P2, PT, R22, UR4, PT ;  /* 0x0000000416007c0c */ /* 0x000fe2000bf46270 */
[----:B--2---:R-:W-:Y:S01]  /*84f0*/  IMAD.MOV.U32 R5, RZ, RZ, R3 ;  /* 0x000000ffff057224 */ /* 0x004fe200078e0003 */
[----:B------:R-:W-:Y:S02]  /*8500*/  ISETP.GE.AND P3, PT, R186, UR4, PT ;  /* 0x00000004ba007c0c */ /* 0x000fe4000bf66270 */
[----:B------:R-:W-:Y:S01]  /*8510*/  CS2R R12, SRZ ;  /* 0x00000000000c7805 */ /* 0x000fe2000001ff00 */
[----:B------:R-:W-:-:S08]  /*8520*/  IMAD.MOV.U32 R8, RZ, RZ, R28 ;  /* 0x000000ffff087224 */ /* 0x000fd000078e001c */
[----:B------:R-:W-:-:S04]  /*8530*/  @!P2 IMAD.WIDE R4, R22, 0x2, R4 ;  /* 0x000000021604a825 */ /* 0x000fc800078e0204 */
[----:B------:R-:W-:Y:S01]  /*8540*/  @!P3 IMAD.SHL.U32 R9, R186, 0x2, RZ ;  /* 0x00000002ba09b824 */ /* 0x000fe200078e00ff */
[----:B------:R0:W5:Y:S01]  /*8550*/  @!P2 LD.E.64 R12, desc[UR42][R4.64] ;  /* 0x0000002a040ca980 */ /* 0x000162000c101b00 */
[----:B------:R-:W-:Y:S02]  /*8560*/  CS2R R14, SRZ ;  /* 0x00000000000e7805 */ /* 0x000fe4000001ff00 */
[----:B------:R-:W-:Y:S02]  /*8570*/  CS2R R10, SRZ ;  /* 0x00000000000a7805 */ /* 0x000fe4000001ff00 */
[-C--:B0-----:R-:W-:Y:S02]  /*8580*/  @!P3 IADD3 R4, P0, R6, R9.reuse, RZ ;  /* 0x000000090604b210 */ /* 0x081fe40007f1e0ff */
[----:B------:R-:W-:Y:S01]  /*8590*/  @!P3 IADD3 R6, P1, R28, R9, RZ ;  /* 0x000000091c06b210 */ /* 0x000fe20007f3e0ff */
[----:B---3--:R-:W-:Y:S02]  /*85a0*/  IMAD.MOV.U32 R9, RZ, RZ, R7 ;  /* 0x000000ffff097224 */ /* 0x008fe400078e0007 */
[----:B------:R-:W-:Y:S01]  /*85b0*/  @!P2 IMAD.WIDE R56, R22, 0x2, R8 ;  /* 0x000000021638a825 */ /* 0x000fe200078e0208 */
[----:B------:R-:W-:-:S04]  /*85c0*/  CS2R R8, SRZ ;  /* 0x0000000000087805 */ /* 0x000fc8000001ff00 */
[----:B------:R0:W5:Y:S01]  /*85d0*/  @!P2 LD.E.64 R14, desc[UR42][R56.64] ;  /* 0x0000002a380ea980 */ /* 0x000162000c101b00 */
[----:B------:R-:W-:-:S05]  /*85e0*/  @!P3 SHF.L.U64.HI R0, R186, 0x1, R55 ;  /* 0x00000001ba00b819 */ /* 0x000fca0000010237 */
[--C-:B------:R-:W-:Y:S02]  /*85f0*/  @!P3 IMAD.X R5, R3, 0x1, R0.reuse, P0 ;  /* 0x000000010305b824 */ /* 0x100fe400000e0600 */
[----:B------:R-:W-:-:S03]  /*8600*/  @!P3 IMAD.X R7, R7, 0x1, R0, P1 ;  /* 0x000000010707b824 */ /* 0x000fc600008e0600 */
[----:B------:R0:W5:Y:S04]  /*8610*/  @!P3 LD.E.64 R8, desc[UR42][R4.64] ;  /* 0x0000002a0408b980 */ /* 0x000168000c101b00 */
[----:B------:R0:W5:Y:S02]  /*8620*/  @!P3 LD.E.64 R10, desc[UR42][R6.64] ;  /* 0x0000002a060ab980 */ /* 0x000164000c101b00 */
.L_x_11966:
[----:B------:R-:W-:Y:S05]  /*8630*/  BSYNC B1 ;  /* 0x0000000000017941 */ /* 0x000fea0003800000 */
.L_x_11965:
[----:B------:R-:W-:Y:S01]  /*8640*/  ULEA.HI UR4, UR37, UR37, URZ, 0x1 ;  /* 0x0000002525047291 */ /* 0x000fe2000f8f083f */
[----:B------:R-:W-:Y:S03]  /*8650*/  BSSY B1, `(.L_x_11967) ;  /* 0x0000007000017945 */ /* 0x000fe60003800000 */
[----:B------:R-:W-:-:S04]  /*8660*/  ULOP3.LUT UR4, UR4, 0xfffffffe, URZ, 0xc0, !UPT ;  /* 0xfffffffe04047892 */ /* 0x000fc8000f8ec03f */
[----:B------:R-:W-:-:S06]  /*8670*/  UIADD3 UR4, UR37, -UR4, URZ ;  /* 0x8000000425047290 */ /* 0x000fcc000fffe03f */
[----:B--2---:R-:W-:-:S05]  /*8680*/  IMAD.U32 R3, RZ, RZ, UR4 ;  /* 0x00000004ff037e24 */ /* 0x004fca000f8e00ff */
[----:B------:R-:W-:-:S04]  /*8690*/  SHF.L.U32 R3, R3, 0x1f, RZ ;  /* 0x0000001f03037819 */ /* 0x000fc800000006ff */
[----:B------:R-:W1:Y:S02]  /*86a0*/  SYNCS.PHASECHK.TRANS64.TRYWAIT P0, [R2+URZ+0x22800], R3 ;  /* 0x02280003020075a7 */ /* 0x000e64000800017f */
[----:B-1----:R-:W-:Y:S05]  /*86b0*/  @!P0 BRA `(.L_x_11968) ;  /* 0x0000025000948947 */ /* 0x002fea0003800000 */
.L_x_12291:
[----:B------:R-:W-:Y:S05]  /*86c0*/  BSYNC B1 ;  /* 0x0000000000017941 */ /* 0x000fea0003800000 */
.L_x_11967:
[----:B0--3--:R-:W2:Y:S04]  /*86d0*/  LDL R7, [R1+0x41c] ;  /* 0x00041c0001077983 */ /* 0x009ea80000100800 */
[----:B------:R-:W3:Y:S01]  /*86e0*/  LDL R5, [R1+0x50] ;  /* 0x0000500001057983 */ /* 0x000ee20000100800 */
[----:B-----5:R-:W-:Y:S01]  /*86f0*/  IMAD.MOV.U32 R4, RZ, RZ, R9 ;  /* 0x000000ffff047224 */ /* 0x020fe200078e0009 */
[----:B------:R-:W-:Y:S01]  /*8700*/  BSSY B1, `(.L_x_11969) ;  /* 0x0000079000017945 */ /* 0x000fe20003800000 */
[----:B----4-:R-:W-:-:S05]  /*8710*/  IMAD.MOV.U32 R6, RZ, RZ, R10 ;  /* 0x000000ffff067224 */ /* 0x010fca00078e000a */
[----:B------:R-:W-:Y:S01]  /*8720*/  PRMT R55, R6, 0x7610, R55 ;  /* 0x0000761006377816 */ /* 0x000fe20000000037 */
[----:B------:R-:W-:Y:S02]  /*8730*/  IMAD.MOV.U32 R6, RZ, RZ, R15 ;  /* 0x000000ffff067224 */ /* 0x000fe400078e000f */
[C---:B--2---:R-:W-:Y:S01]  /*8740*/  IMAD.SHL.U32 R0, R7.reuse, 0x40, RZ ;  /* 0x0000004007007824 */ /* 0x044fe200078e00ff */
[----:B------:R-:W-:Y:S01]  /*8750*/  LOP3.LUT P1, RZ, R7, 0x4, RZ, 0xc0, !PT ;  /* 0x0000000407ff7812 */ /* 0x000fe2000782c0ff */
[----:B---3--:R-:W-:-:S03]  /*8760*/  IMAD R5, R5, -0x80, R61 ;  /* 0xffffff8005057824 */ /* 0x008fc600078e023d */
[----:B-1----:R-:W-:-:S04]  /*8770*/  LOP3.LUT R3, R0, 0x1c0, RZ, 0xc0, !PT ;  /* 0x000001c000037812 */ /* 0x002fc800078ec0ff */
[----:B------:R-:W-:Y:S02]  /*8780*/  LOP3.LUT R0, R3, 0x18, R16, 0xf8, !PT ;  /* 0x0000001803007812 */ /* 0x000fe400078ef810 */
[----:B------:R-:W-:Y:S02]  /*8790*/  SHF.R.U32.HI R3, RZ, 0x3, R3 ;  /* 0x00000003ff037819 */ /* 0x000fe40000011603 */
[----:B------:R-:W-:Y:S01]  /*87a0*/  VIMNMX R28, R5, 0x80, PT ;  /* 0x00000080051c7848 */ /* 0x000fe20003fe0100 */
[----:B------:R-:W-:Y:S01]  /*87b0*/  IMAD.MOV.U32 R5, RZ, RZ, R14 ;  /* 0x000000ffff057224 */ /* 0x000fe200078e000e */
[----:B------:R-:W-:Y:S01]  /*87c0*/  LOP3.LUT R3, R0, R3, RZ, 0x3c, !PT ;  /* 0x0000000300037212 */ /* 0x000fe200078e3cff */
[----:B------:R-:W-:Y:S01]  /*87d0*/  IMAD.MOV.U32 R0, RZ, RZ, R8 ;  /* 0x000000ffff007224 */ /* 0x000fe200078e0008 */
[----:B------:R-:W-:-:S03]  /*87e0*/  ISETP.GE.AND P0, PT, R157, R28, PT ;  /* 0x0000001c9d00720c */ /* 0x000fc60003f06270 */
[----:B------:R-:W-:Y:S01]  /*87f0*/  IMAD R3, R198, 0x200, R3 ;  /* 0x00000200c6037824 */ /* 0x000fe200078e0203 */
[----:B------:R-:W-:Y:S01]  /*8800*/  PRMT R0, R0, 0x5410, R4 ;  /* 0x0000541000007816 */ /* 0x000fe20000000004 */
[----:B------:R-:W-:Y:S02]  /*8810*/  IMAD.MOV.U32 R4, RZ, RZ, R13 ;  /* 0x000000ffff047224 */ /* 0x000fe400078e000d */
[----:B------:R-:W-:Y:S02]  /*8820*/  IMAD R2, R3, 0x2, R2 ;  /* 0x0000000203027824 */ /* 0x000fe400078e0202 */
[----:B------:R-:W-:Y:S01]  /*8830*/  IMAD.MOV.U32 R3, RZ, RZ, R12 ;  /* 0x000000ffff037224 */ /* 0x000fe200078e000c */
[----:B------:R-:W-:Y:S01]  /*8840*/  PRMT R56, R4, 0x7610, R56 ;  /* 0x0000761004387816 */ /* 0x000fe20000000038 */
[----:B------:R-:W-:Y:S02]  /*8850*/  IMAD.MOV.U32 R4, RZ, RZ, R11 ;  /* 0x000000ffff047224 */ /* 0x000fe400078e000b */
[C---:B------:R-:W-:Y:S01]  /*8860*/  VIADD R7, R2.reuse, 0x18400 ;  /* 0x0001840002077836 */ /* 0x040fe20000000000 */
[----:B------:R-:W-:Y:S01]  /*8870*/  PRMT R57, R3, 0x7610, R57 ;  /* 0x0000761003397816 */ /* 0x000fe20000000039 */
[----:B------:R-:W-:Y:S01]  /*8880*/  VIADD R3, R2, 0x18440 ;  /* 0x0001844002037836 */ /* 0x000fe20000000000 */
[----:B------:R-:W-:Y:S01]  /*8890*/  PRMT R55, R55, 0x5410, R4 ;  /* 0x0000541037377816 */ /* 0x000fe20000000004 */
[----:B------:R-:W-:Y:S01]  /*88a0*/  @P1 VIADD R3, R7, 0xffffffc0 ;  /* 0xffffffc007031836 */ /* 0x000fe20000000000 */
[----:B------:R-:W-:-:S02]  /*88b0*/  PRMT R57, R57, 0x5410, R5 ;  /* 0x0000541039397816 */ /* 0x000fc40000000005 */
[----:B------:R-:W-:Y:S01]  /*88c0*/  PRMT R56, R56, 0x5410, R6 ;  /* 0x0000541038387816 */ /* 0x000fe20000000006 */
[----:B------:R-:W-:Y:S06]  /*88d0*/  @P0 BRA `(.L_x_11970) ;  /* 0x00000004006c0947 */ /* 0x000fec0003800000 */
        /* <DEDUP_REMOVED lines=14> */
[----:B0-----:R-:W-:-:S02]  /*89c0*/  HADD2.F32 R46, -RZ, R7.H0_H0 ;  /* 0x20000007ff2e7230 */ /* 0x001fc40000004100 */
        /* <DEDUP_REMOVED lines=13> */
[--C-:B------:R-:W-:Y:S02]  /*8aa0*/  HADD2.F32 R60, -RZ, R70.reuse.H1_H1 ;  /* 0x30000046ff3c7230 */ /* 0x100fe40000004100 */
        /* <DEDUP_REMOVED lines=18> */
.L_x_11972:
[----:B------:R-:W-:Y:S05]  /*8bd0*/  BSYNC B2 ;  /* 0x0000000000027941 */ /* 0x000fea0003800000 */
.L_x_11971:
[----:B------:R-:W-:Y:S05]  /*8be0*/  @P1 BRA `(.L_x_11970) ;  /* 0x0000000000a81947 */ /* 0x000fea0003800000 */
[----:B0-----:R-:W0:Y:S01]  /*8bf0*/  LDS.128 R4, [R3] ;  /* 0x0000000003047984 */ /* 0x001e220000000c00 */
        /* <DEDUP_REMOVED lines=11> */
[CC--:B------:R-:W-:Y:S01]  /*8cb0*/  FMUL.FTZ R47, R25.reuse, R46.reuse ;  /* 0x0000002e192f7220 */ /* 0x0c0fe20000410000 */
[----:B------:R-:W-:Y:S01]  /*8cc0*/  FMUL.FTZ R25, R25, R27 ;  /* 0x0000001b19197220 */ /* 0x000fe20000410000 */
[----:B------:R-:W-:Y:S02]  /*8cd0*/  HADD2.F32 R4, -RZ, R4.H1_H1 ;  /* 0x30000004ff047230 */ /* 0x000fe40000004100 */
[--C-:B------:R-:W-:Y:S02]  /*8ce0*/  HADD2.F32 R20, -RZ, R6.reuse.H0_H0 ;  /* 0x20000006ff147230 */ /* 0x100fe40000004100 */
[----:B------:R-:W-:Y:S01]  /*8cf0*/  FFMA.FTZ R62, R24, R46, R25 ;  /* 0x0000002e183e7223 */ /* 0x000fe20000010019 */
[----:B------:R-:W-:-:S02]  /*8d00*/  HADD2.F32 R21, -RZ, R6.H1_H1 ;  /* 0x30000006ff157230 */ /* 0x000fc40000004100 */
[----:B------:R-:W-:Y:S01]  /*8d10*/  FMUL.FTZ R60, R4, R59 ;  /* 0x0000003b043c7220 */ /* 0x000fe20000410000 */
[--C-:B------:R-:W-:Y:S02]  /*8d20*/  HADD2.F32 R25, -RZ, R58.reuse.H1_H1 ;  /* 0x3000003aff197230 */ /* 0x100fe40000004100 */
[----:B------:R-:W-:Y:S01]  /*8d30*/  FFMA.FTZ R47, R24, R27, -R47 ;  /* 0x0000001b182f7223 */ /* 0x000fe2000001082f */
[--C-:B------:R-:W-:Y:S02]  /*8d40*/  HADD2.F32 R6, -RZ, R5.reuse.H0_H0 ;  /* 0x20000005ff067230 */ /* 0x100fe40000004100 */
[-C--:B------:R-:W-:Y:S01]  /*8d50*/  FMUL.FTZ R46, R4, R26.reuse ;  /* 0x0000001a042e7220 */ /* 0x080fe20000410000 */
[----:B------:R-:W-:Y:S02]  /*8d60*/  HADD2.F32 R58, -RZ, R58.H0_H0 ;  /* 0x2000003aff3a7230 */ /* 0x000fe40000004100 */
[----:B------:R-:W-:Y:S01]  /*8d70*/  FFMA.FTZ R60, R7, R26, -R60 ;  /* 0x0000001a073c7223 */ /* 0x000fe2000001083c */
[----:B------:R-:W-:-:S02]  /*8d80*/  HADD2.F32 R5, -RZ, R5.H1_H1 ;  /* 0x30000005ff057230 */ /* 0x000fc40000004100 */
[----:B------:R-:W-:Y:S01]  /*8d90*/  FFMA.FTZ R59, R7, R59, R46 ;  /* 0x0000003b073b7223 */ /* 0x000fe2000001002e */
[----:B------:R-:W-:Y:S02]  /*8da0*/  HADD2.F32 R24, -RZ, R61.H0_H0 ;  /* 0x2000003dff187230 */ /* 0x000fe40000004100 */
[CC--:B------:R-:W-:Y:S01]  /*8db0*/  FMUL.FTZ R27, R21.reuse, R25.reuse ;  /* 0x00000019151b7220 */ /* 0x0c0fe20000410000 */
[----:B------:R-:W-:Y:S02]  /*8dc0*/  HADD2.F32 R4, -RZ, R63.H0_H0 ;  /* 0x2000003fff047230 */ /* 0x000fe40000004100 */
[----:B------:R-:W-:Y:S01]  /*8dd0*/  FMUL.FTZ R26, R21, R58 ;  /* 0x0000003a151a7220 */ /* 0x000fe20000410000 */
        /* <DEDUP_REMOVED lines=11> */
.L_x_11970:
[----:B------:R-:W-:Y:S05]  /*8e90*/  BSYNC B1 ;  /* 0x0000000000017941 */ /* 0x000fea0003800000 */
.L_x_11969:
        /* <DEDUP_REMOVED lines=50> */
.L_x_11975:
[----:B------:R-:W-:Y:S05]  /*91c0*/  BSYNC B1 ;  /* 0x0000000000017941 */ /* 0x000fea0003800000 */
.L_x_11974:
[----:B------:R-:W-:Y:S05]  /*91d0*/  @P1 BRA `(.L_x_11973) ;  /* 0x0000001400901947 */ /* 0x000fea0003800000 */
[----:B0-----:R-:W0:Y:S01]  /*91e0*/  LDS.128 R4, [R3+0x2000] ;  /* 0x0020000003047984 */ /* 0x001e220000000c00 */
        /* <DEDUP_REMOVED lines=16> */
[C---:B------:R-:W-:Y:S01]  /*92f0*/  FFMA.FTZ R25, R9.reuse, R14, R21 ;  /* 0x0000000e09197223 */ /* 0x040fe20000010015 */
[----:B------:R-:W-:Y:S02]  /*9300*/  HADD2.F32 R8, -RZ, R6.H1_H1 ;  /* 0x30000006ff087230 */ /* 0x000fe40000004100 */
[C---:B------:R-:W-:Y:S01]  /*9310*/  FMUL.FTZ R15, R4.reuse, R13 ;  /* 0x0000000d040f7220 */ /* 0x040fe20000410000 */
[-C--:B------:R-:W-:Y:S01]  /*9320*/  FMUL.FTZ R21, R4, R11.reuse ;  /* 0x0000000b04157220 */ /* 0x080fe20000410000 */
[--C-:B------:R-:W-:Y:S02]  /*9330*/  HADD2.F32 R6, -RZ, R5.reuse.H0_H0 ;  /* 0x20000005ff067230 */ /* 0x100fe40000004100 */
[----:B------:R-:W-:Y:S01]  /*9340*/  FFMA.FTZ R20, R9, R12, -R20 ;  /* 0x0000000c09147223 */ /* 0x000fe20000010814 */
[----:B------:R-:W-:Y:S02]  /*9350*/  HADD2.F32 R4, -RZ, R0.H1_H1 ;  /* 0x30000000ff047230 */ /* 0x000fe40000004100 */
[----:B------:R-:W-:Y:S01]  /*9360*/  FFMA.FTZ R15, R2, R11, -R15 ;  /* 0x0000000b020f7223 */ /* 0x000fe2000001080f */
[----:B------:R-:W-:-:S02]  /*9370*/  HADD2.F32 R5, -RZ, R5.H1_H1 ;  /* 0x30000005ff057230 */ /* 0x000fc40000004100 */
[C---:B------:R-:W-:Y:S01]  /*9380*/  FMUL.FTZ R10, R8.reuse, R55 ;  /* 0x00000037080a7220 */ /* 0x040fe20000410000 */
[----:B------:R-:W-:Y:S02]  /*9390*/  HADD2.F32 R9, -RZ, R24.H0_H0 ;  /* 0x20000018ff097230 */ /* 0x000fe40000004100 */
[-C--:B------:R-:W-:Y:S01]  /*93a0*/  FMUL.FTZ R12, R8, R4.reuse ;  /* 0x00000004080c7220 */ /* 0x080fe20000410000 */
[----:B------:R-:W-:Y:S02]  /*93b0*/  HADD2.F32 R0, -RZ, R26.H0_H0 ;  /* 0x2000001aff007230 */ /* 0x000fe40000004100 */
[----:B------:R-:W-:Y:S01]  /*93c0*/  FFMA.FTZ R2, R2, R13, R21 ;  /* 0x0000000d02027223 */ /* 0x000fe20000010015 */
        /* <DEDUP_REMOVED lines=12> */
.L_x_11960:
        /* <DEDUP_REMOVED lines=40> */
[----:B--2---:R-:W-:-:S06]  /*9710*/  @!P1 IMAD.X R9, R3, 0x1, R6, P2 ;  /* 0x0000000103099824 */ /* 0x004fcc00010e0606 */
[----:B------:R-:W2:Y:S01]  /*9720*/  @!P1 LD.E.128 R8, desc[UR42][R8.64] ;  /* 0x0000002a08089980 */ /* 0x000ea2000c101d00 */
[----:B---3--:R-:W-:-:S05]  /*9730*/  @!P1 IADD3 R4, P2, R14, R7, RZ ;  /* 0x000000070e049210 */ /* 0x008fca0007f5e0ff */
[----:B----4-:R-:W-:-:S06]  /*9740*/  @!P1 IMAD.X R5, R5, 0x1, R6, P2 ;  /* 0x0000000105059824 */ /* 0x010fcc00010e0606 */
        /* <DEDUP_REMOVED lines=11> */
[----:B------:R-:W-:-:S02]  /*9800*/  IMAD.MOV.U32 R10, RZ, RZ, R21 ;  /* 0x000000ffff0a7224 */ /* 0x000fc400078e0015 */
[----:B------:R-:W-:Y:S02]  /*9810*/  @!P1 IMAD.MOV.U32 R46, RZ, RZ, R8 ;  /* 0x000000ffff2e9224 */ /* 0x000fe400078e0008 */
[----:B------:R-:W-:Y:S01]  /*9820*/  @!P1 IMAD.MOV.U32 R47, RZ, RZ, R9 ;  /* 0x000000ffff2f9224 */ /* 0x000fe200078e0009 */
[----:B------:R-:W-:Y:S01]  /*9830*/  PRMT R65, R3, 0x5410, R10 ;  /* 0x0000541003417816 */ /* 0x000fe2000000000a */
[----:B---3--:R-:W-:Y:S01]  /*9840*/  @!P1 IMAD.MOV.U32 R58, RZ, RZ, R4 ;  /* 0x000000ffff3a9224 */ /* 0x008fe200078e0004 */
[----:B------:R2:W3:Y:S01]  /*9850*/  SHFL.IDX PT, R3, R27, 0x1, 0x1c1f ;  /* 0x003c1f001b037f89 */ /* 0x0004e200000e0000 */
[----:B------:R-:W-:Y:S02]  /*9860*/  @!P1 IMAD.MOV.U32 R59, RZ, RZ, R5 ;  /* 0x000000ffff3b9224 */ /* 0x000fe400078e0005 */
        /* <DEDUP_REMOVED lines=11> */
[----:B------:R-:W-:-:S04]  /*9920*/  PRMT R28, R8, 0x5410, R9 ;  /* 0x00005410081c7816 */ /* 0x000fc80000000009 */
[----:B012-4-:R-:W-:-:S07]  /*9930*/  PRMT R66, R4, 0x5410, R5 ;  /* 0x0000541004427816 */ /* 0x017fce0000000005 */
.L_x_12301:
[----:B------:R-:W-:Y:S01]  /*9940*/  VIADD R0, R0, 0x40 ;  /* 0x0000004000007836 */ /* 0x000fe20000000000 */
[----:B------:R-:W-:Y:S01]  /*9950*/  BSSY B1, `(.L_x_11977) ;  /* 0x0000012000017945 */ /* 0x000fe20003800000 */
[----:B------:R-:W-:Y:S02]  /*9960*/  CS2R R4, SRZ ;  /* 0x0000000000047805 */ /* 0x000fe4000001ff00 */
[----:B------:R-:W-:Y:S02]  /*9970*/  CS2R R10, SRZ ;  /* 0x00000000000a7805 */ /* 0x000fe4000001ff00 */
[----:B------:R-:W-:Y:S02]  /*9980*/  CS2R R8, SRZ ;  /* 0x0000000000087805 */ /* 0x000fe4000001ff00 */
[----:B------:R-:W-:-:S13]  /*9990*/  ISETP.GE.AND P1, PT, R0, R61, PT ;  /* 0x0000003d0000720c */ /* 0x000fda0003f26270 */
[----:B------:R-:W-:Y:S05]  /*99a0*/  @P1 BRA `(.L_x_11978) ;  /* 0x0000000000301947 */ /* 0x000fea0003800000 */
        /* <DEDUP_REMOVED lines=8> */
[--C-:B---3--:R-:W-:Y:S02]  /*9a30*/  IMAD.X R5, R3, 0x1, R0.reuse, P1 ;  /* 0x0000000103057824 */ /* 0x108fe400008e0600 */
[----:B------:R-:W-:-:S04]  /*9a40*/  IMAD.X R9, R25, 0x1, R0, P2 ;  /* 0x0000000119097824 */ /* 0x000fc800010e0600 */
[----:B------:R-:W5:Y:S04]  /*9a50*/  LD.E.128 R4, desc[UR42][R4.64] ;  /* 0x0000002a04047980 */ /* 0x000f68000c101d00 */
[----:B------:R-:W5:Y:S02]  /*9a60*/  LD.E.128 R8, desc[UR42][R8.64] ;  /* 0x0000002a08087980 */ /* 0x000f64000c101d00 */
.L_x_11978:
[----:B------:R-:W-:Y:S05]  /*9a70*/  BSYNC B1 ;  /* 0x0000000000017941 */ /* 0x000fea0003800000 */
.L_x_11977:
[----:B------:R-:W-:Y:S01]  /*9a80*/  ULEA.HI UR4, UR37, UR37, URZ, 0x1 ;  /* 0x0000002525047291 */ /* 0x000fe2000f8f083f */
[----:B------:R-:W-:Y:S03]  /*9a90*/  BSSY B1, `(.L_x_11979) ;  /* 0x0000007000017945 */ /* 0x000fe60003800000 */
[----:B------:R-:W-:-:S04]  /*9aa0*/  ULOP3.LUT UR4, UR4, 0xfffffffe, URZ, 0xc0, !UPT ;  /* 0xfffffffe04047892 */ /* 0x000fc8000f8ec03f */
[----:B------:R-:W-:-:S06]  /*9ab0*/  UIADD3 UR4, UR37, -UR4, URZ ;  /* 0x8000000425047290 */ /* 0x000fcc000fffe03f */
[----:B---3--:R-:W-:-:S05]  /*9ac0*/  IMAD.U32 R3, RZ, RZ, UR4 ;  /* 0x00000004ff037e24 */ /* 0x008fca000f8e00ff */
[----:B------:R-:W-:-:S04]  /*9ad0*/  SHF.L.U32 R3, R3, 0x1f, RZ ;  /* 0x0000001f03037819 */ /* 0x000fc800000006ff */
[----:B------:R-:W0:Y:S02]  /*9ae0*/  SYNCS.PHASECHK.TRANS64.TRYWAIT P1, [R2+URZ+0x22800], R3 ;  /* 0x02280003020075a7 */ /* 0x000e24000802017f */
[----:B0-----:R-:W-:Y:S05]  /*9af0*/  @!P1 BRA `(.L_x_11980) ;  /* 0x0000024000f49947 */ /* 0x001fea0003800000 */
.L_x_12302:
[----:B------:R-:W-:Y:S05]  /*9b00*/  BSYNC B1 ;  /* 0x0000000000017941 */ /* 0x000fea0003800000 */
.L_x_11979:
[----:B------:R-:W2:Y:S01]  /*9b10*/  LDL R0, [R1+0x50] ;  /* 0x0000500001007983 */ /* 0x000ea20000100800 */
[----:B-----5:R-:W-:Y:S01]  /*9b20*/  IMAD.MOV.U32 R13, RZ, RZ, R4 ;  /* 0x000000ffff0d7224 */ /* 0x020fe200078e0004 */
[----:B------:R-:W-:Y:S01]  /*9b30*/  BSSY B1, `(.L_x_11981) ;  /* 0x0000073000017945 */ /* 0x000fe20003800000 */
[----:B------:R-:W-:Y:S02]  /*9b40*/  VIADD R14, R157, 0x40 ;  /* 0x000000409d0e7836 */ /* 0x000fe40000000000 */
[----:B0-----:R-:W-:Y:S01]  /*9b50*/  IMAD.MOV.U32 R3, RZ, RZ, R6 ;  /* 0x000000ffff037224 */ /* 0x001fe200078e0006 */
[----:B------:R-:W-:Y:S01]  /*9b60*/  PRMT R55, R13, 0x7610, R55 ;  /* 0x000076100d377816 */ /* 0x000fe20000000037 */
[----:B------:R-:W-:Y:S02]  /*9b70*/  IMAD.MOV.U32 R12, RZ, RZ, R7 ;  /* 0x000000ffff0c7224 */ /* 0x000fe400078e0007 */
[----:B------:R-:W-:Y:S02]  /*9b80*/  IMAD.MOV.U32 R13, RZ, RZ, R10 ;  /* 0x000000ffff0d7224 */ /* 0x000fe400078e000a */
[----:B------:R-:W-:Y:S01]  /*9b90*/  IMAD.MOV.U32 R60, RZ, RZ, R9 ;  /* 0x000000ffff3c7224 */ /* 0x000fe200078e0009 */
[----:B------:R-:W-:Y:S01]  /*9ba0*/  PRMT R3, R3, 0x5410, R12 ;  /* 0x0000541003037816 */ /* 0x000fe2000000000c */
[----:B------:R-:W-:-:S05]  /*9bb0*/  IMAD.MOV.U32 R12, RZ, RZ, R5 ;  /* 0x000000ffff0c7224 */ /* 0x000fca00078e0005 */
[----:B------:R-:W-:Y:S01]  /*9bc0*/  PRMT R55, R55, 0x5410, R12 ;  /* 0x0000541037377816 */ /* 0x000fe2000000000c */
[----:B--2---:R-:W-:Y:S02]  /*9bd0*/  IMAD R0, R0, -0x80, R61 ;  /* 0xffffff8000007824 */ /* 0x004fe400078e023d */
[----:B------:R-:W-:-:S03]  /*9be0*/  IMAD.IADD R61, R16, 0x1, R63 ;  /* 0x00000001103d7824 */ /* 0x000fc600078e023f */
[----:B------:R-:W-:Y:S02]  /*9bf0*/  VIMNMX R0, R0, 0x80, PT ;  /* 0x0000008000007848 */ /* 0x000fe40003fe0100 */
[----:B------:R-:W-:Y:S02]  /*9c00*/  LOP3.LUT R61, R61, 0x38, RZ, 0xc0, !PT ;  /* 0x000000383d3d7812 */ /* 0x000fe400078ec0ff */
[-C--:B------:R-:W-:Y:S02]  /*9c10*/  ISETP.GE.OR P1, PT, R157, R0.reuse, P0 ;  /* 0x000000009d00720c */ /* 0x080fe40000726670 */
[----:B------:R-:W-:Y:S01]  /*9c20*/  ISETP.GE.OR P0, PT, R14, R0, P0 ;  /* 0x000000000e00720c */ /* 0x000fe20000706670 */
[----:B------:R-:W-:-:S05]  /*9c30*/  IMAD.MOV.U32 R0, RZ, RZ, R11 ;  /* 0x000000ffff007224 */ /* 0x000fca00078e000b */
[----:B------:R-:W-:Y:S01]  /*9c40*/  PRMT R64, R13, 0x5410, R0 ;  /* 0x000054100d407816 */ /* 0x000fe20000000000 */
[----:B------:R-:W-:-:S04]  /*9c50*/  IMAD.MOV.U32 R0, RZ, RZ, R8 ;  /* 0x000000ffff007224 */ /* 0x000fc800078e0008 */
[----:B------:R-:W-:Y:S05]  /*9c60*/  @P1 BRA `(.L_x_11982) ;  /* 0x00000004007c1947 */ /* 0x000fea0003800000 */
[----:B------:R-:W2:Y:S01]  /*9c70*/  LDL R14, [R1+0x41c] ;  /* 0x00041c00010e7983 */ /* 0x000ea20000100800 */
[----:B------:R-:W-:Y:S01]  /*9c80*/  SHF.R.U32.HI R75, RZ, 0x10, R59 ;  /* 0x00000010ff4b7819 */ /* 0x000fe2000001163b */
[----:B------:R-:W-:Y:S01]  /*9c90*/  HADD2.F32 R74, -RZ, R74.H0_H0 ;  /* 0x2000004aff4a7230 */ /* 0x000fe20000004100 */
[--C-:B------:R-:W-:Y:S01]  /*9ca0*/  SHF.R.U64 R20, R20, 0x10, R21.reuse ;  /* 0x0000001014147819 */ /* 0x100fe20000001215 */
[--C-:B------:R-:W-:Y:S01]  /*9cb0*/  HADD2.F32 R71, -RZ, R28.reuse.H1_H1 ;  /* 0x3000001cff477230 */ /* 0x100fe20000004100 */
[----:B------:R-:W-:Y:S01]  /*9cc0*/  SHF.R.U32.HI R80, RZ, 0x10, R21 ;  /* 0x00000010ff507819 */ /* 0x000fe20000011615 */
[----:B------:R-:W-:Y:S01]  /*9cd0*/  HADD2.F32 R75, -RZ, R75.H0_H0 ;  /* 0x2000004bff4b7230 */ /* 0x000fe20000004100 */
[----:B------:R-:W-:Y:S01]  /*9ce0*/  SHF.R.U64 R21, R56, 0x10, R57 ;  /* 0x0000001038157819 */ /* 0x000fe20000001239 */
[----:B------:R-:W-:Y:S01]  /*9cf0*/  HADD2.F32 R28, -RZ, R28.H0_H0 ;  /* 0x2000001cff1c7230 */ /* 0x000fe20000004100 */
[----:B------:R-:W-:Y:S02]  /*9d00*/  SHF.R.U32.HI R76, RZ, 0x10, R47 ;  /* 0x00000010ff4c7819 */ /* 0x000fe4000001162f */
[----:B------:R-:W-:-:S02]  /*9d10*/  SHF.R.U32.HI R78, RZ, 0x10, R57 ;  /* 0x00000010ff4e7819 */ /* 0x000fc40000011639 */
[----:B------:R-:W-:Y:S02]  /*9d20*/  SHF.R.U64 R46, R46, 0x10, R47 ;  /* 0x000000102e2e7819 */ /* 0x000fe4000000122f */
[----:B------:R-:W-:-:S05]  /*9d30*/  SHF.R.U64 R47, R58, 0x10, R59 ;  /* 0x000000103a2f7819 */ /* 0x000fca000000123b */
[----:B------:R-:W-:Y:S02]  /*9d40*/  HADD2.F32 R47, -RZ, R47.H0_H0 ;  /* 0x2000002fff2f7230 */ /* 0x000fe40000004100 */
[----:B--2---:R-:W-:-:S05]  /*9d50*/  IMAD.SHL.U32 R12, R14, 0x40, RZ ;  /* 0x000000400e0c7824 */ /* 0x004fca00078e00ff */
[----:B------:R-:W-:-:S04]  /*9d60*/  LOP3.LUT R25, R12, 0x1c0, RZ, 0xc0, !PT ;  /* 0x000001c00c197812 */ /* 0x000fc800078ec0ff */
[--C-:B------:R-:W-:Y:S02]  /*9d70*/  SHF.R.U32.HI R14, RZ, 0x3, R25.reuse ;  /* 0x00000003ff0e7819 */ /* 0x100fe40000011619 */
[----:B------:R-:W-:Y:S02]  /*9d80*/  LOP3.LUT R12, R25, 0x38, R16, 0xf8, !PT ;  /* 0x00000038190c7812 */ /* 0x000fe400078ef810 */
[----:B------:R-:W-:Y:S02]  /*9d90*/  LOP3.LUT R25, R14, R61, R25, 0x1e, !PT ;  /* 0x0000003d0e197212 */ /* 0x000fe400078e1e19 */
[----:B------:R-:W-:-:S03]  /*9da0*/  LOP3.LUT R13, R12, R14, RZ, 0x3c, !PT ;  /* 0x0000000e0c0d7212 */ /* 0x000fc600078e3cff */
[C---:B------:R-:W-:Y:S02]  /*9db0*/  IMAD R25, R198.reuse, 0x200, R25 ;  /* 0x00000200c6197824 */ /* 0x040fe400078e0219 */
[----:B------:R-:W-:Y:S02]  /*9dc0*/  IMAD R13, R198, 0x200, R13 ;  /* 0x00000200c60d7824 */ /* 0x000fe400078e020d */
[--C-:B------:R-:W-:Y:S02]  /*9dd0*/  IMAD R63, R25, 0x2, R2.reuse ;  /* 0x00000002193f7824 */ /* 0x100fe400078e0202 */
[----:B------:R-:W-:-:S03]  /*9de0*/  IMAD R62, R13, 0x2, R2 ;  /* 0x000000020d3e7824 */ /* 0x000fc600078e0202 */
[----:B------:R-:W0:Y:S04]  /*9df0*/  LDS.128 R24, [R63+0x18400] ;  /* 0x018400003f187984 */ /* 0x000e280000000c00 */
[----:B------:R-:W1:Y:S01]  /*9e00*/  LDS.128 R12, [R62+0x18400] ;  /* 0x018400003e0c7984 */ /* 0x000e620000000c00 */
[--C-:B0-----:R-:W-:Y:S02]  /*9e10*/  HADD2.F32 R67, -RZ, R25.reuse.H0_H0 ;  /* 0x20000019ff437230 */ /* 0x101fe40000004100 */
[----:B------:R-:W-:Y:S02]  /*9e20*/  HADD2.F32 R68, -RZ, R25.H1_H1 ;  /* 0x30000019ff447230 */ /* 0x000fe40000004100 */
[--C-:B-1----:R-:W-:Y:S02]  /*9e30*/  HADD2.F32 R56, -RZ, R13.reuse.H0_H0 ;  /* 0x2000000dff387230 */ /* 0x102fe40000004100 */
[C---:B------:R-:W-:Y:S01]  /*9e40*/  FMUL.FTZ R77, R67.reuse, R74 ;  /* 0x0000004a434d7220 */ /* 0x040fe20000410000 */
[----:B------:R-:W-:Y:S01]  /*9e50*/  FMUL.FTZ R79, R67, R71 ;  /* 0x00000047434f7220 */ /* 0x000fe20000410000 */
[----:B------:R-:W-:-:S02]  /*9e60*/  HADD2.F32 R57, -RZ, R13.H1_H1 ;  /* 0x3000000dff397230 */ /* 0x000fc40000004100 */
[----:B------:R-:W-:Y:S01]  /*9e70*/  FFMA.FTZ R77, R56, R71, -R77 ;  /* 0x00000047384d7223 */ /* 0x000fe2000001084d */
[----:B------:R-:W-:Y:S02]  /*9e80*/  HADD2.F32 R67, -RZ, R76.H0_H0 ;  /* 0x2000004cff437230 */ /* 0x000fe40000004100 */
[----:B------:R-:W-:Y:S01]  /*9e90*/  FMUL.FTZ R76, R68, R75 ;  /* 0x0000004b444c7220 */ /* 0x000fe20000410000 */
[----:B------:R-:W-:Y:S02]  /*9ea0*/  HADD2.F32 R69, -RZ, R27.H0_H0 ;  /* 0x2000001bff457230 */ /* 0x000fe40000004100 */
[----:B------:R-:W-:Y:S01]  /*9eb0*/  FFMA.FTZ R79, R56, R74, R79 ;  /* 0x0000004a384f7223 */ /* 0x000fe2000001004f */
[----:B------:R-:W-:Y:S02]  /*9ec0*/  HADD2.F32 R71, -RZ, R66.H1_H1 ;  /* 0x30000042ff477230 */ /* 0x000fe40000004100 */
[----:B------:R-:W-:Y:S01]  /*9ed0*/  FMUL.FTZ R68, R68, R67 ;  /* 0x0000004344447220 */ /* 0x000fe20000410000 */
[----:B------:R-:W-:-:S02]  /*9ee0*/  HADD2.F32 R56, -RZ, R65.H1_H1 ;  /* 0x30000041ff387230 */ /* 0x000fc40000004100 */
[----:B------:R-:W-:Y:S01]  /*9ef0*/  FFMA.FTZ R76, R57, R67, -R76 ;  /* 0x00000043394c7223 */ /* 0x000fe2000001084c */
[----:B------:R-:W-:Y:S02]  /*9f00*/  HADD2.F32 R58, -RZ, R15.H0_H0 ;  /* 0x2000000fff3a7230 */ /* 0x000fe40000004100 */
[C---:B------:R-:W-:Y:S01]  /*9f10*/  FMUL.FTZ R81, R69.reuse, R71 ;  /* 0x0000004745517220 */ /* 0x040fe20000410000 */
[----:B------:R-:W-:Y:S02]  /*9f20*/  HADD2.F32 R67, -RZ, R78.H0_H0 ;  /* 0x2000004eff437230 */ /* 0x000fe40000004100 */
[-C--:B------:R-:W-:Y:S01]  /*9f30*/  FMUL.FTZ R78, R69, R56.reuse ;  /* 0x00000038454e7220 */ /* 0x080fe20000410000 */
[----:B------:R-:W-:Y:S02]  /*9f40*/  HADD2.F32 R70, -RZ, R27.H1_H1 ;  /* 0x3000001bff467230 */ /* 0x000fe40000004100 */
[----:B------:R-:W-:Y:S01]  /*9f50*/  FFMA.FTZ R81, R58, R56, -R81 ;  /* 0x000000383a517223 */ /* 0x000fe20000010851 */
[----:B------:R-:W-:-:S02]  /*9f60*/  HADD2.F32 R59, -RZ, R15.H1_H1 ;  /* 0x3000000fff3b7230 */ /* 0x000fc40000004100 */
[----:B------:R-:W-:Y:S01]  /*9f70*/  FFMA.FTZ R74, R57, R75, R68 ;  /* 0x0000004b394a7223 */ /* 0x000fe20000010044 */
[----:B------:R-:W-:Y:S02]  /*9f80*/  HADD2.F32 R56, -RZ, R80.H0_H0 ;  /* 0x20000050ff387230 */ /* 0x000fe40000004100 */
[----:B------:R-:W-:Y:S01]  /*9f90*/  FFMA.FTZ R78, R58, R71, R78 ;  /* 0x000000473a4e7223 */ /* 0x000fe2000001004e */
[----:B------:R-:W-:Y:S02]  /*9fa0*/  HADD2.F32 R25, -RZ, R24.H0_H0 ;  /* 0x20000018ff197230 */ /* 0x000fe40000004100 */
[C---:B------:R-:W-:Y:S01]  /*9fb0*/  FMUL.FTZ R68, R70.reuse, R67 ;  /* 0x0000004346447220 */ /* 0x040fe20000410000 */
[----:B------:R-:W-:Y:S02]  /*9fc0*/  HADD2.F32 R58, -RZ, R82.H0_H0 ;  /* 0x20000052ff3a7230 */ /* 0x000fe40000004100 */
[----:B------:R-:W-:Y:S01]  /*9fd0*/  FMUL.FTZ R70, R70, R56 ;  /* 0x0000003846467220 */ /* 0x000fe20000410000 */
[----:B------:R-:W-:-:S02]  /*9fe0*/  HADD2.F32 R13, -RZ, R12.H0_H0 ;  /* 0x2000000cff0d7230 */ /* 0x000fc40000004100 */
[----:B------:R-:W-:Y:S01]  /*9ff0*/  FFMA.FTZ R80, R59, R56, -R68 ;  /* 0x000000383b507223 */ /* 0x000fe20000010844 */
        /* <DEDUP_REMOVED lines=8> */
[----:B------:R-:W-:Y:S01]  /*a080*/  FFMA.FTZ R58, R13, R58, R25 ;  /* 0x0000003a0d3a7223 */ /* 0x000fe20000010019 */
[----:B------:R-:W-:Y:S02]  /*a090*/  HADD2.F32 R24, -RZ, R24.H1_H1 ;  /* 0x30000018ff187230 */ /* 0x000fe40000004100 */
[C---:B------:R-:W-:Y:S01]  /*a0a0*/  FMUL.FTZ R70, R27.reuse, R66 ;  /* 0x000000421b467220 */ /* 0x040fe20000410000 */
[----:B------:R-:W-:Y:S02]  /*a0b0*/  HADD2.F32 R26, -RZ, R26.H1_H1 ;  /* 0x3000001aff1a7230 */ /* 0x000fe40000004100 */
[-C--:B------:R-:W-:Y:S01]  /*a0c0*/  FMUL.FTZ R28, R27, R56.reuse ;  /* 0x000000381b1c7220 */ /* 0x080fe20000410000 */
[----:B------:R-:W-:Y:S02]  /*a0d0*/  HADD2.F32 R25, -RZ, R21.H0_H0 ;  /* 0x20000015ff197230 */ /* 0x000fe40000004100 */
        /* <DEDUP_REMOVED lines=24> */
.L_x_11982:
[----:B------:R-:W-:Y:S05]  /*a260*/  BSYNC B1 ;  /* 0x0000000000017941 */ /* 0x000fea0003800000 */
.L_x_11981:
[----:B------:R-:W-:Y:S01]  /*a270*/  PRMT R46, R0, 0x5410, R60 ;  /* 0x00005410002e7816 */ /* 0x000fe2000000003c */
[----:B------:R-:W-:Y:S06]  /*a280*/  @P0 BRA `(.L_x_11973) ;  /* 0x0000000400640947 */ /* 0x000fec0003800000 */
[----:B------:R-:W2:Y:S01]  /*a290*/  LDL R65, [R1+0x430] ;  /* 0x0004300001417983 */ /* 0x000ea20000100800 */
[----:B0-----:R-:W-:-:S04]  /*a2a0*/  SHF.R.U32.HI R12, RZ, 0x3, R194 ;  /* 0x00000003ff0c7819 */ /* 0x001fc800000116c2 */
[----:B------:R-:W-:-:S05]  /*a2b0*/  LOP3.LUT R0, R12, R61, R194, 0x1e, !PT ;  /* 0x0000003d0c007212 */ /* 0x000fca00078e1ec2 */
[----:B------:R-:W-:-:S04]  /*a2c0*/  IMAD.IADD R21, R199, 0x1, R0 ;  /* 0x00000001c7157824 */ /* 0x000fc800078e0200 */
[----:B------:R-:W-:-:S05]  /*a2d0*/  IMAD R2, R21, 0x2, R2 ;  /* 0x0000000215027824 */ /* 0x000fca00078e0202 */
[----:B------:R-:W0:Y:S01]  /*a2e0*/  LDS.128 R24, [R2+0x18400] ;  /* 0x0184000002187984 */ /* 0x000e220000000c00 */
[--C-:B------:R-:W-:Y:S01]  /*a2f0*/  SHF.R.U64 R60, R8, 0x10, R9.reuse ;  /* 0x00000010083c7819 */ /* 0x100fe20000001209 */
[----:B------:R-:W-:Y:S01]  /*a300*/  HADD2.F32 R21, -RZ, R46.H1_H1 ;  /* 0x3000002eff157230 */ /* 0x000fe20000004100 */
[----:B------:R-:W-:Y:S02]  /*a310*/  SHF.R.U32.HI R20, RZ, 0x10, R9 ;  /* 0x00000010ff147819 */ /* 0x000fe40000011609 */
[--C-:B------:R-:W-:Y:S02]  /*a320*/  SHF.R.U64 R59, R10, 0x10, R11.reuse ;  /* 0x000000100a3b7819 */ /* 0x100fe4000000120b */
[----:B------:R-:W-:Y:S01]  /*a330*/  SHF.R.U32.HI R58, RZ, 0x10, R11 ;  /* 0x00000010ff3a7819 */ /* 0x000fe2000001160b */
[--C-:B------:R-:W-:Y:S01]  /*a340*/  HADD2.F32 R11, -RZ, R55.reuse.H1_H1 ;  /* 0x30000037ff0b7230 */ /* 0x100fe20000004100 */
[--C-:B------:R-:W-:Y:S01]  /*a350*/  SHF.R.U64 R63, R4, 0x10, R5.reuse ;  /* 0x00000010043f7819 */ /* 0x100fe20000001205 */
[----:B------:R-:W-:Y:S01]  /*a360*/  HADD2.F32 R20, -RZ, R20.H0_H0 ;  /* 0x20000014ff147230 */ /* 0x000fe20000004100 */
[----:B------:R-:W-:Y:S01]  /*a370*/  SHF.R.U32.HI R28, RZ, 0x10, R5 ;  /* 0x00000010ff1c7819 */ /* 0x000fe20000011605 */
[----:B------:R-:W-:Y:S01]  /*a380*/  HADD2.F32 R55, -RZ, R55.H0_H0 ;  /* 0x20000037ff377230 */ /* 0x000fe20000004100 */
[----:B------:R-:W-:-:S02]  /*a390*/  SHF.R.U64 R62, R6, 0x10, R7 ;  /* 0x00000010063e7819 */ /* 0x000fc40000001207 */
[----:B------:R-:W-:Y:S01]  /*a3a0*/  SHF.R.U32.HI R61, RZ, 0x10, R7 ;  /* 0x00000010ff3d7819 */ /* 0x000fe20000011607 */
[--C-:B0-----:R-:W-:Y:S02]  /*a3b0*/  HADD2.F32 R8, -RZ, R25.reuse.H0_H0 ;  /* 0x20000019ff087230 */ /* 0x101fe40000004100 */
[----:B------:R-:W-:-:S03]  /*a3c0*/  HADD2.F32 R25, -RZ, R25.H1_H1 ;  /* 0x30000019ff197230 */ /* 0x000fc60000004100 */
[C---:B------:R-:W-:Y:S01]  /*a3d0*/  FMUL.FTZ R47, R8.reuse, R21 ;  /* 0x00000015082f7220 */ /* 0x040fe20000410000 */
[----:B------:R-:W-:Y:S01]  /*a3e0*/  FMUL.FTZ R57, R8, R11 ;  /* 0x0000000b08397220 */ /* 0x000fe20000410000 */
[----:B------:R-:W-:Y:S02]  /*a3f0*/  HADD2.F32 R8, -RZ, R28.H0_H0 ;  /* 0x2000001cff087230 */ /* 0x000fe40000004100 */
[----:B------:R-:W-:Y:S01]  /*a400*/  FMUL.FTZ R28, R25, R20 ;  /* 0x00000014191c7220 */ /* 0x000fe20000410000 */
[----:B------:R-:W-:Y:S02]  /*a410*/  HADD2.F32 R7, -RZ, R24.H0_H0 ;  /* 0x20000018ff077230 */ /* 0x000fe40000004100 */
[----:B------:R-:W-:Y:S02]  /*a420*/  HADD2.F32 R9, -RZ, R26.H0_H0 ;  /* 0x2000001aff097230 */ /* 0x000fe40000004100 */
[--C-:B------:R-:W-:Y:S02]  /*a430*/  HADD2.F32 R10, -RZ, R27.reuse.H0_H0 ;  /* 0x2000001bff0a7230 */ /* 0x100fe40000004100 */
[----:B------:R-:W-:-:S02]  /*a440*/  HADD2.F32 R27, -RZ, R27.H1_H1 ;  /* 0x3000001bff1b7230 */ /* 0x000fc40000004100 */
[----:B------:R-:W-:Y:S02]  /*a450*/  HADD2.F32 R24, -RZ, R24.H1_H1 ;  /* 0x30000018ff187230 */ /* 0x000fe40000004100 */
[----:B------:R-:W-:Y:S01]  /*a460*/  HADD2.F32 R26, -RZ, R26.H1_H1 ;  /* 0x3000001aff1a7230 */ /* 0x000fe20000004100 */
[----:B--2---:R-:W0:Y:S02]  /*a470*/  LDS.128 R12, [R65+0x18400] ;  /* 0x01840000410c7984 */ /* 0x004e240000000c00 */
[--C-:B0-----:R-:W-:Y:S02]  /*a480*/  HADD2.F32 R4, -RZ, R13.reuse.H0_H0 ;  /* 0x2000000dff047230 */ /* 0x101fe40000004100 */
[----:B------:R-:W-:-:S03]  /*a490*/  HADD2.F32 R13, -RZ, R13.H1_H1 ;  /* 0x3000000dff0d7230 */ /* 0x000fc60000004100 */
[C---:B------:R-:W-:Y:S01]  /*a4a0*/  FFMA.FTZ R47, R4.reuse, R11, -R47 ;  /* 0x0000000b042f7223 */ /* 0x040fe2000001082f */
[----:B------:R-:W-:Y:S02]  /*a4b0*/  HADD2.F32 R11, -RZ, R46.H0_H0 ;  /* 0x2000002eff0b7230 */ /* 0x000fe40000004100 */
[----:B------:R-:W-:Y:S01]  /*a4c0*/  FFMA.FTZ R57, R4, R21, R57 ;  /* 0x0000001504397223 */ /* 0x000fe20000010039 */
[----:B------:R-:W-:Y:S02]  /*a4d0*/  HADD2.F32 R0, -RZ, R12.H0_H0 ;  /* 0x2000000cff007230 */ /* 0x000fe40000004100 */
[-C--:B------:R-:W-:Y:S01]  /*a4e0*/  FMUL.FTZ R4, R25, R8.reuse ;  /* 0x0000000819047220 */ /* 0x080fe20000410000 */
[----:B------:R-:W-:Y:S01]  /*a4f0*/  FFMA.FTZ R46, R13, R8, -R28 ;  /* 0x000000080d2e7223 */ /* 0x000fe2000001081c */
[C---:B------:R-:W-:Y:S01]  /*a500*/  FMUL.FTZ R21, R7.reuse, R11 ;  /* 0x0000000b07157220 */ /* 0x040fe20000410000 */
[----:B------:R-:W-:Y:S02]  /*a510*/  HADD2.F32 R8, -RZ, R64.H0_H0 ;  /* 0x20000040ff087230 */ /* 0x000fe40000004100 */
[----:B------:R-:W-:Y:S01]  /*a520*/  FMUL.FTZ R28, R7, R55 ;  /* 0x00000037071c7220 */ /* 0x000fe20000410000 */
[----:B------:R-:W-:Y:S01]  /*a530*/  FFMA.FTZ R20, R13, R20, R4 ;  /* 0x000000140d147223 */ /* 0x000fe20000010004 */
[----:B------:R-:W-:-:S02]  /*a540*/  HADD2.F32 R5, -RZ, R14.H0_H0 ;  /* 0x2000000eff057230 */ /* 0x000fc40000004100 */
[C---:B------:R-:W-:Y:S01]  /*a550*/  FFMA.FTZ R21, R0.reuse, R55, -R21 ;  /* 0x0000003700157223 */ /* 0x040fe20000010815 */
[--C-:B------:R-:W-:Y:S02]  /*a560*/  HADD2.F32 R4, -RZ, R3.reuse.H0_H0 ;  /* 0x20000003ff047230 */ /* 0x100fe40000004100 */
[----:B------:R-:W-:Y:S01]  /*a570*/  FFMA.FTZ R28, R0, R11, R28 ;  /* 0x0000000b001c7223 */ /* 0x000fe2000001001c */
[C---:B------:R-:W-:Y:S01]  /*a580*/  FMUL.FTZ R0, R9.reuse, R8 ;  /* 0x0000000809007220 */ /* 0x040fe20000410000 */
[----:B------:R-:W-:Y:S02]  /*a590*/  HADD2.F32 R3, -RZ, R3.H1_H1 ;  /* 0x30000003ff037230 */ /* 0x000fe40000004100 */
[----:B------:R-:W-:Y:S02]  /*a5a0*/  HADD2.F32 R7, -RZ, R64.H1_H1 ;  /* 0x30000040ff077230 */ /* 0x000fe40000004100 */
[-C--:B------:R-:W-:Y:S01]  /*a5b0*/  FMUL.FTZ R56, R9, R4.reuse ;  /* 0x0000000409387220 */ /* 0x080fe20000410000 */
[----:B------:R-:W-:Y:S01]  /*a5c0*/  FFMA.FTZ R13, R5, R4, -R0 ;  /* 0x00000004050d7223 */ /* 0x000fe20000010800 */
[----:B------:R-:W-:-:S02]  /*a5d0*/  HADD2.F32 R6, -RZ, R15.H0_H0 ;  /* 0x2000000fff067230 */ /* 0x000fc40000004100 */
[----:B------:R-:W-:Y:S02]  /*a5e0*/  HADD2.F32 R4, -RZ, R58.H0_H0 ;  /* 0x2000003aff047230 */ /* 0x000fe40000004100 */
[C---:B------:R-:W-:Y:S01]  /*a5f0*/  FMUL.FTZ R9, R10.reuse, R7 ;  /* 0x000000070a097220 */ /* 0x040fe20000410000 */
[----:B------:R-:W-:Y:S02]  /*a600*/  HADD2.F32 R0, -RZ, R61.H0_H0 ;  /* 0x2000003dff007230 */ /* 0x000fe40000004100 */
[-C--:B------:R-:W-:Y:S01]  /*a610*/  FMUL.FTZ R58, R10, R3.reuse ;  /* 0x000000030a3a7220 */ /* 0x080fe20000410000 */
[----:B------:R-:W-:Y:S01]  /*a620*/  FFMA.FTZ R10, R5, R8, R56 ;  /* 0x00000008050a7223 */ /* 0x000fe20000010038 */
[----:B------:R-:W-:Y:S02]  /*a630*/  HADD2.F32 R15, -RZ, R15.H1_H1 ;  /* 0x3000000fff0f7230 */ /* 0x000fe40000004100 */
[C---:B------:R-:W-:Y:S01]  /*a640*/  FFMA.FTZ R8, R6.reuse, R3, -R9 ;  /* 0x0000000306087223 */ /* 0x040fe20000010809 */
[----:B------:R-:W-:Y:S01]  /*a650*/  FFMA.FTZ R58, R6, R7, R58 ;  /* 0x00000007063a7223 */ /* 0x000fe2000001003a */
[C---:B------:R-:W-:Y:S01]  /*a660*/  FMUL.FTZ R56, R27.reuse, R4 ;  /* 0x000000041b387220 */ /* 0x040fe20000410000 */
        /* <DEDUP_REMOVED lines=27> */
.L_x_11973:
[----:B------:R-:W-:Y:S05]  /*a820*/  BSYNC B0 ;  /* 0x0000000000007941 */ /* 0x000fea0003800000 */
.L_x_11959:
        /* <DEDUP_REMOVED lines=8> */
.L_x_11956:
[----:B------:R-:W3:Y:S01]  /*a8b0*/  S2R R0, SR_TID.X ;  /* 0x0000000000007919 */ /* 0x000ee20000002100 */
[----:B012---:R-:W-:Y:S02]  /*a8c0*/  IMAD.MOV.U32 R4, RZ, RZ, R40 ;  /* 0x000000ffff047224 */ /* 0x007fe400078e0028 */
[----:B------:R-:W-:Y:S02]  /*a8d0*/  IMAD.MOV.U32 R5, RZ, RZ, R51 ;  /* 0x000000ffff057224 */ /* 0x000fe400078e0033 */
[----:B------:R-:W-:Y:S02]  /*a8e0*/  IMAD.MOV.U32 R6, RZ, RZ, R39 ;  /* 0x000000ffff067224 */ /* 0x000fe400078e0027 */
[----:B------:R-:W-:Y:S02]  /*a8f0*/  IMAD.MOV.U32 R7, RZ, RZ, R50 ;  /* 0x000000ffff077224 */ /* 0x000fe400078e0032 */
[----:B------:R-:W-:Y:S02]  /*a900*/  IMAD.U32 R10, RZ, RZ, UR44 ;  /* 0x0000002cff0a7e24 */ /* 0x000fe4000f8e00ff */
[----:B------:R-:W-:Y:S01]  /*a910*/  IMAD.U32 R11, RZ, RZ, UR45 ;  /* 0x0000002dff0b7e24 */ /* 0x000fe2000f8e00ff */
[----:B------:R0:W-:Y:S01]  /*a920*/  STL.128 [R1+0x160], R4 ;  /* 0x0001600401007387 */ /* 0x0001e20000100c00 */
[----:B------:R-:W-:Y:S01]  /*a930*/  IMAD.MOV.U32 R8, RZ, RZ, R52 ;  /* 0x000000ffff087224 */ /* 0x000fe200078e0034 */
[----:B------:R-:W-:Y:S05]  /*a940*/  WARPSYNC.ALL ;  /* 0x0000000000007948 */ /* 0x000fea0003800000 */
[----:B------:R-:W-:Y:S01]  /*a950*/  IMAD.MOV.U32 R9, RZ, RZ, R54 ;  /* 0x000000ffff097224 */ /* 0x000fe200078e0036 */
[----:B------:R-:W-:-:S02]  /*a960*/  UIADD3 UR4, UP0, UR44, 0x1c4, URZ ;  /* 0x000001c42c047890 */ /* 0x000fc4000ff1e03f */
[----:B------:R-:W-:Y:S02]  /*a970*/  IMAD.U32 R2, RZ, RZ, UR44 ;  /* 0x0000002cff027e24 */ /* 0x000fe4000f8e00ff */
[----:B------:R1:W-:Y:S01]  /*a980*/  STL.128 [R1+0x150], R8 ;  /* 0x0001500801007387 */ /* 0x0003e20000100c00 */
[----:B------:R-:W-:Y:S02]  /*a990*/  UIADD3.X UR5, URZ, UR45, URZ, UP0, !UPT ;  /* 0x0000002d3f057290 */ /* 0x000fe400087fe43f */
[----:B------:R-:W-:Y:S01]  /*a9a0*/  IADD3 R2, P0, R2, 0x80, RZ ;  /* 0x0000008002027810 */ /* 0x000fe20007f1e0ff */
[----:B0-----:R-:W-:Y:S02]  /*a9b0*/  IMAD.MOV.U32 R4, RZ, RZ, R35 ;  /* 0x000000ffff047224 */ /* 0x001fe400078e0023 */
[----:B------:R-:W-:Y:S01]  /*a9c0*/  IMAD.MOV.U32 R5, RZ, RZ, R44 ;  /* 0x000000ffff057224 */ /* 0x000fe200078e002c */
[----:B---3--:R-:W-:Y:S01]  /*a9d0*/  SHF.R.U32.HI R3, RZ, 0x7, R0 ;  /* 0x00000007ff037819 */ /* 0x008fe20000011600 */
[----:B------:R-:W-:-:S02]  /*a9e0*/  IMAD.U32 R0, RZ, RZ, UR44 ;  /* 0x0000002cff007e24 */ /* 0x000fc4000f8e00ff */
[----:B------:R-:W-:Y:S02]  /*a9f0*/  IMAD.MOV.U32 R6, RZ, RZ, R34 ;  /* 0x000000ffff067224 */ /* 0x000fe400078e0022 */
[----:B------:R-:W-:Y:S01]  /*aa00*/  IMAD.MOV.U32 R7, RZ, RZ, R43 ;  /* 0x000000ffff077224 */ /* 0x000fe200078e002b */
[----:B------:R-:W-:Y:S01]  /*aa10*/  IADD3 R0, P1, R0, 0x1b8, RZ ;  /* 0x000001b800007810 */ /* 0x000fe20007f3e0ff */
[----:B------:R-:W-:Y:S02]  /*aa20*/  VIADD R12, R3, 0x8 ;  /* 0x00000008030c7836 */ /* 0x000fe40000000000 */
[----:B-1----:R-:W-:Y:S01]  /*aa30*/  IMAD.MOV.U32 R8, RZ, RZ, R38 ;  /* 0x000000ffff087224 */ /* 0x002fe200078e0026 */
[----:B------:R0:W-:Y:S01]  /*aa40*/  STL.128 [R1+0x190], R4 ;  /* 0x0001900401007387 */ /* 0x0001e20000100c00 */
[----:B------:R-:W-:Y:S02]  /*aa50*/  IMAD.MOV.U32 R9, RZ, RZ, R48 ;  /* 0x000000ffff097224 */ /* 0x000fe400078e0030 */
[----:B------:R-:W-:-:S02]  /*aa60*/  IMAD.MOV.U32 R10, RZ, RZ, R31 ;  /* 0x000000ffff0a7224 */ /* 0x000fc400078e001f */
[----:B------:R-:W-:Y:S02]  /*aa70*/  IMAD.MOV.U32 R11, RZ, RZ, R53 ;  /* 0x000000ffff0b7224 */ /* 0x000fe400078e0035 */
[----:B------:R-:W-:-:S03]  /*aa80*/  IMAD.X R3, RZ, RZ, UR45, P0 ;  /* 0x0000002dff037e24 */ /* 0x000fc600080e06ff */
[----:B------:R1:W-:Y:S04]  /*aa90*/  STL.128 [R1+0x180], R8 ;  /* 0x0001800801007387 */ /* 0x0003e80000100c00 */
[----:B------:R-:W-:Y:S01]  /*aaa0*/  STL.64 [R1+0x1b0], R2 ;  /* 0x0001b00201007387 */ /* 0x000fe20000100a00 */
[----:B0-----:R-:W-:Y:S02]  /*aab0*/  IMAD.MOV.U32 R4, RZ, RZ, R33 ;  /* 0x000000ffff047224 */ /* 0x001fe400078e0021 */
[----:B------:R-:W-:Y:S02]  /*aac0*/  IMAD.MOV.U32 R5, RZ, RZ, R42 ;  /* 0x000000ffff057224 */ /* 0x000fe400078e002a */
[----:B------:R-:W-:Y:S02]  /*aad0*/  IMAD.MOV.U32 R6, RZ, RZ, R37 ;  /* 0x000000ffff067224 */ /* 0x000fe400078e0025 */
[----:B------:R-:W-:-:S02]  /*aae0*/  IMAD.MOV.U32 R7, RZ, RZ, R36 ;  /* 0x000000ffff077224 */ /* 0x000fc400078e0024 */
[----:B-1----:R-:W-:-:S03]  /*aaf0*/  IMAD.X R9, RZ, RZ, UR45, P1 ;  /* 0x0000002dff097e24 */ /* 0x002fc600088e06ff */
[----:B------:R0:W-:Y:S01]  /*ab00*/  STL.128 [R1+0x1a0], R4 ;  /* 0x0001a00401007387 */ /* 0x0001e20000100c00 */
[----:B------:R-:W-:Y:S02]  /*ab10*/  IMAD.U32 R8, RZ, RZ, UR4 ;  /* 0x00000004ff087e24 */ /* 0x000fe4000f8e00ff */
[----:B------:R-:W-:Y:S02]  /*ab20*/  IMAD.U32 R11, RZ, RZ, UR5 ;  /* 0x00000005ff0b7e24 */ /* 0x000fe4000f8e00ff */
[----:B0-----:R-:W-:Y:S02]  /*ab30*/  IMAD.MOV.U32 R6, RZ, RZ, R32 ;  /* 0x000000ffff067224 */ /* 0x001fe400078e0020 */
[----:B------:R-:W-:Y:S02]  /*ab40*/  IMAD.MOV.U32 R7, RZ, RZ, R41 ;  /* 0x000000ffff077224 */ /* 0x000fe400078e0029 */
[----:B------:R-:W-:Y:S02]  /*ab50*/  IMAD.MOV.U32 R4, RZ, RZ, R0 ;  /* 0x000000ffff047224 */ /* 0x000fe400078e0000 */
[----:B------:R-:W-:-:S02]  /*ab60*/  IMAD.MOV.U32 R5, RZ, RZ, R9 ;  /* 0x000000ffff057224 */ /* 0x000fc400078e0009 */
[----:B------:R-:W-:-:S03]  /*ab70*/  VIADD R0, R206, 0xffffffff ;  /* 0xffffffffce007836 */ /* 0x000fc60000000000 */
[----:B------:R0:W-:Y:S02]  /*ab80*/  STL.128 [R1+0x140], R4 ;  /* 0x0001400401007387 */ /* 0x0001e40000100c00 */
[----:B0-----:R-:W-:Y:S02]  /*ab90*/  IMAD.MOV.U32 R6, RZ, RZ, R30 ;  /* 0x000000ffff067224 */ /* 0x001fe400078e001e */
[----:B------:R-:W-:Y:S02]  /*aba0*/  IMAD.MOV.U32 R7, RZ, RZ, R49 ;  /* 0x000000ffff077224 */ /* 0x000fe400078e0031 */
[----:B------:R-:W-:Y:S02]  /*abb0*/  IMAD.MOV.U32 R4, RZ, RZ, R8 ;  /* 0x000000ffff047224 */ /* 0x000fe400078e0008 */
[----:B------:R-:W-:Y:S02]  /*abc0*/  IMAD.MOV.U32 R5, RZ, RZ, R11 ;  /* 0x000000ffff057224 */ /* 0x000fe400078e000b */
[----:B------:R-:W-:-:S03]  /*abd0*/  IMAD.U32 R8, RZ, RZ, UR44 ;  /* 0x0000002cff087e24 */ /* 0x000fc6000f8e00ff */
[----:B------:R0:W-:Y:S01]  /*abe0*/  STL.128 [R1+0x170], R4 ;  /* 0x0001700401007387 */ /* 0x0001e20000100c00 */
[----:B------:R-:W-:Y:S01]  /*abf0*/  VIADD R8, R8, 0x140 ;  /* 0x0000014008087836 */ /* 0x000fe20000000000 */
[----:B------:R0:W-:Y:S06]  /*ac00*/  BAR.SYNC.DEFER_BLOCKING R12, 0x100 ;  /* 0x0004000c0000751d */ /* 0x0001ec0000010000 */
[----:B0----5:R-:W-:Y:S05]  /*ac10*/  CALL.REL.NOINC `($_ZN7cutlass13device_kernelIN5flash11enable_sm90INS1_16FlashAttnFwdSm90INS1_25CollectiveMainloopFwdSm90ILi2EN4cute5tupleIJNS5_1CILi1EEES8_S8_EEENS6_IJNS7_ILi128EEENS7_ILi96EEENS7_ILi64EEEEEELi256ENS_6half_tEfNS_4arch4Sm90ELb0ELb1ELb0ELb1ELb1ELb1ELb0ELb1ELb0ELb1ELb1ELb0EEENS1_21CollectiveEpilogueFwdINS6_IJSA_NS7_ILi256EEESB_EEES9_SE_SG_Li256ELb1ELb1ELb1ELb0EEENS1_36VarlenDynamicPersistentTileSchedulerILi128ELi96ELi256ELi128ELb1ELb1ELb1ELb1ELb0ELb1EEEEEEEEEvNT_6ParamsE$_ZZN5flash25CollectiveMainloopFwdSm90ILi2EN4cute5tupleIJNS1_1CILi1EEES4_S4_EEENS2_IJNS3_ILi128EEENS3_ILi96EEENS3_ILi64EEEEEELi256EN7cutlass6half_tEfNSA_4arch4Sm90ELb0ELb1ELb0ELb1ELb1ELb1ELb0ELb1ELb0ELb1ELb1ELb0EE3mmaINS_16FlashAttnFwdSm90ISE_NS_21CollectiveEpilogueFwdINS2_IJS6_NS3_ILi256EEES7_EEES5_SB_SD_Li256ELb1ELb1ELb1ELb0EEENS_36VarlenDynamicPersistentTileSchedulerILi128ELi96ELi256ELi128ELb1ELb1ELb1ELb1ELb0ELb1EEEE13SharedStorageENS1_6TensorINS1_11ArrayEngineIfLm128EEENS1_6LayoutINS2_IJNS2_IJNS3_ILi2EEEST_NS3_ILi32EEEEEES4_S4_EEENS2_IJNS2_IJS4_ST_NS3_ILi4EEEEEENS3_ILi0EEESZ_EEEEEEENS_7SoftmaxILi2ELi0EEEEEbRKNSE_6ParamsENSA_13PipelineAsyncILi2EEES19_RNSA_13PipelineStateILj2EEERT0_RT1_iRiRKNS_16SeqlenInfoQKNewKILb1ELb1EEENS2_IJiiiiEEERT_ENKUliT_T0_T1_E_clIZSF_ISO_S12_S14_EbS17_S19_S19_S1C_S1E_S1G_iS1H_S1L_S1M_S1O_EUlRS1P_iE0_NS3_ILb1EEES1W_EEDaiS1P_S1Q_S1R_) ;  /* 0x0000027800907944 */ /* 0x021fea0003c00000 */
        /* <DEDUP_REMOVED lines=9> */
[----:B---3--:R-:W-:Y:S02]  /*acb0*/  @P0 SHF.R.U32.HI R0, RZ, R6, R5 ;  /* 0x00000006ff000219 */ /* 0x008fe40000011605 */
[----:B-1----:R-:W-:-:S03]  /*acc0*/  ISETP.GE.AND P0, PT, R3, 0x1, PT ;  /* 0x000000010300780c */ /* 0x002fc60003f06270 */
[----:B------:R-:W-:Y:S02]  /*acd0*/  IMAD.IADD R207, R207, 0x1, R0 ;  /* 0x00000001cfcf7824 */ /* 0x000fe400078e0200 */
[----:B------:R-:W-:Y:S02]  /*ace0*/  VIADD R0, R206, 0xfffffffe ;  /* 0xfffffffece007836 */ /* 0x000fe40000000000 */
        /* <DEDUP_REMOVED lines=13> */
.L_x_11985:
[----:B------:R-:W-:-:S13]  /*adc0*/  ISETP.NE.AND P0, PT, R3, 0x1, PT ;  /* 0x000000010300780c */ /* 0x000fda0003f05270 */
[----:B------:R-:W0:Y:S02]  /*add0*/  @P0 LDC.64 R6, c[0x0][0x9e8] ;  /* 0x00027a00ff060b82 */ /* 0x000e240000000a00 */
[----:B0-----:R-:W-:-:S05]  /*ade0*/  @P0 IMAD.HI.U32 R6, R5, R6, RZ ;  /* 0x0000000605060227 */ /* 0x001fca00078e00ff */
[----:B------:R-:W-:-:S07]  /*adf0*/  @P0 SHF.R.U32.HI R5, RZ, R7, R6 ;  /* 0x00000007ff050219 */ /* 0x000fce0000011606 */
.L_x_11986:
[----:B------:R-:W-:Y:S05]  /*ae00*/  BSYNC B0 ;  /* 0x0000000000007941 */ /* 0x000fea0003800000 */
.L_x_11984:
[----:B------:R-:W-:-:S05]  /*ae10*/  IMAD R3, R5, R3, R3 ;  /* 0x0000000305037224 */ /* 0x000fca00078e0203 */
[----:B------:R-:W-:-:S07]  /*ae20*/  VIMNMX R2, R2, R3, PT ;  /* 0x0000000302027248 */ /* 0x000fce0003fe0100 */
.L_x_11983:
[----:B------:R-:W-:-:S05]  /*ae30*/  IMAD.HI R2, R2, 0x2aaaaaab, RZ ;  /* 0x2aaaaaab02027827 */ /* 0x000fca00078e02ff */
[----:B------:R-:W-:-:S04]  /*ae40*/  SHF.R.U32.HI R3, RZ, 0x1f, R2 ;  /* 0x0000001fff037819 */ /* 0x000fc80000011602 */
[----:B------:R-:W-:-:S04]  /*ae50*/  LEA.HI.SX32 R2, R2, R3, 0x1c ;  /* 0x0000000302027211 */ /* 0x000fc800078fe2ff */
[----:B------:R-:W-:-:S04]  /*ae60*/  VIMNMX R3, R195, R2, !PT ;  /* 0x00000002c3037248 */ /* 0x000fc80007fe0100 */
[----:B------:R-:W-:-:S13]  /*ae70*/  ISETP.GE.AND P0, PT, R0, R3, PT ;  /* 0x000000030000720c */ /* 0x000fda0003f06270 */
[----:B------:R-:W-:Y:S05]  /*ae80*/  @!P0 BRA `(.L_x_11987) ;  /* 0x0000006c00888947 */ /* 0x000fea0003800000 */
.L_x_12016:
[----:B------:R-:W2:Y:S04]  /*ae90*/  LDL R4, [R1+0x1b8] ;  /* 0x0001b80001047983 */ /* 0x000ea80000100800 */
[----:B0-----:R-:W3:Y:S01]  /*aea0*/  LDL R2, [R1+0x1c0] ;  /* 0x0001c00001027983 */ /* 0x001ee20000100800 */
[----:B--2---:R-:W-:-:S05]  /*aeb0*/  VIADD R4, R4, 0x1 ;  /* 0x0000000104047836 */ /* 0x004fca0000000000 */
[----:B------:R-:W-:-:S13]  /*aec0*/  ISETP.NE.AND P0, PT, R4, 0x2, PT ;  /* 0x000000020400780c */ /* 0x000fda0003f05270 */
[----:B------:R0:W5:Y:S04]  /*aed0*/  @P0 LDL R6, [R1+0x1bc] ;  /* 0x0001bc0001060983 */ /* 0x0001680000100800 */
[----:B------:R-:W2:Y:S01]  /*aee0*/  @!P0 LDL R5, [R1+0x1bc] ;  /* 0x0001bc0001058983 */ /* 0x000ea20000100800 */
[----:B---3--:R-:W-:Y:S02]  /*aef0*/  VIADD R2, R2, 0x1 ;  /* 0x0000000102027836 */ /* 0x008fe40000000000 */
[----:B------:R-:W-:Y:S02]  /*af00*/  IMAD.U32 R8, RZ, RZ, UR44 ;  /* 0x0000002cff087e24 */ /* 0x000fe4000f8e00ff */
[----:B------:R-:W-:Y:S01]  /*af10*/  IMAD.U32 R9, RZ, RZ, UR45 ;  /* 0x0000002dff097e24 */ /* 0x000fe2000f8e00ff */
[----:B------:R1:W-:Y:S04]  /*af20*/  STL [R1+0x1b8], R4 ;  /* 0x0001b80401007387 */ /* 0x0003e80000100800 */
[----:B------:R0:W-:Y:S04]  /*af30*/  STL [R1+0x1c0], R2 ;  /* 0x0001c00201007387 */ /* 0x0001e80000100800 */
[----:B------:R0:W-:Y:S01]  /*af40*/  @!P0 STL [R1+0x1b8], RZ ;  /* 0x0001b8ff01008387 */ /* 0x0001e20000100800 */
[----:B--2---:R-:W-:-:S05]  /*af50*/  @!P0 LOP3.LUT R6, R5, 0x1, RZ, 0x3c, !PT ;  /* 0x0000000105068812 */ /* 0x004fca00078e3cff */
[----:B------:R0:W-:Y:S04]  /*af60*/  @!P0 STL [R1+0x1bc], R6 ;  /* 0x0001bc0601008387 */ /* 0x0001e80000100800 */
[----:B------:R-:W2:Y:S01]  /*af70*/  LD.E R5, desc[UR42][R8.64] ;  /* 0x0000002a08057980 */ /* 0x000ea2000c101900 */
[----:B------:R-:W-:Y:S05]  /*af80*/  YIELD ;  /* 0x0000000000007946 */ /* 0x000fea0003800000 */
[----:B------:R-:W-:Y:S01]  /*af90*/  BSSY B0, `(.L_x_11988) ;  /* 0x0000006000007945 */ /* 0x000fe20003800000 */
[----:B-1----:R-:W-:Y:S01]  /*afa0*/  @!P0 IMAD.MOV.U32 R4, RZ, RZ, RZ ;  /* 0x000000ffff048224 */ /* 0x002fe200078e00ff */
[----:B--2---:R-:W-:-:S04]  /*afb0*/  LOP3.LUT R5, R5, 0x1, RZ, 0xfc, !PT ;  /* 0x0000000105057812 */ /* 0x004fc800078efcff */
[----:B------:R-:W-:-:S13]  /*afc0*/  ISETP.NE.AND P1, PT, R5, 0x3, PT ;  /* 0x000000030500780c */ /* 0x000fda0003f25270 */
[----:B0-----:R-:W-:Y:S05]  /*afd0*/  @!P1 BRA `(.L_x_11989) ;  /* 0x0000000000049947 */ /* 0x001fea0003800000 */
[----:B------:R-:W-:Y:S01]  /*afe0*/  BPT.TRAP 0x1 ;  /* 0x000000040000795c */ /* 0x000fe20000300000 */
.L_x_11989:
[----:B------:R-:W-:Y:S05]  /*aff0*/  BSYNC B0 ;  /* 0x0000000000007941 */ /* 0x000fea0003800000 */
.L_x_11988:
[----:B------:R-:W-:Y:S02]  /*b000*/  IMAD.U32 R8, RZ, RZ, UR44 ;  /* 0x0000002cff087e24 */ /* 0x000fe4000f8e00ff */
[----:B------:R-:W-:-:S06]  /*b010*/  IMAD.U32 R9, RZ, RZ, UR45 ;  /* 0x0000002dff097e24 */ /* 0x000fcc000f8e00ff */
[----:B------:R-:W2:Y:S01]  /*b020*/  LD.E.64 R8, desc[UR42][R8.64+0x18] ;  /* 0x0000182a08087980 */ /* 0x000ea2000c101b00 */
[----:B-----5:R-:W-:Y:S01]  /*b030*/  SHF.L.U32 R11, R6, 0x1f, RZ ;  /* 0x0000001f060b7819 */ /* 0x020fe200000006ff */
[----:B------:R-:W-:Y:S02]  /*b040*/  IMAD.U32 R6, RZ, RZ, UR44 ;  /* 0x0000002cff067e24 */ /* 0x000fe4000f8e00ff */
[----:B------:R-:W-:Y:S01]  /*b050*/  IMAD.U32 R7, RZ, RZ, UR45 ;  /* 0x0000002dff077e24 */ /* 0x000fe2000f8e00ff */
[----:B--2---:R-:W-:-:S05]  /*b060*/  MOV R5, R8 ;  /* 0x0000000800057202 */ /* 0x004fca0000000f00 */
[----:B------:R-:W-:-:S04]  /*b070*/  IMAD R4, R4, 0x8, R5 ;  /* 0x0000000804047824 */ /* 0x000fc800078e0205 */
[----:B------:R0:W1:Y:S01]  /*b080*/  SYNCS.PHASECHK.TRANS64.TRYWAIT P0, [R4+URZ], R11 ;  /* 0x0000000b040075a7 */ /* 0x000062000800017f */
[----:B------:R-:W2:Y:S04]  /*b090*/  LD.E R2, desc[UR42][R6.64] ;  /* 0x0000002a06027980 */ /* 0x000ea8000c101900 */
[----:B------:R0:W5:Y:S01]  /*b0a0*/  LDL.64 R12, [R1+0x1b8] ;  /* 0x0001b800010c7983 */ /* 0x0001620000100a00 */
[----:B------:R-:W-:Y:S01]  /*b0b0*/  BSSY B0, `(.L_x_11990) ;  /* 0x0000005000007945 */ /* 0x000fe20003800000 */
[----:B--2---:R-:W-:-:S04]  /*b0c0*/  LOP3.LUT R2, R2, 0x1, RZ, 0xfc, !PT ;  /* 0x0000000102027812 */ /* 0x004fc800078efcff */
[----:B------:R-:W-:-:S13]  /*b0d0*/  ISETP.NE.AND P1, PT, R2, 0x3, PT ;  /* 0x000000030200780c */ /* 0x000fda0003f25270 */
[----:B01----:R-:W-:Y:S05]  /*b0e0*/  @!P1 BRA `(.L_x_11991) ;  /* 0x0000000000049947 */ /* 0x003fea0003800000 */
[----:B------:R-:W-:Y:S01]  /*b0f0*/  BPT.TRAP 0x1 ;  /* 0x000000040000795c */ /* 0x000fe20000300000 */
.L_x_11991:
[----:B------:R-:W-:Y:S05]  /*b100*/  BSYNC B0 ;  /* 0x0000000000007941 */ /* 0x000fea0003800000 */
.L_x_11990:
[----:B------:R-:W-:Y:S04]  /*b110*/  BSSY B0, `(.L_x_11992) ;  /* 0x000000a000007945 */ /* 0x000fe80003800000 */
[----:B------:R-:W-:Y:S05]  /*b120*/  @P0 BRA `(.L_x_11993) ;  /* 0x0000000000200947 */ /* 0x000fea0003800000 */
[----:B------:R-:W-:Y:S02]  /*b130*/  IMAD.U32 R4, RZ, RZ, UR44 ;  /* 0x0000002cff047e24 */ /* 0x000fe4000f8e00ff */
[----:B------:R-:W-:-:S06]  /*b140*/  IMAD.U32 R5, RZ, RZ, UR45 ;  /* 0x0000002dff057e24 */ /* 0x000fcc000f8e00ff */
[----:B------:R-:W2:Y:S01]  /*b150*/  LD.E.64 R4, desc[UR42][R4.64+0x18] ;  /* 0x0000182a04047980 */ /* 0x000ea2000c101b00 */
[----:B-----5:R-:W-:Y:S02]  /*b160*/  SHF.L.U32 R9, R13, 0x1f, RZ ;  /* 0x0000001f0d097819 */ /* 0x020fe400000006ff */
[----:B--2---:R-:W-:-:S05]  /*b170*/  MOV R7, R4 ;  /* 0x0000000400077202 */ /* 0x004fca0000000f00 */
[----:B------:R-:W-:-:S04]  /*b180*/  IMAD R2, R12, 0x8, R7 ;  /* 0x000000080c027824 */ /* 0x000fc800078e0207 */
[----:B------:R-:W0:Y:S02]  /*b190*/  SYNCS.PHASECHK.TRANS64.TRYWAIT P0, [R2+URZ], R9 ;  /* 0x00000009020075a7 */ /* 0x000e24000800017f */
[----:B0-----:R-:W-:Y:S05]  /*b1a0*/  @!P0 BRA `(.L_x_11994) ;  /* 0x0000022c005c8947 */ /* 0x001fea0003800000 */
.L_x_11993:
[----:B------:R-:W-:Y:S05]  /*b1b0*/  BSYNC B0 ;  /* 0x0000000000007941 */ /* 0x000fea0003800000 */
.L_x_11992:
[----:B-----5:R-:W2:Y:S04]  /*b1c0*/  LDL R13, [R1+0x1b8] ;  /* 0x0001b800010d7983 */ /* 0x020ea80000100800 */
[----:B------:R-:W2:Y:S01]  /*b1d0*/  LDL.64 R4, [R1+0x78] ;  /* 0x0000780001047983 */ /* 0x000ea20000100a00 */
[----:B------:R-:W-:Y:S05]  /*b1e0*/  WARPSYNC.ALL ;  /* 0x0000000000007948 */ /* 0x000fea0003800000 */
[----:B------:R-:W3:Y:S04]  /*b1f0*/  LDL.64 R14, [R1+0x70] ;  /* 0x00007000010e7983 */ /* 0x000ee80000100a00 */
[----:B------:R-:W4:Y:S04]  /*b200*/  LDL.64 R6, [R1+0x70] ;  /* 0x0000700001067983 */ /* 0x000f280000100a00 */
[----:B0-----:R-:W4:Y:S01]  /*b210*/  LDL.64 R8, [R1+0x70] ;  /* 0x0000700001087983 */ /* 0x001f220000100a00 */
[----:B--2---:R-:W-:-:S03]  /*b220*/  IMAD R4, R13, 0x300, R4 ;  /* 0x000003000d047824 */ /* 0x004fc600078e0204 */
[----:B------:R-:W2:Y:S01]  /*b230*/  LDL.64 R10, [R1+0x70] ;  /* 0x00007000010a7983 */ /* 0x000ea20000100a00 */
[----:B------:R-:W-:Y:S01]  /*b240*/  R2UR UR7, R5 ;  /* 0x00000000050772ca */ /* 0x000fe200000e0000 */
[----:B------:R-:W-:Y:S01]  /*b250*/  WARPGROUP.ARRIVE ;  /* 0x00000000000079c5 */ /* 0x000fe20000000000 */
[C---:B------:R-:W-:Y:S01]  /*b260*/  R2UR UR6, R4.reuse ;  /* 0x00000000040672ca */ /* 0x040fe200000e0000 */
[----:B------:R-:W-:-:S04]  /*b270*/  VIADD R12, R4, 0x2 ;  /* 0x00000002040c7836 */ /* 0x000fc80000000000 */
[----:B------:R-:W0:Y:S01]  /*b280*/  S2R R20, SR_TID.X ;  /* 0x0000000000147919 */ /* 0x000e220000002100 */
[----:B------:R-:W-:Y:S02]  /*b290*/  IMAD.MOV.U32 R13, RZ, RZ, R5 ;  /* 0x000000ffff0d7224 */ /* 0x000fe400078e0005 */
[----:B------:R-:W-:Y:S01]  /*b2a0*/  IMAD.MOV.U32 R2, RZ, RZ, 0x1 ;  /* 0x00000001ff027424 */ /* 0x000fe200078e00ff */
[----:B------:R1:W-:Y:S04]  /*b2b0*/  STL [R1+0x60], RZ ;  /* 0x000060ff01007387 */ /* 0x0003e80000100800 */
[----:B------:R1:W-:Y:S04]  /*b2c0*/  STL [R1+0x60], R2 ;  /* 0x0000600201007387 */ /* 0x0003e80000100800 */
[----:B------:R1:W-:Y:S04]  /*b2d0*/  STL [R1+0x60], R2 ;  /* 0x0000600201007387 */ /* 0x0003e80000100800 */
[----:B------:R1:W-:Y:S04]  /*b2e0*/  STL [R1+0x60], R2 ;  /* 0x0000600201007387 */ /* 0x0003e80000100800 */
[----:B------:R1:W-:Y:S01]  /*b2f0*/  STL [R1+0x60], R2 ;  /* 0x0000600201007387 */ /* 0x0003e20000100800 */
[----:B0-----:R-:W-:-:S02]  /*b300*/  SHF.R.U32.HI R20, RZ, 0x7, R20 ;  /* 0x00000007ff147819 */ /* 0x001fc40000011614 */
[----:B---3--:R-:W-:Y:S02]  /*b310*/  R2UR UR4, R14 ;  /* 0x000000000e0472ca */ /* 0x008fe400000e0000 */
[----:B------:R-:W-:Y:S01]  /*b320*/  R2UR UR5, R15 ;  /* 0x000000000f0572ca */ /* 0x000fe200000e0000 */
[----:B----4-:R-:W-:Y:S02]  /*b330*/  VIADD R6, R6, 0x2 ;  /* 0x0000000206067836 */ /* 0x010fe40000000000 */
[----:B------:R-:W-:Y:S02]  /*b340*/  VIADD R8, R8, 0x4 ;  /* 0x0000000408087836 */ /* 0x000fe40000000000 */
[----:B--2---:R-:W-:-:S08]  /*b350*/  VIADD R10, R10, 0x6 ;  /* 0x000000060a0a7836 */ /* 0x004fd00000000000 */
[----:B------:R-:W-:Y:S01]  /*b360*/  HGMMA.64x96x16.F32 R24, gdesc[UR4], RZ, !UPT, gsb0 ;  /* 0x01600000041879f0 */ /* 0x000fe2000c0008ff */
[----:B------:R-:W-:Y:S02]  /*b370*/  R2UR UR6, R12 ;  /* 0x000000000c0672ca */ /* 0x000fe400000e0000 */
[----:B------:R-:W-:Y:S02]  /*b380*/  R2UR UR7, R13 ;  /* 0x000000000d0772ca */ /* 0x000fe400000e0000 */
[----:B------:R-:W-:Y:S01]  /*b390*/  R2UR UR4, R6 ;  /* 0x00000000060472ca */ /* 0x000fe200000e0000 */
[C---:B------:R-:W-:Y:S01]  /*b3a0*/  VIADD R6, R4.reuse, 0x4 ;  /* 0x0000000404067836 */ /* 0x040fe20000000000 */
[----:B------:R-:W-:Y:S01]  /*b3b0*/  R2UR UR5, R7 ;  /* 0x00000000070572ca */ /* 0x000fe200000e0000 */
[----:B------:R-:W-:Y:S02]  /*b3c0*/  IMAD.MOV.U32 R7, RZ, RZ, R5 ;  /* 0x000000ffff077224 */ /* 0x000fe400078e0005 */
        /* <DEDUP_REMOVED lines=8> */
[----:B------:R1:W5:Y:S01]  /*b450*/  LDL R8, [R1+0x1b8] ;  /* 0x0001b80001087983 */ /* 0x0003620000100800 */
[----:B------:R-:W-:Y:S01]  /*b460*/  IADD3 R6, -R20, 0xb, RZ ;  /* 0x0000000b14067810 */ /* 0x000fe20007ffe1ff */
[----:B------:R-:W-:-:S02]  /*b470*/  WARPGROUP.DEPBAR.LE gsb0, 0x0 ;  /* 0x00008000000079c5 */ /* 0x000fc40000010000 */
[----:B------:R-:W-:-:S08]  /*b480*/  WARPGROUP.ARRIVE ;  /* 0x00000000000079c5 */ /* 0x000fd00000000000 */
[----:B------:R-:W-:Y:S01]  /*b490*/  HGMMA.64x96x16.F32 R24, gdesc[UR4], R24, gsb0 ;  /* 0x01600000041879f0 */ /* 0x000fe20008000818 */
[----:B------:R-:W-:Y:S01]  /*b4a0*/  R2UR UR6, R4 ;  /* 0x00000000040672ca */ /* 0x000fe200000e0000 */
[----:B------:R-:W-:Y:S01]  /*b4b0*/  IMAD.U32 R4, RZ, RZ, UR44 ;  /* 0x0000002cff047e24 */ /* 0x000fe2000f8e00ff */
[----:B------:R-:W-:Y:S01]  /*b4c0*/  R2UR UR7, R5 ;  /* 0x00000000050772ca */ /* 0x000fe200000e0000 */
[----:B------:R-:W-:Y:S01]  /*b4d0*/  IMAD.U32 R5, RZ, RZ, UR45 ;  /* 0x0000002dff057e24 */ /* 0x000fe2000f8e00ff */
[----:B------:R-:W-:Y:S02]  /*b4e0*/  R2UR UR4, R10 ;  /* 0x000000000a0472ca */ /* 0x000fe400000e0000 */
[----:B------:R-:W-:Y:S01]  /*b4f0*/  R2UR UR5, R11 ;  /* 0x000000000b0572ca */ /* 0x000fe200000e0000 */
[----:B------:R-:W-:Y:S02]  /*b500*/  WARPGROUP.DEPBAR.LE gsb0, 0x0 ;  /* 0x00008000000079c5 */ /* 0x000fe40000010000 */
[----:B------:R-:W-:-:S10]  /*b510*/  WARPGROUP.ARRIVE ;  /* 0x00000000000079c5 */ /* 0x000fd40000000000 */
[----:B------:R-:W-:Y:S03]  /*b520*/  HGMMA.64x96x16.F32 R24, gdesc[UR4], R24, gsb0 ;  /* 0x01600000041879f0 */ /* 0x000fe60008000818 */
[----:B------:R-:W-:Y:S02]  /*b530*/  WARPGROUP.DEPBAR.LE gsb0, 0x0 ;  /* 0x00008000000079c5 */ /* 0x000fe40000010000 */
[----:B------:R1:W-:Y:S06]  /*b540*/  BAR.ARV R6, 0x100 ;  /* 0x000400060000751d */ /* 0x0003ec0000002000 */
[----:B------:R-:W2:Y:S01]  /*b550*/  LD.E R4, desc[UR42][R4.64] ;  /* 0x0000002a04047980 */ /* 0x000ea2000c101900 */
[----:B------:R-:W-:Y:S01]  /*b560*/  BSSY B0, `(.L_x_11995) ;  /* 0x0000005000007945 */ /* 0x000fe20003800000 */
[----:B--2---:R-:W-:-:S04]  /*b570*/  LOP3.LUT R7, R4, 0x1, RZ, 0xfc, !PT ;  /* 0x0000000104077812 */ /* 0x004fc800078efcff */
[----:B------:R-:W-:-:S13]  /*b580*/  ISETP.NE.AND P0, PT, R7, 0x3, PT ;  /* 0x000000030700780c */ /* 0x000fda0003f05270 */
[----:B-1----:R-:W-:Y:S05]  /*b590*/  @!P0 BRA `(.L_x_11996) ;  /* 0x0000000000048947 */ /* 0x002fea0003800000 */
[----:B------:R-:W-:Y:S01]  /*b5a0*/  BPT.TRAP 0x1 ;  /* 0x000000040000795c */ /* 0x000fe20000300000 */
.L_x_11996:
[----:B------:R-:W-:Y:S05]  /*b5b0*/  BSYNC B0 ;  /* 0x0000000000007941 */ /* 0x000fea0003800000 */
.L_x_11995:
[----:B------:R-:W-:Y:S02]  /*b5c0*/  IMAD.U32 R4, RZ, RZ, UR44 ;  /* 0x0000002cff047e24 */ /* 0x000fe4000f8e00ff */
[----:B------:R-:W-:Y:S02]  /*b5d0*/  IMAD.U32 R5, RZ, RZ, UR45 ;  /* 0x0000002dff057e24 */ /* 0x000fe4000f8e00ff */
[----:B------:R-:W-:-:S04]  /*b5e0*/  IMAD.U32 R6, RZ, RZ, UR44 ;  /* 0x0000002cff067e24 */ /* 0x000fc8000f8e00ff */
[----:B------:R-:W2:Y:S01]  /*b5f0*/  LD.E.64 R4, desc[UR42][R4.64+0x20] ;  /* 0x0000202a04047980 */ /* 0x000ea2000c101b00 */
[----:B------:R-:W-:-:S05]  /*b600*/  IMAD.U32 R7, RZ, RZ, UR45 ;  /* 0x0000002dff077e24 */ /* 0x000fca000f8e00ff */
[----:B------:R-:W3:Y:S01]  /*b610*/  LD.E R6, desc[UR42][R6.64+0xc] ;  /* 0x00000c2a06067980 */ /* 0x000ee2000c101900 */
[----:B--2---:R-:W-:-:S05]  /*b620*/  MOV R9, R4 ;  /* 0x0000000400097202 */ /* 0x004fca0000000f00 */
[----:B-----5:R-:W-:-:S05]  /*b630*/  IMAD R9, R8, 0x8, R9 ;  /* 0x0000000808097824 */ /* 0x020fca00078e0209 */
[----:B---3--:R-:W-:-:S04]  /*b640*/  PRMT R9, R6, 0x654, R9 ;  /* 0x0000065406097816 */ /* 0x008fc80000000009 */
[----:B------:R0:W-:Y:S01]  /*b650*/  SYNCS.ARRIVE.TRANS64.RED.A1T0 RZ, [R9+URZ], RZ ;  /* 0x000000ff09ff79a7 */ /* 0x0001e2000810043f */
[----:B------:R-:W2:Y:S04]  /*b660*/  LDL R77, [R1+0x10c] ;  /* 0x00010c00014d7983 */ /* 0x000ea80000100800 */
[----:B------:R-:W3:Y:S04]  /*b670*/  LDL R75, [R1+0x50] ;  /* 0x00005000014b7983 */ /* 0x000ee80000100800 */
[----:B------:R-:W4:Y:S04]  /*b680*/  LDL.64 R12, [R1+0x130] ;  /* 0x00013000010c7983 */ /* 0x000f280000100a00 */
[----:B------:R-:W4:Y:S04]  /*b690*/  LDL R76, [R1+0x138] ;  /* 0x00013800014c7983 */ /* 0x000f280000100800 */
[----:B0-----:R-:W4:Y:S04]  /*b6a0*/  LDL.128 R8, [R1+0x120] ;  /* 0x0001200001087983 */ /* 0x001f280000100c00 */
[----:B------:R-:W4:Y:S01]  /*b6b0*/  LDL.128 R4, [R1+0x110] ;  /* 0x0001100001047983 */ /* 0x000f220000100c00 */
[----:B------:R-:W-:Y:S01]  /*b6c0*/  BSSY B0, `(.L_x_11997) ;  /* 0x0000040000007945 */ /* 0x000fe20003800000 */
[----:B--2---:R-:W-:-:S04]  /*b6d0*/  SHF.R.S32.HI R14, RZ, 0x1f, R77 ;  /* 0x0000001fff0e7819 */ /* 0x004fc8000001144d */
[----:B------:R-:W-:-:S04]  /*b6e0*/  LEA.HI R15, R14, R77, RZ, 0x7 ;  /* 0x0000004d0e0f7211 */ /* 0x000fc800078f38ff */
[----:B------:R-:W-:-:S05]  /*b6f0*/  LOP3.LUT R20, R15, 0xffffff80, RZ, 0xc0, !PT ;  /* 0xffffff800f147812 */ /* 0x000fca00078ec0ff */
[----:B------:R-:W-:-:S05]  /*b700*/  IMAD.IADD R20, R77, 0x1, -R20 ;  /* 0x000000014d147824 */ /* 0x000fca00078e0a14 */
[----:B------:R-:W-:Y:S02]  /*b710*/  SHF.R.S32.HI R21, RZ, 0x1f, R20 ;  /* 0x0000001fff157819 */ /* 0x000fe40000011414 */
[----:B------:R-:W-:Y:S02]  /*b720*/  LEA.HI R14, R14, R77, RZ, 0x2 ;  /* 0x0000004d0e0e7211 */ /* 0x000fe400078f10ff */
[CC--:B------:R-:W-:Y:S02]  /*b730*/  LEA.HI R72, R21.reuse, R20.reuse, RZ, 0x2 ;  /* 0x0000001415487211 */ /* 0x0c0fe400078f10ff */
[----:B------:R-:W-:Y:S02]  /*b740*/  LEA.HI R21, R21, R20, RZ, 0x5 ;  /* 0x0000001415157211 */ /* 0x000fe400078f28ff */
[--C-:B------:R-:W-:Y:S02]  /*b750*/  SHF.R.S32.HI R73, RZ, 0x2, R72.reuse ;  /* 0x00000002ff497819 */ /* 0x100fe40000011448 */
[----:B------:R-:W-:-:S02]  /*b760*/  SHF.R.S32.HI R74, RZ, 0x1f, R72 ;  /* 0x0000001fff4a7819 */ /* 0x000fc40000011448 */
[----:B------:R-:W-:Y:S02]  /*b770*/  LOP3.LUT R80, R14, 0xfffffffc, RZ, 0xc0, !PT ;  /* 0xfffffffc0e507812 */ /* 0x000fe400078ec0ff */
[----:B------:R-:W-:Y:S02]  /*b780*/  LEA.HI R74, R74, R73, RZ, 0x3 ;  /* 0x000000494a4a7211 */ /* 0x000fe400078f18ff */
[----:B------:R-:W-:Y:S01]  /*b790*/  SHF.R.S32.HI R78, RZ, 0x7, R15 ;  /* 0x00000007ff4e7819 */ /* 0x000fe2000001140f */
[----:B------:R-:W-:Y:S01]  /*b7a0*/  IMAD.IADD R80, R77, 0x1, -R80 ;  /* 0x000000014d507824 */ /* 0x000fe200078e0a50 */
[----:B------:R-:W-:Y:S02]  /*b7b0*/  SHF.R.S32.HI R14, RZ, 0x5, R21 ;  /* 0x00000005ff0e7819 */ /* 0x000fe40000011415 */
[----:B------:R-:W-:Y:S02]  /*b7c0*/  LOP3.LUT R74, R74, 0xfffffff8, RZ, 0xc0, !PT ;  /* 0xfffffff84a4a7812 */ /* 0x000fe400078ec0ff */
[----:B------:R-:W-:Y:S01]  /*b7d0*/  LEA.HI R15, R15, R78, RZ, 0x1 ;  /* 0x0000004e0f0f7211 */ /* 0x000fe200078f08ff */
[----:B---3--:R-:W-:Y:S01]  /*b7e0*/  IMAD R75, R75, 0x8, R14 ;  /* 0x000000084b4b7824 */ /* 0x008fe200078e020e */
[----:B------:R-:W-:Y:S01]  /*b7f0*/  LEA.HI R14, R80, R80, RZ, 0x1 ;  /* 0x00000050500e7211 */ /* 0x000fe200078f08ff */
[----:B------:R-:W-:Y:S01]  /*b800*/  IMAD.IADD R74, R73, 0x1, -R74 ;  /* 0x00000001494a7824 */ /* 0x000fe200078e0a4a */
[----:B------:R-:W-:-:S02]  /*b810*/  LOP3.LUT R15, R15, 0x3fffffe, RZ, 0xc0, !PT ;  /* 0x03fffffe0f0f7812 */ /* 0x000fc400078ec0ff */
[----:B------:R-:W-:Y:S01]  /*b820*/  LOP3.LUT R21, R14, 0x1ffffffe, RZ, 0xc0, !PT ;  /* 0x1ffffffe0e157812 */ /* 0x000fe200078ec0ff */
[----:B------:R-:W-:Y:S01]  /*b830*/  IMAD.U32 R74, R75, 0x10, R74 ;  /* 0x000000104b4a7824 */ /* 0x000fe200078e004a */
[----:B----4-:R-:W-:Y:S01]  /*b840*/  ISETP.NE.AND P0, PT, R12, 0x1, PT ;  /* 0x000000010c00780c */ /* 0x010fe20003f05270 */
[----:B------:R-:W-:Y:S02]  /*b850*/  IMAD.IADD R15, R78, 0x1, -R15 ;  /* 0x000000014e0f7824 */ /* 0x000fe400078e0a0f */
[----:B------:R-:W-:Y:S02]  /*b860*/  IMAD.IADD R21, R80, 0x1, -R21 ;  /* 0x0000000150157824 */ /* 0x000fe400078e0a15 */
[----:B------:R-:W-:-:S04]  /*b870*/  IMAD R74, R15, 0x40, R74 ;  /* 0x000000400f4a7824 */ /* 0x000fc800078e024a */
[----:B------:R-:W-:-:S04]  /*b880*/  IMAD R74, R21, 0x8, R74 ;  /* 0x00000008154a7824 */ /* 0x000fc800078e024a */
[----:B------:R-:W-:-:S05]  /*b890*/  @P0 IMAD.HI.U32 R13, R74, R13, RZ ;  /* 0x0000000d4a0d0227 */ /* 0x000fca00078e00ff */
[----:B------:R-:W-:Y:S01]  /*b8a0*/  @P0 SHF.R.U32.HI R74, RZ, R76, R13 ;  /* 0x0000004cff4a0219 */ /* 0x000fe2000001160d */
[----:B------:R-:W-:Y:S01]  /*b8b0*/  IMAD.MOV.U32 R15, RZ, RZ, -0x60 ;  /* 0xffffffa0ff0f7424 */ /* 0x000fe200078e00ff */
[----:B------:R-:W-:-:S03]  /*b8c0*/  LOP3.LUT R13, R72, 0x7ffffffc, RZ, 0xc0, !PT ;  /* 0x7ffffffc480d7812 */ /* 0x000fc600078ec0ff */
[----:B------:R-:W0:Y:S01]  /*b8d0*/  SHFL.IDX PT, R75, R74, RZ, 0x1c1f ;  /* 0x001c1fff4a4b7589 */ /* 0x000e2200000e0000 */
[----:B------:R-:W-:Y:S02]  /*b8e0*/  IMAD R12, R0, R15, 0x1 ;  /* 0x00000001000c7424 */ /* 0x000fe400078e020f */
[----:B------:R-:W-:Y:S01]  /*b8f0*/  IMAD.IADD R13, R20, 0x1, -R13 ;  /* 0x00000001140d7824 */ /* 0x000fe200078e0a0d */
[----:B------:R-:W-:-:S03]  /*b900*/  ISETP.GE.AND P1, PT, R9, 0x1, PT ;  /* 0x000000010900780c */ /* 0x000fc60003f26270 */
[----:B------:R-:W-:Y:S01]  /*b910*/  IMAD R12, R13, -0x2, R12 ;  /* 0xfffffffe0d0c7824 */ /* 0x000fe200078e020c */
[----:B------:R-:W-:-:S04]  /*b920*/  LOP3.LUT R13, RZ, R6, RZ, 0x33, !PT ;  /* 0x00000006ff0d7212 */ /* 0x000fc800078e33ff */
[----:B------:R-:W-:Y:S01]  /*b930*/  IADD3 R14, -R4, R12, R5 ;  /* 0x0000000c040e7210 */ /* 0x000fe20007ffe105 */
[----:B------:R-:W-:-:S04]  /*b940*/  IMAD R21, R0, -0x60, R8 ;  /* 0xffffffa000157824 */ /* 0x000fc800078e0208 */
[C---:B------:R-:W-:Y:S02]  /*b950*/  IMAD.IADD R15, R14.reuse, 0x1, R7 ;  /* 0x000000010e0f7824 */ /* 0x040fe400078e0207 */
[----:B------:R-:W-:Y:S02]  /*b960*/  IMAD.IADD R20, R14, 0x1, R13 ;  /* 0x000000010e147824 */ /* 0x000fe400078e020d */
[----:B------:R-:W-:Y:S02]  /*b970*/  VIADD R73, R12, 0xffffffff ;  /* 0xffffffff0c497836 */ /* 0x000fe40000000000 */
        /* <DEDUP_REMOVED lines=13> */
.L_x_12000:
[----:B------:R-:W-:-:S13]  /*ba50*/  ISETP.NE.AND P0, PT, R9, 0x1, PT ;  /* 0x000000010900780c */ /* 0x000fda0003f05270 */
[----:B------:R-:W-:-:S05]  /*ba60*/  @P0 IMAD.HI.U32 R12, R8, R10, RZ ;  /* 0x0000000a080c0227 */ /* 0x000fca00078e00ff */
[----:B------:R-:W-:-:S07]  /*ba70*/  @P0 SHF.R.U32.HI R8, RZ, R11, R12 ;  /* 0x0000000bff080219 */ /* 0x000fce000001160c */
.L_x_12001:
[----:B------:R-:W-:Y:S05]  /*ba80*/  BSYNC B1 ;  /* 0x0000000000017941 */ /* 0x000fea0003800000 */
.L_x_11999:
[----:B------:R-:W-:-:S05]  /*ba90*/  IMAD R8, R8, R9, R73 ;  /* 0x0000000908087224 */ /* 0x000fca00078e0249 */
[----:B------:R-:W-:Y:S02]  /*baa0*/  VIMNMX R7, R7, R8, !PT ;  /* 0x0000000807077248 */ /* 0x000fe40007fe0100 */
[----:B------:R-:W-:-:S07]  /*bab0*/  VIADDMNMX R6, R8, R9, R6, PT ;  /* 0x0000000908067246 */ /* 0x000fce0003800106 */
.L_x_11998:
[----:B------:R-:W-:Y:S05]  /*bac0*/  BSYNC B0 ;  /* 0x0000000000007941 */ /* 0x000fea0003800000 */
.L_x_11997:
[C---:B------:R-:W-:Y:S01]  /*bad0*/  ISETP.GE.AND P0, PT, R21.reuse, 0x2, PT ;  /* 0x000000021500780c */ /* 0x040fe20003f06270 */
[----:B------:R-:W0:Y:S01]  /*bae0*/  SHFL.IDX PT, R74, R74, 0x1, 0x1c1f ;  /* 0x003c1f004a4a7f89 */ /* 0x000e2200000e0000 */
[----:B------:R-:W-:Y:S01]  /*baf0*/  ISETP.GE.AND P4, PT, R21, 0xa, PT ;  /* 0x0000000a1500780c */ /* 0x000fe20003f86270 */
[----:B------:R-:W-:Y:S01]  /*bb00*/  BSSY B0, `(.L_x_12002) ;  /* 0x0000086000007945 */ /* 0x000fe20003800000 */
        /* <DEDUP_REMOVED lines=10> */
[----:B------:R-:W-:Y:S02]  /*bbb0*/  ISETP.LT.OR P3, PT, R6, 0x9, P3 ;  /* 0x000000090600780c */ /* 0x000fe40001f61670 */
        /* <DEDUP_REMOVED lines=17> */
[C---:B------:R-:W-:Y:S02]  /*bcd0*/  ISETP.LT.OR P2, PT, R6.reuse, 0x1a, P2 ;  /* 0x0000001a0600780c */ /* 0x040fe40001741670 */
        /* <DEDUP_REMOVED lines=97> */
.L_x_12005:
[----:B------:R-:W-:-:S13]  /*c2f0*/  ISETP.NE.AND P6, PT, R9, 0x1, PT ;  /* 0x000000010900780c */ /* 0x000fda0003fc5270 */
[----:B------:R-:W-:-:S05]  /*c300*/  @P6 IMAD.HI.U32 R10, R4, R10, RZ ;  /* 0x0000000a040a6227 */ /* 0x000fca00078e00ff */
[----:B------:R-:W-:-:S07]  /*c310*/  @P6 SHF.R.U32.HI R4, RZ, R11, R10 ;  /* 0x0000000bff046219 */ /* 0x000fce000001160a */
.L_x_12006:
[----:B------:R-:W-:Y:S05]  /*c320*/  BSYNC B1 ;  /* 0x0000000000017941 */ /* 0x000fea0003800000 */
.L_x_12004:
[----:B------:R-:W-:-:S05]  /*c330*/  IMAD R4, R4, R9, R73 ;  /* 0x0000000904047224 */ /* 0x000fca00078e0249 */
[----:B------:R-:W-:Y:S02]  /*c340*/  VIADDMNMX R6, R4, R9, R6, PT ;  /* 0x0000000904067246 */ /* 0x000fe40003800106 */
[----:B------:R-:W-:-:S07]  /*c350*/  VIMNMX R7, R7, R4, !PT ;  /* 0x0000000407077248 */ /* 0x000fce0007fe0100 */
.L_x_12003:
[----:B------:R-:W-:Y:S05]  /*c360*/  BSYNC B0 ;  /* 0x0000000000007941 */ /* 0x000fea0003800000 */
.L_x_12002:
[----:B------:R-:W-:Y:S01]  /*c370*/  ISETP.GT.AND P0, PT, R7, 0x1, !P0 ;  /* 0x000000010700780c */ /* 0x000fe20004704270 */
[----:B------:R-:W2:Y:S01]  /*c380*/  LDL R114, [R1+0x1f0] ;  /* 0x0001f00001727983 */ /* 0x000ea20000100800 */
[----:B------:R-:W-:Y:S02]  /*c390*/  ISETP.NE.AND P6, PT, R79, RZ, PT ;  /* 0x000000ff4f00720c */ /* 0x000fe40003fc5270 */
[----:B------:R-:W-:Y:S01]  /*c3a0*/  ISETP.LT.OR P0, PT, R6, 0x2, P0 ;  /* 0x000000020600780c */ /* 0x000fe20000701670 */
[----:B------:R-:W3:Y:S01]  /*c3b0*/  LDL.64 R68, [R1+0x210] ;  /* 0x0002100001447983 */ /* 0x000ee20000100a00 */
[----:B------:R-:W-:Y:S02]  /*c3c0*/  ISETP.GT.AND P1, PT, R7, 0x8, !P1 ;  /* 0x000000080700780c */ /* 0x000fe40004f24270 */
[----:B------:R-:W-:Y:S02]  /*c3d0*/  FSEL R24, R27, -INF , !P0 ;  /* 0xff8000001b187808 */ /* 0x000fe40004000000 */
[----:B------:R-:W-:-:S02]  /*c3e0*/  ISETP.NE.AND P0, PT, R75, RZ, PT ;  /* 0x000000ff4b00720c */ /* 0x000fc40003f05270 */
[----:B------:R-:W-:Y:S01]  /*c3f0*/  ISETP.LT.OR P1, PT, R6, 0x9, P1 ;  /* 0x000000090600780c */ /* 0x000fe20000f21670 */
[----:B------:R-:W4:Y:S01]  /*c400*/  LDL.64 R74, [R1+0x1e0] ;  /* 0x0001e000014a7983 */ /* 0x000f220000100a00 */
[----:B------:R-:W-:Y:S02]  /*c410*/  ISETP.GT.AND P0, PT, R7, 0x9, !P0 ;  /* 0x000000090700780c */ /* 0x000fe40004704270 */
[----:B------:R-:W-:Y:S02]  /*c420*/  FSEL R20, R30, -INF , !P1 ;  /* 0xff8000001e147808 */ /* 0x000fe40004800000 */
[----:B------:R-:W-:Y:S02]  /*c430*/  ISETP.LT.OR P0, PT, R6, 0xa, P0 ;  /* 0x0000000a0600780c */ /* 0x000fe40000701670 */
[----:B------:R-:W-:Y:S02]  /*c440*/  ISETP.NE.AND P1, PT, R33, RZ, PT ;  /* 0x000000ff2100720c */ /* 0x000fe40003f25270 */
[----:B------:R-:W-:-:S02]  /*c450*/  FSEL R21, R31, -INF , !P0 ;  /* 0xff8000001f157808 */ /* 0x000fc40004000000 */
[----:B------:R-:W-:-:S04]  /*c460*/  ISETP.NE.AND P0, PT, R77, RZ, PT ;  /* 0x000000ff4d00720c */ /* 0x000fc80003f05270 */
[----:B------:R-:W-:-:S04]  /*c470*/  ISETP.GT.AND P0, PT, R7, 0x10, !P0 ;  /* 0x000000100700780c */ /* 0x000fc80004704270 */
[----:B------:R-:W-:-:S04]  /*c480*/  ISETP.LT.OR P0, PT, R6, 0x11, P0 ;  /* 0x000000110600780c */ /* 0x000fc80000701670 */
[----:B------:R-:W-:Y:S02]  /*c490*/  FSEL R64, R34, -INF , !P0 ;  /* 0xff80000022407808 */ /* 0x000fe40004000000 */
[----:B------:R-:W-:Y:S02]  /*c4a0*/  ISETP.NE.AND P0, PT, R78, RZ, PT ;  /* 0x000000ff4e00720c */ /* 0x000fe40003f05270 */
[----:B------:R-:W2:Y:S02]  /*c4b0*/  LDL.64 R78, [R1+0x1d0] ;  /* 0x0001d000014e7983 */ /* 0x000ea40000100a00 */
[----:B------:R-:W-:-:S04]  /*c4c0*/  ISETP.GT.AND P0, PT, R7, 0x11, !P0 ;  /* 0x000000110700780c */ /* 0x000fc80004704270 */
[----:B------:R-:W-:-:S04]  /*c4d0*/  ISETP.LT.OR P0, PT, R6, 0x12, P0 ;  /* 0x000000120600780c */ /* 0x000fc80000701670 */
[----:B------:R-:W-:Y:S02]  /*c4e0*/  FSEL R92, R35, -INF , !P0 ;  /* 0xff800000235c7808 */ /* 0x000fe40004000000 */
[----:B------:R-:W-:Y:S01]  /*c4f0*/  ISETP.GT.AND P0, PT, R7, 0x18, !P1 ;  /* 0x000000180700780c */ /* 0x000fe20004f04270 */
[----:B------:R-:W3:Y:S01]  /*c500*/  LDL.64 R34, [R1+0x2e0] ;  /* 0x0002e00001227983 */ /* 0x000ee20000100a00 */
[----:B------:R-:W-:Y:S02]  /*c510*/  ISETP.NE.AND P1, PT, R82, RZ, PT ;  /* 0x000000ff5200720c */ /* 0x000fe40003f25270 */
[----:B------:R-:W-:-:S04]  /*c520*/  ISETP.LT.OR P0, PT, R6, 0x19, P0 ;  /* 0x000000190600780c */ /* 0x000fc80000701670 */
[----:B------:R-:W-:Y:S02]  /*c530*/  FSEL R81, R38, -INF , !P0 ;  /* 0xff80000026517808 */ /* 0x000fe40004000000 */
[----:B------:R-:W-:Y:S02]  /*c540*/  ISETP.GT.AND P0, PT, R7, 0x19, !P6 ;  /* 0x000000190700780c */ /* 0x000fe40007704270 */
[----:B------:R-:W-:Y:S02]  /*c550*/  ISETP.NE.AND P6, PT, R13, RZ, PT ;  /* 0x000000ff0d00720c */ /* 0x000fe40003fc5270 */
[----:B------:R-:W-:-:S04]  /*c560*/  ISETP.LT.OR P0, PT, R6, 0x1a, P0 ;  /* 0x0000001a0600780c */ /* 0x000fc80000701670 */
[----:B------:R-:W-:Y:S02]  /*c570*/  FSEL R91, R39, -INF , !P0 ;  /* 0xff800000275b7808 */ /* 0x000fe40004000000 */
[----:B------:R-:W-:Y:S01]  /*c580*/  ISETP.NE.AND P0, PT, R37, RZ, PT ;  /* 0x000000ff2500720c */ /* 0x000fe20003f05270 */
[----:B------:R-:W3:Y:S03]  /*c590*/  LDL.64 R38, [R1+0x300] ;  /* 0x0003000001267983 */ /* 0x000ee60000100a00 */
[----:B------:R-:W-:-:S04]  /*c5a0*/  ISETP.GT.AND P0, PT, R7, 0x20, !P0 ;  /* 0x000000200700780c */ /* 0x000fc80004704270 */
[----:B------:R-:W-:-:S04]  /*c5b0*/  ISETP.LT.OR P0, PT, R6, 0x21, P0 ;  /* 0x000000210600780c */ /* 0x000fc80000701670 */
[----:B------:R-:W-:Y:S02]  /*c5c0*/  FSEL R82, R42, -INF , !P0 ;  /* 0xff8000002a527808 */ /* 0x000fe40004000000 */
[----:B------:R-:W-:-:S04]  /*c5d0*/  ISETP.NE.AND P0, PT, R80, RZ, PT ;  /* 0x000000ff5000720c */ /* 0x000fc80003f05270 */
[----:B------:R-:W-:-:S04]  /*c5e0*/  ISETP.GT.AND P0, PT, R7, 0x21, !P0 ;  /* 0x000000210700780c */ /* 0x000fc80004704270 */
        /* <DEDUP_REMOVED lines=34> */
[----:B------:R-:W-:Y:S02]  /*c810*/  ISETP.GT.AND P0, PT, R7, 0x41, !P1 ;  /* 0x000000410700780c */ /* 0x000fe40004f04270 */
[----:B------:R-:W-:Y:S02]  /*c820*/  ISETP.NE.AND P1, PT, R57, RZ, PT ;  /* 0x000000ff3900720c */ /* 0x000fe40003f25270 */
[----:B------:R-:W-:-:S04]  /*c830*/  ISETP.LT.OR P0, PT, R6, 0x42, P0 ;  /* 0x000000420600780c */ /* 0x000fc80000701670 */
[----:B------:R-:W-:Y:S02]  /*c840*/  FSEL R95, R59, -INF , !P0 ;  /* 0xff8000003b5f7808 */ /* 0x000fe40004000000 */
[C---:B------:R-:W-:Y:S02]  /*c850*/  ISETP.GT.AND P0, PT, R7.reuse, RZ, !P6 ;  /* 0x000000ff0700720c */ /* 0x040fe40007704270 */
[C---:B------:R-:W-:Y:S02]  /*c860*/  ISETP.GT.AND P2, PT, R7.reuse, 0x49, !P2 ;  /* 0x000000490700780c */ /* 0x040fe40005744270 */
[----:B------:R-:W-:Y:S02]  /*c870*/  ISETP.LT.OR P0, PT, R6, 0x1, P0 ;  /* 0x000000010600780c */ /* 0x000fe40000701670 */
[----:B------:R-:W-:Y:S02]  /*c880*/  ISETP.GT.AND P3, PT, R7, 0x50, !P3 ;  /* 0x000000500700780c */ /* 0x000fe40005f64270 */
[----:B------:R-:W-:-:S02]  /*c890*/  FSEL R30, R26, -INF , !P0 ;  /* 0xff8000001a1e7808 */ /* 0x000fc40004000000 */
[C---:B------:R-:W-:Y:S02]  /*c8a0*/  ISETP.GT.AND P0, PT, R7.reuse, 0x48, !P1 ;  /* 0x000000480700780c */ /* 0x040fe40004f04270 */
[----:B------:R-:W-:Y:S02]  /*c8b0*/  ISETP.GT.AND P4, PT, R7, 0x51, !P4 ;  /* 0x000000510700780c */ /* 0x000fe40006784270 */
[----:B------:R-:W-:Y:S02]  /*c8c0*/  ISETP.LT.OR P0, PT, R6, 0x49, P0 ;  /* 0x000000490600780c */ /* 0x000fe40000701670 */
[----:B--2---:R-:W-:Y:S02]  /*c8d0*/  FMNMX.FTZ R4, R152, R78, !PT ;  /* 0x0000004e98047209 */ /* 0x004fe40007810000 */
        /* <DEDUP_REMOVED lines=38> */
[----:B------:R-:W0:Y:S01]  /*cb40*/  SHFL.BFLY PT, R9, R4, 0x2, 0x1f ;  /* 0x0c401f0004097f89 */ /* 0x000e2200000e0000 */
[----:B------:R-:W-:-:S04]  /*cb50*/  FMNMX.FTZ R10, R94, R5, !PT ;  /* 0x000000055e0a7209 */ /* 0x000fc80007810000 */
[----:B------:R-:W-:-:S04]  /*cb60*/  FMNMX.FTZ R5, R107, R10, !PT ;  /* 0x0000000a6b057209 */ /* 0x000fc80007810000 */
[----:B------:R-:W-:Y:S02]  /*cb70*/  FMNMX.FTZ R10, R58, R5, !PT ;  /* 0x000000053a0a7209 */ /* 0x000fe40007810000 */
[----:B------:R-:W-:Y:S02]  /*cb80*/  ISETP.LT.OR P2, PT, R6, 0x4a, P2 ;  /* 0x0000004a0600780c */ /* 0x000fe40001741670 */
[----:B------:R-:W-:Y:S02]  /*cb90*/  FSEL R108, R62, -INF , !P0 ;  /* 0xff8000003e6c7808 */ /* 0x000fe40004000000 */
[----:B------:R-:W-:Y:S02]  /*cba0*/  FMNMX.FTZ R5, R95, R10, !PT ;  /* 0x0000000a5f057209 */ /* 0x000fe40007810000 */
[----:B------:R-:W-:Y:S02]  /*cbb0*/  ISETP.LT.OR P3, PT, R6, 0x51, P3 ;  /* 0x000000510600780c */ /* 0x000fe40001f61670 */
[----:B------:R-:W-:-:S02]  /*cbc0*/  FSEL R109, R63, -INF , !P2 ;  /* 0xff8000003f6d7808 */ /* 0x000fc40005000000 */
[----:B------:R-:W-:Y:S01]  /*cbd0*/  FMNMX.FTZ R10, R108, R5, !PT ;  /* 0x000000056c0a7209 */ /* 0x000fe20007810000 */
[----:B------:R-:W2:Y:S01]  /*cbe0*/  LDL.64 R62, [R1+0x280] ;  /* 0x00028000013e7983 */ /* 0x000ea20000100a00 */
[----:B------:R-:W-:Y:S02]  /*cbf0*/  ISETP.GT.AND P5, PT, R7, 0x58, !P5 ;  /* 0x000000580700780c */ /* 0x000fe40006fa4270 */
[----:B------:R-:W-:Y:S02]  /*cc00*/  ISETP.LT.OR P4, PT, R6, 0x52, P4 ;  /* 0x000000520600780c */ /* 0x000fe40002781670 */
[----:B------:R-:W-:Y:S02]  /*cc10*/  FSEL R110, R66, -INF , !P3 ;  /* 0xff800000426e7808 */ /* 0x000fe40005800000 */
[----:B------:R-:W-:Y:S02]  /*cc20*/  FMNMX.FTZ R5, R109, R10, !PT ;  /* 0x0000000a6d057209 */ /* 0x000fe40007810000 */
[----:B------:R-:W-:-:S02]  /*cc30*/  ISETP.GT.AND P0, PT, R7, 0x59, !P6 ;  /* 0x000000590700780c */ /* 0x000fc40007704270 */
[----:B------:R-:W-:Y:S02]  /*cc40*/  ISETP.LT.OR P5, PT, R6, 0x59, P5 ;  /* 0x000000590600780c */ /* 0x000fe40002fa1670 */
[----:B------:R-:W-:Y:S02]  /*cc50*/  FSEL R111, R67, -INF , !P4 ;  /* 0xff800000436f7808 */ /* 0x000fe40006000000 */
[----:B------:R-:W-:Y:S02]  /*cc60*/  FMNMX.FTZ R10, R110, R5, !PT ;  /* 0x000000056e0a7209 */ /* 0x000fe40007810000 */
[----:B0-----:R-:W-:Y:S02]  /*cc70*/  FMNMX.FTZ R9, R4, R9, !PT ;  /* 0x0000000904097209 */ /* 0x001fe40007810000 */
[----:B------:R-:W-:Y:S02]  /*cc80*/  ISETP.LT.OR P0, PT, R6, 0x5a, P0 ;  /* 0x0000005a0600780c */ /* 0x000fe40000701670 */
[----:B------:R-:W-:-:S02]  /*cc90*/  FSEL R112, R70, -INF , !P5 ;  /* 0xff80000046707808 */ /* 0x000fc40006800000 */
[----:B------:R-:W-:Y:S01]  /*cca0*/  FMNMX.FTZ R5, R111, R10, !PT ;  /* 0x0000000a6f057209 */ /* 0x000fe20007810000 */
[----:B------:R-:W0:Y:S01]  /*ccb0*/  SHFL.BFLY PT, R26, R9, 0x1, 0x1f ;  /* 0x0c201f00091a7f89 */ /* 0x000e2200000e0000 */
[----:B------:R-:W-:Y:S02]  /*ccc0*/  FSEL R113, R71, -INF , !P0 ;  /* 0xff80000047717808 */ /* 0x000fe40004000000 */
[----:B------:R-:W-:Y:S01]  /*ccd0*/  FMNMX.FTZ R6, R112, R5, !PT ;  /* 0x0000000570067209 */ /* 0x000fe20007810000 */
[----:B------:R-:W2:Y:S03]  /*cce0*/  LDL.64 R70, [R1+0x220] ;  /* 0x0002200001467983 */ /* 0x000ea60000100a00 */
[----:B------:R-:W-:Y:S01]  /*ccf0*/  FMNMX.FTZ R5, R113, R6, !PT ;  /* 0x0000000671057209 */ /* 0x000fe20007810000 */
[----:B------:R-:W2:Y:S04]  /*cd00*/  LDL.64 R10, [R1+0x250] ;  /* 0x00025000010a7983 */ /* 0x000ea80000100a00 */
[----:B------:R1:W-:Y:S04]  /*cd10*/  STL.64 [R1+0x1d0], R4 ;  /* 0x0001d00401007387 */ /* 0x0003e80000100a00 */
[----:B------:R-:W4:Y:S01]  /*cd20*/  LDL R99, [R1+0x1d4] ;  /* 0x0001d40001637983 */ /* 0x000f220000100800 */
[----:B0-----:R-:W-:-:S03]  /*cd30*/  FMNMX.FTZ R6, R9, R26, !PT ;  /* 0x0000001a09067209 */ /* 0x001fc60007810000 */
[----:B-1----:R-:W2:Y:S04]  /*cd40*/  LDL.64 R4, [R1+0x240] ;  /* 0x0002400001047983 */ /* 0x002ea80000100a00 */
[----:B------:R0:W-:Y:S04]  /*cd50*/  STL [R1+0x1d0], R6 ;  /* 0x0001d00601007387 */ /* 0x0001e80000100800 */
[----:B------:R-:W3:Y:S04]  /*cd60*/  LDL R31, [R1+0x1d0] ;  /* 0x0001d000011f7983 */ /* 0x000ee80000100800 */
[----:B0-----:R-:W2:Y:S04]  /*cd70*/  LDL.64 R6, [R1+0x3f8] ;  /* 0x0003f80001067983 */ /* 0x001ea80000100a00 */
[----:B----4-:R-:W0:Y:S01]  /*cd80*/  SHFL.BFLY PT, R26, R99, 0x2, 0x1f ;  /* 0x0c401f00631a7f89 */ /* 0x010e2200000e0000 */
[----:B---3--:R-:W-:Y:S01]  /*cd90*/  FMUL.FTZ R33, R114, R31 ;  /* 0x0000001f72217220 */ /* 0x008fe20000410000 */
[----:B------:R-:W-:-:S04]  /*cda0*/  FSETP.NEU.FTZ.AND P0, PT, R31, -INF , PT ;  /* 0xff8000001f00780b */ /* 0x000fc80003f1d000 */
[----:B------:R-:W-:Y:S02]  /*cdb0*/  FSEL R33, R33, RZ, P0 ;  /* 0x000000ff21217208 */ /* 0x000fe40000000000 */
[----:B0-----:R-:W-:Y:S02]  /*cdc0*/  FMNMX.FTZ R99, R26, R99, !PT ;  /* 0x000000631a637209 */ /* 0x001fe40007810000 */
[----:B------:R-:W-:Y:S01]  /*cdd0*/  FSEL R31, R31, RZ, P0 ;  /* 0x000000ff1f1f7208 */ /* 0x000fe20000000000 */
[-CC-:B------:R-:W-:Y:S01]  /*cde0*/  FFMA.FTZ R100, R44, R114.reuse, -R33.reuse ;  /* 0x000000722c647223 */ /* 0x180fe20000010821 */
[-CC-:B------:R-:W-:Y:S01]  /*cdf0*/  FFMA.FTZ R178, R60, R114.reuse, -R33.reuse ;  /* 0x000000723cb27223 */ /* 0x180fe20000010821 */
[----:B------:R-:W0:Y:S04]  /*ce00*/  SHFL.BFLY PT, R44, R99, 0x1, 0x1f ;  /* 0x0c201f00632c7f89 */ /* 0x000e2800000e0000 */
[----:B------:R-:W3:Y:S01]  /*ce10*/  LDL.64 R60, [R1+0x2d0] ;  /* 0x0002d000013c7983 */ /* 0x000ee20000100a00 */
[-CC-:B------:R-:W-:Y:S01]  /*ce20*/  FFMA.FTZ R101, R40, R114.reuse, -R33.reuse ;  /* 0x0000007228657223 */ /* 0x180fe20000010821 */
[-CC-:B------:R-:W-:Y:S01]  /*ce30*/  FFMA.FTZ R174, R52, R114.reuse, -R33.reuse ;  /* 0x0000007234ae7223 */ /* 0x180fe20000010821 */
[----:B------:R-:W-:Y:S01]  /*ce40*/  FFMA.FTZ R176, R56, R114, -R33 ;  /* 0x0000007238b07223 */ /* 0x000fe20000010821 */
[----:B------:R-:W4:Y:S01]  /*ce50*/  LDL.64 R40, [R1+0x2a0] ;  /* 0x0002a00001287983 */ /* 0x000f220000100a00 */
[----:B------:R-:W-:-:S03]  /*ce60*/  FADD.FTZ R31, R78, -R31 ;  /* 0x8000001f4e1f7221 */ /* 0x000fc60000010000 */
[----:B------:R-:W4:Y:S04]  /*ce70*/  LDL.64 R56, [R1+0x2c0] ;  /* 0x0002c00001387983 */ /* 0x000f280000100a00 */
[----:B------:R-:W4:Y:S01]  /*ce80*/  LDL.64 R52, [R1+0x330] ;  /* 0x0003300001347983 */ /* 0x000f220000100a00 */
[-CC-:B------:R-:W-:Y:S01]  /*ce90*/  FFMA.FTZ R102, R84, R114.reuse, -R33.reuse ;  /* 0x0000007254667223 */ /* 0x180fe20000010821 */
[-CC-:B------:R-:W-:Y:S01]  /*cea0*/  FFMA.FTZ R168, R86, R114.reuse, -R33.reuse ;  /* 0x0000007256a87223 */ /* 0x180fe20000010821 */
[-CC-:B------:R-:W-:Y:S01]  /*ceb0*/  FFMA.FTZ R152, R152, R114.reuse, -R33.reuse ;  /* 0x0000007298987223 */ /* 0x180fe20000010821 */
[-CC-:B------:R-:W-:Y:S01]  /*cec0*/  FFMA.FTZ R98, R98, R114.reuse, -R33.reuse ;  /* 0x0000007262627223 */ /* 0x180fe20000010821 */
[-CC-:B------:R-:W-:Y:S01]  /*ced0*/  FFMA.FTZ R154, R154, R114.reuse, -R33.reuse ;  /* 0x000000729a9a7223 */ /* 0x180fe20000010821 */
[-CC-:B------:R-:W-:Y:S01]  /*cee0*/  FFMA.FTZ R104, R104, R114.reuse, -R33.reuse ;  /* 0x0000007268687223 */ /* 0x180fe20000010821 */
[--C-:B------:R-:W-:Y:S01]  /*cef0*/  FFMA.FTZ R103, R8, R114, -R33.reuse ;  /* 0x0000007208677223 */ /* 0x100fe20000010821 */
[----:B0-----:R-:W-:Y:S01]  /*cf00*/  FMNMX.FTZ R99, R99, R44, !PT ;  /* 0x0000002c63637209 */ /* 0x001fe20007810000 */
[-CC-:B------:R-:W-:Y:S01]  /*cf10*/  FFMA.FTZ R164, R72, R114.reuse, -R33.reuse ;  /* 0x0000007248a47223 */ /* 0x180fe20000010821 */
[-CC-:B------:R-:W-:Y:S01]  /*cf20*/  FFMA.FTZ R166, R76, R114.reuse, -R33.reuse ;  /* 0x000000724ca67223 */ /* 0x180fe20000010821 */
[-CC-:B------:R-:W-:Y:S01]  /*cf30*/  FFMA.FTZ R170, R170, R114.reuse, -R33.reuse ;  /* 0x00000072aaaa7223 */ /* 0x180fe20000010821 */
[C---:B------:R-:W-:Y:S01]  /*cf40*/  FSETP.NEU.FTZ.AND P0, PT, R99.reuse, -INF , PT ;  /* 0xff8000006300780b */ /* 0x040fe20003f1d000 */
[-C--:B------:R-:W-:Y:S01]  /*cf50*/  FMUL.FTZ R115, R99, R114.reuse ;  /* 0x0000007263737220 */ /* 0x080fe20000410000 */
[-CC-:B------:R-:W-:Y:S01]  /*cf60*/  FFMA.FTZ R172, R48, R114.reuse, -R33.reuse ;  /* 0x0000007230ac7223 */ /* 0x180fe20000010821 */
[-CC-:B------:R-:W-:Y:S01]  /*cf70*/  FFMA.FTZ R88, R88, R114.reuse, -R33.reuse ;  /* 0x0000007258587223 */ /* 0x180fe20000010821 */
[-CC-:B------:R-:W-:Y:S01]  /*cf80*/  FFMA.FTZ R87, R14, R114.reuse, -R33.reuse ;  /* 0x000000720e577223 */ /* 0x180fe20000010821 */
[-CC-:B------:R-:W-:Y:S01]  /*cf90*/  FFMA.FTZ R86, R12, R114.reuse, -R33.reuse ;  /* 0x000000720c567223 */ /* 0x180fe20000010821 */
[----:B------:R-:W-:Y:S01]  /*cfa0*/  FSEL R115, R115, RZ, P0 ;  /* 0x000000ff73737208 */ /* 0x000fe20000000000 */
[-CC-:B------:R-:W-:Y:S01]  /*cfb0*/  FFMA.FTZ R85, R36, R114.reuse, -R33.reuse ;  /* 0x0000007224557223 */ /* 0x180fe20000010821 */
[-CC-:B------:R-:W-:Y:S01]  /*cfc0*/  FFMA.FTZ R180, R28, R114.reuse, -R33.reuse ;  /* 0x000000721cb47223 */ /* 0x180fe20000010821 */
[-CC-:B------:R-:W-:Y:S01]  /*cfd0*/  FFMA.FTZ R84, R32, R114.reuse, -R33.reuse ;  /* 0x0000007220547223 */ /* 0x180fe20000010821 */
[-CC-:B------:R-:W-:Y:S01]  /*cfe0*/  FFMA.FTZ R182, R25, R114.reuse, -R33.reuse ;  /* 0x0000007219b67223 */ /* 0x180fe20000010821 */
[-C--:B------:R-:W-:Y:S01]  /*cff0*/  FFMA.FTZ R67, R29, R114.reuse, -R33 ;  /* 0x000000721d437223 */ /* 0x080fe20000010821 */
[-C--:B------:R-:W-:Y:S01]  /*d000*/  FMUL.FTZ R106, R31, R114.reuse ;  /* 0x000000721f6a7220 */ /* 0x080fe20000410000 */
        /* <DEDUP_REMOVED lines=15> */
[-CC-:B------:R-:W-:Y:S01]  /*d100*/  FFMA.FTZ R65, R20, R114.reuse, -R115.reuse ;  /* 0x0000007214417223 */ /* 0x180fe20000010873 */
[----:B------:R-:W-:-:S02]  /*d110*/  FFMA.FTZ R155, R21, R114, -R115 ;  /* 0x00000072159b7223 */ /* 0x000fc40000010873 */
[----:B------:R-:W4:Y:S01]  /*d120*/  LDL.64 R20, [R1+0x3a0] ;  /* 0x0003a00001147983 */ /* 0x000f220000100a00 */
[-CC-:B------:R-:W-:Y:S01]  /*d130*/  FFMA.FTZ R59, R91, R114.reuse, -R115.reuse ;  /* 0x000000725b3b7223 */ /* 0x180fe20000010873 */
[----:B------:R-:W-:Y:S02]  /*d140*/  FFMA.FTZ R97, R90, R114, -R115 ;  /* 0x000000725a617223 */ /* 0x000fe40000010873 */
[----:B------:R-:W4:Y:S01]  /*d150*/  LDL.64 R90, [R1+0x3c0] ;  /* 0x0003c000015a7983 */ /* 0x000f220000100a00 */
[----:B------:R-:W-:-:S05]  /*d160*/  FSEL R78, R99, RZ, P0 ;  /* 0x000000ff634e7208 */ /* 0x000fca0000000000 */
[----:B------:R-:W-:-:S04]  /*d170*/  FADD.FTZ R79, R79, -R78 ;  /* 0x8000004e4f4f7221 */ /* 0x000fc80000010000 */
[----:B------:R-:W-:Y:S01]  /*d180*/  FMUL.FTZ R79, R114, R79 ;  /* 0x0000004f724f7220 */ /* 0x000fe20000410000 */
[----:B------:R-:W-:Y:S08]  /*d190*/  MUFU.EX2 R152, R152 ;  /* 0x0000009800987308 */ /* 0x000ff00000000800 */
[----:B------:R-:W0:Y:S08]  /*d1a0*/  MUFU.EX2 R106, R106 ;  /* 0x0000006a006a7308 */ /* 0x000e300000000800 */
[----:B------:R-:W-:Y:S08]  /*d1b0*/  MUFU.EX2 R153, R153 ;  /* 0x0000009900997308 */ /* 0x000ff00000000800 */
[----:B------:R0:W1:Y:S01]  /*d1c0*/  MUFU.EX2 R105, R79 ;  /* 0x0000004f00697308 */ /* 0x0000620000000800 */
[----:B------:R-:W-:-:S07]  /*d1d0*/  FFMA.FTZ R64, R64, R114, -R115 ;  /* 0x0000007240407223 */ /* 0x000fce0000010873 */
[----:B------:R-:W2:Y:S08]  /*d1e0*/  MUFU.EX2 R98, R98 ;  /* 0x0000006200627308 */ /* 0x000eb00000000800 */
[----:B------:R-:W2:Y:S01]  /*d1f0*/  MUFU.EX2 R66, R66 ;  /* 0x0000004200427308 */ /* 0x000ea20000000800 */
[----:B------:R-:W-:-:S07]  /*d200*/  FFMA.FTZ R165, R92, R114, -R115 ;  /* 0x000000725ca57223 */ /* 0x000fce0000010873 */
[----:B------:R-:W2:Y:S08]  /*d210*/  MUFU.EX2 R154, R154 ;  /* 0x0000009a009a7308 */ /* 0x000eb00000000800 */
[----:B------:R-:W2:Y:S01]  /*d220*/  MUFU.EX2 R65, R65 ;  /* 0x0000004100417308 */ /* 0x000ea20000000800 */
[----:B0-----:R-:W-:Y:S01]  /*d230*/  FFMA.FTZ R79, R106, R74, R152 ;  /* 0x0000004a6a4f7223 */ /* 0x001fe20000010098 */
[----:B-1----:R-:W-:-:S06]  /*d240*/  FFMA.FTZ R75, R75, R105, R153 ;  /* 0x000000694b4b7223 */ /* 0x002fcc0000010099 */
[----:B------:R-:W0:Y:S01]  /*d250*/  MUFU.EX2 R104, R104 ;  /* 0x0000006800687308 */ /* 0x000e220000000800 */
[----:B------:R-:W-:-:S07]  /*d260*/  FFMA.FTZ R167, R81, R114, -R115 ;  /* 0x0000007251a77223 */ /* 0x000fce0000010873 */
[----:B------:R-:W1:Y:S01]  /*d270*/  MUFU.EX2 R155, R155 ;  /* 0x0000009b009b7308 */ /* 0x000e620000000800 */
[----:B--2---:R-:W-:Y:S01]  /*d280*/  FADD.FTZ R79, R98, R79 ;  /* 0x0000004f624f7221 */ /* 0x004fe20000010000 */
[----:B------:R-:W-:-:S06]  /*d290*/  FADD.FTZ R74, R66, R75 ;  /* 0x0000004b424a7221 */ /* 0x000fcc0000010000 */
[----:B------:R-:W2:Y:S08]  /*d2a0*/  MUFU.EX2 R103, R103 ;  /* 0x0000006700677308 */ /* 0x000eb00000000800 */
[----:B------:R-:W2:Y:S01]  /*d2b0*/  MUFU.EX2 R64, R64 ;  /* 0x0000004000407308 */ /* 0x000ea20000000800 */
[----:B------:R-:W-:Y:S01]  /*d2c0*/  FADD.FTZ R79, R154, R79 ;  /* 0x0000004f9a4f7221 */ /* 0x000fe20000010000 */
[----:B------:R-:W-:-:S06]  /*d2d0*/  FADD.FTZ R74, R65, R74 ;  /* 0x0000004a414a7221 */ /* 0x000fcc0000010000 */
[----:B------:R-:W2:Y:S01]  /*d2e0*/  MUFU.EX2 R164, R164 ;  /* 0x000000a400a47308 */ /* 0x000ea20000000800 */
[----:B------:R-:W-:-:S07]  /*d2f0*/  FFMA.FTZ R169, R82, R114, -R115 ;  /* 0x0000007252a97223 */ /* 0x000fce0000010873 */
[----:B------:R-:W2:Y:S01]  /*d300*/  MUFU.EX2 R165, R165 ;  /* 0x000000a500a57308 */ /* 0x000ea20000000800 */
[----:B------:R-:W-:Y:S01]  /*d310*/  FFMA.FTZ R173, R80, R114, -R115 ;  /* 0x0000007250ad7223 */ /* 0x000fe20000010873 */
[----:B0-----:R-:W-:Y:S01]  /*d320*/  FADD.FTZ R80, R104, R79 ;  /* 0x0000004f68507221 */ /* 0x001fe20000010000 */
[----:B-1----:R-:W-:-:S05]  /*d330*/  FADD.FTZ R75, R155, R74 ;  /* 0x0000004a9b4b7221 */ /* 0x002fca0000010000 */
[----:B------:R-:W0:Y:S08]  /*d340*/  MUFU.EX2 R166, R166 ;  /* 0x000000a600a67308 */ /* 0x000e300000000800 */
[----:B------:R-:W1:Y:S01]  /*d350*/  MUFU.EX2 R167, R167 ;  /* 0x000000a700a77308 */ /* 0x000e620000000800 */
[----:B--2---:R-:W-:Y:S01]  /*d360*/  FADD.FTZ R79, R103, R80 ;  /* 0x00000050674f7221 */ /* 0x004fe20000010000 */
[----:B------:R-:W-:-:S06]  /*d370*/  FADD.FTZ R74, R64, R75 ;  /* 0x0000004b404a7221 */ /* 0x000fcc0000010000 */
[----:B------:R-:W-:Y:S01]  /*d380*/  MUFU.EX2 R102, R102 ;  /* 0x0000006600667308 */ /* 0x000fe20000000800 */
[----:B------:R-:W-:-:S07]  /*d390*/  FFMA.FTZ R171, R83, R114, -R115 ;  /* 0x0000007253ab7223 */ /* 0x000fce0000010873 */
[----:B------:R-:W2:Y:S01]  /*d3a0*/  MUFU.EX2 R59, R59 ;  /* 0x0000003b003b7308 */ /* 0x000ea20000000800 */
[----:B------:R-:W-:Y:S01]  /*d3b0*/  FADD.FTZ R79, R164, R79 ;  /* 0x0000004fa44f7221 */ /* 0x000fe20000010000 */
[----:B------:R-:W-:-:S06]  /*d3c0*/  FADD.FTZ R74, R165, R74 ;  /* 0x0000004aa54a7221 */ /* 0x000fcc0000010000 */
[----:B------:R-:W-:Y:S01]  /*d3d0*/  MUFU.EX2 R101, R101 ;  /* 0x0000006500657308 */ /* 0x000fe20000000800 */
[----:B------:R-:W-:-:S07]  /*d3e0*/  FFMA.FTZ R96, R89, R114, -R115 ;  /* 0x0000007259607223 */ /* 0x000fce0000010873 */
[----:B------:R-:W4:Y:S01]  /*d3f0*/  MUFU.EX2 R169, R169 ;  /* 0x000000a900a97308 */ /* 0x000f220000000800 */
[----:B------:R-:W-:Y:S01]  /*d400*/  FFMA.FTZ R78, R93, R114, -R115 ;  /* 0x000000725d4e7223 */ /* 0x000fe20000010873 */
[----:B0-----:R-:W-:Y:S01]  /*d410*/  FADD.FTZ R79, R166, R79 ;  /* 0x0000004fa64f7221 */ /* 0x001fe20000010000 */
[----:B-1----:R-:W-:-:S05]  /*d420*/  FADD.FTZ R74, R167, R74 ;  /* 0x0000004aa74a7221 */ /* 0x002fca0000010000 */
[----:B------:R-:W-:Y:S01]  /*d430*/  MUFU.EX2 R168, R168 ;  /* 0x000000a800a87308 */ /* 0x000fe20000000800 */
[----:B------:R-:W-:-:S07]  /*d440*/  FFMA.FTZ R177, R58, R114, -R115 ;  /* 0x000000723ab17223 */ /* 0x000fce0000010873 */
[----:B------:R-:W0:Y:S01]  /*d450*/  MUFU.EX2 R97, R97 ;  /* 0x0000006100617308 */ /* 0x000e220000000800 */
[----:B--2---:R-:W-:-:S07]  /*d460*/  FADD.FTZ R74, R59, R74 ;  /* 0x0000004a3b4a7221 */ /* 0x004fce0000010000 */
[----:B------:R-:W-:Y:S01]  /*d470*/  MUFU.EX2 R100, R100 ;  /* 0x0000006400647308 */ /* 0x000fe20000000800 */
[----:B------:R-:W-:-:S07]  /*d480*/  FFMA.FTZ R175, R94, R114, -R115 ;  /* 0x000000725eaf7223 */ /* 0x000fce0000010873 */
[----:B------:R-:W-:Y:S08]  /*d490*/  MUFU.EX2 R170, R170 ;  /* 0x000000aa00aa7308 */ /* 0x000ff00000000800 */
        /* <DEDUP_REMOVED lines=15> */
[----:B------:R-:W-:Y:S08]  /*d590*/  MUFU.EX2 R182, R182 ;  /* 0x000000b600b67308 */ /* 0x000ff00000000800 */
[----:B------:R-:W-:Y:S01]  /*d5a0*/  MUFU.EX2 R67, R67 ;  /* 0x0000004300437308 */ /* 0x000fe20000000800 */
[C---:B---3--:R-:W-:Y:S01]  /*d5b0*/  FMUL.FTZ R61, R106.reuse, R61 ;  /* 0x0000003d6a3d7220 */ /* 0x048fe20000410000 */
[C---:B------:R-:W-:Y:S01]  /*d5c0*/  FMUL.FTZ R60, R106.reuse, R60 ;  /* 0x0000003c6a3c7220 */ /* 0x040fe20000410000 */
[C---:B------:R-:W-:Y:S01]  /*d5d0*/  FMUL.FTZ R69, R106.reuse, R69 ;  /* 0x000000456a457220 */ /* 0x040fe20000410000 */
[C---:B------:R-:W-:Y:S01]  /*d5e0*/  FMUL.FTZ R68, R106.reuse, R68 ;  /* 0x000000446a447220 */ /* 0x040fe20000410000 */
[C---:B------:R-:W-:Y:S01]  /*d5f0*/  FMUL.FTZ R63, R106.reuse, R63 ;  /* 0x0000003f6a3f7220 */ /* 0x040fe20000410000 */
[C---:B------:R-:W-:Y:S01]  /*d600*/  FMUL.FTZ R62, R106.reuse, R62 ;  /* 0x0000003e6a3e7220 */ /* 0x040fe20000410000 */
[C---:B----4-:R-:W-:Y:S01]  /*d610*/  FMUL.FTZ R41, R106.reuse, R41 ;  /* 0x000000296a297220 */ /* 0x050fe20000410000 */
[----:B------:R-:W1:Y:S01]  /*d620*/  MUFU.EX2 R171, R171 ;  /* 0x000000ab00ab7308 */ /* 0x000e620000000800 */
[----:B------:R-:W-:Y:S01]  /*d630*/  FADD.FTZ R74, R169, R74 ;  /* 0x0000004aa94a7221 */ /* 0x000fe20000010000 */
[C---:B------:R-:W-:Y:S01]  /*d640*/  FMUL.FTZ R40, R106.reuse, R40 ;  /* 0x000000286a287220 */ /* 0x040fe20000410000 */
[C---:B------:R-:W-:Y:S01]  /*d650*/  FMUL.FTZ R43, R106.reuse, R43 ;  /* 0x0000002b6a2b7220 */ /* 0x040fe20000410000 */
[C---:B------:R-:W-:Y:S01]  /*d660*/  FMUL.FTZ R42, R106.reuse, R42 ;  /* 0x0000002a6a2a7220 */ /* 0x040fe20000410000 */
[C---:B------:R-:W-:Y:S01]  /*d670*/  FMUL.FTZ R57, R106.reuse, R57 ;  /* 0x000000396a397220 */ /* 0x040fe20000410000 */
[C---:B------:R-:W-:Y:S01]  /*d680*/  FMUL.FTZ R56, R106.reuse, R56 ;  /* 0x000000386a387220 */ /* 0x040fe20000410000 */
[C---:B------:R-:W-:Y:S01]  /*d690*/  FMUL.FTZ R7, R105.reuse, R7 ;  /* 0x0000000769077220 */ /* 0x040fe20000410000 */
[----:B------:R-:W2:Y:S01]  /*d6a0*/  MUFU.EX2 R96, R96 ;  /* 0x0000006000607308 */ /* 0x000ea20000000800 */
[----:B------:R-:W-:Y:S01]  /*d6b0*/  FMUL.FTZ R6, R105, R6 ;  /* 0x0000000669067220 */ /* 0x000fe20000410000 */
[C---:B------:R-:W-:Y:S01]  /*d6c0*/  FMUL.FTZ R9, R106.reuse, R9 ;  /* 0x000000096a097220 */ /* 0x040fe20000410000 */
[C---:B------:R-:W-:Y:S01]  /*d6d0*/  FMUL.FTZ R8, R106.reuse, R8 ;  /* 0x000000086a087220 */ /* 0x040fe20000410000 */
[C---:B------:R-:W-:Y:S01]  /*d6e0*/  FMUL.FTZ R71, R106.reuse, R71 ;  /* 0x000000476a477220 */ /* 0x040fe20000410000 */
[C---:B------:R-:W-:Y:S01]  /*d6f0*/  FMUL.FTZ R70, R106.reuse, R70 ;  /* 0x000000466a467220 */ /* 0x040fe20000410000 */
[C---:B------:R-:W-:Y:S01]  /*d700*/  FMUL.FTZ R73, R106.reuse, R73 ;  /* 0x000000496a497220 */ /* 0x040fe20000410000 */
[C---:B------:R-:W-:Y:S01]  /*d710*/  FMUL.FTZ R72, R106.reuse, R72 ;  /* 0x000000486a487220 */ /* 0x040fe20000410000 */
[----:B------:R3:W-:Y:S01]  /*d720*/  MUFU.EX2 R58, R78 ;  /* 0x0000004e003a7308 */ /* 0x0007e20000000800 */
[----:B0-----:R-:W-:Y:S01]  /*d730*/  FADD.FTZ R74, R97, R74 ;  /* 0x0000004a614a7221 */ /* 0x001fe20000010000 */
[C---:B------:R-:W-:Y:S01]  /*d740*/  FMUL.FTZ R5, R106.reuse, R5 ;  /* 0x000000056a057220 */ /* 0x040fe20000410000 */
[C---:B------:R-:W-:Y:S01]  /*d750*/  FMUL.FTZ R4, R106.reuse, R4 ;  /* 0x000000046a047220 */ /* 0x040fe20000410000 */
[C---:B------:R-:W-:Y:S01]  /*d760*/  FMUL.FTZ R11, R106.reuse, R11 ;  /* 0x0000000b6a0b7220 */ /* 0x040fe20000410000 */
[C---:B------:R-:W-:Y:S01]  /*d770*/  FMUL.FTZ R10, R106.reuse, R10 ;  /* 0x0000000a6a0a7220 */ /* 0x040fe20000410000 */
[C---:B------:R-:W-:Y:S01]  /*d780*/  FMUL.FTZ R13, R106.reuse, R13 ;  /* 0x0000000d6a0d7220 */ /* 0x040fe20000410000 */
[----:B------:R-:W-:Y:S01]  /*d790*/  FMUL.FTZ R12, R106, R12 ;  /* 0x0000000c6a0c7220 */ /* 0x000fe20000410000 */
[----:B------:R-:W0:Y:S01]  /*d7a0*/  MUFU.EX2 R173, R173 ;  /* 0x000000ad00ad7308 */ /* 0x000e220000000800 */
[----:B---3--:R-:W-:Y:S01]  /*d7b0*/  FADD.FTZ R78, R102, R79 ;  /* 0x0000004f664e7221 */ /* 0x008fe20000010000 */
[C---:B------:R-:W-:Y:S01]  /*d7c0*/  FMUL.FTZ R15, R106.reuse, R15 ;  /* 0x0000000f6a0f7220 */ /* 0x040fe20000410000 */
[C---:B------:R-:W-:Y:S01]  /*d7d0*/  FMUL.FTZ R14, R106.reuse, R14 ;  /* 0x0000000e6a0e7220 */ /* 0x040fe20000410000 */
[C---:B------:R-:W-:Y:S01]  /*d7e0*/  FMUL.FTZ R27, R106.reuse, R27 ;  /* 0x0000001b6a1b7220 */ /* 0x040fe20000410000 */
[----:B------:R-:W-:Y:S01]  /*d7f0*/  FADD.FTZ R75, R101, R78 ;  /* 0x0000004e654b7221 */ /* 0x000fe20000010000 */
[C---:B------:R-:W-:Y:S01]  /*d800*/  FMUL.FTZ R26, R106.reuse, R26 ;  /* 0x0000001a6a1a7220 */ /* 0x040fe20000410000 */
[C---:B------:R-:W-:Y:S01]  /*d810*/  FMUL.FTZ R39, R106.reuse, R39 ;  /* 0x000000276a277220 */ /* 0x040fe20000410000 */
[----:B------:R-:W-:Y:S01]  /*d820*/  FMUL.FTZ R38, R106, R38 ;  /* 0x000000266a267220 */ /* 0x000fe20000410000 */
[----:B------:R-:W-:Y:S01]  /*d830*/  FADD.FTZ R75, R168, R75 ;  /* 0x0000004ba84b7221 */ /* 0x000fe20000010000 */
[----:B------:R-:W3:Y:S01]  /*d840*/  MUFU.EX2 R175, R175 ;  /* 0x000000af00af7308 */ /* 0x000ee20000000800 */
[----:B-1----:R-:W-:Y:S01]  /*d850*/  FADD.FTZ R79, R171, R74 ;  /* 0x0000004aab4f7221 */ /* 0x002fe20000010000 */
[----:B------:R-:W-:Y:S01]  /*d860*/  FMUL.FTZ R55, R106, R55 ;  /* 0x000000376a377220 */ /* 0x000fe20000410000 */
[----:B------:R-:W-:Y:S01]  /*d870*/  FADD.FTZ R75, R100, R75 ;  /* 0x0000004b644b7221 */ /* 0x000fe20000010000 */
[----:B------:R-:W-:Y:S01]  /*d880*/  FFMA.FTZ R94, R95, R114, -R115 ;  /* 0x000000725f5e7223 */ /* 0x000fe20000010873 */
[----:B--2---:R-:W-:Y:S01]  /*d890*/  FADD.FTZ R74, R96, R79 ;  /* 0x0000004f604a7221 */ /* 0x004fe20000010000 */
[----:B------:R-:W-:Y:S01]  /*d8a0*/  FMUL.FTZ R54, R106, R54 ;  /* 0x000000366a367220 */ /* 0x000fe20000410000 */
[----:B------:R-:W-:Y:S01]  /*d8b0*/  FADD.FTZ R75, R170, R75 ;  /* 0x0000004baa4b7221 */ /* 0x000fe20000010000 */
[----:B------:R-:W1:Y:S01]  /*d8c0*/  MUFU.EX2 R95, R107 ;  /* 0x0000006b005f7308 */ /* 0x000e620000000800 */
[----:B0-----:R-:W-:Y:S01]  /*d8d0*/  FADD.FTZ R79, R173, R74 ;  /* 0x0000004aad4f7221 */ /* 0x001fe20000010000 */
[----:B------:R-:W-:Y:S01]  /*d8e0*/  FMUL.FTZ R47, R106, R47 ;  /* 0x0000002f6a2f7220 */ /* 0x000fe20000410000 */
[----:B------:R-:W-:Y:S01]  /*d8f0*/  FADD.FTZ R75, R172, R75 ;  /* 0x0000004bac4b7221 */ /* 0x000fe20000010000 */
[C---:B------:R-:W-:Y:S01]  /*d900*/  FMUL.FTZ R46, R106.reuse, R46 ;  /* 0x0000002e6a2e7220 */ /* 0x040fe20000410000 */
[C---:B------:R-:W-:Y:S01]  /*d910*/  FMUL.FTZ R49, R106.reuse, R49 ;  /* 0x000000316a317220 */ /* 0x040fe20000410000 */
[C---:B------:R-:W-:Y:S01]  /*d920*/  FMUL.FTZ R48, R106.reuse, R48 ;  /* 0x000000306a307220 */ /* 0x040fe20000410000 */
[----:B------:R-:W-:Y:S01]  /*d930*/  FMUL.FTZ R29, R106, R29 ;  /* 0x0000001d6a1d7220 */ /* 0x000fe20000410000 */
[----:B------:R-:W0:Y:S01]  /*d940*/  MUFU.EX2 R177, R177 ;  /* 0x000000b100b17308 */ /* 0x000e220000000800 */
[----:B------:R-:W-:Y:S01]  /*d950*/  FADD.FTZ R75, R88, R75 ;  /* 0x0000004b584b7221 */ /* 0x000fe20000010000 */
[----:B------:R-:W-:Y:S01]  /*d960*/  FADD.FTZ R74, R58, R79 ;  /* 0x0000004f3a4a7221 */ /* 0x000fe20000010000 */
[----:B------:R-:W-:Y:S01]  /*d970*/  FFMA.FTZ R93, R109, R114, -R115 ;  /* 0x000000726d5d7223 */ /* 0x000fe20000010873 */
[C---:B------:R-:W-:Y:S01]  /*d980*/  FMUL.FTZ R28, R106.reuse, R28 ;  /* 0x0000001c6a1c7220 */ /* 0x040fe20000410000 */
[C---:B------:R-:W-:Y:S01]  /*d990*/  FMUL.FTZ R33, R106.reuse, R33 ;  /* 0x000000216a217220 */ /* 0x040fe20000410000 */
[----:B------:R-:W-:Y:S01]  /*d9a0*/  FMUL.FTZ R32, R106, R32 ;  /* 0x000000206a207220 */ /* 0x000fe20000410000 */
[----:B------:R-:W2:Y:S01]  /*d9b0*/  LDL.64 R82, [R1+0x3e8] ;  /* 0x0003e80001527983 */ /* 0x000ea20000100a00 */
[----:B------:R-:W4:Y:S01]  /*d9c0*/  MUFU.EX2 R94, R94 ;  /* 0x0000005e005e7308 */ /* 0x000f220000000800 */
[----:B------:R-:W-:Y:S01]  /*d9d0*/  FADD.FTZ R78, R174, R75 ;  /* 0x0000004bae4e7221 */ /* 0x000fe20000010000 */
[----:B---3--:R-:W-:-:S06]  /*d9e0*/  FADD.FTZ R74, R175, R74 ;  /* 0x0000004aaf4a7221 */ /* 0x008fcc0000010000 */
[----:B------:R-:W3:Y:S01]  /*d9f0*/  MUFU.EX2 R179, R179 ;  /* 0x000000b300b37308 */ /* 0x000ee20000000800 */
[----:B------:R-:W-:Y:S01]  /*da00*/  FADD.FTZ R75, R87, R78 ;  /* 0x0000004e574b7221 */ /* 0x000fe20000010000 */
[----:B-1----:R-:W-:-:S06]  /*da10*/  FADD.FTZ R74, R95, R74 ;  /* 0x0000004a5f4a7221 */ /* 0x002fcc0000010000 */
[----:B------:R-:W-:Y:S01]  /*da20*/  MUFU.EX2 R181, R181 ;  /* 0x000000b500b57308 */ /* 0x000fe20000000800 */
[----:B------:R-:W-:Y:S01]  /*da30*/  FADD.FTZ R75, R176, R75 ;  /* 0x0000004bb04b7221 */ /* 0x000fe20000010000 */
[----:B0-----:R-:W-:Y:S01]  /*da40*/  FADD.FTZ R79, R177, R74 ;  /* 0x0000004ab14f7221 */ /* 0x001fe20000010000 */
[----:B------:R-:W-:-:S05]  /*da50*/  FFMA.FTZ R89, R113, R114, -R115 ;  /* 0x0000007271597223 */ /* 0x000fca0000010873 */
[----:B------:R-:W-:Y:S08]  /*da60*/  MUFU.EX2 R92, R92 ;  /* 0x0000005c005c7308 */ /* 0x000ff00000000800 */
[----:B------:R-:W-:Y:S01]  /*da70*/  MUFU.EX2 R183, R183 ;  /* 0x000000b700b77308 */ /* 0x000fe20000000800 */
[----:B------:R0:W-:Y:S04]  /*da80*/  STL.64 [R1+0x2d0], R60 ;  /* 0x0002d03c01007387 */ /* 0x0001e80000100a00 */
[----:B------:R-:W-:Y:S03]  /*da90*/  STL.64 [R1+0x210], R68 ;  /* 0x0002104401007387 */ /* 0x000fe60000100a00 */
[----:B------:R-:W1:Y:S01]  /*daa0*/  MUFU.EX2 R93, R93 ;  /* 0x0000005d005d7308 */ /* 0x000e620000000800 */
[----:B------:R-:W-:Y:S01]  /*dab0*/  FADD.FTZ R75, R86, R75 ;  /* 0x0000004b564b7221 */ /* 0x000fe20000010000 */
[----:B----4-:R-:W-:Y:S01]  /*dac0*/  FADD.FTZ R74, R94, R79 ;  /* 0x0000004f5e4a7221 */ /* 0x010fe20000010000 */
[----:B------:R-:W-:Y:S02]  /*dad0*/  STL.64 [R1+0x280], R62 ;  /* 0x0002803e01007387 */ /* 0x000fe40000100a00 */
[----:B------:R-:W-:Y:S01]  /*dae0*/  FADD.FTZ R78, R178, R75 ;  /* 0x0000004bb24e7221 */ /* 0x000fe20000010000 */
[----:B---3--:R-:W-:Y:S01]  /*daf0*/  FADD.FTZ R74, R179, R74 ;  /* 0x0000004ab34a7221 */ /* 0x008fe20000010000 */
[----:B------:R3:W-:Y:S01]  /*db00*/  STL.64 [R1+0x2a0], R40 ;  /* 0x0002a02801007387 */ /* 0x0007e20000100a00 */
[----:B------:R-:W4:Y:S01]  /*db10*/  MUFU.EX2 R89, R89 ;  /* 0x0000005900597308 */ /* 0x000f220000000800 */
[----:B------:R-:W-:-:S02]  /*db20*/  FADD.FTZ R75, R85, R78 ;  /* 0x0000004e554b7221 */ /* 0x000fc40000010000 */
[----:B------:R3:W-:Y:S02]  /*db30*/  STL.64 [R1+0x2b0], R42 ;  /* 0x0002b02a01007387 */ /* 0x0007e40000100a00 */
[----:B------:R-:W-:Y:S02]  /*db40*/  FADD.FTZ R75, R180, R75 ;  /* 0x0000004bb44b7221 */ /* 0x000fe40000010000 */
[----:B------:R3:W-:Y:S01]  /*db50*/  STL.64 [R1+0x2c0], R56 ;  /* 0x0002c03801007387 */ /* 0x0007e20000100a00 */
[----:B-1----:R-:W-:-:S03]  /*db60*/  FADD.FTZ R74, R93, R74 ;  /* 0x0000004a5d4a7221 */ /* 0x002fc60000010000 */
[----:B------:R-:W-:Y:S01]  /*db70*/  STL.64 [R1+0x3f8], R6 ;  /* 0x0003f80601007387 */ /* 0x000fe20000100a00 */
[----:B------:R-:W-:Y:S01]  /*db80*/  FADD.FTZ R79, R181, R74 ;  /* 0x0000004ab54f7221 */ /* 0x000fe20000010000 */
[----:B------:R-:W-:Y:S02]  /*db90*/  FADD.FTZ R75, R84, R75 ;  /* 0x0000004b544b7221 */ /* 0x000fe40000010000 */
[----:B------:R-:W-:Y:S01]  /*dba0*/  STL.64 [R1+0x200], R8 ;  /* 0x0002000801007387 */ /* 0x000fe20000100a00 */
[----:B------:R-:W-:Y:S01]  /*dbb0*/  FADD.FTZ R74, R92, R79 ;  /* 0x0000004f5c4a7221 */ /* 0x000fe20000010000 */
[----:B------:R-:W-:Y:S02]  /*dbc0*/  FADD.FTZ R78, R182, R75 ;  /* 0x0000004bb64e7221 */ /* 0x000fe40000010000 */
[----:B------:R-:W-:Y:S01]  /*dbd0*/  STL.64 [R1+0x220], R70 ;  /* 0x0002204601007387 */ /* 0x000fe20000100a00 */
[----:B------:R-:W-:Y:S01]  /*dbe0*/  FADD.FTZ R80, R183, R74 ;  /* 0x0000004ab7507221 */ /* 0x000fe20000010000 */
[----:B------:R-:W-:Y:S01]  /*dbf0*/  FADD.FTZ R74, R67, R78 ;  /* 0x0000004e434a7221 */ /* 0x000fe20000010000 */
[C---:B0-----:R-:W-:Y:S01]  /*dc00*/  FMUL.FTZ R61, R106.reuse, R53 ;  /* 0x000000356a3d7220 */ /* 0x041fe20000410000 */
[C---:B------:R-:W-:Y:S01]  /*dc10*/  FMUL.FTZ R60, R106.reuse, R52 ;  /* 0x000000346a3c7220 */ /* 0x040fe20000410000 */
[----:B----4-:R-:W-:Y:S01]  /*dc20*/  FADD.FTZ R75, R89, R80 ;  /* 0x00000050594b7221 */ /* 0x010fe20000010000 */
[C---:B---3--:R-:W-:Y:S01]  /*dc30*/  FMUL.FTZ R41, R106.reuse, R35 ;  /* 0x000000236a297220 */ /* 0x048fe20000410000 */
[C---:B------:R-:W-:Y:S01]  /*dc40*/  FMUL.FTZ R40, R106.reuse, R34 ;  /* 0x000000226a287220 */ /* 0x040fe20000410000 */
[C---:B------:R-:W-:Y:S01]  /*dc50*/  FMUL.FTZ R43, R106.reuse, R37 ;  /* 0x000000256a2b7220 */ /* 0x040fe20000410000 */
[----:B------:R0:W-:Y:S01]  /*dc60*/  STL.64 [R1+0x330], R60 ;  /* 0x0003303c01007387 */ /* 0x0001e20000100a00 */
        /* <DEDUP_REMOVED lines=8> */
[----:B------:R-:W-:Y:S01]  /*dcf0*/  STL.64 [R1+0x230], R72 ;  /* 0x0002304801007387 */ /* 0x000fe20000100a00 */
[C---:B0-----:R-:W-:Y:S01]  /*dd00*/  FMUL.FTZ R61, R106.reuse, R45 ;  /* 0x0000002d6a3d7220 */ /* 0x041fe20000410000 */
[----:B------:R-:W-:-:S02]  /*dd10*/  FMUL.FTZ R60, R106, R44 ;  /* 0x0000002c6a3c7220 */ /* 0x000fc40000410000 */
[----:B------:R0:W-:Y:S01]  /*dd20*/  STL.64 [R1+0x240], R4 ;  /* 0x0002400401007387 */ /* 0x0001e20000100a00 */
[C---:B-1----:R-:W-:Y:S01]  /*dd30*/  FMUL.FTZ R75, R106.reuse, R77 ;  /* 0x0000004d6a4b7220 */ /* 0x042fe20000410000 */
[C---:B------:R-:W-:Y:S02]  /*dd40*/  FMUL.FTZ R74, R106.reuse, R76 ;  /* 0x0000004c6a4a7220 */ /* 0x040fe40000410000 */
[----:B------:R1:W-:Y:S04]  /*dd50*/  STL.64 [R1+0x250], R10 ;  /* 0x0002500a01007387 */ /* 0x0003e80000100a00 */
        /* <DEDUP_REMOVED lines=16> */
[----:B------:R-:W2:Y:S04]  /*de60*/  LDL.64 R8, [R1+0x3d0] ;  /* 0x0003d00001087983 */ /* 0x000ea80000100a00 */
[----:B------:R-:W2:Y:S04]  /*de70*/  LDL.64 R6, [R1+0x3e0] ;  /* 0x0003e00001067983 */ /* 0x000ea80000100a00 */
[----:B0-----:R-:W2:Y:S04]  /*de80*/  LDL.64 R4, [R1+0x208] ;  /* 0x0002080001047983 */ /* 0x001ea80000100a00 */
[----:B-1----:R-:W2:Y:S04]  /*de90*/  LDL.64 R10, [R1+0x218] ;  /* 0x00021800010a7983 */ /* 0x002ea80000100a00 */
[----:B---3--:R-:W3:Y:S04]  /*dea0*/  LDL.64 R12, [R1+0x228] ;  /* 0x00022800010c7983 */ /* 0x008ee80000100a00 */
[----:B----4-:R-:W4:Y:S04]  /*deb0*/  LDL.64 R14, [R1+0x238] ;  /* 0x00023800010e7983 */ /* 0x010f280000100a00 */
        /* <DEDUP_REMOVED lines=27> */
[C---:B------:R-:W-:Y:S01]  /*e070*/  FMUL.FTZ R21, R106.reuse, R21 ;  /* 0x000000156a157220 */ /* 0x040fe20000410000 */
[----:B------:R-:W-:-:S05]  /*e080*/  FMUL.FTZ R20, R106, R20 ;  /* 0x000000146a147220 */ /* 0x000fca0000410000 */
[----:B------:R0:W-:Y:S02]  /*e090*/  STL.64 [R1+0x3a0], R20 ;  /* 0x0003a01401007387 */ /* 0x0001e40000100a00 */
[C---:B0-----:R-:W-:Y:S01]  /*e0a0*/  FMUL.FTZ R21, R106.reuse, R91 ;  /* 0x0000005b6a157220 */ /* 0x041fe20000410000 */
[----:B------:R-:W-:-:S05]  /*e0b0*/  FMUL.FTZ R20, R106, R90 ;  /* 0x0000005a6a147220 */ /* 0x000fca0000410000 */
[----:B------:R0:W-:Y:S04]  /*e0c0*/  STL.64 [R1+0x3c0], R20 ;  /* 0x0003c01401007387 */ /* 0x0001e80000100a00 */
[----:B0-----:R0:W5:Y:S01]  /*e0d0*/  LDL.64 R20, [R1+0x1b8] ;  /* 0x0001b80001147983 */ /* 0x0011620000100a00 */
[C---:B--2---:R-:W-:Y:S01]  /*e0e0*/  FMUL.FTZ R83, R105.reuse, R83 ;  /* 0x0000005369537220 */ /* 0x044fe20000410000 */
[----:B------:R-:W-:Y:S02]  /*e0f0*/  FMUL.FTZ R82, R105, R82 ;  /* 0x0000005269527220 */ /* 0x000fe40000410000 */
[----:B------:R0:W-:Y:S04]  /*e100*/  STL [R1+0x1d4], R99 ;  /* 0x0001d46301007387 */ /* 0x0001e80000100800 */
[----:B------:R0:W-:Y:S01]  /*e110*/  STL.64 [R1+0x3e8], R82 ;  /* 0x0003e85201007387 */ /* 0x0001e20000100a00 */
[----:B------:R-:W-:Y:S01]  /*e120*/  BSSY B0, `(.L_x_12007) ;  /* 0x000007d000007945 */ /* 0x000fe20003800000 */
        /* <DEDUP_REMOVED lines=88> */
[----:B------:R0:W-:Y:S01]  /*e6b0*/  STL.64 [R1+0x3d0], R8 ;  /* 0x0003d00801007387 */ /* 0x0001e20000100a00 */
[----:B------:R-:W-:-:S03]  /*e6c0*/  LOP3.LUT R107, R107, 0x1, RZ, 0xfc, !PT ;  /* 0x000000016b6b7812 */ /* 0x000fc600078efcff */
        /* <DEDUP_REMOVED lines=31> */
[----:B------:R-:W-:-:S13]  /*e8c0*/  ISETP.NE.AND P1, PT, R107, 0x3, PT ;  /* 0x000000036b00780c */ /* 0x000fda0003f25270 */
[----:B0-----:R-:W-:Y:S05]  /*e8d0*/  @!P1 BRA `(.L_x_12008) ;  /* 0x0000000000049947 */ /* 0x001fea0003800000 */
[----:B------:R-:W-:Y:S01]  /*e8e0*/  BPT.TRAP 0x1 ;  /* 0x000000040000795c */ /* 0x000fe20000300000 */
.L_x_12008:
[----:B------:R-:W-:Y:S05]  /*e8f0*/  BSYNC B0 ;  /* 0x0000000000007941 */ /* 0x000fea0003800000 */
.L_x_12007:
        /* <DEDUP_REMOVED lines=8> */
.L_x_12010:
[----:B------:R-:W-:Y:S05]  /*e980*/  BSYNC B0 ;  /* 0x0000000000007941 */ /* 0x000fea0003800000 */
.L_x_12009:
[----:B------:R-:W-:Y:S04]  /*e990*/  BSSY B0, `(.L_x_12011) ;  /* 0x0000004000007945 */ /* 0x000fe80003800000 */
[----:B-1----:R-:W-:Y:S05]  /*e9a0*/  @P0 BRA `(.L_x_12012) ;  /* 0x0000000000080947 */ /* 0x002fea0003800000 */
[----:B------:R-:W1:Y:S02]  /*e9b0*/  SYNCS.PHASECHK.TRANS64.TRYWAIT P0, [R20+URZ], R21 ;  /* 0x00000015140075a7 */ /* 0x000e64000800017f */
[----:B-1----:R-:W-:Y:S05]  /*e9c0*/  @!P0 BRA `(.L_x_12013) ;  /* 0x000001f400688947 */ /* 0x002fea0003800000 */
.L_x_12012:
[----:B------:R-:W-:Y:S05]  /*e9d0*/  BSYNC B0 ;  /* 0x0000000000007941 */ /* 0x000fea0003800000 */
.L_x_12011:
        /* <DEDUP_REMOVED lines=10> */
[----:B01----:R-:W4:Y:S04]  /*ea80*/  LDL R20, [R1+0x228] ;  /* 0x0002280001147983 */ /* 0x003f280000100800 */
        /* <DEDUP_REMOVED lines=117> */
[----:B------:R-:W0:Y:S01]  /*f1e0*/  S2R R4, SR_TID.X ;  /* 0x0000000000047919 */ /* 0x000e220000002100 */
[----:B------:R-:W-:Y:S05]  /*f1f0*/  WARPSYNC.ALL ;  /* 0x0000000000007948 */ /* 0x000fea0003800000 */
[----:B0-----:R-:W-:-:S05]  /*f200*/  SHF.R.U32.HI R4, RZ, 0x7, R4 ;  /* 0x00000007ff047819 */ /* 0x001fca0000011604 */
[----:B------:R-:W-:-:S05]  /*f210*/  VIADD R4, R4, 0x8 ;  /* 0x0000000804047836 */ /* 0x000fca0000000000 */
[----:B------:R0:W-:Y:S01]  /*f220*/  BAR.SYNC.DEFER_BLOCKING R4, 0x100 ;  /* 0x000400040000751d */ /* 0x0001e20000010000 */
[----:B------:R-:W-:Y:S02]  /*f230*/  IMAD.U32 R5, RZ, RZ, UR45 ;  /* 0x0000002dff057e24 */ /* 0x000fe4000f8e00ff */
[----:B0-----:R-:W-:-:S06]  /*f240*/  IMAD.U32 R4, RZ, RZ, UR44 ;  /* 0x0000002cff047e24 */ /* 0x001fcc000f8e00ff */
[----:B------:R-:W4:Y:S04]  /*f250*/  LD.E.64 R4, desc[UR42][R4.64+0x80] ;  /* 0x0000802a04047980 */ /* 0x000f28000c101b00 */
[----:B--2---:R0:W-:Y:S04]  /*f260*/  STL [R1+0x200], R6 ;  /* 0x0002000601007387 */ /* 0x0041e80000100800 */
[----:B---3--:R1:W-:Y:S04]  /*f270*/  STL [R1+0x204], R7 ;  /* 0x0002040701007387 */ /* 0x0083e80000100800 */
[----:B0-----:R-:W2:Y:S04]  /*f280*/  LDL R6, [R1+0x68] ;  /* 0x0000680001067983 */ /* 0x001ea80000100800 */
[----:B-1----:R-:W3:Y:S04]  /*f290*/  LDL R7, [R1+0x1b8] ;  /* 0x0001b80001077983 */ /* 0x002ee80000100800 */
        /* <DEDUP_REMOVED lines=126> */
[----:B0-----:R-:W3:Y:S04]  /*fa80*/  LDL.128 R24, [R1+0x200] ;  /* 0x0002000001187983 */ /* 0x001ee80000100c00 */
[----:B-1----:R-:W3:Y:S04]  /*fa90*/  LDL.128 R28, [R1+0x210] ;  /* 0x00021000011c7983 */ /* 0x002ee80000100c00 */
[----:B----4-:R-:W4:Y:S04]  /*faa0*/  LDL.128 R32, [R1+0x220] ;  /* 0x0002200001207983 */ /* 0x010f280000100c00 */
        /* <DEDUP_REMOVED lines=9> */
[----:B--2---:R-:W4:Y:S04]  /*fb40*/  LDL.128 R72, [R1+0x2c0] ;  /* 0x0002c00001487983 */ /* 0x004f280000100c00 */
[----:B------:R-:W4:Y:S04]  /*fb50*/  LDL.128 R76, [R1+0x2d0] ;  /* 0x0002d000014c7983 */ /* 0x000f280000100c00 */
[----:B------:R-:W4:Y:S04]  /*fb60*/  LDL.128 R80, [R1+0x2e0] ;  /* 0x0002e00001507983 */ /* 0x000f280000100c00 */
[----:B---3--:R-:W4:Y:S04]  /*fb70*/  LDL.128 R84, [R1+0x2f0] ;  /* 0x0002f00001547983 */ /* 0x008f280000100c00 */
        /* <DEDUP_REMOVED lines=15> */
[----:B------:R-:W4:Y:S01]  /*fc70*/  LDL.128 R148, [R1+0x3f0] ;  /* 0x0003f00001947983 */ /* 0x000f220000100c00 */
[----:B------:R-:W-:Y:S01]  /*fc80*/  IMAD R4, R7, 0xc00, R4 ;  /* 0x00000c0007047824 */ /* 0x000fe200078e0204 */
[----:B------:R-:W-:-:S02]  /*fc90*/  ISETP.NE.U32.AND P0, PT, R6, RZ, PT ;  /* 0x000000ff0600720c */ /* 0x000fc40003f05070 */
[----:B------:R-:W-:Y:S02]  /*fca0*/  R2UR UR7, R5 ;  /* 0x00000000050772ca */ /* 0x000fe400000e0000 */
[----:B------:R-:W-:-:S09]  /*fcb0*/  R2UR UR6, R4 ;  /* 0x00000000040672ca */ /* 0x000fd200000e0000 */
[----:B------:R-:W-:Y:S01]  /*fcc0*/  VOTEU.ANY UP0, P0 ;  /* 0x00000000003f7886 */ /* 0x000fe20000000100 */
[----:B------:R-:W-:Y:S02]  /*fcd0*/  VIADD R6, R4, 0x80 ;  /* 0x0000008004067836 */ /* 0x000fe40000000000 */
[----:B------:R-:W-:Y:S01]  /*fce0*/  IMAD.MOV.U32 R7, RZ, RZ, R5 ;  /* 0x000000ffff077224 */ /* 0x000fe200078e0005 */
[----:B----4-:R-:W-:-:S06]  /*fcf0*/  WARPGROUP.ARRIVE ;  /* 0x00000000000079c5 */ /* 0x010fcc0000000000 */
[----:B------:R-:W-:Y:S01]  /*fd00*/  HGMMA.64x256x16.F32 R24, R152, gdesc[UR4].tnspB, R24, UP0, gsb0 ;  /* 0x43e0000498187df0 */ /* 0x000fe2000b800818 */
        /* <DEDUP_REMOVED lines=494> */
.L_x_12015:
[----:B------:R-:W-:Y:S05]  /*11bf0*/  BSYNC B0 ;  /* 0x0000000000007941 */ /* 0x000fea0003800000 */
.L_x_12014:
        /* <DEDUP_REMOVED lines=11> */
.L_x_11987:
[----:B0-----:R-:W0:Y:S01]  /*11cb0*/  LDC R2, c[0x0][0x448] ;  /* 0x00011200ff027b82 */ /* 0x001e220000000800 */
[----:B------:R-:W-:Y:S01]  /*11cc0*/  VIADD R3, R4, 0x7f ;  /* 0x0000007f04037836 */ /* 0x000fe20000000000 */
[----:B------:R-:W-:-:S06]  /*11cd0*/  ULDC UR4, c[0x0][0x9dc] ;  /* 0x0002770000047ab9 */ /* 0x000fcc0000000800 */
[----:B------:R-:W1:Y:S01]  /*11ce0*/  LDC R6, c[0x0][0x9e4] ;  /* 0x00027900ff067b82 */ /* 0x000e620000000800 */
[----:B0-----:R-:W-:-:S13]  /*11cf0*/  ISETP.NE.AND P0, PT, R2, 0x1, PT ;  /* 0x000000010200780c */ /* 0x001fda0003f05270 */
[----:B------:R-:W0:Y:S08]  /*11d00*/  @P0 LDC R2, c[0x0][0x44c] ;  /* 0x00011300ff020b82 */ /* 0x000e300000000800 */
[----:B------:R-:W2:Y:S01]  /*11d10*/  @P0 LDC R5, c[0x0][0x450] ;  /* 0x00011400ff050b82 */ /* 0x000ea20000000800 */
[----:B0-----:R-:W-:-:S05]  /*11d20*/  @P0 IMAD.HI.U32 R2, R3, R2, RZ ;  /* 0x0000000203020227 */ /* 0x001fca00078e00ff */
[----:B--2---:R-:W-:Y:S02]  /*11d30*/  @P0 SHF.R.U32.HI R3, RZ, R5, R2 ;  /* 0x00000005ff030219 */ /* 0x004fe40000011602 */
[----:B-1----:R-:W-:-:S03]  /*11d40*/  ISETP.GE.AND P0, PT, R6, 0x1, PT ;  /* 0x000000010600780c */ /* 0x002fc60003f06270 */
[----:B------:R-:W-:-:S04]  /*11d50*/  IMAD.IADD R3, R210, 0x1, R3 ;  /* 0x00000001d2037824 */ /* 0x000fc800078e0203 */
[----:B------:R-:W-:-:S06]  /*11d60*/  VIADD R2, R3, -UR4 ;  /* 0x8000000403027c36 */ /* 0x000fcc0008000000 */
[----:B------:R-:W-:Y:S05]  /*11d70*/  @!P0 BRA `(.L_x_12017) ;  /* 0x0000000000448947 */ /* 0x000fea0003800000 */
        /* <DEDUP_REMOVED lines=10> */
.L_x_12019:
[----:B------:R-:W-:-:S13]  /*11e20*/  ISETP.NE.AND P0, PT, R6, 0x1, PT ;  /* 0x000000010600780c */ /* 0x000fda0003f05270 */
[----:B------:R-:W0:Y:S02]  /*11e30*/  @P0 LDC.64 R4, c[0x0][0x9e8] ;  /* 0x00027a00ff040b82 */ /* 0x000e240000000a00 */
[----:B0-----:R-:W-:-:S05]  /*11e40*/  @P0 IMAD.HI.U32 R4, R3, R4, RZ ;  /* 0x0000000403040227 */ /* 0x001fca00078e00ff */
[----:B------:R-:W-:-:S07]  /*11e50*/  @P0 SHF.R.U32.HI R3, RZ, R5, R4 ;  /* 0x00000005ff030219 */ /* 0x000fce0000011604 */
.L_x_12020:
[----:B------:R-:W-:Y:S05]  /*11e60*/  BSYNC B0 ;  /* 0x0000000000007941 */ /* 0x000fea0003800000 */
.L_x_12018:
[----:B------:R-:W-:-:S05]  /*11e70*/  IMAD R3, R3, R6, RZ ;  /* 0x0000000603037224 */ /* 0x000fca00078e02ff */
[----:B------:R-:W-:-:S07]  /*11e80*/  VIMNMX R2, R2, R3, !PT ;  /* 0x0000000302027248 */ /* 0x000fce0007fe0100 */
.L_x_12017:
[----:B------:R-:W-:-:S04]  /*11e90*/  VIADD R2, R2, 0x5f ;  /* 0x0000005f02027836 */ /* 0x000fc80000000000 */
[----:B------:R-:W-:-:S05]  /*11ea0*/  IMAD.HI R2, R2, 0x2aaaaaab, RZ ;  /* 0x2aaaaaab02027827 */ /* 0x000fca00078e02ff */
[----:B------:R-:W-:-:S04]  /*11eb0*/  SHF.R.U32.HI R3, RZ, 0x1f, R2 ;  /* 0x0000001fff037819 */ /* 0x000fc80000011602 */
[----:B------:R-:W-:-:S04]  /*11ec0*/  LEA.HI.SX32 R2, R2, R3, 0x1c ;  /* 0x0000000302027211 */ /* 0x000fc800078fe2ff */
[----:B------:R-:W-:-:S04]  /*11ed0*/  VIMNMX R3, R195, R2, !PT ;  /* 0x00000002c3037248 */ /* 0x000fc80007fe0100 */
[----:B------:R-:W-:-:S13]  /*11ee0*/  ISETP.GE.AND P0, PT, R0, R3, PT ;  /* 0x000000030000720c */ /* 0x000fda0003f06270 */
[----:B------:R-:W-:Y:S05]  /*11ef0*/  @!P0 BRA `(.L_x_12021) ;  /* 0x0000005800bc8947 */ /* 0x000fea0003800000 */
.L_x_12040:
        /* <DEDUP_REMOVED lines=22> */
.L_x_12023:
[----:B------:R-:W-:Y:S05]  /*12060*/  BSYNC B0 ;  /* 0x0000000000007941 */ /* 0x000fea0003800000 */
.L_x_12022:
        /* <DEDUP_REMOVED lines=16> */
.L_x_12025:
[----:B------:R-:W-:Y:S05]  /*12170*/  BSYNC B0 ;  /* 0x0000000000007941 */ /* 0x000fea0003800000 */
.L_x_12024:
        /* <DEDUP_REMOVED lines=10> */
.L_x_12027:
[----:B------:R-:W-:Y:S05]  /*12220*/  BSYNC B0 ;  /* 0x0000000000007941 */ /* 0x000fea0003800000 */
.L_x_12026:
[----:B------:R-:W1:Y:S01]  /*12230*/  S2R R4, SR_TID.X ;  /* 0x0000000000047919 */ /* 0x000e620000002100 */
[----:B-----5:R-:W2:Y:S01]  /*12240*/  LDL R13, [R1+0x1b8] ;  /* 0x0001b800010d7983 */ /* 0x020ea20000100800 */
[----:B-1----:R-:W-:-:S03]  /*12250*/  SHF.R.U32.HI R6, RZ, 0x7, R4 ;  /* 0x00000007ff067819 */ /* 0x002fc60000011604 */
[----:B------:R-:W2:Y:S01]  /*12260*/  LDL.64 R4, [R1+0x78] ;  /* 0x0000780001047983 */ /* 0x000ea20000100a00 */
[----:B------:R-:W-:Y:S05]  /*12270*/  WARPSYNC.ALL ;  /* 0x0000000000007948 */ /* 0x000fea0003800000 */
[----:B------:R-:W-:Y:S01]  /*12280*/  IADD3 R14, -R6, 0xb, RZ ;  /* 0x0000000b060e7810 */ /* 0x000fe20007ffe1ff */
        /* <DEDUP_REMOVED lines=8> */
[----:B------:R-:W-:Y:S01]  /*12310*/  VIADD R12, R4, 0x2 ;  /* 0x00000002040c7836 */ /* 0x000fe20000000000 */
[----:B------:R0:W-:Y:S01]  /*12320*/  STL [R1+0x60], RZ ;  /* 0x000060ff01007387 */ /* 0x0001e20000100800 */
[----:B------:R-:W-:Y:S02]  /*12330*/  IMAD.MOV.U32 R13, RZ, RZ, R5 ;  /* 0x000000ffff0d7224 */ /* 0x000fe400078e0005 */
[----:B------:R-:W-:-:S05]  /*12340*/  IMAD.MOV.U32 R2, RZ, RZ, 0x1 ;  /* 0x00000001ff027424 */ /* 0x000fca00078e00ff */
[----:B------:R0:W-:Y:S04]  /*12350*/  STL [R1+0x60], R2 ;  /* 0x0000600201007387 */ /* 0x0001e80000100800 */
[----:B------:R0:W-:Y:S04]  /*12360*/  STL [R1+0x60], R2 ;  /* 0x0000600201007387 */ /* 0x0001e80000100800 */
[----:B------:R0:W-:Y:S04]  /*12370*/  STL [R1+0x60], R2 ;  /* 0x0000600201007387 */ /* 0x0001e80000100800 */
[----:B------:R0:W-:Y:S01]  /*12380*/  STL [R1+0x60], R2 ;  /* 0x0000600201007387 */ /* 0x0001e20000100800 */
[----:B---3--:R-:W-:-:S02]  /*12390*/  R2UR UR4, R20 ;  /* 0x00000000140472ca */ /* 0x008fc400000e0000 */
        /* <DEDUP_REMOVED lines=20> */
[----:B------:R-:W-:Y:S02]  /*124e0*/  WARPGROUP.DEPBAR.LE gsb0, 0x0 ;  /* 0x00008000000079c5 */ /* 0x000fe40000010000 */
[----:B------:R-:W-:-:S09]  /*124f0*/  WARPGROUP.ARRIVE ;  /* 0x00000000000079c5 */ /* 0x000fd20000000000 */
        /* <DEDUP_REMOVED lines=16> */
[----:B0-----:R-:W-:Y:S05]  /*12600*/  @!P0 BRA `(.L_x_12030) ;  /* 0x0000000000048947 */ /* 0x001fea0003800000 */
[----:B------:R-:W-:Y:S01]  /*12610*/  BPT.TRAP 0x1 ;  /* 0x000000040000795c */ /* 0x000fe20000300000 */
.L_x_12030:
[----:B------:R-:W-:Y:S05]  /*12620*/  BSYNC B0 ;  /* 0x0000000000007941 */ /* 0x000fea0003800000 */
.L_x_12029:
        /* <DEDUP_REMOVED lines=10> */
[----:B------:R-:W2:Y:S04]  /*126d0*/  LDL.64 R4, [R1+0x1d0] ;  /* 0x0001d00001047983 */ /* 0x000ea80000100a00 */
[----:B------:R-:W3:Y:S04]  /*126e0*/  LDL R115, [R1+0x1f0] ;  /* 0x0001f00001737983 */ /* 0x000ee80000100800 */
        /* <DEDUP_REMOVED lines=16> */
[----:B--2---:R-:W-:-:S04]  /*127f0*/  FMNMX.FTZ R8, R24, R4, !PT ;  /* 0x0000000418087209 */ /* 0x004fc80007810000 */
[----:B0-----:R-:W-:-:S04]  /*12800*/  FMNMX.FTZ R9, R25, R8, !PT ;  /* 0x0000000819097209 */ /* 0x001fc80007810000 */
        /* <DEDUP_REMOVED lines=49> */
[----:B0-----:R-:W-:-:S03]  /*12b20*/  FMNMX.FTZ R8, R9, R10, !PT ;  /* 0x0000000a09087209 */ /* 0x001fc60007810000 */
[----:B------:R-:W-:Y:S04]  /*12b30*/  STL.64 [R1+0x1d0], R6 ;  /* 0x0001d00601007387 */ /* 0x000fe80000100a00 */
[----:B------:R-:W2:Y:S04]  /*12b40*/  LDL R9, [R1+0x1d4] ;  /* 0x0001d40001097983 */ /* 0x000ea80000100800 */
[----:B------:R-:W-:Y:S04]  /*12b50*/  STL [R1+0x1d0], R8 ;  /* 0x0001d00801007387 */ /* 0x000fe80000100800 */
[----:B------:R-:W3:Y:S04]  /*12b60*/  LDL R10, [R1+0x1d0] ;  /* 0x0001d000010a7983 */ /* 0x000ee80000100800 */
[----:B--2---:R-:W0:Y:S02]  /*12b70*/  SHFL.BFLY PT, R6, R9, 0x2, 0x1f ;  /* 0x0c401f0009067f89 */ /* 0x004e2400000e0000 */
[----:B0-----:R-:W-:Y:S01]  /*12b80*/  FMNMX.FTZ R6, R6, R9, !PT ;  /* 0x0000000906067209 */ /* 0x001fe20007810000 */
[----:B---3--:R-:W-:Y:S01]  /*12b90*/  FADD.FTZ R4, R4, -R10 ;  /* 0x8000000a04047221 */ /* 0x008fe20000010000 */
[----:B------:R-:W2:Y:S04]  /*12ba0*/  LDL.64 R8, [R1+0x370] ;  /* 0x0003700001087983 */ /* 0x000ea80000100a00 */
[----:B------:R-:W0:Y:S01]  /*12bb0*/  SHFL.BFLY PT, R93, R6, 0x1, 0x1f ;  /* 0x0c201f00065d7f89 */ /* 0x000e2200000e0000 */
[----:B------:R-:W-:Y:S01]  /*12bc0*/  FMUL.FTZ R92, R4, R115 ;  /* 0x00000073045c7220 */ /* 0x000fe20000410000 */
[----:B------:R-:W-:-:S02]  /*12bd0*/  FMUL.FTZ R4, R115, R10 ;  /* 0x0000000a73047220 */ /* 0x000fc40000410000 */
[----:B------:R-:W3:Y:S02]  /*12be0*/  LDL.64 R10, [R1+0x360] ;  /* 0x00036000010a7983 */ /* 0x000ee40000100a00 */
        /* <DEDUP_REMOVED lines=25> */
[----:B------:R-:W-:Y:S01]  /*12d80*/  FADD.FTZ R4, R5, -R93 ;  /* 0x8000005d05047221 */ /* 0x000fe20000010000 */
[----:B------:R-:W2:Y:S03]  /*12d90*/  LDL.64 R64, [R1+0x2d0] ;  /* 0x0002d00001407983 */ /* 0x000ea60000100a00 */
[----:B------:R-:W-:Y:S01]  /*12da0*/  FMUL.FTZ R4, R115, R4 ;  /* 0x0000000473047220 */ /* 0x000fe20000410000 */
[----:B------:R-:W2:Y:S03]  /*12db0*/  LDL.64 R44, [R1+0x3f8] ;  /* 0x0003f800012c7983 */ /* 0x000ea60000100a00 */
[----:B------:R0:W-:Y:S01]  /*12dc0*/  MUFU.EX2 R69, R4 ;  /* 0x0000000400457308 */ /* 0x0001e20000000800 */
[----:B------:R-:W2:Y:S04]  /*12dd0*/  LDL.64 R48, [R1+0x280] ;  /* 0x0002800001307983 */ /* 0x000ea80000100a00 */
[----:B------:R-:W2:Y:S04]  /*12de0*/  LDL.64 R52, [R1+0x290] ;  /* 0x0002900001347983 */ /* 0x000ea80000100a00 */
[----:B0-----:R-:W2:Y:S04]  /*12df0*/  LDL.64 R4, [R1+0x380] ;  /* 0x0003800001047983 */ /* 0x001ea80000100a00 */
[----:B------:R-:W2:Y:S04]  /*12e00*/  LDL.64 R56, [R1+0x2a0] ;  /* 0x0002a00001387983 */ /* 0x000ea80000100a00 */
[----:B------:R-:W2:Y:S04]  /*12e10*/  LDL.64 R60, [R1+0x2b0] ;  /* 0x0002b000013c7983 */ /* 0x000ea80000100a00 */
[----:B------:R-:W2:Y:S04]  /*12e20*/  LDL.64 R24, [R1+0x300] ;  /* 0x0003000001187983 */ /* 0x000ea80000100a00 */
[----:B------:R-:W2:Y:S04]  /*12e30*/  LDL.64 R28, [R1+0x310] ;  /* 0x00031000011c7983 */ /* 0x000ea80000100a00 */
[----:B------:R-:W2:Y:S04]  /*12e40*/  LDL.64 R32, [R1+0x320] ;  /* 0x0003200001207983 */ /* 0x000ea80000100a00 */
[----:B------:R-:W2:Y:S04]  /*12e50*/  LDL.64 R36, [R1+0x330] ;  /* 0x0003300001247983 */ /* 0x000ea80000100a00 */
[----:B------:R-:W2:Y:S04]  /*12e60*/  LDL.64 R40, [R1+0x340] ;  /* 0x0003400001287983 */ /* 0x000ea80000100a00 */
[----:B------:R-:W2:Y:S01]  /*12e70*/  LDL.64 R6, [R1+0x350] ;  /* 0x0003500001067983 */ /* 0x000ea20000100a00 */
[----:B------:R-:W-:-:S04]  /*12e80*/  FMUL.FTZ R118, R93, R115 ;  /* 0x000000735d767220 */ /* 0x000fc80000410000 */
[-CC-:B------:R-:W-:Y:S01]  /*12e90*/  FFMA.FTZ R153, R26, R115.reuse, -R118.reuse ;  /* 0x000000731a997223 */ /* 0x180fe20000010876 */
[-CC-:B------:R-:W-:Y:S01]  /*12ea0*/  FFMA.FTZ R104, R27, R115.reuse, -R118.reuse ;  /* 0x000000731b687223 */ /* 0x180fe20000010876 */
[----:B------:R-:W-:Y:S01]  /*12eb0*/  MUFU.EX2 R92, R92 ;  /* 0x0000005c005c7308 */ /* 0x000fe20000000800 */
[-CC-:B------:R-:W-:Y:S01]  /*12ec0*/  FFMA.FTZ R155, R30, R115.reuse, -R118.reuse ;  /* 0x000000731e9b7223 */ /* 0x180fe20000010876 */
        /* <DEDUP_REMOVED lines=24> */
[-CC-:B------:R-:W-:Y:S01]  /*13050*/  FFMA.FTZ R175, R55, R115.reuse, -R118.reuse ;  /* 0x0000007337af7223 */ /* 0x180fe20000010876 */
[-CC-:B------:R-:W-:Y:S01]  /*13060*/  FFMA.FTZ R121, R58, R115.reuse, -R118.reuse ;  /* 0x000000733a797223 */ /* 0x180fe20000010876 */
[----:B------:R-:W-:-:S05]  /*13070*/  FFMA.FTZ R177, R59, R115, -R118 ;  /* 0x000000733bb17223 */ /* 0x000fca0000010876 */
[----:B------:R-:W-:Y:S01]  /*13080*/  MUFU.EX2 R172, R172 ;  /* 0x000000ac00ac7308 */ /* 0x000fe20000000800 */
[-CC-:B------:R-:W-:Y:S01]  /*13090*/  FFMA.FTZ R179, R62, R115.reuse, -R118.reuse ;  /* 0x000000733eb37223 */ /* 0x180fe20000010876 */
[-CC-:B------:R-:W-:Y:S01]  /*130a0*/  FFMA.FTZ R120, R63, R115.reuse, -R118.reuse ;  /* 0x000000733f787223 */ /* 0x180fe20000010876 */
[-CC-:B------:R-:W-:Y:S01]  /*130b0*/  FFMA.FTZ R181, R66, R115.reuse, -R118.reuse ;  /* 0x0000007342b57223 */ /* 0x180fe20000010876 */
[-CC-:B------:R-:W-:Y:S01]  /*130c0*/  FFMA.FTZ R119, R67, R115.reuse, -R118.reuse ;  /* 0x0000007343777223 */ /* 0x180fe20000010876 */
[----:B------:R-:W-:Y:S01]  /*130d0*/  FFMA.FTZ R183, R70, R115, -R118 ;  /* 0x0000007346b77223 */ /* 0x000fe20000010876 */
[----:B------:R-:W2:Y:S02]  /*130e0*/  LDL.64 R26, [R1+0x3d0] ;  /* 0x0003d000011a7983 */ /* 0x000ea40000100a00 */
[----:B------:R-:W4:Y:S08]  /*130f0*/  MUFU.EX2 R153, R153 ;  /* 0x0000009900997308 */ /* 0x000f300000000800 */
[----:B------:R-:W0:Y:S08]  /*13100*/  MUFU.EX2 R104, R104 ;  /* 0x0000006800687308 */ /* 0x000e300000000800 */
[----:B------:R-:W1:Y:S01]  /*13110*/  MUFU.EX2 R155, R155 ;  /* 0x0000009b009b7308 */ /* 0x000e620000000800 */
[----:B----4-:R-:W-:Y:S01]  /*13120*/  FFMA.FTZ R73, R73, R69, R153 ;  /* 0x0000004549497223 */ /* 0x010fe20000010099 */
[----:B------:R-:W-:-:S06]  /*13130*/  FFMA.FTZ R72, R92, R72, R152 ;  /* 0x000000485c487223 */ /* 0x000fcc0000010098 */
[----:B------:R-:W-:Y:S08]  /*13140*/  MUFU.EX2 R86, R86 ;  /* 0x0000005600567308 */ /* 0x000ff00000000800 */
        /* <DEDUP_REMOVED lines=21> */
[C---:B---3--:R-:W-:Y:S01]  /*132a0*/  FMUL.FTZ R11, R92.reuse, R11 ;  /* 0x0000000b5c0b7220 */ /* 0x048fe20000410000 */
[C---:B------:R-:W-:Y:S01]  /*132b0*/  FMUL.FTZ R10, R92.reuse, R10 ;  /* 0x0000000a5c0a7220 */ /* 0x040fe20000410000 */
[C---:B--2---:R-:W-:Y:S01]  /*132c0*/  FMUL.FTZ R9, R92.reuse, R9 ;  /* 0x000000095c097220 */ /* 0x044fe20000410000 */
[----:B------:R-:W-:Y:S01]  /*132d0*/  FMUL.FTZ R8, R92, R8 ;  /* 0x000000085c087220 */ /* 0x000fe20000410000 */
[----:B------:R-:W0:Y:S01]  /*132e0*/  MUFU.EX2 R165, R165 ;  /* 0x000000a500a57308 */ /* 0x000e220000000800 */
[----:B-1----:R-:W-:Y:S01]  /*132f0*/  FADD.FTZ R38, R155, R34 ;  /* 0x000000229b267221 */ /* 0x002fe20000010000 */
[----:B------:R-:W-:Y:S01]  /*13300*/  FADD.FTZ R34, R154, R35 ;  /* 0x000000239a227221 */ /* 0x000fe20000010000 */
[C---:B------:R-:W-:Y:S01]  /*13310*/  FMUL.FTZ R21, R92.reuse, R21 ;  /* 0x000000155c157220 */ /* 0x040fe20000410000 */
[C---:B------:R-:W-:Y:S01]  /*13320*/  FMUL.FTZ R20, R92.reuse, R20 ;  /* 0x000000145c147220 */ /* 0x040fe20000410000 */
[----:B------:R-:W2:Y:S03]  /*13330*/  LDL.64 R30, [R1+0x3e0] ;  /* 0x0003e000011e7983 */ /* 0x000ea60000100a00 */
[----:B------:R-:W1:Y:S01]  /*13340*/  MUFU.EX2 R106, R106 ;  /* 0x0000006a006a7308 */ /* 0x000e620000000800 */
[----:B----4-:R-:W-:Y:S01]  /*13350*/  FADD.FTZ R38, R105, R38 ;  /* 0x0000002669267221 */ /* 0x010fe20000010000 */
[----:B------:R-:W-:Y:S01]  /*13360*/  FADD.FTZ R35, R111, R34 ;  /* 0x000000226f237221 */ /* 0x000fe20000010000 */
[----:B------:R-:W-:Y:S01]  /*13370*/  FMUL.FTZ R83, R92, R83 ;  /* 0x000000535c537220 */ /* 0x000fe20000410000 */
[----:B------:R-:W-:-:S04]  /*13380*/  FMUL.FTZ R45, R69, R45 ;  /* 0x0000002d452d7220 */ /* 0x000fc80000410000 */
[----:B------:R-:W3:Y:S01]  /*13390*/  MUFU.EX2 R167, R167 ;  /* 0x000000a700a77308 */ /* 0x000ee20000000800 */
[----:B0-----:R-:W-:Y:S01]  /*133a0*/  FADD.FTZ R39, R165, R38 ;  /* 0x00000026a5277221 */ /* 0x001fe20000010000 */
[----:B------:R-:W-:Y:S01]  /*133b0*/  FADD.FTZ R35, R164, R35 ;  /* 0x00000023a4237221 */ /* 0x000fe20000010000 */
[C---:B------:R-:W-:Y:S01]  /*133c0*/  FMUL.FTZ R65, R92.reuse, R65 ;  /* 0x000000415c417220 */ /* 0x040fe20000410000 */
[----:B------:R-:W-:Y:S01]  /*133d0*/  FMUL.FTZ R64, R92, R64 ;  /* 0x000000405c407220 */ /* 0x000fe20000410000 */
[----:B------:R-:W-:-:S03]  /*133e0*/  FMUL.FTZ R44, R69, R44 ;  /* 0x0000002c452c7220 */ /* 0x000fc60000410000 */
[----:B------:R-:W0:Y:S01]  /*133f0*/  MUFU.EX2 R107, R107 ;  /* 0x0000006b006b7308 */ /* 0x000e220000000800 */
[----:B-1----:R-:W-:Y:S01]  /*13400*/  FADD.FTZ R34, R106, R39 ;  /* 0x000000276a227221 */ /* 0x002fe20000010000 */
[----:B------:R-:W-:Y:S01]  /*13410*/  FADD.FTZ R35, R112, R35 ;  /* 0x0000002370237221 */ /* 0x000fe20000010000 */
[C---:B------:R-:W-:Y:S01]  /*13420*/  FMUL.FTZ R5, R92.reuse, R5 ;  /* 0x000000055c057220 */ /* 0x040fe20000410000 */
[C---:B------:R-:W-:Y:S01]  /*13430*/  FMUL.FTZ R4, R92.reuse, R4 ;  /* 0x000000045c047220 */ /* 0x040fe20000410000 */
[C---:B------:R-:W-:Y:S01]  /*13440*/  FMUL.FTZ R49, R92.reuse, R49 ;  /* 0x000000315c317220 */ /* 0x040fe20000410000 */
[C---:B------:R-:W-:Y:S01]  /*13450*/  FMUL.FTZ R48, R92.reuse, R48 ;  /* 0x000000305c307220 */ /* 0x040fe20000410000 */
[----:B------:R-:W-:Y:S01]  /*13460*/  FMUL.FTZ R53, R92, R53 ;  /* 0x000000355c357220 */ /* 0x000fe20000410000 */
[----:B------:R-:W1:Y:S01]  /*13470*/  MUFU.EX2 R169, R169 ;  /* 0x000000a900a97308 */ /* 0x000e620000000800 */
[----:B---3--:R-:W-:Y:S01]  /*13480*/  FADD.FTZ R38, R167, R34 ;  /* 0x00000022a7267221 */ /* 0x008fe20000010000 */
[----:B------:R-:W-:Y:S01]  /*13490*/  FADD.FTZ R34, R166, R35 ;  /* 0x00000023a6227221 */ /* 0x000fe20000010000 */
[C---:B------:R-:W-:Y:S01]  /*134a0*/  FMUL.FTZ R52, R92.reuse, R52 ;  /* 0x000000345c347220 */ /* 0x040fe20000410000 */
[C---:B------:R-:W-:Y:S01]  /*134b0*/  FMUL.FTZ R57, R92.reuse, R57 ;  /* 0x000000395c397220 */ /* 0x040fe20000410000 */
[----:B------:R-:W-:-:S03]  /*134c0*/  FMUL.FTZ R56, R92, R56 ;  /* 0x000000385c387220 */ /* 0x000fc60000410000 */
[----:B------:R-:W3:Y:S01]  /*134d0*/  MUFU.EX2 R116, R116 ;  /* 0x0000007400747308 */ /* 0x000ee20000000800 */
[----:B0-----:R-:W-:Y:S01]  /*134e0*/  FADD.FTZ R38, R107, R38 ;  /* 0x000000266b267221 */ /* 0x001fe20000010000 */
[----:B------:R-:W-:Y:S01]  /*134f0*/  FADD.FTZ R35, R113, R34 ;  /* 0x0000002271237221 */ /* 0x000fe20000010000 */
[C---:B------:R-:W-:Y:S01]  /*13500*/  FMUL.FTZ R61, R92.reuse, R61 ;  /* 0x0000003d5c3d7220 */ /* 0x040fe20000410000 */
[C---:B------:R-:W-:Y:S01]  /*13510*/  FMUL.FTZ R60, R92.reuse, R60 ;  /* 0x0000003c5c3c7220 */ /* 0x040fe20000410000 */
[C---:B------:R-:W-:Y:S01]  /*13520*/  FMUL.FTZ R25, R92.reuse, R25 ;  /* 0x000000195c197220 */ /* 0x040fe20000410000 */
[C---:B------:R-:W-:Y:S01]  /*13530*/  FMUL.FTZ R24, R92.reuse, R24 ;  /* 0x000000185c187220 */ /* 0x040fe20000410000 */
[----:B------:R-:W-:Y:S01]  /*13540*/  FMUL.FTZ R29, R92, R29 ;  /* 0x0000001d5c1d7220 */ /* 0x000fe20000410000 */
        /* <DEDUP_REMOVED lines=13> */
[C---:B------:R-:W-:Y:S01]  /*13620*/  FMUL.FTZ R7, R92.reuse, R7 ;  /* 0x000000075c077220 */ /* 0x040fe20000410000 */
[C---:B------:R-:W-:Y:S01]  /*13630*/  FMUL.FTZ R6, R92.reuse, R6 ;  /* 0x000000065c067220 */ /* 0x040fe20000410000 */
[----:B------:R-:W-:Y:S01]  /*13640*/  FMUL.FTZ R82, R92, R82 ;  /* 0x000000525c527220 */ /* 0x000fe20000410000 */
[----:B------:R-:W3:Y:S01]  /*13650*/  MUFU.EX2 R173, R173 ;  /* 0x000000ad00ad7308 */ /* 0x000ee20000000800 */
[----:B------:R-:W-:Y:S01]  /*13660*/  FFMA.FTZ R118, R71, R115, -R118 ;  /* 0x0000007347767223 */ /* 0x000fe20000010876 */
[----:B0-----:R-:W-:Y:S01]  /*13670*/  FADD.FTZ R34, R171, R34 ;  /* 0x00000022ab227221 */ /* 0x001fe20000010000 */
[----:B------:R-:W4:Y:S04]  /*13680*/  LDL.64 R46, [R1+0x248] ;  /* 0x00024800012e7983 */ /* 0x000f280000100a00 */
[----:B------:R-:W4:Y:S01]  /*13690*/  LDL.64 R50, [R1+0x268] ;  /* 0x0002680001327983 */ /* 0x000f220000100a00 */
[----:B------:R-:W0:Y:S01]  /*136a0*/  MUFU.EX2 R122, R122 ;  /* 0x0000007a007a7308 */ /* 0x000e220000000800 */
[----:B------:R-:W-:Y:S01]  /*136b0*/  FADD.FTZ R35, R110, R35 ;  /* 0x000000236e237221 */ /* 0x000fe20000010000 */
[----:B-1----:R-:W-:Y:S01]  /*136c0*/  FADD.FTZ R34, R117, R34 ;  /* 0x0000002275227221 */ /* 0x002fe20000010000 */
[----:B------:R-:W2:Y:S04]  /*136d0*/  LDL.64 R66, [R1+0x3c0] ;  /* 0x0003c00001427983 */ /* 0x000ea80000100a00 */
[----:B------:R-:W4:Y:S01]  /*136e0*/  LDL.64 R58, [R1+0x2a8] ;  /* 0x0002a800013a7983 */ /* 0x000f220000100a00 */
[----:B------:R-:W1:Y:S01]  /*136f0*/  MUFU.EX2 R115, R54 ;  /* 0x0000003600737308 */ /* 0x000e620000000800 */
[----:B------:R-:W-:Y:S01]  /*13700*/  FADD.FTZ R35, R170, R35 ;  /* 0x00000023aa237221 */ /* 0x000fe20000010000 */
[----:B---3--:R-:W-:Y:S01]  /*13710*/  FADD.FTZ R39, R173, R34 ;  /* 0x00000022ad277221 */ /* 0x008fe20000010000 */
[----:B------:R-:W3:Y:S05]  /*13720*/  LDL.64 R62, [R1+0x348] ;  /* 0x00034800013e7983 */ /* 0x000eea0000100a00 */
[----:B------:R-:W1:Y:S01]  /*13730*/  MUFU.EX2 R175, R175 ;  /* 0x000000af00af7308 */ /* 0x000e620000000800 */
[----:B------:R-:W-:Y:S01]  /*13740*/  FADD.FTZ R35, R172, R35 ;  /* 0x00000023ac237221 */ /* 0x000fe20000010000 */
[----:B0-----:R-:W-:-:S06]  /*13750*/  FADD.FTZ R34, R122, R39 ;  /* 0x000000277a227221 */ /* 0x001fcc0000010000 */
[----:B------:R-:W0:Y:S01]  /*13760*/  MUFU.EX2 R121, R121 ;  /* 0x0000007900797308 */ /* 0x000e220000000800 */
[----:B------:R-:W-:Y:S01]  /*13770*/  FADD.FTZ R35, R86, R35 ;  /* 0x0000002356237221 */ /* 0x000fe20000010000 */
[----:B-1----:R-:W-:-:S06]  /*13780*/  FADD.FTZ R38, R115, R34 ;  /* 0x0000002273267221 */ /* 0x002fcc0000010000 */
[----:B------:R-:W1:Y:S01]  /*13790*/  MUFU.EX2 R177, R177 ;  /* 0x000000b100b17308 */ /* 0x000e620000000800 */
[----:B------:R-:W-:Y:S01]  /*137a0*/  FADD.FTZ R34, R174, R35 ;  /* 0x00000023ae227221 */ /* 0x000fe20000010000 */
[----:B------:R-:W-:-:S06]  /*137b0*/  FADD.FTZ R38, R175, R38 ;  /* 0x00000026af267221 */ /* 0x000fcc0000010000 */
        /* <DEDUP_REMOVED lines=14> */
[----:B-1----:R-:W-:Y:S01]  /*138a0*/  FADD.FTZ R38, R181, R38 ;  /* 0x00000026b5267221 */ /* 0x002fe20000010000 */
[----:B------:R1:W-:Y:S04]  /*138b0*/  STL.64 [R1+0x2d0], R64 ;  /* 0x0002d04001007387 */ /* 0x0003e80000100a00 */
[----:B------:R1:W-:Y:S01]  /*138c0*/  STL.64 [R1+0x380], R4 ;  /* 0x0003800401007387 */ /* 0x0003e20000100a00 */
[----:B------:R-:W1:Y:S01]  /*138d0*/  MUFU.EX2 R118, R118 ;  /* 0x0000007600767308 */ /* 0x000e620000000800 */
[----:B------:R-:W-:Y:S01]  /*138e0*/  FADD.FTZ R35, R180, R35 ;  /* 0x00000023b4237221 */ /* 0x000fe20000010000 */
[----:B------:R-:W-:Y:S01]  /*138f0*/  FADD.FTZ R38, R119, R38 ;  /* 0x0000002677267221 */ /* 0x000fe20000010000 */
[----:B------:R-:W-:Y:S02]  /*13900*/  STL.64 [R1+0x3f8], R44 ;  /* 0x0003f82c01007387 */ /* 0x000fe40000100a00 */
[----:B------:R-:W-:-:S02]  /*13910*/  FADD.FTZ R35, R90, R35 ;  /* 0x000000235a237221 */ /* 0x000fc40000010000 */
[----:B------:R-:W-:Y:S01]  /*13920*/  STL.64 [R1+0x200], R74 ;  /* 0x0002004a01007387 */ /* 0x000fe20000100a00 */
[----:B0-----:R-:W-:Y:S01]  /*13930*/  FADD.FTZ R43, R183, R38 ;  /* 0x00000026b72b7221 */ /* 0x001fe20000010000 */
[----:B------:R-:W-:Y:S01]  /*13940*/  FADD.FTZ R39, R182, R35 ;  /* 0x00000023b6277221 */ /* 0x000fe20000010000 */
[C---:B-1----:R-:W-:Y:S01]  /*13950*/  FMUL.FTZ R65, R92.reuse, R13 ;  /* 0x0000000d5c417220 */ /* 0x042fe20000410000 */
[----:B------:R-:W-:Y:S01]  /*13960*/  FMUL.FTZ R64, R92, R12 ;  /* 0x0000000c5c407220 */ /* 0x000fe20000410000 */
[----:B------:R-:W-:Y:S01]  /*13970*/  STL.64 [R1+0x210], R76 ;  /* 0x0002104c01007387 */ /* 0x000fe20000100a00 */
[----:B------:R-:W-:Y:S01]  /*13980*/  FADD.FTZ R34, R68, R39 ;  /* 0x0000002744227221 */ /* 0x000fe20000010000 */
[----:B------:R-:W-:Y:S02]  /*13990*/  FADD.FTZ R35, R118, R43 ;  /* 0x0000002b76237221 */ /* 0x000fe40000010000 */
[----:B------:R-:W-:Y:S01]  /*139a0*/  STL.64 [R1+0x220], R78 ;  /* 0x0002204e01007387 */ /* 0x000fe20000100a00 */
[C---:B------:R-:W-:Y:S01]  /*139b0*/  FMUL.FTZ R5, R92.reuse, R15 ;  /* 0x0000000f5c057220 */ /* 0x040fe20000410000 */
[----:B------:R-:W-:-:S02]  /*139c0*/  FMUL.FTZ R4, R92, R14 ;  /* 0x0000000e5c047220 */ /* 0x000fc40000410000 */
[----:B------:R0:W-:Y:S04]  /*139d0*/  STL.64 [R1+0x1e0], R34 ;  /* 0x0001e02201007387 */ /* 0x0001e80000100a00 */
[----:B------:R1:W-:Y:S04]  /*139e0*/  STL.64 [R1+0x280], R48 ;  /* 0x0002803001007387 */ /* 0x0003e80000100a00 */
        /* <DEDUP_REMOVED lines=14> */
[----:B0-----:R-:W3:Y:S04]  /*13ad0*/  LDL.64 R34, [R1+0x208] ;  /* 0x0002080001227983 */ /* 0x001ee80000100a00 */
[----:B------:R-:W3:Y:S04]  /*13ae0*/  LDL.64 R38, [R1+0x218] ;  /* 0x0002180001267983 */ /* 0x000ee80000100a00 */
[----:B------:R-:W3:Y:S04]  /*13af0*/  LDL.64 R42, [R1+0x228] ;  /* 0x00022800012a7983 */ /* 0x000ee80000100a00 */
[----:B------:R-:W3:Y:S04]  /*13b00*/  LDL.64 R44, [R1+0x238] ;  /* 0x00023800012c7983 */ /* 0x000ee80000100a00 */
[----:B-1----:R-:W3:Y:S04]  /*13b10*/  LDL.64 R48, [R1+0x258] ;  /* 0x0002580001307983 */ /* 0x002ee80000100a00 */
        /* <DEDUP_REMOVED lines=22> */
[----:B------:R0:W-:Y:S04]  /*13c80*/  STL.64 [R1+0x2e0], R82 ;  /* 0x0002e05201007387 */ /* 0x0001e80000100a00 */
[----:B0-----:R-:W3:Y:S04]  /*13c90*/  LDL R82, [R1+0x28] ;  /* 0x0000280001527983 */ /* 0x001ee80000100800 */
[----:B------:R0:W-:Y:S04]  /*13ca0*/  STL.64 [R1+0x390], R4 ;  /* 0x0003900401007387 */ /* 0x0001e80000100a00 */
[----:B0-----:R0:W5:Y:S01]  /*13cb0*/  LDL.64 R4, [R1+0x1b8] ;  /* 0x0001b80001047983 */ /* 0x0011620000100a00 */
        /* <DEDUP_REMOVED lines=20> */
[C---:B----4-:R-:W-:Y:S01]  /*13e00*/  FMUL.FTZ R47, R69.reuse, R47 ;  /* 0x0000002f452f7220 */ /* 0x050fe20000410000 */
[C---:B------:R-:W-:Y:S01]  /*13e10*/  FMUL.FTZ R46, R69.reuse, R46 ;  /* 0x0000002e452e7220 */ /* 0x040fe20000410000 */
[C---:B------:R-:W-:Y:S01]  /*13e20*/  FMUL.FTZ R51, R69.reuse, R51 ;  /* 0x0000003345337220 */ /* 0x040fe20000410000 */
[C---:B------:R-:W-:Y:S01]  /*13e30*/  FMUL.FTZ R50, R69.reuse, R50 ;  /* 0x0000003245327220 */ /* 0x040fe20000410000 */
[C---:B------:R-:W-:Y:S01]  /*13e40*/  FMUL.FTZ R59, R69.reuse, R59 ;  /* 0x0000003b453b7220 */ /* 0x040fe20000410000 */
        /* <DEDUP_REMOVED lines=14> */
[----:B------:R0:W-:Y:S04]  /*13f30*/  STL.64 [R1+0x248], R46 ;  /* 0x0002482e01007387 */ /* 0x0001e80000100a00 */
[----:B------:R0:W-:Y:S04]  /*13f40*/  STL.64 [R1+0x268], R50 ;  /* 0x0002683201007387 */ /* 0x0001e80000100a00 */
[----:B------:R0:W-:Y:S04]  /*13f50*/  STL.64 [R1+0x2a8], R58 ;  /* 0x0002a83a01007387 */ /* 0x0001e80000100a00 */
        /* <DEDUP_REMOVED lines=111> */
.L_x_12032:
[----:B------:R-:W-:Y:S05]  /*14650*/  BSYNC B0 ;  /* 0x0000000000007941 */ /* 0x000fea0003800000 */
.L_x_12031:
        /* <DEDUP_REMOVED lines=8> */
.L_x_12034:
[----:B------:R-:W-:Y:S05]  /*146e0*/  BSYNC B0 ;  /* 0x0000000000007941 */ /* 0x000fea0003800000 */
.L_x_12033:
[----:B------:R-:W-:Y:S04]  /*146f0*/  BSSY B0, `(.L_x_12035) ;  /* 0x0000004000007945 */ /* 0x000fe80003800000 */
[----:B-1----:R-:W-:Y:S05]  /*14700*/  @P0 BRA `(.L_x_12036) ;  /* 0x0000000000080947 */ /* 0x002fea0003800000 */
[----:B------:R-:W1:Y:S02]  /*14710*/  SYNCS.PHASECHK.TRANS64.TRYWAIT P0, [R4+URZ], R5 ;  /* 0x00000005040075a7 */ /* 0x000e64000800017f */
[----:B-1----:R-:W-:Y:S05]  /*14720*/  @!P0 BRA `(.L_x_12037) ;  /* 0x0000019800388947 */ /* 0x002fea0003800000 */
.L_x_12036:
[----:B------:R-:W-:Y:S05]  /*14730*/  BSYNC B0 ;  /* 0x0000000000007941 */ /* 0x000fea0003800000 */
.L_x_12035:
[----:B------:R-:W2:Y:S01]  /*14740*/  S2R R137, SR_TID.X ;  /* 0x0000000000897919 */ /* 0x000ea20000002100 */
[----:B------:R-:W3:Y:S04]  /*14750*/  LDL R6, [R1+0x200] ;  /* 0x0002000001067983 */ /* 0x000ee80000100800 */
[----:B------:R-:W4:Y:S04]  /*14760*/  LDL R7, [R1+0x204] ;  /* 0x0002040001077983 */ /* 0x000f280000100800 */
[----:B------:R-:W4:Y:S04]  /*14770*/  LDL R8, [R1+0x208] ;  /* 0x0002080001087983 */ /* 0x000f280000100800 */
[----:B------:R-:W4:Y:S04]  /*14780*/  LDL R9, [R1+0x20c] ;  /* 0x00020c0001097983 */ /* 0x000f280000100800 */
[----:B------:R-:W4:Y:S04]  /*14790*/  LDL R10, [R1+0x210] ;  /* 0x00021000010a7983 */ /* 0x000f280000100800 */
[----:B------:R-:W4:Y:S04]  /*147a0*/  LDL R11, [R1+0x214] ;  /* 0x00021400010b7983 */ /* 0x000f280000100800 */
[----:B------:R-:W4:Y:S01]  /*147b0*/  LDL R12, [R1+0x218] ;  /* 0x00021800010c7983 */ /* 0x000f220000100800 */
[----:B--2---:R-:W-:-:S03]  /*147c0*/  SHF.R.U32.HI R140, RZ, 0x7, R137 ;  /* 0x00000007ff8c7819 */ /* 0x004fc60000011689 */
        /* <DEDUP_REMOVED lines=121> */
[----:B01----:R-:W-:Y:S01]  /*14f60*/  VIADD R4, R140, 0x8 ;  /* 0x000000088c047836 */ /* 0x003fe20000000000 */
[----:B------:R-:W-:Y:S05]  /*14f70*/  WARPSYNC.ALL ;  /* 0x0000000000007948 */ /* 0x000fea0003800000 */
[----:B------:R0:W-:Y:S01]  /*14f80*/  BAR.SYNC.DEFER_BLOCKING R4, 0x100 ;  /* 0x000400040000751d */ /* 0x0001e20000010000 */
[----:B------:R-:W-:-:S02]  /*14f90*/  IMAD.U32 R5, RZ, RZ, UR45 ;  /* 0x0000002dff057e24 */ /* 0x000fc4000f8e00ff */
[----:B0-----:R-:W-:-:S06]  /*14fa0*/  IMAD.U32 R4, RZ, RZ, UR44 ;  /* 0x0000002cff047e24 */ /* 0x001fcc000f8e00ff */
[----:B------:R-:W2:Y:S04]  /*14fb0*/  LD.E.64 R4, desc[UR42][R4.64+0x80] ;  /* 0x0000802a04047980 */ /* 0x000ea8000c101b00 */
[----:B---3--:R0:W-:Y:S04]  /*14fc0*/  STL [R1+0x200], R6 ;  /* 0x0002000601007387 */ /* 0x0081e80000100800 */
[----:B----4-:R1:W-:Y:S04]  /*14fd0*/  STL [R1+0x204], R7 ;  /* 0x0002040701007387 */ /* 0x0103e80000100800 */
[----:B------:R-:W-:Y:S04]  /*14fe0*/  STL [R1+0x208], R8 ;  /* 0x0002080801007387 */ /* 0x000fe80000100800 */
[----:B0-----:R-:W3:Y:S04]  /*14ff0*/  LDL R6, [R1+0x68] ;  /* 0x0000680001067983 */ /* 0x001ee80000100800 */
[----:B-1----:R-:W4:Y:S04]  /*15000*/  LDL R7, [R1+0x1b8] ;  /* 0x0001b80001077983 */ /* 0x002f280000100800 */
        /* <DEDUP_REMOVED lines=158> */
[----:B------:R-:W-:-:S02]  /*159f0*/  ISETP.NE.U32.AND P0, PT, R6, RZ, PT ;  /* 0x000000ff0600720c */ /* 0x000fc40003f05070 */
[----:B------:R-:W-:Y:S02]  /*15a00*/  R2UR UR7, R5 ;  /* 0x00000000050772ca */ /* 0x000fe400000e0000 */
[----:B------:R-:W-:-:S09]  /*15a10*/  R2UR UR6, R4 ;  /* 0x00000000040672ca */ /* 0x000fd200000e0000 */
[----:B------:R-:W-:Y:S01]  /*15a20*/  VOTEU.ANY UP0, P0 ;  /* 0x00000000003f7886 */ /* 0x000fe20000000100 */
[----:B------:R-:W-:Y:S02]  /*15a30*/  VIADD R6, R4, 0x80 ;  /* 0x0000008004067836 */ /* 0x000fe40000000000 */
        /* <DEDUP_REMOVED lines=497> */
.L_x_12039:
[----:B------:R-:W-:Y:S05]  /*17950*/  BSYNC B0 ;  /* 0x0000000000007941 */ /* 0x000fea0003800000 */
.L_x_12038:
        /* <DEDUP_REMOVED lines=9> */
.L_x_12021:
[----:B------:R-:W-:-:S13]  /*179f0*/  ISETP.GE.AND P0, PT, R0, R195, PT ;  /* 0x000000c30000720c */ /* 0x000fda0003f06270 */
[----:B------:R-:W-:Y:S05]  /*17a00*/  @!P0 BRA `(.L_x_12041) ;  /* 0x0000006c00808947 */ /* 0x000fea0003800000 */
.L_x_12070:
[----:B------:R-:W2:Y:S04]  /*17a10*/  LDL R4, [R1+0x1b8] ;  /* 0x0001b80001047983 */ /* 0x000ea80000100800 */
[----:B01----:R-:W3:Y:S01]  /*17a20*/  LDL R2, [R1+0x1c0] ;  /* 0x0001c00001027983 */ /* 0x003ee20000100800 */
        /* <DEDUP_REMOVED lines=20> */
.L_x_12043:
[----:B------:R-:W-:Y:S05]  /*17b70*/  BSYNC B0 ;  /* 0x0000000000007941 */ /* 0x000fea0003800000 */
.L_x_12042:
[----:B------:R-:W-:Y:S02]  /*17b80*/  IMAD.U32 R8, RZ, RZ, UR44 ;  /* 0x0000002cff087e24 */ /* 0x000fe4000f8e00ff */
[----:B------:R-:W-:-:S05]  /*17b90*/  IMAD.U32 R9, RZ, RZ, UR45 ;  /* 0x0000002dff097e24 */ /* 0x000fca000f8e00ff */
        /* <DEDUP_REMOVED lines=14> */
.L_x_12045:
[----:B------:R-:W-:Y:S05]  /*17c80*/  BSYNC B0 ;  /* 0x0000000000007941 */ /* 0x000fea0003800000 */
.L_x_12044:
        /* <DEDUP_REMOVED lines=10> */
.L_x_12047:
[----:B------:R-:W-:Y:S05]  /*17d30*/  BSYNC B0 ;  /* 0x0000000000007941 */ /* 0x000fea0003800000 */
.L_x_12046:
[----:B-----5:R-:W2:Y:S04]  /*17d40*/  LDL R11, [R1+0x1b8] ;  /* 0x0001b800010b7983 */ /* 0x020ea80000100800 */
[----:B------:R-:W2:Y:S01]  /*17d50*/  LDL.64 R2, [R1+0x78] ;  /* 0x0000780001027983 */ /* 0x000ea20000100a00 */
[----:B------:R-:W-:Y:S05]  /*17d60*/  WARPSYNC.ALL ;  /* 0x0000000000007948 */ /* 0x000fea0003800000 */
[----:B------:R-:W3:Y:S04]  /*17d70*/  LDL.64 R12, [R1+0x70] ;  /* 0x00007000010c7983 */ /* 0x000ee80000100a00 */
[----:B0-----:R-:W4:Y:S04]  /*17d80*/  LDL.64 R4, [R1+0x70] ;  /* 0x0000700001047983 */ /* 0x001f280000100a00 */
[----:B------:R-:W4:Y:S01]  /*17d90*/  LDL.64 R6, [R1+0x70] ;  /* 0x0000700001067983 */ /* 0x000f220000100a00 */
[----:B--2---:R-:W-:-:S03]  /*17da0*/  IMAD R2, R11, 0x300, R2 ;  /* 0x000003000b027824 */ /* 0x004fc600078e0202 */
[----:B------:R-:W2:Y:S01]  /*17db0*/  LDL.64 R8, [R1+0x70] ;  /* 0x0000700001087983 */ /* 0x000ea20000100a00 */
[----:B------:R-:W-:Y:S01]  /*17dc0*/  R2UR UR7, R3 ;  /* 0x00000000030772ca */ /* 0x000fe200000e0000 */
[----:B------:R-:W-:Y:S01]  /*17dd0*/  WARPGROUP.ARRIVE ;  /* 0x00000000000079c5 */ /* 0x000fe20000000000 */
[C---:B------:R-:W-:Y:S01]  /*17de0*/  R2UR UR6, R2.reuse ;  /* 0x00000000020672ca */ /* 0x040fe200000e0000 */
[----:B------:R-:W-:-:S04]  /*17df0*/  VIADD R10, R2, 0x2 ;  /* 0x00000002020a7836 */ /* 0x000fc80000000000 */
[----:B------:R-:W0:Y:S01]  /*17e00*/  S2R R14, SR_TID.X ;  /* 0x00000000000e7919 */ /* 0x000e220000002100 */
[----:B------:R-:W-:Y:S01]  /*17e10*/  IMAD.MOV.U32 R11, RZ, RZ, R3 ;  /* 0x000000ffff0b7224 */ /* 0x000fe200078e0003 */
[----:B------:R1:W-:Y:S01]  /*17e20*/  STL [R1+0x60], RZ ;  /* 0x000060ff01007387 */ /* 0x0003e20000100800 */
[----:B0-----:R-:W-:Y:S02]  /*17e30*/  SHF.R.U32.HI R14, RZ, 0x7, R14 ;  /* 0x00000007ff0e7819 */ /* 0x001fe4000001160e */
[----:B---3--:R-:W-:Y:S02]  /*17e40*/  R2UR UR4, R12 ;  /* 0x000000000c0472ca */ /* 0x008fe400000e0000 */
[----:B------:R-:W-:Y:S01]  /*17e50*/  R2UR UR5, R13 ;  /* 0x000000000d0572ca */ /* 0x000fe200000e0000 */
[----:B----4-:R-:W-:Y:S02]  /*17e60*/  VIADD R4, R4, 0x2 ;  /* 0x0000000204047836 */ /* 0x010fe40000000000 */
[----:B------:R-:W-:-:S02]  /*17e70*/  VIADD R6, R6, 0x4 ;  /* 0x0000000406067836 */ /* 0x000fc40000000000 */
        /* <DEDUP_REMOVED lines=12> */
[----:B------:R-:W-:Y:S01]  /*17f40*/  R2UR UR6, R4 ;  /* 0x00000000040672ca */ /* 0x000fe200000e0000 */
[----:B------:R-:W-:Y:S01]  /*17f50*/  IMAD.U32 R4, RZ, RZ, UR44 ;  /* 0x0000002cff047e24 */ /* 0x000fe2000f8e00ff */
[----:B------:R-:W-:Y:S01]  /*17f60*/  R2UR UR7, R5 ;  /* 0x00000000050772ca */ /* 0x000fe200000e0000 */
[----:B------:R-:W-:Y:S01]  /*17f70*/  IMAD.U32 R5, RZ, RZ, UR45 ;  /* 0x0000002dff057e24 */ /* 0x000fe2000f8e00ff */
[----:B------:R-:W-:Y:S02]  /*17f80*/  R2UR UR4, R6 ;  /* 0x00000000060472ca */ /* 0x000fe400000e0000 */
[----:B------:R-:W-:Y:S02]  /*17f90*/  R2UR UR5, R7 ;  /* 0x00000000070572ca */ /* 0x000fe400000e0000 */
[----:B------:R-:W-:Y:S01]  /*17fa0*/  IADD3 R7, -R14, 0xb, RZ ;  /* 0x0000000b0e077810 */ /* 0x000fe20007ffe1ff */
[----:B------:R-:W-:-:S02]  /*17fb0*/  WARPGROUP.DEPBAR.LE gsb0, 0x0 ;  /* 0x00008000000079c5 */ /* 0x000fc40000010000 */
[----:B------:R-:W-:-:S08]  /*17fc0*/  WARPGROUP.ARRIVE ;  /* 0x00000000000079c5 */ /* 0x000fd00000000000 */
[----:B------:R-:W-:Y:S01]  /*17fd0*/  HGMMA.64x96x16.F32 R24, gdesc[UR4], R24, gsb0 ;  /* 0x01600000041879f0 */ /* 0x000fe20008000818 */
[----:B------:R-:W-:Y:S01]  /*17fe0*/  R2UR UR6, R2 ;  /* 0x00000000020672ca */ /* 0x000fe200000e0000 */
[----:B------:R-:W-:Y:S01]  /*17ff0*/  IMAD.MOV.U32 R2, RZ, RZ, 0x1 ;  /* 0x00000001ff027424 */ /* 0x000fe200078e00ff */
[----:B------:R-:W-:Y:S02]  /*18000*/  R2UR UR7, R3 ;  /* 0x00000000030772ca */ /* 0x000fe400000e0000 */
[----:B------:R-:W-:Y:S01]  /*18010*/  R2UR UR4, R8 ;  /* 0x00000000080472ca */ /* 0x000fe200000e0000 */
[----:B------:R1:W5:Y:S01]  /*18020*/  LDL R3, [R1+0x1b8] ;  /* 0x0001b80001037983 */ /* 0x0003620000100800 */
[----:B------:R-:W-:-:S03]  /*18030*/  R2UR UR5, R9 ;  /* 0x00000000090572ca */ /* 0x000fc600000e0000 */
[----:B------:R1:W-:Y:S04]  /*18040*/  STL [R1+0x60], R2 ;  /* 0x0000600201007387 */ /* 0x0003e80000100800 */
[----:B------:R1:W-:Y:S04]  /*18050*/  STL [R1+0x60], R2 ;  /* 0x0000600201007387 */ /* 0x0003e80000100800 */
[----:B------:R1:W-:Y:S04]  /*18060*/  STL [R1+0x60], R2 ;  /* 0x0000600201007387 */ /* 0x0003e80000100800 */
[----:B------:R1:W-:Y:S01]  /*18070*/  STL [R1+0x60], R2 ;  /* 0x0000600201007387 */ /* 0x0003e20000100800 */
[----:B------:R-:W-:-:S02]  /*18080*/  WARPGROUP.DEPBAR.LE gsb0, 0x0 ;  /* 0x00008000000079c5 */ /* 0x000fc40000010000 */
[----:B------:R-:W-:-:S06]  /*18090*/  WARPGROUP.ARRIVE ;  /* 0x00000000000079c5 */ /* 0x000fcc0000000000 */
        /* <DEDUP_REMOVED lines=9> */
.L_x_12050:
[----:B------:R-:W-:Y:S05]  /*18130*/  BSYNC B0 ;  /* 0x0000000000007941 */ /* 0x000fea0003800000 */
.L_x_12049:
[----:B------:R-:W-:Y:S02]  /*18140*/  IMAD.U32 R4, RZ, RZ, UR44 ;  /* 0x0000002cff047e24 */ /* 0x000fe4000f8e00ff */
[----:B------:R-:W-:Y:S01]  /*18150*/  IMAD.U32 R5, RZ, RZ, UR45 ;  /* 0x0000002dff057e24 */ /* 0x000fe2000f8e00ff */
[----:B------:R-:W-:-:S05]  /*18160*/  MOV R6, UR44 ;  /* 0x0000002c00067c02 */ /* 0x000fca0008000f00 */
[----:B------:R-:W2:Y:S01]  /*18170*/  LD.E.64 R4, desc[UR42][R4.64+0x20] ;  /* 0x0000202a04047980 */ /* 0x000ea2000c101b00 */
[----:B------:R-:W-:-:S05]  /*18180*/  IMAD.U32 R7, RZ, RZ, UR45 ;  /* 0x0000002dff077e24 */ /* 0x000fca000f8e00ff */
[----:B------:R-:W3:Y:S01]  /*18190*/  LD.E R6, desc[UR42][R6.64+0xc] ;  /* 0x00000c2a06067980 */ /* 0x000ee2000c101900 */
[----:B--2---:R-:W-:-:S05]  /*181a0*/  MOV R8, R4 ;  /* 0x0000000400087202 */ /* 0x004fca0000000f00 */
[----:B-----5:R-:W-:-:S05]  /*181b0*/  IMAD R3, R3, 0x8, R8 ;  /* 0x0000000803037824 */ /* 0x020fca00078e0208 */
[----:B---3--:R-:W-:-:S04]  /*181c0*/  PRMT R3, R6, 0x654, R3 ;  /* 0x0000065406037816 */ /* 0x008fc80000000003 */
[----:B------:R0:W-:Y:S01]  /*181d0*/  SYNCS.ARRIVE.TRANS64.RED.A1T0 RZ, [R3+URZ], RZ ;  /* 0x000000ff03ff79a7 */ /* 0x0001e2000810043f */
[----:B------:R-:W0:Y:S04]  /*181e0*/  LDL R76, [R1+0x10c] ;  /* 0x00010c00014c7983 */ /* 0x000e280000100800 */
[----:B------:R-:W2:Y:S04]  /*181f0*/  LDL R74, [R1+0x50] ;  /* 0x00005000014a7983 */ /* 0x000ea80000100800 */
[----:B------:R-:W3:Y:S04]  /*18200*/  LDL.64 R12, [R1+0x130] ;  /* 0x00013000010c7983 */ /* 0x000ee80000100a00 */
[----:B------:R-:W4:Y:S04]  /*18210*/  LDL R75, [R1+0x138] ;  /* 0x00013800014b7983 */ /* 0x000f280000100800 */
[----:B------:R-:W4:Y:S04]  /*18220*/  LDL.128 R8, [R1+0x120] ;  /* 0x0001200001087983 */ /* 0x000f280000100c00 */
[----:B------:R-:W4:Y:S01]  /*18230*/  LDL.128 R4, [R1+0x110] ;  /* 0x0001100001047983 */ /* 0x000f220000100c00 */
[----:B------:R-:W-:Y:S01]  /*18240*/  BSSY B0, `(.L_x_12051) ;  /* 0x0000040000007945 */ /* 0x000fe20003800000 */
[----:B0-----:R-:W-:-:S04]  /*18250*/  SHF.R.S32.HI R3, RZ, 0x1f, R76 ;  /* 0x0000001fff037819 */ /* 0x001fc8000001144c */
        /* <DEDUP_REMOVED lines=16> */
[----:B--2---:R-:W-:Y:S01]  /*18360*/  IMAD R74, R74, 0x8, R3 ;  /* 0x000000084a4a7824 */ /* 0x004fe200078e0203 */
[----:B------:R-:W-:Y:S01]  /*18370*/  LEA.HI R3, R79, R79, RZ, 0x1 ;  /* 0x0000004f4f037211 */ /* 0x000fe200078f08ff */
[----:B------:R-:W-:Y:S01]  /*18380*/  IMAD.IADD R73, R72, 0x1, -R73 ;  /* 0x0000000148497824 */ /* 0x000fe200078e0a49 */
[----:B------:R-:W-:-:S02]  /*18390*/  LOP3.LUT R14, R14, 0x3fffffe, RZ, 0xc0, !PT ;  /* 0x03fffffe0e0e7812 */ /* 0x000fc400078ec0ff */
[----:B------:R-:W-:Y:S01]  /*183a0*/  LOP3.LUT R20, R3, 0x1ffffffe, RZ, 0xc0, !PT ;  /* 0x1ffffffe03147812 */ /* 0x000fe200078ec0ff */
[----:B------:R-:W-:Y:S01]  /*183b0*/  IMAD.U32 R73, R74, 0x10, R73 ;  /* 0x000000104a497824 */ /* 0x000fe200078e0049 */
[----:B---3--:R-:W-:Y:S01]  /*183c0*/  ISETP.NE.AND P0, PT, R12, 0x1, PT ;  /* 0x000000010c00780c */ /* 0x008fe20003f05270 */
[----:B------:R-:W-:Y:S02]  /*183d0*/  IMAD.IADD R14, R77, 0x1, -R14 ;  /* 0x000000014d0e7824 */ /* 0x000fe400078e0a0e */
[----:B------:R-:W-:Y:S02]  /*183e0*/  IMAD.IADD R20, R79, 0x1, -R20 ;  /* 0x000000014f147824 */ /* 0x000fe400078e0a14 */
[----:B------:R-:W-:-:S04]  /*183f0*/  IMAD R73, R14, 0x40, R73 ;  /* 0x000000400e497824 */ /* 0x000fc800078e0249 */
[----:B------:R-:W-:-:S04]  /*18400*/  IMAD R20, R20, 0x8, R73 ;  /* 0x0000000814147824 */ /* 0x000fc800078e0249 */
[----:B------:R-:W-:-:S05]  /*18410*/  @P0 IMAD.HI.U32 R12, R20, R13, RZ ;  /* 0x0000000d140c0227 */ /* 0x000fca00078e00ff */
[----:B----4-:R-:W-:Y:S01]  /*18420*/  @P0 SHF.R.U32.HI R20, RZ, R75, R12 ;  /* 0x0000004bff140219 */ /* 0x010fe2000001160c */
        /* <DEDUP_REMOVED lines=26> */
.L_x_12054:
[----:B------:R-:W-:-:S13]  /*185d0*/  ISETP.NE.AND P0, PT, R9, 0x1, PT ;  /* 0x000000010900780c */ /* 0x000fda0003f05270 */
[----:B------:R-:W-:-:S05]  /*185e0*/  @P0 IMAD.HI.U32 R8, R7, R10, RZ ;  /* 0x0000000a07080227 */ /* 0x000fca00078e00ff */
[----:B------:R-:W-:-:S07]  /*185f0*/  @P0 SHF.R.U32.HI R7, RZ, R11, R8 ;  /* 0x0000000bff070219 */ /* 0x000fce0000011608 */
.L_x_12055:
[----:B------:R-:W-:Y:S05]  /*18600*/  BSYNC B1 ;  /* 0x0000000000017941 */ /* 0x000fea0003800000 */
.L_x_12053:
[----:B------:R-:W-:-:S05]  /*18610*/  IMAD R8, R7, R9, R74 ;  /* 0x0000000907087224 */ /* 0x000fca00078e024a */
[----:B------:R-:W-:Y:S02]  /*18620*/  VIMNMX R3, R3, R8, !PT ;  /* 0x0000000803037248 */ /* 0x000fe40007fe0100 */
[----:B------:R-:W-:-:S07]  /*18630*/  VIADDMNMX R6, R8, R9, R6, PT ;  /* 0x0000000908067246 */ /* 0x000fce0003800106 */
.L_x_12052:
[----:B------:R-:W-:Y:S05]  /*18640*/  BSYNC B0 ;  /* 0x0000000000007941 */ /* 0x000fea0003800000 */
.L_x_12051:
[C---:B------:R-:W-:Y:S01]  /*18650*/  ISETP.GE.AND P0, PT, R72.reuse, 0x2, PT ;  /* 0x000000024800780c */ /* 0x040fe20003f06270 */
[----:B------:R-:W-:Y:S01]  /*18660*/  BSSY B0, `(.L_x_12056) ;  /* 0x0000088000007945 */ /* 0x000fe20003800000 */
[C---:B------:R-:W-:Y:S02]  /*18670*/  ISETP.GE.AND P4, PT, R72.reuse, 0xa, PT ;  /* 0x0000000a4800780c */ /* 0x040fe40003f86270 */
        /* <DEDUP_REMOVED lines=109> */
[----:B------:R-:W-:Y:S02]  /*18d50*/  ISETP.GT.AND P6, PT, R3, 0x59, !P6 ;  /* 0x000000590300780c */ /* 0x000fe400077c4270 */
[----:B------:R-:W0:Y:S02]  /*18d60*/  SHFL.IDX PT, R3, R20, 0x1, 0x1c1f ;  /* 0x003c1f0014037f89 */ /* 0x000e2400000e0000 */
[----:B------:R-:W-:-:S04]  /*18d70*/  ISETP.LT.OR P6, PT, R6, 0x5a, P6 ;  /* 0x0000005a0600780c */ /* 0x000fc800037c1670 */
[----:B------:R-:W-:Y:S02]  /*18d80*/  FSEL R29, R69, -INF , !P6 ;  /* 0xff800000451d7808 */ /* 0x000fe40007000000 */
[----:B------:R-:W-:Y:S01]  /*18d90*/  ISETP.GE.AND P6, PT, R9, 0x1, PT ;  /* 0x000000010900780c */ /* 0x000fe20003fc6270 */
[--C-:B0-----:R-:W-:Y:S02]  /*18da0*/  IMAD.IADD R6, R14, 0x1, R3.reuse ;  /* 0x000000010e067824 */ /* 0x101fe400078e0203 */
[----:B------:R-:W-:-:S10]  /*18db0*/  IMAD.IADD R8, R12, 0x1, R3 ;  /* 0x000000010c087824 */ /* 0x000fd400078e0203 */
        /* <DEDUP_REMOVED lines=11> */
.L_x_12059:
[----:B------:R-:W-:-:S13]  /*18e70*/  ISETP.NE.AND P6, PT, R9, 0x1, PT ;  /* 0x000000010900780c */ /* 0x000fda0003fc5270 */
[----:B------:R-:W-:-:S05]  /*18e80*/  @P6 IMAD.HI.U32 R10, R4, R10, RZ ;  /* 0x0000000a040a6227 */ /* 0x000fca00078e00ff */
[----:B------:R-:W-:-:S07]  /*18e90*/  @P6 SHF.R.U32.HI R4, RZ, R11, R10 ;  /* 0x0000000bff046219 */ /* 0x000fce000001160a */
.L_x_12060:
[----:B------:R-:W-:Y:S05]  /*18ea0*/  BSYNC B1 ;  /* 0x0000000000017941 */ /* 0x000fea0003800000 */
.L_x_12058:
[----:B------:R-:W-:-:S05]  /*18eb0*/  IMAD R3, R4, R9, R74 ;  /* 0x0000000904037224 */ /* 0x000fca00078e024a */
[----:B------:R-:W-:Y:S02]  /*18ec0*/  VIADDMNMX R6, R3, R9, R6, PT ;  /* 0x0000000903067246 */ /* 0x000fe40003800106 */
[----:B------:R-:W-:-:S07]  /*18ed0*/  VIMNMX R8, R8, R3, !PT ;  /* 0x0000000308087248 */ /* 0x000fce0007fe0100 */
.L_x_12057:
[----:B------:R-:W-:Y:S05]  /*18ee0*/  BSYNC B0 ;  /* 0x0000000000007941 */ /* 0x000fea0003800000 */
.L_x_12056:
[C---:B------:R-:W-:Y:S01]  /*18ef0*/  ISETP.GT.AND P0, PT, R8.reuse, 0x1, !P0 ;  /* 0x000000010800780c */ /* 0x040fe20004704270 */
[----:B------:R-:W2:Y:S01]  /*18f00*/  LDL R111, [R1+0x1f0] ;  /* 0x0001f000016f7983 */ /* 0x000ea20000100800 */
[----:B------:R-:W-:Y:S02]  /*18f10*/  ISETP.GT.AND P1, PT, R8, 0x8, !P1 ;  /* 0x000000080800780c */ /* 0x000fe40004f24270 */
[C---:B------:R-:W-:Y:S01]  /*18f20*/  ISETP.LT.OR P0, PT, R6.reuse, 0x2, P0 ;  /* 0x000000020600780c */ /* 0x040fe20000701670 */
[----:B------:R-:W3:Y:S01]  /*18f30*/  LDL.64 R64, [R1+0x210] ;  /* 0x0002100001407983 */ /* 0x000ee20000100a00 */
[----:B------:R-:W-:Y:S02]  /*18f40*/  ISETP.LT.OR P1, PT, R6, 0x9, P1 ;  /* 0x000000090600780c */ /* 0x000fe40000f21670 */
[----:B------:R-:W-:Y:S01]  /*18f50*/  FSEL R27, R27, -INF , !P0 ;  /* 0xff8000001b1b7808 */ /* 0x000fe20004000000 */
[----:B------:R-:W4:Y:S01]  /*18f60*/  LDL.64 R68, [R1+0x3f0] ;  /* 0x0003f00001447983 */ /* 0x000f220000100a00 */
[----:B------:R-:W-:-:S02]  /*18f70*/  ISETP.NE.AND P0, PT, R73, RZ, PT ;  /* 0x000000ff4900720c */ /* 0x000fc40003f05270 */
[----:B------:R-:W-:Y:S01]  /*18f80*/  FSEL R95, R30, -INF , !P1 ;  /* 0xff8000001e5f7808 */ /* 0x000fe20004800000 */
[----:B------:R-:W2:Y:S01]  /*18f90*/  LDL.64 R72, [R1+0x1d0] ;  /* 0x0001d00001487983 */ /* 0x000ea20000100a00 */
[----:B------:R-:W-:Y:S02]  /*18fa0*/  ISETP.GT.AND P0, PT, R8, 0x9, !P0 ;  /* 0x000000090800780c */ /* 0x000fe40004704270 */
[----:B------:R-:W-:Y:S02]  /*18fb0*/  ISETP.NE.AND P1, PT, R77, RZ, PT ;  /* 0x000000ff4d00720c */ /* 0x000fe40003f25270 */
[----:B------:R-:W-:Y:S02]  /*18fc0*/  ISETP.LT.OR P0, PT, R6, 0xa, P0 ;  /* 0x0000000a0600780c */ /* 0x000fe40000701670 */
[----:B------:R-:W-:Y:S02]  /*18fd0*/  ISETP.NE.AND P6, PT, R36, RZ, PT ;  /* 0x000000ff2400720c */ /* 0x000fe40003fc5270 */
[----:B------:R-:W-:-:S02]  /*18fe0*/  FSEL R80, R31, -INF , !P0 ;  /* 0xff8000001f507808 */ /* 0x000fc40004000000 */
        /* <DEDUP_REMOVED lines=8> */
[----:B------:R-:W-:Y:S01]  /*19070*/  ISETP.GT.AND P0, PT, R8, 0x18, !P1 ;  /* 0x000000180800780c */ /* 0x000fe20004f04270 */
[----:B------:R-:W4:Y:S01]  /*19080*/  LDL.64 R34, [R1+0x2f0] ;  /* 0x0002f00001227983 */ /* 0x000f220000100a00 */
        /* <DEDUP_REMOVED lines=8> */
[----:B------:R-:W4:Y:S03]  /*19110*/  LDL.64 R38, [R1+0x2c0] ;  /* 0x0002c00001267983 */ /* 0x000f260000100a00 */
        /* <DEDUP_REMOVED lines=38> */
[----:B------:R-:W-:Y:S02]  /*19380*/  ISETP.GT.AND P0, PT, R8, 0x41, !P1 ;  /* 0x000000410800780c */ /* 0x000fe40004f04270 */
[----:B------:R-:W-:Y:S02]  /*19390*/  ISETP.NE.AND P1, PT, R86, RZ, PT ;  /* 0x000000ff5600720c */ /* 0x000fe40003f25270 */
[----:B------:R-:W-:-:S04]  /*193a0*/  ISETP.LT.OR P0, PT, R6, 0x42, P0 ;  /* 0x000000420600780c */ /* 0x000fc80000701670 */
[----:B------:R-:W-:Y:S02]  /*193b0*/  FSEL R98, R59, -INF , !P0 ;  /* 0xff8000003b627808 */ /* 0x000fe40004000000 */
[C---:B------:R-:W-:Y:S01]  /*193c0*/  ISETP.GT.AND P0, PT, R8.reuse, RZ, !P6 ;  /* 0x000000ff0800720c */ /* 0x040fe20007704270 */
[----:B------:R-:W4:Y:S01]  /*193d0*/  LDL.64 R58, [R1+0x340] ;  /* 0x00034000013a7983 */ /* 0x000f220000100a00 */
[----:B------:R-:W-:Y:S02]  /*193e0*/  ISETP.GT.AND P2, PT, R8, 0x49, !P2 ;  /* 0x000000490800780c */ /* 0x000fe40005744270 */
[----:B------:R-:W-:Y:S02]  /*193f0*/  ISETP.LT.OR P0, PT, R6, 0x1, P0 ;  /* 0x000000010600780c */ /* 0x000fe40000701670 */
[----:B------:R-:W-:Y:S02]  /*19400*/  ISETP.GT.AND P3, PT, R8, 0x50, !P3 ;  /* 0x000000500800780c */ /* 0x000fe40005f64270 */
[----:B------:R-:W-:-:S02]  /*19410*/  FSEL R49, R26, -INF , !P0 ;  /* 0xff8000001a317808 */ /* 0x000fc40004000000 */
[----:B--2---:R-:W-:Y:S02]  /*19420*/  FMNMX.FTZ R4, R61, R72, !PT ;  /* 0x000000483d047209 */ /* 0x004fe40007810000 */
[----:B------:R-:W-:Y:S02]  /*19430*/  ISETP.GT.AND P4, PT, R8, 0x51, !P4 ;  /* 0x000000510800780c */ /* 0x000fe40006784270 */
        /* <DEDUP_REMOVED lines=31> */
[----:B------:R-:W-:-:S04]  /*19630*/  FMNMX.FTZ R10, R90, R5, !PT ;  /* 0x000000055a0a7209 */ /* 0x000fc80007810000 */
        /* <DEDUP_REMOVED lines=12> */
[----:B------:R-:W-:Y:S02]  /*19700*/  FMNMX.FTZ R4, R28, R9, !PT ;  /* 0x000000091c047209 */ /* 0x000fe40007810000 */
[----:B------:R-:W-:Y:S02]  /*19710*/  ISETP.LT.OR P3, PT, R6, 0x51, P3 ;  /* 0x000000510600780c */ /* 0x000fe40001f61670 */
[----:B------:R-:W-:Y:S02]  /*19720*/  FSEL R108, R63, -INF , !P2 ;  /* 0xff8000003f6c7808 */ /* 0x000fe40005000000 */
[----:B------:R-:W-:Y:S01]  /*19730*/  FMNMX.FTZ R5, R99, R10, !PT ;  /* 0x0000000a63057209 */ /* 0x000fe20007810000 */
[----:B------:R-:W2:Y:S01]  /*19740*/  LDL.64 R62, [R1+0x200] ;  /* 0x00020000013e7983 */ /* 0x000ea20000100a00 */
[----:B------:R-:W-:-:S02]  /*19750*/  FMNMX.FTZ R4, R29, R4, !PT ;  /* 0x000000041d047209 */ /* 0x000fc40007810000 */
[----:B------:R-:W-:Y:S02]  /*19760*/  ISETP.GT.AND P5, PT, R8, 0x58, !P5 ;  /* 0x000000580800780c */ /* 0x000fe40006fa4270 */
[----:B------:R-:W-:Y:S02]  /*19770*/  ISETP.LT.OR P4, PT, R6, 0x52, P4 ;  /* 0x000000520600780c */ /* 0x000fe40002781670 */
[----:B------:R-:W-:Y:S02]  /*19780*/  FSEL R109, R66, -INF , !P3 ;  /* 0xff800000426d7808 */ /* 0x000fe40005800000 */
[----:B------:R-:W-:Y:S01]  /*19790*/  FMNMX.FTZ R10, R108, R5, !PT ;  /* 0x000000056c0a7209 */ /* 0x000fe20007810000 */
[----:B------:R-:W0:Y:S01]  /*197a0*/  SHFL.BFLY PT, R9, R4, 0x2, 0x1f ;  /* 0x0c401f0004097f89 */ /* 0x000e2200000e0000 */
[----:B------:R-:W-:Y:S02]  /*197b0*/  ISETP.GT.AND P0, PT, R8, 0x59, !P6 ;  /* 0x000000590800780c */ /* 0x000fe40007704270 */
[----:B------:R-:W-:-:S02]  /*197c0*/  ISETP.LT.OR P5, PT, R6, 0x59, P5 ;  /* 0x000000590600780c */ /* 0x000fc40002fa1670 */
[----:B------:R-:W-:Y:S02]  /*197d0*/  FSEL R110, R67, -INF , !P4 ;  /* 0xff800000436e7808 */ /* 0x000fe40006000000 */
[----:B------:R-:W-:Y:S01]  /*197e0*/  FMNMX.FTZ R5, R109, R10, !PT ;  /* 0x0000000a6d057209 */ /* 0x000fe20007810000 */
[----:B------:R-:W3:Y:S01]  /*197f0*/  LDL.64 R66, [R1+0x1e0] ;  /* 0x0001e00001427983 */ /* 0x000ee20000100a00 */
[----:B------:R-:W-:Y:S02]  /*19800*/  ISETP.LT.OR P0, PT, R6, 0x5a, P0 ;  /* 0x0000005a0600780c */ /* 0x000fe40000701670 */
[----:B------:R-:W-:Y:S01]  /*19810*/  FSEL R70, R70, -INF , !P5 ;  /* 0xff80000046467808 */ /* 0x000fe20006800000 */
[----:B------:R-:W4:Y:S01]  /*19820*/  LDL.64 R10, [R1+0x3f8] ;  /* 0x0003f800010a7983 */ /* 0x000f220000100a00 */
[----:B------:R-:W-:Y:S02]  /*19830*/  FMNMX.FTZ R5, R110, R5, !PT ;  /* 0x000000056e057209 */ /* 0x000fe40007810000 */
[----:B------:R-:W-:-:S02]  /*19840*/  FSEL R71, R71, -INF , !P0 ;  /* 0xff80000047477808 */ /* 0x000fc40004000000 */
[----:B------:R-:W-:-:S04]  /*19850*/  FMNMX.FTZ R6, R70, R5, !PT ;  /* 0x0000000546067209 */ /* 0x000fc80007810000 */
[----:B------:R-:W-:-:S05]  /*19860*/  FMNMX.FTZ R5, R71, R6, !PT ;  /* 0x0000000647057209 */ /* 0x000fca0007810000 */
[----:B------:R1:W-:Y:S04]  /*19870*/  STL.64 [R1+0x1d0], R4 ;  /* 0x0001d00401007387 */ /* 0x0003e80000100a00 */
[----:B------:R-:W2:Y:S01]  /*19880*/  LDL R30, [R1+0x1d4] ;  /* 0x0001d400011e7983 */ /* 0x000ea20000100800 */
[----:B0-----:R-:W-:-:S05]  /*19890*/  FMNMX.FTZ R9, R4, R9, !PT ;  /* 0x0000000904097209 */ /* 0x001fca0007810000 */
[----:B------:R-:W0:Y:S04]  /*198a0*/  SHFL.BFLY PT, R12, R9, 0x1, 0x1f ;  /* 0x0c201f00090c7f89 */ /* 0x000e2800000e0000 */
[----:B-1----:R-:W4:Y:S01]  /*198b0*/  LDL.64 R4, [R1+0x220] ;  /* 0x0002200001047983 */ /* 0x002f220000100a00 */
[----:B0-----:R-:W-:-:S03]  /*198c0*/  FMNMX.FTZ R6, R9, R12, !PT ;  /* 0x0000000c09067209 */ /* 0x001fc60007810000 */
[----:B------:R-:W4:Y:S04]  /*198d0*/  LDL.64 R8, [R1+0x240] ;  /* 0x0002400001087983 */ /* 0x000f280000100a00 */
[----:B------:R-:W-:Y:S04]  /*198e0*/  STL [R1+0x1d0], R6 ;  /* 0x0001d00601007387 */ /* 0x000fe80000100800 */
[----:B------:R-:W3:Y:S04]  /*198f0*/  LDL R48, [R1+0x1d0] ;  /* 0x0001d00001307983 */ /* 0x000ee80000100800 */
[----:B--2---:R-:W0:Y:S02]  /*19900*/  SHFL.BFLY PT, R31, R30, 0x2, 0x1f ;  /* 0x0c401f001e1f7f89 */ /* 0x004e2400000e0000 */
[----:B0-----:R-:W-:-:S02]  /*19910*/  FMNMX.FTZ R92, R31, R30, !PT ;  /* 0x0000001e1f5c7209 */ /* 0x001fc40007810000 */
[----:B------:R-:W2:Y:S04]  /*19920*/  LDL.64 R30, [R1+0x2d0] ;  /* 0x0002d000011e7983 */ /* 0x000ea80000100a00 */
[----:B------:R-:W0:Y:S01]  /*19930*/  SHFL.BFLY PT, R51, R92, 0x1, 0x1f ;  /* 0x0c201f005c337f89 */ /* 0x000e2200000e0000 */
[----:B---3--:R-:W-:Y:S01]  /*19940*/  FMUL.FTZ R26, R111, R48 ;  /* 0x000000306f1a7220 */ /* 0x008fe20000410000 */
[----:B------:R-:W-:-:S04]  /*19950*/  FSETP.NEU.FTZ.AND P0, PT, R48, -INF , PT ;  /* 0xff8000003000780b */ /* 0x000fc80003f1d000 */
[----:B------:R-:W-:-:S05]  /*19960*/  FSEL R26, R26, RZ, P0 ;  /* 0x000000ff1a1a7208 */ /* 0x000fca0000000000 */
[-CC-:B------:R-:W-:Y:S01]  /*19970*/  FFMA.FTZ R84, R53, R111.reuse, -R26.reuse ;  /* 0x0000006f35547223 */ /* 0x180fe2000001081a */
[----:B------:R-:W-:Y:S01]  /*19980*/  FSEL R53, R48, RZ, P0 ;  /* 0x000000ff30357208 */ /* 0x000fe20000000000 */
        /* <DEDUP_REMOVED lines=25> */
[CC--:B------:R-:W-:Y:S01]  /*19b20*/  FMUL.FTZ R26, R92.reuse, R111.reuse ;  /* 0x0000006f5c1a7220 */ /* 0x0c0fe20000410000 */
[----:B------:R-:W-:Y:S01]  /*19b30*/  FSETP.NEU.FTZ.AND P0, PT, R92, -INF , PT ;  /* 0xff8000005c00780b */ /* 0x000fe20003f1d000 */
[----:B------:R-:W3:Y:S01]  /*19b40*/  LDL.64 R60, [R1+0x280] ;  /* 0x00028000013c7983 */ /* 0x000ee20000100a00 */
[----:B------:R-:W-:-:S02]  /*19b50*/  FMUL.FTZ R107, R72, R111 ;  /* 0x0000006f486b7220 */ /* 0x000fc40000410000 */
[----:B------:R-:W-:Y:S01]  /*19b60*/  FSEL R72, R26, RZ, P0 ;  /* 0x000000ff1a487208 */ /* 0x000fe20000000000 */
[----:B------:R-:W4:Y:S04]  /*19b70*/  LDL.64 R36, [R1+0x2b0] ;  /* 0x0002b00001247983 */ /* 0x000f280000100a00 */
        /* <DEDUP_REMOVED lines=14> */
[----:B------:R-:W-:-:S03]  /*19c60*/  FFMA.FTZ R153, R27, R111, -R72 ;  /* 0x0000006f1b997223 */ /* 0x000fc60000010848 */
[----:B------:R-:W2:Y:S01]  /*19c70*/  LDL.64 R26, [R1+0x390] ;  /* 0x00039000011a7983 */ /* 0x000ea20000100a00 */
[-CC-:B------:R-:W-:Y:S01]  /*19c80*/  FFMA.FTZ R102, R91, R111.reuse, -R72.reuse ;  /* 0x0000006f5b667223 */ /* 0x180fe20000010848 */
[-CC-:B------:R-:W-:Y:S02]  /*19c90*/  FFMA.FTZ R101, R90, R111.reuse, -R72.reuse ;  /* 0x0000006f5a657223 */ /* 0x180fe40000010848 */
[----:B------:R-:W2:Y:S01]  /*19ca0*/  LDL.64 R90, [R1+0x3b0] ;  /* 0x0003b000015a7983 */ /* 0x000ea20000100a00 */
[-CC-:B------:R-:W-:Y:S01]  /*19cb0*/  FFMA.FTZ R169, R78, R111.reuse, -R72.reuse ;  /* 0x0000006f4ea97223 */ /* 0x180fe20000010848 */
[----:B------:R-:W-:Y:S01]  /*19cc0*/  FSEL R78, R92, RZ, P0 ;  /* 0x000000ff5c4e7208 */ /* 0x000fe20000000000 */
[-CC-:B------:R-:W-:Y:S01]  /*19cd0*/  FFMA.FTZ R165, R3, R111.reuse, -R72.reuse ;  /* 0x0000006f03a57223 */ /* 0x180fe20000010848 */
[----:B------:R-:W-:-:S03]  /*19ce0*/  FFMA.FTZ R3, R93, R111, -R72 ;  /* 0x0000006f5d037223 */ /* 0x000fc60000010848 */
[----:B------:R-:W-:-:S04]  /*19cf0*/  FADD.FTZ R78, R73, -R78 ;  /* 0x8000004e494e7221 */ /* 0x000fc80000010000 */
[----:B------:R-:W-:Y:S01]  /*19d00*/  FMUL.FTZ R93, R111, R78 ;  /* 0x0000004e6f5d7220 */ /* 0x000fe20000410000 */
[----:B------:R-:W-:Y:S01]  /*19d10*/  MUFU.EX2 R152, R152 ;  /* 0x0000009800987308 */ /* 0x000fe20000000800 */
[----:B------:R-:W-:-:S07]  /*19d20*/  FFMA.FTZ R155, R95, R111, -R72 ;  /* 0x0000006f5f9b7223 */ /* 0x000fce0000010848 */
[----:B------:R-:W0:Y:S01]  /*19d30*/  MUFU.EX2 R107, R107 ;  /* 0x0000006b006b7308 */ /* 0x000e220000000800 */
[----:B------:R-:W-:-:S07]  /*19d40*/  FFMA.FTZ R80, R80, R111, -R72 ;  /* 0x0000006f50507223 */ /* 0x000fce0000010848 */
[----:B------:R-:W-:Y:S08]  /*19d50*/  MUFU.EX2 R81, R81 ;  /* 0x0000005100517308 */ /* 0x000ff00000000800 */
[----:B------:R-:W1:Y:S08]  /*19d60*/  MUFU.EX2 R93, R93 ;  /* 0x0000005d005d7308 */ /* 0x000e700000000800 */
[----:B------:R-:W1:Y:S08]  /*19d70*/  MUFU.EX2 R89, R89 ;  /* 0x0000005900597308 */ /* 0x000e700000000800 */
[----:B------:R-:W1:Y:S08]  /*19d80*/  MUFU.EX2 R153, R153 ;  /* 0x0000009900997308 */ /* 0x000e700000000800 */
[----:B------:R-:W1:Y:S08]  /*19d90*/  MUFU.EX2 R154, R154 ;  /* 0x0000009a009a7308 */ /* 0x000e700000000800 */
[----:B------:R-:W1:Y:S01]  /*19da0*/  MUFU.EX2 R155, R155 ;  /* 0x0000009b009b7308 */ /* 0x000e620000000800 */
[----:B------:R-:W-:Y:S01]  /*19db0*/  FFMA.FTZ R183, R70, R111, -R72 ;  /* 0x0000006f46b77223 */ /* 0x000fe20000010848 */
[----:B0-----:R-:W-:-:S06]  /*19dc0*/  FFMA.FTZ R66, R107, R66, R152 ;  /* 0x000000426b427223 */ /* 0x001fcc0000010098 */
[----:B------:R-:W0:Y:S01]  /*19dd0*/  MUFU.EX2 R106, R106 ;  /* 0x0000006a006a7308 */ /* 0x000e220000000800 */
[----:B-1----:R-:W-:Y:S01]  /*19de0*/  FFMA.FTZ R70, R67, R93, R81 ;  /* 0x0000005d43467223 */ /* 0x002fe20000010051 */
[----:B------:R-:W-:-:S06]  /*19df0*/  FFMA.FTZ R167, R77, R111, -R72 ;  /* 0x0000006f4da77223 */ /* 0x000fcc0000010848 */
[----:B------:R-:W1:Y:S01]  /*19e00*/  MUFU.EX2 R80, R80 ;  /* 0x0000005000507308 */ /* 0x000e620000000800 */
[----:B------:R-:W-:Y:S01]  /*19e10*/  FADD.FTZ R67, R89, R66 ;  /* 0x0000004259437221 */ /* 0x000fe20000010000 */
[----:B------:R-:W-:-:S06]  /*19e20*/  FADD.FTZ R70, R153, R70 ;  /* 0x0000004699467221 */ /* 0x000fcc0000010000 */
[----:B------:R-:W1:Y:S08]  /*19e30*/  MUFU.EX2 R164, R164 ;  /* 0x000000a400a47308 */ /* 0x000e700000000800 */
[----:B------:R-:W1:Y:S01]  /*19e40*/  MUFU.EX2 R165, R165 ;  /* 0x000000a500a57308 */ /* 0x000e620000000800 */
[----:B------:R-:W-:Y:S01]  /*19e50*/  FADD.FTZ R67, R154, R67 ;  /* 0x000000439a437221 */ /* 0x000fe20000010000 */
[----:B------:R-:W-:-:S06]  /*19e60*/  FADD.FTZ R73, R155, R70 ;  /* 0x000000469b497221 */ /* 0x000fcc0000010000 */
[----:B------:R-:W1:Y:S08]  /*19e70*/  MUFU.EX2 R105, R105 ;  /* 0x0000006900697308 */ /* 0x000e700000000800 */
[----:B------:R-:W1:Y:S01]  /*19e80*/  MUFU.EX2 R3, R3 ;  /* 0x0000000300037308 */ /* 0x000e620000000800 */
[----:B0-----:R-:W-:Y:S01]  /*19e90*/  FADD.FTZ R67, R106, R67 ;  /* 0x000000436a437221 */ /* 0x001fe20000010000 */
[----:B-1----:R-:W-:-:S06]  /*19ea0*/  FADD.FTZ R66, R80, R73 ;  /* 0x0000004950427221 */ /* 0x002fcc0000010000 */
[----:B------:R-:W0:Y:S08]  /*19eb0*/  MUFU.EX2 R166, R166 ;  /* 0x000000a600a67308 */ /* 0x000e300000000800 */
[----:B------:R-:W1:Y:S01]  /*19ec0*/  MUFU.EX2 R167, R167 ;  /* 0x000000a700a77308 */ /* 0x000e620000000800 */
[----:B------:R-:W-:Y:S01]  /*19ed0*/  FADD.FTZ R70, R164, R67 ;  /* 0x00000043a4467221 */ /* 0x000fe20000010000 */
[----:B------:R-:W-:-:S06]  /*19ee0*/  FADD.FTZ R66, R165, R66 ;  /* 0x00000042a5427221 */ /* 0x000fcc0000010000 */
[----:B------:R-:W1:Y:S01]  /*19ef0*/  MUFU.EX2 R104, R104 ;  /* 0x0000006800687308 */ /* 0x000e620000000800 */
[----:B------:R-:W-:-:S07]  /*19f00*/  FFMA.FTZ R171, R79, R111, -R72 ;  /* 0x0000006f4fab7223 */ /* 0x000fce0000010848 */
[----:B------:R-:W1:Y:S01]  /*19f10*/  MUFU.EX2 R102, R102 ;  /* 0x0000006600667308 */ /* 0x000e620000000800 */
[----:B------:R-:W-:Y:S01]  /*19f20*/  FADD.FTZ R67, R105, R70 ;  /* 0x0000004669437221 */ /* 0x000fe20000010000 */
        /* <DEDUP_REMOVED lines=9> */
[----:B------:R-:W-:Y:S01]  /*19fc0*/  FADD.FTZ R67, R104, R67 ;  /* 0x0000004368437221 */ /* 0x000fe20000010000 */
[----:B------:R-:W-:-:S06]  /*19fd0*/  FADD.FTZ R66, R102, R73 ;  /* 0x0000004966427221 */ /* 0x000fcc0000010000 */
[----:B------:R-:W2:Y:S01]  /*19fe0*/  MUFU.EX2 R170, R170 ;  /* 0x000000aa00aa7308 */ /* 0x000ea20000000800 */
[----:B------:R-:W-:-:S07]  /*19ff0*/  FFMA.FTZ R75, R75, R111, -R72 ;  /* 0x0000006f4b4b7223 */ /* 0x000fce0000010848 */
[----:B------:R-:W-:Y:S01]  /*1a000*/  MUFU.EX2 R88, R88 ;  /* 0x0000005800587308 */ /* 0x000fe20000000800 */
[-CC-:B------:R-:W-:Y:S01]  /*1a010*/  FFMA.FTZ R175, R76, R111.reuse, -R72.reuse ;  /* 0x0000006f4caf7223 */ /* 0x180fe20000010848 */
[----:B------:R-:W-:-:S06]  /*1a020*/  FFMA.FTZ R179, R99, R111, -R72 ;  /* 0x0000006f63b37223 */ /* 0x000fcc0000010848 */
[----:B------:R-:W-:Y:S01]  /*1a030*/  MUFU.EX2 R172, R172 ;  /* 0x000000ac00ac7308 */ /* 0x000fe20000000800 */
[----:B------:R-:W-:-:S07]  /*1a040*/  FFMA.FTZ R94, R94, R111, -R72 ;  /* 0x0000006f5e5e7223 */ /* 0x000fce0000010848 */
[----:B------:R-:W-:Y:S01]  /*1a050*/  MUFU.EX2 R87, R87 ;  /* 0x0000005700577308 */ /* 0x000fe20000000800 */
[----:B------:R-:W-:-:S07]  /*1a060*/  FFMA.FTZ R177, R97, R111, -R72 ;  /* 0x0000006f61b17223 */ /* 0x000fce0000010848 */
[----:B------:R-:W-:Y:S08]  /*1a070*/  MUFU.EX2 R174, R174 ;  /* 0x000000ae00ae7308 */ /* 0x000ff00000000800 */
[----:B------:R-:W-:Y:S08]  /*1a080*/  MUFU.EX2 R86, R86 ;  /* 0x0000005600567308 */ /* 0x000ff00000000800 */
        /* <DEDUP_REMOVED lines=8> */
[----:B------:R-:W-:Y:S08]  /*1a110*/  MUFU.EX2 R180, R180 ;  /* 0x000000b400b47308 */ /* 0x000ff00000000800 */
[----:B------:R-:W-:Y:S01]  /*1a120*/  MUFU.EX2 R82, R82 ;  /* 0x0000005200527308 */ /* 0x000fe20000000800 */
[C---:B------:R-:W-:Y:S01]  /*1a130*/  FMUL.FTZ R63, R107.reuse, R63 ;  /* 0x0000003f6b3f7220 */ /* 0x040fe20000410000 */
[----:B------:R-:W-:-:S06]  /*1a140*/  FMUL.FTZ R62, R107, R62 ;  /* 0x0000003e6b3e7220 */ /* 0x000fcc0000410000 */
[----:B------:R-:W-:Y:S01]  /*1a150*/  MUFU.EX2 R182, R182 ;  /* 0x000000b600b67308 */ /* 0x000fe20000000800 */
[C---:B------:R-:W-:Y:S01]  /*1a160*/  FMUL.FTZ R65, R107.reuse, R65 ;  /* 0x000000416b417220 */ /* 0x040fe20000410000 */
[C---:B------:R-:W-:Y:S01]  /*1a170*/  FMUL.FTZ R64, R107.reuse, R64 ;  /* 0x000000406b407220 */ /* 0x040fe20000410000 */
[C---:B---3--:R-:W-:Y:S01]  /*1a180*/  FMUL.FTZ R61, R107.reuse, R61 ;  /* 0x0000003d6b3d7220 */ /* 0x048fe20000410000 */
[C---:B------:R-:W-:Y:S01]  /*1a190*/  FMUL.FTZ R60, R107.reuse, R60 ;  /* 0x0000003c6b3c7220 */ /* 0x040fe20000410000 */
[C---:B----4-:R-:W-:Y:S01]  /*1a1a0*/  FMUL.FTZ R37, R107.reuse, R37 ;  /* 0x000000256b257220 */ /* 0x050fe20000410000 */
[C---:B------:R-:W-:Y:S01]  /*1a1b0*/  FMUL.FTZ R36, R107.reuse, R36 ;  /* 0x000000246b247220 */ /* 0x040fe20000410000 */
[----:B------:R-:W-:Y:S01]  /*1a1c0*/  FMUL.FTZ R39, R107, R39 ;  /* 0x000000276b277220 */ /* 0x000fe20000410000 */
[----:B------:R-:W3:Y:S01]  /*1a1d0*/  MUFU.EX2 R171, R171 ;  /* 0x000000ab00ab7308 */ /* 0x000ee20000000800 */
[----:B------:R-:W-:Y:S01]  /*1a1e0*/  FADD.FTZ R70, R168, R67 ;  /* 0x00000043a8467221 */ /* 0x000fe20000010000 */
[----:B------:R-:W-:Y:S01]  /*1a1f0*/  FADD.FTZ R66, R169, R66 ;  /* 0x00000042a9427221 */ /* 0x000fe20000010000 */
[----:B------:R-:W-:Y:S01]  /*1a200*/  FFMA.FTZ R96, R108, R111, -R72 ;  /* 0x0000006f6c607223 */ /* 0x000fe20000010848 */
[C---:B------:R-:W-:Y:S01]  /*1a210*/  FMUL.FTZ R38, R107.reuse, R38 ;  /* 0x000000266b267220 */ /* 0x040fe20000410000 */
[C---:B------:R-:W-:Y:S01]  /*1a220*/  FMUL.FTZ R69, R107.reuse, R69 ;  /* 0x000000456b457220 */ /* 0x040fe20000410000 */
[----:B------:R-:W-:Y:S01]  /*1a230*/  FMUL.FTZ R68, R107, R68 ;  /* 0x000000446b447220 */ /* 0x000fe20000410000 */
[----:B------:R-:W-:Y:S01]  /*1a240*/  FMUL.FTZ R11, R93, R11 ;  /* 0x0000000b5d0b7220 */ /* 0x000fe20000410000 */
[----:B------:R-:W4:Y:S01]  /*1a250*/  MUFU.EX2 R100, R100 ;  /* 0x0000006400647308 */ /* 0x000f220000000800 */
[----:B0-----:R-:W-:Y:S01]  /*1a260*/  FADD.FTZ R67, R103, R70 ;  /* 0x0000004667437221 */ /* 0x001fe20000010000 */
[----:B-1----:R-:W-:Y:S01]  /*1a270*/  FADD.FTZ R66, R101, R66 ;  /* 0x0000004265427221 */ /* 0x002fe20000010000 */
[----:B------:R-:W-:Y:S01]  /*1a280*/  FMUL.FTZ R10, R93, R10 ;  /* 0x0000000a5d0a7220 */ /* 0x000fe20000410000 */
[C---:B------:R-:W-:Y:S01]  /*1a290*/  FMUL.FTZ R5, R107.reuse, R5 ;  /* 0x000000056b057220 */ /* 0x040fe20000410000 */
[C---:B------:R-:W-:Y:S01]  /*1a2a0*/  FMUL.FTZ R4, R107.reuse, R4 ;  /* 0x000000046b047220 */ /* 0x040fe20000410000 */
[C---:B--2---:R-:W-:Y:S01]  /*1a2b0*/  FMUL.FTZ R7, R107.reuse, R7 ;  /* 0x000000076b077220 */ /* 0x044fe20000410000 */
[----:B------:R-:W-:Y:S01]  /*1a2c0*/  FMUL.FTZ R6, R107, R6 ;  /* 0x000000066b067220 */ /* 0x000fe20000410000 */
[----:B------:R-:W0:Y:S01]  /*1a2d0*/  MUFU.EX2 R173, R173 ;  /* 0x000000ad00ad7308 */ /* 0x000e220000000800 */
[----:B------:R-:W-:Y:S01]  /*1a2e0*/  FADD.FTZ R67, R170, R67 ;  /* 0x00000043aa437221 */ /* 0x000fe20000010000 */
[----:B---3--:R-:W-:Y:S01]  /*1a2f0*/  FADD.FTZ R73, R171, R66 ;  /* 0x00000042ab497221 */ /* 0x008fe20000010000 */
[C---:B------:R-:W-:Y:S01]  /*1a300*/  FMUL.FTZ R13, R107.reuse, R13 ;  /* 0x0000000d6b0d7220 */ /* 0x040fe20000410000 */
[C---:B------:R-:W-:Y:S01]  /*1a310*/  FMUL.FTZ R12, R107.reuse, R12 ;  /* 0x0000000c6b0c7220 */ /* 0x040fe20000410000 */
[C---:B------:R-:W-:Y:S01]  /*1a320*/  FMUL.FTZ R15, R107.reuse, R15 ;  /* 0x0000000f6b0f7220 */ /* 0x040fe20000410000 */
[C---:B------:R-:W-:Y:S01]  /*1a330*/  FMUL.FTZ R14, R107.reuse, R14 ;  /* 0x0000000e6b0e7220 */ /* 0x040fe20000410000 */
[C---:B------:R-:W-:Y:S01]  /*1a340*/  FMUL.FTZ R47, R107.reuse, R47 ;  /* 0x0000002f6b2f7220 */ /* 0x040fe20000410000 */
[----:B------:R-:W1:Y:S01]  /*1a350*/  MUFU.EX2 R99, R75 ;  /* 0x0000004b00637308 */ /* 0x000e620000000800 */
[----:B------:R-:W-:Y:S01]  /*1a360*/  FFMA.FTZ R97, R98, R111, -R72 ;  /* 0x0000006f62617223 */ /* 0x000fe20000010848 */
[----:B------:R-:W-:Y:S01]  /*1a370*/  FADD.FTZ R67, R88, R67 ;  /* 0x0000004358437221 */ /* 0x000fe20000010000 */
[----:B----4-:R-:W-:Y:S01]  /*1a380*/  FADD.FTZ R66, R100, R73 ;  /* 0x0000004964427221 */ /* 0x010fe20000010000 */
[C---:B------:R-:W-:Y:S01]  /*1a390*/  FMUL.FTZ R46, R107.reuse, R46 ;  /* 0x0000002e6b2e7220 */ /* 0x040fe20000410000 */
[C---:B------:R-:W-:Y:S01]  /*1a3a0*/  FMUL.FTZ R21, R107.reuse, R21 ;  /* 0x000000156b157220 */ /* 0x040fe20000410000 */
[C---:B------:R-:W-:Y:S01]  /*1a3b0*/  FMUL.FTZ R20, R107.reuse, R20 ;  /* 0x000000146b147220 */ /* 0x040fe20000410000 */
[----:B------:R-:W-:Y:S01]  /*1a3c0*/  FMUL.FTZ R25, R107, R25 ;  /* 0x000000196b197220 */ /* 0x000fe20000410000 */
[----:B------:R-:W2:Y:S01]  /*1a3d0*/  MUFU.EX2 R175, R175 ;  /* 0x000000af00af7308 */ /* 0x000ea20000000800 */
[----:B------:R-:W-:Y:S01]  /*1a3e0*/  FADD.FTZ R70, R172, R67 ;  /* 0x00000043ac467221 */ /* 0x000fe20000010000 */
[----:B0-----:R-:W-:Y:S01]  /*1a3f0*/  FADD.FTZ R66, R173, R66 ;  /* 0x00000042ad427221 */ /* 0x001fe20000010000 */
[C---:B------:R-:W-:Y:S01]  /*1a400*/  FMUL.FTZ R24, R107.reuse, R24 ;  /* 0x000000186b187220 */ /* 0x040fe20000410000 */
[C---:B------:R-:W-:Y:S01]  /*1a410*/  FMUL.FTZ R35, R107.reuse, R35 ;  /* 0x000000236b237220 */ /* 0x040fe20000410000 */
[C---:B------:R-:W-:Y:S01]  /*1a420*/  FMUL.FTZ R34, R107.reuse, R34 ;  /* 0x000000226b227220 */ /* 0x040fe20000410000 */
[C---:B------:R-:W-:Y:S01]  /*1a430*/  FMUL.FTZ R41, R107.reuse, R41 ;  /* 0x000000296b297220 */ /* 0x040fe20000410000 */
[----:B------:R-:W-:Y:S01]  /*1a440*/  FMUL.FTZ R40, R107, R40 ;  /* 0x000000286b287220 */ /* 0x000fe20000410000 */
[----:B------:R-:W0:Y:S01]  /*1a450*/  MUFU.EX2 R98, R94 ;  /* 0x0000005e00627308 */ /* 0x000e220000000800 */
[----:B------:R-:W-:Y:S01]  /*1a460*/  FADD.FTZ R67, R87, R70 ;  /* 0x0000004657437221 */ /* 0x000fe20000010000 */
[----:B-1----:R-:W-:Y:S01]  /*1a470*/  FADD.FTZ R66, R99, R66 ;  /* 0x0000004263427221 */ /* 0x002fe20000010000 */
[C---:B------:R-:W-:Y:S01]  /*1a480*/  FMUL.FTZ R43, R107.reuse, R43 ;  /* 0x0000002b6b2b7220 */ /* 0x040fe20000410000 */
[C---:B------:R-:W-:Y:S01]  /*1a490*/  FMUL.FTZ R42, R107.reuse, R42 ;  /* 0x0000002a6b2a7220 */ /* 0x040fe20000410000 */
[C---:B------:R-:W-:Y:S01]  /*1a4a0*/  FMUL.FTZ R45, R107.reuse, R45 ;  /* 0x0000002d6b2d7220 */ /* 0x040fe20000410000 */
[C---:B------:R-:W-:Y:S01]  /*1a4b0*/  FMUL.FTZ R44, R107.reuse, R44 ;  /* 0x0000002c6b2c7220 */ /* 0x040fe20000410000 */
[----:B------:R-:W-:Y:S01]  /*1a4c0*/  FMUL.FTZ R57, R107, R57 ;  /* 0x000000396b397220 */ /* 0x000fe20000410000 */
[----:B------:R-:W1:Y:S01]  /*1a4d0*/  MUFU.EX2 R177, R177 ;  /* 0x000000b100b17308 */ /* 0x000e620000000800 */
[----:B------:R-:W-:Y:S01]  /*1a4e0*/  FADD.FTZ R67, R174, R67 ;  /* 0x00000043ae437221 */ /* 0x000fe20000010000 */
[----:B--2---:R-:W-:Y:S01]  /*1a4f0*/  FADD.FTZ R73, R175, R66 ;  /* 0x00000042af497221 */ /* 0x004fe20000010000 */
[C---:B------:R-:W-:Y:S01]  /*1a500*/  FMUL.FTZ R56, R107.reuse, R56 ;  /* 0x000000386b387220 */ /* 0x040fe20000410000 */
[C---:B------:R-:W-:Y:S01]  /*1a510*/  FMUL.FTZ R59, R107.reuse, R59 ;  /* 0x0000003b6b3b7220 */ /* 0x040fe20000410000 */
[C---:B------:R-:W-:Y:S01]  /*1a520*/  FMUL.FTZ R58, R107.reuse, R58 ;  /* 0x0000003a6b3a7220 */ /* 0x040fe20000410000 */
[C---:B------:R-:W-:Y:S01]  /*1a530*/  FMUL.FTZ R49, R107.reuse, R49 ;  /* 0x000000316b317220 */ /* 0x040fe20000410000 */
[C---:B------:R-:W-:Y:S01]  /*1a540*/  FMUL.FTZ R48, R107.reuse, R48 ;  /* 0x000000306b307220 */ /* 0x040fe20000410000 */
[----:B------:R-:W2:Y:S01]  /*1a550*/  MUFU.EX2 R97, R97 ;  /* 0x0000006100617308 */ /* 0x000ea20000000800 */
[----:B------:R-:W-:Y:S01]  /*1a560*/  FADD.FTZ R67, R86, R67 ;  /* 0x0000004356437221 */ /* 0x000fe20000010000 */
[----:B0-----:R-:W-:Y:S01]  /*1a570*/  FADD.FTZ R66, R98, R73 ;  /* 0x0000004962427221 */ /* 0x001fe20000010000 */
[C---:B------:R-:W-:Y:S01]  /*1a580*/  FMUL.FTZ R53, R107.reuse, R53 ;  /* 0x000000356b357220 */ /* 0x040fe20000410000 */
[----:B------:R-:W-:Y:S01]  /*1a590*/  FMUL.FTZ R52, R107, R52 ;  /* 0x000000346b347220 */ /* 0x000fe20000410000 */
[----:B------:R-:W3:Y:S03]  /*1a5a0*/  LDL.64 R76, [R1+0x3d8] ;  /* 0x0003d800014c7983 */ /* 0x000ee60000100a00 */
[----:B------:R-:W0:Y:S01]  /*1a5b0*/  MUFU.EX2 R179, R179 ;  /* 0x000000b300b37308 */ /* 0x000e220000000800 */
[----:B------:R-:W-:Y:S01]  /*1a5c0*/  FADD.FTZ R70, R176, R67 ;  /* 0x00000043b0467221 */ /* 0x000fe20000010000 */
[----:B-1----:R-:W-:Y:S01]  /*1a5d0*/  FADD.FTZ R66, R177, R66 ;  /* 0x00000042b1427221 */ /* 0x002fe20000010000 */
[----:B------:R-:W4:Y:S05]  /*1a5e0*/  LDL.64 R78, [R1+0x3e8] ;  /* 0x0003e800014e7983 */ /* 0x000f2a0000100a00 */
[----:B------:R-:W-:Y:S08]  /*1a5f0*/  MUFU.EX2 R181, R181 ;  /* 0x000000b500b57308 */ /* 0x000ff00000000800 */
[----:B------:R-:W-:Y:S08]  /*1a600*/  MUFU.EX2 R95, R95 ;  /* 0x0000005f005f7308 */ /* 0x000ff00000000800 */
[----:B------:R-:W-:Y:S01]  /*1a610*/  MUFU.EX2 R183, R183 ;  /* 0x000000b700b77308 */ /* 0x000fe20000000800 */
[----:B------:R1:W-:Y:S04]  /*1a620*/  STL.64 [R1+0x200], R62 ;  /* 0x0002003e01007387 */ /* 0x0003e80000100a00 */
[----:B------:R-:W-:Y:S03]  /*1a630*/  STL.64 [R1+0x210], R64 ;  /* 0x0002104001007387 */ /* 0x000fe60000100a00 */
[----:B------:R-:W1:Y:S01]  /*1a640*/  MUFU.EX2 R96, R96 ;  /* 0x0000006000607308 */ /* 0x000e620000000800 */
[----:B------:R-:W-:Y:S01]  /*1a650*/  FADD.FTZ R67, R85, R70 ;  /* 0x0000004655437221 */ /* 0x000fe20000010000 */
[----:B--2---:R-:W-:Y:S01]  /*1a660*/  FADD.FTZ R66, R97, R66 ;  /* 0x0000004261427221 */ /* 0x004fe20000010000 */
[----:B------:R-:W-:Y:S02]  /*1a670*/  STL.64 [R1+0x280], R60 ;  /* 0x0002803c01007387 */ /* 0x000fe40000100a00 */
[----:B------:R-:W-:Y:S01]  /*1a680*/  FADD.FTZ R67, R84, R67 ;  /* 0x0000004354437221 */ /* 0x000fe20000010000 */
[----:B0-----:R-:W-:Y:S01]  /*1a690*/  FADD.FTZ R73, R179, R66 ;  /* 0x00000042b3497221 */ /* 0x001fe20000010000 */
[----:B------:R0:W-:Y:S01]  /*1a6a0*/  STL.64 [R1+0x2b0], R36 ;  /* 0x0002b02401007387 */ /* 0x0001e20000100a00 */
[----:B------:R-:W2:Y:S01]  /*1a6b0*/  MUFU.EX2 R94, R71 ;  /* 0x00000047005e7308 */ /* 0x000ea20000000800 */
[----:B------:R-:W-:-:S02]  /*1a6c0*/  FADD.FTZ R66, R178, R67 ;  /* 0x00000043b2427221 */ /* 0x000fc40000010000 */
[----:B------:R2:W-:Y:S02]  /*1a6d0*/  STL.64 [R1+0x2c0], R38 ;  /* 0x0002c02601007387 */ /* 0x0005e40000100a00 */
[----:B------:R-:W-:Y:S02]  /*1a6e0*/  FADD.FTZ R67, R83, R66 ;  /* 0x0000004253437221 */ /* 0x000fe40000010000 */
[----:B------:R-:W-:Y:S01]  /*1a6f0*/  STL.64 [R1+0x3f0], R68 ;  /* 0x0003f04401007387 */ /* 0x000fe20000100a00 */
[----:B-1----:R-:W-:Y:S01]  /*1a700*/  FADD.FTZ R70, R96, R73 ;  /* 0x0000004960467221 */ /* 0x002fe20000010000 */
[----:B------:R-:W-:Y:S02]  /*1a710*/  FADD.FTZ R67, R180, R67 ;  /* 0x00000043b4437221 */ /* 0x000fe40000010000 */
[----:B------:R-:W-:Y:S01]  /*1a720*/  STL.64 [R1+0x3f8], R10 ;  /* 0x0003f80a01007387 */ /* 0x000fe20000100a00 */
[----:B------:R-:W-:Y:S01]  /*1a730*/  FADD.FTZ R70, R181, R70 ;  /* 0x00000046b5467221 */ /* 0x000fe20000010000 */
[C---:B------:R-:W-:Y:S01]  /*1a740*/  FMUL.FTZ R63, R107.reuse, R9 ;  /* 0x000000096b3f7220 */ /* 0x040fe20000410000 */
[----:B------:R-:W-:Y:S01]  /*1a750*/  FMUL.FTZ R62, R107, R8 ;  /* 0x000000086b3e7220 */ /* 0x000fe20000410000 */
[----:B------:R-:W-:Y:S01]  /*1a760*/  STL.64 [R1+0x220], R4 ;  /* 0x0002200401007387 */ /* 0x000fe20000100a00 */
[----:B------:R-:W-:Y:S01]  /*1a770*/  FADD.FTZ R70, R95, R70 ;  /* 0x000000465f467221 */ /* 0x000fe20000010000 */
[----:B------:R-:W-:Y:S01]  /*1a780*/  FADD.FTZ R67, R82, R67 ;  /* 0x0000004352437221 */ /* 0x000fe20000010000 */
[C---:B0-----:R-:W-:Y:S01]  /*1a790*/  FMUL.FTZ R37, R107.reuse, R31 ;  /* 0x0000001f6b257220 */ /* 0x041fe20000410000 */
[----:B------:R-:W-:Y:S01]  /*1a7a0*/  FMUL.FTZ R36, R107, R30 ;  /* 0x0000001e6b247220 */ /* 0x000fe20000410000 */
[----:B------:R-:W-:Y:S01]  /*1a7b0*/  FADD.FTZ R73, R183, R70 ;  /* 0x00000046b7497221 */ /* 0x000fe20000010000 */
[----:B------:R-:W-:Y:S01]  /*1a7c0*/  FADD.FTZ R66, R182, R67 ;  /* 0x00000043b6427221 */ /* 0x000fe20000010000 */
[----:B------:R0:W-:Y:S01]  /*1a7d0*/  STL.64 [R1+0x240], R62 ;  /* 0x0002403e01007387 */ /* 0x0001e20000100a00 */
[C---:B--2---:R-:W-:Y:S01]  /*1a7e0*/  FMUL.FTZ R39, R107.reuse, R33 ;  /* 0x000000216b277220 */ /* 0x044fe20000410000 */
[----:B------:R-:W-:Y:S01]  /*1a7f0*/  FADD.FTZ R67, R94, R73 ;  /* 0x000000495e437221 */ /* 0x000fe20000010000 */
[C---:B------:R-:W-:Y:S01]  /*1a800*/  FMUL.FTZ R38, R107.reuse, R32 ;  /* 0x000000206b267220 */ /* 0x040fe20000410000 */
[C---:B------:R-:W-:Y:S01]  /*1a810*/  FMUL.FTZ R61, R107.reuse, R55 ;  /* 0x000000376b3d7220 */ /* 0x040fe20000410000 */
[C---:B------:R-:W-:Y:S01]  /*1a820*/  FMUL.FTZ R60, R107.reuse, R54 ;  /* 0x000000366b3c7220 */ /* 0x040fe20000410000 */
[C---:B------:R-:W-:Y:S01]  /*1a830*/  FMUL.FTZ R65, R107.reuse, R29 ;  /* 0x0000001d6b417220 */ /* 0x040fe20000410000 */
[C---:B------:R-:W-:Y:S01]  /*1a840*/  FMUL.FTZ R64, R107.reuse, R28 ;  /* 0x0000001c6b407220 */ /* 0x040fe20000410000 */
[----:B------:R1:W-:Y:S01]  /*1a850*/  STL.64 [R1+0x230], R6 ;  /* 0x0002300601007387 */ /* 0x0003e20000100a00 */
[C---:B0-----:R-:W-:Y:S01]  /*1a860*/  FMUL.FTZ R63, R107.reuse, R51 ;  /* 0x000000336b3f7220 */ /* 0x041fe20000410000 */
[----:B------:R-:W-:-:S02]  /*1a870*/  FMUL.FTZ R62, R107, R50 ;  /* 0x000000326b3e7220 */ /* 0x000fc40000410000 */
[----:B------:R-:W-:Y:S04]  /*1a880*/  STL.64 [R1+0x1e0], R66 ;  /* 0x0001e04201007387 */ /* 0x000fe80000100a00 */
[----:B------:R0:W-:Y:S04]  /*1a890*/  STL.64 [R1+0x250], R12 ;  /* 0x0002500c01007387 */ /* 0x0001e80000100a00 */
[----:B------:R2:W-:Y:S04]  /*1a8a0*/  STL.64 [R1+0x260], R14 ;  /* 0x0002600e01007387 */ /* 0x0005e80000100a00 */
[----:B------:R-:W-:Y:S04]  /*1a8b0*/  STL.64 [R1+0x270], R46 ;  /* 0x0002702e01007387 */ /* 0x000fe80000100a00 */
        /* <DEDUP_REMOVED lines=15> */
[----:B------:R-:W4:Y:S04]  /*1a9b0*/  LDL.64 R10, [R1+0x3c0] ;  /* 0x0003c000010a7983 */ /* 0x000f280000100a00 */
[----:B------:R-:W4:Y:S04]  /*1a9c0*/  LDL.64 R8, [R1+0x3d0] ;  /* 0x0003d00001087983 */ /* 0x000f280000100a00 */
[----:B-1----:R-:W4:Y:S04]  /*1a9d0*/  LDL.64 R6, [R1+0x3e0] ;  /* 0x0003e00001067983 */ /* 0x002f280000100a00 */
[----:B------:R-:W4:Y:S04]  /*1a9e0*/  LDL.64 R4, [R1+0x208] ;  /* 0x0002080001047983 */ /* 0x000f280000100a00 */
[----:B0-----:R-:W4:Y:S04]  /*1a9f0*/  LDL.64 R12, [R1+0x218] ;  /* 0x00021800010c7983 */ /* 0x001f280000100a00 */
[----:B--2---:R-:W2:Y:S04]  /*1aa00*/  LDL.64 R14, [R1+0x228] ;  /* 0x00022800010e7983 */ /* 0x004ea80000100a00 */
        /* <DEDUP_REMOVED lines=26> */
[----:B------:R-:W2:Y:S01]  /*1abb0*/  LDL R108, [R1+0x28] ;  /* 0x00002800016c7983 */ /* 0x000ea20000100800 */
[C---:B------:R-:W-:Y:S01]  /*1abc0*/  FMUL.FTZ R27, R107.reuse, R27 ;  /* 0x0000001b6b1b7220 */ /* 0x040fe20000410000 */
[----:B------:R-:W-:-:S05]  /*1abd0*/  FMUL.FTZ R26, R107, R26 ;  /* 0x0000001a6b1a7220 */ /* 0x000fca0000410000 */
[----:B------:R0:W-:Y:S02]  /*1abe0*/  STL.64 [R1+0x390], R26 ;  /* 0x0003901a01007387 */ /* 0x0001e40000100a00 */
[C---:B0-----:R-:W-:Y:S01]  /*1abf0*/  FMUL.FTZ R27, R107.reuse, R91 ;  /* 0x0000005b6b1b7220 */ /* 0x041fe20000410000 */
[----:B------:R-:W-:-:S05]  /*1ac00*/  FMUL.FTZ R26, R107, R90 ;  /* 0x0000005a6b1a7220 */ /* 0x000fca0000410000 */
[----:B------:R0:W-:Y:S04]  /*1ac10*/  STL.64 [R1+0x3b0], R26 ;  /* 0x0003b01a01007387 */ /* 0x0001e80000100a00 */
[----:B0-----:R0:W5:Y:S01]  /*1ac20*/  LDL.64 R26, [R1+0x1b8] ;  /* 0x0001b800011a7983 */ /* 0x0011620000100a00 */
[C---:B---3--:R-:W-:Y:S01]  /*1ac30*/  FMUL.FTZ R77, R93.reuse, R77 ;  /* 0x0000004d5d4d7220 */ /* 0x048fe20000410000 */
[C---:B------:R-:W-:Y:S01]  /*1ac40*/  FMUL.FTZ R76, R93.reuse, R76 ;  /* 0x0000004c5d4c7220 */ /* 0x040fe20000410000 */
[C---:B----4-:R-:W-:Y:S01]  /*1ac50*/  FMUL.FTZ R79, R93.reuse, R79 ;  /* 0x0000004f5d4f7220 */ /* 0x050fe20000410000 */
[----:B------:R-:W-:Y:S01]  /*1ac60*/  FMUL.FTZ R78, R93, R78 ;  /* 0x0000004e5d4e7220 */ /* 0x000fe20000410000 */
[----:B------:R0:W-:Y:S04]  /*1ac70*/  STL [R1+0x1d4], R92 ;  /* 0x0001d45c01007387 */ /* 0x0001e80000100800 */
        /* <DEDUP_REMOVED lines=127> */
.L_x_12062:
[----:B------:R-:W-:Y:S05]  /*1b470*/  BSYNC B0 ;  /* 0x0000000000007941 */ /* 0x000fea0003800000 */
.L_x_12061:
        /* <DEDUP_REMOVED lines=8> */
.L_x_12064:
[----:B------:R-:W-:Y:S05]  /*1b500*/  BSYNC B0 ;  /* 0x0000000000007941 */ /* 0x000fea0003800000 */
.L_x_12063:
[----:B------:R-:W-:Y:S04]  /*1b510*/  BSSY B0, `(.L_x_12065) ;  /* 0x0000004000007945 */ /* 0x000fe80003800000 */
[----:B-1----:R-:W-:Y:S05]  /*1b520*/  @P0 BRA `(.L_x_12066) ;  /* 0x0000000000080947 */ /* 0x002fea0003800000 */
[----:B------:R-:W1:Y:S02]  /*1b530*/  SYNCS.PHASECHK.TRANS64.TRYWAIT P0, [R26+URZ], R27 ;  /* 0x0000001b1a0075a7 */ /* 0x000e64000800017f */
[----:B-1----:R-:W-:Y:S05]  /*1b540*/  @!P0 BRA `(.L_x_12067) ;  /* 0x0000012800d88947 */ /* 0x002fea0003800000 */
.L_x_12066:
[----:B------:R-:W-:Y:S05]  /*1b550*/  BSYNC B0 ;  /* 0x0000000000007941 */ /* 0x000fea0003800000 */
.L_x_12065:
        /* <DEDUP_REMOVED lines=300> */
[----:B------:R-:W-:Y:S01]  /*1c820*/  R2UR UR7, R5 ;  /* 0x00000000050772ca */ /* 0x000fe200000e0000 */
[C---:B------:R-:W-:Y:S01]  /*1c830*/  VIADD R6, R4.reuse, 0x80 ;  /* 0x0000008004067836 */ /* 0x040fe20000000000 */
[----:B------:R-:W-:Y:S01]  /*1c840*/  R2UR UR6, R4 ;  /* 0x00000000040672ca */ /* 0x000fe200000e0000 */
[----:B------:R-:W-:Y:S01]  /*1c850*/  IMAD.MOV.U32 R7, RZ, RZ, R5 ;  /* 0x000000ffff077224 */ /* 0x000fe200078e0005 */
[----:B------:R0:W5:Y:S07]  /*1c860*/  LDL R3, [R1+0x1b8] ;  /* 0x0001b80001037983 */ /* 0x00016e0000100800 */
[----:B------:R-:W-:Y:S01]  /*1c870*/  VOTEU.ANY UP0, P0 ;  /* 0x00000000003f7886 */ /* 0x000fe20000000100 */
        /* <DEDUP_REMOVED lines=495> */
.L_x_12069:
[----:B------:R-:W-:Y:S05]  /*1e770*/  BSYNC B0 ;  /* 0x0000000000007941 */ /* 0x000fea0003800000 */
.L_x_12068:
        /* <DEDUP_REMOVED lines=9> */
.L_x_12041:
[----:B------:R-:W2:Y:S01]  /*1e810*/  LDL R5, [R1+0x1e0] ;  /* 0x0001e00001057983 */ /* 0x000ea20000100800 */
[----:B------:R-:W-:Y:S05]  /*1e820*/  WARPSYNC.ALL ;  /* 0x0000000000007948 */ /* 0x000fea0003800000 */
[----:B------:R-:W3:Y:S04]  /*1e830*/  LDL R4, [R1+0x1e4] ;  /* 0x0001e40001047983 */ /* 0x000ee80000100800 */
[----:B------:R-:W4:Y:S04]  /*1e840*/  LDL.64 R8, [R1+0x210] ;  /* 0x0002100001087983 */ /* 0x000f280000100a00 */
[----:B------:R-:W5:Y:S04]  /*1e850*/  LDL.64 R6, [R1+0x220] ;  /* 0x0002200001067983 */ /* 0x000f680000100a00 */
[----:B------:R-:W5:Y:S04]  /*1e860*/  LDL.64 R10, [R1+0x200] ;  /* 0x00020000010a7983 */ /* 0x000f680000100a00 */
[----:B------:R-:W5:Y:S01]  /*1e870*/  LDL.64 R114, [R1+0x2a0] ;  /* 0x0002a00001727983 */ /* 0x000f620000100a00 */
[----:B------:R-:W-:-:S02]  /*1e880*/  IMAD.MOV.U32 R129, RZ, RZ, -0x800000 ;  /* 0xff800000ff817424 */ /* 0x000fc400078e00ff */
[----:B------:R-:W-:Y:S01]  /*1e890*/  IMAD.MOV.U32 R130, RZ, RZ, -0x800000 ;  /* 0xff800000ff827424 */ /* 0x000fe200078e00ff */
        /* <DEDUP_REMOVED lines=50> */
[----:B------:R-:W5:Y:S04]  /*1ebc0*/  LDL R126, [R1+0x1b8] ;  /* 0x0001b800017e7983 */ /* 0x000f680000100800 */
[----:B--2---:R-:W2:Y:S02]  /*1ebd0*/  SHFL.BFLY PT, R0, R5, 0x2, 0x1f ;  /* 0x0c401f0005007f89 */ /* 0x004ea400000e0000 */
[----:B--2---:R-:W-:-:S05]  /*1ebe0*/  FADD.FTZ R0, R5, R0 ;  /* 0x0000000005007221 */ /* 0x004fca0000010000 */
[----:B------:R-:W0:Y:S02]  /*1ebf0*/  SHFL.BFLY PT, R3, R0, 0x1, 0x1f ;  /* 0x0c201f0000037f89 */ /* 0x000e2400000e0000 */
[----:B01----:R-:W-:-:S05]  /*1ec00*/  FADD.FTZ R2, R0, R3 ;  /* 0x0000000300027221 */ /* 0x003fca0000010000 */
[----:B------:R-:W-:Y:S04]  /*1ec10*/  STL [R1+0x1e0], R2 ;  /* 0x0001e00201007387 */ /* 0x000fe80000100800 */
[----:B------:R-:W2:Y:S04]  /*1ec20*/  LDL R25, [R1+0x1e0] ;  /* 0x0001e00001197983 */ /* 0x000ea80000100800 */
[----:B---3--:R-:W0:Y:S02]  /*1ec30*/  SHFL.BFLY PT, R3, R4, 0x2, 0x1f ;  /* 0x0c401f0004037f89 */ /* 0x008e2400000e0000 */
[----:B0-----:R-:W-:-:S02]  /*1ec40*/  FADD.FTZ R3, R3, R4 ;  /* 0x0000000403037221 */ /* 0x001fc40000010000 */
[----:B------:R-:W3:Y:S04]  /*1ec50*/  LDL.64 R4, [R1+0x230] ;  /* 0x0002300001047983 */ /* 0x000ee80000100a00 */
[----:B------:R-:W0:Y:S02]  /*1ec60*/  SHFL.BFLY PT, R128, R3, 0x1, 0x1f ;  /* 0x0c201f0003807f89 */ /* 0x000e2400000e0000 */
[----:B0-----:R-:W-:Y:S02]  /*1ec70*/  FADD.FTZ R128, R3, R128 ;  /* 0x0000008003807221 */ /* 0x001fe40000010000 */
[----:B------:R-:W3:Y:S03]  /*1ec80*/  LDL.64 R2, [R1+0x240] ;  /* 0x0002400001027983 */ /* 0x000ee60000100a00 */
[----:B------:R-:W-:-:S13]  /*1ec90*/  FSETP.NE.FTZ.AND P1, PT, R128, RZ, PT ;  /* 0x000000ff8000720b */ /* 0x000fda0003f35000 */
[----:B------:R-:W3:Y:S04]  /*1eca0*/  @P1 LDL R20, [R1+0x1f0] ;  /* 0x0001f00001141983 */ /* 0x000ee80000100800 */
[----:B------:R-:W3:Y:S01]  /*1ecb0*/  @P1 LDL R21, [R1+0x1d4] ;  /* 0x0001d40001151983 */ /* 0x000ee20000100800 */
[----:B--2---:R-:W-:-:S13]  /*1ecc0*/  FSETP.NE.FTZ.AND P0, PT, R25, RZ, PT ;  /* 0x000000ff1900720b */ /* 0x004fda0003f15000 */
[----:B------:R-:W2:Y:S04]  /*1ecd0*/  @P0 LDL R12, [R1+0x1f0] ;  /* 0x0001f000010c0983 */ /* 0x000ea80000100800 */
[----:B------:R-:W2:Y:S01]  /*1ece0*/  @P0 LDL R13, [R1+0x1d0] ;  /* 0x0001d000010d0983 */ /* 0x000ea20000100800 */
[----:B------:R-:W-:Y:S01]  /*1ecf0*/  IMAD.MOV.U32 R0, RZ, RZ, RZ ;  /* 0x000000ffff007224 */ /* 0x000fe200078e00ff */
[----:B------:R-:W0:Y:S08]  /*1ed00*/  @P0 MUFU.LG2 R14, R25 ;  /* 0x00000019000e0308 */ /* 0x000e300000000c00 */
[----:B------:R-:W-:Y:S08]  /*1ed10*/  @P1 MUFU.LG2 R24, R128 ;  /* 0x0000008000181308 */ /* 0x000ff00000000c00 */
[----:B------:R-:W4:Y:S01]  /*1ed20*/  @P0 MUFU.RCP R0, R25 ;  /* 0x0000001900000308 */ /* 0x000f220000001000 */
[----:B0-----:R-:W-:Y:S01]  /*1ed30*/  @P0 FMUL.FTZ R15, R14, 0.69314718246459960938 ;  /* 0x3f3172180e0f0820 */ /* 0x001fe20000410000 */
[-C--:B----4-:R-:W-:Y:S01]  /*1ed40*/  FMUL.FTZ R9, R9, R0.reuse ;  /* 0x0000000009097220 */ /* 0x090fe20000410000 */
[-C--:B------:R-:W-:Y:S01]  /*1ed50*/  FMUL.FTZ R8, R8, R0.reuse ;  /* 0x0000000008087220 */ /* 0x080fe20000410000 */
[-C--:B-----5:R-:W-:Y:S01]  /*1ed60*/  FMUL.FTZ R7, R7, R0.reuse ;  /* 0x0000000007077220 */ /* 0x0a0fe20000410000 */
[-C--:B------:R-:W-:Y:S01]  /*1ed70*/  FMUL.FTZ R6, R6, R0.reuse ;  /* 0x0000000006067220 */ /* 0x080fe20000410000 */
[-C--:B---3--:R-:W-:Y:S01]  /*1ed80*/  FMUL.FTZ R5, R5, R0.reuse ;  /* 0x0000000005057220 */ /* 0x088fe20000410000 */
[-C--:B------:R-:W-:Y:S01]  /*1ed90*/  FMUL.FTZ R4, R4, R0.reuse ;  /* 0x0000000004047220 */ /* 0x080fe20000410000 */
[-C--:B------:R-:W-:Y:S01]  /*1eda0*/  FMUL.FTZ R3, R3, R0.reuse ;  /* 0x0000000003037220 */ /* 0x080fe20000410000 */
[----:B------:R-:W-:Y:S01]  /*1edb0*/  FMUL.FTZ R2, R2, R0 ;  /* 0x0000000002027220 */ /* 0x000fe20000410000 */
[----:B------:R-:W-:Y:S04]  /*1edc0*/  STL.64 [R1+0x210], R8 ;  /* 0x0002100801007387 */ /* 0x000fe80000100a00 */
[----:B------:R0:W-:Y:S04]  /*1edd0*/  STL.64 [R1+0x220], R6 ;  /* 0x0002200601007387 */ /* 0x0001e80000100a00 */
[----:B------:R1:W-:Y:S01]  /*1ede0*/  STL.64 [R1+0x230], R4 ;  /* 0x0002300401007387 */ /* 0x0003e20000100a00 */
[----:B------:R-:W-:-:S03]  /*1edf0*/  @P1 FMUL.FTZ R20, R20, 0.69314718246459960938 ;  /* 0x3f31721814141820 */ /* 0x000fc60000410000 */
[----:B------:R3:W-:Y:S04]  /*1ee00*/  STL.64 [R1+0x240], R2 ;  /* 0x0002400201007387 */ /* 0x0007e80000100a00 */
[----:B0-----:R-:W4:Y:S04]  /*1ee10*/  LDL.64 R6, [R1+0x3d8] ;  /* 0x0003d80001067983 */ /* 0x001f280000100a00 */
[----:B-1----:R-:W5:Y:S04]  /*1ee20*/  LDL.64 R4, [R1+0x3e8] ;  /* 0x0003e80001047983 */ /* 0x002f680000100a00 */
[----:B---3--:R-:W3:Y:S04]  /*1ee30*/  LDL.64 R2, [R1+0x3c8] ;  /* 0x0003c80001027983 */ /* 0x008ee80000100a00 */
[----:B------:R-:W5:Y:S01]  /*1ee40*/  LDL.64 R8, [R1+0x3f8] ;  /* 0x0003f80001087983 */ /* 0x000f620000100a00 */
[-C--:B------:R-:W-:Y:S01]  /*1ee50*/  FMUL.FTZ R11, R11, R0.reuse ;  /* 0x000000000b0b7220 */ /* 0x080fe20000410000 */
[----:B------:R-:W-:-:S05]  /*1ee60*/  FMUL.FTZ R10, R10, R0 ;  /* 0x000000000a0a7220 */ /* 0x000fca0000410000 */
[----:B------:R0:W-:Y:S04]  /*1ee70*/  STL.64 [R1+0x200], R10 ;  /* 0x0002000a01007387 */ /* 0x0001e80000100a00 */
[----:B0-----:R-:W5:Y:S01]  /*1ee80*/  LDL.64 R10, [R1+0x378] ;  /* 0x00037800010a7983 */ /* 0x001f620000100a00 */
[----:B--2---:R-:W-:-:S04]  /*1ee90*/  @P0 FMUL.FTZ R12, R12, 0.69314718246459960938 ;  /* 0x3f3172180c0c0820 */ /* 0x004fc80000410000 */
[----:B------:R-:W-:Y:S01]  /*1eea0*/  @P0 FFMA.FTZ R129, R12, R13, R15 ;  /* 0x0000000d0c810223 */ /* 0x000fe2000001000f */
[----:B------:R-:W-:Y:S01]  /*1eeb0*/  @P1 FMUL.FTZ R13, R24, 0.69314718246459960938 ;  /* 0x3f317218180d1820 */ /* 0x000fe20000410000 */
[----:B------:R-:W2:Y:S03]  /*1eec0*/  LDL.64 R14, [R1+0x3a8] ;  /* 0x0003a800010e7983 */ /* 0x000ea60000100a00 */
[----:B------:R-:W-:Y:S01]  /*1eed0*/  @P1 FFMA.FTZ R130, R20, R21, R13 ;  /* 0x0000001514821223 */ /* 0x000fe2000001000d */
[----:B------:R-:W2:Y:S04]  /*1eee0*/  LDL.64 R24, [R1+0x388] ;  /* 0x0003880001187983 */ /* 0x000ea80000100a00 */
[----:B------:R-:W2:Y:S04]  /*1eef0*/  LDL.64 R20, [R1+0x398] ;  /* 0x0003980001147983 */ /* 0x000ea80000100a00 */
[----:B------:R-:W2:Y:S01]  /*1ef00*/  LDL.64 R12, [R1+0x3b8] ;  /* 0x0003b800010c7983 */ /* 0x000ea20000100a00 */
[-C--:B------:R-:W-:Y:S01]  /*1ef10*/  FMUL.FTZ R115, R115, R0.reuse ;  /* 0x0000000073737220 */ /* 0x080fe20000410000 */
[----:B------:R-:W-:-:S05]  /*1ef20*/  FMUL.FTZ R114, R114, R0 ;  /* 0x0000000072727220 */ /* 0x000fca0000410000 */
[----:B------:R0:W-:Y:S01]  /*1ef30*/  STL.64 [R1+0x2a0], R114 ;  /* 0x0002a07201007387 */ /* 0x0001e20000100a00 */
[----:B------:R-:W1:Y:S01]  /*1ef40*/  S2R R131, SR_TID.X ;  /* 0x0000000000837919 */ /* 0x000e620000002100 */
[----:B0-----:R-:W-:-:S06]  /*1ef50*/  IMAD.MOV.U32 R114, RZ, RZ, RZ ;  /* 0x000000ffff727224 */ /* 0x001fcc00078e00ff */
        /* <DEDUP_REMOVED lines=103> */
[-C--:B-----5:R-:W-:Y:S01]  /*1f5d0*/  FMUL.FTZ R5, R5, R114.reuse ;  /* 0x0000007205057220 */ /* 0x0a0fe20000410000 */
        /* <DEDUP_REMOVED lines=11> */
[----:B------:R-:W-:Y:S04]  /*1f690*/  STL [R1+0x1e0], R129 ;  /* 0x0001e08101007387 */ /* 0x000fe80000100800 */
        /* <DEDUP_REMOVED lines=63> */
[-C--:B------:R-:W-:Y:S01]  /*1fa90*/  FMUL.FTZ R11, R11, R114.reuse ;  /* 0x000000720b0b7220 */ /* 0x080fe20000410000 */
[----:B------:R-:W-:Y:S01]  /*1faa0*/  FMUL.FTZ R10, R10, R114 ;  /* 0x000000720a0a7220 */ /* 0x000fe20000410000 */
[----:B------:R-:W-:-:S02]  /*1fab0*/  ISETP.NE.AND P1, PT, R126, 0x2, PT ;  /* 0x000000027e00780c */ /* 0x000fc40003f25270 */
[----:B-1----:R-:W-:Y:S02]  /*1fac0*/  SHF.R.U32.HI R131, RZ, 0x7, R131 ;  /* 0x00000007ff837819 */ /* 0x002fe40000011683 */
[----:B------:R0:W-:Y:S01]  /*1fad0*/  STL.64 [R1+0x378], R10 ;  /* 0x0003780a01007387 */ /* 0x0001e20000100a00 */
[----:B------:R-:W-:Y:S01]  /*1fae0*/  BSSY B0, `(.L_x_12071) ;  /* 0x000000a000007945 */ /* 0x000fe20003800000 */
[----:B------:R-:W-:Y:S02]  /*1faf0*/  PLOP3.LUT P0, PT, PT, PT, PT, 0x8, 0x0 ;  /* 0x000000000000781c */ /* 0x000fe40003f0e170 */
[----:B0-----:R-:W-:-:S05]  /*1fb00*/  IADD3 R10, -R131, 0xb, RZ ;  /* 0x0000000b830a7810 */ /* 0x001fca0007ffe1ff */
[----:B------:R0:W-:Y:S08]  /*1fb10*/  BAR.ARV R10, 0x100 ;  /* 0x0004000a0000751d */ /* 0x0001f00000002000 */
[----:B------:R-:W-:Y:S06]  /*1fb20*/  BAR.ARV 0x8, 0x180 ;  /* 0x0206000000007b1d */ /* 0x000fec0000002000 */
[----:B------:R-:W-:Y:S05]  /*1fb30*/  @P1 BRA `(.L_x_12072) ;  /* 0x0000000000101947 */ /* 0x000fea0003800000 */
[----:B------:R-:W2:Y:S04]  /*1fb40*/  LDL R0, [R1+0x1bc] ;  /* 0x0001bc0001007983 */ /* 0x000ea80000100800 */
[----:B------:R1:W-:Y:S01]  /*1fb50*/  STL [R1+0x1b8], RZ ;  /* 0x0001b8ff01007387 */ /* 0x0003e20000100800 */
[----:B--2---:R-:W-:-:S05]  /*1fb60*/  LOP3.LUT R0, R0, 0x1, RZ, 0x3c, !PT ;  /* 0x0000000100007812 */ /* 0x004fca00078e3cff */
[----:B------:R1:W-:Y:S02]  /*1fb70*/  STL [R1+0x1bc], R0 ;  /* 0x0001bc0001007387 */ /* 0x0003e40000100800 */
.L_x_12072:
[----:B------:R-:W-:Y:S05]  /*1fb80*/  BSYNC B0 ;  /* 0x0000000000007941 */ /* 0x000fea0003800000 */
.L_x_12071:
[----:B------:R-:W-:-:S12]  /*1fb90*/  UIADD3 UR37, UR37, 0x1, URZ ;  /* 0x0000000125257890 */ /* 0x000fd8000fffe03f */
.L_x_11948:
[----:B------:R-:W-:Y:S05]  /*1fba0*/  WARPSYNC.ALL ;  /* 0x0000000000007948 */ /* 0x000fea0003800000 */
[----:B------:R-:W3:Y:S08]  /*1fbb0*/  S2UR UR4, SR_CgaCtaId ;  /* 0x00000000000479c3 */ /* 0x000ef00000008800 */
[----:B------:R-:W-:Y:S01]  /*1fbc0*/  BAR.SYNC.DEFER_BLOCKING 0x5, 0x180 ;  /* 0x0146000000007b1d */ /* 0x000fe20000010000 */
[----:B------:R-:W-:-:S05]  /*1fbd0*/  MOV R2, 0x400 ;  /* 0x0000040000027802 */ /* 0x000fca0000000f00 */
[----:B------:R-:W-:Y:S01]  /*1fbe0*/  BSSY B0, `(.L_x_12073) ;  /* 0x000050c000007945 */ /* 0x000fe20003800000 */
[----:B---3--:R-:W-:-:S05]  /*1fbf0*/  IMAD.U32 R27, RZ, RZ, UR4 ;  /* 0x00000004ff1b7e24 */ /* 0x008fca000f8e00ff */
[----:B------:R-:W-:-:S05]  /*1fc00*/  LEA R2, R27, R2, 0x18 ;  /* 0x000000021b027211 */ /* 0x000fca00078ec0ff */
[----:B------:R3:W0:Y:S01]  /*1fc10*/  LDS.128 R100, [R2+0x228d0] ;  /* 0x0228d00002647984 */ /* 0x0006220000000c00 */
[----:B------:R-:W-:Y:S06]  /*1fc20*/  BAR.ARV 0x4, 0x180 ;  /* 0x0106000000007b1d */ /* 0x000fec0000002000 */
[----:B------:R-:W-:Y:S05]  /*1fc30*/  @P0 BRA `(.L_x_12074) ;  /* 0x0000004000440947 */ /* 0x000fea0003800000 */
[----:B-1----:R-:W2:Y:S01]  /*1fc40*/  LDL R0, [R1+0x438] ;  /* 0x0004380001007983 */ /* 0x002ea20000100800 */
[----:B------:R-:W-:-:S03]  /*1fc50*/  ULDC UR4, c[0x0][0xad4] ;  /* 0x0002b50000047ab9 */ /* 0x000fc60000000800 */
[----:B------:R-:W4:Y:S04]  /*1fc60*/  LDL.128 R52, [R1+0x200] ;  /* 0x0002000001347983 */ /* 0x000f280000100c00 */
[----:B------:R-:W3:Y:S04]  /*1fc70*/  LDL.128 R4, [R1+0x210] ;  /* 0x0002100001047983 */ /* 0x000ee80000100c00 */
[----:B------:R-:W3:Y:S04]  /*1fc80*/  LDL.128 R56, [R1+0x220] ;  /* 0x0002200001387983 */ /* 0x000ee80000100c00 */
[----:B------:R-:W3:Y:S04]  /*1fc90*/  LDL.128 R32, [R1+0x230] ;  /* 0x0002300001207983 */ /* 0x000ee80000100c00 */
[----:B------:R-:W3:Y:S04]  /*1fca0*/  LDL.128 R92, [R1+0x240] ;  /* 0x00024000015c7983 */ /* 0x000ee80000100c00 */
[----:B------:R-:W3:Y:S01]  /*1fcb0*/  LDL.128 R72, [R1+0x250] ;  /* 0x0002500001487983 */ /* 0x000ee20000100c00 */
[----:B------:R-:W1:Y:S03]  /*1fcc0*/  S2R R3, SR_SWINHI ;  /* 0x0000000000037919 */ /* 0x000e660000002f00 */
[----:B------:R-:W3:Y:S04]  /*1fcd0*/  LDL.128 R120, [R1+0x260] ;  /* 0x0002600001787983 */ /* 0x000ee80000100c00 */
[----:B-----5:R-:W3:Y:S04]  /*1fce0*/  LDL.128 R44, [R1+0x2e0] ;  /* 0x0002e000012c7983 */ /* 0x020ee80000100c00 */
[----:B------:R-:W3:Y:S04]  /*1fcf0*/  LDL.128 R40, [R1+0x2d0] ;  /* 0x0002d00001287983 */ /* 0x000ee80000100c00 */
[----:B------:R-:W3:Y:S04]  /*1fd00*/  LDL.128 R48, [R1+0x2f0] ;  /* 0x0002f00001307983 */ /* 0x000ee80000100c00 */
[----:B------:R-:W3:Y:S04]  /*1fd10*/  LDL.128 R60, [R1+0x320] ;  /* 0x00032000013c7983 */ /* 0x000ee80000100c00 */
[----:B------:R-:W3:Y:S04]  /*1fd20*/  LDL.128 R68, [R1+0x340] ;  /* 0x0003400001447983 */ /* 0x000ee80000100c00 */
[----:B------:R-:W3:Y:S01]  /*1fd30*/  LDL.128 R64, [R1+0x330] ;  /* 0x0003300001407983 */ /* 0x000ee20000100c00 */
[----:B------:R-:W-:-:S02]  /*1fd40*/  MOV R20, R2 ;  /* 0x0000000200147202 */ /* 0x000fc40000000f00 */
[----:B-1----:R-:W-:Y:S01]  /*1fd50*/  MOV R21, R3 ;  /* 0x0000000300157202 */ /* 0x002fe20000000f00 */
[----:B------:R-:W3:Y:S04]  /*1fd60*/  LDL.128 R84, [R1+0x380] ;  /* 0x0003800001547983 */ /* 0x000ee80000100c00 */
[----:B------:R-:W3:Y:S04]  /*1fd70*/  LDL.128 R88, [R1+0x390] ;  /* 0x0003900001587983 */ /* 0x000ee80000100c00 */
[----:B------:R-:W3:Y:S04]  /*1fd80*/  LDL.128 R112, [R1+0x3e0] ;  /* 0x0003e00001707983 */ /* 0x000ee80000100c00 */
[----:B------:R-:W3:Y:S01]  /*1fd90*/  LDL.128 R116, [R1+0x3f0] ;  /* 0x0003f00001747983 */ /* 0x000ee20000100c00 */
[----:B--2---:R-:W-:Y:S01]  /*1fda0*/  IMAD.WIDE R108, R0, 0x2, R20 ;  /* 0x00000002006c7825 */ /* 0x004fe200078e0214 */
[----:B----4-:R-:W-:-:S02]  /*1fdb0*/  F2FP.F16.F32.PACK_AB R52, R53, R52 ;  /* 0x000000343534723e */ /* 0x010fc400000000ff */
        /* <DEDUP_REMOVED lines=8> */
[C---:B------:R-:W-:Y:S02]  /*1fe40*/  IADD3 R13, P3, R108.reuse, 0x8020, RZ ;  /* 0x000080206c0d7810 */ /* 0x040fe40007f7e0ff */
[----:B------:R-:W-:Y:S02]  /*1fe50*/  IADD3 R37, P4, R108, 0x4000, RZ ;  /* 0x000040006c257810 */ /* 0x000fe40007f9e0ff */
[----:B------:R-:W-:Y:S02]  /*1fe60*/  LOP3.LUT R12, R13, 0x380, RZ, 0xc0, !PT ;  /* 0x000003800d0c7812 */ /* 0x000fe400078ec0ff */
[----:B------:R-:W-:Y:S02]  /*1fe70*/  LOP3.LUT R8, R9, 0x380, RZ, 0xc0, !PT ;  /* 0x0000038009087812 */ /* 0x000fe400078ec0ff */
[----:B------:R-:W-:-:S02]  /*1fe80*/  SHF.R.U64 R12, R12, 0x3, RZ ;  /* 0x000000030c0c7819 */ /* 0x000fc400000012ff */
[----:B------:R-:W-:Y:S02]  /*1fe90*/  SHF.R.U64 R110, R110, 0x3, RZ ;  /* 0x000000036e6e7819 */ /* 0x000fe400000012ff */
[----:B------:R-:W-:Y:S02]  /*1fea0*/  LOP3.LUT R36, R37, 0x380, RZ, 0xc0, !PT ;  /* 0x0000038025247812 */ /* 0x000fe400078ec0ff */
[----:B------:R-:W-:Y:S01]  /*1feb0*/  LOP3.LUT R12, R12, R13, RZ, 0x3c, !PT ;  /* 0x0000000d0c0c7212 */ /* 0x000fe200078e3cff */
[--C-:B------:R-:W-:Y:S01]  /*1fec0*/  IMAD.X R13, RZ, RZ, R109.reuse, P3 ;  /* 0x000000ffff0d7224 */ /* 0x100fe200018e066d */
[----:B------:R-:W-:Y:S02]  /*1fed0*/  SHF.R.U64 R8, R8, 0x3, RZ ;  /* 0x0000000308087819 */ /* 0x000fe400000012ff */
[----:B------:R-:W-:Y:S02]  /*1fee0*/  ISETP.NE.AND P3, PT, R204, RZ, PT ;  /* 0x000000ffcc00720c */ /* 0x000fe40003f65270 */
[----:B------:R-:W-:Y:S01]  /*1fef0*/  LOP3.LUT R110, R110, R111, RZ, 0x3c, !PT ;  /* 0x0000006f6e6e7212 */ /* 0x000fe200078e3cff */
[----:B------:R-:W-:Y:S01]  /*1ff00*/  IMAD.X R111, RZ, RZ, R109, P2 ;  /* 0x000000ffff6f7224 */ /* 0x000fe200010e066d */
[----:B------:R-:W-:-:S02]  /*1ff10*/  SHF.R.U64 R36, R36, 0x3, RZ ;  /* 0x0000000324247819 */ /* 0x000fc400000012ff */
[----:B------:R-:W-:Y:S01]  /*1ff20*/  LOP3.LUT R8, R8, R9, RZ, 0x3c, !PT ;  /* 0x0000000908087212 */ /* 0x000fe200078e3cff */
[--C-:B------:R-:W-:Y:S01]  /*1ff30*/  IMAD.X R9, RZ, RZ, R109.reuse, P1 ;  /* 0x000000ffff097224 */ /* 0x100fe200008e066d */
[C---:B------:R-:W-:Y:S02]  /*1ff40*/  IADD3 R31, P5, R108.reuse, 0x4020, RZ ;  /* 0x000040206c1f7810 */ /* 0x040fe40007fbe0ff */
[----:B------:R-:W-:Y:S02]  /*1ff50*/  IADD3 R15, P2, R108, 0x8000, RZ ;  /* 0x000080006c0f7810 */ /* 0x000fe40007f5e0ff */
[----:B------:R-:W-:Y:S01]  /*1ff60*/  SEL R204, R204, UR4, P3 ;  /* 0x00000004cccc7c07 */ /* 0x000fe20009800000 */
[----:B------:R-:W-:Y:S05]  /*1ff70*/  WARPSYNC.ALL ;  /* 0x0000000000007948 */ /* 0x000fea0003800000 */
[C---:B------:R-:W-:Y:S01]  /*1ff80*/  IADD3 R125, P0, R108.reuse, 0x4040, RZ ;  /* 0x000040406c7d7810 */ /* 0x040fe20007f1e0ff */
[----:B------:R-:W-:Y:S01]  /*1ff90*/  ULDC.64 UR6, c[0x0][0xc08] ;  /* 0x0003020000067ab9 */ /* 0x000fe20000000a00 */
[----:B------:R-:W-:Y:S01]  /*1ffa0*/  IADD3 R29, P1, R108, 0x4060, RZ ;  /* 0x000040606c1d7810 */ /* 0x000fe20007f3e0ff */
[----:B------:R-:W-:Y:S01]  /*1ffb0*/  ULDC.64 UR4, c[0x0][0xc00] ;  /* 0x0003000000047ab9 */ /* 0x000fe20000000a00 */
[----:B------:R-:W-:Y:S01]  /*1ffc0*/  LOP3.LUT R36, R36, R37, RZ, 0x3c, !PT ;  /* 0x0000002524247212 */ /* 0x000fe200078e3cff */
[----:B------:R-:W-:Y:S01]  /*1ffd0*/  IMAD.X R37, RZ, RZ, R109, P4 ;  /* 0x000000ffff257224 */ /* 0x000fe200020e066d */
[----:B------:R-:W-:-:S02]  /*1ffe0*/  LOP3.LUT R30, R31, 0x380, RZ, 0xc0, !PT ;  /* 0x000003801f1e7812 */ /* 0x000fc400078ec0ff */
[C---:B------:R-:W-:Y:S02]  /*1fff0*/  IADD3 R11, P4, R108.reuse, 0x8040, RZ ;  /* 0x000080406c0b7810 */ /* 0x040fe40007f9e0ff */
[----:B------:R-:W-:Y:S02]  /*20000*/  LOP3.LUT R14, R15, 0x380, RZ, 0xc0, !PT ;  /* 0x000003800f0e7812 */ /* 0x000fe400078ec0ff */
[----:B------:R-:W-:Y:S02]  /*20010*/  LOP3.LUT R124, R125, 0x380, RZ, 0xc0, !PT ;  /* 0x000003807d7c7812 */ /* 0x000fe400078ec0ff */
[----:B------:R-:W-:Y:S02]  /*20020*/  LOP3.LUT R28, R29, 0x380, RZ, 0xc0, !PT ;  /* 0x000003801d1c7812 */ /* 0x000fe400078ec0ff */
[----:B------:R-:W-:Y:S02]  /*20030*/  LOP3.LUT R39, R108, 0x380, RZ, 0xc0, !PT ;  /* 0x000003806c277812 */ /* 0x000fe400078ec0ff */
[----:B------:R-:W-:-:S02]  /*20040*/  SHF.R.U64 R30, R30, 0x3, RZ ;  /* 0x000000031e1e7819 */ /* 0x000fc400000012ff */
[----:B0-----:R-:W-:Y:S02]  /*20050*/  LOP3.LUT R10, R11, 0x380, RZ, 0xc0, !PT ;  /* 0x000003800b0a7812 */ /* 0x001fe400078ec0ff */
[----:B------:R-:W-:Y:S02]  /*20060*/  SHF.R.U64 R14, R14, 0x3, RZ ;  /* 0x000000030e0e7819 */ /* 0x000fe400000012ff */
[----:B------:R-:W-:Y:S02]  /*20070*/  SHF.R.U64 R124, R124, 0x3, RZ ;  /* 0x000000037c7c7819 */ /* 0x000fe400000012ff */
[----:B------:R-:W-:Y:S02]  /*20080*/  SHF.R.U64 R28, R28, 0x3, RZ ;  /* 0x000000031c1c7819 */ /* 0x000fe400000012ff */
[----:B------:R-:W-:Y:S02]  /*20090*/  SHF.R.U64 R39, R39, 0x3, RZ ;  /* 0x0000000327277819 */ /* 0x000fe400000012ff */
[----:B------:R-:W-:Y:S01]  /*200a0*/  LOP3.LUT R30, R30, R31, RZ, 0x3c, !PT ;  /* 0x0000001f1e1e7212 */ /* 0x000fe200078e3cff */
[----:B------:R-:W-:Y:S01]  /*200b0*/  IMAD.X R31, RZ, RZ, R109, P5 ;  /* 0x000000ffff1f7224 */ /* 0x000fe200028e066d */
[----:B------:R-:W-:-:S02]  /*200c0*/  SHF.R.U64 R10, R10, 0x3, RZ ;  /* 0x000000030a0a7819 */ /* 0x000fc400000012ff */
[----:B------:R-:W-:Y:S01]  /*200d0*/  LOP3.LUT R14, R14, R15, RZ, 0x3c, !PT ;  /* 0x0000000f0e0e7212 */ /* 0x000fe200078e3cff */
[--C-:B------:R-:W-:Y:S01]  /*200e0*/  IMAD.X R15, RZ, RZ, R109.reuse, P2 ;  /* 0x000000ffff0f7224 */ /* 0x100fe200010e066d */
[----:B------:R-:W-:Y:S01]  /*200f0*/  LOP3.LUT R124, R124, R125, RZ, 0x3c, !PT ;  /* 0x0000007d7c7c7212 */ /* 0x000fe200078e3cff */
[--C-:B------:R-:W-:Y:S01]  /*20100*/  IMAD.X R125, RZ, RZ, R109.reuse, P0 ;  /* 0x000000ffff7d7224 */ /* 0x100fe200000e066d */
[----:B------:R-:W-:Y:S01]  /*20110*/  LOP3.LUT R28, R28, R29, RZ, 0x3c, !PT ;  /* 0x0000001d1c1c7212 */ /* 0x000fe200078e3cff */
[----:B------:R-:W-:Y:S01]  /*20120*/  IMAD.X R29, RZ, RZ, R109, P1 ;  /* 0x000000ffff1d7224 */ /* 0x000fe200008e066d */
[C---:B------:R-:W-:Y:S02]  /*20130*/  IADD3 R107, P5, R108.reuse, 0x8060, RZ ;  /* 0x000080606c6b7810 */ /* 0x040fe40007fbe0ff */
[C---:B------:R-:W-:Y:S02]  /*20140*/  IADD3 R105, P2, R108.reuse, 0xc040, RZ ;  /* 0x0000c0406c697810 */ /* 0x040fe40007f5e0ff */
[----:B------:R-:W-:-:S02]  /*20150*/  IADD3 R99, P0, R108, 0xc000, RZ ;  /* 0x0000c0006c637810 */ /* 0x000fc40007f1e0ff */
[----:B------:R-:W-:Y:S02]  /*20160*/  IADD3 R97, P1, R108, 0xc020, RZ ;  /* 0x0000c0206c617810 */ /* 0x000fe40007f3e0ff */
[----:B------:R-:W-:Y:S01]  /*20170*/  LOP3.LUT R38, R39, R108, RZ, 0x3c, !PT ;  /* 0x0000006c27267212 */ /* 0x000fe200078e3cff */
[--C-:B------:R-:W-:Y:S01]  /*20180*/  IMAD.MOV.U32 R39, RZ, RZ, R109.reuse ;  /* 0x000000ffff277224 */ /* 0x100fe200078e006d */
[----:B------:R-:W-:Y:S01]  /*20190*/  LOP3.LUT R10, R10, R11, RZ, 0x3c, !PT ;  /* 0x0000000b0a0a7212 */ /* 0x000fe200078e3cff */
[----:B------:R-:W-:Y:S01]  /*201a0*/  IMAD.X R11, RZ, RZ, R109, P4 ;  /* 0x000000ffff0b7224 */ /* 0x000fe200020e066d */
[----:B------:R-:W-:Y:S02]  /*201b0*/  LOP3.LUT R106, R107, 0x380, RZ, 0xc0, !PT ;  /* 0x000003806b6a7812 */ /* 0x000fe400078ec0ff */
[----:B------:R-:W-:Y:S02]  /*201c0*/  LOP3.LUT R104, R105, 0x380, RZ, 0xc0, !PT ;  /* 0x0000038069687812 */ /* 0x000fe400078ec0ff */
[----:B------:R-:W-:-:S02]  /*201d0*/  LOP3.LUT R98, R99, 0x380, RZ, 0xc0, !PT ;  /* 0x0000038063627812 */ /* 0x000fc400078ec0ff */
[----:B------:R-:W-:Y:S02]  /*201e0*/  LOP3.LUT R96, R97, 0x380, RZ, 0xc0, !PT ;  /* 0x0000038061607812 */ /* 0x000fe400078ec0ff */
[----:B------:R-:W-:Y:S02]  /*201f0*/  F2FP.F16.F32.PACK_AB R53, R55, R54 ;  /* 0x000000363735723e */ /* 0x000fe400000000ff */
[----:B------:R-:W-:Y:S02]  /*20200*/  MOV R76, R38 ;  /* 0x00000026004c7202 */ /* 0x000fe40000000f00 */
[----:B------:R-:W-:Y:S02]  /*20210*/  MOV R25, R24 ;  /* 0x0000001800197202 */ /* 0x000fe40000000f00 */
[----:B---3--:R-:W-:Y:S02]  /*20220*/  F2FP.F16.F32.PACK_AB R54, R5, R4 ;  /* 0x000000040536723e */ /* 0x008fe400000000ff */
[----:B------:R-:W-:Y:S01]  /*20230*/  F2FP.F16.F32.PACK_AB R55, R7, R6 ;  /* 0x000000060737723e */ /* 0x000fe200000000ff */
[----:B------:R-:W-:Y:S01]  /*20240*/  BAR.SYNC.DEFER_BLOCKING 0x1, 0x100 ;  /* 0x0044000000007b1d */ /* 0x000fe20000010000 */
[----:B------:R-:W-:-:S02]  /*20250*/  F2FP.F16.F32.PACK_AB R56, R57, R56 ;  /* 0x000000383938723e */ /* 0x000fc400000000ff */
[----:B------:R-:W-:Y:S02]  /*20260*/  SHF.R.U64 R106, R106, 0x3, RZ ;  /* 0x000000036a6a7819 */ /* 0x000fe400000012ff */
[----:B------:R-:W-:Y:S02]  /*20270*/  SHF.R.U64 R104, R104, 0x3, RZ ;  /* 0x0000000368687819 */ /* 0x000fe400000012ff */
[----:B------:R-:W-:Y:S01]  /*20280*/  MOV R80, R8 ;  /* 0x0000000800507202 */ /* 0x000fe20000000f00 */
[----:B------:R-:W2:Y:S01]  /*20290*/  LDL.128 R4, [R1+0x270] ;  /* 0x0002700001047983 */ /* 0x000ea20000100c00 */
[----:B------:R-:W-:Y:S02]  /*202a0*/  MOV R124, R124 ;  /* 0x0000007c007c7202 */ /* 0x000fe40000000f00 */
[----:B------:R-:W-:Y:S02]  /*202b0*/  MOV R24, R10 ;  /* 0x0000000a00187202 */ /* 0x000fe40000000f00 */
[----:B------:R-:W-:Y:S01]  /*202c0*/  F2FP.F16.F32.PACK_AB R57, R59, R58 ;  /* 0x0000003a3b39723e */ /* 0x000fe200000000ff */
[----:B------:R-:W3:Y:S01]  /*202d0*/  LDL.128 R8, [R1+0x280] ;  /* 0x0002800001087983 */ /* 0x000ee20000100c00 */
[----:B------:R-:W-:-:S02]  /*202e0*/  SHF.R.U64 R98, R98, 0x3, RZ ;  /* 0x0000000362627819 */ /* 0x000fc400000012ff */
[----:B------:R-:W-:Y:S02]  /*202f0*/  SHF.R.U64 R96, R96, 0x3, RZ ;  /* 0x0000000360607819 */ /* 0x000fe400000012ff */
[----:B------:R-:W-:Y:S02]  /*20300*/  MOV R100, R30 ;  /* 0x0000001e00647202 */ /* 0x000fe40000000f00 */
[----:B------:R-:W-:Y:S02]  /*20310*/  MOV R125, R28 ;  /* 0x0000001c007d7202 */ /* 0x000fe40000000f00 */
[----:B------:R-:W-:Y:S01]  /*20320*/  F2FP.F16.F32.PACK_AB R58, R33, R32 ;  /* 0x00000020213a723e */ /* 0x000fe200000000ff */
[----:B------:R-:W4:Y:S01]  /*20330*/  LDL.128 R28, [R1+0x2a0] ;  /* 0x0002a000011c7983 */ /* 0x000f220000100c00 */
[----:B------:R-:W-:Y:S02]  /*20340*/  F2FP.F16.F32.PACK_AB R59, R35, R34 ;  /* 0x00000022233b723e */ /* 0x000fe400000000ff */
[----:B------:R-:W-:Y:S01]  /*20350*/  MOV R26, R36 ;  /* 0x00000024001a7202 */ /* 0x000fe20000000f00 */
[----:B------:R-:W4:Y:S01]  /*20360*/  LDL.128 R32, [R1+0x2b0] ;  /* 0x0002b00001207983 */ /* 0x000f220000100c00 */
[----:B------:R-:W-:-:S02]  /*20370*/  MOV R0, R14 ;  /* 0x0000000e00007202 */ /* 0x000fc40000000f00 */
[----:B------:R-:W-:Y:S01]  /*20380*/  MOV R3, R12 ;  /* 0x0000000c00037202 */ /* 0x000fe20000000f00 */
[----:B------:R-:W4:Y:S01]  /*20390*/  LDL.128 R36, [R1+0x2c0] ;  /* 0x0002c00001247983 */ /* 0x000f220000100c00 */
[----:B------:R-:W-:Y:S02]  /*203a0*/  F2FP.F16.F32.PACK_AB R92, R93, R92 ;  /* 0x0000005c5d5c723e */ /* 0x000fe400000000ff */
[----:B------:R-:W-:Y:S01]  /*203b0*/  F2FP.F16.F32.PACK_AB R93, R95, R94 ;  /* 0x0000005e5f5d723e */ /* 0x000fe200000000ff */
[----:B------:R-:W4:Y:S01]  /*203c0*/  LDL.128 R12, [R1+0x290] ;  /* 0x00029000010c7983 */ /* 0x000f220000100c00 */
[----:B------:R-:W-:Y:S01]  /*203d0*/  LOP3.LUT R106, R106, R107, RZ, 0x3c, !PT ;  /* 0x0000006b6a6a7212 */ /* 0x000fe200078e3cff */
[--C-:B------:R-:W-:Y:S01]  /*203e0*/  IMAD.X R107, RZ, RZ, R109.reuse, P5 ;  /* 0x000000ffff6b7224 */ /* 0x100fe200028e066d */
[----:B------:R-:W-:Y:S01]  /*203f0*/  LOP3.LUT R104, R104, R105, RZ, 0x3c, !PT ;  /* 0x0000006968687212 */ /* 0x000fe200078e3cff */
[----:B------:R0:W-:Y:S01]  /*20400*/  STSM.16.M88.4 [R76], R52 ;  /* 0x000000344c007844 */ /* 0x0001e20000000200 */
[----:B------:R-:W-:Y:S01]  /*20410*/  MOV R110, R110 ;  /* 0x0000006e006e7202 */ /* 0x000fe20000000f00 */
[----:B------:R-:W-:Y:S01]  /*20420*/  IMAD.X R105, RZ, RZ, R109, P2 ;  /* 0x000000ffff697224 */ /* 0x000fe200010e066d */
[----:B------:R-:W-:-:S02]  /*20430*/  F2FP.F16.F32.PACK_AB R94, R73, R72 ;  /* 0x00000048495e723e */ /* 0x000fc400000000ff */
[----:B------:R-:W-:Y:S01]  /*20440*/  F2FP.F16.F32.PACK_AB R95, R75, R74 ;  /* 0x0000004a4b5f723e */ /* 0x000fe200000000ff */
[----:B------:R1:W-:Y:S01]  /*20450*/  STSM.16.M88.4 [R80], R56 ;  /* 0x0000003850007844 */ /* 0x0003e20000000200 */
[----:B------:R-:W-:Y:S01]  /*20460*/  LOP3.LUT R98, R98, R99, RZ, 0x3c, !PT ;  /* 0x0000006362627212 */ /* 0x000fe200078e3cff */
[--C-:B------:R-:W-:Y:S01]  /*20470*/  IMAD.X R99, RZ, RZ, R109.reuse, P0 ;  /* 0x000000ffff637224 */ /* 0x100fe200000e066d */
[----:B------:R-:W-:Y:S01]  /*20480*/  LOP3.LUT R96, R96, R97, RZ, 0x3c, !PT ;  /* 0x0000006160607212 */ /* 0x000fe200078e3cff */
[----:B------:R-:W-:Y:S01]  /*20490*/  IMAD.X R97, RZ, RZ, R109, P1 ;  /* 0x000000ffff617224 */ /* 0x000fe200008e066d */
[----:B------:R-:W-:Y:S01]  /*204a0*/  IADD3 R126, P3, R108, 0xc060, RZ ;  /* 0x0000c0606c7e7810 */ /* 0x000fe20007f7e0ff */
[----:B------:R-:W4:Y:S04]  /*204b0*/  LDL.128 R72, [R1+0x350] ;  /* 0x0003500001487983 */ /* 0x000f280000100c00 */
[----:B0-----:R-:W4:Y:S01]  /*204c0*/  LDL.128 R52, [R1+0x300] ;  /* 0x0003000001347983 */ /* 0x001f220000100c00 */
[----:B------:R-:W-:-:S03]  /*204d0*/  MOV R130, R106 ;  /* 0x0000006a00827202 */ /* 0x000fc60000000f00 */
[----:B------:R-:W4:Y:S01]  /*204e0*/  LDL.128 R76, [R1+0x360] ;  /* 0x00036000014c7983 */ /* 0x000f220000100c00 */
[----:B------:R-:W-:-:S03]  /*204f0*/  MOV R129, R104 ;  /* 0x0000006800817202 */ /* 0x000fc60000000f00 */
[----:B-1----:R-:W4:Y:S01]  /*20500*/  LDL.128 R56, [R1+0x310] ;  /* 0x0003100001387983 */ /* 0x002f220000100c00 */
[----:B------:R-:W-:-:S03]  /*20510*/  MOV R131, R98 ;  /* 0x0000006200837202 */ /* 0x000fc60000000f00 */
[----:B------:R0:W-:Y:S01]  /*20520*/  STSM.16.M88.4 [R110], R92 ;  /* 0x0000005c6e007844 */ /* 0x0001e20000000200 */
[----:B------:R-:W-:Y:S01]  /*20530*/  MOV R128, R96 ;  /* 0x0000006000807202 */ /* 0x000fe20000000f00 */
[----:B------:R-:W-:Y:S02]  /*20540*/  IMAD.X R127, RZ, RZ, R109, P3 ;  /* 0x000000ffff7f7224 */ /* 0x000fe400018e066d */
[----:B------:R-:W4:Y:S04]  /*20550*/  LDL.128 R80, [R1+0x370] ;  /* 0x0003700001507983 */ /* 0x000f280000100c00 */
[----:B------:R-:W4:Y:S04]  /*20560*/  LDL.128 R104, [R1+0x3c0] ;  /* 0x0003c00001687983 */ /* 0x000f280000100c00 */
[----:B------:R-:W4:Y:S04]  /*20570*/  LDL.128 R96, [R1+0x3b0] ;  /* 0x0003b00001607983 */ /* 0x000f280000100c00 */
[----:B0-----:R-:W4:Y:S04]  /*20580*/  LDL.128 R92, [R1+0x3a0] ;  /* 0x0003a000015c7983 */ /* 0x001f280000100c00 */
[----:B------:R-:W4:Y:S01]  /*20590*/  LDL.128 R108, [R1+0x3d0] ;  /* 0x0003d000016c7983 */ /* 0x000f220000100c00 */
[----:B------:R-:W-:-:S02]  /*205a0*/  ISETP.NE.U32.AND P0, PT, RZ, UR6, PT ;  /* 0x00000006ff007c0c */ /* 0x000fc4000bf05070 */
[----:B------:R-:W-:Y:S02]  /*205b0*/  F2FP.F16.F32.PACK_AB R120, R121, R120 ;  /* 0x000000787978723e */ /* 0x000fe400000000ff */
[----:B------:R-:W-:Y:S02]  /*205c0*/  F2FP.F16.F32.PACK_AB R121, R123, R122 ;  /* 0x0000007a7b79723e */ /* 0x000fe400000000ff */
[----:B------:R-:W-:Y:S02]  /*205d0*/  LOP3.LUT R133, R126, 0x380, RZ, 0xc0, !PT ;  /* 0x000003807e857812 */ /* 0x000fe400078ec0ff */
[----:B------:R-:W-:Y:S02]  /*205e0*/  ISETP.NE.AND.EX P0, PT, RZ, UR7, PT, P0 ;  /* 0x00000007ff007c0c */ /* 0x000fe4000bf05300 */
[----:B------:R-:W-:Y:S02]  /*205f0*/  F2FP.F16.F32.PACK_AB R44, R45, R44 ;  /* 0x0000002c2d2c723e */ /* 0x000fe400000000ff */
[----:B------:R-:W-:-:S02]  /*20600*/  F2FP.F16.F32.PACK_AB R45, R47, R46 ;  /* 0x0000002e2f2d723e */ /* 0x000fc400000000ff */
[----:B------:R-:W-:Y:S02]  /*20610*/  SHF.R.U64 R133, R133, 0x3, RZ ;  /* 0x0000000385857819 */ /* 0x000fe400000012ff */
        /* <DEDUP_REMOVED lines=9> */
[----:B------:R-:W-:Y:S02]  /*206b0*/  LOP3.LUT R126, R133, R126, RZ, 0x3c, !PT ;  /* 0x0000007e857e7212 */ /* 0x000fe400078e3cff */
[----:B------:R-:W-:-:S02]  /*206c0*/  F2FP.F16.F32.PACK_AB R85, R87, R86 ;  /* 0x000000565755723e */ /* 0x000fc400000000ff */
[----:B------:R-:W-:Y:S02]  /*206d0*/  F2FP.F16.F32.PACK_AB R86, R89, R88 ;  /* 0x000000585956723e */ /* 0x000fe400000000ff */
[----:B------:R-:W-:Y:S02]  /*206e0*/  F2FP.F16.F32.PACK_AB R87, R91, R90 ;  /* 0x0000005a5b57723e */ /* 0x000fe400000000ff */
[----:B------:R-:W-:Y:S02]  /*206f0*/  F2FP.F16.F32.PACK_AB R112, R113, R112 ;  /* 0x000000707170723e */ /* 0x000fe400000000ff */
[----:B------:R-:W-:Y:S02]  /*20700*/  F2FP.F16.F32.PACK_AB R113, R115, R114 ;  /* 0x000000727371723e */ /* 0x000fe400000000ff */
[----:B------:R-:W-:Y:S02]  /*20710*/  MOV R126, R126 ;  /* 0x0000007e007e7202 */ /* 0x000fe40000000f00 */
[----:B------:R-:W-:-:S02]  /*20720*/  F2FP.F16.F32.PACK_AB R114, R117, R116 ;  /* 0x000000747572723e */ /* 0x000fc400000000ff */
[----:B------:R-:W-:Y:S02]  /*20730*/  F2FP.F16.F32.PACK_AB R115, R119, R118 ;  /* 0x000000767773723e */ /* 0x000fe400000000ff */
[----:B------:R-:W-:-:S04]  /*20740*/  ISETP.NE.U32.AND P1, PT, RZ, UR4, PT ;  /* 0x00000004ff007c0c */ /* 0x000fc8000bf25070 */
[----:B------:R-:W-:Y:S01]  /*20750*/  ISETP.NE.AND.EX P1, PT, RZ, UR5, PT, P1 ;  /* 0x00000005ff007c0c */ /* 0x000fe2000bf25310 */
[----:B------:R-:W-:Y:S01]  /*20760*/  ULDC UR6, c[0x0][0xa88] ;  /* 0x0002a20000067ab9 */ /* 0x000fe20000000800 */
[----:B--2---:R-:W-:Y:S02]  /*20770*/  F2FP.F16.F32.PACK_AB R122, R5, R4 ;  /* 0x00000004057a723e */ /* 0x004fe400000000ff */
[----:B------:R-:W-:Y:S01]  /*20780*/  F2FP.F16.F32.PACK_AB R123, R7, R6 ;  /* 0x00000006077b723e */ /* 0x000fe200000000ff */
[----:B------:R-:W0:Y:S01]  /*20790*/  LDC.64 R4, c[0x0][0xc00] ;  /* 0x00030000ff047b82 */ /* 0x000e220000000a00 */
[----:B---3--:R-:W-:Y:S02]  /*207a0*/  F2FP.F16.F32.PACK_AB R8, R9, R8 ;  /* 0x000000080908723e */ /* 0x008fe400000000ff */
[----:B------:R-:W-:Y:S01]  /*207b0*/  F2FP.F16.F32.PACK_AB R9, R11, R10 ;  /* 0x0000000a0b09723e */ /* 0x000fe200000000ff */
[----:B------:R-:W-:Y:S04]  /*207c0*/  STSM.16.M88.4 [R25], R120 ;  /* 0x0000007819007844 */ /* 0x000fe80000000200 */
[----:B------:R-:W1:Y:S01]  /*207d0*/  @P0 LDC.64 R6, c[0x0][0xc08] ;  /* 0x00030200ff060b82 */ /* 0x000e620000000a00 */
[----:B----4-:R-:W-:-:S02]  /*207e0*/  F2FP.F16.F32.PACK_AB R28, R29, R28 ;  /* 0x0000001c1d1c723e */ /* 0x010fc400000000ff */
        /* <DEDUP_REMOVED lines=9> */
[----:B------:R2:W-:Y:S04]  /*20880*/  STSM.16.M88.4 [R26], R8 ;  /* 0x000000081a007844 */ /* 0x0005e80000000200 */
[----:B------:R-:W-:Y:S04]  /*20890*/  STSM.16.M88.4 [R100], R28 ;  /* 0x0000001c64007844 */ /* 0x000fe80000000200 */
[----:B------:R-:W-:Y:S01]  /*208a0*/  STSM.16.M88.4 [R124], R36 ;  /* 0x000000247c007844 */ /* 0x000fe20000000200 */
        /* <DEDUP_REMOVED lines=13> */
[----:B------:R-:W-:Y:S01]  /*20980*/  F2FP.F16.F32.PACK_AB R105, R107, R106 ;  /* 0x0000006a6b69723e */ /* 0x000fe200000000ff */
[----:B------:R3:W-:Y:S01]  /*20990*/  STSM.16.M88.4 [R3], R60 ;  /* 0x0000003c03007844 */ /* 0x0007e20000000200 */
[----:B------:R-:W-:-:S02]  /*209a0*/  F2FP.F16.F32.PACK_AB R92, R93, R92 ;  /* 0x0000005c5d5c723e */ /* 0x000fc400000000ff */
[----:B------:R-:W-:Y:S02]  /*209b0*/  F2FP.F16.F32.PACK_AB R93, R95, R94 ;  /* 0x0000005e5f5d723e */ /* 0x000fe400000000ff */
[----:B------:R-:W-:Y:S02]  /*209c0*/  F2FP.F16.F32.PACK_AB R94, R97, R96 ;  /* 0x00000060615e723e */ /* 0x000fe400000000ff */
[----:B------:R-:W-:Y:S01]  /*209d0*/  F2FP.F16.F32.PACK_AB R95, R99, R98 ;  /* 0x00000062635f723e */ /* 0x000fe200000000ff */
[----:B------:R4:W-:Y:S01]  /*209e0*/  STSM.16.M88.4 [R24], R68 ;  /* 0x0000004418007844 */ /* 0x0009e20000000200 */
[----:B------:R-:W-:Y:S02]  /*209f0*/  F2FP.F16.F32.PACK_AB R106, R109, R108 ;  /* 0x0000006c6d6a723e */ /* 0x000fe400000000ff */
[----:B------:R-:W-:Y:S01]  /*20a00*/  F2FP.F16.F32.PACK_AB R107, R111, R110 ;  /* 0x0000006e6f6b723e */ /* 0x000fe200000000ff */
[----:B------:R4:W-:Y:S01]  /*20a10*/  STSM.16.M88.4 [R130], R76 ;  /* 0x0000004c82007844 */ /* 0x0009e20000000200 */
[----:B--2---:R-:W-:Y:S01]  /*20a20*/  IMAD.MOV.U32 R8, RZ, RZ, RZ ;  /* 0x000000ffff087224 */ /* 0x004fe200078e00ff */
[----:B---3--:R-:W2:Y:S02]  /*20a30*/  LDC R3, c[0x0][0xbe8] ;  /* 0x0002fa00ff037b82 */ /* 0x008ea40000000800 */
[----:B------:R4:W-:Y:S04]  /*20a40*/  STSM.16.M88.4 [R131], R84 ;  /* 0x0000005483007844 */ /* 0x0009e80000000200 */
[----:B------:R4:W-:Y:S04]  /*20a50*/  STSM.16.M88.4 [R128], R92 ;  /* 0x0000005c80007844 */ /* 0x0009e80000000200 */
[----:B------:R4:W-:Y:S04]  /*20a60*/  STSM.16.M88.4 [R129], R104 ;  /* 0x0000006881007844 */ /* 0x0009e80000000200 */
[----:B------:R4:W-:Y:S01]  /*20a70*/  STSM.16.M88.4 [R126], R112 ;  /* 0x000000707e007844 */ /* 0x0009e20000000200 */
[----:B------:R-:W-:-:S02]  /*20a80*/  IMAD.U32 R0, RZ, RZ, UR6 ;  /* 0x00000006ff007e24 */ /* 0x000fc4000f8e00ff */
[C---:B0-----:R-:W-:Y:S01]  /*20a90*/  IMAD.WIDE R4, R208.reuse, 0x4, R4 ;  /* 0x00000004d0047825 */ /* 0x041fe200078e0204 */
[----:B------:R-:W-:Y:S03]  /*20aa0*/  BAR.SYNC.DEFER_BLOCKING 0x1, 0x100 ;  /* 0x0044000000007b1d */ /* 0x000fe60000010000 */
[----:B-1----:R-:W-:-:S03]  /*20ab0*/  @P0 IMAD.WIDE R6, R208, 0x4, R6 ;  /* 0x00000004d0060825 */ /* 0x002fc600078e0206 */
[----:B------:R4:W5:Y:S04]  /*20ac0*/  @P1 LDG.E R8, desc[UR42][R4.64] ;  /* 0x0000002a04081981 */ /* 0x000968000c1e1900 */
[----:B------:R4:W5:Y:S01]  /*20ad0*/  @P0 LDG.E R0, desc[UR42][R6.64] ;  /* 0x0000002a06000981 */ /* 0x000962000c1e1900 */
[----:B------:R-:W-:Y:S05]  /*20ae0*/  @P0 BRA `(.L_x_12075) ;  /* 0x0000000000100947 */ /* 0x000fea0003800000 */
[----:B------:R-:W-:Y:S05]  /*20af0*/  @!P1 BRA `(.L_x_12075) ;  /* 0x00000000000c9947 */ /* 0x000fea0003800000 */
[----:B----4-:R-:W3:Y:S04]  /*20b00*/  LDG.E R7, desc[UR42][R4.64] ;  /* 0x0000002a04077981 */ /* 0x010ee8000c1e1900 */
[----:B-----5:R-:W3:Y:S02]  /*20b10*/  LDG.E R0, desc[UR42][R4.64+0x4] ;  /* 0x0000042a04007981 */ /* 0x020ee4000c1e1900 */
[----:B---3--:R-:W-:-:S07]  /*20b20*/  IMAD.IADD R0, R0, 0x1, -R7 ;  /* 0x0000000100007824 */ /* 0x008fce00078e0a07 */
.L_x_12075:
[----:B----4-:R-:W3:Y:S04]  /*20b30*/  LDL R4, [R1+0x428] ;  /* 0x0004280001047983 */ /* 0x010ee80000100800 */
[----:B------:R-:W4:Y:S01]  /*20b40*/  LDL R28, [R1+0x434] ;  /* 0x00043400011c7983 */ /* 0x000f220000100800 */
[----:B--2--5:R-:W-:Y:S02]  /*20b50*/  IMAD R0, R0, R3, RZ ;  /* 0x0000000300007224 */ /* 0x024fe400078e02ff */
[----:B------:R-:W-:Y:S01]  /*20b60*/  IMAD.IADD R37, R196, 0x1, R203 ;  /* 0x00000001c4257824 */ /* 0x000fe200078e02cb */
[----:B------:R-:W-:Y:S01]  /*20b70*/  ISETP.GT.AND P3, PT, R204, 0x1, PT ;  /* 0x00000001cc00780c */ /* 0x000fe20003f64270 */
[----:B------:R-:W-:Y:S01]  /*20b80*/  IMAD.MOV.U32 R9, RZ, RZ, 0x9b8 ;  /* 0x000009b8ff097424 */ /* 0x000fe200078e00ff */
[----:B------:R-:W-:Y:S01]  /*20b90*/  ISETP.NE.AND P2, PT, R3, 0x1, PT ;  /* 0x000000010300780c */ /* 0x000fe20003f45270 */
[----:B------:R-:W0:Y:S03]  /*20ba0*/  LDC.64 R24, c[0x0][0xba8] ;  /* 0x0002ea00ff187b82 */ /* 0x000e260000000a00 */
[----:B------:R-:W-:-:S05]  /*20bb0*/  SEL R9, R9, 0x978, P3 ;  /* 0x0000097809097807 */ /* 0x000fca0001800000 */
[----:B------:R-:W1:Y:S08]  /*20bc0*/  LDC.64 R6, c[0x0][R9+0x220] ;  /* 0x0000880009067b82 */ /* 0x000e700000000a00 */
[----:B------:R2:W2:Y:S08]  /*20bd0*/  LDC.64 R12, c[0x0][R9+0x218] ;  /* 0x00008600090c7b82 */ /* 0x0004b00000000a00 */
[----:B------:R2:W2:Y:S01]  /*20be0*/  LDC.64 R10, c[0x0][R9+0x210] ;  /* 0x00008400090a7b82 */ /* 0x0004a20000000a00 */
[----:B------:R-:W-:-:S07]  /*20bf0*/  ISETP.NE.U32.AND P1, PT, RZ, UR4, PT ;  /* 0x00000004ff007c0c */ /* 0x000fce000bf25070 */
[----:B------:R-:W2:Y:S01]  /*20c00*/  @P2 LDC R14, c[0x0][0xbec] ;  /* 0x0002fb00ff0e2b82 */ /* 0x000ea20000000800 */
[----:B------:R-:W-:-:S07]  /*20c10*/  ISETP.NE.AND.EX P1, PT, RZ, UR5, PT, P1 ;  /* 0x00000005ff007c0c */ /* 0x000fce000bf25310 */
[----:B------:R-:W2:Y:S01]  /*20c20*/  @P2 LDC R39, c[0x0][0xbf0] ;  /* 0x0002fc00ff272b82 */ /* 0x000ea20000000800 */
[----:B------:R-:W-:Y:S02]  /*20c30*/  SHF.R.S32.HI R26, RZ, 0x1f, R208 ;  /* 0x0000001fff1a7819 */ /* 0x000fe400000114d0 */
[----:B------:R-:W-:Y:S02]  /*20c40*/  SEL R15, R208, RZ, !P1 ;  /* 0x000000ffd00f7207 */ /* 0x000fe40004800000 */
[----:B---3--:R-:W-:-:S03]  /*20c50*/  LOP3.LUT P0, RZ, R4, 0x3, RZ, 0xc0, !PT ;  /* 0x0000000304ff7812 */ /* 0x008fc6000780c0ff */
[----:B0-----:R-:W0:Y:S01]  /*20c60*/  @!P3 LDC R24, c[0x0][0xb50] ;  /* 0x0002d400ff18bb82 */ /* 0x001e220000000800 */
[----:B------:R-:W-:Y:S01]  /*20c70*/  ISETP.GE.OR P4, PT, R37, R0, P0 ;  /* 0x000000002500720c */ /* 0x000fe20000786670 */
[----:B----4-:R-:W-:-:S06]  /*20c80*/  IMAD.IADD R41, R28, 0x1, R203 ;  /* 0x000000011c297824 */ /* 0x010fcc00078e02cb */
[----:B------:R-:W3:Y:S06]  /*20c90*/  @!P3 LDC R25, c[0x0][0xb54] ;  /* 0x0002d500ff19bb82 */ /* 0x000eec0000000800 */
[----:B------:R-:W4:Y:S02]  /*20ca0*/  @!P4 LDL R31, [R1+0x1e0] ;  /* 0x0001e000011fc983 */ /* 0x000f240000100800 */
[----:B------:R2:W0:Y:S01]  /*20cb0*/  LDC.64 R4, c[0x0][R9+0x228] ;  /* 0x00008a0009047b82 */ /* 0x0004220000000a00 */
[----:B------:R-:W-:Y:S01]  /*20cc0*/  SEL R29, R26, RZ, !P1 ;  /* 0x000000ff1a1d7207 */ /* 0x000fe20004800000 */
[----:B-1----:R-:W-:-:S02]  /*20cd0*/  IMAD R7, R7, R15, RZ ;  /* 0x0000000f07077224 */ /* 0x002fc400078e02ff */
[----:B--2---:R-:W-:-:S04]  /*20ce0*/  @P2 IMAD.HI.U32 R14, R41, R14, RZ ;  /* 0x0000000e290e2227 */ /* 0x004fc800078e00ff */
[C---:B------:R-:W-:Y:S01]  /*20cf0*/  IMAD R35, R6.reuse, R29, R7 ;  /* 0x0000001d06237224 */ /* 0x040fe200078e0207 */
[----:B------:R-:W-:Y:S01]  /*20d00*/  SEL R29, R209, RZ, P3 ;  /* 0x000000ffd11d7207 */ /* 0x000fe20001800000 */
[----:B------:R-:W-:Y:S01]  /*20d10*/  IMAD.WIDE.U32 R6, R6, R15, RZ ;  /* 0x0000000f06067225 */ /* 0x000fe200078e00ff */
[----:B------:R-:W-:-:S03]  /*20d20*/  SHF.R.S32.HI R9, RZ, 0x1f, R8 ;  /* 0x0000001fff097819 */ /* 0x000fc60000011408 */
[-C--:B------:R-:W-:Y:S02]  /*20d30*/  IMAD R33, R13, R156.reuse, RZ ;  /* 0x0000009c0d217224 */ /* 0x080fe400078e02ff */
[----:B------:R-:W-:-:S04]  /*20d40*/  IMAD.WIDE.U32 R12, R12, R156, RZ ;  /* 0x0000009c0c0c7225 */ /* 0x000fc800078e00ff */
[----:B------:R-:W-:Y:S01]  /*20d50*/  IMAD.IADD R35, R7, 0x1, R35 ;  /* 0x0000000107237824 */ /* 0x000fe200078e0223 */
[----:B------:R-:W-:Y:S01]  /*20d60*/  IADD3 R6, P1, P5, R6, R12, R8 ;  /* 0x0000000c06067210 */ /* 0x000fe20007d3e008 */
[----:B------:R-:W-:Y:S01]  /*20d70*/  IMAD.MOV.U32 R7, RZ, RZ, R41 ;  /* 0x000000ffff077224 */ /* 0x000fe200078e0029 */
[----:B------:R-:W-:Y:S01]  /*20d80*/  @P2 SHF.R.U32.HI R7, RZ, R39, R14 ;  /* 0x00000027ff072219 */ /* 0x000fe2000001160e */
[----:B------:R-:W-:-:S04]  /*20d90*/  IMAD.IADD R26, R13, 0x1, R33 ;  /* 0x000000010d1a7824 */ /* 0x000fc800078e0221 */
[----:B------:R-:W-:Y:S01]  /*20da0*/  IMAD.MOV R14, RZ, RZ, -R7 ;  /* 0x000000ffff0e7224 */ /* 0x000fe200078e0a07 */
[----:B------:R-:W-:Y:S01]  /*20db0*/  IADD3.X R12, R35, R26, R9, P1, P5 ;  /* 0x0000001a230c7210 */ /* 0x000fe20000fea409 */
[-C--:B0-----:R-:W-:Y:S02]  /*20dc0*/  IMAD R13, R5, R29.reuse, RZ ;  /* 0x0000001d050d7224 */ /* 0x081fe400078e02ff */
[----:B------:R-:W-:-:S04]  /*20dd0*/  IMAD.WIDE.U32 R4, R4, R29, RZ ;  /* 0x0000001d04047225 */ /* 0x000fc800078e00ff */
[----:B------:R-:W-:Y:S01]  /*20de0*/  IMAD.IADD R13, R5, 0x1, R13 ;  /* 0x00000001050d7824 */ /* 0x000fe200078e020d */
        /* <DEDUP_REMOVED lines=8> */
[C---:B------:R-:W-:Y:S01]  /*20e70*/  LEA R24, P1, R4.reuse, R24, 0x2 ;  /* 0x0000001804187211 */ /* 0x040fe200078210ff */
[----:B------:R-:W-:Y:S02]  /*20e80*/  VIADD R7, R37, 0x8 ;  /* 0x0000000825077836 */ /* 0x000fe40000000000 */
[----:B------:R-:W-:Y:S02]  /*20e90*/  IMAD.IADD R5, R5, 0x1, R13 ;  /* 0x0000000105057824 */ /* 0x000fe400078e020d */
[----:B------:R-:W-:Y:S01]  /*20ea0*/  SHFL.IDX PT, R10, R24, RZ, 0x1c1f ;  /* 0x001c1fff180a7589 */ /* 0x000fe200000e0000 */
[----:B------:R-:W-:Y:S02]  /*20eb0*/  ISETP.GE.OR P0, PT, R7, R0, P0 ;  /* 0x000000000700720c */ /* 0x000fe40000706670 */
[----:B---3--:R-:W-:-:S05]  /*20ec0*/  LEA.HI.X R25, R4, R25, R5, 0x2, P1 ;  /* 0x0000001904197211 */ /* 0x008fca00008f1405 */
[----:B------:R-:W4:Y:S04]  /*20ed0*/  SHFL.IDX PT, R11, R25, RZ, 0x1c1f ;  /* 0x001c1fff190b7589 */ /* 0x000f2800000e0000 */
[----:B----4-:R-:W-:Y:S04]  /*20ee0*/  @!P4 ST.E desc[UR42][R10.64], R31 ;  /* 0x0000001f0a00c985 */ /* 0x010fe8000c10192a */
[----:B------:R-:W2:Y:S04]  /*20ef0*/  @!P0 LDL R13, [R1+0x1e4] ;  /* 0x0001e400010d8983 */ /* 0x000ea80000100800 */
[----:B------:R-:W-:Y:S04]  /*20f00*/  SHFL.IDX PT, R4, R24, 0x1, 0x1c1f ;  /* 0x003c1f0018047f89 */ /* 0x000fe800000e0000 */
[----:B------:R-:W2:Y:S04]  /*20f10*/  SHFL.IDX PT, R5, R25, 0x1, 0x1c1f ;  /* 0x003c1f0019057f89 */ /* 0x000ea800000e0000 */
[----:B--2---:R0:W-:Y:S01]  /*20f20*/  @!P0 ST.E desc[UR42][R4.64], R13 ;  /* 0x0000000d04008985 */ /* 0x0041e2000c10192a */
[----:B------:R-:W-:Y:S05]  /*20f30*/  @P3 BRA `(.L_x_12076) ;  /* 0x0000001000383947 */ /* 0x000fea0003800000 */
[----:B------:R-:W1:Y:S01]  /*20f40*/  S2R R28, SR_TID.X ;  /* 0x00000000001c7919 */ /* 0x000e620000002100 */
[----:B0-----:R-:W0:Y:S01]  /*20f50*/  @P2 LDC R13, c[0x0][0xbec] ;  /* 0x0002fb00ff0d2b82 */ /* 0x001e220000000800 */
[----:B------:R-:W-:Y:S01]  /*20f60*/  ULDC.64 UR4, c[0x0][0xaa0] ;  /* 0x0002a80000047ab9 */ /* 0x000fe20000000a00 */
[C---:B-1----:R-:W-:Y:S02]  /*20f70*/  VIADD R88, R28.reuse, 0xffffff80 ;  /* 0xffffff801c587836 */ /* 0x042fe40000000000 */
[----:B------:R-:W-:-:S03]  /*20f80*/  VIADD R89, R28, 0xffffff80 ;  /* 0xffffff801c597836 */ /* 0x000fc60000000000 */
        /* <DEDUP_REMOVED lines=8> */
[----:B------:R-:W-:Y:S02]  /*21010*/  IADD3 R41, P4, R20, 0x4000, RZ ;  /* 0x0000400014297810 */ /* 0x000fe40007f9e0ff */
[----:B------:R-:W-:Y:S02]  /*21020*/  LOP3.LUT R28, R29, 0x380, RZ, 0xc0, !PT ;  /* 0x000003801d1c7812 */ /* 0x000fe400078ec0ff */
[----:B------:R-:W-:-:S02]  /*21030*/  LOP3.LUT R32, R33, 0x380, RZ, 0xc0, !PT ;  /* 0x0000038021207812 */ /* 0x000fc400078ec0ff */
[----:B------:R-:W-:Y:S02]  /*21040*/  LOP3.LUT R36, R37, 0x380, RZ, 0xc0, !PT ;  /* 0x0000038025247812 */ /* 0x000fe400078ec0ff */
[----:B------:R-:W-:Y:S02]  /*21050*/  LOP3.LUT R40, R41, 0x380, RZ, 0xc0, !PT ;  /* 0x0000038029287812 */ /* 0x000fe400078ec0ff */
[----:B------:R-:W-:Y:S02]  /*21060*/  SHF.R.U64 R28, R28, 0x3, RZ ;  /* 0x000000031c1c7819 */ /* 0x000fe400000012ff */
[----:B------:R-:W-:Y:S02]  /*21070*/  SHF.R.U64 R32, R32, 0x3, RZ ;  /* 0x0000000320207819 */ /* 0x000fe400000012ff */
[----:B------:R-:W-:Y:S02]  /*21080*/  IADD3 R45, P5, R20, 0x5000, RZ ;  /* 0x00005000142d7810 */ /* 0x000fe40007fbe0ff */
[----:B------:R-:W-:-:S02]  /*21090*/  SHF.R.U64 R36, R36, 0x3, RZ ;  /* 0x0000000324247819 */ /* 0x000fc400000012ff */
[----:B------:R-:W-:Y:S02]  /*210a0*/  SHF.R.U64 R40, R40, 0x3, RZ ;  /* 0x0000000328287819 */ /* 0x000fe400000012ff */
[----:B------:R-:W-:Y:S01]  /*210b0*/  LOP3.LUT R28, R28, R29, RZ, 0x3c, !PT ;  /* 0x0000001d1c1c7212 */ /* 0x000fe200078e3cff */
[--C-:B------:R-:W-:Y:S01]  /*210c0*/  IMAD.X R29, RZ, RZ, R21.reuse, P0 ;  /* 0x000000ffff1d7224 */ /* 0x100fe200000e0615 */
[----:B------:R-:W-:Y:S01]  /*210d0*/  LOP3.LUT R32, R32, R33, RZ, 0x3c, !PT ;  /* 0x0000002120207212 */ /* 0x000fe200078e3cff */
[--C-:B------:R-:W-:Y:S01]  /*210e0*/  IMAD.X R33, RZ, RZ, R21.reuse, P1 ;  /* 0x000000ffff217224 */ /* 0x100fe200008e0615 */
[----:B------:R-:W-:Y:S02]  /*210f0*/  LOP3.LUT R44, R45, 0x380, RZ, 0xc0, !PT ;  /* 0x000003802d2c7812 */ /* 0x000fe400078ec0ff */
[----:B------:R-:W-:Y:S01]  /*21100*/  LOP3.LUT R36, R36, R37, RZ, 0x3c, !PT ;  /* 0x0000002524247212 */ /* 0x000fe200078e3cff */
[--C-:B------:R-:W-:Y:S01]  /*21110*/  IMAD.X R37, RZ, RZ, R21.reuse, P3 ;  /* 0x000000ffff257224 */ /* 0x100fe200018e0615 */
[----:B------:R-:W-:Y:S01]  /*21120*/  LOP3.LUT R40, R40, R41, RZ, 0x3c, !PT ;  /* 0x0000002928287212 */ /* 0x000fe200078e3cff */
[----:B------:R-:W-:Y:S01]  /*21130*/  IMAD.X R41, RZ, RZ, R21, P4 ;  /* 0x000000ffff297224 */ /* 0x000fe200020e0615 */
[C---:B------:R-:W-:Y:S01]  /*21140*/  IADD3 R49, P0, R20.reuse, 0x6000, RZ ;  /* 0x0000600014317810 */ /* 0x040fe20007f1e0ff */
[----:B------:R-:W-:Y:S01]  /*21150*/  IMAD R9, R9, UR4, RZ ;  /* 0x0000000409097c24 */ /* 0x000fe2000f8e02ff */
[C---:B------:R-:W-:Y:S01]  /*21160*/  IADD3 R53, P1, R20.reuse, 0x7000, RZ ;  /* 0x0000700014357810 */ /* 0x040fe20007f3e0ff */
[----:B------:R-:W-:Y:S01]  /*21170*/  IMAD R10, R205, 0x20, R88 ;  /* 0x00000020cd0a7824 */ /* 0x000fe200078e0258 */
[C---:B------:R-:W-:Y:S01]  /*21180*/  IADD3 R57, P3, R20.reuse, 0x8000, RZ ;  /* 0x0000800014397810 */ /* 0x040fe20007f7e0ff */
[----:B------:R-:W5:Y:S01]  /*21190*/  LD.E.128 R28, desc[UR42][R28.64] ;  /* 0x0000002a1c1c7980 */ /* 0x000f62000c101d00 */
[----:B------:R-:W-:-:S02]  /*211a0*/  IADD3 R61, P4, R20, 0x9000, RZ ;  /* 0x00009000143d7810 */ /* 0x000fc40007f9e0ff */
[----:B------:R-:W-:Y:S01]  /*211b0*/  SHF.R.U64 R44, R44, 0x3, RZ ;  /* 0x000000032c2c7819 */ /* 0x000fe200000012ff */
[----:B------:R-:W5:Y:S01]  /*211c0*/  LD.E.128 R32, desc[UR42][R32.64] ;  /* 0x0000002a20207980 */ /* 0x000f62000c101d00 */
[----:B------:R-:W-:Y:S02]  /*211d0*/  LOP3.LUT R48, R49, 0x380, RZ, 0xc0, !PT ;  /* 0x0000038031307812 */ /* 0x000fe400078ec0ff */
[----:B------:R-:W-:Y:S01]  /*211e0*/  LOP3.LUT R52, R53, 0x380, RZ, 0xc0, !PT ;  /* 0x0000038035347812 */ /* 0x000fe200078ec0ff */
[----:B------:R-:W5:Y:S01]  /*211f0*/  LD.E.128 R36, desc[UR42][R36.64] ;  /* 0x0000002a24247980 */ /* 0x000f62000c101d00 */
[----:B------:R-:W-:Y:S02]  /*21200*/  LOP3.LUT R56, R57, 0x380, RZ, 0xc0, !PT ;  /* 0x0000038039387812 */ /* 0x000fe400078ec0ff */
[----:B------:R-:W-:Y:S01]  /*21210*/  LOP3.LUT R60, R61, 0x380, RZ, 0xc0, !PT ;  /* 0x000003803d3c7812 */ /* 0x000fe200078ec0ff */
[----:B------:R-:W5:Y:S01]  /*21220*/  LD.E.128 R40, desc[UR42][R40.64] ;  /* 0x0000002a28287980 */ /* 0x000f62000c101d00 */
[----:B------:R-:W-:Y:S01]  /*21230*/  LOP3.LUT R44, R44, R45, RZ, 0x3c, !PT ;  /* 0x0000002d2c2c7212 */ /* 0x000fe200078e3cff */
[----:B------:R-:W-:Y:S01]  /*21240*/  IMAD.X R45, RZ, RZ, R21, P5 ;  /* 0x000000ffff2d7224 */ /* 0x000fe200028e0615 */
[----:B------:R-:W-:-:S02]  /*21250*/  SHF.R.U64 R48, R48, 0x3, RZ ;  /* 0x0000000330307819 */ /* 0x000fc400000012ff */
[----:B------:R-:W-:Y:S02]  /*21260*/  IADD3 R65, P5, R20, 0xa000, RZ ;  /* 0x0000a00014417810 */ /* 0x000fe40007fbe0ff */
[----:B------:R-:W-:Y:S02]  /*21270*/  SHF.R.U64 R52, R52, 0x3, RZ ;  /* 0x0000000334347819 */ /* 0x000fe400000012ff */
[----:B------:R-:W-:Y:S01]  /*21280*/  LOP3.LUT R5, R20, 0x380, RZ, 0xc0, !PT ;  /* 0x0000038014057812 */ /* 0x000fe200078ec0ff */
[----:B------:R-:W-:Y:S01]  /*21290*/  IMAD R11, R8, UR5, R9 ;  /* 0x00000005080b7c24 */ /* 0x000fe2000f8e0209 */
[----:B------:R-:W-:Y:S01]  /*212a0*/  SHF.R.U64 R56, R56, 0x3, RZ ;  /* 0x0000000338387819 */ /* 0x000fe200000012ff */
[----:B------:R-:W5:Y:S01]  /*212b0*/  LD.E.128 R44, desc[UR42][R44.64] ;  /* 0x0000002a2c2c7980 */ /* 0x000f62000c101d00 */
[----:B------:R-:W-:Y:S02]  /*212c0*/  SHF.R.U64 R60, R60, 0x3, RZ ;  /* 0x000000033c3c7819 */ /* 0x000fe400000012ff */
[----:B------:R-:W-:Y:S01]  /*212d0*/  LOP3.LUT R48, R48, R49, RZ, 0x3c, !PT ;  /* 0x0000003130307212 */ /* 0x000fe200078e3cff */
[----:B------:R-:W-:Y:S01]  /*212e0*/  IMAD.X R49, RZ, RZ, R21, P0 ;  /* 0x000000ffff317224 */ /* 0x000fe200000e0615 */
[----:B------:R-:W-:-:S02]  /*212f0*/  LOP3.LUT R64, R65, 0x380, RZ, 0xc0, !PT ;  /* 0x0000038041407812 */ /* 0x000fc400078ec0ff */
[----:B------:R-:W-:Y:S01]  /*21300*/  LOP3.LUT R52, R52, R53, RZ, 0x3c, !PT ;  /* 0x0000003534347212 */ /* 0x000fe200078e3cff */
[--C-:B------:R-:W-:Y:S01]  /*21310*/  IMAD.X R53, RZ, RZ, R21.reuse, P1 ;  /* 0x000000ffff357224 */ /* 0x100fe200008e0615 */
[----:B------:R-:W-:Y:S01]  /*21320*/  LOP3.LUT R56, R56, R57, RZ, 0x3c, !PT ;  /* 0x0000003938387212 */ /* 0x000fe200078e3cff */
[--C-:B------:R-:W-:Y:S01]  /*21330*/  IMAD.X R57, RZ, RZ, R21.reuse, P3 ;  /* 0x000000ffff397224 */ /* 0x100fe200018e0615 */
[----:B------:R-:W-:Y:S01]  /*21340*/  LOP3.LUT R60, R60, R61, RZ, 0x3c, !PT ;  /* 0x0000003d3c3c7212 */ /* 0x000fe200078e3cff */
[----:B------:R-:W-:Y:S01]  /*21350*/  IMAD.X R61, RZ, RZ, R21, P4 ;  /* 0x000000ffff3d7224 */ /* 0x000fe200020e0615 */
[----:B------:R-:W-:Y:S02]  /*21360*/  IADD3 R69, P0, R20, 0xb000, RZ ;  /* 0x0000b00014457810 */ /* 0x000fe40007f1e0ff */
[----:B------:R-:W-:Y:S01]  /*21370*/  SHF.R.U64 R5, R5, 0x3, RZ ;  /* 0x0000000305057819 */ /* 0x000fe200000012ff */
[----:B------:R-:W-:Y:S01]  /*21380*/  IMAD.WIDE.U32 R8, R8, UR4, RZ ;  /* 0x0000000408087c25 */ /* 0x000fe2000f8e00ff */
[C---:B------:R-:W-:Y:S01]  /*21390*/  IADD3 R73, P1, R20.reuse, 0xc000, RZ ;  /* 0x0000c00014497810 */ /* 0x040fe20007f3e0ff */
[----:B------:R-:W5:Y:S01]  /*213a0*/  LD.E.128 R48, desc[UR42][R48.64] ;  /* 0x0000002a30307980 */ /* 0x000f62000c101d00 */
[C---:B------:R-:W-:Y:S01]  /*213b0*/  IADD3 R77, P3, R20.reuse, 0xd000, RZ ;  /* 0x0000d000144d7810 */ /* 0x040fe20007f7e0ff */
[----:B------:R-:W-:Y:S01]  /*213c0*/  ULDC.64 UR4, c[0x0][0xae8] ;  /* 0x0002ba0000047ab9 */ /* 0x000fe20000000a00 */
        /* <DEDUP_REMOVED lines=9> */
[----:B------:R-:W-:Y:S01]  /*21460*/  LOP3.LUT R64, R64, R65, RZ, 0x3c, !PT ;  /* 0x0000004140407212 */ /* 0x000fe200078e3cff */
[----:B------:R-:W-:Y:S01]  /*21470*/  IMAD.X R65, RZ, RZ, R21, P5 ;  /* 0x000000ffff417224 */ /* 0x000fe200028e0615 */
[----:B------:R-:W-:-:S02]  /*21480*/  SHF.R.U64 R68, R68, 0x3, RZ ;  /* 0x0000000344447819 */ /* 0x000fc400000012ff */
[----:B------:R-:W-:Y:S02]  /*21490*/  SHF.R.U64 R72, R72, 0x3, RZ ;  /* 0x0000000348487819 */ /* 0x000fe400000012ff */
[----:B------:R-:W-:Y:S01]  /*214a0*/  SHF.R.U64 R76, R76, 0x3, RZ ;  /* 0x000000034c4c7819 */ /* 0x000fe200000012ff */
[----:B------:R-:W5:Y:S01]  /*214b0*/  LD.E.128 R64, desc[UR42][R64.64] ;  /* 0x0000002a40407980 */ /* 0x000f62000c101d00 */
[----:B------:R-:W-:Y:S02]  /*214c0*/  SHF.R.U64 R80, R80, 0x3, RZ ;  /* 0x0000000350507819 */ /* 0x000fe400000012ff */
[----:B------:R-:W-:Y:S02]  /*214d0*/  IADD3 R7, P5, R20, 0xf000, RZ ;  /* 0x0000f00014077810 */ /* 0x000fe40007fbe0ff */
        /* <DEDUP_REMOVED lines=9> */
[--C-:B------:R-:W-:Y:S01]  /*21570*/  IMAD.X R85, RZ, RZ, R21.reuse, P5 ;  /* 0x000000ffff557224 */ /* 0x100fe200028e0615 */
[----:B------:R-:W-:Y:S01]  /*21580*/  LOP3.LUT R4, R5, R20, RZ, 0x3c, !PT ;  /* 0x0000001405047212 */ /* 0x000fe200078e3cff */
[----:B------:R-:W-:Y:S01]  /*21590*/  IMAD.MOV.U32 R5, RZ, RZ, R21 ;  /* 0x000000ffff057224 */ /* 0x000fe200078e0015 */
[----:B------:R-:W-:Y:S01]  /*215a0*/  SHF.R.U64 R6, R6, 0x3, RZ ;  /* 0x0000000306067819 */ /* 0x000fe200000012ff */
[----:B------:R-:W1:Y:S01]  /*215b0*/  @P2 LDC R21, c[0x0][0xbf0] ;  /* 0x0002fc00ff152b82 */ /* 0x000e620000000800 */
[----:B------:R-:W5:Y:S02]  /*215c0*/  LD.E.128 R68, desc[UR42][R68.64] ;  /* 0x0000002a44447980 */ /* 0x000f64000c101d00 */
[----:B------:R-:W-:-:S02]  /*215d0*/  LOP3.LUT R84, R6, R7, RZ, 0x3c, !PT ;  /* 0x0000000706547212 */ /* 0x000fc400078e3cff */
[----:B------:R-:W5:Y:S01]  /*215e0*/  LD.E.128 R4, desc[UR42][R4.64] ;  /* 0x0000002a04047980 */ /* 0x000f62000c101d00 */
[----:B------:R-:W-:-:S03]  /*215f0*/  IMAD.IADD R9, R9, 0x1, R11 ;  /* 0x0000000109097824 */ /* 0x000fc600078e020b */
[----:B------:R-:W5:Y:S01]  /*21600*/  LD.E.128 R72, desc[UR42][R72.64] ;  /* 0x0000002a48487980 */ /* 0x000f62000c101d00 */
[----:B------:R-:W-:-:S03]  /*21610*/  IMAD.IADD R20, R203, 0x1, R10 ;  /* 0x00000001cb147824 */ /* 0x000fc600078e020a */
        /* <DEDUP_REMOVED lines=8> */
[----:B--2---:R-:W2:Y:S01]  /*216a0*/  FENCE.VIEW.ASYNC.S ;  /* 0x00000000000073c6 */ /* 0x004ea20000000000 */
[----:B------:R-:W-:Y:S01]  /*216b0*/  IMAD.WIDE.U32 R8, R156, UR4, R8 ;  /* 0x000000049c087c25 */ /* 0x000fe2000f8e0008 */
[----:B------:R-:W-:-:S03]  /*216c0*/  SHF.R.S32.HI R12, RZ, 0x1f, R15 ;  /* 0x0000001fff0c7819 */ /* 0x000fc6000001140f */
[----:B0-----:R-:W-:-:S04]  /*216d0*/  @P2 IMAD.HI.U32 R10, R20, R13, RZ ;  /* 0x0000000d140a2227 */ /* 0x001fc800078e00ff */
[----:B------:R-:W-:Y:S01]  /*216e0*/  IMAD R9, R156, UR5, R9 ;  /* 0x000000059c097c24 */ /* 0x000fe2000f8e0209 */
[----:B------:R-:W-:Y:S01]  /*216f0*/  ULDC.64 UR4, c[0x0][0xaf0] ;  /* 0x0002bc0000047ab9 */ /* 0x000fe20000000a00 */
[----:B------:R-:W-:Y:S01]  /*21700*/  IMAD.MOV.U32 R11, RZ, RZ, R20 ;  /* 0x000000ffff0b7224 */ /* 0x000fe200078e0014 */
[----:B-1----:R-:W-:Y:S01]  /*21710*/  @P2 SHF.R.U32.HI R11, RZ, R21, R10 ;  /* 0x00000015ff0b2219 */ /* 0x002fe2000001160a */
[----:B------:R-:W-:Y:S02]  /*21720*/  IMAD R12, R12, UR4, RZ ;  /* 0x000000040c0c7c24 */ /* 0x000fe4000f8e02ff */
[----:B------:R-:W-:Y:S02]  /*21730*/  VIADD R10, R2, 0x22820 ;  /* 0x00022820020a7836 */ /* 0x000fe40000000000 */
[----:B------:R-:W-:Y:S01]  /*21740*/  IMAD R13, R15, UR5, R12 ;  /* 0x000000050f0d7c24 */ /* 0x000fe2000f8e020c */
[--C-:B------:R-:W-:Y:S01]  /*21750*/  SHF.R.S32.HI R12, RZ, 0x1f, R11.reuse ;  /* 0x0000001fff0c7819 */ /* 0x100fe2000001140b */
[----:B------:R-:W-:-:S02]  /*21760*/  IMAD.MOV R14, RZ, RZ, -R11 ;  /* 0x000000ffff0e7224 */ /* 0x000fc400078e0a0b */
[----:B------:R-:W-:Y:S01]  /*21770*/  IMAD.WIDE.U32 R8, R15, UR4, R8 ;  /* 0x000000040f087c25 */ /* 0x000fe2000f8e0008 */
[----:B------:R-:W-:Y:S01]  /*21780*/  ULDC.64 UR4, c[0x0][0xae0] ;  /* 0x0002b80000047ab9 */ /* 0x000fe20000000a00 */
[----:B------:R-:W-:Y:S02]  /*21790*/  PRMT R10, RZ, 0x654, R10 ;  /* 0x00000654ff0a7816 */ /* 0x000fe4000000000a */
[----:B------:R-:W-:Y:S02]  /*217a0*/  IMAD R3, R3, R14, R20 ;  /* 0x0000000e03037224 */ /* 0x000fe400078e0214 */
[----:B------:R-:W-:Y:S01]  /*217b0*/  IMAD.IADD R9, R9, 0x1, R13 ;  /* 0x0000000109097824 */ /* 0x000fe200078e020d */
[----:B--2---:R0:W-:Y:S01]  /*217c0*/  SYNCS.ARRIVE.TRANS64.RED.A1T0 RZ, [R10+URZ], RZ ;  /* 0x000000ff0aff79a7 */ /* 0x0041e2000810043f */
[----:B------:R-:W-:Y:S02]  /*217d0*/  IMAD R12, R12, UR4, RZ ;  /* 0x000000040c0c7c24 */ /* 0x000fe4000f8e02ff */
[----:B------:R-:W-:-:S04]  /*217e0*/  IMAD.WIDE.U32 R8, R11, UR4, R8 ;  /* 0x000000040b087c25 */ /* 0x000fc8000f8e0008 */
[----:B------:R-:W-:Y:S01]  /*217f0*/  IMAD R13, R11, UR5, R12 ;  /* 0x000000050b0d7c24 */ /* 0x000fe2000f8e020c */
[----:B0-----:R-:W-:Y:S01]  /*21800*/  SHF.R.S32.HI R10, RZ, 0x1f, R3 ;  /* 0x0000001fff0a7819 */ /* 0x001fe20000011403 */
        /* <DEDUP_REMOVED lines=13> */
.L_x_12305:
[----:B------:R-:W-:Y:S01]  /*218e0*/  IMAD.IADD R203, R88, 0x1, R203 ;  /* 0x0000000158cb7824 */ /* 0x000fe200078e02cb */
[----:B------:R-:W-:Y:S04]  /*218f0*/  BSSY B1, `(.L_x_12078) ;  /* 0x0000018000017945 */ /* 0x000fe80003800000 */
[----:B------:R-:W-:-:S13]  /*21900*/  ISETP.GE.AND P0, PT, R203, R0, PT ;  /* 0x00000000cb00720c */ /* 0x000fda0003f06270 */
[----:B------:R-:W-:Y:S05]  /*21910*/  @P0 BRA `(.L_x_12079) ;  /* 0x0000000000540947 */ /* 0x000fea0003800000 */
[----:B------:R-:W-:Y:S01]  /*21920*/  ULDC UR4, c[0x0][0xac8] ;  /* 0x0002b20000047ab9 */ /* 0x000fe20000000800 */
[----:B------:R-:W-:Y:S02]  /*21930*/  SHF.R.S32.HI R12, RZ, 0x1f, R187 ;  /* 0x0000001fff0c7819 */ /* 0x000fe400000114bb */
[----:B------:R-:W-:Y:S02]  /*21940*/  ISETP.GE.AND P3, PT, R187, UR4, PT ;  /* 0x00000004bb007c0c */ /* 0x000fe4000bf66270 */
[----:B------:R-:W-:Y:S02]  /*21950*/  ISETP.GE.AND P2, PT, R201, UR4, PT ;  /* 0x00000004c9007c0c */ /* 0x000fe4000bf46270 */
[----:B------:R-:W-:Y:S02]  /*21960*/  ISETP.GE.AND P1, PT, R200, UR4, PT ;  /* 0x00000004c8007c0c */ /* 0x000fe4000bf26270 */
[----:B------:R-:W-:Y:S02]  /*21970*/  ISETP.GE.AND P0, PT, R202, UR4, PT ;  /* 0x00000004ca007c0c */ /* 0x000fe4000bf06270 */
[----:B------:R-:W-:-:S02]  /*21980*/  SHF.R.S32.HI R15, RZ, 0x1f, R201 ;  /* 0x0000001fff0f7819 */ /* 0x000fc400000114c9 */
[----:B------:R-:W-:Y:S02]  /*21990*/  SHF.R.S32.HI R25, RZ, 0x1f, R200 ;  /* 0x0000001fff197819 */ /* 0x000fe400000114c8 */
[----:B------:R-:W-:Y:S02]  /*219a0*/  SHF.R.S32.HI R24, RZ, 0x1f, R202 ;  /* 0x0000001fff187819 */ /* 0x000fe400000114ca */
[-C--:B--2---:R-:W-:Y:S02]  /*219b0*/  @!P3 LEA R8, P5, R187, R14.reuse, 0x1 ;  /* 0x0000000ebb08b211 */ /* 0x084fe400078a08ff */
[-C--:B------:R-:W-:Y:S02]  /*219c0*/  @!P2 LEA R10, P4, R201, R14.reuse, 0x1 ;  /* 0x0000000ec90aa211 */ /* 0x080fe400078808ff */
[----:B-1----:R-:W-:Y:S02]  /*219d0*/  @!P3 LEA.HI.X R9, R187, R3, R12, 0x1, P5 ;  /* 0x00000003bb09b211 */ /* 0x002fe400028f0c0c */
[----:B------:R-:W-:-:S02]  /*219e0*/  @!P1 LEA R12, P5, R200, R14, 0x1 ;  /* 0x0000000ec80c9211 */ /* 0x000fc400078a08ff */
[-C--:B------:R-:W-:Y:S01]  /*219f0*/  @!P2 LEA.HI.X R11, R201, R3.reuse, R15, 0x1, P4 ;  /* 0x00000003c90ba211 */ /* 0x080fe200020f0c0f */
[----:B-----5:R3:W-:Y:S01]  /*21a00*/  @!P3 ST.E.128 desc[UR42][R8.64], R4 ;  /* 0x000000040800b985 */ /* 0x0207e2000c101d2a */
[----:B------:R-:W-:Y:S02]  /*21a10*/  @!P0 LEA R14, P4, R202, R14, 0x1 ;  /* 0x0000000eca0e8211 */ /* 0x000fe400078808ff */
[-C--:B------:R-:W-:Y:S01]  /*21a20*/  @!P1 LEA.HI.X R13, R200, R3.reuse, R25, 0x1, P5 ;  /* 0x00000003c80d9211 */ /* 0x080fe200028f0c19 */
[----:B------:R3:W-:Y:S01]  /*21a30*/  @!P2 ST.E.128 desc[UR42][R10.64], R40 ;  /* 0x000000280a00a985 */ /* 0x0007e2000c101d2a */
[----:B------:R-:W-:-:S03]  /*21a40*/  @!P0 LEA.HI.X R15, R202, R3, R24, 0x1, P4 ;  /* 0x00000003ca0f8211 */ /* 0x000fc600020f0c18 */
[----:B------:R3:W-:Y:S04]  /*21a50*/  @!P1 ST.E.128 desc[UR42][R12.64], R56 ;  /* 0x000000380c009985 */ /* 0x0007e8000c101d2a */
[----:B------:R3:W-:Y:S02]  /*21a60*/  @!P0 ST.E.128 desc[UR42][R14.64], R72 ;  /* 0x000000480e008985 */ /* 0x0007e4000c101d2a */
.L_x_12079:
[----:B------:R-:W-:Y:S05]  /*21a70*/  BSYNC B1 ;  /* 0x0000000000017941 */ /* 0x000fea0003800000 */
.L_x_12078:
[----:B------:R-:W-:-:S03]  /*21a80*/  UMOV UR4, 0xffffffff ;  /* 0xffffffff00047882 */ /* 0x000fc60000000000 */
[----:B------:R-:W-:Y:S05]  /*21a90*/  BRA.DIV UR4, `(.L_x_12080) ;  /* 0x000000c604cc7947 */ /* 0x000fea000b800000 */
[----:B-1----:R1:W4:Y:S04]  /*21aa0*/  SHFL.IDX PT, R3, R21, 0x1, 0x181f ;  /* 0x00381f0015037f89 */ /* 0x00232800000e0000 */
[----:B--23--:R1:W2:Y:S02]  /*21ab0*/  SHFL.IDX PT, R14, R20, 0x1, 0x181f ;  /* 0x00381f00140e7f89 */ /* 0x00c2a400000e0000 */
.L_x_12309:
[----:B-----5:R-:W-:Y:S01]  /*21ac0*/  VIADD R5, R203, 0x20 ;  /* 0x00000020cb057836 */ /* 0x020fe20000000000 */
        /* <DEDUP_REMOVED lines=14> */
[----:B----4-:R-:W-:Y:S02]  /*21bb0*/  @!P3 LEA.HI.X R5, R187, R3, R8, 0x1, P5 ;  /* 0x00000003bb05b211 */ /* 0x010fe400028f0c08 */
[----:B------:R-:W-:-:S02]  /*21bc0*/  @!P1 LEA R8, P5, R200, R14, 0x1 ;  /* 0x0000000ec8089211 */ /* 0x000fc400078a08ff */
[-C--:B------:R-:W-:Y:S01]  /*21bd0*/  @!P2 LEA.HI.X R7, R201, R3.reuse, R10, 0x1, P4 ;  /* 0x00000003c907a211 */ /* 0x080fe200020f0c0a */
[----:B------:R3:W-:Y:S01]  /*21be0*/  @!P3 ST.E.128 desc[UR42][R4.64], R28 ;  /* 0x0000001c0400b985 */ /* 0x0007e2000c101d2a */
[----:B------:R-:W-:Y:S02]  /*21bf0*/  @!P0 LEA R10, P4, R202, R14, 0x1 ;  /* 0x0000000eca0a8211 */ /* 0x000fe400078808ff */
[-C--:B------:R-:W-:Y:S01]  /*21c00*/  @!P1 LEA.HI.X R9, R200, R3.reuse, R13, 0x1, P5 ;  /* 0x00000003c8099211 */ /* 0x080fe200028f0c0d */
[----:B------:R3:W-:Y:S01]  /*21c10*/  @!P2 ST.E.128 desc[UR42][R6.64], R44 ;  /* 0x0000002c0600a985 */ /* 0x0007e2000c101d2a */
[----:B------:R-:W-:-:S03]  /*21c20*/  @!P0 LEA.HI.X R11, R202, R3, R12, 0x1, P4 ;  /* 0x00000003ca0b8211 */ /* 0x000fc600020f0c0c */
[----:B------:R3:W-:Y:S04]  /*21c30*/  @!P1 ST.E.128 desc[UR42][R8.64], R60 ;  /* 0x0000003c08009985 */ /* 0x0007e8000c101d2a */
[----:B------:R3:W-:Y:S02]  /*21c40*/  @!P0 ST.E.128 desc[UR42][R10.64], R76 ;  /* 0x0000004c0a008985 */ /* 0x0007e4000c101d2a */
.L_x_12082:
[----:B------:R-:W-:Y:S05]  /*21c50*/  BSYNC B1 ;  /* 0x0000000000017941 */ /* 0x000fea0003800000 */
.L_x_12081:
[----:B------:R-:W-:-:S03]  /*21c60*/  UMOV UR4, 0xffffffff ;  /* 0xffffffff00047882 */ /* 0x000fc60000000000 */
[----:B------:R-:W-:Y:S05]  /*21c70*/  BRA.DIV UR4, `(.L_x_12083) ;  /* 0x000000c6049c7947 */ /* 0x000fea000b800000 */
[----:B----4-:R4:W0:Y:S04]  /*21c80*/  SHFL.IDX PT, R3, R21, 0x2, 0x181f ;  /* 0x00581f0015037f89 */ /* 0x01082800000e0000 */
[----:B--2---:R4:W2:Y:S02]  /*21c90*/  SHFL.IDX PT, R14, R20, 0x2, 0x181f ;  /* 0x00581f00140e7f89 */ /* 0x0048a400000e0000 */
.L_x_12313:
[----:B---3--:R-:W-:Y:S01]  /*21ca0*/  VIADD R5, R203, 0x40 ;  /* 0x00000040cb057836 */ /* 0x008fe20000000000 */
        /* <DEDUP_REMOVED lines=14> */
[----:B0-----:R-:W-:Y:S02]  /*21d90*/  @!P3 LEA.HI.X R5, R187, R3, R8, 0x1, P5 ;  /* 0x00000003bb05b211 */ /* 0x001fe400028f0c08 */
        /* <DEDUP_REMOVED lines=9> */
.L_x_12085:
[----:B------:R-:W-:Y:S05]  /*21e30*/  BSYNC B1 ;  /* 0x0000000000017941 */ /* 0x000fea0003800000 */
.L_x_12084:
[----:B------:R-:W-:-:S03]  /*21e40*/  UMOV UR4, 0xffffffff ;  /* 0xffffffff00047882 */ /* 0x000fc60000000000 */
[----:B------:R-:W-:Y:S05]  /*21e50*/  BRA.DIV UR4, `(.L_x_12086) ;  /* 0x000000c6046c7947 */ /* 0x000fea000b800000 */
[----:B0-----:R0:W0:Y:S04]  /*21e60*/  SHFL.IDX PT, R3, R21, 0x3, 0x181f ;  /* 0x00781f0015037f89 */ /* 0x00102800000e0000 */
[----:B--2---:R2:W0:Y:S02]  /*21e70*/  SHFL.IDX PT, R14, R20, 0x3, 0x181f ;  /* 0x00781f00140e7f89 */ /* 0x00442400000e0000 */
.L_x_12317:
[----:B---3--:R-:W-:-:S05]  /*21e80*/  VIADD R5, R203, 0x60 ;  /* 0x00000060cb057836 */ /* 0x008fca0000000000 */
[----:B------:R-:W-:-:S13]  /*21e90*/  ISETP.GE.AND P0, PT, R5, R0, PT ;  /* 0x000000000500720c */ /* 0x000fda0003f06270 */
[----:B------:R-:W-:Y:S05]  /*21ea0*/  @P0 BRA `(.L_x_12087) ;  /* 0x0000002c007c0947 */ /* 0x000fea0003800000 */
[----:B------:R-:W-:Y:S01]  /*21eb0*/  ULDC UR4, c[0x0][0xac8] ;  /* 0x0002b20000047ab9 */ /* 0x000fe20000000800 */
[----:B------:R-:W-:Y:S02]  /*21ec0*/  SHF.R.S32.HI R12, RZ, 0x1f, R187 ;  /* 0x0000001fff0c7819 */ /* 0x000fe400000114bb */
[----:B------:R-:W-:Y:S02]  /*21ed0*/  ISETP.GE.AND P3, PT, R187, UR4, PT ;  /* 0x00000004bb007c0c */ /* 0x000fe4000bf66270 */
[----:B------:R-:W-:Y:S02]  /*21ee0*/  ISETP.GE.AND P4, PT, R201, UR4, PT ;  /* 0x00000004c9007c0c */ /* 0x000fe4000bf86270 */
[----:B------:R-:W-:Y:S02]  /*21ef0*/  ISETP.GE.AND P5, PT, R200, UR4, PT ;  /* 0x00000004c8007c0c */ /* 0x000fe4000bfa6270 */
[----:B------:R-:W-:Y:S02]  /*21f00*/  SHF.R.S32.HI R11, RZ, 0x1f, R201 ;  /* 0x0000001fff0b7819 */ /* 0x000fe400000114c9 */
[----:B------:R-:W-:-:S05]  /*21f10*/  SHF.R.S32.HI R10, RZ, 0x1f, R200 ;  /* 0x0000001fff0a7819 */ /* 0x000fca00000114c8 */
[-C--:B0-----:R-:W-:Y:S02]  /*21f20*/  @!P3 LEA R4, P0, R187, R14.reuse, 0x1 ;  /* 0x0000000ebb04b211 */ /* 0x081fe400078008ff */
[-C--:B------:R-:W-:Y:S02]  /*21f30*/  @!P4 LEA R6, P1, R201, R14.reuse, 0x1 ;  /* 0x0000000ec906c211 */ /* 0x080fe400078208ff */
[C---:B------:R-:W-:Y:S02]  /*21f40*/  @!P5 LEA R8, P2, R200.reuse, R14, 0x1 ;  /* 0x0000000ec808d211 */ /* 0x040fe400078408ff */
        /* <DEDUP_REMOVED lines=8> */
[----:B------:R-:W-:Y:S02]  /*21fd0*/  SHF.R.S32.HI R10, RZ, 0x1f, R202 ;  /* 0x0000001fff0a7819 */ /* 0x000fe400000114ca */
[----:B------:R-:W-:-:S04]  /*21fe0*/  LEA R14, P0, R202, R14, 0x1 ;  /* 0x0000000eca0e7211 */ /* 0x000fc800078008ff */
[----:B------:R-:W-:-:S05]  /*21ff0*/  LEA.HI.X R15, R202, R3, R10, 0x1, P0 ;  /* 0x00000003ca0f7211 */ /* 0x000fca00000f0c0a */
[----:B------:R3:W-:Y:S01]  /*22000*/  ST.E.128 desc[UR42][R14.64], R84 ;  /* 0x000000540e007985 */ /* 0x0007e2000c101d2a */
[----:B------:R-:W-:Y:S05]  /*22010*/  BRA `(.L_x_12087) ;  /* 0x0000002c00207947 */ /* 0x000fea0003800000 */
.L_x_12076:
[----:B------:R-:W1:Y:S01]  /*22020*/  @P2 LDC R10, c[0x0][0xbec] ;  /* 0x0002fb00ff0a2b82 */ /* 0x000e620000000800 */
[----:B------:R-:W-:Y:S01]  /*22030*/  ULDC.64 UR4, c[0x0][0xb08] ;  /* 0x0002c20000047ab9 */ /* 0x000fe20000000a00 */
[----:B------:R-:W-:Y:S01]  /*22040*/  SHF.R.S32.HI R6, RZ, 0x1f, R15 ;  /* 0x0000001fff067819 */ /* 0x000fe2000001140f */
[----:B------:R-:W-:Y:S01]  /*22050*/  IMAD R9, R9, UR4, RZ ;  /* 0x0000000409097c24 */ /* 0x000fe2000f8e02ff */
[----:B------:R-:W-:Y:S01]  /*22060*/  ULDC.64 UR6, c[0x0][0xb30] ;  /* 0x0002cc0000067ab9 */ /* 0x000fe20000000a00 */
[----:B0-----:R-:W-:-:S03]  /*22070*/  IMAD.WIDE.U32 R4, R8, UR4, RZ ;  /* 0x0000000408047c25 */ /* 0x001fc6000f8e00ff */
[----:B------:R-:W0:Y:S01]  /*22080*/  @P2 LDC R13, c[0x0][0xbf0] ;  /* 0x0002fc00ff0d2b82 */ /* 0x000e220000000800 */
[----:B------:R-:W-:Y:S01]  /*22090*/  IMAD R9, R8, UR5, R9 ;  /* 0x0000000508097c24 */ /* 0x000fe2000f8e0209 */
[----:B------:R-:W-:Y:S01]  /*220a0*/  ULDC.64 UR4, c[0x0][0xb38] ;  /* 0x0002ce0000047ab9 */ /* 0x000fe20000000a00 */
[----:B------:R-:W-:Y:S02]  /*220b0*/  VIADD R20, R197, 0x8 ;  /* 0x00000008c5147836 */ /* 0x000fe40000000000 */
[----:B------:R-:W-:Y:S02]  /*220c0*/  IMAD.IADD R5, R5, 0x1, R9 ;  /* 0x0000000105057824 */ /* 0x000fe400078e0209 */
[----:B------:R-:W-:Y:S01]  /*220d0*/  IMAD.MOV.U32 R9, RZ, RZ, R41 ;  /* 0x000000ffff097224 */ /* 0x000fe200078e0029 */
[----:B------:R-:W-:Y:S01]  /*220e0*/  SHF.R.S32.HI R30, RZ, 0x1f, R20 ;  /* 0x0000001fff1e7819 */ /* 0x000fe20000011414 */
[----:B------:R-:W-:-:S04]  /*220f0*/  IMAD.WIDE.U32 R4, R156, UR4, R4 ;  /* 0x000000049c047c25 */ /* 0x000fc8000f8e0004 */
[----:B------:R-:W-:Y:S01]  /*22100*/  IMAD R5, R156, UR5, R5 ;  /* 0x000000059c057c24 */ /* 0x000fe2000f8e0205 */
[----:B------:R-:W-:Y:S01]  /*22110*/  ULDC.64 UR4, c[0x0][0xb40] ;  /* 0x0002d00000047ab9 */ /* 0x000fe20000000a00 */
[----:B------:R-:W-:Y:S02]  /*22120*/  VIADD R21, R197, 0x10 ;  /* 0x00000010c5157836 */ /* 0x000fe40000000000 */
[----:B------:R-:W-:Y:S02]  /*22130*/  IMAD R6, R6, UR4, RZ ;  /* 0x0000000406067c24 */ /* 0x000fe4000f8e02ff */
[----:B-1----:R-:W-:Y:S01]  /*22140*/  @P2 IMAD.HI.U32 R10, R41, R10, RZ ;  /* 0x0000000a290a2227 */ /* 0x002fe200078e00ff */
[----:B------:R-:W-:-:S03]  /*22150*/  SHF.R.S32.HI R31, RZ, 0x1f, R21 ;  /* 0x0000001fff1f7819 */ /* 0x000fc60000011415 */
[C---:B------:R-:W-:Y:S01]  /*22160*/  IMAD R11, R15.reuse, UR5, R6 ;  /* 0x000000050f0b7c24 */ /* 0x040fe2000f8e0206 */
[----:B0-----:R-:W-:Y:S01]  /*22170*/  @P2 SHF.R.U32.HI R9, RZ, R13, R10 ;  /* 0x0000000dff092219 */ /* 0x001fe2000001160a */
[----:B------:R-:W-:Y:S01]  /*22180*/  IMAD.WIDE.U32 R4, R15, UR4, R4 ;  /* 0x000000040f047c25 */ /* 0x000fe2000f8e0004 */
[----:B------:R-:W-:Y:S02]  /*22190*/  ULDC.64 UR4, c[0x0][0xb48] ;  /* 0x0002d20000047ab9 */ /* 0x000fe40000000a00 */
[----:B------:R-:W-:Y:S01]  /*221a0*/  SHF.R.S32.HI R6, RZ, 0x1f, R9 ;  /* 0x0000001fff067819 */ /* 0x000fe20000011409 */
[----:B------:R-:W-:Y:S02]  /*221b0*/  IMAD.IADD R5, R5, 0x1, R11 ;  /* 0x0000000105057824 */ /* 0x000fe400078e020b */
[----:B------:R-:W-:Y:S02]  /*221c0*/  IMAD.MOV R8, RZ, RZ, -R9 ;  /* 0x000000ffff087224 */ /* 0x000fe400078e0a09 */
[----:B------:R-:W-:-:S04]  /*221d0*/  IMAD.WIDE.U32 R4, R209, UR4, R4 ;  /* 0x00000004d1047c25 */ /* 0x000fc8000f8e0004 */
[----:B------:R-:W-:Y:S02]  /*221e0*/  IMAD R3, R3, R8, R41 ;  /* 0x0000000803037224 */ /* 0x000fe400078e0229 */
[----:B------:R-:W-:Y:S02]  /*221f0*/  IMAD R6, R6, UR6, RZ ;  /* 0x0000000606067c24 */ /* 0x000fe4000f8e02ff */
[----:B------:R-:W-:Y:S01]  /*22200*/  IMAD R5, R209, UR5, R5 ;  /* 0x00000005d1057c24 */ /* 0x000fe2000f8e0205 */
[----:B------:R-:W-:Y:S01]  /*22210*/  ULDC.64 UR4, c[0x0][0xb28] ;  /* 0x0002ca0000047ab9 */ /* 0x000fe20000000a00 */
[C---:B------:R-:W-:Y:S01]  /*22220*/  IMAD R11, R9.reuse, UR7, R6 ;  /* 0x00000007090b7c24 */ /* 0x040fe2000f8e0206 */
[----:B------:R-:W-:Y:S01]  /*22230*/  SHF.R.S32.HI R6, RZ, 0x1f, R3 ;  /* 0x0000001fff067819 */ /* 0x000fe20000011403 */
[----:B------:R-:W-:-:S04]  /*22240*/  IMAD.WIDE.U32 R4, R9, UR6, R4 ;  /* 0x0000000609047c25 */ /* 0x000fc8000f8e0004 */
[----:B------:R-:W-:Y:S02]  /*22250*/  IMAD R6, R6, UR4, RZ ;  /* 0x0000000406067c24 */ /* 0x000fe4000f8e02ff */
[----:B------:R-:W-:Y:S02]  /*22260*/  IMAD.IADD R5, R5, 0x1, R11 ;  /* 0x0000000105057824 */ /* 0x000fe400078e020b */
[----:B------:R-:W-:Y:S02]  /*22270*/  VIADD R8, R2, 0x22820 ;  /* 0x0002282002087836 */ /* 0x000fe40000000000 */
[C---:B------:R-:W-:Y:S02]  /*22280*/  IMAD R9, R3.reuse, UR5, R6 ;  /* 0x0000000503097c24 */ /* 0x040fe4000f8e0206 */
[----:B------:R-:W-:Y:S01]  /*22290*/  IMAD.WIDE.U32 R4, R3, UR4, R4 ;  /* 0x0000000403047c25 */ /* 0x000fe2000f8e0004 */
[----:B------:R-:W-:Y:S01]  /*222a0*/  ULDC.64 UR4, c[0x0][0xb00] ;  /* 0x0002c00000047ab9 */ /* 0x000fe20000000a00 */
[----:B------:R-:W-:-:S02]  /*222b0*/  PRMT R8, RZ, 0x654, R8 ;  /* 0x00000654ff087816 */ /* 0x000fc40000000008 */
[----:B------:R-:W-:Y:S01]  /*222c0*/  IMAD.IADD R5, R5, 0x1, R9 ;  /* 0x0000000105057824 */ /* 0x000fe200078e0209 */
[C---:B------:R-:W-:Y:S01]  /*222d0*/  LEA R3, P0, R4.reuse, UR4, 0x2 ;  /* 0x0000000404037c11 */ /* 0x040fe2000f8010ff */
[C---:B------:R-:W-:Y:S01]  /*222e0*/  VIADD R24, R197.reuse, 0x18 ;  /* 0x00000018c5187836 */ /* 0x040fe20000000000 */
[----:B------:R-:W-:Y:S01]  /*222f0*/  UMOV UR4, 0xffffffff ;  /* 0xffffffff00047882 */ /* 0x000fe20000000000 */
[C---:B------:R-:W-:Y:S01]  /*22300*/  VIADD R25, R197.reuse, 0x20 ;  /* 0x00000020c5197836 */ /* 0x040fe20000000000 */
[----:B------:R0:W-:Y:S01]  /*22310*/  SYNCS.ARRIVE.TRANS64.RED.A1T0 RZ, [R8+URZ], RZ ;  /* 0x000000ff08ff79a7 */ /* 0x0001e2000810043f */
[C---:B------:R-:W-:Y:S01]  /*22320*/  VIADD R26, R197.reuse, 0x28 ;  /* 0x00000028c51a7836 */ /* 0x040fe20000000000 */
[----:B------:R-:W-:Y:S01]  /*22330*/  LEA.HI.X R4, R4, UR5, R5, 0x2, P0 ;  /* 0x0000000504047c11 */ /* 0x000fe200080f1405 */
[C---:B------:R-:W-:Y:S01]  /*22340*/  VIADD R28, R197.reuse, 0x30 ;  /* 0x00000030c51c7836 */ /* 0x040fe20000000000 */
[----:B------:R-:W-:Y:S01]  /*22350*/  SHF.R.S32.HI R32, RZ, 0x1f, R24 ;  /* 0x0000001fff207819 */ /* 0x000fe20000011418 */
[----:B------:R-:W-:Y:S01]  /*22360*/  VIADD R29, R197, 0x38 ;  /* 0x00000038c51d7836 */ /* 0x000fe20000000000 */
[----:B------:R-:W-:-:S02]  /*22370*/  SHF.R.S32.HI R33, RZ, 0x1f, R25 ;  /* 0x0000001fff217819 */ /* 0x000fc40000011419 */
[----:B------:R-:W-:Y:S02]  /*22380*/  SHF.R.S32.HI R34, RZ, 0x1f, R26 ;  /* 0x0000001fff227819 */ /* 0x000fe4000001141a */
[----:B------:R-:W-:Y:S02]  /*22390*/  SHF.R.S32.HI R35, RZ, 0x1f, R28 ;  /* 0x0000001fff237819 */ /* 0x000fe4000001141c */
[----:B------:R-:W-:Y:S01]  /*223a0*/  SHF.R.S32.HI R36, RZ, 0x1f, R29 ;  /* 0x0000001fff247819 */ /* 0x000fe2000001141d */
[----:B0-----:R-:W-:Y:S06]  /*223b0*/  BRA.DIV UR4, `(.L_x_12088) ;  /* 0x000000c2045c7947 */ /* 0x001fec000b800000 */
[----:B------:R0:W1:Y:S04]  /*223c0*/  SHFL.IDX PT, R5, R4, RZ, 0x1c1f ;  /* 0x001c1fff04057589 */ /* 0x00006800000e0000 */
[----:B------:R0:W2:Y:S02]  /*223d0*/  SHFL.IDX PT, R6, R3, RZ, 0x1c1f ;  /* 0x001c1fff03067589 */ /* 0x0000a400000e0000 */
.L_x_12320:
[----:B------:R-:W-:Y:S01]  /*223e0*/  ISETP.GE.AND P0, PT, R37, R0, PT ;  /* 0x000000002500720c */ /* 0x000fe20003f06270 */
[----:B------:R-:W-:-:S12]  /*223f0*/  BSSY B1, `(.L_x_12089) ;  /* 0x00000c6000017945 */ /* 0x000fd80003800000 */
[----:B------:R-:W-:Y:S05]  /*22400*/  @P0 BRA `(.L_x_12090) ;  /* 0x0000000c00100947 */ /* 0x000fea0003800000 */
[----:B------:R-:W-:Y:S02]  /*22410*/  ULDC UR4, c[0x0][0xac8] ;  /* 0x0002b20000047ab9 */ /* 0x000fe40000000800 */
[----:B------:R-:W-:-:S13]  /*22420*/  ISETP.GE.AND P0, PT, R197, UR4, PT ;  /* 0x00000004c5007c0c */ /* 0x000fda000bf06270 */
[----:B------:R-:W3:Y:S01]  /*22430*/  @!P0 LDL.64 R10, [R1+0x200] ;  /* 0x00020000010a8983 */ /* 0x000ee20000100a00 */
[----:B------:R-:W-:Y:S01]  /*22440*/  ISETP.GE.AND P1, PT, R20, UR4, PT ;  /* 0x0000000414007c0c */ /* 0x000fe2000bf26270 */
[----:B--2---:R-:W-:Y:S02]  /*22450*/  @!P0 IMAD.MOV.U32 R8, RZ, RZ, R6 ;  /* 0x000000ffff088224 */ /* 0x004fe400078e0006 */
[----:B-1----:R-:W-:Y:S02]  /*22460*/  @!P0 IMAD.MOV.U32 R9, RZ, RZ, R5 ;  /* 0x000000ffff098224 */ /* 0x002fe400078e0005 */
[----:B------:R-:W-:-:S05]  /*22470*/  @!P0 IMAD.WIDE R8, R197, 0x4, R8 ;  /* 0x00000004c5088825 */ /* 0x000fca00078e0208 */
[----:B---3--:R1:W-:Y:S04]  /*22480*/  @!P0 ST.E.64 desc[UR42][R8.64], R10 ;  /* 0x0000000a08008985 */ /* 0x0083e8000c101b2a */
[----:B-1----:R-:W2:Y:S01]  /*22490*/  @!P1 LDL.64 R8, [R1+0x210] ;  /* 0x0002100001089983 */ /* 0x002ea20000100a00 */
[----:B------:R-:W-:Y:S02]  /*224a0*/  ISETP.GE.AND P0, PT, R21, UR4, PT ;  /* 0x0000000415007c0c */ /* 0x000fe4000bf06270 */
[----:B------:R-:W-:-:S04]  /*224b0*/  @!P1 LEA R10, P2, R20, R6, 0x2 ;  /* 0x00000006140a9211 */ /* 0x000fc800078410ff */
[----:B------:R-:W-:-:S05]  /*224c0*/  @!P1 LEA.HI.X R11, R20, R5, R30, 0x2, P2 ;  /* 0x00000005140b9211 */ /* 0x000fca00010f141e */
[----:B--2---:R1:W-:Y:S04]  /*224d0*/  @!P1 ST.E.64 desc[UR42][R10.64], R8 ;  /* 0x000000080a009985 */ /* 0x0043e8000c101b2a */
        /* <DEDUP_REMOVED lines=21> */
[----:B------:R-:W-:Y:S01]  /*22630*/  ISETP.GE.AND P1, PT, R29, UR4, PT ;  /* 0x000000041d007c0c */ /* 0x000fe2000bf26270 */
[----:B------:R-:W-:Y:S01]  /*22640*/  VIADD R13, R197, 0x40 ;  /* 0x00000040c50d7836 */ /* 0x000fe20000000000 */
[----:B------:R-:W-:-:S04]  /*22650*/  @!P0 LEA R10, P2, R28, R6, 0x2 ;  /* 0x000000061c0a8211 */ /* 0x000fc800078410ff */
[----:B------:R-:W-:-:S05]  /*22660*/  @!P0 LEA.HI.X R11, R28, R5, R35, 0x2, P2 ;  /* 0x000000051c0b8211 */ /* 0x000fca00010f1423 */
[----:B--2---:R1:W-:Y:S04]  /*22670*/  @!P0 ST.E.64 desc[UR42][R10.64], R8 ;  /* 0x000000080a008985 */ /* 0x0043e8000c101b2a */
[----:B-1----:R-:W2:Y:S01]  /*22680*/  @!P1 LDL.64 R8, [R1+0x270] ;  /* 0x0002700001089983 */ /* 0x002ea20000100a00 */
[----:B------:R-:W-:Y:S01]  /*22690*/  ISETP.GE.AND P0, PT, R13, UR4, PT ;  /* 0x000000040d007c0c */ /* 0x000fe2000bf06270 */
[----:B------:R-:W-:Y:S01]  /*226a0*/  VIADD R12, R197, 0x48 ;  /* 0x00000048c50c7836 */ /* 0x000fe20000000000 */
[----:B------:R-:W-:-:S04]  /*226b0*/  @!P1 LEA R10, P2, R29, R6, 0x2 ;  /* 0x000000061d0a9211 */ /* 0x000fc800078410ff */
[----:B------:R-:W-:Y:S01]  /*226c0*/  @!P1 LEA.HI.X R11, R29, R5, R36, 0x2, P2 ;  /* 0x000000051d0b9211 */ /* 0x000fe200010f1424 */
[----:B------:R-:W-:-:S04]  /*226d0*/  VIADD R15, R197, 0x40 ;  /* 0x00000040c50f7836 */ /* 0x000fc80000000000 */
[----:B--2---:R1:W-:Y:S04]  /*226e0*/  @!P1 ST.E.64 desc[UR42][R10.64], R8 ;  /* 0x000000080a009985 */ /* 0x0043e8000c101b2a */
[----:B-1----:R-:W2:Y:S01]  /*226f0*/  @!P0 LDL.64 R8, [R1+0x280] ;  /* 0x0002800001088983 */ /* 0x002ea20000100a00 */
[----:B------:R-:W-:Y:S01]  /*22700*/  ISETP.GE.AND P1, PT, R12, UR4, PT ;  /* 0x000000040c007c0c */ /* 0x000fe2000bf26270 */
[----:B------:R-:W-:Y:S01]  /*22710*/  VIADD R14, R197, 0x50 ;  /* 0x00000050c50e7836 */ /* 0x000fe20000000000 */
[----:B------:R-:W-:Y:S02]  /*22720*/  SHF.R.S32.HI R15, RZ, 0x1f, R15 ;  /* 0x0000001fff0f7819 */ /* 0x000fe4000001140f */
        /* <DEDUP_REMOVED lines=18> */
[----:B------:R-:W-:-:S05]  /*22850*/  VIADD R14, R197, 0x58 ;  /* 0x00000058c50e7836 */ /* 0x000fca0000000000 */
[----:B------:R-:W-:Y:S01]  /*22860*/  SHF.R.S32.HI R14, RZ, 0x1f, R14 ;  /* 0x0000001fff0e7819 */ /* 0x000fe2000001140e */
[----:B--2---:R1:W-:Y:S04]  /*22870*/  @!P0 ST.E.64 desc[UR42][R10.64], R8 ;  /* 0x000000080a008985 */ /* 0x0043e8000c101b2a */
[----:B-1----:R-:W2:Y:S01]  /*22880*/  @!P1 LDL.64 R8, [R1+0x2b0] ;  /* 0x0002b00001089983 */ /* 0x002ea20000100a00 */
[----:B------:R-:W-:Y:S02]  /*22890*/  ISETP.GE.AND P0, PT, R12, UR4, PT ;  /* 0x000000040c007c0c */ /* 0x000fe4000bf06270 */
        /* <DEDUP_REMOVED lines=8> */
[----:B------:R-:W-:Y:S02]  /*22920*/  @!P0 LEA.HI.X R11, R12, R5, R13, 0x2, P2 ;  /* 0x000000050c0b8211 */ /* 0x000fe400010f140d */
[----:B------:R-:W-:-:S03]  /*22930*/  SHF.R.S32.HI R12, RZ, 0x1f, R229 ;  /* 0x0000001fff0c7819 */ /* 0x000fc600000114e5 */
        /* <DEDUP_REMOVED lines=110> */
[----:B------:R-:W-:-:S04]  /*23020*/  @!P1 LEA R10, P0, R211, R6, 0x2 ;  /* 0x00000006d30a9211 */ /* 0x000fc800078010ff */
[----:B------:R-:W-:-:S05]  /*23030*/  @!P1 LEA.HI.X R11, R211, R5, R12, 0x2, P0 ;  /* 0x00000005d30b9211 */ /* 0x000fca00000f140c */
[----:B--2---:R3:W-:Y:S04]  /*23040*/  @!P1 ST.E.64 desc[UR42][R10.64], R8 ;  /* 0x000000080a009985 */ /* 0x0047e8000c101b2a */
.L_x_12090:
[----:B------:R-:W-:Y:S05]  /*23050*/  BSYNC B1 ;  /* 0x0000000000017941 */ /* 0x000fea0003800000 */
.L_x_12089:
[----:B------:R-:W-:-:S03]  /*23060*/  UMOV UR4, 0xffffffff ;  /* 0xffffffff00047882 */ /* 0x000fc60000000000 */
[----:B------:R-:W-:Y:S05]  /*23070*/  BRA.DIV UR4, `(.L_x_12091) ;  /* 0x000000b604647947 */ /* 0x000fea000b800000 */
[----:B------:R4:W0:Y:S04]  /*23080*/  SHFL.IDX PT, R37, R4, 0x1, 0x1c1f ;  /* 0x003c1f0004257f89 */ /* 0x00082800000e0000 */
[----:B------:R4:W0:Y:S02]  /*23090*/  SHFL.IDX PT, R14, R3, 0x1, 0x1c1f ;  /* 0x003c1f00030e7f89 */ /* 0x00082400000e0000 */
.L_x_12324:
[----:B------:R-:W-:-:S13]  /*230a0*/  ISETP.GE.AND P0, PT, R7, R0, PT ;  /* 0x000000000700720c */ /* 0x000fda0003f06270 */
[----:B------:R-:W-:Y:S05]  /*230b0*/  @P0 BRA `(.L_x_12087) ;  /* 0x0000001800f80947 */ /* 0x000fea0003800000 */
[----:B------:R-:W5:Y:S02]  /*230c0*/  LDC R0, c[0x0][0xac8] ;  /* 0x0002b200ff007b82 */ /* 0x000f640000000800 */
[----:B-----5:R-:W-:-:S13]  /*230d0*/  ISETP.GE.AND P0, PT, R197, R0, PT ;  /* 0x00000000c500720c */ /* 0x020fda0003f06270 */
[----:B---3--:R-:W3:Y:S01]  /*230e0*/  @!P0 LDL.64 R10, [R1+0x208] ;  /* 0x00020800010a8983 */ /* 0x008ee20000100a00 */
[-C--:B------:R-:W-:Y:S01]  /*230f0*/  ISETP.GE.AND P1, PT, R20, R0.reuse, PT ;  /* 0x000000001400720c */ /* 0x080fe20003f26270 */
[----:B0---4-:R-:W-:Y:S02]  /*23100*/  @!P0 IMAD.MOV.U32 R4, RZ, RZ, R14 ;  /* 0x000000ffff048224 */ /* 0x011fe400078e000e */
[----:B-1----:R-:W-:Y:S02]  /*23110*/  @!P0 IMAD.MOV.U32 R5, RZ, RZ, R37 ;  /* 0x000000ffff058224 */ /* 0x002fe400078e0025 */
[----:B------:R-:W-:Y:S01]  /*23120*/  @!P0 IMAD.WIDE R4, R197, 0x4, R4 ;  /* 0x00000004c5048825 */ /* 0x000fe200078e0204 */
[----:B------:R-:W-:-:S04]  /*23130*/  ISETP.GE.AND P2, PT, R21, R0, PT ;  /* 0x000000001500720c */ /* 0x000fc80003f46270 */
[----:B---3--:R0:W-:Y:S04]  /*23140*/  @!P0 ST.E.64 desc[UR42][R4.64], R10 ;  /* 0x0000000a04008985 */ /* 0x0081e8000c101b2a */
[----:B--2---:R-:W2:Y:S01]  /*23150*/  @!P1 LDL.64 R6, [R1+0x218] ;  /* 0x0002180001069983 */ /* 0x004ea20000100a00 */
[----:B------:R-:W-:-:S04]  /*23160*/  @!P1 LEA R8, P0, R20, R14, 0x2 ;  /* 0x0000000e14089211 */ /* 0x000fc800078010ff */
[----:B------:R-:W-:Y:S02]  /*23170*/  @!P1 LEA.HI.X R9, R20, R37, R30, 0x2, P0 ;  /* 0x0000002514099211 */ /* 0x000fe400000f141e */
[----:B------:R-:W-:-:S03]  /*23180*/  @!P2 LEA R20, P0, R21, R14, 0x2 ;  /* 0x0000000e1514a211 */ /* 0x000fc600078010ff */
[----:B--2---:R1:W-:Y:S04]  /*23190*/  @!P1 ST.E.64 desc[UR42][R8.64], R6 ;  /* 0x0000000608009985 */ /* 0x0043e8000c101b2a */
[----:B------:R-:W2:Y:S01]  /*231a0*/  @!P2 LDL.64 R12, [R1+0x228] ;  /* 0x00022800010ca983 */ /* 0x000ea20000100a00 */
[----:B------:R-:W-:Y:S02]  /*231b0*/  ISETP.GE.AND P1, PT, R24, R0, PT ;  /* 0x000000001800720c */ /* 0x000fe40003f26270 */
[----:B------:R-:W-:-:S05]  /*231c0*/  @!P2 LEA.HI.X R21, R21, R37, R31, 0x2, P0 ;  /* 0x000000251515a211 */ /* 0x000fca00000f141f */
[----:B--2---:R2:W-:Y:S06]  /*231d0*/  @!P2 ST.E.64 desc[UR42][R20.64], R12 ;  /* 0x0000000c1400a985 */ /* 0x0045ec000c101b2a */
[----:B0-----:R-:W3:Y:S01]  /*231e0*/  @!P1 LDL.64 R4, [R1+0x238] ;  /* 0x0002380001049983 */ /* 0x001ee20000100a00 */
[----:B------:R-:W-:Y:S02]  /*231f0*/  ISETP.GE.AND P2, PT, R25, R0, PT ;  /* 0x000000001900720c */ /* 0x000fe40003f46270 */
[----:B------:R-:W-:-:S04]  /*23200*/  @!P1 LEA R10, P0, R24, R14, 0x2 ;  /* 0x0000000e180a9211 */ /* 0x000fc800078010ff */
[----:B------:R-:W-:-:S05]  /*23210*/  @!P1 LEA.HI.X R11, R24, R37, R32, 0x2, P0 ;  /* 0x00000025180b9211 */ /* 0x000fca00000f1420 */
[----:B---3--:R0:W-:Y:S04]  /*23220*/  @!P1 ST.E.64 desc[UR42][R10.64], R4 ;  /* 0x000000040a009985 */ /* 0x0081e8000c101b2a */
[----:B-1----:R-:W3:Y:S01]  /*23230*/  @!P2 LDL.64 R6, [R1+0x248] ;  /* 0x000248000106a983 */ /* 0x002ee20000100a00 */
[----:B------:R-:W-:Y:S02]  /*23240*/  ISETP.GE.AND P1, PT, R26, R0, PT ;  /* 0x000000001a00720c */ /* 0x000fe40003f26270 */
[----:B------:R-:W-:-:S04]  /*23250*/  @!P2 LEA R24, P0, R25, R14, 0x2 ;  /* 0x0000000e1918a211 */ /* 0x000fc800078010ff */
[----:B------:R-:W-:-:S05]  /*23260*/  @!P2 LEA.HI.X R25, R25, R37, R33, 0x2, P0 ;  /* 0x000000251919a211 */ /* 0x000fca00000f1421 */
[----:B---3--:R1:W-:Y:S04]  /*23270*/  @!P2 ST.E.64 desc[UR42][R24.64], R6 ;  /* 0x000000061800a985 */ /* 0x0083e8000c101b2a */
[----:B------:R-:W3:Y:S01]  /*23280*/  @!P1 LDL.64 R8, [R1+0x258] ;  /* 0x0002580001089983 */ /* 0x000ee20000100a00 */
[----:B------:R-:W-:Y:S02]  /*23290*/  ISETP.GE.AND P2, PT, R28, R0, PT ;  /* 0x000000001c00720c */ /* 0x000fe40003f46270 */
[----:B--2---:R-:W-:-:S04]  /*232a0*/  @!P1 LEA R12, P0, R26, R14, 0x2 ;  /* 0x0000000e1a0c9211 */ /* 0x004fc800078010ff */
[----:B------:R-:W-:-:S05]  /*232b0*/  @!P1 LEA.HI.X R13, R26, R37, R34, 0x2, P0 ;  /* 0x000000251a0d9211 */ /* 0x000fca00000f1422 */
[----:B---3--:R2:W-:Y:S04]  /*232c0*/  @!P1 ST.E.64 desc[UR42][R12.64], R8 ;  /* 0x000000080c009985 */ /* 0x0085e8000c101b2a */
[----:B0-----:R-:W3:Y:S01]  /*232d0*/  @!P2 LDL.64 R4, [R1+0x268] ;  /* 0x000268000104a983 */ /* 0x001ee20000100a00 */
[----:B------:R-:W-:Y:S01]  /*232e0*/  ISETP.GE.AND P1, PT, R29, R0, PT ;  /* 0x000000001d00720c */ /* 0x000fe20003f26270 */
[----:B------:R-:W-:Y:S01]  /*232f0*/  VIADD R15, R197, 0x40 ;  /* 0x00000040c50f7836 */ /* 0x000fe20000000000 */
[----:B------:R-:W-:-:S04]  /*23300*/  @!P2 LEA R10, P0, R28, R14, 0x2 ;  /* 0x0000000e1c0aa211 */ /* 0x000fc800078010ff */
[----:B------:R-:W-:-:S05]  /*23310*/  @!P2 LEA.HI.X R11, R28, R37, R35, 0x2, P0 ;  /* 0x000000251c0ba211 */ /* 0x000fca00000f1423 */
[----:B---3--:R0:W-:Y:S04]  /*23320*/  @!P2 ST.E.64 desc[UR42][R10.64], R4 ;  /* 0x000000040a00a985 */ /* 0x0081e8000c101b2a */
[----:B-1----:R-:W3:Y:S01]  /*23330*/  @!P1 LDL.64 R6, [R1+0x278] ;  /* 0x0002780001069983 */ /* 0x002ee20000100a00 */
[----:B------:R-:W-:Y:S01]  /*23340*/  ISETP.GE.AND P2, PT, R15, R0, PT ;  /* 0x000000000f00720c */ /* 0x000fe20003f46270 */
[----:B------:R-:W-:Y:S01]  /*23350*/  VIADD R3, R197, 0x48 ;  /* 0x00000048c5037836 */ /* 0x000fe20000000000 */
[----:B------:R-:W-:-:S04]  /*23360*/  @!P1 LEA R20, P0, R29, R14, 0x2 ;  /* 0x0000000e1d149211 */ /* 0x000fc800078010ff */
[----:B------:R-:W-:Y:S01]  /*23370*/  @!P1 LEA.HI.X R21, R29, R37, R36, 0x2, P0 ;  /* 0x000000251d159211 */ /* 0x000fe200000f1424 */
[----:B------:R-:W-:-:S04]  /*23380*/  VIADD R39, R197, 0x40 ;  /* 0x00000040c5277836 */ /* 0x000fc80000000000 */
[----:B---3--:R1:W-:Y:S04]  /*23390*/  @!P1 ST.E.64 desc[UR42][R20.64], R6 ;  /* 0x0000000614009985 */ /* 0x0083e8000c101b2a */
[----:B--2---:R-:W2:Y:S01]  /*233a0*/  @!P2 LDL.64 R8, [R1+0x288] ;  /* 0x000288000108a983 */ /* 0x004ea20000100a00 */
[----:B------:R-:W-:Y:S01]  /*233b0*/  ISETP.GE.AND P1, PT, R3, R0, PT ;  /* 0x000000000300720c */ /* 0x000fe20003f26270 */
[----:B------:R-:W-:Y:S01]  /*233c0*/  VIADD R38, R197, 0x50 ;  /* 0x00000050c5267836 */ /* 0x000fe20000000000 */
[----:B------:R-:W-:Y:S02]  /*233d0*/  SHF.R.S32.HI R39, RZ, 0x1f, R39 ;  /* 0x0000001fff277819 */ /* 0x000fe40000011427 */
[----:B------:R-:W-:-:S04]  /*233e0*/  @!P2 LEA R12, P0, R15, R14, 0x2 ;  /* 0x0000000e0f0ca211 */ /* 0x000fc800078010ff */
[----:B------:R-:W-:Y:S01]  /*233f0*/  @!P2 LEA.HI.X R13, R15, R37, R39, 0x2, P0 ;  /* 0x000000250f0da211 */ /* 0x000fe200000f1427 */
[----:B------:R-:W-:-:S04]  /*23400*/  VIADD R39, R197, 0x48 ;  /* 0x00000048c5277836 */ /* 0x000fc80000000000 */
[----:B--2---:R2:W-:Y:S04]  /*23410*/  @!P2 ST.E.64 desc[UR42][R12.64], R8 ;  /* 0x000000080c00a985 */ /* 0x0045e8000c101b2a */
[----:B0-----:R-:W3:Y:S01]  /*23420*/  @!P1 LDL.64 R4, [R1+0x298] ;  /* 0x0002980001049983 */ /* 0x001ee20000100a00 */
[----:B------:R-:W-:Y:S01]  /*23430*/  ISETP.GE.AND P2, PT, R38, R0, PT ;  /* 0x000000002600720c */ /* 0x000fe20003f46270 */
[----:B------:R-:W-:Y:S01]  /*23440*/  VIADD R15, R197, 0x58 ;  /* 0x00000058c50f7836 */ /* 0x000fe20000000000 */
[----:B------:R-:W-:Y:S02]  /*23450*/  SHF.R.S32.HI R39, RZ, 0x1f, R39 ;  /* 0x0000001fff277819 */ /* 0x000fe40000011427 */
[----:B------:R-:W-:-:S04]  /*23460*/  @!P1 LEA R10, P0, R3, R14, 0x2 ;  /* 0x0000000e030a9211 */ /* 0x000fc800078010ff */
[----:B------:R-:W-:Y:S01]  /*23470*/  @!P1 LEA.HI.X R11, R3, R37, R39, 0x2, P0 ;  /* 0x00000025030b9211 */ /* 0x000fe200000f1427 */
[----:B------:R-:W-:-:S04]  /*23480*/  VIADD R39, R197, 0x50 ;  /* 0x00000050c5277836 */ /* 0x000fc80000000000 */
[----:B---3--:R0:W-:Y:S04]  /*23490*/  @!P1 ST.E.64 desc[UR42][R10.64], R4 ;  /* 0x000000040a009985 */ /* 0x0081e8000c101b2a */
[----:B-1----:R-:W3:Y:S01]  /*234a0*/  @!P2 LDL.64 R6, [R1+0x2a8] ;  /* 0x0002a8000106a983 */ /* 0x002ee20000100a00 */
[----:B------:R-:W-:Y:S01]  /*234b0*/  ISETP.GE.AND P1, PT, R15, R0, PT ;  /* 0x000000000f00720c */ /* 0x000fe20003f26270 */
[----:B------:R-:W-:Y:S01]  /*234c0*/  VIADD R3, R197, 0x60 ;  /* 0x00000060c5037836 */ /* 0x000fe20000000000 */
[----:B------:R-:W-:Y:S02]  /*234d0*/  SHF.R.S32.HI R39, RZ, 0x1f, R39 ;  /* 0x0000001fff277819 */ /* 0x000fe40000011427 */
[----:B------:R-:W-:-:S04]  /*234e0*/  @!P2 LEA R20, P0, R38, R14, 0x2 ;  /* 0x0000000e2614a211 */ /* 0x000fc800078010ff */
[----:B------:R-:W-:Y:S01]  /*234f0*/  @!P2 LEA.HI.X R21, R38, R37, R39, 0x2, P0 ;  /* 0x000000252615a211 */ /* 0x000fe200000f1427 */
[----:B------:R-:W-:-:S04]  /*23500*/  VIADD R38, R197, 0x58 ;  /* 0x00000058c5267836 */ /* 0x000fc80000000000 */
[----:B--2---:R-:W-:Y:S02]  /*23510*/  @!P1 LEA R12, P0, R15, R14, 0x2 ;  /* 0x0000000e0f0c9211 */ /* 0x004fe400078010ff */
[----:B------:R-:W-:Y:S01]  /*23520*/  SHF.R.S32.HI R38, RZ, 0x1f, R38 ;  /* 0x0000001fff267819 */ /* 0x000fe20000011426 */
[----:B---3--:R1:W-:Y:S04]  /*23530*/  @!P2 ST.E.64 desc[UR42][R20.64], R6 ;  /* 0x000000061400a985 */ /* 0x0083e8000c101b2a */
[----:B------:R-:W2:Y:S01]  /*23540*/  @!P1 LDL.64 R8, [R1+0x2b8] ;  /* 0x0002b80001089983 */ /* 0x000ea20000100a00 */
[----:B------:R-:W-:Y:S02]  /*23550*/  ISETP.GE.AND P2, PT, R3, R0, PT ;  /* 0x000000000300720c */ /* 0x000fe40003f46270 */
[----:B------:R-:W-:Y:S01]  /*23560*/  @!P1 LEA.HI.X R13, R15, R37, R38, 0x2, P0 ;  /* 0x000000250f0d9211 */ /* 0x000fe200000f1426 */
[----:B------:R-:W-:-:S05]  /*23570*/  VIADD R15, R197, 0x60 ;  /* 0x00000060c50f7836 */ /* 0x000fca0000000000 */
[----:B------:R-:W-:Y:S01]  /*23580*/  SHF.R.S32.HI R15, RZ, 0x1f, R15 ;  /* 0x0000001fff0f7819 */ /* 0x000fe2000001140f */
[----:B--2---:R2:W-:Y:S04]  /*23590*/  @!P1 ST.E.64 desc[UR42][R12.64], R8 ;  /* 0x000000080c009985 */ /* 0x0045e8000c101b2a */
[----:B0-----:R-:W3:Y:S01]  /*235a0*/  @!P2 LDL.64 R4, [R1+0x2c8] ;  /* 0x0002c8000104a983 */ /* 0x001ee20000100a00 */
[----:B------:R-:W-:Y:S02]  /*235b0*/  ISETP.GE.AND P1, PT, R229, R0, PT ;  /* 0x00000000e500720c */ /* 0x000fe40003f26270 */
[----:B------:R-:W-:-:S04]  /*235c0*/  @!P2 LEA R10, P0, R3, R14, 0x2 ;  /* 0x0000000e030aa211 */ /* 0x000fc800078010ff */
[----:B------:R-:W-:Y:S02]  /*235d0*/  @!P2 LEA.HI.X R11, R3, R37, R15, 0x2, P0 ;  /* 0x00000025030ba211 */ /* 0x000fe400000f140f */
[----:B------:R-:W-:-:S03]  /*235e0*/  SHF.R.S32.HI R3, RZ, 0x1f, R229 ;  /* 0x0000001fff037819 */ /* 0x000fc600000114e5 */
[----:B---3--:R0:W-:Y:S04]  /*235f0*/  @!P2 ST.E.64 desc[UR42][R10.64], R4 ;  /* 0x000000040a00a985 */ /* 0x0081e8000c101b2a */
[----:B-1----:R-:W3:Y:S01]  /*23600*/  @!P1 LDL.64 R6, [R1+0x2d8] ;  /* 0x0002d80001069983 */ /* 0x002ee20000100a00 */
[----:B------:R-:W-:Y:S02]  /*23610*/  ISETP.GE.AND P2, PT, R228, R0, PT ;  /* 0x00000000e400720c */ /* 0x000fe40003f46270 */
[----:B------:R-:W-:-:S04]  /*23620*/  @!P1 LEA R20, P0, R229, R14, 0x2 ;  /* 0x0000000ee5149211 */ /* 0x000fc800078010ff */
[----:B------:R-:W-:Y:S02]  /*23630*/  @!P1 LEA.HI.X R21, R229, R37, R3, 0x2, P0 ;  /* 0x00000025e5159211 */ /* 0x000fe400000f1403 */
[----:B------:R-:W-:-:S03]  /*23640*/  SHF.R.S32.HI R3, RZ, 0x1f, R228 ;  /* 0x0000001fff037819 */ /* 0x000fc600000114e4 */
[----:B---3--:R1:W-:Y:S04]  /*23650*/  @!P1 ST.E.64 desc[UR42][R20.64], R6 ;  /* 0x0000000614009985 */ /* 0x0083e8000c101b2a */
[----:B--2---:R-:W2:Y:S01]  /*23660*/  @!P2 LDL.64 R8, [R1+0x2e8] ;  /* 0x0002e8000108a983 */ /* 0x004ea20000100a00 */
[----:B------:R-:W-:Y:S02]  /*23670*/  ISETP.GE.AND P1, PT, R227, R0, PT ;  /* 0x00000000e300720c */ /* 0x000fe40003f26270 */
[----:B------:R-:W-:-:S04]  /*23680*/  @!P2 LEA R12, P0, R228, R14, 0x2 ;  /* 0x0000000ee40ca211 */ /* 0x000fc800078010ff */
[----:B------:R-:W-:Y:S02]  /*23690*/  @!P2 LEA.HI.X R13, R228, R37, R3, 0x2, P0 ;  /* 0x00000025e40da211 */ /* 0x000fe400000f1403 */
[----:B------:R-:W-:-:S03]  /*236a0*/  SHF.R.S32.HI R3, RZ, 0x1f, R227 ;  /* 0x0000001fff037819 */ /* 0x000fc600000114e3 */
        /* <DEDUP_REMOVED lines=83> */
[----:B------:R-:W-:-:S05]  /*23be0*/  SHF.R.S32.HI R3, RZ, 0x1f, R213 ;  /* 0x0000001fff037819 */ /* 0x000fca00000114d5 */
[C---:B--2---:R-:W-:Y:S01]  /*23bf0*/  @!P1 LEA R12, P0, R213.reuse, R14, 0x2 ;  /* 0x0000000ed50c9211 */ /* 0x044fe200078010ff */
[----:B---3--:R0:W-:Y:S04]  /*23c00*/  @!P2 ST.E.64 desc[UR42][R20.64], R6 ;  /* 0x000000061400a985 */ /* 0x0081e8000c101b2a */
[----:B------:R-:W2:Y:S01]  /*23c10*/  @!P1 LDL.64 R8, [R1+0x3d8] ;  /* 0x0003d80001089983 */ /* 0x000ea20000100a00 */
[----:B------:R-:W-:Y:S01]  /*23c20*/  @!P1 LEA.HI.X R13, R213, R37, R3, 0x2, P0 ;  /* 0x00000025d50d9211 */ /* 0x000fe200000f1403 */
[----:B------:R-:W-:Y:S01]  /*23c30*/  BSSY B1, `(.L_x_12092) ;  /* 0x000000a000017945 */ /* 0x000fe20003800000 */
[----:B------:R-:W-:-:S03]  /*23c40*/  ISETP.GE.AND P0, PT, R212, R0, PT ;  /* 0x00000000d400720c */ /* 0x000fc60003f06270 */
[----:B--2---:R0:W-:Y:S01]  /*23c50*/  @!P1 ST.E.64 desc[UR42][R12.64], R8 ;  /* 0x000000080c009985 */ /* 0x0041e2000c101b2a */
[----:B------:R-:W-:-:S09]  /*23c60*/  ISETP.GE.AND P1, PT, R211, R0, PT ;  /* 0x00000000d300720c */ /* 0x000fd20003f26270 */
[----:B------:R-:W-:Y:S05]  /*23c70*/  @P0 BRA `(.L_x_12093) ;  /* 0x0000000000140947 */ /* 0x000fea0003800000 */
[----:B0-----:R-:W2:Y:S01]  /*23c80*/  LDL.64 R6, [R1+0x3e8] ;  /* 0x0003e80001067983 */ /* 0x001ea20000100a00 */
[----:B------:R-:W-:Y:S02]  /*23c90*/  SHF.R.S32.HI R3, RZ, 0x1f, R212 ;  /* 0x0000001fff037819 */ /* 0x000fe400000114d4 */
[----:B------:R-:W-:-:S04]  /*23ca0*/  LEA R4, P0, R212, R14, 0x2 ;  /* 0x0000000ed4047211 */ /* 0x000fc800078010ff */
[----:B------:R-:W-:-:S05]  /*23cb0*/  LEA.HI.X R5, R212, R37, R3, 0x2, P0 ;  /* 0x00000025d4057211 */ /* 0x000fca00000f1403 */
[----:B--2---:R1:W-:Y:S04]  /*23cc0*/  ST.E.64 desc[UR42][R4.64], R6 ;  /* 0x0000000604007985 */ /* 0x0043e8000c101b2a */
.L_x_12093:
[----:B------:R-:W-:Y:S05]  /*23cd0*/  BSYNC B1 ;  /* 0x0000000000017941 */ /* 0x000fea0003800000 */
.L_x_12092:
[----:B------:R-:W-:Y:S05]  /*23ce0*/  @P1 BRA `(.L_x_12087) ;  /* 0x0000000c00ec1947 */ /* 0x000fea0003800000 */
[----:B01----:R-:W2:Y:S01]  /*23cf0*/  LDL.64 R4, [R1+0x3f8] ;  /* 0x0003f80001047983 */ /* 0x003ea20000100a00 */
[----:B------:R-:W-:Y:S02]  /*23d00*/  SHF.R.S32.HI R0, RZ, 0x1f, R211 ;  /* 0x0000001fff007819 */ /* 0x000fe400000114d3 */
[----:B------:R-:W-:-:S04]  /*23d10*/  LEA R14, P0, R211, R14, 0x2 ;  /* 0x0000000ed30e7211 */ /* 0x000fc800078010ff */
[----:B------:R-:W-:-:S05]  /*23d20*/  LEA.HI.X R15, R211, R37, R0, 0x2, P0 ;  /* 0x00000025d30f7211 */ /* 0x000fca00000f1400 */
[----:B--2---:R0:W-:Y:S01]  /*23d30*/  ST.E.64 desc[UR42][R14.64], R4 ;  /* 0x000000040e007985 */ /* 0x0041e2000c101b2a */
[----:B------:R-:W-:Y:S05]  /*23d40*/  BRA `(.L_x_12087) ;  /* 0x0000000c00d47947 */ /* 0x000fea0003800000 */
.L_x_12074:
[----:B------:R-:W-:Y:S01]  /*23d50*/  ULDC.64 UR4, c[0x0][0xc08] ;  /* 0x0003020000047ab9 */ /* 0x000fe20000000a00 */
[----:B------:R-:W1:Y:S01]  /*23d60*/  LDC.64 R4, c[0x0][0xc00] ;  /* 0x00030000ff047b82 */ /* 0x000e620000000a00 */
        /* <DEDUP_REMOVED lines=9> */
[----:B-1----:R-:W-:-:S05]  /*23e00*/  IMAD.WIDE R4, R208, 0x4, R4 ;  /* 0x00000004d0047825 */ /* 0x002fca00078e0204 */
[----:B------:R1:W5:Y:S01]  /*23e10*/  @P0 LDG.E R3, desc[UR42][R4.64] ;  /* 0x0000002a04030981 */ /* 0x000362000c1e1900 */
[----:B------:R-:W4:Y:S01]  /*23e20*/  S2R R30, SR_TID.X ;  /* 0x00000000001e7919 */ /* 0x000f220000002100 */
[----:B--2---:R-:W-:-:S05]  /*23e30*/  @P1 IMAD.WIDE R6, R208, 0x4, R6 ;  /* 0x00000004d0061825 */ /* 0x004fca00078e0206 */
[----:B------:R1:W5:Y:S01]  /*23e40*/  @P1 LDG.E R20, desc[UR42][R6.64] ;  /* 0x0000002a06141981 */ /* 0x000362000c1e1900 */
[----:B------:R-:W-:Y:S02]  /*23e50*/  ISETP.NE.AND P2, PT, R204, RZ, PT ;  /* 0x000000ffcc00720c */ /* 0x000fe40003f45270 */
[----:B------:R-:W-:-:S11]  /*23e60*/  SHF.R.S32.HI R28, RZ, 0x1f, R208 ;  /* 0x0000001fff1c7819 */ /* 0x000fd600000114d0 */
[----:B------:R-:W2:Y:S01]  /*23e70*/  @!P2 LDC R204, c[0x0][0xad4] ;  /* 0x0002b500ffccab82 */ /* 0x000ea20000000800 */
[----:B----4-:R-:W-:-:S05]  /*23e80*/  VIADD R0, R30, 0xffffff80 ;  /* 0xffffff801e007836 */ /* 0x010fca0000000000 */
[----:B------:R-:W-:Y:S02]  /*23e90*/  ISETP.GT.AND P3, PT, R0, 0x7f, PT ;  /* 0x0000007f0000780c */ /* 0x000fe40003f64270 */
[----:B--2---:R-:W-:Y:S01]  /*23ea0*/  ISETP.GT.AND P2, PT, R204, 0x1, PT ;  /* 0x00000001cc00780c */ /* 0x004fe20003f44270 */
[----:B-1----:R-:W-:-:S12]  /*23eb0*/  @P1 BRA `(.L_x_12094) ;  /* 0x0000000000101947 */ /* 0x002fd80003800000 */
[----:B------:R-:W-:Y:S05]  /*23ec0*/  @!P0 BRA `(.L_x_12094) ;  /* 0x00000000000c8947 */ /* 0x000fea0003800000 */
[----:B------:R-:W2:Y:S04]  /*23ed0*/  LDG.E R7, desc[UR42][R4.64] ;  /* 0x0000002a04077981 */ /* 0x000ea8000c1e1900 */
[----:B-----5:R-:W2:Y:S02]  /*23ee0*/  LDG.E R20, desc[UR42][R4.64+0x4] ;  /* 0x0000042a04147981 */ /* 0x020ea4000c1e1900 */
[----:B--2---:R-:W-:-:S07]  /*23ef0*/  IMAD.IADD R20, R20, 0x1, -R7 ;  /* 0x0000000114147824 */ /* 0x004fce00078e0a07 */
.L_x_12094:
[----:B------:R-:W-:Y:S01]  /*23f00*/  BSSY B1, `(.L_x_12095) ;  /* 0x0000035000017945 */ /* 0x000fe20003800000 */
[----:B------:R-:W-:Y:S02]  /*23f10*/  SEL R29, R208, RZ, !P0 ;  /* 0x000000ffd01d7207 */ /* 0x000fe40004000000 */
[----:B------:R-:W-:Y:S02]  /*23f20*/  SEL R28, R28, RZ, !P0 ;  /* 0x000000ff1c1c7207 */ /* 0x000fe40004000000 */
[----:B-----5:R-:W-:Y:S01]  /*23f30*/  SHF.R.S32.HI R26, RZ, 0x1f, R3 ;  /* 0x0000001fff1a7819 */ /* 0x020fe20000011403 */
[----:B------:R-:W-:Y:S06]  /*23f40*/  @P3 BRA `(.L_x_12096) ;  /* 0x0000000000c03947 */ /* 0x000fec0003800000 */
[----:B------:R-:W1:Y:S01]  /*23f50*/  LDC R33, c[0x0][0xbe8] ;  /* 0x0002fa00ff217b82 */ /* 0x000e620000000800 */
[----:B------:R-:W-:Y:S01]  /*23f60*/  IADD3 R31, R203, -0x80, R30 ;  /* 0xffffff80cb1f7810 */ /* 0x000fe20007ffe01e */
[----:B-1----:R-:W-:-:S05]  /*23f70*/  IMAD R0, R20, R33, RZ ;  /* 0x0000002114007224 */ /* 0x002fca00078e02ff */
[----:B------:R-:W-:-:S13]  /*23f80*/  ISETP.GE.AND P0, PT, R31, R0, PT ;  /* 0x000000001f00720c */ /* 0x000fda0003f06270 */
[----:B------:R-:W-:Y:S05]  /*23f90*/  @P0 BRA `(.L_x_12096) ;  /* 0x0000000000ac0947 */ /* 0x000fea0003800000 */
[----:B------:R-:W-:Y:S01]  /*23fa0*/  IMAD.MOV.U32 R24, RZ, RZ, 0x9b8 ;  /* 0x000009b8ff187424 */ /* 0x000fe200078e00ff */
[----:B------:R-:W-:Y:S01]  /*23fb0*/  ISETP.GT.AND P0, PT, R204, 0x1, PT ;  /* 0x00000001cc00780c */ /* 0x000fe20003f04270 */
[----:B------:R-:W1:Y:S01]  /*23fc0*/  LDC.64 R4, c[0x0][0xba8] ;  /* 0x0002ea00ff047b82 */ /* 0x000e620000000a00 */
[----:B------:R-:W-:Y:S01]  /*23fd0*/  ISETP.NE.AND P1, PT, R33, 0x1, PT ;  /* 0x000000012100780c */ /* 0x000fe20003f25270 */
[----:B------:R-:W-:Y:S01]  /*23fe0*/  IMAD.MOV.U32 R21, RZ, RZ, R31 ;  /* 0x000000ffff157224 */ /* 0x000fe200078e001f */
[----:B------:R-:W-:Y:S02]  /*23ff0*/  SEL R24, R24, 0x978, P0 ;  /* 0x0000097818187807 */ /* 0x000fe40000000000 */
[----:B------:R-:W-:-:S03]  /*24000*/  SEL R209, R209, RZ, P0 ;  /* 0x000000ffd1d17207 */ /* 0x000fc60000000000 */
[----:B0-----:R-:W0:Y:S08]  /*24010*/  LDC.64 R10, c[0x0][R24+0x220] ;  /* 0x00008800180a7b82 */ /* 0x001e300000000a00 */
[----:B------:R-:W2:Y:S08]  /*24020*/  LDC.64 R14, c[0x0][R24+0x218] ;  /* 0x00008600180e7b82 */ /* 0x000eb00000000a00 */
[----:B------:R-:W4:Y:S08]  /*24030*/  LDC.64 R8, c[0x0][R24+0x228] ;  /* 0x00008a0018087b82 */ /* 0x000f300000000a00 */
[----:B------:R-:W5:Y:S08]  /*24040*/  LDC.64 R6, c[0x0][R24+0x210] ;  /* 0x0000840018067b82 */ /* 0x000f700000000a00 */
[----:B------:R-:W3:Y:S08]  /*24050*/  @P1 LDC R0, c[0x0][0xbec] ;  /* 0x0002fb00ff001b82 */ /* 0x000ef00000000800 */
[----:B------:R-:W4:Y:S01]  /*24060*/  @P1 LDC R35, c[0x0][0xbf0] ;  /* 0x0002fc00ff231b82 */ /* 0x000f220000000800 */
[----:B0-----:R-:W-:-:S07]  /*24070*/  IMAD R11, R11, R29, RZ ;  /* 0x0000001d0b0b7224 */ /* 0x001fce00078e02ff */
[----:B-1----:R-:W0:Y:S01]  /*24080*/  @!P0 LDC R4, c[0x0][0xb50] ;  /* 0x0002d400ff048b82 */ /* 0x002e220000000800 */
[----:B------:R-:W-:-:S04]  /*24090*/  IMAD.WIDE.U32 R12, R10, R29, RZ ;  /* 0x0000001d0a0c7225 */ /* 0x000fc800078e00ff */
[----:B------:R-:W-:Y:S02]  /*240a0*/  IMAD R11, R10, R28, R11 ;  /* 0x0000001c0a0b7224 */ /* 0x000fe400078e020b */
[----:B---3--:R-:W-:Y:S01]  /*240b0*/  @P1 IMAD.HI.U32 R0, R31, R0, RZ ;  /* 0x000000001f001227 */ /* 0x008fe200078e00ff */
[----:B------:R-:W1:Y:S03]  /*240c0*/  @!P0 LDC R5, c[0x0][0xb54] ;  /* 0x0002d500ff058b82 */ /* 0x000e660000000800 */
[-C--:B--2---:R-:W-:Y:S02]  /*240d0*/  IMAD R25, R15, R156.reuse, RZ ;  /* 0x0000009c0f197224 */ /* 0x084fe400078e02ff */
[----:B------:R-:W-:Y:S01]  /*240e0*/  IMAD.WIDE.U32 R14, R14, R156, RZ ;  /* 0x0000009c0e0e7225 */ /* 0x000fe200078e00ff */
[----:B----4-:R-:W-:-:S03]  /*240f0*/  @P1 SHF.R.U32.HI R21, RZ, R35, R0 ;  /* 0x00000023ff151219 */ /* 0x010fc60000011600 */
[----:B------:R-:W-:Y:S01]  /*24100*/  IMAD.IADD R25, R15, 0x1, R25 ;  /* 0x000000010f197824 */ /* 0x000fe200078e0219 */
[----:B------:R-:W-:Y:S01]  /*24110*/  IADD3 R14, P1, P3, R12, R14, R3 ;  /* 0x0000000e0c0e7210 */ /* 0x000fe20007b3e003 */
[----:B------:R-:W-:Y:S02]  /*24120*/  IMAD.IADD R12, R13, 0x1, R11 ;  /* 0x000000010d0c7824 */ /* 0x000fe400078e020b */
[----:B------:R-:W-:Y:S02]  /*24130*/  IMAD.MOV R0, RZ, RZ, -R21 ;  /* 0x000000ffff007224 */ /* 0x000fe400078e0a15 */
        /* <DEDUP_REMOVED lines=8> */
[-C--:B-----5:R-:W-:Y:S01]  /*241c0*/  IMAD R0, R7, R11.reuse, RZ ;  /* 0x0000000b07007224 */ /* 0x0a0fe200078e02ff */
[----:B------:R-:W-:Y:S01]  /*241d0*/  SHF.R.S32.HI R13, RZ, 0x1f, R11 ;  /* 0x0000001fff0d7819 */ /* 0x000fe2000001140b */
[----:B------:R-:W-:Y:S02]  /*241e0*/  IMAD.MOV.U32 R7, RZ, RZ, -0x800000 ;  /* 0xff800000ff077424 */ /* 0x000fe400078e00ff */
[----:B------:R-:W-:-:S04]  /*241f0*/  IMAD.WIDE.U32 R8, R6, R11, R8 ;  /* 0x0000000b06087225 */ /* 0x000fc800078e0008 */
[----:B------:R-:W-:Y:S01]  /*24200*/  IMAD R13, R6, R13, R0 ;  /* 0x0000000d060d7224 */ /* 0x000fe200078e0200 */
[----:B0-----:R-:W-:-:S03]  /*24210*/  LEA R4, P0, R8, R4, 0x2 ;  /* 0x0000000408047211 */ /* 0x001fc600078010ff */
[----:B------:R-:W-:-:S05]  /*24220*/  IMAD.IADD R0, R9, 0x1, R13 ;  /* 0x0000000109007824 */ /* 0x000fca00078e020d */
[----:B-1----:R-:W-:-:S05]  /*24230*/  LEA.HI.X R5, R8, R5, R0, 0x2, P0 ;  /* 0x0000000508057211 */ /* 0x002fca00000f1400 */
[----:B------:R1:W-:Y:S02]  /*24240*/  STG.E desc[UR42][R4.64], R7 ;  /* 0x0000000704007986 */ /* 0x0003e4000c10192a */
.L_x_12096:
[----:B------:R-:W-:Y:S05]  /*24250*/  BSYNC B1 ;  /* 0x0000000000017941 */ /* 0x000fea0003800000 */
.L_x_12095:
[----:B------:R-:W-:Y:S05]  /*24260*/  @P2 BRA `(.L_x_12087) ;  /* 0x00000008008c2947 */ /* 0x000fea0003800000 */
[----:B------:R-:W2:Y:S01]  /*24270*/  LDC R21, c[0x0][0xbe8] ;  /* 0x0002fa00ff157b82 */ /* 0x000ea20000000800 */
[C---:B------:R-:W-:Y:S01]  /*24280*/  VIADD R8, R30.reuse, 0xffffff80 ;  /* 0xffffff801e087836 */ /* 0x040fe20000000000 */
[----:B------:R-:W-:Y:S01]  /*24290*/  ULDC.64 UR4, c[0x0][0xaa0] ;  /* 0x0002a80000047ab9 */ /* 0x000fe20000000a00 */
[----:B0-----:R-:W-:Y:S01]  /*242a0*/  VIADD R10, R30, 0xffffff80 ;  /* 0xffffff801e0a7836 */ /* 0x001fe20000000000 */
[----:B------:R-:W-:Y:S01]  /*242b0*/  ULDC.64 UR6, c[0x0][0xaf0] ;  /* 0x0002bc0000067ab9 */ /* 0x000fe20000000a00 */
[----:B------:R-:W-:Y:S01]  /*242c0*/  IMAD R0, R26, UR4, RZ ;  /* 0x000000041a007c24 */ /* 0x000fe2000f8e02ff */
[----:B------:R-:W-:Y:S01]  /*242d0*/  SHF.R.S32.HI R8, RZ, 0x1f, R8 ;  /* 0x0000001fff087819 */ /* 0x000fe20000011408 */
[----:B-1----:R-:W-:-:S03]  /*242e0*/  IMAD.WIDE.U32 R4, R3, UR4, RZ ;  /* 0x0000000403047c25 */ /* 0x002fc6000f8e00ff */
[----:B------:R-:W-:Y:S01]  /*242f0*/  LEA.HI R8, R8, R10, RZ, 0x3 ;  /* 0x0000000a08087211 */ /* 0x000fe200078f18ff */
[----:B------:R-:W-:Y:S01]  /*24300*/  IMAD R7, R3, UR5, R0 ;  /* 0x0000000503077c24 */ /* 0x000fe2000f8e0200 */
[----:B------:R-:W-:Y:S02]  /*24310*/  ULDC.64 UR4, c[0x0][0xae8] ;  /* 0x0002ba0000047ab9 */ /* 0x000fe40000000a00 */
[----:B------:R-:W-:Y:S01]  /*24320*/  SHF.R.S32.HI R8, RZ, 0x3, R8 ;  /* 0x00000003ff087819 */ /* 0x000fe20000011408 */
[----:B------:R-:W-:-:S04]  /*24330*/  IMAD.IADD R5, R5, 0x1, R7 ;  /* 0x0000000105057824 */ /* 0x000fc800078e0207 */
[----:B------:R-:W-:Y:S02]  /*24340*/  IMAD R0, R205, 0x20, R8 ;  /* 0x00000020cd007824 */ /* 0x000fe400078e0208 */
[----:B------:R-:W-:Y:S01]  /*24350*/  IMAD.WIDE.U32 R4, R156, UR4, R4 ;  /* 0x000000049c047c25 */ /* 0x000fe2000f8e0004 */
[----:B--2---:R-:W-:-:S03]  /*24360*/  ISETP.NE.AND P0, PT, R21, 0x1, PT ;  /* 0x000000011500780c */ /* 0x004fc60003f05270 */
[----:B------:R-:W-:Y:S02]  /*24370*/  IMAD.IADD R9, R203, 0x1, R0 ;  /* 0x00000001cb097824 */ /* 0x000fe400078e0200 */
[----:B------:R-:W-:Y:S01]  /*24380*/  IMAD R5, R156, UR5, R5 ;  /* 0x000000059c057c24 */ /* 0x000fe2000f8e0205 */
[----:B------:R-:W-:Y:S01]  /*24390*/  ULDC.64 UR4, c[0x0][0xae0] ;  /* 0x0002b80000047ab9 */ /* 0x000fe20000000a00 */
[----:B------:R-:W-:Y:S02]  /*243a0*/  IMAD.MOV.U32 R3, RZ, RZ, R9 ;  /* 0x000000ffff037224 */ /* 0x000fe400078e0009 */
[----:B------:R-:W-:-:S04]  /*243b0*/  IMAD.WIDE.U32 R4, R29, UR6, R4 ;  /* 0x000000061d047c25 */ /* 0x000fc8000f8e0004 */
[----:B------:R-:W0:Y:S08]  /*243c0*/  @P0 LDC R6, c[0x0][0xbec] ;  /* 0x0002fb00ff060b82 */ /* 0x000e300000000800 */
[----:B------:R-:W1:Y:S01]  /*243d0*/  @P0 LDC R11, c[0x0][0xbf0] ;  /* 0x0002fc00ff0b0b82 */ /* 0x000e620000000800 */
[----:B0-----:R-:W-:-:S04]  /*243e0*/  @P0 IMAD.HI.U32 R0, R9, R6, RZ ;  /* 0x0000000609000227 */ /* 0x001fc800078e00ff */
[----:B------:R-:W-:Y:S01]  /*243f0*/  IMAD R6, R28, UR6, RZ ;  /* 0x000000061c067c24 */ /* 0x000fe2000f8e02ff */
[----:B-1----:R-:W-:-:S03]  /*24400*/  @P0 SHF.R.U32.HI R3, RZ, R11, R0 ;  /* 0x0000000bff030219 */ /* 0x002fc60000011600 */
[----:B------:R-:W-:Y:S01]  /*24410*/  IMAD R7, R29, UR7, R6 ;  /* 0x000000071d077c24 */ /* 0x000fe2000f8e0206 */
[--C-:B------:R-:W-:Y:S01]  /*24420*/  SHF.R.S32.HI R0, RZ, 0x1f, R3.reuse ;  /* 0x0000001fff007819 */ /* 0x100fe20000011403 */
[----:B------:R-:W-:Y:S02]  /*24430*/  IMAD.MOV R6, RZ, RZ, -R3 ;  /* 0x000000ffff067224 */ /* 0x000fe400078e0a03 */
[----:B------:R-:W-:Y:S02]  /*24440*/  IMAD.IADD R5, R5, 0x1, R7 ;  /* 0x0000000105057824 */ /* 0x000fe400078e0207 */
[----:B------:R-:W-:Y:S02]  /*24450*/  IMAD R0, R0, UR4, RZ ;  /* 0x0000000400007c24 */ /* 0x000fe4000f8e02ff */
[----:B------:R-:W-:Y:S02]  /*24460*/  IMAD R7, R21, R6, R9 ;  /* 0x0000000615077224 */ /* 0x000fe400078e0209 */
[----:B------:R-:W-:-:S02]  /*24470*/  IMAD R9, R3, UR5, R0 ;  /* 0x0000000503097c24 */ /* 0x000fc4000f8e0200 */
[----:B------:R-:W-:Y:S01]  /*24480*/  IMAD.WIDE.U32 R4, R3, UR4, R4 ;  /* 0x0000000403047c25 */ /* 0x000fe2000f8e0004 */
        /* <DEDUP_REMOVED lines=14> */
.L_x_12327:
[----:B------:R-:W-:Y:S01]  /*24570*/  IMAD R20, R20, R21, RZ ;  /* 0x0000001514147224 */ /* 0x000fe200078e02ff */
[----:B------:R-:W-:Y:S01]  /*24580*/  BSSY B1, `(.L_x_12098) ;  /* 0x0000019000017945 */ /* 0x000fe20003800000 */
[----:B------:R-:W-:-:S05]  /*24590*/  IMAD.IADD R203, R8, 0x1, R203 ;  /* 0x0000000108cb7824 */ /* 0x000fca00078e02cb */
        /* <DEDUP_REMOVED lines=9> */
[----:B------:R-:W-:-:S03]  /*24630*/  SHF.R.S32.HI R12, RZ, 0x1f, R200 ;  /* 0x0000001fff0c7819 */ /* 0x000fc600000114c8 */
[-C--:B--2---:R-:W-:Y:S02]  /*24640*/  @!P3 LEA R6, P5, R187, R14.reuse, 0x1 ;  /* 0x0000000ebb06b211 */ /* 0x084fe400078a08ff */
[----:B------:R-:W-:Y:S02]  /*24650*/  @!P2 LEA R8, P4, R201, R14, 0x1 ;  /* 0x0000000ec908a211 */ /* 0x000fe400078808ff */
[----:B-1----:R-:W-:Y:S02]  /*24660*/  @!P3 LEA.HI.X R7, R187, R0, R5, 0x1, P5 ;  /* 0x00000000bb07b211 */ /* 0x002fe400028f0c05 */
[----:B------:R-:W-:Y:S02]  /*24670*/  @!P1 LEA R10, P5, R200, R14, 0x1 ;  /* 0x0000000ec80a9211 */ /* 0x000fe400078a08ff */
[----:B------:R-:W-:Y:S01]  /*24680*/  @!P2 LEA.HI.X R9, R201, R0, R13, 0x1, P4 ;  /* 0x00000000c909a211 */ /* 0x000fe200020f0c0d */
[----:B------:R4:W-:Y:S01]  /*24690*/  @!P3 ST.E.128 desc[UR42][R6.64], RZ ;  /* 0x000000ff0600b985 */ /* 0x0009e2000c101d2a */
[----:B------:R-:W-:-:S02]  /*246a0*/  SHF.R.S32.HI R5, RZ, 0x1f, R202 ;  /* 0x0000001fff057819 */ /* 0x000fc400000114ca */
[----:B------:R-:W-:Y:S01]  /*246b0*/  @!P0 LEA R14, P4, R202, R14, 0x1 ;  /* 0x0000000eca0e8211 */ /* 0x000fe200078808ff */
[----:B------:R4:W-:Y:S01]  /*246c0*/  @!P2 ST.E.128 desc[UR42][R8.64], RZ ;  /* 0x000000ff0800a985 */ /* 0x0009e2000c101d2a */
[-C--:B------:R-:W-:Y:S02]  /*246d0*/  @!P1 LEA.HI.X R11, R200, R0.reuse, R12, 0x1, P5 ;  /* 0x00000000c80b9211 */ /* 0x080fe400028f0c0c */
[----:B------:R-:W-:-:S03]  /*246e0*/  @!P0 LEA.HI.X R15, R202, R0, R5, 0x1, P4 ;  /* 0x00000000ca0f8211 */ /* 0x000fc600020f0c05 */
[----:B------:R4:W-:Y:S04]  /*246f0*/  @!P1 ST.E.128 desc[UR42][R10.64], RZ ;  /* 0x000000ff0a009985 */ /* 0x0009e8000c101d2a */
[----:B------:R4:W-:Y:S02]  /*24700*/  @!P0 ST.E.128 desc[UR42][R14.64], RZ ;  /* 0x000000ff0e008985 */ /* 0x0009e4000c101d2a */
.L_x_12099:
[----:B------:R-:W-:Y:S05]  /*24710*/  BSYNC B1 ;  /* 0x0000000000017941 */ /* 0x000fea0003800000 */
.L_x_12098:
[----:B------:R-:W-:-:S03]  /*24720*/  UMOV UR4, 0xffffffff ;  /* 0xffffffff00047882 */ /* 0x000fc60000000000 */
[----:B------:R-:W-:Y:S05]  /*24730*/  BRA.DIV UR4, `(.L_x_12100) ;  /* 0x000000a204307947 */ /* 0x000fea000b800000 */
[----:B-1----:R1:W0:Y:S04]  /*24740*/  SHFL.IDX PT, R0, R4, 0x1, 0x181f ;  /* 0x00381f0004007f89 */ /* 0x00222800000e0000 */
[----:B--2-4-:R1:W2:Y:S02]  /*24750*/  SHFL.IDX PT, R14, R3, 0x1, 0x181f ;  /* 0x00381f00030e7f89 */ /* 0x0142a400000e0000 */
.L_x_12331:
[----:B------:R-:W-:Y:S01]  /*24760*/  VIADD R5, R203, 0x20 ;  /* 0x00000020cb057836 */ /* 0x000fe20000000000 */
        /* <DEDUP_REMOVED lines=13> */
[----:B------:R-:W-:Y:S02]  /*24840*/  @!P2 LEA R8, P4, R201, R14, 0x1 ;  /* 0x0000000ec908a211 */ /* 0x000fe400078808ff */
[----:B0-----:R-:W-:Y:S02]  /*24850*/  @!P3 LEA.HI.X R7, R187, R0, R10, 0x1, P5 ;  /* 0x00000000bb07b211 */ /* 0x001fe400028f0c0a */
[----:B------:R-:W-:-:S02]  /*24860*/  @!P1 LEA R10, P5, R200, R14, 0x1 ;  /* 0x0000000ec80a9211 */ /* 0x000fc400078a08ff */
[----:B------:R-:W-:Y:S01]  /*24870*/  @!P2 LEA.HI.X R9, R201, R0, R15, 0x1, P4 ;  /* 0x00000000c909a211 */ /* 0x000fe200020f0c0f */
[----:B------:R4:W-:Y:S01]  /*24880*/  @!P3 ST.E.128 desc[UR42][R6.64], RZ ;  /* 0x000000ff0600b985 */ /* 0x0009e2000c101d2a */
[----:B------:R-:W-:Y:S02]  /*24890*/  @!P0 LEA R14, P4, R202, R14, 0x1 ;  /* 0x0000000eca0e8211 */ /* 0x000fe400078808ff */
[-C--:B------:R-:W-:Y:S01]  /*248a0*/  @!P1 LEA.HI.X R11, R200, R0.reuse, R13, 0x1, P5 ;  /* 0x00000000c80b9211 */ /* 0x080fe200028f0c0d */
[----:B------:R4:W-:Y:S01]  /*248b0*/  @!P2 ST.E.128 desc[UR42][R8.64], RZ ;  /* 0x000000ff0800a985 */ /* 0x0009e2000c101d2a */
[----:B------:R-:W-:-:S03]  /*248c0*/  @!P0 LEA.HI.X R15, R202, R0, R12, 0x1, P4 ;  /* 0x00000000ca0f8211 */ /* 0x000fc600020f0c0c */
[----:B------:R4:W-:Y:S04]  /*248d0*/  @!P1 ST.E.128 desc[UR42][R10.64], RZ ;  /* 0x000000ff0a009985 */ /* 0x0009e8000c101d2a */
[----:B------:R4:W-:Y:S02]  /*248e0*/  @!P0 ST.E.128 desc[UR42][R14.64], RZ ;  /* 0x000000ff0e008985 */ /* 0x0009e4000c101d2a */
.L_x_12102:
[----:B------:R-:W-:Y:S05]  /*248f0*/  BSYNC B1 ;  /* 0x0000000000017941 */ /* 0x000fea0003800000 */
.L_x_12101:
[----:B------:R-:W-:-:S03]  /*24900*/  UMOV UR4, 0xffffffff ;  /* 0xffffffff00047882 */ /* 0x000fc60000000000 */
[----:B------:R-:W-:Y:S05]  /*24910*/  BRA.DIV UR4, `(.L_x_12103) ;  /* 0x000000a204007947 */ /* 0x000fea000b800000 */
[----:B0-----:R0:W0:Y:S04]  /*24920*/  SHFL.IDX PT, R0, R4, 0x2, 0x181f ;  /* 0x00581f0004007f89 */ /* 0x00102800000e0000 */
[----:B--2-4-:R2:W4:Y:S02]  /*24930*/  SHFL.IDX PT, R14, R3, 0x2, 0x181f ;  /* 0x00581f00030e7f89 */ /* 0x01452400000e0000 */
.L_x_12335:
        /* <DEDUP_REMOVED lines=13> */
[-C--:B----4-:R-:W-:Y:S02]  /*24a10*/  @!P3 LEA R6, P5, R187, R14.reuse, 0x1 ;  /* 0x0000000ebb06b211 */ /* 0x090fe400078a08ff */
        /* <DEDUP_REMOVED lines=11> */
.L_x_12105:
[----:B------:R-:W-:Y:S05]  /*24ad0*/  BSYNC B1 ;  /* 0x0000000000017941 */ /* 0x000fea0003800000 */
.L_x_12104:
[----:B------:R-:W-:-:S03]  /*24ae0*/  UMOV UR4, 0xffffffff ;  /* 0xffffffff00047882 */ /* 0x000fc60000000000 */
[----:B------:R-:W-:Y:S05]  /*24af0*/  BRA.DIV UR4, `(.L_x_12106) ;  /* 0x0000009e04d07947 */ /* 0x000fea000b800000 */
[----:B0-----:R0:W0:Y:S04]  /*24b00*/  SHFL.IDX PT, R0, R4, 0x3, 0x181f ;  /* 0x00781f0004007f89 */ /* 0x00102800000e0000 */
[----:B----4-:R4:W0:Y:S02]  /*24b10*/  SHFL.IDX PT, R14, R3, 0x3, 0x181f ;  /* 0x00781f00030e7f89 */ /* 0x01082400000e0000 */
.L_x_12339:
[----:B-12-4-:R-:W-:-:S05]  /*24b20*/  VIADD R3, R203, 0x60 ;  /* 0x00000060cb037836 */ /* 0x016fca0000000000 */
        /* <DEDUP_REMOVED lines=11> */
[-C--:B0-----:R-:W-:Y:S02]  /*24be0*/  @!P3 LEA R4, P5, R187, R14.reuse, 0x1 ;  /* 0x0000000ebb04b211 */ /* 0x081fe400078a08ff */
[----:B------:R-:W-:Y:S02]  /*24bf0*/  @!P2 LEA R6, P4, R201, R14, 0x1 ;  /* 0x0000000ec906a211 */ /* 0x000fe400078808ff */
[----:B------:R-:W-:Y:S02]  /*24c00*/  @!P3 LEA.HI.X R5, R187, R0, R8, 0x1, P5 ;  /* 0x00000000bb05b211 */ /* 0x000fe400028f0c08 */
        /* <DEDUP_REMOVED lines=9> */
.L_x_12087:
[----:B------:R-:W-:Y:S05]  /*24ca0*/  BSYNC B0 ;  /* 0x0000000000007941 */ /* 0x000fea0003800000 */
.L_x_12073:
[----:B------:R-:W-:Y:S02]  /*24cb0*/  ULDC UR4, c[0x0][0xc3c] ;  /* 0x00030f0000047ab9 */ /* 0x000fe40000000800 */
[----:B0-----:R-:W-:-:S13]  /*24cc0*/  ISETP.GE.AND P0, PT, R103, UR4, PT ;  /* 0x0000000467007c0c */ /* 0x001fda000bf06270 */
[----:B------:R-:W-:Y:S05]  /*24cd0*/  @!P0 BRA `(.L_x_12107) ;  /* 0xfffffdc400e08947 */ /* 0x000fea000383ffff */
[----:B------:R-:W-:Y:S05]  /*24ce0*/  BRA `(.L_x_11862) ;  /* 0x0000007c00d47947 */ /* 0x000fea0003800000 */
.L_x_11860:
        /* <DEDUP_REMOVED lines=16> */
.L_x_12108:
        /* <DEDUP_REMOVED lines=44> */
.L_x_12112:
        /* <DEDUP_REMOVED lines=37> */
.L_x_12110:
        /* <DEDUP_REMOVED lines=13> */
.L_x_12113:
        /* <DEDUP_REMOVED lines=62> */
.L_x_12114:
        /* <DEDUP_REMOVED lines=61> */
.L_x_12115:
[----:B------:R-:W-:-:S05]  /*25b80*/  LOP3.LUT R17, RZ, R2, RZ, 0x33, !PT ;  /* 0x00000002ff117212 */ /* 0x000fca00078e33ff */
[----:B------:R-:W-:Y:S01]  /*25b90*/  IMAD.IADD R17, R0, 0x1, R17 ;  /* 0x0000000100117824 */ /* 0x000fe200078e0211 */
[----:B------:R-:W-:Y:S06]  /*25ba0*/  BRA `(.L_x_12116) ;  /* 0x00000000000c7947 */ /* 0x000fec0003800000 */
.L_x_12111:
[----:B------:R-:W-:Y:S02]  /*25bb0*/  IMAD.MOV.U32 R17, RZ, RZ, RZ ;  /* 0x000000ffff117224 */ /* 0x000fe400078e00ff */
[----:B------:R-:W-:Y:S02]  /*25bc0*/  IMAD.U32 R16, RZ, RZ, UR6 ;  /* 0x00000006ff107e24 */ /* 0x000fe4000f8e00ff */
[----:B------:R-:W-:-:S07]  /*25bd0*/  IMAD.MOV.U32 R18, RZ, RZ, RZ ;  /* 0x000000ffff127224 */ /* 0x000fce00078e00ff */
.L_x_12116:
[----:B------:R-:W-:-:S13]  /*25be0*/  ISETP.NE.AND P0, PT, R7, RZ, PT ;  /* 0x000000ff0700720c */ /* 0x000fda0003f05270 */
[----:B------:R-:W0:Y:S01]  /*25bf0*/  @!P0 S2R R3, SR_CgaCtaId ;  /* 0x0000000000038919 */ /* 0x000e220000008800 */
[----:B------:R-:W-:-:S04]  /*25c00*/  @!P0 MOV R0, 0x400 ;  /* 0x0000040000008802 */ /* 0x000fc80000000f00 */
[----:B0-----:R-:W-:-:S05]  /*25c10*/  @!P0 LEA R0, R3, R0, 0x18 ;  /* 0x0000000003008211 */ /* 0x001fca00078ec0ff */
[----:B------:R0:W-:Y:S01]  /*25c20*/  @!P0 STS.128 [R0+0x228d0], R16 ;  /* 0x0228d01000008388 */ /* 0x0001e20000000c00 */
[----:B------:R-:W-:Y:S06]  /*25c30*/  BAR.ARV 0x5, 0x180 ;  /* 0x0146000000007b1d */ /* 0x000fec0000002000 */
.L_x_12109:
[----:B------:R2:W-:Y:S01]  /*25c40*/  STL [R1+0x420], RZ ;  /* 0x000420ff01007387 */ /* 0x0005e20000100800 */
[----:B------:R-:W-:Y:S01]  /*25c50*/  ULDC UR4, c[0x0][0xc3c] ;  /* 0x00030f0000047ab9 */ /* 0x000fe20000000800 */
[----:B------:R-:W-:Y:S01]  /*25c60*/  IMAD.MOV.U32 R26, RZ, RZ, 0x1 ;  /* 0x00000001ff1a7424 */ /* 0x000fe200078e00ff */
[----:B-1----:R-:W-:Y:S01]  /*25c70*/  ISETP.GE.AND P0, PT, R19, UR4, PT ;  /* 0x0000000413007c0c */ /* 0x002fe2000bf06270 */
[----:B------:R-:W-:-:S12]  /*25c80*/  IMAD.MOV.U32 R25, RZ, RZ, RZ ;  /* 0x000000ffff197224 */ /* 0x000fd800078e00ff */
[----:B--2---:R-:W-:Y:S05]  /*25c90*/  @P0 BRA `(.L_x_12117) ;  /* 0x0000006c000c0947 */ /* 0x004fea0003800000 */
[----:B------:R-:W1:Y:S01]  /*25ca0*/  S2R R4, SR_TID.X ;  /* 0x0000000000047919 */ /* 0x000e620000002100 */
[----:B------:R-:W2:Y:S01]  /*25cb0*/  S2UR UR5, SR_CgaCtaId ;  /* 0x00000000000579c3 */ /* 0x000ea20000008800 */
[----:B------:R-:W-:Y:S01]  /*25cc0*/  UMOV UR4, 0x400 ;  /* 0x0000040000047882 */ /* 0x000fe20000000000 */
[----:B------:R-:W-:Y:S01]  /*25cd0*/  BSSY B8, `(.L_x_12117) ;  /* 0x00006bf000087945 */ /* 0x000fe20003800000 */
[----:B------:R3:W-:Y:S01]  /*25ce0*/  STL [R1+0x420], RZ ;  /* 0x000420ff01007387 */ /* 0x0007e20000100800 */
[----:B------:R-:W-:Y:S01]  /*25cf0*/  IMAD.MOV.U32 R27, RZ, RZ, 0x1 ;  /* 0x00000001ff1b7424 */ /* 0x000fe200078e00ff */
[----:B------:R-:W-:Y:S01]  /*25d00*/  CS2R R24, SRZ ;  /* 0x0000000000187805 */ /* 0x000fe2000001ff00 */
[----:B------:R-:W-:Y:S01]  /*25d10*/  IMAD.MOV.U32 R26, RZ, RZ, 0x1 ;  /* 0x00000001ff1a7424 */ /* 0x000fe200078e00ff */
[----:B------:R-:W-:Y:S01]  /*25d20*/  ULDC.64 UR40, c[0x0][0x198] ;  /* 0x0000660000287ab9 */ /* 0x000fe20000000a00 */
[----:B------:R-:W-:Y:S01]  /*25d30*/  ULOP3.LUT UR38, UR36, 0x2, URZ, 0xfc, !UPT ;  /* 0x0000000224267892 */ /* 0x000fe2000f8efc3f */
[----:B------:R-:W-:Y:S01]  /*25d40*/  ULDC UR37, c[0x0][0xc] ;  /* 0x0000030000257ab9 */ /* 0x000fe20000000800 */
[----:B--2---:R-:W-:-:S06]  /*25d50*/  ULEA UR4, UR5, UR4, 0x18 ;  /* 0x0000000405047291 */ /* 0x004fcc000f8ec03f */
[----:B------:R-:W-:Y:S01]  /*25d60*/  IMAD.U32 R22, RZ, RZ, UR4 ;  /* 0x00000004ff167e24 */ /* 0x000fe2000f8e00ff */
[C---:B-1----:R-:W-:Y:S01]  /*25d70*/  LOP3.LUT R3, R4.reuse, 0x7f, RZ, 0xc0, !PT ;  /* 0x0000007f04037812 */ /* 0x042fe200078ec0ff */
[----:B0-----:R-:W-:-:S04]  /*25d80*/  IMAD.SHL.U32 R0, R4, 0x8, RZ ;  /* 0x0000000804007824 */ /* 0x001fc800078e00ff */
[----:B------:R-:W-:Y:S01]  /*25d90*/  IMAD.SHL.U32 R29, R3, 0x8, RZ ;  /* 0x00000008031d7824 */ /* 0x000fe200078e00ff */
[----:B------:R-:W-:Y:S02]  /*25da0*/  LOP3.LUT R2, R0, 0x1f8, RZ, 0xc0, !PT ;  /* 0x000001f800027812 */ /* 0x000fe400078ec0ff */
[----:B------:R-:W-:Y:S02]  /*25db0*/  SHF.R.U32.HI R3, RZ, 0x3, R3 ;  /* 0x00000003ff037819 */ /* 0x000fe40000011603 */
[----:B------:R-:W-:Y:S02]  /*25dc0*/  LOP3.LUT R2, R2, 0x38, R4, 0x78, !PT ;  /* 0x0000003802027812 */ /* 0x000fe400078e7804 */
[----:B------:R-:W-:Y:S02]  /*25dd0*/  LOP3.LUT R0, R0, 0x38, RZ, 0xc0, !PT ;  /* 0x0000003800007812 */ /* 0x000fe400078ec0ff */
[----:B------:R-:W-:Y:S01]  /*25de0*/  LOP3.LUT R29, R2, 0x200, R29, 0xf8, !PT ;  /* 0x00000200021d7812 */ /* 0x000fe200078ef81d */
[----:B------:R-:W-:Y:S01]  /*25df0*/  IMAD.SHL.U32 R2, R4, 0x10, RZ ;  /* 0x0000001004027824 */ /* 0x000fe200078e00ff */
[----:B------:R-:W-:-:S04]  /*25e00*/  LOP3.LUT R4, R0, 0x40, RZ, 0xfc, !PT ;  /* 0x0000004000047812 */ /* 0x000fc800078efcff */
[----:B------:R-:W-:Y:S02]  /*25e10*/  LOP3.LUT R2, R3, 0x70, R2, 0xf8, !PT ;  /* 0x0000007003027812 */ /* 0x000fe400078ef802 */
[C---:B------:R-:W-:Y:S02]  /*25e20*/  LOP3.LUT R3, R0.reuse, 0x80, RZ, 0xfc, !PT ;  /* 0x0000008000037812 */ /* 0x040fe400078efcff */
[----:B------:R-:W-:Y:S01]  /*25e30*/  LOP3.LUT R2, R0, 0xc0, RZ, 0xfc, !PT ;  /* 0x000000c000027812 */ /* 0x000fe200078efcff */
[----:B------:R-:W-:-:S05]  /*25e40*/  IMAD R0, R29, 0x2, R22 ;  /* 0x000000021d007824 */ /* 0x000fca00078e0216 */
[----:B------:R3:W-:Y:S02]  /*25e50*/  STL [R1+0x404], R0 ;  /* 0x0004040001007387 */ /* 0x0007e40000100800 */
.L_x_12236:
        /* <DEDUP_REMOVED lines=22> */
[----:B--2---:R-:W1:Y:S08]  /*25fc0*/  @P2 LDC.64 R6, c[0x0][0xa18] ;  /* 0x00028600ff062b82 */ /* 0x004e700000000a00 */
[----:B------:R-:W2:Y:S01]  /*25fd0*/  @P0 LDG.E R8, desc[UR42][R4.64] ;  /* 0x0000002a04080981 */ /* 0x000ea2000c1e1900 */
[----:B------:R-:W-:Y:S01]  /*25fe0*/  ULDC UR4, c[0x0][0x288] ;  /* 0x0000a20000047ab9 */ /* 0x000fe20000000800 */
[----:B0-----:R-:W-:-:S05]  /*25ff0*/  IMAD.WIDE R2, R19, 0x4, R2 ;  /* 0x0000000413027825 */ /* 0x001fca00078e0202 */
[----:B------:R-:W5:Y:S01]  /*26000*/  @P1 LDG.E R0, desc[UR42][R2.64] ;  /* 0x0000002a02001981 */ /* 0x000f62000c1e1900 */
[----:B-1----:R-:W-:-:S03]  /*26010*/  @P2 IMAD.WIDE R6, R19, 0x4, R6 ;  /* 0x0000000413062825 */ /* 0x002fc600078e0206 */
[----:B--2---:R0:W-:Y:S02]  /*26020*/  STL [R1+0x408], R8 ;  /* 0x0004080801007387 */ /* 0x0041e40000100800 */
[----:B0-----:R-:W-:Y:S01]  /*26030*/  IMAD.U32 R8, RZ, RZ, UR4 ;  /* 0x00000004ff087e24 */ /* 0x001fe2000f8e00ff */
[----:B------:R-:W-:-:S05]  /*26040*/  ULDC.64 UR4, c[0x0][0x418] ;  /* 0x0001060000047ab9 */ /* 0x000fca0000000a00 */
        /* <DEDUP_REMOVED lines=12> */
[----:B------:R-:W-:Y:S06]  /*26110*/  @P2 BRA `(.L_x_12118) ;  /* 0x0000000000142947 */ /* 0x000fec0003800000 */
[----:B------:R-:W-:Y:S05]  /*26120*/  @!P0 BRA `(.L_x_12118) ;  /* 0x0000000000108947 */ /* 0x000fea0003800000 */
[----:B------:R-:W2:Y:S04]  /*26130*/  LDG.E R9, desc[UR42][R4.64] ;  /* 0x0000002a04097981 */ /* 0x000ea8000c1e1900 */
[----:B------:R-:W2:Y:S02]  /*26140*/  LDG.E R6, desc[UR42][R4.64+0x4] ;  /* 0x0000042a04067981 */ /* 0x000ea4000c1e1900 */
[----:B--2---:R-:W-:-:S05]  /*26150*/  IMAD.IADD R12, R6, 0x1, -R9 ;  /* 0x00000001060c7824 */ /* 0x004fca00078e0a09 */
[----:B------:R1:W-:Y:S02]  /*26160*/  STL [R1+0x400], R12 ;  /* 0x0004000c01007387 */ /* 0x0003e40000100800 */
.L_x_12118:
        /* <DEDUP_REMOVED lines=13> */
.L_x_12119:
[----:B------:R-:W-:Y:S02]  /*26240*/  ULDC.64 UR4, c[0x0][0xa08] ;  /* 0x0002820000047ab9 */ /* 0x000fe40000000a00 */
[----:B------:R-:W-:-:S04]  /*26250*/  ISETP.NE.U32.AND P0, PT, RZ, UR4, PT ;  /* 0x00000004ff007c0c */ /* 0x000fc8000bf05070 */
[----:B------:R-:W-:-:S13]  /*26260*/  ISETP.NE.AND.EX P0, PT, RZ, UR5, PT, P0 ;  /* 0x00000005ff007c0c */ /* 0x000fda000bf05300 */
[----:B------:R-:W-:Y:S05]  /*26270*/  @!P0 BRA `(.L_x_12120) ;  /* 0x0000000000148947 */ /* 0x000fea0003800000 */
[----:B------:R-:W2:Y:S02]  /*26280*/  LDC.64 R4, c[0x0][0xa08] ;  /* 0x00028200ff047b82 */ /* 0x000ea40000000a00 */
[----:B--2---:R-:W-:-:S05]  /*26290*/  IMAD.WIDE R4, R19, 0x4, R4 ;  /* 0x0000000413047825 */ /* 0x004fca00078e0204 */
[----:B------:R-:W2:Y:S04]  /*262a0*/  LDG.E R10, desc[UR42][R4.64] ;  /* 0x0000002a040a7981 */ /* 0x000ea8000c1e1900 */
[----:B------:R-:W2:Y:S02]  /*262b0*/  LDG.E R9, desc[UR42][R4.64+0x4] ;  /* 0x0000042a04097981 */ /* 0x000ea4000c1e1900 */
[----:B--2---:R-:W-:-:S07]  /*262c0*/  IMAD.IADD R10, R9, 0x1, -R10 ;  /* 0x00000001090a7824 */ /* 0x004fce00078e0a0a */
.L_x_12120:
[----:B--2---:R-:W2:Y:S01]  /*262d0*/  @P1 LDG.E R5, desc[UR42][R2.64] ;  /* 0x0000002a02051981 */ /* 0x004ea2000c1e1900 */
[----:B0-----:R-:W0:Y:S03]  /*262e0*/  LDC R8, c[0x0][0x448] ;  /* 0x00011200ff087b82 */ /* 0x001e260000000800 */
[----:B------:R3:W2:Y:S01]  /*262f0*/  @P1 LDG.E R4, desc[UR42][R2.64+0x4] ;  /* 0x0000042a02041981 */ /* 0x0006a2000c1e1900 */
[----:B------:R-:W-:Y:S02]  /*26300*/  IMAD.SHL.U32 R35, R17, 0x80, RZ ;  /* 0x0000008011237824 */ /* 0x000fe400078e00ff */
[----:B-----5:R-:W-:Y:S02]  /*26310*/  IMAD.IADD R10, R10, 0x1, -R31 ;  /* 0x000000010a0a7824 */ /* 0x020fe400078e0a1f */
[----:B---3--:R-:W3:Y:S01]  /*26320*/  LDC.64 R2, c[0x0][0x9e0] ;  /* 0x00027800ff027b82 */ /* 0x008ee20000000a00 */
[----:B0-----:R-:W-:Y:S01]  /*26330*/  ISETP.NE.AND P2, PT, R8, 0x1, PT ;  /* 0x000000010800780c */ /* 0x001fe20003f45270 */
[----:B------:R-:W-:-:S12]  /*26340*/  VIADD R8, R35, 0x7f ;  /* 0x0000007f23087836 */ /* 0x000fd80000000000 */
[----:B------:R-:W0:Y:S01]  /*26350*/  @P2 LDC R9, c[0x0][0x44c] ;  /* 0x00011300ff092b82 */ /* 0x000e220000000800 */
[----:B---3--:R-:W-:-:S07]  /*26360*/  ISETP.GE.AND P3, PT, R3, 0x1, PT ;  /* 0x000000010300780c */ /* 0x008fce0003f66270 */
[----:B------:R-:W3:Y:S01]  /*26370*/  @P2 LDC R11, c[0x0][0x450] ;  /* 0x00011400ff0b2b82 */ /* 0x000ee20000000800 */
[----:B--2---:R-:W-:Y:S02]  /*26380*/  @P1 IMAD.IADD R7, R4, 0x1, -R5 ;  /* 0x0000000104071824 */ /* 0x004fe400078e0a05 */
[----:B0-----:R-:W-:-:S04]  /*26390*/  @P2 IMAD.HI.U32 R4, R8, R9, RZ ;  /* 0x0000000908042227 */ /* 0x001fc800078e00ff */
[----:B------:R-:W-:Y:S01]  /*263a0*/  IMAD.IADD R17, R10, 0x1, R7 ;  /* 0x000000010a117824 */ /* 0x000fe200078e0207 */
[----:B---3--:R-:W-:-:S03]  /*263b0*/  @P2 SHF.R.U32.HI R8, RZ, R11, R4 ;  /* 0x0000000bff082219 */ /* 0x008fc60000011604 */
[C---:B------:R-:W-:Y:S01]  /*263c0*/  VIADD R4, R17.reuse, 0x5f ;  /* 0x0000005f11047836 */ /* 0x040fe20000000000 */
[----:B------:R-:W-:-:S03]  /*263d0*/  IADD3 R9, R17, 0x1, -R12 ;  /* 0x0000000111097810 */ /* 0x000fc60007ffe80c */
[----:B------:R-:W-:-:S04]  /*263e0*/  IMAD.HI R4, R4, 0x2aaaaaab, RZ ;  /* 0x2aaaaaab04047827 */ /* 0x000fc800078e02ff */
[----:B------:R-:W-:Y:S01]  /*263f0*/  IMAD.IADD R8, R9, 0x1, R8 ;  /* 0x0000000109087824 */ /* 0x000fe200078e0208 */
[----:B------:R-:W-:-:S03]  /*26400*/  SHF.R.U32.HI R5, RZ, 0x1f, R4 ;  /* 0x0000001fff057819 */ /* 0x000fc60000011604 */
[----:B------:R-:W-:Y:S01]  /*26410*/  IMAD.IADD R2, R8, 0x1, R2 ;  /* 0x0000000108027824 */ /* 0x000fe200078e0202 */
        /* <DEDUP_REMOVED lines=13> */
.L_x_12123:
[----:B------:R-:W-:-:S13]  /*264f0*/  ISETP.NE.AND P0, PT, R3, 0x1, PT ;  /* 0x000000010300780c */ /* 0x000fda0003f05270 */
[----:B------:R-:W0:Y:S02]  /*26500*/  @P0 LDC.64 R4, c[0x0][0x9e8] ;  /* 0x00027a00ff040b82 */ /* 0x000e240000000a00 */
[----:B0-----:R-:W-:-:S05]  /*26510*/  @P0 IMAD.HI.U32 R4, R11, R4, RZ ;  /* 0x000000040b040227 */ /* 0x001fca00078e00ff */
[----:B------:R-:W-:-:S07]  /*26520*/  @P0 SHF.R.U32.HI R11, RZ, R5, R4 ;  /* 0x00000005ff0b0219 */ /* 0x000fce0000011604 */
.L_x_12124:
[----:B------:R-:W-:Y:S05]  /*26530*/  BSYNC B0 ;  /* 0x0000000000007941 */ /* 0x000fea0003800000 */
.L_x_12122:
[----:B------:R-:W-:-:S05]  /*26540*/  IMAD R11, R11, R3, R3 ;  /* 0x000000030b0b7224 */ /* 0x000fca00078e0203 */
[----:B------:R-:W-:-:S07]  /*26550*/  VIMNMX R2, R2, R11, PT ;  /* 0x0000000b02027248 */ /* 0x000fce0003fe0100 */
.L_x_12121:
[----:B------:R-:W0:Y:S01]  /*26560*/  @P2 LDC R8, c[0x0][0x44c] ;  /* 0x00011300ff082b82 */ /* 0x000e220000000800 */
[----:B------:R-:W-:Y:S01]  /*26570*/  VIADD R2, R2, 0x5f ;  /* 0x0000005f02027836 */ /* 0x000fe20000000000 */
[----:B------:R-:W-:Y:S01]  /*26580*/  ULDC UR4, c[0x0][0x9dc] ;  /* 0x0002770000047ab9 */ /* 0x000fe20000000800 */
[----:B------:R-:W-:Y:S02]  /*26590*/  IMAD.MOV.U32 R5, RZ, RZ, R35 ;  /* 0x000000ffff057224 */ /* 0x000fe400078e0023 */
[----:B------:R-:W-:-:S03]  /*265a0*/  IMAD.HI R2, R2, 0x2aaaaaab, RZ ;  /* 0x2aaaaaab02027827 */ /* 0x000fc600078e02ff */
[----:B------:R-:W2:Y:S01]  /*265b0*/  @P2 LDC R4, c[0x0][0x450] ;  /* 0x00011400ff042b82 */ /* 0x000ea20000000800 */
[----:B0-----:R-:W-:-:S04]  /*265c0*/  @P2 IMAD.HI.U32 R11, R35, R8, RZ ;  /* 0x00000008230b2227 */ /* 0x001fc800078e00ff */
[----:B------:R-:W-:Y:S01]  /*265d0*/  IMAD.IADD R8, R17, 0x1, -R12 ;  /* 0x0000000111087824 */ /* 0x000fe200078e0a0c */
[----:B--2---:R-:W-:Y:S02]  /*265e0*/  @P2 SHF.R.U32.HI R5, RZ, R4, R11 ;  /* 0x00000004ff052219 */ /* 0x004fe4000001160b */
[----:B------:R-:W-:-:S03]  /*265f0*/  SHF.R.U32.HI R11, RZ, 0x1f, R2 ;  /* 0x0000001fff0b7819 */ /* 0x000fc60000011602 */
[----:B-1----:R-:W-:Y:S01]  /*26600*/  IMAD.IADD R12, R8, 0x1, R5 ;  /* 0x00000001080c7824 */ /* 0x002fe200078e0205 */
        /* <DEDUP_REMOVED lines=14> */
.L_x_12127:
[----:B------:R-:W-:-:S13]  /*266f0*/  ISETP.NE.AND P0, PT, R3, 0x1, PT ;  /* 0x000000010300780c */ /* 0x000fda0003f05270 */
[----:B------:R-:W0:Y:S02]  /*26700*/  @P0 LDC.64 R4, c[0x0][0x9e8] ;  /* 0x00027a00ff040b82 */ /* 0x000e240000000a00 */
[----:B0-----:R-:W-:-:S05]  /*26710*/  @P0 IMAD.HI.U32 R4, R12, R4, RZ ;  /* 0x000000040c040227 */ /* 0x001fca00078e00ff */
[----:B------:R-:W-:-:S07]  /*26720*/  @P0 SHF.R.U32.HI R12, RZ, R5, R4 ;  /* 0x00000005ff0c0219 */ /* 0x000fce0000011604 */
.L_x_12128:
[----:B------:R-:W-:Y:S05]  /*26730*/  BSYNC B0 ;  /* 0x0000000000007941 */ /* 0x000fea0003800000 */
.L_x_12126:
[----:B------:R-:W-:-:S05]  /*26740*/  IMAD R3, R12, R3, RZ ;  /* 0x000000030c037224 */ /* 0x000fca00078e02ff */
[----:B------:R-:W-:-:S07]  /*26750*/  VIMNMX R2, R2, R3, !PT ;  /* 0x0000000302027248 */ /* 0x000fce0007fe0100 */
.L_x_12125:
        /* <DEDUP_REMOVED lines=39> */
.L_x_12130:
[----:B------:R-:W-:Y:S05]  /*269d0*/  BSYNC B0 ;  /* 0x0000000000007941 */ /* 0x000fea0003800000 */
.L_x_12129:
[-C--:B------:R-:W-:Y:S01]  /*269e0*/  IMAD R3, R30, R14.reuse, R4 ;  /* 0x0000000e1e037224 */ /* 0x080fe200078e0204 */
        /* <DEDUP_REMOVED lines=8> */
[----:B------:R-:W-:-:S05]  /*26a70*/  SHF.R.U32.HI R4, RZ, 0x6, R3 ;  /* 0x00000006ff047819 */ /* 0x000fca0000011603 */
[----:B------:R-:W-:Y:S02]  /*26a80*/  IMAD.MOV.U32 R2, RZ, RZ, R4 ;  /* 0x000000ffff027224 */ /* 0x000fe400078e0004 */
        /* <DEDUP_REMOVED lines=14> */
.L_x_12342:
[----:B-1----:R-:W-:Y:S02]  /*26b70*/  ISETP.NE.AND P0, PT, R14, RZ, PT ;  /* 0x000000ff0e00720c */ /* 0x002fe40003f05270 */
[----:B------:R-:W-:-:S11]  /*26b80*/  PLOP3.LUT P6, PT, PT, PT, PT, 0x8, 0x0 ;  /* 0x000000000000781c */ /* 0x000fd60003fce170 */
[----:B------:R-:W-:Y:S05]  /*26b90*/  @P0 BRA `(.L_x_12134) ;  /* 0x00000000000c0947 */ /* 0x000fea0003800000 */
[----:B------:R-:W-:-:S03]  /*26ba0*/  UMOV UR4, 0xffffffff ;  /* 0xffffffff00047882 */ /* 0x000fc60000000000 */
[----:B------:R-:W-:Y:S05]  /*26bb0*/  BRA.DIV UR4, `(.L_x_12135) ;  /* 0x00000082041c7947 */ /* 0x000fea000b800000 */
[----:B------:R-:W-:-:S13]  /*26bc0*/  ELECT P6, URZ, PT ;  /* 0x00000000003f782f */ /* 0x000fda00038c0000 */
.L_x_12134:
        /* <DEDUP_REMOVED lines=9> */
.L_x_12345:
[----:B------:R-:W-:Y:S05]  /*26c60*/  BSYNC B1 ;  /* 0x0000000000017941 */ /* 0x000fea0003800000 */
.L_x_12136:
        /* <DEDUP_REMOVED lines=10> */
.L_x_12346:
[----:B------:R-:W-:Y:S05]  /*26d10*/  BSYNC B2 ;  /* 0x0000000000027941 */ /* 0x000fea0003800000 */
.L_x_12140:
[----:B------:R-:W-:Y:S04]  /*26d20*/  BSSY B2, `(.L_x_12142) ;  /* 0x0000009000027945 */ /* 0x000fe80003800000 */
[----:B------:R-:W-:Y:S05]  /*26d30*/  @P1 BRA `(.L_x_12143) ;  /* 0x00000000001c1947 */ /* 0x000fea0003800000 */
[----:B0-----:R-:W0:Y:S02]  /*26d40*/  S2R R3, SR_TID.X ;  /* 0x0000000000037919 */ /* 0x001e240000002100 */
[----:B0-----:R-:W-:Y:S01]  /*26d50*/  LOP3.LUT R7, R3, 0x1f, RZ, 0xc0, !PT ;  /* 0x0000001f03077812 */ /* 0x001fe200078ec0ff */
[----:B------:R-:W-:-:S03]  /*26d60*/  IMAD.MOV.U32 R3, RZ, RZ, 0x3000 ;  /* 0x00003000ff037424 */ /* 0x000fc600078e00ff */
[----:B------:R-:W-:Y:S01]  /*26d70*/  ISETP.NE.AND P0, PT, R7, RZ, PT ;  /* 0x000000ff0700720c */ /* 0x000fe20003f05270 */
[----:B------:R2:W-:-:S12]  /*26d80*/  SYNCS.ARRIVE.TRANS64 RZ, [R12+URZ+0x22890], R3 ;  /* 0x022890030cff79a7 */ /* 0x0005d8000800003f */
[----:B--2---:R-:W-:Y:S05]  /*26d90*/  @!P0 BRA `(.L_x_12143) ;  /* 0x0000000000048947 */ /* 0x004fea0003800000 */
[----:B------:R-:W-:Y:S01]  /*26da0*/  BPT.TRAP 0x1 ;  /* 0x000000040000795c */ /* 0x000fe20000300000 */
.L_x_12143:
[----:B------:R-:W-:Y:S05]  /*26db0*/  BSYNC B2 ;  /* 0x0000000000027941 */ /* 0x000fea0003800000 */
.L_x_12142:
[----:B------:R-:W-:Y:S01]  /*26dc0*/  IMAD.MOV.U32 R7, RZ, RZ, RZ ;  /* 0x000000ffff077224 */ /* 0x000fe200078e00ff */
[----:B------:R-:W-:Y:S01]  /*26dd0*/  UIADD3 UR4, UP0, UR40, 0x570, URZ ;  /* 0x0000057028047890 */ /* 0x000fe2000ff1e03f */
[----:B0-----:R-:W-:Y:S01]  /*26de0*/  IMAD R3, R2, 0x60, R0 ;  /* 0x0000006002037824 */ /* 0x001fe200078e0200 */
        /* <DEDUP_REMOVED lines=9> */
.L_x_12144:
        /* <DEDUP_REMOVED lines=13> */
.L_x_12347:
[----:B------:R-:W-:Y:S05]  /*26f50*/  BSYNC B2 ;  /* 0x0000000000027941 */ /* 0x000fea0003800000 */
.L_x_12145:
        /* <DEDUP_REMOVED lines=11> */
.L_x_12148:
[----:B------:R-:W-:Y:S05]  /*27010*/  BSYNC B2 ;  /* 0x0000000000027941 */ /* 0x000fea0003800000 */
.L_x_12147:
        /* <DEDUP_REMOVED lines=9> */
.L_x_12149:
        /* <DEDUP_REMOVED lines=15> */
.L_x_12150:
        /* <DEDUP_REMOVED lines=15> */
.L_x_12151:
        /* <DEDUP_REMOVED lines=15> */
.L_x_12152:
        /* <DEDUP_REMOVED lines=10> */
.L_x_12139:
[----:B------:R-:W-:Y:S05]  /*27420*/  BSYNC B1 ;  /* 0x0000000000017941 */ /* 0x000fea0003800000 */
.L_x_12138:
        /* <DEDUP_REMOVED lines=9> */
.L_x_12168:
        /* <DEDUP_REMOVED lines=11> */
.L_x_12348:
[----:B------:R-:W-:Y:S05]  /*27570*/  BSYNC B2 ;  /* 0x0000000000027941 */ /* 0x000fea0003800000 */
.L_x_12155:
        /* <DEDUP_REMOVED lines=9> */
.L_x_12158:
[----:B------:R-:W-:Y:S05]  /*27610*/  BSYNC B2 ;  /* 0x0000000000027941 */ /* 0x000fea0003800000 */
.L_x_12157:
        /* <DEDUP_REMOVED lines=11> */
.L_x_12159:
        /* <DEDUP_REMOVED lines=13> */
.L_x_12349:
[----:B------:R-:W-:Y:S05]  /*277a0*/  BSYNC B2 ;  /* 0x0000000000027941 */ /* 0x000fea0003800000 */
.L_x_12160:
        /* <DEDUP_REMOVED lines=11> */
.L_x_12163:
[----:B------:R-:W-:Y:S05]  /*27860*/  BSYNC B2 ;  /* 0x0000000000027941 */ /* 0x000fea0003800000 */
.L_x_12162:
        /* <DEDUP_REMOVED lines=9> */
.L_x_12164:
        /* <DEDUP_REMOVED lines=15> */
.L_x_12165:
        /* <DEDUP_REMOVED lines=15> */
.L_x_12166:
        /* <DEDUP_REMOVED lines=15> */
.L_x_12167:
        /* <DEDUP_REMOVED lines=10> */
.L_x_12154:
[----:B------:R-:W-:Y:S05]  /*27c70*/  BSYNC B1 ;  /* 0x0000000000017941 */ /* 0x000fea0003800000 */
.L_x_12153:
        /* <DEDUP_REMOVED lines=8> */
.L_x_12132:
[----:B------:R-:W-:Y:S05]  /*27d00*/  BSYNC B0 ;  /* 0x0000000000007941 */ /* 0x000fea0003800000 */
.L_x_12131:
[----:B------:R-:W1:Y:S01]  /*27d10*/  LDC R0, c[0x0][0x448] ;  /* 0x00011200ff007b82 */ /* 0x000e620000000800 */
[----:B------:R-:W-:Y:S07]  /*27d20*/  @!P0 WARPSYNC.ALL ;  /* 0x0000000000008948 */ /* 0x000fee0003800000 */
[----:B------:R-:W-:Y:S01]  /*27d30*/  @!P0 BAR.SYNC.DEFER_BLOCKING 0xc, 0x180 ;  /* 0x0306000000008b1d */ /* 0x000fe20000010000 */
[----:B-1----:R-:W-:Y:S01]  /*27d40*/  ISETP.NE.AND P1, PT, R0, 0x1, PT ;  /* 0x000000010000780c */ /* 0x002fe20003f25270 */
[----:B------:R-:W-:-:S12]  /*27d50*/  VIADD R0, R35, 0x7f ;  /* 0x0000007f23007836 */ /* 0x000fd80000000000 */
[----:B0-----:R-:W0:Y:S08]  /*27d60*/  @P1 LDC R3, c[0x0][0x44c] ;  /* 0x00011300ff031b82 */ /* 0x001e300000000800 */
[----:B------:R-:W1:Y:S01]  /*27d70*/  @P1 LDC R2, c[0x0][0x450] ;  /* 0x00011400ff021b82 */ /* 0x000e620000000800 */
[----:B0-----:R-:W-:-:S05]  /*27d80*/  @P1 IMAD.HI.U32 R3, R0, R3, RZ ;  /* 0x0000000300031227 */ /* 0x001fca00078e00ff */
[----:B-1----:R-:W-:Y:S02]  /*27d90*/  @P1 SHF.R.U32.HI R0, RZ, R2, R3 ;  /* 0x00000002ff001219 */ /* 0x002fe40000011603 */
[----:B------:R-:W0:Y:S03]  /*27da0*/  LDC.64 R2, c[0x0][0x9e0] ;  /* 0x00027800ff027b82 */ /* 0x000e260000000a00 */
[----:B------:R-:W-:Y:S01]  /*27db0*/  IMAD.IADD R7, R9, 0x1, R0 ;  /* 0x0000000109077824 */ /* 0x000fe200078e0200 */
[----:B0-----:R-:W-:-:S03]  /*27dc0*/  ISETP.GE.AND P2, PT, R3, 0x1, PT ;  /* 0x000000010300780c */ /* 0x001fc60003f46270 */
[----:B------:R-:W-:-:S10]  /*27dd0*/  IMAD.IADD R2, R7, 0x1, R2 ;  /* 0x0000000107027824 */ /* 0x000fd400078e0202 */
        /* <DEDUP_REMOVED lines=12> */
.L_x_12171:
[----:B------:R-:W-:-:S13]  /*27ea0*/  ISETP.NE.AND P0, PT, R3, 0x1, PT ;  /* 0x000000010300780c */ /* 0x000fda0003f05270 */
[----:B------:R-:W0:Y:S02]  /*27eb0*/  @P0 LDC.64 R4, c[0x0][0x9e8] ;  /* 0x00027a00ff040b82 */ /* 0x000e240000000a00 */
[----:B0-----:R-:W-:-:S05]  /*27ec0*/  @P0 IMAD.HI.U32 R4, R0, R4, RZ ;  /* 0x0000000400040227 */ /* 0x001fca00078e00ff */
[----:B------:R-:W-:-:S07]  /*27ed0*/  @P0 SHF.R.U32.HI R0, RZ, R5, R4 ;  /* 0x00000005ff000219 */ /* 0x000fce0000011604 */
.L_x_12172:
[----:B------:R-:W-:Y:S05]  /*27ee0*/  BSYNC B0 ;  /* 0x0000000000007941 */ /* 0x000fea0003800000 */
.L_x_12170:
[----:B------:R-:W-:-:S05]  /*27ef0*/  IMAD R5, R0, R3, R3 ;  /* 0x0000000300057224 */ /* 0x000fca00078e0203 */
[----:B------:R-:W-:-:S07]  /*27f00*/  VIMNMX R2, R2, R5, PT ;  /* 0x0000000502027248 */ /* 0x000fce0003fe0100 */
.L_x_12169:
[----:B------:R-:W0:Y:S01]  /*27f10*/  @P1 LDC R4, c[0x0][0x44c] ;  /* 0x00011300ff041b82 */ /* 0x000e220000000800 */
[----:B------:R-:W-:Y:S01]  /*27f20*/  VIADD R2, R2, 0x5f ;  /* 0x0000005f02027836 */ /* 0x000fe20000000000 */
[----:B------:R-:W-:Y:S01]  /*27f30*/  ULDC UR4, c[0x0][0x9dc] ;  /* 0x0002770000047ab9 */ /* 0x000fe20000000800 */
[----:B------:R-:W-:Y:S02]  /*27f40*/  IMAD.MOV.U32 R7, RZ, RZ, R35 ;  /* 0x000000ffff077224 */ /* 0x000fe400078e0023 */
[----:B------:R-:W-:-:S03]  /*27f50*/  IMAD.HI R2, R2, 0x2aaaaaab, RZ ;  /* 0x2aaaaaab02027827 */ /* 0x000fc600078e02ff */
[----:B------:R-:W1:Y:S02]  /*27f60*/  @P1 LDC R0, c[0x0][0x450] ;  /* 0x00011400ff001b82 */ /* 0x000e640000000800 */
[----:B------:R-:W-:-:S04]  /*27f70*/  SHF.R.U32.HI R5, RZ, 0x1f, R2 ;  /* 0x0000001fff057819 */ /* 0x000fc80000011602 */
[----:B------:R-:W-:Y:S01]  /*27f80*/  LEA.HI.SX32 R5, R2, R5, 0x1c ;  /* 0x0000000502057211 */ /* 0x000fe200078fe2ff */
[----:B0-----:R-:W-:-:S05]  /*27f90*/  @P1 IMAD.HI.U32 R9, R35, R4, RZ ;  /* 0x0000000423091227 */ /* 0x001fca00078e00ff */
[----:B-1----:R-:W-:-:S05]  /*27fa0*/  @P1 SHF.R.U32.HI R7, RZ, R0, R9 ;  /* 0x00000000ff071219 */ /* 0x002fca0000011609 */
[----:B------:R-:W-:Y:S01]  /*27fb0*/  IMAD.IADD R8, R8, 0x1, R7 ;  /* 0x0000000108087824 */ /* 0x000fe200078e0207 */
[----:B------:R-:W-:-:S03]  /*27fc0*/  VIMNMX R7, R20, R5, PT ;  /* 0x0000000514077248 */ /* 0x000fc60003fe0100 */
        /* <DEDUP_REMOVED lines=12> */
.L_x_12175:
[----:B------:R-:W-:-:S13]  /*28090*/  ISETP.NE.AND P0, PT, R3, 0x1, PT ;  /* 0x000000010300780c */ /* 0x000fda0003f05270 */
[----:B------:R-:W0:Y:S02]  /*280a0*/  @P0 LDC.64 R4, c[0x0][0x9e8] ;  /* 0x00027a00ff040b82 */ /* 0x000e240000000a00 */
[----:B0-----:R-:W-:-:S05]  /*280b0*/  @P0 IMAD.HI.U32 R4, R8, R4, RZ ;  /* 0x0000000408040227 */ /* 0x001fca00078e00ff */
[----:B------:R-:W-:-:S07]  /*280c0*/  @P0 SHF.R.U32.HI R8, RZ, R5, R4 ;  /* 0x00000005ff080219 */ /* 0x000fce0000011604 */
.L_x_12176:
[----:B------:R-:W-:Y:S05]  /*280d0*/  BSYNC B0 ;  /* 0x0000000000007941 */ /* 0x000fea0003800000 */
.L_x_12174:
[----:B------:R-:W-:-:S05]  /*280e0*/  IMAD R3, R8, R3, RZ ;  /* 0x0000000308037224 */ /* 0x000fca00078e02ff */
[----:B------:R-:W-:-:S07]  /*280f0*/  VIMNMX R0, R0, R3, !PT ;  /* 0x0000000300007248 */ /* 0x000fce0007fe0100 */
.L_x_12173:
[----:B------:R-:W-:Y:S01]  /*28100*/  ISETP.NE.AND P1, PT, R6, RZ, PT ;  /* 0x000000ff0600720c */ /* 0x000fe20003f25270 */
[----:B------:R-:W-:Y:S01]  /*28110*/  IMAD.HI R0, R0, 0x2aaaaaab, RZ ;  /* 0x2aaaaaab00007827 */ /* 0x000fe200078e02ff */
[----:B------:R-:W-:Y:S04]  /*28120*/  BSSY B0, `(.L_x_12177) ;  /* 0x0000023000007945 */ /* 0x000fe80003800000 */
[----:B------:R-:W-:-:S04]  /*28130*/  SHF.R.U32.HI R3, RZ, 0x1f, R0 ;  /* 0x0000001fff037819 */ /* 0x000fc80000011600 */
[----:B------:R-:W-:Y:S01]  /*28140*/  LEA.HI.SX32 R0, R0, R3, 0x1c ;  /* 0x0000000300007211 */ /* 0x000fe200078fe2ff */
[----:B------:R-:W-:Y:S02]  /*28150*/  IMAD.MOV.U32 R3, RZ, RZ, RZ ;  /* 0x000000ffff037224 */ /* 0x000fe400078e00ff */
[----:B------:R-:W0:Y:S01]  /*28160*/  @!P1 LDC R6, c[0x0][0x9f0] ;  /* 0x00027c00ff069b82 */ /* 0x000e220000000800 */
[----:B------:R-:W-:-:S04]  /*28170*/  VIMNMX R0, RZ, R0, !PT ;  /* 0x00000000ff007248 */ /* 0x000fc80007fe0100 */
[----:B------:R-:W-:-:S13]  /*28180*/  ISETP.GT.AND P0, PT, R7, R0, PT ;  /* 0x000000000700720c */ /* 0x000fda0003f04270 */
[----:B------:R-:W-:Y:S05]  /*28190*/  @!P0 BRA `(.L_x_12178) ;  /* 0x00000000006c8947 */ /* 0x000fea0003800000 */
[----:B0-----:R-:W-:Y:S01]  /*281a0*/  IABS R4, R6 ;  /* 0x0000000600047213 */ /* 0x001fe20000000000 */
[----:B------:R-:W-:-:S03]  /*281b0*/  IMAD.MOV.U32 R2, RZ, RZ, RZ ;  /* 0x000000ffff027224 */ /* 0x000fc600078e00ff */
[----:B------:R-:W0:Y:S08]  /*281c0*/  I2F.RP R5, R4 ;  /* 0x0000000400057306 */ /* 0x000e300000209400 */
[----:B0-----:R-:W0:Y:S02]  /*281d0*/  MUFU.RCP R5, R5 ;  /* 0x0000000500057308 */ /* 0x001e240000001000 */
[----:B0-----:R-:W-:-:S06]  /*281e0*/  VIADD R8, R5, 0xffffffe ;  /* 0x0ffffffe05087836 */ /* 0x001fcc0000000000 */
[----:B------:R-:W0:Y:S02]  /*281f0*/  F2I.FTZ.U32.TRUNC.NTZ R3, R8 ;  /* 0x0000000800037305 */ /* 0x000e24000021f000 */
[----:B0-----:R-:W-:-:S04]  /*28200*/  IMAD.MOV R9, RZ, RZ, -R3 ;  /* 0x000000ffff097224 */ /* 0x001fc800078e0a03 */
[----:B------:R-:W-:-:S04]  /*28210*/  IMAD R9, R9, R4, RZ ;  /* 0x0000000409097224 */ /* 0x000fc800078e02ff */
[----:B------:R-:W-:Y:S01]  /*28220*/  IMAD.HI.U32 R2, R3, R9, R2 ;  /* 0x0000000903027227 */ /* 0x000fe200078e0002 */
[----:B------:R-:W-:Y:S02]  /*28230*/  IADD3 R3, R6, -0x1, R7 ;  /* 0xffffffff06037810 */ /* 0x000fe40007ffe007 */
[----:B------:R-:W-:-:S03]  /*28240*/  IABS R9, R6 ;  /* 0x0000000600097213 */ /* 0x000fc60000000000 */
[----:B------:R-:W-:Y:S02]  /*28250*/  IMAD.IADD R3, R3, 0x1, -R0 ;  /* 0x0000000103037824 */ /* 0x000fe400078e0a00 */
[----:B------:R-:W-:-:S03]  /*28260*/  IMAD.MOV R8, RZ, RZ, -R9 ;  /* 0x000000ffff087224 */ /* 0x000fc600078e0a09 */
        /* <DEDUP_REMOVED lines=14> */
.L_x_12178:
[----:B------:R-:W-:Y:S05]  /*28350*/  BSYNC B0 ;  /* 0x0000000000007941 */ /* 0x000fea0003800000 */
.L_x_12177:
[-C--:B------:R-:W-:Y:S01]  /*28360*/  IMAD R30, R30, R3.reuse, R0 ;  /* 0x000000031e1e7224 */ /* 0x080fe200078e0200 */
        /* <DEDUP_REMOVED lines=22> */
.L_x_12180:
        /* <DEDUP_REMOVED lines=9> */
[----:B------:R-:W1:Y:S01]  /*28560*/  LDC.64 R2, c[0x4][R2] ;  /* 0x0100000002027b82 */ /* 0x000e620000000a00 */
[----:B------:R-:W-:Y:S02]  /*28570*/  IMAD.U32 R5, RZ, RZ, UR7 ;  /* 0x00000007ff057e24 */ /* 0x000fe4000f8e00ff */
[----:B0-----:R-:W-:Y:S02]  /*28580*/  IMAD.U32 R6, RZ, RZ, UR8 ;  /* 0x00000008ff067e24 */ /* 0x001fe4000f8e00ff */
[----:B------:R-:W-:-:S02]  /*28590*/  IMAD.U32 R7, RZ, RZ, UR9 ;  /* 0x00000009ff077e24 */ /* 0x000fc4000f8e00ff */
[----:B------:R-:W-:Y:S02]  /*285a0*/  IMAD.U32 R10, RZ, RZ, UR4 ;  /* 0x00000004ff0a7e24 */ /* 0x000fe4000f8e00ff */
[----:B------:R-:W-:Y:S02]  /*285b0*/  IMAD.U32 R11, RZ, RZ, UR5 ;  /* 0x00000005ff0b7e24 */ /* 0x000fe4000f8e00ff */
[----:B------:R-:W-:Y:S02]  /*285c0*/  IMAD.MOV.U32 R8, RZ, RZ, 0x70 ;  /* 0x00000070ff087424 */ /* 0x000fe400078e00ff */
[----:B------:R-:W-:Y:S02]  /*285d0*/  IMAD.MOV.U32 R12, RZ, RZ, 0x1 ;  /* 0x00000001ff0c7424 */ /* 0x000fe400078e00ff */
[----:B------:R-:W-:-:S07]  /*285e0*/  IMAD.MOV.U32 R13, RZ, RZ, RZ ;  /* 0x000000ffff0d7224 */ /* 0x000fce00078e00ff */
[----:B------:R-:W-:-:S07]  /*285f0*/  LEPC R20, `(.L_x_12183) ;  /* 0x000000001014794e */ /* 0x000fce0000000000 */
[----:B-1----:R-:W-:Y:S05]  /*28600*/  CALL.ABS.NOINC R2 ;  /* 0x0000000002007343 */ /* 0x002fea0003c00000 */
.L_x_12183:
[----:B------:R-:W-:Y:S05]  /*28610*/  BSYNC B6 ;  /* 0x0000000000067941 */ /* 0x000fea0003800000 */
.L_x_12182:
        /* <DEDUP_REMOVED lines=8> */
[----:B------:R1:W2:Y:S01]  /*286a0*/  LDC.64 R2, c[0x4][R28] ;  /* 0x010000001c027b82 */ /* 0x0002a20000000a00 */
[----:B------:R-:W-:Y:S02]  /*286b0*/  IMAD.U32 R4, RZ, RZ, UR6 ;  /* 0x00000006ff047e24 */ /* 0x000fe4000f8e00ff */
[----:B------:R-:W-:Y:S02]  /*286c0*/  IMAD.U32 R5, RZ, RZ, UR7 ;  /* 0x00000007ff057e24 */ /* 0x000fe4000f8e00ff */
[----:B0-----:R-:W-:Y:S02]  /*286d0*/  IMAD.U32 R6, RZ, RZ, UR8 ;  /* 0x00000008ff067e24 */ /* 0x001fe4000f8e00ff */
[----:B------:R-:W-:-:S02]  /*286e0*/  IMAD.U32 R7, RZ, RZ, UR9 ;  /* 0x00000009ff077e24 */ /* 0x000fc4000f8e00ff */
[----:B------:R-:W-:Y:S02]  /*286f0*/  IMAD.U32 R10, RZ, RZ, UR4 ;  /* 0x00000004ff0a7e24 */ /* 0x000fe4000f8e00ff */
[----:B------:R-:W-:Y:S02]  /*28700*/  IMAD.U32 R11, RZ, RZ, UR5 ;  /* 0x00000005ff0b7e24 */ /* 0x000fe4000f8e00ff */
[----:B------:R-:W-:Y:S02]  /*28710*/  IMAD.MOV.U32 R8, RZ, RZ, 0x70 ;  /* 0x00000070ff087424 */ /* 0x000fe400078e00ff */
[----:B------:R-:W-:Y:S02]  /*28720*/  IMAD.MOV.U32 R12, RZ, RZ, 0x1 ;  /* 0x00000001ff0c7424 */ /* 0x000fe400078e00ff */
[----:B-1----:R-:W-:-:S07]  /*28730*/  IMAD.MOV.U32 R13, RZ, RZ, RZ ;  /* 0x000000ffff0d7224 */ /* 0x002fce00078e00ff */
[----:B------:R-:W-:-:S07]  /*28740*/  LEPC R20, `(.L_x_12186) ;  /* 0x000000001014794e */ /* 0x000fce0000000000 */
[----:B--2---:R-:W-:Y:S05]  /*28750*/  CALL.ABS.NOINC R2 ;  /* 0x0000000002007343 */ /* 0x004fea0003c00000 */
.L_x_12186:
        /* <DEDUP_REMOVED lines=15> */
.L_x_12185:
[----:B------:R-:W-:Y:S05]  /*28850*/  BSYNC B6 ;  /* 0x0000000000067941 */ /* 0x000fea0003800000 */
.L_x_12184:
[----:B------:R-:W1:Y:S01]  /*28860*/  S2R R2, SR_TID.X ;  /* 0x0000000000027919 */ /* 0x000e620000002100 */
[----:B------:R-:W-:Y:S01]  /*28870*/  ULDC.64 UR4, c[0x0][0x9f8] ;  /* 0x00027e0000047ab9 */ /* 0x000fe20000000a00 */
[----:B------:R-:W-:Y:S01]  /*28880*/  IMAD.MOV.U32 R28, RZ, RZ, R19 ;  /* 0x000000ffff1c7224 */ /* 0x000fe200078e0013 */
[----:B------:R-:W-:Y:S01]  /*28890*/  ISETP.NE.U32.AND P0, PT, RZ, UR4, PT ;  /* 0x00000004ff007c0c */ /* 0x000fe2000bf05070 */
[----:B------:R-:W2:Y:S01]  /*288a0*/  S2R R21, SR_TID.X ;  /* 0x0000000000157919 */ /* 0x000ea20000002100 */
[----:B------:R-:W3:Y:S01]  /*288b0*/  LDC R8, c[0x0][0x430] ;  /* 0x00010c00ff087b82 */ /* 0x000ee20000000800 */
[----:B------:R-:W-:Y:S01]  /*288c0*/  VIADD R0, R32, 0xffffffff ;  /* 0xffffffff20007836 */ /* 0x000fe20000000000 */
[----:B------:R-:W-:Y:S01]  /*288d0*/  ISETP.NE.AND.EX P0, PT, RZ, UR5, PT, P0 ;  /* 0x00000005ff007c0c */ /* 0x000fe2000bf05300 */
[----:B------:R-:W4:Y:S01]  /*288e0*/  S2R R11, SR_TID.X ;  /* 0x00000000000b7919 */ /* 0x000f220000002100 */
[----:B------:R-:W-:Y:S01]  /*288f0*/  IMAD.U32 R9, RZ, RZ, UR38 ;  /* 0x00000026ff097e24 */ /* 0x000fe2000f8e00ff */
[----:B------:R-:W-:Y:S01]  /*28900*/  ULDC UR4, c[0x0][0x2f4] ;  /* 0x0000bd0000047ab9 */ /* 0x000fe20000000800 */
[----:B------:R-:W-:Y:S01]  /*28910*/  LOP3.LUT R23, R23, 0xffffffbf, RZ, 0xc0, !PT ;  /* 0xffffffbf17177812 */ /* 0x000fe200078ec0ff */
[----:B------:R-:W-:Y:S01]  /*28920*/  ULDC UR5, c[0x0][0x320] ;  /* 0x0000c80000057ab9 */ /* 0x000fe20000000800 */
[----:B-1----:R-:W-:-:S07]  /*28930*/  LOP3.LUT R20, R2, 0x7f, RZ, 0xc0, !PT ;  /* 0x0000007f02147812 */ /* 0x002fce00078ec0ff */
[----:B------:R-:W1:Y:S01]  /*28940*/  @P0 LDC.64 R2, c[0x0][0x9f8] ;  /* 0x00027e00ff020b82 */ /* 0x000e620000000a00 */
[----:B------:R-:W-:Y:S01]  /*28950*/  SHF.R.U32.HI R33, RZ, 0x3, R20 ;  /* 0x00000003ff217819 */ /* 0x000fe20000011614 */
[----:B-1----:R-:W-:-:S05]  /*28960*/  @P0 IMAD.WIDE R2, R19, 0x4, R2 ;  /* 0x0000000413020825 */ /* 0x002fca00078e0202 */
[----:B------:R1:W4:Y:S01]  /*28970*/  @P0 LDG.E R28, desc[UR42][R2.64] ;  /* 0x0000002a021c0981 */ /* 0x000322000c1e1900 */
[----:B--2---:R-:W-:Y:S01]  /*28980*/  IMAD.SHL.U32 R20, R21, 0x10, RZ ;  /* 0x0000001015147824 */ /* 0x004fe200078e00ff */
[----:B---3--:R-:W-:Y:S01]  /*28990*/  ISETP.NE.AND P1, PT, R8, 0x1, PT ;  /* 0x000000010800780c */ /* 0x008fe20003f25270 */
[----:B------:R-:W-:-:S03]  /*289a0*/  IMAD.MOV.U32 R36, RZ, RZ, RZ ;  /* 0x000000ffff247224 */ /* 0x000fc600078e00ff */
[----:B------:R-:W-:-:S05]  /*289b0*/  LOP3.LUT R20, R33, 0x70, R20, 0xf8, !PT ;  /* 0x0000007021147812 */ /* 0x000fca00078ef814 */
[----:B0-----:R-:W-:-:S04]  /*289c0*/  IMAD R6, R0, 0x60, R20 ;  /* 0x0000006000067824 */ /* 0x001fc800078e0214 */
[----:B------:R-:W0:Y:S01]  /*289d0*/  @P1 LDC R10, c[0x0][0x434] ;  /* 0x00010d00ff0a1b82 */ /* 0x000e220000000800 */
[C---:B------:R-:W-:Y:S01]  /*289e0*/  ISETP.GE.AND P0, PT, R6.reuse, R17, PT ;  /* 0x000000110600720c */ /* 0x040fe20003f06270 */
[----:B------:R-:W-:-:S03]  /*289f0*/  IMAD.IADD R37, R6, 0x1, R31 ;  /* 0x0000000106257824 */ /* 0x000fc600078e021f */
[----:B------:R-:W-:Y:S01]  /*28a00*/  ISETP.GT.U32.OR P0, PT, R20, 0x5f, P0 ;  /* 0x0000005f1400780c */ /* 0x000fe20000704470 */
[----:B------:R-:W-:Y:S02]  /*28a10*/  IMAD.MOV.U32 R6, RZ, RZ, R37 ;  /* 0x000000ffff067224 */ /* 0x000fe400078e0025 */
[----:B------:R-:W2:Y:S10]  /*28a20*/  @P1 LDC R4, c[0x0][0x438] ;  /* 0x00010e00ff041b82 */ /* 0x000eb40000000800 */
[----:B-1----:R-:W1:Y:S01]  /*28a30*/  @!P0 LDC.64 R2, c[0x0][0x428] ;  /* 0x00010a00ff028b82 */ /* 0x002e620000000a00 */
[----:B0-----:R-:W-:-:S05]  /*28a40*/  @P1 IMAD.HI.U32 R5, R37, R10, RZ ;  /* 0x0000000a25051227 */ /* 0x001fca00078e00ff */
[----:B--2---:R-:W-:-:S04]  /*28a50*/  @P1 SHF.R.U32.HI R6, RZ, R4, R5 ;  /* 0x00000004ff061219 */ /* 0x004fc80000011605 */
[--C-:B------:R-:W-:Y:S01]  /*28a60*/  @!P0 SHF.R.S32.HI R5, RZ, 0x1f, R6.reuse ;  /* 0x0000001fff058819 */ /* 0x100fe20000011406 */
[----:B------:R-:W-:Y:S01]  /*28a70*/  @!P0 IMAD.MOV.U32 R4, RZ, RZ, R6 ;  /* 0x000000ffff048224 */ /* 0x000fe200078e0006 */
[----:B------:R-:W-:Y:S01]  /*28a80*/  ISETP.NE.AND P2, PT, R9, 0x3, PT ;  /* 0x000000030900780c */ /* 0x000fe20003f45270 */
[C---:B----4-:R-:W-:Y:S02]  /*28a90*/  IMAD.SHL.U32 R9, R11.reuse, 0x8, RZ ;  /* 0x000000080b097824 */ /* 0x050fe400078e00ff */
[----:B------:R-:W-:-:S03]  /*28aa0*/  IMAD.SHL.U32 R33, R11, 0x8, RZ ;  /* 0x000000080b217824 */ /* 0x000fc600078e00ff */
[----:B------:R-:W-:Y:S02]  /*28ab0*/  LOP3.LUT R9, R9, 0x38, RZ, 0xc0, !PT ;  /* 0x0000003809097812 */ /* 0x000fe400078ec0ff */
[----:B------:R-:W-:-:S04]  /*28ac0*/  LOP3.LUT R33, R33, 0x38, RZ, 0xc0, !PT ;  /* 0x0000003821217812 */ /* 0x000fc800078ec0ff */
[----:B------:R-:W-:Y:S02]  /*28ad0*/  LOP3.LUT R11, R33, 0x40, RZ, 0xfc, !PT ;  /* 0x00000040210b7812 */ /* 0x000fe400078efcff */
[----:B------:R-:W-:Y:S02]  /*28ae0*/  @P2 LOP3.LUT R23, R23, 0x40, RZ, 0xfc, !PT ;  /* 0x0000004017172812 */ /* 0x000fe400078efcff */
[----:B------:R-:W-:Y:S02]  /*28af0*/  ISETP.GE.AND P4, PT, R11, UR5, PT ;  /* 0x000000050b007c0c */ /* 0x000fe4000bf86270 */
[----:B------:R-:W-:Y:S02]  /*28b00*/  LOP3.LUT R23, R23, 0xfffffffe, RZ, 0xc0, !PT ;  /* 0xfffffffe17177812 */ /* 0x000fe400078ec0ff */
[----:B------:R-:W-:-:S04]  /*28b10*/  LOP3.LUT R11, R9, 0x80, RZ, 0xfc, !PT ;  /* 0x00000080090b7812 */ /* 0x000fc800078efcff */
[----:B------:R-:W-:Y:S01]  /*28b20*/  ISETP.GE.AND P3, PT, R11, UR5, PT ;  /* 0x000000050b007c0c */ /* 0x000fe2000bf66270 */
[----:B------:R-:W-:Y:S01]  /*28b30*/  UMOV UR6, 0xffffffff ;  /* 0xffffffff00067882 */ /* 0x000fe20000000000 */
[----:B------:R-:W-:Y:S01]  /*28b40*/  SHF.R.S32.HI R32, RZ, 0x1f, R28 ;  /* 0x0000001fff207819 */ /* 0x000fe2000001141c */
[----:B-1----:R-:W-:-:S04]  /*28b50*/  @!P0 IMAD.WIDE.U32 R4, R28, R2, R4 ;  /* 0x000000021c048225 */ /* 0x002fc800078e0004 */
[----:B------:R-:W-:-:S04]  /*28b60*/  @!P0 IMAD R7, R32, R2, RZ ;  /* 0x0000000220078224 */ /* 0x000fc800078e02ff */
[----:B------:R-:W-:Y:S02]  /*28b70*/  @!P0 IMAD R7, R28, R3, R7 ;  /* 0x000000031c078224 */ /* 0x000fe400078e0207 */
[----:B------:R-:W0:Y:S02]  /*28b80*/  @!P0 LDC.64 R2, c[0x0][0x418] ;  /* 0x00010600ff028b82 */ /* 0x000e240000000a00 */
[----:B------:R-:W-:Y:S01]  /*28b90*/  @!P0 IMAD.IADD R7, R5, 0x1, R7 ;  /* 0x0000000105078824 */ /* 0x000fe200078e0207 */
[----:B0-----:R-:W-:-:S04]  /*28ba0*/  @!P0 LEA R2, P1, R4, R2, 0x2 ;  /* 0x0000000204028211 */ /* 0x001fc800078210ff */
[----:B------:R-:W-:Y:S02]  /*28bb0*/  @!P0 LEA.HI.X R3, R4, R3, R7, 0x2, P1 ;  /* 0x0000000304038211 */ /* 0x000fe400008f1407 */
[----:B------:R-:W-:-:S03]  /*28bc0*/  ISETP.GE.AND P1, PT, R9, UR4, PT ;  /* 0x0000000409007c0c */ /* 0x000fc6000bf26270 */
[----:B------:R0:W5:Y:S01]  /*28bd0*/  @!P0 LDG.E R36, desc[UR42][R2.64] ;  /* 0x0000002a02248981 */ /* 0x000162000c1e1900 */
[C---:B------:R-:W-:Y:S01]  /*28be0*/  ISETP.GE.AND P0, PT, R9.reuse, UR5, PT ;  /* 0x0000000509007c0c */ /* 0x040fe2000bf06270 */
[----:B------:R-:W-:Y:S01]  /*28bf0*/  IMAD.MOV R4, RZ, RZ, -R6 ;  /* 0x000000ffff047224 */ /* 0x000fe200078e0a06 */
[----:B------:R-:W-:-:S03]  /*28c00*/  LOP3.LUT R9, R9, 0xc0, RZ, 0xfc, !PT ;  /* 0x000000c009097812 */ /* 0x000fc600078efcff */
[----:B------:R-:W-:-:S04]  /*28c10*/  IMAD R37, R8, R4, R37 ;  /* 0x0000000408257224 */ /* 0x000fc800078e0225 */
[----:B------:R-:W-:Y:S02]  /*28c20*/  @P1 LOP3.LUT R23, R23, 0x1, RZ, 0xfc, !PT ;  /* 0x0000000117171812 */ /* 0x000fe400078efcff */
[----:B------:R-:W-:Y:S02]  /*28c30*/  ISETP.GE.AND P1, PT, R9, UR5, PT ;  /* 0x0000000509007c0c */ /* 0x000fe4000bf26270 */
[----:B------:R-:W-:-:S04]  /*28c40*/  LOP3.LUT R23, R23, 0xfffffff7, RZ, 0xc0, !PT ;  /* 0xfffffff717177812 */ /* 0x000fc800078ec0ff */
        /* <DEDUP_REMOVED lines=8> */
.L_x_12352:
[----:B------:R-:W-:Y:S02]  /*28cd0*/  SEL R6, RZ, 0x1, P0 ;  /* 0x00000001ff067807 */ /* 0x000fe40000000000 */
[----:B------:R-:W-:Y:S02]  /*28ce0*/  ISETP.GT.U32.AND P0, PT, R20, 0x5f, PT ;  /* 0x0000005f1400780c */ /* 0x000fe40003f04070 */
[----:B------:R-:W-:-:S11]  /*28cf0*/  LOP3.LUT R23, R23, 0xffffffdf, RZ, 0xc0, !PT ;  /* 0xffffffdf17177812 */ /* 0x000fd600078ec0ff */
[----:B------:R-:W-:Y:S01]  /*28d00*/  @P0 LOP3.LUT R23, R23, 0x20, RZ, 0xfc, !PT ;  /* 0x0000002017170812 */ /* 0x000fe200078efcff */
[----:B------:R-:W-:Y:S06]  /*28d10*/  @!P2 BRA `(.L_x_12188) ;  /* 0x000000000004a947 */ /* 0x000fec0003800000 */
[----:B------:R-:W-:Y:S01]  /*28d20*/  BPT.TRAP 0x1 ;  /* 0x000000040000795c */ /* 0x000fe20000300000 */
.L_x_12188:
[----:B------:R-:W-:Y:S01]  /*28d30*/  IMAD R17, R0, -0x60, R17 ;  /* 0xffffffa000117824 */ /* 0x000fe200078e0211 */
[----:B------:R-:W-:Y:S01]  /*28d40*/  SHF.L.U32 R0, R26, 0x1f, RZ ;  /* 0x0000001f1a007819 */ /* 0x000fe200000006ff */
[----:B------:R-:W-:Y:S01]  /*28d50*/  IMAD R33, R25, 0x8, R22 ;  /* 0x0000000819217824 */ /* 0x000fe200078e0216 */
[----:B------:R-:W-:Y:S03]  /*28d60*/  BSSY B0, `(.L_x_12189) ;  /* 0x0000003000007945 */ /* 0x000fe60003800000 */
[----:B------:R-:W0:Y:S02]  /*28d70*/  SYNCS.PHASECHK.TRANS64.TRYWAIT P0, [R33+URZ+0x22840], R0 ;  /* 0x02284000210075a7 */ /* 0x000e24000800017f */
[----:B0-----:R-:W-:Y:S05]  /*28d80*/  @!P0 BRA `(.L_x_12190) ;  /* 0x00000060005c8947 */ /* 0x001fea0003800000 */
.L_x_12353:
[----:B------:R-:W-:Y:S05]  /*28d90*/  BSYNC B0 ;  /* 0x0000000000007941 */ /* 0x000fea0003800000 */
.L_x_12189:
[----:B0-----:R-:W-:Y:S01]  /*28da0*/  SHF.R.S32.HI R0, RZ, 0x1f, R37 ;  /* 0x0000001fff007819 */ /* 0x001fe20000011425 */
[----:B------:R-:W-:Y:S01]  /*28db0*/  ULDC.64 UR4, c[0x0][0x300] ;  /* 0x0000c00000047ab9 */ /* 0x000fe20000000a00 */
[----:B-----5:R-:W-:Y:S01]  /*28dc0*/  SHF.R.S32.HI R4, RZ, 0x1f, R36 ;  /* 0x0000001fff047819 */ /* 0x020fe20000011424 */
[----:B------:R-:W-:Y:S01]  /*28dd0*/  IMAD.WIDE.U32 R2, R37, UR4, RZ ;  /* 0x0000000425027c25 */ /* 0x000fe2000f8e00ff */
[----:B------:R-:W0:Y:S01]  /*28de0*/  S2R R7, SR_TID.X ;  /* 0x0000000000077919 */ /* 0x000e220000002100 */
[----:B------:R-:W-:Y:S01]  /*28df0*/  ULDC.64 UR6, c[0x0][0x2e8] ;  /* 0x0000ba0000067ab9 */ /* 0x000fe20000000a00 */
[----:B------:R-:W-:Y:S01]  /*28e00*/  LOP3.LUT P2, RZ, R23, 0x1, RZ, 0xc0, !PT ;  /* 0x0000000117ff7812 */ /* 0x000fe2000784c0ff */
[----:B------:R1:W-:Y:S04]  /*28e10*/  STL [R1+0x424], R0 ;  /* 0x0004240001007387 */ /* 0x0003e80000100800 */
        /* <DEDUP_REMOVED lines=14> */
[----:B------:R-:W-:Y:S02]  /*28f00*/  UMOV UR4, 0xffffffff ;  /* 0xffffffff00047882 */ /* 0x000fe40000000000 */
[----:B------:R-:W-:Y:S02]  /*28f10*/  LEA R0, P0, R2, UR6, 0x1 ;  /* 0x0000000602007c11 */ /* 0x000fe4000f8008ff */
[----:B-1----:R-:W-:Y:S01]  /*28f20*/  LOP3.LUT R5, R4, 0x7f, RZ, 0xc0, !PT ;  /* 0x0000007f04057812 */ /* 0x002fe200078ec0ff */
[----:B------:R-:W-:-:S03]  /*28f30*/  IMAD R4, R18, UR5, R3 ;  /* 0x0000000512047c24 */ /* 0x000fc6000f8e0203 */
[----:B------:R-:W-:Y:S02]  /*28f40*/  SHF.R.U32.HI R5, RZ, 0x3, R5 ;  /* 0x00000003ff057819 */ /* 0x000fe40000011605 */
[----:B------:R-:W-:-:S03]  /*28f50*/  LEA.HI.X R4, R2, UR7, R4, 0x1, P0 ;  /* 0x0000000702047c11 */ /* 0x000fc600080f0c04 */
[----:B------:R-:W-:Y:S02]  /*28f60*/  IMAD.IADD R17, R17, 0x1, -R5 ;  /* 0x0000000111117824 */ /* 0x000fe400078e0a05 */
        /* <DEDUP_REMOVED lines=55> */
.L_x_12367:
        /* <DEDUP_REMOVED lines=10> */
.L_x_12192:
        /* <DEDUP_REMOVED lines=11> */
.L_x_12193:
[----:B0-----:R0:W5:Y:S01]  /*29430*/  LDL.LU R3, [R1+0x408] ;  /* 0x0004080001037983 */ /* 0x0011620000300800 */
        /* <DEDUP_REMOVED lines=9> */
[----:B------:R-:W-:Y:S01]  /*294d0*/  SEL R34, RZ, 0x8, P0 ;  /* 0x00000008ff227807 */ /* 0x000fe20000000000 */
[----:B------:R-:W-:Y:S01]  /*294e0*/  BSSY B6, `(.L_x_12194) ;  /* 0x0000025000067945 */ /* 0x000fe20003800000 */
[----:B------:R-:W-:-:S02]  /*294f0*/  IADD3 R0, R2, R0, R6 ;  /* 0x0000000002007210 */ /* 0x000fc40007ffe006 */
[----:B------:R-:W-:-:S03]  /*29500*/  ISETP.NE.U32.AND P0, PT, RZ, UR4, PT ;  /* 0x00000004ff007c0c */ /* 0x000fc6000bf05070 */
[----:B------:R-:W-:Y:S01]  /*29510*/  IMAD.IADD R34, R0, 0x1, R34 ;  /* 0x0000000100227824 */ /* 0x000fe200078e0222 */
[----:B------:R-:W-:Y:S01]  /*29520*/  ISETP.NE.AND.EX P0, PT, RZ, UR5, PT, P0 ;  /* 0x00000005ff007c0c */ /* 0x000fe2000bf05300 */
[----:B------:R-:W-:Y:S01]  /*29530*/  VIADD R0, R22, 0x18400 ;  /* 0x0001840016007836 */ /* 0x000fe20000000000 */
[----:B------:R-:W-:Y:S02]  /*29540*/  ULDC.64 UR4, c[0x0][0x298] ;  /* 0x0000a60000047ab9 */ /* 0x000fe40000000a00 */
[----:B------:R-:W-:Y:S02]  /*29550*/  SEL R2, R19, RZ, !P0 ;  /* 0x000000ff13027207 */ /* 0x000fe40004000000 */
[----:B------:R-:W-:Y:S02]  /*29560*/  LOP3.LUT P1, RZ, R0, 0x3ff, RZ, 0xc0, !PT ;  /* 0x000003ff00ff7812 */ /* 0x000fe4000782c0ff */
[----:B------:R-:W-:Y:S01]  /*29570*/  SHF.R.S32.HI R0, RZ, 0x1f, R19 ;  /* 0x0000001fff007819 */ /* 0x000fe20000011413 */
[----:B------:R-:W-:Y:S03]  /*29580*/  STL [R1+0x418], R2 ;  /* 0x0004180201007387 */ /* 0x000fe60000100800 */
[----:B------:R-:W-:-:S05]  /*29590*/  SEL R0, R0, RZ, !P0 ;  /* 0x000000ff00007207 */ /* 0x000fca0004000000 */
[----:B------:R1:W-:Y:S02]  /*295a0*/  STL [R1+0x42c], R0 ;  /* 0x00042c0001007387 */ /* 0x0003e40000100800 */
[----:B-1---5:R-:W-:-:S05]  /*295b0*/  SHF.R.S32.HI R0, RZ, 0x1f, R3 ;  /* 0x0000001fff007819 */ /* 0x022fca0000011403 */
[----:B------:R-:W-:-:S04]  /*295c0*/  IMAD R0, R0, UR4, RZ ;  /* 0x0000000400007c24 */ /* 0x000fc8000f8e02ff */
[C---:B------:R-:W-:Y:S02]  /*295d0*/  IMAD R0, R3.reuse, UR5, R0 ;  /* 0x0000000503007c24 */ /* 0x040fe4000f8e0200 */
[----:B------:R-:W-:-:S04]  /*295e0*/  IMAD.WIDE.U32 R2, R3, UR4, RZ ;  /* 0x0000000403027c25 */ /* 0x000fc8000f8e00ff */
[----:B------:R-:W-:Y:S01]  /*295f0*/  IMAD.IADD R0, R3, 0x1, R0 ;  /* 0x0000000103007824 */ /* 0x000fe200078e0200 */
[----:B------:R1:W-:Y:S04]  /*29600*/  STL.64 [R1+0x410], R2 ;  /* 0x0004100201007387 */ /* 0x0003e80000100a00 */
[----:B------:R1:W-:Y:S01]  /*29610*/  STL [R1+0x408], R0 ;  /* 0x0004080001007387 */ /* 0x0003e20000100800 */
[----:B------:R-:W-:Y:S05]  /*29620*/  @!P1 BRA `(.L_x_12195) ;  /* 0x0000000000409947 */ /* 0x000fea0003800000 */
[----:B-1----:R-:W-:Y:S01]  /*29630*/  MOV R2, 0x0 ;  /* 0x0000000000027802 */ /* 0x002fe20000000f00 */
        /* <DEDUP_REMOVED lines=15> */
.L_x_12195:
[----:B------:R-:W-:Y:S05]  /*29730*/  BSYNC B6 ;  /* 0x0000000000067941 */ /* 0x000fea0003800000 */
.L_x_12194:
[----:B------:R-:W2:Y:S01]  /*29740*/  LDL.LU R21, [R1+0x408] ;  /* 0x0004080001157983 */ /* 0x000ea20000300800 */
[----:B------:R-:W-:Y:S01]  /*29750*/  ULDC.64 UR4, c[0x0][0x2d8] ;  /* 0x0000b60000047ab9 */ /* 0x000fe20000000a00 */
[----:B------:R-:W3:Y:S02]  /*29760*/  LDC R7, c[0x0][0x448] ;  /* 0x00011200ff077b82 */ /* 0x000ee40000000800 */
[----:B-1----:R-:W2:Y:S04]  /*29770*/  LDL.LU.64 R2, [R1+0x410] ;  /* 0x0004100001027983 */ /* 0x002ea80000300a00 */
[----:B------:R-:W4:Y:S04]  /*29780*/  LDL.LU R0, [R1+0x42c] ;  /* 0x00042c0001007983 */ /* 0x000f280000300800 */
[----:B------:R-:W4:Y:S04]  /*29790*/  LDL.LU R20, [R1+0x418] ;  /* 0x0004180001147983 */ /* 0x000f280000300800 */
[----:B------:R1:W5:Y:S01]  /*297a0*/  LDL R8, [R1+0x404] ;  /* 0x0004040001087983 */ /* 0x0003620000100800 */
[----:B---3--:R-:W-:-:S13]  /*297b0*/  ISETP.NE.AND P0, PT, R7, 0x1, PT ;  /* 0x000000010700780c */ /* 0x008fda0003f05270 */
[----:B------:R-:W3:Y:S01]  /*297c0*/  @P0 LDC R6, c[0x0][0x44c] ;  /* 0x00011300ff060b82 */ /* 0x000ee20000000800 */
[----:B--2---:R-:W-:Y:S02]  /*297d0*/  IMAD.MOV.U32 R3, RZ, RZ, R21 ;  /* 0x000000ffff037224 */ /* 0x004fe400078e0015 */
[----:B------:R-:W2:Y:S01]  /*297e0*/  S2R R21, SR_TID.X ;  /* 0x0000000000157919 */ /* 0x000ea20000002100 */
[----:B------:R-:W-:-:S04]  /*297f0*/  IMAD.WIDE.U32 R2, R18, UR4, R2 ;  /* 0x0000000412027c25 */ /* 0x000fc8000f8e0002 */
[----:B------:R-:W-:Y:S01]  /*29800*/  IMAD R3, R18, UR5, R3 ;  /* 0x0000000512037c24 */ /* 0x000fe2000f8e0203 */
[----:B------:R-:W-:Y:S02]  /*29810*/  ULDC.64 UR4, c[0x0][0x2e0] ;  /* 0x0000b80000047ab9 */ /* 0x000fe40000000a00 */
[----:B----4-:R-:W-:Y:S02]  /*29820*/  IMAD R0, R0, UR4, RZ ;  /* 0x0000000400007c24 */ /* 0x010fe4000f8e02ff */
[----:B------:R-:W-:-:S04]  /*29830*/  IMAD.WIDE.U32 R2, R20, UR4, R2 ;  /* 0x0000000414027c25 */ /* 0x000fc8000f8e0002 */
[----:B------:R-:W-:Y:S01]  /*29840*/  IMAD R0, R20, UR5, R0 ;  /* 0x0000000514007c24 */ /* 0x000fe2000f8e0200 */
[----:B------:R-:W4:Y:S01]  /*29850*/  S2R R10, SR_TID.X ;  /* 0x00000000000a7919 */ /* 0x000f220000002100 */
[----:B------:R-:W-:Y:S02]  /*29860*/  ULDC.64 UR4, c[0x0][0x2d0] ;  /* 0x0000b40000047ab9 */ /* 0x000fe40000000a00 */
[----:B------:R-:W-:Y:S01]  /*29870*/  IMAD.IADD R3, R3, 0x1, R0 ;  /* 0x0000000103037824 */ /* 0x000fe200078e0200 */
[----:B------:R-:W0:Y:S01]  /*29880*/  S2R R20, SR_TID.X ;  /* 0x0000000000147919 */ /* 0x000e220000002100 */
[----:B------:R-:W1:Y:S01]  /*29890*/  @P0 LDC R0, c[0x0][0x450] ;  /* 0x00011400ff000b82 */ /* 0x000e620000000800 */
[----:B--2---:R-:W-:-:S04]  /*298a0*/  LOP3.LUT R21, R21, 0x7f, RZ, 0xc0, !PT ;  /* 0x0000007f15157812 */ /* 0x004fc800078ec0ff */
[----:B------:R-:W-:Y:S01]  /*298b0*/  SHF.R.U32.HI R21, RZ, 0x3, R21 ;  /* 0x00000003ff157819 */ /* 0x000fe20000011615 */
[----:B0-----:R-:W-:-:S05]  /*298c0*/  IMAD.SHL.U32 R20, R20, 0x10, RZ ;  /* 0x0000001014147824 */ /* 0x001fca00078e00ff */
[----:B------:R-:W-:-:S05]  /*298d0*/  LOP3.LUT R20, R21, 0x70, R20, 0xf8, !PT ;  /* 0x0000007015147812 */ /* 0x000fca00078ef814 */
[----:B------:R-:W-:Y:S02]  /*298e0*/  IMAD.IADD R5, R20, 0x1, R35 ;  /* 0x0000000114057824 */ /* 0x000fe400078e0223 */
[----:B------:R0:W5:Y:S02]  /*298f0*/  LDL R20, [R1+0x400] ;  /* 0x0004000001147983 */ /* 0x0001640000100800 */
[----:B---3--:R-:W-:-:S04]  /*29900*/  @P0 IMAD.HI.U32 R6, R5, R6, RZ ;  /* 0x0000000605060227 */ /* 0x008fc800078e00ff */
[----:B------:R-:W-:Y:S01]  /*29910*/  IMAD.MOV.U32 R4, RZ, RZ, R5 ;  /* 0x000000ffff047224 */ /* 0x000fe200078e0005 */
[----:B-1----:R-:W-:-:S05]  /*29920*/  @P0 SHF.R.U32.HI R4, RZ, R0, R6 ;  /* 0x00000000ff040219 */ /* 0x002fca0000011606 */
        /* <DEDUP_REMOVED lines=13> */
[----:B----4-:R-:W-:Y:S01]  /*29a00*/  IMAD.SHL.U32 R9, R10, 0x8, RZ ;  /* 0x000000080a097824 */ /* 0x010fe200078e00ff */
[C---:B------:R-:W-:Y:S01]  /*29a10*/  LEA R0, P0, R2.reuse, UR4, 0x1 ;  /* 0x0000000402007c11 */ /* 0x040fe2000f8008ff */
[----:B------:R-:W-:Y:S01]  /*29a20*/  IMAD.IADD R4, R3, 0x1, R4 ;  /* 0x0000000103047824 */ /* 0x000fe200078e0204 */
[----:B------:R-:W-:Y:S02]  /*29a30*/  ULDC UR4, c[0x0][0x2b8] ;  /* 0x0000ae0000047ab9 */ /* 0x000fe40000000800 */
[----:B------:R-:W-:Y:S02]  /*29a40*/  LOP3.LUT R9, R9, 0x38, RZ, 0xc0, !PT ;  /* 0x0000003809097812 */ /* 0x000fe400078ec0ff */
[----:B------:R-:W-:Y:S01]  /*29a50*/  LEA.HI.X R4, R2, UR5, R4, 0x1, P0 ;  /* 0x0000000502047c11 */ /* 0x000fe200080f0c04 */
[----:B------:R-:W-:Y:S01]  /*29a60*/  UMOV UR5, 0xffffffff ;  /* 0xffffffff00057882 */ /* 0x000fe20000000000 */
[----:B------:R-:W-:-:S02]  /*29a70*/  LOP3.LUT R21, R10, 0x7f, RZ, 0xc0, !PT ;  /* 0x0000007f0a157812 */ /* 0x000fc400078ec0ff */
[----:B------:R-:W-:Y:S02]  /*29a80*/  ISETP.GE.AND P1, PT, R9, UR4, PT ;  /* 0x0000000409007c0c */ /* 0x000fe4000bf26270 */
[----:B------:R-:W-:Y:S01]  /*29a90*/  SHF.R.U32.HI R10, RZ, 0x3, R21 ;  /* 0x00000003ff0a7819 */ /* 0x000fe20000011615 */
[----:B0-----:R-:W-:Y:S10]  /*29aa0*/  BRA.DIV UR5, `(.L_x_12196) ;  /* 0x0000005e05287947 */ /* 0x001ff4000b800000 */
        /* <DEDUP_REMOVED lines=74> */
.L_x_12384:
        /* <DEDUP_REMOVED lines=10> */
.L_x_12197:
        /* <DEDUP_REMOVED lines=18> */
.L_x_12385:
[----:B------:R-:W-:Y:S05]  /*2a110*/  BSYNC B0 ;  /* 0x0000000000007941 */ /* 0x000fea0003800000 */
.L_x_12198:
[----:B------:R-:W-:-:S05]  /*2a120*/  IMAD.U32 R0, RZ, RZ, UR38 ;  /* 0x00000026ff007e24 */ /* 0x000fca000f8e00ff */
[----:B------:R-:W-:-:S13]  /*2a130*/  ISETP.NE.AND P0, PT, R0, 0x3, PT ;  /* 0x000000030000780c */ /* 0x000fda0003f05270 */
[----:B------:R-:W-:Y:S05]  /*2a140*/  @!P0 BRA `(.L_x_12200) ;  /* 0x0000000000048947 */ /* 0x000fea0003800000 */
[----:B------:R-:W-:Y:S01]  /*2a150*/  BPT.TRAP 0x1 ;  /* 0x000000040000795c */ /* 0x000fe20000300000 */
.L_x_12200:
[----:B------:R-:W-:Y:S01]  /*2a160*/  SHF.L.U32 R0, R26, 0x1f, RZ ;  /* 0x0000001f1a007819 */ /* 0x000fe200000006ff */
[----:B------:R-:W-:Y:S03]  /*2a170*/  BSSY B0, `(.L_x_12201) ;  /* 0x0000003000007945 */ /* 0x000fe60003800000 */
[----:B------:R-:W1:Y:S02]  /*2a180*/  SYNCS.PHASECHK.TRANS64.TRYWAIT P0, [R33+URZ+0x22860], R0 ;  /* 0x02286000210075a7 */ /* 0x000e64000800017f */
[----:B-1----:R-:W-:Y:S05]  /*2a190*/  @!P0 BRA `(.L_x_12202) ;  /* 0x0000006000248947 */ /* 0x002fea0003800000 */
.L_x_12386:
[----:B------:R-:W-:Y:S05]  /*2a1a0*/  BSYNC B0 ;  /* 0x0000000000007941 */ /* 0x000fea0003800000 */
.L_x_12201:
        /* <DEDUP_REMOVED lines=93> */
.L_x_12400:
[C---:B------:R-:W-:Y:S02]  /*2a780*/  ISETP.LT.OR P3, PT, R17.reuse, 0x51, P3 ;  /* 0x000000511100780c */ /* 0x040fe40001f61670 */
[C---:B------:R-:W-:Y:S02]  /*2a790*/  ISETP.LT.OR P2, PT, R17.reuse, 0x51, !P2 ;  /* 0x000000511100780c */ /* 0x040fe40005741670 */
[C---:B------:R-:W-:Y:S02]  /*2a7a0*/  ISETP.LT.OR P1, PT, R17.reuse, 0x51, !P1 ;  /* 0x000000511100780c */ /* 0x040fe40004f21670 */
        /* <DEDUP_REMOVED lines=12> */
.L_x_12204:
        /* <DEDUP_REMOVED lines=11> */
.L_x_12205:
[----:B------:R-:W2:Y:S01]  /*2a920*/  LDL.LU R2, [R1+0x41c] ;  /* 0x00041c0001027983 */ /* 0x000ea20000300800 */
[----:B------:R0:W-:Y:S01]  /*2a930*/  SYNCS.ARRIVE.TRANS64.A1T0 RZ, [R33+URZ+0x22850], RZ ;  /* 0x022850ff21ff79a7 */ /* 0x0001e2000810003f */
[----:B------:R-:W-:Y:S01]  /*2a940*/  BSSY B0, `(.L_x_12206) ;  /* 0x00000dc000007945 */ /* 0x000fe20003800000 */
[----:B--2---:R-:W-:-:S05]  /*2a950*/  VIADD R10, R2, 0xfffffffe ;  /* 0xfffffffe020a7836 */ /* 0x004fca0000000000 */
[----:B------:R-:W-:-:S13]  /*2a960*/  ISETP.GE.AND P0, PT, R10, R30, PT ;  /* 0x0000001e0a00720c */ /* 0x000fda0003f06270 */
[----:B0-----:R-:W-:Y:S05]  /*2a970*/  @!P0 BRA `(.L_x_12207) ;  /* 0x0000000c00608947 */ /* 0x001fea0003800000 */
.L_x_12220:
[----:B0-----:R-:W0:Y:S01]  /*2a980*/  S2R R2, SR_TID.X ;  /* 0x0000000000027919 */ /* 0x001e220000002100 */
[----:B------:R-:W1:Y:S01]  /*2a990*/  LDC R8, c[0x0][0x430] ;  /* 0x00010c00ff087b82 */ /* 0x000e620000000800 */
[----:B------:R-:W-:Y:S01]  /*2a9a0*/  IMAD R9, R10, 0x60, R31 ;  /* 0x000000600a097824 */ /* 0x000fe200078e021f */
[----:B--2---:R-:W2:Y:S01]  /*2a9b0*/  S2R R3, SR_TID.X ;  /* 0x0000000000037919 */ /* 0x004ea20000002100 */
        /* <DEDUP_REMOVED lines=11> */
[----:B------:R-:W2:Y:S08]  /*2aa70*/  @!P1 LDC.64 R4, c[0x0][0x428] ;  /* 0x00010a00ff049b82 */ /* 0x000eb00000000a00 */
[----:B---3--:R-:W3:Y:S01]  /*2aa80*/  @!P1 LDC.64 R6, c[0x0][0x418] ;  /* 0x00010600ff069b82 */ /* 0x008ee20000000a00 */
[----:B-1----:R-:W-:-:S05]  /*2aa90*/  @P0 IMAD.HI.U32 R2, R9, R2, RZ ;  /* 0x0000000209020227 */ /* 0x002fca00078e00ff */
[----:B0-----:R-:W-:-:S04]  /*2aaa0*/  @P0 SHF.R.U32.HI R11, RZ, R3, R2 ;  /* 0x00000003ff0b0219 */ /* 0x001fc80000011602 */
[----:B------:R-:W-:Y:S01]  /*2aab0*/  @!P1 SHF.R.S32.HI R3, RZ, 0x1f, R11 ;  /* 0x0000001fff039819 */ /* 0x000fe2000001140b */
[----:B--2---:R-:W-:-:S04]  /*2aac0*/  @!P1 IMAD R2, R32, R4, RZ ;  /* 0x0000000420029224 */ /* 0x004fc800078e02ff */
[----:B------:R-:W-:Y:S02]  /*2aad0*/  @!P1 IMAD R5, R28, R5, R2 ;  /* 0x000000051c059224 */ /* 0x000fe400078e0202 */
[----:B------:R-:W-:-:S04]  /*2aae0*/  @!P1 IMAD.MOV.U32 R2, RZ, RZ, R11 ;  /* 0x000000ffff029224 */ /* 0x000fc800078e000b */
[----:B------:R-:W-:-:S04]  /*2aaf0*/  @!P1 IMAD.WIDE.U32 R2, R28, R4, R2 ;  /* 0x000000041c029225 */ /* 0x000fc800078e0002 */
[----:B------:R-:W-:Y:S01]  /*2ab00*/  @!P1 IMAD.IADD R5, R5, 0x1, R3 ;  /* 0x0000000105059824 */ /* 0x000fe200078e0203 */
[C---:B---3--:R-:W-:Y:S01]  /*2ab10*/  @!P1 LEA R6, P0, R2.reuse, R6, 0x2 ;  /* 0x0000000602069211 */ /* 0x048fe200078010ff */
[----:B------:R-:W-:Y:S02]  /*2ab20*/  IMAD.MOV.U32 R4, RZ, RZ, RZ ;  /* 0x000000ffff047224 */ /* 0x000fe400078e00ff */
[----:B------:R-:W-:Y:S01]  /*2ab30*/  IMAD.U32 R12, RZ, RZ, UR38 ;  /* 0x00000026ff0c7e24 */ /* 0x000fe2000f8e00ff */
        /* <DEDUP_REMOVED lines=8> */
[----:B------:R-:W-:Y:S01]  /*2abc0*/  IMAD.MOV.U32 R3, RZ, RZ, R10 ;  /* 0x000000ffff037224 */ /* 0x000fe200078e000a */
[----:B------:R-:W-:Y:S01]  /*2abd0*/  SEL R25, R25, RZ, P0 ;  /* 0x000000ff19197207 */ /* 0x000fe20000000000 */
[----:B------:R-:W-:-:S02]  /*2abe0*/  IMAD R5, R8, R5, R9 ;  /* 0x0000000508057224 */ /* 0x000fc400078e0209 */
[----:B------:R-:W-:Y:S01]  /*2abf0*/  VIADD R10, R10, 0xffffffff ;  /* 0xffffffff0a0a7836 */ /* 0x000fe20000000000 */
[----:B------:R-:W-:Y:S01]  /*2ac00*/  ISETP.GT.AND P2, PT, R3, R30, PT ;  /* 0x0000001e0300720c */ /* 0x000fe20003f44270 */
[----:B0-----:R-:W-:-:S12]  /*2ac10*/  @!P1 BRA `(.L_x_12208) ;  /* 0x0000000000049947 */ /* 0x001fd80003800000 */
[----:B------:R-:W-:Y:S01]  /*2ac20*/  BPT.TRAP 0x1 ;  /* 0x000000040000795c */ /* 0x000fe20000300000 */
.L_x_12208:
[----:B------:R-:W-:Y:S01]  /*2ac30*/  IMAD R6, R25, 0x8, R22 ;  /* 0x0000000819067824 */ /* 0x000fe200078e0216 */
[----:B------:R-:W-:Y:S01]  /*2ac40*/  SHF.L.U32 R21, R26, 0x1f, RZ ;  /* 0x0000001f1a157819 */ /* 0x000fe200000006ff */
[----:B------:R-:W-:Y:S01]  /*2ac50*/  BSSY B1, `(.L_x_12209) ;  /* 0x0000004000017945 */ /* 0x000fe20003800000 */
[----:B------:R-:W-:Y:S02]  /*2ac60*/  SHF.R.S32.HI R17, RZ, 0x1f, R5 ;  /* 0x0000001fff117819 */ /* 0x000fe40000011405 */
[----:B------:R-:W0:Y:S02]  /*2ac70*/  SYNCS.PHASECHK.TRANS64.TRYWAIT P0, [R6+URZ+0x22840], R21 ;  /* 0x02284015060075a7 */ /* 0x000e24000800017f */
[----:B0-----:R-:W-:Y:S05]  /*2ac80*/  @!P0 BRA `(.L_x_12210) ;  /* 0x0000005c00c48947 */ /* 0x001fea0003800000 */
.L_x_12401:
[----:B------:R-:W-:Y:S05]  /*2ac90*/  BSYNC B1 ;  /* 0x0000000000017941 */ /* 0x000fea0003800000 */
.L_x_12209:
        /* <DEDUP_REMOVED lines=50> */
.L_x_12415:
        /* <DEDUP_REMOVED lines=8> */
.L_x_12212:
        /* <DEDUP_REMOVED lines=11> */
.L_x_12213:
[----:B------:R2:W-:Y:S01]  /*2b0f0*/  SYNCS.ARRIVE.TRANS64.A1T0 RZ, [R6+URZ+0x22830], RZ ;  /* 0x022830ff06ff79a7 */ /* 0x0005e2000810003f */
[----:B------:R-:W-:Y:S05]  /*2b100*/  @!P3 BRA `(.L_x_12214) ;  /* 0x000000000004b947 */ /* 0x000fea0003800000 */
[----:B------:R-:W-:Y:S01]  /*2b110*/  BPT.TRAP 0x1 ;  /* 0x000000040000795c */ /* 0x000fe20000300000 */
.L_x_12214:
[----:B------:R-:W3:Y:S01]  /*2b120*/  SYNCS.PHASECHK.TRANS64.TRYWAIT P0, [R6+URZ+0x22860], R21 ;  /* 0x02286015060075a7 */ /* 0x000ee2000800017f */
[----:B------:R-:W-:Y:S04]  /*2b130*/  BSSY B1, `(.L_x_12215) ;  /* 0x0000002000017945 */ /* 0x000fe80003800000 */
[----:B---3--:R-:W-:Y:S05]  /*2b140*/  @!P0 BRA `(.L_x_12216) ;  /* 0x00000060004c8947 */ /* 0x008fea0003800000 */
.L_x_12416:
[----:B------:R-:W-:Y:S05]  /*2b150*/  BSYNC B1 ;  /* 0x0000000000017941 */ /* 0x000fea0003800000 */
.L_x_12215:
[----:B------:R-:W-:Y:S01]  /*2b160*/  ULDC.64 UR4, c[0x0][0x328] ;  /* 0x0000ca0000047ab9 */ /* 0x000fe20000000a00 */
[----:B------:R-:W-:Y:S01]  /*2b170*/  ULDC.64 UR6, c[0x0][0x318] ;  /* 0x0000c60000067ab9 */ /* 0x000fe20000000a00 */
[----:B------:R-:W-:Y:S01]  /*2b180*/  IMAD R2, R17, UR4, RZ ;  /* 0x0000000411027c24 */ /* 0x000fe2000f8e02ff */
[C---:B------:R-:W-:Y:S02]  /*2b190*/  LOP3.LUT P5, RZ, R23.reuse, 0x10, RZ, 0xc0, !PT ;  /* 0x0000001017ff7812 */ /* 0x040fe400078ac0ff */
        /* <DEDUP_REMOVED lines=16> */
[----:B-1----:R-:W-:-:S04]  /*2b2a0*/  LEA R8, P0, R2, UR6, 0x1 ;  /* 0x0000000602087c11 */ /* 0x002fc8000f8008ff */
[----:B------:R-:W-:Y:S01]  /*2b2b0*/  LEA.HI.X R9, R2, UR7, R9, 0x1, P0 ;  /* 0x0000000702097c11 */ /* 0x000fe200080f0c09 */
[----:B------:R-:W-:Y:S08]  /*2b2c0*/  BRA.DIV UR4, `(.L_x_12217) ;  /* 0x0000006204007947 */ /* 0x000ff0000b800000 */
[----:B------:R-:W1:Y:S01]  /*2b2d0*/  SHFL.IDX PT, R14, R8, RZ, 0x181f ;  /* 0x00181fff080e7589 */ /* 0x000e6200000e0000 */
[----:B------:R-:W-:-:S03]  /*2b2e0*/  IMAD R7, R7, 0x2, R22 ;  /* 0x0000000207077824 */ /* 0x000fc600078e0216 */
[----:B------:R-:W4:Y:S04]  /*2b2f0*/  SHFL.IDX PT, R3, R9, RZ, 0x181f ;  /* 0x00181fff09037589 */ /* 0x000f2800000e0000 */
[----:B------:R-:W-:Y:S04]  /*2b300*/  SHFL.IDX PT, R5, R9, 0x1, 0x181f ;  /* 0x00381f0009057f89 */ /* 0x000fe800000e0000 */
[----:B------:R-:W-:Y:S01]  /*2b310*/  SHFL.IDX PT, R17, R9, 0x2, 0x181f ;  /* 0x00581f0009117f89 */ /* 0x000fe200000e0000 */
[----:B-1----:R-:W-:-:S03]  /*2b320*/  IADD3 R2, P0, R14, R0, RZ ;  /* 0x000000000e027210 */ /* 0x002fc60007f1e0ff */
[----:B------:R-:W1:Y:S02]  /*2b330*/  SHFL.IDX PT, R14, R8, 0x1, 0x181f ;  /* 0x00381f00080e7f89 */ /* 0x000e6400000e0000 */
[----:B----4-:R-:W-:-:S05]  /*2b340*/  IMAD.X R3, RZ, RZ, R3, P0 ;  /* 0x000000ffff037224 */ /* 0x010fca00000e0603 */
[----:B------:R-:W-:Y:S04]  /*2b350*/  LDGSTS.E.BYPASS.LTC128B.128 [R7+0x400], desc[UR42][R2.64], !P5 ;  /* 0x0040000002077fae */ /* 0x000fe8000e901d6a */
[----:B------:R-:W-:Y:S04]  /*2b360*/  LDGSTS.E.BYPASS.LTC128B.128 [R7+0x3400], desc[UR42][R2.64+0x80], !P4 ;  /* 0x0340008002077fae */ /* 0x000fe8000e101d6a */
[----:B------:R-:W-:Y:S04]  /*2b370*/  LDGSTS.E.BYPASS.LTC128B.128 [R7+0x6400], desc[UR42][R2.64+0x100], !P3 ;  /* 0x0640010002077fae */ /* 0x000fe8000d901d6a */
[----:B------:R4:W-:Y:S01]  /*2b380*/  LDGSTS.E.BYPASS.LTC128B.128 [R7+0x9400], desc[UR42][R2.64+0x180], !P1 ;  /* 0x0940018002077fae */ /* 0x0009e2000c901d6a */
[----:B-1----:R-:W-:-:S03]  /*2b390*/  IADD3 R4, P0, R14, R0, RZ ;  /* 0x000000000e047210 */ /* 0x002fc60007f1e0ff */
[----:B------:R-:W4:Y:S02]  /*2b3a0*/  SHFL.IDX PT, R14, R8, 0x2, 0x181f ;  /* 0x00581f00080e7f89 */ /* 0x000f2400000e0000 */
[----:B------:R-:W-:-:S05]  /*2b3b0*/  IMAD.X R5, RZ, RZ, R5, P0 ;  /* 0x000000ffff057224 */ /* 0x000fca00000e0605 */
[----:B------:R-:W-:Y:S04]  /*2b3c0*/  LDGSTS.E.BYPASS.LTC128B.128 [R7+0xc00], desc[UR42][R4.64], !P5 ;  /* 0x00c0000004077fae */ /* 0x000fe8000e901d6a */
[----:B------:R-:W-:Y:S04]  /*2b3d0*/  LDGSTS.E.BYPASS.LTC128B.128 [R7+0x3c00], desc[UR42][R4.64+0x80], !P4 ;  /* 0x03c0008004077fae */ /* 0x000fe8000e101d6a */
[----:B------:R-:W-:Y:S04]  /*2b3e0*/  LDGSTS.E.BYPASS.LTC128B.128 [R7+0x6c00], desc[UR42][R4.64+0x100], !P3 ;  /* 0x06c0010004077fae */ /* 0x000fe8000d901d6a */
[----:B------:R1:W-:Y:S01]  /*2b3f0*/  LDGSTS.E.BYPASS.LTC128B.128 [R7+0x9c00], desc[UR42][R4.64+0x180], !P1 ;  /* 0x09c0018004077fae */ /* 0x0003e2000c901d6a */
[----:B----4-:R-:W-:-:S03]  /*2b400*/  IADD3 R2, P0, R14, R0, RZ ;  /* 0x000000000e027210 */ /* 0x010fc60007f1e0ff */
[----:B------:R-:W4:Y:S02]  /*2b410*/  SHFL.IDX PT, R14, R8, 0x3, 0x181f ;  /* 0x00781f00080e7f89 */ /* 0x000f2400000e0000 */
[----:B------:R-:W-:Y:S02]  /*2b420*/  IMAD.X R3, RZ, RZ, R17, P0 ;  /* 0x000000ffff037224 */ /* 0x000fe400000e0611 */
[----:B------:R-:W-:Y:S04]  /*2b430*/  SHFL.IDX PT, R17, R9, 0x4, 0x181f ;  /* 0x00981f0009117f89 */ /* 0x000fe800000e0000 */
[----:B-1----:R-:W1:Y:S04]  /*2b440*/  SHFL.IDX PT, R5, R9, 0x3, 0x181f ;  /* 0x00781f0009057f89 */ /* 0x002e6800000e0000 */
[----:B------:R-:W-:Y:S04]  /*2b450*/  LDGSTS.E.BYPASS.LTC128B.128 [R7+0x1400], desc[UR42][R2.64], !P5 ;  /* 0x0140000002077fae */ /* 0x000fe8000e901d6a */
[----:B------:R-:W-:Y:S04]  /*2b460*/  LDGSTS.E.BYPASS.LTC128B.128 [R7+0x4400], desc[UR42][R2.64+0x80], !P4 ;  /* 0x0440008002077fae */ /* 0x000fe8000e101d6a */
[----:B------:R-:W-:Y:S01]  /*2b470*/  LDGSTS.E.BYPASS.LTC128B.128 [R7+0x7400], desc[UR42][R2.64+0x100], !P3 ;  /* 0x0740010002077fae */ /* 0x000fe2000d901d6a */
[----:B----4-:R-:W-:-:S03]  /*2b480*/  IADD3 R4, P0, R14, R0, RZ ;  /* 0x000000000e047210 */ /* 0x010fc60007f1e0ff */
[----:B------:R4:W-:Y:S04]  /*2b490*/  LDGSTS.E.BYPASS.LTC128B.128 [R7+0xa400], desc[UR42][R2.64+0x180], !P1 ;  /* 0x0a40018002077fae */ /* 0x0009e8000c901d6a */
[----:B------:R-:W4:Y:S01]  /*2b4a0*/  SHFL.IDX PT, R14, R8, 0x4, 0x181f ;  /* 0x00981f00080e7f89 */ /* 0x000f2200000e0000 */
[----:B-1----:R-:W-:-:S03]  /*2b4b0*/  IMAD.X R5, RZ, RZ, R5, P0 ;  /* 0x000000ffff057224 */ /* 0x002fc600000e0605 */
[----:B------:R-:W1:Y:S04]  /*2b4c0*/  SHFL.IDX PT, R9, R9, 0x5, 0x181f ;  /* 0x00b81f0009097f89 */ /* 0x000e6800000e0000 */
[----:B------:R0:W-:Y:S04]  /*2b4d0*/  LDGSTS.E.BYPASS.LTC128B.128 [R7+0x1c00], desc[UR42][R4.64], !P5 ;  /* 0x01c0000004077fae */ /* 0x0001e8000e901d6a */
[----:B------:R0:W-:Y:S04]  /*2b4e0*/  LDGSTS.E.BYPASS.LTC128B.128 [R7+0x4c00], desc[UR42][R4.64+0x80], !P4 ;  /* 0x04c0008004077fae */ /* 0x0001e8000e101d6a */
[----:B------:R0:W-:Y:S04]  /*2b4f0*/  LDGSTS.E.BYPASS.LTC128B.128 [R7+0x7c00], desc[UR42][R4.64+0x100], !P3 ;  /* 0x07c0010004077fae */ /* 0x0001e8000d901d6a */
[----:B------:R0:W-:Y:S01]  /*2b500*/  LDGSTS.E.BYPASS.LTC128B.128 [R7+0xac00], desc[UR42][R4.64+0x180], !P1 ;  /* 0x0ac0018004077fae */ /* 0x0001e2000c901d6a */
[----:B----4-:R-:W-:-:S03]  /*2b510*/  IADD3 R2, P0, R14, R0, RZ ;  /* 0x000000000e027210 */ /* 0x010fc60007f1e0ff */
[----:B------:R0:W4:Y:S02]  /*2b520*/  SHFL.IDX PT, R14, R8, 0x5, 0x181f ;  /* 0x00b81f00080e7f89 */ /* 0x00012400000e0000 */
[----:B------:R-:W-:-:S05]  /*2b530*/  IMAD.X R3, RZ, RZ, R17, P0 ;  /* 0x000000ffff037224 */ /* 0x000fca00000e0611 */
[----:B------:R0:W-:Y:S04]  /*2b540*/  LDGSTS.E.BYPASS.LTC128B.128 [R7+0x2400], desc[UR42][R2.64], !P5 ;  /* 0x0240000002077fae */ /* 0x0001e8000e901d6a */
[----:B------:R0:W-:Y:S04]  /*2b550*/  LDGSTS.E.BYPASS.LTC128B.128 [R7+0x5400], desc[UR42][R2.64+0x80], !P4 ;  /* 0x0540008002077fae */ /* 0x0001e8000e101d6a */
[----:B------:R0:W-:Y:S04]  /*2b560*/  LDGSTS.E.BYPASS.LTC128B.128 [R7+0x8400], desc[UR42][R2.64+0x100], !P3 ;  /* 0x0840010002077fae */ /* 0x0001e8000d901d6a */
[----:B-1----:R0:W-:Y:S02]  /*2b570*/  LDGSTS.E.BYPASS.LTC128B.128 [R7+0xb400], desc[UR42][R2.64+0x180], !P1 ;  /* 0x0b40018002077fae */ /* 0x0021e4000c901d6a */
.L_x_12430:
        /* <DEDUP_REMOVED lines=11> */
.L_x_12218:
        /* <DEDUP_REMOVED lines=11> */
.L_x_12219:
[----:B------:R0:W-:Y:S01]  /*2b6e0*/  SYNCS.ARRIVE.TRANS64.A1T0 RZ, [R6+URZ+0x22850], RZ ;  /* 0x022850ff06ff79a7 */ /* 0x0001e2000810003f */
[----:B------:R-:W-:Y:S05]  /*2b6f0*/  @P2 BRA `(.L_x_12220) ;  /* 0xfffffff000a02947 */ /* 0x000fea000383ffff */
.L_x_12207:
[----:B------:R-:W-:Y:S05]  /*2b700*/  BSYNC B0 ;  /* 0x0000000000007941 */ /* 0x000fea0003800000 */
.L_x_12206:
[----:B------:R-:W1:Y:S01]  /*2b710*/  S2R R2, SR_TID.X ;  /* 0x0000000000027919 */ /* 0x000e620000002100 */
[----:B------:R-:W-:Y:S01]  /*2b720*/  VIADD R25, R25, 0x1 ;  /* 0x0000000119197836 */ /* 0x000fe20000000000 */
[----:B------:R-:W-:Y:S04]  /*2b730*/  BSSY B0, `(.L_x_12221) ;  /* 0x0000012000007945 */ /* 0x000fe80003800000 */
[----:B------:R-:W-:-:S04]  /*2b740*/  ISETP.NE.AND P0, PT, R25, 0x2, PT ;  /* 0x000000021900780c */ /* 0x000fc80003f05270 */
[----:B------:R-:W-:Y:S02]  /*2b750*/  SEL R5, RZ, 0x1, P0 ;  /* 0x00000001ff057807 */ /* 0x000fe40000000000 */
        /* <DEDUP_REMOVED lines=10> */
[----:B------:R-:W1:Y:S02]  /*2b800*/  S2R R4, SR_LTMASK ;  /* 0x0000000000047919 */ /* 0x000e640000003900 */
[----:B-1----:R-:W-:-:S04]  /*2b810*/  LOP3.LUT R4, R4, UR4, RZ, 0xc0, !PT ;  /* 0x0000000404047c12 */ /* 0x002fc8000f8ec0ff */
[----:B------:R-:W1:Y:S01]  /*2b820*/  POPC R9, R4 ;  /* 0x0000000400097309 */ /* 0x000e620000000000 */
[----:B----4-:R-:W1:Y:S02]  /*2b830*/  SHFL.IDX PT, R0, R3, R0, 0x1f ;  /* 0x00001f0003007589 */ /* 0x010e6400000e0000 */
[----:B-1----:R-:W-:-:S07]  /*2b840*/  IADD3 R16, R0, UR37, R9 ;  /* 0x0000002500107c10 */ /* 0x002fce000fffe009 */
.L_x_12222:
[----:B------:R-:W-:Y:S05]  /*2b850*/  BSYNC B0 ;  /* 0x0000000000007941 */ /* 0x000fea0003800000 */
.L_x_12221:
[----:B------:R-:W-:Y:S02]  /*2b860*/  LOP3.LUT R26, R26, R5, RZ, 0x3c, !PT ;  /* 0x000000051a1a7212 */ /* 0x000fe400078e3cff */
[----:B------:R-:W-:-:S07]  /*2b870*/  SEL R25, R25, RZ, P0 ;  /* 0x000000ff19197207 */ /* 0x000fce0000000000 */
.L_x_12181:
[----:B------:R-:W-:Y:S05]  /*2b880*/  BSYNC B7 ;  /* 0x0000000000077941 */ /* 0x000fea0003800000 */
.L_x_12179:
        /* <DEDUP_REMOVED lines=8> */
[----:B------:R1:W4:Y:S01]  /*2b910*/  LDS.128 R16, [R22+0x228d0] ;  /* 0x0228d00016107984 */ /* 0x0003220000000c00 */
[----:B------:R-:W-:Y:S06]  /*2b920*/  BAR.ARV 0x4, 0x180 ;  /* 0x0106000000007b1d */ /* 0x000fec0000002000 */
[----:B------:R-:W-:Y:S05]  /*2b930*/  BRA `(.L_x_12224) ;  /* 0x0000000c00d47947 */ /* 0x000fea0003800000 */
.L_x_12223:
        /* <DEDUP_REMOVED lines=8> */
[----:B------:R-:W1:Y:S08]  /*2b9c0*/  @!P1 LDC.64 R2, c[0x0][0xc80] ;  /* 0x00032000ff029b82 */ /* 0x000e700000000a00 */
[----:B------:R-:W4:Y:S01]  /*2b9d0*/  @!P1 LDC.64 R4, c[0x0][0xc78] ;  /* 0x00031e00ff049b82 */ /* 0x000f220000000a00 */
[----:B-1----:R-:W-:-:S05]  /*2b9e0*/  @!P1 IMAD.WIDE R2, R7, 0x4, R2 ;  /* 0x0000000407029825 */ /* 0x002fca00078e0202 */
[----:B0-23--:R4:W2:Y:S02]  /*2b9f0*/  @!P1 LDG.E R6, desc[UR42][R2.64] ;  /* 0x0000002a02069981 */ /* 0x00d8a4000c1e1900 */
[----:B----4-:R-:W-:-:S05]  /*2ba00*/  @!P1 IMAD.WIDE R2, R7, 0x4, R4 ;  /* 0x0000000407029825 */ /* 0x010fca00078e0204 */
        /* <DEDUP_REMOVED lines=30> */
.L_x_12440:
[----:B------:R-:W-:Y:S02]  /*2bbf0*/  ULDC UR4, c[0x0][0xc38] ;  /* 0x00030e0000047ab9 */ /* 0x000fe40000000800 */
[----:B------:R-:W-:-:S04]  /*2bc00*/  IMAD.U32 R5, RZ, RZ, UR4 ;  /* 0x00000004ff057e24 */ /* 0x000fc8000f8e00ff */
[----:B-1----:R-:W-:-:S04]  /*2bc10*/  IMAD R14, R14, R5, RZ ;  /* 0x000000050e0e7224 */ /* 0x002fc800078e02ff */
[----:B------:R-:W-:-:S05]  /*2bc20*/  IMAD.IADD R7, R7, 0x1, R14 ;  /* 0x0000000107077824 */ /* 0x000fca00078e020e */
[----:B------:R-:W-:-:S13]  /*2bc30*/  ISETP.GT.AND P6, PT, R7, R0, PT ;  /* 0x000000000700720c */ /* 0x000fda0003fc4270 */
[----:B------:R-:W-:Y:S05]  /*2bc40*/  @P6 BRA `(.L_x_12226) ;  /* 0x0000000000a46947 */ /* 0x000fea0003800000 */
.L_x_12229:
        /* <DEDUP_REMOVED lines=35> */
.L_x_12448:
[----:B------:R-:W-:Y:S02]  /*2be80*/  ULDC UR4, c[0x0][0xc38] ;  /* 0x00030e0000047ab9 */ /* 0x000fe40000000800 */
[----:B------:R-:W-:-:S04]  /*2be90*/  IMAD.U32 R5, RZ, RZ, UR4 ;  /* 0x00000004ff057e24 */ /* 0x000fc8000f8e00ff */
[----:B-1----:R-:W-:-:S04]  /*2bea0*/  IMAD R14, R14, R5, RZ ;  /* 0x000000050e0e7224 */ /* 0x002fc800078e02ff */
[----:B------:R-:W-:-:S05]  /*2beb0*/  IMAD.IADD R7, R14, 0x1, R7 ;  /* 0x000000010e077824 */ /* 0x000fca00078e0207 */
[----:B------:R-:W-:-:S13]  /*2bec0*/  ISETP.GT.AND P6, PT, R7, R0, PT ;  /* 0x000000000700720c */ /* 0x000fda0003fc4270 */
[----:B------:R-:W-:Y:S05]  /*2bed0*/  @!P6 BRA `(.L_x_12229) ;  /* 0xfffffffc005ce947 */ /* 0x000fea000383ffff */
.L_x_12226:
        /* <DEDUP_REMOVED lines=10> */
.L_x_12453:
[----:B------:R-:W-:-:S13]  /*2bf80*/  ISETP.NE.AND P0, PT, R3, RZ, PT ;  /* 0x000000ff0300720c */ /* 0x000fda0003f05270 */
[----:B------:R-:W-:Y:S05]  /*2bf90*/  @!P0 BRA `(.L_x_12231) ;  /* 0x0000000000108947 */ /* 0x000fea0003800000 */
[----:B------:R-:W-:Y:S01]  /*2bfa0*/  UMOV UR4, 0xffffffff ;  /* 0xffffffff00047882 */ /* 0x000fe20000000000 */
[----:B-1----:R-:W-:Y:S02]  /*2bfb0*/  VIADD R12, R12, 0xffffffff ;  /* 0xffffffff0c0c7836 */ /* 0x002fe40000000000 */
[----:B------:R-:W-:Y:S05]  /*2bfc0*/  BRA.DIV UR4, `(.L_x_12232) ;  /* 0x0000006204d87947 */ /* 0x000fea000b800000 */
[----:B------:R4:W1:Y:S02]  /*2bfd0*/  SHFL.IDX PT, R6, R2, R12, 0x1f ;  /* 0x00001f0c02067589 */ /* 0x00086400000e0000 */
.L_x_12231:
        /* <DEDUP_REMOVED lines=59> */
.L_x_12233:
        /* <DEDUP_REMOVED lines=60> */
.L_x_12234:
[----:B------:R-:W-:-:S05]  /*2c750*/  LOP3.LUT R2, RZ, R2, RZ, 0x33, !PT ;  /* 0x00000002ff027212 */ /* 0x000fca00078e33ff */
[----:B------:R-:W-:Y:S01]  /*2c760*/  IMAD.IADD R17, R17, 0x1, R2 ;  /* 0x0000000111117824 */ /* 0x000fe200078e0202 */
[----:B------:R-:W-:Y:S06]  /*2c770*/  BRA `(.L_x_12235) ;  /* 0x00000000001c7947 */ /* 0x000fec0003800000 */
.L_x_12227:
[----:B------:R-:W-:Y:S01]  /*2c780*/  UMOV UR4, URZ ;  /* 0x0000003f00047c82 */ /* 0x000fe20008000000 */
[----:B------:R-:W-:Y:S01]  /*2c790*/  UMOV UR5, URZ ;  /* 0x0000003f00057c82 */ /* 0x000fe20008000000 */
[----:B------:R-:W-:Y:S01]  /*2c7a0*/  ULDC UR6, c[0x0][0xc3c] ;  /* 0x00030f0000067ab9 */ /* 0x000fe20000000800 */
[----:B------:R-:W-:Y:S02]  /*2c7b0*/  IMAD.MOV.U32 R16, RZ, RZ, R0 ;  /* 0x000000ffff107224 */ /* 0x000fe400078e0000 */
[----:B------:R-:W-:Y:S02]  /*2c7c0*/  IMAD.U32 R17, RZ, RZ, UR4 ;  /* 0x00000004ff117e24 */ /* 0x000fe4000f8e00ff */
[----:B------:R-:W-:Y:S02]  /*2c7d0*/  IMAD.U32 R18, RZ, RZ, UR5 ;  /* 0x00000005ff127e24 */ /* 0x000fe4000f8e00ff */
[----:B------:R-:W-:-:S07]  /*2c7e0*/  IMAD.U32 R19, RZ, RZ, UR6 ;  /* 0x00000006ff137e24 */ /* 0x000fce000f8e00ff */
.L_x_12235:
        /* <DEDUP_REMOVED lines=10> */
.L_x_12224:
[----:B------:R-:W-:Y:S02]  /*2c890*/  ULDC UR4, c[0x0][0xc3c] ;  /* 0x00030f0000047ab9 */ /* 0x000fe40000000800 */
[----:B----4-:R-:W-:-:S13]  /*2c8a0*/  ISETP.GE.AND P0, PT, R19, UR4, PT ;  /* 0x0000000413007c0c */ /* 0x010fda000bf06270 */
[----:B------:R-:W-:Y:S05]  /*2c8b0*/  @!P0 BRA `(.L_x_12236) ;  /* 0xffffff9400688947 */ /* 0x000fea000383ffff */
[----:B------:R-:W-:Y:S05]  /*2c8c0*/  BSYNC B8 ;  /* 0x0000000000087941 */ /* 0x000fea0003800000 */
.L_x_12117:
[----:B0-----:R-:W4:Y:S01]  /*2c8d0*/  LDL.LU R0, [R1+0x420] ;  /* 0x0004200001007983 */ /* 0x001f220000300800 */
[----:B------:R-:W-:Y:S01]  /*2c8e0*/  BSSY B0, `(.L_x_12237) ;  /* 0x000000b000007945 */ /* 0x000fe20003800000 */
[----:B------:R-:W0:Y:S01]  /*2c8f0*/  S2R R5, SR_CgaCtaId ;  /* 0x0000000000057919 */ /* 0x000e220000008800 */
[----:B----4-:R-:W-:-:S05]  /*2c900*/  VIADD R0, R0, 0x1 ;  /* 0x0000000100007836 */ /* 0x010fca0000000000 */
        /* <DEDUP_REMOVED lines=8> */
.L_x_12456:
[----:B------:R-:W-:Y:S05]  /*2c990*/  BSYNC B0 ;  /* 0x0000000000007941 */ /* 0x000fea0003800000 */
.L_x_12237:
[----:B------:R-:W-:-:S03]  /*2c9a0*/  UMOV UR4, 0xffffffff ;  /* 0xffffffff00047882 */ /* 0x000fc60000000000 */
[----:B------:R-:W-:Y:S05]  /*2c9b0*/  BRA.DIV UR4, `(.L_x_12239) ;  /* 0x0000005a04987947 */ /* 0x000fea000b800000 */
[----:B0-----:R-:W0:Y:S02]  /*2c9c0*/  S2R R0, SR_TID.X ;  /* 0x0000000000007919 */ /* 0x001e240000002100 */
[----:B0-----:R-:W-:-:S04]  /*2c9d0*/  SHF.R.U32.HI R0, RZ, 0x5, R0 ;  /* 0x00000005ff007819 */ /* 0x001fc80000011600 */
[----:B------:R-:W-:-:S05]  /*2c9e0*/  LOP3.LUT R0, R0, 0x3, RZ, 0xc0, !PT ;  /* 0x0000000300007812 */ /* 0x000fca00078ec0ff */
[----:B------:R0:W4:Y:S02]  /*2c9f0*/  SHFL.IDX PT, R14, R0, RZ, 0x1f ;  /* 0x00001fff000e7589 */ /* 0x00012400000e0000 */
.L_x_12459:
[----:B----4-:R-:W-:-:S13]  /*2ca00*/  ISETP.NE.AND P0, PT, R14, RZ, PT ;  /* 0x000000ff0e00720c */ /* 0x010fda0003f05270 */
[----:B------:R-:W-:Y:S05]  /*2ca10*/  @P0 BRA `(.L_x_11862) ;  /* 0x0000000000880947 */ /* 0x000fea0003800000 */
[----:B------:R-:W-:-:S03]  /*2ca20*/  UMOV UR4, 0xffffffff ;  /* 0xffffffff00047882 */ /* 0x000fc60000000000 */
[----:B------:R-:W-:Y:S05]  /*2ca30*/  BRA.DIV UR4, `(.L_x_12240) ;  /* 0x0000005a04ac7947 */ /* 0x000fea000b800000 */
[----:B------:R-:W-:-:S13]  /*2ca40*/  ELECT P6, URZ, PT ;  /* 0x00000000003f782f */ /* 0x000fda00038c0000 */
.L_x_12462:
[----:B------:R-:W-:Y:S05]  /*2ca50*/  @!P6 BRA `(.L_x_11862) ;  /* 0x000000000078e947 */ /* 0x000fea0003800000 */
[----:B------:R-:W-:-:S06]  /*2ca60*/  ULOP3.LUT UR4, UR36, 0x2, URZ, 0xfc, !UPT ;  /* 0x0000000224047892 */ /* 0x000fcc000f8efc3f */
[----:B0-----:R-:W-:-:S05]  /*2ca70*/  IMAD.U32 R0, RZ, RZ, UR4 ;  /* 0x00000004ff007e24 */ /* 0x001fca000f8e00ff */
[----:B------:R-:W-:-:S13]  /*2ca80*/  ISETP.NE.AND P0, PT, R0, 0x3, PT ;  /* 0x000000030000780c */ /* 0x000fda0003f05270 */
[----:B------:R-:W-:Y:S05]  /*2ca90*/  @!P0 BRA `(.L_x_12241) ;  /* 0x0000000000048947 */ /* 0x000fea0003800000 */
[----:B------:R-:W-:Y:S01]  /*2caa0*/  BPT.TRAP 0x1 ;  /* 0x000000040000795c */ /* 0x000fe20000300000 */
.L_x_12241:
[C---:B------:R-:W-:Y:S01]  /*2cab0*/  LEA R5, R25.reuse, R4, 0x3 ;  /* 0x0000000419057211 */ /* 0x040fe200078e18ff */
[----:B------:R-:W-:Y:S01]  /*2cac0*/  VIADD R25, R25, 0x1 ;  /* 0x0000000119197836 */ /* 0x000fe20000000000 */
[----:B------:R-:W-:-:S04]  /*2cad0*/  SHF.L.U32 R0, R26, 0x1f, RZ ;  /* 0x0000001f1a007819 */ /* 0x000fc800000006ff */
[----:B------:R-:W0:Y:S01]  /*2cae0*/  SYNCS.PHASECHK.TRANS64.TRYWAIT P1, [R5+URZ+0x22840], R0 ;  /* 0x02284000050075a7 */ /* 0x000e22000802017f */
[----:B------:R-:W-:-:S04]  /*2caf0*/  ISETP.NE.AND P2, PT, R25, 0x2, PT ;  /* 0x000000021900780c */ /* 0x000fc80003f45270 */
[----:B------:R-:W-:Y:S01]  /*2cb00*/  SEL R3, RZ, 0x1, P2 ;  /* 0x00000001ff037807 */ /* 0x000fe20001000000 */
[----:B0-----:R-:W-:Y:S08]  /*2cb10*/  @!P1 BRA `(.L_x_12242) ;  /* 0x0000005800949947 */ /* 0x001ff00003800000 */
.L_x_12463:
[----:B------:R-:W-:Y:S02]  /*2cb20*/  SEL R25, R25, RZ, P2 ;  /* 0x000000ff19197207 */ /* 0x000fe40001000000 */
[----:B------:R-:W-:Y:S01]  /*2cb30*/  LOP3.LUT R2, R26, R3, RZ, 0x3c, !PT ;  /* 0x000000031a027212 */ /* 0x000fe200078e3cff */
[----:B------:R-:W-:Y:S06]  /*2cb40*/  @!P0 BRA `(.L_x_12243) ;  /* 0x0000000000048947 */ /* 0x000fec0003800000 */
[----:B------:R-:W-:Y:S01]  /*2cb50*/  BPT.TRAP 0x1 ;  /* 0x000000040000795c */ /* 0x000fe20000300000 */
.L_x_12243:
[----:B------:R-:W-:Y:S01]  /*2cb60*/  IMAD R25, R25, 0x8, R4 ;  /* 0x0000000819197824 */ /* 0x000fe200078e0204 */
[----:B------:R-:W-:-:S04]  /*2cb70*/  SHF.L.U32 R2, R2, 0x1f, RZ ;  /* 0x0000001f02027819 */ /* 0x000fc800000006ff */
[----:B------:R-:W4:Y:S02]  /*2cb80*/  SYNCS.PHASECHK.TRANS64.TRYWAIT P1, [R25+URZ+0x22840], R2 ;  /* 0x02284002190075a7 */ /* 0x000f24000802017f */
[----:B----4-:R-:W-:Y:S05]  /*2cb90*/  @!P1 BRA `(.L_x_12244) ;  /* 0x0000005800889947 */ /* 0x010fea0003800000 */
.L_x_12464:
[----:B------:R-:W-:Y:S05]  /*2cba0*/  @!P0 BRA `(.L_x_12245) ;  /* 0x0000000000048947 */ /* 0x000fea0003800000 */
[----:B------:R-:W-:Y:S01]  /*2cbb0*/  BPT.TRAP 0x1 ;  /* 0x000000040000795c */ /* 0x000fe20000300000 */
.L_x_12245:
[----:B------:R-:W5:Y:S02]  /*2cbc0*/  SYNCS.PHASECHK.TRANS64.TRYWAIT P1, [R5+URZ+0x22860], R0 ;  /* 0x02286000050075a7 */ /* 0x000f64000802017f */
[----:B-----5:R-:W-:Y:S05]  /*2cbd0*/  @!P1 BRA `(.L_x_12246) ;  /* 0x00000058008c9947 */ /* 0x020fea0003800000 */
.L_x_12465:
[----:B------:R-:W-:Y:S05]  /*2cbe0*/  @!P0 BRA `(.L_x_12247) ;  /* 0x0000000000048947 */ /* 0x000fea0003800000 */
[----:B------:R-:W-:Y:S01]  /*2cbf0*/  BPT.TRAP 0x1 ;  /* 0x000000040000795c */ /* 0x000fe20000300000 */
.L_x_12247:
[----:B------:R0:W0:Y:S02]  /*2cc00*/  SYNCS.PHASECHK.TRANS64.TRYWAIT P0, [R25+URZ+0x22860], R2 ;  /* 0x02286002190075a7 */ /* 0x000024000800017f */
[----:B0-----:R-:W-:Y:S05]  /*2cc10*/  @!P0 NANOSLEEP.SYNCS 0x989680 ;  /* 0x009896800000895d */ /* 0x001fea0003900000 */
[----:B------:R-:W0:Y:S02]  /*2cc20*/  @!P0 SYNCS.PHASECHK.TRANS64 P0, [R25+URZ+0x22860], R2 ;  /* 0x02286002190085a7 */ /* 0x000e24000800007f */
[----:B0-----:R-:W-:Y:S05]  /*2cc30*/  @!P0 BRA `(.L_x_12247) ;  /* 0xfffffffc00f08947 */ /* 0x001fea000383ffff */
.L_x_11862:
[----:B------:R-:W-:Y:S05]  /*2cc40*/  BSYNC B9 ;  /* 0x0000000000097941 */ /* 0x000fea0003800000 */
.L_x_11859:
[----:B------:R-:W-:Y:S05]  /*2cc50*/  EXIT ;  /* 0x000000000000794d */ /* 0x000fea0003800000 */
.L_x_11890:
[----:B0-----:R0:W1:Y:S02]  /*2cc60*/  SYNCS.PHASECHK.TRANS64.TRYWAIT P5, [R67+URZ+0x22890], R80 ;  /* 0x02289050430075a7 */ /* 0x00106400080a017f */
[----:B-1----:R-:W-:Y:S05]  /*2cc70*/  @!P5 NANOSLEEP.SYNCS 0x989680 ;  /* 0x009896800000d95d */ /* 0x002fea0003900000 */
[----:B------:R-:W1:Y:S02]  /*2cc80*/  @!P5 SYNCS.PHASECHK.TRANS64 P5, [R67+URZ+0x22890], R80 ;  /* 0x022890504300d5a7 */ /* 0x000e6400080a007f */
[----:B-1----:R-:W-:Y:S05]  /*2cc90*/  @!P5 BRA `(.L_x_11890) ;  /* 0xfffffffc00f0d947 */ /* 0x002fea000383ffff */
[----:B------:R-:W-:Y:S05]  /*2cca0*/  BRA `(.L_x_12248) ;  /* 0xfffffd6400c07947 */ /* 0x000fea000383ffff */
.L_x_11891:
        /* <DEDUP_REMOVED lines=8> */
.L_x_12250:
[----:B------:R-:W-:Y:S05]  /*2cd30*/  BSYNC B1 ;  /* 0x0000000000017941 */ /* 0x000fea0003800000 */
.L_x_12249:
        /* <DEDUP_REMOVED lines=8> */
.L_x_12251:
[----:B------:R-:W-:Y:S05]  /*2cdc0*/  BRA `(.L_x_12252) ;  /* 0xfffffd64008c7947 */ /* 0x000fea000383ffff */
.L_x_11900:
[----:B------:R-:W-:Y:S01]  /*2cdd0*/  BSSY B1, `(.L_x_12253) ;  /* 0x0000008000017945 */ /* 0x000fe20003800000 */
[----:B------:R-:W-:Y:S02]  /*2cde0*/  IMAD.MOV.U32 R13, RZ, RZ, R78 ;  /* 0x000000ffff0d7224 */ /* 0x000fe400078e004e */
[----:B------:R-:W-:Y:S02]  /*2cdf0*/  IMAD.MOV.U32 R12, RZ, RZ, 0x1 ;  /* 0x00000001ff0c7424 */ /* 0x000fe400078e00ff */
[----:B0---4-:R-:W-:Y:S02]  /*2ce00*/  IMAD.MOV.U32 R11, RZ, RZ, 0x1c1f ;  /* 0x00001c1fff0b7424 */ /* 0x011fe400078e00ff */
[----:B------:R-:W-:-:S07]  /*2ce10*/  IMAD.MOV.U32 R15, RZ, RZ, -0x1 ;  /* 0xffffffffff0f7424 */ /* 0x000fce00078e00ff */
[----:B-123--:R-:W-:Y:S05]  /*2ce20*/  WARPSYNC.COLLECTIVE R15, `(.L_x_12254) ;  /* 0x000000000f087348 */ /* 0x00efea0003c00000 */
[----:B---3--:R0:W3:Y:S02]  /*2ce30*/  SHFL.IDX P6, R14, R13, R12, R11 ;  /* 0x0000000c0d0e7389 */ /* 0x0080e400000c000b */
[----:B0123--:R-:W-:Y:S01]  /*2ce40*/  ENDCOLLECTIVE ;  /* 0x000000000000791b */ /* 0x00ffe20003800000 */
.L_x_12254:
[----:B------:R-:W-:Y:S05]  /*2ce50*/  BSYNC B1 ;  /* 0x0000000000017941 */ /* 0x000fea0003800000 */
.L_x_12253:
        /* <DEDUP_REMOVED lines=8> */
.L_x_12255:
[----:B------:R-:W-:Y:S05]  /*2cee0*/  BRA `(.L_x_12256) ;  /* 0xfffffd6c00047947 */ /* 0x000fea000383ffff */
.L_x_11912:
[----:B0-----:R0:W1:Y:S02]  /*2cef0*/  SYNCS.PHASECHK.TRANS64.TRYWAIT P5, [R67+URZ+0x22890], R80 ;  /* 0x02289050430075a7 */ /* 0x00106400080a017f */
[----:B-1----:R-:W-:Y:S05]  /*2cf00*/  @!P5 NANOSLEEP.SYNCS 0x989680 ;  /* 0x009896800000d95d */ /* 0x002fea0003900000 */
[----:B------:R-:W1:Y:S02]  /*2cf10*/  @!P5 SYNCS.PHASECHK.TRANS64 P5, [R67+URZ+0x22890], R80 ;  /* 0x022890504300d5a7 */ /* 0x000e6400080a007f */
[----:B-1----:R-:W-:Y:S05]  /*2cf20*/  @!P5 BRA `(.L_x_11912) ;  /* 0xfffffffc00f0d947 */ /* 0x002fea000383ffff */
[----:B------:R-:W-:Y:S05]  /*2cf30*/  BRA `(.L_x_12257) ;  /* 0xfffffd7800287947 */ /* 0x000fea000383ffff */
.L_x_11913:
        /* <DEDUP_REMOVED lines=8> */
.L_x_12259:
[----:B------:R-:W-:Y:S05]  /*2cfc0*/  BSYNC B1 ;  /* 0x0000000000017941 */ /* 0x000fea0003800000 */
.L_x_12258:
        /* <DEDUP_REMOVED lines=8> */
.L_x_12260:
[----:B------:R-:W-:Y:S01]  /*2d050*/  IMAD.MOV.U32 R70, RZ, RZ, R14 ;  /* 0x000000ffff467224 */ /* 0x000fe200078e000e */
[----:B------:R-:W-:Y:S06]  /*2d060*/  BRA `(.L_x_12261) ;  /* 0xfffffd7400f07947 */ /* 0x000fec000383ffff */
.L_x_11918:
        /* <DEDUP_REMOVED lines=8> */
.L_x_12263:
[----:B------:R-:W-:Y:S05]  /*2d0f0*/  BSYNC B1 ;  /* 0x0000000000017941 */ /* 0x000fea0003800000 */
.L_x_12262:
        /* <DEDUP_REMOVED lines=8> */
.L_x_12264:
[----:B------:R-:W-:Y:S05]  /*2d180*/  BRA `(.L_x_12265) ;  /* 0xfffffd7c00787947 */ /* 0x000fea000383ffff */
.L_x_11923:
[----:B0-----:R0:W1:Y:S02]  /*2d190*/  SYNCS.PHASECHK.TRANS64.TRYWAIT P0, [R67+URZ+0x22890], R80 ;  /* 0x02289050430075a7 */ /* 0x001064000800017f */
[----:B-1----:R-:W-:Y:S05]  /*2d1a0*/  @!P0 NANOSLEEP.SYNCS 0x989680 ;  /* 0x009896800000895d */ /* 0x002fea0003900000 */
[----:B------:R-:W1:Y:S02]  /*2d1b0*/  @!P0 SYNCS.PHASECHK.TRANS64 P0, [R67+URZ+0x22890], R80 ;  /* 0x02289050430085a7 */ /* 0x000e64000800007f */
[----:B-1----:R-:W-:Y:S05]  /*2d1c0*/  @!P0 BRA `(.L_x_11923) ;  /* 0xfffffffc00f08947 */ /* 0x002fea000383ffff */
[----:B------:R-:W-:Y:S05]  /*2d1d0*/  BRA `(.L_x_12266) ;  /* 0xfffffd8400687947 */ /* 0x000fea000383ffff */
.L_x_11924:
        /* <DEDUP_REMOVED lines=8> */
.L_x_12268:
[----:B------:R-:W-:Y:S05]  /*2d260*/  BSYNC B1 ;  /* 0x0000000000017941 */ /* 0x000fea0003800000 */
.L_x_12267:
        /* <DEDUP_REMOVED lines=8> */
.L_x_12269:
[----:B------:R-:W-:Y:S05]  /*2d2f0*/  BRA `(.L_x_12270) ;  /* 0xfffffd8400887947 */ /* 0x000fea000383ffff */
.L_x_11927:
[----:B------:R-:W-:Y:S01]  /*2d300*/  BSSY B1, `(.L_x_12271) ;  /* 0x0000008000017945 */ /* 0x000fe20003800000 */
[----:B------:R-:W-:Y:S02]  /*2d310*/  IMAD.MOV.U32 R13, RZ, RZ, R32 ;  /* 0x000000ffff0d7224 */ /* 0x000fe400078e0020 */
[----:B------:R-:W-:Y:S02]  /*2d320*/  IMAD.MOV.U32 R12, RZ, RZ, 0x1 ;  /* 0x00000001ff0c7424 */ /* 0x000fe400078e00ff */
[----:B------:R-:W-:Y:S02]  /*2d330*/  IMAD.MOV.U32 R11, RZ, RZ, 0x1c1f ;  /* 0x00001c1fff0b7424 */ /* 0x000fe400078e00ff */
[----:B------:R-:W-:-:S07]  /*2d340*/  IMAD.MOV.U32 R15, RZ, RZ, -0x1 ;  /* 0xffffffffff0f7424 */ /* 0x000fce00078e00ff */
[----:B01234-:R-:W-:Y:S05]  /*2d350*/  WARPSYNC.COLLECTIVE R15, `(.L_x_12272) ;  /* 0x000000000f087348 */ /* 0x01ffea0003c00000 */
[----:B---3--:R3:W0:Y:S02]  /*2d360*/  SHFL.IDX P6, R14, R13, R12, R11 ;  /* 0x0000000c0d0e7389 */ /* 0x00862400000c000b */
[----:B01234-:R-:W-:Y:S01]  /*2d370*/  ENDCOLLECTIVE ;  /* 0x000000000000791b */ /* 0x01ffe20003800000 */
.L_x_12272:
[----:B------:R-:W-:Y:S05]  /*2d380*/  BSYNC B1 ;  /* 0x0000000000017941 */ /* 0x000fea0003800000 */
.L_x_12271:
        /* <DEDUP_REMOVED lines=8> */
.L_x_12273:
[----:B------:R-:W-:Y:S05]  /*2d410*/  BRA `(.L_x_12274) ;  /* 0xfffffd8400887947 */ /* 0x000fea000383ffff */
.L_x_11931:
[----:B-1----:R1:W2:Y:S02]  /*2d420*/  SYNCS.PHASECHK.TRANS64.TRYWAIT P3, [R67+URZ+0x228b0], R80 ;  /* 0x0228b050430075a7 */ /* 0x0022a4000806017f */
[----:B--2---:R-:W-:Y:S05]  /*2d430*/  @!P3 NANOSLEEP.SYNCS 0x989680 ;  /* 0x009896800000b95d */ /* 0x004fea0003900000 */
[----:B------:R-:W2:Y:S02]  /*2d440*/  @!P3 SYNCS.PHASECHK.TRANS64 P3, [R67+URZ+0x228b0], R80 ;  /* 0x0228b0504300b5a7 */ /* 0x000ea4000806007f */
[----:B--2---:R-:W-:Y:S05]  /*2d450*/  @!P3 BRA `(.L_x_11931) ;  /* 0xfffffffc00f0b947 */ /* 0x004fea000383ffff */
[----:B------:R-:W-:Y:S05]  /*2d460*/  BRA `(.L_x_12275) ;  /* 0xfffffd8800087947 */ /* 0x000fea000383ffff */
.L_x_11949:
[----:B------:R-:W0:Y:S01]  /*2d470*/  S2R R0, SR_TID.X ;  /* 0x0000000000007919 */ /* 0x000e220000002100 */
[----:B------:R-:W-:Y:S01]  /*2d480*/  BSSY B0, `(.L_x_12276) ;  /* 0x000000d000007945 */ /* 0x000fe20003800000 */
[----:B------:R-:W-:Y:S02]  /*2d490*/  IMAD.MOV.U32 R12, RZ, RZ, RZ ;  /* 0x000000ffff0c7224 */ /* 0x000fe400078e00ff */
[----:B------:R-:W-:Y:S02]  /*2d4a0*/  IMAD.MOV.U32 R11, RZ, RZ, 0x1f ;  /* 0x0000001fff0b7424 */ /* 0x000fe400078e00ff */
[----:B------:R-:W-:Y:S02]  /*2d4b0*/  IMAD.MOV.U32 R15, RZ, RZ, -0x1 ;  /* 0xffffffffff0f7424 */ /* 0x000fe400078e00ff */
[C---:B0-----:R-:W-:Y:S02]  /*2d4c0*/  VIADD R3, R0.reuse, 0xffffff80 ;  /* 0xffffff8000037836 */ /* 0x041fe40000000000 */
[----:B------:R-:W-:-:S05]  /*2d4d0*/  VIADD R0, R0, 0xffffff80 ;  /* 0xffffff8000007836 */ /* 0x000fca0000000000 */
[----:B------:R-:W-:-:S04]  /*2d4e0*/  SHF.R.S32.HI R0, RZ, 0x1f, R0 ;  /* 0x0000001fff007819 */ /* 0x000fc80000011400 */
[----:B------:R-:W-:-:S04]  /*2d4f0*/  LEA.HI R0, R0, R3, RZ, 0x7 ;  /* 0x0000000300007211 */ /* 0x000fc800078f38ff */
[----:B------:R-:W-:-:S05]  /*2d500*/  SHF.R.S32.HI R0, RZ, 0x7, R0 ;  /* 0x00000007ff007819 */ /* 0x000fca0000011400 */
[----:B------:R-:W-:-:S07]  /*2d510*/  IMAD.MOV.U32 R13, RZ, RZ, R0 ;  /* 0x000000ffff0d7224 */ /* 0x000fce00078e0000 */
[----:B--2-45:R-:W-:Y:S05]  /*2d520*/  WARPSYNC.COLLECTIVE R15, `(.L_x_12277) ;  /* 0x000000000f087348 */ /* 0x034fea0003c00000 */
[----:B------:R0:W1:Y:S02]  /*2d530*/  SHFL.IDX P6, R14, R13, R12, R11 ;  /* 0x0000000c0d0e7389 */ /* 0x00006400000c000b */
[----:B012-45:R-:W-:Y:S01]  /*2d540*/  ENDCOLLECTIVE ;  /* 0x000000000000791b */ /* 0x037fe20003800000 */
.L_x_12277:
[----:B------:R-:W-:Y:S05]  /*2d550*/  BSYNC B0 ;  /* 0x0000000000007941 */ /* 0x000fea0003800000 */
.L_x_12276:
[----:B------:R-:W-:Y:S05]  /*2d560*/  BRA `(.L_x_12278) ;  /* 0xfffffd9c00f87947 */ /* 0x000fea000383ffff */
.L_x_11961:
        /* <DEDUP_REMOVED lines=8> */
.L_x_12280:
[----:B------:R-:W-:Y:S05]  /*2d5f0*/  BSYNC B1 ;  /* 0x0000000000017941 */ /* 0x000fea0003800000 */
.L_x_12279:
        /* <DEDUP_REMOVED lines=8> */
.L_x_12281:
[----:B------:R-:W-:Y:S02]  /*2d680*/  IMAD.MOV.U32 R13, RZ, RZ, R57 ;  /* 0x000000ffff0d7224 */ /* 0x000fe400078e0039 */
[----:B------:R-:W-:-:S07]  /*2d690*/  IMAD.MOV.U32 R6, RZ, RZ, R14 ;  /* 0x000000ffff067224 */ /* 0x000fce00078e000e */
[----:B------:R-:W-:Y:S05]  /*2d6a0*/  WARPSYNC.COLLECTIVE R15, `(.L_x_12282) ;  /* 0x000000000f087348 */ /* 0x000fea0003c00000 */
[----:B------:R0:W1:Y:S02]  /*2d6b0*/  SHFL.IDX P6, R14, R13, R12, R11 ;  /* 0x0000000c0d0e7389 */ /* 0x00006400000c000b */
[----:B01----:R-:W-:Y:S01]  /*2d6c0*/  ENDCOLLECTIVE ;  /* 0x000000000000791b */ /* 0x003fe20003800000 */
.L_x_12282:
[----:B------:R-:W-:Y:S02]  /*2d6d0*/  IMAD.MOV.U32 R13, RZ, RZ, R56 ;  /* 0x000000ffff0d7224 */ /* 0x000fe400078e0038 */
[----:B------:R-:W-:-:S07]  /*2d6e0*/  IMAD.MOV.U32 R7, RZ, RZ, R14 ;  /* 0x000000ffff077224 */ /* 0x000fce00078e000e */
[----:B------:R-:W-:Y:S05]  /*2d6f0*/  WARPSYNC.COLLECTIVE R15, `(.L_x_12283) ;  /* 0x000000000f087348 */ /* 0x000fea0003c00000 */
[----:B------:R0:W1:Y:S02]  /*2d700*/  SHFL.IDX P6, R14, R13, R12, R11 ;  /* 0x0000000c0d0e7389 */ /* 0x00006400000c000b */
[----:B01----:R-:W-:Y:S01]  /*2d710*/  ENDCOLLECTIVE ;  /* 0x000000000000791b */ /* 0x003fe20003800000 */
.L_x_12283:
[----:B------:R-:W-:Y:S01]  /*2d720*/  IMAD.MOV.U32 R8, RZ, RZ, R14 ;  /* 0x000000ffff087224 */ /* 0x000fe200078e000e */
[----:B------:R-:W-:Y:S06]  /*2d730*/  BRA `(.L_x_12284) ;  /* 0xfffffda800647947 */ /* 0x000fec000383ffff */
.L_x_11964:
        /* <DEDUP_REMOVED lines=8> */
.L_x_12286:
[----:B------:R-:W-:Y:S05]  /*2d7c0*/  BSYNC B1 ;  /* 0x0000000000017941 */ /* 0x000fea0003800000 */
.L_x_12285:
        /* <DEDUP_REMOVED lines=8> */
.L_x_12287:
[----:B------:R-:W-:Y:S02]  /*2d850*/  IMAD.MOV.U32 R13, RZ, RZ, R57 ;  /* 0x000000ffff0d7224 */ /* 0x000fe400078e0039 */
[----:B------:R-:W-:-:S07]  /*2d860*/  IMAD.MOV.U32 R6, RZ, RZ, R14 ;  /* 0x000000ffff067224 */ /* 0x000fce00078e000e */
[----:B------:R-:W-:Y:S05]  /*2d870*/  WARPSYNC.COLLECTIVE R15, `(.L_x_12288) ;  /* 0x000000000f087348 */ /* 0x000fea0003c00000 */
[----:B------:R0:W1:Y:S02]  /*2d880*/  SHFL.IDX P6, R14, R13, R12, R11 ;  /* 0x0000000c0d0e7389 */ /* 0x00006400000c000b */
[----:B01----:R-:W-:Y:S01]  /*2d890*/  ENDCOLLECTIVE ;  /* 0x000000000000791b */ /* 0x003fe20003800000 */
.L_x_12288:
[----:B------:R-:W-:Y:S02]  /*2d8a0*/  IMAD.MOV.U32 R13, RZ, RZ, R56 ;  /* 0x000000ffff0d7224 */ /* 0x000fe400078e0038 */
[----:B------:R-:W-:-:S07]  /*2d8b0*/  IMAD.MOV.U32 R7, RZ, RZ, R14 ;  /* 0x000000ffff077224 */ /* 0x000fce00078e000e */
[----:B------:R-:W-:Y:S05]  /*2d8c0*/  WARPSYNC.COLLECTIVE R15, `(.L_x_12289) ;  /* 0x000000000f087348 */ /* 0x000fea0003c00000 */
[----:B------:R0:W1:Y:S02]  /*2d8d0*/  SHFL.IDX P6, R14, R13, R12, R11 ;  /* 0x0000000c0d0e7389 */ /* 0x00006400000c000b */
[----:B01----:R-:W-:Y:S01]  /*2d8e0*/  ENDCOLLECTIVE ;  /* 0x000000000000791b */ /* 0x003fe20003800000 */
.L_x_12289:
[----:B------:R-:W-:Y:S01]  /*2d8f0*/  IMAD.MOV.U32 R28, RZ, RZ, R14 ;  /* 0x000000ffff1c7224 */ /* 0x000fe200078e000e */
[----:B------:R-:W-:Y:S06]  /*2d900*/  BRA `(.L_x_12290) ;  /* 0xfffffda800cc7947 */ /* 0x000fec000383ffff */
.L_x_11968:
[----:B-1----:R1:W2:Y:S02]  /*2d910*/  SYNCS.PHASECHK.TRANS64.TRYWAIT P0, [R2+URZ+0x22800], R3 ;  /* 0x02280003020075a7 */ /* 0x0022a4000800017f */
[----:B--2---:R-:W-:Y:S05]  /*2d920*/  @!P0 NANOSLEEP.SYNCS 0x989680 ;  /* 0x009896800000895d */ /* 0x004fea0003900000 */
[----:B------:R-:W2:Y:S02]  /*2d930*/  @!P0 SYNCS.PHASECHK.TRANS64 P0, [R2+URZ+0x22800], R3 ;  /* 0x02280003020085a7 */ /* 0x000ea4000800007f */
[----:B--2---:R-:W-:Y:S05]  /*2d940*/  @!P0 BRA `(.L_x_11968) ;  /* 0xfffffffc00f08947 */ /* 0x004fea000383ffff */
[----:B------:R-:W-:Y:S05]  /*2d950*/  BRA `(.L_x_12291) ;  /* 0xfffffdac00587947 */ /* 0x000fea000383ffff */
.L_x_11976:
        /* <DEDUP_REMOVED lines=9> */
.L_x_12293:
[----:B------:R-:W-:Y:S05]  /*2d9f0*/  BSYNC B1 ;  /* 0x0000000000017941 */ /* 0x000fea0003800000 */
.L_x_12292:
        /* <DEDUP_REMOVED lines=10> */
.L_x_12294:
        /* <DEDUP_REMOVED lines=8> */
.L_x_12295:
[----:B------:R-:W-:-:S05]  /*2db20*/  @!P1 IADD3 R8, P2, R4, R7, RZ ;  /* 0x0000000704089210 */ /* 0x000fca0007f5e0ff */
[----:B------:R-:W-:Y:S02]  /*2db30*/  @!P1 IMAD.X R9, R3, 0x1, R6, P2 ;  /* 0x0000000103099824 */ /* 0x000fe400010e0606 */
[----:B------:R-:W-:Y:S02]  /*2db40*/  IMAD.MOV.U32 R13, RZ, RZ, R55 ;  /* 0x000000ffff0d7224 */ /* 0x000fe400078e0037 */
[----:B------:R-:W-:-:S07]  /*2db50*/  IMAD.MOV.U32 R5, RZ, RZ, R14 ;  /* 0x000000ffff057224 */ /* 0x000fce00078e000e */
[----:B------:R-:W-:Y:S05]  /*2db60*/  WARPSYNC.COLLECTIVE R15, `(.L_x_12296) ;  /* 0x000000000f087348 */ /* 0x000fea0003c00000 */
[----:B------:R0:W1:Y:S02]  /*2db70*/  SHFL.IDX P6, R14, R13, R12, R11 ;  /* 0x0000000c0d0e7389 */ /* 0x00006400000c000b */
[----:B01----:R-:W-:Y:S01]  /*2db80*/  ENDCOLLECTIVE ;  /* 0x000000000000791b */ /* 0x003fe20003800000 */
.L_x_12296:
[----:B------:R-:W2:Y:S01]  /*2db90*/  @!P1 LD.E.128 R8, desc[UR42][R8.64] ;  /* 0x0000002a08089980 */ /* 0x000ea2000c101d00 */
[----:B------:R-:W-:-:S05]  /*2dba0*/  @!P1 IADD3 R4, P2, R14, R7, RZ ;  /* 0x000000070e049210 */ /* 0x000fca0007f5e0ff */
[----:B------:R-:W-:-:S06]  /*2dbb0*/  @!P1 IMAD.X R5, R5, 0x1, R6, P2 ;  /* 0x0000000105059824 */ /* 0x000fcc00010e0606 */
[----:B------:R-:W5:Y:S01]  /*2dbc0*/  @!P1 LD.E.128 R4, desc[UR42][R4.64] ;  /* 0x0000002a04049980 */ /* 0x000f62000c101d00 */
[----:B------:R-:W-:Y:S01]  /*2dbd0*/  CS2R R20, SRZ ;  /* 0x0000000000147805 */ /* 0x000fe2000001ff00 */
[----:B------:R-:W-:Y:S01]  /*2dbe0*/  IMAD.MOV.U32 R13, RZ, RZ, R27 ;  /* 0x000000ffff0d7224 */ /* 0x000fe200078e001b */
[----:B------:R-:W-:Y:S01]  /*2dbf0*/  CS2R R58, SRZ ;  /* 0x00000000003a7805 */ /* 0x000fe2000001ff00 */
[----:B------:R-:W-:Y:S01]  /*2dc00*/  IMAD.MOV.U32 R12, RZ, RZ, 0x1 ;  /* 0x00000001ff0c7424 */ /* 0x000fe200078e00ff */
[----:B------:R-:W-:Y:S02]  /*2dc10*/  CS2R R46, SRZ ;  /* 0x00000000002e7805 */ /* 0x000fe4000001ff00 */
[----:B------:R-:W-:Y:S01]  /*2dc20*/  CS2R R56, SRZ ;  /* 0x0000000000387805 */ /* 0x000fe2000001ff00 */
[----:B--2---:R-:W-:Y:S02]  /*2dc30*/  @!P1 IMAD.MOV.U32 R21, RZ, RZ, R11 ;  /* 0x000000ffff159224 */ /* 0x004fe400078e000b */
[----:B------:R-:W-:-:S02]  /*2dc40*/  IMAD.MOV.U32 R11, RZ, RZ, 0x1c1f ;  /* 0x00001c1fff0b7424 */ /* 0x000fc400078e00ff */
[----:B------:R-:W-:Y:S02]  /*2dc50*/  @!P1 IMAD.MOV.U32 R20, RZ, RZ, R10 ;  /* 0x000000ffff149224 */ /* 0x000fe400078e000a */
[----:B------:R-:W-:-:S07]  /*2dc60*/  IMAD.MOV.U32 R10, RZ, RZ, R21 ;  /* 0x000000ffff0a7224 */ /* 0x000fce00078e0015 */
[----:B-----5:R-:W-:Y:S05]  /*2dc70*/  WARPSYNC.COLLECTIVE R15, `(.L_x_12297) ;  /* 0x000000000f087348 */ /* 0x020fea0003c00000 */
[----:B------:R0:W1:Y:S02]  /*2dc80*/  SHFL.IDX P6, R14, R13, R12, R11 ;  /* 0x0000000c0d0e7389 */ /* 0x00006400000c000b */
[----:B01---5:R-:W-:Y:S01]  /*2dc90*/  ENDCOLLECTIVE ;  /* 0x000000000000791b */ /* 0x023fe20003800000 */
.L_x_12297:
[----:B------:R-:W-:Y:S02]  /*2dca0*/  IMAD.MOV.U32 R3, RZ, RZ, R20 ;  /* 0x000000ffff037224 */ /* 0x000fe400078e0014 */
[----:B------:R-:W-:Y:S02]  /*2dcb0*/  @!P1 IMAD.MOV.U32 R46, RZ, RZ, R8 ;  /* 0x000000ffff2e9224 */ /* 0x000fe400078e0008 */
[----:B------:R-:W-:Y:S01]  /*2dcc0*/  @!P1 IMAD.MOV.U32 R47, RZ, RZ, R9 ;  /* 0x000000ffff2f9224 */ /* 0x000fe200078e0009 */
[----:B------:R-:W-:Y:S01]  /*2dcd0*/  PRMT R65, R3, 0x5410, R10 ;  /* 0x0000541003417816 */ /* 0x000fe2000000000a */
[----:B------:R-:W-:Y:S02]  /*2dce0*/  IMAD.MOV.U32 R8, RZ, RZ, R46 ;  /* 0x000000ffff087224 */ /* 0x000fe400078e002e */
[----:B------:R-:W-:Y:S02]  /*2dcf0*/  IMAD.MOV.U32 R9, RZ, RZ, R47 ;  /* 0x000000ffff097224 */ /* 0x000fe400078e002f */
[----:B------:R-:W-:-:S03]  /*2dd00*/  IMAD.MOV.U32 R13, RZ, RZ, R26 ;  /* 0x000000ffff0d7224 */ /* 0x000fc600078e001a */
[----:B------:R-:W-:Y:S01]  /*2dd10*/  PRMT R28, R8, 0x5410, R9 ;  /* 0x00005410081c7816 */ /* 0x000fe20000000009 */
[----:B------:R-:W-:Y:S02]  /*2dd20*/  @!P1 IMAD.MOV.U32 R58, RZ, RZ, R4 ;  /* 0x000000ffff3a9224 */ /* 0x000fe400078e0004 */
[----:B------:R-:W-:Y:S02]  /*2dd30*/  @!P1 IMAD.MOV.U32 R59, RZ, RZ, R5 ;  /* 0x000000ffff3b9224 */ /* 0x000fe400078e0005 */
[----:B------:R-:W-:Y:S02]  /*2dd40*/  @!P1 IMAD.MOV.U32 R56, RZ, RZ, R6 ;  /* 0x000000ffff389224 */ /* 0x000fe400078e0006 */
[----:B------:R-:W-:Y:S02]  /*2dd50*/  @!P1 IMAD.MOV.U32 R57, RZ, RZ, R7 ;  /* 0x000000ffff399224 */ /* 0x000fe400078e0007 */
[----:B------:R-:W-:-:S07]  /*2dd60*/  IMAD.MOV.U32 R3, RZ, RZ, R14 ;  /* 0x000000ffff037224 */ /* 0x000fce00078e000e */
[----:B------:R-:W-:Y:S05]  /*2dd70*/  WARPSYNC.COLLECTIVE R15, `(.L_x_12298) ;  /* 0x000000000f087348 */ /* 0x000fea0003c00000 */
[----:B------:R0:W1:Y:S02]  /*2dd80*/  SHFL.IDX P6, R14, R13, R12, R11 ;  /* 0x0000000c0d0e7389 */ /* 0x00006400000c000b */
[----:B01----:R-:W-:Y:S01]  /*2dd90*/  ENDCOLLECTIVE ;  /* 0x000000000000791b */ /* 0x003fe20003800000 */
.L_x_12298:
[----:B------:R-:W-:Y:S02]  /*2dda0*/  IMAD.MOV.U32 R6, RZ, RZ, R58 ;  /* 0x000000ffff067224 */ /* 0x000fe400078e003a */
[----:B------:R-:W-:Y:S02]  /*2ddb0*/  IMAD.MOV.U32 R7, RZ, RZ, R59 ;  /* 0x000000ffff077224 */ /* 0x000fe400078e003b */
[----:B------:R-:W-:Y:S01]  /*2ddc0*/  IMAD.MOV.U32 R4, RZ, RZ, R56 ;  /* 0x000000ffff047224 */ /* 0x000fe200078e0038 */
[----:B------:R-:W-:Y:S01]  /*2ddd0*/  PRMT R82, R6, 0x7610, R82 ;  /* 0x0000761006527816 */ /* 0x000fe20000000052 */
[----:B------:R-:W-:Y:S01]  /*2dde0*/  IMAD.MOV.U32 R5, RZ, RZ, R57 ;  /* 0x000000ffff057224 */ /* 0x000fe200078e0039 */
[----:B------:R-:W-:Y:S02]  /*2ddf0*/  PRMT R74, R7, 0x7610, R74 ;  /* 0x00007610074a7816 */ /* 0x000fe4000000004a */
[----:B------:R-:W-:Y:S02]  /*2de00*/  CS2R R6, SRZ ;  /* 0x0000000000067805 */ /* 0x000fe4000001ff00 */
[----:B------:R-:W-:Y:S01]  /*2de10*/  PRMT R66, R4, 0x5410, R5 ;  /* 0x0000541004427816 */ /* 0x000fe20000000005 */
[----:B------:R-:W-:-:S02]  /*2de20*/  IMAD.MOV.U32 R13, RZ, RZ, R25 ;  /* 0x000000ffff0d7224 */ /* 0x000fc400078e0019 */
[----:B------:R-:W-:-:S07]  /*2de30*/  IMAD.MOV.U32 R24, RZ, RZ, R14 ;  /* 0x000000ffff187224 */ /* 0x000fce00078e000e */
[----:B------:R-:W-:Y:S05]  /*2de40*/  WARPSYNC.COLLECTIVE R15, `(.L_x_12299) ;  /* 0x000000000f087348 */ /* 0x000fea0003c00000 */
[----:B------:R0:W1:Y:S02]  /*2de50*/  SHFL.IDX P6, R14, R13, R12, R11 ;  /* 0x0000000c0d0e7389 */ /* 0x00006400000c000b */
[----:B01----:R-:W-:Y:S01]  /*2de60*/  ENDCOLLECTIVE ;  /* 0x000000000000791b */ /* 0x003fe20003800000 */
.L_x_12299:
[----:B------:R-:W-:Y:S02]  /*2de70*/  IMAD.MOV.U32 R13, RZ, RZ, R55 ;  /* 0x000000ffff0d7224 */ /* 0x000fe400078e0037 */
[----:B------:R-:W-:-:S07]  /*2de80*/  IMAD.MOV.U32 R25, RZ, RZ, R14 ;  /* 0x000000ffff197224 */ /* 0x000fce00078e000e */
[----:B------:R-:W-:Y:S05]  /*2de90*/  WARPSYNC.COLLECTIVE R15, `(.L_x_12300) ;  /* 0x000000000f087348 */ /* 0x000fea0003c00000 */
[----:B------:R0:W1:Y:S02]  /*2dea0*/  SHFL.IDX P6, R14, R13, R12, R11 ;  /* 0x0000000c0d0e7389 */ /* 0x00006400000c000b */
[----:B01----:R-:W-:Y:S01]  /*2deb0*/  ENDCOLLECTIVE ;  /* 0x000000000000791b */ /* 0x003fe20003800000 */
.L_x_12300:
[----:B------:R-:W-:Y:S05]  /*2dec0*/  BRA `(.L_x_12301) ;  /* 0xfffffdb8009c7947 */ /* 0x000fea000383ffff */
.L_x_11980:
[----:B0-----:R0:W1:Y:S02]  /*2ded0*/  SYNCS.PHASECHK.TRANS64.TRYWAIT P1, [R2+URZ+0x22800], R3 ;  /* 0x02280003020075a7 */ /* 0x001064000802017f */
[----:B-1----:R-:W-:Y:S05]  /*2dee0*/  @!P1 NANOSLEEP.SYNCS 0x989680 ;  /* 0x009896800000995d */ /* 0x002fea0003900000 */
[----:B------:R-:W1:Y:S02]  /*2def0*/  @!P1 SYNCS.PHASECHK.TRANS64 P1, [R2+URZ+0x22800], R3 ;  /* 0x02280003020095a7 */ /* 0x000e64000802007f */
[----:B-1----:R-:W-:Y:S05]  /*2df00*/  @!P1 BRA `(.L_x_11980) ;  /* 0xfffffffc00f09947 */ /* 0x002fea000383ffff */
[----:B------:R-:W-:Y:S05]  /*2df10*/  BRA `(.L_x_12302) ;  /* 0xfffffdb800f87947 */ /* 0x000fea000383ffff */
.L_x_11994:
[----:B0-----:R0:W1:Y:S02]  /*2df20*/  SYNCS.PHASECHK.TRANS64.TRYWAIT P0, [R2+URZ], R9 ;  /* 0x00000009020075a7 */ /* 0x001064000800017f */
[----:B-1----:R-:W-:Y:S05]  /*2df30*/  @!P0 NANOSLEEP.SYNCS 0x989680 ;  /* 0x009896800000895d */ /* 0x002fea0003900000 */
[----:B------:R-:W1:Y:S02]  /*2df40*/  @!P0 SYNCS.PHASECHK.TRANS64 P0, [R2+URZ], R9 ;  /* 0x00000009020085a7 */ /* 0x000e64000800007f */
[----:B-1----:R-:W-:Y:S05]  /*2df50*/  @!P0 BRA `(.L_x_11994) ;  /* 0xfffffffc00f08947 */ /* 0x002fea000383ffff */
[----:B------:R-:W-:Y:S05]  /*2df60*/  BRA `(.L_x_11993) ;  /* 0xfffffdd000907947 */ /* 0x000fea000383ffff */
.L_x_12013:
[----:B-1----:R1:W2:Y:S02]  /*2df70*/  SYNCS.PHASECHK.TRANS64.TRYWAIT P0, [R20+URZ], R21 ;  /* 0x00000015140075a7 */ /* 0x0022a4000800017f */
[----:B--2---:R-:W-:Y:S05]  /*2df80*/  @!P0 NANOSLEEP.SYNCS 0x989680 ;  /* 0x009896800000895d */ /* 0x004fea0003900000 */
[----:B------:R-:W2:Y:S02]  /*2df90*/  @!P0 SYNCS.PHASECHK.TRANS64 P0, [R20+URZ], R21 ;  /* 0x00000015140085a7 */ /* 0x000ea4000800007f */
[----:B--2---:R-:W-:Y:S05]  /*2dfa0*/  @!P0 BRA `(.L_x_12013) ;  /* 0xfffffffc00f08947 */ /* 0x004fea000383ffff */
[----:B------:R-:W-:Y:S05]  /*2dfb0*/  BRA `(.L_x_12012) ;  /* 0xfffffe0800847947 */ /* 0x000fea000383ffff */
.L_x_12028:
[----:B0-----:R0:W1:Y:S02]  /*2dfc0*/  SYNCS.PHASECHK.TRANS64.TRYWAIT P0, [R2+URZ], R9 ;  /* 0x00000009020075a7 */ /* 0x001064000800017f */
[----:B-1----:R-:W-:Y:S05]  /*2dfd0*/  @!P0 NANOSLEEP.SYNCS 0x989680 ;  /* 0x009896800000895d */ /* 0x002fea0003900000 */
[----:B------:R-:W1:Y:S02]  /*2dfe0*/  @!P0 SYNCS.PHASECHK.TRANS64 P0, [R2+URZ], R9 ;  /* 0x00000009020085a7 */ /* 0x000e64000800007f */
[----:B-1----:R-:W-:Y:S05]  /*2dff0*/  @!P0 BRA `(.L_x_12028) ;  /* 0xfffffffc00f08947 */ /* 0x002fea000383ffff */
[----:B------:R-:W-:Y:S05]  /*2e000*/  BRA `(.L_x_12027) ;  /* 0xfffffe4000847947 */ /* 0x000fea000383ffff */
.L_x_12037:
[----:B-1----:R1:W2:Y:S02]  /*2e010*/  SYNCS.PHASECHK.TRANS64.TRYWAIT P0, [R4+URZ], R5 ;  /* 0x00000005040075a7 */ /* 0x0022a4000800017f */
[----:B--2---:R-:W-:Y:S05]  /*2e020*/  @!P0 NANOSLEEP.SYNCS 0x989680 ;  /* 0x009896800000895d */ /* 0x004fea0003900000 */
[----:B------:R-:W2:Y:S02]  /*2e030*/  @!P0 SYNCS.PHASECHK.TRANS64 P0, [R4+URZ], R5 ;  /* 0x00000005040085a7 */ /* 0x000ea4000800007f */
[----:B--2---:R-:W-:Y:S05]  /*2e040*/  @!P0 BRA `(.L_x_12037) ;  /* 0xfffffffc00f08947 */ /* 0x004fea000383ffff */
[----:B------:R-:W-:Y:S05]  /*2e050*/  BRA `(.L_x_12036) ;  /* 0xfffffe6400b47947 */ /* 0x000fea000383ffff */
.L_x_12048:
[----:B0-----:R0:W1:Y:S02]  /*2e060*/  SYNCS.PHASECHK.TRANS64.TRYWAIT P0, [R4+URZ], R7 ;  /* 0x00000007040075a7 */ /* 0x001064000800017f */
[----:B-1----:R-:W-:Y:S05]  /*2e070*/  @!P0 NANOSLEEP.SYNCS 0x989680 ;  /* 0x009896800000895d */ /* 0x002fea0003900000 */
[----:B------:R-:W1:Y:S02]  /*2e080*/  @!P0 SYNCS.PHASECHK.TRANS64 P0, [R4+URZ], R7 ;  /* 0x00000007040085a7 */ /* 0x000e64000800007f */
[----:B-1----:R-:W-:Y:S05]  /*2e090*/  @!P0 BRA `(.L_x_12048) ;  /* 0xfffffffc00f08947 */ /* 0x002fea000383ffff */
[----:B------:R-:W-:Y:S05]  /*2e0a0*/  BRA `(.L_x_12047) ;  /* 0xfffffe9c00207947 */ /* 0x000fea000383ffff */
.L_x_12067:
[----:B-1----:R1:W2:Y:S02]  /*2e0b0*/  SYNCS.PHASECHK.TRANS64.TRYWAIT P0, [R26+URZ], R27 ;  /* 0x0000001b1a0075a7 */ /* 0x0022a4000800017f */
[----:B--2---:R-:W-:Y:S05]  /*2e0c0*/  @!P0 NANOSLEEP.SYNCS 0x989680 ;  /* 0x009896800000895d */ /* 0x004fea0003900000 */
[----:B------:R-:W2:Y:S02]  /*2e0d0*/  @!P0 SYNCS.PHASECHK.TRANS64 P0, [R26+URZ], R27 ;  /* 0x0000001b1a0085a7 */ /* 0x000ea4000800007f */
[----:B--2---:R-:W-:Y:S05]  /*2e0e0*/  @!P0 BRA `(.L_x_12067) ;  /* 0xfffffffc00f08947 */ /* 0x004fea000383ffff */
[----:B------:R-:W-:Y:S05]  /*2e0f0*/  BRA `(.L_x_12066) ;  /* 0xfffffed400147947 */ /* 0x000fea000383ffff */
.L_x_12077:
[----:B------:R-:W-:Y:S02]  /*2e100*/  IMAD.MOV.U32 R13, RZ, RZ, R21 ;  /* 0x000000ffff0d7224 */ /* 0x000fe400078e0015 */
[----:B------:R-:W-:Y:S02]  /*2e110*/  IMAD.MOV.U32 R12, RZ, RZ, RZ ;  /* 0x000000ffff0c7224 */ /* 0x000fe400078e00ff */
[----:B------:R-:W-:Y:S02]  /*2e120*/  IMAD.MOV.U32 R11, RZ, RZ, 0x181f ;  /* 0x0000181fff0b7424 */ /* 0x000fe400078e00ff */
[----:B------:R-:W-:-:S07]  /*2e130*/  IMAD.MOV.U32 R15, RZ, RZ, -0x1 ;  /* 0xffffffffff0f7424 */ /* 0x000fce00078e00ff */
[----:B-----5:R-:W-:Y:S05]  /*2e140*/  WARPSYNC.COLLECTIVE R15, `(.L_x_12303) ;  /* 0x000000000f087348 */ /* 0x020fea0003c00000 */
[----:B------:R0:W1:Y:S02]  /*2e150*/  SHFL.IDX P6, R14, R13, R12, R11 ;  /* 0x0000000c0d0e7389 */ /* 0x00006400000c000b */
[----:B01---5:R-:W-:Y:S01]  /*2e160*/  ENDCOLLECTIVE ;  /* 0x000000000000791b */ /* 0x023fe20003800000 */
.L_x_12303:
[----:B------:R-:W-:Y:S02]  /*2e170*/  IMAD.MOV.U32 R13, RZ, RZ, R20 ;  /* 0x000000ffff0d7224 */ /* 0x000fe400078e0014 */
[----:B------:R-:W-:-:S07]  /*2e180*/  IMAD.MOV.U32 R3, RZ, RZ, R14 ;  /* 0x000000ffff037224 */ /* 0x000fce00078e000e */
[----:B------:R-:W-:Y:S05]  /*2e190*/  WARPSYNC.COLLECTIVE R15, `(.L_x_12304) ;  /* 0x000000000f087348 */ /* 0x000fea0003c00000 */
[----:B------:R0:W1:Y:S02]  /*2e1a0*/  SHFL.IDX P6, R14, R13, R12, R11 ;  /* 0x0000000c0d0e7389 */ /* 0x00006400000c000b */
[----:B01----:R-:W-:Y:S01]  /*2e1b0*/  ENDCOLLECTIVE ;  /* 0x000000000000791b */ /* 0x003fe20003800000 */
.L_x_12304:
[----:B------:R-:W-:Y:S05]  /*2e1c0*/  BRA `(.L_x_12305) ;  /* 0xffffff3400c47947 */ /* 0x000fea000383ffff */
.L_x_12080:
        /* <DEDUP_REMOVED lines=8> */
.L_x_12307:
[----:B------:R-:W-:Y:S05]  /*2e250*/  BSYNC B1 ;  /* 0x0000000000017941 */ /* 0x000fea0003800000 */
.L_x_12306:
        /* <DEDUP_REMOVED lines=8> */
.L_x_12308:
[----:B------:R-:W-:Y:S05]  /*2e2e0*/  BRA `(.L_x_12309) ;  /* 0xffffff3400f47947 */ /* 0x000fea000383ffff */
.L_x_12083:
        /* <DEDUP_REMOVED lines=8> */
.L_x_12311:
[----:B------:R-:W-:Y:S05]  /*2e370*/  BSYNC B1 ;  /* 0x0000000000017941 */ /* 0x000fea0003800000 */
.L_x_12310:
        /* <DEDUP_REMOVED lines=8> */
.L_x_12312:
[----:B------:R-:W-:Y:S05]  /*2e400*/  BRA `(.L_x_12313) ;  /* 0xffffff3800247947 */ /* 0x000fea000383ffff */
.L_x_12086:
        /* <DEDUP_REMOVED lines=8> */
.L_x_12315:
[----:B------:R-:W-:Y:S05]  /*2e490*/  BSYNC B1 ;  /* 0x0000000000017941 */ /* 0x000fea0003800000 */
.L_x_12314:
        /* <DEDUP_REMOVED lines=8> */
.L_x_12316:
[----:B------:R-:W-:Y:S05]  /*2e520*/  BRA `(.L_x_12317) ;  /* 0xffffff3800547947 */ /* 0x000fea000383ffff */
.L_x_12088:
[----:B------:R-:W-:Y:S02]  /*2e530*/  IMAD.MOV.U32 R13, RZ, RZ, R4 ;  /* 0x000000ffff0d7224 */ /* 0x000fe400078e0004 */
[----:B------:R-:W-:Y:S02]  /*2e540*/  IMAD.MOV.U32 R12, RZ, RZ, RZ ;  /* 0x000000ffff0c7224 */ /* 0x000fe400078e00ff */
[----:B------:R-:W-:Y:S02]  /*2e550*/  IMAD.MOV.U32 R11, RZ, RZ, 0x1c1f ;  /* 0x00001c1fff0b7424 */ /* 0x000fe400078e00ff */
[----:B------:R-:W-:-:S07]  /*2e560*/  IMAD.MOV.U32 R15, RZ, RZ, -0x1 ;  /* 0xffffffffff0f7424 */ /* 0x000fce00078e00ff */
[----:B------:R-:W-:Y:S05]  /*2e570*/  WARPSYNC.COLLECTIVE R15, `(.L_x_12318) ;  /* 0x000000000f087348 */ /* 0x000fea0003c00000 */
[----:B------:R0:W1:Y:S02]  /*2e580*/  SHFL.IDX P6, R14, R13, R12, R11 ;  /* 0x0000000c0d0e7389 */ /* 0x00006400000c000b */
[----:B01----:R-:W-:Y:S01]  /*2e590*/  ENDCOLLECTIVE ;  /* 0x000000000000791b */ /* 0x003fe20003800000 */
.L_x_12318:
[----:B------:R-:W-:Y:S02]  /*2e5a0*/  IMAD.MOV.U32 R13, RZ, RZ, R3 ;  /* 0x000000ffff0d7224 */ /* 0x000fe400078e0003 */
[----:B------:R-:W-:-:S07]  /*2e5b0*/  IMAD.MOV.U32 R5, RZ, RZ, R14 ;  /* 0x000000ffff057224 */ /* 0x000fce00078e000e */
[----:B------:R-:W-:Y:S05]  /*2e5c0*/  WARPSYNC.COLLECTIVE R15, `(.L_x_12319) ;  /* 0x000000000f087348 */ /* 0x000fea0003c00000 */
[----:B------:R0:W1:Y:S02]  /*2e5d0*/  SHFL.IDX P6, R14, R13, R12, R11 ;  /* 0x0000000c0d0e7389 */ /* 0x00006400000c000b */
[----:B01----:R-:W-:Y:S01]  /*2e5e0*/  ENDCOLLECTIVE ;  /* 0x000000000000791b */ /* 0x003fe20003800000 */
.L_x_12319:
[----:B------:R-:W-:Y:S01]  /*2e5f0*/  IMAD.MOV.U32 R6, RZ, RZ, R14 ;  /* 0x000000ffff067224 */ /* 0x000fe200078e000e */
[----:B------:R-:W-:Y:S06]  /*2e600*/  BRA `(.L_x_12320) ;  /* 0xffffff3c00747947 */ /* 0x000fec000383ffff */
.L_x_12091:
[----:B------:R-:W-:Y:S01]  /*2e610*/  BSSY B1, `(.L_x_12321) ;  /* 0x0000008000017945 */ /* 0x000fe20003800000 */
[----:B------:R-:W-:Y:S02]  /*2e620*/  IMAD.MOV.U32 R13, RZ, RZ, R4 ;  /* 0x000000ffff0d7224 */ /* 0x000fe400078e0004 */
[----:B------:R-:W-:Y:S02]  /*2e630*/  IMAD.MOV.U32 R12, RZ, RZ, 0x1 ;  /* 0x00000001ff0c7424 */ /* 0x000fe400078e00ff */
[----:B---3--:R-:W-:Y:S02]  /*2e640*/  IMAD.MOV.U32 R11, RZ, RZ, 0x1c1f ;  /* 0x00001c1fff0b7424 */ /* 0x008fe400078e00ff */
[----:B------:R-:W-:-:S07]  /*2e650*/  IMAD.MOV.U32 R15, RZ, RZ, -0x1 ;  /* 0xffffffffff0f7424 */ /* 0x000fce00078e00ff */
[----:B012---:R-:W-:Y:S05]  /*2e660*/  WARPSYNC.COLLECTIVE R15, `(.L_x_12322) ;  /* 0x000000000f087348 */ /* 0x007fea0003c00000 */
[----:B------:R3:W4:Y:S02]  /*2e670*/  SHFL.IDX P6, R14, R13, R12, R11 ;  /* 0x0000000c0d0e7389 */ /* 0x00072400000c000b */
[----:B01234-:R-:W-:Y:S01]  /*2e680*/  ENDCOLLECTIVE ;  /* 0x000000000000791b */ /* 0x01ffe20003800000 */
.L_x_12322:
[----:B------:R-:W-:Y:S05]  /*2e690*/  BSYNC B1 ;  /* 0x0000000000017941 */ /* 0x000fea0003800000 */
.L_x_12321:
        /* <DEDUP_REMOVED lines=8> */
.L_x_12323:
[----:B------:R-:W-:Y:S05]  /*2e720*/  BRA `(.L_x_12324) ;  /* 0xffffff48005c7947 */ /* 0x000fea000383ffff */
.L_x_12097:
[----:B------:R-:W-:Y:S02]  /*2e730*/  IMAD.MOV.U32 R13, RZ, RZ, R4 ;  /* 0x000000ffff0d7224 */ /* 0x000fe400078e0004 */
[----:B------:R-:W-:Y:S02]  /*2e740*/  IMAD.MOV.U32 R12, RZ, RZ, RZ ;  /* 0x000000ffff0c7224 */ /* 0x000fe400078e00ff */
[----:B------:R-:W-:Y:S02]  /*2e750*/  IMAD.MOV.U32 R11, RZ, RZ, 0x181f ;  /* 0x0000181fff0b7424 */ /* 0x000fe400078e00ff */
[----:B------:R-:W-:-:S07]  /*2e760*/  IMAD.MOV.U32 R15, RZ, RZ, -0x1 ;  /* 0xffffffffff0f7424 */ /* 0x000fce00078e00ff */
[----:B---3--:R-:W-:Y:S05]  /*2e770*/  WARPSYNC.COLLECTIVE R15, `(.L_x_12325) ;  /* 0x000000000f087348 */ /* 0x008fea0003c00000 */
[----:B------:R0:W1:Y:S02]  /*2e780*/  SHFL.IDX P6, R14, R13, R12, R11 ;  /* 0x0000000c0d0e7389 */ /* 0x00006400000c000b */
[----:B01-3--:R-:W-:Y:S01]  /*2e790*/  ENDCOLLECTIVE ;  /* 0x000000000000791b */ /* 0x00bfe20003800000 */
.L_x_12325:
[----:B------:R-:W-:Y:S02]  /*2e7a0*/  IMAD.MOV.U32 R13, RZ, RZ, R3 ;  /* 0x000000ffff0d7224 */ /* 0x000fe400078e0003 */
[----:B------:R-:W-:-:S07]  /*2e7b0*/  IMAD.MOV.U32 R0, RZ, RZ, R14 ;  /* 0x000000ffff007224 */ /* 0x000fce00078e000e */
[----:B------:R-:W-:Y:S05]  /*2e7c0*/  WARPSYNC.COLLECTIVE R15, `(.L_x_12326) ;  /* 0x000000000f087348 */ /* 0x000fea0003c00000 */
[----:B------:R0:W1:Y:S02]  /*2e7d0*/  SHFL.IDX P6, R14, R13, R12, R11 ;  /* 0x0000000c0d0e7389 */ /* 0x00006400000c000b */
[----:B01----:R-:W-:Y:S01]  /*2e7e0*/  ENDCOLLECTIVE ;  /* 0x000000000000791b */ /* 0x003fe20003800000 */
.L_x_12326:
[----:B------:R-:W-:Y:S05]  /*2e7f0*/  BRA `(.L_x_12327) ;  /* 0xffffff5c005c7947 */ /* 0x000fea000383ffff */
.L_x_12100:
[----:B------:R-:W-:Y:S01]  /*2e800*/  BSSY B1, `(.L_x_12328) ;  /* 0x0000008000017945 */ /* 0x000fe20003800000 */
[----:B------:R-:W-:Y:S02]  /*2e810*/  IMAD.MOV.U32 R13, RZ, RZ, R4 ;  /* 0x000000ffff0d7224 */ /* 0x000fe400078e0004 */
[----:B------:R-:W-:Y:S02]  /*2e820*/  IMAD.MOV.U32 R12, RZ, RZ, 0x1 ;  /* 0x00000001ff0c7424 */ /* 0x000fe400078e00ff */
[----:B----4-:R-:W-:Y:S02]  /*2e830*/  IMAD.MOV.U32 R11, RZ, RZ, 0x181f ;  /* 0x0000181fff0b7424 */ /* 0x010fe400078e00ff */
[----:B------:R-:W-:-:S07]  /*2e840*/  IMAD.MOV.U32 R15, RZ, RZ, -0x1 ;  /* 0xffffffffff0f7424 */ /* 0x000fce00078e00ff */
[----:B0123--:R-:W-:Y:S05]  /*2e850*/  WARPSYNC.COLLECTIVE R15, `(.L_x_12329) ;  /* 0x000000000f087348 */ /* 0x00ffea0003c00000 */
[----:B--2---:R2:W4:Y:S02]  /*2e860*/  SHFL.IDX P6, R14, R13, R12, R11 ;  /* 0x0000000c0d0e7389 */ /* 0x00452400000c000b */
[----:B01234-:R-:W-:Y:S01]  /*2e870*/  ENDCOLLECTIVE ;  /* 0x000000000000791b */ /* 0x01ffe20003800000 */
.L_x_12329:
[----:B------:R-:W-:Y:S05]  /*2e880*/  BSYNC B1 ;  /* 0x0000000000017941 */ /* 0x000fea0003800000 */
.L_x_12328:
        /* <DEDUP_REMOVED lines=8> */
.L_x_12330:
[----:B------:R-:W-:Y:S05]  /*2e910*/  BRA `(.L_x_12331) ;  /* 0xffffff5c00907947 */ /* 0x000fea000383ffff */
.L_x_12103:
        /* <DEDUP_REMOVED lines=8> */
.L_x_12333:
[----:B------:R-:W-:Y:S05]  /*2e9a0*/  BSYNC B1 ;  /* 0x0000000000017941 */ /* 0x000fea0003800000 */
.L_x_12332:
        /* <DEDUP_REMOVED lines=8> */
.L_x_12334:
[----:B------:R-:W-:Y:S05]  /*2ea30*/  BRA `(.L_x_12335) ;  /* 0xffffff5c00c07947 */ /* 0x000fea000383ffff */
.L_x_12106:
        /* <DEDUP_REMOVED lines=8> */
.L_x_12337:
[----:B------:R-:W-:Y:S05]  /*2eac0*/  BSYNC B1 ;  /* 0x0000000000017941 */ /* 0x000fea0003800000 */
.L_x_12336:
        /* <DEDUP_REMOVED lines=8> */
.L_x_12338:
[----:B------:R-:W-:Y:S05]  /*2eb50*/  BRA `(.L_x_12339) ;  /* 0xffffff5c00f07947 */ /* 0x000fea000383ffff */
.L_x_12133:
        /* <DEDUP_REMOVED lines=11> */
.L_x_12341:
[----:B------:R-:W-:Y:S05]  /*2ec10*/  BSYNC B1 ;  /* 0x0000000000017941 */ /* 0x000fea0003800000 */
.L_x_12340:
[----:B------:R-:W-:Y:S05]  /*2ec20*/  BRA `(.L_x_12342) ;  /* 0xffffff7c00d07947 */ /* 0x000fea000383ffff */
.L_x_12135:
[----:B------:R-:W-:Y:S01]  /*2ec30*/  BSSY B1, `(.L_x_12343) ;  /* 0x0000006000017945 */ /* 0x000fe20003800000 */
[----:B------:R-:W-:-:S07]  /*2ec40*/  IMAD.MOV.U32 R15, RZ, RZ, -0x1 ;  /* 0xffffffffff0f7424 */ /* 0x000fce00078e00ff */
[----:B0-----:R-:W-:Y:S05]  /*2ec50*/  WARPSYNC.COLLECTIVE R15, `(.L_x_12344) ;  /* 0x000000000f0c7348 */ /* 0x001fea0003c00000 */
[----:B------:R-:W-:Y:S02]  /*2ec60*/  ELECT P6, UR62, PT ;  /* 0x00000000003e782f */ /* 0x000fe400038c0000 */
[----:B------:R-:W-:Y:S01]  /*2ec70*/  MOV R14, UR62 ;  /* 0x0000003e000e7c02 */ /* 0x000fe20008000f00 */
[----:B0-----:R-:W-:Y:S10]  /*2ec80*/  ENDCOLLECTIVE ;  /* 0x000000000000791b */ /* 0x001ff40003800000 */
.L_x_12344:
[----:B------:R-:W-:Y:S05]  /*2ec90*/  BSYNC B1 ;  /* 0x0000000000017941 */ /* 0x000fea0003800000 */
.L_x_12343:
[----:B------:R-:W-:Y:S05]  /*2eca0*/  BRA `(.L_x_12134) ;  /* 0xffffff7c00c87947 */ /* 0x000fea000383ffff */
.L_x_12137:
[----:B0-----:R0:W1:Y:S02]  /*2ecb0*/  SYNCS.PHASECHK.TRANS64.TRYWAIT P0, [R22+URZ+0x22820], R3 ;  /* 0x02282003160075a7 */ /* 0x001064000800017f */
[----:B-1----:R-:W-:Y:S05]  /*2ecc0*/  @!P0 NANOSLEEP.SYNCS 0x989680 ;  /* 0x009896800000895d */ /* 0x002fea0003900000 */
[----:B------:R-:W1:Y:S02]  /*2ecd0*/  @!P0 SYNCS.PHASECHK.TRANS64 P0, [R22+URZ+0x22820], R3 ;  /* 0x02282003160085a7 */ /* 0x000e64000800007f */
[----:B-1----:R-:W-:Y:S05]  /*2ece0*/  @!P0 BRA `(.L_x_12137) ;  /* 0xfffffffc00f08947 */ /* 0x002fea000383ffff */
[----:B------:R-:W-:Y:S05]  /*2ecf0*/  BRA `(.L_x_12345) ;  /* 0xffffff7c00d87947 */ /* 0x000fea000383ffff */
.L_x_12141:
[----:B-1----:R1:W2:Y:S02]  /*2ed00*/  SYNCS.PHASECHK.TRANS64.TRYWAIT P0, [R12+URZ+0x228a0], R10 ;  /* 0x0228a00a0c0075a7 */ /* 0x0022a4000800017f */
[----:B--2---:R-:W-:Y:S05]  /*2ed10*/  @!P0 NANOSLEEP.SYNCS 0x989680 ;  /* 0x009896800000895d */ /* 0x004fea0003900000 */
[----:B------:R-:W2:Y:S02]  /*2ed20*/  @!P0 SYNCS.PHASECHK.TRANS64 P0, [R12+URZ+0x228a0], R10 ;  /* 0x0228a00a0c0085a7 */ /* 0x000ea4000800007f */
[----:B--2---:R-:W-:Y:S05]  /*2ed30*/  @!P0 BRA `(.L_x_12141) ;  /* 0xfffffffc00f08947 */ /* 0x004fea000383ffff */
[----:B------:R-:W-:Y:S05]  /*2ed40*/  BRA `(.L_x_12346) ;  /* 0xffffff7c00f07947 */ /* 0x000fea000383ffff */
.L_x_12146:
[----:B0-----:R0:W2:Y:S02]  /*2ed50*/  SYNCS.PHASECHK.TRANS64.TRYWAIT P0, [R12+URZ+0x228c0], R10 ;  /* 0x0228c00a0c0075a7 */ /* 0x0010a4000800017f */
[----:B--2---:R-:W-:Y:S05]  /*2ed60*/  @!P0 NANOSLEEP.SYNCS 0x989680 ;  /* 0x009896800000895d */ /* 0x004fea0003900000 */
[----:B------:R-:W2:Y:S02]  /*2ed70*/  @!P0 SYNCS.PHASECHK.TRANS64 P0, [R12+URZ+0x228c0], R10 ;  /* 0x0228c00a0c0085a7 */ /* 0x000ea4000800007f */
[----:B--2---:R-:W-:Y:S05]  /*2ed80*/  @!P0 BRA `(.L_x_12146) ;  /* 0xfffffffc00f08947 */ /* 0x004fea000383ffff */
[----:B------:R-:W-:Y:S05]  /*2ed90*/  BRA `(.L_x_12347) ;  /* 0xffffff80006c7947 */ /* 0x000fea000383ffff */
.L_x_12156:
[----:B0-----:R0:W1:Y:S02]  /*2eda0*/  SYNCS.PHASECHK.TRANS64.TRYWAIT P1, [R10+URZ+0x228a0], R2 ;  /* 0x0228a0020a0075a7 */ /* 0x001064000802017f */
[----:B-1----:R-:W-:Y:S05]  /*2edb0*/  @!P1 NANOSLEEP.SYNCS 0x989680 ;  /* 0x009896800000995d */ /* 0x002fea0003900000 */
[----:B------:R-:W1:Y:S02]  /*2edc0*/  @!P1 SYNCS.PHASECHK.TRANS64 P1, [R10+URZ+0x228a0], R2 ;  /* 0x0228a0020a0095a7 */ /* 0x000e64000802007f */
[----:B-1----:R-:W-:Y:S05]  /*2edd0*/  @!P1 BRA `(.L_x_12156) ;  /* 0xfffffffc00f09947 */ /* 0x002fea000383ffff */
[----:B------:R-:W-:Y:S05]  /*2ede0*/  BRA `(.L_x_12348) ;  /* 0xffffff8400e07947 */ /* 0x000fea000383ffff */
.L_x_12161:
[----:B-1----:R1:W2:Y:S02]  /*2edf0*/  SYNCS.PHASECHK.TRANS64.TRYWAIT P1, [R10+URZ+0x228c0], R2 ;  /* 0x0228c0020a0075a7 */ /* 0x0022a4000802017f */
[----:B--2---:R-:W-:Y:S05]  /*2ee00*/  @!P1 NANOSLEEP.SYNCS 0x989680 ;  /* 0x009896800000995d */ /* 0x004fea0003900000 */
[----:B------:R-:W2:Y:S02]  /*2ee10*/  @!P1 SYNCS.PHASECHK.TRANS64 P1, [R10+URZ+0x228c0], R2 ;  /* 0x0228c0020a0095a7 */ /* 0x000ea4000802007f */
[----:B--2---:R-:W-:Y:S05]  /*2ee20*/  @!P1 BRA `(.L_x_12161) ;  /* 0xfffffffc00f09947 */ /* 0x004fea000383ffff */
[----:B------:R-:W-:Y:S05]  /*2ee30*/  BRA `(.L_x_12349) ;  /* 0xffffff8800587947 */ /* 0x000fea000383ffff */
.L_x_12187:
        /* <DEDUP_REMOVED lines=10> */
.L_x_12351:
[----:B------:R-:W-:Y:S05]  /*2eee0*/  BSYNC B0 ;  /* 0x0000000000007941 */ /* 0x000fea0003800000 */
.L_x_12350:
[----:B------:R-:W-:Y:S05]  /*2eef0*/  BRA `(.L_x_12352) ;  /* 0xffffff9c00747947 */ /* 0x000fea000383ffff */
.L_x_12190:
[----:B0-----:R0:W1:Y:S02]  /*2ef00*/  SYNCS.PHASECHK.TRANS64.TRYWAIT P0, [R33+URZ+0x22840], R0 ;  /* 0x02284000210075a7 */ /* 0x001064000800017f */
[----:B-1----:R-:W-:Y:S05]  /*2ef10*/  @!P0 NANOSLEEP.SYNCS 0x989680 ;  /* 0x009896800000895d */ /* 0x002fea0003900000 */
[----:B------:R-:W1:Y:S02]  /*2ef20*/  @!P0 SYNCS.PHASECHK.TRANS64 P0, [R33+URZ+0x22840], R0 ;  /* 0x02284000210085a7 */ /* 0x000e64000800007f */
[----:B-1----:R-:W-:Y:S05]  /*2ef30*/  @!P0 BRA `(.L_x_12190) ;  /* 0xfffffffc00f08947 */ /* 0x002fea000383ffff */
[----:B------:R-:W-:Y:S05]  /*2ef40*/  BRA `(.L_x_12353) ;  /* 0xffffff9c00907947 */ /* 0x000fea000383ffff */
.L_x_12191:
        /* <DEDUP_REMOVED lines=8> */
.L_x_12355:
[----:B------:R-:W-:Y:S05]  /*2efd0*/  BSYNC B0 ;  /* 0x0000000000007941 */ /* 0x000fea0003800000 */
.L_x_12354:
        /* <DEDUP_REMOVED lines=9> */
.L_x_12356:
[----:B------:R-:W-:Y:S02]  /*2f070*/  IMAD.MOV.U32 R13, RZ, RZ, R4 ;  /* 0x000000ffff0d7224 */ /* 0x000fe400078e0004 */
[----:B------:R-:W-:Y:S02]  /*2f080*/  IMAD.MOV.U32 R12, RZ, RZ, 0x1 ;  /* 0x00000001ff0c7424 */ /* 0x000fe400078e00ff */
[----:B------:R-:W-:-:S07]  /*2f090*/  IMAD.MOV.U32 R3, RZ, RZ, R14 ;  /* 0x000000ffff037224 */ /* 0x000fce00078e000e */
[----:B------:R-:W-:Y:S05]  /*2f0a0*/  WARPSYNC.COLLECTIVE R15, `(.L_x_12357) ;  /* 0x000000000f087348 */ /* 0x000fea0003c00000 */
[----:B------:R0:W1:Y:S02]  /*2f0b0*/  SHFL.IDX P6, R14, R13, R12, R11 ;  /* 0x0000000c0d0e7389 */ /* 0x00006400000c000b */
[----:B01----:R-:W-:Y:S01]  /*2f0c0*/  ENDCOLLECTIVE ;  /* 0x000000000000791b */ /* 0x003fe20003800000 */
.L_x_12357:
        /* <DEDUP_REMOVED lines=15> */
.L_x_12358:
[----:B------:R-:W-:Y:S02]  /*2f1c0*/  @P0 IMAD R7, R5, 0x2, R22 ;  /* 0x0000000205070824 */ /* 0x000fe400078e0216 */
[----:B------:R-:W-:Y:S02]  /*2f1d0*/  IMAD.MOV.U32 R13, RZ, RZ, R4 ;  /* 0x000000ffff0d7224 */ /* 0x000fe400078e0004 */
[----:B------:R-:W-:Y:S02]  /*2f1e0*/  IMAD.MOV.U32 R12, RZ, RZ, 0x2 ;  /* 0x00000002ff0c7424 */ /* 0x000fe400078e00ff */
[----:B------:R-:W-:-:S07]  /*2f1f0*/  IMAD.MOV.U32 R3, RZ, RZ, R14 ;  /* 0x000000ffff037224 */ /* 0x000fce00078e000e */
[----:B------:R-:W-:Y:S05]  /*2f200*/  WARPSYNC.COLLECTIVE R15, `(.L_x_12359) ;  /* 0x000000000f087348 */ /* 0x000fea0003c00000 */
[----:B------:R0:W1:Y:S02]  /*2f210*/  SHFL.IDX P6, R14, R13, R12, R11 ;  /* 0x0000000c0d0e7389 */ /* 0x00006400000c000b */
[----:B01----:R-:W-:Y:S01]  /*2f220*/  ENDCOLLECTIVE ;  /* 0x000000000000791b */ /* 0x003fe20003800000 */
.L_x_12359:
        /* <DEDUP_REMOVED lines=15> */
.L_x_12360:
[----:B------:R-:W-:Y:S02]  /*2f320*/  @P0 IMAD R7, R5, 0x2, R22 ;  /* 0x0000000205070824 */ /* 0x000fe400078e0216 */
[----:B------:R-:W-:Y:S02]  /*2f330*/  IMAD.MOV.U32 R13, RZ, RZ, R4 ;  /* 0x000000ffff0d7224 */ /* 0x000fe400078e0004 */
[----:B------:R-:W-:Y:S02]  /*2f340*/  IMAD.MOV.U32 R12, RZ, RZ, 0x3 ;  /* 0x00000003ff0c7424 */ /* 0x000fe400078e00ff */
[----:B------:R-:W-:-:S07]  /*2f350*/  IMAD.MOV.U32 R3, RZ, RZ, R14 ;  /* 0x000000ffff037224 */ /* 0x000fce00078e000e */
[----:B------:R-:W-:Y:S05]  /*2f360*/  WARPSYNC.COLLECTIVE R15, `(.L_x_12361) ;  /* 0x000000000f087348 */ /* 0x000fea0003c00000 */
[----:B------:R0:W1:Y:S02]  /*2f370*/  SHFL.IDX P6, R14, R13, R12, R11 ;  /* 0x0000000c0d0e7389 */ /* 0x00006400000c000b */
[----:B01----:R-:W-:Y:S01]  /*2f380*/  ENDCOLLECTIVE ;  /* 0x000000000000791b */ /* 0x003fe20003800000 */
.L_x_12361:
        /* <DEDUP_REMOVED lines=15> */
.L_x_12362:
[----:B------:R-:W-:Y:S02]  /*2f480*/  @P0 IMAD R7, R5, 0x2, R22 ;  /* 0x0000000205070824 */ /* 0x000fe400078e0216 */
[----:B------:R-:W-:Y:S02]  /*2f490*/  IMAD.MOV.U32 R13, RZ, RZ, R4 ;  /* 0x000000ffff0d7224 */ /* 0x000fe400078e0004 */
[----:B------:R-:W-:Y:S02]  /*2f4a0*/  IMAD.MOV.U32 R12, RZ, RZ, 0x4 ;  /* 0x00000004ff0c7424 */ /* 0x000fe400078e00ff */
[----:B------:R-:W-:-:S07]  /*2f4b0*/  IMAD.MOV.U32 R3, RZ, RZ, R14 ;  /* 0x000000ffff037224 */ /* 0x000fce00078e000e */
[----:B------:R-:W-:Y:S05]  /*2f4c0*/  WARPSYNC.COLLECTIVE R15, `(.L_x_12363) ;  /* 0x000000000f087348 */ /* 0x000fea0003c00000 */
[----:B------:R0:W1:Y:S02]  /*2f4d0*/  SHFL.IDX P6, R14, R13, R12, R11 ;  /* 0x0000000c0d0e7389 */ /* 0x00006400000c000b */
[----:B01----:R-:W-:Y:S01]  /*2f4e0*/  ENDCOLLECTIVE ;  /* 0x000000000000791b */ /* 0x003fe20003800000 */
.L_x_12363:
        /* <DEDUP_REMOVED lines=15> */
.L_x_12364:
[----:B------:R-:W-:Y:S02]  /*2f5e0*/  @P0 IMAD R7, R5, 0x2, R22 ;  /* 0x0000000205070824 */ /* 0x000fe400078e0216 */
[----:B------:R-:W-:Y:S02]  /*2f5f0*/  IMAD.MOV.U32 R13, RZ, RZ, R4 ;  /* 0x000000ffff0d7224 */ /* 0x000fe400078e0004 */
[----:B------:R-:W-:Y:S02]  /*2f600*/  IMAD.MOV.U32 R12, RZ, RZ, 0x5 ;  /* 0x00000005ff0c7424 */ /* 0x000fe400078e00ff */
[----:B------:R-:W-:-:S07]  /*2f610*/  IMAD.MOV.U32 R3, RZ, RZ, R14 ;  /* 0x000000ffff037224 */ /* 0x000fce00078e000e */
[----:B------:R-:W-:Y:S05]  /*2f620*/  WARPSYNC.COLLECTIVE R15, `(.L_x_12365) ;  /* 0x000000000f087348 */ /* 0x000fea0003c00000 */
[----:B------:R0:W1:Y:S02]  /*2f630*/  SHFL.IDX P6, R14, R13, R12, R11 ;  /* 0x0000000c0d0e7389 */ /* 0x00006400000c000b */
[----:B01----:R-:W-:Y:S01]  /*2f640*/  ENDCOLLECTIVE ;  /* 0x000000000000791b */ /* 0x003fe20003800000 */
.L_x_12365:
        /* <DEDUP_REMOVED lines=10> */
.L_x_12366:
[----:B------:R-:W-:Y:S01]  /*2f6f0*/  @!PT LDS RZ, [RZ] ;  /* 0x00000000fffff984 */ /* 0x000fe20000000800 */
[----:B------:R-:W-:Y:S01]  /*2f700*/  @!PT LDS RZ, [RZ] ;  /* 0x00000000fffff984 */ /* 0x000fe20000000800 */
[----:B------:R-:W-:Y:S01]  /*2f710*/  @!PT LDS RZ, [RZ] ;  /* 0x00000000fffff984 */ /* 0x000fe20000000800 */
[----:B------:R0:W-:Y:S01]  /*2f720*/  @P0 LDGSTS.E.BYPASS.LTC128B.128 [R7+0x1e400], desc[UR42][R2.64], !P2 ;  /* 0x1e40000002070fae */ /* 0x0001e2000d101d6a */
[----:B------:R-:W-:Y:S01]  /*2f730*/  IMAD.MOV.U32 R0, RZ, RZ, R14 ;  /* 0x000000ffff007224 */ /* 0x000fe200078e000e */
[----:B------:R-:W-:Y:S06]  /*2f740*/  BRA `(.L_x_12367) ;  /* 0xffffff9800e47947 */ /* 0x000fec000383ffff */
.L_x_12196:
        /* <DEDUP_REMOVED lines=9> */
.L_x_12368:
[C---:B------:R-:W-:Y:S02]  /*2f7e0*/  ISETP.GE.AND P0, PT, R35.reuse, R5, PT ;  /* 0x000000052300720c */ /* 0x040fe40003f06270 */
[----:B------:R-:W-:Y:S01]  /*2f7f0*/  IADD3 R6, R35, 0x10, RZ ;  /* 0x0000001023067810 */ /* 0x000fe20007ffe0ff */
[----:B------:R-:W-:Y:S02]  /*2f800*/  IMAD.MOV.U32 R13, RZ, RZ, R0 ;  /* 0x000000ffff0d7224 */ /* 0x000fe400078e0000 */
[----:B------:R-:W-:-:S08]  /*2f810*/  IMAD.MOV.U32 R2, RZ, RZ, R14 ;  /* 0x000000ffff027224 */ /* 0x000fd000078e000e */
[----:B------:R-:W-:Y:S05]  /*2f820*/  WARPSYNC.COLLECTIVE R15, `(.L_x_12369) ;  /* 0x000000000f087348 */ /* 0x000fea0003c00000 */
[----:B------:R0:W1:Y:S02]  /*2f830*/  SHFL.IDX P6, R14, R13, R12, R11 ;  /* 0x0000000c0d0e7389 */ /* 0x00006400000c000b */
[----:B01----:R-:W-:Y:S01]  /*2f840*/  ENDCOLLECTIVE ;  /* 0x000000000000791b */ /* 0x003fe20003800000 */
.L_x_12369:
[----:B------:R-:W-:Y:S02]  /*2f850*/  IMAD.MOV.U32 R13, RZ, RZ, R4 ;  /* 0x000000ffff0d7224 */ /* 0x000fe400078e0004 */
[----:B------:R-:W-:Y:S02]  /*2f860*/  IMAD.MOV.U32 R12, RZ, RZ, 0x1 ;  /* 0x00000001ff0c7424 */ /* 0x000fe400078e00ff */
[----:B------:R-:W-:-:S07]  /*2f870*/  IMAD.MOV.U32 R3, RZ, RZ, R14 ;  /* 0x000000ffff037224 */ /* 0x000fce00078e000e */
[----:B------:R-:W-:Y:S05]  /*2f880*/  WARPSYNC.COLLECTIVE R15, `(.L_x_12370) ;  /* 0x000000000f087348 */ /* 0x000fea0003c00000 */
[----:B------:R0:W1:Y:S02]  /*2f890*/  SHFL.IDX P6, R14, R13, R12, R11 ;  /* 0x0000000c0d0e7389 */ /* 0x00006400000c000b */
[----:B01----:R-:W-:Y:S01]  /*2f8a0*/  ENDCOLLECTIVE ;  /* 0x000000000000791b */ /* 0x003fe20003800000 */
.L_x_12370:
        /* <DEDUP_REMOVED lines=15> */
.L_x_12371:
[----:B------:R-:W-:Y:S02]  /*2f9a0*/  IMAD.MOV.U32 R13, RZ, RZ, R4 ;  /* 0x000000ffff0d7224 */ /* 0x000fe400078e0004 */
[----:B------:R-:W-:Y:S02]  /*2f9b0*/  IMAD.MOV.U32 R12, RZ, RZ, 0x2 ;  /* 0x00000002ff0c7424 */ /* 0x000fe400078e00ff */
[----:B------:R-:W-:-:S07]  /*2f9c0*/  IMAD.MOV.U32 R3, RZ, RZ, R14 ;  /* 0x000000ffff037224 */ /* 0x000fce00078e000e */
[----:B------:R-:W-:Y:S05]  /*2f9d0*/  WARPSYNC.COLLECTIVE R15, `(.L_x_12372) ;  /* 0x000000000f087348 */ /* 0x000fea0003c00000 */
[----:B------:R0:W1:Y:S02]  /*2f9e0*/  SHFL.IDX P6, R14, R13, R12, R11 ;  /* 0x0000000c0d0e7389 */ /* 0x00006400000c000b */
[----:B01----:R-:W-:Y:S01]  /*2f9f0*/  ENDCOLLECTIVE ;  /* 0x000000000000791b */ /* 0x003fe20003800000 */
.L_x_12372:
        /* <DEDUP_REMOVED lines=16> */
.L_x_12373:
[----:B------:R-:W-:Y:S02]  /*2fb00*/  IMAD.MOV.U32 R13, RZ, RZ, R4 ;  /* 0x000000ffff0d7224 */ /* 0x000fe400078e0004 */
[----:B------:R-:W-:Y:S02]  /*2fb10*/  IMAD.MOV.U32 R12, RZ, RZ, 0x3 ;  /* 0x00000003ff0c7424 */ /* 0x000fe400078e00ff */
[----:B------:R-:W-:-:S07]  /*2fb20*/  IMAD.MOV.U32 R3, RZ, RZ, R14 ;  /* 0x000000ffff037224 */ /* 0x000fce00078e000e */
[----:B------:R-:W-:Y:S05]  /*2fb30*/  WARPSYNC.COLLECTIVE R15, `(.L_x_12374) ;  /* 0x000000000f087348 */ /* 0x000fea0003c00000 */
[----:B------:R0:W1:Y:S02]  /*2fb40*/  SHFL.IDX P6, R14, R13, R12, R11 ;  /* 0x0000000c0d0e7389 */ /* 0x00006400000c000b */
[----:B01----:R-:W-:Y:S01]  /*2fb50*/  ENDCOLLECTIVE ;  /* 0x000000000000791b */ /* 0x003fe20003800000 */
.L_x_12374:
        /* <DEDUP_REMOVED lines=16> */
.L_x_12375:
[----:B------:R-:W-:Y:S02]  /*2fc60*/  IMAD.MOV.U32 R13, RZ, RZ, R4 ;  /* 0x000000ffff0d7224 */ /* 0x000fe400078e0004 */
[----:B------:R-:W-:Y:S02]  /*2fc70*/  IMAD.MOV.U32 R12, RZ, RZ, 0x4 ;  /* 0x00000004ff0c7424 */ /* 0x000fe400078e00ff */
[----:B------:R-:W-:-:S07]  /*2fc80*/  IMAD.MOV.U32 R3, RZ, RZ, R14 ;  /* 0x000000ffff037224 */ /* 0x000fce00078e000e */
[----:B------:R-:W-:Y:S05]  /*2fc90*/  WARPSYNC.COLLECTIVE R15, `(.L_x_12376) ;  /* 0x000000000f087348 */ /* 0x000fea0003c00000 */
[----:B------:R0:W1:Y:S02]  /*2fca0*/  SHFL.IDX P6, R14, R13, R12, R11 ;  /* 0x0000000c0d0e7389 */ /* 0x00006400000c000b */
[----:B01----:R-:W-:Y:S01]  /*2fcb0*/  ENDCOLLECTIVE ;  /* 0x000000000000791b */ /* 0x003fe20003800000 */
.L_x_12376:
        /* <DEDUP_REMOVED lines=16> */
.L_x_12377:
[----:B------:R-:W-:Y:S02]  /*2fdc0*/  IMAD.MOV.U32 R13, RZ, RZ, R4 ;  /* 0x000000ffff0d7224 */ /* 0x000fe400078e0004 */
[----:B------:R-:W-:Y:S02]  /*2fdd0*/  IMAD.MOV.U32 R12, RZ, RZ, 0x5 ;  /* 0x00000005ff0c7424 */ /* 0x000fe400078e00ff */
[----:B------:R-:W-:-:S07]  /*2fde0*/  IMAD.MOV.U32 R3, RZ, RZ, R14 ;  /* 0x000000ffff037224 */ /* 0x000fce00078e000e */
[----:B------:R-:W-:Y:S05]  /*2fdf0*/  WARPSYNC.COLLECTIVE R15, `(.L_x_12378) ;  /* 0x000000000f087348 */ /* 0x000fea0003c00000 */
[----:B------:R0:W1:Y:S02]  /*2fe00*/  SHFL.IDX P6, R14, R13, R12, R11 ;  /* 0x0000000c0d0e7389 */ /* 0x00006400000c000b */
[----:B01----:R-:W-:Y:S01]  /*2fe10*/  ENDCOLLECTIVE ;  /* 0x000000000000791b */ /* 0x003fe20003800000 */
.L_x_12378:
        /* <DEDUP_REMOVED lines=16> */
.L_x_12379:
[----:B------:R-:W-:Y:S02]  /*2ff20*/  IMAD.MOV.U32 R13, RZ, RZ, R4 ;  /* 0x000000ffff0d7224 */ /* 0x000fe400078e0004 */
[----:B------:R-:W-:Y:S02]  /*2ff30*/  IMAD.MOV.U32 R12, RZ, RZ, 0x6 ;  /* 0x00000006ff0c7424 */ /* 0x000fe400078e00ff */
[----:B------:R-:W-:-:S07]  /*2ff40*/  IMAD.MOV.U32 R3, RZ, RZ, R14 ;  /* 0x000000ffff037224 */ /* 0x000fce00078e000e */
[----:B------:R-:W-:Y:S05]  /*2ff50*/  WARPSYNC.COLLECTIVE R15, `(.L_x_12380) ;  /* 0x000000000f087348 */ /* 0x000fea0003c00000 */
[----:B------:R0:W1:Y:S02]  /*2ff60*/  SHFL.IDX P6, R14, R13, R12, R11 ;  /* 0x0000000c0d0e7389 */ /* 0x00006400000c000b */
[----:B01----:R-:W-:Y:S01]  /*2ff70*/  ENDCOLLECTIVE ;  /* 0x000000000000791b */ /* 0x003fe20003800000 */
.L_x_12380:
        /* <DEDUP_REMOVED lines=16> */
.L_x_12381:
[----:B------:R-:W-:Y:S02]  /*30080*/  IMAD.MOV.U32 R13, RZ, RZ, R4 ;  /* 0x000000ffff0d7224 */ /* 0x000fe400078e0004 */
[----:B------:R-:W-:Y:S02]  /*30090*/  IMAD.MOV.U32 R12, RZ, RZ, 0x7 ;  /* 0x00000007ff0c7424 */ /* 0x000fe400078e00ff */
[----:B------:R-:W-:-:S07]  /*300a0*/  IMAD.MOV.U32 R3, RZ, RZ, R14 ;  /* 0x000000ffff037224 */ /* 0x000fce00078e000e */
[----:B------:R-:W-:Y:S05]  /*300b0*/  WARPSYNC.COLLECTIVE R15, `(.L_x_12382) ;  /* 0x000000000f087348 */ /* 0x000fea0003c00000 */
[----:B------:R0:W1:Y:S02]  /*300c0*/  SHFL.IDX P6, R14, R13, R12, R11 ;  /* 0x0000000c0d0e7389 */ /* 0x00006400000c000b */
[----:B01----:R-:W-:Y:S01]  /*300d0*/  ENDCOLLECTIVE ;  /* 0x000000000000791b */ /* 0x003fe20003800000 */
.L_x_12382:
        /* <DEDUP_REMOVED lines=10> */
.L_x_12383:
[----:B------:R-:W-:Y:S01]  /*30180*/  @!PT LDS RZ, [RZ] ;  /* 0x00000000fffff984 */ /* 0x000fe20000000800 */
[----:B------:R-:W-:Y:S01]  /*30190*/  @!PT LDS RZ, [RZ] ;  /* 0x00000000fffff984 */ /* 0x000fe20000000800 */
[----:B------:R-:W-:Y:S01]  /*301a0*/  @!PT LDS RZ, [RZ] ;  /* 0x00000000fffff984 */ /* 0x000fe20000000800 */
[----:B------:R1:W-:Y:S01]  /*301b0*/  @!P0 LDGSTS.E.BYPASS.LTC128B.128 [R8+0x1b400], desc[UR42][R2.64], !P1 ;  /* 0x1b40000002088fae */ /* 0x0003e2000c901d6a */
[----:B------:R-:W-:Y:S01]  /*301c0*/  IMAD.MOV.U32 R0, RZ, RZ, R14 ;  /* 0x000000ffff007224 */ /* 0x000fe200078e000e */
[----:B------:R-:W-:Y:S06]  /*301d0*/  BRA `(.L_x_12384) ;  /* 0xffffff9c005c7947 */ /* 0x000fec000383ffff */
.L_x_12199:
[----:B0-----:R0:W1:Y:S02]  /*301e0*/  SYNCS.PHASECHK.TRANS64.TRYWAIT P0, [R22+URZ+0x22820], R3 ;  /* 0x02282003160075a7 */ /* 0x001064000800017f */
[----:B-1----:R-:W-:Y:S05]  /*301f0*/  @!P0 NANOSLEEP.SYNCS 0x989680 ;  /* 0x009896800000895d */ /* 0x002fea0003900000 */
[----:B------:R-:W1:Y:S02]  /*30200*/  @!P0 SYNCS.PHASECHK.TRANS64 P0, [R22+URZ+0x22820], R3 ;  /* 0x02282003160085a7 */ /* 0x000e64000800007f */
[----:B-1----:R-:W-:Y:S05]  /*30210*/  @!P0 BRA `(.L_x_12199) ;  /* 0xfffffffc00f08947 */ /* 0x002fea000383ffff */
[----:B------:R-:W-:Y:S05]  /*30220*/  BRA `(.L_x_12385) ;  /* 0xffffff9c00b87947 */ /* 0x000fea000383ffff */
.L_x_12202:
[----:B-1----:R1:W2:Y:S02]  /*30230*/  SYNCS.PHASECHK.TRANS64.TRYWAIT P0, [R33+URZ+0x22860], R0 ;  /* 0x02286000210075a7 */ /* 0x0022a4000800017f */
[----:B--2---:R-:W-:Y:S05]  /*30240*/  @!P0 NANOSLEEP.SYNCS 0x989680 ;  /* 0x009896800000895d */ /* 0x004fea0003900000 */
[----:B------:R-:W2:Y:S02]  /*30250*/  @!P0 SYNCS.PHASECHK.TRANS64 P0, [R33+URZ+0x22860], R0 ;  /* 0x02286000210085a7 */ /* 0x000ea4000800007f */
[----:B--2---:R-:W-:Y:S05]  /*30260*/  @!P0 BRA `(.L_x_12202) ;  /* 0xfffffffc00f08947 */ /* 0x004fea000383ffff */
[----:B------:R-:W-:Y:S05]  /*30270*/  BRA `(.L_x_12386) ;  /* 0xffffff9c00c87947 */ /* 0x000fea000383ffff */
.L_x_12203:
        /* <DEDUP_REMOVED lines=8> */
.L_x_12388:
[----:B------:R-:W-:Y:S05]  /*30300*/  BSYNC B0 ;  /* 0x0000000000007941 */ /* 0x000fea0003800000 */
.L_x_12387:
        /* <DEDUP_REMOVED lines=13> */
.L_x_12389:
        /* <DEDUP_REMOVED lines=11> */
.L_x_12390:
        /* <DEDUP_REMOVED lines=17> */
.L_x_12391:
[----:B------:R-:W-:Y:S02]  /*305a0*/  IMAD.MOV.U32 R13, RZ, RZ, R6 ;  /* 0x000000ffff0d7224 */ /* 0x000fe400078e0006 */
[----:B------:R-:W-:Y:S01]  /*305b0*/  IMAD.MOV.U32 R12, RZ, RZ, 0x2 ;  /* 0x00000002ff0c7424 */ /* 0x000fe200078e00ff */
[----:B------:R-:W-:-:S13]  /*305c0*/  IADD3 R2, P4, R14, R0, RZ ;  /* 0x000000000e027210 */ /* 0x000fda0007f9e0ff */
[----:B------:R-:W-:Y:S05]  /*305d0*/  WARPSYNC.COLLECTIVE R15, `(.L_x_12392) ;  /* 0x000000000f087348 */ /* 0x000fea0003c00000 */
[----:B------:R0:W1:Y:S02]  /*305e0*/  SHFL.IDX P6, R14, R13, R12, R11 ;  /* 0x0000000c0d0e7389 */ /* 0x00006400000c000b */
[----:B01----:R-:W-:Y:S01]  /*305f0*/  ENDCOLLECTIVE ;  /* 0x000000000000791b */ /* 0x003fe20003800000 */
.L_x_12392:
        /* <DEDUP_REMOVED lines=17> */
.L_x_12393:
[----:B------:R-:W-:Y:S02]  /*30710*/  IMAD.MOV.U32 R13, RZ, RZ, R6 ;  /* 0x000000ffff0d7224 */ /* 0x000fe400078e0006 */
[----:B------:R-:W-:Y:S01]  /*30720*/  IMAD.MOV.U32 R12, RZ, RZ, 0x3 ;  /* 0x00000003ff0c7424 */ /* 0x000fe200078e00ff */
[----:B------:R-:W-:-:S13]  /*30730*/  IADD3 R2, P4, R14, R0, RZ ;  /* 0x000000000e027210 */ /* 0x000fda0007f9e0ff */
[----:B------:R-:W-:Y:S05]  /*30740*/  WARPSYNC.COLLECTIVE R15, `(.L_x_12394) ;  /* 0x000000000f087348 */ /* 0x000fea0003c00000 */
[----:B------:R0:W1:Y:S02]  /*30750*/  SHFL.IDX P6, R14, R13, R12, R11 ;  /* 0x0000000c0d0e7389 */ /* 0x00006400000c000b */
[----:B01----:R-:W-:Y:S01]  /*30760*/  ENDCOLLECTIVE ;  /* 0x000000000000791b */ /* 0x003fe20003800000 */
.L_x_12394:
        /* <DEDUP_REMOVED lines=17> */
.L_x_12395:
[----:B------:R-:W-:Y:S02]  /*30880*/  IMAD.MOV.U32 R13, RZ, RZ, R6 ;  /* 0x000000ffff0d7224 */ /* 0x000fe400078e0006 */
[----:B------:R-:W-:Y:S01]  /*30890*/  IMAD.MOV.U32 R12, RZ, RZ, 0x4 ;  /* 0x00000004ff0c7424 */ /* 0x000fe200078e00ff */
[----:B------:R-:W-:-:S13]  /*308a0*/  IADD3 R2, P4, R14, R0, RZ ;  /* 0x000000000e027210 */ /* 0x000fda0007f9e0ff */
[----:B------:R-:W-:Y:S05]  /*308b0*/  WARPSYNC.COLLECTIVE R15, `(.L_x_12396) ;  /* 0x000000000f087348 */ /* 0x000fea0003c00000 */
[----:B------:R0:W1:Y:S02]  /*308c0*/  SHFL.IDX P6, R14, R13, R12, R11 ;  /* 0x0000000c0d0e7389 */ /* 0x00006400000c000b */
[----:B01----:R-:W-:Y:S01]  /*308d0*/  ENDCOLLECTIVE ;  /* 0x000000000000791b */ /* 0x003fe20003800000 */
.L_x_12396:
        /* <DEDUP_REMOVED lines=17> */
.L_x_12397:
[----:B------:R-:W-:Y:S02]  /*309f0*/  IMAD.MOV.U32 R13, RZ, RZ, R6 ;  /* 0x000000ffff0d7224 */ /* 0x000fe400078e0006 */
[----:B------:R-:W-:Y:S01]  /*30a00*/  IMAD.MOV.U32 R12, RZ, RZ, 0x5 ;  /* 0x00000005ff0c7424 */ /* 0x000fe200078e00ff */
[----:B------:R-:W-:-:S13]  /*30a10*/  IADD3 R2, P4, R14, R0, RZ ;  /* 0x000000000e027210 */ /* 0x000fda0007f9e0ff */
[----:B------:R-:W-:Y:S05]  /*30a20*/  WARPSYNC.COLLECTIVE R15, `(.L_x_12398) ;  /* 0x000000000f087348 */ /* 0x000fea0003c00000 */
[----:B------:R0:W1:Y:S02]  /*30a30*/  SHFL.IDX P6, R14, R13, R12, R11 ;  /* 0x0000000c0d0e7389 */ /* 0x00006400000c000b */
[----:B01----:R-:W-:Y:S01]  /*30a40*/  ENDCOLLECTIVE ;  /* 0x000000000000791b */ /* 0x003fe20003800000 */
.L_x_12398:
        /* <DEDUP_REMOVED lines=12> */
.L_x_12399:
        /* <DEDUP_REMOVED lines=9> */
.L_x_12210:
[----:B0-----:R0:W1:Y:S02]  /*30ba0*/  SYNCS.PHASECHK.TRANS64.TRYWAIT P0, [R6+URZ+0x22840], R21 ;  /* 0x02284015060075a7 */ /* 0x001064000800017f */
[----:B-1----:R-:W-:Y:S05]  /*30bb0*/  @!P0 NANOSLEEP.SYNCS 0x989680 ;  /* 0x009896800000895d */ /* 0x002fea0003900000 */
[----:B------:R-:W1:Y:S02]  /*30bc0*/  @!P0 SYNCS.PHASECHK.TRANS64 P0, [R6+URZ+0x22840], R21 ;  /* 0x02284015060085a7 */ /* 0x000e64000800007f */
[----:B-1----:R-:W-:Y:S05]  /*30bd0*/  @!P0 BRA `(.L_x_12210) ;  /* 0xfffffffc00f08947 */ /* 0x002fea000383ffff */
[----:B------:R-:W-:Y:S05]  /*30be0*/  BRA `(.L_x_12401) ;  /* 0xffffffa000287947 */ /* 0x000fea000383ffff */
.L_x_12211:
        /* <DEDUP_REMOVED lines=8> */
.L_x_12403:
[----:B------:R-:W-:Y:S05]  /*30c70*/  BSYNC B1 ;  /* 0x0000000000017941 */ /* 0x000fea0003800000 */
.L_x_12402:
        /* <DEDUP_REMOVED lines=9> */
.L_x_12404:
[----:B------:R-:W-:Y:S02]  /*30d10*/  IMAD.MOV.U32 R13, RZ, RZ, R9 ;  /* 0x000000ffff0d7224 */ /* 0x000fe400078e0009 */
[----:B------:R-:W-:Y:S02]  /*30d20*/  IMAD.MOV.U32 R12, RZ, RZ, 0x1 ;  /* 0x00000001ff0c7424 */ /* 0x000fe400078e00ff */
[----:B------:R-:W-:-:S07]  /*30d30*/  IMAD.MOV.U32 R2, RZ, RZ, R14 ;  /* 0x000000ffff027224 */ /* 0x000fce00078e000e */
[----:B------:R-:W-:Y:S05]  /*30d40*/  WARPSYNC.COLLECTIVE R15, `(.L_x_12405) ;  /* 0x000000000f087348 */ /* 0x000fea0003c00000 */
[----:B------:R0:W1:Y:S02]  /*30d50*/  SHFL.IDX P6, R14, R13, R12, R11 ;  /* 0x0000000c0d0e7389 */ /* 0x00006400000c000b */
[----:B01----:R-:W-:Y:S01]  /*30d60*/  ENDCOLLECTIVE ;  /* 0x000000000000791b */ /* 0x003fe20003800000 */
.L_x_12405:
        /* <DEDUP_REMOVED lines=11> */
.L_x_12406:
[----:B------:R-:W-:Y:S02]  /*30e20*/  IMAD.MOV.U32 R13, RZ, RZ, R9 ;  /* 0x000000ffff0d7224 */ /* 0x000fe400078e0009 */
[----:B------:R-:W-:Y:S02]  /*30e30*/  IMAD.MOV.U32 R12, RZ, RZ, 0x2 ;  /* 0x00000002ff0c7424 */ /* 0x000fe400078e00ff */
[----:B------:R-:W-:-:S07]  /*30e40*/  IMAD.MOV.U32 R2, RZ, RZ, R14 ;  /* 0x000000ffff027224 */ /* 0x000fce00078e000e */
[----:B------:R-:W-:Y:S05]  /*30e50*/  WARPSYNC.COLLECTIVE R15, `(.L_x_12407) ;  /* 0x000000000f087348 */ /* 0x000fea0003c00000 */
[----:B------:R0:W1:Y:S02]  /*30e60*/  SHFL.IDX P6, R14, R13, R12, R11 ;  /* 0x0000000c0d0e7389 */ /* 0x00006400000c000b */
[----:B01----:R-:W-:Y:S01]  /*30e70*/  ENDCOLLECTIVE ;  /* 0x000000000000791b */ /* 0x003fe20003800000 */
.L_x_12407:
        /* <DEDUP_REMOVED lines=11> */
.L_x_12408:
[----:B------:R-:W-:Y:S02]  /*30f30*/  IMAD.MOV.U32 R13, RZ, RZ, R9 ;  /* 0x000000ffff0d7224 */ /* 0x000fe400078e0009 */
[----:B------:R-:W-:Y:S02]  /*30f40*/  IMAD.MOV.U32 R12, RZ, RZ, 0x3 ;  /* 0x00000003ff0c7424 */ /* 0x000fe400078e00ff */
[----:B------:R-:W-:-:S07]  /*30f50*/  IMAD.MOV.U32 R2, RZ, RZ, R14 ;  /* 0x000000ffff027224 */ /* 0x000fce00078e000e */
[----:B------:R-:W-:Y:S05]  /*30f60*/  WARPSYNC.COLLECTIVE R15, `(.L_x_12409) ;  /* 0x000000000f087348 */ /* 0x000fea0003c00000 */
[----:B------:R0:W1:Y:S02]  /*30f70*/  SHFL.IDX P6, R14, R13, R12, R11 ;  /* 0x0000000c0d0e7389 */ /* 0x00006400000c000b */
[----:B01----:R-:W-:Y:S01]  /*30f80*/  ENDCOLLECTIVE ;  /* 0x000000000000791b */ /* 0x003fe20003800000 */
.L_x_12409:
        /* <DEDUP_REMOVED lines=11> */
.L_x_12410:
[----:B------:R-:W-:Y:S02]  /*31040*/  IMAD.MOV.U32 R13, RZ, RZ, R9 ;  /* 0x000000ffff0d7224 */ /* 0x000fe400078e0009 */
[----:B------:R-:W-:Y:S02]  /*31050*/  IMAD.MOV.U32 R12, RZ, RZ, 0x4 ;  /* 0x00000004ff0c7424 */ /* 0x000fe400078e00ff */
[----:B------:R-:W-:-:S07]  /*31060*/  IMAD.MOV.U32 R2, RZ, RZ, R14 ;  /* 0x000000ffff027224 */ /* 0x000fce00078e000e */
[----:B------:R-:W-:Y:S05]  /*31070*/  WARPSYNC.COLLECTIVE R15, `(.L_x_12411) ;  /* 0x000000000f087348 */ /* 0x000fea0003c00000 */
[----:B------:R0:W1:Y:S02]  /*31080*/  SHFL.IDX P6, R14, R13, R12, R11 ;  /* 0x0000000c0d0e7389 */ /* 0x00006400000c000b */
[----:B01----:R-:W-:Y:S01]  /*31090*/  ENDCOLLECTIVE ;  /* 0x000000000000791b */ /* 0x003fe20003800000 */
.L_x_12411:
        /* <DEDUP_REMOVED lines=11> */
.L_x_12412:
[----:B------:R-:W-:Y:S02]  /*31150*/  IMAD.MOV.U32 R13, RZ, RZ, R9 ;  /* 0x000000ffff0d7224 */ /* 0x000fe400078e0009 */
[----:B------:R-:W-:Y:S02]  /*31160*/  IMAD.MOV.U32 R12, RZ, RZ, 0x5 ;  /* 0x00000005ff0c7424 */ /* 0x000fe400078e00ff */
[----:B------:R-:W-:-:S07]  /*31170*/  IMAD.MOV.U32 R2, RZ, RZ, R14 ;  /* 0x000000ffff027224 */ /* 0x000fce00078e000e */
[----:B------:R-:W-:Y:S05]  /*31180*/  WARPSYNC.COLLECTIVE R15, `(.L_x_12413) ;  /* 0x000000000f087348 */ /* 0x000fea0003c00000 */
[----:B------:R0:W1:Y:S02]  /*31190*/  SHFL.IDX P6, R14, R13, R12, R11 ;  /* 0x0000000c0d0e7389 */ /* 0x00006400000c000b */
[----:B01----:R-:W-:Y:S01]  /*311a0*/  ENDCOLLECTIVE ;  /* 0x000000000000791b */ /* 0x003fe20003800000 */
.L_x_12413:
        /* <DEDUP_REMOVED lines=11> */
.L_x_12414:
[----:B------:R-:W-:Y:S01]  /*31260*/  IMAD.MOV.U32 R2, RZ, RZ, R14 ;  /* 0x000000ffff027224 */ /* 0x000fe200078e000e */
[----:B------:R-:W-:Y:S06]  /*31270*/  BRA `(.L_x_12415) ;  /* 0xffffff9c00507947 */ /* 0x000fec000383ffff */
.L_x_12216:
[----:B---3--:R3:W4:Y:S02]  /*31280*/  SYNCS.PHASECHK.TRANS64.TRYWAIT P0, [R6+URZ+0x22860], R21 ;  /* 0x02286015060075a7 */ /* 0x008724000800017f */
[----:B----4-:R-:W-:Y:S05]  /*31290*/  @!P0 NANOSLEEP.SYNCS 0x989680 ;  /* 0x009896800000895d */ /* 0x010fea0003900000 */
[----:B------:R-:W4:Y:S02]  /*312a0*/  @!P0 SYNCS.PHASECHK.TRANS64 P0, [R6+URZ+0x22860], R21 ;  /* 0x02286015060085a7 */ /* 0x000f24000800007f */
[----:B----4-:R-:W-:Y:S05]  /*312b0*/  @!P0 BRA `(.L_x_12216) ;  /* 0xfffffffc00f08947 */ /* 0x010fea000383ffff */
[----:B------:R-:W-:Y:S05]  /*312c0*/  BRA `(.L_x_12416) ;  /* 0xffffff9c00a07947 */ /* 0x000fea000383ffff */
.L_x_12217:
        /* <DEDUP_REMOVED lines=8> */
.L_x_12418:
[----:B------:R-:W-:Y:S05]  /*31350*/  BSYNC B1 ;  /* 0x0000000000017941 */ /* 0x000fea0003800000 */
.L_x_12417:
        /* <DEDUP_REMOVED lines=9> */
.L_x_12419:
[----:B------:R-:W-:Y:S02]  /*313f0*/  IMAD.MOV.U32 R13, RZ, RZ, R9 ;  /* 0x000000ffff0d7224 */ /* 0x000fe400078e0009 */
[----:B------:R-:W-:Y:S01]  /*31400*/  IMAD.MOV.U32 R12, RZ, RZ, 0x1 ;  /* 0x00000001ff0c7424 */ /* 0x000fe200078e00ff */
[----:B------:R-:W-:-:S13]  /*31410*/  IADD3 R2, P0, R14, R0, RZ ;  /* 0x000000000e027210 */ /* 0x000fda0007f1e0ff */
[----:B------:R-:W-:Y:S05]  /*31420*/  WARPSYNC.COLLECTIVE R15, `(.L_x_12420) ;  /* 0x000000000f087348 */ /* 0x000fea0003c00000 */
[----:B------:R0:W1:Y:S02]  /*31430*/  SHFL.IDX P6, R14, R13, R12, R11 ;  /* 0x0000000c0d0e7389 */ /* 0x00006400000c000b */
[----:B01----:R-:W-:Y:S01]  /*31440*/  ENDCOLLECTIVE ;  /* 0x000000000000791b */ /* 0x003fe20003800000 */
.L_x_12420:
        /* <DEDUP_REMOVED lines=13> */
.L_x_12421:
[----:B------:R-:W-:Y:S02]  /*31520*/  IMAD.MOV.U32 R13, RZ, RZ, R9 ;  /* 0x000000ffff0d7224 */ /* 0x000fe400078e0009 */
[----:B------:R-:W-:Y:S01]  /*31530*/  IMAD.MOV.U32 R12, RZ, RZ, 0x2 ;  /* 0x00000002ff0c7424 */ /* 0x000fe200078e00ff */
[----:B------:R-:W-:-:S13]  /*31540*/  IADD3 R2, P0, R14, R0, RZ ;  /* 0x000000000e027210 */ /* 0x000fda0007f1e0ff */
[----:B------:R-:W-:Y:S05]  /*31550*/  WARPSYNC.COLLECTIVE R15, `(.L_x_12422) ;  /* 0x000000000f087348 */ /* 0x000fea0003c00000 */
[----:B------:R0:W1:Y:S02]  /*31560*/  SHFL.IDX P6, R14, R13, R12, R11 ;  /* 0x0000000c0d0e7389 */ /* 0x00006400000c000b */
[----:B01----:R-:W-:Y:S01]  /*31570*/  ENDCOLLECTIVE ;  /* 0x000000000000791b */ /* 0x003fe20003800000 */
.L_x_12422:
        /* <DEDUP_REMOVED lines=13> */
.L_x_12423:
[----:B------:R-:W-:Y:S02]  /*31650*/  IMAD.MOV.U32 R13, RZ, RZ, R9 ;  /* 0x000000ffff0d7224 */ /* 0x000fe400078e0009 */
[----:B------:R-:W-:Y:S01]  /*31660*/  IMAD.MOV.U32 R12, RZ, RZ, 0x3 ;  /* 0x00000003ff0c7424 */ /* 0x000fe200078e00ff */
[----:B------:R-:W-:-:S13]  /*31670*/  IADD3 R2, P0, R14, R0, RZ ;  /* 0x000000000e027210 */ /* 0x000fda0007f1e0ff */
[----:B------:R-:W-:Y:S05]  /*31680*/  WARPSYNC.COLLECTIVE R15, `(.L_x_12424) ;  /* 0x000000000f087348 */ /* 0x000fea0003c00000 */
[----:B------:R0:W1:Y:S02]  /*31690*/  SHFL.IDX P6, R14, R13, R12, R11 ;  /* 0x0000000c0d0e7389 */ /* 0x00006400000c000b */
[----:B01----:R-:W-:Y:S01]  /*316a0*/  ENDCOLLECTIVE ;  /* 0x000000000000791b */ /* 0x003fe20003800000 */
.L_x_12424:
        /* <DEDUP_REMOVED lines=13> */
.L_x_12425:
[----:B------:R-:W-:Y:S02]  /*31780*/  IMAD.MOV.U32 R13, RZ, RZ, R9 ;  /* 0x000000ffff0d7224 */ /* 0x000fe400078e0009 */
[----:B------:R-:W-:Y:S01]  /*31790*/  IMAD.MOV.U32 R12, RZ, RZ, 0x4 ;  /* 0x00000004ff0c7424 */ /* 0x000fe200078e00ff */
[----:B------:R-:W-:-:S13]  /*317a0*/  IADD3 R2, P0, R14, R0, RZ ;  /* 0x000000000e027210 */ /* 0x000fda0007f1e0ff */
[----:B------:R-:W-:Y:S05]  /*317b0*/  WARPSYNC.COLLECTIVE R15, `(.L_x_12426) ;  /* 0x000000000f087348 */ /* 0x000fea0003c00000 */
[----:B------:R0:W1:Y:S02]  /*317c0*/  SHFL.IDX P6, R14, R13, R12, R11 ;  /* 0x0000000c0d0e7389 */ /* 0x00006400000c000b */
[----:B01----:R-:W-:Y:S01]  /*317d0*/  ENDCOLLECTIVE ;  /* 0x000000000000791b */ /* 0x003fe20003800000 */
.L_x_12426:
        /* <DEDUP_REMOVED lines=13> */
.L_x_12427:
[----:B------:R-:W-:Y:S02]  /*318b0*/  IMAD.MOV.U32 R13, RZ, RZ, R9 ;  /* 0x000000ffff0d7224 */ /* 0x000fe400078e0009 */
[----:B------:R-:W-:Y:S01]  /*318c0*/  IMAD.MOV.U32 R12, RZ, RZ, 0x5 ;  /* 0x00000005ff0c7424 */ /* 0x000fe200078e00ff */
[----:B------:R-:W-:-:S13]  /*318d0*/  IADD3 R2, P0, R14, R0, RZ ;  /* 0x000000000e027210 */ /* 0x000fda0007f1e0ff */
[----:B------:R-:W-:Y:S05]  /*318e0*/  WARPSYNC.COLLECTIVE R15, `(.L_x_12428) ;  /* 0x000000000f087348 */ /* 0x000fea0003c00000 */
[----:B------:R0:W1:Y:S02]  /*318f0*/  SHFL.IDX P6, R14, R13, R12, R11 ;  /* 0x0000000c0d0e7389 */ /* 0x00006400000c000b */
[----:B01----:R-:W-:Y:S01]  /*31900*/  ENDCOLLECTIVE ;  /* 0x000000000000791b */ /* 0x003fe20003800000 */
.L_x_12428:
        /* <DEDUP_REMOVED lines=13> */
.L_x_12429:
[----:B------:R-:W-:Y:S05]  /*319e0*/  BRA `(.L_x_12430) ;  /* 0xffffff9800e47947 */ /* 0x000fea000383ffff */
.L_x_12225:
        /* <DEDUP_REMOVED lines=8> */
.L_x_12432:
[----:B------:R-:W-:Y:S05]  /*31a70*/  BSYNC B0 ;  /* 0x0000000000007941 */ /* 0x000fea0003800000 */
.L_x_12431:
        /* <DEDUP_REMOVED lines=9> */
.L_x_12433:
        /* <DEDUP_REMOVED lines=24> */
.L_x_12434:
[----:B------:R-:W-:Y:S01]  /*31c90*/  IMAD.MOV.U32 R12, RZ, RZ, 0x2 ;  /* 0x00000002ff0c7424 */ /* 0x000fe200078e00ff */
[----:B------:R-:W-:-:S05]  /*31ca0*/  SEL R14, R14, RZ, P1 ;  /* 0x000000ff0e0e7207 */ /* 0x000fca0000800000 */
[----:B------:R-:W-:-:S04]  /*31cb0*/  IMAD.IADD R5, R13, 0x1, R14 ;  /* 0x000000010d057824 */ /* 0x000fc800078e020e */
[----:B------:R-:W-:-:S07]  /*31cc0*/  IMAD.MOV.U32 R13, RZ, RZ, R5 ;  /* 0x000000ffff0d7224 */ /* 0x000fce00078e0005 */
[----:B------:R-:W-:Y:S05]  /*31cd0*/  WARPSYNC.COLLECTIVE R15, `(.L_x_12435) ;  /* 0x000000000f087348 */ /* 0x000fea0003c00000 */
[----:B------:R0:W1:Y:S02]  /*31ce0*/  SHFL.UP P6, R14, R13, R12, R11 ;  /* 0x0400000c0d0e7389 */ /* 0x00006400000c000b */
[----:B01----:R-:W-:Y:S01]  /*31cf0*/  ENDCOLLECTIVE ;  /* 0x000000000000791b */ /* 0x003fe20003800000 */
.L_x_12435:
[----:B------:R-:W-:Y:S01]  /*31d00*/  IMAD.MOV.U32 R12, RZ, RZ, 0x4 ;  /* 0x00000004ff0c7424 */ /* 0x000fe200078e00ff */
[----:B------:R-:W-:-:S05]  /*31d10*/  SEL R2, R14, RZ, P2 ;  /* 0x000000ff0e027207 */ /* 0x000fca0001000000 */
[----:B------:R-:W-:-:S04]  /*31d20*/  IMAD.IADD R2, R5, 0x1, R2 ;  /* 0x0000000105027824 */ /* 0x000fc800078e0202 */
[----:B------:R-:W-:-:S07]  /*31d30*/  IMAD.MOV.U32 R13, RZ, RZ, R2 ;  /* 0x000000ffff0d7224 */ /* 0x000fce00078e0002 */
[----:B------:R-:W-:Y:S05]  /*31d40*/  WARPSYNC.COLLECTIVE R15, `(.L_x_12436) ;  /* 0x000000000f087348 */ /* 0x000fea0003c00000 */
[----:B------:R0:W1:Y:S02]  /*31d50*/  SHFL.UP P6, R14, R13, R12, R11 ;  /* 0x0400000c0d0e7389 */ /* 0x00006400000c000b */
[----:B01----:R-:W-:Y:S01]  /*31d60*/  ENDCOLLECTIVE ;  /* 0x000000000000791b */ /* 0x003fe20003800000 */
.L_x_12436:
[----:B------:R-:W-:Y:S01]  /*31d70*/  IMAD.MOV.U32 R12, RZ, RZ, 0x8 ;  /* 0x00000008ff0c7424 */ /* 0x000fe200078e00ff */
[----:B------:R-:W-:-:S05]  /*31d80*/  SEL R3, R14, RZ, P3 ;  /* 0x000000ff0e037207 */ /* 0x000fca0001800000 */
[----:B------:R-:W-:-:S04]  /*31d90*/  IMAD.IADD R3, R2, 0x1, R3 ;  /* 0x0000000102037824 */ /* 0x000fc800078e0203 */
[----:B------:R-:W-:-:S07]  /*31da0*/  IMAD.MOV.U32 R13, RZ, RZ, R3 ;  /* 0x000000ffff0d7224 */ /* 0x000fce00078e0003 */
[----:B------:R-:W-:Y:S05]  /*31db0*/  WARPSYNC.COLLECTIVE R15, `(.L_x_12437) ;  /* 0x000000000f087348 */ /* 0x000fea0003c00000 */
[----:B------:R0:W1:Y:S02]  /*31dc0*/  SHFL.UP P6, R14, R13, R12, R11 ;  /* 0x0400000c0d0e7389 */ /* 0x00006400000c000b */
[----:B01----:R-:W-:Y:S01]  /*31dd0*/  ENDCOLLECTIVE ;  /* 0x000000000000791b */ /* 0x003fe20003800000 */
.L_x_12437:
[----:B------:R-:W-:Y:S01]  /*31de0*/  IMAD.MOV.U32 R12, RZ, RZ, 0x10 ;  /* 0x00000010ff0c7424 */ /* 0x000fe200078e00ff */
[----:B------:R-:W-:-:S05]  /*31df0*/  SEL R14, R14, RZ, P4 ;  /* 0x000000ff0e0e7207 */ /* 0x000fca0002000000 */
[----:B------:R-:W-:-:S04]  /*31e00*/  IMAD.IADD R5, R3, 0x1, R14 ;  /* 0x0000000103057824 */ /* 0x000fc800078e020e */
[----:B------:R-:W-:-:S07]  /*31e10*/  IMAD.MOV.U32 R13, RZ, RZ, R5 ;  /* 0x000000ffff0d7224 */ /* 0x000fce00078e0005 */
[----:B------:R-:W-:Y:S05]  /*31e20*/  WARPSYNC.COLLECTIVE R15, `(.L_x_12438) ;  /* 0x000000000f087348 */ /* 0x000fea0003c00000 */
[----:B------:R0:W1:Y:S02]  /*31e30*/  SHFL.UP P6, R14, R13, R12, R11 ;  /* 0x0400000c0d0e7389 */ /* 0x00006400000c000b */
[----:B01----:R-:W-:Y:S01]  /*31e40*/  ENDCOLLECTIVE ;  /* 0x000000000000791b */ /* 0x003fe20003800000 */
.L_x_12438:
        /* <DEDUP_REMOVED lines=8> */
.L_x_12439:
[----:B------:R-:W-:Y:S05]  /*31ed0*/  BRA `(.L_x_12440) ;  /* 0xffffff9c00447947 */ /* 0x000fea000383ffff */
.L_x_12228:
[----:B------:R-:W-:Y:S01]  /*31ee0*/  BSSY B0, `(.L_x_12441) ;  /* 0x0000007000007945 */ /* 0x000fe20003800000 */
[----:B------:R-:W-:Y:S02]  /*31ef0*/  IMAD.MOV.U32 R12, RZ, RZ, 0x1 ;  /* 0x00000001ff0c7424 */ /* 0x000fe400078e00ff */
[----:B------:R-:W-:Y:S02]  /*31f00*/  IMAD.MOV.U32 R11, RZ, RZ, RZ ;  /* 0x000000ffff0b7224 */ /* 0x000fe400078e00ff */
[----:B------:R-:W-:-:S07]  /*31f10*/  IMAD.MOV.U32 R15, RZ, RZ, -0x1 ;  /* 0xffffffffff0f7424 */ /* 0x000fce00078e00ff */
[----:B------:R-:W-:Y:S05]  /*31f20*/  WARPSYNC.COLLECTIVE R15, `(.L_x_12442) ;  /* 0x000000000f087348 */ /* 0x000fea0003c00000 */
[----:B------:R0:W1:Y:S02]  /*31f30*/  SHFL.UP P6, R14, R13, R12, R11 ;  /* 0x0400000c0d0e7389 */ /* 0x00006400000c000b */
[----:B01----:R-:W-:Y:S01]  /*31f40*/  ENDCOLLECTIVE ;  /* 0x000000000000791b */ /* 0x003fe20003800000 */
.L_x_12442:
[----:B------:R-:W-:Y:S05]  /*31f50*/  BSYNC B0 ;  /* 0x0000000000007941 */ /* 0x000fea0003800000 */
.L_x_12441:
        /* <DEDUP_REMOVED lines=8> */
.L_x_12443:
[----:B------:R-:W-:Y:S01]  /*31fe0*/  IMAD.MOV.U32 R12, RZ, RZ, 0x4 ;  /* 0x00000004ff0c7424 */ /* 0x000fe200078e00ff */
[----:B------:R-:W-:-:S05]  /*31ff0*/  SEL R2, R14, RZ, P2 ;  /* 0x000000ff0e027207 */ /* 0x000fca0001000000 */
[----:B------:R-:W-:-:S04]  /*32000*/  IMAD.IADD R2, R13, 0x1, R2 ;  /* 0x000000010d027824 */ /* 0x000fc800078e0202 */
[----:B------:R-:W-:-:S07]  /*32010*/  IMAD.MOV.U32 R13, RZ, RZ, R2 ;  /* 0x000000ffff0d7224 */ /* 0x000fce00078e0002 */
[----:B------:R-:W-:Y:S05]  /*32020*/  WARPSYNC.COLLECTIVE R15, `(.L_x_12444) ;  /* 0x000000000f087348 */ /* 0x000fea0003c00000 */
[----:B------:R0:W1:Y:S02]  /*32030*/  SHFL.UP P6, R14, R13, R12, R11 ;  /* 0x0400000c0d0e7389 */ /* 0x00006400000c000b */
[----:B01----:R-:W-:Y:S01]  /*32040*/  ENDCOLLECTIVE ;  /* 0x000000000000791b */ /* 0x003fe20003800000 */
.L_x_12444:
[----:B------:R-:W-:Y:S01]  /*32050*/  IMAD.MOV.U32 R12, RZ, RZ, 0x8 ;  /* 0x00000008ff0c7424 */ /* 0x000fe200078e00ff */
[----:B------:R-:W-:-:S05]  /*32060*/  SEL R3, R14, RZ, P3 ;  /* 0x000000ff0e037207 */ /* 0x000fca0001800000 */
[----:B------:R-:W-:-:S04]  /*32070*/  IMAD.IADD R3, R2, 0x1, R3 ;  /* 0x0000000102037824 */ /* 0x000fc800078e0203 */
[----:B------:R-:W-:-:S07]  /*32080*/  IMAD.MOV.U32 R13, RZ, RZ, R3 ;  /* 0x000000ffff0d7224 */ /* 0x000fce00078e0003 */
[----:B------:R-:W-:Y:S05]  /*32090*/  WARPSYNC.COLLECTIVE R15, `(.L_x_12445) ;  /* 0x000000000f087348 */ /* 0x000fea0003c00000 */
[----:B------:R0:W1:Y:S02]  /*320a0*/  SHFL.UP P6, R14, R13, R12, R11 ;  /* 0x0400000c0d0e7389 */ /* 0x00006400000c000b */
[----:B01----:R-:W-:Y:S01]  /*320b0*/  ENDCOLLECTIVE ;  /* 0x000000000000791b */ /* 0x003fe20003800000 */
.L_x_12445:
[----:B------:R-:W-:Y:S01]  /*320c0*/  IMAD.MOV.U32 R12, RZ, RZ, 0x10 ;  /* 0x00000010ff0c7424 */ /* 0x000fe200078e00ff */
[----:B------:R-:W-:-:S05]  /*320d0*/  SEL R14, R14, RZ, P4 ;  /* 0x000000ff0e0e7207 */ /* 0x000fca0002000000 */
[----:B------:R-:W-:-:S04]  /*320e0*/  IMAD.IADD R5, R3, 0x1, R14 ;  /* 0x0000000103057824 */ /* 0x000fc800078e020e */
[----:B------:R-:W-:-:S07]  /*320f0*/  IMAD.MOV.U32 R13, RZ, RZ, R5 ;  /* 0x000000ffff0d7224 */ /* 0x000fce00078e0005 */
[----:B------:R-:W-:Y:S05]  /*32100*/  WARPSYNC.COLLECTIVE R15, `(.L_x_12446) ;  /* 0x000000000f087348 */ /* 0x000fea0003c00000 */
[----:B------:R0:W1:Y:S02]  /*32110*/  SHFL.UP P6, R14, R13, R12, R11 ;  /* 0x0400000c0d0e7389 */ /* 0x00006400000c000b */
[----:B01----:R-:W-:Y:S01]  /*32120*/  ENDCOLLECTIVE ;  /* 0x000000000000791b */ /* 0x003fe20003800000 */
.L_x_12446:
        /* <DEDUP_REMOVED lines=8> */
.L_x_12447:
[----:B------:R-:W-:Y:S05]  /*321b0*/  BRA `(.L_x_12448) ;  /* 0xffffff9c00307947 */ /* 0x000fea000383ffff */
.L_x_12230:
[----:B------:R-:W-:Y:S01]  /*321c0*/  BSSY B0, `(.L_x_12449) ;  /* 0x0000006000007945 */ /* 0x000fe20003800000 */
[----:B------:R-:W-:Y:S01]  /*321d0*/  PLOP3.LUT P6, PT, P6, PT, PT, 0x8, 0x0 ;  /* 0x000000000000781c */ /* 0x000fe200037ce170 */
[----:B------:R-:W-:-:S12]  /*321e0*/  IMAD.MOV.U32 R15, RZ, RZ, -0x1 ;  /* 0xffffffffff0f7424 */ /* 0x000fd800078e00ff */
[----:B0-----:R-:W-:Y:S05]  /*321f0*/  WARPSYNC.COLLECTIVE R15, `(.L_x_12450) ;  /* 0x000000000f087348 */ /* 0x001fea0003c00000 */
[----:B------:R-:W-:Y:S01]  /*32200*/  VOTE.ANY R14, PT, P6 ;  /* 0x00000000000e7806 */ /* 0x000fe200030e0100 */
[----:B0-----:R-:W-:Y:S06]  /*32210*/  ENDCOLLECTIVE ;  /* 0x000000000000791b */ /* 0x001fec0003800000 */
.L_x_12450:
[----:B------:R-:W-:Y:S05]  /*32220*/  BSYNC B0 ;  /* 0x0000000000007941 */ /* 0x000fea0003800000 */
.L_x_12449:
        /* <DEDUP_REMOVED lines=8> */
.L_x_12451:
[----:B------:R-:W-:Y:S02]  /*322b0*/  IMAD.IADD R19, R12, 0x1, R19 ;  /* 0x000000010c137824 */ /* 0x000fe400078e0213 */
[----:B------:R-:W-:Y:S02]  /*322c0*/  IMAD.MOV.U32 R13, RZ, RZ, R4 ;  /* 0x000000ffff0d7224 */ /* 0x000fe400078e0004 */
[----:B------:R-:W-:-:S07]  /*322d0*/  IMAD.MOV.U32 R17, RZ, RZ, R14 ;  /* 0x000000ffff117224 */ /* 0x000fce00078e000e */
[----:B------:R-:W-:Y:S05]  /*322e0*/  WARPSYNC.COLLECTIVE R15, `(.L_x_12452) ;  /* 0x000000000f087348 */ /* 0x000fea0003c00000 */
[----:B------:R0:W1:Y:S02]  /*322f0*/  SHFL.IDX P6, R14, R13, R12, R11 ;  /* 0x0000000c0d0e7389 */ /* 0x00006400000c000b */
[----:B01----:R-:W-:Y:S01]  /*32300*/  ENDCOLLECTIVE ;  /* 0x000000000000791b */ /* 0x003fe20003800000 */
.L_x_12452:
[----:B------:R-:W-:Y:S01]  /*32310*/  IMAD.MOV.U32 R4, RZ, RZ, R14 ;  /* 0x000000ffff047224 */ /* 0x000fe200078e000e */
[----:B------:R-:W-:Y:S06]  /*32320*/  BRA `(.L_x_12453) ;  /* 0xffffff9c00147947 */ /* 0x000fec000383ffff */
.L_x_12232:
[----:B------:R-:W-:Y:S01]  /*32330*/  BSSY B0, `(.L_x_12454) ;  /* 0x0000007000007945 */ /* 0x000fe20003800000 */
[----:B------:R-:W-:Y:S02]  /*32340*/  IMAD.MOV.U32 R13, RZ, RZ, R2 ;  /* 0x000000ffff0d7224 */ /* 0x000fe400078e0002 */
[----:B------:R-:W-:Y:S02]  /*32350*/  IMAD.MOV.U32 R11, RZ, RZ, 0x1f ;  /* 0x0000001fff0b7424 */ /* 0x000fe400078e00ff */
[----:B------:R-:W-:-:S07]  /*32360*/  IMAD.MOV.U32 R15, RZ, RZ, -0x1 ;  /* 0xffffffffff0f7424 */ /* 0x000fce00078e00ff */
[----:B0-23--:R-:W-:Y:S05]  /*32370*/  WARPSYNC.COLLECTIVE R15, `(.L_x_12455) ;  /* 0x000000000f087348 */ /* 0x00dfea0003c00000 */
[----:B------:R1:W4:Y:S02]  /*32380*/  SHFL.IDX P6, R14, R13, R12, R11 ;  /* 0x0000000c0d0e7389 */ /* 0x00032400000c000b */
[----:B01234-:R-:W-:Y:S01]  /*32390*/  ENDCOLLECTIVE ;  /* 0x000000000000791b */ /* 0x01ffe20003800000 */
.L_x_12455:
[----:B------:R-:W-:Y:S05]  /*323a0*/  BSYNC B0 ;  /* 0x0000000000007941 */ /* 0x000fea0003800000 */
.L_x_12454:
[----:B------:R-:W-:Y:S01]  /*323b0*/  IMAD.MOV.U32 R6, RZ, RZ, R14 ;  /* 0x000000ffff067224 */ /* 0x000fe200078e000e */
[----:B------:R-:W-:Y:S06]  /*323c0*/  BRA `(.L_x_12231) ;  /* 0xffffff9c00047947 */ /* 0x000fec000383ffff */
.L_x_12238:
[----:B0-----:R0:W4:Y:S02]  /*323d0*/  SYNCS.PHASECHK.TRANS64.TRYWAIT P0, [R4+URZ+0x22820], R0 ;  /* 0x02282000040075a7 */ /* 0x001124000800017f */
[----:B----4-:R-:W-:Y:S05]  /*323e0*/  @!P0 NANOSLEEP.SYNCS 0x989680 ;  /* 0x009896800000895d */ /* 0x010fea0003900000 */
[----:B------:R-:W4:Y:S02]  /*323f0*/  @!P0 SYNCS.PHASECHK.TRANS64 P0, [R4+URZ+0x22820], R0 ;  /* 0x02282000040085a7 */ /* 0x000f24000800007f */
[----:B----4-:R-:W-:Y:S05]  /*32400*/  @!P0 BRA `(.L_x_12238) ;  /* 0xfffffffc00f08947 */ /* 0x010fea000383ffff */
[----:B------:R-:W-:Y:S05]  /*32410*/  BRA `(.L_x_12456) ;  /* 0xffffffa4005c7947 */ /* 0x000fea000383ffff */
.L_x_12239:
        /* <DEDUP_REMOVED lines=11> */
.L_x_12458:
[----:B------:R-:W-:Y:S05]  /*324d0*/  BSYNC B0 ;  /* 0x0000000000007941 */ /* 0x000fea0003800000 */
.L_x_12457:
[----:B------:R-:W-:Y:S05]  /*324e0*/  BRA `(.L_x_12459) ;  /* 0xffffffa400447947 */ /* 0x000fea000383ffff */
.L_x_12240:
[----:B------:R-:W-:Y:S01]  /*324f0*/  BSSY B0, `(.L_x_12460) ;  /* 0x0000006000007945 */ /* 0x000fe20003800000 */
[----:B------:R-:W-:-:S07]  /*32500*/  IMAD.MOV.U32 R15, RZ, RZ, -0x1 ;  /* 0xffffffffff0f7424 */ /* 0x000fce00078e00ff */
[----:B0123--:R-:W-:Y:S05]  /*32510*/  WARPSYNC.COLLECTIVE R15, `(.L_x_12461) ;  /* 0x000000000f0c7348 */ /* 0x00ffea0003c00000 */
[----:B------:R-:W-:Y:S02]  /*32520*/  ELECT P6, UR62, PT ;  /* 0x00000000003e782f */ /* 0x000fe400038c0000 */
[----:B------:R-:W-:Y:S01]  /*32530*/  MOV R14, UR62 ;  /* 0x0000003e000e7c02 */ /* 0x000fe20008000f00 */
[----:B0123--:R-:W-:Y:S10]  /*32540*/  ENDCOLLECTIVE ;  /* 0x000000000000791b */ /* 0x00fff40003800000 */
.L_x_12461:
[----:B------:R-:W-:Y:S05]  /*32550*/  BSYNC B0 ;  /* 0x0000000000007941 */ /* 0x000fea0003800000 */
.L_x_12460:
[----:B------:R-:W-:Y:S05]  /*32560*/  BRA `(.L_x_12462) ;  /* 0xffffffa400387947 */ /* 0x000fea000383ffff */
.L_x_12242:
[----:B0-----:R0:W4:Y:S02]  /*32570*/  SYNCS.PHASECHK.TRANS64.TRYWAIT P1, [R5+URZ+0x22840], R0 ;  /* 0x02284000050075a7 */ /* 0x001124000802017f */
[----:B----4-:R-:W-:Y:S05]  /*32580*/  @!P1 NANOSLEEP.SYNCS 0x989680 ;  /* 0x009896800000995d */ /* 0x010fea0003900000 */
[----:B------:R-:W4:Y:S02]  /*32590*/  @!P1 SYNCS.PHASECHK.TRANS64 P1, [R5+URZ+0x22840], R0 ;  /* 0x02284000050095a7 */ /* 0x000f24000802007f */
[----:B----4-:R-:W-:Y:S05]  /*325a0*/  @!P1 BRA `(.L_x_12242) ;  /* 0xfffffffc00f09947 */ /* 0x010fea000383ffff */
[----:B------:R-:W-:Y:S05]  /*325b0*/  BRA `(.L_x_12463) ;  /* 0xffffffa400587947 */ /* 0x000fea000383ffff */
.L_x_12244:
[----:B----4-:R4:W0:Y:S02]  /*325c0*/  SYNCS.PHASECHK.TRANS64.TRYWAIT P1, [R25+URZ+0x22840], R2 ;  /* 0x02284002190075a7 */ /* 0x010824000802017f */
[----:B0-----:R-:W-:Y:S05]  /*325d0*/  @!P1 NANOSLEEP.SYNCS 0x989680 ;  /* 0x009896800000995d */ /* 0x001fea0003900000 */
[----:B------:R-:W0:Y:S02]  /*325e0*/  @!P1 SYNCS.PHASECHK.TRANS64 P1, [R25+URZ+0x22840], R2 ;  /* 0x02284002190095a7 */ /* 0x000e24000802007f */
[----:B0-----:R-:W-:Y:S05]  /*325f0*/  @!P1 BRA `(.L_x_12244) ;  /* 0xfffffffc00f09947 */ /* 0x001fea000383ffff */
[----:B------:R-:W-:Y:S05]  /*32600*/  BRA `(.L_x_12464) ;  /* 0xffffffa400647947 */ /* 0x000fea000383ffff */
.L_x_12246:
[----:B------:R0:W0:Y:S02]  /*32610*/  SYNCS.PHASECHK.TRANS64.TRYWAIT P1, [R5+URZ+0x22860], R0 ;  /* 0x02286000050075a7 */ /* 0x000024000802017f */
[----:B0-----:R-:W-:Y:S05]  /*32620*/  @!P1 NANOSLEEP.SYNCS 0x989680 ;  /* 0x009896800000995d */ /* 0x001fea0003900000 */
[----:B------:R-:W0:Y:S02]  /*32630*/  @!P1 SYNCS.PHASECHK.TRANS64 P1, [R5+URZ+0x22860], R0 ;  /* 0x02286000050095a7 */ /* 0x000e24000802007f */
[----:B0-----:R-:W-:Y:S05]  /*32640*/  @!P1 BRA `(.L_x_12246) ;  /* 0xfffffffc00f09947 */ /* 0x001fea000383ffff */
[----:B------:R-:W-:Y:S05]  /*32650*/  BRA `(.L_x_12465) ;  /* 0xffffffa400607947 */ /* 0x000fea000383ffff */
        .type           $_ZN7cutlass13device_kernelIN5flash11enable_sm90INS1_16FlashAttnFwdSm90INS1_25CollectiveMainloopFwdSm90ILi2EN4cute5tupleIJNS5_1CILi1EEES8_S8_EEENS6_IJNS7_ILi128EEENS7_ILi96EEENS7_ILi64EEEEEELi256ENS_6half_tEfNS_4arch4Sm90ELb0ELb1ELb0ELb1ELb1ELb1ELb0ELb1ELb0ELb1ELb1ELb0EEENS1_21CollectiveEpilogueFwdINS6_IJSA_NS7_ILi256EEESB_EEES9_SE_SG_Li256ELb1ELb1ELb1ELb0EEENS1_36VarlenDynamicPersistentTileSchedulerILi128ELi96ELi256ELi128ELb1ELb1ELb1ELb1ELb0ELb1EEEEEEEEEvNT_6ParamsE$_ZZN5flash25CollectiveMainloopFwdSm90ILi2EN4cute5tupleIJNS1_1CILi1EEES4_S4_EEENS2_IJNS3_ILi128EEENS3_ILi96EEENS3_ILi64EEEEEELi256EN7cutlass6half_tEfNSA_4arch4Sm90ELb0ELb1ELb0ELb1ELb1ELb1ELb0ELb1ELb0ELb1ELb1ELb0EE3mmaINS_16FlashAttnFwdSm90ISE_NS_21CollectiveEpilogueFwdINS2_IJS6_NS3_ILi256EEES7_EEES5_SB_SD_Li256ELb1ELb1ELb1ELb0EEENS_36VarlenDynamicPersistentTileSchedulerILi128ELi96ELi256ELi128ELb1ELb1ELb1ELb1ELb0ELb1EEEE13SharedStorageENS1_6TensorINS1_11ArrayEngineIfLm128EEENS1_6LayoutINS2_IJNS2_IJNS3_ILi2EEEST_NS3_ILi32EEEEEES4_S4_EEENS2_IJNS2_IJS4_ST_NS3_ILi4EEEEEENS3_ILi0EEESZ_EEEEEEENS_7SoftmaxILi2ELi0EEEEEbRKNSE_6ParamsENSA_13PipelineAsyncILi2EEES19_RNSA_13PipelineStateILj2EEERT0_RT1_iRiRKNS_16SeqlenInfoQKNewKILb1ELb1EEENS2_IJiiiiEEERT_ENKUliT_T0_T1_E_clIZSF_ISO_S12_S14_EbS17_S19_S19_S1C_S1E_S1G_iS1H_S1L_S1M_S1O_EUlRS1P_iE0_NS3_ILb1EEES1W_EEDaiS1P_S1Q_S1R_,@function
        .size           $_ZN7cutlass13device_kernelIN5flash11enable_sm90INS1_16FlashAttnFwdSm90INS1_25CollectiveMainloopFwdSm90ILi2EN4cute5tupleIJNS5_1CILi1EEES8_S8_EEENS6_IJNS7_ILi128EEENS7_ILi96EEENS7_ILi64EEEEEELi256ENS_6half_tEfNS_4arch4Sm90ELb0ELb1ELb0ELb1ELb1ELb1ELb0ELb1ELb0ELb1ELb1ELb0EEENS1_21CollectiveEpilogueFwdINS6_IJSA_NS7_ILi256EEESB_EEES9_SE_SG_Li256ELb1ELb1ELb1ELb0EEENS1_36VarlenDynamicPersistentTileSchedulerILi128ELi96ELi256ELi128ELb1ELb1ELb1ELb1ELb0ELb1EEEEEEEEEvNT_6ParamsE$_ZZN5flash25CollectiveMainloopFwdSm90ILi2EN4cute5tupleIJNS1_1CILi1EEES4_S4_EEENS2_IJNS3_ILi128EEENS3_ILi96EEENS3_ILi64EEEEEELi256EN7cutlass6half_tEfNSA_4arch4Sm90ELb0ELb1ELb0ELb1ELb1ELb1ELb0ELb1ELb0ELb1ELb1ELb0EE3mmaINS_16FlashAttnFwdSm90ISE_NS_21CollectiveEpilogueFwdINS2_IJS6_NS3_ILi256EEES7_EEES5_SB_SD_Li256ELb1ELb1ELb1ELb0EEENS_36VarlenDynamicPersistentTileSchedulerILi128ELi96ELi256ELi128ELb1ELb1ELb1ELb1ELb0ELb1EEEE13SharedStorageENS1_6TensorINS1_11ArrayEngineIfLm128EEENS1_6LayoutINS2_IJNS2_IJNS3_ILi2EEEST_NS3_ILi32EEEEEES4_S4_EEENS2_IJNS2_IJS4_ST_NS3_ILi4EEEEEENS3_ILi0EEESZ_EEEEEEENS_7SoftmaxILi2ELi0EEEEEbRKNSE_6ParamsENSA_13PipelineAsyncILi2EEES19_RNSA_13PipelineStateILj2EEERT0_RT1_iRiRKNS_16SeqlenInfoQKNewKILb1ELb1EEENS2_IJiiiiEEERT_ENKUliT_T0_T1_E_clIZSF_ISO_S12_S14_EbS17_S19_S19_S1C_S1E_S1G_iS1H_S1L_S1M_S1O_EUlRS1P_iE0_NS3_ILb1EEES1W_EEDaiS1P_S1Q_S1R_,(.L_x_15670 - $_ZN7cutlass13device_kernelIN5flash11enable_sm90INS1_16FlashAttnFwdSm90INS1_25CollectiveMainloopFwdSm90ILi2EN4cute5tupleIJNS5_1CILi1EEES8_S8_EEENS6_IJNS7_ILi128EEENS7_ILi96EEENS7_ILi64EEEEEELi256ENS_6half_tEfNS_4arch4Sm90ELb0ELb1ELb0ELb1ELb1ELb1ELb0ELb1ELb0ELb1ELb1ELb0EEENS1_21CollectiveEpilogueFwdINS6_IJSA_NS7_ILi256EEESB_EEES9_SE_SG_Li256ELb1ELb1ELb1ELb0EEENS1_36VarlenDynamicPersistentTileSchedulerILi128ELi96ELi256ELi128ELb1ELb1ELb1ELb1ELb0ELb1EEEEEEEEEvNT_6ParamsE$_ZZN5flash25CollectiveMainloopFwdSm90ILi2EN4cute5tupleIJNS1_1CILi1EEES4_S4_EEENS2_IJNS3_ILi128EEENS3_ILi96EEENS3_ILi64EEEEEELi256EN7cutlass6half_tEfNSA_4arch4Sm90ELb0ELb1ELb0ELb1ELb1ELb1ELb0ELb1ELb0ELb1ELb1ELb0EE3mmaINS_16FlashAttnFwdSm90ISE_NS_21CollectiveEpilogueFwdINS2_IJS6_NS3_ILi256EEES7_EEES5_SB_SD_Li256ELb1ELb1ELb1ELb0EEENS_36VarlenDynamicPersistentTileSchedulerILi128ELi96ELi256ELi128ELb1ELb1ELb1ELb1ELb0ELb1EEEE13SharedStorageENS1_6TensorINS1_11ArrayEngineIfLm128EEENS1_6LayoutINS2_IJNS2_IJNS3_ILi2EEEST_NS3_ILi32EEEEEES4_S4_EEENS2_IJNS2_IJS4_ST_NS3_ILi4EEEEEENS3_ILi0EEESZ_EEEEEEENS_7SoftmaxILi2ELi0EEEEEbRKNSE_6ParamsENSA_13PipelineAsyncILi2EEES19_RNSA_13PipelineStateILj2EEERT0_RT1_iRiRKNS_16SeqlenInfoQKNewKILb1ELb1EEENS2_IJiiiiEEERT_ENKUliT_T0_T1_E_clIZSF_ISO_S12_S14_EbS17_S19_S19_S1C_S1E_S1G_iS1H_S1L_S1M_S1O_EUlRS1P_iE0_NS3_ILb1EEES1W_EEDaiS1P_S1Q_S1R_)
$_ZN7cutlass13device_kernelIN5flash11enable_sm90INS1_16FlashAttnFwdSm90INS1_25CollectiveMainloopFwdSm90ILi2EN4cute5tupleIJNS5_1CILi1EEES8_S8_EEENS6_IJNS7_ILi128EEENS7_ILi96EEENS7_ILi64EEEEEELi256ENS_6half_tEfNS_4arch4Sm90ELb0ELb1ELb0ELb1ELb1ELb1ELb0ELb1ELb0ELb1ELb1ELb0EEENS1_21CollectiveEpilogueFwdINS6_IJSA_NS7_ILi256EEESB_EEES9_SE_SG_Li256ELb1ELb1ELb1ELb0EEENS1_36VarlenDynamicPersistentTileSchedulerILi128ELi96ELi256ELi128ELb1ELb1ELb1ELb1ELb0ELb1EEEEEEEEEvNT_6ParamsE$_ZZN5flash25CollectiveMainloopFwdSm90ILi2EN4cute5tupleIJNS1_1CILi1EEES4_S4_EEENS2_IJNS3_ILi128EEENS3_ILi96EEENS3_ILi64EEEEEELi256EN7cutlass6half_tEfNSA_4arch4Sm90ELb0ELb1ELb0ELb1ELb1ELb1ELb0ELb1ELb0ELb1ELb1ELb0EE3mmaINS_16FlashAttnFwdSm90ISE_NS_21CollectiveEpilogueFwdINS2_IJS6_NS3_ILi256EEES7_EEES5_SB_SD_Li256ELb1ELb1ELb1ELb0EEENS_36VarlenDynamicPersistentTileSchedulerILi128ELi96ELi256ELi128ELb1ELb1ELb1ELb1ELb0ELb1EEEE13SharedStorageENS1_6TensorINS1_11ArrayEngineIfLm128EEENS1_6LayoutINS2_IJNS2_IJNS3_ILi2EEEST_NS3_ILi32EEEEEES4_S4_EEENS2_IJNS2_IJS4_ST_NS3_ILi4EEEEEENS3_ILi0EEESZ_EEEEEEENS_7SoftmaxILi2ELi0EEEEEbRKNSE_6ParamsENSA_13PipelineAsyncILi2EEES19_RNSA_13PipelineStateILj2EEERT0_RT1_iRiRKNS_16SeqlenInfoQKNewKILb1ELb1EEENS2_IJiiiiEEERT_ENKUliT_T0_T1_E_clIZSF_ISO_S12_S14_EbS17_S19_S19_S1C_S1E_S1G_iS1H_S1L_S1M_S1O_EUlRS1P_iE0_NS3_ILb1EEES1W_EEDaiS1P_S1Q_S1R_:
[----:B------:R-:W-:Y:S01]  /*32660*/  R2UR UR5, R8 ;  /* 0x00000000080572ca */ /* 0x000fe200000e0000 */
[----:B------:R-:W-:-:S12]  /*32670*/  ULDC UR4, c[0x0][0x20] ;  /* 0x0000080000047ab9 */ /* 0x000fd80000000800 */
[----:B------:R-:W-:-:S09]  /*32680*/  UIADD3 UR4, -UR4, UR5, URZ ;  /* 0x0000000504047290 */ /* 0x000fd2000fffe13f */
[----:B------:R-:W2:Y:S04]  /*32690*/  LDL.64 R6, [UR4+0x18] ;  /* 0x00001804ff067983 */ /* 0x000ea80008100a00 */
[----:B------:R-:W3:Y:S01]  /*326a0*/  LDL.64 R2, [UR4] ;  /* 0x00000004ff027983 */ /* 0x000ee20008100a00 */
[----:B------:R-:W-:-:S03]  /*326b0*/  ULDC.64 UR6, c[0x0][0x208] ;  /* 0x0000820000067ab9 */ /* 0x000fc60000000a00 */
[----:B--2---:R-:W2:Y:S04]  /*326c0*/  LD.E R4, desc[UR6][R6.64] ;  /* 0x0000000606047980 */ /* 0x004ea8000c101900 */
[----:B---3--:R0:W5:Y:S04]  /*326d0*/  LD.E R10, desc[UR6][R2.64] ;  /* 0x00000006020a7980 */ /* 0x008168000c101900 */
[----:B------:R0:W5:Y:S01]  /*326e0*/  LD.E R11, desc[UR6][R2.64+0x4] ;  /* 0x00000406020b7980 */ /* 0x000162000c101900 */
[----:B------:R-:W-:Y:S01]  /*326f0*/  BSSY B0, `(.L_x_12466) ;  /* 0x0000007000007945 */ /* 0x000fe20003800000 */
[----:B------:R-:W-:Y:S01]  /*32700*/  IMAD.MOV.U32 R5, RZ, RZ, R45 ;  /* 0x000000ffff057224 */ /* 0x000fe200078e002d */
[----:B--2---:R-:W-:-:S04]  /*32710*/  LOP3.LUT R4, R4, 0x1, RZ, 0xfc, !PT ;  /* 0x0000000104047812 */ /* 0x004fc800078efcff */
[----:B------:R-:W-:Y:S01]  /*32720*/  ISETP.NE.AND P0, PT, R4, 0x3, PT ;  /* 0x000000030400780c */ /* 0x000fe20003f05270 */
[----:B------:R-:W-:-:S12]  /*32730*/  IMAD.MOV.U32 R4, RZ, RZ, R29 ;  /* 0x000000ffff047224 */ /* 0x000fd800078e001d */
[----:B0-----:R-:W-:Y:S05]  /*32740*/  @!P0 BRA `(.L_x_12467) ;  /* 0x0000000000048947 */ /* 0x001fea0003800000 */
[----:B------:R-:W-:Y:S01]  /*32750*/  BPT.TRAP 0x1 ;  /* 0x000000040000795c */ /* 0x000fe20000300000 */
.L_x_12467:
[----:B------:R-:W-:Y:S05]  /*32760*/  BSYNC B0 ;  /* 0x0000000000007941 */ /* 0x000fea0003800000 */
.L_x_12466:
[----:B------:R-:W2:Y:S01]  /*32770*/  LD.E.64 R8, desc[UR6][R6.64+0x18] ;  /* 0x0000180606087980 */ /* 0x000ea2000c101b00 */
[----:B-----5:R-:W-:Y:S02]  /*32780*/  SHF.L.U32 R13, R11, 0x1f, RZ ;  /* 0x0000001f0b0d7819 */ /* 0x020fe400000006ff */
[----:B--2---:R-:W-:-:S05]  /*32790*/  MOV R9, R8 ;  /* 0x0000000800097202 */ /* 0x004fca0000000f00 */
[----:B------:R-:W-:-:S04]  /*327a0*/  IMAD R10, R10, 0x8, R9 ;  /* 0x000000080a0a7824 */ /* 0x000fc800078e0209 */
[----:B------:R0:W1:Y:S01]  /*327b0*/  SYNCS.PHASECHK.TRANS64.TRYWAIT P0, [R10+URZ], R13 ;  /* 0x0000000d0a0075a7 */ /* 0x000062000800017f */
[----:B------:R-:W2:Y:S04]  /*327c0*/  LD.E R11, desc[UR6][R6.64] ;  /* 0x00000006060b7980 */ /* 0x000ea8000c101900 */
[----:B------:R0:W5:Y:S04]  /*327d0*/  LD.E R8, desc[UR6][R2.64] ;  /* 0x0000000602087980 */ /* 0x000168000c101900 */
[----:B------:R0:W5:Y:S01]  /*327e0*/  LD.E R9, desc[UR6][R2.64+0x4] ;  /* 0x0000040602097980 */ /* 0x000162000c101900 */
[----:B------:R-:W-:Y:S01]  /*327f0*/  BSSY B0, `(.L_x_12468) ;  /* 0x0000005000007945 */ /* 0x000fe20003800000 */
[----:B--2---:R-:W-:-:S04]  /*32800*/  LOP3.LUT R11, R11, 0x1, RZ, 0xfc, !PT ;  /* 0x000000010b0b7812 */ /* 0x004fc800078efcff */
[----:B------:R-:W-:-:S13]  /*32810*/  ISETP.NE.AND P1, PT, R11, 0x3, PT ;  /* 0x000000030b00780c */ /* 0x000fda0003f25270 */
[----:B01----:R-:W-:Y:S05]  /*32820*/  @!P1 BRA `(.L_x_12469) ;  /* 0x0000000000049947 */ /* 0x003fea0003800000 */
[----:B------:R-:W-:Y:S01]  /*32830*/  BPT.TRAP 0x1 ;  /* 0x000000040000795c */ /* 0x000fe20000300000 */
.L_x_12469:
[----:B------:R-:W-:Y:S05]  /*32840*/  BSYNC B0 ;  /* 0x0000000000007941 */ /* 0x000fea0003800000 */
.L_x_12468:
[----:B------:R-:W-:Y:S04]  /*32850*/  BSSY B0, `(.L_x_12470) ;  /* 0x0000008000007945 */ /* 0x000fe80003800000 */
[----:B------:R-:W-:Y:S05]  /*32860*/  @P0 BRA `(.L_x_12471) ;  /* 0x0000000000180947 */ /* 0x000fea0003800000 */
[----:B------:R-:W2:Y:S01]  /*32870*/  LD.E.64 R6, desc[UR6][R6.64+0x18] ;  /* 0x0000180606067980 */ /* 0x000ea2000c101b00 */
[----:B-----5:R-:W-:Y:S02]  /*32880*/  SHF.L.U32 R9, R9, 0x1f, RZ ;  /* 0x0000001f09097819 */ /* 0x020fe400000006ff */
[----:B--2---:R-:W-:-:S05]  /*32890*/  MOV R3, R6 ;  /* 0x0000000600037202 */ /* 0x004fca0000000f00 */
[----:B------:R-:W-:-:S04]  /*328a0*/  IMAD R8, R8, 0x8, R3 ;  /* 0x0000000808087824 */ /* 0x000fc800078e0203 */
[----:B------:R-:W0:Y:S02]  /*328b0*/  SYNCS.PHASECHK.TRANS64.TRYWAIT P0, [R8+URZ], R9 ;  /* 0x00000009080075a7 */ /* 0x000e24000800017f */
[----:B0-----:R-:W-:Y:S05]  /*328c0*/  @!P0 BRA `(.L_x_12472) ;  /* 0x000000a400a88947 */ /* 0x001fea0003800000 */
.L_x_12471:
[----:B------:R-:W-:Y:S05]  /*328d0*/  BSYNC B0 ;  /* 0x0000000000007941 */ /* 0x000fea0003800000 */
.L_x_12470:
[----:B------:R-:W2:Y:S04]  /*328e0*/  LDL.64 R10, [UR4] ;  /* 0x00000004ff0a7983 */ /* 0x000ea80008100a00 */
[----:B------:R-:W3:Y:S04]  /*328f0*/  LDL.64 R2, [UR4+0x28] ;  /* 0x00002804ff027983 */ /* 0x000ee80008100a00 */
[----:B0----5:R-:W4:Y:S04]  /*32900*/  LDL.64 R8, [UR4+0x20] ;  /* 0x00002004ff087983 */ /* 0x021f280008100a00 */
[----:B------:R-:W4:Y:S04]  /*32910*/  LDL.64 R6, [UR4+0x8] ;  /* 0x00000804ff067983 */ /* 0x000f280008100a00 */
[----:B--2---:R-:W2:Y:S04]  /*32920*/  LD.E R13, desc[UR6][R10.64] ;  /* 0x000000060a0d7980 */ /* 0x004ea8000c101900 */
[----:B---3--:R-:W2:Y:S01]  /*32930*/  LD.E.64 R2, desc[UR6][R2.64] ;  /* 0x0000000602027980 */ /* 0x008ea2000c101b00 */
[----:B------:R-:W-:Y:S05]  /*32940*/  WARPSYNC.ALL ;  /* 0x0000000000007948 */ /* 0x000fea0003800000 */
[----:B----4-:R-:W-:Y:S04]  /*32950*/  ST.E desc[UR6][R6.64], RZ ;  /* 0x000000ff06007985 */ /* 0x010fe8000c101906 */
[----:B------:R-:W3:Y:S01]  /*32960*/  LD.E.64 R10, desc[UR6][R8.64] ;  /* 0x00000006080a7980 */ /* 0x000ee2000c101b00 */
[----:B--2---:R-:W-:Y:S01]  /*32970*/  IMAD R2, R13, 0x300, R2 ;  /* 0x000003000d027824 */ /* 0x004fe200078e0202 */
[----:B------:R-:W-:Y:S01]  /*32980*/  R2UR UR11, R3 ;  /* 0x00000000030b72ca */ /* 0x000fe200000e0000 */
[----:B------:R-:W-:Y:S01]  /*32990*/  WARPGROUP.ARRIVE ;  /* 0x00000000000079c5 */ /* 0x000fe20000000000 */
[----:B------:R-:W-:-:S02]  /*329a0*/  IMAD.MOV.U32 R14, RZ, RZ, 0x1 ;  /* 0x00000001ff0e7424 */ /* 0x000fc400078e00ff */
[----:B------:R-:W-:Y:S02]  /*329b0*/  R2UR UR10, R2 ;  /* 0x00000000020a72ca */ /* 0x000fe400000e0000 */
[----:B---3--:R-:W-:Y:S02]  /*329c0*/  R2UR UR8, R10 ;  /* 0x000000000a0872ca */ /* 0x008fe400000e0000 */
[----:B------:R-:W-:-:S13]  /*329d0*/  R2UR UR9, R11 ;  /* 0x000000000b0972ca */ /* 0x000fda00000e0000 */
[----:B------:R-:W-:Y:S03]  /*329e0*/  HGMMA.64x96x16.F32 R24, gdesc[UR8], RZ, !UPT, gsb0 ;  /* 0x01600000081879f0 */ /* 0x000fe6000c0008ff */
[----:B------:R-:W-:Y:S02]  /*329f0*/  WARPGROUP.DEPBAR.LE gsb0, 0x0 ;  /* 0x00008000000079c5 */ /* 0x000fe40000010000 */
[----:B------:R-:W-:Y:S04]  /*32a00*/  ST.E desc[UR6][R6.64], R14 ;  /* 0x0000000e06007985 */ /* 0x000fe8000c101906 */
[----:B------:R-:W2:Y:S01]  /*32a10*/  LD.E.64 R10, desc[UR6][R8.64] ;  /* 0x00000006080a7980 */ /* 0x000ea2000c101b00 */
[----:B------:R-:W-:Y:S01]  /*32a20*/  VIADD R12, R2, 0x2 ;  /* 0x00000002020c7836 */ /* 0x000fe20000000000 */
[----:B------:R-:W-:Y:S01]  /*32a30*/  WARPGROUP.ARRIVE ;  /* 0x00000000000079c5 */ /* 0x000fe20000000000 */
[----:B------:R-:W-:-:S03]  /*32a40*/  IMAD.MOV.U32 R13, RZ, RZ, R3 ;  /* 0x000000ffff0d7224 */ /* 0x000fc600078e0003 */
[----:B------:R-:W-:Y:S02]  /*32a50*/  R2UR UR10, R12 ;  /* 0x000000000c0a72ca */ /* 0x000fe400000e0000 */
[----:B------:R-:W-:Y:S01]  /*32a60*/  R2UR UR11, R13 ;  /* 0x000000000d0b72ca */ /* 0x000fe200000e0000 */
[----:B--2---:R-:W-:Y:S01]  /*32a70*/  VIADD R10, R10, 0x2 ;  /* 0x000000020a0a7836 */ /* 0x004fe20000000000 */
[----:B------:R-:W-:-:S04]  /*32a80*/  R2UR UR9, R11 ;  /* 0x000000000b0972ca */ /* 0x000fc800000e0000 */
[----:B------:R-:W-:-:S13]  /*32a90*/  R2UR UR8, R10 ;  /* 0x000000000a0872ca */ /* 0x000fda00000e0000 */
[----:B------:R-:W-:Y:S03]  /*32aa0*/  HGMMA.64x96x16.F32 R24, gdesc[UR8], R24, gsb0 ;  /* 0x01600000081879f0 */ /* 0x000fe60008000818 */
        /* <DEDUP_REMOVED lines=16> */
[----:B------:R-:W-:Y:S01]  /*32bb0*/  R2UR UR11, R3 ;  /* 0x00000000030b72ca */ /* 0x000fe200000e0000 */
[----:B------:R-:W-:-:S03]  /*32bc0*/  WARPGROUP.ARRIVE ;  /* 0x00000000000079c5 */ /* 0x000fc60000000000 */
[----:B------:R-:W-:Y:S01]  /*32bd0*/  R2UR UR10, R2 ;  /* 0x00000000020a72ca */ /* 0x000fe200000e0000 */
[----:B--2---:R-:W-:Y:S01]  /*32be0*/  VIADD R8, R8, 0x6 ;  /* 0x0000000608087836 */ /* 0x004fe20000000000 */
[----:B------:R-:W-:-:S04]  /*32bf0*/  R2UR UR9, R9 ;  /* 0x00000000090972ca */ /* 0x000fc800000e0000 */
[----:B------:R-:W-:-:S13]  /*32c00*/  R2UR UR8, R8 ;  /* 0x00000000080872ca */ /* 0x000fda00000e0000 */
[----:B------:R-:W-:Y:S03]  /*32c10*/  HGMMA.64x96x16.F32 R24, gdesc[UR8], R24, gsb0 ;  /* 0x01600000081879f0 */ /* 0x000fe60008000818 */
[----:B------:R-:W-:Y:S02]  /*32c20*/  WARPGROUP.DEPBAR.LE gsb0, 0x0 ;  /* 0x00008000000079c5 */ /* 0x000fe40000010000 */
[----:B------:R0:W-:Y:S04]  /*32c30*/  ST.E desc[UR6][R6.64], R14 ;  /* 0x0000000e06007985 */ /* 0x0001e8000c101906 */
[----:B------:R-:W2:Y:S04]  /*32c40*/  LDL.64 R2, [UR4+0x18] ;  /* 0x00001804ff027983 */ /* 0x000ea80008100a00 */
[----:B0-----:R-:W3:Y:S01]  /*32c50*/  LDL.64 R6, [UR4] ;  /* 0x00000004ff067983 */ /* 0x001ee20008100a00 */
[----:B------:R-:W0:Y:S02]  /*32c60*/  S2R R8, SR_TID.X ;  /* 0x0000000000087919 */ /* 0x000e240000002100 */
[----:B0-----:R-:W-:-:S04]  /*32c70*/  SHF.R.U32.HI R9, RZ, 0x7, R8 ;  /* 0x00000007ff097819 */ /* 0x001fc80000011608 */
[----:B------:R-:W-:-:S05]  /*32c80*/  IADD3 R9, -R9, 0xb, RZ ;  /* 0x0000000b09097810 */ /* 0x000fca0007ffe1ff */
[----:B------:R0:W-:Y:S06]  /*32c90*/  BAR.ARV R9, 0x100 ;  /* 0x000400090000751d */ /* 0x0001ec0000002000 */
[----:B--2---:R-:W2:Y:S04]  /*32ca0*/  LD.E R11, desc[UR6][R2.64] ;  /* 0x00000006020b7980 */ /* 0x004ea8000c101900 */
[----:B---3--:R0:W5:Y:S01]  /*32cb0*/  LD.E R10, desc[UR6][R6.64] ;  /* 0x00000006060a7980 */ /* 0x008162000c101900 */
[----:B------:R-:W-:Y:S01]  /*32cc0*/  BSSY B0, `(.L_x_12473) ;  /* 0x0000005000007945 */ /* 0x000fe20003800000 */
[----:B--2---:R-:W-:-:S04]  /*32cd0*/  LOP3.LUT R11, R11, 0x1, RZ, 0xfc, !PT ;  /* 0x000000010b0b7812 */ /* 0x004fc800078efcff */
[----:B------:R-:W-:-:S13]  /*32ce0*/  ISETP.NE.AND P0, PT, R11, 0x3, PT ;  /* 0x000000030b00780c */ /* 0x000fda0003f05270 */
[----:B0-----:R-:W-:Y:S05]  /*32cf0*/  @!P0 BRA `(.L_x_12474) ;  /* 0x0000000000048947 */ /* 0x001fea0003800000 */
[----:B------:R-:W-:Y:S01]  /*32d00*/  BPT.TRAP 0x1 ;  /* 0x000000040000795c */ /* 0x000fe20000300000 */
.L_x_12474:
[----:B------:R-:W-:Y:S05]  /*32d10*/  BSYNC B0 ;  /* 0x0000000000007941 */ /* 0x000fea0003800000 */
.L_x_12473:
        /* <DEDUP_REMOVED lines=8> */
[----:B------:R-:W4:Y:S04]  /*32da0*/  LD.E R72, desc[UR6][R72.64] ;  /* 0x0000000648487980 */ /* 0x000f28000c101900 */
[----:B------:R-:W4:Y:S04]  /*32db0*/  LD.E R2, desc[UR6][R4.64+0x18] ;  /* 0x0000180604027980 */ /* 0x000f28000c101900 */
[----:B------:R-:W4:Y:S04]  /*32dc0*/  LD.E R76, desc[UR6][R4.64+0xc] ;  /* 0x00000c06044c7980 */ /* 0x000f28000c101900 */
[----:B------:R-:W4:Y:S04]  /*32dd0*/  LD.E R3, desc[UR6][R4.64+0x4] ;  /* 0x0000040604037980 */ /* 0x000f28000c101900 */
[----:B------:R-:W4:Y:S04]  /*32de0*/  LD.E R75, desc[UR6][R4.64+0x10] ;  /* 0x00001006044b7980 */ /* 0x000f28000c101900 */
[----:B------:R-:W4:Y:S01]  /*32df0*/  LD.E R77, desc[UR6][R4.64+0x14] ;  /* 0x00001406044d7980 */ /* 0x000f22000c101900 */
[----:B--2---:R-:W-:-:S03]  /*32e00*/  ISETP.NE.AND P0, PT, R6, 0x1, PT ;  /* 0x000000010600780c */ /* 0x004fc60003f05270 */
[----:B------:R-:W2:Y:S10]  /*32e10*/  LD.E R6, desc[UR6][R4.64+0x8] ;  /* 0x0000080604067980 */ /* 0x000eb4000c101900 */
[----:B------:R-:W2:Y:S04]  /*32e20*/  @P0 LD.E R74, desc[UR6][R4.64+0x28] ;  /* 0x00002806044a0980 */ /* 0x000ea8000c101900 */
[----:B------:R-:W2:Y:S01]  /*32e30*/  @P0 LD.E R21, desc[UR6][R4.64+0x2c] ;  /* 0x00002c0604150980 */ /* 0x000ea2000c101900 */
[----:B---3--:R-:W-:-:S04]  /*32e40*/  SHF.R.S32.HI R10, RZ, 0x1f, R7 ;  /* 0x0000001fff0a7819 */ /* 0x008fc80000011407 */
[----:B0-----:R-:W-:-:S04]  /*32e50*/  LEA.HI R9, R10, R7, RZ, 0x7 ;  /* 0x000000070a097211 */ /* 0x001fc800078f38ff */
        /* <DEDUP_REMOVED lines=13> */
[----:B------:R-:W-:Y:S02]  /*32f30*/  SHF.R.S32.HI R11, RZ, 0x5, R11 ;  /* 0x00000005ff0b7819 */ /* 0x000fe4000001140b */
[----:B------:R-:W-:-:S02]  /*32f40*/  LOP3.LUT R15, R15, 0xfffffff8, RZ, 0xc0, !PT ;  /* 0xfffffff80f0f7812 */ /* 0x000fc400078ec0ff */
[----:B------:R-:W-:Y:S01]  /*32f50*/  LOP3.LUT R9, R9, 0x3fffffe, RZ, 0xc0, !PT ;  /* 0x03fffffe09097812 */ /* 0x000fe200078ec0ff */
[----:B----4-:R-:W-:Y:S01]  /*32f60*/  IMAD R72, R72, 0x8, R11 ;  /* 0x0000000848487824 */ /* 0x010fe200078e020b */
[----:B------:R-:W-:Y:S01]  /*32f70*/  LEA.HI R7, R20, R20, RZ, 0x1 ;  /* 0x0000001414077211 */ /* 0x000fe200078f08ff */
[----:B------:R-:W-:Y:S02]  /*32f80*/  IMAD.IADD R15, R14, 0x1, -R15 ;  /* 0x000000010e0f7824 */ /* 0x000fe400078e0a0f */
[----:B------:R-:W-:Y:S01]  /*32f90*/  IMAD.IADD R9, R10, 0x1, -R9 ;  /* 0x000000010a097824 */ /* 0x000fe200078e0a09 */
[----:B------:R-:W-:Y:S01]  /*32fa0*/  LOP3.LUT R7, R7, 0x1ffffffe, RZ, 0xc0, !PT ;  /* 0x1ffffffe07077812 */ /* 0x000fe200078ec0ff */
[----:B------:R-:W-:-:S04]  /*32fb0*/  IMAD.U32 R10, R72, 0x10, R15 ;  /* 0x00000010480a7824 */ /* 0x000fc800078e000f */
[----:B------:R-:W-:Y:S02]  /*32fc0*/  IMAD.IADD R7, R20, 0x1, -R7 ;  /* 0x0000000114077824 */ /* 0x000fe400078e0a07 */
[----:B------:R-:W-:-:S04]  /*32fd0*/  IMAD R10, R9, 0x40, R10 ;  /* 0x00000040090a7824 */ /* 0x000fc800078e020a */
[----:B------:R-:W-:Y:S01]  /*32fe0*/  IMAD R7, R7, 0x8, R10 ;  /* 0x0000000807077824 */ /* 0x000fe200078e020a */
[----:B------:R-:W-:Y:S02]  /*32ff0*/  LOP3.LUT R13, R13, 0x7ffffffc, RZ, 0xc0, !PT ;  /* 0x7ffffffc0d0d7812 */ /* 0x000fe400078ec0ff */
[----:B------:R-:W-:-:S03]  /*33000*/  ISETP.GE.AND P1, PT, R2, 0x1, PT ;  /* 0x000000010200780c */ /* 0x000fc60003f26270 */
[----:B------:R-:W-:Y:S01]  /*33010*/  IMAD.IADD R13, R12, 0x1, -R13 ;  /* 0x000000010c0d7824 */ /* 0x000fe200078e0a0d */
[----:B------:R-:W-:Y:S01]  /*33020*/  LOP3.LUT R15, RZ, R76, RZ, 0x33, !PT ;  /* 0x0000004cff0f7212 */ /* 0x000fe200078e33ff */
[----:B------:R-:W-:Y:S02]  /*33030*/  BSSY B0, `(.L_x_12475) ;  /* 0x000002a000007945 */ /* 0x000fe40003800000 */
[----:B------:R-:W-:Y:S02]  /*33040*/  IMAD.SHL.U32 R11, R13, 0x2, RZ ;  /* 0x000000020d0b7824 */ /* 0x000fe400078e00ff */
[C---:B------:R-:W-:Y:S02]  /*33050*/  IMAD R77, R0.reuse, -0x60, R77 ;  /* 0xffffffa0004d7824 */ /* 0x040fe400078e024d */
[----:B------:R-:W-:Y:S02]  /*33060*/  IMAD R11, R0, -0x60, -R11 ;  /* 0xffffffa0000b7824 */ /* 0x000fe400078e0a0b */
[----:B--2---:R-:W-:-:S05]  /*33070*/  @P0 IMAD.HI.U32 R74, R7, R74, RZ ;  /* 0x0000004a074a0227 */ /* 0x004fca00078e00ff */
[----:B------:R-:W-:Y:S01]  /*33080*/  @P0 SHF.R.U32.HI R7, RZ, R21, R74 ;  /* 0x00000015ff070219 */ /* 0x000fe2000001164a */
[----:B------:R-:W-:-:S04]  /*33090*/  IMAD R14, R0, -0x60, R6 ;  /* 0xffffffa0000e7824 */ /* 0x000fc800078e0206 */
[----:B------:R-:W0:Y:S01]  /*330a0*/  SHFL.IDX PT, R21, R7, RZ, 0x1c1f ;  /* 0x001c1fff07157589 */ /* 0x000e2200000e0000 */
[----:B------:R-:W-:-:S04]  /*330b0*/  VIADD R10, R14, 0x1 ;  /* 0x000000010e0a7836 */ /* 0x000fc80000000000 */
[----:B------:R-:W-:-:S04]  /*330c0*/  IMAD R10, R13, -0x2, R10 ;  /* 0xfffffffe0d0a7824 */ /* 0x000fc800078e020a */
        /* <DEDUP_REMOVED lines=15> */
[----:B------:R-:W2:Y:S04]  /*331c0*/  LD.E R15, desc[UR6][R4.64+0x1c] ;  /* 0x00001c06040f7980 */ /* 0x000ea8000c101900 */
[----:B------:R-:W3:Y:S01]  /*331d0*/  LD.E R21, desc[UR6][R4.64+0x20] ;  /* 0x0000200604157980 */ /* 0x000ee2000c101900 */
[----:B--2---:R-:W-:-:S05]  /*331e0*/  IMAD.HI.U32 R10, R10, R15, RZ ;  /* 0x0000000f0a0a7227 */ /* 0x004fca00078e00ff */
[----:B---3--:R-:W-:-:S07]  /*331f0*/  SHF.R.U32.HI R10, RZ, R21, R10 ;  /* 0x00000015ff0a7219 */ /* 0x008fce000001160a */
.L_x_12480:
[----:B------:R-:W-:Y:S05]  /*33200*/  BSYNC B2 ;  /* 0x0000000000027941 */ /* 0x000fea0003800000 */
.L_x_12479:
[----:B------:R-:W-:Y:S01]  /*33210*/  LOP3.LUT R10, RZ, R10, RZ, 0x33, !PT ;  /* 0x0000000aff0a7212 */ /* 0x000fe200078e33ff */
[----:B------:R-:W-:Y:S06]  /*33220*/  BRA `(.L_x_12481) ;  /* 0x0000000000187947 */ /* 0x000fec0003800000 */
.L_x_12478:
[----:B------:R-:W-:-:S13]  /*33230*/  ISETP.NE.AND P0, PT, R2, 0x1, PT ;  /* 0x000000010200780c */ /* 0x000fda0003f05270 */
[----:B------:R-:W-:Y:S05]  /*33240*/  @!P0 BRA `(.L_x_12481) ;  /* 0x0000000000108947 */ /* 0x000fea0003800000 */
[----:B------:R-:W2:Y:S04]  /*33250*/  LD.E R15, desc[UR6][R4.64+0x1c] ;  /* 0x00001c06040f7980 */ /* 0x000ea8000c101900 */
[----:B------:R-:W3:Y:S01]  /*33260*/  LD.E R21, desc[UR6][R4.64+0x20] ;  /* 0x0000200604157980 */ /* 0x000ee2000c101900 */
[----:B--2---:R-:W-:-:S05]  /*33270*/  IMAD.HI.U32 R10, R10, R15, RZ ;  /* 0x0000000f0a0a7227 */ /* 0x004fca00078e00ff */
[----:B---3--:R-:W-:-:S07]  /*33280*/  SHF.R.U32.HI R10, RZ, R21, R10 ;  /* 0x00000015ff0a7219 */ /* 0x008fce000001160a */
.L_x_12481:
[----:B------:R-:W-:Y:S05]  /*33290*/  BSYNC B1 ;  /* 0x0000000000017941 */ /* 0x000fea0003800000 */
.L_x_12477:
[----:B------:R-:W-:-:S05]  /*332a0*/  IMAD R15, R2, R10, R11 ;  /* 0x0000000a020f7224 */ /* 0x000fca00078e020b */
[----:B------:R-:W-:Y:S02]  /*332b0*/  VIMNMX R0, R0, R15, !PT ;  /* 0x0000000f00007248 */ /* 0x000fe40007fe0100 */
[----:B------:R-:W-:-:S07]  /*332c0*/  VIADDMNMX R13, R15, R2, R13, PT ;  /* 0x000000020f0d7246 */ /* 0x000fce000380010d */
.L_x_12476:
[----:B------:R-:W-:Y:S05]  /*332d0*/  BSYNC B0 ;  /* 0x0000000000007941 */ /* 0x000fea0003800000 */
.L_x_12475:
[C---:B------:R-:W-:Y:S01]  /*332e0*/  ISETP.GE.AND P0, PT, R77.reuse, 0x2, PT ;  /* 0x000000024d00780c */ /* 0x040fe20003f06270 */
[----:B------:R-:W0:Y:S01]  /*332f0*/  SHFL.IDX PT, R7, R7, 0x1, 0x1c1f ;  /* 0x003c1f0007077f89 */ /* 0x000e2200000e0000 */
[C---:B------:R-:W-:Y:S01]  /*33300*/  ISETP.GE.AND P4, PT, R77.reuse, 0xa, PT ;  /* 0x0000000a4d00780c */ /* 0x040fe20003f86270 */
        /* <DEDUP_REMOVED lines=11> */
[C---:B------:R-:W-:Y:S02]  /*333c0*/  ISETP.LT.OR P3, PT, R13.reuse, 0x9, P3 ;  /* 0x000000090d00780c */ /* 0x040fe40001f61670 */
[----:B------:R-:W-:Y:S02]  /*333d0*/  ISETP.GT.AND P2, PT, R0, 0x10, !P4 ;  /* 0x000000100000780c */ /* 0x000fe40006744270 */
[----:B------:R-:W-:Y:S02]  /*333e0*/  FSEL R28, R28, -INF , !P3 ;  /* 0xff8000001c1c7808 */ /* 0x000fe40005800000 */
        /* <DEDUP_REMOVED lines=74> */
[----:B0-----:R-:W-:-:S02]  /*33890*/  VIADDMNMX R9, R7, R12, R9, PT ;  /* 0x0000000c07097246 */ /* 0x001fc40003800109 */
        /* <DEDUP_REMOVED lines=23> */
[----:B------:R-:W-:-:S03]  /*33a10*/  IMAD.IADD R0, R14, 0x1, R7 ;  /* 0x000000010e007824 */ /* 0x000fc600078e0207 */
        /* <DEDUP_REMOVED lines=16> */
.L_x_12487:
[----:B------:R-:W-:Y:S05]  /*33b20*/  BSYNC B2 ;  /* 0x0000000000027941 */ /* 0x000fea0003800000 */
.L_x_12486:
[----:B------:R-:W-:Y:S01]  /*33b30*/  LOP3.LUT R3, RZ, R3, RZ, 0x33, !PT ;  /* 0x00000003ff037212 */ /* 0x000fe200078e33ff */
[----:B------:R-:W-:Y:S06]  /*33b40*/  BRA `(.L_x_12488) ;  /* 0x0000000000187947 */ /* 0x000fec0003800000 */
.L_x_12485:
[----:B------:R-:W-:-:S13]  /*33b50*/  ISETP.NE.AND P6, PT, R2, 0x1, PT ;  /* 0x000000010200780c */ /* 0x000fda0003fc5270 */
[----:B------:R-:W-:Y:S05]  /*33b60*/  @!P6 BRA `(.L_x_12488) ;  /* 0x000000000010e947 */ /* 0x000fea0003800000 */
[----:B------:R-:W2:Y:S04]  /*33b70*/  LD.E R6, desc[UR6][R4.64+0x1c] ;  /* 0x00001c0604067980 */ /* 0x000ea8000c101900 */
[----:B------:R-:W3:Y:S01]  /*33b80*/  LD.E R10, desc[UR6][R4.64+0x20] ;  /* 0x00002006040a7980 */ /* 0x000ee2000c101900 */
[----:B--2---:R-:W-:-:S05]  /*33b90*/  IMAD.HI.U32 R3, R3, R6, RZ ;  /* 0x0000000603037227 */ /* 0x004fca00078e00ff */
[----:B---3--:R-:W-:-:S07]  /*33ba0*/  SHF.R.U32.HI R3, RZ, R10, R3 ;  /* 0x0000000aff037219 */ /* 0x008fce0000011603 */
.L_x_12488:
[----:B------:R-:W-:Y:S05]  /*33bb0*/  BSYNC B1 ;  /* 0x0000000000017941 */ /* 0x000fea0003800000 */
.L_x_12484:
[----:B------:R-:W-:-:S05]  /*33bc0*/  IMAD R3, R2, R3, R11 ;  /* 0x0000000302037224 */ /* 0x000fca00078e020b */
[----:B------:R-:W-:Y:S02]  /*33bd0*/  VIADDMNMX R9, R3, R2, R9, PT ;  /* 0x0000000203097246 */ /* 0x000fe40003800109 */
[----:B------:R-:W-:-:S07]  /*33be0*/  VIMNMX R0, R0, R3, !PT ;  /* 0x0000000300007248 */ /* 0x000fce0007fe0100 */
.L_x_12483:
[----:B------:R-:W-:Y:S05]  /*33bf0*/  BSYNC B0 ;  /* 0x0000000000007941 */ /* 0x000fea0003800000 */
.L_x_12482:
[----:B------:R-:W2:Y:S01]  /*33c00*/  LDL.64 R2, [UR4+0x40] ;  /* 0x00004004ff027983 */ /* 0x000ea20008100a00 */
        /* <DEDUP_REMOVED lines=68> */
[C---:B------:R-:W-:Y:S02]  /*34050*/  ISETP.GT.AND P0, PT, R0.reuse, RZ, !P6 ;  /* 0x000000ff0000720c */ /* 0x040fe40007704270 */
[C---:B------:R-:W-:Y:S02]  /*34060*/  ISETP.GT.AND P2, PT, R0.reuse, 0x49, !P2 ;  /* 0x000000490000780c */ /* 0x040fe40005744270 */
[----:B------:R-:W-:Y:S02]  /*34070*/  ISETP.LT.OR P0, PT, R9, 0x1, P0 ;  /* 0x000000010900780c */ /* 0x000fe40000701670 */
[----:B------:R-:W-:Y:S02]  /*34080*/  ISETP.GT.AND P3, PT, R0, 0x50, !P3 ;  /* 0x000000500000780c */ /* 0x000fe40005f64270 */
[----:B------:R-:W-:-:S02]  /*34090*/  FSEL R26, R26, -INF , !P0 ;  /* 0xff8000001a1a7808 */ /* 0x000fc40004000000 */
        /* <DEDUP_REMOVED lines=26> */
[----:B------:R-:W-:-:S02]  /*34240*/  ISETP.GT.AND P5, PT, R0, 0x58, !P5 ;  /* 0x000000580000780c */ /* 0x000fc40006fa4270 */
[----:B------:R-:W-:Y:S02]  /*34250*/  ISETP.LT.OR P4, PT, R9, 0x52, P4 ;  /* 0x000000520900780c */ /* 0x000fe40002781670 */
[----:B------:R-:W-:Y:S02]  /*34260*/  FSEL R66, R66, -INF , !P3 ;  /* 0xff80000042427808 */ /* 0x000fe40005800000 */
[----:B------:R-:W-:Y:S02]  /*34270*/  FMNMX.FTZ R5, R63, R4, !PT ;  /* 0x000000043f057209 */ /* 0x000fe40007810000 */
[----:B------:R-:W-:Y:S02]  /*34280*/  ISETP.GT.AND P0, PT, R0, 0x59, !P6 ;  /* 0x000000590000780c */ /* 0x000fe40007704270 */
[----:B------:R-:W-:Y:S02]  /*34290*/  ISETP.LT.OR P5, PT, R9, 0x59, P5 ;  /* 0x000000590900780c */ /* 0x000fe40002fa1670 */
[----:B------:R-:W-:-:S02]  /*342a0*/  FSEL R67, R67, -INF , !P4 ;  /* 0xff80000043437808 */ /* 0x000fc40006000000 */
[----:B------:R-:W-:Y:S02]  /*342b0*/  FMNMX.FTZ R0, R66, R5, !PT ;  /* 0x0000000542007209 */ /* 0x000fe40007810000 */
[----:B------:R-:W-:Y:S02]  /*342c0*/  ISETP.LT.OR P0, PT, R9, 0x5a, P0 ;  /* 0x0000005a0900780c */ /* 0x000fe40000701670 */
[----:B------:R-:W-:Y:S02]  /*342d0*/  FSEL R70, R70, -INF , !P5 ;  /* 0xff80000046467808 */ /* 0x000fe40006800000 */
[----:B------:R-:W-:Y:S02]  /*342e0*/  FMNMX.FTZ R5, R67, R0, !PT ;  /* 0x0000000043057209 */ /* 0x000fe40007810000 */
[----:B------:R-:W-:Y:S02]  /*342f0*/  FSEL R71, R71, -INF , !P0 ;  /* 0xff80000047477808 */ /* 0x000fe40004000000 */
        /* <DEDUP_REMOVED lines=28> */
[----:B0-----:R-:W-:Y:S02]  /*344c0*/  FMNMX.FTZ R4, R5, R0, !PT ;  /* 0x0000000005047209 */ /* 0x001fe40007810000 */
        /* <DEDUP_REMOVED lines=9> */
[----:B------:R-:W2:Y:S04]  /*34560*/  LDL.64 R6, [UR4+0x40] ;  /* 0x00004004ff067983 */ /* 0x000ea80008100a00 */
[----:B--2---:R-:W2:Y:S04]  /*34570*/  LD.E R0, desc[UR6][R6.64+0x20] ;  /* 0x0000200606007980 */ /* 0x004ea8000c101900 */
[----:B------:R-:W2:Y:S04]  /*34580*/  LD.E R15, desc[UR6][R6.64] ;  /* 0x00000006060f7980 */ /* 0x000ea8000c101900 */
[----:B------:R-:W0:Y:S01]  /*34590*/  LD.E R75, desc[UR6][R6.64+0x4] ;  /* 0x00000406064b7980 */ /* 0x000e22000c101900 */
[C---:B--2---:R-:W-:Y:S01]  /*345a0*/  FMUL.FTZ R4, R15.reuse, R0 ;  /* 0x000000000f047220 */ /* 0x044fe20000410000 */
[----:B------:R-:W-:Y:S01]  /*345b0*/  FSETP.NEU.FTZ.AND P0, PT, R15, -INF , PT ;  /* 0xff8000000f00780b */ /* 0x000fe20003f1d000 */
[----:B0-----:R-:W-:-:S03]  /*345c0*/  FMUL.FTZ R3, R0, R75 ;  /* 0x0000004b00037220 */ /* 0x001fc60000410000 */
[----:B------:R-:W-:Y:S02]  /*345d0*/  FSEL R73, R4, RZ, P0 ;  /* 0x000000ff04497208 */ /* 0x000fe40000000000 */
[----:B------:R-:W-:-:S04]  /*345e0*/  FSETP.NEU.FTZ.AND P0, PT, R75, -INF , PT ;  /* 0xff8000004b00780b */ /* 0x000fc80003f1d000 */
[----:B------:R-:W-:Y:S01]  /*345f0*/  FSEL R3, R3, RZ, P0 ;  /* 0x000000ff03037208 */ /* 0x000fe20000000000 */
[-CC-:B------:R-:W-:Y:S01]  /*34600*/  FFMA.FTZ R164, R24, R0.reuse, -R73.reuse ;  /* 0x0000000018a47223 */ /* 0x180fe20000010849 */
[----:B------:R-:W-:-:S03]  /*34610*/  FFMA.FTZ R9, R25, R0, -R73 ;  /* 0x0000000019097223 */ /* 0x000fc60000010849 */
[-CC-:B------:R-:W-:Y:S01]  /*34620*/  FFMA.FTZ R165, R26, R0.reuse, -R3.reuse ;  /* 0x000000001aa57223 */ /* 0x180fe20000010803 */
[-C--:B------:R-:W-:Y:S01]  /*34630*/  FFMA.FTZ R10, R27, R0.reuse, -R3 ;  /* 0x000000001b0a7223 */ /* 0x080fe20000010803 */
[-C--:B------:R-:W-:Y:S01]  /*34640*/  FFMA.FTZ R166, R28, R0.reuse, -R73 ;  /* 0x000000001ca67223 */ /* 0x080fe20000010849 */
[-C--:B------:R-:W-:Y:S01]  /*34650*/  FFMA.FTZ R167, R30, R0.reuse, -R3 ;  /* 0x000000001ea77223 */ /* 0x080fe20000010803 */
[----:B------:R-:W-:Y:S01]  /*34660*/  MUFU.EX2 R164, R164 ;  /* 0x000000a400a47308 */ /* 0x000fe20000000800 */
[-C--:B------:R-:W-:Y:S01]  /*34670*/  FFMA.FTZ R11, R29, R0.reuse, -R73 ;  /* 0x000000001d0b7223 */ /* 0x080fe20000010849 */
[----:B------:R-:W-:-:S06]  /*34680*/  FFMA.FTZ R12, R31, R0, -R3 ;  /* 0x000000001f0c7223 */ /* 0x000fcc0000010803 */
[----:B------:R-:W0:Y:S01]  /*34690*/  MUFU.EX2 R9, R9 ;  /* 0x0000000900097308 */ /* 0x000e220000000800 */
[-C--:B------:R-:W-:Y:S01]  /*346a0*/  FFMA.FTZ R152, R32, R0.reuse, -R73 ;  /* 0x0000000020987223 */ /* 0x080fe20000010849 */
[----:B------:R-:W-:-:S06]  /*346b0*/  FFMA.FTZ R153, R34, R0, -R3 ;  /* 0x0000000022997223 */ /* 0x000fcc0000010803 */
[----:B------:R-:W-:Y:S08]  /*346c0*/  MUFU.EX2 R165, R165 ;  /* 0x000000a500a57308 */ /* 0x000ff00000000800 */
[----:B------:R-:W1:Y:S01]  /*346d0*/  MUFU.EX2 R10, R10 ;  /* 0x0000000a000a7308 */ /* 0x000e620000000800 */
[----:B------:R-:W-:-:S07]  /*346e0*/  FFMA.FTZ R13, R33, R0, -R73 ;  /* 0x00000000210d7223 */ /* 0x000fce0000010849 */
[----:B------:R-:W2:Y:S01]  /*346f0*/  MUFU.EX2 R166, R166 ;  /* 0x000000a600a67308 */ /* 0x000ea20000000800 */
[----:B------:R-:W-:-:S07]  /*34700*/  FFMA.FTZ R14, R35, R0, -R3 ;  /* 0x00000000230e7223 */ /* 0x000fce0000010803 */
[----:B------:R-:W3:Y:S01]  /*34710*/  MUFU.EX2 R167, R167 ;  /* 0x000000a700a77308 */ /* 0x000ee20000000800 */
[-C--:B------:R-:W-:Y:S01]  /*34720*/  FFMA.FTZ R154, R36, R0.reuse, -R73 ;  /* 0x00000000249a7223 */ /* 0x080fe20000010849 */
[----:B------:R-:W-:-:S06]  /*34730*/  FFMA.FTZ R155, R38, R0, -R3 ;  /* 0x00000000269b7223 */ /* 0x000fcc0000010803 */
[----:B------:R-:W4:Y:S08]  /*34740*/  MUFU.EX2 R11, R11 ;  /* 0x0000000b000b7308 */ /* 0x000f300000000800 */
[----:B------:R-:W4:Y:S01]  /*34750*/  MUFU.EX2 R12, R12 ;  /* 0x0000000c000c7308 */ /* 0x000f220000000800 */
[----:B0-----:R-:W-:Y:S01]  /*34760*/  FADD.FTZ R5, R164, R9 ;  /* 0x00000009a4057221 */ /* 0x001fe20000010000 */
[----:B-1----:R-:W-:-:S06]  /*34770*/  FADD.FTZ R2, R165, R10 ;  /* 0x0000000aa5027221 */ /* 0x002fcc0000010000 */
[----:B------:R-:W0:Y:S01]  /*34780*/  MUFU.EX2 R152, R152 ;  /* 0x0000009800987308 */ /* 0x000e220000000800 */
[-C--:B------:R-:W-:Y:S01]  /*34790*/  FFMA.FTZ R15, R37, R0.reuse, -R73 ;  /* 0x00000000250f7223 */ /* 0x080fe20000010849 */
[----:B------:R-:W-:-:S06]  /*347a0*/  FFMA.FTZ R20, R39, R0, -R3 ;  /* 0x0000000027147223 */ /* 0x000fcc0000010803 */
[----:B------:R-:W1:Y:S01]  /*347b0*/  MUFU.EX2 R153, R153 ;  /* 0x0000009900997308 */ /* 0x000e620000000800 */
[----:B--2---:R-:W-:Y:S01]  /*347c0*/  FADD.FTZ R4, R166, R5 ;  /* 0x00000005a6047221 */ /* 0x004fe20000010000 */
[----:B---3--:R-:W-:-:S06]  /*347d0*/  FADD.FTZ R5, R167, R2 ;  /* 0x00000002a7057221 */ /* 0x008fcc0000010000 */
[----:B------:R-:W2:Y:S01]  /*347e0*/  MUFU.EX2 R13, R13 ;  /* 0x0000000d000d7308 */ /* 0x000ea20000000800 */
[-C--:B------:R-:W-:Y:S01]  /*347f0*/  FFMA.FTZ R168, R40, R0.reuse, -R73 ;  /* 0x0000000028a87223 */ /* 0x080fe20000010849 */
[----:B------:R-:W-:-:S06]  /*34800*/  FFMA.FTZ R169, R42, R0, -R3 ;  /* 0x000000002aa97223 */ /* 0x000fcc0000010803 */
[----:B------:R-:W3:Y:S01]  /*34810*/  MUFU.EX2 R14, R14 ;  /* 0x0000000e000e7308 */ /* 0x000ee20000000800 */
[----:B----4-:R-:W-:Y:S01]  /*34820*/  FADD.FTZ R27, R11, R4 ;  /* 0x000000040b1b7221 */ /* 0x010fe20000010000 */
[----:B------:R-:W-:-:S06]  /*34830*/  FADD.FTZ R2, R12, R5 ;  /* 0x000000050c027221 */ /* 0x000fcc0000010000 */
[----:B------:R-:W4:Y:S01]  /*34840*/  MUFU.EX2 R154, R154 ;  /* 0x0000009a009a7308 */ /* 0x000f220000000800 */
[-C--:B------:R-:W-:Y:S01]  /*34850*/  FFMA.FTZ R21, R41, R0.reuse, -R73 ;  /* 0x0000000029157223 */ /* 0x080fe20000010849 */
[----:B------:R-:W-:-:S06]  /*34860*/  FFMA.FTZ R24, R43, R0, -R3 ;  /* 0x000000002b187223 */ /* 0x000fcc0000010803 */
        /* <DEDUP_REMOVED lines=58> */
[----:B------:R-:W-:-:S07]  /*34c10*/  FFMA.FTZ R41, R61, R0, -R73 ;  /* 0x000000003d297223 */ /* 0x000fce0000010849 */
[----:B------:R-:W1:Y:S01]  /*34c20*/  MUFU.EX2 R177, R177 ;  /* 0x000000b100b17308 */ /* 0x000e620000000800 */
[----:B------:R-:W-:Y:S01]  /*34c30*/  FFMA.FTZ R63, R63, R0, -R3 ;  /* 0x000000003f3f7223 */ /* 0x000fe20000010803 */
[----:B--2---:R-:W-:Y:S01]  /*34c40*/  FADD.FTZ R4, R174, R27 ;  /* 0x0000001bae047221 */ /* 0x004fe20000010000 */
[----:B---3--:R-:W-:-:S05]  /*34c50*/  FADD.FTZ R5, R175, R2 ;  /* 0x00000002af057221 */ /* 0x008fca0000010000 */
        /* <DEDUP_REMOVED lines=19> */
[----:B------:R-:W-:-:S07]  /*34d90*/  FFMA.FTZ R49, R69, R0, -R73 ;  /* 0x0000000045317223 */ /* 0x000fce0000010849 */
[----:B------:R-:W3:Y:S01]  /*34da0*/  MUFU.EX2 R66, R66 ;  /* 0x0000004200427308 */ /* 0x000ee20000000800 */
[----:B------:R-:W-:Y:S01]  /*34db0*/  FFMA.FTZ R0, R71, R0, -R3 ;  /* 0x0000000047007223 */ /* 0x000fe20000010803 */
[----:B----4-:R-:W-:Y:S01]  /*34dc0*/  FADD.FTZ R4, R178, R27 ;  /* 0x0000001bb2047221 */ /* 0x010fe20000010000 */
[----:B------:R-:W-:-:S05]  /*34dd0*/  FADD.FTZ R3, R179, R2 ;  /* 0x00000002b3037221 */ /* 0x000fca0000010000 */
[----:B------:R-:W4:Y:S08]  /*34de0*/  MUFU.EX2 R45, R45 ;  /* 0x0000002d002d7308 */ /* 0x000f300000000800 */
[----:B------:R-:W4:Y:S01]  /*34df0*/  MUFU.EX2 R67, R67 ;  /* 0x0000004300437308 */ /* 0x000f220000000800 */
[----:B0-----:R-:W-:Y:S01]  /*34e00*/  FADD.FTZ R5, R41, R4 ;  /* 0x0000000429057221 */ /* 0x001fe20000010000 */
[----:B-1----:R-:W-:-:S06]  /*34e10*/  FADD.FTZ R3, R34, R3 ;  /* 0x0000000322037221 */ /* 0x002fcc0000010000 */
[----:B------:R-:W0:Y:S08]  /*34e20*/  MUFU.EX2 R182, R182 ;  /* 0x000000b600b67308 */ /* 0x000e300000000800 */
[----:B------:R-:W1:Y:S01]  /*34e30*/  MUFU.EX2 R70, R70 ;  /* 0x0000004600467308 */ /* 0x000e620000000800 */
[----:B--2---:R-:W-:Y:S01]  /*34e40*/  FADD.FTZ R2, R180, R5 ;  /* 0x00000005b4027221 */ /* 0x004fe20000010000 */
[----:B---3--:R-:W-:-:S06]  /*34e50*/  FADD.FTZ R4, R66, R3 ;  /* 0x0000000342047221 */ /* 0x008fcc0000010000 */
[----:B------:R-:W2:Y:S08]  /*34e60*/  MUFU.EX2 R49, R49 ;  /* 0x0000003100317308 */ /* 0x000eb00000000800 */
[----:B------:R-:W3:Y:S01]  /*34e70*/  MUFU.EX2 R183, R0 ;  /* 0x0000000000b77308 */ /* 0x000ee20000000800 */
[----:B----4-:R-:W-:Y:S01]  /*34e80*/  FADD.FTZ R3, R45, R2 ;  /* 0x000000022d037221 */ /* 0x010fe20000010000 */
[----:B------:R-:W-:-:S03]  /*34e90*/  FADD.FTZ R5, R67, R4 ;  /* 0x0000000443057221 */ /* 0x000fc60000010000 */
[----:B0-----:R-:W-:Y:S01]  /*34ea0*/  FADD.FTZ R2, R182, R3 ;  /* 0x00000003b6027221 */ /* 0x001fe20000010000 */
[----:B-1----:R-:W-:-:S03]  /*34eb0*/  FADD.FTZ R4, R70, R5 ;  /* 0x0000000546047221 */ /* 0x002fc60000010000 */
[----:B--2---:R-:W-:Y:S01]  /*34ec0*/  FADD.FTZ R27, R49, R2 ;  /* 0x00000002311b7221 */ /* 0x004fe20000010000 */
[----:B---3--:R-:W-:-:S04]  /*34ed0*/  FADD.FTZ R31, R183, R4 ;  /* 0x00000004b71f7221 */ /* 0x008fc80000010000 */
[----:B------:R0:W-:Y:S04]  /*34ee0*/  ST.E desc[UR6][R6.64+0x10], R27 ;  /* 0x0000101b06007985 */ /* 0x0001e8000c101906 */
[----:B------:R0:W-:Y:S04]  /*34ef0*/  ST.E desc[UR6][R6.64+0x14], R31 ;  /* 0x0000141f06007985 */ /* 0x0001e8000c101906 */
[----:B------:R-:W2:Y:S04]  /*34f00*/  LDL.64 R2, [UR4+0x58] ;  /* 0x00005804ff027983 */ /* 0x000ea80008100a00 */
[----:B------:R-:W3:Y:S04]  /*34f10*/  LDL.64 R4, [UR4] ;  /* 0x00000004ff047983 */ /* 0x000ee80008100a00 */
[----:B--2---:R-:W2:Y:S04]  /*34f20*/  LD.E R36, desc[UR6][R2.64] ;  /* 0x0000000602247980 */ /* 0x004ea8000c101900 */
[----:B---3--:R0:W5:Y:S04]  /*34f30*/  LD.E R0, desc[UR6][R4.64] ;  /* 0x0000000604007980 */ /* 0x008168000c101900 */
[----:B------:R0:W5:Y:S01]  /*34f40*/  LD.E R35, desc[UR6][R4.64+0x4] ;  /* 0x0000040604237980 */ /* 0x000162000c101900 */
        /* <DEDUP_REMOVED lines=25> */
[----:B--2---:R-:W-:-:S04]  /*350e0*/  LOP3.LUT R36, R36, 0x1, RZ, 0xfc, !PT ;  /* 0x0000000124247812 */ /* 0x004fc800078efcff */
[----:B------:R-:W-:-:S13]  /*350f0*/  ISETP.NE.AND P0, PT, R36, 0x3, PT ;  /* 0x000000032400780c */ /* 0x000fda0003f05270 */
[----:B0-----:R-:W-:Y:S05]  /*35100*/  @!P0 BRA `(.L_x_12490) ;  /* 0x0000000000048947 */ /* 0x001fea0003800000 */
[----:B------:R-:W-:Y:S01]  /*35110*/  BPT.TRAP 0x1 ;  /* 0x000000040000795c */ /* 0x000fe20000300000 */
.L_x_12490:
[----:B------:R-:W-:Y:S05]  /*35120*/  BSYNC B0 ;  /* 0x0000000000007941 */ /* 0x000fea0003800000 */
.L_x_12489:
        /* <DEDUP_REMOVED lines=13> */
.L_x_12492:
[----:B------:R-:W-:Y:S05]  /*35200*/  BSYNC B0 ;  /* 0x0000000000007941 */ /* 0x000fea0003800000 */
.L_x_12491:
        /* <DEDUP_REMOVED lines=8> */
.L_x_12494:
[----:B------:R-:W-:Y:S05]  /*35290*/  BSYNC B0 ;  /* 0x0000000000007941 */ /* 0x000fea0003800000 */
.L_x_12493:
[----:B------:R-:W2:Y:S04]  /*352a0*/  LDL.64 R4, [UR4] ;  /* 0x00000004ff047983 */ /* 0x000ea80008100a00 */
[----:B0----5:R-:W3:Y:S04]  /*352b0*/  LDL.64 R6, [UR4+0x70] ;  /* 0x00007004ff067983 */ /* 0x021ee80008100a00 */
[----:B------:R-:W4:Y:S01]  /*352c0*/  LDL.64 R2, [UR4+0x50] ;  /* 0x00005004ff027983 */ /* 0x000f220008100a00 */
[----:B------:R-:W-:Y:S01]  /*352d0*/  LEA.HI R8, R8, 0x8, RZ, 0x19 ;  /* 0x0000000808087811 */ /* 0x000fe200078fc8ff */
[----:B------:R-:W-:Y:S05]  /*352e0*/  WARPSYNC.ALL ;  /* 0x0000000000007948 */ /* 0x000fea0003800000 */
[----:B------:R0:W-:Y:S06]  /*352f0*/  BAR.SYNC.DEFER_BLOCKING R8, 0x100 ;  /* 0x000400080000751d */ /* 0x0001ec0000010000 */
[----:B--2---:R-:W2:Y:S04]  /*35300*/  LD.E R9, desc[UR6][R4.64] ;  /* 0x0000000604097980 */ /* 0x004ea8000c101900 */
[----:B----4-:R-:W4:Y:S04]  /*35310*/  LD.E R15, desc[UR6][R2.64] ;  /* 0x00000006020f7980 */ /* 0x010f28000c101900 */
[----:B---3--:R-:W2:Y:S04]  /*35320*/  LD.E.64 R4, desc[UR6][R6.64] ;  /* 0x0000000606047980 */ /* 0x008ea8000c101b00 */
[----:B------:R-:W3:Y:S04]  /*35330*/  LD.E R21, desc[UR6][R2.64+0x4] ;  /* 0x0000040602157980 */ /* 0x000ee8000c101900 */
[----:B------:R-:W3:Y:S04]  /*35340*/  LD.E R25, desc[UR6][R2.64+0x8] ;  /* 0x0000080602197980 */ /* 0x000ee8000c101900 */
[----:B------:R-:W3:Y:S04]  /*35350*/  LD.E R27, desc[UR6][R2.64+0xc] ;  /* 0x00000c06021b7980 */ /* 0x000ee8000c101900 */
[----:B------:R-:W3:Y:S04]  /*35360*/  LDL.64 R6, [UR4+0x60] ;  /* 0x00006004ff067983 */ /* 0x000ee80008100a00 */
[----:B------:R-:W3:Y:S04]  /*35370*/  LD.E R0, desc[UR6][R2.64+0x10] ;  /* 0x0000100602007980 */ /* 0x000ee8000c101900 */
[----:B0-----:R-:W3:Y:S04]  /*35380*/  LD.E R8, desc[UR6][R2.64+0x14] ;  /* 0x0000140602087980 */ /* 0x001ee8000c101900 */
        /* <DEDUP_REMOVED lines=67> */
[----:B----4-:R0:W-:Y:S01]  /*357c0*/  ST.E desc[UR6][R2.64], R15 ;  /* 0x0000000f02007985 */ /* 0x0101e2000c101906 */
[----:B--2---:R-:W-:-:S03]  /*357d0*/  IMAD R4, R9, 0xc00, R4 ;  /* 0x00000c0009047824 */ /* 0x004fc600078e0204 */
[----:B------:R-:W2:Y:S04]  /*357e0*/  LD.E R87, desc[UR6][R2.64+0x138] ;  /* 0x0001380602577980 */ /* 0x000ea8000c101900 */
[----:B---3--:R1:W-:Y:S04]  /*357f0*/  ST.E desc[UR6][R2.64+0x4], R21 ;  /* 0x0000041502007985 */ /* 0x0083e8000c101906 */
[----:B------:R3:W-:Y:S04]  /*35800*/  ST.E desc[UR6][R2.64+0x8], R25 ;  /* 0x0000081902007985 */ /* 0x0007e8000c101906 */
[----:B------:R4:W-:Y:S04]  /*35810*/  ST.E desc[UR6][R2.64+0xc], R27 ;  /* 0x00000c1b02007985 */ /* 0x0009e8000c101906 */
[----:B------:R-:W2:Y:S04]  /*35820*/  LD.E R9, desc[UR6][R2.64+0x18] ;  /* 0x0000180602097980 */ /* 0x000ea8000c101900 */
[----:B0-----:R-:W2:Y:S04]  /*35830*/  LD.E R15, desc[UR6][R2.64+0x30] ;  /* 0x00003006020f7980 */ /* 0x001ea8000c101900 */
[----:B-1----:R-:W2:Y:S04]  /*35840*/  LD.E R21, desc[UR6][R2.64+0x38] ;  /* 0x0000380602157980 */ /* 0x002ea8000c101900 */
[----:B---3--:R-:W3:Y:S04]  /*35850*/  LD.E R25, desc[UR6][R2.64+0x40] ;  /* 0x0000400602197980 */ /* 0x008ee8000c101900 */
        /* <DEDUP_REMOVED lines=73> */
[----:B--2---:R-:W-:Y:S04]  /*35cf0*/  ST.E desc[UR6][R2.64+0x18], R9 ;  /* 0x0000180902007985 */ /* 0x004fe8000c101906 */
[----:B------:R-:W-:Y:S04]  /*35d00*/  ST.E desc[UR6][R2.64+0x30], R15 ;  /* 0x0000300f02007985 */ /* 0x000fe8000c101906 */
[----:B------:R-:W-:Y:S04]  /*35d10*/  ST.E desc[UR6][R2.64+0x38], R21 ;  /* 0x0000381502007985 */ /* 0x000fe8000c101906 */
        /* <DEDUP_REMOVED lines=100> */
[----:B------:R-:W-:Y:S01]  /*36360*/  ST.E desc[UR6][R6.64], RZ ;  /* 0x000000ff06007985 */ /* 0x000fe2000c101906 */
[----:B0-----:R-:W-:-:S06]  /*36370*/  WARPGROUP.ARRIVE ;  /* 0x00000000000079c5 */ /* 0x001fcc0000000000 */
[----:B------:R-:W-:Y:S01]  /*36380*/  HGMMA.64x256x16.F32 R24, R164, gdesc[UR8].tnspB, RZ, !UPT, gsb0 ;  /* 0x43e00008a4187df0 */ /* 0x000fe2000c0008ff */
[----:B------:R-:W-:Y:S02]  /*36390*/  IMAD.MOV.U32 R0, RZ, RZ, 0x1 ;  /* 0x00000001ff007424 */ /* 0x000fe400078e00ff */
[----:B------:R-:W-:Y:S02]  /*363a0*/  WARPGROUP.DEPBAR.LE gsb0, 0x0 ;  /* 0x00008000000079c5 */ /* 0x000fe40000010000 */
        /* <DEDUP_REMOVED lines=128> */
[----:B------:R-:W-:Y:S04]  /*36bb0*/  ST.E desc[UR6][R6.64], R0 ;  /* 0x0000000006007985 */ /* 0x000fe8000c101906 */
[----:B0-----:R-:W4:Y:S04]  /*36bc0*/  LD.E R24, desc[UR6][R2.64] ;  /* 0x0000000602187980 */ /* 0x001f28000c101900 */
[----:B-1----:R-:W4:Y:S04]  /*36bd0*/  LD.E R25, desc[UR6][R2.64+0x4] ;  /* 0x0000040602197980 */ /* 0x002f28000c101900 */
[----:B--2---:R-:W2:Y:S04]  /*36be0*/  LD.E R26, desc[UR6][R2.64+0x8] ;  /* 0x00000806021a7980 */ /* 0x004ea8000c101900 */
[----:B---3--:R-:W2:Y:S04]  /*36bf0*/  LD.E R27, desc[UR6][R2.64+0xc] ;  /* 0x00000c06021b7980 */ /* 0x008ea8000c101900 */
        /* <DEDUP_REMOVED lines=127> */
[----:B------:R-:W-:Y:S01]  /*373f0*/  R2UR UR11, R9 ;  /* 0x00000000090b72ca */ /* 0x000fe200000e0000 */
[----:B--2---:R-:W-:-:S12]  /*37400*/  WARPGROUP.ARRIVE ;  /* 0x00000000000079c5 */ /* 0x004fd80000000000 */
[----:B------:R-:W-:Y:S03]  /*37410*/  HGMMA.64x256x16.F32 R24, R152, gdesc[UR8].tnspB, R24, gsb0 ;  /* 0x43e0000898187df0 */ /* 0x000fe60008000818 */
        /* <DEDUP_REMOVED lines=1052> */
[----:B------:R-:W-:Y:S01]  /*3b5e0*/  R2UR UR10, R4 ;  /* 0x00000000040a72ca */ /* 0x000fe200000e0000 */
[----:B--2---:R-:W-:-:S12]  /*3b5f0*/  WARPGROUP.ARRIVE ;  /* 0x00000000000079c5 */ /* 0x004fd80000000000 */
[----:B------:R-:W-:Y:S03]  /*3b600*/  HGMMA.64x256x16.F32 R24, R180, gdesc[UR8].tnspB, R24, gsb0 ;  /* 0x43e00008b4187df0 */ /* 0x000fe60008000818 */
        /* <DEDUP_REMOVED lines=130> */
[----:B------:R-:W2:Y:S04]  /*3be30*/  LD.E R4, desc[UR6][R2.64] ;  /* 0x0000000602047980 */ /* 0x000ea8000c101900 */
[----:B------:R-:W3:Y:S04]  /*3be40*/  LD.E R5, desc[UR6][R2.64+0x4] ;  /* 0x0000040602057980 */ /* 0x000ee8000c101900 */
[----:B0-----:R-:W4:Y:S04]  /*3be50*/  LD.E R0, desc[UR6][R2.64+0x1fc] ;  /* 0x0001fc0602007980 */ /* 0x001f28000c101900 */
        /* <DEDUP_REMOVED lines=126> */
[----:B--2---:R-:W-:Y:S04]  /*3c640*/  ST.E desc[UR6][R2.64], R4 ;  /* 0x0000000402007985 */ /* 0x004fe8000c101906 */
[----:B---3--:R-:W-:Y:S04]  /*3c650*/  ST.E desc[UR6][R2.64+0x4], R5 ;  /* 0x0000040502007985 */ /* 0x008fe8000c101906 */
        /* <DEDUP_REMOVED lines=125> */
[----:B0-----:R-:W2:Y:S04]  /*3ce30*/  LDL.64 R6, [UR4+0x58] ;  /* 0x00005804ff067983 */ /* 0x001ea80008100a00 */
[----:B------:R-:W3:Y:S04]  /*3ce40*/  LDL.64 R4, [UR4] ;  /* 0x00000004ff047983 */ /* 0x000ee80008100a00 */
[----:B--2---:R-:W2:Y:S04]  /*3ce50*/  LD.E R0, desc[UR6][R6.64] ;  /* 0x0000000606007980 */ /* 0x004ea8000c101900 */
[----:B---3--:R1:W5:Y:S01]  /*3ce60*/  LD.E R4, desc[UR6][R4.64] ;  /* 0x0000000604047980 */ /* 0x008362000c101900 */
[----:B------:R-:W-:Y:S01]  /*3ce70*/  BSSY B0, `(.L_x_12496) ;  /* 0x0000005000007945 */ /* 0x000fe20003800000 */
[----:B--2---:R-:W-:-:S04]  /*3ce80*/  LOP3.LUT R0, R0, 0x1, RZ, 0xfc, !PT ;  /* 0x0000000100007812 */ /* 0x004fc800078efcff */
[----:B------:R-:W-:-:S13]  /*3ce90*/  ISETP.NE.AND P0, PT, R0, 0x3, PT ;  /* 0x000000030000780c */ /* 0x000fda0003f05270 */
[----:B-1----:R-:W-:Y:S05]  /*3cea0*/  @!P0 BRA `(.L_x_12497) ;  /* 0x0000000000048947 */ /* 0x002fea0003800000 */
[----:B------:R-:W-:Y:S01]  /*3ceb0*/  BPT.TRAP 0x1 ;  /* 0x000000040000795c */ /* 0x000fe20000300000 */
.L_x_12497:
[----:B------:R-:W-:Y:S05]  /*3cec0*/  BSYNC B0 ;  /* 0x0000000000007941 */ /* 0x000fea0003800000 */
.L_x_12496:
        /* <DEDUP_REMOVED lines=9> */
[----:B0-----:R-:W-:Y:S05]  /*3cf60*/  RET.REL.NODEC R2 `(_ZN7cutlass13device_kernelIN5flash11enable_sm90INS1_16FlashAttnFwdSm90INS1_25CollectiveMainloopFwdSm90ILi2EN4cute5tupleIJNS5_1CILi1EEES8_S8_EEENS6_IJNS7_ILi128EEENS7_ILi96EEENS7_ILi64EEEEEELi256ENS_6half_tEfNS_4arch4Sm90ELb0ELb1ELb0ELb1ELb1ELb1ELb0ELb1ELb0ELb1ELb1ELb0EEENS1_21CollectiveEpilogueFwdINS6_IJSA_NS7_ILi256EEESB_EEES9_SE_SG_Li256ELb1ELb1ELb1ELb0EEENS1_36VarlenDynamicPersistentTileSchedulerILi128ELi96ELi256ELi128ELb1ELb1ELb1ELb1ELb0ELb1EEEEEEEEEvNT_6ParamsE) ;  /* 0xfffffc3002247950 */ /* 0x001fea0003c3ffff */
.L_x_12472:
[----:B0-----:R0:W1:Y:S02]  /*3cf70*/  SYNCS.PHASECHK.TRANS64.TRYWAIT P0, [R8+URZ], R9 ;  /* 0x00000009080075a7 */ /* 0x001064000800017f */
[----:B-1----:R-:W-:Y:S05]  /*3cf80*/  @!P0 NANOSLEEP.SYNCS 0x989680 ;  /* 0x009896800000895d */ /* 0x002fea0003900000 */
[----:B------:R-:W1:Y:S02]  /*3cf90*/  @!P0 SYNCS.PHASECHK.TRANS64 P0, [R8+URZ], R9 ;  /* 0x00000009080085a7 */ /* 0x000e64000800007f */
[----:B-1----:R-:W-:Y:S05]  /*3cfa0*/  @!P0 BRA `(.L_x_12472) ;  /* 0xfffffffc00f08947 */ /* 0x002fea000383ffff */
[----:B------:R-:W-:Y:S05]  /*3cfb0*/  BRA `(.L_x_12471) ;  /* 0xffffff5800447947 */ /* 0x000fea000383ffff */
.L_x_12495:
[----:B0-----:R0:W1:Y:S02]  /*3cfc0*/  SYNCS.PHASECHK.TRANS64.TRYWAIT P0, [R6+URZ], R7 ;  /* 0x00000007060075a7 */ /* 0x001064000800017f */
[----:B-1----:R-:W-:Y:S05]  /*3cfd0*/  @!P0 NANOSLEEP.SYNCS 0x989680 ;  /* 0x009896800000895d */ /* 0x002fea0003900000 */
[----:B------:R-:W1:Y:S02]  /*3cfe0*/  @!P0 SYNCS.PHASECHK.TRANS64 P0, [R6+URZ], R7 ;  /* 0x00000007060085a7 */ /* 0x000e64000800007f */
[----:B-1----:R-:W-:Y:S05]  /*3cff0*/  @!P0 BRA `(.L_x_12495) ;  /* 0xfffffffc00f08947 */ /* 0x002fea000383ffff */
[----:B------:R-:W-:Y:S05]  /*3d000*/  BRA `(.L_x_12494) ;  /* 0xffffff8000a07947 */ /* 0x000fea000383ffff */
.L_x_12498:
        /* <DEDUP_REMOVED lines=15> */
.L_x_15670:


//--------------------- .text._ZN7cutlass13device_kernelIN5flash11enable_sm90INS1_16FlashAttnFwdSm90INS1_25CollectiveMainloopFwdSm90ILi2EN4cute5tupleIJNS5_1CILi1EEES8_S8_EEENS6_IJNS7_ILi128EEENS7_ILi96EEENS7_ILi64EEEEEELi256ENS_6half_tEfNS_4arch4Sm90ELb0ELb1ELb0ELb1ELb1ELb0ELb1ELb1ELb0ELb1ELb1ELb0EEENS1_21CollectiveEpilogueFwdINS6_IJSA_NS7_ILi256EEESB_EEES9_SE_SG_Li256ELb1ELb1ELb1ELb0EEENS1_36VarlenDynamicPersistentTileSchedulerILi128ELi96ELi256ELi128ELb1ELb1ELb1ELb1ELb0ELb1EEEEEEEEEvNT_6ParamsE --------------------------
	.section	.text._ZN7cutlass13device_kernelIN5flash11enable_sm90INS1_16FlashAttnFwdSm90INS1_25CollectiveMainloopFwdSm90ILi2EN4cute5tupleIJNS5_1CILi1EEES8_S8_EEENS6_IJNS7_ILi128EEENS7_ILi96EEENS7_ILi64EEEEEELi256ENS_6half_tEfNS_4arch4Sm90ELb0ELb1ELb0ELb1ELb1ELb0ELb1ELb1ELb0ELb1ELb1ELb0EEENS1_21CollectiveEpilogueFwdINS6_IJSA_NS7_ILi256EEESB_EEES9_SE_SG_Li256ELb1ELb1ELb1ELb0EEENS1_36VarlenDynamicPersistentTileSchedulerILi128ELi96ELi256ELi128ELb1ELb1ELb1ELb1ELb0ELb1EEEEEEEEEvNT_6ParamsE,"ax",@progbits
	.align	128
.text._ZN7cutlass13device_kernelIN5flash11enable_sm90INS1_16FlashAttnFwdSm90INS1_25CollectiveMainloopFwdSm90ILi2EN4cute5tupleIJNS5_1CILi1EEES8_S8_EEENS6_IJNS7_ILi128EEENS7_ILi96EEENS7_ILi64EEEEEELi256ENS_6half_tEfNS_4arch4Sm90ELb0ELb1ELb0ELb1ELb1ELb0ELb1ELb1ELb0ELb1ELb1ELb0EEENS1_21CollectiveEpilogueFwdINS6_IJSA_NS7_ILi256EEESB_EEES9_SE_SG_Li256ELb1ELb1ELb1ELb0EEENS1_36VarlenDynamicPersistentTileSchedulerILi128ELi96ELi256ELi128ELb1ELb1ELb1ELb1ELb0ELb1EEEEEEEEEvNT_6ParamsE:
        .type           _ZN7cutlass13device_kernelIN5flash11enable_sm90INS1_16FlashAttnFwdSm90INS1_25CollectiveMainloopFwdSm90ILi2EN4cute5tupleIJNS5_1CILi1EEES8_S8_EEENS6_IJNS7_ILi128EEENS7_ILi96EEENS7_ILi64EEEEEELi256ENS_6half_tEfNS_4arch4Sm90ELb0ELb1ELb0ELb1ELb1ELb0ELb1ELb1ELb0ELb1ELb1ELb0EEENS1_21CollectiveEpilogueFwdINS6_IJSA_NS7_ILi256EEESB_EEES9_SE_SG_Li256ELb1ELb1ELb1ELb0EEENS1_36VarlenDynamicPersistentTileSchedulerILi128ELi96ELi256ELi128ELb1ELb1ELb1ELb1ELb0ELb1EEEEEEEEEvNT_6ParamsE,@function
        .size           _ZN7cutlass13device_kernelIN5flash11enable_sm90INS1_16FlashAttnFwdSm90INS1_25CollectiveMainloopFwdSm90ILi2EN4cute5tupleIJNS5_1CILi1EEES8_S8_EEENS6_IJNS7_ILi128EEENS7_ILi96EEENS7_ILi64EEEEEELi256ENS_6half_tEfNS_4arch4Sm90ELb0ELb1ELb0ELb1ELb1ELb0ELb1ELb1ELb0ELb1ELb1ELb0EEENS1_21CollectiveEpilogueFwdINS6_IJSA_NS7_ILi256EEESB_EEES9_SE_SG_Li256ELb1ELb1ELb1ELb0EEENS1_36VarlenDynamicPersistentTileSchedulerILi128ELi96ELi256ELi128ELb1ELb1ELb1ELb1ELb0ELb1EEEEEEEEEvNT_6ParamsE,(.L_x_15672 - _ZN7cutlass13device_kernelIN5flash11enable_sm90INS1_16FlashAttnFwdSm90INS1_25CollectiveMainloopFwdSm90ILi2EN4cute5tupleIJNS5_1CILi1EEES8_S8_EEENS6_IJNS7_ILi128EEENS7_ILi96EEENS7_ILi64EEEEEELi256ENS_6half_tEfNS_4arch4Sm90ELb0ELb1ELb0ELb1ELb1ELb0ELb1ELb1ELb0ELb1ELb1ELb0EEENS1_21CollectiveEpilogueFwdINS6_IJSA_NS7_ILi256EEESB_EEES9_SE_SG_Li256ELb1ELb1ELb1ELb0EEENS1_36VarlenDynamicPersistentTileSchedulerILi128ELi96ELi256ELi128ELb1ELb1ELb1ELb1ELb0ELb1EEEEEEEEEvNT_6ParamsE)
        .other          _ZN7cutlass13device_kernelIN5flash11enable_sm90INS1_16FlashAttnFwdSm90INS1_25CollectiveMainloopFwdSm90ILi2EN4cute5tupleIJNS5_1CILi1EEES8_S8_EEENS6_IJNS7_ILi128EEENS7_ILi96EEENS7_ILi64EEEEEELi256ENS_6half_tEfNS_4arch4Sm90ELb0ELb1ELb0ELb1ELb1ELb0ELb1ELb1ELb0ELb1ELb1ELb0EEENS1_21CollectiveEpilogueFwdINS6_IJSA_NS7_ILi256EEESB_EEES9_SE_SG_Li256ELb1ELb1ELb1ELb0EEENS1_36VarlenDynamicPersistentTileSchedulerILi128ELi96ELi256ELi128ELb1ELb1ELb1ELb1ELb0ELb1EEEEEEEEEvNT_6ParamsE,@"STO_CUDA_ENTRY STV_DEFAULT"
_ZN7cutlass13device_kernelIN5flash11enable_sm90INS1_16FlashAttnFwdSm90INS1_25CollectiveMainloopFwdSm90ILi2EN4cute5tupleIJNS5_1CILi1EEES8_S8_EEENS6_IJNS7_ILi128EEENS7_ILi96EEENS7_ILi64EEEEEELi256ENS_6half_tEfNS_4arch4Sm90ELb0ELb1ELb0ELb1ELb1ELb0ELb1ELb1ELb0ELb1ELb1ELb0EEENS1_21CollectiveEpilogueFwdINS6_IJSA_NS7_ILi256EEESB_EEES9_SE_SG_Li256ELb1ELb1ELb1ELb0EEENS1_36VarlenDynamicPersistentTileSchedulerILi128ELi96ELi256ELi128ELb1ELb1ELb1ELb1ELb0ELb1EEEEEEEEEvNT_6ParamsE:
        /* <DEDUP_REMOVED lines=47> */
.L_x_12499:
        /* <DEDUP_REMOVED lines=22> */
.L_x_12500:
        /* <DEDUP_REMOVED lines=18> */
.L_x_12501:
        /* <DEDUP_REMOVED lines=22> */
.L_x_12502:
        /* <DEDUP_REMOVED lines=23> */
.L_x_12503:
[----:B------:R-:W-:Y:S01]  /*0840*/  UISETP.NE.AND UP0, UPT, UR9, URZ, UPT ;  /* 0x0000003f0900728c */ /* 0x000fe2000bf05270 */
[----:B------:R-:W-:Y:S01]  /*0850*/  NOP ;  /* 0x0000000000007918 */ /* 0x000fe20000000000 */
[----:B0-----:R-:W-:Y:S01]  /*0860*/  UMOV UR4, 0x1 ;  /* 0x0000000100047882 */ /* 0x001fe20000000000 */
[----:B------:R-:W-:Y:S01]  /*0870*/  ULDC UR5, c[0x0][0x20] ;  /* 0x0000080000057ab9 */ /* 0x000fe20000000800 */
[----:B------:R-:W-:Y:S01]  /*0880*/  USEL UR4, UR4, 0x2, !UP0 ;  /* 0x0000000204047887 */ /* 0x000fe2000c000000 */
[----:B-1234-:R-:W-:Y:S01]  /*0890*/  BAR.SYNC.DEFER_BLOCKING 0x0 ;  /* 0x0000000000007b1d */ /* 0x01efe20000010000 */
[----:B------:R-:W-:Y:S02]  /*08a0*/  PLOP3.LUT P1, PT, PT, PT, UP0, 0x80, 0x0 ;  /* 0x000000000000781c */ /* 0x000fe40003f2f008 */
[----:B------:R-:W-:Y:S02]  /*08b0*/  IADD3 R16, P0, R1, UR5, RZ ;  /* 0x0000000501107c10 */ /* 0x000fe4000ff1e0ff */
[----:B------:R-:W-:Y:S01]  /*08c0*/  IMAD.U32 R2, RZ, RZ, UR4 ;  /* 0x00000004ff027e24 */ /* 0x000fe2000f8e00ff */
[----:B------:R-:W-:Y:S01]  /*08d0*/  ULDC UR6, c[0x0][0x24] ;  /* 0x0000090000067ab9 */ /* 0x000fe20000000800 */
[----:B------:R-:W-:Y:S01]  /*08e0*/  ULDC.64 UR36, c[0x0][0x208] ;  /* 0x0000820000247ab9 */ /* 0x000fe20000000a00 */
[----:B------:R-:W-:-:S02]  /*08f0*/  IMAD.X R17, RZ, RZ, UR6, P0 ;  /* 0x00000006ff117e24 */ /* 0x000fc400080e06ff */
[----:B------:R0:W-:Y:S01]  /*0900*/  STL [R1+0x4c8], R2 ;  /* 0x0004c80201007387 */ /* 0x0001e20000100800 */
[----:B------:R-:W-:Y:S02]  /*0910*/  IMAD.MOV.U32 R22, RZ, RZ, R16 ;  /* 0x000000ffff167224 */ /* 0x000fe400078e0010 */
[----:B------:R-:W-:Y:S01]  /*0920*/  IMAD.MOV.U32 R23, RZ, RZ, R17 ;  /* 0x000000ffff177224 */ /* 0x000fe200078e0011 */
[----:B------:R-:W-:Y:S06]  /*0930*/  @!P1 BRA `(.L_x_12504) ;  /* 0x0000023400c89947 */ /* 0x000fec0003800000 */
.L_x_12505:
[----:B------:R-:W-:-:S08]  /*0940*/  NOP ;  /* 0x0000000000007918 */ /* 0x000fd00000000000 */
[----:B------:R-:W1:Y:S02]  /*0950*/  USETMAXREG.TRY_ALLOC.CTAPOOL UP0, 0xe8 ;  /* 0x000000e8000079c8 */ /* 0x000e640008000600 */
[----:B-1----:R-:W-:-:S13]  /*0960*/  PLOP3.LUT P0, PT, PT, PT, UP0, 0x80, 0x0 ;  /* 0x000000000000781c */ /* 0x002fda0003f0f008 */
[----:B------:R-:W-:Y:S05]  /*0970*/  @!P0 BRA `(.L_x_12505) ;  /* 0xfffffffc00f08947 */ /* 0x000fea000383ffff */
[----:B------:R-:W1:Y:S01]  /*0980*/  S2R R0, SR_TID.X ;  /* 0x0000000000007919 */ /* 0x000e620000002100 */
[----:B------:R-:W-:Y:S06]  /*0990*/  BAR.ARV 0x8, 0x180 ;  /* 0x0206000000007b1d */ /* 0x000fec0000002000 */
[----:B0-----:R-:W-:Y:S01]  /*09a0*/  IADD3 R2, P1, R16, 0x1f0, RZ ;  /* 0x000001f010027810 */ /* 0x001fe20007f3e0ff */
[----:B------:R-:W-:Y:S01]  /*09b0*/  ULDC UR4, c[0x0][0xd3c] ;  /* 0x00034f0000047ab9 */ /* 0x000fe20000000800 */
[----:B------:R-:W0:Y:S03]  /*09c0*/  S2R R7, SR_CgaCtaId ;  /* 0x0000000000077919 */ /* 0x000e260000008800 */
[----:B------:R2:W-:Y:S04]  /*09d0*/  STL [R1+0x4b8], R2 ;  /* 0x0004b80201007387 */ /* 0x0005e80000100800 */
[----:B------:R-:W-:Y:S04]  /*09e0*/  STL.64 [R1+0x1f0], RZ ;  /* 0x0001f0ff01007387 */ /* 0x000fe80000100a00 */
[----:B------:R-:W-:Y:S01]  /*09f0*/  STL [R1+0x1f8], RZ ;  /* 0x0001f8ff01007387 */ /* 0x000fe20000100800 */
[----:B--2---:R-:W-:-:S03]  /*0a00*/  IMAD.X R2, RZ, RZ, R17, P1 ;  /* 0x000000ffff027224 */ /* 0x004fc600008e0611 */
[----:B------:R-:W-:Y:S01]  /*0a10*/  STL [R1+0x1fc], RZ ;  /* 0x0001fcff01007387 */ /* 0x000fe20000100800 */
[----:B-1----:R-:W-:-:S03]  /*0a20*/  SHF.R.U32.HI R0, RZ, 0x7, R0 ;  /* 0x00000007ff007819 */ /* 0x002fc60000011600 */
[----:B------:R-:W-:Y:S01]  /*0a30*/  STL [R1+0x4b4], R2 ;  /* 0x0004b40201007387 */ /* 0x000fe20000100800 */
[----:B------:R-:W-:Y:S02]  /*0a40*/  ISETP.NE.AND P0, PT, R0, 0x1, PT ;  /* 0x000000010000780c */ /* 0x000fe40003f05270 */
[----:B------:R-:W-:-:S04]  /*0a50*/  MOV R0, 0x400 ;  /* 0x0000040000007802 */ /* 0x000fc80000000f00 */
[----:B0-----:R-:W-:-:S07]  /*0a60*/  LEA R0, R7, R0, 0x18 ;  /* 0x0000000007007211 */ /* 0x001fce00078ec0ff */
[----:B------:R-:W-:Y:S08]  /*0a70*/  @!P0 BAR.ARV 0x9, 0x100 ;  /* 0x0244000000008b1d */ /* 0x000ff00000002000 */
[----:B------:R-:W-:Y:S06]  /*0a80*/  BAR.SYNC.DEFER_BLOCKING 0x5, 0x180 ;  /* 0x0146000000007b1d */ /* 0x000fec0000010000 */
[----:B------:R0:W1:Y:S02]  /*0a90*/  LDS.128 R12, [R0+0x324d0] ;  /* 0x0324d000000c7984 */ /* 0x0000640000000c00 */
[----:B------:R-:W-:Y:S06]  /*0aa0*/  BAR.ARV 0x4, 0x180 ;  /* 0x0106000000007b1d */ /* 0x000fec0000002000 */
[----:B0-----:R-:W-:-:S05]  /*0ab0*/  IADD3 R0, P2, R16, 0x1fc, RZ ;  /* 0x000001fc10007810 */ /* 0x001fca0007f5e0ff */
[----:B------:R0:W-:Y:S02]  /*0ac0*/  STL [R1+0x4c0], R0 ;  /* 0x0004c00001007387 */ /* 0x0001e40000100800 */
[----:B0-----:R-:W-:-:S05]  /*0ad0*/  IMAD.X R0, RZ, RZ, R17, P2 ;  /* 0x000000ffff007224 */ /* 0x001fca00010e0611 */
[----:B------:R0:W-:Y:S01]  /*0ae0*/  STL [R1+0x4bc], R0 ;  /* 0x0004bc0001007387 */ /* 0x0001e20000100800 */
[----:B-1----:R-:W-:-:S13]  /*0af0*/  ISETP.GE.AND P0, PT, R15, UR4, PT ;  /* 0x000000040f007c0c */ /* 0x002fda000bf06270 */
[----:B0-----:R-:W-:Y:S05]  /*0b00*/  @P0 EXIT ;  /* 0x000000000000094d */ /* 0x001fea0003800000 */
[----:B------:R-:W0:Y:S01]  /*0b10*/  S2R R2, SR_TID.X ;  /* 0x0000000000027919 */ /* 0x000e220000002100 */
[----:B------:R-:W-:Y:S02]  /*0b20*/  R2UR UR5, R13 ;  /* 0x000000000d0572ca */ /* 0x000fe400000e0000 */
[----:B------:R-:W-:Y:S02]  /*0b30*/  R2UR UR6, R14 ;  /* 0x000000000e0672ca */ /* 0x000fe400000e0000 */
[----:B------:R-:W-:Y:S01]  /*0b40*/  R2UR UR7, R15 ;  /* 0x000000000f0772ca */ /* 0x000fe200000e0000 */
[----:B0-----:R-:W-:-:S05]  /*0b50*/  VIADD R217, R2, 0xffffff80 ;  /* 0xffffff8002d97836 */ /* 0x001fca0000000000 */
[----:B------:R-:W-:-:S04]  /*0b60*/  SHF.R.S32.HI R0, RZ, 0x1f, R217 ;  /* 0x0000001fff007819 */ /* 0x000fc800000114d9 */
[CC--:B------:R-:W-:Y:S02]  /*0b70*/  LEA.HI R2, R0.reuse, R217.reuse, RZ, 0x7 ;  /* 0x000000d900027211 */ /* 0x0c0fe400078f38ff */
[-C--:B------:R-:W-:Y:S02]  /*0b80*/  LEA.HI R5, R0, R217.reuse, RZ, 0x4 ;  /* 0x000000d900057211 */ /* 0x080fe400078f20ff */
[----:B------:R-:W-:Y:S02]  /*0b90*/  LOP3.LUT R4, R2, 0xffffff80, RZ, 0xc0, !PT ;  /* 0xffffff8002047812 */ /* 0x000fe400078ec0ff */
[----:B------:R-:W-:Y:S02]  /*0ba0*/  SHF.R.S32.HI R10, RZ, 0x4, R5 ;  /* 0x00000004ff0a7819 */ /* 0x000fe40000011405 */
[----:B------:R-:W-:Y:S01]  /*0bb0*/  LOP3.LUT R8, R5, 0x3fffff0, RZ, 0xc0, !PT ;  /* 0x03fffff005087812 */ /* 0x000fe200078ec0ff */
[----:B------:R-:W-:Y:S01]  /*0bc0*/  IMAD.IADD R12, R217, 0x1, -R4 ;  /* 0x00000001d90c7824 */ /* 0x000fe200078e0a04 */
[----:B------:R-:W-:-:S02]  /*0bd0*/  LEA.HI R4, R0, R217, RZ, 0x5 ;  /* 0x000000d900047211 */ /* 0x000fc400078f28ff */
[----:B------:R-:W-:Y:S01]  /*0be0*/  LEA.HI R9, R5, R10, RZ, 0x1 ;  /* 0x0000000a05097211 */ /* 0x000fe200078f08ff */
[----:B------:R-:W-:Y:S01]  /*0bf0*/  IMAD.IADD R8, R217, 0x1, -R8 ;  /* 0x00000001d9087824 */ /* 0x000fe200078e0a08 */
[----:B------:R-:W-:Y:S01]  /*0c00*/  SHF.R.S32.HI R3, RZ, 0x1f, R12 ;  /* 0x0000001fff037819 */ /* 0x000fe2000001140c */
[----:B------:R-:W-:Y:S01]  /*0c10*/  IMAD.SHL.U32 R6, R4, 0x20, RZ ;  /* 0x0000002004067824 */ /* 0x000fe200078e00ff */
[----:B------:R-:W-:Y:S01]  /*0c20*/  LOP3.LUT R9, R9, 0x1ffffffe, RZ, 0xc0, !PT ;  /* 0x1ffffffe09097812 */ /* 0x000fe200078ec0ff */
[----:B------:R-:W-:Y:S01]  /*0c30*/  STL [R1+0x4b0], R12 ;  /* 0x0004b00c01007387 */ /* 0x000fe20000100800 */
[----:B------:R-:W-:Y:S02]  /*0c40*/  LEA.HI R4, R3, R12, RZ, 0x2 ;  /* 0x0000000c03047211 */ /* 0x000fe400078f10ff */
[----:B------:R-:W-:Y:S01]  /*0c50*/  LOP3.LUT R11, R6, 0xfffffc00, RZ, 0xc0, !PT ;  /* 0xfffffc00060b7812 */ /* 0x000fe200078ec0ff */
[----:B------:R-:W-:Y:S01]  /*0c60*/  IMAD.IADD R9, R10, 0x1, -R9 ;  /* 0x000000010a097824 */ /* 0x000fe200078e0a09 */
[----:B------:R-:W-:-:S02]  /*0c70*/  SHF.R.S32.HI R5, RZ, 0x2, R4 ;  /* 0x00000002ff057819 */ /* 0x000fc40000011404 */
[----:B------:R-:W-:Y:S01]  /*0c80*/  SHF.R.S32.HI R6, RZ, 0x1f, R4 ;  /* 0x0000001fff067819 */ /* 0x000fe20000011404 */
[----:B------:R-:W-:Y:S01]  /*0c90*/  IMAD R8, R8, 0x40, R11 ;  /* 0x0000004008087824 */ /* 0x000fe200078e020b */
[----:B------:R-:W-:Y:S02]  /*0ca0*/  LOP3.LUT R4, R4, 0x7ffffffc, RZ, 0xc0, !PT ;  /* 0x7ffffffc04047812 */ /* 0x000fe400078ec0ff */
[----:B------:R-:W-:Y:S01]  /*0cb0*/  LEA.HI R11, R0, R217, RZ, 0x2 ;  /* 0x000000d9000b7211 */ /* 0x000fe200078f10ff */
[----:B------:R-:W-:Y:S01]  /*0cc0*/  IMAD R8, R9, 0x8, R8 ;  /* 0x0000000809087824 */ /* 0x000fe200078e0208 */
[----:B------:R-:W-:Y:S01]  /*0cd0*/  LEA.HI R6, R6, R5, RZ, 0x3 ;  /* 0x0000000506067211 */ /* 0x000fe200078f18ff */
[----:B------:R-:W-:Y:S01]  /*0ce0*/  IMAD.IADD R4, R12, 0x1, -R4 ;  /* 0x000000010c047824 */ /* 0x000fe200078e0a04 */
[----:B------:R-:W-:Y:S02]  /*0cf0*/  LOP3.LUT R10, R11, 0xfffffffc, RZ, 0xc0, !PT ;  /* 0xfffffffc0b0a7812 */ /* 0x000fe400078ec0ff */
[----:B------:R-:W-:Y:S01]  /*0d00*/  SHF.R.S32.HI R11, RZ, 0x7, R2 ;  /* 0x00000007ff0b7819 */ /* 0x000fe20000011402 */
[----:B------:R-:W-:Y:S01]  /*0d10*/  IMAD.SHL.U32 R179, R4, 0x2, RZ ;  /* 0x0000000204b37824 */ /* 0x000fe200078e00ff */
[----:B------:R-:W-:Y:S01]  /*0d20*/  LOP3.LUT R6, R6, 0xfffffff8, RZ, 0xc0, !PT ;  /* 0xfffffff806067812 */ /* 0x000fe200078ec0ff */
[----:B------:R-:W-:Y:S01]  /*0d30*/  IMAD.IADD R10, R217, 0x1, -R10 ;  /* 0x00000001d90a7824 */ /* 0x000fe200078e0a0a */
[----:B------:R-:W-:Y:S01]  /*0d40*/  LEA.HI R3, R3, R12, RZ, 0x5 ;  /* 0x0000000c03037211 */ /* 0x000fe200078f28ff */
[----:B------:R-:W-:Y:S01]  /*0d50*/  VIADD R210, R179, 0x18 ;  /* 0x00000018b3d27836 */ /* 0x000fe20000000000 */
[----:B------:R-:W-:Y:S01]  /*0d60*/  LEA.HI R2, R2, R11, RZ, 0x1 ;  /* 0x0000000b02027211 */ /* 0x000fe200078f08ff */
[----:B------:R-:W-:Y:S01]  /*0d70*/  IMAD.IADD R6, R5, 0x1, -R6 ;  /* 0x0000000105067824 */ /* 0x000fe200078e0a06 */
[----:B------:R-:W-:Y:S01]  /*0d80*/  LEA.HI R0, R0, R217, RZ, 0x3 ;  /* 0x000000d900007211 */ /* 0x000fe200078f18ff */
[C---:B------:R-:W-:Y:S01]  /*0d90*/  VIADD R212, R179.reuse, 0x8 ;  /* 0x00000008b3d47836 */ /* 0x040fe20000000000 */
[----:B------:R-:W-:Y:S01]  /*0da0*/  SHF.R.S32.HI R3, RZ, 0x5, R3 ;  /* 0x00000005ff037819 */ /* 0x000fe20000011403 */
[C---:B------:R-:W-:Y:S01]  /*0db0*/  VIADD R211, R179.reuse, 0x10 ;  /* 0x00000010b3d37836 */ /* 0x040fe20000000000 */
[----:B------:R-:W-:Y:S01]  /*0dc0*/  LOP3.LUT R2, R2, 0x3fffffe, RZ, 0xc0, !PT ;  /* 0x03fffffe02027812 */ /* 0x000fe200078ec0ff */
[----:B------:R-:W-:Y:S01]  /*0dd0*/  VIADD R207, R179, 0x30 ;  /* 0x00000030b3cf7836 */ /* 0x000fe20000000000 */
[----:B------:R-:W-:Y:S01]  /*0de0*/  LOP3.LUT R218, R0, 0xfffffff8, RZ, 0xc0, !PT ;  /* 0xfffffff800da7812 */ /* 0x000fe200078ec0ff */
[----:B------:R-:W-:Y:S01]  /*0df0*/  IMAD R3, R3, 0x10, R6 ;  /* 0x0000001003037824 */ /* 0x000fe200078e0206 */
[----:B------:R-:W-:Y:S01]  /*0e00*/  SHF.R.S32.HI R215, RZ, 0x3, R0 ;  /* 0x00000003ffd77819 */ /* 0x000fe20000011400 */
[----:B------:R-:W-:Y:S01]  /*0e10*/  IMAD.IADD R2, R11, 0x1, -R2 ;  /* 0x000000010b027824 */ /* 0x000fe200078e0a02 */
[----:B------:R-:W-:Y:S01]  /*0e20*/  SHF.R.S32.HI R0, RZ, 0x1f, R210 ;  /* 0x0000001fff007819 */ /* 0x000fe200000114d2 */
[C---:B------:R-:W-:Y:S01]  /*0e30*/  VIADD R209, R179.reuse, 0x20 ;  /* 0x00000020b3d17836 */ /* 0x040fe20000000000 */
[----:B------:R-:W-:Y:S01]  /*0e40*/  LEA.HI R5, R10, R10, RZ, 0x1 ;  /* 0x0000000a0a057211 */ /* 0x000fe200078f08ff */
[----:B------:R-:W-:Y:S01]  /*0e50*/  IMAD R178, R2, 0x40, R3 ;  /* 0x0000004002b27824 */ /* 0x000fe200078e0203 */
[----:B------:R-:W-:Y:S01]  /*0e60*/  SHF.R.S32.HI R3, RZ, 0x1f, R212 ;  /* 0x0000001fff037819 */ /* 0x000fe200000114d4 */
[----:B------:R0:W-:Y:S01]  /*0e70*/  STL [R1+0x4a4], R0 ;  /* 0x0004a40001007387 */ /* 0x0001e20000100800 */
[----:B------:R-:W-:Y:S01]  /*0e80*/  SHF.R.S32.HI R2, RZ, 0x1f, R211 ;  /* 0x0000001fff027819 */ /* 0x000fe200000114d3 */
[----:B------:R-:W-:Y:S01]  /*0e90*/  VIADD R208, R179, 0x28 ;  /* 0x00000028b3d07836 */ /* 0x000fe20000000000 */
[----:B------:R-:W-:Y:S01]  /*0ea0*/  LOP3.LUT R5, R5, 0x1ffffffe, RZ, 0xc0, !PT ;  /* 0x1ffffffe05057812 */ /* 0x000fe200078ec0ff */
[C---:B------:R-:W-:Y:S01]  /*0eb0*/  VIADD R204, R179.reuse, 0x48 ;  /* 0x00000048b3cc7836 */ /* 0x040fe20000000000 */
[----:B------:R1:W-:Y:S01]  /*0ec0*/  STL [R1+0x4ac], R3 ;  /* 0x0004ac0301007387 */ /* 0x0003e20000100800 */
[----:B------:R-:W-:-:S02]  /*0ed0*/  VIADD R206, R179, 0x38 ;  /* 0x00000038b3ce7836 */ /* 0x000fc40000000000 */
[C---:B------:R-:W-:Y:S01]  /*0ee0*/  VIADD R205, R179.reuse, 0x40 ;  /* 0x00000040b3cd7836 */ /* 0x040fe20000000000 */
[----:B------:R2:W-:Y:S01]  /*0ef0*/  STL [R1+0x4a8], R2 ;  /* 0x0004a80201007387 */ /* 0x0005e20000100800 */
[----:B0-----:R-:W-:Y:S01]  /*0f00*/  SHF.R.S32.HI R0, RZ, 0x1f, R207 ;  /* 0x0000001fff007819 */ /* 0x001fe200000114cf */
[C---:B------:R-:W-:Y:S02]  /*0f10*/  VIADD R201, R179.reuse, 0x60 ;  /* 0x00000060b3c97836 */ /* 0x040fe40000000000 */
[C---:B------:R-:W-:Y:S01]  /*0f20*/  VIADD R203, R179.reuse, 0x50 ;  /* 0x00000050b3cb7836 */ /* 0x040fe20000000000 */
[----:B------:R-:W-:Y:S01]  /*0f30*/  STL [R1+0x4d0], R8 ;  /* 0x0004d00801007387 */ /* 0x000fe20000100800 */
[----:B-1----:R-:W-:Y:S01]  /*0f40*/  SHF.R.S32.HI R3, RZ, 0x1f, R209 ;  /* 0x0000001fff037819 */ /* 0x002fe200000114d1 */
[C---:B------:R-:W-:Y:S02]  /*0f50*/  VIADD R202, R179.reuse, 0x58 ;  /* 0x00000058b3ca7836 */ /* 0x040fe40000000000 */
[----:B------:R0:W-:Y:S01]  /*0f60*/  STL [R1+0x498], R0 ;  /* 0x0004980001007387 */ /* 0x0001e20000100800 */
[----:B--2---:R-:W-:Y:S01]  /*0f70*/  SHF.R.S32.HI R2, RZ, 0x1f, R208 ;  /* 0x0000001fff027819 */ /* 0x004fe200000114d0 */
[----:B------:R-:W-:-:S02]  /*0f80*/  VIADD R198, R179, 0x78 ;  /* 0x00000078b3c67836 */ /* 0x000fc40000000000 */
[----:B------:R1:W-:Y:S01]  /*0f90*/  STL [R1+0x4a0], R3 ;  /* 0x0004a00301007387 */ /* 0x0003e20000100800 */
[C---:B------:R-:W-:Y:S02]  /*0fa0*/  VIADD R200, R179.reuse, 0x68 ;  /* 0x00000068b3c87836 */ /* 0x040fe40000000000 */
[C---:B------:R-:W-:Y:S01]  /*0fb0*/  VIADD R199, R179.reuse, 0x70 ;  /* 0x00000070b3c77836 */ /* 0x040fe20000000000 */
[----:B------:R2:W-:Y:S01]  /*0fc0*/  STL [R1+0x49c], R2 ;  /* 0x00049c0201007387 */ /* 0x0005e20000100800 */
[C---:B------:R-:W-:Y:S01]  /*0fd0*/  VIADD R195, R179.reuse, 0x90 ;  /* 0x00000090b3c37836 */ /* 0x040fe20000000000 */
[----:B0-----:R-:W-:Y:S01]  /*0fe0*/  SHF.R.S32.HI R0, RZ, 0x1f, R204 ;  /* 0x0000001fff007819 */ /* 0x001fe200000114cc */
[C---:B------:R-:W-:Y:S01]  /*0ff0*/  VIADD R197, R179.reuse, 0x80 ;  /* 0x00000080b3c57836 */ /* 0x040fe20000000000 */
[----:B------:R-:W-:Y:S01]  /*1000*/  STL [R1+0x4c4], R11 ;  /* 0x0004c40b01007387 */ /* 0x000fe20000100800 */
[C---:B------:R-:W-:Y:S01]  /*1010*/  VIADD R196, R179.reuse, 0x88 ;  /* 0x00000088b3c47836 */ /* 0x040fe20000000000 */
[----:B-1----:R-:W-:Y:S01]  /*1020*/  SHF.R.S32.HI R3, RZ, 0x1f, R206 ;  /* 0x0000001fff037819 */ /* 0x002fe200000114ce */
[C---:B------:R-:W-:Y:S01]  /*1030*/  VIADD R192, R179.reuse, 0xa8 ;  /* 0x000000a8b3c07836 */ /* 0x040fe20000000000 */
[----:B------:R0:W-:Y:S01]  /*1040*/  STL [R1+0x48c], R0 ;  /* 0x00048c0001007387 */ /* 0x0001e20000100800 */
[C---:B------:R-:W-:Y:S01]  /*1050*/  VIADD R194, R179.reuse, 0x98 ;  /* 0x00000098b3c27836 */ /* 0x040fe20000000000 */
[----:B--2---:R-:W-:Y:S01]  /*1060*/  SHF.R.S32.HI R2, RZ, 0x1f, R205 ;  /* 0x0000001fff027819 */ /* 0x004fe200000114cd */
[C---:B------:R-:W-:Y:S01]  /*1070*/  VIADD R193, R179.reuse, 0xa0 ;  /* 0x000000a0b3c17836 */ /* 0x040fe20000000000 */
[----:B------:R1:W-:Y:S01]  /*1080*/  STL [R1+0x494], R3 ;  /* 0x0004940301007387 */ /* 0x0003e20000100800 */
[----:B------:R-:W-:-:S02]  /*1090*/  VIADD R189, R179, 0xc0 ;  /* 0x000000c0b3bd7836 */ /* 0x000fc40000000000 */
[C---:B------:R-:W-:Y:S01]  /*10a0*/  VIADD R191, R179.reuse, 0xb0 ;  /* 0x000000b0b3bf7836 */ /* 0x040fe20000000000 */
[----:B------:R2:W-:Y:S01]  /*10b0*/  STL [R1+0x490], R2 ;  /* 0x0004900201007387 */ /* 0x0005e20000100800 */
[C---:B------:R-:W-:Y:S01]  /*10c0*/  VIADD R190, R179.reuse, 0xb8 ;  /* 0x000000b8b3be7836 */ /* 0x040fe20000000000 */
[----:B0-----:R-:W-:Y:S01]  /*10d0*/  SHF.R.S32.HI R0, RZ, 0x1f, R201 ;  /* 0x0000001fff007819 */ /* 0x001fe200000114c9 */
[C---:B------:R-:W-:Y:S02]  /*10e0*/  VIADD R186, R179.reuse, 0xd8 ;  /* 0x000000d8b3ba7836 */ /* 0x040fe40000000000 */
[C---:B------:R-:W-:Y:S01]  /*10f0*/  VIADD R188, R179.reuse, 0xc8 ;  /* 0x000000c8b3bc7836 */ /* 0x040fe20000000000 */
[----:B-1----:R-:W-:Y:S01]  /*1100*/  SHF.R.S32.HI R3, RZ, 0x1f, R203 ;  /* 0x0000001fff037819 */ /* 0x002fe200000114cb */
[----:B------:R0:W-:Y:S01]  /*1110*/  STL [R1+0x480], R0 ;  /* 0x0004800001007387 */ /* 0x0001e20000100800 */
[----:B------:R-:W-:Y:S01]  /*1120*/  VIADD R187, R179, 0xd0 ;  /* 0x000000d0b3bb7836 */ /* 0x000fe20000000000 */
[----:B--2---:R-:W-:-:S02]  /*1130*/  SHF.R.S32.HI R2, RZ, 0x1f, R202 ;  /* 0x0000001fff027819 */ /* 0x004fc400000114ca */
[----:B------:R1:W-:Y:S01]  /*1140*/  STL [R1+0x488], R3 ;  /* 0x0004880301007387 */ /* 0x0003e20000100800 */
[----:B------:R-:W-:Y:S02]  /*1150*/  IMAD.IADD R5, R10, 0x1, -R5 ;  /* 0x000000010a057824 */ /* 0x000fe400078e0a05 */
[----:B------:R-:W-:Y:S01]  /*1160*/  IMAD.IADD R218, R217, 0x1, -R218 ;  /* 0x00000001d9da7824 */ /* 0x000fe200078e0ada */
[----:B------:R2:W-:Y:S01]  /*1170*/  STL [R1+0x484], R2 ;  /* 0x0004840201007387 */ /* 0x0005e20000100800 */
[C---:B------:R-:W-:Y:S01]  /*1180*/  VIADD R185, R179.reuse, 0xe0 ;  /* 0x000000e0b3b97836 */ /* 0x040fe20000000000 */
[----:B0-----:R-:W-:Y:S01]  /*1190*/  SHF.R.S32.HI R0, RZ, 0x1f, R198 ;  /* 0x0000001fff007819 */ /* 0x001fe200000114c6 */
[----:B------:R-:W-:Y:S02]  /*11a0*/  IMAD.SHL.U32 R18, R218, 0x8, RZ ;  /* 0x00000008da127824 */ /* 0x000fe400078e00ff */
[C---:B------:R-:W-:Y:S01]  /*11b0*/  VIADD R184, R179.reuse, 0xe8 ;  /* 0x000000e8b3b87836 */ /* 0x040fe20000000000 */
[----:B-1----:R-:W-:Y:S01]  /*11c0*/  SHF.R.S32.HI R3, RZ, 0x1f, R200 ;  /* 0x0000001fff037819 */ /* 0x002fe200000114c8 */
[----:B------:R0:W-:Y:S01]  /*11d0*/  STL [R1+0x474], R0 ;  /* 0x0004740001007387 */ /* 0x0001e20000100800 */
[C---:B------:R-:W-:Y:S01]  /*11e0*/  VIADD R176, R18.reuse, 0x40 ;  /* 0x0000004012b07836 */ /* 0x040fe20000000000 */
[----:B------:R-:W-:Y:S01]  /*11f0*/  SHF.R.S32.HI R183, RZ, 0x1f, R18 ;  /* 0x0000001fffb77819 */ /* 0x000fe20000011412 */
[C---:B------:R-:W-:Y:S01]  /*1200*/  VIADD R19, R18.reuse, 0x80 ;  /* 0x0000008012137836 */ /* 0x040fe20000000000 */
[----:B--2---:R-:W-:Y:S01]  /*1210*/  SHF.R.S32.HI R2, RZ, 0x1f, R199 ;  /* 0x0000001fff027819 */ /* 0x004fe200000114c7 */
[----:B------:R1:W-:Y:S01]  /*1220*/  STL [R1+0x47c], R3 ;  /* 0x00047c0301007387 */ /* 0x0003e20000100800 */
[----:B------:R-:W-:Y:S01]  /*1230*/  VIADD R177, R18, 0xc0 ;  /* 0x000000c012b17836 */ /* 0x000fe20000000000 */
[----:B------:R-:W-:Y:S01]  /*1240*/  SHF.R.S32.HI R182, RZ, 0x1f, R176 ;  /* 0x0000001fffb67819 */ /* 0x000fe200000114b0 */
[C---:B------:R-:W-:Y:S01]  /*1250*/  VIADD R214, R179.reuse, 0xf0 ;  /* 0x000000f0b3d67836 */ /* 0x040fe20000000000 */
[----:B------:R2:W-:Y:S01]  /*1260*/  STL [R1+0x478], R2 ;  /* 0x0004780201007387 */ /* 0x0005e20000100800 */
[----:B0-----:R-:W-:Y:S01]  /*1270*/  SHF.R.S32.HI R0, RZ, 0x1f, R195 ;  /* 0x0000001fff007819 */ /* 0x001fe200000114c3 */
[----:B------:R-:W-:Y:S01]  /*1280*/  VIADD R213, R179, 0xf8 ;  /* 0x000000f8b3d57836 */ /* 0x000fe20000000000 */
[----:B------:R-:W-:-:S02]  /*1290*/  SHF.R.S32.HI R181, RZ, 0x1f, R19 ;  /* 0x0000001fffb57819 */ /* 0x000fc40000011413 */
[----:B------:R-:W-:Y:S01]  /*12a0*/  SHF.R.S32.HI R180, RZ, 0x1f, R177 ;  /* 0x0000001fffb47819 */ /* 0x000fe200000114b1 */
[----:B------:R0:W-:Y:S01]  /*12b0*/  STL [R1+0x468], R0 ;  /* 0x0004680001007387 */ /* 0x0001e20000100800 */
[----:B-1----:R-:W-:Y:S02]  /*12c0*/  SHF.R.S32.HI R3, RZ, 0x1f, R197 ;  /* 0x0000001fff037819 */ /* 0x002fe400000114c5 */
[----:B------:R-:W-:Y:S02]  /*12d0*/  SHF.R.S32.HI R229, RZ, 0x1f, R185 ;  /* 0x0000001fffe57819 */ /* 0x000fe400000114b9 */
[----:B--2---:R-:W-:Y:S01]  /*12e0*/  SHF.R.S32.HI R2, RZ, 0x1f, R196 ;  /* 0x0000001fff027819 */ /* 0x004fe200000114c4 */
[----:B------:R1:W-:Y:S01]  /*12f0*/  STL [R1+0x470], R3 ;  /* 0x0004700301007387 */ /* 0x0003e20000100800 */
[----:B------:R-:W-:Y:S02]  /*1300*/  SHF.R.S32.HI R228, RZ, 0x1f, R184 ;  /* 0x0000001fffe47819 */ /* 0x000fe400000114b8 */
[----:B------:R-:W-:Y:S01]  /*1310*/  SHF.R.S32.HI R227, RZ, 0x1f, R214 ;  /* 0x0000001fffe37819 */ /* 0x000fe200000114d6 */
[----:B------:R2:W-:Y:S01]  /*1320*/  STL [R1+0x46c], R2 ;  /* 0x00046c0201007387 */ /* 0x0005e20000100800 */
[----:B0-----:R-:W-:-:S02]  /*1330*/  SHF.R.S32.HI R0, RZ, 0x1f, R192 ;  /* 0x0000001fff007819 */ /* 0x001fc400000114c0 */
[----:B------:R-:W-:-:S03]  /*1340*/  SHF.R.S32.HI R219, RZ, 0x1f, R213 ;  /* 0x0000001fffdb7819 */ /* 0x000fc600000114d5 */
[----:B------:R0:W-:Y:S01]  /*1350*/  STL [R1+0x45c], R0 ;  /* 0x00045c0001007387 */ /* 0x0001e20000100800 */
[----:B-1----:R-:W-:Y:S02]  /*1360*/  SHF.R.S32.HI R3, RZ, 0x1f, R194 ;  /* 0x0000001fff037819 */ /* 0x002fe400000114c2 */
[----:B--2---:R-:W-:-:S03]  /*1370*/  SHF.R.S32.HI R2, RZ, 0x1f, R193 ;  /* 0x0000001fff027819 */ /* 0x004fc600000114c1 */
[----:B------:R1:W-:Y:S01]  /*1380*/  STL [R1+0x464], R3 ;  /* 0x0004640301007387 */ /* 0x0003e20000100800 */
[----:B0-----:R-:W-:-:S03]  /*1390*/  SHF.R.S32.HI R0, RZ, 0x1f, R189 ;  /* 0x0000001fff007819 */ /* 0x001fc600000114bd */
[----:B------:R0:W-:Y:S04]  /*13a0*/  STL [R1+0x460], R2 ;  /* 0x0004600201007387 */ /* 0x0001e80000100800 */
[----:B------:R2:W-:Y:S01]  /*13b0*/  STL [R1+0x450], R0 ;  /* 0x0004500001007387 */ /* 0x0005e20000100800 */
[----:B-1----:R-:W-:Y:S02]  /*13c0*/  SHF.R.S32.HI R3, RZ, 0x1f, R191 ;  /* 0x0000001fff037819 */ /* 0x002fe400000114bf */
[----:B0-----:R-:W-:-:S03]  /*13d0*/  SHF.R.S32.HI R2, RZ, 0x1f, R190 ;  /* 0x0000001fff027819 */ /* 0x001fc600000114be */
[----:B------:R0:W-:Y:S01]  /*13e0*/  STL [R1+0x458], R3 ;  /* 0x0004580301007387 */ /* 0x0001e20000100800 */
[----:B--2---:R-:W-:-:S03]  /*13f0*/  SHF.R.S32.HI R0, RZ, 0x1f, R186 ;  /* 0x0000001fff007819 */ /* 0x004fc600000114ba */
[----:B------:R1:W-:Y:S04]  /*1400*/  STL [R1+0x454], R2 ;  /* 0x0004540201007387 */ /* 0x0003e80000100800 */
[----:B------:R2:W-:Y:S01]  /*1410*/  STL [R1+0x444], R0 ;  /* 0x0004440001007387 */ /* 0x0005e20000100800 */
[----:B0-----:R-:W-:Y:S02]  /*1420*/  SHF.R.S32.HI R3, RZ, 0x1f, R188 ;  /* 0x0000001fff037819 */ /* 0x001fe400000114bc */
[----:B-1----:R-:W-:-:S03]  /*1430*/  SHF.R.S32.HI R2, RZ, 0x1f, R187 ;  /* 0x0000001fff027819 */ /* 0x002fc600000114bb */
[----:B------:R0:W-:Y:S01]  /*1440*/  STL [R1+0x44c], R3 ;  /* 0x00044c0301007387 */ /* 0x0001e20000100800 */
[----:B--2---:R-:W-:-:S03]  /*1450*/  IMAD R0, R5, 0x8, R178 ;  /* 0x0000000805007824 */ /* 0x004fc600078e02b2 */
[----:B------:R0:W-:Y:S04]  /*1460*/  STL [R1+0x448], R2 ;  /* 0x0004480201007387 */ /* 0x0001e80000100800 */
[----:B------:R0:W-:Y:S02]  /*1470*/  STL [R1+0x4cc], R0 ;  /* 0x0004cc0001007387 */ /* 0x0001e40000100800 */
.L_x_12636:
[----:B------:R-:W-:Y:S01]  /*1480*/  ULDC.64 UR8, c[0x0][0xb20] ;  /* 0x0002c80000087ab9 */ /* 0x000fe20000000a00 */
[----:B------:R-:W-:Y:S01]  /*1490*/  ULDC.64 UR10, c[0x0][0xb18] ;  /* 0x0002c600000a7ab9 */ /* 0x000fe20000000a00 */
        /* <DEDUP_REMOVED lines=10> */
[----:B01-3--:R-:W-:Y:S02]  /*1540*/  IMAD.U32 R2, RZ, RZ, UR8 ;  /* 0x00000008ff027e24 */ /* 0x00bfe4000f8e00ff */
[----:B------:R-:W-:Y:S01]  /*1550*/  IMAD.U32 R3, RZ, RZ, UR9 ;  /* 0x00000009ff037e24 */ /* 0x000fe2000f8e00ff */
[----:B------:R-:W-:Y:S02]  /*1560*/  @UP1 ULDC.64 UR8, c[0x0][0xb10] ;  /* 0x0002c40000081ab9 */ /* 0x000fe40000000a00 */
[----:B------:R-:W-:Y:S02]  /*1570*/  @UP1 UIMAD.WIDE UR8, UR7, 0x4, UR8 ;  /* 0x00000004070818a5 */ /* 0x000fe4000f8e0208 */
[----:B--2---:R-:W2:Y:S04]  /*1580*/  @P0 LDG.E R2, desc[UR36][R2.64] ;  /* 0x0000002402020981 */ /* 0x004ea8000c1e1900 */
[----:B------:R-:W-:-:S02]  /*1590*/  IMAD.U32 R4, RZ, RZ, UR8 ;  /* 0x00000008ff047e24 */ /* 0x000fc4000f8e00ff */
[----:B------:R-:W-:Y:S01]  /*15a0*/  IMAD.U32 R5, RZ, RZ, UR9 ;  /* 0x00000009ff057e24 */ /* 0x000fe2000f8e00ff */
[----:B------:R-:W-:-:S04]  /*15b0*/  ULDC.64 UR8, c[0x0][0x418] ;  /* 0x0001060000087ab9 */ /* 0x000fc80000000a00 */
[----:B------:R-:W3:Y:S01]  /*15c0*/  @P2 LDG.E R4, desc[UR36][R4.64] ;  /* 0x0000002404042981 */ /* 0x000ee2000c1e1900 */
[----:B------:R-:W-:Y:S01]  /*15d0*/  UISETP.NE.U32.AND UP0, UPT, UR8, URZ, UPT ;  /* 0x0000003f0800728c */ /* 0x000fe2000bf05070 */
[----:B------:R-:W-:Y:S01]  /*15e0*/  ISETP.NE.U32.AND P1, PT, RZ, UR10, PT ;  /* 0x0000000aff007c0c */ /* 0x000fe2000bf25070 */
[----:B------:R-:W-:Y:S01]  /*15f0*/  UMOV UR4, URZ ;  /* 0x0000003f00047c82 */ /* 0x000fe20008000000 */
[----:B------:R-:W-:Y:S01]  /*1600*/  ULDC UR8, c[0x0][0x424] ;  /* 0x0001090000087ab9 */ /* 0x000fe20000000800 */
[----:B------:R-:W-:Y:S01]  /*1610*/  UISETP.NE.AND.EX UP0, UPT, UR9, URZ, UPT, UP0 ;  /* 0x0000003f0900728c */ /* 0x000fe2000bf05300 */
[----:B------:R-:W-:Y:S01]  /*1620*/  ISETP.NE.AND.EX P1, PT, RZ, UR11, PT, P1 ;  /* 0x0000000bff007c0c */ /* 0x000fe2000bf25310 */
[----:B------:R-:W-:Y:S01]  /*1630*/  ULDC UR44, c[0x0][0x288] ;  /* 0x0000a200002c7ab9 */ /* 0x000fe20000000800 */
[----:B------:R-:W-:Y:S02]  /*1640*/  ULOP3.LUT UR60, UR6, 0xffff, URZ, 0xc0, !UPT ;  /* 0x0000ffff063c7892 */ /* 0x000fe4000f8ec03f */
[----:B------:R-:W-:-:S04]  /*1650*/  USEL UR8, UR8, 0x1, UP0 ;  /* 0x0000000108087887 */ /* 0x000fc80008000000 */
[----:B------:R-:W-:Y:S01]  /*1660*/  UIMAD UR45, UR8, UR45, URZ ;  /* 0x0000002d082d72a4 */ /* 0x000fe2000f8e023f */
[----:B--2---:R-:W-:Y:S02]  /*1670*/  @P0 R2UR UR4, R2 ;  /* 0x00000000020402ca */ /* 0x004fe400000e0000 */
        /* <DEDUP_REMOVED lines=15> */
.L_x_12506:
[----:B------:R-:W-:Y:S01]  /*1770*/  IMAD.U32 R216, RZ, RZ, UR7 ;  /* 0x00000007ffd87e24 */ /* 0x000fe2000f8e00ff */
[----:B------:R-:W-:Y:S06]  /*1780*/  @!P1 BRA `(.L_x_12507) ;  /* 0x00000000001c9947 */ /* 0x000fec0003800000 */
[----:B------:R-:W-:Y:S02]  /*1790*/  ULDC.64 UR8, c[0x0][0xb18] ;  /* 0x0002c60000087ab9 */ /* 0x000fe40000000a00 */
[----:B------:R-:W-:-:S06]  /*17a0*/  UIMAD.WIDE UR8, UR7, 0x4, UR8 ;  /* 0x00000004070878a5 */ /* 0x000fcc000f8e0208 */
[----:B------:R-:W-:Y:S02]  /*17b0*/  IMAD.U32 R2, RZ, RZ, UR8 ;  /* 0x00000008ff027e24 */ /* 0x000fe4000f8e00ff */
[----:B------:R-:W-:-:S05]  /*17c0*/  IMAD.U32 R3, RZ, RZ, UR9 ;  /* 0x00000009ff037e24 */ /* 0x000fca000f8e00ff */
[----:B------:R-:W2:Y:S02]  /*17d0*/  LDG.E R2, desc[UR36][R2.64] ;  /* 0x0000002402027981 */ /* 0x000ea4000c1e1900 */
[----:B--2---:R-:W-:Y:S01]  /*17e0*/  R2UR UR45, R2 ;  /* 0x00000000022d72ca */ /* 0x004fe200000e0000 */
[----:B------:R-:W-:-:S14]  /*17f0*/  BRA `(.L_x_12508) ;  /* 0x0000000000347947 */ /* 0x000fdc0003800000 */
.L_x_12507:
        /* <DEDUP_REMOVED lines=13> */
.L_x_12508:
[----:B------:R-:W2:Y:S01]  /*18d0*/  LDL R0, [R1+0x4c8] ;  /* 0x0004c80001007983 */ /* 0x000ea20000100800 */
[----:B------:R-:W-:Y:S01]  /*18e0*/  MOV R72, 0x400 ;  /* 0x0000040000487802 */ /* 0x000fe20000000f00 */
[----:B------:R-:W0:Y:S01]  /*18f0*/  LDC R8, c[0x0][0xa80] ;  /* 0x0002a000ff087b82 */ /* 0x000e220000000800 */
[----:B------:R-:W-:Y:S01]  /*1900*/  IMAD.MOV.U32 R5, RZ, RZ, 0x80 ;  /* 0x00000080ff057424 */ /* 0x000fe200078e00ff */
[----:B------:R-:W1:Y:S01]  /*1910*/  S2R R27, SR_CgaCtaId ;  /* 0x00000000001b7919 */ /* 0x000e620000008800 */
[----:B------:R-:W-:Y:S01]  /*1920*/  IMAD.MOV.U32 R6, RZ, RZ, 0x100 ;  /* 0x00000100ff067424 */ /* 0x000fe200078e00ff */
[----:B------:R-:W-:Y:S01]  /*1930*/  UIADD3 UR45, -UR4, UR45, URZ ;  /* 0x0000002d042d7290 */ /* 0x000fe2000fffe13f */
[----:B------:R-:W-:Y:S01]  /*1940*/  IMAD.MOV.U32 R21, RZ, RZ, 0x80 ;  /* 0x00000080ff157424 */ /* 0x000fe200078e00ff */
[----:B------:R-:W3:Y:S01]  /*1950*/  S2R R3, SR_SWINHI ;  /* 0x0000000000037919 */ /* 0x000ee20000002f00 */
[----:B------:R-:W-:Y:S01]  /*1960*/  ULDC UR4, c[0x0][0x448] ;  /* 0x0001120000047ab9 */ /* 0x000fe20000000800 */
[----:B------:R-:W-:Y:S01]  /*1970*/  IMAD.MOV.U32 R26, RZ, RZ, 0x100 ;  /* 0x00000100ff1a7424 */ /* 0x000fe200078e00ff */
[----:B------:R-:W-:Y:S01]  /*1980*/  UISETP.NE.AND UP1, UPT, UR4, 0x1, UPT ;  /* 0x000000010400788c */ /* 0x000fe2000bf25270 */
[----:B------:R-:W-:Y:S01]  /*1990*/  IMAD.U32 R14, RZ, RZ, UR5 ;  /* 0x00000005ff0e7e24 */ /* 0x000fe2000f8e00ff */
[----:B------:R-:W-:Y:S01]  /*19a0*/  USHF.L.U32 UR58, UR5, 0x7, URZ ;  /* 0x00000007053a7899 */ /* 0x000fe2000800063f */
[----:B------:R-:W-:Y:S01]  /*19b0*/  STL.128 [R1+0x200], RZ ;  /* 0x000200ff01007387 */ /* 0x000fe20000100c00 */
[----:B------:R-:W-:Y:S01]  /*19c0*/  ULOP3.LUT UR8, UR6, 0xff000000, URZ, 0xc0, !UPT ;  /* 0xff00000006087892 */ /* 0x000fe2000f8ec03f */
[----:B------:R-:W-:-:S02]  /*19d0*/  ULDC.64 UR4, c[0x0][0xad8] ;  /* 0x0002b60000047ab9 */ /* 0x000fc40000000a00 */
[----:B------:R-:W-:Y:S01]  /*19e0*/  STL [R1+0x50], R14 ;  /* 0x0000500e01007387 */ /* 0x000fe20000100800 */
[----:B------:R-:W-:Y:S02]  /*19f0*/  UISETP.GE.AND UP0, UPT, UR5, 0x1, UPT ;  /* 0x000000010500788c */ /* 0x000fe4000bf06270 */
[----:B------:R-:W-:Y:S01]  /*1a00*/  UIADD3 UR9, UR58, 0x7f, URZ ;  /* 0x0000007f3a097890 */ /* 0x000fe2000fffe03f */
[----:B------:R-:W-:Y:S01]  /*1a10*/  STL.128 [R1+0x210], RZ ;  /* 0x000210ff01007387 */ /* 0x000fe20000100c00 */
[----:B------:R-:W-:Y:S01]  /*1a20*/  ULOP3.LUT UR59, UR6, 0xff0000, URZ, 0xc0, !UPT ;  /* 0x00ff0000063b7892 */ /* 0x000fe2000f8ec03f */
[----:B------:R-:W-:Y:S02]  /*1a30*/  @UP1 ULDC UR10, c[0x0][0x450] ;  /* 0x00011400000a1ab9 */ /* 0x000fe40000000800 */
[----:B0-----:R-:W-:Y:S01]  /*1a40*/  STL [R1+0x220], R8 ;  /* 0x0002200801007387 */ /* 0x001fe20000100800 */
[----:B------:R-:W-:Y:S01]  /*1a50*/  @UP1 ULDC UR6, c[0x0][0x44c] ;  /* 0x0001130000061ab9 */ /* 0x000fe20000000800 */
[----:B------:R-:W-:-:S02]  /*1a60*/  UIADD3 UR38, UR45, 0x1, -UR44 ;  /* 0x000000012d267890 */ /* 0x000fc4000fffe82c */
[----:B------:R-:W-:Y:S01]  /*1a70*/  STL.128 [R1+0x240], RZ ;  /* 0x000240ff01007387 */ /* 0x000fe20000100c00 */
[----:B------:R-:W-:Y:S02]  /*1a80*/  USHF.R.U32.HI UR8, URZ, 0x8, UR8 ;  /* 0x000000083f087899 */ /* 0x000fe40008011608 */
[----:B------:R-:W-:Y:S01]  /*1a90*/  UP2UR UR39, UPR, URZ, 0x2 ;  /* 0x000000023f277883 */ /* 0x000fe20008000000 */
[----:B------:R-:W-:Y:S01]  /*1aa0*/  STL.128 [R1+0x250], RZ ;  /* 0x000250ff01007387 */ /* 0x000fe20000100c00 */
[----:B------:R-:W-:Y:S01]  /*1ab0*/  UP2UR UR41, UPR, URZ, 0x1 ;  /* 0x000000013f297883 */ /* 0x000fe20008000000 */
[----:B-1----:R-:W-:Y:S01]  /*1ac0*/  LEA R72, R27, R72, 0x18 ;  /* 0x000000481b487211 */ /* 0x002fe200078ec0ff */
[----:B------:R-:W-:Y:S01]  /*1ad0*/  ULEA.HI UR59, UR59, UR8, URZ, 0x10 ;  /* 0x000000083b3b7291 */ /* 0x000fe2000f8f803f */
[----:B------:R-:W-:Y:S02]  /*1ae0*/  STL.64 [R1+0x30], R26 ;  /* 0x0000301a01007387 */ /* 0x000fe40000100a00 */
[----:B------:R-:W-:-:S02]  /*1af0*/  MOV R24, R72 ;  /* 0x0000004800187202 */ /* 0x000fc40000000f00 */
[----:B---3--:R-:W-:Y:S01]  /*1b00*/  MOV R25, R3 ;  /* 0x0000000300197202 */ /* 0x008fe20000000f00 */
[----:B------:R-:W-:Y:S01]  /*1b10*/  STL.128 [R1+0x260], RZ ;  /* 0x000260ff01007387 */ /* 0x000fe20000100c00 */
[C---:B------:R-:W-:Y:S02]  /*1b20*/  IADD3 R2, P2, R24.reuse, 0x32450, RZ ;  /* 0x0003245018027810 */ /* 0x040fe40007f5e0ff */
[C---:B------:R-:W-:Y:S01]  /*1b30*/  IADD3 R10, P0, R24.reuse, 0x32430, RZ ;  /* 0x00032430180a7810 */ /* 0x040fe20007f1e0ff */
[----:B------:R-:W-:Y:S01]  /*1b40*/  STL.128 [R1+0x270], RZ ;  /* 0x000270ff01007387 */ /* 0x000fe20000100c00 */
[----:B------:R-:W-:Y:S01]  /*1b50*/  IADD3 R12, P1, R24, 0x32440, RZ ;  /* 0x00032440180c7810 */ /* 0x000fe20007f3e0ff */
[--C-:B------:R-:W-:Y:S01]  /*1b60*/  IMAD.X R9, RZ, RZ, R25.reuse, P2 ;  /* 0x000000ffff097224 */ /* 0x100fe200010e0619 */
[C---:B------:R-:W-:Y:S01]  /*1b70*/  IADD3 R30, P2, R16.reuse, 0x28, RZ ;  /* 0x00000028101e7810 */ /* 0x040fe20007f5e0ff */
[--C-:B------:R-:W-:Y:S01]  /*1b80*/  IMAD.X R11, RZ, RZ, R25.reuse, P0 ;  /* 0x000000ffff0b7224 */ /* 0x100fe200000e0619 */
[----:B------:R-:W-:Y:S01]  /*1b90*/  STL.128 [R1+0x280], RZ ;  /* 0x000280ff01007387 */ /* 0x000fe20000100c00 */
[----:B------:R-:W-:Y:S01]  /*1ba0*/  IMAD.X R13, RZ, RZ, R25, P1 ;  /* 0x000000ffff0d7224 */ /* 0x000fe200008e0619 */
[C---:B------:R-:W-:Y:S01]  /*1bb0*/  IADD3 R29, P0, R16.reuse, 0x200, RZ ;  /* 0x00000200101d7810 */ /* 0x040fe20007f1e0ff */
[----:B------:R-:W-:Y:S01]  /*1bc0*/  IMAD.X R41, RZ, RZ, R17, P2 ;  /* 0x000000ffff297224 */ /* 0x000fe200010e0611 */
[----:B------:R-:W-:Y:S01]  /*1bd0*/  STL.64 [R1+0x18], R10 ;  /* 0x0000180a01007387 */ /* 0x000fe20000100a00 */
[----:B------:R-:W-:-:S02]  /*1be0*/  IADD3 R28, P1, R16, 0x240, RZ ;  /* 0x00000240101c7810 */ /* 0x000fc40007f3e0ff */
[--C-:B------:R-:W-:Y:S01]  /*1bf0*/  IMAD.X R40, RZ, RZ, R17.reuse, P0 ;  /* 0x000000ffff287224 */ /* 0x100fe200000e0611 */
[----:B------:R-:W-:Y:S02]  /*1c00*/  STL.64 [R1+0x20], R12 ;  /* 0x0000200c01007387 */ /* 0x000fe40000100a00 */
[----:B------:R-:W-:Y:S02]  /*1c10*/  IMAD.X R39, RZ, RZ, R17, P1 ;  /* 0x000000ffff277224 */ /* 0x000fe400008e0611 */
        /* <DEDUP_REMOVED lines=27> */
[----:B------:R-:W-:Y:S04]  /*1dd0*/  STL [R1+0x10], RZ ;  /* 0x000010ff01007387 */ /* 0x000fe80000100800 */
[----:B------:R-:W-:Y:S01]  /*1de0*/  STL [R1+0x38], RZ ;  /* 0x000038ff01007387 */ /* 0x000fe20000100800 */
[----:B--2---:R-:W-:-:S02]  /*1df0*/  R2UR UR7, R0 ;  /* 0x00000000000772ca */ /* 0x004fc400000e0000 */
[----:B------:R-:W-:-:S05]  /*1e00*/  IADD3 R0, P3, R24, 0x32460, RZ ;  /* 0x0003246018007810 */ /* 0x000fca0007f7e0ff */
[----:B------:R-:W-:Y:S01]  /*1e10*/  IMAD.X R3, RZ, RZ, R25, P3 ;  /* 0x000000ffff037224 */ /* 0x000fe200018e0619 */
[----:B------:R-:W-:-:S05]  /*1e20*/  PLOP3.LUT P3, PT, PT, PT, UP0, 0x40, 0x0 ;  /* 0x000000000000781c */ /* 0x000fca0003f6e808 */
[----:B------:R-:W-:Y:S02]  /*1e30*/  IMAD.U32 R4, RZ, RZ, UR7 ;  /* 0x00000007ff047e24 */ /* 0x000fe4000f8e00ff */
[----:B------:R-:W-:Y:S01]  /*1e40*/  IMAD.U32 R20, RZ, RZ, UR7 ;  /* 0x00000007ff147e24 */ /* 0x000fe2000f8e00ff */
[----:B------:R-:W-:Y:S02]  /*1e50*/  UIMAD.WIDE.U32 UR6, UR9, UR6, URZ ;  /* 0x00000006090672a5 */ /* 0x000fe4000f8e003f */
[----:B------:R0:W-:Y:S02]  /*1e60*/  STL.128 [R1], R4 ;  /* 0x0000000401007387 */ /* 0x0001e40000100c00 */
[----:B------:R-:W-:Y:S02]  /*1e70*/  @UP1 USHF.R.U32.HI UR9, URZ, UR10, UR7 ;  /* 0x0000000a3f091299 */ /* 0x000fe40008011607 */
[----:B------:R1:W-:Y:S02]  /*1e80*/  STL.64 [R1+0x28], R20 ;  /* 0x0000281401007387 */ /* 0x0003e40000100a00 */
[----:B------:R-:W-:-:S04]  /*1e90*/  UIADD3 UR9, UR38, UR9, URZ ;  /* 0x0000000926097290 */ /* 0x000fc8000fffe03f */
[----:B------:R-:W-:Y:S01]  /*1ea0*/  UIADD3 UR4, UR9, UR4, URZ ;  /* 0x0000000409047290 */ /* 0x000fe2000fffe03f */
[----:B0-----:R-:W-:Y:S02]  /*1eb0*/  IMAD.MOV.U32 R4, RZ, RZ, R2 ;  /* 0x000000ffff047224 */ /* 0x001fe400078e0002 */
[----:B------:R-:W-:Y:S02]  /*1ec0*/  IMAD.MOV.U32 R5, RZ, RZ, R9 ;  /* 0x000000ffff057224 */ /* 0x000fe400078e0009 */
[----:B------:R-:W-:Y:S02]  /*1ed0*/  IMAD.MOV.U32 R6, RZ, RZ, R0 ;  /* 0x000000ffff067224 */ /* 0x000fe400078e0000 */
[----:B------:R-:W-:-:S05]  /*1ee0*/  IMAD.MOV.U32 R7, RZ, RZ, R3 ;  /* 0x000000ffff077224 */ /* 0x000fca00078e0003 */
[----:B------:R1:W-:Y:S01]  /*1ef0*/  STL.128 [R1+0x40], R4 ;  /* 0x0000400401007387 */ /* 0x0003e20000100c00 */
        /* <DEDUP_REMOVED lines=11> */
.L_x_12510:
[----:B------:R-:W-:-:S11]  /*1fb0*/  UISETP.NE.AND UP0, UPT, UR5, 0x1, UPT ;  /* 0x000000010500788c */ /* 0x000fd6000bf05270 */
[----:B------:R-:W-:Y:S02]  /*1fc0*/  @UP0 ULDC.64 UR10, c[0x0][0xae0] ;  /* 0x0002b800000a0ab9 */ /* 0x000fe40000000a00 */
[----:B------:R-:W-:-:S04]  /*1fd0*/  UIMAD.WIDE.U32 UR6, UR8, UR10, URZ ;  /* 0x0000000a080672a5 */ /* 0x000fc8000f8e003f */
[----:B------:R-:W-:-:S12]  /*1fe0*/  @UP0 USHF.R.U32.HI UR8, URZ, UR11, UR7 ;  /* 0x0000000b3f080299 */ /* 0x000fd80008011607 */
.L_x_12511:
[----:B------:R-:W-:-:S04]  /*1ff0*/  UIMAD UR8, UR8, UR5, UR5 ;  /* 0x00000005080872a4 */ /* 0x000fc8000f8e0205 */
[----:B------:R-:W-:-:S04]  /*2000*/  UISETP.LT.AND UP0, UPT, UR4, UR8, UPT ;  /* 0x000000080400728c */ /* 0x000fc8000bf01270 */
[----:B------:R-:W-:-:S12]  /*2010*/  USEL UR4, UR4, UR8, UP0 ;  /* 0x0000000804047287 */ /* 0x000fd80008000000 */
.L_x_12509:
        /* <DEDUP_REMOVED lines=12> */
[----:B------:R-:W-:Y:S01]  /*20e0*/  UMOV UR12, UR58 ;  /* 0x0000003a000c7c82 */ /* 0x000fe20008000000 */
        /* <DEDUP_REMOVED lines=20> */
.L_x_12513:
[----:B------:R-:W-:-:S11]  /*2230*/  UISETP.NE.AND UP0, UPT, UR5, 0x1, UPT ;  /* 0x000000010500788c */ /* 0x000fd6000bf05270 */
[----:B------:R-:W-:Y:S02]  /*2240*/  @UP0 ULDC.64 UR12, c[0x0][0xae0] ;  /* 0x0002b800000c0ab9 */ /* 0x000fe40000000a00 */
[----:B------:R-:W-:-:S04]  /*2250*/  UIMAD.WIDE.U32 UR8, UR7, UR12, URZ ;  /* 0x0000000c070872a5 */ /* 0x000fc8000f8e003f */
[----:B------:R-:W-:-:S12]  /*2260*/  @UP0 USHF.R.U32.HI UR7, URZ, UR13, UR9 ;  /* 0x0000000d3f070299 */ /* 0x000fd80008011609 */
.L_x_12514:
[----:B------:R-:W-:-:S04]  /*2270*/  UIMAD UR5, UR7, UR5, URZ ;  /* 0x00000005070572a4 */ /* 0x000fc8000f8e023f */
[----:B------:R-:W-:-:S04]  /*2280*/  UISETP.LT.AND UP0, UPT, UR10, UR5, UPT ;  /* 0x000000050a00728c */ /* 0x000fc8000bf01270 */
[----:B------:R-:W-:-:S12]  /*2290*/  USEL UR10, UR10, UR5, !UP0 ;  /* 0x000000050a0a7287 */ /* 0x000fd8000c000000 */
.L_x_12512:
[----:B------:R-:W-:Y:S02]  /*22a0*/  UIMAD.WIDE UR4, UR10, 0x2aaaaaab, URZ ;  /* 0x2aaaaaab0a0478a5 */ /* 0x000fe4000f8e023f */
[----:B------:R-:W-:Y:S02]  /*22b0*/  ULOP3.LUT UR61, UR59, 0xff, URZ, 0xc0, !UPT ;  /* 0x000000ff3b3d7892 */ /* 0x000fe4000f8ec03f */
[----:B------:R-:W-:Y:S02]  /*22c0*/  USHF.R.U32.HI UR4, URZ, 0x1f, UR5 ;  /* 0x0000001f3f047899 */ /* 0x000fe40008011605 */
[----:B------:R-:W-:Y:S02]  /*22d0*/  USHF.R.U32.HI UR59, URZ, 0x10, UR59 ;  /* 0x000000103f3b7899 */ /* 0x000fe4000801163b */
[----:B------:R-:W-:-:S04]  /*22e0*/  ULEA.HI.SX32 UR4, UR5, UR4, 0x1c ;  /* 0x0000000405047291 */ /* 0x000fc8000f8fe23f */
[----:B------:R-:W-:-:S04]  /*22f0*/  UISETP.LT.AND UP0, UPT, URZ, UR4, UPT ;  /* 0x000000043f00728c */ /* 0x000fc8000bf01270 */
[----:B------:R-:W-:-:S03]  /*2300*/  USEL UR40, URZ, UR4, !UP0 ;  /* 0x000000043f287287 */ /* 0x000fc6000c000000 */
[----:B------:R-:W-:Y:S01]  /*2310*/  UMOV UR4, URZ ;  /* 0x0000003f00047c82 */ /* 0x000fe20008000000 */
[----:B------:R-:W-:-:S06]  /*2320*/  UISETP.GT.AND UP0, UPT, UR6, UR40, UPT ;  /* 0x000000280600728c */ /* 0x000fcc000bf04270 */
[----:B------:R-:W-:-:S13]  /*2330*/  PLOP3.LUT P0, PT, PT, PT, UP0, 0x80, 0x0 ;  /* 0x000000000000781c */ /* 0x000fda0003f0f008 */
[----:B------:R-:W-:Y:S05]  /*2340*/  @!P0 BRA `(.L_x_12515) ;  /* 0x0000000000948947 */ /* 0x000fea0003800000 */
[----:B------:R-:W-:Y:S01]  /*2350*/  UISETP.NE.AND UP0, UPT, UR59, URZ, UPT ;  /* 0x0000003f3b00728c */ /* 0x000fe2000bf05270 */
[----:B------:R-:W-:-:S03]  /*2360*/  ULDC UR4, c[0x0][0xae8] ;  /* 0x0002ba0000047ab9 */ /* 0x000fc60000000800 */
[----:B------:R-:W-:-:S04]  /*2370*/  USEL UR10, UR59, UR4, UP0 ;  /* 0x000000043b0a7287 */ /* 0x000fc80008000000 */
[----:B------:R-:W-:Y:S02]  /*2380*/  UIADD3 UR4, UR10, -0x1, UR6 ;  /* 0xffffffff0a047890 */ /* 0x000fe4000fffe006 */
[----:B------:R-:W-:Y:S02]  /*2390*/  IMAD.U32 R3, RZ, RZ, UR10 ;  /* 0x0000000aff037e24 */ /* 0x000fe4000f8e00ff */
[----:B------:R-:W-:-:S03]  /*23a0*/  UIADD3 UR7, -UR40, UR4, URZ ;  /* 0x0000000428077290 */ /* 0x000fc6000fffe13f */
[-C--:B------:R-:W-:Y:S01]  /*23b0*/  IABS R0, R3.reuse ;  /* 0x0000000300007213 */ /* 0x080fe20000000000 */
[----:B------:R-:W-:Y:S01]  /*23c0*/  UMOV UR4, URZ ;  /* 0x0000003f00047c82 */ /* 0x000fe20008000000 */
[----:B-1----:R-:W-:Y:S01]  /*23d0*/  IABS R5, R3 ;  /* 0x0000000300057213 */ /* 0x002fe20000000000 */
        /* <DEDUP_REMOVED lines=28> */
.L_x_12515:
        /* <DEDUP_REMOVED lines=9> */
[----:B------:R-:W2:Y:S01]  /*2630*/  LDL R2, [R1+0x4c4] ;  /* 0x0004c40001027983 */ /* 0x000ea20000100800 */
[----:B------:R-:W-:Y:S01]  /*2640*/  VIADD R8, R72, 0x400 ;  /* 0x0000040048087836 */ /* 0x000fe20000000000 */
[----:B------:R-:W-:Y:S01]  /*2650*/  IADD3 R26, P5, R16, 0x58, RZ ;  /* 0x00000058101a7810 */ /* 0x000fe20007fbe0ff */
[----:B-1----:R-:W-:Y:S01]  /*2660*/  IMAD.MOV.U32 R4, RZ, RZ, 0x1 ;  /* 0x00000001ff047424 */ /* 0x002fe200078e00ff */
[----:B------:R-:W-:Y:S01]  /*2670*/  STL.64 [R1+0x58], RZ ;  /* 0x000058ff01007387 */ /* 0x000fe20000100a00 */
[----:B------:R-:W-:Y:S01]  /*2680*/  IMAD.MOV.U32 R5, RZ, RZ, RZ ;  /* 0x000000ffff057224 */ /* 0x000fe200078e00ff */
[----:B------:R-:W-:Y:S01]  /*2690*/  SHF.R.U32.HI R8, RZ, 0x4, R8 ;  /* 0x00000004ff087819 */ /* 0x000fe20000011608 */
[----:B------:R-:W-:Y:S01]  /*26a0*/  IMAD.MOV.U32 R6, RZ, RZ, 0x1 ;  /* 0x00000001ff067424 */ /* 0x000fe200078e00ff */
[----:B------:R-:W-:Y:S01]  /*26b0*/  STL.128 [R1+0x90], RZ ;  /* 0x000090ff01007387 */ /* 0x000fe20000100c00 */
[----:B------:R-:W-:Y:S01]  /*26c0*/  IMAD.MOV.U32 R7, RZ, RZ, RZ ;  /* 0x000000ffff077224 */ /* 0x000fe200078e00ff */
[----:B------:R-:W-:Y:S01]  /*26d0*/  LOP3.LUT R8, R8, 0x3fff, RZ, 0xc0, !PT ;  /* 0x00003fff08087812 */ /* 0x000fe200078ec0ff */
[----:B------:R-:W-:Y:S01]  /*26e0*/  IMAD.MOV.U32 R10, RZ, RZ, 0x1 ;  /* 0x00000001ff0a7424 */ /* 0x000fe200078e00ff */
[----:B------:R-:W-:Y:S01]  /*26f0*/  STL.128 [R1+0xa0], RZ ;  /* 0x0000a0ff01007387 */ /* 0x000fe20000100c00 */
[----:B------:R-:W-:Y:S01]  /*2700*/  IMAD.MOV.U32 R11, RZ, RZ, RZ ;  /* 0x000000ffff0b7224 */ /* 0x000fe200078e00ff */
[C---:B------:R-:W-:Y:S01]  /*2710*/  IADD3 R37, P6, R16.reuse, 0x60, RZ ;  /* 0x0000006010257810 */ /* 0x040fe20007fde0ff */
[----:B------:R-:W-:Y:S01]  /*2720*/  IMAD.X R27, RZ, RZ, R17, P5 ;  /* 0x000000ffff1b7224 */ /* 0x000fe200028e0611 */
[----:B------:R0:W-:Y:S01]  /*2730*/  STL.128 [R1+0x60], R4 ;  /* 0x0000600401007387 */ /* 0x0001e20000100c00 */
[----:B------:R-:W-:-:S02]  /*2740*/  IADD3 R36, P1, R16, 0x68, RZ ;  /* 0x0000006810247810 */ /* 0x000fc40007f3e0ff */
[C---:B------:R-:W-:Y:S01]  /*2750*/  IADD3 R35, P2, R16.reuse, 0x70, RZ ;  /* 0x0000007010237810 */ /* 0x040fe20007f5e0ff */
[----:B------:R-:W-:Y:S01]  /*2760*/  STL.64 [R1+0x70], R10 ;  /* 0x0000700a01007387 */ /* 0x000fe20000100a00 */
[--C-:B------:R-:W-:Y:S01]  /*2770*/  IMAD.X R38, RZ, RZ, R17.reuse, P6 ;  /* 0x000000ffff267224 */ /* 0x100fe200030e0611 */
[C---:B------:R-:W-:Y:S01]  /*2780*/  IADD3 R34, P3, R16.reuse, 0x78, RZ ;  /* 0x0000007810227810 */ /* 0x040fe20007f7e0ff */
[--C-:B------:R-:W-:Y:S01]  /*2790*/  IMAD.X R51, RZ, RZ, R17.reuse, P1 ;  /* 0x000000ffff337224 */ /* 0x100fe200008e0611 */
[----:B------:R-:W-:Y:S01]  /*27a0*/  STL.128 [R1+0xb0], RZ ;  /* 0x0000b0ff01007387 */ /* 0x000fe20000100c00 */
[--C-:B------:R-:W-:Y:S01]  /*27b0*/  IMAD.X R52, RZ, RZ, R17.reuse, P2 ;  /* 0x000000ffff347224 */ /* 0x100fe200010e0611 */
[C---:B------:R-:W-:Y:S01]  /*27c0*/  IADD3 R31, P4, R16.reuse, 0x80, RZ ;  /* 0x00000080101f7810 */ /* 0x040fe20007f9e0ff */
[----:B------:R-:W-:Y:S01]  /*27d0*/  IMAD.X R49, RZ, RZ, R17, P3 ;  /* 0x000000ffff317224 */ /* 0x000fe200018e0611 */
[----:B------:R-:W-:Y:S01]  /*27e0*/  STL.128 [R1+0xc0], RZ ;  /* 0x0000c0ff01007387 */ /* 0x000fe20000100c00 */
[----:B------:R-:W-:-:S02]  /*27f0*/  IADD3 R33, P5, R16, 0x88, RZ ;  /* 0x0000008810217810 */ /* 0x000fc40007fbe0ff */
[----:B------:R-:W-:Y:S01]  /*2800*/  IADD3 R32, P6, R16, 0x90, RZ ;  /* 0x0000009010207810 */ /* 0x000fe20007fde0ff */
[----:B0-----:R-:W-:Y:S01]  /*2810*/  IMAD.MOV.U32 R5, RZ, RZ, 0x40000040 ;  /* 0x40000040ff057424 */ /* 0x001fe200078e00ff */
[C---:B------:R-:W-:Y:S01]  /*2820*/  LOP3.LUT R6, R8.reuse, 0x3000000, RZ, 0xfc, !PT ;  /* 0x0300000008067812 */ /* 0x040fe200078efcff */
[----:B------:R-:W-:Y:S01]  /*2830*/  IMAD.MOV.U32 R7, RZ, RZ, 0x40000040 ;  /* 0x40000040ff077424 */ /* 0x000fe200078e00ff */
[----:B------:R-:W-:Y:S01]  /*2840*/  LOP3.LUT R8, R8, 0x10000, RZ, 0xfc, !PT ;  /* 0x0001000008087812 */ /* 0x000fe200078efcff */
[----:B------:R-:W-:Y:S01]  /*2850*/  STL.128 [R1+0xd0], RZ ;  /* 0x0000d0ff01007387 */ /* 0x000fe20000100c00 */
[C---:B------:R-:W-:Y:S01]  /*2860*/  IADD3 R45, P1, R16.reuse, 0xf0, RZ ;  /* 0x000000f0102d7810 */ /* 0x040fe20007f3e0ff */
[--C-:B------:R-:W-:Y:S01]  /*2870*/  IMAD.X R50, RZ, RZ, R17.reuse, P4 ;  /* 0x000000ffff327224 */ /* 0x100fe200020e0611 */
[----:B------:R-:W-:Y:S01]  /*2880*/  IADD3 R43, P2, R16, 0xf8, RZ ;  /* 0x000000f8102b7810 */ /* 0x000fe20007f5e0ff */
[----:B------:R-:W-:Y:S01]  /*2890*/  STL.128 [R1+0xe0], RZ ;  /* 0x0000e0ff01007387 */ /* 0x000fe20000100c00 */
[----:B------:R-:W-:-:S02]  /*28a0*/  IMAD.X R48, RZ, RZ, R17, P5 ;  /* 0x000000ffff307224 */ /* 0x000fc400028e0611 */
[--C-:B------:R-:W-:Y:S02]  /*28b0*/  IMAD.X R47, RZ, RZ, R17.reuse, P6 ;  /* 0x000000ffff2f7224 */ /* 0x100fe400030e0611 */
[--C-:B------:R-:W-:Y:S02]  /*28c0*/  IMAD.X R46, RZ, RZ, R17.reuse, P1 ;  /* 0x000000ffff2e7224 */ /* 0x100fe400008e0611 */
[----:B------:R-:W-:Y:S01]  /*28d0*/  IMAD.X R44, RZ, RZ, R17, P2 ;  /* 0x000000ffff2c7224 */ /* 0x000fe200010e0611 */
[----:B--2---:R-:W0:Y:S02]  /*28e0*/  SHFL.IDX PT, R0, R2, RZ, 0x1f ;  /* 0x00001fff02007589 */ /* 0x004e2400000e0000 */
[----:B0-----:R-:W-:-:S04]  /*28f0*/  LEA.HI R2, R0, R0, RZ, 0x1 ;  /* 0x0000000000027211 */ /* 0x001fc800078f08ff */
[----:B------:R-:W-:Y:S01]  /*2900*/  LOP3.LUT R3, R2, 0x7fffe, RZ, 0xc0, !PT ;  /* 0x0007fffe02037812 */ /* 0x000fe200078ec0ff */
[----:B------:R-:W-:-:S04]  /*2910*/  VIADD R2, R72, 0x1c400 ;  /* 0x0001c40048027836 */ /* 0x000fc80000000000 */
[----:B------:R-:W-:Y:S01]  /*2920*/  IMAD.IADD R0, R0, 0x1, -R3 ;  /* 0x0000000100007824 */ /* 0x000fe200078e0a03 */
[----:B------:R-:W-:Y:S01]  /*2930*/  SHF.R.U32.HI R2, RZ, 0x4, R2 ;  /* 0x00000004ff027819 */ /* 0x000fe20000011602 */
[----:B------:R-:W-:-:S03]  /*2940*/  VIADD R3, R72, 0x18400 ;  /* 0x0001840048037836 */ /* 0x000fc60000000000 */
[----:B------:R-:W-:Y:S01]  /*2950*/  LOP3.LUT R2, R2, 0x3fff, RZ, 0xc0, !PT ;  /* 0x00003fff02027812 */ /* 0x000fe200078ec0ff */
[----:B------:R-:W-:Y:S01]  /*2960*/  IMAD R0, R0, 0x2000, R3 ;  /* 0x0000200000007824 */ /* 0x000fe200078e0203 */
[----:B------:R-:W-:Y:S02]  /*2970*/  LOP3.LUT P0, RZ, R3, 0x1bf, RZ, 0xc0, !PT ;  /* 0x000001bf03ff7812 */ /* 0x000fe4000780c0ff */
[----:B------:R-:W-:Y:S01]  /*2980*/  LOP3.LUT R4, R2, 0x10000, RZ, 0xfc, !PT ;  /* 0x0001000002047812 */ /* 0x000fe200078efcff */
[----:B------:R-:W-:Y:S01]  /*2990*/  VIADD R3, R0, 0xa000 ;  /* 0x0000a00000037836 */ /* 0x000fe20000000000 */
[----:B------:R-:W-:-:S03]  /*29a0*/  SHF.R.U32.HI R0, RZ, 0x4, R0 ;  /* 0x00000004ff007819 */ /* 0x000fc60000011600 */
[----:B------:R0:W-:Y:S01]  /*29b0*/  STL.128 [R1+0x80], R4 ;  /* 0x0000800401007387 */ /* 0x0001e20000100c00 */
[----:B------:R-:W-:Y:S02]  /*29c0*/  SHF.R.U32.HI R3, RZ, 0x4, R3 ;  /* 0x00000004ff037819 */ /* 0x000fe40000011603 */
[----:B------:R-:W-:Y:S02]  /*29d0*/  LOP3.LUT R0, R0, 0x3fff, RZ, 0xc0, !PT ;  /* 0x00003fff00007812 */ /* 0x000fe400078ec0ff */
[----:B------:R-:W-:Y:S02]  /*29e0*/  LOP3.LUT R3, R3, 0x3fff, RZ, 0xc0, !PT ;  /* 0x00003fff03037812 */ /* 0x000fe400078ec0ff */
[----:B------:R-:W-:Y:S02]  /*29f0*/  LOP3.LUT R2, R0, 0x10000, RZ, 0xfc, !PT ;  /* 0x0001000000027812 */ /* 0x000fe400078efcff */
[----:B------:R-:W-:Y:S01]  /*2a00*/  LOP3.LUT R0, R3, 0x10000, RZ, 0xfc, !PT ;  /* 0x0001000003007812 */ /* 0x000fe200078efcff */
[----:B------:R-:W-:-:S05]  /*2a10*/  IMAD.MOV.U32 R3, RZ, RZ, 0x40000040 ;  /* 0x40000040ff037424 */ /* 0x000fca00078e00ff */
[----:B------:R1:W-:Y:S01]  /*2a20*/  STL.64 [R1+0x78], R2 ;  /* 0x0000780201007387 */ /* 0x0003e20000100a00 */
[----:B0-----:R-:W-:Y:S02]  /*2a30*/  IMAD.MOV.U32 R6, RZ, RZ, R8 ;  /* 0x000000ffff067224 */ /* 0x001fe400078e0008 */
[----:B------:R-:W-:-:S05]  /*2a40*/  IMAD.MOV.U32 R4, RZ, RZ, R0 ;  /* 0x000000ffff047224 */ /* 0x000fca00078e0000 */
[----:B------:R1:W-:Y:S01]  /*2a50*/  STL.128 [R1+0xf0], R4 ;  /* 0x0000f00401007387 */ /* 0x0003e20000100c00 */
[----:B------:R-:W-:Y:S05]  /*2a60*/  @!P0 BRA `(.L_x_12517) ;  /* 0x0000000000408947 */ /* 0x000fea0003800000 */
[----:B-1----:R-:W-:Y:S01]  /*2a70*/  MOV R2, 0x0 ;  /* 0x0000000000027802 */ /* 0x002fe20000000f00 */
        /* <DEDUP_REMOVED lines=15> */
.L_x_12517:
[----:B------:R-:W2:Y:S01]  /*2b70*/  LDL R42, [R1+0x1fc] ;  /* 0x0001fc00012a7983 */ /* 0x000ea20000100800 */
[----:B-1----:R-:W0:Y:S01]  /*2b80*/  LDC.64 R2, c[0x0][0xad8] ;  /* 0x0002b600ff027b82 */ /* 0x002e220000000a00 */
[----:B------:R-:W-:Y:S01]  /*2b90*/  IADD3 R20, P0, R16, 0x100, RZ ;  /* 0x0000010010147810 */ /* 0x000fe20007f1e0ff */
[----:B------:R-:W-:Y:S01]  /*2ba0*/  IMAD.U32 R9, RZ, RZ, UR45 ;  /* 0x0000002dff097e24 */ /* 0x000fe2000f8e00ff */
[----:B------:R-:W1:Y:S01]  /*2bb0*/  S2R R53, SR_TID.X ;  /* 0x0000000000357919 */ /* 0x000e620000002100 */
[----:B------:R-:W-:Y:S01]  /*2bc0*/  IMAD.U32 R8, RZ, RZ, UR44 ;  /* 0x0000002cff087e24 */ /* 0x000fe2000f8e00ff */
[----:B------:R-:W-:Y:S01]  /*2bd0*/  BSSY B0, `(.L_x_12518) ;  /* 0x000001c000007945 */ /* 0x000fe20003800000 */
[----:B------:R-:W-:Y:S01]  /*2be0*/  IMAD.MOV.U32 R12, RZ, RZ, RZ ;  /* 0x000000ffff0c7224 */ /* 0x000fe200078e00ff */
[----:B------:R3:W-:Y:S01]  /*2bf0*/  STL.64 [R1+0x110], R26 ;  /* 0x0001101a01007387 */ /* 0x0007e20000100a00 */
[----:B------:R-:W4:Y:S01]  /*2c00*/  LDC.64 R4, c[0x0][0xae0] ;  /* 0x0002b800ff047b82 */ /* 0x000f220000000a00 */
[----:B------:R-:W-:-:S02]  /*2c10*/  IMAD.X R21, RZ, RZ, R17, P0 ;  /* 0x000000ffff157224 */ /* 0x000fc400000e0611 */
[----:B------:R0:W-:Y:S04]  /*2c20*/  STL.64 [R1+0x100], R178 ;  /* 0x000100b201007387 */ /* 0x0001e80000100a00 */
[----:B------:R0:W-:Y:S01]  /*2c30*/  STL.64 [R1+0x108], R20 ;  /* 0x0001081401007387 */ /* 0x0001e20000100a00 */
[----:B------:R-:W5:Y:S03]  /*2c40*/  LDC R10, c[0x0][0xad4] ;  /* 0x0002b500ff0a7b82 */ /* 0x000f660000000800 */
[----:B------:R0:W-:Y:S04]  /*2c50*/  STL.U8 [R1+0x118], RZ ;  /* 0x000118ff01007387 */ /* 0x0001e80000100000 */
[----:B------:R0:W-:Y:S01]  /*2c60*/  STL.U8 [R1+0x14c], RZ ;  /* 0x00014cff01007387 */ /* 0x0001e20000100000 */
[----:B------:R-:W3:Y:S01]  /*2c70*/  LDC.64 R6, c[0x0][0x448] ;  /* 0x00011200ff067b82 */ /* 0x000ee20000000a00 */
[----:B0-----:R-:W-:-:S02]  /*2c80*/  IMAD.MOV.U32 R11, RZ, RZ, R2 ;  /* 0x000000ffff0b7224 */ /* 0x001fc400078e0002 */
[----:B------:R-:W-:-:S05]  /*2c90*/  IMAD.MOV.U32 R13, RZ, RZ, R3 ;  /* 0x000000ffff0d7224 */ /* 0x000fca00078e0003 */
[----:B------:R-:W0:Y:S01]  /*2ca0*/  LDC R224, c[0x0][0x450] ;  /* 0x00011400ffe07b82 */ /* 0x000e220000000800 */
[----:B----4-:R-:W-:Y:S02]  /*2cb0*/  IMAD.MOV.U32 R14, RZ, RZ, R4 ;  /* 0x000000ffff0e7224 */ /* 0x010fe400078e0004 */
[----:B------:R-:W-:Y:S02]  /*2cc0*/  IMAD.MOV.U32 R15, RZ, RZ, R5 ;  /* 0x000000ffff0f7224 */ /* 0x000fe400078e0005 */
[----:B-1----:R-:W-:Y:S01]  /*2cd0*/  VIADD R217, R53, 0xffffff80 ;  /* 0xffffff8035d97836 */ /* 0x002fe20000000000 */
[----:B-----5:R1:W-:Y:S04]  /*2ce0*/  STL.128 [R1+0x120], R8 ;  /* 0x0001200801007387 */ /* 0x0203e80000100c00 */
[----:B------:R1:W-:Y:S04]  /*2cf0*/  STL.128 [R1+0x130], R12 ;  /* 0x0001300c01007387 */ /* 0x0003e80000100c00 */
[----:B---3--:R1:W-:Y:S04]  /*2d00*/  STL.64 [R1+0x140], R6 ;  /* 0x0001400601007387 */ /* 0x0083e80000100a00 */
[----:B------:R1:W-:Y:S04]  /*2d10*/  STL [R1+0x11c], R217 ;  /* 0x00011cd901007387 */ /* 0x0003e80000100800 */
[----:B0-----:R1:W-:Y:S01]  /*2d20*/  STL [R1+0x148], R224 ;  /* 0x000148e001007387 */ /* 0x0013e20000100800 */
[----:B--2---:R-:W-:-:S04]  /*2d30*/  LEA.HI R0, R42, R42, RZ, 0x1 ;  /* 0x0000002a2a007211 */ /* 0x004fc800078f08ff */
[----:B------:R-:W-:-:S05]  /*2d40*/  LOP3.LUT R27, R0, 0xfffffffe, RZ, 0xc0, !PT ;  /* 0xfffffffe001b7812 */ /* 0x000fca00078ec0ff */
[----:B------:R-:W-:-:S05]  /*2d50*/  IMAD.IADD R0, R42, 0x1, -R27 ;  /* 0x000000012a007824 */ /* 0x000fca00078e0a1b */
[----:B------:R-:W-:-:S04]  /*2d60*/  SHF.L.U32 R27, R0, 0x1f, RZ ;  /* 0x0000001f001b7819 */ /* 0x000fc800000006ff */
[----:B------:R-:W0:Y:S02]  /*2d70*/  SYNCS.PHASECHK.TRANS64.TRYWAIT P0, [R72+URZ+0x32400], R27 ;  /* 0x0324001b480075a7 */ /* 0x000e24000800017f */
[----:B01----:R-:W-:Y:S05]  /*2d80*/  @!P0 BRA `(.L_x_12519) ;  /* 0x0000028000e88947 */ /* 0x003fea0003800000 */
.L_x_12737:
[----:B------:R-:W-:Y:S05]  /*2d90*/  BSYNC B0 ;  /* 0x0000000000007941 */ /* 0x000fea0003800000 */
.L_x_12518:
[----:B------:R-:W2:Y:S04]  /*2da0*/  LDL R9, [R1+0x4b4] ;  /* 0x0004b40001097983 */ /* 0x000ea80000100800 */
[----:B------:R-:W2:Y:S04]  /*2db0*/  LDL R8, [R1+0x4b8] ;  /* 0x0004b80001087983 */ /* 0x000ea80000100800 */
[----:B------:R-:W3:Y:S04]  /*2dc0*/  LDL R0, [R1+0x4c0] ;  /* 0x0004c00001007983 */ /* 0x000ee80000100800 */
[----:B------:R-:W0:Y:S04]  /*2dd0*/  LDL R6, [R1+0x4bc] ;  /* 0x0004bc0001067983 */ /* 0x000e280000100800 */
[----:B------:R-:W4:Y:S04]  /*2de0*/  LDL R42, [R1] ;  /* 0x00000000012a7983 */ /* 0x000f280000100800 */
[----:B------:R1:W5:Y:S01]  /*2df0*/  LDL.64 R12, [R1+0x1f0] ;  /* 0x0001f000010c7983 */ /* 0x0003620000100a00 */
[----:B------:R-:W-:-:S02]  /*2e00*/  IMAD.MOV.U32 R10, RZ, RZ, R37 ;  /* 0x000000ffff0a7224 */ /* 0x000fc400078e0025 */
[----:B------:R-:W-:Y:S01]  /*2e10*/  IMAD.MOV.U32 R11, RZ, RZ, R38 ;  /* 0x000000ffff0b7224 */ /* 0x000fe200078e0026 */
[C---:B------:R-:W-:Y:S01]  /*2e20*/  IADD3 R14, P0, R16.reuse, 0x14c, RZ ;  /* 0x0000014c100e7810 */ /* 0x040fe20007f1e0ff */
[----:B------:R-:W1:Y:S01]  /*2e30*/  S2R R53, SR_TID.X ;  /* 0x0000000000357919 */ /* 0x000e620000002100 */
[----:B------:R-:W-:Y:S05]  /*2e40*/  WARPSYNC.ALL ;  /* 0x0000000000007948 */ /* 0x000fea0003800000 */
[----:B------:R-:W-:Y:S01]  /*2e50*/  BSSY B0, `(.L_x_12520) ;  /* 0x0000037000007945 */ /* 0x000fe20003800000 */
[----:B-1----:R-:W-:Y:S01]  /*2e60*/  SHF.R.U32.HI R37, RZ, 0x7, R53 ;  /* 0x00000007ff257819 */ /* 0x002fe20000011635 */
[----:B--2---:R1:W-:Y:S01]  /*2e70*/  STL.128 [R1+0x150], R8 ;  /* 0x0001500801007387 */ /* 0x0043e20000100c00 */
[----:B---3--:R-:W-:Y:S01]  /*2e80*/  IMAD.MOV.U32 R26, RZ, RZ, R0 ;  /* 0x000000ffff1a7224 */ /* 0x008fe200078e0000 */
[----:B------:R-:W-:Y:S01]  /*2e90*/  IADD3 R0, P2, R16, 0x230, RZ ;  /* 0x0000023010007810 */ /* 0x000fe20007f5e0ff */
[----:B-1----:R-:W-:-:S02]  /*2ea0*/  IMAD.MOV.U32 R8, RZ, RZ, R34 ;  /* 0x000000ffff087224 */ /* 0x002fc400078e0022 */
[----:B------:R-:W-:Y:S02]  /*2eb0*/  IMAD.MOV.U32 R9, RZ, RZ, R49 ;  /* 0x000000ffff097224 */ /* 0x000fe400078e0031 */
[----:B------:R-:W-:Y:S02]  /*2ec0*/  IMAD.MOV.U32 R10, RZ, RZ, R31 ;  /* 0x000000ffff0a7224 */ /* 0x000fe400078e001f */
[----:B------:R-:W-:-:S05]  /*2ed0*/  IMAD.MOV.U32 R11, RZ, RZ, R50 ;  /* 0x000000ffff0b7224 */ /* 0x000fca00078e0032 */
[----:B------:R1:W-:Y:S01]  /*2ee0*/  STL.128 [R1+0x170], R8 ;  /* 0x0001700801007387 */ /* 0x0003e20000100c00 */
[----:B0-----:R-:W-:Y:S01]  /*2ef0*/  IMAD.MOV.U32 R27, RZ, RZ, R6 ;  /* 0x000000ffff1b7224 */ /* 0x001fe200078e0006 */
[----:B------:R-:W-:Y:S01]  /*2f00*/  IADD3 R6, P1, R16, 0x108, RZ ;  /* 0x0000010810067810 */ /* 0x000fe20007f3e0ff */
[--C-:B------:R-:W-:Y:S02]  /*2f10*/  IMAD.X R31, RZ, RZ, R17.reuse, P0 ;  /* 0x000000ffff1f7224 */ /* 0x100fe400000e0611 */
[----:B------:R-:W-:Y:S02]  /*2f20*/  IMAD.X R15, RZ, RZ, R17, P2 ;  /* 0x000000ffff0f7224 */ /* 0x000fe400010e0611 */
[----:B-1----:R-:W-:Y:S02]  /*2f30*/  IMAD.MOV.U32 R8, RZ, RZ, R30 ;  /* 0x000000ffff087224 */ /* 0x002fe400078e001e */
[----:B------:R-:W-:Y:S02]  /*2f40*/  IMAD.MOV.U32 R9, RZ, RZ, R41 ;  /* 0x000000ffff097224 */ /* 0x000fe400078e0029 */
[----:B------:R-:W-:-:S02]  /*2f50*/  IMAD.MOV.U32 R10, RZ, RZ, R35 ;  /* 0x000000ffff0a7224 */ /* 0x000fc400078e0023 */
[----:B------:R-:W-:-:S05]  /*2f60*/  IMAD.MOV.U32 R11, RZ, RZ, R52 ;  /* 0x000000ffff0b7224 */ /* 0x000fca00078e0034 */
[----:B------:R0:W-:Y:S01]  /*2f70*/  STL.128 [R1+0x190], R8 ;  /* 0x0001900801007387 */ /* 0x0001e20000100c00 */
[----:B------:R-:W-:Y:S02]  /*2f80*/  IMAD.X R21, RZ, RZ, R17, P1 ;  /* 0x000000ffff157224 */ /* 0x000fe400008e0611 */
[----:B0-----:R-:W-:Y:S02]  /*2f90*/  IMAD.MOV.U32 R8, RZ, RZ, R45 ;  /* 0x000000ffff087224 */ /* 0x001fe400078e002d */
[----:B------:R-:W-:Y:S02]  /*2fa0*/  IMAD.MOV.U32 R9, RZ, RZ, R46 ;  /* 0x000000ffff097224 */ /* 0x000fe400078e002e */
[----:B------:R-:W-:Y:S02]  /*2fb0*/  IMAD.MOV.U32 R10, RZ, RZ, R43 ;  /* 0x000000ffff0a7224 */ /* 0x000fe400078e002b */
[----:B------:R-:W-:-:S05]  /*2fc0*/  IMAD.MOV.U32 R11, RZ, RZ, R44 ;  /* 0x000000ffff0b7224 */ /* 0x000fca00078e002c */
        /* <DEDUP_REMOVED lines=12> */
[----:B------:R-:W-:Y:S01]  /*3090*/  IMAD.X R21, RZ, RZ, R17, P0 ;  /* 0x000000ffff157224 */ /* 0x000fe200000e0611 */
[----:B----4-:R-:W-:Y:S02]  /*30a0*/  LOP3.LUT R0, R42, 0x1, RZ, 0xfc, !PT ;  /* 0x000000012a007812 */ /* 0x010fe400078efcff */
[----:B------:R-:W-:Y:S01]  /*30b0*/  STL.128 [R1+0x180], R24 ;  /* 0x0001801801007387 */ /* 0x000fe20000100c00 */
[----:B0-----:R-:W-:Y:S02]  /*30c0*/  IMAD.MOV.U32 R8, RZ, RZ, R28 ;  /* 0x000000ffff087224 */ /* 0x001fe400078e001c */
[----:B------:R-:W-:Y:S02]  /*30d0*/  IMAD.MOV.U32 R9, RZ, RZ, R39 ;  /* 0x000000ffff097224 */ /* 0x000fe400078e0027 */
[----:B------:R-:W-:Y:S02]  /*30e0*/  IMAD.MOV.U32 R10, RZ, RZ, R36 ;  /* 0x000000ffff0a7224 */ /* 0x000fe400078e0024 */
[----:B------:R-:W-:-:S05]  /*30f0*/  IMAD.MOV.U32 R11, RZ, RZ, R51 ;  /* 0x000000ffff0b7224 */ /* 0x000fca00078e0033 */
[----:B------:R0:W-:Y:S04]  /*3100*/  STL.128 [R1+0x1d0], R8 ;  /* 0x0001d00801007387 */ /* 0x0001e80000100c00 */
[----:B------:R1:W-:Y:S01]  /*3110*/  STL.128 [R1+0x160], R20 ;  /* 0x0001601401007387 */ /* 0x0003e20000100c00 */
[----:B------:R-:W-:Y:S01]  /*3120*/  ISETP.NE.AND P1, PT, R0, 0x3, PT ;  /* 0x000000030000780c */ /* 0x000fe20003f25270 */
[----:B0-----:R-:W-:Y:S02]  /*3130*/  IMAD.MOV.U32 R8, RZ, RZ, R32 ;  /* 0x000000ffff087224 */ /* 0x001fe400078e0020 */
[----:B------:R-:W-:Y:S02]  /*3140*/  IMAD.MOV.U32 R9, RZ, RZ, R47 ;  /* 0x000000ffff097224 */ /* 0x000fe400078e002f */
[----:B------:R-:W-:-:S02]  /*3150*/  IMAD.MOV.U32 R10, RZ, RZ, R33 ;  /* 0x000000ffff0a7224 */ /* 0x000fc400078e0021 */
[----:B------:R-:W-:-:S05]  /*3160*/  IMAD.MOV.U32 R11, RZ, RZ, R48 ;  /* 0x000000ffff0b7224 */ /* 0x000fca00078e0030 */
[----:B------:R1:W-:Y:S01]  /*3170*/  STL.128 [R1+0x1e0], R8 ;  /* 0x0001e00801007387 */ /* 0x0003e20000100c00 */
[----:B------:R-:W-:-:S05]  /*3180*/  VIADD R6, R37, 0x8 ;  /* 0x0000000825067836 */ /* 0x000fca0000000000 */
[----:B------:R1:W-:Y:S06]  /*3190*/  BAR.SYNC.DEFER_BLOCKING R6, 0x100 ;  /* 0x000400060000751d */ /* 0x0003ec0000010000 */
[----:B------:R-:W-:Y:S05]  /*31a0*/  @!P1 BRA `(.L_x_12521) ;  /* 0x0000000000049947 */ /* 0x000fea0003800000 */
[----:B------:R-:W-:Y:S01]  /*31b0*/  BPT.TRAP 0x1 ;  /* 0x000000040000795c */ /* 0x000fe20000300000 */
.L_x_12521:
[----:B------:R-:W-:Y:S05]  /*31c0*/  BSYNC B0 ;  /* 0x0000000000007941 */ /* 0x000fea0003800000 */
.L_x_12520:
[----:B-1----:R-:W2:Y:S01]  /*31d0*/  LDL.64 R8, [R1+0x18] ;  /* 0x0000180001087983 */ /* 0x002ea20000100a00 */
[----:B-----5:R-:W-:Y:S01]  /*31e0*/  SHF.L.U32 R13, R13, 0x1f, RZ ;  /* 0x0000001f0d0d7819 */ /* 0x020fe200000006ff */
[----:B------:R-:W-:Y:S01]  /*31f0*/  BSSY B0, `(.L_x_12522) ;  /* 0x0000006000007945 */ /* 0x000fe20003800000 */
[----:B--2---:R-:W-:-:S05]  /*3200*/  MOV R9, R8 ;  /* 0x0000000800097202 */ /* 0x004fca0000000f00 */
[----:B------:R-:W-:-:S04]  /*3210*/  IMAD R12, R12, 0x8, R9 ;  /* 0x000000080c0c7824 */ /* 0x000fc800078e0209 */
[----:B------:R0:W1:Y:S01]  /*3220*/  SYNCS.PHASECHK.TRANS64.TRYWAIT P0, [R12+URZ], R13 ;  /* 0x0000000d0c0075a7 */ /* 0x000062000800017f */
[----:B------:R-:W-:Y:S05]  /*3230*/  @!P1 BRA `(.L_x_12523) ;  /* 0x0000000000049947 */ /* 0x000fea0003800000 */
[----:B------:R-:W-:Y:S01]  /*3240*/  BPT.TRAP 0x1 ;  /* 0x000000040000795c */ /* 0x000fe20000300000 */
.L_x_12523:
[----:B------:R-:W-:Y:S05]  /*3250*/  BSYNC B0 ;  /* 0x0000000000007941 */ /* 0x000fea0003800000 */
.L_x_12522:
[----:B------:R-:W-:Y:S04]  /*3260*/  BSSY B0, `(.L_x_12524) ;  /* 0x0000004000007945 */ /* 0x000fe80003800000 */
[----:B-1----:R-:W-:Y:S05]  /*3270*/  @P0 BRA `(.L_x_12525) ;  /* 0x0000000000080947 */ /* 0x002fea0003800000 */
[----:B------:R-:W1:Y:S02]  /*3280*/  SYNCS.PHASECHK.TRANS64.TRYWAIT P0, [R12+URZ], R13 ;  /* 0x0000000d0c0075a7 */ /* 0x000e64000800017f */
[----:B-1----:R-:W-:Y:S05]  /*3290*/  @!P0 BRA `(.L_x_12526) ;  /* 0x0000027c00b88947 */ /* 0x002fea0003800000 */
.L_x_12525:
[----:B------:R-:W-:Y:S05]  /*32a0*/  BSYNC B0 ;  /* 0x0000000000007941 */ /* 0x000fea0003800000 */
.L_x_12524:
[----:B------:R-:W2:Y:S04]  /*32b0*/  LDL R21, [R1+0x1f0] ;  /* 0x0001f00001157983 */ /* 0x000ea80000100800 */
[----:B------:R-:W2:Y:S01]  /*32c0*/  LDL.64 R8, [R1+0x80] ;  /* 0x0000800001087983 */ /* 0x000ea20000100a00 */
[----:B------:R-:W-:Y:S05]  /*32d0*/  WARPSYNC.ALL ;  /* 0x0000000000007948 */ /* 0x000fea0003800000 */
[----:B------:R-:W3:Y:S04]  /*32e0*/  LDL.64 R24, [R1+0x78] ;  /* 0x0000780001187983 */ /* 0x000ee80000100a00 */
[----:B------:R-:W4:Y:S04]  /*32f0*/  LDL.64 R10, [R1+0x78] ;  /* 0x00007800010a7983 */ /* 0x000f280000100a00 */
[----:B01----:R-:W5:Y:S01]  /*3300*/  LDL.64 R12, [R1+0x78] ;  /* 0x00007800010c7983 */ /* 0x003f620000100a00 */
[----:B--2---:R-:W-:-:S03]  /*3310*/  IMAD R8, R21, 0x300, R8 ;  /* 0x0000030015087824 */ /* 0x004fc600078e0208 */
[----:B------:R-:W2:Y:S01]  /*3320*/  LDL.64 R14, [R1+0x78] ;  /* 0x00007800010e7983 */ /* 0x000ea20000100a00 */
[----:B------:R-:W-:Y:S02]  /*3330*/  R2UR UR7, R9 ;  /* 0x00000000090772ca */ /* 0x000fe400000e0000 */
[C---:B------:R-:W-:Y:S01]  /*3340*/  R2UR UR6, R8.reuse ;  /* 0x00000000080672ca */ /* 0x040fe200000e0000 */
[----:B------:R-:W2:Y:S01]  /*3350*/  LDL R73, [R1+0x1fc] ;  /* 0x0001fc0001497983 */ /* 0x000ea20000100800 */
[----:B------:R-:W-:Y:S01]  /*3360*/  VIADD R20, R8, 0x2 ;  /* 0x0000000208147836 */ /* 0x000fe20000000000 */
[----:B------:R-:W-:Y:S01]  /*3370*/  BSSY B0, `(.L_x_12527) ;  /* 0x000002e000007945 */ /* 0x000fe20003800000 */
[----:B------:R-:W-:Y:S01]  /*3380*/  IMAD.MOV.U32 R21, RZ, RZ, R9 ;  /* 0x000000ffff157224 */ /* 0x000fe200078e0009 */
[----:B------:R0:W-:Y:S01]  /*3390*/  STL [R1+0x60], RZ ;  /* 0x000060ff01007387 */ /* 0x0001e20000100800 */
[----:B---3--:R-:W-:Y:S02]  /*33a0*/  R2UR UR4, R24 ;  /* 0x00000000180472ca */ /* 0x008fe400000e0000 */
[----:B------:R-:W-:-:S02]  /*33b0*/  R2UR UR5, R25 ;  /* 0x00000000190572ca */ /* 0x000fc400000e0000 */
[----:B------:R-:W-:Y:S01]  /*33c0*/  WARPGROUP.ARRIVE ;  /* 0x00000000000079c5 */ /* 0x000fe20000000000 */
[----:B----4-:R-:W-:Y:S02]  /*33d0*/  VIADD R10, R10, 0x2 ;  /* 0x000000020a0a7836 */ /* 0x010fe40000000000 */
[----:B-----5:R-:W-:Y:S02]  /*33e0*/  VIADD R12, R12, 0x4 ;  /* 0x000000040c0c7836 */ /* 0x020fe40000000000 */
[----:B--2---:R-:W-:-:S06]  /*33f0*/  VIADD R14, R14, 0x6 ;  /* 0x000000060e0e7836 */ /* 0x004fcc0000000000 */
[----:B------:R-:W-:Y:S01]  /*3400*/  HGMMA.64x96x16.F32 R24, gdesc[UR4], RZ, !UPT, gsb0 ;  /* 0x01600000041879f0 */ /* 0x000fe2000c0008ff */
[----:B------:R-:W-:Y:S02]  /*3410*/  R2UR UR6, R20 ;  /* 0x00000000140672ca */ /* 0x000fe400000e0000 */
[----:B------:R-:W-:Y:S02]  /*3420*/  R2UR UR7, R21 ;  /* 0x00000000150772ca */ /* 0x000fe400000e0000 */
[----:B------:R-:W-:Y:S01]  /*3430*/  R2UR UR4, R10 ;  /* 0x000000000a0472ca */ /* 0x000fe200000e0000 */
[C---:B------:R-:W-:Y:S01]  /*3440*/  VIADD R10, R8.reuse, 0x4 ;  /* 0x00000004080a7836 */ /* 0x040fe20000000000 */
        /* <DEDUP_REMOVED lines=28> */
[----:B------:R-:W-:Y:S03]  /*3610*/  HGMMA.64x96x16.F32 R24, gdesc[UR4], R24, gsb0 ;  /* 0x01600000041879f0 */ /* 0x000fe60008000818 */
[----:B------:R-:W-:Y:S02]  /*3620*/  WARPGROUP.DEPBAR.LE gsb0, 0x0 ;  /* 0x00008000000079c5 */ /* 0x000fe40000010000 */
[----:B------:R-:W1:Y:S02]  /*3630*/  SYNCS.PHASECHK.TRANS64.TRYWAIT P0, [R72+URZ+0x32410], R9 ;  /* 0x03241009480075a7 */ /* 0x000e64000800017f */
[----:B01----:R-:W-:Y:S05]  /*3640*/  @!P0 BRA `(.L_x_12528) ;  /* 0x0000027800e08947 */ /* 0x003fea0003800000 */
.L_x_12738:
[----:B------:R-:W-:Y:S05]  /*3650*/  BSYNC B0 ;  /* 0x0000000000007941 */ /* 0x000fea0003800000 */
.L_x_12527:
[----:B------:R-:W2:Y:S04]  /*3660*/  LDL R10, [R1+0x28] ;  /* 0x00002800010a7983 */ /* 0x000ea80000100800 */
[----:B0-----:R0:W5:Y:S01]  /*3670*/  LDL.64 R8, [R1+0x1f0] ;  /* 0x0001f00001087983 */ /* 0x0011620000100a00 */
[----:B------:R-:W-:Y:S01]  /*3680*/  BSSY B0, `(.L_x_12529) ;  /* 0x0000005000007945 */ /* 0x000fe20003800000 */
[----:B--2---:R-:W-:-:S04]  /*3690*/  LOP3.LUT R10, R10, 0x1, RZ, 0xfc, !PT ;  /* 0x000000010a0a7812 */ /* 0x004fc800078efcff */
[----:B------:R-:W-:-:S13]  /*36a0*/  ISETP.NE.AND P1, PT, R10, 0x3, PT ;  /* 0x000000030a00780c */ /* 0x000fda0003f25270 */
[----:B0-----:R-:W-:Y:S05]  /*36b0*/  @!P1 BRA `(.L_x_12530) ;  /* 0x0000000000049947 */ /* 0x001fea0003800000 */
[----:B------:R-:W-:Y:S01]  /*36c0*/  BPT.TRAP 0x1 ;  /* 0x000000040000795c */ /* 0x000fe20000300000 */
.L_x_12530:
[----:B------:R-:W-:Y:S05]  /*36d0*/  BSYNC B0 ;  /* 0x0000000000007941 */ /* 0x000fea0003800000 */
.L_x_12529:
        /* <DEDUP_REMOVED lines=8> */
.L_x_12532:
[----:B------:R-:W-:Y:S05]  /*3760*/  BSYNC B0 ;  /* 0x0000000000007941 */ /* 0x000fea0003800000 */
.L_x_12531:
[----:B------:R-:W-:Y:S04]  /*3770*/  BSSY B0, `(.L_x_12533) ;  /* 0x0000004000007945 */ /* 0x000fe80003800000 */
[----:B-1----:R-:W-:Y:S05]  /*3780*/  @P0 BRA `(.L_x_12534) ;  /* 0x0000000000080947 */ /* 0x002fea0003800000 */
[----:B------:R-:W1:Y:S02]  /*3790*/  SYNCS.PHASECHK.TRANS64.TRYWAIT P0, [R8+URZ], R9 ;  /* 0x00000009080075a7 */ /* 0x000e64000800017f */
[----:B-1----:R-:W-:Y:S05]  /*37a0*/  @!P0 BRA `(.L_x_12535) ;  /* 0x00000278009c8947 */ /* 0x002fea0003800000 */
.L_x_12534:
[----:B------:R-:W-:Y:S05]  /*37b0*/  BSYNC B0 ;  /* 0x0000000000007941 */ /* 0x000fea0003800000 */
.L_x_12533:
        /* <DEDUP_REMOVED lines=9> */
[----:B------:R0:W5:Y:S01]  /*3850*/  LDL R75, [R1+0xc] ;  /* 0x00000c00014b7983 */ /* 0x0001620000100800 */
[----:B--2---:R-:W-:Y:S01]  /*3860*/  IMAD R8, R73, 0xc00, R8 ;  /* 0x00000c0049087824 */ /* 0x004fe200078e0208 */
[----:B------:R-:W-:-:S02]  /*3870*/  R2UR UR7, R9 ;  /* 0x00000000090772ca */ /* 0x000fc400000e0000 */
[----:B---3--:R-:W-:Y:S02]  /*3880*/  ISETP.NE.U32.AND P0, PT, R72, RZ, PT ;  /* 0x000000ff4800720c */ /* 0x008fe40003f05070 */
[----:B------:R-:W-:Y:S02]  /*3890*/  R2UR UR6, R8 ;  /* 0x00000000080672ca */ /* 0x000fe400000e0000 */
[----:B----4-:R-:W-:Y:S02]  /*38a0*/  R2UR UR4, R10 ;  /* 0x000000000a0472ca */ /* 0x010fe400000e0000 */
[----:B------:R-:W-:Y:S02]  /*38b0*/  R2UR UR5, R11 ;  /* 0x000000000b0572ca */ /* 0x000fe400000e0000 */
[----:B------:R-:W2:Y:S05]  /*38c0*/  LDL.64 R10, [R1+0xf0] ;  /* 0x0000f000010a7983 */ /* 0x000eaa0000100a00 */
        /* <DEDUP_REMOVED lines=130> */
[----:B------:R-:W2:Y:S01]  /*40f0*/  LDL R73, [R1] ;  /* 0x0000000001497983 */ /* 0x000ea20000100800 */
[----:B---3--:R-:W-:Y:S01]  /*4100*/  VIADD R20, R20, 0xc02 ;  /* 0x00000c0214147836 */ /* 0x008fe20000000000 */
[----:B------:R-:W-:Y:S02]  /*4110*/  WARPGROUP.DEPBAR.LE gsb0, 0x0 ;  /* 0x00008000000079c5 */ /* 0x000fe40000010000 */
[----:B------:R-:W-:Y:S01]  /*4120*/  WARPGROUP.ARRIVE ;  /* 0x00000000000079c5 */ /* 0x000fe20000000000 */
[----:B------:R-:W-:Y:S01]  /*4130*/  VIADD R10, R8, 0x902 ;  /* 0x00000902080a7836 */ /* 0x000fe20000000000 */
[----:B------:R0:W5:Y:S06]  /*4140*/  LDL R72, [R1+0x1f0] ;  /* 0x0001f00001487983 */ /* 0x00016c0000100800 */
[----:B------:R-:W-:Y:S01]  /*4150*/  HGMMA.64x96x16.F32 R24, gdesc[UR4], R24, gsb0 ;  /* 0x01600000041879f0 */ /* 0x000fe20008000818 */
[----:B------:R-:W-:Y:S01]  /*4160*/  IMAD.MOV.U32 R11, RZ, RZ, R9 ;  /* 0x000000ffff0b7224 */ /* 0x000fe200078e0009 */
[----:B------:R-:W-:-:S02]  /*4170*/  R2UR UR6, R10 ;  /* 0x000000000a0672ca */ /* 0x000fc400000e0000 */
[----:B------:R-:W-:Y:S02]  /*4180*/  R2UR UR4, R20 ;  /* 0x00000000140472ca */ /* 0x000fe400000e0000 */
[----:B------:R-:W-:Y:S02]  /*4190*/  R2UR UR7, R11 ;  /* 0x000000000b0772ca */ /* 0x000fe400000e0000 */
[----:B------:R-:W-:Y:S01]  /*41a0*/  R2UR UR5, R21 ;  /* 0x00000000150572ca */ /* 0x000fe200000e0000 */
[----:B----4-:R-:W-:Y:S02]  /*41b0*/  VIADD R14, R14, 0xc04 ;  /* 0x00000c040e0e7836 */ /* 0x010fe40000000000 */
[----:B------:R-:W-:Y:S02]  /*41c0*/  VIADD R10, R8, 0x904 ;  /* 0x00000904080a7836 */ /* 0x000fe40000000000 */
[----:B------:R-:W-:Y:S01]  /*41d0*/  IMAD.MOV.U32 R11, RZ, RZ, R9 ;  /* 0x000000ffff0b7224 */ /* 0x000fe200078e0009 */
[----:B------:R-:W-:-:S02]  /*41e0*/  WARPGROUP.DEPBAR.LE gsb0, 0x0 ;  /* 0x00008000000079c5 */ /* 0x000fc40000010000 */
[----:B------:R-:W-:-:S06]  /*41f0*/  WARPGROUP.ARRIVE ;  /* 0x00000000000079c5 */ /* 0x000fcc0000000000 */
[----:B------:R-:W-:Y:S01]  /*4200*/  HGMMA.64x96x16.F32 R24, gdesc[UR4], R24, gsb0 ;  /* 0x01600000041879f0 */ /* 0x000fe20008000818 */
        /* <DEDUP_REMOVED lines=13> */
[----:B------:R-:W1:Y:S01]  /*42e0*/  S2R R74, SR_TID.X ;  /* 0x00000000004a7919 */ /* 0x000e620000002100 */
        /* <DEDUP_REMOVED lines=20> */
[----:B------:R-:W-:Y:S02]  /*4430*/  ISETP.NE.AND P0, PT, R73, 0x3, PT ;  /* 0x000000034900780c */ /* 0x000fe40003f05270 */
[----:B-1----:R-:W-:-:S04]  /*4440*/  SHF.R.U32.HI R74, RZ, 0x7, R74 ;  /* 0x00000007ff4a7819 */ /* 0x002fc8000001164a */
[----:B------:R-:W-:Y:S01]  /*4450*/  IADD3 R8, -R74, 0xb, RZ ;  /* 0x0000000b4a087810 */ /* 0x000fe20007ffe1ff */
[----:B------:R-:W-:Y:S01]  /*4460*/  BSSY B0, `(.L_x_12536) ;  /* 0x0000005000007945 */ /* 0x000fe20003800000 */
[----:B------:R-:W-:-:S03]  /*4470*/  WARPGROUP.DEPBAR.LE gsb0, 0x0 ;  /* 0x00008000000079c5 */ /* 0x000fc60000010000 */
[----:B------:R0:W-:Y:S06]  /*4480*/  BAR.ARV R8, 0x100 ;  /* 0x000400080000751d */ /* 0x0001ec0000002000 */
[----:B------:R-:W-:Y:S05]  /*4490*/  @!P0 BRA `(.L_x_12537) ;  /* 0x0000000000048947 */ /* 0x000fea0003800000 */
[----:B------:R-:W-:Y:S01]  /*44a0*/  BPT.TRAP 0x1 ;  /* 0x000000040000795c */ /* 0x000fe20000300000 */
.L_x_12537:
[----:B------:R-:W-:Y:S05]  /*44b0*/  BSYNC B0 ;  /* 0x0000000000007941 */ /* 0x000fea0003800000 */
.L_x_12536:
[----:B0-----:R-:W2:Y:S02]  /*44c0*/  LDL.64 R8, [R1+0x20] ;  /* 0x0000200001087983 */ /* 0x001ea40000100a00 */
[----:B--2---:R-:W-:-:S05]  /*44d0*/  MOV R9, R8 ;  /* 0x0000000800097202 */ /* 0x004fca0000000f00 */
[----:B-----5:R-:W-:-:S05]  /*44e0*/  IMAD R72, R72, 0x8, R9 ;  /* 0x0000000848487824 */ /* 0x020fca00078e0209 */
[----:B------:R-:W-:-:S04]  /*44f0*/  PRMT R72, R75, 0x654, R72 ;  /* 0x000006544b487816 */ /* 0x000fc80000000048 */
[----:B------:R0:W-:Y:S01]  /*4500*/  SYNCS.ARRIVE.TRANS64.RED.A1T0 RZ, [R72+URZ], RZ ;  /* 0x000000ff48ff79a7 */ /* 0x0001e2000810043f */
[----:B------:R-:W2:Y:S04]  /*4510*/  LDL R80, [R1+0x50] ;  /* 0x0000500001507983 */ /* 0x000ea80000100800 */
[----:B------:R-:W3:Y:S04]  /*4520*/  LDL.64 R20, [R1+0x140] ;  /* 0x0001400001147983 */ /* 0x000ee80000100a00 */
[----:B0-----:R-:W4:Y:S04]  /*4530*/  LDL R72, [R1+0x11c] ;  /* 0x00011c0001487983 */ /* 0x001f280000100800 */
        /* <DEDUP_REMOVED lines=38> */
[----:B------:R-:W0:Y:S01]  /*47a0*/  SHFL.IDX PT, R74, R96, RZ, 0x1c1f ;  /* 0x001c1fff604a7589 */ /* 0x000e2200000e0000 */
[----:B------:R-:W-:Y:S02]  /*47b0*/  IMAD R21, R72, -0x60, R9 ;  /* 0xffffffa048157824 */ /* 0x000fe400078e0209 */
[----:B------:R-:W-:Y:S02]  /*47c0*/  IMAD.IADD R20, R75, 0x1, -R20 ;  /* 0x000000014b147824 */ /* 0x000fe400078e0a14 */
[----:B------:R-:W-:Y:S01]  /*47d0*/  VIADD R73, R21, 0x61 ;  /* 0x0000006115497836 */ /* 0x000fe20000000000 */
[----:B------:R-:W-:-:S03]  /*47e0*/  ISETP.GE.AND P1, PT, R13, 0x1, PT ;  /* 0x000000010d00780c */ /* 0x000fc60003f26270 */
[C---:B------:R-:W-:Y:S02]  /*47f0*/  IMAD R73, R20.reuse, -0x2, R73 ;  /* 0xfffffffe14497824 */ /* 0x040fe400078e0249 */
        /* <DEDUP_REMOVED lines=8> */
[----:B0-----:R-:W-:Y:S01]  /*4880*/  VIADDMNMX R10, R74, R98, R75, PT ;  /* 0x000000624a0a7246 */ /* 0x001fe2000380014b */
        /* <DEDUP_REMOVED lines=13> */
.L_x_12541:
[----:B------:R-:W-:-:S13]  /*4960*/  ISETP.NE.AND P0, PT, R13, 0x1, PT ;  /* 0x000000010d00780c */ /* 0x000fda0003f05270 */
[----:B------:R-:W-:-:S05]  /*4970*/  @P0 IMAD.HI.U32 R20, R12, R14, RZ ;  /* 0x0000000e0c140227 */ /* 0x000fca00078e00ff */
[----:B------:R-:W-:-:S07]  /*4980*/  @P0 SHF.R.U32.HI R12, RZ, R15, R20 ;  /* 0x0000000fff0c0219 */ /* 0x000fce0000011614 */
.L_x_12542:
[----:B------:R-:W-:Y:S05]  /*4990*/  BSYNC B1 ;  /* 0x0000000000017941 */ /* 0x000fea0003800000 */
.L_x_12540:
[----:B------:R-:W-:-:S05]  /*49a0*/  IMAD R12, R12, R13, R79 ;  /* 0x0000000d0c0c7224 */ /* 0x000fca00078e024f */
[----:B------:R-:W-:Y:S02]  /*49b0*/  VIMNMX R11, R11, R12, !PT ;  /* 0x0000000c0b0b7248 */ /* 0x000fe40007fe0100 */
[----:B------:R-:W-:-:S07]  /*49c0*/  VIADDMNMX R10, R12, R13, R10, PT ;  /* 0x0000000d0c0a7246 */ /* 0x000fce000380010a */
.L_x_12539:
[----:B------:R-:W-:Y:S05]  /*49d0*/  BSYNC B0 ;  /* 0x0000000000007941 */ /* 0x000fea0003800000 */
.L_x_12538:
        /* <DEDUP_REMOVED lines=130> */
.L_x_12546:
[----:B------:R-:W-:-:S13]  /*5200*/  ISETP.NE.AND P6, PT, R13, 0x1, PT ;  /* 0x000000010d00780c */ /* 0x000fda0003fc5270 */
[----:B------:R-:W-:-:S05]  /*5210*/  @P6 IMAD.HI.U32 R14, R8, R14, RZ ;  /* 0x0000000e080e6227 */ /* 0x000fca00078e00ff */
[----:B------:R-:W-:-:S07]  /*5220*/  @P6 SHF.R.U32.HI R8, RZ, R15, R14 ;  /* 0x0000000fff086219 */ /* 0x000fce000001160e */
.L_x_12547:
[----:B------:R-:W-:Y:S05]  /*5230*/  BSYNC B1 ;  /* 0x0000000000017941 */ /* 0x000fea0003800000 */
.L_x_12545:
[----:B------:R-:W-:-:S05]  /*5240*/  IMAD R8, R8, R13, R79 ;  /* 0x0000000d08087224 */ /* 0x000fca00078e024f */
[----:B------:R-:W-:Y:S02]  /*5250*/  VIADDMNMX R10, R8, R13, R10, PT ;  /* 0x0000000d080a7246 */ /* 0x000fe4000380010a */
[----:B------:R-:W-:-:S07]  /*5260*/  VIMNMX R11, R11, R8, !PT ;  /* 0x000000080b0b7248 */ /* 0x000fce0007fe0100 */
.L_x_12544:
[----:B------:R-:W-:Y:S05]  /*5270*/  BSYNC B0 ;  /* 0x0000000000007941 */ /* 0x000fea0003800000 */
.L_x_12543:
        /* <DEDUP_REMOVED lines=10> */
[----:B------:R-:W2:Y:S01]  /*5320*/  LDL R27, [R1+0x29c] ;  /* 0x00029c00011b7983 */ /* 0x000ea20000100800 */
        /* <DEDUP_REMOVED lines=18> */
[----:B------:R-:W-:Y:S02]  /*5450*/  ISETP.GT.AND P0, PT, R11, 0x11, !P1 ;  /* 0x000000110b00780c */ /* 0x000fe40004f04270 */
[----:B------:R-:W-:Y:S01]  /*5460*/  ISETP.NE.AND P1, PT, R52, RZ, PT ;  /* 0x000000ff3400720c */ /* 0x000fe20003f25270 */
[----:B------:R-:W4:Y:S01]  /*5470*/  LDL R34, [R1+0x294] ;  /* 0x0002940001227983 */ /* 0x000f220000100800 */
[----:B------:R-:W-:Y:S02]  /*5480*/  ISETP.LT.OR P0, PT, R10, 0x12, P0 ;  /* 0x000000120a00780c */ /* 0x000fe40000701670 */
[----:B------:R-:W-:Y:S01]  /*5490*/  FMNMX.FTZ R13, R90, R9, !PT ;  /* 0x000000095a0d7209 */ /* 0x000fe20007810000 */
[----:B------:R-:W4:Y:S01]  /*54a0*/  LDL R52, [R1+0x270] ;  /* 0x0002700001347983 */ /* 0x000f220000100800 */
[----:B------:R-:W-:-:S02]  /*54b0*/  FSEL R138, R35, -INF , !P0 ;  /* 0xff800000238a7808 */ /* 0x000fc40004000000 */
[----:B------:R-:W-:Y:S01]  /*54c0*/  ISETP.GT.AND P0, PT, R11, 0x18, !P6 ;  /* 0x000000180b00780c */ /* 0x000fe20007704270 */
[----:B------:R-:W4:Y:S01]  /*54d0*/  LDL R35, [R1+0x3c4] ;  /* 0x0003c40001237983 */ /* 0x000f220000100800 */
[----:B------:R-:W-:Y:S02]  /*54e0*/  ISETP.NE.AND P6, PT, R12, RZ, PT ;  /* 0x000000ff0c00720c */ /* 0x000fe40003fc5270 */
[----:B------:R-:W-:Y:S01]  /*54f0*/  ISETP.LT.OR P0, PT, R10, 0x19, P0 ;  /* 0x000000190a00780c */ /* 0x000fe20000701670 */
[----:B------:R-:W4:Y:S01]  /*5500*/  LDL R127, [R1+0x2ac] ;  /* 0x0002ac00017f7983 */ /* 0x000f220000100800 */
[----:B------:R-:W-:Y:S02]  /*5510*/  FMNMX.FTZ R13, R150, R13, !PT ;  /* 0x0000000d960d7209 */ /* 0x000fe40007810000 */
[----:B------:R-:W-:Y:S01]  /*5520*/  FSEL R100, R38, -INF , !P0 ;  /* 0xff80000026647808 */ /* 0x000fe20004000000 */
[----:B------:R-:W4:Y:S01]  /*5530*/  LDL R126, [R1+0x2b0] ;  /* 0x0002b000017e7983 */ /* 0x000f220000100800 */
[----:B------:R-:W-:-:S02]  /*5540*/  ISETP.NE.AND P0, PT, R32, RZ, PT ;  /* 0x000000ff2000720c */ /* 0x000fc40003f05270 */
[----:B------:R-:W-:Y:S01]  /*5550*/  FMNMX.FTZ R13, R86, R13, !PT ;  /* 0x0000000d560d7209 */ /* 0x000fe20007810000 */
[----:B------:R-:W4:Y:S01]  /*5560*/  LDL R32, [R1+0x244] ;  /* 0x0002440001207983 */ /* 0x000f220000100800 */
[----:B------:R-:W-:Y:S02]  /*5570*/  ISETP.GT.AND P0, PT, R11, 0x19, !P0 ;  /* 0x000000190b00780c */ /* 0x000fe40004704270 */
[----:B------:R-:W-:Y:S01]  /*5580*/  FMNMX.FTZ R13, R148, R13, !PT ;  /* 0x0000000d940d7209 */ /* 0x000fe20007810000 */
[----:B------:R-:W4:Y:S01]  /*5590*/  LDL R38, [R1+0x274] ;  /* 0x0002740001267983 */ /* 0x000f220000100800 */
[----:B------:R-:W-:Y:S02]  /*55a0*/  ISETP.LT.OR P0, PT, R10, 0x1a, P0 ;  /* 0x0000001a0a00780c */ /* 0x000fe40000701670 */
[----:B------:R-:W-:Y:S01]  /*55b0*/  FMNMX.FTZ R13, R84, R13, !PT ;  /* 0x0000000d540d7209 */ /* 0x000fe20007810000 */
        /* <DEDUP_REMOVED lines=34> */
[----:B------:R-:W-:Y:S02]  /*57e0*/  ISETP.NE.AND P0, PT, R40, RZ, PT ;  /* 0x000000ff2800720c */ /* 0x000fe40003f05270 */
[C---:B------:R-:W-:Y:S01]  /*57f0*/  ISETP.GT.AND P2, PT, R11.reuse, 0x49, !P2 ;  /* 0x000000490b00780c */ /* 0x040fe20005744270 */
[----:B------:R-:W4:Y:S01]  /*5800*/  LDL R40, [R1+0x248] ;  /* 0x0002480001287983 */ /* 0x000f220000100800 */
[----:B------:R-:W-:-:S02]  /*5810*/  ISETP.GT.AND P0, PT, R11, 0x29, !P0 ;  /* 0x000000290b00780c */ /* 0x000fc40004704270 */
[----:B------:R-:W-:Y:S01]  /*5820*/  FMNMX.FTZ R13, R76, R13, !PT ;  /* 0x0000000d4c0d7209 */ /* 0x000fe20007810000 */
[----:B------:R-:W4:Y:S01]  /*5830*/  LDL R46, [R1+0x28c] ;  /* 0x00028c00012e7983 */ /* 0x000f220000100800 */
[C---:B------:R-:W-:Y:S02]  /*5840*/  ISETP.LT.OR P0, PT, R10.reuse, 0x2a, P0 ;  /* 0x0000002a0a00780c */ /* 0x040fe40000701670 */
[----:B------:R-:W-:Y:S01]  /*5850*/  ISETP.GT.AND P3, PT, R11, 0x50, !P3 ;  /* 0x000000500b00780c */ /* 0x000fe20005f64270 */
[----:B------:R-:W4:Y:S01]  /*5860*/  LDL R113, [R1+0x2f0] ;  /* 0x0002f00001717983 */ /* 0x000f220000100800 */
[----:B------:R-:W-:Y:S02]  /*5870*/  FSEL R106, R47, -INF , !P0 ;  /* 0xff8000002f6a7808 */ /* 0x000fe40004000000 */
[----:B------:R-:W-:Y:S01]  /*5880*/  ISETP.NE.AND P0, PT, R41, RZ, PT ;  /* 0x000000ff2900720c */ /* 0x000fe20003f05270 */
[----:B------:R-:W4:Y:S01]  /*5890*/  LDL R111, [R1+0x2f8] ;  /* 0x0002f800016f7983 */ /* 0x000f220000100800 */
[----:B------:R-:W-:-:S02]  /*58a0*/  ISETP.LT.OR P2, PT, R10, 0x4a, P2 ;  /* 0x0000004a0a00780c */ /* 0x000fc40001741670 */
[C---:B------:R-:W-:Y:S01]  /*58b0*/  ISETP.GT.AND P0, PT, R11.reuse, 0x30, !P0 ;  /* 0x000000300b00780c */ /* 0x040fe20004704270 */
[----:B------:R-:W4:Y:S01]  /*58c0*/  LDL R109, [R1+0x304] ;  /* 0x00030400016d7983 */ /* 0x000f220000100800 */
[----:B------:R-:W-:Y:S02]  /*58d0*/  FMNMX.FTZ R13, R164, R13, !PT ;  /* 0x0000000da40d7209 */ /* 0x000fe40007810000 */
[----:B------:R-:W-:Y:S01]  /*58e0*/  ISETP.LT.OR P0, PT, R10, 0x31, P0 ;  /* 0x000000310a00780c */ /* 0x000fe20000701670 */
[----:B------:R-:W4:Y:S01]  /*58f0*/  LDL R107, [R1+0x30c] ;  /* 0x00030c00016b7983 */ /* 0x000f220000100800 */
[----:B------:R-:W-:Y:S02]  /*5900*/  ISETP.GT.AND P4, PT, R11, 0x51, !P4 ;  /* 0x000000510b00780c */ /* 0x000fe40006784270 */
[----:B------:R-:W-:Y:S01]  /*5910*/  FSEL R102, R50, -INF , !P0 ;  /* 0xff80000032667808 */ /* 0x000fe20004000000 */
[----:B------:R-:W4:Y:S01]  /*5920*/  LDL R105, [R1+0x314] ;  /* 0x0003140001697983 */ /* 0x000f220000100800 */
[----:B------:R-:W-:-:S02]  /*5930*/  ISETP.NE.AND P0, PT, R45, RZ, PT ;  /* 0x000000ff2d00720c */ /* 0x000fc40003f05270 */
[C---:B------:R-:W-:Y:S01]  /*5940*/  ISETP.LT.OR P3, PT, R10.reuse, 0x51, P3 ;  /* 0x000000510a00780c */ /* 0x040fe20001f61670 */
[----:B------:R-:W4:Y:S01]  /*5950*/  LDL R45, [R1+0x1f0] ;  /* 0x0001f000012d7983 */ /* 0x000f220000100800 */
[----:B------:R-:W-:Y:S02]  /*5960*/  ISETP.GT.AND P0, PT, R11, 0x31, !P0 ;  /* 0x000000310b00780c */ /* 0x000fe40004704270 */
[----:B------:R-:W-:Y:S01]  /*5970*/  FSEL R116, R63, -INF , !P2 ;  /* 0xff8000003f747808 */ /* 0x000fe20005000000 */
[----:B------:R-:W4:Y:S01]  /*5980*/  LDL R50, [R1+0x27c] ;  /* 0x00027c0001327983 */ /* 0x000f220000100800 */
[----:B------:R-:W-:Y:S02]  /*5990*/  ISETP.LT.OR P0, PT, R10, 0x32, P0 ;  /* 0x000000320a00780c */ /* 0x000fe40000701670 */
[----:B------:R-:W-:Y:S01]  /*59a0*/  FMNMX.FTZ R13, R20, R13, !PT ;  /* 0x0000000d140d7209 */ /* 0x000fe20007810000 */
[----:B------:R-:W4:Y:S01]  /*59b0*/  LDL R103, [R1+0x320] ;  /* 0x0003200001677983 */ /* 0x000f220000100800 */
[----:B------:R-:W-:-:S02]  /*59c0*/  FSEL R220, R51, -INF , !P0 ;  /* 0xff80000033dc7808 */ /* 0x000fc40004000000 */
[----:B------:R-:W-:Y:S01]  /*59d0*/  ISETP.NE.AND P0, PT, R48, RZ, PT ;  /* 0x000000ff3000720c */ /* 0x000fe20003f05270 */
[----:B------:R-:W4:Y:S01]  /*59e0*/  LDL R101, [R1+0x328] ;  /* 0x0003280001657983 */ /* 0x000f220000100800 */
[C---:B------:R-:W-:Y:S02]  /*59f0*/  ISETP.GT.AND P5, PT, R11.reuse, 0x58, !P5 ;  /* 0x000000580b00780c */ /* 0x040fe40006fa4270 */
[----:B------:R-:W-:Y:S01]  /*5a00*/  ISETP.GT.AND P0, PT, R11, 0x38, !P0 ;  /* 0x000000380b00780c */ /* 0x000fe20004704270 */
[----:B------:R-:W4:Y:S01]  /*5a10*/  LDL R48, [R1+0x280] ;  /* 0x0002800001307983 */ /* 0x000f220000100800 */
[C---:B------:R-:W-:Y:S02]  /*5a20*/  ISETP.LT.OR P4, PT, R10.reuse, 0x52, P4 ;  /* 0x000000520a00780c */ /* 0x040fe40002781670 */
[----:B------:R-:W-:Y:S01]  /*5a30*/  ISETP.LT.OR P0, PT, R10, 0x39, P0 ;  /* 0x000000390a00780c */ /* 0x000fe20000701670 */
[----:B------:R-:W4:Y:S01]  /*5a40*/  LDL R99, [R1+0x330] ;  /* 0x0003300001637983 */ /* 0x000f220000100800 */
[----:B------:R-:W-:-:S02]  /*5a50*/  FSEL R118, R66, -INF , !P3 ;  /* 0xff80000042767808 */ /* 0x000fc40005800000 */
[----:B------:R-:W-:Y:S01]  /*5a60*/  FSEL R14, R54, -INF , !P0 ;  /* 0xff800000360e7808 */ /* 0x000fe20004000000 */
[----:B------:R-:W4:Y:S01]  /*5a70*/  LDL R66, [R1+0x260] ;  /* 0x0002600001427983 */ /* 0x000f220000100800 */
[----:B------:R-:W-:Y:S02]  /*5a80*/  ISETP.NE.AND P0, PT, R49, RZ, PT ;  /* 0x000000ff3100720c */ /* 0x000fe40003f05270 */
[----:B------:R-:W-:Y:S01]  /*5a90*/  FMNMX.FTZ R13, R72, R13, !PT ;  /* 0x0000000d480d7209 */ /* 0x000fe20007810000 */
        /* <DEDUP_REMOVED lines=8> */
[C---:B------:R-:W-:Y:S01]  /*5b20*/  ISETP.GT.AND P0, PT, R11.reuse, 0x40, !P1 ;  /* 0x000000400b00780c */ /* 0x040fe20004f04270 */
[----:B------:R-:W4:Y:S01]  /*5b30*/  LDL R93, [R1+0x34c] ;  /* 0x00034c00015d7983 */ /* 0x000f220000100800 */
[----:B------:R-:W-:Y:S02]  /*5b40*/  ISETP.NE.AND P1, PT, R56, RZ, PT ;  /* 0x000000ff3800720c */ /* 0x000fe40003f25270 */
[----:B------:R-:W-:Y:S01]  /*5b50*/  ISETP.LT.OR P0, PT, R10, 0x41, P0 ;  /* 0x000000410a00780c */ /* 0x000fe20000701670 */
[----:B------:R-:W4:Y:S01]  /*5b60*/  LDL R56, [R1+0x24c] ;  /* 0x00024c0001387983 */ /* 0x000f220000100800 */
[----:B------:R-:W-:-:S02]  /*5b70*/  ISETP.GT.AND P1, PT, R11, 0x48, !P1 ;  /* 0x000000480b00780c */ /* 0x000fc40004f24270 */
[----:B------:R-:W-:Y:S01]  /*5b80*/  FSEL R96, R58, -INF , !P0 ;  /* 0xff8000003a607808 */ /* 0x000fe20004000000 */
[----:B------:R-:W4:Y:S01]  /*5b90*/  LDL R91, [R1+0x358] ;  /* 0x00035800015b7983 */ /* 0x000f220000100800 */
[----:B------:R-:W-:Y:S02]  /*5ba0*/  ISETP.GT.AND P0, PT, R11, RZ, !P6 ;  /* 0x000000ff0b00720c */ /* 0x000fe40007704270 */
[C---:B------:R-:W-:Y:S01]  /*5bb0*/  ISETP.LT.OR P1, PT, R10.reuse, 0x49, P1 ;  /* 0x000000490a00780c */ /* 0x040fe20000f21670 */
[----:B------:R-:W4:Y:S01]  /*5bc0*/  LDL R58, [R1+0x250] ;  /* 0x00025000013a7983 */ /* 0x000f220000100800 */
[----:B------:R-:W-:Y:S02]  /*5bd0*/  ISETP.LT.OR P0, PT, R10, 0x1, P0 ;  /* 0x000000010a00780c */ /* 0x000fe40000701670 */
[----:B------:R-:W-:Y:S01]  /*5be0*/  FSEL R114, R62, -INF , !P1 ;  /* 0xff8000003e727808 */ /* 0x000fe20004800000 */
        /* <DEDUP_REMOVED lines=13> */
[----:B------:R-:W-:Y:S02]  /*5cc0*/  FMNMX.FTZ R9, R98, R9, !PT ;  /* 0x0000000962097209 */ /* 0x000fe40007810000 */
[----:B------:R-:W-:Y:S01]  /*5cd0*/  ISETP.NE.AND P6, PT, R24, RZ, PT ;  /* 0x000000ff1800720c */ /* 0x000fe20003fc5270 */
[----:B------:R-:W4:Y:S01]  /*5ce0*/  LDL R83, [R1+0x37c] ;  /* 0x00037c0001537983 */ /* 0x000f220000100800 */
[----:B------:R-:W-:Y:S02]  /*5cf0*/  FMNMX.FTZ R9, R138, R9, !PT ;  /* 0x000000098a097209 */ /* 0x000fe40007810000 */
[----:B------:R-:W-:Y:S01]  /*5d00*/  ISETP.GT.AND P6, PT, R11, 0x59, !P6 ;  /* 0x000000590b00780c */ /* 0x000fe200077c4270 */
[----:B------:R-:W4:Y:S01]  /*5d10*/  LDL.64 R24, [R1+0x88] ;  /* 0x0000880001187983 */ /* 0x000f220000100a00 */
[----:B------:R-:W-:-:S02]  /*5d20*/  FMNMX.FTZ R9, R100, R9, !PT ;  /* 0x0000000964097209 */ /* 0x000fc40007810000 */
[----:B------:R-:W-:Y:S01]  /*5d30*/  FMNMX.FTZ R13, R44, R13, !PT ;  /* 0x0000000d2c0d7209 */ /* 0x000fe20007810000 */
[----:B------:R-:W4:Y:S01]  /*5d40*/  LDL R81, [R1+0x384] ;  /* 0x0003840001517983 */ /* 0x000f220000100800 */
[----:B------:R-:W-:Y:S02]  /*5d50*/  FMNMX.FTZ R9, R132, R9, !PT ;  /* 0x0000000984097209 */ /* 0x000fe40007810000 */
[----:B------:R-:W-:Y:S01]  /*5d60*/  ISETP.LT.OR P6, PT, R10, 0x5a, P6 ;  /* 0x0000005a0a00780c */ /* 0x000fe200037c1670 */
[----:B------:R-:W4:Y:S01]  /*5d70*/  LDL R79, [R1+0x390] ;  /* 0x00039000014f7983 */ /* 0x000f220000100800 */
[----:B------:R-:W-:Y:S02]  /*5d80*/  FMNMX.FTZ R9, R136, R9, !PT ;  /* 0x0000000988097209 */ /* 0x000fe40007810000 */
[----:B------:R-:W-:Y:S01]  /*5d90*/  FSEL R112, R70, -INF , !P5 ;  /* 0xff80000046707808 */ /* 0x000fe20006800000 */
[----:B------:R-:W4:Y:S01]  /*5da0*/  LDL R77, [R1+0x398] ;  /* 0x00039800014d7983 */ /* 0x000f220000100800 */
[----:B------:R-:W-:-:S02]  /*5db0*/  FMNMX.FTZ R9, R104, R9, !PT ;  /* 0x0000000968097209 */ /* 0x000fc40007810000 */
[----:B------:R-:W-:Y:S01]  /*5dc0*/  FMNMX.FTZ R8, R94, R13, !PT ;  /* 0x0000000d5e087209 */ /* 0x000fe20007810000 */
[----:B------:R-:W4:Y:S01]  /*5dd0*/  LDL R70, [R1+0x268] ;  /* 0x0002680001467983 */ /* 0x000f220000100800 */
[----:B------:R-:W-:Y:S02]  /*5de0*/  FMNMX.FTZ R9, R134, R9, !PT ;  /* 0x0000000986097209 */ /* 0x000fe40007810000 */
[----:B------:R-:W-:Y:S01]  /*5df0*/  FSEL R120, R71, -INF , !P6 ;  /* 0xff80000047787808 */ /* 0x000fe20007000000 */
[----:B------:R-:W0:Y:S01]  /*5e00*/  SHFL.BFLY PT, R11, R8, 0x2, 0x1f ;  /* 0x0c401f00080b7f89 */ /* 0x000e2200000e0000 */
[----:B------:R-:W-:-:S03]  /*5e10*/  FMNMX.FTZ R9, R106, R9, !PT ;  /* 0x000000096a097209 */ /* 0x000fc60007810000 */
[----:B------:R-:W4:Y:S01]  /*5e20*/  LDL R75, [R1+0x3a0] ;  /* 0x0003a000014b7983 */ /* 0x000f220000100800 */
        /* <DEDUP_REMOVED lines=23> */
[----:B------:R-:W4:Y:S04]  /*5fa0*/  LDL R51, [R1+0x410] ;  /* 0x0004100001337983 */ /* 0x000f280000100800 */
[----:B------:R-:W-:Y:S04]  /*5fb0*/  STL.64 [R1+0x200], R8 ;  /* 0x0002000801007387 */ /* 0x000fe80000100a00 */
[----:B------:R-:W4:Y:S01]  /*5fc0*/  LDL R13, [R1+0x204] ;  /* 0x00020400010d7983 */ /* 0x000f220000100800 */
[----:B0-----:R-:W-:-:S03]  /*5fd0*/  FMNMX.FTZ R10, R8, R11, !PT ;  /* 0x0000000b080a7209 */ /* 0x001fc60007810000 */
[----:B---3--:R-:W-:Y:S04]  /*5fe0*/  STL [R1+0x254], R60 ;  /* 0x0002543c01007387 */ /* 0x008fe80000100800 */
[----:B------:R-:W0:Y:S04]  /*5ff0*/  SHFL.BFLY PT, R11, R10, 0x1, 0x1f ;  /* 0x0c201f000a0b7f89 */ /* 0x000e2800000e0000 */
[----:B--2---:R1:W-:Y:S04]  /*6000*/  STL [R1+0x29c], R27 ;  /* 0x00029c1b01007387 */ /* 0x0043e80000100800 */
[----:B----4-:R2:W-:Y:S04]  /*6010*/  STL [R1+0x288], R28 ;  /* 0x0002881c01007387 */ /* 0x0105e80000100800 */
[----:B------:R3:W-:Y:S04]  /*6020*/  STL [R1+0x298], R31 ;  /* 0x0002981f01007387 */ /* 0x0007e80000100800 */
[----:B-1----:R-:W4:Y:S04]  /*6030*/  LDL R27, [R1+0x418] ;  /* 0x00041800011b7983 */ /* 0x002f280000100800 */
[----:B--2---:R-:W2:Y:S01]  /*6040*/  LDL R28, [R1+0x3a8] ;  /* 0x0003a800011c7983 */ /* 0x004ea20000100800 */
[----:B0-----:R-:W-:-:S03]  /*6050*/  FMNMX.FTZ R12, R10, R11, !PT ;  /* 0x0000000b0a0c7209 */ /* 0x001fc60007810000 */
[----:B---3--:R-:W3:Y:S04]  /*6060*/  LDL R31, [R1+0x3e0] ;  /* 0x0003e000011f7983 */ /* 0x008ee80000100800 */
[----:B------:R-:W-:Y:S04]  /*6070*/  STL [R1+0x200], R12 ;  /* 0x0002000c01007387 */ /* 0x000fe80000100800 */
[----:B------:R-:W4:Y:S04]  /*6080*/  LDL R122, [R1+0x200] ;  /* 0x00020000017a7983 */ /* 0x000f280000100800 */
[----:B------:R0:W-:Y:S04]  /*6090*/  STL [R1+0x294], R34 ;  /* 0x0002942201007387 */ /* 0x0001e80000100800 */
[----:B------:R1:W-:Y:S04]  /*60a0*/  STL [R1+0x278], R30 ;  /* 0x0002781e01007387 */ /* 0x0003e80000100800 */
[----:B------:R-:W-:Y:S04]  /*60b0*/  STL [R1+0x25c], R64 ;  /* 0x00025c4001007387 */ /* 0x000fe80000100800 */
[----:B0-----:R-:W2:Y:S04]  /*60c0*/  LDL R34, [R1+0x3fc] ;  /* 0x0003fc0001227983 */ /* 0x001ea80000100800 */
[----:B------:R0:W-:Y:S04]  /*60d0*/  STL [R1+0x244], R32 ;  /* 0x0002442001007387 */ /* 0x0001e80000100800 */
[----:B-1----:R-:W3:Y:S04]  /*60e0*/  LDL R30, [R1+0x338] ;  /* 0x00033800011e7983 */ /* 0x002ee80000100800 */
[----:B------:R-:W-:Y:S04]  /*60f0*/  STL [R1+0x264], R68 ;  /* 0x0002644401007387 */ /* 0x000fe80000100800 */
[----:B0-----:R-:W3:Y:S04]  /*6100*/  LDL R32, [R1+0x2cc] ;  /* 0x0002cc0001207983 */ /* 0x001ee80000100800 */
[----:B------:R-:W-:Y:S04]  /*6110*/  STL [R1+0x270], R52 ;  /* 0x0002703401007387 */ /* 0x000fe80000100800 */
[----:B------:R0:W-:Y:S04]  /*6120*/  STL [R1+0x274], R38 ;  /* 0x0002742601007387 */ /* 0x0001e80000100800 */
[----:B------:R1:W-:Y:S04]  /*6130*/  STL [R1+0x284], R36 ;  /* 0x0002842401007387 */ /* 0x0003e80000100800 */
[----:B------:R-:W-:Y:S04]  /*6140*/  STL [R1+0x290], R42 ;  /* 0x0002902a01007387 */ /* 0x000fe80000100800 */
[----:B0-----:R-:W3:Y:S04]  /*6150*/  LDL R38, [R1+0x31c] ;  /* 0x00031c0001267983 */ /* 0x001ee80000100800 */
[----:B-1----:R-:W3:Y:S04]  /*6160*/  LDL R36, [R1+0x38c] ;  /* 0x00038c0001247983 */ /* 0x002ee80000100800 */
[----:B------:R-:W3:Y:S04]  /*6170*/  LDL R68, [R1+0x3c0] ;  /* 0x0003c00001447983 */ /* 0x000ee80000100800 */
[----:B------:R-:W3:Y:S04]  /*6180*/  LDL R64, [R1+0x3d4] ;  /* 0x0003d40001407983 */ /* 0x000ee80000100800 */
[----:B------:R-:W3:Y:S04]  /*6190*/  LDL R60, [R1+0x3e8] ;  /* 0x0003e800013c7983 */ /* 0x000ee80000100800 */
[----:B------:R0:W-:Y:S04]  /*61a0*/  STL [R1+0x248], R40 ;  /* 0x0002482801007387 */ /* 0x0001e80000100800 */
[----:B------:R1:W-:Y:S04]  /*61b0*/  STL [R1+0x28c], R46 ;  /* 0x00028c2e01007387 */ /* 0x0003e80000100800 */
[----:B------:R-:W3:Y:S04]  /*61c0*/  LDL R52, [R1+0x40c] ;  /* 0x00040c0001347983 */ /* 0x000ee80000100800 */
[----:B0-----:R-:W3:Y:S04]  /*61d0*/  LDL R40, [R1+0x2b4] ;  /* 0x0002b40001287983 */ /* 0x001ee80000100800 */
[----:B------:R-:W3:Y:S04]  /*61e0*/  LDL R49, [R1+0x41c] ;  /* 0x00041c0001317983 */ /* 0x000ee80000100800 */
[----:B------:R-:W3:Y:S04]  /*61f0*/  LDL R47, [R1+0x424] ;  /* 0x00042400012f7983 */ /* 0x000ee80000100800 */
[----:B-1----:R-:W3:Y:S04]  /*6200*/  LDL R46, [R1+0x428] ;  /* 0x00042800012e7983 */ /* 0x002ee80000100800 */
[----:B------:R-:W3:Y:S04]  /*6210*/  LDL R43, [R1+0x430] ;  /* 0x00043000012b7983 */ /* 0x000ee80000100800 */
[----:B------:R0:W-:Y:S04]  /*6220*/  STL [R1+0x27c], R50 ;  /* 0x00027c3201007387 */ /* 0x0001e80000100800 */
[----:B------:R-:W3:Y:S04]  /*6230*/  LDL R42, [R1+0x438] ;  /* 0x00043800012a7983 */ /* 0x000ee80000100800 */
[----:B------:R-:W3:Y:S04]  /*6240*/  LDL R41, [R1+0x43c] ;  /* 0x00043c0001297983 */ /* 0x000ee80000100800 */
[----:B------:R1:W-:Y:S04]  /*6250*/  STL [R1+0x280], R48 ;  /* 0x0002803001007387 */ /* 0x0003e80000100800 */
[----:B0-----:R-:W3:Y:S04]  /*6260*/  LDL R50, [R1+0x414] ;  /* 0x0004140001327983 */ /* 0x001ee80000100800 */
[----:B------:R0:W-:Y:S04]  /*6270*/  STL [R1+0x260], R66 ;  /* 0x0002604201007387 */ /* 0x0001e80000100800 */
[----:B------:R0:W-:Y:S04]  /*6280*/  STL [R1+0x26c], R54 ;  /* 0x00026c3601007387 */ /* 0x0001e80000100800 */
[----:B-1----:R-:W3:Y:S04]  /*6290*/  LDL R48, [R1+0x420] ;  /* 0x0004200001307983 */ /* 0x002ee80000100800 */
[----:B0-----:R-:W3:Y:S04]  /*62a0*/  LDL R66, [R1+0x3cc] ;  /* 0x0003cc0001427983 */ /* 0x001ee80000100800 */
[----:B------:R-:W3:Y:S04]  /*62b0*/  LDL R54, [R1+0x404] ;  /* 0x0004040001367983 */ /* 0x000ee80000100800 */
[----:B------:R0:W-:Y:S04]  /*62c0*/  STL [R1+0x240], R26 ;  /* 0x0002401a01007387 */ /* 0x0001e80000100800 */
[----:B0-----:R-:W3:Y:S04]  /*62d0*/  LDL R26, [R1+0x2a0] ;  /* 0x0002a000011a7983 */ /* 0x001ee80000100800 */
[----:B------:R-:W0:Y:S02]  /*62e0*/  SHFL.BFLY PT, R8, R13, 0x2, 0x1f ;  /* 0x0c401f000d087f89 */ /* 0x000e2400000e0000 */
[----:B0-----:R-:W-:-:S05]  /*62f0*/  FMNMX.FTZ R8, R8, R13, !PT ;  /* 0x0000000d08087209 */ /* 0x001fca0007810000 */
[----:B------:R-:W0:Y:S01]  /*6300*/  SHFL.BFLY PT, R9, R8, 0x1, 0x1f ;  /* 0x0c201f0008097f89 */ /* 0x000e2200000e0000 */
[----:B------:R0:W-:Y:S01]  /*6310*/  BAR.SYNC.DEFER_BLOCKING R6, 0x100 ;  /* 0x000400060000751d */ /* 0x0001e20000010000 */
[----:B----4-:R-:W-:Y:S01]  /*6320*/  FMUL.FTZ R10, R15, R122 ;  /* 0x0000007a0f0a7220 */ /* 0x010fe20000410000 */
[----:B------:R-:W-:-:S04]  /*6330*/  FSETP.NEU.FTZ.AND P0, PT, R122, -INF , PT ;  /* 0xff8000007a00780b */ /* 0x000fc80003f1d000 */
[----:B------:R-:W-:Y:S01]  /*6340*/  STL [R1+0x24c], R56 ;  /* 0x00024c3801007387 */ /* 0x000fe20000100800 */
[----:B------:R-:W-:-:S03]  /*6350*/  FSEL R11, R10, RZ, P0 ;  /* 0x000000ff0a0b7208 */ /* 0x000fc60000000000 */
[----:B------:R-:W-:Y:S01]  /*6360*/  STL [R1+0x250], R58 ;  /* 0x0002503a01007387 */ /* 0x000fe20000100800 */
[----:B0-----:R-:W-:-:S03]  /*6370*/  FMNMX.FTZ R6, R8, R9, !PT ;  /* 0x0000000908067209 */ /* 0x001fc60007810000 */
[----:B------:R-:W-:Y:S01]  /*6380*/  STL [R1+0x258], R62 ;  /* 0x0002583e01007387 */ /* 0x000fe20000100800 */
        /* <DEDUP_REMOVED lines=26> */
[----:B------:R-:W-:Y:S01]  /*6530*/  FFMA.FTZ R221, R14, R15, -R29 ;  /* 0x0000000f0edd7223 */ /* 0x000fe2000001081d */
[----:B------:R-:W-:-:S02]  /*6540*/  IMAD R44, R45, 0xc00, R24 ;  /* 0x00000c002d2c7824 */ /* 0x000fc400078e0218 */
        /* <DEDUP_REMOVED lines=23> */
[----:B------:R-:W4:Y:S01]  /*66c0*/  LDL R24, [R1+0x300] ;  /* 0x0003000001187983 */ /* 0x000f220000100800 */
[----:B------:R-:W-:-:S03]  /*66d0*/  FFMA.FTZ R15, R120, R15, -R29 ;  /* 0x0000000f780f7223 */ /* 0x000fc6000001081d */
[----:B------:R-:W4:Y:S04]  /*66e0*/  LDL R29, [R1+0x370] ;  /* 0x00037000011d7983 */ /* 0x000f280000100800 */
[----:B------:R-:W4:Y:S04]  /*66f0*/  LDL R45, [R1+0x42c] ;  /* 0x00042c00012d7983 */ /* 0x000f280000100800 */
[----:B------:R0:W-:Y:S04]  /*6700*/  STL [R1+0x268], R70 ;  /* 0x0002684601007387 */ /* 0x0001e80000100800 */
        /* <DEDUP_REMOVED lines=29> */
[----:B------:R-:W4:Y:S01]  /*68e0*/  LDL R56, [R1+0x3f8] ;  /* 0x0003f80001387983 */ /* 0x000f220000100800 */
[----:B------:R-:W-:Y:S08]  /*68f0*/  MUFU.EX2 R152, R152 ;  /* 0x0000009800987308 */ /* 0x000ff00000000800 */
[----:B------:R-:W0:Y:S08]  /*6900*/  MUFU.EX2 R130, R130 ;  /* 0x0000008200827308 */ /* 0x000e300000000800 */
[----:B------:R-:W1:Y:S08]  /*6910*/  MUFU.EX2 R153, R153 ;  /* 0x0000009900997308 */ /* 0x000e700000000800 */
[----:B------:R-:W3:Y:S01]  /*6920*/  MUFU.EX2 R135, R135 ;  /* 0x0000008700877308 */ /* 0x000ee20000000800 */
[----:B--2---:R0:W-:Y:S07]  /*6930*/  STL [R1+0x3fc], R34 ;  /* 0x0003fc2201007387 */ /* 0x0041ee0000100800 */
[----:B------:R-:W-:Y:S08]  /*6940*/  MUFU.EX2 R143, R143 ;  /* 0x0000008f008f7308 */ /* 0x000ff00000000800 */
[----:B------:R-:W2:Y:S01]  /*6950*/  MUFU.EX2 R142, R142 ;  /* 0x0000008e008e7308 */ /* 0x000ea20000000800 */
[----:B0-----:R-:W-:-:S07]  /*6960*/  FADD.FTZ R34, R152, R130 ;  /* 0x0000008298227221 */ /* 0x001fce0000010000 */
[----:B------:R-:W0:Y:S08]  /*6970*/  MUFU.EX2 R151, R151 ;  /* 0x0000009700977308 */ /* 0x000e300000000800 */
[----:B------:R-:W0:Y:S01]  /*6980*/  MUFU.EX2 R141, R141 ;  /* 0x0000008d008d7308 */ /* 0x000e220000000800 */
[----:B-1----:R-:W-:-:S07]  /*6990*/  FADD.FTZ R34, R153, R34 ;  /* 0x0000002299227221 */ /* 0x002fce0000010000 */
[----:B------:R-:W1:Y:S01]  /*69a0*/  MUFU.EX2 R150, R150 ;  /* 0x0000009600967308 */ /* 0x000e620000000800 */
[----:B---3--:R3:W-:Y:S07]  /*69b0*/  STL [R1+0x38c], R36 ;  /* 0x00038c2401007387 */ /* 0x0087ee0000100800 */
[----:B------:R-:W1:Y:S01]  /*69c0*/  MUFU.EX2 R140, R140 ;  /* 0x0000008c008c7308 */ /* 0x000e620000000800 */
[----:B---3--:R-:W-:-:S07]  /*69d0*/  FADD.FTZ R36, R135, R34 ;  /* 0x0000002287247221 */ /* 0x008fce0000010000 */
[----:B------:R-:W3:Y:S01]  /*69e0*/  MUFU.EX2 R149, R149 ;  /* 0x0000009500957308 */ /* 0x000ee20000000800 */
[----:B--2---:R-:W-:-:S07]  /*69f0*/  FADD.FTZ R34, R143, R142 ;  /* 0x0000008e8f227221 */ /* 0x004fce0000010000 */
[----:B------:R-:W2:Y:S01]  /*6a00*/  MUFU.EX2 R139, R139 ;  /* 0x0000008b008b7308 */ /* 0x000ea20000000800 */
[----:B------:R0:W-:Y:S07]  /*6a10*/  STL [R1+0x354], R37 ;  /* 0x0003542501007387 */ /* 0x0001ee0000100800 */
[----:B------:R-:W2:Y:S01]  /*6a20*/  MUFU.EX2 R148, R148 ;  /* 0x0000009400947308 */ /* 0x000ea20000000800 */
[----:B------:R1:W-:Y:S01]  /*6a30*/  STL [R1+0x3c4], R35 ;  /* 0x0003c42301007387 */ /* 0x0003e20000100800 */
[----:B0-----:R-:W-:-:S06]  /*6a40*/  FADD.FTZ R37, R151, R36 ;  /* 0x0000002497257221 */ /* 0x001fcc0000010000 */
[----:B------:R-:W0:Y:S01]  /*6a50*/  MUFU.EX2 R138, R138 ;  /* 0x0000008a008a7308 */ /* 0x000e220000000800 */
[----:B------:R3:W-:Y:S01]  /*6a60*/  STL [R1+0x3e0], R31 ;  /* 0x0003e01f01007387 */ /* 0x0007e20000100800 */
[----:B-1----:R-:W-:-:S03]  /*6a70*/  FADD.FTZ R35, R141, R34 ;  /* 0x000000228d237221 */ /* 0x002fc60000010000 */
[----:B------:R1:W-:Y:S03]  /*6a80*/  STL [R1+0x418], R27 ;  /* 0x0004181b01007387 */ /* 0x0003e60000100800 */
[----:B------:R-:W0:Y:S01]  /*6a90*/  MUFU.EX2 R147, R147 ;  /* 0x0000009300937308 */ /* 0x000e220000000800 */
[----:B------:R-:W-:Y:S01]  /*6aa0*/  FADD.FTZ R36, R150, R37 ;  /* 0x0000002596247221 */ /* 0x000fe20000010000 */
[----:B---3--:R-:W-:-:S06]  /*6ab0*/  IMAD.MOV.U32 R31, RZ, RZ, R25 ;  /* 0x000000ffff1f7224 */ /* 0x008fcc00078e0019 */
[----:B------:R-:W3:Y:S01]  /*6ac0*/  MUFU.EX2 R137, R137 ;  /* 0x0000008900897308 */ /* 0x000ee20000000800 */
[----:B-1----:R-:W-:Y:S01]  /*6ad0*/  IMAD.MOV.U32 R27, RZ, RZ, R25 ;  /* 0x000000ffff1b7224 */ /* 0x002fe200078e0019 */
[----:B------:R1:W-:Y:S01]  /*6ae0*/  STL [R1+0x3a8], R28 ;  /* 0x0003a81c01007387 */ /* 0x0003e20000100800 */
[----:B------:R-:W-:Y:S01]  /*6af0*/  FADD.FTZ R34, R140, R35 ;  /* 0x000000238c227221 */ /* 0x000fe20000010000 */
[----:B------:R-:W-:-:S04]  /*6b00*/  R2UR UR15, R31 ;  /* 0x000000001f0f72ca */ /* 0x000fc800000e0000 */
[----:B------:R-:W3:Y:S01]  /*6b10*/  MUFU.EX2 R146, R146 ;  /* 0x0000009200927308 */ /* 0x000ee20000000800 */
[----:B------:R2:W-:Y:S01]  /*6b20*/  STL [R1+0x2a0], R26 ;  /* 0x0002a01a01007387 */ /* 0x0005e20000100800 */
[----:B------:R-:W-:Y:S01]  /*6b30*/  R2UR UR11, R27 ;  /* 0x000000001b0b72ca */ /* 0x000fe200000e0000 */
[----:B-1----:R-:W-:-:S05]  /*6b40*/  VIADD R28, R44, 0x180 ;  /* 0x000001802c1c7836 */ /* 0x002fca0000000000 */
[----:B------:R-:W1:Y:S01]  /*6b50*/  MUFU.EX2 R132, R132 ;  /* 0x0000008400847308 */ /* 0x000e620000000800 */
[----:B------:R-:W-:Y:S01]  /*6b60*/  FADD.FTZ R31, R149, R36 ;  /* 0x00000024951f7221 */ /* 0x000fe20000010000 */
[----:B--2---:R-:W-:Y:S02]  /*6b70*/  VIADD R26, R44, 0x80 ;  /* 0x000000802c1a7836 */ /* 0x004fe40000000000 */
[----:B------:R-:W-:-:S04]  /*6b80*/  FADD.FTZ R27, R139, R34 ;  /* 0x000000228b1b7221 */ /* 0x000fc80000010000 */
[----:B------:R-:W2:Y:S01]  /*6b90*/  MUFU.EX2 R145, R145 ;  /* 0x0000009100917308 */ /* 0x000ea20000000800 */
[----:B------:R-:W-:Y:S01]  /*6ba0*/  R2UR UR18, R28 ;  /* 0x000000001c1272ca */ /* 0x000fe200000e0000 */
[----:B------:R-:W-:Y:S01]  /*6bb0*/  FADD.FTZ R28, R148, R31 ;  /* 0x0000001f941c7221 */ /* 0x000fe20000010000 */
[----:B------:R-:W-:-:S05]  /*6bc0*/  R2UR UR10, R26 ;  /* 0x000000001a0a72ca */ /* 0x000fca00000e0000 */
[----:B------:R-:W2:Y:S01]  /*6bd0*/  MUFU.EX2 R136, R136 ;  /* 0x0000008800887308 */ /* 0x000ea20000000800 */
[----:B0-----:R-:W-:Y:S01]  /*6be0*/  FADD.FTZ R26, R138, R27 ;  /* 0x0000001b8a1a7221 */ /* 0x001fe20000010000 */
[----:B------:R0:W-:Y:S01]  /*6bf0*/  STL [R1+0x434], R33 ;  /* 0x0004342101007387 */ /* 0x0001e20000100800 */
[----:B------:R-:W-:Y:S01]  /*6c00*/  R2UR UR23, R25 ;  /* 0x00000000191772ca */ /* 0x000fe200000e0000 */
[----:B------:R-:W-:-:S04]  /*6c10*/  FADD.FTZ R27, R147, R28 ;  /* 0x0000001c931b7221 */ /* 0x000fc80000010000 */
[----:B------:R-:W2:Y:S01]  /*6c20*/  MUFU.EX2 R133, R133 ;  /* 0x0000008500857308 */ /* 0x000ea20000000800 */
[----:B0-----:R-:W-:Y:S01]  /*6c30*/  IMAD.MOV.U32 R33, RZ, RZ, R25 ;  /* 0x000000ffff217224 */ /* 0x001fe200078e0019 */
[----:B----4-:R0:W-:Y:S06]  /*6c40*/  STL [R1+0x300], R24 ;  /* 0x0003001801007387 */ /* 0x0101ec0000100800 */
[----:B------:R-:W4:Y:S01]  /*6c50*/  MUFU.EX2 R134, R134 ;  /* 0x0000008600867308 */ /* 0x000f220000000800 */
[----:B------:R3:W-:Y:S04]  /*6c60*/  STL [R1+0x370], R29 ;  /* 0x0003701d01007387 */ /* 0x0007e80000100800 */
[----:B------:R1:W-:Y:S01]  /*6c70*/  STL [R1+0x42c], R45 ;  /* 0x00042c2d01007387 */ /* 0x0003e20000100800 */
[----:B0-----:R-:W-:-:S02]  /*6c80*/  VIADD R24, R44, 0x200 ;  /* 0x000002002c187836 */ /* 0x001fc40000000000 */
[----:B---3--:R-:W-:-:S03]  /*6c90*/  IMAD.MOV.U32 R29, RZ, RZ, R25 ;  /* 0x000000ffff1d7224 */ /* 0x008fc600078e0019 */
[----:B------:R-:W-:Y:S01]  /*6ca0*/  R2UR UR22, R24 ;  /* 0x00000000181672ca */ /* 0x000fe200000e0000 */
[----:B-1----:R-:W-:Y:S02]  /*6cb0*/  IMAD.MOV.U32 R45, RZ, RZ, R25 ;  /* 0x000000ffff2d7224 */ /* 0x002fe400078e0019 */
[----:B------:R-:W-:Y:S01]  /*6cc0*/  FADD.FTZ R25, R137, R26 ;  /* 0x0000001a89197221 */ /* 0x000fe20000010000 */
[----:B------:R-:W-:Y:S01]  /*6cd0*/  FADD.FTZ R24, R146, R27 ;  /* 0x0000001b92187221 */ /* 0x000fe20000010000 */
[----:B------:R-:W0:Y:S02]  /*6ce0*/  MUFU.EX2 R144, R144 ;  /* 0x0000009000907308 */ /* 0x000e240000000800 */
[----:B------:R-:W-:Y:S01]  /*6cf0*/  FADD.FTZ R25, R132, R25 ;  /* 0x0000001984197221 */ /* 0x000fe20000010000 */
[----:B--2---:R-:W-:-:S05]  /*6d00*/  FADD.FTZ R27, R145, R24 ;  /* 0x00000018911b7221 */ /* 0x004fca0000010000 */
[----:B------:R-:W1:Y:S01]  /*6d10*/  MUFU.EX2 R131, R131 ;  /* 0x0000008300837308 */ /* 0x000e620000000800 */
[----:B------:R-:W-:Y:S01]  /*6d20*/  FADD.FTZ R24, R136, R25 ;  /* 0x0000001988187221 */ /* 0x000fe20000010000 */
[----:B------:R2:W-:Y:S03]  /*6d30*/  STL [R1+0x2cc], R32 ;  /* 0x0002cc2001007387 */ /* 0x0005e60000100800 */
[----:B------:R-:W-:Y:S01]  /*6d40*/  FADD.FTZ R25, R133, R24 ;  /* 0x0000001885197221 */ /* 0x000fe20000010000 */
[----:B------:R3:W-:Y:S01]  /*6d50*/  STL [R1+0x338], R30 ;  /* 0x0003381e01007387 */ /* 0x0007e20000100800 */
[----:B------:R-:W-:Y:S02]  /*6d60*/  R2UR UR6, R44 ;  /* 0x000000002c0672ca */ /* 0x000fe400000e0000 */
[----:B------:R-:W-:Y:S01]  /*6d70*/  R2UR UR7, R45 ;  /* 0x000000002d0772ca */ /* 0x000fe200000e0000 */
[----:B----4-:R-:W-:Y:S01]  /*6d80*/  FADD.FTZ R24, R134, R25 ;  /* 0x0000001986187221 */ /* 0x010fe20000010000 */
[----:B------:R-:W-:Y:S01]  /*6d90*/  F2FP.F16.F32.PACK_AB R154, R135, R153 ;  /* 0x00000099879a723e */ /* 0x000fe200000000ff */
[----:B--2---:R-:W-:Y:S01]  /*6da0*/  VIADD R32, R44, 0x280 ;  /* 0x000002802c207836 */ /* 0x004fe20000000000 */
[----:B------:R-:W-:Y:S01]  /*6db0*/  F2FP.F16.F32.PACK_AB R152, R130, R152 ;  /* 0x000000988298723e */ /* 0x000fe200000000ff */
[----:B---3--:R-:W-:Y:S01]  /*6dc0*/  VIADD R30, R44, 0x100 ;  /* 0x000001002c1e7836 */ /* 0x008fe20000000000 */
[----:B------:R-:W-:-:S02]  /*6dd0*/  F2FP.F16.F32.PACK_AB R153, R142, R143 ;  /* 0x0000008f8e99723e */ /* 0x000fc400000000ff */
[----:B------:R-:W-:Y:S01]  /*6de0*/  F2FP.F16.F32.PACK_AB R155, R140, R141 ;  /* 0x0000008d8c9b723e */ /* 0x000fe200000000ff */
[----:B------:R-:W-:Y:S01]  /*6df0*/  STL [R1+0x2a4], R129 ;  /* 0x0002a48101007387 */ /* 0x000fe20000100800 */
[----:B------:R-:W-:Y:S01]  /*6e00*/  R2UR UR14, R30 ;  /* 0x000000001e0e72ca */ /* 0x000fe200000e0000 */
[----:B0-----:R-:W-:Y:S01]  /*6e10*/  FADD.FTZ R222, R144, R27 ;  /* 0x0000001b90de7221 */ /* 0x001fe20000010000 */
[----:B------:R-:W-:Y:S01]  /*6e20*/  R2UR UR19, R29 ;  /* 0x000000001d1372ca */ /* 0x000fe200000e0000 */
[----:B------:R-:W-:Y:S01]  /*6e30*/  STL [R1+0x2a8], R128 ;  /* 0x0002a88001007387 */ /* 0x000fe20000100800 */
[----:B------:R-:W-:Y:S01]  /*6e40*/  R2UR UR26, R32 ;  /* 0x00000000201a72ca */ /* 0x000fe200000e0000 */
[----:B-1----:R-:W-:Y:S01]  /*6e50*/  FADD.FTZ R223, R131, R24 ;  /* 0x0000001883df7221 */ /* 0x002fe20000010000 */
[----:B------:R-:W-:Y:S01]  /*6e60*/  R2UR UR27, R33 ;  /* 0x00000000211b72ca */ /* 0x000fe200000e0000 */
[----:B------:R-:W-:Y:S01]  /*6e70*/  STL [R1+0x2ac], R127 ;  /* 0x0002ac7f01007387 */ /* 0x000fe20000100800 */
[----:B------:R-:W-:-:S02]  /*6e80*/  F2FP.F16.F32.PACK_AB R156, R150, R151 ;  /* 0x00000097969c723e */ /* 0x000fc400000000ff */
        /* <DEDUP_REMOVED lines=95> */
[----:B------:R-:W-:Y:S03]  /*7480*/  HGMMA.64x256x16.F32 R24, R152, gdesc[UR4].tnspB, RZ, !UPT, gsb0 ;  /* 0x43e0000498187df0 */ /* 0x000fe6000c0008ff */
        /* <DEDUP_REMOVED lines=36> */
[----:B------:R-:W-:Y:S08]  /*76d0*/  MUFU.EX2 R153, R175 ;  /* 0x000000af00997308 */ /* 0x000ff00000000800 */
[----:B------:R-:W-:Y:S08]  /*76e0*/  MUFU.EX2 R172, R172 ;  /* 0x000000ac00ac7308 */ /* 0x000ff00000000800 */
[----:B------:R-:W-:Y:S08]  /*76f0*/  MUFU.EX2 R220, R220 ;  /* 0x000000dc00dc7308 */ /* 0x000ff00000000800 */
[----:B------:R-:W-:Y:S08]  /*7700*/  MUFU.EX2 R173, R173 ;  /* 0x000000ad00ad7308 */ /* 0x000ff00000000800 */
[----:B------:R-:W0:Y:S08]  /*7710*/  MUFU.EX2 R174, R174 ;  /* 0x000000ae00ae7308 */ /* 0x000e300000000800 */
[----:B------:R-:W-:Y:S08]  /*7720*/  MUFU.EX2 R221, R221 ;  /* 0x000000dd00dd7308 */ /* 0x000ff00000000800 */
[----:B------:R-:W1:Y:S01]  /*7730*/  MUFU.EX2 R170, R170 ;  /* 0x000000aa00aa7308 */ /* 0x000e620000000800 */
[----:B0-----:R-:W-:-:S02]  /*7740*/  F2FP.F16.F32.PACK_AB R154, R174, R173 ;  /* 0x000000adae9a723e */ /* 0x001fc400000000ff */
[----:B-1----:R-:W-:Y:S01]  /*7750*/  F2FP.F16.F32.PACK_AB R155, R170, R221 ;  /* 0x000000ddaa9b723e */ /* 0x002fe200000000ff */
        /* <DEDUP_REMOVED lines=36> */
[----:B------:R-:W-:Y:S01]  /*79a0*/  FADD.FTZ R157, R153, R223 ;  /* 0x000000df999d7221 */ /* 0x000fe20000010000 */
[----:B------:R-:W-:Y:S02]  /*79b0*/  F2FP.F16.F32.PACK_AB R152, R172, R152 ;  /* 0x00000098ac98723e */ /* 0x000fe400000000ff */
[----:B------:R-:W-:Y:S01]  /*79c0*/  F2FP.F16.F32.PACK_AB R153, R220, R153 ;  /* 0x00000099dc99723e */ /* 0x000fe200000000ff */
[----:B------:R-:W-:Y:S01]  /*79d0*/  MUFU.EX2 R165, R165 ;  /* 0x000000a500a57308 */ /* 0x000fe20000000800 */
[----:B------:R-:W-:Y:S01]  /*79e0*/  FADD.FTZ R156, R172, R156 ;  /* 0x0000009cac9c7221 */ /* 0x000fe20000010000 */
[----:B------:R-:W-:-:S06]  /*79f0*/  FADD.FTZ R157, R220, R157 ;  /* 0x0000009ddc9d7221 */ /* 0x000fcc0000010000 */
[----:B------:R-:W-:Y:S08]  /*7a00*/  MUFU.EX2 R21, R21 ;  /* 0x0000001500157308 */ /* 0x000ff00000000800 */
[----:B------:R-:W-:Y:S08]  /*7a10*/  MUFU.EX2 R168, R168 ;  /* 0x000000a800a87308 */ /* 0x000ff00000000800 */
[----:B------:R-:W0:Y:S08]  /*7a20*/  MUFU.EX2 R164, R164 ;  /* 0x000000a400a47308 */ /* 0x000e300000000800 */
[----:B------:R-:W-:Y:S08]  /*7a30*/  MUFU.EX2 R169, R169 ;  /* 0x000000a900a97308 */ /* 0x000ff00000000800 */
[----:B------:R-:W1:Y:S01]  /*7a40*/  MUFU.EX2 R20, R20 ;  /* 0x0000001400147308 */ /* 0x000e620000000800 */
        /* <DEDUP_REMOVED lines=47> */
[----:B------:R-:W-:-:S07]  /*7d40*/  WARPGROUP.DEPBAR.LE gsb0, 0x0 ;  /* 0x00008000000079c5 */ /* 0x000fce0000010000 */
[----:B------:R-:W2:Y:S08]  /*7d50*/  MUFU.EX2 R152, R166 ;  /* 0x000000a600987308 */ /* 0x000eb00000000800 */
[----:B------:R-:W3:Y:S01]  /*7d60*/  MUFU.EX2 R153, R167 ;  /* 0x000000a700997308 */ /* 0x000ee20000000800 */
[----:B0-----:R-:W-:Y:S02]  /*7d70*/  F2FP.F16.F32.PACK_AB R154, R164, R21 ;  /* 0x00000015a49a723e */ /* 0x001fe400000000ff */
[----:B-1----:R-:W-:Y:S01]  /*7d80*/  F2FP.F16.F32.PACK_AB R155, R20, R169 ;  /* 0x000000a9149b723e */ /* 0x002fe200000000ff */
[----:B------:R-:W-:Y:S01]  /*7d90*/  STL.128 [R1+0x240], R24 ;  /* 0x0002401801007387 */ /* 0x000fe20000100c00 */
[----:B--2---:R-:W-:Y:S01]  /*7da0*/  FADD.FTZ R156, R152, R156 ;  /* 0x0000009c989c7221 */ /* 0x004fe20000010000 */
[----:B------:R-:W-:-:S02]  /*7db0*/  F2FP.F16.F32.PACK_AB R152, R165, R152 ;  /* 0x00000098a598723e */ /* 0x000fc400000000ff */
[----:B------:R-:W-:Y:S01]  /*7dc0*/  STL.128 [R1+0x250], R28 ;  /* 0x0002501c01007387 */ /* 0x000fe20000100c00 */
[----:B---3--:R-:W-:Y:S01]  /*7dd0*/  FADD.FTZ R157, R153, R157 ;  /* 0x0000009d999d7221 */ /* 0x008fe20000010000 */
[----:B------:R-:W-:Y:S02]  /*7de0*/  F2FP.F16.F32.PACK_AB R153, R168, R153 ;  /* 0x00000099a899723e */ /* 0x000fe400000000ff */
        /* <DEDUP_REMOVED lines=39> */
[----:B------:R-:W-:-:S04]  /*8060*/  FADD.FTZ R20, R8, R156 ;  /* 0x0000009c08147221 */ /* 0x000fc80000010000 */
[C---:B------:R-:W-:Y:S01]  /*8070*/  FADD.FTZ R20, R9.reuse, R20 ;  /* 0x0000001409147221 */ /* 0x040fe20000010000 */
[----:B------:R-:W-:Y:S02]  /*8080*/  WARPGROUP.DEPBAR.LE gsb0, 0x0 ;  /* 0x00008000000079c5 */ /* 0x000fe40000010000 */
[----:B------:R-:W-:Y:S02]  /*8090*/  F2FP.F16.F32.PACK_AB R152, R9, R8 ;  /* 0x000000080998723e */ /* 0x000fe400000000ff */
[----:B------:R-:W-:Y:S02]  /*80a0*/  F2FP.F16.F32.PACK_AB R153, R13, R12 ;  /* 0x0000000c0d99723e */ /* 0x000fe400000000ff */
        /* <DEDUP_REMOVED lines=34> */
[----:B------:R-:W-:-:S03]  /*82d0*/  FADD.FTZ R8, R13, R21 ;  /* 0x000000150d087221 */ /* 0x000fc60000010000 */
[----:B------:R1:W5:Y:S01]  /*82e0*/  LDL R9, [R1+0x1f0] ;  /* 0x0001f00001097983 */ /* 0x0003620000100800 */
        /* <DEDUP_REMOVED lines=38> */
[----:B0-----:R-:W4:Y:S04]  /*8550*/  LDL R24, [R1+0x24c] ;  /* 0x00024c0001187983 */ /* 0x001f280000100800 */
        /* <DEDUP_REMOVED lines=125> */
[----:B------:R-:W-:Y:S01]  /*8d30*/  FADD.FTZ R20, R10, R20 ;  /* 0x000000140a147221 */ /* 0x000fe20000010000 */
[----:B------:R-:W-:-:S02]  /*8d40*/  FADD.FTZ R8, R14, R8 ;  /* 0x000000080e087221 */ /* 0x000fc40000010000 */
[----:B------:R0:W-:Y:S01]  /*8d50*/  STL [R1+0x68], RZ ;  /* 0x000068ff01007387 */ /* 0x0001e20000100800 */
[----:B------:R-:W-:Y:S01]  /*8d60*/  FADD.FTZ R14, R11, R20 ;  /* 0x000000140b0e7221 */ /* 0x000fe20000010000 */
[----:B------:R-:W-:Y:S02]  /*8d70*/  FADD.FTZ R15, R15, R8 ;  /* 0x000000080f0f7221 */ /* 0x000fe40000010000 */
        /* <DEDUP_REMOVED lines=141> */
.L_x_12549:
[----:B------:R-:W-:Y:S05]  /*9650*/  BSYNC B0 ;  /* 0x0000000000007941 */ /* 0x000fea0003800000 */
.L_x_12548:
        /* <DEDUP_REMOVED lines=31> */
.L_x_12552:
[----:B------:R-:W-:-:S13]  /*9850*/  ISETP.NE.AND P0, PT, R3, 0x1, PT ;  /* 0x000000010300780c */ /* 0x000fda0003f05270 */
[----:B------:R-:W-:-:S05]  /*9860*/  @P0 IMAD.HI.U32 R4, R6, R4, RZ ;  /* 0x0000000406040227 */ /* 0x000fca00078e00ff */
[----:B------:R-:W-:-:S07]  /*9870*/  @P0 SHF.R.U32.HI R6, RZ, R5, R4 ;  /* 0x00000005ff060219 */ /* 0x000fce0000011604 */
.L_x_12553:
[----:B------:R-:W-:Y:S05]  /*9880*/  BSYNC B0 ;  /* 0x0000000000007941 */ /* 0x000fea0003800000 */
.L_x_12551:
[----:B------:R-:W-:-:S05]  /*9890*/  IMAD R3, R6, R3, R3 ;  /* 0x0000000306037224 */ /* 0x000fca00078e0203 */
[----:B------:R-:W-:-:S07]  /*98a0*/  VIMNMX R2, R2, R3, PT ;  /* 0x0000000302027248 */ /* 0x000fce0003fe0100 */
.L_x_12550:
        /* <DEDUP_REMOVED lines=8> */
.L_x_12557:
[C---:B------:R-:W-:Y:S01]  /*9930*/  IADD3 R2, P0, R16.reuse, 0x50, RZ ;  /* 0x0000005010027810 */ /* 0x040fe20007f1e0ff */
[C---:B------:R-:W-:Y:S01]  /*9940*/  VIADD R0, R16.reuse, 0x150 ;  /* 0x0000015010007836 */ /* 0x040fe20000000000 */
[----:B------:R-:W-:Y:S02]  /*9950*/  IADD3 R26, P1, R16, 0x11c, RZ ;  /* 0x0000011c101a7810 */ /* 0x000fe40007f3e0ff */
[----:B------:R-:W-:Y:S01]  /*9960*/  MOV R220, 0x99a0 ;  /* 0x000099a000dc7802 */ /* 0x000fe20000000f00 */
[--C-:B------:R-:W-:Y:S02]  /*9970*/  IMAD.X R3, RZ, RZ, R17.reuse, P0 ;  /* 0x000000ffff037224 */ /* 0x100fe400000e0611 */
[----:B------:R-:W-:-:S08]  /*9980*/  IMAD.X R27, RZ, RZ, R17, P1 ;  /* 0x000000ffff1b7224 */ /* 0x000fd000008e0611 */
[----:B------:R-:W-:Y:S05]  /*9990*/  CALL.REL.NOINC `($_ZN7cutlass13device_kernelIN5flash11enable_sm90INS1_16FlashAttnFwdSm90INS1_25CollectiveMainloopFwdSm90ILi2EN4cute5tupleIJNS5_1CILi1EEES8_S8_EEENS6_IJNS7_ILi128EEENS7_ILi96EEENS7_ILi64EEEEEELi256ENS_6half_tEfNS_4arch4Sm90ELb0ELb1ELb0ELb1ELb1ELb0ELb1ELb1ELb0ELb1ELb1ELb0EEENS1_21CollectiveEpilogueFwdINS6_IJSA_NS7_ILi256EEESB_EEES9_SE_SG_Li256ELb1ELb1ELb1ELb0EEENS1_36VarlenDynamicPersistentTileSchedulerILi128ELi96ELi256ELi128ELb1ELb1ELb1ELb1ELb0ELb1EEEEEEEEEvNT_6ParamsE$_ZZN5flash25CollectiveMainloopFwdSm90ILi2EN4cute5tupleIJNS1_1CILi1EEES4_S4_EEENS2_IJNS3_ILi128EEENS3_ILi96EEENS3_ILi64EEEEEELi256EN7cutlass6half_tEfNSA_4arch4Sm90ELb0ELb1ELb0ELb1ELb1ELb0ELb1ELb1ELb0ELb1ELb1ELb0EE3mmaINS_16FlashAttnFwdSm90ISE_NS_21CollectiveEpilogueFwdINS2_IJS6_NS3_ILi256EEES7_EEES5_SB_SD_Li256ELb1ELb1ELb1ELb0EEENS_36VarlenDynamicPersistentTileSchedulerILi128ELi96ELi256ELi128ELb1ELb1ELb1ELb1ELb0ELb1EEEE13SharedStorageENS1_6TensorINS1_11ArrayEngineIfLm128EEENS1_6LayoutINS2_IJNS2_IJNS3_ILi2EEEST_NS3_ILi32EEEEEES4_S4_EEENS2_IJNS2_IJS4_ST_NS3_ILi4EEEEEENS3_ILi0EEESZ_EEEEEEENS_7SoftmaxILi2ELi0EEEEEbRKNSE_6ParamsENSA_13PipelineAsyncILi2EEES19_RNSA_13PipelineStateILj2EEERT0_RT1_iRiRKNS_16SeqlenInfoQKNewKILb1ELb0EEENS2_IJiiiiEEERT_ENKUliT_T0_T1_E_clIZSF_ISO_S12_S14_EbS17_S19_S19_S1C_S1E_S1G_iS1H_S1L_S1M_S1O_EUlRS1P_iE1_NS3_ILb0EEENS3_ILb1EEEEEDaiS1P_S1Q_S1R_) ;  /* 0x0000025c00507944 */ /* 0x000fea0003c00000 */
[C---:B------:R-:W-:Y:S01]  /*99a0*/  ISETP.GT.AND P0, PT, R10.reuse, R11, PT ;  /* 0x0000000b0a00720c */ /* 0x040fe20003f04270 */
[----:B------:R-:W-:-:S12]  /*99b0*/  VIADD R10, R10, 0xffffffff ;  /* 0xffffffff0a0a7836 */ /* 0x000fd80000000000 */
[----:B------:R-:W-:Y:S05]  /*99c0*/  @P0 BRA `(.L_x_12557) ;  /* 0xfffffffc00d80947 */ /* 0x000fea000383ffff */
[----:B------:R-:W-:Y:S05]  /*99d0*/  BSYNC B0 ;  /* 0x0000000000007941 */ /* 0x000fea0003800000 */
.L_x_12556:
[----:B------:R-:W2:Y:S02]  /*99e0*/  LDL R0, [R1+0x50] ;  /* 0x0000500001007983 */ /* 0x000ea40000100800 */
[----:B--2---:R-:W-:-:S07]  /*99f0*/  IMAD.SHL.U32 R0, R0, 0x80, RZ ;  /* 0x0000008000007824 */ /* 0x004fce00078e00ff */
.L_x_12555:
[----:B------:R-:W-:Y:S05]  /*9a00*/  BSYNC B1 ;  /* 0x0000000000017941 */ /* 0x000fea0003800000 */
.L_x_12554:
        /* <DEDUP_REMOVED lines=26> */
.L_x_12560:
[----:B------:R-:W-:Y:S02]  /*9bb0*/  ULDC UR4, c[0x0][0xadc] ;  /* 0x0002b70000047ab9 */ /* 0x000fe40000000800 */
[----:B------:R-:W-:-:S05]  /*9bc0*/  IMAD.U32 R5, RZ, RZ, UR4 ;  /* 0x00000004ff057e24 */ /* 0x000fca000f8e00ff */
[----:B------:R-:W-:-:S13]  /*9bd0*/  ISETP.NE.AND P0, PT, R5, 0x1, PT ;  /* 0x000000010500780c */ /* 0x000fda0003f05270 */
[----:B------:R-:W0:Y:S02]  /*9be0*/  @P0 LDC.64 R6, c[0x0][0xae0] ;  /* 0x0002b800ff060b82 */ /* 0x000e240000000a00 */
[----:B0-----:R-:W-:-:S05]  /*9bf0*/  @P0 IMAD.HI.U32 R4, R0, R6, RZ ;  /* 0x0000000600040227 */ /* 0x001fca00078e00ff */
[----:B------:R-:W-:-:S07]  /*9c00*/  @P0 SHF.R.U32.HI R0, RZ, R7, R4 ;  /* 0x00000007ff000219 */ /* 0x000fce0000011604 */
.L_x_12561:
[----:B------:R-:W-:Y:S05]  /*9c10*/  BSYNC B0 ;  /* 0x0000000000007941 */ /* 0x000fea0003800000 */
.L_x_12559:
[----:B------:R-:W-:-:S05]  /*9c20*/  IMAD R3, R0, R5, RZ ;  /* 0x0000000500037224 */ /* 0x000fca00078e02ff */
[----:B------:R-:W-:-:S07]  /*9c30*/  VIMNMX R2, R2, R3, !PT ;  /* 0x0000000302027248 */ /* 0x000fce0007fe0100 */
.L_x_12558:
[----:B------:R-:W-:-:S04]  /*9c40*/  VIADD R2, R2, 0x5f ;  /* 0x0000005f02027836 */ /* 0x000fc80000000000 */
[----:B------:R-:W-:-:S05]  /*9c50*/  IMAD.HI R2, R2, 0x2aaaaaab, RZ ;  /* 0x2aaaaaab02027827 */ /* 0x000fca00078e02ff */
[----:B------:R-:W-:-:S04]  /*9c60*/  SHF.R.U32.HI R3, RZ, 0x1f, R2 ;  /* 0x0000001fff037819 */ /* 0x000fc80000011602 */
[----:B------:R-:W-:-:S04]  /*9c70*/  LEA.HI.SX32 R2, R2, R3, 0x1c ;  /* 0x0000000302027211 */ /* 0x000fc800078fe2ff */
[----:B------:R-:W-:-:S04]  /*9c80*/  VIMNMX R2, R2, UR40, !PT ;  /* 0x0000002802027c48 */ /* 0x000fc8000ffe0100 */
[----:B------:R-:W-:-:S13]  /*9c90*/  ISETP.GE.AND P0, PT, R10, R2, PT ;  /* 0x000000020a00720c */ /* 0x000fda0003f06270 */
[----:B------:R-:W-:Y:S05]  /*9ca0*/  @!P0 BRA `(.L_x_12562) ;  /* 0x0000009800188947 */ /* 0x000fea0003800000 */
.L_x_12581:
        /* <DEDUP_REMOVED lines=20> */
.L_x_12564:
[----:B------:R-:W-:Y:S05]  /*9df0*/  BSYNC B0 ;  /* 0x0000000000007941 */ /* 0x000fea0003800000 */
.L_x_12563:
[----:B------:R-:W2:Y:S01]  /*9e00*/  LDL.64 R8, [R1+0x18] ;  /* 0x0000180001087983 */ /* 0x000ea20000100a00 */
[----:B-----5:R-:W-:Y:S02]  /*9e10*/  SHF.L.U32 R5, R6, 0x1f, RZ ;  /* 0x0000001f06057819 */ /* 0x020fe400000006ff */
[----:B--2---:R-:W-:-:S05]  /*9e20*/  MOV R3, R8 ;  /* 0x0000000800037202 */ /* 0x004fca0000000f00 */
[----:B------:R-:W-:-:S04]  /*9e30*/  IMAD R4, R4, 0x8, R3 ;  /* 0x0000000804047824 */ /* 0x000fc800078e0203 */
[----:B------:R1:W2:Y:S01]  /*9e40*/  SYNCS.PHASECHK.TRANS64.TRYWAIT P0, [R4+URZ], R5 ;  /* 0x00000005040075a7 */ /* 0x0002a2000800017f */
[----:B0-----:R1:W5:Y:S01]  /*9e50*/  LDL.64 R6, [R1+0x1f0] ;  /* 0x0001f00001067983 */ /* 0x0013620000100a00 */
[----:B------:R-:W-:Y:S04]  /*9e60*/  BSSY B0, `(.L_x_12565) ;  /* 0x0000003000007945 */ /* 0x000fe80003800000 */
[----:B------:R-:W-:Y:S05]  /*9e70*/  @!P1 BRA `(.L_x_12566) ;  /* 0x0000000000049947 */ /* 0x000fea0003800000 */
[----:B------:R-:W-:Y:S01]  /*9e80*/  BPT.TRAP 0x1 ;  /* 0x000000040000795c */ /* 0x000fe20000300000 */
.L_x_12566:
[----:B------:R-:W-:Y:S05]  /*9e90*/  BSYNC B0 ;  /* 0x0000000000007941 */ /* 0x000fea0003800000 */
.L_x_12565:
[----:B------:R-:W-:Y:S04]  /*9ea0*/  BSSY B0, `(.L_x_12567) ;  /* 0x0000006000007945 */ /* 0x000fe80003800000 */
[----:B--2---:R-:W-:Y:S05]  /*9eb0*/  @P0 BRA `(.L_x_12568) ;  /* 0x0000000000100947 */ /* 0x004fea0003800000 */
[----:B-----5:R-:W-:Y:S01]  /*9ec0*/  IMAD R6, R6, 0x8, R3 ;  /* 0x0000000806067824 */ /* 0x020fe200078e0203 */
[----:B------:R-:W-:-:S04]  /*9ed0*/  SHF.L.U32 R7, R7, 0x1f, RZ ;  /* 0x0000001f07077819 */ /* 0x000fc800000006ff */
[----:B------:R-:W0:Y:S02]  /*9ee0*/  SYNCS.PHASECHK.TRANS64.TRYWAIT P0, [R6+URZ], R7 ;  /* 0x00000007060075a7 */ /* 0x000e24000800017f */
[----:B0-----:R-:W-:Y:S05]  /*9ef0*/  @!P0 BRA `(.L_x_12569) ;  /* 0x0000021000dc8947 */ /* 0x001fea0003800000 */
.L_x_12568:
[----:B------:R-:W-:Y:S05]  /*9f00*/  BSYNC B0 ;  /* 0x0000000000007941 */ /* 0x000fea0003800000 */
.L_x_12567:
[----:B------:R-:W2:Y:S04]  /*9f10*/  LDL R3, [R1+0x1f0] ;  /* 0x0001f00001037983 */ /* 0x000ea80000100800 */
[----:B-1----:R-:W2:Y:S01]  /*9f20*/  LDL.64 R4, [R1+0x80] ;  /* 0x0000800001047983 */ /* 0x002ea20000100a00 */
[----:B------:R-:W-:Y:S05]  /*9f30*/  WARPSYNC.ALL ;  /* 0x0000000000007948 */ /* 0x000fea0003800000 */
[----:B0----5:R-:W3:Y:S04]  /*9f40*/  LDL.64 R6, [R1+0x78] ;  /* 0x0000780001067983 */ /* 0x021ee80000100a00 */
[----:B------:R-:W4:Y:S04]  /*9f50*/  LDL.64 R8, [R1+0x78] ;  /* 0x0000780001087983 */ /* 0x000f280000100a00 */
[----:B------:R-:W4:Y:S01]  /*9f60*/  LDL.64 R12, [R1+0x78] ;  /* 0x00007800010c7983 */ /* 0x000f220000100a00 */
[----:B--2---:R-:W-:Y:S01]  /*9f70*/  IMAD R4, R3, 0x300, R4 ;  /* 0x0000030003047824 */ /* 0x004fe200078e0204 */
[----:B------:R-:W-:-:S02]  /*9f80*/  R2UR UR7, R5 ;  /* 0x00000000050772ca */ /* 0x000fc400000e0000 */
[----:B------:R-:W2:Y:S01]  /*9f90*/  LDL.64 R14, [R1+0x78] ;  /* 0x00007800010e7983 */ /* 0x000ea20000100a00 */
        /* <DEDUP_REMOVED lines=10> */
[----:B---3--:R-:W-:Y:S02]  /*a040*/  R2UR UR4, R6 ;  /* 0x00000000060472ca */ /* 0x008fe400000e0000 */
        /* <DEDUP_REMOVED lines=9> */
[----:B------:R-:W3:Y:S01]  /*a0e0*/  LD.E R3, desc[UR36][R22.64+0x28] ;  /* 0x0000282416037980 */ /* 0x000ee2000c101900 */
        /* <DEDUP_REMOVED lines=13> */
[----:B--2---:R-:W-:Y:S01]  /*a1c0*/  VIADD R14, R14, 0x6 ;  /* 0x000000060e0e7836 */ /* 0x004fe20000000000 */
        /* <DEDUP_REMOVED lines=8> */
[----:B---3--:R-:W-:-:S04]  /*a250*/  LOP3.LUT R3, R3, 0x1, RZ, 0xfc, !PT ;  /* 0x0000000103037812 */ /* 0x008fc800078efcff */
[----:B------:R-:W-:Y:S01]  /*a260*/  ISETP.NE.AND P0, PT, R3, 0x3, PT ;  /* 0x000000030300780c */ /* 0x000fe20003f05270 */
[----:B------:R-:W-:-:S12]  /*a270*/  WARPGROUP.DEPBAR.LE gsb0, 0x0 ;  /* 0x00008000000079c5 */ /* 0x000fd80000010000 */
[----:B0-----:R-:W-:Y:S05]  /*a280*/  @!P0 BRA `(.L_x_12571) ;  /* 0x0000000000048947 */ /* 0x001fea0003800000 */
[----:B------:R-:W-:Y:S01]  /*a290*/  BPT.TRAP 0x1 ;  /* 0x000000040000795c */ /* 0x000fe20000300000 */
.L_x_12571:
[----:B------:R-:W-:Y:S05]  /*a2a0*/  BSYNC B0 ;  /* 0x0000000000007941 */ /* 0x000fea0003800000 */
.L_x_12570:
[----:B------:R-:W2:Y:S01]  /*a2b0*/  LD.E.64 R4, desc[UR36][R22.64+0x40] ;  /* 0x0000402416047980 */ /* 0x000ea2000c101b00 */
[----:B-----5:R-:W-:Y:S02]  /*a2c0*/  SHF.L.U32 R7, R7, 0x1f, RZ ;  /* 0x0000001f07077819 */ /* 0x020fe400000006ff */
[----:B--2---:R-:W-:-:S05]  /*a2d0*/  MOV R3, R4 ;  /* 0x0000000400037202 */ /* 0x004fca0000000f00 */
[----:B------:R-:W-:-:S04]  /*a2e0*/  IMAD R3, R6, 0x8, R3 ;  /* 0x0000000806037824 */ /* 0x000fc800078e0203 */
[----:B------:R0:W1:Y:S01]  /*a2f0*/  SYNCS.PHASECHK.TRANS64.TRYWAIT P0, [R3+URZ], R7 ;  /* 0x00000007030075a7 */ /* 0x000062000800017f */
[----:B------:R-:W2:Y:S01]  /*a300*/  LD.E R4, desc[UR36][R22.64+0x28] ;  /* 0x0000282416047980 */ /* 0x000ea2000c101900 */
[----:B------:R-:W-:Y:S01]  /*a310*/  BSSY B0, `(.L_x_12572) ;  /* 0x0000005000007945 */ /* 0x000fe20003800000 */
[----:B--2---:R-:W-:-:S04]  /*a320*/  LOP3.LUT R4, R4, 0x1, RZ, 0xfc, !PT ;  /* 0x0000000104047812 */ /* 0x004fc800078efcff */
[----:B------:R-:W-:-:S13]  /*a330*/  ISETP.NE.AND P1, PT, R4, 0x3, PT ;  /* 0x000000030400780c */ /* 0x000fda0003f25270 */
[----:B01----:R-:W-:Y:S05]  /*a340*/  @!P1 BRA `(.L_x_12573) ;  /* 0x0000000000049947 */ /* 0x003fea0003800000 */
[----:B------:R-:W-:Y:S01]  /*a350*/  BPT.TRAP 0x1 ;  /* 0x000000040000795c */ /* 0x000fe20000300000 */
.L_x_12573:
[----:B------:R-:W-:Y:S05]  /*a360*/  BSYNC B0 ;  /* 0x0000000000007941 */ /* 0x000fea0003800000 */
.L_x_12572:
[----:B------:R-:W-:Y:S04]  /*a370*/  BSSY B0, `(.L_x_12574) ;  /* 0x0000007000007945 */ /* 0x000fe80003800000 */
[----:B------:R-:W-:Y:S05]  /*a380*/  @P0 BRA `(.L_x_12575) ;  /* 0x0000000000140947 */ /* 0x000fea0003800000 */
[----:B------:R-:W2:Y:S02]  /*a390*/  LD.E.64 R4, desc[UR36][R22.64+0x40] ;  /* 0x0000402416047980 */ /* 0x000ea4000c101b00 */
[----:B--2---:R-:W-:-:S05]  /*a3a0*/  MOV R5, R4 ;  /* 0x0000000400057202 */ /* 0x004fca0000000f00 */
[----:B------:R-:W-:-:S04]  /*a3b0*/  IMAD R6, R6, 0x8, R5 ;  /* 0x0000000806067824 */ /* 0x000fc800078e0205 */
[----:B------:R-:W0:Y:S02]  /*a3c0*/  SYNCS.PHASECHK.TRANS64.TRYWAIT P0, [R6+URZ], R7 ;  /* 0x00000007060075a7 */ /* 0x000e24000800017f */
[----:B0-----:R-:W-:Y:S05]  /*a3d0*/  @!P0 BRA `(.L_x_12576) ;  /* 0x0000020c00b88947 */ /* 0x001fea0003800000 */
.L_x_12575:
[----:B------:R-:W-:Y:S05]  /*a3e0*/  BSYNC B0 ;  /* 0x0000000000007941 */ /* 0x000fea0003800000 */
.L_x_12574:
[----:B------:R-:W2:Y:S04]  /*a3f0*/  LDL R11, [R1+0x1f0] ;  /* 0x0001f000010b7983 */ /* 0x000ea80000100800 */
[----:B------:R-:W2:Y:S04]  /*a400*/  LDL.64 R4, [R1+0xf8] ;  /* 0x0000f80001047983 */ /* 0x000ea80000100a00 */
[----:B------:R-:W3:Y:S04]  /*a410*/  LDL R3, [R1+0x70] ;  /* 0x0000700001037983 */ /* 0x000ee80000100800 */
[----:B0-----:R-:W4:Y:S04]  /*a420*/  LDL.64 R6, [R1+0xf0] ;  /* 0x0000f00001067983 */ /* 0x001f280000100a00 */
[----:B------:R-:W4:Y:S04]  /*a430*/  LDL.64 R14, [R1+0xf0] ;  /* 0x0000f000010e7983 */ /* 0x000f280000100a00 */
[----:B------:R-:W4:Y:S04]  /*a440*/  LDL.64 R12, [R1+0xf0] ;  /* 0x0000f000010c7983 */ /* 0x000f280000100a00 */
[----:B------:R-:W4:Y:S01]  /*a450*/  LDL.64 R8, [R1+0xf0] ;  /* 0x0000f00001087983 */ /* 0x000f220000100a00 */
[----:B------:R-:W-:Y:S05]  /*a460*/  WARPSYNC.ALL ;  /* 0x0000000000007948 */ /* 0x000fea0003800000 */
[----:B------:R-:W-:Y:S01]  /*a470*/  WARPGROUP.ARRIVE ;  /* 0x00000000000079c5 */ /* 0x000fe20000000000 */
[----:B--2---:R-:W-:Y:S01]  /*a480*/  IMAD R4, R11, 0xc00, R4 ;  /* 0x00000c000b047824 */ /* 0x004fe200078e0204 */
[----:B------:R-:W-:Y:S01]  /*a490*/  R2UR UR7, R5 ;  /* 0x00000000050772ca */ /* 0x000fe200000e0000 */
[----:B------:R-:W-:Y:S01]  /*a4a0*/  IMAD.MOV.U32 R21, RZ, RZ, R5 ;  /* 0x000000ffff157224 */ /* 0x000fe200078e0005 */
[----:B------:R-:W2:Y:S01]  /*a4b0*/  LDL R11, [R1] ;  /* 0x00000000010b7983 */ /* 0x000ea20000100800 */
[----:B---3--:R-:W-:-:S02]  /*a4c0*/  ISETP.NE.U32.AND P0, PT, R3, RZ, PT ;  /* 0x000000ff0300720c */ /* 0x008fc40003f05070 */
[----:B------:R-:W-:Y:S02]  /*a4d0*/  R2UR UR6, R4 ;  /* 0x00000000040672ca */ /* 0x000fe400000e0000 */
[----:B----4-:R-:W-:Y:S02]  /*a4e0*/  R2UR UR4, R6 ;  /* 0x00000000060472ca */ /* 0x010fe400000e0000 */
[----:B------:R-:W-:Y:S01]  /*a4f0*/  R2UR UR5, R7 ;  /* 0x00000000070572ca */ /* 0x000fe200000e0000 */
[----:B------:R-:W-:Y:S01]  /*a500*/  VIADD R20, R4, 0x2 ;  /* 0x0000000204147836 */ /* 0x000fe20000000000 */
[----:B------:R-:W3:Y:S01]  /*a510*/  LDL.64 R6, [R1+0xf0] ;  /* 0x0000f00001067983 */ /* 0x000ee20000100a00 */
[----:B------:R-:W-:Y:S02]  /*a520*/  VIADD R14, R14, 0x2 ;  /* 0x000000020e0e7836 */ /* 0x000fe40000000000 */
[----:B------:R-:W-:Y:S02]  /*a530*/  VIADD R12, R12, 0x4 ;  /* 0x000000040c0c7836 */ /* 0x000fe40000000000 */
[----:B------:R-:W-:Y:S01]  /*a540*/  VOTEU.ANY UP0, P0 ;  /* 0x00000000003f7886 */ /* 0x000fe20000000100 */
[----:B------:R0:W5:Y:S05]  /*a550*/  LDL R3, [R1+0x1f0] ;  /* 0x0001f00001037983 */ /* 0x00016a0000100800 */
[----:B------:R-:W-:Y:S01]  /*a560*/  HGMMA.64x96x16.F32 R24, gdesc[UR4], R24, UP0, gsb0 ;  /* 0x01600000041879f0 */ /* 0x000fe2000b800818 */
[----:B------:R-:W-:-:S02]  /*a570*/  R2UR UR6, R20 ;  /* 0x00000000140672ca */ /* 0x000fc400000e0000 */
[----:B------:R-:W-:Y:S02]  /*a580*/  R2UR UR7, R21 ;  /* 0x00000000150772ca */ /* 0x000fe400000e0000 */
[----:B------:R-:W-:Y:S02]  /*a590*/  R2UR UR4, R14 ;  /* 0x000000000e0472ca */ /* 0x000fe400000e0000 */
[----:B------:R-:W-:Y:S02]  /*a5a0*/  R2UR UR5, R15 ;  /* 0x000000000f0572ca */ /* 0x000fe400000e0000 */
[----:B------:R-:W4:Y:S01]  /*a5b0*/  LDL.64 R14, [R1+0xf0] ;  /* 0x0000f000010e7983 */ /* 0x000f220000100a00 */
        /* <DEDUP_REMOVED lines=8> */
[----:B------:R-:W-:Y:S02]  /*a640*/  R2UR UR5, R13 ;  /* 0x000000000d0572ca */ /* 0x000fe400000e0000 */
[----:B------:R-:W2:Y:S01]  /*a650*/  LDL.64 R12, [R1+0xf0] ;  /* 0x0000f000010c7983 */ /* 0x000ea20000100a00 */
[----:B------:R-:W-:-:S02]  /*a660*/  VIADD R8, R8, 0x6 ;  /* 0x0000000608087836 */ /* 0x000fc40000000000 */
[----:B------:R-:W-:Y:S02]  /*a670*/  VIADD R20, R4, 0x6 ;  /* 0x0000000604147836 */ /* 0x000fe40000000000 */
[----:B------:R-:W-:Y:S01]  /*a680*/  IMAD.MOV.U32 R21, RZ, RZ, R5 ;  /* 0x000000ffff157224 */ /* 0x000fe200078e0005 */
[----:B------:R-:W-:Y:S02]  /*a690*/  WARPGROUP.DEPBAR.LE gsb0, 0x0 ;  /* 0x00008000000079c5 */ /* 0x000fe40000010000 */
        /* <DEDUP_REMOVED lines=8> */
[----:B------:R-:W-:Y:S01]  /*a720*/  IMAD.MOV.U32 R21, RZ, RZ, R5 ;  /* 0x000000ffff157224 */ /* 0x000fe200078e0005 */
[----:B------:R-:W-:Y:S02]  /*a730*/  WARPGROUP.DEPBAR.LE gsb0, 0x0 ;  /* 0x00008000000079c5 */ /* 0x000fe40000010000 */
[----:B------:R-:W-:-:S06]  /*a740*/  WARPGROUP.ARRIVE ;  /* 0x00000000000079c5 */ /* 0x000fcc0000000000 */
[----:B------:R-:W-:Y:S01]  /*a750*/  HGMMA.64x96x16.F32 R24, gdesc[UR4], R24, gsb0 ;  /* 0x01600000041879f0 */ /* 0x000fe20008000818 */
[----:B---3--:R-:W-:Y:S01]  /*a760*/  VIADD R6, R6, 0x400 ;  /* 0x0000040006067836 */ /* 0x008fe20000000000 */
[----:B------:R-:W-:Y:S02]  /*a770*/  R2UR UR6, R20 ;  /* 0x00000000140672ca */ /* 0x000fe400000e0000 */
[----:B------:R-:W-:Y:S02]  /*a780*/  R2UR UR7, R21 ;  /* 0x00000000150772ca */ /* 0x000fe400000e0000 */
[----:B------:R-:W-:Y:S02]  /*a790*/  R2UR UR4, R6 ;  /* 0x00000000060472ca */ /* 0x000fe400000e0000 */
[----:B------:R-:W-:Y:S02]  /*a7a0*/  R2UR UR5, R7 ;  /* 0x00000000070572ca */ /* 0x000fe400000e0000 */
[----:B------:R-:W3:Y:S01]  /*a7b0*/  LDL.64 R6, [R1+0xf0] ;  /* 0x0000f00001067983 */ /* 0x000ee20000100a00 */
[----:B----4-:R-:W-:-:S02]  /*a7c0*/  VIADD R14, R14, 0x402 ;  /* 0x000004020e0e7836 */ /* 0x010fc40000000000 */
[----:B------:R-:W-:Y:S01]  /*a7d0*/  VIADD R20, R4, 0x302 ;  /* 0x0000030204147836 */ /* 0x000fe20000000000 */
[----:B------:R-:W-:Y:S02]  /*a7e0*/  WARPGROUP.DEPBAR.LE gsb0, 0x0 ;  /* 0x00008000000079c5 */ /* 0x000fe40000010000 */
[----:B------:R-:W-:-:S06]  /*a7f0*/  WARPGROUP.ARRIVE ;  /* 0x00000000000079c5 */ /* 0x000fcc0000000000 */
[----:B------:R-:W-:Y:S01]  /*a800*/  HGMMA.64x96x16.F32 R24, gdesc[UR4], R24, gsb0 ;  /* 0x01600000041879f0 */ /* 0x000fe20008000818 */
[----:B------:R-:W-:Y:S01]  /*a810*/  IMAD.MOV.U32 R21, RZ, RZ, R5 ;  /* 0x000000ffff157224 */ /* 0x000fe200078e0005 */
[----:B------:R-:W-:Y:S02]  /*a820*/  R2UR UR6, R20 ;  /* 0x00000000140672ca */ /* 0x000fe400000e0000 */
[----:B------:R-:W-:Y:S02]  /*a830*/  R2UR UR4, R14 ;  /* 0x000000000e0472ca */ /* 0x000fe400000e0000 */
[----:B------:R-:W-:Y:S02]  /*a840*/  R2UR UR7, R21 ;  /* 0x00000000150772ca */ /* 0x000fe400000e0000 */
[----:B------:R-:W-:Y:S02]  /*a850*/  R2UR UR5, R15 ;  /* 0x000000000f0572ca */ /* 0x000fe400000e0000 */
[----:B------:R-:W4:Y:S01]  /*a860*/  LDL.64 R14, [R1+0xf0] ;  /* 0x0000f000010e7983 */ /* 0x000f220000100a00 */
[----:B--2---:R-:W-:-:S02]  /*a870*/  VIADD R12, R12, 0x404 ;  /* 0x000004040c0c7836 */ /* 0x004fc40000000000 */
        /* <DEDUP_REMOVED lines=9> */
[----:B------:R-:W2:Y:S01]  /*a910*/  LDL.64 R12, [R1+0xf0] ;  /* 0x0000f000010c7983 */ /* 0x000ea20000100a00 */
[----:B------:R-:W-:-:S02]  /*a920*/  VIADD R8, R8, 0x406 ;  /* 0x0000040608087836 */ /* 0x000fc40000000000 */
        /* <DEDUP_REMOVED lines=10> */
[----:B---3--:R-:W-:-:S02]  /*a9d0*/  VIADD R6, R6, 0x800 ;  /* 0x0000080006067836 */ /* 0x008fc40000000000 */
        /* <DEDUP_REMOVED lines=52> */
[----:B------:R-:W-:Y:S01]  /*ad20*/  R2UR UR5, R7 ;  /* 0x00000000070572ca */ /* 0x000fe200000e0000 */
[----:B----4-:R-:W-:Y:S01]  /*ad30*/  VIADD R14, R14, 0xc02 ;  /* 0x00000c020e0e7836 */ /* 0x010fe20000000000 */
[----:B------:R0:W5:Y:S01]  /*ad40*/  LDL R20, [R1+0xc] ;  /* 0x00000c0001147983 */ /* 0x0001620000100800 */
        /* <DEDUP_REMOVED lines=9> */
[----:B--2---:R-:W-:Y:S02]  /*ade0*/  VIADD R12, R12, 0xc04 ;  /* 0x00000c040c0c7836 */ /* 0x004fe40000000000 */
        /* <DEDUP_REMOVED lines=47> */
.L_x_12578:
[----:B------:R-:W-:Y:S05]  /*b0e0*/  BSYNC B0 ;  /* 0x0000000000007941 */ /* 0x000fea0003800000 */
.L_x_12577:
[----:B0-----:R-:W2:Y:S02]  /*b0f0*/  LDL.64 R4, [R1+0x20] ;  /* 0x0000200001047983 */ /* 0x001ea40000100a00 */
[----:B--2---:R-:W-:-:S05]  /*b100*/  MOV R4, R4 ;  /* 0x0000000400047202 */ /* 0x004fca0000000f00 */
[----:B-----5:R-:W-:-:S05]  /*b110*/  IMAD R3, R3, 0x8, R4 ;  /* 0x0000000803037824 */ /* 0x020fca00078e0204 */
[----:B------:R-:W-:-:S04]  /*b120*/  PRMT R3, R20, 0x654, R3 ;  /* 0x0000065414037816 */ /* 0x000fc80000000003 */
[----:B------:R0:W-:Y:S01]  /*b130*/  SYNCS.ARRIVE.TRANS64.RED.A1T0 RZ, [R3+URZ], RZ ;  /* 0x000000ff03ff79a7 */ /* 0x0001e2000810043f */
[----:B------:R-:W2:Y:S02]  /*b140*/  LD.E.64 R4, desc[UR36][R22.64+0x200] ;  /* 0x0002002416047980 */ /* 0x000ea4000c101b00 */
        /* <DEDUP_REMOVED lines=36> */
[----:B------:R-:W-:-:S03]  /*b390*/  FMNMX.FTZ R3, R47, R6, !PT ;  /* 0x000000062f037209 */ /* 0x000fc60007810000 */
[----:B------:R-:W-:Y:S01]  /*b3a0*/  ST.E desc[UR36][R22.64+0x200], R9 ;  /* 0x0002000916007985 */ /* 0x000fe2000c101924 */
        /* <DEDUP_REMOVED lines=11> */
[----:B------:R-:W-:Y:S02]  /*b460*/  FMNMX.FTZ R3, R67, R6, !PT ;  /* 0x0000000643037209 */ /* 0x000fe40007810000 */
[----:B------:R-:W-:Y:S02]  /*b470*/  IADD3 R6, P0, R16, 0x200, RZ ;  /* 0x0000020010067810 */ /* 0x000fe40007f1e0ff */
[----:B------:R-:W-:Y:S02]  /*b480*/  FMNMX.FTZ R8, R70, R3, !PT ;  /* 0x0000000346087209 */ /* 0x000fe40007810000 */
[----:B------:R-:W-:Y:S01]  /*b490*/  LOP3.LUT R6, R6, 0x4, RZ, 0xfc, !PT ;  /* 0x0000000406067812 */ /* 0x000fe200078efcff */
[----:B------:R-:W-:Y:S01]  /*b4a0*/  IMAD.X R7, RZ, RZ, R17, P0 ;  /* 0x000000ffff077224 */ /* 0x000fe200000e0611 */
[----:B------:R-:W-:Y:S02]  /*b4b0*/  FMNMX.FTZ R3, R71, R8, !PT ;  /* 0x0000000847037209 */ /* 0x000fe40007810000 */
[----:B0-----:R-:W-:-:S03]  /*b4c0*/  FMNMX.FTZ R13, R11, R12, !PT ;  /* 0x0000000c0b0d7209 */ /* 0x001fc60007810000 */
[----:B------:R-:W-:Y:S04]  /*b4d0*/  ST.E desc[UR36][R6.64], R3 ;  /* 0x0000000306007985 */ /* 0x000fe8000c101924 */
[----:B------:R-:W-:Y:S04]  /*b4e0*/  ST.E desc[UR36][R22.64+0x200], R13 ;  /* 0x0002000d16007985 */ /* 0x000fe8000c101924 */
[----:B------:R-:W2:Y:S04]  /*b4f0*/  LD.E R8, desc[UR36][R6.64] ;  /* 0x0000002406087980 */ /* 0x000ea8000c101900 */
[----:B--2---:R-:W0:Y:S02]  /*b500*/  SHFL.BFLY PT, R11, R8, 0x2, 0x1f ;  /* 0x0c401f00080b7f89 */ /* 0x004e2400000e0000 */
[----:B0-----:R-:W-:-:S05]  /*b510*/  FMNMX.FTZ R11, R8, R11, !PT ;  /* 0x0000000b080b7209 */ /* 0x001fca0007810000 */
[----:B------:R-:W0:Y:S02]  /*b520*/  SHFL.BFLY PT, R12, R11, 0x1, 0x1f ;  /* 0x0c201f000b0c7f89 */ /* 0x000e2400000e0000 */
[----:B0-----:R-:W-:-:S05]  /*b530*/  FMNMX.FTZ R21, R11, R12, !PT ;  /* 0x0000000c0b157209 */ /* 0x001fca0007810000 */
[----:B------:R0:W-:Y:S04]  /*b540*/  ST.E desc[UR36][R6.64], R21 ;  /* 0x0000001506007985 */ /* 0x0001e8000c101924 */
[----:B------:R-:W2:Y:S04]  /*b550*/  LD.E R82, desc[UR36][R22.64+0x220] ;  /* 0x0002202416527980 */ /* 0x000ea8000c101900 */
[----:B------:R-:W3:Y:S04]  /*b560*/  LD.E R15, desc[UR36][R22.64+0x200] ;  /* 0x00020024160f7980 */ /* 0x000ee8000c101900 */
[----:B------:R-:W4:Y:S04]  /*b570*/  LD.E R81, desc[UR36][R22.64+0x210] ;  /* 0x0002102416517980 */ /* 0x000f28000c101900 */
[----:B------:R-:W4:Y:S01]  /*b580*/  LD.E R80, desc[UR36][R22.64+0x214] ;  /* 0x0002142416507980 */ /* 0x000f22000c101900 */
[----:B------:R-:W-:-:S03]  /*b590*/  FADD.FTZ R5, R5, -R21 ;  /* 0x8000001505057221 */ /* 0x000fc60000010000 */
        /* <DEDUP_REMOVED lines=56> */
[-C--:B--2---:R-:W-:Y:S01]  /*b920*/  FMUL.FTZ R165, R21, R82.reuse ;  /* 0x0000005215a57220 */ /* 0x084fe20000410000 */
[----:B------:R-:W-:Y:S01]  /*b930*/  FMUL.FTZ R5, R82, R5 ;  /* 0x0000000552057220 */ /* 0x000fe20000410000 */
[-C--:B---3--:R-:W-:Y:S01]  /*b940*/  FMUL.FTZ R83, R15, R82.reuse ;  /* 0x000000520f537220 */ /* 0x088fe20000410000 */
[----:B------:R-:W-:Y:S01]  /*b950*/  FADD.FTZ R3, R4, -R15 ;  /* 0x8000000f04037221 */ /* 0x000fe20000010000 */
[----:B------:R-:W-:-:S03]  /*b960*/  FFMA.FTZ R153, R26, R82, -R165 ;  /* 0x000000521a997223 */ /* 0x000fc600000108a5 */
[----:B------:R-:W-:Y:S01]  /*b970*/  MUFU.EX2 R5, R5 ;  /* 0x0000000500057308 */ /* 0x000fe20000000800 */
[-CC-:B------:R-:W-:Y:S01]  /*b980*/  FFMA.FTZ R72, R25, R82.reuse, -R83.reuse ;  /* 0x0000005219487223 */ /* 0x180fe20000010853 */
[-CC-:B------:R-:W-:Y:S01]  /*b990*/  FFMA.FTZ R158, R36, R82.reuse, -R83.reuse ;  /* 0x00000052249e7223 */ /* 0x180fe20000010853 */
[----:B------:R-:W2:Y:S01]  /*b9a0*/  LD.E R25, desc[UR36][R22.64+0x43c] ;  /* 0x00043c2416197980 */ /* 0x000ea2000c101900 */
[-CC-:B------:R-:W-:Y:S01]  /*b9b0*/  FFMA.FTZ R162, R44, R82.reuse, -R83.reuse ;  /* 0x000000522ca27223 */ /* 0x180fe20000010853 */
[-CC-:B------:R-:W-:Y:S01]  /*b9c0*/  FFMA.FTZ R156, R32, R82.reuse, -R83.reuse ;  /* 0x00000052209c7223 */ /* 0x180fe20000010853 */
[-CC-:B------:R-:W-:Y:S01]  /*b9d0*/  FFMA.FTZ R11, R48, R82.reuse, -R83.reuse ;  /* 0x00000052300b7223 */ /* 0x180fe20000010853 */
[----:B------:R-:W3:Y:S01]  /*b9e0*/  LD.E R36, desc[UR36][R22.64+0x244] ;  /* 0x0002442416247980 */ /* 0x000ee2000c101900 */
        /* <DEDUP_REMOVED lines=13> */
[-C--:B------:R-:W-:Y:S01]  /*bac0*/  FMUL.FTZ R3, R3, R82.reuse ;  /* 0x0000005203037220 */ /* 0x080fe20000410000 */
[-CC-:B0-----:R-:W-:Y:S01]  /*bad0*/  FFMA.FTZ R7, R56, R82.reuse, -R83.reuse ;  /* 0x0000005238077223 */ /* 0x181fe20000010853 */
[----:B------:R-:W3:Y:S01]  /*bae0*/  LD.E R40, desc[UR36][R22.64+0x254] ;  /* 0x0002542416287980 */ /* 0x000ee2000c101900 */
[----:B------:R-:W-:Y:S03]  /*baf0*/  MUFU.EX2 R153, R153 ;  /* 0x0000009900997308 */ /* 0x000fe60000000800 */
[----:B------:R-:W3:Y:S01]  /*bb00*/  LD.E R52, desc[UR36][R22.64+0x2a4] ;  /* 0x0002a42416347980 */ /* 0x000ee2000c101900 */
[-CC-:B------:R-:W-:Y:S01]  /*bb10*/  FFMA.FTZ R33, R41, R82.reuse, -R83.reuse ;  /* 0x0000005229217223 */ /* 0x180fe20000010853 */
[----:B------:R-:W-:-:S02]  /*bb20*/  FFMA.FTZ R28, R45, R82, -R83 ;  /* 0x000000522d1c7223 */ /* 0x000fc40000010853 */
[----:B------:R-:W3:Y:S01]  /*bb30*/  LD.E R24, desc[UR36][R22.64+0x434] ;  /* 0x0004342416187980 */ /* 0x000ee2000c101900 */
[----:B------:R-:W-:Y:S03]  /*bb40*/  MUFU.EX2 R4, R3 ;  /* 0x0000000300047308 */ /* 0x000fe60000000800 */
[----:B------:R-:W3:Y:S04]  /*bb50*/  LD.E R41, desc[UR36][R22.64+0x270] ;  /* 0x0002702416297980 */ /* 0x000ee8000c101900 */
[----:B------:R-:W3:Y:S01]  /*bb60*/  LD.E R45, desc[UR36][R22.64+0x280] ;  /* 0x00028024162d7980 */ /* 0x000ee2000c101900 */
[----:B------:R-:W4:Y:S03]  /*bb70*/  MUFU.EX2 R152, R152 ;  /* 0x0000009800987308 */ /* 0x000f260000000800 */
[----:B------:R-:W3:Y:S04]  /*bb80*/  LD.E R49, desc[UR36][R22.64+0x2b0] ;  /* 0x0002b02416317980 */ /* 0x000ee8000c101900 */
[----:B------:R-:W3:Y:S01]  /*bb90*/  LD.E R53, desc[UR36][R22.64+0x2b4] ;  /* 0x0002b42416357980 */ /* 0x000ee2000c101900 */
[----:B------:R-:W0:Y:S03]  /*bba0*/  MUFU.EX2 R72, R72 ;  /* 0x0000004800487308 */ /* 0x000e260000000800 */
[----:B------:R-:W3:Y:S01]  /*bbb0*/  LD.E R60, desc[UR36][R22.64+0x2c0] ;  /* 0x0002c024163c7980 */ /* 0x000ee2000c101900 */
[-CC-:B------:R-:W-:Y:S01]  /*bbc0*/  FFMA.FTZ R56, R27, R82.reuse, -R165.reuse ;  /* 0x000000521b387223 */ /* 0x180fe200000108a5 */
[-C--:B------:R-:W-:Y:S01]  /*bbd0*/  FFMA.FTZ R155, R30, R82.reuse, -R165 ;  /* 0x000000521e9b7223 */ /* 0x080fe200000108a5 */
[-C--:B------:R-:W-:Y:S01]  /*bbe0*/  FFMA.FTZ R14, R57, R82.reuse, -R83 ;  /* 0x00000052390e7223 */ /* 0x080fe20000010853 */
[-CC-:B------:R-:W-:Y:S01]  /*bbf0*/  FFMA.FTZ R57, R31, R82.reuse, -R165.reuse ;  /* 0x000000521f397223 */ /* 0x180fe200000108a5 */
[----:B------:R-:W-:Y:S01]  /*bc00*/  MUFU.EX2 R154, R154 ;  /* 0x0000009a009a7308 */ /* 0x000fe20000000800 */
[-CC-:B------:R-:W-:Y:S01]  /*bc10*/  FFMA.FTZ R157, R34, R82.reuse, -R165.reuse ;  /* 0x00000052229d7223 */ /* 0x180fe200000108a5 */
[----:B----4-:R-:W-:Y:S01]  /*bc20*/  FFMA.FTZ R81, R4, R81, R152 ;  /* 0x0000005104517223 */ /* 0x010fe20000010098 */
[-CC-:B------:R-:W-:Y:S01]  /*bc30*/  FFMA.FTZ R169, R63, R82.reuse, -R165.reuse ;  /* 0x000000523fa97223 */ /* 0x180fe200000108a5 */
[-CC-:B------:R-:W-:Y:S01]  /*bc40*/  FFMA.FTZ R159, R38, R82.reuse, -R165.reuse ;  /* 0x00000052269f7223 */ /* 0x180fe200000108a5 */
[-CC-:B------:R-:W-:Y:S01]  /*bc50*/  FFMA.FTZ R166, R66, R82.reuse, -R165.reuse ;  /* 0x0000005242a67223 */ /* 0x180fe200000108a5 */
[-CC-:B------:R-:W-:Y:S01]  /*bc60*/  FFMA.FTZ R161, R42, R82.reuse, -R165.reuse ;  /* 0x000000522aa17223 */ /* 0x180fe200000108a5 */
[-CC-:B------:R-:W-:Y:S01]  /*bc70*/  FFMA.FTZ R163, R46, R82.reuse, -R165.reuse ;  /* 0x000000522ea37223 */ /* 0x180fe200000108a5 */
[----:B------:R-:W1:Y:S01]  /*bc80*/  MUFU.EX2 R56, R56 ;  /* 0x0000003800387308 */ /* 0x000e620000000800 */
[-CC-:B------:R-:W-:Y:S01]  /*bc90*/  FFMA.FTZ R31, R35, R82.reuse, -R165.reuse ;  /* 0x00000052231f7223 */ /* 0x180fe200000108a5 */
[-C--:B------:R-:W-:Y:S01]  /*bca0*/  FFMA.FTZ R220, R47, R82.reuse, -R165 ;  /* 0x000000522fdc7223 */ /* 0x080fe200000108a5 */
[-C--:B------:R-:W-:Y:S01]  /*bcb0*/  FFMA.FTZ R20, R65, R82.reuse, -R83 ;  /* 0x0000005241147223 */ /* 0x080fe20000010853 */
[-CC-:B------:R-:W-:Y:S01]  /*bcc0*/  FFMA.FTZ R174, R50, R82.reuse, -R165.reuse ;  /* 0x0000005232ae7223 */ /* 0x180fe200000108a5 */
[-CC-:B------:R-:W-:Y:S01]  /*bcd0*/  FFMA.FTZ R175, R51, R82.reuse, -R165.reuse ;  /* 0x0000005233af7223 */ /* 0x180fe200000108a5 */
[-CC-:B------:R-:W-:Y:S01]  /*bce0*/  FFMA.FTZ R172, R54, R82.reuse, -R165.reuse ;  /* 0x0000005236ac7223 */ /* 0x180fe200000108a5 */
[-CC-:B------:R-:W-:Y:S01]  /*bcf0*/  FFMA.FTZ R173, R55, R82.reuse, -R165.reuse ;  /* 0x0000005237ad7223 */ /* 0x180fe200000108a5 */
[----:B------:R-:W4:Y:S01]  /*bd00*/  MUFU.EX2 R155, R155 ;  /* 0x0000009b009b7308 */ /* 0x000f220000000800 */
[-CC-:B------:R-:W-:Y:S01]  /*bd10*/  FFMA.FTZ R170, R58, R82.reuse, -R165.reuse ;  /* 0x000000523aaa7223 */ /* 0x180fe200000108a5 */
[-CC-:B------:R-:W-:Y:S01]  /*bd20*/  FFMA.FTZ R171, R59, R82.reuse, -R165.reuse ;  /* 0x000000523bab7223 */ /* 0x180fe200000108a5 */
[-C--:B------:R-:W-:Y:S01]  /*bd30*/  FFMA.FTZ R168, R62, R82.reuse, -R165 ;  /* 0x000000523ea87223 */ /* 0x080fe200000108a5 */
[-C--:B------:R-:W-:Y:S01]  /*bd40*/  FFMA.FTZ R15, R61, R82.reuse, -R83 ;  /* 0x000000523d0f7223 */ /* 0x080fe20000010853 */
[-C--:B------:R-:W-:Y:S01]  /*bd50*/  FFMA.FTZ R167, R67, R82.reuse, -R165 ;  /* 0x0000005243a77223 */ /* 0x080fe200000108a5 */
[-CC-:B------:R-:W-:Y:S01]  /*bd60*/  FFMA.FTZ R6, R68, R82.reuse, -R83.reuse ;  /* 0x0000005244067223 */ /* 0x180fe20000010853 */
[----:B------:R-:W-:Y:S01]  /*bd70*/  FFMA.FTZ R69, R69, R82, -R83 ;  /* 0x0000005245457223 */ /* 0x000fe20000010853 */
[----:B------:R-:W4:Y:S01]  /*bd80*/  MUFU.EX2 R73, R73 ;  /* 0x0000004900497308 */ /* 0x000f220000000800 */
[----:B------:R-:W-:Y:S01]  /*bd90*/  FFMA.FTZ R63, R5, R80, R153 ;  /* 0x00000050053f7223 */ /* 0x000fe20000010099 */
[----:B0-----:R-:W-:Y:S01]  /*bda0*/  FADD.FTZ R81, R72, R81 ;  /* 0x0000005148517221 */ /* 0x001fe20000010000 */
[-C--:B------:R-:W-:Y:S01]  /*bdb0*/  FFMA.FTZ R164, R70, R82.reuse, -R165 ;  /* 0x0000005246a47223 */ /* 0x080fe200000108a5 */
[----:B------:R-:W3:Y:S04]  /*bdc0*/  LD.E R26, desc[UR36][R22.64+0x2c4] ;  /* 0x0002c424161a7980 */ /* 0x000ee8000c101900 */
[----:B------:R-:W0:Y:S01]  /*bdd0*/  MUFU.EX2 R57, R57 ;  /* 0x0000003900397308 */ /* 0x000e220000000800 */
[----:B------:R-:W-:-:S07]  /*bde0*/  FFMA.FTZ R3, R64, R82, -R83 ;  /* 0x0000005240037223 */ /* 0x000fce0000010853 */
[----:B------:R-:W0:Y:S01]  /*bdf0*/  MUFU.EX2 R156, R156 ;  /* 0x0000009c009c7308 */ /* 0x000e220000000800 */
[----:B-1----:R-:W-:Y:S01]  /*be00*/  FADD.FTZ R64, R56, R63 ;  /* 0x0000003f38407221 */ /* 0x002fe20000010000 */
[----:B------:R-:W-:Y:S01]  /*be10*/  FFMA.FTZ R34, R39, R82, -R165 ;  /* 0x0000005227227223 */ /* 0x000fe200000108a5 */
[----:B------:R-:W3:Y:S05]  /*be20*/  LD.E R27, desc[UR36][R22.64+0x2e0] ;  /* 0x0002e024161b7980 */ /* 0x000eea000c101900 */
[----:B------:R-:W1:Y:S01]  /*be30*/  MUFU.EX2 R157, R157 ;  /* 0x0000009d009d7308 */ /* 0x000e620000000800 */
[----:B------:R-:W-:-:S07]  /*be40*/  FADD.FTZ R66, R154, R81 ;  /* 0x000000519a427221 */ /* 0x000fce0000010000 */
[----:B------:R-:W1:Y:S01]  /*be50*/  MUFU.EX2 R29, R29 ;  /* 0x0000001d001d7308 */ /* 0x000e620000000800 */
[----:B----4-:R-:W-:Y:S01]  /*be60*/  FADD.FTZ R64, R155, R64 ;  /* 0x000000409b407221 */ /* 0x010fe20000010000 */
[----:B------:R-:W-:-:S06]  /*be70*/  FADD.FTZ R63, R73, R66 ;  /* 0x00000042493f7221 */ /* 0x000fcc0000010000 */
[----:B------:R-:W-:Y:S01]  /*be80*/  MUFU.EX2 R158, R158 ;  /* 0x0000009e009e7308 */ /* 0x000fe20000000800 */
[----:B------:R-:W-:Y:S01]  /*be90*/  FFMA.FTZ R30, R43, R82, -R165 ;  /* 0x000000522b1e7223 */ /* 0x000fe200000108a5 */
[----:B------:R-:W4:Y:S06]  /*bea0*/  LD.E R35, desc[UR36][R22.64+0x2d0] ;  /* 0x0002d02416237980 */ /* 0x000f2c000c101900 */
        /* <DEDUP_REMOVED lines=15> */
[----:B------:R-:W-:Y:S01]  /*bfa0*/  FMUL.FTZ R79, R4, R79 ;  /* 0x0000004f044f7220 */ /* 0x000fe20000410000 */
[----:B------:R-:W4:Y:S02]  /*bfb0*/  LD.E R38, desc[UR36][R22.64+0x2d4] ;  /* 0x0002d42416267980 */ /* 0x000f24000c101900 */
[----:B------:R-:W1:Y:S01]  /*bfc0*/  MUFU.EX2 R31, R31 ;  /* 0x0000001f001f7308 */ /* 0x000e620000000800 */
[----:B0-----:R-:W-:Y:S01]  /*bfd0*/  FADD.FTZ R64, R57, R64 ;  /* 0x0000004039407221 */ /* 0x001fe20000010000 */
[----:B------:R-:W-:Y:S01]  /*bfe0*/  FADD.FTZ R66, R156, R63 ;  /* 0x0000003f9c427221 */ /* 0x000fe20000010000 */
[----:B------:R-:W4:Y:S04]  /*bff0*/  LD.E R39, desc[UR36][R22.64+0x2f0] ;  /* 0x0002f02416277980 */ /* 0x000f28000c101900 */
[----:B------:R-:W4:Y:S01]  /*c000*/  LD.E R70, desc[UR36][R22.64+0x248] ;  /* 0x0002482416467980 */ /* 0x000f22000c101900 */
[----:B------:R-:W0:Y:S01]  /*c010*/  MUFU.EX2 R159, R159 ;  /* 0x0000009f009f7308 */ /* 0x000e220000000800 */
[----:B-1----:R-:W-:Y:S01]  /*c020*/  FADD.FTZ R64, R157, R64 ;  /* 0x000000409d407221 */ /* 0x002fe20000010000 */
[----:B------:R-:W-:Y:S01]  /*c030*/  FADD.FTZ R63, R29, R66 ;  /* 0x000000421d3f7221 */ /* 0x000fe20000010000 */
[----:B------:R-:W4:Y:S04]  /*c040*/  LD.E R43, desc[UR36][R22.64+0x2e4] ;  /* 0x0002e424162b7980 */ /* 0x000f28000c101900 */
[----:B------:R-:W4:Y:S01]  /*c050*/  LD.E R47, desc[UR36][R22.64+0x300] ;  /* 0x00030024162f7980 */ /* 0x000f22000c101900 */
[----:B------:R-:W1:Y:S01]  /*c060*/  MUFU.EX2 R34, R34 ;  /* 0x0000002200227308 */ /* 0x000e620000000800 */
[----:B------:R-:W-:Y:S01]  /*c070*/  FADD.FTZ R64, R31, R64 ;  /* 0x000000401f407221 */ /* 0x000fe20000010000 */
[----:B------:R-:W-:Y:S01]  /*c080*/  FADD.FTZ R63, R158, R63 ;  /* 0x0000003f9e3f7221 */ /* 0x000fe20000010000 */
[----:B------:R-:W4:Y:S04]  /*c090*/  LD.E R80, desc[UR36][R22.64+0x258] ;  /* 0x0002582416507980 */ /* 0x000f28000c101900 */
[----:B------:R-:W4:Y:S01]  /*c0a0*/  LD.E R68, desc[UR36][R22.64+0x278] ;  /* 0x0002782416447980 */ /* 0x000f22000c101900 */
        /* <DEDUP_REMOVED lines=8> */
[----:B------:R-:W4:Y:S05]  /*c130*/  LD.E R42, desc[UR36][R22.64+0x310] ;  /* 0x00031024162a7980 */ /* 0x000f2a000c101900 */
        /* <DEDUP_REMOVED lines=17> */
[----:B------:R-:W4:Y:S05]  /*c250*/  LD.E R62, desc[UR36][R22.64+0x340] ;  /* 0x00034024163e7980 */ /* 0x000f2a000c101900 */
[----:B------:R-:W2:Y:S01]  /*c260*/  MUFU.EX2 R172, R172 ;  /* 0x000000ac00ac7308 */ /* 0x000ea20000000800 */
[----:B0-----:R-:W-:Y:S01]  /*c270*/  FADD.FTZ R64, R174, R63 ;  /* 0x0000003fae407221 */ /* 0x001fe20000010000 */
[----:B------:R-:W-:Y:S01]  /*c280*/  FADD.FTZ R66, R12, R65 ;  /* 0x000000410c427221 */ /* 0x000fe20000010000 */
[----:B------:R-:W4:Y:S05]  /*c290*/  LD.E R59, desc[UR36][R22.64+0x344] ;  /* 0x00034424163b7980 */ /* 0x000f2a000c101900 */
[----:B------:R-:W0:Y:S01]  /*c2a0*/  MUFU.EX2 R173, R173 ;  /* 0x000000ad00ad7308 */ /* 0x000e220000000800 */
[----:B-1----:R-:W-:Y:S01]  /*c2b0*/  FADD.FTZ R63, R175, R64 ;  /* 0x00000040af3f7221 */ /* 0x002fe20000010000 */
[----:B------:R-:W-:Y:S01]  /*c2c0*/  FADD.FTZ R66, R9, R66 ;  /* 0x0000004209427221 */ /* 0x000fe20000010000 */
[----:B------:R-:W4:Y:S05]  /*c2d0*/  LD.E R83, desc[UR36][R22.64+0x410] ;  /* 0x0004102416537980 */ /* 0x000f2a000c101900 */
[----:B------:R-:W1:Y:S08]  /*c2e0*/  MUFU.EX2 R170, R170 ;  /* 0x000000aa00aa7308 */ /* 0x000e700000000800 */
[----:B------:R-:W1:Y:S01]  /*c2f0*/  MUFU.EX2 R14, R14 ;  /* 0x0000000e000e7308 */ /* 0x000e620000000800 */
[----:B--2---:R-:W-:Y:S01]  /*c300*/  FADD.FTZ R64, R172, R63 ;  /* 0x0000003fac407221 */ /* 0x004fe20000010000 */
[----:B------:R-:W-:Y:S01]  /*c310*/  FADD.FTZ R66, R13, R66 ;  /* 0x000000420d427221 */ /* 0x000fe20000010000 */
[----:B------:R-:W-:Y:S01]  /*c320*/  FMUL.FTZ R119, R5, R25 ;  /* 0x0000001905777220 */ /* 0x000fe20000410000 */
[----:B---3--:R-:W-:-:S04]  /*c330*/  FMUL.FTZ R123, R4, R36 ;  /* 0x00000024047b7220 */ /* 0x008fc80000410000 */
[----:B------:R-:W2:Y:S01]  /*c340*/  MUFU.EX2 R171, R171 ;  /* 0x000000ab00ab7308 */ /* 0x000ea20000000800 */
[----:B0-----:R-:W-:Y:S01]  /*c350*/  FADD.FTZ R63, R173, R64 ;  /* 0x00000040ad3f7221 */ /* 0x001fe20000010000 */
[----:B------:R-:W-:Y:S01]  /*c360*/  FADD.FTZ R65, R7, R66 ;  /* 0x0000004207417221 */ /* 0x000fe20000010000 */
[C---:B------:R-:W-:Y:S01]  /*c370*/  FMUL.FTZ R44, R4.reuse, R44 ;  /* 0x0000002c042c7220 */ /* 0x040fe20000410000 */
[C---:B------:R-:W-:Y:S01]  /*c380*/  FMUL.FTZ R125, R4.reuse, R37 ;  /* 0x00000025047d7220 */ /* 0x040fe20000410000 */
[C---:B------:R-:W-:Y:S01]  /*c390*/  FMUL.FTZ R48, R4.reuse, R48 ;  /* 0x0000003004307220 */ /* 0x040fe20000410000 */
[C---:B------:R-:W-:Y:S01]  /*c3a0*/  FMUL.FTZ R127, R4.reuse, R40 ;  /* 0x00000028047f7220 */ /* 0x040fe20000410000 */
[----:B------:R-:W-:Y:S01]  /*c3b0*/  FMUL.FTZ R128, R4, R52 ;  /* 0x0000003404807220 */ /* 0x000fe20000410000 */
[----:B------:R-:W0:Y:S08]  /*c3c0*/  MUFU.EX2 R168, R168 ;  /* 0x000000a800a87308 */ /* 0x000e300000000800 */
[----:B------:R-:W3:Y:S01]  /*c3d0*/  MUFU.EX2 R15, R15 ;  /* 0x0000000f000f7308 */ /* 0x000ee20000000800 */
[----:B-1----:R-:W-:Y:S01]  /*c3e0*/  FADD.FTZ R64, R170, R63 ;  /* 0x0000003faa407221 */ /* 0x002fe20000010000 */
[----:B------:R-:W-:Y:S01]  /*c3f0*/  FADD.FTZ R65, R14, R65 ;  /* 0x000000410e417221 */ /* 0x000fe20000010000 */
[C---:B------:R-:W-:Y:S01]  /*c400*/  FMUL.FTZ R117, R4.reuse, R24 ;  /* 0x0000001804757220 */ /* 0x040fe20000410000 */
[C---:B------:R-:W-:Y:S01]  /*c410*/  FMUL.FTZ R41, R4.reuse, R41 ;  /* 0x0000002904297220 */ /* 0x040fe20000410000 */
[----:B------:R-:W-:Y:S01]  /*c420*/  FMUL.FTZ R45, R4, R45 ;  /* 0x0000002d042d7220 */ /* 0x000fe20000410000 */
[----:B------:R-:W4:Y:S02]  /*c430*/  LD.E R67, desc[UR36][R22.64+0x27c] ;  /* 0x00027c2416437980 */ /* 0x000f24000c101900 */
[----:B------:R-:W1:Y:S08]  /*c440*/  MUFU.EX2 R169, R169 ;  /* 0x000000a900a97308 */ /* 0x000e700000000800 */
[----:B------:R-:W1:Y:S01]  /*c450*/  MUFU.EX2 R3, R3 ;  /* 0x0000000300037308 */ /* 0x000e620000000800 */
[----:B--2---:R-:W-:Y:S01]  /*c460*/  FADD.FTZ R63, R171, R64 ;  /* 0x00000040ab3f7221 */ /* 0x004fe20000010000 */
[----:B------:R-:W-:-:S06]  /*c470*/  FADD.FTZ R64, R8, R65 ;  /* 0x0000004108407221 */ /* 0x000fcc0000010000 */
[----:B------:R-:W2:Y:S08]  /*c480*/  MUFU.EX2 R166, R166 ;  /* 0x000000a600a67308 */ /* 0x000eb00000000800 */
[----:B------:R-:W2:Y:S01]  /*c490*/  MUFU.EX2 R20, R20 ;  /* 0x0000001400147308 */ /* 0x000ea20000000800 */
[----:B0-----:R-:W-:Y:S01]  /*c4a0*/  FADD.FTZ R66, R168, R63 ;  /* 0x0000003fa8427221 */ /* 0x001fe20000010000 */
[----:B---3--:R-:W-:-:S06]  /*c4b0*/  FADD.FTZ R64, R15, R64 ;  /* 0x000000400f407221 */ /* 0x008fcc0000010000 */
[----:B------:R-:W0:Y:S08]  /*c4c0*/  MUFU.EX2 R167, R167 ;  /* 0x000000a700a77308 */ /* 0x000e300000000800 */
[----:B------:R-:W3:Y:S01]  /*c4d0*/  MUFU.EX2 R6, R6 ;  /* 0x0000000600067308 */ /* 0x000ee20000000800 */
[----:B-1----:R-:W-:Y:S01]  /*c4e0*/  FADD.FTZ R63, R169, R66 ;  /* 0x00000042a93f7221 */ /* 0x002fe20000010000 */
[----:B------:R-:W-:-:S06]  /*c4f0*/  FADD.FTZ R65, R3, R64 ;  /* 0x0000004003417221 */ /* 0x000fcc0000010000 */
[----:B------:R-:W1:Y:S01]  /*c500*/  MUFU.EX2 R21, R69 ;  /* 0x0000004500157308 */ /* 0x000e620000000800 */
[----:B--2---:R-:W-:Y:S01]  /*c510*/  FADD.FTZ R64, R166, R63 ;  /* 0x0000003fa6407221 */ /* 0x004fe20000010000 */
[----:B------:R-:W-:Y:S01]  /*c520*/  FADD.FTZ R65, R20, R65 ;  /* 0x0000004114417221 */ /* 0x000fe20000010000 */
[----:B------:R-:W-:Y:S01]  /*c530*/  FFMA.FTZ R165, R71, R82, -R165 ;  /* 0x0000005247a57223 */ /* 0x000fe200000108a5 */
[----:B------:R-:W2:Y:S01]  /*c540*/  LD.E R25, desc[UR36][R22.64+0x2c8] ;  /* 0x0002c82416197980 */ /* 0x000ea2000c101900 */
[----:B0-----:R-:W-:-:S03]  /*c550*/  FADD.FTZ R63, R167, R64 ;  /* 0x00000040a73f7221 */ /* 0x001fc60000010000 */
[----:B------:R-:W2:Y:S01]  /*c560*/  LD.E R82, desc[UR36][R22.64+0x430] ;  /* 0x0004302416527980 */ /* 0x000ea2000c101900 */
[----:B---3--:R-:W-:Y:S01]  /*c570*/  FADD.FTZ R64, R6, R65 ;  /* 0x0000004106407221 */ /* 0x008fe20000010000 */
[----:B------:R-:W0:Y:S02]  /*c580*/  MUFU.EX2 R164, R164 ;  /* 0x000000a400a47308 */ /* 0x000e240000000800 */
[----:B------:R-:W3:Y:S04]  /*c590*/  LD.E R36, desc[UR36][R22.64+0x2e8] ;  /* 0x0002e82416247980 */ /* 0x000ee8000c101900 */
[----:B------:R0:W-:Y:S01]  /*c5a0*/  ST.E desc[UR36][R22.64+0x274], R44 ;  /* 0x0002742c16007985 */ /* 0x0001e2000c101924 */
[----:B-1----:R-:W-:Y:S01]  /*c5b0*/  FADD.FTZ R111, R21, R64 ;  /* 0x00000040156f7221 */ /* 0x002fe20000010000 */
[----:B------:R-:W1:Y:S02]  /*c5c0*/  MUFU.EX2 R165, R165 ;  /* 0x000000a500a57308 */ /* 0x000e640000000800 */
[----:B------:R-:W3:Y:S04]  /*c5d0*/  LD.E R64, desc[UR36][R22.64+0x28c] ;  /* 0x00028c2416407980 */ /* 0x000ee8000c101900 */
[----:B------:R-:W3:Y:S01]  /*c5e0*/  LD.E R37, desc[UR36][R22.64+0x2dc] ;  /* 0x0002dc2416257980 */ /* 0x000ee2000c101900 */
[----:B0-----:R-:W-:-:S03]  /*c5f0*/  FADD.FTZ R66, R164, R63 ;  /* 0x0000003fa4427221 */ /* 0x001fc60000010000 */
[----:B------:R-:W3:Y:S04]  /*c600*/  LD.E R44, desc[UR36][R22.64+0x32c] ;  /* 0x00032c24162c7980 */ /* 0x000ee8000c101900 */
[----:B------:R0:W-:Y:S01]  /*c610*/  ST.E desc[UR36][R22.64+0x294], R48 ;  /* 0x0002943016007985 */ /* 0x0001e2000c101924 */
[----:B-1----:R-:W-:-:S03]  /*c620*/  FADD.FTZ R115, R165, R66 ;  /* 0x00000042a5737221 */ /* 0x002fc60000010000 */
[----:B------:R1:W-:Y:S04]  /*c630*/  ST.E desc[UR36][R22.64+0x2a0], R78 ;  /* 0x0002a04e16007985 */ /* 0x0003e8000c101924 */
[----:B------:R-:W3:Y:S04]  /*c640*/  LD.E R66, desc[UR36][R22.64+0x288] ;  /* 0x0002882416427980 */ /* 0x000ee8000c101900 */
[----:B------:R-:W3:Y:S04]  /*c650*/  LD.E R40, desc[UR36][R22.64+0x30c] ;  /* 0x00030c2416287980 */ /* 0x000ee8000c101900 */
[----:B0-----:R-:W3:Y:S04]  /*c660*/  LD.E R48, desc[UR36][R22.64+0x388] ;  /* 0x0003882416307980 */ /* 0x001ee8000c101900 */
[----:B-1----:R-:W3:Y:S01]  /*c670*/  LD.E R78, desc[UR36][R22.64+0x398] ;  /* 0x00039824164e7980 */ /* 0x002ee2000c101900 */
[C---:B------:R-:W-:Y:S01]  /*c680*/  FMUL.FTZ R49, R4.reuse, R49 ;  /* 0x0000003104317220 */ /* 0x040fe20000410000 */
[C---:B------:R-:W-:Y:S01]  /*c690*/  FMUL.FTZ R53, R4.reuse, R53 ;  /* 0x0000003504357220 */ /* 0x040fe20000410000 */
[C---:B------:R-:W-:Y:S01]  /*c6a0*/  FMUL.FTZ R60, R4.reuse, R60 ;  /* 0x0000003c043c7220 */ /* 0x040fe20000410000 */
[----:B------:R0:W-:Y:S04]  /*c6b0*/  ST.E desc[UR36][R22.64+0x240], R121 ;  /* 0x0002407916007985 */ /* 0x0001e8000c101924 */
[----:B------:R1:W-:Y:S04]  /*c6c0*/  ST.E desc[UR36][R22.64+0x2a4], R128 ;  /* 0x0002a48016007985 */ /* 0x0003e8000c101924 */
[----:B------:R-:W3:Y:S04]  /*c6d0*/  LD.E R24, desc[UR36][R22.64+0x2bc] ;  /* 0x0002bc2416187980 */ /* 0x000ee8000c101900 */
[----:B------:R-:W3:Y:S01]  /*c6e0*/  LD.E R74, desc[UR36][R22.64+0x2d8] ;  /* 0x0002d824164a7980 */ /* 0x000ee2000c101900 */
[----:B0-----:R-:W-:-:S03]  /*c6f0*/  FMUL.FTZ R121, R4, R76 ;  /* 0x0000004c04797220 */ /* 0x001fc60000410000 */
[----:B------:R-:W3:Y:S04]  /*c700*/  LD.E R52, desc[UR36][R22.64+0x39c] ;  /* 0x00039c2416347980 */ /* 0x000ee8000c101900 */
[----:B-1----:R-:W3:Y:S04]  /*c710*/  LD.E R128, desc[UR36][R22.64+0x3ec] ;  /* 0x0003ec2416807980 */ /* 0x002ee8000c101900 */
[----:B------:R0:W-:Y:S04]  /*c720*/  ST.E desc[UR36][R22.64+0x210], R111 ;  /* 0x0002106f16007985 */ /* 0x0001e8000c101924 */
        /* <DEDUP_REMOVED lines=15> */
[----:B------:R-:W3:Y:S04]  /*c820*/  LD.E R81, desc[UR36][R22.64+0x24c] ;  /* 0x00024c2416517980 */ /* 0x000ee8000c101900 */
[----:B------:R-:W3:Y:S04]  /*c830*/  LD.E R71, desc[UR36][R22.64+0x25c] ;  /* 0x00025c2416477980 */ /* 0x000ee8000c101900 */
[----:B------:R-:W3:Y:S04]  /*c840*/  LD.E R69, desc[UR36][R22.64+0x268] ;  /* 0x0002682416457980 */ /* 0x000ee8000c101900 */
[----:B------:R-:W3:Y:S04]  /*c850*/  LD.E R65, desc[UR36][R22.64+0x26c] ;  /* 0x00026c2416417980 */ /* 0x000ee8000c101900 */
[----:B------:R-:W3:Y:S04]  /*c860*/  LD.E R63, desc[UR36][R22.64+0x298] ;  /* 0x00029824163f7980 */ /* 0x000ee8000c101900 */
[----:B0-----:R-:W3:Y:S04]  /*c870*/  LD.E R111, desc[UR36][R22.64+0x2b8] ;  /* 0x0002b824166f7980 */ /* 0x001ee8000c101900 */
[----:B-1----:R-:W3:Y:S04]  /*c880*/  LD.E R115, desc[UR36][R22.64+0x2cc] ;  /* 0x0002cc2416737980 */ /* 0x002ee8000c101900 */
        /* <DEDUP_REMOVED lines=17> */
[----:B------:R-:W-:-:S04]  /*c9a0*/  FMUL.FTZ R27, R4, R27 ;  /* 0x0000001b041b7220 */ /* 0x000fc80000410000 */
[----:B------:R0:W-:Y:S04]  /*c9b0*/  ST.E desc[UR36][R22.64+0x2d0], R35 ;  /* 0x0002d02316007985 */ /* 0x0001e8000c101924 */
[----:B------:R1:W-:Y:S01]  /*c9c0*/  ST.E desc[UR36][R22.64+0x2e0], R27 ;  /* 0x0002e01b16007985 */ /* 0x0003e2000c101924 */
[C---:B------:R-:W-:Y:S01]  /*c9d0*/  FMUL.FTZ R39, R4.reuse, R39 ;  /* 0x0000002704277220 */ /* 0x040fe20000410000 */
[C---:B0-----:R-:W-:Y:S01]  /*c9e0*/  FMUL.FTZ R35, R4.reuse, R98 ;  /* 0x0000006204237220 */ /* 0x041fe20000410000 */
[----:B-1----:R-:W-:-:S04]  /*c9f0*/  FMUL.FTZ R27, R4, R102 ;  /* 0x00000066041b7220 */ /* 0x002fc80000410000 */
[----:B------:R0:W-:Y:S04]  /*ca00*/  ST.E desc[UR36][R22.64+0x394], R35 ;  /* 0x0003942316007985 */ /* 0x0001e8000c101924 */
[----:B------:R1:W-:Y:S01]  /*ca10*/  ST.E desc[UR36][R22.64+0x390], R27 ;  /* 0x0003901b16007985 */ /* 0x0003e2000c101924 */
[C---:B0-----:R-:W-:Y:S01]  /*ca20*/  FMUL.FTZ R35, R4.reuse, R88 ;  /* 0x0000005804237220 */ /* 0x041fe20000410000 */
[C---:B-1----:R-:W-:Y:S02]  /*ca30*/  FMUL.FTZ R27, R4.reuse, R92 ;  /* 0x0000005c041b7220 */ /* 0x042fe40000410000 */
[----:B------:R0:W-:Y:S04]  /*ca40*/  ST.E desc[UR36][R22.64+0x2f0], R39 ;  /* 0x0002f02716007985 */ /* 0x0001e8000c101924 */
[----:B------:R-:W-:Y:S04]  /*ca50*/  ST.E desc[UR36][R22.64+0x3e0], R27 ;  /* 0x0003e01b16007985 */ /* 0x000fe8000c101924 */
[----:B------:R1:W-:Y:S01]  /*ca60*/  ST.E desc[UR36][R22.64+0x3e4], R35 ;  /* 0x0003e42316007985 */ /* 0x0003e2000c101924 */
[C---:B0-----:R-:W-:Y:S01]  /*ca70*/  FMUL.FTZ R39, R4.reuse, R100 ;  /* 0x0000006404277220 */ /* 0x041fe20000410000 */
[C---:B------:R-:W-:Y:S01]  /*ca80*/  FMUL.FTZ R43, R4.reuse, R43 ;  /* 0x0000002b042b7220 */ /* 0x040fe20000410000 */
[----:B------:R-:W-:Y:S01]  /*ca90*/  FMUL.FTZ R47, R4, R47 ;  /* 0x0000002f042f7220 */ /* 0x000fe20000410000 */
[----:B-1----:R-:W-:-:S02]  /*caa0*/  FMUL.FTZ R35, R5, R70 ;  /* 0x0000004605237220 */ /* 0x002fc40000410000 */
[----:B------:R0:W-:Y:S04]  /*cab0*/  ST.E desc[UR36][R22.64+0x3a4], R39 ;  /* 0x0003a42716007985 */ /* 0x0001e8000c101924 */
[----:B------:R1:W-:Y:S01]  /*cac0*/  ST.E desc[UR36][R22.64+0x248], R35 ;  /* 0x0002482316007985 */ /* 0x0003e2000c101924 */
[C---:B--2---:R-:W-:Y:S01]  /*cad0*/  FMUL.FTZ R27, R4.reuse, R82 ;  /* 0x00000052041b7220 */ /* 0x044fe20000410000 */
[----:B0-----:R-:W-:Y:S01]  /*cae0*/  FMUL.FTZ R39, R4, R90 ;  /* 0x0000005a04277220 */ /* 0x001fe20000410000 */
[----:B-1----:R-:W-:-:S03]  /*caf0*/  FMUL.FTZ R35, R5, R114 ;  /* 0x0000007205237220 */ /* 0x002fc60000410000 */
[----:B------:R3:W-:Y:S01]  /*cb00*/  ST.E desc[UR36][R22.64+0x430], R27 ;  /* 0x0004301b16007985 */ /* 0x0007e2000c101924 */
[----:B------:R-:W-:-:S03]  /*cb10*/  FMUL.FTZ R25, R5, R25 ;  /* 0x0000001905197220 */ /* 0x000fc60000410000 */
[----:B------:R0:W-:Y:S01]  /*cb20*/  ST.E desc[UR36][R22.64+0x2e4], R43 ;  /* 0x0002e42b16007985 */ /* 0x0001e2000c101924 */
[----:B---3--:R-:W-:-:S03]  /*cb30*/  FMUL.FTZ R27, R5, R64 ;  /* 0x00000040051b7220 */ /* 0x008fc60000410000 */
[----:B------:R1:W-:Y:S01]  /*cb40*/  ST.E desc[UR36][R22.64+0x300], R47 ;  /* 0x0003002f16007985 */ /* 0x0003e2000c101924 */
[----:B0-----:R-:W-:-:S03]  /*cb50*/  FMUL.FTZ R43, R4, R96 ;  /* 0x00000060042b7220 */ /* 0x001fc60000410000 */
[----:B------:R0:W-:Y:S04]  /*cb60*/  ST.E desc[UR36][R22.64+0x3f4], R39 ;  /* 0x0003f42716007985 */ /* 0x0001e8000c101924 */
[----:B------:R2:W-:Y:S04]  /*cb70*/  ST.E desc[UR36][R22.64+0x28c], R27 ;  /* 0x00028c1b16007985 */ /* 0x0005e8000c101924 */
[----:B------:R3:W-:Y:S01]  /*cb80*/  ST.E desc[UR36][R22.64+0x29c], R35 ;  /* 0x00029c2316007985 */ /* 0x0007e2000c101924 */
[----:B-1----:R-:W-:Y:S01]  /*cb90*/  FMUL.FTZ R47, R4, R94 ;  /* 0x0000005e042f7220 */ /* 0x002fe20000410000 */
[C---:B0-----:R-:W-:Y:S01]  /*cba0*/  FMUL.FTZ R39, R5.reuse, R80 ;  /* 0x0000005005277220 */ /* 0x041fe20000410000 */
[C---:B--2---:R-:W-:Y:S01]  /*cbb0*/  FMUL.FTZ R27, R5.reuse, R36 ;  /* 0x00000024051b7220 */ /* 0x044fe20000410000 */
[C---:B---3--:R-:W-:Y:S01]  /*cbc0*/  FMUL.FTZ R35, R5.reuse, R118 ;  /* 0x0000007605237220 */ /* 0x048fe20000410000 */
[----:B------:R0:W-:Y:S01]  /*cbd0*/  ST.E desc[UR36][R22.64+0x3c4], R43 ;  /* 0x0003c42b16007985 */ /* 0x0001e2000c101924 */
[----:B------:R-:W-:-:S03]  /*cbe0*/  FMUL.FTZ R37, R5, R37 ;  /* 0x0000002505257220 */ /* 0x000fc60000410000 */
[----:B------:R1:W-:Y:S04]  /*cbf0*/  ST.E desc[UR36][R22.64+0x3d4], R47 ;  /* 0x0003d42f16007985 */ /* 0x0003e8000c101924 */
[----:B------:R2:W-:Y:S04]  /*cc00*/  ST.E desc[UR36][R22.64+0x258], R39 ;  /* 0x0002582716007985 */ /* 0x0005e8000c101924 */
[----:B------:R3:W-:Y:S01]  /*cc10*/  ST.E desc[UR36][R22.64+0x2c8], R25 ;  /* 0x0002c81916007985 */ /* 0x0007e2000c101924 */
[----:B0-----:R-:W-:-:S03]  /*cc20*/  FMUL.FTZ R43, R4, R86 ;  /* 0x00000056042b7220 */ /* 0x001fc60000410000 */
[----:B------:R0:W-:Y:S01]  /*cc30*/  ST.E desc[UR36][R22.64+0x2e8], R27 ;  /* 0x0002e81b16007985 */ /* 0x0001e2000c101924 */
[----:B-1----:R-:W-:-:S03]  /*cc40*/  FMUL.FTZ R47, R4, R84 ;  /* 0x00000054042f7220 */ /* 0x002fc60000410000 */
[----:B------:R1:W-:Y:S01]  /*cc50*/  ST.E desc[UR36][R22.64+0x2f8], R35 ;  /* 0x0002f82316007985 */ /* 0x0003e2000c101924 */
[C---:B--2---:R-:W-:Y:S01]  /*cc60*/  FMUL.FTZ R39, R5.reuse, R112 ;  /* 0x0000007005277220 */ /* 0x044fe20000410000 */
[C---:B---3--:R-:W-:Y:S01]  /*cc70*/  FMUL.FTZ R25, R5.reuse, R116 ;  /* 0x0000007405197220 */ /* 0x048fe20000410000 */
[C---:B0-----:R-:W-:Y:S01]  /*cc80*/  FMUL.FTZ R27, R5.reuse, R44 ;  /* 0x0000002c051b7220 */ /* 0x041fe20000410000 */
[C---:B-1----:R-:W-:Y:S01]  /*cc90*/  FMUL.FTZ R35, R5.reuse, R124 ;  /* 0x0000007c05237220 */ /* 0x042fe20000410000 */
[----:B------:R0:W-:Y:S04]  /*cca0*/  ST.E desc[UR36][R22.64+0x414], R43 ;  /* 0x0004142b16007985 */ /* 0x0001e8000c101924 */
[----:B------:R1:W-:Y:S04]  /*ccb0*/  ST.E desc[UR36][R22.64+0x424], R47 ;  /* 0x0004242f16007985 */ /* 0x0003e8000c101924 */
[----:B------:R2:W-:Y:S04]  /*ccc0*/  ST.E desc[UR36][R22.64+0x2ac], R39 ;  /* 0x0002ac2716007985 */ /* 0x0005e8000c101924 */
[----:B------:R3:W-:Y:S01]  /*ccd0*/  ST.E desc[UR36][R22.64+0x2dc], R37 ;  /* 0x0002dc2516007985 */ /* 0x0007e2000c101924 */
[----:B0-----:R-:W-:-:S03]  /*cce0*/  FMUL.FTZ R43, R5, R68 ;  /* 0x00000044052b7220 */ /* 0x001fc60000410000 */
[----:B------:R0:W-:Y:S01]  /*ccf0*/  ST.E desc[UR36][R22.64+0x308], R25 ;  /* 0x0003081916007985 */ /* 0x0001e2000c101924 */
[----:B-1----:R-:W-:-:S03]  /*cd00*/  FMUL.FTZ R47, R5, R66 ;  /* 0x00000042052f7220 */ /* 0x002fc60000410000 */
[----:B------:R1:W-:Y:S01]  /*cd10*/  ST.E desc[UR36][R22.64+0x32c], R27 ;  /* 0x00032c1b16007985 */ /* 0x0003e2000c101924 */
[----:B--2---:R-:W-:-:S03]  /*cd20*/  FMUL.FTZ R39, R5, R40 ;  /* 0x0000002805277220 */ /* 0x004fc60000410000 */
[----:B------:R2:W-:Y:S01]  /*cd30*/  ST.E desc[UR36][R22.64+0x33c], R35 ;  /* 0x00033c2316007985 */ /* 0x0005e2000c101924 */
[C---:B---3--:R-:W-:Y:S01]  /*cd40*/  FMUL.FTZ R37, R5.reuse, R122 ;  /* 0x0000007a05257220 */ /* 0x048fe20000410000 */
[C---:B0-----:R-:W-:Y:S01]  /*cd50*/  FMUL.FTZ R25, R5.reuse, R126 ;  /* 0x0000007e05197220 */ /* 0x041fe20000410000 */
[C---:B-1----:R-:W-:Y:S01]  /*cd60*/  FMUL.FTZ R27, R5.reuse, R48 ;  /* 0x00000030051b7220 */ /* 0x042fe20000410000 */
[C---:B--2---:R-:W-:Y:S01]  /*cd70*/  FMUL.FTZ R35, R5.reuse, R78 ;  /* 0x0000004e05237220 */ /* 0x044fe20000410000 */
        /* <DEDUP_REMOVED lines=14> */
[----:B------:R0:W-:Y:S01]  /*ce60*/  ST.E desc[UR36][R22.64+0x2bc], R43 ;  /* 0x0002bc2b16007985 */ /* 0x0001e2000c101924 */
[C---:B------:R-:W-:Y:S01]  /*ce70*/  FMUL.FTZ R26, R4.reuse, R26 ;  /* 0x0000001a041a7220 */ /* 0x040fe20000410000 */
[C---:B------:R-:W-:Y:S01]  /*ce80*/  FMUL.FTZ R38, R4.reuse, R38 ;  /* 0x0000002604267220 */ /* 0x040fe20000410000 */
[C---:B------:R-:W-:Y:S01]  /*ce90*/  FMUL.FTZ R46, R4.reuse, R46 ;  /* 0x0000002e042e7220 */ /* 0x040fe20000410000 */
[----:B------:R1:W-:Y:S01]  /*cea0*/  ST.E desc[UR36][R22.64+0x2d8], R47 ;  /* 0x0002d82f16007985 */ /* 0x0003e2000c101924 */
[C---:B------:R-:W-:Y:S01]  /*ceb0*/  FMUL.FTZ R51, R4.reuse, R51 ;  /* 0x0000003304337220 */ /* 0x040fe20000410000 */
[C---:B------:R-:W-:Y:S01]  /*cec0*/  FMUL.FTZ R42, R4.reuse, R42 ;  /* 0x0000002a042a7220 */ /* 0x040fe20000410000 */
[C---:B------:R-:W-:Y:S01]  /*ced0*/  FMUL.FTZ R54, R4.reuse, R54 ;  /* 0x0000003604367220 */ /* 0x040fe20000410000 */
[----:B------:R-:W-:Y:S01]  /*cee0*/  ST.E desc[UR36][R22.64+0x39c], R37 ;  /* 0x00039c2516007985 */ /* 0x000fe2000c101924 */
        /* <DEDUP_REMOVED lines=60> */
[C---:B---3--:R-:W-:Y:S01]  /*d2b0*/  FMUL.FTZ R27, R5.reuse, R138 ;  /* 0x0000008a051b7220 */ /* 0x048fe20000410000 */
[C---:B------:R-:W-:Y:S01]  /*d2c0*/  FMUL.FTZ R129, R5.reuse, R129 ;  /* 0x0000008105817220 */ /* 0x040fe20000410000 */
[C---:B------:R-:W-:Y:S01]  /*d2d0*/  FMUL.FTZ R39, R5.reuse, R136 ;  /* 0x0000008805277220 */ /* 0x040fe20000410000 */
[----:B------:R-:W-:Y:S01]  /*d2e0*/  FMUL.FTZ R137, R5, R137 ;  /* 0x0000008905897220 */ /* 0x000fe20000410000 */
[----:B------:R-:W-:-:S02]  /*d2f0*/  VIADD R4, R144, 0x8 ;  /* 0x0000000890047836 */ /* 0x000fc40000000000 */
[----:B----4-:R-:W-:Y:S01]  /*d300*/  FMUL.FTZ R35, R5, R60 ;  /* 0x0000003c05237220 */ /* 0x010fe20000410000 */
        /* <DEDUP_REMOVED lines=63> */
[----:B------:R2:W-:Y:S04]  /*d700*/  ST.E desc[UR36][R22.64+0x41c], R27 ;  /* 0x00041c1b16007985 */ /* 0x0005e8000c101924 */
[----:B------:R3:W-:Y:S04]  /*d710*/  ST.E desc[UR36][R22.64+0x428], R35 ;  /* 0x0004282316007985 */ /* 0x0007e8000c101924 */
[----:B------:R4:W-:Y:S04]  /*d720*/  ST.E desc[UR36][R22.64+0x42c], R39 ;  /* 0x00042c2716007985 */ /* 0x0009e8000c101924 */
[----:B------:R-:W-:Y:S01]  /*d730*/  ST.E desc[UR36][R22.64+0x438], R137 ;  /* 0x0004388916007985 */ /* 0x000fe2000c101924 */
[----:B------:R4:W-:Y:S06]  /*d740*/  BAR.SYNC.DEFER_BLOCKING R4, 0x100 ;  /* 0x000400040000751d */ /* 0x0009ec0000010000 */
[----:B------:R-:W4:Y:S04]  /*d750*/  LDL R24, [R1+0x1f0] ;  /* 0x0001f00001187983 */ /* 0x000f280000100800 */
[----:B------:R-:W4:Y:S04]  /*d760*/  LD.E R5, desc[UR36][R22.64+0x240] ;  /* 0x0002402416057980 */ /* 0x000f28000c101900 */
[----:B0-----:R-:W4:Y:S04]  /*d770*/  LD.E R25, desc[UR36][R22.64+0x244] ;  /* 0x0002442416197980 */ /* 0x001f28000c101900 */
[----:B-1----:R-:W4:Y:S04]  /*d780*/  LD.E R37, desc[UR36][R22.64+0x248] ;  /* 0x0002482416257980 */ /* 0x002f28000c101900 */
[----:B------:R-:W4:Y:S04]  /*d790*/  LD.E R41, desc[UR36][R22.64+0x24c] ;  /* 0x00024c2416297980 */ /* 0x000f28000c101900 */
[----:B------:R-:W4:Y:S04]  /*d7a0*/  LD.E R43, desc[UR36][R22.64+0x250] ;  /* 0x00025024162b7980 */ /* 0x000f28000c101900 */
[----:B------:R-:W4:Y:S04]  /*d7b0*/  LD.E R45, desc[UR36][R22.64+0x254] ;  /* 0x00025424162d7980 */ /* 0x000f28000c101900 */
[----:B--2---:R-:W2:Y:S04]  /*d7c0*/  LD.E R27, desc[UR36][R22.64+0x258] ;  /* 0x00025824161b7980 */ /* 0x004ea8000c101900 */
        /* <DEDUP_REMOVED lines=68> */
[----:B------:R0:W-:Y:S04]  /*dc10*/  ST.E desc[UR36][R22.64+0x240], R5 ;  /* 0x0002400516007985 */ /* 0x0001e8000c101924 */
[----:B------:R-:W-:Y:S04]  /*dc20*/  ST.E desc[UR36][R22.64+0x244], R25 ;  /* 0x0002441916007985 */ /* 0x000fe8000c101924 */
[----:B------:R-:W4:Y:S04]  /*dc30*/  LD.E R111, desc[UR36][R22.64+0x3a4] ;  /* 0x0003a424166f7980 */ /* 0x000f28000c101900 */
[----:B0-----:R-:W4:Y:S04]  /*dc40*/  LD.E R5, desc[UR36][R22.64+0x28c] ;  /* 0x00028c2416057980 */ /* 0x001f28000c101900 */
[----:B------:R-:W-:Y:S04]  /*dc50*/  ST.E desc[UR36][R22.64+0x248], R37 ;  /* 0x0002482516007985 */ /* 0x000fe8000c101924 */
[----:B------:R-:W-:Y:S04]  /*dc60*/  ST.E desc[UR36][R22.64+0x24c], R41 ;  /* 0x00024c2916007985 */ /* 0x000fe8000c101924 */
[----:B------:R-:W-:Y:S04]  /*dc70*/  ST.E desc[UR36][R22.64+0x250], R43 ;  /* 0x0002502b16007985 */ /* 0x000fe8000c101924 */
[----:B------:R-:W-:Y:S04]  /*dc80*/  ST.E desc[UR36][R22.64+0x254], R45 ;  /* 0x0002542d16007985 */ /* 0x000fe8000c101924 */
[----:B--2---:R-:W-:Y:S04]  /*dc90*/  ST.E desc[UR36][R22.64+0x258], R27 ;  /* 0x0002581b16007985 */ /* 0x004fe8000c101924 */
[----:B---3--:R-:W-:Y:S04]  /*dca0*/  ST.E desc[UR36][R22.64+0x25c], R35 ;  /* 0x00025c2316007985 */ /* 0x008fe8000c101924 */
        /* <DEDUP_REMOVED lines=10> */
[----:B0-----:R-:W4:Y:S04]  /*dd50*/  LD.E R39, desc[UR36][R22.64+0x294] ;  /* 0x0002942416277980 */ /* 0x001f28000c101900 */
[----:B------:R-:W4:Y:S04]  /*dd60*/  LD.E R41, desc[UR36][R22.64+0x29c] ;  /* 0x00029c2416297980 */ /* 0x000f28000c101900 */
[----:B------:R-:W4:Y:S04]  /*dd70*/  LD.E R43, desc[UR36][R22.64+0x2a4] ;  /* 0x0002a424162b7980 */ /* 0x000f28000c101900 */
[----:B------:R-:W4:Y:S04]  /*dd80*/  LD.E R45, desc[UR36][R22.64+0x2ac] ;  /* 0x0002ac24162d7980 */ /* 0x000f28000c101900 */
[----:B-1----:R-:W4:Y:S04]  /*dd90*/  LD.E R47, desc[UR36][R22.64+0x2b4] ;  /* 0x0002b424162f7980 */ /* 0x002f28000c101900 */
        /* <DEDUP_REMOVED lines=56> */
[----:B0-----:R-:W4:Y:S04]  /*e120*/  LD.E.64 R4, desc[UR36][R22.64+0x88] ;  /* 0x0000882416047980 */ /* 0x001f28000c101b00 */
        /* <DEDUP_REMOVED lines=100> */
[----:B------:R-:W4:Y:S01]  /*e770*/  LDL R38, [R1+0x68] ;  /* 0x0000680001267983 */ /* 0x000f220000100800 */
[----:B------:R-:W-:-:S02]  /*e780*/  IMAD R4, R24, 0xc00, R4 ;  /* 0x00000c0018047824 */ /* 0x000fc400078e0204 */
[--C-:B0-----:R-:W-:Y:S01]  /*e790*/  IMAD.MOV.U32 R25, RZ, RZ, R5.reuse ;  /* 0x000000ffff197224 */ /* 0x101fe200078e0005 */
[----:B------:R-:W-:Y:S01]  /*e7a0*/  F2FP.F16.F32.PACK_AB R152, R72, R152 ;  /* 0x000000984898723e */ /* 0x000fe200000000ff */
[----:B------:R-:W-:Y:S01]  /*e7b0*/  VIADD R24, R4, 0x80 ;  /* 0x0000008004187836 */ /* 0x000fe20000000000 */
[----:B------:R-:W-:Y:S01]  /*e7c0*/  F2FP.F16.F32.PACK_AB R153, R56, R153 ;  /* 0x000000993899723e */ /* 0x000fe200000000ff */
[----:B-1----:R-:W-:Y:S01]  /*e7d0*/  VIADD R26, R4, 0x100 ;  /* 0x00000100041a7836 */ /* 0x002fe20000000000 */
[----:B------:R-:W-:Y:S01]  /*e7e0*/  F2FP.F16.F32.PACK_AB R154, R73, R154 ;  /* 0x0000009a499a723e */ /* 0x000fe200000000ff */
[----:B--2---:R-:W-:Y:S01]  /*e7f0*/  IMAD.MOV.U32 R27, RZ, RZ, R5 ;  /* 0x000000ffff1b7224 */ /* 0x004fe200078e0005 */
[----:B------:R-:W-:Y:S01]  /*e800*/  R2UR UR10, R24 ;  /* 0x00000000180a72ca */ /* 0x000fe200000e0000 */
[----:B---3--:R-:W2:Y:S01]  /*e810*/  LD.E R35, desc[UR36][R22.64+0x26c] ;  /* 0x00026c2416237980 */ /* 0x008ea2000c101900 */
[----:B------:R-:W-:Y:S02]  /*e820*/  R2UR UR11, R25 ;  /* 0x00000000190b72ca */ /* 0x000fe400000e0000 */
[----:B------:R-:W-:Y:S01]  /*e830*/  R2UR UR14, R26 ;  /* 0x000000001a0e72ca */ /* 0x000fe200000e0000 */
[----:B------:R-:W2:Y:S01]  /*e840*/  LD.E R24, desc[UR36][R22.64+0x240] ;  /* 0x0002402416187980 */ /* 0x000ea2000c101900 */
[----:B------:R-:W-:-:S02]  /*e850*/  R2UR UR15, R27 ;  /* 0x000000001b0f72ca */ /* 0x000fc400000e0000 */
[----:B------:R-:W-:Y:S01]  /*e860*/  F2FP.F16.F32.PACK_AB R155, R57, R155 ;  /* 0x0000009b399b723e */ /* 0x000fe200000000ff */
[----:B------:R-:W2:Y:S01]  /*e870*/  LD.E R25, desc[UR36][R22.64+0x244] ;  /* 0x0002442416197980 */ /* 0x000ea2000c101900 */
[----:B------:R-:W-:Y:S02]  /*e880*/  F2FP.F16.F32.PACK_AB R156, R29, R156 ;  /* 0x0000009c1d9c723e */ /* 0x000fe400000000ff */
[----:B------:R-:W-:Y:S01]  /*e890*/  F2FP.F16.F32.PACK_AB R157, R31, R157 ;  /* 0x0000009d1f9d723e */ /* 0x000fe200000000ff */
[----:B------:R-:W2:Y:S01]  /*e8a0*/  LD.E R26, desc[UR36][R22.64+0x248] ;  /* 0x00024824161a7980 */ /* 0x000ea2000c101900 */
[----:B------:R-:W-:Y:S02]  /*e8b0*/  F2FP.F16.F32.PACK_AB R158, R32, R158 ;  /* 0x0000009e209e723e */ /* 0x000fe400000000ff */
[----:B------:R-:W-:Y:S01]  /*e8c0*/  F2FP.F16.F32.PACK_AB R159, R34, R159 ;  /* 0x0000009f229f723e */ /* 0x000fe200000000ff */
[----:B------:R-:W2:Y:S01]  /*e8d0*/  LD.E R27, desc[UR36][R22.64+0x24c] ;  /* 0x00024c24161b7980 */ /* 0x000ea2000c101900 */
[----:B------:R-:W-:-:S02]  /*e8e0*/  F2FP.F16.F32.PACK_AB R160, R33, R160 ;  /* 0x000000a021a0723e */ /* 0x000fc400000000ff */
[----:B------:R-:W-:Y:S01]  /*e8f0*/  F2FP.F16.F32.PACK_AB R161, R30, R161 ;  /* 0x000000a11ea1723e */ /* 0x000fe200000000ff */
[----:B------:R-:W2:Y:S01]  /*e900*/  LD.E R29, desc[UR36][R22.64+0x254] ;  /* 0x00025424161d7980 */ /* 0x000ea2000c101900 */
[----:B------:R-:W-:-:S03]  /*e910*/  F2FP.F16.F32.PACK_AB R162, R28, R162 ;  /* 0x000000a21ca2723e */ /* 0x000fc600000000ff */
[----:B------:R-:W2:Y:S04]  /*e920*/  LD.E R28, desc[UR36][R22.64+0x250] ;  /* 0x00025024161c7980 */ /* 0x000ea8000c101900 */
[----:B------:R-:W2:Y:S04]  /*e930*/  LD.E R30, desc[UR36][R22.64+0x258] ;  /* 0x00025824161e7980 */ /* 0x000ea8000c101900 */
[----:B------:R-:W2:Y:S04]  /*e940*/  LD.E R31, desc[UR36][R22.64+0x25c] ;  /* 0x00025c24161f7980 */ /* 0x000ea8000c101900 */
[----:B------:R-:W2:Y:S04]  /*e950*/  LD.E R32, desc[UR36][R22.64+0x260] ;  /* 0x0002602416207980 */ /* 0x000ea8000c101900 */
[----:B------:R-:W2:Y:S04]  /*e960*/  LD.E R33, desc[UR36][R22.64+0x264] ;  /* 0x0002642416217980 */ /* 0x000ea8000c101900 */
        /* <DEDUP_REMOVED lines=62> */
[----:B------:R-:W-:-:S03]  /*ed50*/  ISETP.NE.U32.AND P0, PT, R38, RZ, PT ;  /* 0x000000ff2600720c */ /* 0x000fc60003f05070 */
        /* <DEDUP_REMOVED lines=55> */
[----:B------:R-:W-:-:S02]  /*f0d0*/  R2UR UR6, R4 ;  /* 0x00000000040672ca */ /* 0x000fc400000e0000 */
[----:B------:R-:W-:Y:S01]  /*f0e0*/  R2UR UR7, R5 ;  /* 0x00000000050772ca */ /* 0x000fe200000e0000 */
[----:B------:R-:W-:Y:S01]  /*f0f0*/  VOTEU.ANY UP0, P0 ;  /* 0x00000000003f7886 */ /* 0x000fe20000000100 */
[----:B--2---:R-:W-:-:S11]  /*f100*/  WARPGROUP.ARRIVE ;  /* 0x00000000000079c5 */ /* 0x004fd60000000000 */
[----:B------:R-:W-:Y:S01]  /*f110*/  HGMMA.64x256x16.F32 R24, R152, gdesc[UR4].tnspB, R24, UP0, gsb0 ;  /* 0x43e0000498187df0 */ /* 0x000fe2000b800818 */
[----:B------:R-:W-:Y:S02]  /*f120*/  F2FP.F16.F32.PACK_AB R163, R220, R163 ;  /* 0x000000a3dca3723e */ /* 0x000fe400000000ff */
        /* <DEDUP_REMOVED lines=131> */
[----:B------:R-:W-:Y:S01]  /*f960*/  STL [R1+0x68], R0 ;  /* 0x0000680001007387 */ /* 0x000fe20000100800 */
[----:B------:R-:W-:Y:S02]  /*f970*/  VIADD R152, R4, 0x180 ;  /* 0x0000018004987836 */ /* 0x000fe40000000000 */
[----:B------:R-:W-:-:S03]  /*f980*/  IMAD.MOV.U32 R153, RZ, RZ, R5 ;  /* 0x000000ffff997224 */ /* 0x000fc600078e0005 */
[----:B------:R-:W-:Y:S02]  /*f990*/  R2UR UR6, R152 ;  /* 0x00000000980672ca */ /* 0x000fe400000e0000 */
[----:B------:R-:W-:Y:S02]  /*f9a0*/  R2UR UR7, R153 ;  /* 0x00000000990772ca */ /* 0x000fe400000e0000 */
[----:B------:R-:W-:Y:S02]  /*f9b0*/  F2FP.F16.F32.PACK_AB R152, R12, R11 ;  /* 0x0000000b0c98723e */ /* 0x000fe400000000ff */
[----:B------:R-:W-:Y:S02]  /*f9c0*/  F2FP.F16.F32.PACK_AB R153, R175, R174 ;  /* 0x000000aeaf99723e */ /* 0x000fe400000000ff */
[----:B------:R-:W-:Y:S02]  /*f9d0*/  F2FP.F16.F32.PACK_AB R154, R13, R9 ;  /* 0x000000090d9a723e */ /* 0x000fe400000000ff */
[----:B------:R-:W-:Y:S01]  /*f9e0*/  F2FP.F16.F32.PACK_AB R155, R173, R172 ;  /* 0x000000acad9b723e */ /* 0x000fe200000000ff */
[----:B------:R-:W-:-:S02]  /*f9f0*/  WARPGROUP.DEPBAR.LE gsb0, 0x0 ;  /* 0x00008000000079c5 */ /* 0x000fc40000010000 */
        /* <DEDUP_REMOVED lines=132> */
[----:B------:R-:W-:Y:S01]  /*10240*/  IMAD.MOV.U32 R13, RZ, RZ, R5 ;  /* 0x000000ffff0d7224 */ /* 0x000fe200078e0005 */
        /* <DEDUP_REMOVED lines=131> */
[----:B------:R-:W-:Y:S02]  /*10a80*/  R2UR UR6, R12 ;  /* 0x000000000c0672ca */ /* 0x000fe400000e0000 */
[----:B------:R-:W-:Y:S01]  /*10a90*/  R2UR UR7, R13 ;  /* 0x000000000d0772ca */ /* 0x000fe200000e0000 */
[----:B------:R-:W-:Y:S01]  /*10aa0*/  STL [R1+0x68], R0 ;  /* 0x0000680001007387 */ /* 0x000fe20000100800 */
[----:B------:R-:W-:Y:S01]  /*10ab0*/  VIADD R4, R4, 0x280 ;  /* 0x0000028004047836 */ /* 0x000fe20000000000 */
[----:B------:R-:W-:Y:S02]  /*10ac0*/  WARPGROUP.DEPBAR.LE gsb0, 0x0 ;  /* 0x00008000000079c5 */ /* 0x000fe40000010000 */
[----:B------:R-:W-:Y:S02]  /*10ad0*/  F2FP.F16.F32.PACK_AB R152, R14, R7 ;  /* 0x000000070e98723e */ /* 0x000fe400000000ff */
[----:B------:R-:W-:-:S02]  /*10ae0*/  F2FP.F16.F32.PACK_AB R153, R171, R170 ;  /* 0x000000aaab99723e */ /* 0x000fc400000000ff */
        /* <DEDUP_REMOVED lines=135> */
[----:B------:R-:W-:Y:S02]  /*11360*/  WARPGROUP.DEPBAR.LE gsb0, 0x0 ;  /* 0x00008000000079c5 */ /* 0x000fe40000010000 */
[----:B------:R-:W-:Y:S02]  /*11370*/  F2FP.F16.F32.PACK_AB R152, R20, R3 ;  /* 0x000000031498723e */ /* 0x000fe400000000ff */
[----:B------:R-:W-:Y:S02]  /*11380*/  F2FP.F16.F32.PACK_AB R153, R167, R166 ;  /* 0x000000a6a799723e */ /* 0x000fe400000000ff */
        /* <DEDUP_REMOVED lines=262> */
[----:B------:R0:W-:Y:S04]  /*123f0*/  STL [R1+0x68], R0 ;  /* 0x0000680001007387 */ /* 0x0001e80000100800 */
        /* <DEDUP_REMOVED lines=128> */
[----:B----4-:R0:W-:Y:S04]  /*12c00*/  ST.E desc[UR36][R22.64+0x39c], R0 ;  /* 0x00039c0016007985 */ /* 0x0101e8000c101924 */
[----:B0-----:R-:W4:Y:S04]  /*12c10*/  LD.E R0, desc[UR36][R22.64+0x28] ;  /* 0x0000282416007980 */ /* 0x001f28000c101900 */
[----:B--2---:R0:W-:Y:S04]  /*12c20*/  ST.E desc[UR36][R22.64+0x240], R3 ;  /* 0x0002400316007985 */ /* 0x0041e8000c101924 */
[----:B---3--:R1:W-:Y:S04]  /*12c30*/  ST.E desc[UR36][R22.64+0x244], R5 ;  /* 0x0002440516007985 */ /* 0x0083e8000c101924 */
        /* <DEDUP_REMOVED lines=125> */
[----:B0-----:R1:W5:Y:S01]  /*13410*/  LDL R3, [R1+0x1f0] ;  /* 0x0001f00001037983 */ /* 0x0013620000100800 */
[----:B----4-:R-:W-:-:S04]  /*13420*/  LOP3.LUT R0, R0, 0x1, RZ, 0xfc, !PT ;  /* 0x0000000100007812 */ /* 0x010fc800078efcff */
[----:B------:R-:W-:Y:S01]  /*13430*/  ISETP.NE.AND P0, PT, R0, 0x3, PT ;  /* 0x000000030000780c */ /* 0x000fe20003f05270 */
[----:B------:R-:W-:-:S12]  /*13440*/  BSSY B0, `(.L_x_12579) ;  /* 0x0000003000007945 */ /* 0x000fd80003800000 */
[----:B-1----:R-:W-:Y:S05]  /*13450*/  @!P0 BRA `(.L_x_12580) ;  /* 0x0000000000048947 */ /* 0x002fea0003800000 */
[----:B------:R-:W-:Y:S01]  /*13460*/  BPT.TRAP 0x1 ;  /* 0x000000040000795c */ /* 0x000fe20000300000 */
.L_x_12580:
[----:B------:R-:W-:Y:S05]  /*13470*/  BSYNC B0 ;  /* 0x0000000000007941 */ /* 0x000fea0003800000 */
.L_x_12579:
[----:B------:R-:W2:Y:S04]  /*13480*/  LD.E.64 R4, desc[UR36][R22.64+0x48] ;  /* 0x0000482416047980 */ /* 0x000ea8000c101b00 */
[----:B------:R-:W3:Y:S01]  /*13490*/  LD.E R0, desc[UR36][R22.64+0x34] ;  /* 0x0000342416007980 */ /* 0x000ee2000c101900 */
[C---:B------:R-:W-:Y:S01]  /*134a0*/  ISETP.GT.AND P0, PT, R10.reuse, R2, PT ;  /* 0x000000020a00720c */ /* 0x040fe20003f04270 */
[----:B------:R-:W-:Y:S01]  /*134b0*/  VIADD R10, R10, 0xffffffff ;  /* 0xffffffff0a0a7836 */ /* 0x000fe20000000000 */
[----:B--2---:R-:W-:-:S05]  /*134c0*/  MOV R4, R4 ;  /* 0x0000000400047202 */ /* 0x004fca0000000f00 */
[----:B-----5:R-:W-:-:S05]  /*134d0*/  IMAD R3, R3, 0x8, R4 ;  /* 0x0000000803037824 */ /* 0x020fca00078e0204 */
[----:B---3--:R-:W-:-:S04]  /*134e0*/  PRMT R0, R0, 0x654, R3 ;  /* 0x0000065400007816 */ /* 0x008fc80000000003 */
[----:B------:R0:W-:Y:S01]  /*134f0*/  SYNCS.ARRIVE.TRANS64.RED.A1T0 RZ, [R0+URZ], RZ ;  /* 0x000000ff00ff79a7 */ /* 0x0001e2000810043f */
[----:B------:R-:W-:Y:S05]  /*13500*/  @P0 BRA `(.L_x_12581) ;  /* 0xffffff6400e80947 */ /* 0x000fea000383ffff */
.L_x_12562:
[----:B------:R-:W-:-:S13]  /*13510*/  ISETP.GE.AND P0, PT, R10, UR40, PT ;  /* 0x000000280a007c0c */ /* 0x000fda000bf06270 */
[----:B------:R-:W-:Y:S05]  /*13520*/  @!P0 BRA `(.L_x_12582) ;  /* 0x000000a800f88947 */ /* 0x000fea0003800000 */
[----:B------:R-:W-:-:S05]  /*13530*/  IADD3 R20, P0, R16, 0x28, RZ ;  /* 0x0000002810147810 */ /* 0x000fca0007f1e0ff */
[----:B------:R-:W-:-:S08]  /*13540*/  IMAD.X R21, RZ, RZ, R17, P0 ;  /* 0x000000ffff157224 */ /* 0x000fd000000e0611 */
.L_x_12611:
[----:B------:R-:W2:Y:S04]  /*13550*/  LDL R2, [R1+0x1f0] ;  /* 0x0001f00001027983 */ /* 0x000ea80000100800 */
[----:B0-----:R-:W3:Y:S04]  /*13560*/  LDL R0, [R1+0x1f8] ;  /* 0x0001f80001007983 */ /* 0x001ee80000100800 */
[----:B-1----:R-:W4:Y:S01]  /*13570*/  LDL R3, [R1] ;  /* 0x0000000001037983 */ /* 0x002f220000100800 */
        /* <DEDUP_REMOVED lines=17> */
.L_x_12584:
[----:B------:R-:W-:Y:S05]  /*13690*/  BSYNC B0 ;  /* 0x0000000000007941 */ /* 0x000fea0003800000 */
.L_x_12583:
[----:B------:R-:W2:Y:S01]  /*136a0*/  LDL.64 R6, [R1+0x18] ;  /* 0x0000180001067983 */ /* 0x000ea20000100a00 */
[----:B-----5:R-:W-:Y:S02]  /*136b0*/  SHF.L.U32 R5, R4, 0x1f, RZ ;  /* 0x0000001f04057819 */ /* 0x020fe400000006ff */
[----:B--2---:R-:W-:-:S05]  /*136c0*/  MOV R3, R6 ;  /* 0x0000000600037202 */ /* 0x004fca0000000f00 */
[----:B------:R-:W-:-:S04]  /*136d0*/  IMAD R2, R2, 0x8, R3 ;  /* 0x0000000802027824 */ /* 0x000fc800078e0203 */
[----:B------:R1:W2:Y:S01]  /*136e0*/  SYNCS.PHASECHK.TRANS64.TRYWAIT P0, [R2+URZ], R5 ;  /* 0x00000005020075a7 */ /* 0x0002a2000800017f */
[----:B------:R1:W5:Y:S01]  /*136f0*/  LDL.64 R6, [R1+0x1f0] ;  /* 0x0001f00001067983 */ /* 0x0003620000100a00 */
[----:B------:R-:W-:Y:S04]  /*13700*/  BSSY B0, `(.L_x_12585) ;  /* 0x0000003000007945 */ /* 0x000fe80003800000 */
[----:B------:R-:W-:Y:S05]  /*13710*/  @!P1 BRA `(.L_x_12586) ;  /* 0x0000000000049947 */ /* 0x000fea0003800000 */
[----:B------:R-:W-:Y:S01]  /*13720*/  BPT.TRAP 0x1 ;  /* 0x000000040000795c */ /* 0x000fe20000300000 */
.L_x_12586:
[----:B------:R-:W-:Y:S05]  /*13730*/  BSYNC B0 ;  /* 0x0000000000007941 */ /* 0x000fea0003800000 */
.L_x_12585:
[----:B------:R-:W-:Y:S04]  /*13740*/  BSSY B0, `(.L_x_12587) ;  /* 0x0000006000007945 */ /* 0x000fe80003800000 */
[----:B--2---:R-:W-:Y:S05]  /*13750*/  @P0 BRA `(.L_x_12588) ;  /* 0x0000000000100947 */ /* 0x004fea0003800000 */
[----:B-----5:R-:W-:Y:S01]  /*13760*/  IMAD R6, R6, 0x8, R3 ;  /* 0x0000000806067824 */ /* 0x020fe200078e0203 */
[----:B------:R-:W-:-:S04]  /*13770*/  SHF.L.U32 R7, R7, 0x1f, RZ ;  /* 0x0000001f07077819 */ /* 0x000fc800000006ff */
[----:B------:R-:W2:Y:S02]  /*13780*/  SYNCS.PHASECHK.TRANS64.TRYWAIT P0, [R6+URZ], R7 ;  /* 0x00000007060075a7 */ /* 0x000ea4000800017f */
[----:B--2---:R-:W-:Y:S05]  /*13790*/  @!P0 BRA `(.L_x_12589) ;  /* 0x0000017800dc8947 */ /* 0x004fea0003800000 */
.L_x_12588:
[----:B------:R-:W-:Y:S05]  /*137a0*/  BSYNC B0 ;  /* 0x0000000000007941 */ /* 0x000fea0003800000 */
.L_x_12587:
[----:B-1----:R-:W3:Y:S04]  /*137b0*/  LDL R5, [R1+0x1f0] ;  /* 0x0001f00001057983 */ /* 0x002ee80000100800 */
[----:B------:R-:W3:Y:S01]  /*137c0*/  LDL.64 R2, [R1+0x80] ;  /* 0x0000800001027983 */ /* 0x000ee20000100a00 */
[----:B------:R-:W-:Y:S05]  /*137d0*/  WARPSYNC.ALL ;  /* 0x0000000000007948 */ /* 0x000fea0003800000 */
[----:B------:R-:W4:Y:S04]  /*137e0*/  LDL.64 R14, [R1+0x78] ;  /* 0x00007800010e7983 */ /* 0x000f280000100a00 */
[----:B--2--5:R-:W2:Y:S04]  /*137f0*/  LDL.64 R6, [R1+0x78] ;  /* 0x0000780001067983 */ /* 0x024ea80000100a00 */
[----:B------:R-:W2:Y:S01]  /*13800*/  LDL.64 R8, [R1+0x78] ;  /* 0x0000780001087983 */ /* 0x000ea20000100a00 */
[----:B---3--:R-:W-:Y:S01]  /*13810*/  IMAD R2, R5, 0x300, R2 ;  /* 0x0000030005027824 */ /* 0x008fe200078e0202 */
[----:B------:R-:W-:Y:S01]  /*13820*/  R2UR UR7, R3 ;  /* 0x00000000030772ca */ /* 0x000fe200000e0000 */
[----:B------:R-:W-:Y:S01]  /*13830*/  WARPGROUP.ARRIVE ;  /* 0x00000000000079c5 */ /* 0x000fe20000000000 */
[----:B------:R-:W3:Y:S01]  /*13840*/  LDL.64 R12, [R1+0x78] ;  /* 0x00007800010c7983 */ /* 0x000ee20000100a00 */
[----:B0-----:R-:W-:Y:S01]  /*13850*/  IMAD.MOV.U32 R0, RZ, RZ, 0x1 ;  /* 0x00000001ff007424 */ /* 0x001fe200078e00ff */
[----:B------:R-:W-:-:S02]  /*13860*/  R2UR UR6, R2 ;  /* 0x00000000020672ca */ /* 0x000fc400000e0000 */
[----:B------:R0:W-:Y:S04]  /*13870*/  STL [R1+0x60], RZ ;  /* 0x000060ff01007387 */ /* 0x0001e80000100800 */
[----:B------:R0:W-:Y:S04]  /*13880*/  STL [R1+0x60], R0 ;  /* 0x0000600001007387 */ /* 0x0001e80000100800 */
[----:B------:R0:W-:Y:S04]  /*13890*/  STL [R1+0x60], R0 ;  /* 0x0000600001007387 */ /* 0x0001e80000100800 */
[----:B------:R0:W-:Y:S04]  /*138a0*/  STL [R1+0x60], R0 ;  /* 0x0000600001007387 */ /* 0x0001e80000100800 */
[----:B------:R0:W-:Y:S04]  /*138b0*/  STL [R1+0x60], R0 ;  /* 0x0000600001007387 */ /* 0x0001e80000100800 */
[----:B------:R0:W5:Y:S01]  /*138c0*/  LDL.64 R4, [R1+0x1f0] ;  /* 0x0001f00001047983 */ /* 0x0001620000100a00 */
[----:B----4-:R-:W-:-:S02]  /*138d0*/  R2UR UR4, R14 ;  /* 0x000000000e0472ca */ /* 0x010fc400000e0000 */
[----:B------:R-:W-:-:S13]  /*138e0*/  R2UR UR5, R15 ;  /* 0x000000000f0572ca */ /* 0x000fda00000e0000 */
[----:B------:R-:W-:Y:S01]  /*138f0*/  HGMMA.64x96x16.F32 R24, gdesc[UR4], RZ, !UPT, gsb0 ;  /* 0x01600000041879f0 */ /* 0x000fe2000c0008ff */
[----:B--2---:R-:W-:Y:S02]  /*13900*/  VIADD R6, R6, 0x2 ;  /* 0x0000000206067836 */ /* 0x004fe40000000000 */
[----:B------:R-:W-:Y:S02]  /*13910*/  VIADD R14, R2, 0x2 ;  /* 0x00000002020e7836 */ /* 0x000fe40000000000 */
[----:B------:R-:W-:Y:S01]  /*13920*/  IMAD.MOV.U32 R15, RZ, RZ, R3 ;  /* 0x000000ffff0f7224 */ /* 0x000fe200078e0003 */
[----:B------:R-:W-:Y:S02]  /*13930*/  R2UR UR4, R6 ;  /* 0x00000000060472ca */ /* 0x000fe400000e0000 */
[----:B------:R-:W-:Y:S02]  /*13940*/  R2UR UR6, R14 ;  /* 0x000000000e0672ca */ /* 0x000fe400000e0000 */
[----:B------:R-:W-:-:S02]  /*13950*/  R2UR UR7, R15 ;  /* 0x000000000f0772ca */ /* 0x000fc400000e0000 */
        /* <DEDUP_REMOVED lines=28> */
[----:B0-----:R-:W-:Y:S05]  /*13b20*/  @!P0 BRA `(.L_x_12591) ;  /* 0x0000000000048947 */ /* 0x001fea0003800000 */
[----:B------:R-:W-:Y:S01]  /*13b30*/  BPT.TRAP 0x1 ;  /* 0x000000040000795c */ /* 0x000fe20000300000 */
.L_x_12591:
[----:B------:R-:W-:Y:S05]  /*13b40*/  BSYNC B0 ;  /* 0x0000000000007941 */ /* 0x000fea0003800000 */
.L_x_12590:
        /* <DEDUP_REMOVED lines=11> */
.L_x_12593:
[----:B------:R-:W-:Y:S05]  /*13c00*/  BSYNC B0 ;  /* 0x0000000000007941 */ /* 0x000fea0003800000 */
.L_x_12592:
[----:B------:R-:W-:Y:S04]  /*13c10*/  BSSY B0, `(.L_x_12594) ;  /* 0x0000007000007945 */ /* 0x000fe80003800000 */
[----:B------:R-:W-:Y:S05]  /*13c20*/  @P0 BRA `(.L_x_12595) ;  /* 0x0000000000140947 */ /* 0x000fea0003800000 */
[----:B------:R-:W2:Y:S02]  /*13c30*/  LD.E.64 R20, desc[UR36][R20.64+0x18] ;  /* 0x0000182414147980 */ /* 0x000ea4000c101b00 */
[----:B--2---:R-:W-:-:S05]  /*13c40*/  MOV R3, R20 ;  /* 0x0000001400037202 */ /* 0x004fca0000000f00 */
[----:B------:R-:W-:-:S04]  /*13c50*/  IMAD R4, R4, 0x8, R3 ;  /* 0x0000000804047824 */ /* 0x000fc800078e0203 */
[----:B------:R-:W0:Y:S02]  /*13c60*/  SYNCS.PHASECHK.TRANS64.TRYWAIT P0, [R4+URZ], R5 ;  /* 0x00000005040075a7 */ /* 0x000e24000800017f */
[----:B0-----:R-:W-:Y:S05]  /*13c70*/  @!P0 BRA `(.L_x_12596) ;  /* 0x0000017400b88947 */ /* 0x001fea0003800000 */
.L_x_12595:
[----:B------:R-:W-:Y:S05]  /*13c80*/  BSYNC B0 ;  /* 0x0000000000007941 */ /* 0x000fea0003800000 */
.L_x_12594:
        /* <DEDUP_REMOVED lines=15> */
[----:B------:R-:W-:Y:S01]  /*13d80*/  R2UR UR5, R5 ;  /* 0x00000000050572ca */ /* 0x000fe200000e0000 */
[----:B------:R-:W-:Y:S01]  /*13d90*/  VIADD R14, R2, 0x2 ;  /* 0x00000002020e7836 */ /* 0x000fe20000000000 */
[----:B------:R-:W2:Y:S01]  /*13da0*/  LDL.64 R4, [R1+0xf0] ;  /* 0x0000f00001047983 */ /* 0x000ea20000100a00 */
[----:B------:R-:W-:Y:S02]  /*13db0*/  VIADD R12, R12, 0x2 ;  /* 0x000000020c0c7836 */ /* 0x000fe40000000000 */
[----:B------:R-:W-:Y:S01]  /*13dc0*/  IMAD.MOV.U32 R15, RZ, RZ, R3 ;  /* 0x000000ffff0f7224 */ /* 0x000fe200078e0003 */
[----:B------:R0:W5:Y:S01]  /*13dd0*/  LDL R11, [R1+0x1f0] ;  /* 0x0001f000010b7983 */ /* 0x0001620000100800 */
[----:B------:R-:W-:-:S06]  /*13de0*/  VOTEU.ANY UP0, P0 ;  /* 0x00000000003f7886 */ /* 0x000fcc0000000100 */
[----:B------:R-:W-:Y:S01]  /*13df0*/  HGMMA.64x96x16.F32 R24, gdesc[UR4], R24, UP0, gsb0 ;  /* 0x01600000041879f0 */ /* 0x000fe2000b800818 */
[----:B------:R-:W-:Y:S02]  /*13e00*/  R2UR UR6, R14 ;  /* 0x000000000e0672ca */ /* 0x000fe400000e0000 */
[----:B------:R-:W-:Y:S02]  /*13e10*/  R2UR UR7, R15 ;  /* 0x000000000f0772ca */ /* 0x000fe400000e0000 */
[----:B------:R-:W-:Y:S02]  /*13e20*/  R2UR UR4, R12 ;  /* 0x000000000c0472ca */ /* 0x000fe400000e0000 */
[----:B------:R-:W-:Y:S02]  /*13e30*/  R2UR UR5, R13 ;  /* 0x000000000d0572ca */ /* 0x000fe400000e0000 */
[----:B------:R-:W3:Y:S01]  /*13e40*/  LDL.64 R12, [R1+0xf0] ;  /* 0x0000f000010c7983 */ /* 0x000ee20000100a00 */
        /* <DEDUP_REMOVED lines=10> */
[----:B------:R-:W4:Y:S01]  /*13ef0*/  LDL.64 R8, [R1+0xf0] ;  /* 0x0000f00001087983 */ /* 0x000f220000100a00 */
        /* <DEDUP_REMOVED lines=12> */
[----:B------:R-:W-:Y:S01]  /*13fc0*/  IMAD.MOV.U32 R15, RZ, RZ, R3 ;  /* 0x000000ffff0f7224 */ /* 0x000fe200078e0003 */
[----:B------:R-:W-:Y:S02]  /*13fd0*/  WARPGROUP.DEPBAR.LE gsb0, 0x0 ;  /* 0x00008000000079c5 */ /* 0x000fe40000010000 */
[----:B------:R-:W-:-:S06]  /*13fe0*/  WARPGROUP.ARRIVE ;  /* 0x00000000000079c5 */ /* 0x000fcc0000000000 */
[----:B------:R-:W-:Y:S01]  /*13ff0*/  HGMMA.64x96x16.F32 R24, gdesc[UR4], R24, gsb0 ;  /* 0x01600000041879f0 */ /* 0x000fe20008000818 */
[----:B--2---:R-:W-:Y:S01]  /*14000*/  VIADD R4, R4, 0x400 ;  /* 0x0000040004047836 */ /* 0x004fe20000000000 */
        /* <DEDUP_REMOVED lines=89> */
[----:B------:R-:W-:Y:S01]  /*145a0*/  R2UR UR4, R4 ;  /* 0x00000000040472ca */ /* 0x000fe200000e0000 */
[----:B------:R-:W2:Y:S01]  /*145b0*/  LDL R14, [R1] ;  /* 0x00000000010e7983 */ /* 0x000ea20000100800 */
[----:B------:R-:W-:Y:S02]  /*145c0*/  R2UR UR7, R15 ;  /* 0x000000000f0772ca */ /* 0x000fe400000e0000 */
[----:B------:R-:W-:Y:S01]  /*145d0*/  R2UR UR5, R5 ;  /* 0x00000000050572ca */ /* 0x000fe200000e0000 */
[----:B---3--:R-:W-:Y:S02]  /*145e0*/  VIADD R12, R12, 0xc02 ;  /* 0x00000c020c0c7836 */ /* 0x008fe40000000000 */
        /* <DEDUP_REMOVED lines=57> */
.L_x_12598:
[----:B------:R-:W-:Y:S05]  /*14980*/  BSYNC B0 ;  /* 0x0000000000007941 */ /* 0x000fea0003800000 */
.L_x_12597:
[----:B0-----:R-:W2:Y:S02]  /*14990*/  LDL.64 R2, [R1+0x20] ;  /* 0x0000200001027983 */ /* 0x001ea40000100a00 */
[----:B--2---:R-:W-:-:S05]  /*149a0*/  MOV R2, R2 ;  /* 0x0000000200027202 */ /* 0x004fca0000000f00 */
[----:B-----5:R-:W-:-:S05]  /*149b0*/  IMAD R11, R11, 0x8, R2 ;  /* 0x000000080b0b7824 */ /* 0x020fca00078e0202 */
[----:B------:R-:W-:-:S04]  /*149c0*/  PRMT R11, R20, 0x654, R11 ;  /* 0x00000654140b7816 */ /* 0x000fc8000000000b */
[----:B------:R0:W-:Y:S01]  /*149d0*/  SYNCS.ARRIVE.TRANS64.RED.A1T0 RZ, [R11+URZ], RZ ;  /* 0x000000ff0bff79a7 */ /* 0x0001e2000810043f */
[----:B------:R-:W2:Y:S04]  /*149e0*/  LDL R8, [R1+0x11c] ;  /* 0x00011c0001087983 */ /* 0x000ea80000100800 */
[----:B------:R-:W3:Y:S04]  /*149f0*/  LDL R75, [R1+0x50] ;  /* 0x00005000014b7983 */ /* 0x000ee80000100800 */
[----:B------:R-:W4:Y:S04]  /*14a00*/  LDL.64 R2, [R1+0x140] ;  /* 0x0001400001027983 */ /* 0x000f280000100a00 */
[----:B------:R-:W4:Y:S04]  /*14a10*/  LDL R76, [R1+0x148] ;  /* 0x00014800014c7983 */ /* 0x000f280000100800 */
[----:B------:R-:W4:Y:S04]  /*14a20*/  LDL.128 R12, [R1+0x130] ;  /* 0x00013000010c7983 */ /* 0x000f280000100c00 */
[----:B------:R-:W4:Y:S01]  /*14a30*/  LDL.128 R4, [R1+0x120] ;  /* 0x0001200001047983 */ /* 0x000f220000100c00 */
[----:B------:R-:W-:Y:S01]  /*14a40*/  BSSY B0, `(.L_x_12599) ;  /* 0x0000040000007945 */ /* 0x000fe20003800000 */
[----:B--2---:R-:W-:-:S04]  /*14a50*/  SHF.R.S32.HI R9, RZ, 0x1f, R8 ;  /* 0x0000001fff097819 */ /* 0x004fc80000011408 */
        /* <DEDUP_REMOVED lines=19> */
[----:B---3--:R-:W-:Y:S01]  /*14b90*/  IMAD R75, R75, 0x8, R20 ;  /* 0x000000084b4b7824 */ /* 0x008fe200078e0214 */
[----:B----4-:R-:W-:Y:S01]  /*14ba0*/  ISETP.NE.AND P0, PT, R2, 0x1, PT ;  /* 0x000000010200780c */ /* 0x010fe20003f05270 */
        /* <DEDUP_REMOVED lines=34> */
.L_x_12602:
[----:B------:R-:W-:-:S13]  /*14dd0*/  ISETP.NE.AND P0, PT, R13, 0x1, PT ;  /* 0x000000010d00780c */ /* 0x000fda0003f05270 */
[----:B------:R-:W-:-:S05]  /*14de0*/  @P0 IMAD.HI.U32 R12, R6, R14, RZ ;  /* 0x0000000e060c0227 */ /* 0x000fca00078e00ff */
[----:B------:R-:W-:-:S07]  /*14df0*/  @P0 SHF.R.U32.HI R6, RZ, R15, R12 ;  /* 0x0000000fff060219 */ /* 0x000fce000001160c */
.L_x_12603:
[----:B------:R-:W-:Y:S05]  /*14e00*/  BSYNC B1 ;  /* 0x0000000000017941 */ /* 0x000fea0003800000 */
.L_x_12601:
[----:B------:R-:W-:-:S05]  /*14e10*/  IMAD R6, R6, R13, R74 ;  /* 0x0000000d06067224 */ /* 0x000fca00078e024a */
[----:B------:R-:W-:Y:S02]  /*14e20*/  VIMNMX R3, R3, R6, !PT ;  /* 0x0000000603037248 */ /* 0x000fe40007fe0100 */
[----:B------:R-:W-:-:S07]  /*14e30*/  VIADDMNMX R2, R6, R13, R2, PT ;  /* 0x0000000d06027246 */ /* 0x000fce0003800102 */
.L_x_12600:
[----:B------:R-:W-:Y:S05]  /*14e40*/  BSYNC B0 ;  /* 0x0000000000007941 */ /* 0x000fea0003800000 */
.L_x_12599:
[C---:B------:R-:W-:Y:S01]  /*14e50*/  ISETP.GE.AND P0, PT, R72.reuse, 0x9, PT ;  /* 0x000000094800780c */ /* 0x040fe20003f06270 */
[----:B------:R-:W0:Y:S01]  /*14e60*/  SHFL.IDX PT, R8, R8, 0x1, 0x1c1f ;  /* 0x003c1f0008087f89 */ /* 0x000e2200000e0000 */
[----:B------:R-:W-:Y:S01]  /*14e70*/  ISETP.GE.AND P1, PT, R72, 0x2, PT ;  /* 0x000000024800780c */ /* 0x000fe20003f26270 */
[----:B------:R-:W-:Y:S01]  /*14e80*/  BSSY B0, `(.L_x_12604) ;  /* 0x0000086000007945 */ /* 0x000fe20003800000 */
[----:B------:R-:W-:Y:S02]  /*14e90*/  P2R R12, PR, RZ, 0x1 ;  /* 0x00000001ff0c7803 */ /* 0x000fe40000000000 */
[----:B------:R-:W-:Y:S02]  /*14ea0*/  ISETP.GT.AND P0, PT, R3, 0x8, !P0 ;  /* 0x000000080300780c */ /* 0x000fe40004704270 */
[----:B------:R-:W-:Y:S02]  /*14eb0*/  P2R R6, PR, RZ, 0x2 ;  /* 0x00000002ff067803 */ /* 0x000fe40000000000 */
[----:B------:R-:W-:-:S02]  /*14ec0*/  ISETP.LT.OR P0, PT, R2, 0x9, P0 ;  /* 0x000000090200780c */ /* 0x000fc40000701670 */
[C---:B------:R-:W-:Y:S02]  /*14ed0*/  ISETP.GT.AND P1, PT, R3.reuse, 0x1, !P1 ;  /* 0x000000010300780c */ /* 0x040fe40004f24270 */
[----:B------:R-:W-:Y:S02]  /*14ee0*/  ISETP.GE.AND P2, PT, R72, 0x11, PT ;  /* 0x000000114800780c */ /* 0x000fe40003f46270 */
[----:B------:R-:W-:Y:S02]  /*14ef0*/  FSEL R11, R28, -INF , !P0 ;  /* 0xff8000001c0b7808 */ /* 0x000fe40004000000 */
[----:B------:R-:W-:Y:S02]  /*14f00*/  ISETP.LT.OR P1, PT, R2, 0x2, P1 ;  /* 0x000000020200780c */ /* 0x000fe40000f21670 */
[----:B------:R-:W-:Y:S02]  /*14f10*/  ISETP.GT.AND P0, PT, R3, 0x10, !P2 ;  /* 0x000000100300780c */ /* 0x000fe40005704270 */
[----:B------:R-:W-:-:S02]  /*14f20*/  ISETP.GE.AND P3, PT, R72, 0xa, PT ;  /* 0x0000000a4800780c */ /* 0x000fc40003f66270 */
[----:B------:R-:W-:Y:S01]  /*14f30*/  FSEL R25, R25, -INF , !P1 ;  /* 0xff80000019197808 */ /* 0x000fe20004800000 */
[--C-:B0-----:R-:W-:Y:S01]  /*14f40*/  IMAD.IADD R20, R20, 0x1, R8.reuse ;  /* 0x0000000114147824 */ /* 0x101fe200078e0208 */
[----:B------:R-:W-:Y:S01]  /*14f50*/  P2R R78, PR, RZ, 0x4 ;  /* 0x00000004ff4e7803 */ /* 0x000fe20000000000 */
[----:B------:R-:W-:Y:S01]  /*14f60*/  IMAD.IADD R7, R9, 0x1, R8 ;  /* 0x0000000109077824 */ /* 0x000fe200078e0208 */
[----:B------:R-:W-:Y:S02]  /*14f70*/  ISETP.LT.OR P0, PT, R2, 0x11, P0 ;  /* 0x000000110200780c */ /* 0x000fe40000701670 */
[----:B------:R-:W-:Y:S02]  /*14f80*/  ISETP.GT.AND P1, PT, R3, 0x9, !P3 ;  /* 0x000000090300780c */ /* 0x000fe40005f24270 */
        /* <DEDUP_REMOVED lines=66> */
[----:B------:R-:W-:Y:S02]  /*153b0*/  P2R R28, PR, RZ, 0x4 ;  /* 0x00000004ff1c7803 */ /* 0x000fe40000000000 */
[----:B------:R-:W-:-:S02]  /*153c0*/  FSEL R57, R57, -INF , !P0 ;  /* 0xff80000039397808 */ /* 0x000fc40004000000 */
        /* <DEDUP_REMOVED lines=42> */
.L_x_12607:
[----:B------:R-:W-:-:S13]  /*15670*/  ISETP.NE.AND P6, PT, R13, 0x1, PT ;  /* 0x000000010d00780c */ /* 0x000fda0003fc5270 */
[----:B------:R-:W-:-:S05]  /*15680*/  @P6 IMAD.HI.U32 R14, R4, R14, RZ ;  /* 0x0000000e040e6227 */ /* 0x000fca00078e00ff */
[----:B------:R-:W-:-:S07]  /*15690*/  @P6 SHF.R.U32.HI R4, RZ, R15, R14 ;  /* 0x0000000fff046219 */ /* 0x000fce000001160e */
.L_x_12608:
[----:B------:R-:W-:Y:S05]  /*156a0*/  BSYNC B1 ;  /* 0x0000000000017941 */ /* 0x000fea0003800000 */
.L_x_12606:
[----:B------:R-:W-:-:S05]  /*156b0*/  IMAD R4, R4, R13, R74 ;  /* 0x0000000d04047224 */ /* 0x000fca00078e024a */
[----:B------:R-:W-:Y:S02]  /*156c0*/  VIADDMNMX R20, R4, R13, R20, PT ;  /* 0x0000000d04147246 */ /* 0x000fe40003800114 */
[----:B------:R-:W-:-:S07]  /*156d0*/  VIMNMX R7, R7, R4, !PT ;  /* 0x0000000407077248 */ /* 0x000fce0007fe0100 */
.L_x_12605:
[----:B------:R-:W-:Y:S05]  /*156e0*/  BSYNC B0 ;  /* 0x0000000000007941 */ /* 0x000fea0003800000 */
.L_x_12604:
[----:B------:R-:W2:Y:S01]  /*156f0*/  LDL.64 R2, [R1+0x1c0] ;  /* 0x0001c00001027983 */ /* 0x000ea20000100a00 */
[----:B------:R-:W-:Y:S02]  /*15700*/  ISETP.GT.AND P5, PT, R7, RZ, !P5 ;  /* 0x000000ff0700720c */ /* 0x000fe40006fa4270 */
        /* <DEDUP_REMOVED lines=69> */
[C---:B------:R-:W-:Y:S01]  /*15b60*/  ISETP.GT.AND P2, PT, R7.reuse, 0x50, !P2 ;  /* 0x000000500700780c */ /* 0x040fe20005744270 */
[----:B--2---:R-:W2:Y:S01]  /*15b70*/  LD.E.64 R4, desc[UR36][R2.64] ;  /* 0x0000002402047980 */ /* 0x004ea2000c101b00 */
[C---:B------:R-:W-:Y:S02]  /*15b80*/  ISETP.GT.AND P5, PT, R7.reuse, 0x41, !P5 ;  /* 0x000000410700780c */ /* 0x040fe40006fa4270 */
[----:B------:R-:W-:Y:S02]  /*15b90*/  ISETP.GT.AND P3, PT, R7, 0x51, !P3 ;  /* 0x000000510700780c */ /* 0x000fe40005f64270 */
[C---:B------:R-:W-:Y:S02]  /*15ba0*/  ISETP.LT.OR P5, PT, R20.reuse, 0x42, P5 ;  /* 0x000000421400780c */ /* 0x040fe40002fa1670 */
[----:B------:R-:W-:-:S02]  /*15bb0*/  ISETP.LT.OR P0, PT, R20, 0x49, P0 ;  /* 0x000000491400780c */ /* 0x000fc40000701670 */
[----:B------:R-:W-:Y:S02]  /*15bc0*/  FSEL R59, R59, -INF , !P5 ;  /* 0xff8000003b3b7808 */ /* 0x000fe40006800000 */
[----:B------:R-:W-:Y:S02]  /*15bd0*/  ISETP.LT.OR P1, PT, R20, 0x4a, P1 ;  /* 0x0000004a1400780c */ /* 0x000fe40000f21670 */
[----:B------:R-:W-:Y:S02]  /*15be0*/  FSEL R62, R62, -INF , !P0 ;  /* 0xff8000003e3e7808 */ /* 0x000fe40004000000 */
[----:B------:R-:W-:Y:S02]  /*15bf0*/  ISETP.LT.OR P2, PT, R20, 0x51, P2 ;  /* 0x000000511400780c */ /* 0x000fe40001741670 */
[----:B------:R-:W-:Y:S02]  /*15c00*/  FSEL R63, R63, -INF , !P1 ;  /* 0xff8000003f3f7808 */ /* 0x000fe40004800000 */
[----:B------:R-:W-:-:S02]  /*15c10*/  ISETP.NE.AND P6, PT, R24, RZ, PT ;  /* 0x000000ff1800720c */ /* 0x000fc40003fc5270 */
[C---:B------:R-:W-:Y:S02]  /*15c20*/  ISETP.GT.AND P4, PT, R7.reuse, 0x58, !P4 ;  /* 0x000000580700780c */ /* 0x040fe40006784270 */
[----:B------:R-:W-:Y:S02]  /*15c30*/  ISETP.LT.OR P3, PT, R20, 0x52, P3 ;  /* 0x000000521400780c */ /* 0x000fe40001f61670 */
[----:B------:R-:W-:Y:S02]  /*15c40*/  FSEL R66, R66, -INF , !P2 ;  /* 0xff80000042427808 */ /* 0x000fe40005000000 */
[----:B------:R-:W-:Y:S02]  /*15c50*/  ISETP.GT.AND P0, PT, R7, 0x59, !P6 ;  /* 0x000000590700780c */ /* 0x000fe40007704270 */
[----:B------:R-:W-:Y:S02]  /*15c60*/  ISETP.LT.OR P4, PT, R20, 0x59, P4 ;  /* 0x000000591400780c */ /* 0x000fe40002781670 */
[----:B------:R-:W-:-:S02]  /*15c70*/  FSEL R67, R67, -INF , !P3 ;  /* 0xff80000043437808 */ /* 0x000fc40005800000 */
[----:B------:R-:W-:Y:S02]  /*15c80*/  ISETP.LT.OR P0, PT, R20, 0x5a, P0 ;  /* 0x0000005a1400780c */ /* 0x000fe40000701670 */
[----:B------:R-:W-:Y:S02]  /*15c90*/  FSEL R70, R70, -INF , !P4 ;  /* 0xff80000046467808 */ /* 0x000fe40006000000 */
[----:B------:R-:W-:Y:S02]  /*15ca0*/  FSEL R71, R71, -INF , !P0 ;  /* 0xff80000047477808 */ /* 0x000fe40004000000 */
[----:B--2---:R-:W-:-:S04]  /*15cb0*/  FMNMX.FTZ R6, R37, R4, !PT ;  /* 0x0000000425067209 */ /* 0x004fc80007810000 */
        /* <DEDUP_REMOVED lines=49> */
[----:B------:R-:W-:Y:S02]  /*15fd0*/  FMNMX.FTZ R9, R71, R6, !PT ;  /* 0x0000000647097209 */ /* 0x000fe40007810000 */
[----:B------:R-:W2:Y:S04]  /*15fe0*/  LD.E.64 R6, desc[UR36][R2.64+0x10] ;  /* 0x0000102402067980 */ /* 0x000ea8000c101b00 */
[----:B------:R-:W-:Y:S04]  /*15ff0*/  ST.E.64 desc[UR36][R2.64], R8 ;  /* 0x0000000802007985 */ /* 0x000fe8000c101b24 */
[----:B------:R-:W3:Y:S01]  /*16000*/  LD.E R31, desc[UR36][R2.64+0x4] ;  /* 0x00000424021f7980 */ /* 0x000ee2000c101900 */
[----:B0-----:R-:W-:-:S03]  /*16010*/  FMNMX.FTZ R15, R15, R24, !PT ;  /* 0x000000180f0f7209 */ /* 0x001fc60007810000 */
[----:B------:R-:W4:Y:S04]  /*16020*/  LD.E R24, desc[UR36][R2.64+0x20] ;  /* 0x0000202402187980 */ /* 0x000f28000c101900 */
[----:B------:R-:W-:Y:S04]  /*16030*/  ST.E desc[UR36][R2.64], R15 ;  /* 0x0000000f02007985 */ /* 0x000fe8000c101924 */
[----:B------:R-:W4:Y:S04]  /*16040*/  LD.E R79, desc[UR36][R2.64] ;  /* 0x00000024024f7980 */ /* 0x000f28000c101900 */
[----:B---3--:R-:W0:Y:S01]  /*16050*/  SHFL.BFLY PT, R8, R31, 0x2, 0x1f ;  /* 0x0c401f001f087f89 */ /* 0x008e2200000e0000 */
[----:B----4-:R-:W-:Y:S01]  /*16060*/  FMUL.FTZ R20, R24, R79 ;  /* 0x0000004f18147220 */ /* 0x010fe20000410000 */
[----:B------:R-:W-:-:S04]  /*16070*/  FSETP.NEU.FTZ.AND P0, PT, R79, -INF , PT ;  /* 0xff8000004f00780b */ /* 0x000fc80003f1d000 */
[----:B------:R-:W-:Y:S02]  /*16080*/  FSEL R20, R20, RZ, P0 ;  /* 0x000000ff14147208 */ /* 0x000fe40000000000 */
[----:B0-----:R-:W-:-:S03]  /*16090*/  FMNMX.FTZ R8, R8, R31, !PT ;  /* 0x0000001f08087209 */ /* 0x001fc60007810000 */
[-CC-:B------:R-:W-:Y:S01]  /*160a0*/  FFMA.FTZ R152, R37, R24.reuse, -R20.reuse ;  /* 0x0000001825987223 */ /* 0x180fe20000010814 */
[-CC-:B------:R-:W-:Y:S02]  /*160b0*/  FFMA.FTZ R37, R25, R24.reuse, -R20.reuse ;  /* 0x0000001819257223 */ /* 0x180fe40000010814 */
[----:B------:R-:W0:Y:S01]  /*160c0*/  SHFL.BFLY PT, R25, R8, 0x1, 0x1f ;  /* 0x0c201f0008197f89 */ /* 0x000e2200000e0000 */
[----:B------:R-:W-:Y:S01]  /*160d0*/  FSEL R9, R79, RZ, P0 ;  /* 0x000000ff4f097208 */ /* 0x000fe20000000000 */
[----:B------:R-:W-:-:S04]  /*160e0*/  FFMA.FTZ R160, R41, R24, -R20 ;  /* 0x0000001829a07223 */ /* 0x000fc80000010814 */
[----:B------:R-:W-:-:S04]  /*160f0*/  FADD.FTZ R9, R4, -R9 ;  /* 0x8000000904097221 */ /* 0x000fc80000010000 */
[----:B------:R-:W-:Y:S01]  /*16100*/  FMUL.FTZ R9, R9, R24 ;  /* 0x0000001809097220 */ /* 0x000fe20000410000 */
[----:B0-----:R-:W-:-:S04]  /*16110*/  FMNMX.FTZ R25, R8, R25, !PT ;  /* 0x0000001908197209 */ /* 0x001fc80007810000 */
[C---:B------:R-:W-:Y:S01]  /*16120*/  FSETP.NEU.FTZ.AND P0, PT, R25.reuse, -INF , PT ;  /* 0xff8000001900780b */ /* 0x040fe20003f1d000 */
[----:B------:R-:W-:-:S03]  /*16130*/  FMUL.FTZ R41, R25, R24 ;  /* 0x0000001819297220 */ /* 0x000fc60000410000 */
[----:B------:R-:W-:Y:S02]  /*16140*/  FSEL R4, R25, RZ, P0 ;  /* 0x000000ff19047208 */ /* 0x000fe40000000000 */
[----:B------:R-:W-:-:S03]  /*16150*/  FSEL R41, R41, RZ, P0 ;  /* 0x000000ff29297208 */ /* 0x000fc60000000000 */
[----:B------:R-:W-:Y:S02]  /*16160*/  FADD.FTZ R5, R5, -R4 ;  /* 0x8000000405057221 */ /* 0x000fe40000010000 */
[-CC-:B------:R-:W-:Y:S02]  /*16170*/  FFMA.FTZ R31, R26, R24.reuse, -R41.reuse ;  /* 0x000000181a1f7223 */ /* 0x180fe40000010829 */
[----:B------:R-:W-:Y:S01]  /*16180*/  FMUL.FTZ R5, R24, R5 ;  /* 0x0000000518057220 */ /* 0x000fe20000410000 */
[-CC-:B------:R-:W-:Y:S01]  /*16190*/  FFMA.FTZ R153, R27, R24.reuse, -R41.reuse ;  /* 0x000000181b997223 */ /* 0x180fe20000010829 */
[----:B------:R-:W-:Y:S01]  /*161a0*/  MUFU.EX2 R152, R152 ;  /* 0x0000009800987308 */ /* 0x000fe20000000800 */
[-C--:B------:R-:W-:Y:S01]  /*161b0*/  FFMA.FTZ R36, R11, R24.reuse, -R20 ;  /* 0x000000180b247223 */ /* 0x080fe20000010814 */
[----:B------:R-:W-:-:S06]  /*161c0*/  FFMA.FTZ R30, R30, R24, -R41 ;  /* 0x000000181e1e7223 */ /* 0x000fcc0000010829 */
[----:B------:R-:W2:Y:S01]  /*161d0*/  MUFU.EX2 R9, R9 ;  /* 0x0000000900097308 */ /* 0x000ea20000000800 */
[-C--:B------:R-:W-:Y:S01]  /*161e0*/  FFMA.FTZ R154, R29, R24.reuse, -R20 ;  /* 0x000000181d9a7223 */ /* 0x080fe20000010814 */
[----:B------:R-:W-:-:S06]  /*161f0*/  FFMA.FTZ R155, R14, R24, -R41 ;  /* 0x000000180e9b7223 */ /* 0x000fcc0000010829 */
[----:B------:R-:W-:Y:S08]  /*16200*/  MUFU.EX2 R31, R31 ;  /* 0x0000001f001f7308 */ /* 0x000ff00000000800 */
[----:B------:R-:W0:Y:S01]  /*16210*/  MUFU.EX2 R8, R5 ;  /* 0x0000000500087308 */ /* 0x000e220000000800 */
[----:B------:R-:W-:-:S07]  /*16220*/  FFMA.FTZ R35, R73, R24, -R20 ;  /* 0x0000001849237223 */ /* 0x000fce0000010814 */
[----:B------:R-:W1:Y:S01]  /*16230*/  MUFU.EX2 R37, R37 ;  /* 0x0000002500257308 */ /* 0x000e620000000800 */
[----:B------:R-:W-:-:S07]  /*16240*/  FFMA.FTZ R29, R12, R24, -R41 ;  /* 0x000000180c1d7223 */ /* 0x000fce0000010829 */
[----:B------:R-:W3:Y:S01]  /*16250*/  MUFU.EX2 R153, R153 ;  /* 0x0000009900997308 */ /* 0x000ee20000000800 */
[----:B------:R-:W-:-:S07]  /*16260*/  FFMA.FTZ R156, R77, R24, -R20 ;  /* 0x000000184d9c7223 */ /* 0x000fce0000010814 */
[----:B------:R-:W4:Y:S01]  /*16270*/  MUFU.EX2 R36, R36 ;  /* 0x0000002400247308 */ /* 0x000f220000000800 */
[----:B------:R-:W-:-:S07]  /*16280*/  FFMA.FTZ R157, R13, R24, -R41 ;  /* 0x000000180d9d7223 */ /* 0x000fce0000010829 */
[----:B------:R-:W4:Y:S01]  /*16290*/  MUFU.EX2 R30, R30 ;  /* 0x0000001e001e7308 */ /* 0x000f220000000800 */
[----:B--2---:R-:W-:Y:S01]  /*162a0*/  FFMA.FTZ R6, R9, R6, R152 ;  /* 0x0000000609067223 */ /* 0x004fe20000010098 */
[----:B------:R-:W-:-:S06]  /*162b0*/  FFMA.FTZ R34, R33, R24, -R20 ;  /* 0x0000001821227223 */ /* 0x000fcc0000010814 */
[----:B------:R-:W2:Y:S01]  /*162c0*/  MUFU.EX2 R154, R154 ;  /* 0x0000009a009a7308 */ /* 0x000ea20000000800 */
[----:B0-----:R-:W-:Y:S01]  /*162d0*/  FFMA.FTZ R4, R8, R7, R31 ;  /* 0x0000000708047223 */ /* 0x001fe2000001001f */
[----:B------:R-:W-:-:S06]  /*162e0*/  FFMA.FTZ R28, R38, R24, -R41 ;  /* 0x00000018261c7223 */ /* 0x000fcc0000010829 */
[----:B------:R-:W0:Y:S01]  /*162f0*/  MUFU.EX2 R155, R155 ;  /* 0x0000009b009b7308 */ /* 0x000e220000000800 */
[----:B-1----:R-:W-:Y:S01]  /*16300*/  FADD.FTZ R5, R37, R6 ;  /* 0x0000000625057221 */ /* 0x002fe20000010000 */
[----:B------:R-:W-:-:S06]  /*16310*/  FFMA.FTZ R158, R75, R24, -R20 ;  /* 0x000000184b9e7223 */ /* 0x000fcc0000010814 */
[----:B------:R-:W1:Y:S01]  /*16320*/  MUFU.EX2 R35, R35 ;  /* 0x0000002300237308 */ /* 0x000e620000000800 */
[----:B---3--:R-:W-:Y:S01]  /*16330*/  FADD.FTZ R7, R153, R4 ;  /* 0x0000000499077221 */ /* 0x008fe20000010000 */
[----:B------:R-:W-:-:S06]  /*16340*/  FFMA.FTZ R159, R39, R24, -R41 ;  /* 0x00000018279f7223 */ /* 0x000fcc0000010829 */
[----:B------:R-:W3:Y:S01]  /*16350*/  MUFU.EX2 R29, R29 ;  /* 0x0000001d001d7308 */ /* 0x000ee20000000800 */
[----:B----4-:R-:W-:Y:S01]  /*16360*/  FADD.FTZ R5, R36, R5 ;  /* 0x0000000524057221 */ /* 0x010fe20000010000 */
[----:B------:R-:W-:-:S06]  /*16370*/  FFMA.FTZ R33, R21, R24, -R20 ;  /* 0x0000001815217223 */ /* 0x000fcc0000010814 */
[----:B------:R-:W4:Y:S01]  /*16380*/  MUFU.EX2 R156, R156 ;  /* 0x0000009c009c7308 */ /* 0x000f220000000800 */
[----:B------:R-:W-:Y:S01]  /*16390*/  FADD.FTZ R4, R30, R7 ;  /* 0x000000071e047221 */ /* 0x000fe20000010000 */
[----:B------:R-:W-:-:S06]  /*163a0*/  FFMA.FTZ R13, R42, R24, -R41 ;  /* 0x000000182a0d7223 */ /* 0x000fcc0000010829 */
[----:B------:R-:W4:Y:S01]  /*163b0*/  MUFU.EX2 R157, R157 ;  /* 0x0000009d009d7308 */ /* 0x000f220000000800 */
[----:B--2---:R-:W-:Y:S01]  /*163c0*/  FADD.FTZ R6, R154, R5 ;  /* 0x000000059a067221 */ /* 0x004fe20000010000 */
[----:B0-----:R-:W-:-:S06]  /*163d0*/  FADD.FTZ R4, R155, R4 ;  /* 0x000000049b047221 */ /* 0x001fcc0000010000 */
[----:B------:R-:W0:Y:S01]  /*163e0*/  MUFU.EX2 R34, R34 ;  /* 0x0000002200227308 */ /* 0x000e220000000800 */
[----:B------:R-:W-:-:S07]  /*163f0*/  FFMA.FTZ R161, R43, R24, -R41 ;  /* 0x000000182ba17223 */ /* 0x000fce0000010829 */
[----:B------:R-:W2:Y:S01]  /*16400*/  MUFU.EX2 R28, R28 ;  /* 0x0000001c001c7308 */ /* 0x000ea20000000800 */
        /* <DEDUP_REMOVED lines=12> */
[----:B0-----:R-:W-:Y:S01]  /*164d0*/  FADD.FTZ R5, R34, R5 ;  /* 0x0000000522057221 */ /* 0x001fe20000010000 */
[----:B------:R-:W-:-:S06]  /*164e0*/  FFMA.FTZ R225, R48, R24, -R20 ;  /* 0x0000001830e17223 */ /* 0x000fcc0000010814 */
[----:B------:R-:W0:Y:S01]  /*164f0*/  MUFU.EX2 R160, R160 ;  /* 0x000000a000a07308 */ /* 0x000e220000000800 */
[----:B--2---:R-:W-:Y:S01]  /*16500*/  FADD.FTZ R4, R28, R7 ;  /* 0x000000071c047221 */ /* 0x004fe20000010000 */
[----:B------:R-:W-:-:S06]  /*16510*/  FFMA.FTZ R221, R50, R24, -R41 ;  /* 0x0000001832dd7223 */ /* 0x000fcc0000010829 */
        /* <DEDUP_REMOVED lines=52> */
[-CC-:B------:R-:W-:Y:S01]  /*16860*/  FFMA.FTZ R164, R68, R24.reuse, -R20.reuse ;  /* 0x0000001844a47223 */ /* 0x180fe20000010814 */
[----:B------:R-:W-:Y:S01]  /*16870*/  FFMA.FTZ R21, R69, R24, -R20 ;  /* 0x0000001845157223 */ /* 0x000fe20000010814 */
[----:B--2---:R-:W-:-:S05]  /*16880*/  FADD.FTZ R4, R220, R7 ;  /* 0x00000007dc047221 */ /* 0x004fca0000010000 */
[----:B------:R-:W2:Y:S01]  /*16890*/  MUFU.EX2 R167, R167 ;  /* 0x000000a700a77308 */ /* 0x000ea20000000800 */
[----:B------:R-:W-:Y:S01]  /*168a0*/  FFMA.FTZ R20, R67, R24, -R41 ;  /* 0x0000001843147223 */ /* 0x000fe20000010829 */
[----:B-1----:R-:W-:-:S06]  /*168b0*/  FADD.FTZ R6, R174, R5 ;  /* 0x00000005ae067221 */ /* 0x002fcc0000010000 */
[----:B------:R-:W1:Y:S01]  /*168c0*/  MUFU.EX2 R171, R171 ;  /* 0x000000ab00ab7308 */ /* 0x000e620000000800 */
[----:B---3--:R-:W-:Y:S01]  /*168d0*/  FADD.FTZ R5, R169, R4 ;  /* 0x00000004a9057221 */ /* 0x008fe20000010000 */
[----:B------:R-:W-:-:S06]  /*168e0*/  FFMA.FTZ R11, R70, R24, -R41 ;  /* 0x00000018460b7223 */ /* 0x000fcc0000010829 */
[----:B------:R-:W3:Y:S01]  /*168f0*/  MUFU.EX2 R168, R168 ;  /* 0x000000a800a87308 */ /* 0x000ee20000000800 */
[----:B----4-:R-:W-:Y:S01]  /*16900*/  FADD.FTZ R7, R173, R6 ;  /* 0x00000006ad077221 */ /* 0x010fe20000010000 */
[----:B------:R-:W-:-:S06]  /*16910*/  FADD.FTZ R4, R170, R5 ;  /* 0x00000005aa047221 */ /* 0x000fcc0000010000 */
[----:B------:R-:W4:Y:S01]  /*16920*/  MUFU.EX2 R165, R165 ;  /* 0x000000a500a57308 */ /* 0x000f220000000800 */
[----:B------:R-:W-:-:S07]  /*16930*/  FFMA.FTZ R14, R71, R24, -R41 ;  /* 0x00000018470e7223 */ /* 0x000fce0000010829 */
[----:B------:R-:W4:Y:S01]  /*16940*/  MUFU.EX2 R15, R15 ;  /* 0x0000000f000f7308 */ /* 0x000f220000000800 */
[----:B0-----:R-:W-:Y:S01]  /*16950*/  FADD.FTZ R6, R172, R7 ;  /* 0x00000007ac067221 */ /* 0x001fe20000010000 */
[----:B--2---:R-:W-:-:S06]  /*16960*/  FADD.FTZ R5, R167, R4 ;  /* 0x00000004a7057221 */ /* 0x004fcc0000010000 */
[----:B------:R-:W0:Y:S08]  /*16970*/  MUFU.EX2 R166, R166 ;  /* 0x000000a600a67308 */ /* 0x000e300000000800 */
[----:B------:R-:W2:Y:S01]  /*16980*/  MUFU.EX2 R20, R20 ;  /* 0x0000001400147308 */ /* 0x000ea20000000800 */
[----:B-1----:R-:W-:Y:S01]  /*16990*/  FADD.FTZ R6, R171, R6 ;  /* 0x00000006ab067221 */ /* 0x002fe20000010000 */
[----:B---3--:R-:W-:-:S06]  /*169a0*/  FADD.FTZ R4, R168, R5 ;  /* 0x00000005a8047221 */ /* 0x008fcc0000010000 */
[----:B------:R-:W1:Y:S08]  /*169b0*/  MUFU.EX2 R164, R164 ;  /* 0x000000a400a47308 */ /* 0x000e700000000800 */
[----:B------:R-:W3:Y:S01]  /*169c0*/  MUFU.EX2 R11, R11 ;  /* 0x0000000b000b7308 */ /* 0x000ee20000000800 */
[----:B----4-:R-:W-:Y:S01]  /*169d0*/  FADD.FTZ R5, R165, R6 ;  /* 0x00000006a5057221 */ /* 0x010fe20000010000 */
[----:B------:R-:W-:-:S06]  /*169e0*/  FADD.FTZ R7, R15, R4 ;  /* 0x000000040f077221 */ /* 0x000fcc0000010000 */
[----:B------:R-:W4:Y:S08]  /*169f0*/  MUFU.EX2 R21, R21 ;  /* 0x0000001500157308 */ /* 0x000f300000000800 */
[----:B------:R-:W4:Y:S01]  /*16a00*/  MUFU.EX2 R14, R14 ;  /* 0x0000000e000e7308 */ /* 0x000f220000000800 */
[----:B0-----:R-:W-:Y:S01]  /*16a10*/  FADD.FTZ R5, R166, R5 ;  /* 0x00000005a6057221 */ /* 0x001fe20000010000 */
[----:B--2---:R-:W-:-:S03]  /*16a20*/  FADD.FTZ R4, R20, R7 ;  /* 0x0000000714047221 */ /* 0x004fc60000010000 */
[----:B-1----:R-:W-:Y:S01]  /*16a30*/  FADD.FTZ R6, R164, R5 ;  /* 0x00000005a4067221 */ /* 0x002fe20000010000 */
[----:B---3--:R-:W-:-:S03]  /*16a40*/  FADD.FTZ R5, R11, R4 ;  /* 0x000000040b057221 */ /* 0x008fc60000010000 */
[----:B----4-:R-:W-:Y:S01]  /*16a50*/  FADD.FTZ R4, R21, R6 ;  /* 0x0000000615047221 */ /* 0x010fe20000010000 */
[----:B------:R0:W-:Y:S01]  /*16a60*/  ST.E desc[UR36][R2.64+0x4], R25 ;  /* 0x0000041902007985 */ /* 0x0001e2000c101924 */
[----:B------:R-:W-:-:S05]  /*16a70*/  FADD.FTZ R5, R14, R5 ;  /* 0x000000050e057221 */ /* 0x000fca0000010000 */
[----:B------:R1:W-:Y:S04]  /*16a80*/  ST.E.64 desc[UR36][R2.64+0x10], R4 ;  /* 0x0000100402007985 */ /* 0x0003e8000c101b24 */
[----:B------:R-:W2:Y:S01]  /*16a90*/  LD.E R26, desc[UR36][R22.64+0x240] ;  /* 0x00024024161a7980 */ /* 0x000ea2000c101900 */
[----:B------:R-:W-:-:S04]  /*16aa0*/  IADD3 R24, P0, R16, 0x240, RZ ;  /* 0x0000024010187810 */ /* 0x000fc80007f1e0ff */
[----:B------:R-:W-:Y:S01]  /*16ab0*/  LOP3.LUT R6, R24, 0x4, RZ, 0xfc, !PT ;  /* 0x0000000418067812 */ /* 0x000fe200078efcff */
[----:B------:R-:W-:Y:S02]  /*16ac0*/  IMAD.X R7, RZ, RZ, R17, P0 ;  /* 0x000000ffff077224 */ /* 0x000fe400000e0611 */
[----:B--2---:R-:W-:-:S05]  /*16ad0*/  FMUL.FTZ R27, R9, R26 ;  /* 0x0000001a091b7220 */ /* 0x004fca0000410000 */
[----:B------:R-:W-:Y:S04]  /*16ae0*/  ST.E desc[UR36][R22.64+0x240], R27 ;  /* 0x0002401b16007985 */ /* 0x000fe8000c101924 */
[----:B------:R-:W2:Y:S02]  /*16af0*/  LD.E R26, desc[UR36][R6.64] ;  /* 0x00000024061a7980 */ /* 0x000ea4000c101900 */
[----:B--2---:R-:W-:-:S05]  /*16b00*/  FMUL.FTZ R39, R9, R26 ;  /* 0x0000001a09277220 */ /* 0x004fca0000410000 */
[----:B------:R-:W-:Y:S04]  /*16b10*/  ST.E desc[UR36][R6.64], R39 ;  /* 0x0000002706007985 */ /* 0x000fe8000c101924 */
[----:B------:R-:W2:Y:S04]  /*16b20*/  LD.E R114, desc[UR36][R22.64+0x254] ;  /* 0x0002542416727980 */ /* 0x000ea8000c101900 */
[----:B0-----:R-:W3:Y:S04]  /*16b30*/  LD.E R25, desc[UR36][R22.64+0x434] ;  /* 0x0004342416197980 */ /* 0x001ee8000c101900 */
        /* <DEDUP_REMOVED lines=59> */
[----:B------:R-:W4:Y:S01]  /*16ef0*/  LD.E R26, desc[UR36][R22.64+0x430] ;  /* 0x00043024161a7980 */ /* 0x000f22000c101900 */
[C---:B--2---:R-:W-:Y:S01]  /*16f00*/  FMUL.FTZ R5, R9.reuse, R114 ;  /* 0x0000007209057220 */ /* 0x044fe20000410000 */
[----:B---3--:R-:W-:-:S04]  /*16f10*/  FMUL.FTZ R45, R9, R25 ;  /* 0x00000019092d7220 */ /* 0x008fc80000410000 */
[----:B------:R0:W-:Y:S04]  /*16f20*/  ST.E desc[UR36][R22.64+0x254], R5 ;  /* 0x0002540516007985 */ /* 0x0001e8000c101924 */
[----:B------:R1:W-:Y:S01]  /*16f30*/  ST.E desc[UR36][R22.64+0x434], R45 ;  /* 0x0004342d16007985 */ /* 0x0003e2000c101924 */
[C---:B----4-:R-:W-:Y:S01]  /*16f40*/  FMUL.FTZ R3, R9.reuse, R112 ;  /* 0x0000007009037220 */ /* 0x050fe20000410000 */
[C---:B0-----:R-:W-:Y:S01]  /*16f50*/  FMUL.FTZ R5, R9.reuse, R128 ;  /* 0x0000008009057220 */ /* 0x041fe20000410000 */
[C---:B------:R-:W-:Y:S01]  /*16f60*/  FMUL.FTZ R25, R9.reuse, R116 ;  /* 0x0000007409197220 */ /* 0x040fe20000410000 */
[----:B------:R-:W-:-:S03]  /*16f70*/  FMUL.FTZ R27, R9, R118 ;  /* 0x00000076091b7220 */ /* 0x000fc60000410000 */
[----:B------:R0:W-:Y:S01]  /*16f80*/  ST.E desc[UR36][R22.64+0x290], R5 ;  /* 0x0002900516007985 */ /* 0x0001e2000c101924 */
[C---:B------:R-:W-:Y:S01]  /*16f90*/  FMUL.FTZ R39, R9.reuse, R120 ;  /* 0x0000007809277220 */ /* 0x040fe20000410000 */
[C---:B------:R-:W-:Y:S01]  /*16fa0*/  FMUL.FTZ R41, R9.reuse, R122 ;  /* 0x0000007a09297220 */ /* 0x040fe20000410000 */
[C---:B------:R-:W-:Y:S01]  /*16fb0*/  FMUL.FTZ R43, R9.reuse, R124 ;  /* 0x0000007c092b7220 */ /* 0x040fe20000410000 */
[C---:B-1----:R-:W-:Y:S01]  /*16fc0*/  FMUL.FTZ R45, R9.reuse, R130 ;  /* 0x00000082092d7220 */ /* 0x042fe20000410000 */
[C---:B------:R-:W-:Y:S01]  /*16fd0*/  FMUL.FTZ R47, R9.reuse, R132 ;  /* 0x00000084092f7220 */ /* 0x040fe20000410000 */
[----:B------:R1:W-:Y:S01]  /*16fe0*/  ST.E desc[UR36][R22.64+0x250], R3 ;  /* 0x0002500316007985 */ /* 0x0003e2000c101924 */
[----:B0-----:R-:W-:-:S03]  /*16ff0*/  FMUL.FTZ R5, R9, R148 ;  /* 0x0000009409057220 */ /* 0x001fc60000410000 */
[----:B------:R0:W-:Y:S04]  /*17000*/  ST.E desc[UR36][R22.64+0x260], R25 ;  /* 0x0002601916007985 */ /* 0x0001e8000c101924 */
[----:B------:R2:W-:Y:S04]  /*17010*/  ST.E desc[UR36][R22.64+0x264], R27 ;  /* 0x0002641b16007985 */ /* 0x0005e8000c101924 */
[----:B------:R3:W-:Y:S01]  /*17020*/  ST.E desc[UR36][R22.64+0x270], R39 ;  /* 0x0002702716007985 */ /* 0x0007e2000c101924 */
[----:B-1----:R-:W-:-:S03]  /*17030*/  FMUL.FTZ R3, R9, R126 ;  /* 0x0000007e09037220 */ /* 0x002fc60000410000 */
[----:B------:R1:W-:Y:S01]  /*17040*/  ST.E desc[UR36][R22.64+0x274], R41 ;  /* 0x0002742916007985 */ /* 0x0003e2000c101924 */
[----:B0-----:R-:W-:-:S03]  /*17050*/  FMUL.FTZ R25, R9, R136 ;  /* 0x0000008809197220 */ /* 0x001fc60000410000 */
[----:B------:R0:W-:Y:S01]  /*17060*/  ST.E desc[UR36][R22.64+0x280], R43 ;  /* 0x0002802b16007985 */ /* 0x0001e2000c101924 */
[----:B--2---:R-:W-:-:S03]  /*17070*/  FMUL.FTZ R27, R9, R138 ;  /* 0x0000008a091b7220 */ /* 0x004fc60000410000 */
[----:B------:R2:W-:Y:S01]  /*17080*/  ST.E desc[UR36][R22.64+0x294], R45 ;  /* 0x0002942d16007985 */ /* 0x0005e2000c101924 */
[----:B---3--:R-:W-:-:S03]  /*17090*/  FMUL.FTZ R39, R9, R140 ;  /* 0x0000008c09277220 */ /* 0x008fc60000410000 */
[----:B------:R3:W-:Y:S01]  /*170a0*/  ST.E desc[UR36][R22.64+0x2a0], R47 ;  /* 0x0002a02f16007985 */ /* 0x0007e2000c101924 */
[C---:B-1----:R-:W-:Y:S01]  /*170b0*/  FMUL.FTZ R41, R9.reuse, R142 ;  /* 0x0000008e09297220 */ /* 0x042fe20000410000 */
[C---:B0-----:R-:W-:Y:S02]  /*170c0*/  FMUL.FTZ R43, R9.reuse, R144 ;  /* 0x00000090092b7220 */ /* 0x041fe40000410000 */
[----:B------:R0:W-:Y:S01]  /*170d0*/  ST.E desc[UR36][R22.64+0x2e0], R5 ;  /* 0x0002e00516007985 */ /* 0x0001e2000c101924 */
[C---:B--2---:R-:W-:Y:S01]  /*170e0*/  FMUL.FTZ R45, R9.reuse, R150 ;  /* 0x00000096092d7220 */ /* 0x044fe20000410000 */
[C---:B---3--:R-:W-:Y:S02]  /*170f0*/  FMUL.FTZ R47, R9.reuse, R110 ;  /* 0x0000006e092f7220 */ /* 0x048fe40000410000 */
[----:B------:R1:W-:Y:S01]  /*17100*/  ST.E desc[UR36][R22.64+0x284], R3 ;  /* 0x0002840316007985 */ /* 0x0003e2000c101924 */
[----:B0-----:R-:W-:-:S03]  /*17110*/  FMUL.FTZ R5, R9, R90 ;  /* 0x0000005a09057220 */ /* 0x001fc60000410000 */
[----:B------:R0:W-:Y:S01]  /*17120*/  ST.E desc[UR36][R22.64+0x2b0], R25 ;  /* 0x0002b01916007985 */ /* 0x0001e2000c101924 */
[----:B------:R-:W-:-:S03]  /*17130*/  FMUL.FTZ R49, R9, R134 ;  /* 0x0000008609317220 */ /* 0x000fc60000410000 */
[----:B------:R2:W-:Y:S01]  /*17140*/  ST.E desc[UR36][R22.64+0x2b4], R27 ;  /* 0x0002b41b16007985 */ /* 0x0005e2000c101924 */
[----:B-1----:R-:W-:-:S03]  /*17150*/  FMUL.FTZ R3, R9, R146 ;  /* 0x0000009209037220 */ /* 0x002fc60000410000 */
[----:B------:R1:W-:Y:S04]  /*17160*/  ST.E desc[UR36][R22.64+0x2c0], R39 ;  /* 0x0002c02716007985 */ /* 0x0003e8000c101924 */
[----:B------:R3:W-:Y:S01]  /*17170*/  ST.E desc[UR36][R22.64+0x2c4], R41 ;  /* 0x0002c42916007985 */ /* 0x0007e2000c101924 */
[----:B0-----:R-:W-:-:S03]  /*17180*/  FMUL.FTZ R25, R9, R108 ;  /* 0x0000006c09197220 */ /* 0x001fc60000410000 */
[----:B------:R0:W-:Y:S01]  /*17190*/  ST.E desc[UR36][R22.64+0x2d0], R43 ;  /* 0x0002d02b16007985 */ /* 0x0001e2000c101924 */
[----:B--2---:R-:W-:-:S03]  /*171a0*/  FMUL.FTZ R27, R9, R106 ;  /* 0x0000006a091b7220 */ /* 0x004fc60000410000 */
[----:B------:R2:W-:Y:S01]  /*171b0*/  ST.E desc[UR36][R22.64+0x2e4], R45 ;  /* 0x0002e42d16007985 */ /* 0x0005e2000c101924 */
[----:B-1----:R-:W-:-:S03]  /*171c0*/  FMUL.FTZ R39, R9, R104 ;  /* 0x0000006809277220 */ /* 0x002fc60000410000 */
[----:B------:R1:W-:Y:S01]  /*171d0*/  ST.E desc[UR36][R22.64+0x2f4], R47 ;  /* 0x0002f42f16007985 */ /* 0x0003e2000c101924 */
[C---:B---3--:R-:W-:Y:S01]  /*171e0*/  FMUL.FTZ R41, R9.reuse, R102 ;  /* 0x0000006609297220 */ /* 0x048fe20000410000 */
[C---:B0-----:R-:W-:Y:S02]  /*171f0*/  FMUL.FTZ R43, R9.reuse, R100 ;  /* 0x00000064092b7220 */ /* 0x041fe40000410000 */
[----:B------:R0:W-:Y:S01]  /*17200*/  ST.E desc[UR36][R22.64+0x330], R5 ;  /* 0x0003300516007985 */ /* 0x0001e2000c101924 */
[C---:B--2---:R-:W-:Y:S01]  /*17210*/  FMUL.FTZ R45, R9.reuse, R96 ;  /* 0x00000060092d7220 */ /* 0x044fe20000410000 */
[C---:B-1----:R-:W-:Y:S02]  /*17220*/  FMUL.FTZ R47, R9.reuse, R94 ;  /* 0x0000005e092f7220 */ /* 0x042fe40000410000 */
[----:B------:R1:W-:Y:S01]  /*17230*/  ST.E desc[UR36][R22.64+0x2a4], R49 ;  /* 0x0002a43116007985 */ /* 0x0003e2000c101924 */
[----:B0-----:R-:W-:-:S03]  /*17240*/  FMUL.FTZ R5, R9, R70 ;  /* 0x0000004609057220 */ /* 0x001fc60000410000 */
[----:B------:R0:W-:Y:S04]  /*17250*/  ST.E desc[UR36][R22.64+0x2d4], R3 ;  /* 0x0002d40316007985 */ /* 0x0001e8000c101924 */
        /* <DEDUP_REMOVED lines=10> */
[----:B---3--:R-:W-:-:S03]  /*17300*/  FMUL.FTZ R39, R9, R86 ;  /* 0x0000005609277220 */ /* 0x008fc60000410000 */
[----:B------:R3:W-:Y:S01]  /*17310*/  ST.E desc[UR36][R22.64+0x340], R47 ;  /* 0x0003402f16007985 */ /* 0x0007e2000c101924 */
[C---:B0-----:R-:W-:Y:S01]  /*17320*/  FMUL.FTZ R41, R9.reuse, R84 ;  /* 0x0000005409297220 */ /* 0x041fe20000410000 */
[C---:B--2---:R-:W-:Y:S02]  /*17330*/  FMUL.FTZ R43, R9.reuse, R82 ;  /* 0x00000052092b7220 */ /* 0x044fe40000410000 */
[----:B------:R0:W-:Y:S01]  /*17340*/  ST.E desc[UR36][R22.64+0x380], R5 ;  /* 0x0003800516007985 */ /* 0x0001e2000c101924 */
[C---:B-1----:R-:W-:Y:S01]  /*17350*/  FMUL.FTZ R45, R9.reuse, R76 ;  /* 0x0000004c092d7220 */ /* 0x042fe20000410000 */
[C---:B---3--:R-:W-:Y:S02]  /*17360*/  FMUL.FTZ R47, R9.reuse, R74 ;  /* 0x0000004a092f7220 */ /* 0x048fe40000410000 */
        /* <DEDUP_REMOVED lines=40> */
[C---:B---3--:R-:W-:Y:S01]  /*175f0*/  FMUL.FTZ R47, R9.reuse, R4 ;  /* 0x00000004092f7220 */ /* 0x048fe20000410000 */
[----:B------:R-:W-:Y:S01]  /*17600*/  FMUL.FTZ R9, R9, R26 ;  /* 0x0000001a09097220 */ /* 0x000fe20000410000 */
[C---:B------:R-:W-:Y:S01]  /*17610*/  LOP3.LUT R4, R24.reuse, 0x8, RZ, 0xfc, !PT ;  /* 0x0000000818047812 */ /* 0x040fe200078efcff */
[--C-:B0-----:R-:W-:Y:S01]  /*17620*/  IMAD.MOV.U32 R5, RZ, RZ, R7.reuse ;  /* 0x000000ffff057224 */ /* 0x101fe200078e0007 */
[----:B------:R-:W-:Y:S04]  /*17630*/  ST.E desc[UR36][R22.64+0x2f0], R51 ;  /* 0x0002f03316007985 */ /* 0x000fe8000c101924 */
[----:B------:R0:W-:Y:S04]  /*17640*/  ST.E desc[UR36][R22.64+0x3c4], R3 ;  /* 0x0003c40316007985 */ /* 0x0001e8000c101924 */
[----:B------:R-:W-:Y:S04]  /*17650*/  ST.E desc[UR36][R22.64+0x3e4], R49 ;  /* 0x0003e43116007985 */ /* 0x000fe8000c101924 */
[----:B------:R1:W-:Y:S04]  /*17660*/  ST.E desc[UR36][R22.64+0x3f0], R25 ;  /* 0x0003f01916007985 */ /* 0x0003e8000c101924 */
[----:B------:R2:W-:Y:S04]  /*17670*/  ST.E desc[UR36][R22.64+0x3f4], R27 ;  /* 0x0003f41b16007985 */ /* 0x0005e8000c101924 */
[----:B------:R-:W-:Y:S04]  /*17680*/  ST.E desc[UR36][R22.64+0x400], R39 ;  /* 0x0004002716007985 */ /* 0x000fe8000c101924 */
[----:B------:R3:W-:Y:S04]  /*17690*/  ST.E desc[UR36][R22.64+0x404], R41 ;  /* 0x0004042916007985 */ /* 0x0007e8000c101924 */
[----:B------:R-:W-:Y:S04]  /*176a0*/  ST.E desc[UR36][R22.64+0x410], R43 ;  /* 0x0004102b16007985 */ /* 0x000fe8000c101924 */
[----:B------:R-:W-:Y:S04]  /*176b0*/  ST.E desc[UR36][R22.64+0x420], R45 ;  /* 0x0004202d16007985 */ /* 0x000fe8000c101924 */
[----:B------:R4:W-:Y:S04]  /*176c0*/  ST.E desc[UR36][R22.64+0x424], R47 ;  /* 0x0004242f16007985 */ /* 0x0009e8000c101924 */
[----:B------:R4:W-:Y:S04]  /*176d0*/  ST.E desc[UR36][R22.64+0x430], R9 ;  /* 0x0004300916007985 */ /* 0x0009e8000c101924 */
[----:B0-----:R-:W1:Y:S01]  /*176e0*/  LD.E R3, desc[UR36][R4.64] ;  /* 0x0000002404037980 */ /* 0x001e62000c101900 */
[----:B------:R-:W-:Y:S01]  /*176f0*/  LOP3.LUT R2, R24, 0xc, RZ, 0xfc, !PT ;  /* 0x0000000c18027812 */ /* 0x000fe200078efcff */
[----:B-1----:R-:W-:Y:S01]  /*17700*/  FMUL.FTZ R25, R8, R3 ;  /* 0x0000000308197220 */ /* 0x002fe20000410000 */
[----:B------:R-:W-:-:S04]  /*17710*/  IMAD.MOV.U32 R3, RZ, RZ, R7 ;  /* 0x000000ffff037224 */ /* 0x000fc800078e0007 */
[----:B------:R0:W-:Y:S04]  /*17720*/  ST.E desc[UR36][R4.64], R25 ;  /* 0x0000001904007985 */ /* 0x0001e8000c101924 */
[----:B--2---:R-:W2:Y:S01]  /*17730*/  LD.E R27, desc[UR36][R2.64] ;  /* 0x00000024021b7980 */ /* 0x004ea2000c101900 */
[----:B------:R-:W1:Y:S01]  /*17740*/  S2R R112, SR_TID.X ;  /* 0x0000000000707919 */ /* 0x000e620000002100 */
[----:B--2---:R-:W-:-:S05]  /*17750*/  FMUL.FTZ R27, R8, R27 ;  /* 0x0000001b081b7220 */ /* 0x004fca0000410000 */
[----:B------:R2:W-:Y:S04]  /*17760*/  ST.E desc[UR36][R2.64], R27 ;  /* 0x0000001b02007985 */ /* 0x0005e8000c101924 */
        /* <DEDUP_REMOVED lines=54> */
[----:B---3--:R-:W3:Y:S04]  /*17ad0*/  LD.E R41, desc[UR36][R22.64+0x3fc] ;  /* 0x0003fc2416297980 */ /* 0x008ee8000c101900 */
[----:B----4-:R-:W4:Y:S04]  /*17ae0*/  LD.E R47, desc[UR36][R22.64+0x408] ;  /* 0x00040824162f7980 */ /* 0x010f28000c101900 */
[----:B------:R-:W4:Y:S04]  /*17af0*/  LD.E R45, desc[UR36][R22.64+0x40c] ;  /* 0x00040c24162d7980 */ /* 0x000f28000c101900 */
[----:B------:R-:W4:Y:S04]  /*17b00*/  LD.E R43, desc[UR36][R22.64+0x418] ;  /* 0x00041824162b7980 */ /* 0x000f28000c101900 */
[----:B------:R-:W4:Y:S04]  /*17b10*/  LD.E R39, desc[UR36][R22.64+0x41c] ;  /* 0x00041c2416277980 */ /* 0x000f28000c101900 */
[----:B------:R-:W4:Y:S04]  /*17b20*/  LD.E R9, desc[UR36][R22.64+0x428] ;  /* 0x0004282416097980 */ /* 0x000f28000c101900 */
[----:B0-----:R-:W4:Y:S04]  /*17b30*/  LD.E R25, desc[UR36][R22.64+0x42c] ;  /* 0x00042c2416197980 */ /* 0x001f28000c101900 */
[----:B--2---:R-:W2:Y:S01]  /*17b40*/  LD.E R27, desc[UR36][R22.64+0x438] ;  /* 0x00043824161b7980 */ /* 0x004ea2000c101900 */
[----:B-1----:R-:W-:Y:S01]  /*17b50*/  SHF.R.U32.HI R112, RZ, 0x7, R112 ;  /* 0x00000007ff707819 */ /* 0x002fe20000011670 */
[C---:B------:R-:W-:Y:S01]  /*17b60*/  FMUL.FTZ R117, R8.reuse, R117 ;  /* 0x0000007508757220 */ /* 0x040fe20000410000 */
[C---:B------:R-:W-:Y:S01]  /*17b70*/  FMUL.FTZ R51, R8.reuse, R51 ;  /* 0x0000003308337220 */ /* 0x040fe20000410000 */
[C---:B------:R-:W-:Y:S01]  /*17b80*/  FMUL.FTZ R55, R8.reuse, R55 ;  /* 0x0000003708377220 */ /* 0x040fe20000410000 */
[C---:B------:R-:W-:Y:S01]  /*17b90*/  FMUL.FTZ R53, R8.reuse, R53 ;  /* 0x0000003508357220 */ /* 0x040fe20000410000 */
[C---:B------:R-:W-:Y:S01]  /*17ba0*/  FMUL.FTZ R26, R8.reuse, R26 ;  /* 0x0000001a081a7220 */ /* 0x040fe20000410000 */
        /* <DEDUP_REMOVED lines=9> */
[C---:B------:R-:W-:Y:S01]  /*17c40*/  FMUL.FTZ R127, R8.reuse, R127 ;  /* 0x0000007f087f7220 */ /* 0x040fe20000410000 */
[C---:B------:R-:W-:Y:S01]  /*17c50*/  FMUL.FTZ R129, R8.reuse, R129 ;  /* 0x0000008108817220 */ /* 0x040fe20000410000 */
[----:B------:R-:W-:Y:S01]  /*17c60*/  FMUL.FTZ R131, R8, R131 ;  /* 0x0000008308837220 */ /* 0x000fe20000410000 */
[----:B0-----:R-:W-:Y:S02]  /*17c70*/  VIADD R26, R112, 0x8 ;  /* 0x00000008701a7836 */ /* 0x001fe40000000000 */
        /* <DEDUP_REMOVED lines=43> */
[C---:B----4-:R-:W-:Y:S01]  /*17f30*/  FMUL.FTZ R47, R8.reuse, R47 ;  /* 0x0000002f082f7220 */ /* 0x050fe20000410000 */
[C---:B------:R-:W-:Y:S01]  /*17f40*/  FMUL.FTZ R45, R8.reuse, R45 ;  /* 0x0000002d082d7220 */ /* 0x040fe20000410000 */
[C---:B------:R-:W-:Y:S01]  /*17f50*/  FMUL.FTZ R43, R8.reuse, R43 ;  /* 0x0000002b082b7220 */ /* 0x040fe20000410000 */
[C---:B------:R-:W-:Y:S01]  /*17f60*/  FMUL.FTZ R39, R8.reuse, R39 ;  /* 0x0000002708277220 */ /* 0x040fe20000410000 */
[C---:B------:R-:W-:Y:S01]  /*17f70*/  FMUL.FTZ R51, R8.reuse, R9 ;  /* 0x0000000908337220 */ /* 0x040fe20000410000 */
[C---:B------:R-:W-:Y:S01]  /*17f80*/  FMUL.FTZ R53, R8.reuse, R25 ;  /* 0x0000001908357220 */ /* 0x040fe20000410000 */
[----:B--2---:R-:W-:Y:S01]  /*17f90*/  FMUL.FTZ R55, R8, R27 ;  /* 0x0000001b08377220 */ /* 0x004fe20000410000 */
        /* <DEDUP_REMOVED lines=56> */
[----:B------:R-:W-:Y:S01]  /*18320*/  ST.E desc[UR36][R22.64+0x438], R55 ;  /* 0x0004383716007985 */ /* 0x000fe2000c101924 */
[----:B------:R2:W-:Y:S06]  /*18330*/  BAR.SYNC.DEFER_BLOCKING R26, 0x100 ;  /* 0x0004001a0000751d */ /* 0x0005ec0000010000 */
[----:B------:R-:W3:Y:S04]  /*18340*/  LDL R24, [R1+0x1f0] ;  /* 0x0001f00001187983 */ /* 0x000ee80000100800 */
[----:B0-----:R-:W4:Y:S04]  /*18350*/  LD.E R45, desc[UR36][R22.64+0x240] ;  /* 0x00024024162d7980 */ /* 0x001f28000c101900 */
[----:B------:R-:W3:Y:S04]  /*18360*/  LD.E.64 R8, desc[UR36][R22.64+0x88] ;  /* 0x0000882416087980 */ /* 0x000ee8000c101b00 */
[----:B----4-:R0:W-:Y:S04]  /*18370*/  ST.E desc[UR36][R22.64+0x240], R45 ;  /* 0x0002402d16007985 */ /* 0x0101e8000c101924 */
[----:B------:R-:W4:Y:S04]  /*18380*/  LD.E R25, desc[UR36][R6.64] ;  /* 0x0000002406197980 */ /* 0x000f28000c101900 */
[----:B----4-:R4:W-:Y:S04]  /*18390*/  ST.E desc[UR36][R6.64], R25 ;  /* 0x0000001906007985 */ /* 0x0109e8000c101924 */
[----:B------:R-:W2:Y:S04]  /*183a0*/  LD.E R27, desc[UR36][R4.64] ;  /* 0x00000024041b7980 */ /* 0x000ea8000c101900 */
[----:B--2---:R2:W-:Y:S04]  /*183b0*/  ST.E desc[UR36][R4.64], R27 ;  /* 0x0000001b04007985 */ /* 0x0045e8000c101924 */
[----:B-1----:R-:W3:Y:S04]  /*183c0*/  LD.E R39, desc[UR36][R2.64] ;  /* 0x0000002402277980 */ /* 0x002ee8000c101900 */
[----:B---3--:R1:W-:Y:S04]  /*183d0*/  ST.E desc[UR36][R2.64], R39 ;  /* 0x0000002702007985 */ /* 0x0083e8000c101924 */
[----:B------:R-:W3:Y:S04]  /*183e0*/  LD.E R41, desc[UR36][R22.64+0x250] ;  /* 0x0002502416297980 */ /* 0x000ee8000c101900 */
[----:B------:R-:W3:Y:S04]  /*183f0*/  LD.E R43, desc[UR36][R22.64+0x254] ;  /* 0x00025424162b7980 */ /* 0x000ee8000c101900 */
        /* <DEDUP_REMOVED lines=16> */
[----:B--2---:R-:W2:Y:S04]  /*18500*/  LD.E R27, desc[UR36][R22.64+0x298] ;  /* 0x00029824161b7980 */ /* 0x004ea8000c101900 */
        /* <DEDUP_REMOVED lines=56> */
[----:B---3--:R0:W-:Y:S04]  /*18890*/  ST.E desc[UR36][R22.64+0x250], R41 ;  /* 0x0002502916007985 */ /* 0x0081e8000c101924 */
[----:B------:R1:W-:Y:S04]  /*188a0*/  ST.E desc[UR36][R22.64+0x254], R43 ;  /* 0x0002542b16007985 */ /* 0x0003e8000c101924 */
        /* <DEDUP_REMOVED lines=16> */
[----:B---3--:R-:W3:Y:S04]  /*189b0*/  LD.E R45, desc[UR36][R22.64+0x2b8] ;  /* 0x0002b824162d7980 */ /* 0x008ee8000c101900 */
        /* <DEDUP_REMOVED lines=48> */
[----:B--2---:R1:W-:Y:S04]  /*18cc0*/  ST.E desc[UR36][R22.64+0x298], R27 ;  /* 0x0002981b16007985 */ /* 0x0043e8000c101924 */
        /* <DEDUP_REMOVED lines=105> */
[----:B0-----:R-:W4:Y:S01]  /*19360*/  LDL R25, [R1+0x68] ;  /* 0x0000680001197983 */ /* 0x001f220000100800 */
[----:B------:R-:W-:-:S02]  /*19370*/  IMAD R8, R24, 0xc00, R8 ;  /* 0x00000c0018087824 */ /* 0x000fc400078e0208 */
[----:B-1----:R-:W-:Y:S01]  /*19380*/  IMAD.MOV.U32 R27, RZ, RZ, R9 ;  /* 0x000000ffff1b7224 */ /* 0x002fe200078e0009 */
[----:B------:R-:W-:Y:S01]  /*19390*/  F2FP.F16.F32.PACK_AB R152, R37, R152 ;  /* 0x000000982598723e */ /* 0x000fe200000000ff */
[----:B------:R-:W-:Y:S01]  /*193a0*/  VIADD R24, R8, 0x80 ;  /* 0x0000008008187836 */ /* 0x000fe20000000000 */
[----:B------:R-:W-:Y:S01]  /*193b0*/  F2FP.F16.F32.PACK_AB R154, R154, R36 ;  /* 0x000000249a9a723e */ /* 0x000fe200000000ff */
[----:B------:R-:W-:Y:S01]  /*193c0*/  VIADD R26, R8, 0x100 ;  /* 0x00000100081a7836 */ /* 0x000fe20000000000 */
[----:B------:R-:W-:Y:S01]  /*193d0*/  R2UR UR15, R27 ;  /* 0x000000001b0f72ca */ /* 0x000fe200000e0000 */
[----:B------:R-:W4:Y:S01]  /*193e0*/  LD.E R36, desc[UR36][R22.64+0x270] ;  /* 0x0002702416247980 */ /* 0x000f22000c101900 */
[----:B------:R-:W-:Y:S02]  /*193f0*/  R2UR UR10, R24 ;  /* 0x00000000180a72ca */ /* 0x000fe400000e0000 */
[----:B------:R-:W-:Y:S01]  /*19400*/  R2UR UR14, R26 ;  /* 0x000000001a0e72ca */ /* 0x000fe200000e0000 */
[----:B------:R-:W4:Y:S01]  /*19410*/  LD.E R24, desc[UR36][R22.64+0x240] ;  /* 0x0002402416187980 */ /* 0x000f22000c101900 */
[----:B------:R-:W-:-:S02]  /*19420*/  F2FP.F16.F32.PACK_AB R156, R156, R35 ;  /* 0x000000239c9c723e */ /* 0x000fc400000000ff */
[----:B------:R-:W-:Y:S01]  /*19430*/  F2FP.F16.F32.PACK_AB R158, R158, R34 ;  /* 0x000000229e9e723e */ /* 0x000fe200000000ff */
[----:B------:R-:W4:Y:S01]  /*19440*/  LD.E R35, desc[UR36][R22.64+0x26c] ;  /* 0x00026c2416237980 */ /* 0x000f22000c101900 */
[----:B------:R-:W-:Y:S02]  /*19450*/  F2FP.F16.F32.PACK_AB R160, R160, R33 ;  /* 0x00000021a0a0723e */ /* 0x000fe400000000ff */
[----:B------:R-:W-:Y:S01]  /*19460*/  F2FP.F16.F32.PACK_AB R162, R162, R32 ;  /* 0x00000020a2a2723e */ /* 0x000fe200000000ff */
[----:B------:R-:W4:Y:S01]  /*19470*/  LD.E R33, desc[UR36][R22.64+0x264] ;  /* 0x0002642416217980 */ /* 0x000f22000c101900 */
[----:B------:R-:W-:Y:S02]  /*19480*/  F2FP.F16.F32.PACK_AB R153, R153, R31 ;  /* 0x0000001f9999723e */ /* 0x000fe400000000ff */
[----:B------:R-:W-:Y:S01]  /*19490*/  F2FP.F16.F32.PACK_AB R155, R155, R30 ;  /* 0x0000001e9b9b723e */ /* 0x000fe200000000ff */
[----:B------:R-:W4:Y:S01]  /*194a0*/  LD.E R31, desc[UR36][R22.64+0x25c] ;  /* 0x00025c24161f7980 */ /* 0x000f22000c101900 */
[----:B------:R-:W-:-:S02]  /*194b0*/  F2FP.F16.F32.PACK_AB R157, R157, R29 ;  /* 0x0000001d9d9d723e */ /* 0x000fc400000000ff */
[----:B------:R-:W-:Y:S01]  /*194c0*/  F2FP.F16.F32.PACK_AB R159, R159, R28 ;  /* 0x0000001c9f9f723e */ /* 0x000fe200000000ff */
[----:B------:R-:W4:Y:S04]  /*194d0*/  LD.E R29, desc[UR36][R22.64+0x254] ;  /* 0x00025424161d7980 */ /* 0x000f28000c101900 */
        /* <DEDUP_REMOVED lines=12> */
[----:B---3--:R-:W2:Y:S04]  /*195a0*/  LD.E R45, desc[UR36][R22.64+0x294] ;  /* 0x00029424162d7980 */ /* 0x008ea8000c101900 */
        /* <DEDUP_REMOVED lines=54> */
[----:B------:R-:W-:Y:S01]  /*19910*/  ISETP.NE.U32.AND P0, PT, R25, RZ, PT ;  /* 0x000000ff1900720c */ /* 0x000fe20003f05070 */
[----:B------:R-:W-:-:S02]  /*19920*/  IMAD.MOV.U32 R25, RZ, RZ, R9 ;  /* 0x000000ffff197224 */ /* 0x000fc400078e0009 */
[----:B------:R-:W2:Y:S03]  /*19930*/  LD.E R100, desc[UR36][R22.64+0x370] ;  /* 0x0003702416647980 */ /* 0x000ea6000c101900 */
        /* <DEDUP_REMOVED lines=61> */
[----:B------:R-:W-:Y:S01]  /*19d10*/  F2FP.F16.F32.PACK_AB R163, R12, R163 ;  /* 0x000000a30ca3723e */ /* 0x000fe200000000ff */
        /* <DEDUP_REMOVED lines=685> */
[----:B------:R0:W-:Y:S04]  /*1c7f0*/  ST.E desc[UR36][R6.64], R25 ;  /* 0x0000001906007985 */ /* 0x0001e8000c101924 */
        /* <DEDUP_REMOVED lines=127> */
[----:B------:R-:W3:Y:S04]  /*1cff0*/  LD.E R9, desc[UR36][R22.64+0x240] ;  /* 0x0002402416097980 */ /* 0x000ee8000c101900 */
[----:B---3--:R3:W-:Y:S04]  /*1d000*/  ST.E desc[UR36][R22.64+0x240], R9 ;  /* 0x0002400916007985 */ /* 0x0087e8000c101924 */
[----:B------:R-:W4:Y:S04]  /*1d010*/  LD.E R11, desc[UR36][R6.64] ;  /* 0x00000024060b7980 */ /* 0x000f28000c101900 */
[----:B----4-:R4:W-:Y:S04]  /*1d020*/  ST.E desc[UR36][R6.64], R11 ;  /* 0x0000000b06007985 */ /* 0x0109e8000c101924 */
[----:B------:R-:W2:Y:S04]  /*1d030*/  LD.E R13, desc[UR36][R4.64] ;  /* 0x00000024040d7980 */ /* 0x000ea8000c101900 */
[----:B--2---:R2:W-:Y:S04]  /*1d040*/  ST.E desc[UR36][R4.64], R13 ;  /* 0x0000000d04007985 */ /* 0x0045e8000c101924 */
[----:B------:R-:W3:Y:S04]  /*1d050*/  LD.E R15, desc[UR36][R2.64] ;  /* 0x00000024020f7980 */ /* 0x000ee8000c101900 */
[----:B---3--:R3:W-:Y:S04]  /*1d060*/  ST.E desc[UR36][R2.64], R15 ;  /* 0x0000000f02007985 */ /* 0x0087e8000c101924 */
[----:B------:R-:W3:Y:S04]  /*1d070*/  LD.E R21, desc[UR36][R22.64+0x250] ;  /* 0x0002502416157980 */ /* 0x000ee8000c101900 */
[----:B0-----:R-:W3:Y:S04]  /*1d080*/  LD.E R25, desc[UR36][R22.64+0x254] ;  /* 0x0002542416197980 */ /* 0x001ee8000c101900 */
[----:B-1----:R-:W3:Y:S04]  /*1d090*/  LD.E R27, desc[UR36][R22.64+0x258] ;  /* 0x00025824161b7980 */ /* 0x002ee8000c101900 */
[----:B------:R-:W3:Y:S04]  /*1d0a0*/  LD.E R29, desc[UR36][R22.64+0x25c] ;  /* 0x00025c24161d7980 */ /* 0x000ee8000c101900 */
[----:B------:R-:W3:Y:S04]  /*1d0b0*/  LD.E R9, desc[UR36][R22.64+0x260] ;  /* 0x0002602416097980 */ /* 0x000ee8000c101900 */
[----:B------:R-:W3:Y:S04]  /*1d0c0*/  LD.E R31, desc[UR36][R22.64+0x264] ;  /* 0x00026424161f7980 */ /* 0x000ee8000c101900 */
[----:B----4-:R-:W4:Y:S04]  /*1d0d0*/  LD.E R7, desc[UR36][R22.64+0x268] ;  /* 0x0002682416077980 */ /* 0x010f28000c101900 */
        /* <DEDUP_REMOVED lines=117> */
[----:B------:R-:W-:Y:S04]  /*1d830*/  ST.E desc[UR36][R22.64+0x250], R21 ;  /* 0x0002501516007985 */ /* 0x000fe8000c101924 */
[----:B------:R-:W-:Y:S04]  /*1d840*/  ST.E desc[UR36][R22.64+0x254], R25 ;  /* 0x0002541916007985 */ /* 0x000fe8000c101924 */
[----:B------:R-:W-:Y:S04]  /*1d850*/  ST.E desc[UR36][R22.64+0x258], R27 ;  /* 0x0002581b16007985 */ /* 0x000fe8000c101924 */
[----:B------:R-:W-:Y:S04]  /*1d860*/  ST.E desc[UR36][R22.64+0x25c], R29 ;  /* 0x00025c1d16007985 */ /* 0x000fe8000c101924 */
[----:B------:R-:W-:Y:S04]  /*1d870*/  ST.E desc[UR36][R22.64+0x260], R9 ;  /* 0x0002600916007985 */ /* 0x000fe8000c101924 */
[----:B------:R-:W-:Y:S04]  /*1d880*/  ST.E desc[UR36][R22.64+0x264], R31 ;  /* 0x0002641f16007985 */ /* 0x000fe8000c101924 */
[----:B----4-:R-:W-:Y:S04]  /*1d890*/  ST.E desc[UR36][R22.64+0x268], R7 ;  /* 0x0002680716007985 */ /* 0x010fe8000c101924 */
        /* <DEDUP_REMOVED lines=118> */
[----:B------:R1:W5:Y:S04]  /*1e000*/  LDL R0, [R1+0x1f0] ;  /* 0x0001f00001007983 */ /* 0x0003680000100800 */
[----:B--2---:R-:W2:Y:S01]  /*1e010*/  LD.E R2, desc[UR36][R20.64] ;  /* 0x0000002414027980 */ /* 0x004ea2000c101900 */
[----:B------:R-:W-:Y:S01]  /*1e020*/  BSSY B0, `(.L_x_12609) ;  /* 0x0000005000007945 */ /* 0x000fe20003800000 */
[----:B--2---:R-:W-:-:S04]  /*1e030*/  LOP3.LUT R2, R2, 0x1, RZ, 0xfc, !PT ;  /* 0x0000000102027812 */ /* 0x004fc800078efcff */
[----:B------:R-:W-:-:S13]  /*1e040*/  ISETP.NE.AND P0, PT, R2, 0x3, PT ;  /* 0x000000030200780c */ /* 0x000fda0003f05270 */
[----:B-1----:R-:W-:Y:S05]  /*1e050*/  @!P0 BRA `(.L_x_12610) ;  /* 0x0000000000048947 */ /* 0x002fea0003800000 */
[----:B------:R-:W-:Y:S01]  /*1e060*/  BPT.TRAP 0x1 ;  /* 0x000000040000795c */ /* 0x000fe20000300000 */
.L_x_12610:
[----:B------:R-:W-:Y:S05]  /*1e070*/  BSYNC B0 ;  /* 0x0000000000007941 */ /* 0x000fea0003800000 */
.L_x_12609:
        /* <DEDUP_REMOVED lines=9> */
.L_x_12582:
[----:B0-----:R-:W0:Y:S01]  /*1e110*/  S2R R0, SR_TID.X ;  /* 0x0000000000007919 */ /* 0x001e220000002100 */
[----:B------:R-:W-:Y:S05]  /*1e120*/  WARPSYNC.ALL ;  /* 0x0000000000007948 */ /* 0x000fea0003800000 */
[----:B0-----:R-:W-:-:S04]  /*1e130*/  SHF.R.U32.HI R0, RZ, 0x7, R0 ;  /* 0x00000007ff007819 */ /* 0x001fc80000011600 */
[----:B------:R-:W-:Y:S01]  /*1e140*/  IADD3 R143, -R0, 0xb, RZ ;  /* 0x0000000b008f7810 */ /* 0x000fe20007ffe1ff */
[----:B------:R-:W2:Y:S04]  /*1e150*/  LDL R5, [R1+0x210] ;  /* 0x0002100001057983 */ /* 0x000ea80000100800 */
[----:B------:R-:W3:Y:S04]  /*1e160*/  LDL R8, [R1+0x214] ;  /* 0x0002140001087983 */ /* 0x000ee80000100800 */
[----:B------:R-:W4:Y:S04]  /*1e170*/  LDL R137, [R1+0x1f0] ;  /* 0x0001f00001897983 */ /* 0x000f280000100800 */
[----:B------:R-:W5:Y:S01]  /*1e180*/  LDL.64 R124, [R1+0x290] ;  /* 0x00029000017c7983 */ /* 0x000f620000100a00 */
[----:B------:R-:W-:-:S02]  /*1e190*/  IMAD.MOV.U32 R142, RZ, RZ, -0x800000 ;  /* 0xff800000ff8e7424 */ /* 0x000fc400078e00ff */
[----:B------:R-:W-:Y:S01]  /*1e1a0*/  IMAD.MOV.U32 R140, RZ, RZ, -0x800000 ;  /* 0xff800000ff8c7424 */ /* 0x000fe200078e00ff */
[----:B------:R-:W5:Y:S01]  /*1e1b0*/  LDL.64 R134, [R1+0x240] ;  /* 0x0002400001867983 */ /* 0x000f620000100a00 */
[----:B------:R-:W-:-:S03]  /*1e1c0*/  IMAD.MOV.U32 R139, RZ, RZ, RZ ;  /* 0x000000ffff8b7224 */ /* 0x000fc600078e00ff */
        /* <DEDUP_REMOVED lines=59> */
[----:B--2---:R-:W0:Y:S02]  /*1e580*/  SHFL.BFLY PT, R0, R5, 0x2, 0x1f ;  /* 0x0c401f0005007f89 */ /* 0x004e2400000e0000 */
[----:B0-----:R-:W-:-:S05]  /*1e590*/  FADD.FTZ R0, R5, R0 ;  /* 0x0000000005007221 */ /* 0x001fca0000010000 */
[----:B-1----:R-:W0:Y:S02]  /*1e5a0*/  SHFL.BFLY PT, R3, R0, 0x1, 0x1f ;  /* 0x0c201f0000037f89 */ /* 0x002e2400000e0000 */
[----:B0-----:R-:W-:-:S05]  /*1e5b0*/  FADD.FTZ R2, R0, R3 ;  /* 0x0000000300027221 */ /* 0x001fca0000010000 */
[----:B------:R-:W-:Y:S04]  /*1e5c0*/  STL [R1+0x210], R2 ;  /* 0x0002100201007387 */ /* 0x000fe80000100800 */
[----:B------:R-:W2:Y:S04]  /*1e5d0*/  LDL R136, [R1+0x210] ;  /* 0x0002100001887983 */ /* 0x000ea80000100800 */
[----:B---3--:R-:W0:Y:S02]  /*1e5e0*/  SHFL.BFLY PT, R3, R8, 0x2, 0x1f ;  /* 0x0c401f0008037f89 */ /* 0x008e2400000e0000 */
[----:B0-----:R-:W-:Y:S01]  /*1e5f0*/  FADD.FTZ R3, R3, R8 ;  /* 0x0000000803037221 */ /* 0x001fe20000010000 */
[----:B----4-:R-:W-:Y:S01]  /*1e600*/  VIADD R137, R137, 0x1 ;  /* 0x0000000189897836 */ /* 0x010fe20000000000 */
[----:B------:R-:W3:Y:S04]  /*1e610*/  LDL.64 R8, [R1+0x3f8] ;  /* 0x0003f80001087983 */ /* 0x000ee80000100a00 */
[----:B------:R-:W0:Y:S02]  /*1e620*/  SHFL.BFLY PT, R4, R3, 0x1, 0x1f ;  /* 0x0c201f0003047f89 */ /* 0x000e2400000e0000 */
[----:B0-----:R-:W-:Y:S01]  /*1e630*/  FADD.FTZ R141, R3, R4 ;  /* 0x00000004038d7221 */ /* 0x001fe20000010000 */
[----:B------:R0:W-:Y:S08]  /*1e640*/  BAR.ARV R143, 0x100 ;  /* 0x0004008f0000751d */ /* 0x0001f00000002000 */
[----:B------:R-:W-:Y:S06]  /*1e650*/  BAR.ARV 0x8, 0x180 ;  /* 0x0206000000007b1d */ /* 0x000fec0000002000 */
[----:B------:R-:W-:-:S13]  /*1e660*/  FSETP.NE.FTZ.AND P1, PT, R141, RZ, PT ;  /* 0x000000ff8d00720b */ /* 0x000fda0003f35000 */
[----:B------:R-:W4:Y:S04]  /*1e670*/  @P1 LDL R6, [R1+0x220] ;  /* 0x0002200001061983 */ /* 0x000f280000100800 */
[----:B------:R-:W5:Y:S01]  /*1e680*/  @P1 LDL R7, [R1+0x204] ;  /* 0x0002040001071983 */ /* 0x000f620000100800 */
[----:B--2---:R-:W-:-:S13]  /*1e690*/  FSETP.NE.FTZ.AND P0, PT, R136, RZ, PT ;  /* 0x000000ff8800720b */ /* 0x004fda0003f15000 */
[----:B------:R-:W2:Y:S04]  /*1e6a0*/  @P0 LDL R4, [R1+0x220] ;  /* 0x0002200001040983 */ /* 0x000ea80000100800 */
[----:B------:R-:W3:Y:S01]  /*1e6b0*/  @P0 LDL R5, [R1+0x200] ;  /* 0x0002000001050983 */ /* 0x000ee20000100800 */
[----:B------:R-:W1:Y:S08]  /*1e6c0*/  @P0 MUFU.LG2 R0, R136 ;  /* 0x0000008800000308 */ /* 0x000e700000000c00 */
[----:B------:R-:W0:Y:S01]  /*1e6d0*/  @P1 MUFU.LG2 R2, R141 ;  /* 0x0000008d00021308 */ /* 0x000e220000000c00 */
[----:B-1----:R-:W-:-:S02]  /*1e6e0*/  @P0 FMUL.FTZ R3, R0, 0.69314718246459960938 ;  /* 0x3f31721800030820 */ /* 0x002fc40000410000 */
[----:B------:R-:W5:Y:S05]  /*1e6f0*/  LDL R0, [R1+0x1fc] ;  /* 0x0001fc0001007983 */ /* 0x000f6a0000100800 */
[----:B------:R1:W1:Y:S01]  /*1e700*/  @P0 MUFU.RCP R139, R136 ;  /* 0x00000088008b0308 */ /* 0x0002620000001000 */
[----:B----4-:R-:W-:Y:S01]  /*1e710*/  @P1 FMUL.FTZ R6, R6, 0.69314718246459960938 ;  /* 0x3f31721806061820 */ /* 0x010fe20000410000 */
[----:B--2---:R-:W-:-:S04]  /*1e720*/  @P0 FMUL.FTZ R4, R4, 0.69314718246459960938 ;  /* 0x3f31721804040820 */ /* 0x004fc80000410000 */
[----:B---3--:R-:W-:Y:S01]  /*1e730*/  @P0 FFMA.FTZ R142, R4, R5, R3 ;  /* 0x00000005048e0223 */ /* 0x008fe20000010003 */
[----:B0-----:R-:W-:Y:S01]  /*1e740*/  @P1 FMUL.FTZ R3, R2, 0.69314718246459960938 ;  /* 0x3f31721802031820 */ /* 0x001fe20000410000 */
[----:B------:R-:W2:Y:S03]  /*1e750*/  LDL.64 R4, [R1+0x408] ;  /* 0x0004080001047983 */ /* 0x000ea60000100a00 */
[----:B-----5:R-:W-:Y:S02]  /*1e760*/  @P1 FFMA.FTZ R140, R6, R7, R3 ;  /* 0x00000007068c1223 */ /* 0x020fe40000010003 */
[----:B------:R-:W3:Y:S04]  /*1e770*/  LDL.64 R2, [R1+0x428] ;  /* 0x0004280001027983 */ /* 0x000ee80000100a00 */
[----:B------:R-:W4:Y:S01]  /*1e780*/  LDL.64 R6, [R1+0x438] ;  /* 0x0004380001067983 */ /* 0x000f220000100a00 */
[----:B------:R-:W-:-:S13]  /*1e790*/  ISETP.NE.AND P0, PT, R137, 0x2, PT ;  /* 0x000000028900780c */ /* 0x000fda0003f05270 */
[----:B-1----:R-:W5:Y:S01]  /*1e7a0*/  @!P0 LDL R136, [R1+0x1f4] ;  /* 0x0001f40001888983 */ /* 0x002f620000100800 */
[-C--:B------:R-:W-:Y:S01]  /*1e7b0*/  FMUL.FTZ R125, R125, R139.reuse ;  /* 0x0000008b7d7d7220 */ /* 0x080fe20000410000 */
[----:B------:R-:W-:-:S05]  /*1e7c0*/  FMUL.FTZ R124, R124, R139 ;  /* 0x0000008b7c7c7220 */ /* 0x000fca0000410000 */
[----:B------:R0:W-:Y:S02]  /*1e7d0*/  STL.64 [R1+0x290], R124 ;  /* 0x0002907c01007387 */ /* 0x0001e40000100a00 */
        /* <DEDUP_REMOVED lines=124> */
[----:B------:R0:W-:Y:S04]  /*1efa0*/  STL [R1+0x214], R141 ;  /* 0x0002148d01007387 */ /* 0x0001e80000100800 */
[----:B------:R0:W-:Y:S04]  /*1efb0*/  STL.64 [R1+0x240], R134 ;  /* 0x0002408601007387 */ /* 0x0001e80000100a00 */
[----:B------:R0:W-:Y:S04]  /*1efc0*/  STL.64 [R1+0x250], R132 ;  /* 0x0002508401007387 */ /* 0x0001e80000100a00 */
[----:B------:R0:W-:Y:S04]  /*1efd0*/  STL.64 [R1+0x260], R130 ;  /* 0x0002608201007387 */ /* 0x0001e80000100a00 */
[----:B------:R0:W-:Y:S04]  /*1efe0*/  STL.64 [R1+0x270], R128 ;  /* 0x0002708001007387 */ /* 0x0001e80000100a00 */
[----:B------:R0:W-:Y:S04]  /*1eff0*/  STL.64 [R1+0x280], R126 ;  /* 0x0002807e01007387 */ /* 0x0001e80000100a00 */
[----:B------:R0:W-:Y:S04]  /*1f000*/  STL [R1+0x210], R142 ;  /* 0x0002108e01007387 */ /* 0x0001e80000100800 */
        /* <DEDUP_REMOVED lines=24> */
[-C--:B--2---:R-:W-:Y:S01]  /*1f190*/  FMUL.FTZ R5, R5, R124.reuse ;  /* 0x0000007c05057220 */ /* 0x084fe20000410000 */
[-C--:B------:R-:W-:Y:S01]  /*1f1a0*/  FMUL.FTZ R4, R4, R124.reuse ;  /* 0x0000007c04047220 */ /* 0x080fe20000410000 */
[-C--:B---3--:R-:W-:Y:S01]  /*1f1b0*/  FMUL.FTZ R3, R3, R124.reuse ;  /* 0x0000007c03037220 */ /* 0x088fe20000410000 */
[-C--:B------:R-:W-:Y:S01]  /*1f1c0*/  FMUL.FTZ R2, R2, R124.reuse ;  /* 0x0000007c02027220 */ /* 0x080fe20000410000 */
[-C--:B----4-:R-:W-:Y:S01]  /*1f1d0*/  FMUL.FTZ R7, R7, R124.reuse ;  /* 0x0000007c07077220 */ /* 0x090fe20000410000 */
        /* <DEDUP_REMOVED lines=38> */
[----:B-----5:R-:W-:-:S03]  /*1f440*/  @!P0 LOP3.LUT R136, R136, 0x1, RZ, 0x3c, !PT ;  /* 0x0000000188888812 */ /* 0x020fc600078e3cff */
[----:B------:R0:W-:Y:S04]  /*1f450*/  STL [R1+0x1f0], R137 ;  /* 0x0001f08901007387 */ /* 0x0001e80000100800 */
[----:B------:R0:W-:Y:S04]  /*1f460*/  @!P0 STL [R1+0x1f4], R136 ;  /* 0x0001f48801008387 */ /* 0x0001e80000100800 */
[----:B------:R0:W-:Y:S01]  /*1f470*/  @!P0 STL [R1+0x1f0], RZ ;  /* 0x0001f0ff01008387 */ /* 0x0001e20000100800 */
[----:B------:R-:W-:-:S13]  /*1f480*/  PLOP3.LUT P0, PT, PT, PT, PT, 0x8, 0x0 ;  /* 0x000000000000781c */ /* 0x000fda0003f0e170 */
.L_x_12516:
[----:B01----:R-:W0:Y:S01]  /*1f490*/  S2R R7, SR_CgaCtaId ;  /* 0x0000000000077919 */ /* 0x003e220000008800 */
        /* <DEDUP_REMOVED lines=10> */
[----:B------:R-:W2:Y:S01]  /*1f540*/  LDL R4, [R1+0x4d0] ;  /* 0x0004d00001047983 */ /* 0x000ea20000100800 */
[----:B------:R-:W-:Y:S01]  /*1f550*/  R2UR UR4, R216 ;  /* 0x00000000d80472ca */ /* 0x000fe200000e0000 */
[----:B------:R-:W-:Y:S01]  /*1f560*/  ULDC.64 UR8, c[0x0][0xd00] ;  /* 0x0003400000087ab9 */ /* 0x000fe20000000a00 */
[----:B------:R-:W-:Y:S01]  /*1f570*/  ULDC.64 UR10, c[0x0][0xd00] ;  /* 0x00034000000a7ab9 */ /* 0x000fe20000000a00 */
[----:B------:R-:W3:Y:S04]  /*1f580*/  LDL.128 R8, [R1+0x240] ;  /* 0x0002400001087983 */ /* 0x000ee80000100c00 */
[----:B------:R-:W4:Y:S04]  /*1f590*/  LDL.128 R12, [R1+0x260] ;  /* 0x00026000010c7983 */ /* 0x000f280000100c00 */
[----:B------:R-:W4:Y:S04]  /*1f5a0*/  LDL.128 R28, [R1+0x250] ;  /* 0x00025000011c7983 */ /* 0x000f280000100c00 */
[----:B------:R-:W4:Y:S01]  /*1f5b0*/  LDL.128 R24, [R1+0x270] ;  /* 0x0002700001187983 */ /* 0x000f220000100c00 */
[----:B------:R-:W0:Y:S03]  /*1f5c0*/  S2R R5, SR_SWINHI ;  /* 0x0000000000057919 */ /* 0x000e260000002f00 */
[----:B------:R-:W4:Y:S04]  /*1f5d0*/  LDL.128 R124, [R1+0x280] ;  /* 0x00028000017c7983 */ /* 0x000f280000100c00 */
[----:B------:R-:W4:Y:S04]  /*1f5e0*/  LDL.128 R116, [R1+0x2a0] ;  /* 0x0002a00001747983 */ /* 0x000f280000100c00 */
[----:B------:R-:W4:Y:S04]  /*1f5f0*/  LDL.128 R120, [R1+0x290] ;  /* 0x0002900001787983 */ /* 0x000f280000100c00 */
[----:B------:R-:W4:Y:S04]  /*1f600*/  LDL.128 R108, [R1+0x2c0] ;  /* 0x0002c000016c7983 */ /* 0x000f280000100c00 */
[----:B------:R-:W4:Y:S04]  /*1f610*/  LDL.128 R112, [R1+0x2b0] ;  /* 0x0002b00001707983 */ /* 0x000f280000100c00 */
[----:B------:R-:W4:Y:S04]  /*1f620*/  LDL.128 R100, [R1+0x2e0] ;  /* 0x0002e00001647983 */ /* 0x000f280000100c00 */
[----:B------:R-:W4:Y:S01]  /*1f630*/  LDL.128 R104, [R1+0x2d0] ;  /* 0x0002d00001687983 */ /* 0x000f220000100c00 */
[----:B------:R-:W-:-:S02]  /*1f640*/  MOV R2, R0 ;  /* 0x0000000000027202 */ /* 0x000fc40000000f00 */
[----:B0-----:R-:W-:Y:S01]  /*1f650*/  MOV R3, R5 ;  /* 0x0000000500037202 */ /* 0x001fe20000000f00 */
        /* <DEDUP_REMOVED lines=16> */
[----:B--2---:R-:W-:-:S03]  /*1f760*/  IMAD.WIDE R4, R4, 0x2, R2 ;  /* 0x0000000204047825 */ /* 0x004fc600078e0202 */
[C---:B------:R-:W-:Y:S02]  /*1f770*/  IADD3 R33, P1, R4.reuse, 0x20, RZ ;  /* 0x0000002004217810 */ /* 0x040fe40007f3e0ff */
[----:B------:R-:W-:Y:S02]  /*1f780*/  LOP3.LUT R35, R4, 0x380, RZ, 0xc0, !PT ;  /* 0x0000038004237812 */ /* 0x000fe400078ec0ff */
[----:B------:R-:W-:Y:S02]  /*1f790*/  LOP3.LUT R32, R33, 0x380, RZ, 0xc0, !PT ;  /* 0x0000038021207812 */ /* 0x000fe400078ec0ff */
[----:B------:R-:W-:Y:S02]  /*1f7a0*/  SHF.R.U64 R35, R35, 0x3, RZ ;  /* 0x0000000323237819 */ /* 0x000fe400000012ff */
[----:B------:R-:W-:Y:S02]  /*1f7b0*/  SHF.R.U64 R32, R32, 0x3, RZ ;  /* 0x0000000320207819 */ /* 0x000fe400000012ff */
[----:B------:R-:W-:Y:S01]  /*1f7c0*/  LOP3.LUT R34, R35, R4, RZ, 0x3c, !PT ;  /* 0x0000000423227212 */ /* 0x000fe200078e3cff */
[--C-:B------:R-:W-:Y:S01]  /*1f7d0*/  IMAD.MOV.U32 R35, RZ, RZ, R5.reuse ;  /* 0x000000ffff237224 */ /* 0x100fe200078e0005 */
[----:B------:R-:W-:Y:S01]  /*1f7e0*/  LOP3.LUT R32, R32, R33, RZ, 0x3c, !PT ;  /* 0x0000002120207212 */ /* 0x000fe200078e3cff */
[----:B------:R-:W-:Y:S01]  /*1f7f0*/  IMAD.X R33, RZ, RZ, R5, P1 ;  /* 0x000000ffff217224 */ /* 0x000fe200008e0605 */
[----:B---3--:R-:W-:-:S02]  /*1f800*/  F2FP.F16.F32.PACK_AB R8, R9, R8 ;  /* 0x000000080908723e */ /* 0x008fc400000000ff */
[----:B------:R-:W-:Y:S02]  /*1f810*/  F2FP.F16.F32.PACK_AB R9, R11, R10 ;  /* 0x0000000a0b09723e */ /* 0x000fe400000000ff */
[----:B----4-:R-:W-:Y:S02]  /*1f820*/  F2FP.F16.F32.PACK_AB R12, R13, R12 ;  /* 0x0000000c0d0c723e */ /* 0x010fe400000000ff */
[----:B------:R-:W-:Y:S02]  /*1f830*/  MOV R34, R34 ;  /* 0x0000002200227202 */ /* 0x000fe40000000f00 */
[----:B------:R-:W-:Y:S02]  /*1f840*/  F2FP.F16.F32.PACK_AB R10, R29, R28 ;  /* 0x0000001c1d0a723e */ /* 0x000fe400000000ff */
[----:B------:R-:W-:Y:S01]  /*1f850*/  F2FP.F16.F32.PACK_AB R11, R31, R30 ;  /* 0x0000001e1f0b723e */ /* 0x000fe200000000ff */
[----:B------:R-:W-:Y:S01]  /*1f860*/  BAR.SYNC.DEFER_BLOCKING 0x1, 0x100 ;  /* 0x0044000000007b1d */ /* 0x000fe20000010000 */
[----:B------:R-:W-:-:S02]  /*1f870*/  F2FP.F16.F32.PACK_AB R13, R15, R14 ;  /* 0x0000000e0f0d723e */ /* 0x000fc400000000ff */
[----:B------:R-:W-:Y:S02]  /*1f880*/  MOV R6, R32 ;  /* 0x0000002000067202 */ /* 0x000fe40000000f00 */
[----:B------:R-:W-:Y:S02]  /*1f890*/  F2FP.F16.F32.PACK_AB R14, R25, R24 ;  /* 0x00000018190e723e */ /* 0x000fe400000000ff */
[----:B------:R-:W-:Y:S01]  /*1f8a0*/  F2FP.F16.F32.PACK_AB R15, R27, R26 ;  /* 0x0000001a1b0f723e */ /* 0x000fe200000000ff */
[----:B------:R-:W2:Y:S04]  /*1f8b0*/  LDL.128 R28, [R1+0x400] ;  /* 0x00040000011c7983 */ /* 0x000ea80000100c00 */
[----:B------:R-:W3:Y:S04]  /*1f8c0*/  LDL.128 R24, [R1+0x410] ;  /* 0x0004100001187983 */ /* 0x000ee80000100c00 */
[----:B------:R0:W-:Y:S04]  /*1f8d0*/  STSM.16.M88.4 [R34], R8 ;  /* 0x0000000822007844 */ /* 0x0001e80000000200 */
[----:B------:R1:W-:Y:S04]  /*1f8e0*/  STSM.16.M88.4 [R6], R12 ;  /* 0x0000000c06007844 */ /* 0x0003e80000000200 */
[----:B0-----:R-:W4:Y:S04]  /*1f8f0*/  LDL.128 R32, [R1+0x3f0] ;  /* 0x0003f00001207983 */ /* 0x001f280000100c00 */
[----:B-1----:R-:W4:Y:S04]  /*1f900*/  LDL.128 R12, [R1+0x420] ;  /* 0x00042000010c7983 */ /* 0x002f280000100c00 */
[----:B------:R-:W4:Y:S01]  /*1f910*/  LDL.128 R8, [R1+0x430] ;  /* 0x0004300001087983 */ /* 0x000f220000100c00 */
[----:B------:R-:W-:-:S02]  /*1f920*/  IADD3 R141, P0, R4, 0x40, RZ ;  /* 0x00000040048d7810 */ /* 0x000fc40007f1e0ff */
[C---:B------:R-:W-:Y:S02]  /*1f930*/  IADD3 R143, P4, R4.reuse, 0x60, RZ ;  /* 0x00000060048f7810 */ /* 0x040fe40007f9e0ff */
[C---:B------:R-:W-:Y:S02]  /*1f940*/  IADD3 R21, P3, R4.reuse, 0x4000, RZ ;  /* 0x0000400004157810 */ /* 0x040fe40007f7e0ff */
[C---:B------:R-:W-:Y:S02]  /*1f950*/  IADD3 R129, P6, R4.reuse, 0x4020, RZ ;  /* 0x0000402004817810 */ /* 0x040fe40007fde0ff */
[----:B------:R-:W-:Y:S02]  /*1f960*/  LOP3.LUT R140, R141, 0x380, RZ, 0xc0, !PT ;  /* 0x000003808d8c7812 */ /* 0x000fe400078ec0ff */
[----:B------:R-:W-:Y:S02]  /*1f970*/  IADD3 R131, P5, R4, 0x4040, RZ ;  /* 0x0000404004837810 */ /* 0x000fe40007fbe0ff */
[----:B------:R-:W-:-:S02]  /*1f980*/  LOP3.LUT R142, R143, 0x380, RZ, 0xc0, !PT ;  /* 0x000003808f8e7812 */ /* 0x000fc400078ec0ff */
[----:B------:R-:W-:Y:S02]  /*1f990*/  IADD3 R133, P2, R4, 0x4060, RZ ;  /* 0x0000406004857810 */ /* 0x000fe40007f5e0ff */
[----:B------:R-:W-:Y:S02]  /*1f9a0*/  LOP3.LUT R20, R21, 0x380, RZ, 0xc0, !PT ;  /* 0x0000038015147812 */ /* 0x000fe400078ec0ff */
[----:B------:R-:W-:Y:S02]  /*1f9b0*/  LOP3.LUT R128, R129, 0x380, RZ, 0xc0, !PT ;  /* 0x0000038081807812 */ /* 0x000fe400078ec0ff */
[----:B------:R-:W-:Y:S02]  /*1f9c0*/  SHF.R.U64 R140, R140, 0x3, RZ ;  /* 0x000000038c8c7819 */ /* 0x000fe400000012ff */
[----:B------:R-:W-:Y:S02]  /*1f9d0*/  LOP3.LUT R130, R131, 0x380, RZ, 0xc0, !PT ;  /* 0x0000038083827812 */ /* 0x000fe400078ec0ff */
[----:B------:R-:W-:-:S02]  /*1f9e0*/  IADD3 R135, P1, R4, 0x8000, RZ ;  /* 0x0000800004877810 */ /* 0x000fc40007f3e0ff */
[----:B------:R-:W-:Y:S02]  /*1f9f0*/  SHF.R.U64 R142, R142, 0x3, RZ ;  /* 0x000000038e8e7819 */ /* 0x000fe400000012ff */
[----:B------:R-:W-:Y:S02]  /*1fa00*/  LOP3.LUT R132, R133, 0x380, RZ, 0xc0, !PT ;  /* 0x0000038085847812 */ /* 0x000fe400078ec0ff */
[----:B------:R-:W-:Y:S02]  /*1fa10*/  SHF.R.U64 R20, R20, 0x3, RZ ;  /* 0x0000000314147819 */ /* 0x000fe400000012ff */
[----:B------:R-:W-:Y:S02]  /*1fa20*/  SHF.R.U64 R128, R128, 0x3, RZ ;  /* 0x0000000380807819 */ /* 0x000fe400000012ff */
[----:B------:R-:W-:Y:S01]  /*1fa30*/  LOP3.LUT R140, R140, R141, RZ, 0x3c, !PT ;  /* 0x0000008d8c8c7212 */ /* 0x000fe200078e3cff */
[----:B------:R-:W-:Y:S01]  /*1fa40*/  IMAD.X R141, RZ, RZ, R5, P0 ;  /* 0x000000ffff8d7224 */ /* 0x000fe200000e0605 */
[----:B------:R-:W-:-:S02]  /*1fa50*/  SHF.R.U64 R130, R130, 0x3, RZ ;  /* 0x0000000382827819 */ /* 0x000fc400000012ff */
[----:B------:R-:W-:Y:S02]  /*1fa60*/  LOP3.LUT R134, R135, 0x380, RZ, 0xc0, !PT ;  /* 0x0000038087867812 */ /* 0x000fe400078ec0ff */
[----:B------:R-:W-:Y:S01]  /*1fa70*/  LOP3.LUT R142, R142, R143, RZ, 0x3c, !PT ;  /* 0x0000008f8e8e7212 */ /* 0x000fe200078e3cff */
[--C-:B------:R-:W-:Y:S01]  /*1fa80*/  IMAD.X R143, RZ, RZ, R5.reuse, P4 ;  /* 0x000000ffff8f7224 */ /* 0x100fe200020e0605 */
[----:B------:R-:W-:Y:S02]  /*1fa90*/  SHF.R.U64 R132, R132, 0x3, RZ ;  /* 0x0000000384847819 */ /* 0x000fe400000012ff */
        /* <DEDUP_REMOVED lines=8> */
[----:B------:R-:W-:Y:S02]  /*1fb20*/  SHF.R.U64 R134, R134, 0x3, RZ ;  /* 0x0000000386867819 */ /* 0x000fe400000012ff */
[----:B------:R-:W-:Y:S02]  /*1fb30*/  IADD3 R137, P3, R4, 0x8060, RZ ;  /* 0x0000806004897810 */ /* 0x000fe40007f7e0ff */
[----:B------:R-:W-:Y:S01]  /*1fb40*/  LOP3.LUT R132, R132, R133, RZ, 0x3c, !PT ;  /* 0x0000008584847212 */ /* 0x000fe200078e3cff */
[----:B------:R-:W-:Y:S01]  /*1fb50*/  IMAD.X R133, RZ, RZ, R5, P2 ;  /* 0x000000ffff857224 */ /* 0x000fe200010e0605 */
[----:B------:R-:W-:Y:S02]  /*1fb60*/  IADD3 R139, P6, R4, 0xc000, RZ ;  /* 0x0000c000048b7810 */ /* 0x000fe40007fde0ff */
[----:B------:R-:W-:-:S02]  /*1fb70*/  LOP3.LUT R144, R145, 0x380, RZ, 0xc0, !PT ;  /* 0x0000038091907812 */ /* 0x000fc400078ec0ff */
[C---:B------:R-:W-:Y:S02]  /*1fb80*/  IADD3 R149, P5, R4.reuse, 0xc020, RZ ;  /* 0x0000c02004957810 */ /* 0x040fe40007fbe0ff */
[----:B------:R-:W-:Y:S02]  /*1fb90*/  LOP3.LUT R146, R147, 0x380, RZ, 0xc0, !PT ;  /* 0x0000038093927812 */ /* 0x000fe400078ec0ff */
[----:B------:R-:W-:Y:S02]  /*1fba0*/  IADD3 R151, P2, R4, 0xc040, RZ ;  /* 0x0000c04004977810 */ /* 0x000fe40007f5e0ff */
[----:B------:R-:W-:Y:S01]  /*1fbb0*/  LOP3.LUT R134, R134, R135, RZ, 0x3c, !PT ;  /* 0x0000008786867212 */ /* 0x000fe200078e3cff */
[----:B------:R-:W-:Y:S01]  /*1fbc0*/  IMAD.X R135, RZ, RZ, R5, P1 ;  /* 0x000000ffff877224 */ /* 0x000fe200008e0605 */
[----:B------:R-:W-:Y:S02]  /*1fbd0*/  LOP3.LUT R136, R137, 0x380, RZ, 0xc0, !PT ;  /* 0x0000038089887812 */ /* 0x000fe400078ec0ff */
[----:B------:R-:W-:-:S02]  /*1fbe0*/  LOP3.LUT R138, R139, 0x380, RZ, 0xc0, !PT ;  /* 0x000003808b8a7812 */ /* 0x000fc400078ec0ff */
[----:B------:R-:W-:Y:S02]  /*1fbf0*/  SHF.R.U64 R144, R144, 0x3, RZ ;  /* 0x0000000390907819 */ /* 0x000fe400000012ff */
[----:B------:R-:W-:Y:S02]  /*1fc00*/  LOP3.LUT R148, R149, 0x380, RZ, 0xc0, !PT ;  /* 0x0000038095947812 */ /* 0x000fe400078ec0ff */
[----:B------:R-:W-:Y:S02]  /*1fc10*/  IADD3 R4, P1, R4, 0xc060, RZ ;  /* 0x0000c06004047810 */ /* 0x000fe40007f3e0ff */
[----:B------:R-:W-:Y:S02]  /*1fc20*/  SHF.R.U64 R146, R146, 0x3, RZ ;  /* 0x0000000392927819 */ /* 0x000fe400000012ff */
[----:B------:R-:W-:Y:S02]  /*1fc30*/  LOP3.LUT R150, R151, 0x380, RZ, 0xc0, !PT ;  /* 0x0000038097967812 */ /* 0x000fe400078ec0ff */
[----:B------:R-:W-:-:S02]  /*1fc40*/  F2FP.F16.F32.PACK_AB R124, R125, R124 ;  /* 0x0000007c7d7c723e */ /* 0x000fc400000000ff */
[----:B------:R-:W-:Y:S02]  /*1fc50*/  SHF.R.U64 R136, R136, 0x3, RZ ;  /* 0x0000000388887819 */ /* 0x000fe400000012ff */
[----:B------:R-:W-:Y:S02]  /*1fc60*/  F2FP.F16.F32.PACK_AB R125, R127, R126 ;  /* 0x0000007e7f7d723e */ /* 0x000fe400000000ff */
[----:B------:R-:W-:Y:S02]  /*1fc70*/  F2FP.F16.F32.PACK_AB R116, R117, R116 ;  /* 0x000000747574723e */ /* 0x000fe400000000ff */
[----:B------:R-:W-:Y:S02]  /*1fc80*/  SHF.R.U64 R138, R138, 0x3, RZ ;  /* 0x000000038a8a7819 */ /* 0x000fe400000012ff */
[----:B------:R-:W-:Y:S02]  /*1fc90*/  MOV R140, R140 ;  /* 0x0000008c008c7202 */ /* 0x000fe40000000f00 */
[----:B------:R-:W-:-:S02]  /*1fca0*/  F2FP.F16.F32.PACK_AB R126, R121, R120 ;  /* 0x00000078797e723e */ /* 0x000fc400000000ff */
[----:B------:R-:W-:Y:S02]  /*1fcb0*/  F2FP.F16.F32.PACK_AB R127, R123, R122 ;  /* 0x0000007a7b7f723e */ /* 0x000fe400000000ff */
[----:B------:R-:W-:Y:S02]  /*1fcc0*/  F2FP.F16.F32.PACK_AB R117, R119, R118 ;  /* 0x000000767775723e */ /* 0x000fe400000000ff */
[----:B------:R-:W-:Y:S02]  /*1fcd0*/  F2FP.F16.F32.PACK_AB R108, R109, R108 ;  /* 0x0000006c6d6c723e */ /* 0x000fe400000000ff */
[----:B------:R-:W-:Y:S01]  /*1fce0*/  LOP3.LUT R144, R144, R145, RZ, 0x3c, !PT ;  /* 0x0000009190907212 */ /* 0x000fe200078e3cff */
[----:B------:R-:W-:Y:S01]  /*1fcf0*/  IMAD.X R145, RZ, RZ, R5, P0 ;  /* 0x000000ffff917224 */ /* 0x000fe200000e0605 */
[----:B------:R-:W-:Y:S02]  /*1fd00*/  SHF.R.U64 R148, R148, 0x3, RZ ;  /* 0x0000000394947819 */ /* 0x000fe400000012ff */
[----:B------:R-:W-:-:S02]  /*1fd10*/  MOV R142, R142 ;  /* 0x0000008e008e7202 */ /* 0x000fc40000000f00 */
[----:B------:R-:W-:Y:S02]  /*1fd20*/  LOP3.LUT R6, R4, 0x380, RZ, 0xc0, !PT ;  /* 0x0000038004067812 */ /* 0x000fe400078ec0ff */
[----:B------:R-:W-:Y:S02]  /*1fd30*/  F2FP.F16.F32.PACK_AB R118, R113, R112 ;  /* 0x000000707176723e */ /* 0x000fe400000000ff */
[----:B------:R-:W-:Y:S02]  /*1fd40*/  F2FP.F16.F32.PACK_AB R119, R115, R114 ;  /* 0x000000727377723e */ /* 0x000fe400000000ff */
[----:B------:R-:W-:Y:S02]  /*1fd50*/  F2FP.F16.F32.PACK_AB R109, R111, R110 ;  /* 0x0000006e6f6d723e */ /* 0x000fe400000000ff */
[----:B------:R-:W-:Y:S02]  /*1fd60*/  F2FP.F16.F32.PACK_AB R100, R101, R100 ;  /* 0x000000646564723e */ /* 0x000fe400000000ff */
[----:B------:R-:W-:Y:S01]  /*1fd70*/  LOP3.LUT R146, R146, R147, RZ, 0x3c, !PT ;  /* 0x0000009392927212 */ /* 0x000fe200078e3cff */
[----:B------:R-:W-:Y:S01]  /*1fd80*/  IMAD.X R147, RZ, RZ, R5, P4 ;  /* 0x000000ffff937224 */ /* 0x000fe200020e0605 */
[----:B------:R-:W-:-:S02]  /*1fd90*/  SHF.R.U64 R150, R150, 0x3, RZ ;  /* 0x0000000396967819 */ /* 0x000fc400000012ff */
[----:B------:R-:W-:Y:S02]  /*1fda0*/  MOV R20, R20 ;  /* 0x0000001400147202 */ /* 0x000fe40000000f00 */
[----:B------:R-:W-:Y:S02]  /*1fdb0*/  F2FP.F16.F32.PACK_AB R110, R105, R104 ;  /* 0x00000068696e723e */ /* 0x000fe400000000ff */
[----:B------:R-:W-:Y:S02]  /*1fdc0*/  F2FP.F16.F32.PACK_AB R111, R107, R106 ;  /* 0x0000006a6b6f723e */ /* 0x000fe400000000ff */
[----:B------:R-:W-:Y:S02]  /*1fdd0*/  F2FP.F16.F32.PACK_AB R101, R103, R102 ;  /* 0x000000666765723e */ /* 0x000fe400000000ff */
[----:B------:R-:W-:Y:S02]  /*1fde0*/  F2FP.F16.F32.PACK_AB R92, R93, R92 ;  /* 0x0000005c5d5c723e */ /* 0x000fe400000000ff */
[----:B------:R-:W-:Y:S01]  /*1fdf0*/  LOP3.LUT R136, R136, R137, RZ, 0x3c, !PT ;  /* 0x0000008988887212 */ /* 0x000fe200078e3cff */
[----:B------:R-:W-:Y:S01]  /*1fe00*/  IMAD.X R137, RZ, RZ, R5, P3 ;  /* 0x000000ffff897224 */ /* 0x000fe200018e0605 */
[----:B------:R-:W-:-:S02]  /*1fe10*/  MOV R128, R128 ;  /* 0x0000008000807202 */ /* 0x000fc40000000f00 */
[----:B------:R-:W-:Y:S02]  /*1fe20*/  F2FP.F16.F32.PACK_AB R102, R97, R96 ;  /* 0x000000606166723e */ /* 0x000fe400000000ff */
[----:B------:R-:W-:Y:S02]  /*1fe30*/  F2FP.F16.F32.PACK_AB R103, R99, R98 ;  /* 0x000000626367723e */ /* 0x000fe400000000ff */
[----:B------:R-:W-:Y:S02]  /*1fe40*/  F2FP.F16.F32.PACK_AB R93, R95, R94 ;  /* 0x0000005e5f5d723e */ /* 0x000fe400000000ff */
[----:B------:R-:W-:Y:S01]  /*1fe50*/  F2FP.F16.F32.PACK_AB R84, R85, R84 ;  /* 0x000000545554723e */ /* 0x000fe200000000ff */
[----:B------:R-:W-:Y:S01]  /*1fe60*/  STSM.16.M88.4 [R140], R124 ;  /* 0x0000007c8c007844 */ /* 0x000fe20000000200 */
        /* <DEDUP_REMOVED lines=10> */
[----:B------:R-:W-:Y:S01]  /*1ff10*/  SHF.R.U64 R6, R6, 0x3, RZ ;  /* 0x0000000306067819 */ /* 0x000fe200000012ff */
[----:B------:R-:W-:Y:S01]  /*1ff20*/  UIMAD.WIDE UR8, UR4, 0x4, UR8 ;  /* 0x00000004040878a5 */ /* 0x000fe2000f8e0208 */
[----:B------:R-:W-:-:S02]  /*1ff30*/  MOV R132, R132 ;  /* 0x0000008400847202 */ /* 0x000fc40000000f00 */
[----:B------:R-:W-:Y:S02]  /*1ff40*/  F2FP.F16.F32.PACK_AB R86, R81, R80 ;  /* 0x000000505156723e */ /* 0x000fe400000000ff */
[----:B------:R-:W-:Y:S02]  /*1ff50*/  F2FP.F16.F32.PACK_AB R87, R83, R82 ;  /* 0x000000525357723e */ /* 0x000fe400000000ff */
[----:B------:R-:W-:Y:S02]  /*1ff60*/  F2FP.F16.F32.PACK_AB R77, R79, R78 ;  /* 0x0000004e4f4d723e */ /* 0x000fe400000000ff */
[----:B------:R-:W-:Y:S01]  /*1ff70*/  F2FP.F16.F32.PACK_AB R68, R69, R68 ;  /* 0x000000444544723e */ /* 0x000fe200000000ff */
[----:B------:R0:W-:Y:S01]  /*1ff80*/  STSM.16.M88.4 [R20], R108 ;  /* 0x0000006c14007844 */ /* 0x0001e20000000200 */
[----:B------:R-:W-:Y:S01]  /*1ff90*/  LOP3.LUT R150, R150, R151, RZ, 0x3c, !PT ;  /* 0x0000009796967212 */ /* 0x000fe200078e3cff */
[----:B------:R-:W-:Y:S01]  /*1ffa0*/  IMAD.X R151, RZ, RZ, R5, P2 ;  /* 0x000000ffff977224 */ /* 0x000fe200010e0605 */
[----:B------:R-:W-:-:S02]  /*1ffb0*/  MOV R134, R134 ;  /* 0x0000008600867202 */ /* 0x000fc40000000f00 */
[----:B------:R-:W-:Y:S02]  /*1ffc0*/  F2FP.F16.F32.PACK_AB R78, R73, R72 ;  /* 0x00000048494e723e */ /* 0x000fe400000000ff */
[----:B------:R-:W-:Y:S02]  /*1ffd0*/  F2FP.F16.F32.PACK_AB R79, R75, R74 ;  /* 0x0000004a4b4f723e */ /* 0x000fe400000000ff */
[----:B------:R-:W-:Y:S02]  /*1ffe0*/  F2FP.F16.F32.PACK_AB R69, R71, R70 ;  /* 0x000000464745723e */ /* 0x000fe400000000ff */
[----:B------:R-:W-:Y:S01]  /*1fff0*/  F2FP.F16.F32.PACK_AB R60, R61, R60 ;  /* 0x0000003c3d3c723e */ /* 0x000fe200000000ff */
[----:B------:R-:W-:Y:S01]  /*20000*/  IMAD.X R5, RZ, RZ, R5, P1 ;  /* 0x000000ffff057224 */ /* 0x000fe200008e0605 */
[----:B------:R-:W-:Y:S01]  /*20010*/  MOV R144, R144 ;  /* 0x0000009000907202 */ /* 0x000fe20000000f00 */
[----:B------:R-:W-:Y:S01]  /*20020*/  STSM.16.M88.4 [R128], R100 ;  /* 0x0000006480007844 */ /* 0x000fe20000000200 */
[----:B------:R-:W-:Y:S01]  /*20030*/  F2FP.F16.F32.PACK_AB R70, R65, R64 ;  /* 0x000000404146723e */ /* 0x000fe200000000ff */
[----:B0-----:R-:W0:Y:S01]  /*20040*/  LDC R20, c[0x0][0xce8] ;  /* 0x00033a00ff147b82 */ /* 0x001e220000000800 */
[----:B------:R-:W-:-:S02]  /*20050*/  F2FP.F16.F32.PACK_AB R71, R67, R66 ;  /* 0x000000424347723e */ /* 0x000fc400000000ff */
[----:B------:R-:W-:Y:S02]  /*20060*/  F2FP.F16.F32.PACK_AB R61, R63, R62 ;  /* 0x0000003e3f3d723e */ /* 0x000fe400000000ff */
[----:B------:R-:W-:Y:S01]  /*20070*/  F2FP.F16.F32.PACK_AB R52, R53, R52 ;  /* 0x000000343534723e */ /* 0x000fe200000000ff */
[----:B------:R-:W-:Y:S01]  /*20080*/  STSM.16.M88.4 [R130], R92 ;  /* 0x0000005c82007844 */ /* 0x000fe20000000200 */
[----:B------:R-:W-:Y:S02]  /*20090*/  MOV R146, R146 ;  /* 0x0000009200927202 */ /* 0x000fe40000000f00 */
[----:B------:R-:W-:Y:S02]  /*200a0*/  F2FP.F16.F32.PACK_AB R62, R57, R56 ;  /* 0x00000038393e723e */ /* 0x000fe400000000ff */
[----:B------:R-:W-:Y:S02]  /*200b0*/  F2FP.F16.F32.PACK_AB R63, R59, R58 ;  /* 0x0000003a3b3f723e */ /* 0x000fe400000000ff */
[----:B------:R-:W-:-:S02]  /*200c0*/  F2FP.F16.F32.PACK_AB R53, R55, R54 ;  /* 0x000000363735723e */ /* 0x000fc400000000ff */
[----:B------:R-:W-:Y:S01]  /*200d0*/  F2FP.F16.F32.PACK_AB R44, R45, R44 ;  /* 0x0000002c2d2c723e */ /* 0x000fe200000000ff */
[----:B------:R-:W-:Y:S01]  /*200e0*/  STSM.16.M88.4 [R132], R84 ;  /* 0x0000005484007844 */ /* 0x000fe20000000200 */
[----:B------:R-:W-:Y:S02]  /*200f0*/  LOP3.LUT R4, R6, R4, RZ, 0x3c, !PT ;  /* 0x0000000406047212 */ /* 0x000fe400078e3cff */
[----:B------:R-:W-:Y:S02]  /*20100*/  MOV R136, R136 ;  /* 0x0000008800887202 */ /* 0x000fe40000000f00 */
[----:B------:R-:W-:Y:S02]  /*20110*/  F2FP.F16.F32.PACK_AB R54, R49, R48 ;  /* 0x000000303136723e */ /* 0x000fe400000000ff */
[----:B------:R-:W-:Y:S02]  /*20120*/  F2FP.F16.F32.PACK_AB R55, R51, R50 ;  /* 0x000000323337723e */ /* 0x000fe400000000ff */
[----:B------:R-:W-:-:S02]  /*20130*/  F2FP.F16.F32.PACK_AB R45, R47, R46 ;  /* 0x0000002e2f2d723e */ /* 0x000fc400000000ff */
[----:B------:R-:W-:Y:S01]  /*20140*/  F2FP.F16.F32.PACK_AB R36, R37, R36 ;  /* 0x000000242524723e */ /* 0x000fe200000000ff */
[----:B------:R-:W-:Y:S01]  /*20150*/  STSM.16.M88.4 [R134], R76 ;  /* 0x0000004c86007844 */ /* 0x000fe20000000200 */
[----:B------:R-:W-:Y:S02]  /*20160*/  MOV R138, R138 ;  /* 0x0000008a008a7202 */ /* 0x000fe40000000f00 */
[----:B------:R-:W-:Y:S02]  /*20170*/  F2FP.F16.F32.PACK_AB R46, R41, R40 ;  /* 0x00000028292e723e */ /* 0x000fe400000000ff */
[----:B------:R-:W-:Y:S02]  /*20180*/  F2FP.F16.F32.PACK_AB R47, R43, R42 ;  /* 0x0000002a2b2f723e */ /* 0x000fe400000000ff */
[----:B------:R-:W-:Y:S01]  /*20190*/  F2FP.F16.F32.PACK_AB R37, R39, R38 ;  /* 0x000000262725723e */ /* 0x000fe200000000ff */
[----:B------:R-:W-:Y:S01]  /*201a0*/  STSM.16.M88.4 [R144], R68 ;  /* 0x0000004490007844 */ /* 0x000fe20000000200 */
[----:B------:R-:W-:-:S02]  /*201b0*/  MOV R148, R148 ;  /* 0x0000009400947202 */ /* 0x000fc40000000f00 */
[----:B------:R-:W-:Y:S01]  /*201c0*/  MOV R150, R150 ;  /* 0x0000009600967202 */ /* 0x000fe20000000f00 */
[----:B------:R-:W-:Y:S01]  /*201d0*/  STSM.16.M88.4 [R146], R60 ;  /* 0x0000003c92007844 */ /* 0x000fe20000000200 */
[----:B------:R-:W-:-:S03]  /*201e0*/  MOV R4, R4 ;  /* 0x0000000400047202 */ /* 0x000fc60000000f00 */
[----:B------:R-:W-:Y:S04]  /*201f0*/  STSM.16.M88.4 [R136], R52 ;  /* 0x0000003488007844 */ /* 0x000fe80000000200 */
[----:B------:R-:W-:Y:S01]  /*20200*/  STSM.16.M88.4 [R138], R44 ;  /* 0x0000002c8a007844 */ /* 0x000fe20000000200 */
[----:B------:R-:W-:Y:S02]  /*20210*/  ISETP.NE.U32.AND P1, PT, RZ, UR10, PT ;  /* 0x0000000aff007c0c */ /* 0x000fe4000bf25070 */
[----:B--2---:R-:W-:Y:S02]  /*20220*/  F2FP.F16.F32.PACK_AB R28, R29, R28 ;  /* 0x0000001c1d1c723e */ /* 0x004fe400000000ff */
[----:B------:R-:W-:Y:S02]  /*20230*/  F2FP.F16.F32.PACK_AB R29, R31, R30 ;  /* 0x0000001e1f1d723e */ /* 0x000fe400000000ff */
[----:B---3--:R-:W-:-:S02]  /*20240*/  F2FP.F16.F32.PACK_AB R30, R25, R24 ;  /* 0x00000018191e723e */ /* 0x008fc400000000ff */
[----:B------:R-:W-:Y:S02]  /*20250*/  F2FP.F16.F32.PACK_AB R31, R27, R26 ;  /* 0x0000001a1b1f723e */ /* 0x000fe400000000ff */
[----:B------:R-:W-:Y:S02]  /*20260*/  ISETP.NE.AND.EX P1, PT, RZ, UR11, PT, P1 ;  /* 0x0000000bff007c0c */ /* 0x000fe4000bf25310 */
[----:B----4-:R-:W-:Y:S02]  /*20270*/  F2FP.F16.F32.PACK_AB R38, R33, R32 ;  /* 0x000000202126723e */ /* 0x010fe400000000ff */
[----:B------:R-:W-:Y:S02]  /*20280*/  F2FP.F16.F32.PACK_AB R39, R35, R34 ;  /* 0x000000222327723e */ /* 0x000fe400000000ff */
[----:B------:R-:W-:Y:S02]  /*20290*/  F2FP.F16.F32.PACK_AB R12, R13, R12 ;  /* 0x0000000c0d0c723e */ /* 0x000fe400000000ff */
[----:B------:R-:W-:-:S02]  /*202a0*/  F2FP.F16.F32.PACK_AB R13, R15, R14 ;  /* 0x0000000e0f0d723e */ /* 0x000fc400000000ff */
[----:B------:R-:W-:Y:S01]  /*202b0*/  F2FP.F16.F32.PACK_AB R14, R9, R8 ;  /* 0x00000008090e723e */ /* 0x000fe200000000ff */
[----:B------:R-:W-:Y:S01]  /*202c0*/  IMAD.U32 R8, RZ, RZ, UR8 ;  /* 0x00000008ff087e24 */ /* 0x000fe2000f8e00ff */
[----:B------:R-:W-:Y:S01]  /*202d0*/  F2FP.F16.F32.PACK_AB R15, R11, R10 ;  /* 0x0000000a0b0f723e */ /* 0x000fe200000000ff */
[----:B------:R-:W-:Y:S01]  /*202e0*/  IMAD.U32 R9, RZ, RZ, UR9 ;  /* 0x00000009ff097e24 */ /* 0x000fe2000f8e00ff */
[----:B------:R-:W-:Y:S01]  /*202f0*/  ULDC.64 UR8, c[0x0][0xd08] ;  /* 0x0003420000087ab9 */ /* 0x000fe20000000a00 */
[----:B------:R-:W-:Y:S01]  /*20300*/  STSM.16.M88.4 [R148], R36 ;  /* 0x0000002494007844 */ /* 0x000fe20000000200 */
[----:B------:R-:W-:-:S03]  /*20310*/  UISETP.NE.U32.AND UP0, UPT, UR8, URZ, UPT ;  /* 0x0000003f0800728c */ /* 0x000fc6000bf05070 */
[----:B------:R-:W-:Y:S01]  /*20320*/  STSM.16.M88.4 [R150], R28 ;  /* 0x0000001c96007844 */ /* 0x000fe20000000200 */
[----:B------:R-:W-:-:S03]  /*20330*/  UISETP.NE.AND.EX UP0, UPT, UR9, URZ, UPT, UP0 ;  /* 0x0000003f0900728c */ /* 0x000fc6000bf05300 */
[----:B------:R1:W-:Y:S01]  /*20340*/  STSM.16.M88.4 [R4], R12 ;  /* 0x0000000c04007844 */ /* 0x0003e20000000200 */
[----:B------:R-:W-:Y:S02]  /*20350*/  BAR.SYNC.DEFER_BLOCKING 0x1, 0x100 ;  /* 0x0044000000007b1d */ /* 0x000fe40000010000 */
[----:B------:R-:W-:-:S05]  /*20360*/  PLOP3.LUT P0, PT, PT, PT, UP0, 0x80, 0x0 ;  /* 0x000000000000781c */ /* 0x000fca0003f0f008 */
[----:B------:R-:W-:Y:S02]  /*20370*/  @UP0 ULDC.64 UR8, c[0x0][0xd08] ;  /* 0x0003420000080ab9 */ /* 0x000fe40000000a00 */
[----:B------:R-:W-:-:S03]  /*20380*/  @UP0 UIMAD.WIDE UR8, UR4, 0x4, UR8 ;  /* 0x00000004040808a5 */ /* 0x000fc6000f8e0208 */
[----:B------:R-:W-:Y:S02]  /*20390*/  ULDC UR4, c[0x0][0xb88] ;  /* 0x0002e20000047ab9 */ /* 0x000fe40000000800 */
[----:B------:R-:W-:Y:S01]  /*203a0*/  IMAD.U32 R11, RZ, RZ, UR4 ;  /* 0x00000004ff0b7e24 */ /* 0x000fe2000f8e00ff */
[----:B------:R2:W5:Y:S01]  /*203b0*/  @P1 LDG.E R10, desc[UR36][R8.64] ;  /* 0x00000024080a1981 */ /* 0x000562000c1e1900 */
[----:B-1----:R-:W-:Y:S01]  /*203c0*/  IMAD.U32 R4, RZ, RZ, UR8 ;  /* 0x00000008ff047e24 */ /* 0x002fe2000f8e00ff */
[----:B------:R-:W-:Y:S01]  /*203d0*/  UISETP.NE.AND UP0, UPT, UR59, URZ, UPT ;  /* 0x0000003f3b00728c */ /* 0x000fe2000bf05270 */
[----:B------:R-:W-:Y:S01]  /*203e0*/  IMAD.U32 R5, RZ, RZ, UR9 ;  /* 0x00000009ff057e24 */ /* 0x000fe2000f8e00ff */
[----:B------:R-:W-:-:S04]  /*203f0*/  ULDC UR4, c[0x0][0xbd4] ;  /* 0x0002f50000047ab9 */ /* 0x000fc80000000800 */
[----:B------:R2:W5:Y:S01]  /*20400*/  @P0 LDG.E R11, desc[UR36][R4.64] ;  /* 0x00000024040b0981 */ /* 0x000562000c1e1900 */
[----:B------:R-:W-:Y:S01]  /*20410*/  USEL UR4, UR59, UR4, UP0 ;  /* 0x000000043b047287 */ /* 0x000fe20008000000 */
[----:B0-----:R-:W-:Y:S11]  /*20420*/  @P0 BRA `(.L_x_12614) ;  /* 0x0000000000100947 */ /* 0x001ff60003800000 */
[----:B------:R-:W-:Y:S05]  /*20430*/  @!P1 BRA `(.L_x_12614) ;  /* 0x00000000000c9947 */ /* 0x000fea0003800000 */
[----:B--2---:R-:W2:Y:S04]  /*20440*/  LDG.E R4, desc[UR36][R8.64] ;  /* 0x0000002408047981 */ /* 0x004ea8000c1e1900 */
[----:B-----5:R-:W2:Y:S02]  /*20450*/  LDG.E R11, desc[UR36][R8.64+0x4] ;  /* 0x00000424080b7981 */ /* 0x020ea4000c1e1900 */
[----:B--2---:R-:W-:-:S07]  /*20460*/  IMAD.IADD R11, R11, 0x1, -R4 ;  /* 0x000000010b0b7824 */ /* 0x004fce00078e0a04 */
.L_x_12614:
[----:B--2---:R-:W2:Y:S04]  /*20470*/  LDL R4, [R1+0x4b0] ;  /* 0x0004b00001047983 */ /* 0x004ea80000100800 */
[----:B------:R-:W3:Y:S01]  /*20480*/  LDL R8, [R1+0x4cc] ;  /* 0x0004cc0001087983 */ /* 0x000ee20000100800 */
[----:B-----5:R-:W-:Y:S01]  /*20490*/  IMAD R6, R11, R20, RZ ;  /* 0x000000140b067224 */ /* 0x020fe200078e02ff */
[----:B------:R-:W-:Y:S01]  /*204a0*/  R2UR UR8, R216 ;  /* 0x00000000d80872ca */ /* 0x000fe200000e0000 */
[----:B------:R-:W-:Y:S01]  /*204b0*/  VIADD R25, R178, UR58 ;  /* 0x0000003ab2197c36 */ /* 0x000fe20008000000 */
[----:B------:R-:W-:Y:S01]  /*204c0*/  ISETP.NE.AND P2, PT, R20, 0x1, PT ;  /* 0x000000011400780c */ /* 0x000fe20003f45270 */
[----:B------:R-:W-:Y:S01]  /*204d0*/  UISETP.GT.AND UP1, UPT, UR4, 0x1, UPT ;  /* 0x000000010400788c */ /* 0x000fe2000bf24270 */
[----:B------:R-:W-:-:S03]  /*204e0*/  UMOV UR19, 0xab8 ;  /* 0x00000ab800137882 */ /* 0x000fc60000000000 */
[----:B------:R-:W-:-:S08]  /*204f0*/  USEL UR19, UR19, 0xa78, UP1 ;  /* 0x00000a7813137887 */ /* 0x000fd00008800000 */
[----:B------:R-:W0:Y:S01]  /*20500*/  @P2 LDC R5, c[0x0][0xcf0] ;  /* 0x00033c00ff052b82 */ /* 0x000e220000000800 */
[----:B------:R-:W-:Y:S01]  /*20510*/  UISETP.NE.U32.AND UP0, UPT, UR10, URZ, UPT ;  /* 0x0000003f0a00728c */ /* 0x000fe2000bf05070 */
[----:B------:R-:W-:Y:S01]  /*20520*/  UMOV UR4, URZ ;  /* 0x0000003f00047c82 */ /* 0x000fe20008000000 */
[----:B------:R-:W-:Y:S01]  /*20530*/  USHF.R.S32.HI UR10, URZ, 0x1f, UR8 ;  /* 0x0000001f3f0a7899 */ /* 0x000fe20008011408 */
[----:B------:R-:W-:Y:S01]  /*20540*/  @P1 R2UR UR4, R10 ;  /* 0x000000000a0412ca */ /* 0x000fe200000e0000 */
[----:B------:R-:W-:Y:S02]  /*20550*/  UISETP.NE.AND.EX UP0, UPT, UR11, URZ, UPT, UP0 ;  /* 0x0000003f0b00728c */ /* 0x000fe4000bf05300 */
[----:B------:R-:W-:Y:S02]  /*20560*/  USEL UR9, UR61, URZ, UP1 ;  /* 0x0000003f3d097287 */ /* 0x000fe40008800000 */
[----:B------:R-:W-:Y:S02]  /*20570*/  USEL UR8, UR8, URZ, !UP0 ;  /* 0x0000003f08087287 */ /* 0x000fe4000c000000 */
[----:B------:R-:W-:Y:S01]  /*20580*/  USEL UR18, UR10, URZ, !UP0 ;  /* 0x0000003f0a127287 */ /* 0x000fe2000c000000 */
[----:B------:R-:W-:-:S02]  /*20590*/  ULDC.64 UR12, c[0x0][UR19+0x220] ;  /* 0x00008800130c7abb */ /* 0x000fc40008000a00 */
[----:B------:R-:W-:Y:S01]  /*205a0*/  ULDC.64 UR10, c[0x0][UR19+0x218] ;  /* 0x00008600130a7abb */ /* 0x000fe20008000a00 */
[----:B------:R-:W-:Y:S01]  /*205b0*/  ULDC.64 UR14, c[0x0][UR19+0x228] ;  /* 0x00008a00130e7abb */ /* 0x000fe20008000a00 */
[----:B------:R-:W-:Y:S02]  /*205c0*/  UIMAD UR13, UR13, UR8, URZ ;  /* 0x000000080d0d72a4 */ /* 0x000fe4000f8e023f */
[----:B------:R-:W-:Y:S02]  /*205d0*/  UIMAD.WIDE.U32 UR16, UR10, UR60, URZ ;  /* 0x0000003c0a1072a5 */ /* 0x000fe4000f8e003f */
[----:B------:R-:W-:Y:S01]  /*205e0*/  UIMAD UR20, UR11, UR60, URZ ;  /* 0x0000003c0b1472a4 */ /* 0x000fe2000f8e023f */
[----:B--2---:R-:W-:Y:S02]  /*205f0*/  LOP3.LUT P0, RZ, R4, 0x3, RZ, 0xc0, !PT ;  /* 0x0000000304ff7812 */ /* 0x004fe4000780c0ff */
[----:B------:R-:W1:Y:S02]  /*20600*/  @P2 LDC R4, c[0x0][0xcec] ;  /* 0x00033b00ff042b82 */ /* 0x000e640000000800 */
[----:B------:R-:W-:-:S13]  /*20610*/  ISETP.GE.OR P3, PT, R25, R6, P0 ;  /* 0x000000061900720c */ /* 0x000fda0000766670 */
[----:B------:R-:W2:Y:S01]  /*20620*/  @!P3 LDL R13, [R1+0x210] ;  /* 0x00021000010db983 */ /* 0x000ea20000100800 */
[----:B---3--:R-:W-:Y:S01]  /*20630*/  VIADD R21, R8, UR58 ;  /* 0x0000003a08157c36 */ /* 0x008fe20008000000 */
[----:B------:R-:W-:Y:S02]  /*20640*/  UIMAD.WIDE.U32 UR10, UR12, UR8, URZ ;  /* 0x000000080c0a72a5 */ /* 0x000fe4000f8e003f */
[----:B------:R-:W-:Y:S01]  /*20650*/  UIMAD.WIDE.U32 UR22, UR14, UR9, URZ ;  /* 0x000000090e1672a5 */ /* 0x000fe2000f8e003f */
[----:B------:R-:W-:Y:S01]  /*20660*/  IMAD.MOV.U32 R9, RZ, RZ, R21 ;  /* 0x000000ffff097224 */ /* 0x000fe200078e0015 */
[----:B------:R-:W-:Y:S02]  /*20670*/  UIMAD UR9, UR15, UR9, URZ ;  /* 0x000000090f0972a4 */ /* 0x000fe4000f8e023f */
[----:B------:R-:W-:Y:S01]  /*20680*/  UIMAD UR13, UR12, UR18, UR13 ;  /* 0x000000120c0d72a4 */ /* 0x000fe2000f8e020d */
[----:B-1----:R-:W-:Y:S01]  /*20690*/  @P2 IMAD.HI.U32 R4, R21, R4, RZ ;  /* 0x0000000415042227 */ /* 0x002fe200078e00ff */
[----:B------:R-:W-:-:S02]  /*206a0*/  UIADD3 UR16, UP0, UP2, UR10, UR16, UR4 ;  /* 0x000000100a107290 */ /* 0x000fc4000fa1e004 */
[----:B------:R-:W-:Y:S02]  /*206b0*/  UIADD3 UR10, UR23, UR9, URZ ;  /* 0x00000009170a7290 */ /* 0x000fe4000fffe03f */
[----:B0-----:R-:W-:Y:S01]  /*206c0*/  @P2 SHF.R.U32.HI R9, RZ, R5, R4 ;  /* 0x00000005ff092219 */ /* 0x001fe20000011604 */
[----:B------:R-:W-:Y:S01]  /*206d0*/  UIADD3 UR20, UR17, UR20, URZ ;  /* 0x0000001411147290 */ /* 0x000fe2000fffe03f */
[----:B------:R-:W-:Y:S01]  /*206e0*/  IMAD.U32 R4, RZ, RZ, UR22 ;  /* 0x00000016ff047e24 */ /* 0x000fe2000f8e00ff */
[----:B------:R-:W-:Y:S01]  /*206f0*/  UIADD3 UR9, UR11, UR13, URZ ;  /* 0x0000000d0b097290 */ /* 0x000fe2000fffe03f */
[----:B------:R-:W-:Y:S01]  /*20700*/  IMAD.U32 R5, RZ, RZ, UR23 ;  /* 0x00000017ff057e24 */ /* 0x000fe2000f8e00ff */
[----:B------:R-:W-:Y:S01]  /*20710*/  USHF.R.S32.HI UR14, URZ, 0x1f, UR4 ;  /* 0x0000001f3f0e7899 */ /* 0x000fe20008011404 */
[----:B------:R-:W-:Y:S01]  /*20720*/  IMAD.MOV R11, RZ, RZ, -R9 ;  /* 0x000000ffff0b7224 */ /* 0x000fe200078e0a09 */
[----:B------:R-:W-:Y:S01]  /*20730*/  IADD3 R4, P1, P4, R9, UR16, R4 ;  /* 0x0000001009047c10 */ /* 0x000fe2000fc3e004 */
[----:B------:R-:W-:Y:S01]  /*20740*/  IMAD.U32 R10, RZ, RZ, UR10 ;  /* 0x0000000aff0a7e24 */ /* 0x000fe2000f8e00ff */
[----:B------:R-:W-:Y:S01]  /*20750*/  UIADD3.X UR9, UR9, UR20, UR14, UP0, UP2 ;  /* 0x0000001409097290 */ /* 0x000fe200087e440e */
[----:B------:R-:W-:Y:S01]  /*20760*/  IMAD R11, R20, R11, R21 ;  /* 0x0000000b140b7224 */ /* 0x000fe200078e0215 */
[----:B------:R-:W-:Y:S01]  /*20770*/  SHF.R.S32.HI R5, RZ, 0x1f, R9 ;  /* 0x0000001fff057819 */ /* 0x000fe20000011409 */
[----:B------:R-:W-:Y:S01]  /*20780*/  ULDC.64 UR10, c[0x0][UR19+0x210] ;  /* 0x00008400130a7abb */ /* 0x000fe20008000a00 */
[----:B------:R-:W-:Y:S01]  /*20790*/  ULDC.64 UR12, c[0x0][0xca8] ;  /* 0x00032a00000c7ab9 */ /* 0x000fe20000000a00 */
[----:B------:R-:W-:Y:S01]  /*207a0*/  IMAD R9, R11, UR11, RZ ;  /* 0x0000000b0b097c24 */ /* 0x000fe2000f8e02ff */
[----:B------:R-:W-:Y:S01]  /*207b0*/  SHF.R.S32.HI R8, RZ, 0x1f, R11 ;  /* 0x0000001fff087819 */ /* 0x000fe2000001140b */
[----:B------:R-:W-:Y:S01]  /*207c0*/  @!UP1 ULDC UR12, c[0x0][0xc50] ;  /* 0x00031400000c9ab9 */ /* 0x000fe20000000800 */
[----:B------:R-:W-:Y:S01]  /*207d0*/  IADD3.X R5, R5, UR9, R10, P1, P4 ;  /* 0x0000000905057c10 */ /* 0x000fe20008fe840a */
[----:B------:R-:W-:-:S02]  /*207e0*/  @!UP1 ULDC UR13, c[0x0][0xc54] ;  /* 0x00031500000d9ab9 */ /* 0x000fc40000000800 */
[----:B------:R-:W-:Y:S02]  /*207f0*/  IMAD R9, R8, UR10, R9 ;  /* 0x0000000a08097c24 */ /* 0x000fe4000f8e0209 */
[----:B------:R-:W-:-:S04]  /*20800*/  IMAD.WIDE.U32 R4, R11, UR10, R4 ;  /* 0x0000000a0b047c25 */ /* 0x000fc8000f8e0004 */
[----:B------:R-:W-:Y:S01]  /*20810*/  IMAD.IADD R5, R5, 0x1, R9 ;  /* 0x0000000105057824 */ /* 0x000fe200078e0209 */
[----:B------:R-:W-:Y:S01]  /*20820*/  LEA R10, P1, R4, UR12, 0x2 ;  /* 0x0000000c040a7c11 */ /* 0x000fe2000f8210ff */
[----:B------:R-:W-:-:S03]  /*20830*/  VIADD R11, R25, 0x8 ;  /* 0x00000008190b7836 */ /* 0x000fc60000000000 */
[----:B------:R-:W-:Y:S01]  /*20840*/  LEA.HI.X R12, R4, UR13, R5, 0x2, P1 ;  /* 0x0000000d040c7c11 */ /* 0x000fe200088f1405 */
[----:B------:R-:W-:Y:S01]  /*20850*/  SHFL.IDX PT, R8, R10, RZ, 0x1c1f ;  /* 0x001c1fff0a087589 */ /* 0x000fe200000e0000 */
[----:B------:R-:W-:-:S03]  /*20860*/  ISETP.GE.OR P0, PT, R11, R6, P0 ;  /* 0x000000060b00720c */ /* 0x000fc60000706670 */
[----:B------:R-:W2:Y:S04]  /*20870*/  SHFL.IDX PT, R9, R12, RZ, 0x1c1f ;  /* 0x001c1fff0c097589 */ /* 0x000ea800000e0000 */
[----:B--2---:R-:W-:Y:S06]  /*20880*/  @!P3 ST.E desc[UR36][R8.64], R13 ;  /* 0x0000000d0800b985 */ /* 0x004fec000c101924 */
[----:B------:R-:W2:Y:S01]  /*20890*/  @!P0 LDL R15, [R1+0x214] ;  /* 0x00021400010f8983 */ /* 0x000ea20000100800 */
[----:B------:R-:W-:-:S02]  /*208a0*/  PLOP3.LUT P1, PT, PT, PT, UP1, 0x80, 0x0 ;  /* 0x000000000000781c */ /* 0x000fc40003f2f018 */
[-C--:B------:R-:W-:Y:S01]  /*208b0*/  ISETP.GE.AND P3, PT, R25, R6.reuse, PT ;  /* 0x000000061900720c */ /* 0x080fe20003f66270 */
[----:B------:R-:W-:Y:S04]  /*208c0*/  SHFL.IDX PT, R4, R10, 0x1, 0x1c1f ;  /* 0x003c1f000a047f89 */ /* 0x000fe800000e0000 */
[----:B------:R-:W2:Y:S04]  /*208d0*/  SHFL.IDX PT, R5, R12, 0x1, 0x1c1f ;  /* 0x003c1f000c057f89 */ /* 0x000ea800000e0000 */
[----:B--2---:R0:W-:Y:S01]  /*208e0*/  @!P0 ST.E desc[UR36][R4.64], R15 ;  /* 0x0000000f04008985 */ /* 0x0041e2000c101924 */
[----:B------:R-:W-:Y:S01]  /*208f0*/  ISETP.GE.AND P0, PT, R11, R6, PT ;  /* 0x000000060b00720c */ /* 0x000fe20003f06270 */
[----:B------:R-:W-:-:S12]  /*20900*/  @P1 BRA `(.L_x_12615) ;  /* 0x0000000c00c81947 */ /* 0x000fd80003800000 */
[----:B0-----:R-:W-:Y:S01]  /*20910*/  IMAD R5, R215, 0x40, R18 ;  /* 0x00000040d7057824 */ /* 0x001fe200078e0212 */
[----:B------:R-:W-:Y:S01]  /*20920*/  ULDC.64 UR12, c[0x0][0xba0] ;  /* 0x0002e800000c7ab9 */ /* 0x000fe20000000a00 */
[----:B------:R-:W0:Y:S02]  /*20930*/  @P2 LDC R21, c[0x0][0xcf0] ;  /* 0x00033c00ff152b82 */ /* 0x000e240000000800 */
        /* <DEDUP_REMOVED lines=12> */
[----:B------:R-:W-:Y:S01]  /*20a00*/  IMAD.X R25, RZ, RZ, R3, P3 ;  /* 0x000000ffff197224 */ /* 0x000fe200018e0603 */
[C---:B------:R-:W-:Y:S02]  /*20a10*/  IADD3 R33, P0, R2.reuse, 0x4000, RZ ;  /* 0x0000400002217810 */ /* 0x040fe40007f1e0ff */
[C---:B------:R-:W-:Y:S01]  /*20a20*/  IADD3 R37, P6, R2.reuse, 0x5000, RZ ;  /* 0x0000500002257810 */ /* 0x040fe20007fde0ff */
[----:B------:R-:W-:Y:S01]  /*20a30*/  UIMAD UR9, UR14, UR12, URZ ;  /* 0x0000000c0e0972a4 */ /* 0x000fe2000f8e023f */
[C---:B------:R-:W-:Y:S01]  /*20a40*/  IADD3 R41, P5, R2.reuse, 0x6000, RZ ;  /* 0x0000600002297810 */ /* 0x040fe20007fbe0ff */
[----:B------:R-:W-:Y:S01]  /*20a50*/  UIMAD.WIDE.U32 UR10, UR4, UR12, URZ ;  /* 0x0000000c040a72a5 */ /* 0x000fe2000f8e003f */
[C---:B------:R-:W-:Y:S01]  /*20a60*/  IADD3 R45, P4, R2.reuse, 0x7000, RZ ;  /* 0x00007000022d7810 */ /* 0x040fe20007f9e0ff */
[----:B------:R-:W5:Y:S01]  /*20a70*/  LD.E.128 R12, desc[UR36][R12.64] ;  /* 0x000000240c0c7980 */ /* 0x000f62000c101d00 */
[----:B------:R-:W-:-:S02]  /*20a80*/  IADD3 R49, P3, R2, 0x8000, RZ ;  /* 0x0000800002317810 */ /* 0x000fc40007f7e0ff */
[----:B------:R-:W-:Y:S01]  /*20a90*/  SHF.R.U64 R28, R28, 0x3, RZ ;  /* 0x000000031c1c7819 */ /* 0x000fe200000012ff */
        /* <DEDUP_REMOVED lines=8> */
[----:B------:R-:W-:Y:S02]  /*20b20*/  IADD3 R53, P1, R2, 0x9000, RZ ;  /* 0x0000900002357810 */ /* 0x000fe40007f3e0ff */
[----:B------:R-:W-:Y:S02]  /*20b30*/  SHF.R.U64 R32, R32, 0x3, RZ ;  /* 0x0000000320207819 */ /* 0x000fe400000012ff */
[----:B------:R-:W-:Y:S02]  /*20b40*/  SHF.R.U64 R36, R36, 0x3, RZ ;  /* 0x0000000324247819 */ /* 0x000fe400000012ff */
[----:B------:R-:W-:Y:S01]  /*20b50*/  LOP3.LUT R9, R2, 0x380, RZ, 0xc0, !PT ;  /* 0x0000038002097812 */ /* 0x000fe200078ec0ff */
[----:B------:R-:W-:Y:S01]  /*20b60*/  UIMAD UR9, UR4, UR13, UR9 ;  /* 0x0000000d040972a4 */ /* 0x000fe2000f8e0209 */
[----:B------:R-:W-:Y:S01]  /*20b70*/  SHF.R.U64 R40, R40, 0x3, RZ ;  /* 0x0000000328287819 */ /* 0x000fe200000012ff */
[----:B------:R-:W5:Y:S01]  /*20b80*/  LD.E.128 R28, desc[UR36][R28.64] ;  /* 0x000000241c1c7980 */ /* 0x000f62000c101d00 */
[----:B------:R-:W-:Y:S01]  /*20b90*/  SHF.R.U64 R44, R44, 0x3, RZ ;  /* 0x000000032c2c7819 */ /* 0x000fe200000012ff */
[----:B------:R-:W-:Y:S01]  /*20ba0*/  ULDC.64 UR12, c[0x0][0xbe8] ;  /* 0x0002fa00000c7ab9 */ /* 0x000fe20000000a00 */
[----:B------:R-:W-:-:S02]  /*20bb0*/  SHF.R.U64 R48, R48, 0x3, RZ ;  /* 0x0000000330307819 */ /* 0x000fc400000012ff */
        /* <DEDUP_REMOVED lines=13> */
[----:B------:R-:W-:Y:S01]  /*20c90*/  UIADD3 UR11, UR11, UR9, URZ ;  /* 0x000000090b0b7290 */ /* 0x000fe2000fffe03f */
[C---:B------:R-:W-:Y:S01]  /*20ca0*/  IADD3 R61, P6, R2.reuse, 0xb000, RZ ;  /* 0x0000b000023d7810 */ /* 0x040fe20007fde0ff */
[----:B------:R-:W-:Y:S01]  /*20cb0*/  USHF.R.S32.HI UR4, URZ, 0x1f, UR8 ;  /* 0x0000001f3f047899 */ /* 0x000fe20008011408 */
[C---:B------:R-:W-:Y:S01]  /*20cc0*/  IADD3 R65, P5, R2.reuse, 0xc000, RZ ;  /* 0x0000c00002417810 */ /* 0x040fe20007fbe0ff */
[----:B------:R-:W5:Y:S01]  /*20cd0*/  LD.E.128 R32, desc[UR36][R32.64] ;  /* 0x0000002420207980 */ /* 0x000f62000c101d00 */
[C---:B------:R-:W-:Y:S02]  /*20ce0*/  IADD3 R69, P4, R2.reuse, 0xd000, RZ ;  /* 0x0000d00002457810 */ /* 0x040fe40007f9e0ff */
        /* <DEDUP_REMOVED lines=13> */
[----:B------:R-:W-:-:S02]  /*20dc0*/  IADD3 R5, P1, R2, 0xf000, RZ ;  /* 0x0000f00002057810 */ /* 0x000fc40007f3e0ff */
[----:B------:R-:W-:Y:S02]  /*20dd0*/  SHF.R.U64 R56, R56, 0x3, RZ ;  /* 0x0000000338387819 */ /* 0x000fe400000012ff */
[----:B------:R-:W-:Y:S01]  /*20de0*/  SHF.R.U64 R60, R60, 0x3, RZ ;  /* 0x000000033c3c7819 */ /* 0x000fe200000012ff */
[----:B------:R-:W-:Y:S01]  /*20df0*/  IMAD.X R77, RZ, RZ, R3, P1 ;  /* 0x000000ffff4d7224 */ /* 0x000fe200008e0603 */
[----:B------:R-:W-:Y:S01]  /*20e00*/  SHF.R.U64 R64, R64, 0x3, RZ ;  /* 0x0000000340407819 */ /* 0x000fe200000012ff */
[----:B------:R-:W-:Y:S01]  /*20e10*/  UIMAD.WIDE.U32 UR10, UR60, UR12, UR10 ;  /* 0x0000000c3c0a72a5 */ /* 0x000fe2000f8e000a */
[----:B------:R-:W-:Y:S01]  /*20e20*/  SHF.R.U64 R68, R68, 0x3, RZ ;  /* 0x0000000344447819 */ /* 0x000fe200000012ff */
[----:B------:R-:W5:Y:S01]  /*20e30*/  LD.E.128 R52, desc[UR36][R52.64] ;  /* 0x0000002434347980 */ /* 0x000f62000c101d00 */
[----:B------:R-:W-:Y:S02]  /*20e40*/  SHF.R.U64 R72, R72, 0x3, RZ ;  /* 0x0000000348487819 */ /* 0x000fe400000012ff */
[----:B------:R-:W-:-:S02]  /*20e50*/  LOP3.LUT R2, R9, R2, RZ, 0x3c, !PT ;  /* 0x0000000209027212 */ /* 0x000fc400078e3cff */
        /* <DEDUP_REMOVED lines=11> */
[----:B------:R-:W-:Y:S01]  /*20f10*/  LOP3.LUT R4, R5, 0x380, RZ, 0xc0, !PT ;  /* 0x0000038005047812 */ /* 0x000fe200078ec0ff */
[----:B------:R-:W-:-:S02]  /*20f20*/  UIMAD UR11, UR60, UR13, UR11 ;  /* 0x0000000d3c0b72a4 */ /* 0x000fc4000f8e020b */
[----:B------:R-:W5:Y:S01]  /*20f30*/  LD.E.128 R56, desc[UR36][R56.64] ;  /* 0x0000002438387980 */ /* 0x000f62000c101d00 */
[----:B------:R-:W-:Y:S01]  /*20f40*/  SHF.R.U64 R4, R4, 0x3, RZ ;  /* 0x0000000304047819 */ /* 0x000fe200000012ff */
[----:B------:R-:W-:Y:S02]  /*20f50*/  ULDC.64 UR12, c[0x0][0xbf0] ;  /* 0x0002fc00000c7ab9 */ /* 0x000fe40000000a00 */
[----:B------:R-:W5:Y:S01]  /*20f60*/  LD.E.128 R60, desc[UR36][R60.64] ;  /* 0x000000243c3c7980 */ /* 0x000f62000c101d00 */
[----:B-1----:R-:W1:Y:S01]  /*20f70*/  @P2 LDC R3, c[0x0][0xcec] ;  /* 0x00033b00ff032b82 */ /* 0x002e620000000800 */
[----:B------:R-:W-:Y:S01]  /*20f80*/  IMAD R2, R218, 0x20, R215 ;  /* 0x00000020da027824 */ /* 0x000fe200078e02d7 */
[----:B------:R-:W-:Y:S01]  /*20f90*/  LOP3.LUT R76, R4, R5, RZ, 0x3c, !PT ;  /* 0x00000005044c7212 */ /* 0x000fe200078e3cff */
[----:B------:R-:W5:Y:S02]  /*20fa0*/  LD.E.128 R64, desc[UR36][R64.64] ;  /* 0x0000002440407980 */ /* 0x000f64000c101d00 */
[----:B------:R-:W-:Y:S01]  /*20fb0*/  VIADD R80, R2, UR58 ;  /* 0x0000003a02507c36 */ /* 0x000fe20008000000 */
[----:B------:R-:W-:Y:S01]  /*20fc0*/  UIMAD UR4, UR4, UR12, URZ ;  /* 0x0000000c040472a4 */ /* 0x000fe2000f8e023f */
[----:B------:R-:W5:Y:S02]  /*20fd0*/  LD.E.128 R68, desc[UR36][R68.64] ;  /* 0x0000002444447980 */ /* 0x000f64000c101d00 */
[----:B------:R-:W-:Y:S01]  /*20fe0*/  IMAD.MOV.U32 R5, RZ, RZ, R80 ;  /* 0x000000ffff057224 */ /* 0x000fe200078e0050 */
[----:B------:R-:W-:Y:S01]  /*20ff0*/  UIMAD UR4, UR8, UR13, UR4 ;  /* 0x0000000d080472a4 */ /* 0x000fe2000f8e0204 */
[----:B------:R-:W5:Y:S01]  /*21000*/  LD.E.128 R72, desc[UR36][R72.64] ;  /* 0x0000002448487980 */ /* 0x000f62000c101d00 */
[----:B------:R-:W-:-:S03]  /*21010*/  UIMAD.WIDE.U32 UR8, UR8, UR12, UR10 ;  /* 0x0000000c080872a5 */ /* 0x000fc6000f8e000a */
[----:B------:R-:W-:Y:S01]  /*21020*/  ULDC.64 UR10, c[0x0][0xbe0] ;  /* 0x0002f800000a7ab9 */ /* 0x000fe20000000a00 */
[----:B------:R-:W5:Y:S01]  /*21030*/  LD.E.128 R76, desc[UR36][R76.64] ;  /* 0x000000244c4c7980 */ /* 0x000f62000c101d00 */
[----:B-1----:R-:W-:Y:S01]  /*21040*/  @P2 IMAD.HI.U32 R2, R80, R3, RZ ;  /* 0x0000000350022227 */ /* 0x002fe200078e00ff */
[----:B------:R-:W-:Y:S01]  /*21050*/  UIADD3 UR4, UR9, UR4, URZ ;  /* 0x0000000409047290 */ /* 0x000fe2000fffe03f */
[----:B------:R-:W-:Y:S01]  /*21060*/  @!PT LDS RZ, [RZ] ;  /* 0x00000000fffff984 */ /* 0x000fe20000000800 */
[----:B------:R-:W-:Y:S01]  /*21070*/  @!PT LDS RZ, [RZ] ;  /* 0x00000000fffff984 */ /* 0x000fe20000000800 */
[----:B------:R-:W-:Y:S01]  /*21080*/  @!PT LDS RZ, [RZ] ;  /* 0x00000000fffff984 */ /* 0x000fe20000000800 */
[----:B------:R-:W-:Y:S01]  /*21090*/  @!PT LDS RZ, [RZ] ;  /* 0x00000000fffff984 */ /* 0x000fe20000000800 */
[----:B------:R1:W-:Y:S06]  /*210a0*/  MEMBAR.ALL.CTA ;  /* 0x0000000000007992 */ /* 0x0003ec0000008000 */
[----:B-1----:R-:W1:Y:S01]  /*210b0*/  FENCE.VIEW.ASYNC.S ;  /* 0x00000000000073c6 */ /* 0x002e620000000000 */
[----:B0-----:R-:W-:-:S04]  /*210c0*/  @P2 SHF.R.U32.HI R5, RZ, R21, R2 ;  /* 0x00000015ff052219 */ /* 0x001fc80000011602 */
[--C-:B------:R-:W-:Y:S01]  /*210d0*/  SHF.R.S32.HI R4, RZ, 0x1f, R5.reuse ;  /* 0x0000001fff047819 */ /* 0x100fe20000011405 */
[----:B------:R-:W-:Y:S02]  /*210e0*/  IMAD.MOV R21, RZ, RZ, -R5 ;  /* 0x000000ffff157224 */ /* 0x000fe400078e0a05 */
[----:B------:R-:W-:Y:S02]  /*210f0*/  IMAD.U32 R3, RZ, RZ, UR9 ;  /* 0x00000009ff037e24 */ /* 0x000fe4000f8e00ff */
[----:B------:R-:W-:Y:S02]  /*21100*/  IMAD R4, R4, UR10, RZ ;  /* 0x0000000a04047c24 */ /* 0x000fe4000f8e02ff */
[----:B------:R-:W-:Y:S02]  /*21110*/  IMAD R21, R20, R21, R80 ;  /* 0x0000001514157224 */ /* 0x000fe400078e0250 */
[----:B------:R-:W-:Y:S01]  /*21120*/  IMAD.U32 R2, RZ, RZ, UR8 ;  /* 0x00000008ff027e24 */ /* 0x000fe2000f8e00ff */
[----:B------:R-:W-:Y:S01]  /*21130*/  ULDC.64 UR8, c[0x0][0xbd8] ;  /* 0x0002f60000087ab9 */ /* 0x000fe20000000a00 */
[----:B------:R-:W-:-:S02]  /*21140*/  IMAD.U32 R3, RZ, RZ, UR4 ;  /* 0x00000004ff037e24 */ /* 0x000fc4000f8e00ff */
[C---:B------:R-:W-:Y:S01]  /*21150*/  IMAD R81, R5.reuse, UR11, R4 ;  /* 0x0000000b05517c24 */ /* 0x040fe2000f8e0204 */
        /* <DEDUP_REMOVED lines=13> */
[----:B------:R-:W-:Y:S02]  /*21230*/  PRMT R0, RZ, 0x654, R0 ;  /* 0x00000654ff007816 */ /* 0x000fe40000000000 */
[----:B------:R-:W-:Y:S02]  /*21240*/  LEA.HI.X R83, R2, UR9, R3, 0x1, P3 ;  /* 0x0000000902537c11 */ /* 0x000fe400098f0c03 */
[-C--:B------:R-:W-:Y:S01]  /*21250*/  ISETP.GE.AND P1, PT, R5, R6.reuse, PT ;  /* 0x000000060500720c */ /* 0x080fe20003f26270 */
[----:B------:R-:W-:Y:S01]  /*21260*/  VIADD R5, R85, 0x40 ;  /* 0x0000004055057836 */ /* 0x000fe20000000000 */
[----:B-1----:R0:W-:Y:S01]  /*21270*/  SYNCS.ARRIVE.TRANS64.RED.A1T0 RZ, [R0+URZ], RZ ;  /* 0x000000ff00ff79a7 */ /* 0x0021e2000810043f */
[----:B------:R1:W2:Y:S01]  /*21280*/  SHFL.IDX PT, R80, R82, RZ, 0x181f ;  /* 0x00181fff52507589 */ /* 0x0002a200000e0000 */
[----:B------:R-:W-:Y:S02]  /*21290*/  BSSY B1, `(.L_x_12616) ;  /* 0x0000015000017945 */ /* 0x000fe40003800000 */
[----:B------:R-:W-:Y:S01]  /*212a0*/  ISETP.GE.AND P0, PT, R5, R6, PT ;  /* 0x000000060500720c */ /* 0x000fe20003f06270 */
[----:B0-----:R1:W0:Y:S01]  /*212b0*/  SHFL.IDX PT, R0, R83, RZ, 0x181f ;  /* 0x00181fff53007589 */ /* 0x00122200000e0000 */
[----:B------:R-:W-:Y:S11]  /*212c0*/  @P2 BRA `(.L_x_12617) ;  /* 0x0000000000442947 */ /* 0x000ff60003800000 */
[----:B------:R-:W-:Y:S02]  /*212d0*/  ULDC UR4, c[0x0][0xbc8] ;  /* 0x0002f20000047ab9 */ /* 0x000fe40000000800 */
[----:B------:R-:W-:Y:S02]  /*212e0*/  ISETP.GE.AND P5, PT, R18, UR4, PT ;  /* 0x0000000412007c0c */ /* 0x000fe4000bfa6270 */
[----:B------:R-:W-:Y:S02]  /*212f0*/  ISETP.GE.AND P4, PT, R176, UR4, PT ;  /* 0x00000004b0007c0c */ /* 0x000fe4000bf86270 */
[----:B------:R-:W-:Y:S02]  /*21300*/  ISETP.GE.AND P3, PT, R19, UR4, PT ;  /* 0x0000000413007c0c */ /* 0x000fe4000bf66270 */
[----:B------:R-:W-:-:S07]  /*21310*/  ISETP.GE.AND P2, PT, R177, UR4, PT ;  /* 0x00000004b1007c0c */ /* 0x000fce000bf46270 */
[----:B--2---:R-:W-:-:S04]  /*21320*/  @!P5 LEA R2, P6, R18, R80, 0x1 ;  /* 0x000000501202d211 */ /* 0x004fc800078c08ff */
[----:B0-----:R-:W-:Y:S02]  /*21330*/  @!P5 LEA.HI.X R3, R18, R0, R183, 0x1, P6 ;  /* 0x000000001203d211 */ /* 0x001fe400030f0cb7 */
        /* <DEDUP_REMOVED lines=10> */
.L_x_12617:
[----:B------:R-:W-:Y:S05]  /*213e0*/  BSYNC B1 ;  /* 0x0000000000017941 */ /* 0x000fea0003800000 */
.L_x_12616:
[----:B0-----:R0:W4:Y:S01]  /*213f0*/  SHFL.IDX PT, R0, R83, 0x1, 0x181f ;  /* 0x00381f0053007f89 */ /* 0x00112200000e0000 */
[----:B------:R-:W-:Y:S03]  /*21400*/  BSSY B1, `(.L_x_12618) ;  /* 0x0000014000017945 */ /* 0x000fe60003800000 */
[----:B---3-5:R0:W3:Y:S01]  /*21410*/  SHFL.IDX PT, R10, R82, 0x1, 0x181f ;  /* 0x00381f00520a7f89 */ /* 0x0280e200000e0000 */
[----:B------:R-:W-:Y:S05]  /*21420*/  @P1 BRA `(.L_x_12619) ;  /* 0x0000000000441947 */ /* 0x000fea0003800000 */
[----:B------:R-:W-:Y:S02]  /*21430*/  ULDC UR4, c[0x0][0xbc8] ;  /* 0x0002f20000047ab9 */ /* 0x000fe40000000800 */
[----:B------:R-:W-:Y:S02]  /*21440*/  ISETP.GE.AND P4, PT, R18, UR4, PT ;  /* 0x0000000412007c0c */ /* 0x000fe4000bf86270 */
[----:B------:R-:W-:Y:S02]  /*21450*/  ISETP.GE.AND P3, PT, R176, UR4, PT ;  /* 0x00000004b0007c0c */ /* 0x000fe4000bf66270 */
[----:B------:R-:W-:Y:S02]  /*21460*/  ISETP.GE.AND P2, PT, R19, UR4, PT ;  /* 0x0000000413007c0c */ /* 0x000fe4000bf46270 */
[----:B------:R-:W-:-:S07]  /*21470*/  ISETP.GE.AND P1, PT, R177, UR4, PT ;  /* 0x00000004b1007c0c */ /* 0x000fce000bf26270 */
[-C--:B---3--:R-:W-:Y:S02]  /*21480*/  @!P4 LEA R2, P6, R18, R10.reuse, 0x1 ;  /* 0x0000000a1202c211 */ /* 0x088fe400078c08ff */
[----:B------:R-:W-:Y:S02]  /*21490*/  @!P3 LEA R4, P5, R176, R10, 0x1 ;  /* 0x0000000ab004b211 */ /* 0x000fe400078a08ff */
[----:B----4-:R-:W-:Y:S02]  /*214a0*/  @!P4 LEA.HI.X R3, R18, R0, R183, 0x1, P6 ;  /* 0x000000001203c211 */ /* 0x010fe400030f0cb7 */
        /* <DEDUP_REMOVED lines=9> */
.L_x_12619:
[----:B------:R-:W-:Y:S05]  /*21540*/  BSYNC B1 ;  /* 0x0000000000017941 */ /* 0x000fea0003800000 */
.L_x_12618:
[----:B----4-:R4:W0:Y:S01]  /*21550*/  SHFL.IDX PT, R0, R83, 0x2, 0x181f ;  /* 0x00581f0053007f89 */ /* 0x01082200000e0000 */
[----:B------:R-:W-:Y:S03]  /*21560*/  BSSY B1, `(.L_x_12620) ;  /* 0x0000014000017945 */ /* 0x000fe60003800000 */
[----:B---3--:R4:W3:Y:S01]  /*21570*/  SHFL.IDX PT, R10, R82, 0x2, 0x181f ;  /* 0x00581f00520a7f89 */ /* 0x0088e200000e0000 */
[----:B------:R-:W-:Y:S05]  /*21580*/  @P0 BRA `(.L_x_12621) ;  /* 0x0000000000440947 */ /* 0x000fea0003800000 */
[----:B------:R-:W-:Y:S02]  /*21590*/  ULDC UR4, c[0x0][0xbc8] ;  /* 0x0002f20000047ab9 */ /* 0x000fe40000000800 */
[----:B------:R-:W-:Y:S02]  /*215a0*/  ISETP.GE.AND P3, PT, R18, UR4, PT ;  /* 0x0000000412007c0c */ /* 0x000fe4000bf66270 */
[----:B------:R-:W-:Y:S02]  /*215b0*/  ISETP.GE.AND P2, PT, R176, UR4, PT ;  /* 0x00000004b0007c0c */ /* 0x000fe4000bf46270 */
[----:B------:R-:W-:Y:S02]  /*215c0*/  ISETP.GE.AND P1, PT, R19, UR4, PT ;  /* 0x0000000413007c0c */ /* 0x000fe4000bf26270 */
[----:B------:R-:W-:-:S07]  /*215d0*/  ISETP.GE.AND P0, PT, R177, UR4, PT ;  /* 0x00000004b1007c0c */ /* 0x000fce000bf06270 */
[-C--:B---3--:R-:W-:Y:S02]  /*215e0*/  @!P3 LEA R2, P6, R18, R10.reuse, 0x1 ;  /* 0x0000000a1202b211 */ /* 0x088fe400078c08ff */
[-C--:B------:R-:W-:Y:S02]  /*215f0*/  @!P2 LEA R4, P5, R176, R10.reuse, 0x1 ;  /* 0x0000000ab004a211 */ /* 0x080fe400078a08ff */
[----:B------:R-:W-:Y:S02]  /*21600*/  @!P1 LEA R8, P4, R19, R10, 0x1 ;  /* 0x0000000a13089211 */ /* 0x000fe400078808ff */
[----:B0-----:R-:W-:Y:S02]  /*21610*/  @!P3 LEA.HI.X R3, R18, R0, R183, 0x1, P6 ;  /* 0x000000001203b211 */ /* 0x001fe400030f0cb7 */
        /* <DEDUP_REMOVED lines=8> */
.L_x_12621:
[----:B------:R-:W-:Y:S05]  /*216a0*/  BSYNC B1 ;  /* 0x0000000000017941 */ /* 0x000fea0003800000 */
.L_x_12620:
[----:B0-----:R-:W-:Y:S01]  /*216b0*/  VIADD R3, R85, 0x60 ;  /* 0x0000006055037836 */ /* 0x001fe20000000000 */
[----:B-1--4-:R-:W0:Y:S04]  /*216c0*/  SHFL.IDX PT, R83, R83, 0x3, 0x181f ;  /* 0x00781f0053537f89 */ /* 0x012e2800000e0000 */
[----:B------:R-:W-:Y:S01]  /*216d0*/  ISETP.GE.AND P0, PT, R3, R6, PT ;  /* 0x000000060300720c */ /* 0x000fe20003f06270 */
[----:B------:R-:W1:-:S12]  /*216e0*/  SHFL.IDX PT, R82, R82, 0x3, 0x181f ;  /* 0x00781f0052527f89 */ /* 0x000e5800000e0000 */
[----:B------:R-:W-:Y:S05]  /*216f0*/  @P0 BRA `(.L_x_12622) ;  /* 0x0000002800400947 */ /* 0x000fea0003800000 */
[----:B------:R-:W-:Y:S02]  /*21700*/  ULDC UR4, c[0x0][0xbc8] ;  /* 0x0002f20000047ab9 */ /* 0x000fe40000000800 */
[----:B------:R-:W-:Y:S02]  /*21710*/  ISETP.GE.AND P3, PT, R18, UR4, PT ;  /* 0x0000000412007c0c */ /* 0x000fe4000bf66270 */
[----:B------:R-:W-:Y:S02]  /*21720*/  ISETP.GE.AND P4, PT, R176, UR4, PT ;  /* 0x00000004b0007c0c */ /* 0x000fe4000bf86270 */
[----:B------:R-:W-:-:S09]  /*21730*/  ISETP.GE.AND P5, PT, R19, UR4, PT ;  /* 0x0000000413007c0c */ /* 0x000fd2000bfa6270 */
[-C--:B-1----:R-:W-:Y:S02]  /*21740*/  @!P3 LEA R2, P0, R18, R82.reuse, 0x1 ;  /* 0x000000521202b211 */ /* 0x082fe400078008ff */
[-C--:B------:R-:W-:Y:S02]  /*21750*/  @!P4 LEA R4, P1, R176, R82.reuse, 0x1 ;  /* 0x00000052b004c211 */ /* 0x080fe400078208ff */
[C---:B------:R-:W-:Y:S02]  /*21760*/  @!P5 LEA R8, P2, R19.reuse, R82, 0x1 ;  /* 0x000000521308d211 */ /* 0x040fe400078408ff */
[-C--:B0-----:R-:W-:Y:S02]  /*21770*/  @!P3 LEA.HI.X R3, R18, R83.reuse, R183, 0x1, P0 ;  /* 0x000000531203b211 */ /* 0x081fe400000f0cb7 */
[-C--:B------:R-:W-:Y:S02]  /*21780*/  @!P4 LEA.HI.X R5, R176, R83.reuse, R182, 0x1, P1 ;  /* 0x00000053b005c211 */ /* 0x080fe400008f0cb6 */
[----:B------:R-:W-:Y:S01]  /*21790*/  @!P5 LEA.HI.X R9, R19, R83, R181, 0x1, P2 ;  /* 0x000000531309d211 */ /* 0x000fe200010f0cb5 */
        /* <DEDUP_REMOVED lines=9> */
.L_x_12615:
[----:B------:R1:W5:Y:S01]  /*21830*/  LDL R50, [R1+0x4ac] ;  /* 0x0004ac0001327983 */ /* 0x0003620000100800 */
[----:B------:R-:W-:Y:S01]  /*21840*/  ULDC.64 UR12, c[0x0][0xc08] ;  /* 0x00030200000c7ab9 */ /* 0x000fe20000000a00 */
[----:B------:R-:W2:Y:S02]  /*21850*/  @P2 LDC R2, c[0x0][0xcec] ;  /* 0x00033b00ff022b82 */ /* 0x000ea40000000800 */
[----:B------:R1:W5:Y:S04]  /*21860*/  LDL R49, [R1+0x4a8] ;  /* 0x0004a80001317983 */ /* 0x0003680000100800 */
        /* <DEDUP_REMOVED lines=24> */
[----:B------:R1:W5:Y:S01]  /*219f0*/  LDL R24, [R1+0x444] ;  /* 0x0004440001187983 */ /* 0x0003620000100800 */
[----:B------:R-:W-:Y:S01]  /*21a00*/  UIMAD UR9, UR14, UR12, URZ ;  /* 0x0000000c0e0972a4 */ /* 0x000fe2000f8e023f */
[----:B------:R-:W3:Y:S01]  /*21a10*/  @P2 LDC R3, c[0x0][0xcf0] ;  /* 0x00033c00ff032b82 */ /* 0x000ee20000000800 */
[----:B------:R-:W-:Y:S01]  /*21a20*/  UIMAD.WIDE.U32 UR10, UR4, UR12, URZ ;  /* 0x0000000c040a72a5 */ /* 0x000fe2000f8e003f */
[----:B--2---:R-:W-:Y:S01]  /*21a30*/  @P2 IMAD.HI.U32 R2, R21, R2, RZ ;  /* 0x0000000215022227 */ /* 0x004fe200078e00ff */
[----:B------:R-:W-:Y:S01]  /*21a40*/  UIMAD UR9, UR4, UR13, UR9 ;  /* 0x0000000d040972a4 */ /* 0x000fe2000f8e0209 */
[----:B------:R-:W-:Y:S01]  /*21a50*/  BSSY B1, `(.L_x_12623) ;  /* 0x00000ca000017945 */ /* 0x000fe20003800000 */
[----:B------:R-:W-:Y:S01]  /*21a60*/  USHF.R.S32.HI UR4, URZ, 0x1f, UR8 ;  /* 0x0000001f3f047899 */ /* 0x000fe20008011408 */
[----:B0-----:R-:W-:Y:S01]  /*21a70*/  IMAD.MOV.U32 R5, RZ, RZ, R21 ;  /* 0x000000ffff057224 */ /* 0x001fe200078e0015 */
[----:B------:R-:W-:Y:S01]  /*21a80*/  UIADD3 UR11, UR11, UR9, URZ ;  /* 0x000000090b0b7290 */ /* 0x000fe2000fffe03f */
[----:B------:R-:W-:-:S03]  /*21a90*/  ULDC.64 UR12, c[0x0][0xc38] ;  /* 0x00030e00000c7ab9 */ /* 0x000fc60000000a00 */
[----:B------:R-:W-:-:S04]  /*21aa0*/  UIMAD.WIDE.U32 UR10, UR60, UR12, UR10 ;  /* 0x0000000c3c0a72a5 */ /* 0x000fc8000f8e000a */
[----:B------:R-:W-:-:S03]  /*21ab0*/  UIMAD UR11, UR60, UR13, UR11 ;  /* 0x0000000d3c0b72a4 */ /* 0x000fc6000f8e020b */
[----:B------:R-:W-:Y:S02]  /*21ac0*/  ULDC.64 UR12, c[0x0][0xc40] ;  /* 0x00031000000c7ab9 */ /* 0x000fe40000000a00 */
[----:B------:R-:W-:-:S04]  /*21ad0*/  UIMAD UR4, UR4, UR12, URZ ;  /* 0x0000000c040472a4 */ /* 0x000fc8000f8e023f */
[----:B------:R-:W-:Y:S01]  /*21ae0*/  UIMAD UR4, UR8, UR13, UR4 ;  /* 0x0000000d080472a4 */ /* 0x000fe2000f8e0204 */
[----:B---3--:R-:W-:Y:S01]  /*21af0*/  @P2 SHF.R.U32.HI R5, RZ, R3, R2 ;  /* 0x00000003ff052219 */ /* 0x008fe20000011602 */
[----:B------:R-:W-:-:S03]  /*21b00*/  UIMAD.WIDE.U32 UR8, UR8, UR12, UR10 ;  /* 0x0000000c080872a5 */ /* 0x000fc6000f8e000a */
[----:B------:R-:W-:Y:S01]  /*21b10*/  ULDC.64 UR10, c[0x0][0xc48] ;  /* 0x00031200000a7ab9 */ /* 0x000fe20000000a00 */
[----:B------:R-:W-:Y:S01]  /*21b20*/  UIADD3 UR9, UR9, UR4, URZ ;  /* 0x0000000409097290 */ /* 0x000fe2000fffe03f */
[--C-:B------:R-:W-:Y:S01]  /*21b30*/  SHF.R.S32.HI R2, RZ, 0x1f, R5.reuse ;  /* 0x0000001fff027819 */ /* 0x100fe20000011405 */
[----:B------:R-:W-:Y:S02]  /*21b40*/  IMAD.MOV R9, RZ, RZ, -R5 ;  /* 0x000000ffff097224 */ /* 0x000fe400078e0a05 */
[----:B------:R-:W-:Y:S02]  /*21b50*/  UIMAD.WIDE.U32 UR8, UR61, UR10, UR8 ;  /* 0x0000000a3d0872a5 */ /* 0x000fe4000f8e0008 */
[----:B------:R-:W-:Y:S02]  /*21b60*/  IMAD R9, R20, R9, R21 ;  /* 0x0000000914097224 */ /* 0x000fe400078e0215 */
[----:B------:R-:W-:Y:S02]  /*21b70*/  UIMAD UR61, UR61, UR11, UR9 ;  /* 0x0000000b3d3d72a4 */ /* 0x000fe4000f8e0209 */
[----:B------:R-:W-:Y:S01]  /*21b80*/  IMAD.U32 R3, RZ, RZ, UR9 ;  /* 0x00000009ff037e24 */ /* 0x000fe2000f8e00ff */
[----:B------:R-:W-:-:S02]  /*21b90*/  ULDC.64 UR10, c[0x0][0xc30] ;  /* 0x00030c00000a7ab9 */ /* 0x000fc40000000a00 */
[----:B------:R-:W-:Y:S02]  /*21ba0*/  IMAD R4, R2, UR10, RZ ;  /* 0x0000000a02047c24 */ /* 0x000fe4000f8e02ff */
        /* <DEDUP_REMOVED lines=11> */
[----:B------:R-:W-:Y:S01]  /*21c60*/  VIADD R4, R0, 0x32420 ;  /* 0x0003242000047836 */ /* 0x000fe20000000000 */
[----:B------:R-:W-:Y:S01]  /*21c70*/  LEA R0, P1, R2, UR8, 0x2 ;  /* 0x0000000802007c11 */ /* 0x000fe2000f8210ff */
[----:B------:R-:W-:-:S03]  /*21c80*/  IMAD.IADD R3, R3, 0x1, R5 ;  /* 0x0000000103037824 */ /* 0x000fc600078e0205 */
[----:B------:R-:W-:Y:S01]  /*21c90*/  PRMT R4, RZ, 0x654, R4 ;  /* 0x00000654ff047816 */ /* 0x000fe20000000004 */
[----:B------:R1:W0:Y:S01]  /*21ca0*/  SHFL.IDX PT, R10, R0, RZ, 0x1c1f ;  /* 0x001c1fff000a7589 */ /* 0x00022200000e0000 */
[----:B------:R-:W-:Y:S02]  /*21cb0*/  LEA.HI.X R6, R2, UR9, R3, 0x2, P1 ;  /* 0x0000000902067c11 */ /* 0x000fe400088f1403 */
[----:B------:R1:W-:Y:S03]  /*21cc0*/  SYNCS.ARRIVE.TRANS64.RED.A1T0 RZ, [R4+URZ], RZ ;  /* 0x000000ff04ff79a7 */ /* 0x0003e6000810043f */
[----:B------:R1:W2:Y:S01]  /*21cd0*/  SHFL.IDX PT, R11, R6, RZ, 0x1c1f ;  /* 0x001c1fff060b7589 */ /* 0x0002a200000e0000 */
[----:B------:R-:W-:Y:S05]  /*21ce0*/  @P3 BRA `(.L_x_12624) ;  /* 0x0000000800803947 */ /* 0x000fea0003800000 */
[----:B------:R-:W-:Y:S02]  /*21cf0*/  ULDC UR4, c[0x0][0xbc8] ;  /* 0x0002f20000047ab9 */ /* 0x000fe40000000800 */
[----:B------:R-:W-:-:S13]  /*21d00*/  ISETP.GE.AND P1, PT, R179, UR4, PT ;  /* 0x00000004b3007c0c */ /* 0x000fda000bf26270 */
[----:B------:R-:W3:Y:S01]  /*21d10*/  @!P1 LDL.64 R20, [R1+0x240] ;  /* 0x0002400001149983 */ /* 0x000ee20000100a00 */
[----:B------:R-:W-:Y:S01]  /*21d20*/  ISETP.GE.AND P2, PT, R212, UR4, PT ;  /* 0x00000004d4007c0c */ /* 0x000fe2000bf46270 */
[----:B0-2---:R-:W-:-:S05]  /*21d30*/  @!P1 IMAD.WIDE R2, R179, 0x4, R10 ;  /* 0x00000004b3029825 */ /* 0x005fca00078e020a */
[----:B---3--:R0:W-:Y:S07]  /*21d40*/  @!P1 ST.E.64 desc[UR36][R2.64], R20 ;  /* 0x0000001402009985 */ /* 0x0081ee000c101b24 */
[----:B-1----:R-:W2:Y:S01]  /*21d50*/  @!P2 LDL.64 R4, [R1+0x250] ;  /* 0x000250000104a983 */ /* 0x002ea20000100a00 */
[----:B------:R-:W-:Y:S02]  /*21d60*/  ISETP.GE.AND P1, PT, R211, UR4, PT ;  /* 0x00000004d3007c0c */ /* 0x000fe4000bf26270 */
[----:B------:R-:W-:-:S04]  /*21d70*/  @!P2 LEA R12, P3, R212, R10, 0x2 ;  /* 0x0000000ad40ca211 */ /* 0x000fc800078610ff */
[----:B-----5:R-:W-:-:S05]  /*21d80*/  @!P2 LEA.HI.X R13, R212, R11, R50, 0x2, P3 ;  /* 0x0000000bd40da211 */ /* 0x020fca00018f1432 */
[----:B--2---:R1:W-:Y:S04]  /*21d90*/  @!P2 ST.E.64 desc[UR36][R12.64], R4 ;  /* 0x000000040c00a985 */ /* 0x0043e8000c101b24 */
[----:B------:R-:W2:Y:S01]  /*21da0*/  @!P1 LDL.64 R8, [R1+0x260] ;  /* 0x0002600001089983 */ /* 0x000ea20000100a00 */
[----:B------:R-:W-:Y:S02]  /*21db0*/  ISETP.GE.AND P2, PT, R210, UR4, PT ;  /* 0x00000004d2007c0c */ /* 0x000fe4000bf46270 */
[----:B------:R-:W-:-:S04]  /*21dc0*/  @!P1 LEA R14, P3, R211, R10, 0x2 ;  /* 0x0000000ad30e9211 */ /* 0x000fc800078610ff */
[----:B------:R-:W-:-:S05]  /*21dd0*/  @!P1 LEA.HI.X R15, R211, R11, R49, 0x2, P3 ;  /* 0x0000000bd30f9211 */ /* 0x000fca00018f1431 */
[----:B--2---:R2:W-:Y:S04]  /*21de0*/  @!P1 ST.E.64 desc[UR36][R14.64], R8 ;  /* 0x000000080e009985 */ /* 0x0045e8000c101b24 */
[----:B0-----:R-:W3:Y:S01]  /*21df0*/  @!P2 LDL.64 R2, [R1+0x270] ;  /* 0x000270000102a983 */ /* 0x001ee20000100a00 */
[----:B------:R-:W-:Y:S02]  /*21e00*/  ISETP.GE.AND P1, PT, R209, UR4, PT ;  /* 0x00000004d1007c0c */ /* 0x000fe4000bf26270 */
[----:B------:R-:W-:-:S04]  /*21e10*/  @!P2 LEA R20, P3, R210, R10, 0x2 ;  /* 0x0000000ad214a211 */ /* 0x000fc800078610ff */
[----:B------:R-:W-:-:S05]  /*21e20*/  @!P2 LEA.HI.X R21, R210, R11, R48, 0x2, P3 ;  /* 0x0000000bd215a211 */ /* 0x000fca00018f1430 */
[----:B---3--:R0:W-:Y:S04]  /*21e30*/  @!P2 ST.E.64 desc[UR36][R20.64], R2 ;  /* 0x000000021400a985 */ /* 0x0081e8000c101b24 */
[----:B-1----:R-:W3:Y:S01]  /*21e40*/  @!P1 LDL.64 R4, [R1+0x280] ;  /* 0x0002800001049983 */ /* 0x002ee20000100a00 */
[----:B------:R-:W-:Y:S02]  /*21e50*/  ISETP.GE.AND P2, PT, R208, UR4, PT ;  /* 0x00000004d0007c0c */ /* 0x000fe4000bf46270 */
[----:B------:R-:W-:-:S04]  /*21e60*/  @!P1 LEA R12, P3, R209, R10, 0x2 ;  /* 0x0000000ad10c9211 */ /* 0x000fc800078610ff */
[----:B------:R-:W-:-:S05]  /*21e70*/  @!P1 LEA.HI.X R13, R209, R11, R47, 0x2, P3 ;  /* 0x0000000bd10d9211 */ /* 0x000fca00018f142f */
[----:B---3--:R1:W-:Y:S04]  /*21e80*/  @!P1 ST.E.64 desc[UR36][R12.64], R4 ;  /* 0x000000040c009985 */ /* 0x0083e8000c101b24 */
[----:B--2---:R-:W2:Y:S01]  /*21e90*/  @!P2 LDL.64 R8, [R1+0x290] ;  /* 0x000290000108a983 */ /* 0x004ea20000100a00 */
        /* <DEDUP_REMOVED lines=129> */
[----:B-1----:R-:W2:Y:S01]  /*226b0*/  @!P2 LDL.64 R4, [R1+0x430] ;  /* 0x000430000104a983 */ /* 0x002ea20000100a00 */
[----:B------:R-:W-:-:S04]  /*226c0*/  @!P2 LEA R10, P1, R213, R10, 0x2 ;  /* 0x0000000ad50aa211 */ /* 0x000fc800078210ff */
[----:B------:R-:W-:-:S05]  /*226d0*/  @!P2 LEA.HI.X R11, R213, R11, R219, 0x2, P1 ;  /* 0x0000000bd50ba211 */ /* 0x000fca00008f14db */
[----:B--2---:R3:W-:Y:S04]  /*226e0*/  @!P2 ST.E.64 desc[UR36][R10.64], R4 ;  /* 0x000000040a00a985 */ /* 0x0047e8000c101b24 */
.L_x_12624:
[----:B------:R-:W-:Y:S05]  /*226f0*/  BSYNC B1 ;  /* 0x0000000000017941 */ /* 0x000fea0003800000 */
.L_x_12623:
[----:B--23--:R4:W2:Y:S04]  /*22700*/  SHFL.IDX PT, R11, R6, 0x1, 0x1c1f ;  /* 0x003c1f00060b7f89 */ /* 0x00c8a800000e0000 */
[----:B0-----:R4:W0:Y:S01]  /*22710*/  SHFL.IDX PT, R10, R0, 0x1, 0x1c1f ;  /* 0x003c1f00000a7f89 */ /* 0x00182200000e0000 */
[----:B------:R-:W-:Y:S05]  /*22720*/  @P0 BRA `(.L_x_12622) ;  /* 0x0000001800340947 */ /* 0x000fea0003800000 */
[----:B-1--4-:R-:W1:Y:S02]  /*22730*/  LDC R0, c[0x0][0xbc8] ;  /* 0x0002f200ff007b82 */ /* 0x012e640000000800 */
[----:B-1----:R-:W-:-:S13]  /*22740*/  ISETP.GE.AND P0, PT, R179, R0, PT ;  /* 0x00000000b300720c */ /* 0x002fda0003f06270 */
[----:B------:R-:W3:Y:S01]  /*22750*/  @!P0 LDL.64 R20, [R1+0x248] ;  /* 0x0002480001148983 */ /* 0x000ee20000100a00 */
[-C--:B------:R-:W-:Y:S01]  /*22760*/  ISETP.GE.AND P1, PT, R212, R0.reuse, PT ;  /* 0x00000000d400720c */ /* 0x080fe20003f26270 */
[----:B0-2---:R-:W-:Y:S01]  /*22770*/  @!P0 IMAD.WIDE R2, R179, 0x4, R10 ;  /* 0x00000004b3028825 */ /* 0x005fe200078e020a */
[----:B------:R-:W-:-:S04]  /*22780*/  ISETP.GE.AND P2, PT, R211, R0, PT ;  /* 0x00000000d300720c */ /* 0x000fc80003f46270 */
[----:B---3--:R0:W-:Y:S07]  /*22790*/  @!P0 ST.E.64 desc[UR36][R2.64], R20 ;  /* 0x0000001402008985 */ /* 0x0081ee000c101b24 */
[----:B------:R-:W2:Y:S01]  /*227a0*/  @!P1 LDL.64 R4, [R1+0x258] ;  /* 0x0002580001049983 */ /* 0x000ea20000100a00 */
[----:B------:R-:W-:-:S04]  /*227b0*/  @!P1 LEA R12, P0, R212, R10, 0x2 ;  /* 0x0000000ad40c9211 */ /* 0x000fc800078010ff */
[----:B-----5:R-:W-:Y:S02]  /*227c0*/  @!P1 LEA.HI.X R13, R212, R11, R50, 0x2, P0 ;  /* 0x0000000bd40d9211 */ /* 0x020fe400000f1432 */
        /* <DEDUP_REMOVED lines=16> */
[----:B--2---:R-:W2:Y:S01]  /*228d0*/  @!P1 LDL.64 R8, [R1+0x298] ;  /* 0x0002980001089983 */ /* 0x004ea20000100a00 */
[----:B------:R-:W-:Y:S02]  /*228e0*/  ISETP.GE.AND P2, PT, R207, R0, PT ;  /* 0x00000000cf00720c */ /* 0x000fe40003f46270 */
[----:B------:R-:W-:-:S04]  /*228f0*/  @!P1 LEA R14, P0, R208, R10, 0x2 ;  /* 0x0000000ad00e9211 */ /* 0x000fc800078010ff */
[----:B------:R-:W-:-:S05]  /*22900*/  @!P1 LEA.HI.X R15, R208, R11, R46, 0x2, P0 ;  /* 0x0000000bd00f9211 */ /* 0x000fca00000f142e */
[----:B--2---:R2:W-:Y:S04]  /*22910*/  @!P1 ST.E.64 desc[UR36][R14.64], R8 ;  /* 0x000000080e009985 */ /* 0x0045e8000c101b24 */
        /* <DEDUP_REMOVED lines=113> */
[----:B------:R-:W-:-:S07]  /*23030*/  @!P2 LEA.HI.X R13, R185, R11, R229, 0x2, P0 ;  /* 0x0000000bb90da211 */ /* 0x000fce00000f14e5 */
        /* <DEDUP_REMOVED lines=10> */
[----:B------:R-:W-:-:S04]  /*230e0*/  LEA R2, P0, R214, R10, 0x2 ;  /* 0x0000000ad6027211 */ /* 0x000fc800078010ff */
[----:B------:R-:W-:-:S05]  /*230f0*/  LEA.HI.X R3, R214, R11, R227, 0x2, P0 ;  /* 0x0000000bd6037211 */ /* 0x000fca00000f14e3 */
[----:B--2---:R1:W-:Y:S04]  /*23100*/  ST.E.64 desc[UR36][R2.64], R4 ;  /* 0x0000000402007985 */ /* 0x0043e8000c101b24 */
.L_x_12626:
[----:B------:R-:W-:Y:S05]  /*23110*/  BSYNC B1 ;  /* 0x0000000000017941 */ /* 0x000fea0003800000 */
.L_x_12625:
[----:B------:R-:W-:Y:S05]  /*23120*/  @P1 BRA `(.L_x_12622) ;  /* 0x0000000c00b41947 */ /* 0x000fea0003800000 */
[----:B01----:R-:W2:Y:S01]  /*23130*/  LDL.64 R4, [R1+0x438] ;  /* 0x0004380001047983 */ /* 0x003ea20000100a00 */
[----:B------:R-:W-:-:S04]  /*23140*/  LEA R2, P0, R213, R10, 0x2 ;  /* 0x0000000ad5027211 */ /* 0x000fc800078010ff */
[----:B------:R-:W-:-:S05]  /*23150*/  LEA.HI.X R3, R213, R11, R219, 0x2, P0 ;  /* 0x0000000bd5037211 */ /* 0x000fca00000f14db */
[----:B--2---:R0:W-:Y:S01]  /*23160*/  ST.E.64 desc[UR36][R2.64], R4 ;  /* 0x0000000402007985 */ /* 0x0041e2000c101b24 */
[----:B------:R-:W-:Y:S05]  /*23170*/  BRA `(.L_x_12622) ;  /* 0x0000000c00a07947 */ /* 0x000fea0003800000 */
.L_x_12613:
[----:B------:R-:W-:Y:S01]  /*23180*/  R2UR UR4, R216 ;  /* 0x00000000d80472ca */ /* 0x000fe200000e0000 */
[----:B------:R-:W-:Y:S02]  /*23190*/  ULDC.64 UR8, c[0x0][0xd00] ;  /* 0x0003400000087ab9 */ /* 0x000fe40000000a00 */
[----:B------:R-:W-:-:S04]  /*231a0*/  UISETP.NE.U32.AND UP0, UPT, UR8, URZ, UPT ;  /* 0x0000003f0800728c */ /* 0x000fc8000bf05070 */
        /* <DEDUP_REMOVED lines=11> */
[----:B------:R-:W-:Y:S02]  /*23260*/  @UP1 ULDC.64 UR8, c[0x0][0xd08] ;  /* 0x0003420000081ab9 */ /* 0x000fe40000000a00 */
[----:B------:R-:W-:-:S03]  /*23270*/  @UP1 UIMAD.WIDE UR8, UR4, 0x4, UR8 ;  /* 0x00000004040818a5 */ /* 0x000fc6000f8e0208 */
[----:B------:R-:W-:Y:S02]  /*23280*/  ULDC UR4, c[0x0][0xb88] ;  /* 0x0002e20000047ab9 */ /* 0x000fe40000000800 */
[----:B------:R-:W-:Y:S02]  /*23290*/  IMAD.U32 R0, RZ, RZ, UR4 ;  /* 0x00000004ff007e24 */ /* 0x000fe4000f8e00ff */
[----:B------:R-:W-:Y:S02]  /*232a0*/  IMAD.U32 R4, RZ, RZ, UR8 ;  /* 0x00000008ff047e24 */ /* 0x000fe4000f8e00ff */
[----:B------:R-:W-:-:S05]  /*232b0*/  IMAD.U32 R5, RZ, RZ, UR9 ;  /* 0x00000009ff057e24 */ /* 0x000fca000f8e00ff */
[----:B------:R0:W5:Y:S01]  /*232c0*/  @P2 LDG.E R0, desc[UR36][R4.64] ;  /* 0x0000002404002981 */ /* 0x000162000c1e1900 */
[----:B------:R-:W-:Y:S01]  /*232d0*/  UISETP.NE.AND UP1, UPT, UR59, URZ, UPT ;  /* 0x0000003f3b00728c */ /* 0x000fe2000bf25270 */
[----:B------:R-:W-:Y:S01]  /*232e0*/  ISETP.GT.AND P0, PT, R217, 0x7f, PT ;  /* 0x0000007fd900780c */ /* 0x000fe20003f04270 */
[----:B------:R-:W-:-:S09]  /*232f0*/  UMOV UR4, URZ ;  /* 0x0000003f00047c82 */ /* 0x000fd20008000000 */
[----:B------:R-:W-:Y:S01]  /*23300*/  @!UP1 ULDC UR59, c[0x0][0xbd4] ;  /* 0x0002f500003b9ab9 */ /* 0x000fe20000000800 */
[----:B--2---:R-:W-:Y:S01]  /*23310*/  @P1 R2UR UR4, R6 ;  /* 0x00000000060412ca */ /* 0x004fe200000e0000 */
[----:B0-----:R-:W-:-:S14]  /*23320*/  @P2 BRA `(.L_x_12627) ;  /* 0x0000000000102947 */ /* 0x001fdc0003800000 */
[----:B------:R-:W-:Y:S05]  /*23330*/  @!P1 BRA `(.L_x_12627) ;  /* 0x00000000000c9947 */ /* 0x000fea0003800000 */
[----:B------:R-:W2:Y:S04]  /*23340*/  LDG.E R5, desc[UR36][R2.64] ;  /* 0x0000002402057981 */ /* 0x000ea8000c1e1900 */
[----:B-----5:R-:W2:Y:S02]  /*23350*/  LDG.E R0, desc[UR36][R2.64+0x4] ;  /* 0x0000042402007981 */ /* 0x020ea4000c1e1900 */
[----:B--2---:R-:W-:-:S07]  /*23360*/  IMAD.IADD R0, R0, 0x1, -R5 ;  /* 0x0000000100007824 */ /* 0x004fce00078e0a05 */
.L_x_12627:
[----:B------:R-:W-:Y:S01]  /*23370*/  R2UR UR8, R216 ;  /* 0x00000000d80872ca */ /* 0x000fe200000e0000 */
[----:B------:R-:W-:Y:S01]  /*23380*/  USHF.R.S32.HI UR20, URZ, 0x1f, UR4 ;  /* 0x0000001f3f147899 */ /* 0x000fe20008011404 */
[----:B------:R-:W-:Y:S11]  /*23390*/  BSSY B1, `(.L_x_12628) ;  /* 0x000003a000017945 */ /* 0x000ff60003800000 */
[----:B------:R-:W-:-:S02]  /*233a0*/  USHF.R.S32.HI UR21, URZ, 0x1f, UR8 ;  /* 0x0000001f3f157899 */ /* 0x000fc40008011408 */
        /* <DEDUP_REMOVED lines=19> */
[----:B------:R-:W-:Y:S01]  /*234e0*/  ULDC.64 UR14, c[0x0][UR18+0x228] ;  /* 0x00008a00120e7abb */ /* 0x000fe20008000a00 */
[----:B------:R-:W-:Y:S01]  /*234f0*/  UIMAD UR13, UR13, UR8, URZ ;  /* 0x000000080d0d72a4 */ /* 0x000fe2000f8e023f */
[----:B------:R-:W1:Y:S01]  /*23500*/  @P0 LDC R9, c[0x0][0xcf0] ;  /* 0x00033c00ff090b82 */ /* 0x000e620000000800 */
[----:B------:R-:W-:Y:S02]  /*23510*/  UIMAD.WIDE.U32 UR16, UR10, UR60, URZ ;  /* 0x0000003c0a1072a5 */ /* 0x000fe4000f8e003f */
        /* <DEDUP_REMOVED lines=10> */
[----:B------:R-:W-:Y:S02]  /*235c0*/  IMAD.U32 R3, RZ, RZ, UR23 ;  /* 0x00000017ff037e24 */ /* 0x000fe4000f8e00ff */
[----:B------:R-:W-:Y:S01]  /*235d0*/  IMAD.U32 R6, RZ, RZ, UR10 ;  /* 0x0000000aff067e24 */ /* 0x000fe2000f8e00ff */
[----:B------:R-:W-:Y:S01]  /*235e0*/  UIADD3.X UR9, UR9, UR19, UR20, UP1, UP2 ;  /* 0x0000001309097290 */ /* 0x000fe20008fe4414 */
[----:B-1----:R-:W-:Y:S01]  /*235f0*/  @P0 SHF.R.U32.HI R5, RZ, R9, R2 ;  /* 0x00000009ff050219 */ /* 0x002fe20000011602 */
[----:B------:R-:W-:Y:S01]  /*23600*/  IMAD.U32 R2, RZ, RZ, UR22 ;  /* 0x00000016ff027e24 */ /* 0x000fe2000f8e00ff */
[----:B------:R-:W-:Y:S01]  /*23610*/  ULDC.64 UR10, c[0x0][UR18+0x210] ;  /* 0x00008400120a7abb */ /* 0x000fe20008000a00 */
[----:B------:R-:W-:Y:S01]  /*23620*/  ULDC.64 UR12, c[0x0][0xca8] ;  /* 0x00032a00000c7ab9 */ /* 0x000fe20000000a00 */
[----:B------:R-:W-:Y:S01]  /*23630*/  @!UP0 ULDC UR12, c[0x0][0xc50] ;  /* 0x00031400000c8ab9 */ /* 0x000fe20000000800 */
[--C-:B------:R-:W-:Y:S01]  /*23640*/  IMAD.MOV R9, RZ, RZ, -R5.reuse ;  /* 0x000000ffff097224 */ /* 0x100fe200078e0a05 */
[----:B------:R-:W-:Y:S01]  /*23650*/  IADD3 R2, P0, P1, R5, UR16, R2 ;  /* 0x0000001005027c10 */ /* 0x000fe2000f91e002 */
[----:B------:R-:W-:Y:S01]  /*23660*/  @!UP0 ULDC UR13, c[0x0][0xc54] ;  /* 0x00031500000d8ab9 */ /* 0x000fe20000000800 */
[----:B------:R-:W-:Y:S01]  /*23670*/  SHF.R.S32.HI R5, RZ, 0x1f, R5 ;  /* 0x0000001fff057819 */ /* 0x000fe20000011405 */
[----:B------:R-:W-:-:S03]  /*23680*/  IMAD R9, R11, R9, R4 ;  /* 0x000000090b097224 */ /* 0x000fc600078e0204 */
[----:B------:R-:W-:Y:S01]  /*23690*/  IADD3.X R3, R5, UR9, R6, P0, P1 ;  /* 0x0000000905037c10 */ /* 0x000fe200087e2406 */
        /* <DEDUP_REMOVED lines=9> */
.L_x_12629:
[----:B------:R-:W-:Y:S05]  /*23730*/  BSYNC B1 ;  /* 0x0000000000017941 */ /* 0x000fea0003800000 */
.L_x_12628:
[----:B------:R-:W-:-:S06]  /*23740*/  UISETP.GT.AND UP0, UPT, UR59, 0x1, UPT ;  /* 0x000000013b00788c */ /* 0x000fcc000bf04270 */
[----:B------:R-:W-:-:S13]  /*23750*/  PLOP3.LUT P0, PT, PT, PT, UP0, 0x80, 0x0 ;  /* 0x000000000000781c */ /* 0x000fda0003f0f008 */
[----:B------:R-:W-:Y:S05]  /*23760*/  @P0 BRA `(.L_x_12622) ;  /* 0x0000000800240947 */ /* 0x000fea0003800000 */
[----:B------:R-:W1:Y:S01]  /*23770*/  LDC R13, c[0x0][0xce8] ;  /* 0x00033a00ff0d7b82 */ /* 0x000e620000000800 */
[----:B------:R-:W-:Y:S01]  /*23780*/  ULDC.64 UR12, c[0x0][0xba0] ;  /* 0x0002e800000c7ab9 */ /* 0x000fe20000000a00 */
[----:B------:R-:W-:Y:S01]  /*23790*/  IMAD R2, R218, 0x20, R215 ;  /* 0x00000020da027824 */ /* 0x000fe200078e02d7 */
[----:B------:R-:W-:Y:S01]  /*237a0*/  UIMAD UR9, UR20, UR12, URZ ;  /* 0x0000000c140972a4 */ /* 0x000fe2000f8e023f */
[----:B------:R-:W-:Y:S01]  /*237b0*/  BSSY B1, `(.L_x_12630) ;  /* 0x0000042000017945 */ /* 0x000fe20003800000 */
[----:B------:R-:W-:Y:S01]  /*237c0*/  UIMAD.WIDE.U32 UR10, UR4, UR12, URZ ;  /* 0x0000000c040a72a5 */ /* 0x000fe2000f8e003f */
[----:B------:R-:W-:Y:S01]  /*237d0*/  VIADD R6, R2, UR58 ;  /* 0x0000003a02067c36 */ /* 0x000fe20008000000 */
[----:B------:R-:W-:-:S03]  /*237e0*/  UIMAD UR9, UR4, UR13, UR9 ;  /* 0x0000000d040972a4 */ /* 0x000fc6000f8e0209 */
[----:B------:R-:W-:Y:S01]  /*237f0*/  ULDC.64 UR12, c[0x0][0xbe8] ;  /* 0x0002fa00000c7ab9 */ /* 0x000fe20000000a00 */
[----:B------:R-:W-:Y:S01]  /*23800*/  UIADD3 UR11, UR11, UR9, URZ ;  /* 0x000000090b0b7290 */ /* 0x000fe2000fffe03f */
[----:B0-----:R-:W-:-:S03]  /*23810*/  IMAD.MOV.U32 R5, RZ, RZ, R6 ;  /* 0x000000ffff057224 */ /* 0x001fc600078e0006 */
[----:B------:R-:W-:-:S04]  /*23820*/  UIMAD.WIDE.U32 UR10, UR60, UR12, UR10 ;  /* 0x0000000c3c0a72a5 */ /* 0x000fc8000f8e000a */
[----:B------:R-:W-:-:S03]  /*23830*/  UIMAD UR11, UR60, UR13, UR11 ;  /* 0x0000000d3c0b72a4 */ /* 0x000fc6000f8e020b */
[----:B------:R-:W-:Y:S01]  /*23840*/  ULDC.64 UR12, c[0x0][0xbf0] ;  /* 0x0002fc00000c7ab9 */ /* 0x000fe20000000a00 */
[----:B-1----:R-:W-:Y:S01]  /*23850*/  ISETP.NE.AND P0, PT, R13, 0x1, PT ;  /* 0x000000010d00780c */ /* 0x002fe20003f05270 */
[----:B------:R-:W-:-:S04]  /*23860*/  UIMAD UR4, UR21, UR12, URZ ;  /* 0x0000000c150472a4 */ /* 0x000fc8000f8e023f */
[----:B------:R-:W-:Y:S02]  /*23870*/  UIMAD UR4, UR8, UR13, UR4 ;  /* 0x0000000d080472a4 */ /* 0x000fe4000f8e0204 */
[----:B------:R-:W-:-:S03]  /*23880*/  UIMAD.WIDE.U32 UR8, UR8, UR12, UR10 ;  /* 0x0000000c080872a5 */ /* 0x000fc6000f8e000a */
[----:B------:R-:W-:Y:S01]  /*23890*/  ULDC.64 UR10, c[0x0][0xbe0] ;  /* 0x0002f800000a7ab9 */ /* 0x000fe20000000a00 */
[----:B------:R-:W-:Y:S02]  /*238a0*/  UIADD3 UR4, UR9, UR4, URZ ;  /* 0x0000000409047290 */ /* 0x000fe4000fffe03f */
        /* <DEDUP_REMOVED lines=50> */
.L_x_12631:
[----:B------:R-:W-:Y:S05]  /*23bd0*/  BSYNC B1 ;  /* 0x0000000000017941 */ /* 0x000fea0003800000 */
.L_x_12630:
        /* <DEDUP_REMOVED lines=21> */
.L_x_12633:
[----:B------:R-:W-:Y:S05]  /*23d30*/  BSYNC B1 ;  /* 0x0000000000017941 */ /* 0x000fea0003800000 */
.L_x_12632:
        /* <DEDUP_REMOVED lines=21> */
.L_x_12635:
[----:B------:R-:W-:Y:S05]  /*23e90*/  BSYNC B1 ;  /* 0x0000000000017941 */ /* 0x000fea0003800000 */
.L_x_12634:
[----:B0-----:R-:W-:Y:S01]  /*23ea0*/  VIADD R0, R6, 0x60 ;  /* 0x0000006006007836 */ /* 0x001fe20000000000 */
[----:B--2-4-:R-:W2:Y:S04]  /*23eb0*/  SHFL.IDX PT, R5, R5, 0x3, 0x181f ;  /* 0x00781f0005057f89 */ /* 0x014ea800000e0000 */
[----:B------:R-:W-:Y:S01]  /*23ec0*/  ISETP.GE.AND P0, PT, R0, R13, PT ;  /* 0x0000000d0000720c */ /* 0x000fe20003f06270 */
[----:B-1-3--:R1:W3:-:S12]  /*23ed0*/  SHFL.IDX PT, R2, R4, 0x3, 0x181f ;  /* 0x00781f0004027f89 */ /* 0x00a2d800000e0000 */
[----:B-1----:R-:W-:Y:S05]  /*23ee0*/  @P0 BRA `(.L_x_12622) ;  /* 0x0000000000440947 */ /* 0x002fea0003800000 */
[----:B------:R-:W-:Y:S02]  /*23ef0*/  ULDC UR4, c[0x0][0xbc8] ;  /* 0x0002f20000047ab9 */ /* 0x000fe40000000800 */
[----:B------:R-:W-:Y:S02]  /*23f00*/  ISETP.GE.AND P3, PT, R18, UR4, PT ;  /* 0x0000000412007c0c */ /* 0x000fe4000bf66270 */
[----:B------:R-:W-:Y:S02]  /*23f10*/  ISETP.GE.AND P2, PT, R176, UR4, PT ;  /* 0x00000004b0007c0c */ /* 0x000fe4000bf46270 */
[----:B------:R-:W-:Y:S02]  /*23f20*/  ISETP.GE.AND P1, PT, R19, UR4, PT ;  /* 0x0000000413007c0c */ /* 0x000fe4000bf26270 */
[----:B------:R-:W-:-:S07]  /*23f30*/  ISETP.GE.AND P0, PT, R177, UR4, PT ;  /* 0x00000004b1007c0c */ /* 0x000fce000bf06270 */
[-C--:B---3--:R-:W-:Y:S02]  /*23f40*/  @!P3 LEA R8, P6, R18, R2.reuse, 0x1 ;  /* 0x000000021208b211 */ /* 0x088fe400078c08ff */
[-C--:B------:R-:W-:Y:S02]  /*23f50*/  @!P2 LEA R10, P5, R176, R2.reuse, 0x1 ;  /* 0x00000002b00aa211 */ /* 0x080fe400078a08ff */
[-C--:B------:R-:W-:Y:S02]  /*23f60*/  @!P1 LEA R12, P4, R19, R2.reuse, 0x1 ;  /* 0x00000002130c9211 */ /* 0x080fe400078808ff */
[-C--:B--2---:R-:W-:Y:S02]  /*23f70*/  @!P3 LEA.HI.X R9, R18, R5.reuse, R183, 0x1, P6 ;  /* 0x000000051209b211 */ /* 0x084fe400030f0cb7 */
        /* <DEDUP_REMOVED lines=8> */
.L_x_12622:
[----:B------:R-:W-:Y:S05]  /*24000*/  BSYNC B0 ;  /* 0x0000000000007941 */ /* 0x000fea0003800000 */
.L_x_12612:
[----:B------:R-:W-:Y:S02]  /*24010*/  ULDC UR4, c[0x0][0xd3c] ;  /* 0x00034f0000047ab9 */ /* 0x000fe40000000800 */
[----:B------:R-:W-:-:S06]  /*24020*/  UISETP.GE.AND UP0, UPT, UR7, UR4, UPT ;  /* 0x000000040700728c */ /* 0x000fcc000bf06270 */
[----:B------:R-:W-:-:S13]  /*24030*/  PLOP3.LUT P0, PT, PT, PT, UP0, 0x80, 0x0 ;  /* 0x000000000000781c */ /* 0x000fda0003f0f008 */
[----:B------:R-:W-:Y:S05]  /*24040*/  @!P0 BRA `(.L_x_12636) ;  /* 0xfffffdd4000c8947 */ /* 0x000fea000383ffff */
[----:B------:R-:W-:Y:S05]  /*24050*/  EXIT ;  /* 0x000000000000794d */ /* 0x000fea0003800000 */
.L_x_12504:
        /* <DEDUP_REMOVED lines=16> */
.L_x_12637:
        /* <DEDUP_REMOVED lines=44> */
.L_x_12641:
        /* <DEDUP_REMOVED lines=35> */
.L_x_12639:
        /* <DEDUP_REMOVED lines=13> */
.L_x_12642:
        /* <DEDUP_REMOVED lines=62> */
.L_x_12643:
        /* <DEDUP_REMOVED lines=61> */
.L_x_12644:
[----:B------:R-:W-:-:S05]  /*24ed0*/  LOP3.LUT R17, RZ, R2, RZ, 0x33, !PT ;  /* 0x00000002ff117212 */ /* 0x000fca00078e33ff */
[----:B------:R-:W-:Y:S01]  /*24ee0*/  IMAD.IADD R17, R0, 0x1, R17 ;  /* 0x0000000100117824 */ /* 0x000fe200078e0211 */
[----:B------:R-:W-:Y:S06]  /*24ef0*/  BRA `(.L_x_12645) ;  /* 0x0000000000147947 */ /* 0x000fec0003800000 */
.L_x_12640:
[----:B------:R-:W-:Y:S01]  /*24f00*/  ULDC UR4, c[0x0][0xd3c] ;  /* 0x00034f0000047ab9 */ /* 0x000fe20000000800 */
[----:B------:R-:W-:Y:S02]  /*24f10*/  IMAD.MOV.U32 R17, RZ, RZ, RZ ;  /* 0x000000ffff117224 */ /* 0x000fe400078e00ff */
[----:B------:R-:W-:Y:S02]  /*24f20*/  IMAD.U32 R16, RZ, RZ, UR6 ;  /* 0x00000006ff107e24 */ /* 0x000fe4000f8e00ff */
[----:B------:R-:W-:Y:S02]  /*24f30*/  IMAD.MOV.U32 R18, RZ, RZ, RZ ;  /* 0x000000ffff127224 */ /* 0x000fe400078e00ff */
[----:B------:R-:W-:-:S07]  /*24f40*/  IMAD.U32 R19, RZ, RZ, UR4 ;  /* 0x00000004ff137e24 */ /* 0x000fce000f8e00ff */
.L_x_12645:
[----:B------:R-:W-:-:S13]  /*24f50*/  ISETP.NE.AND P0, PT, R7, RZ, PT ;  /* 0x000000ff0700720c */ /* 0x000fda0003f05270 */
[----:B------:R-:W0:Y:S01]  /*24f60*/  @!P0 S2R R3, SR_CgaCtaId ;  /* 0x0000000000038919 */ /* 0x000e220000008800 */
[----:B------:R-:W-:-:S04]  /*24f70*/  @!P0 MOV R0, 0x400 ;  /* 0x0000040000008802 */ /* 0x000fc80000000f00 */
[----:B0-----:R-:W-:-:S05]  /*24f80*/  @!P0 LEA R0, R3, R0, 0x18 ;  /* 0x0000000003008211 */ /* 0x001fca00078ec0ff */
[----:B------:R0:W-:Y:S01]  /*24f90*/  @!P0 STS.128 [R0+0x324d0], R16 ;  /* 0x0324d01000008388 */ /* 0x0001e20000000c00 */
[----:B------:R-:W-:Y:S06]  /*24fa0*/  BAR.ARV 0x5, 0x180 ;  /* 0x0146000000007b1d */ /* 0x000fec0000002000 */
.L_x_12638:
        /* <DEDUP_REMOVED lines=28> */
[C---:B------:R-:W-:Y:S01]  /*25170*/  LOP3.LUT R2, R3.reuse, 0x80, RZ, 0xfc, !PT ;  /* 0x0000008003027812 */ /* 0x040fe200078efcff */
[----:B------:R-:W-:Y:S01]  /*25180*/  IMAD.U32 R22, RZ, RZ, UR4 ;  /* 0x00000004ff167e24 */ /* 0x000fe2000f8e00ff */
[----:B------:R-:W-:-:S03]  /*25190*/  LOP3.LUT R0, R3, 0xc0, RZ, 0xfc, !PT ;  /* 0x000000c003007812 */ /* 0x000fc600078efcff */
[----:B---3--:R-:W-:-:S07]  /*251a0*/  IMAD R26, R29, 0x2, R22 ;  /* 0x000000021d1a7824 */ /* 0x008fce00078e0216 */
.L_x_12723:
        /* <DEDUP_REMOVED lines=31> */
[----:B0-23--:R-:W-:Y:S06]  /*253a0*/  @P1 BRA `(.L_x_12647) ;  /* 0x0000000000181947 */ /* 0x00dfec0003800000 */
[----:B------:R-:W-:Y:S02]  /*253b0*/  ULDC UR4, c[0x0][0x288] ;  /* 0x0000a20000047ab9 */ /* 0x000fe40000000800 */
[----:B-----5:R-:W-:Y:S01]  /*253c0*/  IMAD.U32 R37, RZ, RZ, UR4 ;  /* 0x00000004ff257e24 */ /* 0x020fe2000f8e00ff */
[----:B------:R-:W-:Y:S06]  /*253d0*/  @!P2 BRA `(.L_x_12647) ;  /* 0x00000000000ca947 */ /* 0x000fec0003800000 */
[----:B------:R-:W2:Y:S04]  /*253e0*/  LDG.E R4, desc[UR36][R2.64] ;  /* 0x0000002402047981 */ /* 0x000ea8000c1e1900 */
[----:B------:R-:W2:Y:S02]  /*253f0*/  LDG.E R37, desc[UR36][R2.64+0x4] ;  /* 0x0000042402257981 */ /* 0x000ea4000c1e1900 */
[----:B--2---:R-:W-:-:S07]  /*25400*/  IMAD.IADD R37, R37, 0x1, -R4 ;  /* 0x0000000125257824 */ /* 0x004fce00078e0a04 */
.L_x_12647:
        /* <DEDUP_REMOVED lines=8> */
.L_x_12648:
        /* <DEDUP_REMOVED lines=9> */
.L_x_12649:
[----:B0-----:R-:W0:Y:S01]  /*25520*/  LDC R2, c[0x0][0x448] ;  /* 0x00011200ff027b82 */ /* 0x001e220000000800 */
[----:B------:R-:W-:Y:S01]  /*25530*/  IMAD.SHL.U32 R36, R17, 0x80, RZ ;  /* 0x0000008011247824 */ /* 0x000fe200078e00ff */
[----:B------:R-:W-:Y:S01]  /*25540*/  LOP3.LUT R23, R23, 0xfffeffff, RZ, 0xc0, !PT ;  /* 0xfffeffff17177812 */ /* 0x000fe200078ec0ff */
[----:B-----5:R-:W-:Y:S02]  /*25550*/  IMAD.IADD R17, R0, 0x1, -R31 ;  /* 0x0000000100117824 */ /* 0x020fe400078e0a1f */
[----:B------:R-:W-:Y:S01]  /*25560*/  VIADD R4, R36, 0x7f ;  /* 0x0000007f24047836 */ /* 0x000fe20000000000 */
[----:B0-----:R-:W-:Y:S02]  /*25570*/  ISETP.NE.AND P2, PT, R2, 0x1, PT ;  /* 0x000000010200780c */ /* 0x001fe40003f45270 */
[----:B------:R-:W0:Y:S11]  /*25580*/  LDC.64 R2, c[0x0][0xad8] ;  /* 0x0002b600ff027b82 */ /* 0x000e360000000a00 */
[----:B------:R-:W1:Y:S01]  /*25590*/  @P2 LDC R5, c[0x0][0x44c] ;  /* 0x00011300ff052b82 */ /* 0x000e620000000800 */
[----:B------:R-:W-:-:S07]  /*255a0*/  @P2 LOP3.LUT R23, R23, 0x10000, RZ, 0xfc, !PT ;  /* 0x0001000017172812 */ /* 0x000fce00078efcff */
[----:B------:R-:W2:Y:S01]  /*255b0*/  @P2 LDC R6, c[0x0][0x450] ;  /* 0x00011400ff062b82 */ /* 0x000ea20000000800 */
[----:B0-----:R-:W-:Y:S01]  /*255c0*/  ISETP.GE.AND P1, PT, R3, 0x1, PT ;  /* 0x000000010300780c */ /* 0x001fe20003f26270 */
[----:B-1----:R-:W-:-:S05]  /*255d0*/  @P2 IMAD.HI.U32 R5, R4, R5, RZ ;  /* 0x0000000504052227 */ /* 0x002fca00078e00ff */
[----:B--2---:R-:W-:Y:S02]  /*255e0*/  @P2 SHF.R.U32.HI R4, RZ, R6, R5 ;  /* 0x00000006ff042219 */ /* 0x004fe40000011605 */
[----:B------:R-:W-:-:S05]  /*255f0*/  IADD3 R5, R17, 0x1, -R37 ;  /* 0x0000000111057810 */ /* 0x000fca0007ffe825 */
        /* <DEDUP_REMOVED lines=14> */
.L_x_12652:
[----:B------:R-:W-:-:S13]  /*256e0*/  ISETP.NE.AND P0, PT, R3, 0x1, PT ;  /* 0x000000010300780c */ /* 0x000fda0003f05270 */
[----:B------:R-:W0:Y:S02]  /*256f0*/  @P0 LDC.64 R4, c[0x0][0xae0] ;  /* 0x0002b800ff040b82 */ /* 0x000e240000000a00 */
[----:B0-----:R-:W-:-:S05]  /*25700*/  @P0 IMAD.HI.U32 R4, R0, R4, RZ ;  /* 0x0000000400040227 */ /* 0x001fca00078e00ff */
[----:B------:R-:W-:-:S07]  /*25710*/  @P0 SHF.R.U32.HI R0, RZ, R5, R4 ;  /* 0x00000005ff000219 */ /* 0x000fce0000011604 */
.L_x_12653:
[----:B------:R-:W-:Y:S05]  /*25720*/  BSYNC B0 ;  /* 0x0000000000007941 */ /* 0x000fea0003800000 */
.L_x_12651:
[----:B------:R-:W-:-:S05]  /*25730*/  IMAD R5, R0, R3, R3 ;  /* 0x0000000300057224 */ /* 0x000fca00078e0203 */
[----:B------:R-:W-:-:S07]  /*25740*/  VIMNMX R2, R2, R5, PT ;  /* 0x0000000502027248 */ /* 0x000fce0003fe0100 */
.L_x_12650:
[----:B------:R-:W0:Y:S01]  /*25750*/  @P2 LDC R5, c[0x0][0x44c] ;  /* 0x00011300ff052b82 */ /* 0x000e220000000800 */
[----:B------:R-:W-:Y:S01]  /*25760*/  VIADD R2, R2, 0x5f ;  /* 0x0000005f02027836 */ /* 0x000fe20000000000 */
[----:B------:R-:W-:Y:S01]  /*25770*/  ULDC UR4, c[0x0][0xad4] ;  /* 0x0002b50000047ab9 */ /* 0x000fe20000000800 */
[----:B------:R-:W-:-:S05]  /*25780*/  IMAD.MOV.U32 R0, RZ, RZ, R36 ;  /* 0x000000ffff007224 */ /* 0x000fca00078e0024 */
[----:B------:R-:W1:Y:S01]  /*25790*/  @P2 LDC R7, c[0x0][0x450] ;  /* 0x00011400ff072b82 */ /* 0x000e620000000800 */
[----:B0-----:R-:W-:-:S05]  /*257a0*/  @P2 IMAD.HI.U32 R4, R36, R5, RZ ;  /* 0x0000000524042227 */ /* 0x001fca00078e00ff */
[----:B-1----:R-:W-:Y:S01]  /*257b0*/  @P2 SHF.R.U32.HI R0, RZ, R7, R4 ;  /* 0x00000007ff002219 */ /* 0x002fe20000011604 */
[----:B------:R-:W-:-:S04]  /*257c0*/  IMAD.HI R4, R2, 0x2aaaaaab, RZ ;  /* 0x2aaaaaab02047827 */ /* 0x000fc800078e02ff */
[----:B------:R-:W-:Y:S01]  /*257d0*/  VIADD R2, R17, 0x5f ;  /* 0x0000005f11027836 */ /* 0x000fe20000000000 */
[----:B------:R-:W-:-:S03]  /*257e0*/  SHF.R.U32.HI R5, RZ, 0x1f, R4 ;  /* 0x0000001fff057819 */ /* 0x000fc60000011604 */
[----:B------:R-:W-:Y:S01]  /*257f0*/  IMAD.HI R2, R2, 0x2aaaaaab, RZ ;  /* 0x2aaaaaab02027827 */ /* 0x000fe200078e02ff */
[----:B------:R-:W-:-:S04]  /*25800*/  LEA.HI.SX32 R4, R4, R5, 0x1c ;  /* 0x0000000504047211 */ /* 0x000fc800078fe2ff */
[----:B------:R-:W-:-:S04]  /*25810*/  SHF.R.U32.HI R5, RZ, 0x1f, R2 ;  /* 0x0000001fff057819 */ /* 0x000fc80000011602 */
[----:B------:R-:W-:Y:S02]  /*25820*/  LEA.HI.SX32 R5, R2, R5, 0x1c ;  /* 0x0000000502057211 */ /* 0x000fe400078fe2ff */
[----:B------:R-:W-:Y:S02]  /*25830*/  IADD3 R2, R0, R17, -R37 ;  /* 0x0000001100027210 */ /* 0x000fe40007ffe825 */
        /* <DEDUP_REMOVED lines=13> */
.L_x_12656:
[----:B------:R-:W-:-:S13]  /*25910*/  ISETP.NE.AND P0, PT, R3, 0x1, PT ;  /* 0x000000010300780c */ /* 0x000fda0003f05270 */
[----:B------:R-:W0:Y:S02]  /*25920*/  @P0 LDC.64 R4, c[0x0][0xae0] ;  /* 0x0002b800ff040b82 */ /* 0x000e240000000a00 */
[----:B0-----:R-:W-:-:S05]  /*25930*/  @P0 IMAD.HI.U32 R4, R2, R4, RZ ;  /* 0x0000000402040227 */ /* 0x001fca00078e00ff */
[----:B------:R-:W-:-:S07]  /*25940*/  @P0 SHF.R.U32.HI R2, RZ, R5, R4 ;  /* 0x00000005ff020219 */ /* 0x000fce0000011604 */
.L_x_12657:
[----:B------:R-:W-:Y:S05]  /*25950*/  BSYNC B0 ;  /* 0x0000000000007941 */ /* 0x000fea0003800000 */
.L_x_12655:
[----:B------:R-:W-:-:S05]  /*25960*/  IMAD R3, R2, R3, RZ ;  /* 0x0000000302037224 */ /* 0x000fca00078e02ff */
[----:B------:R-:W-:-:S07]  /*25970*/  VIMNMX R0, R0, R3, !PT ;  /* 0x0000000300007248 */ /* 0x000fce0007fe0100 */
.L_x_12654:
        /* <DEDUP_REMOVED lines=17> */
[----:B0-----:R-:W-:-:S04]  /*25a90*/  IABS R4, R0 ;  /* 0x0000000000047213 */ /* 0x001fc80000000000 */
[----:B------:R-:W0:Y:S08]  /*25aa0*/  I2F.RP R6, R4 ;  /* 0x0000000400067306 */ /* 0x000e300000209400 */
        /* <DEDUP_REMOVED lines=8> */
[----:B------:R-:W-:-:S05]  /*25b30*/  IADD3 R3, R0, -0x1, R7 ;  /* 0xffffffff00037810 */ /* 0x000fca0007ffe007 */
[----:B------:R-:W-:-:S05]  /*25b40*/  IMAD.IADD R3, R3, 0x1, -R30 ;  /* 0x0000000103037824 */ /* 0x000fca00078e0a1e */
[----:B------:R-:W-:Y:S02]  /*25b50*/  LOP3.LUT R9, R3, R0, RZ, 0x3c, !PT ;  /* 0x0000000003097212 */ /* 0x000fe400078e3cff */
[----:B------:R-:W-:Y:S02]  /*25b60*/  IABS R3, R3 ;  /* 0x0000000300037213 */ /* 0x000fe40000000000 */
[----:B------:R-:W-:-:S03]  /*25b70*/  ISETP.GE.AND P2, PT, R9, RZ, PT ;  /* 0x000000ff0900720c */ /* 0x000fc60003f46270 */
        /* <DEDUP_REMOVED lines=11> */
.L_x_12659:
[----:B------:R-:W-:Y:S05]  /*25c30*/  BSYNC B0 ;  /* 0x0000000000007941 */ /* 0x000fea0003800000 */
.L_x_12658:
        /* <DEDUP_REMOVED lines=23> */
.L_x_12661:
        /* <DEDUP_REMOVED lines=20> */
.L_x_12664:
[----:B------:R-:W-:Y:S05]  /*25ef0*/  BSYNC B6 ;  /* 0x0000000000067941 */ /* 0x000fea0003800000 */
.L_x_12663:
        /* <DEDUP_REMOVED lines=20> */
.L_x_12667:
        /* <DEDUP_REMOVED lines=15> */
.L_x_12666:
[----:B------:R-:W-:Y:S05]  /*26130*/  BSYNC B6 ;  /* 0x0000000000067941 */ /* 0x000fea0003800000 */
.L_x_12665:
        /* <DEDUP_REMOVED lines=11> */
[----:B------:R-:W-:Y:S01]  /*261f0*/  LOP3.LUT R32, R21, 0x40, RZ, 0xfc, !PT ;  /* 0x0000004015207812 */ /* 0x000fe200078efcff */
[----:B---3--:R-:W-:Y:S01]  /*26200*/  @P0 IMAD.WIDE R2, R19, 0x4, R2 ;  /* 0x0000000413020825 */ /* 0x008fe200078e0202 */
[----:B------:R-:W-:-:S03]  /*26210*/  LOP3.LUT R21, R21, 0x80, RZ, 0xfc, !PT ;  /* 0x0000008015157812 */ /* 0x000fc600078efcff */
[----:B-1----:R-:W-:Y:S01]  /*26220*/  IMAD.SHL.U32 R25, R20, 0x8, RZ ;  /* 0x0000000814197824 */ /* 0x002fe200078e00ff */
[----:B------:R0:W5:Y:S01]  /*26230*/  @P0 LDG.E R28, desc[UR36][R2.64] ;  /* 0x00000024021c0981 */ /* 0x000162000c1e1900 */
[----:B------:R-:W-:Y:S01]  /*26240*/  ISETP.GE.AND P0, PT, R21, UR4, PT ;  /* 0x0000000415007c0c */ /* 0x000fe2000bf06270 */
[----:B------:R-:W-:Y:S01]  /*26250*/  UMOV UR5, 0xffffffff ;  /* 0xffffffff00057882 */ /* 0x000fe20000000000 */
[----:B------:R-:W-:Y:S01]  /*26260*/  ISETP.GE.AND P1, PT, R32, UR4, PT ;  /* 0x0000000420007c0c */ /* 0x000fe2000bf26270 */
[----:B------:R-:W1:Y:S01]  /*26270*/  S2R R21, SR_TID.X ;  /* 0x0000000000157919 */ /* 0x000e620000002100 */
[----:B------:R-:W-:Y:S01]  /*26280*/  LOP3.LUT R25, R25, 0x38, RZ, 0xc0, !PT ;  /* 0x0000003819197812 */ /* 0x000fe200078ec0ff */
[----:B------:R-:W-:Y:S01]  /*26290*/  VIADD R0, R34, 0xffffffff ;  /* 0xffffffff22007836 */ /* 0x000fe20000000000 */
[----:B------:R-:W-:Y:S02]  /*262a0*/  LOP3.LUT R23, R23, 0xfffffffe, RZ, 0xc0, !PT ;  /* 0xfffffffe17177812 */ /* 0x000fe400078ec0ff */
[----:B------:R-:W-:-:S02]  /*262b0*/  ISETP.GE.AND P2, PT, R25, UR4, PT ;  /* 0x0000000419007c0c */ /* 0x000fc4000bf46270 */
[----:B------:R-:W-:Y:S02]  /*262c0*/  LOP3.LUT R23, R23, 0xffffffef, RZ, 0xc0, !PT ;  /* 0xffffffef17177812 */ /* 0x000fe400078ec0ff */
[----:B------:R-:W-:Y:S02]  /*262d0*/  LOP3.LUT R25, R25, 0xc0, RZ, 0xfc, !PT ;  /* 0x000000c019197812 */ /* 0x000fe400078efcff */
[----:B------:R-:W-:Y:S02]  /*262e0*/  LOP3.LUT R20, R20, 0x7f, RZ, 0xc0, !PT ;  /* 0x0000007f14147812 */ /* 0x000fe400078ec0ff */
[----:B------:R-:W-:Y:S02]  /*262f0*/  @P1 LOP3.LUT R23, R23, 0x10, RZ, 0xfc, !PT ;  /* 0x0000001017171812 */ /* 0x000fe400078efcff */
[----:B------:R-:W-:-:S03]  /*26300*/  SHF.R.U32.HI R32, RZ, 0x3, R20 ;  /* 0x00000003ff207819 */ /* 0x000fc60000011614 */
[----:B------:R-:W-:-:S04]  /*26310*/  @P2 LOP3.LUT R23, R23, 0x1, RZ, 0xfc, !PT ;  /* 0x0000000117172812 */ /* 0x000fc800078efcff */
[----:B------:R-:W-:-:S04]  /*26320*/  LOP3.LUT R23, R23, 0xfffffff7, RZ, 0xc0, !PT ;  /* 0xfffffff717177812 */ /* 0x000fc800078ec0ff */
[----:B------:R-:W-:Y:S02]  /*26330*/  @P0 LOP3.LUT R23, R23, 0x8, RZ, 0xfc, !PT ;  /* 0x0000000817170812 */ /* 0x000fe400078efcff */
[----:B------:R-:W-:Y:S02]  /*26340*/  ISETP.GE.AND P0, PT, R25, UR4, PT ;  /* 0x0000000419007c0c */ /* 0x000fe4000bf06270 */
[----:B------:R-:W-:Y:S01]  /*26350*/  LOP3.LUT R23, R23, 0xfffffffb, RZ, 0xc0, !PT ;  /* 0xfffffffb17177812 */ /* 0x000fe200078ec0ff */
[----:B-1----:R-:W-:-:S05]  /*26360*/  IMAD.SHL.U32 R20, R21, 0x10, RZ ;  /* 0x0000001015147824 */ /* 0x002fca00078e00ff */
[----:B------:R-:W-:-:S05]  /*26370*/  LOP3.LUT R20, R32, 0x70, R20, 0xf8, !PT ;  /* 0x0000007020147812 */ /* 0x000fca00078ef814 */
[----:B------:R-:W-:Y:S01]  /*26380*/  @P0 LOP3.LUT R23, R23, 0x4, RZ, 0xfc, !PT ;  /* 0x0000000417170812 */ /* 0x000fe200078efcff */
[----:B------:R-:W-:Y:S01]  /*26390*/  IMAD R6, R0, 0x60, R20 ;  /* 0x0000006000067824 */ /* 0x000fe200078e0214 */
[----:B0-2---:R-:W-:Y:S06]  /*263a0*/  BRA.DIV UR5, `(.L_x_12668) ;  /* 0x0000005205007947 */ /* 0x005fec000b800000 */
.L_x_12741:
        /* <DEDUP_REMOVED lines=21> */
[----:B------:R-:W-:Y:S01]  /*26500*/  IMAD.MOV R5, RZ, RZ, -R7 ;  /* 0x000000ffff057224 */ /* 0x000fe200078e0a07 */
[----:B0-----:R-:W-:-:S04]  /*26510*/  @!P0 LEA R2, P1, R4, R2, 0x2 ;  /* 0x0000000204028211 */ /* 0x001fc800078210ff */
[----:B------:R-:W-:-:S05]  /*26520*/  @!P0 LEA.HI.X R3, R4, R3, R8, 0x2, P1 ;  /* 0x0000000304038211 */ /* 0x000fca00008f1408 */
[----:B------:R0:W5:Y:S01]  /*26530*/  @!P0 LDG.E R35, desc[UR36][R2.64] ;  /* 0x0000002402238981 */ /* 0x000162000c1e1900 */
[----:B------:R-:W-:Y:S01]  /*26540*/  IMAD.U32 R4, RZ, RZ, UR38 ;  /* 0x00000026ff047e24 */ /* 0x000fe2000f8e00ff */
[----:B------:R-:W-:Y:S02]  /*26550*/  ISETP.GT.U32.AND P1, PT, R20, 0x5f, PT ;  /* 0x0000005f1400780c */ /* 0x000fe40003f24070 */
[----:B------:R-:W-:Y:S02]  /*26560*/  LOP3.LUT R23, R23, 0xfffffbff, RZ, 0xc0, !PT ;  /* 0xfffffbff17177812 */ /* 0x000fe400078ec0ff */
[----:B------:R-:W-:Y:S02]  /*26570*/  ISETP.NE.AND P0, PT, R4, 0x3, PT ;  /* 0x000000030400780c */ /* 0x000fe40003f05270 */
[----:B------:R-:W-:Y:S01]  /*26580*/  LOP3.LUT R18, R18, 0xffff, RZ, 0xc0, !PT ;  /* 0x0000ffff12127812 */ /* 0x000fe200078ec0ff */
[----:B0-----:R-:W-:-:S05]  /*26590*/  IMAD R2, R9, R5, R6 ;  /* 0x0000000509027224 */ /* 0x001fca00078e0206 */
[----:B------:R0:W-:Y:S05]  /*265a0*/  STL [R1+0x440], R2 ;  /* 0x0004400201007387 */ /* 0x0001ea0000100800 */
[----:B------:R-:W-:-:S04]  /*265b0*/  @P0 LOP3.LUT R23, R23, 0x400, RZ, 0xfc, !PT ;  /* 0x0000040017170812 */ /* 0x000fc800078efcff */
[----:B------:R-:W-:Y:S02]  /*265c0*/  LOP3.LUT R23, R23, 0xffffffdf, RZ, 0xc0, !PT ;  /* 0xffffffdf17177812 */ /* 0x000fe400078ec0ff */
[----:B0-----:R-:W-:Y:S02]  /*265d0*/  SEL R2, RZ, 0x1, P2 ;  /* 0x00000001ff027807 */ /* 0x001fe40001000000 */
[----:B------:R-:W-:-:S03]  /*265e0*/  @P1 LOP3.LUT R23, R23, 0x20, RZ, 0xfc, !PT ;  /* 0x0000002017171812 */ /* 0x000fc600078efcff */
[----:B------:R0:W-:Y:S01]  /*265f0*/  STL [R1+0x478], R2 ;  /* 0x0004780201007387 */ /* 0x0001e20000100800 */
[----:B------:R-:W-:Y:S05]  /*26600*/  @!P0 BRA `(.L_x_12669) ;  /* 0x0000000000048947 */ /* 0x000fea0003800000 */
[----:B------:R-:W-:Y:S01]  /*26610*/  BPT.TRAP 0x1 ;  /* 0x000000040000795c */ /* 0x000fe20000300000 */
.L_x_12669:
[----:B------:R-:W-:Y:S01]  /*26620*/  IMAD R25, R0, -0x60, R17 ;  /* 0xffffffa000197824 */ /* 0x000fe200078e0211 */
[----:B------:R-:W-:Y:S01]  /*26630*/  SHF.L.U32 R0, R27, 0x1f, RZ ;  /* 0x0000001f1b007819 */ /* 0x000fe200000006ff */
[----:B------:R-:W-:Y:S01]  /*26640*/  IMAD R17, R24, 0x8, R22 ;  /* 0x0000000818117824 */ /* 0x000fe200078e0216 */
[----:B------:R-:W-:Y:S03]  /*26650*/  BSSY B0, `(.L_x_12670) ;  /* 0x0000003000007945 */ /* 0x000fe60003800000 */
[----:B------:R-:W1:Y:S02]  /*26660*/  SYNCS.PHASECHK.TRANS64.TRYWAIT P0, [R17+URZ+0x32440], R0 ;  /* 0x03244000110075a7 */ /* 0x000e64000800017f */
[----:B-1----:R-:W-:Y:S05]  /*26670*/  @!P0 BRA `(.L_x_12671) ;  /* 0x0000004c007c8947 */ /* 0x002fea0003800000 */
.L_x_12742:
[----:B------:R-:W-:Y:S05]  /*26680*/  BSYNC B0 ;  /* 0x0000000000007941 */ /* 0x000fea0003800000 */
.L_x_12670:
[----:B0-----:R-:W1:Y:S01]  /*26690*/  LDL R2, [R1+0x440] ;  /* 0x0004400001027983 */ /* 0x001e620000100800 */
[----:B------:R-:W-:Y:S01]  /*266a0*/  ULDC.64 UR4, c[0x0][0x300] ;  /* 0x0000c00000047ab9 */ /* 0x000fe20000000a00 */
[----:B-----5:R-:W-:Y:S01]  /*266b0*/  SHF.R.S32.HI R4, RZ, 0x1f, R35 ;  /* 0x0000001fff047819 */ /* 0x020fe20000011423 */
[----:B------:R-:W-:Y:S01]  /*266c0*/  ULDC.64 UR6, c[0x0][0x2e8] ;  /* 0x0000ba0000067ab9 */ /* 0x000fe20000000a00 */
[----:B------:R-:W-:-:S03]  /*266d0*/  LOP3.LUT R23, R23, 0xfffffffd, RZ, 0xc0, !PT ;  /* 0xfffffffd17177812 */ /* 0x000fc600078ec0ff */
[----:B------:R-:W-:Y:S01]  /*266e0*/  STL [R1+0x460], R4 ;  /* 0x0004600401007387 */ /* 0x000fe20000100800 */
[----:B-1----:R-:W-:-:S05]  /*266f0*/  SHF.R.S32.HI R0, RZ, 0x1f, R2 ;  /* 0x0000001fff007819 */ /* 0x002fca0000011402 */
        /* <DEDUP_REMOVED lines=13> */
[----:B------:R-:W-:Y:S02]  /*267d0*/  ULDC UR4, c[0x0][0x2f4] ;  /* 0x0000bd0000047ab9 */ /* 0x000fe40000000800 */
[----:B------:R-:W-:Y:S02]  /*267e0*/  LEA R0, P0, R2, UR6, 0x1 ;  /* 0x0000000602007c11 */ /* 0x000fe4000f8008ff */
[----:B0-----:R-:W-:Y:S01]  /*267f0*/  LOP3.LUT R5, R4, 0x7f, RZ, 0xc0, !PT ;  /* 0x0000007f04057812 */ /* 0x001fe200078ec0ff */
[----:B------:R-:W-:Y:S01]  /*26800*/  IMAD R4, R18, UR5, R3 ;  /* 0x0000000512047c24 */ /* 0x000fe2000f8e0203 */
[----:B------:R-:W-:Y:S02]  /*26810*/  UMOV UR5, 0xffffffff ;  /* 0xffffffff00057882 */ /* 0x000fe40000000000 */
[----:B------:R-:W-:-:S02]  /*26820*/  SHF.R.U32.HI R6, RZ, 0x3, R5 ;  /* 0x00000003ff067819 */ /* 0x000fc40000011605 */
[----:B------:R-:W0:Y:S01]  /*26830*/  S2R R5, SR_TID.X ;  /* 0x0000000000057919 */ /* 0x000e220000002100 */
[----:B------:R-:W-:Y:S02]  /*26840*/  LEA.HI.X R4, R2, UR7, R4, 0x1, P0 ;  /* 0x0000000702047c11 */ /* 0x000fe400080f0c04 */
[----:B------:R-:W-:-:S05]  /*26850*/  IMAD.IADD R25, R25, 0x1, -R6 ;  /* 0x0000000119197824 */ /* 0x000fca00078e0a06 */
        /* <DEDUP_REMOVED lines=59> */
.L_x_12756:
        /* <DEDUP_REMOVED lines=10> */
.L_x_12673:
        /* <DEDUP_REMOVED lines=10> */
.L_x_12674:
        /* <DEDUP_REMOVED lines=31> */
.L_x_12676:
[----:B------:R-:W-:Y:S05]  /*26f40*/  BSYNC B6 ;  /* 0x0000000000067941 */ /* 0x000fea0003800000 */
.L_x_12675:
[----:B------:R-:W3:Y:S01]  /*26f50*/  LDL R20, [R1+0x450] ;  /* 0x0004500001147983 */ /* 0x000ee20000100800 */
[----:B------:R-:W-:Y:S01]  /*26f60*/  IMAD.MOV.U32 R21, RZ, RZ, R34 ;  /* 0x000000ffff157224 */ /* 0x000fe200078e0022 */
[----:B------:R-:W-:Y:S01]  /*26f70*/  ULDC.64 UR4, c[0x0][0x298] ;  /* 0x0000a60000047ab9 */ /* 0x000fe20000000a00 */
[----:B0-----:R-:W0:Y:S01]  /*26f80*/  LDC R5, c[0x0][0x448] ;  /* 0x00011200ff057b82 */ /* 0x001e220000000800 */
[----:B------:R-:W4:Y:S01]  /*26f90*/  S2R R2, SR_TID.X ;  /* 0x0000000000027919 */ /* 0x000f220000002100 */
[----:B------:R-:W5:Y:S01]  /*26fa0*/  S2R R34, SR_TID.X ;  /* 0x0000000000227919 */ /* 0x000f620000002100 */
[----:B----4-:R-:W-:-:S04]  /*26fb0*/  LOP3.LUT R2, R2, 0x7f, RZ, 0xc0, !PT ;  /* 0x0000007f02027812 */ /* 0x010fc800078ec0ff */
[----:B--2---:R-:W-:Y:S02]  /*26fc0*/  SHF.R.U32.HI R0, RZ, 0x3, R2 ;  /* 0x00000003ff007819 */ /* 0x004fe40000011602 */
[----:B------:R-:W2:Y:S01]  /*26fd0*/  LDC R2, c[0x0][0x448] ;  /* 0x00011200ff027b82 */ /* 0x000ea20000000800 */
[----:B---3--:R-:W-:Y:S02]  /*26fe0*/  IMAD.MOV.U32 R4, RZ, RZ, R20 ;  /* 0x000000ffff047224 */ /* 0x008fe400078e0014 */
[----:B------:R-:W3:Y:S01]  /*26ff0*/  LDL R20, [R1+0x448] ;  /* 0x0004480001147983 */ /* 0x000ee20000100800 */
[----:B--2---:R-:W-:Y:S01]  /*27000*/  ISETP.NE.AND P6, PT, R2, 0x1, PT ;  /* 0x000000010200780c */ /* 0x004fe20003fc5270 */
[----:B-----5:R-:W-:Y:S02]  /*27010*/  IMAD.SHL.U32 R34, R34, 0x10, RZ ;  /* 0x0000001022227824 */ /* 0x020fe400078e00ff */
[----:B------:R-:W-:Y:S01]  /*27020*/  IMAD R4, R4, UR4, RZ ;  /* 0x0000000404047c24 */ /* 0x000fe2000f8e02ff */
[----:B------:R-:W2:Y:S02]  /*27030*/  S2R R6, SR_TID.X ;  /* 0x0000000000067919 */ /* 0x000ea40000002100 */
[----:B------:R-:W-:Y:S01]  /*27040*/  LOP3.LUT R34, R0, 0x70, R34, 0xf8, !PT ;  /* 0x0000007000227812 */ /* 0x000fe200078ef822 */
[----:B------:R-:W-:-:S04]  /*27050*/  IMAD R4, R33, UR5, R4 ;  /* 0x0000000521047c24 */ /* 0x000fc8000f8e0204 */
[----:B------:R-:W-:Y:S02]  /*27060*/  IMAD.IADD R34, R34, 0x1, R36 ;  /* 0x0000000122227824 */ /* 0x000fe400078e0224 */
[----:B------:R-:W4:Y:S02]  /*27070*/  @P6 LDC R3, c[0x0][0x44c] ;  /* 0x00011300ff036b82 */ /* 0x000f240000000800 */
[----:B------:R-:W-:-:S06]  /*27080*/  IMAD.MOV.U32 R0, RZ, RZ, R34 ;  /* 0x000000ffff007224 */ /* 0x000fcc00078e0022 */
[----:B------:R-:W5:Y:S01]  /*27090*/  @P6 LDC R2, c[0x0][0x450] ;  /* 0x00011400ff026b82 */ /* 0x000f620000000800 */
[----:B----4-:R-:W-:-:S05]  /*270a0*/  @P6 IMAD.HI.U32 R3, R34, R3, RZ ;  /* 0x0000000322036227 */ /* 0x010fca00078e00ff */
[----:B-----5:R-:W-:Y:S01]  /*270b0*/  @P6 SHF.R.U32.HI R0, RZ, R2, R3 ;  /* 0x00000002ff006219 */ /* 0x020fe20000011603 */
[----:B------:R-:W-:Y:S01]  /*270c0*/  IMAD.WIDE.U32 R2, R33, UR4, RZ ;  /* 0x0000000421027c25 */ /* 0x000fe2000f8e00ff */
[----:B------:R-:W-:-:S03]  /*270d0*/  ULDC.64 UR4, c[0x0][0x2d8] ;  /* 0x0000b60000047ab9 */ /* 0x000fc60000000a00 */
[----:B------:R-:W-:Y:S02]  /*270e0*/  IMAD.IADD R3, R3, 0x1, R4 ;  /* 0x0000000103037824 */ /* 0x000fe400078e0204 */
[----:B------:R-:W-:-:S04]  /*270f0*/  IMAD.WIDE.U32 R2, R18, UR4, R2 ;  /* 0x0000000412027c25 */ /* 0x000fc8000f8e0002 */
[----:B------:R-:W-:Y:S01]  /*27100*/  IMAD R3, R18, UR5, R3 ;  /* 0x0000000512037c24 */ /* 0x000fe2000f8e0203 */
[----:B------:R-:W-:Y:S02]  /*27110*/  ULDC.64 UR4, c[0x0][0x2e0] ;  /* 0x0000b80000047ab9 */ /* 0x000fe40000000a00 */
[----:B------:R-:W-:Y:S01]  /*27120*/  IMAD R4, R21, UR4, RZ ;  /* 0x0000000415047c24 */ /* 0x000fe2000f8e02ff */
[----:B--2---:R-:W-:-:S04]  /*27130*/  LOP3.LUT R21, R6, 0x7f, RZ, 0xc0, !PT ;  /* 0x0000007f06157812 */ /* 0x004fc800078ec0ff */
[----:B------:R-:W-:Y:S01]  /*27140*/  SHF.R.U32.HI R21, RZ, 0x3, R21 ;  /* 0x00000003ff157819 */ /* 0x000fe20000011615 */
[C---:B---3--:R-:W-:Y:S02]  /*27150*/  IMAD R4, R20.reuse, UR5, R4 ;  /* 0x0000000514047c24 */ /* 0x048fe4000f8e0204 */
[----:B------:R-:W-:Y:S01]  /*27160*/  IMAD.WIDE.U32 R2, R20, UR4, R2 ;  /* 0x0000000414027c25 */ /* 0x000fe2000f8e0002 */
[----:B------:R-:W-:-:S03]  /*27170*/  ULDC.64 UR4, c[0x0][0x2d0] ;  /* 0x0000b40000047ab9 */ /* 0x000fc60000000a00 */
[----:B------:R-:W-:Y:S01]  /*27180*/  IMAD.IADD R3, R3, 0x1, R4 ;  /* 0x0000000103037824 */ /* 0x000fe200078e0204 */
[----:B------:R-:W-:Y:S01]  /*27190*/  SHF.R.S32.HI R4, RZ, 0x1f, R0 ;  /* 0x0000001fff047819 */ /* 0x000fe20000011400 */
[----:B------:R-:W-:Y:S02]  /*271a0*/  IMAD.SHL.U32 R20, R6, 0x8, RZ ;  /* 0x0000000806147824 */ /* 0x000fe400078e00ff */
[----:B------:R-:W-:-:S03]  /*271b0*/  IMAD.WIDE.U32 R2, R0, UR4, R2 ;  /* 0x0000000400027c25 */ /* 0x000fc6000f8e0002 */
[----:B------:R-:W-:Y:S01]  /*271c0*/  LOP3.LUT R20, R20, 0x38, RZ, 0xc0, !PT ;  /* 0x0000003814147812 */ /* 0x000fe200078ec0ff */
[----:B------:R-:W-:-:S04]  /*271d0*/  IMAD R4, R4, UR4, RZ ;  /* 0x0000000404047c24 */ /* 0x000fc8000f8e02ff */
[----:B------:R-:W-:Y:S01]  /*271e0*/  IMAD R4, R0, UR5, R4 ;  /* 0x0000000500047c24 */ /* 0x000fe2000f8e0204 */
[----:B------:R-:W-:Y:S01]  /*271f0*/  ULDC.64 UR4, c[0x0][0x2c8] ;  /* 0x0000b20000047ab9 */ /* 0x000fe20000000a00 */
[----:B------:R-:W-:Y:S02]  /*27200*/  IMAD.MOV R0, RZ, RZ, -R0 ;  /* 0x000000ffff007224 */ /* 0x000fe400078e0a00 */
[----:B------:R-:W-:Y:S02]  /*27210*/  IMAD.IADD R3, R3, 0x1, R4 ;  /* 0x0000000103037824 */ /* 0x000fe400078e0204 */
[----:B0-----:R-:W-:-:S04]  /*27220*/  IMAD R0, R5, R0, R34 ;  /* 0x0000000005007224 */ /* 0x001fc800078e0222 */
[----:B------:R-:W-:Y:S01]  /*27230*/  IMAD.WIDE.U32 R2, R0, UR4, R2 ;  /* 0x0000000400027c25 */ /* 0x000fe2000f8e0002 */
[----:B------:R-:W-:-:S05]  /*27240*/  SHF.R.S32.HI R4, RZ, 0x1f, R0 ;  /* 0x0000001fff047819 */ /* 0x000fca0000011400 */
[----:B------:R-:W-:-:S04]  /*27250*/  IMAD R4, R4, UR4, RZ ;  /* 0x0000000404047c24 */ /* 0x000fc8000f8e02ff */
        /* <DEDUP_REMOVED lines=10> */
[----:B------:R-:W-:Y:S01]  /*27300*/  IMAD R37, R37, R5, RZ ;  /* 0x0000000525257224 */ /* 0x000fe200078e02ff */
[----:B------:R-:W-:Y:S01]  /*27310*/  LOP3.LUT R23, R23, 0xffffdfff, RZ, 0xc0, !PT ;  /* 0xffffdfff17177812 */ /* 0x000fe200078ec0ff */
[----:B------:R-:W-:Y:S01]  /*27320*/  IMAD.IADD R36, R21, 0x1, R36 ;  /* 0x0000000115247824 */ /* 0x000fe200078e0224 */
[----:B------:R-:W2:Y:S04]  /*27330*/  SHFL.IDX PT, R2, R4, RZ, 0x181f ;  /* 0x00181fff04027589 */ /* 0x000ea800000e0000 */
[----:B------:R-:W-:Y:S01]  /*27340*/  ISETP.GE.AND P6, PT, R36, R37, PT ;  /* 0x000000252400720c */ /* 0x000fe20003fc6270 */
[----:B------:R-:W3:Y:S04]  /*27350*/  SHFL.IDX PT, R11, R0, 0x1, 0x181f ;  /* 0x00381f00000b7f89 */ /* 0x000ee800000e0000 */
[----:B------:R-:W4:Y:S04]  /*27360*/  SHFL.IDX PT, R6, R4, 0x1, 0x181f ;  /* 0x00381f0004067f89 */ /* 0x000f2800000e0000 */
[----:B------:R-:W5:Y:S04]  /*27370*/  SHFL.IDX PT, R8, R0, 0x2, 0x181f ;  /* 0x00581f0000087f89 */ /* 0x000f6800000e0000 */
[----:B------:R-:W1:Y:S01]  /*27380*/  SHFL.IDX PT, R5, R4, 0x2, 0x181f ;  /* 0x00581f0004057f89 */ /* 0x000e6200000e0000 */
[----:B------:R-:W-:-:S02]  /*27390*/  @P6 LOP3.LUT R23, R23, 0x2000, RZ, 0xfc, !PT ;  /* 0x0000200017176812 */ /* 0x000fc400078efcff */
[----:B0-----:R-:W-:Y:S01]  /*273a0*/  @!P6 LEA R3, P1, R20, R3, 0x1 ;  /* 0x000000031403e211 */ /* 0x001fe200078208ff */
[----:B------:R-:W0:Y:S01]  /*273b0*/  SHFL.IDX PT, R9, R0, 0x3, 0x181f ;  /* 0x00781f0000097f89 */ /* 0x000e2200000e0000 */
[----:B------:R-:W-:-:S03]  /*273c0*/  LOP3.LUT R23, R23, 0xffffefff, RZ, 0xc0, !PT ;  /* 0xffffefff17177812 */ /* 0x000fc600078ec0ff */
[----:B--2---:R-:W-:Y:S02]  /*273d0*/  @!P6 IMAD.X R7, RZ, RZ, R2, P1 ;  /* 0x000000ffff07e224 */ /* 0x004fe400008e0602 */
[----:B------:R-:W-:-:S05]  /*273e0*/  VIADD R2, R36, 0x10 ;  /* 0x0000001024027836 */ /* 0x000fca0000000000 */
[----:B------:R-:W-:Y:S01]  /*273f0*/  ISETP.GE.AND P5, PT, R2, R37, PT ;  /* 0x000000250200720c */ /* 0x000fe20003fa6270 */
[----:B------:R-:W-:-:S05]  /*27400*/  VIADD R2, R36, 0x20 ;  /* 0x0000002024027836 */ /* 0x000fca0000000000 */
[----:B------:R-:W-:Y:S01]  /*27410*/  ISETP.GE.AND P3, PT, R2, R37, PT ;  /* 0x000000250200720c */ /* 0x000fe20003f66270 */
[----:B------:R-:W-:-:S05]  /*27420*/  VIADD R2, R36, 0x30 ;  /* 0x0000003024027836 */ /* 0x000fca0000000000 */
[----:B------:R-:W-:Y:S01]  /*27430*/  ISETP.GE.AND P2, PT, R2, R37, PT ;  /* 0x000000250200720c */ /* 0x000fe20003f46270 */
[----:B------:R-:W-:Y:S01]  /*27440*/  VIADD R2, R36, 0x40 ;  /* 0x0000004024027836 */ /* 0x000fe20000000000 */
[----:B---3--:R-:W-:Y:S02]  /*27450*/  @!P5 LEA R11, P1, R20, R11, 0x1 ;  /* 0x0000000b140bd211 */ /* 0x008fe400078208ff */
[----:B------:R-:W-:Y:S02]  /*27460*/  @P5 LOP3.LUT R23, R23, 0x1000, RZ, 0xfc, !PT ;  /* 0x0000100017175812 */ /* 0x000fe400078efcff */
[----:B------:R-:W-:Y:S01]  /*27470*/  ISETP.GE.AND P4, PT, R2, R37, PT ;  /* 0x000000250200720c */ /* 0x000fe20003f86270 */
[----:B----4-:R-:W-:Y:S01]  /*27480*/  @!P5 IMAD.X R6, RZ, RZ, R6, P1 ;  /* 0x000000ffff06d224 */ /* 0x010fe200008e0606 */
[----:B------:R-:W2:Y:S01]  /*27490*/  SHFL.IDX PT, R2, R4, 0x3, 0x181f ;  /* 0x00781f0004027f89 */ /* 0x000ea200000e0000 */
[----:B-----5:R-:W-:Y:S02]  /*274a0*/  @!P3 LEA R8, P1, R20, R8, 0x1 ;  /* 0x000000081408b211 */ /* 0x020fe400078208ff */
[----:B------:R-:W-:-:S03]  /*274b0*/  LOP3.LUT R23, R23, 0xfffff7ff, RZ, 0xc0, !PT ;  /* 0xfffff7ff17177812 */ /* 0x000fc600078ec0ff */
[----:B-1----:R-:W-:Y:S01]  /*274c0*/  @!P3 IMAD.X R5, RZ, RZ, R5, P1 ;  /* 0x000000ffff05b224 */ /* 0x002fe200008e0605 */
[----:B0-----:R-:W-:Y:S02]  /*274d0*/  @!P2 LEA R12, P1, R20, R9, 0x1 ;  /* 0x00000009140ca211 */ /* 0x001fe400078208ff */
[----:B------:R-:W0:Y:S01]  /*274e0*/  SHFL.IDX PT, R9, R0, 0x4, 0x181f ;  /* 0x00981f0000097f89 */ /* 0x000e2200000e0000 */
[----:B------:R-:W-:-:S04]  /*274f0*/  @P3 LOP3.LUT R23, R23, 0x800, RZ, 0xfc, !PT ;  /* 0x0000080017173812 */ /* 0x000fc800078efcff */
[----:B------:R-:W-:-:S04]  /*27500*/  LOP3.LUT R23, R23, 0xfffffdff, RZ, 0xc0, !PT ;  /* 0xfffffdff17177812 */ /* 0x000fc800078ec0ff */
[----:B------:R-:W-:-:S04]  /*27510*/  @P2 LOP3.LUT R23, R23, 0x200, RZ, 0xfc, !PT ;  /* 0x0000020017172812 */ /* 0x000fc800078efcff */
[----:B------:R-:W-:Y:S01]  /*27520*/  LOP3.LUT R23, R23, 0xfffffeff, RZ, 0xc0, !PT ;  /* 0xfffffeff17177812 */ /* 0x000fe200078ec0ff */
[----:B--2---:R-:W-:Y:S02]  /*27530*/  @!P2 IMAD.X R10, RZ, RZ, R2, P1 ;  /* 0x000000ffff0aa224 */ /* 0x004fe400008e0602 */
[----:B------:R-:W1:Y:S01]  /*27540*/  SHFL.IDX PT, R2, R4, 0x4, 0x181f ;  /* 0x00981f0004027f89 */ /* 0x000e6200000e0000 */
[----:B------:R-:W-:-:S04]  /*27550*/  @P4 LOP3.LUT R23, R23, 0x100, RZ, 0xfc, !PT ;  /* 0x0000010017174812 */ /* 0x000fc800078efcff */
[----:B------:R-:W-:Y:S02]  /*27560*/  LOP3.LUT R23, R23, 0xffffff7f, RZ, 0xc0, !PT ;  /* 0xffffff7f17177812 */ /* 0x000fe400078ec0ff */
[----:B0-----:R-:W-:-:S05]  /*27570*/  @!P4 LEA R13, P1, R20, R9, 0x1 ;  /* 0x00000009140dc211 */ /* 0x001fca00078208ff */
[----:B-1----:R-:W-:Y:S02]  /*27580*/  @!P4 IMAD.X R9, RZ, RZ, R2, P1 ;  /* 0x000000ffff09c224 */ /* 0x002fe400008e0602 */
[----:B------:R-:W-:Y:S02]  /*27590*/  @!P6 IMAD.MOV.U32 R2, RZ, RZ, R3 ;  /* 0x000000ffff02e224 */ /* 0x000fe400078e0003 */
[----:B------:R-:W-:Y:S02]  /*275a0*/  @!P6 IMAD.MOV.U32 R3, RZ, RZ, R7 ;  /* 0x000000ffff03e224 */ /* 0x000fe400078e0007 */
[----:B------:R-:W0:Y:S04]  /*275b0*/  SHFL.IDX PT, R7, R0, 0x5, 0x181f ;  /* 0x00b81f0000077f89 */ /* 0x000e2800000e0000 */
[----:B------:R1:W-:Y:S02]  /*275c0*/  @!P6 LDGSTS.E.BYPASS.LTC128B.128 [R26+0x18400], desc[UR36][R2.64], !P0 ;  /* 0x18400000021aefae */ /* 0x0003e4000c101d64 */
[----:B-1----:R-:W-:-:S02]  /*275d0*/  @!P5 IMAD.MOV.U32 R2, RZ, RZ, R11 ;  /* 0x000000ffff02d224 */ /* 0x002fc400078e000b */
[----:B------:R-:W-:Y:S02]  /*275e0*/  @!P5 IMAD.MOV.U32 R3, RZ, RZ, R6 ;  /* 0x000000ffff03d224 */ /* 0x000fe400078e0006 */
[----:B------:R-:W1:Y:S04]  /*275f0*/  SHFL.IDX PT, R6, R4, 0x5, 0x181f ;  /* 0x00b81f0004067f89 */ /* 0x000e6800000e0000 */
[----:B------:R2:W-:Y:S02]  /*27600*/  @!P5 LDGSTS.E.BYPASS.LTC128B.128 [R26+0x18c00], desc[UR36][R2.64], !P0 ;  /* 0x18c00000021adfae */ /* 0x0005e4000c101d64 */
[----:B--2---:R-:W-:Y:S02]  /*27610*/  @!P3 IMAD.MOV.U32 R2, RZ, RZ, R8 ;  /* 0x000000ffff02b224 */ /* 0x004fe400078e0008 */
[----:B------:R-:W-:-:S02]  /*27620*/  @!P3 IMAD.MOV.U32 R3, RZ, RZ, R5 ;  /* 0x000000ffff03b224 */ /* 0x000fc400078e0005 */
[----:B------:R-:W2:Y:S04]  /*27630*/  SHFL.IDX PT, R5, R0, 0x6, 0x181f ;  /* 0x00d81f0000057f89 */ /* 0x000ea800000e0000 */
[----:B------:R3:W-:Y:S04]  /*27640*/  @!P3 LDGSTS.E.BYPASS.LTC128B.128 [R26+0x19400], desc[UR36][R2.64], !P0 ;  /* 0x19400000021abfae */ /* 0x0007e8000c101d64 */
[----:B------:R-:W-:Y:S01]  /*27650*/  SHFL.IDX PT, R0, R0, 0x7, 0x181f ;  /* 0x00f81f0000007f89 */ /* 0x000fe200000e0000 */
[----:B---3--:R-:W-:Y:S02]  /*27660*/  VIADD R2, R36, 0x50 ;  /* 0x0000005024027836 */ /* 0x008fe40000000000 */
[----:B------:R-:W-:-:S03]  /*27670*/  @!P2 IMAD.MOV.U32 R3, RZ, RZ, R10 ;  /* 0x000000ffff03a224 */ /* 0x000fc600078e000a */
[----:B------:R-:W-:Y:S01]  /*27680*/  ISETP.GE.AND P3, PT, R2, R37, PT ;  /* 0x000000250200720c */ /* 0x000fe20003f66270 */
[----:B------:R-:W-:-:S05]  /*27690*/  @!P2 IMAD.MOV.U32 R2, RZ, RZ, R12 ;  /* 0x000000ffff02a224 */ /* 0x000fca00078e000c */
[----:B------:R3:W-:Y:S07]  /*276a0*/  @!P2 LDGSTS.E.BYPASS.LTC128B.128 [R26+0x19c00], desc[UR36][R2.64], !P0 ;  /* 0x19c00000021aafae */ /* 0x0007ee000c101d64 */
[----:B0-----:R-:W-:Y:S02]  /*276b0*/  @!P3 LEA R7, P1, R20, R7, 0x1 ;  /* 0x000000071407b211 */ /* 0x001fe400078208ff */
[----:B------:R-:W-:Y:S01]  /*276c0*/  @P3 LOP3.LUT R23, R23, 0x80, RZ, 0xfc, !PT ;  /* 0x0000008017173812 */ /* 0x000fe200078efcff */
[----:B---3--:R-:W0:Y:S01]  /*276d0*/  SHFL.IDX PT, R2, R4, 0x6, 0x181f ;  /* 0x00d81f0004027f89 */ /* 0x008e2200000e0000 */
[----:B------:R-:W-:-:S02]  /*276e0*/  VIADD R3, R36, 0x60 ;  /* 0x0000006024037836 */ /* 0x000fc40000000000 */
[----:B------:R-:W-:Y:S01]  /*276f0*/  LOP3.LUT R23, R23, 0xffffffbf, RZ, 0xc0, !PT ;  /* 0xffffffbf17177812 */ /* 0x000fe200078ec0ff */
[----:B-1----:R-:W-:Y:S01]  /*27700*/  @!P3 IMAD.X R6, RZ, RZ, R6, P1 ;  /* 0x000000ffff06b224 */ /* 0x002fe200008e0606 */
[----:B------:R-:W1:Y:S01]  /*27710*/  SHFL.IDX PT, R4, R4, 0x7, 0x181f ;  /* 0x00f81f0004047f89 */ /* 0x000e6200000e0000 */
[----:B------:R-:W-:Y:S01]  /*27720*/  ISETP.GE.AND P2, PT, R3, R37, PT ;  /* 0x000000250300720c */ /* 0x000fe20003f46270 */
[----:B------:R-:W-:-:S12]  /*27730*/  @!P4 IMAD.MOV.U32 R3, RZ, RZ, R9 ;  /* 0x000000ffff03c224 */ /* 0x000fd800078e0009 */
[----:B--2---:R-:W-:Y:S02]  /*27740*/  @!P2 LEA R5, P1, R20, R5, 0x1 ;  /* 0x000000051405a211 */ /* 0x004fe400078208ff */
[----:B------:R-:W-:-:S03]  /*27750*/  @P2 LOP3.LUT R23, R23, 0x40, RZ, 0xfc, !PT ;  /* 0x0000004017172812 */ /* 0x000fc600078efcff */
[----:B0-----:R-:W-:Y:S02]  /*27760*/  @!P2 IMAD.X R8, RZ, RZ, R2, P1 ;  /* 0x000000ffff08a224 */ /* 0x001fe400008e0602 */
[----:B------:R-:W-:-:S05]  /*27770*/  @!P4 IMAD.MOV.U32 R2, RZ, RZ, R13 ;  /* 0x000000ffff02c224 */ /* 0x000fca00078e000d */
[----:B------:R0:W-:Y:S02]  /*27780*/  @!P4 LDGSTS.E.BYPASS.LTC128B.128 [R26+0x1a400], desc[UR36][R2.64], !P0 ;  /* 0x1a400000021acfae */ /* 0x0001e4000c101d64 */
[----:B0-----:R-:W-:Y:S02]  /*27790*/  @!P3 IMAD.MOV.U32 R2, RZ, RZ, R7 ;  /* 0x000000ffff02b224 */ /* 0x001fe400078e0007 */
[----:B------:R-:W-:-:S05]  /*277a0*/  @!P3 IMAD.MOV.U32 R3, RZ, RZ, R6 ;  /* 0x000000ffff03b224 */ /* 0x000fca00078e0006 */
[----:B------:R0:W-:Y:S02]  /*277b0*/  @!P3 LDGSTS.E.BYPASS.LTC128B.128 [R26+0x1ac00], desc[UR36][R2.64], !P0 ;  /* 0x1ac00000021abfae */ /* 0x0001e4000c101d64 */
[----:B0-----:R-:W-:Y:S02]  /*277c0*/  @!P2 IMAD.MOV.U32 R2, RZ, RZ, R5 ;  /* 0x000000ffff02a224 */ /* 0x001fe400078e0005 */
[----:B------:R-:W-:-:S05]  /*277d0*/  @!P2 IMAD.MOV.U32 R3, RZ, RZ, R8 ;  /* 0x000000ffff03a224 */ /* 0x000fca00078e0008 */
[----:B-1----:R0:W-:Y:S02]  /*277e0*/  @!P2 LDGSTS.E.BYPASS.LTC128B.128 [R26+0x1b400], desc[UR36][R2.64], !P0 ;  /* 0x1b400000021aafae */ /* 0x0021e4000c101d64 */
.L_x_12773:
        /* <DEDUP_REMOVED lines=12> */
.L_x_12678:
        /* <DEDUP_REMOVED lines=28> */
.L_x_12680:
[----:B------:R-:W-:Y:S05]  /*27a70*/  BSYNC B6 ;  /* 0x0000000000067941 */ /* 0x000fea0003800000 */
.L_x_12679:
        /* <DEDUP_REMOVED lines=143> */
.L_x_12791:
        /* <DEDUP_REMOVED lines=12> */
.L_x_12683:
[----:B------:R-:W-:Y:S05]  /*28430*/  BSYNC B0 ;  /* 0x0000000000007941 */ /* 0x000fea0003800000 */
.L_x_12682:
[----:B------:R-:W-:Y:S01]  /*28440*/  NOP ;  /* 0x0000000000007918 */ /* 0x000fe20000000000 */
[----:B------:R-:W-:-:S13]  /*28450*/  PLOP3.LUT P0, PT, PT, PT, PT, 0x80, 0x0 ;  /* 0x000000000000781c */ /* 0x000fda0003f0f070 */
.L_x_12684:
        /* <DEDUP_REMOVED lines=18> */
.L_x_12792:
[----:B------:R-:W-:Y:S05]  /*28580*/  BSYNC B0 ;  /* 0x0000000000007941 */ /* 0x000fea0003800000 */
.L_x_12685:
[----:B------:R-:W-:-:S13]  /*28590*/  LOP3.LUT P0, RZ, R23, 0x400, RZ, 0xc0, !PT ;  /* 0x0000040017ff7812 */ /* 0x000fda000780c0ff */
[----:B------:R-:W-:Y:S05]  /*285a0*/  @!P0 BRA `(.L_x_12687) ;  /* 0x0000000000048947 */ /* 0x000fea0003800000 */
[----:B------:R-:W-:Y:S01]  /*285b0*/  BPT.TRAP 0x1 ;  /* 0x000000040000795c */ /* 0x000fe20000300000 */
.L_x_12687:
[----:B------:R-:W-:Y:S01]  /*285c0*/  SHF.L.U32 R0, R27, 0x1f, RZ ;  /* 0x0000001f1b007819 */ /* 0x000fe200000006ff */
[----:B------:R-:W-:Y:S03]  /*285d0*/  BSSY B0, `(.L_x_12688) ;  /* 0x0000003000007945 */ /* 0x000fe60003800000 */
[----:B------:R-:W1:Y:S02]  /*285e0*/  SYNCS.PHASECHK.TRANS64.TRYWAIT P0, [R17+URZ+0x32460], R0 ;  /* 0x03246000110075a7 */ /* 0x000e64000800017f */
[----:B-1----:R-:W-:Y:S05]  /*285f0*/  @!P0 BRA `(.L_x_12689) ;  /* 0x0000004c00348947 */ /* 0x002fea0003800000 */
.L_x_12793:
[----:B------:R-:W-:Y:S05]  /*28600*/  BSYNC B0 ;  /* 0x0000000000007941 */ /* 0x000fea0003800000 */
.L_x_12688:
[----:B0-----:R-:W1:Y:S01]  /*28610*/  LDL.LU R3, [R1+0x45c] ;  /* 0x00045c0001037983 */ /* 0x001e620000300800 */
[----:B------:R-:W-:Y:S01]  /*28620*/  ULDC.64 UR4, c[0x0][0x328] ;  /* 0x0000ca0000047ab9 */ /* 0x000fe20000000a00 */
[----:B------:R-:W-:Y:S02]  /*28630*/  ULDC.64 UR6, c[0x0][0x318] ;  /* 0x0000c60000067ab9 */ /* 0x000fe40000000a00 */
[----:B------:R-:W2:Y:S04]  /*28640*/  LDL.LU R2, [R1+0x440] ;  /* 0x0004400001027983 */ /* 0x000ea80000300800 */
[----:B------:R-:W3:Y:S04]  /*28650*/  LDL.LU R6, [R1+0x460] ;  /* 0x0004600001067983 */ /* 0x000ee80000300800 */
[----:B------:R-:W4:Y:S01]  /*28660*/  LDL.LU R4, [R1+0x478] ;  /* 0x0004780001047983 */ /* 0x000f220000300800 */
[----:B------:R-:W-:-:S02]  /*28670*/  LOP3.LUT P3, RZ, R23, 0x10, RZ, 0xc0, !PT ;  /* 0x0000001017ff7812 */ /* 0x000fc4000786c0ff */
[C---:B------:R-:W-:Y:S02]  /*28680*/  LOP3.LUT P2, RZ, R23.reuse, 0x8, RZ, 0xc0, !PT ;  /* 0x0000000817ff7812 */ /* 0x040fe4000784c0ff */
[C---:B------:R-:W-:Y:S02]  /*28690*/  LOP3.LUT P1, RZ, R23.reuse, 0x4, RZ, 0xc0, !PT ;  /* 0x0000000417ff7812 */ /* 0x040fe4000782c0ff */
[----:B------:R-:W-:Y:S02]  /*286a0*/  LOP3.LUT P4, RZ, R23, 0x1, RZ, 0xc0, !PT ;  /* 0x0000000117ff7812 */ /* 0x000fe4000788c0ff */
[----:B------:R-:W-:Y:S01]  /*286b0*/  SEL R7, RZ, 0x8, P1 ;  /* 0x00000008ff077807 */ /* 0x000fe20000800000 */
[----:B-1----:R-:W-:-:S04]  /*286c0*/  IMAD R0, R3, UR4, RZ ;  /* 0x0000000403007c24 */ /* 0x002fc8000f8e02ff */
[C---:B--2---:R-:W-:Y:S02]  /*286d0*/  IMAD R5, R2.reuse, UR5, R0 ;  /* 0x0000000502057c24 */ /* 0x044fe4000f8e0200 */
[----:B------:R-:W-:Y:S01]  /*286e0*/  IMAD.WIDE.U32 R2, R2, UR4, RZ ;  /* 0x0000000402027c25 */ /* 0x000fe2000f8e00ff */
[----:B------:R-:W-:-:S03]  /*286f0*/  ULDC.64 UR4, c[0x0][0x338] ;  /* 0x0000ce0000047ab9 */ /* 0x000fc60000000a00 */
[----:B------:R-:W-:Y:S02]  /*28700*/  IMAD.IADD R3, R3, 0x1, R5 ;  /* 0x0000000103037824 */ /* 0x000fe400078e0205 */
[----:B---3--:R-:W-:Y:S02]  /*28710*/  IMAD R0, R6, UR4, RZ ;  /* 0x0000000406007c24 */ /* 0x008fe4000f8e02ff */
[----:B------:R-:W-:-:S04]  /*28720*/  IMAD.WIDE.U32 R2, R35, UR4, R2 ;  /* 0x0000000423027c25 */ /* 0x000fc8000f8e0002 */
[----:B------:R-:W-:Y:S01]  /*28730*/  IMAD R5, R35, UR5, R0 ;  /* 0x0000000523057c24 */ /* 0x000fe2000f8e0200 */
[----:B------:R-:W-:Y:S01]  /*28740*/  ULDC.64 UR4, c[0x0][0x330] ;  /* 0x0000cc0000047ab9 */ /* 0x000fe20000000a00 */
[----:B------:R-:W-:Y:S02]  /*28750*/  SEL R0, RZ, 0x2, P3 ;  /* 0x00000002ff007807 */ /* 0x000fe40001800000 */
        /* <DEDUP_REMOVED lines=81> */
.L_x_12807:
        /* <DEDUP_REMOVED lines=15> */
.L_x_12691:
        /* <DEDUP_REMOVED lines=10> */
.L_x_12692:
[----:B0-----:R-:W2:Y:S01]  /*28e00*/  LDL.LU R2, [R1+0x458] ;  /* 0x0004580001027983 */ /* 0x001ea20000300800 */
[----:B------:R0:W-:Y:S01]  /*28e10*/  SYNCS.ARRIVE.TRANS64.A1T0 RZ, [R17+URZ+0x32450], RZ ;  /* 0x032450ff11ff79a7 */ /* 0x0001e2000810003f */
[----:B------:R-:W-:Y:S01]  /*28e20*/  BSSY B0, `(.L_x_12693) ;  /* 0x00000d8000007945 */ /* 0x000fe20003800000 */
[----:B--2---:R-:W-:-:S05]  /*28e30*/  VIADD R21, R2, 0xfffffffe ;  /* 0xfffffffe02157836 */ /* 0x004fca0000000000 */
[----:B------:R-:W-:-:S13]  /*28e40*/  ISETP.GE.AND P0, PT, R21, R30, PT ;  /* 0x0000001e1500720c */ /* 0x000fda0003f06270 */
[----:B0-----:R-:W-:Y:S05]  /*28e50*/  @!P0 BRA `(.L_x_12694) ;  /* 0x0000000c00508947 */ /* 0x001fea0003800000 */
.L_x_12707:
[----:B0-----:R-:W0:Y:S01]  /*28e60*/  S2R R2, SR_TID.X ;  /* 0x0000000000027919 */ /* 0x001e220000002100 */
[----:B------:R-:W-:Y:S01]  /*28e70*/  IMAD R8, R21, 0x60, R31 ;  /* 0x0000006015087824 */ /* 0x000fe200078e021f */
[----:B------:R-:W-:Y:S01]  /*28e80*/  LOP3.LUT P1, RZ, R23, 0x400, RZ, 0xc0, !PT ;  /* 0x0000040017ff7812 */ /* 0x000fe2000782c0ff */
[----:B------:R-:W-:Y:S01]  /*28e90*/  VIADD R24, R24, 0x1 ;  /* 0x0000000118187836 */ /* 0x000fe20000000000 */
[C---:B0-----:R-:W-:Y:S01]  /*28ea0*/  LOP3.LUT R3, R2.reuse, 0x7f, RZ, 0xc0, !PT ;  /* 0x0000007f02037812 */ /* 0x041fe200078ec0ff */
[----:B------:R-:W-:-:S03]  /*28eb0*/  IMAD.SHL.U32 R2, R2, 0x10, RZ ;  /* 0x0000001002027824 */ /* 0x000fc600078e00ff */
[----:B------:R-:W-:Y:S02]  /*28ec0*/  SHF.R.U32.HI R4, RZ, 0x3, R3 ;  /* 0x00000003ff047819 */ /* 0x000fe40000011603 */
[----:B------:R-:W0:Y:S02]  /*28ed0*/  LDC R3, c[0x0][0x430] ;  /* 0x00010c00ff037b82 */ /* 0x000e240000000800 */
[----:B------:R-:W-:-:S04]  /*28ee0*/  LOP3.LUT R2, R4, 0x70, R2, 0xf8, !PT ;  /* 0x0000007004027812 */ /* 0x000fc800078ef802 */
[C---:B------:R-:W-:Y:S01]  /*28ef0*/  ISETP.GT.U32.AND P2, PT, R2.reuse, 0x5f, PT ;  /* 0x0000005f0200780c */ /* 0x040fe20003f44070 */
[----:B------:R-:W-:-:S04]  /*28f00*/  IMAD.IADD R8, R2, 0x1, R8 ;  /* 0x0000000102087824 */ /* 0x000fc800078e0208 */
[----:B------:R-:W-:-:S08]  /*28f10*/  IMAD.MOV.U32 R9, RZ, RZ, R8 ;  /* 0x000000ffff097224 */ /* 0x000fd000078e0008 */
[----:B-1----:R-:W1:Y:S01]  /*28f20*/  @!P2 LDC.64 R4, c[0x0][0x428] ;  /* 0x00010a00ff04ab82 */ /* 0x002e620000000a00 */
[----:B0-----:R-:W-:-:S13]  /*28f30*/  ISETP.NE.AND P0, PT, R3, 0x1, PT ;  /* 0x000000010300780c */ /* 0x001fda0003f05270 */
[----:B------:R-:W0:Y:S08]  /*28f40*/  @P0 LDC R3, c[0x0][0x434] ;  /* 0x00010d00ff030b82 */ /* 0x000e300000000800 */
[----:B--2---:R-:W2:Y:S01]  /*28f50*/  @P0 LDC R7, c[0x0][0x438] ;  /* 0x00010e00ff070b82 */ /* 0x004ea20000000800 */
[----:B0-----:R-:W-:-:S05]  /*28f60*/  @P0 IMAD.HI.U32 R2, R8, R3, RZ ;  /* 0x0000000308020227 */ /* 0x001fca00078e00ff */
[----:B--2---:R-:W-:Y:S01]  /*28f70*/  @P0 SHF.R.U32.HI R9, RZ, R7, R2 ;  /* 0x00000007ff090219 */ /* 0x004fe20000011602 */
[----:B-1----:R-:W-:Y:S01]  /*28f80*/  @!P2 IMAD R2, R32, R4, RZ ;  /* 0x000000042002a224 */ /* 0x002fe200078e02ff */
[----:B------:R-:W0:Y:S02]  /*28f90*/  @!P2 LDC.64 R6, c[0x0][0x418] ;  /* 0x00010600ff06ab82 */ /* 0x000e240000000a00 */
[--C-:B------:R-:W-:Y:S01]  /*28fa0*/  @!P2 SHF.R.S32.HI R3, RZ, 0x1f, R9.reuse ;  /* 0x0000001fff03a819 */ /* 0x100fe20000011409 */
[----:B------:R-:W-:Y:S02]  /*28fb0*/  @!P2 IMAD R5, R28, R5, R2 ;  /* 0x000000051c05a224 */ /* 0x000fe400078e0202 */
[----:B------:R-:W-:-:S04]  /*28fc0*/  @!P2 IMAD.MOV.U32 R2, RZ, RZ, R9 ;  /* 0x000000ffff02a224 */ /* 0x000fc800078e0009 */
[----:B------:R-:W-:-:S04]  /*28fd0*/  @!P2 IMAD.WIDE.U32 R2, R28, R4, R2 ;  /* 0x000000041c02a225 */ /* 0x000fc800078e0002 */
[----:B------:R-:W-:Y:S01]  /*28fe0*/  @!P2 IMAD.IADD R3, R5, 0x1, R3 ;  /* 0x000000010503a824 */ /* 0x000fe200078e0203 */
[----:B------:R-:W-:Y:S05]  /*28ff0*/  YIELD ;  /* 0x0000000000007946 */ /* 0x000fea0003800000 */
[----:B------:R-:W-:Y:S01]  /*29000*/  IMAD.MOV.U32 R4, RZ, RZ, RZ ;  /* 0x000000ffff047224 */ /* 0x000fe200078e00ff */
[----:B------:R-:W-:Y:S01]  /*29010*/  ULDC UR4, c[0x0][0x430] ;  /* 0x00010c0000047ab9 */ /* 0x000fe20000000800 */
[----:B0-----:R-:W-:Y:S01]  /*29020*/  @!P2 LEA R6, P0, R2, R6, 0x2 ;  /* 0x000000060206a211 */ /* 0x001fe200078010ff */
[----:B------:R-:W-:-:S03]  /*29030*/  IMAD.MOV R5, RZ, RZ, -R9 ;  /* 0x000000ffff057224 */ /* 0x000fc600078e0a09 */
[----:B------:R-:W-:Y:S02]  /*29040*/  @!P2 LEA.HI.X R7, R2, R7, R3, 0x2, P0 ;  /* 0x000000070207a211 */ /* 0x000fe400000f1403 */
[C---:B------:R-:W-:Y:S01]  /*29050*/  ISETP.NE.AND P0, PT, R24.reuse, 0x2, PT ;  /* 0x000000021800780c */ /* 0x040fe20003f05270 */
[----:B------:R-:W-:Y:S02]  /*29060*/  IMAD.MOV.U32 R3, RZ, RZ, R21 ;  /* 0x000000ffff037224 */ /* 0x000fe400078e0015 */
[----:B------:R-:W-:Y:S01]  /*29070*/  IMAD R5, R5, UR4, R8 ;  /* 0x0000000405057c24 */ /* 0x000fe2000f8e0208 */
[----:B------:R-:W-:Y:S01]  /*29080*/  SEL R2, RZ, 0x1, P0 ;  /* 0x00000001ff027807 */ /* 0x000fe20000000000 */
[----:B------:R0:W5:Y:S01]  /*29090*/  @!P2 LDG.E R4, desc[UR36][R6.64] ;  /* 0x000000240604a981 */ /* 0x000162000c1e1900 */
[----:B------:R-:W-:Y:S01]  /*290a0*/  SEL R24, R24, RZ, P0 ;  /* 0x000000ff18187207 */ /* 0x000fe20000000000 */
[----:B------:R-:W-:Y:S01]  /*290b0*/  VIADD R21, R21, 0xffffffff ;  /* 0xffffffff15157836 */ /* 0x000fe20000000000 */
[----:B------:R-:W-:-:S02]  /*290c0*/  LOP3.LUT R27, R27, R2, RZ, 0x3c, !PT ;  /* 0x000000021b1b7212 */ /* 0x000fc400078e3cff */
[----:B------:R-:W-:Y:S01]  /*290d0*/  ISETP.GT.AND P2, PT, R3, R30, PT ;  /* 0x0000001e0300720c */ /* 0x000fe20003f44270 */
[----:B------:R-:W-:-:S12]  /*290e0*/  @!P1 BRA `(.L_x_12695) ;  /* 0x0000000000049947 */ /* 0x000fd80003800000 */
[----:B------:R-:W-:Y:S01]  /*290f0*/  BPT.TRAP 0x1 ;  /* 0x000000040000795c */ /* 0x000fe20000300000 */
.L_x_12695:
[----:B------:R-:W-:Y:S01]  /*29100*/  IMAD R10, R24, 0x8, R22 ;  /* 0x00000008180a7824 */ /* 0x000fe200078e0216 */
[----:B------:R-:W-:Y:S01]  /*29110*/  SHF.L.U32 R20, R27, 0x1f, RZ ;  /* 0x0000001f1b147819 */ /* 0x000fe200000006ff */
[----:B------:R-:W-:Y:S01]  /*29120*/  BSSY B1, `(.L_x_12696) ;  /* 0x0000004000017945 */ /* 0x000fe20003800000 */
[----:B------:R-:W-:Y:S02]  /*29130*/  SHF.R.S32.HI R9, RZ, 0x1f, R5 ;  /* 0x0000001fff097819 */ /* 0x000fe40000011405 */
[----:B------:R-:W1:Y:S02]  /*29140*/  SYNCS.PHASECHK.TRANS64.TRYWAIT P0, [R10+URZ+0x32440], R20 ;  /* 0x032440140a0075a7 */ /* 0x000e64000800017f */
[----:B-1----:R-:W-:Y:S05]  /*29150*/  @!P0 BRA `(.L_x_12697) ;  /* 0x0000004800b08947 */ /* 0x002fea0003800000 */
.L_x_12808:
[----:B------:R-:W-:Y:S05]  /*29160*/  BSYNC B1 ;  /* 0x0000000000017941 */ /* 0x000fea0003800000 */
.L_x_12696:
        /* <DEDUP_REMOVED lines=49> */
.L_x_12822:
        /* <DEDUP_REMOVED lines=8> */
.L_x_12699:
        /* <DEDUP_REMOVED lines=10> */
.L_x_12700:
[----:B------:R2:W-:Y:S01]  /*295a0*/  SYNCS.ARRIVE.TRANS64.A1T0 RZ, [R10+URZ+0x32430], RZ ;  /* 0x032430ff0aff79a7 */ /* 0x0005e2000810003f */
[----:B------:R-:W-:Y:S05]  /*295b0*/  @!P3 BRA `(.L_x_12701) ;  /* 0x000000000004b947 */ /* 0x000fea0003800000 */
[----:B------:R-:W-:Y:S01]  /*295c0*/  BPT.TRAP 0x1 ;  /* 0x000000040000795c */ /* 0x000fe20000300000 */
.L_x_12701:
[----:B------:R-:W3:Y:S01]  /*295d0*/  SYNCS.PHASECHK.TRANS64.TRYWAIT P0, [R10+URZ+0x32460], R20 ;  /* 0x032460140a0075a7 */ /* 0x000ee2000800017f */
[----:B------:R-:W-:Y:S04]  /*295e0*/  BSSY B1, `(.L_x_12702) ;  /* 0x0000002000017945 */ /* 0x000fe80003800000 */
[----:B---3--:R-:W-:Y:S05]  /*295f0*/  @!P0 BRA `(.L_x_12703) ;  /* 0x0000004c003c8947 */ /* 0x008fea0003800000 */
.L_x_12823:
[----:B------:R-:W-:Y:S05]  /*29600*/  BSYNC B1 ;  /* 0x0000000000017941 */ /* 0x000fea0003800000 */
.L_x_12702:
        /* <DEDUP_REMOVED lines=66> */
.L_x_12837:
        /* <DEDUP_REMOVED lines=11> */
.L_x_12705:
        /* <DEDUP_REMOVED lines=10> */
.L_x_12706:
[----:B------:R1:W-:Y:S01]  /*29b80*/  SYNCS.ARRIVE.TRANS64.A1T0 RZ, [R10+URZ+0x32450], RZ ;  /* 0x032450ff0aff79a7 */ /* 0x0003e2000810003f */
[----:B------:R-:W-:Y:S05]  /*29b90*/  @P2 BRA `(.L_x_12707) ;  /* 0xfffffff000b02947 */ /* 0x000fea000383ffff */
.L_x_12694:
[----:B------:R-:W-:Y:S05]  /*29ba0*/  BSYNC B0 ;  /* 0x0000000000007941 */ /* 0x000fea0003800000 */
.L_x_12693:
        /* <DEDUP_REMOVED lines=20> */
.L_x_12709:
[----:B------:R-:W-:Y:S05]  /*29cf0*/  BSYNC B0 ;  /* 0x0000000000007941 */ /* 0x000fea0003800000 */
.L_x_12708:
[----:B------:R-:W-:Y:S02]  /*29d00*/  SEL R24, R24, RZ, P0 ;  /* 0x000000ff18187207 */ /* 0x000fe40000000000 */
[----:B------:R-:W-:-:S07]  /*29d10*/  LOP3.LUT R27, R27, R0, RZ, 0x3c, !PT ;  /* 0x000000001b1b7212 */ /* 0x000fce00078e3cff */
.L_x_12662:
[----:B------:R-:W-:Y:S05]  /*29d20*/  BSYNC B7 ;  /* 0x0000000000077941 */ /* 0x000fea0003800000 */
.L_x_12660:
        /* <DEDUP_REMOVED lines=8> */
[----:B------:R3:W4:Y:S01]  /*29db0*/  LDS.128 R16, [R22+0x324d0] ;  /* 0x0324d00016107984 */ /* 0x0007220000000c00 */
[----:B------:R-:W-:Y:S06]  /*29dc0*/  BAR.ARV 0x4, 0x180 ;  /* 0x0106000000007b1d */ /* 0x000fec0000002000 */
[----:B------:R-:W-:Y:S05]  /*29dd0*/  BRA `(.L_x_12711) ;  /* 0x0000000c00d47947 */ /* 0x000fea0003800000 */
.L_x_12710:
        /* <DEDUP_REMOVED lines=43> */
.L_x_12847:
[----:B------:R-:W-:Y:S02]  /*2a090*/  ULDC UR4, c[0x0][0xd38] ;  /* 0x00034e0000047ab9 */ /* 0x000fe40000000800 */
[----:B------:R-:W-:-:S04]  /*2a0a0*/  IMAD.U32 R5, RZ, RZ, UR4 ;  /* 0x00000004ff057e24 */ /* 0x000fc8000f8e00ff */
[----:B---3--:R-:W-:-:S04]  /*2a0b0*/  IMAD R14, R14, R5, RZ ;  /* 0x000000050e0e7224 */ /* 0x008fc800078e02ff */
[----:B------:R-:W-:-:S05]  /*2a0c0*/  IMAD.IADD R7, R7, 0x1, R14 ;  /* 0x0000000107077824 */ /* 0x000fca00078e020e */
[----:B------:R-:W-:-:S13]  /*2a0d0*/  ISETP.GT.AND P6, PT, R7, R0, PT ;  /* 0x000000000700720c */ /* 0x000fda0003fc4270 */
[----:B------:R-:W-:Y:S05]  /*2a0e0*/  @P6 BRA `(.L_x_12713) ;  /* 0x0000000000a46947 */ /* 0x000fea0003800000 */
.L_x_12716:
        /* <DEDUP_REMOVED lines=35> */
.L_x_12855:
[----:B------:R-:W-:Y:S02]  /*2a320*/  ULDC UR4, c[0x0][0xd38] ;  /* 0x00034e0000047ab9 */ /* 0x000fe40000000800 */
[----:B------:R-:W-:-:S04]  /*2a330*/  IMAD.U32 R5, RZ, RZ, UR4 ;  /* 0x00000004ff057e24 */ /* 0x000fc8000f8e00ff */
[----:B---3--:R-:W-:-:S04]  /*2a340*/  IMAD R14, R14, R5, RZ ;  /* 0x000000050e0e7224 */ /* 0x008fc800078e02ff */
[----:B------:R-:W-:-:S05]  /*2a350*/  IMAD.IADD R7, R14, 0x1, R7 ;  /* 0x000000010e077824 */ /* 0x000fca00078e0207 */
[----:B------:R-:W-:-:S13]  /*2a360*/  ISETP.GT.AND P6, PT, R7, R0, PT ;  /* 0x000000000700720c */ /* 0x000fda0003fc4270 */
[----:B------:R-:W-:Y:S05]  /*2a370*/  @!P6 BRA `(.L_x_12716) ;  /* 0xfffffffc005ce947 */ /* 0x000fea000383ffff */
.L_x_12713:
        /* <DEDUP_REMOVED lines=10> */
.L_x_12860:
[----:B------:R-:W-:-:S13]  /*2a420*/  ISETP.NE.AND P0, PT, R3, RZ, PT ;  /* 0x000000ff0300720c */ /* 0x000fda0003f05270 */
[----:B------:R-:W-:Y:S05]  /*2a430*/  @!P0 BRA `(.L_x_12718) ;  /* 0x0000000000108947 */ /* 0x000fea0003800000 */
[----:B------:R-:W-:Y:S01]  /*2a440*/  UMOV UR4, 0xffffffff ;  /* 0xffffffff00047882 */ /* 0x000fe20000000000 */
[----:B---3--:R-:W-:Y:S02]  /*2a450*/  VIADD R12, R12, 0xffffffff ;  /* 0xffffffff0c0c7836 */ /* 0x008fe40000000000 */
[----:B------:R-:W-:Y:S05]  /*2a460*/  BRA.DIV UR4, `(.L_x_12719) ;  /* 0x0000004e04d07947 */ /* 0x000fea000b800000 */
[----:B------:R3:W0:Y:S02]  /*2a470*/  SHFL.IDX PT, R6, R2, R12, 0x1f ;  /* 0x00001f0c02067589 */ /* 0x00062400000e0000 */
.L_x_12718:
        /* <DEDUP_REMOVED lines=8> */
[----:B0-----:R-:W3:Y:S08]  /*2a500*/  MUFU.RCP R7, R7 ;  /* 0x0000000700077308 */ /* 0x001ef00000001000 */
[----:B----4-:R-:W-:Y:S01]  /*2a510*/  MUFU.RCP R8, R8 ;  /* 0x0000000800087308 */ /* 0x010fe20000001000 */
[----:B---3--:R-:W-:Y:S01]  /*2a520*/  VIADD R2, R7, 0xffffffe ;  /* 0x0ffffffe07027836 */ /* 0x008fe20000000000 */
[----:B------:R-:W-:-:S06]  /*2a530*/  IABS R7, R17 ;  /* 0x0000001100077213 */ /* 0x000fcc0000000000 */
[----:B------:R0:W3:Y:S02]  /*2a540*/  F2I.FTZ.U32.TRUNC.NTZ R3, R2 ;  /* 0x0000000200037305 */ /* 0x0000e4000021f000 */
[----:B0-----:R-:W-:Y:S02]  /*2a550*/  IMAD.MOV.U32 R2, RZ, RZ, RZ ;  /* 0x000000ffff027224 */ /* 0x001fe400078e00ff */
[----:B---3--:R-:W-:-:S04]  /*2a560*/  IMAD.MOV R9, RZ, RZ, -R3 ;  /* 0x000000ffff097224 */ /* 0x008fc800078e0a03 */
        /* <DEDUP_REMOVED lines=44> */
.L_x_12720:
[----:B---3--:R-:W0:Y:S02]  /*2a830*/  LDC.64 R2, c[0x0][0xd90] ;  /* 0x00036400ff027b82 */ /* 0x008e240000000a00 */
        /* <DEDUP_REMOVED lines=59> */
.L_x_12721:
[----:B------:R-:W-:-:S05]  /*2abf0*/  LOP3.LUT R2, RZ, R2, RZ, 0x33, !PT ;  /* 0x00000002ff027212 */ /* 0x000fca00078e33ff */
[----:B------:R-:W-:Y:S01]  /*2ac00*/  IMAD.IADD R17, R17, 0x1, R2 ;  /* 0x0000000111117824 */ /* 0x000fe200078e0202 */
[----:B------:R-:W-:Y:S06]  /*2ac10*/  BRA `(.L_x_12722) ;  /* 0x00000000001c7947 */ /* 0x000fec0003800000 */
.L_x_12714:
[----:B------:R-:W-:Y:S01]  /*2ac20*/  UMOV UR4, URZ ;  /* 0x0000003f00047c82 */ /* 0x000fe20008000000 */
[----:B------:R-:W-:Y:S01]  /*2ac30*/  UMOV UR5, URZ ;  /* 0x0000003f00057c82 */ /* 0x000fe20008000000 */
[----:B------:R-:W-:Y:S01]  /*2ac40*/  ULDC UR6, c[0x0][0xd3c] ;  /* 0x00034f0000067ab9 */ /* 0x000fe20000000800 */
[----:B------:R-:W-:Y:S02]  /*2ac50*/  IMAD.MOV.U32 R16, RZ, RZ, R0 ;  /* 0x000000ffff107224 */ /* 0x000fe400078e0000 */
[----:B------:R-:W-:Y:S02]  /*2ac60*/  IMAD.U32 R17, RZ, RZ, UR4 ;  /* 0x00000004ff117e24 */ /* 0x000fe4000f8e00ff */
[----:B------:R-:W-:Y:S02]  /*2ac70*/  IMAD.U32 R18, RZ, RZ, UR5 ;  /* 0x00000005ff127e24 */ /* 0x000fe4000f8e00ff */
[----:B------:R-:W-:-:S07]  /*2ac80*/  IMAD.U32 R19, RZ, RZ, UR6 ;  /* 0x00000006ff137e24 */ /* 0x000fce000f8e00ff */
.L_x_12722:
        /* <DEDUP_REMOVED lines=10> */
.L_x_12711:
[----:B------:R-:W-:Y:S02]  /*2ad30*/  ULDC UR4, c[0x0][0xd3c] ;  /* 0x00034f0000047ab9 */ /* 0x000fe40000000800 */
[----:B----4-:R-:W-:-:S13]  /*2ad40*/  ISETP.GE.AND P0, PT, R19, UR4, PT ;  /* 0x0000000413007c0c */ /* 0x010fda000bf06270 */
[----:B------:R-:W-:Y:S05]  /*2ad50*/  @!P0 BRA `(.L_x_12723) ;  /* 0xffffffa400148947 */ /* 0x000fea000383ffff */
[----:B------:R-:W-:Y:S05]  /*2ad60*/  BSYNC B8 ;  /* 0x0000000000087941 */ /* 0x000fea0003800000 */
.L_x_12646:
        /* <DEDUP_REMOVED lines=12> */
.L_x_12863:
[----:B------:R-:W-:Y:S05]  /*2ae30*/  BSYNC B0 ;  /* 0x0000000000007941 */ /* 0x000fea0003800000 */
.L_x_12724:
[----:B------:R-:W-:-:S03]  /*2ae40*/  UMOV UR4, 0xffffffff ;  /* 0xffffffff00047882 */ /* 0x000fc60000000000 */
[----:B------:R-:W-:Y:S05]  /*2ae50*/  BRA.DIV UR4, `(.L_x_12726) ;  /* 0x0000004604907947 */ /* 0x000fea000b800000 */
[----:B0-----:R-:W0:Y:S02]  /*2ae60*/  S2R R0, SR_TID.X ;  /* 0x0000000000007919 */ /* 0x001e240000002100 */
[----:B0-----:R-:W-:-:S04]  /*2ae70*/  SHF.R.U32.HI R0, RZ, 0x5, R0 ;  /* 0x00000005ff007819 */ /* 0x001fc80000011600 */
[----:B------:R-:W-:-:S05]  /*2ae80*/  LOP3.LUT R0, R0, 0x3, RZ, 0xc0, !PT ;  /* 0x0000000300007812 */ /* 0x000fca00078ec0ff */
[----:B------:R0:W4:Y:S02]  /*2ae90*/  SHFL.IDX PT, R14, R0, RZ, 0x1f ;  /* 0x00001fff000e7589 */ /* 0x00012400000e0000 */
.L_x_12866:
[----:B----4-:R-:W-:Y:S01]  /*2aea0*/  ISETP.NE.AND P0, PT, R14, RZ, PT ;  /* 0x000000ff0e00720c */ /* 0x010fe20003f05270 */
[----:B------:R-:W-:-:S12]  /*2aeb0*/  BSSY B0, `(.L_x_12727) ;  /* 0x0000026000007945 */ /* 0x000fd80003800000 */
[----:B------:R-:W-:Y:S05]  /*2aec0*/  @P0 BRA `(.L_x_12728) ;  /* 0x0000000000900947 */ /* 0x000fea0003800000 */
[----:B------:R-:W-:-:S03]  /*2aed0*/  UMOV UR4, 0xffffffff ;  /* 0xffffffff00047882 */ /* 0x000fc60000000000 */
[----:B------:R-:W-:Y:S05]  /*2aee0*/  BRA.DIV UR4, `(.L_x_12729) ;  /* 0x0000004604a07947 */ /* 0x000fea000b800000 */
[----:B------:R-:W-:-:S13]  /*2aef0*/  ELECT P6, URZ, PT ;  /* 0x00000000003f782f */ /* 0x000fda00038c0000 */
.L_x_12869:
[----:B------:R-:W-:Y:S05]  /*2af00*/  @!P6 BRA `(.L_x_12728) ;  /* 0x000000000080e947 */ /* 0x000fea0003800000 */
[----:B0-----:R-:W4:Y:S02]  /*2af10*/  LDL R0, [R1+0x4c8] ;  /* 0x0004c80001007983 */ /* 0x001f240000100800 */
[----:B----4-:R-:W-:-:S13]  /*2af20*/  R2UR UR4, R0 ;  /* 0x00000000000472ca */ /* 0x010fda00000e0000 */
[----:B------:R-:W-:-:S06]  /*2af30*/  ULOP3.LUT UR4, UR4, 0x2, URZ, 0xfc, !UPT ;  /* 0x0000000204047892 */ /* 0x000fcc000f8efc3f */
[----:B------:R-:W-:-:S05]  /*2af40*/  IMAD.U32 R0, RZ, RZ, UR4 ;  /* 0x00000004ff007e24 */ /* 0x000fca000f8e00ff */
[----:B------:R-:W-:-:S13]  /*2af50*/  ISETP.NE.AND P0, PT, R0, 0x3, PT ;  /* 0x000000030000780c */ /* 0x000fda0003f05270 */
[----:B------:R-:W-:Y:S05]  /*2af60*/  @!P0 BRA `(.L_x_12730) ;  /* 0x0000000000048947 */ /* 0x000fea0003800000 */
[----:B------:R-:W-:Y:S01]  /*2af70*/  BPT.TRAP 0x1 ;  /* 0x000000040000795c */ /* 0x000fe20000300000 */
.L_x_12730:
[C---:B------:R-:W-:Y:S01]  /*2af80*/  IMAD R3, R24.reuse, 0x8, R5 ;  /* 0x0000000818037824 */ /* 0x040fe200078e0205 */
[----:B------:R-:W-:Y:S01]  /*2af90*/  SHF.L.U32 R2, R27, 0x1f, RZ ;  /* 0x0000001f1b027819 */ /* 0x000fe200000006ff */
[----:B------:R-:W-:-:S03]  /*2afa0*/  VIADD R24, R24, 0x1 ;  /* 0x0000000118187836 */ /* 0x000fc60000000000 */
[----:B------:R-:W0:Y:S02]  /*2afb0*/  SYNCS.PHASECHK.TRANS64.TRYWAIT P1, [R3+URZ+0x32440], R2 ;  /* 0x03244002030075a7 */ /* 0x000e24000802017f */
[----:B------:R-:W-:-:S04]  /*2afc0*/  ISETP.NE.AND P2, PT, R24, 0x2, PT ;  /* 0x000000021800780c */ /* 0x000fc80003f45270 */
[----:B------:R-:W-:Y:S01]  /*2afd0*/  SEL R0, RZ, 0x1, P2 ;  /* 0x00000001ff007807 */ /* 0x000fe20001000000 */
[----:B0-----:R-:W-:Y:S08]  /*2afe0*/  @!P1 BRA `(.L_x_12731) ;  /* 0x0000004400809947 */ /* 0x001ff00003800000 */
.L_x_12870:
[----:B------:R-:W-:Y:S02]  /*2aff0*/  SEL R24, R24, RZ, P2 ;  /* 0x000000ff18187207 */ /* 0x000fe40001000000 */
[----:B------:R-:W-:Y:S01]  /*2b000*/  LOP3.LUT R0, R27, R0, RZ, 0x3c, !PT ;  /* 0x000000001b007212 */ /* 0x000fe200078e3cff */
[----:B------:R-:W-:Y:S06]  /*2b010*/  @!P0 BRA `(.L_x_12732) ;  /* 0x0000000000048947 */ /* 0x000fec0003800000 */
[----:B------:R-:W-:Y:S01]  /*2b020*/  BPT.TRAP 0x1 ;  /* 0x000000040000795c */ /* 0x000fe20000300000 */
.L_x_12732:
[----:B------:R-:W-:Y:S01]  /*2b030*/  IMAD R5, R24, 0x8, R5 ;  /* 0x0000000818057824 */ /* 0x000fe200078e0205 */
[----:B------:R-:W-:-:S04]  /*2b040*/  SHF.L.U32 R0, R0, 0x1f, RZ ;  /* 0x0000001f00007819 */ /* 0x000fc800000006ff */
[----:B------:R-:W4:Y:S02]  /*2b050*/  SYNCS.PHASECHK.TRANS64.TRYWAIT P1, [R5+URZ+0x32440], R0 ;  /* 0x03244000050075a7 */ /* 0x000f24000802017f */
[----:B----4-:R-:W-:Y:S05]  /*2b060*/  @!P1 BRA `(.L_x_12733) ;  /* 0x0000004400749947 */ /* 0x010fea0003800000 */
.L_x_12871:
[----:B------:R-:W-:Y:S05]  /*2b070*/  @!P0 BRA `(.L_x_12734) ;  /* 0x0000000000048947 */ /* 0x000fea0003800000 */
[----:B------:R-:W-:Y:S01]  /*2b080*/  BPT.TRAP 0x1 ;  /* 0x000000040000795c */ /* 0x000fe20000300000 */
.L_x_12734:
[----:B------:R-:W5:Y:S02]  /*2b090*/  SYNCS.PHASECHK.TRANS64.TRYWAIT P1, [R3+URZ+0x32460], R2 ;  /* 0x03246002030075a7 */ /* 0x000f64000802017f */
[----:B-----5:R-:W-:Y:S05]  /*2b0a0*/  @!P1 BRA `(.L_x_12735) ;  /* 0x0000004400789947 */ /* 0x020fea0003800000 */
.L_x_12872:
[----:B------:R-:W-:Y:S05]  /*2b0b0*/  @!P0 BRA `(.L_x_12736) ;  /* 0x0000000000048947 */ /* 0x000fea0003800000 */
[----:B------:R-:W-:Y:S01]  /*2b0c0*/  BPT.TRAP 0x1 ;  /* 0x000000040000795c */ /* 0x000fe20000300000 */
.L_x_12736:
[----:B------:R0:W0:Y:S02]  /*2b0d0*/  SYNCS.PHASECHK.TRANS64.TRYWAIT P0, [R5+URZ+0x32460], R0 ;  /* 0x03246000050075a7 */ /* 0x000024000800017f */
[----:B0-----:R-:W-:Y:S05]  /*2b0e0*/  @!P0 NANOSLEEP.SYNCS 0x989680 ;  /* 0x009896800000895d */ /* 0x001fea0003900000 */
[----:B------:R-:W0:Y:S02]  /*2b0f0*/  @!P0 SYNCS.PHASECHK.TRANS64 P0, [R5+URZ+0x32460], R0 ;  /* 0x03246000050085a7 */ /* 0x000e24000800007f */
[----:B0-----:R-:W-:Y:S05]  /*2b100*/  @!P0 BRA `(.L_x_12736) ;  /* 0xfffffffc00f08947 */ /* 0x001fea000383ffff */
.L_x_12728:
[----:B------:R-:W-:Y:S05]  /*2b110*/  BSYNC B0 ;  /* 0x0000000000007941 */ /* 0x000fea0003800000 */
.L_x_12727:
[----:B------:R-:W-:Y:S05]  /*2b120*/  EXIT ;  /* 0x000000000000794d */ /* 0x000fea0003800000 */
.L_x_12519:
[----:B0-----:R0:W1:Y:S02]  /*2b130*/  SYNCS.PHASECHK.TRANS64.TRYWAIT P0, [R72+URZ+0x32400], R27 ;  /* 0x0324001b480075a7 */ /* 0x001064000800017f */
[----:B-1----:R-:W-:Y:S05]  /*2b140*/  @!P0 NANOSLEEP.SYNCS 0x989680 ;  /* 0x009896800000895d */ /* 0x002fea0003900000 */
[----:B------:R-:W1:Y:S02]  /*2b150*/  @!P0 SYNCS.PHASECHK.TRANS64 P0, [R72+URZ+0x32400], R27 ;  /* 0x0324001b480085a7 */ /* 0x000e64000800007f */
[----:B-1----:R-:W-:Y:S05]  /*2b160*/  @!P0 BRA `(.L_x_12519) ;  /* 0xfffffffc00f08947 */ /* 0x002fea000383ffff */
[----:B------:R-:W-:Y:S05]  /*2b170*/  BRA `(.L_x_12737) ;  /* 0xfffffd7c00047947 */ /* 0x000fea000383ffff */
.L_x_12526:
[----:B-1----:R1:W2:Y:S02]  /*2b180*/  SYNCS.PHASECHK.TRANS64.TRYWAIT P0, [R12+URZ], R13 ;  /* 0x0000000d0c0075a7 */ /* 0x0022a4000800017f */
[----:B--2---:R-:W-:Y:S05]  /*2b190*/  @!P0 NANOSLEEP.SYNCS 0x989680 ;  /* 0x009896800000895d */ /* 0x004fea0003900000 */
[----:B------:R-:W2:Y:S02]  /*2b1a0*/  @!P0 SYNCS.PHASECHK.TRANS64 P0, [R12+URZ], R13 ;  /* 0x0000000d0c0085a7 */ /* 0x000ea4000800007f */
[----:B--2---:R-:W-:Y:S05]  /*2b1b0*/  @!P0 BRA `(.L_x_12526) ;  /* 0xfffffffc00f08947 */ /* 0x004fea000383ffff */
[----:B------:R-:W-:Y:S05]  /*2b1c0*/  BRA `(.L_x_12525) ;  /* 0xfffffd8000347947 */ /* 0x000fea000383ffff */
.L_x_12528:
[----:B0-----:R0:W1:Y:S02]  /*2b1d0*/  SYNCS.PHASECHK.TRANS64.TRYWAIT P0, [R72+URZ+0x32410], R9 ;  /* 0x03241009480075a7 */ /* 0x001064000800017f */
[----:B-1----:R-:W-:Y:S05]  /*2b1e0*/  @!P0 NANOSLEEP.SYNCS 0x989680 ;  /* 0x009896800000895d */ /* 0x002fea0003900000 */
[----:B------:R-:W1:Y:S02]  /*2b1f0*/  @!P0 SYNCS.PHASECHK.TRANS64 P0, [R72+URZ+0x32410], R9 ;  /* 0x03241009480085a7 */ /* 0x000e64000800007f */
[----:B-1----:R-:W-:Y:S05]  /*2b200*/  @!P0 BRA `(.L_x_12528) ;  /* 0xfffffffc00f08947 */ /* 0x002fea000383ffff */
[----:B------:R-:W-:Y:S05]  /*2b210*/  BRA `(.L_x_12738) ;  /* 0xfffffd84000c7947 */ /* 0x000fea000383ffff */
.L_x_12535:
[----:B-1----:R1:W2:Y:S02]  /*2b220*/  SYNCS.PHASECHK.TRANS64.TRYWAIT P0, [R8+URZ], R9 ;  /* 0x00000009080075a7 */ /* 0x0022a4000800017f */
[----:B--2---:R-:W-:Y:S05]  /*2b230*/  @!P0 NANOSLEEP.SYNCS 0x989680 ;  /* 0x009896800000895d */ /* 0x004fea0003900000 */
[----:B------:R-:W2:Y:S02]  /*2b240*/  @!P0 SYNCS.PHASECHK.TRANS64 P0, [R8+URZ], R9 ;  /* 0x00000009080085a7 */ /* 0x000ea4000800007f */
[----:B--2---:R-:W-:Y:S05]  /*2b250*/  @!P0 BRA `(.L_x_12535) ;  /* 0xfffffffc00f08947 */ /* 0x004fea000383ffff */
[----:B------:R-:W-:Y:S05]  /*2b260*/  BRA `(.L_x_12534) ;  /* 0xfffffd8400507947 */ /* 0x000fea000383ffff */
.L_x_12569:
[----:B0-----:R0:W2:Y:S02]  /*2b270*/  SYNCS.PHASECHK.TRANS64.TRYWAIT P0, [R6+URZ], R7 ;  /* 0x00000007060075a7 */ /* 0x0010a4000800017f */
[----:B--2---:R-:W-:Y:S05]  /*2b280*/  @!P0 NANOSLEEP.SYNCS 0x989680 ;  /* 0x009896800000895d */ /* 0x004fea0003900000 */
[----:B------:R-:W2:Y:S02]  /*2b290*/  @!P0 SYNCS.PHASECHK.TRANS64 P0, [R6+URZ], R7 ;  /* 0x00000007060085a7 */ /* 0x000ea4000800007f */
[----:B--2---:R-:W-:Y:S05]  /*2b2a0*/  @!P0 BRA `(.L_x_12569) ;  /* 0xfffffffc00f08947 */ /* 0x004fea000383ffff */
[----:B------:R-:W-:Y:S05]  /*2b2b0*/  BRA `(.L_x_12568) ;  /* 0xfffffdec00107947 */ /* 0x000fea000383ffff */
.L_x_12576:
[----:B0-----:R0:W1:Y:S02]  /*2b2c0*/  SYNCS.PHASECHK.TRANS64.TRYWAIT P0, [R6+URZ], R7 ;  /* 0x00000007060075a7 */ /* 0x001064000800017f */
[----:B-1----:R-:W-:Y:S05]  /*2b2d0*/  @!P0 NANOSLEEP.SYNCS 0x989680 ;  /* 0x009896800000895d */ /* 0x002fea0003900000 */
[----:B------:R-:W1:Y:S02]  /*2b2e0*/  @!P0 SYNCS.PHASECHK.TRANS64 P0, [R6+URZ], R7 ;  /* 0x00000007060085a7 */ /* 0x000e64000800007f */
[----:B-1----:R-:W-:Y:S05]  /*2b2f0*/  @!P0 BRA `(.L_x_12576) ;  /* 0xfffffffc00f08947 */ /* 0x002fea000383ffff */
[----:B------:R-:W-:Y:S05]  /*2b300*/  BRA `(.L_x_12575) ;  /* 0xfffffdf000347947 */ /* 0x000fea000383ffff */
.L_x_12589:
[----:B--2---:R2:W3:Y:S02]  /*2b310*/  SYNCS.PHASECHK.TRANS64.TRYWAIT P0, [R6+URZ], R7 ;  /* 0x00000007060075a7 */ /* 0x0044e4000800017f */
[----:B---3--:R-:W-:Y:S05]  /*2b320*/  @!P0 NANOSLEEP.SYNCS 0x989680 ;  /* 0x009896800000895d */ /* 0x008fea0003900000 */
[----:B------:R-:W3:Y:S02]  /*2b330*/  @!P0 SYNCS.PHASECHK.TRANS64 P0, [R6+URZ], R7 ;  /* 0x00000007060085a7 */ /* 0x000ee4000800007f */
[----:B---3--:R-:W-:Y:S05]  /*2b340*/  @!P0 BRA `(.L_x_12589) ;  /* 0xfffffffc00f08947 */ /* 0x008fea000383ffff */
[----:B------:R-:W-:Y:S05]  /*2b350*/  BRA `(.L_x_12588) ;  /* 0xfffffe8400107947 */ /* 0x000fea000383ffff */
.L_x_12596:
[----:B0-----:R0:W1:Y:S02]  /*2b360*/  SYNCS.PHASECHK.TRANS64.TRYWAIT P0, [R4+URZ], R5 ;  /* 0x00000005040075a7 */ /* 0x001064000800017f */
[----:B-1----:R-:W-:Y:S05]  /*2b370*/  @!P0 NANOSLEEP.SYNCS 0x989680 ;  /* 0x009896800000895d */ /* 0x002fea0003900000 */
[----:B------:R-:W1:Y:S02]  /*2b380*/  @!P0 SYNCS.PHASECHK.TRANS64 P0, [R4+URZ], R5 ;  /* 0x00000005040085a7 */ /* 0x000e64000800007f */
[----:B-1----:R-:W-:Y:S05]  /*2b390*/  @!P0 BRA `(.L_x_12596) ;  /* 0xfffffffc00f08947 */ /* 0x002fea000383ffff */
[----:B------:R-:W-:Y:S05]  /*2b3a0*/  BRA `(.L_x_12595) ;  /* 0xfffffe8800347947 */ /* 0x000fea000383ffff */
.L_x_12668:
        /* <DEDUP_REMOVED lines=10> */
.L_x_12740:
[----:B------:R-:W-:Y:S05]  /*2b450*/  BSYNC B0 ;  /* 0x0000000000007941 */ /* 0x000fea0003800000 */
.L_x_12739:
[----:B------:R-:W-:Y:S05]  /*2b460*/  BRA `(.L_x_12741) ;  /* 0xffffffac00d07947 */ /* 0x000fea000383ffff */
.L_x_12671:
[----:B-1----:R1:W2:Y:S02]  /*2b470*/  SYNCS.PHASECHK.TRANS64.TRYWAIT P0, [R17+URZ+0x32440], R0 ;  /* 0x03244000110075a7 */ /* 0x0022a4000800017f */
[----:B--2---:R-:W-:Y:S05]  /*2b480*/  @!P0 NANOSLEEP.SYNCS 0x989680 ;  /* 0x009896800000895d */ /* 0x004fea0003900000 */
[----:B------:R-:W2:Y:S02]  /*2b490*/  @!P0 SYNCS.PHASECHK.TRANS64 P0, [R17+URZ+0x32440], R0 ;  /* 0x03244000110085a7 */ /* 0x000ea4000800007f */
[----:B--2---:R-:W-:Y:S05]  /*2b4a0*/  @!P0 BRA `(.L_x_12671) ;  /* 0xfffffffc00f08947 */ /* 0x004fea000383ffff */
[----:B------:R-:W-:Y:S05]  /*2b4b0*/  BRA `(.L_x_12742) ;  /* 0xffffffb000707947 */ /* 0x000fea000383ffff */
.L_x_12672:
        /* <DEDUP_REMOVED lines=8> */
.L_x_12744:
[----:B------:R-:W-:Y:S05]  /*2b540*/  BSYNC B0 ;  /* 0x0000000000007941 */ /* 0x000fea0003800000 */
.L_x_12743:
        /* <DEDUP_REMOVED lines=9> */
.L_x_12745:
[----:B------:R-:W-:Y:S02]  /*2b5e0*/  IMAD.MOV.U32 R13, RZ, RZ, R4 ;  /* 0x000000ffff0d7224 */ /* 0x000fe400078e0004 */
[----:B------:R-:W-:Y:S02]  /*2b5f0*/  IMAD.MOV.U32 R12, RZ, RZ, 0x1 ;  /* 0x00000001ff0c7424 */ /* 0x000fe400078e00ff */
[----:B------:R-:W-:-:S07]  /*2b600*/  IMAD.MOV.U32 R3, RZ, RZ, R14 ;  /* 0x000000ffff037224 */ /* 0x000fce00078e000e */
[----:B------:R-:W-:Y:S05]  /*2b610*/  WARPSYNC.COLLECTIVE R15, `(.L_x_12746) ;  /* 0x000000000f087348 */ /* 0x000fea0003c00000 */
[----:B------:R0:W1:Y:S02]  /*2b620*/  SHFL.IDX P6, R14, R13, R12, R11 ;  /* 0x0000000c0d0e7389 */ /* 0x00006400000c000b */
[----:B01----:R-:W-:Y:S01]  /*2b630*/  ENDCOLLECTIVE ;  /* 0x000000000000791b */ /* 0x003fe20003800000 */
.L_x_12746:
        /* <DEDUP_REMOVED lines=15> */
.L_x_12747:
[----:B------:R-:W-:Y:S02]  /*2b730*/  @P0 IMAD R6, R5, 0x2, R22 ;  /* 0x0000000205060824 */ /* 0x000fe400078e0216 */
[----:B------:R-:W-:Y:S02]  /*2b740*/  IMAD.MOV.U32 R13, RZ, RZ, R4 ;  /* 0x000000ffff0d7224 */ /* 0x000fe400078e0004 */
[----:B------:R-:W-:Y:S02]  /*2b750*/  IMAD.MOV.U32 R12, RZ, RZ, 0x2 ;  /* 0x00000002ff0c7424 */ /* 0x000fe400078e00ff */
[----:B------:R-:W-:-:S07]  /*2b760*/  IMAD.MOV.U32 R3, RZ, RZ, R14 ;  /* 0x000000ffff037224 */ /* 0x000fce00078e000e */
[----:B------:R-:W-:Y:S05]  /*2b770*/  WARPSYNC.COLLECTIVE R15, `(.L_x_12748) ;  /* 0x000000000f087348 */ /* 0x000fea0003c00000 */
[----:B------:R0:W1:Y:S02]  /*2b780*/  SHFL.IDX P6, R14, R13, R12, R11 ;  /* 0x0000000c0d0e7389 */ /* 0x00006400000c000b */
[----:B01----:R-:W-:Y:S01]  /*2b790*/  ENDCOLLECTIVE ;  /* 0x000000000000791b */ /* 0x003fe20003800000 */
.L_x_12748:
        /* <DEDUP_REMOVED lines=15> */
.L_x_12749:
[----:B------:R-:W-:Y:S02]  /*2b890*/  @P0 IMAD R6, R5, 0x2, R22 ;  /* 0x0000000205060824 */ /* 0x000fe400078e0216 */
[----:B------:R-:W-:Y:S02]  /*2b8a0*/  IMAD.MOV.U32 R13, RZ, RZ, R4 ;  /* 0x000000ffff0d7224 */ /* 0x000fe400078e0004 */
[----:B------:R-:W-:Y:S02]  /*2b8b0*/  IMAD.MOV.U32 R12, RZ, RZ, 0x3 ;  /* 0x00000003ff0c7424 */ /* 0x000fe400078e00ff */
[----:B------:R-:W-:-:S07]  /*2b8c0*/  IMAD.MOV.U32 R3, RZ, RZ, R14 ;  /* 0x000000ffff037224 */ /* 0x000fce00078e000e */
[----:B------:R-:W-:Y:S05]  /*2b8d0*/  WARPSYNC.COLLECTIVE R15, `(.L_x_12750) ;  /* 0x000000000f087348 */ /* 0x000fea0003c00000 */
[----:B------:R0:W1:Y:S02]  /*2b8e0*/  SHFL.IDX P6, R14, R13, R12, R11 ;  /* 0x0000000c0d0e7389 */ /* 0x00006400000c000b */
[----:B01----:R-:W-:Y:S01]  /*2b8f0*/  ENDCOLLECTIVE ;  /* 0x000000000000791b */ /* 0x003fe20003800000 */
.L_x_12750:
        /* <DEDUP_REMOVED lines=15> */
.L_x_12751:
[----:B------:R-:W-:Y:S02]  /*2b9f0*/  @P0 IMAD R6, R5, 0x2, R22 ;  /* 0x0000000205060824 */ /* 0x000fe400078e0216 */
[----:B------:R-:W-:Y:S02]  /*2ba00*/  IMAD.MOV.U32 R13, RZ, RZ, R4 ;  /* 0x000000ffff0d7224 */ /* 0x000fe400078e0004 */
[----:B------:R-:W-:Y:S02]  /*2ba10*/  IMAD.MOV.U32 R12, RZ, RZ, 0x4 ;  /* 0x00000004ff0c7424 */ /* 0x000fe400078e00ff */
[----:B------:R-:W-:-:S07]  /*2ba20*/  IMAD.MOV.U32 R3, RZ, RZ, R14 ;  /* 0x000000ffff037224 */ /* 0x000fce00078e000e */
[----:B------:R-:W-:Y:S05]  /*2ba30*/  WARPSYNC.COLLECTIVE R15, `(.L_x_12752) ;  /* 0x000000000f087348 */ /* 0x000fea0003c00000 */
[----:B------:R0:W1:Y:S02]  /*2ba40*/  SHFL.IDX P6, R14, R13, R12, R11 ;  /* 0x0000000c0d0e7389 */ /* 0x00006400000c000b */
[----:B01----:R-:W-:Y:S01]  /*2ba50*/  ENDCOLLECTIVE ;  /* 0x000000000000791b */ /* 0x003fe20003800000 */
.L_x_12752:
        /* <DEDUP_REMOVED lines=15> */
.L_x_12753:
[----:B------:R-:W-:Y:S02]  /*2bb50*/  @P0 IMAD R6, R5, 0x2, R22 ;  /* 0x0000000205060824 */ /* 0x000fe400078e0216 */
[----:B------:R-:W-:Y:S02]  /*2bb60*/  IMAD.MOV.U32 R13, RZ, RZ, R4 ;  /* 0x000000ffff0d7224 */ /* 0x000fe400078e0004 */
[----:B------:R-:W-:Y:S02]  /*2bb70*/  IMAD.MOV.U32 R12, RZ, RZ, 0x5 ;  /* 0x00000005ff0c7424 */ /* 0x000fe400078e00ff */
[----:B------:R-:W-:-:S07]  /*2bb80*/  IMAD.MOV.U32 R3, RZ, RZ, R14 ;  /* 0x000000ffff037224 */ /* 0x000fce00078e000e */
[----:B------:R-:W-:Y:S05]  /*2bb90*/  WARPSYNC.COLLECTIVE R15, `(.L_x_12754) ;  /* 0x000000000f087348 */ /* 0x000fea0003c00000 */
[----:B------:R0:W1:Y:S02]  /*2bba0*/  SHFL.IDX P6, R14, R13, R12, R11 ;  /* 0x0000000c0d0e7389 */ /* 0x00006400000c000b */
[----:B01----:R-:W-:Y:S01]  /*2bbb0*/  ENDCOLLECTIVE ;  /* 0x000000000000791b */ /* 0x003fe20003800000 */
.L_x_12754:
        /* <DEDUP_REMOVED lines=10> */
.L_x_12755:
[----:B------:R-:W-:Y:S01]  /*2bc60*/  @!PT LDS RZ, [RZ] ;  /* 0x00000000fffff984 */ /* 0x000fe20000000800 */
[----:B------:R-:W-:Y:S01]  /*2bc70*/  @!PT LDS RZ, [RZ] ;  /* 0x00000000fffff984 */ /* 0x000fe20000000800 */
[----:B------:R-:W-:Y:S01]  /*2bc80*/  @!PT LDS RZ, [RZ] ;  /* 0x00000000fffff984 */ /* 0x000fe20000000800 */
[----:B------:R1:W-:Y:S01]  /*2bc90*/  @P0 LDGSTS.E.BYPASS.LTC128B.128 [R6+0x1e400], desc[UR36][R2.64], !P2 ;  /* 0x1e40000002060fae */ /* 0x0003e2000d101d64 */
[----:B------:R-:W-:Y:S01]  /*2bca0*/  IMAD.MOV.U32 R0, RZ, RZ, R14 ;  /* 0x000000ffff007224 */ /* 0x000fe200078e000e */
[----:B------:R-:W-:Y:S06]  /*2bcb0*/  BRA `(.L_x_12756) ;  /* 0xffffffac00d47947 */ /* 0x000fec000383ffff */
.L_x_12677:
[----:B------:R-:W-:Y:S01]  /*2bcc0*/  IMAD.MOV.U32 R13, RZ, RZ, R4 ;  /* 0x000000ffff0d7224 */ /* 0x000fe200078e0004 */
[----:B------:R-:W-:Y:S01]  /*2bcd0*/  LOP3.LUT R23, R23, 0xffffdfff, RZ, 0xc0, !PT ;  /* 0xffffdfff17177812 */ /* 0x000fe200078ec0ff */
        /* <DEDUP_REMOVED lines=8> */
.L_x_12757:
        /* <DEDUP_REMOVED lines=8> */
.L_x_12758:
[----:B------:R-:W-:Y:S02]  /*2bde0*/  IMAD.MOV.U32 R13, RZ, RZ, R4 ;  /* 0x000000ffff0d7224 */ /* 0x000fe400078e0004 */
[----:B------:R-:W-:Y:S02]  /*2bdf0*/  IMAD.MOV.U32 R12, RZ, RZ, 0x1 ;  /* 0x00000001ff0c7424 */ /* 0x000fe400078e00ff */
[----:B------:R-:W-:-:S07]  /*2be00*/  IMAD.MOV.U32 R3, RZ, RZ, R14 ;  /* 0x000000ffff037224 */ /* 0x000fce00078e000e */
[----:B------:R-:W-:Y:S05]  /*2be10*/  WARPSYNC.COLLECTIVE R15, `(.L_x_12759) ;  /* 0x000000000f087348 */ /* 0x000fea0003c00000 */
[----:B------:R0:W1:Y:S02]  /*2be20*/  SHFL.IDX P6, R14, R13, R12, R11 ;  /* 0x0000000c0d0e7389 */ /* 0x00006400000c000b */
[----:B01----:R-:W-:Y:S01]  /*2be30*/  ENDCOLLECTIVE ;  /* 0x000000000000791b */ /* 0x003fe20003800000 */
.L_x_12759:
        /* <DEDUP_REMOVED lines=13> */
.L_x_12760:
[----:B------:R-:W-:-:S05]  /*2bf10*/  VIADD R2, R36, 0x10 ;  /* 0x0000001024027836 */ /* 0x000fca0000000000 */
[----:B------:R-:W-:Y:S01]  /*2bf20*/  ISETP.GE.AND P2, PT, R2, R37, PT ;  /* 0x000000250200720c */ /* 0x000fe20003f46270 */
[----:B------:R-:W-:Y:S02]  /*2bf30*/  IMAD.MOV.U32 R13, RZ, RZ, R4 ;  /* 0x000000ffff0d7224 */ /* 0x000fe400078e0004 */
[----:B------:R-:W-:-:S10]  /*2bf40*/  IMAD.MOV.U32 R12, RZ, RZ, 0x2 ;  /* 0x00000002ff0c7424 */ /* 0x000fd400078e00ff */
[----:B------:R-:W-:Y:S01]  /*2bf50*/  @P2 LOP3.LUT R23, R23, 0x1000, RZ, 0xfc, !PT ;  /* 0x0000100017172812 */ /* 0x000fe200078efcff */
[----:B------:R-:W-:-:S03]  /*2bf60*/  IMAD.MOV.U32 R11, RZ, RZ, R14 ;  /* 0x000000ffff0b7224 */ /* 0x000fc600078e000e */
[----:B------:R-:W-:Y:S02]  /*2bf70*/  LOP3.LUT R23, R23, 0xfffff7ff, RZ, 0xc0, !PT ;  /* 0xfffff7ff17177812 */ /* 0x000fe400078ec0ff */
[----:B------:R-:W-:-:S05]  /*2bf80*/  @!P2 LEA R11, P1, R20, R11, 0x1 ;  /* 0x0000000b140ba211 */ /* 0x000fca00078208ff */
[----:B------:R-:W-:Y:S02]  /*2bf90*/  @!P2 IMAD.MOV.U32 R2, RZ, RZ, R11 ;  /* 0x000000ffff02a224 */ /* 0x000fe400078e000b */
[----:B------:R-:W-:Y:S02]  /*2bfa0*/  IMAD.MOV.U32 R11, RZ, RZ, 0x181f ;  /* 0x0000181fff0b7424 */ /* 0x000fe400078e00ff */
[----:B------:R-:W-:-:S07]  /*2bfb0*/  @!P2 IMAD.X R6, RZ, RZ, R6, P1 ;  /* 0x000000ffff06a224 */ /* 0x000fce00008e0606 */
[----:B------:R-:W-:Y:S05]  /*2bfc0*/  WARPSYNC.COLLECTIVE R15, `(.L_x_12761) ;  /* 0x000000000f087348 */ /* 0x000fea0003c00000 */
[----:B------:R0:W1:Y:S02]  /*2bfd0*/  SHFL.IDX P6, R14, R13, R12, R11 ;  /* 0x0000000c0d0e7389 */ /* 0x00006400000c000b */
[----:B01----:R-:W-:Y:S01]  /*2bfe0*/  ENDCOLLECTIVE ;  /* 0x000000000000791b */ /* 0x003fe20003800000 */
.L_x_12761:
[----:B------:R-:W-:-:S05]  /*2bff0*/  @!P2 IMAD.MOV.U32 R3, RZ, RZ, R6 ;  /* 0x000000ffff03a224 */ /* 0x000fca00078e0006 */
        /* <DEDUP_REMOVED lines=11> */
.L_x_12762:
        /* <DEDUP_REMOVED lines=8> */
.L_x_12763:
        /* <DEDUP_REMOVED lines=15> */
.L_x_12764:
[----:B------:R-:W-:Y:S01]  /*2c220*/  @P2 LOP3.LUT R23, R23, 0x200, RZ, 0xfc, !PT ;  /* 0x0000020017172812 */ /* 0x000fe200078efcff */
[----:B------:R-:W-:-:S03]  /*2c230*/  IMAD.MOV.U32 R13, RZ, RZ, R4 ;  /* 0x000000ffff0d7224 */ /* 0x000fc600078e0004 */
[----:B------:R-:W-:Y:S01]  /*2c240*/  LOP3.LUT R23, R23, 0xfffffeff, RZ, 0xc0, !PT ;  /* 0xfffffeff17177812 */ /* 0x000fe200078ec0ff */
        /* <DEDUP_REMOVED lines=9> */
.L_x_12765:
        /* <DEDUP_REMOVED lines=11> */
.L_x_12766:
[----:B------:R-:W-:-:S04]  /*2c390*/  @P2 LOP3.LUT R23, R23, 0x100, RZ, 0xfc, !PT ;  /* 0x0000010017172812 */ /* 0x000fc800078efcff */
[----:B------:R-:W-:Y:S01]  /*2c3a0*/  LOP3.LUT R23, R23, 0xffffff7f, RZ, 0xc0, !PT ;  /* 0xffffff7f17177812 */ /* 0x000fe200078ec0ff */
[----:B------:R-:W-:Y:S02]  /*2c3b0*/  IMAD.MOV.U32 R12, RZ, RZ, 0x5 ;  /* 0x00000005ff0c7424 */ /* 0x000fe400078e00ff */
[----:B------:R-:W-:-:S05]  /*2c3c0*/  IMAD.MOV.U32 R9, RZ, RZ, R14 ;  /* 0x000000ffff097224 */ /* 0x000fca00078e000e */
[----:B------:R-:W-:-:S05]  /*2c3d0*/  @!P2 LEA R13, P1, R20, R9, 0x1 ;  /* 0x00000009140da211 */ /* 0x000fca00078208ff */
[----:B------:R-:W-:Y:S02]  /*2c3e0*/  @!P2 IMAD.X R9, RZ, RZ, R2, P1 ;  /* 0x000000ffff09a224 */ /* 0x000fe400008e0602 */
[----:B------:R-:W-:Y:S02]  /*2c3f0*/  @!P2 IMAD.MOV.U32 R2, RZ, RZ, R13 ;  /* 0x000000ffff02a224 */ /* 0x000fe400078e000d */
[----:B------:R-:W-:Y:S02]  /*2c400*/  IMAD.MOV.U32 R13, RZ, RZ, R4 ;  /* 0x000000ffff0d7224 */ /* 0x000fe400078e0004 */
[----:B------:R-:W-:-:S07]  /*2c410*/  @!P2 IMAD.MOV.U32 R3, RZ, RZ, R9 ;  /* 0x000000ffff03a224 */ /* 0x000fce00078e0009 */
[----:B------:R-:W-:Y:S05]  /*2c420*/  WARPSYNC.COLLECTIVE R15, `(.L_x_12767) ;  /* 0x000000000f087348 */ /* 0x000fea0003c00000 */
[----:B------:R0:W1:Y:S02]  /*2c430*/  SHFL.IDX P6, R14, R13, R12, R11 ;  /* 0x0000000c0d0e7389 */ /* 0x00006400000c000b */
[----:B01----:R-:W-:Y:S01]  /*2c440*/  ENDCOLLECTIVE ;  /* 0x000000000000791b */ /* 0x003fe20003800000 */
.L_x_12767:
        /* <DEDUP_REMOVED lines=11> */
.L_x_12768:
        /* <DEDUP_REMOVED lines=8> */
.L_x_12769:
        /* <DEDUP_REMOVED lines=9> */
[----:B------:R0:W-:Y:S04]  /*2c610*/  @!P2 LDGSTS.E.BYPASS.LTC128B.128 [R26+0x1ac00], desc[UR36][R2.64], !P0 ;  /* 0x1ac00000021aafae */ /* 0x0001e8000c101d64 */
[----:B------:R-:W-:Y:S01]  /*2c620*/  ISETP.GE.AND P2, PT, R6, R37, PT ;  /* 0x000000250600720c */ /* 0x000fe20003f46270 */
[----:B0-----:R-:W-:-:S12]  /*2c630*/  IMAD.MOV.U32 R2, RZ, RZ, R14 ;  /* 0x000000ffff027224 */ /* 0x001fd800078e000e */
[----:B------:R-:W-:Y:S05]  /*2c640*/  WARPSYNC.COLLECTIVE R15, `(.L_x_12770) ;  /* 0x000000000f087348 */ /* 0x000fea0003c00000 */
[----:B------:R0:W1:Y:S02]  /*2c650*/  SHFL.IDX P6, R14, R13, R12, R11 ;  /* 0x0000000c0d0e7389 */ /* 0x00006400000c000b */
[----:B01----:R-:W-:Y:S01]  /*2c660*/  ENDCOLLECTIVE ;  /* 0x000000000000791b */ /* 0x003fe20003800000 */
.L_x_12770:
[----:B------:R-:W-:Y:S01]  /*2c670*/  @P2 LOP3.LUT R23, R23, 0x40, RZ, 0xfc, !PT ;  /* 0x0000004017172812 */ /* 0x000fe200078efcff */
[----:B------:R-:W-:Y:S02]  /*2c680*/  IMAD.MOV.U32 R13, RZ, RZ, R4 ;  /* 0x000000ffff0d7224 */ /* 0x000fe400078e0004 */
[----:B------:R-:W-:Y:S02]  /*2c690*/  IMAD.MOV.U32 R12, RZ, RZ, 0x7 ;  /* 0x00000007ff0c7424 */ /* 0x000fe400078e00ff */
[----:B------:R-:W-:-:S07]  /*2c6a0*/  IMAD.MOV.U32 R5, RZ, RZ, R14 ;  /* 0x000000ffff057224 */ /* 0x000fce00078e000e */
[----:B------:R-:W-:Y:S05]  /*2c6b0*/  WARPSYNC.COLLECTIVE R15, `(.L_x_12771) ;  /* 0x000000000f087348 */ /* 0x000fea0003c00000 */
[----:B------:R0:W1:Y:S02]  /*2c6c0*/  SHFL.IDX P6, R14, R13, R12, R11 ;  /* 0x0000000c0d0e7389 */ /* 0x00006400000c000b */
[----:B01----:R-:W-:Y:S01]  /*2c6d0*/  ENDCOLLECTIVE ;  /* 0x000000000000791b */ /* 0x003fe20003800000 */
.L_x_12771:
        /* <DEDUP_REMOVED lines=13> */
.L_x_12772:
[----:B------:R-:W-:Y:S01]  /*2c7b0*/  IMAD.MOV.U32 R0, RZ, RZ, R14 ;  /* 0x000000ffff007224 */ /* 0x000fe200078e000e */
[----:B------:R-:W-:Y:S06]  /*2c7c0*/  BRA `(.L_x_12773) ;  /* 0xffffffb000087947 */ /* 0x000fec000383ffff */
.L_x_12681:
        /* <DEDUP_REMOVED lines=8> */
.L_x_12775:
[----:B------:R-:W-:Y:S05]  /*2c850*/  BSYNC B0 ;  /* 0x0000000000007941 */ /* 0x000fea0003800000 */
.L_x_12774:
        /* <DEDUP_REMOVED lines=9> */
.L_x_12776:
[----:B------:R-:W-:Y:S02]  /*2c8f0*/  IMAD.MOV.U32 R13, RZ, RZ, R4 ;  /* 0x000000ffff0d7224 */ /* 0x000fe400078e0004 */
[----:B------:R-:W-:Y:S01]  /*2c900*/  IMAD.MOV.U32 R12, RZ, RZ, 0x1 ;  /* 0x00000001ff0c7424 */ /* 0x000fe200078e00ff */
[----:B------:R-:W-:-:S13]  /*2c910*/  @!P5 LEA R5, P0, R8, R14, 0x1 ;  /* 0x0000000e0805d211 */ /* 0x000fda00078008ff */
[----:B------:R-:W-:Y:S05]  /*2c920*/  WARPSYNC.COLLECTIVE R15, `(.L_x_12777) ;  /* 0x000000000f087348 */ /* 0x000fea0003c00000 */
[----:B------:R0:W1:Y:S02]  /*2c930*/  SHFL.IDX P6, R14, R13, R12, R11 ;  /* 0x0000000c0d0e7389 */ /* 0x00006400000c000b */
[----:B01----:R-:W-:Y:S01]  /*2c940*/  ENDCOLLECTIVE ;  /* 0x000000000000791b */ /* 0x003fe20003800000 */
.L_x_12777:
        /* <DEDUP_REMOVED lines=15> */
.L_x_12778:
        /* <DEDUP_REMOVED lines=17> */
.L_x_12779:
[----:B------:R-:W-:Y:S02]  /*2cb50*/  IMAD.MOV.U32 R13, RZ, RZ, R0 ;  /* 0x000000ffff0d7224 */ /* 0x000fe400078e0000 */
[----:B------:R-:W-:-:S07]  /*2cb60*/  IMAD.MOV.U32 R5, RZ, RZ, R14 ;  /* 0x000000ffff057224 */ /* 0x000fce00078e000e */
[----:B------:R-:W-:Y:S05]  /*2cb70*/  WARPSYNC.COLLECTIVE R15, `(.L_x_12780) ;  /* 0x000000000f087348 */ /* 0x000fea0003c00000 */
[----:B------:R0:W1:Y:S02]  /*2cb80*/  SHFL.IDX P6, R14, R13, R12, R11 ;  /* 0x0000000c0d0e7389 */ /* 0x00006400000c000b */
[----:B01----:R-:W-:Y:S01]  /*2cb90*/  ENDCOLLECTIVE ;  /* 0x000000000000791b */ /* 0x003fe20003800000 */
.L_x_12780:
[----:B------:R-:W-:Y:S02]  /*2cba0*/  IMAD.MOV.U32 R13, RZ, RZ, R4 ;  /* 0x000000ffff0d7224 */ /* 0x000fe400078e0004 */
[----:B------:R-:W-:Y:S01]  /*2cbb0*/  IMAD.MOV.U32 R12, RZ, RZ, 0x3 ;  /* 0x00000003ff0c7424 */ /* 0x000fe200078e00ff */
[----:B------:R-:W-:-:S13]  /*2cbc0*/  @!P5 LEA R6, P0, R8, R14, 0x1 ;  /* 0x0000000e0806d211 */ /* 0x000fda00078008ff */
[----:B------:R-:W-:Y:S05]  /*2cbd0*/  WARPSYNC.COLLECTIVE R15, `(.L_x_12781) ;  /* 0x000000000f087348 */ /* 0x000fea0003c00000 */
[----:B------:R0:W1:Y:S02]  /*2cbe0*/  SHFL.IDX P6, R14, R13, R12, R11 ;  /* 0x0000000c0d0e7389 */ /* 0x00006400000c000b */
[----:B01----:R-:W-:Y:S01]  /*2cbf0*/  ENDCOLLECTIVE ;  /* 0x000000000000791b */ /* 0x003fe20003800000 */
.L_x_12781:
        /* <DEDUP_REMOVED lines=16> */
.L_x_12782:
        /* <DEDUP_REMOVED lines=17> */
.L_x_12783:
[----:B------:R-:W-:Y:S02]  /*2ce10*/  IMAD.MOV.U32 R13, RZ, RZ, R0 ;  /* 0x000000ffff0d7224 */ /* 0x000fe400078e0000 */
[----:B------:R-:W-:-:S07]  /*2ce20*/  IMAD.MOV.U32 R5, RZ, RZ, R14 ;  /* 0x000000ffff057224 */ /* 0x000fce00078e000e */
[----:B------:R-:W-:Y:S05]  /*2ce30*/  WARPSYNC.COLLECTIVE R15, `(.L_x_12784) ;  /* 0x000000000f087348 */ /* 0x000fea0003c00000 */
[----:B------:R0:W1:Y:S02]  /*2ce40*/  SHFL.IDX P6, R14, R13, R12, R11 ;  /* 0x0000000c0d0e7389 */ /* 0x00006400000c000b */
[----:B01----:R-:W-:Y:S01]  /*2ce50*/  ENDCOLLECTIVE ;  /* 0x000000000000791b */ /* 0x003fe20003800000 */
.L_x_12784:
[----:B------:R-:W-:Y:S02]  /*2ce60*/  IMAD.MOV.U32 R13, RZ, RZ, R4 ;  /* 0x000000ffff0d7224 */ /* 0x000fe400078e0004 */
[----:B------:R-:W-:Y:S01]  /*2ce70*/  IMAD.MOV.U32 R12, RZ, RZ, 0x5 ;  /* 0x00000005ff0c7424 */ /* 0x000fe200078e00ff */
[----:B------:R-:W-:-:S13]  /*2ce80*/  @!P5 LEA R6, P0, R8, R14, 0x1 ;  /* 0x0000000e0806d211 */ /* 0x000fda00078008ff */
[----:B------:R-:W-:Y:S05]  /*2ce90*/  WARPSYNC.COLLECTIVE R15, `(.L_x_12785) ;  /* 0x000000000f087348 */ /* 0x000fea0003c00000 */
[----:B------:R0:W1:Y:S02]  /*2cea0*/  SHFL.IDX P6, R14, R13, R12, R11 ;  /* 0x0000000c0d0e7389 */ /* 0x00006400000c000b */
[----:B01----:R-:W-:Y:S01]  /*2ceb0*/  ENDCOLLECTIVE ;  /* 0x000000000000791b */ /* 0x003fe20003800000 */
.L_x_12785:
        /* <DEDUP_REMOVED lines=16> */
.L_x_12786:
        /* <DEDUP_REMOVED lines=17> */
.L_x_12787:
[----:B------:R-:W-:Y:S02]  /*2d0d0*/  IMAD.MOV.U32 R13, RZ, RZ, R0 ;  /* 0x000000ffff0d7224 */ /* 0x000fe400078e0000 */
[----:B------:R-:W-:-:S07]  /*2d0e0*/  IMAD.MOV.U32 R5, RZ, RZ, R14 ;  /* 0x000000ffff057224 */ /* 0x000fce00078e000e */
[----:B------:R-:W-:Y:S05]  /*2d0f0*/  WARPSYNC.COLLECTIVE R15, `(.L_x_12788) ;  /* 0x000000000f087348 */ /* 0x000fea0003c00000 */
[----:B------:R0:W1:Y:S02]  /*2d100*/  SHFL.IDX P6, R14, R13, R12, R11 ;  /* 0x0000000c0d0e7389 */ /* 0x00006400000c000b */
[----:B01----:R-:W-:Y:S01]  /*2d110*/  ENDCOLLECTIVE ;  /* 0x000000000000791b */ /* 0x003fe20003800000 */
.L_x_12788:
[----:B------:R-:W-:Y:S02]  /*2d120*/  IMAD.MOV.U32 R13, RZ, RZ, R4 ;  /* 0x000000ffff0d7224 */ /* 0x000fe400078e0004 */
[----:B------:R-:W-:Y:S01]  /*2d130*/  IMAD.MOV.U32 R12, RZ, RZ, 0x7 ;  /* 0x00000007ff0c7424 */ /* 0x000fe200078e00ff */
[----:B------:R-:W-:-:S13]  /*2d140*/  @!P5 LEA R6, P0, R8, R14, 0x1 ;  /* 0x0000000e0806d211 */ /* 0x000fda00078008ff */
[----:B------:R-:W-:Y:S05]  /*2d150*/  WARPSYNC.COLLECTIVE R15, `(.L_x_12789) ;  /* 0x000000000f087348 */ /* 0x000fea0003c00000 */
[----:B------:R0:W1:Y:S02]  /*2d160*/  SHFL.IDX P6, R14, R13, R12, R11 ;  /* 0x0000000c0d0e7389 */ /* 0x00006400000c000b */
[----:B01----:R-:W-:Y:S01]  /*2d170*/  ENDCOLLECTIVE ;  /* 0x000000000000791b */ /* 0x003fe20003800000 */
.L_x_12789:
        /* <DEDUP_REMOVED lines=15> */
.L_x_12790:
[----:B------:R-:W-:Y:S05]  /*2d270*/  BRA `(.L_x_12791) ;  /* 0xffffffb0003c7947 */ /* 0x000fea000383ffff */
.L_x_12686:
[----:B0-----:R0:W1:Y:S02]  /*2d280*/  SYNCS.PHASECHK.TRANS64.TRYWAIT P0, [R22+URZ+0x32420], R3 ;  /* 0x03242003160075a7 */ /* 0x001064000800017f */
[----:B-1----:R-:W-:Y:S05]  /*2d290*/  @!P0 NANOSLEEP.SYNCS 0x989680 ;  /* 0x009896800000895d */ /* 0x002fea0003900000 */
[----:B------:R-:W1:Y:S02]  /*2d2a0*/  @!P0 SYNCS.PHASECHK.TRANS64 P0, [R22+URZ+0x32420], R3 ;  /* 0x03242003160085a7 */ /* 0x000e64000800007f */
[----:B-1----:R-:W-:Y:S05]  /*2d2b0*/  @!P0 BRA `(.L_x_12686) ;  /* 0xfffffffc00f08947 */ /* 0x002fea000383ffff */
[----:B------:R-:W-:Y:S05]  /*2d2c0*/  BRA `(.L_x_12792) ;  /* 0xffffffb000ac7947 */ /* 0x000fea000383ffff */
.L_x_12689:
[----:B-1----:R1:W2:Y:S02]  /*2d2d0*/  SYNCS.PHASECHK.TRANS64.TRYWAIT P0, [R17+URZ+0x32460], R0 ;  /* 0x03246000110075a7 */ /* 0x0022a4000800017f */
[----:B--2---:R-:W-:Y:S05]  /*2d2e0*/  @!P0 NANOSLEEP.SYNCS 0x989680 ;  /* 0x009896800000895d */ /* 0x004fea0003900000 */
[----:B------:R-:W2:Y:S02]  /*2d2f0*/  @!P0 SYNCS.PHASECHK.TRANS64 P0, [R17+URZ+0x32460], R0 ;  /* 0x03246000110085a7 */ /* 0x000ea4000800007f */
[----:B--2---:R-:W-:Y:S05]  /*2d300*/  @!P0 BRA `(.L_x_12689) ;  /* 0xfffffffc00f08947 */ /* 0x004fea000383ffff */
[----:B------:R-:W-:Y:S05]  /*2d310*/  BRA `(.L_x_12793) ;  /* 0xffffffb000b87947 */ /* 0x000fea000383ffff */
.L_x_12690:
        /* <DEDUP_REMOVED lines=8> */
.L_x_12795:
[----:B------:R-:W-:Y:S05]  /*2d3a0*/  BSYNC B0 ;  /* 0x0000000000007941 */ /* 0x000fea0003800000 */
.L_x_12794:
        /* <DEDUP_REMOVED lines=13> */
.L_x_12796:
        /* <DEDUP_REMOVED lines=9> */
.L_x_12797:
        /* <DEDUP_REMOVED lines=17> */
.L_x_12798:
[----:B------:R-:W-:Y:S02]  /*2d620*/  IMAD.MOV.U32 R13, RZ, RZ, R6 ;  /* 0x000000ffff0d7224 */ /* 0x000fe400078e0006 */
[----:B------:R-:W-:Y:S01]  /*2d630*/  IMAD.MOV.U32 R12, RZ, RZ, 0x2 ;  /* 0x00000002ff0c7424 */ /* 0x000fe200078e00ff */
[----:B------:R-:W-:-:S13]  /*2d640*/  IADD3 R2, P3, R14, R0, RZ ;  /* 0x000000000e027210 */ /* 0x000fda0007f7e0ff */
[----:B------:R-:W-:Y:S05]  /*2d650*/  WARPSYNC.COLLECTIVE R15, `(.L_x_12799) ;  /* 0x000000000f087348 */ /* 0x000fea0003c00000 */
[----:B------:R0:W1:Y:S02]  /*2d660*/  SHFL.IDX P6, R14, R13, R12, R11 ;  /* 0x0000000c0d0e7389 */ /* 0x00006400000c000b */
[----:B01----:R-:W-:Y:S01]  /*2d670*/  ENDCOLLECTIVE ;  /* 0x000000000000791b */ /* 0x003fe20003800000 */
.L_x_12799:
        /* <DEDUP_REMOVED lines=17> */
.L_x_12800:
[----:B------:R-:W-:Y:S02]  /*2d790*/  IMAD.MOV.U32 R13, RZ, RZ, R6 ;  /* 0x000000ffff0d7224 */ /* 0x000fe400078e0006 */
[----:B------:R-:W-:Y:S01]  /*2d7a0*/  IMAD.MOV.U32 R12, RZ, RZ, 0x3 ;  /* 0x00000003ff0c7424 */ /* 0x000fe200078e00ff */
[----:B------:R-:W-:-:S13]  /*2d7b0*/  IADD3 R2, P3, R14, R0, RZ ;  /* 0x000000000e027210 */ /* 0x000fda0007f7e0ff */
[----:B------:R-:W-:Y:S05]  /*2d7c0*/  WARPSYNC.COLLECTIVE R15, `(.L_x_12801) ;  /* 0x000000000f087348 */ /* 0x000fea0003c00000 */
[----:B------:R0:W1:Y:S02]  /*2d7d0*/  SHFL.IDX P6, R14, R13, R12, R11 ;  /* 0x0000000c0d0e7389 */ /* 0x00006400000c000b */
[----:B01----:R-:W-:Y:S01]  /*2d7e0*/  ENDCOLLECTIVE ;  /* 0x000000000000791b */ /* 0x003fe20003800000 */
.L_x_12801:
        /* <DEDUP_REMOVED lines=17> */
.L_x_12802:
[----:B------:R-:W-:Y:S02]  /*2d900*/  IMAD.MOV.U32 R13, RZ, RZ, R6 ;  /* 0x000000ffff0d7224 */ /* 0x000fe400078e0006 */
[----:B------:R-:W-:Y:S01]  /*2d910*/  IMAD.MOV.U32 R12, RZ, RZ, 0x4 ;  /* 0x00000004ff0c7424 */ /* 0x000fe200078e00ff */
[----:B------:R-:W-:-:S13]  /*2d920*/  IADD3 R2, P3, R14, R0, RZ ;  /* 0x000000000e027210 */ /* 0x000fda0007f7e0ff */
[----:B------:R-:W-:Y:S05]  /*2d930*/  WARPSYNC.COLLECTIVE R15, `(.L_x_12803) ;  /* 0x000000000f087348 */ /* 0x000fea0003c00000 */
[----:B------:R0:W1:Y:S02]  /*2d940*/  SHFL.IDX P6, R14, R13, R12, R11 ;  /* 0x0000000c0d0e7389 */ /* 0x00006400000c000b */
[----:B01----:R-:W-:Y:S01]  /*2d950*/  ENDCOLLECTIVE ;  /* 0x000000000000791b */ /* 0x003fe20003800000 */
.L_x_12803:
        /* <DEDUP_REMOVED lines=17> */
.L_x_12804:
[----:B------:R-:W-:Y:S02]  /*2da70*/  IMAD.MOV.U32 R13, RZ, RZ, R6 ;  /* 0x000000ffff0d7224 */ /* 0x000fe400078e0006 */
[----:B------:R-:W-:Y:S01]  /*2da80*/  IMAD.MOV.U32 R12, RZ, RZ, 0x5 ;  /* 0x00000005ff0c7424 */ /* 0x000fe200078e00ff */
[----:B------:R-:W-:-:S13]  /*2da90*/  IADD3 R2, P3, R14, R0, RZ ;  /* 0x000000000e027210 */ /* 0x000fda0007f7e0ff */
[----:B------:R-:W-:Y:S05]  /*2daa0*/  WARPSYNC.COLLECTIVE R15, `(.L_x_12805) ;  /* 0x000000000f087348 */ /* 0x000fea0003c00000 */
[----:B------:R0:W1:Y:S02]  /*2dab0*/  SHFL.IDX P6, R14, R13, R12, R11 ;  /* 0x0000000c0d0e7389 */ /* 0x00006400000c000b */
[----:B01----:R-:W-:Y:S01]  /*2dac0*/  ENDCOLLECTIVE ;  /* 0x000000000000791b */ /* 0x003fe20003800000 */
.L_x_12805:
        /* <DEDUP_REMOVED lines=12> */
.L_x_12806:
        /* <DEDUP_REMOVED lines=9> */
.L_x_12697:
[----:B-1----:R1:W2:Y:S02]  /*2dc20*/  SYNCS.PHASECHK.TRANS64.TRYWAIT P0, [R10+URZ+0x32440], R20 ;  /* 0x032440140a0075a7 */ /* 0x0022a4000800017f */
[----:B--2---:R-:W-:Y:S05]  /*2dc30*/  @!P0 NANOSLEEP.SYNCS 0x989680 ;  /* 0x009896800000895d */ /* 0x004fea0003900000 */
[----:B------:R-:W2:Y:S02]  /*2dc40*/  @!P0 SYNCS.PHASECHK.TRANS64 P0, [R10+URZ+0x32440], R20 ;  /* 0x032440140a0085a7 */ /* 0x000ea4000800007f */
[----:B--2---:R-:W-:Y:S05]  /*2dc50*/  @!P0 BRA `(.L_x_12697) ;  /* 0xfffffffc00f08947 */ /* 0x004fea000383ffff */
[----:B------:R-:W-:Y:S05]  /*2dc60*/  BRA `(.L_x_12808) ;  /* 0xffffffb4003c7947 */ /* 0x000fea000383ffff */
.L_x_12698:
        /* <DEDUP_REMOVED lines=8> */
.L_x_12810:
[----:B------:R-:W-:Y:S05]  /*2dcf0*/  BSYNC B1 ;  /* 0x0000000000017941 */ /* 0x000fea0003800000 */
.L_x_12809:
        /* <DEDUP_REMOVED lines=9> */
.L_x_12811:
[----:B------:R-:W-:Y:S02]  /*2dd90*/  IMAD.MOV.U32 R13, RZ, RZ, R8 ;  /* 0x000000ffff0d7224 */ /* 0x000fe400078e0008 */
[----:B------:R-:W-:Y:S02]  /*2dda0*/  IMAD.MOV.U32 R12, RZ, RZ, 0x1 ;  /* 0x00000001ff0c7424 */ /* 0x000fe400078e00ff */
[----:B------:R-:W-:-:S07]  /*2ddb0*/  IMAD.MOV.U32 R2, RZ, RZ, R14 ;  /* 0x000000ffff027224 */ /* 0x000fce00078e000e */
[----:B------:R-:W-:Y:S05]  /*2ddc0*/  WARPSYNC.COLLECTIVE R15, `(.L_x_12812) ;  /* 0x000000000f087348 */ /* 0x000fea0003c00000 */
[----:B------:R0:W1:Y:S02]  /*2ddd0*/  SHFL.IDX P6, R14, R13, R12, R11 ;  /* 0x0000000c0d0e7389 */ /* 0x00006400000c000b */
[----:B01----:R-:W-:Y:S01]  /*2dde0*/  ENDCOLLECTIVE ;  /* 0x000000000000791b */ /* 0x003fe20003800000 */
.L_x_12812:
        /* <DEDUP_REMOVED lines=11> */
.L_x_12813:
[----:B------:R-:W-:Y:S02]  /*2dea0*/  IMAD.MOV.U32 R13, RZ, RZ, R8 ;  /* 0x000000ffff0d7224 */ /* 0x000fe400078e0008 */
[----:B------:R-:W-:Y:S02]  /*2deb0*/  IMAD.MOV.U32 R12, RZ, RZ, 0x2 ;  /* 0x00000002ff0c7424 */ /* 0x000fe400078e00ff */
[----:B------:R-:W-:-:S07]  /*2dec0*/  IMAD.MOV.U32 R2, RZ, RZ, R14 ;  /* 0x000000ffff027224 */ /* 0x000fce00078e000e */
[----:B------:R-:W-:Y:S05]  /*2ded0*/  WARPSYNC.COLLECTIVE R15, `(.L_x_12814) ;  /* 0x000000000f087348 */ /* 0x000fea0003c00000 */
[----:B------:R0:W1:Y:S02]  /*2dee0*/  SHFL.IDX P6, R14, R13, R12, R11 ;  /* 0x0000000c0d0e7389 */ /* 0x00006400000c000b */
[----:B01----:R-:W-:Y:S01]  /*2def0*/  ENDCOLLECTIVE ;  /* 0x000000000000791b */ /* 0x003fe20003800000 */
.L_x_12814:
        /* <DEDUP_REMOVED lines=11> */
.L_x_12815:
[----:B------:R-:W-:Y:S02]  /*2dfb0*/  IMAD.MOV.U32 R13, RZ, RZ, R8 ;  /* 0x000000ffff0d7224 */ /* 0x000fe400078e0008 */
[----:B------:R-:W-:Y:S02]  /*2dfc0*/  IMAD.MOV.U32 R12, RZ, RZ, 0x3 ;  /* 0x00000003ff0c7424 */ /* 0x000fe400078e00ff */
[----:B------:R-:W-:-:S07]  /*2dfd0*/  IMAD.MOV.U32 R2, RZ, RZ, R14 ;  /* 0x000000ffff027224 */ /* 0x000fce00078e000e */
[----:B------:R-:W-:Y:S05]  /*2dfe0*/  WARPSYNC.COLLECTIVE R15, `(.L_x_12816) ;  /* 0x000000000f087348 */ /* 0x000fea0003c00000 */
[----:B------:R0:W1:Y:S02]  /*2dff0*/  SHFL.IDX P6, R14, R13, R12, R11 ;  /* 0x0000000c0d0e7389 */ /* 0x00006400000c000b */
[----:B01----:R-:W-:Y:S01]  /*2e000*/  ENDCOLLECTIVE ;  /* 0x000000000000791b */ /* 0x003fe20003800000 */
.L_x_12816:
        /* <DEDUP_REMOVED lines=11> */
.L_x_12817:
[----:B------:R-:W-:Y:S02]  /*2e0c0*/  IMAD.MOV.U32 R13, RZ, RZ, R8 ;  /* 0x000000ffff0d7224 */ /* 0x000fe400078e0008 */
[----:B------:R-:W-:Y:S02]  /*2e0d0*/  IMAD.MOV.U32 R12, RZ, RZ, 0x4 ;  /* 0x00000004ff0c7424 */ /* 0x000fe400078e00ff */
[----:B------:R-:W-:-:S07]  /*2e0e0*/  IMAD.MOV.U32 R2, RZ, RZ, R14 ;  /* 0x000000ffff027224 */ /* 0x000fce00078e000e */
[----:B------:R-:W-:Y:S05]  /*2e0f0*/  WARPSYNC.COLLECTIVE R15, `(.L_x_12818) ;  /* 0x000000000f087348 */ /* 0x000fea0003c00000 */
[----:B------:R0:W1:Y:S02]  /*2e100*/  SHFL.IDX P6, R14, R13, R12, R11 ;  /* 0x0000000c0d0e7389 */ /* 0x00006400000c000b */
[----:B01----:R-:W-:Y:S01]  /*2e110*/  ENDCOLLECTIVE ;  /* 0x000000000000791b */ /* 0x003fe20003800000 */
.L_x_12818:
        /* <DEDUP_REMOVED lines=11> */
.L_x_12819:
[----:B------:R-:W-:Y:S02]  /*2e1d0*/  IMAD.MOV.U32 R13, RZ, RZ, R8 ;  /* 0x000000ffff0d7224 */ /* 0x000fe400078e0008 */
[----:B------:R-:W-:Y:S02]  /*2e1e0*/  IMAD.MOV.U32 R12, RZ, RZ, 0x5 ;  /* 0x00000005ff0c7424 */ /* 0x000fe400078e00ff */
[----:B------:R-:W-:-:S07]  /*2e1f0*/  IMAD.MOV.U32 R2, RZ, RZ, R14 ;  /* 0x000000ffff027224 */ /* 0x000fce00078e000e */
[----:B------:R-:W-:Y:S05]  /*2e200*/  WARPSYNC.COLLECTIVE R15, `(.L_x_12820) ;  /* 0x000000000f087348 */ /* 0x000fea0003c00000 */
[----:B------:R0:W1:Y:S02]  /*2e210*/  SHFL.IDX P6, R14, R13, R12, R11 ;  /* 0x0000000c0d0e7389 */ /* 0x00006400000c000b */
[----:B01----:R-:W-:Y:S01]  /*2e220*/  ENDCOLLECTIVE ;  /* 0x000000000000791b */ /* 0x003fe20003800000 */
.L_x_12820:
        /* <DEDUP_REMOVED lines=11> */
.L_x_12821:
[----:B------:R-:W-:Y:S05]  /*2e2e0*/  BRA `(.L_x_12822) ;  /* 0xffffffb000647947 */ /* 0x000fea000383ffff */
.L_x_12703:
[----:B---3--:R3:W4:Y:S02]  /*2e2f0*/  SYNCS.PHASECHK.TRANS64.TRYWAIT P0, [R10+URZ+0x32460], R20 ;  /* 0x032460140a0075a7 */ /* 0x008724000800017f */
[----:B----4-:R-:W-:Y:S05]  /*2e300*/  @!P0 NANOSLEEP.SYNCS 0x989680 ;  /* 0x009896800000895d */ /* 0x010fea0003900000 */
[----:B------:R-:W4:Y:S02]  /*2e310*/  @!P0 SYNCS.PHASECHK.TRANS64 P0, [R10+URZ+0x32460], R20 ;  /* 0x032460140a0085a7 */ /* 0x000f24000800007f */
[----:B----4-:R-:W-:Y:S05]  /*2e320*/  @!P0 BRA `(.L_x_12703) ;  /* 0xfffffffc00f08947 */ /* 0x010fea000383ffff */
[----:B------:R-:W-:Y:S05]  /*2e330*/  BRA `(.L_x_12823) ;  /* 0xffffffb000b07947 */ /* 0x000fea000383ffff */
.L_x_12704:
        /* <DEDUP_REMOVED lines=8> */
.L_x_12825:
[----:B------:R-:W-:Y:S05]  /*2e3c0*/  BSYNC B1 ;  /* 0x0000000000017941 */ /* 0x000fea0003800000 */
.L_x_12824:
        /* <DEDUP_REMOVED lines=9> */
.L_x_12826:
[----:B------:R-:W-:Y:S02]  /*2e460*/  IMAD.MOV.U32 R13, RZ, RZ, R25 ;  /* 0x000000ffff0d7224 */ /* 0x000fe400078e0019 */
[----:B------:R-:W-:Y:S01]  /*2e470*/  IMAD.MOV.U32 R12, RZ, RZ, 0x1 ;  /* 0x00000001ff0c7424 */ /* 0x000fe200078e00ff */
[----:B------:R-:W-:-:S13]  /*2e480*/  IADD3 R2, P0, R14, R0, RZ ;  /* 0x000000000e027210 */ /* 0x000fda0007f1e0ff */
[----:B------:R-:W-:Y:S05]  /*2e490*/  WARPSYNC.COLLECTIVE R15, `(.L_x_12827) ;  /* 0x000000000f087348 */ /* 0x000fea0003c00000 */
[----:B------:R0:W1:Y:S02]  /*2e4a0*/  SHFL.IDX P6, R14, R13, R12, R11 ;  /* 0x0000000c0d0e7389 */ /* 0x00006400000c000b */
[----:B01----:R-:W-:Y:S01]  /*2e4b0*/  ENDCOLLECTIVE ;  /* 0x000000000000791b */ /* 0x003fe20003800000 */
.L_x_12827:
        /* <DEDUP_REMOVED lines=13> */
.L_x_12828:
[----:B------:R-:W-:Y:S02]  /*2e590*/  IMAD.MOV.U32 R13, RZ, RZ, R25 ;  /* 0x000000ffff0d7224 */ /* 0x000fe400078e0019 */
[----:B------:R-:W-:Y:S01]  /*2e5a0*/  IMAD.MOV.U32 R12, RZ, RZ, 0x2 ;  /* 0x00000002ff0c7424 */ /* 0x000fe200078e00ff */
[----:B------:R-:W-:-:S13]  /*2e5b0*/  IADD3 R2, P0, R14, R0, RZ ;  /* 0x000000000e027210 */ /* 0x000fda0007f1e0ff */
[----:B------:R-:W-:Y:S05]  /*2e5c0*/  WARPSYNC.COLLECTIVE R15, `(.L_x_12829) ;  /* 0x000000000f087348 */ /* 0x000fea0003c00000 */
[----:B------:R0:W1:Y:S02]  /*2e5d0*/  SHFL.IDX P6, R14, R13, R12, R11 ;  /* 0x0000000c0d0e7389 */ /* 0x00006400000c000b */
[----:B01----:R-:W-:Y:S01]  /*2e5e0*/  ENDCOLLECTIVE ;  /* 0x000000000000791b */ /* 0x003fe20003800000 */
.L_x_12829:
        /* <DEDUP_REMOVED lines=13> */
.L_x_12830:
[----:B------:R-:W-:Y:S02]  /*2e6c0*/  IMAD.MOV.U32 R13, RZ, RZ, R25 ;  /* 0x000000ffff0d7224 */ /* 0x000fe400078e0019 */
[----:B------:R-:W-:Y:S02]  /*2e6d0*/  IMAD.MOV.U32 R12, RZ, RZ, 0x3 ;  /* 0x00000003ff0c7424 */ /* 0x000fe400078e00ff */
[----:B------:R-:W-:-:S07]  /*2e6e0*/  IMAD.MOV.U32 R8, RZ, RZ, R14 ;  /* 0x000000ffff087224 */ /* 0x000fce00078e000e */
[----:B------:R-:W-:Y:S05]  /*2e6f0*/  WARPSYNC.COLLECTIVE R15, `(.L_x_12831) ;  /* 0x000000000f087348 */ /* 0x000fea0003c00000 */
[----:B------:R0:W1:Y:S02]  /*2e700*/  SHFL.IDX P6, R14, R13, R12, R11 ;  /* 0x0000000c0d0e7389 */ /* 0x00006400000c000b */
[----:B01----:R-:W-:Y:S01]  /*2e710*/  ENDCOLLECTIVE ;  /* 0x000000000000791b */ /* 0x003fe20003800000 */
.L_x_12831:
        /* <DEDUP_REMOVED lines=14> */
.L_x_12832:
[----:B------:R-:W-:Y:S02]  /*2e800*/  IMAD.MOV.U32 R13, RZ, RZ, R25 ;  /* 0x000000ffff0d7224 */ /* 0x000fe400078e0019 */
[----:B------:R-:W-:Y:S01]  /*2e810*/  IMAD.MOV.U32 R12, RZ, RZ, 0x4 ;  /* 0x00000004ff0c7424 */ /* 0x000fe200078e00ff */
[----:B------:R-:W-:-:S13]  /*2e820*/  IADD3 R2, P0, R14, R0, RZ ;  /* 0x000000000e027210 */ /* 0x000fda0007f1e0ff */
[----:B------:R-:W-:Y:S05]  /*2e830*/  WARPSYNC.COLLECTIVE R15, `(.L_x_12833) ;  /* 0x000000000f087348 */ /* 0x000fea0003c00000 */
[----:B------:R0:W1:Y:S02]  /*2e840*/  SHFL.IDX P6, R14, R13, R12, R11 ;  /* 0x0000000c0d0e7389 */ /* 0x00006400000c000b */
[----:B01----:R-:W-:Y:S01]  /*2e850*/  ENDCOLLECTIVE ;  /* 0x000000000000791b */ /* 0x003fe20003800000 */
.L_x_12833:
        /* <DEDUP_REMOVED lines=13> */
.L_x_12834:
[----:B------:R-:W-:Y:S02]  /*2e930*/  IMAD.MOV.U32 R13, RZ, RZ, R25 ;  /* 0x000000ffff0d7224 */ /* 0x000fe400078e0019 */
[----:B------:R-:W-:Y:S01]  /*2e940*/  IMAD.MOV.U32 R12, RZ, RZ, 0x5 ;  /* 0x00000005ff0c7424 */ /* 0x000fe200078e00ff */
[----:B------:R-:W-:-:S13]  /*2e950*/  IADD3 R2, P0, R14, R0, RZ ;  /* 0x000000000e027210 */ /* 0x000fda0007f1e0ff */
[----:B------:R-:W-:Y:S05]  /*2e960*/  WARPSYNC.COLLECTIVE R15, `(.L_x_12835) ;  /* 0x000000000f087348 */ /* 0x000fea0003c00000 */
[----:B------:R0:W1:Y:S02]  /*2e970*/  SHFL.IDX P6, R14, R13, R12, R11 ;  /* 0x0000000c0d0e7389 */ /* 0x00006400000c000b */
[----:B01----:R-:W-:Y:S01]  /*2e980*/  ENDCOLLECTIVE ;  /* 0x000000000000791b */ /* 0x003fe20003800000 */
.L_x_12835:
        /* <DEDUP_REMOVED lines=13> */
.L_x_12836:
[----:B------:R-:W-:Y:S05]  /*2ea60*/  BRA `(.L_x_12837) ;  /* 0xffffffac00f07947 */ /* 0x000fea000383ffff */
.L_x_12712:
        /* <DEDUP_REMOVED lines=8> */
.L_x_12839:
[----:B------:R-:W-:Y:S05]  /*2eaf0*/  BSYNC B0 ;  /* 0x0000000000007941 */ /* 0x000fea0003800000 */
.L_x_12838:
        /* <DEDUP_REMOVED lines=9> */
.L_x_12840:
        /* <DEDUP_REMOVED lines=24> */
.L_x_12841:
[----:B------:R-:W-:Y:S01]  /*2ed10*/  IMAD.MOV.U32 R12, RZ, RZ, 0x2 ;  /* 0x00000002ff0c7424 */ /* 0x000fe200078e00ff */
[----:B------:R-:W-:-:S05]  /*2ed20*/  SEL R14, R14, RZ, P1 ;  /* 0x000000ff0e0e7207 */ /* 0x000fca0000800000 */
[----:B------:R-:W-:-:S04]  /*2ed30*/  IMAD.IADD R5, R13, 0x1, R14 ;  /* 0x000000010d057824 */ /* 0x000fc800078e020e */
[----:B------:R-:W-:-:S07]  /*2ed40*/  IMAD.MOV.U32 R13, RZ, RZ, R5 ;  /* 0x000000ffff0d7224 */ /* 0x000fce00078e0005 */
[----:B------:R-:W-:Y:S05]  /*2ed50*/  WARPSYNC.COLLECTIVE R15, `(.L_x_12842) ;  /* 0x000000000f087348 */ /* 0x000fea0003c00000 */
[----:B------:R0:W1:Y:S02]  /*2ed60*/  SHFL.UP P6, R14, R13, R12, R11 ;  /* 0x0400000c0d0e7389 */ /* 0x00006400000c000b */
[----:B01----:R-:W-:Y:S01]  /*2ed70*/  ENDCOLLECTIVE ;  /* 0x000000000000791b */ /* 0x003fe20003800000 */
.L_x_12842:
[----:B------:R-:W-:Y:S01]  /*2ed80*/  IMAD.MOV.U32 R12, RZ, RZ, 0x4 ;  /* 0x00000004ff0c7424 */ /* 0x000fe200078e00ff */
[----:B------:R-:W-:-:S05]  /*2ed90*/  SEL R2, R14, RZ, P2 ;  /* 0x000000ff0e027207 */ /* 0x000fca0001000000 */
[----:B------:R-:W-:-:S04]  /*2eda0*/  IMAD.IADD R2, R5, 0x1, R2 ;  /* 0x0000000105027824 */ /* 0x000fc800078e0202 */
[----:B------:R-:W-:-:S07]  /*2edb0*/  IMAD.MOV.U32 R13, RZ, RZ, R2 ;  /* 0x000000ffff0d7224 */ /* 0x000fce00078e0002 */
[----:B------:R-:W-:Y:S05]  /*2edc0*/  WARPSYNC.COLLECTIVE R15, `(.L_x_12843) ;  /* 0x000000000f087348 */ /* 0x000fea0003c00000 */
[----:B------:R0:W1:Y:S02]  /*2edd0*/  SHFL.UP P6, R14, R13, R12, R11 ;  /* 0x0400000c0d0e7389 */ /* 0x00006400000c000b */
[----:B01----:R-:W-:Y:S01]  /*2ede0*/  ENDCOLLECTIVE ;  /* 0x000000000000791b */ /* 0x003fe20003800000 */
.L_x_12843:
[----:B------:R-:W-:Y:S01]  /*2edf0*/  IMAD.MOV.U32 R12, RZ, RZ, 0x8 ;  /* 0x00000008ff0c7424 */ /* 0x000fe200078e00ff */
[----:B------:R-:W-:-:S05]  /*2ee00*/  SEL R3, R14, RZ, P3 ;  /* 0x000000ff0e037207 */ /* 0x000fca0001800000 */
[----:B------:R-:W-:-:S04]  /*2ee10*/  IMAD.IADD R3, R2, 0x1, R3 ;  /* 0x0000000102037824 */ /* 0x000fc800078e0203 */
[----:B------:R-:W-:-:S07]  /*2ee20*/  IMAD.MOV.U32 R13, RZ, RZ, R3 ;  /* 0x000000ffff0d7224 */ /* 0x000fce00078e0003 */
[----:B------:R-:W-:Y:S05]  /*2ee30*/  WARPSYNC.COLLECTIVE R15, `(.L_x_12844) ;  /* 0x000000000f087348 */ /* 0x000fea0003c00000 */
[----:B------:R0:W1:Y:S02]  /*2ee40*/  SHFL.UP P6, R14, R13, R12, R11 ;  /* 0x0400000c0d0e7389 */ /* 0x00006400000c000b */
[----:B01----:R-:W-:Y:S01]  /*2ee50*/  ENDCOLLECTIVE ;  /* 0x000000000000791b */ /* 0x003fe20003800000 */
.L_x_12844:
[----:B------:R-:W-:Y:S01]  /*2ee60*/  IMAD.MOV.U32 R12, RZ, RZ, 0x10 ;  /* 0x00000010ff0c7424 */ /* 0x000fe200078e00ff */
[----:B------:R-:W-:-:S05]  /*2ee70*/  SEL R14, R14, RZ, P4 ;  /* 0x000000ff0e0e7207 */ /* 0x000fca0002000000 */
[----:B------:R-:W-:-:S04]  /*2ee80*/  IMAD.IADD R5, R3, 0x1, R14 ;  /* 0x0000000103057824 */ /* 0x000fc800078e020e */
[----:B------:R-:W-:-:S07]  /*2ee90*/  IMAD.MOV.U32 R13, RZ, RZ, R5 ;  /* 0x000000ffff0d7224 */ /* 0x000fce00078e0005 */
[----:B------:R-:W-:Y:S05]  /*2eea0*/  WARPSYNC.COLLECTIVE R15, `(.L_x_12845) ;  /* 0x000000000f087348 */ /* 0x000fea0003c00000 */
[----:B------:R0:W1:Y:S02]  /*2eeb0*/  SHFL.UP P6, R14, R13, R12, R11 ;  /* 0x0400000c0d0e7389 */ /* 0x00006400000c000b */
[----:B01----:R-:W-:Y:S01]  /*2eec0*/  ENDCOLLECTIVE ;  /* 0x000000000000791b */ /* 0x003fe20003800000 */
.L_x_12845:
        /* <DEDUP_REMOVED lines=8> */
.L_x_12846:
[----:B------:R-:W-:Y:S05]  /*2ef50*/  BRA `(.L_x_12847) ;  /* 0xffffffb0004c7947 */ /* 0x000fea000383ffff */
.L_x_12715:
[----:B------:R-:W-:Y:S01]  /*2ef60*/  BSSY B0, `(.L_x_12848) ;  /* 0x0000007000007945 */ /* 0x000fe20003800000 */
[----:B------:R-:W-:Y:S02]  /*2ef70*/  IMAD.MOV.U32 R12, RZ, RZ, 0x1 ;  /* 0x00000001ff0c7424 */ /* 0x000fe400078e00ff */
[----:B------:R-:W-:Y:S02]  /*2ef80*/  IMAD.MOV.U32 R11, RZ, RZ, RZ ;  /* 0x000000ffff0b7224 */ /* 0x000fe400078e00ff */
[----:B------:R-:W-:-:S07]  /*2ef90*/  IMAD.MOV.U32 R15, RZ, RZ, -0x1 ;  /* 0xffffffffff0f7424 */ /* 0x000fce00078e00ff */
[----:B-12---:R-:W-:Y:S05]  /*2efa0*/  WARPSYNC.COLLECTIVE R15, `(.L_x_12849) ;  /* 0x000000000f087348 */ /* 0x006fea0003c00000 */
[----:B------:R0:W3:Y:S02]  /*2efb0*/  SHFL.UP P6, R14, R13, R12, R11 ;  /* 0x0400000c0d0e7389 */ /* 0x0000e400000c000b */
[----:B0123--:R-:W-:Y:S01]  /*2efc0*/  ENDCOLLECTIVE ;  /* 0x000000000000791b */ /* 0x00ffe20003800000 */
.L_x_12849:
[----:B------:R-:W-:Y:S05]  /*2efd0*/  BSYNC B0 ;  /* 0x0000000000007941 */ /* 0x000fea0003800000 */
.L_x_12848:
        /* <DEDUP_REMOVED lines=8> */
.L_x_12850:
[----:B------:R-:W-:Y:S01]  /*2f060*/  IMAD.MOV.U32 R12, RZ, RZ, 0x4 ;  /* 0x00000004ff0c7424 */ /* 0x000fe200078e00ff */
[----:B------:R-:W-:-:S05]  /*2f070*/  SEL R2, R14, RZ, P2 ;  /* 0x000000ff0e027207 */ /* 0x000fca0001000000 */
[----:B------:R-:W-:-:S04]  /*2f080*/  IMAD.IADD R2, R13, 0x1, R2 ;  /* 0x000000010d027824 */ /* 0x000fc800078e0202 */
[----:B------:R-:W-:-:S07]  /*2f090*/  IMAD.MOV.U32 R13, RZ, RZ, R2 ;  /* 0x000000ffff0d7224 */ /* 0x000fce00078e0002 */
[----:B------:R-:W-:Y:S05]  /*2f0a0*/  WARPSYNC.COLLECTIVE R15, `(.L_x_12851) ;  /* 0x000000000f087348 */ /* 0x000fea0003c00000 */
[----:B------:R0:W1:Y:S02]  /*2f0b0*/  SHFL.UP P6, R14, R13, R12, R11 ;  /* 0x0400000c0d0e7389 */ /* 0x00006400000c000b */
[----:B01----:R-:W-:Y:S01]  /*2f0c0*/  ENDCOLLECTIVE ;  /* 0x000000000000791b */ /* 0x003fe20003800000 */
.L_x_12851:
[----:B------:R-:W-:Y:S01]  /*2f0d0*/  IMAD.MOV.U32 R12, RZ, RZ, 0x8 ;  /* 0x00000008ff0c7424 */ /* 0x000fe200078e00ff */
[----:B------:R-:W-:-:S05]  /*2f0e0*/  SEL R3, R14, RZ, P3 ;  /* 0x000000ff0e037207 */ /* 0x000fca0001800000 */
[----:B------:R-:W-:-:S04]  /*2f0f0*/  IMAD.IADD R3, R2, 0x1, R3 ;  /* 0x0000000102037824 */ /* 0x000fc800078e0203 */
[----:B------:R-:W-:-:S07]  /*2f100*/  IMAD.MOV.U32 R13, RZ, RZ, R3 ;  /* 0x000000ffff0d7224 */ /* 0x000fce00078e0003 */
[----:B------:R-:W-:Y:S05]  /*2f110*/  WARPSYNC.COLLECTIVE R15, `(.L_x_12852) ;  /* 0x000000000f087348 */ /* 0x000fea0003c00000 */
[----:B------:R0:W1:Y:S02]  /*2f120*/  SHFL.UP P6, R14, R13, R12, R11 ;  /* 0x0400000c0d0e7389 */ /* 0x00006400000c000b */
[----:B01----:R-:W-:Y:S01]  /*2f130*/  ENDCOLLECTIVE ;  /* 0x000000000000791b */ /* 0x003fe20003800000 */
.L_x_12852:
[----:B------:R-:W-:Y:S01]  /*2f140*/  IMAD.MOV.U32 R12, RZ, RZ, 0x10 ;  /* 0x00000010ff0c7424 */ /* 0x000fe200078e00ff */
[----:B------:R-:W-:-:S05]  /*2f150*/  SEL R14, R14, RZ, P4 ;  /* 0x000000ff0e0e7207 */ /* 0x000fca0002000000 */
[----:B------:R-:W-:-:S04]  /*2f160*/  IMAD.IADD R5, R3, 0x1, R14 ;  /* 0x0000000103057824 */ /* 0x000fc800078e020e */
[----:B------:R-:W-:-:S07]  /*2f170*/  IMAD.MOV.U32 R13, RZ, RZ, R5 ;  /* 0x000000ffff0d7224 */ /* 0x000fce00078e0005 */
[----:B------:R-:W-:Y:S05]  /*2f180*/  WARPSYNC.COLLECTIVE R15, `(.L_x_12853) ;  /* 0x000000000f087348 */ /* 0x000fea0003c00000 */
[----:B------:R0:W1:Y:S02]  /*2f190*/  SHFL.UP P6, R14, R13, R12, R11 ;  /* 0x0400000c0d0e7389 */ /* 0x00006400000c000b */
[----:B01----:R-:W-:Y:S01]  /*2f1a0*/  ENDCOLLECTIVE ;  /* 0x000000000000791b */ /* 0x003fe20003800000 */
.L_x_12853:
        /* <DEDUP_REMOVED lines=8> */
.L_x_12854:
[----:B------:R-:W-:Y:S05]  /*2f230*/  BRA `(.L_x_12855) ;  /* 0xffffffb000387947 */ /* 0x000fea000383ffff */
.L_x_12717:
[----:B------:R-:W-:Y:S01]  /*2f240*/  BSSY B0, `(.L_x_12856) ;  /* 0x0000006000007945 */ /* 0x000fe20003800000 */
[----:B------:R-:W-:Y:S01]  /*2f250*/  PLOP3.LUT P6, PT, P6, PT, PT, 0x8, 0x0 ;  /* 0x000000000000781c */ /* 0x000fe200037ce170 */
[----:B------:R-:W-:-:S12]  /*2f260*/  IMAD.MOV.U32 R15, RZ, RZ, -0x1 ;  /* 0xffffffffff0f7424 */ /* 0x000fd800078e00ff */
[----:B012---:R-:W-:Y:S05]  /*2f270*/  WARPSYNC.COLLECTIVE R15, `(.L_x_12857) ;  /* 0x000000000f087348 */ /* 0x007fea0003c00000 */
[----:B------:R-:W-:Y:S01]  /*2f280*/  VOTE.ANY R14, PT, P6 ;  /* 0x00000000000e7806 */ /* 0x000fe200030e0100 */
[----:B012---:R-:W-:Y:S06]  /*2f290*/  ENDCOLLECTIVE ;  /* 0x000000000000791b */ /* 0x007fec0003800000 */
.L_x_12857:
[----:B------:R-:W-:Y:S05]  /*2f2a0*/  BSYNC B0 ;  /* 0x0000000000007941 */ /* 0x000fea0003800000 */
.L_x_12856:
        /* <DEDUP_REMOVED lines=8> */
.L_x_12858:
[----:B------:R-:W-:Y:S02]  /*2f330*/  IMAD.IADD R19, R12, 0x1, R19 ;  /* 0x000000010c137824 */ /* 0x000fe400078e0213 */
[----:B------:R-:W-:Y:S02]  /*2f340*/  IMAD.MOV.U32 R13, RZ, RZ, R4 ;  /* 0x000000ffff0d7224 */ /* 0x000fe400078e0004 */
[----:B------:R-:W-:-:S07]  /*2f350*/  IMAD.MOV.U32 R17, RZ, RZ, R14 ;  /* 0x000000ffff117224 */ /* 0x000fce00078e000e */
[----:B------:R-:W-:Y:S05]  /*2f360*/  WARPSYNC.COLLECTIVE R15, `(.L_x_12859) ;  /* 0x000000000f087348 */ /* 0x000fea0003c00000 */
[----:B------:R0:W1:Y:S02]  /*2f370*/  SHFL.IDX P6, R14, R13, R12, R11 ;  /* 0x0000000c0d0e7389 */ /* 0x00006400000c000b */
[----:B01----:R-:W-:Y:S01]  /*2f380*/  ENDCOLLECTIVE ;  /* 0x000000000000791b */ /* 0x003fe20003800000 */
.L_x_12859:
[----:B------:R-:W-:Y:S01]  /*2f390*/  IMAD.MOV.U32 R4, RZ, RZ, R14 ;  /* 0x000000ffff047224 */ /* 0x000fe200078e000e */
[----:B------:R-:W-:Y:S06]  /*2f3a0*/  BRA `(.L_x_12860) ;  /* 0xffffffb0001c7947 */ /* 0x000fec000383ffff */
.L_x_12719:
[----:B------:R-:W-:Y:S01]  /*2f3b0*/  BSSY B0, `(.L_x_12861) ;  /* 0x0000007000007945 */ /* 0x000fe20003800000 */
[----:B------:R-:W-:Y:S02]  /*2f3c0*/  IMAD.MOV.U32 R13, RZ, RZ, R2 ;  /* 0x000000ffff0d7224 */ /* 0x000fe400078e0002 */
[----:B------:R-:W-:Y:S02]  /*2f3d0*/  IMAD.MOV.U32 R11, RZ, RZ, 0x1f ;  /* 0x0000001fff0b7424 */ /* 0x000fe400078e00ff */
[----:B------:R-:W-:-:S07]  /*2f3e0*/  IMAD.MOV.U32 R15, RZ, RZ, -0x1 ;  /* 0xffffffffff0f7424 */ /* 0x000fce00078e00ff */
[----:B012-4-:R-:W-:Y:S05]  /*2f3f0*/  WARPSYNC.COLLECTIVE R15, `(.L_x_12862) ;  /* 0x000000000f087348 */ /* 0x017fea0003c00000 */
[----:B------:R3:W0:Y:S02]  /*2f400*/  SHFL.IDX P6, R14, R13, R12, R11 ;  /* 0x0000000c0d0e7389 */ /* 0x00062400000c000b */
[----:B01234-:R-:W-:Y:S01]  /*2f410*/  ENDCOLLECTIVE ;  /* 0x000000000000791b */ /* 0x01ffe20003800000 */
.L_x_12862:
[----:B------:R-:W-:Y:S05]  /*2f420*/  BSYNC B0 ;  /* 0x0000000000007941 */ /* 0x000fea0003800000 */
.L_x_12861:
[----:B------:R-:W-:Y:S01]  /*2f430*/  IMAD.MOV.U32 R6, RZ, RZ, R14 ;  /* 0x000000ffff067224 */ /* 0x000fe200078e000e */
[----:B------:R-:W-:Y:S06]  /*2f440*/  BRA `(.L_x_12718) ;  /* 0xffffffb0000c7947 */ /* 0x000fec000383ffff */
.L_x_12725:
[----:B0-----:R0:W4:Y:S02]  /*2f450*/  SYNCS.PHASECHK.TRANS64.TRYWAIT P0, [R5+URZ+0x32420], R0 ;  /* 0x03242000050075a7 */ /* 0x001124000800017f */
[----:B----4-:R-:W-:Y:S05]  /*2f460*/  @!P0 NANOSLEEP.SYNCS 0x989680 ;  /* 0x009896800000895d */ /* 0x010fea0003900000 */
[----:B------:R-:W4:Y:S02]  /*2f470*/  @!P0 SYNCS.PHASECHK.TRANS64 P0, [R5+URZ+0x32420], R0 ;  /* 0x03242000050085a7 */ /* 0x000f24000800007f */
[----:B----4-:R-:W-:Y:S05]  /*2f480*/  @!P0 BRA `(.L_x_12725) ;  /* 0xfffffffc00f08947 */ /* 0x010fea000383ffff */
[----:B------:R-:W-:Y:S05]  /*2f490*/  BRA `(.L_x_12863) ;  /* 0xffffffb800647947 */ /* 0x000fea000383ffff */
.L_x_12726:
        /* <DEDUP_REMOVED lines=11> */
.L_x_12865:
[----:B------:R-:W-:Y:S05]  /*2f550*/  BSYNC B0 ;  /* 0x0000000000007941 */ /* 0x000fea0003800000 */
.L_x_12864:
[----:B------:R-:W-:Y:S05]  /*2f560*/  BRA `(.L_x_12866) ;  /* 0xffffffb8004c7947 */ /* 0x000fea000383ffff */
.L_x_12729:
[----:B------:R-:W-:Y:S01]  /*2f570*/  BSSY B1, `(.L_x_12867) ;  /* 0x0000006000017945 */ /* 0x000fe20003800000 */
[----:B------:R-:W-:-:S07]  /*2f580*/  IMAD.MOV.U32 R15, RZ, RZ, -0x1 ;  /* 0xffffffffff0f7424 */ /* 0x000fce00078e00ff */
[----:B0123--:R-:W-:Y:S05]  /*2f590*/  WARPSYNC.COLLECTIVE R15, `(.L_x_12868) ;  /* 0x000000000f0c7348 */ /* 0x00ffea0003c00000 */
[----:B------:R-:W-:Y:S02]  /*2f5a0*/  ELECT P6, UR62, PT ;  /* 0x00000000003e782f */ /* 0x000fe400038c0000 */
[----:B------:R-:W-:Y:S01]  /*2f5b0*/  MOV R14, UR62 ;  /* 0x0000003e000e7c02 */ /* 0x000fe20008000f00 */
[----:B0123--:R-:W-:Y:S10]  /*2f5c0*/  ENDCOLLECTIVE ;  /* 0x000000000000791b */ /* 0x00fff40003800000 */
.L_x_12868:
[----:B------:R-:W-:Y:S05]  /*2f5d0*/  BSYNC B1 ;  /* 0x0000000000017941 */ /* 0x000fea0003800000 */
.L_x_12867:
[----:B------:R-:W-:Y:S05]  /*2f5e0*/  BRA `(.L_x_12869) ;  /* 0xffffffb800447947 */ /* 0x000fea000383ffff */
.L_x_12731:
[----:B0-----:R0:W4:Y:S02]  /*2f5f0*/  SYNCS.PHASECHK.TRANS64.TRYWAIT P1, [R3+URZ+0x32440], R2 ;  /* 0x03244002030075a7 */ /* 0x001124000802017f */
[----:B----4-:R-:W-:Y:S05]  /*2f600*/  @!P1 NANOSLEEP.SYNCS 0x989680 ;  /* 0x009896800000995d */ /* 0x010fea0003900000 */
[----:B------:R-:W4:Y:S02]  /*2f610*/  @!P1 SYNCS.PHASECHK.TRANS64 P1, [R3+URZ+0x32440], R2 ;  /* 0x03244002030095a7 */ /* 0x000f24000802007f */
[----:B----4-:R-:W-:Y:S05]  /*2f620*/  @!P1 BRA `(.L_x_12731) ;  /* 0xfffffffc00f09947 */ /* 0x010fea000383ffff */
[----:B------:R-:W-:Y:S05]  /*2f630*/  BRA `(.L_x_12870) ;  /* 0xffffffb8006c7947 */ /* 0x000fea000383ffff */
.L_x_12733:
[----:B----4-:R4:W0:Y:S02]  /*2f640*/  SYNCS.PHASECHK.TRANS64.TRYWAIT P1, [R5+URZ+0x32440], R0 ;  /* 0x03244000050075a7 */ /* 0x010824000802017f */
[----:B0-----:R-:W-:Y:S05]  /*2f650*/  @!P1 NANOSLEEP.SYNCS 0x989680 ;  /* 0x009896800000995d */ /* 0x001fea0003900000 */
[----:B------:R-:W0:Y:S02]  /*2f660*/  @!P1 SYNCS.PHASECHK.TRANS64 P1, [R5+URZ+0x32440], R0 ;  /* 0x03244000050095a7 */ /* 0x000e24000802007f */
[----:B0-----:R-:W-:Y:S05]  /*2f670*/  @!P1 BRA `(.L_x_12733) ;  /* 0xfffffffc00f09947 */ /* 0x001fea000383ffff */
[----:B------:R-:W-:Y:S05]  /*2f680*/  BRA `(.L_x_12871) ;  /* 0xffffffb800787947 */ /* 0x000fea000383ffff */
.L_x_12735:
[----:B------:R0:W0:Y:S02]  /*2f690*/  SYNCS.PHASECHK.TRANS64.TRYWAIT P1, [R3+URZ+0x32460], R2 ;  /* 0x03246002030075a7 */ /* 0x000024000802017f */
[----:B0-----:R-:W-:Y:S05]  /*2f6a0*/  @!P1 NANOSLEEP.SYNCS 0x989680 ;  /* 0x009896800000995d */ /* 0x001fea0003900000 */
[----:B------:R-:W0:Y:S02]  /*2f6b0*/  @!P1 SYNCS.PHASECHK.TRANS64 P1, [R3+URZ+0x32460], R2 ;  /* 0x03246002030095a7 */ /* 0x000e24000802007f */
[----:B0-----:R-:W-:Y:S05]  /*2f6c0*/  @!P1 BRA `(.L_x_12735) ;  /* 0xfffffffc00f09947 */ /* 0x001fea000383ffff */
[----:B------:R-:W-:Y:S05]  /*2f6d0*/  BRA `(.L_x_12872) ;  /* 0xffffffb800747947 */ /* 0x000fea000383ffff */
        .type           $_ZN7cutlass13device_kernelIN5flash11enable_sm90INS1_16FlashAttnFwdSm90INS1_25CollectiveMainloopFwdSm90ILi2EN4cute5tupleIJNS5_1CILi1EEES8_S8_EEENS6_IJNS7_ILi128EEENS7_ILi96EEENS7_ILi64EEEEEELi256ENS_6half_tEfNS_4arch4Sm90ELb0ELb1ELb0ELb1ELb1ELb0ELb1ELb1ELb0ELb1ELb1ELb0EEENS1_21CollectiveEpilogueFwdINS6_IJSA_NS7_ILi256EEESB_EEES9_SE_SG_Li256ELb1ELb1ELb1ELb0EEENS1_36VarlenDynamicPersistentTileSchedulerILi128ELi96ELi256ELi128ELb1ELb1ELb1ELb1ELb0ELb1EEEEEEEEEvNT_6ParamsE$_ZZN5flash25CollectiveMainloopFwdSm90ILi2EN4cute5tupleIJNS1_1CILi1EEES4_S4_EEENS2_IJNS3_ILi128EEENS3_ILi96EEENS3_ILi64EEEEEELi256EN7cutlass6half_tEfNSA_4arch4Sm90ELb0ELb1ELb0ELb1ELb1ELb0ELb1ELb1ELb0ELb1ELb1ELb0EE3mmaINS_16FlashAttnFwdSm90ISE_NS_21CollectiveEpilogueFwdINS2_IJS6_NS3_ILi256EEES7_EEES5_SB_SD_Li256ELb1ELb1ELb1ELb0EEENS_36VarlenDynamicPersistentTileSchedulerILi128ELi96ELi256ELi128ELb1ELb1ELb1ELb1ELb0ELb1EEEE13SharedStorageENS1_6TensorINS1_11ArrayEngineIfLm128EEENS1_6LayoutINS2_IJNS2_IJNS3_ILi2EEEST_NS3_ILi32EEEEEES4_S4_EEENS2_IJNS2_IJS4_ST_NS3_ILi4EEEEEENS3_ILi0EEESZ_EEEEEEENS_7SoftmaxILi2ELi0EEEEEbRKNSE_6ParamsENSA_13PipelineAsyncILi2EEES19_RNSA_13PipelineStateILj2EEERT0_RT1_iRiRKNS_16SeqlenInfoQKNewKILb1ELb0EEENS2_IJiiiiEEERT_ENKUliT_T0_T1_E_clIZSF_ISO_S12_S14_EbS17_S19_S19_S1C_S1E_S1G_iS1H_S1L_S1M_S1O_EUlRS1P_iE1_NS3_ILb0EEENS3_ILb1EEEEEDaiS1P_S1Q_S1R_,@function
        .size           $_ZN7cutlass13device_kernelIN5flash11enable_sm90INS1_16FlashAttnFwdSm90INS1_25CollectiveMainloopFwdSm90ILi2EN4cute5tupleIJNS5_1CILi1EEES8_S8_EEENS6_IJNS7_ILi128EEENS7_ILi96EEENS7_ILi64EEEEEELi256ENS_6half_tEfNS_4arch4Sm90ELb0ELb1ELb0ELb1ELb1ELb0ELb1ELb1ELb0ELb1ELb1ELb0EEENS1_21CollectiveEpilogueFwdINS6_IJSA_NS7_ILi256EEESB_EEES9_SE_SG_Li256ELb1ELb1ELb1ELb0EEENS1_36VarlenDynamicPersistentTileSchedulerILi128ELi96ELi256ELi128ELb1ELb1ELb1ELb1ELb0ELb1EEEEEEEEEvNT_6ParamsE$_ZZN5flash25CollectiveMainloopFwdSm90ILi2EN4cute5tupleIJNS1_1CILi1EEES4_S4_EEENS2_IJNS3_ILi128EEENS3_ILi96EEENS3_ILi64EEEEEELi256EN7cutlass6half_tEfNSA_4arch4Sm90ELb0ELb1ELb0ELb1ELb1ELb0ELb1ELb1ELb0ELb1ELb1ELb0EE3mmaINS_16FlashAttnFwdSm90ISE_NS_21CollectiveEpilogueFwdINS2_IJS6_NS3_ILi256EEES7_EEES5_SB_SD_Li256ELb1ELb1ELb1ELb0EEENS_36VarlenDynamicPersistentTileSchedulerILi128ELi96ELi256ELi128ELb1ELb1ELb1ELb1ELb0ELb1EEEE13SharedStorageENS1_6TensorINS1_11ArrayEngineIfLm128EEENS1_6LayoutINS2_IJNS2_IJNS3_ILi2EEEST_NS3_ILi32EEEEEES4_S4_EEENS2_IJNS2_IJS4_ST_NS3_ILi4EEEEEENS3_ILi0EEESZ_EEEEEEENS_7SoftmaxILi2ELi0EEEEEbRKNSE_6ParamsENSA_13PipelineAsyncILi2EEES19_RNSA_13PipelineStateILj2EEERT0_RT1_iRiRKNS_16SeqlenInfoQKNewKILb1ELb0EEENS2_IJiiiiEEERT_ENKUliT_T0_T1_E_clIZSF_ISO_S12_S14_EbS17_S19_S19_S1C_S1E_S1G_iS1H_S1L_S1M_S1O_EUlRS1P_iE1_NS3_ILb0EEENS3_ILb1EEEEEDaiS1P_S1Q_S1R_,(.L_x_15672 - $_ZN7cutlass13device_kernelIN5flash11enable_sm90INS1_16FlashAttnFwdSm90INS1_25CollectiveMainloopFwdSm90ILi2EN4cute5tupleIJNS5_1CILi1EEES8_S8_EEENS6_IJNS7_ILi128EEENS7_ILi96EEENS7_ILi64EEEEEELi256ENS_6half_tEfNS_4arch4Sm90ELb0ELb1ELb0ELb1ELb1ELb0ELb1ELb1ELb0ELb1ELb1ELb0EEENS1_21CollectiveEpilogueFwdINS6_IJSA_NS7_ILi256EEESB_EEES9_SE_SG_Li256ELb1ELb1ELb1ELb0EEENS1_36VarlenDynamicPersistentTileSchedulerILi128ELi96ELi256ELi128ELb1ELb1ELb1ELb1ELb0ELb1EEEEEEEEEvNT_6ParamsE$_ZZN5flash25CollectiveMainloopFwdSm90ILi2EN4cute5tupleIJNS1_1CILi1EEES4_S4_EEENS2_IJNS3_ILi128EEENS3_ILi96EEENS3_ILi64EEEEEELi256EN7cutlass6half_tEfNSA_4arch4Sm90ELb0ELb1ELb0ELb1ELb1ELb0ELb1ELb1ELb0ELb1ELb1ELb0EE3mmaINS_16FlashAttnFwdSm90ISE_NS_21CollectiveEpilogueFwdINS2_IJS6_NS3_ILi256EEES7_EEES5_SB_SD_Li256ELb1ELb1ELb1ELb0EEENS_36VarlenDynamicPersistentTileSchedulerILi128ELi96ELi256ELi128ELb1ELb1ELb1ELb1ELb0ELb1EEEE13SharedStorageENS1_6TensorINS1_11ArrayEngineIfLm128EEENS1_6LayoutINS2_IJNS2_IJNS3_ILi2EEEST_NS3_ILi32EEEEEES4_S4_EEENS2_IJNS2_IJS4_ST_NS3_ILi4EEEEEENS3_ILi0EEESZ_EEEEEEENS_7SoftmaxILi2ELi0EEEEEbRKNSE_6ParamsENSA_13PipelineAsyncILi2EEES19_RNSA_13PipelineStateILj2EEERT0_RT1_iRiRKNS_16SeqlenInfoQKNewKILb1ELb0EEENS2_IJiiiiEEERT_ENKUliT_T0_T1_E_clIZSF_ISO_S12_S14_EbS17_S19_S19_S1C_S1E_S1G_iS1H_S1L_S1M_S1O_EUlRS1P_iE1_NS3_ILb0EEENS3_ILb1EEEEEDaiS1P_S1Q_S1R_)
$_ZN7cutlass13device_kernelIN5flash11enable_sm90INS1_16FlashAttnFwdSm90INS1_25CollectiveMainloopFwdSm90ILi2EN4cute5tupleIJNS5_1CILi1EEES8_S8_EEENS6_IJNS7_ILi128EEENS7_ILi96EEENS7_ILi64EEEEEELi256ENS_6half_tEfNS_4arch4Sm90ELb0ELb1ELb0ELb1ELb1ELb0ELb1ELb1ELb0ELb1ELb1ELb0EEENS1_21CollectiveEpilogueFwdINS6_IJSA_NS7_ILi256EEESB_EEES9_SE_SG_Li256ELb1ELb1ELb1ELb0EEENS1_36VarlenDynamicPersistentTileSchedulerILi128ELi96ELi256ELi128ELb1ELb1ELb1ELb1ELb0ELb1EEEEEEEEEvNT_6ParamsE$_ZZN5flash25CollectiveMainloopFwdSm90ILi2EN4cute5tupleIJNS1_1CILi1EEES4_S4_EEENS2_IJNS3_ILi128EEENS3_ILi96EEENS3_ILi64EEEEEELi256EN7cutlass6half_tEfNSA_4arch4Sm90ELb0ELb1ELb0ELb1ELb1ELb0ELb1ELb1ELb0ELb1ELb1ELb0EE3mmaINS_16FlashAttnFwdSm90ISE_NS_21CollectiveEpilogueFwdINS2_IJS6_NS3_ILi256EEES7_EEES5_SB_SD_Li256ELb1ELb1ELb1ELb0EEENS_36VarlenDynamicPersistentTileSchedulerILi128ELi96ELi256ELi128ELb1ELb1ELb1ELb1ELb0ELb1EEEE13SharedStorageENS1_6TensorINS1_11ArrayEngineIfLm128EEENS1_6LayoutINS2_IJNS2_IJNS3_ILi2EEEST_NS3_ILi32EEEEEES4_S4_EEENS2_IJNS2_IJS4_ST_NS3_ILi4EEEEEENS3_ILi0EEESZ_EEEEEEENS_7SoftmaxILi2ELi0EEEEEbRKNSE_6ParamsENSA_13PipelineAsyncILi2EEES19_RNSA_13PipelineStateILj2EEERT0_RT1_iRiRKNS_16SeqlenInfoQKNewKILb1ELb0EEENS2_IJiiiiEEERT_ENKUliT_T0_T1_E_clIZSF_ISO_S12_S14_EbS17_S19_S19_S1C_S1E_S1G_iS1H_S1L_S1M_S1O_EUlRS1P_iE1_NS3_ILb0EEENS3_ILb1EEEEEDaiS1P_S1Q_S1R_:
        /* <DEDUP_REMOVED lines=24> */
[----:B------:R0:W-:Y:S08]  /*2f860*/  ST.E desc[UR4][R6.64], R9 ;  /* 0x0000000906007985 */ /* 0x0001f0000c101904 */
[----:B------:R1:W-:Y:S01]  /*2f870*/  @!P0 ST.E desc[UR8][R6.64], RZ ;  /* 0x000000ff06008985 */ /* 0x0003e2000c101908 */
[----:B--2---:R-:W-:-:S05]  /*2f880*/  VIADD R21, R8, 0x1 ;  /* 0x0000000108157836 */ /* 0x004fca0000000000 */
[----:B------:R1:W-:Y:S01]  /*2f890*/  ST.E desc[UR6][R6.64+0x8], R21 ;  /* 0x0000081506007985 */ /* 0x0003e2000c101906 */
        /* <DEDUP_REMOVED lines=12> */
[----:B0-----:R-:W-:-:S07]  /*2f960*/  IMAD.MOV.U32 R9, RZ, RZ, R27 ;  /* 0x000000ffff097224 */ /* 0x001fce00078e001b */
[----:B---3--:R1:W5:Y:S04]  /*2f970*/  LD.E R20, desc[UR4][R12.64] ;  /* 0x000000040c147980 */ /* 0x008368000c101900 */
[----:B------:R1:W5:Y:S01]  /*2f980*/  LD.E R24, desc[UR6][R12.64+0x4] ;  /* 0x000004060c187980 */ /* 0x000362000c101900 */
[----:B--2---:R-:W-:-:S04]  /*2f990*/  LOP3.LUT R8, R8, 0x1, RZ, 0xfc, !PT ;  /* 0x0000000108087812 */ /* 0x004fc800078efcff */
[----:B------:R-:W-:Y:S01]  /*2f9a0*/  ISETP.NE.AND P0, PT, R8, 0x3, PT ;  /* 0x000000030800780c */ /* 0x000fe20003f05270 */
[----:B------:R-:W-:-:S12]  /*2f9b0*/  IMAD.MOV.U32 R8, RZ, RZ, R26 ;  /* 0x000000ffff087224 */ /* 0x000fd800078e001a */
[----:B-1----:R-:W-:Y:S05]  /*2f9c0*/  @!P0 BRA `(.L_x_12874) ;  /* 0x0000000000048947 */ /* 0x002fea0003800000 */
[----:B------:R-:W-:Y:S01]  /*2f9d0*/  BPT.TRAP 0x1 ;  /* 0x000000040000795c */ /* 0x000fe20000300000 */
.L_x_12874:
[----:B------:R-:W-:Y:S05]  /*2f9e0*/  BSYNC B2 ;  /* 0x0000000000027941 */ /* 0x000fea0003800000 */
.L_x_12873:
        /* <DEDUP_REMOVED lines=17> */
.L_x_12876:
[----:B------:R-:W-:Y:S05]  /*2fb00*/  BSYNC B2 ;  /* 0x0000000000027941 */ /* 0x000fea0003800000 */
.L_x_12875:
        /* <DEDUP_REMOVED lines=10> */
.L_x_12878:
[----:B------:R-:W-:Y:S05]  /*2fbb0*/  BSYNC B2 ;  /* 0x0000000000027941 */ /* 0x000fea0003800000 */
.L_x_12877:
[----:B------:R-:W2:Y:S04]  /*2fbc0*/  LDL.64 R12, [R0] ;  /* 0x00000000000c7983 */ /* 0x000ea80000100a00 */
[----:B0----5:R-:W3:Y:S01]  /*2fbd0*/  LDL.64 R6, [R0+0x28] ;  /* 0x0000280000067983 */ /* 0x021ee20000100a00 */
        /* <DEDUP_REMOVED lines=17> */
[----:B------:R-:W-:Y:S01]  /*2fcf0*/  WARPGROUP.ARRIVE ;  /* 0x00000000000079c5 */ /* 0x000fe20000000000 */
[----:B------:R-:W-:Y:S02]  /*2fd00*/  R2UR UR8, R4 ;  /* 0x00000000040872ca */ /* 0x000fe400000e0000 */
[----:B------:R-:W-:-:S02]  /*2fd10*/  R2UR UR6, R6 ;  /* 0x00000000060672ca */ /* 0x000fc400000e0000 */
[C---:B------:R-:W-:Y:S02]  /*2fd20*/  R2UR UR9, R5.reuse ;  /* 0x00000000050972ca */ /* 0x040fe400000e0000 */
[----:B------:R-:W-:Y:S02]  /*2fd30*/  R2UR UR10, R4 ;  /* 0x00000000040a72ca */ /* 0x000fe400000e0000 */
[----:B------:R-:W-:Y:S02]  /*2fd40*/  R2UR UR11, R5 ;  /* 0x00000000050b72ca */ /* 0x000fe400000e0000 */
[----:B---3--:R-:W-:Y:S01]  /*2fd50*/  R2UR UR4, R12 ;  /* 0x000000000c0472ca */ /* 0x008fe200000e0000 */
[----:B------:R-:W-:Y:S01]  /*2fd60*/  IMAD.MOV.U32 R12, RZ, RZ, 0x1 ;  /* 0x00000001ff0c7424 */ /* 0x000fe200078e00ff */
[----:B------:R-:W-:-:S13]  /*2fd70*/  R2UR UR5, R13 ;  /* 0x000000000d0572ca */ /* 0x000fda00000e0000 */
[----:B------:R-:W-:Y:S03]  /*2fd80*/  HGMMA.64x96x16.F32 R24, gdesc[UR4], RZ, !UPT, gsb0 ;  /* 0x01600000041879f0 */ /* 0x000fe6000c0008ff */
        /* <DEDUP_REMOVED lines=63> */
.L_x_12881:
[----:B------:R-:W-:Y:S05]  /*30180*/  BSYNC B2 ;  /* 0x0000000000027941 */ /* 0x000fea0003800000 */
.L_x_12880:
        /* <DEDUP_REMOVED lines=17> */
.L_x_12883:
[----:B------:R-:W-:Y:S05]  /*302a0*/  BSYNC B2 ;  /* 0x0000000000027941 */ /* 0x000fea0003800000 */
.L_x_12882:
        /* <DEDUP_REMOVED lines=10> */
.L_x_12885:
[----:B------:R-:W-:Y:S05]  /*30350*/  BSYNC B2 ;  /* 0x0000000000027941 */ /* 0x000fea0003800000 */
.L_x_12884:
        /* <DEDUP_REMOVED lines=29> */
[----:B------:R-:W-:Y:S03]  /*30530*/  HGMMA.64x96x16.F32 R24, gdesc[UR4], R24, UP0, gsb0 ;  /* 0x01600000041879f0 */ /* 0x000fe6000b800818 */
        /* <DEDUP_REMOVED lines=238> */
[----:B------:R0:W-:Y:S01]  /*31420*/  ST.E desc[UR8][R14.64], R12 ;  /* 0x0000000c0e007985 */ /* 0x0001e2000c101908 */
[----:B------:R-:W1:Y:S01]  /*31430*/  S2R R6, SR_TID.X ;  /* 0x0000000000067919 */ /* 0x000e620000002100 */
[----:B------:R-:W-:Y:S02]  /*31440*/  R2UR UR4, R4 ;  /* 0x00000000040472ca */ /* 0x000fe400000e0000 */
[----:B------:R-:W-:Y:S01]  /*31450*/  R2UR UR5, R5 ;  /* 0x00000000050572ca */ /* 0x000fe200000e0000 */
[----:B------:R-:W2:Y:S04]  /*31460*/  LDL.64 R20, [R0] ;  /* 0x0000000000147983 */ /* 0x000ea80000100a00 */
[----:B0-----:R-:W3:Y:S01]  /*31470*/  LDL.64 R14, [R0+0x18] ;  /* 0x00001800000e7983 */ /* 0x001ee20000100a00 */
[----:B-1----:R-:W-:-:S04]  /*31480*/  SHF.R.U32.HI R7, RZ, 0x7, R6 ;  /* 0x00000007ff077819 */ /* 0x002fc80000011606 */
[----:B------:R-:W-:-:S05]  /*31490*/  IADD3 R7, -R7, 0xb, RZ ;  /* 0x0000000b07077810 */ /* 0x000fca0007ffe1ff */
[----:B------:R0:W-:Y:S06]  /*314a0*/  BAR.ARV R7, 0x100 ;  /* 0x000400070000751d */ /* 0x0001ec0000002000 */
[----:B---3--:R-:W3:Y:S01]  /*314b0*/  LD.E R72, desc[UR4][R14.64] ;  /* 0x000000040e487980 */ /* 0x008ee2000c101900 */
[----:B------:R-:W-:Y:S02]  /*314c0*/  R2UR UR4, R4 ;  /* 0x00000000040472ca */ /* 0x000fe400000e0000 */
[----:B------:R-:W-:Y:S01]  /*314d0*/  R2UR UR5, R5 ;  /* 0x00000000050572ca */ /* 0x000fe200000e0000 */
[----:B------:R-:W-:-:S12]  /*314e0*/  BSSY B2, `(.L_x_12887) ;  /* 0x0000006000027945 */ /* 0x000fd80003800000 */
[----:B--2---:R0:W5:Y:S01]  /*314f0*/  LD.E R13, desc[UR4][R20.64] ;  /* 0x00000004140d7980 */ /* 0x004162000c101900 */
[----:B---3--:R-:W-:-:S04]  /*31500*/  LOP3.LUT R72, R72, 0x1, RZ, 0xfc, !PT ;  /* 0x0000000148487812 */ /* 0x008fc800078efcff */
[----:B------:R-:W-:-:S13]  /*31510*/  ISETP.NE.AND P0, PT, R72, 0x3, PT ;  /* 0x000000034800780c */ /* 0x000fda0003f05270 */
[----:B0-----:R-:W-:Y:S05]  /*31520*/  @!P0 BRA `(.L_x_12888) ;  /* 0x0000000000048947 */ /* 0x001fea0003800000 */
[----:B------:R-:W-:Y:S01]  /*31530*/  BPT.TRAP 0x1 ;  /* 0x000000040000795c */ /* 0x000fe20000300000 */
.L_x_12888:
[----:B------:R-:W-:Y:S05]  /*31540*/  BSYNC B2 ;  /* 0x0000000000027941 */ /* 0x000fea0003800000 */
.L_x_12887:
        /* <DEDUP_REMOVED lines=48> */
[----:B------:R-:W-:Y:S02]  /*31850*/  LEA.HI R15, R15, R72, RZ, 0x5 ;  /* 0x000000480f0f7211 */ /* 0x000fe400078f28ff */
[----:B------:R-:W-:Y:S02]  /*31860*/  SHF.R.S32.HI R20, RZ, 0x7, R13 ;  /* 0x00000007ff147819 */ /* 0x000fe4000001140d */
[----:B------:R-:W-:Y:S01]  /*31870*/  LEA.HI R74, R74, R73, RZ, 0x3 ;  /* 0x000000494a4a7211 */ /* 0x000fe200078f18ff */
[----:B------:R-:W-:Y:S01]  /*31880*/  IMAD.IADD R78, R7, 0x1, -R78 ;  /* 0x00000001074e7824 */ /* 0x000fe200078e0a4e */
[----:B------:R-:W-:Y:S02]  /*31890*/  SHF.R.S32.HI R15, RZ, 0x5, R15 ;  /* 0x00000005ff0f7819 */ /* 0x000fe4000001140f */
[----:B------:R-:W-:Y:S02]  /*318a0*/  LEA.HI R13, R13, R20, RZ, 0x1 ;  /* 0x000000140d0d7211 */ /* 0x000fe400078f08ff */
[----:B------:R-:W-:Y:S01]  /*318b0*/  LOP3.LUT R74, R74, 0xfffffff8, RZ, 0xc0, !PT ;  /* 0xfffffff84a4a7812 */ /* 0x000fe200078ec0ff */
[----:B---3--:R-:W-:Y:S01]  /*318c0*/  IMAD R15, R76, 0x8, R15 ;  /* 0x000000084c0f7824 */ /* 0x008fe200078e020f */
[----:B------:R-:W-:-:S02]  /*318d0*/  LOP3.LUT R13, R13, 0x3fffffe, RZ, 0xc0, !PT ;  /* 0x03fffffe0d0d7812 */ /* 0x000fc400078ec0ff */
        /* <DEDUP_REMOVED lines=8> */
[----:B------:R-:W-:Y:S01]  /*31960*/  LOP3.LUT R21, R21, 0x7ffffffc, RZ, 0xc0, !PT ;  /* 0x7ffffffc15157812 */ /* 0x000fe200078ec0ff */
[----:B------:R-:W-:Y:S01]  /*31970*/  IMAD.MOV.U32 R7, RZ, RZ, -0x60 ;  /* 0xffffffa0ff077424 */ /* 0x000fe200078e00ff */
[----:B------:R-:W-:-:S03]  /*31980*/  ISETP.GE.AND P1, PT, R2, 0x1, PT ;  /* 0x000000010200780c */ /* 0x000fc60003f26270 */
[----:B------:R-:W-:Y:S02]  /*31990*/  IMAD.IADD R21, R72, 0x1, -R21 ;  /* 0x0000000148157824 */ /* 0x000fe400078e0a15 */
[----:B------:R-:W-:-:S04]  /*319a0*/  IMAD R20, R10, R7, 0x1 ;  /* 0x000000010a147424 */ /* 0x000fc800078e0207 */
[----:B------:R-:W-:Y:S01]  /*319b0*/  IMAD R20, R21, -0x2, R20 ;  /* 0xfffffffe15147824 */ /* 0x000fe200078e0214 */
[----:B------:R-:W-:Y:S01]  /*319c0*/  LOP3.LUT R72, RZ, R79, RZ, 0x33, !PT ;  /* 0x0000004fff487212 */ /* 0x000fe200078e33ff */
[----:B------:R-:W-:Y:S01]  /*319d0*/  BSSY B2, `(.L_x_12889) ;  /* 0x000002d000027945 */ /* 0x000fe20003800000 */
[----:B------:R-:W-:Y:S02]  /*319e0*/  IMAD R81, R10, -0x60, R81 ;  /* 0xffffffa00a517824 */ /* 0x000fe400078e0251 */
[----:B------:R-:W-:Y:S02]  /*319f0*/  VIADD R73, R20, 0xffffffff ;  /* 0xffffffff14497836 */ /* 0x000fe40000000000 */
        /* <DEDUP_REMOVED lines=25> */
.L_x_12894:
[----:B------:R-:W-:Y:S05]  /*31b90*/  BSYNC B4 ;  /* 0x0000000000047941 */ /* 0x000fea0003800000 */
.L_x_12893:
[----:B------:R-:W-:Y:S01]  /*31ba0*/  LOP3.LUT R13, RZ, R13, RZ, 0x33, !PT ;  /* 0x0000000dff0d7212 */ /* 0x000fe200078e33ff */
[----:B------:R-:W-:Y:S06]  /*31bb0*/  BRA `(.L_x_12895) ;  /* 0x0000000000287947 */ /* 0x000fec0003800000 */
.L_x_12892:
        /* <DEDUP_REMOVED lines=10> */
.L_x_12895:
[----:B------:R-:W-:Y:S05]  /*31c60*/  BSYNC B3 ;  /* 0x0000000000037941 */ /* 0x000fea0003800000 */
.L_x_12891:
[----:B------:R-:W-:-:S05]  /*31c70*/  IMAD R20, R2, R13, R73 ;  /* 0x0000000d02147224 */ /* 0x000fca00078e0249 */
[----:B------:R-:W-:Y:S02]  /*31c80*/  VIMNMX R15, R15, R20, !PT ;  /* 0x000000140f0f7248 */ /* 0x000fe40007fe0100 */
[----:B------:R-:W-:-:S07]  /*31c90*/  VIADDMNMX R7, R20, R2, R7, PT ;  /* 0x0000000214077246 */ /* 0x000fce0003800107 */
.L_x_12890:
[----:B------:R-:W-:Y:S05]  /*31ca0*/  BSYNC B2 ;  /* 0x0000000000027941 */ /* 0x000fea0003800000 */
.L_x_12889:
        /* <DEDUP_REMOVED lines=38> */
[----:B------:R-:W-:Y:S01]  /*31f10*/  FSEL R13, R40, -INF , !P2 ;  /* 0xff800000280d7808 */ /* 0x000fe20005000000 */
[----:B0-----:R-:W-:Y:S01]  /*31f20*/  IMAD.IADD R40, R21, 0x1, R74 ;  /* 0x0000000115287824 */ /* 0x001fe200078e024a */
        /* <DEDUP_REMOVED lines=96> */
.L_x_12901:
[----:B------:R-:W-:Y:S05]  /*32530*/  BSYNC B4 ;  /* 0x0000000000047941 */ /* 0x000fea0003800000 */
.L_x_12900:
[----:B------:R-:W-:Y:S01]  /*32540*/  LOP3.LUT R3, RZ, R3, RZ, 0x33, !PT ;  /* 0x00000003ff037212 */ /* 0x000fe200078e33ff */
[----:B------:R-:W-:Y:S06]  /*32550*/  BRA `(.L_x_12902) ;  /* 0x0000000000287947 */ /* 0x000fec0003800000 */
.L_x_12899:
        /* <DEDUP_REMOVED lines=10> */
.L_x_12902:
[----:B------:R-:W-:Y:S05]  /*32600*/  BSYNC B3 ;  /* 0x0000000000037941 */ /* 0x000fea0003800000 */
.L_x_12898:
[----:B------:R-:W-:-:S05]  /*32610*/  IMAD R3, R2, R3, R73 ;  /* 0x0000000302037224 */ /* 0x000fca00078e0249 */
[----:B------:R-:W-:Y:S02]  /*32620*/  VIADDMNMX R7, R3, R2, R7, PT ;  /* 0x0000000203077246 */ /* 0x000fe40003800107 */
[----:B------:R-:W-:-:S07]  /*32630*/  VIMNMX R40, R40, R3, !PT ;  /* 0x0000000328287248 */ /* 0x000fce0007fe0100 */
.L_x_12897:
[----:B------:R-:W-:Y:S05]  /*32640*/  BSYNC B2 ;  /* 0x0000000000027941 */ /* 0x000fea0003800000 */
.L_x_12896:
        /* <DEDUP_REMOVED lines=68> */
[----:B--2---:R-:W2:Y:S03]  /*32a90*/  LD.E.64 R2, desc[UR4][R14.64] ;  /* 0x000000040e027980 */ /* 0x004ea6000c101b00 */
[----:B------:R-:W-:Y:S02]  /*32aa0*/  ISETP.LT.OR P0, PT, R7, 0x1, P0 ;  /* 0x000000010700780c */ /* 0x000fe40000701670 */
[----:B------:R-:W-:Y:S01]  /*32ab0*/  ISETP.GT.AND P1, PT, R40, 0x48, !P1 ;  /* 0x000000482800780c */ /* 0x000fe20004f24270 */
[----:B------:R-:W3:Y:S01]  /*32ac0*/  LD.E R35, desc[UR4][R14.64+0x10] ;  /* 0x000010040e237980 */ /* 0x000ee2000c101900 */
[----:B------:R-:W-:-:S02]  /*32ad0*/  FSEL R26, R26, -INF , !P0 ;  /* 0xff8000001a1a7808 */ /* 0x000fc40004000000 */
[----:B------:R-:W-:Y:S02]  /*32ae0*/  ISETP.NE.AND P0, PT, R91, RZ, PT ;  /* 0x000000ff5b00720c */ /* 0x000fe40003f05270 */
[C---:B------:R-:W-:Y:S02]  /*32af0*/  ISETP.GT.AND P2, PT, R40.reuse, 0x49, !P2 ;  /* 0x000000492800780c */ /* 0x040fe40005744270 */
[----:B------:R-:W-:Y:S02]  /*32b00*/  ISETP.GT.AND P0, PT, R40, 0x41, !P0 ;  /* 0x000000412800780c */ /* 0x000fe40004704270 */
[----:B------:R-:W-:Y:S02]  /*32b10*/  ISETP.NE.AND P6, PT, R81, RZ, PT ;  /* 0x000000ff5100720c */ /* 0x000fe40003fc5270 */
[C---:B------:R-:W-:Y:S02]  /*32b20*/  ISETP.LT.OR P0, PT, R7.reuse, 0x42, P0 ;  /* 0x000000420700780c */ /* 0x040fe40000701670 */
[----:B------:R-:W-:-:S02]  /*32b30*/  ISETP.LT.OR P1, PT, R7, 0x49, P1 ;  /* 0x000000490700780c */ /* 0x000fc40000f21670 */
[----:B------:R-:W-:Y:S02]  /*32b40*/  FSEL R59, R59, -INF , !P0 ;  /* 0xff8000003b3b7808 */ /* 0x000fe40004000000 */
[----:B------:R-:W-:Y:S02]  /*32b50*/  ISETP.GT.AND P3, PT, R40, 0x50, !P3 ;  /* 0x000000502800780c */ /* 0x000fe40005f64270 */
[----:B------:R-:W-:Y:S02]  /*32b60*/  ISETP.LT.OR P2, PT, R7, 0x4a, P2 ;  /* 0x0000004a0700780c */ /* 0x000fe40001741670 */
[----:B------:R-:W-:Y:S02]  /*32b70*/  FSEL R62, R62, -INF , !P1 ;  /* 0xff8000003e3e7808 */ /* 0x000fe40004800000 */
[C---:B------:R-:W-:Y:S02]  /*32b80*/  ISETP.GT.AND P4, PT, R40.reuse, 0x51, !P4 ;  /* 0x000000512800780c */ /* 0x040fe40006784270 */
[----:B------:R-:W-:-:S02]  /*32b90*/  ISETP.GT.AND P5, PT, R40, 0x58, !P5 ;  /* 0x000000582800780c */ /* 0x000fc40006fa4270 */
[----:B------:R-:W-:Y:S02]  /*32ba0*/  ISETP.GT.AND P6, PT, R40, 0x59, !P6 ;  /* 0x000000592800780c */ /* 0x000fe400077c4270 */
[----:B------:R-:W-:Y:S02]  /*32bb0*/  ISETP.LT.OR P3, PT, R7, 0x51, P3 ;  /* 0x000000510700780c */ /* 0x000fe40001f61670 */
[----:B------:R-:W-:Y:S02]  /*32bc0*/  FSEL R63, R63, -INF , !P2 ;  /* 0xff8000003f3f7808 */ /* 0x000fe40005000000 */
[C---:B------:R-:W-:Y:S02]  /*32bd0*/  ISETP.LT.OR P4, PT, R7.reuse, 0x52, P4 ;  /* 0x000000520700780c */ /* 0x040fe40002781670 */
[C---:B------:R-:W-:Y:S02]  /*32be0*/  ISETP.LT.OR P5, PT, R7.reuse, 0x59, P5 ;  /* 0x000000590700780c */ /* 0x040fe40002fa1670 */
[----:B------:R-:W-:-:S02]  /*32bf0*/  ISETP.LT.OR P6, PT, R7, 0x5a, P6 ;  /* 0x0000005a0700780c */ /* 0x000fc400037c1670 */
[----:B------:R-:W-:Y:S02]  /*32c00*/  FSEL R66, R66, -INF , !P3 ;  /* 0xff80000042427808 */ /* 0x000fe40005800000 */
[----:B------:R-:W-:Y:S02]  /*32c10*/  FSEL R67, R67, -INF , !P4 ;  /* 0xff80000043437808 */ /* 0x000fe40006000000 */
[----:B------:R-:W-:Y:S02]  /*32c20*/  FSEL R70, R70, -INF , !P5 ;  /* 0xff80000046467808 */ /* 0x000fe40006800000 */
[----:B------:R-:W-:Y:S02]  /*32c30*/  R2UR UR6, R4 ;  /* 0x00000000040672ca */ /* 0x000fe400000e0000 */
        /* <DEDUP_REMOVED lines=52> */
[----:B------:R-:W-:Y:S04]  /*32f80*/  ST.E.64 desc[UR4][R14.64], R8 ;  /* 0x000000080e007985 */ /* 0x000fe8000c101b04 */
[----:B------:R-:W2:Y:S01]  /*32f90*/  LD.E R34, desc[UR6][R14.64+0x4] ;  /* 0x000004060e227980 */ /* 0x000ea2000c101900 */
[----:B0-----:R-:W-:-:S05]  /*32fa0*/  FMNMX.FTZ R7, R8, R7, !PT ;  /* 0x0000000708077209 */ /* 0x001fca0007810000 */
[----:B------:R-:W0:Y:S02]  /*32fb0*/  SHFL.BFLY PT, R30, R7, 0x1, 0x1f ;  /* 0x0c201f00071e7f89 */ /* 0x000e2400000e0000 */
[----:B0-----:R-:W-:Y:S02]  /*32fc0*/  FMNMX.FTZ R31, R7, R30, !PT ;  /* 0x0000001e071f7209 */ /* 0x001fe40007810000 */
[----:B------:R-:W3:Y:S04]  /*32fd0*/  LD.E R30, desc[UR4][R14.64+0x20] ;  /* 0x000020040e1e7980 */ /* 0x000ee8000c101900 */
[----:B------:R-:W-:Y:S04]  /*32fe0*/  ST.E desc[UR4][R14.64], R31 ;  /* 0x0000001f0e007985 */ /* 0x000fe8000c101904 */
[----:B------:R-:W4:Y:S01]  /*32ff0*/  LD.E R38, desc[UR6][R14.64] ;  /* 0x000000060e267980 */ /* 0x000f22000c101900 */
[----:B------:R-:W-:-:S02]  /*33000*/  R2UR UR8, R4 ;  /* 0x00000000040872ca */ /* 0x000fc400000e0000 */
[----:B------:R-:W-:Y:S01]  /*33010*/  R2UR UR9, R5 ;  /* 0x00000000050972ca */ /* 0x000fe200000e0000 */
[----:B--2---:R-:W0:Y:S02]  /*33020*/  SHFL.BFLY PT, R7, R34, 0x2, 0x1f ;  /* 0x0c401f0022077f89 */ /* 0x004e2400000e0000 */
[----:B0-----:R-:W-:-:S05]  /*33030*/  FMNMX.FTZ R7, R7, R34, !PT ;  /* 0x0000002207077209 */ /* 0x001fca0007810000 */
[----:B------:R-:W0:Y:S01]  /*33040*/  SHFL.BFLY PT, R8, R7, 0x1, 0x1f ;  /* 0x0c201f0007087f89 */ /* 0x000e2200000e0000 */
[C---:B----4-:R-:W-:Y:S02]  /*33050*/  FSETP.NEU.FTZ.AND P0, PT, R38.reuse, -INF , PT ;  /* 0xff8000002600780b */ /* 0x050fe40003f1d000 */
[----:B0-----:R-:W-:Y:S02]  /*33060*/  FMNMX.FTZ R9, R7, R8, !PT ;  /* 0x0000000807097209 */ /* 0x001fe40007810000 */
[----:B------:R-:W-:Y:S02]  /*33070*/  FSEL R31, R38, RZ, P0 ;  /* 0x000000ff261f7208 */ /* 0x000fe40000000000 */
[----:B------:R-:W-:-:S03]  /*33080*/  FSETP.NEU.FTZ.AND P0, PT, R9, -INF , PT ;  /* 0xff8000000900780b */ /* 0x000fc60003f1d000 */
[----:B------:R-:W-:Y:S01]  /*33090*/  FADD.FTZ R31, R2, -R31 ;  /* 0x8000001f021f7221 */ /* 0x000fe20000010000 */
[----:B------:R-:W-:-:S03]  /*330a0*/  FSEL R2, R9, RZ, P0 ;  /* 0x000000ff09027208 */ /* 0x000fc60000000000 */
[----:B---3--:R-:W-:Y:S02]  /*330b0*/  FMUL.FTZ R8, R31, R30 ;  /* 0x0000001e1f087220 */ /* 0x008fe40000410000 */
[----:B------:R-:W-:-:S04]  /*330c0*/  FADD.FTZ R3, R3, -R2 ;  /* 0x8000000203037221 */ /* 0x000fc80000010000 */
[----:B------:R-:W-:Y:S01]  /*330d0*/  FMUL.FTZ R30, R30, R3 ;  /* 0x000000031e1e7220 */ /* 0x000fe20000410000 */
[----:B------:R-:W0:Y:S08]  /*330e0*/  MUFU.EX2 R8, R8 ;  /* 0x0000000800087308 */ /* 0x000e300000000800 */
[----:B------:R-:W1:Y:S01]  /*330f0*/  MUFU.EX2 R7, R30 ;  /* 0x0000001e00077308 */ /* 0x000e620000000800 */
[----:B------:R2:W-:Y:S01]  /*33100*/  ST.E desc[UR4][R14.64+0x4], R9 ;  /* 0x000004090e007985 */ /* 0x0005e2000c101904 */
[----:B0-----:R-:W-:Y:S01]  /*33110*/  FMUL.FTZ R35, R8, R35 ;  /* 0x0000002308237220 */ /* 0x001fe20000410000 */
[----:B-1----:R-:W-:-:S04]  /*33120*/  FMUL.FTZ R31, R7, R40 ;  /* 0x00000028071f7220 */ /* 0x002fc80000410000 */
[----:B------:R-:W-:Y:S04]  /*33130*/  ST.E desc[UR6][R14.64+0x10], R35 ;  /* 0x000010230e007985 */ /* 0x000fe8000c101906 */
[----:B------:R0:W-:Y:S04]  /*33140*/  ST.E desc[UR8][R14.64+0x14], R31 ;  /* 0x0000141f0e007985 */ /* 0x0001e8000c101908 */
[----:B------:R-:W3:Y:S04]  /*33150*/  LDL.64 R2, [R0+0x70] ;  /* 0x0000700000027983 */ /* 0x000ee80000100a00 */
[----:B---3--:R-:W0:Y:S04]  /*33160*/  LD.E R78, desc[UR6][R2.64+0x20] ;  /* 0x00002006024e7980 */ /* 0x008e28000c101900 */
[----:B------:R-:W0:Y:S04]  /*33170*/  LD.E R39, desc[UR4][R2.64] ;  /* 0x0000000402277980 */ /* 0x000e28000c101900 */
[----:B------:R-:W3:Y:S04]  /*33180*/  LD.E R79, desc[UR4][R2.64+0x4] ;  /* 0x00000404024f7980 */ /* 0x000ee8000c101900 */
[----:B------:R-:W4:Y:S04]  /*33190*/  LD.E R77, desc[UR4][R2.64+0x10] ;  /* 0x00001004024d7980 */ /* 0x000f28000c101900 */
[----:B--2---:R-:W2:Y:S01]  /*331a0*/  LD.E R9, desc[UR6][R2.64+0x14] ;  /* 0x0000140602097980 */ /* 0x004ea2000c101900 */
[C---:B0-----:R-:W-:Y:S01]  /*331b0*/  FMUL.FTZ R14, R39.reuse, R78 ;  /* 0x0000004e270e7220 */ /* 0x041fe20000410000 */
[----:B------:R-:W-:-:S04]  /*331c0*/  FSETP.NEU.FTZ.AND P0, PT, R39, -INF , PT ;  /* 0xff8000002700780b */ /* 0x000fc80003f1d000 */
[----:B------:R-:W-:Y:S02]  /*331d0*/  FSEL R15, R14, RZ, P0 ;  /* 0x000000ff0e0f7208 */ /* 0x000fe40000000000 */
[----:B---3--:R-:W-:-:S03]  /*331e0*/  FSETP.NEU.FTZ.AND P0, PT, R79, -INF , PT ;  /* 0xff8000004f00780b */ /* 0x008fc60003f1d000 */
[----:B------:R-:W-:Y:S01]  /*331f0*/  FFMA.FTZ R158, R45, R78, -R15 ;  /* 0x0000004e2d9e7223 */ /* 0x000fe2000001080f */
[----:B------:R-:W-:-:S05]  /*33200*/  FMUL.FTZ R45, R78, R79 ;  /* 0x0000004f4e2d7220 */ /* 0x000fca0000410000 */
[----:B------:R-:W-:Y:S01]  /*33210*/  FSEL R45, R45, RZ, P0 ;  /* 0x000000ff2d2d7208 */ /* 0x000fe20000000000 */
[----:B------:R-:W-:-:S04]  /*33220*/  FFMA.FTZ R172, R41, R78, -R15 ;  /* 0x0000004e29ac7223 */ /* 0x000fc8000001080f */
[-C--:B------:R-:W-:Y:S01]  /*33230*/  FFMA.FTZ R30, R26, R78.reuse, -R45 ;  /* 0x0000004e1a1e7223 */ /* 0x080fe2000001082d */
[-C--:B------:R-:W-:Y:S01]  /*33240*/  FFMA.FTZ R42, R25, R78.reuse, -R15 ;  /* 0x0000004e192a7223 */ /* 0x080fe2000001080f */
[-C--:B------:R-:W-:Y:S01]  /*33250*/  FFMA.FTZ R173, R76, R78.reuse, -R45 ;  /* 0x0000004e4cad7223 */ /* 0x080fe2000001082d */
[----:B------:R-:W4:Y:S01]  /*33260*/  MUFU.EX2 R172, R172 ;  /* 0x000000ac00ac7308 */ /* 0x000f220000000800 */
[-CC-:B------:R-:W-:Y:S01]  /*33270*/  FFMA.FTZ R174, R29, R78.reuse, -R15.reuse ;  /* 0x0000004e1dae7223 */ /* 0x180fe2000001080f */
[-C--:B------:R-:W-:Y:S01]  /*33280*/  FFMA.FTZ R41, R28, R78.reuse, -R15 ;  /* 0x0000004e1c297223 */ /* 0x080fe2000001080f */
[----:B------:R-:W-:-:S05]  /*33290*/  FFMA.FTZ R29, R21, R78, -R45 ;  /* 0x0000004e151d7223 */ /* 0x000fca000001082d */
[----:B------:R-:W2:Y:S01]  /*332a0*/  MUFU.EX2 R30, R30 ;  /* 0x0000001e001e7308 */ /* 0x000ea20000000800 */
[-C--:B------:R-:W-:Y:S01]  /*332b0*/  FFMA.FTZ R175, R75, R78.reuse, -R45 ;  /* 0x0000004e4baf7223 */ /* 0x080fe2000001082d */
[----:B------:R-:W-:-:S06]  /*332c0*/  FFMA.FTZ R40, R32, R78, -R15 ;  /* 0x0000004e20287223 */ /* 0x000fcc000001080f */
[----:B------:R-:W0:Y:S01]  /*332d0*/  MUFU.EX2 R42, R42 ;  /* 0x0000002a002a7308 */ /* 0x000e220000000800 */
[----:B------:R-:W-:-:S07]  /*332e0*/  FFMA.FTZ R28, R27, R78, -R45 ;  /* 0x0000004e1b1c7223 */ /* 0x000fce000001082d */
[----:B------:R-:W1:Y:S01]  /*332f0*/  MUFU.EX2 R173, R173 ;  /* 0x000000ad00ad7308 */ /* 0x000e620000000800 */
[-C--:B------:R-:W-:Y:S01]  /*33300*/  FFMA.FTZ R152, R33, R78.reuse, -R15 ;  /* 0x0000004e21987223 */ /* 0x080fe2000001080f */
[----:B------:R-:W-:-:S06]  /*33310*/  FFMA.FTZ R153, R74, R78, -R45 ;  /* 0x0000004e4a997223 */ /* 0x000fcc000001082d */
[----:B------:R-:W3:Y:S08]  /*33320*/  MUFU.EX2 R41, R41 ;  /* 0x0000002900297308 */ /* 0x000ef00000000800 */
[----:B------:R-:W3:Y:S01]  /*33330*/  MUFU.EX2 R29, R29 ;  /* 0x0000001d001d7308 */ /* 0x000ee20000000800 */
[----:B----4-:R-:W-:Y:S01]  /*33340*/  FADD.FTZ R77, R172, R77 ;  /* 0x0000004dac4d7221 */ /* 0x010fe20000010000 */
[----:B--2---:R-:W-:-:S06]  /*33350*/  FADD.FTZ R14, R30, R9 ;  /* 0x000000091e0e7221 */ /* 0x004fcc0000010000 */
[----:B------:R-:W2:Y:S01]  /*33360*/  MUFU.EX2 R174, R174 ;  /* 0x000000ae00ae7308 */ /* 0x000ea20000000800 */
[-C--:B------:R-:W-:Y:S01]  /*33370*/  FFMA.FTZ R39, R36, R78.reuse, -R15 ;  /* 0x0000004e24277223 */ /* 0x080fe2000001080f */
[----:B------:R-:W-:-:S06]  /*33380*/  FFMA.FTZ R27, R24, R78, -R45 ;  /* 0x0000004e181b7223 */ /* 0x000fcc000001082d */
[----:B------:R-:W4:Y:S01]  /*33390*/  MUFU.EX2 R175, R175 ;  /* 0x000000af00af7308 */ /* 0x000f220000000800 */
[----:B------:R-:W-:Y:S01]  /*333a0*/  FFMA.FTZ R156, R20, R78, -R15 ;  /* 0x0000004e149c7223 */ /* 0x000fe2000001080f */
[----:B0-----:R-:W-:Y:S01]  /*333b0*/  FADD.FTZ R20, R42, R77 ;  /* 0x0000004d2a147221 */ /* 0x001fe20000010000 */
[----:B-1----:R-:W-:-:S05]  /*333c0*/  FADD.FTZ R14, R173, R14 ;  /* 0x0000000ead0e7221 */ /* 0x002fca0000010000 */
[----:B------:R-:W0:Y:S01]  /*333d0*/  MUFU.EX2 R40, R40 ;  /* 0x0000002800287308 */ /* 0x000e220000000800 */
[-C--:B------:R-:W-:Y:S01]  /*333e0*/  FFMA.FTZ R154, R37, R78.reuse, -R15 ;  /* 0x0000004e259a7223 */ /* 0x080fe2000001080f */
[----:B------:R-:W-:-:S06]  /*333f0*/  FFMA.FTZ R155, R73, R78, -R45 ;  /* 0x0000004e499b7223 */ /* 0x000fcc000001082d */
[----:B------:R-:W1:Y:S01]  /*33400*/  MUFU.EX2 R28, R28 ;  /* 0x0000001c001c7308 */ /* 0x000e620000000800 */
[----:B---3--:R-:W-:Y:S01]  /*33410*/  FADD.FTZ R9, R41, R20 ;  /* 0x0000001429097221 */ /* 0x008fe20000010000 */
[----:B------:R-:W-:-:S06]  /*33420*/  FADD.FTZ R14, R29, R14 ;  /* 0x0000000e1d0e7221 */ /* 0x000fcc0000010000 */
[----:B------:R-:W3:Y:S01]  /*33430*/  MUFU.EX2 R152, R152 ;  /* 0x0000009800987308 */ /* 0x000ee20000000800 */
[-C--:B------:R-:W-:Y:S01]  /*33440*/  FFMA.FTZ R38, R13, R78.reuse, -R15 ;  /* 0x0000004e0d267223 */ /* 0x080fe2000001080f */
[----:B------:R-:W-:-:S06]  /*33450*/  FFMA.FTZ R26, R72, R78, -R45 ;  /* 0x0000004e481a7223 */ /* 0x000fcc000001082d */
[----:B------:R-:W3:Y:S01]  /*33460*/  MUFU.EX2 R153, R153 ;  /* 0x0000009900997308 */ /* 0x000ee20000000800 */
[----:B--2---:R-:W-:Y:S01]  /*33470*/  FADD.FTZ R9, R174, R9 ;  /* 0x00000009ae097221 */ /* 0x004fe20000010000 */
[----:B----4-:R-:W-:-:S06]  /*33480*/  FADD.FTZ R13, R175, R14 ;  /* 0x0000000eaf0d7221 */ /* 0x010fcc0000010000 */
[----:B------:R-:W2:Y:S01]  /*33490*/  MUFU.EX2 R39, R39 ;  /* 0x0000002700277308 */ /* 0x000ea20000000800 */
[----:B------:R-:W-:-:S07]  /*334a0*/  FFMA.FTZ R157, R43, R78, -R45 ;  /* 0x0000004e2b9d7223 */ /* 0x000fce000001082d */
[----:B------:R-:W4:Y:S01]  /*334b0*/  MUFU.EX2 R27, R27 ;  /* 0x0000001b001b7308 */ /* 0x000f220000000800 */
[----:B0-----:R-:W-:Y:S01]  /*334c0*/  FADD.FTZ R9, R40, R9 ;  /* 0x0000000928097221 */ /* 0x001fe20000010000 */
[----:B-1----:R-:W-:-:S06]  /*334d0*/  FADD.FTZ R14, R28, R13 ;  /* 0x0000000d1c0e7221 */ /* 0x002fcc0000010000 */
[----:B------:R-:W0:Y:S01]  /*334e0*/  MUFU.EX2 R154, R154 ;  /* 0x0000009a009a7308 */ /* 0x000e220000000800 */
[-C--:B------:R-:W-:Y:S01]  /*334f0*/  FFMA.FTZ R37, R44, R78.reuse, -R15 ;  /* 0x0000004e2c257223 */ /* 0x080fe2000001080f */
[----:B------:R-:W-:-:S06]  /*33500*/  FFMA.FTZ R25, R46, R78, -R45 ;  /* 0x0000004e2e197223 */ /* 0x000fcc000001082d */
[----:B------:R-:W1:Y:S01]  /*33510*/  MUFU.EX2 R155, R155 ;  /* 0x0000009b009b7308 */ /* 0x000e620000000800 */
[----:B---3--:R-:W-:Y:S01]  /*33520*/  FADD.FTZ R44, R152, R9 ;  /* 0x00000009982c7221 */ /* 0x008fe20000010000 */
[----:B------:R-:W-:-:S06]  /*33530*/  FADD.FTZ R14, R153, R14 ;  /* 0x0000000e990e7221 */ /* 0x000fcc0000010000 */
[----:B------:R-:W3:Y:S01]  /*33540*/  MUFU.EX2 R38, R38 ;  /* 0x0000002600267308 */ /* 0x000ee20000000800 */
[----:B------:R-:W-:-:S07]  /*33550*/  FFMA.FTZ R159, R47, R78, -R45 ;  /* 0x0000004e2f9f7223 */ /* 0x000fce000001082d */
[----:B------:R-:W3:Y:S01]  /*33560*/  MUFU.EX2 R26, R26 ;  /* 0x0000001a001a7308 */ /* 0x000ee20000000800 */
[----:B--2---:R-:W-:Y:S01]  /*33570*/  FADD.FTZ R9, R39, R44 ;  /* 0x0000002c27097221 */ /* 0x004fe20000010000 */
[----:B----4-:R-:W-:-:S06]  /*33580*/  FADD.FTZ R14, R27, R14 ;  /* 0x0000000e1b0e7221 */ /* 0x010fcc0000010000 */
[----:B------:R-:W2:Y:S01]  /*33590*/  MUFU.EX2 R156, R156 ;  /* 0x0000009c009c7308 */ /* 0x000ea20000000800 */
        /* <DEDUP_REMOVED lines=33> */
[-CC-:B------:R-:W-:Y:S01]  /*337b0*/  FFMA.FTZ R33, R60, R78.reuse, -R15.reuse ;  /* 0x0000004e3c217223 */ /* 0x180fe2000001080f */
[-CC-:B------:R-:W-:Y:S01]  /*337c0*/  FFMA.FTZ R166, R61, R78.reuse, -R15.reuse ;  /* 0x0000004e3da67223 */ /* 0x180fe2000001080f */
[----:B------:R-:W-:-:S05]  /*337d0*/  FFMA.FTZ R32, R64, R78, -R15 ;  /* 0x0000004e40207223 */ /* 0x000fca000001080f */
[----:B------:R-:W3:Y:S01]  /*337e0*/  MUFU.EX2 R162, R162 ;  /* 0x000000a200a27308 */ /* 0x000ee20000000800 */
[-CC-:B------:R-:W-:Y:S01]  /*337f0*/  FFMA.FTZ R168, R65, R78.reuse, -R15.reuse ;  /* 0x0000004e41a87223 */ /* 0x180fe2000001080f */
[-CC-:B------:R-:W-:Y:S01]  /*33800*/  FFMA.FTZ R31, R68, R78.reuse, -R15.reuse ;  /* 0x0000004e441f7223 */ /* 0x180fe2000001080f */
[----:B------:R-:W-:-:S05]  /*33810*/  FFMA.FTZ R170, R69, R78, -R15 ;  /* 0x0000004e45aa7223 */ /* 0x000fca000001080f */
[----:B------:R-:W3:Y:S01]  /*33820*/  MUFU.EX2 R163, R163 ;  /* 0x000000a300a37308 */ /* 0x000ee20000000800 */
[----:B--2---:R-:W-:Y:S01]  /*33830*/  FADD.FTZ R9, R36, R9 ;  /* 0x0000000924097221 */ /* 0x004fe20000010000 */
[----:B----4-:R-:W-:Y:S01]  /*33840*/  FADD.FTZ R44, R24, R13 ;  /* 0x0000000d182c7221 */ /* 0x010fe20000010000 */
[----:B------:R-:W-:-:S05]  /*33850*/  FFMA.FTZ R15, R62, R78, -R45 ;  /* 0x0000004e3e0f7223 */ /* 0x000fca000001082d */
[----:B------:R-:W2:Y:S01]  /*33860*/  MUFU.EX2 R34, R34 ;  /* 0x0000002200227308 */ /* 0x000ea20000000800 */
[----:B0-----:R-:W-:Y:S01]  /*33870*/  FADD.FTZ R46, R160, R9 ;  /* 0x00000009a02e7221 */ /* 0x001fe20000010000 */
[----:B-1----:R-:W-:-:S06]  /*33880*/  FADD.FTZ R44, R161, R44 ;  /* 0x0000002ca12c7221 */ /* 0x002fcc0000010000 */
[----:B------:R-:W0:Y:S01]  /*33890*/  MUFU.EX2 R20, R20 ;  /* 0x0000001400147308 */ /* 0x000e220000000800 */
[----:B------:R-:W-:Y:S01]  /*338a0*/  FFMA.FTZ R167, R63, R78, -R45 ;  /* 0x0000004e3fa77223 */ /* 0x000fe2000001082d */
[----:B---3--:R-:W-:Y:S01]  /*338b0*/  FADD.FTZ R9, R35, R46 ;  /* 0x0000002e23097221 */ /* 0x008fe20000010000 */
[----:B------:R-:W-:-:S05]  /*338c0*/  FADD.FTZ R44, R21, R44 ;  /* 0x0000002c152c7221 */ /* 0x000fca0000010000 */
[----:B------:R-:W1:Y:S01]  /*338d0*/  MUFU.EX2 R164, R164 ;  /* 0x000000a400a47308 */ /* 0x000e620000000800 */
[----:B------:R-:W-:-:S07]  /*338e0*/  FFMA.FTZ R14, R66, R78, -R45 ;  /* 0x0000004e420e7223 */ /* 0x000fce000001082d */
[----:B------:R-:W3:Y:S01]  /*338f0*/  MUFU.EX2 R165, R165 ;  /* 0x000000a500a57308 */ /* 0x000ee20000000800 */
[----:B------:R-:W-:Y:S01]  /*33900*/  FADD.FTZ R9, R162, R9 ;  /* 0x00000009a2097221 */ /* 0x000fe20000010000 */
[----:B------:R-:W-:-:S06]  /*33910*/  FADD.FTZ R43, R163, R44 ;  /* 0x0000002ca32b7221 */ /* 0x000fcc0000010000 */
[----:B------:R-:W4:Y:S01]  /*33920*/  MUFU.EX2 R33, R33 ;  /* 0x0000002100217308 */ /* 0x000f220000000800 */
[----:B------:R-:W-:-:S07]  /*33930*/  FFMA.FTZ R169, R67, R78, -R45 ;  /* 0x0000004e43a97223 */ /* 0x000fce000001082d */
[----:B------:R-:W4:Y:S01]  /*33940*/  MUFU.EX2 R15, R15 ;  /* 0x0000000f000f7308 */ /* 0x000f220000000800 */
[----:B--2---:R-:W-:Y:S01]  /*33950*/  FADD.FTZ R9, R34, R9 ;  /* 0x0000000922097221 */ /* 0x004fe20000010000 */
[----:B0-----:R-:W-:-:S06]  /*33960*/  FADD.FTZ R44, R20, R43 ;  /* 0x0000002b142c7221 */ /* 0x001fcc0000010000 */
[----:B------:R-:W0:Y:S01]  /*33970*/  MUFU.EX2 R166, R166 ;  /* 0x000000a600a67308 */ /* 0x000e220000000800 */
[----:B------:R-:W-:-:S07]  /*33980*/  FFMA.FTZ R13, R70, R78, -R45 ;  /* 0x0000004e460d7223 */ /* 0x000fce000001082d */
[----:B------:R-:W2:Y:S01]  /*33990*/  MUFU.EX2 R167, R167 ;  /* 0x000000a700a77308 */ /* 0x000ea20000000800 */
[----:B-1----:R-:W-:Y:S01]  /*339a0*/  FADD.FTZ R46, R164, R9 ;  /* 0x00000009a42e7221 */ /* 0x002fe20000010000 */
[----:B---3--:R-:W-:-:S06]  /*339b0*/  FADD.FTZ R44, R165, R44 ;  /* 0x0000002ca52c7221 */ /* 0x008fcc0000010000 */
[----:B------:R-:W1:Y:S01]  /*339c0*/  MUFU.EX2 R32, R32 ;  /* 0x0000002000207308 */ /* 0x000e620000000800 */
[----:B------:R-:W-:-:S07]  /*339d0*/  FFMA.FTZ R171, R71, R78, -R45 ;  /* 0x0000004e47ab7223 */ /* 0x000fce000001082d */
[----:B------:R-:W3:Y:S01]  /*339e0*/  MUFU.EX2 R14, R14 ;  /* 0x0000000e000e7308 */ /* 0x000ee20000000800 */
[----:B----4-:R-:W-:Y:S01]  /*339f0*/  FADD.FTZ R9, R33, R46 ;  /* 0x0000002e21097221 */ /* 0x010fe20000010000 */
[----:B------:R-:W-:-:S06]  /*33a00*/  FADD.FTZ R44, R15, R44 ;  /* 0x0000002c0f2c7221 */ /* 0x000fcc0000010000 */
[----:B------:R-:W4:Y:S08]  /*33a10*/  MUFU.EX2 R168, R168 ;  /* 0x000000a800a87308 */ /* 0x000f300000000800 */
        /* <DEDUP_REMOVED lines=10> */
[----:B------:R-:W-:-:S03]  /*33ac0*/  FADD.FTZ R44, R169, R44 ;  /* 0x0000002ca92c7221 */ /* 0x000fc60000010000 */
[----:B0-----:R-:W-:Y:S01]  /*33ad0*/  FADD.FTZ R9, R31, R46 ;  /* 0x0000002e1f097221 */ /* 0x001fe20000010000 */
[----:B--2---:R-:W-:-:S03]  /*33ae0*/  FADD.FTZ R44, R13, R44 ;  /* 0x0000002c0d2c7221 */ /* 0x004fc60000010000 */
[----:B-1----:R-:W-:Y:S01]  /*33af0*/  FADD.FTZ R9, R170, R9 ;  /* 0x00000009aa097221 */ /* 0x002fe20000010000 */
[----:B---3--:R-:W-:-:S04]  /*33b00*/  FADD.FTZ R43, R171, R44 ;  /* 0x0000002cab2b7221 */ /* 0x008fc80000010000 */
[----:B------:R-:W-:Y:S04]  /*33b10*/  ST.E desc[UR4][R2.64+0x10], R9 ;  /* 0x0000100902007985 */ /* 0x000fe8000c101904 */
[----:B------:R0:W-:Y:S04]  /*33b20*/  ST.E desc[UR6][R2.64+0x14], R43 ;  /* 0x0000142b02007985 */ /* 0x0001e8000c101906 */
[----:B0-----:R-:W2:Y:S01]  /*33b30*/  LDL.64 R2, [R0+0x80] ;  /* 0x0000800000027983 */ /* 0x001ea20000100a00 */
        /* <DEDUP_REMOVED lines=94> */
[----:B------:R-:W2:Y:S01]  /*34120*/  LD.E R95, desc[UR22][R2.64+0x5c] ;  /* 0x00005c16025f7980 */ /* 0x000ea2000c101900 */
[----:B---3--:R-:W-:-:S03]  /*34130*/  FMUL.FTZ R91, R8, R91 ;  /* 0x0000005b085b7220 */ /* 0x008fc60000410000 */
[----:B------:R0:W-:Y:S01]  /*34140*/  ST.E desc[UR10][R2.64+0x60], R93 ;  /* 0x0000605d02007985 */ /* 0x0001e2000c10190a */
[----:B----4-:R-:W-:-:S03]  /*34150*/  FMUL.FTZ R87, R8, R87 ;  /* 0x0000005708577220 */ /* 0x010fc60000410000 */
[----:B------:R1:W-:Y:S01]  /*34160*/  ST.E desc[UR8][R2.64+0x54], R91 ;  /* 0x0000545b02007985 */ /* 0x0003e2000c101908 */
[----:B------:R-:W-:-:S03]  /*34170*/  FMUL.FTZ R89, R8, R89 ;  /* 0x0000005908597220 */ /* 0x000fc60000410000 */
[----:B------:R-:W3:Y:S04]  /*34180*/  LD.E R92, desc[UR14][R2.64+0x6c] ;  /* 0x00006c0e025c7980 */ /* 0x000ee8000c101900 */
[----:B0-----:R-:W4:Y:S01]  /*34190*/  LD.E R93, desc[UR12][R2.64+0x68] ;  /* 0x0000680c025d7980 */ /* 0x001f22000c101900 */
[C---:B------:R-:W-:Y:S01]  /*341a0*/  FMUL.FTZ R85, R8.reuse, R85 ;  /* 0x0000005508557220 */ /* 0x040fe20000410000 */
[C---:B------:R-:W-:Y:S02]  /*341b0*/  FMUL.FTZ R81, R8.reuse, R81 ;  /* 0x0000005108517220 */ /* 0x040fe40000410000 */
[----:B------:R0:W-:Y:S04]  /*341c0*/  ST.E desc[UR4][R2.64+0x44], R87 ;  /* 0x0000445702007985 */ /* 0x0001e8000c101904 */
[----:B-1----:R-:W3:Y:S01]  /*341d0*/  LD.E R91, desc[UR24][R2.64+0x78] ;  /* 0x00007818025b7980 */ /* 0x002ee2000c101900 */
[----:B------:R-:W-:-:S03]  /*341e0*/  FMUL.FTZ R83, R8, R83 ;  /* 0x0000005308537220 */ /* 0x000fc60000410000 */
[----:B------:R1:W-:Y:S04]  /*341f0*/  ST.E desc[UR6][R2.64+0x50], R89 ;  /* 0x0000505902007985 */ /* 0x0003e8000c101906 */
[----:B0-----:R-:W3:Y:S04]  /*34200*/  LD.E R87, desc[UR26][R2.64+0x7c] ;  /* 0x00007c1a02577980 */ /* 0x001ee8000c101900 */
[----:B------:R-:W3:Y:S01]  /*34210*/  LD.E R90, desc[UR16][R2.64+0x88] ;  /* 0x00008810025a7980 */ /* 0x000ee2000c101900 */
[----:B------:R-:W-:-:S03]  /*34220*/  FMUL.FTZ R79, R8, R79 ;  /* 0x0000004f084f7220 */ /* 0x000fc60000410000 */
[----:B-1----:R-:W3:Y:S04]  /*34230*/  LD.E R89, desc[UR18][R2.64+0x8c] ;  /* 0x00008c1202597980 */ /* 0x002ee8000c101900 */
[----:B------:R-:W3:Y:S04]  /*34240*/  LD.E R88, desc[UR20][R2.64+0x98] ;  /* 0x0000981402587980 */ /* 0x000ee8000c101900 */
[----:B------:R0:W-:Y:S04]  /*34250*/  ST.E desc[UR8][R2.64+0x40], R85 ;  /* 0x0000405502007985 */ /* 0x0001e8000c101908 */
[----:B------:R-:W3:Y:S01]  /*34260*/  LD.E R86, desc[UR6][R2.64+0x9c] ;  /* 0x00009c0602567980 */ /* 0x000ee2000c101900 */
[----:B------:R-:W-:-:S03]  /*34270*/  FMUL.FTZ R75, R8, R75 ;  /* 0x0000004b084b7220 */ /* 0x000fc60000410000 */
[----:B------:R1:W-:Y:S04]  /*34280*/  ST.E desc[UR4][R2.64+0x30], R81 ;  /* 0x0000305102007985 */ /* 0x0003e8000c101904 */
[----:B0-----:R-:W3:Y:S01]  /*34290*/  LD.E R85, desc[UR10][R2.64+0xa8] ;  /* 0x0000a80a02557980 */ /* 0x001ee2000c101900 */
[----:B------:R-:W-:-:S03]  /*342a0*/  FMUL.FTZ R77, R8, R77 ;  /* 0x0000004d084d7220 */ /* 0x000fc60000410000 */
[----:B------:R0:W-:Y:S04]  /*342b0*/  ST.E desc[UR6][R2.64+0x34], R83 ;  /* 0x0000345302007985 */ /* 0x0001e8000c101906 */
[----:B-1----:R-:W3:Y:S04]  /*342c0*/  LD.E R81, desc[UR12][R2.64+0xac] ;  /* 0x0000ac0c02517980 */ /* 0x002ee8000c101900 */
[----:B------:R-:W3:Y:S04]  /*342d0*/  LD.E R84, desc[UR14][R2.64+0xb8] ;  /* 0x0000b80e02547980 */ /* 0x000ee8000c101900 */
[----:B0-----:R-:W3:Y:S04]  /*342e0*/  LD.E R83, desc[UR16][R2.64+0xbc] ;  /* 0x0000bc1002537980 */ /* 0x001ee8000c101900 */
[----:B------:R-:W3:Y:S01]  /*342f0*/  LD.E R82, desc[UR18][R2.64+0xc8] ;  /* 0x0000c81202527980 */ /* 0x000ee2000c101900 */
[----:B------:R-:W-:-:S03]  /*34300*/  FMUL.FTZ R73, R8, R73 ;  /* 0x0000004908497220 */ /* 0x000fc60000410000 */
[----:B------:R0:W-:Y:S04]  /*34310*/  ST.E desc[UR10][R2.64+0x24], R79 ;  /* 0x0000244f02007985 */ /* 0x0001e8000c10190a */
[----:B------:R-:W3:Y:S01]  /*34320*/  LD.E R80, desc[UR20][R2.64+0xcc] ;  /* 0x0000cc1402507980 */ /* 0x000ee2000c101900 */
[----:B------:R-:W-:-:S03]  /*34330*/  FMUL.FTZ R71, R8, R71 ;  /* 0x0000004708477220 */ /* 0x000fc60000410000 */
[----:B------:R1:W-:Y:S04]  /*34340*/  ST.E desc[UR6][R2.64+0x14], R75 ;  /* 0x0000144b02007985 */ /* 0x0003e8000c101906 */
[----:B0-----:R-:W3:Y:S04]  /*34350*/  LD.E R79, desc[UR22][R2.64+0xd8] ;  /* 0x0000d816024f7980 */ /* 0x001ee8000c101900 */
[----:B------:R-:W3:Y:S01]  /*34360*/  LD.E R78, desc[UR24][R2.64+0xdc] ;  /* 0x0000dc18024e7980 */ /* 0x000ee2000c101900 */
[----:B------:R-:W-:-:S03]  /*34370*/  FMUL.FTZ R69, R8, R69 ;  /* 0x0000004508457220 */ /* 0x000fc60000410000 */
[----:B------:R0:W-:Y:S04]  /*34380*/  ST.E desc[UR8][R2.64+0x20], R77 ;  /* 0x0000204d02007985 */ /* 0x0001e8000c101908 */
[----:B-1----:R-:W3:Y:S04]  /*34390*/  LD.E R75, desc[UR10][R2.64+0xe8] ;  /* 0x0000e80a024b7980 */ /* 0x002ee8000c101900 */
[----:B------:R-:W3:Y:S04]  /*343a0*/  LD.E R76, desc[UR14][R2.64+0xf8] ;  /* 0x0000f80e024c7980 */ /* 0x000ee8000c101900 */
[----:B0-----:R-:W3:Y:S01]  /*343b0*/  LD.E R77, desc[UR12][R2.64+0xec] ;  /* 0x0000ec0c024d7980 */ /* 0x001ee2000c101900 */
[----:B------:R-:W-:-:S03]  /*343c0*/  FMUL.FTZ R65, R8, R65 ;  /* 0x0000004108417220 */ /* 0x000fc60000410000 */
[----:B------:R-:W3:Y:S01]  /*343d0*/  LD.E R74, desc[UR16][R2.64+0xfc] ;  /* 0x0000fc10024a7980 */ /* 0x000ee2000c101900 */
[----:B------:R-:W-:-:S03]  /*343e0*/  FMUL.FTZ R67, R8, R67 ;  /* 0x0000004308437220 */ /* 0x000fc60000410000 */
[----:B------:R0:W-:Y:S04]  /*343f0*/  ST.E desc[UR4][R2.64+0x10], R73 ;  /* 0x0000104902007985 */ /* 0x0001e8000c101904 */
[----:B------:R-:W3:Y:S04]  /*34400*/  LD.E R72, desc[UR18][R2.64+0x108] ;  /* 0x0001081202487980 */ /* 0x000ee8000c101900 */
[----:B------:R1:W-:Y:S04]  /*34410*/  ST.E desc[UR6][R2.64+0x4], R71 ;  /* 0x0000044702007985 */ /* 0x0003e8000c101906 */
[----:B0-----:R-:W3:Y:S01]  /*34420*/  LD.E R73, desc[UR20][R2.64+0x10c] ;  /* 0x00010c1402497980 */ /* 0x001ee2000c101900 */
[----:B------:R-:W-:-:S03]  /*34430*/  FMUL.FTZ R63, R8, R63 ;  /* 0x0000003f083f7220 */ /* 0x000fc60000410000 */
[----:B------:R0:W-:Y:S04]  /*34440*/  ST.E desc[UR4][R2.64], R69 ;  /* 0x0000004502007985 */ /* 0x0001e8000c101904 */
[----:B-1----:R-:W3:Y:S04]  /*34450*/  LD.E R71, desc[UR12][R2.64+0x118] ;  /* 0x0001180c02477980 */ /* 0x002ee8000c101900 */
[----:B------:R-:W3:Y:S04]  /*34460*/  LD.E R70, desc[UR22][R2.64+0x128] ;  /* 0x0001281602467980 */ /* 0x000ee8000c101900 */
[----:B0-----:R-:W3:Y:S01]  /*34470*/  LD.E R69, desc[UR14][R2.64+0x11c] ;  /* 0x00011c0e02457980 */ /* 0x001ee2000c101900 */
[----:B------:R-:W-:-:S03]  /*34480*/  FMUL.FTZ R61, R8, R61 ;  /* 0x0000003d083d7220 */ /* 0x000fc60000410000 */
[----:B------:R0:W-:Y:S04]  /*34490*/  ST.E desc[UR8][R2.64+0x74], R65 ;  /* 0x0000744102007985 */ /* 0x0001e8000c101908 */
[----:B------:R-:W3:Y:S04]  /*344a0*/  LD.E R68, desc[UR16][R2.64+0x12c] ;  /* 0x00012c1002447980 */ /* 0x000ee8000c101900 */
[----:B------:R1:W-:Y:S04]  /*344b0*/  ST.E desc[UR10][R2.64+0x80], R67 ;  /* 0x0000804302007985 */ /* 0x0003e8000c10190a */
[----:B0-----:R-:W3:Y:S01]  /*344c0*/  LD.E R65, desc[UR18][R2.64+0x138] ;  /* 0x0001381202417980 */ /* 0x001ee2000c101900 */
[----:B------:R-:W-:-:S03]  /*344d0*/  FMUL.FTZ R59, R8, R59 ;  /* 0x0000003b083b7220 */ /* 0x000fc60000410000 */
[----:B------:R-:W3:Y:S04]  /*344e0*/  LD.E R66, desc[UR24][R2.64+0x148] ;  /* 0x0001481802427980 */ /* 0x000ee8000c101900 */
[----:B-1----:R-:W3:Y:S04]  /*344f0*/  LD.E R67, desc[UR20][R2.64+0x13c] ;  /* 0x00013c1402437980 */ /* 0x002ee8000c101900 */
[----:B------:R0:W-:Y:S04]  /*34500*/  ST.E desc[UR6][R2.64+0x70], R63 ;  /* 0x0000703f02007985 */ /* 0x0001e8000c101906 */
[----:B------:R-:W3:Y:S01]  /*34510*/  LD.E R64, desc[UR6][R2.64+0x14c] ;  /* 0x00014c0602407980 */ /* 0x000ee2000c101900 */
[----:B------:R-:W-:-:S03]  /*34520*/  FMUL.FTZ R57, R8, R57 ;  /* 0x0000003908397220 */ /* 0x000fc60000410000 */
[----:B------:R-:W3:Y:S04]  /*34530*/  LD.E R62, desc[UR12][R2.64+0x15c] ;  /* 0x00015c0c023e7980 */ /* 0x000ee8000c101900 */
[----:B0-----:R-:W3:Y:S04]  /*34540*/  LD.E R63, desc[UR8][R2.64+0x158] ;  /* 0x00015808023f7980 */ /* 0x001ee8000c101900 */
[----:B------:R0:W-:Y:S04]  /*34550*/  ST.E desc[UR4][R2.64+0x64], R61 ;  /* 0x0000643d02007985 */ /* 0x0001e8000c101904 */
[----:B------:R-:W3:Y:S01]  /*34560*/  LD.E R58, desc[UR14][R2.64+0x168] ;  /* 0x0001680e023a7980 */ /* 0x000ee2000c101900 */
[----:B------:R-:W-:-:S03]  /*34570*/  FMUL.FTZ R55, R8, R55 ;  /* 0x0000003708377220 */ /* 0x000fc60000410000 */
[----:B------:R1:W-:Y:S04]  /*34580*/  ST.E desc[UR4][R2.64+0x84], R59 ;  /* 0x0000843b02007985 */ /* 0x0003e8000c101904 */
[----:B0-----:R-:W3:Y:S04]  /*34590*/  LD.E R61, desc[UR16][R2.64+0x16c] ;  /* 0x00016c10023d7980 */ /* 0x001ee8000c101900 */
[----:B------:R-:W3:Y:S01]  /*345a0*/  LD.E R60, desc[UR18][R2.64+0x178] ;  /* 0x00017812023c7980 */ /* 0x000ee2000c101900 */
[----:B------:R-:W-:-:S03]  /*345b0*/  FMUL.FTZ R53, R8, R53 ;  /* 0x0000003508357220 */ /* 0x000fc60000410000 */
[----:B-1----:R-:W3:Y:S04]  /*345c0*/  LD.E R59, desc[UR20][R2.64+0x17c] ;  /* 0x00017c14023b7980 */ /* 0x002ee8000c101900 */
[----:B------:R0:W-:Y:S01]  /*345d0*/  ST.E desc[UR8][R2.64+0xa0], R57 ;  /* 0x0000a03902007985 */ /* 0x0001e2000c101908 */
[----:B------:R-:W-:-:S03]  /*345e0*/  FMUL.FTZ R49, R8, R49 ;  /* 0x0000003108317220 */ /* 0x000fc60000410000 */
[----:B------:R-:W3:Y:S01]  /*345f0*/  LD.E R56, desc[UR24][R2.64+0x18c] ;  /* 0x00018c1802387980 */ /* 0x000ee2000c101900 */
[----:B------:R-:W-:-:S03]  /*34600*/  FMUL.FTZ R47, R8, R47 ;  /* 0x0000002f082f7220 */ /* 0x000fc60000410000 */
[----:B------:R1:W-:Y:S04]  /*34610*/  ST.E desc[UR6][R2.64+0x94], R55 ;  /* 0x0000943702007985 */ /* 0x0003e8000c101906 */
[----:B0-----:R-:W3:Y:S01]  /*34620*/  LD.E R57, desc[UR22][R2.64+0x188] ;  /* 0x0001881602397980 */ /* 0x001ee2000c101900 */
[----:B------:R-:W-:-:S03]  /*34630*/  FMUL.FTZ R48, R8, R51 ;  /* 0x0000003308307220 */ /* 0x000fc60000410000 */
[----:B------:R-:W3:Y:S01]  /*34640*/  LD.E R52, desc[UR26][R2.64+0x198] ;  /* 0x0001981a02347980 */ /* 0x000ee2000c101900 */
[----:B------:R-:W-:-:S03]  /*34650*/  FMUL.FTZ R46, R8, R46 ;  /* 0x0000002e082e7220 */ /* 0x000fc60000410000 */
[----:B-1----:R-:W3:Y:S01]  /*34660*/  LD.E R55, desc[UR12][R2.64+0x19c] ;  /* 0x00019c0c02377980 */ /* 0x002ee2000c101900 */
[----:B------:R-:W-:-:S03]  /*34670*/  FMUL.FTZ R9, R8, R9 ;  /* 0x0000000908097220 */ /* 0x000fc60000410000 */
[----:B------:R0:W-:Y:S04]  /*34680*/  ST.E desc[UR4][R2.64+0x90], R53 ;  /* 0x0000903502007985 */ /* 0x0001e8000c101904 */
[----:B------:R-:W3:Y:S01]  /*34690*/  LD.E R54, desc[UR14][R2.64+0x1a8] ;  /* 0x0001a80e02367980 */ /* 0x000ee2000c101900 */
[----:B------:R-:W-:-:S03]  /*346a0*/  FMUL.FTZ R45, R8, R45 ;  /* 0x0000002d082d7220 */ /* 0x000fc60000410000 */
[----:B------:R-:W3:Y:S04]  /*346b0*/  LD.E R51, desc[UR4][R2.64+0x1b8] ;  /* 0x0001b80402337980 */ /* 0x000ee8000c101900 */
[----:B0-----:R-:W3:Y:S01]  /*346c0*/  LD.E R53, desc[UR16][R2.64+0x1ac] ;  /* 0x0001ac1002357980 */ /* 0x001ee2000c101900 */
[C---:B------:R-:W-:Y:S01]  /*346d0*/  FMUL.FTZ R44, R8.reuse, R44 ;  /* 0x0000002c082c7220 */ /* 0x040fe20000410000 */
[C---:B------:R-:W-:Y:S02]  /*346e0*/  FMUL.FTZ R43, R8.reuse, R43 ;  /* 0x0000002b082b7220 */ /* 0x040fe40000410000 */
[----:B------:R0:W-:Y:S04]  /*346f0*/  ST.E desc[UR8][R2.64+0xb4], R49 ;  /* 0x0000b43102007985 */ /* 0x0001e8000c101908 */
[----:B------:R-:W3:Y:S04]  /*34700*/  LD.E R50, desc[UR6][R2.64+0x1bc] ;  /* 0x0001bc0602327980 */ /* 0x000ee8000c101900 */
[----:B------:R1:W-:Y:S04]  /*34710*/  ST.E desc[UR4][R2.64+0xa4], R47 ;  /* 0x0000a42f02007985 */ /* 0x0003e8000c101904 */
[----:B0-----:R-:W3:Y:S04]  /*34720*/  LD.E R49, desc[UR8][R2.64+0x1c8] ;  /* 0x0001c80802317980 */ /* 0x001ee8000c101900 */
[----:B------:R0:W-:Y:S04]  /*34730*/  ST.E desc[UR6][R2.64+0xb0], R48 ;  /* 0x0000b03002007985 */ /* 0x0001e8000c101906 */
[----:B-1----:R-:W3:Y:S04]  /*34740*/  LD.E R47, desc[UR10][R2.64+0x1cc] ;  /* 0x0001cc0a022f7980 */ /* 0x002ee8000c101900 */
        /* <DEDUP_REMOVED lines=10> */
[----:B-1----:R-:W3:Y:S01]  /*347f0*/  LD.E R43, desc[UR22][R2.64+0x1fc] ;  /* 0x0001fc16022b7980 */ /* 0x002ee2000c101900 */
[C---:B------:R-:W-:Y:S01]  /*34800*/  FMUL.FTZ R138, R8.reuse, R138 ;  /* 0x0000008a088a7220 */ /* 0x040fe20000410000 */
[C---:B------:R-:W-:Y:S01]  /*34810*/  FMUL.FTZ R140, R8.reuse, R140 ;  /* 0x0000008c088c7220 */ /* 0x040fe20000410000 */
[C---:B------:R-:W-:Y:S01]  /*34820*/  FMUL.FTZ R139, R8.reuse, R139 ;  /* 0x0000008b088b7220 */ /* 0x040fe20000410000 */
[C---:B------:R-:W-:Y:S01]  /*34830*/  FMUL.FTZ R137, R8.reuse, R137 ;  /* 0x0000008908897220 */ /* 0x040fe20000410000 */
[C---:B------:R-:W-:Y:S01]  /*34840*/  FMUL.FTZ R136, R8.reuse, R136 ;  /* 0x0000008808887220 */ /* 0x040fe20000410000 */
[----:B------:R-:W-:Y:S01]  /*34850*/  ST.E desc[UR4][R2.64+0xe4], R138 ;  /* 0x0000e48a02007985 */ /* 0x000fe2000c101904 */
[C---:B------:R-:W-:Y:S01]  /*34860*/  FMUL.FTZ R135, R8.reuse, R135 ;  /* 0x0000008708877220 */ /* 0x040fe20000410000 */
[C---:B------:R-:W-:Y:S01]  /*34870*/  FMUL.FTZ R134, R8.reuse, R134 ;  /* 0x0000008608867220 */ /* 0x040fe20000410000 */
[C---:B------:R-:W-:Y:S01]  /*34880*/  FMUL.FTZ R133, R8.reuse, R133 ;  /* 0x0000008508857220 */ /* 0x040fe20000410000 */
        /* <DEDUP_REMOVED lines=33> */
[----:B------:R-:W-:Y:S04]  /*34aa0*/  ST.E desc[UR16][R2.64+0x170], R124 ;  /* 0x0001707c02007985 */ /* 0x000fe8000c101910 */
[----:B------:R-:W-:Y:S04]  /*34ab0*/  ST.E desc[UR6][R2.64+0x174], R122 ;  /* 0x0001747a02007985 */ /* 0x000fe8000c101906 */
[----:B------:R0:W-:Y:S01]  /*34ac0*/  ST.E desc[UR8][R2.64+0x180], R121 ;  /* 0x0001807902007985 */ /* 0x0001e2000c101908 */
[----:B------:R-:W-:-:S03]  /*34ad0*/  FMUL.FTZ R115, R8, R115 ;  /* 0x0000007308737220 */ /* 0x000fc60000410000 */
[----:B------:R-:W-:Y:S04]  /*34ae0*/  ST.E desc[UR4][R2.64+0x184], R120 ;  /* 0x0001847802007985 */ /* 0x000fe8000c101904 */
[----:B------:R-:W-:Y:S04]  /*34af0*/  ST.E desc[UR10][R2.64+0x190], R116 ;  /* 0x0001907402007985 */ /* 0x000fe8000c10190a */
[----:B------:R1:W-:Y:S01]  /*34b00*/  ST.E desc[UR12][R2.64+0x194], R119 ;  /* 0x0001947702007985 */ /* 0x0003e2000c10190c */
[----:B------:R-:W-:-:S03]  /*34b10*/  FMUL.FTZ R113, R8, R113 ;  /* 0x0000007108717220 */ /* 0x000fc60000410000 */
[----:B------:R-:W-:Y:S01]  /*34b20*/  ST.E desc[UR14][R2.64+0x1a0], R118 ;  /* 0x0001a07602007985 */ /* 0x000fe2000c10190e */
[----:B0-----:R-:W-:-:S03]  /*34b30*/  FMUL.FTZ R121, R8, R112 ;  /* 0x0000007008797220 */ /* 0x001fc60000410000 */
[----:B------:R0:W-:Y:S01]  /*34b40*/  ST.E desc[UR16][R2.64+0x1a4], R117 ;  /* 0x0001a47502007985 */ /* 0x0001e2000c101910 */
[----:B-1----:R-:W-:-:S03]  /*34b50*/  FMUL.FTZ R119, R8, R114 ;  /* 0x0000007208777220 */ /* 0x002fc60000410000 */
[----:B------:R1:W-:Y:S01]  /*34b60*/  ST.E desc[UR6][R2.64+0x1b0], R115 ;  /* 0x0001b07302007985 */ /* 0x0003e2000c101906 */
[C---:B------:R-:W-:Y:S01]  /*34b70*/  FMUL.FTZ R111, R8.reuse, R111 ;  /* 0x0000006f086f7220 */ /* 0x040fe20000410000 */
[C---:B------:R-:W-:Y:S01]  /*34b80*/  FMUL.FTZ R109, R8.reuse, R109 ;  /* 0x0000006d086d7220 */ /* 0x040fe20000410000 */
[C---:B0-----:R-:W-:Y:S01]  /*34b90*/  FMUL.FTZ R117, R8.reuse, R110 ;  /* 0x0000006e08757220 */ /* 0x041fe20000410000 */
[----:B------:R-:W-:Y:S01]  /*34ba0*/  ST.E desc[UR4][R2.64+0x1b4], R119 ;  /* 0x0001b47702007985 */ /* 0x000fe2000c101904 */
[----:B------:R-:W-:-:S03]  /*34bb0*/  FMUL.FTZ R107, R8, R107 ;  /* 0x0000006b086b7220 */ /* 0x000fc60000410000 */
[----:B------:R-:W-:Y:S01]  /*34bc0*/  ST.E desc[UR8][R2.64+0x1c0], R117 ;  /* 0x0001c07502007985 */ /* 0x000fe2000c101908 */
[----:B-1----:R-:W-:-:S03]  /*34bd0*/  FMUL.FTZ R115, R8, R108 ;  /* 0x0000006c08737220 */ /* 0x002fc60000410000 */
[----:B------:R0:W-:Y:S01]  /*34be0*/  ST.E desc[UR10][R2.64+0x1c4], R113 ;  /* 0x0001c47102007985 */ /* 0x0001e2000c10190a */
[----:B------:R-:W-:-:S03]  /*34bf0*/  FMUL.FTZ R105, R7, R105 ;  /* 0x0000006907697220 */ /* 0x000fc60000410000 */
[----:B------:R-:W-:Y:S04]  /*34c00*/  ST.E desc[UR12][R2.64+0x1d0], R121 ;  /* 0x0001d07902007985 */ /* 0x000fe8000c10190c */
[----:B------:R1:W-:Y:S01]  /*34c10*/  ST.E desc[UR14][R2.64+0x1d4], R111 ;  /* 0x0001d46f02007985 */ /* 0x0003e2000c10190e */
[----:B0-----:R-:W-:-:S03]  /*34c20*/  FMUL.FTZ R113, R8, R104 ;  /* 0x0000006808717220 */ /* 0x001fc60000410000 */
[----:B------:R0:W-:Y:S01]  /*34c30*/  ST.E desc[UR6][R2.64+0x1e0], R109 ;  /* 0x0001e06d02007985 */ /* 0x0001e2000c101906 */
[----:B------:R-:W-:-:S03]  /*34c40*/  FMUL.FTZ R103, R7, R103 ;  /* 0x0000006707677220 */ /* 0x000fc60000410000 */
[----:B------:R-:W-:Y:S01]  /*34c50*/  ST.E desc[UR16][R2.64+0x1e4], R115 ;  /* 0x0001e47302007985 */ /* 0x000fe2000c101910 */
[----:B-1----:R-:W-:-:S03]  /*34c60*/  FMUL.FTZ R111, R7, R106 ;  /* 0x0000006a076f7220 */ /* 0x002fc60000410000 */
[----:B------:R1:W-:Y:S01]  /*34c70*/  ST.E desc[UR4][R2.64+0x1f0], R107 ;  /* 0x0001f06b02007985 */ /* 0x0003e2000c101904 */
[----:B------:R-:W-:-:S03]  /*34c80*/  FMUL.FTZ R101, R7, R101 ;  /* 0x0000006507657220 */ /* 0x000fc60000410000 */
[----:B------:R-:W-:Y:S01]  /*34c90*/  ST.E desc[UR8][R2.64+0x1f4], R113 ;  /* 0x0001f47102007985 */ /* 0x000fe2000c101908 */
[----:B0-----:R-:W-:-:S03]  /*34ca0*/  FMUL.FTZ R109, R7, R102 ;  /* 0x00000066076d7220 */ /* 0x001fc60000410000 */
[----:B------:R-:W-:Y:S01]  /*34cb0*/  ST.E desc[UR10][R2.64+0x8], R111 ;  /* 0x0000086f02007985 */ /* 0x000fe2000c10190a */
[----:B------:R-:W-:-:S03]  /*34cc0*/  FMUL.FTZ R99, R7, R99 ;  /* 0x0000006307637220 */ /* 0x000fc60000410000 */
[----:B------:R0:W-:Y:S01]  /*34cd0*/  ST.E desc[UR12][R2.64+0xc], R105 ;  /* 0x00000c6902007985 */ /* 0x0001e2000c10190c */
[C---:B-1----:R-:W-:Y:S01]  /*34ce0*/  FMUL.FTZ R107, R7.reuse, R98 ;  /* 0x00000062076b7220 */ /* 0x042fe20000410000 */
[C---:B------:R-:W-:Y:S02]  /*34cf0*/  FMUL.FTZ R97, R7.reuse, R97 ;  /* 0x0000006107617220 */ /* 0x040fe40000410000 */
[----:B------:R1:W-:Y:S01]  /*34d00*/  ST.E desc[UR6][R2.64+0x18], R103 ;  /* 0x0000186702007985 */ /* 0x0003e2000c101906 */
[----:B--2---:R-:W-:-:S03]  /*34d10*/  FMUL.FTZ R95, R7, R95 ;  /* 0x0000005f075f7220 */ /* 0x004fc60000410000 */
[----:B------:R2:W-:Y:S01]  /*34d20*/  ST.E desc[UR14][R2.64+0x1c], R101 ;  /* 0x00001c6502007985 */ /* 0x0005e2000c10190e */
[----:B0-----:R-:W-:-:S03]  /*34d30*/  FMUL.FTZ R105, R7, R100 ;  /* 0x0000006407697220 */ /* 0x001fc60000410000 */
[----:B------:R-:W-:Y:S01]  /*34d40*/  ST.E desc[UR16][R2.64+0x28], R109 ;  /* 0x0000286d02007985 */ /* 0x000fe2000c101910 */
[----:B-1----:R-:W-:-:S03]  /*34d50*/  FMUL.FTZ R103, R7, R96 ;  /* 0x0000006007677220 */ /* 0x002fc60000410000 */
[----:B------:R-:W-:Y:S01]  /*34d60*/  ST.E desc[UR4][R2.64+0x2c], R105 ;  /* 0x00002c6902007985 */ /* 0x000fe2000c101904 */
[----:B--2---:R-:W-:-:S03]  /*34d70*/  FMUL.FTZ R101, R7, R94 ;  /* 0x0000005e07657220 */ /* 0x004fc60000410000 */
[----:B------:R-:W-:Y:S01]  /*34d80*/  ST.E desc[UR8][R2.64+0x38], R107 ;  /* 0x0000386b02007985 */ /* 0x000fe2000c101908 */
[----:B----4-:R-:W-:-:S03]  /*34d90*/  FMUL.FTZ R93, R7, R93 ;  /* 0x0000005d075d7220 */ /* 0x010fc60000410000 */
[----:B------:R0:W-:Y:S01]  /*34da0*/  ST.E desc[UR10][R2.64+0x3c], R99 ;  /* 0x00003c6302007985 */ /* 0x0001e2000c10190a */
[----:B---3--:R-:W-:-:S03]  /*34db0*/  FMUL.FTZ R91, R7, R91 ;  /* 0x0000005b075b7220 */ /* 0x008fc60000410000 */
[----:B------:R1:W-:Y:S01]  /*34dc0*/  ST.E desc[UR6][R2.64+0x48], R97 ;  /* 0x0000486102007985 */ /* 0x0003e2000c101906 */
[----:B------:R-:W-:-:S03]  /*34dd0*/  FMUL.FTZ R87, R7, R87 ;  /* 0x0000005707577220 */ /* 0x000fc60000410000 */
[----:B------:R-:W-:Y:S01]  /*34de0*/  ST.E desc[UR12][R2.64+0x4c], R101 ;  /* 0x00004c6502007985 */ /* 0x000fe2000c10190c */
[----:B0-----:R-:W-:-:S03]  /*34df0*/  FMUL.FTZ R99, R7, R92 ;  /* 0x0000005c07637220 */ /* 0x001fc60000410000 */
[----:B------:R-:W-:Y:S01]  /*34e00*/  ST.E desc[UR14][R2.64+0x58], R103 ;  /* 0x0000586702007985 */ /* 0x000fe2000c10190e */
[----:B------:R-:W-:-:S03]  /*34e10*/  FMUL.FTZ R89, R7, R89 ;  /* 0x0000005907597220 */ /* 0x000fc60000410000 */
[----:B------:R0:W-:Y:S01]  /*34e20*/  ST.E desc[UR16][R2.64+0x5c], R95 ;  /* 0x00005c5f02007985 */ /* 0x0001e2000c101910 */
[----:B-1----:R-:W-:-:S03]  /*34e30*/  FMUL.FTZ R97, R7, R88 ;  /* 0x0000005807617220 */ /* 0x002fc60000410000 */
[----:B------:R1:W-:Y:S01]  /*34e40*/  ST.E desc[UR4][R2.64+0x68], R93 ;  /* 0x0000685d02007985 */ /* 0x0003e2000c101904 */
[----:B------:R-:W-:-:S03]  /*34e50*/  FMUL.FTZ R85, R7, R85 ;  /* 0x0000005507557220 */ /* 0x000fc60000410000 */
[----:B------:R-:W-:Y:S01]  /*34e60*/  ST.E desc[UR8][R2.64+0x6c], R99 ;  /* 0x00006c6302007985 */ /* 0x000fe2000c101908 */
[----:B0-----:R-:W-:-:S03]  /*34e70*/  FMUL.FTZ R95, R7, R90 ;  /* 0x0000005a075f7220 */ /* 0x001fc60000410000 */
[----:B------:R0:W-:Y:S01]  /*34e80*/  ST.E desc[UR6][R2.64+0x78], R91 ;  /* 0x0000785b02007985 */ /* 0x0001e2000c101906 */
[C---:B------:R-:W-:Y:S01]  /*34e90*/  FMUL.FTZ R81, R7.reuse, R81 ;  /* 0x0000005107517220 */ /* 0x040fe20000410000 */
[C---:B-1----:R-:W-:Y:S02]  /*34ea0*/  FMUL.FTZ R93, R7.reuse, R86 ;  /* 0x00000056075d7220 */ /* 0x042fe40000410000 */
[----:B------:R1:W-:Y:S01]  /*34eb0*/  ST.E desc[UR10][R2.64+0x7c], R87 ;  /* 0x00007c5702007985 */ /* 0x0003e2000c10190a */
[----:B------:R-:W-:-:S03]  /*34ec0*/  FMUL.FTZ R83, R7, R83 ;  /* 0x0000005307537220 */ /* 0x000fc60000410000 */
[----:B------:R-:W-:Y:S04]  /*34ed0*/  ST.E desc[UR12][R2.64+0x88], R95 ;  /* 0x0000885f02007985 */ /* 0x000fe8000c10190c */
[----:B------:R2:W-:Y:S01]  /*34ee0*/  ST.E desc[UR14][R2.64+0x8c], R89 ;  /* 0x00008c5902007985 */ /* 0x0005e2000c10190e */
[C---:B0-----:R-:W-:Y:S01]  /*34ef0*/  FMUL.FTZ R91, R7.reuse, R80 ;  /* 0x00000050075b7220 */ /* 0x041fe20000410000 */
[C---:B-1----:R-:W-:Y:S02]  /*34f00*/  FMUL.FTZ R87, R7.reuse, R84 ;  /* 0x0000005407577220 */ /* 0x042fe40000410000 */
[----:B------:R-:W-:Y:S01]  /*34f10*/  ST.E desc[UR16][R2.64+0x98], R97 ;  /* 0x0000986102007985 */ /* 0x000fe2000c101910 */
[----:B------:R-:W-:-:S03]  /*34f20*/  FMUL.FTZ R79, R7, R79 ;  /* 0x0000004f074f7220 */ /* 0x000fc60000410000 */
[----:B------:R-:W-:Y:S01]  /*34f30*/  ST.E desc[UR4][R2.64+0x9c], R93 ;  /* 0x00009c5d02007985 */ /* 0x000fe2000c101904 */
[----:B--2---:R-:W-:-:S03]  /*34f40*/  FMUL.FTZ R89, R7, R82 ;  /* 0x0000005207597220 */ /* 0x004fc60000410000 */
[----:B------:R-:W-:Y:S01]  /*34f50*/  ST.E desc[UR6][R2.64+0xa8], R85 ;  /* 0x0000a85502007985 */ /* 0x000fe2000c101906 */
[----:B------:R-:W-:-:S03]  /*34f60*/  FMUL.FTZ R75, R7, R75 ;  /* 0x0000004b074b7220 */ /* 0x000fc60000410000 */
[----:B------:R0:W-:Y:S01]  /*34f70*/  ST.E desc[UR8][R2.64+0xac], R81 ;  /* 0x0000ac5102007985 */ /* 0x0001e2000c101908 */
[----:B------:R-:W-:-:S03]  /*34f80*/  FMUL.FTZ R77, R7, R77 ;  /* 0x0000004d074d7220 */ /* 0x000fc60000410000 */
[----:B------:R-:W-:Y:S04]  /*34f90*/  ST.E desc[UR10][R2.64+0xb8], R87 ;  /* 0x0000b85702007985 */ /* 0x000fe8000c10190a */
[----:B------:R1:W-:Y:S01]  /*34fa0*/  ST.E desc[UR12][R2.64+0xbc], R83 ;  /* 0x0000bc5302007985 */ /* 0x0003e2000c10190c */
[----:B0-----:R-:W-:-:S03]  /*34fb0*/  FMUL.FTZ R81, R7, R78 ;  /* 0x0000004e07517220 */ /* 0x001fc60000410000 */
[----:B------:R-:W-:Y:S01]  /*34fc0*/  ST.E desc[UR14][R2.64+0xc8], R89 ;  /* 0x0000c85902007985 */ /* 0x000fe2000c10190e */
[----:B------:R-:W-:-:S03]  /*34fd0*/  FMUL.FTZ R85, R7, R72 ;  /* 0x0000004807557220 */ /* 0x000fc60000410000 */
[----:B------:R-:W-:Y:S01]  /*34fe0*/  ST.E desc[UR4][R2.64+0xcc], R91 ;  /* 0x0000cc5b02007985 */ /* 0x000fe2000c101904 */
[----:B-1----:R-:W-:-:S03]  /*34ff0*/  FMUL.FTZ R83, R7, R76 ;  /* 0x0000004c07537220 */ /* 0x002fc60000410000 */
[----:B------:R0:W-:Y:S01]  /*35000*/  ST.E desc[UR16][R2.64+0xd8], R79 ;  /* 0x0000d84f02007985 */ /* 0x0001e2000c101910 */
[----:B------:R-:W-:-:S03]  /*35010*/  FMUL.FTZ R73, R7, R73 ;  /* 0x0000004907497220 */ /* 0x000fc60000410000 */
[----:B------:R-:W-:Y:S01]  /*35020*/  ST.E desc[UR6][R2.64+0xdc], R81 ;  /* 0x0000dc5102007985 */ /* 0x000fe2000c101906 */
[----:B------:R-:W-:-:S03]  /*35030*/  FMUL.FTZ R71, R7, R71 ;  /* 0x0000004707477220 */ /* 0x000fc60000410000 */
[----:B------:R1:W-:Y:S01]  /*35040*/  ST.E desc[UR8][R2.64+0xe8], R75 ;  /* 0x0000e84b02007985 */ /* 0x0003e2000c101908 */
[----:B0-----:R-:W-:-:S03]  /*35050*/  FMUL.FTZ R79, R7, R74 ;  /* 0x0000004a074f7220 */ /* 0x001fc60000410000 */
[----:B------:R0:W-:Y:S01]  /*35060*/  ST.E desc[UR10][R2.64+0xec], R77 ;  /* 0x0000ec4d02007985 */ /* 0x0001e2000c10190a */
[----:B------:R-:W-:-:S03]  /*35070*/  FMUL.FTZ R69, R7, R69 ;  /* 0x0000004507457220 */ /* 0x000fc60000410000 */
[----:B------:R-:W-:Y:S04]  /*35080*/  ST.E desc[UR12][R2.64+0xf8], R83 ;  /* 0x0000f85302007985 */ /* 0x000fe8000c10190c */
[----:B------:R-:W-:Y:S01]  /*35090*/  ST.E desc[UR4][R2.64+0xfc], R79 ;  /* 0x0000fc4f02007985 */ /* 0x000fe2000c101904 */
[----:B-1----:R-:W-:-:S03]  /*350a0*/  FMUL.FTZ R75, R7, R70 ;  /* 0x00000046074b7220 */ /* 0x002fc60000410000 */
[----:B------:R-:W-:Y:S01]  /*350b0*/  ST.E desc[UR14][R2.64+0x108], R85 ;  /* 0x0001085502007985 */ /* 0x000fe2000c10190e */
[----:B------:R-:W-:-:S03]  /*350c0*/  FMUL.FTZ R65, R7, R65 ;  /* 0x0000004107417220 */ /* 0x000fc60000410000 */
[----:B------:R1:W-:Y:S01]  /*350d0*/  ST.E desc[UR16][R2.64+0x10c], R73 ;  /* 0x00010c4902007985 */ /* 0x0003e2000c101910 */
[C---:B------:R-:W-:Y:S01]  /*350e0*/  FMUL.FTZ R67, R7.reuse, R67 ;  /* 0x0000004307437220 */ /* 0x040fe20000410000 */
[C---:B0-----:R-:W-:Y:S02]  /*350f0*/  FMUL.FTZ R77, R7.reuse, R66 ;  /* 0x00000042074d7220 */ /* 0x041fe40000410000 */
[----:B------:R-:W-:Y:S01]  /*35100*/  ST.E desc[UR6][R2.64+0x118], R71 ;  /* 0x0001184702007985 */ /* 0x000fe2000c101906 */
[----:B------:R-:W-:-:S03]  /*35110*/  FMUL.FTZ R63, R7, R63 ;  /* 0x0000003f073f7220 */ /* 0x000fc60000410000 */
[----:B------:R0:W-:Y:S01]  /*35120*/  ST.E desc[UR8][R2.64+0x11c], R69 ;  /* 0x00011c4502007985 */ /* 0x0001e2000c101908 */
[----:B-1----:R-:W-:-:S03]  /*35130*/  FMUL.FTZ R73, R7, R68 ;  /* 0x0000004407497220 */ /* 0x002fc60000410000 */
[----:B------:R-:W-:Y:S04]  /*35140*/  ST.E desc[UR10][R2.64+0x128], R75 ;  /* 0x0001284b02007985 */ /* 0x000fe8000c10190a */
[----:B------:R-:W-:Y:S01]  /*35150*/  ST.E desc[UR4][R2.64+0x12c], R73 ;  /* 0x00012c4902007985 */ /* 0x000fe2000c101904 */
[----:B0-----:R-:W-:-:S03]  /*35160*/  FMUL.FTZ R69, R7, R64 ;  /* 0x0000004007457220 */ /* 0x001fc60000410000 */
[----:B------:R0:W-:Y:S01]  /*35170*/  ST.E desc[UR12][R2.64+0x138], R65 ;  /* 0x0001384102007985 */ /* 0x0001e2000c10190c */
[----:B------:R-:W-:-:S03]  /*35180*/  FMUL.FTZ R61, R7, R61 ;  /* 0x0000003d073d7220 */ /* 0x000fc60000410000 */
[----:B------:R1:W-:Y:S01]  /*35190*/  ST.E desc[UR14][R2.64+0x13c], R67 ;  /* 0x00013c4302007985 */ /* 0x0003e2000c10190e */
[C---:B------:R-:W-:Y:S01]  /*351a0*/  FMUL.FTZ R71, R7.reuse, R60 ;  /* 0x0000003c07477220 */ /* 0x040fe20000410000 */
[C---:B------:R-:W-:Y:S02]  /*351b0*/  FMUL.FTZ R59, R7.reuse, R59 ;  /* 0x0000003b073b7220 */ /* 0x040fe40000410000 */
[----:B------:R-:W-:Y:S01]  /*351c0*/  ST.E desc[UR16][R2.64+0x148], R77 ;  /* 0x0001484d02007985 */ /* 0x000fe2000c101910 */
[----:B0-----:R-:W-:-:S03]  /*351d0*/  FMUL.FTZ R65, R7, R62 ;  /* 0x0000003e07417220 */ /* 0x001fc60000410000 */
[----:B------:R-:W-:Y:S01]  /*351e0*/  ST.E desc[UR6][R2.64+0x14c], R69 ;  /* 0x00014c4502007985 */ /* 0x000fe2000c101906 */
[----:B-1----:R-:W-:-:S03]  /*351f0*/  FMUL.FTZ R67, R7, R58 ;  /* 0x0000003a07437220 */ /* 0x002fc60000410000 */
        /* <DEDUP_REMOVED lines=17> */
[C---:B-1----:R-:W-:Y:S01]  /*35310*/  FMUL.FTZ R57, R7.reuse, R50 ;  /* 0x0000003207397220 */ /* 0x042fe20000410000 */
[C---:B------:R-:W-:Y:S02]  /*35320*/  FMUL.FTZ R47, R7.reuse, R47 ;  /* 0x0000002f072f7220 */ /* 0x040fe40000410000 */
[----:B------:R0:W-:Y:S04]  /*35330*/  ST.E desc[UR10][R2.64+0x19c], R55 ;  /* 0x00019c3702007985 */ /* 0x0001e8000c10190a */
[----:B------:R-:W-:Y:S04]  /*35340*/  ST.E desc[UR12][R2.64+0x1a8], R63 ;  /* 0x0001a83f02007985 */ /* 0x000fe8000c10190c */
[----:B------:R1:W-:Y:S01]  /*35350*/  ST.E desc[UR14][R2.64+0x1ac], R53 ;  /* 0x0001ac3502007985 */ /* 0x0003e2000c10190e */
[----:B------:R-:W-:-:S03]  /*35360*/  FMUL.FTZ R45, R7, R45 ;  /* 0x0000002d072d7220 */ /* 0x000fc60000410000 */
[----:B------:R2:W-:Y:S01]  /*35370*/  ST.E desc[UR6][R2.64+0x1b8], R51 ;  /* 0x0001b83302007985 */ /* 0x0005e2000c101906 */
[----:B0-----:R-:W-:-:S03]  /*35380*/  FMUL.FTZ R55, R7, R9 ;  /* 0x0000000907377220 */ /* 0x001fc60000410000 */
[----:B------:R0:W-:Y:S01]  /*35390*/  ST.E desc[UR16][R2.64+0x1bc], R57 ;  /* 0x0001bc3902007985 */ /* 0x0001e2000c101910 */
[----:B-1----:R-:W-:-:S03]  /*353a0*/  FMUL.FTZ R53, R7, R48 ;  /* 0x0000003007357220 */ /* 0x002fc60000410000 */
[----:B------:R-:W-:Y:S01]  /*353b0*/  ST.E desc[UR4][R2.64+0x1c8], R49 ;  /* 0x0001c83102007985 */ /* 0x000fe2000c101904 */
[----:B--2---:R-:W-:-:S03]  /*353c0*/  FMUL.FTZ R51, R7, R46 ;  /* 0x0000002e07337220 */ /* 0x004fc60000410000 */
[----:B------:R-:W-:Y:S01]  /*353d0*/  ST.E desc[UR8][R2.64+0x1cc], R47 ;  /* 0x0001cc2f02007985 */ /* 0x000fe2000c101908 */
[C---:B------:R-:W-:Y:S01]  /*353e0*/  FMUL.FTZ R43, R7.reuse, R43 ;  /* 0x0000002b072b7220 */ /* 0x040fe20000410000 */
[----:B0-----:R-:W-:Y:S02]  /*353f0*/  FMUL.FTZ R57, R7, R44 ;  /* 0x0000002c07397220 */ /* 0x001fe40000410000 */
[----:B------:R-:W-:Y:S04]  /*35400*/  ST.E desc[UR10][R2.64+0x1d8], R53 ;  /* 0x0001d83502007985 */ /* 0x000fe8000c10190a */
[----:B------:R-:W-:Y:S04]  /*35410*/  ST.E desc[UR6][R2.64+0x1dc], R51 ;  /* 0x0001dc3302007985 */ /* 0x000fe8000c101906 */
[----:B------:R-:W-:Y:S04]  /*35420*/  ST.E desc[UR12][R2.64+0x1e8], R55 ;  /* 0x0001e83702007985 */ /* 0x000fe8000c10190c */
[----:B------:R-:W-:Y:S04]  /*35430*/  ST.E desc[UR14][R2.64+0x1ec], R45 ;  /* 0x0001ec2d02007985 */ /* 0x000fe8000c10190e */
[----:B------:R-:W-:Y:S04]  /*35440*/  ST.E desc[UR16][R2.64+0x1f8], R57 ;  /* 0x0001f83902007985 */ /* 0x000fe8000c101910 */
[----:B------:R0:W-:Y:S01]  /*35450*/  ST.E desc[UR18][R2.64+0x1fc], R43 ;  /* 0x0001fc2b02007985 */ /* 0x0001e2000c101912 */
[----:B------:R-:W-:-:S03]  /*35460*/  LEA.HI R44, R6, 0x8, RZ, 0x19 ;  /* 0x00000008062c7811 */ /* 0x000fc600078fc8ff */
[----:B------:R-:W2:Y:S02]  /*35470*/  LDL.64 R8, [R0] ;  /* 0x0000000000087983 */ /* 0x000ea40000100a00 */
[----:B------:R1:W-:Y:S06]  /*35480*/  BAR.SYNC.DEFER_BLOCKING R44, 0x100 ;  /* 0x0004002c0000751d */ /* 0x0003ec0000010000 */
[----:B0-----:R-:W3:Y:S01]  /*35490*/  LDL.64 R2, [R0+0x80] ;  /* 0x0000800000027983 */ /* 0x001ee20000100a00 */
[C---:B------:R-:W-:Y:S02]  /*354a0*/  R2UR UR28, R4.reuse ;  /* 0x00000000041c72ca */ /* 0x040fe400000e0000 */
[----:B------:R-:W-:Y:S01]  /*354b0*/  R2UR UR29, R5 ;  /* 0x00000000051d72ca */ /* 0x000fe200000e0000 */
[----:B------:R-:W4:Y:S04]  /*354c0*/  LDL.64 R6, [R0+0x98] ;  /* 0x0000980000067983 */ /* 0x000f280000100a00 */
[----:B--2---:R-:W2:Y:S04]  /*354d0*/  LD.E R43, desc[UR6][R8.64] ;  /* 0x00000006082b7980 */ /* 0x004ea8000c101900 */
[----:B------:R-:W2:Y:S04]  /*354e0*/  LDL.64 R8, [R0+0x88] ;  /* 0x0000880000087983 */ /* 0x000ea80000100a00 */
[----:B---3--:R-:W3:Y:S04]  /*354f0*/  LD.E R47, desc[UR4][R2.64] ;  /* 0x00000004022f7980 */ /* 0x008ee8000c101900 */
        /* <DEDUP_REMOVED lines=64> */
[----:B----4-:R-:W4:Y:S04]  /*35900*/  LD.E.64 R6, desc[UR4][R6.64] ;  /* 0x0000000406067980 */ /* 0x010f28000c101b00 */
[----:B---3--:R-:W-:Y:S04]  /*35910*/  ST.E desc[UR8][R2.64], R47 ;  /* 0x0000002f02007985 */ /* 0x008fe8000c101908 */
[----:B--2---:R0:W-:Y:S04]  /*35920*/  ST.E desc[UR4][R2.64+0x4], R45 ;  /* 0x0000042d02007985 */ /* 0x0041e8000c101904 */
        /* <DEDUP_REMOVED lines=63> */
[----:B0-----:R-:W3:Y:S04]  /*35d20*/  LD.E R45, desc[UR28][R2.64+0x104] ;  /* 0x0001041c022d7980 */ /* 0x001ee8000c101900 */
[----:B---3--:R0:W-:Y:S04]  /*35d30*/  ST.E desc[UR4][R2.64+0x104], R45 ;  /* 0x0001042d02007985 */ /* 0x0081e8000c101904 */
[----:B------:R-:W3:Y:S04]  /*35d40*/  LD.E R47, desc[UR6][R2.64+0x108] ;  /* 0x00010806022f7980 */ /* 0x000ee8000c101900 */
[----:B-1----:R-:W4:Y:S04]  /*35d50*/  LD.E R49, desc[UR8][R2.64+0x10c] ;  /* 0x00010c0802317980 */ /* 0x002f28000c101900 */
        /* <DEDUP_REMOVED lines=122> */
[----:B0-----:R-:W4:Y:S01]  /*36500*/  LD.E R45, desc[UR28][R8.64] ;  /* 0x0000001c082d7980 */ /* 0x001f22000c101900 */
        /* <DEDUP_REMOVED lines=22> */
[----:B------:R-:W-:Y:S01]  /*36670*/  IMAD R6, R43, 0xc00, R6 ;  /* 0x00000c002b067824 */ /* 0x000fe200078e0206 */
[----:B------:R-:W-:Y:S01]  /*36680*/  F2FP.F16.F32.PACK_AB R172, R42, R172 ;  /* 0x000000ac2aac723e */ /* 0x000fe200000000ff */
[----:B------:R-:W4:Y:S01]  /*36690*/  LD.E R43, desc[UR34][R2.64+0x4c] ;  /* 0x00004c22022b7980 */ /* 0x000f22000c101900 */
[----:B------:R-:W-:Y:S02]  /*366a0*/  F2FP.F16.F32.PACK_AB R174, R174, R41 ;  /* 0x00000029aeae723e */ /* 0x000fe400000000ff */
[----:B------:R-:W-:Y:S01]  /*366b0*/  F2FP.F16.F32.PACK_AB R152, R152, R40 ;  /* 0x000000289898723e */ /* 0x000fe200000000ff */
        /* <DEDUP_REMOVED lines=199> */
[----:B------:R-:W-:Y:S02]  /*37330*/  R2UR UR4, R4 ;  /* 0x00000000040472ca */ /* 0x000fe400000e0000 */
[----:B------:R-:W-:-:S13]  /*37340*/  R2UR UR5, R5 ;  /* 0x00000000050572ca */ /* 0x000fda00000e0000 */
        /* <DEDUP_REMOVED lines=720> */
[----:B------:R-:W-:Y:S01]  /*3a050*/  F2FP.F16.F32.PACK_AB R167, R167, R15 ;  /* 0x0000000fa7a7723e */ /* 0x000fe200000000ff */
[----:B------:R-:W-:Y:S01]  /*3a060*/  IMAD.MOV.U32 R15, RZ, RZ, R7 ;  /* 0x000000ffff0f7224 */ /* 0x000fe200078e0007 */
[----:B------:R-:W-:Y:S01]  /*3a070*/  F2FP.F16.F32.PACK_AB R169, R169, R14 ;  /* 0x0000000ea9a9723e */ /* 0x000fe200000000ff */
[----:B------:R-:W-:-:S03]  /*3a080*/  VIADD R14, R6, 0x80 ;  /* 0x00000080060e7836 */ /* 0x000fc60000000000 */
[----:B------:R-:W-:Y:S02]  /*3a090*/  R2UR UR7, R15 ;  /* 0x000000000f0772ca */ /* 0x000fe400000e0000 */
[----:B------:R-:W-:Y:S02]  /*3a0a0*/  R2UR UR6, R14 ;  /* 0x000000000e0672ca */ /* 0x000fe400000e0000 */
        /* <DEDUP_REMOVED lines=3549> */
[----:B---3--:R-:W3:Y:S01]  /*47e80*/  LD.E R31, desc[UR22][R2.64+0x1c] ;  /* 0x00001c16021f7980 */ /* 0x008ee2000c101900 */
[C---:B------:R-:W-:Y:S02]  /*47e90*/  R2UR UR20, R4.reuse ;  /* 0x00000000041472ca */ /* 0x040fe400000e0000 */
[C---:B------:R-:W-:Y:S01]  /*47ea0*/  R2UR UR21, R5.reuse ;  /* 0x00000000051572ca */ /* 0x040fe200000e0000 */
[----:B----4-:R-:W4:Y:S01]  /*47eb0*/  LD.E R33, desc[UR24][R2.64+0x20] ;  /* 0x0000201802217980 */ /* 0x010f22000c101900 */
        /* <DEDUP_REMOVED lines=719> */
[----:B0-----:R-:W1:Y:S01]  /*4abb0*/  LDL.64 R8, [R0+0x40] ;  /* 0x0000400000087983 */ /* 0x001e620000100a00 */
[----:B------:R-:W-:-:S02]  /*4abc0*/  R2UR UR4, R4 ;  /* 0x00000000040472ca */ /* 0x000fc400000e0000 */
[----:B------:R-:W-:Y:S01]  /*4abd0*/  R2UR UR5, R5 ;  /* 0x00000000050572ca */ /* 0x000fe200000e0000 */
[----:B------:R-:W3:-:S12]  /*4abe0*/  LDL.64 R6, [R0] ;  /* 0x0000000000067983 */ /* 0x000ed80000100a00 */
[----:B-1----:R-:W4:Y:S01]  /*4abf0*/  LD.E R12, desc[UR4][R8.64] ;  /* 0x00000004080c7980 */ /* 0x002f22000c101900 */
[----:B------:R-:W-:Y:S02]  /*4ac00*/  R2UR UR4, R4 ;  /* 0x00000000040472ca */ /* 0x000fe400000e0000 */
[----:B------:R-:W-:Y:S01]  /*4ac10*/  R2UR UR5, R5 ;  /* 0x00000000050572ca */ /* 0x000fe200000e0000 */
[----:B------:R-:W-:-:S12]  /*4ac20*/  BSSY B2, `(.L_x_12903) ;  /* 0x0000006000027945 */ /* 0x000fd80003800000 */
[----:B---3--:R2:W5:Y:S01]  /*4ac30*/  LD.E R6, desc[UR4][R6.64] ;  /* 0x0000000406067980 */ /* 0x008562000c101900 */
[----:B----4-:R-:W-:-:S04]  /*4ac40*/  LOP3.LUT R12, R12, 0x1, RZ, 0xfc, !PT ;  /* 0x000000010c0c7812 */ /* 0x010fc800078efcff */
[----:B------:R-:W-:-:S13]  /*4ac50*/  ISETP.NE.AND P0, PT, R12, 0x3, PT ;  /* 0x000000030c00780c */ /* 0x000fda0003f05270 */
[----:B--2---:R-:W-:Y:S05]  /*4ac60*/  @!P0 BRA `(.L_x_12904) ;  /* 0x0000000000048947 */ /* 0x004fea0003800000 */
[----:B------:R-:W-:Y:S01]  /*4ac70*/  BPT.TRAP 0x1 ;  /* 0x000000040000795c */ /* 0x000fe20000300000 */
.L_x_12904:
[----:B------:R-:W-:Y:S05]  /*4ac80*/  BSYNC B2 ;  /* 0x0000000000027941 */ /* 0x000fea0003800000 */
.L_x_12903:
        /* <DEDUP_REMOVED lines=11> */
[----:B0-----:R-:W-:Y:S05]  /*4ad40*/  RET.REL.NODEC R220 `(_ZN7cutlass13device_kernelIN5flash11enable_sm90INS1_16FlashAttnFwdSm90INS1_25CollectiveMainloopFwdSm90ILi2EN4cute5tupleIJNS5_1CILi1EEES8_S8_EEENS6_IJNS7_ILi128EEENS7_ILi96EEENS7_ILi64EEEEEELi256ENS_6half_tEfNS_4arch4Sm90ELb0ELb1ELb0ELb1ELb1ELb0ELb1ELb1ELb0ELb1ELb1ELb0EEENS1_21CollectiveEpilogueFwdINS6_IJSA_NS7_ILi256EEESB_EEES9_SE_SG_Li256ELb1ELb1ELb1ELb0EEENS1_36VarlenDynamicPersistentTileSchedulerILi128ELi96ELi256ELi128ELb1ELb1ELb1ELb1ELb0ELb1EEEEEEEEEvNT_6ParamsE) ;  /* 0xfffffb50dcac7950 */ /* 0x001fea0003c3ffff */
.L_x_12879:
[----:B0-----:R0:W1:Y:S02]  /*4ad50*/  SYNCS.PHASECHK.TRANS64.TRYWAIT P0, [R6+URZ], R7 ;  /* 0x00000007060075a7 */ /* 0x001064000800017f */
[----:B-1----:R-:W-:Y:S05]  /*4ad60*/  @!P0 NANOSLEEP.SYNCS 0x989680 ;  /* 0x009896800000895d */ /* 0x002fea0003900000 */
[----:B------:R-:W1:Y:S02]  /*4ad70*/  @!P0 SYNCS.PHASECHK.TRANS64 P0, [R6+URZ], R7 ;  /* 0x00000007060085a7 */ /* 0x000e64000800007f */
[----:B-1----:R-:W-:Y:S05]  /*4ad80*/  @!P0 BRA `(.L_x_12879) ;  /* 0xfffffffc00f08947 */ /* 0x002fea000383ffff */
[----:B------:R-:W-:Y:S05]  /*4ad90*/  BRA `(.L_x_12878) ;  /* 0xfffffe4c00847947 */ /* 0x000fea000383ffff */
.L_x_12886:
[----:B0-----:R0:W1:Y:S02]  /*4ada0*/  SYNCS.PHASECHK.TRANS64.TRYWAIT P0, [R20+URZ], R21 ;  /* 0x00000015140075a7 */ /* 0x001064000800017f */
[----:B-1----:R-:W-:Y:S05]  /*4adb0*/  @!P0 NANOSLEEP.SYNCS 0x989680 ;  /* 0x009896800000895d */ /* 0x002fea0003900000 */
[----:B------:R-:W1:Y:S02]  /*4adc0*/  @!P0 SYNCS.PHASECHK.TRANS64 P0, [R20+URZ], R21 ;  /* 0x00000015140085a7 */ /* 0x000e64000800007f */
[----:B-1----:R-:W-:Y:S05]  /*4add0*/  @!P0 BRA `(.L_x_12886) ;  /* 0xfffffffc00f08947 */ /* 0x002fea000383ffff */
[----:B------:R-:W-:Y:S05]  /*4ade0*/  BRA `(.L_x_12885) ;  /* 0xfffffe5400587947 */ /* 0x000fea000383ffff */
.L_x_12905:
        /* <DEDUP_REMOVED lines=9> */
.L_x_15672:


//--------------------- .text._ZN7cutlass13device_kernelIN5flash11enable_sm90INS1_16FlashAttnFwdSm90INS1_25CollectiveMainloopFwdSm90ILi2EN4cute5tupleIJNS5_1CILi1EEES8_S8_EEENS6_IJNS7_ILi128EEENS7_ILi96EEENS7_ILi64EEEEEELi256ENS_6half_tEfNS_4arch4Sm90ELb0ELb1ELb0ELb1ELb1ELb1ELb1ELb1ELb0ELb1ELb1ELb0EEENS1_21CollectiveEpilogueFwdINS6_IJSA_NS7_ILi256EEESB_EEES9_SE_SG_Li256ELb1ELb1ELb1ELb0EEENS1_36VarlenDynamicPersistentTileSchedulerILi128ELi96ELi256ELi128ELb1ELb1ELb1ELb1ELb0ELb1EEEEEEEEEvNT_6ParamsE --------------------------
	.section	.text._ZN7cutlass13device_kernelIN5flash11enable_sm90INS1_16FlashAttnFwdSm90INS1_25CollectiveMainloopFwdSm90ILi2EN4cute5tupleIJNS5_1CILi1EEES8_S8_EEENS6_IJNS7_ILi128EEENS7_ILi96EEENS7_ILi64EEEEEELi256ENS_6half_tEfNS_4arch4Sm90ELb0ELb1ELb0ELb1ELb1ELb1ELb1ELb1ELb0ELb1ELb1ELb0EEENS1_21CollectiveEpilogueFwdINS6_IJSA_NS7_ILi256EEESB_EEES9_SE_SG_Li256ELb1ELb1ELb1ELb0EEENS1_36VarlenDynamicPersistentTileSchedulerILi128ELi96ELi256ELi128ELb1ELb1ELb1ELb1ELb0ELb1EEEEEEEEEvNT_6ParamsE,"ax",@progbits
	.align	128
.text._ZN7cutlass13device_kernelIN5flash11enable_sm90INS1_16FlashAttnFwdSm90INS1_25CollectiveMainloopFwdSm90ILi2EN4cute5tupleIJNS5_1CILi1EEES8_S8_EEENS6_IJNS7_ILi128EEENS7_ILi96EEENS7_ILi64EEEEEELi256ENS_6half_tEfNS_4arch4Sm90ELb0ELb1ELb0ELb1ELb1ELb1ELb1ELb1ELb0ELb1ELb1ELb0EEENS1_21CollectiveEpilogueFwdINS6_IJSA_NS7_ILi256EEESB_EEES9_SE_SG_Li256ELb1ELb1ELb1ELb0EEENS1_36VarlenDynamicPersistentTileSchedulerILi128ELi96ELi256ELi128ELb1ELb1ELb1ELb1ELb0ELb1EEEEEEEEEvNT_6ParamsE:
        .type           _ZN7cutlass13device_kernelIN5flash11enable_sm90INS1_16FlashAttnFwdSm90INS1_25CollectiveMainloopFwdSm90ILi2EN4cute5tupleIJNS5_1CILi1EEES8_S8_EEENS6_IJNS7_ILi128EEENS7_ILi96EEENS7_ILi64EEEEEELi256ENS_6half_tEfNS_4arch4Sm90ELb0ELb1ELb0ELb1ELb1ELb1ELb1ELb1ELb0ELb1ELb1ELb0EEENS1_21CollectiveEpilogueFwdINS6_IJSA_NS7_ILi256EEESB_EEES9_SE_SG_Li256ELb1ELb1ELb1ELb0EEENS1_36VarlenDynamicPersistentTileSchedulerILi128ELi96ELi256ELi128ELb1ELb1ELb1ELb1ELb0ELb1EEEEEEEEEvNT_6ParamsE,@function
        .size           _ZN7cutlass13device_kernelIN5flash11enable_sm90INS1_16FlashAttnFwdSm90INS1_25CollectiveMainloopFwdSm90ILi2EN4cute5tupleIJNS5_1CILi1EEES8_S8_EEENS6_IJNS7_ILi128EEENS7_ILi96EEENS7_ILi64EEEEEELi256ENS_6half_tEfNS_4arch4Sm90ELb0ELb1ELb0ELb1ELb1ELb1ELb1ELb1ELb0ELb1ELb1ELb0EEENS1_21CollectiveEpilogueFwdINS6_IJSA_NS7_ILi256EEESB_EEES9_SE_SG_Li256ELb1ELb1ELb1ELb0EEENS1_36VarlenDynamicPersistentTileSchedulerILi128ELi96ELi256ELi128ELb1ELb1ELb1ELb1ELb0ELb1EEEEEEEEEvNT_6ParamsE,(.L_x_15674 - _ZN7cutlass13device_kernelIN5flash11enable_sm90INS1_16FlashAttnFwdSm90INS1_25CollectiveMainloopFwdSm90ILi2EN4cute5tupleIJNS5_1CILi1EEES8_S8_EEENS6_IJNS7_ILi128EEENS7_ILi96EEENS7_ILi64EEEEEELi256ENS_6half_tEfNS_4arch4Sm90ELb0ELb1ELb0ELb1ELb1ELb1ELb1ELb1ELb0ELb1ELb1ELb0EEENS1_21CollectiveEpilogueFwdINS6_IJSA_NS7_ILi256EEESB_EEES9_SE_SG_Li256ELb1ELb1ELb1ELb0EEENS1_36VarlenDynamicPersistentTileSchedulerILi128ELi96ELi256ELi128ELb1ELb1ELb1ELb1ELb0ELb1EEEEEEEEEvNT_6ParamsE)
        .other          _ZN7cutlass13device_kernelIN5flash11enable_sm90INS1_16FlashAttnFwdSm90INS1_25CollectiveMainloopFwdSm90ILi2EN4cute5tupleIJNS5_1CILi1EEES8_S8_EEENS6_IJNS7_ILi128EEENS7_ILi96EEENS7_ILi64EEEEEELi256ENS_6half_tEfNS_4arch4Sm90ELb0ELb1ELb0ELb1ELb1ELb1ELb1ELb1ELb0ELb1ELb1ELb0EEENS1_21CollectiveEpilogueFwdINS6_IJSA_NS7_ILi256EEESB_EEES9_SE_SG_Li256ELb1ELb1ELb1ELb0EEENS1_36VarlenDynamicPersistentTileSchedulerILi128ELi96ELi256ELi128ELb1ELb1ELb1ELb1ELb0ELb1EEEEEEEEEvNT_6ParamsE,@"STO_CUDA_ENTRY STV_DEFAULT"
_ZN7cutlass13device_kernelIN5flash11enable_sm90INS1_16FlashAttnFwdSm90INS1_25CollectiveMainloopFwdSm90ILi2EN4cute5tupleIJNS5_1CILi1EEES8_S8_EEENS6_IJNS7_ILi128EEENS7_ILi96EEENS7_ILi64EEEEEELi256ENS_6half_tEfNS_4arch4Sm90ELb0ELb1ELb0ELb1ELb1ELb1ELb1ELb1ELb0ELb1ELb1ELb0EEENS1_21CollectiveEpilogueFwdINS6_IJSA_NS7_ILi256EEESB_EEES9_SE_SG_Li256ELb1ELb1ELb1ELb0EEENS1_36VarlenDynamicPersistentTileSchedulerILi128ELi96ELi256ELi128ELb1ELb1ELb1ELb1ELb0ELb1EEEEEEEEEvNT_6ParamsE:
        /* <DEDUP_REMOVED lines=23> */
.L_x_12907:
[----:B------:R-:W-:Y:S05]  /*0170*/  BSYNC B0 ;  /* 0x0000000000007941 */ /* 0x000fea0003800000 */
.L_x_12906:
        /* <DEDUP_REMOVED lines=43> */
.L_x_12908:
        /* <DEDUP_REMOVED lines=22> */
.L_x_12909:
        /* <DEDUP_REMOVED lines=18> */
.L_x_12910:
        /* <DEDUP_REMOVED lines=22> */
.L_x_12911:
        /* <DEDUP_REMOVED lines=22> */
.L_x_12912:
[----:B------:R-:W-:Y:S01]  /*0970*/  PLOP3.LUT P0, PT, PT, PT, UP0, 0x80, 0x0 ;  /* 0x000000000000781c */ /* 0x000fe20003f0f008 */
[----:B------:R-:W-:Y:S01]  /*0980*/  UMOV UR38, 0x1 ;  /* 0x0000000100267882 */ /* 0x000fe20000000000 */
[----:B------:R-:W-:Y:S01]  /*0990*/  NOP ;  /* 0x0000000000007918 */ /* 0x000fe20000000000 */
[----:B------:R-:W-:Y:S01]  /*09a0*/  USEL UR38, UR38, 0x2, !UP0 ;  /* 0x0000000226267887 */ /* 0x000fe2000c000000 */
[----:B------:R-:W-:Y:S01]  /*09b0*/  BSSY B9, `(.L_x_12913) ;  /* 0x00038d1000097945 */ /* 0x000fe20003800000 */
[----:B------:R-:W-:Y:S01]  /*09c0*/  ULDC.64 UR44, c[0x0][0x208] ;  /* 0x00008200002c7ab9 */ /* 0x000fe20000000a00 */
[----:B------:R-:W-:Y:S02]  /*09d0*/  IMAD.U32 R18, RZ, RZ, UR37 ;  /* 0x00000025ff127e24 */ /* 0x000fe4000f8e00ff */
[----:B------:R-:W-:Y:S01]  /*09e0*/  IMAD.U32 R19, RZ, RZ, UR36 ;  /* 0x00000024ff137e24 */ /* 0x000fe2000f8e00ff */
[----:B0123--:R-:W-:Y:S06]  /*09f0*/  BAR.SYNC.DEFER_BLOCKING 0x0 ;  /* 0x0000000000007b1d */ /* 0x00ffec0000010000 */
[----:B------:R-:W-:Y:S05]  /*0a00*/  @!P0 BRA `(.L_x_12914) ;  /* 0x00000300006c8947 */ /* 0x000fea0003800000 */
.L_x_12915:
[----:B------:R-:W-:-:S08]  /*0a10*/  NOP ;  /* 0x0000000000007918 */ /* 0x000fd00000000000 */
[----:B------:R-:W0:Y:S02]  /*0a20*/  USETMAXREG.TRY_ALLOC.CTAPOOL UP0, 0xe8 ;  /* 0x000000e8000079c8 */ /* 0x000e240008000600 */
[----:B0-----:R-:W-:-:S13]  /*0a30*/  PLOP3.LUT P0, PT, PT, PT, UP0, 0x80, 0x0 ;  /* 0x000000000000781c */ /* 0x001fda0003f0f008 */
[----:B------:R-:W-:Y:S05]  /*0a40*/  @!P0 BRA `(.L_x_12915) ;  /* 0xfffffffc00f08947 */ /* 0x000fea000383ffff */
[----:B------:R-:W0:Y:S01]  /*0a50*/  S2R R0, SR_TID.X ;  /* 0x0000000000007919 */ /* 0x000e220000002100 */
[----:B------:R-:W1:Y:S01]  /*0a60*/  S2UR UR4, SR_CgaCtaId ;  /* 0x00000000000479c3 */ /* 0x000e620000008800 */
[----:B------:R-:W-:Y:S01]  /*0a70*/  MOV R2, 0x400 ;  /* 0x0000040000027802 */ /* 0x000fe20000000f00 */
[----:B------:R-:W-:-:S06]  /*0a80*/  UIADD3 URZ, UP0, UR37, 0x1f0, URZ ;  /* 0x000001f0253f7890 */ /* 0x000fcc000ff1e03f */
[----:B------:R-:W-:Y:S06]  /*0a90*/  BAR.ARV 0x8, 0x180 ;  /* 0x0206000000007b1d */ /* 0x000fec0000002000 */
[----:B------:R-:W-:Y:S01]  /*0aa0*/  UIADD3 URZ, UP1, UR37, 0x1fc, URZ ;  /* 0x000001fc253f7890 */ /* 0x000fe2000ff3e03f */
[----:B------:R-:W-:Y:S01]  /*0ab0*/  STL.64 [R1+0x1f0], RZ ;  /* 0x0001f0ff01007387 */ /* 0x000fe20000100a00 */
[----:B------:R-:W-:Y:S02]  /*0ac0*/  UIADD3.X UR39, URZ, UR36, URZ, UP0, !UPT ;  /* 0x000000243f277290 */ /* 0x000fe400087fe43f */
[----:B------:R-:W-:Y:S01]  /*0ad0*/  UIADD3.X UR40, URZ, UR36, URZ, UP1, !UPT ;  /* 0x000000243f287290 */ /* 0x000fe20008ffe43f */
[----:B------:R-:W-:Y:S04]  /*0ae0*/  STL [R1+0x1f8], RZ ;  /* 0x0001f8ff01007387 */ /* 0x000fe80000100800 */
        /* <DEDUP_REMOVED lines=13> */
[----:B------:R-:W-:Y:S02]  /*0bc0*/  IMAD.MOV.U32 R153, RZ, RZ, RZ ;  /* 0x000000ffff997224 */ /* 0x000fe400078e00ff */
[----:B------:R-:W-:Y:S02]  /*0bd0*/  IMAD.MOV.U32 R159, RZ, RZ, RZ ;  /* 0x000000ffff9f7224 */ /* 0x000fe400078e00ff */
[----:B0-----:R-:W-:-:S05]  /*0be0*/  VIADD R11, R0, 0xffffff80 ;  /* 0xffffff80000b7836 */ /* 0x001fca0000000000 */
[----:B------:R-:W-:Y:S01]  /*0bf0*/  SHF.R.S32.HI R0, RZ, 0x1f, R11 ;  /* 0x0000001fff007819 */ /* 0x000fe2000001140b */
[----:B------:R-:W-:Y:S03]  /*0c00*/  STL [R1+0x49c], R11 ;  /* 0x00049c0b01007387 */ /* 0x000fe60000100800 */
[CC--:B------:R-:W-:Y:S02]  /*0c10*/  LEA.HI R3, R0.reuse, R11.reuse, RZ, 0x7 ;  /* 0x0000000b00037211 */ /* 0x0c0fe400078f38ff */
[----:B------:R-:W-:Y:S02]  /*0c20*/  LEA.HI R8, R0, R11, RZ, 0x4 ;  /* 0x0000000b00087211 */ /* 0x000fe400078f20ff */
[----:B------:R-:W-:Y:S02]  /*0c30*/  LOP3.LUT R4, R3, 0xffffff80, RZ, 0xc0, !PT ;  /* 0xffffff8003047812 */ /* 0x000fe400078ec0ff */
[----:B------:R-:W-:-:S02]  /*0c40*/  SHF.R.S32.HI R12, RZ, 0x7, R3 ;  /* 0x00000007ff0c7819 */ /* 0x000fc40000011403 */
[----:B------:R-:W-:Y:S01]  /*0c50*/  SHF.R.S32.HI R9, RZ, 0x4, R8 ;  /* 0x00000004ff097819 */ /* 0x000fe20000011408 */
[----:B------:R-:W-:Y:S01]  /*0c60*/  IMAD.IADD R10, R11, 0x1, -R4 ;  /* 0x000000010b0a7824 */ /* 0x000fe200078e0a04 */
[----:B------:R-:W-:Y:S01]  /*0c70*/  LEA.HI R3, R3, R12, RZ, 0x1 ;  /* 0x0000000c03037211 */ /* 0x000fe200078f08ff */
[----:B------:R-:W-:Y:S01]  /*0c80*/  STL [R1+0x518], R12 ;  /* 0x0005180c01007387 */ /* 0x000fe20000100800 */
[----:B------:R-:W-:Y:S02]  /*0c90*/  LEA.HI R203, R0, R11, RZ, 0x5 ;  /* 0x0000000b00cb7211 */ /* 0x000fe400078f28ff */
[----:B------:R-:W-:Y:S01]  /*0ca0*/  SHF.R.S32.HI R4, RZ, 0x1f, R10 ;  /* 0x0000001fff047819 */ /* 0x000fe2000001140a */
[----:B------:R-:W-:Y:S01]  /*0cb0*/  STL [R1+0x514], R10 ;  /* 0x0005140a01007387 */ /* 0x000fe20000100800 */
[----:B------:R-:W-:Y:S02]  /*0cc0*/  LOP3.LUT R3, R3, 0x3fffffe, RZ, 0xc0, !PT ;  /* 0x03fffffe03037812 */ /* 0x000fe400078ec0ff */
[----:B------:R-:W-:-:S02]  /*0cd0*/  LEA.HI R5, R4, R10, RZ, 0x2 ;  /* 0x0000000a04057211 */ /* 0x000fc400078f10ff */
[----:B------:R-:W-:Y:S01]  /*0ce0*/  LEA.HI R4, R4, R10, RZ, 0x5 ;  /* 0x0000000a04047211 */ /* 0x000fe200078f28ff */
[----:B------:R-:W-:Y:S01]  /*0cf0*/  IMAD.IADD R3, R12, 0x1, -R3 ;  /* 0x000000010c037824 */ /* 0x000fe200078e0a03 */
[--C-:B------:R-:W-:Y:S02]  /*0d00*/  SHF.R.S32.HI R6, RZ, 0x2, R5.reuse ;  /* 0x00000002ff067819 */ /* 0x100fe40000011405 */
[----:B------:R-:W-:Y:S02]  /*0d10*/  SHF.R.S32.HI R7, RZ, 0x1f, R5 ;  /* 0x0000001fff077819 */ /* 0x000fe40000011405 */
[----:B------:R-:W-:Y:S02]  /*0d20*/  SHF.R.S32.HI R4, RZ, 0x5, R4 ;  /* 0x00000005ff047819 */ /* 0x000fe40000011404 */
[----:B------:R-:W-:Y:S02]  /*0d30*/  LEA.HI R7, R7, R6, RZ, 0x3 ;  /* 0x0000000607077211 */ /* 0x000fe400078f18ff */
[----:B------:R-:W-:-:S02]  /*0d40*/  SHF.R.S32.HI R203, RZ, 0x5, R203 ;  /* 0x00000005ffcb7819 */ /* 0x000fc400000114cb */
[----:B------:R-:W-:Y:S02]  /*0d50*/  LOP3.LUT R7, R7, 0xfffffff8, RZ, 0xc0, !PT ;  /* 0xfffffff807077812 */ /* 0x000fe400078ec0ff */
[----:B------:R-:W-:-:S03]  /*0d60*/  LOP3.LUT R5, R5, 0x7ffffffc, RZ, 0xc0, !PT ;  /* 0x7ffffffc05057812 */ /* 0x000fc600078ec0ff */
[----:B------:R-:W-:Y:S01]  /*0d70*/  IMAD.IADD R7, R6, 0x1, -R7 ;  /* 0x0000000106077824 */ /* 0x000fe200078e0a07 */
[----:B------:R-:W-:Y:S01]  /*0d80*/  LOP3.LUT R6, R8, 0x3fffff0, RZ, 0xc0, !PT ;  /* 0x03fffff008067812 */ /* 0x000fe200078ec0ff */
[----:B------:R-:W-:Y:S01]  /*0d90*/  IMAD.IADD R5, R10, 0x1, -R5 ;  /* 0x000000010a057824 */ /* 0x000fe200078e0a05 */
[----:B------:R-:W-:Y:S01]  /*0da0*/  LEA.HI R8, R8, R9, RZ, 0x1 ;  /* 0x0000000908087211 */ /* 0x000fe200078f08ff */
[----:B------:R-:W-:Y:S02]  /*0db0*/  IMAD R4, R4, 0x10, R7 ;  /* 0x0000001004047824 */ /* 0x000fe400078e0207 */
[----:B------:R-:W-:Y:S01]  /*0dc0*/  IMAD.IADD R6, R11, 0x1, -R6 ;  /* 0x000000010b067824 */ /* 0x000fe200078e0a06 */
[----:B------:R-:W-:Y:S01]  /*0dd0*/  LOP3.LUT R8, R8, 0x1ffffffe, RZ, 0xc0, !PT ;  /* 0x1ffffffe08087812 */ /* 0x000fe200078ec0ff */
[----:B------:R-:W-:Y:S01]  /*0de0*/  IMAD R204, R3, 0x40, R4 ;  /* 0x0000004003cc7824 */ /* 0x000fe200078e0204 */
[CC--:B------:R-:W-:Y:S01]  /*0df0*/  LEA.HI R3, R0.reuse, R11.reuse, RZ, 0x2 ;  /* 0x0000000b00037211 */ /* 0x0c0fe200078f10ff */
[----:B------:R-:W-:Y:S01]  /*0e00*/  IMAD.SHL.U32 R205, R5, 0x2, RZ ;  /* 0x0000000205cd7824 */ /* 0x000fe200078e00ff */
[----:B------:R-:W-:Y:S01]  /*0e10*/  LEA.HI R0, R0, R11, RZ, 0x3 ;  /* 0x0000000b00007211 */ /* 0x000fe200078f18ff */
[----:B------:R-:W-:Y:S01]  /*0e20*/  IMAD.IADD R8, R9, 0x1, -R8 ;  /* 0x0000000109087824 */ /* 0x000fe200078e0a08 */
[--C-:B------:R-:W-:Y:S01]  /*0e30*/  SHF.R.S32.HI R158, RZ, 0x2, R3.reuse ;  /* 0x00000002ff9e7819 */ /* 0x100fe20000011403 */
[----:B------:R-:W-:Y:S01]  /*0e40*/  IMAD R9, R203, 0x10, R6 ;  /* 0x00000010cb097824 */ /* 0x000fe200078e0206 */
[----:B------:R-:W-:Y:S01]  /*0e50*/  SHF.R.S32.HI R7, RZ, 0x1f, R3 ;  /* 0x0000001fff077819 */ /* 0x000fe20000011403 */
[----:B------:R-:W-:Y:S01]  /*0e60*/  VIADD R26, R205, 0x40 ;  /* 0x00000040cd1a7836 */ /* 0x000fe20000000000 */
[----:B------:R-:W-:Y:S01]  /*0e70*/  LOP3.LUT R3, R3, 0xfffffffc, RZ, 0xc0, !PT ;  /* 0xfffffffc03037812 */ /* 0x000fe200078ec0ff */
[----:B------:R-:W-:Y:S01]  /*0e80*/  VIADD R175, R158, 0x40 ;  /* 0x000000409eaf7836 */ /* 0x000fe20000000000 */
[----:B------:R-:W-:Y:S01]  /*0e90*/  SHF.R.S32.HI R4, RZ, 0x3, R0 ;  /* 0x00000003ff047819 */ /* 0x000fe20000011400 */
[----:B------:R-:W-:Y:S01]  /*0ea0*/  VIADD R24, R205, 0x50 ;  /* 0x00000050cd187836 */ /* 0x000fe20000000000 */
[----:B------:R-:W-:Y:S01]  /*0eb0*/  LOP3.LUT R0, R0, 0xfffffff8, RZ, 0xc0, !PT ;  /* 0xfffffff800007812 */ /* 0x000fe200078ec0ff */
[----:B------:R-:W-:Y:S01]  /*0ec0*/  IMAD.IADD R3, R11, 0x1, -R3 ;  /* 0x000000010b037824 */ /* 0x000fe200078e0a03 */
[----:B------:R-:W-:Y:S01]  /*0ed0*/  LEA.HI R7, R7, R158, RZ, 0x3 ;  /* 0x0000009e07077211 */ /* 0x000fe200078f18ff */
[----:B------:R0:W-:Y:S01]  /*0ee0*/  STL [R1+0x498], R4 ;  /* 0x0004980401007387 */ /* 0x0001e20000100800 */
[----:B------:R-:W-:-:S02]  /*0ef0*/  IMAD.SHL.U32 R206, R175, 0x40, RZ ;  /* 0x00000040afce7824 */ /* 0x000fc400078e00ff */
[----:B------:R-:W-:Y:S01]  /*0f00*/  IMAD.IADD R6, R11, 0x1, -R0 ;  /* 0x000000010b067824 */ /* 0x000fe200078e0a00 */
[C---:B------:R-:W-:Y:S01]  /*0f10*/  LEA.HI R0, R3.reuse, R3, RZ, 0x1 ;  /* 0x0000000303007211 */ /* 0x040fe200078f08ff */
[C---:B------:R-:W-:Y:S01]  /*0f20*/  IMAD.SHL.U32 R22, R3.reuse, 0x8, RZ ;  /* 0x0000000803167824 */ /* 0x040fe200078e00ff */
[----:B------:R-:W-:Y:S01]  /*0f30*/  LOP3.LUT R206, R206, 0x1c0, RZ, 0xc0, !PT ;  /* 0x000001c0cece7812 */ /* 0x000fe200078ec0ff */
[----:B------:R1:W-:Y:S01]  /*0f40*/  STL [R1+0x4a0], R3 ;  /* 0x0004a00301007387 */ /* 0x0003e20000100800 */
[----:B------:R-:W-:Y:S01]  /*0f50*/  LOP3.LUT R0, R0, 0x1ffffffe, RZ, 0xc0, !PT ;  /* 0x1ffffffe00007812 */ /* 0x000fe200078ec0ff */
[----:B------:R-:W-:Y:S01]  /*0f60*/  IMAD.SHL.U32 R154, R3, 0x4, RZ ;  /* 0x00000004039a7824 */ /* 0x000fe200078e00ff */
[----:B0-----:R-:W-:Y:S01]  /*0f70*/  SHF.R.S32.HI R4, RZ, 0x1f, R175 ;  /* 0x0000001fff047819 */ /* 0x001fe200000114af */
[----:B------:R0:W-:Y:S01]  /*0f80*/  STL [R1+0x4a8], R6 ;  /* 0x0004a80601007387 */ /* 0x0001e20000100800 */
[----:B------:R-:W-:Y:S01]  /*0f90*/  LOP3.LUT R7, R7, 0xfffffff8, RZ, 0xc0, !PT ;  /* 0xfffffff807077812 */ /* 0x000fe200078ec0ff */
[----:B------:R-:W-:Y:S01]  /*0fa0*/  IMAD.SHL.U32 R198, R6, 0x8, RZ ;  /* 0x0000000806c67824 */ /* 0x000fe200078e00ff */
[----:B------:R-:W-:Y:S01]  /*0fb0*/  LEA.HI R4, R4, R175, RZ, 0x3 ;  /* 0x000000af04047211 */ /* 0x000fe200078f18ff */
[----:B------:R-:W-:Y:S01]  /*0fc0*/  VIADD R17, R205, 0x68 ;  /* 0x00000068cd117836 */ /* 0x000fe20000000000 */
[----:B------:R-:W-:Y:S01]  /*0fd0*/  SHF.R.U32.HI R207, RZ, 0x3, R206 ;  /* 0x00000003ffcf7819 */ /* 0x000fe200000116ce */
[----:B-1----:R-:W-:Y:S01]  /*0fe0*/  IMAD.IADD R3, R3, 0x1, -R0 ;  /* 0x0000000103037824 */ /* 0x002fe200078e0a00 */
[--C-:B------:R-:W-:Y:S01]  /*0ff0*/  LOP3.LUT R0, R206, 0x38, R22.reuse, 0xf8, !PT ;  /* 0x00000038ce007812 */ /* 0x100fe200078ef816 */
[----:B------:R-:W-:Y:S01]  /*1000*/  IMAD.SHL.U32 R4, R4, 0x40, RZ ;  /* 0x0000004004047824 */ /* 0x000fe200078e00ff */
[----:B------:R-:W-:Y:S01]  /*1010*/  STL [R1+0x484], R26 ;  /* 0x0004841a01007387 */ /* 0x000fe20000100800 */
[----:B0-----:R-:W-:Y:S01]  /*1020*/  IMAD.IADD R6, R158, 0x1, -R7 ;  /* 0x000000019e067824 */ /* 0x001fe200078e0a07 */
[----:B------:R-:W-:Y:S01]  /*1030*/  SHF.R.S32.HI R23, RZ, 0x1f, R22 ;  /* 0x0000001fff177819 */ /* 0x000fe20000011416 */
[----:B------:R-:W-:Y:S01]  /*1040*/  VIADD R164, R154, 0x10 ;  /* 0x000000109aa47836 */ /* 0x000fe20000000000 */
[----:B------:R-:W-:Y:S01]  /*1050*/  LOP3.LUT R208, R4, 0xfffffe00, RZ, 0xc0, !PT ;  /* 0xfffffe0004d07812 */ /* 0x000fe200078ec0ff */
[C---:B------:R-:W-:Y:S01]  /*1060*/  VIADD R14, R205.reuse, 0x80 ;  /* 0x00000080cd0e7836 */ /* 0x040fe20000000000 */
[----:B------:R0:W-:Y:S01]  /*1070*/  STL [R1+0x494], R6 ;  /* 0x0004940601007387 */ /* 0x0001e20000100800 */
[----:B------:R-:W-:Y:S01]  /*1080*/  VIADD R11, R205, 0x98 ;  /* 0x00000098cd0b7836 */ /* 0x000fe20000000000 */
[----:B------:R-:W-:Y:S01]  /*1090*/  LOP3.LUT R7, R208, R0, R207, 0xf6, !PT ;  /* 0x00000000d0077212 */ /* 0x000fe200078ef6cf */
[----:B------:R-:W-:Y:S01]  /*10a0*/  IMAD R8, R9, 0x8, R8 ;  /* 0x0000000809087824 */ /* 0x000fe200078e0208 */
[----:B------:R-:W-:Y:S01]  /*10b0*/  STL [R1+0x47c], R24 ;  /* 0x00047c1801007387 */ /* 0x000fe20000100800 */
[----:B------:R-:W-:Y:S01]  /*10c0*/  VIADD R5, R205, 0xc0 ;  /* 0x000000c0cd057836 */ /* 0x000fe20000000000 */
[----:B------:R-:W-:Y:S01]  /*10d0*/  SHF.R.S32.HI R222, RZ, 0x1f, R198 ;  /* 0x0000001fffde7819 */ /* 0x000fe200000114c6 */
[----:B------:R-:W-:Y:S01]  /*10e0*/  IMAD R0, R7, 0x2, R2 ;  /* 0x0000000207007824 */ /* 0x000fe200078e0202 */
[----:B------:R-:W-:Y:S01]  /*10f0*/  SHF.R.S32.HI R7, RZ, 0x1f, R26 ;  /* 0x0000001fff077819 */ /* 0x000fe2000001141a */
[----:B------:R-:W-:Y:S01]  /*1100*/  IMAD.SHL.U32 R4, R8, 0x8, RZ ;  /* 0x0000000808047824 */ /* 0x000fe200078e00ff */
[----:B0-----:R-:W-:Y:S01]  /*1110*/  SHF.R.S32.HI R6, RZ, 0x1f, R164 ;  /* 0x0000001fff067819 */ /* 0x001fe200000114a4 */
[C---:B------:R-:W-:Y:S01]  /*1120*/  VIADD R8, R205.reuse, 0xb0 ;  /* 0x000000b0cd087836 */ /* 0x040fe20000000000 */
[----:B------:R0:W-:Y:S01]  /*1130*/  STL [R1+0x444], R5 ;  /* 0x0004440501007387 */ /* 0x0001e20000100800 */
[----:B------:R-:W-:-:S02]  /*1140*/  VIADD R227, R205, 0xd8 ;  /* 0x000000d8cde37836 */ /* 0x000fc40000000000 */
[C---:B------:R-:W-:Y:S01]  /*1150*/  VIADD R229, R205.reuse, 0xc8 ;  /* 0x000000c8cde57836 */ /* 0x040fe20000000000 */
[----:B------:R1:W-:Y:S01]  /*1160*/  STL [R1+0x508], R7 ;  /* 0x0005080701007387 */ /* 0x0003e20000100800 */
[C---:B------:R-:W-:Y:S02]  /*1170*/  VIADD R228, R205.reuse, 0xd0 ;  /* 0x000000d0cde47836 */ /* 0x040fe40000000000 */
[C---:B------:R-:W-:Y:S01]  /*1180*/  VIADD R28, R205.reuse, 0x38 ;  /* 0x00000038cd1c7836 */ /* 0x040fe20000000000 */
[----:B------:R2:W-:Y:S01]  /*1190*/  STL [R1+0x4a4], R6 ;  /* 0x0004a40601007387 */ /* 0x0005e20000100800 */
[C---:B------:R-:W-:Y:S01]  /*11a0*/  VIADD R25, R205.reuse, 0x48 ;  /* 0x00000048cd197836 */ /* 0x040fe20000000000 */
[----:B0-----:R-:W-:Y:S01]  /*11b0*/  SHF.R.S32.HI R5, RZ, 0x1f, R5 ;  /* 0x0000001fff057819 */ /* 0x001fe20000011405 */
[C---:B------:R-:W-:Y:S01]  /*11c0*/  VIADD R21, R205.reuse, 0x58 ;  /* 0x00000058cd157836 */ /* 0x040fe20000000000 */
[----:B------:R0:W-:Y:S01]  /*11d0*/  STL [R1+0x520], R4 ;  /* 0x0005200401007387 */ /* 0x0001e20000100800 */
[C---:B------:R-:W-:Y:S01]  /*11e0*/  VIADD R20, R205.reuse, 0x60 ;  /* 0x00000060cd147836 */ /* 0x040fe20000000000 */
[----:B-1----:R-:W-:Y:S01]  /*11f0*/  SHF.R.S32.HI R7, RZ, 0x1f, R24 ;  /* 0x0000001fff077819 */ /* 0x002fe20000011418 */
[C---:B------:R-:W-:Y:S01]  /*1200*/  VIADD R16, R205.reuse, 0x70 ;  /* 0x00000070cd107836 */ /* 0x040fe20000000000 */
[----:B------:R1:W-:Y:S01]  /*1210*/  STL [R1+0x4c8], R5 ;  /* 0x0004c80501007387 */ /* 0x0003e20000100800 */
[----:B------:R-:W-:-:S02]  /*1220*/  VIADD R15, R205, 0x78 ;  /* 0x00000078cd0f7836 */ /* 0x000fc40000000000 */
[C---:B--2---:R-:W-:Y:S01]  /*1230*/  VIADD R6, R205.reuse, 0xb8 ;  /* 0x000000b8cd067836 */ /* 0x044fe20000000000 */
[----:B------:R2:W-:Y:S01]  /*1240*/  STL [R1+0x500], R7 ;  /* 0x0005000701007387 */ /* 0x0005e20000100800 */
[C---:B------:R-:W-:Y:S02]  /*1250*/  VIADD R13, R205.reuse, 0x88 ;  /* 0x00000088cd0d7836 */ /* 0x040fe40000000000 */
[C---:B0-----:R-:W-:Y:S01]  /*1260*/  VIADD R4, R205.reuse, 0xf0 ;  /* 0x000000f0cd047836 */ /* 0x041fe20000000000 */
[----:B------:R0:W-:Y:S01]  /*1270*/  STL [R1+0x448], R6 ;  /* 0x0004480601007387 */ /* 0x0001e20000100800 */
        /* <DEDUP_REMOVED lines=8> */
[----:B------:R-:W-:Y:S01]  /*1300*/  VIADD R225, R205, 0xe8 ;  /* 0x000000e8cde17836 */ /* 0x000fe20000000000 */
[----:B0-----:R-:W-:Y:S01]  /*1310*/  SHF.R.S32.HI R6, RZ, 0x1f, R6 ;  /* 0x0000001fff067819 */ /* 0x001fe20000011406 */
[C---:B------:R-:W-:Y:S01]  /*1320*/  VIADD R152, R22.reuse, 0x20 ;  /* 0x0000002016987836 */ /* 0x040fe20000000000 */
[----:B------:R0:W-:Y:S01]  /*1330*/  STL [R1+0x4f4], R7 ;  /* 0x0004f40701007387 */ /* 0x0001e20000100800 */
[----:B------:R-:W-:-:S02]  /*1340*/  VIADD R172, R22, 0x40 ;  /* 0x0000004016ac7836 */ /* 0x000fc40000000000 */
[C---:B-1----:R-:W-:Y:S01]  /*1350*/  VIADD R0, R205.reuse, 0xf8 ;  /* 0x000000f8cd007836 */ /* 0x042fe20000000000 */
[----:B------:R1:W-:Y:S01]  /*1360*/  STL [R1+0x4cc], R6 ;  /* 0x0004cc0601007387 */ /* 0x0003e20000100800 */
[C---:B------:R-:W-:Y:S01]  /*1370*/  VIADD R167, R22.reuse, 0x60 ;  /* 0x0000006016a77836 */ /* 0x040fe20000000000 */
[----:B--2---:R-:W-:Y:S01]  /*1380*/  SHF.R.S32.HI R5, RZ, 0x1f, R4 ;  /* 0x0000001fff057819 */ /* 0x004fe20000011404 */
[C---:B------:R-:W-:Y:S01]  /*1390*/  VIADD R166, R22.reuse, 0x80 ;  /* 0x0000008016a67836 */ /* 0x040fe20000000000 */
[----:B------:R2:W-:Y:S01]  /*13a0*/  STL [R1+0x490], R4 ;  /* 0x0004900401007387 */ /* 0x0005e20000100800 */
[C---:B------:R-:W-:Y:S01]  /*13b0*/  VIADD R165, R22.reuse, 0xa0 ;  /* 0x000000a016a57836 */ /* 0x040fe20000000000 */
[----:B0-----:R-:W-:Y:S01]  /*13c0*/  SHF.R.S32.HI R7, RZ, 0x1f, R14 ;  /* 0x0000001fff077819 */ /* 0x001fe2000001140e */
[C---:B------:R-:W-:Y:S01]  /*13d0*/  VIADD R174, R22.reuse, 0xc0 ;  /* 0x000000c016ae7836 */ /* 0x040fe20000000000 */
[----:B------:R0:W-:Y:S01]  /*13e0*/  STL [R1+0x488], R28 ;  /* 0x0004881c01007387 */ /* 0x0001e20000100800 */
[----:B------:R-:W-:Y:S01]  /*13f0*/  VIADD R173, R22, 0xe0 ;  /* 0x000000e016ad7836 */ /* 0x000fe20000000000 */
[----:B-1----:R-:W-:Y:S01]  /*1400*/  SHF.R.S32.HI R6, RZ, 0x1f, R228 ;  /* 0x0000001fff067819 */ /* 0x002fe200000114e4 */
[C---:B------:R-:W-:Y:S01]  /*1410*/  VIADD R200, R198.reuse, 0x40 ;  /* 0x00000040c6c87836 */ /* 0x040fe20000000000 */
[----:B------:R1:W-:Y:S01]  /*1420*/  STL [R1+0x4e8], R7 ;  /* 0x0004e80701007387 */ /* 0x0003e20000100800 */
[C---:B------:R-:W-:Y:S01]  /*1430*/  VIADD R199, R198.reuse, 0x80 ;  /* 0x00000080c6c77836 */ /* 0x040fe20000000000 */
[----:B--2---:R-:W-:Y:S01]  /*1440*/  SHF.R.S32.HI R4, RZ, 0x1f, R0 ;  /* 0x0000001fff047819 */ /* 0x004fe20000011400 */
[----:B------:R-:W-:Y:S01]  /*1450*/  VIADD R201, R198, 0xc0 ;  /* 0x000000c0c6c97836 */ /* 0x000fe20000000000 */
[----:B------:R2:W-:Y:S01]  /*1460*/  STL [R1+0x480], R25 ;  /* 0x0004801901007387 */ /* 0x0005e20000100800 */
[----:B------:R-:W-:Y:S01]  /*1470*/  SHF.R.S32.HI R157, RZ, 0x1f, R152 ;  /* 0x0000001fff9d7819 */ /* 0x000fe20000011498 */
[----:B------:R-:W-:Y:S01]  /*1480*/  VIADD R223, R205, 0x30 ;  /* 0x00000030cddf7836 */ /* 0x000fe20000000000 */
[----:B0-----:R-:W-:Y:S01]  /*1490*/  SHF.R.S32.HI R28, RZ, 0x1f, R28 ;  /* 0x0000001fff1c7819 */ /* 0x001fe2000001141c */
[----:B------:R0:W-:Y:S01]  /*14a0*/  STL [R1+0x478], R21 ;  /* 0x0004781501007387 */ /* 0x0001e20000100800 */
[----:B------:R-:W-:-:S02]  /*14b0*/  SHF.R.S32.HI R197, RZ, 0x1f, R172 ;  /* 0x0000001fffc57819 */ /* 0x000fc400000114ac */
[----:B-1----:R-:W-:Y:S01]  /*14c0*/  SHF.R.S32.HI R7, RZ, 0x1f, R11 ;  /* 0x0000001fff077819 */ /* 0x002fe2000001140b */
[----:B------:R1:W-:Y:S01]  /*14d0*/  STL [R1+0x474], R20 ;  /* 0x0004741401007387 */ /* 0x0003e20000100800 */
[----:B------:R-:W-:Y:S02]  /*14e0*/  SHF.R.S32.HI R196, RZ, 0x1f, R167 ;  /* 0x0000001fffc47819 */ /* 0x000fe400000114a7 */
[----:B--2---:R-:W-:Y:S01]  /*14f0*/  SHF.R.S32.HI R25, RZ, 0x1f, R25 ;  /* 0x0000001fff197819 */ /* 0x004fe20000011419 */
[----:B------:R2:W-:Y:S01]  /*1500*/  STL [R1+0x4dc], R7 ;  /* 0x0004dc0701007387 */ /* 0x0005e20000100800 */
[----:B------:R-:W-:Y:S02]  /*1510*/  SHF.R.S32.HI R195, RZ, 0x1f, R166 ;  /* 0x0000001fffc37819 */ /* 0x000fe400000114a6 */
        /* <DEDUP_REMOVED lines=20> */
[----:B-1----:R-:W-:-:S03]  /*1660*/  SHF.R.S32.HI R12, RZ, 0x1f, R12 ;  /* 0x0000001fff0c7819 */ /* 0x002fc6000001140c */
[----:B------:R1:W-:Y:S01]  /*1670*/  STL [R1+0x48c], R0 ;  /* 0x00048c0001007387 */ /* 0x0003e20000100800 */
[----:B--2---:R-:W-:-:S03]  /*1680*/  SHF.R.S32.HI R10, RZ, 0x1f, R10 ;  /* 0x0000001fff0a7819 */ /* 0x004fc6000001140a */
[----:B------:R2:W-:Y:S01]  /*1690*/  STL [R1+0x4c4], R7 ;  /* 0x0004c40701007387 */ /* 0x0005e20000100800 */
[----:B0-----:R-:W-:-:S03]  /*16a0*/  SHF.R.S32.HI R9, RZ, 0x1f, R9 ;  /* 0x0000001fff097819 */ /* 0x001fc60000011409 */
[----:B------:R0:W-:Y:S01]  /*16b0*/  STL [R1+0x4c0], R6 ;  /* 0x0004c00601007387 */ /* 0x0001e20000100800 */
[----:B-1----:R-:W-:-:S03]  /*16c0*/  IMAD R0, R3, 0x8, R204 ;  /* 0x0000000803007824 */ /* 0x002fc600078e02cc */
[----:B------:R1:W-:Y:S01]  /*16d0*/  STL [R1+0x470], R17 ;  /* 0x0004701101007387 */ /* 0x0003e20000100800 */
[----:B--2---:R-:W-:-:S03]  /*16e0*/  SHF.R.S32.HI R7, RZ, 0x1f, R226 ;  /* 0x0000001fff077819 */ /* 0x004fc600000114e2 */
[----:B------:R1:W-:Y:S01]  /*16f0*/  STL [R1+0x464], R14 ;  /* 0x0004640e01007387 */ /* 0x0003e20000100800 */
[----:B0-----:R-:W-:-:S03]  /*1700*/  SHF.R.S32.HI R6, RZ, 0x1f, R225 ;  /* 0x0000001fff067819 */ /* 0x001fc600000114e1 */
        /* <DEDUP_REMOVED lines=16> */
[----:B------:R1:W-:Y:S02]  /*1810*/  STL [R1+0x4ac], R4 ;  /* 0x0004ac0401007387 */ /* 0x0003e40000100800 */
.L_x_13159:
[----:B------:R-:W-:Y:S05]  /*1820*/  YIELD ;  /* 0x0000000000007946 */ /* 0x000fea0003800000 */
[----:B------:R-:W-:Y:S01]  /*1830*/  ULDC.64 UR4, c[0x0][0xb20] ;  /* 0x0002c80000047ab9 */ /* 0x000fe20000000a00 */
[----:B012---:R-:W0:Y:S01]  /*1840*/  LDC.64 R4, c[0x0][0xb00] ;  /* 0x0002c000ff047b82 */ /* 0x007e220000000a00 */
[----:B------:R-:W-:Y:S01]  /*1850*/  ISETP.NE.U32.AND P1, PT, RZ, UR4, PT ;  /* 0x00000004ff007c0c */ /* 0x000fe2000bf25070 */
[----:B----4-:R-:W-:Y:S02]  /*1860*/  IMAD.MOV.U32 R10, RZ, RZ, RZ ;  /* 0x000000ffff0a7224 */ /* 0x010fe400078e00ff */
[----:B------:R-:W-:Y:S01]  /*1870*/  IMAD.MOV.U32 R30, RZ, RZ, RZ ;  /* 0x000000ffff1e7224 */ /* 0x000fe200078e00ff */
[----:B------:R-:W-:Y:S01]  /*1880*/  ISETP.NE.AND.EX P1, PT, RZ, UR5, PT, P1 ;  /* 0x00000005ff007c0c */ /* 0x000fe2000bf25310 */
[----:B------:R-:W-:-:S02]  /*1890*/  ULDC.64 UR4, c[0x0][0xb10] ;  /* 0x0002c40000047ab9 */ /* 0x000fc40000000a00 */
[----:B------:R-:W-:-:S04]  /*18a0*/  ISETP.NE.U32.AND P2, PT, RZ, UR4, PT ;  /* 0x00000004ff007c0c */ /* 0x000fc8000bf45070 */
[----:B------:R-:W-:Y:S01]  /*18b0*/  ISETP.NE.AND.EX P2, PT, RZ, UR5, PT, P2 ;  /* 0x00000005ff007c0c */ /* 0x000fe2000bf45320 */
[----:B------:R-:W-:Y:S02]  /*18c0*/  ULDC.64 UR4, c[0x0][0xb00] ;  /* 0x0002c00000047ab9 */ /* 0x000fe40000000a00 */
[----:B------:R-:W-:-:S03]  /*18d0*/  ISETP.NE.U32.AND P0, PT, RZ, UR4, PT ;  /* 0x00000004ff007c0c */ /* 0x000fc6000bf05070 */
[----:B---3--:R-:W1:Y:S01]  /*18e0*/  @P1 LDC.64 R6, c[0x0][0xb20] ;  /* 0x0002c800ff061b82 */ /* 0x008e620000000a00 */
        /* <DEDUP_REMOVED lines=30> */
.L_x_12917:
        /* <DEDUP_REMOVED lines=14> */
.L_x_12918:
[----:B------:R-:W-:Y:S05]  /*1bb0*/  @!P0 BRA `(.L_x_12919) ;  /* 0x00000000000c8947 */ /* 0x000fea0003800000 */
[----:B------:R-:W2:Y:S04]  /*1bc0*/  LDG.E R0, desc[UR44][R4.64] ;  /* 0x0000002c04007981 */ /* 0x000ea8000c1e1900 */
[----:B------:R-:W2:Y:S02]  /*1bd0*/  LDG.E R31, desc[UR44][R4.64+0x4] ;  /* 0x0000042c041f7981 */ /* 0x000ea4000c1e1900 */
[----:B--2---:R-:W-:-:S07]  /*1be0*/  IMAD.IADD R31, R31, 0x1, -R0 ;  /* 0x000000011f1f7824 */ /* 0x004fce00078e0a00 */
.L_x_12919:
[----:B------:R-:W-:Y:S02]  /*1bf0*/  ULDC.64 UR4, c[0x0][0xb08] ;  /* 0x0002c20000047ab9 */ /* 0x000fe40000000a00 */
[----:B------:R-:W-:-:S04]  /*1c00*/  ISETP.NE.U32.AND P0, PT, RZ, UR4, PT ;  /* 0x00000004ff007c0c */ /* 0x000fc8000bf05070 */
[----:B------:R-:W-:Y:S01]  /*1c10*/  ISETP.NE.AND.EX P0, PT, RZ, UR5, PT, P0 ;  /* 0x00000005ff007c0c */ /* 0x000fe2000bf05300 */
[----:B------:R-:W-:Y:S02]  /*1c20*/  ULDC.64 UR4, c[0x0][0xb28] ;  /* 0x0002ca0000047ab9 */ /* 0x000fe40000000a00 */
[----:B------:R-:W-:-:S04]  /*1c30*/  ISETP.NE.U32.AND P1, PT, RZ, UR4, PT ;  /* 0x00000004ff007c0c */ /* 0x000fc8000bf25070 */
[----:B------:R-:W-:-:S06]  /*1c40*/  ISETP.NE.AND.EX P1, PT, RZ, UR5, PT, P1 ;  /* 0x00000005ff007c0c */ /* 0x000fcc000bf25310 */
[----:B------:R-:W1:Y:S08]  /*1c50*/  @P0 LDC.64 R8, c[0x0][0xb08] ;  /* 0x0002c200ff080b82 */ /* 0x000e700000000a00 */
[----:B0-----:R-:W0:Y:S01]  /*1c60*/  @P1 LDC.64 R4, c[0x0][0xb28] ;  /* 0x0002ca00ff041b82 */ /* 0x001e220000000a00 */
[----:B-1----:R-:W-:-:S05]  /*1c70*/  @P0 IMAD.WIDE R8, R99, 0x4, R8 ;  /* 0x0000000463080825 */ /* 0x002fca00078e0208 */
[----:B------:R-:W2:Y:S04]  /*1c80*/  @P0 LDG.E R0, desc[UR44][R8.64] ;  /* 0x0000002c08000981 */ /* 0x000ea8000c1e1900 */
[----:B------:R-:W2:Y:S01]  /*1c90*/  @P0 LDG.E R3, desc[UR44][R8.64+0x4] ;  /* 0x0000042c08030981 */ /* 0x000ea2000c1e1900 */
[----:B0-----:R-:W-:Y:S02]  /*1ca0*/  @P1 IMAD.WIDE R6, R99, 0x4, R4 ;  /* 0x0000000463061825 */ /* 0x001fe400078e0204 */
[----:B------:R-:W0:Y:S02]  /*1cb0*/  LDC R4, c[0x0][0x448] ;  /* 0x00011200ff047b82 */ /* 0x000e240000000800 */
[----:B-----5:R-:W-:-:S06]  /*1cc0*/  IMAD.MOV.U32 R44, RZ, RZ, R31 ;  /* 0x000000ffff2c7224 */ /* 0x020fcc00078e001f */
[----:B------:R1:W5:Y:S01]  /*1cd0*/  @P1 LDG.E R44, desc[UR44][R6.64] ;  /* 0x0000002c062c1981 */ /* 0x000362000c1e1900 */
[----:B------:R-:W-:Y:S02]  /*1ce0*/  IMAD.SHL.U32 R216, R97, 0x80, RZ ;  /* 0x0000008061d87824 */ /* 0x000fe400078e00ff */
[----:B------:R-:W-:Y:S01]  /*1cf0*/  IMAD.IADD R13, R31, 0x1, -R10 ;  /* 0x000000011f0d7824 */ /* 0x000fe200078e0a0a */
[----:B0-----:R-:W-:Y:S02]  /*1d00*/  ISETP.NE.AND P1, PT, R4, 0x1, PT ;  /* 0x000000010400780c */ /* 0x001fe40003f25270 */
[----:B------:R-:W0:Y:S11]  /*1d10*/  LDC.64 R4, c[0x0][0xad8] ;  /* 0x0002b600ff047b82 */ /* 0x000e360000000a00 */
        /* <DEDUP_REMOVED lines=8> */
[----:B------:R-:W-:Y:S01]  /*1da0*/  VIADD R0, R29, 0x5f ;  /* 0x0000005f1d007836 */ /* 0x000fe20000000000 */
[----:B---3--:R-:W-:-:S03]  /*1db0*/  @P1 SHF.R.U32.HI R3, RZ, R11, R6 ;  /* 0x0000000bff031219 */ /* 0x008fc60000011606 */
        /* <DEDUP_REMOVED lines=17> */
.L_x_12922:
[----:B------:R-:W-:-:S13]  /*1ed0*/  ISETP.NE.AND P0, PT, R5, 0x1, PT ;  /* 0x000000010500780c */ /* 0x000fda0003f05270 */
[----:B------:R-:W0:Y:S02]  /*1ee0*/  @P0 LDC.64 R6, c[0x0][0xae0] ;  /* 0x0002b800ff060b82 */ /* 0x000e240000000a00 */
[----:B0-----:R-:W-:-:S05]  /*1ef0*/  @P0 IMAD.HI.U32 R6, R0, R6, RZ ;  /* 0x0000000600060227 */ /* 0x001fca00078e00ff */
[----:B------:R-:W-:-:S07]  /*1f00*/  @P0 SHF.R.U32.HI R0, RZ, R7, R6 ;  /* 0x00000007ff000219 */ /* 0x000fce0000011606 */
.L_x_12923:
[----:B------:R-:W-:Y:S05]  /*1f10*/  BSYNC B0 ;  /* 0x0000000000007941 */ /* 0x000fea0003800000 */
.L_x_12921:
[----:B------:R-:W-:-:S05]  /*1f20*/  IMAD R3, R0, R5, R5 ;  /* 0x0000000500037224 */ /* 0x000fca00078e0205 */
[----:B------:R-:W-:-:S07]  /*1f30*/  VIMNMX R4, R4, R3, PT ;  /* 0x0000000304047248 */ /* 0x000fce0003fe0100 */
.L_x_12920:
        /* <DEDUP_REMOVED lines=25> */
.L_x_12926:
[----:B------:R-:W-:-:S13]  /*20d0*/  ISETP.NE.AND P0, PT, R5, 0x1, PT ;  /* 0x000000010500780c */ /* 0x000fda0003f05270 */
[----:B------:R-:W0:Y:S02]  /*20e0*/  @P0 LDC.64 R6, c[0x0][0xae0] ;  /* 0x0002b800ff060b82 */ /* 0x000e240000000a00 */
[----:B0-----:R-:W-:-:S05]  /*20f0*/  @P0 IMAD.HI.U32 R6, R0, R6, RZ ;  /* 0x0000000600060227 */ /* 0x001fca00078e00ff */
[----:B------:R-:W-:-:S07]  /*2100*/  @P0 SHF.R.U32.HI R0, RZ, R7, R6 ;  /* 0x00000007ff000219 */ /* 0x000fce0000011606 */
.L_x_12927:
[----:B------:R-:W-:Y:S05]  /*2110*/  BSYNC B0 ;  /* 0x0000000000007941 */ /* 0x000fea0003800000 */
.L_x_12925:
[----:B------:R-:W-:-:S05]  /*2120*/  IMAD R0, R0, R5, RZ ;  /* 0x0000000500007224 */ /* 0x000fca00078e02ff */
[----:B------:R-:W-:-:S07]  /*2130*/  VIMNMX R3, R3, R0, !PT ;  /* 0x0000000003037248 */ /* 0x000fce0007fe0100 */
.L_x_12924:
[----:B------:R-:W-:Y:S01]  /*2140*/  IMAD.HI R3, R3, 0x2aaaaaab, RZ ;  /* 0x2aaaaaab03037827 */ /* 0x000fe200078e02ff */
[----:B------:R-:W-:Y:S01]  /*2150*/  BSSY B0, `(.L_x_12928) ;  /* 0x0000028000007945 */ /* 0x000fe20003800000 */
[----:B------:R-:W-:Y:S02]  /*2160*/  LOP3.LUT R224, R217, 0xff, RZ, 0xc0, !PT ;  /* 0x000000ffd9e07812 */ /* 0x000fe400078ec0ff */
[----:B------:R-:W-:Y:S02]  /*2170*/  SHF.R.U32.HI R217, RZ, 0x10, R217 ;  /* 0x00000010ffd97819 */ /* 0x000fe400000116d9 */
[----:B------:R-:W-:-:S04]  /*2180*/  SHF.R.U32.HI R0, RZ, 0x1f, R3 ;  /* 0x0000001fff007819 */ /* 0x000fc80000011603 */
[----:B------:R-:W-:Y:S01]  /*2190*/  LEA.HI.SX32 R0, R3, R0, 0x1c ;  /* 0x0000000003007211 */ /* 0x000fe200078fe2ff */
[----:B------:R-:W-:-:S03]  /*21a0*/  IMAD.MOV.U32 R3, RZ, RZ, RZ ;  /* 0x000000ffff037224 */ /* 0x000fc600078e00ff */
        /* <DEDUP_REMOVED lines=34> */
.L_x_12929:
[----:B------:R-:W-:Y:S05]  /*23d0*/  BSYNC B0 ;  /* 0x0000000000007941 */ /* 0x000fea0003800000 */
.L_x_12928:
        /* <DEDUP_REMOVED lines=37> */
.L_x_12932:
[----:B------:R-:W-:Y:S05]  /*2630*/  BSYNC B6 ;  /* 0x0000000000067941 */ /* 0x000fea0003800000 */
.L_x_12931:
        /* <DEDUP_REMOVED lines=20> */
.L_x_12934:
[----:B------:R-:W-:Y:S05]  /*2780*/  BSYNC B6 ;  /* 0x0000000000067941 */ /* 0x000fea0003800000 */
.L_x_12933:
[----:B------:R-:W-:Y:S01]  /*2790*/  ULDC.64 UR4, c[0x0][0xaf0] ;  /* 0x0002bc0000047ab9 */ /* 0x000fe20000000a00 */
[----:B------:R-:W2:Y:S01]  /*27a0*/  LDL R34, [R1+0x494] ;  /* 0x0004940001227983 */ /* 0x000ea20000100800 */
[----:B------:R-:W-:Y:S01]  /*27b0*/  ISETP.NE.U32.AND P0, PT, RZ, UR4, PT ;  /* 0x00000004ff007c0c */ /* 0x000fe2000bf05070 */
[----:B------:R-:W-:Y:S02]  /*27c0*/  IMAD.MOV.U32 R0, RZ, RZ, R99 ;  /* 0x000000ffff007224 */ /* 0x000fe400078e0063 */
[----:B------:R-:W3:Y:S01]  /*27d0*/  LDL R32, [R1+0x4a0] ;  /* 0x0004a00001207983 */ /* 0x000ee20000100800 */
[----:B------:R-:W-:Y:S01]  /*27e0*/  ISETP.NE.AND.EX P0, PT, RZ, UR5, PT, P0 ;  /* 0x00000005ff007c0c */ /* 0x000fe2000bf05300 */
[----:B------:R-:W-:Y:S01]  /*27f0*/  ULDC UR8, c[0x0][0x320] ;  /* 0x0000c80000087ab9 */ /* 0x000fe20000000800 */
[----:B------:R-:W-:Y:S01]  /*2800*/  SHF.R.S32.HI R3, RZ, 0x1f, R158 ;  /* 0x0000001fff037819 */ /* 0x000fe2000001149e */
[----:B------:R-:W0:Y:S01]  /*2810*/  S2R R33, SR_TID.X ;  /* 0x0000000000217919 */ /* 0x000e220000002100 */
[----:B------:R-:W1:Y:S01]  /*2820*/  LDC R11, c[0x0][0x3f4] ;  /* 0x0000fd00ff0b7b82 */ /* 0x000e620000000800 */
[----:B------:R-:W-:Y:S01]  /*2830*/  ULDC.64 UR4, c[0x0][0x3f8] ;  /* 0x0000fe0000047ab9 */ /* 0x000fe20000000a00 */
[----:B------:R-:W-:Y:S01]  /*2840*/  SHF.R.S32.HI R155, RZ, 0x1f, R154 ;  /* 0x0000001fff9b7819 */ /* 0x000fe2000001149a */
[----:B------:R-:W-:-:S06]  /*2850*/  ULDC.64 UR6, c[0x0][0x408] ;  /* 0x0001020000067ab9 */ /* 0x000fcc0000000a00 */
[----:B------:R-:W4:Y:S02]  /*2860*/  @P0 LDC.64 R4, c[0x0][0xaf0] ;  /* 0x0002bc00ff040b82 */ /* 0x000f240000000a00 */
[----:B----4-:R-:W-:-:S05]  /*2870*/  @P0 IMAD.WIDE R4, R99, 0x4, R4 ;  /* 0x0000000463040825 */ /* 0x010fca00078e0204 */
[----:B------:R4:W3:Y:S01]  /*2880*/  @P0 LDG.E R0, desc[UR44][R4.64] ;  /* 0x0000002c04000981 */ /* 0x0008e2000c1e1900 */
[----:B------:R-:W-:Y:S01]  /*2890*/  ISETP.GE.AND P1, PT, R152, UR8, PT ;  /* 0x0000000898007c0c */ /* 0x000fe2000bf26270 */
[C---:B------:R-:W-:Y:S01]  /*28a0*/  IMAD R7, R3.reuse, UR4, RZ ;  /* 0x0000000403077c24 */ /* 0x040fe2000f8e02ff */
[----:B0-----:R-:W-:Y:S01]  /*28b0*/  SHF.R.U32.HI R33, RZ, 0x7, R33 ;  /* 0x00000007ff217819 */ /* 0x001fe20000011621 */
[----:B------:R-:W-:Y:S01]  /*28c0*/  IMAD R9, R3, UR6, RZ ;  /* 0x0000000603097c24 */ /* 0x000fe2000f8e02ff */
[----:B------:R-:W-:Y:S01]  /*28d0*/  SEL R3, RZ, 0xffffffff, P1 ;  /* 0xffffffffff037807 */ /* 0x000fe20000800000 */
[----:B------:R-:W-:Y:S01]  /*28e0*/  IMAD.WIDE.U32 R16, R158, UR4, R154 ;  /* 0x000000049e107c25 */ /* 0x000fe2000f8e009a */
[----:B------:R-:W-:Y:S02]  /*28f0*/  ISETP.GE.AND P0, PT, R22, UR8, PT ;  /* 0x0000000816007c0c */ /* 0x000fe4000bf06270 */
[----:B------:R-:W-:Y:S01]  /*2900*/  ISETP.NE.AND P6, PT, R33, 0x1, PT ;  /* 0x000000012100780c */ /* 0x000fe20003fc5270 */
[C---:B------:R-:W-:Y:S01]  /*2910*/  IMAD R7, R158.reuse, UR5, R7 ;  /* 0x000000059e077c24 */ /* 0x040fe2000f8e0207 */
[----:B----4-:R-:W-:Y:S01]  /*2920*/  SEL R4, RZ, 0x1, P0 ;  /* 0x00000001ff047807 */ /* 0x010fe20000000000 */
[----:B------:R-:W-:Y:S01]  /*2930*/  IMAD.WIDE.U32 R20, R158, UR4, R22 ;  /* 0x000000049e147c25 */ /* 0x000fe2000f8e0016 */
[----:B------:R-:W-:-:S02]  /*2940*/  ISETP.GE.AND P0, PT, R172, UR8, PT ;  /* 0x00000008ac007c0c */ /* 0x000fc4000bf06270 */
[----:B------:R-:W-:Y:S01]  /*2950*/  ISETP.GE.AND P1, PT, R167, UR8, PT ;  /* 0x00000008a7007c0c */ /* 0x000fe2000bf26270 */
[----:B------:R-:W-:Y:S01]  /*2960*/  IMAD.SHL.U32 R5, R3, 0x2, RZ ;  /* 0x0000000203057824 */ /* 0x000fe200078e00ff */
[----:B------:R-:W-:Y:S01]  /*2970*/  ISETP.GE.AND P2, PT, R173, UR8, PT ;  /* 0x00000008ad007c0c */ /* 0x000fe2000bf46270 */
[----:B------:R-:W-:Y:S01]  /*2980*/  IMAD.IADD R3, R30, 0x1, R31 ;  /* 0x000000011e037824 */ /* 0x000fe200078e021f */
[----:B------:R-:W-:Y:S01]  /*2990*/  SEL R6, RZ, 0x8, P1 ;  /* 0x00000008ff067807 */ /* 0x000fe20000800000 */
[----:B------:R-:W-:Y:S01]  /*29a0*/  IMAD.IADD R17, R17, 0x1, R7 ;  /* 0x0000000111117824 */ /* 0x000fe200078e0207 */
[----:B------:R-:W-:Y:S01]  /*29b0*/  LOP3.LUT R4, R5, 0x2, R4, 0xe2, !PT ;  /* 0x0000000205047812 */ /* 0x000fe200078ee204 */
[----:B------:R-:W-:Y:S01]  /*29c0*/  IMAD.IADD R21, R7, 0x1, R21 ;  /* 0x0000000107157824 */ /* 0x000fe200078e0215 */
[----:B-----5:R-:W-:Y:S01]  /*29d0*/  SHF.R.S32.HI R7, RZ, 0x1f, R44 ;  /* 0x0000001fff077819 */ /* 0x020fe2000001142c */
[----:B------:R-:W-:Y:S01]  /*29e0*/  IMAD.WIDE.U32 R24, R158, UR6, R154 ;  /* 0x000000069e187c25 */ /* 0x000fe2000f8e009a */
[----:B------:R-:W-:-:S02]  /*29f0*/  SEL R5, RZ, 0x4, P0 ;  /* 0x00000004ff057807 */ /* 0x000fc40000000000 */
[----:B------:R-:W-:Y:S01]  /*2a00*/  ISETP.GE.AND P0, PT, R166, UR8, PT ;  /* 0x00000008a6007c0c */ /* 0x000fe2000bf06270 */
[C---:B------:R-:W-:Y:S01]  /*2a10*/  IMAD R9, R158.reuse, UR7, R9 ;  /* 0x000000079e097c24 */ /* 0x040fe2000f8e0209 */
[----:B------:R-:W-:Y:S01]  /*2a20*/  ISETP.GE.AND P1, PT, R165, UR8, PT ;  /* 0x00000008a5007c0c */ /* 0x000fe2000bf26270 */
[----:B------:R-:W-:Y:S01]  /*2a30*/  IMAD.WIDE.U32 R30, R158, UR6, R22 ;  /* 0x000000069e1e7c25 */ /* 0x000fe2000f8e0016 */
[----:B------:R-:W-:Y:S02]  /*2a40*/  LOP3.LUT R4, R6, R4, R5, 0xfe, !PT ;  /* 0x0000000406047212 */ /* 0x000fe400078efe05 */
[----:B------:R-:W-:Y:S01]  /*2a50*/  SEL R5, RZ, 0x10, P0 ;  /* 0x00000010ff057807 */ /* 0x000fe20000000000 */
[----:B------:R-:W-:Y:S01]  /*2a60*/  IMAD.IADD R25, R25, 0x1, R9 ;  /* 0x0000000119197824 */ /* 0x000fe200078e0209 */
[----:B------:R-:W-:Y:S01]  /*2a70*/  ISETP.GE.AND P0, PT, R174, UR8, PT ;  /* 0x00000008ae007c0c */ /* 0x000fe2000bf06270 */
[----:B------:R-:W-:Y:S01]  /*2a80*/  IMAD.IADD R31, R9, 0x1, R31 ;  /* 0x00000001091f7824 */ /* 0x000fe200078e021f */
[----:B------:R-:W-:Y:S01]  /*2a90*/  SEL R6, RZ, 0x20, P1 ;  /* 0x00000020ff067807 */ /* 0x000fe20000800000 */
[C---:B------:R-:W-:Y:S01]  /*2aa0*/  IMAD R9, R7.reuse, UR4, RZ ;  /* 0x0000000407097c24 */ /* 0x040fe2000f8e02ff */
[----:B-1----:R-:W-:Y:S01]  /*2ab0*/  ISETP.GE.AND P1, PT, R22, R11, PT ;  /* 0x0000000b1600720c */ /* 0x002fe20003f26270 */
[----:B------:R-:W-:Y:S01]  /*2ac0*/  IMAD R7, R7, UR6, RZ ;  /* 0x0000000607077c24 */ /* 0x000fe2000f8e02ff */
[----:B------:R-:W-:Y:S01]  /*2ad0*/  LOP3.LUT R4, R6, R4, R5, 0xfe, !PT ;  /* 0x0000000406047212 */ /* 0x000fe200078efe05 */
[C---:B------:R-:W-:Y:S01]  /*2ae0*/  IMAD R9, R44.reuse, UR5, R9 ;  /* 0x000000052c097c24 */ /* 0x040fe2000f8e0209 */
[----:B------:R-:W-:Y:S01]  /*2af0*/  SEL R51, RZ, 0x40, P0 ;  /* 0x00000040ff337807 */ /* 0x000fe20000000000 */
[----:B------:R-:W-:Y:S01]  /*2b00*/  IMAD.WIDE.U32 R16, R44, UR4, R16 ;  /* 0x000000042c107c25 */ /* 0x000fe2000f8e0010 */
[----:B------:R-:W-:-:S03]  /*2b10*/  SEL R5, RZ, 0x7fff80, P2 ;  /* 0x007fff80ff057807 */ /* 0x000fc60001000000 */
[----:B------:R-:W-:Y:S01]  /*2b20*/  IMAD.WIDE.U32 R20, R44, UR4, R20 ;  /* 0x000000042c147c25 */ /* 0x000fe2000f8e0014 */
[----:B------:R-:W-:-:S03]  /*2b30*/  LOP3.LUT R51, R5, R4, R51, 0xfe, !PT ;  /* 0x0000000405337212 */ /* 0x000fc600078efe33 */
[C---:B------:R-:W-:Y:S01]  /*2b40*/  IMAD R63, R44.reuse, UR7, R7 ;  /* 0x000000072c3f7c24 */ /* 0x040fe2000f8e0207 */
[----:B------:R-:W-:Y:S01]  /*2b50*/  SEL R7, R11, RZ, P1 ;  /* 0x000000ff0b077207 */ /* 0x000fe20000800000 */
[----:B------:R-:W-:Y:S01]  /*2b60*/  IMAD.WIDE.U32 R24, R44, UR6, R24 ;  /* 0x000000062c187c25 */ /* 0x000fe2000f8e0018 */
[----:B------:R-:W-:-:S03]  /*2b70*/  PRMT R68, R51, 0x8880, RZ ;  /* 0x0000888033447816 */ /* 0x000fc600000000ff */
[----:B------:R-:W-:Y:S01]  /*2b80*/  IMAD.WIDE.U32 R30, R44, UR6, R30 ;  /* 0x000000062c1e7c25 */ /* 0x000fe2000f8e001e */
[----:B------:R-:W-:Y:S05]  /*2b90*/  @!P6 WARPSYNC.ALL ;  /* 0x000000000000e948 */ /* 0x000fea0003800000 */
[----:B------:R-:W-:Y:S01]  /*2ba0*/  ULDC UR4, c[0x0][0x2f4] ;  /* 0x0000bd0000047ab9 */ /* 0x000fe20000000800 */
[----:B------:R-:W-:Y:S01]  /*2bb0*/  IMAD.IADD R7, R22, 0x1, R7 ;  /* 0x0000000116077824 */ /* 0x000fe200078e0207 */
[----:B------:R-:W-:Y:S01]  /*2bc0*/  ISETP.GE.AND P3, PT, R152, UR4, PT ;  /* 0x0000000498007c0c */ /* 0x000fe2000bf66270 */
[----:B------:R-:W-:Y:S01]  /*2bd0*/  IMAD.MOV.U32 R55, RZ, RZ, 0x20 ;  /* 0x00000020ff377424 */ /* 0x000fe200078e00ff */
[----:B------:R-:W-:Y:S01]  /*2be0*/  ISETP.GE.AND P0, PT, R22, UR4, PT ;  /* 0x0000000416007c0c */ /* 0x000fe2000bf06270 */
[----:B------:R-:W-:Y:S01]  /*2bf0*/  IMAD.U32 R58, RZ, RZ, UR38 ;  /* 0x00000026ff3a7e24 */ /* 0x000fe2000f8e00ff */
[----:B------:R-:W-:Y:S01]  /*2c00*/  SEL R6, RZ, 0xffffffff, P3 ;  /* 0xffffffffff067807 */ /* 0x000fe20001800000 */
[----:B------:R-:W-:Y:S01]  /*2c10*/  IMAD.IADD R62, R25, 0x1, R63 ;  /* 0x00000001193e7824 */ /* 0x000fe200078e023f */
[----:B------:R-:W-:Y:S01]  /*2c20*/  SHF.R.S32.HI R4, RZ, 0x1f, R7 ;  /* 0x0000001fff047819 */ /* 0x000fe20000011407 */
[----:B------:R-:W-:Y:S01]  /*2c30*/  VIADD R54, R33, 0x8 ;  /* 0x0000000821367836 */ /* 0x000fe20000000000 */
[----:B------:R-:W-:Y:S01]  /*2c40*/  SEL R52, RZ, 0x1, P0 ;  /* 0x00000001ff347807 */ /* 0x000fe20000000000 */
[----:B------:R-:W-:Y:S01]  /*2c50*/  IMAD.SHL.U32 R11, R6, 0x2, RZ ;  /* 0x00000002060b7824 */ /* 0x000fe200078e00ff */
[----:B------:R-:W-:Y:S01]  /*2c60*/  LEA.HI R7, R4, R7, RZ, 0x3 ;  /* 0x0000000704077211 */ /* 0x000fe200078f18ff */
[----:B------:R-:W-:Y:S01]  /*2c70*/  IMAD.IADD R60, R17, 0x1, R9 ;  /* 0x00000001113c7824 */ /* 0x000fe200078e0209 */
[----:B------:R-:W-:Y:S01]  /*2c80*/  LOP3.LUT R58, R58, 0x1, RZ, 0xfc, !PT ;  /* 0x000000013a3a7812 */ /* 0x000fe200078efcff */
[----:B------:R-:W-:Y:S01]  /*2c90*/  IMAD.IADD R61, R9, 0x1, R21 ;  /* 0x00000001093d7824 */ /* 0x000fe200078e0215 */
[----:B------:R-:W-:Y:S01]  /*2ca0*/  LOP3.LUT R52, R11, 0x2, R52, 0xe2, !PT ;  /* 0x000000020b347812 */ /* 0x000fe200078ee234 */
[----:B------:R-:W-:Y:S01]  /*2cb0*/  IMAD.IADD R63, R63, 0x1, R31 ;  /* 0x000000013f3f7824 */ /* 0x000fe200078e021f */
[----:B------:R-:W-:-:S02]  /*2cc0*/  SHF.R.S32.HI R65, RZ, 0x3, R7 ;  /* 0x00000003ff417819 */ /* 0x000fc40000011407 */
[----:B------:R-:W-:Y:S01]  /*2cd0*/  PRMT R68, R68, 0x7710, RZ ;  /* 0x0000771044447816 */ /* 0x000fe200000000ff */
[C---:B--2---:R-:W-:Y:S01]  /*2ce0*/  IMAD.SHL.U32 R50, R34.reuse, 0x40, RZ ;  /* 0x0000004022327824 */ /* 0x044fe200078e00ff */
[----:B------:R-:W-:Y:S01]  /*2cf0*/  @!P6 BAR.SYNC.DEFER_BLOCKING 0x9, 0x100 ;  /* 0x024400000000eb1d */ /* 0x000fe20000010000 */
[----:B------:R-:W-:Y:S01]  /*2d00*/  LOP3.LUT P0, RZ, R34, 0x4, RZ, 0xc0, !PT ;  /* 0x0000000422ff7812 */ /* 0x000fe2000780c0ff */
[----:B---3--:R-:W-:Y:S02]  /*2d10*/  IMAD R57, R32, 0x40, R158 ;  /* 0x0000004020397824 */ /* 0x008fe400078e029e */
[----:B------:R-:W-:Y:S02]  /*2d20*/  LOP3.LUT R50, R50, 0x1c0, RZ, 0xc0, !PT ;  /* 0x000001c032327812 */ /* 0x000fe400078ec0ff */
[----:B------:R-:W-:Y:S02]  /*2d30*/  SEL R55, R55, 0xffffffe0, !P0 ;  /* 0xffffffe037377807 */ /* 0x000fe40004000000 */
[----:B------:R-:W-:-:S02]  /*2d40*/  SHF.R.U32.HI R53, RZ, 0x3, R50 ;  /* 0x00000003ff357819 */ /* 0x000fc40000011632 */
[C---:B------:R-:W-:Y:S02]  /*2d50*/  LOP3.LUT R6, R50.reuse, 0x18, R22, 0xf8, !PT ;  /* 0x0000001832067812 */ /* 0x040fe400078ef816 */
[----:B------:R-:W-:Y:S02]  /*2d60*/  LOP3.LUT R4, R50, 0x38, R7, 0xf8, !PT ;  /* 0x0000003832047812 */ /* 0x000fe400078ef807 */
[-C--:B------:R-:W-:Y:S02]  /*2d70*/  LOP3.LUT R6, R6, R53.reuse, RZ, 0x3c, !PT ;  /* 0x0000003506067212 */ /* 0x080fe400078e3cff */
[----:B------:R-:W-:-:S03]  /*2d80*/  LOP3.LUT R4, R4, R53, RZ, 0x3c, !PT ;  /* 0x0000003504047212 */ /* 0x000fc600078e3cff */
[C---:B------:R-:W-:Y:S01]  /*2d90*/  IMAD R56, R203.reuse, 0x200, R6 ;  /* 0x00000200cb387824 */ /* 0x040fe200078e0206 */
[----:B------:R-:W-:Y:S01]  /*2da0*/  LOP3.LUT R6, R206, 0x38, R7, 0xf8, !PT ;  /* 0x00000038ce067812 */ /* 0x000fe200078ef807 */
[----:B------:R-:W-:Y:S02]  /*2db0*/  IMAD R66, R203, 0x200, R4 ;  /* 0x00000200cb427824 */ /* 0x000fe400078e0204 */
[----:B------:R-:W-:Y:S01]  /*2dc0*/  IMAD.IADD R59, R55, 0x1, R56 ;  /* 0x00000001373b7824 */ /* 0x000fe200078e0238 */
[----:B------:R-:W-:-:S05]  /*2dd0*/  LOP3.LUT R67, R6, R207, RZ, 0x3c, !PT ;  /* 0x000000cf06437212 */ /* 0x000fca00078e3cff */
[----:B------:R-:W-:Y:S01]  /*2de0*/  IMAD.IADD R67, R208, 0x1, R67 ;  /* 0x00000001d0437824 */ /* 0x000fe200078e0243 */
[----:B------:R-:W-:-:S07]  /*2df0*/  SHF.R.S32.HI R64, RZ, 0x1f, R0 ;  /* 0x0000001fff407819 */ /* 0x000fce0000011400 */
.L_x_12990:
[----:B------:R-:W0:Y:S01]  /*2e00*/  LDC R75, c[0x0][0x430] ;  /* 0x00010c00ff4b7b82 */ /* 0x000e220000000800 */
        /* <DEDUP_REMOVED lines=102> */
.L_x_12939:
[----:B------:R-:W-:Y:S05]  /*3470*/  BSYNC B1 ;  /* 0x0000000000017941 */ /* 0x000fea0003800000 */
.L_x_12938:
[----:B------:R-:W-:Y:S01]  /*3480*/  ISETP.GE.AND P4, PT, R175, R78, PT ;  /* 0x0000004eaf00720c */ /* 0x000fe20003f86270 */
[----:B------:R-:W-:Y:S01]  /*3490*/  BSSY B1, `(.L_x_12940) ;  /* 0x0000023000017945 */ /* 0x000fe20003800000 */
[----:B------:R-:W-:Y:S02]  /*34a0*/  CS2R R34, SRZ ;  /* 0x0000000000227805 */ /* 0x000fe4000001ff00 */
[----:B------:R-:W-:Y:S01]  /*34b0*/  CS2R R32, SRZ ;  /* 0x0000000000207805 */ /* 0x000fe2000001ff00 */
[----:B-----5:R-:W-:Y:S01]  /*34c0*/  IMAD.MOV.U32 R85, RZ, RZ, R38 ;  /* 0x000000ffff557224 */ /* 0x020fe200078e0026 */
[----:B------:R-:W-:Y:S01]  /*34d0*/  CS2R R36, SRZ ;  /* 0x0000000000247805 */ /* 0x000fe2000001ff00 */
[----:B------:R-:W-:-:S06]  /*34e0*/  IMAD.MOV.U32 R86, RZ, RZ, R39 ;  /* 0x000000ffff567224 */ /* 0x000fcc00078e0027 */
[----:B------:R-:W-:Y:S05]  /*34f0*/  @P4 BRA `(.L_x_12941) ;  /* 0x0000000000704947 */ /* 0x000fea0003800000 */
[C---:B0-----:R-:W-:Y:S01]  /*3500*/  SHF.L.U64.HI R5, R10.reuse, 0x6, R11 ;  /* 0x000000060a057819 */ /* 0x041fe2000001020b */
        /* <DEDUP_REMOVED lines=27> */
.L_x_12941:
[----:B------:R-:W-:Y:S05]  /*36c0*/  BSYNC B1 ;  /* 0x0000000000017941 */ /* 0x000fea0003800000 */
.L_x_12940:
[----:B01----:R-:W-:Y:S01]  /*36d0*/  IMAD.MOV.U32 R4, RZ, RZ, R42 ;  /* 0x000000ffff047224 */ /* 0x003fe200078e002a */
[----:B------:R-:W-:Y:S01]  /*36e0*/  ISETP.NE.AND P3, PT, R58, 0x3, PT ;  /* 0x000000033a00780c */ /* 0x000fe20003f65270 */
[----:B------:R-:W-:Y:S01]  /*36f0*/  IMAD.MOV.U32 R5, RZ, RZ, R43 ;  /* 0x000000ffff057224 */ /* 0x000fe200078e002b */
[----:B------:R-:W-:Y:S01]  /*3700*/  PRMT R88, R86, 0x5410, R85 ;  /* 0x0000541056587816 */ /* 0x000fe20000000055 */
[----:B------:R-:W-:Y:S02]  /*3710*/  IMAD.MOV.U32 R6, RZ, RZ, R72 ;  /* 0x000000ffff067224 */ /* 0x000fe400078e0048 */
[----:B------:R-:W-:Y:S01]  /*3720*/  IMAD.MOV.U32 R7, RZ, RZ, R73 ;  /* 0x000000ffff077224 */ /* 0x000fe200078e0049 */
[----:B------:R-:W-:Y:S01]  /*3730*/  PRMT R94, R4, 0x5410, R5 ;  /* 0x00005410045e7816 */ /* 0x000fe20000000005 */
[----:B------:R-:W-:Y:S02]  /*3740*/  IMAD.MOV.U32 R4, RZ, RZ, R40 ;  /* 0x000000ffff047224 */ /* 0x000fe400078e0028 */
[----:B------:R-:W-:Y:S01]  /*3750*/  IMAD.MOV.U32 R5, RZ, RZ, R41 ;  /* 0x000000ffff057224 */ /* 0x000fe200078e0029 */
[----:B------:R-:W-:Y:S01]  /*3760*/  PRMT R95, R6, 0x5410, R7 ;  /* 0x00005410065f7816 */ /* 0x000fe20000000007 */
[----:B-----5:R-:W-:-:S02]  /*3770*/  IMAD.MOV.U32 R6, RZ, RZ, R34 ;  /* 0x000000ffff067224 */ /* 0x020fc400078e0022 */
        /* <DEDUP_REMOVED lines=14> */
.L_x_12942:
[----:B------:R-:W-:Y:S01]  /*3860*/  IMAD R69, R153, 0x8, R2 ;  /* 0x0000000899457824 */ /* 0x000fe200078e0202 */
[----:B------:R-:W-:Y:S01]  /*3870*/  SHF.L.U32 R82, R159, 0x1f, RZ ;  /* 0x0000001f9f527819 */ /* 0x000fe200000006ff */
[----:B------:R-:W-:Y:S03]  /*3880*/  BSSY B1, `(.L_x_12943) ;  /* 0x0000003000017945 */ /* 0x000fe60003800000 */
[----:B------:R-:W0:Y:S02]  /*3890*/  SYNCS.PHASECHK.TRANS64.TRYWAIT P5, [R69+URZ+0x32490], R82 ;  /* 0x03249052450075a7 */ /* 0x000e2400080a017f */
[----:B0-----:R-:W-:Y:S05]  /*38a0*/  @!P5 BRA `(.L_x_12944) ;  /* 0x0000035c008cd947 */ /* 0x001fea0003800000 */
.L_x_13306:
[----:B------:R-:W-:Y:S05]  /*38b0*/  BSYNC B1 ;  /* 0x0000000000017941 */ /* 0x000fea0003800000 */
.L_x_12943:
[----:B------:R-:W-:-:S03]  /*38c0*/  UMOV UR4, 0xffffffff ;  /* 0xffffffff00047882 */ /* 0x000fc60000000000 */
[----:B------:R-:W-:Y:S05]  /*38d0*/  BRA.DIV UR4, `(.L_x_12945) ;  /* 0x0000035e04947947 */ /* 0x000fea000b800000 */
[----:B------:R1:W2:Y:S04]  /*38e0*/  SHFL.IDX PT, R71, R80, RZ, 0x1c1f ;  /* 0x001c1fff50477589 */ /* 0x0002a800000e0000 */
[----:B------:R1:W3:Y:S02]  /*38f0*/  SHFL.IDX PT, R14, R79, RZ, 0x1c1f ;  /* 0x001c1fff4f0e7589 */ /* 0x0002e400000e0000 */
.L_x_13310:
        /* <DEDUP_REMOVED lines=53> */
.L_x_12951:
[----:B------:R-:W-:Y:S05]  /*3c50*/  BSYNC B3 ;  /* 0x0000000000037941 */ /* 0x000fea0003800000 */
.L_x_12950:
[----:B0-----:R4:W-:Y:S02]  /*3c60*/  ST.E.128 desc[UR44][R10.64], R4 ;  /* 0x000000040a007985 */ /* 0x0019e4000c101d2c */
.L_x_12949:
[----:B------:R-:W-:Y:S05]  /*3c70*/  BSYNC B2 ;  /* 0x0000000000027941 */ /* 0x000fea0003800000 */
.L_x_12948:
        /* <DEDUP_REMOVED lines=8> */
[----:B------:R-:W-:Y:S01]  /*3d00*/  SHF.R.U64 R15, R40, 0x10, R41 ;  /* 0x00000010280f7819 */ /* 0x000fe20000001229 */
[----:B0-----:R-:W-:Y:S01]  /*3d10*/  IMAD.MOV.U32 R12, RZ, RZ, R6 ;  /* 0x000000ffff0c7224 */ /* 0x001fe200078e0006 */
[----:B------:R-:W-:Y:S01]  /*3d20*/  SHF.R.U64 R14, R38, 0x10, R39 ;  /* 0x00000010260e7819 */ /* 0x000fe20000001227 */
[----:B------:R-:W-:Y:S01]  /*3d30*/  HADD2.F32 R6, -RZ, R5.H1_H1 ;  /* 0x30000005ff067230 */ /* 0x000fe20000004100 */
[----:B------:R-:W-:Y:S01]  /*3d40*/  SHF.R.U32.HI R40, RZ, 0x10, R41 ;  /* 0x00000010ff287819 */ /* 0x000fe20000011629 */
[----:B------:R-:W-:Y:S01]  /*3d50*/  HADD2.F32 R15, -RZ, R15.H0_H0 ;  /* 0x2000000fff0f7230 */ /* 0x000fe20000004100 */
[----:B------:R-:W-:Y:S01]  /*3d60*/  SHF.R.U32.HI R38, RZ, 0x10, R39 ;  /* 0x00000010ff267819 */ /* 0x000fe20000011627 */
[----:B------:R-:W-:Y:S02]  /*3d70*/  HADD2.F32 R5, -RZ, R5.H0_H0 ;  /* 0x20000005ff057230 */ /* 0x000fe40000004100 */
[----:B------:R-:W-:Y:S02]  /*3d80*/  HADD2.F32 R14, -RZ, R14.H0_H0 ;  /* 0x2000000eff0e7230 */ /* 0x000fe40000004100 */
[----:B------:R-:W-:Y:S01]  /*3d90*/  FMUL.FTZ R42, R6, R15 ;  /* 0x0000000f062a7220 */ /* 0x000fe20000410000 */
[----:B------:R-:W-:-:S02]  /*3da0*/  HADD2.F32 R40, -RZ, R40.H0_H0 ;  /* 0x20000028ff287230 */ /* 0x000fc40000004100 */
[C---:B------:R-:W-:Y:S01]  /*3db0*/  FMUL.FTZ R15, R5.reuse, R15 ;  /* 0x0000000f050f7220 */ /* 0x040fe20000410000 */
[--C-:B------:R-:W-:Y:S02]  /*3dc0*/  HADD2.F32 R13, -RZ, R7.reuse.H1_H1 ;  /* 0x30000007ff0d7230 */ /* 0x100fe40000004100 */
[-C--:B------:R-:W-:Y:S01]  /*3dd0*/  FFMA.FTZ R42, R5, R14.reuse, -R42 ;  /* 0x0000000e052a7223 */ /* 0x080fe2000001082a */
        /* <DEDUP_REMOVED lines=10> */
[----:B------:R-:W-:Y:S02]  /*3e80*/  HADD2.F32 R6, -RZ, R12.H1_H1 ;  /* 0x3000000cff067230 */ /* 0x000fe40000004100 */
[----:B------:R-:W-:Y:S02]  /*3e90*/  HADD2.F32 R4, -RZ, R4.H0_H0 ;  /* 0x20000004ff047230 */ /* 0x000fe40000004100 */
[----:B------:R-:W-:Y:S01]  /*3ea0*/  FMUL.FTZ R15, R5, R14 ;  /* 0x0000000e050f7220 */ /* 0x000fe20000410000 */
[----:B------:R-:W-:-:S02]  /*3eb0*/  HADD2.F32 R12, -RZ, R12.H0_H0 ;  /* 0x2000000cff0c7230 */ /* 0x000fc40000004100 */
[-C--:B------:R-:W-:Y:S01]  /*3ec0*/  FMUL.FTZ R41, R6, R89.reuse ;  /* 0x0000005906297220 */ /* 0x080fe20000410000 */
[--C-:B------:R-:W-:Y:S02]  /*3ed0*/  HADD2.F32 R7, -RZ, R88.reuse.H1_H1 ;  /* 0x30000058ff077230 */ /* 0x100fe40000004100 */
[----:B------:R-:W-:Y:S01]  /*3ee0*/  FMUL.FTZ R14, R4, R14 ;  /* 0x0000000e040e7220 */ /* 0x000fe20000410000 */
[----:B------:R-:W-:Y:S02]  /*3ef0*/  HADD2.F32 R13, -RZ, R88.H0_H0 ;  /* 0x20000058ff0d7230 */ /* 0x000fe40000004100 */
        /* <DEDUP_REMOVED lines=9> */
.L_x_12953:
[----:B------:R-:W-:Y:S05]  /*3f90*/  BSYNC B2 ;  /* 0x0000000000027941 */ /* 0x000fea0003800000 */
.L_x_12952:
[----:B0-----:R0:W-:Y:S02]  /*3fa0*/  ST.E.128 desc[UR44][R10.64], R4 ;  /* 0x000000040a007985 */ /* 0x0011e4000c101d2c */
.L_x_12947:
[----:B------:R-:W-:Y:S05]  /*3fb0*/  BSYNC B1 ;  /* 0x0000000000017941 */ /* 0x000fea0003800000 */
.L_x_12946:
[----:B------:R-:W-:-:S03]  /*3fc0*/  UMOV UR4, 0xffffffff ;  /* 0xffffffff00047882 */ /* 0x000fc60000000000 */
[----:B------:R-:W-:Y:S05]  /*3fd0*/  BRA.DIV UR4, `(.L_x_12954) ;  /* 0x0000035a041c7947 */ /* 0x000fea000b800000 */
[----:B------:R0:W0:Y:S04]  /*3fe0*/  SHFL.IDX PT, R39, R80, 0x1, 0x1c1f ;  /* 0x003c1f0050277f89 */ /* 0x00002800000e0000 */
[----:B---3--:R3:W0:Y:S02]  /*3ff0*/  SHFL.IDX PT, R14, R79, 0x1, 0x1c1f ;  /* 0x003c1f004f0e7f89 */ /* 0x00862400000e0000 */
.L_x_13314:
        /* <DEDUP_REMOVED lines=52> */
.L_x_12959:
[----:B------:R-:W-:Y:S05]  /*4340*/  BSYNC B2 ;  /* 0x0000000000027941 */ /* 0x000fea0003800000 */
.L_x_12958:
[----:B----4-:R0:W-:Y:S02]  /*4350*/  ST.E.128 desc[UR44][R10.64], R4 ;  /* 0x000000040a007985 */ /* 0x0101e4000c101d2c */
.L_x_12957:
[----:B------:R-:W-:Y:S05]  /*4360*/  BSYNC B1 ;  /* 0x0000000000017941 */ /* 0x000fea0003800000 */
.L_x_12956:
        /* <DEDUP_REMOVED lines=49> */
.L_x_12961:
[----:B------:R-:W-:Y:S05]  /*4680*/  BSYNC B1 ;  /* 0x0000000000017941 */ /* 0x000fea0003800000 */
.L_x_12960:
[----:B----4-:R0:W-:Y:S01]  /*4690*/  ST.E.128 desc[UR44][R10.64], R4 ;  /* 0x000000040a007985 */ /* 0x0101e2000c101d2c */
[----:B------:R-:W-:Y:S05]  /*46a0*/  BRA `(.L_x_12955) ;  /* 0x0000001800407947 */ /* 0x000fea0003800000 */
.L_x_12937:
[----:B------:R-:W-:-:S05]  /*46b0*/  IMAD R78, R48, -0x60, R26 ;  /* 0xffffffa0304e7824 */ /* 0x000fca00078e021a */
        /* <DEDUP_REMOVED lines=53> */
.L_x_12963:
[----:B------:R-:W-:Y:S05]  /*4a10*/  BSYNC B1 ;  /* 0x0000000000017941 */ /* 0x000fea0003800000 */
.L_x_12962:
[----:B-----5:R-:W-:Y:S01]  /*4a20*/  IMAD.MOV.U32 R8, RZ, RZ, R38 ;  /* 0x000000ffff087224 */ /* 0x020fe200078e0026 */
[----:B------:R-:W-:Y:S01]  /*4a30*/  ISETP.NE.AND P3, PT, R58, 0x3, PT ;  /* 0x000000033a00780c */ /* 0x000fe20003f65270 */
[----:B------:R-:W-:Y:S01]  /*4a40*/  IMAD.MOV.U32 R9, RZ, RZ, R39 ;  /* 0x000000ffff097224 */ /* 0x000fe200078e0027 */
[----:B------:R-:W-:Y:S01]  /*4a50*/  ISETP.GE.AND P4, PT, R22, R81, PT ;  /* 0x000000511600720c */ /* 0x000fe20003f86270 */
        /* <DEDUP_REMOVED lines=13> */
[----:B------:R-:W-:Y:S01]  /*4b30*/  PRMT R86, R86, 0x5410, R11 ;  /* 0x0000541056567816 */ /* 0x000fe2000000000b */
[----:B------:R-:W-:Y:S01]  /*4b40*/  IMAD.MOV.U32 R10, RZ, RZ, R4 ;  /* 0x000000ffff0a7224 */ /* 0x000fe200078e0004 */
[----:B------:R-:W-:Y:S01]  /*4b50*/  PRMT R87, R87, 0x5410, R8 ;  /* 0x0000541057577816 */ /* 0x000fe20000000008 */
        /* <DEDUP_REMOVED lines=13> */
.L_x_12964:
[----:B------:R-:W-:Y:S01]  /*4c30*/  IMAD R69, R153, 0x8, R2 ;  /* 0x0000000899457824 */ /* 0x000fe200078e0202 */
[----:B------:R-:W-:Y:S01]  /*4c40*/  SHF.L.U32 R82, R159, 0x1f, RZ ;  /* 0x0000001f9f527819 */ /* 0x000fe200000006ff */
[----:B------:R-:W-:Y:S01]  /*4c50*/  BSSY B1, `(.L_x_12965) ;  /* 0x0000005000017945 */ /* 0x000fe20003800000 */
[----:B------:R-:W-:Y:S02]  /*4c60*/  LOP3.LUT R8, R52, 0x1, RZ, 0xc0, !PT ;  /* 0x0000000134087812 */ /* 0x000fe400078ec0ff */
[----:B------:R-:W0:Y:S02]  /*4c70*/  SYNCS.PHASECHK.TRANS64.TRYWAIT P5, [R69+URZ+0x32490], R82 ;  /* 0x03249052450075a7 */ /* 0x000e2400080a017f */
[----:B------:R-:W-:Y:S01]  /*4c80*/  ISETP.NE.U32.AND P0, PT, R8, 0x1, PT ;  /* 0x000000010800780c */ /* 0x000fe20003f05070 */
[----:B0-----:R-:W-:-:S12]  /*4c90*/  @!P5 BRA `(.L_x_12966) ;  /* 0x0000034c0034d947 */ /* 0x001fd80003800000 */
.L_x_13315:
[----:B------:R-:W-:Y:S05]  /*4ca0*/  BSYNC B1 ;  /* 0x0000000000017941 */ /* 0x000fea0003800000 */
.L_x_12965:
[----:B------:R-:W-:-:S03]  /*4cb0*/  UMOV UR4, 0xffffffff ;  /* 0xffffffff00047882 */ /* 0x000fc60000000000 */
[----:B------:R-:W-:Y:S05]  /*4cc0*/  BRA.DIV UR4, `(.L_x_12967) ;  /* 0x0000034e043c7947 */ /* 0x000fea000b800000 */
[----:B------:R1:W2:Y:S04]  /*4cd0*/  SHFL.IDX PT, R73, R80, RZ, 0x1c1f ;  /* 0x001c1fff50497589 */ /* 0x0002a800000e0000 */
[----:B------:R1:W3:Y:S02]  /*4ce0*/  SHFL.IDX PT, R72, R79, RZ, 0x1c1f ;  /* 0x001c1fff4f487589 */ /* 0x0002e400000e0000 */
.L_x_13319:
        /* <DEDUP_REMOVED lines=11> */
[----:B------:R-:W-:Y:S01]  /*4da0*/  LEA.HI R8, R9, R8, RZ, 0x4 ;  /* 0x0000000809087211 */ /* 0x000fe200078f20ff */
[----:B------:R-:W-:-:S03]  /*4db0*/  IMAD R9, R153, 0x1800, R66 ;  /* 0x0000180099097824 */ /* 0x000fc600078e0242 */
[----:B------:R-:W-:Y:S01]  /*4dc0*/  LEA.HI.SX32 R8, R8, R65, 0x1c ;  /* 0x0000004108087211 */ /* 0x000fe200078fe2ff */
[----:B------:R-:W-:-:S04]  /*4dd0*/  IMAD R9, R9, 0x2, R2 ;  /* 0x0000000209097824 */ /* 0x000fc800078e0202 */
[----:B------:R-:W-:-:S05]  /*4de0*/  IMAD.SHL.U32 R89, R8, 0x8, RZ ;  /* 0x0000000808597824 */ /* 0x000fca00078e00ff */
[----:B------:R-:W-:Y:S02]  /*4df0*/  LOP3.LUT R8, R50, 0x38, R89, 0xf8, !PT ;  /* 0x0000003832087812 */ /* 0x000fe400078ef859 */
[----:B------:R-:W-:Y:S02]  /*4e00*/  ISETP.GE.AND P5, PT, R89, R10, PT ;  /* 0x0000000a5900720c */ /* 0x000fe40003fa6270 */
[----:B------:R-:W-:-:S05]  /*4e10*/  LOP3.LUT R8, R8, R53, RZ, 0x3c, !PT ;  /* 0x0000003508087212 */ /* 0x000fca00078e3cff */
[----:B------:R-:W-:-:S04]  /*4e20*/  IMAD R8, R203, 0x200, R8 ;  /* 0x00000200cb087824 */ /* 0x000fc800078e0208 */
[----:B------:R-:W-:Y:S02]  /*4e30*/  IMAD R11, R153, 0x1800, R8 ;  /* 0x00001800990b7824 */ /* 0x000fe400078e0208 */
[----:B------:R-:W-:-:S04]  /*4e40*/  @!P5 IMAD.WIDE R72, R89, 0x2, R72 ;  /* 0x000000025948d825 */ /* 0x000fc800078e0248 */
[----:B------:R-:W-:Y:S02]  /*4e50*/  IMAD R12, R11, 0x2, R2 ;  /* 0x000000020b0c7824 */ /* 0x000fe400078e0202 */
[----:B------:R-:W2:Y:S04]  /*4e60*/  LDS.128 R8, [R9+0x1c400] ;  /* 0x01c4000009087984 */ /* 0x000ea80000000c00 */
[----:B------:R-:W3:Y:S01]  /*4e70*/  LDS.128 R12, [R12+0x1c400] ;  /* 0x01c400000c0c7984 */ /* 0x000ee20000000c00 */
[----:B------:R-:W-:Y:S05]  /*4e80*/  @P4 BRA `(.L_x_12971) ;  /* 0x00000004004c4947 */ /* 0x000fea0003800000 */
[----:B------:R-:W-:Y:S01]  /*4e90*/  SHF.R.U32.HI R91, RZ, 0x10, R33 ;  /* 0x00000010ff5b7819 */ /* 0x000fe20000011621 */
[----:B---3--:R-:W-:Y:S01]  /*4ea0*/  IMAD.MOV.U32 R89, RZ, RZ, R15 ;  /* 0x000000ffff597224 */ /* 0x008fe200078e000f */
[--C-:B------:R-:W-:Y:S01]  /*4eb0*/  SHF.R.U64 R4, R4, 0x10, R5.reuse ;  /* 0x0000001004047819 */ /* 0x100fe20000001205 */
[----:B------:R-:W-:Y:S01]  /*4ec0*/  HADD2.F32 R92, -RZ, R92.H0_H0 ;  /* 0x2000005cff5c7230 */ /* 0x000fe20000004100 */
[----:B------:R-:W-:Y:S01]  /*4ed0*/  SHF.R.U32.HI R90, RZ, 0x10, R5 ;  /* 0x00000010ff5a7819 */ /* 0x000fe20000011605 */
[----:B------:R-:W-:Y:S01]  /*4ee0*/  HADD2.F32 R15, -RZ, R13.H0_H0 ;  /* 0x2000000dff0f7230 */ /* 0x000fe20000004100 */
[----:B------:R-:W-:Y:S01]  /*4ef0*/  SHF.R.U64 R32, R32, 0x10, R33 ;  /* 0x0000001020207819 */ /* 0x000fe20000001221 */
[----:B------:R-:W-:Y:S01]  /*4f00*/  HADD2.F32 R91, -RZ, R91.H0_H0 ;  /* 0x2000005bff5b7230 */ /* 0x000fe20000004100 */
[--C-:B------:R-:W-:Y:S01]  /*4f10*/  SHF.R.U64 R5, R6, 0x10, R7.reuse ;  /* 0x0000001006057819 */ /* 0x100fe20000001207 */
[----:B------:R-:W-:Y:S01]  /*4f20*/  HADD2.F32 R13, -RZ, R13.H1_H1 ;  /* 0x3000000dff0d7230 */ /* 0x000fe20000004100 */
[----:B------:R-:W-:Y:S01]  /*4f30*/  SHF.R.U32.HI R33, RZ, 0x10, R7 ;  /* 0x00000010ff217819 */ /* 0x000fe20000011607 */
[--C-:B--2---:R-:W-:Y:S01]  /*4f40*/  HADD2.F32 R7, -RZ, R9.reuse.H0_H0 ;  /* 0x20000009ff077230 */ /* 0x104fe20000004100 */
[----:B------:R-:W-:Y:S01]  /*4f50*/  SHF.R.U64 R6, R34, 0x10, R35 ;  /* 0x0000001022067819 */ /* 0x000fe20000001223 */
[----:B------:R-:W-:-:S02]  /*4f60*/  HADD2.F32 R34, -RZ, R9.H1_H1 ;  /* 0x30000009ff227230 */ /* 0x000fc40000004100 */
[-C--:B------:R-:W-:Y:S01]  /*4f70*/  FMUL.FTZ R94, R15, R92.reuse ;  /* 0x0000005c0f5e7220 */ /* 0x080fe20000410000 */
[----:B------:R-:W-:Y:S02]  /*4f80*/  HADD2.F32 R88, -RZ, R88.H0_H0 ;  /* 0x20000058ff587230 */ /* 0x000fe40000004100 */
[----:B------:R-:W-:Y:S01]  /*4f90*/  FMUL.FTZ R92, R7, R92 ;  /* 0x0000005c075c7220 */ /* 0x000fe20000410000 */
[----:B------:R-:W-:Y:S01]  /*4fa0*/  HADD2.F32 R90, -RZ, R90.H0_H0 ;  /* 0x2000005aff5a7230 */ /* 0x000fe20000004100 */
[----:B------:R-:W-:Y:S01]  /*4fb0*/  SHF.R.U32.HI R35, RZ, 0x10, R35 ;  /* 0x00000010ff237819 */ /* 0x000fe20000011623 */
[-C--:B------:R-:W-:Y:S01]  /*4fc0*/  FMUL.FTZ R96, R34, R91.reuse ;  /* 0x0000005b22607220 */ /* 0x080fe20000410000 */
[----:B------:R-:W-:Y:S01]  /*4fd0*/  FMUL.FTZ R93, R13, R91 ;  /* 0x0000005b0d5d7220 */ /* 0x000fe20000410000 */
[-C--:B------:R-:W-:Y:S01]  /*4fe0*/  FFMA.FTZ R7, R7, R88.reuse, -R94 ;  /* 0x0000005807077223 */ /* 0x080fe2000001085e */
[----:B------:R-:W-:Y:S01]  /*4ff0*/  FFMA.FTZ R9, R15, R88, R92 ;  /* 0x000000580f097223 */ /* 0x000fe2000001005c */
[----:B------:R-:W-:Y:S01]  /*5000*/  FFMA.FTZ R88, R13, R90, R96 ;  /* 0x0000005a0d587223 */ /* 0x000fe20000010060 */
[----:B------:R-:W-:-:S02]  /*5010*/  HADD2.F32 R94, -RZ, R98.H0_H0 ;  /* 0x20000062ff5e7230 */ /* 0x000fc40000004100 */
[----:B------:R-:W-:Y:S01]  /*5020*/  FFMA.FTZ R34, R34, R90, -R93 ;  /* 0x0000005a22227223 */ /* 0x000fe2000001085d */
[--C-:B------:R-:W-:Y:S02]  /*5030*/  HADD2.F32 R15, -RZ, R89.reuse.H0_H0 ;  /* 0x20000059ff0f7230 */ /* 0x100fe40000004100 */
[----:B------:R-:W-:Y:S01]  /*5040*/  HADD2.F32 R89, -RZ, R89.H1_H1 ;  /* 0x30000059ff597230 */ /* 0x000fe20000004100 */
[----:B------:R-:W-:Y:S01]  /*5050*/  F2FP.F16.F32.PACK_AB R88, R88, R9 ;  /* 0x000000095858723e */ /* 0x000fe200000000ff */
[----:B------:R-:W-:Y:S02]  /*5060*/  HADD2.F32 R13, -RZ, R11.H0_H0 ;  /* 0x2000000bff0d7230 */ /* 0x000fe40000004100 */
[----:B------:R-:W-:Y:S01]  /*5070*/  FMUL.FTZ R96, R15, R94 ;  /* 0x0000005e0f607220 */ /* 0x000fe20000410000 */
[----:B------:R-:W-:Y:S01]  /*5080*/  HADD2.F32 R35, -RZ, R35.H0_H0 ;  /* 0x20000023ff237230 */ /* 0x000fe20000004100 */
[----:B------:R-:W-:Y:S01]  /*5090*/  F2FP.F16.F32.PACK_AB R7, R34, R7 ;  /* 0x000000072207723e */ /* 0x000fe200000000ff */
[----:B------:R-:W-:-:S02]  /*50a0*/  HADD2.F32 R90, -RZ, R11.H1_H1 ;  /* 0x3000000bff5a7230 */ /* 0x000fc40000004100 */
[----:B------:R-:W-:Y:S01]  /*50b0*/  FMUL.FTZ R94, R13, R94 ;  /* 0x0000005e0d5e7220 */ /* 0x000fe20000410000 */
[----:B------:R-:W-:Y:S02]  /*50c0*/  HADD2.F32 R92, -RZ, R95.H0_H0 ;  /* 0x2000005fff5c7230 */ /* 0x000fe40000004100 */
[-C--:B------:R-:W-:Y:S01]  /*50d0*/  FMUL.FTZ R91, R89, R35.reuse ;  /* 0x00000023595b7220 */ /* 0x080fe20000410000 */
        /* <DEDUP_REMOVED lines=8> */
[----:B------:R-:W-:Y:S01]  /*5160*/  HADD2.F32 R89, -RZ, R99.H0_H0 ;  /* 0x20000063ff597230 */ /* 0x000fe20000004100 */
[----:B------:R-:W-:Y:S01]  /*5170*/  F2FP.F16.F32.PACK_AB R11, R90, R11 ;  /* 0x0000000b5a0b723e */ /* 0x000fe200000000ff */
[----:B------:R-:W-:Y:S02]  /*5180*/  HADD2.F32 R32, -RZ, R12.H0_H0 ;  /* 0x2000000cff207230 */ /* 0x000fe40000004100 */
[----:B------:R-:W-:Y:S02]  /*5190*/  HADD2.F32 R15, -RZ, R8.H0_H0 ;  /* 0x20000008ff0f7230 */ /* 0x000fe40000004100 */
[----:B------:R-:W-:Y:S02]  /*51a0*/  HADD2.F32 R33, -RZ, R95.H1_H1 ;  /* 0x3000005fff217230 */ /* 0x000fe40000004100 */
[-C--:B------:R-:W-:Y:S01]  /*51b0*/  FMUL.FTZ R4, R32, R89.reuse ;  /* 0x0000005920047220 */ /* 0x080fe20000410000 */
[----:B------:R-:W-:Y:S02]  /*51c0*/  HADD2.F32 R12, -RZ, R12.H1_H1 ;  /* 0x3000000cff0c7230 */ /* 0x000fe40000004100 */
[----:B------:R-:W-:Y:S01]  /*51d0*/  FMUL.FTZ R93, R15, R89 ;  /* 0x000000590f5d7220 */ /* 0x000fe20000410000 */
[----:B------:R-:W-:-:S02]  /*51e0*/  HADD2.F32 R8, -RZ, R8.H1_H1 ;  /* 0x30000008ff087230 */ /* 0x000fc40000004100 */
[-C--:B------:R-:W-:Y:S01]  /*51f0*/  FFMA.FTZ R89, R15, R33.reuse, -R4 ;  /* 0x000000210f597223 */ /* 0x080fe20000010804 */
[--C-:B------:R-:W-:Y:S02]  /*5200*/  HADD2.F32 R15, -RZ, R87.reuse.H1_H1 ;  /* 0x30000057ff0f7230 */ /* 0x100fe40000004100 */
[----:B------:R-:W-:Y:S01]  /*5210*/  FFMA.FTZ R93, R32, R33, R93 ;  /* 0x00000021205d7223 */ /* 0x000fe2000001005d */
        /* <DEDUP_REMOVED lines=12> */
[----:B------:R-:W-:-:S02]  /*52e0*/  HADD2.F32 R5, -RZ, R5.H0_H0 ;  /* 0x20000005ff057230 */ /* 0x000fc40000004100 */
[----:B------:R-:W-:Y:S01]  /*52f0*/  FMUL.FTZ R91, R14, R33 ;  /* 0x000000210e5b7220 */ /* 0x000fe20000410000 */
[----:B------:R-:W-:Y:S01]  /*5300*/  FFMA.FTZ R35, R4, R15, -R35 ;  /* 0x0000000f04237223 */ /* 0x000fe20000010823 */
[----:B------:R-:W-:Y:S01]  /*5310*/  FMUL.FTZ R33, R10, R33 ;  /* 0x000000210a217220 */ /* 0x000fe20000410000 */
[----:B------:R-:W-:Y:S01]  /*5320*/  FFMA.FTZ R87, R6, R15, R87 ;  /* 0x0000000f06577223 */ /* 0x000fe20000010057 */
[----:B------:R-:W-:Y:S01]  /*5330*/  FFMA.FTZ R10, R10, R5, -R91 ;  /* 0x000000050a0a7223 */ /* 0x000fe2000001085b */
[----:B------:R-:W-:Y:S01]  /*5340*/  F2FP.F16.F32.PACK_AB R15, R92, R13 ;  /* 0x0000000d5c0f723e */ /* 0x000fe200000000ff */
[----:B------:R-:W-:Y:S01]  /*5350*/  FFMA.FTZ R14, R14, R5, R33 ;  /* 0x000000050e0e7223 */ /* 0x000fe20000010021 */
[----:B------:R-:W-:Y:S01]  /*5360*/  F2FP.F16.F32.PACK_AB R8, R8, R89 ;  /* 0x000000590808723e */ /* 0x000fe200000000ff */
[----:B------:R-:W-:Y:S01]  /*5370*/  IMAD.MOV.U32 R9, RZ, RZ, R7 ;  /* 0x000000ffff097224 */ /* 0x000fe200078e0007 */
[----:B------:R-:W-:Y:S01]  /*5380*/  F2FP.F16.F32.PACK_AB R12, R12, R93 ;  /* 0x0000005d0c0c723e */ /* 0x000fe200000000ff */
[----:B------:R-:W-:Y:S01]  /*5390*/  IMAD.MOV.U32 R13, RZ, RZ, R88 ;  /* 0x000000ffff0d7224 */ /* 0x000fe200078e0058 */
[----:B------:R-:W-:-:S02]  /*53a0*/  F2FP.F16.F32.PACK_AB R10, R10, R35 ;  /* 0x000000230a0a723e */ /* 0x000fc400000000ff */
[----:B------:R-:W-:-:S07]  /*53b0*/  F2FP.F16.F32.PACK_AB R14, R14, R87 ;  /* 0x000000570e0e723e */ /* 0x000fce00000000ff */
.L_x_12971:
[----:B------:R-:W-:Y:S05]  /*53c0*/  BSYNC B2 ;  /* 0x0000000000027941 */ /* 0x000fea0003800000 */
.L_x_12970:
[----:B--2---:R4:W-:Y:S04]  /*53d0*/  ST.E.128 desc[UR44][R70.64], R8 ;  /* 0x0000000846007985 */ /* 0x0049e8000c101d2c */
[----:B---3--:R4:W-:Y:S02]  /*53e0*/  @!P5 ST.E.128 desc[UR44][R72.64], R12 ;  /* 0x0000000c4800d985 */ /* 0x0089e4000c101d2c */
.L_x_12969:
[----:B------:R-:W-:Y:S05]  /*53f0*/  BSYNC B1 ;  /* 0x0000000000017941 */ /* 0x000fea0003800000 */
.L_x_12968:
[----:B------:R-:W-:-:S03]  /*5400*/  UMOV UR4, 0xffffffff ;  /* 0xffffffff00047882 */ /* 0x000fc60000000000 */
[----:B------:R-:W-:Y:S05]  /*5410*/  BRA.DIV UR4, `(.L_x_12972) ;  /* 0x0000034604b47947 */ /* 0x000fea000b800000 */
[----:B-1----:R-:W1:Y:S04]  /*5420*/  SHFL.IDX PT, R80, R80, 0x1, 0x1c1f ;  /* 0x003c1f0050507f89 */ /* 0x002e6800000e0000 */
[----:B----4-:R4:W0:Y:S02]  /*5430*/  SHFL.IDX PT, R14, R79, 0x1, 0x1c1f ;  /* 0x003c1f004f0e7f89 */ /* 0x01082400000e0000 */
.L_x_13323:
[----:B------:R-:W-:Y:S01]  /*5440*/  ISETP.GE.OR P0, PT, R175, R78, P0 ;  /* 0x0000004eaf00720c */ /* 0x000fe20000706670 */
[----:B0-----:R-:W-:Y:S02]  /*5450*/  IMAD.MOV.U32 R12, RZ, RZ, R14 ;  /* 0x000000ffff0c7224 */ /* 0x001fe400078e000e */
[----:B-1----:R-:W-:-:S10]  /*5460*/  IMAD.MOV.U32 R13, RZ, RZ, R80 ;  /* 0x000000ffff0d7224 */ /* 0x002fd400078e0050 */
[----:B------:R-:W-:Y:S05]  /*5470*/  @P0 BRA `(.L_x_12955) ;  /* 0x0000000800cc0947 */ /* 0x000fea0003800000 */
[----:B------:R-:W0:Y:S01]  /*5480*/  LDC R32, c[0x0][0x2f4] ;  /* 0x0000bd00ff207b82 */ /* 0x000e220000000800 */
[----:B------:R-:W-:Y:S01]  /*5490*/  IMAD.SHL.U32 R15, R65, 0x8, RZ ;  /* 0x00000008410f7824 */ /* 0x000fe200078e00ff */
[----:B------:R-:W-:Y:S03]  /*54a0*/  BSSY B1, `(.L_x_12973) ;  /* 0x0000068000017945 */ /* 0x000fe60003800000 */
[----:B------:R-:W-:Y:S01]  /*54b0*/  IMAD.WIDE R14, R15, 0x2, R12 ;  /* 0x000000020f0e7825 */ /* 0x000fe200078e020c */
[----:B0-----:R-:W-:-:S04]  /*54c0*/  @P1 IADD3 R81, -R81, R32, RZ ;  /* 0x0000002051511210 */ /* 0x001fc80007ffe1ff */
[----:B------:R-:W-:-:S04]  /*54d0*/  SHF.R.S32.HI R4, RZ, 0x1f, R81 ;  /* 0x0000001fff047819 */ /* 0x000fc80000011451 */
[----:B------:R-:W-:-:S04]  /*54e0*/  LEA.HI R4, R4, R81, RZ, 0x4 ;  /* 0x0000005104047211 */ /* 0x000fc800078f20ff */
[----:B------:R-:W-:-:S05]  /*54f0*/  LEA.HI.SX32 R4, R4, R65, 0x1c ;  /* 0x0000004104047211 */ /* 0x000fca00078fe2ff */
[----:B------:R-:W-:-:S05]  /*5500*/  IMAD.SHL.U32 R33, R4, 0x8, RZ ;  /* 0x0000000804217824 */ /* 0x000fca00078e00ff */
[----:B------:R-:W-:-:S04]  /*5510*/  LOP3.LUT R4, R206, 0x38, R33, 0xf8, !PT ;  /* 0x00000038ce047812 */ /* 0x000fc800078ef821 */
        /* <DEDUP_REMOVED lines=9> */
[----:B------:R-:W-:Y:S01]  /*55b0*/  SHF.R.U64 R34, R38, 0x10, R39 ;  /* 0x0000001026227819 */ /* 0x000fe20000001227 */
[----:B0-----:R-:W-:Y:S01]  /*55c0*/  IMAD.MOV.U32 R38, RZ, RZ, R4 ;  /* 0x000000ffff267224 */ /* 0x001fe200078e0004 */
[----:B------:R-:W-:Y:S01]  /*55d0*/  SHF.R.U32.HI R70, RZ, 0x10, R41 ;  /* 0x00000010ff467819 */ /* 0x000fe20000011629 */
[----:B-1----:R-:W-:Y:S01]  /*55e0*/  IMAD.MOV.U32 R4, RZ, RZ, R9 ;  /* 0x000000ffff047224 */ /* 0x002fe200078e0009 */
[----:B------:R-:W-:Y:S01]  /*55f0*/  SHF.R.U64 R36, R36, 0x10, R37 ;  /* 0x0000001024247819 */ /* 0x000fe20000001225 */
[----:B------:R-:W-:Y:S01]  /*5600*/  IMAD.MOV.U32 R9, RZ, RZ, R7 ;  /* 0x000000ffff097224 */ /* 0x000fe200078e0007 */
[----:B---3--:R-:W-:Y:S01]  /*5610*/  SHF.R.U32.HI R72, RZ, 0x10, R37 ;  /* 0x00000010ff487819 */ /* 0x008fe20000011625 */
[----:B------:R-:W-:Y:S01]  /*5620*/  HADD2.F32 R70, -RZ, R70.H0_H0 ;  /* 0x20000046ff467230 */ /* 0x000fe20000004100 */
[----:B------:R-:W-:Y:S01]  /*5630*/  SHF.R.U64 R37, R40, 0x10, R41 ;  /* 0x0000001028257819 */ /* 0x000fe20000001229 */
[----:B------:R-:W-:Y:S01]  /*5640*/  IMAD.MOV.U32 R40, RZ, RZ, R11 ;  /* 0x000000ffff287224 */ /* 0x000fe200078e000b */
[----:B--2---:R-:W-:Y:S01]  /*5650*/  SHF.R.U32.HI R73, RZ, 0x10, R39 ;  /* 0x00000010ff497819 */ /* 0x004fe20000011627 */
[----:B------:R-:W-:Y:S01]  /*5660*/  IMAD.MOV.U32 R39, RZ, RZ, R8 ;  /* 0x000000ffff277224 */ /* 0x000fe200078e0008 */
[--C-:B------:R-:W-:Y:S01]  /*5670*/  SHF.R.U64 R35, R42, 0x10, R43.reuse ;  /* 0x000000102a237819 */ /* 0x100fe2000000122b */
[----:B------:R-:W-:Y:S01]  /*5680*/  HADD2.F32 R8, -RZ, R4.H0_H0 ;  /* 0x20000004ff087230 */ /* 0x000fe20000004100 */
[----:B------:R-:W-:Y:S01]  /*5690*/  SHF.R.U32.HI R71, RZ, 0x10, R43 ;  /* 0x00000010ff477819 */ /* 0x000fe2000001162b */
[----:B------:R-:W-:-:S02]  /*56a0*/  HADD2.F32 R43, -RZ, R86.H1_H1 ;  /* 0x30000056ff2b7230 */ /* 0x000fc40000004100 */
[----:B------:R-:W-:Y:S02]  /*56b0*/  HADD2.F32 R11, -RZ, R4.H1_H1 ;  /* 0x30000004ff0b7230 */ /* 0x000fe40000004100 */
[--C-:B------:R-:W-:Y:S02]  /*56c0*/  HADD2.F32 R4, -RZ, R5.reuse.H0_H0 ;  /* 0x20000005ff047230 */ /* 0x100fe40000004100 */
[----:B------:R-:W-:Y:S02]  /*56d0*/  HADD2.F32 R7, -RZ, R5.H1_H1 ;  /* 0x30000005ff077230 */ /* 0x000fe40000004100 */
[-C--:B------:R-:W-:Y:S01]  /*56e0*/  FMUL.FTZ R5, R8, R43.reuse ;  /* 0x0000002b08057220 */ /* 0x080fe20000410000 */
[----:B------:R-:W-:Y:S02]  /*56f0*/  HADD2.F32 R41, -RZ, R86.H0_H0 ;  /* 0x20000056ff297230 */ /* 0x000fe40000004100 */
[----:B------:R-:W-:Y:S01]  /*5700*/  FMUL.FTZ R43, R4, R43 ;  /* 0x0000002b042b7220 */ /* 0x000fe20000410000 */
[----:B------:R-:W-:-:S02]  /*5710*/  HADD2.F32 R42, -RZ, R72.H0_H0 ;  /* 0x20000048ff2a7230 */ /* 0x000fc40000004100 */
[-C--:B------:R-:W-:Y:S01]  /*5720*/  FMUL.FTZ R72, R11, R70.reuse ;  /* 0x000000460b487220 */ /* 0x080fe20000410000 */
[----:B------:R-:W-:Y:S01]  /*5730*/  FMUL.FTZ R70, R7, R70 ;  /* 0x0000004607467220 */ /* 0x000fe20000410000 */
[-C--:B------:R-:W-:Y:S01]  /*5740*/  FFMA.FTZ R4, R4, R41.reuse, -R5 ;  /* 0x0000002904047223 */ /* 0x080fe20000010805 */
[----:B------:R-:W-:Y:S01]  /*5750*/  FFMA.FTZ R5, R8, R41, R43 ;  /* 0x0000002908057223 */ /* 0x000fe2000001002b */
[----:B------:R-:W-:Y:S02]  /*5760*/  HADD2.F32 R41, -RZ, R40.H0_H0 ;  /* 0x20000028ff297230 */ /* 0x000fe40000004100 */
[-C--:B------:R-:W-:Y:S01]  /*5770*/  FFMA.FTZ R8, R11, R42.reuse, R70 ;  /* 0x0000002a0b087223 */ /* 0x080fe20000010046 */
[----:B------:R-:W-:Y:S02]  /*5780*/  HADD2.F32 R70, -RZ, R85.H0_H0 ;  /* 0x20000055ff467230 */ /* 0x000fe40000004100 */
[----:B------:R-:W-:Y:S01]  /*5790*/  FFMA.FTZ R7, R7, R42, -R72 ;  /* 0x0000002a07077223 */ /* 0x000fe20000010848 */
[----:B------:R-:W-:-:S02]  /*57a0*/  HADD2.F32 R11, -RZ, R9.H0_H0 ;  /* 0x20000009ff0b7230 */ /* 0x000fc40000004100 */
[----:B------:R-:W-:Y:S02]  /*57b0*/  HADD2.F32 R40, -RZ, R40.H1_H1 ;  /* 0x30000028ff287230 */ /* 0x000fe40000004100 */
[-C--:B------:R-:W-:Y:S01]  /*57c0*/  FMUL.FTZ R72, R41, R70.reuse ;  /* 0x0000004629487220 */ /* 0x080fe20000410000 */
[----:B------:R-:W-:Y:S02]  /*57d0*/  HADD2.F32 R71, -RZ, R71.H0_H0 ;  /* 0x20000047ff477230 */ /* 0x000fe40000004100 */
[----:B------:R-:W-:Y:S01]  /*57e0*/  FMUL.FTZ R70, R11, R70 ;  /* 0x000000460b467220 */ /* 0x000fe20000410000 */
[----:B------:R-:W-:Y:S01]  /*57f0*/  HADD2.F32 R9, -RZ, R9.H1_H1 ;  /* 0x30000009ff097230 */ /* 0x000fe20000004100 */
[----:B------:R-:W-:Y:S01]  /*5800*/  F2FP.F16.F32.PACK_AB R7, R7, R4 ;  /* 0x000000040707723e */ /* 0x000fe200000000ff */
[----:B------:R-:W-:Y:S02]  /*5810*/  HADD2.F32 R42, -RZ, R83.H1_H1 ;  /* 0x30000053ff2a7230 */ /* 0x000fe40000004100 */
[----:B------:R-:W-:Y:S01]  /*5820*/  FMUL.FTZ R80, R40, R71 ;  /* 0x0000004728507220 */ /* 0x000fe20000410000 */
[----:B------:R-:W-:-:S02]  /*5830*/  HADD2.F32 R43, -RZ, R73.H0_H0 ;  /* 0x20000049ff2b7230 */ /* 0x000fc40000004100 */
[----:B----4-:R-:W-:Y:S01]  /*5840*/  FMUL.FTZ R79, R9, R71 ;  /* 0x00000047094f7220 */ /* 0x010fe20000410000 */
[----:B------:R-:W-:Y:S02]  /*5850*/  HADD2.F32 R37, -RZ, R37.H0_H0 ;  /* 0x20000025ff257230 */ /* 0x000fe40000004100 */
[-C--:B------:R-:W-:Y:S01]  /*5860*/  FFMA.FTZ R71, R11, R42.reuse, -R72 ;  /* 0x0000002a0b477223 */ /* 0x080fe20000010848 */
[----:B------:R-:W-:Y:S01]  /*5870*/  FFMA.FTZ R73, R41, R42, R70 ;  /* 0x0000002a29497223 */ /* 0x000fe20000010046 */
[-C--:B------:R-:W-:Y:S01]  /*5880*/  FFMA.FTZ R80, R9, R43.reuse, -R80 ;  /* 0x0000002b09507223 */ /* 0x080fe20000010850 */
[----:B------:R-:W-:Y:S02]  /*5890*/  HADD2.F32 R42, -RZ, R85.H1_H1 ;  /* 0x30000055ff2a7230 */ /* 0x000fe40000004100 */
        /* <DEDUP_REMOVED lines=14> */
[----:B------:R-:W-:-:S02]  /*5980*/  HADD2.F32 R11, -RZ, R10.H0_H0 ;  /* 0x2000000aff0b7230 */ /* 0x000fc40000004100 */
[----:B------:R-:W-:Y:S02]  /*5990*/  HADD2.F32 R84, -RZ, R84.H1_H1 ;  /* 0x30000054ff547230 */ /* 0x000fe40000004100 */
[-C--:B------:R-:W-:Y:S01]  /*59a0*/  FFMA.FTZ R41, R38, R36.reuse, -R41 ;  /* 0x0000002426297223 */ /* 0x080fe20000010829 */
[----:B------:R-:W-:Y:S02]  /*59b0*/  HADD2.F32 R37, -RZ, R35.H0_H0 ;  /* 0x20000023ff257230 */ /* 0x000fe40000004100 */
[----:B------:R-:W-:Y:S01]  /*59c0*/  FFMA.FTZ R39, R39, R36, R72 ;  /* 0x0000002427277223 */ /* 0x000fe20000010048 */
[----:B------:R-:W-:Y:S02]  /*59d0*/  HADD2.F32 R9, -RZ, R6.H0_H0 ;  /* 0x20000006ff097230 */ /* 0x000fe40000004100 */
[----:B------:R-:W-:Y:S01]  /*59e0*/  HADD2.F32 R10, -RZ, R10.H1_H1 ;  /* 0x3000000aff0a7230 */ /* 0x000fe20000004100 */
[----:B------:R-:W-:Y:S01]  /*59f0*/  F2FP.F16.F32.PACK_AB R4, R41, R70 ;  /* 0x000000462904723e */ /* 0x000fe200000000ff */
[----:B------:R-:W-:-:S02]  /*5a00*/  HADD2.F32 R6, -RZ, R6.H1_H1 ;  /* 0x30000006ff067230 */ /* 0x000fc40000004100 */
[----:B------:R-:W-:Y:S02]  /*5a10*/  HADD2.F32 R35, -RZ, R34.H0_H0 ;  /* 0x20000022ff237230 */ /* 0x000fe40000004100 */
[-C--:B------:R-:W-:Y:S01]  /*5a20*/  FMUL.FTZ R34, R11, R84.reuse ;  /* 0x000000540b227220 */ /* 0x080fe20000410000 */
[----:B------:R-:W-:Y:S02]  /*5a30*/  HADD2.F32 R36, -RZ, R83.H0_H0 ;  /* 0x20000053ff247230 */ /* 0x000fe40000004100 */
[-C--:B------:R-:W-:Y:S01]  /*5a40*/  FMUL.FTZ R43, R10, R37.reuse ;  /* 0x000000250a2b7220 */ /* 0x080fe20000410000 */
[C---:B------:R-:W-:Y:S01]  /*5a50*/  FMUL.FTZ R84, R9.reuse, R84 ;  /* 0x0000005409547220 */ /* 0x040fe20000410000 */
[C---:B------:R-:W-:Y:S01]  /*5a60*/  FMUL.FTZ R37, R6.reuse, R37 ;  /* 0x0000002506257220 */ /* 0x040fe20000410000 */
[-C--:B------:R-:W-:Y:S02]  /*5a70*/  FFMA.FTZ R34, R9, R36.reuse, -R34 ;  /* 0x0000002409227223 */ /* 0x080fe40000010822 */
[----:B------:R-:W-:Y:S01]  /*5a80*/  FFMA.FTZ R84, R11, R36, R84 ;  /* 0x000000240b547223 */ /* 0x000fe20000010054 */
[-C--:B------:R-:W-:Y:S01]  /*5a90*/  FFMA.FTZ R43, R6, R35.reuse, -R43 ;  /* 0x00000023062b7223 */ /* 0x080fe2000001082b */
[----:B------:R-:W-:Y:S01]  /*5aa0*/  FFMA.FTZ R37, R10, R35, R37 ;  /* 0x000000230a257223 */ /* 0x000fe20000010025 */
[----:B------:R-:W-:Y:S01]  /*5ab0*/  F2FP.F16.F32.PACK_AB R9, R8, R5 ;  /* 0x000000050809723e */ /* 0x000fe200000000ff */
[----:B------:R-:W-:Y:S01]  /*5ac0*/  IMAD.MOV.U32 R5, RZ, RZ, R7 ;  /* 0x000000ffff057224 */ /* 0x000fe200078e0007 */
[----:B------:R-:W-:Y:S01]  /*5ad0*/  F2FP.F16.F32.PACK_AB R11, R86, R73 ;  /* 0x00000049560b723e */ /* 0x000fe200000000ff */
[----:B------:R-:W-:Y:S01]  /*5ae0*/  IMAD.MOV.U32 R7, RZ, RZ, R71 ;  /* 0x000000ffff077224 */ /* 0x000fe200078e0047 */
[----:B------:R-:W-:-:S02]  /*5af0*/  F2FP.F16.F32.PACK_AB R8, R39, R42 ;  /* 0x0000002a2708723e */ /* 0x000fc400000000ff */
[----:B------:R-:W-:Y:S02]  /*5b00*/  F2FP.F16.F32.PACK_AB R6, R43, R34 ;  /* 0x000000222b06723e */ /* 0x000fe400000000ff */
[----:B------:R-:W-:-:S07]  /*5b10*/  F2FP.F16.F32.PACK_AB R10, R37, R84 ;  /* 0x00000054250a723e */ /* 0x000fce00000000ff */
.L_x_12974:
[----:B------:R-:W-:Y:S05]  /*5b20*/  BSYNC B1 ;  /* 0x0000000000017941 */ /* 0x000fea0003800000 */
.L_x_12973:
[----:B0-----:R0:W-:Y:S01]  /*5b30*/  ST.E.128 desc[UR44][R14.64], R4 ;  /* 0x000000040e007985 */ /* 0x0011e2000c101d2c */
[----:B------:R-:W-:-:S13]  /*5b40*/  ISETP.GE.AND P0, PT, R33, R32, PT ;  /* 0x000000202100720c */ /* 0x000fda0003f06270 */
[----:B------:R-:W-:Y:S05]  /*5b50*/  @P0 BRA `(.L_x_12955) ;  /* 0x0000000400140947 */ /* 0x000fea0003800000 */
[----:B------:R-:W-:-:S05]  /*5b60*/  IMAD.WIDE R12, R33, 0x2, R12 ;  /* 0x00000002210c7825 */ /* 0x000fca00078e020c */
[----:B-1----:R1:W-:Y:S01]  /*5b70*/  ST.E.128 desc[UR44][R12.64], R8 ;  /* 0x000000080c007985 */ /* 0x0023e2000c101d2c */
[----:B------:R-:W-:Y:S05]  /*5b80*/  BRA `(.L_x_12955) ;  /* 0x0000000400087947 */ /* 0x000fea0003800000 */
.L_x_12936:
[----:B------:R-:W-:-:S13]  /*5b90*/  ISETP.NE.AND P3, PT, R58, 0x3, PT ;  /* 0x000000033a00780c */ /* 0x000fda0003f65270 */
[----:B------:R-:W-:Y:S05]  /*5ba0*/  @!P3 BRA `(.L_x_12975) ;  /* 0x000000000004b947 */ /* 0x000fea0003800000 */
[----:B------:R-:W-:Y:S01]  /*5bb0*/  BPT.TRAP 0x1 ;  /* 0x000000040000795c */ /* 0x000fe20000300000 */
.L_x_12975:
[----:B------:R-:W-:Y:S01]  /*5bc0*/  IMAD R69, R153, 0x8, R2 ;  /* 0x0000000899457824 */ /* 0x000fe200078e0202 */
[----:B------:R-:W-:Y:S01]  /*5bd0*/  SHF.L.U32 R82, R159, 0x1f, RZ ;  /* 0x0000001f9f527819 */ /* 0x000fe200000006ff */
[----:B------:R-:W-:Y:S01]  /*5be0*/  BSSY B1, `(.L_x_12976) ;  /* 0x0000004000017945 */ /* 0x000fe20003800000 */
[----:B------:R-:W-:Y:S02]  /*5bf0*/  SHF.R.S32.HI R76, RZ, 0x1f, R75 ;  /* 0x0000001fff4c7819 */ /* 0x000fe4000001144b */
[----:B------:R-:W0:Y:S02]  /*5c00*/  SYNCS.PHASECHK.TRANS64.TRYWAIT P0, [R69+URZ+0x32490], R82 ;  /* 0x03249052450075a7 */ /* 0x000e24000800017f */
[----:B0-----:R-:W-:Y:S05]  /*5c10*/  @!P0 BRA `(.L_x_12977) ;  /* 0x0000033c00fc8947 */ /* 0x001fea0003800000 */
.L_x_13324:
[----:B------:R-:W-:Y:S05]  /*5c20*/  BSYNC B1 ;  /* 0x0000000000017941 */ /* 0x000fea0003800000 */
.L_x_12976:
        /* <DEDUP_REMOVED lines=25> */
.L_x_13328:
        /* <DEDUP_REMOVED lines=13> */
.L_x_12980:
[----:B------:R-:W-:Y:S05]  /*5e90*/  BSYNC B1 ;  /* 0x0000000000017941 */ /* 0x000fea0003800000 */
.L_x_12979:
[----:B------:R-:W-:-:S03]  /*5ea0*/  UMOV UR4, 0xffffffff ;  /* 0xffffffff00047882 */ /* 0x000fc60000000000 */
[----:B------:R-:W-:Y:S05]  /*5eb0*/  BRA.DIV UR4, `(.L_x_12981) ;  /* 0x0000033e04b07947 */ /* 0x000fea000b800000 */
[----:B--2---:R2:W0:Y:S04]  /*5ec0*/  SHFL.IDX PT, R33, R32, 0x1, 0x1c1f ;  /* 0x003c1f0020217f89 */ /* 0x00442800000e0000 */
[----:B---3--:R2:W3:Y:S02]  /*5ed0*/  SHFL.IDX PT, R14, R10, 0x1, 0x1c1f ;  /* 0x003c1f000a0e7f89 */ /* 0x0084e400000e0000 */
.L_x_13332:
        /* <DEDUP_REMOVED lines=13> */
.L_x_12955:
[----:B------:R-:W-:Y:S05]  /*5fb0*/  BSYNC B0 ;  /* 0x0000000000007941 */ /* 0x000fea0003800000 */
.L_x_12935:
        /* <DEDUP_REMOVED lines=9> */
[----:B----4-:R4:W-:Y:S01]  /*6050*/  BAR.SYNC.DEFER_BLOCKING R54, 0x80 ;  /* 0x000200360000751d */ /* 0x0109e20000010000 */
[----:B0-----:R-:W-:-:S13]  /*6060*/  LOP3.LUT P0, RZ, R4, 0x7f, RZ, 0xc0, !PT ;  /* 0x0000007f04ff7812 */ /* 0x001fda000780c0ff */
[----:B------:R-:W-:-:S05]  /*6070*/  @!P0 VIADD R4, R69, 0x324a0 ;  /* 0x000324a045048836 */ /* 0x000fca0000000000 */
[----:B------:R-:W-:-:S04]  /*6080*/  @!P0 PRMT R4, RZ, 0x654, R4 ;  /* 0x00000654ff048816 */ /* 0x000fc80000000004 */
[----:B------:R4:W-:Y:S01]  /*6090*/  @!P0 SYNCS.ARRIVE.TRANS64.RED.A1T0 RZ, [R4+URZ], RZ ;  /* 0x000000ff04ff89a7 */ /* 0x0009e2000810043f */
[----:B------:R-:W-:Y:S05]  /*60a0*/  @!P3 BRA `(.L_x_12983) ;  /* 0x000000000004b947 */ /* 0x000fea0003800000 */
[----:B------:R-:W-:Y:S01]  /*60b0*/  BPT.TRAP 0x1 ;  /* 0x000000040000795c */ /* 0x000fe20000300000 */
.L_x_12983:
[----:B------:R-:W-:Y:S05]  /*60c0*/  BSYNC B0 ;  /* 0x0000000000007941 */ /* 0x000fea0003800000 */
.L_x_12982:
[----:B------:R-:W0:Y:S01]  /*60d0*/  SYNCS.PHASECHK.TRANS64.TRYWAIT P3, [R69+URZ+0x324b0], R82 ;  /* 0x0324b052450075a7 */ /* 0x000e22000806017f */
[----:B------:R-:W-:Y:S04]  /*60e0*/  BSSY B0, `(.L_x_12984) ;  /* 0x0000002000007945 */ /* 0x000fe80003800000 */
[----:B0-----:R-:W-:Y:S05]  /*60f0*/  @!P3 BRA `(.L_x_12985) ;  /* 0x0000033c0068b947 */ /* 0x001fea0003800000 */
.L_x_13333:
[----:B------:R-:W-:Y:S05]  /*6100*/  BSYNC B0 ;  /* 0x0000000000007941 */ /* 0x000fea0003800000 */
.L_x_12984:
[----:B------:R-:W-:Y:S01]  /*6110*/  ULDC.64 UR4, c[0x0][0x328] ;  /* 0x0000ca0000047ab9 */ /* 0x000fe20000000a00 */
[----:B------:R-:W-:Y:S01]  /*6120*/  IMAD.IADD R78, R78, 0x1, -R158 ;  /* 0x000000014e4e7824 */ /* 0x000fe200078e0a9e */
[----:B------:R-:W-:Y:S01]  /*6130*/  ULDC.64 UR6, c[0x0][0x318] ;  /* 0x0000c60000067ab9 */ /* 0x000fe20000000a00 */
[----:B------:R-:W-:Y:S01]  /*6140*/  IMAD R76, R76, UR4, RZ ;  /* 0x000000044c4c7c24 */ /* 0x000fe2000f8e02ff */
[----:B------:R-:W-:Y:S01]  /*6150*/  BSSY B0, `(.L_x_12986) ;  /* 0x0000040000007945 */ /* 0x000fe20003800000 */
[----:B----4-:R-:W-:Y:S01]  /*6160*/  IMAD.WIDE.U32 R4, R75, UR4, RZ ;  /* 0x000000044b047c25 */ /* 0x010fe2000f8e00ff */
[----:B------:R-:W-:-:S03]  /*6170*/  ISETP.GE.AND P3, PT, R78, 0x1, PT ;  /* 0x000000014e00780c */ /* 0x000fc60003f66270 */
[----:B------:R-:W-:Y:S01]  /*6180*/  IMAD R75, R75, UR5, R76 ;  /* 0x000000054b4b7c24 */ /* 0x000fe2000f8e024c */
[----:B------:R-:W-:Y:S01]  /*6190*/  ULDC.64 UR4, c[0x0][0x338] ;  /* 0x0000ce0000047ab9 */ /* 0x000fe20000000a00 */
[----:B-1----:R-:W-:Y:S02]  /*61a0*/  IMAD R11, R153, 0x6000, R56 ;  /* 0x00006000990b7824 */ /* 0x002fe400078e0238 */
        /* <DEDUP_REMOVED lines=8> */
[C---:B------:R-:W-:Y:S01]  /*6230*/  LEA R13, P4, R4.reuse, UR6, 0x1 ;  /* 0x00000006040d7c11 */ /* 0x040fe2000f8808ff */
[----:B------:R-:W-:Y:S02]  /*6240*/  IMAD.IADD R5, R55, 0x1, R11 ;  /* 0x0000000137057824 */ /* 0x000fe400078e020b */
[--C-:B------:R-:W-:Y:S01]  /*6250*/  IMAD R11, R11, 0x2, R46.reuse ;  /* 0x000000020b0b7824 */ /* 0x100fe200078e022e */
[----:B---3--:R-:W-:Y:S01]  /*6260*/  LEA.HI.X R14, R4, UR7, R7, 0x1, P4 ;  /* 0x00000007040e7c11 */ /* 0x008fe2000a0f0c07 */
[----:B------:R0:W1:Y:S01]  /*6270*/  SHFL.IDX PT, R33, R13, RZ, 0x1c1f ;  /* 0x001c1fff0d217589 */ /* 0x00006200000e0000 */
[----:B--2---:R-:W-:-:S03]  /*6280*/  IMAD R10, R5, 0x2, R46 ;  /* 0x00000002050a7824 */ /* 0x004fc600078e022e */
[----:B------:R0:W2:Y:S01]  /*6290*/  SHFL.IDX PT, R15, R14, RZ, 0x1c1f ;  /* 0x001c1fff0e0f7589 */ /* 0x0000a200000e0000 */
[----:B------:R-:W-:Y:S05]  /*62a0*/  @!P3 BRA `(.L_x_12987) ;  /* 0x0000000000a8b947 */ /* 0x000fea0003800000 */
[C---:B------:R-:W-:Y:S02]  /*62b0*/  LOP3.LUT R4, R68.reuse, 0x1, RZ, 0xc0, !PT ;  /* 0x0000000144047812 */ /* 0x040fe400078ec0ff */
[----:B------:R-:W-:Y:S02]  /*62c0*/  LOP3.LUT P3, RZ, R68, 0x2, RZ, 0xc0, !PT ;  /* 0x0000000244ff7812 */ /* 0x000fe4000786c0ff */
[----:B------:R-:W-:Y:S02]  /*62d0*/  ISETP.NE.U32.AND P4, PT, R4, 0x1, PT ;  /* 0x000000010400780c */ /* 0x000fe40003f85070 */
[----:B------:R-:W-:-:S11]  /*62e0*/  PRMT R12, R51, 0x8880, RZ ;  /* 0x00008880330c7816 */ /* 0x000fd600000000ff */
[----:B------:R-:W3:Y:S01]  /*62f0*/  @!P4 LDS.128 R4, [R11] ;  /* 0x000000000b04c984 */ /* 0x000ee20000000c00 */
[----:B-1----:R-:W-:-:S04]  /*6300*/  @!P4 LEA R8, P5, R22, R33, 0x1 ;  /* 0x000000211608c211 */ /* 0x002fc800078a08ff */
[----:B--2---:R-:W-:-:S05]  /*6310*/  @!P4 LEA.HI.X R9, R22, R15, R23, 0x1, P5 ;  /* 0x0000000f1609c211 */ /* 0x004fca00028f0c17 */
[----:B---3--:R1:W-:Y:S01]  /*6320*/  @!P4 ST.E.128 desc[UR44][R8.64], R4 ;  /* 0x000000040800c985 */ /* 0x0083e2000c101d2c */
[----:B------:R-:W-:-:S03]  /*6330*/  LOP3.LUT P4, RZ, R68, 0x4, RZ, 0xc0, !PT ;  /* 0x0000000444ff7812 */ /* 0x000fc6000788c0ff */
[----:B------:R-:W2:Y:S01]  /*6340*/  @P3 LDS.128 R4, [R10] ;  /* 0x000000000a043984 */ /* 0x000ea20000000c00 */
[----:B-1----:R-:W-:-:S04]  /*6350*/  @P3 LEA R8, P5, R152, R33, 0x1 ;  /* 0x0000002198083211 */ /* 0x002fc800078a08ff */
[----:B------:R-:W-:-:S05]  /*6360*/  @P3 LEA.HI.X R9, R152, R15, R157, 0x1, P5 ;  /* 0x0000000f98093211 */ /* 0x000fca00028f0c9d */
[----:B--2---:R1:W-:Y:S01]  /*6370*/  @P3 ST.E.128 desc[UR44][R8.64], R4 ;  /* 0x0000000408003985 */ /* 0x0043e2000c101d2c */
[----:B------:R-:W-:-:S03]  /*6380*/  LOP3.LUT P3, RZ, R68, 0x8, RZ, 0xc0, !PT ;  /* 0x0000000844ff7812 */ /* 0x000fc6000786c0ff */
[----:B------:R-:W2:Y:S01]  /*6390*/  @P4 LDS.128 R4, [R11+0x3000] ;  /* 0x003000000b044984 */ /* 0x000ea20000000c00 */
        /* <DEDUP_REMOVED lines=18> */
[----:B------:R-:W-:-:S03]  /*64c0*/  ISETP.GT.AND P3, PT, R12, -0x1, PT ;  /* 0xffffffff0c00780c */ /* 0x000fc60003f64270 */
[----:B------:R-:W2:Y:S01]  /*64d0*/  @P4 LDS.128 R4, [R11+0x9000] ;  /* 0x009000000b044984 */ /* 0x000ea20000000c00 */
[----:B-1----:R-:W-:-:S04]  /*64e0*/  @P4 LEA R8, P5, R174, R33, 0x1 ;  /* 0x00000021ae084211 */ /* 0x002fc800078a08ff */
[----:B------:R-:W-:-:S05]  /*64f0*/  @P4 LEA.HI.X R9, R174, R15, R193, 0x1, P5 ;  /* 0x0000000fae094211 */ /* 0x000fca00028f0cc1 */
[----:B--2---:R1:W-:Y:S04]  /*6500*/  @P4 ST.E.128 desc[UR44][R8.64], R4 ;  /* 0x0000000408004985 */ /* 0x0043e8000c101d2c */
[----:B------:R-:W2:Y:S01]  /*6510*/  @!P3 LDS.128 R4, [R10+0x9000] ;  /* 0x009000000a04b984 */ /* 0x000ea20000000c00 */
[----:B-1----:R-:W-:-:S04]  /*6520*/  @!P3 LEA R8, P4, R173, R33, 0x1 ;  /* 0x00000021ad08b211 */ /* 0x002fc800078808ff */
[----:B------:R-:W-:-:S05]  /*6530*/  @!P3 LEA.HI.X R9, R173, R15, R192, 0x1, P4 ;  /* 0x0000000fad09b211 */ /* 0x000fca00020f0cc0 */
[----:B--2---:R3:W-:Y:S04]  /*6540*/  @!P3 ST.E.128 desc[UR44][R8.64], R4 ;  /* 0x000000040800b985 */ /* 0x0047e8000c101d2c */
.L_x_12987:
[----:B------:R-:W-:Y:S05]  /*6550*/  BSYNC B0 ;  /* 0x0000000000007941 */ /* 0x000fea0003800000 */
.L_x_12986:
[----:B------:R-:W-:Y:S01]  /*6560*/  ISETP.GE.AND P3, PT, R78, 0x41, PT ;  /* 0x000000414e00780c */ /* 0x000fe20003f66270 */
[----:B--2---:R2:W4:Y:S01]  /*6570*/  SHFL.IDX PT, R15, R14, 0x1, 0x1c1f ;  /* 0x003c1f000e0f7f89 */ /* 0x00452200000e0000 */
[----:B------:R-:W-:Y:S03]  /*6580*/  BSSY B0, `(.L_x_12988) ;  /* 0x000002d000007945 */ /* 0x000fe60003800000 */
[----:B0-----:R-:W0:Y:S08]  /*6590*/  SHFL.IDX PT, R13, R13, 0x1, 0x1c1f ;  /* 0x003c1f000d0d7f89 */ /* 0x001e3000000e0000 */
[----:B--2---:R-:W-:Y:S05]  /*65a0*/  @!P3 BRA `(.L_x_12989) ;  /* 0x0000000000a8b947 */ /* 0x004fea0003800000 */
[C---:B---3--:R-:W-:Y:S02]  /*65b0*/  LOP3.LUT R4, R68.reuse, 0x1, RZ, 0xc0, !PT ;  /* 0x0000000144047812 */ /* 0x048fe400078ec0ff */
[----:B------:R-:W-:Y:S02]  /*65c0*/  LOP3.LUT P4, RZ, R68, 0x2, RZ, 0xc0, !PT ;  /* 0x0000000244ff7812 */ /* 0x000fe4000788c0ff */
[----:B------:R-:W-:Y:S02]  /*65d0*/  ISETP.NE.U32.AND P5, PT, R4, 0x1, PT ;  /* 0x000000010400780c */ /* 0x000fe40003fa5070 */
[----:B------:R-:W-:-:S11]  /*65e0*/  PRMT R12, R51, 0x8880, RZ ;  /* 0x00008880330c7816 */ /* 0x000fd600000000ff */
[----:B------:R-:W2:Y:S01]  /*65f0*/  @!P5 LDS.128 R4, [R11+0x2000] ;  /* 0x002000000b04d984 */ /* 0x000ea20000000c00 */
[----:B0-----:R-:W-:-:S04]  /*6600*/  @!P5 LEA R8, P3, R22, R13, 0x1 ;  /* 0x0000000d1608d211 */ /* 0x001fc800078608ff */
[----:B----4-:R-:W-:Y:S02]  /*6610*/  @!P5 LEA.HI.X R9, R22, R15, R23, 0x1, P3 ;  /* 0x0000000f1609d211 */ /* 0x010fe400018f0c17 */
[----:B------:R-:W-:-:S03]  /*6620*/  LOP3.LUT P3, RZ, R68, 0x4, RZ, 0xc0, !PT ;  /* 0x0000000444ff7812 */ /* 0x000fc6000786c0ff */
[----:B--2---:R0:W-:Y:S04]  /*6630*/  @!P5 ST.E.128 desc[UR44][R8.64], R4 ;  /* 0x000000040800d985 */ /* 0x0041e8000c101d2c */
[----:B------:R-:W2:Y:S01]  /*6640*/  @P4 LDS.128 R4, [R10+0x2000] ;  /* 0x002000000a044984 */ /* 0x000ea20000000c00 */
[----:B0-----:R-:W-:-:S04]  /*6650*/  @P4 LEA R8, P5, R152, R13, 0x1 ;  /* 0x0000000d98084211 */ /* 0x001fc800078a08ff */
[----:B------:R-:W-:-:S05]  /*6660*/  @P4 LEA.HI.X R9, R152, R15, R157, 0x1, P5 ;  /* 0x0000000f98094211 */ /* 0x000fca00028f0c9d */
[----:B--2---:R0:W-:Y:S01]  /*6670*/  @P4 ST.E.128 desc[UR44][R8.64], R4 ;  /* 0x0000000408004985 */ /* 0x0041e2000c101d2c */
[----:B------:R-:W-:-:S03]  /*6680*/  LOP3.LUT P4, RZ, R68, 0x8, RZ, 0xc0, !PT ;  /* 0x0000000844ff7812 */ /* 0x000fc6000788c0ff */
        /* <DEDUP_REMOVED lines=19> */
[----:B------:R-:W-:-:S03]  /*67c0*/  ISETP.GT.AND P4, PT, R12, -0x1, PT ;  /* 0xffffffff0c00780c */ /* 0x000fc60003f84270 */
[----:B------:R-:W2:Y:S01]  /*67d0*/  @P3 LDS.128 R4, [R11+0xb000] ;  /* 0x00b000000b043984 */ /* 0x000ea20000000c00 */
[----:B0-----:R-:W-:-:S04]  /*67e0*/  @P3 LEA R8, P5, R174, R13, 0x1 ;  /* 0x0000000dae083211 */ /* 0x001fc800078a08ff */
[----:B------:R-:W-:-:S05]  /*67f0*/  @P3 LEA.HI.X R9, R174, R15, R193, 0x1, P5 ;  /* 0x0000000fae093211 */ /* 0x000fca00028f0cc1 */
[----:B--2---:R0:W-:Y:S04]  /*6800*/  @P3 ST.E.128 desc[UR44][R8.64], R4 ;  /* 0x0000000408003985 */ /* 0x0041e8000c101d2c */
[----:B------:R-:W2:Y:S01]  /*6810*/  @!P4 LDS.128 R4, [R10+0xb000] ;  /* 0x00b000000a04c984 */ /* 0x000ea20000000c00 */
[----:B0-----:R-:W-:-:S04]  /*6820*/  @!P4 LEA R8, P3, R173, R13, 0x1 ;  /* 0x0000000dad08c211 */ /* 0x001fc800078608ff */
[----:B------:R-:W-:-:S05]  /*6830*/  @!P4 LEA.HI.X R9, R173, R15, R192, 0x1, P3 ;  /* 0x0000000fad09c211 */ /* 0x000fca00018f0cc0 */
[----:B--2---:R2:W-:Y:S04]  /*6840*/  @!P4 ST.E.128 desc[UR44][R8.64], R4 ;  /* 0x000000040800c985 */ /* 0x0045e8000c101d2c */
.L_x_12989:
[----:B------:R-:W-:Y:S05]  /*6850*/  BSYNC B0 ;  /* 0x0000000000007941 */ /* 0x000fea0003800000 */
.L_x_12988:
[----:B------:R-:W-:Y:S01]  /*6860*/  @!PT LDS RZ, [RZ] ;  /* 0x00000000fffff984 */ /* 0x000fe20000000800 */
[----:B------:R-:W-:Y:S01]  /*6870*/  @!PT LDS RZ, [RZ] ;  /* 0x00000000fffff984 */ /* 0x000fe20000000800 */
[----:B------:R-:W-:Y:S01]  /*6880*/  @!PT LDS RZ, [RZ] ;  /* 0x00000000fffff984 */ /* 0x000fe20000000800 */
[----:B------:R-:W-:Y:S01]  /*6890*/  @!PT LDS RZ, [RZ] ;  /* 0x00000000fffff984 */ /* 0x000fe20000000800 */
[----:B------:R5:W-:Y:S06]  /*68a0*/  MEMBAR.ALL.CTA ;  /* 0x0000000000007992 */ /* 0x000bec0000008000 */
[----:B-----5:R-:W5:Y:S01]  /*68b0*/  FENCE.VIEW.ASYNC.S ;  /* 0x00000000000073c6 */ /* 0x020f620000000000 */
[----:B------:R-:W-:Y:S02]  /*68c0*/  @!P0 VIADD R69, R69, 0x324c0 ;  /* 0x000324c045458836 */ /* 0x000fe40000000000 */
[----:B------:R-:W-:-:S03]  /*68d0*/  VIADD R153, R153, 0x1 ;  /* 0x0000000199997836 */ /* 0x000fc60000000000 */
[----:B------:R-:W-:Y:S01]  /*68e0*/  @!P0 PRMT R69, RZ, 0x654, R69 ;  /* 0x00000654ff458816 */ /* 0x000fe20000000045 */
[----:B-----5:R0:W-:Y:S06]  /*68f0*/  BAR.SYNC.DEFER_BLOCKING R54, 0x80 ;  /* 0x000200360000751d */ /* 0x0201ec0000010000 */
[----:B------:R0:W-:Y:S01]  /*6900*/  @!P0 SYNCS.ARRIVE.TRANS64.RED.A1T0 RZ, [R69+URZ], RZ ;  /* 0x000000ff45ff89a7 */ /* 0x0001e2000810043f */
[----:B------:R-:W-:-:S04]  /*6910*/  ISETP.NE.AND P0, PT, R153, 0x2, PT ;  /* 0x000000029900780c */ /* 0x000fc80003f05270 */
[----:B--23--:R-:W-:Y:S02]  /*6920*/  SEL R4, RZ, 0x1, P0 ;  /* 0x00000001ff047807 */ /* 0x00cfe40000000000 */
[----:B------:R-:W-:Y:S02]  /*6930*/  SEL R153, R153, RZ, P0 ;  /* 0x000000ff99997207 */ /* 0x000fe40000000000 */
[----:B------:R-:W-:Y:S01]  /*6940*/  LOP3.LUT R159, R159, R4, RZ, 0x3c, !PT ;  /* 0x000000049f9f7212 */ /* 0x000fe200078e3cff */
[----:B0-----:R-:W-:Y:S06]  /*6950*/  @P2 BRA `(.L_x_12990) ;  /* 0xffffffc400282947 */ /* 0x001fec000383ffff */
[----:B------:R-:W0:Y:S01]  /*6960*/  S2R R5, SR_TID.X ;  /* 0x0000000000057919 */ /* 0x000e220000002100 */
[----:B------:R-:W-:Y:S02]  /*6970*/  PLOP3.LUT P0, PT, PT, PT, PT, 0x8, 0x0 ;  /* 0x000000000000781c */ /* 0x000fe40003f0e170 */
[----:B0-----:R-:W-:-:S04]  /*6980*/  SHF.R.U32.HI R5, RZ, 0x7, R5 ;  /* 0x00000007ff057819 */ /* 0x001fc80000011605 */
[----:B------:R-:W-:-:S13]  /*6990*/  ISETP.NE.AND P3, PT, R5, 0x1, PT ;  /* 0x000000010500780c */ /* 0x000fda0003f65270 */
[----:B------:R-:W-:Y:S05]  /*69a0*/  @!P3 WARPSYNC.ALL ;  /* 0x000000000000b948 */ /* 0x000fea0003800000 */
[----:B------:R-:W-:Y:S06]  /*69b0*/  @!P3 BAR.ARV 0x9, 0x100 ;  /* 0x024400000000bb1d */ /* 0x000fec0000002000 */
.L_x_12930:
[----:B------:R-:W0:Y:S01]  /*69c0*/  S2R R3, SR_SWINHI ;  /* 0x0000000000037919 */ /* 0x000e220000002f00 */
[----:B------:R-:W2:Y:S01]  /*69d0*/  LDC R13, c[0x0][0x448] ;  /* 0x00011200ff0d7b82 */ /* 0x000ea20000000800 */
[----:B------:R-:W-:Y:S02]  /*69e0*/  IMAD.U32 R6, RZ, RZ, UR38 ;  /* 0x00000026ff067e24 */ /* 0x000fe4000f8e00ff */
[----:B------:R-:W-:Y:S01]  /*69f0*/  IMAD.MOV.U32 R7, RZ, RZ, 0x80 ;  /* 0x00000080ff077424 */ /* 0x000fe200078e00ff */
[----:B------:R-:W-:Y:S01]  /*6a00*/  STL [R1+0x50], R97 ;  /* 0x0000506101007387 */ /* 0x000fe20000100800 */
[----:B------:R-:W-:Y:S02]  /*6a10*/  IMAD.MOV.U32 R26, RZ, RZ, 0x100 ;  /* 0x00000100ff1a7424 */ /* 0x000fe400078e00ff */
[----:B------:R-:W-:Y:S01]  /*6a20*/  IMAD.U32 R24, RZ, RZ, UR38 ;  /* 0x00000026ff187e24 */ /* 0x000fe2000f8e00ff */
[----:B------:R-:W3:Y:S01]  /*6a30*/  LDC R14, c[0x0][0xa80] ;  /* 0x0002a000ff0e7b82 */ /* 0x000ee20000000800 */
[----:B------:R4:W-:Y:S01]  /*6a40*/  STL.64 [R1+0x28], R6 ;  /* 0x0000280601007387 */ /* 0x0009e20000100a00 */
[----:B------:R-:W-:-:S02]  /*6a50*/  IMAD.MOV.U32 R25, RZ, RZ, 0x80 ;  /* 0x00000080ff197424 */ /* 0x000fc400078e00ff */
[----:B-1----:R-:W-:Y:S01]  /*6a60*/  IMAD.U32 R33, RZ, RZ, UR37 ;  /* 0x00000025ff217e24 */ /* 0x002fe2000f8e00ff */
[----:B------:R-:W-:Y:S01]  /*6a70*/  STL.64 [R1+0x30], R26 ;  /* 0x0000301a01007387 */ /* 0x000fe20000100a00 */
[----:B------:R-:W-:-:S03]  /*6a80*/  IMAD.U32 R72, RZ, RZ, UR37 ;  /* 0x00000025ff487e24 */ /* 0x000fc6000f8e00ff */
[----:B------:R-:W-:Y:S04]  /*6a90*/  STL.128 [R1], R24 ;  /* 0x0000001801007387 */ /* 0x000fe80000100c00 */
[----:B------:R-:W-:Y:S04]  /*6aa0*/  STL.128 [R1+0x210], RZ ;  /* 0x000210ff01007387 */ /* 0x000fe80000100c00 */
[----:B------:R-:W-:Y:S04]  /*6ab0*/  STL.128 [R1+0x220], RZ ;  /* 0x000220ff01007387 */ /* 0x000fe80000100c00 */
[----:B------:R-:W-:Y:S01]  /*6ac0*/  STL.128 [R1+0x240], RZ ;  /* 0x000240ff01007387 */ /* 0x000fe20000100c00 */
[----:B------:R-:W-:-:S02]  /*6ad0*/  MOV R4, R2 ;  /* 0x0000000200047202 */ /* 0x000fc40000000f00 */
[----:B0-----:R-:W-:Y:S01]  /*6ae0*/  MOV R5, R3 ;  /* 0x0000000300057202 */ /* 0x001fe20000000f00 */
[----:B---3--:R-:W-:Y:S01]  /*6af0*/  STL [R1+0x230], R14 ;  /* 0x0002300e01007387 */ /* 0x008fe20000100800 */
[C---:B------:R-:W-:Y:S02]  /*6b00*/  IADD3 R8, P1, R4.reuse, 0x32430, RZ ;  /* 0x0003243004087810 */ /* 0x040fe40007f3e0ff */
[C---:B------:R-:W-:Y:S01]  /*6b10*/  IADD3 R3, P3, R4.reuse, 0x32450, RZ ;  /* 0x0003245004037810 */ /* 0x040fe20007f7e0ff */
[----:B------:R-:W-:Y:S01]  /*6b20*/  STL.128 [R1+0x250], RZ ;  /* 0x000250ff01007387 */ /* 0x000fe20000100c00 */
[C---:B------:R-:W-:Y:S01]  /*6b30*/  IADD3 R0, P4, R4.reuse, 0x32460, RZ ;  /* 0x0003246004007810 */ /* 0x040fe20007f9e0ff */
[--C-:B------:R-:W-:Y:S01]  /*6b40*/  IMAD.X R9, RZ, RZ, R5.reuse, P1 ;  /* 0x000000ffff097224 */ /* 0x100fe200008e0605 */
[----:B--2---:R-:W-:Y:S01]  /*6b50*/  ISETP.NE.AND P1, PT, R13, 0x1, PT ;  /* 0x000000010d00780c */ /* 0x004fe20003f25270 */
[--C-:B------:R-:W-:Y:S01]  /*6b60*/  IMAD.X R12, RZ, RZ, R5.reuse, P3 ;  /* 0x000000ffff0c7224 */ /* 0x100fe200018e0605 */
[----:B------:R-:W-:Y:S01]  /*6b70*/  IADD3 R10, P2, R4, 0x32440, RZ ;  /* 0x00032440040a7810 */ /* 0x000fe20007f5e0ff */
[----:B----4-:R-:W-:Y:S01]  /*6b80*/  IMAD.X R7, RZ, RZ, R5, P4 ;  /* 0x000000ffff077224 */ /* 0x010fe200020e0605 */
[----:B------:R-:W-:Y:S01]  /*6b90*/  STL.64 [R1+0x18], R8 ;  /* 0x0000180801007387 */ /* 0x000fe20000100a00 */
[----:B------:R-:W-:Y:S01]  /*6ba0*/  IMAD.MOV.U32 R4, RZ, RZ, R3 ;  /* 0x000000ffff047224 */ /* 0x000fe200078e0003 */
[----:B------:R-:W-:Y:S01]  /*6bb0*/  IADD3 R33, P3, R33, 0x210, RZ ;  /* 0x0000021021217810 */ /* 0x000fe20007f7e0ff */
[----:B------:R-:W-:Y:S01]  /*6bc0*/  IMAD.X R11, RZ, RZ, R5, P2 ;  /* 0x000000ffff0b7224 */ /* 0x000fe200010e0605 */
[----:B------:R-:W-:Y:S01]  /*6bd0*/  STL.128 [R1+0x260], RZ ;  /* 0x000260ff01007387 */ /* 0x000fe20000100c00 */
[----:B------:R-:W-:Y:S01]  /*6be0*/  IMAD.MOV.U32 R5, RZ, RZ, R12 ;  /* 0x000000ffff057224 */ /* 0x000fe200078e000c */
[----:B------:R-:W-:Y:S01]  /*6bf0*/  IADD3 R72, P4, R72, 0x50, RZ ;  /* 0x0000005048487810 */ /* 0x000fe20007f9e0ff */
[----:B------:R-:W-:Y:S01]  /*6c00*/  IMAD.MOV.U32 R6, RZ, RZ, R0 ;  /* 0x000000ffff067224 */ /* 0x000fe200078e0000 */
[----:B------:R-:W-:Y:S01]  /*6c10*/  STL.64 [R1+0x20], R10 ;  /* 0x0000200a01007387 */ /* 0x000fe20000100a00 */
[----:B------:R-:W0:Y:S01]  /*6c20*/  @P1 LDC R3, c[0x0][0x44c] ;  /* 0x00011300ff031b82 */ /* 0x000e220000000800 */
[----:B------:R-:W-:-:S02]  /*6c30*/  VIADD R0, R216, 0x7f ;  /* 0x0000007fd8007836 */ /* 0x000fc40000000000 */
        /* <DEDUP_REMOVED lines=16> */
[----:B------:R-:W-:Y:S01]  /*6d40*/  IMAD.IADD R3, R215, 0x1, R0 ;  /* 0x00000001d7037824 */ /* 0x000fe200078e0200 */
[----:B0-----:R-:W-:Y:S02]  /*6d50*/  ISETP.GE.AND P2, PT, R5, 0x1, PT ;  /* 0x000000010500780c */ /* 0x001fe40003f46270 */
        /* <DEDUP_REMOVED lines=24> */
.L_x_12991:
        /* <DEDUP_REMOVED lines=15> */
.L_x_12994:
[----:B------:R-:W-:-:S13]  /*6fd0*/  ISETP.NE.AND P0, PT, R5, 0x1, PT ;  /* 0x000000010500780c */ /* 0x000fda0003f05270 */
[----:B------:R-:W0:Y:S02]  /*6fe0*/  @P0 LDC.64 R6, c[0x0][0xae0] ;  /* 0x0002b800ff060b82 */ /* 0x000e240000000a00 */
[----:B0-----:R-:W-:-:S05]  /*6ff0*/  @P0 IMAD.HI.U32 R6, R0, R6, RZ ;  /* 0x0000000600060227 */ /* 0x001fca00078e00ff */
[----:B------:R-:W-:-:S07]  /*7000*/  @P0 SHF.R.U32.HI R0, RZ, R7, R6 ;  /* 0x00000007ff000219 */ /* 0x000fce0000011606 */
.L_x_12995:
[----:B------:R-:W-:Y:S05]  /*7010*/  BSYNC B0 ;  /* 0x0000000000007941 */ /* 0x000fea0003800000 */
.L_x_12993:
[----:B------:R-:W-:-:S05]  /*7020*/  IMAD R3, R0, R5, R5 ;  /* 0x0000000500037224 */ /* 0x000fca00078e0205 */
[----:B------:R-:W-:-:S07]  /*7030*/  VIMNMX R4, R4, R3, PT ;  /* 0x0000000304047248 */ /* 0x000fce0003fe0100 */
.L_x_12992:
[----:B------:R-:W0:Y:S01]  /*7040*/  @P1 LDC R3, c[0x0][0x44c] ;  /* 0x00011300ff031b82 */ /* 0x000e220000000800 */
[----:B------:R-:W-:Y:S01]  /*7050*/  VIADD R4, R4, 0x5f ;  /* 0x0000005f04047836 */ /* 0x000fe20000000000 */
[----:B------:R-:W-:Y:S01]  /*7060*/  ULDC UR4, c[0x0][0xad4] ;  /* 0x0002b50000047ab9 */ /* 0x000fe20000000800 */
[----:B------:R-:W-:Y:S02]  /*7070*/  IMAD.MOV.U32 R7, RZ, RZ, R216 ;  /* 0x000000ffff077224 */ /* 0x000fe400078e00d8 */
[----:B------:R-:W-:-:S03]  /*7080*/  IMAD.HI R4, R4, 0x2aaaaaab, RZ ;  /* 0x2aaaaaab04047827 */ /* 0x000fc600078e02ff */
[----:B------:R-:W1:Y:S01]  /*7090*/  @P1 LDC R9, c[0x0][0x450] ;  /* 0x00011400ff091b82 */ /* 0x000e620000000800 */
        /* <DEDUP_REMOVED lines=18> */
.L_x_12998:
[----:B------:R-:W-:-:S13]  /*71c0*/  ISETP.NE.AND P0, PT, R5, 0x1, PT ;  /* 0x000000010500780c */ /* 0x000fda0003f05270 */
[----:B------:R-:W0:Y:S02]  /*71d0*/  @P0 LDC.64 R6, c[0x0][0xae0] ;  /* 0x0002b800ff060b82 */ /* 0x000e240000000a00 */
[----:B0-----:R-:W-:-:S05]  /*71e0*/  @P0 IMAD.HI.U32 R6, R0, R6, RZ ;  /* 0x0000000600060227 */ /* 0x001fca00078e00ff */
[----:B------:R-:W-:-:S07]  /*71f0*/  @P0 SHF.R.U32.HI R0, RZ, R7, R6 ;  /* 0x00000007ff000219 */ /* 0x000fce0000011606 */
.L_x_12999:
[----:B------:R-:W-:Y:S05]  /*7200*/  BSYNC B0 ;  /* 0x0000000000007941 */ /* 0x000fea0003800000 */
.L_x_12997:
[----:B------:R-:W-:-:S05]  /*7210*/  IMAD R0, R0, R5, RZ ;  /* 0x0000000500007224 */ /* 0x000fca00078e02ff */
[----:B------:R-:W-:-:S07]  /*7220*/  VIMNMX R3, R3, R0, !PT ;  /* 0x0000000003037248 */ /* 0x000fce0007fe0100 */
.L_x_12996:
        /* <DEDUP_REMOVED lines=39> */
.L_x_13001:
[----:B------:R-:W-:Y:S05]  /*74a0*/  BSYNC B0 ;  /* 0x0000000000007941 */ /* 0x000fea0003800000 */
.L_x_13000:
        /* <DEDUP_REMOVED lines=12> */
[----:B------:R-:W-:Y:S02]  /*7570*/  IADD3 R37, P1, R37, 0x78, RZ ;  /* 0x0000007825257810 */ /* 0x000fe40007f3e0ff */
[----:B------:R-:W-:Y:S01]  /*7580*/  IADD3 R24, P2, R24, 0x58, RZ ;  /* 0x0000005818187810 */ /* 0x000fe20007f5e0ff */
[----:B------:R-:W-:Y:S01]  /*7590*/  IMAD.X R16, RZ, RZ, UR36, P0 ;  /* 0x00000024ff107e24 */ /* 0x000fe200080e06ff */
[----:B------:R-:W-:Y:S01]  /*75a0*/  IADD3 R32, P3, R32, 0x60, RZ ;  /* 0x0000006020207810 */ /* 0x000fe20007f7e0ff */
[----:B------:R-:W-:-:S02]  /*75b0*/  IMAD.X R35, RZ, RZ, UR36, P1 ;  /* 0x00000024ff237e24 */ /* 0x000fc400088e06ff */
[----:B------:R-:W-:Y:S02]  /*75c0*/  IMAD.X R25, RZ, RZ, UR36, P2 ;  /* 0x00000024ff197e24 */ /* 0x000fe400090e06ff */
[----:B------:R-:W-:Y:S01]  /*75d0*/  IMAD.X R36, RZ, RZ, UR36, P3 ;  /* 0x00000024ff247e24 */ /* 0x000fe200098e06ff */
[----:B0-----:R-:W-:Y:S07]  /*75e0*/  BRA.DIV UR4, `(.L_x_13003) ;  /* 0x0000032a04407947 */ /* 0x001fee000b800000 */
[----:B------:R-:W3:Y:S04]  /*75f0*/  LDL R0, [R1+0x518] ;  /* 0x0005180001007983 */ /* 0x000ee80000100800 */
[----:B---3--:R0:W1:Y:S02]  /*7600*/  SHFL.IDX PT, R14, R0, RZ, 0x1f ;  /* 0x00001fff000e7589 */ /* 0x00806400000e0000 */
.L_x_13336:
[----:B01----:R-:W-:Y:S01]  /*7610*/  LEA.HI R0, R14, R14, RZ, 0x1 ;  /* 0x0000000e0e007211 */ /* 0x003fe200078f08ff */
[C---:B------:R-:W-:Y:S01]  /*7620*/  VIADD R26, R2.reuse, 0x18400 ;  /* 0x00018400021a7836 */ /* 0x040fe20000000000 */
[----:B------:R-:W-:Y:S01]  /*7630*/  STL.128 [R1+0x90], RZ ;  /* 0x000090ff01007387 */ /* 0x000fe20000100c00 */
[----:B------:R-:W-:Y:S01]  /*7640*/  VIADD R10, R2, 0x400 ;  /* 0x00000400020a7836 */ /* 0x000fe20000000000 */
[----:B------:R-:W-:Y:S01]  /*7650*/  LOP3.LUT R3, R0, 0x7fffe, RZ, 0xc0, !PT ;  /* 0x0007fffe00037812 */ /* 0x000fe200078ec0ff */
[----:B------:R-:W-:Y:S01]  /*7660*/  IMAD.MOV.U32 R4, RZ, RZ, 0x1 ;  /* 0x00000001ff047424 */ /* 0x000fe200078e00ff */
[----:B------:R-:W-:Y:S01]  /*7670*/  STL.128 [R1+0xa0], RZ ;  /* 0x0000a0ff01007387 */ /* 0x000fe20000100c00 */
[----:B------:R-:W-:Y:S01]  /*7680*/  IMAD.MOV.U32 R5, RZ, RZ, RZ ;  /* 0x000000ffff057224 */ /* 0x000fe200078e00ff */
[----:B------:R-:W-:Y:S01]  /*7690*/  SHF.R.U32.HI R10, RZ, 0x4, R10 ;  /* 0x00000004ff0a7819 */ /* 0x000fe2000001160a */
[----:B------:R-:W-:Y:S01]  /*76a0*/  IMAD.IADD R11, R14, 0x1, -R3 ;  /* 0x000000010e0b7824 */ /* 0x000fe200078e0a03 */
[----:B------:R-:W-:Y:S01]  /*76b0*/  STL.128 [R1+0xb0], RZ ;  /* 0x0000b0ff01007387 */ /* 0x000fe20000100c00 */
[----:B------:R-:W-:Y:S01]  /*76c0*/  VIADD R3, R2, 0x1c400 ;  /* 0x0001c40002037836 */ /* 0x000fe20000000000 */
[----:B------:R-:W-:Y:S01]  /*76d0*/  LOP3.LUT R10, R10, 0x3fff, RZ, 0xc0, !PT ;  /* 0x00003fff0a0a7812 */ /* 0x000fe200078ec0ff */
[----:B------:R-:W-:Y:S01]  /*76e0*/  IMAD R0, R11, 0x2000, R26 ;  /* 0x000020000b007824 */ /* 0x000fe200078e021a */
[----:B------:R-:W-:Y:S01]  /*76f0*/  STL.128 [R1+0xc0], RZ ;  /* 0x0000c0ff01007387 */ /* 0x000fe20000100c00 */
[----:B------:R-:W-:Y:S01]  /*7700*/  IMAD.MOV.U32 R6, RZ, RZ, 0x1 ;  /* 0x00000001ff067424 */ /* 0x000fe200078e00ff */
[----:B------:R-:W-:Y:S01]  /*7710*/  SHF.R.U32.HI R3, RZ, 0x4, R3 ;  /* 0x00000004ff037819 */ /* 0x000fe20000011603 */
[----:B------:R-:W-:Y:S01]  /*7720*/  VIADD R11, R0, 0xa000 ;  /* 0x0000a000000b7836 */ /* 0x000fe20000000000 */
[----:B------:R-:W-:Y:S01]  /*7730*/  SHF.R.U32.HI R0, RZ, 0x4, R0 ;  /* 0x00000004ff007819 */ /* 0x000fe20000011600 */
[----:B------:R-:W-:Y:S01]  /*7740*/  IMAD.MOV.U32 R7, RZ, RZ, RZ ;  /* 0x000000ffff077224 */ /* 0x000fe200078e00ff */
[----:B------:R-:W-:Y:S01]  /*7750*/  LOP3.LUT R3, R3, 0x3fff, RZ, 0xc0, !PT ;  /* 0x00003fff03037812 */ /* 0x000fe200078ec0ff */
[----:B------:R-:W-:Y:S01]  /*7760*/  IMAD.MOV.U32 R8, RZ, RZ, 0x1 ;  /* 0x00000001ff087424 */ /* 0x000fe200078e00ff */
[----:B------:R-:W-:Y:S01]  /*7770*/  SHF.R.U32.HI R11, RZ, 0x4, R11 ;  /* 0x00000004ff0b7819 */ /* 0x000fe2000001160b */
[----:B------:R-:W-:Y:S01]  /*7780*/  IMAD.MOV.U32 R9, RZ, RZ, RZ ;  /* 0x000000ffff097224 */ /* 0x000fe200078e00ff */
[----:B------:R-:W-:Y:S01]  /*7790*/  LOP3.LUT R3, R3, 0x10000, RZ, 0xfc, !PT ;  /* 0x0001000003037812 */ /* 0x000fe200078efcff */
[----:B------:R0:W-:Y:S01]  /*77a0*/  STL.128 [R1+0x60], R4 ;  /* 0x0000600401007387 */ /* 0x0001e20000100c00 */
[----:B------:R-:W-:Y:S01]  /*77b0*/  LOP3.LUT R11, R11, 0x3fff, RZ, 0xc0, !PT ;  /* 0x00003fff0b0b7812 */ /* 0x000fe200078ec0ff */
[----:B------:R-:W-:Y:S01]  /*77c0*/  IMAD.U32 R34, RZ, RZ, UR37 ;  /* 0x00000025ff227e24 */ /* 0x000fe2000f8e00ff */
[----:B------:R-:W-:Y:S01]  /*77d0*/  LOP3.LUT R0, R0, 0x3fff, RZ, 0xc0, !PT ;  /* 0x00003fff00007812 */ /* 0x000fe200078ec0ff */
[----:B------:R1:W-:Y:S01]  /*77e0*/  STL.64 [R1+0x70], R8 ;  /* 0x0000700801007387 */ /* 0x0003e20000100a00 */
[----:B------:R-:W-:Y:S01]  /*77f0*/  LOP3.LUT R11, R11, 0x10000, RZ, 0xfc, !PT ;  /* 0x000100000b0b7812 */ /* 0x000fe200078efcff */
[----:B------:R-:W-:Y:S01]  /*7800*/  IMAD.U32 R38, RZ, RZ, UR37 ;  /* 0x00000025ff267e24 */ /* 0x000fe2000f8e00ff */
[----:B------:R-:W-:Y:S01]  /*7810*/  LOP3.LUT P0, RZ, R26, 0x1bf, RZ, 0xc0, !PT ;  /* 0x000001bf1aff7812 */ /* 0x000fe2000780c0ff */
[----:B------:R-:W-:Y:S01]  /*7820*/  STL.128 [R1+0xd0], RZ ;  /* 0x0000d0ff01007387 */ /* 0x000fe20000100c00 */
[----:B------:R-:W-:Y:S01]  /*7830*/  IADD3 R34, P5, R34, 0x68, RZ ;  /* 0x0000006822227810 */ /* 0x000fe20007fbe0ff */
[----:B------:R-:W-:Y:S01]  /*7840*/  IMAD.U32 R40, RZ, RZ, UR37 ;  /* 0x00000025ff287e24 */ /* 0x000fe2000f8e00ff */
[----:B------:R-:W-:Y:S01]  /*7850*/  IADD3 R38, P4, R38, 0x70, RZ ;  /* 0x0000007026267810 */ /* 0x000fe20007f9e0ff */
[----:B------:R-:W-:Y:S01]  /*7860*/  STL.128 [R1+0xe0], RZ ;  /* 0x0000e0ff01007387 */ /* 0x000fe20000100c00 */
[----:B------:R-:W-:Y:S01]  /*7870*/  IMAD.U32 R45, RZ, RZ, UR37 ;  /* 0x00000025ff2d7e24 */ /* 0x000fe2000f8e00ff */
[----:B------:R-:W-:Y:S01]  /*7880*/  BSSY B6, `(.L_x_13004) ;  /* 0x000002a000067945 */ /* 0x000fe20003800000 */
[----:B------:R-:W-:Y:S01]  /*7890*/  IMAD.U32 R52, RZ, RZ, UR37 ;  /* 0x00000025ff347e24 */ /* 0x000fe2000f8e00ff */
[C---:B0-----:R-:W-:Y:S01]  /*78a0*/  LOP3.LUT R6, R10.reuse, 0x3000000, RZ, 0xfc, !PT ;  /* 0x030000000a067812 */ /* 0x041fe200078efcff */
[----:B------:R-:W-:Y:S01]  /*78b0*/  IMAD.MOV.U32 R4, RZ, RZ, R3 ;  /* 0x000000ffff047224 */ /* 0x000fe200078e0003 */
[----:B------:R-:W-:Y:S01]  /*78c0*/  LOP3.LUT R10, R10, 0x10000, RZ, 0xfc, !PT ;  /* 0x000100000a0a7812 */ /* 0x000fe200078efcff */
[----:B------:R-:W-:Y:S01]  /*78d0*/  IMAD.MOV.U32 R5, RZ, RZ, 0x40000040 ;  /* 0x40000040ff057424 */ /* 0x000fe200078e00ff */
[----:B-1----:R-:W-:Y:S01]  /*78e0*/  LOP3.LUT R8, R0, 0x10000, RZ, 0xfc, !PT ;  /* 0x0001000000087812 */ /* 0x002fe200078efcff */
[----:B------:R-:W-:Y:S01]  /*78f0*/  IMAD.MOV.U32 R7, RZ, RZ, 0x40000040 ;  /* 0x40000040ff077424 */ /* 0x000fe200078e00ff */
[----:B------:R-:W-:Y:S01]  /*7900*/  IADD3 R40, P3, R40, 0x80, RZ ;  /* 0x0000008028287810 */ /* 0x000fe20007f7e0ff */
[----:B------:R-:W-:Y:S01]  /*7910*/  IMAD.MOV.U32 R9, RZ, RZ, 0x40000040 ;  /* 0x40000040ff097424 */ /* 0x000fe200078e00ff */
[----:B------:R-:W-:Y:S01]  /*7920*/  IADD3 R45, P2, R45, 0x90, RZ ;  /* 0x000000902d2d7810 */ /* 0x000fe20007f5e0ff */
[----:B------:R-:W-:Y:S01]  /*7930*/  IMAD.U32 R49, RZ, RZ, UR37 ;  /* 0x00000025ff317e24 */ /* 0x000fe2000f8e00ff */
[----:B------:R0:W-:Y:S01]  /*7940*/  STL.128 [R1+0x80], R4 ;  /* 0x0000800401007387 */ /* 0x0001e20000100c00 */
[----:B------:R-:W-:Y:S01]  /*7950*/  IMAD.X R47, RZ, RZ, UR36, P5 ;  /* 0x00000024ff2f7e24 */ /* 0x000fe2000a8e06ff */
[----:B------:R-:W-:Y:S01]  /*7960*/  IADD3 R52, P1, R52, 0xf0, RZ ;  /* 0x000000f034347810 */ /* 0x000fe20007f3e0ff */
[----:B------:R-:W-:Y:S01]  /*7970*/  IMAD.X R53, RZ, RZ, UR36, P4 ;  /* 0x00000024ff357e24 */ /* 0x000fe2000a0e06ff */
[----:B------:R1:W-:Y:S01]  /*7980*/  STL.64 [R1+0x78], R8 ;  /* 0x0000780801007387 */ /* 0x0003e20000100a00 */
[----:B------:R-:W-:Y:S01]  /*7990*/  IADD3 R49, P5, R49, 0xf8, RZ ;  /* 0x000000f831317810 */ /* 0x000fe20007fbe0ff */
[----:B------:R-:W-:-:S02]  /*79a0*/  IMAD.X R57, RZ, RZ, UR36, P3 ;  /* 0x00000024ff397e24 */ /* 0x000fc400098e06ff */
[----:B------:R-:W-:Y:S02]  /*79b0*/  IMAD.X R43, RZ, RZ, UR36, P2 ;  /* 0x00000024ff2b7e24 */ /* 0x000fe400090e06ff */
[----:B------:R-:W-:Y:S02]  /*79c0*/  IMAD.X R51, RZ, RZ, UR36, P1 ;  /* 0x00000024ff337e24 */ /* 0x000fe400088e06ff */
[----:B------:R-:W-:Y:S02]  /*79d0*/  IMAD.X R50, RZ, RZ, UR36, P5 ;  /* 0x00000024ff327e24 */ /* 0x000fe4000a8e06ff */
[----:B0-----:R-:W-:Y:S02]  /*79e0*/  IMAD.MOV.U32 R6, RZ, RZ, R10 ;  /* 0x000000ffff067224 */ /* 0x001fe400078e000a */
[----:B------:R-:W-:-:S05]  /*79f0*/  IMAD.MOV.U32 R4, RZ, RZ, R11 ;  /* 0x000000ffff047224 */ /* 0x000fca00078e000b */
        /* <DEDUP_REMOVED lines=18> */
.L_x_13005:
[----:B------:R-:W-:Y:S05]  /*7b20*/  BSYNC B6 ;  /* 0x0000000000067941 */ /* 0x000fea0003800000 */
.L_x_13004:
[----:B-1----:R-:W0:Y:S01]  /*7b30*/  LDC.64 R6, c[0x0][0xad8] ;  /* 0x0002b600ff067b82 */ /* 0x002e220000000a00 */
[----:B------:R-:W1:Y:S01]  /*7b40*/  S2R R20, SR_TID.X ;  /* 0x0000000000147919 */ /* 0x000e620000002100 */
[----:B------:R-:W-:Y:S01]  /*7b50*/  UIADD3 UR4, UP0, UR37, 0x100, URZ ;  /* 0x0000010025047890 */ /* 0x000fe2000ff1e03f */
[----:B------:R-:W-:Y:S01]  /*7b60*/  MOV R4, RZ ;  /* 0x000000ff00047202 */ /* 0x000fe20000000f00 */
[----:B------:R-:W-:Y:S01]  /*7b70*/  IMAD.U32 R39, RZ, RZ, UR37 ;  /* 0x00000025ff277e24 */ /* 0x000fe2000f8e00ff */
[----:B------:R-:W-:Y:S01]  /*7b80*/  STL.64 [R1+0x110], R24 ;  /* 0x0001101801007387 */ /* 0x000fe20000100a00 */
[----:B------:R-:W-:Y:S02]  /*7b90*/  UIADD3.X UR5, URZ, UR36, URZ, UP0, !UPT ;  /* 0x000000243f057290 */ /* 0x000fe400087fe43f */
[----:B------:R-:W3:Y:S01]  /*7ba0*/  LDC.64 R12, c[0x0][0xae0] ;  /* 0x0002b800ff0c7b82 */ /* 0x000ee20000000a00 */
[----:B------:R-:W-:Y:S01]  /*7bb0*/  IMAD.U32 R10, RZ, RZ, UR4 ;  /* 0x00000004ff0a7e24 */ /* 0x000fe2000f8e00ff */
[----:B------:R-:W-:Y:S01]  /*7bc0*/  STL.64 [R1+0x100], R204 ;  /* 0x000100cc01007387 */ /* 0x000fe20000100a00 */
[----:B------:R-:W-:Y:S01]  /*7bd0*/  ULDC UR4, c[0x0][0x3f4] ;  /* 0x0000fd0000047ab9 */ /* 0x000fe20000000800 */
[----:B------:R-:W-:Y:S01]  /*7be0*/  IMAD.U32 R11, RZ, RZ, UR5 ;  /* 0x00000005ff0b7e24 */ /* 0x000fe2000f8e00ff */
[----:B------:R-:W-:Y:S01]  /*7bf0*/  ISETP.LT.AND P0, PT, RZ, UR4, PT ;  /* 0x00000004ff007c0c */ /* 0x000fe2000bf01270 */
[----:B------:R-:W-:Y:S01]  /*7c00*/  STL.U8 [R1+0x118], RZ ;  /* 0x000118ff01007387 */ /* 0x000fe20000100000 */
[----:B------:R-:W-:Y:S01]  /*7c10*/  IADD3 R39, P4, R39, 0x108, RZ ;  /* 0x0000010827277810 */ /* 0x000fe20007f9e0ff */
[----:B------:R-:W4:Y:S02]  /*7c20*/  LDC.64 R8, c[0x0][0x448] ;  /* 0x00011200ff087b82 */ /* 0x000f240000000a00 */
[----:B------:R-:W-:Y:S02]  /*7c30*/  STL.64 [R1+0x108], R10 ;  /* 0x0001080a01007387 */ /* 0x000fe40000100a00 */
[----:B------:R-:W-:-:S02]  /*7c40*/  IMAD.X R56, RZ, RZ, UR36, P4 ;  /* 0x00000024ff387e24 */ /* 0x000fc4000a0e06ff */
[----:B------:R-:W-:Y:S02]  /*7c50*/  STL.U8 [R1+0x14c], RZ ;  /* 0x00014cff01007387 */ /* 0x000fe40000100000 */
[----:B------:R-:W2:Y:S01]  /*7c60*/  LDC R0, c[0x0][0x450] ;  /* 0x00011400ff007b82 */ /* 0x000ea20000000800 */
[----:B0-----:R-:W-:Y:S02]  /*7c70*/  IMAD.MOV.U32 R31, RZ, RZ, R6 ;  /* 0x000000ffff1f7224 */ /* 0x001fe400078e0006 */
[----:B------:R-:W-:-:S05]  /*7c80*/  IMAD.MOV.U32 R5, RZ, RZ, R7 ;  /* 0x000000ffff057224 */ /* 0x000fca00078e0007 */
[----:B------:R-:W0:Y:S01]  /*7c90*/  LDC R30, c[0x0][0xad4] ;  /* 0x0002b500ff1e7b82 */ /* 0x000e220000000800 */
[----:B---3--:R-:W-:Y:S02]  /*7ca0*/  IMAD.MOV.U32 R6, RZ, RZ, R12 ;  /* 0x000000ffff067224 */ /* 0x008fe400078e000c */
[----:B------:R-:W-:Y:S02]  /*7cb0*/  IMAD.MOV.U32 R7, RZ, RZ, R13 ;  /* 0x000000ffff077224 */ /* 0x000fe400078e000d */
[----:B-1----:R-:W-:-:S03]  /*7cc0*/  VIADD R3, R20, 0xffffff80 ;  /* 0xffffff8014037836 */ /* 0x002fc60000000000 */
[----:B------:R-:W-:Y:S04]  /*7cd0*/  STL.128 [R1+0x130], R4 ;  /* 0x0001300401007387 */ /* 0x000fe80000100c00 */
[----:B----4-:R-:W-:Y:S04]  /*7ce0*/  STL.64 [R1+0x140], R8 ;  /* 0x0001400801007387 */ /* 0x010fe80000100a00 */
[----:B--2---:R-:W-:Y:S04]  /*7cf0*/  STL [R1+0x148], R0 ;  /* 0x0001480001007387 */ /* 0x004fe80000100800 */
[----:B------:R-:W-:Y:S04]  /*7d00*/  STL [R1+0x49c], R3 ;  /* 0x00049c0301007387 */ /* 0x000fe80000100800 */
[----:B0-----:R-:W-:Y:S04]  /*7d10*/  STL.128 [R1+0x120], R28 ;  /* 0x0001201c01007387 */ /* 0x001fe80000100c00 */
[----:B------:R0:W-:Y:S02]  /*7d20*/  STL [R1+0x11c], R3 ;  /* 0x00011c0301007387 */ /* 0x0001e40000100800 */
[----:B0-----:R-:W-:-:S02]  /*7d30*/  IMAD.U32 R3, RZ, RZ, UR37 ;  /* 0x00000025ff037e24 */ /* 0x001fc4000f8e00ff */
[----:B------:R-:W-:Y:S02]  /*7d40*/  IMAD.U32 R29, RZ, RZ, UR37 ;  /* 0x00000025ff1d7e24 */ /* 0x000fe4000f8e00ff */
[----:B------:R-:W-:Y:S01]  /*7d50*/  IMAD.U32 R31, RZ, RZ, UR37 ;  /* 0x00000025ff1f7e24 */ /* 0x000fe2000f8e00ff */
[----:B------:R-:W-:Y:S02]  /*7d60*/  IADD3 R30, P1, R3, 0x14c, RZ ;  /* 0x0000014c031e7810 */ /* 0x000fe40007f3e0ff */
[----:B------:R-:W-:Y:S02]  /*7d70*/  IADD3 R29, P2, R29, 0x11c, RZ ;  /* 0x0000011c1d1d7810 */ /* 0x000fe40007f5e0ff */
[----:B------:R-:W-:Y:S01]  /*7d80*/  IADD3 R31, P3, R31, 0x118, RZ ;  /* 0x000001181f1f7810 */ /* 0x000fe20007f7e0ff */
[----:B------:R-:W-:Y:S02]  /*7d90*/  IMAD.X R42, RZ, RZ, UR36, P1 ;  /* 0x00000024ff2a7e24 */ /* 0x000fe400088e06ff */
[----:B------:R-:W-:-:S02]  /*7da0*/  IMAD.X R41, RZ, RZ, UR36, P2 ;  /* 0x00000024ff297e24 */ /* 0x000fc400090e06ff */
[----:B------:R-:W-:Y:S01]  /*7db0*/  IMAD.X R48, RZ, RZ, UR36, P3 ;  /* 0x00000024ff307e24 */ /* 0x000fe200098e06ff */
[----:B------:R-:W-:Y:S07]  /*7dc0*/  @P0 BRA `(.L_x_13006) ;  /* 0x0000000000400947 */ /* 0x000fee0003800000 */
        /* <DEDUP_REMOVED lines=10> */
.L_x_13009:
[----:B-1----:R1:W2:Y:S02]  /*7e70*/  SYNCS.PHASECHK.TRANS64.TRYWAIT P0, [R2+URZ+0x32400], R3 ;  /* 0x03240003020075a7 */ /* 0x0022a4000800017f */
[----:B--2---:R-:W-:Y:S05]  /*7e80*/  @!P0 NANOSLEEP.SYNCS 0x989680 ;  /* 0x009896800000895d */ /* 0x004fea0003900000 */
[----:B------:R-:W2:Y:S02]  /*7e90*/  @!P0 SYNCS.PHASECHK.TRANS64 P0, [R2+URZ+0x32400], R3 ;  /* 0x03240003020085a7 */ /* 0x000ea4000800007f */
[----:B--2---:R-:W-:Y:S05]  /*7ea0*/  @!P0 BRA `(.L_x_13009) ;  /* 0xfffffffc00f08947 */ /* 0x004fea000383ffff */
.L_x_13008:
[----:B------:R-:W-:Y:S05]  /*7eb0*/  BSYNC B0 ;  /* 0x0000000000007941 */ /* 0x000fea0003800000 */
.L_x_13007:
[----:B------:R-:W-:Y:S05]  /*7ec0*/  BRA `(.L_x_13010) ;  /* 0x0000002c00047947 */ /* 0x000fea0003800000 */
.L_x_13006:
        /* <DEDUP_REMOVED lines=30> */
.L_x_13012:
[----:B------:R-:W-:Y:S05]  /*80b0*/  BSYNC B6 ;  /* 0x0000000000067941 */ /* 0x000fea0003800000 */
.L_x_13011:
        /* <DEDUP_REMOVED lines=39> */
.L_x_13342:
        /* <DEDUP_REMOVED lines=31> */
.L_x_13017:
[----:B------:R-:W-:Y:S05]  /*8520*/  BSYNC B1 ;  /* 0x0000000000017941 */ /* 0x000fea0003800000 */
.L_x_13016:
[----:B-1---5:R-:W-:Y:S01]  /*8530*/  IMAD.MOV.U32 R3, RZ, RZ, R26 ;  /* 0x000000ffff037224 */ /* 0x022fe200078e001a */
[----:B------:R-:W-:Y:S01]  /*8540*/  UMOV UR4, 0xffffffff ;  /* 0xffffffff00047882 */ /* 0x000fe20000000000 */
[----:B------:R-:W-:Y:S01]  /*8550*/  IMAD.MOV.U32 R4, RZ, RZ, R27 ;  /* 0x000000ffff047224 */ /* 0x000fe200078e001b */
[----:B------:R-:W-:Y:S01]  /*8560*/  CS2R R20, SRZ ;  /* 0x0000000000147805 */ /* 0x000fe2000001ff00 */
[----:B------:R-:W-:Y:S02]  /*8570*/  IMAD.MOV.U32 R5, RZ, RZ, R54 ;  /* 0x000000ffff057224 */ /* 0x000fe400078e0036 */
        /* <DEDUP_REMOVED lines=14> */
[----:B------:R1:W0:Y:S04]  /*8660*/  SHFL.IDX PT, R6, R10, 0x1, 0x1c1f ;  /* 0x003c1f000a067f89 */ /* 0x00022800000e0000 */
[----:B---3--:R1:W3:Y:S04]  /*8670*/  SHFL.IDX PT, R7, R61, 0x1, 0x1c1f ;  /* 0x003c1f003d077f89 */ /* 0x0082e800000e0000 */
[----:B------:R1:W0:Y:S02]  /*8680*/  SHFL.IDX PT, R14, R60, 0x1, 0x1c1f ;  /* 0x003c1f003c0e7f89 */ /* 0x00022400000e0000 */
.L_x_13348:
[----:B------:R-:W5:Y:S01]  /*8690*/  LDL R5, [R1+0x1fc] ;  /* 0x0001fc0001057983 */ /* 0x000f620000100800 */
[----:B------:R-:W-:Y:S01]  /*86a0*/  VIADD R0, R0, 0x40 ;  /* 0x0000004000007836 */ /* 0x000fe20000000000 */
[----:B------:R-:W-:Y:S01]  /*86b0*/  BSSY B1, `(.L_x_13019) ;  /* 0x0000022000017945 */ /* 0x000fe20003800000 */
[----:B01----:R-:W-:Y:S02]  /*86c0*/  CS2R R10, SRZ ;  /* 0x00000000000a7805 */ /* 0x003fe4000001ff00 */
        /* <DEDUP_REMOVED lines=10> */
[----:B------:R-:W-:Y:S01]  /*8770*/  IMAD.MOV.U32 R4, RZ, RZ, R6 ;  /* 0x000000ffff047224 */ /* 0x000fe200078e0006 */
        /* <DEDUP_REMOVED lines=12> */
[----:B---3--:R-:W-:Y:S01]  /*8840*/  IMAD.MOV.U32 R9, RZ, RZ, R7 ;  /* 0x000000ffff097224 */ /* 0x008fe200078e0007 */
        /* <DEDUP_REMOVED lines=8> */
.L_x_13020:
[----:B------:R-:W-:Y:S05]  /*88d0*/  BSYNC B1 ;  /* 0x0000000000017941 */ /* 0x000fea0003800000 */
.L_x_13019:
[----:B------:R-:W1:Y:S01]  /*88e0*/  SYNCS.PHASECHK.TRANS64.TRYWAIT P0, [R2+URZ+0x32400], R61 ;  /* 0x0324003d020075a7 */ /* 0x000e62000800017f */
[----:B------:R-:W-:Y:S04]  /*88f0*/  BSSY B1, `(.L_x_13021) ;  /* 0x0000002000017945 */ /* 0x000fe80003800000 */
[----:B-1----:R-:W-:Y:S05]  /*8900*/  @!P0 BRA `(.L_x_13022) ;  /* 0x0000031800848947 */ /* 0x002fea0003800000 */
.L_x_13349:
[----:B------:R-:W-:Y:S05]  /*8910*/  BSYNC B1 ;  /* 0x0000000000017941 */ /* 0x000fea0003800000 */
.L_x_13021:
[----:B0--3--:R-:W3:Y:S04]  /*8920*/  LDL R7, [R1+0x494] ;  /* 0x0004940001077983 */ /* 0x009ee80000100800 */
[----:B------:R-:W4:Y:S01]  /*8930*/  LDL R14, [R1+0x50] ;  /* 0x00005000010e7983 */ /* 0x000f220000100800 */
[----:B-----5:R-:W-:Y:S01]  /*8940*/  IMAD.MOV.U32 R4, RZ, RZ, R20 ;  /* 0x000000ffff047224 */ /* 0x020fe200078e0014 */
[----:B------:R-:W-:Y:S01]  /*8950*/  BSSY B1, `(.L_x_13023) ;  /* 0x0000079000017945 */ /* 0x000fe20003800000 */
[----:B------:R-:W-:Y:S02]  /*8960*/  IMAD.MOV.U32 R5, RZ, RZ, R21 ;  /* 0x000000ffff057224 */ /* 0x000fe400078e0015 */
[----:B------:R-:W-:-:S05]  /*8970*/  IMAD.MOV.U32 R6, RZ, RZ, R10 ;  /* 0x000000ffff067224 */ /* 0x000fca00078e000a */
[----:B------:R-:W-:Y:S01]  /*8980*/  PRMT R75, R75, 0x5410, R6 ;  /* 0x000054104b4b7816 */ /* 0x000fe20000000006 */
[----:B------:R-:W-:-:S05]  /*8990*/  IMAD.MOV.U32 R6, RZ, RZ, R8 ;  /* 0x000000ffff067224 */ /* 0x000fca00078e0008 */
[----:B------:R-:W-:Y:S01]  /*89a0*/  PRMT R28, R6, 0x7610, R28 ;  /* 0x00007610061c7816 */ /* 0x000fe2000000001c */
[----:B------:R-:W-:Y:S02]  /*89b0*/  IMAD.MOV.U32 R6, RZ, RZ, R13 ;  /* 0x000000ffff067224 */ /* 0x000fe400078e000d */
[C---:B---3--:R-:W-:Y:S01]  /*89c0*/  IMAD.SHL.U32 R0, R7.reuse, 0x40, RZ ;  /* 0x0000004007007824 */ /* 0x048fe200078e00ff */
[----:B------:R-:W-:Y:S01]  /*89d0*/  LOP3.LUT P1, RZ, R7, 0x4, RZ, 0xc0, !PT ;  /* 0x0000000407ff7812 */ /* 0x000fe2000782c0ff */
[----:B----4-:R-:W-:-:S03]  /*89e0*/  IMAD R15, R14, -0x80, R63 ;  /* 0xffffff800e0f7824 */ /* 0x010fc600078e023f */
[----:B--2---:R-:W-:-:S04]  /*89f0*/  LOP3.LUT R3, R0, 0x1c0, RZ, 0xc0, !PT ;  /* 0x000001c000037812 */ /* 0x004fc800078ec0ff */
[----:B------:R-:W-:Y:S02]  /*8a00*/  LOP3.LUT R0, R3, 0x18, R22, 0xf8, !PT ;  /* 0x0000001803007812 */ /* 0x000fe400078ef816 */
[----:B------:R-:W-:Y:S02]  /*8a10*/  SHF.R.U32.HI R3, RZ, 0x3, R3 ;  /* 0x00000003ff037819 */ /* 0x000fe40000011603 */
[----:B------:R-:W-:Y:S02]  /*8a20*/  VIMNMX R15, R15, 0x80, PT ;  /* 0x000000800f0f7848 */ /* 0x000fe40003fe0100 */
[----:B------:R-:W-:Y:S02]  /*8a30*/  LOP3.LUT R0, R0, R3, RZ, 0x3c, !PT ;  /* 0x0000000300007212 */ /* 0x000fe400078e3cff */
[----:B------:R-:W-:Y:S02]  /*8a40*/  ISETP.GE.AND P0, PT, R158, R15, PT ;  /* 0x0000000f9e00720c */ /* 0x000fe40003f06270 */
[----:B------:R-:W-:Y:S01]  /*8a50*/  PRMT R3, R4, 0x5410, R5 ;  /* 0x0000541004037816 */ /* 0x000fe20000000005 */
[----:B------:R-:W-:-:S02]  /*8a60*/  IMAD R5, R203, 0x200, R0 ;  /* 0x00000200cb057824 */ /* 0x000fc400078e0200 */
        /* <DEDUP_REMOVED lines=18> */
[----:B-1----:R-:W-:Y:S01]  /*8b90*/  SHF.R.U32.HI R61, RZ, 0x10, R55 ;  /* 0x00000010ff3d7819 */ /* 0x002fe20000011637 */
[----:B------:R-:W-:Y:S01]  /*8ba0*/  HADD2.F32 R63, -RZ, R66.H0_H0 ;  /* 0x20000042ff3f7230 */ /* 0x000fe20000004100 */
[--C-:B------:R-:W-:Y:S01]  /*8bb0*/  SHF.R.U32.HI R65, RZ, 0x10, R59.reuse ;  /* 0x00000010ff417819 */ /* 0x100fe2000001163b */
[----:B------:R-:W-:Y:S01]  /*8bc0*/  HADD2.F32 R60, -RZ, R64.H1_H1 ;  /* 0x30000040ff3c7230 */ /* 0x000fe20000004100 */
        /* <DEDUP_REMOVED lines=9> */
[----:B------:R-:W-:Y:S01]  /*8c60*/  FMUL.FTZ R67, R59, R65 ;  /* 0x000000413b437220 */ /* 0x000fe20000410000 */
        /* <DEDUP_REMOVED lines=8> */
[----:B------:R-:W-:Y:S02]  /*8cf0*/  HADD2.F32 R60, -RZ, R75.H0_H0 ;  /* 0x2000004bff3c7230 */ /* 0x000fe40000004100 */
        /* <DEDUP_REMOVED lines=18> */
.L_x_13026:
[----:B------:R-:W-:Y:S05]  /*8e20*/  BSYNC B2 ;  /* 0x0000000000027941 */ /* 0x000fea0003800000 */
.L_x_13025:
[----:B------:R-:W-:Y:S05]  /*8e30*/  @P1 BRA `(.L_x_13024) ;  /* 0x0000000000a81947 */ /* 0x000fea0003800000 */
[----:B0-----:R-:W0:Y:S01]  /*8e40*/  LDS.128 R4, [R0] ;  /* 0x0000000000047984 */ /* 0x001e220000000c00 */
        /* <DEDUP_REMOVED lines=12> */
[----:B------:R-:W-:Y:S01]  /*8f10*/  FMUL.FTZ R27, R27, R54 ;  /* 0x000000361b1b7220 */ /* 0x000fe20000410000 */
[----:B------:R-:W-:Y:S02]  /*8f20*/  HADD2.F32 R4, -RZ, R4.H1_H1 ;  /* 0x30000004ff047230 */ /* 0x000fe40000004100 */
[--C-:B------:R-:W-:Y:S02]  /*8f30*/  HADD2.F32 R24, -RZ, R6.reuse.H0_H0 ;  /* 0x20000006ff187230 */ /* 0x100fe40000004100 */
[----:B------:R-:W-:Y:S01]  /*8f40*/  FFMA.FTZ R58, R26, R58, R27 ;  /* 0x0000003a1a3a7223 */ /* 0x000fe2000001001b */
[----:B------:R-:W-:-:S02]  /*8f50*/  HADD2.F32 R25, -RZ, R6.H1_H1 ;  /* 0x30000006ff197230 */ /* 0x000fc40000004100 */
[----:B-1----:R-:W-:Y:S01]  /*8f60*/  FFMA.FTZ R61, R26, R54, -R59 ;  /* 0x000000361a3d7223 */ /* 0x002fe2000001083b */
[--C-:B------:R-:W-:Y:S02]  /*8f70*/  HADD2.F32 R27, -RZ, R62.reuse.H1_H1 ;  /* 0x3000003eff1b7230 */ /* 0x100fe40000004100 */
[C---:B------:R-:W-:Y:S01]  /*8f80*/  FMUL.FTZ R60, R4.reuse, R55 ;  /* 0x00000037043c7220 */ /* 0x040fe20000410000 */
        /* <DEDUP_REMOVED lines=21> */
.L_x_13024:
[----:B------:R-:W-:Y:S05]  /*90e0*/  BSYNC B1 ;  /* 0x0000000000017941 */ /* 0x000fea0003800000 */
.L_x_13023:
[----:B------:R-:W-:-:S13]  /*90f0*/  ISETP.GE.AND P0, PT, R175, R15, PT ;  /* 0x0000000faf00720c */ /* 0x000fda0003f06270 */
[----:B------:R-:W-:Y:S05]  /*9100*/  @P0 BRA `(.L_x_13027) ;  /* 0x0000001800500947 */ /* 0x000fea0003800000 */
[----:B0-2---:R-:W0:Y:S01]  /*9110*/  LDC R5, c[0x0][0x3f4] ;  /* 0x0000fd00ff057b82 */ /* 0x005e220000000800 */
[----:B------:R-:W-:Y:S01]  /*9120*/  BSSY B1, `(.L_x_13028) ;  /* 0x000002e000017945 */ /* 0x000fe20003800000 */
[-C--:B0-----:R-:W-:Y:S02]  /*9130*/  ISETP.GE.AND P0, PT, R154, R5.reuse, PT ;  /* 0x000000059a00720c */ /* 0x081fe40003f06270 */
[----:B------:R-:W-:-:S11]  /*9140*/  ISETP.GE.AND P1, PT, R164, R5, PT ;  /* 0x00000005a400720c */ /* 0x000fd60003f26270 */
[----:B------:R-:W-:Y:S05]  /*9150*/  @P0 BRA `(.L_x_13029) ;  /* 0x0000000000a80947 */ /* 0x000fea0003800000 */
[----:B------:R-:W0:Y:S01]  /*9160*/  LDS.128 R4, [R14+0x1a400] ;  /* 0x01a400000e047984 */ /* 0x000e220000000c00 */
        /* <DEDUP_REMOVED lines=17> */
[----:B------:R-:W-:Y:S01]  /*9280*/  FFMA.FTZ R27, R12, R24, -R27 ;  /* 0x000000180c1b7223 */ /* 0x000fe2000001081b */
        /* <DEDUP_REMOVED lines=23> */
.L_x_13029:
[----:B------:R-:W-:Y:S05]  /*9400*/  BSYNC B1 ;  /* 0x0000000000017941 */ /* 0x000fea0003800000 */
.L_x_13028:
[----:B------:R-:W-:Y:S05]  /*9410*/  @P1 BRA `(.L_x_13027) ;  /* 0x00000014008c1947 */ /* 0x000fea0003800000 */
[----:B0-----:R-:W0:Y:S01]  /*9420*/  LDS.128 R4, [R0+0x2000] ;  /* 0x0020000000047984 */ /* 0x001e220000000c00 */
        /* <DEDUP_REMOVED lines=18> */
[C---:B------:R-:W-:Y:S01]  /*9550*/  FMUL.FTZ R20, R4.reuse, R14 ;  /* 0x0000000e04147220 */ /* 0x040fe20000410000 */
[-C--:B------:R-:W-:Y:S01]  /*9560*/  FMUL.FTZ R24, R4, R12.reuse ;  /* 0x0000000c04187220 */ /* 0x080fe20000410000 */
[----:B------:R-:W-:Y:S02]  /*9570*/  HADD2.F32 R6, -RZ, R5.H0_H0 ;  /* 0x20000005ff067230 */ /* 0x000fe40000004100 */
[----:B------:R-:W-:Y:S01]  /*9580*/  FFMA.FTZ R21, R10, R13, -R21 ;  /* 0x0000000d0a157223 */ /* 0x000fe20000010815 */
[----:B------:R-:W-:Y:S02]  /*9590*/  HADD2.F32 R4, -RZ, R3.H1_H1 ;  /* 0x30000003ff047230 */ /* 0x000fe40000004100 */
[----:B------:R-:W-:Y:S01]  /*95a0*/  FFMA.FTZ R20, R7, R12, -R20 ;  /* 0x0000000c07147223 */ /* 0x000fe20000010814 */
[----:B------:R-:W-:-:S02]  /*95b0*/  HADD2.F32 R5, -RZ, R5.H1_H1 ;  /* 0x30000005ff057230 */ /* 0x000fc40000004100 */
[----:B------:R-:W-:Y:S01]  /*95c0*/  FFMA.FTZ R11, R7, R14, R24 ;  /* 0x0000000e070b7223 */ /* 0x000fe20000010018 */
[----:B------:R-:W-:Y:S02]  /*95d0*/  HADD2.F32 R10, -RZ, R25.H0_H0 ;  /* 0x20000019ff0a7230 */ /* 0x000fe40000004100 */
[C---:B------:R-:W-:Y:S01]  /*95e0*/  FMUL.FTZ R13, R9.reuse, R28 ;  /* 0x0000001c090d7220 */ /* 0x040fe20000410000 */
        /* <DEDUP_REMOVED lines=12> */
[----:B------:R3:W-:Y:S01]  /*96b0*/  STS.128 [R0+0x2000], R4 ;  /* 0x0020000400007388 */ /* 0x0007e20000000c00 */
[----:B------:R-:W-:Y:S05]  /*96c0*/  BRA `(.L_x_13027) ;  /* 0x0000001000e07947 */ /* 0x000fea0003800000 */
.L_x_13014:
        /* <DEDUP_REMOVED lines=40> */
[----:B--2---:R-:W-:Y:S01]  /*9950*/  @!P1 IMAD.X R9, R4, 0x1, R21, P2 ;  /* 0x0000000104099824 */ /* 0x004fe200010e0615 */
[----:B---3--:R-:W-:-:S05]  /*9960*/  @!P1 IADD3 R4, P2, R14, R7, RZ ;  /* 0x000000070e049210 */ /* 0x008fca0007f5e0ff */
[----:B----4-:R-:W-:Y:S01]  /*9970*/  @!P1 IMAD.X R5, R6, 0x1, R21, P2 ;  /* 0x0000000106059824 */ /* 0x010fe200010e0615 */
[----:B------:R-:W2:Y:S05]  /*9980*/  @!P1 LD.E.128 R8, desc[UR44][R8.64] ;  /* 0x0000002c08089980 */ /* 0x000eaa000c101d00 */
[----:B------:R-:W3:Y:S01]  /*9990*/  @!P1 LD.E.128 R4, desc[UR44][R4.64] ;  /* 0x0000002c04049980 */ /* 0x000ee2000c101d00 */
[----:B------:R-:W-:Y:S02]  /*99a0*/  CS2R R58, SRZ ;  /* 0x00000000003a7805 */ /* 0x000fe4000001ff00 */
[----:B------:R-:W-:Y:S02]  /*99b0*/  CS2R R60, SRZ ;  /* 0x00000000003c7805 */ /* 0x000fe4000001ff00 */
[----:B------:R-:W-:Y:S01]  /*99c0*/  CS2R R20, SRZ ;  /* 0x0000000000147805 */ /* 0x000fe2000001ff00 */
[----:B------:R0:W1:Y:S01]  /*99d0*/  SHFL.IDX PT, R25, R44, 0x1, 0x1c1f ;  /* 0x003c1f002c197f89 */ /* 0x00006200000e0000 */
[----:B------:R-:W-:-:S03]  /*99e0*/  CS2R R54, SRZ ;  /* 0x0000000000367805 */ /* 0x000fc6000001ff00 */
[----:B------:R-:W4:Y:S04]  /*99f0*/  SHFL.IDX PT, R24, R24, 0x1, 0x1c1f ;  /* 0x003c1f0018187f89 */ /* 0x000f2800000e0000 */
[----:B------:R0:W0:Y:S04]  /*9a00*/  SHFL.IDX PT, R14, R62, 0x1, 0x1c1f ;  /* 0x003c1f003e0e7f89 */ /* 0x00002800000e0000 */
[----:B------:R-:W0:Y:S01]  /*9a10*/  SHFL.IDX PT, R26, R26, 0x1, 0x1c1f ;  /* 0x003c1f001a1a7f89 */ /* 0x000e2200000e0000 */
[----:B--2---:R-:W-:Y:S02]  /*9a20*/  @!P1 IMAD.MOV.U32 R20, RZ, RZ, R10 ;  /* 0x000000ffff149224 */ /* 0x004fe400078e000a */
[----:B------:R-:W-:-:S02]  /*9a30*/  @!P1 IMAD.MOV.U32 R21, RZ, RZ, R11 ;  /* 0x000000ffff159224 */ /* 0x000fc400078e000b */
[----:B------:R-:W-:Y:S02]  /*9a40*/  @!P1 IMAD.MOV.U32 R54, RZ, RZ, R8 ;  /* 0x000000ffff369224 */ /* 0x000fe400078e0008 */
[----:B---3--:R-:W-:Y:S02]  /*9a50*/  @!P1 IMAD.MOV.U32 R58, RZ, RZ, R6 ;  /* 0x000000ffff3a9224 */ /* 0x008fe400078e0006 */
[----:B------:R-:W-:Y:S02]  /*9a60*/  @!P1 IMAD.MOV.U32 R60, RZ, RZ, R4 ;  /* 0x000000ffff3c9224 */ /* 0x000fe400078e0004 */
[----:B------:R-:W-:Y:S02]  /*9a70*/  @!P1 IMAD.MOV.U32 R61, RZ, RZ, R5 ;  /* 0x000000ffff3d9224 */ /* 0x000fe400078e0005 */
        /* <DEDUP_REMOVED lines=12> */
[----:B------:R-:W-:Y:S01]  /*9b40*/  PRMT R67, R10, 0x5410, R11 ;  /* 0x000054100a437816 */ /* 0x000fe2000000000b */
[----:B------:R-:W-:-:S03]  /*9b50*/  IMAD.MOV.U32 R5, RZ, RZ, R59 ;  /* 0x000000ffff057224 */ /* 0x000fc600078e003b */
[----:B------:R-:W-:Y:S02]  /*9b60*/  PRMT R28, R8, 0x5410, R9 ;  /* 0x00005410081c7816 */ /* 0x000fe40000000009 */
[----:B01--4-:R-:W-:-:S07]  /*9b70*/  PRMT R79, R5, 0x7610, R79 ;  /* 0x00007610054f7816 */ /* 0x013fce000000004f */
.L_x_13359:
        /* <DEDUP_REMOVED lines=24> */
.L_x_13032:
[----:B------:R-:W-:Y:S05]  /*9d00*/  BSYNC B1 ;  /* 0x0000000000017941 */ /* 0x000fea0003800000 */
.L_x_13031:
[----:B------:R-:W0:Y:S01]  /*9d10*/  SYNCS.PHASECHK.TRANS64.TRYWAIT P1, [R2+URZ+0x32400], R13 ;  /* 0x0324000d020075a7 */ /* 0x000e22000802017f */
[----:B------:R-:W-:Y:S04]  /*9d20*/  BSSY B1, `(.L_x_13033) ;  /* 0x0000002000017945 */ /* 0x000fe80003800000 */
[----:B0-----:R-:W-:Y:S05]  /*9d30*/  @!P1 BRA `(.L_x_13034) ;  /* 0x0000030800e89947 */ /* 0x001fea0003800000 */
.L_x_13360:
[----:B------:R-:W-:Y:S05]  /*9d40*/  BSYNC B1 ;  /* 0x0000000000017941 */ /* 0x000fea0003800000 */
.L_x_13033:
[----:B------:R-:W2:Y:S01]  /*9d50*/  LDL R14, [R1+0x50] ;  /* 0x00005000010e7983 */ /* 0x000ea20000100800 */
[----:B-----5:R-:W-:Y:S01]  /*9d60*/  IMAD.MOV.U32 R0, RZ, RZ, R6 ;  /* 0x000000ffff007224 */ /* 0x020fe200078e0006 */
[----:B------:R-:W-:Y:S01]  /*9d70*/  BSSY B1, `(.L_x_13035) ;  /* 0x0000072000017945 */ /* 0x000fe20003800000 */
[----:B------:R-:W-:Y:S02]  /*9d80*/  IMAD.MOV.U32 R12, RZ, RZ, R7 ;  /* 0x000000ffff0c7224 */ /* 0x000fe400078e0007 */
[----:B0-----:R-:W-:Y:S02]  /*9d90*/  IMAD.MOV.U32 R13, RZ, RZ, R4 ;  /* 0x000000ffff0d7224 */ /* 0x001fe400078e0004 */
[----:B------:R-:W-:Y:S01]  /*9da0*/  IMAD.IADD R63, R22, 0x1, R27 ;  /* 0x00000001163f7824 */ /* 0x000fe200078e021b */
[----:B------:R-:W-:Y:S01]  /*9db0*/  PRMT R0, R0, 0x5410, R12 ;  /* 0x0000541000007816 */ /* 0x000fe2000000000c */
[----:B------:R-:W-:Y:S01]  /*9dc0*/  IMAD.MOV.U32 R12, RZ, RZ, R5 ;  /* 0x000000ffff0c7224 */ /* 0x000fe200078e0005 */
[----:B------:R-:W-:Y:S01]  /*9dd0*/  PRMT R44, R13, 0x7610, R44 ;  /* 0x000076100d2c7816 */ /* 0x000fe2000000002c */
[----:B------:R-:W-:Y:S01]  /*9de0*/  IMAD.MOV.U32 R13, RZ, RZ, R10 ;  /* 0x000000ffff0d7224 */ /* 0x000fe200078e000a */
[----:B------:R-:W-:Y:S01]  /*9df0*/  LOP3.LUT R63, R63, 0x38, RZ, 0xc0, !PT ;  /* 0x000000383f3f7812 */ /* 0x000fe200078ec0ff */
[----:B------:R-:W-:-:S03]  /*9e00*/  IMAD.MOV.U32 R62, RZ, RZ, R9 ;  /* 0x000000ffff3e7224 */ /* 0x000fc600078e0009 */
        /* <DEDUP_REMOVED lines=9> */
[----:B------:R-:W2:Y:S01]  /*9ea0*/  LDL R15, [R1+0x494] ;  /* 0x00049400010f7983 */ /* 0x000ea20000100800 */
[--C-:B------:R-:W-:Y:S01]  /*9eb0*/  SHF.R.U64 R54, R54, 0x10, R55.reuse ;  /* 0x0000001036367819 */ /* 0x100fe20000001237 */
[----:B------:R-:W-:Y:S01]  /*9ec0*/  HADD2.F32 R78, -RZ, R78.H0_H0 ;  /* 0x2000004eff4e7230 */ /* 0x000fe20000004100 */
[----:B------:R-:W-:Y:S01]  /*9ed0*/  SHF.R.U32.HI R75, RZ, 0x10, R55 ;  /* 0x00000010ff4b7819 */ /* 0x000fe20000011637 */
[--C-:B------:R-:W-:Y:S01]  /*9ee0*/  HADD2.F32 R76, -RZ, R28.reuse.H1_H1 ;  /* 0x3000001cff4c7230 */ /* 0x100fe20000004100 */
[--C-:B------:R-:W-:Y:S01]  /*9ef0*/  SHF.R.U64 R55, R60, 0x10, R61.reuse ;  /* 0x000000103c377819 */ /* 0x100fe2000000123d */
[----:B------:R-:W-:Y:S01]  /*9f00*/  HADD2.F32 R28, -RZ, R28.H0_H0 ;  /* 0x2000001cff1c7230 */ /* 0x000fe20000004100 */
[----:B------:R-:W-:Y:S01]  /*9f10*/  SHF.R.U32.HI R77, RZ, 0x10, R61 ;  /* 0x00000010ff4d7819 */ /* 0x000fe2000001163d */
[----:B------:R-:W-:Y:S01]  /*9f20*/  HADD2.F32 R75, -RZ, R75.H0_H0 ;  /* 0x2000004bff4b7230 */ /* 0x000fe20000004100 */
[--C-:B------:R-:W-:Y:S01]  /*9f30*/  SHF.R.U64 R20, R20, 0x10, R21.reuse ;  /* 0x0000001014147819 */ /* 0x100fe20000001215 */
[----:B------:R-:W-:Y:S01]  /*9f40*/  HADD2.F32 R55, -RZ, R55.H0_H0 ;  /* 0x20000037ff377230 */ /* 0x000fe20000004100 */
[----:B------:R-:W-:Y:S01]  /*9f50*/  SHF.R.U32.HI R83, RZ, 0x10, R21 ;  /* 0x00000010ff537819 */ /* 0x000fe20000011615 */
[----:B------:R-:W-:Y:S01]  /*9f60*/  HADD2.F32 R77, -RZ, R77.H0_H0 ;  /* 0x2000004dff4d7230 */ /* 0x000fe20000004100 */
[----:B------:R-:W-:-:S02]  /*9f70*/  SHF.R.U64 R21, R58, 0x10, R59 ;  /* 0x000000103a157819 */ /* 0x000fc4000000123b */
[----:B------:R-:W-:Y:S01]  /*9f80*/  SHF.R.U32.HI R81, RZ, 0x10, R59 ;  /* 0x00000010ff517819 */ /* 0x000fe2000001163b */
[----:B--2---:R-:W-:-:S05]  /*9f90*/  IMAD.SHL.U32 R12, R15, 0x40, RZ ;  /* 0x000000400f0c7824 */ /* 0x004fca00078e00ff */
[----:B------:R-:W-:-:S04]  /*9fa0*/  LOP3.LUT R24, R12, 0x1c0, RZ, 0xc0, !PT ;  /* 0x000001c00c187812 */ /* 0x000fc800078ec0ff */
[----:B------:R-:W-:Y:S02]  /*9fb0*/  LOP3.LUT R12, R24, 0x38, R22, 0xf8, !PT ;  /* 0x00000038180c7812 */ /* 0x000fe400078ef816 */
[----:B------:R-:W-:-:S04]  /*9fc0*/  SHF.R.U32.HI R15, RZ, 0x3, R24 ;  /* 0x00000003ff0f7819 */ /* 0x000fc80000011618 */
[----:B------:R-:W-:Y:S02]  /*9fd0*/  LOP3.LUT R12, R12, R15, RZ, 0x3c, !PT ;  /* 0x0000000f0c0c7212 */ /* 0x000fe400078e3cff */
[----:B------:R-:W-:Y:S02]  /*9fe0*/  LOP3.LUT R24, R15, R63, R24, 0x1e, !PT ;  /* 0x0000003f0f187212 */ /* 0x000fe400078e1e18 */
[----:B------:R-:W-:-:S03]  /*9ff0*/  LEA R13, R203, R12, 0x9 ;  /* 0x0000000ccb0d7211 */ /* 0x000fc600078e48ff */
        /* <DEDUP_REMOVED lines=19> */
[----:B------:R-:W-:Y:S01]  /*a130*/  FMUL.FTZ R59, R69, R75 ;  /* 0x0000004b453b7220 */ /* 0x000fe20000410000 */
[C---:B------:R-:W-:Y:S01]  /*a140*/  FMUL.FTZ R84, R71.reuse, R80 ;  /* 0x0000005047547220 */ /* 0x040fe20000410000 */
[----:B------:R-:W-:Y:S02]  /*a150*/  HADD2.F32 R74, -RZ, R27.H1_H1 ;  /* 0x3000001bff4a7230 */ /* 0x000fe40000004100 */
[-C--:B------:R-:W-:Y:S01]  /*a160*/  FMUL.FTZ R71, R71, R76.reuse ;  /* 0x0000004c47477220 */ /* 0x080fe20000410000 */
[----:B------:R-:W-:Y:S02]  /*a170*/  HADD2.F32 R69, -RZ, R81.H0_H0 ;  /* 0x20000051ff457230 */ /* 0x000fe40000004100 */
[----:B------:R-:W-:Y:S01]  /*a180*/  FFMA.FTZ R82, R60, R77, R59 ;  /* 0x0000004d3c527223 */ /* 0x000fe2000001003b */
[----:B------:R-:W-:Y:S01]  /*a190*/  FFMA.FTZ R84, R61, R76, -R84 ;  /* 0x0000004c3d547223 */ /* 0x000fe20000010854 */
[----:B------:R-:W-:-:S02]  /*a1a0*/  HADD2.F32 R59, -RZ, R83.H0_H0 ;  /* 0x20000053ff3b7230 */ /* 0x000fc40000004100 */
[----:B------:R-:W-:Y:S01]  /*a1b0*/  FFMA.FTZ R71, R61, R80, R71 ;  /* 0x000000503d477223 */ /* 0x000fe20000010047 */
[----:B------:R-:W-:Y:S01]  /*a1c0*/  FFMA.FTZ R78, R60, R75, -R79 ;  /* 0x0000004b3c4e7223 */ /* 0x000fe2000001084f */
[C---:B------:R-:W-:Y:S01]  /*a1d0*/  FMUL.FTZ R61, R74.reuse, R69 ;  /* 0x000000454a3d7220 */ /* 0x040fe20000410000 */
[----:B------:R-:W-:Y:S02]  /*a1e0*/  HADD2.F32 R27, -RZ, R24.H0_H0 ;  /* 0x20000018ff1b7230 */ /* 0x000fe40000004100 */
[-C--:B------:R-:W-:Y:S01]  /*a1f0*/  FMUL.FTZ R77, R74, R59.reuse ;  /* 0x0000003b4a4d7220 */ /* 0x080fe20000410000 */
[----:B------:R-:W-:Y:S02]  /*a200*/  HADD2.F32 R60, -RZ, R85.H1_H1 ;  /* 0x30000055ff3c7230 */ /* 0x000fe40000004100 */
[C---:B------:R-:W-:Y:S01]  /*a210*/  FFMA.FTZ R75, R68.reuse, R59, -R61 ;  /* 0x0000003b444b7223 */ /* 0x040fe2000001083d */
[----:B------:R-:W-:Y:S02]  /*a220*/  HADD2.F32 R58, -RZ, R12.H0_H0 ;  /* 0x2000000cff3a7230 */ /* 0x000fe40000004100 */
[----:B------:R-:W-:Y:S01]  /*a230*/  FFMA.FTZ R74, R68, R69, R77 ;  /* 0x00000045444a7223 */ /* 0x000fe2000001004d */
[----:B------:R-:W-:-:S02]  /*a240*/  HADD2.F32 R70, -RZ, R26.H0_H0 ;  /* 0x2000001aff467230 */ /* 0x000fc40000004100 */
        /* <DEDUP_REMOVED lines=8> */
[----:B------:R-:W-:Y:S01]  /*a2d0*/  FFMA.FTZ R58, R58, R60, R27 ;  /* 0x0000003c3a3a7223 */ /* 0x000fe2000001001b */
[----:B------:R-:W-:Y:S02]  /*a2e0*/  HADD2.F32 R26, -RZ, R26.H1_H1 ;  /* 0x3000001aff1a7230 */ /* 0x000fe40000004100 */
[-C--:B------:R-:W-:Y:S01]  /*a2f0*/  FMUL.FTZ R70, R70, R67.reuse ;  /* 0x0000004346467220 */ /* 0x080fe20000410000 */
[----:B------:R-:W-:Y:S02]  /*a300*/  HADD2.F32 R61, -RZ, R21.H0_H0 ;  /* 0x20000015ff3d7230 */ /* 0x000fe40000004100 */
[C---:B------:R-:W-:Y:S01]  /*a310*/  FFMA.FTZ R68, R13.reuse, R67, -R68 ;  /* 0x000000430d447223 */ /* 0x040fe20000010844 */
[----:B------:R-:W-:Y:S02]  /*a320*/  HADD2.F32 R27, -RZ, R54.H0_H0 ;  /* 0x20000036ff1b7230 */ /* 0x000fe40000004100 */
[----:B------:R-:W-:Y:S01]  /*a330*/  FFMA.FTZ R70, R13, R59, R70 ;  /* 0x0000003b0d467223 */ /* 0x000fe20000010046 */
        /* <DEDUP_REMOVED lines=21> */
.L_x_13036:
[----:B------:R-:W-:Y:S05]  /*a490*/  BSYNC B1 ;  /* 0x0000000000017941 */ /* 0x000fea0003800000 */
.L_x_13035:
[----:B------:R-:W-:Y:S02]  /*a4a0*/  PRMT R55, R3, 0x7610, R55 ;  /* 0x0000761003377816 */ /* 0x000fe40000000037 */
[----:B------:R-:W-:Y:S01]  /*a4b0*/  PRMT R28, R62, 0x7610, R28 ;  /* 0x000076103e1c7816 */ /* 0x000fe2000000001c */
[----:B------:R-:W-:Y:S06]  /*a4c0*/  @P0 BRA `(.L_x_13027) ;  /* 0x0000000400600947 */ /* 0x000fec0003800000 */
[----:B------:R-:W2:Y:S01]  /*a4d0*/  LDL R70, [R1+0x510] ;  /* 0x0005100001467983 */ /* 0x000ea20000100800 */
[----:B------:R-:W-:Y:S01]  /*a4e0*/  LOP3.LUT R63, R207, R63, R206, 0x1e, !PT ;  /* 0x0000003fcf3f7212 */ /* 0x000fe200078e1ece */
[----:B------:R-:W-:Y:S01]  /*a4f0*/  HADD2.F32 R28, -RZ, R28.H0_H0 ;  /* 0x2000001cff1c7230 */ /* 0x000fe20000004100 */
[--C-:B0-----:R-:W-:Y:S01]  /*a500*/  SHF.R.U64 R65, R8, 0x10, R9.reuse ;  /* 0x0000001008417819 */ /* 0x101fe20000001209 */
[--C-:B------:R-:W-:Y:S01]  /*a510*/  HADD2.F32 R20, -RZ, R66.reuse.H1_H1 ;  /* 0x30000042ff147230 */ /* 0x100fe20000004100 */
[----:B------:R-:W-:Y:S01]  /*a520*/  SHF.R.U32.HI R54, RZ, 0x10, R9 ;  /* 0x00000010ff367819 */ /* 0x000fe20000011609 */
[----:B------:R-:W-:Y:S01]  /*a530*/  IMAD.IADD R3, R208, 0x1, R63 ;  /* 0x00000001d0037824 */ /* 0x000fe200078e023f */
[--C-:B------:R-:W-:Y:S01]  /*a540*/  SHF.R.U64 R69, R4, 0x10, R5.reuse ;  /* 0x0000001004457819 */ /* 0x100fe20000001205 */
[----:B------:R-:W-:Y:S01]  /*a550*/  HADD2.F32 R66, -RZ, R66.H0_H0 ;  /* 0x20000042ff427230 */ /* 0x000fe20000004100 */
[----:B------:R-:W-:Y:S01]  /*a560*/  SHF.R.U32.HI R21, RZ, 0x10, R5 ;  /* 0x00000010ff157819 */ /* 0x000fe20000011605 */
[----:B------:R-:W-:Y:S01]  /*a570*/  IMAD R3, R3, 0x2, R2 ;  /* 0x0000000203037824 */ /* 0x000fe200078e0202 */
[--C-:B------:R-:W-:Y:S01]  /*a580*/  SHF.R.U64 R64, R10, 0x10, R11.reuse ;  /* 0x000000100a407819 */ /* 0x100fe2000000120b */
[----:B------:R-:W-:Y:S01]  /*a590*/  HADD2.F32 R54, -RZ, R54.H0_H0 ;  /* 0x20000036ff367230 */ /* 0x000fe20000004100 */
[----:B------:R-:W-:-:S02]  /*a5a0*/  SHF.R.U32.HI R63, RZ, 0x10, R11 ;  /* 0x00000010ff3f7819 */ /* 0x000fc4000001160b */
[----:B------:R-:W0:Y:S01]  /*a5b0*/  LDS.128 R24, [R3+0x18400] ;  /* 0x0184000003187984 */ /* 0x000e220000000c00 */
[--C-:B------:R-:W-:Y:S02]  /*a5c0*/  SHF.R.U32.HI R67, RZ, 0x10, R7.reuse ;  /* 0x00000010ff437819 */ /* 0x100fe40000011607 */
[----:B------:R-:W-:Y:S01]  /*a5d0*/  SHF.R.U64 R68, R6, 0x10, R7 ;  /* 0x0000001006447819 */ /* 0x000fe20000001207 */
[--C-:B0-----:R-:W-:Y:S02]  /*a5e0*/  HADD2.F32 R9, -RZ, R25.reuse.H0_H0 ;  /* 0x20000019ff097230 */ /* 0x101fe40000004100 */
[----:B------:R-:W-:Y:S02]  /*a5f0*/  HADD2.F32 R25, -RZ, R25.H1_H1 ;  /* 0x30000019ff197230 */ /* 0x000fe40000004100 */
[----:B------:R-:W-:Y:S02]  /*a600*/  HADD2.F32 R8, -RZ, R24.H0_H0 ;  /* 0x20000018ff087230 */ /* 0x000fe40000004100 */
[C---:B------:R-:W-:Y:S01]  /*a610*/  FMUL.FTZ R58, R9.reuse, R28 ;  /* 0x0000001c093a7220 */ /* 0x040fe20000410000 */
[----:B------:R-:W-:Y:S01]  /*a620*/  FMUL.FTZ R60, R9, R20 ;  /* 0x00000014093c7220 */ /* 0x000fe20000410000 */
[----:B------:R-:W-:-:S02]  /*a630*/  HADD2.F32 R9, -RZ, R55.H0_H0 ;  /* 0x20000037ff097230 */ /* 0x000fc40000004100 */
[----:B------:R-:W-:Y:S01]  /*a640*/  FMUL.FTZ R62, R25, R54 ;  /* 0x00000036193e7220 */ /* 0x000fe20000410000 */
[--C-:B------:R-:W-:Y:S02]  /*a650*/  HADD2.F32 R11, -RZ, R27.reuse.H0_H0 ;  /* 0x2000001bff0b7230 */ /* 0x100fe40000004100 */
[----:B------:R-:W-:Y:S02]  /*a660*/  HADD2.F32 R10, -RZ, R26.H0_H0 ;  /* 0x2000001aff0a7230 */ /* 0x000fe40000004100 */
[----:B------:R-:W-:Y:S02]  /*a670*/  HADD2.F32 R27, -RZ, R27.H1_H1 ;  /* 0x3000001bff1b7230 */ /* 0x000fe40000004100 */
[----:B------:R-:W-:Y:S02]  /*a680*/  HADD2.F32 R24, -RZ, R24.H1_H1 ;  /* 0x30000018ff187230 */ /* 0x000fe40000004100 */
[----:B------:R-:W-:Y:S01]  /*a690*/  HADD2.F32 R26, -RZ, R26.H1_H1 ;  /* 0x3000001aff1a7230 */ /* 0x000fe20000004100 */
[----:B--2---:R-:W0:Y:S02]  /*a6a0*/  LDS.128 R12, [R70+0x18400] ;  /* 0x01840000460c7984 */ /* 0x004e240000000c00 */
[----:B0-----:R-:W-:-:S02]  /*a6b0*/  HADD2.F32 R5, -RZ, R13.H0_H0 ;  /* 0x2000000dff057230 */ /* 0x001fc40000004100 */
[----:B------:R-:W-:Y:S02]  /*a6c0*/  HADD2.F32 R4, -RZ, R12.H0_H0 ;  /* 0x2000000cff047230 */ /* 0x000fe40000004100 */
[----:B------:R-:W-:Y:S02]  /*a6d0*/  HADD2.F32 R13, -RZ, R13.H1_H1 ;  /* 0x3000000dff0d7230 */ /* 0x000fe40000004100 */
[C---:B------:R-:W-:Y:S01]  /*a6e0*/  FFMA.FTZ R58, R5.reuse, R20, -R58 ;  /* 0x00000014053a7223 */ /* 0x040fe2000001083a */
[----:B------:R-:W-:Y:S02]  /*a6f0*/  HADD2.F32 R20, -RZ, R21.H0_H0 ;  /* 0x20000015ff147230 */ /* 0x000fe40000004100 */
[----:B------:R-:W-:Y:S01]  /*a700*/  FFMA.FTZ R60, R5, R28, R60 ;  /* 0x0000001c053c7223 */ /* 0x000fe2000001003c */
[--C-:B------:R-:W-:Y:S02]  /*a710*/  HADD2.F32 R5, -RZ, R44.reuse.H0_H0 ;  /* 0x2000002cff057230 */ /* 0x100fe40000004100 */
[----:B------:R-:W-:-:S02]  /*a720*/  HADD2.F32 R21, -RZ, R44.H1_H1 ;  /* 0x3000002cff157230 */ /* 0x000fc40000004100 */
[-C--:B------:R-:W-:Y:S01]  /*a730*/  FMUL.FTZ R28, R25, R20.reuse ;  /* 0x00000014191c7220 */ /* 0x080fe20000410000 */
[C---:B------:R-:W-:Y:S01]  /*a740*/  FMUL.FTZ R25, R8.reuse, R9 ;  /* 0x0000000908197220 */ /* 0x040fe20000410000 */
[-C--:B------:R-:W-:Y:S01]  /*a750*/  FMUL.FTZ R8, R8, R5.reuse ;  /* 0x0000000508087220 */ /* 0x080fe20000410000 */
[C---:B------:R-:W-:Y:S01]  /*a760*/  FFMA.FTZ R55, R13.reuse, R20, -R62 ;  /* 0x000000140d377223 */ /* 0x040fe2000001083e */
[----:B------:R-:W-:Y:S01]  /*a770*/  FFMA.FTZ R59, R13, R54, R28 ;  /* 0x000000360d3b7223 */ /* 0x000fe2000001001c */
[C---:B------:R-:W-:Y:S01]  /*a780*/  FFMA.FTZ R25, R4.reuse, R5, -R25 ;  /* 0x0000000504197223 */ /* 0x040fe20000010819 */
[--C-:B------:R-:W-:Y:S02]  /*a790*/  HADD2.F32 R5, -RZ, R0.reuse.H0_H0 ;  /* 0x20000000ff057230 */ /* 0x100fe40000004100 */
[----:B------:R-:W-:Y:S01]  /*a7a0*/  FFMA.FTZ R13, R4, R9, R8 ;  /* 0x00000009040d7223 */ /* 0x000fe20000010008 */
[----:B------:R-:W-:Y:S02]  /*a7b0*/  HADD2.F32 R0, -RZ, R0.H1_H1 ;  /* 0x30000000ff007230 */ /* 0x000fe40000004100 */
[----:B------:R-:W-:Y:S01]  /*a7c0*/  FMUL.FTZ R20, R11, R66 ;  /* 0x000000420b147220 */ /* 0x000fe20000410000 */
[----:B------:R-:W-:-:S02]  /*a7d0*/  HADD2.F32 R6, -RZ, R14.H0_H0 ;  /* 0x2000000eff067230 */ /* 0x000fc40000004100 */
[C---:B------:R-:W-:Y:S01]  /*a7e0*/  FMUL.FTZ R9, R10.reuse, R21 ;  /* 0x000000150a097220 */ /* 0x040fe20000410000 */
[----:B------:R-:W-:Y:S02]  /*a7f0*/  HADD2.F32 R7, -RZ, R15.H0_H0 ;  /* 0x2000000fff077230 */ /* 0x000fe40000004100 */
[-C--:B------:R-:W-:Y:S01]  /*a800*/  FMUL.FTZ R61, R10, R5.reuse ;  /* 0x000000050a3d7220 */ /* 0x080fe20000410000 */
[----:B------:R-:W-:Y:S02]  /*a810*/  HADD2.F32 R8, -RZ, R63.H0_H0 ;  /* 0x2000003fff087230 */ /* 0x000fe40000004100 */
[----:B------:R-:W-:Y:S01]  /*a820*/  FMUL.FTZ R11, R11, R0 ;  /* 0x000000000b0b7220 */ /* 0x000fe20000410000 */
[----:B------:R-:W-:Y:S02]  /*a830*/  HADD2.F32 R4, -RZ, R67.H0_H0 ;  /* 0x20000043ff047230 */ /* 0x000fe40000004100 */
[----:B------:R-:W-:Y:S01]  /*a840*/  FFMA.FTZ R10, R6, R5, -R9 ;  /* 0x00000005060a7223 */ /* 0x000fe20000010809 */
        /* <DEDUP_REMOVED lines=32> */
.L_x_13027:
[----:B------:R-:W-:Y:S05]  /*aa50*/  BSYNC B0 ;  /* 0x0000000000007941 */ /* 0x000fea0003800000 */
.L_x_13013:
        /* <DEDUP_REMOVED lines=8> */
.L_x_13010:
[----:B--23--:R-:W2:Y:S01]  /*aae0*/  S2R R0, SR_TID.X ;  /* 0x0000000000007919 */ /* 0x00cea20000002100 */
[----:B0-----:R-:W-:Y:S01]  /*aaf0*/  IMAD.U32 R12, RZ, RZ, UR37 ;  /* 0x00000025ff0c7e24 */ /* 0x001fe2000f8e00ff */
[----:B------:R-:W-:Y:S05]  /*ab00*/  WARPSYNC.ALL ;  /* 0x0000000000007948 */ /* 0x000fea0003800000 */
[----:B-1--4-:R-:W0:Y:S01]  /*ab10*/  S2R R3, SR_SWINHI ;  /* 0x0000000000037919 */ /* 0x012e220000002f00 */
[----:B------:R-:W-:Y:S01]  /*ab20*/  IADD3 R12, P1, R12, 0x28, RZ ;  /* 0x000000280c0c7810 */ /* 0x000fe20007f3e0ff */
[----:B------:R-:W-:-:S04]  /*ab30*/  IMAD.U32 R21, RZ, RZ, UR37 ;  /* 0x00000025ff157e24 */ /* 0x000fc8000f8e00ff */
[----:B------:R-:W-:Y:S02]  /*ab40*/  VIADD R21, R21, 0x1f0 ;  /* 0x000001f015157836 */ /* 0x000fe40000000000 */
[----:B------:R-:W-:Y:S01]  /*ab50*/  IMAD.X R13, RZ, RZ, UR36, P1 ;  /* 0x00000024ff0d7e24 */ /* 0x000fe200088e06ff */
[----:B--2---:R-:W-:Y:S01]  /*ab60*/  SHF.R.U32.HI R4, RZ, 0x7, R0 ;  /* 0x00000007ff047819 */ /* 0x004fe20000011600 */
[----:B------:R-:W-:-:S04]  /*ab70*/  IMAD.U32 R0, RZ, RZ, UR37 ;  /* 0x00000025ff007e24 */ /* 0x000fc8000f8e00ff */
[----:B------:R-:W-:Y:S01]  /*ab80*/  VIADD R6, R4, 0x8 ;  /* 0x0000000804067836 */ /* 0x000fe20000000000 */
[----:B------:R-:W-:Y:S02]  /*ab90*/  IADD3 R0, P0, R0, 0x240, RZ ;  /* 0x0000024000007810 */ /* 0x000fe40007f1e0ff */
[----:B------:R-:W-:Y:S02]  /*aba0*/  MOV R4, R2 ;  /* 0x0000000200047202 */ /* 0x000fe40000000f00 */
[----:B0-----:R-:W-:Y:S01]  /*abb0*/  MOV R5, R3 ;  /* 0x0000000300057202 */ /* 0x001fe20000000f00 */
[----:B------:R-:W-:Y:S02]  /*abc0*/  IMAD.X R3, RZ, RZ, UR36, P0 ;  /* 0x00000024ff037e24 */ /* 0x000fe400080e06ff */
[----:B------:R-:W-:Y:S01]  /*abd0*/  IMAD.MOV.U32 R8, RZ, RZ, R37 ;  /* 0x000000ffff087224 */ /* 0x000fe200078e0025 */
[----:B------:R-:W-:Y:S01]  /*abe0*/  UIADD3 UR4, UP0, UR37, 0x200, URZ ;  /* 0x0000020025047890 */ /* 0x000fe2000ff1e03f */
[----:B------:R-:W-:Y:S01]  /*abf0*/  IMAD.MOV.U32 R9, RZ, RZ, R35 ;  /* 0x000000ffff097224 */ /* 0x000fe200078e0023 */
[----:B------:R-:W-:Y:S01]  /*ac00*/  UIADD3 UR6, UR37, 0x1fc, URZ ;  /* 0x000001fc25067890 */ /* 0x000fe2000fffe03f */
[----:B------:R-:W-:Y:S01]  /*ac10*/  IMAD.MOV.U32 R10, RZ, RZ, R40 ;  /* 0x000000ffff0a7224 */ /* 0x000fe200078e0028 */
[----:B------:R-:W-:Y:S01]  /*ac20*/  UIADD3.X UR5, URZ, UR36, URZ, UP0, !UPT ;  /* 0x000000243f057290 */ /* 0x000fe200087fe43f */
[----:B------:R-:W-:Y:S01]  /*ac30*/  IMAD.MOV.U32 R11, RZ, RZ, R57 ;  /* 0x000000ffff0b7224 */ /* 0x000fe200078e0039 */
[----:B------:R0:W-:Y:S01]  /*ac40*/  BAR.SYNC.DEFER_BLOCKING R6, 0x100 ;  /* 0x000400060000751d */ /* 0x0001e20000010000 */
[----:B------:R-:W-:Y:S01]  /*ac50*/  IMAD.U32 R7, RZ, RZ, UR40 ;  /* 0x00000028ff077e24 */ /* 0x000fe2000f8e00ff */
[----:B------:R-:W-:Y:S01]  /*ac60*/  MOV R212, 0xaf40 ;  /* 0x0000af4000d47802 */ /* 0x000fe20000000f00 */
[----:B------:R-:W-:-:S02]  /*ac70*/  IMAD.U32 R2, RZ, RZ, UR4 ;  /* 0x00000004ff027e24 */ /* 0x000fc4000f8e00ff */
[----:B------:R-:W-:Y:S02]  /*ac80*/  IMAD.MOV.U32 R14, RZ, RZ, R38 ;  /* 0x000000ffff0e7224 */ /* 0x000fe400078e0026 */
[----:B------:R-:W-:Y:S01]  /*ac90*/  IMAD.MOV.U32 R15, RZ, RZ, R53 ;  /* 0x000000ffff0f7224 */ /* 0x000fe200078e0035 */
[----:B------:R1:W-:Y:S01]  /*aca0*/  STL.128 [R1+0x170], R8 ;  /* 0x0001700801007387 */ /* 0x0003e20000100c00 */
[----:B0-----:R-:W-:-:S03]  /*acb0*/  IMAD.U32 R6, RZ, RZ, UR6 ;  /* 0x00000006ff067e24 */ /* 0x001fc6000f8e00ff */
[----:B------:R-:W-:Y:S04]  /*acc0*/  STL.128 [R1+0x190], R12 ;  /* 0x0001900c01007387 */ /* 0x000fe80000100c00 */
[----:B------:R0:W-:Y:S01]  /*acd0*/  STL.128 [R1+0x180], R4 ;  /* 0x0001800401007387 */ /* 0x0001e20000100c00 */
[----:B-1----:R-:W-:Y:S02]  /*ace0*/  IMAD.MOV.U32 R8, RZ, RZ, R52 ;  /* 0x000000ffff087224 */ /* 0x002fe400078e0034 */
[----:B------:R-:W-:Y:S02]  /*acf0*/  IMAD.MOV.U32 R9, RZ, RZ, R51 ;  /* 0x000000ffff097224 */ /* 0x000fe400078e0033 */
[----:B------:R-:W-:Y:S02]  /*ad00*/  IMAD.MOV.U32 R10, RZ, RZ, R49 ;  /* 0x000000ffff0a7224 */ /* 0x000fe400078e0031 */
[----:B------:R-:W-:-:S02]  /*ad10*/  IMAD.MOV.U32 R11, RZ, RZ, R50 ;  /* 0x000000ffff0b7224 */ /* 0x000fc400078e0032 */
[----:B0-----:R-:W-:Y:S02]  /*ad20*/  IMAD.MOV.U32 R6, RZ, RZ, R30 ;  /* 0x000000ffff067224 */ /* 0x001fe400078e001e */
[----:B------:R-:W-:Y:S01]  /*ad30*/  IMAD.MOV.U32 R7, RZ, RZ, R42 ;  /* 0x000000ffff077224 */ /* 0x000fe200078e002a */
[----:B------:R0:W-:Y:S01]  /*ad40*/  STL.128 [R1+0x1a0], R8 ;  /* 0x0001a00801007387 */ /* 0x0001e20000100c00 */
[----:B------:R-:W-:Y:S02]  /*ad50*/  IMAD.MOV.U32 R4, RZ, RZ, R2 ;  /* 0x000000ffff047224 */ /* 0x000fe400078e0002 */
[----:B0-----:R-:W-:Y:S02]  /*ad60*/  IMAD.MOV.U32 R8, RZ, RZ, R33 ;  /* 0x000000ffff087224 */ /* 0x001fe400078e0021 */
[----:B------:R-:W-:Y:S02]  /*ad70*/  IMAD.MOV.U32 R9, RZ, RZ, R46 ;  /* 0x000000ffff097224 */ /* 0x000fe400078e002e */
[----:B------:R-:W-:-:S02]  /*ad80*/  IMAD.MOV.U32 R10, RZ, RZ, R39 ;  /* 0x000000ffff0a7224 */ /* 0x000fc400078e0027 */
        /* <DEDUP_REMOVED lines=8> */
[----:B------:R0:W-:Y:S01]  /*ae10*/  STL.128 [R1+0x1d0], R8 ;  /* 0x0001d00801007387 */ /* 0x0001e20000100c00 */
[----:B------:R-:W-:Y:S02]  /*ae20*/  UIADD3 UR5, UR37, 0x150, URZ ;  /* 0x0000015025057890 */ /* 0x000fe4000fffe03f */
[----:B------:R-:W-:-:S05]  /*ae30*/  IMAD.MOV.U32 R5, RZ, RZ, R3 ;  /* 0x000000ffff057224 */ /* 0x000fca00078e0003 */
[----:B------:R-:W-:Y:S01]  /*ae40*/  STL.128 [R1+0x1b0], R4 ;  /* 0x0001b00401007387 */ /* 0x000fe20000100c00 */
[----:B0-----:R-:W-:Y:S02]  /*ae50*/  IMAD.MOV.U32 R8, RZ, RZ, R45 ;  /* 0x000000ffff087224 */ /* 0x001fe400078e002d */
[----:B------:R-:W-:Y:S02]  /*ae60*/  IMAD.MOV.U32 R9, RZ, RZ, R43 ;  /* 0x000000ffff097224 */ /* 0x000fe400078e002b */
[----:B------:R-:W-:Y:S02]  /*ae70*/  IMAD.MOV.U32 R10, RZ, RZ, R17 ;  /* 0x000000ffff0a7224 */ /* 0x000fe400078e0011 */
[----:B------:R-:W-:Y:S02]  /*ae80*/  IMAD.MOV.U32 R11, RZ, RZ, R16 ;  /* 0x000000ffff0b7224 */ /* 0x000fe400078e0010 */
[----:B------:R-:W-:Y:S02]  /*ae90*/  IMAD.MOV.U32 R16, RZ, RZ, R31 ;  /* 0x000000ffff107224 */ /* 0x000fe400078e001f */
[----:B------:R-:W-:Y:S01]  /*aea0*/  IMAD.MOV.U32 R17, RZ, RZ, R48 ;  /* 0x000000ffff117224 */ /* 0x000fe200078e0030 */
[----:B------:R0:W-:Y:S04]  /*aeb0*/  STL.128 [R1+0x1e0], R8 ;  /* 0x0001e00801007387 */ /* 0x0001e80000100c00 */
[----:B------:R1:W-:Y:S01]  /*aec0*/  STL.128 [R1+0x160], R16 ;  /* 0x0001601001007387 */ /* 0x0003e20000100c00 */
[----:B0-----:R-:W-:-:S02]  /*aed0*/  IMAD.MOV.U32 R10, RZ, RZ, R32 ;  /* 0x000000ffff0a7224 */ /* 0x001fc400078e0020 */
[----:B------:R-:W-:Y:S02]  /*aee0*/  IMAD.MOV.U32 R11, RZ, RZ, R36 ;  /* 0x000000ffff0b7224 */ /* 0x000fe400078e0024 */
[----:B------:R-:W-:Y:S02]  /*aef0*/  IMAD.MOV.U32 R8, RZ, RZ, R21 ;  /* 0x000000ffff087224 */ /* 0x000fe400078e0015 */
[----:B------:R-:W-:Y:S02]  /*af00*/  IMAD.MOV.U32 R9, RZ, RZ, R0 ;  /* 0x000000ffff097224 */ /* 0x000fe400078e0000 */
[----:B------:R-:W-:-:S03]  /*af10*/  VIADD R0, R209, 0xffffffff ;  /* 0xffffffffd1007836 */ /* 0x000fc60000000000 */
[----:B------:R1:W-:Y:S04]  /*af20*/  STL.128 [R1+0x150], R8 ;  /* 0x0001500801007387 */ /* 0x0003e80000100c00 */
[----:B-1---5:R-:W-:Y:S05]  /*af30*/  CALL.REL.NOINC `($_ZN7cutlass13device_kernelIN5flash11enable_sm90INS1_16FlashAttnFwdSm90INS1_25CollectiveMainloopFwdSm90ILi2EN4cute5tupleIJNS5_1CILi1EEES8_S8_EEENS6_IJNS7_ILi128EEENS7_ILi96EEENS7_ILi64EEEEEELi256ENS_6half_tEfNS_4arch4Sm90ELb0ELb1ELb0ELb1ELb1ELb1ELb1ELb1ELb0ELb1ELb1ELb0EEENS1_21CollectiveEpilogueFwdINS6_IJSA_NS7_ILi256EEESB_EEES9_SE_SG_Li256ELb1ELb1ELb1ELb0EEENS1_36VarlenDynamicPersistentTileSchedulerILi128ELi96ELi256ELi128ELb1ELb1ELb1ELb1ELb0ELb1EEEEEEEEEvNT_6ParamsE$_ZZN5flash25CollectiveMainloopFwdSm90ILi2EN4cute5tupleIJNS1_1CILi1EEES4_S4_EEENS2_IJNS3_ILi128EEENS3_ILi96EEENS3_ILi64EEEEEELi256EN7cutlass6half_tEfNSA_4arch4Sm90ELb0ELb1ELb0ELb1ELb1ELb1ELb1ELb1ELb0ELb1ELb1ELb0EE3mmaINS_16FlashAttnFwdSm90ISE_NS_21CollectiveEpilogueFwdINS2_IJS6_NS3_ILi256EEES7_EEES5_SB_SD_Li256ELb1ELb1ELb1ELb0EEENS_36VarlenDynamicPersistentTileSchedulerILi128ELi96ELi256ELi128ELb1ELb1ELb1ELb1ELb0ELb1EEEE13SharedStorageENS1_6TensorINS1_11ArrayEngineIfLm128EEENS1_6LayoutINS2_IJNS2_IJNS3_ILi2EEEST_NS3_ILi32EEEEEES4_S4_EEENS2_IJNS2_IJS4_ST_NS3_ILi4EEEEEENS3_ILi0EEESZ_EEEEEEENS_7SoftmaxILi2ELi0EEEEEbRKNSE_6ParamsENSA_13PipelineAsyncILi2EEES19_RNSA_13PipelineStateILj2EEERT0_RT1_iRiRKNS_16SeqlenInfoQKNewKILb1ELb1EEENS2_IJiiiiEEERT_ENKUliT_T0_T1_E_clIZSF_ISO_S12_S14_EbS17_S19_S19_S1C_S1E_S1G_iS1H_S1L_S1M_S1O_EUlRS1P_iE0_NS3_ILb1EEES1W_EEDaiS1P_S1Q_S1R_) ;  /* 0x0000034c00b07944 */ /* 0x022fea0003c00000 */
        /* <DEDUP_REMOVED lines=26> */
.L_x_13039:
[----:B------:R-:W-:-:S13]  /*b0e0*/  ISETP.NE.AND P0, PT, R3, 0x1, PT ;  /* 0x000000010300780c */ /* 0x000fda0003f05270 */
[----:B------:R-:W0:Y:S02]  /*b0f0*/  @P0 LDC.64 R6, c[0x0][0xae0] ;  /* 0x0002b800ff060b82 */ /* 0x000e240000000a00 */
[----:B0-----:R-:W-:-:S05]  /*b100*/  @P0 IMAD.HI.U32 R6, R5, R6, RZ ;  /* 0x0000000605060227 */ /* 0x001fca00078e00ff */
[----:B------:R-:W-:-:S07]  /*b110*/  @P0 SHF.R.U32.HI R5, RZ, R7, R6 ;  /* 0x00000007ff050219 */ /* 0x000fce0000011606 */
.L_x_13040:
[----:B------:R-:W-:Y:S05]  /*b120*/  BSYNC B0 ;  /* 0x0000000000007941 */ /* 0x000fea0003800000 */
.L_x_13038:
[----:B------:R-:W-:-:S05]  /*b130*/  IMAD R3, R5, R3, R3 ;  /* 0x0000000305037224 */ /* 0x000fca00078e0203 */
[----:B------:R-:W-:-:S07]  /*b140*/  VIMNMX R2, R2, R3, PT ;  /* 0x0000000302027248 */ /* 0x000fce0003fe0100 */
.L_x_13037:
[----:B------:R-:W-:-:S05]  /*b150*/  IMAD.HI R2, R2, 0x2aaaaaab, RZ ;  /* 0x2aaaaaab02027827 */ /* 0x000fca00078e02ff */
[----:B------:R-:W-:-:S04]  /*b160*/  SHF.R.U32.HI R3, RZ, 0x1f, R2 ;  /* 0x0000001fff037819 */ /* 0x000fc80000011602 */
[----:B------:R-:W-:-:S04]  /*b170*/  LEA.HI.SX32 R3, R2, R3, 0x1c ;  /* 0x0000000302037211 */ /* 0x000fc800078fe2ff */
[----:B------:R-:W-:-:S04]  /*b180*/  VIMNMX R3, R202, R3, !PT ;  /* 0x00000003ca037248 */ /* 0x000fc80007fe0100 */
[----:B------:R-:W-:-:S13]  /*b190*/  ISETP.GE.AND P0, PT, R0, R3, PT ;  /* 0x000000030000720c */ /* 0x000fda0003f06270 */
[----:B------:R-:W-:Y:S05]  /*b1a0*/  @!P0 BRA `(.L_x_13041) ;  /* 0x000000ac000c8947 */ /* 0x000fea0003800000 */
.L_x_13070:
[----:B------:R-:W2:Y:S04]  /*b1b0*/  LDL R4, [R1+0x1f0] ;  /* 0x0001f00001047983 */ /* 0x000ea80000100800 */
[----:B0-----:R-:W3:Y:S01]  /*b1c0*/  LDL R2, [R1+0x1f8] ;  /* 0x0001f80001027983 */ /* 0x001ee20000100800 */
[----:B--2---:R-:W-:-:S05]  /*b1d0*/  VIADD R4, R4, 0x1 ;  /* 0x0000000104047836 */ /* 0x004fca0000000000 */
[----:B------:R-:W-:-:S13]  /*b1e0*/  ISETP.NE.AND P0, PT, R4, 0x2, PT ;  /* 0x000000020400780c */ /* 0x000fda0003f05270 */
[----:B------:R0:W5:Y:S04]  /*b1f0*/  @P0 LDL R6, [R1+0x1f4] ;  /* 0x0001f40001060983 */ /* 0x0001680000100800 */
[----:B------:R-:W2:Y:S01]  /*b200*/  @!P0 LDL R5, [R1+0x1f4] ;  /* 0x0001f40001058983 */ /* 0x000ea20000100800 */
[----:B---3--:R-:W-:-:S03]  /*b210*/  VIADD R2, R2, 0x1 ;  /* 0x0000000102027836 */ /* 0x008fc60000000000 */
        /* <DEDUP_REMOVED lines=13> */
.L_x_13043:
[----:B------:R-:W-:Y:S05]  /*b2f0*/  BSYNC B0 ;  /* 0x0000000000007941 */ /* 0x000fea0003800000 */
.L_x_13042:
[----:B------:R-:W2:Y:S01]  /*b300*/  LD.E.64 R8, desc[UR44][R18.64+0x18] ;  /* 0x0000182c12087980 */ /* 0x000ea2000c101b00 */
[----:B-----5:R-:W-:Y:S02]  /*b310*/  SHF.L.U32 R5, R6, 0x1f, RZ ;  /* 0x0000001f06057819 */ /* 0x020fe400000006ff */
        /* <DEDUP_REMOVED lines=10> */
.L_x_13045:
[----:B------:R-:W-:Y:S05]  /*b3c0*/  BSYNC B0 ;  /* 0x0000000000007941 */ /* 0x000fea0003800000 */
.L_x_13044:
        /* <DEDUP_REMOVED lines=8> */
.L_x_13047:
[----:B------:R-:W-:Y:S05]  /*b450*/  BSYNC B0 ;  /* 0x0000000000007941 */ /* 0x000fea0003800000 */
.L_x_13046:
[----:B------:R-:W2:Y:S04]  /*b460*/  LDL R15, [R1+0x1f0] ;  /* 0x0001f000010f7983 */ /* 0x000ea80000100800 */
[----:B------:R-:W2:Y:S01]  /*b470*/  LDL.64 R4, [R1+0x80] ;  /* 0x0000800001047983 */ /* 0x000ea20000100a00 */
[----:B------:R-:W-:Y:S05]  /*b480*/  WARPSYNC.ALL ;  /* 0x0000000000007948 */ /* 0x000fea0003800000 */
[----:B------:R1:W-:Y:S04]  /*b490*/  STL [R1+0x60], RZ ;  /* 0x000060ff01007387 */ /* 0x0003e80000100800 */
[----:B0----5:R-:W3:Y:S01]  /*b4a0*/  LD.E.64 R6, desc[UR44][R18.64+0x78] ;  /* 0x0000782c12067980 */ /* 0x021ee2000c101b00 */
[----:B------:R-:W-:-:S05]  /*b4b0*/  IMAD.MOV.U32 R2, RZ, RZ, 0x1 ;  /* 0x00000001ff027424 */ /* 0x000fca00078e00ff */
[----:B------:R1:W-:Y:S04]  /*b4c0*/  STL [R1+0x60], R2 ;  /* 0x0000600201007387 */ /* 0x0003e80000100800 */
[----:B------:R-:W4:Y:S04]  /*b4d0*/  LD.E.64 R8, desc[UR44][R18.64+0x78] ;  /* 0x0000782c12087980 */ /* 0x000f28000c101b00 */
[----:B------:R1:W-:Y:S04]  /*b4e0*/  STL [R1+0x60], R2 ;  /* 0x0000600201007387 */ /* 0x0003e80000100800 */
[----:B------:R-:W4:Y:S01]  /*b4f0*/  LD.E.64 R10, desc[UR44][R18.64+0x78] ;  /* 0x0000782c120a7980 */ /* 0x000f22000c101b00 */
[----:B--2---:R-:W-:Y:S01]  /*b500*/  IMAD R4, R15, 0x300, R4 ;  /* 0x000003000f047824 */ /* 0x004fe200078e0204 */
[----:B------:R-:W-:-:S02]  /*b510*/  R2UR UR7, R5 ;  /* 0x00000000050772ca */ /* 0x000fc400000e0000 */
[----:B------:R1:W-:Y:S02]  /*b520*/  STL [R1+0x60], R2 ;  /* 0x0000600201007387 */ /* 0x0003e40000100800 */
[----:B------:R-:W-:Y:S02]  /*b530*/  R2UR UR6, R4 ;  /* 0x00000000040672ca */ /* 0x000fe400000e0000 */
[----:B------:R-:W2:Y:S01]  /*b540*/  LD.E.64 R12, desc[UR44][R18.64+0x78] ;  /* 0x0000782c120c7980 */ /* 0x000ea2000c101b00 */
[----:B------:R-:W-:-:S03]  /*b550*/  WARPGROUP.ARRIVE ;  /* 0x00000000000079c5 */ /* 0x000fc60000000000 */
[----:B------:R1:W-:Y:S01]  /*b560*/  STL [R1+0x60], R2 ;  /* 0x0000600201007387 */ /* 0x0003e20000100800 */
[----:B------:R-:W-:Y:S02]  /*b570*/  VIADD R14, R4, 0x2 ;  /* 0x00000002040e7836 */ /* 0x000fe40000000000 */
[----:B------:R-:W-:Y:S01]  /*b580*/  IMAD.MOV.U32 R15, RZ, RZ, R5 ;  /* 0x000000ffff0f7224 */ /* 0x000fe200078e0005 */
[----:B---3--:R-:W-:Y:S02]  /*b590*/  R2UR UR4, R6 ;  /* 0x00000000060472ca */ /* 0x008fe400000e0000 */
[----:B------:R-:W-:Y:S02]  /*b5a0*/  R2UR UR5, R7 ;  /* 0x00000000070572ca */ /* 0x000fe400000e0000 */
[----:B------:R1:W5:Y:S11]  /*b5b0*/  LDL.64 R6, [R1+0x1f0] ;  /* 0x0001f00001067983 */ /* 0x0003760000100a00 */
[----:B------:R-:W-:Y:S01]  /*b5c0*/  HGMMA.64x96x16.F32 R24, gdesc[UR4], RZ, !UPT, gsb0 ;  /* 0x01600000041879f0 */ /* 0x000fe2000c0008ff */
[----:B----4-:R-:W-:Y:S01]  /*b5d0*/  VIADD R8, R8, 0x2 ;  /* 0x0000000208087836 */ /* 0x010fe20000000000 */
        /* <DEDUP_REMOVED lines=31> */
[----:B-1----:R-:W-:Y:S05]  /*b7d0*/  @!P0 BRA `(.L_x_13050) ;  /* 0x0000000000048947 */ /* 0x002fea0003800000 */
[----:B------:R-:W-:Y:S01]  /*b7e0*/  BPT.TRAP 0x1 ;  /* 0x000000040000795c */ /* 0x000fe20000300000 */
.L_x_13050:
[----:B------:R-:W-:Y:S05]  /*b7f0*/  BSYNC B0 ;  /* 0x0000000000007941 */ /* 0x000fea0003800000 */
.L_x_13049:
        /* <DEDUP_REMOVED lines=11> */
.L_x_13052:
[----:B------:R-:W-:Y:S05]  /*b8b0*/  BSYNC B0 ;  /* 0x0000000000007941 */ /* 0x000fea0003800000 */
.L_x_13051:
[----:B------:R-:W-:Y:S04]  /*b8c0*/  BSSY B0, `(.L_x_13053) ;  /* 0x0000007000007945 */ /* 0x000fe80003800000 */
[----:B------:R-:W-:Y:S05]  /*b8d0*/  @P0 BRA `(.L_x_13054) ;  /* 0x0000000000140947 */ /* 0x000fea0003800000 */
[----:B------:R-:W2:Y:S02]  /*b8e0*/  LD.E.64 R4, desc[UR44][R18.64+0x40] ;  /* 0x0000402c12047980 */ /* 0x000ea4000c101b00 */
[----:B--2---:R-:W-:-:S05]  /*b8f0*/  MOV R5, R4 ;  /* 0x0000000400057202 */ /* 0x004fca0000000f00 */
[----:B------:R-:W-:-:S04]  /*b900*/  IMAD R6, R6, 0x8, R5 ;  /* 0x0000000806067824 */ /* 0x000fc800078e0205 */
[----:B------:R-:W0:Y:S02]  /*b910*/  SYNCS.PHASECHK.TRANS64.TRYWAIT P0, [R6+URZ], R7 ;  /* 0x00000007060075a7 */ /* 0x000e24000800017f */
[----:B0-----:R-:W-:Y:S05]  /*b920*/  @!P0 BRA `(.L_x_13055) ;  /* 0x000002f000148947 */ /* 0x001fea0003800000 */
.L_x_13054:
[----:B------:R-:W-:Y:S05]  /*b930*/  BSYNC B0 ;  /* 0x0000000000007941 */ /* 0x000fea0003800000 */
.L_x_13053:
        /* <DEDUP_REMOVED lines=150> */
[----:B------:R-:W-:Y:S01]  /*c2a0*/  IMAD.MOV.U32 R7, RZ, RZ, R5 ;  /* 0x000000ffff077224 */ /* 0x000fe200078e0005 */
[----:B---3--:R-:W-:Y:S02]  /*c2b0*/  IADD3 R12, R12, 0xc02, RZ ;  /* 0x00000c020c0c7810 */ /* 0x008fe40007ffe0ff */
        /* <DEDUP_REMOVED lines=11> */
[----:B------:R-:W-:Y:S01]  /*c370*/  R2UR UR4, R10 ;  /* 0x000000000a0472ca */ /* 0x000fe200000e0000 */
[----:B------:R-:W-:Y:S01]  /*c380*/  VIADD R8, R8, 0xc06 ;  /* 0x00000c0608087836 */ /* 0x000fe20000000000 */
[----:B------:R-:W-:Y:S01]  /*c390*/  R2UR UR7, R7 ;  /* 0x00000000070772ca */ /* 0x000fe200000e0000 */
[----:B------:R-:W-:Y:S01]  /*c3a0*/  VIADD R4, R4, 0x906 ;  /* 0x0000090604047836 */ /* 0x000fe20000000000 */
[----:B------:R-:W-:Y:S01]  /*c3b0*/  R2UR UR5, R11 ;  /* 0x000000000b0572ca */ /* 0x000fe200000e0000 */
[----:B------:R-:W0:Y:S01]  /*c3c0*/  S2R R16, SR_TID.X ;  /* 0x0000000000107919 */ /* 0x000e220000002100 */
[----:B------:R1:W-:Y:S01]  /*c3d0*/  STL [R1+0x70], R2 ;  /* 0x0000700201007387 */ /* 0x0003e20000100800 */
[----:B------:R-:W-:-:S02]  /*c3e0*/  WARPGROUP.DEPBAR.LE gsb0, 0x0 ;  /* 0x00008000000079c5 */ /* 0x000fc40000010000 */
[----:B------:R-:W-:Y:S01]  /*c3f0*/  WARPGROUP.ARRIVE ;  /* 0x00000000000079c5 */ /* 0x000fe20000000000 */
[----:B------:R1:W5:Y:S07]  /*c400*/  LDL R6, [R1+0x1f0] ;  /* 0x0001f00001067983 */ /* 0x00036e0000100800 */
[----:B------:R-:W-:Y:S01]  /*c410*/  HGMMA.64x96x16.F32 R24, gdesc[UR4], R24, gsb0 ;  /* 0x01600000041879f0 */ /* 0x000fe20008000818 */
[----:B------:R-:W-:Y:S02]  /*c420*/  R2UR UR4, R8 ;  /* 0x00000000080472ca */ /* 0x000fe400000e0000 */
[----:B------:R-:W-:-:S02]  /*c430*/  R2UR UR5, R9 ;  /* 0x00000000090572ca */ /* 0x000fc400000e0000 */
[----:B------:R-:W-:Y:S02]  /*c440*/  R2UR UR6, R4 ;  /* 0x00000000040672ca */ /* 0x000fe400000e0000 */
[----:B------:R-:W-:Y:S01]  /*c450*/  R2UR UR7, R5 ;  /* 0x00000000050772ca */ /* 0x000fe200000e0000 */
[----:B------:R1:W-:Y:S04]  /*c460*/  STL [R1+0x70], R2 ;  /* 0x0000700201007387 */ /* 0x0003e80000100800 */
[----:B------:R1:W-:Y:S01]  /*c470*/  STL [R1+0x70], R2 ;  /* 0x0000700201007387 */ /* 0x0003e20000100800 */
[----:B------:R-:W-:Y:S02]  /*c480*/  WARPGROUP.DEPBAR.LE gsb0, 0x0 ;  /* 0x00008000000079c5 */ /* 0x000fe40000010000 */
[----:B------:R-:W-:-:S06]  /*c490*/  WARPGROUP.ARRIVE ;  /* 0x00000000000079c5 */ /* 0x000fcc0000000000 */
[----:B------:R-:W-:Y:S01]  /*c4a0*/  HGMMA.64x96x16.F32 R24, gdesc[UR4], R24, gsb0 ;  /* 0x01600000041879f0 */ /* 0x000fe20008000818 */
[----:B------:R1:W-:Y:S01]  /*c4b0*/  STL [R1+0x70], R2 ;  /* 0x0000700201007387 */ /* 0x0003e20000100800 */
[----:B0-----:R-:W-:-:S03]  /*c4c0*/  SHF.R.U32.HI R103, RZ, 0x7, R16 ;  /* 0x00000007ff677819 */ /* 0x001fc60000011610 */
[----:B------:R1:W-:Y:S04]  /*c4d0*/  STL [R1+0x70], R2 ;  /* 0x0000700201007387 */ /* 0x0003e80000100800 */
[----:B------:R1:W-:Y:S04]  /*c4e0*/  STL [R1+0x70], R2 ;  /* 0x0000700201007387 */ /* 0x0003e80000100800 */
[----:B------:R1:W-:Y:S01]  /*c4f0*/  STL [R1+0x70], R2 ;  /* 0x0000700201007387 */ /* 0x0003e20000100800 */
[----:B------:R-:W-:-:S03]  /*c500*/  IADD3 R5, -R103, 0xb, RZ ;  /* 0x0000000b67057810 */ /* 0x000fc60007ffe1ff */
        /* <DEDUP_REMOVED lines=11> */
[----:B------:R-:W2:Y:S01]  /*c5c0*/  LD.E R4, desc[UR44][R18.64] ;  /* 0x0000002c12047980 */ /* 0x000ea2000c101900 */
[----:B------:R-:W-:Y:S01]  /*c5d0*/  BSSY B0, `(.L_x_13056) ;  /* 0x0000005000007945 */ /* 0x000fe20003800000 */
[----:B--2---:R-:W-:-:S04]  /*c5e0*/  LOP3.LUT R4, R4, 0x1, RZ, 0xfc, !PT ;  /* 0x0000000104047812 */ /* 0x004fc800078efcff */
[----:B------:R-:W-:-:S13]  /*c5f0*/  ISETP.NE.AND P0, PT, R4, 0x3, PT ;  /* 0x000000030400780c */ /* 0x000fda0003f05270 */
[----:B-1----:R-:W-:Y:S05]  /*c600*/  @!P0 BRA `(.L_x_13057) ;  /* 0x0000000000048947 */ /* 0x002fea0003800000 */
[----:B------:R-:W-:Y:S01]  /*c610*/  BPT.TRAP 0x1 ;  /* 0x000000040000795c */ /* 0x000fe20000300000 */
.L_x_13057:
[----:B------:R-:W-:Y:S05]  /*c620*/  BSYNC B0 ;  /* 0x0000000000007941 */ /* 0x000fea0003800000 */
.L_x_13056:
[----:B------:R-:W2:Y:S04]  /*c630*/  LD.E.64 R4, desc[UR44][R18.64+0x20] ;  /* 0x0000202c12047980 */ /* 0x000ea8000c101b00 */
        /* <DEDUP_REMOVED lines=9> */
[----:B------:R-:W4:Y:S04]  /*c6d0*/  LDL.128 R8, [R1+0x130] ;  /* 0x0001300001087983 */ /* 0x000f280000100c00 */
[----:B0-----:R-:W4:Y:S01]  /*c6e0*/  LDL.128 R4, [R1+0x120] ;  /* 0x0001200001047983 */ /* 0x001f220000100c00 */
        /* <DEDUP_REMOVED lines=57> */
.L_x_13061:
[----:B------:R-:W-:-:S13]  /*ca80*/  ISETP.NE.AND P0, PT, R9, 0x1, PT ;  /* 0x000000010900780c */ /* 0x000fda0003f05270 */
[----:B------:R-:W-:-:S05]  /*ca90*/  @P0 IMAD.HI.U32 R12, R8, R10, RZ ;  /* 0x0000000a080c0227 */ /* 0x000fca00078e00ff */
[----:B------:R-:W-:-:S07]  /*caa0*/  @P0 SHF.R.U32.HI R8, RZ, R11, R12 ;  /* 0x0000000bff080219 */ /* 0x000fce000001160c */
.L_x_13062:
[----:B------:R-:W-:Y:S05]  /*cab0*/  BSYNC B1 ;  /* 0x0000000000017941 */ /* 0x000fea0003800000 */
.L_x_13060:
[----:B------:R-:W-:-:S05]  /*cac0*/  IMAD R8, R8, R9, R73 ;  /* 0x0000000908087224 */ /* 0x000fca00078e0249 */
[----:B------:R-:W-:Y:S02]  /*cad0*/  VIMNMX R7, R7, R8, !PT ;  /* 0x0000000807077248 */ /* 0x000fe40007fe0100 */
[----:B------:R-:W-:-:S07]  /*cae0*/  VIADDMNMX R6, R8, R9, R6, PT ;  /* 0x0000000908067246 */ /* 0x000fce0003800106 */
.L_x_13059:
[----:B------:R-:W-:Y:S05]  /*caf0*/  BSYNC B0 ;  /* 0x0000000000007941 */ /* 0x000fea0003800000 */
.L_x_13058:
[C---:B------:R-:W-:Y:S01]  /*cb00*/  ISETP.GE.AND P0, PT, R21.reuse, 0x2, PT ;  /* 0x000000021500780c */ /* 0x040fe20003f06270 */
[----:B------:R-:W0:Y:S01]  /*cb10*/  SHFL.IDX PT, R14, R14, 0x1, 0x1c1f ;  /* 0x003c1f000e0e7f89 */ /* 0x000e2200000e0000 */
[----:B------:R-:W-:Y:S01]  /*cb20*/  ISETP.GE.AND P2, PT, R21, 0xa, PT ;  /* 0x0000000a1500780c */ /* 0x000fe20003f46270 */
[----:B------:R-:W-:Y:S01]  /*cb30*/  BSSY B0, `(.L_x_13063) ;  /* 0x0000086000007945 */ /* 0x000fe20003800000 */
[----:B------:R-:W-:Y:S02]  /*cb40*/  P2R R8, PR, RZ, 0x1 ;  /* 0x00000001ff087803 */ /* 0x000fe40000000000 */
[----:B------:R-:W-:Y:S02]  /*cb50*/  ISETP.GT.AND P0, PT, R7, 0x1, !P0 ;  /* 0x000000010700780c */ /* 0x000fe40004704270 */
[----:B------:R-:W-:Y:S02]  /*cb60*/  ISETP.GE.AND P1, PT, R21, 0x9, PT ;  /* 0x000000091500780c */ /* 0x000fe40003f26270 */
[----:B------:R-:W-:-:S02]  /*cb70*/  ISETP.LT.OR P0, PT, R6, 0x2, P0 ;  /* 0x000000020600780c */ /* 0x000fc40000701670 */
[----:B------:R-:W-:Y:S02]  /*cb80*/  P2R R75, PR, RZ, 0x2 ;  /* 0x00000002ff4b7803 */ /* 0x000fe40000000000 */
[----:B------:R-:W-:Y:S02]  /*cb90*/  FSEL R88, R25, -INF , !P0 ;  /* 0xff80000019587808 */ /* 0x000fe40004000000 */
[C---:B------:R-:W-:Y:S02]  /*cba0*/  ISETP.GT.AND P0, PT, R7.reuse, 0x9, !P2 ;  /* 0x000000090700780c */ /* 0x040fe40005704270 */
[----:B------:R-:W-:Y:S02]  /*cbb0*/  P2R R25, PR, RZ, 0x4 ;  /* 0x00000004ff197803 */ /* 0x000fe40000000000 */
[----:B------:R-:W-:Y:S02]  /*cbc0*/  ISETP.LT.OR P0, PT, R6, 0xa, P0 ;  /* 0x0000000a0600780c */ /* 0x000fe40000701670 */
[----:B------:R-:W-:-:S02]  /*cbd0*/  ISETP.GT.AND P1, PT, R7, 0x8, !P1 ;  /* 0x000000080700780c */ /* 0x000fc40004f24270 */
[----:B------:R-:W-:Y:S01]  /*cbe0*/  ISETP.GE.AND P2, PT, R21, 0x11, PT ;  /* 0x000000111500780c */ /* 0x000fe20003f46270 */
[--C-:B0-----:R-:W-:Y:S01]  /*cbf0*/  IMAD.IADD R12, R15, 0x1, R14.reuse ;  /* 0x000000010f0c7824 */ /* 0x101fe200078e020e */
[----:B------:R-:W-:Y:S01]  /*cc00*/  FSEL R86, R29, -INF , !P0 ;  /* 0xff8000001d567808 */ /* 0x000fe20004000000 */
[----:B------:R-:W-:Y:S01]  /*cc10*/  IMAD.IADD R13, R17, 0x1, R14 ;  /* 0x00000001110d7824 */ /* 0x000fe200078e020e */
[----:B------:R-:W-:Y:S02]  /*cc20*/  ISETP.LT.OR P1, PT, R6, 0x9, P1 ;  /* 0x000000090600780c */ /* 0x000fe40000f21670 */
[----:B------:R-:W-:Y:S02]  /*cc30*/  ISETP.GT.AND P0, PT, R7, 0x10, !P2 ;  /* 0x000000100700780c */ /* 0x000fe40005704270 */
[----:B------:R-:W-:Y:S02]  /*cc40*/  FSEL R162, R28, -INF , !P1 ;  /* 0xff8000001ca27808 */ /* 0x000fe40004800000 */
        /* <DEDUP_REMOVED lines=66> */
[----:B------:R-:W-:-:S02]  /*d070*/  P2R R29, PR, RZ, 0x4 ;  /* 0x00000004ff1d7803 */ /* 0x000fc40000000000 */
        /* <DEDUP_REMOVED lines=42> */
.L_x_13066:
[----:B------:R-:W-:-:S13]  /*d320*/  ISETP.NE.AND P6, PT, R9, 0x1, PT ;  /* 0x000000010900780c */ /* 0x000fda0003fc5270 */
[----:B------:R-:W-:-:S05]  /*d330*/  @P6 IMAD.HI.U32 R10, R4, R10, RZ ;  /* 0x0000000a040a6227 */ /* 0x000fca00078e00ff */
[----:B------:R-:W-:-:S07]  /*d340*/  @P6 SHF.R.U32.HI R4, RZ, R11, R10 ;  /* 0x0000000bff046219 */ /* 0x000fce000001160a */
.L_x_13067:
[----:B------:R-:W-:Y:S05]  /*d350*/  BSYNC B1 ;  /* 0x0000000000017941 */ /* 0x000fea0003800000 */
.L_x_13065:
[----:B------:R-:W-:-:S05]  /*d360*/  IMAD R4, R4, R9, R73 ;  /* 0x0000000904047224 */ /* 0x000fca00078e0249 */
[----:B------:R-:W-:Y:S02]  /*d370*/  VIADDMNMX R12, R4, R9, R12, PT ;  /* 0x00000009040c7246 */ /* 0x000fe4000380010c */
[----:B------:R-:W-:-:S07]  /*d380*/  VIMNMX R13, R13, R4, !PT ;  /* 0x000000040d0d7248 */ /* 0x000fce0007fe0100 */
.L_x_13064:
[----:B------:R-:W-:Y:S05]  /*d390*/  BSYNC B0 ;  /* 0x0000000000007941 */ /* 0x000fea0003800000 */
.L_x_13063:
        /* <DEDUP_REMOVED lines=41> */
[----:B------:R-:W-:Y:S02]  /*d630*/  ISETP.NE.AND P5, PT, R41, RZ, PT ;  /* 0x000000ff2900720c */ /* 0x000fe40003fa5270 */
[C---:B------:R-:W-:Y:S01]  /*d640*/  ISETP.GT.AND P0, PT, R13.reuse, 0x48, !P0 ;  /* 0x000000480d00780c */ /* 0x040fe20004704270 */
[----:B------:R-:W3:Y:S01]  /*d650*/  LDL R41, [R1+0x230] ;  /* 0x0002300001297983 */ /* 0x000ee20000100800 */
        /* <DEDUP_REMOVED lines=28> */
[----:B--2---:R-:W-:Y:S02]  /*d820*/  FMNMX.FTZ R4, R160, R6, !PT ;  /* 0x00000006a0047209 */ /* 0x004fe40007810000 */
[----:B------:R-:W-:Y:S02]  /*d830*/  ISETP.LT.OR P5, PT, R12, 0x42, P5 ;  /* 0x000000420c00780c */ /* 0x000fe40002fa1670 */
[----:B------:R-:W-:Y:S02]  /*d840*/  FMNMX.FTZ R4, R88, R4, !PT ;  /* 0x0000000458047209 */ /* 0x000fe40007810000 */
[----:B------:R-:W-:-:S02]  /*d850*/  FSEL R59, R59, -INF , !P5 ;  /* 0xff8000003b3b7808 */ /* 0x000fc40006800000 */
[----:B------:R-:W-:Y:S02]  /*d860*/  FMNMX.FTZ R4, R162, R4, !PT ;  /* 0x00000004a2047209 */ /* 0x000fe40007810000 */
[C---:B------:R-:W-:Y:S02]  /*d870*/  ISETP.GT.AND P1, PT, R13.reuse, 0x49, !P1 ;  /* 0x000000490d00780c */ /* 0x040fe40004f24270 */
[----:B------:R-:W-:Y:S02]  /*d880*/  FMNMX.FTZ R4, R86, R4, !PT ;  /* 0x0000000456047209 */ /* 0x000fe40007810000 */
[----:B------:R-:W-:Y:S02]  /*d890*/  ISETP.LT.OR P0, PT, R12, 0x49, P0 ;  /* 0x000000490c00780c */ /* 0x000fe40000701670 */
[----:B------:R-:W-:Y:S02]  /*d8a0*/  FMNMX.FTZ R4, R76, R4, !PT ;  /* 0x000000044c047209 */ /* 0x000fe40007810000 */
[----:B------:R-:W-:-:S02]  /*d8b0*/  ISETP.GT.AND P2, PT, R13, 0x50, !P2 ;  /* 0x000000500d00780c */ /* 0x000fc40005744270 */
[----:B------:R-:W-:Y:S02]  /*d8c0*/  FMNMX.FTZ R4, R20, R4, !PT ;  /* 0x0000000414047209 */ /* 0x000fe40007810000 */
        /* <DEDUP_REMOVED lines=8> */
[----:B------:R-:W-:Y:S02]  /*d950*/  FMNMX.FTZ R5, R48, R5, !PT ;  /* 0x0000000530057209 */ /* 0x000fe40007810000 */
[----:B------:R-:W-:Y:S02]  /*d960*/  FMNMX.FTZ R4, R26, R7, !PT ;  /* 0x000000071a047209 */ /* 0x000fe40007810000 */
[----:B------:R-:W-:-:S04]  /*d970*/  FMNMX.FTZ R5, R40, R5, !PT ;  /* 0x0000000528057209 */ /* 0x000fc80007810000 */
[----:B------:R-:W-:Y:S02]  /*d980*/  FMNMX.FTZ R9, R52, R5, !PT ;  /* 0x0000000534097209 */ /* 0x000fe40007810000 */
        /* <DEDUP_REMOVED lines=23> */
[----:B------:R-:W-:-:S04]  /*db00*/  FMNMX.FTZ R5, R55, R4, !PT ;  /* 0x0000000437057209 */ /* 0x000fc80007810000 */
[----:B------:R-:W-:Y:S01]  /*db10*/  FMNMX.FTZ R4, R58, R5, !PT ;  /* 0x000000053a047209 */ /* 0x000fe20007810000 */
[----:B------:R-:W0:Y:S01]  /*db20*/  SHFL.BFLY PT, R9, R8, 0x2, 0x1f ;  /* 0x0c401f0008097f89 */ /* 0x000e2200000e0000 */
[----:B------:R-:W-:Y:S02]  /*db30*/  ISETP.LT.OR P1, PT, R12, 0x4a, P1 ;  /* 0x0000004a0c00780c */ /* 0x000fe40000f21670 */
[----:B------:R-:W-:Y:S02]  /*db40*/  FSEL R62, R62, -INF , !P0 ;  /* 0xff8000003e3e7808 */ /* 0x000fe40004000000 */
[----:B------:R-:W-:Y:S02]  /*db50*/  FMNMX.FTZ R5, R59, R4, !PT ;  /* 0x000000043b057209 */ /* 0x000fe40007810000 */
[----:B------:R-:W-:Y:S02]  /*db60*/  ISETP.LT.OR P2, PT, R12, 0x51, P2 ;  /* 0x000000510c00780c */ /* 0x000fe40001741670 */
[----:B------:R-:W-:-:S02]  /*db70*/  FSEL R63, R63, -INF , !P1 ;  /* 0xff8000003f3f7808 */ /* 0x000fc40004800000 */
[----:B------:R-:W-:Y:S02]  /*db80*/  FMNMX.FTZ R4, R62, R5, !PT ;  /* 0x000000053e047209 */ /* 0x000fe40007810000 */
        /* <DEDUP_REMOVED lines=12> */
[----:B------:R-:W-:Y:S02]  /*dc50*/  FMNMX.FTZ R4, R70, R5, !PT ;  /* 0x0000000546047209 */ /* 0x000fe40007810000 */
[----:B0-----:R-:W-:Y:S02]  /*dc60*/  FMNMX.FTZ R10, R8, R9, !PT ;  /* 0x00000009080a7209 */ /* 0x001fe40007810000 */
[----:B------:R-:W-:Y:S02]  /*dc70*/  FMNMX.FTZ R9, R71, R4, !PT ;  /* 0x0000000447097209 */ /* 0x000fe40007810000 */
[----:B------:R-:W2:Y:S04]  /*dc80*/  LDL.64 R4, [R1+0x220] ;  /* 0x0002200001047983 */ /* 0x000ea80000100a00 */
[----:B------:R-:W-:Y:S04]  /*dc90*/  STL.64 [R1+0x210], R8 ;  /* 0x0002100801007387 */ /* 0x000fe80000100a00 */
[----:B------:R-:W4:Y:S04]  /*dca0*/  LDL R12, [R1+0x214] ;  /* 0x00021400010c7983 */ /* 0x000f280000100800 */
[----:B------:R-:W0:Y:S02]  /*dcb0*/  SHFL.BFLY PT, R11, R10, 0x1, 0x1f ;  /* 0x0c201f000a0b7f89 */ /* 0x000e2400000e0000 */
[----:B0-----:R-:W-:-:S05]  /*dcc0*/  FMNMX.FTZ R10, R10, R11, !PT ;  /* 0x0000000b0a0a7209 */ /* 0x001fca0007810000 */
[----:B------:R-:W-:Y:S04]  /*dcd0*/  STL [R1+0x210], R10 ;  /* 0x0002100a01007387 */ /* 0x000fe80000100800 */
[----:B------:R-:W3:Y:S04]  /*dce0*/  LDL R14, [R1+0x210] ;  /* 0x00021000010e7983 */ /* 0x000ee80000100800 */
[----:B----4-:R-:W0:Y:S02]  /*dcf0*/  SHFL.BFLY PT, R9, R12, 0x2, 0x1f ;  /* 0x0c401f000c097f89 */ /* 0x010e2400000e0000 */
[----:B0-----:R-:W-:-:S05]  /*dd00*/  FMNMX.FTZ R9, R9, R12, !PT ;  /* 0x0000000c09097209 */ /* 0x001fca0007810000 */
[----:B------:R-:W0:Y:S01]  /*dd10*/  SHFL.BFLY PT, R8, R9, 0x1, 0x1f ;  /* 0x0c201f0009087f89 */ /* 0x000e2200000e0000 */
[----:B---3--:R-:W-:Y:S01]  /*dd20*/  FMUL.FTZ R11, R41, R14 ;  /* 0x0000000e290b7220 */ /* 0x008fe20000410000 */
[----:B------:R-:W-:-:S04]  /*dd30*/  FSETP.NEU.FTZ.AND P0, PT, R14, -INF , PT ;  /* 0xff8000000e00780b */ /* 0x000fc80003f1d000 */
[----:B------:R-:W-:Y:S02]  /*dd40*/  FSEL R29, R14, RZ, P0 ;  /* 0x000000ff0e1d7208 */ /* 0x000fe40000000000 */
[----:B------:R-:W-:Y:S02]  /*dd50*/  FSEL R11, R11, RZ, P0 ;  /* 0x000000ff0b0b7208 */ /* 0x000fe40000000000 */
[----:B0-----:R-:W-:Y:S01]  /*dd60*/  FMNMX.FTZ R8, R9, R8, !PT ;  /* 0x0000000809087209 */ /* 0x001fe20007810000 */
[----:B------:R-:W-:-:S03]  /*dd70*/  FADD.FTZ R6, R6, -R29 ;  /* 0x8000001d06067221 */ /* 0x000fc60000010000 */
[C---:B------:R-:W-:Y:S01]  /*dd80*/  FSETP.NEU.FTZ.AND P0, PT, R8.reuse, -INF , PT ;  /* 0xff8000000800780b */ /* 0x040fe20003f1d000 */
[-C--:B------:R-:W-:Y:S01]  /*dd90*/  FMUL.FTZ R9, R8, R41.reuse ;  /* 0x0000002908097220 */ /* 0x080fe20000410000 */
[-CC-:B------:R-:W-:Y:S02]  /*dda0*/  FFMA.FTZ R168, R20, R41.reuse, -R11.reuse ;  /* 0x0000002914a87223 */ /* 0x180fe4000001080b */
        /* <DEDUP_REMOVED lines=24> */
[----:B------:R-:W-:Y:S01]  /*df30*/  FMUL.FTZ R11, R6, R41 ;  /* 0x00000029060b7220 */ /* 0x000fe20000410000 */
[----:B------:R-:W-:Y:S01]  /*df40*/  FSEL R6, R9, RZ, P0 ;  /* 0x000000ff09067208 */ /* 0x000fe20000000000 */
[----:B------:R-:W-:-:S04]  /*df50*/  FADD.FTZ R10, R7, -R10 ;  /* 0x8000000a070a7221 */ /* 0x000fc80000010000 */
[-CC-:B------:R-:W-:Y:S01]  /*df60*/  FFMA.FTZ R32, R26, R41.reuse, -R6.reuse ;  /* 0x000000291a207223 */ /* 0x180fe20000010806 */
[----:B------:R-:W-:Y:S01]  /*df70*/  FMUL.FTZ R10, R41, R10 ;  /* 0x0000000a290a7220 */ /* 0x000fe20000410000 */
[-CC-:B------:R-:W-:Y:S01]  /*df80*/  FFMA.FTZ R161, R27, R41.reuse, -R6.reuse ;  /* 0x000000291ba17223 */ /* 0x180fe20000010806 */
[----:B------:R-:W-:Y:S01]  /*df90*/  MUFU.EX2 R160, R160 ;  /* 0x000000a000a07308 */ /* 0x000fe20000000800 */
[----:B------:R-:W-:-:S07]  /*dfa0*/  FFMA.FTZ R31, R30, R41, -R6 ;  /* 0x000000291e1f7223 */ /* 0x000fce0000010806 */
[----:B------:R-:W2:Y:S01]  /*dfb0*/  MUFU.EX2 R11, R11 ;  /* 0x0000000b000b7308 */ /* 0x000ea20000000800 */
[----:B------:R-:W-:-:S07]  /*dfc0*/  FFMA.FTZ R163, R25, R41, -R6 ;  /* 0x0000002919a37223 */ /* 0x000fce0000010806 */
[----:B------:R-:W-:Y:S08]  /*dfd0*/  MUFU.EX2 R32, R32 ;  /* 0x0000002000207308 */ /* 0x000ff00000000800 */
[----:B------:R-:W0:Y:S01]  /*dfe0*/  MUFU.EX2 R10, R10 ;  /* 0x0000000a000a7308 */ /* 0x000e220000000800 */
[----:B------:R-:W-:-:S07]  /*dff0*/  FFMA.FTZ R30, R15, R41, -R6 ;  /* 0x000000290f1e7223 */ /* 0x000fce0000010806 */
[----:B------:R-:W1:Y:S08]  /*e000*/  MUFU.EX2 R13, R13 ;  /* 0x0000000d000d7308 */ /* 0x000e700000000800 */
[----:B------:R-:W3:Y:S01]  /*e010*/  MUFU.EX2 R161, R161 ;  /* 0x000000a100a17308 */ /* 0x000ee20000000800 */
[----:B------:R-:W-:-:S07]  /*e020*/  FFMA.FTZ R169, R17, R41, -R6 ;  /* 0x0000002911a97223 */ /* 0x000fce0000010806 */
[----:B------:R-:W4:Y:S08]  /*e030*/  MUFU.EX2 R162, R162 ;  /* 0x000000a200a27308 */ /* 0x000f300000000800 */
[----:B------:R-:W4:Y:S01]  /*e040*/  MUFU.EX2 R31, R31 ;  /* 0x0000001f001f7308 */ /* 0x000f220000000800 */
[----:B--2---:R-:W-:Y:S01]  /*e050*/  FFMA.FTZ R4, R11, R4, R160 ;  /* 0x000000040b047223 */ /* 0x004fe200000100a0 */
[----:B0-----:R-:W-:-:S06]  /*e060*/  FFMA.FTZ R14, R5, R10, R32 ;  /* 0x0000000a050e7223 */ /* 0x001fcc0000010020 */
        /* <DEDUP_REMOVED lines=105> */
[----:B------:R-:W-:Y:S01]  /*e700*/  STL [R1+0x214], R8 ;  /* 0x0002140801007387 */ /* 0x000fe20000100800 */
[----:B------:R-:W-:-:S05]  /*e710*/  FADD.FTZ R5, R15, R6 ;  /* 0x000000060f057221 */ /* 0x000fca0000010000 */
[----:B------:R0:W-:Y:S04]  /*e720*/  STL.64 [R1+0x220], R4 ;  /* 0x0002200401007387 */ /* 0x0001e80000100a00 */
[----:B------:R-:W2:Y:S01]  /*e730*/  LD.E R6, desc[UR44][R18.64+0x240] ;  /* 0x0002402c12067980 */ /* 0x000ea2000c101900 */
[----:B------:R-:W-:-:S04]  /*e740*/  UIADD3 UR4, UP0, UR37, 0x240, URZ ;  /* 0x0000024025047890 */ /* 0x000fc8000ff1e03f */
[----:B------:R-:W-:Y:S02]  /*e750*/  ULOP3.LUT UR5, UR4, 0x4, URZ, 0xfc, !UPT ;  /* 0x0000000404057892 */ /* 0x000fe4000f8efc3f */
[----:B------:R-:W-:-:S04]  /*e760*/  UIADD3.X UR6, URZ, UR36, URZ, UP0, !UPT ;  /* 0x000000243f067290 */ /* 0x000fc800087fe43f */
[----:B0-----:R-:W-:Y:S02]  /*e770*/  IMAD.U32 R4, RZ, RZ, UR5 ;  /* 0x00000005ff047e24 */ /* 0x001fe4000f8e00ff */
[----:B------:R-:W-:Y:S02]  /*e780*/  IMAD.U32 R5, RZ, RZ, UR6 ;  /* 0x00000006ff057e24 */ /* 0x000fe4000f8e00ff */
[----:B--2---:R-:W-:-:S05]  /*e790*/  FMUL.FTZ R7, R11, R6 ;  /* 0x000000060b077220 */ /* 0x004fca0000410000 */
[----:B------:R-:W-:Y:S04]  /*e7a0*/  ST.E desc[UR44][R18.64+0x240], R7 ;  /* 0x0002400712007985 */ /* 0x000fe8000c10192c */
[----:B------:R-:W2:Y:S02]  /*e7b0*/  LD.E R6, desc[UR44][R4.64] ;  /* 0x0000002c04067980 */ /* 0x000ea4000c101900 */
[----:B--2---:R-:W-:-:S05]  /*e7c0*/  FMUL.FTZ R9, R11, R6 ;  /* 0x000000060b097220 */ /* 0x004fca0000410000 */
[----:B------:R0:W-:Y:S04]  /*e7d0*/  ST.E desc[UR44][R4.64], R9 ;  /* 0x0000000904007985 */ /* 0x0001e8000c10192c */
[----:B------:R-:W0:Y:S04]  /*e7e0*/  LD.E R150, desc[UR44][R18.64+0x254] ;  /* 0x0002542c12967980 */ /* 0x000e28000c101900 */
[----:B------:R-:W2:Y:S04]  /*e7f0*/  LD.E R25, desc[UR44][R18.64+0x434] ;  /* 0x0004342c12197980 */ /* 0x000ea8000c101900 */
        /* <DEDUP_REMOVED lines=60> */
[----:B------:R-:W-:Y:S01]  /*ebc0*/  ULOP3.LUT UR5, UR4, 0x8, URZ, 0xfc, !UPT ;  /* 0x0000000804057892 */ /* 0x000fe2000f8efc3f */
[C---:B0-----:R-:W-:Y:S01]  /*ebd0*/  FMUL.FTZ R9, R11.reuse, R150 ;  /* 0x000000960b097220 */ /* 0x041fe20000410000 */
[----:B--2---:R-:W-:-:S04]  /*ebe0*/  FMUL.FTZ R45, R11, R25 ;  /* 0x000000190b2d7220 */ /* 0x004fc80000410000 */
[----:B------:R0:W-:Y:S01]  /*ebf0*/  ST.E desc[UR44][R18.64+0x254], R9 ;  /* 0x0002540912007985 */ /* 0x0001e2000c10192c */
[C---:B---3--:R-:W-:Y:S01]  /*ec00*/  FMUL.FTZ R7, R11.reuse, R148 ;  /* 0x000000940b077220 */ /* 0x048fe20000410000 */
[C---:B----4-:R-:W-:Y:S01]  /*ec10*/  FMUL.FTZ R25, R11.reuse, R146 ;  /* 0x000000920b197220 */ /* 0x050fe20000410000 */
[C---:B------:R-:W-:Y:S01]  /*ec20*/  FMUL.FTZ R27, R11.reuse, R144 ;  /* 0x000000900b1b7220 */ /* 0x040fe20000410000 */
[C---:B------:R-:W-:Y:S01]  /*ec30*/  FMUL.FTZ R39, R11.reuse, R142 ;  /* 0x0000008e0b277220 */ /* 0x040fe20000410000 */
[----:B------:R-:W-:Y:S01]  /*ec40*/  ST.E desc[UR44][R18.64+0x434], R45 ;  /* 0x0004342d12007985 */ /* 0x000fe2000c10192c */
[----:B0-----:R-:W-:-:S03]  /*ec50*/  FMUL.FTZ R9, R11, R134 ;  /* 0x000000860b097220 */ /* 0x001fc60000410000 */
[----:B------:R0:W-:Y:S01]  /*ec60*/  ST.E desc[UR44][R18.64+0x250], R7 ;  /* 0x0002500712007985 */ /* 0x0001e2000c10192c */
[----:B------:R-:W-:-:S03]  /*ec70*/  FMUL.FTZ R41, R11, R138 ;  /* 0x0000008a0b297220 */ /* 0x000fc60000410000 */
[----:B------:R1:W-:Y:S01]  /*ec80*/  ST.E desc[UR44][R18.64+0x260], R25 ;  /* 0x0002601912007985 */ /* 0x0003e2000c10192c */
[----:B------:R-:W-:-:S03]  /*ec90*/  FMUL.FTZ R43, R11, R140 ;  /* 0x0000008c0b2b7220 */ /* 0x000fc60000410000 */
[----:B------:R2:W-:Y:S04]  /*eca0*/  ST.E desc[UR44][R18.64+0x264], R27 ;  /* 0x0002641b12007985 */ /* 0x0005e8000c10192c */
[----:B------:R3:W-:Y:S01]  /*ecb0*/  ST.E desc[UR44][R18.64+0x270], R39 ;  /* 0x0002702712007985 */ /* 0x0007e2000c10192c */
[C---:B0-----:R-:W-:Y:S01]  /*ecc0*/  FMUL.FTZ R7, R11.reuse, R136 ;  /* 0x000000880b077220 */ /* 0x041fe20000410000 */
[C---:B------:R-:W-:Y:S02]  /*ecd0*/  FMUL.FTZ R45, R11.reuse, R120 ;  /* 0x000000780b2d7220 */ /* 0x040fe40000410000 */
[----:B------:R0:W-:Y:S01]  /*ece0*/  ST.E desc[UR44][R18.64+0x290], R9 ;  /* 0x0002900912007985 */ /* 0x0001e2000c10192c */
[C---:B------:R-:W-:Y:S01]  /*ecf0*/  FMUL.FTZ R47, R11.reuse, R130 ;  /* 0x000000820b2f7220 */ /* 0x040fe20000410000 */
[C---:B-1----:R-:W-:Y:S01]  /*ed00*/  FMUL.FTZ R25, R11.reuse, R132 ;  /* 0x000000840b197220 */ /* 0x042fe20000410000 */
[C---:B--2---:R-:W-:Y:S01]  /*ed10*/  FMUL.FTZ R27, R11.reuse, R128 ;  /* 0x000000800b1b7220 */ /* 0x044fe20000410000 */
[C---:B---3--:R-:W-:Y:S01]  /*ed20*/  FMUL.FTZ R39, R11.reuse, R126 ;  /* 0x0000007e0b277220 */ /* 0x048fe20000410000 */
        /* <DEDUP_REMOVED lines=77> */
[----:B------:R1:W-:Y:S01]  /*f200*/  ST.E desc[UR44][R18.64+0x3b4], R43 ;  /* 0x0003b42b12007985 */ /* 0x0003e2000c10192c */
[----:B------:R-:W-:-:S03]  /*f210*/  FMUL.FTZ R49, R11, R8 ;  /* 0x000000080b317220 */ /* 0x000fc60000410000 */
        /* <DEDUP_REMOVED lines=8> */
[----:B------:R-:W-:Y:S02]  /*f2a0*/  IMAD.U32 R8, RZ, RZ, UR5 ;  /* 0x00000005ff087e24 */ /* 0x000fe4000f8e00ff */
[C---:B0-----:R-:W-:Y:S01]  /*f2b0*/  FMUL.FTZ R39, R11.reuse, R44 ;  /* 0x0000002c0b277220 */ /* 0x041fe20000410000 */
[----:B------:R0:W-:Y:S01]  /*f2c0*/  ST.E desc[UR44][R18.64+0x3e4], R9 ;  /* 0x0003e40912007985 */ /* 0x0001e2000c10192c */
[C---:B--2---:R-:W-:Y:S01]  /*f2d0*/  FMUL.FTZ R45, R11.reuse, R26 ;  /* 0x0000001a0b2d7220 */ /* 0x044fe20000410000 */
[C---:B-1----:R-:W-:Y:S01]  /*f2e0*/  FMUL.FTZ R47, R11.reuse, R6 ;  /* 0x000000060b2f7220 */ /* 0x042fe20000410000 */
[----:B------:R-:W-:Y:S01]  /*f2f0*/  FMUL.FTZ R11, R11, R24 ;  /* 0x000000180b0b7220 */ /* 0x000fe20000410000 */
[----:B0-----:R-:W-:Y:S01]  /*f300*/  IMAD.U32 R9, RZ, RZ, UR6 ;  /* 0x00000006ff097e24 */ /* 0x001fe2000f8e00ff */
[----:B------:R-:W-:Y:S04]  /*f310*/  ST.E desc[UR44][R18.64+0x3d0], R7 ;  /* 0x0003d00712007985 */ /* 0x000fe8000c10192c */
[----:B------:R0:W-:Y:S04]  /*f320*/  ST.E desc[UR44][R18.64+0x3f0], R25 ;  /* 0x0003f01912007985 */ /* 0x0001e8000c10192c */
[----:B------:R1:W-:Y:S04]  /*f330*/  ST.E desc[UR44][R18.64+0x3f4], R27 ;  /* 0x0003f41b12007985 */ /* 0x0003e8000c10192c */
[----:B------:R-:W-:Y:S04]  /*f340*/  ST.E desc[UR44][R18.64+0x400], R41 ;  /* 0x0004002912007985 */ /* 0x000fe8000c10192c */
[----:B------:R-:W-:Y:S04]  /*f350*/  ST.E desc[UR44][R18.64+0x404], R43 ;  /* 0x0004042b12007985 */ /* 0x000fe8000c10192c */
[----:B------:R-:W-:Y:S04]  /*f360*/  ST.E desc[UR44][R18.64+0x410], R39 ;  /* 0x0004102712007985 */ /* 0x000fe8000c10192c */
[----:B------:R-:W-:Y:S04]  /*f370*/  ST.E desc[UR44][R18.64+0x414], R45 ;  /* 0x0004142d12007985 */ /* 0x000fe8000c10192c */
[----:B------:R2:W-:Y:S04]  /*f380*/  ST.E desc[UR44][R18.64+0x420], R47 ;  /* 0x0004202f12007985 */ /* 0x0005e8000c10192c */
[----:B------:R3:W-:Y:S04]  /*f390*/  ST.E desc[UR44][R18.64+0x424], R49 ;  /* 0x0004243112007985 */ /* 0x0007e8000c10192c */
[----:B------:R-:W-:Y:S04]  /*f3a0*/  ST.E desc[UR44][R18.64+0x430], R11 ;  /* 0x0004300b12007985 */ /* 0x000fe8000c10192c */
[----:B0-----:R-:W4:Y:S01]  /*f3b0*/  LD.E R25, desc[UR44][R8.64] ;  /* 0x0000002c08197980 */ /* 0x001f22000c101900 */
[----:B------:R-:W-:Y:S01]  /*f3c0*/  ULOP3.LUT UR4, UR4, 0xc, URZ, 0xfc, !UPT ;  /* 0x0000000c04047892 */ /* 0x000fe2000f8efc3f */
[----:B------:R-:W-:-:S05]  /*f3d0*/  IMAD.U32 R7, RZ, RZ, UR6 ;  /* 0x00000006ff077e24 */ /* 0x000fca000f8e00ff */
[----:B------:R-:W-:Y:S02]  /*f3e0*/  IMAD.U32 R6, RZ, RZ, UR4 ;  /* 0x00000004ff067e24 */ /* 0x000fe4000f8e00ff */
[----:B----4-:R-:W-:-:S05]  /*f3f0*/  FMUL.FTZ R25, R10, R25 ;  /* 0x000000190a197220 */ /* 0x010fca0000410000 */
[----:B------:R-:W-:Y:S04]  /*f400*/  ST.E desc[UR44][R8.64], R25 ;  /* 0x0000001908007985 */ /* 0x000fe8000c10192c */
[----:B-1----:R-:W4:Y:S02]  /*f410*/  LD.E R27, desc[UR44][R6.64] ;  /* 0x0000002c061b7980 */ /* 0x002f24000c101900 */
[----:B----4-:R-:W-:-:S05]  /*f420*/  FMUL.FTZ R27, R10, R27 ;  /* 0x0000001b0a1b7220 */ /* 0x010fca0000410000 */
[----:B------:R0:W-:Y:S04]  /*f430*/  ST.E desc[UR44][R6.64], R27 ;  /* 0x0000001b06007985 */ /* 0x0001e8000c10192c */
        /* <DEDUP_REMOVED lines=22> */
[----:B--2---:R-:W2:Y:S04]  /*f5a0*/  LD.E R47, desc[UR44][R18.64+0x3ac] ;  /* 0x0003ac2c122f7980 */ /* 0x004ea8000c101900 */
        /* <DEDUP_REMOVED lines=63> */
[C---:B---3--:R-:W-:Y:S01]  /*f9a0*/  FMUL.FTZ R49, R10.reuse, R49 ;  /* 0x000000310a317220 */ /* 0x048fe20000410000 */
[C---:B0-----:R-:W-:Y:S01]  /*f9b0*/  FMUL.FTZ R53, R10.reuse, R46 ;  /* 0x0000002e0a357220 */ /* 0x041fe20000410000 */
[C---:B------:R-:W-:Y:S01]  /*f9c0*/  FMUL.FTZ R45, R10.reuse, R45 ;  /* 0x0000002d0a2d7220 */ /* 0x040fe20000410000 */
[C---:B------:R-:W-:Y:S01]  /*f9d0*/  FMUL.FTZ R43, R10.reuse, R43 ;  /* 0x0000002b0a2b7220 */ /* 0x040fe20000410000 */
        /* <DEDUP_REMOVED lines=9> */
[----:B0-----:R-:W-:-:S03]  /*fa70*/  FMUL.FTZ R93, R10, R86 ;  /* 0x000000560a5d7220 */ /* 0x001fc60000410000 */
[----:B------:R0:W-:Y:S01]  /*fa80*/  ST.E desc[UR44][R18.64+0x2ac], R83 ;  /* 0x0002ac5312007985 */ /* 0x0001e2000c10192c */
[----:B------:R-:W-:-:S03]  /*fa90*/  FMUL.FTZ R99, R10, R82 ;  /* 0x000000520a637220 */ /* 0x000fc60000410000 */
[----:B------:R-:W-:Y:S01]  /*faa0*/  ST.E desc[UR44][R18.64+0x2b8], R81 ;  /* 0x0002b85112007985 */ /* 0x000fe2000c10192c */
[----:B------:R-:W-:-:S03]  /*fab0*/  FMUL.FTZ R101, R10, R84 ;  /* 0x000000540a657220 */ /* 0x000fc60000410000 */
[----:B------:R3:W-:Y:S01]  /*fac0*/  ST.E desc[UR44][R18.64+0x2bc], R77 ;  /* 0x0002bc4d12007985 */ /* 0x0007e2000c10192c */
[----:B-1----:R-:W-:-:S03]  /*fad0*/  FMUL.FTZ R87, R10, R80 ;  /* 0x000000500a577220 */ /* 0x002fc60000410000 */
[----:B------:R1:W-:Y:S01]  /*fae0*/  ST.E desc[UR44][R18.64+0x2cc], R79 ;  /* 0x0002cc4f12007985 */ /* 0x0003e2000c10192c */
[----:B--2---:R-:W-:-:S03]  /*faf0*/  FMUL.FTZ R89, R10, R78 ;  /* 0x0000004e0a597220 */ /* 0x004fc60000410000 */
[----:B------:R-:W-:Y:S01]  /*fb00*/  ST.E desc[UR44][R18.64+0x2ec], R75 ;  /* 0x0002ec4b12007985 */ /* 0x000fe2000c10192c */
[----:B0-----:R-:W-:-:S03]  /*fb10*/  FMUL.FTZ R83, R10, R76 ;  /* 0x0000004c0a537220 */ /* 0x001fc60000410000 */
[----:B------:R0:W-:Y:S01]  /*fb20*/  ST.E desc[UR44][R18.64+0x2fc], R73 ;  /* 0x0002fc4912007985 */ /* 0x0001e2000c10192c */
[----:B------:R-:W-:-:S03]  /*fb30*/  FMUL.FTZ R85, R10, R72 ;  /* 0x000000480a557220 */ /* 0x000fc60000410000 */
[----:B------:R-:W-:Y:S01]  /*fb40*/  ST.E desc[UR44][R18.64+0x308], R71 ;  /* 0x0003084712007985 */ /* 0x000fe2000c10192c */
[----:B------:R-:W-:-:S03]  /*fb50*/  FMUL.FTZ R91, R10, R74 ;  /* 0x0000004a0a5b7220 */ /* 0x000fc60000410000 */
[----:B------:R2:W-:Y:S01]  /*fb60*/  ST.E desc[UR44][R18.64+0x30c], R67 ;  /* 0x00030c4312007985 */ /* 0x0005e2000c10192c */
[----:B---3--:R-:W-:-:S03]  /*fb70*/  FMUL.FTZ R77, R10, R70 ;  /* 0x000000460a4d7220 */ /* 0x008fc60000410000 */
[----:B------:R3:W-:Y:S01]  /*fb80*/  ST.E desc[UR44][R18.64+0x31c], R69 ;  /* 0x00031c4512007985 */ /* 0x0007e2000c10192c */
[----:B-1----:R-:W-:-:S03]  /*fb90*/  FMUL.FTZ R79, R10, R68 ;  /* 0x000000440a4f7220 */ /* 0x002fc60000410000 */
[----:B------:R-:W-:Y:S01]  /*fba0*/  ST.E desc[UR44][R18.64+0x33c], R65 ;  /* 0x00033c4112007985 */ /* 0x000fe2000c10192c */
[----:B0-----:R-:W-:-:S03]  /*fbb0*/  FMUL.FTZ R73, R10, R66 ;  /* 0x000000420a497220 */ /* 0x001fc60000410000 */
[----:B------:R0:W-:Y:S01]  /*fbc0*/  ST.E desc[UR44][R18.64+0x34c], R63 ;  /* 0x00034c3f12007985 */ /* 0x0001e2000c10192c */
[----:B------:R-:W-:-:S03]  /*fbd0*/  FMUL.FTZ R75, R10, R62 ;  /* 0x0000003e0a4b7220 */ /* 0x000fc60000410000 */
[----:B------:R-:W-:Y:S01]  /*fbe0*/  ST.E desc[UR44][R18.64+0x358], R61 ;  /* 0x0003583d12007985 */ /* 0x000fe2000c10192c */
[----:B------:R-:W-:-:S03]  /*fbf0*/  FMUL.FTZ R81, R10, R64 ;  /* 0x000000400a517220 */ /* 0x000fc60000410000 */
[----:B------:R1:W-:Y:S01]  /*fc00*/  ST.E desc[UR44][R18.64+0x35c], R57 ;  /* 0x00035c3912007985 */ /* 0x0003e2000c10192c */
[----:B--2---:R-:W-:-:S03]  /*fc10*/  FMUL.FTZ R67, R10, R60 ;  /* 0x0000003c0a437220 */ /* 0x004fc60000410000 */
[----:B------:R2:W-:Y:S01]  /*fc20*/  ST.E desc[UR44][R18.64+0x36c], R59 ;  /* 0x00036c3b12007985 */ /* 0x0005e2000c10192c */
[----:B---3--:R-:W-:-:S03]  /*fc30*/  FMUL.FTZ R69, R10, R58 ;  /* 0x0000003a0a457220 */ /* 0x008fc60000410000 */
[----:B------:R3:W-:Y:S01]  /*fc40*/  ST.E desc[UR44][R18.64+0x38c], R55 ;  /* 0x00038c3712007985 */ /* 0x0007e2000c10192c */
[----:B0-----:R-:W-:-:S03]  /*fc50*/  FMUL.FTZ R63, R10, R56 ;  /* 0x000000380a3f7220 */ /* 0x001fc60000410000 */
[----:B------:R-:W-:Y:S01]  /*fc60*/  ST.E desc[UR44][R18.64+0x3a8], R51 ;  /* 0x0003a83312007985 */ /* 0x000fe2000c10192c */
[----:B------:R-:W-:-:S03]  /*fc70*/  FMUL.FTZ R65, R10, R52 ;  /* 0x000000340a417220 */ /* 0x000fc60000410000 */
[----:B------:R0:W-:Y:S01]  /*fc80*/  ST.E desc[UR44][R18.64+0x3ac], R47 ;  /* 0x0003ac2f12007985 */ /* 0x0001e2000c10192c */
[----:B------:R-:W-:-:S03]  /*fc90*/  FMUL.FTZ R71, R10, R54 ;  /* 0x000000360a477220 */ /* 0x000fc60000410000 */
[----:B------:R4:W-:Y:S01]  /*fca0*/  ST.E desc[UR44][R18.64+0x3bc], R49 ;  /* 0x0003bc3112007985 */ /* 0x0009e2000c10192c */
[----:B-1----:R-:W-:-:S03]  /*fcb0*/  FMUL.FTZ R57, R10, R50 ;  /* 0x000000320a397220 */ /* 0x002fc60000410000 */
[----:B------:R-:W-:Y:S01]  /*fcc0*/  ST.E desc[UR44][R18.64+0x3cc], R53 ;  /* 0x0003cc3512007985 */ /* 0x000fe2000c10192c */
[----:B--2---:R-:W-:-:S03]  /*fcd0*/  FMUL.FTZ R59, R10, R48 ;  /* 0x000000300a3b7220 */ /* 0x004fc60000410000 */
[----:B------:R-:W-:Y:S01]  /*fce0*/  ST.E desc[UR44][R18.64+0x3dc], R45 ;  /* 0x0003dc2d12007985 */ /* 0x000fe2000c10192c */
[----:B---3--:R-:W-:-:S03]  /*fcf0*/  FMUL.FTZ R55, R10, R42 ;  /* 0x0000002a0a377220 */ /* 0x008fc60000410000 */
[----:B------:R1:W-:Y:S01]  /*fd00*/  ST.E desc[UR44][R18.64+0x3ec], R43 ;  /* 0x0003ec2b12007985 */ /* 0x0003e2000c10192c */
[C---:B------:R-:W-:Y:S01]  /*fd10*/  FMUL.FTZ R61, R10.reuse, R44 ;  /* 0x0000002c0a3d7220 */ /* 0x040fe20000410000 */
[C---:B------:R-:W-:Y:S01]  /*fd20*/  FMUL.FTZ R41, R10.reuse, R41 ;  /* 0x000000290a297220 */ /* 0x040fe20000410000 */
[C---:B------:R-:W-:Y:S01]  /*fd30*/  FMUL.FTZ R27, R10.reuse, R27 ;  /* 0x0000001b0a1b7220 */ /* 0x040fe20000410000 */
[C---:B0-----:R-:W-:Y:S01]  /*fd40*/  FMUL.FTZ R47, R10.reuse, R40 ;  /* 0x000000280a2f7220 */ /* 0x041fe20000410000 */
[C---:B------:R-:W-:Y:S01]  /*fd50*/  FMUL.FTZ R39, R10.reuse, R39 ;  /* 0x000000270a277220 */ /* 0x040fe20000410000 */
[C---:B----4-:R-:W-:Y:S01]  /*fd60*/  FMUL.FTZ R49, R10.reuse, R38 ;  /* 0x000000260a317220 */ /* 0x050fe20000410000 */
[C---:B-1----:R-:W-:Y:S01]  /*fd70*/  FMUL.FTZ R43, R10.reuse, R26 ;  /* 0x0000001a0a2b7220 */ /* 0x042fe20000410000 */
[----:B------:R-:W-:Y:S02]  /*fd80*/  VIADD R26, R103, 0x8 ;  /* 0x00000008671a7836 */ /* 0x000fe40000000000 */
[C---:B------:R-:W-:Y:S01]  /*fd90*/  FMUL.FTZ R45, R10.reuse, R11 ;  /* 0x0000000b0a2d7220 */ /* 0x040fe20000410000 */
[C---:B------:R-:W-:Y:S01]  /*fda0*/  FMUL.FTZ R51, R10.reuse, R24 ;  /* 0x000000180a337220 */ /* 0x040fe20000410000 */
[----:B------:R-:W-:Y:S01]  /*fdb0*/  FMUL.FTZ R53, R10, R25 ;  /* 0x000000190a357220 */ /* 0x000fe20000410000 */
        /* <DEDUP_REMOVED lines=30> */
[----:B------:R-:W-:Y:S04]  /*ffa0*/  ST.E desc[UR44][R18.64+0x418], R49 ;  /* 0x0004183112007985 */ /* 0x000fe8000c10192c */
[----:B------:R2:W-:Y:S04]  /*ffb0*/  ST.E desc[UR44][R18.64+0x41c], R43 ;  /* 0x00041c2b12007985 */ /* 0x0005e8000c10192c */
[----:B------:R3:W-:Y:S04]  /*ffc0*/  ST.E desc[UR44][R18.64+0x428], R45 ;  /* 0x0004282d12007985 */ /* 0x0007e8000c10192c */
[----:B------:R-:W-:Y:S04]  /*ffd0*/  ST.E desc[UR44][R18.64+0x42c], R51 ;  /* 0x00042c3312007985 */ /* 0x000fe8000c10192c */
[----:B------:R-:W-:Y:S01]  /*ffe0*/  ST.E desc[UR44][R18.64+0x438], R53 ;  /* 0x0004383512007985 */ /* 0x000fe2000c10192c */
[----:B------:R4:W-:Y:S06]  /*fff0*/  BAR.SYNC.DEFER_BLOCKING R26, 0x100 ;  /* 0x0004001a0000751d */ /* 0x0009ec0000010000 */
[----:B------:R-:W4:Y:S04]  /*10000*/  LDL R24, [R1+0x1f0] ;  /* 0x0001f00001187983 */ /* 0x000f280000100800 */
[----:B0-----:R-:W2:Y:S04]  /*10010*/  LD.E R47, desc[UR44][R18.64+0x240] ;  /* 0x0002402c122f7980 */ /* 0x001ea8000c101900 */
[----:B------:R-:W4:Y:S04]  /*10020*/  LD.E.64 R10, desc[UR44][R18.64+0x88] ;  /* 0x0000882c120a7980 */ /* 0x000f28000c101b00 */
[----:B--2---:R0:W-:Y:S04]  /*10030*/  ST.E desc[UR44][R18.64+0x240], R47 ;  /* 0x0002402f12007985 */ /* 0x0041e8000c10192c */
[----:B------:R-:W2:Y:S04]  /*10040*/  LD.E R25, desc[UR44][R4.64] ;  /* 0x0000002c04197980 */ /* 0x000ea8000c101900 */
[----:B--2---:R2:W-:Y:S04]  /*10050*/  ST.E desc[UR44][R4.64], R25 ;  /* 0x0000001904007985 */ /* 0x0045e8000c10192c */
[----:B------:R-:W3:Y:S04]  /*10060*/  LD.E R27, desc[UR44][R8.64] ;  /* 0x0000002c081b7980 */ /* 0x000ee8000c101900 */
[----:B---3--:R3:W-:Y:S04]  /*10070*/  ST.E desc[UR44][R8.64], R27 ;  /* 0x0000001b08007985 */ /* 0x0087e8000c10192c */
[----:B-1----:R-:W4:Y:S04]  /*10080*/  LD.E R39, desc[UR44][R6.64] ;  /* 0x0000002c06277980 */ /* 0x002f28000c101900 */
[----:B----4-:R1:W-:Y:S04]  /*10090*/  ST.E desc[UR44][R6.64], R39 ;  /* 0x0000002706007985 */ /* 0x0103e8000c10192c */
        /* <DEDUP_REMOVED lines=91> */
[----:B0-----:R-:W3:Y:S04]  /*10650*/  LD.E R41, desc[UR44][R18.64+0x2a8] ;  /* 0x0002a82c12297980 */ /* 0x001ee8000c101900 */
[----:B-1----:R-:W3:Y:S04]  /*10660*/  LD.E R43, desc[UR44][R18.64+0x2b0] ;  /* 0x0002b02c122b7980 */ /* 0x002ee8000c101900 */
[----:B----4-:R-:W4:Y:S04]  /*10670*/  LD.E R45, desc[UR44][R18.64+0x2b8] ;  /* 0x0002b82c122d7980 */ /* 0x010f28000c101900 */
        /* <DEDUP_REMOVED lines=46> */
[----:B------:R0:W-:Y:S04]  /*10960*/  ST.E desc[UR44][R18.64+0x290], R25 ;  /* 0x0002901912007985 */ /* 0x0001e8000c10192c */
[----:B------:R-:W-:Y:S04]  /*10970*/  ST.E desc[UR44][R18.64+0x294], R26 ;  /* 0x0002941a12007985 */ /* 0x000fe8000c10192c */
[----:B---3--:R1:W-:Y:S04]  /*10980*/  ST.E desc[UR44][R18.64+0x298], R27 ;  /* 0x0002981b12007985 */ /* 0x0083e8000c10192c */
        /* <DEDUP_REMOVED lines=105> */
[----:B0-----:R-:W2:Y:S01]  /*11020*/  LDL R25, [R1+0x68] ;  /* 0x0000680001197983 */ /* 0x001ea20000100800 */
[----:B------:R-:W-:-:S02]  /*11030*/  IMAD R10, R24, 0xc00, R10 ;  /* 0x00000c00180a7824 */ /* 0x000fc400078e020a */
[----:B-1----:R-:W-:Y:S01]  /*11040*/  IMAD.MOV.U32 R27, RZ, RZ, R11 ;  /* 0x000000ffff1b7224 */ /* 0x002fe200078e000b */
[----:B------:R-:W-:Y:S01]  /*11050*/  F2FP.F16.F32.PACK_AB R162, R37, R162 ;  /* 0x000000a225a2723e */ /* 0x000fe200000000ff */
[----:B------:R-:W-:Y:S01]  /*11060*/  VIADD R24, R10, 0x80 ;  /* 0x000000800a187836 */ /* 0x000fe20000000000 */
[----:B------:R-:W-:Y:S01]  /*11070*/  F2FP.F16.F32.PACK_AB R168, R168, R36 ;  /* 0x00000024a8a8723e */ /* 0x000fe200000000ff */
[----:B------:R-:W-:Y:S01]  /*11080*/  VIADD R26, R10, 0x100 ;  /* 0x000001000a1a7836 */ /* 0x000fe20000000000 */
[----:B------:R-:W-:Y:S01]  /*11090*/  R2UR UR15, R27 ;  /* 0x000000001b0f72ca */ /* 0x000fe200000e0000 */
[----:B------:R-:W2:Y:S01]  /*110a0*/  LD.E R36, desc[UR44][R18.64+0x270] ;  /* 0x0002702c12247980 */ /* 0x000ea2000c101900 */
[----:B------:R-:W-:Y:S02]  /*110b0*/  R2UR UR10, R24 ;  /* 0x00000000180a72ca */ /* 0x000fe400000e0000 */
[----:B------:R-:W-:Y:S01]  /*110c0*/  R2UR UR14, R26 ;  /* 0x000000001a0e72ca */ /* 0x000fe200000e0000 */
[----:B------:R-:W2:Y:S01]  /*110d0*/  LD.E R24, desc[UR44][R18.64+0x240] ;  /* 0x0002402c12187980 */ /* 0x000ea2000c101900 */
[----:B------:R-:W-:-:S02]  /*110e0*/  F2FP.F16.F32.PACK_AB R170, R170, R35 ;  /* 0x00000023aaaa723e */ /* 0x000fc400000000ff */
        /* <DEDUP_REMOVED lines=10> */
[----:B------:R-:W2:Y:S04]  /*11190*/  LD.E R29, desc[UR44][R18.64+0x254] ;  /* 0x0002542c121d7980 */ /* 0x000ea8000c101900 */
[----:B------:R-:W2:Y:S04]  /*111a0*/  LD.E R28, desc[UR44][R18.64+0x250] ;  /* 0x0002502c121c7980 */ /* 0x000ea8000c101900 */
[----:B------:R-:W2:Y:S04]  /*111b0*/  LD.E R30, desc[UR44][R18.64+0x258] ;  /* 0x0002582c121e7980 */ /* 0x000ea8000c101900 */
[----:B------:R-:W2:Y:S04]  /*111c0*/  LD.E R32, desc[UR44][R18.64+0x260] ;  /* 0x0002602c12207980 */ /* 0x000ea8000c101900 */
[----:B------:R-:W2:Y:S04]  /*111d0*/  LD.E R34, desc[UR44][R18.64+0x268] ;  /* 0x0002682c12227980 */ /* 0x000ea8000c101900 */
        /* <DEDUP_REMOVED lines=8> */
[----:B----4-:R-:W3:Y:S04]  /*11260*/  LD.E R45, desc[UR44][R18.64+0x294] ;  /* 0x0002942c122d7980 */ /* 0x010ee8000c101900 */
        /* <DEDUP_REMOVED lines=11> */
[----:B--2---:R-:W3:Y:S04]  /*11320*/  LD.E R57, desc[UR44][R18.64+0x2c4] ;  /* 0x0002c42c12397980 */ /* 0x004ee8000c101900 */
        /* <DEDUP_REMOVED lines=42> */
[----:B------:R-:W-:Y:S01]  /*115d0*/  ISETP.NE.U32.AND P0, PT, R25, RZ, PT ;  /* 0x000000ff1900720c */ /* 0x000fe20003f05070 */
[----:B------:R-:W-:-:S02]  /*115e0*/  IMAD.MOV.U32 R25, RZ, RZ, R11 ;  /* 0x000000ffff197224 */ /* 0x000fc400078e000b */
[----:B------:R-:W3:Y:S03]  /*115f0*/  LD.E R100, desc[UR44][R18.64+0x370] ;  /* 0x0003702c12647980 */ /* 0x000ee6000c101900 */
[----:B------:R-:W-:Y:S01]  /*11600*/  R2UR UR11, R25 ;  /* 0x00000000190b72ca */ /* 0x000fe200000e0000 */
        /* <DEDUP_REMOVED lines=54> */
[----:B------:R-:W-:-:S02]  /*11970*/  R2UR UR6, R10 ;  /* 0x000000000a0672ca */ /* 0x000fc400000e0000 */
[----:B------:R-:W-:Y:S02]  /*11980*/  R2UR UR7, R11 ;  /* 0x000000000b0772ca */ /* 0x000fe400000e0000 */
[----:B------:R-:W-:Y:S01]  /*11990*/  F2FP.F16.F32.PACK_AB R160, R13, R160 ;  /* 0x000000a00da0723e */ /* 0x000fe200000000ff */
[----:B------:R-:W-:-:S03]  /*119a0*/  VOTEU.ANY UP0, P0 ;  /* 0x00000000003f7886 */ /* 0x000fc60000000100 */
[----:B---3--:R-:W-:-:S07]  /*119b0*/  WARPGROUP.ARRIVE ;  /* 0x00000000000079c5 */ /* 0x008fce0000000000 */
        /* <DEDUP_REMOVED lines=816> */
[----:B--2---:R-:W-:Y:S04]  /*14cc0*/  ST.E desc[UR44][R18.64+0x240], R11 ;  /* 0x0002400b12007985 */ /* 0x004fe8000c10192c */
[----:B------:R-:W2:Y:S04]  /*14cd0*/  LD.E R13, desc[UR44][R4.64] ;  /* 0x0000002c040d7980 */ /* 0x000ea8000c101900 */
[----:B--2---:R1:W-:Y:S04]  /*14ce0*/  ST.E desc[UR44][R4.64], R13 ;  /* 0x0000000d04007985 */ /* 0x0043e8000c10192c */
[----:B------:R-:W2:Y:S04]  /*14cf0*/  LD.E R15, desc[UR44][R8.64] ;  /* 0x0000002c080f7980 */ /* 0x000ea8000c101900 */
[----:B--2---:R-:W-:Y:S04]  /*14d00*/  ST.E desc[UR44][R8.64], R15 ;  /* 0x0000000f08007985 */ /* 0x004fe8000c10192c */
[----:B------:R-:W2:Y:S04]  /*14d10*/  LD.E R17, desc[UR44][R6.64] ;  /* 0x0000002c06117980 */ /* 0x000ea8000c101900 */
[----:B--2---:R2:W-:Y:S04]  /*14d20*/  ST.E desc[UR44][R6.64], R17 ;  /* 0x0000001106007985 */ /* 0x0045e8000c10192c */
[----:B0-----:R-:W3:Y:S04]  /*14d30*/  LD.E R2, desc[UR44][R18.64+0x250] ;  /* 0x0002502c12027980 */ /* 0x001ee8000c101900 */
        /* <DEDUP_REMOVED lines=124> */
[----:B0-----:R-:W3:Y:S04]  /*15500*/  LD.E R2, desc[UR44][R18.64+0x28] ;  /* 0x0000282c12027980 */ /* 0x001ee8000c101900 */
[----:B----4-:R-:W-:Y:S04]  /*15510*/  ST.E desc[UR44][R18.64+0x254], R4 ;  /* 0x0002540412007985 */ /* 0x010fe8000c10192c */
[----:B------:R-:W-:Y:S04]  /*15520*/  ST.E desc[UR44][R18.64+0x258], R5 ;  /* 0x0002580512007985 */ /* 0x000fe8000c10192c */
        /* <DEDUP_REMOVED lines=122> */
[----:B---3--:R-:W-:-:S04]  /*15cd0*/  LOP3.LUT R2, R2, 0x1, RZ, 0xfc, !PT ;  /* 0x0000000102027812 */ /* 0x008fc800078efcff */
[----:B------:R-:W-:Y:S01]  /*15ce0*/  ISETP.NE.AND P0, PT, R2, 0x3, PT ;  /* 0x000000030200780c */ /* 0x000fe20003f05270 */
[----:B------:R-:W-:-:S12]  /*15cf0*/  BSSY B0, `(.L_x_13068) ;  /* 0x0000003000007945 */ /* 0x000fd80003800000 */
[----:B-1----:R-:W-:Y:S05]  /*15d00*/  @!P0 BRA `(.L_x_13069) ;  /* 0x0000000000048947 */ /* 0x002fea0003800000 */
[----:B------:R-:W-:Y:S01]  /*15d10*/  BPT.TRAP 0x1 ;  /* 0x000000040000795c */ /* 0x000fe20000300000 */
.L_x_13069:
[----:B------:R-:W-:Y:S05]  /*15d20*/  BSYNC B0 ;  /* 0x0000000000007941 */ /* 0x000fea0003800000 */
.L_x_13068:
        /* <DEDUP_REMOVED lines=11> */
.L_x_13041:
        /* <DEDUP_REMOVED lines=23> */
.L_x_13073:
[----:B------:R-:W-:-:S13]  /*15f50*/  ISETP.NE.AND P0, PT, R7, 0x1, PT ;  /* 0x000000010700780c */ /* 0x000fda0003f05270 */
[----:B------:R-:W0:Y:S02]  /*15f60*/  @P0 LDC.64 R8, c[0x0][0xae0] ;  /* 0x0002b800ff080b82 */ /* 0x000e240000000a00 */
[----:B0-----:R-:W-:-:S05]  /*15f70*/  @P0 IMAD.HI.U32 R6, R4, R8, RZ ;  /* 0x0000000804060227 */ /* 0x001fca00078e00ff */
[----:B------:R-:W-:-:S07]  /*15f80*/  @P0 SHF.R.U32.HI R4, RZ, R9, R6 ;  /* 0x00000009ff040219 */ /* 0x000fce0000011606 */
.L_x_13074:
[----:B------:R-:W-:Y:S05]  /*15f90*/  BSYNC B0 ;  /* 0x0000000000007941 */ /* 0x000fea0003800000 */
.L_x_13072:
[----:B------:R-:W-:-:S05]  /*15fa0*/  IMAD R3, R4, R7, RZ ;  /* 0x0000000704037224 */ /* 0x000fca00078e02ff */
[----:B------:R-:W-:-:S07]  /*15fb0*/  VIMNMX R2, R2, R3, !PT ;  /* 0x0000000302027248 */ /* 0x000fce0007fe0100 */
.L_x_13071:
[----:B------:R-:W-:Y:S01]  /*15fc0*/  VIADD R2, R2, 0x5f ;  /* 0x0000005f02027836 */ /* 0x000fe20000000000 */
[----:B------:R-:W-:-:S03]  /*15fd0*/  UIADD3 UR4, UP0, UR37, 0x28, URZ ;  /* 0x0000002825047890 */ /* 0x000fc6000ff1e03f */
[----:B------:R-:W-:Y:S01]  /*15fe0*/  IMAD.HI R2, R2, 0x2aaaaaab, RZ ;  /* 0x2aaaaaab02027827 */ /* 0x000fe200078e02ff */
[----:B------:R-:W-:-:S03]  /*15ff0*/  UIADD3.X UR5, URZ, UR36, URZ, UP0, !UPT ;  /* 0x000000243f057290 */ /* 0x000fc600087fe43f */
[----:B------:R-:W-:Y:S01]  /*16000*/  IMAD.U32 R6, RZ, RZ, UR4 ;  /* 0x00000004ff067e24 */ /* 0x000fe2000f8e00ff */
[----:B------:R-:W-:Y:S02]  /*16010*/  SHF.R.U32.HI R3, RZ, 0x1f, R2 ;  /* 0x0000001fff037819 */ /* 0x000fe40000011602 */
[----:B------:R-:W-:Y:S02]  /*16020*/  IMAD.U32 R7, RZ, RZ, UR5 ;  /* 0x00000005ff077e24 */ /* 0x000fe4000f8e00ff */
[----:B------:R-:W-:-:S04]  /*16030*/  LEA.HI.SX32 R3, R2, R3, 0x1c ;  /* 0x0000000302037211 */ /* 0x000fc800078fe2ff */
[----:B------:R-:W-:-:S04]  /*16040*/  VIMNMX R4, R202, R3, !PT ;  /* 0x00000003ca047248 */ /* 0x000fc80007fe0100 */
[----:B------:R-:W-:-:S13]  /*16050*/  ISETP.GE.AND P0, PT, R0, R4, PT ;  /* 0x000000040000720c */ /* 0x000fda0003f06270 */
[----:B------:R-:W-:Y:S05]  /*16060*/  @!P0 BRA `(.L_x_13075) ;  /* 0x0000009800648947 */ /* 0x000fea0003800000 */
[----:B------:R0:W5:Y:S02]  /*16070*/  LDL.64 R2, [R1+0x150] ;  /* 0x0001500001027983 */ /* 0x0001640000100a00 */
.L_x_13094:
[----:B-1---5:R-:W2:Y:S04]  /*16080*/  LD.E R5, desc[UR44][R2.64] ;  /* 0x0000002c02057980 */ /* 0x022ea8000c101900 */
[----:B------:R-:W3:Y:S01]  /*16090*/  LD.E R8, desc[UR44][R2.64+0x8] ;  /* 0x0000082c02087980 */ /* 0x000ee2000c101900 */
[----:B--2---:R-:W-:-:S05]  /*160a0*/  VIADD R5, R5, 0x1 ;  /* 0x0000000105057836 */ /* 0x004fca0000000000 */
[----:B------:R-:W-:-:S13]  /*160b0*/  ISETP.NE.AND P0, PT, R5, 0x2, PT ;  /* 0x000000020500780c */ /* 0x000fda0003f05270 */
[----:B------:R1:W5:Y:S04]  /*160c0*/  @P0 LD.E R11, desc[UR44][R2.64+0x4] ;  /* 0x0000042c020b0980 */ /* 0x000368000c101900 */
[----:B------:R-:W2:Y:S01]  /*160d0*/  @!P0 LD.E R10, desc[UR44][R2.64+0x4] ;  /* 0x0000042c020a8980 */ /* 0x000ea2000c101900 */
[----:B---3--:R-:W-:-:S03]  /*160e0*/  VIADD R9, R8, 0x1 ;  /* 0x0000000108097836 */ /* 0x008fc60000000000 */
[----:B------:R3:W-:Y:S04]  /*160f0*/  ST.E desc[UR44][R2.64], R5 ;  /* 0x0000000502007985 */ /* 0x0007e8000c10192c */
[----:B------:R1:W-:Y:S04]  /*16100*/  ST.E desc[UR44][R2.64+0x8], R9 ;  /* 0x0000080902007985 */ /* 0x0003e8000c10192c */
[----:B------:R1:W-:Y:S01]  /*16110*/  @!P0 ST.E desc[UR44][R2.64], RZ ;  /* 0x000000ff02008985 */ /* 0x0003e2000c10192c */
[----:B--2---:R-:W-:-:S05]  /*16120*/  @!P0 LOP3.LUT R11, R10, 0x1, RZ, 0x3c, !PT ;  /* 0x000000010a0b8812 */ /* 0x004fca00078e3cff */
[----:B------:R1:W-:Y:S04]  /*16130*/  @!P0 ST.E desc[UR44][R2.64+0x4], R11 ;  /* 0x0000040b02008985 */ /* 0x0003e8000c10192c */
[----:B------:R-:W2:Y:S04]  /*16140*/  LDL.64 R16, [R1+0x168] ;  /* 0x0001680001107983 */ /* 0x000ea80000100a00 */
[----:B--2---:R-:W2:Y:S01]  /*16150*/  LD.E R8, desc[UR44][R16.64] ;  /* 0x0000002c10087980 */ /* 0x004ea2000c101900 */
[----:B------:R-:W-:Y:S05]  /*16160*/  YIELD ;  /* 0x0000000000007946 */ /* 0x000fea0003800000 */
[----:B------:R-:W-:Y:S01]  /*16170*/  BSSY B0, `(.L_x_13076) ;  /* 0x0000006000007945 */ /* 0x000fe20003800000 */
[----:B---3--:R-:W-:Y:S01]  /*16180*/  @!P0 IMAD.MOV.U32 R5, RZ, RZ, RZ ;  /* 0x000000ffff058224 */ /* 0x008fe200078e00ff */
[----:B--2---:R-:W-:-:S04]  /*16190*/  LOP3.LUT R8, R8, 0x1, RZ, 0xfc, !PT ;  /* 0x0000000108087812 */ /* 0x004fc800078efcff */
[----:B------:R-:W-:-:S13]  /*161a0*/  ISETP.NE.AND P1, PT, R8, 0x3, PT ;  /* 0x000000030800780c */ /* 0x000fda0003f25270 */
[----:B-1----:R-:W-:Y:S05]  /*161b0*/  @!P1 BRA `(.L_x_13077) ;  /* 0x0000000000049947 */ /* 0x002fea0003800000 */
[----:B------:R-:W-:Y:S01]  /*161c0*/  BPT.TRAP 0x1 ;  /* 0x000000040000795c */ /* 0x000fe20000300000 */
.L_x_13077:
[----:B------:R-:W-:Y:S05]  /*161d0*/  BSYNC B0 ;  /* 0x0000000000007941 */ /* 0x000fea0003800000 */
.L_x_13076:
        /* <DEDUP_REMOVED lines=13> */
.L_x_13079:
[----:B------:R-:W-:Y:S05]  /*162b0*/  BSYNC B0 ;  /* 0x0000000000007941 */ /* 0x000fea0003800000 */
.L_x_13078:
        /* <DEDUP_REMOVED lines=8> */
.L_x_13081:
[----:B------:R-:W-:Y:S05]  /*16340*/  BSYNC B0 ;  /* 0x0000000000007941 */ /* 0x000fea0003800000 */
.L_x_13080:
[----:B------:R-:W2:Y:S04]  /*16350*/  LD.E R25, desc[UR44][R2.64] ;  /* 0x0000002c02197980 */ /* 0x000ea8000c101900 */
[----:B------:R-:W2:Y:S01]  /*16360*/  LDL.64 R14, [R1+0x80] ;  /* 0x00008000010e7983 */ /* 0x000ea20000100a00 */
[----:B------:R-:W-:Y:S05]  /*16370*/  WARPSYNC.ALL ;  /* 0x0000000000007948 */ /* 0x000fea0003800000 */
[----:B------:R3:W-:Y:S04]  /*16380*/  STL [R1+0x60], RZ ;  /* 0x000060ff01007387 */ /* 0x0007e80000100800 */
[----:B------:R-:W4:Y:S01]  /*16390*/  LD.E.64 R20, desc[UR44][R18.64+0x78] ;  /* 0x0000782c12147980 */ /* 0x000f22000c101b00 */
[----:B------:R-:W-:-:S05]  /*163a0*/  IMAD.MOV.U32 R5, RZ, RZ, 0x1 ;  /* 0x00000001ff057424 */ /* 0x000fca00078e00ff */
[----:B------:R3:W-:Y:S04]  /*163b0*/  STL [R1+0x60], R5 ;  /* 0x0000600501007387 */ /* 0x0007e80000100800 */
[----:B------:R-:W3:Y:S04]  /*163c0*/  LD.E.64 R8, desc[UR44][R18.64+0x78] ;  /* 0x0000782c12087980 */ /* 0x000ee8000c101b00 */
[----:B------:R0:W-:Y:S04]  /*163d0*/  STL [R1+0x60], R5 ;  /* 0x0000600501007387 */ /* 0x0001e80000100800 */
[----:B-1---5:R-:W3:Y:S01]  /*163e0*/  LD.E.64 R10, desc[UR44][R18.64+0x78] ;  /* 0x0000782c120a7980 */ /* 0x022ee2000c101b00 */
[----:B--2---:R-:W-:Y:S01]  /*163f0*/  IMAD R14, R25, 0x300, R14 ;  /* 0x00000300190e7824 */ /* 0x004fe200078e020e */
[----:B------:R-:W-:-:S02]  /*16400*/  R2UR UR7, R15 ;  /* 0x000000000f0772ca */ /* 0x000fc400000e0000 */
[----:B------:R0:W-:Y:S02]  /*16410*/  STL [R1+0x60], R5 ;  /* 0x0000600501007387 */ /* 0x0001e40000100800 */
[----:B------:R-:W-:Y:S02]  /*16420*/  R2UR UR6, R14 ;  /* 0x000000000e0672ca */ /* 0x000fe400000e0000 */
[----:B------:R-:W2:Y:S01]  /*16430*/  LD.E.64 R12, desc[UR44][R18.64+0x78] ;  /* 0x0000782c120c7980 */ /* 0x000ea2000c101b00 */
[----:B------:R-:W-:-:S03]  /*16440*/  WARPGROUP.ARRIVE ;  /* 0x00000000000079c5 */ /* 0x000fc60000000000 */
[----:B------:R0:W-:Y:S01]  /*16450*/  STL [R1+0x60], R5 ;  /* 0x0000600501007387 */ /* 0x0001e20000100800 */
[----:B----4-:R-:W-:Y:S02]  /*16460*/  R2UR UR4, R20 ;  /* 0x00000000140472ca */ /* 0x010fe400000e0000 */
[----:B------:R-:W-:-:S13]  /*16470*/  R2UR UR5, R21 ;  /* 0x00000000150572ca */ /* 0x000fda00000e0000 */
[----:B------:R-:W-:Y:S01]  /*16480*/  HGMMA.64x96x16.F32 R24, gdesc[UR4], RZ, !UPT, gsb0 ;  /* 0x01600000041879f0 */ /* 0x000fe2000c0008ff */
[----:B---3--:R-:W-:Y:S02]  /*16490*/  VIADD R8, R8, 0x2 ;  /* 0x0000000208087836 */ /* 0x008fe40000000000 */
        /* <DEDUP_REMOVED lines=36> */
[----:B0-----:R-:W-:Y:S05]  /*166e0*/  @!P0 BRA `(.L_x_13084) ;  /* 0x0000000000048947 */ /* 0x001fea0003800000 */
[----:B------:R-:W-:Y:S01]  /*166f0*/  BPT.TRAP 0x1 ;  /* 0x000000040000795c */ /* 0x000fe20000300000 */
.L_x_13084:
[----:B------:R-:W-:Y:S05]  /*16700*/  BSYNC B0 ;  /* 0x0000000000007941 */ /* 0x000fea0003800000 */
.L_x_13083:
        /* <DEDUP_REMOVED lines=13> */
.L_x_13086:
[----:B------:R-:W-:Y:S05]  /*167e0*/  BSYNC B0 ;  /* 0x0000000000007941 */ /* 0x000fea0003800000 */
.L_x_13085:
        /* <DEDUP_REMOVED lines=8> */
.L_x_13088:
[----:B------:R-:W-:Y:S05]  /*16870*/  BSYNC B0 ;  /* 0x0000000000007941 */ /* 0x000fea0003800000 */
.L_x_13087:
[----:B------:R-:W2:Y:S04]  /*16880*/  LD.E R21, desc[UR44][R2.64] ;  /* 0x0000002c02157980 */ /* 0x000ea8000c101900 */
[----:B------:R-:W2:Y:S04]  /*16890*/  LDL.64 R6, [R1+0xf8] ;  /* 0x0000f80001067983 */ /* 0x000ea80000100a00 */
[----:B------:R-:W3:Y:S04]  /*168a0*/  LDL R20, [R1+0x70] ;  /* 0x0000700001147983 */ /* 0x000ee80000100800 */
[----:B0----5:R-:W4:Y:S04]  /*168b0*/  LDL.64 R8, [R1+0xf0] ;  /* 0x0000f00001087983 */ /* 0x021f280000100a00 */
        /* <DEDUP_REMOVED lines=152> */
[----:B----4-:R-:W-:Y:S01]  /*17240*/  VIADD R12, R12, 0xc04 ;  /* 0x00000c040c0c7836 */ /* 0x010fe20000000000 */
[----:B------:R-:W-:Y:S01]  /*17250*/  MOV R9, R7 ;  /* 0x0000000700097202 */ /* 0x000fe20000000f00 */
        /* <DEDUP_REMOVED lines=17> */
[----:B------:R-:W0:Y:S01]  /*17370*/  S2R R72, SR_TID.X ;  /* 0x0000000000487919 */ /* 0x000e220000002100 */
[----:B------:R1:W-:Y:S04]  /*17380*/  STL [R1+0x70], R5 ;  /* 0x0000700501007387 */ /* 0x0003e80000100800 */
[----:B------:R1:W-:Y:S01]  /*17390*/  STL [R1+0x70], R5 ;  /* 0x0000700501007387 */ /* 0x0003e20000100800 */
[----:B------:R-:W-:-:S02]  /*173a0*/  WARPGROUP.DEPBAR.LE gsb0, 0x0 ;  /* 0x00008000000079c5 */ /* 0x000fc40000010000 */
[----:B------:R-:W-:-:S06]  /*173b0*/  WARPGROUP.ARRIVE ;  /* 0x00000000000079c5 */ /* 0x000fcc0000000000 */
[----:B------:R-:W-:Y:S01]  /*173c0*/  HGMMA.64x96x16.F32 R24, gdesc[UR4], R24, gsb0 ;  /* 0x01600000041879f0 */ /* 0x000fe20008000818 */
[----:B------:R1:W-:Y:S01]  /*173d0*/  STL [R1+0x70], R5 ;  /* 0x0000700501007387 */ /* 0x0003e20000100800 */
[----:B0-----:R-:W-:-:S03]  /*173e0*/  SHF.R.U32.HI R103, RZ, 0x7, R72 ;  /* 0x00000007ff677819 */ /* 0x001fc60000011648 */
[----:B------:R1:W-:Y:S04]  /*173f0*/  STL [R1+0x70], R5 ;  /* 0x0000700501007387 */ /* 0x0003e80000100800 */
        /* <DEDUP_REMOVED lines=22> */
.L_x_13091:
[----:B------:R-:W-:Y:S05]  /*17560*/  BSYNC B0 ;  /* 0x0000000000007941 */ /* 0x000fea0003800000 */
.L_x_13090:
[----:B------:R-:W2:Y:S04]  /*17570*/  LD.E.64 R6, desc[UR44][R16.64+0x20] ;  /* 0x0000202c10067980 */ /* 0x000ea8000c101b00 */
[----:B------:R-:W3:Y:S01]  /*17580*/  LD.E R9, desc[UR44][R16.64+0xc] ;  /* 0x00000c2c10097980 */ /* 0x000ee2000c101900 */
[----:B--2---:R-:W-:-:S05]  /*17590*/  MOV R7, R6 ;  /* 0x0000000600077202 */ /* 0x004fca0000000f00 */
[----:B-----5:R-:W-:-:S05]  /*175a0*/  IMAD R8, R8, 0x8, R7 ;  /* 0x0000000808087824 */ /* 0x020fca00078e0207 */
[----:B---3--:R-:W-:-:S04]  /*175b0*/  PRMT R8, R9, 0x654, R8 ;  /* 0x0000065409087816 */ /* 0x008fc80000000008 */
[----:B------:R0:W-:Y:S01]  /*175c0*/  SYNCS.ARRIVE.TRANS64.RED.A1T0 RZ, [R8+URZ], RZ ;  /* 0x000000ff08ff79a7 */ /* 0x0001e2000810043f */
[----:B------:R-:W2:Y:S04]  /*175d0*/  LDL R16, [R1+0x230] ;  /* 0x0002300001107983 */ /* 0x000ea80000100800 */
[----:B0-----:R-:W3:Y:S02]  /*175e0*/  LDL.64 R8, [R1+0x210] ;  /* 0x0002100001087983 */ /* 0x001ee40000100a00 */
[----:B---3--:R-:W-:-:S04]  /*175f0*/  FMNMX.FTZ R6, R24, R8, !PT ;  /* 0x0000000818067209 */ /* 0x008fc80007810000 */
        /* <DEDUP_REMOVED lines=51> */
[----:B------:R0:W-:Y:S04]  /*17930*/  STL.64 [R1+0x210], R6 ;  /* 0x0002100601007387 */ /* 0x0001e80000100a00 */
[----:B------:R-:W-:Y:S04]  /*17940*/  STL [R1+0x210], R10 ;  /* 0x0002100a01007387 */ /* 0x000fe80000100800 */
[----:B------:R-:W3:Y:S04]  /*17950*/  LDL R21, [R1+0x210] ;  /* 0x0002100001157983 */ /* 0x000ee80000100800 */
[----:B------:R-:W4:Y:S04]  /*17960*/  LDL R13, [R1+0x214] ;  /* 0x00021400010d7983 */ /* 0x000f280000100800 */
[----:B0-----:R-:W2:Y:S01]  /*17970*/  LDL.64 R6, [R1+0x220] ;  /* 0x0002200001067983 */ /* 0x001ea20000100a00 */
[----:B---3--:R-:W-:-:S03]  /*17980*/  FADD.FTZ R11, R8, -R21 ;  /* 0x80000015080b7221 */ /* 0x008fc60000010000 */
[----:B----4-:R-:W0:Y:S01]  /*17990*/  SHFL.BFLY PT, R8, R13, 0x2, 0x1f ;  /* 0x0c401f000d087f89 */ /* 0x010e2200000e0000 */
[----:B--2---:R-:W-:-:S04]  /*179a0*/  FMUL.FTZ R11, R11, R16 ;  /* 0x000000100b0b7220 */ /* 0x004fc80000410000 */
[----:B------:R1:W-:Y:S01]  /*179b0*/  MUFU.EX2 R17, R11 ;  /* 0x0000000b00117308 */ /* 0x0003e20000000800 */
[----:B0-----:R-:W-:-:S05]  /*179c0*/  FMNMX.FTZ R8, R8, R13, !PT ;  /* 0x0000000d08087209 */ /* 0x001fca0007810000 */
[----:B-1----:R-:W0:Y:S01]  /*179d0*/  SHFL.BFLY PT, R11, R8, 0x1, 0x1f ;  /* 0x0c201f00080b7f89 */ /* 0x002e2200000e0000 */
[----:B------:R-:W-:-:S04]  /*179e0*/  FMUL.FTZ R21, R16, R21 ;  /* 0x0000001510157220 */ /* 0x000fc80000410000 */
[-CC-:B------:R-:W-:Y:S01]  /*179f0*/  FFMA.FTZ R160, R24, R16.reuse, -R21.reuse ;  /* 0x0000001018a07223 */ /* 0x180fe20000010815 */
[-CC-:B------:R-:W-:Y:S01]  /*17a00*/  FFMA.FTZ R168, R32, R16.reuse, -R21.reuse ;  /* 0x0000001020a87223 */ /* 0x180fe20000010815 */
[----:B------:R-:W-:Y:S01]  /*17a10*/  FFMA.FTZ R32, R33, R16, -R21 ;  /* 0x0000001021207223 */ /* 0x000fe20000010815 */
[----:B0-----:R-:W-:-:S05]  /*17a20*/  FMNMX.FTZ R20, R8, R11, !PT ;  /* 0x0000000b08147209 */ /* 0x001fca0007810000 */
[----:B------:R-:W-:-:S04]  /*17a30*/  FADD.FTZ R9, R9, -R20 ;  /* 0x8000001409097221 */ /* 0x000fc80000010000 */
[----:B------:R-:W-:Y:S01]  /*17a40*/  FMUL.FTZ R8, R16, R9 ;  /* 0x0000000910087220 */ /* 0x000fe20000410000 */
[-C--:B------:R-:W-:Y:S01]  /*17a50*/  FMUL.FTZ R9, R20, R16.reuse ;  /* 0x0000001014097220 */ /* 0x080fe20000410000 */
[----:B------:R-:W-:-:S03]  /*17a60*/  FFMA.FTZ R33, R37, R16, -R21 ;  /* 0x0000001025217223 */ /* 0x000fc60000010815 */
[-CC-:B------:R-:W-:Y:S01]  /*17a70*/  FFMA.FTZ R161, R26, R16.reuse, -R9.reuse ;  /* 0x000000101aa17223 */ /* 0x180fe20000010809 */
[-C--:B------:R-:W-:Y:S01]  /*17a80*/  FFMA.FTZ R37, R27, R16.reuse, -R9 ;  /* 0x000000101b257223 */ /* 0x080fe20000010809 */
[-C--:B------:R-:W-:Y:S01]  /*17a90*/  FFMA.FTZ R24, R25, R16.reuse, -R21 ;  /* 0x0000001019187223 */ /* 0x080fe20000010815 */
[----:B------:R-:W-:Y:S01]  /*17aa0*/  MUFU.EX2 R8, R8 ;  /* 0x0000000800087308 */ /* 0x000fe20000000800 */
[-C--:B------:R-:W-:Y:S01]  /*17ab0*/  FFMA.FTZ R163, R30, R16.reuse, -R9 ;  /* 0x000000101ea37223 */ /* 0x080fe20000010809 */
[-CC-:B------:R-:W-:Y:S01]  /*17ac0*/  FFMA.FTZ R162, R28, R16.reuse, -R21.reuse ;  /* 0x000000101ca27223 */ /* 0x180fe20000010815 */
[----:B------:R-:W-:-:S05]  /*17ad0*/  FFMA.FTZ R176, R40, R16, -R21 ;  /* 0x0000001028b07223 */ /* 0x000fca0000010815 */
[----:B------:R-:W0:Y:S01]  /*17ae0*/  MUFU.EX2 R161, R161 ;  /* 0x000000a100a17308 */ /* 0x000e220000000800 */
[-C--:B------:R-:W-:Y:S01]  /*17af0*/  FFMA.FTZ R40, R31, R16.reuse, -R9 ;  /* 0x000000101f287223 */ /* 0x080fe20000010809 */
[----:B------:R-:W-:-:S06]  /*17b00*/  FFMA.FTZ R72, R29, R16, -R21 ;  /* 0x000000101d487223 */ /* 0x000fcc0000010815 */
[----:B------:R-:W1:Y:S01]  /*17b10*/  MUFU.EX2 R160, R160 ;  /* 0x000000a000a07308 */ /* 0x000e620000000800 */
[----:B------:R-:W-:-:S07]  /*17b20*/  FFMA.FTZ R169, R34, R16, -R9 ;  /* 0x0000001022a97223 */ /* 0x000fce0000010809 */
[----:B------:R-:W2:Y:S08]  /*17b30*/  MUFU.EX2 R37, R37 ;  /* 0x0000002500257308 */ /* 0x000eb00000000800 */
[----:B------:R-:W3:Y:S01]  /*17b40*/  MUFU.EX2 R24, R24 ;  /* 0x0000001800187308 */ /* 0x000ee20000000800 */
[----:B------:R-:W-:-:S07]  /*17b50*/  FFMA.FTZ R31, R35, R16, -R9 ;  /* 0x00000010231f7223 */ /* 0x000fce0000010809 */
[----:B------:R-:W4:Y:S08]  /*17b60*/  MUFU.EX2 R163, R163 ;  /* 0x000000a300a37308 */ /* 0x000f300000000800 */
[----:B------:R-:W4:Y:S01]  /*17b70*/  MUFU.EX2 R162, R162 ;  /* 0x000000a200a27308 */ /* 0x000f220000000800 */
[----:B0-----:R-:W-:Y:S01]  /*17b80*/  FFMA.FTZ R26, R7, R8, R161 ;  /* 0x00000008071a7223 */ /* 0x001fe200000100a1 */
[----:B------:R-:W-:-:S06]  /*17b90*/  FFMA.FTZ R171, R38, R16, -R9 ;  /* 0x0000001026ab7223 */ /* 0x000fcc0000010809 */
[----:B------:R-:W0:Y:S01]  /*17ba0*/  MUFU.EX2 R40, R40 ;  /* 0x0000002800287308 */ /* 0x000e220000000800 */
[----:B-1----:R-:W-:Y:S01]  /*17bb0*/  FFMA.FTZ R7, R17, R6, R160 ;  /* 0x0000000611077223 */ /* 0x002fe200000100a0 */
[----:B------:R-:W-:-:S06]  /*17bc0*/  FFMA.FTZ R170, R36, R16, -R21 ;  /* 0x0000001024aa7223 */ /* 0x000fcc0000010815 */
[----:B------:R-:W1:Y:S01]  /*17bd0*/  MUFU.EX2 R72, R72 ;  /* 0x0000004800487308 */ /* 0x000e620000000800 */
[----:B--2---:R-:W-:Y:S01]  /*17be0*/  FADD.FTZ R26, R37, R26 ;  /* 0x0000001a251a7221 */ /* 0x004fe20000010000 */
[----:B------:R-:W-:-:S06]  /*17bf0*/  FFMA.FTZ R34, R39, R16, -R9 ;  /* 0x0000001027227223 */ /* 0x000fcc0000010809 */
[----:B------:R-:W2:Y:S01]  /*17c00*/  MUFU.EX2 R169, R169 ;  /* 0x000000a900a97308 */ /* 0x000ea20000000800 */
[----:B---3--:R-:W-:-:S07]  /*17c10*/  FADD.FTZ R7, R24, R7 ;  /* 0x0000000718077221 */ /* 0x008fce0000010000 */
[----:B------:R-:W3:Y:S01]  /*17c20*/  MUFU.EX2 R168, R168 ;  /* 0x000000a800a87308 */ /* 0x000ee20000000800 */
[-CC-:B------:R-:W-:Y:S01]  /*17c30*/  FFMA.FTZ R36, R41, R16.reuse, -R21.reuse ;  /* 0x0000001029247223 */ /* 0x180fe20000010815 */
        /* <DEDUP_REMOVED lines=10> */
[-CC-:B------:R-:W-:Y:S01]  /*17ce0*/  FFMA.FTZ R13, R60, R16.reuse, -R21.reuse ;  /* 0x000000103c0d7223 */ /* 0x180fe20000010815 */
[-CC-:B------:R-:W-:Y:S01]  /*17cf0*/  FFMA.FTZ R183, R61, R16.reuse, -R21.reuse ;  /* 0x000000103db77223 */ /* 0x180fe20000010815 */
[-CC-:B------:R-:W-:Y:S01]  /*17d00*/  FFMA.FTZ R10, R64, R16.reuse, -R21.reuse ;  /* 0x00000010400a7223 */ /* 0x180fe20000010815 */
[-CC-:B------:R-:W-:Y:S01]  /*17d10*/  FFMA.FTZ R184, R65, R16.reuse, -R21.reuse ;  /* 0x0000001041b87223 */ /* 0x180fe20000010815 */
[-CC-:B------:R-:W-:Y:S01]  /*17d20*/  FFMA.FTZ R68, R68, R16.reuse, -R21.reuse ;  /* 0x0000001044447223 */ /* 0x180fe20000010815 */
[-C--:B------:R-:W-:Y:S01]  /*17d30*/  FFMA.FTZ R185, R69, R16.reuse, -R21 ;  /* 0x0000001045b97223 */ /* 0x080fe20000010815 */
[----:B----4-:R-:W-:Y:S01]  /*17d40*/  FADD.FTZ R21, R163, R26 ;  /* 0x0000001aa3157221 */ /* 0x010fe20000010000 */
[----:B------:R-:W4:Y:S01]  /*17d50*/  MUFU.EX2 R171, R171 ;  /* 0x000000ab00ab7308 */ /* 0x000f220000000800 */
[----:B------:R-:W-:Y:S01]  /*17d60*/  FFMA.FTZ R177, R42, R16, -R9 ;  /* 0x000000102ab17223 */ /* 0x000fe20000010809 */
[----:B------:R-:W-:Y:S01]  /*17d70*/  FADD.FTZ R7, R162, R7 ;  /* 0x00000007a2077221 */ /* 0x000fe20000010000 */
[----:B0-----:R-:W-:-:S05]  /*17d80*/  FADD.FTZ R6, R40, R21 ;  /* 0x0000001528067221 */ /* 0x001fca0000010000 */
[----:B------:R-:W0:Y:S01]  /*17d90*/  MUFU.EX2 R170, R170 ;  /* 0x000000aa00aa7308 */ /* 0x000e220000000800 */
[----:B------:R-:W-:Y:S01]  /*17da0*/  FFMA.FTZ R30, R43, R16, -R9 ;  /* 0x000000102b1e7223 */ /* 0x000fe20000010809 */
[----:B-1----:R-:W-:Y:S01]  /*17db0*/  FADD.FTZ R7, R72, R7 ;  /* 0x0000000748077221 */ /* 0x002fe20000010000 */
[----:B--2---:R-:W-:-:S05]  /*17dc0*/  FADD.FTZ R6, R169, R6 ;  /* 0x00000006a9067221 */ /* 0x004fca0000010000 */
[----:B------:R-:W1:Y:S01]  /*17dd0*/  MUFU.EX2 R34, R34 ;  /* 0x0000002200227308 */ /* 0x000e620000000800 */
[----:B------:R-:W-:Y:S01]  /*17de0*/  FFMA.FTZ R179, R46, R16, -R9 ;  /* 0x000000102eb37223 */ /* 0x000fe20000010809 */
[----:B---3--:R-:W-:-:S06]  /*17df0*/  FADD.FTZ R7, R168, R7 ;  /* 0x00000007a8077221 */ /* 0x008fcc0000010000 */
[----:B------:R-:W2:Y:S01]  /*17e00*/  MUFU.EX2 R33, R33 ;  /* 0x0000002100217308 */ /* 0x000ea20000000800 */
[----:B------:R-:W-:Y:S01]  /*17e10*/  FADD.FTZ R6, R31, R6 ;  /* 0x000000061f067221 */ /* 0x000fe20000010000 */
[----:B------:R-:W-:-:S06]  /*17e20*/  FFMA.FTZ R215, R47, R16, -R9 ;  /* 0x000000102fd77223 */ /* 0x000fcc0000010809 */
[----:B------:R-:W3:Y:S01]  /*17e30*/  MUFU.EX2 R177, R177 ;  /* 0x000000b100b17308 */ /* 0x000ee20000000800 */
[----:B------:R-:W-:-:S07]  /*17e40*/  FADD.FTZ R7, R32, R7 ;  /* 0x0000000720077221 */ /* 0x000fce0000010000 */
[----:B------:R-:W3:Y:S01]  /*17e50*/  MUFU.EX2 R176, R176 ;  /* 0x000000b000b07308 */ /* 0x000ee20000000800 */
[----:B----4-:R-:W-:Y:S01]  /*17e60*/  FADD.FTZ R21, R171, R6 ;  /* 0x00000006ab157221 */ /* 0x010fe20000010000 */
[----:B------:R-:W-:-:S06]  /*17e70*/  FFMA.FTZ R212, R50, R16, -R9 ;  /* 0x0000001032d47223 */ /* 0x000fcc0000010809 */
[----:B------:R-:W4:Y:S01]  /*17e80*/  MUFU.EX2 R30, R30 ;  /* 0x0000001e001e7308 */ /* 0x000f220000000800 */
[----:B0-----:R-:W-:-:S07]  /*17e90*/  FADD.FTZ R6, R170, R7 ;  /* 0x00000007aa067221 */ /* 0x001fce0000010000 */
[----:B------:R-:W0:Y:S01]  /*17ea0*/  MUFU.EX2 R36, R36 ;  /* 0x0000002400247308 */ /* 0x000e220000000800 */
[----:B-1----:R-:W-:Y:S01]  /*17eb0*/  FADD.FTZ R26, R34, R21 ;  /* 0x00000015221a7221 */ /* 0x002fe20000010000 */
[----:B------:R-:W-:-:S06]  /*17ec0*/  FFMA.FTZ R213, R51, R16, -R9 ;  /* 0x0000001033d57223 */ /* 0x000fcc0000010809 */
[----:B------:R-:W1:Y:S01]  /*17ed0*/  MUFU.EX2 R179, R179 ;  /* 0x000000b300b37308 */ /* 0x000e620000000800 */
[----:B--2---:R-:W-:-:S07]  /*17ee0*/  FADD.FTZ R7, R33, R6 ;  /* 0x0000000621077221 */ /* 0x004fce0000010000 */
[----:B------:R-:W2:Y:S01]  /*17ef0*/  MUFU.EX2 R178, R178 ;  /* 0x000000b200b27308 */ /* 0x000ea20000000800 */
[----:B---3--:R-:W-:Y:S01]  /*17f00*/  FADD.FTZ R21, R177, R26 ;  /* 0x0000001ab1157221 */ /* 0x008fe20000010000 */
        /* <DEDUP_REMOVED lines=30> */
[----:B------:R-:W-:-:S06]  /*180f0*/  FADD.FTZ R6, R15, R6 ;  /* 0x000000060f067221 */ /* 0x000fcc0000010000 */
[----:B------:R-:W3:Y:S01]  /*18100*/  MUFU.EX2 R209, R209 ;  /* 0x000000d100d17308 */ /* 0x000ee20000000800 */
[----:B------:R-:W-:-:S07]  /*18110*/  FFMA.FTZ R186, R66, R16, -R9 ;  /* 0x0000001042ba7223 */ /* 0x000fce0000010809 */
        /* <DEDUP_REMOVED lines=13> */
[----:B------:R-:W-:Y:S01]  /*181f0*/  MUFU.EX2 R10, R10 ;  /* 0x0000000a000a7308 */ /* 0x000fe20000000800 */
[----:B------:R-:W-:-:S07]  /*18200*/  FFMA.FTZ R189, R71, R16, -R9 ;  /* 0x0000001047bd7223 */ /* 0x000fce0000010809 */
[----:B------:R-:W3:Y:S01]  /*18210*/  MUFU.EX2 R186, R186 ;  /* 0x000000ba00ba7308 */ /* 0x000ee20000000800 */
[----:B0-----:R-:W-:Y:S01]  /*18220*/  FADD.FTZ R7, R191, R26 ;  /* 0x0000001abf077221 */ /* 0x001fe20000010000 */
[----:B----4-:R-:W-:-:S06]  /*18230*/  FADD.FTZ R6, R13, R6 ;  /* 0x000000060d067221 */ /* 0x010fcc0000010000 */
[----:B------:R-:W-:Y:S08]  /*18240*/  MUFU.EX2 R184, R184 ;  /* 0x000000b800b87308 */ /* 0x000ff00000000800 */
[----:B------:R-:W0:Y:S01]  /*18250*/  MUFU.EX2 R188, R188 ;  /* 0x000000bc00bc7308 */ /* 0x000e220000000800 */
[----:B-1----:R-:W-:Y:S01]  /*18260*/  FADD.FTZ R9, R210, R7 ;  /* 0x00000007d2097221 */ /* 0x002fe20000010000 */
[----:B--2---:R-:W-:-:S06]  /*18270*/  FADD.FTZ R7, R183, R6 ;  /* 0x00000006b7077221 */ /* 0x004fcc0000010000 */
[----:B------:R-:W-:Y:S08]  /*18280*/  MUFU.EX2 R11, R68 ;  /* 0x00000044000b7308 */ /* 0x000ff00000000800 */
[----:B------:R-:W1:Y:S01]  /*18290*/  MUFU.EX2 R187, R187 ;  /* 0x000000bb00bb7308 */ /* 0x000e620000000800 */
[----:B---3--:R-:W-:Y:S01]  /*182a0*/  FADD.FTZ R9, R186, R9 ;  /* 0x00000009ba097221 */ /* 0x008fe20000010000 */
[----:B------:R-:W-:-:S06]  /*182b0*/  FADD.FTZ R7, R10, R7 ;  /* 0x000000070a077221 */ /* 0x000fcc0000010000 */
[----:B------:R-:W2:Y:S08]  /*182c0*/  MUFU.EX2 R185, R185 ;  /* 0x000000b900b97308 */ /* 0x000eb00000000800 */
[----:B------:R-:W3:Y:S01]  /*182d0*/  MUFU.EX2 R189, R189 ;  /* 0x000000bd00bd7308 */ /* 0x000ee20000000800 */
[----:B0-----:R-:W-:Y:S01]  /*182e0*/  FADD.FTZ R16, R188, R9 ;  /* 0x00000009bc107221 */ /* 0x001fe20000010000 */
[----:B------:R-:W-:-:S03]  /*182f0*/  FADD.FTZ R6, R184, R7 ;  /* 0x00000007b8067221 */ /* 0x000fc60000010000 */
[----:B-1----:R-:W-:Y:S01]  /*18300*/  FADD.FTZ R16, R187, R16 ;  /* 0x00000010bb107221 */ /* 0x002fe20000010000 */
[----:B------:R-:W-:-:S04]  /*18310*/  FADD.FTZ R6, R11, R6 ;  /* 0x000000060b067221 */ /* 0x000fc80000010000 */
[----:B--2---:R-:W-:Y:S01]  /*18320*/  FADD.FTZ R6, R185, R6 ;  /* 0x00000006b9067221 */ /* 0x004fe20000010000 */
[----:B------:R-:W-:Y:S01]  /*18330*/  STL [R1+0x214], R20 ;  /* 0x0002141401007387 */ /* 0x000fe20000100800 */
[----:B---3--:R-:W-:-:S05]  /*18340*/  FADD.FTZ R7, R189, R16 ;  /* 0x00000010bd077221 */ /* 0x008fca0000010000 */
        /* <DEDUP_REMOVED lines=8> */
[----:B------:R0:W-:Y:S04]  /*183d0*/  ST.E desc[UR44][R18.64+0x240], R9 ;  /* 0x0002400912007985 */ /* 0x0001e8000c10192c */
[----:B------:R-:W2:Y:S02]  /*183e0*/  LD.E R16, desc[UR44][R6.64] ;  /* 0x0000002c06107980 */ /* 0x000ea4000c101900 */
[----:B--2---:R-:W-:-:S05]  /*183f0*/  FMUL.FTZ R21, R17, R16 ;  /* 0x0000001011157220 */ /* 0x004fca0000410000 */
[----:B------:R1:W-:Y:S04]  /*18400*/  ST.E desc[UR44][R6.64], R21 ;  /* 0x0000001506007985 */ /* 0x0003e8000c10192c */
[----:B------:R-:W0:Y:S04]  /*18410*/  LD.E R35, desc[UR44][R18.64+0x434] ;  /* 0x0004342c12237980 */ /* 0x000e28000c101900 */
[----:B------:R-:W2:Y:S04]  /*18420*/  LD.E R27, desc[UR44][R18.64+0x254] ;  /* 0x0002542c121b7980 */ /* 0x000ea8000c101900 */
[----:B------:R-:W3:Y:S04]  /*18430*/  LD.E R29, desc[UR44][R18.64+0x250] ;  /* 0x0002502c121d7980 */ /* 0x000ee8000c101900 */
[----:B------:R-:W1:Y:S04]  /*18440*/  LD.E R150, desc[UR44][R18.64+0x260] ;  /* 0x0002602c12967980 */ /* 0x000e68000c101900 */
        /* <DEDUP_REMOVED lines=62> */
[----:B---3--:R-:W-:-:S03]  /*18830*/  FMUL.FTZ R29, R17, R29 ;  /* 0x0000001d111d7220 */ /* 0x008fc60000410000 */
[----:B------:R2:W-:Y:S01]  /*18840*/  ST.E desc[UR44][R18.64+0x254], R27 ;  /* 0x0002541b12007985 */ /* 0x0005e2000c10192c */
[C---:B-1----:R-:W-:Y:S01]  /*18850*/  FMUL.FTZ R21, R17.reuse, R150 ;  /* 0x0000009611157220 */ /* 0x042fe20000410000 */
[C---:B----4-:R-:W-:Y:S01]  /*18860*/  FMUL.FTZ R35, R17.reuse, R148 ;  /* 0x0000009411237220 */ /* 0x050fe20000410000 */
[C---:B------:R-:W-:Y:S01]  /*18870*/  FMUL.FTZ R39, R17.reuse, R134 ;  /* 0x0000008611277220 */ /* 0x040fe20000410000 */
[C---:B0-----:R-:W-:Y:S01]  /*18880*/  FMUL.FTZ R9, R17.reuse, R142 ;  /* 0x0000008e11097220 */ /* 0x041fe20000410000 */
[C---:B--2---:R-:W-:Y:S01]  /*18890*/  FMUL.FTZ R27, R17.reuse, R140 ;  /* 0x0000008c111b7220 */ /* 0x044fe20000410000 */
        /* <DEDUP_REMOVED lines=25> */
[----:B---3--:R-:W-:-:S03]  /*18a30*/  FMUL.FTZ R45, R17, R116 ;  /* 0x00000074112d7220 */ /* 0x008fc60000410000 */
[----:B------:R3:W-:Y:S01]  /*18a40*/  ST.E desc[UR44][R18.64+0x2d0], R9 ;  /* 0x0002d00912007985 */ /* 0x0007e2000c10192c */
[----:B0-----:R-:W-:-:S03]  /*18a50*/  FMUL.FTZ R21, R17, R120 ;  /* 0x0000007811157220 */ /* 0x001fc60000410000 */
[----:B------:R0:W-:Y:S01]  /*18a60*/  ST.E desc[UR44][R18.64+0x2d4], R27 ;  /* 0x0002d41b12007985 */ /* 0x0001e2000c10192c */
[C---:B-1----:R-:W-:Y:S01]  /*18a70*/  FMUL.FTZ R35, R17.reuse, R118 ;  /* 0x0000007611237220 */ /* 0x042fe20000410000 */
[C---:B--2---:R-:W-:Y:S01]  /*18a80*/  FMUL.FTZ R39, R17.reuse, R112 ;  /* 0x0000007011277220 */ /* 0x044fe20000410000 */
[C---:B---3--:R-:W-:Y:S01]  /*18a90*/  FMUL.FTZ R9, R17.reuse, R110 ;  /* 0x0000006e11097220 */ /* 0x048fe20000410000 */
[C---:B0-----:R-:W-:Y:S01]  /*18aa0*/  FMUL.FTZ R27, R17.reuse, R108 ;  /* 0x0000006c111b7220 */ /* 0x041fe20000410000 */
        /* <DEDUP_REMOVED lines=71> */
[----:B0-----:R-:W-:Y:S01]  /*18f20*/  FMUL.FTZ R27, R17, R16 ;  /* 0x00000010111b7220 */ /* 0x001fe20000410000 */
[----:B------:R-:W-:Y:S02]  /*18f30*/  IMAD.U32 R16, RZ, RZ, UR6 ;  /* 0x00000006ff107e24 */ /* 0x000fe4000f8e00ff */
[----:B------:R-:W-:Y:S01]  /*18f40*/  IMAD.U32 R17, RZ, RZ, UR5 ;  /* 0x00000005ff117e24 */ /* 0x000fe2000f8e00ff */
[----:B------:R-:W-:Y:S04]  /*18f50*/  ST.E desc[UR44][R18.64+0x3f0], R21 ;  /* 0x0003f01512007985 */ /* 0x000fe8000c10192c */
[----:B------:R0:W-:Y:S04]  /*18f60*/  ST.E desc[UR44][R18.64+0x3f4], R29 ;  /* 0x0003f41d12007985 */ /* 0x0001e8000c10192c */
[----:B------:R-:W-:Y:S04]  /*18f70*/  ST.E desc[UR44][R18.64+0x400], R41 ;  /* 0x0004002912007985 */ /* 0x000fe8000c10192c */
[----:B------:R-:W-:Y:S04]  /*18f80*/  ST.E desc[UR44][R18.64+0x404], R43 ;  /* 0x0004042b12007985 */ /* 0x000fe8000c10192c */
[----:B------:R1:W-:Y:S04]  /*18f90*/  ST.E desc[UR44][R18.64+0x410], R35 ;  /* 0x0004102312007985 */ /* 0x0003e8000c10192c */
[----:B------:R-:W-:Y:S04]  /*18fa0*/  ST.E desc[UR44][R18.64+0x414], R9 ;  /* 0x0004140912007985 */ /* 0x000fe8000c10192c */
[----:B------:R-:W-:Y:S04]  /*18fb0*/  ST.E desc[UR44][R18.64+0x420], R27 ;  /* 0x0004201b12007985 */ /* 0x000fe8000c10192c */
[----:B------:R-:W-:Y:S04]  /*18fc0*/  ST.E desc[UR44][R18.64+0x424], R39 ;  /* 0x0004242712007985 */ /* 0x000fe8000c10192c */
[----:B------:R2:W-:Y:S04]  /*18fd0*/  ST.E desc[UR44][R18.64+0x430], R45 ;  /* 0x0004302d12007985 */ /* 0x0005e8000c10192c */
[----:B0-----:R-:W3:Y:S01]  /*18fe0*/  LD.E R29, desc[UR44][R16.64] ;  /* 0x0000002c101d7980 */ /* 0x001ee2000c101900 */
[----:B------:R-:W-:Y:S01]  /*18ff0*/  ULOP3.LUT UR4, UR4, 0xc, URZ, 0xfc, !UPT ;  /* 0x0000000c04047892 */ /* 0x000fe2000f8efc3f */
[----:B------:R-:W-:-:S05]  /*19000*/  IMAD.U32 R21, RZ, RZ, UR5 ;  /* 0x00000005ff157e24 */ /* 0x000fca000f8e00ff */
[----:B------:R-:W-:Y:S02]  /*19010*/  IMAD.U32 R20, RZ, RZ, UR4 ;  /* 0x00000004ff147e24 */ /* 0x000fe4000f8e00ff */
[----:B---3--:R-:W-:-:S05]  /*19020*/  FMUL.FTZ R29, R8, R29 ;  /* 0x0000001d081d7220 */ /* 0x008fca0000410000 */
[----:B------:R0:W-:Y:S04]  /*19030*/  ST.E desc[UR44][R16.64], R29 ;  /* 0x0000001d10007985 */ /* 0x0001e8000c10192c */
[----:B-1----:R-:W3:Y:S02]  /*19040*/  LD.E R35, desc[UR44][R20.64] ;  /* 0x0000002c14237980 */ /* 0x002ee4000c101900 */
[----:B---3--:R-:W-:-:S05]  /*19050*/  FMUL.FTZ R35, R8, R35 ;  /* 0x0000002308237220 */ /* 0x008fca0000410000 */
[----:B------:R1:W-:Y:S04]  /*19060*/  ST.E desc[UR44][R20.64], R35 ;  /* 0x0000002314007985 */ /* 0x0003e8000c10192c */
        /* <DEDUP_REMOVED lines=57> */
[----:B-1----:R-:W2:Y:S04]  /*19400*/  LD.E R35, desc[UR44][R18.64+0x418] ;  /* 0x0004182c12237980 */ /* 0x002ea8000c101900 */
[----:B------:R-:W2:Y:S04]  /*19410*/  LD.E R28, desc[UR44][R18.64+0x41c] ;  /* 0x00041c2c121c7980 */ /* 0x000ea8000c101900 */
[----:B------:R-:W2:Y:S04]  /*19420*/  LD.E R9, desc[UR44][R18.64+0x428] ;  /* 0x0004282c12097980 */ /* 0x000ea8000c101900 */
[----:B------:R-:W2:Y:S04]  /*19430*/  LD.E R26, desc[UR44][R18.64+0x42c] ;  /* 0x00042c2c121a7980 */ /* 0x000ea8000c101900 */
[----:B------:R-:W2:Y:S01]  /*19440*/  LD.E R27, desc[UR44][R18.64+0x438] ;  /* 0x0004382c121b7980 */ /* 0x000ea2000c101900 */
[C---:B---3--:R-:W-:Y:S01]  /*19450*/  FMUL.FTZ R93, R8.reuse, R93 ;  /* 0x0000005d085d7220 */ /* 0x048fe20000410000 */
        /* <DEDUP_REMOVED lines=34> */
[----:B0-----:R-:W-:-:S03]  /*19680*/  FMUL.FTZ R93, R8, R86 ;  /* 0x00000056085d7220 */ /* 0x001fc60000410000 */
[----:B------:R0:W-:Y:S01]  /*19690*/  ST.E desc[UR44][R18.64+0x298], R83 ;  /* 0x0002985312007985 */ /* 0x0001e2000c10192c */
[----:B-1----:R-:W-:-:S03]  /*196a0*/  FMUL.FTZ R95, R8, R84 ;  /* 0x00000054085f7220 */ /* 0x002fc60000410000 */
[----:B------:R1:W-:Y:S04]  /*196b0*/  ST.E desc[UR44][R18.64+0x2a8], R85 ;  /* 0x0002a85512007985 */ /* 0x0003e8000c10192c */
[----:B------:R-:W-:Y:S01]  /*196c0*/  ST.E desc[UR44][R18.64+0x2c8], R81 ;  /* 0x0002c85112007985 */ /* 0x000fe2000c10192c */
[C---:B--2---:R-:W-:Y:S01]  /*196d0*/  FMUL.FTZ R89, R8.reuse, R82 ;  /* 0x0000005208597220 */ /* 0x044fe20000410000 */
[C---:B------:R-:W-:Y:S02]  /*196e0*/  FMUL.FTZ R91, R8.reuse, R78 ;  /* 0x0000004e085b7220 */ /* 0x040fe40000410000 */
[----:B------:R2:W-:Y:S01]  /*196f0*/  ST.E desc[UR44][R18.64+0x2d8], R79 ;  /* 0x0002d84f12007985 */ /* 0x0005e2000c10192c */
[----:B------:R-:W-:-:S03]  /*19700*/  FMUL.FTZ R97, R8, R80 ;  /* 0x0000005008617220 */ /* 0x000fc60000410000 */
[----:B------:R-:W-:Y:S01]  /*19710*/  ST.E desc[UR44][R18.64+0x2dc], R77 ;  /* 0x0002dc4d12007985 */ /* 0x000fe2000c10192c */
[----:B0-----:R-:W-:-:S03]  /*19720*/  FMUL.FTZ R83, R8, R76 ;  /* 0x0000004c08537220 */ /* 0x001fc60000410000 */
[----:B------:R0:W-:Y:S01]  /*19730*/  ST.E desc[UR44][R18.64+0x2e8], R73 ;  /* 0x0002e84912007985 */ /* 0x0001e2000c10192c */
[----:B-1----:R-:W-:-:S03]  /*19740*/  FMUL.FTZ R85, R8, R74 ;  /* 0x0000004a08557220 */ /* 0x002fc60000410000 */
[----:B------:R1:W-:Y:S01]  /*19750*/  ST.E desc[UR44][R18.64+0x2f8], R75 ;  /* 0x0002f84b12007985 */ /* 0x0003e2000c10192c */
[----:B--2---:R-:W-:-:S03]  /*19760*/  FMUL.FTZ R79, R8, R70 ;  /* 0x00000046084f7220 */ /* 0x004fc60000410000 */
[----:B------:R-:W-:Y:S01]  /*19770*/  ST.E desc[UR44][R18.64+0x308], R71 ;  /* 0x0003084712007985 */ /* 0x000fe2000c10192c */
[----:B------:R-:W-:-:S03]  /*19780*/  FMUL.FTZ R81, R8, R68 ;  /* 0x0000004408517220 */ /* 0x000fc60000410000 */
[----:B------:R2:W-:Y:S01]  /*19790*/  ST.E desc[UR44][R18.64+0x30c], R67 ;  /* 0x00030c4312007985 */ /* 0x0005e2000c10192c */
[----:B0-----:R-:W-:-:S03]  /*197a0*/  FMUL.FTZ R73, R8, R66 ;  /* 0x0000004208497220 */ /* 0x001fc60000410000 */
[----:B------:R0:W-:Y:S01]  /*197b0*/  ST.E desc[UR44][R18.64+0x31c], R69 ;  /* 0x00031c4512007985 */ /* 0x0001e2000c10192c */
[----:B-1----:R-:W-:-:S03]  /*197c0*/  FMUL.FTZ R75, R8, R62 ;  /* 0x0000003e084b7220 */ /* 0x002fc60000410000 */
[----:B------:R-:W-:Y:S01]  /*197d0*/  ST.E desc[UR44][R18.64+0x33c], R65 ;  /* 0x00033c4112007985 */ /* 0x000fe2000c10192c */
[----:B------:R-:W-:-:S03]  /*197e0*/  FMUL.FTZ R77, R8, R64 ;  /* 0x00000040084d7220 */ /* 0x000fc60000410000 */
[----:B------:R1:W-:Y:S01]  /*197f0*/  ST.E desc[UR44][R18.64+0x34c], R63 ;  /* 0x00034c3f12007985 */ /* 0x0003e2000c10192c */
[----:B--2---:R-:W-:-:S03]  /*19800*/  FMUL.FTZ R67, R8, R60 ;  /* 0x0000003c08437220 */ /* 0x004fc60000410000 */
[----:B------:R-:W-:Y:S01]  /*19810*/  ST.E desc[UR44][R18.64+0x358], R61 ;  /* 0x0003583d12007985 */ /* 0x000fe2000c10192c */
[----:B0-----:R-:W-:-:S03]  /*19820*/  FMUL.FTZ R69, R8, R58 ;  /* 0x0000003a08457220 */ /* 0x001fc60000410000 */
[----:B------:R0:W-:Y:S04]  /*19830*/  ST.E desc[UR44][R18.64+0x35c], R57 ;  /* 0x00035c3912007985 */ /* 0x0001e8000c10192c */
[----:B------:R2:W-:Y:S01]  /*19840*/  ST.E desc[UR44][R18.64+0x36c], R59 ;  /* 0x00036c3b12007985 */ /* 0x0005e2000c10192c */
[C---:B-1----:R-:W-:Y:S01]  /*19850*/  FMUL.FTZ R63, R8.reuse, R56 ;  /* 0x00000038083f7220 */ /* 0x042fe20000410000 */
[C---:B------:R-:W-:Y:S02]  /*19860*/  FMUL.FTZ R65, R8.reuse, R52 ;  /* 0x0000003408417220 */ /* 0x040fe40000410000 */
[----:B------:R-:W-:Y:S01]  /*19870*/  ST.E desc[UR44][R18.64+0x38c], R55 ;  /* 0x00038c3712007985 */ /* 0x000fe2000c10192c */
[----:B------:R-:W-:-:S03]  /*19880*/  FMUL.FTZ R71, R8, R54 ;  /* 0x0000003608477220 */ /* 0x000fc60000410000 */
[----:B------:R1:W-:Y:S01]  /*19890*/  ST.E desc[UR44][R18.64+0x39c], R53 ;  /* 0x00039c3512007985 */ /* 0x0003e2000c10192c */
[----:B------:R-:W-:-:S03]  /*198a0*/  FMUL.FTZ R51, R8, R51 ;  /* 0x0000003308337220 */ /* 0x000fc60000410000 */
[----:B------:R3:W-:Y:S01]  /*198b0*/  ST.E desc[UR44][R18.64+0x3ac], R47 ;  /* 0x0003ac2f12007985 */ /* 0x0007e2000c10192c */
[----:B0-----:R-:W-:-:S03]  /*198c0*/  FMUL.FTZ R57, R8, R50 ;  /* 0x0000003208397220 */ /* 0x001fc60000410000 */
[----:B------:R-:W-:Y:S01]  /*198d0*/  ST.E desc[UR44][R18.64+0x3bc], R49 ;  /* 0x0003bc3112007985 */ /* 0x000fe2000c10192c */
[----:B--2---:R-:W-:-:S03]  /*198e0*/  FMUL.FTZ R59, R8, R48 ;  /* 0x00000030083b7220 */ /* 0x004fc60000410000 */
[----:B------:R-:W-:Y:S01]  /*198f0*/  ST.E desc[UR44][R18.64+0x3dc], R45 ;  /* 0x0003dc2d12007985 */ /* 0x000fe2000c10192c */
[----:B-1----:R-:W-:-:S03]  /*19900*/  FMUL.FTZ R53, R8, R46 ;  /* 0x0000002e08357220 */ /* 0x002fc60000410000 */
[----:B------:R0:W-:Y:S01]  /*19910*/  ST.E desc[UR44][R18.64+0x3ec], R43 ;  /* 0x0003ec2b12007985 */ /* 0x0001e2000c10192c */
[C---:B------:R-:W-:Y:S01]  /*19920*/  FMUL.FTZ R55, R8.reuse, R42 ;  /* 0x0000002a08377220 */ /* 0x040fe20000410000 */
[C---:B------:R-:W-:Y:S01]  /*19930*/  FMUL.FTZ R61, R8.reuse, R44 ;  /* 0x0000002c083d7220 */ /* 0x040fe20000410000 */
[C---:B------:R-:W-:Y:S01]  /*19940*/  FMUL.FTZ R41, R8.reuse, R41 ;  /* 0x0000002908297220 */ /* 0x040fe20000410000 */
[C---:B------:R-:W-:Y:S01]  /*19950*/  FMUL.FTZ R29, R8.reuse, R29 ;  /* 0x0000001d081d7220 */ /* 0x040fe20000410000 */
[C---:B------:R-:W-:Y:S01]  /*19960*/  FMUL.FTZ R39, R8.reuse, R39 ;  /* 0x0000002708277220 */ /* 0x040fe20000410000 */
[C---:B---3--:R-:W-:Y:S01]  /*19970*/  FMUL.FTZ R47, R8.reuse, R38 ;  /* 0x00000026082f7220 */ /* 0x048fe20000410000 */
[C---:B------:R-:W-:Y:S01]  /*19980*/  FMUL.FTZ R35, R8.reuse, R35 ;  /* 0x0000002308237220 */ /* 0x040fe20000410000 */
[C---:B0-----:R-:W-:Y:S01]  /*19990*/  FMUL.FTZ R43, R8.reuse, R28 ;  /* 0x0000001c082b7220 */ /* 0x041fe20000410000 */
        /* <DEDUP_REMOVED lines=39> */
[----:B------:R2:W-:Y:S01]  /*19c10*/  ST.E desc[UR44][R18.64+0x438], R27 ;  /* 0x0004381b12007985 */ /* 0x0005e2000c10192c */
[----:B------:R3:W-:Y:S06]  /*19c20*/  BAR.SYNC.DEFER_BLOCKING R28, 0x100 ;  /* 0x0004001c0000751d */ /* 0x0007ec0000010000 */
[----:B0-----:R-:W4:Y:S04]  /*19c30*/  LD.E R29, desc[UR44][R18.64+0x240] ;  /* 0x0002402c121d7980 */ /* 0x001f28000c101900 */
[----:B------:R-:W3:Y:S04]  /*19c40*/  LD.E R26, desc[UR44][R2.64] ;  /* 0x0000002c021a7980 */ /* 0x000ee8000c101900 */
[----:B------:R-:W3:Y:S04]  /*19c50*/  LD.E.64 R8, desc[UR44][R18.64+0x88] ;  /* 0x0000882c12087980 */ /* 0x000ee8000c101b00 */
[----:B----4-:R0:W-:Y:S04]  /*19c60*/  ST.E desc[UR44][R18.64+0x240], R29 ;  /* 0x0002401d12007985 */ /* 0x0101e8000c10192c */
[----:B-1----:R-:W4:Y:S04]  /*19c70*/  LD.E R35, desc[UR44][R6.64] ;  /* 0x0000002c06237980 */ /* 0x002f28000c101900 */
[----:B----4-:R1:W-:Y:S04]  /*19c80*/  ST.E desc[UR44][R6.64], R35 ;  /* 0x0000002306007985 */ /* 0x0103e8000c10192c */
[----:B------:R-:W4:Y:S04]  /*19c90*/  LD.E R39, desc[UR44][R16.64] ;  /* 0x0000002c10277980 */ /* 0x000f28000c101900 */
[----:B----4-:R4:W-:Y:S04]  /*19ca0*/  ST.E desc[UR44][R16.64], R39 ;  /* 0x0000002710007985 */ /* 0x0109e8000c10192c */
[----:B------:R-:W2:Y:S04]  /*19cb0*/  LD.E R41, desc[UR44][R20.64] ;  /* 0x0000002c14297980 */ /* 0x000ea8000c101900 */
[----:B--2---:R2:W-:Y:S04]  /*19cc0*/  ST.E desc[UR44][R20.64], R41 ;  /* 0x0000002914007985 */ /* 0x0045e8000c10192c */
[----:B------:R-:W3:Y:S04]  /*19cd0*/  LD.E R27, desc[UR44][R18.64+0x250] ;  /* 0x0002502c121b7980 */ /* 0x000ee8000c101900 */
[----:B------:R-:W3:Y:S04]  /*19ce0*/  LD.E R43, desc[UR44][R18.64+0x254] ;  /* 0x0002542c122b7980 */ /* 0x000ee8000c101900 */
[----:B------:R-:W3:Y:S04]  /*19cf0*/  LD.E R45, desc[UR44][R18.64+0x258] ;  /* 0x0002582c122d7980 */ /* 0x000ee8000c101900 */
[----:B0-----:R-:W3:Y:S04]  /*19d00*/  LD.E R29, desc[UR44][R18.64+0x25c] ;  /* 0x00025c2c121d7980 */ /* 0x001ee8000c101900 */
[----:B------:R-:W3:Y:S04]  /*19d10*/  LD.E R47, desc[UR44][R18.64+0x260] ;  /* 0x0002602c122f7980 */ /* 0x000ee8000c101900 */
[----:B------:R-:W3:Y:S04]  /*19d20*/  LD.E R49, desc[UR44][R18.64+0x264] ;  /* 0x0002642c12317980 */ /* 0x000ee8000c101900 */
[----:B-1----:R-:W3:Y:S04]  /*19d30*/  LD.E R35, desc[UR44][R18.64+0x268] ;  /* 0x0002682c12237980 */ /* 0x002ee8000c101900 */
[----:B------:R-:W3:Y:S04]  /*19d40*/  LD.E R51, desc[UR44][R18.64+0x26c] ;  /* 0x00026c2c12337980 */ /* 0x000ee8000c101900 */
[----:B----4-:R-:W4:Y:S04]  /*19d50*/  LD.E R39, desc[UR44][R18.64+0x270] ;  /* 0x0002702c12277980 */ /* 0x010f28000c101900 */
[----:B------:R-:W4:Y:S04]  /*19d60*/  LD.E R53, desc[UR44][R18.64+0x274] ;  /* 0x0002742c12357980 */ /* 0x000f28000c101900 */
[----:B--2---:R-:W2:Y:S04]  /*19d70*/  LD.E R41, desc[UR44][R18.64+0x278] ;  /* 0x0002782c12297980 */ /* 0x004ea8000c101900 */
        /* <DEDUP_REMOVED lines=64> */
[----:B------:R0:W-:Y:S04]  /*1a180*/  ST.E desc[UR44][R18.64+0x250], R27 ;  /* 0x0002501b12007985 */ /* 0x0001e8000c10192c */
[----:B------:R-:W-:Y:S04]  /*1a190*/  ST.E desc[UR44][R18.64+0x254], R43 ;  /* 0x0002542b12007985 */ /* 0x000fe8000c10192c */
[----:B------:R-:W-:Y:S04]  /*1a1a0*/  ST.E desc[UR44][R18.64+0x258], R45 ;  /* 0x0002582d12007985 */ /* 0x000fe8000c10192c */
[----:B------:R1:W-:Y:S04]  /*1a1b0*/  ST.E desc[UR44][R18.64+0x25c], R29 ;  /* 0x00025c1d12007985 */ /* 0x0003e8000c10192c */
[----:B------:R-:W-:Y:S04]  /*1a1c0*/  ST.E desc[UR44][R18.64+0x260], R47 ;  /* 0x0002602f12007985 */ /* 0x000fe8000c10192c */
[----:B------:R-:W-:Y:S04]  /*1a1d0*/  ST.E desc[UR44][R18.64+0x264], R49 ;  /* 0x0002643112007985 */ /* 0x000fe8000c10192c */
[----:B------:R1:W-:Y:S04]  /*1a1e0*/  ST.E desc[UR44][R18.64+0x268], R35 ;  /* 0x0002682312007985 */ /* 0x0003e8000c10192c */
[----:B------:R-:W-:Y:S04]  /*1a1f0*/  ST.E desc[UR44][R18.64+0x26c], R51 ;  /* 0x00026c3312007985 */ /* 0x000fe8000c10192c */
[----:B----4-:R4:W-:Y:S04]  /*1a200*/  ST.E desc[UR44][R18.64+0x270], R39 ;  /* 0x0002702712007985 */ /* 0x0109e8000c10192c */
[----:B------:R-:W-:Y:S04]  /*1a210*/  ST.E desc[UR44][R18.64+0x274], R53 ;  /* 0x0002743512007985 */ /* 0x000fe8000c10192c */
[----:B--2---:R2:W-:Y:S04]  /*1a220*/  ST.E desc[UR44][R18.64+0x278], R41 ;  /* 0x0002782912007985 */ /* 0x0045e8000c10192c */
[----:B------:R2:W-:Y:S04]  /*1a230*/  ST.E desc[UR44][R18.64+0x27c], R55 ;  /* 0x00027c3712007985 */ /* 0x0005e8000c10192c */
[----:B------:R2:W-:Y:S04]  /*1a240*/  ST.E desc[UR44][R18.64+0x280], R57 ;  /* 0x0002803912007985 */ /* 0x0005e8000c10192c */
[----:B------:R2:W-:Y:S04]  /*1a250*/  ST.E desc[UR44][R18.64+0x284], R59 ;  /* 0x0002843b12007985 */ /* 0x0005e8000c10192c */
[----:B------:R2:W-:Y:S04]  /*1a260*/  ST.E desc[UR44][R18.64+0x288], R61 ;  /* 0x0002883d12007985 */ /* 0x0005e8000c10192c */
[----:B------:R2:W-:Y:S04]  /*1a270*/  ST.E desc[UR44][R18.64+0x28c], R63 ;  /* 0x00028c3f12007985 */ /* 0x0005e8000c10192c */
[----:B0-----:R-:W3:Y:S04]  /*1a280*/  LD.E R27, desc[UR44][R18.64+0x290] ;  /* 0x0002902c121b7980 */ /* 0x001ee8000c101900 */
[----:B-1----:R-:W3:Y:S04]  /*1a290*/  LD.E R29, desc[UR44][R18.64+0x298] ;  /* 0x0002982c121d7980 */ /* 0x002ee8000c101900 */
[----:B------:R-:W3:Y:S04]  /*1a2a0*/  LD.E R35, desc[UR44][R18.64+0x29c] ;  /* 0x00029c2c12237980 */ /* 0x000ee8000c101900 */
[----:B----4-:R-:W4:Y:S04]  /*1a2b0*/  LD.E R39, desc[UR44][R18.64+0x2a4] ;  /* 0x0002a42c12277980 */ /* 0x010f28000c101900 */
        /* <DEDUP_REMOVED lines=74> */
[----:B----4-:R4:W-:Y:S04]  /*1a760*/  ST.E desc[UR44][R18.64+0x2a4], R39 ;  /* 0x0002a42712007985 */ /* 0x0109e8000c10192c */
        /* <DEDUP_REMOVED lines=82> */
[C---:B------:R-:W-:Y:S01]  /*1ac90*/  VIADD R26, R8.reuse, 0x80 ;  /* 0x00000080081a7836 */ /* 0x040fe20000000000 */
        /* <DEDUP_REMOVED lines=22> */
[----:B---3--:R-:W3:Y:S04]  /*1ae00*/  LD.E R35, desc[UR44][R18.64+0x26c] ;  /* 0x00026c2c12237980 */ /* 0x008ee8000c101900 */
[----:B------:R-:W3:Y:S04]  /*1ae10*/  LD.E R36, desc[UR44][R18.64+0x270] ;  /* 0x0002702c12247980 */ /* 0x000ee8000c101900 */
[----:B------:R-:W3:Y:S04]  /*1ae20*/  LD.E R37, desc[UR44][R18.64+0x274] ;  /* 0x0002742c12257980 */ /* 0x000ee8000c101900 */
[----:B------:R-:W3:Y:S04]  /*1ae30*/  LD.E R38, desc[UR44][R18.64+0x278] ;  /* 0x0002782c12267980 */ /* 0x000ee8000c101900 */
[----:B----4-:R-:W3:Y:S04]  /*1ae40*/  LD.E R39, desc[UR44][R18.64+0x27c] ;  /* 0x00027c2c12277980 */ /* 0x010ee8000c101900 */
        /* <DEDUP_REMOVED lines=119> */
[----:B------:R-:W-:Y:S01]  /*1b5c0*/  R2UR UR7, R9 ;  /* 0x00000000090772ca */ /* 0x000fe200000e0000 */
[----:B------:R-:W-:Y:S01]  /*1b5d0*/  VOTEU.ANY UP0, P0 ;  /* 0x00000000003f7886 */ /* 0x000fe20000000100 */
[----:B---3--:R-:W-:-:S11]  /*1b5e0*/  WARPGROUP.ARRIVE ;  /* 0x00000000000079c5 */ /* 0x008fd60000000000 */
        /* <DEDUP_REMOVED lines=820> */
[----:B--2---:R2:W-:Y:S04]  /*1e930*/  ST.E desc[UR44][R16.64], R13 ;  /* 0x0000000d10007985 */ /* 0x0045e8000c10192c */
[----:B------:R-:W3:Y:S04]  /*1e940*/  LD.E R15, desc[UR44][R20.64] ;  /* 0x0000002c140f7980 */ /* 0x000ee8000c101900 */
[----:B---3--:R3:W-:Y:S04]  /*1e950*/  ST.E desc[UR44][R20.64], R15 ;  /* 0x0000000f14007985 */ /* 0x0087e8000c10192c */
[----:B0-----:R-:W4:Y:S04]  /*1e960*/  LD.E R5, desc[UR44][R18.64+0x250] ;  /* 0x0002502c12057980 */ /* 0x001f28000c101900 */
[----:B-1----:R-:W4:Y:S04]  /*1e970*/  LD.E R6, desc[UR44][R18.64+0x254] ;  /* 0x0002542c12067980 */ /* 0x002f28000c101900 */
        /* <DEDUP_REMOVED lines=124> */
[----:B------:R0:W-:Y:S04]  /*1f140*/  ST.E desc[UR44][R18.64+0x258], R7 ;  /* 0x0002580712007985 */ /* 0x0001e8000c10192c */
[----:B------:R1:W-:Y:S04]  /*1f150*/  ST.E desc[UR44][R18.64+0x25c], R8 ;  /* 0x00025c0812007985 */ /* 0x0003e8000c10192c */
[----:B------:R4:W-:Y:S04]  /*1f160*/  ST.E desc[UR44][R18.64+0x260], R9 ;  /* 0x0002600912007985 */ /* 0x0009e8000c10192c */
[----:B------:R4:W-:Y:S04]  /*1f170*/  ST.E desc[UR44][R18.64+0x264], R10 ;  /* 0x0002640a12007985 */ /* 0x0009e8000c10192c */
[----:B------:R4:W-:Y:S04]  /*1f180*/  ST.E desc[UR44][R18.64+0x268], R11 ;  /* 0x0002680b12007985 */ /* 0x0009e8000c10192c */
[----:B------:R4:W-:Y:S04]  /*1f190*/  ST.E desc[UR44][R18.64+0x26c], R12 ;  /* 0x00026c0c12007985 */ /* 0x0009e8000c10192c */
        /* <DEDUP_REMOVED lines=116> */
[----:B0-----:R-:W1:Y:S04]  /*1f8e0*/  LDL.64 R6, [R1+0x190] ;  /* 0x0001900001067983 */ /* 0x001e680000100a00 */
[----:B------:R4:W5:Y:S04]  /*1f8f0*/  LD.E R5, desc[UR44][R2.64] ;  /* 0x0000002c02057980 */ /* 0x000968000c101900 */
[----:B-1----:R-:W2:Y:S01]  /*1f900*/  LD.E R8, desc[UR44][R6.64] ;  /* 0x0000002c06087980 */ /* 0x002ea2000c101900 */
[----:B------:R-:W-:Y:S01]  /*1f910*/  BSSY B0, `(.L_x_13092) ;  /* 0x0000005000007945 */ /* 0x000fe20003800000 */
[----:B--2---:R-:W-:-:S04]  /*1f920*/  LOP3.LUT R8, R8, 0x1, RZ, 0xfc, !PT ;  /* 0x0000000108087812 */ /* 0x004fc800078efcff */
[----:B------:R-:W-:-:S13]  /*1f930*/  ISETP.NE.AND P0, PT, R8, 0x3, PT ;  /* 0x000000030800780c */ /* 0x000fda0003f05270 */
[----:B----4-:R-:W-:Y:S05]  /*1f940*/  @!P0 BRA `(.L_x_13093) ;  /* 0x0000000000048947 */ /* 0x010fea0003800000 */
[----:B------:R-:W-:Y:S01]  /*1f950*/  BPT.TRAP 0x1 ;  /* 0x000000040000795c */ /* 0x000fe20000300000 */
.L_x_13093:
[----:B------:R-:W-:Y:S05]  /*1f960*/  BSYNC B0 ;  /* 0x0000000000007941 */ /* 0x000fea0003800000 */
.L_x_13092:
        /* <DEDUP_REMOVED lines=9> */
.L_x_13075:
[----:B------:R-:W-:-:S13]  /*1fa00*/  ISETP.GE.AND P0, PT, R0, R202, PT ;  /* 0x000000ca0000720c */ /* 0x000fda0003f06270 */
[----:B------:R-:W-:Y:S05]  /*1fa10*/  @!P0 BRA `(.L_x_13095) ;  /* 0x000000ac00288947 */ /* 0x000fea0003800000 */
[----:B------:R0:W5:Y:S02]  /*1fa20*/  LDL.64 R2, [R1+0x150] ;  /* 0x0001500001027983 */ /* 0x0001640000100a00 */
.L_x_13124:
[----:B-12--5:R-:W2:Y:S04]  /*1fa30*/  LD.E R5, desc[UR44][R2.64] ;  /* 0x0000002c02057980 */ /* 0x026ea8000c101900 */
        /* <DEDUP_REMOVED lines=20> */
.L_x_13097:
[----:B------:R-:W-:Y:S05]  /*1fb80*/  BSYNC B0 ;  /* 0x0000000000007941 */ /* 0x000fea0003800000 */
.L_x_13096:
        /* <DEDUP_REMOVED lines=13> */
.L_x_13099:
[----:B------:R-:W-:Y:S05]  /*1fc60*/  BSYNC B0 ;  /* 0x0000000000007941 */ /* 0x000fea0003800000 */
.L_x_13098:
        /* <DEDUP_REMOVED lines=8> */
.L_x_13101:
[----:B------:R-:W-:Y:S05]  /*1fcf0*/  BSYNC B0 ;  /* 0x0000000000007941 */ /* 0x000fea0003800000 */
.L_x_13100:
[----:B------:R-:W2:Y:S04]  /*1fd00*/  LD.E R5, desc[UR44][R2.64] ;  /* 0x0000002c02057980 */ /* 0x000ea8000c101900 */
[----:B------:R-:W2:Y:S01]  /*1fd10*/  LDL.64 R14, [R1+0x80] ;  /* 0x00008000010e7983 */ /* 0x000ea20000100a00 */
[----:B------:R-:W-:Y:S05]  /*1fd20*/  WARPSYNC.ALL ;  /* 0x0000000000007948 */ /* 0x000fea0003800000 */
[----:B------:R3:W-:Y:S04]  /*1fd30*/  STL [R1+0x60], RZ ;  /* 0x000060ff01007387 */ /* 0x0007e80000100800 */
[----:B------:R-:W4:Y:S01]  /*1fd40*/  LD.E.64 R20, desc[UR44][R18.64+0x78] ;  /* 0x0000782c12147980 */ /* 0x000f22000c101b00 */
[----:B------:R-:W-:-:S05]  /*1fd50*/  IMAD.MOV.U32 R4, RZ, RZ, 0x1 ;  /* 0x00000001ff047424 */ /* 0x000fca00078e00ff */
[----:B------:R3:W-:Y:S04]  /*1fd60*/  STL [R1+0x60], R4 ;  /* 0x0000600401007387 */ /* 0x0007e80000100800 */
[----:B-1---5:R-:W3:Y:S04]  /*1fd70*/  LD.E.64 R8, desc[UR44][R18.64+0x78] ;  /* 0x0000782c12087980 */ /* 0x022ee8000c101b00 */
[----:B------:R1:W-:Y:S04]  /*1fd80*/  STL [R1+0x60], R4 ;  /* 0x0000600401007387 */ /* 0x0003e80000100800 */
[----:B------:R-:W3:Y:S01]  /*1fd90*/  LD.E.64 R10, desc[UR44][R18.64+0x78] ;  /* 0x0000782c120a7980 */ /* 0x000ee2000c101b00 */
        /* <DEDUP_REMOVED lines=49> */
.L_x_13104:
[----:B------:R-:W-:Y:S05]  /*200b0*/  BSYNC B0 ;  /* 0x0000000000007941 */ /* 0x000fea0003800000 */
.L_x_13103:
        /* <DEDUP_REMOVED lines=13> */
.L_x_13106:
[----:B------:R-:W-:Y:S05]  /*20190*/  BSYNC B0 ;  /* 0x0000000000007941 */ /* 0x000fea0003800000 */
.L_x_13105:
        /* <DEDUP_REMOVED lines=8> */
.L_x_13108:
[----:B------:R-:W-:Y:S05]  /*20220*/  BSYNC B0 ;  /* 0x0000000000007941 */ /* 0x000fea0003800000 */
.L_x_13107:
[----:B------:R-:W2:Y:S04]  /*20230*/  LD.E R21, desc[UR44][R2.64] ;  /* 0x0000002c02157980 */ /* 0x000ea8000c101900 */
[----:B------:R-:W2:Y:S04]  /*20240*/  LDL.64 R6, [R1+0xf8] ;  /* 0x0000f80001067983 */ /* 0x000ea80000100a00 */
[----:B------:R-:W3:Y:S04]  /*20250*/  LDL R5, [R1+0x70] ;  /* 0x0000700001057983 */ /* 0x000ee80000100800 */
[----:B-1---5:R-:W4:Y:S04]  /*20260*/  LDL.64 R8, [R1+0xf0] ;  /* 0x0000f00001087983 */ /* 0x022f280000100a00 */
        /* <DEDUP_REMOVED lines=173> */
[----:B------:R2:W-:Y:S01]  /*20d40*/  STL [R1+0x70], R4 ;  /* 0x0000700401007387 */ /* 0x0005e20000100800 */
[----:B------:R-:W-:-:S02]  /*20d50*/  WARPGROUP.DEPBAR.LE gsb0, 0x0 ;  /* 0x00008000000079c5 */ /* 0x000fc40000010000 */
[----:B------:R-:W-:-:S06]  /*20d60*/  WARPGROUP.ARRIVE ;  /* 0x00000000000079c5 */ /* 0x000fcc0000000000 */
[----:B------:R-:W-:Y:S01]  /*20d70*/  HGMMA.64x96x16.F32 R24, gdesc[UR4], R24, gsb0 ;  /* 0x01600000041879f0 */ /* 0x000fe20008000818 */
[----:B------:R2:W-:Y:S01]  /*20d80*/  STL [R1+0x70], R4 ;  /* 0x0000700401007387 */ /* 0x0005e20000100800 */
[----:B-1----:R-:W-:-:S03]  /*20d90*/  SHF.R.U32.HI R103, RZ, 0x7, R72 ;  /* 0x00000007ff677819 */ /* 0x002fc60000011648 */
        /* <DEDUP_REMOVED lines=16> */
[----:B------:R-:W3:Y:S04]  /*20ea0*/  LD.E R6, desc[UR44][R16.64] ;  /* 0x0000002c10067980 */ /* 0x000ee8000c101900 */
[----:B------:R2:W5:Y:S01]  /*20eb0*/  LD.E R5, desc[UR44][R2.64] ;  /* 0x0000002c02057980 */ /* 0x000562000c101900 */
[----:B------:R-:W-:Y:S01]  /*20ec0*/  BSSY B0, `(.L_x_13110) ;  /* 0x0000005000007945 */ /* 0x000fe20003800000 */
[----:B---3--:R-:W-:-:S04]  /*20ed0*/  LOP3.LUT R6, R6, 0x1, RZ, 0xfc, !PT ;  /* 0x0000000106067812 */ /* 0x008fc800078efcff */
[----:B------:R-:W-:-:S13]  /*20ee0*/  ISETP.NE.AND P0, PT, R6, 0x3, PT ;  /* 0x000000030600780c */ /* 0x000fda0003f05270 */
[----:B--2---:R-:W-:Y:S05]  /*20ef0*/  @!P0 BRA `(.L_x_13111) ;  /* 0x0000000000048947 */ /* 0x004fea0003800000 */
[----:B------:R-:W-:Y:S01]  /*20f00*/  BPT.TRAP 0x1 ;  /* 0x000000040000795c */ /* 0x000fe20000300000 */
.L_x_13111:
[----:B------:R-:W-:Y:S05]  /*20f10*/  BSYNC B0 ;  /* 0x0000000000007941 */ /* 0x000fea0003800000 */
.L_x_13110:
        /* <DEDUP_REMOVED lines=69> */
.L_x_13115:
[----:B------:R-:W-:-:S13]  /*21370*/  ISETP.NE.AND P0, PT, R13, 0x1, PT ;  /* 0x000000010d00780c */ /* 0x000fda0003f05270 */
[----:B------:R-:W-:-:S05]  /*21380*/  @P0 IMAD.HI.U32 R10, R7, R14, RZ ;  /* 0x0000000e070a0227 */ /* 0x000fca00078e00ff */
[----:B------:R-:W-:-:S07]  /*21390*/  @P0 SHF.R.U32.HI R7, RZ, R15, R10 ;  /* 0x0000000fff070219 */ /* 0x000fce000001160a */
.L_x_13116:
[----:B------:R-:W-:Y:S05]  /*213a0*/  BSYNC B1 ;  /* 0x0000000000017941 */ /* 0x000fea0003800000 */
.L_x_13114:
[----:B------:R-:W-:-:S05]  /*213b0*/  IMAD R10, R7, R13, R92 ;  /* 0x0000000d070a7224 */ /* 0x000fca00078e025c */
[----:B------:R-:W-:Y:S02]  /*213c0*/  VIMNMX R5, R5, R10, !PT ;  /* 0x0000000a05057248 */ /* 0x000fe40007fe0100 */
[----:B------:R-:W-:-:S07]  /*213d0*/  VIADDMNMX R6, R10, R13, R6, PT ;  /* 0x0000000d0a067246 */ /* 0x000fce0003800106 */
.L_x_13113:
[----:B------:R-:W-:Y:S05]  /*213e0*/  BSYNC B0 ;  /* 0x0000000000007941 */ /* 0x000fea0003800000 */
.L_x_13112:
[C---:B------:R-:W-:Y:S01]  /*213f0*/  ISETP.GE.AND P0, PT, R12.reuse, 0x2, PT ;  /* 0x000000020c00780c */ /* 0x040fe20003f06270 */
[----:B------:R-:W1:Y:S01]  /*21400*/  SHFL.IDX PT, R90, R90, 0x1, 0x1c1f ;  /* 0x003c1f005a5a7f89 */ /* 0x000e6200000e0000 */
[C---:B------:R-:W-:Y:S01]  /*21410*/  ISETP.GE.AND P2, PT, R12.reuse, 0xa, PT ;  /* 0x0000000a0c00780c */ /* 0x040fe20003f46270 */
        /* <DEDUP_REMOVED lines=12> */
[----:B-1----:R-:W-:Y:S01]  /*214e0*/  IMAD.IADD R7, R17, 0x1, R90 ;  /* 0x0000000111077824 */ /* 0x002fe200078e025a */
[----:B------:R-:W-:Y:S02]  /*214f0*/  FSEL R86, R29, -INF , !P0 ;  /* 0xff8000001d567808 */ /* 0x000fe40004000000 */
        /* <DEDUP_REMOVED lines=113> */
.L_x_13120:
[----:B------:R-:W-:-:S13]  /*21c10*/  ISETP.NE.AND P6, PT, R13, 0x1, PT ;  /* 0x000000010d00780c */ /* 0x000fda0003fc5270 */
[----:B------:R-:W-:-:S05]  /*21c20*/  @P6 IMAD.HI.U32 R14, R8, R14, RZ ;  /* 0x0000000e080e6227 */ /* 0x000fca00078e00ff */
[----:B------:R-:W-:-:S07]  /*21c30*/  @P6 SHF.R.U32.HI R8, RZ, R15, R14 ;  /* 0x0000000fff086219 */ /* 0x000fce000001160e */
.L_x_13121:
[----:B------:R-:W-:Y:S05]  /*21c40*/  BSYNC B1 ;  /* 0x0000000000017941 */ /* 0x000fea0003800000 */
.L_x_13119:
[----:B------:R-:W-:-:S05]  /*21c50*/  IMAD R8, R8, R13, R92 ;  /* 0x0000000d08087224 */ /* 0x000fca00078e025c */
[----:B------:R-:W-:Y:S02]  /*21c60*/  VIADDMNMX R6, R8, R13, R6, PT ;  /* 0x0000000d08067246 */ /* 0x000fe40003800106 */
[----:B------:R-:W-:-:S07]  /*21c70*/  VIMNMX R7, R7, R8, !PT ;  /* 0x0000000807077248 */ /* 0x000fce0007fe0100 */
.L_x_13118:
[----:B------:R-:W-:Y:S05]  /*21c80*/  BSYNC B0 ;  /* 0x0000000000007941 */ /* 0x000fea0003800000 */
.L_x_13117:
        /* <DEDUP_REMOVED lines=74> */
[----:B--2---:R-:W-:Y:S02]  /*22130*/  FMNMX.FTZ R5, R160, R8, !PT ;  /* 0x00000008a0057209 */ /* 0x004fe40007810000 */
[----:B------:R-:W-:-:S02]  /*22140*/  FMNMX.FTZ R10, R26, R9, !PT ;  /* 0x000000091a0a7209 */ /* 0x000fc40007810000 */
[----:B------:R-:W-:Y:S02]  /*22150*/  FMNMX.FTZ R5, R88, R5, !PT ;  /* 0x0000000558057209 */ /* 0x000fe40007810000 */
[----:B------:R-:W-:Y:S02]  /*22160*/  FSEL R59, R59, -INF , !P5 ;  /* 0xff8000003b3b7808 */ /* 0x000fe40006800000 */
        /* <DEDUP_REMOVED lines=32> */
[----:B------:R-:W1:Y:S01]  /*22370*/  SHFL.BFLY PT, R11, R10, 0x2, 0x1f ;  /* 0x0c401f000a0b7f89 */ /* 0x000e6200000e0000 */
[----:B------:R-:W-:-:S04]  /*22380*/  FMNMX.FTZ R5, R47, R12, !PT ;  /* 0x0000000c2f057209 */ /* 0x000fc80007810000 */
[----:B------:R-:W-:-:S04]  /*22390*/  FMNMX.FTZ R12, R50, R5, !PT ;  /* 0x00000005320c7209 */ /* 0x000fc80007810000 */
[----:B------:R-:W-:-:S04]  /*223a0*/  FMNMX.FTZ R5, R51, R12, !PT ;  /* 0x0000000c33057209 */ /* 0x000fc80007810000 */
[----:B------:R-:W-:-:S04]  /*223b0*/  FMNMX.FTZ R12, R54, R5, !PT ;  /* 0x00000005360c7209 */ /* 0x000fc80007810000 */
[----:B------:R-:W-:Y:S02]  /*223c0*/  FMNMX.FTZ R5, R55, R12, !PT ;  /* 0x0000000c37057209 */ /* 0x000fe40007810000 */
[C---:B------:R-:W-:Y:S02]  /*223d0*/  ISETP.GT.AND P1, PT, R7.reuse, 0x49, !P1 ;  /* 0x000000490700780c */ /* 0x040fe40004f24270 */
[----:B------:R-:W-:Y:S02]  /*223e0*/  ISETP.LT.OR P0, PT, R6, 0x49, P0 ;  /* 0x000000490600780c */ /* 0x000fe40000701670 */
[----:B------:R-:W-:Y:S02]  /*223f0*/  FMNMX.FTZ R12, R58, R5, !PT ;  /* 0x000000053a0c7209 */ /* 0x000fe40007810000 */
[----:B------:R-:W-:Y:S02]  /*22400*/  ISETP.GT.AND P2, PT, R7, 0x50, !P2 ;  /* 0x000000500700780c */ /* 0x000fe40005744270 */
[----:B-1----:R-:W-:-:S02]  /*22410*/  FMNMX.FTZ R13, R10, R11, !PT ;  /* 0x0000000b0a0d7209 */ /* 0x002fc40007810000 */
[----:B------:R-:W-:Y:S02]  /*22420*/  ISETP.LT.OR P1, PT, R6, 0x4a, P1 ;  /* 0x0000004a0600780c */ /* 0x000fe40000f21670 */
[----:B------:R-:W-:Y:S02]  /*22430*/  FSEL R62, R62, -INF , !P0 ;  /* 0xff8000003e3e7808 */ /* 0x000fe40004000000 */
[----:B------:R-:W-:Y:S01]  /*22440*/  FMNMX.FTZ R5, R59, R12, !PT ;  /* 0x0000000c3b057209 */ /* 0x000fe20007810000 */
[----:B------:R-:W1:Y:S01]  /*22450*/  SHFL.BFLY PT, R14, R13, 0x1, 0x1f ;  /* 0x0c201f000d0e7f89 */ /* 0x000e6200000e0000 */
[----:B------:R-:W-:Y:S02]  /*22460*/  ISETP.GT.AND P3, PT, R7, 0x51, !P3 ;  /* 0x000000510700780c */ /* 0x000fe40005f64270 */
        /* <DEDUP_REMOVED lines=16> */
[----:B------:R-:W-:Y:S02]  /*22570*/  FMNMX.FTZ R11, R71, R6, !PT ;  /* 0x00000006470b7209 */ /* 0x000fe40007810000 */
[----:B-1----:R-:W-:Y:S01]  /*22580*/  FMNMX.FTZ R12, R13, R14, !PT ;  /* 0x0000000e0d0c7209 */ /* 0x002fe20007810000 */
[----:B------:R-:W2:Y:S04]  /*22590*/  LDL.64 R6, [R1+0x220] ;  /* 0x0002200001067983 */ /* 0x000ea80000100a00 */
[----:B------:R-:W-:Y:S04]  /*225a0*/  STL.64 [R1+0x210], R10 ;  /* 0x0002100a01007387 */ /* 0x000fe80000100a00 */
[----:B------:R-:W4:Y:S04]  /*225b0*/  LDL R13, [R1+0x214] ;  /* 0x00021400010d7983 */ /* 0x000f280000100800 */
[----:B------:R-:W-:Y:S04]  /*225c0*/  STL [R1+0x210], R12 ;  /* 0x0002100c01007387 */ /* 0x000fe80000100800 */
[----:B------:R-:W3:Y:S04]  /*225d0*/  LDL R14, [R1+0x210] ;  /* 0x00021000010e7983 */ /* 0x000ee80000100800 */
[----:B----4-:R-:W1:Y:S02]  /*225e0*/  SHFL.BFLY PT, R10, R13, 0x2, 0x1f ;  /* 0x0c401f000d0a7f89 */ /* 0x010e6400000e0000 */
[----:B-1----:R-:W-:-:S05]  /*225f0*/  FMNMX.FTZ R10, R10, R13, !PT ;  /* 0x0000000d0a0a7209 */ /* 0x002fca0007810000 */
[----:B------:R-:W1:Y:S01]  /*22600*/  SHFL.BFLY PT, R11, R10, 0x1, 0x1f ;  /* 0x0c201f000a0b7f89 */ /* 0x000e6200000e0000 */
[----:B---3--:R-:W-:Y:S01]  /*22610*/  FMUL.FTZ R5, R41, R14 ;  /* 0x0000000e29057220 */ /* 0x008fe20000410000 */
[----:B------:R-:W-:-:S04]  /*22620*/  FSETP.NEU.FTZ.AND P0, PT, R14, -INF , PT ;  /* 0xff8000000e00780b */ /* 0x000fc80003f1d000 */
[----:B------:R-:W-:Y:S02]  /*22630*/  FSEL R5, R5, RZ, P0 ;  /* 0x000000ff05057208 */ /* 0x000fe40000000000 */
[----:B------:R-:W-:-:S03]  /*22640*/  FSEL R13, R14, RZ, P0 ;  /* 0x000000ff0e0d7208 */ /* 0x000fc60000000000 */
        /* <DEDUP_REMOVED lines=8> */
[----:B-1----:R-:W-:Y:S01]  /*226d0*/  FMNMX.FTZ R10, R10, R11, !PT ;  /* 0x0000000b0a0a7209 */ /* 0x002fe20007810000 */
[-CC-:B------:R-:W-:Y:S01]  /*226e0*/  FFMA.FTZ R34, R72, R41.reuse, -R5.reuse ;  /* 0x0000002948227223 */ /* 0x180fe20000010805 */
[----:B------:R-:W-:-:S02]  /*226f0*/  FFMA.FTZ R176, R82, R41, -R5 ;  /* 0x0000002952b07223 */ /* 0x000fc40000010805 */
        /* <DEDUP_REMOVED lines=16> */
[C---:B------:R-:W-:Y:S01]  /*22800*/  FMUL.FTZ R5, R10.reuse, R41 ;  /* 0x000000290a057220 */ /* 0x040fe20000410000 */
[----:B------:R-:W-:-:S02]  /*22810*/  FSEL R12, R10, RZ, P0 ;  /* 0x000000ff0a0c7208 */ /* 0x000fc40000000000 */
[----:B------:R-:W-:Y:S02]  /*22820*/  FMUL.FTZ R13, R8, R41 ;  /* 0x00000029080d7220 */ /* 0x000fe40000410000 */
        /* <DEDUP_REMOVED lines=10> */
[----:B------:R-:W1:Y:S01]  /*228d0*/  MUFU.EX2 R12, R12 ;  /* 0x0000000c000c7308 */ /* 0x000e620000000800 */
[----:B------:R-:W-:-:S07]  /*228e0*/  FFMA.FTZ R30, R17, R41, -R8 ;  /* 0x00000029111e7223 */ /* 0x000fce0000010808 */
[----:B------:R-:W3:Y:S08]  /*228f0*/  MUFU.EX2 R15, R15 ;  /* 0x0000000f000f7308 */ /* 0x000ef00000000800 */
[----:B------:R-:W4:Y:S01]  /*22900*/  MUFU.EX2 R161, R161 ;  /* 0x000000a100a17308 */ /* 0x000f220000000800 */
[----:B------:R-:W-:-:S07]  /*22910*/  FFMA.FTZ R169, R25, R41, -R8 ;  /* 0x0000002919a97223 */ /* 0x000fce0000010808 */
[----:B------:R-:W0:Y:S08]  /*22920*/  MUFU.EX2 R162, R162 ;  /* 0x000000a200a27308 */ /* 0x000e300000000800 */
[----:B------:R-:W0:Y:S01]  /*22930*/  MUFU.EX2 R31, R31 ;  /* 0x0000001f001f7308 */ /* 0x000e220000000800 */
[----:B--2---:R-:W-:Y:S01]  /*22940*/  FFMA.FTZ R6, R13, R6, R160 ;  /* 0x000000060d067223 */ /* 0x004fe200000100a0 */
[----:B-1----:R-:W-:-:S06]  /*22950*/  FFMA.FTZ R16, R7, R12, R32 ;  /* 0x0000000c07107223 */ /* 0x002fcc0000010020 */
[----:B------:R-:W1:Y:S01]  /*22960*/  MUFU.EX2 R37, R37 ;  /* 0x0000002500257308 */ /* 0x000e620000000800 */
[----:B------:R-:W-:-:S07]  /*22970*/  FFMA.FTZ R29, R38, R41, -R8 ;  /* 0x00000029261d7223 */ /* 0x000fce0000010808 */
[----:B------:R-:W2:Y:S01]  /*22980*/  MUFU.EX2 R163, R163 ;  /* 0x000000a300a37308 */ /* 0x000ea20000000800 */
[----:B---3--:R-:W-:Y:S01]  /*22990*/  FADD.FTZ R5, R15, R6 ;  /* 0x000000060f057221 */ /* 0x008fe20000010000 */
[----:B----4-:R-:W-:-:S06]  /*229a0*/  FADD.FTZ R16, R161, R16 ;  /* 0x00000010a1107221 */ /* 0x010fcc0000010000 */
[----:B------:R-:W3:Y:S01]  /*229b0*/  MUFU.EX2 R36, R36 ;  /* 0x0000002400247308 */ /* 0x000ee20000000800 */
[----:B------:R-:W-:-:S07]  /*229c0*/  FFMA.FTZ R171, R39, R41, -R8 ;  /* 0x0000002927ab7223 */ /* 0x000fce0000010808 */
[----:B------:R-:W4:Y:S01]  /*229d0*/  MUFU.EX2 R30, R30 ;  /* 0x0000001e001e7308 */ /* 0x000f220000000800 */
[----:B0-----:R-:W-:Y:S01]  /*229e0*/  FADD.FTZ R6, R162, R5 ;  /* 0x00000005a2067221 */ /* 0x001fe20000010000 */
[----:B------:R-:W-:-:S06]  /*229f0*/  FADD.FTZ R16, R31, R16 ;  /* 0x000000101f107221 */ /* 0x000fcc0000010000 */
[----:B------:R-:W0:Y:S01]  /*22a00*/  MUFU.EX2 R168, R168 ;  /* 0x000000a800a87308 */ /* 0x000e220000000800 */
[----:B------:R-:W-:-:S07]  /*22a10*/  FFMA.FTZ R28, R42, R41, -R8 ;  /* 0x000000292a1c7223 */ /* 0x000fce0000010808 */
[----:B------:R-:W0:Y:S01]  /*22a20*/  MUFU.EX2 R169, R169 ;  /* 0x000000a900a97308 */ /* 0x000e220000000800 */
[----:B-1----:R-:W-:Y:S01]  /*22a30*/  FADD.FTZ R5, R37, R6 ;  /* 0x0000000625057221 */ /* 0x002fe20000010000 */
[----:B--2---:R-:W-:-:S06]  /*22a40*/  FADD.FTZ R7, R163, R16 ;  /* 0x00000010a3077221 */ /* 0x004fcc0000010000 */
        /* <DEDUP_REMOVED lines=75> */
[----:B------:R-:W1:Y:S08]  /*22f00*/  MUFU.EX2 R182, R182 ;  /* 0x000000b600b67308 */ /* 0x000e700000000800 */
[----:B------:R-:W2:Y:S01]  /*22f10*/  MUFU.EX2 R20, R20 ;  /* 0x0000001400147308 */ /* 0x000ea20000000800 */
[----:B---3--:R-:W-:Y:S01]  /*22f20*/  FADD.FTZ R8, R187, R8 ;  /* 0x00000008bb087221 */ /* 0x008fe20000010000 */
[----:B----4-:R-:W-:-:S06]  /*22f30*/  FADD.FTZ R6, R184, R7 ;  /* 0x00000007b8067221 */ /* 0x010fcc0000010000 */
[----:B------:R-:W3:Y:S08]  /*22f40*/  MUFU.EX2 R180, R180 ;  /* 0x000000b400b47308 */ /* 0x000ef00000000800 */
[----:B------:R-:W4:Y:S01]  /*22f50*/  MUFU.EX2 R5, R5 ;  /* 0x0000000500057308 */ /* 0x000f220000000800 */
[----:B0-----:R-:W-:Y:S01]  /*22f60*/  FADD.FTZ R7, R181, R8 ;  /* 0x00000008b5077221 */ /* 0x001fe20000010000 */
[----:B------:R-:W-:-:S06]  /*22f70*/  FADD.FTZ R9, R17, R6 ;  /* 0x0000000611097221 */ /* 0x000fcc0000010000 */
[----:B------:R-:W0:Y:S08]  /*22f80*/  MUFU.EX2 R21, R21 ;  /* 0x0000001500157308 */ /* 0x000e300000000800 */
[----:B------:R-:W0:Y:S01]  /*22f90*/  MUFU.EX2 R16, R16 ;  /* 0x0000001000107308 */ /* 0x000e220000000800 */
[----:B-1----:R-:W-:Y:S01]  /*22fa0*/  FADD.FTZ R7, R182, R7 ;  /* 0x00000007b6077221 */ /* 0x002fe20000010000 */
[----:B--2---:R-:W-:-:S03]  /*22fb0*/  FADD.FTZ R6, R20, R9 ;  /* 0x0000000914067221 */ /* 0x004fc60000010000 */
[----:B---3--:R-:W-:Y:S01]  /*22fc0*/  FADD.FTZ R8, R180, R7 ;  /* 0x00000007b4087221 */ /* 0x008fe20000010000 */
[----:B----4-:R-:W-:-:S03]  /*22fd0*/  FADD.FTZ R7, R5, R6 ;  /* 0x0000000605077221 */ /* 0x010fc60000010000 */
[----:B0-----:R-:W-:Y:S01]  /*22fe0*/  FADD.FTZ R6, R21, R8 ;  /* 0x0000000815067221 */ /* 0x001fe20000010000 */
        /* <DEDUP_REMOVED lines=351> */
[C---:B------:R-:W-:Y:S01]  /*245e0*/  FMUL.FTZ R55, R12.reuse, R42 ;  /* 0x0000002a0c377220 */ /* 0x040fe20000410000 */
[C---:B------:R-:W-:Y:S01]  /*245f0*/  FMUL.FTZ R61, R12.reuse, R44 ;  /* 0x0000002c0c3d7220 */ /* 0x040fe20000410000 */
[C---:B------:R-:W-:Y:S01]  /*24600*/  FMUL.FTZ R41, R12.reuse, R41 ;  /* 0x000000290c297220 */ /* 0x040fe20000410000 */
[C---:B------:R-:W-:Y:S01]  /*24610*/  FMUL.FTZ R27, R12.reuse, R27 ;  /* 0x0000001b0c1b7220 */ /* 0x040fe20000410000 */
[C---:B---3--:R-:W-:Y:S01]  /*24620*/  FMUL.FTZ R47, R12.reuse, R40 ;  /* 0x000000280c2f7220 */ /* 0x048fe20000410000 */
[C---:B------:R-:W-:Y:S01]  /*24630*/  FMUL.FTZ R39, R12.reuse, R39 ;  /* 0x000000270c277220 */ /* 0x040fe20000410000 */
[C---:B-1----:R-:W-:Y:S01]  /*24640*/  FMUL.FTZ R49, R12.reuse, R38 ;  /* 0x000000260c317220 */ /* 0x042fe20000410000 */
        /* <DEDUP_REMOVED lines=40> */
[----:B------:R3:W-:Y:S01]  /*248d0*/  ST.E desc[UR44][R18.64+0x438], R25 ;  /* 0x0004381912007985 */ /* 0x0007e2000c10192c */
[----:B------:R4:W-:Y:S06]  /*248e0*/  BAR.SYNC.DEFER_BLOCKING R26, 0x100 ;  /* 0x0004001a0000751d */ /* 0x0009ec0000010000 */
[----:B0-----:R-:W2:Y:S04]  /*248f0*/  LD.E R27, desc[UR44][R18.64+0x240] ;  /* 0x0002402c121b7980 */ /* 0x001ea8000c101900 */
[----:B------:R-:W4:Y:S04]  /*24900*/  LD.E R24, desc[UR44][R2.64] ;  /* 0x0000002c02187980 */ /* 0x000f28000c101900 */
[----:B------:R-:W4:Y:S04]  /*24910*/  LD.E.64 R12, desc[UR44][R18.64+0x88] ;  /* 0x0000882c120c7980 */ /* 0x000f28000c101b00 */
[----:B--2---:R0:W-:Y:S04]  /*24920*/  ST.E desc[UR44][R18.64+0x240], R27 ;  /* 0x0002401b12007985 */ /* 0x0041e8000c10192c */
[----:B-1----:R-:W2:Y:S04]  /*24930*/  LD.E R39, desc[UR44][R6.64] ;  /* 0x0000002c06277980 */ /* 0x002ea8000c101900 */
[----:B--2---:R1:W-:Y:S04]  /*24940*/  ST.E desc[UR44][R6.64], R39 ;  /* 0x0000002706007985 */ /* 0x0043e8000c10192c */
[----:B------:R-:W2:Y:S04]  /*24950*/  LD.E R41, desc[UR44][R10.64] ;  /* 0x0000002c0a297980 */ /* 0x000ea8000c101900 */
[----:B--2---:R2:W-:Y:S04]  /*24960*/  ST.E desc[UR44][R10.64], R41 ;  /* 0x000000290a007985 */ /* 0x0045e8000c10192c */
[----:B------:R-:W3:Y:S04]  /*24970*/  LD.E R43, desc[UR44][R8.64] ;  /* 0x0000002c082b7980 */ /* 0x000ee8000c101900 */
[----:B---3--:R3:W-:Y:S04]  /*24980*/  ST.E desc[UR44][R8.64], R43 ;  /* 0x0000002b08007985 */ /* 0x0087e8000c10192c */
[----:B------:R-:W4:Y:S04]  /*24990*/  LD.E R25, desc[UR44][R18.64+0x250] ;  /* 0x0002502c12197980 */ /* 0x000f28000c101900 */
[----:B------:R-:W4:Y:S04]  /*249a0*/  LD.E R45, desc[UR44][R18.64+0x254] ;  /* 0x0002542c122d7980 */ /* 0x000f28000c101900 */
[----:B------:R-:W4:Y:S04]  /*249b0*/  LD.E R47, desc[UR44][R18.64+0x258] ;  /* 0x0002582c122f7980 */ /* 0x000f28000c101900 */
[----:B0-----:R-:W4:Y:S04]  /*249c0*/  LD.E R27, desc[UR44][R18.64+0x25c] ;  /* 0x00025c2c121b7980 */ /* 0x001f28000c101900 */
[----:B------:R-:W4:Y:S04]  /*249d0*/  LD.E R49, desc[UR44][R18.64+0x260] ;  /* 0x0002602c12317980 */ /* 0x000f28000c101900 */
[----:B------:R-:W4:Y:S04]  /*249e0*/  LD.E R51, desc[UR44][R18.64+0x264] ;  /* 0x0002642c12337980 */ /* 0x000f28000c101900 */
[----:B-1----:R-:W4:Y:S04]  /*249f0*/  LD.E R39, desc[UR44][R18.64+0x268] ;  /* 0x0002682c12277980 */ /* 0x002f28000c101900 */
        /* <DEDUP_REMOVED lines=76> */
[----:B--2---:R2:W-:Y:S04]  /*24ec0*/  ST.E desc[UR44][R18.64+0x270], R41 ;  /* 0x0002702912007985 */ /* 0x0045e8000c10192c */
[----:B------:R-:W-:Y:S04]  /*24ed0*/  ST.E desc[UR44][R18.64+0x274], R55 ;  /* 0x0002743712007985 */ /* 0x000fe8000c10192c */
[----:B---3--:R3:W-:Y:S04]  /*24ee0*/  ST.E desc[UR44][R18.64+0x278], R43 ;  /* 0x0002782b12007985 */ /* 0x0087e8000c10192c */
[----:B------:R3:W-:Y:S04]  /*24ef0*/  ST.E desc[UR44][R18.64+0x27c], R57 ;  /* 0x00027c3912007985 */ /* 0x0007e8000c10192c */
[----:B------:R3:W-:Y:S04]  /*24f00*/  ST.E desc[UR44][R18.64+0x280], R59 ;  /* 0x0002803b12007985 */ /* 0x0007e8000c10192c */
[----:B------:R3:W-:Y:S04]  /*24f10*/  ST.E desc[UR44][R18.64+0x284], R61 ;  /* 0x0002843d12007985 */ /* 0x0007e8000c10192c */
[----:B------:R3:W-:Y:S04]  /*24f20*/  ST.E desc[UR44][R18.64+0x288], R63 ;  /* 0x0002883f12007985 */ /* 0x0007e8000c10192c */
[----:B------:R3:W-:Y:S04]  /*24f30*/  ST.E desc[UR44][R18.64+0x28c], R65 ;  /* 0x00028c4112007985 */ /* 0x0007e8000c10192c */
[----:B0-----:R-:W4:Y:S04]  /*24f40*/  LD.E R25, desc[UR44][R18.64+0x290] ;  /* 0x0002902c12197980 */ /* 0x001f28000c101900 */
[----:B-1----:R-:W4:Y:S04]  /*24f50*/  LD.E R27, desc[UR44][R18.64+0x298] ;  /* 0x0002982c121b7980 */ /* 0x002f28000c101900 */
        /* <DEDUP_REMOVED lines=155> */
[----:B0-----:R-:W3:Y:S01]  /*25910*/  LDL R25, [R1+0x68] ;  /* 0x0000680001197983 */ /* 0x001ee20000100800 */
[----:B------:R-:W-:-:S02]  /*25920*/  IMAD R12, R24, 0xc00, R12 ;  /* 0x00000c00180c7824 */ /* 0x000fc400078e020c */
[----:B-1----:R-:W-:Y:S01]  /*25930*/  IMAD.MOV.U32 R27, RZ, RZ, R13 ;  /* 0x000000ffff1b7224 */ /* 0x002fe200078e000d */
[----:B------:R-:W-:Y:S01]  /*25940*/  F2FP.F16.F32.PACK_AB R162, R37, R162 ;  /* 0x000000a225a2723e */ /* 0x000fe200000000ff */
[C---:B------:R-:W-:Y:S01]  /*25950*/  VIADD R24, R12.reuse, 0x80 ;  /* 0x000000800c187836 */ /* 0x040fe20000000000 */
[----:B------:R-:W-:Y:S01]  /*25960*/  IADD3 R26, R12, 0x100, RZ ;  /* 0x000001000c1a7810 */ /* 0x000fe20007ffe0ff */
[----:B------:R-:W3:Y:S01]  /*25970*/  LD.E R37, desc[UR44][R18.64+0x274] ;  /* 0x0002742c12257980 */ /* 0x000ee2000c101900 */
[----:B------:R-:W-:Y:S02]  /*25980*/  R2UR UR15, R27 ;  /* 0x000000001b0f72ca */ /* 0x000fe400000e0000 */
[----:B------:R-:W-:Y:S01]  /*25990*/  R2UR UR10, R24 ;  /* 0x00000000180a72ca */ /* 0x000fe200000e0000 */
[----:B------:R-:W3:Y:S01]  /*259a0*/  LD.E R38, desc[UR44][R18.64+0x278] ;  /* 0x0002782c12267980 */ /* 0x000ee2000c101900 */
[----:B------:R-:W-:Y:S02]  /*259b0*/  R2UR UR14, R26 ;  /* 0x000000001a0e72ca */ /* 0x000fe400000e0000 */
[----:B------:R-:W-:Y:S01]  /*259c0*/  F2FP.F16.F32.PACK_AB R168, R168, R36 ;  /* 0x00000024a8a8723e */ /* 0x000fe200000000ff */
[----:B------:R-:W3:Y:S01]  /*259d0*/  LD.E R24, desc[UR44][R18.64+0x240] ;  /* 0x0002402c12187980 */ /* 0x000ee2000c101900 */
[----:B------:R-:W-:-:S02]  /*259e0*/  F2FP.F16.F32.PACK_AB R170, R170, R35 ;  /* 0x00000023aaaa723e */ /* 0x000fc400000000ff */
[----:B------:R-:W-:Y:S01]  /*259f0*/  F2FP.F16.F32.PACK_AB R176, R176, R34 ;  /* 0x00000022b0b0723e */ /* 0x000fe200000000ff */
[----:B------:R-:W3:Y:S01]  /*25a00*/  LD.E R35, desc[UR44][R18.64+0x26c] ;  /* 0x00026c2c12237980 */ /* 0x000ee2000c101900 */
[----:B------:R-:W-:Y:S02]  /*25a10*/  F2FP.F16.F32.PACK_AB R178, R178, R33 ;  /* 0x00000021b2b2723e */ /* 0x000fe400000000ff */
[----:B------:R-:W-:Y:S01]  /*25a20*/  F2FP.F16.F32.PACK_AB R161, R161, R32 ;  /* 0x00000020a1a1723e */ /* 0x000fe200000000ff */
[----:B------:R-:W3:Y:S01]  /*25a30*/  LD.E R33, desc[UR44][R18.64+0x264] ;  /* 0x0002642c12217980 */ /* 0x000ee2000c101900 */
[----:B------:R-:W-:Y:S02]  /*25a40*/  F2FP.F16.F32.PACK_AB R163, R163, R31 ;  /* 0x0000001fa3a3723e */ /* 0x000fe400000000ff */
[----:B------:R-:W-:Y:S01]  /*25a50*/  F2FP.F16.F32.PACK_AB R169, R169, R30 ;  /* 0x0000001ea9a9723e */ /* 0x000fe200000000ff */
[----:B------:R-:W3:Y:S01]  /*25a60*/  LD.E R31, desc[UR44][R18.64+0x25c] ;  /* 0x00025c2c121f7980 */ /* 0x000ee2000c101900 */
[----:B------:R-:W-:-:S02]  /*25a70*/  F2FP.F16.F32.PACK_AB R171, R171, R29 ;  /* 0x0000001dabab723e */ /* 0x000fc400000000ff */
[----:B------:R-:W-:Y:S01]  /*25a80*/  F2FP.F16.F32.PACK_AB R177, R177, R28 ;  /* 0x0000001cb1b1723e */ /* 0x000fe200000000ff */
        /* <DEDUP_REMOVED lines=8> */
[----:B--2---:R-:W4:Y:S04]  /*25b10*/  LD.E R41, desc[UR44][R18.64+0x284] ;  /* 0x0002842c12297980 */ /* 0x004f28000c101900 */
[----:B------:R-:W4:Y:S04]  /*25b20*/  LD.E R42, desc[UR44][R18.64+0x288] ;  /* 0x0002882c122a7980 */ /* 0x000f28000c101900 */
[----:B---3--:R-:W4:Y:S04]  /*25b30*/  LD.E R43, desc[UR44][R18.64+0x28c] ;  /* 0x00028c2c122b7980 */ /* 0x008f28000c101900 */
        /* <DEDUP_REMOVED lines=57> */
[----:B------:R-:W-:Y:S01]  /*25ed0*/  ISETP.NE.U32.AND P0, PT, R25, RZ, PT ;  /* 0x000000ff1900720c */ /* 0x000fe20003f05070 */
[----:B------:R-:W-:-:S02]  /*25ee0*/  IMAD.MOV.U32 R25, RZ, RZ, R13 ;  /* 0x000000ffff197224 */ /* 0x000fc400078e000d */
[----:B------:R-:W4:Y:S03]  /*25ef0*/  LD.E R101, desc[UR44][R18.64+0x374] ;  /* 0x0003742c12657980 */ /* 0x000f26000c101900 */
        /* <DEDUP_REMOVED lines=55> */
[----:B------:R-:W-:Y:S02]  /*26270*/  R2UR UR7, R13 ;  /* 0x000000000d0772ca */ /* 0x000fe400000e0000 */
[----:B------:R-:W-:Y:S01]  /*26280*/  F2FP.F16.F32.PACK_AB R160, R15, R160 ;  /* 0x000000a00fa0723e */ /* 0x000fe200000000ff */
[----:B------:R-:W-:-:S03]  /*26290*/  VOTEU.ANY UP0, P0 ;  /* 0x00000000003f7886 */ /* 0x000fc60000000100 */
[----:B----4-:R-:W-:-:S07]  /*262a0*/  WARPGROUP.ARRIVE ;  /* 0x00000000000079c5 */ /* 0x010fce0000000000 */
        /* <DEDUP_REMOVED lines=1072> */
[----:B------:R1:W5:Y:S04]  /*2a5b0*/  LD.E R4, desc[UR44][R2.64] ;  /* 0x0000002c02047980 */ /* 0x000368000c101900 */
[----:B--2---:R-:W2:Y:S01]  /*2a5c0*/  LD.E R5, desc[UR44][R6.64] ;  /* 0x0000002c06057980 */ /* 0x004ea2000c101900 */
[----:B------:R-:W-:Y:S01]  /*2a5d0*/  BSSY B0, `(.L_x_13122) ;  /* 0x0000005000007945 */ /* 0x000fe20003800000 */
[----:B--2---:R-:W-:-:S04]  /*2a5e0*/  LOP3.LUT R5, R5, 0x1, RZ, 0xfc, !PT ;  /* 0x0000000105057812 */ /* 0x004fc800078efcff */
[----:B------:R-:W-:-:S13]  /*2a5f0*/  ISETP.NE.AND P0, PT, R5, 0x3, PT ;  /* 0x000000030500780c */ /* 0x000fda0003f05270 */
[----:B-1----:R-:W-:Y:S05]  /*2a600*/  @!P0 BRA `(.L_x_13123) ;  /* 0x0000000000048947 */ /* 0x002fea0003800000 */
[----:B------:R-:W-:Y:S01]  /*2a610*/  BPT.TRAP 0x1 ;  /* 0x000000040000795c */ /* 0x000fe20000300000 */
.L_x_13123:
[----:B------:R-:W-:Y:S05]  /*2a620*/  BSYNC B0 ;  /* 0x0000000000007941 */ /* 0x000fea0003800000 */
.L_x_13122:
        /* <DEDUP_REMOVED lines=9> */
.L_x_13095:
[----:B------:R-:W3:Y:S01]  /*2a6c0*/  LDL R7, [R1+0x220] ;  /* 0x0002200001077983 */ /* 0x000ee20000100800 */
[----:B------:R-:W-:Y:S05]  /*2a6d0*/  WARPSYNC.ALL ;  /* 0x0000000000007948 */ /* 0x000fea0003800000 */
[----:B-1----:R-:W4:Y:S04]  /*2a6e0*/  LDL R5, [R1+0x224] ;  /* 0x0002240001057983 */ /* 0x002f280000100800 */
[----:B------:R-:W5:Y:S04]  /*2a6f0*/  LDL.64 R16, [R1+0x240] ;  /* 0x0002400001107983 */ /* 0x000f680000100a00 */
[----:B------:R-:W5:Y:S04]  /*2a700*/  LDL.64 R20, [R1+0x250] ;  /* 0x0002500001147983 */ /* 0x000f680000100a00 */
[----:B------:R-:W5:Y:S04]  /*2a710*/  LDL.64 R14, [R1+0x260] ;  /* 0x00026000010e7983 */ /* 0x000f680000100a00 */
[----:B------:R-:W5:Y:S04]  /*2a720*/  LDL.64 R12, [R1+0x270] ;  /* 0x00027000010c7983 */ /* 0x000f680000100a00 */
[----:B------:R-:W5:Y:S04]  /*2a730*/  LDL.64 R10, [R1+0x280] ;  /* 0x00028000010a7983 */ /* 0x000f680000100a00 */
[----:B------:R-:W5:Y:S04]  /*2a740*/  LDL.64 R8, [R1+0x290] ;  /* 0x0002900001087983 */ /* 0x000f680000100a00 */
[----:B------:R-:W5:Y:S01]  /*2a750*/  LDL R121, [R1+0x1f0] ;  /* 0x0001f00001797983 */ /* 0x000f620000100800 */
[----:B------:R-:W-:-:S03]  /*2a760*/  IMAD.MOV.U32 R116, RZ, RZ, RZ ;  /* 0x000000ffff747224 */ /* 0x000fc600078e00ff */
[----:B------:R-:W5:Y:S01]  /*2a770*/  LDL.64 R104, [R1+0x320] ;  /* 0x0003200001687983 */ /* 0x000f620000100a00 */
[----:B------:R-:W-:Y:S02]  /*2a780*/  IMAD.MOV.U32 R117, RZ, RZ, -0x800000 ;  /* 0xff800000ff757424 */ /* 0x000fe400078e00ff */
        /* <DEDUP_REMOVED lines=44> */
[----:B---3--:R-:W0:Y:S02]  /*2aa50*/  SHFL.BFLY PT, R0, R7, 0x2, 0x1f ;  /* 0x0c401f0007007f89 */ /* 0x008e2400000e0000 */
[----:B0-----:R-:W-:-:S02]  /*2aa60*/  FADD.FTZ R2, R7, R0 ;  /* 0x0000000007027221 */ /* 0x001fc40000010000 */
[----:B------:R-:W3:Y:S04]  /*2aa70*/  LDL.64 R6, [R1+0x2c0] ;  /* 0x0002c00001067983 */ /* 0x000ee80000100a00 */
[----:B------:R-:W2:Y:S02]  /*2aa80*/  SHFL.BFLY PT, R3, R2, 0x1, 0x1f ;  /* 0x0c201f0002037f89 */ /* 0x000ea400000e0000 */
[----:B--2---:R-:W-:-:S05]  /*2aa90*/  FADD.FTZ R4, R2, R3 ;  /* 0x0000000302047221 */ /* 0x004fca0000010000 */
[----:B------:R-:W-:Y:S04]  /*2aaa0*/  STL [R1+0x220], R4 ;  /* 0x0002200401007387 */ /* 0x000fe80000100800 */
[----:B------:R-:W2:Y:S04]  /*2aab0*/  LDL R30, [R1+0x220] ;  /* 0x00022000011e7983 */ /* 0x000ea80000100800 */
[----:B----4-:R-:W0:Y:S02]  /*2aac0*/  SHFL.BFLY PT, R0, R5, 0x2, 0x1f ;  /* 0x0c401f0005007f89 */ /* 0x010e2400000e0000 */
[----:B0-----:R-:W-:-:S02]  /*2aad0*/  FADD.FTZ R3, R0, R5 ;  /* 0x0000000500037221 */ /* 0x001fc40000010000 */
[----:B------:R-:W4:Y:S04]  /*2aae0*/  LDL.64 R4, [R1+0x2b0] ;  /* 0x0002b00001047983 */ /* 0x000f280000100a00 */
[----:B------:R-:W0:Y:S02]  /*2aaf0*/  SHFL.BFLY PT, R0, R3, 0x1, 0x1f ;  /* 0x0c201f0003007f89 */ /* 0x000e2400000e0000 */
[----:B0-----:R-:W-:Y:S02]  /*2ab00*/  FADD.FTZ R0, R3, R0 ;  /* 0x0000000003007221 */ /* 0x001fe40000010000 */
[----:B------:R-:W3:Y:S03]  /*2ab10*/  LDL.64 R2, [R1+0x2a0] ;  /* 0x0002a00001027983 */ /* 0x000ee60000100a00 */
[----:B------:R-:W-:-:S13]  /*2ab20*/  FSETP.NE.FTZ.AND P1, PT, R0, RZ, PT ;  /* 0x000000ff0000720b */ /* 0x000fda0003f35000 */
[----:B------:R-:W4:Y:S04]  /*2ab30*/  @P1 LDL R28, [R1+0x230] ;  /* 0x00023000011c1983 */ /* 0x000f280000100800 */
[----:B------:R-:W4:Y:S01]  /*2ab40*/  @P1 LDL R29, [R1+0x214] ;  /* 0x00021400011d1983 */ /* 0x000f220000100800 */
[----:B--2---:R-:W-:-:S13]  /*2ab50*/  FSETP.NE.FTZ.AND P0, PT, R30, RZ, PT ;  /* 0x000000ff1e00720b */ /* 0x004fda0003f15000 */
[----:B------:R-:W2:Y:S04]  /*2ab60*/  @P0 LDL R24, [R1+0x230] ;  /* 0x0002300001180983 */ /* 0x000ea80000100800 */
[----:B------:R-:W2:Y:S01]  /*2ab70*/  @P0 LDL R25, [R1+0x210] ;  /* 0x0002100001190983 */ /* 0x000ea20000100800 */
[----:B------:R-:W0:Y:S08]  /*2ab80*/  @P1 MUFU.LG2 R27, R0 ;  /* 0x00000000001b1308 */ /* 0x000e300000000c00 */
[----:B------:R-:W1:Y:S08]  /*2ab90*/  @P0 MUFU.LG2 R26, R30 ;  /* 0x0000001e001a0308 */ /* 0x000e700000000c00 */
[----:B------:R-:W1:Y:S01]  /*2aba0*/  @P0 MUFU.RCP R116, R30 ;  /* 0x0000001e00740308 */ /* 0x000e620000001000 */
[----:B0-----:R-:W-:Y:S01]  /*2abb0*/  @P1 FMUL.FTZ R31, R27, 0.69314718246459960938 ;  /* 0x3f3172181b1f1820 */ /* 0x001fe20000410000 */
[----:B-----5:R-:W-:-:S02]  /*2abc0*/  VIADD R121, R121, 0x1 ;  /* 0x0000000179797836 */ /* 0x020fc40000000000 */
[----:B-1----:R-:W-:Y:S01]  /*2abd0*/  @P0 FMUL.FTZ R27, R26, 0.69314718246459960938 ;  /* 0x3f3172181a1b0820 */ /* 0x002fe20000410000 */
        /* <DEDUP_REMOVED lines=17> */
[----:B------:R-:W-:Y:S01]  /*2acf0*/  FMUL.FTZ R6, R6, R116 ;  /* 0x0000007406067220 */ /* 0x000fe20000410000 */
[----:B------:R-:W-:Y:S01]  /*2ad00*/  STL.64 [R1+0x240], R16 ;  /* 0x0002401001007387 */ /* 0x000fe20000100a00 */
[----:B------:R-:W-:-:S03]  /*2ad10*/  @P1 FMUL.FTZ R28, R28, 0.69314718246459960938 ;  /* 0x3f3172181c1c1820 */ /* 0x000fc60000410000 */
[----:B------:R-:W-:Y:S01]  /*2ad20*/  STL.64 [R1+0x250], R20 ;  /* 0x0002501401007387 */ /* 0x000fe20000100a00 */
[----:B------:R-:W-:-:S03]  /*2ad30*/  @P1 FFMA.FTZ R118, R28, R29, R31 ;  /* 0x0000001d1c761223 */ /* 0x000fc6000001001f */
[----:B------:R-:W-:Y:S04]  /*2ad40*/  STL.64 [R1+0x260], R14 ;  /* 0x0002600e01007387 */ /* 0x000fe80000100a00 */
[----:B------:R0:W-:Y:S04]  /*2ad50*/  STL.64 [R1+0x270], R12 ;  /* 0x0002700c01007387 */ /* 0x0001e80000100a00 */
[----:B------:R-:W-:Y:S04]  /*2ad60*/  STL.64 [R1+0x280], R10 ;  /* 0x0002800a01007387 */ /* 0x000fe80000100a00 */
[----:B------:R1:W-:Y:S04]  /*2ad70*/  STL.64 [R1+0x290], R8 ;  /* 0x0002900801007387 */ /* 0x0003e80000100a00 */
[----:B------:R-:W-:Y:S04]  /*2ad80*/  STL.64 [R1+0x2a0], R2 ;  /* 0x0002a00201007387 */ /* 0x000fe80000100a00 */
[----:B------:R3:W-:Y:S04]  /*2ad90*/  STL.64 [R1+0x2b0], R4 ;  /* 0x0002b00401007387 */ /* 0x0007e80000100a00 */
[----:B------:R4:W-:Y:S04]  /*2ada0*/  STL.64 [R1+0x2c0], R6 ;  /* 0x0002c00601007387 */ /* 0x0009e80000100a00 */
[----:B------:R-:W5:Y:S04]  /*2adb0*/  LDL.64 R30, [R1+0x388] ;  /* 0x00038800011e7983 */ /* 0x000f680000100a00 */
[----:B------:R-:W5:Y:S04]  /*2adc0*/  LDL.64 R28, [R1+0x398] ;  /* 0x00039800011c7983 */ /* 0x000f680000100a00 */
[----:B0-----:R-:W5:Y:S04]  /*2add0*/  LDL.64 R12, [R1+0x3a8] ;  /* 0x0003a800010c7983 */ /* 0x001f680000100a00 */
[----:B------:R-:W5:Y:S04]  /*2ade0*/  LDL.64 R20, [R1+0x3c8] ;  /* 0x0003c80001147983 */ /* 0x000f680000100a00 */
[----:B------:R-:W5:Y:S04]  /*2adf0*/  LDL.64 R16, [R1+0x3d8] ;  /* 0x0003d80001107983 */ /* 0x000f680000100a00 */
[----:B------:R-:W5:Y:S04]  /*2ae00*/  LDL.64 R14, [R1+0x3e8] ;  /* 0x0003e800010e7983 */ /* 0x000f680000100a00 */
[----:B-1----:R-:W5:Y:S04]  /*2ae10*/  LDL.64 R8, [R1+0x3f8] ;  /* 0x0003f80001087983 */ /* 0x002f680000100a00 */
[----:B---3--:R-:W3:Y:S04]  /*2ae20*/  LDL.64 R4, [R1+0x408] ;  /* 0x0004080001047983 */ /* 0x008ee80000100a00 */
[----:B------:R-:W3:Y:S04]  /*2ae30*/  LDL.64 R10, [R1+0x418] ;  /* 0x00041800010a7983 */ /* 0x000ee80000100a00 */
[----:B------:R-:W3:Y:S04]  /*2ae40*/  LDL.64 R2, [R1+0x428] ;  /* 0x0004280001027983 */ /* 0x000ee80000100a00 */
[----:B----4-:R-:W4:Y:S01]  /*2ae50*/  LDL.64 R6, [R1+0x438] ;  /* 0x0004380001067983 */ /* 0x010f220000100a00 */
[----:B--2---:R-:W-:-:S04]  /*2ae60*/  @P0 FMUL.FTZ R24, R24, 0.69314718246459960938 ;  /* 0x3f31721818180820 */ /* 0x004fc80000410000 */
[----:B------:R-:W-:Y:S02]  /*2ae70*/  @P0 FFMA.FTZ R117, R24, R25, R27 ;  /* 0x0000001918750223 */ /* 0x000fe4000001001b */
[----:B------:R-:W2:Y:S04]  /*2ae80*/  LDL.64 R26, [R1+0x358] ;  /* 0x00035800011a7983 */ /* 0x000ea80000100a00 */
[----:B------:R-:W2:Y:S01]  /*2ae90*/  LDL.64 R24, [R1+0x3b8] ;  /* 0x0003b80001187983 */ /* 0x000ea20000100a00 */
[----:B------:R-:W-:-:S13]  /*2aea0*/  ISETP.NE.AND P0, PT, R121, 0x2, PT ;  /* 0x000000027900780c */ /* 0x000fda0003f05270 */
[----:B------:R-:W2:Y:S01]  /*2aeb0*/  @!P0 LDL R120, [R1+0x1f4] ;  /* 0x0001f40001788983 */ /* 0x000ea20000100800 */
[----:B------:R-:W0:Y:S01]  /*2aec0*/  S2R R123, SR_TID.X ;  /* 0x00000000007b7919 */ /* 0x000e220000002100 */
[-C--:B------:R-:W-:Y:S01]  /*2aed0*/  FMUL.FTZ R105, R105, R116.reuse ;  /* 0x0000007469697220 */ /* 0x080fe20000410000 */
[----:B------:R-:W-:-:S05]  /*2aee0*/  FMUL.FTZ R104, R104, R116 ;  /* 0x0000007468687220 */ /* 0x000fca0000410000 */
[----:B------:R1:W-:Y:S02]  /*2aef0*/  STL.64 [R1+0x320], R104 ;  /* 0x0003206801007387 */ /* 0x0003e40000100a00 */
[----:B-1----:R-:W-:-:S06]  /*2af00*/  IMAD.MOV.U32 R104, RZ, RZ, RZ ;  /* 0x000000ffff687224 */ /* 0x002fcc00078e00ff */
[----:B------:R-:W1:Y:S01]  /*2af10*/  @P1 MUFU.RCP R104, R0 ;  /* 0x0000000000681308 */ /* 0x000e620000001000 */
[----:B------:R4:W-:Y:S01]  /*2af20*/  STL [R1+0x224], R0 ;  /* 0x0002240001007387 */ /* 0x0009e20000100800 */
[-C--:B------:R-:W-:Y:S01]  /*2af30*/  FMUL.FTZ R115, R115, R116.reuse ;  /* 0x0000007473737220 */ /* 0x080fe20000410000 */
[----:B0-----:R-:W-:Y:S01]  /*2af40*/  SHF.R.U32.HI R123, RZ, 0x7, R123 ;  /* 0x00000007ff7b7819 */ /* 0x001fe2000001167b */
[-C--:B------:R-:W-:Y:S01]  /*2af50*/  FMUL.FTZ R114, R114, R116.reuse ;  /* 0x0000007472727220 */ /* 0x080fe20000410000 */
[-C--:B------:R-:W-:Y:S01]  /*2af60*/  FMUL.FTZ R113, R113, R116.reuse ;  /* 0x0000007471717220 */ /* 0x080fe20000410000 */
[-C--:B------:R-:W-:Y:S01]  /*2af70*/  FMUL.FTZ R112, R112, R116.reuse ;  /* 0x0000007470707220 */ /* 0x080fe20000410000 */
[----:B------:R-:W-:Y:S01]  /*2af80*/  IADD3 R105, -R123, 0xb, RZ ;  /* 0x0000000b7b697810 */ /* 0x000fe20007ffe1ff */
        /* <DEDUP_REMOVED lines=94> */
[-C--:B------:R-:W-:Y:S01]  /*2b570*/  FMUL.FTZ R11, R11, R104.reuse ;  /* 0x000000680b0b7220 */ /* 0x080fe20000410000 */
[-C--:B------:R-:W-:Y:S01]  /*2b580*/  FMUL.FTZ R10, R10, R104.reuse ;  /* 0x000000680a0a7220 */ /* 0x080fe20000410000 */
[-C--:B------:R-:W-:Y:S01]  /*2b590*/  FMUL.FTZ R3, R3, R104.reuse ;  /* 0x0000006803037220 */ /* 0x080fe20000410000 */
[-C--:B------:R-:W-:Y:S01]  /*2b5a0*/  FMUL.FTZ R2, R2, R104.reuse ;  /* 0x0000006802027220 */ /* 0x080fe20000410000 */
[-C--:B----4-:R-:W-:Y:S01]  /*2b5b0*/  FMUL.FTZ R7, R7, R104.reuse ;  /* 0x0000006807077220 */ /* 0x090fe20000410000 */
        /* <DEDUP_REMOVED lines=39> */
[-C--:B------:R-:W-:Y:S01]  /*2b830*/  FMUL.FTZ R25, R25, R104.reuse ;  /* 0x0000006819197220 */ /* 0x080fe20000410000 */
        /* <DEDUP_REMOVED lines=25> */
[----:B------:R-:W-:-:S03]  /*2b9d0*/  @!P0 LOP3.LUT R120, R120, 0x1, RZ, 0x3c, !PT ;  /* 0x0000000178788812 */ /* 0x000fc600078e3cff */
[----:B------:R0:W-:Y:S04]  /*2b9e0*/  STL [R1+0x1f0], R121 ;  /* 0x0001f07901007387 */ /* 0x0001e80000100800 */
[----:B------:R0:W-:Y:S04]  /*2b9f0*/  @!P0 STL [R1+0x1f4], R120 ;  /* 0x0001f47801008387 */ /* 0x0001e80000100800 */
[----:B------:R0:W-:Y:S01]  /*2ba00*/  @!P0 STL [R1+0x1f0], RZ ;  /* 0x0001f0ff01008387 */ /* 0x0001e20000100800 */
[----:B------:R0:W-:Y:S08]  /*2ba10*/  BAR.ARV R105, 0x100 ;  /* 0x000400690000751d */ /* 0x0001f00000002000 */
[----:B------:R-:W-:Y:S06]  /*2ba20*/  BAR.ARV 0x8, 0x180 ;  /* 0x0206000000007b1d */ /* 0x000fec0000002000 */
[----:B------:R-:W-:-:S13]  /*2ba30*/  PLOP3.LUT P0, PT, PT, PT, PT, 0x8, 0x0 ;  /* 0x000000000000781c */ /* 0x000fda0003f0e170 */
.L_x_13002:
[----:B------:R-:W-:Y:S05]  /*2ba40*/  WARPSYNC.ALL ;  /* 0x0000000000007948 */ /* 0x000fea0003800000 */
[----:B------:R-:W1:Y:S08]  /*2ba50*/  S2UR UR4, SR_CgaCtaId ;  /* 0x00000000000479c3 */ /* 0x000e700000008800 */
[----:B------:R-:W-:Y:S01]  /*2ba60*/  BAR.SYNC.DEFER_BLOCKING 0x5, 0x180 ;  /* 0x0146000000007b1d */ /* 0x000fe20000010000 */
[----:B0-----:R-:W-:-:S05]  /*2ba70*/  MOV R2, 0x400 ;  /* 0x0000040000027802 */ /* 0x001fca0000000f00 */
[----:B------:R-:W-:Y:S01]  /*2ba80*/  BSSY B0, `(.L_x_13125) ;  /* 0x000050f000007945 */ /* 0x000fe20003800000 */
[----:B-1----:R-:W-:-:S05]  /*2ba90*/  IMAD.U32 R27, RZ, RZ, UR4 ;  /* 0x00000004ff1b7e24 */ /* 0x002fca000f8e00ff */
[----:B------:R-:W-:-:S05]  /*2baa0*/  LEA R2, R27, R2, 0x18 ;  /* 0x000000021b027211 */ /* 0x000fca00078ec0ff */
[----:B------:R0:W1:Y:S01]  /*2bab0*/  LDS.128 R96, [R2+0x324d0] ;  /* 0x0324d00002607984 */ /* 0x0000620000000c00 */
[----:B------:R-:W-:Y:S06]  /*2bac0*/  BAR.ARV 0x4, 0x180 ;  /* 0x0106000000007b1d */ /* 0x000fec0000002000 */
[----:B------:R-:W-:Y:S05]  /*2bad0*/  @P0 BRA `(.L_x_13126) ;  /* 0x00000040009c0947 */ /* 0x000fea0003800000 */
[----:B------:R-:W3:Y:S01]  /*2bae0*/  LDL R0, [R1+0x520] ;  /* 0x0005200001007983 */ /* 0x000ee20000100800 */
[----:B------:R-:W-:-:S03]  /*2baf0*/  ULDC UR4, c[0x0][0xbd4] ;  /* 0x0002f50000047ab9 */ /* 0x000fc60000000800 */
[----:B------:R-:W4:Y:S04]  /*2bb00*/  LDL.128 R56, [R1+0x240] ;  /* 0x0002400001387983 */ /* 0x000f280000100c00 */
[----:B------:R-:W2:Y:S04]  /*2bb10*/  LDL.128 R52, [R1+0x260] ;  /* 0x0002600001347983 */ /* 0x000ea80000100c00 */
[----:B------:R-:W2:Y:S04]  /*2bb20*/  LDL.128 R8, [R1+0x250] ;  /* 0x0002500001087983 */ /* 0x000ea80000100c00 */
[----:B------:R-:W2:Y:S04]  /*2bb30*/  LDL.128 R4, [R1+0x270] ;  /* 0x0002700001047983 */ /* 0x000ea80000100c00 */
[----:B-----5:R-:W2:Y:S04]  /*2bb40*/  LDL.128 R44, [R1+0x280] ;  /* 0x00028000012c7983 */ /* 0x020ea80000100c00 */
[----:B------:R-:W2:Y:S04]  /*2bb50*/  LDL.128 R48, [R1+0x290] ;  /* 0x0002900001307983 */ /* 0x000ea80000100c00 */
[----:B------:R-:W2:Y:S04]  /*2bb60*/  LDL.128 R88, [R1+0x2a0] ;  /* 0x0002a00001587983 */ /* 0x000ea80000100c00 */
[----:B------:R-:W2:Y:S01]  /*2bb70*/  LDL.128 R40, [R1+0x2b0] ;  /* 0x0002b00001287983 */ /* 0x000ea20000100c00 */
[----:B------:R-:W0:Y:S03]  /*2bb80*/  S2R R3, SR_SWINHI ;  /* 0x0000000000037919 */ /* 0x000e260000002f00 */
[----:B------:R-:W2:Y:S04]  /*2bb90*/  LDL.128 R112, [R1+0x2c0] ;  /* 0x0002c00001707983 */ /* 0x000ea80000100c00 */
[----:B------:R-:W2:Y:S04]  /*2bba0*/  LDL.128 R116, [R1+0x2d0] ;  /* 0x0002d00001747983 */ /* 0x000ea80000100c00 */
[----:B------:R-:W2:Y:S04]  /*2bbb0*/  LDL.128 R84, [R1+0x340] ;  /* 0x0003400001547983 */ /* 0x000ea80000100c00 */
[----:B------:R-:W2:Y:S04]  /*2bbc0*/  LDL.128 R76, [R1+0x360] ;  /* 0x00036000014c7983 */ /* 0x000ea80000100c00 */
[----:B------:R-:W2:Y:S04]  /*2bbd0*/  LDL.128 R80, [R1+0x350] ;  /* 0x0003500001507983 */ /* 0x000ea80000100c00 */
[----:B------:R-:W2:Y:S04]  /*2bbe0*/  LDL.128 R68, [R1+0x380] ;  /* 0x0003800001447983 */ /* 0x000ea80000100c00 */
[----:B------:R-:W2:Y:S01]  /*2bbf0*/  LDL.128 R72, [R1+0x370] ;  /* 0x0003700001487983 */ /* 0x000ea20000100c00 */
[----:B------:R-:W-:-:S02]  /*2bc00*/  MOV R16, R2 ;  /* 0x0000000200107202 */ /* 0x000fc40000000f00 */
[----:B0-----:R-:W-:Y:S01]  /*2bc10*/  MOV R17, R3 ;  /* 0x0000000300117202 */ /* 0x001fe20000000f00 */
[----:B------:R-:W2:Y:S04]  /*2bc20*/  LDL.128 R64, [R1+0x390] ;  /* 0x0003900001407983 */ /* 0x000ea80000100c00 */
[----:B------:R-:W2:Y:S04]  /*2bc30*/  LDL.128 R104, [R1+0x420] ;  /* 0x0004200001687983 */ /* 0x000ea80000100c00 */
[----:B------:R-:W2:Y:S01]  /*2bc40*/  LDL.128 R108, [R1+0x430] ;  /* 0x00043000016c7983 */ /* 0x000ea20000100c00 */
[----:B---3--:R-:W-:-:S03]  /*2bc50*/  IMAD.WIDE R100, R0, 0x2, R16 ;  /* 0x0000000200647825 */ /* 0x008fc600078e0210 */
[----:B------:R-:W-:-:S04]  /*2bc60*/  IADD3 R123, P0, R100, 0x4040, RZ ;  /* 0x00004040647b7810 */ /* 0x000fc80007f1e0ff */
[----:B------:R-:W-:-:S04]  /*2bc70*/  LOP3.LUT R122, R123, 0x380, RZ, 0xc0, !PT ;  /* 0x000003807b7a7812 */ /* 0x000fc800078ec0ff */
[----:B------:R-:W-:-:S04]  /*2bc80*/  SHF.R.U64 R122, R122, 0x3, RZ ;  /* 0x000000037a7a7819 */ /* 0x000fc800000012ff */
[----:B------:R-:W-:Y:S01]  /*2bc90*/  LOP3.LUT R122, R122, R123, RZ, 0x3c, !PT ;  /* 0x0000007b7a7a7212 */ /* 0x000fe200078e3cff */
[----:B------:R-:W-:Y:S01]  /*2bca0*/  IMAD.X R123, RZ, RZ, R101, P0 ;  /* 0x000000ffff7b7224 */ /* 0x000fe200000e0665 */
[C---:B------:R-:W-:Y:S02]  /*2bcb0*/  IADD3 R15, P0, R100.reuse, 0xc000, RZ ;  /* 0x0000c000640f7810 */ /* 0x040fe40007f1e0ff */
[C---:B------:R-:W-:Y:S02]  /*2bcc0*/  IADD3 R13, P1, R100.reuse, 0x20, RZ ;  /* 0x00000020640d7810 */ /* 0x040fe40007f3e0ff */
[----:B------:R-:W-:Y:S02]  /*2bcd0*/  IADD3 R103, P2, R100, 0x40, RZ ;  /* 0x0000004064677810 */ /* 0x000fe40007f5e0ff */
[----:B------:R-:W-:Y:S02]  /*2bce0*/  LOP3.LUT R14, R15, 0x380, RZ, 0xc0, !PT ;  /* 0x000003800f0e7812 */ /* 0x000fe400078ec0ff */
[----:B------:R-:W-:-:S02]  /*2bcf0*/  LOP3.LUT R12, R13, 0x380, RZ, 0xc0, !PT ;  /* 0x000003800d0c7812 */ /* 0x000fc400078ec0ff */
[----:B------:R-:W-:Y:S02]  /*2bd00*/  LOP3.LUT R102, R103, 0x380, RZ, 0xc0, !PT ;  /* 0x0000038067667812 */ /* 0x000fe400078ec0ff */
[C---:B------:R-:W-:Y:S02]  /*2bd10*/  IADD3 R39, P4, R100.reuse, 0x4000, RZ ;  /* 0x0000400064277810 */ /* 0x040fe40007f9e0ff */
[C---:B------:R-:W-:Y:S02]  /*2bd20*/  IADD3 R25, P3, R100.reuse, 0x60, RZ ;  /* 0x0000006064197810 */ /* 0x040fe40007f7e0ff */
[----:B------:R-:W-:Y:S02]  /*2bd30*/  IADD3 R37, P5, R100, 0x4020, RZ ;  /* 0x0000402064257810 */ /* 0x000fe40007fbe0ff */
[----:B------:R-:W-:Y:S02]  /*2bd40*/  SHF.R.U64 R14, R14, 0x3, RZ ;  /* 0x000000030e0e7819 */ /* 0x000fe400000012ff */
[----:B------:R-:W-:-:S02]  /*2bd50*/  SHF.R.U64 R12, R12, 0x3, RZ ;  /* 0x000000030c0c7819 */ /* 0x000fc400000012ff */
[----:B------:R-:W-:Y:S02]  /*2bd60*/  SHF.R.U64 R102, R102, 0x3, RZ ;  /* 0x0000000366667819 */ /* 0x000fe400000012ff */
[----:B------:R-:W-:Y:S02]  /*2bd70*/  LOP3.LUT R38, R39, 0x380, RZ, 0xc0, !PT ;  /* 0x0000038027267812 */ /* 0x000fe400078ec0ff */
[----:B------:R-:W-:Y:S02]  /*2bd80*/  LOP3.LUT R24, R25, 0x380, RZ, 0xc0, !PT ;  /* 0x0000038019187812 */ /* 0x000fe400078ec0ff */
[----:B------:R-:W-:Y:S02]  /*2bd90*/  LOP3.LUT R36, R37, 0x380, RZ, 0xc0, !PT ;  /* 0x0000038025247812 */ /* 0x000fe400078ec0ff */
[----:B------:R-:W-:Y:S01]  /*2bda0*/  LOP3.LUT R14, R14, R15, RZ, 0x3c, !PT ;  /* 0x0000000f0e0e7212 */ /* 0x000fe200078e3cff */
[--C-:B------:R-:W-:Y:S01]  /*2bdb0*/  IMAD.X R15, RZ, RZ, R101.reuse, P0 ;  /* 0x000000ffff0f7224 */ /* 0x100fe200000e0665 */
[----:B------:R-:W-:Y:S01]  /*2bdc0*/  LOP3.LUT R12, R12, R13, RZ, 0x3c, !PT ;  /* 0x0000000d0c0c7212 */ /* 0x000fe200078e3cff */
[--C-:B------:R-:W-:Y:S01]  /*2bdd0*/  IMAD.X R13, RZ, RZ, R101.reuse, P1 ;  /* 0x000000ffff0d7224 */ /* 0x100fe200008e0665 */
[----:B------:R-:W-:Y:S01]  /*2bde0*/  LOP3.LUT R102, R102, R103, RZ, 0x3c, !PT ;  /* 0x0000006766667212 */ /* 0x000fe200078e3cff */
[----:B------:R-:W-:Y:S01]  /*2bdf0*/  IMAD.X R103, RZ, RZ, R101, P2 ;  /* 0x000000ffff677224 */ /* 0x000fe200010e0665 */
[----:B------:R-:W-:-:S02]  /*2be00*/  ISETP.NE.AND P0, PT, R217, RZ, PT ;  /* 0x000000ffd900720c */ /* 0x000fc40003f05270 */
[----:B------:R-:W-:Y:S02]  /*2be10*/  SHF.R.U64 R38, R38, 0x3, RZ ;  /* 0x0000000326267819 */ /* 0x000fe400000012ff */
[----:B------:R-:W-:Y:S02]  /*2be20*/  SHF.R.U64 R24, R24, 0x3, RZ ;  /* 0x0000000318187819 */ /* 0x000fe400000012ff */
[----:B------:R-:W-:Y:S02]  /*2be30*/  SHF.R.U64 R36, R36, 0x3, RZ ;  /* 0x0000000324247819 */ /* 0x000fe400000012ff */
[C---:B------:R-:W-:Y:S02]  /*2be40*/  IADD3 R35, P1, R100.reuse, 0x4060, RZ ;  /* 0x0000406064237810 */ /* 0x040fe40007f3e0ff */
[----:B------:R-:W-:Y:S02]  /*2be50*/  IADD3 R33, P2, R100, 0x8000, RZ ;  /* 0x0000800064217810 */ /* 0x000fe40007f5e0ff */
[----:B------:R-:W-:Y:S01]  /*2be60*/  SEL R217, R217, UR4, P0 ;  /* 0x00000004d9d97c07 */ /* 0x000fe20008000000 */
[----:B------:R-:W-:Y:S05]  /*2be70*/  WARPSYNC.ALL ;  /* 0x0000000000007948 */ /* 0x000fea0003800000 */
[----:B------:R-:W-:Y:S01]  /*2be80*/  LOP3.LUT R38, R38, R39, RZ, 0x3c, !PT ;  /* 0x0000002726267212 */ /* 0x000fe200078e3cff */
[--C-:B------:R-:W-:Y:S01]  /*2be90*/  IMAD.X R39, RZ, RZ, R101.reuse, P4 ;  /* 0x000000ffff277224 */ /* 0x100fe200020e0665 */
[----:B------:R-:W-:Y:S01]  /*2bea0*/  LOP3.LUT R24, R24, R25, RZ, 0x3c, !PT ;  /* 0x0000001918187212 */ /* 0x000fe200078e3cff */
[--C-:B------:R-:W-:Y:S01]  /*2beb0*/  IMAD.X R25, RZ, RZ, R101.reuse, P3 ;  /* 0x000000ffff197224 */ /* 0x100fe200018e0665 */
[----:B------:R-:W-:Y:S01]  /*2bec0*/  LOP3.LUT R36, R36, R37, RZ, 0x3c, !PT ;  /* 0x0000002524247212 */ /* 0x000fe200078e3cff */
[----:B------:R-:W-:Y:S01]  /*2bed0*/  IMAD.X R37, RZ, RZ, R101, P5 ;  /* 0x000000ffff257224 */ /* 0x000fe200028e0665 */
[----:B------:R-:W-:Y:S01]  /*2bee0*/  LOP3.LUT R34, R35, 0x380, RZ, 0xc0, !PT ;  /* 0x0000038023227812 */ /* 0x000fe200078ec0ff */
[----:B------:R-:W-:Y:S01]  /*2bef0*/  ULDC.64 UR6, c[0x0][0xd08] ;  /* 0x0003420000067ab9 */ /* 0x000fe20000000a00 */
[----:B------:R-:W-:Y:S01]  /*2bf00*/  LOP3.LUT R32, R33, 0x380, RZ, 0xc0, !PT ;  /* 0x0000038021207812 */ /* 0x000fe200078ec0ff */
[----:B------:R-:W-:Y:S01]  /*2bf10*/  ULDC.64 UR4, c[0x0][0xd00] ;  /* 0x0003400000047ab9 */ /* 0x000fe20000000a00 */
[----:B------:R-:W-:-:S02]  /*2bf20*/  IADD3 R21, P4, R100, 0x8040, RZ ;  /* 0x0000804064157810 */ /* 0x000fc40007f9e0ff */
[C---:B------:R-:W-:Y:S02]  /*2bf30*/  IADD3 R31, P3, R100.reuse, 0x8020, RZ ;  /* 0x00008020641f7810 */ /* 0x040fe40007f7e0ff */
[----:B------:R-:W-:Y:S02]  /*2bf40*/  IADD3 R29, P5, R100, 0x8060, RZ ;  /* 0x00008060641d7810 */ /* 0x000fe40007fbe0ff */
[----:B------:R-:W-:Y:S02]  /*2bf50*/  SHF.R.U64 R34, R34, 0x3, RZ ;  /* 0x0000000322227819 */ /* 0x000fe400000012ff */
[----:B------:R-:W-:Y:S02]  /*2bf60*/  SHF.R.U64 R32, R32, 0x3, RZ ;  /* 0x0000000320207819 */ /* 0x000fe400000012ff */
[----:B------:R-:W-:Y:S02]  /*2bf70*/  LOP3.LUT R20, R21, 0x380, RZ, 0xc0, !PT ;  /* 0x0000038015147812 */ /* 0x000fe400078ec0ff */
[----:B------:R-:W-:-:S02]  /*2bf80*/  LOP3.LUT R61, R100, 0x380, RZ, 0xc0, !PT ;  /* 0x00000380643d7812 */ /* 0x000fc400078ec0ff */
[----:B------:R-:W-:Y:S02]  /*2bf90*/  LOP3.LUT R30, R31, 0x380, RZ, 0xc0, !PT ;  /* 0x000003801f1e7812 */ /* 0x000fe400078ec0ff */
[----:B------:R-:W-:Y:S02]  /*2bfa0*/  LOP3.LUT R28, R29, 0x380, RZ, 0xc0, !PT ;  /* 0x000003801d1c7812 */ /* 0x000fe400078ec0ff */
[----:B------:R-:W-:Y:S01]  /*2bfb0*/  LOP3.LUT R34, R34, R35, RZ, 0x3c, !PT ;  /* 0x0000002322227212 */ /* 0x000fe200078e3cff */
[--C-:B------:R-:W-:Y:S01]  /*2bfc0*/  IMAD.X R35, RZ, RZ, R101.reuse, P1 ;  /* 0x000000ffff237224 */ /* 0x100fe200008e0665 */
[----:B------:R-:W-:Y:S01]  /*2bfd0*/  LOP3.LUT R32, R32, R33, RZ, 0x3c, !PT ;  /* 0x0000002120207212 */ /* 0x000fe200078e3cff */
[----:B------:R-:W-:Y:S01]  /*2bfe0*/  IMAD.X R33, RZ, RZ, R101, P2 ;  /* 0x000000ffff217224 */ /* 0x000fe200010e0665 */
[----:B------:R-:W-:Y:S02]  /*2bff0*/  SHF.R.U64 R20, R20, 0x3, RZ ;  /* 0x0000000314147819 */ /* 0x000fe400000012ff */
[----:B------:R-:W-:-:S02]  /*2c000*/  SHF.R.U64 R61, R61, 0x3, RZ ;  /* 0x000000033d3d7819 */ /* 0x000fc400000012ff */
[----:B------:R-:W-:Y:S02]  /*2c010*/  SHF.R.U64 R30, R30, 0x3, RZ ;  /* 0x000000031e1e7819 */ /* 0x000fe400000012ff */
[C---:B------:R-:W-:Y:S02]  /*2c020*/  IADD3 R95, P1, R100.reuse, 0xc020, RZ ;  /* 0x0000c020645f7810 */ /* 0x040fe40007f3e0ff */
[----:B------:R-:W-:Y:S02]  /*2c030*/  IADD3 R93, P2, R100, 0xc040, RZ ;  /* 0x0000c040645d7810 */ /* 0x000fe40007f5e0ff */
[----:B------:R-:W-:Y:S02]  /*2c040*/  SHF.R.U64 R28, R28, 0x3, RZ ;  /* 0x000000031c1c7819 */ /* 0x000fe400000012ff */
[----:B------:R-:W-:Y:S01]  /*2c050*/  LOP3.LUT R20, R20, R21, RZ, 0x3c, !PT ;  /* 0x0000001514147212 */ /* 0x000fe200078e3cff */
[--C-:B------:R-:W-:Y:S01]  /*2c060*/  IMAD.X R21, RZ, RZ, R101.reuse, P4 ;  /* 0x000000ffff157224 */ /* 0x100fe200020e0665 */
[----:B------:R-:W-:Y:S01]  /*2c070*/  LOP3.LUT R60, R61, R100, RZ, 0x3c, !PT ;  /* 0x000000643d3c7212 */ /* 0x000fe200078e3cff */
[--C-:B------:R-:W-:Y:S01]  /*2c080*/  IMAD.MOV.U32 R61, RZ, RZ, R101.reuse ;  /* 0x000000ffff3d7224 */ /* 0x100fe200078e0065 */
[----:B------:R-:W-:Y:S01]  /*2c090*/  LOP3.LUT R30, R30, R31, RZ, 0x3c, !PT ;  /* 0x0000001f1e1e7212 */ /* 0x000fe200078e3cff */
[----:B------:R-:W-:Y:S01]  /*2c0a0*/  IMAD.X R31, RZ, RZ, R101, P3 ;  /* 0x000000ffff1f7224 */ /* 0x000fe200018e0665 */
[----:B------:R-:W-:-:S02]  /*2c0b0*/  LOP3.LUT R94, R95, 0x380, RZ, 0xc0, !PT ;  /* 0x000003805f5e7812 */ /* 0x000fc400078ec0ff */
[----:B------:R-:W-:Y:S02]  /*2c0c0*/  LOP3.LUT R92, R93, 0x380, RZ, 0xc0, !PT ;  /* 0x000003805d5c7812 */ /* 0x000fe400078ec0ff */
[----:B------:R-:W-:Y:S01]  /*2c0d0*/  LOP3.LUT R28, R28, R29, RZ, 0x3c, !PT ;  /* 0x0000001d1c1c7212 */ /* 0x000fe200078e3cff */
[----:B------:R-:W-:Y:S01]  /*2c0e0*/  IMAD.X R29, RZ, RZ, R101, P5 ;  /* 0x000000ffff1d7224 */ /* 0x000fe200028e0665 */
[----:B----4-:R-:W-:Y:S02]  /*2c0f0*/  F2FP.F16.F32.PACK_AB R56, R57, R56 ;  /* 0x000000383938723e */ /* 0x010fe400000000ff */
[----:B------:R-:W-:Y:S02]  /*2c100*/  SHF.R.U64 R94, R94, 0x3, RZ ;  /* 0x000000035e5e7819 */ /* 0x000fe400000012ff */
[----:B------:R-:W-:Y:S02]  /*2c110*/  SHF.R.U64 R92, R92, 0x3, RZ ;  /* 0x000000035c5c7819 */ /* 0x000fe400000012ff */
[----:B------:R-:W-:-:S02]  /*2c120*/  F2FP.F16.F32.PACK_AB R57, R59, R58 ;  /* 0x0000003a3b39723e */ /* 0x000fc400000000ff */
[----:B--2---:R-:W-:Y:S02]  /*2c130*/  F2FP.F16.F32.PACK_AB R52, R53, R52 ;  /* 0x000000343534723e */ /* 0x004fe400000000ff */
[----:B------:R-:W-:Y:S02]  /*2c140*/  MOV R61, R60 ;  /* 0x0000003c003d7202 */ /* 0x000fe40000000f00 */
[----:B------:R-:W-:Y:S02]  /*2c150*/  MOV R26, R38 ;  /* 0x00000026001a7202 */ /* 0x000fe40000000f00 */
[----:B-1----:R-:W-:Y:S02]  /*2c160*/  MOV R96, R36 ;  /* 0x0000002400607202 */ /* 0x002fe40000000f00 */
[----:B------:R-:W-:Y:S01]  /*2c170*/  MOV R20, R20 ;  /* 0x0000001400147202 */ /* 0x000fe20000000f00 */
[----:B------:R-:W2:Y:S01]  /*2c180*/  LDL.128 R36, [R1+0x2e0] ;  /* 0x0002e00001247983 */ /* 0x000ea20000100c00 */
[----:B------:R-:W-:-:S02]  /*2c190*/  F2FP.F16.F32.PACK_AB R58, R9, R8 ;  /* 0x00000008093a723e */ /* 0x000fc400000000ff */
[----:B------:R-:W-:Y:S01]  /*2c1a0*/  F2FP.F16.F32.PACK_AB R59, R11, R10 ;  /* 0x0000000a0b3b723e */ /* 0x000fe200000000ff */
[----:B------:R-:W-:Y:S01]  /*2c1b0*/  BAR.SYNC.DEFER_BLOCKING 0x1, 0x100 ;  /* 0x0044000000007b1d */ /* 0x000fe20000010000 */
[----:B------:R-:W-:Y:S02]  /*2c1c0*/  F2FP.F16.F32.PACK_AB R53, R55, R54 ;  /* 0x000000363735723e */ /* 0x000fe400000000ff */
[----:B------:R-:W-:Y:S02]  /*2c1d0*/  MOV R60, R12 ;  /* 0x0000000c003c7202 */ /* 0x000fe40000000f00 */
[----:B------:R-:W-:Y:S02]  /*2c1e0*/  MOV R3, R30 ;  /* 0x0000001e00037202 */ /* 0x000fe40000000f00 */
[----:B------:R-:W-:Y:S01]  /*2c1f0*/  MOV R21, R28 ;  /* 0x0000001c00157202 */ /* 0x000fe20000000f00 */
[----:B------:R-:W3:Y:S01]  /*2c200*/  LDL.128 R8, [R1+0x320] ;  /* 0x0003200001087983 */ /* 0x000ee20000100c00 */
[----:B------:R-:W-:-:S02]  /*2c210*/  F2FP.F16.F32.PACK_AB R54, R5, R4 ;  /* 0x000000040536723e */ /* 0x000fc400000000ff */
[----:B------:R-:W-:Y:S01]  /*2c220*/  F2FP.F16.F32.PACK_AB R55, R7, R6 ;  /* 0x000000060737723e */ /* 0x000fe200000000ff */
[----:B------:R-:W4:Y:S01]  /*2c230*/  LDL.128 R28, [R1+0x300] ;  /* 0x00030000011c7983 */ /* 0x000f220000100c00 */
[----:B------:R-:W-:Y:S02]  /*2c240*/  F2FP.F16.F32.PACK_AB R44, R45, R44 ;  /* 0x0000002c2d2c723e */ /* 0x000fe400000000ff */
[----:B------:R-:W-:Y:S01]  /*2c250*/  MOV R122, R122 ;  /* 0x0000007a007a7202 */ /* 0x000fe20000000f00 */
[----:B------:R-:W4:Y:S01]  /*2c260*/  LDL.128 R4, [R1+0x2f0] ;  /* 0x0002f00001047983 */ /* 0x000f220000100c00 */
[----:B------:R-:W-:Y:S02]  /*2c270*/  F2FP.F16.F32.PACK_AB R45, R47, R46 ;  /* 0x0000002e2f2d723e */ /* 0x000fe400000000ff */
        /* <DEDUP_REMOVED lines=8> */
[----:B------:R-:W-:Y:S01]  /*2c300*/  F2FP.F16.F32.PACK_AB R46, R49, R48 ;  /* 0x00000030312e723e */ /* 0x000fe200000000ff */
[----:B------:R-:W4:Y:S01]  /*2c310*/  LDL.128 R32, [R1+0x310] ;  /* 0x0003100001207983 */ /* 0x000f220000100c00 */
[----:B------:R-:W-:Y:S02]  /*2c320*/  F2FP.F16.F32.PACK_AB R47, R51, R50 ;  /* 0x00000032332f723e */ /* 0x000fe400000000ff */
[----:B------:R-:W-:Y:S01]  /*2c330*/  MOV R24, R14 ;  /* 0x0000000e00187202 */ /* 0x000fe20000000f00 */
[----:B------:R0:W-:Y:S01]  /*2c340*/  STSM.16.M88.4 [R61], R56 ;  /* 0x000000383d007844 */ /* 0x0001e20000000200 */
[----:B------:R-:W-:-:S03]  /*2c350*/  IADD3 R120, P0, R100, 0xc060, RZ ;  /* 0x0000c06064787810 */ /* 0x000fc60007f1e0ff */
[----:B------:R-:W4:Y:S01]  /*2c360*/  LDL.128 R12, [R1+0x330] ;  /* 0x00033000010c7983 */ /* 0x000f220000100c00 */
[----:B------:R-:W-:-:S03]  /*2c370*/  F2FP.F16.F32.PACK_AB R88, R89, R88 ;  /* 0x000000585958723e */ /* 0x000fc600000000ff */
[----:B------:R1:W-:Y:S01]  /*2c380*/  STSM.16.M88.4 [R60], R52 ;  /* 0x000000343c007844 */ /* 0x0003e20000000200 */
[----:B------:R-:W-:Y:S02]  /*2c390*/  MOV R124, R94 ;  /* 0x0000005e007c7202 */ /* 0x000fe40000000f00 */
[----:B------:R-:W-:Y:S01]  /*2c3a0*/  MOV R125, R92 ;  /* 0x0000005c007d7202 */ /* 0x000fe20000000f00 */
[----:B------:R1:W-:Y:S01]  /*2c3b0*/  STSM.16.M88.4 [R102], R44 ;  /* 0x0000002c66007844 */ /* 0x0003e20000000200 */
[----:B------:R-:W-:Y:S01]  /*2c3c0*/  F2FP.F16.F32.PACK_AB R89, R91, R90 ;  /* 0x0000005a5b59723e */ /* 0x000fe200000000ff */
[----:B------:R-:W-:Y:S01]  /*2c3d0*/  IMAD.X R121, RZ, RZ, R101, P0 ;  /* 0x000000ffff797224 */ /* 0x000fe200000e0665 */
[----:B------:R-:W-:Y:S01]  /*2c3e0*/  F2FP.F16.F32.PACK_AB R90, R41, R40 ;  /* 0x00000028295a723e */ /* 0x000fe200000000ff */
[----:B0-----:R-:W4:Y:S01]  /*2c3f0*/  LDL.128 R56, [R1+0x3b0] ;  /* 0x0003b00001387983 */ /* 0x001f220000100c00 */
[----:B------:R-:W-:-:S03]  /*2c400*/  F2FP.F16.F32.PACK_AB R91, R43, R42 ;  /* 0x0000002a2b5b723e */ /* 0x000fc600000000ff */
[----:B------:R-:W4:Y:S04]  /*2c410*/  LDL.128 R48, [R1+0x3d0] ;  /* 0x0003d00001307983 */ /* 0x000f280000100c00 */
[----:B-1----:R-:W4:Y:S04]  /*2c420*/  LDL.128 R60, [R1+0x3a0] ;  /* 0x0003a000013c7983 */ /* 0x002f280000100c00 */
[----:B------:R-:W4:Y:S04]  /*2c430*/  LDL.128 R52, [R1+0x3c0] ;  /* 0x0003c00001347983 */ /* 0x000f280000100c00 */
[----:B------:R-:W4:Y:S04]  /*2c440*/  LDL.128 R44, [R1+0x3e0] ;  /* 0x0003e000012c7983 */ /* 0x000f280000100c00 */
[----:B------:R-:W4:Y:S04]  /*2c450*/  LDL.128 R92, [R1+0x400] ;  /* 0x00040000015c7983 */ /* 0x000f280000100c00 */
[----:B------:R-:W4:Y:S04]  /*2c460*/  LDL.128 R40, [R1+0x3f0] ;  /* 0x0003f00001287983 */ /* 0x000f280000100c00 */
[----:B------:R-:W4:Y:S01]  /*2c470*/  LDL.128 R100, [R1+0x410] ;  /* 0x0004100001647983 */ /* 0x000f220000100c00 */
[----:B------:R-:W-:-:S02]  /*2c480*/  F2FP.F16.F32.PACK_AB R112, R113, R112 ;  /* 0x000000707170723e */ /* 0x000fc400000000ff */
[----:B------:R-:W-:Y:S02]  /*2c490*/  LOP3.LUT R113, R120, 0x380, RZ, 0xc0, !PT ;  /* 0x0000038078717812 */ /* 0x000fe400078ec0ff */
[----:B------:R-:W-:Y:S02]  /*2c4a0*/  ISETP.NE.U32.AND P0, PT, RZ, UR6, PT ;  /* 0x00000006ff007c0c */ /* 0x000fe4000bf05070 */
[----:B------:R-:W-:Y:S02]  /*2c4b0*/  SHF.R.U64 R113, R113, 0x3, RZ ;  /* 0x0000000371717819 */ /* 0x000fe400000012ff */
[----:B------:R-:W-:Y:S02]  /*2c4c0*/  ISETP.NE.AND.EX P0, PT, RZ, UR7, PT, P0 ;  /* 0x00000007ff007c0c */ /* 0x000fe4000bf05300 */
[----:B------:R-:W-:Y:S02]  /*2c4d0*/  LOP3.LUT R120, R113, R120, RZ, 0x3c, !PT ;  /* 0x0000007871787212 */ /* 0x000fe400078e3cff */
[----:B------:R-:W-:-:S02]  /*2c4e0*/  F2FP.F16.F32.PACK_AB R113, R115, R114 ;  /* 0x000000727371723e */ /* 0x000fc400000000ff */
[----:B------:R-:W-:Y:S02]  /*2c4f0*/  F2FP.F16.F32.PACK_AB R114, R117, R116 ;  /* 0x000000747572723e */ /* 0x000fe400000000ff */
[----:B------:R-:W-:Y:S02]  /*2c500*/  F2FP.F16.F32.PACK_AB R115, R119, R118 ;  /* 0x000000767773723e */ /* 0x000fe400000000ff */
[----:B------:R-:W-:Y:S01]  /*2c510*/  F2FP.F16.F32.PACK_AB R84, R85, R84 ;  /* 0x000000545554723e */ /* 0x000fe200000000ff */
[----:B------:R-:W-:Y:S01]  /*2c520*/  STSM.16.M88.4 [R25], R88 ;  /* 0x0000005819007844 */ /* 0x000fe20000000200 */
[----:B------:R-:W-:Y:S02]  /*2c530*/  F2FP.F16.F32.PACK_AB R85, R87, R86 ;  /* 0x000000565755723e */ /* 0x000fe400000000ff */
[----:B------:R-:W-:Y:S01]  /*2c540*/  F2FP.F16.F32.PACK_AB R76, R77, R76 ;  /* 0x0000004c4d4c723e */ /* 0x000fe200000000ff */
        /* <DEDUP_REMOVED lines=19> */
[----:B------:R-:W-:Y:S02]  /*2c680*/  F2FP.F16.F32.PACK_AB R37, R39, R38 ;  /* 0x000000262725723e */ /* 0x000fe400000000ff */
[----:B---3--:R-:W-:Y:S02]  /*2c690*/  F2FP.F16.F32.PACK_AB R8, R9, R8 ;  /* 0x000000080908723e */ /* 0x008fe400000000ff */
[----:B------:R-:W-:Y:S02]  /*2c6a0*/  F2FP.F16.F32.PACK_AB R9, R11, R10 ;  /* 0x0000000a0b09723e */ /* 0x000fe400000000ff */
[----:B----4-:R-:W-:-:S02]  /*2c6b0*/  F2FP.F16.F32.PACK_AB R28, R29, R28 ;  /* 0x0000001c1d1c723e */ /* 0x010fc400000000ff */
[----:B------:R-:W-:Y:S02]  /*2c6c0*/  F2FP.F16.F32.PACK_AB R29, R31, R30 ;  /* 0x0000001e1f1d723e */ /* 0x000fe400000000ff */
[----:B------:R-:W-:Y:S02]  /*2c6d0*/  F2FP.F16.F32.PACK_AB R38, R5, R4 ;  /* 0x000000040526723e */ /* 0x000fe400000000ff */
[----:B------:R-:W-:Y:S01]  /*2c6e0*/  F2FP.F16.F32.PACK_AB R39, R7, R6 ;  /* 0x000000060727723e */ /* 0x000fe200000000ff */
[----:B------:R-:W0:Y:S04]  /*2c6f0*/  LDC.64 R4, c[0x0][0xd00] ;  /* 0x00034000ff047b82 */ /* 0x000e280000000a00 */
[----:B------:R-:W-:Y:S04]  /*2c700*/  STSM.16.M88.4 [R96], R36 ;  /* 0x0000002460007844 */ /* 0x000fe80000000200 */
[----:B------:R-:W1:Y:S01]  /*2c710*/  @P0 LDC.64 R6, c[0x0][0xd08] ;  /* 0x00034200ff060b82 */ /* 0x000e620000000a00 */
[----:B------:R-:W-:-:S02]  /*2c720*/  F2FP.F16.F32.PACK_AB R30, R33, R32 ;  /* 0x00000020211e723e */ /* 0x000fc400000000ff */
[----:B------:R-:W-:Y:S02]  /*2c730*/  F2FP.F16.F32.PACK_AB R31, R35, R34 ;  /* 0x00000022231f723e */ /* 0x000fe400000000ff */
[----:B------:R-:W-:Y:S02]  /*2c740*/  F2FP.F16.F32.PACK_AB R10, R13, R12 ;  /* 0x0000000c0d0a723e */ /* 0x000fe400000000ff */
[----:B------:R-:W-:Y:S01]  /*2c750*/  F2FP.F16.F32.PACK_AB R11, R15, R14 ;  /* 0x0000000e0f0b723e */ /* 0x000fe200000000ff */
[----:B------:R-:W-:Y:S04]  /*2c760*/  STSM.16.M88.4 [R122], R28 ;  /* 0x0000001c7a007844 */ /* 0x000fe80000000200 */
[----:B------:R2:W-:Y:S04]  /*2c770*/  STSM.16.M88.4 [R123], R8 ;  /* 0x000000087b007844 */ /* 0x0005e80000000200 */
[----:B------:R3:W-:Y:S04]  /*2c780*/  STSM.16.M88.4 [R0], R84 ;  /* 0x0000005400007844 */ /* 0x0007e80000000200 */
[----:B------:R4:W-:Y:S01]  /*2c790*/  STSM.16.M88.4 [R3], R76 ;  /* 0x0000004c03007844 */ /* 0x0009e20000000200 */
        /* <DEDUP_REMOVED lines=8> */
[----:B--2---:R-:W-:Y:S01]  /*2c820*/  IMAD.MOV.U32 R8, RZ, RZ, RZ ;  /* 0x000000ffff087224 */ /* 0x004fe200078e00ff */
[----:B------:R-:W-:Y:S01]  /*2c830*/  F2FP.F16.F32.PACK_AB R54, R49, R48 ;  /* 0x000000303136723e */ /* 0x000fe200000000ff */
[----:B---3--:R-:W-:Y:S01]  /*2c840*/  IMAD.U32 R0, RZ, RZ, UR6 ;  /* 0x00000006ff007e24 */ /* 0x008fe2000f8e00ff */
[----:B------:R-:W-:Y:S01]  /*2c850*/  F2FP.F16.F32.PACK_AB R55, R51, R50 ;  /* 0x000000323337723e */ /* 0x000fe200000000ff */
[----:B0-----:R-:W-:Y:S01]  /*2c860*/  IMAD.WIDE R4, R218, 0x4, R4 ;  /* 0x00000004da047825 */ /* 0x001fe200078e0204 */
[----:B------:R-:W-:Y:S01]  /*2c870*/  F2FP.F16.F32.PACK_AB R45, R47, R46 ;  /* 0x0000002e2f2d723e */ /* 0x000fe200000000ff */
[----:B----4-:R-:W0:Y:S01]  /*2c880*/  LDC R3, c[0x0][0xce8] ;  /* 0x00033a00ff037b82 */ /* 0x010e220000000800 */
[----:B------:R-:W-:Y:S02]  /*2c890*/  F2FP.F16.F32.PACK_AB R46, R41, R40 ;  /* 0x00000028292e723e */ /* 0x000fe400000000ff */
[----:B------:R-:W-:-:S02]  /*2c8a0*/  F2FP.F16.F32.PACK_AB R47, R43, R42 ;  /* 0x0000002a2b2f723e */ /* 0x000fc400000000ff */
[----:B------:R-:W-:Y:S01]  /*2c8b0*/  F2FP.F16.F32.PACK_AB R93, R95, R94 ;  /* 0x0000005e5f5d723e */ /* 0x000fe200000000ff */
[----:B------:R2:W-:Y:S01]  /*2c8c0*/  STSM.16.M88.4 [R20], R68 ;  /* 0x0000004414007844 */ /* 0x0005e20000000200 */
[----:B------:R-:W-:Y:S02]  /*2c8d0*/  F2FP.F16.F32.PACK_AB R94, R101, R100 ;  /* 0x00000064655e723e */ /* 0x000fe400000000ff */
[----:B------:R-:W-:Y:S01]  /*2c8e0*/  F2FP.F16.F32.PACK_AB R95, R103, R102 ;  /* 0x00000066675f723e */ /* 0x000fe200000000ff */
[----:B------:R2:W-:Y:S04]  /*2c8f0*/  STSM.16.M88.4 [R21], R60 ;  /* 0x0000003c15007844 */ /* 0x0005e80000000200 */
[----:B------:R2:W-:Y:S04]  /*2c900*/  STSM.16.M88.4 [R24], R52 ;  /* 0x0000003418007844 */ /* 0x0005e80000000200 */
[----:B------:R2:W-:Y:S04]  /*2c910*/  STSM.16.M88.4 [R124], R44 ;  /* 0x0000002c7c007844 */ /* 0x0005e80000000200 */
[----:B------:R2:W-:Y:S04]  /*2c920*/  STSM.16.M88.4 [R125], R92 ;  /* 0x0000005c7d007844 */ /* 0x0005e80000000200 */
[----:B------:R2:W-:Y:S01]  /*2c930*/  STSM.16.M88.4 [R120], R104 ;  /* 0x0000006878007844 */ /* 0x0005e20000000200 */
[----:B------:R-:W-:Y:S01]  /*2c940*/  BAR.SYNC.DEFER_BLOCKING 0x1, 0x100 ;  /* 0x0044000000007b1d */ /* 0x000fe20000010000 */
[----:B-1----:R-:W-:-:S05]  /*2c950*/  @P0 IMAD.WIDE R6, R218, 0x4, R6 ;  /* 0x00000004da060825 */ /* 0x002fca00078e0206 */
[----:B------:R2:W5:Y:S04]  /*2c960*/  @P1 LDG.E R8, desc[UR44][R4.64] ;  /* 0x0000002c04081981 */ /* 0x000568000c1e1900 */
[----:B------:R2:W5:Y:S01]  /*2c970*/  @P0 LDG.E R0, desc[UR44][R6.64] ;  /* 0x0000002c06000981 */ /* 0x000562000c1e1900 */
[----:B------:R-:W-:Y:S05]  /*2c980*/  @P0 BRA `(.L_x_13127) ;  /* 0x0000000000100947 */ /* 0x000fea0003800000 */
[----:B------:R-:W-:Y:S05]  /*2c990*/  @!P1 BRA `(.L_x_13127) ;  /* 0x00000000000c9947 */ /* 0x000fea0003800000 */
[----:B--2---:R-:W2:Y:S04]  /*2c9a0*/  LDG.E R7, desc[UR44][R4.64] ;  /* 0x0000002c04077981 */ /* 0x004ea8000c1e1900 */
[----:B-----5:R-:W2:Y:S02]  /*2c9b0*/  LDG.E R0, desc[UR44][R4.64+0x4] ;  /* 0x0000042c04007981 */ /* 0x020ea4000c1e1900 */
[----:B--2---:R-:W-:-:S07]  /*2c9c0*/  IMAD.IADD R0, R0, 0x1, -R7 ;  /* 0x0000000100007824 */ /* 0x004fce00078e0a07 */
.L_x_13127:
[----:B--2---:R-:W2:Y:S04]  /*2c9d0*/  LDL R4, [R1+0x514] ;  /* 0x0005140001047983 */ /* 0x004ea80000100800 */
[----:B------:R-:W3:Y:S01]  /*2c9e0*/  LDL R28, [R1+0x51c] ;  /* 0x00051c00011c7983 */ /* 0x000ee20000100800 */
[----:B0----5:R-:W-:Y:S02]  /*2c9f0*/  IMAD R0, R0, R3, RZ ;  /* 0x0000000300007224 */ /* 0x021fe400078e02ff */
[----:B------:R-:W-:Y:S01]  /*2ca00*/  IMAD.IADD R33, R204, 0x1, R216 ;  /* 0x00000001cc217824 */ /* 0x000fe200078e02d8 */
[----:B------:R-:W-:Y:S01]  /*2ca10*/  ISETP.GT.AND P3, PT, R217, 0x1, PT ;  /* 0x00000001d900780c */ /* 0x000fe20003f64270 */
[----:B------:R-:W-:Y:S01]  /*2ca20*/  IMAD.MOV.U32 R9, RZ, RZ, 0xab8 ;  /* 0x00000ab8ff097424 */ /* 0x000fe200078e00ff */
[----:B------:R-:W-:Y:S01]  /*2ca30*/  ISETP.NE.AND P2, PT, R3, 0x1, PT ;  /* 0x000000010300780c */ /* 0x000fe20003f45270 */
[----:B------:R-:W0:Y:S03]  /*2ca40*/  LDC.64 R20, c[0x0][0xca8] ;  /* 0x00032a00ff147b82 */ /* 0x000e260000000a00 */
[----:B------:R-:W-:-:S05]  /*2ca50*/  SEL R9, R9, 0xa78, P3 ;  /* 0x00000a7809097807 */ /* 0x000fca0001800000 */
[----:B------:R-:W1:Y:S08]  /*2ca60*/  LDC.64 R6, c[0x0][R9+0x220] ;  /* 0x0000880009067b82 */ /* 0x000e700000000a00 */
[----:B------:R-:W4:Y:S08]  /*2ca70*/  LDC.64 R10, c[0x0][R9+0x218] ;  /* 0x00008600090a7b82 */ /* 0x000f300000000a00 */
[----:B------:R4:W4:Y:S01]  /*2ca80*/  LDC.64 R14, c[0x0][R9+0x228] ;  /* 0x00008a00090e7b82 */ /* 0x0009220000000a00 */
[----:B------:R-:W-:-:S07]  /*2ca90*/  ISETP.NE.U32.AND P1, PT, RZ, UR4, PT ;  /* 0x00000004ff007c0c */ /* 0x000fce000bf25070 */
[----:B------:R-:W4:Y:S01]  /*2caa0*/  @P2 LDC R13, c[0x0][0xcec] ;  /* 0x00033b00ff0d2b82 */ /* 0x000f220000000800 */
[----:B------:R-:W-:-:S07]  /*2cab0*/  ISETP.NE.AND.EX P1, PT, RZ, UR5, PT, P1 ;  /* 0x00000005ff007c0c */ /* 0x000fce000bf25310 */
[----:B------:R-:W4:Y:S01]  /*2cac0*/  @P2 LDC R26, c[0x0][0xcf0] ;  /* 0x00033c00ff1a2b82 */ /* 0x000f220000000800 */
[----:B------:R-:W-:Y:S02]  /*2cad0*/  SHF.R.S32.HI R24, RZ, 0x1f, R218 ;  /* 0x0000001fff187819 */ /* 0x000fe400000114da */
[----:B------:R-:W-:Y:S02]  /*2cae0*/  SEL R12, R218, RZ, !P1 ;  /* 0x000000ffda0c7207 */ /* 0x000fe40004800000 */
[----:B--2---:R-:W-:-:S03]  /*2caf0*/  LOP3.LUT P0, RZ, R4, 0x3, RZ, 0xc0, !PT ;  /* 0x0000000304ff7812 */ /* 0x004fc6000780c0ff */
[----:B0-----:R-:W0:Y:S01]  /*2cb00*/  @!P3 LDC R20, c[0x0][0xc50] ;  /* 0x00031400ff14bb82 */ /* 0x001e220000000800 */
[----:B------:R-:W-:Y:S01]  /*2cb10*/  ISETP.GE.OR P4, PT, R33, R0, P0 ;  /* 0x000000002100720c */ /* 0x000fe20000786670 */
[----:B---3--:R-:W-:-:S06]  /*2cb20*/  IMAD.IADD R28, R28, 0x1, R216 ;  /* 0x000000011c1c7824 */ /* 0x008fcc00078e02d8 */
[----:B------:R-:W2:Y:S06]  /*2cb30*/  @!P3 LDC R21, c[0x0][0xc54] ;  /* 0x00031500ff15bb82 */ /* 0x000eac0000000800 */
[----:B------:R-:W3:Y:S02]  /*2cb40*/  @!P4 LDL R29, [R1+0x220] ;  /* 0x00022000011dc983 */ /* 0x000ee40000100800 */
[----:B------:R4:W0:Y:S01]  /*2cb50*/  LDC.64 R4, c[0x0][R9+0x210] ;  /* 0x0000840009047b82 */ /* 0x0008220000000a00 */
[----:B------:R-:W-:Y:S01]  /*2cb60*/  SEL R25, R24, RZ, !P1 ;  /* 0x000000ff18197207 */ /* 0x000fe20004800000 */
[----:B-1----:R-:W-:-:S02]  /*2cb70*/  IMAD R7, R7, R12, RZ ;  /* 0x0000000c07077224 */ /* 0x002fc400078e02ff */
[-C--:B----4-:R-:W-:Y:S02]  /*2cb80*/  IMAD R31, R11, R156.reuse, RZ ;  /* 0x0000009c0b1f7224 */ /* 0x090fe400078e02ff */
[----:B------:R-:W-:Y:S01]  /*2cb90*/  IMAD R35, R6, R25, R7 ;  /* 0x0000001906237224 */ /* 0x000fe200078e0207 */
[----:B------:R-:W-:Y:S01]  /*2cba0*/  SEL R25, R224, RZ, P3 ;  /* 0x000000ffe0197207 */ /* 0x000fe20001800000 */
[----:B------:R-:W-:Y:S01]  /*2cbb0*/  IMAD.WIDE.U32 R10, R10, R156, RZ ;  /* 0x0000009c0a0a7225 */ /* 0x000fe200078e00ff */
[----:B------:R-:W-:-:S03]  /*2cbc0*/  SHF.R.S32.HI R9, RZ, 0x1f, R8 ;  /* 0x0000001fff097819 */ /* 0x000fc60000011408 */
[----:B------:R-:W-:-:S04]  /*2cbd0*/  IMAD.WIDE.U32 R6, R6, R12, RZ ;  /* 0x0000000c06067225 */ /* 0x000fc800078e00ff */
[----:B------:R-:W-:Y:S01]  /*2cbe0*/  @P2 IMAD.HI.U32 R13, R28, R13, RZ ;  /* 0x0000000d1c0d2227 */ /* 0x000fe200078e00ff */
[----:B------:R-:W-:-:S03]  /*2cbf0*/  IADD3 R6, P1, P5, R6, R10, R8 ;  /* 0x0000000a06067210 */ /* 0x000fc60007d3e008 */
[----:B------:R-:W-:Y:S02]  /*2cc00*/  IMAD.IADD R24, R11, 0x1, R31 ;  /* 0x000000010b187824 */ /* 0x000fe400078e021f */
[----:B------:R-:W-:Y:S02]  /*2cc10*/  IMAD.IADD R11, R7, 0x1, R35 ;  /* 0x00000001070b7824 */ /* 0x000fe400078e0223 */
[----:B------:R-:W-:Y:S01]  /*2cc20*/  IMAD.MOV.U32 R7, RZ, RZ, R28 ;  /* 0x000000ffff077224 */ /* 0x000fe200078e001c */
[----:B------:R-:W-:Y:S01]  /*2cc30*/  @P2 SHF.R.U32.HI R7, RZ, R26, R13 ;  /* 0x0000001aff072219 */ /* 0x000fe2000001160d */
[-C--:B------:R-:W-:Y:S01]  /*2cc40*/  IMAD R31, R15, R25.reuse, RZ ;  /* 0x000000190f1f7224 */ /* 0x080fe200078e02ff */
[----:B------:R-:W-:Y:S01]  /*2cc50*/  IADD3.X R11, R11, R24, R9, P1, P5 ;  /* 0x000000180b0b7210 */ /* 0x000fe20000fea409 */
[----:B------:R-:W-:-:S04]  /*2cc60*/  IMAD.WIDE.U32 R14, R14, R25, RZ ;  /* 0x000000190e0e7225 */ /* 0x000fc800078e00ff */
[----:B------:R-:W-:Y:S01]  /*2cc70*/  IMAD.MOV R10, RZ, RZ, -R7 ;  /* 0x000000ffff0a7224 */ /* 0x000fe200078e0a07 */
[----:B------:R-:W-:Y:S01]  /*2cc80*/  IADD3 R14, P1, P5, R7, R6, R14 ;  /* 0x00000006070e7210 */ /* 0x000fe20007d3e00e */
[----:B------:R-:W-:Y:S01]  /*2cc90*/  IMAD.IADD R31, R15, 0x1, R31 ;  /* 0x000000010f1f7824 */ /* 0x000fe200078e021f */
[----:B------:R-:W-:Y:S01]  /*2cca0*/  SHF.R.S32.HI R6, RZ, 0x1f, R7 ;  /* 0x0000001fff067819 */ /* 0x000fe20000011407 */
[----:B------:R-:W-:-:S03]  /*2ccb0*/  IMAD R7, R3, R10, R28 ;  /* 0x0000000a03077224 */ /* 0x000fc600078e021c */
[----:B------:R-:W-:Y:S02]  /*2ccc0*/  IADD3.X R15, R6, R11, R31, P1, P5 ;  /* 0x0000000b060f7210 */ /* 0x000fe40000fea41f */
[----:B------:R-:W-:Y:S01]  /*2ccd0*/  SHF.R.S32.HI R11, RZ, 0x1f, R7 ;  /* 0x0000001fff0b7819 */ /* 0x000fe20000011407 */
[-C--:B0-----:R-:W-:Y:S02]  /*2cce0*/  IMAD R5, R5, R7.reuse, RZ ;  /* 0x0000000705057224 */ /* 0x081fe400078e02ff */
[----:B------:R-:W-:-:S04]  /*2ccf0*/  IMAD.WIDE.U32 R14, R4, R7, R14 ;  /* 0x00000007040e7225 */ /* 0x000fc800078e000e */
[----:B------:R-:W-:Y:S01]  /*2cd00*/  IMAD R5, R4, R11, R5 ;  /* 0x0000000b04057224 */ /* 0x000fe200078e0205 */
[C---:B------:R-:W-:Y:S01]  /*2cd10*/  LEA R20, P1, R14.reuse, R20, 0x2 ;  /* 0x000000140e147211 */ /* 0x040fe200078210ff */
[----:B------:R-:W-:Y:S02]  /*2cd20*/  VIADD R7, R33, 0x8 ;  /* 0x0000000821077836 */ /* 0x000fe40000000000 */
[----:B------:R-:W-:Y:S02]  /*2cd30*/  IMAD.IADD R4, R15, 0x1, R5 ;  /* 0x000000010f047824 */ /* 0x000fe400078e0205 */
[----:B------:R-:W-:Y:S01]  /*2cd40*/  SHFL.IDX PT, R10, R20, RZ, 0x1c1f ;  /* 0x001c1fff140a7589 */ /* 0x000fe200000e0000 */
[----:B------:R-:W-:Y:S02]  /*2cd50*/  ISETP.GE.OR P0, PT, R7, R0, P0 ;  /* 0x000000000700720c */ /* 0x000fe40000706670 */
[----:B--2---:R-:W-:-:S05]  /*2cd60*/  LEA.HI.X R21, R14, R21, R4, 0x2, P1 ;  /* 0x000000150e157211 */ /* 0x004fca00008f1404 */
[----:B------:R-:W3:Y:S04]  /*2cd70*/  SHFL.IDX PT, R11, R21, RZ, 0x1c1f ;  /* 0x001c1fff150b7589 */ /* 0x000ee800000e0000 */
[----:B---3--:R-:W-:Y:S04]  /*2cd80*/  @!P4 ST.E desc[UR44][R10.64], R29 ;  /* 0x0000001d0a00c985 */ /* 0x008fe8000c10192c */
[----:B------:R-:W2:Y:S04]  /*2cd90*/  @!P0 LDL R13, [R1+0x224] ;  /* 0x00022400010d8983 */ /* 0x000ea80000100800 */
[----:B------:R-:W-:Y:S04]  /*2cda0*/  SHFL.IDX PT, R4, R20, 0x1, 0x1c1f ;  /* 0x003c1f0014047f89 */ /* 0x000fe800000e0000 */
[----:B------:R-:W2:Y:S04]  /*2cdb0*/  SHFL.IDX PT, R5, R21, 0x1, 0x1c1f ;  /* 0x003c1f0015057f89 */ /* 0x000ea800000e0000 */
[----:B--2---:R0:W-:Y:S01]  /*2cdc0*/  @!P0 ST.E desc[UR44][R4.64], R13 ;  /* 0x0000000d04008985 */ /* 0x0041e2000c10192c */
[----:B------:R-:W-:Y:S05]  /*2cdd0*/  @P3 BRA `(.L_x_13128) ;  /* 0x0000000c00e83947 */ /* 0x000fea0003800000 */
[----:B------:R-:W2:Y:S01]  /*2cde0*/  LDL R88, [R1+0x498] ;  /* 0x0004980001587983 */ /* 0x000ea20000100800 */
[----:B------:R-:W1:Y:S01]  /*2cdf0*/  @P2 LDC R10, c[0x0][0xcec] ;  /* 0x00033b00ff0a2b82 */ /* 0x000e620000000800 */
[----:B------:R-:W-:Y:S02]  /*2ce00*/  ULDC.64 UR4, c[0x0][0xba0] ;  /* 0x0002e80000047ab9 */ /* 0x000fe40000000a00 */
[----:B------:R-:W3:Y:S01]  /*2ce10*/  LDL R89, [R1+0x4a8] ;  /* 0x0004a80001597983 */ /* 0x000ee20000100800 */
[----:B------:R-:W-:-:S04]  /*2ce20*/  IMAD R9, R9, UR4, RZ ;  /* 0x0000000409097c24 */ /* 0x000fc8000f8e02ff */
[C---:B------:R-:W-:Y:S02]  /*2ce30*/  IMAD R11, R8.reuse, UR5, R9 ;  /* 0x00000005080b7c24 */ /* 0x040fe4000f8e0209 */
[----:B------:R-:W-:Y:S01]  /*2ce40*/  IMAD.WIDE.U32 R8, R8, UR4, RZ ;  /* 0x0000000408087c25 */ /* 0x000fe2000f8e00ff */
[----:B------:R-:W-:-:S03]  /*2ce50*/  ULDC.64 UR4, c[0x0][0xbe8] ;  /* 0x0002fa0000047ab9 */ /* 0x000fc60000000a00 */
[----:B------:R-:W-:Y:S01]  /*2ce60*/  IMAD.IADD R9, R9, 0x1, R11 ;  /* 0x0000000109097824 */ /* 0x000fe200078e020b */
[----:B0-----:R-:W-:Y:S01]  /*2ce70*/  SHF.R.S32.HI R13, RZ, 0x1f, R12 ;  /* 0x0000001fff0d7819 */ /* 0x001fe2000001140c */
[----:B------:R-:W-:-:S04]  /*2ce80*/  IMAD.WIDE.U32 R8, R156, UR4, R8 ;  /* 0x000000049c087c25 */ /* 0x000fc8000f8e0008 */
[----:B------:R-:W-:Y:S01]  /*2ce90*/  IMAD R9, R156, UR5, R9 ;  /* 0x000000059c097c24 */ /* 0x000fe2000f8e0209 */
[----:B------:R-:W-:Y:S02]  /*2cea0*/  ULDC.64 UR4, c[0x0][0xbf0] ;  /* 0x0002fc0000047ab9 */ /* 0x000fe40000000a00 */
[----:B------:R-:W-:Y:S02]  /*2ceb0*/  IMAD R13, R13, UR4, RZ ;  /* 0x000000040d0d7c24 */ /* 0x000fe4000f8e02ff */
[----:B------:R-:W-:-:S04]  /*2cec0*/  IMAD.WIDE.U32 R8, R12, UR4, R8 ;  /* 0x000000040c087c25 */ /* 0x000fc8000f8e0008 */
[----:B------:R-:W-:Y:S01]  /*2ced0*/  IMAD R13, R12, UR5, R13 ;  /* 0x000000050c0d7c24 */ /* 0x000fe2000f8e020d */
[----:B------:R-:W-:-:S03]  /*2cee0*/  ULDC.64 UR4, c[0x0][0xbe0] ;  /* 0x0002f80000047ab9 */ /* 0x000fc60000000a00 */
[----:B------:R-:W-:Y:S02]  /*2cef0*/  IMAD.IADD R9, R9, 0x1, R13 ;  /* 0x0000000109097824 */ /* 0x000fe400078e020d */
[----:B--2---:R-:W-:-:S04]  /*2cf00*/  IMAD R5, R88, 0x40, R198 ;  /* 0x0000004058057824 */ /* 0x004fc800078e02c6 */
        /* <DEDUP_REMOVED lines=24> */
[----:B---3--:R-:W-:Y:S01]  /*2d090*/  IMAD R11, R89, 0x20, R88 ;  /* 0x00000020590b7824 */ /* 0x008fe200078e0258 */
[C---:B------:R-:W-:Y:S01]  /*2d0a0*/  IADD3 R53, P1, R16.reuse, 0x7000, RZ ;  /* 0x0000700010357810 */ /* 0x040fe20007f3e0ff */
[----:B------:R-:W5:Y:S01]  /*2d0b0*/  LD.E.128 R28, desc[UR44][R28.64] ;  /* 0x0000002c1c1c7980 */ /* 0x000f62000c101d00 */
[----:B------:R-:W-:-:S02]  /*2d0c0*/  IADD3 R57, P3, R16, 0x8000, RZ ;  /* 0x0000800010397810 */ /* 0x000fc40007f7e0ff */
[----:B------:R-:W-:Y:S01]  /*2d0d0*/  IADD3 R61, P4, R16, 0x9000, RZ ;  /* 0x00009000103d7810 */ /* 0x000fe20007f9e0ff */
[----:B------:R-:W5:Y:S01]  /*2d0e0*/  LD.E.128 R32, desc[UR44][R32.64] ;  /* 0x0000002c20207980 */ /* 0x000f62000c101d00 */
[----:B------:R-:W-:Y:S02]  /*2d0f0*/  SHF.R.U64 R44, R44, 0x3, RZ ;  /* 0x000000032c2c7819 */ /* 0x000fe400000012ff */
[----:B------:R-:W-:Y:S01]  /*2d100*/  LOP3.LUT R48, R49, 0x380, RZ, 0xc0, !PT ;  /* 0x0000038031307812 */ /* 0x000fe200078ec0ff */
        /* <DEDUP_REMOVED lines=8> */
[----:B------:R-:W-:Y:S02]  /*2d190*/  IADD3 R65, P5, R16, 0xa000, RZ ;  /* 0x0000a00010417810 */ /* 0x000fe40007fbe0ff */
[----:B------:R-:W-:Y:S01]  /*2d1a0*/  SHF.R.U64 R52, R52, 0x3, RZ ;  /* 0x0000000334347819 */ /* 0x000fe200000012ff */
[----:B------:R-:W5:Y:S01]  /*2d1b0*/  LD.E.128 R44, desc[UR44][R44.64] ;  /* 0x0000002c2c2c7980 */ /* 0x000f62000c101d00 */
[----:B------:R-:W-:Y:S02]  /*2d1c0*/  SHF.R.U64 R56, R56, 0x3, RZ ;  /* 0x0000000338387819 */ /* 0x000fe400000012ff */
[----:B------:R-:W-:-:S02]  /*2d1d0*/  SHF.R.U64 R60, R60, 0x3, RZ ;  /* 0x000000033c3c7819 */ /* 0x000fc400000012ff */
[----:B------:R-:W-:Y:S01]  /*2d1e0*/  LOP3.LUT R48, R48, R49, RZ, 0x3c, !PT ;  /* 0x0000003130307212 */ /* 0x000fe200078e3cff */
[--C-:B------:R-:W-:Y:S01]  /*2d1f0*/  IMAD.X R49, RZ, RZ, R17.reuse, P0 ;  /* 0x000000ffff317224 */ /* 0x100fe200000e0611 */
[----:B------:R-:W-:Y:S02]  /*2d200*/  LOP3.LUT R64, R65, 0x380, RZ, 0xc0, !PT ;  /* 0x0000038041407812 */ /* 0x000fe400078ec0ff */
        /* <DEDUP_REMOVED lines=19> */
[----:B------:R-:W-:Y:S02]  /*2d340*/  LOP3.LUT R5, R16, 0x380, RZ, 0xc0, !PT ;  /* 0x0000038010057812 */ /* 0x000fe400078ec0ff */
[----:B------:R-:W-:Y:S01]  /*2d350*/  LOP3.LUT R64, R64, R65, RZ, 0x3c, !PT ;  /* 0x0000004140407212 */ /* 0x000fe200078e3cff */
[----:B------:R-:W-:Y:S01]  /*2d360*/  IMAD.X R65, RZ, RZ, R17, P5 ;  /* 0x000000ffff417224 */ /* 0x000fe200028e0611 */
[----:B------:R-:W-:Y:S02]  /*2d370*/  SHF.R.U64 R68, R68, 0x3, RZ ;  /* 0x0000000344447819 */ /* 0x000fe400000012ff */
[----:B------:R-:W-:Y:S02]  /*2d380*/  SHF.R.U64 R72, R72, 0x3, RZ ;  /* 0x0000000348487819 */ /* 0x000fe400000012ff */
[----:B------:R-:W-:Y:S01]  /*2d390*/  SHF.R.U64 R76, R76, 0x3, RZ ;  /* 0x000000034c4c7819 */ /* 0x000fe200000012ff */
[----:B------:R-:W5:Y:S01]  /*2d3a0*/  LD.E.128 R64, desc[UR44][R64.64] ;  /* 0x0000002c40407980 */ /* 0x000f62000c101d00 */
        /* <DEDUP_REMOVED lines=15> */
[----:B------:R-:W5:Y:S01]  /*2d4a0*/  LD.E.128 R68, desc[UR44][R68.64] ;  /* 0x0000002c44447980 */ /* 0x000f62000c101d00 */
[----:B------:R-:W0:Y:S01]  /*2d4b0*/  @P2 LDC R17, c[0x0][0xcf0] ;  /* 0x00033c00ff112b82 */ /* 0x000e220000000800 */
[----:B------:R-:W-:-:S02]  /*2d4c0*/  SHF.R.U64 R6, R6, 0x3, RZ ;  /* 0x0000000306067819 */ /* 0x000fc400000012ff */
[----:B------:R-:W5:Y:S02]  /*2d4d0*/  LD.E.128 R72, desc[UR44][R72.64] ;  /* 0x0000002c48487980 */ /* 0x000f64000c101d00 */
[----:B------:R-:W-:Y:S02]  /*2d4e0*/  LOP3.LUT R84, R6, R7, RZ, 0x3c, !PT ;  /* 0x0000000706547212 */ /* 0x000fe400078e3cff */
        /* <DEDUP_REMOVED lines=11> */
[----:B-1----:R-:W-:-:S04]  /*2d5a0*/  @P2 IMAD.HI.U32 R10, R15, R10, RZ ;  /* 0x0000000a0f0a2227 */ /* 0x002fc800078e00ff */
[----:B------:R-:W-:Y:S01]  /*2d5b0*/  IMAD.MOV.U32 R11, RZ, RZ, R15 ;  /* 0x000000ffff0b7224 */ /* 0x000fe200078e000f */
[----:B0-----:R-:W-:Y:S01]  /*2d5c0*/  @P2 SHF.R.U32.HI R11, RZ, R17, R10 ;  /* 0x00000011ff0b2219 */ /* 0x001fe2000001160a */
[----:B------:R-:W-:-:S03]  /*2d5d0*/  VIADD R10, R2, 0x32420 ;  /* 0x00032420020a7836 */ /* 0x000fc60000000000 */
[--C-:B------:R-:W-:Y:S01]  /*2d5e0*/  SHF.R.S32.HI R12, RZ, 0x1f, R11.reuse ;  /* 0x0000001fff0c7819 */ /* 0x100fe2000001140b */
[----:B------:R-:W-:Y:S01]  /*2d5f0*/  IMAD.MOV R14, RZ, RZ, -R11 ;  /* 0x000000ffff0e7224 */ /* 0x000fe200078e0a0b */
[----:B------:R-:W-:-:S03]  /*2d600*/  PRMT R10, RZ, 0x654, R10 ;  /* 0x00000654ff0a7816 */ /* 0x000fc6000000000a */
[----:B------:R-:W-:Y:S02]  /*2d610*/  IMAD R3, R3, R14, R15 ;  /* 0x0000000e03037224 */ /* 0x000fe400078e020f */
[----:B------:R-:W-:Y:S02]  /*2d620*/  IMAD R12, R12, UR4, RZ ;  /* 0x000000040c0c7c24 */ /* 0x000fe4000f8e02ff */
[C---:B------:R-:W-:Y:S01]  /*2d630*/  IMAD.WIDE.U32 R8, R11.reuse, UR4, R8 ;  /* 0x000000040b087c25 */ /* 0x040fe2000f8e0008 */
[----:B--2---:R0:W-:Y:S03]  /*2d640*/  SYNCS.ARRIVE.TRANS64.RED.A1T0 RZ, [R10+URZ], RZ ;  /* 0x000000ff0aff79a7 */ /* 0x0041e6000810043f */
[----:B------:R-:W-:Y:S01]  /*2d650*/  IMAD R13, R11, UR5, R12 ;  /* 0x000000050b0d7c24 */ /* 0x000fe2000f8e020c */
[----:B------:R-:W-:Y:S01]  /*2d660*/  ULDC.64 UR4, c[0x0][0xbd8] ;  /* 0x0002f60000047ab9 */ /* 0x000fe20000000a00 */
[----:B0-----:R-:W-:-:S02]  /*2d670*/  SHF.R.S32.HI R10, RZ, 0x1f, R3 ;  /* 0x0000001fff0a7819 */ /* 0x001fc40000011403 */
[----:B------:R-:W-:-:S03]  /*2d680*/  IMAD.IADD R9, R9, 0x1, R13 ;  /* 0x0000000109097824 */ /* 0x000fc600078e020d */
        /* <DEDUP_REMOVED lines=11> */
.L_x_13363:
[----:B------:R-:W-:Y:S01]  /*2d740*/  IMAD.IADD R21, R88, 0x1, R216 ;  /* 0x0000000158157824 */ /* 0x000fe200078e02d8 */
[----:B------:R-:W-:Y:S04]  /*2d750*/  BSSY B1, `(.L_x_13130) ;  /* 0x0000014000017945 */ /* 0x000fe80003800000 */
[----:B------:R-:W-:-:S13]  /*2d760*/  ISETP.GE.AND P0, PT, R21, R0, PT ;  /* 0x000000001500720c */ /* 0x000fda0003f06270 */
[----:B------:R-:W-:Y:S05]  /*2d770*/  @P0 BRA `(.L_x_13131) ;  /* 0x0000000000440947 */ /* 0x000fea0003800000 */
[----:B------:R-:W-:Y:S02]  /*2d780*/  ULDC UR4, c[0x0][0xbc8] ;  /* 0x0002f20000047ab9 */ /* 0x000fe40000000800 */
[----:B------:R-:W-:Y:S02]  /*2d790*/  ISETP.GE.AND P3, PT, R198, UR4, PT ;  /* 0x00000004c6007c0c */ /* 0x000fe4000bf66270 */
[----:B------:R-:W-:Y:S02]  /*2d7a0*/  ISETP.GE.AND P2, PT, R200, UR4, PT ;  /* 0x00000004c8007c0c */ /* 0x000fe4000bf46270 */
[----:B------:R-:W-:Y:S02]  /*2d7b0*/  ISETP.GE.AND P1, PT, R199, UR4, PT ;  /* 0x00000004c7007c0c */ /* 0x000fe4000bf26270 */
[----:B------:R-:W-:-:S07]  /*2d7c0*/  ISETP.GE.AND P0, PT, R201, UR4, PT ;  /* 0x00000004c9007c0c */ /* 0x000fce000bf06270 */
[-C--:B--2---:R-:W-:Y:S02]  /*2d7d0*/  @!P3 LEA R8, P5, R198, R14.reuse, 0x1 ;  /* 0x0000000ec608b211 */ /* 0x084fe400078a08ff */
[-C--:B------:R-:W-:Y:S02]  /*2d7e0*/  @!P2 LEA R10, P4, R200, R14.reuse, 0x1 ;  /* 0x0000000ec80aa211 */ /* 0x080fe400078808ff */
[-C--:B-1----:R-:W-:Y:S02]  /*2d7f0*/  @!P3 LEA.HI.X R9, R198, R3.reuse, R222, 0x1, P5 ;  /* 0x00000003c609b211 */ /* 0x082fe400028f0cde */
[-C--:B------:R-:W-:Y:S02]  /*2d800*/  @!P1 LEA R12, P5, R199, R14.reuse, 0x1 ;  /* 0x0000000ec70c9211 */ /* 0x080fe400078a08ff */
[----:B------:R-:W-:Y:S01]  /*2d810*/  @!P2 LEA.HI.X R11, R200, R3, R221, 0x1, P4 ;  /* 0x00000003c80ba211 */ /* 0x000fe200020f0cdd */
[----:B-----5:R3:W-:Y:S01]  /*2d820*/  @!P3 ST.E.128 desc[UR44][R8.64], R4 ;  /* 0x000000040800b985 */ /* 0x0207e2000c101d2c */
[----:B------:R-:W-:-:S02]  /*2d830*/  @!P0 LEA R14, P4, R201, R14, 0x1 ;  /* 0x0000000ec90e8211 */ /* 0x000fc400078808ff */
[-C--:B------:R-:W-:Y:S01]  /*2d840*/  @!P1 LEA.HI.X R13, R199, R3.reuse, R220, 0x1, P5 ;  /* 0x00000003c70d9211 */ /* 0x080fe200028f0cdc */
[----:B------:R3:W-:Y:S01]  /*2d850*/  @!P2 ST.E.128 desc[UR44][R10.64], R40 ;  /* 0x000000280a00a985 */ /* 0x0007e2000c101d2c */
[----:B------:R-:W-:-:S03]  /*2d860*/  @!P0 LEA.HI.X R15, R201, R3, R219, 0x1, P4 ;  /* 0x00000003c90f8211 */ /* 0x000fc600020f0cdb */
[----:B------:R3:W-:Y:S04]  /*2d870*/  @!P1 ST.E.128 desc[UR44][R12.64], R56 ;  /* 0x000000380c009985 */ /* 0x0007e8000c101d2c */
[----:B------:R3:W-:Y:S02]  /*2d880*/  @!P0 ST.E.128 desc[UR44][R14.64], R72 ;  /* 0x000000480e008985 */ /* 0x0007e4000c101d2c */
.L_x_13131:
[----:B------:R-:W-:Y:S05]  /*2d890*/  BSYNC B1 ;  /* 0x0000000000017941 */ /* 0x000fea0003800000 */
.L_x_13130:
[----:B------:R-:W-:-:S03]  /*2d8a0*/  UMOV UR4, 0xffffffff ;  /* 0xffffffff00047882 */ /* 0x000fc60000000000 */
[----:B------:R-:W-:Y:S05]  /*2d8b0*/  BRA.DIV UR4, `(.L_x_13132) ;  /* 0x000000d204c87947 */ /* 0x000fea000b800000 */
[----:B-1----:R1:W4:Y:S04]  /*2d8c0*/  SHFL.IDX PT, R3, R17, 0x1, 0x181f ;  /* 0x00381f0011037f89 */ /* 0x00232800000e0000 */
[----:B--23--:R1:W2:Y:S02]  /*2d8d0*/  SHFL.IDX PT, R14, R16, 0x1, 0x181f ;  /* 0x00381f00100e7f89 */ /* 0x00c2a400000e0000 */
.L_x_13367:
[----:B-----5:R-:W-:Y:S01]  /*2d8e0*/  VIADD R5, R21, 0x20 ;  /* 0x0000002015057836 */ /* 0x020fe20000000000 */
        /* <DEDUP_REMOVED lines=10> */
[-C--:B----4-:R-:W-:Y:S02]  /*2d990*/  @!P3 LEA.HI.X R5, R198, R3.reuse, R222, 0x1, P5 ;  /* 0x00000003c605b211 */ /* 0x090fe400028f0cde */
[-C--:B------:R-:W-:Y:S02]  /*2d9a0*/  @!P1 LEA R8, P5, R199, R14.reuse, 0x1 ;  /* 0x0000000ec7089211 */ /* 0x080fe400078a08ff */
        /* <DEDUP_REMOVED lines=8> */
.L_x_13134:
[----:B------:R-:W-:Y:S05]  /*2da30*/  BSYNC B1 ;  /* 0x0000000000017941 */ /* 0x000fea0003800000 */
.L_x_13133:
[----:B------:R-:W-:-:S03]  /*2da40*/  UMOV UR4, 0xffffffff ;  /* 0xffffffff00047882 */ /* 0x000fc60000000000 */
[----:B------:R-:W-:Y:S05]  /*2da50*/  BRA.DIV UR4, `(.L_x_13135) ;  /* 0x000000d204a87947 */ /* 0x000fea000b800000 */
[----:B----4-:R4:W0:Y:S04]  /*2da60*/  SHFL.IDX PT, R3, R17, 0x2, 0x181f ;  /* 0x00581f0011037f89 */ /* 0x01082800000e0000 */
[----:B--2---:R4:W2:Y:S02]  /*2da70*/  SHFL.IDX PT, R14, R16, 0x2, 0x181f ;  /* 0x00581f00100e7f89 */ /* 0x0048a400000e0000 */
.L_x_13371:
[----:B---3--:R-:W-:Y:S01]  /*2da80*/  VIADD R5, R21, 0x40 ;  /* 0x0000004015057836 */ /* 0x008fe20000000000 */
        /* <DEDUP_REMOVED lines=10> */
[-C--:B0-----:R-:W-:Y:S02]  /*2db30*/  @!P3 LEA.HI.X R5, R198, R3.reuse, R222, 0x1, P5 ;  /* 0x00000003c605b211 */ /* 0x081fe400028f0cde */
        /* <DEDUP_REMOVED lines=9> */
.L_x_13137:
[----:B------:R-:W-:Y:S05]  /*2dbd0*/  BSYNC B1 ;  /* 0x0000000000017941 */ /* 0x000fea0003800000 */
.L_x_13136:
[----:B------:R-:W-:-:S03]  /*2dbe0*/  UMOV UR4, 0xffffffff ;  /* 0xffffffff00047882 */ /* 0x000fc60000000000 */
[----:B------:R-:W-:Y:S05]  /*2dbf0*/  BRA.DIV UR4, `(.L_x_13138) ;  /* 0x000000d204887947 */ /* 0x000fea000b800000 */
[----:B0-----:R0:W0:Y:S04]  /*2dc00*/  SHFL.IDX PT, R3, R17, 0x3, 0x181f ;  /* 0x00781f0011037f89 */ /* 0x00102800000e0000 */
[----:B--2---:R2:W0:Y:S02]  /*2dc10*/  SHFL.IDX PT, R14, R16, 0x3, 0x181f ;  /* 0x00781f00100e7f89 */ /* 0x00442400000e0000 */
.L_x_13375:
[----:B---3--:R-:W-:-:S05]  /*2dc20*/  VIADD R5, R21, 0x60 ;  /* 0x0000006015057836 */ /* 0x008fca0000000000 */
[----:B------:R-:W-:-:S13]  /*2dc30*/  ISETP.GE.AND P0, PT, R5, R0, PT ;  /* 0x000000000500720c */ /* 0x000fda0003f06270 */
[----:B------:R-:W-:Y:S05]  /*2dc40*/  @P0 BRA `(.L_x_13139) ;  /* 0x0000002c00c80947 */ /* 0x000fea0003800000 */
[----:B------:R-:W-:Y:S02]  /*2dc50*/  ULDC UR4, c[0x0][0xbc8] ;  /* 0x0002f20000047ab9 */ /* 0x000fe40000000800 */
[----:B------:R-:W-:Y:S02]  /*2dc60*/  ISETP.GE.AND P3, PT, R198, UR4, PT ;  /* 0x00000004c6007c0c */ /* 0x000fe4000bf66270 */
[----:B------:R-:W-:Y:S02]  /*2dc70*/  ISETP.GE.AND P4, PT, R200, UR4, PT ;  /* 0x00000004c8007c0c */ /* 0x000fe4000bf86270 */
[----:B------:R-:W-:-:S09]  /*2dc80*/  ISETP.GE.AND P5, PT, R199, UR4, PT ;  /* 0x00000004c7007c0c */ /* 0x000fd2000bfa6270 */
        /* <DEDUP_REMOVED lines=11> */
[----:B------:R-:W-:-:S04]  /*2dd40*/  LEA R14, P0, R201, R14, 0x1 ;  /* 0x0000000ec90e7211 */ /* 0x000fc800078008ff */
[----:B------:R-:W-:-:S05]  /*2dd50*/  LEA.HI.X R15, R201, R3, R219, 0x1, P0 ;  /* 0x00000003c90f7211 */ /* 0x000fca00000f0cdb */
[----:B------:R3:W-:Y:S01]  /*2dd60*/  ST.E.128 desc[UR44][R14.64], R84 ;  /* 0x000000540e007985 */ /* 0x0007e2000c101d2c */
[----:B------:R-:W-:Y:S05]  /*2dd70*/  BRA `(.L_x_13139) ;  /* 0x0000002c007c7947 */ /* 0x000fea0003800000 */
.L_x_13128:
[----:B0-----:R-:W0:Y:S01]  /*2dd80*/  @P2 LDC R13, c[0x0][0xcec] ;  /* 0x00033b00ff0d2b82 */ /* 0x001e220000000800 */
[----:B------:R-:W-:Y:S01]  /*2dd90*/  ULDC.64 UR4, c[0x0][0xc08] ;  /* 0x0003020000047ab9 */ /* 0x000fe20000000a00 */
[----:B------:R-:W-:Y:S01]  /*2dda0*/  ULDC.64 UR6, c[0x0][0xc30] ;  /* 0x00030c0000067ab9 */ /* 0x000fe20000000a00 */
[----:B------:R-:W-:Y:S01]  /*2ddb0*/  IMAD R9, R9, UR4, RZ ;  /* 0x0000000409097c24 */ /* 0x000fe2000f8e02ff */
[----:B------:R-:W-:Y:S01]  /*2ddc0*/  SHF.R.S32.HI R25, RZ, 0x1f, R223 ;  /* 0x0000001fff197819 */ /* 0x000fe200000114df */
[----:B------:R-:W-:-:S03]  /*2ddd0*/  IMAD.WIDE.U32 R4, R8, UR4, RZ ;  /* 0x0000000408047c25 */ /* 0x000fc6000f8e00ff */
[----:B------:R-:W1:Y:S01]  /*2dde0*/  @P2 LDC R6, c[0x0][0xcf0] ;  /* 0x00033c00ff062b82 */ /* 0x000e620000000800 */
[----:B------:R-:W-:Y:S01]  /*2ddf0*/  IMAD R9, R8, UR5, R9 ;  /* 0x0000000508097c24 */ /* 0x000fe2000f8e0209 */
[----:B------:R-:W-:Y:S01]  /*2de00*/  ULDC.64 UR4, c[0x0][0xc38] ;  /* 0x00030e0000047ab9 */ /* 0x000fe20000000a00 */
[----:B------:R-:W-:Y:S02]  /*2de10*/  VIADD R16, R205, 0x8 ;  /* 0x00000008cd107836 */ /* 0x000fe40000000000 */
[----:B------:R-:W-:Y:S01]  /*2de20*/  IMAD.IADD R5, R5, 0x1, R9 ;  /* 0x0000000105057824 */ /* 0x000fe200078e0209 */
[----:B------:R-:W-:Y:S01]  /*2de30*/  SHF.R.S32.HI R9, RZ, 0x1f, R12 ;  /* 0x0000001fff097819 */ /* 0x000fe2000001140c */
[----:B------:R-:W-:Y:S01]  /*2de40*/  VIADD R17, R205, 0x10 ;  /* 0x00000010cd117836 */ /* 0x000fe20000000000 */
[----:B------:R-:W-:Y:S01]  /*2de50*/  SHF.R.S32.HI R26, RZ, 0x1f, R16 ;  /* 0x0000001fff1a7819 */ /* 0x000fe20000011410 */
[----:B------:R-:W-:-:S04]  /*2de60*/  IMAD.WIDE.U32 R4, R156, UR4, R4 ;  /* 0x000000049c047c25 */ /* 0x000fc8000f8e0004 */
[----:B------:R-:W-:Y:S01]  /*2de70*/  IMAD R5, R156, UR5, R5 ;  /* 0x000000059c057c24 */ /* 0x000fe2000f8e0205 */
[----:B------:R-:W-:Y:S01]  /*2de80*/  ULDC.64 UR4, c[0x0][0xc40] ;  /* 0x0003100000047ab9 */ /* 0x000fe20000000a00 */
[----:B------:R-:W-:Y:S02]  /*2de90*/  VIADD R20, R205, 0x18 ;  /* 0x00000018cd147836 */ /* 0x000fe40000000000 */
[----:B------:R-:W-:Y:S02]  /*2dea0*/  IMAD R9, R9, UR4, RZ ;  /* 0x0000000409097c24 */ /* 0x000fe4000f8e02ff */
[----:B0-----:R-:W-:Y:S01]  /*2deb0*/  @P2 IMAD.HI.U32 R13, R28, R13, RZ ;  /* 0x0000000d1c0d2227 */ /* 0x001fe200078e00ff */
[----:B------:R-:W-:-:S03]  /*2dec0*/  SHF.R.S32.HI R29, RZ, 0x1f, R20 ;  /* 0x0000001fff1d7819 */ /* 0x000fc60000011414 */
[C---:B------:R-:W-:Y:S02]  /*2ded0*/  IMAD R11, R12.reuse, UR5, R9 ;  /* 0x000000050c0b7c24 */ /* 0x040fe4000f8e0209 */
[----:B------:R-:W-:Y:S01]  /*2dee0*/  IMAD.WIDE.U32 R4, R12, UR4, R4 ;  /* 0x000000040c047c25 */ /* 0x000fe2000f8e0004 */
[----:B------:R-:W-:-:S03]  /*2def0*/  ULDC.64 UR4, c[0x0][0xc48] ;  /* 0x0003120000047ab9 */ /* 0x000fc60000000a00 */
[----:B------:R-:W-:Y:S01]  /*2df00*/  IMAD.MOV.U32 R9, RZ, RZ, R28 ;  /* 0x000000ffff097224 */ /* 0x000fe200078e001c */
[----:B-1----:R-:W-:Y:S01]  /*2df10*/  @P2 SHF.R.U32.HI R9, RZ, R6, R13 ;  /* 0x00000006ff092219 */ /* 0x002fe2000001160d */
[----:B------:R-:W-:Y:S02]  /*2df20*/  IMAD.IADD R5, R5, 0x1, R11 ;  /* 0x0000000105057824 */ /* 0x000fe400078e020b */
[----:B------:R-:W-:Y:S01]  /*2df30*/  VIADD R21, R205, 0x20 ;  /* 0x00000020cd157836 */ /* 0x000fe20000000000 */
[--C-:B------:R-:W-:Y:S01]  /*2df40*/  SHF.R.S32.HI R6, RZ, 0x1f, R9.reuse ;  /* 0x0000001fff067819 */ /* 0x100fe20000011409 */
[----:B------:R-:W-:Y:S02]  /*2df50*/  IMAD.MOV R8, RZ, RZ, -R9 ;  /* 0x000000ffff087224 */ /* 0x000fe400078e0a09 */
[----:B------:R-:W-:Y:S01]  /*2df60*/  IMAD.WIDE.U32 R4, R224, UR4, R4 ;  /* 0x00000004e0047c25 */ /* 0x000fe2000f8e0004 */
[----:B------:R-:W-:-:S03]  /*2df70*/  SHF.R.S32.HI R30, RZ, 0x1f, R21 ;  /* 0x0000001fff1e7819 */ /* 0x000fc60000011415 */
[----:B------:R-:W-:Y:S01]  /*2df80*/  IMAD R3, R3, R8, R28 ;  /* 0x0000000803037224 */ /* 0x000fe200078e021c */
[----:B------:R-:W-:Y:S01]  /*2df90*/  SHF.R.S32.HI R28, RZ, 0x1f, R17 ;  /* 0x0000001fff1c7819 */ /* 0x000fe20000011411 */
        /* <DEDUP_REMOVED lines=15> */
[----:B------:R-:W-:Y:S01]  /*2e090*/  VIADD R24, R205, 0x28 ;  /* 0x00000028cd187836 */ /* 0x000fe20000000000 */
[----:B------:R-:W-:Y:S01]  /*2e0a0*/  UMOV UR4, 0xffffffff ;  /* 0xffffffff00047882 */ /* 0x000fe20000000000 */
[----:B------:R0:W-:Y:S01]  /*2e0b0*/  SYNCS.ARRIVE.TRANS64.RED.A1T0 RZ, [R8+URZ], RZ ;  /* 0x000000ff08ff79a7 */ /* 0x0001e2000810043f */
[----:B------:R-:W-:Y:S02]  /*2e0c0*/  LEA.HI.X R4, R4, UR5, R5, 0x2, P0 ;  /* 0x0000000504047c11 */ /* 0x000fe400080f1405 */
[----:B------:R-:W-:Y:S01]  /*2e0d0*/  SHF.R.S32.HI R31, RZ, 0x1f, R24 ;  /* 0x0000001fff1f7819 */ /* 0x000fe20000011418 */
[----:B------:R-:W-:Y:S06]  /*2e0e0*/  BRA.DIV UR4, `(.L_x_13140) ;  /* 0x000000ce04947947 */ /* 0x000fec000b800000 */
[----:B------:R1:W2:Y:S04]  /*2e0f0*/  SHFL.IDX PT, R5, R4, RZ, 0x1c1f ;  /* 0x001c1fff04057589 */ /* 0x0002a800000e0000 */
[----:B------:R1:W3:Y:S02]  /*2e100*/  SHFL.IDX PT, R6, R3, RZ, 0x1c1f ;  /* 0x001c1fff03067589 */ /* 0x0002e400000e0000 */
.L_x_13378:
[----:B------:R-:W-:Y:S01]  /*2e110*/  ISETP.GE.AND P0, PT, R33, R0, PT ;  /* 0x000000002100720c */ /* 0x000fe20003f06270 */
[----:B------:R-:W-:-:S12]  /*2e120*/  BSSY B1, `(.L_x_13141) ;  /* 0x00000d1000017945 */ /* 0x000fd80003800000 */
[----:B------:R-:W-:Y:S05]  /*2e130*/  @P0 BRA `(.L_x_13142) ;  /* 0x0000000c003c0947 */ /* 0x000fea0003800000 */
[----:B------:R-:W-:Y:S01]  /*2e140*/  ULDC UR4, c[0x0][0xbc8] ;  /* 0x0002f20000047ab9 */ /* 0x000fe20000000800 */
[----:B------:R-:W4:Y:S01]  /*2e150*/  LDL R15, [R1+0x488] ;  /* 0x00048800010f7983 */ /* 0x000f220000100800 */
[----:B------:R-:W-:-:S03]  /*2e160*/  ISETP.GE.AND P0, PT, R205, UR4, PT ;  /* 0x00000004cd007c0c */ /* 0x000fc6000bf06270 */
[----:B------:R-:W5:Y:S04]  /*2e170*/  LDL R34, [R1+0x484] ;  /* 0x0004840001227983 */ /* 0x000f680000100800 */
[----:B------:R-:W5:Y:S04]  /*2e180*/  LDL R38, [R1+0x50c] ;  /* 0x00050c0001267983 */ /* 0x000f680000100800 */
[----:B------:R-:W5:Y:S04]  /*2e190*/  LDL R32, [R1+0x480] ;  /* 0x0004800001207983 */ /* 0x000f680000100800 */
[----:B------:R-:W4:Y:S01]  /*2e1a0*/  @!P0 LDL.64 R10, [R1+0x240] ;  /* 0x00024000010a8983 */ /* 0x000f220000100a00 */
[----:B------:R-:W-:Y:S01]  /*2e1b0*/  ISETP.GE.AND P1, PT, R16, UR4, PT ;  /* 0x0000000410007c0c */ /* 0x000fe2000bf26270 */
[----:B0--3--:R-:W-:-:S02]  /*2e1c0*/  @!P0 IMAD.MOV.U32 R8, RZ, RZ, R6 ;  /* 0x000000ffff088224 */ /* 0x009fc400078e0006 */
[----:B--2---:R-:W-:Y:S01]  /*2e1d0*/  @!P0 IMAD.MOV.U32 R9, RZ, RZ, R5 ;  /* 0x000000ffff098224 */ /* 0x004fe200078e0005 */
[----:B------:R-:W2:Y:S01]  /*2e1e0*/  LDL R37, [R1+0x508] ;  /* 0x0005080001257983 */ /* 0x000ea20000100800 */
[----:B------:R-:W-:-:S03]  /*2e1f0*/  @!P0 IMAD.WIDE R8, R205, 0x4, R8 ;  /* 0x00000004cd088825 */ /* 0x000fc600078e0208 */
        /* <DEDUP_REMOVED lines=8> */
[----:B----4-:R0:W-:Y:S04]  /*2e280*/  @!P0 ST.E.64 desc[UR44][R8.64], R10 ;  /* 0x0000000a08008985 */ /* 0x0101e8000c101b2c */
[----:B0-----:R-:W4:Y:S01]  /*2e290*/  @!P1 LDL.64 R8, [R1+0x250] ;  /* 0x0002500001089983 */ /* 0x001f220000100a00 */
[----:B------:R-:W-:-:S02]  /*2e2a0*/  ISETP.GE.AND P0, PT, R17, UR4, PT ;  /* 0x0000000411007c0c */ /* 0x000fc4000bf06270 */
[----:B------:R-:W-:-:S04]  /*2e2b0*/  @!P1 LEA R10, P2, R16, R6, 0x2 ;  /* 0x00000006100a9211 */ /* 0x000fc800078410ff */
[----:B------:R-:W-:-:S05]  /*2e2c0*/  @!P1 LEA.HI.X R11, R16, R5, R26, 0x2, P2 ;  /* 0x00000005100b9211 */ /* 0x000fca00010f141a */
[----:B----4-:R0:W-:Y:S04]  /*2e2d0*/  @!P1 ST.E.64 desc[UR44][R10.64], R8 ;  /* 0x000000080a009985 */ /* 0x0101e8000c101b2c */
[----:B0-----:R-:W4:Y:S01]  /*2e2e0*/  @!P0 LDL.64 R8, [R1+0x260] ;  /* 0x0002600001088983 */ /* 0x001f220000100a00 */
[----:B------:R-:W-:Y:S02]  /*2e2f0*/  ISETP.GE.AND P1, PT, R20, UR4, PT ;  /* 0x0000000414007c0c */ /* 0x000fe4000bf26270 */
        /* <DEDUP_REMOVED lines=24> */
[----:B-----5:R-:W-:Y:S02]  /*2e480*/  ISETP.GE.AND P0, PT, R34, UR4, PT ;  /* 0x0000000422007c0c */ /* 0x020fe4000bf06270 */
[----:B------:R-:W-:-:S04]  /*2e490*/  @!P1 LEA R10, P2, R15, R6, 0x2 ;  /* 0x000000060f0a9211 */ /* 0x000fc800078410ff */
[----:B------:R-:W-:Y:S02]  /*2e4a0*/  @!P1 LEA.HI.X R11, R15, R5, R38, 0x2, P2 ;  /* 0x000000050f0b9211 */ /* 0x000fe400010f1426 */
[----:B------:R-:W5:Y:S04]  /*2e4b0*/  LDL R15, [R1+0x470] ;  /* 0x00047000010f7983 */ /* 0x000f680000100800 */
[----:B------:R-:W5:Y:S04]  /*2e4c0*/  LDL R38, [R1+0x4f8] ;  /* 0x0004f80001267983 */ /* 0x000f680000100800 */
[----:B----4-:R0:W-:Y:S04]  /*2e4d0*/  @!P1 ST.E.64 desc[UR44][R10.64], R8 ;  /* 0x000000080a009985 */ /* 0x0101e8000c101b2c */
[----:B0-----:R-:W4:Y:S01]  /*2e4e0*/  @!P0 LDL.64 R8, [R1+0x2c0] ;  /* 0x0002c00001088983 */ /* 0x001f220000100a00 */
[----:B------:R-:W-:-:S02]  /*2e4f0*/  ISETP.GE.AND P1, PT, R32, UR4, PT ;  /* 0x0000000420007c0c */ /* 0x000fc4000bf26270 */
[----:B------:R-:W-:-:S04]  /*2e500*/  @!P0 LEA R10, P2, R34, R6, 0x2 ;  /* 0x00000006220a8211 */ /* 0x000fc800078410ff */
[----:B--2---:R-:W-:Y:S02]  /*2e510*/  @!P0 LEA.HI.X R11, R34, R5, R37, 0x2, P2 ;  /* 0x00000005220b8211 */ /* 0x004fe400010f1425 */
[----:B------:R-:W2:Y:S04]  /*2e520*/  LDL R34, [R1+0x46c] ;  /* 0x00046c0001227983 */ /* 0x000ea80000100800 */
[----:B------:R-:W2:Y:S04]  /*2e530*/  LDL R37, [R1+0x4f4] ;  /* 0x0004f40001257983 */ /* 0x000ea80000100800 */
[----:B----4-:R0:W-:Y:S04]  /*2e540*/  @!P0 ST.E.64 desc[UR44][R10.64], R8 ;  /* 0x000000080a008985 */ /* 0x0101e8000c101b2c */
[----:B0-----:R-:W4:Y:S01]  /*2e550*/  @!P1 LDL.64 R8, [R1+0x2d0] ;  /* 0x0002d00001089983 */ /* 0x001f220000100a00 */
[----:B---3--:R-:W-:-:S02]  /*2e560*/  ISETP.GE.AND P0, PT, R12, UR4, PT ;  /* 0x000000040c007c0c */ /* 0x008fc4000bf06270 */
[----:B------:R-:W-:-:S04]  /*2e570*/  @!P1 LEA R10, P2, R32, R6, 0x2 ;  /* 0x00000006200a9211 */ /* 0x000fc800078410ff */
[----:B------:R-:W-:Y:S02]  /*2e580*/  @!P1 LEA.HI.X R11, R32, R5, R36, 0x2, P2 ;  /* 0x00000005200b9211 */ /* 0x000fe400010f1424 */
[----:B------:R-:W3:Y:S04]  /*2e590*/  LDL R32, [R1+0x468] ;  /* 0x0004680001207983 */ /* 0x000ee80000100800 */
[----:B------:R-:W3:Y:S04]  /*2e5a0*/  LDL R36, [R1+0x4f0] ;  /* 0x0004f00001247983 */ /* 0x000ee80000100800 */
[----:B----4-:R0:W-:Y:S04]  /*2e5b0*/  @!P1 ST.E.64 desc[UR44][R10.64], R8 ;  /* 0x000000080a009985 */ /* 0x0101e8000c101b2c */
[----:B0-----:R-:W4:Y:S01]  /*2e5c0*/  @!P0 LDL.64 R8, [R1+0x2e0] ;  /* 0x0002e00001088983 */ /* 0x001f220000100a00 */
[----:B------:R-:W-:-:S02]  /*2e5d0*/  ISETP.GE.AND P1, PT, R13, UR4, PT ;  /* 0x000000040d007c0c */ /* 0x000fc4000bf26270 */
        /* <DEDUP_REMOVED lines=13> */
[----:B-----5:R-:W-:-:S02]  /*2e6b0*/  ISETP.GE.AND P1, PT, R15, UR4, PT ;  /* 0x000000040f007c0c */ /* 0x020fc4000bf26270 */
[----:B------:R-:W-:-:S04]  /*2e6c0*/  @!P0 LEA R10, P2, R14, R6, 0x2 ;  /* 0x000000060e0a8211 */ /* 0x000fc800078410ff */
[----:B------:R-:W-:Y:S02]  /*2e6d0*/  @!P0 LEA.HI.X R11, R14, R5, R38, 0x2, P2 ;  /* 0x000000050e0b8211 */ /* 0x000fe400010f1426 */
[----:B------:R-:W5:Y:S04]  /*2e6e0*/  LDL R14, [R1+0x4e4] ;  /* 0x0004e400010e7983 */ /* 0x000f680000100800 */
[----:B------:R-:W5:Y:S04]  /*2e6f0*/  LDL R38, [R1+0x4dc] ;  /* 0x0004dc0001267983 */ /* 0x000f680000100800 */
[----:B----4-:R0:W-:Y:S04]  /*2e700*/  @!P0 ST.E.64 desc[UR44][R10.64], R8 ;  /* 0x000000080a008985 */ /* 0x0101e8000c101b2c */
[----:B0-----:R-:W4:Y:S01]  /*2e710*/  @!P1 LDL.64 R8, [R1+0x310] ;  /* 0x0003100001089983 */ /* 0x001f220000100a00 */
[----:B--2---:R-:W-:-:S02]  /*2e720*/  ISETP.GE.AND P0, PT, R34, UR4, PT ;  /* 0x0000000422007c0c */ /* 0x004fc4000bf06270 */
[----:B------:R-:W-:-:S04]  /*2e730*/  @!P1 LEA R10, P2, R15, R6, 0x2 ;  /* 0x000000060f0a9211 */ /* 0x000fc800078410ff */
[----:B------:R-:W-:Y:S02]  /*2e740*/  @!P1 LEA.HI.X R11, R15, R5, R37, 0x2, P2 ;  /* 0x000000050f0b9211 */ /* 0x000fe400010f1425 */
        /* <DEDUP_REMOVED lines=27> */
[----:B-----5:R-:W-:Y:S02]  /*2e900*/  @!P1 LEA.HI.X R11, R13, R5, R14, 0x2, P2 ;  /* 0x000000050d0b9211 */ /* 0x020fe400010f140e */
[----:B------:R-:W5:Y:S04]  /*2e910*/  LDL R13, [R1+0x444] ;  /* 0x00044400010d7983 */ /* 0x000f680000100800 */
[----:B------:R-:W5:Y:S04]  /*2e920*/  LDL R14, [R1+0x4cc] ;  /* 0x0004cc00010e7983 */ /* 0x000f680000100800 */
[----:B----4-:R0:W-:Y:S04]  /*2e930*/  @!P1 ST.E.64 desc[UR44][R10.64], R8 ;  /* 0x000000080a009985 */ /* 0x0101e8000c101b2c */
[----:B0-----:R-:W4:Y:S01]  /*2e940*/  @!P0 LDL.64 R8, [R1+0x360] ;  /* 0x0003600001088983 */ /* 0x001f220000100a00 */
[----:B--2---:R-:W-:-:S02]  /*2e950*/  ISETP.GE.AND P1, PT, R15, UR4, PT ;  /* 0x000000040f007c0c */ /* 0x004fc4000bf26270 */
[----:B------:R-:W-:-:S04]  /*2e960*/  @!P0 LEA R10, P2, R39, R6, 0x2 ;  /* 0x00000006270a8211 */ /* 0x000fc800078410ff */
[----:B------:R-:W-:-:S05]  /*2e970*/  @!P0 LEA.HI.X R11, R39, R5, R40, 0x2, P2 ;  /* 0x00000005270b8211 */ /* 0x000fca00010f1428 */
[----:B----4-:R0:W-:Y:S04]  /*2e980*/  @!P0 ST.E.64 desc[UR44][R10.64], R8 ;  /* 0x000000080a008985 */ /* 0x0101e8000c101b2c */
[----:B0-----:R-:W2:Y:S01]  /*2e990*/  @!P1 LDL.64 R8, [R1+0x370] ;  /* 0x0003700001089983 */ /* 0x001ea20000100a00 */
[----:B---3--:R-:W-:Y:S02]  /*2e9a0*/  ISETP.GE.AND P0, PT, R36, UR4, PT ;  /* 0x0000000424007c0c */ /* 0x008fe4000bf06270 */
[----:B------:R-:W-:-:S04]  /*2e9b0*/  @!P1 LEA R10, P2, R15, R6, 0x2 ;  /* 0x000000060f0a9211 */ /* 0x000fc800078410ff */
[----:B------:R-:W-:Y:S02]  /*2e9c0*/  @!P1 LEA.HI.X R11, R15, R5, R38, 0x2, P2 ;  /* 0x000000050f0b9211 */ /* 0x000fe400010f1426 */
[----:B------:R-:W3:Y:S04]  /*2e9d0*/  LDL R15, [R1+0x4c8] ;  /* 0x0004c800010f7983 */ /* 0x000ee80000100800 */
[----:B--2---:R0:W-:Y:S04]  /*2e9e0*/  @!P1 ST.E.64 desc[UR44][R10.64], R8 ;  /* 0x000000080a009985 */ /* 0x0041e8000c101b2c */
[----:B0-----:R-:W2:Y:S01]  /*2e9f0*/  @!P0 LDL.64 R8, [R1+0x380] ;  /* 0x0003800001088983 */ /* 0x001ea20000100a00 */
[----:B------:R-:W-:-:S02]  /*2ea00*/  ISETP.GE.AND P1, PT, R34, UR4, PT ;  /* 0x0000000422007c0c */ /* 0x000fc4000bf26270 */
[----:B------:R-:W-:-:S04]  /*2ea10*/  @!P0 LEA R10, P2, R36, R6, 0x2 ;  /* 0x00000006240a8211 */ /* 0x000fc800078410ff */
[----:B------:R-:W-:Y:S02]  /*2ea20*/  @!P0 LEA.HI.X R11, R36, R5, R37, 0x2, P2 ;  /* 0x00000005240b8211 */ /* 0x000fe400010f1425 */
[----:B------:R-:W4:Y:S04]  /*2ea30*/  LDL R36, [R1+0x4c4] ;  /* 0x0004c40001247983 */ /* 0x000f280000100800 */
[----:B--2---:R0:W-:Y:S04]  /*2ea40*/  @!P0 ST.E.64 desc[UR44][R10.64], R8 ;  /* 0x000000080a008985 */ /* 0x0041e8000c101b2c */
[----:B0-----:R-:W2:Y:S01]  /*2ea50*/  @!P1 LDL.64 R8, [R1+0x390] ;  /* 0x0003900001089983 */ /* 0x001ea20000100a00 */
[----:B------:R-:W-:-:S02]  /*2ea60*/  ISETP.GE.AND P0, PT, R32, UR4, PT ;  /* 0x0000000420007c0c */ /* 0x000fc4000bf06270 */
[----:B------:R-:W-:-:S04]  /*2ea70*/  @!P1 LEA R10, P2, R34, R6, 0x2 ;  /* 0x00000006220a9211 */ /* 0x000fc800078410ff */
[----:B------:R-:W-:Y:S02]  /*2ea80*/  @!P1 LEA.HI.X R11, R34, R5, R35, 0x2, P2 ;  /* 0x00000005220b9211 */ /* 0x000fe400010f1423 */
[----:B------:R-:W4:Y:S04]  /*2ea90*/  LDL R35, [R1+0x4c0] ;  /* 0x0004c00001237983 */ /* 0x000f280000100800 */
        /* <DEDUP_REMOVED lines=10> */
[----:B-----5:R-:W-:-:S02]  /*2eb40*/  ISETP.GE.AND P0, PT, R13, UR4, PT ;  /* 0x000000040d007c0c */ /* 0x020fc4000bf06270 */
[----:B------:R-:W-:-:S04]  /*2eb50*/  @!P1 LEA R10, P2, R12, R6, 0x2 ;  /* 0x000000060c0a9211 */ /* 0x000fc800078410ff */
[----:B------:R-:W-:Y:S02]  /*2eb60*/  @!P1 LEA.HI.X R11, R12, R5, R14, 0x2, P2 ;  /* 0x000000050c0b9211 */ /* 0x000fe400010f140e */
[----:B------:R-:W5:Y:S04]  /*2eb70*/  LDL R14, [R1+0x490] ;  /* 0x00049000010e7983 */ /* 0x000f680000100800 */
[----:B------:R-:W5:Y:S04]  /*2eb80*/  LDL R12, [R1+0x48c] ;  /* 0x00048c00010c7983 */ /* 0x000f680000100800 */
[----:B--2---:R0:W-:Y:S04]  /*2eb90*/  @!P1 ST.E.64 desc[UR44][R10.64], R8 ;  /* 0x000000080a009985 */ /* 0x0041e8000c101b2c */
[----:B0-----:R-:W2:Y:S01]  /*2eba0*/  @!P0 LDL.64 R8, [R1+0x3c0] ;  /* 0x0003c00001088983 */ /* 0x001ea20000100a00 */
[----:B------:R-:W-:-:S02]  /*2ebb0*/  ISETP.GE.AND P1, PT, R229, UR4, PT ;  /* 0x00000004e5007c0c */ /* 0x000fc4000bf26270 */
[----:B------:R-:W-:-:S04]  /*2ebc0*/  @!P0 LEA R10, P2, R13, R6, 0x2 ;  /* 0x000000060d0a8211 */ /* 0x000fc800078410ff */
[----:B---3--:R-:W-:Y:S02]  /*2ebd0*/  @!P0 LEA.HI.X R11, R13, R5, R15, 0x2, P2 ;  /* 0x000000050d0b8211 */ /* 0x008fe400010f140f */
[----:B------:R-:W3:Y:S04]  /*2ebe0*/  LDL R15, [R1+0x4b0] ;  /* 0x0004b000010f7983 */ /* 0x000ee80000100800 */
[----:B------:R-:W3:Y:S04]  /*2ebf0*/  LDL R13, [R1+0x4ac] ;  /* 0x0004ac00010d7983 */ /* 0x000ee80000100800 */
[----:B--2---:R0:W-:Y:S04]  /*2ec00*/  @!P0 ST.E.64 desc[UR44][R10.64], R8 ;  /* 0x000000080a008985 */ /* 0x0041e8000c101b2c */
[----:B0-----:R-:W2:Y:S01]  /*2ec10*/  @!P1 LDL.64 R8, [R1+0x3d0] ;  /* 0x0003d00001089983 */ /* 0x001ea20000100a00 */
[----:B------:R-:W-:-:S02]  /*2ec20*/  ISETP.GE.AND P0, PT, R228, UR4, PT ;  /* 0x00000004e4007c0c */ /* 0x000fc4000bf06270 */
[----:B------:R-:W-:-:S04]  /*2ec30*/  @!P1 LEA R10, P2, R229, R6, 0x2 ;  /* 0x00000006e50a9211 */ /* 0x000fc800078410ff */
[----:B----4-:R-:W-:-:S05]  /*2ec40*/  @!P1 LEA.HI.X R11, R229, R5, R36, 0x2, P2 ;  /* 0x00000005e50b9211 */ /* 0x010fca00010f1424 */
        /* <DEDUP_REMOVED lines=17> */
[----:B-----5:R-:W-:Y:S02]  /*2ed60*/  ISETP.GE.AND P0, PT, R14, UR4, PT ;  /* 0x000000040e007c0c */ /* 0x020fe4000bf06270 */
[----:B------:R-:W-:-:S04]  /*2ed70*/  @!P1 LEA R10, P2, R225, R6, 0x2 ;  /* 0x00000006e10a9211 */ /* 0x000fc800078410ff */
[----:B------:R-:W-:-:S05]  /*2ed80*/  @!P1 LEA.HI.X R11, R225, R5, R32, 0x2, P2 ;  /* 0x00000005e10b9211 */ /* 0x000fca00010f1420 */
[----:B--2---:R0:W-:Y:S04]  /*2ed90*/  @!P1 ST.E.64 desc[UR44][R10.64], R8 ;  /* 0x000000080a009985 */ /* 0x0041e8000c101b2c */
[----:B0-----:R-:W2:Y:S01]  /*2eda0*/  @!P0 LDL.64 R8, [R1+0x420] ;  /* 0x0004200001088983 */ /* 0x001ea20000100a00 */
[----:B------:R-:W-:Y:S02]  /*2edb0*/  ISETP.GE.AND P1, PT, R12, UR4, PT ;  /* 0x000000040c007c0c */ /* 0x000fe4000bf26270 */
[----:B------:R-:W-:-:S04]  /*2edc0*/  @!P0 LEA R10, P2, R14, R6, 0x2 ;  /* 0x000000060e0a8211 */ /* 0x000fc800078410ff */
[----:B---3--:R-:W-:-:S05]  /*2edd0*/  @!P0 LEA.HI.X R11, R14, R5, R15, 0x2, P2 ;  /* 0x000000050e0b8211 */ /* 0x008fca00010f140f */
[----:B--2---:R0:W-:Y:S04]  /*2ede0*/  @!P0 ST.E.64 desc[UR44][R10.64], R8 ;  /* 0x000000080a008985 */ /* 0x0041e8000c101b2c */
[----:B0-----:R-:W2:Y:S01]  /*2edf0*/  @!P1 LDL.64 R8, [R1+0x430] ;  /* 0x0004300001089983 */ /* 0x001ea20000100a00 */
[----:B------:R-:W-:-:S04]  /*2ee00*/  @!P1 LEA R10, P0, R12, R6, 0x2 ;  /* 0x000000060c0a9211 */ /* 0x000fc800078010ff */
[----:B------:R-:W-:-:S05]  /*2ee10*/  @!P1 LEA.HI.X R11, R12, R5, R13, 0x2, P0 ;  /* 0x000000050c0b9211 */ /* 0x000fca00000f140d */
[----:B--2---:R4:W-:Y:S04]  /*2ee20*/  @!P1 ST.E.64 desc[UR44][R10.64], R8 ;  /* 0x000000080a009985 */ /* 0x0049e8000c101b2c */
.L_x_13142:
[----:B------:R-:W-:Y:S05]  /*2ee30*/  BSYNC B1 ;  /* 0x0000000000017941 */ /* 0x000fea0003800000 */
.L_x_13141:
[----:B------:R-:W-:-:S03]  /*2ee40*/  UMOV UR4, 0xffffffff ;  /* 0xffffffff00047882 */ /* 0x000fc60000000000 */
[----:B------:R-:W-:Y:S05]  /*2ee50*/  BRA.DIV UR4, `(.L_x_13143) ;  /* 0x000000c204707947 */ /* 0x000fea000b800000 */
[----:B------:R0:W0:Y:S04]  /*2ee60*/  SHFL.IDX PT, R32, R4, 0x1, 0x1c1f ;  /* 0x003c1f0004207f89 */ /* 0x00002800000e0000 */
[----:B------:R0:W0:Y:S02]  /*2ee70*/  SHFL.IDX PT, R14, R3, 0x1, 0x1c1f ;  /* 0x003c1f00030e7f89 */ /* 0x00002400000e0000 */
.L_x_13382:
[----:B------:R-:W-:-:S13]  /*2ee80*/  ISETP.GE.AND P0, PT, R7, R0, PT ;  /* 0x000000000700720c */ /* 0x000fda0003f06270 */
[----:B------:R-:W-:Y:S05]  /*2ee90*/  @P0 BRA `(.L_x_13139) ;  /* 0x0000001c00340947 */ /* 0x000fea0003800000 */
[----:B------:R-:W5:Y:S01]  /*2eea0*/  LDC R0, c[0x0][0xbc8] ;  /* 0x0002f200ff007b82 */ /* 0x000f620000000800 */
[----:B------:R-:W4:Y:S04]  /*2eeb0*/  LDL R67, [R1+0x488] ;  /* 0x0004880001437983 */ /* 0x000f280000100800 */
[----:B------:R-:W4:Y:S04]  /*2eec0*/  LDL R65, [R1+0x484] ;  /* 0x0004840001417983 */ /* 0x000f280000100800 */
[----:B------:R-:W4:Y:S04]  /*2eed0*/  LDL R68, [R1+0x50c] ;  /* 0x00050c0001447983 */ /* 0x000f280000100800 */
[----:B------:R-:W4:Y:S04]  /*2eee0*/  LDL R63, [R1+0x480] ;  /* 0x00048000013f7983 */ /* 0x000f280000100800 */
[----:B------:R-:W4:Y:S04]  /*2eef0*/  LDL R61, [R1+0x508] ;  /* 0x00050800013d7983 */ /* 0x000f280000100800 */
[----:B------:R-:W4:Y:S01]  /*2ef00*/  LDL R59, [R1+0x504] ;  /* 0x00050400013b7983 */ /* 0x000f220000100800 */
[----:B-----5:R-:W-:-:S03]  /*2ef10*/  ISETP.GE.AND P0, PT, R205, R0, PT ;  /* 0x00000000cd00720c */ /* 0x020fc60003f06270 */
[----:B------:R-:W5:Y:S04]  /*2ef20*/  LDL R66, [R1+0x47c] ;  /* 0x00047c0001427983 */ /* 0x000f680000100800 */
[----:B------:R-:W5:Y:S04]  /*2ef30*/  LDL R57, [R1+0x500] ;  /* 0x0005000001397983 */ /* 0x000f680000100800 */
[----:B------:R-:W5:Y:S04]  /*2ef40*/  LDL R64, [R1+0x478] ;  /* 0x0004780001407983 */ /* 0x000f680000100800 */
[----:B---3--:R-:W3:Y:S01]  /*2ef50*/  @!P0 LDL.64 R6, [R1+0x248] ;  /* 0x0002480001068983 */ /* 0x008ee20000100a00 */
[----:B------:R-:W-:Y:S01]  /*2ef60*/  ISETP.GE.AND P1, PT, R16, R0, PT ;  /* 0x000000001000720c */ /* 0x000fe20003f26270 */
[----:B01----:R-:W-:-:S02]  /*2ef70*/  @!P0 IMAD.MOV.U32 R4, RZ, RZ, R14 ;  /* 0x000000ffff048224 */ /* 0x003fc400078e000e */
[----:B--2---:R-:W-:Y:S01]  /*2ef80*/  @!P0 IMAD.MOV.U32 R5, RZ, RZ, R32 ;  /* 0x000000ffff058224 */ /* 0x004fe200078e0020 */
[----:B------:R-:W2:Y:S01]  /*2ef90*/  LDL R55, [R1+0x4fc] ;  /* 0x0004fc0001377983 */ /* 0x000ea20000100800 */
[----:B------:R-:W-:Y:S01]  /*2efa0*/  @!P0 IMAD.WIDE R4, R205, 0x4, R4 ;  /* 0x00000004cd048825 */ /* 0x000fe200078e0204 */
[----:B------:R-:W-:Y:S02]  /*2efb0*/  ISETP.GE.AND P2, PT, R17, R0, PT ;  /* 0x000000001100720c */ /* 0x000fe40003f46270 */
        /* <DEDUP_REMOVED lines=28> */
[----:B---3--:R0:W-:Y:S04]  /*2f180*/  @!P0 ST.E.64 desc[UR44][R4.64], R6 ;  /* 0x0000000604008985 */ /* 0x0081e8000c101b2c */
[----:B0-----:R-:W3:Y:S01]  /*2f190*/  @!P1 LDL.64 R4, [R1+0x258] ;  /* 0x0002580001049983 */ /* 0x001ee20000100a00 */
[----:B------:R-:W-:-:S04]  /*2f1a0*/  @!P1 LEA R6, P0, R16, R14, 0x2 ;  /* 0x0000000e10069211 */ /* 0x000fc800078010ff */
[----:B------:R-:W-:Y:S02]  /*2f1b0*/  @!P1 LEA.HI.X R7, R16, R32, R26, 0x2, P0 ;  /* 0x0000002010079211 */ /* 0x000fe400000f141a */
[----:B----4-:R-:W-:-:S03]  /*2f1c0*/  @!P2 LEA R10, P0, R17, R14, 0x2 ;  /* 0x0000000e110aa211 */ /* 0x010fc600078010ff */
[----:B---3--:R0:W-:Y:S04]  /*2f1d0*/  @!P1 ST.E.64 desc[UR44][R6.64], R4 ;  /* 0x0000000406009985 */ /* 0x0081e8000c101b2c */
[----:B------:R-:W3:Y:S01]  /*2f1e0*/  @!P2 LDL.64 R8, [R1+0x268] ;  /* 0x000268000108a983 */ /* 0x000ee20000100a00 */
[----:B------:R-:W-:Y:S02]  /*2f1f0*/  ISETP.GE.AND P1, PT, R20, R0, PT ;  /* 0x000000001400720c */ /* 0x000fe40003f26270 */
[----:B------:R-:W-:-:S05]  /*2f200*/  @!P2 LEA.HI.X R11, R17, R32, R28, 0x2, P0 ;  /* 0x00000020110ba211 */ /* 0x000fca00000f141c */
[----:B---3--:R1:W-:Y:S06]  /*2f210*/  @!P2 ST.E.64 desc[UR44][R10.64], R8 ;  /* 0x000000080a00a985 */ /* 0x0083ec000c101b2c */
[----:B------:R-:W3:Y:S01]  /*2f220*/  @!P1 LDL.64 R12, [R1+0x278] ;  /* 0x00027800010c9983 */ /* 0x000ee20000100a00 */
[----:B------:R-:W-:Y:S02]  /*2f230*/  ISETP.GE.AND P2, PT, R21, R0, PT ;  /* 0x000000001500720c */ /* 0x000fe40003f46270 */
[----:B------:R-:W-:-:S04]  /*2f240*/  @!P1 LEA R16, P0, R20, R14, 0x2 ;  /* 0x0000000e14109211 */ /* 0x000fc800078010ff */
[----:B------:R-:W-:-:S05]  /*2f250*/  @!P1 LEA.HI.X R17, R20, R32, R29, 0x2, P0 ;  /* 0x0000002014119211 */ /* 0x000fca00000f141d */
[----:B---3--:R3:W-:Y:S04]  /*2f260*/  @!P1 ST.E.64 desc[UR44][R16.64], R12 ;  /* 0x0000000c10009985 */ /* 0x0087e8000c101b2c */
[----:B0-----:R-:W4:Y:S01]  /*2f270*/  @!P2 LDL.64 R4, [R1+0x288] ;  /* 0x000288000104a983 */ /* 0x001f220000100a00 */
[----:B------:R-:W-:Y:S02]  /*2f280*/  ISETP.GE.AND P1, PT, R24, R0, PT ;  /* 0x000000001800720c */ /* 0x000fe40003f26270 */
[----:B------:R-:W-:-:S04]  /*2f290*/  @!P2 LEA R20, P0, R21, R14, 0x2 ;  /* 0x0000000e1514a211 */ /* 0x000fc800078010ff */
[----:B------:R-:W-:-:S05]  /*2f2a0*/  @!P2 LEA.HI.X R21, R21, R32, R30, 0x2, P0 ;  /* 0x000000201515a211 */ /* 0x000fca00000f141e */
[----:B----4-:R0:W-:Y:S04]  /*2f2b0*/  @!P2 ST.E.64 desc[UR44][R20.64], R4 ;  /* 0x000000041400a985 */ /* 0x0101e8000c101b2c */
[----:B------:R-:W4:Y:S01]  /*2f2c0*/  @!P1 LDL.64 R6, [R1+0x298] ;  /* 0x0002980001069983 */ /* 0x000f220000100a00 */
[----:B------:R-:W-:Y:S02]  /*2f2d0*/  ISETP.GE.AND P2, PT, R223, R0, PT ;  /* 0x00000000df00720c */ /* 0x000fe40003f46270 */
[----:B-1----:R-:W-:-:S04]  /*2f2e0*/  @!P1 LEA R10, P0, R24, R14, 0x2 ;  /* 0x0000000e180a9211 */ /* 0x002fc800078010ff */
[----:B------:R-:W-:-:S05]  /*2f2f0*/  @!P1 LEA.HI.X R11, R24, R32, R31, 0x2, P0 ;  /* 0x00000020180b9211 */ /* 0x000fca00000f141f */
[----:B----4-:R1:W-:Y:S04]  /*2f300*/  @!P1 ST.E.64 desc[UR44][R10.64], R6 ;  /* 0x000000060a009985 */ /* 0x0103e8000c101b2c */
[----:B------:R-:W4:Y:S01]  /*2f310*/  @!P2 LDL.64 R8, [R1+0x2a8] ;  /* 0x0002a8000108a983 */ /* 0x000f220000100a00 */
[----:B------:R-:W-:Y:S02]  /*2f320*/  ISETP.GE.AND P1, PT, R67, R0, PT ;  /* 0x000000004300720c */ /* 0x000fe40003f26270 */
[----:B---3--:R-:W-:-:S04]  /*2f330*/  @!P2 LEA R12, P0, R223, R14, 0x2 ;  /* 0x0000000edf0ca211 */ /* 0x008fc800078010ff */
[----:B------:R-:W-:-:S05]  /*2f340*/  @!P2 LEA.HI.X R13, R223, R32, R25, 0x2, P0 ;  /* 0x00000020df0da211 */ /* 0x000fca00000f1419 */
[----:B----4-:R3:W-:Y:S04]  /*2f350*/  @!P2 ST.E.64 desc[UR44][R12.64], R8 ;  /* 0x000000080c00a985 */ /* 0x0107e8000c101b2c */
[----:B0-----:R-:W4:Y:S01]  /*2f360*/  @!P1 LDL.64 R4, [R1+0x2b8] ;  /* 0x0002b80001049983 */ /* 0x001f220000100a00 */
[----:B------:R-:W-:Y:S02]  /*2f370*/  ISETP.GE.AND P2, PT, R65, R0, PT ;  /* 0x000000004100720c */ /* 0x000fe40003f46270 */
[----:B------:R-:W-:-:S04]  /*2f380*/  @!P1 LEA R16, P0, R67, R14, 0x2 ;  /* 0x0000000e43109211 */ /* 0x000fc800078010ff */
[----:B------:R-:W-:Y:S01]  /*2f390*/  @!P1 LEA.HI.X R17, R67, R32, R68, 0x2, P0 ;  /* 0x0000002043119211 */ /* 0x000fe200000f1444 */
[----:B------:R-:W-:-:S04]  /*2f3a0*/  IMAD.MOV.U32 R67, RZ, RZ, R61 ;  /* 0x000000ffff437224 */ /* 0x000fc800078e003d */
[----:B----4-:R0:W-:Y:S04]  /*2f3b0*/  @!P1 ST.E.64 desc[UR44][R16.64], R4 ;  /* 0x0000000410009985 */ /* 0x0101e8000c101b2c */
[----:B-1----:R-:W4:Y:S01]  /*2f3c0*/  @!P2 LDL.64 R6, [R1+0x2c8] ;  /* 0x0002c8000106a983 */ /* 0x002f220000100a00 */
[----:B------:R-:W-:Y:S02]  /*2f3d0*/  ISETP.GE.AND P1, PT, R63, R0, PT ;  /* 0x000000003f00720c */ /* 0x000fe40003f26270 */
[----:B------:R-:W-:-:S04]  /*2f3e0*/  @!P2 LEA R10, P0, R65, R14, 0x2 ;  /* 0x0000000e410aa211 */ /* 0x000fc800078010ff */
[----:B------:R-:W-:Y:S01]  /*2f3f0*/  @!P2 LEA.HI.X R11, R65, R32, R67, 0x2, P0 ;  /* 0x00000020410ba211 */ /* 0x000fe200000f1443 */
[----:B------:R-:W-:-:S04]  /*2f400*/  IMAD.MOV.U32 R61, RZ, RZ, R59 ;  /* 0x000000ffff3d7224 */ /* 0x000fc800078e003b */
[----:B----4-:R1:W-:Y:S04]  /*2f410*/  @!P2 ST.E.64 desc[UR44][R10.64], R6 ;  /* 0x000000060a00a985 */ /* 0x0103e8000c101b2c */
[----:B---3--:R-:W3:Y:S01]  /*2f420*/  @!P1 LDL.64 R8, [R1+0x2d8] ;  /* 0x0002d80001089983 */ /* 0x008ee20000100a00 */
[----:B-----5:R-:W-:Y:S01]  /*2f430*/  ISETP.GE.AND P2, PT, R66, R0, PT ;  /* 0x000000004200720c */ /* 0x020fe20003f46270 */
[----:B------:R-:W-:Y:S01]  /*2f440*/  IMAD.MOV.U32 R65, RZ, RZ, R61 ;  /* 0x000000ffff417224 */ /* 0x000fe200078e003d */
[----:B------:R-:W-:-:S04]  /*2f450*/  @!P1 LEA R12, P0, R63, R14, 0x2 ;  /* 0x0000000e3f0c9211 */ /* 0x000fc800078010ff */
[----:B------:R-:W-:Y:S01]  /*2f460*/  @!P1 LEA.HI.X R13, R63, R32, R65, 0x2, P0 ;  /* 0x000000203f0d9211 */ /* 0x000fe200000f1441 */
[----:B------:R-:W-:-:S04]  /*2f470*/  IMAD.MOV.U32 R59, RZ, RZ, R57 ;  /* 0x000000ffff3b7224 */ /* 0x000fc800078e0039 */
[----:B------:R-:W-:Y:S01]  /*2f480*/  IMAD.MOV.U32 R61, RZ, RZ, R59 ;  /* 0x000000ffff3d7224 */ /* 0x000fe200078e003b */
[----:B---3--:R3:W-:Y:S04]  /*2f490*/  @!P1 ST.E.64 desc[UR44][R12.64], R8 ;  /* 0x000000080c009985 */ /* 0x0087e8000c101b2c */
[----:B0-----:R-:W4:Y:S01]  /*2f4a0*/  @!P2 LDL.64 R4, [R1+0x2e8] ;  /* 0x0002e8000104a983 */ /* 0x001f220000100a00 */
[----:B------:R-:W-:Y:S01]  /*2f4b0*/  ISETP.GE.AND P1, PT, R64, R0, PT ;  /* 0x000000004000720c */ /* 0x000fe20003f26270 */
[----:B------:R-:W-:Y:S01]  /*2f4c0*/  IMAD.MOV.U32 R67, RZ, RZ, R61 ;  /* 0x000000ffff437224 */ /* 0x000fe200078e003d */
[----:B------:R-:W-:-:S04]  /*2f4d0*/  @!P2 LEA R16, P0, R66, R14, 0x2 ;  /* 0x0000000e4210a211 */ /* 0x000fc800078010ff */
[----:B------:R-:W-:Y:S01]  /*2f4e0*/  @!P2 LEA.HI.X R17, R66, R32, R67, 0x2, P0 ;  /* 0x000000204211a211 */ /* 0x000fe200000f1443 */
[----:B--2---:R-:W-:-:S04]  /*2f4f0*/  IMAD.MOV.U32 R57, RZ, RZ, R55 ;  /* 0x000000ffff397224 */ /* 0x004fc800078e0037 */
[----:B------:R-:W-:Y:S01]  /*2f500*/  IMAD.MOV.U32 R59, RZ, RZ, R57 ;  /* 0x000000ffff3b7224 */ /* 0x000fe200078e0039 */
[----:B----4-:R0:W-:Y:S04]  /*2f510*/  @!P2 ST.E.64 desc[UR44][R16.64], R4 ;  /* 0x000000041000a985 */ /* 0x0101e8000c101b2c */
[----:B-1----:R-:W2:Y:S01]  /*2f520*/  @!P1 LDL.64 R6, [R1+0x2f8] ;  /* 0x0002f80001069983 */ /* 0x002ea20000100a00 */
[----:B------:R-:W-:Y:S02]  /*2f530*/  ISETP.GE.AND P2, PT, R62, R0, PT ;  /* 0x000000003e00720c */ /* 0x000fe40003f46270 */
[----:B------:R-:W-:Y:S02]  /*2f540*/  MOV R65, R59 ;  /* 0x0000003b00417202 */ /* 0x000fe40000000f00 */
[C---:B------:R-:W-:Y:S01]  /*2f550*/  @!P1 LEA R10, P0, R64.reuse, R14, 0x2 ;  /* 0x0000000e400a9211 */ /* 0x040fe200078010ff */
[----:B------:R-:W-:Y:S01]  /*2f560*/  IMAD.MOV.U32 R55, RZ, RZ, R52 ;  /* 0x000000ffff377224 */ /* 0x000fe200078e0034 */
[----:B------:R-:W4:Y:S02]  /*2f570*/  LDL R59, [R1+0x4f0] ;  /* 0x0004f000013b7983 */ /* 0x000f240000100800 */
[----:B------:R-:W-:Y:S01]  /*2f580*/  @!P1 LEA.HI.X R11, R64, R32, R65, 0x2, P0 ;  /* 0x00000020400b9211 */ /* 0x000fe200000f1441 */
[----:B------:R-:W-:-:S04]  /*2f590*/  IMAD.MOV.U32 R57, RZ, RZ, R55 ;  /* 0x000000ffff397224 */ /* 0x000fc800078e0037 */
[----:B--2---:R1:W-:Y:S04]  /*2f5a0*/  @!P1 ST.E.64 desc[UR44][R10.64], R6 ;  /* 0x000000060a009985 */ /* 0x0043e8000c101b2c */
[----:B---3--:R-:W2:Y:S01]  /*2f5b0*/  @!P2 LDL.64 R8, [R1+0x308] ;  /* 0x000308000108a983 */ /* 0x008ea20000100a00 */
[----:B------:R-:W-:Y:S01]  /*2f5c0*/  ISETP.GE.AND P1, PT, R60, R0, PT ;  /* 0x000000003c00720c */ /* 0x000fe20003f26270 */
[----:B------:R-:W-:Y:S01]  /*2f5d0*/  IMAD.MOV.U32 R63, RZ, RZ, R57 ;  /* 0x000000ffff3f7224 */ /* 0x000fe200078e0039 */
[----:B------:R-:W-:-:S04]  /*2f5e0*/  @!P2 LEA R12, P0, R62, R14, 0x2 ;  /* 0x0000000e3e0ca211 */ /* 0x000fc800078010ff */
[----:B------:R-:W-:Y:S01]  /*2f5f0*/  @!P2 LEA.HI.X R13, R62, R32, R63, 0x2, P0 ;  /* 0x000000203e0da211 */ /* 0x000fe200000f143f */
[----:B------:R-:W-:-:S04]  /*2f600*/  IMAD.MOV.U32 R52, RZ, RZ, R51 ;  /* 0x000000ffff347224 */ /* 0x000fc800078e0033 */
[----:B------:R-:W-:Y:S01]  /*2f610*/  IMAD.MOV.U32 R55, RZ, RZ, R52 ;  /* 0x000000ffff377224 */ /* 0x000fe200078e0034 */
[----:B--2---:R2:W-:Y:S04]  /*2f620*/  @!P2 ST.E.64 desc[UR44][R12.64], R8 ;  /* 0x000000080c00a985 */ /* 0x0045e8000c101b2c */
[----:B0-----:R-:W3:Y:S01]  /*2f630*/  @!P1 LDL.64 R4, [R1+0x318] ;  /* 0x0003180001049983 */ /* 0x001ee20000100a00 */
[----:B------:R-:W-:Y:S01]  /*2f640*/  ISETP.GE.AND P2, PT, R58, R0, PT ;  /* 0x000000003a00720c */ /* 0x000fe20003f46270 */
[----:B------:R-:W-:Y:S01]  /*2f650*/  IMAD.MOV.U32 R61, RZ, RZ, R55 ;  /* 0x000000ffff3d7224 */ /* 0x000fe200078e0037 */
[C---:B------:R-:W-:Y:S01]  /*2f660*/  @!P1 LEA R16, P0, R60.reuse, R14, 0x2 ;  /* 0x0000000e3c109211 */ /* 0x040fe200078010ff */
[----:B------:R-:W-:Y:S01]  /*2f670*/  IMAD.MOV.U32 R51, RZ, RZ, R46 ;  /* 0x000000ffff337224 */ /* 0x000fe200078e002e */
[----:B------:R-:W5:Y:S02]  /*2f680*/  LDL R55, [R1+0x4e8] ;  /* 0x0004e80001377983 */ /* 0x000f640000100800 */
[----:B------:R-:W-:-:S05]  /*2f690*/  @!P1 LEA.HI.X R17, R60, R32, R61, 0x2, P0 ;  /* 0x000000203c119211 */ /* 0x000fca00000f143d */
[----:B---3--:R0:W-:Y:S04]  /*2f6a0*/  @!P1 ST.E.64 desc[UR44][R16.64], R4 ;  /* 0x0000000410009985 */ /* 0x0081e8000c101b2c */
[----:B-1----:R-:W3:Y:S01]  /*2f6b0*/  @!P2 LDL.64 R6, [R1+0x328] ;  /* 0x000328000106a983 */ /* 0x002ee20000100a00 */
[----:B------:R-:W-:Y:S02]  /*2f6c0*/  ISETP.GE.AND P1, PT, R56, R0, PT ;  /* 0x000000003800720c */ /* 0x000fe40003f26270 */
[----:B------:R-:W-:-:S04]  /*2f6d0*/  @!P2 LEA R10, P0, R58, R14, 0x2 ;  /* 0x0000000e3a0aa211 */ /* 0x000fc800078010ff */
[----:B----4-:R-:W-:Y:S01]  /*2f6e0*/  @!P2 LEA.HI.X R11, R58, R32, R59, 0x2, P0 ;  /* 0x000000203a0ba211 */ /* 0x010fe200000f143b */
[----:B------:R-:W-:-:S04]  /*2f6f0*/  IMAD.MOV.U32 R52, RZ, RZ, R51 ;  /* 0x000000ffff347224 */ /* 0x000fc800078e0033 */
[----:B---3--:R1:W-:Y:S04]  /*2f700*/  @!P2 ST.E.64 desc[UR44][R10.64], R6 ;  /* 0x000000060a00a985 */ /* 0x0083e8000c101b2c */
[----:B--2---:R-:W2:Y:S01]  /*2f710*/  @!P1 LDL.64 R8, [R1+0x338] ;  /* 0x0003380001089983 */ /* 0x004ea20000100a00 */
[----:B------:R-:W-:Y:S01]  /*2f720*/  ISETP.GE.AND P2, PT, R54, R0, PT ;  /* 0x000000003600720c */ /* 0x000fe20003f46270 */
[----:B------:R-:W-:Y:S01]  /*2f730*/  IMAD.MOV.U32 R57, RZ, RZ, R52 ;  /* 0x000000ffff397224 */ /* 0x000fe200078e0034 */
[----:B------:R-:W-:-:S04]  /*2f740*/  @!P1 LEA R12, P0, R56, R14, 0x2 ;  /* 0x0000000e380c9211 */ /* 0x000fc800078010ff */
[----:B------:R-:W-:Y:S01]  /*2f750*/  @!P1 LEA.HI.X R13, R56, R32, R57, 0x2, P0 ;  /* 0x00000020380d9211 */ /* 0x000fe200000f1439 */
[----:B------:R-:W-:-:S04]  /*2f760*/  IMAD.MOV.U32 R52, RZ, RZ, R45 ;  /* 0x000000ffff347224 */ /* 0x000fc800078e002d */
[----:B--2---:R2:W-:Y:S04]  /*2f770*/  @!P1 ST.E.64 desc[UR44][R12.64], R8 ;  /* 0x000000080c009985 */ /* 0x0045e8000c101b2c */
[----:B0-----:R-:W3:Y:S01]  /*2f780*/  @!P2 LDL.64 R4, [R1+0x348] ;  /* 0x000348000104a983 */ /* 0x001ee20000100a00 */
[----:B------:R-:W-:Y:S02]  /*2f790*/  ISETP.GE.AND P1, PT, R52, R0, PT ;  /* 0x000000003400720c */ /* 0x000fe40003f26270 */
[----:B------:R-:W-:-:S04]  /*2f7a0*/  @!P2 LEA R16, P0, R54, R14, 0x2 ;  /* 0x0000000e3610a211 */ /* 0x000fc800078010ff */
[----:B-----5:R-:W-:Y:S01]  /*2f7b0*/  @!P2 LEA.HI.X R17, R54, R32, R55, 0x2, P0 ;  /* 0x000000203611a211 */ /* 0x020fe200000f1437 */
[----:B------:R-:W-:Y:S02]  /*2f7c0*/  IMAD.MOV.U32 R46, RZ, RZ, R41 ;  /* 0x000000ffff2e7224 */ /* 0x000fe400078e0029 */
[----:B------:R-:W4:Y:S04]  /*2f7d0*/  LDL R41, [R1+0x4e0] ;  /* 0x0004e00001297983 */ /* 0x000f280000100800 */
[----:B---3--:R0:W-:Y:S04]  /*2f7e0*/  @!P2 ST.E.64 desc[UR44][R16.64], R4 ;  /* 0x000000041000a985 */ /* 0x0081e8000c101b2c */
[----:B-1----:R-:W3:Y:S01]  /*2f7f0*/  @!P1 LDL.64 R6, [R1+0x358] ;  /* 0x0003580001069983 */ /* 0x002ee20000100a00 */
[----:B------:R-:W-:-:S02]  /*2f800*/  ISETP.GE.AND P2, PT, R50, R0, PT ;  /* 0x000000003200720c */ /* 0x000fc40003f46270 */
[----:B------:R-:W-:-:S04]  /*2f810*/  @!P1 LEA R10, P0, R52, R14, 0x2 ;  /* 0x0000000e340a9211 */ /* 0x000fc800078010ff */
[----:B------:R-:W-:Y:S01]  /*2f820*/  @!P1 LEA.HI.X R11, R52, R32, R53, 0x2, P0 ;  /* 0x00000020340b9211 */ /* 0x000fe200000f1435 */
[----:B----4-:R-:W-:-:S04]  /*2f830*/  IMAD.MOV.U32 R51, RZ, RZ, R41 ;  /* 0x000000ffff337224 */ /* 0x010fc800078e0029 */
        /* <DEDUP_REMOVED lines=9> */
[----:B------:R-:W-:Y:S01]  /*2f8d0*/  @!P1 LEA.HI.X R17, R48, R32, R49, 0x2, P0 ;  /* 0x0000002030119211 */ /* 0x000fe200000f1431 */
[----:B------:R-:W-:Y:S02]  /*2f8e0*/  IMAD.MOV.U32 R45, RZ, RZ, R42 ;  /* 0x000000ffff2d7224 */ /* 0x000fe400078e002a */
[----:B------:R-:W4:Y:S04]  /*2f8f0*/  LDL R42, [R1+0x44c] ;  /* 0x00044c00012a7983 */ /* 0x000f280000100800 */
[----:B---3--:R0:W-:Y:S04]  /*2f900*/  @!P1 ST.E.64 desc[UR44][R16.64], R4 ;  /* 0x0000000410009985 */ /* 0x0081e8000c101b2c */
[----:B-1----:R-:W3:Y:S01]  /*2f910*/  @!P2 LDL.64 R6, [R1+0x388] ;  /* 0x000388000106a983 */ /* 0x002ee20000100a00 */
[----:B------:R-:W-:-:S02]  /*2f920*/  ISETP.GE.AND P1, PT, R44, R0, PT ;  /* 0x000000002c00720c */ /* 0x000fc40003f26270 */
[----:B------:R-:W-:-:S04]  /*2f930*/  @!P2 LEA R10, P0, R46, R14, 0x2 ;  /* 0x0000000e2e0aa211 */ /* 0x000fc800078010ff */
[----:B------:R-:W-:-:S05]  /*2f940*/  @!P2 LEA.HI.X R11, R46, R32, R47, 0x2, P0 ;  /* 0x000000202e0ba211 */ /* 0x000fca00000f142f */
[----:B---3--:R1:W-:Y:S04]  /*2f950*/  @!P2 ST.E.64 desc[UR44][R10.64], R6 ;  /* 0x000000060a00a985 */ /* 0x0083e8000c101b2c */
[----:B--2---:R-:W2:Y:S01]  /*2f960*/  @!P1 LDL.64 R8, [R1+0x398] ;  /* 0x0003980001089983 */ /* 0x004ea20000100a00 */
[----:B----4-:R-:W-:Y:S02]  /*2f970*/  ISETP.GE.AND P2, PT, R42, R0, PT ;  /* 0x000000002a00720c */ /* 0x010fe40003f46270 */
        /* <DEDUP_REMOVED lines=16> */
[----:B------:R-:W-:Y:S02]  /*2fa80*/  ISETP.GE.AND P1, PT, R229, R0, PT ;  /* 0x00000000e500720c */ /* 0x000fe40003f26270 */
[----:B------:R-:W-:-:S04]  /*2fa90*/  @!P2 LEA R12, P0, R38, R14, 0x2 ;  /* 0x0000000e260ca211 */ /* 0x000fc800078010ff */
[----:B----4-:R-:W-:-:S05]  /*2faa0*/  @!P2 LEA.HI.X R13, R38, R32, R39, 0x2, P0 ;  /* 0x00000020260da211 */ /* 0x010fca00000f1427 */
        /* <DEDUP_REMOVED lines=19> */
[----:B------:R-:W-:-:S07]  /*2fbe0*/  @!P2 LEA.HI.X R17, R226, R32, R34, 0x2, P0 ;  /* 0x00000020e211a211 */ /* 0x000fce00000f1422 */
[C---:B-1----:R-:W-:Y:S01]  /*2fbf0*/  @!P1 LEA R10, P0, R225.reuse, R14, 0x2 ;  /* 0x0000000ee10a9211 */ /* 0x042fe200078010ff */
[----:B---3--:R2:W-:Y:S04]  /*2fc00*/  @!P2 ST.E.64 desc[UR44][R16.64], R4 ;  /* 0x000000041000a985 */ /* 0x0085e8000c101b2c */
[----:B------:R-:W3:Y:S01]  /*2fc10*/  @!P1 LDL.64 R6, [R1+0x418] ;  /* 0x0004180001069983 */ /* 0x000ee20000100a00 */
[----:B------:R-:W-:Y:S02]  /*2fc20*/  @!P1 LEA.HI.X R11, R225, R32, R33, 0x2, P0 ;  /* 0x00000020e10b9211 */ /* 0x000fe400000f1421 */
[-C--:B------:R-:W-:Y:S01]  /*2fc30*/  ISETP.GE.AND P0, PT, R15, R0.reuse, PT ;  /* 0x000000000f00720c */ /* 0x080fe20003f06270 */
[----:B------:R-:W-:Y:S02]  /*2fc40*/  BSSY B1, `(.L_x_13144) ;  /* 0x0000009000017945 */ /* 0x000fe40003800000 */
[----:B---3--:R2:W-:Y:S01]  /*2fc50*/  @!P1 ST.E.64 desc[UR44][R10.64], R6 ;  /* 0x000000060a009985 */ /* 0x0085e2000c101b2c */
[----:B------:R-:W-:-:S09]  /*2fc60*/  ISETP.GE.AND P1, PT, R3, R0, PT ;  /* 0x000000000300720c */ /* 0x000fd20003f26270 */
[----:B------:R-:W-:Y:S05]  /*2fc70*/  @P0 BRA `(.L_x_13145) ;  /* 0x0000000000140947 */ /* 0x000fea0003800000 */
[----:B------:R-:W3:Y:S04]  /*2fc80*/  LDL R33, [R1+0x4b0] ;  /* 0x0004b00001217983 */ /* 0x000ee80000100800 */
[----:B--2---:R-:W2:Y:S01]  /*2fc90*/  LDL.64 R6, [R1+0x428] ;  /* 0x0004280001067983 */ /* 0x004ea20000100a00 */
[----:B------:R-:W-:-:S04]  /*2fca0*/  LEA R4, P0, R15, R14, 0x2 ;  /* 0x0000000e0f047211 */ /* 0x000fc800078010ff */
[----:B---3--:R-:W-:-:S05]  /*2fcb0*/  LEA.HI.X R5, R15, R32, R33, 0x2, P0 ;  /* 0x000000200f057211 */ /* 0x008fca00000f1421 */
[----:B--2---:R0:W-:Y:S04]  /*2fcc0*/  ST.E.64 desc[UR44][R4.64], R6 ;  /* 0x0000000604007985 */ /* 0x0041e8000c101b2c */
.L_x_13145:
[----:B------:R-:W-:Y:S05]  /*2fcd0*/  BSYNC B1 ;  /* 0x0000000000017941 */ /* 0x000fea0003800000 */
.L_x_13144:
[----:B------:R-:W-:Y:S05]  /*2fce0*/  @P1 BRA `(.L_x_13139) ;  /* 0x0000000c00a01947 */ /* 0x000fea0003800000 */
[----:B------:R-:W3:Y:S04]  /*2fcf0*/  LDL R0, [R1+0x4ac] ;  /* 0x0004ac0001007983 */ /* 0x000ee80000100800 */
[----:B0-2---:R-:W2:Y:S01]  /*2fd00*/  LDL.64 R4, [R1+0x438] ;  /* 0x0004380001047983 */ /* 0x005ea20000100a00 */
[----:B------:R-:W-:-:S04]  /*2fd10*/  LEA R14, P0, R3, R14, 0x2 ;  /* 0x0000000e030e7211 */ /* 0x000fc800078010ff */
[----:B---3--:R-:W-:-:S05]  /*2fd20*/  LEA.HI.X R15, R3, R32, R0, 0x2, P0 ;  /* 0x00000020030f7211 */ /* 0x008fca00000f1400 */
[----:B--2---:R0:W-:Y:S01]  /*2fd30*/  ST.E.64 desc[UR44][R14.64], R4 ;  /* 0x000000040e007985 */ /* 0x0041e2000c101b2c */
[----:B------:R-:W-:Y:S05]  /*2fd40*/  BRA `(.L_x_13139) ;  /* 0x0000000c00887947 */ /* 0x000fea0003800000 */
.L_x_13126:
[----:B------:R-:W-:Y:S01]  /*2fd50*/  ULDC.64 UR4, c[0x0][0xd08] ;  /* 0x0003420000047ab9 */ /* 0x000fe20000000a00 */
[----:B------:R-:W3:Y:S01]  /*2fd60*/  LDC.64 R4, c[0x0][0xd00] ;  /* 0x00034000ff047b82 */ /* 0x000ee20000000a00 */
[----:B------:R-:W-:Y:S01]  /*2fd70*/  ISETP.NE.U32.AND P0, PT, RZ, UR4, PT ;  /* 0x00000004ff007c0c */ /* 0x000fe2000bf05070 */
[----:B------:R-:W4:Y:S01]  /*2fd80*/  LDL R0, [R1+0x49c] ;  /* 0x00049c0001007983 */ /* 0x000f220000100800 */
[----:B------:R-:W-:Y:S02]  /*2fd90*/  IMAD.MOV.U32 R3, RZ, RZ, RZ ;  /* 0x000000ffff037224 */ /* 0x000fe400078e00ff */
[----:B------:R-:W-:Y:S01]  /*2fda0*/  ISETP.NE.AND.EX P1, PT, RZ, UR5, PT, P0 ;  /* 0x00000005ff007c0c */ /* 0x000fe2000bf25300 */
[----:B------:R-:W-:Y:S02]  /*2fdb0*/  ULDC.64 UR4, c[0x0][0xd00] ;  /* 0x0003400000047ab9 */ /* 0x000fe40000000a00 */
[----:B------:R-:W-:-:S04]  /*2fdc0*/  ISETP.NE.U32.AND P0, PT, RZ, UR4, PT ;  /* 0x00000004ff007c0c */ /* 0x000fc8000bf05070 */
[----:B------:R-:W-:-:S06]  /*2fdd0*/  ISETP.NE.AND.EX P0, PT, RZ, UR5, PT, P0 ;  /* 0x00000005ff007c0c */ /* 0x000fcc000bf05300 */
[----:B------:R-:W2:Y:S01]  /*2fde0*/  @P1 LDC.64 R6, c[0x0][0xd08] ;  /* 0x00034200ff061b82 */ /* 0x000ea20000000a00 */
[----:B------:R-:W-:Y:S02]  /*2fdf0*/  ULDC UR4, c[0x0][0xb88] ;  /* 0x0002e20000047ab9 */ /* 0x000fe40000000800 */
[----:B------:R-:W-:Y:S02]  /*2fe00*/  IMAD.U32 R16, RZ, RZ, UR4 ;  /* 0x00000004ff107e24 */ /* 0x000fe4000f8e00ff */
[----:B---3--:R-:W-:-:S05]  /*2fe10*/  IMAD.WIDE R4, R218, 0x4, R4 ;  /* 0x00000004da047825 */ /* 0x008fca00078e0204 */
[----:B------:R3:W5:Y:S01]  /*2fe20*/  @P0 LDG.E R3, desc[UR44][R4.64] ;  /* 0x0000002c04030981 */ /* 0x000762000c1e1900 */
[----:B--2---:R-:W-:-:S05]  /*2fe30*/  @P1 IMAD.WIDE R6, R218, 0x4, R6 ;  /* 0x00000004da061825 */ /* 0x004fca00078e0206 */
[----:B------:R3:W5:Y:S01]  /*2fe40*/  @P1 LDG.E R16, desc[UR44][R6.64] ;  /* 0x0000002c06101981 */ /* 0x000762000c1e1900 */
[----:B------:R-:W-:Y:S02]  /*2fe50*/  ISETP.NE.AND P2, PT, R217, RZ, PT ;  /* 0x000000ffd900720c */ /* 0x000fe40003f45270 */
[----:B------:R-:W-:-:S11]  /*2fe60*/  SHF.R.S32.HI R26, RZ, 0x1f, R218 ;  /* 0x0000001fff1a7819 */ /* 0x000fd600000114da */
[----:B------:R-:W2:Y:S02]  /*2fe70*/  @!P2 LDC R217, c[0x0][0xbd4] ;  /* 0x0002f500ffd9ab82 */ /* 0x000ea40000000800 */
[----:B--2---:R-:W-:Y:S02]  /*2fe80*/  ISETP.GT.AND P2, PT, R217, 0x1, PT ;  /* 0x00000001d900780c */ /* 0x004fe40003f44270 */
[----:B----4-:R-:W-:Y:S01]  /*2fe90*/  ISETP.GT.AND P3, PT, R0, 0x7f, PT ;  /* 0x0000007f0000780c */ /* 0x010fe20003f64270 */
[----:B---3--:R-:W-:-:S12]  /*2fea0*/  @P1 BRA `(.L_x_13146) ;  /* 0x0000000000101947 */ /* 0x008fd80003800000 */
[----:B------:R-:W-:Y:S05]  /*2feb0*/  @!P0 BRA `(.L_x_13146) ;  /* 0x00000000000c8947 */ /* 0x000fea0003800000 */
[----:B------:R-:W2:Y:S04]  /*2fec0*/  LDG.E R7, desc[UR44][R4.64] ;  /* 0x0000002c04077981 */ /* 0x000ea8000c1e1900 */
[----:B-----5:R-:W2:Y:S02]  /*2fed0*/  LDG.E R16, desc[UR44][R4.64+0x4] ;  /* 0x0000042c04107981 */ /* 0x020ea4000c1e1900 */
[----:B--2---:R-:W-:-:S07]  /*2fee0*/  IMAD.IADD R16, R16, 0x1, -R7 ;  /* 0x0000000110107824 */ /* 0x004fce00078e0a07 */
.L_x_13146:
[----:B------:R-:W-:Y:S01]  /*2fef0*/  BSSY B1, `(.L_x_13147) ;  /* 0x0000036000017945 */ /* 0x000fe20003800000 */
[----:B------:R-:W-:Y:S02]  /*2ff00*/  SEL R29, R218, RZ, !P0 ;  /* 0x000000ffda1d7207 */ /* 0x000fe40004000000 */
[----:B------:R-:W-:Y:S02]  /*2ff10*/  SEL R26, R26, RZ, !P0 ;  /* 0x000000ff1a1a7207 */ /* 0x000fe40004000000 */
[----:B-----5:R-:W-:Y:S01]  /*2ff20*/  SHF.R.S32.HI R24, RZ, 0x1f, R3 ;  /* 0x0000001fff187819 */ /* 0x020fe20000011403 */
[----:B------:R-:W-:Y:S06]  /*2ff30*/  @P3 BRA `(.L_x_13148) ;  /* 0x0000000000c43947 */ /* 0x000fec0003800000 */
[----:B------:R-:W2:Y:S01]  /*2ff40*/  S2R R4, SR_TID.X ;  /* 0x0000000000047919 */ /* 0x000ea20000002100 */
[----:B------:R-:W3:Y:S02]  /*2ff50*/  LDC R33, c[0x0][0xce8] ;  /* 0x00033a00ff217b82 */ /* 0x000ee40000000800 */
[----:B---3--:R-:W-:Y:S01]  /*2ff60*/  IMAD R0, R16, R33, RZ ;  /* 0x0000002110007224 */ /* 0x008fe200078e02ff */
[----:B--2---:R-:W-:-:S04]  /*2ff70*/  IADD3 R31, R216, -0x80, R4 ;  /* 0xffffff80d81f7810 */ /* 0x004fc80007ffe004 */
        /* <DEDUP_REMOVED lines=38> */
[----:B------:R-:W-:Y:S02]  /*301e0*/  IMAD.MOV.U32 R7, RZ, RZ, -0x800000 ;  /* 0xff800000ff077424 */ /* 0x000fe400078e00ff */
[----:B------:R-:W-:-:S04]  /*301f0*/  IMAD.WIDE.U32 R8, R6, R11, R8 ;  /* 0x0000000b06087225 */ /* 0x000fc800078e0008 */
[----:B------:R-:W-:Y:S01]  /*30200*/  IMAD R13, R6, R13, R0 ;  /* 0x0000000d060d7224 */ /* 0x000fe200078e0200 */
[----:B0-----:R-:W-:-:S03]  /*30210*/  LEA R4, P0, R8, R4, 0x2 ;  /* 0x0000000408047211 */ /* 0x001fc600078010ff */
[----:B------:R-:W-:-:S05]  /*30220*/  IMAD.IADD R0, R9, 0x1, R13 ;  /* 0x0000000109007824 */ /* 0x000fca00078e020d */
[----:B--2---:R-:W-:-:S05]  /*30230*/  LEA.HI.X R5, R8, R5, R0, 0x2, P0 ;  /* 0x0000000508057211 */ /* 0x004fca00000f1400 */
[----:B------:R2:W-:Y:S02]  /*30240*/  STG.E desc[UR44][R4.64], R7 ;  /* 0x0000000704007986 */ /* 0x0005e4000c10192c */
.L_x_13148:
[----:B------:R-:W-:Y:S05]  /*30250*/  BSYNC B1 ;  /* 0x0000000000017941 */ /* 0x000fea0003800000 */
.L_x_13147:
[----:B------:R-:W-:Y:S05]  /*30260*/  @P2 BRA `(.L_x_13139) ;  /* 0x0000000800402947 */ /* 0x000fea0003800000 */
[----:B------:R-:W3:Y:S01]  /*30270*/  LDL R9, [R1+0x4a8] ;  /* 0x0004a80001097983 */ /* 0x000ee20000100800 */
[----:B------:R-:W4:Y:S01]  /*30280*/  LDC R17, c[0x0][0xce8] ;  /* 0x00033a00ff117b82 */ /* 0x000f220000000800 */
[----:B------:R-:W-:Y:S01]  /*30290*/  ULDC.64 UR4, c[0x0][0xba0] ;  /* 0x0002e80000047ab9 */ /* 0x000fe20000000a00 */
[----:B------:R-:W-:Y:S01]  /*302a0*/  ULDC.64 UR6, c[0x0][0xbf0] ;  /* 0x0002fc0000067ab9 */ /* 0x000fe20000000a00 */
[----:B------:R-:W3:Y:S01]  /*302b0*/  LDL R8, [R1+0x498] ;  /* 0x0004980001087983 */ /* 0x000ee20000100800 */
[----:B------:R-:W-:Y:S02]  /*302c0*/  IMAD R0, R24, UR4, RZ ;  /* 0x0000000418007c24 */ /* 0x000fe4000f8e02ff */
[----:B--2---:R-:W-:-:S04]  /*302d0*/  IMAD.WIDE.U32 R4, R3, UR4, RZ ;  /* 0x0000000403047c25 */ /* 0x004fc8000f8e00ff */
[----:B------:R-:W-:Y:S01]  /*302e0*/  IMAD R7, R3, UR5, R0 ;  /* 0x0000000503077c24 */ /* 0x000fe2000f8e0200 */
[----:B------:R-:W-:-:S03]  /*302f0*/  ULDC.64 UR4, c[0x0][0xbe8] ;  /* 0x0002fa0000047ab9 */ /* 0x000fc60000000a00 */
[----:B------:R-:W-:Y:S02]  /*30300*/  IMAD.IADD R5, R5, 0x1, R7 ;  /* 0x0000000105057824 */ /* 0x000fe400078e0207 */
[----:B------:R-:W-:-:S04]  /*30310*/  IMAD.WIDE.U32 R4, R156, UR4, R4 ;  /* 0x000000049c047c25 */ /* 0x000fc8000f8e0004 */
[----:B------:R-:W-:Y:S01]  /*30320*/  IMAD R5, R156, UR5, R5 ;  /* 0x000000059c057c24 */ /* 0x000fe2000f8e0205 */
[----:B------:R-:W-:Y:S01]  /*30330*/  ULDC.64 UR4, c[0x0][0xbe0] ;  /* 0x0002f80000047ab9 */ /* 0x000fe20000000a00 */
[----:B----4-:R-:W-:Y:S01]  /*30340*/  ISETP.NE.AND P0, PT, R17, 0x1, PT ;  /* 0x000000011100780c */ /* 0x010fe20003f05270 */
[----:B------:R-:W-:-:S12]  /*30350*/  IMAD.WIDE.U32 R4, R29, UR6, R4 ;  /* 0x000000061d047c25 */ /* 0x000fd8000f8e0004 */
[----:B------:R-:W2:Y:S08]  /*30360*/  @P0 LDC R6, c[0x0][0xcec] ;  /* 0x00033b00ff060b82 */ /* 0x000eb00000000800 */
[----:B------:R-:W4:Y:S01]  /*30370*/  @P0 LDC R11, c[0x0][0xcf0] ;  /* 0x00033c00ff0b0b82 */ /* 0x000f220000000800 */
[----:B---3--:R-:W-:-:S04]  /*30380*/  IMAD R3, R9, 0x20, R8 ;  /* 0x0000002009037824 */ /* 0x008fc800078e0208 */
[----:B------:R-:W-:-:S04]  /*30390*/  IMAD.IADD R9, R216, 0x1, R3 ;  /* 0x00000001d8097824 */ /* 0x000fc800078e0203 */
[----:B--2---:R-:W-:-:S04]  /*303a0*/  @P0 IMAD.HI.U32 R0, R9, R6, RZ ;  /* 0x0000000609000227 */ /* 0x004fc800078e00ff */
[----:B------:R-:W-:Y:S01]  /*303b0*/  IMAD.MOV.U32 R3, RZ, RZ, R9 ;  /* 0x000000ffff037224 */ /* 0x000fe200078e0009 */
[----:B----4-:R-:W-:Y:S01]  /*303c0*/  @P0 SHF.R.U32.HI R3, RZ, R11, R0 ;  /* 0x0000000bff030219 */ /* 0x010fe20000011600 */
[----:B------:R-:W-:-:S03]  /*303d0*/  IMAD R6, R26, UR6, RZ ;  /* 0x000000061a067c24 */ /* 0x000fc6000f8e02ff */
[--C-:B------:R-:W-:Y:S01]  /*303e0*/  SHF.R.S32.HI R0, RZ, 0x1f, R3.reuse ;  /* 0x0000001fff007819 */ /* 0x100fe20000011403 */
[----:B------:R-:W-:Y:S02]  /*303f0*/  IMAD R7, R29, UR7, R6 ;  /* 0x000000071d077c24 */ /* 0x000fe4000f8e0206 */
        /* <DEDUP_REMOVED lines=20> */
.L_x_13385:
[----:B------:R-:W-:Y:S01]  /*30540*/  IMAD R16, R16, R17, RZ ;  /* 0x0000001110107224 */ /* 0x000fe200078e02ff */
[----:B------:R-:W-:Y:S01]  /*30550*/  BSSY B1, `(.L_x_13150) ;  /* 0x0000015000017945 */ /* 0x000fe20003800000 */
[----:B------:R-:W-:-:S05]  /*30560*/  IMAD.IADD R7, R8, 0x1, R216 ;  /* 0x0000000108077824 */ /* 0x000fca00078e02d8 */
[----:B------:R-:W-:-:S13]  /*30570*/  ISETP.GE.AND P0, PT, R7, R16, PT ;  /* 0x000000100700720c */ /* 0x000fda0003f06270 */
        /* <DEDUP_REMOVED lines=18> */
.L_x_13151:
[----:B------:R-:W-:Y:S05]  /*306a0*/  BSYNC B1 ;  /* 0x0000000000017941 */ /* 0x000fea0003800000 */
.L_x_13150:
[----:B------:R-:W-:-:S03]  /*306b0*/  UMOV UR4, 0xffffffff ;  /* 0xffffffff00047882 */ /* 0x000fc60000000000 */
[----:B------:R-:W-:Y:S05]  /*306c0*/  BRA.DIV UR4, `(.L_x_13152) ;  /* 0x000000aa04d07947 */ /* 0x000fea000b800000 */
[----:B---3--:R3:W0:Y:S04]  /*306d0*/  SHFL.IDX PT, R0, R4, 0x1, 0x181f ;  /* 0x00381f0004007f89 */ /* 0x00862800000e0000 */
[----:B----4-:R3:W4:Y:S02]  /*306e0*/  SHFL.IDX PT, R14, R3, 0x1, 0x181f ;  /* 0x00381f00030e7f89 */ /* 0x01072400000e0000 */
.L_x_13389:
[----:B------:R-:W-:Y:S01]  /*306f0*/  VIADD R5, R7, 0x20 ;  /* 0x0000002007057836 */ /* 0x000fe20000000000 */
        /* <DEDUP_REMOVED lines=10> */
[----:B0-----:R-:W-:Y:S02]  /*307a0*/  @!P3 LEA.HI.X R9, R198, R0, R222, 0x1, P5 ;  /* 0x00000000c609b211 */ /* 0x001fe400028f0cde */
        /* <DEDUP_REMOVED lines=9> */
.L_x_13154:
[----:B------:R-:W-:Y:S05]  /*30840*/  BSYNC B1 ;  /* 0x0000000000017941 */ /* 0x000fea0003800000 */
.L_x_13153:
[----:B------:R-:W-:-:S03]  /*30850*/  UMOV UR4, 0xffffffff ;  /* 0xffffffff00047882 */ /* 0x000fc60000000000 */
[----:B------:R-:W-:Y:S05]  /*30860*/  BRA.DIV UR4, `(.L_x_13155) ;  /* 0x000000aa04b07947 */ /* 0x000fea000b800000 */
[----:B0-----:R0:W0:Y:S04]  /*30870*/  SHFL.IDX PT, R0, R4, 0x2, 0x181f ;  /* 0x00581f0004007f89 */ /* 0x00102800000e0000 */
[----:B----4-:R4:W0:Y:S02]  /*30880*/  SHFL.IDX PT, R14, R3, 0x2, 0x181f ;  /* 0x00581f00030e7f89 */ /* 0x01082400000e0000 */
.L_x_13393:
        /* <DEDUP_REMOVED lines=9> */
[-C--:B0-----:R-:W-:Y:S02]  /*30920*/  @!P3 LEA R8, P5, R198, R14.reuse, 0x1 ;  /* 0x0000000ec608b211 */ /* 0x081fe400078a08ff */
[----:B------:R-:W-:Y:S02]  /*30930*/  @!P2 LEA R10, P4, R200, R14, 0x1 ;  /* 0x0000000ec80aa211 */ /* 0x000fe400078808ff */
[----:B------:R-:W-:Y:S02]  /*30940*/  @!P3 LEA.HI.X R9, R198, R0, R222, 0x1, P5 ;  /* 0x00000000c609b211 */ /* 0x000fe400028f0cde */
        /* <DEDUP_REMOVED lines=9> */
.L_x_13157:
[----:B------:R-:W-:Y:S05]  /*309e0*/  BSYNC B1 ;  /* 0x0000000000017941 */ /* 0x000fea0003800000 */
.L_x_13156:
[----:B------:R-:W-:-:S03]  /*309f0*/  UMOV UR4, 0xffffffff ;  /* 0xffffffff00047882 */ /* 0x000fc60000000000 */
[----:B------:R-:W-:Y:S05]  /*30a00*/  BRA.DIV UR4, `(.L_x_13158) ;  /* 0x000000aa04907947 */ /* 0x000fea000b800000 */
[----:B0-----:R0:W0:Y:S04]  /*30a10*/  SHFL.IDX PT, R0, R4, 0x3, 0x181f ;  /* 0x00781f0004007f89 */ /* 0x00102800000e0000 */
[----:B------:R0:W0:Y:S02]  /*30a20*/  SHFL.IDX PT, R14, R3, 0x3, 0x181f ;  /* 0x00781f00030e7f89 */ /* 0x00002400000e0000 */
.L_x_13397:
[----:B0-234-:R-:W-:-:S05]  /*30a30*/  VIADD R3, R7, 0x60 ;  /* 0x0000006007037836 */ /* 0x01dfca0000000000 */
[----:B------:R-:W-:-:S13]  /*30a40*/  ISETP.GE.AND P0, PT, R3, R16, PT ;  /* 0x000000100300720c */ /* 0x000fda0003f06270 */
[----:B------:R-:W-:Y:S05]  /*30a50*/  @P0 BRA `(.L_x_13139) ;  /* 0x0000000000440947 */ /* 0x000fea0003800000 */
[----:B------:R-:W-:Y:S02]  /*30a60*/  ULDC UR4, c[0x0][0xbc8] ;  /* 0x0002f20000047ab9 */ /* 0x000fe40000000800 */
[----:B------:R-:W-:Y:S02]  /*30a70*/  ISETP.GE.AND P3, PT, R198, UR4, PT ;  /* 0x00000004c6007c0c */ /* 0x000fe4000bf66270 */
[----:B------:R-:W-:Y:S02]  /*30a80*/  ISETP.GE.AND P2, PT, R200, UR4, PT ;  /* 0x00000004c8007c0c */ /* 0x000fe4000bf46270 */
[----:B------:R-:W-:Y:S02]  /*30a90*/  ISETP.GE.AND P1, PT, R199, UR4, PT ;  /* 0x00000004c7007c0c */ /* 0x000fe4000bf26270 */
[----:B------:R-:W-:-:S07]  /*30aa0*/  ISETP.GE.AND P0, PT, R201, UR4, PT ;  /* 0x00000004c9007c0c */ /* 0x000fce000bf06270 */
[-C--:B------:R-:W-:Y:S02]  /*30ab0*/  @!P3 LEA R4, P5, R198, R14.reuse, 0x1 ;  /* 0x0000000ec604b211 */ /* 0x080fe400078a08ff */
        /* <DEDUP_REMOVED lines=11> */
.L_x_13139:
[----:B------:R-:W-:Y:S05]  /*30b70*/  BSYNC B0 ;  /* 0x0000000000007941 */ /* 0x000fea0003800000 */
.L_x_13125:
[----:B------:R-:W-:Y:S02]  /*30b80*/  ULDC UR4, c[0x0][0xd3c] ;  /* 0x00034f0000047ab9 */ /* 0x000fe40000000800 */
[----:B-1----:R-:W-:-:S13]  /*30b90*/  ISETP.GE.AND P0, PT, R99, UR4, PT ;  /* 0x0000000463007c0c */ /* 0x002fda000bf06270 */
[----:B------:R-:W-:Y:S05]  /*30ba0*/  @!P0 BRA `(.L_x_13159) ;  /* 0xfffffd0c001c8947 */ /* 0x000fea000383ffff */
[----:B------:R-:W-:Y:S05]  /*30bb0*/  BRA `(.L_x_12916) ;  /* 0x0000008800c07947 */ /* 0x000fea0003800000 */
.L_x_12914:
        /* <DEDUP_REMOVED lines=16> */
.L_x_13160:
        /* <DEDUP_REMOVED lines=44> */
.L_x_13164:
        /* <DEDUP_REMOVED lines=37> */
.L_x_13162:
        /* <DEDUP_REMOVED lines=13> */
.L_x_13165:
        /* <DEDUP_REMOVED lines=62> */
.L_x_13166:
        /* <DEDUP_REMOVED lines=61> */
.L_x_13167:
[----:B------:R-:W-:-:S05]  /*31a50*/  LOP3.LUT R17, RZ, R2, RZ, 0x33, !PT ;  /* 0x00000002ff117212 */ /* 0x000fca00078e33ff */
[----:B------:R-:W-:Y:S01]  /*31a60*/  IMAD.IADD R17, R0, 0x1, R17 ;  /* 0x0000000100117824 */ /* 0x000fe200078e0211 */
[----:B------:R-:W-:Y:S06]  /*31a70*/  BRA `(.L_x_13168) ;  /* 0x00000000000c7947 */ /* 0x000fec0003800000 */
.L_x_13163:
[----:B------:R-:W-:Y:S02]  /*31a80*/  IMAD.MOV.U32 R17, RZ, RZ, RZ ;  /* 0x000000ffff117224 */ /* 0x000fe400078e00ff */
[----:B------:R-:W-:Y:S02]  /*31a90*/  IMAD.U32 R16, RZ, RZ, UR6 ;  /* 0x00000006ff107e24 */ /* 0x000fe4000f8e00ff */
[----:B------:R-:W-:-:S07]  /*31aa0*/  IMAD.MOV.U32 R18, RZ, RZ, RZ ;  /* 0x000000ffff127224 */ /* 0x000fce00078e00ff */
.L_x_13168:
[----:B------:R-:W-:-:S13]  /*31ab0*/  ISETP.NE.AND P0, PT, R7, RZ, PT ;  /* 0x000000ff0700720c */ /* 0x000fda0003f05270 */
[----:B------:R-:W0:Y:S01]  /*31ac0*/  @!P0 S2R R3, SR_CgaCtaId ;  /* 0x0000000000038919 */ /* 0x000e220000008800 */
[----:B------:R-:W-:-:S04]  /*31ad0*/  @!P0 MOV R0, 0x400 ;  /* 0x0000040000008802 */ /* 0x000fc80000000f00 */
[----:B0-----:R-:W-:-:S05]  /*31ae0*/  @!P0 LEA R0, R3, R0, 0x18 ;  /* 0x0000000003008211 */ /* 0x001fca00078ec0ff */
[----:B------:R1:W-:Y:S01]  /*31af0*/  @!P0 STS.128 [R0+0x324d0], R16 ;  /* 0x0324d01000008388 */ /* 0x0003e20000000c00 */
[----:B------:R-:W-:Y:S06]  /*31b00*/  BAR.ARV 0x5, 0x180 ;  /* 0x0146000000007b1d */ /* 0x000fec0000002000 */
.L_x_13161:
        /* <DEDUP_REMOVED lines=27> */
[----:B------:R-:W-:-:S03]  /*31cc0*/  SHF.R.U32.HI R3, RZ, 0x3, R4 ;  /* 0x00000003ff037819 */ /* 0x000fc60000011604 */
[----:B------:R-:W-:Y:S01]  /*31cd0*/  IMAD R26, R30, 0x2, R23 ;  /* 0x000000021e1a7824 */ /* 0x000fe200078e0217 */
[----:B------:R-:W-:Y:S02]  /*31ce0*/  LOP3.LUT R2, R3, 0x70, R2, 0xf8, !PT ;  /* 0x0000007003027812 */ /* 0x000fe400078ef802 */
[C---:B------:R-:W-:Y:S02]  /*31cf0*/  LOP3.LUT R3, R0.reuse, 0x40, RZ, 0xfc, !PT ;  /* 0x0000004000037812 */ /* 0x040fe400078efcff */
[C---:B------:R-:W-:Y:S02]  /*31d00*/  LOP3.LUT R2, R0.reuse, 0x80, RZ, 0xfc, !PT ;  /* 0x0000008000027812 */ /* 0x040fe400078efcff */
[----:B---3--:R-:W-:-:S07]  /*31d10*/  LOP3.LUT R0, R0, 0xc0, RZ, 0xfc, !PT ;  /* 0x000000c000007812 */ /* 0x008fce00078efcff */
.L_x_13294:
        /* <DEDUP_REMOVED lines=8> */
[----:B-1----:R-:W1:Y:S02]  /*31da0*/  @P0 LDC.64 R2, c[0x0][0xb20] ;  /* 0x0002c800ff020b82 */ /* 0x002e640000000a00 */
[----:B-1----:R-:W-:-:S05]  /*31db0*/  @P0 IMAD.WIDE R2, R19, 0x4, R2 ;  /* 0x0000000413020825 */ /* 0x002fca00078e0202 */
[----:B------:R1:W5:Y:S01]  /*31dc0*/  @P0 LDG.E R33, desc[UR44][R2.64] ;  /* 0x0000002c02210981 */ /* 0x000362000c1e1900 */
[----:B------:R-:W-:Y:S01]  /*31dd0*/  ISETP.NE.U32.AND P0, PT, RZ, UR4, PT ;  /* 0x00000004ff007c0c */ /* 0x000fe2000bf05070 */
[----:B------:R-:W-:Y:S01]  /*31de0*/  IMAD.MOV.U32 R37, RZ, RZ, RZ ;  /* 0x000000ffff257224 */ /* 0x000fe200078e00ff */
[----:B------:R-:W-:Y:S01]  /*31df0*/  ISETP.NE.U32.AND P1, PT, RZ, UR6, PT ;  /* 0x00000006ff007c0c */ /* 0x000fe2000bf25070 */
[----:B0-----:R-:W-:Y:S01]  /*31e00*/  IMAD.WIDE R4, R19, 0x4, R4 ;  /* 0x0000000413047825 */ /* 0x001fe200078e0204 */
[----:B------:R-:W-:Y:S01]  /*31e10*/  ISETP.NE.AND.EX P2, PT, RZ, UR5, PT, P0 ;  /* 0x00000005ff007c0c */ /* 0x000fe2000bf45300 */
[----:B------:R-:W-:Y:S01]  /*31e20*/  ULDC.64 UR4, c[0x0][0xaf8] ;  /* 0x0002be0000047ab9 */ /* 0x000fe20000000a00 */
[----:B------:R-:W-:Y:S02]  /*31e30*/  ISETP.NE.AND.EX P1, PT, RZ, UR7, PT, P1 ;  /* 0x00000007ff007c0c */ /* 0x000fe4000bf25310 */
[----:B------:R-:W-:Y:S01]  /*31e40*/  ISETP.NE.U32.AND P0, PT, RZ, UR4, PT ;  /* 0x00000004ff007c0c */ /* 0x000fe2000bf05070 */
[----:B-1----:R-:W0:Y:S01]  /*31e50*/  LDC.64 R2, c[0x0][0xb08] ;  /* 0x0002c200ff027b82 */ /* 0x002e220000000a00 */
[----:B------:R-:W-:-:S07]  /*31e60*/  MOV R0, RZ ;  /* 0x000000ff00007202 */ /* 0x000fce0000000f00 */
[----:B--23--:R-:W1:Y:S01]  /*31e70*/  @P2 LDC.64 R6, c[0x0][0xb10] ;  /* 0x0002c400ff062b82 */ /* 0x00ce620000000a00 */
        /* <DEDUP_REMOVED lines=17> */
[----:B--2---:R0:W-:Y:S01]  /*31f90*/  STL [R1+0x440], R8 ;  /* 0x0004400801007387 */ /* 0x0041e20000100800 */
[----:B------:R-:W-:Y:S02]  /*31fa0*/  IMAD.MOV.U32 R12, RZ, RZ, R8 ;  /* 0x000000ffff0c7224 */ /* 0x000fe400078e0008 */
[----:B0-----:R-:W-:Y:S01]  /*31fb0*/  IMAD.U32 R8, RZ, RZ, UR4 ;  /* 0x00000004ff087e24 */ /* 0x001fe2000f8e00ff */
[----:B----4-:R-:W-:Y:S06]  /*31fc0*/  @P2 BRA `(.L_x_13170) ;  /* 0x0000000000142947 */ /* 0x010fec0003800000 */
[----:B------:R-:W-:Y:S05]  /*31fd0*/  @!P0 BRA `(.L_x_13170) ;  /* 0x0000000000108947 */ /* 0x000fea0003800000 */
[----:B------:R-:W2:Y:S04]  /*31fe0*/  LDG.E R9, desc[UR44][R4.64] ;  /* 0x0000002c04097981 */ /* 0x000ea8000c1e1900 */
[----:B------:R-:W2:Y:S02]  /*31ff0*/  LDG.E R6, desc[UR44][R4.64+0x4] ;  /* 0x0000042c04067981 */ /* 0x000ea4000c1e1900 */
[----:B--2---:R-:W-:-:S05]  /*32000*/  IMAD.IADD R12, R6, 0x1, -R9 ;  /* 0x00000001060c7824 */ /* 0x004fca00078e0a09 */
[----:B------:R0:W-:Y:S02]  /*32010*/  STL [R1+0x440], R12 ;  /* 0x0004400c01007387 */ /* 0x0001e40000100800 */
.L_x_13170:
        /* <DEDUP_REMOVED lines=13> */
.L_x_13171:
        /* <DEDUP_REMOVED lines=9> */
.L_x_13172:
[----:B-1----:R-:W2:Y:S01]  /*32180*/  @P1 LDG.E R5, desc[UR44][R2.64] ;  /* 0x0000002c02051981 */ /* 0x002ea2000c1e1900 */
[----:B------:R-:W1:Y:S03]  /*32190*/  LDC R9, c[0x0][0x448] ;  /* 0x00011200ff097b82 */ /* 0x000e660000000800 */
[----:B------:R3:W2:Y:S01]  /*321a0*/  @P1 LDG.E R4, desc[UR44][R2.64+0x4] ;  /* 0x0000042c02041981 */ /* 0x0006a2000c1e1900 */
[----:B------:R-:W-:-:S04]  /*321b0*/  IMAD.SHL.U32 R35, R17, 0x80, RZ ;  /* 0x0000008011237824 */ /* 0x000fc800078e00ff */
[----:B---3--:R-:W3:Y:S01]  /*321c0*/  LDC.64 R2, c[0x0][0xad8] ;  /* 0x0002b600ff027b82 */ /* 0x008ee20000000a00 */
[----:B-1----:R-:W-:-:S13]  /*321d0*/  ISETP.NE.AND P2, PT, R9, 0x1, PT ;  /* 0x000000010900780c */ /* 0x002fda0003f45270 */
[----:B------:R-:W1:Y:S01]  /*321e0*/  @P2 LDC R10, c[0x0][0x44c] ;  /* 0x00011300ff0a2b82 */ /* 0x000e620000000800 */
[----:B---3--:R-:W-:-:S07]  /*321f0*/  ISETP.GE.AND P3, PT, R3, 0x1, PT ;  /* 0x000000010300780c */ /* 0x008fce0003f66270 */
[----:B------:R-:W3:Y:S01]  /*32200*/  @P2 LDC R9, c[0x0][0x450] ;  /* 0x00011400ff092b82 */ /* 0x000ee20000000800 */
[----:B--2---:R-:W-:Y:S02]  /*32210*/  @P1 IMAD.IADD R7, R4, 0x1, -R5 ;  /* 0x0000000104071824 */ /* 0x004fe400078e0a05 */
[----:B------:R-:W-:-:S04]  /*32220*/  VIADD R5, R35, 0x7f ;  /* 0x0000007f23057836 */ /* 0x000fc80000000000 */
[----:B-1----:R-:W-:-:S05]  /*32230*/  @P2 IMAD.HI.U32 R4, R5, R10, RZ ;  /* 0x0000000a05042227 */ /* 0x002fca00078e00ff */
[----:B---3--:R-:W-:Y:S01]  /*32240*/  @P2 SHF.R.U32.HI R5, RZ, R9, R4 ;  /* 0x00000009ff052219 */ /* 0x008fe20000011604 */
[----:B-----5:R-:W-:-:S04]  /*32250*/  IMAD.IADD R9, R8, 0x1, -R33 ;  /* 0x0000000108097824 */ /* 0x020fc800078e0a21 */
[----:B------:R-:W-:-:S04]  /*32260*/  IMAD.IADD R17, R9, 0x1, R7 ;  /* 0x0000000109117824 */ /* 0x000fc800078e0207 */
        /* <DEDUP_REMOVED lines=19> */
.L_x_13175:
[----:B------:R-:W-:-:S13]  /*323a0*/  ISETP.NE.AND P0, PT, R3, 0x1, PT ;  /* 0x000000010300780c */ /* 0x000fda0003f05270 */
[----:B------:R-:W1:Y:S02]  /*323b0*/  @P0 LDC.64 R4, c[0x0][0xae0] ;  /* 0x0002b800ff040b82 */ /* 0x000e640000000a00 */
[----:B-1----:R-:W-:-:S05]  /*323c0*/  @P0 IMAD.HI.U32 R4, R11, R4, RZ ;  /* 0x000000040b040227 */ /* 0x002fca00078e00ff */
[----:B------:R-:W-:-:S07]  /*323d0*/  @P0 SHF.R.U32.HI R11, RZ, R5, R4 ;  /* 0x00000005ff0b0219 */ /* 0x000fce0000011604 */
.L_x_13176:
[----:B------:R-:W-:Y:S05]  /*323e0*/  BSYNC B0 ;  /* 0x0000000000007941 */ /* 0x000fea0003800000 */
.L_x_13174:
[----:B------:R-:W-:-:S05]  /*323f0*/  IMAD R11, R11, R3, R3 ;  /* 0x000000030b0b7224 */ /* 0x000fca00078e0203 */
[----:B------:R-:W-:-:S07]  /*32400*/  VIMNMX R2, R2, R11, PT ;  /* 0x0000000b02027248 */ /* 0x000fce0003fe0100 */
.L_x_13173:
        /* <DEDUP_REMOVED lines=9> */
[----:B------:R-:W-:-:S03]  /*324a0*/  SHF.R.U32.HI R11, RZ, 0x1f, R2 ;  /* 0x0000001fff0b7819 */ /* 0x000fc60000011602 */
[----:B0-----:R-:W-:Y:S01]  /*324b0*/  IMAD.IADD R12, R8, 0x1, R5 ;  /* 0x00000001080c7824 */ /* 0x001fe200078e0205 */
        /* <DEDUP_REMOVED lines=14> */
.L_x_13179:
[----:B------:R-:W-:-:S13]  /*325a0*/  ISETP.NE.AND P0, PT, R3, 0x1, PT ;  /* 0x000000010300780c */ /* 0x000fda0003f05270 */
[----:B------:R-:W0:Y:S02]  /*325b0*/  @P0 LDC.64 R4, c[0x0][0xae0] ;  /* 0x0002b800ff040b82 */ /* 0x000e240000000a00 */
[----:B0-----:R-:W-:-:S05]  /*325c0*/  @P0 IMAD.HI.U32 R4, R12, R4, RZ ;  /* 0x000000040c040227 */ /* 0x001fca00078e00ff */
[----:B------:R-:W-:-:S07]  /*325d0*/  @P0 SHF.R.U32.HI R12, RZ, R5, R4 ;  /* 0x00000005ff0c0219 */ /* 0x000fce0000011604 */
.L_x_13180:
[----:B------:R-:W-:Y:S05]  /*325e0*/  BSYNC B0 ;  /* 0x0000000000007941 */ /* 0x000fea0003800000 */
.L_x_13178:
[----:B------:R-:W-:-:S05]  /*325f0*/  IMAD R3, R12, R3, RZ ;  /* 0x000000030c037224 */ /* 0x000fca00078e02ff */
[----:B------:R-:W-:-:S07]  /*32600*/  VIMNMX R2, R2, R3, !PT ;  /* 0x0000000302027248 */ /* 0x000fce0007fe0100 */
.L_x_13177:
        /* <DEDUP_REMOVED lines=39> */
.L_x_13182:
[----:B------:R-:W-:Y:S05]  /*32880*/  BSYNC B0 ;  /* 0x0000000000007941 */ /* 0x000fea0003800000 */
.L_x_13181:
[-C--:B------:R-:W-:Y:S01]  /*32890*/  IMAD R4, R32, R14.reuse, R4 ;  /* 0x0000000e20047224 */ /* 0x080fe200078e0204 */
[----:B------:R-:W-:Y:S04]  /*328a0*/  BSSY B0, `(.L_x_13183) ;  /* 0x0000131000007945 */ /* 0x000fe80003800000 */
        /* <DEDUP_REMOVED lines=23> */
.L_x_13400:
[----:B-1----:R-:W-:Y:S02]  /*32a20*/  ISETP.NE.AND P0, PT, R14, RZ, PT ;  /* 0x000000ff0e00720c */ /* 0x002fe40003f05270 */
[----:B------:R-:W-:-:S11]  /*32a30*/  PLOP3.LUT P6, PT, PT, PT, PT, 0x8, 0x0 ;  /* 0x000000000000781c */ /* 0x000fd60003fce170 */
[----:B------:R-:W-:Y:S05]  /*32a40*/  @P0 BRA `(.L_x_13186) ;  /* 0x00000000000c0947 */ /* 0x000fea0003800000 */
[----:B------:R-:W-:-:S03]  /*32a50*/  UMOV UR4, 0xffffffff ;  /* 0xffffffff00047882 */ /* 0x000fc60000000000 */
[----:B------:R-:W-:Y:S05]  /*32a60*/  BRA.DIV UR4, `(.L_x_13187) ;  /* 0x0000008a04f47947 */ /* 0x000fea000b800000 */
[----:B------:R-:W-:-:S13]  /*32a70*/  ELECT P6, URZ, PT ;  /* 0x00000000003f782f */ /* 0x000fda00038c0000 */
.L_x_13186:
        /* <DEDUP_REMOVED lines=9> */
.L_x_13403:
[----:B------:R-:W-:Y:S05]  /*32b10*/  BSYNC B1 ;  /* 0x0000000000017941 */ /* 0x000fea0003800000 */
.L_x_13188:
[----:B------:R-:W-:Y:S04]  /*32b20*/  BSSY B1, `(.L_x_13190) ;  /* 0x000007b000017945 */ /* 0x000fe80003800000 */
[----:B------:R-:W-:Y:S05]  /*32b30*/  @!P6 BRA `(.L_x_13191) ;  /* 0x0000000400e4e947 */ /* 0x000fea0003800000 */
[----:B------:R-:W1:Y:S01]  /*32b40*/  S2R R3, SR_TID.X ;  /* 0x0000000000037919 */ /* 0x000e620000002100 */
[----:B------:R-:W-:Y:S01]  /*32b50*/  SHF.L.U32 R7, R28, 0x1f, RZ ;  /* 0x0000001f1c077819 */ /* 0x000fe200000006ff */
[----:B------:R-:W-:Y:S01]  /*32b60*/  BSSY B2, `(.L_x_13192) ;  /* 0x0000006000027945 */ /* 0x000fe20003800000 */
[----:B-1----:R-:W-:Y:S01]  /*32b70*/  LOP3.LUT R9, R3, 0x7f, RZ, 0xc0, !PT ;  /* 0x0000007f03097812 */ /* 0x002fe200078ec0ff */
[----:B------:R-:W-:-:S03]  /*32b80*/  IMAD R3, R24, 0x8, R23 ;  /* 0x0000000818037824 */ /* 0x000fc600078e0217 */
[----:B------:R-:W-:Y:S01]  /*32b90*/  ISETP.NE.AND P1, PT, R9, RZ, PT ;  /* 0x000000ff0900720c */ /* 0x000fe20003f25270 */
[----:B------:R-:W1:Y:S02]  /*32ba0*/  SYNCS.PHASECHK.TRANS64.TRYWAIT P0, [R3+URZ+0x324a0], R7 ;  /* 0x0324a007030075a7 */ /* 0x000e64000800017f */
[----:B-1----:R-:W-:Y:S10]  /*32bb0*/  @!P0 BRA `(.L_x_13193) ;  /* 0x0000008800d48947 */ /* 0x002ff40003800000 */
.L_x_13404:
[----:B------:R-:W-:Y:S05]  /*32bc0*/  BSYNC B2 ;  /* 0x0000000000027941 */ /* 0x000fea0003800000 */
.L_x_13192:
[----:B------:R-:W-:Y:S04]  /*32bd0*/  BSSY B2, `(.L_x_13194) ;  /* 0x0000009000027945 */ /* 0x000fe80003800000 */
[----:B------:R-:W-:Y:S05]  /*32be0*/  @P1 BRA `(.L_x_13195) ;  /* 0x00000000001c1947 */ /* 0x000fea0003800000 */
[----:B------:R-:W2:Y:S02]  /*32bf0*/  S2R R9, SR_TID.X ;  /* 0x0000000000097919 */ /* 0x000ea40000002100 */
[----:B--2---:R-:W-:Y:S01]  /*32c00*/  LOP3.LUT R11, R9, 0x1f, RZ, 0xc0, !PT ;  /* 0x0000001f090b7812 */ /* 0x004fe200078ec0ff */
[----:B------:R-:W-:-:S03]  /*32c10*/  IMAD.MOV.U32 R9, RZ, RZ, 0x3000 ;  /* 0x00003000ff097424 */ /* 0x000fc600078e00ff */
[----:B------:R-:W-:Y:S01]  /*32c20*/  ISETP.NE.AND P0, PT, R11, RZ, PT ;  /* 0x000000ff0b00720c */ /* 0x000fe20003f05270 */
[----:B------:R2:W-:-:S12]  /*32c30*/  SYNCS.ARRIVE.TRANS64 RZ, [R3+URZ+0x32490], R9 ;  /* 0x0324900903ff79a7 */ /* 0x0005d8000800003f */
[----:B--2---:R-:W-:Y:S05]  /*32c40*/  @!P0 BRA `(.L_x_13195) ;  /* 0x0000000000048947 */ /* 0x004fea0003800000 */
[----:B------:R-:W-:Y:S01]  /*32c50*/  BPT.TRAP 0x1 ;  /* 0x000000040000795c */ /* 0x000fe20000300000 */
.L_x_13195:
[----:B------:R-:W-:Y:S05]  /*32c60*/  BSYNC B2 ;  /* 0x0000000000027941 */ /* 0x000fea0003800000 */
.L_x_13194:
        /* <DEDUP_REMOVED lines=10> */
[----:B0-----:R-:W-:Y:S01]  /*32d10*/  VIADD R12, R3, 0x32490 ;  /* 0x00032490030c7836 */ /* 0x001fe20000000000 */
[----:B------:R-:W-:-:S09]  /*32d20*/  UMOV UR7, 0x12f00000 ;  /* 0x12f0000000077882 */ /* 0x000fd20000000000 */
.L_x_13196:
        /* <DEDUP_REMOVED lines=13> */
.L_x_13405:
[----:B------:R-:W-:Y:S05]  /*32e00*/  BSYNC B2 ;  /* 0x0000000000027941 */ /* 0x000fea0003800000 */
.L_x_13197:
        /* <DEDUP_REMOVED lines=11> */
.L_x_13200:
[----:B------:R-:W-:Y:S05]  /*32ec0*/  BSYNC B2 ;  /* 0x0000000000027941 */ /* 0x000fea0003800000 */
.L_x_13199:
        /* <DEDUP_REMOVED lines=9> */
.L_x_13201:
        /* <DEDUP_REMOVED lines=15> */
.L_x_13202:
        /* <DEDUP_REMOVED lines=15> */
.L_x_13203:
        /* <DEDUP_REMOVED lines=15> */
.L_x_13204:
        /* <DEDUP_REMOVED lines=10> */
.L_x_13191:
[----:B------:R-:W-:Y:S05]  /*332d0*/  BSYNC B1 ;  /* 0x0000000000017941 */ /* 0x000fea0003800000 */
.L_x_13190:
        /* <DEDUP_REMOVED lines=9> */
.L_x_13220:
[----:B------:R-:W-:Y:S05]  /*33370*/  YIELD ;  /* 0x0000000000007946 */ /* 0x000fea0003800000 */
[----:B------:R-:W-:Y:S04]  /*33380*/  BSSY B1, `(.L_x_13205) ;  /* 0x000007a000017945 */ /* 0x000fe80003800000 */
[----:B------:R-:W-:Y:S05]  /*33390*/  @!P6 BRA `(.L_x_13206) ;  /* 0x0000000400e0e947 */ /* 0x000fea0003800000 */
[----:B------:R-:W1:Y:S01]  /*333a0*/  S2R R2, SR_TID.X ;  /* 0x0000000000027919 */ /* 0x000e620000002100 */
[----:B------:R-:W-:Y:S01]  /*333b0*/  IMAD R9, R24, 0x8, R23 ;  /* 0x0000000818097824 */ /* 0x000fe200078e0217 */
[----:B------:R-:W-:Y:S01]  /*333c0*/  BSSY B2, `(.L_x_13207) ;  /* 0x0000006000027945 */ /* 0x000fe20003800000 */
[----:B-1----:R-:W-:Y:S02]  /*333d0*/  LOP3.LUT R3, R2, 0x7f, RZ, 0xc0, !PT ;  /* 0x0000007f02037812 */ /* 0x002fe400078ec0ff */
[----:B------:R-:W-:Y:S02]  /*333e0*/  SHF.L.U32 R2, R28, 0x1f, RZ ;  /* 0x0000001f1c027819 */ /* 0x000fe400000006ff */
[----:B------:R-:W-:Y:S02]  /*333f0*/  ISETP.NE.AND P2, PT, R3, RZ, PT ;  /* 0x000000ff0300720c */ /* 0x000fe40003f45270 */
[----:B------:R-:W1:Y:S02]  /*33400*/  SYNCS.PHASECHK.TRANS64.TRYWAIT P1, [R9+URZ+0x324a0], R2 ;  /* 0x0324a002090075a7 */ /* 0x000e64000802017f */
[----:B-1----:R-:W-:Y:S09]  /*33410*/  @!P1 BRA `(.L_x_13208) ;  /* 0x0000008000e49947 */ /* 0x002ff20003800000 */
.L_x_13406:
[----:B------:R-:W-:Y:S05]  /*33420*/  BSYNC B2 ;  /* 0x0000000000027941 */ /* 0x000fea0003800000 */
.L_x_13207:
        /* <DEDUP_REMOVED lines=9> */
.L_x_13210:
[----:B------:R-:W-:Y:S05]  /*334c0*/  BSYNC B2 ;  /* 0x0000000000027941 */ /* 0x000fea0003800000 */
.L_x_13209:
[----:B------:R-:W-:Y:S01]  /*334d0*/  IMAD.MOV.U32 R7, RZ, RZ, RZ ;  /* 0x000000ffff077224 */ /* 0x000fe200078e00ff */
[----:B------:R-:W-:Y:S01]  /*334e0*/  UIADD3 UR4, UP0, UR42, 0x570, URZ ;  /* 0x000005702a047890 */ /* 0x000fe2000ff1e03f */
[----:B------:R-:W-:Y:S01]  /*334f0*/  IMAD R3, R24, 0x3000, R23 ;  /* 0x0000300018037824 */ /* 0x000fe200078e0217 */
[----:B------:R-:W-:Y:S01]  /*33500*/  PLOP3.LUT P1, PT, PT, PT, PT, 0x80, 0x0 ;  /* 0x000000000000781c */ /* 0x000fe20003f2f070 */
[----:B0-----:R-:W-:Y:S01]  /*33510*/  IMAD R12, R11, 0x60, R0 ;  /* 0x000000600b0c7824 */ /* 0x001fe200078e0200 */
[----:B------:R-:W-:Y:S01]  /*33520*/  R2UR UR10, R7 ;  /* 0x00000000070a72ca */ /* 0x000fe200000e0000 */
[----:B------:R-:W-:Y:S01]  /*33530*/  VIADD R3, R3, 0x1c400 ;  /* 0x0001c40003037836 */ /* 0x000fe20000000000 */
[----:B------:R-:W-:Y:S01]  /*33540*/  UIADD3.X UR5, URZ, UR43, URZ, UP0, !UPT ;  /* 0x0000002b3f057290 */ /* 0x000fe200087fe43f */
[----:B------:R-:W-:Y:S01]  /*33550*/  VIADD R13, R9, 0x32490 ;  /* 0x00032490090d7836 */ /* 0x000fe20000000000 */
[----:B------:R-:W-:Y:S01]  /*33560*/  UMOV UR6, 0x0 ;  /* 0x0000000000067882 */ /* 0x000fe20000000000 */
[----:B------:R-:W-:-:S10]  /*33570*/  UMOV UR7, 0x12f00000 ;  /* 0x12f0000000077882 */ /* 0x000fd40000000000 */
.L_x_13211:
        /* <DEDUP_REMOVED lines=13> */
.L_x_13407:
[----:B------:R-:W-:Y:S05]  /*33650*/  BSYNC B2 ;  /* 0x0000000000027941 */ /* 0x000fea0003800000 */
.L_x_13212:
        /* <DEDUP_REMOVED lines=11> */
.L_x_13215:
[----:B------:R-:W-:Y:S05]  /*33710*/  BSYNC B2 ;  /* 0x0000000000027941 */ /* 0x000fea0003800000 */
.L_x_13214:
        /* <DEDUP_REMOVED lines=9> */
.L_x_13216:
        /* <DEDUP_REMOVED lines=15> */
.L_x_13217:
        /* <DEDUP_REMOVED lines=15> */
.L_x_13218:
        /* <DEDUP_REMOVED lines=15> */
.L_x_13219:
        /* <DEDUP_REMOVED lines=10> */
.L_x_13206:
[----:B------:R-:W-:Y:S05]  /*33b20*/  BSYNC B1 ;  /* 0x0000000000017941 */ /* 0x000fea0003800000 */
.L_x_13205:
        /* <DEDUP_REMOVED lines=8> */
.L_x_13184:
[----:B------:R-:W-:Y:S05]  /*33bb0*/  BSYNC B0 ;  /* 0x0000000000007941 */ /* 0x000fea0003800000 */
.L_x_13183:
[----:B------:R-:W1:Y:S01]  /*33bc0*/  LDC R0, c[0x0][0x448] ;  /* 0x00011200ff007b82 */ /* 0x000e620000000800 */
[----:B------:R-:W-:Y:S01]  /*33bd0*/  VIADD R5, R35, 0x7f ;  /* 0x0000007f23057836 */ /* 0x000fe20000000000 */
[----:B------:R-:W-:Y:S06]  /*33be0*/  @!P0 WARPSYNC.ALL ;  /* 0x0000000000008948 */ /* 0x000fec0003800000 */
[----:B------:R-:W-:Y:S01]  /*33bf0*/  @!P0 BAR.SYNC.DEFER_BLOCKING 0xc, 0x180 ;  /* 0x0306000000008b1d */ /* 0x000fe20000010000 */
[----:B-1----:R-:W-:-:S13]  /*33c00*/  ISETP.NE.AND P1, PT, R0, 0x1, PT ;  /* 0x000000010000780c */ /* 0x002fda0003f25270 */
[----:B------:R-:W1:Y:S08]  /*33c10*/  @P1 LDC R0, c[0x0][0x44c] ;  /* 0x00011300ff001b82 */ /* 0x000e700000000800 */
[----:B------:R-:W2:Y:S01]  /*33c20*/  @P1 LDC R3, c[0x0][0x450] ;  /* 0x00011400ff031b82 */ /* 0x000ea20000000800 */
[----:B-1----:R-:W-:-:S05]  /*33c30*/  @P1 IMAD.HI.U32 R0, R5, R0, RZ ;  /* 0x0000000005001227 */ /* 0x002fca00078e00ff */
[----:B--2---:R-:W-:Y:S02]  /*33c40*/  @P1 SHF.R.U32.HI R5, RZ, R3, R0 ;  /* 0x00000003ff051219 */ /* 0x004fe40000011600 */
[----:B------:R-:W1:Y:S03]  /*33c50*/  LDC.64 R2, c[0x0][0xad8] ;  /* 0x0002b600ff027b82 */ /* 0x000e660000000a00 */
[----:B------:R-:W-:Y:S01]  /*33c60*/  IMAD.IADD R7, R10, 0x1, R5 ;  /* 0x000000010a077824 */ /* 0x000fe200078e0205 */
[----:B-1----:R-:W-:-:S03]  /*33c70*/  ISETP.GE.AND P2, PT, R3, 0x1, PT ;  /* 0x000000010300780c */ /* 0x002fc60003f46270 */
        /* <DEDUP_REMOVED lines=13> */
.L_x_13223:
[----:B------:R-:W-:-:S13]  /*33d50*/  ISETP.NE.AND P0, PT, R3, 0x1, PT ;  /* 0x000000010300780c */ /* 0x000fda0003f05270 */
[----:B------:R-:W1:Y:S02]  /*33d60*/  @P0 LDC.64 R4, c[0x0][0xae0] ;  /* 0x0002b800ff040b82 */ /* 0x000e640000000a00 */
[----:B-1----:R-:W-:-:S05]  /*33d70*/  @P0 IMAD.HI.U32 R4, R0, R4, RZ ;  /* 0x0000000400040227 */ /* 0x002fca00078e00ff */
[----:B------:R-:W-:-:S07]  /*33d80*/  @P0 SHF.R.U32.HI R0, RZ, R5, R4 ;  /* 0x00000005ff000219 */ /* 0x000fce0000011604 */
.L_x_13224:
[----:B------:R-:W-:Y:S05]  /*33d90*/  BSYNC B0 ;  /* 0x0000000000007941 */ /* 0x000fea0003800000 */
.L_x_13222:
[----:B------:R-:W-:-:S05]  /*33da0*/  IMAD R5, R0, R3, R3 ;  /* 0x0000000300057224 */ /* 0x000fca00078e0203 */
[----:B------:R-:W-:-:S07]  /*33db0*/  VIMNMX R2, R2, R5, PT ;  /* 0x0000000502027248 */ /* 0x000fce0003fe0100 */
.L_x_13221:
[----:B------:R-:W1:Y:S01]  /*33dc0*/  @P1 LDC R4, c[0x0][0x44c] ;  /* 0x00011300ff041b82 */ /* 0x000e620000000800 */
[----:B------:R-:W-:Y:S01]  /*33dd0*/  VIADD R2, R2, 0x5f ;  /* 0x0000005f02027836 */ /* 0x000fe20000000000 */
[----:B------:R-:W-:Y:S01]  /*33de0*/  ULDC UR4, c[0x0][0xad4] ;  /* 0x0002b50000047ab9 */ /* 0x000fe20000000800 */
[----:B------:R-:W-:Y:S02]  /*33df0*/  IMAD.MOV.U32 R7, RZ, RZ, R35 ;  /* 0x000000ffff077224 */ /* 0x000fe400078e0023 */
[----:B------:R-:W-:-:S03]  /*33e00*/  IMAD.HI R2, R2, 0x2aaaaaab, RZ ;  /* 0x2aaaaaab02027827 */ /* 0x000fc600078e02ff */
[----:B------:R-:W2:Y:S02]  /*33e10*/  @P1 LDC R0, c[0x0][0x450] ;  /* 0x00011400ff001b82 */ /* 0x000ea40000000800 */
[----:B------:R-:W-:-:S04]  /*33e20*/  SHF.R.U32.HI R5, RZ, 0x1f, R2 ;  /* 0x0000001fff057819 */ /* 0x000fc80000011602 */
[----:B------:R-:W-:Y:S01]  /*33e30*/  LEA.HI.SX32 R5, R2, R5, 0x1c ;  /* 0x0000000502057211 */ /* 0x000fe200078fe2ff */
[----:B-1----:R-:W-:-:S05]  /*33e40*/  @P1 IMAD.HI.U32 R9, R35, R4, RZ ;  /* 0x0000000423091227 */ /* 0x002fca00078e00ff */
[----:B--2---:R-:W-:-:S05]  /*33e50*/  @P1 SHF.R.U32.HI R7, RZ, R0, R9 ;  /* 0x00000000ff071219 */ /* 0x004fca0000011609 */
        /* <DEDUP_REMOVED lines=14> */
.L_x_13227:
[----:B------:R-:W-:-:S13]  /*33f40*/  ISETP.NE.AND P0, PT, R3, 0x1, PT ;  /* 0x000000010300780c */ /* 0x000fda0003f05270 */
[----:B------:R-:W1:Y:S02]  /*33f50*/  @P0 LDC.64 R4, c[0x0][0xae0] ;  /* 0x0002b800ff040b82 */ /* 0x000e640000000a00 */
[----:B-1----:R-:W-:-:S05]  /*33f60*/  @P0 IMAD.HI.U32 R4, R8, R4, RZ ;  /* 0x0000000408040227 */ /* 0x002fca00078e00ff */
[----:B------:R-:W-:-:S07]  /*33f70*/  @P0 SHF.R.U32.HI R8, RZ, R5, R4 ;  /* 0x00000005ff080219 */ /* 0x000fce0000011604 */
.L_x_13228:
[----:B------:R-:W-:Y:S05]  /*33f80*/  BSYNC B0 ;  /* 0x0000000000007941 */ /* 0x000fea0003800000 */
.L_x_13226:
[----:B------:R-:W-:-:S05]  /*33f90*/  IMAD R3, R8, R3, RZ ;  /* 0x0000000308037224 */ /* 0x000fca00078e02ff */
[----:B------:R-:W-:-:S07]  /*33fa0*/  VIMNMX R0, R0, R3, !PT ;  /* 0x0000000300007248 */ /* 0x000fce0007fe0100 */
.L_x_13225:
[----:B------:R-:W-:Y:S01]  /*33fb0*/  ISETP.NE.AND P1, PT, R6, RZ, PT ;  /* 0x000000ff0600720c */ /* 0x000fe20003f25270 */
[----:B------:R-:W-:Y:S01]  /*33fc0*/  IMAD.HI R0, R0, 0x2aaaaaab, RZ ;  /* 0x2aaaaaab00007827 */ /* 0x000fe200078e02ff */
[----:B------:R-:W-:Y:S04]  /*33fd0*/  BSSY B0, `(.L_x_13229) ;  /* 0x0000023000007945 */ /* 0x000fe80003800000 */
[----:B------:R-:W-:-:S04]  /*33fe0*/  SHF.R.U32.HI R3, RZ, 0x1f, R0 ;  /* 0x0000001fff037819 */ /* 0x000fc80000011600 */
[----:B------:R-:W-:Y:S01]  /*33ff0*/  LEA.HI.SX32 R0, R0, R3, 0x1c ;  /* 0x0000000300007211 */ /* 0x000fe200078fe2ff */
[----:B------:R-:W-:Y:S02]  /*34000*/  IMAD.MOV.U32 R3, RZ, RZ, RZ ;  /* 0x000000ffff037224 */ /* 0x000fe400078e00ff */
[----:B------:R-:W1:Y:S01]  /*34010*/  @!P1 LDC R6, c[0x0][0xae8] ;  /* 0x0002ba00ff069b82 */ /* 0x000e620000000800 */
[----:B------:R-:W-:-:S04]  /*34020*/  VIMNMX R0, RZ, R0, !PT ;  /* 0x00000000ff007248 */ /* 0x000fc80007fe0100 */
[----:B------:R-:W-:-:S13]  /*34030*/  ISETP.GT.AND P0, PT, R7, R0, PT ;  /* 0x000000000700720c */ /* 0x000fda0003f04270 */
[----:B------:R-:W-:Y:S05]  /*34040*/  @!P0 BRA `(.L_x_13230) ;  /* 0x00000000006c8947 */ /* 0x000fea0003800000 */
[----:B-1----:R-:W-:Y:S01]  /*34050*/  IABS R4, R6 ;  /* 0x0000000600047213 */ /* 0x002fe20000000000 */
[----:B------:R-:W-:-:S03]  /*34060*/  IMAD.MOV.U32 R2, RZ, RZ, RZ ;  /* 0x000000ffff027224 */ /* 0x000fc600078e00ff */
[----:B------:R-:W1:Y:S08]  /*34070*/  I2F.RP R5, R4 ;  /* 0x0000000400057306 */ /* 0x000e700000209400 */
[----:B-1----:R-:W1:Y:S02]  /*34080*/  MUFU.RCP R5, R5 ;  /* 0x0000000500057308 */ /* 0x002e640000001000 */
[----:B-1----:R-:W-:-:S06]  /*34090*/  VIADD R8, R5, 0xffffffe ;  /* 0x0ffffffe05087836 */ /* 0x002fcc0000000000 */
[----:B------:R-:W1:Y:S02]  /*340a0*/  F2I.FTZ.U32.TRUNC.NTZ R3, R8 ;  /* 0x0000000800037305 */ /* 0x000e64000021f000 */
[----:B-1----:R-:W-:-:S04]  /*340b0*/  IMAD.MOV R9, RZ, RZ, -R3 ;  /* 0x000000ffff097224 */ /* 0x002fc800078e0a03 */
        /* <DEDUP_REMOVED lines=20> */
.L_x_13230:
[----:B------:R-:W-:Y:S05]  /*34200*/  BSYNC B0 ;  /* 0x0000000000007941 */ /* 0x000fea0003800000 */
.L_x_13229:
        /* <DEDUP_REMOVED lines=23> */
.L_x_13232:
        /* <DEDUP_REMOVED lines=11> */
[----:B-1----:R-:W-:Y:S02]  /*34430*/  IMAD.U32 R6, RZ, RZ, UR8 ;  /* 0x00000008ff067e24 */ /* 0x002fe4000f8e00ff */
[----:B------:R-:W-:-:S02]  /*34440*/  IMAD.U32 R7, RZ, RZ, UR9 ;  /* 0x00000009ff077e24 */ /* 0x000fc4000f8e00ff */
[----:B------:R-:W-:Y:S02]  /*34450*/  IMAD.U32 R10, RZ, RZ, UR4 ;  /* 0x00000004ff0a7e24 */ /* 0x000fe4000f8e00ff */
[----:B------:R-:W-:Y:S02]  /*34460*/  IMAD.U32 R11, RZ, RZ, UR5 ;  /* 0x00000005ff0b7e24 */ /* 0x000fe4000f8e00ff */
[----:B------:R-:W-:Y:S02]  /*34470*/  IMAD.MOV.U32 R8, RZ, RZ, 0x70 ;  /* 0x00000070ff087424 */ /* 0x000fe400078e00ff */
[----:B0-----:R-:W-:Y:S02]  /*34480*/  IMAD.MOV.U32 R12, RZ, RZ, 0x1 ;  /* 0x00000001ff0c7424 */ /* 0x001fe400078e00ff */
[----:B------:R-:W-:-:S07]  /*34490*/  IMAD.MOV.U32 R13, RZ, RZ, RZ ;  /* 0x000000ffff0d7224 */ /* 0x000fce00078e00ff */
[----:B------:R-:W-:-:S07]  /*344a0*/  LEPC R20, `(.L_x_13235) ;  /* 0x000000001014794e */ /* 0x000fce0000000000 */
[----:B--2---:R-:W-:Y:S05]  /*344b0*/  CALL.ABS.NOINC R2 ;  /* 0x0000000002007343 */ /* 0x004fea0003c00000 */
.L_x_13235:
[----:B------:R-:W-:Y:S05]  /*344c0*/  BSYNC B6 ;  /* 0x0000000000067941 */ /* 0x000fea0003800000 */
.L_x_13234:
        /* <DEDUP_REMOVED lines=9> */
[----:B------:R-:W-:Y:S02]  /*34560*/  IMAD.U32 R4, RZ, RZ, UR6 ;  /* 0x00000006ff047e24 */ /* 0x000fe4000f8e00ff */
[----:B------:R-:W-:Y:S02]  /*34570*/  IMAD.U32 R5, RZ, RZ, UR7 ;  /* 0x00000007ff057e24 */ /* 0x000fe4000f8e00ff */
[----:B-1----:R-:W-:Y:S02]  /*34580*/  IMAD.U32 R6, RZ, RZ, UR8 ;  /* 0x00000008ff067e24 */ /* 0x002fe4000f8e00ff */
[----:B------:R-:W-:-:S02]  /*34590*/  IMAD.U32 R7, RZ, RZ, UR9 ;  /* 0x00000009ff077e24 */ /* 0x000fc4000f8e00ff */
[----:B------:R-:W-:Y:S02]  /*345a0*/  IMAD.U32 R10, RZ, RZ, UR4 ;  /* 0x00000004ff0a7e24 */ /* 0x000fe4000f8e00ff */
[----:B------:R-:W-:Y:S02]  /*345b0*/  IMAD.U32 R11, RZ, RZ, UR5 ;  /* 0x00000005ff0b7e24 */ /* 0x000fe4000f8e00ff */
[----:B------:R-:W-:Y:S02]  /*345c0*/  IMAD.MOV.U32 R8, RZ, RZ, 0x70 ;  /* 0x00000070ff087424 */ /* 0x000fe400078e00ff */
[----:B0-----:R-:W-:Y:S02]  /*345d0*/  IMAD.MOV.U32 R12, RZ, RZ, 0x1 ;  /* 0x00000001ff0c7424 */ /* 0x001fe400078e00ff */
[----:B--2---:R-:W-:-:S07]  /*345e0*/  IMAD.MOV.U32 R13, RZ, RZ, RZ ;  /* 0x000000ffff0d7224 */ /* 0x004fce00078e00ff */
[----:B------:R-:W-:-:S07]  /*345f0*/  LEPC R20, `(.L_x_13238) ;  /* 0x000000001014794e */ /* 0x000fce0000000000 */
[----:B---3--:R-:W-:Y:S05]  /*34600*/  CALL.ABS.NOINC R2 ;  /* 0x0000000002007343 */ /* 0x008fea0003c00000 */
.L_x_13238:
        /* <DEDUP_REMOVED lines=15> */
.L_x_13237:
[----:B------:R-:W-:Y:S05]  /*34700*/  BSYNC B6 ;  /* 0x0000000000067941 */ /* 0x000fea0003800000 */
.L_x_13236:
[----:B------:R-:W2:Y:S01]  /*34710*/  S2R R2, SR_TID.X ;  /* 0x0000000000027919 */ /* 0x000ea20000002100 */
[----:B------:R-:W-:Y:S01]  /*34720*/  ULDC.64 UR4, c[0x0][0xaf0] ;  /* 0x0002bc0000047ab9 */ /* 0x000fe20000000a00 */
[----:B------:R-:W-:Y:S01]  /*34730*/  IMAD.MOV.U32 R29, RZ, RZ, R19 ;  /* 0x000000ffff1d7224 */ /* 0x000fe200078e0013 */
[----:B------:R-:W-:Y:S01]  /*34740*/  ISETP.NE.U32.AND P0, PT, RZ, UR4, PT ;  /* 0x00000004ff007c0c */ /* 0x000fe2000bf05070 */
[----:B------:R-:W3:Y:S01]  /*34750*/  S2R R21, SR_TID.X ;  /* 0x0000000000157919 */ /* 0x000ee20000002100 */
[----:B------:R-:W4:Y:S01]  /*34760*/  LDC R9, c[0x0][0x430] ;  /* 0x00010c00ff097b82 */ /* 0x000f220000000800 */
[----:B------:R-:W-:Y:S01]  /*34770*/  VIADD R0, R31, 0xffffffff ;  /* 0xffffffff1f007836 */ /* 0x000fe20000000000 */
[----:B------:R-:W-:Y:S01]  /*34780*/  ISETP.NE.AND.EX P0, PT, RZ, UR5, PT, P0 ;  /* 0x00000005ff007c0c */ /* 0x000fe2000bf05300 */
[----:B------:R-:W-:Y:S01]  /*34790*/  IMAD.MOV.U32 R10, RZ, RZ, RZ ;  /* 0x000000ffff0a7224 */ /* 0x000fe200078e00ff */
[----:B------:R-:W5:Y:S01]  /*347a0*/  S2R R11, SR_TID.X ;  /* 0x00000000000b7919 */ /* 0x000f620000002100 */
[----:B------:R-:W-:Y:S01]  /*347b0*/  ULDC UR4, c[0x0][0x2f4] ;  /* 0x0000bd0000047ab9 */ /* 0x000fe20000000800 */
[----:B------:R-:W-:Y:S01]  /*347c0*/  LOP3.LUT R22, R22, 0xfffff7ff, RZ, 0xc0, !PT ;  /* 0xfffff7ff16167812 */ /* 0x000fe200078ec0ff */
[----:B------:R-:W-:Y:S01]  /*347d0*/  ULDC UR5, c[0x0][0x320] ;  /* 0x0000c80000057ab9 */ /* 0x000fe20000000800 */
[----:B--2---:R-:W-:-:S07]  /*347e0*/  LOP3.LUT R20, R2, 0x7f, RZ, 0xc0, !PT ;  /* 0x0000007f02147812 */ /* 0x004fce00078ec0ff */
[----:B------:R-:W2:Y:S01]  /*347f0*/  @P0 LDC.64 R2, c[0x0][0xaf0] ;  /* 0x0002bc00ff020b82 */ /* 0x000ea20000000a00 */
[----:B------:R-:W-:Y:S01]  /*34800*/  SHF.R.U32.HI R34, RZ, 0x3, R20 ;  /* 0x00000003ff227819 */ /* 0x000fe20000011614 */
[----:B--2---:R-:W-:-:S05]  /*34810*/  @P0 IMAD.WIDE R2, R19, 0x4, R2 ;  /* 0x0000000413020825 */ /* 0x004fca00078e0202 */
[----:B------:R2:W5:Y:S01]  /*34820*/  @P0 LDG.E R29, desc[UR44][R2.64] ;  /* 0x0000002c021d0981 */ /* 0x000562000c1e1900 */
[----:B---3--:R-:W-:Y:S01]  /*34830*/  IMAD.SHL.U32 R20, R21, 0x10, RZ ;  /* 0x0000001015147824 */ /* 0x008fe200078e00ff */
[----:B----4-:R-:W-:-:S04]  /*34840*/  ISETP.NE.AND P1, PT, R9, 0x1, PT ;  /* 0x000000010900780c */ /* 0x010fc80003f25270 */
[----:B------:R-:W-:-:S05]  /*34850*/  LOP3.LUT R20, R34, 0x70, R20, 0xf8, !PT ;  /* 0x0000007022147812 */ /* 0x000fca00078ef814 */
[----:B-1----:R-:W-:-:S04]  /*34860*/  IMAD R6, R0, 0x60, R20 ;  /* 0x0000006000067824 */ /* 0x002fc800078e0214 */
[----:B------:R-:W1:Y:S01]  /*34870*/  @P1 LDC R5, c[0x0][0x434] ;  /* 0x00010d00ff051b82 */ /* 0x000e620000000800 */
[C---:B------:R-:W-:Y:S01]  /*34880*/  ISETP.GE.AND P0, PT, R6.reuse, R17, PT ;  /* 0x000000110600720c */ /* 0x040fe20003f06270 */
[----:B------:R-:W-:-:S03]  /*34890*/  IMAD.IADD R6, R6, 0x1, R33 ;  /* 0x0000000106067824 */ /* 0x000fc600078e0221 */
[----:B------:R-:W-:Y:S01]  /*348a0*/  ISETP.GT.U32.OR P0, PT, R20, 0x5f, P0 ;  /* 0x0000005f1400780c */ /* 0x000fe20000704470 */
[----:B------:R-:W-:Y:S02]  /*348b0*/  IMAD.MOV.U32 R7, RZ, RZ, R6 ;  /* 0x000000ffff077224 */ /* 0x000fe400078e0006 */
[----:B------:R-:W3:Y:S10]  /*348c0*/  @P1 LDC R4, c[0x0][0x438] ;  /* 0x00010e00ff041b82 */ /* 0x000ef40000000800 */
[----:B--2---:R-:W2:Y:S01]  /*348d0*/  @!P0 LDC.64 R2, c[0x0][0x428] ;  /* 0x00010a00ff028b82 */ /* 0x004ea20000000a00 */
[----:B-1----:R-:W-:-:S05]  /*348e0*/  @P1 IMAD.HI.U32 R5, R6, R5, RZ ;  /* 0x0000000506051227 */ /* 0x002fca00078e00ff */
[----:B---3--:R-:W-:-:S04]  /*348f0*/  @P1 SHF.R.U32.HI R7, RZ, R4, R5 ;  /* 0x00000004ff071219 */ /* 0x008fc80000011605 */
[--C-:B------:R-:W-:Y:S01]  /*34900*/  @!P0 SHF.R.S32.HI R5, RZ, 0x1f, R7.reuse ;  /* 0x0000001fff058819 */ /* 0x100fe20000011407 */
[----:B------:R-:W-:Y:S01]  /*34910*/  @!P0 IMAD.MOV.U32 R4, RZ, RZ, R7 ;  /* 0x000000ffff048224 */ /* 0x000fe200078e0007 */
[----:B-----5:R-:W-:-:S03]  /*34920*/  SHF.R.S32.HI R34, RZ, 0x1f, R29 ;  /* 0x0000001fff227819 */ /* 0x020fc6000001141d */
[----:B--2---:R-:W-:-:S04]  /*34930*/  @!P0 IMAD.WIDE.U32 R4, R29, R2, R4 ;  /* 0x000000021d048225 */ /* 0x004fc800078e0004 */
[----:B------:R-:W-:-:S04]  /*34940*/  @!P0 IMAD R8, R34, R2, RZ ;  /* 0x0000000222088224 */ /* 0x000fc800078e02ff */
[----:B------:R-:W-:Y:S02]  /*34950*/  @!P0 IMAD R8, R29, R3, R8 ;  /* 0x000000031d088224 */ /* 0x000fe400078e0208 */
[----:B------:R-:W1:Y:S02]  /*34960*/  @!P0 LDC.64 R2, c[0x0][0x418] ;  /* 0x00010600ff028b82 */ /* 0x000e640000000a00 */
[----:B------:R-:W-:Y:S01]  /*34970*/  @!P0 IMAD.IADD R8, R5, 0x1, R8 ;  /* 0x0000000105088824 */ /* 0x000fe200078e0208 */
[----:B-1----:R-:W-:-:S04]  /*34980*/  @!P0 LEA R2, P1, R4, R2, 0x2 ;  /* 0x0000000204028211 */ /* 0x002fc800078210ff */
[----:B------:R-:W-:-:S05]  /*34990*/  @!P0 LEA.HI.X R3, R4, R3, R8, 0x2, P1 ;  /* 0x0000000304038211 */ /* 0x000fca00008f1408 */
[----:B------:R1:W2:Y:S01]  /*349a0*/  @!P0 LDG.E R10, desc[UR44][R2.64] ;  /* 0x0000002c020a8981 */ /* 0x0002a2000c1e1900 */
[----:B------:R-:W-:Y:S01]  /*349b0*/  IMAD.SHL.U32 R31, R11, 0x8, RZ ;  /* 0x000000080b1f7824 */ /* 0x000fe200078e00ff */
[----:B------:R-:W-:Y:S01]  /*349c0*/  UMOV UR6, 0xffffffff ;  /* 0xffffffff00067882 */ /* 0x000fe20000000000 */
[----:B------:R-:W-:-:S03]  /*349d0*/  IMAD.MOV R4, RZ, RZ, -R7 ;  /* 0x000000ffff047224 */ /* 0x000fc600078e0a07 */
[----:B------:R-:W-:Y:S01]  /*349e0*/  LOP3.LUT R31, R31, 0x38, RZ, 0xc0, !PT ;  /* 0x000000381f1f7812 */ /* 0x000fe200078ec0ff */
[----:B-1----:R-:W-:Y:S02]  /*349f0*/  IMAD.U32 R2, RZ, RZ, UR40 ;  /* 0x00000028ff027e24 */ /* 0x002fe4000f8e00ff */
[----:B------:R-:W-:-:S03]  /*34a00*/  IMAD R3, R9, R4, R6 ;  /* 0x0000000409037224 */ /* 0x000fc600078e0206 */
[----:B------:R-:W-:Y:S02]  /*34a10*/  ISETP.NE.AND P2, PT, R2, 0x3, PT ;  /* 0x000000030200780c */ /* 0x000fe40003f45270 */
[----:B------:R-:W-:Y:S11]  /*34a20*/  STL [R1+0x448], R3 ;  /* 0x0004480301007387 */ /* 0x000ff60000100800 */
[----:B------:R-:W-:-:S04]  /*34a30*/  @P2 LOP3.LUT R22, R22, 0x800, RZ, 0xfc, !PT ;  /* 0x0000080016162812 */ /* 0x000fc800078efcff */
[----:B------:R-:W-:Y:S01]  /*34a40*/  LOP3.LUT R22, R22, 0xfffffffd, RZ, 0xc0, !PT ;  /* 0xfffffffd16167812 */ /* 0x000fe200078ec0ff */
[----:B--2---:R1:W-:Y:S02]  /*34a50*/  STL [R1+0x444], R10 ;  /* 0x0004440a01007387 */ /* 0x0043e40000100800 */
[----:B-1----:R-:W-:Y:S01]  /*34a60*/  IMAD.SHL.U32 R10, R11, 0x8, RZ ;  /* 0x000000080b0a7824 */ /* 0x002fe200078e00ff */
[----:B------:R-:W-:-:S04]  /*34a70*/  LOP3.LUT R11, R31, 0x40, RZ, 0xfc, !PT ;  /* 0x000000401f0b7812 */ /* 0x000fc800078efcff */
[----:B------:R-:W-:Y:S02]  /*34a80*/  LOP3.LUT R10, R10, 0x38, RZ, 0xc0, !PT ;  /* 0x000000380a0a7812 */ /* 0x000fe400078ec0ff */
[----:B------:R-:W-:Y:S02]  /*34a90*/  ISETP.GE.AND P4, PT, R11, UR5, PT ;  /* 0x000000050b007c0c */ /* 0x000fe4000bf86270 */
[C---:B------:R-:W-:Y:S02]  /*34aa0*/  ISETP.GE.AND P1, PT, R10.reuse, UR4, PT ;  /* 0x000000040a007c0c */ /* 0x040fe4000bf26270 */
[C---:B------:R-:W-:Y:S02]  /*34ab0*/  LOP3.LUT R11, R10.reuse, 0x80, RZ, 0xfc, !PT ;  /* 0x000000800a0b7812 */ /* 0x040fe400078efcff */
[----:B------:R-:W-:Y:S02]  /*34ac0*/  ISETP.GE.AND P0, PT, R10, UR5, PT ;  /* 0x000000050a007c0c */ /* 0x000fe4000bf06270 */
[----:B------:R-:W-:-:S02]  /*34ad0*/  ISETP.GE.AND P3, PT, R11, UR5, PT ;  /* 0x000000050b007c0c */ /* 0x000fc4000bf66270 */
[----:B------:R-:W-:-:S05]  /*34ae0*/  LOP3.LUT R10, R10, 0xc0, RZ, 0xfc, !PT ;  /* 0x000000c00a0a7812 */ /* 0x000fca00078efcff */
        /* <DEDUP_REMOVED lines=10> */
[----:B------:R-:W-:Y:S06]  /*34b90*/  BRA.DIV UR6, `(.L_x_13239) ;  /* 0x0000006e062c7947 */ /* 0x000fec000b800000 */
.L_x_13410:
[----:B------:R-:W-:Y:S02]  /*34ba0*/  SEL R2, RZ, 0x1, P0 ;  /* 0x00000001ff027807 */ /* 0x000fe40000000000 */
[----:B------:R-:W-:Y:S02]  /*34bb0*/  ISETP.GT.U32.AND P0, PT, R20, 0x5f, PT ;  /* 0x0000005f1400780c */ /* 0x000fe40003f04070 */
[----:B------:R-:W-:Y:S01]  /*34bc0*/  LOP3.LUT R22, R22, 0xffffffdf, RZ, 0xc0, !PT ;  /* 0xffffffdf16167812 */ /* 0x000fe200078ec0ff */
[----:B------:R1:W-:Y:S10]  /*34bd0*/  STL [R1+0x49c], R2 ;  /* 0x00049c0201007387 */ /* 0x0003f40000100800 */
[----:B------:R-:W-:Y:S01]  /*34be0*/  @P0 LOP3.LUT R22, R22, 0x20, RZ, 0xfc, !PT ;  /* 0x0000002016160812 */ /* 0x000fe200078efcff */
[----:B-1----:R-:W-:Y:S06]  /*34bf0*/  @!P2 BRA `(.L_x_13240) ;  /* 0x000000000004a947 */ /* 0x002fec0003800000 */
[----:B------:R-:W-:Y:S01]  /*34c00*/  BPT.TRAP 0x1 ;  /* 0x000000040000795c */ /* 0x000fe20000300000 */
.L_x_13240:
[----:B------:R-:W-:Y:S01]  /*34c10*/  IMAD R31, R0, -0x60, R17 ;  /* 0xffffffa0001f7824 */ /* 0x000fe200078e0211 */
[----:B------:R-:W-:Y:S01]  /*34c20*/  SHF.L.U32 R0, R27, 0x1f, RZ ;  /* 0x0000001f1b007819 */ /* 0x000fe200000006ff */
[----:B------:R-:W-:Y:S01]  /*34c30*/  IMAD R17, R25, 0x8, R23 ;  /* 0x0000000819117824 */ /* 0x000fe200078e0217 */
[----:B------:R-:W-:Y:S03]  /*34c40*/  BSSY B0, `(.L_x_13241) ;  /* 0x0000003000007945 */ /* 0x000fe60003800000 */
[----:B------:R-:W1:Y:S02]  /*34c50*/  SYNCS.PHASECHK.TRANS64.TRYWAIT P0, [R17+URZ+0x32440], R0 ;  /* 0x03244000110075a7 */ /* 0x000e64000800017f */
[----:B-1----:R-:W-:Y:S05]  /*34c60*/  @!P0 BRA `(.L_x_13242) ;  /* 0x0000006c00288947 */ /* 0x002fea0003800000 */
.L_x_13411:
[----:B------:R-:W-:Y:S05]  /*34c70*/  BSYNC B0 ;  /* 0x0000000000007941 */ /* 0x000fea0003800000 */
.L_x_13241:
[----:B------:R-:W1:Y:S01]  /*34c80*/  LDL R2, [R1+0x448] ;  /* 0x0004480001027983 */ /* 0x000e620000100800 */
[----:B------:R-:W-:Y:S01]  /*34c90*/  ULDC.64 UR4, c[0x0][0x300] ;  /* 0x0000c00000047ab9 */ /* 0x000fe20000000a00 */
[----:B------:R-:W-:Y:S02]  /*34ca0*/  ULDC.64 UR6, c[0x0][0x2e8] ;  /* 0x0000ba0000067ab9 */ /* 0x000fe40000000a00 */
[----:B------:R-:W2:Y:S01]  /*34cb0*/  LDL R4, [R1+0x444] ;  /* 0x0004440001047983 */ /* 0x000ea20000100800 */
[----:B------:R-:W-:Y:S01]  /*34cc0*/  LOP3.LUT P2, RZ, R22, 0x2, RZ, 0xc0, !PT ;  /* 0x0000000216ff7812 */ /* 0x000fe2000784c0ff */
[----:B------:R-:W3:Y:S02]  /*34cd0*/  S2R R6, SR_TID.X ;  /* 0x0000000000067919 */ /* 0x000ee40000002100 */
[----:B---3--:R-:W-:-:S05]  /*34ce0*/  IMAD.SHL.U32 R7, R6, 0x8, RZ ;  /* 0x0000000806077824 */ /* 0x008fca00078e00ff */
[----:B------:R-:W-:Y:S02]  /*34cf0*/  LOP3.LUT R7, R7, 0x38, RZ, 0xc0, !PT ;  /* 0x0000003807077812 */ /* 0x000fe400078ec0ff */
[----:B-1----:R-:W-:Y:S02]  /*34d00*/  SHF.R.S32.HI R0, RZ, 0x1f, R2 ;  /* 0x0000001fff007819 */ /* 0x002fe40000011402 */
[----:B--2---:R-:W-:-:S03]  /*34d10*/  SHF.R.S32.HI R5, RZ, 0x1f, R4 ;  /* 0x0000001fff057819 */ /* 0x004fc60000011404 */
[----:B------:R1:W-:Y:S04]  /*34d20*/  STL [R1+0x484], R0 ;  /* 0x0004840001007387 */ /* 0x0003e80000100800 */
[----:B------:R2:W-:Y:S01]  /*34d30*/  STL [R1+0x488], R5 ;  /* 0x0004880501007387 */ /* 0x0005e20000100800 */
[----:B-1----:R-:W-:-:S04]  /*34d40*/  IMAD R0, R0, UR4, RZ ;  /* 0x0000000400007c24 */ /* 0x002fc8000f8e02ff */
        /* <DEDUP_REMOVED lines=8> */
[----:B------:R-:W2:Y:S02]  /*34dd0*/  S2R R4, SR_TID.X ;  /* 0x0000000000047919 */ /* 0x000ea40000002100 */
[----:B------:R-:W-:Y:S02]  /*34de0*/  IMAD.IADD R3, R3, 0x1, R0 ;  /* 0x0000000103037824 */ /* 0x000fe400078e0200 */
[----:B------:R-:W-:Y:S01]  /*34df0*/  IMAD.WIDE.U32 R2, R18, UR4, R2 ;  /* 0x0000000412027c25 */ /* 0x000fe2000f8e0002 */
[----:B------:R-:W-:Y:S02]  /*34e00*/  UMOV UR4, 0xffffffff ;  /* 0xffffffff00047882 */ /* 0x000fe40000000000 */
[----:B------:R-:W-:Y:S02]  /*34e10*/  LEA R0, P0, R2, UR6, 0x1 ;  /* 0x0000000602007c11 */ /* 0x000fe4000f8008ff */
[----:B--2---:R-:W-:Y:S01]  /*34e20*/  LOP3.LUT R5, R4, 0x7f, RZ, 0xc0, !PT ;  /* 0x0000007f04057812 */ /* 0x004fe200078ec0ff */
[----:B------:R-:W-:-:S03]  /*34e30*/  IMAD R4, R18, UR5, R3 ;  /* 0x0000000512047c24 */ /* 0x000fc6000f8e0203 */
[----:B------:R-:W-:Y:S02]  /*34e40*/  SHF.R.U32.HI R5, RZ, 0x3, R5 ;  /* 0x00000003ff057819 */ /* 0x000fe40000011605 */
[----:B------:R-:W-:-:S03]  /*34e50*/  LEA.HI.X R4, R2, UR7, R4, 0x1, P0 ;  /* 0x0000000702047c11 */ /* 0x000fc600080f0c04 */
[----:B------:R-:W-:Y:S02]  /*34e60*/  IMAD.IADD R31, R31, 0x1, -R5 ;  /* 0x000000011f1f7824 */ /* 0x000fe400078e0a05 */
[----:B------:R-:W-:-:S03]  /*34e70*/  IMAD R5, R25, 0x1800, R30 ;  /* 0x0000180019057824 */ /* 0x000fc600078e021e */
[----:B------:R-:W-:Y:S01]  /*34e80*/  ISETP.GE.AND P0, PT, R31, 0x1, PT ;  /* 0x000000011f00780c */ /* 0x000fe20003f06270 */
[----:B------:R-:W-:-:S12]  /*34e90*/  BRA.DIV UR4, `(.L_x_13243) ;  /* 0x0000006a04b07947 */ /* 0x000fd8000b800000 */
[----:B------:R-:W1:Y:S01]  /*34ea0*/  SHFL.IDX PT, R3, R0, RZ, 0x181f ;  /* 0x00181fff00037589 */ /* 0x000e6200000e0000 */
[----:B------:R-:W-:-:S03]  /*34eb0*/  @P0 IMAD R6, R5, 0x2, R23 ;  /* 0x0000000205060824 */ /* 0x000fc600078e0217 */
[----:B------:R-:W2:Y:S01]  /*34ec0*/  SHFL.IDX PT, R2, R4, RZ, 0x181f ;  /* 0x00181fff04027589 */ /* 0x000ea200000e0000 */
[----:B-1----:R-:W-:-:S05]  /*34ed0*/  @P0 LEA R3, P1, R7, R3, 0x1 ;  /* 0x0000000307030211 */ /* 0x002fca00078208ff */
[----:B--2---:R-:W-:-:S05]  /*34ee0*/  @P0 IMAD.X R2, RZ, RZ, R2, P1 ;  /* 0x000000ffff020224 */ /* 0x004fca00008e0602 */
[----:B------:R-:W-:-:S04]  /*34ef0*/  @P0 LOP3.LUT R3, R3, R2, RZ, 0x3c, !PT ;  /* 0x0000000203030212 */ /* 0x000fc800078e3cff */
[----:B------:R-:W-:-:S04]  /*34f00*/  @P0 LOP3.LUT R2, R3, R2, RZ, 0x3c, !PT ;  /* 0x0000000203020212 */ /* 0x000fc800078e3cff */
[----:B------:R-:W-:-:S05]  /*34f10*/  @P0 LOP3.LUT R3, R3, R2, RZ, 0x3c, !PT ;  /* 0x0000000203030212 */ /* 0x000fca00078e3cff */
[----:B------:R-:W-:Y:S01]  /*34f20*/  @!PT LDS RZ, [RZ] ;  /* 0x00000000fffff984 */ /* 0x000fe20000000800 */
[----:B------:R1:W-:Y:S01]  /*34f30*/  @P0 LDGSTS.E.BYPASS.LTC128B.128 [R6+0x1c400], desc[UR44][R2.64], !P2 ;  /* 0x1c40000002060fae */ /* 0x0003e2000d101d6c */
[----:B------:R-:W-:-:S03]  /*34f40*/  ISETP.GE.AND P0, PT, R31, 0x11, PT ;  /* 0x000000111f00780c */ /* 0x000fc60003f06270 */
[----:B-1----:R-:W1:Y:S10]  /*34f50*/  SHFL.IDX PT, R3, R0, 0x1, 0x181f ;  /* 0x00381f0000037f89 */ /* 0x002e7400000e0000 */
[----:B------:R-:W-:Y:S01]  /*34f60*/  @P0 IMAD R6, R5, 0x2, R23 ;  /* 0x0000000205060824 */ /* 0x000fe200078e0217 */
[----:B------:R-:W2:Y:S01]  /*34f70*/  SHFL.IDX PT, R2, R4, 0x1, 0x181f ;  /* 0x00381f0004027f89 */ /* 0x000ea200000e0000 */
[----:B-1----:R-:W-:-:S05]  /*34f80*/  @P0 LEA R3, P1, R7, R3, 0x1 ;  /* 0x0000000307030211 */ /* 0x002fca00078208ff */
[----:B--2---:R-:W-:-:S05]  /*34f90*/  @P0 IMAD.X R2, RZ, RZ, R2, P1 ;  /* 0x000000ffff020224 */ /* 0x004fca00008e0602 */
[----:B------:R-:W-:-:S04]  /*34fa0*/  @P0 LOP3.LUT R3, R3, R2, RZ, 0x3c, !PT ;  /* 0x0000000203030212 */ /* 0x000fc800078e3cff */
[----:B------:R-:W-:-:S04]  /*34fb0*/  @P0 LOP3.LUT R2, R3, R2, RZ, 0x3c, !PT ;  /* 0x0000000203020212 */ /* 0x000fc800078e3cff */
[----:B------:R-:W-:-:S05]  /*34fc0*/  @P0 LOP3.LUT R3, R3, R2, RZ, 0x3c, !PT ;  /* 0x0000000203030212 */ /* 0x000fca00078e3cff */
        /* <DEDUP_REMOVED lines=24> */
[----:B------:R-:W2:Y:S04]  /*35150*/  SHFL.IDX PT, R2, R4, 0x4, 0x181f ;  /* 0x00981f0004027f89 */ /* 0x000ea800000e0000 */
[----:B------:R-:W3:Y:S04]  /*35160*/  SHFL.IDX PT, R4, R4, 0x5, 0x181f ;  /* 0x00b81f0004047f89 */ /* 0x000ee800000e0000 */
[----:B------:R-:W4:Y:S01]  /*35170*/  SHFL.IDX PT, R0, R0, 0x5, 0x181f ;  /* 0x00b81f0000007f89 */ /* 0x000f2200000e0000 */
[----:B-1----:R-:W-:-:S05]  /*35180*/  @P0 LEA R3, P1, R7, R3, 0x1 ;  /* 0x0000000307030211 */ /* 0x002fca00078208ff */
[----:B--2---:R-:W-:-:S05]  /*35190*/  @P0 IMAD.X R2, RZ, RZ, R2, P1 ;  /* 0x000000ffff020224 */ /* 0x004fca00008e0602 */
[----:B------:R-:W-:-:S04]  /*351a0*/  @P0 LOP3.LUT R3, R3, R2, RZ, 0x3c, !PT ;  /* 0x0000000203030212 */ /* 0x000fc800078e3cff */
[----:B------:R-:W-:-:S04]  /*351b0*/  @P0 LOP3.LUT R2, R3, R2, RZ, 0x3c, !PT ;  /* 0x0000000203020212 */ /* 0x000fc800078e3cff */
[----:B------:R-:W-:-:S05]  /*351c0*/  @P0 LOP3.LUT R3, R3, R2, RZ, 0x3c, !PT ;  /* 0x0000000203030212 */ /* 0x000fca00078e3cff */
[----:B---34-:R1:W-:Y:S02]  /*351d0*/  @P0 LDGSTS.E.BYPASS.LTC128B.128 [R6+0x1e400], desc[UR44][R2.64], !P2 ;  /* 0x1e40000002060fae */ /* 0x0183e4000d101d6c */
.L_x_13425:
[----:B------:R-:W-:-:S13]  /*351e0*/  ISETP.GE.AND P0, PT, R31, 0x51, PT ;  /* 0x000000511f00780c */ /* 0x000fda0003f06270 */
[----:B-12---:R-:W-:Y:S01]  /*351f0*/  @P0 LEA R2, P1, R7, R0, 0x1 ;  /* 0x0000000007020211 */ /* 0x006fe200078208ff */
        /* <DEDUP_REMOVED lines=8> */
.L_x_13244:
        /* <DEDUP_REMOVED lines=11> */
.L_x_13245:
        /* <DEDUP_REMOVED lines=10> */
[----:B-1----:R-:W-:Y:S02]  /*353d0*/  SEL R2, R19, RZ, !P0 ;  /* 0x000000ff13027207 */ /* 0x002fe40004000000 */
[----:B------:R-:W-:-:S03]  /*353e0*/  SEL R0, R0, RZ, !P0 ;  /* 0x000000ff00007207 */ /* 0x000fc60004000000 */
[----:B------:R-:W-:Y:S04]  /*353f0*/  STL [R1+0x44c], R2 ;  /* 0x00044c0201007387 */ /* 0x000fe80000100800 */
[----:B------:R1:W-:Y:S02]  /*35400*/  STL [R1+0x474], R0 ;  /* 0x0004740001007387 */ /* 0x0003e40000100800 */
[----:B-1----:R-:W-:-:S05]  /*35410*/  SHF.R.S32.HI R0, RZ, 0x1f, R37 ;  /* 0x0000001fff007819 */ /* 0x002fca0000011425 */
[----:B------:R1:W-:Y:S01]  /*35420*/  STL [R1+0x468], R0 ;  /* 0x0004680001007387 */ /* 0x0003e20000100800 */
[----:B------:R-:W-:Y:S05]  /*35430*/  @!P1 BRA `(.L_x_13247) ;  /* 0x0000000000409947 */ /* 0x000fea0003800000 */
[----:B------:R-:W-:Y:S01]  /*35440*/  MOV R2, 0x0 ;  /* 0x0000000000027802 */ /* 0x000fe20000000f00 */
[----:B------:R-:W-:Y:S01]  /*35450*/  ULDC.64 UR4, c[0x4][0xf0] ;  /* 0x01003c0000047ab9 */ /* 0x000fe20000000a00 */
[----:B------:R-:W-:Y:S01]  /*35460*/  ULDC.64 UR6, c[0x4][0xf8] ;  /* 0x01003e0000067ab9 */ /* 0x000fe20000000a00 */
[----:B------:R-:W-:Y:S01]  /*35470*/  ULDC.64 UR8, c[0x4][0x20] ;  /* 0x0100080000087ab9 */ /* 0x000fe20000000a00 */
[----:B------:R-:W-:Y:S02]  /*35480*/  IMAD.U32 R4, RZ, RZ, UR4 ;  /* 0x00000004ff047e24 */ /* 0x000fe4000f8e00ff */
[----:B------:R-:W3:Y:S01]  /*35490*/  LDC.64 R2, c[0x4][R2] ;  /* 0x0100000002027b82 */ /* 0x000ee20000000a00 */
[----:B------:R-:W-:Y:S02]  /*354a0*/  IMAD.U32 R5, RZ, RZ, UR5 ;  /* 0x00000005ff057e24 */ /* 0x000fe4000f8e00ff */
[----:B------:R-:W-:Y:S02]  /*354b0*/  IMAD.U32 R6, RZ, RZ, UR6 ;  /* 0x00000006ff067e24 */ /* 0x000fe4000f8e00ff */
[----:B------:R-:W-:-:S02]  /*354c0*/  IMAD.U32 R7, RZ, RZ, UR7 ;  /* 0x00000007ff077e24 */ /* 0x000fc4000f8e00ff */
[----:B------:R-:W-:Y:S02]  /*354d0*/  IMAD.U32 R10, RZ, RZ, UR8 ;  /* 0x00000008ff0a7e24 */ /* 0x000fe4000f8e00ff */
[----:B------:R-:W-:Y:S02]  /*354e0*/  IMAD.U32 R11, RZ, RZ, UR9 ;  /* 0x00000009ff0b7e24 */ /* 0x000fe4000f8e00ff */
[----:B------:R-:W-:Y:S02]  /*354f0*/  IMAD.MOV.U32 R8, RZ, RZ, 0x70 ;  /* 0x00000070ff087424 */ /* 0x000fe400078e00ff */
[----:B0-----:R-:W-:Y:S02]  /*35500*/  IMAD.MOV.U32 R12, RZ, RZ, 0x1 ;  /* 0x00000001ff0c7424 */ /* 0x001fe400078e00ff */
[----:B------:R-:W-:-:S07]  /*35510*/  IMAD.MOV.U32 R13, RZ, RZ, RZ ;  /* 0x000000ffff0d7224 */ /* 0x000fce00078e00ff */
[----:B------:R-:W-:-:S07]  /*35520*/  LEPC R20, `(.L_x_13247) ;  /* 0x000000001014794e */ /* 0x000fce0000000000 */
[----:B-123--:R-:W-:Y:S05]  /*35530*/  CALL.ABS.NOINC R2 ;  /* 0x0000000002007343 */ /* 0x00efea0003c00000 */
.L_x_13247:
[----:B------:R-:W-:Y:S05]  /*35540*/  BSYNC B6 ;  /* 0x0000000000067941 */ /* 0x000fea0003800000 */
.L_x_13246:
[----:B-1----:R-:W3:Y:S01]  /*35550*/  LDL R0, [R1+0x468] ;  /* 0x0004680001007983 */ /* 0x002ee20000100800 */
[----:B------:R-:W1:Y:S01]  /*35560*/  LDC R6, c[0x0][0x448] ;  /* 0x00011200ff067b82 */ /* 0x000e620000000800 */
[----:B------:R-:W-:Y:S02]  /*35570*/  ULDC.64 UR4, c[0x0][0x298] ;  /* 0x0000a60000047ab9 */ /* 0x000fe40000000a00 */
[----:B------:R-:W4:Y:S04]  /*35580*/  LDL R21, [R1+0x474] ;  /* 0x0004740001157983 */ /* 0x000f280000100800 */
[----:B------:R-:W2:Y:S04]  /*35590*/  LDL R20, [R1+0x44c] ;  /* 0x00044c0001147983 */ /* 0x000ea80000100800 */
[----:B------:R0:W5:Y:S01]  /*355a0*/  LDL R9, [R1+0x440] ;  /* 0x0004400001097983 */ /* 0x0001620000100800 */
[----:B------:R-:W0:Y:S01]  /*355b0*/  S2R R2, SR_TID.X ;  /* 0x0000000000027919 */ /* 0x000e220000002100 */
[----:B------:R-:W0:Y:S01]  /*355c0*/  S2R R5, SR_TID.X ;  /* 0x0000000000057919 */ /* 0x000e220000002100 */
[----:B-1----:R-:W-:-:S13]  /*355d0*/  ISETP.NE.AND P0, PT, R6, 0x1, PT ;  /* 0x000000010600780c */ /* 0x002fda0003f05270 */
[----:B------:R-:W1:Y:S01]  /*355e0*/  @P0 LDC R3, c[0x0][0x44c] ;  /* 0x00011300ff030b82 */ /* 0x000e620000000800 */
[----:B0-----:R-:W-:-:S04]  /*355f0*/  LOP3.LUT R2, R2, 0x7f, RZ, 0xc0, !PT ;  /* 0x0000007f02027812 */ /* 0x001fc800078ec0ff */
[----:B------:R-:W-:Y:S01]  /*35600*/  SHF.R.U32.HI R2, RZ, 0x3, R2 ;  /* 0x00000003ff027819 */ /* 0x000fe20000011602 */
[----:B------:R-:W-:-:S05]  /*35610*/  IMAD.SHL.U32 R7, R5, 0x8, RZ ;  /* 0x0000000805077824 */ /* 0x000fca00078e00ff */
[----:B------:R-:W-:Y:S01]  /*35620*/  LOP3.LUT R7, R7, 0x38, RZ, 0xc0, !PT ;  /* 0x0000003807077812 */ /* 0x000fe200078ec0ff */
[----:B---3--:R-:W-:Y:S02]  /*35630*/  IMAD.MOV.U32 R4, RZ, RZ, R0 ;  /* 0x000000ffff047224 */ /* 0x008fe400078e0000 */
[----:B------:R-:W0:Y:S02]  /*35640*/  S2R R0, SR_TID.X ;  /* 0x0000000000007919 */ /* 0x000e240000002100 */
[----:B------:R-:W-:-:S04]  /*35650*/  IMAD R4, R4, UR4, RZ ;  /* 0x0000000404047c24 */ /* 0x000fc8000f8e02ff */
[----:B------:R-:W-:Y:S02]  /*35660*/  IMAD R4, R37, UR5, R4 ;  /* 0x0000000525047c24 */ /* 0x000fe4000f8e0204 */
[----:B0-----:R-:W-:-:S05]  /*35670*/  IMAD.SHL.U32 R0, R0, 0x10, RZ ;  /* 0x0000001000007824 */ /* 0x001fca00078e00ff */
[----:B------:R-:W-:Y:S02]  /*35680*/  LOP3.LUT R0, R2, 0x70, R0, 0xf8, !PT ;  /* 0x0000007002007812 */ /* 0x000fe400078ef800 */
[----:B------:R-:W0:Y:S03]  /*35690*/  @P0 LDC R2, c[0x0][0x450] ;  /* 0x00011400ff020b82 */ /* 0x000e260000000800 */
[----:B------:R-:W-:-:S04]  /*356a0*/  IMAD.IADD R36, R0, 0x1, R35 ;  /* 0x0000000100247824 */ /* 0x000fc800078e0223 */
[----:B-1----:R-:W-:-:S04]  /*356b0*/  @P0 IMAD.HI.U32 R3, R36, R3, RZ ;  /* 0x0000000324030227 */ /* 0x002fc800078e00ff */
[----:B------:R-:W-:Y:S01]  /*356c0*/  IMAD.MOV.U32 R0, RZ, RZ, R36 ;  /* 0x000000ffff007224 */ /* 0x000fe200078e0024 */
[----:B0-----:R-:W-:Y:S01]  /*356d0*/  @P0 SHF.R.U32.HI R0, RZ, R2, R3 ;  /* 0x00000002ff000219 */ /* 0x001fe20000011603 */
[----:B------:R-:W-:Y:S01]  /*356e0*/  IMAD.WIDE.U32 R2, R37, UR4, RZ ;  /* 0x0000000425027c25 */ /* 0x000fe2000f8e00ff */
[----:B------:R-:W-:-:S03]  /*356f0*/  ULDC.64 UR4, c[0x0][0x2d8] ;  /* 0x0000b60000047ab9 */ /* 0x000fc60000000a00 */
[----:B------:R-:W-:Y:S02]  /*35700*/  IMAD.IADD R3, R3, 0x1, R4 ;  /* 0x0000000103037824 */ /* 0x000fe400078e0204 */
[----:B------:R-:W-:-:S04]  /*35710*/  IMAD.WIDE.U32 R2, R18, UR4, R2 ;  /* 0x0000000412027c25 */ /* 0x000fc8000f8e0002 */
[----:B------:R-:W-:Y:S01]  /*35720*/  IMAD R3, R18, UR5, R3 ;  /* 0x0000000512037c24 */ /* 0x000fe2000f8e0203 */
[----:B------:R-:W-:Y:S02]  /*35730*/  ULDC.64 UR4, c[0x0][0x2e0] ;  /* 0x0000b80000047ab9 */ /* 0x000fe40000000a00 */
[----:B----4-:R-:W-:Y:S02]  /*35740*/  IMAD R4, R21, UR4, RZ ;  /* 0x0000000415047c24 */ /* 0x010fe4000f8e02ff */
[----:B--2---:R-:W-:-:S04]  /*35750*/  IMAD.WIDE.U32 R2, R20, UR4, R2 ;  /* 0x0000000414027c25 */ /* 0x004fc8000f8e0002 */
        /* <DEDUP_REMOVED lines=8> */
[----:B------:R-:W-:Y:S02]  /*357e0*/  IMAD.MOV R0, RZ, RZ, -R0 ;  /* 0x000000ffff007224 */ /* 0x000fe400078e0a00 */
[----:B------:R-:W-:Y:S02]  /*357f0*/  IMAD.IADD R3, R3, 0x1, R4 ;  /* 0x0000000103037824 */ /* 0x000fe400078e0204 */
[----:B------:R-:W-:-:S04]  /*35800*/  IMAD R0, R6, R0, R36 ;  /* 0x0000000006007224 */ /* 0x000fc800078e0224 */
[----:B------:R-:W-:Y:S01]  /*35810*/  IMAD.WIDE.U32 R2, R0, UR4, R2 ;  /* 0x0000000400027c25 */ /* 0x000fe2000f8e0002 */
[----:B------:R-:W-:-:S05]  /*35820*/  SHF.R.S32.HI R4, RZ, 0x1f, R0 ;  /* 0x0000001fff047819 */ /* 0x000fca0000011400 */
        /* <DEDUP_REMOVED lines=19> */
[----:B------:R2:W-:Y:S04]  /*35960*/  STL [R1+0x458], R6 ;  /* 0x0004580601007387 */ /* 0x0005e80000100800 */
[----:B------:R-:W-:Y:S05]  /*35970*/  STL [R1+0x464], R8 ;  /* 0x0004640801007387 */ /* 0x000fea0000100800 */
        /* <DEDUP_REMOVED lines=18> */
[----:B------:R-:W-:Y:S01]  /*35aa0*/  ISETP.GE.AND P0, PT, R6, R2, PT ;  /* 0x000000020600720c */ /* 0x000fe20003f06270 */
[----:B------:R-:W-:-:S05]  /*35ab0*/  VIADD R6, R35, 0x30 ;  /* 0x0000003023067836 */ /* 0x000fca0000000000 */
        /* <DEDUP_REMOVED lines=51> */
.L_x_13442:
[----:B0-2---:R-:W-:-:S05]  /*35df0*/  VIADD R4, R35, 0x70 ;  /* 0x0000007023047836 */ /* 0x005fca0000000000 */
        /* <DEDUP_REMOVED lines=10> */
.L_x_13249:
        /* <DEDUP_REMOVED lines=28> */
.L_x_13251:
[----:B------:R-:W-:Y:S05]  /*36060*/  BSYNC B6 ;  /* 0x0000000000067941 */ /* 0x000fea0003800000 */
.L_x_13250:
        /* <DEDUP_REMOVED lines=23> */
[----:B------:R-:W-:Y:S02]  /*361e0*/  IMAD.SHL.U32 R20, R8, 0x8, RZ ;  /* 0x0000000808147824 */ /* 0x000fe400078e00ff */
[----:B------:R-:W-:Y:S02]  /*361f0*/  IMAD.IADD R3, R3, 0x1, R0 ;  /* 0x0000000103037824 */ /* 0x000fe400078e0200 */
[----:B------:R-:W1:Y:S01]  /*36200*/  @P0 LDC R0, c[0x0][0x44c] ;  /* 0x00011300ff000b82 */ /* 0x000e620000000800 */
[----:B------:R-:W-:-:S04]  /*36210*/  LOP3.LUT R20, R20, 0x38, RZ, 0xc0, !PT ;  /* 0x0000003814147812 */ /* 0x000fc800078ec0ff */
[C---:B------:R-:W-:Y:S02]  /*36220*/  LOP3.LUT R10, R20.reuse, 0x40, RZ, 0xfc, !PT ;  /* 0x00000040140a7812 */ /* 0x040fe400078efcff */
[C---:B------:R-:W-:Y:S02]  /*36230*/  LOP3.LUT R9, R20.reuse, 0x80, RZ, 0xfc, !PT ;  /* 0x0000008014097812 */ /* 0x040fe400078efcff */
[----:B------:R-:W-:Y:S01]  /*36240*/  LOP3.LUT R8, R20, 0xc0, RZ, 0xfc, !PT ;  /* 0x000000c014087812 */ /* 0x000fe200078efcff */
[----:B-1----:R-:W-:-:S05]  /*36250*/  @P0 IMAD.HI.U32 R0, R36, R0, RZ ;  /* 0x0000000024000227 */ /* 0x002fca00078e00ff */
[----:B0-----:R-:W-:-:S04]  /*36260*/  @P0 SHF.R.U32.HI R4, RZ, R5, R0 ;  /* 0x00000005ff040219 */ /* 0x001fc80000011600 */
        /* <DEDUP_REMOVED lines=27> */
[----:B------:R-:W5:Y:S04]  /*36420*/  LDL.LU R8, [R1+0x45c] ;  /* 0x00045c0001087983 */ /* 0x000f680000300800 */
[----:B------:R-:W-:Y:S01]  /*36430*/  SHFL.IDX PT, R2, R0, RZ, 0x181f ;  /* 0x00181fff00027589 */ /* 0x000fe200000e0000 */
[----:B--2---:R-:W-:-:S02]  /*36440*/  IMAD R5, R11, R6, RZ ;  /* 0x000000060b057224 */ /* 0x004fc400078e02ff */
[----:B---3--:R-:W-:Y:S02]  /*36450*/  IMAD.MOV.U32 R11, RZ, RZ, R3 ;  /* 0x000000ffff0b7224 */ /* 0x008fe400078e0003 */
[----:B------:R-:W0:Y:S01]  /*36460*/  SHFL.IDX PT, R3, R4, RZ, 0x181f ;  /* 0x00181fff04037589 */ /* 0x000e2200000e0000 */
[----:B------:R-:W-:-:S13]  /*36470*/  ISETP.GE.AND P0, PT, R35, R5, PT ;  /* 0x000000052300720c */ /* 0x000fda0003f06270 */
[----:B0-----:R-:W-:-:S05]  /*36480*/  @!P0 LEA R3, P6, R7, R3, 0x1 ;  /* 0x0000000307038211 */ /* 0x001fca00078c08ff */
[----:B------:R-:W-:-:S05]  /*36490*/  @!P0 IMAD.X R2, RZ, RZ, R2, P6 ;  /* 0x000000ffff028224 */ /* 0x000fca00030e0602 */
[----:B------:R-:W-:-:S04]  /*364a0*/  @!P0 LOP3.LUT R3, R3, R2, RZ, 0x3c, !PT ;  /* 0x0000000203038212 */ /* 0x000fc800078e3cff */
[----:B------:R-:W-:-:S04]  /*364b0*/  @!P0 LOP3.LUT R2, R3, R2, RZ, 0x3c, !PT ;  /* 0x0000000203028212 */ /* 0x000fc800078e3cff */
[----:B------:R-:W-:-:S05]  /*364c0*/  @!P0 LOP3.LUT R3, R3, R2, RZ, 0x3c, !PT ;  /* 0x0000000203038212 */ /* 0x000fca00078e3cff */
[----:B------:R-:W-:Y:S01]  /*364d0*/  @!PT LDS RZ, [RZ] ;  /* 0x00000000fffff984 */ /* 0x000fe20000000800 */
[----:B------:R-:W-:Y:S04]  /*364e0*/  @!P0 LDGSTS.E.BYPASS.LTC128B.128 [R26+0x22400], desc[UR44][R2.64], !P4 ;  /* 0x22400000021a8fae */ /* 0x000fe8000e101d6c */
[----:B------:R-:W-:Y:S04]  /*364f0*/  @!P0 LDGSTS.E.BYPASS.LTC128B.128 [R26+0x26400], desc[UR44][R2.64+0x80], !P3 ;  /* 0x26400080021a8fae */ /* 0x000fe8000d901d6c */
[----:B------:R-:W-:Y:S04]  /*36500*/  @!P0 LDGSTS.E.BYPASS.LTC128B.128 [R26+0x2a400], desc[UR44][R2.64+0x100], !P2 ;  /* 0x2a400100021a8fae */ /* 0x000fe8000d101d6c */
[----:B------:R0:W-:Y:S01]  /*36510*/  @!P0 LDGSTS.E.BYPASS.LTC128B.128 [R26+0x2e400], desc[UR44][R2.64+0x180], !P1 ;  /* 0x2e400180021a8fae */ /* 0x0001e2000c901d6c */
[----:B----4-:R-:W-:Y:S01]  /*36520*/  ISETP.GE.AND P0, PT, R10, R5, PT ;  /* 0x000000050a00720c */ /* 0x010fe20003f06270 */
[----:B-----5:R-:W-:-:S02]  /*36530*/  IMAD.MOV.U32 R10, RZ, RZ, R9 ;  /* 0x000000ffff0a7224 */ /* 0x020fc400078e0009 */
[----:B------:R-:W2:Y:S04]  /*36540*/  LDL.LU R9, [R1+0x46c] ;  /* 0x00046c0001097983 */ /* 0x000ea80000300800 */
[----:B0-----:R-:W0:Y:S04]  /*36550*/  SHFL.IDX PT, R2, R4, 0x1, 0x181f ;  /* 0x00381f0004027f89 */ /* 0x001e2800000e0000 */
[----:B------:R-:W1:Y:S02]  /*36560*/  SHFL.IDX PT, R6, R0, 0x1, 0x181f ;  /* 0x00381f0000067f89 */ /* 0x000e6400000e0000 */
[----:B0-----:R-:W-:-:S05]  /*36570*/  @!P0 LEA R2, P6, R7, R2, 0x1 ;  /* 0x0000000207028211 */ /* 0x001fca00078c08ff */
[----:B-1----:R-:W-:-:S05]  /*36580*/  @!P0 IMAD.X R3, RZ, RZ, R6, P6 ;  /* 0x000000ffff038224 */ /* 0x002fca00030e0606 */
[----:B------:R-:W-:Y:S04]  /*36590*/  @!P0 LDGSTS.E.BYPASS.LTC128B.128 [R26+0x22c00], desc[UR44][R2.64], !P4 ;  /* 0x22c00000021a8fae */ /* 0x000fe8000e101d6c */
[----:B------:R-:W-:Y:S04]  /*365a0*/  @!P0 LDGSTS.E.BYPASS.LTC128B.128 [R26+0x26c00], desc[UR44][R2.64+0x80], !P3 ;  /* 0x26c00080021a8fae */ /* 0x000fe8000d901d6c */
[----:B------:R-:W-:Y:S04]  /*365b0*/  @!P0 LDGSTS.E.BYPASS.LTC128B.128 [R26+0x2ac00], desc[UR44][R2.64+0x100], !P2 ;  /* 0x2ac00100021a8fae */ /* 0x000fe8000d101d6c */
[----:B------:R0:W-:Y:S01]  /*365c0*/  @!P0 LDGSTS.E.BYPASS.LTC128B.128 [R26+0x2ec00], desc[UR44][R2.64+0x180], !P1 ;  /* 0x2ec00180021a8fae */ /* 0x0001e2000c901d6c */
[----:B------:R-:W-:-:S03]  /*365d0*/  ISETP.GE.AND P0, PT, R8, R5, PT ;  /* 0x000000050800720c */ /* 0x000fc60003f06270 */
[----:B------:R-:W3:Y:S04]  /*365e0*/  LDL.LU R8, [R1+0x470] ;  /* 0x0004700001087983 */ /* 0x000ee80000300800 */
[----:B0-----:R-:W0:Y:S04]  /*365f0*/  SHFL.IDX PT, R2, R4, 0x2, 0x181f ;  /* 0x00581f0004027f89 */ /* 0x001e2800000e0000 */
[----:B------:R-:W1:Y:S02]  /*36600*/  SHFL.IDX PT, R6, R0, 0x2, 0x181f ;  /* 0x00581f0000067f89 */ /* 0x000e6400000e0000 */
[----:B0-----:R-:W-:-:S05]  /*36610*/  @!P0 LEA R2, P6, R7, R2, 0x1 ;  /* 0x0000000207028211 */ /* 0x001fca00078c08ff */
[----:B-1----:R-:W-:-:S05]  /*36620*/  @!P0 IMAD.X R3, RZ, RZ, R6, P6 ;  /* 0x000000ffff038224 */ /* 0x002fca00030e0606 */
        /* <DEDUP_REMOVED lines=42> */
.L_x_13460:
        /* <DEDUP_REMOVED lines=13> */
.L_x_13254:
[----:B------:R-:W-:Y:S05]  /*369a0*/  BSYNC B0 ;  /* 0x0000000000007941 */ /* 0x000fea0003800000 */
.L_x_13253:
[----:B------:R-:W-:Y:S01]  /*369b0*/  NOP ;  /* 0x0000000000007918 */ /* 0x000fe20000000000 */
[----:B------:R-:W-:-:S13]  /*369c0*/  PLOP3.LUT P0, PT, PT, PT, PT, 0x80, 0x0 ;  /* 0x000000000000781c */ /* 0x000fda0003f0f070 */
.L_x_13255:
        /* <DEDUP_REMOVED lines=18> */
.L_x_13461:
[----:B------:R-:W-:Y:S05]  /*36af0*/  BSYNC B0 ;  /* 0x0000000000007941 */ /* 0x000fea0003800000 */
.L_x_13256:
[----:B------:R-:W-:-:S05]  /*36b00*/  IMAD.U32 R2, RZ, RZ, UR40 ;  /* 0x00000028ff027e24 */ /* 0x000fca000f8e00ff */
[----:B------:R-:W-:-:S13]  /*36b10*/  ISETP.NE.AND P0, PT, R2, 0x3, PT ;  /* 0x000000030200780c */ /* 0x000fda0003f05270 */
[----:B------:R-:W-:Y:S05]  /*36b20*/  @!P0 BRA `(.L_x_13258) ;  /* 0x0000000000048947 */ /* 0x000fea0003800000 */
[----:B------:R-:W-:Y:S01]  /*36b30*/  BPT.TRAP 0x1 ;  /* 0x000000040000795c */ /* 0x000fe20000300000 */
.L_x_13258:
[----:B0-----:R-:W-:Y:S01]  /*36b40*/  SHF.L.U32 R0, R27, 0x1f, RZ ;  /* 0x0000001f1b007819 */ /* 0x001fe200000006ff */
[----:B------:R-:W-:Y:S03]  /*36b50*/  BSSY B0, `(.L_x_13259) ;  /* 0x0000003000007945 */ /* 0x000fe60003800000 */
[----:B------:R-:W0:Y:S02]  /*36b60*/  SYNCS.PHASECHK.TRANS64.TRYWAIT P0, [R17+URZ+0x32460], R0 ;  /* 0x03246000110075a7 */ /* 0x000e24000800017f */
[----:B0-----:R-:W-:Y:S05]  /*36b70*/  @!P0 BRA `(.L_x_13260) ;  /* 0x0000006c009c8947 */ /* 0x001fea0003800000 */
.L_x_13462:
[----:B------:R-:W-:Y:S05]  /*36b80*/  BSYNC B0 ;  /* 0x0000000000007941 */ /* 0x000fea0003800000 */
.L_x_13259:
[----:B------:R-:W0:Y:S01]  /*36b90*/  LDL.LU R3, [R1+0x484] ;  /* 0x0004840001037983 */ /* 0x000e220000300800 */
[----:B------:R-:W-:Y:S01]  /*36ba0*/  ULDC.64 UR4, c[0x0][0x328] ;  /* 0x0000ca0000047ab9 */ /* 0x000fe20000000a00 */
[----:B------:R-:W-:Y:S02]  /*36bb0*/  ULDC.64 UR6, c[0x0][0x318] ;  /* 0x0000c60000067ab9 */ /* 0x000fe40000000a00 */
[----:B------:R-:W3:Y:S04]  /*36bc0*/  LDL.LU R2, [R1+0x448] ;  /* 0x0004480001027983 */ /* 0x000ee80000300800 */
[----:B------:R-:W4:Y:S04]  /*36bd0*/  LDL.LU R7, [R1+0x488] ;  /* 0x0004880001077983 */ /* 0x000f280000300800 */
[----:B--2---:R-:W2:Y:S04]  /*36be0*/  LDL.LU R6, [R1+0x444] ;  /* 0x0004440001067983 */ /* 0x004ea80000300800 */
[----:B------:R-:W5:Y:S01]  /*36bf0*/  LDL.LU R4, [R1+0x49c] ;  /* 0x00049c0001047983 */ /* 0x000f620000300800 */
[----:B------:R-:W-:-:S02]  /*36c00*/  LOP3.LUT P3, RZ, R22, 0x10, RZ, 0xc0, !PT ;  /* 0x0000001016ff7812 */ /* 0x000fc4000786c0ff */
[C---:B------:R-:W-:Y:S02]  /*36c10*/  LOP3.LUT P2, RZ, R22.reuse, 0x8, RZ, 0xc0, !PT ;  /* 0x0000000816ff7812 */ /* 0x040fe4000784c0ff */
[C---:B------:R-:W-:Y:S02]  /*36c20*/  LOP3.LUT P1, RZ, R22.reuse, 0x4, RZ, 0xc0, !PT ;  /* 0x0000000416ff7812 */ /* 0x040fe4000782c0ff */
[----:B------:R-:W-:Y:S01]  /*36c30*/  LOP3.LUT P4, RZ, R22, 0x1, RZ, 0xc0, !PT ;  /* 0x0000000116ff7812 */ /* 0x000fe2000788c0ff */
[----:B0-----:R-:W-:-:S04]  /*36c40*/  IMAD R0, R3, UR4, RZ ;  /* 0x0000000403007c24 */ /* 0x001fc8000f8e02ff */
[C---:B---3--:R-:W-:Y:S02]  /*36c50*/  IMAD R5, R2.reuse, UR5, R0 ;  /* 0x0000000502057c24 */ /* 0x048fe4000f8e0200 */
[----:B------:R-:W-:Y:S01]  /*36c60*/  IMAD.WIDE.U32 R2, R2, UR4, RZ ;  /* 0x0000000402027c25 */ /* 0x000fe2000f8e00ff */
[----:B------:R-:W-:-:S03]  /*36c70*/  ULDC.64 UR4, c[0x0][0x338] ;  /* 0x0000ce0000047ab9 */ /* 0x000fc60000000a00 */
[----:B------:R-:W-:Y:S02]  /*36c80*/  IMAD.IADD R3, R3, 0x1, R5 ;  /* 0x0000000103037824 */ /* 0x000fe400078e0205 */
[----:B----4-:R-:W-:Y:S01]  /*36c90*/  IMAD R0, R7, UR4, RZ ;  /* 0x0000000407007c24 */ /* 0x010fe2000f8e02ff */
[----:B------:R-:W-:Y:S01]  /*36ca0*/  SEL R7, RZ, 0x8, P1 ;  /* 0x00000008ff077807 */ /* 0x000fe20000800000 */
[----:B--2---:R-:W-:-:S04]  /*36cb0*/  IMAD.WIDE.U32 R2, R6, UR4, R2 ;  /* 0x0000000406027c25 */ /* 0x004fc8000f8e0002 */
        /* <DEDUP_REMOVED lines=84> */
.L_x_13476:
        /* <DEDUP_REMOVED lines=15> */
.L_x_13262:
        /* <DEDUP_REMOVED lines=11> */
.L_x_13263:
[----:B------:R-:W2:Y:S01]  /*373a0*/  LDL.LU R2, [R1+0x47c] ;  /* 0x00047c0001027983 */ /* 0x000ea20000300800 */
[----:B------:R0:W-:Y:S01]  /*373b0*/  SYNCS.ARRIVE.TRANS64.A1T0 RZ, [R17+URZ+0x32450], RZ ;  /* 0x032450ff11ff79a7 */ /* 0x0001e2000810003f */
[----:B------:R-:W-:Y:S01]  /*373c0*/  BSSY B0, `(.L_x_13264) ;  /* 0x00000dc000007945 */ /* 0x000fe20003800000 */
[----:B--2---:R-:W-:-:S05]  /*373d0*/  VIADD R10, R2, 0xfffffffe ;  /* 0xfffffffe020a7836 */ /* 0x004fca0000000000 */
[----:B------:R-:W-:-:S13]  /*373e0*/  ISETP.GE.AND P0, PT, R10, R32, PT ;  /* 0x000000200a00720c */ /* 0x000fda0003f06270 */
[----:B0-----:R-:W-:Y:S05]  /*373f0*/  @!P0 BRA `(.L_x_13265) ;  /* 0x0000000c00608947 */ /* 0x001fea0003800000 */
.L_x_13278:
        /* <DEDUP_REMOVED lines=31> */
[----:B------:R-:W-:Y:S01]  /*375f0*/  ISETP.NE.AND P1, PT, R12, 0x3, PT ;  /* 0x000000030c00780c */ /* 0x000fe20003f25270 */
[----:B------:R-:W-:Y:S01]  /*37600*/  IMAD.MOV.U32 R3, RZ, RZ, R10 ;  /* 0x000000ffff037224 */ /* 0x000fe200078e000a */
[----:B------:R-:W-:Y:S01]  /*37610*/  SEL R2, RZ, 0x1, P0 ;  /* 0x00000001ff027807 */ /* 0x000fe20000000000 */
[----:B------:R-:W-:Y:S01]  /*37620*/  IMAD.MOV R5, RZ, RZ, -R11 ;  /* 0x000000ffff057224 */ /* 0x000fe200078e0a0b */
[----:B------:R-:W-:Y:S05]  /*37630*/  YIELD ;  /* 0x0000000000007946 */ /* 0x000fea0003800000 */
[----:B------:R-:W-:Y:S01]  /*37640*/  SEL R25, R25, RZ, P0 ;  /* 0x000000ff19197207 */ /* 0x000fe20000000000 */
[----:B------:R-:W-:Y:S01]  /*37650*/  IMAD R5, R8, R5, R9 ;  /* 0x0000000508057224 */ /* 0x000fe200078e0209 */
[----:B------:R-:W-:Y:S01]  /*37660*/  LOP3.LUT R27, R27, R2, RZ, 0x3c, !PT ;  /* 0x000000021b1b7212 */ /* 0x000fe200078e3cff */
[----:B------:R-:W-:Y:S01]  /*37670*/  VIADD R10, R10, 0xffffffff ;  /* 0xffffffff0a0a7836 */ /* 0x000fe20000000000 */
[----:B------:R-:W-:Y:S01]  /*37680*/  ISETP.GT.AND P2, PT, R3, R32, PT ;  /* 0x000000200300720c */ /* 0x000fe20003f44270 */
[----:B0-----:R-:W-:-:S12]  /*37690*/  @!P1 BRA `(.L_x_13266) ;  /* 0x0000000000049947 */ /* 0x001fd80003800000 */
[----:B------:R-:W-:Y:S01]  /*376a0*/  BPT.TRAP 0x1 ;  /* 0x000000040000795c */ /* 0x000fe20000300000 */
.L_x_13266:
[----:B------:R-:W-:Y:S01]  /*376b0*/  IMAD R6, R25, 0x8, R23 ;  /* 0x0000000819067824 */ /* 0x000fe200078e0217 */
[----:B------:R-:W-:Y:S01]  /*376c0*/  SHF.L.U32 R21, R27, 0x1f, RZ ;  /* 0x0000001f1b157819 */ /* 0x000fe200000006ff */
[----:B------:R-:W-:Y:S01]  /*376d0*/  BSSY B1, `(.L_x_13267) ;  /* 0x0000004000017945 */ /* 0x000fe20003800000 */
[----:B------:R-:W-:Y:S02]  /*376e0*/  SHF.R.S32.HI R17, RZ, 0x1f, R5 ;  /* 0x0000001fff117819 */ /* 0x000fe40000011405 */
[----:B------:R-:W0:Y:S02]  /*376f0*/  SYNCS.PHASECHK.TRANS64.TRYWAIT P0, [R6+URZ+0x32440], R21 ;  /* 0x03244015060075a7 */ /* 0x000e24000800017f */
[----:B0-----:R-:W-:Y:S05]  /*37700*/  @!P0 BRA `(.L_x_13268) ;  /* 0x0000006c000c8947 */ /* 0x001fea0003800000 */
.L_x_13477:
[----:B------:R-:W-:Y:S05]  /*37710*/  BSYNC B1 ;  /* 0x0000000000017941 */ /* 0x000fea0003800000 */
.L_x_13267:
        /* <DEDUP_REMOVED lines=50> */
.L_x_13491:
        /* <DEDUP_REMOVED lines=8> */
.L_x_13270:
        /* <DEDUP_REMOVED lines=11> */
.L_x_13271:
[----:B------:R2:W-:Y:S01]  /*37b70*/  SYNCS.ARRIVE.TRANS64.A1T0 RZ, [R6+URZ+0x32430], RZ ;  /* 0x032430ff06ff79a7 */ /* 0x0005e2000810003f */
[----:B------:R-:W-:Y:S05]  /*37b80*/  @!P3 BRA `(.L_x_13272) ;  /* 0x000000000004b947 */ /* 0x000fea0003800000 */
[----:B------:R-:W-:Y:S01]  /*37b90*/  BPT.TRAP 0x1 ;  /* 0x000000040000795c */ /* 0x000fe20000300000 */
.L_x_13272:
[----:B------:R-:W3:Y:S01]  /*37ba0*/  SYNCS.PHASECHK.TRANS64.TRYWAIT P0, [R6+URZ+0x32460], R21 ;  /* 0x03246015060075a7 */ /* 0x000ee2000800017f */
[----:B------:R-:W-:Y:S04]  /*37bb0*/  BSSY B1, `(.L_x_13273) ;  /* 0x0000002000017945 */ /* 0x000fe80003800000 */
[----:B---3--:R-:W-:Y:S05]  /*37bc0*/  @!P0 BRA `(.L_x_13274) ;  /* 0x0000006c00948947 */ /* 0x008fea0003800000 */
.L_x_13492:
[----:B------:R-:W-:Y:S05]  /*37bd0*/  BSYNC B1 ;  /* 0x0000000000017941 */ /* 0x000fea0003800000 */
.L_x_13273:
[----:B------:R-:W-:Y:S01]  /*37be0*/  ULDC.64 UR4, c[0x0][0x328] ;  /* 0x0000ca0000047ab9 */ /* 0x000fe20000000a00 */
[----:B------:R-:W-:Y:S01]  /*37bf0*/  ULDC.64 UR6, c[0x0][0x318] ;  /* 0x0000c60000067ab9 */ /* 0x000fe20000000a00 */
[----:B------:R-:W-:Y:S01]  /*37c00*/  IMAD R2, R17, UR4, RZ ;  /* 0x0000000411027c24 */ /* 0x000fe2000f8e02ff */
[C---:B------:R-:W-:Y:S01]  /*37c10*/  LOP3.LUT P5, RZ, R22.reuse, 0x1, RZ, 0xc0, !PT ;  /* 0x0000000116ff7812 */ /* 0x040fe200078ac0ff */
[----:B-1----:R-:W-:Y:S01]  /*37c20*/  IMAD R8, R25, 0x6000, R30 ;  /* 0x0000600019087824 */ /* 0x002fe200078e021e */
        /* <DEDUP_REMOVED lines=61> */
.L_x_13506:
        /* <DEDUP_REMOVED lines=11> */
.L_x_13276:
        /* <DEDUP_REMOVED lines=11> */
.L_x_13277:
[----:B------:R0:W-:Y:S01]  /*38160*/  SYNCS.ARRIVE.TRANS64.A1T0 RZ, [R6+URZ+0x32450], RZ ;  /* 0x032450ff06ff79a7 */ /* 0x0001e2000810003f */
[----:B------:R-:W-:Y:S05]  /*38170*/  @P2 BRA `(.L_x_13278) ;  /* 0xfffffff000a02947 */ /* 0x000fea000383ffff */
.L_x_13265:
[----:B------:R-:W-:Y:S05]  /*38180*/  BSYNC B0 ;  /* 0x0000000000007941 */ /* 0x000fea0003800000 */
.L_x_13264:
        /* <DEDUP_REMOVED lines=20> */
.L_x_13280:
[----:B------:R-:W-:Y:S05]  /*382d0*/  BSYNC B0 ;  /* 0x0000000000007941 */ /* 0x000fea0003800000 */
.L_x_13279:
[----:B------:R-:W-:Y:S02]  /*382e0*/  LOP3.LUT R27, R27, R0, RZ, 0x3c, !PT ;  /* 0x000000001b1b7212 */ /* 0x000fe400078e3cff */
[----:B------:R-:W-:-:S07]  /*382f0*/  SEL R25, R25, RZ, P0 ;  /* 0x000000ff19197207 */ /* 0x000fce0000000000 */
.L_x_13233:
[----:B------:R-:W-:Y:S05]  /*38300*/  BSYNC B7 ;  /* 0x0000000000077941 */ /* 0x000fea0003800000 */
.L_x_13231:
        /* <DEDUP_REMOVED lines=8> */
[----:B------:R4:W0:Y:S01]  /*38390*/  LDS.128 R16, [R23+0x324d0] ;  /* 0x0324d00017107984 */ /* 0x0008220000000c00 */
[----:B------:R-:W-:Y:S06]  /*383a0*/  BAR.ARV 0x4, 0x180 ;  /* 0x0106000000007b1d */ /* 0x000fec0000002000 */
[----:B------:R-:W-:Y:S05]  /*383b0*/  BRA `(.L_x_13282) ;  /* 0x0000000c00d47947 */ /* 0x000fea0003800000 */
.L_x_13281:
        /* <DEDUP_REMOVED lines=9> */
[----:B------:R-:W5:Y:S01]  /*38450*/  @!P1 LDC.64 R4, c[0x0][0xd78] ;  /* 0x00035e00ff049b82 */ /* 0x000f620000000a00 */
[----:B----4-:R-:W-:-:S05]  /*38460*/  @!P1 IMAD.WIDE R2, R7, 0x4, R2 ;  /* 0x0000000407029825 */ /* 0x010fca00078e0202 */
[----:B0123--:R5:W2:Y:S02]  /*38470*/  @!P1 LDG.E R6, desc[UR44][R2.64] ;  /* 0x0000002c02069981 */ /* 0x00faa4000c1e1900 */
[----:B-----5:R-:W-:-:S05]  /*38480*/  @!P1 IMAD.WIDE R2, R7, 0x4, R4 ;  /* 0x0000000407029825 */ /* 0x020fca00078e0204 */
        /* <DEDUP_REMOVED lines=30> */
.L_x_13516:
[----:B------:R-:W-:Y:S02]  /*38670*/  ULDC UR4, c[0x0][0xd38] ;  /* 0x00034e0000047ab9 */ /* 0x000fe40000000800 */
[----:B------:R-:W-:-:S04]  /*38680*/  IMAD.U32 R5, RZ, RZ, UR4 ;  /* 0x00000004ff057e24 */ /* 0x000fc8000f8e00ff */
[----:B-1----:R-:W-:-:S04]  /*38690*/  IMAD R14, R14, R5, RZ ;  /* 0x000000050e0e7224 */ /* 0x002fc800078e02ff */
[----:B------:R-:W-:-:S05]  /*386a0*/  IMAD.IADD R7, R7, 0x1, R14 ;  /* 0x0000000107077824 */ /* 0x000fca00078e020e */
[----:B------:R-:W-:-:S13]  /*386b0*/  ISETP.GT.AND P6, PT, R7, R0, PT ;  /* 0x000000000700720c */ /* 0x000fda0003fc4270 */
[----:B------:R-:W-:Y:S05]  /*386c0*/  @P6 BRA `(.L_x_13284) ;  /* 0x0000000000a46947 */ /* 0x000fea0003800000 */
.L_x_13287:
        /* <DEDUP_REMOVED lines=35> */
.L_x_13524:
[----:B------:R-:W-:Y:S02]  /*38900*/  ULDC UR4, c[0x0][0xd38] ;  /* 0x00034e0000047ab9 */ /* 0x000fe40000000800 */
[----:B------:R-:W-:-:S04]  /*38910*/  IMAD.U32 R5, RZ, RZ, UR4 ;  /* 0x00000004ff057e24 */ /* 0x000fc8000f8e00ff */
[----:B-1----:R-:W-:-:S04]  /*38920*/  IMAD R14, R14, R5, RZ ;  /* 0x000000050e0e7224 */ /* 0x002fc800078e02ff */
[----:B------:R-:W-:-:S05]  /*38930*/  IMAD.IADD R7, R14, 0x1, R7 ;  /* 0x000000010e077824 */ /* 0x000fca00078e0207 */
[----:B------:R-:W-:-:S13]  /*38940*/  ISETP.GT.AND P6, PT, R7, R0, PT ;  /* 0x000000000700720c */ /* 0x000fda0003fc4270 */
[----:B------:R-:W-:Y:S05]  /*38950*/  @!P6 BRA `(.L_x_13287) ;  /* 0xfffffffc005ce947 */ /* 0x000fea000383ffff */
.L_x_13284:
        /* <DEDUP_REMOVED lines=10> */
.L_x_13529:
[----:B------:R-:W-:-:S13]  /*38a00*/  ISETP.NE.AND P0, PT, R3, RZ, PT ;  /* 0x000000ff0300720c */ /* 0x000fda0003f05270 */
[----:B------:R-:W-:Y:S05]  /*38a10*/  @!P0 BRA `(.L_x_13289) ;  /* 0x0000000000108947 */ /* 0x000fea0003800000 */
[----:B------:R-:W-:Y:S01]  /*38a20*/  UMOV UR4, 0xffffffff ;  /* 0xffffffff00047882 */ /* 0x000fe20000000000 */
[----:B-1----:R-:W-:Y:S02]  /*38a30*/  VIADD R12, R12, 0xffffffff ;  /* 0xffffffff0c0c7836 */ /* 0x002fe40000000000 */
[----:B------:R-:W-:Y:S05]  /*38a40*/  BRA.DIV UR4, `(.L_x_13290) ;  /* 0x0000007204207947 */ /* 0x000fea000b800000 */
[----:B------:R4:W1:Y:S02]  /*38a50*/  SHFL.IDX PT, R6, R2, R12, 0x1f ;  /* 0x00001f0c02067589 */ /* 0x00086400000e0000 */
.L_x_13289:
        /* <DEDUP_REMOVED lines=59> */
.L_x_13291:
        /* <DEDUP_REMOVED lines=60> */
.L_x_13292:
[----:B------:R-:W-:-:S05]  /*391d0*/  LOP3.LUT R2, RZ, R2, RZ, 0x33, !PT ;  /* 0x00000002ff027212 */ /* 0x000fca00078e33ff */
[----:B------:R-:W-:Y:S01]  /*391e0*/  IMAD.IADD R17, R17, 0x1, R2 ;  /* 0x0000000111117824 */ /* 0x000fe200078e0202 */
[----:B------:R-:W-:Y:S06]  /*391f0*/  BRA `(.L_x_13293) ;  /* 0x00000000001c7947 */ /* 0x000fec0003800000 */
.L_x_13285:
[----:B------:R-:W-:Y:S01]  /*39200*/  UMOV UR4, URZ ;  /* 0x0000003f00047c82 */ /* 0x000fe20008000000 */
[----:B------:R-:W-:Y:S01]  /*39210*/  UMOV UR5, URZ ;  /* 0x0000003f00057c82 */ /* 0x000fe20008000000 */
[----:B------:R-:W-:Y:S01]  /*39220*/  ULDC UR6, c[0x0][0xd3c] ;  /* 0x00034f0000067ab9 */ /* 0x000fe20000000800 */
[----:B------:R-:W-:Y:S01]  /*39230*/  MOV R16, R0 ;  /* 0x0000000000107202 */ /* 0x000fe20000000f00 */
[----:B------:R-:W-:Y:S02]  /*39240*/  IMAD.U32 R17, RZ, RZ, UR4 ;  /* 0x00000004ff117e24 */ /* 0x000fe4000f8e00ff */
[----:B------:R-:W-:Y:S02]  /*39250*/  IMAD.U32 R18, RZ, RZ, UR5 ;  /* 0x00000005ff127e24 */ /* 0x000fe4000f8e00ff */
[----:B------:R-:W-:-:S07]  /*39260*/  IMAD.U32 R19, RZ, RZ, UR6 ;  /* 0x00000006ff137e24 */ /* 0x000fce000f8e00ff */
.L_x_13293:
        /* <DEDUP_REMOVED lines=10> */
.L_x_13282:
[----:B------:R-:W-:Y:S02]  /*39310*/  ULDC UR4, c[0x0][0xd3c] ;  /* 0x00034f0000047ab9 */ /* 0x000fe40000000800 */
[----:B0-----:R-:W-:-:S13]  /*39320*/  ISETP.GE.AND P0, PT, R19, UR4, PT ;  /* 0x0000000413007c0c */ /* 0x001fda000bf06270 */
[----:B------:R-:W-:Y:S05]  /*39330*/  @!P0 BRA `(.L_x_13294) ;  /* 0xffffff8800788947 */ /* 0x000fea000383ffff */
[----:B------:R-:W-:Y:S05]  /*39340*/  BSYNC B8 ;  /* 0x0000000000087941 */ /* 0x000fea0003800000 */
.L_x_13169:
        /* <DEDUP_REMOVED lines=12> */
.L_x_13532:
[----:B------:R-:W-:Y:S05]  /*39410*/  BSYNC B0 ;  /* 0x0000000000007941 */ /* 0x000fea0003800000 */
.L_x_13295:
[----:B------:R-:W-:-:S03]  /*39420*/  UMOV UR4, 0xffffffff ;  /* 0xffffffff00047882 */ /* 0x000fc60000000000 */
[----:B------:R-:W-:Y:S05]  /*39430*/  BRA.DIV UR4, `(.L_x_13297) ;  /* 0x0000006604e07947 */ /* 0x000fea000b800000 */
[----:B0-----:R-:W0:Y:S02]  /*39440*/  S2R R0, SR_TID.X ;  /* 0x0000000000007919 */ /* 0x001e240000002100 */
[----:B0-----:R-:W-:-:S04]  /*39450*/  SHF.R.U32.HI R0, RZ, 0x5, R0 ;  /* 0x00000005ff007819 */ /* 0x001fc80000011600 */
[----:B------:R-:W-:-:S05]  /*39460*/  LOP3.LUT R0, R0, 0x3, RZ, 0xc0, !PT ;  /* 0x0000000300007812 */ /* 0x000fca00078ec0ff */
[----:B------:R0:W1:Y:S02]  /*39470*/  SHFL.IDX PT, R14, R0, RZ, 0x1f ;  /* 0x00001fff000e7589 */ /* 0x00006400000e0000 */
.L_x_13535:
[----:B-1----:R-:W-:-:S13]  /*39480*/  ISETP.NE.AND P0, PT, R14, RZ, PT ;  /* 0x000000ff0e00720c */ /* 0x002fda0003f05270 */
[----:B------:R-:W-:Y:S05]  /*39490*/  @P0 BRA `(.L_x_12916) ;  /* 0x0000000000880947 */ /* 0x000fea0003800000 */
[----:B------:R-:W-:-:S03]  /*394a0*/  UMOV UR4, 0xffffffff ;  /* 0xffffffff00047882 */ /* 0x000fc60000000000 */
[----:B------:R-:W-:Y:S05]  /*394b0*/  BRA.DIV UR4, `(.L_x_13298) ;  /* 0x0000006604f47947 */ /* 0x000fea000b800000 */
[----:B------:R-:W-:-:S13]  /*394c0*/  ELECT P6, URZ, PT ;  /* 0x00000000003f782f */ /* 0x000fda00038c0000 */
.L_x_13538:
[----:B------:R-:W-:Y:S05]  /*394d0*/  @!P6 BRA `(.L_x_12916) ;  /* 0x000000000078e947 */ /* 0x000fea0003800000 */
[----:B------:R-:W-:-:S06]  /*394e0*/  ULOP3.LUT UR4, UR38, 0x2, URZ, 0xfc, !UPT ;  /* 0x0000000226047892 */ /* 0x000fcc000f8efc3f */
[----:B0-----:R-:W-:-:S05]  /*394f0*/  IMAD.U32 R0, RZ, RZ, UR4 ;  /* 0x00000004ff007e24 */ /* 0x001fca000f8e00ff */
[----:B------:R-:W-:-:S13]  /*39500*/  ISETP.NE.AND P0, PT, R0, 0x3, PT ;  /* 0x000000030000780c */ /* 0x000fda0003f05270 */
[----:B------:R-:W-:Y:S05]  /*39510*/  @!P0 BRA `(.L_x_13299) ;  /* 0x0000000000048947 */ /* 0x000fea0003800000 */
[----:B------:R-:W-:Y:S01]  /*39520*/  BPT.TRAP 0x1 ;  /* 0x000000040000795c */ /* 0x000fe20000300000 */
.L_x_13299:
[----:B------:R-:W-:Y:S01]  /*39530*/  IMAD R3, R25, 0x8, R5 ;  /* 0x0000000819037824 */ /* 0x000fe200078e0205 */
[----:B------:R-:W-:Y:S01]  /*39540*/  SHF.L.U32 R2, R27, 0x1f, RZ ;  /* 0x0000001f1b027819 */ /* 0x000fe200000006ff */
[----:B------:R-:W-:-:S03]  /*39550*/  VIADD R25, R25, 0x1 ;  /* 0x0000000119197836 */ /* 0x000fc60000000000 */
[----:B------:R-:W0:Y:S02]  /*39560*/  SYNCS.PHASECHK.TRANS64.TRYWAIT P1, [R3+URZ+0x32440], R2 ;  /* 0x03244002030075a7 */ /* 0x000e24000802017f */
[----:B------:R-:W-:-:S04]  /*39570*/  ISETP.NE.AND P2, PT, R25, 0x2, PT ;  /* 0x000000021900780c */ /* 0x000fc80003f45270 */
[----:B------:R-:W-:Y:S01]  /*39580*/  SEL R0, RZ, 0x1, P2 ;  /* 0x00000001ff007807 */ /* 0x000fe20001000000 */
[----:B0-----:R-:W-:Y:S08]  /*39590*/  @!P1 BRA `(.L_x_13300) ;  /* 0x0000006400dc9947 */ /* 0x001ff00003800000 */
.L_x_13539:
[----:B------:R-:W-:Y:S02]  /*395a0*/  SEL R25, R25, RZ, P2 ;  /* 0x000000ff19197207 */ /* 0x000fe40001000000 */
[----:B------:R-:W-:Y:S01]  /*395b0*/  LOP3.LUT R0, R27, R0, RZ, 0x3c, !PT ;  /* 0x000000001b007212 */ /* 0x000fe200078e3cff */
[----:B------:R-:W-:Y:S06]  /*395c0*/  @!P0 BRA `(.L_x_13301) ;  /* 0x0000000000048947 */ /* 0x000fec0003800000 */
[----:B------:R-:W-:Y:S01]  /*395d0*/  BPT.TRAP 0x1 ;  /* 0x000000040000795c */ /* 0x000fe20000300000 */
.L_x_13301:
[----:B------:R-:W-:Y:S01]  /*395e0*/  IMAD R25, R25, 0x8, R5 ;  /* 0x0000000819197824 */ /* 0x000fe200078e0205 */
[----:B------:R-:W-:-:S04]  /*395f0*/  SHF.L.U32 R0, R0, 0x1f, RZ ;  /* 0x0000001f00007819 */ /* 0x000fc800000006ff */
[----:B------:R-:W1:Y:S02]  /*39600*/  SYNCS.PHASECHK.TRANS64.TRYWAIT P1, [R25+URZ+0x32440], R0 ;  /* 0x03244000190075a7 */ /* 0x000e64000802017f */
[----:B-1----:R-:W-:Y:S05]  /*39610*/  @!P1 BRA `(.L_x_13302) ;  /* 0x0000006400d09947 */ /* 0x002fea0003800000 */
.L_x_13540:
[----:B------:R-:W-:Y:S05]  /*39620*/  @!P0 BRA `(.L_x_13303) ;  /* 0x0000000000048947 */ /* 0x000fea0003800000 */
[----:B------:R-:W-:Y:S01]  /*39630*/  BPT.TRAP 0x1 ;  /* 0x000000040000795c */ /* 0x000fe20000300000 */
.L_x_13303:
[----:B------:R-:W5:Y:S02]  /*39640*/  SYNCS.PHASECHK.TRANS64.TRYWAIT P1, [R3+URZ+0x32460], R2 ;  /* 0x03246002030075a7 */ /* 0x000f64000802017f */
[----:B-----5:R-:W-:Y:S05]  /*39650*/  @!P1 BRA `(.L_x_13304) ;  /* 0x0000006400d49947 */ /* 0x020fea0003800000 */
.L_x_13541:
[----:B------:R-:W-:Y:S05]  /*39660*/  @!P0 BRA `(.L_x_13305) ;  /* 0x0000000000048947 */ /* 0x000fea0003800000 */
[----:B------:R-:W-:Y:S01]  /*39670*/  BPT.TRAP 0x1 ;  /* 0x000000040000795c */ /* 0x000fe20000300000 */
.L_x_13305:
[----:B------:R0:W0:Y:S02]  /*39680*/  SYNCS.PHASECHK.TRANS64.TRYWAIT P0, [R25+URZ+0x32460], R0 ;  /* 0x03246000190075a7 */ /* 0x000024000800017f */
[----:B0-----:R-:W-:Y:S05]  /*39690*/  @!P0 NANOSLEEP.SYNCS 0x989680 ;  /* 0x009896800000895d */ /* 0x001fea0003900000 */
[----:B------:R-:W0:Y:S02]  /*396a0*/  @!P0 SYNCS.PHASECHK.TRANS64 P0, [R25+URZ+0x32460], R0 ;  /* 0x03246000190085a7 */ /* 0x000e24000800007f */
[----:B0-----:R-:W-:Y:S05]  /*396b0*/  @!P0 BRA `(.L_x_13305) ;  /* 0xfffffffc00f08947 */ /* 0x001fea000383ffff */
.L_x_12916:
[----:B------:R-:W-:Y:S05]  /*396c0*/  BSYNC B9 ;  /* 0x0000000000097941 */ /* 0x000fea0003800000 */
.L_x_12913:
[----:B------:R-:W-:Y:S05]  /*396d0*/  EXIT ;  /* 0x000000000000794d */ /* 0x000fea0003800000 */
.L_x_12944:
[----:B0-----:R0:W1:Y:S02]  /*396e0*/  SYNCS.PHASECHK.TRANS64.TRYWAIT P5, [R69+URZ+0x32490], R82 ;  /* 0x03249052450075a7 */ /* 0x00106400080a017f */
[----:B-1----:R-:W-:Y:S05]  /*396f0*/  @!P5 NANOSLEEP.SYNCS 0x989680 ;  /* 0x009896800000d95d */ /* 0x002fea0003900000 */
[----:B------:R-:W1:Y:S02]  /*39700*/  @!P5 SYNCS.PHASECHK.TRANS64 P5, [R69+URZ+0x32490], R82 ;  /* 0x032490524500d5a7 */ /* 0x000e6400080a007f */
[----:B-1----:R-:W-:Y:S05]  /*39710*/  @!P5 BRA `(.L_x_12944) ;  /* 0xfffffffc00f0d947 */ /* 0x002fea000383ffff */
[----:B------:R-:W-:Y:S05]  /*39720*/  BRA `(.L_x_13306) ;  /* 0xfffffca000607947 */ /* 0x000fea000383ffff */
.L_x_12945:
        /* <DEDUP_REMOVED lines=8> */
.L_x_13308:
[----:B------:R-:W-:Y:S05]  /*397b0*/  BSYNC B1 ;  /* 0x0000000000017941 */ /* 0x000fea0003800000 */
.L_x_13307:
        /* <DEDUP_REMOVED lines=8> */
.L_x_13309:
[----:B------:R-:W-:Y:S05]  /*39840*/  BRA `(.L_x_13310) ;  /* 0xfffffca0002c7947 */ /* 0x000fea000383ffff */
.L_x_12954:
        /* <DEDUP_REMOVED lines=8> */
.L_x_13312:
[----:B------:R-:W-:Y:S05]  /*398d0*/  BSYNC B1 ;  /* 0x0000000000017941 */ /* 0x000fea0003800000 */
.L_x_13311:
        /* <DEDUP_REMOVED lines=8> */
.L_x_13313:
[----:B------:R-:W-:Y:S05]  /*39960*/  BRA `(.L_x_13314) ;  /* 0xfffffca400a47947 */ /* 0x000fea000383ffff */
.L_x_12966:
[----:B0-----:R0:W1:Y:S02]  /*39970*/  SYNCS.PHASECHK.TRANS64.TRYWAIT P5, [R69+URZ+0x32490], R82 ;  /* 0x03249052450075a7 */ /* 0x00106400080a017f */
[----:B-1----:R-:W-:Y:S05]  /*39980*/  @!P5 NANOSLEEP.SYNCS 0x989680 ;  /* 0x009896800000d95d */ /* 0x002fea0003900000 */
[----:B------:R-:W1:Y:S02]  /*39990*/  @!P5 SYNCS.PHASECHK.TRANS64 P5, [R69+URZ+0x32490], R82 ;  /* 0x032490524500d5a7 */ /* 0x000e6400080a007f */
[----:B-1----:R-:W-:Y:S05]  /*399a0*/  @!P5 BRA `(.L_x_12966) ;  /* 0xfffffffc00f0d947 */ /* 0x002fea000383ffff */
[----:B------:R-:W-:Y:S05]  /*399b0*/  BRA `(.L_x_13315) ;  /* 0xfffffcb000b87947 */ /* 0x000fea000383ffff */
.L_x_12967:
        /* <DEDUP_REMOVED lines=8> */
.L_x_13317:
[----:B------:R-:W-:Y:S05]  /*39a40*/  BSYNC B1 ;  /* 0x0000000000017941 */ /* 0x000fea0003800000 */
.L_x_13316:
        /* <DEDUP_REMOVED lines=8> */
.L_x_13318:
[----:B------:R-:W-:Y:S01]  /*39ad0*/  IMAD.MOV.U32 R72, RZ, RZ, R14 ;  /* 0x000000ffff487224 */ /* 0x000fe200078e000e */
[----:B------:R-:W-:Y:S06]  /*39ae0*/  BRA `(.L_x_13319) ;  /* 0xfffffcb000807947 */ /* 0x000fec000383ffff */
.L_x_12972:
        /* <DEDUP_REMOVED lines=8> */
.L_x_13321:
[----:B------:R-:W-:Y:S05]  /*39b70*/  BSYNC B1 ;  /* 0x0000000000017941 */ /* 0x000fea0003800000 */
.L_x_13320:
        /* <DEDUP_REMOVED lines=8> */
.L_x_13322:
[----:B------:R-:W-:Y:S05]  /*39c00*/  BRA `(.L_x_13323) ;  /* 0xfffffcb8000c7947 */ /* 0x000fea000383ffff */
.L_x_12977:
[----:B0-----:R0:W1:Y:S02]  /*39c10*/  SYNCS.PHASECHK.TRANS64.TRYWAIT P0, [R69+URZ+0x32490], R82 ;  /* 0x03249052450075a7 */ /* 0x001064000800017f */
[----:B-1----:R-:W-:Y:S05]  /*39c20*/  @!P0 NANOSLEEP.SYNCS 0x989680 ;  /* 0x009896800000895d */ /* 0x002fea0003900000 */
[----:B------:R-:W1:Y:S02]  /*39c30*/  @!P0 SYNCS.PHASECHK.TRANS64 P0, [R69+URZ+0x32490], R82 ;  /* 0x03249052450085a7 */ /* 0x000e64000800007f */
[----:B-1----:R-:W-:Y:S05]  /*39c40*/  @!P0 BRA `(.L_x_12977) ;  /* 0xfffffffc00f08947 */ /* 0x002fea000383ffff */
[----:B------:R-:W-:Y:S05]  /*39c50*/  BRA `(.L_x_13324) ;  /* 0xfffffcbc00f07947 */ /* 0x000fea000383ffff */
.L_x_12978:
        /* <DEDUP_REMOVED lines=8> */
.L_x_13326:
[----:B------:R-:W-:Y:S05]  /*39ce0*/  BSYNC B1 ;  /* 0x0000000000017941 */ /* 0x000fea0003800000 */
.L_x_13325:
        /* <DEDUP_REMOVED lines=8> */
.L_x_13327:
[----:B------:R-:W-:Y:S05]  /*39d70*/  BRA `(.L_x_13328) ;  /* 0xfffffcc000107947 */ /* 0x000fea000383ffff */
.L_x_12981:
        /* <DEDUP_REMOVED lines=8> */
.L_x_13330:
[----:B------:R-:W-:Y:S05]  /*39e00*/  BSYNC B1 ;  /* 0x0000000000017941 */ /* 0x000fea0003800000 */
.L_x_13329:
        /* <DEDUP_REMOVED lines=8> */
.L_x_13331:
[----:B------:R-:W-:Y:S05]  /*39e90*/  BRA `(.L_x_13332) ;  /* 0xfffffcc000107947 */ /* 0x000fea000383ffff */
.L_x_12985:
[----:B------:R0:W0:Y:S02]  /*39ea0*/  SYNCS.PHASECHK.TRANS64.TRYWAIT P3, [R69+URZ+0x324b0], R82 ;  /* 0x0324b052450075a7 */ /* 0x000024000806017f */
[----:B0-----:R-:W-:Y:S05]  /*39eb0*/  @!P3 NANOSLEEP.SYNCS 0x989680 ;  /* 0x009896800000b95d */ /* 0x001fea0003900000 */
[----:B------:R-:W0:Y:S02]  /*39ec0*/  @!P3 SYNCS.PHASECHK.TRANS64 P3, [R69+URZ+0x324b0], R82 ;  /* 0x0324b0524500b5a7 */ /* 0x000e24000806007f */
[----:B0-----:R-:W-:Y:S05]  /*39ed0*/  @!P3 BRA `(.L_x_12985) ;  /* 0xfffffffc00f0b947 */ /* 0x001fea000383ffff */
[----:B------:R-:W-:Y:S05]  /*39ee0*/  BRA `(.L_x_13333) ;  /* 0xfffffcc000847947 */ /* 0x000fea000383ffff */
.L_x_13003:
[----:B------:R0:W5:Y:S01]  /*39ef0*/  LDL R13, [R1+0x518] ;  /* 0x00051800010d7983 */ /* 0x0001620000100800 */
[----:B------:R-:W-:Y:S01]  /*39f00*/  BSSY B0, `(.L_x_13334) ;  /* 0x0000007000007945 */ /* 0x000fe20003800000 */
[----:B------:R-:W-:Y:S02]  /*39f10*/  IMAD.MOV.U32 R12, RZ, RZ, RZ ;  /* 0x000000ffff0c7224 */ /* 0x000fe400078e00ff */
[----:B------:R-:W-:Y:S02]  /*39f20*/  IMAD.MOV.U32 R11, RZ, RZ, 0x1f ;  /* 0x0000001fff0b7424 */ /* 0x000fe400078e00ff */
[----:B------:R-:W-:-:S07]  /*39f30*/  IMAD.MOV.U32 R15, RZ, RZ, -0x1 ;  /* 0xffffffffff0f7424 */ /* 0x000fce00078e00ff */
[----:B0-2--5:R-:W-:Y:S05]  /*39f40*/  WARPSYNC.COLLECTIVE R15, `(.L_x_13335) ;  /* 0x000000000f087348 */ /* 0x025fea0003c00000 */
[----:B-----5:R1:W3:Y:S02]  /*39f50*/  SHFL.IDX P6, R14, R13, R12, R11 ;  /* 0x0000000c0d0e7389 */ /* 0x0202e400000c000b */
[----:B0123--:R-:W-:Y:S01]  /*39f60*/  ENDCOLLECTIVE ;  /* 0x000000000000791b */ /* 0x00ffe20003800000 */
.L_x_13335:
[----:B------:R-:W-:Y:S05]  /*39f70*/  BSYNC B0 ;  /* 0x0000000000007941 */ /* 0x000fea0003800000 */
.L_x_13334:
[----:B------:R-:W-:Y:S05]  /*39f80*/  BRA `(.L_x_13336) ;  /* 0xfffffcd400a07947 */ /* 0x000fea000383ffff */
.L_x_13015:
        /* <DEDUP_REMOVED lines=8> */
.L_x_13338:
[----:B------:R-:W-:Y:S05]  /*3a010*/  BSYNC B1 ;  /* 0x0000000000017941 */ /* 0x000fea0003800000 */
.L_x_13337:
        /* <DEDUP_REMOVED lines=8> */
.L_x_13339:
[----:B------:R-:W-:Y:S02]  /*3a0a0*/  IMAD.MOV.U32 R13, RZ, RZ, R61 ;  /* 0x000000ffff0d7224 */ /* 0x000fe400078e003d */
[----:B------:R-:W-:-:S07]  /*3a0b0*/  IMAD.MOV.U32 R6, RZ, RZ, R14 ;  /* 0x000000ffff067224 */ /* 0x000fce00078e000e */
[----:B------:R-:W-:Y:S05]  /*3a0c0*/  WARPSYNC.COLLECTIVE R15, `(.L_x_13340) ;  /* 0x000000000f087348 */ /* 0x000fea0003c00000 */
[----:B------:R0:W1:Y:S02]  /*3a0d0*/  SHFL.IDX P6, R14, R13, R12, R11 ;  /* 0x0000000c0d0e7389 */ /* 0x00006400000c000b */
[----:B01----:R-:W-:Y:S01]  /*3a0e0*/  ENDCOLLECTIVE ;  /* 0x000000000000791b */ /* 0x003fe20003800000 */
.L_x_13340:
[----:B------:R-:W-:Y:S02]  /*3a0f0*/  IMAD.MOV.U32 R13, RZ, RZ, R60 ;  /* 0x000000ffff0d7224 */ /* 0x000fe400078e003c */
[----:B------:R-:W-:-:S07]  /*3a100*/  IMAD.MOV.U32 R7, RZ, RZ, R14 ;  /* 0x000000ffff077224 */ /* 0x000fce00078e000e */
[----:B------:R-:W-:Y:S05]  /*3a110*/  WARPSYNC.COLLECTIVE R15, `(.L_x_13341) ;  /* 0x000000000f087348 */ /* 0x000fea0003c00000 */
[----:B------:R0:W1:Y:S02]  /*3a120*/  SHFL.IDX P6, R14, R13, R12, R11 ;  /* 0x0000000c0d0e7389 */ /* 0x00006400000c000b */
[----:B01----:R-:W-:Y:S01]  /*3a130*/  ENDCOLLECTIVE ;  /* 0x000000000000791b */ /* 0x003fe20003800000 */
.L_x_13341:
[----:B------:R-:W-:Y:S01]  /*3a140*/  IMAD.MOV.U32 R8, RZ, RZ, R14 ;  /* 0x000000ffff087224 */ /* 0x000fe200078e000e */
[----:B------:R-:W-:Y:S06]  /*3a150*/  BRA `(.L_x_13342) ;  /* 0xfffffce000747947 */ /* 0x000fec000383ffff */
.L_x_13018:
[----:B------:R-:W-:Y:S01]  /*3a160*/  BSSY B1, `(.L_x_13343) ;  /* 0x0000008000017945 */ /* 0x000fe20003800000 */
[----:B------:R-:W-:Y:S02]  /*3a170*/  IMAD.MOV.U32 R13, RZ, RZ, R44 ;  /* 0x000000ffff0d7224 */ /* 0x000fe400078e002c */
[----:B------:R-:W-:Y:S02]  /*3a180*/  IMAD.MOV.U32 R12, RZ, RZ, 0x1 ;  /* 0x00000001ff0c7424 */ /* 0x000fe400078e00ff */
[----:B------:R-:W-:Y:S02]  /*3a190*/  IMAD.MOV.U32 R11, RZ, RZ, 0x1c1f ;  /* 0x00001c1fff0b7424 */ /* 0x000fe400078e00ff */
[----:B------:R-:W-:-:S07]  /*3a1a0*/  IMAD.MOV.U32 R15, RZ, RZ, -0x1 ;  /* 0xffffffffff0f7424 */ /* 0x000fce00078e00ff */
[----:B0--34-:R-:W-:Y:S05]  /*3a1b0*/  WARPSYNC.COLLECTIVE R15, `(.L_x_13344) ;  /* 0x000000000f087348 */ /* 0x019fea0003c00000 */
[----:B------:R1:W2:Y:S02]  /*3a1c0*/  SHFL.IDX P6, R14, R13, R12, R11 ;  /* 0x0000000c0d0e7389 */ /* 0x0002a400000c000b */
[----:B01234-:R-:W-:Y:S01]  /*3a1d0*/  ENDCOLLECTIVE ;  /* 0x000000000000791b */ /* 0x01ffe20003800000 */
.L_x_13344:
[----:B------:R-:W-:Y:S05]  /*3a1e0*/  BSYNC B1 ;  /* 0x0000000000017941 */ /* 0x000fea0003800000 */
.L_x_13343:
        /* <DEDUP_REMOVED lines=8> */
.L_x_13345:
[----:B------:R-:W-:Y:S02]  /*3a270*/  IMAD.MOV.U32 R13, RZ, RZ, R61 ;  /* 0x000000ffff0d7224 */ /* 0x000fe400078e003d */
[----:B------:R-:W-:-:S07]  /*3a280*/  IMAD.MOV.U32 R6, RZ, RZ, R14 ;  /* 0x000000ffff067224 */ /* 0x000fce00078e000e */
[----:B------:R-:W-:Y:S05]  /*3a290*/  WARPSYNC.COLLECTIVE R15, `(.L_x_13346) ;  /* 0x000000000f087348 */ /* 0x000fea0003c00000 */
[----:B------:R0:W1:Y:S02]  /*3a2a0*/  SHFL.IDX P6, R14, R13, R12, R11 ;  /* 0x0000000c0d0e7389 */ /* 0x00006400000c000b */
[----:B01----:R-:W-:Y:S01]  /*3a2b0*/  ENDCOLLECTIVE ;  /* 0x000000000000791b */ /* 0x003fe20003800000 */
.L_x_13346:
[----:B------:R-:W-:Y:S02]  /*3a2c0*/  IMAD.MOV.U32 R13, RZ, RZ, R60 ;  /* 0x000000ffff0d7224 */ /* 0x000fe400078e003c */
[----:B------:R-:W-:-:S07]  /*3a2d0*/  IMAD.MOV.U32 R7, RZ, RZ, R14 ;  /* 0x000000ffff077224 */ /* 0x000fce00078e000e */
[----:B------:R-:W-:Y:S05]  /*3a2e0*/  WARPSYNC.COLLECTIVE R15, `(.L_x_13347) ;  /* 0x000000000f087348 */ /* 0x000fea0003c00000 */
[----:B------:R0:W1:Y:S02]  /*3a2f0*/  SHFL.IDX P6, R14, R13, R12, R11 ;  /* 0x0000000c0d0e7389 */ /* 0x00006400000c000b */
[----:B01----:R-:W-:Y:S01]  /*3a300*/  ENDCOLLECTIVE ;  /* 0x000000000000791b */ /* 0x003fe20003800000 */
.L_x_13347:
[----:B------:R-:W-:Y:S05]  /*3a310*/  BRA `(.L_x_13348) ;  /* 0xfffffce000dc7947 */ /* 0x000fea000383ffff */
.L_x_13022:
[----:B-1----:R1:W4:Y:S02]  /*3a320*/  SYNCS.PHASECHK.TRANS64.TRYWAIT P0, [R2+URZ+0x32400], R61 ;  /* 0x0324003d020075a7 */ /* 0x002324000800017f */
[----:B----4-:R-:W-:Y:S05]  /*3a330*/  @!P0 NANOSLEEP.SYNCS 0x989680 ;  /* 0x009896800000895d */ /* 0x010fea0003900000 */
[----:B------:R-:W4:Y:S02]  /*3a340*/  @!P0 SYNCS.PHASECHK.TRANS64 P0, [R2+URZ+0x32400], R61 ;  /* 0x0324003d020085a7 */ /* 0x000f24000800007f */
[----:B----4-:R-:W-:Y:S05]  /*3a350*/  @!P0 BRA `(.L_x_13022) ;  /* 0xfffffffc00f08947 */ /* 0x010fea000383ffff */
[----:B------:R-:W-:Y:S05]  /*3a360*/  BRA `(.L_x_13349) ;  /* 0xfffffce400687947 */ /* 0x000fea000383ffff */
.L_x_13030:
        /* <DEDUP_REMOVED lines=9> */
.L_x_13351:
[----:B------:R-:W-:Y:S05]  /*3a400*/  BSYNC B1 ;  /* 0x0000000000017941 */ /* 0x000fea0003800000 */
.L_x_13350:
        /* <DEDUP_REMOVED lines=10> */
.L_x_13352:
        /* <DEDUP_REMOVED lines=8> */
.L_x_13353:
[----:B------:R-:W-:-:S04]  /*3a530*/  @!P1 IADD3 R8, P2, R5, R7, RZ ;  /* 0x0000000705089210 */ /* 0x000fc80007f5e0ff */
[----:B------:R-:W-:Y:S01]  /*3a540*/  @!P1 IADD3.X R9, R4, R21, RZ, P2, !PT ;  /* 0x0000001504099210 */ /* 0x000fe200017fe4ff */
[----:B------:R-:W-:Y:S02]  /*3a550*/  IMAD.MOV.U32 R13, RZ, RZ, R62 ;  /* 0x000000ffff0d7224 */ /* 0x000fe400078e003e */
[----:B------:R-:W-:-:S07]  /*3a560*/  IMAD.MOV.U32 R6, RZ, RZ, R14 ;  /* 0x000000ffff067224 */ /* 0x000fce00078e000e */
[----:B------:R-:W-:Y:S05]  /*3a570*/  WARPSYNC.COLLECTIVE R15, `(.L_x_13354) ;  /* 0x000000000f087348 */ /* 0x000fea0003c00000 */
[----:B------:R0:W1:Y:S02]  /*3a580*/  SHFL.IDX P6, R14, R13, R12, R11 ;  /* 0x0000000c0d0e7389 */ /* 0x00006400000c000b */
[----:B01----:R-:W-:Y:S01]  /*3a590*/  ENDCOLLECTIVE ;  /* 0x000000000000791b */ /* 0x003fe20003800000 */
.L_x_13354:
        /* <DEDUP_REMOVED lines=11> */
[----:B------:R-:W-:-:S02]  /*3a650*/  @!P1 IMAD.MOV.U32 R21, RZ, RZ, R11 ;  /* 0x000000ffff159224 */ /* 0x000fc400078e000b */
[----:B------:R-:W-:Y:S02]  /*3a660*/  IMAD.MOV.U32 R10, RZ, RZ, R20 ;  /* 0x000000ffff0a7224 */ /* 0x000fe400078e0014 */
[----:B------:R-:W-:Y:S02]  /*3a670*/  IMAD.MOV.U32 R11, RZ, RZ, R21 ;  /* 0x000000ffff0b7224 */ /* 0x000fe400078e0015 */
[----:B------:R-:W-:Y:S02]  /*3a680*/  @!P1 IMAD.MOV.U32 R54, RZ, RZ, R8 ;  /* 0x000000ffff369224 */ /* 0x000fe400078e0008 */
[----:B------:R-:W-:Y:S01]  /*3a690*/  @!P1 IMAD.MOV.U32 R55, RZ, RZ, R9 ;  /* 0x000000ffff379224 */ /* 0x000fe200078e0009 */
[----:B------:R-:W-:Y:S01]  /*3a6a0*/  PRMT R67, R10, 0x5410, R11 ;  /* 0x000054100a437816 */ /* 0x000fe2000000000b */
[----:B------:R-:W-:Y:S02]  /*3a6b0*/  IMAD.MOV.U32 R11, RZ, RZ, 0x1c1f ;  /* 0x00001c1fff0b7424 */ /* 0x000fe400078e00ff */
[----:B------:R-:W-:-:S02]  /*3a6c0*/  IMAD.MOV.U32 R8, RZ, RZ, R54 ;  /* 0x000000ffff087224 */ /* 0x000fc400078e0036 */
[----:B------:R-:W-:-:S07]  /*3a6d0*/  IMAD.MOV.U32 R9, RZ, RZ, R55 ;  /* 0x000000ffff097224 */ /* 0x000fce00078e0037 */
[----:B-----5:R-:W-:Y:S05]  /*3a6e0*/  WARPSYNC.COLLECTIVE R15, `(.L_x_13355) ;  /* 0x000000000f087348 */ /* 0x020fea0003c00000 */
[----:B------:R0:W1:Y:S02]  /*3a6f0*/  SHFL.IDX P6, R14, R13, R12, R11 ;  /* 0x0000000c0d0e7389 */ /* 0x00006400000c000b */
[----:B01---5:R-:W-:Y:S01]  /*3a700*/  ENDCOLLECTIVE ;  /* 0x000000000000791b */ /* 0x023fe20003800000 */
.L_x_13355:
[----:B------:R-:W-:Y:S01]  /*3a710*/  @!P1 IMAD.MOV.U32 R58, RZ, RZ, R6 ;  /* 0x000000ffff3a9224 */ /* 0x000fe200078e0006 */
[----:B------:R-:W-:Y:S01]  /*3a720*/  PRMT R28, R8, 0x5410, R9 ;  /* 0x00005410081c7816 */ /* 0x000fe20000000009 */
[----:B------:R-:W-:Y:S02]  /*3a730*/  @!P1 IMAD.MOV.U32 R60, RZ, RZ, R4 ;  /* 0x000000ffff3c9224 */ /* 0x000fe400078e0004 */
[----:B------:R-:W-:Y:S02]  /*3a740*/  @!P1 IMAD.MOV.U32 R61, RZ, RZ, R5 ;  /* 0x000000ffff3d9224 */ /* 0x000fe400078e0005 */
[----:B------:R-:W-:Y:S02]  /*3a750*/  @!P1 IMAD.MOV.U32 R59, RZ, RZ, R7 ;  /* 0x000000ffff3b9224 */ /* 0x000fe400078e0007 */
[----:B------:R-:W-:Y:S02]  /*3a760*/  IMAD.MOV.U32 R4, RZ, RZ, R58 ;  /* 0x000000ffff047224 */ /* 0x000fe400078e003a */
[----:B------:R-:W-:-:S02]  /*3a770*/  IMAD.MOV.U32 R13, RZ, RZ, R44 ;  /* 0x000000ffff0d7224 */ /* 0x000fc400078e002c */
        /* <DEDUP_REMOVED lines=10> */
.L_x_13356:
[----:B------:R-:W-:Y:S01]  /*3a820*/  CS2R R6, SRZ ;  /* 0x0000000000067805 */ /* 0x000fe2000001ff00 */
[----:B------:R-:W-:Y:S02]  /*3a830*/  IMAD.MOV.U32 R13, RZ, RZ, R26 ;  /* 0x000000ffff0d7224 */ /* 0x000fe400078e001a */
[----:B------:R-:W-:-:S07]  /*3a840*/  IMAD.MOV.U32 R25, RZ, RZ, R14 ;  /* 0x000000ffff197224 */ /* 0x000fce00078e000e */
[----:B------:R-:W-:Y:S05]  /*3a850*/  WARPSYNC.COLLECTIVE R15, `(.L_x_13357) ;  /* 0x000000000f087348 */ /* 0x000fea0003c00000 */
[----:B------:R0:W1:Y:S02]  /*3a860*/  SHFL.IDX P6, R14, R13, R12, R11 ;  /* 0x0000000c0d0e7389 */ /* 0x00006400000c000b */
[----:B01----:R-:W-:Y:S01]  /*3a870*/  ENDCOLLECTIVE ;  /* 0x000000000000791b */ /* 0x003fe20003800000 */
.L_x_13357:
[----:B------:R-:W-:Y:S02]  /*3a880*/  IMAD.MOV.U32 R13, RZ, RZ, R62 ;  /* 0x000000ffff0d7224 */ /* 0x000fe400078e003e */
[----:B------:R-:W-:-:S07]  /*3a890*/  IMAD.MOV.U32 R26, RZ, RZ, R14 ;  /* 0x000000ffff1a7224 */ /* 0x000fce00078e000e */
[----:B------:R-:W-:Y:S05]  /*3a8a0*/  WARPSYNC.COLLECTIVE R15, `(.L_x_13358) ;  /* 0x000000000f087348 */ /* 0x000fea0003c00000 */
[----:B------:R0:W1:Y:S02]  /*3a8b0*/  SHFL.IDX P6, R14, R13, R12, R11 ;  /* 0x0000000c0d0e7389 */ /* 0x00006400000c000b */
[----:B01----:R-:W-:Y:S01]  /*3a8c0*/  ENDCOLLECTIVE ;  /* 0x000000000000791b */ /* 0x003fe20003800000 */
.L_x_13358:
[----:B------:R-:W-:Y:S05]  /*3a8d0*/  BRA `(.L_x_13359) ;  /* 0xfffffcf000a87947 */ /* 0x000fea000383ffff */
.L_x_13034:
[----:B0-----:R0:W1:Y:S02]  /*3a8e0*/  SYNCS.PHASECHK.TRANS64.TRYWAIT P1, [R2+URZ+0x32400], R13 ;  /* 0x0324000d020075a7 */ /* 0x001064000802017f */
[----:B-1----:R-:W-:Y:S05]  /*3a8f0*/  @!P1 NANOSLEEP.SYNCS 0x989680 ;  /* 0x009896800000995d */ /* 0x002fea0003900000 */
[----:B------:R-:W1:Y:S02]  /*3a900*/  @!P1 SYNCS.PHASECHK.TRANS64 P1, [R2+URZ+0x32400], R13 ;  /* 0x0324000d020095a7 */ /* 0x000e64000802007f */
[----:B-1----:R-:W-:Y:S05]  /*3a910*/  @!P1 BRA `(.L_x_13034) ;  /* 0xfffffffc00f09947 */ /* 0x002fea000383ffff */
[----:B------:R-:W-:Y:S05]  /*3a920*/  BRA `(.L_x_13360) ;  /* 0xfffffcf400047947 */ /* 0x000fea000383ffff */
.L_x_13048:
[----:B0-----:R0:W1:Y:S02]  /*3a930*/  SYNCS.PHASECHK.TRANS64.TRYWAIT P0, [R2+URZ], R7 ;  /* 0x00000007020075a7 */ /* 0x001064000800017f */
[----:B-1----:R-:W-:Y:S05]  /*3a940*/  @!P0 NANOSLEEP.SYNCS 0x989680 ;  /* 0x009896800000895d */ /* 0x002fea0003900000 */
[----:B------:R-:W1:Y:S02]  /*3a950*/  @!P0 SYNCS.PHASECHK.TRANS64 P0, [R2+URZ], R7 ;  /* 0x00000007020085a7 */ /* 0x000e64000800007f */
[----:B-1----:R-:W-:Y:S05]  /*3a960*/  @!P0 BRA `(.L_x_13048) ;  /* 0xfffffffc00f08947 */ /* 0x002fea000383ffff */
[----:B------:R-:W-:Y:S05]  /*3a970*/  BRA `(.L_x_13047) ;  /* 0xfffffd0800b47947 */ /* 0x000fea000383ffff */
.L_x_13055:
[----:B0-----:R0:W1:Y:S02]  /*3a980*/  SYNCS.PHASECHK.TRANS64.TRYWAIT P0, [R6+URZ], R7 ;  /* 0x00000007060075a7 */ /* 0x001064000800017f */
[----:B-1----:R-:W-:Y:S05]  /*3a990*/  @!P0 NANOSLEEP.SYNCS 0x989680 ;  /* 0x009896800000895d */ /* 0x002fea0003900000 */
[----:B------:R-:W1:Y:S02]  /*3a9a0*/  @!P0 SYNCS.PHASECHK.TRANS64 P0, [R6+URZ], R7 ;  /* 0x00000007060085a7 */ /* 0x000e64000800007f */
[----:B-1----:R-:W-:Y:S05]  /*3a9b0*/  @!P0 BRA `(.L_x_13055) ;  /* 0xfffffffc00f08947 */ /* 0x002fea000383ffff */
[----:B------:R-:W-:Y:S05]  /*3a9c0*/  BRA `(.L_x_13054) ;  /* 0xfffffd0c00d87947 */ /* 0x000fea000383ffff */
.L_x_13082:
[----:B-1----:R1:W2:Y:S02]  /*3a9d0*/  SYNCS.PHASECHK.TRANS64.TRYWAIT P0, [R10+URZ], R11 ;  /* 0x0000000b0a0075a7 */ /* 0x0022a4000800017f */
[----:B--2---:R-:W-:Y:S05]  /*3a9e0*/  @!P0 NANOSLEEP.SYNCS 0x989680 ;  /* 0x009896800000895d */ /* 0x004fea0003900000 */
[----:B------:R-:W2:Y:S02]  /*3a9f0*/  @!P0 SYNCS.PHASECHK.TRANS64 P0, [R10+URZ], R11 ;  /* 0x0000000b0a0085a7 */ /* 0x000ea4000800007f */
[----:B--2---:R-:W-:Y:S05]  /*3aa00*/  @!P0 BRA `(.L_x_13082) ;  /* 0xfffffffc00f08947 */ /* 0x004fea000383ffff */
[----:B------:R-:W-:Y:S05]  /*3aa10*/  BRA `(.L_x_13081) ;  /* 0xfffffdb800487947 */ /* 0x000fea000383ffff */
.L_x_13089:
[----:B0-----:R0:W1:Y:S02]  /*3aa20*/  SYNCS.PHASECHK.TRANS64.TRYWAIT P0, [R8+URZ], R9 ;  /* 0x00000009080075a7 */ /* 0x001064000800017f */
[----:B-1----:R-:W-:Y:S05]  /*3aa30*/  @!P0 NANOSLEEP.SYNCS 0x989680 ;  /* 0x009896800000895d */ /* 0x002fea0003900000 */
[----:B------:R-:W1:Y:S02]  /*3aa40*/  @!P0 SYNCS.PHASECHK.TRANS64 P0, [R8+URZ], R9 ;  /* 0x00000009080085a7 */ /* 0x000e64000800007f */
[----:B-1----:R-:W-:Y:S05]  /*3aa50*/  @!P0 BRA `(.L_x_13089) ;  /* 0xfffffffc00f08947 */ /* 0x002fea000383ffff */
[----:B------:R-:W-:Y:S05]  /*3aa60*/  BRA `(.L_x_13088) ;  /* 0xfffffdbc00807947 */ /* 0x000fea000383ffff */
.L_x_13102:
[----:B-1----:R1:W2:Y:S02]  /*3aa70*/  SYNCS.PHASECHK.TRANS64.TRYWAIT P0, [R8+URZ], R9 ;  /* 0x00000009080075a7 */ /* 0x0022a4000800017f */
[----:B--2---:R-:W-:Y:S05]  /*3aa80*/  @!P0 NANOSLEEP.SYNCS 0x989680 ;  /* 0x009896800000895d */ /* 0x004fea0003900000 */
[----:B------:R-:W2:Y:S02]  /*3aa90*/  @!P0 SYNCS.PHASECHK.TRANS64 P0, [R8+URZ], R9 ;  /* 0x00000009080085a7 */ /* 0x000ea4000800007f */
[----:B--2---:R-:W-:Y:S05]  /*3aaa0*/  @!P0 BRA `(.L_x_13102) ;  /* 0xfffffffc00f08947 */ /* 0x004fea000383ffff */
[----:B------:R-:W-:Y:S05]  /*3aab0*/  BRA `(.L_x_13101) ;  /* 0xfffffe50008c7947 */ /* 0x000fea000383ffff */
.L_x_13109:
[----:B-1----:R1:W2:Y:S02]  /*3aac0*/  SYNCS.PHASECHK.TRANS64.TRYWAIT P0, [R8+URZ], R9 ;  /* 0x00000009080075a7 */ /* 0x0022a4000800017f */
[----:B--2---:R-:W-:Y:S05]  /*3aad0*/  @!P0 NANOSLEEP.SYNCS 0x989680 ;  /* 0x009896800000895d */ /* 0x004fea0003900000 */
[----:B------:R-:W2:Y:S02]  /*3aae0*/  @!P0 SYNCS.PHASECHK.TRANS64 P0, [R8+URZ], R9 ;  /* 0x00000009080085a7 */ /* 0x000ea4000800007f */
[----:B--2---:R-:W-:Y:S05]  /*3aaf0*/  @!P0 BRA `(.L_x_13109) ;  /* 0xfffffffc00f08947 */ /* 0x004fea000383ffff */
[----:B------:R-:W-:Y:S05]  /*3ab00*/  BRA `(.L_x_13108) ;  /* 0xfffffe5400c47947 */ /* 0x000fea000383ffff */
.L_x_13129:
[----:B------:R-:W-:Y:S02]  /*3ab10*/  IMAD.MOV.U32 R13, RZ, RZ, R17 ;  /* 0x000000ffff0d7224 */ /* 0x000fe400078e0011 */
[----:B------:R-:W-:Y:S02]  /*3ab20*/  IMAD.MOV.U32 R12, RZ, RZ, RZ ;  /* 0x000000ffff0c7224 */ /* 0x000fe400078e00ff */
[----:B------:R-:W-:Y:S02]  /*3ab30*/  IMAD.MOV.U32 R11, RZ, RZ, 0x181f ;  /* 0x0000181fff0b7424 */ /* 0x000fe400078e00ff */
[----:B------:R-:W-:-:S07]  /*3ab40*/  IMAD.MOV.U32 R15, RZ, RZ, -0x1 ;  /* 0xffffffffff0f7424 */ /* 0x000fce00078e00ff */
[----:B-----5:R-:W-:Y:S05]  /*3ab50*/  WARPSYNC.COLLECTIVE R15, `(.L_x_13361) ;  /* 0x000000000f087348 */ /* 0x020fea0003c00000 */
[----:B------:R0:W1:Y:S02]  /*3ab60*/  SHFL.IDX P6, R14, R13, R12, R11 ;  /* 0x0000000c0d0e7389 */ /* 0x00006400000c000b */
[----:B01---5:R-:W-:Y:S01]  /*3ab70*/  ENDCOLLECTIVE ;  /* 0x000000000000791b */ /* 0x023fe20003800000 */
.L_x_13361:
[----:B------:R-:W-:Y:S02]  /*3ab80*/  IMAD.MOV.U32 R13, RZ, RZ, R16 ;  /* 0x000000ffff0d7224 */ /* 0x000fe400078e0010 */
[----:B------:R-:W-:-:S07]  /*3ab90*/  IMAD.MOV.U32 R3, RZ, RZ, R14 ;  /* 0x000000ffff037224 */ /* 0x000fce00078e000e */
[----:B------:R-:W-:Y:S05]  /*3aba0*/  WARPSYNC.COLLECTIVE R15, `(.L_x_13362) ;  /* 0x000000000f087348 */ /* 0x000fea0003c00000 */
[----:B------:R0:W1:Y:S02]  /*3abb0*/  SHFL.IDX P6, R14, R13, R12, R11 ;  /* 0x0000000c0d0e7389 */ /* 0x00006400000c000b */
[----:B01----:R-:W-:Y:S01]  /*3abc0*/  ENDCOLLECTIVE ;  /* 0x000000000000791b */ /* 0x003fe20003800000 */
.L_x_13362:
[----:B------:R-:W-:Y:S05]  /*3abd0*/  BRA `(.L_x_13363) ;  /* 0xffffff2800d87947 */ /* 0x000fea000383ffff */
.L_x_13132:
        /* <DEDUP_REMOVED lines=8> */
.L_x_13365:
[----:B------:R-:W-:Y:S05]  /*3ac60*/  BSYNC B1 ;  /* 0x0000000000017941 */ /* 0x000fea0003800000 */
.L_x_13364:
        /* <DEDUP_REMOVED lines=8> */
.L_x_13366:
[----:B------:R-:W-:Y:S05]  /*3acf0*/  BRA `(.L_x_13367) ;  /* 0xffffff2800f87947 */ /* 0x000fea000383ffff */
.L_x_13135:
        /* <DEDUP_REMOVED lines=8> */
.L_x_13369:
[----:B------:R-:W-:Y:S05]  /*3ad80*/  BSYNC B1 ;  /* 0x0000000000017941 */ /* 0x000fea0003800000 */
.L_x_13368:
        /* <DEDUP_REMOVED lines=8> */
.L_x_13370:
[----:B------:R-:W-:Y:S05]  /*3ae10*/  BRA `(.L_x_13371) ;  /* 0xffffff2c00187947 */ /* 0x000fea000383ffff */
.L_x_13138:
        /* <DEDUP_REMOVED lines=8> */
.L_x_13373:
[----:B------:R-:W-:Y:S05]  /*3aea0*/  BSYNC B1 ;  /* 0x0000000000017941 */ /* 0x000fea0003800000 */
.L_x_13372:
        /* <DEDUP_REMOVED lines=8> */
.L_x_13374:
[----:B------:R-:W-:Y:S05]  /*3af30*/  BRA `(.L_x_13375) ;  /* 0xffffff2c00387947 */ /* 0x000fea000383ffff */
.L_x_13140:
[----:B------:R-:W-:Y:S02]  /*3af40*/  IMAD.MOV.U32 R13, RZ, RZ, R4 ;  /* 0x000000ffff0d7224 */ /* 0x000fe400078e0004 */
[----:B------:R-:W-:Y:S02]  /*3af50*/  IMAD.MOV.U32 R12, RZ, RZ, RZ ;  /* 0x000000ffff0c7224 */ /* 0x000fe400078e00ff */
[----:B------:R-:W-:Y:S02]  /*3af60*/  IMAD.MOV.U32 R11, RZ, RZ, 0x1c1f ;  /* 0x00001c1fff0b7424 */ /* 0x000fe400078e00ff */
[----:B------:R-:W-:-:S07]  /*3af70*/  IMAD.MOV.U32 R15, RZ, RZ, -0x1 ;  /* 0xffffffffff0f7424 */ /* 0x000fce00078e00ff */
[----:B0-----:R-:W-:Y:S05]  /*3af80*/  WARPSYNC.COLLECTIVE R15, `(.L_x_13376) ;  /* 0x000000000f087348 */ /* 0x001fea0003c00000 */
[----:B------:R1:W2:Y:S02]  /*3af90*/  SHFL.IDX P6, R14, R13, R12, R11 ;  /* 0x0000000c0d0e7389 */ /* 0x0002a400000c000b */
[----:B012---:R-:W-:Y:S01]  /*3afa0*/  ENDCOLLECTIVE ;  /* 0x000000000000791b */ /* 0x007fe20003800000 */
.L_x_13376:
[----:B------:R-:W-:Y:S02]  /*3afb0*/  IMAD.MOV.U32 R13, RZ, RZ, R3 ;  /* 0x000000ffff0d7224 */ /* 0x000fe400078e0003 */
[----:B------:R-:W-:-:S07]  /*3afc0*/  IMAD.MOV.U32 R5, RZ, RZ, R14 ;  /* 0x000000ffff057224 */ /* 0x000fce00078e000e */
[----:B------:R-:W-:Y:S05]  /*3afd0*/  WARPSYNC.COLLECTIVE R15, `(.L_x_13377) ;  /* 0x000000000f087348 */ /* 0x000fea0003c00000 */
[----:B------:R0:W1:Y:S02]  /*3afe0*/  SHFL.IDX P6, R14, R13, R12, R11 ;  /* 0x0000000c0d0e7389 */ /* 0x00006400000c000b */
[----:B01----:R-:W-:Y:S01]  /*3aff0*/  ENDCOLLECTIVE ;  /* 0x000000000000791b */ /* 0x003fe20003800000 */
.L_x_13377:
[----:B------:R-:W-:Y:S01]  /*3b000*/  IMAD.MOV.U32 R6, RZ, RZ, R14 ;  /* 0x000000ffff067224 */ /* 0x000fe200078e000e */
[----:B------:R-:W-:Y:S06]  /*3b010*/  BRA `(.L_x_13378) ;  /* 0xffffff30003c7947 */ /* 0x000fec000383ffff */
.L_x_13143:
[----:B------:R-:W-:Y:S01]  /*3b020*/  BSSY B1, `(.L_x_13379) ;  /* 0x0000008000017945 */ /* 0x000fe20003800000 */
[----:B------:R-:W-:Y:S02]  /*3b030*/  IMAD.MOV.U32 R13, RZ, RZ, R4 ;  /* 0x000000ffff0d7224 */ /* 0x000fe400078e0004 */
[----:B------:R-:W-:Y:S02]  /*3b040*/  IMAD.MOV.U32 R12, RZ, RZ, 0x1 ;  /* 0x00000001ff0c7424 */ /* 0x000fe400078e00ff */
[----:B----4-:R-:W-:Y:S02]  /*3b050*/  IMAD.MOV.U32 R11, RZ, RZ, 0x1c1f ;  /* 0x00001c1fff0b7424 */ /* 0x010fe400078e00ff */
[----:B------:R-:W-:-:S07]  /*3b060*/  IMAD.MOV.U32 R15, RZ, RZ, -0x1 ;  /* 0xffffffffff0f7424 */ /* 0x000fce00078e00ff */
[----:B0123--:R-:W-:Y:S05]  /*3b070*/  WARPSYNC.COLLECTIVE R15, `(.L_x_13380) ;  /* 0x000000000f087348 */ /* 0x00ffea0003c00000 */
[----:B------:R4:W0:Y:S02]  /*3b080*/  SHFL.IDX P6, R14, R13, R12, R11 ;  /* 0x0000000c0d0e7389 */ /* 0x00082400000c000b */
[----:B01234-:R-:W-:Y:S01]  /*3b090*/  ENDCOLLECTIVE ;  /* 0x000000000000791b */ /* 0x01ffe20003800000 */
.L_x_13380:
[----:B------:R-:W-:Y:S05]  /*3b0a0*/  BSYNC B1 ;  /* 0x0000000000017941 */ /* 0x000fea0003800000 */
.L_x_13379:
        /* <DEDUP_REMOVED lines=8> */
.L_x_13381:
[----:B------:R-:W-:Y:S05]  /*3b130*/  BRA `(.L_x_13382) ;  /* 0xffffff3c00507947 */ /* 0x000fea000383ffff */
.L_x_13149:
[----:B------:R-:W-:Y:S02]  /*3b140*/  IMAD.MOV.U32 R13, RZ, RZ, R4 ;  /* 0x000000ffff0d7224 */ /* 0x000fe400078e0004 */
[----:B------:R-:W-:Y:S02]  /*3b150*/  IMAD.MOV.U32 R12, RZ, RZ, RZ ;  /* 0x000000ffff0c7224 */ /* 0x000fe400078e00ff */
[----:B------:R-:W-:Y:S02]  /*3b160*/  IMAD.MOV.U32 R11, RZ, RZ, 0x181f ;  /* 0x0000181fff0b7424 */ /* 0x000fe400078e00ff */
[----:B------:R-:W-:-:S07]  /*3b170*/  IMAD.MOV.U32 R15, RZ, RZ, -0x1 ;  /* 0xffffffffff0f7424 */ /* 0x000fce00078e00ff */
[----:B01----:R-:W-:Y:S05]  /*3b180*/  WARPSYNC.COLLECTIVE R15, `(.L_x_13383) ;  /* 0x000000000f087348 */ /* 0x003fea0003c00000 */
[----:B------:R2:W3:Y:S02]  /*3b190*/  SHFL.IDX P6, R14, R13, R12, R11 ;  /* 0x0000000c0d0e7389 */ /* 0x0004e400000c000b */
[----:B0123--:R-:W-:Y:S01]  /*3b1a0*/  ENDCOLLECTIVE ;  /* 0x000000000000791b */ /* 0x00ffe20003800000 */
.L_x_13383:
[----:B------:R-:W-:Y:S02]  /*3b1b0*/  IMAD.MOV.U32 R13, RZ, RZ, R3 ;  /* 0x000000ffff0d7224 */ /* 0x000fe400078e0003 */
[----:B------:R-:W-:-:S07]  /*3b1c0*/  IMAD.MOV.U32 R0, RZ, RZ, R14 ;  /* 0x000000ffff007224 */ /* 0x000fce00078e000e */
[----:B------:R-:W-:Y:S05]  /*3b1d0*/  WARPSYNC.COLLECTIVE R15, `(.L_x_13384) ;  /* 0x000000000f087348 */ /* 0x000fea0003c00000 */
[----:B------:R0:W1:Y:S02]  /*3b1e0*/  SHFL.IDX P6, R14, R13, R12, R11 ;  /* 0x0000000c0d0e7389 */ /* 0x00006400000c000b */
[----:B01----:R-:W-:Y:S01]  /*3b1f0*/  ENDCOLLECTIVE ;  /* 0x000000000000791b */ /* 0x003fe20003800000 */
.L_x_13384:
[----:B------:R-:W-:Y:S05]  /*3b200*/  BRA `(.L_x_13385) ;  /* 0xffffff5000cc7947 */ /* 0x000fea000383ffff */
.L_x_13152:
[----:B------:R-:W-:Y:S01]  /*3b210*/  BSSY B1, `(.L_x_13386) ;  /* 0x0000008000017945 */ /* 0x000fe20003800000 */
[----:B---3--:R-:W-:Y:S02]  /*3b220*/  IMAD.MOV.U32 R13, RZ, RZ, R4 ;  /* 0x000000ffff0d7224 */ /* 0x008fe400078e0004 */
[----:B------:R-:W-:Y:S02]  /*3b230*/  IMAD.MOV.U32 R12, RZ, RZ, 0x1 ;  /* 0x00000001ff0c7424 */ /* 0x000fe400078e00ff */
[----:B------:R-:W-:Y:S02]  /*3b240*/  IMAD.MOV.U32 R11, RZ, RZ, 0x181f ;  /* 0x0000181fff0b7424 */ /* 0x000fe400078e00ff */
[----:B------:R-:W-:-:S07]  /*3b250*/  IMAD.MOV.U32 R15, RZ, RZ, -0x1 ;  /* 0xffffffffff0f7424 */ /* 0x000fce00078e00ff */
[----:B012-4-:R-:W-:Y:S05]  /*3b260*/  WARPSYNC.COLLECTIVE R15, `(.L_x_13387) ;  /* 0x000000000f087348 */ /* 0x017fea0003c00000 */
[----:B----4-:R3:W4:Y:S02]  /*3b270*/  SHFL.IDX P6, R14, R13, R12, R11 ;  /* 0x0000000c0d0e7389 */ /* 0x01072400000c000b */
[----:B01234-:R-:W-:Y:S01]  /*3b280*/  ENDCOLLECTIVE ;  /* 0x000000000000791b */ /* 0x01ffe20003800000 */
.L_x_13387:
[----:B------:R-:W-:Y:S05]  /*3b290*/  BSYNC B1 ;  /* 0x0000000000017941 */ /* 0x000fea0003800000 */
.L_x_13386:
        /* <DEDUP_REMOVED lines=8> */
.L_x_13388:
[----:B------:R-:W-:Y:S05]  /*3b320*/  BRA `(.L_x_13389) ;  /* 0xffffff5000f07947 */ /* 0x000fea000383ffff */
.L_x_13155:
[----:B------:R-:W-:Y:S01]  /*3b330*/  BSSY B1, `(.L_x_13390) ;  /* 0x0000008000017945 */ /* 0x000fe20003800000 */
[----:B0-----:R-:W-:Y:S02]  /*3b340*/  IMAD.MOV.U32 R13, RZ, RZ, R4 ;  /* 0x000000ffff0d7224 */ /* 0x001fe400078e0004 */
[----:B------:R-:W-:Y:S02]  /*3b350*/  IMAD.MOV.U32 R12, RZ, RZ, 0x2 ;  /* 0x00000002ff0c7424 */ /* 0x000fe400078e00ff */
[----:B------:R-:W-:Y:S02]  /*3b360*/  IMAD.MOV.U32 R11, RZ, RZ, 0x181f ;  /* 0x0000181fff0b7424 */ /* 0x000fe400078e00ff */
[----:B------:R-:W-:-:S07]  /*3b370*/  IMAD.MOV.U32 R15, RZ, RZ, -0x1 ;  /* 0xffffffffff0f7424 */ /* 0x000fce00078e00ff */
[----:B-1234-:R-:W-:Y:S05]  /*3b380*/  WARPSYNC.COLLECTIVE R15, `(.L_x_13391) ;  /* 0x000000000f087348 */ /* 0x01efea0003c00000 */
[----:B----4-:R0:W4:Y:S02]  /*3b390*/  SHFL.IDX P6, R14, R13, R12, R11 ;  /* 0x0000000c0d0e7389 */ /* 0x01012400000c000b */
[----:B01234-:R-:W-:Y:S01]  /*3b3a0*/  ENDCOLLECTIVE ;  /* 0x000000000000791b */ /* 0x01ffe20003800000 */
.L_x_13391:
[----:B------:R-:W-:Y:S05]  /*3b3b0*/  BSYNC B1 ;  /* 0x0000000000017941 */ /* 0x000fea0003800000 */
.L_x_13390:
        /* <DEDUP_REMOVED lines=8> */
.L_x_13392:
[----:B------:R-:W-:Y:S05]  /*3b440*/  BRA `(.L_x_13393) ;  /* 0xffffff5400107947 */ /* 0x000fea000383ffff */
.L_x_13158:
[----:B------:R-:W-:Y:S01]  /*3b450*/  BSSY B1, `(.L_x_13394) ;  /* 0x0000008000017945 */ /* 0x000fe20003800000 */
[----:B0-----:R-:W-:Y:S02]  /*3b460*/  IMAD.MOV.U32 R13, RZ, RZ, R4 ;  /* 0x000000ffff0d7224 */ /* 0x001fe400078e0004 */
[----:B------:R-:W-:Y:S02]  /*3b470*/  IMAD.MOV.U32 R12, RZ, RZ, 0x3 ;  /* 0x00000003ff0c7424 */ /* 0x000fe400078e00ff */
[----:B------:R-:W-:Y:S02]  /*3b480*/  IMAD.MOV.U32 R11, RZ, RZ, 0x181f ;  /* 0x0000181fff0b7424 */ /* 0x000fe400078e00ff */
[----:B------:R-:W-:-:S07]  /*3b490*/  IMAD.MOV.U32 R15, RZ, RZ, -0x1 ;  /* 0xffffffffff0f7424 */ /* 0x000fce00078e00ff */
[----:B-1234-:R-:W-:Y:S05]  /*3b4a0*/  WARPSYNC.COLLECTIVE R15, `(.L_x_13395) ;  /* 0x000000000f087348 */ /* 0x01efea0003c00000 */
[----:B------:R0:W0:Y:S02]  /*3b4b0*/  SHFL.IDX P6, R14, R13, R12, R11 ;  /* 0x0000000c0d0e7389 */ /* 0x00002400000c000b */
[----:B01234-:R-:W-:Y:S01]  /*3b4c0*/  ENDCOLLECTIVE ;  /* 0x000000000000791b */ /* 0x01ffe20003800000 */
.L_x_13395:
[----:B------:R-:W-:Y:S05]  /*3b4d0*/  BSYNC B1 ;  /* 0x0000000000017941 */ /* 0x000fea0003800000 */
.L_x_13394:
        /* <DEDUP_REMOVED lines=8> */
.L_x_13396:
[----:B------:R-:W-:Y:S05]  /*3b560*/  BRA `(.L_x_13397) ;  /* 0xffffff5400307947 */ /* 0x000fea000383ffff */
.L_x_13185:
[----:B------:R-:W0:Y:S01]  /*3b570*/  S2R R12, SR_TID.X ;  /* 0x00000000000c7919 */ /* 0x000e220000002100 */
[----:B------:R-:W-:Y:S01]  /*3b580*/  BSSY B1, `(.L_x_13398) ;  /* 0x000000a000017945 */ /* 0x000fe20003800000 */
[----:B------:R-:W-:Y:S02]  /*3b590*/  IMAD.MOV.U32 R11, RZ, RZ, 0x1f ;  /* 0x0000001fff0b7424 */ /* 0x000fe400078e00ff */
[----:B------:R-:W-:Y:S01]  /*3b5a0*/  IMAD.MOV.U32 R15, RZ, RZ, -0x1 ;  /* 0xffffffffff0f7424 */ /* 0x000fe200078e00ff */
[----:B0-----:R-:W-:-:S04]  /*3b5b0*/  SHF.R.U32.HI R12, RZ, 0x5, R12 ;  /* 0x00000005ff0c7819 */ /* 0x001fc8000001160c */
[----:B------:R-:W-:-:S04]  /*3b5c0*/  LOP3.LUT R12, R12, 0x3, RZ, 0xc0, !PT ;  /* 0x000000030c0c7812 */ /* 0x000fc800078ec0ff */
[----:B------:R-:W-:Y:S01]  /*3b5d0*/  MOV R13, R12 ;  /* 0x0000000c000d7202 */ /* 0x000fe20000000f00 */
[----:B------:R-:W-:-:S07]  /*3b5e0*/  IMAD.MOV.U32 R12, RZ, RZ, RZ ;  /* 0x000000ffff0c7224 */ /* 0x000fce00078e00ff */
[----:B------:R-:W-:Y:S05]  /*3b5f0*/  WARPSYNC.COLLECTIVE R15, `(.L_x_13399) ;  /* 0x000000000f087348 */ /* 0x000fea0003c00000 */
[----:B------:R0:W1:Y:S02]  /*3b600*/  SHFL.IDX P6, R14, R13, R12, R11 ;  /* 0x0000000c0d0e7389 */ /* 0x00006400000c000b */
[----:B01----:R-:W-:Y:S01]  /*3b610*/  ENDCOLLECTIVE ;  /* 0x000000000000791b */ /* 0x003fe20003800000 */
.L_x_13399:
[----:B------:R-:W-:Y:S05]  /*3b620*/  BSYNC B1 ;  /* 0x0000000000017941 */ /* 0x000fea0003800000 */
.L_x_13398:
[----:B------:R-:W-:Y:S05]  /*3b630*/  BRA `(.L_x_13400) ;  /* 0xffffff7000f87947 */ /* 0x000fea000383ffff */
.L_x_13187:
[----:B------:R-:W-:Y:S01]  /*3b640*/  BSSY B1, `(.L_x_13401) ;  /* 0x0000006000017945 */ /* 0x000fe20003800000 */
[----:B------:R-:W-:-:S07]  /*3b650*/  IMAD.MOV.U32 R15, RZ, RZ, -0x1 ;  /* 0xffffffffff0f7424 */ /* 0x000fce00078e00ff */
[----:B0-----:R-:W-:Y:S05]  /*3b660*/  WARPSYNC.COLLECTIVE R15, `(.L_x_13402) ;  /* 0x000000000f0c7348 */ /* 0x001fea0003c00000 */
[----:B------:R-:W-:Y:S02]  /*3b670*/  ELECT P6, UR62, PT ;  /* 0x00000000003e782f */ /* 0x000fe400038c0000 */
[----:B------:R-:W-:Y:S01]  /*3b680*/  MOV R14, UR62 ;  /* 0x0000003e000e7c02 */ /* 0x000fe20008000f00 */
[----:B0-----:R-:W-:Y:S10]  /*3b690*/  ENDCOLLECTIVE ;  /* 0x000000000000791b */ /* 0x001ff40003800000 */
.L_x_13402:
[----:B------:R-:W-:Y:S05]  /*3b6a0*/  BSYNC B1 ;  /* 0x0000000000017941 */ /* 0x000fea0003800000 */
.L_x_13401:
[----:B------:R-:W-:Y:S05]  /*3b6b0*/  BRA `(.L_x_13186) ;  /* 0xffffff7000f07947 */ /* 0x000fea000383ffff */
.L_x_13189:
[----:B0-----:R0:W1:Y:S02]  /*3b6c0*/  SYNCS.PHASECHK.TRANS64.TRYWAIT P0, [R23+URZ+0x32420], R12 ;  /* 0x0324200c170075a7 */ /* 0x001064000800017f */
[----:B-1----:R-:W-:Y:S05]  /*3b6d0*/  @!P0 NANOSLEEP.SYNCS 0x989680 ;  /* 0x009896800000895d */ /* 0x002fea0003900000 */
[----:B------:R-:W1:Y:S02]  /*3b6e0*/  @!P0 SYNCS.PHASECHK.TRANS64 P0, [R23+URZ+0x32420], R12 ;  /* 0x0324200c170085a7 */ /* 0x000e64000800007f */
[----:B-1----:R-:W-:Y:S05]  /*3b6f0*/  @!P0 BRA `(.L_x_13189) ;  /* 0xfffffffc00f08947 */ /* 0x002fea000383ffff */
[----:B------:R-:W-:Y:S05]  /*3b700*/  BRA `(.L_x_13403) ;  /* 0xffffff7400007947 */ /* 0x000fea000383ffff */
.L_x_13193:
[----:B-1----:R1:W2:Y:S02]  /*3b710*/  SYNCS.PHASECHK.TRANS64.TRYWAIT P0, [R3+URZ+0x324a0], R7 ;  /* 0x0324a007030075a7 */ /* 0x0022a4000800017f */
[----:B--2---:R-:W-:Y:S05]  /*3b720*/  @!P0 NANOSLEEP.SYNCS 0x989680 ;  /* 0x009896800000895d */ /* 0x004fea0003900000 */
[----:B------:R-:W2:Y:S02]  /*3b730*/  @!P0 SYNCS.PHASECHK.TRANS64 P0, [R3+URZ+0x324a0], R7 ;  /* 0x0324a007030085a7 */ /* 0x000ea4000800007f */
[----:B--2---:R-:W-:Y:S05]  /*3b740*/  @!P0 BRA `(.L_x_13193) ;  /* 0xfffffffc00f08947 */ /* 0x004fea000383ffff */
[----:B------:R-:W-:Y:S05]  /*3b750*/  BRA `(.L_x_13404) ;  /* 0xffffff7400187947 */ /* 0x000fea000383ffff */
.L_x_13198:
[----:B0-----:R0:W2:Y:S02]  /*3b760*/  SYNCS.PHASECHK.TRANS64.TRYWAIT P0, [R3+URZ+0x324c0], R7 ;  /* 0x0324c007030075a7 */ /* 0x0010a4000800017f */
[----:B--2---:R-:W-:Y:S05]  /*3b770*/  @!P0 NANOSLEEP.SYNCS 0x989680 ;  /* 0x009896800000895d */ /* 0x004fea0003900000 */
[----:B------:R-:W2:Y:S02]  /*3b780*/  @!P0 SYNCS.PHASECHK.TRANS64 P0, [R3+URZ+0x324c0], R7 ;  /* 0x0324c007030085a7 */ /* 0x000ea4000800007f */
[----:B--2---:R-:W-:Y:S05]  /*3b790*/  @!P0 BRA `(.L_x_13198) ;  /* 0xfffffffc00f08947 */ /* 0x004fea000383ffff */
[----:B------:R-:W-:Y:S05]  /*3b7a0*/  BRA `(.L_x_13405) ;  /* 0xffffff7400947947 */ /* 0x000fea000383ffff */
.L_x_13208:
[----:B-1----:R1:W2:Y:S02]  /*3b7b0*/  SYNCS.PHASECHK.TRANS64.TRYWAIT P1, [R9+URZ+0x324a0], R2 ;  /* 0x0324a002090075a7 */ /* 0x0022a4000802017f */
[----:B--2---:R-:W-:Y:S05]  /*3b7c0*/  @!P1 NANOSLEEP.SYNCS 0x989680 ;  /* 0x009896800000995d */ /* 0x004fea0003900000 */
[----:B------:R-:W2:Y:S02]  /*3b7d0*/  @!P1 SYNCS.PHASECHK.TRANS64 P1, [R9+URZ+0x324a0], R2 ;  /* 0x0324a002090095a7 */ /* 0x000ea4000802007f */
[----:B--2---:R-:W-:Y:S05]  /*3b7e0*/  @!P1 BRA `(.L_x_13208) ;  /* 0xfffffffc00f09947 */ /* 0x004fea000383ffff */
[----:B------:R-:W-:Y:S05]  /*3b7f0*/  BRA `(.L_x_13406) ;  /* 0xffffff7c00087947 */ /* 0x000fea000383ffff */
.L_x_13213:
[----:B0-----:R0:W2:Y:S02]  /*3b800*/  SYNCS.PHASECHK.TRANS64.TRYWAIT P1, [R9+URZ+0x324c0], R2 ;  /* 0x0324c002090075a7 */ /* 0x0010a4000802017f */
[----:B--2---:R-:W-:Y:S05]  /*3b810*/  @!P1 NANOSLEEP.SYNCS 0x989680 ;  /* 0x009896800000995d */ /* 0x004fea0003900000 */
[----:B------:R-:W2:Y:S02]  /*3b820*/  @!P1 SYNCS.PHASECHK.TRANS64 P1, [R9+URZ+0x324c0], R2 ;  /* 0x0324c002090095a7 */ /* 0x000ea4000802007f */
[----:B--2---:R-:W-:Y:S05]  /*3b830*/  @!P1 BRA `(.L_x_13213) ;  /* 0xfffffffc00f09947 */ /* 0x004fea000383ffff */
[----:B------:R-:W-:Y:S05]  /*3b840*/  BRA `(.L_x_13407) ;  /* 0xffffff7c00807947 */ /* 0x000fea000383ffff */
.L_x_13239:
[----:B------:R-:W-:Y:S01]  /*3b850*/  SHF.R.U32.HI R10, RZ, 0x5, R21 ;  /* 0x00000005ff0a7819 */ /* 0x000fe20000011615 */
[----:B------:R-:W-:Y:S01]  /*3b860*/  BSSY B0, `(.L_x_13408) ;  /* 0x0000009000007945 */ /* 0x000fe20003800000 */
[----:B0-----:R-:W-:Y:S02]  /*3b870*/  IMAD.MOV.U32 R12, RZ, RZ, RZ ;  /* 0x000000ffff0c7224 */ /* 0x001fe400078e00ff */
[----:B------:R-:W-:Y:S01]  /*3b880*/  LOP3.LUT R10, R10, 0x3, RZ, 0xc0, !PT ;  /* 0x000000030a0a7812 */ /* 0x000fe200078ec0ff */
[----:B------:R-:W-:Y:S02]  /*3b890*/  IMAD.MOV.U32 R11, RZ, RZ, 0x1f ;  /* 0x0000001fff0b7424 */ /* 0x000fe400078e00ff */
[----:B------:R-:W-:Y:S02]  /*3b8a0*/  IMAD.MOV.U32 R15, RZ, RZ, -0x1 ;  /* 0xffffffffff0f7424 */ /* 0x000fe400078e00ff */
[----:B------:R-:W-:-:S07]  /*3b8b0*/  IMAD.MOV.U32 R13, RZ, RZ, R10 ;  /* 0x000000ffff0d7224 */ /* 0x000fce00078e000a */
[----:B------:R-:W-:Y:S05]  /*3b8c0*/  WARPSYNC.COLLECTIVE R15, `(.L_x_13409) ;  /* 0x000000000f087348 */ /* 0x000fea0003c00000 */
[----:B------:R0:W1:Y:S02]  /*3b8d0*/  SHFL.IDX P6, R14, R13, R12, R11 ;  /* 0x0000000c0d0e7389 */ /* 0x00006400000c000b */
[----:B01----:R-:W-:Y:S01]  /*3b8e0*/  ENDCOLLECTIVE ;  /* 0x000000000000791b */ /* 0x003fe20003800000 */
.L_x_13409:
[----:B------:R-:W-:Y:S05]  /*3b8f0*/  BSYNC B0 ;  /* 0x0000000000007941 */ /* 0x000fea0003800000 */
.L_x_13408:
[----:B------:R-:W-:Y:S05]  /*3b900*/  BRA `(.L_x_13410) ;  /* 0xffffff9000a47947 */ /* 0x000fea000383ffff */
.L_x_13242:
[----:B-1----:R1:W2:Y:S02]  /*3b910*/  SYNCS.PHASECHK.TRANS64.TRYWAIT P0, [R17+URZ+0x32440], R0 ;  /* 0x03244000110075a7 */ /* 0x0022a4000800017f */
[----:B--2---:R-:W-:Y:S05]  /*3b920*/  @!P0 NANOSLEEP.SYNCS 0x989680 ;  /* 0x009896800000895d */ /* 0x004fea0003900000 */
[----:B------:R-:W2:Y:S02]  /*3b930*/  @!P0 SYNCS.PHASECHK.TRANS64 P0, [R17+URZ+0x32440], R0 ;  /* 0x03244000110085a7 */ /* 0x000ea4000800007f */
[----:B--2---:R-:W-:Y:S05]  /*3b940*/  @!P0 BRA `(.L_x_13242) ;  /* 0xfffffffc00f08947 */ /* 0x004fea000383ffff */
[----:B------:R-:W-:Y:S05]  /*3b950*/  BRA `(.L_x_13411) ;  /* 0xffffff9000c47947 */ /* 0x000fea000383ffff */
.L_x_13243:
[----:B------:R-:W-:Y:S01]  /*3b960*/  BSSY B0, `(.L_x_13412) ;  /* 0x0000008000007945 */ /* 0x000fe20003800000 */
[----:B------:R-:W-:Y:S02]  /*3b970*/  IMAD.MOV.U32 R13, RZ, RZ, R4 ;  /* 0x000000ffff0d7224 */ /* 0x000fe400078e0004 */
[----:B0-----:R-:W-:Y:S02]  /*3b980*/  IMAD.MOV.U32 R12, RZ, RZ, RZ ;  /* 0x000000ffff0c7224 */ /* 0x001fe400078e00ff */
[----:B------:R-:W-:Y:S02]  /*3b990*/  IMAD.MOV.U32 R11, RZ, RZ, 0x181f ;  /* 0x0000181fff0b7424 */ /* 0x000fe400078e00ff */
[----:B------:R-:W-:-:S07]  /*3b9a0*/  IMAD.MOV.U32 R15, RZ, RZ, -0x1 ;  /* 0xffffffffff0f7424 */ /* 0x000fce00078e00ff */
[----:B------:R-:W-:Y:S05]  /*3b9b0*/  WARPSYNC.COLLECTIVE R15, `(.L_x_13413) ;  /* 0x000000000f087348 */ /* 0x000fea0003c00000 */
[----:B------:R0:W1:Y:S02]  /*3b9c0*/  SHFL.IDX P6, R14, R13, R12, R11 ;  /* 0x0000000c0d0e7389 */ /* 0x00006400000c000b */
[----:B01----:R-:W-:Y:S01]  /*3b9d0*/  ENDCOLLECTIVE ;  /* 0x000000000000791b */ /* 0x003fe20003800000 */
.L_x_13413:
[----:B------:R-:W-:Y:S05]  /*3b9e0*/  BSYNC B0 ;  /* 0x0000000000007941 */ /* 0x000fea0003800000 */
.L_x_13412:
        /* <DEDUP_REMOVED lines=9> */
.L_x_13414:
[----:B------:R-:W-:Y:S02]  /*3ba80*/  IMAD.MOV.U32 R13, RZ, RZ, R4 ;  /* 0x000000ffff0d7224 */ /* 0x000fe400078e0004 */
[----:B------:R-:W-:Y:S02]  /*3ba90*/  IMAD.MOV.U32 R12, RZ, RZ, 0x1 ;  /* 0x00000001ff0c7424 */ /* 0x000fe400078e00ff */
[----:B------:R-:W-:-:S07]  /*3baa0*/  IMAD.MOV.U32 R3, RZ, RZ, R14 ;  /* 0x000000ffff037224 */ /* 0x000fce00078e000e */
[----:B------:R-:W-:Y:S05]  /*3bab0*/  WARPSYNC.COLLECTIVE R15, `(.L_x_13415) ;  /* 0x000000000f087348 */ /* 0x000fea0003c00000 */
[----:B------:R0:W1:Y:S02]  /*3bac0*/  SHFL.IDX P6, R14, R13, R12, R11 ;  /* 0x0000000c0d0e7389 */ /* 0x00006400000c000b */
[----:B01----:R-:W-:Y:S01]  /*3bad0*/  ENDCOLLECTIVE ;  /* 0x000000000000791b */ /* 0x003fe20003800000 */
.L_x_13415:
        /* <DEDUP_REMOVED lines=15> */
.L_x_13416:
[----:B------:R-:W-:Y:S02]  /*3bbd0*/  @P0 IMAD R6, R5, 0x2, R23 ;  /* 0x0000000205060824 */ /* 0x000fe400078e0217 */
[----:B------:R-:W-:Y:S02]  /*3bbe0*/  IMAD.MOV.U32 R13, RZ, RZ, R4 ;  /* 0x000000ffff0d7224 */ /* 0x000fe400078e0004 */
[----:B------:R-:W-:Y:S02]  /*3bbf0*/  IMAD.MOV.U32 R12, RZ, RZ, 0x2 ;  /* 0x00000002ff0c7424 */ /* 0x000fe400078e00ff */
[----:B------:R-:W-:-:S07]  /*3bc00*/  IMAD.MOV.U32 R3, RZ, RZ, R14 ;  /* 0x000000ffff037224 */ /* 0x000fce00078e000e */
[----:B------:R-:W-:Y:S05]  /*3bc10*/  WARPSYNC.COLLECTIVE R15, `(.L_x_13417) ;  /* 0x000000000f087348 */ /* 0x000fea0003c00000 */
[----:B------:R0:W1:Y:S02]  /*3bc20*/  SHFL.IDX P6, R14, R13, R12, R11 ;  /* 0x0000000c0d0e7389 */ /* 0x00006400000c000b */
[----:B01----:R-:W-:Y:S01]  /*3bc30*/  ENDCOLLECTIVE ;  /* 0x000000000000791b */ /* 0x003fe20003800000 */
.L_x_13417:
        /* <DEDUP_REMOVED lines=15> */
.L_x_13418:
[----:B------:R-:W-:Y:S02]  /*3bd30*/  @P0 IMAD R6, R5, 0x2, R23 ;  /* 0x0000000205060824 */ /* 0x000fe400078e0217 */
[----:B------:R-:W-:Y:S02]  /*3bd40*/  IMAD.MOV.U32 R13, RZ, RZ, R4 ;  /* 0x000000ffff0d7224 */ /* 0x000fe400078e0004 */
[----:B------:R-:W-:Y:S02]  /*3bd50*/  IMAD.MOV.U32 R12, RZ, RZ, 0x3 ;  /* 0x00000003ff0c7424 */ /* 0x000fe400078e00ff */
[----:B------:R-:W-:-:S07]  /*3bd60*/  IMAD.MOV.U32 R3, RZ, RZ, R14 ;  /* 0x000000ffff037224 */ /* 0x000fce00078e000e */
[----:B------:R-:W-:Y:S05]  /*3bd70*/  WARPSYNC.COLLECTIVE R15, `(.L_x_13419) ;  /* 0x000000000f087348 */ /* 0x000fea0003c00000 */
[----:B------:R0:W1:Y:S02]  /*3bd80*/  SHFL.IDX P6, R14, R13, R12, R11 ;  /* 0x0000000c0d0e7389 */ /* 0x00006400000c000b */
[----:B01----:R-:W-:Y:S01]  /*3bd90*/  ENDCOLLECTIVE ;  /* 0x000000000000791b */ /* 0x003fe20003800000 */
.L_x_13419:
        /* <DEDUP_REMOVED lines=15> */
.L_x_13420:
[----:B------:R-:W-:Y:S02]  /*3be90*/  @P0 IMAD R6, R5, 0x2, R23 ;  /* 0x0000000205060824 */ /* 0x000fe400078e0217 */
[----:B------:R-:W-:Y:S02]  /*3bea0*/  IMAD.MOV.U32 R13, RZ, RZ, R4 ;  /* 0x000000ffff0d7224 */ /* 0x000fe400078e0004 */
[----:B------:R-:W-:Y:S02]  /*3beb0*/  IMAD.MOV.U32 R12, RZ, RZ, 0x4 ;  /* 0x00000004ff0c7424 */ /* 0x000fe400078e00ff */
[----:B------:R-:W-:-:S07]  /*3bec0*/  IMAD.MOV.U32 R3, RZ, RZ, R14 ;  /* 0x000000ffff037224 */ /* 0x000fce00078e000e */
[----:B------:R-:W-:Y:S05]  /*3bed0*/  WARPSYNC.COLLECTIVE R15, `(.L_x_13421) ;  /* 0x000000000f087348 */ /* 0x000fea0003c00000 */
[----:B------:R0:W1:Y:S02]  /*3bee0*/  SHFL.IDX P6, R14, R13, R12, R11 ;  /* 0x0000000c0d0e7389 */ /* 0x00006400000c000b */
[----:B01----:R-:W-:Y:S01]  /*3bef0*/  ENDCOLLECTIVE ;  /* 0x000000000000791b */ /* 0x003fe20003800000 */
.L_x_13421:
        /* <DEDUP_REMOVED lines=15> */
.L_x_13422:
[----:B------:R-:W-:Y:S02]  /*3bff0*/  @P0 IMAD R6, R5, 0x2, R23 ;  /* 0x0000000205060824 */ /* 0x000fe400078e0217 */
[----:B------:R-:W-:Y:S02]  /*3c000*/  IMAD.MOV.U32 R13, RZ, RZ, R4 ;  /* 0x000000ffff0d7224 */ /* 0x000fe400078e0004 */
[----:B------:R-:W-:Y:S02]  /*3c010*/  IMAD.MOV.U32 R12, RZ, RZ, 0x5 ;  /* 0x00000005ff0c7424 */ /* 0x000fe400078e00ff */
[----:B------:R-:W-:-:S07]  /*3c020*/  IMAD.MOV.U32 R3, RZ, RZ, R14 ;  /* 0x000000ffff037224 */ /* 0x000fce00078e000e */
[----:B------:R-:W-:Y:S05]  /*3c030*/  WARPSYNC.COLLECTIVE R15, `(.L_x_13423) ;  /* 0x000000000f087348 */ /* 0x000fea0003c00000 */
[----:B------:R0:W1:Y:S02]  /*3c040*/  SHFL.IDX P6, R14, R13, R12, R11 ;  /* 0x0000000c0d0e7389 */ /* 0x00006400000c000b */
[----:B01----:R-:W-:Y:S01]  /*3c050*/  ENDCOLLECTIVE ;  /* 0x000000000000791b */ /* 0x003fe20003800000 */
.L_x_13423:
        /* <DEDUP_REMOVED lines=10> */
.L_x_13424:
[----:B------:R-:W-:Y:S01]  /*3c100*/  @!PT LDS RZ, [RZ] ;  /* 0x00000000fffff984 */ /* 0x000fe20000000800 */
[----:B------:R-:W-:Y:S01]  /*3c110*/  @!PT LDS RZ, [RZ] ;  /* 0x00000000fffff984 */ /* 0x000fe20000000800 */
[----:B------:R-:W-:Y:S01]  /*3c120*/  @!PT LDS RZ, [RZ] ;  /* 0x00000000fffff984 */ /* 0x000fe20000000800 */
[----:B------:R2:W-:Y:S01]  /*3c130*/  @P0 LDGSTS.E.BYPASS.LTC128B.128 [R6+0x1e400], desc[UR44][R2.64], !P2 ;  /* 0x1e40000002060fae */ /* 0x0005e2000d101d6c */
[----:B------:R-:W-:Y:S01]  /*3c140*/  IMAD.MOV.U32 R0, RZ, RZ, R14 ;  /* 0x000000ffff007224 */ /* 0x000fe200078e000e */
[----:B------:R-:W-:Y:S06]  /*3c150*/  BRA `(.L_x_13425) ;  /* 0xffffff9000207947 */ /* 0x000fec000383ffff */
.L_x_13248:
        /* <DEDUP_REMOVED lines=9> */
.L_x_13426:
[C---:B------:R-:W-:Y:S01]  /*3c1f0*/  VIADD R10, R35.reuse, 0x10 ;  /* 0x00000010230a7836 */ /* 0x040fe20000000000 */
[C---:B------:R-:W-:Y:S01]  /*3c200*/  ISETP.GE.AND P0, PT, R35.reuse, R2, PT ;  /* 0x000000022300720c */ /* 0x040fe20003f06270 */
[C---:B------:R-:W-:Y:S02]  /*3c210*/  VIADD R6, R35.reuse, 0x20 ;  /* 0x0000002023067836 */ /* 0x040fe40000000000 */
[----:B------:R-:W-:Y:S01]  /*3c220*/  VIADD R8, R35, 0x40 ;  /* 0x0000004023087836 */ /* 0x000fe20000000000 */
[----:B------:R0:W-:Y:S04]  /*3c230*/  STL [R1+0x458], R10 ;  /* 0x0004580a01007387 */ /* 0x0001e80000100800 */
[----:B------:R0:W-:Y:S01]  /*3c240*/  STL [R1+0x45c], R6 ;  /* 0x00045c0601007387 */ /* 0x0001e20000100800 */
[----:B------:R-:W-:-:S03]  /*3c250*/  IMAD.MOV.U32 R13, RZ, RZ, R0 ;  /* 0x000000ffff0d7224 */ /* 0x000fc600078e0000 */
[----:B------:R0:W-:Y:S01]  /*3c260*/  STL [R1+0x464], R8 ;  /* 0x0004640801007387 */ /* 0x0001e20000100800 */
[----:B------:R-:W-:-:S07]  /*3c270*/  IMAD.MOV.U32 R4, RZ, RZ, R14 ;  /* 0x000000ffff047224 */ /* 0x000fce00078e000e */
[----:B0-----:R-:W-:Y:S05]  /*3c280*/  WARPSYNC.COLLECTIVE R15, `(.L_x_13427) ;  /* 0x000000000f087348 */ /* 0x001fea0003c00000 */
[----:B------:R1:W2:Y:S02]  /*3c290*/  SHFL.IDX P6, R14, R13, R12, R11 ;  /* 0x0000000c0d0e7389 */ /* 0x0002a400000c000b */
[----:B012---:R-:W-:Y:S01]  /*3c2a0*/  ENDCOLLECTIVE ;  /* 0x000000000000791b */ /* 0x007fe20003800000 */
.L_x_13427:
[----:B------:R-:W-:Y:S02]  /*3c2b0*/  IMAD.MOV.U32 R13, RZ, RZ, R3 ;  /* 0x000000ffff0d7224 */ /* 0x000fe400078e0003 */
[----:B------:R-:W-:Y:S02]  /*3c2c0*/  IMAD.MOV.U32 R12, RZ, RZ, 0x1 ;  /* 0x00000001ff0c7424 */ /* 0x000fe400078e00ff */
[----:B------:R-:W-:-:S07]  /*3c2d0*/  IMAD.MOV.U32 R5, RZ, RZ, R14 ;  /* 0x000000ffff057224 */ /* 0x000fce00078e000e */
[----:B------:R-:W-:Y:S05]  /*3c2e0*/  WARPSYNC.COLLECTIVE R15, `(.L_x_13428) ;  /* 0x000000000f087348 */ /* 0x000fea0003c00000 */
[----:B------:R0:W1:Y:S02]  /*3c2f0*/  SHFL.IDX P6, R14, R13, R12, R11 ;  /* 0x0000000c0d0e7389 */ /* 0x00006400000c000b */
[----:B01----:R-:W-:Y:S01]  /*3c300*/  ENDCOLLECTIVE ;  /* 0x000000000000791b */ /* 0x003fe20003800000 */
.L_x_13428:
        /* <DEDUP_REMOVED lines=15> */
.L_x_13429:
[----:B------:R-:W-:Y:S02]  /*3c400*/  IMAD.MOV.U32 R13, RZ, RZ, R3 ;  /* 0x000000ffff0d7224 */ /* 0x000fe400078e0003 */
[----:B------:R-:W-:Y:S02]  /*3c410*/  IMAD.MOV.U32 R12, RZ, RZ, 0x2 ;  /* 0x00000002ff0c7424 */ /* 0x000fe400078e00ff */
[----:B------:R-:W-:-:S07]  /*3c420*/  IMAD.MOV.U32 R5, RZ, RZ, R14 ;  /* 0x000000ffff057224 */ /* 0x000fce00078e000e */
[----:B------:R-:W-:Y:S05]  /*3c430*/  WARPSYNC.COLLECTIVE R15, `(.L_x_13430) ;  /* 0x000000000f087348 */ /* 0x000fea0003c00000 */
[----:B------:R0:W1:Y:S02]  /*3c440*/  SHFL.IDX P6, R14, R13, R12, R11 ;  /* 0x0000000c0d0e7389 */ /* 0x00006400000c000b */
[----:B01----:R-:W-:Y:S01]  /*3c450*/  ENDCOLLECTIVE ;  /* 0x000000000000791b */ /* 0x003fe20003800000 */
.L_x_13430:
        /* <DEDUP_REMOVED lines=11> */
[----:B------:R-:W-:-:S05]  /*3c510*/  VIADD R6, R35, 0x30 ;  /* 0x0000003023067836 */ /* 0x000fca0000000000 */
[----:B------:R1:W-:Y:S01]  /*3c520*/  STL [R1+0x460], R6 ;  /* 0x0004600601007387 */ /* 0x0003e20000100800 */
[----:B0-----:R-:W-:-:S07]  /*3c530*/  IMAD.MOV.U32 R4, RZ, RZ, R14 ;  /* 0x000000ffff047224 */ /* 0x001fce00078e000e */
[----:B-1----:R-:W-:Y:S05]  /*3c540*/  WARPSYNC.COLLECTIVE R15, `(.L_x_13431) ;  /* 0x000000000f087348 */ /* 0x002fea0003c00000 */
[----:B------:R0:W2:Y:S02]  /*3c550*/  SHFL.IDX P6, R14, R13, R12, R11 ;  /* 0x0000000c0d0e7389 */ /* 0x0000a400000c000b */
[----:B012---:R-:W-:Y:S01]  /*3c560*/  ENDCOLLECTIVE ;  /* 0x000000000000791b */ /* 0x007fe20003800000 */
.L_x_13431:
[----:B------:R-:W-:Y:S02]  /*3c570*/  IMAD.MOV.U32 R13, RZ, RZ, R3 ;  /* 0x000000ffff0d7224 */ /* 0x000fe400078e0003 */
[----:B------:R-:W-:Y:S02]  /*3c580*/  IMAD.MOV.U32 R12, RZ, RZ, 0x3 ;  /* 0x00000003ff0c7424 */ /* 0x000fe400078e00ff */
[----:B------:R-:W-:-:S07]  /*3c590*/  IMAD.MOV.U32 R5, RZ, RZ, R14 ;  /* 0x000000ffff057224 */ /* 0x000fce00078e000e */
[----:B------:R-:W-:Y:S05]  /*3c5a0*/  WARPSYNC.COLLECTIVE R15, `(.L_x_13432) ;  /* 0x000000000f087348 */ /* 0x000fea0003c00000 */
[----:B------:R0:W1:Y:S02]  /*3c5b0*/  SHFL.IDX P6, R14, R13, R12, R11 ;  /* 0x0000000c0d0e7389 */ /* 0x00006400000c000b */
[----:B01----:R-:W-:Y:S01]  /*3c5c0*/  ENDCOLLECTIVE ;  /* 0x000000000000791b */ /* 0x003fe20003800000 */
.L_x_13432:
        /* <DEDUP_REMOVED lines=15> */
.L_x_13433:
[----:B------:R-:W-:Y:S02]  /*3c6c0*/  IMAD.MOV.U32 R13, RZ, RZ, R3 ;  /* 0x000000ffff0d7224 */ /* 0x000fe400078e0003 */
[----:B------:R-:W-:Y:S02]  /*3c6d0*/  IMAD.MOV.U32 R12, RZ, RZ, 0x4 ;  /* 0x00000004ff0c7424 */ /* 0x000fe400078e00ff */
[----:B------:R-:W-:-:S07]  /*3c6e0*/  IMAD.MOV.U32 R5, RZ, RZ, R14 ;  /* 0x000000ffff057224 */ /* 0x000fce00078e000e */
[----:B------:R-:W-:Y:S05]  /*3c6f0*/  WARPSYNC.COLLECTIVE R15, `(.L_x_13434) ;  /* 0x000000000f087348 */ /* 0x000fea0003c00000 */
[----:B------:R0:W1:Y:S02]  /*3c700*/  SHFL.IDX P6, R14, R13, R12, R11 ;  /* 0x0000000c0d0e7389 */ /* 0x00006400000c000b */
[----:B01----:R-:W-:Y:S01]  /*3c710*/  ENDCOLLECTIVE ;  /* 0x000000000000791b */ /* 0x003fe20003800000 */
.L_x_13434:
        /* <DEDUP_REMOVED lines=10> */
.L_x_13435:
        /* <DEDUP_REMOVED lines=13> */
.L_x_13436:
        /* <DEDUP_REMOVED lines=10> */
.L_x_13437:
        /* <DEDUP_REMOVED lines=13> */
.L_x_13438:
        /* <DEDUP_REMOVED lines=10> */
.L_x_13439:
        /* <DEDUP_REMOVED lines=11> */
.L_x_13440:
        /* <DEDUP_REMOVED lines=10> */
.L_x_13441:
[----:B------:R-:W-:Y:S01]  /*3cbf0*/  @!PT LDS RZ, [RZ] ;  /* 0x00000000fffff984 */ /* 0x000fe20000000800 */
[----:B------:R-:W-:Y:S01]  /*3cc00*/  @!PT LDS RZ, [RZ] ;  /* 0x00000000fffff984 */ /* 0x000fe20000000800 */
[----:B------:R-:W-:Y:S01]  /*3cc10*/  @!PT LDS RZ, [RZ] ;  /* 0x00000000fffff984 */ /* 0x000fe20000000800 */
[----:B------:R0:W-:Y:S01]  /*3cc20*/  @!P0 LDGSTS.E.BYPASS.LTC128B.128 [R26+0x1b400], desc[UR44][R4.64], !P1 ;  /* 0x1b400000041a8fae */ /* 0x0001e2000c901d6c */
[----:B------:R-:W-:Y:S01]  /*3cc30*/  MOV R0, R14 ;  /* 0x0000000e00007202 */ /* 0x000fe20000000f00 */
[----:B------:R-:W-:Y:S06]  /*3cc40*/  BRA `(.L_x_13442) ;  /* 0xffffff9000687947 */ /* 0x000fec000383ffff */
.L_x_13252:
[----:B------:R-:W2:Y:S04]  /*3cc50*/  LDL.LU R14, [R1+0x440] ;  /* 0x00044000010e7983 */ /* 0x000ea80000300800 */
[----:B------:R-:W3:Y:S04]  /*3cc60*/  LDL.LU R13, [R1+0x458] ;  /* 0x00045800010d7983 */ /* 0x000ee80000300800 */
[----:B------:R-:W4:Y:S04]  /*3cc70*/  LDL.LU R12, [R1+0x45c] ;  /* 0x00045c00010c7983 */ /* 0x000f280000300800 */
[----:B------:R-:W5:Y:S04]  /*3cc80*/  LDL.LU R11, [R1+0x460] ;  /* 0x00046000010b7983 */ /* 0x000f680000300800 */
[----:B------:R-:W5:Y:S04]  /*3cc90*/  LDL.LU R10, [R1+0x464] ;  /* 0x00046400010a7983 */ /* 0x000f680000300800 */
[----:B------:R-:W5:Y:S04]  /*3cca0*/  LDL.LU R9, [R1+0x46c] ;  /* 0x00046c0001097983 */ /* 0x000f680000300800 */
[----:B------:R-:W5:Y:S01]  /*3ccb0*/  LDL.LU R8, [R1+0x470] ;  /* 0x0004700001087983 */ /* 0x000f620000300800 */
[----:B------:R-:W-:Y:S01]  /*3ccc0*/  LOP3.LUT R22, R22, 0xfffffbff, RZ, 0xc0, !PT ;  /* 0xfffffbff16167812 */ /* 0x000fe200078ec0ff */
[----:B------:R-:W-:Y:S01]  /*3ccd0*/  BSSY B0, `(.L_x_13443) ;  /* 0x0000019000007945 */ /* 0x000fe20003800000 */
[----:B------:R-:W-:-:S02]  /*3cce0*/  IMAD.MOV.U32 R15, RZ, RZ, -0x1 ;  /* 0xffffffffff0f7424 */ /* 0x000fc400078e00ff */
[----:B--2---:R-:W-:-:S05]  /*3ccf0*/  IMAD R5, R14, R6, RZ ;  /* 0x000000060e057224 */ /* 0x004fca00078e02ff */
[-C--:B------:R-:W-:Y:S02]  /*3cd00*/  ISETP.GE.AND P0, PT, R35, R5.reuse, PT ;  /* 0x000000052300720c */ /* 0x080fe40003f06270 */
[-C--:B---3--:R-:W-:Y:S01]  /*3cd10*/  ISETP.GE.AND P6, PT, R13, R5.reuse, PT ;  /* 0x000000050d00720c */ /* 0x088fe20003fc6270 */
[----:B------:R-:W-:Y:S01]  /*3cd20*/  IMAD.MOV.U32 R13, RZ, RZ, R0 ;  /* 0x000000ffff0d7224 */ /* 0x000fe200078e0000 */
[----:B----4-:R-:W-:Y:S01]  /*3cd30*/  ISETP.GE.AND P5, PT, R12, R5, PT ;  /* 0x000000050c00720c */ /* 0x010fe20003fa6270 */
[----:B------:R-:W-:-:S08]  /*3cd40*/  IMAD.MOV.U32 R12, RZ, RZ, RZ ;  /* 0x000000ffff0c7224 */ /* 0x000fd000078e00ff */
[----:B------:R-:W-:Y:S02]  /*3cd50*/  @P0 LOP3.LUT R22, R22, 0x400, RZ, 0xfc, !PT ;  /* 0x0000040016160812 */ /* 0x000fe400078efcff */
[----:B-----5:R-:W-:Y:S01]  /*3cd60*/  ISETP.GE.AND P0, PT, R11, R5, PT ;  /* 0x000000050b00720c */ /* 0x020fe20003f06270 */
        /* <DEDUP_REMOVED lines=8> */
[----:B------:R-:W-:Y:S02]  /*3cdf0*/  @P0 LOP3.LUT R22, R22, 0x80, RZ, 0xfc, !PT ;  /* 0x0000008016160812 */ /* 0x000fe400078efcff */
[----:B------:R-:W-:Y:S02]  /*3ce00*/  ISETP.GE.AND P0, PT, R8, R5, PT ;  /* 0x000000050800720c */ /* 0x000fe40003f06270 */
[----:B------:R-:W-:-:S04]  /*3ce10*/  LOP3.LUT R22, R22, 0xffffffbf, RZ, 0xc0, !PT ;  /* 0xffffffbf16167812 */ /* 0x000fc800078ec0ff */
[----:B------:R-:W-:-:S07]  /*3ce20*/  @P6 LOP3.LUT R22, R22, 0x40, RZ, 0xfc, !PT ;  /* 0x0000004016166812 */ /* 0x000fce00078efcff */
[----:B------:R-:W-:Y:S05]  /*3ce30*/  WARPSYNC.COLLECTIVE R15, `(.L_x_13444) ;  /* 0x000000000f087348 */ /* 0x000fea0003c00000 */
[----:B------:R0:W1:Y:S02]  /*3ce40*/  SHFL.IDX P6, R14, R13, R12, R11 ;  /* 0x0000000c0d0e7389 */ /* 0x00006400000c000b */
[----:B01----:R-:W-:Y:S01]  /*3ce50*/  ENDCOLLECTIVE ;  /* 0x000000000000791b */ /* 0x003fe20003800000 */
.L_x_13444:
[----:B------:R-:W-:Y:S05]  /*3ce60*/  BSYNC B0 ;  /* 0x0000000000007941 */ /* 0x000fea0003800000 */
.L_x_13443:
        /* <DEDUP_REMOVED lines=11> */
.L_x_13445:
[----:B------:R-:W-:-:S04]  /*3cf20*/  LOP3.LUT R22, R22, 0xffefffff, RZ, 0xc0, !PT ;  /* 0xffefffff16167812 */ /* 0x000fc800078ec0ff */
[----:B------:R-:W-:-:S04]  /*3cf30*/  @P0 LOP3.LUT R22, R22, 0x100000, RZ, 0xfc, !PT ;  /* 0x0010000016160812 */ /* 0x000fc800078efcff */
[----:B------:R-:W-:Y:S01]  /*3cf40*/  LOP3.LUT P0, RZ, R22, 0x400, RZ, 0xc0, !PT ;  /* 0x0000040016ff7812 */ /* 0x000fe2000780c0ff */
[----:B------:R-:W-:Y:S02]  /*3cf50*/  IMAD.MOV.U32 R13, RZ, RZ, R0 ;  /* 0x000000ffff0d7224 */ /* 0x000fe400078e0000 */
[----:B------:R-:W-:Y:S02]  /*3cf60*/  IMAD.MOV.U32 R12, RZ, RZ, 0x1 ;  /* 0x00000001ff0c7424 */ /* 0x000fe400078e00ff */
[----:B------:R-:W-:-:S08]  /*3cf70*/  IMAD.MOV.U32 R3, RZ, RZ, R14 ;  /* 0x000000ffff037224 */ /* 0x000fd000078e000e */
[----:B------:R-:W-:-:S05]  /*3cf80*/  @!P0 LEA R3, P6, R7, R3, 0x1 ;  /* 0x0000000307038211 */ /* 0x000fca00078c08ff */
[----:B------:R-:W-:-:S05]  /*3cf90*/  @!P0 IMAD.X R2, RZ, RZ, R2, P6 ;  /* 0x000000ffff028224 */ /* 0x000fca00030e0602 */
[----:B------:R-:W-:-:S07]  /*3cfa0*/  @!P0 LOP3.LUT R3, R3, R2, RZ, 0x3c, !PT ;  /* 0x0000000203038212 */ /* 0x000fce00078e3cff */
[----:B------:R-:W-:Y:S05]  /*3cfb0*/  WARPSYNC.COLLECTIVE R15, `(.L_x_13446) ;  /* 0x000000000f087348 */ /* 0x000fea0003c00000 */
[----:B------:R0:W1:Y:S02]  /*3cfc0*/  SHFL.IDX P6, R14, R13, R12, R11 ;  /* 0x0000000c0d0e7389 */ /* 0x00006400000c000b */
[----:B01----:R-:W-:Y:S01]  /*3cfd0*/  ENDCOLLECTIVE ;  /* 0x000000000000791b */ /* 0x003fe20003800000 */
.L_x_13446:
        /* <DEDUP_REMOVED lines=15> */
.L_x_13447:
        /* <DEDUP_REMOVED lines=12> */
.L_x_13448:
        /* <DEDUP_REMOVED lines=12> */
.L_x_13449:
        /* <DEDUP_REMOVED lines=12> */
.L_x_13450:
        /* <DEDUP_REMOVED lines=12> */
.L_x_13451:
        /* <DEDUP_REMOVED lines=12> */
.L_x_13452:
        /* <DEDUP_REMOVED lines=12> */
.L_x_13453:
        /* <DEDUP_REMOVED lines=12> */
.L_x_13454:
        /* <DEDUP_REMOVED lines=12> */
.L_x_13455:
        /* <DEDUP_REMOVED lines=12> */
.L_x_13456:
        /* <DEDUP_REMOVED lines=11> */
.L_x_13457:
[----:B------:R-:W-:Y:S02]  /*3d840*/  IMAD.MOV.U32 R13, RZ, RZ, R0 ;  /* 0x000000ffff0d7224 */ /* 0x000fe400078e0000 */
[----:B------:R-:W-:Y:S02]  /*3d850*/  IMAD.MOV.U32 R12, RZ, RZ, 0x7 ;  /* 0x00000007ff0c7424 */ /* 0x000fe400078e00ff */
[----:B------:R-:W-:-:S07]  /*3d860*/  IMAD.MOV.U32 R2, RZ, RZ, R14 ;  /* 0x000000ffff027224 */ /* 0x000fce00078e000e */
[----:B------:R-:W-:Y:S05]  /*3d870*/  WARPSYNC.COLLECTIVE R15, `(.L_x_13458) ;  /* 0x000000000f087348 */ /* 0x000fea0003c00000 */
[----:B------:R0:W1:Y:S02]  /*3d880*/  SHFL.IDX P6, R14, R13, R12, R11 ;  /* 0x0000000c0d0e7389 */ /* 0x00006400000c000b */
[----:B01----:R-:W-:Y:S01]  /*3d890*/  ENDCOLLECTIVE ;  /* 0x000000000000791b */ /* 0x003fe20003800000 */
.L_x_13458:
        /* <DEDUP_REMOVED lines=14> */
.L_x_13459:
[----:B------:R-:W-:Y:S01]  /*3d980*/  IMAD.MOV.U32 R2, RZ, RZ, R14 ;  /* 0x000000ffff027224 */ /* 0x000fe200078e000e */
[----:B------:R-:W-:Y:S06]  /*3d990*/  BRA `(.L_x_13460) ;  /* 0xffffff8c00cc7947 */ /* 0x000fec000383ffff */
.L_x_13257:
[----:B0-----:R0:W1:Y:S02]  /*3d9a0*/  SYNCS.PHASECHK.TRANS64.TRYWAIT P0, [R23+URZ+0x32420], R0 ;  /* 0x03242000170075a7 */ /* 0x001064000800017f */
[----:B-1----:R-:W-:Y:S05]  /*3d9b0*/  @!P0 NANOSLEEP.SYNCS 0x989680 ;  /* 0x009896800000895d */ /* 0x002fea0003900000 */
[----:B------:R-:W1:Y:S02]  /*3d9c0*/  @!P0 SYNCS.PHASECHK.TRANS64 P0, [R23+URZ+0x32420], R0 ;  /* 0x03242000170085a7 */ /* 0x000e64000800007f */
[----:B-1----:R-:W-:Y:S05]  /*3d9d0*/  @!P0 BRA `(.L_x_13257) ;  /* 0xfffffffc00f08947 */ /* 0x002fea000383ffff */
[----:B------:R-:W-:Y:S05]  /*3d9e0*/  BRA `(.L_x_13461) ;  /* 0xffffff9000407947 */ /* 0x000fea000383ffff */
.L_x_13260:
[----:B0-----:R0:W1:Y:S02]  /*3d9f0*/  SYNCS.PHASECHK.TRANS64.TRYWAIT P0, [R17+URZ+0x32460], R0 ;  /* 0x03246000110075a7 */ /* 0x001064000800017f */
[----:B-1----:R-:W-:Y:S05]  /*3da00*/  @!P0 NANOSLEEP.SYNCS 0x989680 ;  /* 0x009896800000895d */ /* 0x002fea0003900000 */
[----:B------:R-:W1:Y:S02]  /*3da10*/  @!P0 SYNCS.PHASECHK.TRANS64 P0, [R17+URZ+0x32460], R0 ;  /* 0x03246000110085a7 */ /* 0x000e64000800007f */
[----:B-1----:R-:W-:Y:S05]  /*3da20*/  @!P0 BRA `(.L_x_13260) ;  /* 0xfffffffc00f08947 */ /* 0x002fea000383ffff */
[----:B------:R-:W-:Y:S05]  /*3da30*/  BRA `(.L_x_13462) ;  /* 0xffffff9000507947 */ /* 0x000fea000383ffff */
.L_x_13261:
        /* <DEDUP_REMOVED lines=8> */
.L_x_13464:
[----:B------:R-:W-:Y:S05]  /*3dac0*/  BSYNC B0 ;  /* 0x0000000000007941 */ /* 0x000fea0003800000 */
.L_x_13463:
        /* <DEDUP_REMOVED lines=13> */
.L_x_13465:
        /* <DEDUP_REMOVED lines=9> */
.L_x_13466:
        /* <DEDUP_REMOVED lines=17> */
.L_x_13467:
[----:B------:R-:W-:Y:S02]  /*3dd40*/  IMAD.MOV.U32 R13, RZ, RZ, R6 ;  /* 0x000000ffff0d7224 */ /* 0x000fe400078e0006 */
[----:B------:R-:W-:Y:S01]  /*3dd50*/  IMAD.MOV.U32 R12, RZ, RZ, 0x2 ;  /* 0x00000002ff0c7424 */ /* 0x000fe200078e00ff */
[----:B------:R-:W-:-:S13]  /*3dd60*/  IADD3 R2, P3, R14, R0, RZ ;  /* 0x000000000e027210 */ /* 0x000fda0007f7e0ff */
[----:B------:R-:W-:Y:S05]  /*3dd70*/  WARPSYNC.COLLECTIVE R15, `(.L_x_13468) ;  /* 0x000000000f087348 */ /* 0x000fea0003c00000 */
[----:B------:R0:W1:Y:S02]  /*3dd80*/  SHFL.IDX P6, R14, R13, R12, R11 ;  /* 0x0000000c0d0e7389 */ /* 0x00006400000c000b */
[----:B01----:R-:W-:Y:S01]  /*3dd90*/  ENDCOLLECTIVE ;  /* 0x000000000000791b */ /* 0x003fe20003800000 */
.L_x_13468:
        /* <DEDUP_REMOVED lines=17> */
.L_x_13469:
[----:B------:R-:W-:Y:S02]  /*3deb0*/  IMAD.MOV.U32 R13, RZ, RZ, R6 ;  /* 0x000000ffff0d7224 */ /* 0x000fe400078e0006 */
[----:B------:R-:W-:Y:S01]  /*3dec0*/  IMAD.MOV.U32 R12, RZ, RZ, 0x3 ;  /* 0x00000003ff0c7424 */ /* 0x000fe200078e00ff */
[----:B------:R-:W-:-:S13]  /*3ded0*/  IADD3 R2, P3, R14, R0, RZ ;  /* 0x000000000e027210 */ /* 0x000fda0007f7e0ff */
[----:B------:R-:W-:Y:S05]  /*3dee0*/  WARPSYNC.COLLECTIVE R15, `(.L_x_13470) ;  /* 0x000000000f087348 */ /* 0x000fea0003c00000 */
[----:B------:R0:W1:Y:S02]  /*3def0*/  SHFL.IDX P6, R14, R13, R12, R11 ;  /* 0x0000000c0d0e7389 */ /* 0x00006400000c000b */
[----:B01----:R-:W-:Y:S01]  /*3df00*/  ENDCOLLECTIVE ;  /* 0x000000000000791b */ /* 0x003fe20003800000 */
.L_x_13470:
        /* <DEDUP_REMOVED lines=17> */
.L_x_13471:
[----:B------:R-:W-:Y:S02]  /*3e020*/  IMAD.MOV.U32 R13, RZ, RZ, R6 ;  /* 0x000000ffff0d7224 */ /* 0x000fe400078e0006 */
[----:B------:R-:W-:Y:S01]  /*3e030*/  IMAD.MOV.U32 R12, RZ, RZ, 0x4 ;  /* 0x00000004ff0c7424 */ /* 0x000fe200078e00ff */
[----:B------:R-:W-:-:S13]  /*3e040*/  IADD3 R2, P3, R14, R0, RZ ;  /* 0x000000000e027210 */ /* 0x000fda0007f7e0ff */
[----:B------:R-:W-:Y:S05]  /*3e050*/  WARPSYNC.COLLECTIVE R15, `(.L_x_13472) ;  /* 0x000000000f087348 */ /* 0x000fea0003c00000 */
[----:B------:R0:W1:Y:S02]  /*3e060*/  SHFL.IDX P6, R14, R13, R12, R11 ;  /* 0x0000000c0d0e7389 */ /* 0x00006400000c000b */
[----:B01----:R-:W-:Y:S01]  /*3e070*/  ENDCOLLECTIVE ;  /* 0x000000000000791b */ /* 0x003fe20003800000 */
.L_x_13472:
        /* <DEDUP_REMOVED lines=17> */
.L_x_13473:
[----:B------:R-:W-:Y:S02]  /*3e190*/  IMAD.MOV.U32 R13, RZ, RZ, R6 ;  /* 0x000000ffff0d7224 */ /* 0x000fe400078e0006 */
[----:B------:R-:W-:Y:S01]  /*3e1a0*/  IMAD.MOV.U32 R12, RZ, RZ, 0x5 ;  /* 0x00000005ff0c7424 */ /* 0x000fe200078e00ff */
[----:B------:R-:W-:-:S13]  /*3e1b0*/  IADD3 R2, P3, R14, R0, RZ ;  /* 0x000000000e027210 */ /* 0x000fda0007f7e0ff */
[----:B------:R-:W-:Y:S05]  /*3e1c0*/  WARPSYNC.COLLECTIVE R15, `(.L_x_13474) ;  /* 0x000000000f087348 */ /* 0x000fea0003c00000 */
[----:B------:R0:W1:Y:S02]  /*3e1d0*/  SHFL.IDX P6, R14, R13, R12, R11 ;  /* 0x0000000c0d0e7389 */ /* 0x00006400000c000b */
[----:B01----:R-:W-:Y:S01]  /*3e1e0*/  ENDCOLLECTIVE ;  /* 0x000000000000791b */ /* 0x003fe20003800000 */
.L_x_13474:
        /* <DEDUP_REMOVED lines=12> */
.L_x_13475:
        /* <DEDUP_REMOVED lines=9> */
.L_x_13268:
[----:B0-----:R0:W1:Y:S02]  /*3e340*/  SYNCS.PHASECHK.TRANS64.TRYWAIT P0, [R6+URZ+0x32440], R21 ;  /* 0x03244015060075a7 */ /* 0x001064000800017f */
[----:B-1----:R-:W-:Y:S05]  /*3e350*/  @!P0 NANOSLEEP.SYNCS 0x989680 ;  /* 0x009896800000895d */ /* 0x002fea0003900000 */
[----:B------:R-:W1:Y:S02]  /*3e360*/  @!P0 SYNCS.PHASECHK.TRANS64 P0, [R6+URZ+0x32440], R21 ;  /* 0x03244015060085a7 */ /* 0x000e64000800007f */
[----:B-1----:R-:W-:Y:S05]  /*3e370*/  @!P0 BRA `(.L_x_13268) ;  /* 0xfffffffc00f08947 */ /* 0x002fea000383ffff */
[----:B------:R-:W-:Y:S05]  /*3e380*/  BRA `(.L_x_13477) ;  /* 0xffffff9000e07947 */ /* 0x000fea000383ffff */
.L_x_13269:
        /* <DEDUP_REMOVED lines=8> */
.L_x_13479:
[----:B------:R-:W-:Y:S05]  /*3e410*/  BSYNC B1 ;  /* 0x0000000000017941 */ /* 0x000fea0003800000 */
.L_x_13478:
        /* <DEDUP_REMOVED lines=9> */
.L_x_13480:
[----:B------:R-:W-:Y:S02]  /*3e4b0*/  IMAD.MOV.U32 R13, RZ, RZ, R9 ;  /* 0x000000ffff0d7224 */ /* 0x000fe400078e0009 */
[----:B------:R-:W-:Y:S02]  /*3e4c0*/  IMAD.MOV.U32 R12, RZ, RZ, 0x1 ;  /* 0x00000001ff0c7424 */ /* 0x000fe400078e00ff */
[----:B------:R-:W-:-:S07]  /*3e4d0*/  IMAD.MOV.U32 R2, RZ, RZ, R14 ;  /* 0x000000ffff027224 */ /* 0x000fce00078e000e */
[----:B------:R-:W-:Y:S05]  /*3e4e0*/  WARPSYNC.COLLECTIVE R15, `(.L_x_13481) ;  /* 0x000000000f087348 */ /* 0x000fea0003c00000 */
[----:B------:R0:W1:Y:S02]  /*3e4f0*/  SHFL.IDX P6, R14, R13, R12, R11 ;  /* 0x0000000c0d0e7389 */ /* 0x00006400000c000b */
[----:B01----:R-:W-:Y:S01]  /*3e500*/  ENDCOLLECTIVE ;  /* 0x000000000000791b */ /* 0x003fe20003800000 */
.L_x_13481:
        /* <DEDUP_REMOVED lines=11> */
.L_x_13482:
[----:B------:R-:W-:Y:S01]  /*3e5c0*/  IMAD.MOV.U32 R13, RZ, RZ, R9 ;  /* 0x000000ffff0d7224 */ /* 0x000fe200078e0009 */
[----:B------:R-:W-:Y:S01]  /*3e5d0*/  MOV R12, 0x2 ;  /* 0x00000002000c7802 */ /* 0x000fe20000000f00 */
[----:B------:R-:W-:-:S07]  /*3e5e0*/  IMAD.MOV.U32 R2, RZ, RZ, R14 ;  /* 0x000000ffff027224 */ /* 0x000fce00078e000e */
[----:B------:R-:W-:Y:S05]  /*3e5f0*/  WARPSYNC.COLLECTIVE R15, `(.L_x_13483) ;  /* 0x000000000f087348 */ /* 0x000fea0003c00000 */
[----:B------:R0:W1:Y:S02]  /*3e600*/  SHFL.IDX P6, R14, R13, R12, R11 ;  /* 0x0000000c0d0e7389 */ /* 0x00006400000c000b */
[----:B01----:R-:W-:Y:S01]  /*3e610*/  ENDCOLLECTIVE ;  /* 0x000000000000791b */ /* 0x003fe20003800000 */
.L_x_13483:
        /* <DEDUP_REMOVED lines=11> */
.L_x_13484:
[----:B------:R-:W-:Y:S02]  /*3e6d0*/  IMAD.MOV.U32 R13, RZ, RZ, R9 ;  /* 0x000000ffff0d7224 */ /* 0x000fe400078e0009 */
[----:B------:R-:W-:Y:S02]  /*3e6e0*/  IMAD.MOV.U32 R12, RZ, RZ, 0x3 ;  /* 0x00000003ff0c7424 */ /* 0x000fe400078e00ff */
[----:B------:R-:W-:-:S07]  /*3e6f0*/  IMAD.MOV.U32 R2, RZ, RZ, R14 ;  /* 0x000000ffff027224 */ /* 0x000fce00078e000e */
[----:B------:R-:W-:Y:S05]  /*3e700*/  WARPSYNC.COLLECTIVE R15, `(.L_x_13485) ;  /* 0x000000000f087348 */ /* 0x000fea0003c00000 */
[----:B------:R0:W1:Y:S02]  /*3e710*/  SHFL.IDX P6, R14, R13, R12, R11 ;  /* 0x0000000c0d0e7389 */ /* 0x00006400000c000b */
[----:B01----:R-:W-:Y:S01]  /*3e720*/  ENDCOLLECTIVE ;  /* 0x000000000000791b */ /* 0x003fe20003800000 */
.L_x_13485:
        /* <DEDUP_REMOVED lines=11> */
.L_x_13486:
[----:B------:R-:W-:Y:S02]  /*3e7e0*/  IMAD.MOV.U32 R13, RZ, RZ, R9 ;  /* 0x000000ffff0d7224 */ /* 0x000fe400078e0009 */
[----:B------:R-:W-:Y:S02]  /*3e7f0*/  IMAD.MOV.U32 R12, RZ, RZ, 0x4 ;  /* 0x00000004ff0c7424 */ /* 0x000fe400078e00ff */
[----:B------:R-:W-:-:S07]  /*3e800*/  IMAD.MOV.U32 R2, RZ, RZ, R14 ;  /* 0x000000ffff027224 */ /* 0x000fce00078e000e */
[----:B------:R-:W-:Y:S05]  /*3e810*/  WARPSYNC.COLLECTIVE R15, `(.L_x_13487) ;  /* 0x000000000f087348 */ /* 0x000fea0003c00000 */
[----:B------:R0:W1:Y:S02]  /*3e820*/  SHFL.IDX P6, R14, R13, R12, R11 ;  /* 0x0000000c0d0e7389 */ /* 0x00006400000c000b */
[----:B01----:R-:W-:Y:S01]  /*3e830*/  ENDCOLLECTIVE ;  /* 0x000000000000791b */ /* 0x003fe20003800000 */
.L_x_13487:
        /* <DEDUP_REMOVED lines=11> */
.L_x_13488:
[----:B------:R-:W-:Y:S02]  /*3e8f0*/  IMAD.MOV.U32 R13, RZ, RZ, R9 ;  /* 0x000000ffff0d7224 */ /* 0x000fe400078e0009 */
[----:B------:R-:W-:Y:S02]  /*3e900*/  IMAD.MOV.U32 R12, RZ, RZ, 0x5 ;  /* 0x00000005ff0c7424 */ /* 0x000fe400078e00ff */
[----:B------:R-:W-:-:S07]  /*3e910*/  IMAD.MOV.U32 R2, RZ, RZ, R14 ;  /* 0x000000ffff027224 */ /* 0x000fce00078e000e */
[----:B------:R-:W-:Y:S05]  /*3e920*/  WARPSYNC.COLLECTIVE R15, `(.L_x_13489) ;  /* 0x000000000f087348 */ /* 0x000fea0003c00000 */
[----:B------:R0:W1:Y:S02]  /*3e930*/  SHFL.IDX P6, R14, R13, R12, R11 ;  /* 0x0000000c0d0e7389 */ /* 0x00006400000c000b */
[----:B01----:R-:W-:Y:S01]  /*3e940*/  ENDCOLLECTIVE ;  /* 0x000000000000791b */ /* 0x003fe20003800000 */
.L_x_13489:
        /* <DEDUP_REMOVED lines=11> */
.L_x_13490:
[----:B------:R-:W-:Y:S01]  /*3ea00*/  IMAD.MOV.U32 R2, RZ, RZ, R14 ;  /* 0x000000ffff027224 */ /* 0x000fe200078e000e */
[----:B------:R-:W-:Y:S06]  /*3ea10*/  BRA `(.L_x_13491) ;  /* 0xffffff9000087947 */ /* 0x000fec000383ffff */
.L_x_13274:
[----:B---3--:R3:W4:Y:S02]  /*3ea20*/  SYNCS.PHASECHK.TRANS64.TRYWAIT P0, [R6+URZ+0x32460], R21 ;  /* 0x03246015060075a7 */ /* 0x008724000800017f */
[----:B----4-:R-:W-:Y:S05]  /*3ea30*/  @!P0 NANOSLEEP.SYNCS 0x989680 ;  /* 0x009896800000895d */ /* 0x010fea0003900000 */
[----:B------:R-:W4:Y:S02]  /*3ea40*/  @!P0 SYNCS.PHASECHK.TRANS64 P0, [R6+URZ+0x32460], R21 ;  /* 0x03246015060085a7 */ /* 0x000f24000800007f */
[----:B----4-:R-:W-:Y:S05]  /*3ea50*/  @!P0 BRA `(.L_x_13274) ;  /* 0xfffffffc00f08947 */ /* 0x010fea000383ffff */
[----:B------:R-:W-:Y:S05]  /*3ea60*/  BRA `(.L_x_13492) ;  /* 0xffffff9000587947 */ /* 0x000fea000383ffff */
.L_x_13275:
        /* <DEDUP_REMOVED lines=8> */
.L_x_13494:
[----:B------:R-:W-:Y:S05]  /*3eaf0*/  BSYNC B1 ;  /* 0x0000000000017941 */ /* 0x000fea0003800000 */
.L_x_13493:
        /* <DEDUP_REMOVED lines=9> */
.L_x_13495:
[----:B------:R-:W-:Y:S02]  /*3eb90*/  IMAD.MOV.U32 R13, RZ, RZ, R9 ;  /* 0x000000ffff0d7224 */ /* 0x000fe400078e0009 */
[----:B------:R-:W-:Y:S01]  /*3eba0*/  IMAD.MOV.U32 R12, RZ, RZ, 0x1 ;  /* 0x00000001ff0c7424 */ /* 0x000fe200078e00ff */
[----:B------:R-:W-:-:S13]  /*3ebb0*/  IADD3 R2, P0, R14, R0, RZ ;  /* 0x000000000e027210 */ /* 0x000fda0007f1e0ff */
[----:B------:R-:W-:Y:S05]  /*3ebc0*/  WARPSYNC.COLLECTIVE R15, `(.L_x_13496) ;  /* 0x000000000f087348 */ /* 0x000fea0003c00000 */
[----:B------:R0:W1:Y:S02]  /*3ebd0*/  SHFL.IDX P6, R14, R13, R12, R11 ;  /* 0x0000000c0d0e7389 */ /* 0x00006400000c000b */
[----:B01----:R-:W-:Y:S01]  /*3ebe0*/  ENDCOLLECTIVE ;  /* 0x000000000000791b */ /* 0x003fe20003800000 */
.L_x_13496:
        /* <DEDUP_REMOVED lines=13> */
.L_x_13497:
[----:B------:R-:W-:Y:S02]  /*3ecc0*/  IMAD.MOV.U32 R13, RZ, RZ, R9 ;  /* 0x000000ffff0d7224 */ /* 0x000fe400078e0009 */
[----:B------:R-:W-:Y:S01]  /*3ecd0*/  IMAD.MOV.U32 R12, RZ, RZ, 0x2 ;  /* 0x00000002ff0c7424 */ /* 0x000fe200078e00ff */
[----:B------:R-:W-:-:S13]  /*3ece0*/  IADD3 R2, P0, R14, R0, RZ ;  /* 0x000000000e027210 */ /* 0x000fda0007f1e0ff */
[----:B------:R-:W-:Y:S05]  /*3ecf0*/  WARPSYNC.COLLECTIVE R15, `(.L_x_13498) ;  /* 0x000000000f087348 */ /* 0x000fea0003c00000 */
[----:B------:R0:W1:Y:S02]  /*3ed00*/  SHFL.IDX P6, R14, R13, R12, R11 ;  /* 0x0000000c0d0e7389 */ /* 0x00006400000c000b */
[----:B01----:R-:W-:Y:S01]  /*3ed10*/  ENDCOLLECTIVE ;  /* 0x000000000000791b */ /* 0x003fe20003800000 */
.L_x_13498:
        /* <DEDUP_REMOVED lines=13> */
.L_x_13499:
[----:B------:R-:W-:Y:S02]  /*3edf0*/  IMAD.MOV.U32 R13, RZ, RZ, R9 ;  /* 0x000000ffff0d7224 */ /* 0x000fe400078e0009 */
[----:B------:R-:W-:Y:S01]  /*3ee00*/  IMAD.MOV.U32 R12, RZ, RZ, 0x3 ;  /* 0x00000003ff0c7424 */ /* 0x000fe200078e00ff */
[----:B------:R-:W-:-:S13]  /*3ee10*/  IADD3 R2, P0, R14, R0, RZ ;  /* 0x000000000e027210 */ /* 0x000fda0007f1e0ff */
[----:B------:R-:W-:Y:S05]  /*3ee20*/  WARPSYNC.COLLECTIVE R15, `(.L_x_13500) ;  /* 0x000000000f087348 */ /* 0x000fea0003c00000 */
[----:B------:R0:W1:Y:S02]  /*3ee30*/  SHFL.IDX P6, R14, R13, R12, R11 ;  /* 0x0000000c0d0e7389 */ /* 0x00006400000c000b */
[----:B01----:R-:W-:Y:S01]  /*3ee40*/  ENDCOLLECTIVE ;  /* 0x000000000000791b */ /* 0x003fe20003800000 */
.L_x_13500:
        /* <DEDUP_REMOVED lines=13> */
.L_x_13501:
[----:B------:R-:W-:Y:S02]  /*3ef20*/  IMAD.MOV.U32 R13, RZ, RZ, R9 ;  /* 0x000000ffff0d7224 */ /* 0x000fe400078e0009 */
[----:B------:R-:W-:Y:S01]  /*3ef30*/  IMAD.MOV.U32 R12, RZ, RZ, 0x4 ;  /* 0x00000004ff0c7424 */ /* 0x000fe200078e00ff */
[----:B------:R-:W-:-:S13]  /*3ef40*/  IADD3 R2, P0, R14, R0, RZ ;  /* 0x000000000e027210 */ /* 0x000fda0007f1e0ff */
[----:B------:R-:W-:Y:S05]  /*3ef50*/  WARPSYNC.COLLECTIVE R15, `(.L_x_13502) ;  /* 0x000000000f087348 */ /* 0x000fea0003c00000 */
[----:B------:R0:W1:Y:S02]  /*3ef60*/  SHFL.IDX P6, R14, R13, R12, R11 ;  /* 0x0000000c0d0e7389 */ /* 0x00006400000c000b */
[----:B01----:R-:W-:Y:S01]  /*3ef70*/  ENDCOLLECTIVE ;  /* 0x000000000000791b */ /* 0x003fe20003800000 */
.L_x_13502:
        /* <DEDUP_REMOVED lines=13> */
.L_x_13503:
[----:B------:R-:W-:Y:S02]  /*3f050*/  IMAD.MOV.U32 R13, RZ, RZ, R9 ;  /* 0x000000ffff0d7224 */ /* 0x000fe400078e0009 */
[----:B------:R-:W-:Y:S01]  /*3f060*/  IMAD.MOV.U32 R12, RZ, RZ, 0x5 ;  /* 0x00000005ff0c7424 */ /* 0x000fe200078e00ff */
[----:B------:R-:W-:-:S13]  /*3f070*/  IADD3 R2, P0, R14, R0, RZ ;  /* 0x000000000e027210 */ /* 0x000fda0007f1e0ff */
[----:B------:R-:W-:Y:S05]  /*3f080*/  WARPSYNC.COLLECTIVE R15, `(.L_x_13504) ;  /* 0x000000000f087348 */ /* 0x000fea0003c00000 */
[----:B------:R0:W1:Y:S02]  /*3f090*/  SHFL.IDX P6, R14, R13, R12, R11 ;  /* 0x0000000c0d0e7389 */ /* 0x00006400000c000b */
[----:B01----:R-:W-:Y:S01]  /*3f0a0*/  ENDCOLLECTIVE ;  /* 0x000000000000791b */ /* 0x003fe20003800000 */
.L_x_13504:
        /* <DEDUP_REMOVED lines=13> */
.L_x_13505:
[----:B------:R-:W-:Y:S05]  /*3f180*/  BRA `(.L_x_13506) ;  /* 0xffffff8c009c7947 */ /* 0x000fea000383ffff */
.L_x_13283:
[----:B------:R-:W-:Y:S01]  /*3f190*/  BSSY B0, `(.L_x_13507) ;  /* 0x0000008000007945 */ /* 0x000fe20003800000 */
[----:B------:R-:W-:Y:S02]  /*3f1a0*/  IMAD.MOV.U32 R13, RZ, RZ, R16 ;  /* 0x000000ffff0d7224 */ /* 0x000fe400078e0010 */
[----:B0-----:R-:W-:Y:S02]  /*3f1b0*/  IMAD.MOV.U32 R12, RZ, RZ, RZ ;  /* 0x000000ffff0c7224 */ /* 0x001fe400078e00ff */
[----:B------:R-:W-:Y:S02]  /*3f1c0*/  IMAD.MOV.U32 R11, RZ, RZ, 0x1f ;  /* 0x0000001fff0b7424 */ /* 0x000fe400078e00ff */
[----:B------:R-:W-:-:S07]  /*3f1d0*/  IMAD.MOV.U32 R15, RZ, RZ, -0x1 ;  /* 0xffffffffff0f7424 */ /* 0x000fce00078e00ff */
[----:B-123--:R-:W-:Y:S05]  /*3f1e0*/  WARPSYNC.COLLECTIVE R15, `(.L_x_13508) ;  /* 0x000000000f087348 */ /* 0x00efea0003c00000 */
[----:B------:R0:W4:Y:S02]  /*3f1f0*/  SHFL.IDX P6, R14, R13, R12, R11 ;  /* 0x0000000c0d0e7389 */ /* 0x00012400000c000b */
[----:B01234-:R-:W-:Y:S01]  /*3f200*/  ENDCOLLECTIVE ;  /* 0x000000000000791b */ /* 0x01ffe20003800000 */
.L_x_13508:
[----:B------:R-:W-:Y:S05]  /*3f210*/  BSYNC B0 ;  /* 0x0000000000007941 */ /* 0x000fea0003800000 */
.L_x_13507:
        /* <DEDUP_REMOVED lines=9> */
.L_x_13509:
        /* <DEDUP_REMOVED lines=24> */
.L_x_13510:
[----:B------:R-:W-:Y:S01]  /*3f430*/  IMAD.MOV.U32 R12, RZ, RZ, 0x2 ;  /* 0x00000002ff0c7424 */ /* 0x000fe200078e00ff */
[----:B------:R-:W-:-:S05]  /*3f440*/  SEL R14, R14, RZ, P1 ;  /* 0x000000ff0e0e7207 */ /* 0x000fca0000800000 */
[----:B------:R-:W-:-:S04]  /*3f450*/  IMAD.IADD R5, R13, 0x1, R14 ;  /* 0x000000010d057824 */ /* 0x000fc800078e020e */
[----:B------:R-:W-:-:S07]  /*3f460*/  IMAD.MOV.U32 R13, RZ, RZ, R5 ;  /* 0x000000ffff0d7224 */ /* 0x000fce00078e0005 */
[----:B------:R-:W-:Y:S05]  /*3f470*/  WARPSYNC.COLLECTIVE R15, `(.L_x_13511) ;  /* 0x000000000f087348 */ /* 0x000fea0003c00000 */
[----:B------:R0:W1:Y:S02]  /*3f480*/  SHFL.UP P6, R14, R13, R12, R11 ;  /* 0x0400000c0d0e7389 */ /* 0x00006400000c000b */
[----:B01----:R-:W-:Y:S01]  /*3f490*/  ENDCOLLECTIVE ;  /* 0x000000000000791b */ /* 0x003fe20003800000 */
.L_x_13511:
[----:B------:R-:W-:Y:S01]  /*3f4a0*/  IMAD.MOV.U32 R12, RZ, RZ, 0x4 ;  /* 0x00000004ff0c7424 */ /* 0x000fe200078e00ff */
[----:B------:R-:W-:-:S05]  /*3f4b0*/  SEL R2, R14, RZ, P2 ;  /* 0x000000ff0e027207 */ /* 0x000fca0001000000 */
[----:B------:R-:W-:-:S04]  /*3f4c0*/  IMAD.IADD R2, R5, 0x1, R2 ;  /* 0x0000000105027824 */ /* 0x000fc800078e0202 */
[----:B------:R-:W-:-:S07]  /*3f4d0*/  IMAD.MOV.U32 R13, RZ, RZ, R2 ;  /* 0x000000ffff0d7224 */ /* 0x000fce00078e0002 */
[----:B------:R-:W-:Y:S05]  /*3f4e0*/  WARPSYNC.COLLECTIVE R15, `(.L_x_13512) ;  /* 0x000000000f087348 */ /* 0x000fea0003c00000 */
[----:B------:R0:W1:Y:S02]  /*3f4f0*/  SHFL.UP P6, R14, R13, R12, R11 ;  /* 0x0400000c0d0e7389 */ /* 0x00006400000c000b */
[----:B01----:R-:W-:Y:S01]  /*3f500*/  ENDCOLLECTIVE ;  /* 0x000000000000791b */ /* 0x003fe20003800000 */
.L_x_13512:
[----:B------:R-:W-:Y:S01]  /*3f510*/  IMAD.MOV.U32 R12, RZ, RZ, 0x8 ;  /* 0x00000008ff0c7424 */ /* 0x000fe200078e00ff */
[----:B------:R-:W-:-:S05]  /*3f520*/  SEL R3, R14, RZ, P3 ;  /* 0x000000ff0e037207 */ /* 0x000fca0001800000 */
[----:B------:R-:W-:-:S04]  /*3f530*/  IMAD.IADD R3, R2, 0x1, R3 ;  /* 0x0000000102037824 */ /* 0x000fc800078e0203 */
[----:B------:R-:W-:-:S07]  /*3f540*/  IMAD.MOV.U32 R13, RZ, RZ, R3 ;  /* 0x000000ffff0d7224 */ /* 0x000fce00078e0003 */
[----:B------:R-:W-:Y:S05]  /*3f550*/  WARPSYNC.COLLECTIVE R15, `(.L_x_13513) ;  /* 0x000000000f087348 */ /* 0x000fea0003c00000 */
[----:B------:R0:W1:Y:S02]  /*3f560*/  SHFL.UP P6, R14, R13, R12, R11 ;  /* 0x0400000c0d0e7389 */ /* 0x00006400000c000b */
[----:B01----:R-:W-:Y:S01]  /*3f570*/  ENDCOLLECTIVE ;  /* 0x000000000000791b */ /* 0x003fe20003800000 */
.L_x_13513:
[----:B------:R-:W-:Y:S01]  /*3f580*/  IMAD.MOV.U32 R12, RZ, RZ, 0x10 ;  /* 0x00000010ff0c7424 */ /* 0x000fe200078e00ff */
[----:B------:R-:W-:-:S05]  /*3f590*/  SEL R14, R14, RZ, P4 ;  /* 0x000000ff0e0e7207 */ /* 0x000fca0002000000 */
[----:B------:R-:W-:-:S04]  /*3f5a0*/  IMAD.IADD R5, R3, 0x1, R14 ;  /* 0x0000000103057824 */ /* 0x000fc800078e020e */
[----:B------:R-:W-:-:S07]  /*3f5b0*/  IMAD.MOV.U32 R13, RZ, RZ, R5 ;  /* 0x000000ffff0d7224 */ /* 0x000fce00078e0005 */
[----:B------:R-:W-:Y:S05]  /*3f5c0*/  WARPSYNC.COLLECTIVE R15, `(.L_x_13514) ;  /* 0x000000000f087348 */ /* 0x000fea0003c00000 */
[----:B------:R0:W1:Y:S02]  /*3f5d0*/  SHFL.UP P6, R14, R13, R12, R11 ;  /* 0x0400000c0d0e7389 */ /* 0x00006400000c000b */
[----:B01----:R-:W-:Y:S01]  /*3f5e0*/  ENDCOLLECTIVE ;  /* 0x000000000000791b */ /* 0x003fe20003800000 */
.L_x_13514:
        /* <DEDUP_REMOVED lines=8> */
.L_x_13515:
[----:B------:R-:W-:Y:S05]  /*3f670*/  BRA `(.L_x_13516) ;  /* 0xffffff8c00fc7947 */ /* 0x000fea000383ffff */
.L_x_13286:
[----:B------:R-:W-:Y:S01]  /*3f680*/  BSSY B0, `(.L_x_13517) ;  /* 0x0000007000007945 */ /* 0x000fe20003800000 */
[----:B------:R-:W-:Y:S02]  /*3f690*/  IMAD.MOV.U32 R12, RZ, RZ, 0x1 ;  /* 0x00000001ff0c7424 */ /* 0x000fe400078e00ff */
[----:B------:R-:W-:Y:S02]  /*3f6a0*/  IMAD.MOV.U32 R11, RZ, RZ, RZ ;  /* 0x000000ffff0b7224 */ /* 0x000fe400078e00ff */
[----:B------:R-:W-:-:S07]  /*3f6b0*/  IMAD.MOV.U32 R15, RZ, RZ, -0x1 ;  /* 0xffffffffff0f7424 */ /* 0x000fce00078e00ff */
[----:B------:R-:W-:Y:S05]  /*3f6c0*/  WARPSYNC.COLLECTIVE R15, `(.L_x_13518) ;  /* 0x000000000f087348 */ /* 0x000fea0003c00000 */
[----:B------:R0:W1:Y:S02]  /*3f6d0*/  SHFL.UP P6, R14, R13, R12, R11 ;  /* 0x0400000c0d0e7389 */ /* 0x00006400000c000b */
[----:B01----:R-:W-:Y:S01]  /*3f6e0*/  ENDCOLLECTIVE ;  /* 0x000000000000791b */ /* 0x003fe20003800000 */
.L_x_13518:
[----:B------:R-:W-:Y:S05]  /*3f6f0*/  BSYNC B0 ;  /* 0x0000000000007941 */ /* 0x000fea0003800000 */
.L_x_13517:
        /* <DEDUP_REMOVED lines=8> */
.L_x_13519:
[----:B------:R-:W-:Y:S01]  /*3f780*/  IMAD.MOV.U32 R12, RZ, RZ, 0x4 ;  /* 0x00000004ff0c7424 */ /* 0x000fe200078e00ff */
[----:B------:R-:W-:-:S05]  /*3f790*/  SEL R2, R14, RZ, P2 ;  /* 0x000000ff0e027207 */ /* 0x000fca0001000000 */
[----:B------:R-:W-:-:S04]  /*3f7a0*/  IMAD.IADD R2, R13, 0x1, R2 ;  /* 0x000000010d027824 */ /* 0x000fc800078e0202 */
[----:B------:R-:W-:-:S07]  /*3f7b0*/  IMAD.MOV.U32 R13, RZ, RZ, R2 ;  /* 0x000000ffff0d7224 */ /* 0x000fce00078e0002 */
[----:B------:R-:W-:Y:S05]  /*3f7c0*/  WARPSYNC.COLLECTIVE R15, `(.L_x_13520) ;  /* 0x000000000f087348 */ /* 0x000fea0003c00000 */
[----:B------:R0:W1:Y:S02]  /*3f7d0*/  SHFL.UP P6, R14, R13, R12, R11 ;  /* 0x0400000c0d0e7389 */ /* 0x00006400000c000b */
[----:B01----:R-:W-:Y:S01]  /*3f7e0*/  ENDCOLLECTIVE ;  /* 0x000000000000791b */ /* 0x003fe20003800000 */
.L_x_13520:
[----:B------:R-:W-:Y:S01]  /*3f7f0*/  IMAD.MOV.U32 R12, RZ, RZ, 0x8 ;  /* 0x00000008ff0c7424 */ /* 0x000fe200078e00ff */
[----:B------:R-:W-:-:S05]  /*3f800*/  SEL R3, R14, RZ, P3 ;  /* 0x000000ff0e037207 */ /* 0x000fca0001800000 */
[----:B------:R-:W-:-:S04]  /*3f810*/  IMAD.IADD R3, R2, 0x1, R3 ;  /* 0x0000000102037824 */ /* 0x000fc800078e0203 */
[----:B------:R-:W-:-:S07]  /*3f820*/  IMAD.MOV.U32 R13, RZ, RZ, R3 ;  /* 0x000000ffff0d7224 */ /* 0x000fce00078e0003 */
[----:B------:R-:W-:Y:S05]  /*3f830*/  WARPSYNC.COLLECTIVE R15, `(.L_x_13521) ;  /* 0x000000000f087348 */ /* 0x000fea0003c00000 */
[----:B------:R0:W1:Y:S02]  /*3f840*/  SHFL.UP P6, R14, R13, R12, R11 ;  /* 0x0400000c0d0e7389 */ /* 0x00006400000c000b */
[----:B01----:R-:W-:Y:S01]  /*3f850*/  ENDCOLLECTIVE ;  /* 0x000000000000791b */ /* 0x003fe20003800000 */
.L_x_13521:
[----:B------:R-:W-:Y:S01]  /*3f860*/  IMAD.MOV.U32 R12, RZ, RZ, 0x10 ;  /* 0x00000010ff0c7424 */ /* 0x000fe200078e00ff */
[----:B------:R-:W-:-:S05]  /*3f870*/  SEL R14, R14, RZ, P4 ;  /* 0x000000ff0e0e7207 */ /* 0x000fca0002000000 */
[----:B------:R-:W-:-:S04]  /*3f880*/  IMAD.IADD R5, R3, 0x1, R14 ;  /* 0x0000000103057824 */ /* 0x000fc800078e020e */
[----:B------:R-:W-:-:S07]  /*3f890*/  IMAD.MOV.U32 R13, RZ, RZ, R5 ;  /* 0x000000ffff0d7224 */ /* 0x000fce00078e0005 */
[----:B------:R-:W-:Y:S05]  /*3f8a0*/  WARPSYNC.COLLECTIVE R15, `(.L_x_13522) ;  /* 0x000000000f087348 */ /* 0x000fea0003c00000 */
[----:B------:R0:W1:Y:S02]  /*3f8b0*/  SHFL.UP P6, R14, R13, R12, R11 ;  /* 0x0400000c0d0e7389 */ /* 0x00006400000c000b */
[----:B01----:R-:W-:Y:S01]  /*3f8c0*/  ENDCOLLECTIVE ;  /* 0x000000000000791b */ /* 0x003fe20003800000 */
.L_x_13522:
        /* <DEDUP_REMOVED lines=8> */
.L_x_13523:
[----:B------:R-:W-:Y:S05]  /*3f950*/  BRA `(.L_x_13524) ;  /* 0xffffff8c00e87947 */ /* 0x000fea000383ffff */
.L_x_13288:
[----:B------:R-:W-:Y:S01]  /*3f960*/  BSSY B0, `(.L_x_13525) ;  /* 0x0000006000007945 */ /* 0x000fe20003800000 */
[----:B------:R-:W-:Y:S01]  /*3f970*/  PLOP3.LUT P6, PT, P6, PT, PT, 0x8, 0x0 ;  /* 0x000000000000781c */ /* 0x000fe200037ce170 */
[----:B------:R-:W-:-:S12]  /*3f980*/  IMAD.MOV.U32 R15, RZ, RZ, -0x1 ;  /* 0xffffffffff0f7424 */ /* 0x000fd800078e00ff */
[----:B0-----:R-:W-:Y:S05]  /*3f990*/  WARPSYNC.COLLECTIVE R15, `(.L_x_13526) ;  /* 0x000000000f087348 */ /* 0x001fea0003c00000 */
[----:B------:R-:W-:Y:S01]  /*3f9a0*/  VOTE.ANY R14, PT, P6 ;  /* 0x00000000000e7806 */ /* 0x000fe200030e0100 */
[----:B0-----:R-:W-:Y:S06]  /*3f9b0*/  ENDCOLLECTIVE ;  /* 0x000000000000791b */ /* 0x001fec0003800000 */
.L_x_13526:
[----:B------:R-:W-:Y:S05]  /*3f9c0*/  BSYNC B0 ;  /* 0x0000000000007941 */ /* 0x000fea0003800000 */
.L_x_13525:
        /* <DEDUP_REMOVED lines=8> */
.L_x_13527:
[----:B------:R-:W-:Y:S02]  /*3fa50*/  IMAD.IADD R19, R12, 0x1, R19 ;  /* 0x000000010c137824 */ /* 0x000fe400078e0213 */
[----:B------:R-:W-:Y:S02]  /*3fa60*/  IMAD.MOV.U32 R13, RZ, RZ, R4 ;  /* 0x000000ffff0d7224 */ /* 0x000fe400078e0004 */
[----:B------:R-:W-:-:S07]  /*3fa70*/  IMAD.MOV.U32 R17, RZ, RZ, R14 ;  /* 0x000000ffff117224 */ /* 0x000fce00078e000e */
[----:B------:R-:W-:Y:S05]  /*3fa80*/  WARPSYNC.COLLECTIVE R15, `(.L_x_13528) ;  /* 0x000000000f087348 */ /* 0x000fea0003c00000 */
[----:B------:R0:W1:Y:S02]  /*3fa90*/  SHFL.IDX P6, R14, R13, R12, R11 ;  /* 0x0000000c0d0e7389 */ /* 0x00006400000c000b */
[----:B01----:R-:W-:Y:S01]  /*3faa0*/  ENDCOLLECTIVE ;  /* 0x000000000000791b */ /* 0x003fe20003800000 */
.L_x_13528:
[----:B------:R-:W-:Y:S01]  /*3fab0*/  IMAD.MOV.U32 R4, RZ, RZ, R14 ;  /* 0x000000ffff047224 */ /* 0x000fe200078e000e */
[----:B------:R-:W-:Y:S06]  /*3fac0*/  BRA `(.L_x_13529) ;  /* 0xffffff8c00cc7947 */ /* 0x000fec000383ffff */
.L_x_13290:
[----:B------:R-:W-:Y:S01]  /*3fad0*/  BSSY B0, `(.L_x_13530) ;  /* 0x0000007000007945 */ /* 0x000fe20003800000 */
[----:B------:R-:W-:Y:S02]  /*3fae0*/  IMAD.MOV.U32 R13, RZ, RZ, R2 ;  /* 0x000000ffff0d7224 */ /* 0x000fe400078e0002 */
[----:B------:R-:W-:Y:S02]  /*3faf0*/  IMAD.MOV.U32 R11, RZ, RZ, 0x1f ;  /* 0x0000001fff0b7424 */ /* 0x000fe400078e00ff */
[----:B------:R-:W-:-:S07]  /*3fb00*/  IMAD.MOV.U32 R15, RZ, RZ, -0x1 ;  /* 0xffffffffff0f7424 */ /* 0x000fce00078e00ff */
[----:B0-23--:R-:W-:Y:S05]  /*3fb10*/  WARPSYNC.COLLECTIVE R15, `(.L_x_13531) ;  /* 0x000000000f087348 */ /* 0x00dfea0003c00000 */
[----:B------:R1:W4:Y:S02]  /*3fb20*/  SHFL.IDX P6, R14, R13, R12, R11 ;  /* 0x0000000c0d0e7389 */ /* 0x00032400000c000b */
[----:B01234-:R-:W-:Y:S01]  /*3fb30*/  ENDCOLLECTIVE ;  /* 0x000000000000791b */ /* 0x01ffe20003800000 */
.L_x_13531:
[----:B------:R-:W-:Y:S05]  /*3fb40*/  BSYNC B0 ;  /* 0x0000000000007941 */ /* 0x000fea0003800000 */
.L_x_13530:
[----:B------:R-:W-:Y:S01]  /*3fb50*/  IMAD.MOV.U32 R6, RZ, RZ, R14 ;  /* 0x000000ffff067224 */ /* 0x000fe200078e000e */
[----:B------:R-:W-:Y:S06]  /*3fb60*/  BRA `(.L_x_13289) ;  /* 0xffffff8c00bc7947 */ /* 0x000fec000383ffff */
.L_x_13296:
[----:B0-----:R0:W1:Y:S02]  /*3fb70*/  SYNCS.PHASECHK.TRANS64.TRYWAIT P0, [R5+URZ+0x32420], R0 ;  /* 0x03242000050075a7 */ /* 0x001064000800017f */
[----:B-1----:R-:W-:Y:S05]  /*3fb80*/  @!P0 NANOSLEEP.SYNCS 0x989680 ;  /* 0x009896800000895d */ /* 0x002fea0003900000 */
[----:B------:R-:W1:Y:S02]  /*3fb90*/  @!P0 SYNCS.PHASECHK.TRANS64 P0, [R5+URZ+0x32420], R0 ;  /* 0x03242000050085a7 */ /* 0x000e64000800007f */
[----:B-1----:R-:W-:Y:S05]  /*3fba0*/  @!P0 BRA `(.L_x_13296) ;  /* 0xfffffffc00f08947 */ /* 0x002fea000383ffff */
[----:B------:R-:W-:Y:S05]  /*3fbb0*/  BRA `(.L_x_13532) ;  /* 0xffffff9800147947 */ /* 0x000fea000383ffff */
.L_x_13297:
        /* <DEDUP_REMOVED lines=11> */
.L_x_13534:
[----:B------:R-:W-:Y:S05]  /*3fc70*/  BSYNC B0 ;  /* 0x0000000000007941 */ /* 0x000fea0003800000 */
.L_x_13533:
[----:B------:R-:W-:Y:S05]  /*3fc80*/  BRA `(.L_x_13535) ;  /* 0xffffff9400fc7947 */ /* 0x000fea000383ffff */
.L_x_13298:
[----:B------:R-:W-:Y:S01]  /*3fc90*/  BSSY B0, `(.L_x_13536) ;  /* 0x0000006000007945 */ /* 0x000fe20003800000 */
[----:B------:R-:W-:-:S07]  /*3fca0*/  IMAD.MOV.U32 R15, RZ, RZ, -0x1 ;  /* 0xffffffffff0f7424 */ /* 0x000fce00078e00ff */
[----:B0-234-:R-:W-:Y:S05]  /*3fcb0*/  WARPSYNC.COLLECTIVE R15, `(.L_x_13537) ;  /* 0x000000000f0c7348 */ /* 0x01dfea0003c00000 */
[----:B------:R-:W-:Y:S02]  /*3fcc0*/  ELECT P6, UR62, PT ;  /* 0x00000000003e782f */ /* 0x000fe400038c0000 */
[----:B------:R-:W-:Y:S01]  /*3fcd0*/  MOV R14, UR62 ;  /* 0x0000003e000e7c02 */ /* 0x000fe20008000f00 */
[----:B0-234-:R-:W-:Y:S10]  /*3fce0*/  ENDCOLLECTIVE ;  /* 0x000000000000791b */ /* 0x01dff40003800000 */
.L_x_13537:
[----:B------:R-:W-:Y:S05]  /*3fcf0*/  BSYNC B0 ;  /* 0x0000000000007941 */ /* 0x000fea0003800000 */
.L_x_13536:
[----:B------:R-:W-:Y:S05]  /*3fd00*/  BRA `(.L_x_13538) ;  /* 0xffffff9400f07947 */ /* 0x000fea000383ffff */
.L_x_13300:
[----:B0-----:R0:W1:Y:S02]  /*3fd10*/  SYNCS.PHASECHK.TRANS64.TRYWAIT P1, [R3+URZ+0x32440], R2 ;  /* 0x03244002030075a7 */ /* 0x001064000802017f */
[----:B-1----:R-:W-:Y:S05]  /*3fd20*/  @!P1 NANOSLEEP.SYNCS 0x989680 ;  /* 0x009896800000995d */ /* 0x002fea0003900000 */
[----:B------:R-:W1:Y:S02]  /*3fd30*/  @!P1 SYNCS.PHASECHK.TRANS64 P1, [R3+URZ+0x32440], R2 ;  /* 0x03244002030095a7 */ /* 0x000e64000802007f */
[----:B-1----:R-:W-:Y:S05]  /*3fd40*/  @!P1 BRA `(.L_x_13300) ;  /* 0xfffffffc00f09947 */ /* 0x002fea000383ffff */
[----:B------:R-:W-:Y:S05]  /*3fd50*/  BRA `(.L_x_13539) ;  /* 0xffffff9800107947 */ /* 0x000fea000383ffff */
.L_x_13302:
[----:B-1----:R1:W0:Y:S02]  /*3fd60*/  SYNCS.PHASECHK.TRANS64.TRYWAIT P1, [R25+URZ+0x32440], R0 ;  /* 0x03244000190075a7 */ /* 0x002224000802017f */
[----:B0-----:R-:W-:Y:S05]  /*3fd70*/  @!P1 NANOSLEEP.SYNCS 0x989680 ;  /* 0x009896800000995d */ /* 0x001fea0003900000 */
[----:B------:R-:W0:Y:S02]  /*3fd80*/  @!P1 SYNCS.PHASECHK.TRANS64 P1, [R25+URZ+0x32440], R0 ;  /* 0x03244000190095a7 */ /* 0x000e24000802007f */
[----:B0-----:R-:W-:Y:S05]  /*3fd90*/  @!P1 BRA `(.L_x_13302) ;  /* 0xfffffffc00f09947 */ /* 0x001fea000383ffff */
[----:B------:R-:W-:Y:S05]  /*3fda0*/  BRA `(.L_x_13540) ;  /* 0xffffff98001c7947 */ /* 0x000fea000383ffff */
.L_x_13304:
[----:B------:R0:W0:Y:S02]  /*3fdb0*/  SYNCS.PHASECHK.TRANS64.TRYWAIT P1, [R3+URZ+0x32460], R2 ;  /* 0x03246002030075a7 */ /* 0x000024000802017f */
[----:B0-----:R-:W-:Y:S05]  /*3fdc0*/  @!P1 NANOSLEEP.SYNCS 0x989680 ;  /* 0x009896800000995d */ /* 0x001fea0003900000 */
[----:B------:R-:W0:Y:S02]  /*3fdd0*/  @!P1 SYNCS.PHASECHK.TRANS64 P1, [R3+URZ+0x32460], R2 ;  /* 0x03246002030095a7 */ /* 0x000e24000802007f */
[----:B0-----:R-:W-:Y:S05]  /*3fde0*/  @!P1 BRA `(.L_x_13304) ;  /* 0xfffffffc00f09947 */ /* 0x001fea000383ffff */
[----:B------:R-:W-:Y:S05]  /*3fdf0*/  BRA `(.L_x_13541) ;  /* 0xffffff9800187947 */ /* 0x000fea000383ffff */
        .type           $_ZN7cutlass13device_kernelIN5flash11enable_sm90INS1_16FlashAttnFwdSm90INS1_25CollectiveMainloopFwdSm90ILi2EN4cute5tupleIJNS5_1CILi1EEES8_S8_EEENS6_IJNS7_ILi128EEENS7_ILi96EEENS7_ILi64EEEEEELi256ENS_6half_tEfNS_4arch4Sm90ELb0ELb1ELb0ELb1ELb1ELb1ELb1ELb1ELb0ELb1ELb1ELb0EEENS1_21CollectiveEpilogueFwdINS6_IJSA_NS7_ILi256EEESB_EEES9_SE_SG_Li256ELb1ELb1ELb1ELb0EEENS1_36VarlenDynamicPersistentTileSchedulerILi128ELi96ELi256ELi128ELb1ELb1ELb1ELb1ELb0ELb1EEEEEEEEEvNT_6ParamsE$_ZZN5flash25CollectiveMainloopFwdSm90ILi2EN4cute5tupleIJNS1_1CILi1EEES4_S4_EEENS2_IJNS3_ILi128EEENS3_ILi96EEENS3_ILi64EEEEEELi256EN7cutlass6half_tEfNSA_4arch4Sm90ELb0ELb1ELb0ELb1ELb1ELb1ELb1ELb1ELb0ELb1ELb1ELb0EE3mmaINS_16FlashAttnFwdSm90ISE_NS_21CollectiveEpilogueFwdINS2_IJS6_NS3_ILi256EEES7_EEES5_SB_SD_Li256ELb1ELb1ELb1ELb0EEENS_36VarlenDynamicPersistentTileSchedulerILi128ELi96ELi256ELi128ELb1ELb1ELb1ELb1ELb0ELb1EEEE13SharedStorageENS1_6TensorINS1_11ArrayEngineIfLm128EEENS1_6LayoutINS2_IJNS2_IJNS3_ILi2EEEST_NS3_ILi32EEEEEES4_S4_EEENS2_IJNS2_IJS4_ST_NS3_ILi4EEEEEENS3_ILi0EEESZ_EEEEEEENS_7SoftmaxILi2ELi0EEEEEbRKNSE_6ParamsENSA_13PipelineAsyncILi2EEES19_RNSA_13PipelineStateILj2EEERT0_RT1_iRiRKNS_16SeqlenInfoQKNewKILb1ELb1EEENS2_IJiiiiEEERT_ENKUliT_T0_T1_E_clIZSF_ISO_S12_S14_EbS17_S19_S19_S1C_S1E_S1G_iS1H_S1L_S1M_S1O_EUlRS1P_iE0_NS3_ILb1EEES1W_EEDaiS1P_S1Q_S1R_,@function
        .size           $_ZN7cutlass13device_kernelIN5flash11enable_sm90INS1_16FlashAttnFwdSm90INS1_25CollectiveMainloopFwdSm90ILi2EN4cute5tupleIJNS5_1CILi1EEES8_S8_EEENS6_IJNS7_ILi128EEENS7_ILi96EEENS7_ILi64EEEEEELi256ENS_6half_tEfNS_4arch4Sm90ELb0ELb1ELb0ELb1ELb1ELb1ELb1ELb1ELb0ELb1ELb1ELb0EEENS1_21CollectiveEpilogueFwdINS6_IJSA_NS7_ILi256EEESB_EEES9_SE_SG_Li256ELb1ELb1ELb1ELb0EEENS1_36VarlenDynamicPersistentTileSchedulerILi128ELi96ELi256ELi128ELb1ELb1ELb1ELb1ELb0ELb1EEEEEEEEEvNT_6ParamsE$_ZZN5flash25CollectiveMainloopFwdSm90ILi2EN4cute5tupleIJNS1_1CILi1EEES4_S4_EEENS2_IJNS3_ILi128EEENS3_ILi96EEENS3_ILi64EEEEEELi256EN7cutlass6half_tEfNSA_4arch4Sm90ELb0ELb1ELb0ELb1ELb1ELb1ELb1ELb1ELb0ELb1ELb1ELb0EE3mmaINS_16FlashAttnFwdSm90ISE_NS_21CollectiveEpilogueFwdINS2_IJS6_NS3_ILi256EEES7_EEES5_SB_SD_Li256ELb1ELb1ELb1ELb0EEENS_36VarlenDynamicPersistentTileSchedulerILi128ELi96ELi256ELi128ELb1ELb1ELb1ELb1ELb0ELb1EEEE13SharedStorageENS1_6TensorINS1_11ArrayEngineIfLm128EEENS1_6LayoutINS2_IJNS2_IJNS3_ILi2EEEST_NS3_ILi32EEEEEES4_S4_EEENS2_IJNS2_IJS4_ST_NS3_ILi4EEEEEENS3_ILi0EEESZ_EEEEEEENS_7SoftmaxILi2ELi0EEEEEbRKNSE_6ParamsENSA_13PipelineAsyncILi2EEES19_RNSA_13PipelineStateILj2EEERT0_RT1_iRiRKNS_16SeqlenInfoQKNewKILb1ELb1EEENS2_IJiiiiEEERT_ENKUliT_T0_T1_E_clIZSF_ISO_S12_S14_EbS17_S19_S19_S1C_S1E_S1G_iS1H_S1L_S1M_S1O_EUlRS1P_iE0_NS3_ILb1EEES1W_EEDaiS1P_S1Q_S1R_,(.L_x_15674 - $_ZN7cutlass13device_kernelIN5flash11enable_sm90INS1_16FlashAttnFwdSm90INS1_25CollectiveMainloopFwdSm90ILi2EN4cute5tupleIJNS5_1CILi1EEES8_S8_EEENS6_IJNS7_ILi128EEENS7_ILi96EEENS7_ILi64EEEEEELi256ENS_6half_tEfNS_4arch4Sm90ELb0ELb1ELb0ELb1ELb1ELb1ELb1ELb1ELb0ELb1ELb1ELb0EEENS1_21CollectiveEpilogueFwdINS6_IJSA_NS7_ILi256EEESB_EEES9_SE_SG_Li256ELb1ELb1ELb1ELb0EEENS1_36VarlenDynamicPersistentTileSchedulerILi128ELi96ELi256ELi128ELb1ELb1ELb1ELb1ELb0ELb1EEEEEEEEEvNT_6ParamsE$_ZZN5flash25CollectiveMainloopFwdSm90ILi2EN4cute5tupleIJNS1_1CILi1EEES4_S4_EEENS2_IJNS3_ILi128EEENS3_ILi96EEENS3_ILi64EEEEEELi256EN7cutlass6half_tEfNSA_4arch4Sm90ELb0ELb1ELb0ELb1ELb1ELb1ELb1ELb1ELb0ELb1ELb1ELb0EE3mmaINS_16FlashAttnFwdSm90ISE_NS_21CollectiveEpilogueFwdINS2_IJS6_NS3_ILi256EEES7_EEES5_SB_SD_Li256ELb1ELb1ELb1ELb0EEENS_36VarlenDynamicPersistentTileSchedulerILi128ELi96ELi256ELi128ELb1ELb1ELb1ELb1ELb0ELb1EEEE13SharedStorageENS1_6TensorINS1_11ArrayEngineIfLm128EEENS1_6LayoutINS2_IJNS2_IJNS3_ILi2EEEST_NS3_ILi32EEEEEES4_S4_EEENS2_IJNS2_IJS4_ST_NS3_ILi4EEEEEENS3_ILi0EEESZ_EEEEEEENS_7SoftmaxILi2ELi0EEEEEbRKNSE_6ParamsENSA_13PipelineAsyncILi2EEES19_RNSA_13PipelineStateILj2EEERT0_RT1_iRiRKNS_16SeqlenInfoQKNewKILb1ELb1EEENS2_IJiiiiEEERT_ENKUliT_T0_T1_E_clIZSF_ISO_S12_S14_EbS17_S19_S19_S1C_S1E_S1G_iS1H_S1L_S1M_S1O_EUlRS1P_iE0_NS3_ILb1EEES1W_EEDaiS1P_S1Q_S1R_)
$_ZN7cutlass13device_kernelIN5flash11enable_sm90INS1_16FlashAttnFwdSm90INS1_25CollectiveMainloopFwdSm90ILi2EN4cute5tupleIJNS5_1CILi1EEES8_S8_EEENS6_IJNS7_ILi128EEENS7_ILi96EEENS7_ILi64EEEEEELi256ENS_6half_tEfNS_4arch4Sm90ELb0ELb1ELb0ELb1ELb1ELb1ELb1ELb1ELb0ELb1ELb1ELb0EEENS1_21CollectiveEpilogueFwdINS6_IJSA_NS7_ILi256EEESB_EEES9_SE_SG_Li256ELb1ELb1ELb1ELb0EEENS1_36VarlenDynamicPersistentTileSchedulerILi128ELi96ELi256ELi128ELb1ELb1ELb1ELb1ELb0ELb1EEEEEEEEEvNT_6ParamsE$_ZZN5flash25CollectiveMainloopFwdSm90ILi2EN4cute5tupleIJNS1_1CILi1EEES4_S4_EEENS2_IJNS3_ILi128EEENS3_ILi96EEENS3_ILi64EEEEEELi256EN7cutlass6half_tEfNSA_4arch4Sm90ELb0ELb1ELb0ELb1ELb1ELb1ELb1ELb1ELb0ELb1ELb1ELb0EE3mmaINS_16FlashAttnFwdSm90ISE_NS_21CollectiveEpilogueFwdINS2_IJS6_NS3_ILi256EEES7_EEES5_SB_SD_Li256ELb1ELb1ELb1ELb0EEENS_36VarlenDynamicPersistentTileSchedulerILi128ELi96ELi256ELi128ELb1ELb1ELb1ELb1ELb0ELb1EEEE13SharedStorageENS1_6TensorINS1_11ArrayEngineIfLm128EEENS1_6LayoutINS2_IJNS2_IJNS3_ILi2EEEST_NS3_ILi32EEEEEES4_S4_EEENS2_IJNS2_IJS4_ST_NS3_ILi4EEEEEENS3_ILi0EEESZ_EEEEEEENS_7SoftmaxILi2ELi0EEEEEbRKNSE_6ParamsENSA_13PipelineAsyncILi2EEES19_RNSA_13PipelineStateILj2EEERT0_RT1_iRiRKNS_16SeqlenInfoQKNewKILb1ELb1EEENS2_IJiiiiEEERT_ENKUliT_T0_T1_E_clIZSF_ISO_S12_S14_EbS17_S19_S19_S1C_S1E_S1G_iS1H_S1L_S1M_S1O_EUlRS1P_iE0_NS3_ILb1EEES1W_EEDaiS1P_S1Q_S1R_:
[----:B------:R-:W-:Y:S02]  /*3fe00*/  ULDC UR4, c[0x0][0x20] ;  /* 0x0000080000047ab9 */ /* 0x000fe40000000800 */
        /* <DEDUP_REMOVED lines=14> */
.L_x_13543:
[----:B------:R-:W-:Y:S05]  /*3fef0*/  BSYNC B0 ;  /* 0x0000000000007941 */ /* 0x000fea0003800000 */
.L_x_13542:
        /* <DEDUP_REMOVED lines=13> */
.L_x_13545:
[----:B------:R-:W-:Y:S05]  /*3ffd0*/  BSYNC B0 ;  /* 0x0000000000007941 */ /* 0x000fea0003800000 */
.L_x_13544:
        /* <DEDUP_REMOVED lines=8> */
.L_x_13547:
[----:B------:R-:W-:Y:S05]  /*40060*/  BSYNC B0 ;  /* 0x0000000000007941 */ /* 0x000fea0003800000 */
.L_x_13546:
[----:B------:R-:W2:Y:S04]  /*40070*/  LDL.64 R6, [UR4] ;  /* 0x00000004ff067983 */ /* 0x000ea80008100a00 */
[----:B------:R-:W3:Y:S04]  /*40080*/  LDL.64 R2, [UR4+0x28] ;  /* 0x00002804ff027983 */ /* 0x000ee80008100a00 */
[----:B0----5:R-:W4:Y:S04]  /*40090*/  LDL.64 R8, [UR4+0x20] ;  /* 0x00002004ff087983 */ /* 0x021f280008100a00 */
[----:B--2---:R-:W2:Y:S04]  /*400a0*/  LD.E R13, desc[UR6][R6.64] ;  /* 0x00000006060d7980 */ /* 0x004ea8000c101900 */
[----:B---3--:R-:W2:Y:S04]  /*400b0*/  LD.E.64 R2, desc[UR6][R2.64] ;  /* 0x0000000602027980 */ /* 0x008ea8000c101b00 */
[----:B------:R-:W3:Y:S01]  /*400c0*/  LDL.64 R6, [UR4+0x8] ;  /* 0x00000804ff067983 */ /* 0x000ee20008100a00 */
[----:B------:R-:W-:Y:S05]  /*400d0*/  WARPSYNC.ALL ;  /* 0x0000000000007948 */ /* 0x000fea0003800000 */
[----:B---3--:R0:W-:Y:S04]  /*400e0*/  ST.E desc[UR6][R6.64], RZ ;  /* 0x000000ff06007985 */ /* 0x0081e8000c101906 */
[----:B----4-:R-:W3:Y:S01]  /*400f0*/  LD.E.64 R10, desc[UR6][R8.64] ;  /* 0x00000006080a7980 */ /* 0x010ee2000c101b00 */
        /* <DEDUP_REMOVED lines=46> */
[----:B--2---:R-:W2:Y:S04]  /*403e0*/  LD.E R10, desc[UR6][R2.64] ;  /* 0x00000006020a7980 */ /* 0x004ea8000c101900 */
[----:B------:R-:W3:Y:S01]  /*403f0*/  LDL.64 R2, [UR4+0x30] ;  /* 0x00003004ff027983 */ /* 0x000ee20008100a00 */
        /* <DEDUP_REMOVED lines=8> */
.L_x_13576:
[----:B------:R-:W-:Y:S05]  /*40480*/  BSYNC B0 ;  /* 0x0000000000007941 */ /* 0x000fea0003800000 */
.L_x_13549:
[----:B------:R-:W0:Y:S04]  /*40490*/  LDL.64 R2, [UR4+0x40] ;  /* 0x00004004ff027983 */ /* 0x000e280008100a00 */
[----:B------:R-:W2:Y:S04]  /*404a0*/  LDL.64 R6, [UR4] ;  /* 0x00000004ff067983 */ /* 0x000ea80008100a00 */
[----:B0-----:R-:W3:Y:S04]  /*404b0*/  LD.E R8, desc[UR6][R2.64] ;  /* 0x0000000602087980 */ /* 0x001ee8000c101900 */
[----:B--2---:R0:W5:Y:S04]  /*404c0*/  LD.E R10, desc[UR6][R6.64] ;  /* 0x00000006060a7980 */ /* 0x004168000c101900 */
[----:B------:R0:W5:Y:S01]  /*404d0*/  LD.E R11, desc[UR6][R6.64+0x4] ;  /* 0x00000406060b7980 */ /* 0x000162000c101900 */
[----:B------:R-:W-:Y:S01]  /*404e0*/  BSSY B0, `(.L_x_13551) ;  /* 0x0000005000007945 */ /* 0x000fe20003800000 */
[----:B---3--:R-:W-:-:S04]  /*404f0*/  LOP3.LUT R8, R8, 0x1, RZ, 0xfc, !PT ;  /* 0x0000000108087812 */ /* 0x008fc800078efcff */
[----:B------:R-:W-:-:S13]  /*40500*/  ISETP.NE.AND P0, PT, R8, 0x3, PT ;  /* 0x000000030800780c */ /* 0x000fda0003f05270 */
[----:B0-----:R-:W-:Y:S05]  /*40510*/  @!P0 BRA `(.L_x_13552) ;  /* 0x0000000000048947 */ /* 0x001fea0003800000 */
[----:B------:R-:W-:Y:S01]  /*40520*/  BPT.TRAP 0x1 ;  /* 0x000000040000795c */ /* 0x000fe20000300000 */
.L_x_13552:
[----:B------:R-:W-:Y:S05]  /*40530*/  BSYNC B0 ;  /* 0x0000000000007941 */ /* 0x000fea0003800000 */
.L_x_13551:
        /* <DEDUP_REMOVED lines=13> */
.L_x_13554:
[----:B------:R-:W-:Y:S05]  /*40610*/  BSYNC B0 ;  /* 0x0000000000007941 */ /* 0x000fea0003800000 */
.L_x_13553:
        /* <DEDUP_REMOVED lines=8> */
.L_x_13556:
[----:B------:R-:W-:Y:S05]  /*406a0*/  BSYNC B0 ;  /* 0x0000000000007941 */ /* 0x000fea0003800000 */
.L_x_13555:
[----:B------:R-:W2:Y:S04]  /*406b0*/  LDL.64 R2, [UR4] ;  /* 0x00000004ff027983 */ /* 0x000ea80008100a00 */
[----:B------:R-:W3:Y:S04]  /*406c0*/  LDL.64 R10, [UR4+0x58] ;  /* 0x00005804ff0a7983 */ /* 0x000ee80008100a00 */
[----:B------:R-:W4:Y:S04]  /*406d0*/  LDL.64 R6, [UR4+0x48] ;  /* 0x00004804ff067983 */ /* 0x000f280008100a00 */
[----:B0----5:R-:W3:Y:S04]  /*406e0*/  LDL.64 R8, [UR4+0x50] ;  /* 0x00005004ff087983 */ /* 0x021ee80008100a00 */
[----:B--2---:R-:W2:Y:S04]  /*406f0*/  LD.E R13, desc[UR6][R2.64] ;  /* 0x00000006020d7980 */ /* 0x004ea8000c101900 */
[----:B----4-:R-:W4:Y:S04]  /*40700*/  LD.E R12, desc[UR6][R6.64] ;  /* 0x00000006060c7980 */ /* 0x010f28000c101900 */
[----:B---3--:R-:W2:Y:S04]  /*40710*/  LD.E.64 R2, desc[UR6][R10.64] ;  /* 0x000000060a027980 */ /* 0x008ea8000c101b00 */
[----:B------:R-:W3:Y:S01]  /*40720*/  LD.E.64 R10, desc[UR6][R8.64] ;  /* 0x00000006080a7980 */ /* 0x000ee2000c101b00 */
[----:B------:R-:W-:Y:S05]  /*40730*/  WARPSYNC.ALL ;  /* 0x0000000000007948 */ /* 0x000fea0003800000 */
[----:B------:R-:W-:Y:S01]  /*40740*/  WARPGROUP.ARRIVE ;  /* 0x00000000000079c5 */ /* 0x000fe20000000000 */
[----:B----4-:R-:W-:Y:S01]  /*40750*/  ISETP.NE.U32.AND P0, PT, R12, RZ, PT ;  /* 0x000000ff0c00720c */ /* 0x010fe20003f05070 */
[----:B--2---:R-:W-:Y:S01]  /*40760*/  IMAD R2, R13, 0xc00, R2 ;  /* 0x00000c000d027824 */ /* 0x004fe200078e0202 */
[----:B------:R-:W-:-:S04]  /*40770*/  R2UR UR11, R3 ;  /* 0x00000000030b72ca */ /* 0x000fc800000e0000 */
[----:B------:R-:W-:Y:S02]  /*40780*/  R2UR UR10, R2 ;  /* 0x00000000020a72ca */ /* 0x000fe400000e0000 */
[----:B---3--:R-:W-:Y:S02]  /*40790*/  R2UR UR8, R10 ;  /* 0x000000000a0872ca */ /* 0x008fe400000e0000 */
[----:B------:R-:W-:-:S03]  /*407a0*/  R2UR UR9, R11 ;  /* 0x000000000b0972ca */ /* 0x000fc600000e0000 */
[----:B------:R-:W-:-:S10]  /*407b0*/  VOTEU.ANY UP0, P0 ;  /* 0x00000000003f7886 */ /* 0x000fd40000000100 */
[----:B------:R-:W-:Y:S03]  /*407c0*/  HGMMA.64x96x16.F32 R24, gdesc[UR8], R24, UP0, gsb0 ;  /* 0x01600000081879f0 */ /* 0x000fe6000b800818 */
[----:B------:R-:W-:Y:S02]  /*407d0*/  WARPGROUP.DEPBAR.LE gsb0, 0x0 ;  /* 0x00008000000079c5 */ /* 0x000fe40000010000 */
[----:B------:R-:W-:Y:S04]  /*407e0*/  ST.E desc[UR6][R6.64], R211 ;  /* 0x000000d306007985 */ /* 0x000fe8000c101906 */
[----:B------:R-:W2:Y:S01]  /*407f0*/  LD.E.64 R10, desc[UR6][R8.64] ;  /* 0x00000006080a7980 */ /* 0x000ea2000c101b00 */
[----:B------:R-:W-:-:S02]  /*40800*/  VIADD R12, R2, 0x2 ;  /* 0x00000002020c7836 */ /* 0x000fc40000000000 */
[----:B------:R-:W-:-:S03]  /*40810*/  IMAD.MOV.U32 R13, RZ, RZ, R3 ;  /* 0x000000ffff0d7224 */ /* 0x000fc600078e0003 */
[----:B------:R-:W-:Y:S02]  /*40820*/  R2UR UR10, R12 ;  /* 0x000000000c0a72ca */ /* 0x000fe400000e0000 */
[----:B------:R-:W-:Y:S01]  /*40830*/  R2UR UR11, R13 ;  /* 0x000000000d0b72ca */ /* 0x000fe200000e0000 */
[----:B------:R-:W-:Y:S01]  /*40840*/  WARPGROUP.ARRIVE ;  /* 0x00000000000079c5 */ /* 0x000fe20000000000 */
[----:B--2---:R-:W-:Y:S01]  /*40850*/  VIADD R10, R10, 0x2 ;  /* 0x000000020a0a7836 */ /* 0x004fe20000000000 */
[----:B------:R-:W-:-:S04]  /*40860*/  R2UR UR9, R11 ;  /* 0x000000000b0972ca */ /* 0x000fc800000e0000 */
[----:B------:R-:W-:-:S13]  /*40870*/  R2UR UR8, R10 ;  /* 0x000000000a0872ca */ /* 0x000fda00000e0000 */
[----:B------:R-:W-:Y:S03]  /*40880*/  HGMMA.64x96x16.F32 R24, gdesc[UR8], R24, gsb0 ;  /* 0x01600000081879f0 */ /* 0x000fe60008000818 */
        /* <DEDUP_REMOVED lines=160> */
[----:B------:R-:W-:-:S04]  /*41290*/  R2UR UR11, R3 ;  /* 0x00000000030b72ca */ /* 0x000fc800000e0000 */
[----:B------:R-:W-:Y:S01]  /*412a0*/  R2UR UR10, R2 ;  /* 0x00000000020a72ca */ /* 0x000fe200000e0000 */
[----:B------:R-:W-:Y:S01]  /*412b0*/  WARPGROUP.ARRIVE ;  /* 0x00000000000079c5 */ /* 0x000fe20000000000 */
        /* <DEDUP_REMOVED lines=19> */
.L_x_13559:
[----:B------:R-:W-:Y:S05]  /*413f0*/  BSYNC B0 ;  /* 0x0000000000007941 */ /* 0x000fea0003800000 */
.L_x_13558:
[----:B------:R-:W2:Y:S04]  /*41400*/  LD.E.64 R6, desc[UR6][R2.64+0x20] ;  /* 0x0000200602067980 */ /* 0x000ea8000c101b00 */
[----:B------:R-:W3:Y:S01]  /*41410*/  LD.E R8, desc[UR6][R2.64+0xc] ;  /* 0x00000c0602087980 */ /* 0x000ee2000c101900 */
[----:B--2---:R-:W-:-:S05]  /*41420*/  MOV R6, R6 ;  /* 0x0000000600067202 */ /* 0x004fca0000000f00 */
[----:B-----5:R-:W-:-:S05]  /*41430*/  IMAD R9, R9, 0x8, R6 ;  /* 0x0000000809097824 */ /* 0x020fca00078e0206 */
[----:B---3--:R-:W-:-:S04]  /*41440*/  PRMT R8, R8, 0x654, R9 ;  /* 0x0000065408087816 */ /* 0x008fc80000000009 */
[----:B------:R0:W-:Y:S01]  /*41450*/  SYNCS.ARRIVE.TRANS64.RED.A1T0 RZ, [R8+URZ], RZ ;  /* 0x000000ff08ff79a7 */ /* 0x0001e2000810043f */
[----:B------:R-:W2:Y:S04]  /*41460*/  LD.E R6, desc[UR6][R4.64+0x24] ;  /* 0x0000240604067980 */ /* 0x000ea8000c101900 */
[----:B------:R-:W0:Y:S04]  /*41470*/  LD.E R7, desc[UR6][R4.64] ;  /* 0x0000000604077980 */ /* 0x000e28000c101900 */
[----:B------:R-:W3:Y:S04]  /*41480*/  LD.E R72, desc[UR6][R72.64] ;  /* 0x0000000648487980 */ /* 0x000ee8000c101900 */
        /* <DEDUP_REMOVED lines=9> */
[----:B0-----:R-:W-:-:S04]  /*41520*/  SHF.R.S32.HI R8, RZ, 0x1f, R7 ;  /* 0x0000001fff087819 */ /* 0x001fc80000011407 */
        /* <DEDUP_REMOVED lines=27> */
[----:B----4-:R-:W-:-:S04]  /*416e0*/  IMAD R14, R0, -0x60, R3 ;  /* 0xffffffa0000e7824 */ /* 0x010fc800078e0203 */
[----:B------:R-:W-:Y:S02]  /*416f0*/  IMAD.IADD R9, R10, 0x1, -R9 ;  /* 0x000000010a097824 */ /* 0x000fe400078e0a09 */
[----:B------:R-:W-:-:S04]  /*41700*/  VIADD R8, R14, 0x1 ;  /* 0x000000010e087836 */ /* 0x000fc80000000000 */
[----:B------:R-:W-:Y:S01]  /*41710*/  IMAD R11, R9, -0x2, R8 ;  /* 0xfffffffe090b7824 */ /* 0x000fe200078e0208 */
[----:B------:R-:W-:-:S03]  /*41720*/  LOP3.LUT R75, RZ, R75, RZ, 0x33, !PT ;  /* 0x0000004bff4b7212 */ /* 0x000fc600078e33ff */
[----:B------:R-:W-:Y:S02]  /*41730*/  IMAD.IADD R10, R11, 0x1, -R2 ;  /* 0x000000010b0a7824 */ /* 0x000fe400078e0a02 */
[C---:B------:R-:W-:Y:S02]  /*41740*/  IMAD.SHL.U32 R11, R9.reuse, 0x2, RZ ;  /* 0x00000002090b7824 */ /* 0x040fe400078e00ff */
[----:B------:R-:W-:Y:S02]  /*41750*/  IMAD R9, R9, -0x2, R14 ;  /* 0xfffffffe09097824 */ /* 0x000fe400078e020e */
[C---:B------:R-:W-:Y:S01]  /*41760*/  IMAD.IADD R8, R10.reuse, 0x1, R21 ;  /* 0x000000010a087824 */ /* 0x040fe200078e0215 */
[----:B------:R-:W-:Y:S01]  /*41770*/  BSSY B0, `(.L_x_13560) ;  /* 0x0000024000007945 */ /* 0x000fe20003800000 */
[----:B------:R-:W-:Y:S02]  /*41780*/  IMAD.IADD R10, R10, 0x1, R75 ;  /* 0x000000010a0a7824 */ /* 0x000fe400078e024b */
[----:B------:R-:W-:-:S02]  /*41790*/  IMAD R11, R0, -0x60, -R11 ;  /* 0xffffffa0000b7824 */ /* 0x000fc400078e0a0b */
[----:B------:R-:W-:Y:S02]  /*417a0*/  IMAD R77, R0, -0x60, R77 ;  /* 0xffffffa0004d7824 */ /* 0x000fe400078e024d */
[----:B--2---:R-:W-:-:S05]  /*417b0*/  @P0 IMAD.HI.U32 R20, R7, R20, RZ ;  /* 0x0000001407140227 */ /* 0x004fca00078e00ff */
[----:B------:R-:W-:-:S05]  /*417c0*/  @P0 SHF.R.U32.HI R7, RZ, R17, R20 ;  /* 0x00000011ff070219 */ /* 0x000fca0000011614 */
[----:B------:R-:W0:Y:S01]  /*417d0*/  SHFL.IDX PT, R15, R7, RZ, 0x1c1f ;  /* 0x001c1fff070f7589 */ /* 0x000e2200000e0000 */
[----:B------:R-:W-:Y:S02]  /*417e0*/  ISETP.GE.AND P1, PT, R6, 0x1, PT ;  /* 0x000000010600780c */ /* 0x000fe40003f26270 */
[----:B0-----:R-:W-:Y:S01]  /*417f0*/  VIADDMNMX R13, R15, R8, R9, PT ;  /* 0x000000080f0d7246 */ /* 0x001fe20003800109 */
[----:B------:R-:W-:-:S10]  /*41800*/  IMAD.IADD R12, R10, 0x1, R15 ;  /* 0x000000010a0c7824 */ /* 0x000fd400078e020f */
        /* <DEDUP_REMOVED lines=13> */
.L_x_13565:
[----:B------:R-:W-:Y:S05]  /*418e0*/  BSYNC B2 ;  /* 0x0000000000027941 */ /* 0x000fea0003800000 */
.L_x_13564:
[----:B------:R-:W-:Y:S01]  /*418f0*/  LOP3.LUT R0, RZ, R0, RZ, 0x33, !PT ;  /* 0x00000000ff007212 */ /* 0x000fe200078e33ff */
[----:B------:R-:W-:Y:S06]  /*41900*/  BRA `(.L_x_13566) ;  /* 0x0000000000187947 */ /* 0x000fec0003800000 */
.L_x_13563:
[----:B------:R-:W-:-:S13]  /*41910*/  ISETP.NE.AND P0, PT, R6, 0x1, PT ;  /* 0x000000010600780c */ /* 0x000fda0003f05270 */
[----:B------:R-:W-:Y:S05]  /*41920*/  @!P0 BRA `(.L_x_13566) ;  /* 0x0000000000108947 */ /* 0x000fea0003800000 */
[----:B------:R-:W2:Y:S04]  /*41930*/  LD.E R15, desc[UR6][R4.64+0x1c] ;  /* 0x00001c06040f7980 */ /* 0x000ea8000c101900 */
[----:B------:R-:W3:Y:S01]  /*41940*/  LD.E R17, desc[UR6][R4.64+0x20] ;  /* 0x0000200604117980 */ /* 0x000ee2000c101900 */
[----:B--2---:R-:W-:-:S05]  /*41950*/  IMAD.HI.U32 R0, R0, R15, RZ ;  /* 0x0000000f00007227 */ /* 0x004fca00078e00ff */
[----:B---3--:R-:W-:-:S07]  /*41960*/  SHF.R.U32.HI R0, RZ, R17, R0 ;  /* 0x00000011ff007219 */ /* 0x008fce0000011600 */
.L_x_13566:
[----:B------:R-:W-:Y:S05]  /*41970*/  BSYNC B1 ;  /* 0x0000000000017941 */ /* 0x000fea0003800000 */
.L_x_13562:
[----:B------:R-:W-:-:S05]  /*41980*/  IMAD R15, R6, R0, R11 ;  /* 0x00000000060f7224 */ /* 0x000fca00078e020b */
[----:B------:R-:W-:Y:S02]  /*41990*/  VIMNMX R12, R12, R15, !PT ;  /* 0x0000000f0c0c7248 */ /* 0x000fe40007fe0100 */
[----:B------:R-:W-:-:S07]  /*419a0*/  VIADDMNMX R13, R15, R6, R13, PT ;  /* 0x000000060f0d7246 */ /* 0x000fce000380010d */
.L_x_13561:
[----:B------:R-:W-:Y:S05]  /*419b0*/  BSYNC B0 ;  /* 0x0000000000007941 */ /* 0x000fea0003800000 */
.L_x_13560:
        /* <DEDUP_REMOVED lines=14> */
[C---:B------:R-:W-:Y:S01]  /*41aa0*/  ISETP.LT.OR P3, PT, R13.reuse, 0x9, P3 ;  /* 0x000000090d00780c */ /* 0x040fe20001f61670 */
[----:B0-----:R-:W-:Y:S01]  /*41ab0*/  IMAD.IADD R10, R10, 0x1, R7 ;  /* 0x000000010a0a7824 */ /* 0x001fe200078e0207 */
        /* <DEDUP_REMOVED lines=76> */
[----:B------:R-:W-:-:S02]  /*41f80*/  VIADDMNMX R9, R7, R8, R9, PT ;  /* 0x0000000807097246 */ /* 0x000fc40003800109 */
        /* <DEDUP_REMOVED lines=39> */
.L_x_13572:
[----:B------:R-:W-:Y:S05]  /*42200*/  BSYNC B2 ;  /* 0x0000000000027941 */ /* 0x000fea0003800000 */
.L_x_13571:
[----:B------:R-:W-:Y:S01]  /*42210*/  LOP3.LUT R2, RZ, R2, RZ, 0x33, !PT ;  /* 0x00000002ff027212 */ /* 0x000fe200078e33ff */
[----:B------:R-:W-:Y:S06]  /*42220*/  BRA `(.L_x_13573) ;  /* 0x0000000000187947 */ /* 0x000fec0003800000 */
.L_x_13570:
[----:B------:R-:W-:-:S13]  /*42230*/  ISETP.NE.AND P6, PT, R6, 0x1, PT ;  /* 0x000000010600780c */ /* 0x000fda0003fc5270 */
[----:B------:R-:W-:Y:S05]  /*42240*/  @!P6 BRA `(.L_x_13573) ;  /* 0x000000000010e947 */ /* 0x000fea0003800000 */
[----:B------:R-:W2:Y:S04]  /*42250*/  LD.E R3, desc[UR6][R4.64+0x1c] ;  /* 0x00001c0604037980 */ /* 0x000ea8000c101900 */
[----:B------:R-:W3:Y:S01]  /*42260*/  LD.E R7, desc[UR6][R4.64+0x20] ;  /* 0x0000200604077980 */ /* 0x000ee2000c101900 */
[----:B--2---:R-:W-:-:S05]  /*42270*/  IMAD.HI.U32 R2, R2, R3, RZ ;  /* 0x0000000302027227 */ /* 0x004fca00078e00ff */
[----:B---3--:R-:W-:-:S07]  /*42280*/  SHF.R.U32.HI R2, RZ, R7, R2 ;  /* 0x00000007ff027219 */ /* 0x008fce0000011602 */
.L_x_13573:
[----:B------:R-:W-:Y:S05]  /*42290*/  BSYNC B1 ;  /* 0x0000000000017941 */ /* 0x000fea0003800000 */
.L_x_13569:
[----:B------:R-:W-:-:S05]  /*422a0*/  IMAD R11, R6, R2, R11 ;  /* 0x00000002060b7224 */ /* 0x000fca00078e020b */
[----:B------:R-:W-:Y:S02]  /*422b0*/  VIADDMNMX R9, R11, R6, R9, PT ;  /* 0x000000060b097246 */ /* 0x000fe40003800109 */
[----:B------:R-:W-:-:S07]  /*422c0*/  VIMNMX R10, R10, R11, !PT ;  /* 0x0000000b0a0a7248 */ /* 0x000fce0007fe0100 */
.L_x_13568:
[----:B------:R-:W-:Y:S05]  /*422d0*/  BSYNC B0 ;  /* 0x0000000000007941 */ /* 0x000fea0003800000 */
.L_x_13567:
        /* <DEDUP_REMOVED lines=150> */
[----:B0-----:R-:W2:Y:S04]  /*42c40*/  LDL.64 R2, [UR4+0x70] ;  /* 0x00007004ff027983 */ /* 0x001ea80008100a00 */
[----:B--2---:R-:W2:Y:S04]  /*42c50*/  LD.E R73, desc[UR6][R2.64+0x20] ;  /* 0x0000200602497980 */ /* 0x004ea8000c101900 */
[----:B------:R-:W2:Y:S04]  /*42c60*/  LD.E R12, desc[UR6][R2.64] ;  /* 0x00000006020c7980 */ /* 0x000ea8000c101900 */
[----:B------:R-:W3:Y:S01]  /*42c70*/  LD.E R14, desc[UR6][R2.64+0x4] ;  /* 0x00000406020e7980 */ /* 0x000ee2000c101900 */
[C---:B--2---:R-:W-:Y:S01]  /*42c80*/  FMUL.FTZ R10, R12.reuse, R73 ;  /* 0x000000490c0a7220 */ /* 0x044fe20000410000 */
[----:B------:R-:W-:-:S04]  /*42c90*/  FSETP.NEU.FTZ.AND P0, PT, R12, -INF , PT ;  /* 0xff8000000c00780b */ /* 0x000fc80003f1d000 */
[----:B------:R-:W-:Y:S02]  /*42ca0*/  FSEL R10, R10, RZ, P0 ;  /* 0x000000ff0a0a7208 */ /* 0x000fe40000000000 */
[----:B---3--:R-:W-:-:S03]  /*42cb0*/  FSETP.NEU.FTZ.AND P0, PT, R14, -INF , PT ;  /* 0xff8000000e00780b */ /* 0x008fc60003f1d000 */
[-CC-:B------:R-:W-:Y:S01]  /*42cc0*/  FFMA.FTZ R31, R36, R73.reuse, -R10.reuse ;  /* 0x00000049241f7223 */ /* 0x180fe2000001080a */
[----:B------:R-:W-:Y:S01]  /*42cd0*/  FMUL.FTZ R36, R73, R14 ;  /* 0x0000000e49247220 */ /* 0x000fe20000410000 */
[----:B------:R-:W-:-:S04]  /*42ce0*/  FFMA.FTZ R34, R24, R73, -R10 ;  /* 0x0000004918227223 */ /* 0x000fc8000001080a */
[----:B------:R-:W-:Y:S01]  /*42cf0*/  FSEL R36, R36, RZ, P0 ;  /* 0x000000ff24247208 */ /* 0x000fe20000000000 */
[-CC-:B------:R-:W-:Y:S01]  /*42d00*/  FFMA.FTZ R176, R25, R73.reuse, -R10.reuse ;  /* 0x0000004919b07223 */ /* 0x180fe2000001080a */
[----:B------:R-:W-:-:S03]  /*42d10*/  FFMA.FTZ R33, R28, R73, -R10 ;  /* 0x000000491c217223 */ /* 0x000fc6000001080a */
[-CC-:B------:R-:W-:Y:S01]  /*42d20*/  FFMA.FTZ R20, R8, R73.reuse, -R36.reuse ;  /* 0x0000004908147223 */ /* 0x180fe20000010824 */
[-CC-:B------:R-:W-:Y:S01]  /*42d30*/  FFMA.FTZ R177, R7, R73.reuse, -R36.reuse ;  /* 0x0000004907b17223 */ /* 0x180fe20000010824 */
        /* <DEDUP_REMOVED lines=13> */
[----:B------:R-:W-:-:S07]  /*42e10*/  FFMA.FTZ R15, R38, R73, -R36 ;  /* 0x00000049260f7223 */ /* 0x000fce0000010824 */
[----:B------:R-:W4:Y:S08]  /*42e20*/  MUFU.EX2 R178, R178 ;  /* 0x000000b200b27308 */ /* 0x000f300000000800 */
[----:B------:R-:W4:Y:S01]  /*42e30*/  MUFU.EX2 R179, R179 ;  /* 0x000000b300b37308 */ /* 0x000f220000000800 */
[----:B0-----:R-:W-:Y:S01]  /*42e40*/  FADD.FTZ R0, R34, R176 ;  /* 0x000000b022007221 */ /* 0x001fe20000010000 */
[----:B------:R-:W-:-:S06]  /*42e50*/  FFMA.FTZ R162, R37, R73, -R10 ;  /* 0x0000004925a27223 */ /* 0x000fcc000001080a */
[----:B------:R-:W0:Y:S01]  /*42e60*/  MUFU.EX2 R32, R32 ;  /* 0x0000002000207308 */ /* 0x000e220000000800 */
[----:B-1----:R-:W-:Y:S01]  /*42e70*/  FADD.FTZ R4, R20, R177 ;  /* 0x000000b114047221 */ /* 0x002fe20000010000 */
[----:B------:R-:W-:-:S06]  /*42e80*/  FFMA.FTZ R163, R39, R73, -R36 ;  /* 0x0000004927a37223 */ /* 0x000fcc0000010824 */
[----:B------:R-:W1:Y:S01]  /*42e90*/  MUFU.EX2 R16, R16 ;  /* 0x0000001000107308 */ /* 0x000e620000000800 */
[----:B--2---:R-:W-:Y:S01]  /*42ea0*/  FADD.FTZ R5, R33, R0 ;  /* 0x0000000021057221 */ /* 0x004fe20000010000 */
[----:B------:R-:W-:-:S06]  /*42eb0*/  FFMA.FTZ R30, R40, R73, -R10 ;  /* 0x00000049281e7223 */ /* 0x000fcc000001080a */
[----:B------:R-:W2:Y:S01]  /*42ec0*/  MUFU.EX2 R160, R160 ;  /* 0x000000a000a07308 */ /* 0x000ea20000000800 */
        /* <DEDUP_REMOVED lines=49> */
[-CC-:B------:R-:W-:Y:S01]  /*431e0*/  FFMA.FTZ R25, R60, R73.reuse, -R10.reuse ;  /* 0x000000493c197223 */ /* 0x180fe2000001080a */
[----:B------:R-:W-:-:S05]  /*431f0*/  FFMA.FTZ R186, R61, R73, -R10 ;  /* 0x000000493dba7223 */ /* 0x000fca000001080a */
[----:B------:R-:W0:Y:S01]  /*43200*/  MUFU.EX2 R181, R181 ;  /* 0x000000b500b57308 */ /* 0x000e220000000800 */
[-CC-:B------:R-:W-:Y:S01]  /*43210*/  FFMA.FTZ R24, R64, R73.reuse, -R10.reuse ;  /* 0x0000004940187223 */ /* 0x180fe2000001080a */
[-CC-:B------:R-:W-:Y:S01]  /*43220*/  FFMA.FTZ R188, R65, R73.reuse, -R10.reuse ;  /* 0x0000004941bc7223 */ /* 0x180fe2000001080a */
[-CC-:B------:R-:W-:Y:S01]  /*43230*/  FFMA.FTZ R21, R68, R73.reuse, -R10.reuse ;  /* 0x0000004944157223 */ /* 0x180fe2000001080a */
[----:B------:R-:W-:Y:S01]  /*43240*/  FFMA.FTZ R190, R69, R73, -R10 ;  /* 0x0000004945be7223 */ /* 0x000fe2000001080a */
[----:B-1----:R-:W-:-:S03]  /*43250*/  FADD.FTZ R0, R13, R0 ;  /* 0x000000000d007221 */ /* 0x002fc60000010000 */
[----:B------:R-:W1:Y:S01]  /*43260*/  MUFU.EX2 R27, R27 ;  /* 0x0000001b001b7308 */ /* 0x000e620000000800 */
[----:B------:R-:W-:Y:S01]  /*43270*/  FFMA.FTZ R10, R58, R73, -R36 ;  /* 0x000000493a0a7223 */ /* 0x000fe20000010824 */
[----:B--2---:R-:W-:Y:S01]  /*43280*/  FADD.FTZ R5, R170, R5 ;  /* 0x00000005aa057221 */ /* 0x004fe20000010000 */
[----:B---3--:R-:W-:-:S05]  /*43290*/  FADD.FTZ R7, R171, R0 ;  /* 0x00000000ab077221 */ /* 0x008fca0000010000 */
[----:B------:R-:W2:Y:S01]  /*432a0*/  MUFU.EX2 R11, R11 ;  /* 0x0000000b000b7308 */ /* 0x000ea20000000800 */
[----:B------:R-:W-:Y:S01]  /*432b0*/  FFMA.FTZ R185, R59, R73, -R36 ;  /* 0x000000493bb97223 */ /* 0x000fe20000010824 */
[----:B----4-:R-:W-:-:S06]  /*432c0*/  FADD.FTZ R5, R28, R5 ;  /* 0x000000051c057221 */ /* 0x010fcc0000010000 */
[----:B------:R-:W3:Y:S01]  /*432d0*/  MUFU.EX2 R182, R182 ;  /* 0x000000b600b67308 */ /* 0x000ee20000000800 */
[----:B------:R-:W-:Y:S01]  /*432e0*/  FADD.FTZ R0, R12, R7 ;  /* 0x000000070c007221 */ /* 0x000fe20000010000 */
[----:B------:R-:W-:-:S06]  /*432f0*/  FFMA.FTZ R9, R62, R73, -R36 ;  /* 0x000000493e097223 */ /* 0x000fcc0000010824 */
        /* <DEDUP_REMOVED lines=35> */
[----:B--2---:R-:W-:-:S06]  /*43530*/  FADD.FTZ R4, R8, R7 ;  /* 0x0000000708047221 */ /* 0x004fcc0000010000 */
[----:B------:R-:W1:Y:S08]  /*43540*/  MUFU.EX2 R190, R190 ;  /* 0x000000be00be7308 */ /* 0x000e700000000800 */
[----:B------:R-:W2:Y:S01]  /*43550*/  MUFU.EX2 R191, R191 ;  /* 0x000000bf00bf7308 */ /* 0x000ea20000000800 */
[----:B---3--:R-:W-:Y:S01]  /*43560*/  FADD.FTZ R6, R188, R5 ;  /* 0x00000005bc067221 */ /* 0x008fe20000010000 */
[----:B----4-:R-:W-:-:S03]  /*43570*/  FADD.FTZ R5, R189, R4 ;  /* 0x00000004bd057221 */ /* 0x010fc60000010000 */
[----:B0-----:R-:W-:Y:S01]  /*43580*/  FADD.FTZ R7, R21, R6 ;  /* 0x0000000615077221 */ /* 0x001fe20000010000 */
[----:B------:R-:W-:-:S03]  /*43590*/  FADD.FTZ R4, R0, R5 ;  /* 0x0000000500047221 */ /* 0x000fc60000010000 */
[----:B-1----:R-:W-:Y:S01]  /*435a0*/  FADD.FTZ R35, R190, R7 ;  /* 0x00000007be237221 */ /* 0x002fe20000010000 */
[----:B--2---:R-:W-:-:S04]  /*435b0*/  FADD.FTZ R37, R191, R4 ;  /* 0x00000004bf257221 */ /* 0x004fc80000010000 */
[----:B------:R-:W-:Y:S04]  /*435c0*/  ST.E desc[UR6][R2.64+0x10], R35 ;  /* 0x0000102302007985 */ /* 0x000fe8000c101906 */
[----:B------:R0:W-:Y:S04]  /*435d0*/  ST.E desc[UR6][R2.64+0x14], R37 ;  /* 0x0000142502007985 */ /* 0x0001e8000c101906 */
[----:B------:R-:W2:Y:S04]  /*435e0*/  LDL.64 R4, [UR4] ;  /* 0x00000004ff047983 */ /* 0x000ea80008100a00 */
[----:B------:R-:W3:Y:S04]  /*435f0*/  LDL.64 R6, [UR4+0x98] ;  /* 0x00009804ff067983 */ /* 0x000ee80008100a00 */
[----:B0-----:R-:W4:Y:S01]  /*43600*/  LDL.64 R2, [UR4+0x80] ;  /* 0x00008004ff027983 */ /* 0x001f220008100a00 */
[----:B------:R-:W-:-:S05]  /*43610*/  LEA.HI R74, R74, 0x8, RZ, 0x19 ;  /* 0x000000084a4a7811 */ /* 0x000fca00078fc8ff */
[----:B------:R0:W-:Y:S06]  /*43620*/  BAR.SYNC.DEFER_BLOCKING R74, 0x100 ;  /* 0x0004004a0000751d */ /* 0x0001ec0000010000 */
[----:B--2---:R-:W2:Y:S04]  /*43630*/  LD.E R39, desc[UR6][R4.64] ;  /* 0x0000000604277980 */ /* 0x004ea8000c101900 */
[----:B----4-:R-:W4:Y:S04]  /*43640*/  LD.E R41, desc[UR6][R2.64] ;  /* 0x0000000602297980 */ /* 0x010f28000c101900 */
[----:B---3--:R-:W2:Y:S04]  /*43650*/  LD.E.64 R4, desc[UR6][R6.64] ;  /* 0x0000000606047980 */ /* 0x008ea8000c101b00 */
        /* <DEDUP_REMOVED lines=27> */
[----:B------:R-:W3:Y:S04]  /*43810*/  LDL.64 R6, [UR4+0x88] ;  /* 0x00008804ff067983 */ /* 0x000ee80008100a00 */
        /* <DEDUP_REMOVED lines=45> */
[----:B----4-:R-:W-:Y:S01]  /*43af0*/  ST.E desc[UR6][R2.64], R41 ;  /* 0x0000002902007985 */ /* 0x010fe2000c101906 */
[----:B--2---:R-:W-:-:S03]  /*43b00*/  IMAD R4, R39, 0xc00, R4 ;  /* 0x00000c0027047824 */ /* 0x004fc600078e0204 */
[----:B------:R-:W2:Y:S04]  /*43b10*/  LD.E R109, desc[UR6][R2.64+0x198] ;  /* 0x00019806026d7980 */ /* 0x000ea8000c101900 */
[----:B---3--:R-:W-:Y:S04]  /*43b20*/  ST.E desc[UR6][R2.64+0x4], R43 ;  /* 0x0000042b02007985 */ /* 0x008fe8000c101906 */
        /* <DEDUP_REMOVED lines=82> */
[----:B------:R-:W-:Y:S02]  /*44050*/  F2FP.F16.F32.PACK_AB R176, R176, R34 ;  /* 0x00000022b0b0723e */ /* 0x000fe400000000ff */
[----:B------:R-:W-:Y:S02]  /*44060*/  F2FP.F16.F32.PACK_AB R178, R178, R33 ;  /* 0x00000021b2b2723e */ /* 0x000fe400000000ff */
[----:B------:R-:W-:Y:S02]  /*44070*/  F2FP.F16.F32.PACK_AB R177, R177, R20 ;  /* 0x00000014b1b1723e */ /* 0x000fe400000000ff */
[----:B------:R-:W-:Y:S01]  /*44080*/  F2FP.F16.F32.PACK_AB R179, R179, R17 ;  /* 0x00000011b3b3723e */ /* 0x000fe200000000ff */
[----:B------:R-:W-:Y:S01]  /*44090*/  ST.E desc[UR6][R2.64+0x74], R36 ;  /* 0x0000742402007985 */ /* 0x000fe2000c101906 */
[----:B------:R-:W-:-:S02]  /*440a0*/  F2FP.F16.F32.PACK_AB R160, R160, R32 ;  /* 0x00000020a0a0723e */ /* 0x000fc400000000ff */
[----:B------:R-:W-:Y:S01]  /*440b0*/  F2FP.F16.F32.PACK_AB R162, R162, R31 ;  /* 0x0000001fa2a2723e */ /* 0x000fe200000000ff */
[----:B------:R-:W-:Y:S01]  /*440c0*/  ST.E desc[UR6][R2.64+0x7c], R38 ;  /* 0x00007c2602007985 */ /* 0x000fe2000c101906 */
[----:B------:R-:W-:Y:S02]  /*440d0*/  F2FP.F16.F32.PACK_AB R168, R168, R30 ;  /* 0x0000001ea8a8723e */ /* 0x000fe400000000ff */
[----:B------:R-:W-:Y:S01]  /*440e0*/  F2FP.F16.F32.PACK_AB R170, R170, R29 ;  /* 0x0000001daaaa723e */ /* 0x000fe200000000ff */
[----:B------:R-:W-:Y:S01]  /*440f0*/  ST.E desc[UR6][R2.64+0x84], R40 ;  /* 0x0000842802007985 */ /* 0x000fe2000c101906 */
[----:B------:R-:W-:Y:S02]  /*44100*/  F2FP.F16.F32.PACK_AB R180, R180, R28 ;  /* 0x0000001cb4b4723e */ /* 0x000fe400000000ff */
[----:B------:R-:W-:Y:S01]  /*44110*/  F2FP.F16.F32.PACK_AB R182, R182, R27 ;  /* 0x0000001bb6b6723e */ /* 0x000fe200000000ff */
[----:B------:R-:W-:Y:S01]  /*44120*/  ST.E desc[UR6][R2.64+0x8c], R42 ;  /* 0x00008c2a02007985 */ /* 0x000fe2000c101906 */
[----:B------:R-:W-:-:S02]  /*44130*/  F2FP.F16.F32.PACK_AB R184, R184, R26 ;  /* 0x0000001ab8b8723e */ /* 0x000fc400000000ff */
[----:B------:R-:W-:Y:S01]  /*44140*/  F2FP.F16.F32.PACK_AB R186, R186, R25 ;  /* 0x00000019baba723e */ /* 0x000fe200000000ff */
[----:B------:R-:W-:Y:S01]  /*44150*/  ST.E desc[UR6][R2.64+0x94], R44 ;  /* 0x0000942c02007985 */ /* 0x000fe2000c101906 */
[----:B------:R-:W-:-:S03]  /*44160*/  F2FP.F16.F32.PACK_AB R188, R188, R24 ;  /* 0x00000018bcbc723e */ /* 0x000fc600000000ff */
        /* <DEDUP_REMOVED lines=97> */
[----:B------:R-:W-:Y:S03]  /*44780*/  HGMMA.64x256x16.F32 R24, R176, gdesc[UR8].tnspB, RZ, !UPT, gsb0 ;  /* 0x43e00008b0187df0 */ /* 0x000fe6000c0008ff */
        /* <DEDUP_REMOVED lines=264> */
[----:B------:R-:W-:Y:S02]  /*45810*/  F2FP.F16.F32.PACK_AB R161, R161, R16 ;  /* 0x00000010a1a1723e */ /* 0x000fe400000000ff */
[----:B------:R-:W-:-:S04]  /*45820*/  F2FP.F16.F32.PACK_AB R163, R163, R15 ;  /* 0x0000000fa3a3723e */ /* 0x000fc800000000ff */
[----:B--2---:R-:W-:-:S06]  /*45830*/  WARPGROUP.ARRIVE ;  /* 0x00000000000079c5 */ /* 0x004fcc0000000000 */
        /* <DEDUP_REMOVED lines=795> */
[----:B------:R-:W-:-:S04]  /*489f0*/  F2FP.F16.F32.PACK_AB R185, R185, R10 ;  /* 0x0000000ab9b9723e */ /* 0x000fc800000000ff */
[----:B--2---:R-:W-:-:S07]  /*48a00*/  WARPGROUP.ARRIVE ;  /* 0x00000000000079c5 */ /* 0x004fce0000000000 */
        /* <DEDUP_REMOVED lines=263> */
[----:B------:R-:W-:-:S04]  /*49a80*/  F2FP.F16.F32.PACK_AB R191, R191, R0 ;  /* 0x00000000bfbf723e */ /* 0x000fc800000000ff */
[----:B--2---:R-:W-:-:S06]  /*49a90*/  WARPGROUP.ARRIVE ;  /* 0x00000000000079c5 */ /* 0x004fcc0000000000 */
        /* <DEDUP_REMOVED lines=259> */
[----:B--2---:R-:W-:Y:S04]  /*4aad0*/  ST.E desc[UR6][R2.64+0x1fc], R0 ;  /* 0x0001fc0002007985 */ /* 0x004fe8000c101906 */
[----:B---3--:R-:W-:Y:S04]  /*4aae0*/  ST.E desc[UR6][R2.64], R4 ;  /* 0x0000000402007985 */ /* 0x008fe8000c101906 */
[----:B----4-:R0:W-:Y:S04]  /*4aaf0*/  ST.E desc[UR6][R2.64+0x4], R5 ;  /* 0x0000040502007985 */ /* 0x0101e8000c101906 */
        /* <DEDUP_REMOVED lines=125> */
[----:B0-----:R-:W3:Y:S04]  /*4b2d0*/  LDL.64 R4, [UR4+0x40] ;  /* 0x00004004ff047983 */ /* 0x001ee80008100a00 */
[----:B-1----:R-:W4:Y:S04]  /*4b2e0*/  LDL.64 R6, [UR4] ;  /* 0x00000004ff067983 */ /* 0x002f280008100a00 */
[----:B---3--:R-:W3:Y:S04]  /*4b2f0*/  LD.E R0, desc[UR6][R4.64] ;  /* 0x0000000604007980 */ /* 0x008ee8000c101900 */
[----:B----4-:R2:W5:Y:S01]  /*4b300*/  LD.E R6, desc[UR6][R6.64] ;  /* 0x0000000606067980 */ /* 0x010562000c101900 */
[----:B------:R-:W-:Y:S01]  /*4b310*/  BSSY B0, `(.L_x_13574) ;  /* 0x0000005000007945 */ /* 0x000fe20003800000 */
[----:B---3--:R-:W-:-:S04]  /*4b320*/  LOP3.LUT R0, R0, 0x1, RZ, 0xfc, !PT ;  /* 0x0000000100007812 */ /* 0x008fc800078efcff */
[----:B------:R-:W-:-:S13]  /*4b330*/  ISETP.NE.AND P0, PT, R0, 0x3, PT ;  /* 0x000000030000780c */ /* 0x000fda0003f05270 */
[----:B--2---:R-:W-:Y:S05]  /*4b340*/  @!P0 BRA `(.L_x_13575) ;  /* 0x0000000000048947 */ /* 0x004fea0003800000 */
[----:B------:R-:W-:Y:S01]  /*4b350*/  BPT.TRAP 0x1 ;  /* 0x000000040000795c */ /* 0x000fe20000300000 */
.L_x_13575:
[----:B------:R-:W-:Y:S05]  /*4b360*/  BSYNC B0 ;  /* 0x0000000000007941 */ /* 0x000fea0003800000 */
.L_x_13574:
[----:B------:R-:W2:Y:S04]  /*4b370*/  LD.E.64 R2, desc[UR6][R4.64+0x20] ;  /* 0x0000200604027980 */ /* 0x000ea8000c101b00 */
[----:B------:R-:W3:Y:S01]  /*4b380*/  LD.E R0, desc[UR6][R4.64+0xc] ;  /* 0x00000c0604007980 */ /* 0x000ee2000c101900 */
[----:B------:R-:W-:Y:S01]  /*4b390*/  IMAD.MOV.U32 R213, RZ, RZ, 0x0 ;  /* 0x00000000ffd57424 */ /* 0x000fe200078e00ff */
[----:B--2---:R-:W-:-:S05]  /*4b3a0*/  MOV R3, R2 ;  /* 0x0000000200037202 */ /* 0x004fca0000000f00 */
[----:B-----5:R-:W-:-:S05]  /*4b3b0*/  IMAD R3, R6, 0x8, R3 ;  /* 0x0000000806037824 */ /* 0x020fca00078e0203 */
[----:B---3--:R-:W-:-:S04]  /*4b3c0*/  PRMT R0, R0, 0x654, R3 ;  /* 0x0000065400007816 */ /* 0x008fc80000000003 */
[----:B------:R0:W-:Y:S02]  /*4b3d0*/  SYNCS.ARRIVE.TRANS64.RED.A1T0 RZ, [R0+URZ], RZ ;  /* 0x000000ff00ff79a7 */ /* 0x0001e4000810043f */
[----:B0-----:R-:W-:Y:S05]  /*4b3e0*/  RET.REL.NODEC R212 `(_ZN7cutlass13device_kernelIN5flash11enable_sm90INS1_16FlashAttnFwdSm90INS1_25CollectiveMainloopFwdSm90ILi2EN4cute5tupleIJNS5_1CILi1EEES8_S8_EEENS6_IJNS7_ILi128EEENS7_ILi96EEENS7_ILi64EEEEEELi256ENS_6half_tEfNS_4arch4Sm90ELb0ELb1ELb0ELb1ELb1ELb1ELb1ELb1ELb0ELb1ELb1ELb0EEENS1_21CollectiveEpilogueFwdINS6_IJSA_NS7_ILi256EEESB_EEES9_SE_SG_Li256ELb1ELb1ELb1ELb0EEENS1_36VarlenDynamicPersistentTileSchedulerILi128ELi96ELi256ELi128ELb1ELb1ELb1ELb1ELb0ELb1EEEEEEEEEvNT_6ParamsE) ;  /* 0xfffffb4cd4047950 */ /* 0x001fea0003c3ffff */
.L_x_13548:
[----:B0-----:R0:W1:Y:S02]  /*4b3f0*/  SYNCS.PHASECHK.TRANS64.TRYWAIT P0, [R8+URZ], R9 ;  /* 0x00000009080075a7 */ /* 0x001064000800017f */
[----:B-1----:R-:W-:Y:S05]  /*4b400*/  @!P0 NANOSLEEP.SYNCS 0x989680 ;  /* 0x009896800000895d */ /* 0x002fea0003900000 */
[----:B------:R-:W1:Y:S02]  /*4b410*/  @!P0 SYNCS.PHASECHK.TRANS64 P0, [R8+URZ], R9 ;  /* 0x00000009080085a7 */ /* 0x000e64000800007f */
[----:B-1----:R-:W-:Y:S05]  /*4b420*/  @!P0 BRA `(.L_x_13548) ;  /* 0xfffffffc00f08947 */ /* 0x002fea000383ffff */
[----:B------:R-:W-:Y:S05]  /*4b430*/  BRA `(.L_x_13547) ;  /* 0xffffff4c00087947 */ /* 0x000fea000383ffff */
.L_x_13550:
[----:B0-----:R0:W1:Y:S02]  /*4b440*/  SYNCS.PHASECHK.TRANS64.TRYWAIT P0, [R8+URZ+0x32410], R9 ;  /* 0x03241009080075a7 */ /* 0x001064000800017f */
[----:B-1----:R-:W-:Y:S05]  /*4b450*/  @!P0 NANOSLEEP.SYNCS 0x989680 ;  /* 0x009896800000895d */ /* 0x002fea0003900000 */
[----:B------:R-:W1:Y:S02]  /*4b460*/  @!P0 SYNCS.PHASECHK.TRANS64 P0, [R8+URZ+0x32410], R9 ;  /* 0x03241009080085a7 */ /* 0x000e64000800007f */
[----:B-1----:R-:W-:Y:S05]  /*4b470*/  @!P0 BRA `(.L_x_13550) ;  /* 0xfffffffc00f08947 */ /* 0x002fea000383ffff */
[----:B------:R-:W-:Y:S05]  /*4b480*/  BRA `(.L_x_13576) ;  /* 0xffffff4c00fc7947 */ /* 0x000fea000383ffff */
.L_x_13557:
[----:B0-----:R0:W1:Y:S02]  /*4b490*/  SYNCS.PHASECHK.TRANS64.TRYWAIT P0, [R8+URZ], R9 ;  /* 0x00000009080075a7 */ /* 0x001064000800017f */
[----:B-1----:R-:W-:Y:S05]  /*4b4a0*/  @!P0 NANOSLEEP.SYNCS 0x989680 ;  /* 0x009896800000895d */ /* 0x002fea0003900000 */
[----:B------:R-:W1:Y:S02]  /*4b4b0*/  @!P0 SYNCS.PHASECHK.TRANS64 P0, [R8+URZ], R9 ;  /* 0x00000009080085a7 */ /* 0x000e64000800007f */
[----:B-1----:R-:W-:Y:S05]  /*4b4c0*/  @!P0 BRA `(.L_x_13557) ;  /* 0xfffffffc00f08947 */ /* 0x002fea000383ffff */
[----:B------:R-:W-:Y:S05]  /*4b4d0*/  BRA `(.L_x_13556) ;  /* 0xffffff5000707947 */ /* 0x000fea000383ffff */
.L_x_13577:
        /* <DEDUP_REMOVED lines=10> */
.L_x_15674:


//--------------------- .text._ZN7cutlass13device_kernelIN5flash11enable_sm90INS1_16FlashAttnFwdSm90INS1_25CollectiveMainloopFwdSm90ILi2EN4cute5tupleIJNS5_1CILi1EEES8_S8_EEENS6_IJNS7_ILi128EEENS7_ILi96EEENS7_ILi64EEEEEELi256ENS_6half_tEfNS_4arch4Sm90ELb1ELb0ELb0ELb0ELb1ELb0ELb0ELb1ELb0ELb1ELb1ELb0EEENS1_21CollectiveEpilogueFwdINS6_IJSA_NS7_ILi256EEESB_EEES9_SE_SG_Li256ELb0ELb1ELb1ELb0EEENS1_19SingleTileSchedulerILb0ELb1ELb1ELi128EEEEEEEEEvNT_6ParamsE --------------------------
	.section	.text._ZN7cutlass13device_kernelIN5flash11enable_sm90INS1_16FlashAttnFwdSm90INS1_25CollectiveMainloopFwdSm90ILi2EN4cute5tupleIJNS5_1CILi1EEES8_S8_EEENS6_IJNS7_ILi128EEENS7_ILi96EEENS7_ILi64EEEEEELi256ENS_6half_tEfNS_4arch4Sm90ELb1ELb0ELb0ELb0ELb1ELb0ELb0ELb1ELb0ELb1ELb1ELb0EEENS1_21CollectiveEpilogueFwdINS6_IJSA_NS7_ILi256EEESB_EEES9_SE_SG_Li256ELb0ELb1ELb1ELb0EEENS1_19SingleTileSchedulerILb0ELb1ELb1ELi128EEEEEEEEEvNT_6ParamsE,"ax",@progbits
	.align	128
.text._ZN7cutlass13device_kernelIN5flash11enable_sm90INS1_16FlashAttnFwdSm90INS1_25CollectiveMainloopFwdSm90ILi2EN4cute5tupleIJNS5_1CILi1EEES8_S8_EEENS6_IJNS7_ILi128EEENS7_ILi96EEENS7_ILi64EEEEEELi256ENS_6half_tEfNS_4arch4Sm90ELb1ELb0ELb0ELb0ELb1ELb0ELb0ELb1ELb0ELb1ELb1ELb0EEENS1_21CollectiveEpilogueFwdINS6_IJSA_NS7_ILi256EEESB_EEES9_SE_SG_Li256ELb0ELb1ELb1ELb0EEENS1_19SingleTileSchedulerILb0ELb1ELb1ELi128EEEEEEEEEvNT_6ParamsE:
        .type           _ZN7cutlass13device_kernelIN5flash11enable_sm90INS1_16FlashAttnFwdSm90INS1_25CollectiveMainloopFwdSm90ILi2EN4cute5tupleIJNS5_1CILi1EEES8_S8_EEENS6_IJNS7_ILi128EEENS7_ILi96EEENS7_ILi64EEEEEELi256ENS_6half_tEfNS_4arch4Sm90ELb1ELb0ELb0ELb0ELb1ELb0ELb0ELb1ELb0ELb1ELb1ELb0EEENS1_21CollectiveEpilogueFwdINS6_IJSA_NS7_ILi256EEESB_EEES9_SE_SG_Li256ELb0ELb1ELb1ELb0EEENS1_19SingleTileSchedulerILb0ELb1ELb1ELi128EEEEEEEEEvNT_6ParamsE,@function
        .size           _ZN7cutlass13device_kernelIN5flash11enable_sm90INS1_16FlashAttnFwdSm90INS1_25CollectiveMainloopFwdSm90ILi2EN4cute5tupleIJNS5_1CILi1EEES8_S8_EEENS6_IJNS7_ILi128EEENS7_ILi96EEENS7_ILi64EEEEEELi256ENS_6half_tEfNS_4arch4Sm90ELb1ELb0ELb0ELb0ELb1ELb0ELb0ELb1ELb0ELb1ELb1ELb0EEENS1_21CollectiveEpilogueFwdINS6_IJSA_NS7_ILi256EEESB_EEES9_SE_SG_Li256ELb0ELb1ELb1ELb0EEENS1_19SingleTileSchedulerILb0ELb1ELb1ELi128EEEEEEEEEvNT_6ParamsE,(.L_x_15676 - _ZN7cutlass13device_kernelIN5flash11enable_sm90INS1_16FlashAttnFwdSm90INS1_25CollectiveMainloopFwdSm90ILi2EN4cute5tupleIJNS5_1CILi1EEES8_S8_EEENS6_IJNS7_ILi128EEENS7_ILi96EEENS7_ILi64EEEEEELi256ENS_6half_tEfNS_4arch4Sm90ELb1ELb0ELb0ELb0ELb1ELb0ELb0ELb1ELb0ELb1ELb1ELb0EEENS1_21CollectiveEpilogueFwdINS6_IJSA_NS7_ILi256EEESB_EEES9_SE_SG_Li256ELb0ELb1ELb1ELb0EEENS1_19SingleTileSchedulerILb0ELb1ELb1ELi128EEEEEEEEEvNT_6ParamsE)
        .other          _ZN7cutlass13device_kernelIN5flash11enable_sm90INS1_16FlashAttnFwdSm90INS1_25CollectiveMainloopFwdSm90ILi2EN4cute5tupleIJNS5_1CILi1EEES8_S8_EEENS6_IJNS7_ILi128EEENS7_ILi96EEENS7_ILi64EEEEEELi256ENS_6half_tEfNS_4arch4Sm90ELb1ELb0ELb0ELb0ELb1ELb0ELb0ELb1ELb0ELb1ELb1ELb0EEENS1_21CollectiveEpilogueFwdINS6_IJSA_NS7_ILi256EEESB_EEES9_SE_SG_Li256ELb0ELb1ELb1ELb0EEENS1_19SingleTileSchedulerILb0ELb1ELb1ELi128EEEEEEEEEvNT_6ParamsE,@"STO_CUDA_ENTRY STV_DEFAULT"
_ZN7cutlass13device_kernelIN5flash11enable_sm90INS1_16FlashAttnFwdSm90INS1_25CollectiveMainloopFwdSm90ILi2EN4cute5tupleIJNS5_1CILi1EEES8_S8_EEENS6_IJNS7_ILi128EEENS7_ILi96EEENS7_ILi64EEEEEELi256ENS_6half_tEfNS_4arch4Sm90ELb1ELb0ELb0ELb0ELb1ELb0ELb0ELb1ELb0ELb1ELb1ELb0EEENS1_21CollectiveEpilogueFwdINS6_IJSA_NS7_ILi256EEESB_EEES9_SE_SG_Li256ELb0ELb1ELb1ELb0EEENS1_19SingleTileSchedulerILb0ELb1ELb1ELi128EEEEEEEEEvNT_6ParamsE:
        /* <DEDUP_REMOVED lines=44> */
.L_x_13578:
        /* <DEDUP_REMOVED lines=22> */
.L_x_13579:
        /* <DEDUP_REMOVED lines=18> */
.L_x_13580:
        /* <DEDUP_REMOVED lines=22> */
.L_x_13581:
        /* <DEDUP_REMOVED lines=23> */
.L_x_13582:
        /* <DEDUP_REMOVED lines=9> */
.L_x_13585:
        /* <DEDUP_REMOVED lines=20> */
[----:B------:R-:W0:Y:S01]  /*09e0*/  S2UR UR45, SR_CTAID.X ;  /* 0x00000000002d79c3 */ /* 0x000e220000002500 */
[----:B------:R-:W-:Y:S01]  /*09f0*/  ULDC UR4, c[0x0][0x448] ;  /* 0x0001120000047ab9 */ /* 0x000fe20000000800 */
[----:B------:R-:W-:Y:S01]  /*0a00*/  ULDC UR40, c[0x0][0x424] ;  /* 0x0001090000287ab9 */ /* 0x000fe20000000800 */
[----:B------:R-:W-:Y:S01]  /*0a10*/  UISETP.NE.AND UP1, UPT, UR4, 0x1, UPT ;  /* 0x000000010400788c */ /* 0x000fe2000bf25270 */
[----:B------:R-:W-:Y:S02]  /*0a20*/  ULDC UR44, c[0x0][0x2f0] ;  /* 0x0000bc00002c7ab9 */ /* 0x000fe40000000800 */
[----:B------:R-:W-:Y:S01]  /*0a30*/  ULDC.64 UR4, c[0x0][0x418] ;  /* 0x0001060000047ab9 */ /* 0x000fe20000000a00 */
[----:B------:R-:W-:Y:S01]  /*0a40*/  ULDC UR7, c[0x0][0x288] ;  /* 0x0000a20000077ab9 */ /* 0x000fe20000000800 */
[----:B------:R-:W-:Y:S02]  /*0a50*/  UISETP.NE.U32.AND UP0, UPT, UR4, URZ, UPT ;  /* 0x0000003f0400728c */ /* 0x000fe4000bf05070 */
[----:B------:R-:W-:-:S02]  /*0a60*/  UP2UR UR43, UPR, URZ, 0x2 ;  /* 0x000000023f2b7883 */ /* 0x000fc40008000000 */
[----:B------:R-:W-:Y:S02]  /*0a70*/  UISETP.NE.AND.EX UP0, UPT, UR5, URZ, UPT, UP0 ;  /* 0x0000003f0500728c */ /* 0x000fe4000bf05300 */
[----:B------:R-:W-:Y:S01]  /*0a80*/  @UP1 ULDC UR4, c[0x0][0x44c] ;  /* 0x0001130000041ab9 */ /* 0x000fe20000000800 */
[----:B------:R-:W-:Y:S01]  /*0a90*/  @UP1 ULDC UR8, c[0x0][0x450] ;  /* 0x0001140000081ab9 */ /* 0x000fe20000000800 */
[----:B------:R-:W-:Y:S02]  /*0aa0*/  USEL UR40, UR40, 0x1, UP0 ;  /* 0x0000000128287887 */ /* 0x000fe40008000000 */
[----:B------:R-:W-:Y:S02]  /*0ab0*/  USHF.R.U32.HI UR10, URZ, 0x10, UR41 ;  /* 0x000000103f0a7899 */ /* 0x000fe40008011629 */
[----:B------:R-:W-:Y:S02]  /*0ac0*/  UIMAD UR44, UR40, UR44, URZ ;  /* 0x0000002c282c72a4 */ /* 0x000fe4000f8e023f */
[----:B------:R-:W-:-:S02]  /*0ad0*/  ULOP3.LUT UR41, UR41, 0xffff, URZ, 0xc0, !UPT ;  /* 0x0000ffff29297892 */ /* 0x000fc4000f8ec03f */
[----:B0-----:R-:W-:-:S04]  /*0ae0*/  USHF.L.U32 UR45, UR45, 0x7, URZ ;  /* 0x000000072d2d7899 */ /* 0x001fc8000800063f */
[----:B------:R-:W-:-:S04]  /*0af0*/  UIADD3 UR6, UR45, 0x7f, URZ ;  /* 0x0000007f2d067890 */ /* 0x000fc8000fffe03f */
[----:B------:R-:W-:Y:S02]  /*0b00*/  UIMAD.WIDE.U32 UR4, UR6, UR4, URZ ;  /* 0x00000004060472a5 */ /* 0x000fe4000f8e003f */
[----:B------:R-:W-:Y:S02]  /*0b10*/  UIADD3 UR4, UR44, 0x5f, URZ ;  /* 0x0000005f2c047890 */ /* 0x000fe4000fffe03f */
[----:B------:R-:W-:Y:S02]  /*0b20*/  @UP1 USHF.R.U32.HI UR6, URZ, UR8, UR5 ;  /* 0x000000083f061299 */ /* 0x000fe40008011605 */
[----:B------:R-:W-:-:S04]  /*0b30*/  UIADD3 UR5, UR44, 0x60, -UR7 ;  /* 0x000000602c057890 */ /* 0x000fc8000fffe807 */
[----:B------:R-:W-:Y:S02]  /*0b40*/  UIADD3 UR6, UR5, UR6, URZ ;  /* 0x0000000605067290 */ /* 0x000fe4000fffe03f */
[----:B------:R-:W-:Y:S02]  /*0b50*/  UIMAD.WIDE UR4, UR4, 0x2aaaaaab, URZ ;  /* 0x2aaaaaab040478a5 */ /* 0x000fe4000f8e023f */
[----:B------:R-:W-:Y:S02]  /*0b60*/  UIMAD.WIDE UR6, UR6, 0x2aaaaaab, URZ ;  /* 0x2aaaaaab060678a5 */ /* 0x000fe4000f8e023f */
[----:B------:R-:W-:Y:S02]  /*0b70*/  USHF.R.U32.HI UR4, URZ, 0x1f, UR5 ;  /* 0x0000001f3f047899 */ /* 0x000fe40008011605 */
[----:B------:R-:W-:Y:S02]  /*0b80*/  USHF.R.U32.HI UR6, URZ, 0x1f, UR7 ;  /* 0x0000001f3f067899 */ /* 0x000fe40008011607 */
[----:B------:R-:W-:-:S02]  /*0b90*/  ULEA.HI.SX32 UR4, UR5, UR4, 0x1c ;  /* 0x0000000405047291 */ /* 0x000fc4000f8fe23f */
[----:B------:R-:W-:-:S04]  /*0ba0*/  ULEA.HI.SX32 UR6, UR7, UR6, 0x1c ;  /* 0x0000000607067291 */ /* 0x000fc8000f8fe23f */
[----:B------:R-:W-:-:S04]  /*0bb0*/  UISETP.LT.AND UP0, UPT, UR4, UR6, UPT ;  /* 0x000000060400728c */ /* 0x000fc8000bf01270 */
[----:B------:R-:W-:Y:S02]  /*0bc0*/  USEL UR9, UR4, UR6, UP0 ;  /* 0x0000000604097287 */ /* 0x000fe40008000000 */
[----:B------:R-:W-:Y:S02]  /*0bd0*/  UISETP.NE.AND UP0, UPT, UR10, URZ, UPT ;  /* 0x0000003f0a00728c */ /* 0x000fe4000bf05270 */
[----:B------:R-:W-:Y:S01]  /*0be0*/  UISETP.GE.AND UP1, UPT, UR9, 0x1, UPT ;  /* 0x000000010900788c */ /* 0x000fe2000bf26270 */
[----:B------:R-:W-:-:S05]  /*0bf0*/  UMOV UR4, URZ ;  /* 0x0000003f00047c82 */ /* 0x000fca0008000000 */
[----:B------:R-:W-:-:S03]  /*0c00*/  PLOP3.LUT P0, PT, PT, PT, UP1, 0x80, 0x0 ;  /* 0x000000000000781c */ /* 0x000fc60003f0f018 */
[----:B------:R-:W-:-:S10]  /*0c10*/  @!UP0 ULDC UR10, c[0x0][0x9f0] ;  /* 0x00027c00000a8ab9 */ /* 0x000fd40000000800 */
        /* <DEDUP_REMOVED lines=34> */
.L_x_13587:
        /* <DEDUP_REMOVED lines=110> */
.L_x_13589:
[----:B------:R-:W-:Y:S02]  /*1520*/  SHF.L.U32 R10, RZ, 0x1f, RZ ;  /* 0x0000001fff0a7819 */ /* 0x000fe400000006ff */
[----:B------:R-:W-:Y:S02]  /*1530*/  IADD3 R3, R2, 0x8, RZ ;  /* 0x0000000802037810 */ /* 0x000fe40007ffe0ff */
[----:B------:R-:W0:Y:S02]  /*1540*/  SYNCS.PHASECHK.TRANS64.TRYWAIT P0, [UR42+0x22800], R10 ;  /* 0x0228000aff0075a7 */ /* 0x000e24000800016a */
[----:B0-----:R-:W-:Y:S05]  /*1550*/  @!P0 BRA `(.L_x_13590) ;  /* 0x000000c400f48947 */ /* 0x001fea0003800000 */
.L_x_13674:
[----:B------:R-:W-:Y:S05]  /*1560*/  WARPSYNC.ALL ;  /* 0x0000000000007948 */ /* 0x000fea0003800000 */
[----:B------:R-:W-:Y:S01]  /*1570*/  ULOP3.LUT UR4, UR39, 0x1, URZ, 0xfc, !UPT ;  /* 0x0000000127047892 */ /* 0x000fe2000f8efc3f */
[----:B------:R1:W-:Y:S03]  /*1580*/  BAR.SYNC.DEFER_BLOCKING R3, 0x100 ;  /* 0x000400030000751d */ /* 0x0003e60000010000 */
[----:B------:R-:W-:-:S06]  /*1590*/  UISETP.NE.AND UP0, UPT, UR4, 0x3, UPT ;  /* 0x000000030400788c */ /* 0x000fcc000bf05270 */
[----:B------:R-:W-:-:S13]  /*15a0*/  PLOP3.LUT P0, PT, PT, PT, UP0, 0x80, 0x0 ;  /* 0x000000000000781c */ /* 0x000fda0003f0f008 */
[----:B-1----:R-:W-:Y:S05]  /*15b0*/  @!P0 BRA `(.L_x_13591) ;  /* 0x0000000000048947 */ /* 0x002fea0003800000 */
[----:B------:R-:W-:Y:S01]  /*15c0*/  BPT.TRAP 0x1 ;  /* 0x000000040000795c */ /* 0x000fe20000300000 */
.L_x_13591:
[----:B------:R1:W2:Y:S01]  /*15d0*/  SYNCS.PHASECHK.TRANS64.TRYWAIT P1, [UR42+0x22830], R10 ;  /* 0x0228300aff0075a7 */ /* 0x0002a2000802016a */
[----:B------:R-:W-:Y:S05]  /*15e0*/  @!P0 BRA `(.L_x_13592) ;  /* 0x0000000000048947 */ /* 0x000fea0003800000 */
[----:B------:R-:W-:Y:S01]  /*15f0*/  BPT.TRAP 0x1 ;  /* 0x000000040000795c */ /* 0x000fe20000300000 */
.L_x_13592:
[----:B--2---:R-:W-:Y:S05]  /*1600*/  @P1 BRA `(.L_x_13593) ;  /* 0x0000000000081947 */ /* 0x004fea0003800000 */
[----:B------:R-:W2:Y:S02]  /*1610*/  SYNCS.PHASECHK.TRANS64.TRYWAIT P1, [UR42+0x22830], R10 ;  /* 0x0228300aff0075a7 */ /* 0x000ea4000802016a */
[----:B--2---:R-:W-:Y:S05]  /*1620*/  @!P1 BRA `(.L_x_13594) ;  /* 0x000000c400d89947 */ /* 0x004fea0003800000 */
.L_x_13593:
        /* <DEDUP_REMOVED lines=38> */
.L_x_13595:
[----:B0-----:R-:W-:Y:S01]  /*1890*/  LOP3.LUT R5, R18, 0xffffff80, RZ, 0xc0, !PT ;  /* 0xffffff8012057812 */ /* 0x001fe200078ec0ff */
[----:B------:R-:W-:Y:S01]  /*18a0*/  UISETP.NE.AND UP0, UPT, UR43, URZ, UPT ;  /* 0x0000003f2b00728c */ /* 0x000fe2000bf05270 */
[----:B------:R-:W-:Y:S01]  /*18b0*/  LEA.HI R17, R17, R16, RZ, 0x2 ;  /* 0x0000001011117211 */ /* 0x000fe200078f10ff */
[----:B------:R-:W-:Y:S01]  /*18c0*/  ULDC UR14, c[0x0][0x288] ;  /* 0x0000a200000e7ab9 */ /* 0x000fe20000000800 */
[----:B------:R-:W-:Y:S01]  /*18d0*/  LEA.HI R8, R19, R19, RZ, 0x1 ;  /* 0x0000001313087211 */ /* 0x000fe200078f08ff */
[----:B------:R-:W-:Y:S01]  /*18e0*/  IMAD.IADD R5, R16, 0x1, -R5 ;  /* 0x0000000110057824 */ /* 0x000fe200078e0a05 */
[----:B------:R-:W-:Y:S01]  /*18f0*/  LOP3.LUT R17, R17, 0xfffffffc, RZ, 0xc0, !PT ;  /* 0xfffffffc11117812 */ /* 0x000fe200078ec0ff */
[----:B------:R-:W-:Y:S01]  /*1900*/  ULDC UR7, c[0x0][0x988] ;  /* 0x0002620000077ab9 */ /* 0x000fe20000000800 */
[----:B------:R-:W-:Y:S02]  /*1910*/  LOP3.LUT R8, R8, 0x3fffffe, RZ, 0xc0, !PT ;  /* 0x03fffffe08087812 */ /* 0x000fe400078ec0ff */
[----:B------:R-:W-:Y:S01]  /*1920*/  SHF.R.S32.HI R4, RZ, 0x1f, R5 ;  /* 0x0000001fff047819 */ /* 0x000fe20000011405 */
[----:B------:R-:W-:Y:S01]  /*1930*/  IMAD.IADD R17, R16, 0x1, -R17 ;  /* 0x0000000110117824 */ /* 0x000fe200078e0a11 */
[----:B------:R-:W-:Y:S01]  /*1940*/  PLOP3.LUT P1, PT, PT, PT, UP0, 0x80, 0x0 ;  /* 0x000000000000781c */ /* 0x000fe20003f2f008 */
[----:B------:R-:W-:Y:S01]  /*1950*/  IMAD.IADD R8, R19, 0x1, -R8 ;  /* 0x0000000113087824 */ /* 0x000fe200078e0a08 */
[CC--:B------:R-:W-:Y:S01]  /*1960*/  LEA.HI R7, R4.reuse, R5.reuse, RZ, 0x2 ;  /* 0x0000000504077211 */ /* 0x0c0fe200078f10ff */
[----:B------:R-:W-:Y:S01]  /*1970*/  @UP0 ULDC UR4, c[0x0][0x44c] ;  /* 0x0001130000040ab9 */ /* 0x000fe20000000800 */
[----:B------:R-:W-:-:S02]  /*1980*/  LEA.HI R6, R4, R5, RZ, 0x5 ;  /* 0x0000000504067211 */ /* 0x000fc400078f28ff */
[--C-:B------:R-:W-:Y:S02]  /*1990*/  SHF.R.S32.HI R4, RZ, 0x2, R7.reuse ;  /* 0x00000002ff047819 */ /* 0x100fe40000011407 */
[----:B------:R-:W-:Y:S02]  /*19a0*/  SHF.R.S32.HI R9, RZ, 0x1f, R7 ;  /* 0x0000001fff097819 */ /* 0x000fe40000011407 */
[----:B------:R-:W-:Y:S02]  /*19b0*/  SHF.R.S32.HI R6, RZ, 0x5, R6 ;  /* 0x00000005ff067819 */ /* 0x000fe40000011406 */
[----:B------:R-:W-:Y:S02]  /*19c0*/  LEA.HI R9, R9, R4, RZ, 0x3 ;  /* 0x0000000409097211 */ /* 0x000fe400078f18ff */
[----:B------:R-:W-:Y:S02]  /*19d0*/  LEA.HI R11, R17, R17, RZ, 0x1 ;  /* 0x00000011110b7211 */ /* 0x000fe400078f08ff */
[----:B------:R-:W-:-:S02]  /*19e0*/  LEA R12, R6, UR45, 0x4 ;  /* 0x0000002d060c7c11 */ /* 0x000fc4000f8e20ff */
[----:B------:R-:W-:Y:S02]  /*19f0*/  LOP3.LUT R9, R9, 0xfffffff8, RZ, 0xc0, !PT ;  /* 0xfffffff809097812 */ /* 0x000fe400078ec0ff */
[----:B------:R-:W-:Y:S02]  /*1a00*/  LOP3.LUT R6, R11, 0x1ffffffe, RZ, 0xc0, !PT ;  /* 0x1ffffffe0b067812 */ /* 0x000fe400078ec0ff */
[----:B------:R-:W-:Y:S02]  /*1a10*/  IADD3 R9, R12, R4, -R9 ;  /* 0x000000040c097210 */ /* 0x000fe40007ffe809 */
[----:B------:R-:W-:Y:S01]  /*1a20*/  PLOP3.LUT P2, PT, PT, PT, UP0, 0x80, 0x0 ;  /* 0x000000000000781c */ /* 0x000fe20003f4f008 */
[----:B------:R-:W-:Y:S01]  /*1a30*/  IMAD.IADD R6, R17, 0x1, -R6 ;  /* 0x0000000111067824 */ /* 0x000fe200078e0a06 */
[----:B------:R-:W-:-:S05]  /*1a40*/  LEA R9, R8, R9, 0x6 ;  /* 0x0000000908097211 */ /* 0x000fca00078e30ff */
[----:B------:R-:W-:-:S04]  /*1a50*/  IMAD R6, R6, 0x8, R9 ;  /* 0x0000000806067824 */ /* 0x000fc800078e0209 */
[----:B------:R-:W-:Y:S01]  /*1a60*/  @P1 IMAD.HI.U32 R4, R6, UR4, RZ ;  /* 0x0000000406041c27 */ /* 0x000fe2000f8e00ff */
[----:B------:R-:W-:-:S03]  /*1a70*/  @UP0 ULDC UR4, c[0x0][0x450] ;  /* 0x0001140000040ab9 */ /* 0x000fc60000000800 */
[----:B------:R-:W-:Y:S01]  /*1a80*/  IMAD.MOV.U32 R9, RZ, RZ, R6 ;  /* 0x000000ffff097224 */ /* 0x000fe200078e0006 */
[----:B------:R-:W-:Y:S01]  /*1a90*/  @P2 SHF.R.U32.HI R9, RZ, UR4, R4 ;  /* 0x00000004ff092c19 */ /* 0x000fe20008011604 */
[----:B------:R-:W-:Y:S01]  /*1aa0*/  UIMAD UR4, UR46, -0x60, UR44 ;  /* 0xffffffa02e0478a4 */ /* 0x000fe2000f8e022c */
[----:B------:R-:W-:-:S03]  /*1ab0*/  LOP3.LUT R4, R7, 0x7ffffffc, RZ, 0xc0, !PT ;  /* 0x7ffffffc07047812 */ /* 0x000fc600078ec0ff */
[----:B------:R-:W0:Y:S01]  /*1ac0*/  SHFL.IDX PT, R8, R9, RZ, 0x1c1f ;  /* 0x001c1fff09087589 */ /* 0x000e2200000e0000 */
[----:B------:R-:W-:Y:S01]  /*1ad0*/  UIADD3 UR4, UR4, 0x60, URZ ;  /* 0x0000006004047890 */ /* 0x000fe2000fffe03f */
[----:B------:R-:W-:Y:S01]  /*1ae0*/  IMAD.IADD R7, R5, 0x1, -R4 ;  /* 0x0000000105077824 */ /* 0x000fe200078e0a04 */
[----:B------:R-:W-:-:S04]  /*1af0*/  MOV R5, UR14 ;  /* 0x0000000e00057c02 */ /* 0x000fc80008000f00 */
[----:B------:R-:W-:Y:S01]  /*1b00*/  IMAD.U32 R12, RZ, RZ, UR4 ;  /* 0x00000004ff0c7e24 */ /* 0x000fe2000f8e00ff */
[----:B------:R-:W-:-:S03]  /*1b10*/  UIADD3 UR4, UR42, 0x22840, URZ ;  /* 0x000228402a047890 */ /* 0x000fc6000fffe03f */
[----:B------:R-:W-:Y:S01]  /*1b20*/  IMAD R4, R7, -0x2, R12 ;  /* 0xfffffffe07047824 */ /* 0x000fe200078e020c */
[----:B------:R-:W-:-:S04]  /*1b30*/  UPRMT UR4, UR25, 0x654, UR4 ;  /* 0x0000065419047896 */ /* 0x000fc80008000004 */
[----:B------:R-:W-:-:S05]  /*1b40*/  IADD3 R5, R4, 0x1, -R5 ;  /* 0x0000000104057810 */ /* 0x000fca0007ffe805 */
[----:B------:R-:W-:Y:S01]  /*1b50*/  SYNCS.ARRIVE.TRANS64.RED.A1T0 RZ, [UR4], RZ ;  /* 0x000000ffffff79a7 */ /* 0x000fe20008100404 */
        /* <DEDUP_REMOVED lines=72> */
[----:B------:R-:W0:Y:S04]  /*1fe0*/  SHFL.IDX PT, R8, R9, 0x1, 0x1c1f ;  /* 0x003c1f0009087f89 */ /* 0x000e2800000e0000 */
[----:B------:R-:W2:Y:S01]  /*1ff0*/  SHFL.BFLY PT, R12, R11, 0x2, 0x1f ;  /* 0x0c401f000b0c7f89 */ /* 0x000ea200000e0000 */
[----:B0-----:R-:W-:Y:S02]  /*2000*/  VIADDMNMX R4, R8, R5, R4, PT ;  /* 0x0000000508047246 */ /* 0x001fe40003800104 */
[----:B--2---:R-:W-:Y:S02]  /*2010*/  FMNMX.FTZ R12, R11, R12, !PT ;  /* 0x0000000c0b0c7209 */ /* 0x004fe40007810000 */
[----:B------:R-:W-:-:S02]  /*2020*/  ISETP.GT.AND P1, PT, R4, RZ, PT ;  /* 0x000000ff0400720c */ /* 0x000fc40003f24270 */
[C---:B------:R-:W-:Y:S01]  /*2030*/  ISETP.GT.AND P2, PT, R4.reuse, 0x1, PT ;  /* 0x000000010400780c */ /* 0x040fe20003f44270 */
[----:B------:R-:W0:Y:S01]  /*2040*/  SHFL.BFLY PT, R13, R12, 0x1, 0x1f ;  /* 0x0c201f000c0d7f89 */ /* 0x000e2200000e0000 */
[----:B------:R-:W-:Y:S02]  /*2050*/  ISETP.GT.AND P3, PT, R4, 0x8, PT ;  /* 0x000000080400780c */ /* 0x000fe40003f64270 */
[----:B------:R-:W-:Y:S02]  /*2060*/  FSEL R26, R26, -INF , P1 ;  /* 0xff8000001a1a7808 */ /* 0x000fe40000800000 */
[----:B------:R-:W-:Y:S02]  /*2070*/  FSEL R27, R27, -INF , P2 ;  /* 0xff8000001b1b7808 */ /* 0x000fe40001000000 */
[----:B------:R-:W-:Y:S02]  /*2080*/  ISETP.GT.AND P4, PT, R4, 0x9, PT ;  /* 0x000000090400780c */ /* 0x000fe40003f84270 */
[----:B------:R-:W-:-:S02]  /*2090*/  FSEL R30, R30, -INF , P3 ;  /* 0xff8000001e1e7808 */ /* 0x000fc40001800000 */
[----:B------:R-:W-:Y:S02]  /*20a0*/  FMNMX.FTZ R5, R26, R27, !PT ;  /* 0x0000001b1a057209 */ /* 0x000fe40007810000 */
[----:B------:R-:W-:Y:S02]  /*20b0*/  ISETP.GT.AND P1, PT, R4, 0x10, PT ;  /* 0x000000100400780c */ /* 0x000fe40003f24270 */
[----:B------:R-:W-:Y:S02]  /*20c0*/  FSEL R31, R31, -INF , P4 ;  /* 0xff8000001f1f7808 */ /* 0x000fe40002000000 */
[----:B------:R-:W-:Y:S02]  /*20d0*/  FSEL R34, R34, -INF , P1 ;  /* 0xff80000022227808 */ /* 0x000fe40000800000 */
[----:B------:R-:W-:-:S04]  /*20e0*/  ISETP.GT.AND P1, PT, R4, 0x18, PT ;  /* 0x000000180400780c */ /* 0x000fc80003f24270 */
[----:B------:R-:W-:Y:S02]  /*20f0*/  FSEL R38, R38, -INF , P1 ;  /* 0xff80000026267808 */ /* 0x000fe40000800000 */
[----:B0-----:R-:W-:Y:S02]  /*2100*/  FMNMX.FTZ R8, R12, R13, !PT ;  /* 0x0000000d0c087209 */ /* 0x001fe40007810000 */
[----:B------:R-:W-:Y:S02]  /*2110*/  FMNMX.FTZ R12, R30, R5, !PT ;  /* 0x000000051e0c7209 */ /* 0x000fe40007810000 */
[C---:B------:R-:W-:Y:S01]  /*2120*/  FSETP.NEU.FTZ.AND P2, PT, R8.reuse, -INF , PT ;  /* 0xff8000000800780b */ /* 0x040fe20003f5d000 */
[----:B------:R-:W-:Y:S01]  /*2130*/  FMUL.FTZ R9, R8, UR7 ;  /* 0x0000000708097c20 */ /* 0x000fe20008410000 */
[----:B------:R-:W-:Y:S02]  /*2140*/  FMNMX.FTZ R5, R31, R12, !PT ;  /* 0x0000000c1f057209 */ /* 0x000fe40007810000 */
[----:B------:R-:W-:-:S02]  /*2150*/  ISETP.GT.AND P1, PT, R4, 0x20, PT ;  /* 0x000000200400780c */ /* 0x000fc40003f24270 */
[----:B------:R-:W-:Y:S02]  /*2160*/  FSEL R11, R9, RZ, P2 ;  /* 0x000000ff090b7208 */ /* 0x000fe40001000000 */
[----:B------:R-:W-:Y:S02]  /*2170*/  ISETP.GT.AND P2, PT, R4, 0x11, PT ;  /* 0x000000110400780c */ /* 0x000fe40003f44270 */
[----:B------:R-:W-:Y:S01]  /*2180*/  FMNMX.FTZ R12, R34, R5, !PT ;  /* 0x00000005220c7209 */ /* 0x000fe20007810000 */
[--C-:B------:R-:W-:Y:S01]  /*2190*/  FFMA.FTZ R24, R24, UR7, -R11.reuse ;  /* 0x0000000718187c23 */ /* 0x100fe2000801080b */
[----:B------:R-:W-:Y:S01]  /*21a0*/  FSEL R35, R35, -INF , P2 ;  /* 0xff80000023237808 */ /* 0x000fe20001000000 */
[--C-:B------:R-:W-:Y:S01]  /*21b0*/  FFMA.FTZ R25, R25, UR7, -R11.reuse ;  /* 0x0000000719197c23 */ /* 0x100fe2000801080b */
[----:B------:R-:W-:Y:S01]  /*21c0*/  ISETP.GT.AND P2, PT, R4, 0x19, PT ;  /* 0x000000190400780c */ /* 0x000fe20003f44270 */
[--C-:B------:R-:W-:Y:S01]  /*21d0*/  FFMA.FTZ R28, R28, UR7, -R11.reuse ;  /* 0x000000071c1c7c23 */ /* 0x100fe2000801080b */
[----:B------:R-:W-:Y:S01]  /*21e0*/  FMNMX.FTZ R5, R35, R12, !PT ;  /* 0x0000000c23057209 */ /* 0x000fe20007810000 */
        /* <DEDUP_REMOVED lines=8> */
[----:B------:R-:W0:Y:S01]  /*2270*/  MUFU.EX2 R25, R25 ;  /* 0x0000001900197308 */ /* 0x000e220000000800 */
[----:B------:R-:W-:Y:S01]  /*2280*/  FMNMX.FTZ R5, R39, R12, !PT ;  /* 0x0000000c27057209 */ /* 0x000fe20007810000 */
[--C-:B------:R-:W-:Y:S01]  /*2290*/  FFMA.FTZ R36, R36, UR7, -R11.reuse ;  /* 0x0000000724247c23 */ /* 0x100fe2000801080b */
        /* <DEDUP_REMOVED lines=13> */
[----:B------:R-:W2:Y:S01]  /*2370*/  MUFU.EX2 R29, R29 ;  /* 0x0000001d001d7308 */ /* 0x000ea20000000800 */
        /* <DEDUP_REMOVED lines=15> */
[----:B------:R-:W4:Y:S01]  /*2470*/  MUFU.EX2 R33, R33 ;  /* 0x0000002100217308 */ /* 0x000f220000000800 */
        /* <DEDUP_REMOVED lines=15> */
[----:B------:R-:W5:Y:S01]  /*2570*/  MUFU.EX2 R37, R37 ;  /* 0x0000002500257308 */ /* 0x000f620000000800 */
        /* <DEDUP_REMOVED lines=9> */
[----:B------:R-:W1:Y:S01]  /*2610*/  MUFU.EX2 R41, R41 ;  /* 0x0000002900297308 */ /* 0x000e620000000800 */
        /* <DEDUP_REMOVED lines=9> */
[----:B------:R-:W3:Y:S01]  /*26b0*/  MUFU.EX2 R45, R45 ;  /* 0x0000002d002d7308 */ /* 0x000ee20000000800 */
[----:B------:R-:W-:Y:S02]  /*26c0*/  ISETP.GT.AND P2, PT, R4, 0x59, PT ;  /* 0x000000590400780c */ /* 0x000fe40003f44270 */
[----:B------:R-:W-:Y:S02]  /*26d0*/  FSEL R70, R70, -INF , P1 ;  /* 0xff80000046467808 */ /* 0x000fe40000800000 */
[----:B------:R-:W-:-:S02]  /*26e0*/  FMNMX.FTZ R5, R67, R12, !PT ;  /* 0x0000000c43057209 */ /* 0x000fc40007810000 */
[----:B------:R-:W-:Y:S01]  /*26f0*/  FSEL R71, R71, -INF , P2 ;  /* 0xff80000047477808 */ /* 0x000fe20001000000 */
[----:B------:R-:W-:Y:S01]  /*2700*/  MUFU.EX2 R48, R48 ;  /* 0x0000003000307308 */ /* 0x000fe20000000800 */
[----:B------:R-:W-:Y:S02]  /*2710*/  FMNMX.FTZ R4, R70, R5, !PT ;  /* 0x0000000546047209 */ /* 0x000fe40007810000 */
[----:B0-----:R-:W-:Y:S02]  /*2720*/  F2FP.F16.F32.PACK_AB R168, R25, R24 ;  /* 0x0000001819a8723e */ /* 0x001fe400000000ff */
[----:B------:R-:W-:Y:S02]  /*2730*/  FMNMX.FTZ R4, R71, R4, !PT ;  /* 0x0000000447047209 */ /* 0x000fe40007810000 */
[----:B--2---:R-:W-:Y:S01]  /*2740*/  F2FP.F16.F32.PACK_AB R170, R29, R28 ;  /* 0x0000001c1daa723e */ /* 0x004fe200000000ff */
[----:B------:R-:W0:Y:S01]  /*2750*/  MUFU.EX2 R49, R49 ;  /* 0x0000003100317308 */ /* 0x000e220000000800 */
[----:B----4-:R-:W-:Y:S01]  /*2760*/  F2FP.F16.F32.PACK_AB R164, R33, R32 ;  /* 0x0000002021a4723e */ /* 0x010fe200000000ff */
[----:B------:R-:W2:Y:S01]  /*2770*/  SHFL.BFLY PT, R5, R4, 0x2, 0x1f ;  /* 0x0c401f0004057f89 */ /* 0x000ea200000e0000 */
[----:B-----5:R-:W-:-:S02]  /*2780*/  F2FP.F16.F32.PACK_AB R166, R37, R36 ;  /* 0x0000002425a6723e */ /* 0x020fc400000000ff */
[----:B-1----:R-:W-:Y:S02]  /*2790*/  F2FP.F16.F32.PACK_AB R160, R41, R40 ;  /* 0x0000002829a0723e */ /* 0x002fe400000000ff */
[----:B---3--:R-:W-:Y:S01]  /*27a0*/  F2FP.F16.F32.PACK_AB R162, R45, R44 ;  /* 0x0000002c2da2723e */ /* 0x008fe200000000ff */
[----:B------:R-:W-:Y:S08]  /*27b0*/  MUFU.EX2 R52, R52 ;  /* 0x0000003400347308 */ /* 0x000ff00000000800 */
[----:B------:R-:W1:Y:S01]  /*27c0*/  MUFU.EX2 R53, R53 ;  /* 0x0000003500357308 */ /* 0x000e620000000800 */
[----:B0-----:R-:W-:-:S07]  /*27d0*/  F2FP.F16.F32.PACK_AB R156, R49, R48 ;  /* 0x00000030319c723e */ /* 0x001fce00000000ff */
[----:B------:R-:W-:Y:S01]  /*27e0*/  MUFU.EX2 R56, R56 ;  /* 0x0000003800387308 */ /* 0x000fe20000000800 */
[----:B--2---:R-:W-:-:S05]  /*27f0*/  FMNMX.FTZ R5, R4, R5, !PT ;  /* 0x0000000504057209 */ /* 0x004fca0007810000 */
[----:B------:R-:W0:Y:S02]  /*2800*/  SHFL.BFLY PT, R4, R5, 0x1, 0x1f ;  /* 0x0c201f0005047f89 */ /* 0x000e2400000e0000 */
[----:B------:R-:W2:Y:S01]  /*2810*/  MUFU.EX2 R57, R57 ;  /* 0x0000003900397308 */ /* 0x000ea20000000800 */
[----:B-1----:R-:W-:-:S07]  /*2820*/  F2FP.F16.F32.PACK_AB R158, R53, R52 ;  /* 0x00000034359e723e */ /* 0x002fce00000000ff */
[----:B------:R-:W-:Y:S08]  /*2830*/  MUFU.EX2 R60, R60 ;  /* 0x0000003c003c7308 */ /* 0x000ff00000000800 */
[----:B------:R-:W1:Y:S01]  /*2840*/  MUFU.EX2 R61, R61 ;  /* 0x0000003d003d7308 */ /* 0x000e620000000800 */
[----:B--2---:R-:W-:Y:S02]  /*2850*/  F2FP.F16.F32.PACK_AB R152, R57, R56 ;  /* 0x000000383998723e */ /* 0x004fe400000000ff */
[----:B0-----:R-:W-:Y:S01]  /*2860*/  FMNMX.FTZ R9, R5, R4, !PT ;  /* 0x0000000405097209 */ /* 0x001fe20007810000 */
[----:B------:R-:W-:-:S04]  /*2870*/  FADD.FTZ R5, R24, R25 ;  /* 0x0000001918057221 */ /* 0x000fc80000010000 */
[----:B------:R-:W-:Y:S01]  /*2880*/  MUFU.EX2 R64, R64 ;  /* 0x0000004000407308 */ /* 0x000fe20000000800 */
[C---:B------:R-:W-:Y:S01]  /*2890*/  FSETP.NEU.FTZ.AND P1, PT, R9.reuse, -INF , PT ;  /* 0xff8000000900780b */ /* 0x040fe20003f3d000 */
[----:B------:R-:W-:Y:S01]  /*28a0*/  FMUL.FTZ R4, R9, UR7 ;  /* 0x0000000709047c20 */ /* 0x000fe20008410000 */
[----:B------:R-:W-:-:S04]  /*28b0*/  FADD.FTZ R12, R28, R5 ;  /* 0x000000051c0c7221 */ /* 0x000fc80000010000 */
[----:B------:R-:W-:Y:S01]  /*28c0*/  FSEL R4, R4, RZ, P1 ;  /* 0x000000ff04047208 */ /* 0x000fe20000800000 */
[----:B------:R-:W-:Y:S01]  /*28d0*/  FADD.FTZ R5, R29, R12 ;  /* 0x0000000c1d057221 */ /* 0x000fe20000010000 */
[----:B------:R-:W-:Y:S01]  /*28e0*/  MUFU.EX2 R65, R65 ;  /* 0x0000004100417308 */ /* 0x000fe20000000800 */
[----:B-1----:R-:W-:Y:S02]  /*28f0*/  F2FP.F16.F32.PACK_AB R154, R61, R60 ;  /* 0x0000003c3d9a723e */ /* 0x002fe400000000ff */
        /* <DEDUP_REMOVED lines=12> */
[----:B------:R-:W-:Y:S01]  /*29c0*/  FADD.FTZ R12, R32, R5 ;  /* 0x00000005200c7221 */ /* 0x000fe20000010000 */
[--C-:B------:R-:W-:Y:S01]  /*29d0*/  FFMA.FTZ R47, R47, UR7, -R4.reuse ;  /* 0x000000072f2f7c23 */ /* 0x100fe20008010804 */
[----:B------:R-:W0:Y:S01]  /*29e0*/  MUFU.EX2 R27, R27 ;  /* 0x0000001b001b7308 */ /* 0x000e220000000800 */
[----:B------:R-:W-:Y:S01]  /*29f0*/  FFMA.FTZ R50, R50, UR7, -R4 ;  /* 0x0000000732327c23 */ /* 0x000fe20008010804 */
[----:B------:R-:W-:Y:S01]  /*2a00*/  FADD.FTZ R5, R33, R12 ;  /* 0x0000000c21057221 */ /* 0x000fe20000010000 */
[--C-:B------:R-:W-:Y:S01]  /*2a10*/  FFMA.FTZ R51, R51, UR7, -R4.reuse ;  /* 0x0000000733337c23 */ /* 0x100fe20008010804 */
[--C-:B------:R-:W-:Y:S01]  /*2a20*/  FFMA.FTZ R54, R54, UR7, -R4.reuse ;  /* 0x0000000736367c23 */ /* 0x100fe20008010804 */
[--C-:B------:R-:W-:Y:S01]  /*2a30*/  FFMA.FTZ R55, R55, UR7, -R4.reuse ;  /* 0x0000000737377c23 */ /* 0x100fe20008010804 */
[----:B------:R-:W-:Y:S01]  /*2a40*/  FADD.FTZ R12, R36, R5 ;  /* 0x00000005240c7221 */ /* 0x000fe20000010000 */
[--C-:B------:R-:W-:Y:S01]  /*2a50*/  FFMA.FTZ R58, R58, UR7, -R4.reuse ;  /* 0x000000073a3a7c23 */ /* 0x100fe20008010804 */
[----:B------:R-:W1:Y:S01]  /*2a60*/  MUFU.EX2 R30, R30 ;  /* 0x0000001e001e7308 */ /* 0x000e620000000800 */
[----:B------:R-:W-:Y:S01]  /*2a70*/  FFMA.FTZ R59, R59, UR7, -R4 ;  /* 0x000000073b3b7c23 */ /* 0x000fe20008010804 */
[----:B------:R-:W-:Y:S01]  /*2a80*/  FADD.FTZ R5, R37, R12 ;  /* 0x0000000c25057221 */ /* 0x000fe20000010000 */
[--C-:B------:R-:W-:Y:S01]  /*2a90*/  FFMA.FTZ R62, R62, UR7, -R4.reuse ;  /* 0x000000073e3e7c23 */ /* 0x100fe20008010804 */
[--C-:B------:R-:W-:Y:S01]  /*2aa0*/  FFMA.FTZ R63, R63, UR7, -R4.reuse ;  /* 0x000000073f3f7c23 */ /* 0x100fe20008010804 */
[--C-:B------:R-:W-:Y:S01]  /*2ab0*/  FFMA.FTZ R66, R66, UR7, -R4.reuse ;  /* 0x0000000742427c23 */ /* 0x100fe20008010804 */
[----:B------:R-:W-:Y:S01]  /*2ac0*/  FADD.FTZ R12, R40, R5 ;  /* 0x00000005280c7221 */ /* 0x000fe20000010000 */
[----:B------:R-:W-:Y:S01]  /*2ad0*/  FFMA.FTZ R67, R67, UR7, -R4 ;  /* 0x0000000743437c23 */ /* 0x000fe20008010804 */
[----:B------:R-:W2:Y:S01]  /*2ae0*/  MUFU.EX2 R31, R31 ;  /* 0x0000001f001f7308 */ /* 0x000ea20000000800 */
[----:B0-----:R-:W-:Y:S01]  /*2af0*/  FADD.FTZ R13, R26, R27 ;  /* 0x0000001b1a0d7221 */ /* 0x001fe20000010000 */
[----:B------:R-:W-:Y:S01]  /*2b00*/  FADD.FTZ R5, R41, R12 ;  /* 0x0000000c29057221 */ /* 0x000fe20000010000 */
[--C-:B------:R-:W-:Y:S01]  /*2b10*/  FFMA.FTZ R70, R70, UR7, -R4.reuse ;  /* 0x0000000746467c23 */ /* 0x100fe20008010804 */
[----:B------:R-:W-:Y:S01]  /*2b20*/  FFMA.FTZ R4, R71, UR7, -R4 ;  /* 0x0000000747047c23 */ /* 0x000fe20008010804 */
[----:B------:R-:W-:Y:S01]  /*2b30*/  F2FP.F16.F32.PACK_AB R169, R27, R26 ;  /* 0x0000001a1ba9723e */ /* 0x000fe200000000ff */
[----:B------:R-:W-:Y:S01]  /*2b40*/  FADD.FTZ R12, R44, R5 ;  /* 0x000000052c0c7221 */ /* 0x000fe20000010000 */
[----:B------:R-:W-:Y:S01]  /*2b50*/  F2FP.F16.F32.PACK_AB R172, R65, R64 ;  /* 0x0000004041ac723e */ /* 0x000fe200000000ff */
[----:B------:R-:W0:Y:S01]  /*2b60*/  MUFU.EX2 R34, R34 ;  /* 0x0000002200227308 */ /* 0x000e220000000800 */
[----:B-1----:R-:W-:Y:S01]  /*2b70*/  FADD.FTZ R14, R30, R13 ;  /* 0x0000000d1e0e7221 */ /* 0x002fe20000010000 */
[----:B------:R-:W-:-:S04]  /*2b80*/  FADD.FTZ R5, R45, R12 ;  /* 0x0000000c2d057221 */ /* 0x000fc80000010000 */
[----:B------:R-:W-:Y:S02]  /*2b90*/  FADD.FTZ R12, R48, R5 ;  /* 0x00000005300c7221 */ /* 0x000fe40000010000 */
[----:B------:R-:W1:Y:S01]  /*2ba0*/  MUFU.EX2 R35, R35 ;  /* 0x0000002300237308 */ /* 0x000e620000000800 */
[----:B--2---:R-:W-:Y:S01]  /*2bb0*/  FADD.FTZ R13, R31, R14 ;  /* 0x0000000e1f0d7221 */ /* 0x004fe20000010000 */
[----:B------:R-:W-:Y:S01]  /*2bc0*/  FADD.FTZ R5, R49, R12 ;  /* 0x0000000c31057221 */ /* 0x000fe20000010000 */
[----:B------:R-:W-:-:S03]  /*2bd0*/  F2FP.F16.F32.PACK_AB R171, R31, R30 ;  /* 0x0000001e1fab723e */ /* 0x000fc600000000ff */
[----:B------:R-:W-:Y:S02]  /*2be0*/  FADD.FTZ R12, R52, R5 ;  /* 0x00000005340c7221 */ /* 0x000fe40000010000 */
[----:B------:R-:W2:Y:S01]  /*2bf0*/  MUFU.EX2 R38, R38 ;  /* 0x0000002600267308 */ /* 0x000ea20000000800 */
[----:B0-----:R-:W-:Y:S01]  /*2c00*/  FADD.FTZ R14, R34, R13 ;  /* 0x0000000d220e7221 */ /* 0x001fe20000010000 */
[----:B------:R-:W-:-:S04]  /*2c10*/  FADD.FTZ R5, R53, R12 ;  /* 0x0000000c35057221 */ /* 0x000fc80000010000 */
[----:B------:R-:W-:Y:S02]  /*2c20*/  FADD.FTZ R12, R56, R5 ;  /* 0x00000005380c7221 */ /* 0x000fe40000010000 */
[----:B------:R-:W0:Y:S01]  /*2c30*/  MUFU.EX2 R39, R39 ;  /* 0x0000002700277308 */ /* 0x000e220000000800 */
[----:B-1----:R-:W-:Y:S01]  /*2c40*/  FADD.FTZ R13, R35, R14 ;  /* 0x0000000e230d7221 */ /* 0x002fe20000010000 */
[----:B------:R-:W-:Y:S01]  /*2c50*/  FADD.FTZ R5, R57, R12 ;  /* 0x0000000c39057221 */ /* 0x000fe20000010000 */
[----:B------:R-:W-:-:S03]  /*2c60*/  F2FP.F16.F32.PACK_AB R165, R35, R34 ;  /* 0x0000002223a5723e */ /* 0x000fc600000000ff */
[----:B------:R-:W-:Y:S02]  /*2c70*/  FADD.FTZ R12, R60, R5 ;  /* 0x000000053c0c7221 */ /* 0x000fe40000010000 */
[----:B------:R-:W1:Y:S01]  /*2c80*/  MUFU.EX2 R42, R42 ;  /* 0x0000002a002a7308 */ /* 0x000e620000000800 */
[----:B--2---:R-:W-:Y:S01]  /*2c90*/  FADD.FTZ R14, R38, R13 ;  /* 0x0000000d260e7221 */ /* 0x004fe20000010000 */
[----:B------:R-:W-:-:S04]  /*2ca0*/  FADD.FTZ R5, R61, R12 ;  /* 0x0000000c3d057221 */ /* 0x000fc80000010000 */
[----:B------:R-:W-:Y:S02]  /*2cb0*/  FADD.FTZ R12, R64, R5 ;  /* 0x00000005400c7221 */ /* 0x000fe40000010000 */
[----:B------:R-:W2:Y:S01]  /*2cc0*/  MUFU.EX2 R43, R43 ;  /* 0x0000002b002b7308 */ /* 0x000ea20000000800 */
[----:B0-----:R-:W-:Y:S01]  /*2cd0*/  FADD.FTZ R13, R39, R14 ;  /* 0x0000000e270d7221 */ /* 0x001fe20000010000 */
        /* <DEDUP_REMOVED lines=37> */
[----:B------:R1:W2:Y:S01]  /*2f30*/  MUFU.EX2 R175, R4 ;  /* 0x0000000400af7308 */ /* 0x0002a20000000800 */
        /* <DEDUP_REMOVED lines=8> */
[----:B------:R-:W-:Y:S01]  /*2fc0*/  BPT.TRAP 0x1 ;  /* 0x000000040000795c */ /* 0x000fe20000300000 */
.L_x_13596:
[----:B------:R0:W1:Y:S01]  /*2fd0*/  SYNCS.PHASECHK.TRANS64.TRYWAIT P1, [UR42+0x22850], R10 ;  /* 0x0228500aff0075a7 */ /* 0x000062000802016a */
[----:B------:R-:W-:Y:S05]  /*2fe0*/  @!P0 BRA `(.L_x_13597) ;  /* 0x0000000000048947 */ /* 0x000fea0003800000 */
[----:B------:R-:W-:Y:S01]  /*2ff0*/  BPT.TRAP 0x1 ;  /* 0x000000040000795c */ /* 0x000fe20000300000 */
.L_x_13597:
[----:B-1----:R-:W-:Y:S05]  /*3000*/  @P1 BRA `(.L_x_13598) ;  /* 0x0000000000081947 */ /* 0x002fea0003800000 */
[----:B------:R-:W1:Y:S02]  /*3010*/  SYNCS.PHASECHK.TRANS64.TRYWAIT P1, [UR42+0x22850], R10 ;  /* 0x0228500aff0075a7 */ /* 0x000e64000802016a */
[----:B-1----:R-:W-:Y:S05]  /*3020*/  @!P1 BRA `(.L_x_13599) ;  /* 0x000000ac00709947 */ /* 0x002fea0003800000 */
.L_x_13598:
        /* <DEDUP_REMOVED lines=47> */
.L_x_13600:
[----:B------:R-:W2:Y:S01]  /*3320*/  S2UR UR4, SR_CTAID.X ;  /* 0x00000000000479c3 */ /* 0x000ea20000002500 */
[----:B------:R-:W-:Y:S02]  /*3330*/  UISETP.NE.AND UP0, UPT, UR43, URZ, UPT ;  /* 0x0000003f2b00728c */ /* 0x000fe4000bf05270 */
[----:B------:R-:W-:-:S09]  /*3340*/  UIADD3 UR27, UR46, -0x2, URZ ;  /* 0xfffffffe2e1b7890 */ /* 0x000fd2000fffe03f */
[----:B------:R-:W-:Y:S01]  /*3350*/  @UP0 ULDC UR11, c[0x0][0x450] ;  /* 0x00011400000b0ab9 */ /* 0x000fe20000000800 */
[----:B--2---:R-:W-:-:S03]  /*3360*/  USHF.L.U32 UR10, UR4, 0x7, URZ ;  /* 0x00000007040a7899 */ /* 0x004fc6000800063f */
[----:B------:R-:W-:Y:S02]  /*3370*/  @UP0 ULDC UR4, c[0x0][0x44c] ;  /* 0x0001130000040ab9 */ /* 0x000fe40000000800 */
[----:B------:R-:W-:-:S04]  /*3380*/  UIMAD.WIDE.U32 UR4, UR10, UR4, URZ ;  /* 0x000000040a0472a5 */ /* 0x000fc8000f8e003f */
[----:B------:R-:W-:-:S04]  /*3390*/  @UP0 USHF.R.U32.HI UR10, URZ, UR11, UR5 ;  /* 0x0000000b3f0a0299 */ /* 0x000fc80008011605 */
[----:B------:R-:W-:Y:S02]  /*33a0*/  UIADD3 UR4, UR10, -UR14, UR44 ;  /* 0x8000000e0a047290 */ /* 0x000fe4000fffe02c */
[----:B------:R-:W-:Y:S02]  /*33b0*/  UIADD3 UR10, UR42, 0x22860, URZ ;  /* 0x000228602a0a7890 */ /* 0x000fe4000fffe03f */
[----:B------:R-:W-:Y:S02]  /*33c0*/  UIMAD.WIDE UR4, UR4, 0x2aaaaaab, URZ ;  /* 0x2aaaaaab040478a5 */ /* 0x000fe4000f8e023f */
[----:B------:R-:W-:Y:S02]  /*33d0*/  UPRMT UR10, UR25, 0x654, UR10 ;  /* 0x00000654190a7896 */ /* 0x000fe4000800000a */
[----:B------:R-:W-:-:S04]  /*33e0*/  USHF.R.U32.HI UR4, URZ, 0x1f, UR5 ;  /* 0x0000001f3f047899 */ /* 0x000fc80008011605 */
[----:B------:R-:W-:-:S03]  /*33f0*/  ULEA.HI.SX32 UR4, UR5, UR4, 0x1c ;  /* 0x0000000405047291 */ /* 0x000fc6000f8fe23f */
[----:B------:R-:W-:Y:S01]  /*3400*/  SYNCS.ARRIVE.TRANS64.RED.A1T0 RZ, [UR10], RZ ;  /* 0x000000ffffff79a7 */ /* 0x000fe2000810040a */
[----:B------:R-:W-:Y:S01]  /*3410*/  UISETP.LT.AND UP0, UPT, UR41, UR4, UPT ;  /* 0x000000042900728c */ /* 0x000fe2000bf01270 */
[----:B------:R-:W-:-:S03]  /*3420*/  UMOV UR5, URZ ;  /* 0x0000003f00057c82 */ /* 0x000fc60008000000 */
[----:B------:R-:W-:-:S03]  /*3430*/  USEL UR26, UR41, UR4, !UP0 ;  /* 0x00000004291a7287 */ /* 0x000fc6000c000000 */
[----:B------:R-:W-:Y:S01]  /*3440*/  UMOV UR4, URZ ;  /* 0x0000003f00047c82 */ /* 0x000fe20008000000 */
[----:B------:R-:W-:-:S06]  /*3450*/  UISETP.GE.AND UP0, UPT, UR27, UR26, UPT ;  /* 0x0000001a1b00728c */ /* 0x000fcc000bf06270 */
[----:B------:R-:W-:-:S13]  /*3460*/  PLOP3.LUT P1, PT, PT, PT, UP0, 0x80, 0x0 ;  /* 0x000000000000781c */ /* 0x000fda0003f2f008 */
[----:B------:R-:W-:Y:S05]  /*3470*/  @!P1 BRA `(.L_x_13601) ;  /* 0x0000002400289947 */ /* 0x000fea0003800000 */
[----:B------:R-:W-:Y:S01]  /*3480*/  IMAD.MOV.U32 R12, RZ, RZ, R9 ;  /* 0x000000ffff0c7224 */ /* 0x000fe200078e0009 */
[----:B------:R-:W-:Y:S01]  /*3490*/  UMOV UR5, URZ ;  /* 0x0000003f00057c82 */ /* 0x000fe20008000000 */
[----:B-1----:R-:W-:Y:S01]  /*34a0*/  IMAD.MOV.U32 R11, RZ, RZ, R8 ;  /* 0x000000ffff0b7224 */ /* 0x002fe200078e0008 */
[----:B------:R-:W-:Y:S01]  /*34b0*/  UMOV UR4, URZ ;  /* 0x0000003f00047c82 */ /* 0x000fe20008000000 */
[----:B------:R-:W-:Y:S01]  /*34c0*/  ULDC UR29, c[0x0][0x288] ;  /* 0x0000a200001d7ab9 */ /* 0x000fe20000000800 */
[----:B------:R-:W-:Y:S01]  /*34d0*/  ULDC UR30, c[0x0][0x2f0] ;  /* 0x0000bc00001e7ab9 */ /* 0x000fe20000000800 */
[----:B------:R-:W-:-:S05]  /*34e0*/  ULDC UR7, c[0x0][0x988] ;  /* 0x0002620000077ab9 */ /* 0x000fca0000000800 */
.L_x_13612:
[----:B------:R-:W-:-:S04]  /*34f0*/  UIADD3 UR4, UR4, 0x1, URZ ;  /* 0x0000000104047890 */ /* 0x000fc8000fffe03f */
[----:B------:R-:W-:-:S04]  /*3500*/  UISETP.NE.AND UP0, UPT, UR4, 0x2, UPT ;  /* 0x000000020400788c */ /* 0x000fc8000bf05270 */
[----:B------:R-:W-:Y:S02]  /*3510*/  USEL UR10, URZ, 0x1, UP0 ;  /* 0x000000013f0a7887 */ /* 0x000fe40008000000 */
[----:B------:R-:W-:Y:S02]  /*3520*/  USEL UR4, UR4, URZ, UP0 ;  /* 0x0000003f04047287 */ /* 0x000fe40008000000 */
[----:B------:R-:W-:Y:S01]  /*3530*/  ULOP3.LUT UR5, UR5, UR10, URZ, 0x3c, !UPT ;  /* 0x0000000a05057292 */ /* 0x000fe2000f8e3c3f */
[----:B-12---:R-:W-:Y:S11]  /*3540*/  @!P0 BRA `(.L_x_13602) ;  /* 0x0000000000048947 */ /* 0x006ff60003800000 */
[----:B------:R-:W-:Y:S01]  /*3550*/  BPT.TRAP 0x1 ;  /* 0x000000040000795c */ /* 0x000fe20000300000 */
.L_x_13602:
[----:B------:R-:W-:Y:S01]  /*3560*/  ULEA UR28, UR4, UR42, 0x3 ;  /* 0x0000002a041c7291 */ /* 0x000fe2000f8e183f */
[----:B0-----:R-:W-:-:S05]  /*3570*/  IMAD.U32 R10, RZ, RZ, UR5 ;  /* 0x00000005ff0a7e24 */ /* 0x001fca000f8e00ff */
[----:B------:R-:W-:-:S04]  /*3580*/  SHF.L.U32 R10, R10, 0x1f, RZ ;  /* 0x0000001f0a0a7819 */ /* 0x000fc800000006ff */
[----:B------:R0:W1:Y:S01]  /*3590*/  SYNCS.PHASECHK.TRANS64.TRYWAIT P1, [UR28+0x22830], R10 ;  /* 0x0228300aff0075a7 */ /* 0x000062000802015c */
[----:B------:R-:W-:Y:S05]  /*35a0*/  @!P0 BRA `(.L_x_13603) ;  /* 0x0000000000048947 */ /* 0x000fea0003800000 */
[----:B------:R-:W-:Y:S01]  /*35b0*/  BPT.TRAP 0x1 ;  /* 0x000000040000795c */ /* 0x000fe20000300000 */
.L_x_13603:
[----:B-1----:R-:W-:Y:S05]  /*35c0*/  @P1 BRA `(.L_x_13604) ;  /* 0x0000000000081947 */ /* 0x002fea0003800000 */
[----:B------:R-:W1:Y:S02]  /*35d0*/  SYNCS.PHASECHK.TRANS64.TRYWAIT P1, [UR28+0x22830], R10 ;  /* 0x0228300aff0075a7 */ /* 0x000e64000802015c */
[----:B-1----:R-:W-:Y:S05]  /*35e0*/  @!P1 BRA `(.L_x_13605) ;  /* 0x000000a800189947 */ /* 0x002fea0003800000 */
.L_x_13604:
[----:B------:R-:W-:Y:S01]  /*35f0*/  UIMAD UR10, UR4, 0x300, UR6 ;  /* 0x00000300040a78a4 */ /* 0x000fe2000f8e0206 */
[----:B------:R-:W-:Y:S01]  /*3600*/  WARPGROUP.ARRIVE ;  /* 0x00000000000079c5 */ /* 0x000fe20000000000 */
[----:B------:R-:W-:Y:S01]  /*3610*/  UMOV UR11, 0x40000040 ;  /* 0x40000040000b7882 */ /* 0x000fe20000000000 */
[----:B------:R-:W-:Y:S01]  /*3620*/  UMOV UR15, 0x40000040 ;  /* 0x40000040000f7882 */ /* 0x000fe20000000000 */
[----:B------:R-:W-:Y:S01]  /*3630*/  UIADD3 UR14, UR10, 0x2, URZ ;  /* 0x000000020a0e7890 */ /* 0x000fe2000fffe03f */
[----:B------:R-:W-:Y:S01]  /*3640*/  IADD3 R0, -R2, 0xb, RZ ;  /* 0x0000000b02007810 */ /* 0x000fe20007ffe1ff */
        /* <DEDUP_REMOVED lines=18> */
.L_x_13606:
[----:B------:R-:W-:Y:S01]  /*3770*/  UISETP.NE.AND UP0, UPT, UR43, URZ, UPT ;  /* 0x0000003f2b00728c */ /* 0x000fe2000bf05270 */
[----:B------:R-:W-:Y:S01]  /*3780*/  IMAD.MOV.U32 R13, RZ, RZ, R6 ;  /* 0x000000ffff0d7224 */ /* 0x000fe200078e0006 */
[----:B------:R-:W-:Y:S01]  /*3790*/  MOV R16, 0xfffffffe ;  /* 0xfffffffe00107802 */ /* 0x000fe20000000f00 */
[----:B------:R-:W-:-:S03]  /*37a0*/  IMAD.U32 R14, RZ, RZ, UR30 ;  /* 0x0000001eff0e7e24 */ /* 0x000fc6000f8e00ff */
[----:B------:R-:W-:Y:S02]  /*37b0*/  PLOP3.LUT P1, PT, PT, PT, UP0, 0x80, 0x0 ;  /* 0x000000000000781c */ /* 0x000fe40003f2f008 */
[----:B------:R-:W-:-:S03]  /*37c0*/  PLOP3.LUT P2, PT, PT, PT, UP0, 0x80, 0x0 ;  /* 0x000000000000781c */ /* 0x000fc60003f4f008 */
[----:B------:R-:W-:-:S08]  /*37d0*/  @UP0 ULDC UR10, c[0x0][0x44c] ;  /* 0x00011300000a0ab9 */ /* 0x000fd00000000800 */
[----:B------:R-:W-:Y:S01]  /*37e0*/  @P1 IMAD.HI.U32 R8, R6, UR10, RZ ;  /* 0x0000000a06081c27 */ /* 0x000fe2000f8e00ff */
[----:B------:R-:W-:-:S04]  /*37f0*/  @UP0 ULDC UR10, c[0x0][0x450] ;  /* 0x00011400000a0ab9 */ /* 0x000fc80000000800 */
[----:B------:R-:W-:Y:S01]  /*3800*/  @P2 SHF.R.U32.HI R13, RZ, UR10, R8 ;  /* 0x0000000aff0d2c19 */ /* 0x000fe20008011608 */
[----:B------:R-:W-:Y:S02]  /*3810*/  UMOV UR10, 0x1 ;  /* 0x00000001000a7882 */ /* 0x000fe40000000000 */
[----:B------:R-:W-:Y:S02]  /*3820*/  UIMAD UR10, UR27, -0x60, UR10 ;  /* 0xffffffa01b0a78a4 */ /* 0x000fe4000f8e020a */
[----:B------:R-:W1:Y:S04]  /*3830*/  SHFL.IDX PT, R8, R13, 0x1, 0x1c1f ;  /* 0x003c1f000d087f89 */ /* 0x000e6800000e0000 */
[----:B------:R-:W-:Y:S01]  /*3840*/  IMAD R19, R7, R16, UR10 ;  /* 0x0000000a07137e24 */ /* 0x000fe2000f8e0210 */
        /* <DEDUP_REMOVED lines=77> */
[----:B------:R-:W1:Y:S04]  /*3d20*/  SHFL.IDX PT, R14, R13, RZ, 0x1c1f ;  /* 0x001c1fff0d0e7589 */ /* 0x000e6800000e0000 */
[----:B------:R-:W3:Y:S01]  /*3d30*/  SHFL.BFLY PT, R18, R9, 0x2, 0x1f ;  /* 0x0c401f0009127f89 */ /* 0x000ee200000e0000 */
[----:B-1----:R-:W-:Y:S02]  /*3d40*/  IADD3 R19, R14, -UR29, R19 ;  /* 0x8000001d0e137c10 */ /* 0x002fe4000fffe013 */
[----:B---3--:R-:W-:Y:S02]  /*3d50*/  FMNMX.FTZ R18, R9, R18, !PT ;  /* 0x0000001209127209 */ /* 0x008fe40007810000 */
[----:B------:R-:W-:-:S02]  /*3d60*/  ISETP.GT.AND P1, PT, R19, RZ, PT ;  /* 0x000000ff1300720c */ /* 0x000fc40003f24270 */
[C---:B------:R-:W-:Y:S01]  /*3d70*/  ISETP.GT.AND P2, PT, R19.reuse, 0x1, PT ;  /* 0x000000011300780c */ /* 0x040fe20003f44270 */
[----:B------:R-:W1:Y:S01]  /*3d80*/  SHFL.BFLY PT, R15, R18, 0x1, 0x1f ;  /* 0x0c201f00120f7f89 */ /* 0x000e6200000e0000 */
[----:B------:R-:W-:Y:S02]  /*3d90*/  FSEL R152, R152, -INF , P1 ;  /* 0xff80000098987808 */ /* 0x000fe40000800000 */
        /* <DEDUP_REMOVED lines=11> */
[----:B-1----:R-:W-:Y:S02]  /*3e50*/  FMNMX.FTZ R9, R18, R15, !PT ;  /* 0x0000000f12097209 */ /* 0x002fe40007810000 */
[----:B------:R-:W-:Y:S02]  /*3e60*/  FMNMX.FTZ R13, R157, R14, !PT ;  /* 0x0000000e9d0d7209 */ /* 0x000fe40007810000 */
[C---:B------:R-:W-:Y:S01]  /*3e70*/  FSETP.NEU.FTZ.AND P1, PT, R9.reuse, -INF , PT ;  /* 0xff8000000900780b */ /* 0x040fe20003f3d000 */
[----:B------:R-:W-:Y:S01]  /*3e80*/  FMUL.FTZ R15, R9, UR7 ;  /* 0x00000007090f7c20 */ /* 0x000fe20008410000 */
[----:B------:R-:W-:Y:S02]  /*3e90*/  ISETP.GT.AND P3, PT, R19, 0x18, PT ;  /* 0x000000181300780c */ /* 0x000fe40003f64270 */
[----:B------:R-:W-:-:S02]  /*3ea0*/  FSEL R161, R161, -INF , P2 ;  /* 0xff800000a1a17808 */ /* 0x000fc40001000000 */
        /* <DEDUP_REMOVED lines=28> */
[----:B------:R1:W-:Y:S01]  /*4070*/  MUFU.EX2 R15, R18 ;  /* 0x00000012000f7308 */ /* 0x0003e20000000800 */
        /* <DEDUP_REMOVED lines=9> */
[--C-:B-1----:R-:W-:Y:S01]  /*4110*/  FFMA.FTZ R18, R8, UR7, -R13.reuse ;  /* 0x0000000708127c23 */ /* 0x102fe2000801080d */
        /* <DEDUP_REMOVED lines=13> */
[----:B------:R-:W-:Y:S01]  /*41f0*/  FFMA.FTZ R175, R198, UR7, -R13 ;  /* 0x00000007c6af7c23 */ /* 0x000fe2000801080d */
[----:B------:R-:W-:Y:S01]  /*4200*/  FMNMX.FTZ R17, R177, R8, !PT ;  /* 0x00000008b1117209 */ /* 0x000fe20007810000 */
[----:B------:R-:W-:Y:S01]  /*4210*/  MUFU.EX2 R16, R16 ;  /* 0x0000001000107308 */ /* 0x000fe20000000800 */
[----:B------:R-:W-:-:S02]  /*4220*/  ISETP.GT.AND P3, PT, R19, 0x40, PT ;  /* 0x000000401300780c */ /* 0x000fc40003f64270 */
[----:B------:R-:W-:Y:S02]  /*4230*/  FSEL R181, R181, -INF , P2 ;  /* 0xff800000b5b57808 */ /* 0x000fe40001000000 */
[----:B------:R-:W-:Y:S02]  /*4240*/  FMNMX.FTZ R8, R180, R17, !PT ;  /* 0x00000011b4087209 */ /* 0x000fe40007810000 */
[----:B------:R-:W-:Y:S01]  /*4250*/  ISETP.GT.AND P2, PT, R19, 0x41, PT ;  /* 0x000000411300780c */ /* 0x000fe20003f44270 */
[----:B------:R-:W-:Y:S01]  /*4260*/  MUFU.EX2 R20, R20 ;  /* 0x0000001400147308 */ /* 0x000fe20000000800 */
[----:B------:R-:W-:Y:S02]  /*4270*/  FSEL R184, R184, -INF , P3 ;  /* 0xff800000b8b87808 */ /* 0x000fe40001800000 */
[----:B------:R-:W-:Y:S02]  /*4280*/  FMNMX.FTZ R17, R181, R8, !PT ;  /* 0x00000008b5117209 */ /* 0x000fe40007810000 */
[----:B------:R-:W-:-:S02]  /*4290*/  ISETP.GT.AND P3, PT, R19, 0x48, PT ;  /* 0x000000481300780c */ /* 0x000fc40003f64270 */
[----:B------:R-:W-:Y:S01]  /*42a0*/  FSEL R185, R185, -INF , P2 ;  /* 0xff800000b9b97808 */ /* 0x000fe20001000000 */
[----:B------:R-:W-:Y:S01]  /*42b0*/  MUFU.EX2 R23, R23 ;  /* 0x0000001700177308 */ /* 0x000fe20000000800 */
[----:B------:R-:W-:Y:S02]  /*42c0*/  FMNMX.FTZ R8, R184, R17, !PT ;  /* 0x00000011b8087209 */ /* 0x000fe40007810000 */
[----:B------:R-:W-:Y:S02]  /*42d0*/  ISETP.GT.AND P2, PT, R19, 0x49, PT ;  /* 0x000000491300780c */ /* 0x000fe40003f44270 */
[----:B------:R-:W-:Y:S02]  /*42e0*/  FSEL R188, R188, -INF , P3 ;  /* 0xff800000bcbc7808 */ /* 0x000fe40001800000 */
[----:B------:R-:W-:Y:S01]  /*42f0*/  FMNMX.FTZ R21, R185, R8, !PT ;  /* 0x00000008b9157209 */ /* 0x000fe20007810000 */
[----:B------:R1:W-:Y:S01]  /*4300*/  MUFU.EX2 R17, R163 ;  /* 0x000000a300117308 */ /* 0x0003e20000000800 */
[----:B------:R-:W-:-:S02]  /*4310*/  ISETP.GT.AND P3, PT, R19, 0x50, PT ;  /* 0x000000501300780c */ /* 0x000fc40003f64270 */
[----:B------:R-:W-:Y:S02]  /*4320*/  FSEL R189, R189, -INF , P2 ;  /* 0xff800000bdbd7808 */ /* 0x000fe40001000000 */
[----:B------:R-:W-:Y:S02]  /*4330*/  FMNMX.FTZ R8, R188, R21, !PT ;  /* 0x00000015bc087209 */ /* 0x000fe40007810000 */
[----:B------:R-:W-:Y:S01]  /*4340*/  ISETP.GT.AND P2, PT, R19, 0x51, PT ;  /* 0x000000511300780c */ /* 0x000fe20003f44270 */
[----:B------:R-:W-:Y:S01]  /*4350*/  MUFU.EX2 R170, R170 ;  /* 0x000000aa00aa7308 */ /* 0x000fe20000000800 */
[----:B------:R-:W-:Y:S01]  /*4360*/  FSEL R192, R192, -INF , P3 ;  /* 0xff800000c0c07808 */ /* 0x000fe20001800000 */
[----:B-1----:R-:W-:Y:S01]  /*4370*/  FFMA.FTZ R163, R190, UR7, -R13 ;  /* 0x00000007bea37c23 */ /* 0x002fe2000801080d */
[----:B------:R-:W-:Y:S02]  /*4380*/  FMNMX.FTZ R21, R189, R8, !PT ;  /* 0x00000008bd157209 */ /* 0x000fe40007810000 */
[----:B------:R-:W-:-:S02]  /*4390*/  ISETP.GT.AND P3, PT, R19, 0x58, PT ;  /* 0x000000581300780c */ /* 0x000fc40003f64270 */
[----:B------:R-:W-:Y:S01]  /*43a0*/  FSEL R193, R193, -INF , P2 ;  /* 0xff800000c1c17808 */ /* 0x000fe20001000000 */
[----:B------:R-:W-:Y:S01]  /*43b0*/  MUFU.EX2 R171, R171 ;  /* 0x000000ab00ab7308 */ /* 0x000fe20000000800 */
[----:B------:R-:W-:Y:S01]  /*43c0*/  FMNMX.FTZ R8, R192, R21, !PT ;  /* 0x00000015c0087209 */ /* 0x000fe20007810000 */
[----:B------:R-:W-:Y:S01]  /*43d0*/  FFMA.FTZ R21, R186, UR7, -R13 ;  /* 0x00000007ba157c23 */ /* 0x000fe2000801080d */
[----:B------:R-:W-:Y:S02]  /*43e0*/  ISETP.GT.AND P2, PT, R19, 0x59, PT ;  /* 0x000000591300780c */ /* 0x000fe40003f44270 */
[----:B------:R-:W-:Y:S02]  /*43f0*/  FSEL R196, R196, -INF , P3 ;  /* 0xff800000c4c47808 */ /* 0x000fe40001800000 */
[----:B------:R-:W-:Y:S01]  /*4400*/  FMNMX.FTZ R19, R193, R8, !PT ;  /* 0x00000008c1137209 */ /* 0x000fe20007810000 */
[----:B------:R-:W-:Y:S01]  /*4410*/  MUFU.EX2 R166, R166 ;  /* 0x000000a600a67308 */ /* 0x000fe20000000800 */
[----:B------:R-:W-:-:S02]  /*4420*/  FSEL R197, R197, -INF , P2 ;  /* 0xff800000c5c57808 */ /* 0x000fc40001000000 */
[----:B------:R-:W-:-:S04]  /*4430*/  FMNMX.FTZ R8, R196, R19, !PT ;  /* 0x00000013c4087209 */ /* 0x000fc80007810000 */
[----:B------:R-:W-:Y:S01]  /*4440*/  FMNMX.FTZ R8, R197, R8, !PT ;  /* 0x00000008c5087209 */ /* 0x000fe20007810000 */
[----:B------:R-:W-:Y:S04]  /*4450*/  MUFU.EX2 R22, R22 ;  /* 0x0000001600167308 */ /* 0x000fe80000000800 */
[----:B------:R-:W1:Y:S04]  /*4460*/  SHFL.BFLY PT, R19, R8, 0x2, 0x1f ;  /* 0x0c401f0008137f89 */ /* 0x000e6800000e0000 */
        /* <DEDUP_REMOVED lines=10> */
[--C-:B------:R-:W-:Y:S01]  /*4510*/  FFMA.FTZ R19, R194, UR7, -R13.reuse ;  /* 0x00000007c2137c23 */ /* 0x100fe2000801080d */
[----:B------:R-:W-:-:S02]  /*4520*/  FFMA.FTZ R13, R199, UR7, -R13 ;  /* 0x00000007c70d7c23 */ /* 0x000fc4000801080d */
[C---:B------:R-:W-:Y:S01]  /*4530*/  FSETP.NEU.FTZ.AND P2, PT, R8.reuse, -INF , PT ;  /* 0xff8000000800780b */ /* 0x040fe20003f5d000 */
[----:B------:R-:W-:Y:S02]  /*4540*/  FMUL.FTZ R154, R8, UR7 ;  /* 0x00000007089a7c20 */ /* 0x000fe40008410000 */
[----:B------:R-:W-:Y:S03]  /*4550*/  MUFU.EX2 R19, R19 ;  /* 0x0000001300137308 */ /* 0x000fe60000000800 */
[----:B------:R-:W-:-:S05]  /*4560*/  FSEL R154, R154, RZ, P2 ;  /* 0x000000ff9a9a7208 */ /* 0x000fca0001000000 */
[--C-:B------:R-:W-:Y:S01]  /*4570*/  FFMA.FTZ R183, R152, UR7, -R154.reuse ;  /* 0x0000000798b77c23 */ /* 0x100fe2000801089a */
[--C-:B------:R-:W-:Y:S01]  /*4580*/  FFMA.FTZ R152, R153, UR7, -R154.reuse ;  /* 0x0000000799987c23 */ /* 0x100fe2000801089a */
[----:B------:R-:W-:Y:S01]  /*4590*/  FSEL R153, R9, RZ, P1 ;  /* 0x000000ff09997208 */ /* 0x000fe20000800000 */
[--C-:B------:R-:W-:Y:S01]  /*45a0*/  FFMA.FTZ R156, R156, UR7, -R154.reuse ;  /* 0x000000079c9c7c23 */ /* 0x100fe2000801089a */
[--C-:B------:R-:W-:Y:S01]  /*45b0*/  FFMA.FTZ R157, R157, UR7, -R154.reuse ;  /* 0x000000079d9d7c23 */ /* 0x100fe2000801089a */
[----:B------:R-:W-:Y:S01]  /*45c0*/  FFMA.FTZ R158, R160, UR7, -R154 ;  /* 0x00000007a09e7c23 */ /* 0x000fe2000801089a */
[----:B------:R-:W-:Y:S01]  /*45d0*/  MUFU.EX2 R183, R183 ;  /* 0x000000b700b77308 */ /* 0x000fe20000000800 */
[----:B------:R-:W-:Y:S01]  /*45e0*/  FADD.FTZ R153, -R153, R12 ;  /* 0x0000000c99997221 */ /* 0x000fe20000010100 */
[----:B------:R-:W-:Y:S01]  /*45f0*/  FSEL R12, R8, RZ, P2 ;  /* 0x000000ff080c7208 */ /* 0x000fe20001000000 */
[--C-:B------:R-:W-:Y:S01]  /*4600*/  FFMA.FTZ R161, R161, UR7, -R154.reuse ;  /* 0x00000007a1a17c23 */ /* 0x100fe2000801089a */
[--C-:B------:R-:W-:Y:S01]  /*4610*/  FFMA.FTZ R160, R164, UR7, -R154.reuse ;  /* 0x00000007a4a07c23 */ /* 0x100fe2000801089a */
[----:B------:R-:W-:Y:S01]  /*4620*/  FMUL.FTZ R153, R153, UR7 ;  /* 0x0000000799997c20 */ /* 0x000fe20008410000 */
[--C-:B------:R-:W-:Y:S01]  /*4630*/  FFMA.FTZ R164, R172, UR7, -R154.reuse ;  /* 0x00000007aca47c23 */ /* 0x100fe2000801089a */
        /* <DEDUP_REMOVED lines=18> */
[----:B------:R-:W-:-:S07]  /*4760*/  FFMA.FTZ R197, R197, UR7, -R154 ;  /* 0x00000007c5c57c23 */ /* 0x000fce000801089a */
[----:B------:R-:W4:Y:S01]  /*4770*/  MUFU.EX2 R156, R156 ;  /* 0x0000009c009c7308 */ /* 0x000f220000000800 */
[-C--:B-1----:R-:W-:Y:S01]  /*4780*/  FMUL.FTZ R26, R26, R11.reuse ;  /* 0x0000000b1a1a7220 */ /* 0x082fe20000410000 */
[-C--:B------:R-:W-:Y:S01]  /*4790*/  FMUL.FTZ R27, R27, R11.reuse ;  /* 0x0000000b1b1b7220 */ /* 0x080fe20000410000 */
[-C--:B------:R-:W-:Y:S01]  /*47a0*/  FMUL.FTZ R30, R30, R11.reuse ;  /* 0x0000000b1e1e7220 */ /* 0x080fe20000410000 */
[-C--:B------:R-:W-:Y:S01]  /*47b0*/  FMUL.FTZ R31, R31, R11.reuse ;  /* 0x0000000b1f1f7220 */ /* 0x080fe20000410000 */
[-C--:B------:R-:W-:Y:S01]  /*47c0*/  FMUL.FTZ R34, R34, R11.reuse ;  /* 0x0000000b22227220 */ /* 0x080fe20000410000 */
[-C--:B------:R-:W-:Y:S01]  /*47d0*/  FMUL.FTZ R35, R35, R11.reuse ;  /* 0x0000000b23237220 */ /* 0x080fe20000410000 */
[----:B------:R-:W-:Y:S01]  /*47e0*/  FMUL.FTZ R38, R38, R11 ;  /* 0x0000000b26267220 */ /* 0x000fe20000410000 */
[----:B------:R-:W1:Y:S01]  /*47f0*/  MUFU.EX2 R157, R157 ;  /* 0x0000009d009d7308 */ /* 0x000e620000000800 */
[----:B---3--:R-:W-:Y:S01]  /*4800*/  FFMA.FTZ R187, R12, R4, R183 ;  /* 0x000000040cbb7223 */ /* 0x008fe200000100b7 */
[----:B------:R-:W-:Y:S01]  /*4810*/  FFMA.FTZ R4, R11, R5, R14 ;  /* 0x000000050b047223 */ /* 0x000fe2000001000e */
[-C--:B------:R-:W-:Y:S01]  /*4820*/  FMUL.FTZ R24, R24, R12.reuse ;  /* 0x0000000c18187220 */ /* 0x080fe20000410000 */
[-C--:B------:R-:W-:Y:S01]  /*4830*/  FMUL.FTZ R25, R25, R12.reuse ;  /* 0x0000000c19197220 */ /* 0x080fe20000410000 */
[----:B------:R-:W-:Y:S01]  /*4840*/  FADD.FTZ R187, R152, R187 ;  /* 0x000000bb98bb7221 */ /* 0x000fe20000010000 */
[----:B------:R-:W-:Y:S01]  /*4850*/  FADD.FTZ R180, R15, R4 ;  /* 0x000000040fb47221 */ /* 0x000fe20000010000 */
[----:B------:R-:W-:Y:S01]  /*4860*/  FFMA.FTZ R4, R184, UR7, -R154 ;  /* 0x00000007b8047c23 */ /* 0x000fe2000801089a */
[----:B------:R-:W3:Y:S01]  /*4870*/  MUFU.EX2 R158, R158 ;  /* 0x0000009e009e7308 */ /* 0x000ee20000000800 */
[----:B----4-:R-:W-:Y:S01]  /*4880*/  FADD.FTZ R186, R156, R187 ;  /* 0x000000bb9cba7221 */ /* 0x010fe20000010000 */
[----:B------:R-:W-:Y:S01]  /*4890*/  FADD.FTZ R153, R155, R180 ;  /* 0x000000b49b997221 */ /* 0x000fe20000010000 */
[----:B------:R-:W-:Y:S01]  /*48a0*/  F2FP.F16.F32.PACK_AB R155, R18, R155 ;  /* 0x0000009b129b723e */ /* 0x000fe200000000ff */
[----:B------:R-:W-:Y:S01]  /*48b0*/  FFMA.FTZ R180, R188, UR7, -R154 ;  /* 0x00000007bcb47c23 */ /* 0x000fe2000801089a */
[----:B------:R-:W-:Y:S01]  /*48c0*/  F2FP.F16.F32.PACK_AB R152, R152, R183 ;  /* 0x000000b79898723e */ /* 0x000fe200000000ff */
[----:B------:R-:W-:Y:S01]  /*48d0*/  FADD.FTZ R153, R18, R153 ;  /* 0x0000009912997221 */ /* 0x000fe20000010000 */
[----:B------:R-:W-:Y:S01]  /*48e0*/  FMUL.FTZ R28, R28, R12 ;  /* 0x0000000c1c1c7220 */ /* 0x000fe20000410000 */
[----:B------:R-:W4:Y:S01]  /*48f0*/  MUFU.EX2 R161, R161 ;  /* 0x000000a100a17308 */ /* 0x000f220000000800 */
[C---:B-1----:R-:W-:Y:S01]  /*4900*/  FADD.FTZ R187, R157.reuse, R186 ;  /* 0x000000ba9dbb7221 */ /* 0x042fe20000010000 */
[----:B------:R-:W-:Y:S01]  /*4910*/  FADD.FTZ R186, R16, R153 ;  /* 0x0000009910ba7221 */ /* 0x000fe20000010000 */
[----:B------:R-:W-:Y:S01]  /*4920*/  F2FP.F16.F32.PACK_AB R154, R157, R156 ;  /* 0x0000009c9d9a723e */ /* 0x000fe200000000ff */
        /* <DEDUP_REMOVED lines=16> */
[----:B------:R-:W-:Y:S01]  /*4a30*/  F2FP.F16.F32.PACK_AB R161, R174, R21 ;  /* 0x00000015aea1723e */ /* 0x000fe200000000ff */
[-C--:B------:R-:W-:Y:S01]  /*4a40*/  FMUL.FTZ R49, R49, R12.reuse ;  /* 0x0000000c31317220 */ /* 0x080fe20000410000 */
[-C--:B------:R-:W-:Y:S01]  /*4a50*/  FMUL.FTZ R52, R52, R12.reuse ;  /* 0x0000000c34347220 */ /* 0x080fe20000410000 */
[-C--:B------:R-:W-:Y:S01]  /*4a60*/  FMUL.FTZ R53, R53, R12.reuse ;  /* 0x0000000c35357220 */ /* 0x080fe20000410000 */
[----:B------:R-:W4:Y:S01]  /*4a70*/  MUFU.EX2 R168, R168 ;  /* 0x000000a800a87308 */ /* 0x000f220000000800 */
[----:B-1----:R-:W-:Y:S01]  /*4a80*/  FADD.FTZ R184, R160, R153 ;  /* 0x00000099a0b87221 */ /* 0x002fe20000010000 */
[----:B------:R-:W-:Y:S01]  /*4a90*/  FADD.FTZ R153, R159, R186 ;  /* 0x000000ba9f997221 */ /* 0x000fe20000010000 */
[----:B------:R-:W-:Y:S01]  /*4aa0*/  F2FP.F16.F32.PACK_AB R159, R20, R159 ;  /* 0x0000009f149f723e */ /* 0x000fe200000000ff */
[-C--:B------:R-:W-:Y:S01]  /*4ab0*/  FMUL.FTZ R56, R56, R12.reuse ;  /* 0x0000000c38387220 */ /* 0x080fe20000410000 */
[-C--:B------:R-:W-:Y:S01]  /*4ac0*/  FMUL.FTZ R57, R57, R12.reuse ;  /* 0x0000000c39397220 */ /* 0x080fe20000410000 */
[-C--:B------:R-:W-:Y:S01]  /*4ad0*/  FMUL.FTZ R60, R60, R12.reuse ;  /* 0x0000000c3c3c7220 */ /* 0x080fe20000410000 */
[----:B------:R-:W-:Y:S01]  /*4ae0*/  FMUL.FTZ R61, R61, R12 ;  /* 0x0000000c3d3d7220 */ /* 0x000fe20000410000 */
[----:B------:R-:W1:Y:S01]  /*4af0*/  MUFU.EX2 R169, R169 ;  /* 0x000000a900a97308 */ /* 0x000e620000000800 */
        /* <DEDUP_REMOVED lines=19> */
[----:B------:R-:W-:Y:S01]  /*4c30*/  F2FP.F16.F32.PACK_AB R169, R170, R23 ;  /* 0x00000017aaa9723e */ /* 0x000fe200000000ff */
        /* <DEDUP_REMOVED lines=12> */
[----:B----4-:R-:W-:Y:S01]  /*4d00*/  FADD.FTZ R157, R173, R18 ;  /* 0x00000012ad9d7221 */ /* 0x010fe20000010000 */
        /* <DEDUP_REMOVED lines=18> */
[----:B------:R-:W-:Y:S01]  /*4e30*/  FMUL.FTZ R129, R129, R12 ;  /* 0x0000000c81817220 */ /* 0x000fe20000410000 */
[----:B------:R-:W-:Y:S01]  /*4e40*/  FADD.FTZ R14, R170, R185 ;  /* 0x000000b9aa0e7221 */ /* 0x000fe20000010000 */
[----:B------:R-:W-:Y:S01]  /*4e50*/  F2FP.F16.F32.PACK_AB R170, R173, R164 ;  /* 0x000000a4adaa723e */ /* 0x000fe200000000ff */
[----:B------:R-:W-:Y:S01]  /*4e60*/  FMUL.FTZ R132, R132, R12 ;  /* 0x0000000c84847220 */ /* 0x000fe20000410000 */
[----:B------:R-:W3:Y:S01]  /*4e70*/  MUFU.EX2 R176, R176 ;  /* 0x000000b000b07308 */ /* 0x000ee20000000800 */
[----:B------:R-:W-:Y:S01]  /*4e80*/  FADD.FTZ R183, R171, R14 ;  /* 0x0000000eabb77221 */ /* 0x000fe20000010000 */
[----:B-1----:R-:W-:Y:S01]  /*4e90*/  FADD.FTZ R14, R172, R157 ;  /* 0x0000009dac0e7221 */ /* 0x002fe20000010000 */
[----:B------:R-:W-:Y:S01]  /*4ea0*/  F2FP.F16.F32.PACK_AB R157, R17, R16 ;  /* 0x00000010119d723e */ /* 0x000fe200000000ff */
[-C--:B------:R-:W-:Y:S01]  /*4eb0*/  FMUL.FTZ R133, R133, R12.reuse ;  /* 0x0000000c85857220 */ /* 0x080fe20000410000 */
[C---:B------:R-:W-:Y:S01]  /*4ec0*/  FADD.FTZ R183, R166.reuse, R183 ;  /* 0x000000b7a6b77221 */ /* 0x040fe20000010000 */
[----:B------:R-:W-:Y:S01]  /*4ed0*/  F2FP.F16.F32.PACK_AB R171, R166, R171 ;  /* 0x000000aba6ab723e */ /* 0x000fe200000000ff */
[----:B------:R-:W-:Y:S01]  /*4ee0*/  FMUL.FTZ R136, R136, R12 ;  /* 0x0000000c88887220 */ /* 0x000fe20000410000 */
[----:B------:R-:W1:Y:S01]  /*4ef0*/  MUFU.EX2 R4, R4 ;  /* 0x0000000400047308 */ /* 0x000e620000000800 */
[----:B------:R-:W-:Y:S01]  /*4f00*/  FADD.FTZ R16, R22, R183 ;  /* 0x000000b716107221 */ /* 0x000fe20000010000 */
[C---:B----4-:R-:W-:Y:S01]  /*4f10*/  FADD.FTZ R17, R177.reuse, R14 ;  /* 0x0000000eb1117221 */ /* 0x050fe20000010000 */
[----:B------:R-:W-:Y:S01]  /*4f20*/  F2FP.F16.F32.PACK_AB R164, R177, R172 ;  /* 0x000000acb1a4723e */ /* 0x000fe200000000ff */
[-C--:B------:R-:W-:Y:S01]  /*4f30*/  FMUL.FTZ R137, R137, R12.reuse ;  /* 0x0000000c89897220 */ /* 0x080fe20000410000 */
[----:B------:R-:W-:Y:S01]  /*4f40*/  FADD.FTZ R16, R179, R16 ;  /* 0x00000010b3107221 */ /* 0x000fe20000010000 */
[-C--:B------:R-:W-:Y:S01]  /*4f50*/  FMUL.FTZ R140, R140, R12.reuse ;  /* 0x0000000c8c8c7220 */ /* 0x080fe20000410000 */
[----:B------:R-:W-:Y:S01]  /*4f60*/  FMUL.FTZ R141, R141, R12 ;  /* 0x0000000c8d8d7220 */ /* 0x000fe20000410000 */
[----:B------:R-:W4:Y:S01]  /*4f70*/  MUFU.EX2 R180, R180 ;  /* 0x000000b400b47308 */ /* 0x000f220000000800 */
[----:B---3--:R-:W-:Y:S01]  /*4f80*/  FADD.FTZ R14, R176, R17 ;  /* 0x00000011b00e7221 */ /* 0x008fe20000010000 */
[----:B------:R-:W-:Y:S01]  /*4f90*/  FADD.FTZ R17, R167, R16 ;  /* 0x00000010a7117221 */ /* 0x000fe20000010000 */
[C---:B------:R-:W-:Y:S01]  /*4fa0*/  F2FP.F16.F32.PACK_AB R166, R5.reuse, R176 ;  /* 0x000000b005a6723e */ /* 0x040fe200000000ff */
[----:B------:R-:W-:Y:S01]  /*4fb0*/  FMUL.FTZ R144, R144, R12 ;  /* 0x0000000c90907220 */ /* 0x000fe20000410000 */
[----:B------:R-:W-:Y:S01]  /*4fc0*/  FADD.FTZ R23, R5, R14 ;  /* 0x0000000e05177221 */ /* 0x000fe20000010000 */
[C---:B------:R-:W-:Y:S01]  /*4fd0*/  FADD.FTZ R14, R162.reuse, R17 ;  /* 0x00000011a20e7221 */ /* 0x040fe20000010000 */
[----:B------:R-:W-:Y:S01]  /*4fe0*/  F2FP.F16.F32.PACK_AB R167, R162, R167 ;  /* 0x000000a7a2a7723e */ /* 0x000fe200000000ff */
[----:B------:R-:W3:Y:S01]  /*4ff0*/  MUFU.EX2 R15, R189 ;  /* 0x000000bd000f7308 */ /* 0x000ee20000000800 */
[----:B-1----:R-:W-:Y:S01]  /*5000*/  FADD.FTZ R16, R4, R23 ;  /* 0x0000001704107221 */ /* 0x002fe20000010000 */
[----:B------:R-:W-:Y:S01]  /*5010*/  FADD.FTZ R17, R21, R14 ;  /* 0x0000000e15117221 */ /* 0x000fe20000010000 */
[----:B------:R-:W-:Y:S01]  /*5020*/  F2FP.F16.F32.PACK_AB R160, R181, R4 ;  /* 0x00000004b5a0723e */ /* 0x000fe200000000ff */
[-C--:B------:R-:W-:Y:S01]  /*5030*/  FMUL.FTZ R145, R145, R12.reuse ;  /* 0x0000000c91917220 */ /* 0x080fe20000410000 */
[----:B------:R-:W-:Y:S01]  /*5040*/  FADD.FTZ R23, R181, R16 ;  /* 0x00000010b5177221 */ /* 0x000fe20000010000 */
[----:B------:R-:W-:Y:S01]  /*5050*/  FADD.FTZ R14, R174, R17 ;  /* 0x00000011ae0e7221 */ /* 0x000fe20000010000 */
[-C--:B------:R-:W-:Y:S01]  /*5060*/  FMUL.FTZ R148, R148, R12.reuse ;  /* 0x0000000c94947220 */ /* 0x080fe20000410000 */
[----:B------:R-:W1:Y:S01]  /*5070*/  MUFU.EX2 R192, R192 ;  /* 0x000000c000c07308 */ /* 0x000e620000000800 */
[----:B----4-:R-:W-:Y:S01]  /*5080*/  FADD.FTZ R16, R180, R23 ;  /* 0x00000017b4107221 */ /* 0x010fe20000010000 */
[----:B------:R-:W-:Y:S01]  /*5090*/  FADD.FTZ R5, R163, R14 ;  /* 0x0000000ea3057221 */ /* 0x000fe20000010000 */
[----:B------:R-:W-:Y:S01]  /*50a0*/  F2FP.F16.F32.PACK_AB R163, R178, R163 ;  /* 0x000000a3b2a3723e */ /* 0x000fe200000000ff */
[----:B------:R-:W-:Y:S01]  /*50b0*/  FMUL.FTZ R149, R149, R12 ;  /* 0x0000000c95957220 */ /* 0x000fe20000410000 */
[-C--:B------:R-:W-:Y:S01]  /*50c0*/  FMUL.FTZ R39, R39, R11.reuse ;  /* 0x0000000b27277220 */ /* 0x080fe20000410000 */
[-C--:B------:R-:W-:Y:S01]  /*50d0*/  FMUL.FTZ R42, R42, R11.reuse ;  /* 0x0000000b2a2a7220 */ /* 0x080fe20000410000 */
[-C--:B------:R-:W-:Y:S01]  /*50e0*/  FMUL.FTZ R43, R43, R11.reuse ;  /* 0x0000000b2b2b7220 */ /* 0x080fe20000410000 */
[----:B------:R-:W4:Y:S01]  /*50f0*/  MUFU.EX2 R193, R193 ;  /* 0x000000c100c17308 */ /* 0x000f220000000800 */
[C---:B---3--:R-:W-:Y:S01]  /*5100*/  FADD.FTZ R17, R15.reuse, R16 ;  /* 0x000000100f117221 */ /* 0x048fe20000010000 */
[----:B------:R-:W-:Y:S01]  /*5110*/  FADD.FTZ R16, R178, R5 ;  /* 0x00000005b2107221 */ /* 0x000fe20000010000 */
[----:B------:R-:W-:Y:S01]  /*5120*/  F2FP.F16.F32.PACK_AB R162, R15, R180 ;  /* 0x000000b40fa2723e */ /* 0x000fe200000000ff */
[-C--:B------:R-:W-:Y:S01]  /*5130*/  FMUL.FTZ R46, R46, R11.reuse ;  /* 0x0000000b2e2e7220 */ /* 0x080fe20000410000 */
[-C--:B------:R-:W-:Y:S01]  /*5140*/  FMUL.FTZ R47, R47, R11.reuse ;  /* 0x0000000b2f2f7220 */ /* 0x080fe20000410000 */
[----:B------:R-:W-:Y:S01]  /*5150*/  FADD.FTZ R5, R19, R16 ;  /* 0x0000001013057221 */ /* 0x000fe20000010000 */
        /* <DEDUP_REMOVED lines=42> */
[C---:B---3--:R-:W-:Y:S01]  /*5400*/  FADD.FTZ R4, R197.reuse, R16 ;  /* 0x00000010c5047221 */ /* 0x048fe20000010000 */
[----:B------:R-:W-:Y:S01]  /*5410*/  F2FP.F16.F32.PACK_AB R174, R197, R196 ;  /* 0x000000c4c5ae723e */ /* 0x000fe200000000ff */
[-C--:B------:R-:W-:Y:S01]  /*5420*/  FMUL.FTZ R110, R110, R11.reuse ;  /* 0x0000000b6e6e7220 */ /* 0x080fe20000410000 */
[-C--:B------:R-:W-:Y:S01]  /*5430*/  FMUL.FTZ R111, R111, R11.reuse ;  /* 0x0000000b6f6f7220 */ /* 0x080fe20000410000 */
[-C--:B------:R-:W-:Y:S01]  /*5440*/  FMUL.FTZ R114, R114, R11.reuse ;  /* 0x0000000b72727220 */ /* 0x080fe20000410000 */
[-C--:B------:R-:W-:Y:S01]  /*5450*/  FMUL.FTZ R115, R115, R11.reuse ;  /* 0x0000000b73737220 */ /* 0x080fe20000410000 */
[-C--:B------:R-:W-:Y:S01]  /*5460*/  FMUL.FTZ R118, R118, R11.reuse ;  /* 0x0000000b76767220 */ /* 0x080fe20000410000 */
[----:B------:R-:W-:Y:S01]  /*5470*/  FMUL.FTZ R119, R119, R11 ;  /* 0x0000000b77777220 */ /* 0x000fe20000410000 */
        /* <DEDUP_REMOVED lines=20> */
.L_x_13607:
[----:B------:R1:W3:Y:S01]  /*55c0*/  SYNCS.PHASECHK.TRANS64.TRYWAIT P1, [UR28+0x22850], R10 ;  /* 0x0228500aff0075a7 */ /* 0x0002e2000802015c */
[----:B------:R-:W-:Y:S05]  /*55d0*/  @!P0 BRA `(.L_x_13608) ;  /* 0x0000000000048947 */ /* 0x000fea0003800000 */
[----:B------:R-:W-:Y:S01]  /*55e0*/  BPT.TRAP 0x1 ;  /* 0x000000040000795c */ /* 0x000fe20000300000 */
.L_x_13608:
[----:B---3--:R-:W-:Y:S05]  /*55f0*/  @P1 BRA `(.L_x_13609) ;  /* 0x0000000000081947 */ /* 0x008fea0003800000 */
[----:B------:R-:W3:Y:S02]  /*5600*/  SYNCS.PHASECHK.TRANS64.TRYWAIT P1, [UR28+0x22850], R10 ;  /* 0x0228500aff0075a7 */ /* 0x000ee4000802015c */
[----:B---3--:R-:W-:Y:S05]  /*5610*/  @!P1 BRA `(.L_x_13610) ;  /* 0x0000008800249947 */ /* 0x008fea0003800000 */
.L_x_13609:
[----:B------:R4:W-:Y:S01]  /*5620*/  BAR.SYNC.DEFER_BLOCKING R3, 0x100 ;  /* 0x000400030000751d */ /* 0x0009e20000010000 */
[----:B------:R-:W-:-:S05]  /*5630*/  UIMAD UR14, UR4, 0xc00, UR24 ;  /* 0x00000c00040e78a4 */ /* 0x000fca000f8e0218 */
        /* <DEDUP_REMOVED lines=37> */
.L_x_13611:
[----:B------:R-:W-:Y:S01]  /*5890*/  UISETP.GT.AND UP0, UPT, UR27, UR26, UPT ;  /* 0x0000001a1b00728c */ /* 0x000fe2000bf04270 */
[----:B------:R-:W-:Y:S01]  /*58a0*/  IMAD.MOV.U32 R12, RZ, RZ, R9 ;  /* 0x000000ffff0c7224 */ /* 0x000fe200078e0009 */
[----:B------:R-:W-:Y:S01]  /*58b0*/  UIADD3 UR28, UR28, 0x22860, URZ ;  /* 0x000228601c1c7890 */ /* 0x000fe2000fffe03f */
[----:B---3--:R-:W-:Y:S01]  /*58c0*/  IMAD.MOV.U32 R11, RZ, RZ, R8 ;  /* 0x000000ffff0b7224 */ /* 0x008fe200078e0008 */
[----:B------:R-:W-:Y:S02]  /*58d0*/  UIADD3 UR27, UR27, -0x1, URZ ;  /* 0xffffffff1b1b7890 */ /* 0x000fe4000fffe03f */
[----:B------:R-:W-:Y:S01]  /*58e0*/  PLOP3.LUT P1, PT, PT, PT, UP0, 0x80, 0x0 ;  /* 0x000000000000781c */ /* 0x000fe20003f2f008 */
[----:B------:R-:W-:-:S09]  /*58f0*/  UPRMT UR28, UR25, 0x654, UR28 ;  /* 0x00000654191c7896 */ /* 0x000fd2000800001c */
[----:B------:R-:W-:Y:S03]  /*5900*/  SYNCS.ARRIVE.TRANS64.RED.A1T0 RZ, [UR28], RZ ;  /* 0x000000ffffff79a7 */ /* 0x000fe6000810041c */
[----:B------:R-:W-:Y:S05]  /*5910*/  @P1 BRA `(.L_x_13612) ;  /* 0xffffffd800f41947 */ /* 0x000fea000383ffff */
.L_x_13601:
[----:B------:R-:W-:-:S06]  /*5920*/  UISETP.GE.AND UP0, UPT, UR27, UR41, UPT ;  /* 0x000000291b00728c */ /* 0x000fcc000bf06270 */
[----:B------:R-:W-:-:S13]  /*5930*/  PLOP3.LUT P1, PT, PT, PT, UP0, 0x80, 0x0 ;  /* 0x000000000000781c */ /* 0x000fda0003f2f008 */
[----:B------:R-:W-:Y:S05]  /*5940*/  @!P1 BRA `(.L_x_13613) ;  /* 0x0000001c00349947 */ /* 0x000fea0003800000 */
[----:B------:R-:W-:Y:S01]  /*5950*/  IMAD.MOV.U32 R202, RZ, RZ, R9 ;  /* 0x000000ffffca7224 */ /* 0x000fe200078e0009 */
[----:B------:R-:W-:Y:S01]  /*5960*/  MOV R7, R8 ;  /* 0x0000000800077202 */ /* 0x000fe20000000f00 */
[----:B------:R-:W-:-:S06]  /*5970*/  ULDC UR7, c[0x0][0x988] ;  /* 0x0002620000077ab9 */ /* 0x000fcc0000000800 */
.L_x_13624:
[----:B------:R-:W-:-:S04]  /*5980*/  UIADD3 UR4, UR4, 0x1, URZ ;  /* 0x0000000104047890 */ /* 0x000fc8000fffe03f */
[----:B------:R-:W-:-:S04]  /*5990*/  UISETP.NE.AND UP0, UPT, UR4, 0x2, UPT ;  /* 0x000000020400788c */ /* 0x000fc8000bf05270 */
[----:B------:R-:W-:Y:S02]  /*59a0*/  USEL UR10, URZ, 0x1, UP0 ;  /* 0x000000013f0a7887 */ /* 0x000fe40008000000 */
[----:B------:R-:W-:Y:S02]  /*59b0*/  USEL UR4, UR4, URZ, UP0 ;  /* 0x0000003f04047287 */ /* 0x000fe40008000000 */
[----:B------:R-:W-:Y:S01]  /*59c0*/  ULOP3.LUT UR5, UR5, UR10, URZ, 0x3c, !UPT ;  /* 0x0000000a05057292 */ /* 0x000fe2000f8e3c3f */
[----:B0--3--:R-:W-:Y:S11]  /*59d0*/  @!P0 BRA `(.L_x_13614) ;  /* 0x0000000000048947 */ /* 0x009ff60003800000 */
[----:B------:R-:W-:Y:S01]  /*59e0*/  BPT.TRAP 0x1 ;  /* 0x000000040000795c */ /* 0x000fe20000300000 */
.L_x_13614:
[----:B------:R-:W-:Y:S01]  /*59f0*/  ULEA UR26, UR4, UR42, 0x3 ;  /* 0x0000002a041a7291 */ /* 0x000fe2000f8e183f */
[----:B------:R-:W-:-:S05]  /*5a00*/  IMAD.U32 R6, RZ, RZ, UR5 ;  /* 0x00000005ff067e24 */ /* 0x000fca000f8e00ff */
[----:B------:R-:W-:-:S04]  /*5a10*/  SHF.L.U32 R6, R6, 0x1f, RZ ;  /* 0x0000001f06067819 */ /* 0x000fc800000006ff */
[----:B------:R3:W4:Y:S01]  /*5a20*/  SYNCS.PHASECHK.TRANS64.TRYWAIT P1, [UR26+0x22830], R6 ;  /* 0x02283006ff0075a7 */ /* 0x000722000802015a */
[----:B------:R-:W-:Y:S05]  /*5a30*/  @!P0 BRA `(.L_x_13615) ;  /* 0x0000000000048947 */ /* 0x000fea0003800000 */
[----:B------:R-:W-:Y:S01]  /*5a40*/  BPT.TRAP 0x1 ;  /* 0x000000040000795c */ /* 0x000fe20000300000 */
.L_x_13615:
[----:B----4-:R-:W-:Y:S05]  /*5a50*/  @P1 BRA `(.L_x_13616) ;  /* 0x0000000000081947 */ /* 0x010fea0003800000 */
[----:B------:R-:W4:Y:S02]  /*5a60*/  SYNCS.PHASECHK.TRANS64.TRYWAIT P1, [UR26+0x22830], R6 ;  /* 0x02283006ff0075a7 */ /* 0x000f24000802015a */
[----:B----4-:R-:W-:Y:S05]  /*5a70*/  @!P1 BRA `(.L_x_13617) ;  /* 0x0000008400249947 */ /* 0x010fea0003800000 */
.L_x_13616:
[----:B------:R-:W-:Y:S01]  /*5a80*/  UIMAD UR10, UR4, 0x300, UR6 ;  /* 0x00000300040a78a4 */ /* 0x000fe2000f8e0206 */
[----:B------:R-:W-:Y:S01]  /*5a90*/  WARPGROUP.ARRIVE ;  /* 0x00000000000079c5 */ /* 0x000fe20000000000 */
[----:B------:R-:W-:Y:S01]  /*5aa0*/  UMOV UR11, 0x40000040 ;  /* 0x40000040000b7882 */ /* 0x000fe20000000000 */
[----:B------:R-:W-:Y:S01]  /*5ab0*/  UMOV UR15, 0x40000040 ;  /* 0x40000040000f7882 */ /* 0x000fe20000000000 */
[----:B------:R-:W-:Y:S02]  /*5ac0*/  UIADD3 UR14, UR10, 0x2, URZ ;  /* 0x000000020a0e7890 */ /* 0x000fe4000fffe03f */
        /* <DEDUP_REMOVED lines=18> */
.L_x_13618:
[----:B------:R-:W-:Y:S01]  /*5bf0*/  FMNMX.FTZ R8, R152, R7, !PT ;  /* 0x0000000798087209 */ /* 0x000fe20007810000 */
[----:B------:R-:W-:Y:S01]  /*5c00*/  UIADD3 UR10, UR26, 0x22840, URZ ;  /* 0x000228401a0a7890 */ /* 0x000fe2000fffe03f */
[----:B01----:R-:W-:Y:S02]  /*5c10*/  FMNMX.FTZ R10, R154, R202, !PT ;  /* 0x000000ca9a0a7209 */ /* 0x003fe40007810000 */
[----:B----4-:R-:W-:Y:S01]  /*5c20*/  FMNMX.FTZ R9, R153, R8, !PT ;  /* 0x0000000899097209 */ /* 0x010fe20007810000 */
[----:B------:R-:W-:-:S03]  /*5c30*/  UPRMT UR10, UR25, 0x654, UR10 ;  /* 0x00000654190a7896 */ /* 0x000fc6000800000a */
[----:B------:R-:W-:-:S04]  /*5c40*/  FMNMX.FTZ R8, R156, R9, !PT ;  /* 0x000000099c087209 */ /* 0x000fc80007810000 */
[----:B------:R-:W-:Y:S02]  /*5c50*/  FMNMX.FTZ R9, R157, R8, !PT ;  /* 0x000000089d097209 */ /* 0x000fe40007810000 */
[----:B------:R-:W-:Y:S02]  /*5c60*/  SYNCS.ARRIVE.TRANS64.RED.A1T0 RZ, [UR10], RZ ;  /* 0x000000ffffff79a7 */ /* 0x000fe4000810040a */
        /* <DEDUP_REMOVED lines=70> */
[----:B0-----:R-:W-:Y:S01]  /*60d0*/  FFMA.FTZ R164, R7, R4, R16 ;  /* 0x0000000407a47223 */ /* 0x001fe20000010010 */
[--C-:B------:R-:W-:Y:S01]  /*60e0*/  FFMA.FTZ R23, R193, UR7, -R204.reuse ;  /* 0x00000007c1177c23 */ /* 0x100fe200080108cc */
[----:B------:R-:W-:Y:S01]  /*60f0*/  FMNMX.FTZ R9, R191, R10, !PT ;  /* 0x0000000abf097209 */ /* 0x000fe20007810000 */
[--C-:B------:R-:W-:Y:S01]  /*6100*/  FFMA.FTZ R196, R196, UR7, -R204.reuse ;  /* 0x00000007c4c47c23 */ /* 0x100fe200080108cc */
[----:B------:R-:W-:Y:S01]  /*6110*/  FFMA.FTZ R177, R197, UR7, -R204 ;  /* 0x00000007c5b17c23 */ /* 0x000fe200080108cc */
[----:B------:R-:W-:Y:S01]  /*6120*/  FMUL.FTZ R24, R24, R7 ;  /* 0x0000000718187220 */ /* 0x000fe20000410000 */
[----:B------:R-:W-:Y:S01]  /*6130*/  FMNMX.FTZ R10, R194, R9, !PT ;  /* 0x00000009c20a7209 */ /* 0x000fe20007810000 */
[----:B------:R-:W0:Y:S01]  /*6140*/  MUFU.EX2 R203, R203 ;  /* 0x000000cb00cb7308 */ /* 0x000e220000000800 */
[----:B-1----:R-:W-:Y:S01]  /*6150*/  F2FP.F16.F32.PACK_AB R168, R201, R16 ;  /* 0x00000010c9a8723e */ /* 0x002fe200000000ff */
[-C--:B------:R-:W-:Y:S01]  /*6160*/  FMUL.FTZ R25, R25, R7.reuse ;  /* 0x0000000719197220 */ /* 0x080fe20000410000 */
        /* <DEDUP_REMOVED lines=79> */
[----:B------:R-:W-:Y:S01]  /*6660*/  FMUL.FTZ R145, R145, R7 ;  /* 0x0000000791917220 */ /* 0x000fe20000410000 */
        /* <DEDUP_REMOVED lines=9> */
[----:B------:R-:W-:Y:S01]  /*6700*/  FADD.FTZ R167, R201, R164 ;  /* 0x000000a4c9a77221 */ /* 0x000fe20000010000 */
[--C-:B------:R-:W-:Y:S01]  /*6710*/  FFMA.FTZ R163, R170, UR7, -R161.reuse ;  /* 0x00000007aaa37c23 */ /* 0x100fe200080108a1 */
[--C-:B------:R-:W-:Y:S01]  /*6720*/  FFMA.FTZ R184, R171, UR7, -R161.reuse ;  /* 0x00000007abb87c23 */ /* 0x100fe200080108a1 */
[----:B------:R-:W-:Y:S01]  /*6730*/  FFMA.FTZ R173, R174, UR7, -R161 ;  /* 0x00000007aead7c23 */ /* 0x000fe200080108a1 */
[----:B----4-:R-:W-:Y:S01]  /*6740*/  FADD.FTZ R166, R200, R167 ;  /* 0x000000a7c8a67221 */ /* 0x010fe20000010000 */
[----:B------:R-:W1:Y:S01]  /*6750*/  MUFU.EX2 R169, R169 ;  /* 0x000000a900a97308 */ /* 0x000e620000000800 */
[--C-:B------:R-:W-:Y:S01]  /*6760*/  FFMA.FTZ R188, R175, UR7, -R161.reuse ;  /* 0x00000007afbc7c23 */ /* 0x100fe200080108a1 */
[--C-:B------:R-:W-:Y:S01]  /*6770*/  FFMA.FTZ R174, R178, UR7, -R161.reuse ;  /* 0x00000007b2ae7c23 */ /* 0x100fe200080108a1 */
[----:B0-----:R-:W-:Y:S01]  /*6780*/  FADD.FTZ R166, R203, R166 ;  /* 0x000000a6cba67221 */ /* 0x001fe20000010000 */
        /* <DEDUP_REMOVED lines=10> */
[----:B------:R-:W-:Y:S01]  /*6830*/  FFMA.FTZ R199, R199, UR7, -R161 ;  /* 0x00000007c7c77c23 */ /* 0x000fe200080108a1 */
[----:B------:R-:W-:Y:S01]  /*6840*/  F2FP.F16.F32.PACK_AB R170, R203, R200 ;  /* 0x000000c8cbaa723e */ /* 0x000fe200000000ff */
[----:B------:R-:W4:Y:S01]  /*6850*/  MUFU.EX2 R155, R155 ;  /* 0x0000009b009b7308 */ /* 0x000f220000000800 */
[----:B-1----:R-:W-:Y:S01]  /*6860*/  FFMA.FTZ R5, R176, R5, R169 ;  /* 0x00000005b0057223 */ /* 0x002fe200000100a9 */
[-C--:B------:R-:W-:Y:S01]  /*6870*/  FMUL.FTZ R148, R148, R7.reuse ;  /* 0x0000000794947220 */ /* 0x080fe20000410000 */
[----:B------:R-:W-:Y:S01]  /*6880*/  FMUL.FTZ R149, R149, R7 ;  /* 0x0000000795957220 */ /* 0x000fe20000410000 */
[-C--:B------:R-:W-:Y:S01]  /*6890*/  FMUL.FTZ R26, R26, R176.reuse ;  /* 0x000000b01a1a7220 */ /* 0x080fe20000410000 */
[-C--:B------:R-:W-:Y:S01]  /*68a0*/  FMUL.FTZ R27, R27, R176.reuse ;  /* 0x000000b01b1b7220 */ /* 0x080fe20000410000 */
[-C--:B------:R-:W-:Y:S01]  /*68b0*/  FMUL.FTZ R30, R30, R176.reuse ;  /* 0x000000b01e1e7220 */ /* 0x080fe20000410000 */
[-C--:B------:R-:W-:Y:S01]  /*68c0*/  FMUL.FTZ R31, R31, R176.reuse ;  /* 0x000000b01f1f7220 */ /* 0x080fe20000410000 */
[----:B------:R-:W1:Y:S01]  /*68d0*/  MUFU.EX2 R158, R158 ;  /* 0x0000009e009e7308 */ /* 0x000e620000000800 */
[C---:B0-----:R-:W-:Y:S01]  /*68e0*/  FADD.FTZ R164, R154.reuse, R5 ;  /* 0x000000059aa47221 */ /* 0x041fe20000010000 */
[----:B------:R-:W-:Y:S01]  /*68f0*/  FFMA.FTZ R5, R183, UR7, -R161 ;  /* 0x00000007b7057c23 */ /* 0x000fe200080108a1 */
[----:B------:R-:W-:Y:S01]  /*6900*/  F2FP.F16.F32.PACK_AB R169, R154, R169 ;  /* 0x000000a99aa9723e */ /* 0x000fe200000000ff */
        /* <DEDUP_REMOVED lines=21> */
[----:B0-----:R-:W-:Y:S01]  /*6a60*/  FADD.FTZ R171, R165, R164 ;  /* 0x000000a4a5ab7221 */ /* 0x001fe20000010000 */
[----:B------:R-:W-:Y:S01]  /*6a70*/  FADD.FTZ R166, R14, R167 ;  /* 0x000000a70ea67221 */ /* 0x000fe20000010000 */
[-C--:B------:R-:W-:Y:S01]  /*6a80*/  FMUL.FTZ R62, R62, R176.reuse ;  /* 0x000000b03e3e7220 */ /* 0x080fe20000410000 */
[-C--:B------:R-:W-:Y:S01]  /*6a90*/  FMUL.FTZ R63, R63, R176.reuse ;  /* 0x000000b03f3f7220 */ /* 0x080fe20000410000 */
[-C--:B------:R-:W-:Y:S01]  /*6aa0*/  FMUL.FTZ R66, R66, R176.reuse ;  /* 0x000000b042427220 */ /* 0x080fe20000410000 */
[-C--:B------:R-:W-:Y:S01]  /*6ab0*/  FMUL.FTZ R67, R67, R176.reuse ;  /* 0x000000b043437220 */ /* 0x080fe20000410000 */
[-C--:B------:R-:W-:Y:S01]  /*6ac0*/  FMUL.FTZ R70, R70, R176.reuse ;  /* 0x000000b046467220 */ /* 0x080fe20000410000 */
[----:B------:R-:W0:Y:S01]  /*6ad0*/  MUFU.EX2 R180, R180 ;  /* 0x000000b400b47308 */ /* 0x000e220000000800 */
[C---:B----4-:R-:W-:Y:S01]  /*6ae0*/  FADD.FTZ R164, R162.reuse, R171 ;  /* 0x000000aba2a47221 */ /* 0x050fe20000010000 */
[----:B------:R-:W-:Y:S01]  /*6af0*/  FADD.FTZ R171, R157, R166 ;  /* 0x000000a69dab7221 */ /* 0x000fe20000010000 */
[----:B------:R-:W-:Y:S01]  /*6b00*/  F2FP.F16.F32.PACK_AB R165, R162, R165 ;  /* 0x000000a5a2a5723e */ /* 0x000fe200000000ff */
[----:B------:R-:W-:Y:S01]  /*6b10*/  FMUL.FTZ R71, R71, R176 ;  /* 0x000000b047477220 */ /* 0x000fe20000410000 */
[----:B------:R-:W-:Y:S01]  /*6b20*/  F2FP.F16.F32.PACK_AB R162, R20, R13 ;  /* 0x0000000d14a2723e */ /* 0x000fe200000000ff */
[----:B------:R-:W-:Y:S01]  /*6b30*/  FADD.FTZ R166, R160, R171 ;  /* 0x000000aba0a67221 */ /* 0x000fe20000010000 */
[----:B------:R-:W-:Y:S01]  /*6b40*/  F2FP.F16.F32.PACK_AB R171, R158, R155 ;  /* 0x0000009b9eab723e */ /* 0x000fe200000000ff */
[----:B------:R-:W4:Y:S01]  /*6b50*/  MUFU.EX2 R163, R163 ;  /* 0x000000a300a37308 */ /* 0x000f220000000800 */
[----:B-1----:R-:W-:Y:S01]  /*6b60*/  FADD.FTZ R167, R159, R164 ;  /* 0x000000a49fa77221 */ /* 0x002fe20000010000 */
[C---:B------:R-:W-:Y:S01]  /*6b70*/  FADD.FTZ R166, R17.reuse, R166 ;  /* 0x000000a611a67221 */ /* 0x040fe20000010000 */
[----:B------:R-:W-:Y:S01]  /*6b80*/  F2FP.F16.F32.PACK_AB R160, R17, R160 ;  /* 0x000000a011a0723e */ /* 0x000fe200000000ff */
[-C--:B------:R-:W-:Y:S01]  /*6b90*/  FMUL.FTZ R74, R74, R176.reuse ;  /* 0x000000b04a4a7220 */ /* 0x080fe20000410000 */
[-C--:B------:R-:W-:Y:S01]  /*6ba0*/  FMUL.FTZ R75, R75, R176.reuse ;  /* 0x000000b04b4b7220 */ /* 0x080fe20000410000 */
        /* <DEDUP_REMOVED lines=19> */
[----:B-1----:R-:W-:Y:S01]  /*6ce0*/  FADD.FTZ R164, R184, R161 ;  /* 0x000000a1b8a47221 */ /* 0x002fe20000010000 */
[----:B------:R-:W-:Y:S01]  /*6cf0*/  FADD.FTZ R161, R13, R166 ;  /* 0x000000a60da17221 */ /* 0x000fe20000010000 */
[----:B------:R-:W-:Y:S01]  /*6d00*/  F2FP.F16.F32.PACK_AB R166, R157, R14 ;  /* 0x0000000e9da6723e */ /* 0x000fe200000000ff */
[-C--:B------:R-:W-:Y:S01]  /*6d10*/  FMUL.FTZ R106, R106, R176.reuse ;  /* 0x000000b06a6a7220 */ /* 0x080fe20000410000 */
[-C--:B------:R-:W-:Y:S01]  /*6d20*/  FMUL.FTZ R107, R107, R176.reuse ;  /* 0x000000b06b6b7220 */ /* 0x080fe20000410000 */
[----:B------:R-:W-:Y:S01]  /*6d30*/  FADD.FTZ R161, R20, R161 ;  /* 0x000000a114a17221 */ /* 0x000fe20000010000 */
[-C--:B------:R-:W-:Y:S01]  /*6d40*/  FMUL.FTZ R110, R110, R176.reuse ;  /* 0x000000b06e6e7220 */ /* 0x080fe20000410000 */
[----:B------:R-:W1:Y:S01]  /*6d50*/  MUFU.EX2 R174, R174 ;  /* 0x000000ae00ae7308 */ /* 0x000e620000000800 */
[----:B0-----:R-:W-:Y:S01]  /*6d60*/  FADD.FTZ R167, R173, R164 ;  /* 0x000000a4ada77221 */ /* 0x001fe20000010000 */
[----:B------:R-:W-:Y:S01]  /*6d70*/  F2FP.F16.F32.PACK_AB R164, R18, R15 ;  /* 0x0000000f12a4723e */ /* 0x000fe200000000ff */
[----:B------:R-:W-:Y:S01]  /*6d80*/  FADD.FTZ R18, R156, R161 ;  /* 0x000000a19c127221 */ /* 0x000fe20000010000 */
[----:B------:R-:W-:Y:S01]  /*6d90*/  F2FP.F16.F32.PACK_AB R161, R184, R163 ;  /* 0x000000a3b8a1723e */ /* 0x000fe200000000ff */
[----:B------:R-:W-:Y:S01]  /*6da0*/  FMUL.FTZ R111, R111, R176 ;  /* 0x000000b06f6f7220 */ /* 0x000fe20000410000 */
[C---:B------:R-:W-:Y:S01]  /*6db0*/  F2FP.F16.F32.PACK_AB R156, R153.reuse, R156 ;  /* 0x0000009c999c723e */ /* 0x040fe200000000ff */
[----:B------:R-:W-:Y:S01]  /*6dc0*/  FADD.FTZ R15, R153, R18 ;  /* 0x00000012990f7221 */ /* 0x000fe20000010000 */
[----:B------:R-:W0:Y:S01]  /*6dd0*/  MUFU.EX2 R175, R175 ;  /* 0x000000af00af7308 */ /* 0x000e220000000800 */
        /* <DEDUP_REMOVED lines=9> */
[----:B------:R-:W-:Y:S01]  /*6e70*/  F2FP.F16.F32.PACK_AB R167, R180, R159 ;  /* 0x0000009fb4a7723e */ /* 0x000fe200000000ff */
[-C--:B------:R-:W-:Y:S01]  /*6e80*/  FMUL.FTZ R123, R123, R176.reuse ;  /* 0x000000b07b7b7220 */ /* 0x080fe20000410000 */
        /* <DEDUP_REMOVED lines=13> */
[----:B----4-:R-:W-:Y:S01]  /*6f60*/  FADD.FTZ R18, R4, R157 ;  /* 0x0000009d04127221 */ /* 0x010fe20000010000 */
[----:B------:R-:W-:Y:S01]  /*6f70*/  F2FP.F16.F32.PACK_AB R157, R175, R174 ;  /* 0x000000aeaf9d723e */ /* 0x000fe200000000ff */
[-C--:B------:R-:W-:Y:S01]  /*6f80*/  FMUL.FTZ R146, R146, R176.reuse ;  /* 0x000000b092927220 */ /* 0x080fe20000410000 */
[-C--:B------:R-:W-:Y:S01]  /*6f90*/  FMUL.FTZ R147, R147, R176.reuse ;  /* 0x000000b093937220 */ /* 0x080fe20000410000 */
[-C--:B------:R-:W-:Y:S01]  /*6fa0*/  FMUL.FTZ R150, R150, R176.reuse ;  /* 0x000000b096967220 */ /* 0x080fe20000410000 */
[----:B------:R-:W-:-:S02]  /*6fb0*/  FMUL.FTZ R151, R151, R176 ;  /* 0x000000b097977220 */ /* 0x000fc40000410000 */
[----:B------:R-:W4:Y:S01]  /*6fc0*/  MUFU.EX2 R19, R19 ;  /* 0x0000001300137308 */ /* 0x000f220000000800 */
[----:B-1----:R-:W-:-:S07]  /*6fd0*/  FADD.FTZ R14, R12, R15 ;  /* 0x0000000f0c0e7221 */ /* 0x002fce0000010000 */
[----:B------:R-:W1:Y:S01]  /*6fe0*/  MUFU.EX2 R178, R178 ;  /* 0x000000b200b27308 */ /* 0x000e620000000800 */
[C---:B0-----:R-:W-:Y:S01]  /*6ff0*/  FADD.FTZ R17, R5.reuse, R18 ;  /* 0x0000001205117221 */ /* 0x041fe20000010000 */
[----:B------:R-:W-:-:S06]  /*7000*/  F2FP.F16.F32.PACK_AB R159, R5, R4 ;  /* 0x00000004059f723e */ /* 0x000fcc00000000ff */
[----:B------:R-:W0:Y:S01]  /*7010*/  MUFU.EX2 R152, R152 ;  /* 0x0000009800987308 */ /* 0x000e220000000800 */
[C---:B----4-:R-:W-:Y:S01]  /*7020*/  FADD.FTZ R15, R19.reuse, R14 ;  /* 0x0000000e130f7221 */ /* 0x050fe20000010000 */
[----:B------:R-:W-:-:S06]  /*7030*/  F2FP.F16.F32.PACK_AB R158, R19, R12 ;  /* 0x0000000c139e723e */ /* 0x000fcc00000000ff */
[----:B------:R-:W4:Y:S01]  /*7040*/  MUFU.EX2 R179, R179 ;  /* 0x000000b300b37308 */ /* 0x000f220000000800 */
[----:B-1----:R-:W-:-:S07]  /*7050*/  FADD.FTZ R18, R178, R17 ;  /* 0x00000011b2127221 */ /* 0x002fce0000010000 */
[----:B------:R-:W1:Y:S01]  /*7060*/  MUFU.EX2 R21, R21 ;  /* 0x0000001500157308 */ /* 0x000e620000000800 */
[----:B0-----:R-:W-:-:S07]  /*7070*/  FADD.FTZ R14, R152, R15 ;  /* 0x0000000f980e7221 */ /* 0x001fce0000010000 */
[----:B------:R-:W0:Y:S01]  /*7080*/  MUFU.EX2 R16, R190 ;  /* 0x000000be00107308 */ /* 0x000e220000000800 */
[C---:B----4-:R-:W-:Y:S01]  /*7090*/  FADD.FTZ R13, R179.reuse, R18 ;  /* 0x00000012b30d7221 */ /* 0x050fe20000010000 */
[----:B------:R-:W-:-:S06]  /*70a0*/  F2FP.F16.F32.PACK_AB R153, R179, R178 ;  /* 0x000000b2b399723e */ /* 0x000fcc00000000ff */
[----:B------:R-:W4:Y:S01]  /*70b0*/  MUFU.EX2 R11, R11 ;  /* 0x0000000b000b7308 */ /* 0x000f220000000800 */
[C---:B-1----:R-:W-:Y:S01]  /*70c0*/  FADD.FTZ R14, R21.reuse, R14 ;  /* 0x0000000e150e7221 */ /* 0x042fe20000010000 */
[----:B------:R-:W-:-:S06]  /*70d0*/  F2FP.F16.F32.PACK_AB R152, R21, R152 ;  /* 0x000000981598723e */ /* 0x000fcc00000000ff */
[----:B------:R-:W1:Y:S01]  /*70e0*/  MUFU.EX2 R155, R191 ;  /* 0x000000bf009b7308 */ /* 0x000e620000000800 */
[----:B0-----:R-:W-:-:S07]  /*70f0*/  FADD.FTZ R12, R16, R13 ;  /* 0x0000000d100c7221 */ /* 0x001fce0000010000 */
[----:B------:R-:W0:Y:S01]  /*7100*/  MUFU.EX2 R22, R22 ;  /* 0x0000001600167308 */ /* 0x000e220000000800 */
[----:B----4-:R-:W-:-:S07]  /*7110*/  FADD.FTZ R15, R11, R14 ;  /* 0x0000000e0b0f7221 */ /* 0x010fce0000010000 */
[----:B------:R-:W4:Y:S01]  /*7120*/  MUFU.EX2 R194, R194 ;  /* 0x000000c200c27308 */ /* 0x000f220000000800 */
[C---:B-1----:R-:W-:Y:S01]  /*7130*/  FADD.FTZ R5, R155.reuse, R12 ;  /* 0x0000000c9b057221 */ /* 0x042fe20000010000 */
[----:B------:R-:W-:-:S06]  /*7140*/  F2FP.F16.F32.PACK_AB R155, R155, R16 ;  /* 0x000000109b9b723e */ /* 0x000fcc00000000ff */
[----:B------:R-:W1:Y:S01]  /*7150*/  MUFU.EX2 R172, R172 ;  /* 0x000000ac00ac7308 */ /* 0x000e620000000800 */
[C---:B0-----:R-:W-:Y:S01]  /*7160*/  FADD.FTZ R15, R22.reuse, R15 ;  /* 0x0000000f160f7221 */ /* 0x041fe20000010000 */
[----:B------:R-:W-:-:S06]  /*7170*/  F2FP.F16.F32.PACK_AB R154, R22, R11 ;  /* 0x0000000b169a723e */ /* 0x000fcc00000000ff */
[----:B------:R-:W0:Y:S01]  /*7180*/  MUFU.EX2 R195, R195 ;  /* 0x000000c300c37308 */ /* 0x000e220000000800 */
[----:B----4-:R-:W-:-:S07]  /*7190*/  FADD.FTZ R12, R194, R5 ;  /* 0x00000005c20c7221 */ /* 0x010fce0000010000 */
        /* <DEDUP_REMOVED lines=11> */
[----:B0-----:R-:W-:Y:S01]  /*7250*/  FADD.FTZ R4, R10, R5 ;  /* 0x000000050a047221 */ /* 0x001fe20000010000 */
[C---:B----4-:R-:W-:Y:S01]  /*7260*/  FADD.FTZ R5, R175.reuse, R12 ;  /* 0x0000000caf057221 */ /* 0x050fe20000010000 */
[----:B------:R-:W-:Y:S02]  /*7270*/  F2FP.F16.F32.PACK_AB R175, R175, R198 ;  /* 0x000000c6afaf723e */ /* 0x000fe400000000ff */
[C---:B-1----:R-:W-:Y:S01]  /*7280*/  FADD.FTZ R4, R177.reuse, R4 ;  /* 0x00000004b1047221 */ /* 0x042fe20000010000 */
[----:B------:R-:W-:Y:S01]  /*7290*/  F2FP.F16.F32.PACK_AB R174, R177, R10 ;  /* 0x0000000ab1ae723e */ /* 0x000fe200000000ff */
[----:B------:R-:W-:Y:S06]  /*72a0*/  @!P0 BRA `(.L_x_13619) ;  /* 0x0000000000048947 */ /* 0x000fec0003800000 */
[----:B------:R-:W-:Y:S01]  /*72b0*/  BPT.TRAP 0x1 ;  /* 0x000000040000795c */ /* 0x000fe20000300000 */
.L_x_13619:
[----:B------:R0:W1:Y:S01]  /*72c0*/  SYNCS.PHASECHK.TRANS64.TRYWAIT P1, [UR26+0x22850], R6 ;  /* 0x02285006ff0075a7 */ /* 0x000062000802015a */
[----:B------:R-:W-:Y:S05]  /*72d0*/  @!P0 BRA `(.L_x_13620) ;  /* 0x0000000000048947 */ /* 0x000fea0003800000 */
[----:B------:R-:W-:Y:S01]  /*72e0*/  BPT.TRAP 0x1 ;  /* 0x000000040000795c */ /* 0x000fe20000300000 */
.L_x_13620:
[----:B-1----:R-:W-:Y:S05]  /*72f0*/  @P1 BRA `(.L_x_13621) ;  /* 0x0000000000081947 */ /* 0x002fea0003800000 */
[----:B------:R-:W1:Y:S02]  /*7300*/  SYNCS.PHASECHK.TRANS64.TRYWAIT P1, [UR26+0x22850], R6 ;  /* 0x02285006ff0075a7 */ /* 0x000e64000802015a */
[----:B-1----:R-:W-:Y:S05]  /*7310*/  @!P1 BRA `(.L_x_13622) ;  /* 0x0000006c00149947 */ /* 0x002fea0003800000 */
.L_x_13621:
        /* <DEDUP_REMOVED lines=39> */
.L_x_13623:
[----:B------:R-:W-:Y:S01]  /*7590*/  UISETP.GT.AND UP0, UPT, UR27, UR41, UPT ;  /* 0x000000291b00728c */ /* 0x000fe2000bf04270 */
[----:B------:R-:W-:Y:S01]  /*75a0*/  IMAD.MOV.U32 R202, RZ, RZ, R9 ;  /* 0x000000ffffca7224 */ /* 0x000fe200078e0009 */
[----:B------:R-:W-:Y:S01]  /*75b0*/  UIADD3 UR26, UR26, 0x22860, URZ ;  /* 0x000228601a1a7890 */ /* 0x000fe2000fffe03f */
[----:B-1----:R-:W-:Y:S01]  /*75c0*/  IMAD.MOV.U32 R7, RZ, RZ, R8 ;  /* 0x000000ffff077224 */ /* 0x002fe200078e0008 */
[----:B------:R-:W-:Y:S02]  /*75d0*/  UIADD3 UR27, UR27, -0x1, URZ ;  /* 0xffffffff1b1b7890 */ /* 0x000fe4000fffe03f */
[----:B------:R-:W-:Y:S01]  /*75e0*/  PLOP3.LUT P1, PT, PT, PT, UP0, 0x80, 0x0 ;  /* 0x000000000000781c */ /* 0x000fe20003f2f008 */
[----:B------:R-:W-:-:S09]  /*75f0*/  UPRMT UR26, UR25, 0x654, UR26 ;  /* 0x00000654191a7896 */ /* 0x000fd2000800001a */
[----:B------:R-:W-:Y:S03]  /*7600*/  SYNCS.ARRIVE.TRANS64.RED.A1T0 RZ, [UR26], RZ ;  /* 0x000000ffffff79a7 */ /* 0x000fe6000810041a */
[----:B------:R-:W-:Y:S05]  /*7610*/  @P1 BRA `(.L_x_13624) ;  /* 0xffffffe000d81947 */ /* 0x000fea000383ffff */
.L_x_13613:
[----:B------:R-:W4:Y:S01]  /*7620*/  SHFL.BFLY PT, R3, R4, 0x2, 0x1f ;  /* 0x0c401f0004037f89 */ /* 0x000f2200000e0000 */
[----:B------:R-:W-:-:S03]  /*7630*/  PLOP3.LUT P0, PT, PT, PT, PT, 0x8, 0x0 ;  /* 0x000000000000781c */ /* 0x000fc60003f0e170 */
[----:B0--3--:R-:W0:Y:S01]  /*7640*/  SHFL.BFLY PT, R6, R5, 0x2, 0x1f ;  /* 0x0c401f0005067f89 */ /* 0x009e2200000e0000 */
[----:B----4-:R-:W-:Y:S01]  /*7650*/  FADD.FTZ R3, R3, R4 ;  /* 0x0000000403037221 */ /* 0x010fe20000010000 */
[----:B------:R-:W-:Y:S02]  /*7660*/  IMAD.MOV.U32 R4, RZ, RZ, -0x800000 ;  /* 0xff800000ff047424 */ /* 0x000fe400078e00ff */
[----:B0-----:R-:W-:Y:S02]  /*7670*/  FADD.FTZ R6, R6, R5 ;  /* 0x0000000506067221 */ /* 0x001fe40000010000 */
[----:B--2---:R-:W1:Y:S01]  /*7680*/  SHFL.BFLY PT, R0, R3, 0x1, 0x1f ;  /* 0x0c201f0003007f89 */ /* 0x004e6200000e0000 */
[----:B------:R-:W-:-:S03]  /*7690*/  IMAD.U32 R5, RZ, RZ, UR7 ;  /* 0x00000007ff057e24 */ /* 0x000fc6000f8e00ff */
[----:B------:R-:W0:Y:S01]  /*76a0*/  SHFL.BFLY PT, R7, R6, 0x1, 0x1f ;  /* 0x0c201f0006077f89 */ /* 0x000e2200000e0000 */
[----:B-1----:R-:W-:Y:S01]  /*76b0*/  FADD.FTZ R11, R3, R0 ;  /* 0x00000000030b7221 */ /* 0x002fe20000010000 */
[----:B------:R-:W-:Y:S01]  /*76c0*/  IADD3 R3, -R2, 0xb, RZ ;  /* 0x0000000b02037810 */ /* 0x000fe20007ffe1ff */
[----:B------:R-:W-:Y:S02]  /*76d0*/  IMAD.MOV.U32 R0, RZ, RZ, RZ ;  /* 0x000000ffff007224 */ /* 0x000fe400078e00ff */
[----:B0-----:R-:W-:Y:S02]  /*76e0*/  FADD.FTZ R12, R6, R7 ;  /* 0x00000007060c7221 */ /* 0x001fe40000010000 */
[----:B------:R0:W-:Y:S08]  /*76f0*/  BAR.ARV R3, 0x100 ;  /* 0x000400030000751d */ /* 0x0001f00000002000 */
[----:B------:R-:W-:Y:S06]  /*7700*/  BAR.ARV 0x8, 0x180 ;  /* 0x0206000000007b1d */ /* 0x000fec0000002000 */
[----:B------:R-:W-:Y:S01]  /*7710*/  FSETP.NE.FTZ.AND P1, PT, R11, RZ, PT ;  /* 0x000000ff0b00720b */ /* 0x000fe20003f35000 */
[----:B0-----:R-:W-:Y:S01]  /*7720*/  IMAD.MOV.U32 R3, RZ, RZ, -0x800000 ;  /* 0xff800000ff037424 */ /* 0x001fe200078e00ff */
[----:B------:R-:W-:-:S02]  /*7730*/  FSETP.NE.FTZ.AND P2, PT, R12, RZ, PT ;  /* 0x000000ff0c00720b */ /* 0x000fc40003f55000 */
[----:B------:R-:W-:-:S09]  /*7740*/  MOV R7, RZ ;  /* 0x000000ff00077202 */ /* 0x000fd20000000f00 */
[----:B------:R-:W0:Y:S01]  /*7750*/  @P1 MUFU.RCP R7, R11 ;  /* 0x0000000b00071308 */ /* 0x000e220000001000 */
[----:B------:R-:W-:-:S07]  /*7760*/  @P1 FMUL.FTZ R5, R5, 0.69314718246459960938 ;  /* 0x3f31721805051820 */ /* 0x000fce0000410000 */
[----:B------:R-:W1:Y:S08]  /*7770*/  @P1 MUFU.LG2 R10, R11 ;  /* 0x0000000b000a1308 */ /* 0x000e700000000c00 */
[----:B------:R-:W2:Y:S01]  /*7780*/  @P2 MUFU.LG2 R2, R12 ;  /* 0x0000000c00022308 */ /* 0x000ea20000000c00 */
[-C--:B0-----:R-:W-:Y:S01]  /*7790*/  FMUL.FTZ R24, R24, R7.reuse ;  /* 0x0000000718187220 */ /* 0x081fe20000410000 */
[-C--:B------:R-:W-:Y:S01]  /*77a0*/  FMUL.FTZ R25, R25, R7.reuse ;  /* 0x0000000719197220 */ /* 0x080fe20000410000 */
[-C--:B------:R-:W-:Y:S01]  /*77b0*/  FMUL.FTZ R28, R28, R7.reuse ;  /* 0x000000071c1c7220 */ /* 0x080fe20000410000 */
[-C--:B------:R-:W-:Y:S01]  /*77c0*/  FMUL.FTZ R29, R29, R7.reuse ;  /* 0x000000071d1d7220 */ /* 0x080fe20000410000 */
[-C--:B------:R-:W-:Y:S01]  /*77d0*/  FMUL.FTZ R32, R32, R7.reuse ;  /* 0x0000000720207220 */ /* 0x080fe20000410000 */
[-C--:B------:R-:W-:Y:S01]  /*77e0*/  FMUL.FTZ R33, R33, R7.reuse ;  /* 0x0000000721217220 */ /* 0x080fe20000410000 */
[-C--:B------:R-:W-:Y:S01]  /*77f0*/  FMUL.FTZ R36, R36, R7.reuse ;  /* 0x0000000724247220 */ /* 0x080fe20000410000 */
        /* <DEDUP_REMOVED lines=58> */
[----:B------:R-:W-:Y:S01]  /*7ba0*/  MOV R7, UR7 ;  /* 0x0000000700077c02 */ /* 0x000fe20008000f00 */
[----:B-1----:R-:W-:Y:S01]  /*7bb0*/  @P1 FMUL.FTZ R10, R10, 0.69314718246459960938 ;  /* 0x3f3172180a0a1820 */ /* 0x002fe20000410000 */
[----:B--2---:R-:W-:Y:S01]  /*7bc0*/  @P2 FMUL.FTZ R2, R2, 0.69314718246459960938 ;  /* 0x3f31721802022820 */ /* 0x004fe20000410000 */
[-C--:B0-----:R-:W-:Y:S01]  /*7bd0*/  FMUL.FTZ R26, R26, R0.reuse ;  /* 0x000000001a1a7220 */ /* 0x081fe20000410000 */
        /* <DEDUP_REMOVED lines=66> */
.L_x_13588:
        /* <DEDUP_REMOVED lines=32> */
[----:B------:R-:W-:Y:S02]  /*8200*/  IADD3 R13, R5, -R6, RZ ;  /* 0x80000006050d7210 */ /* 0x000fe40007ffe0ff */
[----:B------:R-:W-:Y:S01]  /*8210*/  LEA.HI R10, R9, R0, RZ, 0x2 ;  /* 0x00000000090a7211 */ /* 0x000fe200078f10ff */
[----:B------:R-:W5:Y:S01]  /*8220*/  @P0 LDC R152, c[0x0][0xbec] ;  /* 0x0002fb00ff980b82 */ /* 0x000f620000000800 */
[----:B------:R-:W-:-:S02]  /*8230*/  LEA.HI R6, R13, R13, RZ, 0x1 ;  /* 0x0000000d0d067211 */ /* 0x000fc400078f08ff */
[--C-:B------:R-:W-:Y:S02]  /*8240*/  SHF.R.S32.HI R11, RZ, 0x2, R10.reuse ;  /* 0x00000002ff0b7819 */ /* 0x100fe4000001140a */
[----:B------:R-:W-:Y:S02]  /*8250*/  SHF.R.S32.HI R12, RZ, 0x1f, R10 ;  /* 0x0000001fff0c7819 */ /* 0x000fe4000001140a */
[----:B------:R-:W-:Y:S01]  /*8260*/  LEA.HI R9, R9, R0, RZ, 0x5 ;  /* 0x0000000009097211 */ /* 0x000fe200078f28ff */
[----:B------:R-:W5:Y:S01]  /*8270*/  @P0 LDC R17, c[0x0][0xbf0] ;  /* 0x0002fc00ff110b82 */ /* 0x000f620000000800 */
[----:B------:R-:W-:Y:S02]  /*8280*/  LEA.HI R12, R12, R11, RZ, 0x3 ;  /* 0x0000000b0c0c7211 */ /* 0x000fe400078f18ff */
[----:B------:R-:W-:Y:S02]  /*8290*/  LOP3.LUT R2, R2, 0x3fffffe, RZ, 0xc0, !PT ;  /* 0x03fffffe02027812 */ /* 0x000fe400078ec0ff */
[----:B------:R-:W-:-:S03]  /*82a0*/  LOP3.LUT R12, R12, 0xfffffff8, RZ, 0xc0, !PT ;  /* 0xfffffff80c0c7812 */ /* 0x000fc600078ec0ff */
[----:B------:R-:W-:Y:S01]  /*82b0*/  IMAD.IADD R2, R7, 0x1, -R2 ;  /* 0x0000000107027824 */ /* 0x000fe200078e0a02 */
[----:B------:R-:W5:Y:S01]  /*82c0*/  @P0 LDC R153, c[0x0][0xbf0] ;  /* 0x0002fc00ff990b82 */ /* 0x000f620000000800 */
[----:B------:R-:W-:Y:S01]  /*82d0*/  IMAD.IADD R5, R11, 0x1, -R12 ;  /* 0x000000010b057824 */ /* 0x000fe200078e0a0c */
[----:B------:R-:W-:Y:S01]  /*82e0*/  LOP3.LUT R12, R6, 0x1ffffffe, RZ, 0xc0, !PT ;  /* 0x1ffffffe060c7812 */ /* 0x000fe200078ec0ff */
[----:B------:R-:W-:Y:S01]  /*82f0*/  IMAD.U32 R7, RZ, RZ, UR5 ;  /* 0x00000005ff077e24 */ /* 0x000fe2000f8e00ff */
[----:B------:R-:W-:Y:S01]  /*8300*/  SHF.R.S32.HI R6, RZ, 0x5, R9 ;  /* 0x00000005ff067819 */ /* 0x000fe20000011409 */
[----:B------:R-:W-:Y:S01]  /*8310*/  IMAD.U32 R7, RZ, RZ, UR6 ;  /* 0x00000006ff077e24 */ /* 0x000fe2000f8e00ff */
[----:B------:R-:W-:Y:S01]  /*8320*/  UIMAD UR6, UR38, UR9, UR7 ;  /* 0x00000009260672a4 */ /* 0x000fe2000f8e0207 */
[----:B------:R-:W-:Y:S01]  /*8330*/  IMAD.IADD R16, R13, 0x1, -R12 ;  /* 0x000000010d107824 */ /* 0x000fe200078e0a0c */
[----:B------:R-:W-:Y:S01]  /*8340*/  LEA R5, R6, R5, 0x4 ;  /* 0x0000000506057211 */ /* 0x000fe200078e20ff */
[----:B------:R-:W-:Y:S01]  /*8350*/  IMAD.U32 R6, RZ, RZ, UR4 ;  /* 0x00000004ff067e24 */ /* 0x000fe2000f8e00ff */
[----:B------:R-:W-:Y:S01]  /*8360*/  UIMAD.WIDE.U32 UR4, UR38, UR8, URZ ;  /* 0x00000008260472a5 */ /* 0x000fe2000f8e003f */
[----:B----4-:R-:W-:Y:S01]  /*8370*/  IMAD R12, R18, UR10, RZ ;  /* 0x0000000a120c7c24 */ /* 0x010fe2000f8e02ff */
[----:B------:R-:W-:Y:S01]  /*8380*/  LEA R9, R2, R5, 0x6 ;  /* 0x0000000502097211 */ /* 0x000fe200078e30ff */
[----:B------:R-:W-:Y:S01]  /*8390*/  IMAD.WIDE.U32 R6, R18, UR12, R6 ;  /* 0x0000000c12067c25 */ /* 0x000fe2000f8e0006 */
[----:B------:R-:W-:-:S02]  /*83a0*/  UIADD3 UR6, UR5, UR6, URZ ;  /* 0x0000000605067290 */ /* 0x000fc4000fffe03f */
[----:B------:R-:W-:Y:S01]  /*83b0*/  MOV R13, UR5 ;  /* 0x00000005000d7c02 */ /* 0x000fe20008000f00 */
[----:B------:R-:W-:Y:S01]  /*83c0*/  IMAD R2, R16, 0x8, R9 ;  /* 0x0000000810027824 */ /* 0x000fe200078e0209 */
[----:B------:R-:W-:Y:S01]  /*83d0*/  ULDC.64 UR8, c[0x0][0xb28] ;  /* 0x0002ca0000087ab9 */ /* 0x000fe20000000a00 */
[----:B------:R-:W-:Y:S02]  /*83e0*/  IMAD R16, RZ, RZ, -UR38 ;  /* 0x80000026ff107e24 */ /* 0x000fe4000f8e02ff */
[----:B------:R-:W-:Y:S02]  /*83f0*/  IMAD R15, R19, UR12, R12 ;  /* 0x0000000c130f7c24 */ /* 0x000fe4000f8e020c */
[----:B--2---:R-:W-:Y:S02]  /*8400*/  IMAD R5, R22, 0x80, R2 ;  /* 0x0000008016057824 */ /* 0x004fe400078e0202 */
[----:B-1----:R-:W-:Y:S01]  /*8410*/  IMAD R23, R23, R16, UR11 ;  /* 0x0000000b17177e24 */ /* 0x002fe2000f8e0210 */
[----:B------:R-:W-:Y:S01]  /*8420*/  IADD3 R7, R7, R15, RZ ;  /* 0x0000000f07077210 */ /* 0x000fe20007ffe0ff */
[----:B0-----:R-:W-:-:S03]  /*8430*/  @P0 IMAD.HI.U32 R2, R5, R14, RZ ;  /* 0x0000000e05020227 */ /* 0x001fc600078e00ff */
[----:B------:R-:W-:Y:S01]  /*8440*/  SHF.R.S32.HI R16, RZ, 0x1f, R23 ;  /* 0x0000001fff107819 */ /* 0x000fe20000011417 */
[----:B------:R-:W-:Y:S01]  /*8450*/  IMAD.U32 R12, RZ, RZ, UR4 ;  /* 0x00000004ff0c7e24 */ /* 0x000fe2000f8e00ff */
[----:B------:R-:W-:Y:S01]  /*8460*/  ULDC.64 UR4, c[0x0][0xbe0] ;  /* 0x0002f80000047ab9 */ /* 0x000fe20000000a00 */
[----:B------:R-:W-:Y:S01]  /*8470*/  IMAD.U32 R13, RZ, RZ, UR6 ;  /* 0x00000006ff0d7e24 */ /* 0x000fe2000f8e00ff */
[----:B------:R-:W-:Y:S01]  /*8480*/  ULDC.64 UR6, c[0x0][0xb48] ;  /* 0x0002d20000067ab9 */ /* 0x000fe20000000a00 */
        /* <DEDUP_REMOVED lines=12> */
[----:B------:R-:W-:Y:S01]  /*8550*/  IMAD R16, R16, UR6, RZ ;  /* 0x0000000610107c24 */ /* 0x000fe2000f8e02ff */
[----:B------:R-:W-:Y:S01]  /*8560*/  IADD3 R6, P0, R11, R6, RZ ;  /* 0x000000060b067210 */ /* 0x000fe20007f1e0ff */
[C---:B------:R-:W-:Y:S01]  /*8570*/  IMAD R14, R23.reuse, UR5, R2 ;  /* 0x00000005170e7c24 */ /* 0x040fe2000f8e0202 */
[----:B------:R-:W-:Y:S01]  /*8580*/  SHF.R.S32.HI R2, RZ, 0x1f, R15 ;  /* 0x0000001fff027819 */ /* 0x000fe2000001140f */
[----:B------:R-:W-:Y:S01]  /*8590*/  IMAD.MOV R11, RZ, RZ, -R11 ;  /* 0x000000ffff0b7224 */ /* 0x000fe200078e0a0b */
[----:B------:R-:W-:Y:S01]  /*85a0*/  ULDC.64 UR4, c[0x0][0xb30] ;  /* 0x0002cc0000047ab9 */ /* 0x000fe20000000a00 */
[----:B------:R-:W-:Y:S01]  /*85b0*/  IMAD R19, R23, UR7, R16 ;  /* 0x0000000717137c24 */ /* 0x000fe2000f8e0210 */
[----:B------:R-:W-:Y:S01]  /*85c0*/  IADD3 R16, -R15, RZ, RZ ;  /* 0x000000ff0f107210 */ /* 0x000fe20007ffe1ff */
[----:B------:R-:W-:Y:S01]  /*85d0*/  IMAD R2, R2, UR4, RZ ;  /* 0x0000000402027c24 */ /* 0x000fe2000f8e02ff */
[----:B------:R-:W-:Y:S01]  /*85e0*/  IADD3.X R7, R17, R7, R14, P0, !PT ;  /* 0x0000000711077210 */ /* 0x000fe200007fe40e */
[----:B------:R-:W-:-:S02]  /*85f0*/  IMAD R11, R8, R11, R5 ;  /* 0x0000000b080b7224 */ /* 0x000fc400078e0205 */
        /* <DEDUP_REMOVED lines=23> */
[----:B------:R-:W-:Y:S01]  /*8770*/  SHFL.IDX PT, R14, R16, 0x1, 0x1c1f ;  /* 0x003c1f00100e7f89 */ /* 0x000fe200000e0000 */
[----:B------:R-:W-:Y:S01]  /*8780*/  LEA R2, P1, R12, UR8, 0x2 ;  /* 0x000000080c027c11 */ /* 0x000fe2000f8210ff */
        /* <DEDUP_REMOVED lines=19> */
[----:B------:R-:W-:-:S05]  /*88c0*/  IMAD.IADD R0, R0, 0x1, -R17 ;  /* 0x0000000100007824 */ /* 0x000fca00078e0a11 */
[----:B------:R-:W-:Y:S01]  /*88d0*/  SHF.L.U32 R0, R0, 0x1, RZ ;  /* 0x0000000100007819 */ /* 0x000fe200000006ff */
[----:B0-----:R3:W-:Y:S04]  /*88e0*/  @!P1 ST.E desc[UR36][R12.64], R4 ;  /* 0x000000040c009985 */ /* 0x0017e8000c101924 */
        /* <DEDUP_REMOVED lines=25> */
[--C-:B-1--4-:R-:W-:Y:S01]  /*8a80*/  @!P2 IMAD.WIDE R10, R0, 0x4, R6.reuse ;  /* 0x00000004000aa825 */ /* 0x112fe200078e0206 */
        /* <DEDUP_REMOVED lines=15> */
[----:B------:R-:W-:Y:S02]  /*8b80*/  ISETP.GE.AND P5, PT, R21, UR4, PT ;  /* 0x0000000415007c0c */ /* 0x000fe4000bfa6270 */
[----:B0-----:R-:W-:Y:S02]  /*8b90*/  @!P0 LOP3.LUT R11, R18, 0xfffffffe, RZ, 0xc0, !PT ;  /* 0xfffffffe120b8812 */ /* 0x001fe400078ec0ff */
        /* <DEDUP_REMOVED lines=12> */
[C---:B------:R-:W-:Y:S01]  /*8c60*/  VIADD R4, R0.reuse, 0x70 ;  /* 0x0000007000047836 */ /* 0x040fe20000000000 */
[----:B------:R-:W-:Y:S01]  /*8c70*/  @!P5 LOP3.LUT R21, R21, 0xfffffffe, RZ, 0xc0, !PT ;  /* 0xfffffffe1515d812 */ /* 0x000fe200078ec0ff */
[----:B------:R-:W-:Y:S01]  /*8c80*/  VIADD R20, R0, 0x78 ;  /* 0x0000007800147836 */ /* 0x000fe20000000000 */
[----:B------:R-:W-:Y:S01]  /*8c90*/  @!P6 LOP3.LUT R19, R22, 0xfffffffe, RZ, 0xc0, !PT ;  /* 0xfffffffe1613e812 */ /* 0x000fe200078ec0ff */
[C---:B------:R-:W-:Y:S01]  /*8ca0*/  VIADD R22, R0.reuse, 0x88 ;  /* 0x0000008800167836 */ /* 0x040fe20000000000 */
[----:B------:R-:W-:-:S02]  /*8cb0*/  IADD3 R24, R0, 0x60, RZ ;  /* 0x0000006000187810 */ /* 0x000fc40007ffe0ff */
        /* <DEDUP_REMOVED lines=13> */
[----:B------:R-:W-:Y:S01]  /*8d90*/  @!P6 IMAD.WIDE R18, R19, 0x4, R6 ;  /* 0x000000041312e825 */ /* 0x000fe200078e0206 */
[----:B------:R-:W-:Y:S02]  /*8da0*/  ISETP.GE.AND P5, PT, R20, UR4, PT ;  /* 0x0000000414007c0c */ /* 0x000fe4000bfa6270 */
[----:B------:R-:W-:Y:S02]  /*8db0*/  ISETP.GE.AND P2, PT, R3, UR4, PT ;  /* 0x0000000403007c0c */ /* 0x000fe4000bf46270 */
[----:B------:R4:W-:Y:S01]  /*8dc0*/  @!P6 ST.E.64 desc[UR36][R18.64], R64 ;  /* 0x000000401200e985 */ /* 0x0009e2000c101b24 */
[----:B------:R-:W-:Y:S02]  /*8dd0*/  ISETP.GE.AND P6, PT, R4, UR4, PT ;  /* 0x0000000404007c0c */ /* 0x000fe4000bfc6270 */
[----:B------:R-:W-:-:S02]  /*8de0*/  ISETP.GE.AND P4, PT, R21, UR4, PT ;  /* 0x0000000415007c0c */ /* 0x000fc4000bf86270 */
[----:B------:R-:W-:Y:S02]  /*8df0*/  @!P1 LEA.HI R23, R23, R23, RZ, 0x1 ;  /* 0x0000001717179211 */ /* 0x000fe400078f08ff */
        /* <DEDUP_REMOVED lines=12> */
[----:B------:R-:W-:Y:S02]  /*8ec0*/  @!P2 LOP3.LUT R3, R3, 0xfffffffe, RZ, 0xc0, !PT ;  /* 0xfffffffe0303a812 */ /* 0x000fe400078ec0ff */
[----:B------:R-:W-:Y:S01]  /*8ed0*/  @!P3 LEA.HI R22, R22, R22, RZ, 0x1 ;  /* 0x000000161616b211 */ /* 0x000fe200078f08ff */
[----:B------:R1:W-:Y:S01]  /*8ee0*/  @!P0 ST.E.64 desc[UR36][R12.64], R72 ;  /* 0x000000480c008985 */ /* 0x0003e2000c101b24 */
[----:B--2---:R-:W-:Y:S01]  /*8ef0*/  @!P6 LOP3.LUT R15, R4, 0xfffffffe, RZ, 0xc0, !PT ;  /* 0xfffffffe040fe812 */ /* 0x004fe200078ec0ff */
[----:B------:R-:W-:Y:S01]  /*8f00*/  VIADD R4, R0, 0xa8 ;  /* 0x000000a800047836 */ /* 0x000fe20000000000 */
        /* <DEDUP_REMOVED lines=26> */
[----:B------:R-:W-:Y:S02]  /*90b0*/  @!P2 LEA.HI R3, R3, R3, RZ, 0x1 ;  /* 0x000000030303a211 */ /* 0x000fe400078f08ff */
[----:B0-----:R-:W-:Y:S02]  /*90c0*/  @!P0 LOP3.LUT R11, R23, 0xfffffffe, RZ, 0xc0, !PT ;  /* 0xfffffffe170b8812 */ /* 0x001fe400078ec0ff */
[----:B-1----:R-:W-:-:S02]  /*90d0*/  @!P1 LOP3.LUT R13, R24, 0xfffffffe, RZ, 0xc0, !PT ;  /* 0xfffffffe180d9812 */ /* 0x002fc400078ec0ff */
        /* <DEDUP_REMOVED lines=22> */
[----:B------:R-:W-:Y:S01]  /*9240*/  @!P6 IMAD.WIDE R18, R3, 0x4, R6 ;  /* 0x000000040312e825 */ /* 0x000fe200078e0206 */
[----:B------:R1:W-:Y:S03]  /*9250*/  @!P4 ST.E.64 desc[UR36][R12.64], R112 ;  /* 0x000000700c00c985 */ /* 0x0003e6000c101b24 */
[----:B------:R-:W-:Y:S01]  /*9260*/  @!P1 LEA.HI R4, R4, R4, RZ, 0x1 ;  /* 0x0000000404049211 */ /* 0x000fe200078f08ff */
[----:B------:R-:W-:-:S02]  /*9270*/  VIADD R3, R0, 0xc8 ;  /* 0x000000c800037836 */ /* 0x000fc40000000000 */
[----:B------:R-:W-:Y:S01]  /*9280*/  @!P5 IMAD.WIDE R16, R21, 0x4, R6 ;  /* 0x000000041510d825 */ /* 0x000fe200078e0206 */
[C---:B------:R-:W-:Y:S02]  /*9290*/  IADD3 R21, R0.reuse, 0xe0, RZ ;  /* 0x000000e000157810 */ /* 0x040fe40007ffe0ff */
[----:B------:R-:W-:Y:S01]  /*92a0*/  ISETP.GE.AND P0, PT, R3, UR4, PT ;  /* 0x0000000403007c0c */ /* 0x000fe2000bf06270 */
[C---:B--2---:R-:W-:Y:S01]  /*92b0*/  VIADD R14, R0.reuse, 0xe8 ;  /* 0x000000e8000e7836 */ /* 0x044fe20000000000 */
[----:B------:R2:W-:Y:S01]  /*92c0*/  @!P5 ST.E.64 desc[UR36][R16.64], R116 ;  /* 0x000000741000d985 */ /* 0x0005e2000c101b24 */
[C---:B------:R-:W-:Y:S01]  /*92d0*/  VIADD R15, R0.reuse, 0xf0 ;  /* 0x000000f0000f7836 */ /* 0x040fe20000000000 */
[----:B------:R-:W-:Y:S01]  /*92e0*/  ISETP.GE.AND P3, PT, R21, UR4, PT ;  /* 0x0000000415007c0c */ /* 0x000fe2000bf66270 */
[----:B0-----:R-:W-:Y:S01]  /*92f0*/  VIADD R11, R0, 0xf8 ;  /* 0x000000f8000b7836 */ /* 0x001fe20000000000 */
[----:B------:R0:W-:Y:S01]  /*9300*/  @!P6 ST.E.64 desc[UR36][R18.64], R120 ;  /* 0x000000781200e985 */ /* 0x0001e2000c101b24 */
[----:B------:R-:W-:-:S02]  /*9310*/  ISETP.GE.AND P4, PT, R14, UR4, PT ;  /* 0x000000040e007c0c */ /* 0x000fc4000bf86270 */
[----:B------:R-:W-:Y:S02]  /*9320*/  ISETP.GE.AND P5, PT, R15, UR4, PT ;  /* 0x000000040f007c0c */ /* 0x000fe4000bfa6270 */
[----:B------:R-:W-:Y:S02]  /*9330*/  ISETP.GE.AND P6, PT, R11, UR4, PT ;  /* 0x000000040b007c0c */ /* 0x000fe4000bfc6270 */
[----:B------:R-:W-:Y:S02]  /*9340*/  @!P0 LEA.HI R3, R3, R3, RZ, 0x1 ;  /* 0x0000000303038211 */ /* 0x000fe400078f08ff */
[----:B------:R-:W-:Y:S02]  /*9350*/  @!P2 LEA.HI R20, R20, R20, RZ, 0x1 ;  /* 0x000000141414a211 */ /* 0x000fe400078f08ff */
[----:B------:R-:W-:Y:S02]  /*9360*/  @!P3 LEA.HI R21, R21, R21, RZ, 0x1 ;  /* 0x000000151515b211 */ /* 0x000fe400078f08ff */
[----:B------:R-:W-:-:S02]  /*9370*/  @!P0 LOP3.LUT R3, R3, 0xfffffffe, RZ, 0xc0, !PT ;  /* 0xfffffffe03038812 */ /* 0x000fc400078ec0ff */
[----:B------:R-:W-:Y:S02]  /*9380*/  @!P4 LEA.HI R14, R14, R14, RZ, 0x1 ;  /* 0x0000000e0e0ec211 */ /* 0x000fe400078f08ff */
[----:B------:R-:W-:Y:S02]  /*9390*/  @!P5 LEA.HI R10, R15, R15, RZ, 0x1 ;  /* 0x0000000f0f0ad211 */ /* 0x000fe400078f08ff */
[----:B------:R-:W-:Y:S02]  /*93a0*/  @!P6 LEA.HI R11, R11, R11, RZ, 0x1 ;  /* 0x0000000b0b0be211 */ /* 0x000fe400078f08ff */
[----:B-1----:R-:W-:Y:S02]  /*93b0*/  @!P1 LOP3.LUT R13, R4, 0xfffffffe, RZ, 0xc0, !PT ;  /* 0xfffffffe040d9812 */ /* 0x002fe400078ec0ff */
[----:B------:R-:W-:Y:S02]  /*93c0*/  @!P2 LOP3.LUT R15, R20, 0xfffffffe, RZ, 0xc0, !PT ;  /* 0xfffffffe140fa812 */ /* 0x000fe400078ec0ff */
[----:B--2---:R-:W-:Y:S01]  /*93d0*/  @!P3 LOP3.LUT R17, R21, 0xfffffffe, RZ, 0xc0, !PT ;  /* 0xfffffffe1511b812 */ /* 0x004fe200078ec0ff */
[----:B------:R-:W-:Y:S01]  /*93e0*/  @!P1 IMAD.WIDE R12, R13, 0x4, R6 ;  /* 0x000000040d0c9825 */ /* 0x000fe200078e0206 */
[----:B0-----:R-:W-:-:S02]  /*93f0*/  @!P4 LOP3.LUT R19, R14, 0xfffffffe, RZ, 0xc0, !PT ;  /* 0xfffffffe0e13c812 */ /* 0x001fc400078ec0ff */
[----:B------:R-:W-:Y:S01]  /*9400*/  @!P5 LOP3.LUT R21, R10, 0xfffffffe, RZ, 0xc0, !PT ;  /* 0xfffffffe0a15d812 */ /* 0x000fe200078ec0ff */
[----:B------:R-:W-:Y:S01]  /*9410*/  @!P2 IMAD.WIDE R14, R15, 0x4, R6 ;  /* 0x000000040f0ea825 */ /* 0x000fe200078e0206 */
[----:B------:R-:W-:-:S03]  /*9420*/  @!P6 LOP3.LUT R23, R11, 0xfffffffe, RZ, 0xc0, !PT ;  /* 0xfffffffe0b17e812 */ /* 0x000fc600078ec0ff */
        /* <DEDUP_REMOVED lines=12> */
.L_x_13627:
[----:B------:R-:W-:Y:S05]  /*94f0*/  BSYNC B0 ;  /* 0x0000000000007941 */ /* 0x000fea0003800000 */
.L_x_13626:
[----:B------:R-:W-:Y:S01]  /*9500*/  ISETP.GE.AND P0, PT, R9, R8, PT ;  /* 0x000000080900720c */ /* 0x000fe20003f06270 */
[----:B---3--:R2:W3:Y:S04]  /*9510*/  SHFL.IDX PT, R3, R5, 0x1, 0x1c1f ;  /* 0x003c1f0005037f89 */ /* 0x0084e800000e0000 */
[----:B------:R-:W0:Y:S08]  /*9520*/  SHFL.IDX PT, R2, R2, 0x1, 0x1c1f ;  /* 0x003c1f0002027f89 */ /* 0x000e3000000e0000 */
[----:B--2---:R-:W-:Y:S05]  /*9530*/  @P0 BRA `(.L_x_13586) ;  /* 0x0000004400f40947 */ /* 0x004fea0003800000 */
[C---:B------:R-:W-:Y:S01]  /*9540*/  IADD3 R4, R0.reuse, 0x8, RZ ;  /* 0x0000000800047810 */ /* 0x040fe20007ffe0ff */
[C---:B------:R-:W-:Y:S01]  /*9550*/  VIADD R5, R0.reuse, 0x10 ;  /* 0x0000001000057836 */ /* 0x040fe20000000000 */
[----:B------:R-:W-:Y:S01]  /*9560*/  ULDC UR4, c[0x0][0xac8] ;  /* 0x0002b20000047ab9 */ /* 0x000fe20000000800 */
[----:B0-----:R-:W-:Y:S01]  /*9570*/  VIADD R10, R0, 0x18 ;  /* 0x00000018000a7836 */ /* 0x001fe20000000000 */
[----:B------:R-:W-:Y:S01]  /*9580*/  ISETP.GE.AND P1, PT, R4, UR4, PT ;  /* 0x0000000404007c0c */ /* 0x000fe2000bf26270 */
[C---:B------:R-:W-:Y:S01]  /*9590*/  VIADD R11, R0.reuse, 0x20 ;  /* 0x00000020000b7836 */ /* 0x040fe20000000000 */
[----:B------:R-:W-:Y:S01]  /*95a0*/  ISETP.GE.AND P2, PT, R5, UR4, PT ;  /* 0x0000000405007c0c */ /* 0x000fe2000bf46270 */
[C---:B------:R-:W-:Y:S01]  /*95b0*/  VIADD R13, R0.reuse, 0x30 ;  /* 0x00000030000d7836 */ /* 0x040fe20000000000 */
        /* <DEDUP_REMOVED lines=9> */
[----:B------:R-:W-:Y:S01]  /*9650*/  VIADD R20, R0, 0x80 ;  /* 0x0000008000147836 */ /* 0x000fe20000000000 */
[----:B------:R-:W-:-:S02]  /*9660*/  @!P1 LEA.HI R4, R4, R4, RZ, 0x1 ;  /* 0x0000000404049211 */ /* 0x000fc400078f08ff */
[----:B------:R-:W-:Y:S02]  /*9670*/  @!P2 LEA.HI R5, R5, R5, RZ, 0x1 ;  /* 0x000000050505a211 */ /* 0x000fe400078f08ff */
[----:B-1----:R-:W-:Y:S02]  /*9680*/  @!P1 LOP3.LUT R7, R4, 0xfffffffe, RZ, 0xc0, !PT ;  /* 0xfffffffe04079812 */ /* 0x002fe400078ec0ff */
[----:B------:R-:W-:Y:S01]  /*9690*/  @!P2 LOP3.LUT R9, R5, 0xfffffffe, RZ, 0xc0, !PT ;  /* 0xfffffffe0509a812 */ /* 0x000fe200078ec0ff */
[--C-:B---3--:R-:W-:Y:S01]  /*96a0*/  @!P0 IMAD.WIDE R4, R0, 0x4, R2.reuse ;  /* 0x0000000400048825 */ /* 0x108fe200078e0202 */
[----:B------:R-:W-:Y:S02]  /*96b0*/  ISETP.GE.AND P3, PT, R15, UR4, PT ;  /* 0x000000040f007c0c */ /* 0x000fe4000bf66270 */
[----:B------:R-:W-:Y:S01]  /*96c0*/  ISETP.GE.AND P4, PT, R16, UR4, PT ;  /* 0x0000000410007c0c */ /* 0x000fe2000bf86270 */
[----:B----4-:R-:W-:Y:S01]  /*96d0*/  @!P1 IMAD.WIDE R6, R7, 0x4, R2 ;  /* 0x0000000407069825 */ /* 0x010fe200078e0202 */
        /* <DEDUP_REMOVED lines=72> */
[----:B------:R-:W-:Y:S01]  /*9b60*/  @!P4 ST.E.64 desc[UR36][R4.64], R74 ;  /* 0x0000004a0400c985 */ /* 0x000fe2000c101b24 */
        /* <DEDUP_REMOVED lines=18> */
[----:B------:R-:W-:Y:S01]  /*9c90*/  @!P6 LOP3.LUT R5, R18, 0xfffffffe, RZ, 0xc0, !PT ;  /* 0xfffffffe1205e812 */ /* 0x000fe200078ec0ff */
[----:B------:R-:W-:Y:S01]  /*9ca0*/  VIADD R18, R0, 0xc0 ;  /* 0x000000c000127836 */ /* 0x000fe20000000000 */
[----:B------:R-:W-:Y:S01]  /*9cb0*/  @!P3 LEA.HI R16, R16, R16, RZ, 0x1 ;  /* 0x000000101010b211 */ /* 0x000fe200078f08ff */
[--C-:B------:R-:W-:Y:S01]  /*9cc0*/  @!P5 IMAD.WIDE R6, R7, 0x4, R2.reuse ;  /* 0x000000040706d825 */ /* 0x100fe200078e0202 */
[----:B------:R-:W-:Y:S02]  /*9cd0*/  @!P0 LEA.HI R14, R14, R14, RZ, 0x1 ;  /* 0x0000000e0e0e8211 */ /* 0x000fe400078f08ff */
[----:B------:R-:W-:Y:S01]  /*9ce0*/  @!P4 LEA.HI R15, R15, R15, RZ, 0x1 ;  /* 0x0000000f0f0fc211 */ /* 0x000fe200078f08ff */
[----:B------:R-:W-:Y:S01]  /*9cf0*/  @!P6 IMAD.WIDE R4, R5, 0x4, R2 ;  /* 0x000000040504e825 */ /* 0x000fe200078e0202 */
[----:B------:R-:W-:-:S02]  /*9d00*/  @!P2 LEA.HI R17, R17, R17, RZ, 0x1 ;  /* 0x000000111111a211 */ /* 0x000fc400078f08ff */
[----:B------:R-:W-:Y:S02]  /*9d10*/  @!P1 LEA.HI R20, R20, R20, RZ, 0x1 ;  /* 0x0000001414149211 */ /* 0x000fe400078f08ff */
[----:B-1----:R-:W-:Y:S01]  /*9d20*/  @!P0 LOP3.LUT R9, R14, 0xfffffffe, RZ, 0xc0, !PT ;  /* 0xfffffffe0e098812 */ /* 0x002fe200078ec0ff */
[----:B------:R0:W-:Y:S01]  /*9d30*/  @!P6 ST.E.64 desc[UR36][R4.64], R94 ;  /* 0x0000005e0400e985 */ /* 0x0001e2000c101b24 */
[----:B------:R-:W-:Y:S01]  /*9d40*/  @!P4 LOP3.LUT R15, R15, 0xfffffffe, RZ, 0xc0, !PT ;  /* 0xfffffffe0f0fc812 */ /* 0x000fe200078ec0ff */
[----:B------:R-:W-:Y:S01]  /*9d50*/  VIADD R14, R0, 0xd0 ;  /* 0x000000d0000e7836 */ /* 0x000fe20000000000 */
[----:B--2---:R-:W-:Y:S01]  /*9d60*/  @!P3 LOP3.LUT R11, R16, 0xfffffffe, RZ, 0xc0, !PT ;  /* 0xfffffffe100bb812 */ /* 0x004fe200078ec0ff */
[----:B------:R1:W-:Y:S01]  /*9d70*/  @!P5 ST.E.64 desc[UR36][R6.64], R98 ;  /* 0x000000620600d985 */ /* 0x0003e2000c101b24 */
[----:B------:R-:W-:Y:S01]  /*9d80*/  @!P2 LOP3.LUT R17, R17, 0xfffffffe, RZ, 0xc0, !PT ;  /* 0xfffffffe1111a812 */ /* 0x000fe200078ec0ff */
[----:B------:R-:W-:Y:S01]  /*9d90*/  VIADD R16, R0, 0xe0 ;  /* 0x000000e000107836 */ /* 0x000fe20000000000 */
[----:B---3--:R-:W-:Y:S01]  /*9da0*/  @!P1 LOP3.LUT R13, R20, 0xfffffffe, RZ, 0xc0, !PT ;  /* 0xfffffffe140d9812 */ /* 0x008fe200078ec0ff */
[C---:B------:R-:W-:Y:S01]  /*9db0*/  VIADD R20, R0.reuse, 0xf0 ;  /* 0x000000f000147836 */ /* 0x040fe20000000000 */
[----:B------:R-:W-:-:S02]  /*9dc0*/  IADD3 R19, R0, 0xc8, RZ ;  /* 0x000000c800137810 */ /* 0x000fc40007ffe0ff */
[----:B------:R-:W-:Y:S01]  /*9dd0*/  ISETP.GE.AND P5, PT, R18, UR4, PT ;  /* 0x0000000412007c0c */ /* 0x000fe2000bfa6270 */
[----:B------:R-:W-:Y:S01]  /*9de0*/  @!P1 IMAD.WIDE R12, R13, 0x4, R2 ;  /* 0x000000040d0c9825 */ /* 0x000fe200078e0202 */
[----:B------:R-:W-:-:S03]  /*9df0*/  ISETP.GE.AND P6, PT, R19, UR4, PT ;  /* 0x0000000413007c0c */ /* 0x000fc6000bfc6270 */
        /* <DEDUP_REMOVED lines=12> */
[----:B------:R-:W-:Y:S01]  /*9ec0*/  ISETP.GE.AND P2, PT, R16, UR4, PT ;  /* 0x0000000410007c0c */ /* 0x000fe2000bf46270 */
[----:B------:R-:W-:Y:S01]  /*9ed0*/  VIADD R0, R0, 0xf8 ;  /* 0x000000f800007836 */ /* 0x000fe20000000000 */
[----:B------:R-:W-:Y:S01]  /*9ee0*/  ISETP.GE.AND P3, PT, R17, UR4, PT ;  /* 0x0000000411007c0c */ /* 0x000fe2000bf66270 */
[----:B------:R4:W-:Y:S01]  /*9ef0*/  @!P1 ST.E.64 desc[UR36][R12.64], R118 ;  /* 0x000000760c009985 */ /* 0x0009e2000c101b24 */
[----:B------:R-:W-:Y:S02]  /*9f00*/  ISETP.GE.AND P1, PT, R15, UR4, PT ;  /* 0x000000040f007c0c */ /* 0x000fe4000bf26270 */
[----:B------:R-:W-:Y:S02]  /*9f10*/  @!P5 LEA.HI R18, R18, R18, RZ, 0x1 ;  /* 0x000000121212d211 */ /* 0x000fe400078f08ff */
[----:B------:R-:W-:-:S02]  /*9f20*/  @!P6 LEA.HI R19, R19, R19, RZ, 0x1 ;  /* 0x000000131313e211 */ /* 0x000fc400078f08ff */
        /* <DEDUP_REMOVED lines=33> */
.L_x_13625:
        /* <DEDUP_REMOVED lines=22> */
[----:B------:R-:W-:Y:S01]  /*a2a0*/  MOV R3, UR5 ;  /* 0x0000000500037c02 */ /* 0x000fe20008000f00 */
[----:B------:R-:W-:Y:S01]  /*a2b0*/  IMAD.U32 R2, RZ, RZ, UR4 ;  /* 0x00000004ff027e24 */ /* 0x000fe2000f8e00ff */
[----:B------:R-:W2:Y:S01]  /*a2c0*/  @P0 LDC R7, c[0x0][0xbec] ;  /* 0x0002fb00ff070b82 */ /* 0x000ea20000000800 */
[----:B------:R-:W-:Y:S01]  /*a2d0*/  ULDC.64 UR4, c[0x0][0xbe0] ;  /* 0x0002f80000047ab9 */ /* 0x000fe20000000a00 */
[----:B------:R-:W-:-:S06]  /*a2e0*/  IMAD.U32 R3, RZ, RZ, UR6 ;  /* 0x00000006ff037e24 */ /* 0x000fcc000f8e00ff */
[----:B------:R-:W3:Y:S01]  /*a2f0*/  @P0 LDC R9, c[0x0][0xbf0] ;  /* 0x0002fc00ff090b82 */ /* 0x000ee20000000800 */
[----:B0-----:R-:W-:-:S07]  /*a300*/  USHF.R.S32.HI UR8, URZ, 0x1f, UR7 ;  /* 0x0000001f3f087899 */ /* 0x001fce0008011407 */
[----:B------:R-:W0:Y:S01]  /*a310*/  S2UR UR10, SR_CTAID.Y ;  /* 0x00000000000a79c3 */ /* 0x000e220000002600 */
[C---:B-1----:R-:W-:Y:S02]  /*a320*/  IMAD R12, R10.reuse, UR8, RZ ;  /* 0x000000080a0c7c24 */ /* 0x042fe4000f8e02ff */
[----:B------:R-:W-:-:S04]  /*a330*/  IMAD.WIDE.U32 R2, R10, UR7, R2 ;  /* 0x000000070a027c25 */ /* 0x000fc8000f8e0002 */
[----:B------:R-:W-:Y:S01]  /*a340*/  IMAD R11, R11, UR7, R12 ;  /* 0x000000070b0b7c24 */ /* 0x000fe2000f8e020c */
[----:B------:R-:W0:Y:S01]  /*a350*/  LDC R8, c[0x0][0xc50] ;  /* 0x00031400ff087b82 */ /* 0x000e220000000800 */
[----:B--2---:R-:W-:-:S03]  /*a360*/  @P0 IMAD.HI.U32 R4, R0, R7, RZ ;  /* 0x0000000700040227 */ /* 0x004fc600078e00ff */
[----:B------:R-:W-:Y:S01]  /*a370*/  IADD3 R3, R11, R3, RZ ;  /* 0x000000030b037210 */ /* 0x000fe20007ffe0ff */
[----:B------:R-:W-:Y:S01]  /*a380*/  IMAD R7, RZ, RZ, -UR38 ;  /* 0x80000026ff077e24 */ /* 0x000fe2000f8e02ff */
[----:B---3--:R-:W-:-:S03]  /*a390*/  @P0 SHF.R.U32.HI R5, RZ, R9, R4 ;  /* 0x00000009ff050219 */ /* 0x008fc60000011604 */
[----:B0-----:R-:W-:Y:S02]  /*a3a0*/  IMAD R9, R8, R7, UR10 ;  /* 0x0000000a08097e24 */ /* 0x001fe4000f8e0207 */
        /* <DEDUP_REMOVED lines=21> */
.L_x_13584:
        /* <DEDUP_REMOVED lines=18> */
.L_x_13628:
[----:B------:R-:W-:Y:S01]  /*a620*/  ULDC UR44, c[0x0][0xc50] ;  /* 0x00031400002c7ab9 */ /* 0x000fe20000000800 */
[----:B------:R-:W-:Y:S01]  /*a630*/  UMOV UR40, UR6 ;  /* 0x0000000600287c82 */ /* 0x000fe20008000000 */
[----:B------:R-:W-:-:S11]  /*a640*/  UISETP.NE.AND UP0, UPT, UR44, 0x1, UPT ;  /* 0x000000012c00788c */ /* 0x000fd6000bf05270 */
[----:B------:R-:W-:Y:S01]  /*a650*/  @UP0 ULDC UR4, c[0x0][0xc54] ;  /* 0x0003150000040ab9 */ /* 0x000fe20000000800 */
[----:B------:R-:W-:Y:S01]  /*a660*/  @UP0 ULDC UR7, c[0x0][0xc58] ;  /* 0x0003160000070ab9 */ /* 0x000fe20000000800 */
[----:B------:R-:W-:-:S04]  /*a670*/  UIMAD.WIDE.U32 UR4, UR6, UR4, URZ ;  /* 0x00000004060472a5 */ /* 0x000fc8000f8e003f */
[----:B------:R-:W-:-:S12]  /*a680*/  @UP0 USHF.R.U32.HI UR40, URZ, UR7, UR5 ;  /* 0x000000073f280299 */ /* 0x000fd80008011605 */
.L_x_13629:
        /* <DEDUP_REMOVED lines=25> */
[----:B------:R-:W-:Y:S01]  /*a820*/  @UP1 ULDC UR7, c[0x0][0x450] ;  /* 0x0001140000071ab9 */ /* 0x000fe20000000800 */
[----:B------:R-:W-:Y:S02]  /*a830*/  UIADD3 UR8, UR41, 0x60, -UR8 ;  /* 0x0000006029087890 */ /* 0x000fe4000fffe808 */
[----:B------:R-:W-:-:S04]  /*a840*/  @UP1 USHF.R.U32.HI UR6, URZ, UR7, UR5 ;  /* 0x000000073f061299 */ /* 0x000fc80008011605 */
[----:B------:R-:W0:Y:S01]  /*a850*/  @P0 LDC.64 R4, c[0x0][0xa28] ;  /* 0x00028a00ff040b82 */ /* 0x000e220000000a00 */
[----:B------:R-:W-:Y:S02]  /*a860*/  UIADD3 UR4, UR41, 0x5f, URZ ;  /* 0x0000005f29047890 */ /* 0x000fe4000fffe03f */
[----:B------:R-:W-:Y:S02]  /*a870*/  UIADD3 UR6, UR8, UR6, URZ ;  /* 0x0000000608067290 */ /* 0x000fe4000fffe03f */
[----:B------:R-:W-:Y:S02]  /*a880*/  UIMAD.WIDE UR4, UR4, 0x2aaaaaab, URZ ;  /* 0x2aaaaaab040478a5 */ /* 0x000fe4000f8e023f */
[----:B------:R-:W-:Y:S02]  /*a890*/  UIMAD.WIDE UR6, UR6, 0x2aaaaaab, URZ ;  /* 0x2aaaaaab060678a5 */ /* 0x000fe4000f8e023f */
[----:B------:R-:W-:Y:S02]  /*a8a0*/  USHF.R.U32.HI UR42, URZ, 0x1f, UR5 ;  /* 0x0000001f3f2a7899 */ /* 0x000fe40008011605 */
[----:B------:R-:W-:-:S02]  /*a8b0*/  USHF.R.U32.HI UR43, URZ, 0x1f, UR7 ;  /* 0x0000001f3f2b7899 */ /* 0x000fc40008011607 */
[----:B------:R-:W-:Y:S02]  /*a8c0*/  ULEA.HI.SX32 UR42, UR5, UR42, 0x1c ;  /* 0x0000002a052a7291 */ /* 0x000fe4000f8fe23f */
[----:B------:R-:W-:-:S04]  /*a8d0*/  ULEA.HI.SX32 UR43, UR7, UR43, 0x1c ;  /* 0x0000002b072b7291 */ /* 0x000fc8000f8fe23f */
[----:B------:R-:W-:-:S04]  /*a8e0*/  UISETP.LT.AND UP0, UPT, UR42, UR43, UPT ;  /* 0x0000002b2a00728c */ /* 0x000fc8000bf01270 */
[----:B------:R-:W-:Y:S01]  /*a8f0*/  USEL UR11, UR42, UR43, UP0 ;  /* 0x0000002b2a0b7287 */ /* 0x000fe20008000000 */
[----:B0-----:R-:W-:Y:S01]  /*a900*/  @P0 IMAD.WIDE R4, R33, 0x4, R4 ;  /* 0x0000000421040825 */ /* 0x001fe200078e0204 */
[----:B------:R-:W-:Y:S02]  /*a910*/  UP2UR UR47, UPR, URZ, 0x2 ;  /* 0x000000023f2f7883 */ /* 0x000fe40008000000 */
[----:B------:R-:W-:Y:S02]  /*a920*/  UISETP.GE.AND UP1, UPT, UR11, 0x1, UPT ;  /* 0x000000010b00788c */ /* 0x000fe4000bf26270 */
[----:B------:R-:W-:Y:S01]  /*a930*/  USHF.R.U32.HI UR9, URZ, 0x10, UR44 ;  /* 0x000000103f097899 */ /* 0x000fe2000801162c */
[----:B------:R0:W5:Y:S01]  /*a940*/  @P0 LDG.E R32, desc[UR36][R4.64] ;  /* 0x0000002404200981 */ /* 0x000162000c1e1900 */
        /* <DEDUP_REMOVED lines=36> */
.L_x_13631:
[----:B------:R-:W-:Y:S02]  /*ab90*/  UIMAD UR48, UR44, UR38, URZ ;  /* 0x000000262c3072a4 */ /* 0x000fe4000f8e023f */
[----:B------:R-:W-:Y:S01]  /*aba0*/  IMAD.U32 R0, RZ, RZ, UR38 ;  /* 0x00000026ff007e24 */ /* 0x000fe2000f8e00ff */
[----:B------:R-:W-:Y:S01]  /*abb0*/  MOV R8, 0x1 ;  /* 0x0000000100087802 */ /* 0x000fe20000000f00 */
[----:B------:R-:W-:Y:S02]  /*abc0*/  IMAD.MOV.U32 R21, RZ, RZ, RZ ;  /* 0x000000ffff157224 */ /* 0x000fe400078e00ff */
        /* <DEDUP_REMOVED lines=27> */
.L_x_13632:
        /* <DEDUP_REMOVED lines=19> */
[----:B-1---5:R-:W-:Y:S05]  /*aeb0*/  CALL.ABS.NOINC R14 ;  /* 0x000000000e007343 */ /* 0x022fea0003c00000 */
.L_x_13634:
[----:B------:R0:W1:Y:S01]  /*aec0*/  LDC.64 R14, c[0x4][R17] ;  /* 0x01000000110e7b82 */ /* 0x0000620000000a00 */
[----:B------:R-:W-:Y:S01]  /*aed0*/  ULDC.64 UR4, c[0x4][0xf0] ;  /* 0x01003c0000047ab9 */ /* 0x000fe20000000a00 */
[----:B------:R-:W-:Y:S01]  /*aee0*/  ULDC.64 UR6, c[0x4][0xf8] ;  /* 0x01003e0000067ab9 */ /* 0x000fe20000000a00 */
[----:B------:R-:W-:Y:S01]  /*aef0*/  IMAD.U32 R4, RZ, RZ, UR4 ;  /* 0x00000004ff047e24 */ /* 0x000fe2000f8e00ff */
        /* <DEDUP_REMOVED lines=11> */
.L_x_13633:
[----:B------:R-:W0:Y:S01]  /*afb0*/  LDC.64 R4, c[0x0][0x9f8] ;  /* 0x00027e00ff047b82 */ /* 0x000e220000000a00 */
[----:B------:R-:W-:-:S07]  /*afc0*/  MOV R30, R33 ;  /* 0x00000021001e7202 */ /* 0x000fce0000000f00 */
[----:B------:R-:W1:Y:S01]  /*afd0*/  LDC R29, c[0x0][0x430] ;  /* 0x00010c00ff1d7b82 */ /* 0x000e620000000800 */
[C---:B------:R-:W-:Y:S01]  /*afe0*/  IMAD.SHL.U32 R28, R16.reuse, 0x10, RZ ;  /* 0x00000010101c7824 */ /* 0x040fe200078e00ff */
[C---:B------:R-:W-:Y:S01]  /*aff0*/  LOP3.LUT R7, R16.reuse, 0x7f, RZ, 0xc0, !PT ;  /* 0x0000007f10077812 */ /* 0x040fe200078ec0ff */
        /* <DEDUP_REMOVED lines=22> */
[----:B-1----:R-:W-:Y:S01]  /*b160*/  @P1 IMAD.HI.U32 R0, R22, R3, RZ ;  /* 0x0000000316001227 */ /* 0x002fe200078e00ff */
[----:B------:R-:W-:-:S04]  /*b170*/  MOV R3, R22 ;  /* 0x0000001600037202 */ /* 0x000fc80000000f00 */
[----:B0-----:R-:W-:-:S04]  /*b180*/  @P1 SHF.R.U32.HI R3, RZ, R5, R0 ;  /* 0x00000005ff031219 */ /* 0x001fc80000011600 */
[--C-:B------:R-:W-:Y:S01]  /*b190*/  @!P0 SHF.R.S32.HI R5, RZ, 0x1f, R3.reuse ;  /* 0x0000001fff058819 */ /* 0x100fe20000011403 */
[----:B------:R-:W-:Y:S01]  /*b1a0*/  @!P0 IMAD.MOV.U32 R4, RZ, RZ, R3 ;  /* 0x000000ffff048224 */ /* 0x000fe200078e0003 */
[----:B--2---:R-:W-:-:S05]  /*b1b0*/  SHF.R.S32.HI R25, RZ, 0x1f, R30 ;  /* 0x0000001fff197819 */ /* 0x004fca000001141e */
[----:B---3--:R-:W-:-:S04]  /*b1c0*/  @!P0 IMAD R0, R25, R10, RZ ;  /* 0x0000000a19008224 */ /* 0x008fc800078e02ff */
[C---:B------:R-:W-:Y:S02]  /*b1d0*/  @!P0 IMAD R15, R30.reuse, R11, R0 ;  /* 0x0000000b1e0f8224 */ /* 0x040fe400078e0200 */
        /* <DEDUP_REMOVED lines=23> */
.L_x_13676:
[----:B------:R-:W-:Y:S01]  /*b350*/  ULOP3.LUT UR4, UR39, 0x2, URZ, 0xfc, !UPT ;  /* 0x0000000227047892 */ /* 0x000fe2000f8efc3f */
[----:B-----5:R-:W-:Y:S02]  /*b360*/  @!P0 SHF.R.S32.HI R5, RZ, 0x1f, R4 ;  /* 0x0000001fff058819 */ /* 0x020fe40000011404 */
[----:B------:R-:W-:Y:S02]  /*b370*/  CS2R R36, SRZ ;  /* 0x0000000000247805 */ /* 0x000fe4000001ff00 */
[----:B------:R-:W-:Y:S01]  /*b380*/  LOP3.LUT R23, R23, 0xffffffdf, RZ, 0xc0, !PT ;  /* 0xffffffdf17177812 */ /* 0x000fe200078ec0ff */
[----:B------:R-:W-:Y:S01]  /*b390*/  IMAD.MOV R0, RZ, RZ, -R3 ;  /* 0x000000ffff007224 */ /* 0x000fe200078e0a03 */
[----:B------:R-:W-:Y:S01]  /*b3a0*/  @!P0 MOV R36, R4 ;  /* 0x0000000400248202 */ /* 0x000fe20000000f00 */
[----:B------:R-:W-:Y:S01]  /*b3b0*/  IMAD.U32 R34, RZ, RZ, UR4 ;  /* 0x00000004ff227e24 */ /* 0x000fe2000f8e00ff */
[----:B------:R-:W-:Y:S01]  /*b3c0*/  LOP3.LUT R23, R23, 0xffffff7f, RZ, 0xc0, !PT ;  /* 0xffffff7f17177812 */ /* 0x000fe200078ec0ff */
[----:B------:R-:W-:Y:S01]  /*b3d0*/  @!P0 IMAD.MOV.U32 R37, RZ, RZ, R5 ;  /* 0x000000ffff258224 */ /* 0x000fe200078e0005 */
[----:B------:R-:W-:Y:S01]  /*b3e0*/  ISETP.GT.U32.AND P0, PT, R26, 0x5f, PT ;  /* 0x0000005f1a00780c */ /* 0x000fe20003f04070 */
[----:B------:R-:W-:Y:S01]  /*b3f0*/  IMAD R22, R29, R0, R22 ;  /* 0x000000001d167224 */ /* 0x000fe200078e0216 */
[----:B------:R-:W-:-:S02]  /*b400*/  ISETP.NE.AND P1, PT, R34, 0x3, PT ;  /* 0x000000032200780c */ /* 0x000fc40003f25270 */
[----:B------:R-:W-:Y:S02]  /*b410*/  MOV R19, UR40 ;  /* 0x0000002800137c02 */ /* 0x000fe40008000f00 */
[----:B------:R-:W-:Y:S02]  /*b420*/  SEL R18, RZ, 0x1, P2 ;  /* 0x00000001ff127807 */ /* 0x000fe40001000000 */
[----:B------:R-:W-:-:S05]  /*b430*/  SHF.R.S32.HI R19, RZ, 0x1f, R19 ;  /* 0x0000001fff137819 */ /* 0x000fca0000011413 */
[----:B------:R-:W-:-:S04]  /*b440*/  @P0 LOP3.LUT R23, R23, 0x80, RZ, 0xfc, !PT ;  /* 0x0000008017170812 */ /* 0x000fc800078efcff */
[----:B------:R-:W-:Y:S01]  /*b450*/  @P1 LOP3.LUT R23, R23, 0x20, RZ, 0xfc, !PT ;  /* 0x0000002017171812 */ /* 0x000fe200078efcff */
[----:B------:R-:W-:Y:S06]  /*b460*/  @!P1 BRA `(.L_x_13636) ;  /* 0x0000000000049947 */ /* 0x000fec0003800000 */
[----:B------:R-:W-:Y:S01]  /*b470*/  BPT.TRAP 0x1 ;  /* 0x000000040000795c */ /* 0x000fe20000300000 */
.L_x_13636:
[----:B------:R-:W-:-:S05]  /*b480*/  IMAD.MOV.U32 R0, RZ, RZ, 0x1 ;  /* 0x00000001ff007424 */ /* 0x000fca00078e00ff */
[----:B------:R-:W-:-:S04]  /*b490*/  SHF.L.U32 R0, R0, 0x1f, RZ ;  /* 0x0000001f00007819 */ /* 0x000fc800000006ff */
[----:B------:R-:W0:Y:S02]  /*b4a0*/  SYNCS.PHASECHK.TRANS64.TRYWAIT P0, [UR45+0x22840], R0 ;  /* 0x02284000ff0075a7 */ /* 0x000e24000800016d */
[----:B0-----:R-:W-:Y:S05]  /*b4b0*/  @!P0 BRA `(.L_x_13637) ;  /* 0x0000002800e48947 */ /* 0x001fea0003800000 */
.L_x_13677:
        /* <DEDUP_REMOVED lines=21> */
[----:B------:R-:W-:Y:S01]  /*b610*/  LEA R3, P0, R4, UR6, 0x1 ;  /* 0x0000000604037c11 */ /* 0x000fe2000f8008ff */
[----:B------:R-:W-:Y:S02]  /*b620*/  ULDC UR4, c[0x0][0x2f4] ;  /* 0x0000bd0000047ab9 */ /* 0x000fe40000000800 */
[----:B------:R-:W-:Y:S02]  /*b630*/  ISETP.GE.AND P2, PT, R24, UR4, PT ;  /* 0x0000000418007c0c */ /* 0x000fe4000bf46270 */
[----:B------:R-:W-:Y:S01]  /*b640*/  LEA.HI.X R0, R4, UR7, R5, 0x1, P0 ;  /* 0x0000000704007c11 */ /* 0x000fe200080f0c05 */
[----:B------:R-:W-:Y:S01]  /*b650*/  IMAD.MOV.U32 R4, RZ, RZ, -0x60 ;  /* 0xffffffa0ff047424 */ /* 0x000fe200078e00ff */
[----:B------:R-:W-:-:S03]  /*b660*/  LOP3.LUT R5, R6, 0x1c0, RZ, 0xc0, !PT ;  /* 0x000001c006057812 */ /* 0x000fc600078ec0ff */
[----:B------:R-:W-:Y:S01]  /*b670*/  IMAD R4, R9, R4, UR41 ;  /* 0x0000002909047e24 */ /* 0x000fe2000f8e0204 */
[----:B------:R-:W-:-:S04]  /*b680*/  LOP3.LUT R5, R5, 0x38, R6, 0xf8, !PT ;  /* 0x0000003805057812 */ /* 0x000fc800078ef806 */
[----:B------:R-:W-:Y:S01]  /*b690*/  LOP3.LUT R5, R5, 0x38, R16, 0x78, !PT ;  /* 0x0000003805057812 */ /* 0x000fe200078e7810 */
[----:B------:R-:W-:Y:S01]  /*b6a0*/  IMAD.SHL.U32 R16, R7, 0x8, RZ ;  /* 0x0000000807107824 */ /* 0x000fe200078e00ff */
[----:B------:R-:W-:Y:S02]  /*b6b0*/  IADD3 R35, -R27, R4, RZ ;  /* 0x000000041b237210 */ /* 0x000fe40007ffe1ff */
[----:B------:R-:W-:Y:S02]  /*b6c0*/  @P2 LOP3.LUT R23, R23, 0x2, RZ, 0xfc, !PT ;  /* 0x0000000217172812 */ /* 0x000fe400078efcff */
        /* <DEDUP_REMOVED lines=40> */
.L_x_13691:
        /* <DEDUP_REMOVED lines=15> */
.L_x_13639:
        /* <DEDUP_REMOVED lines=23> */
.L_x_13640:
[----:B------:R-:W-:Y:S01]  /*bbb0*/  UISETP.NE.AND UP0, UPT, UR47, URZ, UPT ;  /* 0x0000003f2f00728c */ /* 0x000fe2000bf05270 */
[----:B------:R-:W-:Y:S01]  /*bbc0*/  IMAD.U32 R3, RZ, RZ, UR46 ;  /* 0x0000002eff037e24 */ /* 0x000fe2000f8e00ff */
[----:B------:R-:W-:Y:S01]  /*bbd0*/  R2UR UR6, R19 ;  /* 0x00000000130672ca */ /* 0x000fe200000e0000 */
[----:B------:R-:W-:Y:S01]  /*bbe0*/  ULDC.64 UR8, c[0x0][0x2d8] ;  /* 0x0000b60000087ab9 */ /* 0x000fe20000000a00 */
[----:B------:R-:W-:Y:S01]  /*bbf0*/  SHF.R.S32.HI R8, RZ, 0x1f, R33 ;  /* 0x0000001fff087819 */ /* 0x000fe20000011421 */
[----:B------:R-:W-:Y:S01]  /*bc00*/  IMAD R0, R3, 0x80, R26 ;  /* 0x0000008003007824 */ /* 0x000fe200078e021a */
[----:B------:R-:W-:-:S03]  /*bc10*/  PLOP3.LUT P0, PT, PT, PT, UP0, 0x80, 0x0 ;  /* 0x000000000000781c */ /* 0x000fc60003f0f008 */
        /* <DEDUP_REMOVED lines=15> */
[----:B------:R-:W-:Y:S01]  /*bd10*/  MOV R7, UR6 ;  /* 0x0000000600077c02 */ /* 0x000fe20008000f00 */
[----:B------:R-:W-:Y:S01]  /*bd20*/  IMAD.MOV.U32 R6, RZ, RZ, R4 ;  /* 0x000000ffff067224 */ /* 0x000fe200078e0004 */
[----:B------:R-:W-:Y:S01]  /*bd30*/  ULDC.64 UR4, c[0x0][0x2d0] ;  /* 0x0000b40000047ab9 */ /* 0x000fe20000000a00 */
[----:B------:R-:W-:-:S02]  /*bd40*/  IMAD R11, R33, UR9, R8 ;  /* 0x00000009210b7c24 */ /* 0x000fc4000f8e0208 */
[----:B------:R-:W-:Y:S01]  /*bd50*/  IMAD.WIDE.U32 R4, R33, UR8, R6 ;  /* 0x0000000821047c25 */ /* 0x000fe2000f8e0006 */
[----:B------:R-:W-:-:S04]  /*bd60*/  SHF.R.S32.HI R6, RZ, 0x1f, R9 ;  /* 0x0000001fff067819 */ /* 0x000fc80000011409 */
[----:B------:R-:W-:Y:S01]  /*bd70*/  IADD3 R5, R5, R11, RZ ;  /* 0x0000000b05057210 */ /* 0x000fe20007ffe0ff */
        /* <DEDUP_REMOVED lines=20> */
[----:B------:R-:W-:Y:S01]  /*bec0*/  MOV R0, UR46 ;  /* 0x0000002e00007c02 */ /* 0x000fe20008000f00 */
[----:B------:R-:W-:Y:S02]  /*bed0*/  ULDC UR4, c[0x0][0x288] ;  /* 0x0000a20000047ab9 */ /* 0x000fe40000000800 */
[----:B------:R-:W1:Y:S01]  /*bee0*/  SHFL.IDX PT, R4, R6, RZ, 0x181f ;  /* 0x00181fff06047589 */ /* 0x000e6200000e0000 */
[----:B------:R-:W-:Y:S02]  /*bef0*/  IMAD R3, R3, UR4, RZ ;  /* 0x0000000403037c24 */ /* 0x000fe4000f8e02ff */
[----:B------:R-:W-:Y:S01]  /*bf00*/  IMAD R0, R0, 0x80, R27 ;  /* 0x0000008000007824 */ /* 0x000fe200078e021b */
[----:B------:R-:W-:Y:S04]  /*bf10*/  SHFL.IDX PT, R8, R6, 0x1, 0x181f ;  /* 0x00381f0006087f89 */ /* 0x000fe800000e0000 */
[----:B------:R-:W-:-:S02]  /*bf20*/  ISETP.GE.AND P0, PT, R0, R3, PT ;  /* 0x000000030000720c */ /* 0x000fc40003f06270 */
[----:B------:R-:W-:-:S11]  /*bf30*/  IADD3 R10, R0, 0x10, RZ ;  /* 0x00000010000a7810 */ /* 0x000fd60007ffe0ff */
[----:B0-----:R-:W-:Y:S02]  /*bf40*/  @!P0 LEA R14, P2, R24, R14, 0x1 ;  /* 0x0000000e180e8211 */ /* 0x001fe400078408ff */
[----:B------:R-:W-:-:S03]  /*bf50*/  @!P0 LEA R9, R16, UR45, 0x1 ;  /* 0x0000002d10098c11 */ /* 0x000fc6000f8e08ff */
        /* <DEDUP_REMOVED lines=51> */
.L_x_13708:
[----:B------:R-:W-:-:S04]  /*c290*/  IADD3 R0, R0, 0x70, RZ ;  /* 0x0000007000007810 */ /* 0x000fc80007ffe0ff */
        /* <DEDUP_REMOVED lines=17> */
.L_x_13709:
[----:B------:R-:W-:-:S13]  /*c3b0*/  ISETP.NE.AND P0, PT, R34, 0x3, PT ;  /* 0x000000032200780c */ /* 0x000fda0003f05270 */
[----:B------:R-:W-:Y:S05]  /*c3c0*/  @!P0 BRA `(.L_x_13643) ;  /* 0x0000000000048947 */ /* 0x000fea0003800000 */
[----:B------:R-:W-:Y:S01]  /*c3d0*/  BPT.TRAP 0x1 ;  /* 0x000000040000795c */ /* 0x000fe20000300000 */
.L_x_13643:
[----:B------:R-:W1:Y:S02]  /*c3e0*/  SYNCS.PHASECHK.TRANS64.TRYWAIT P0, [UR45+0x22860], R0 ;  /* 0x02286000ff0075a7 */ /* 0x000e64000800016d */
[----:B-1----:R-:W-:Y:S05]  /*c3f0*/  @!P0 BRA `(.L_x_13644) ;  /* 0x0000002c004c8947 */ /* 0x002fea0003800000 */
.L_x_13710:
        /* <DEDUP_REMOVED lines=67> */
[----:B------:R-:W1:Y:S01]  /*c830*/  SHFL.IDX PT, R14, R3, 0x4, 0x181f ;  /* 0x00981f00030e7f89 */ /* 0x000e6200000e0000 */
[----:B0-----:R-:W-:Y:S02]  /*c840*/  IADD3.X R7, RZ, R0, RZ, P3, !PT ;  /* 0x00000000ff077210 */ /* 0x001fe40001ffe4ff */
        /* <DEDUP_REMOVED lines=31> */
.L_x_13724:
[----:B01----:R-:W-:Y:S02]  /*ca40*/  IADD3 R4, P3, R14, R24, RZ ;  /* 0x000000180e047210 */ /* 0x003fe40007f7e0ff */
        /* <DEDUP_REMOVED lines=19> */
.L_x_13646:
        /* <DEDUP_REMOVED lines=8> */
[----:B------:R-:W-:Y:S01]  /*cc00*/  IADD3 R27, R28, R32, R27 ;  /* 0x000000201c1b7210 */ /* 0x000fe20007ffe01b */
[----:B------:R-:W-:Y:S01]  /*cc10*/  ULOP3.LUT UR5, URZ, UR43, URZ, 0x33, !UPT ;  /* 0x0000002b3f057292 */ /* 0x000fe2000f8e333f */
[----:B------:R-:W-:Y:S01]  /*cc20*/  LOP3.LUT R3, RZ, UR42, RZ, 0x33, !PT ;  /* 0x0000002aff037c12 */ /* 0x000fe2000f8e33ff */
[----:B------:R-:W-:Y:S01]  /*cc30*/  UIMAD UR4, UR4, UR38, URZ ;  /* 0x00000026040472a4 */ /* 0x000fe2000f8e023f */
[----:B------:R-:W-:Y:S01]  /*cc40*/  IADD3 R36, R27, -0x120, RZ ;  /* 0xfffffee01b247810 */ /* 0x000fe20007ffe0ff */
[----:B------:R-:W-:Y:S02]  /*cc50*/  IMAD.MOV.U32 R20, RZ, RZ, 0x1 ;  /* 0x00000001ff147424 */ /* 0x000fe400078e00ff */
[----:B------:R-:W-:Y:S02]  /*cc60*/  IMAD.MOV.U32 R21, RZ, RZ, 0x1 ;  /* 0x00000001ff157424 */ /* 0x000fe400078e00ff */
[----:B------:R-:W-:-:S04]  /*cc70*/  LOP3.LUT R4, RZ, UR4, RZ, 0x33, !PT ;  /* 0x00000004ff047c12 */ /* 0x000fc8000f8e33ff */
[----:B------:R-:W-:-:S04]  /*cc80*/  VIMNMX3 R3, R3, UR5, R4, !PT ;  /* 0x0000000503037c0f */ /* 0x000fc8000f800104 */
[C---:B------:R-:W-:Y:S01]  /*cc90*/  IADD3 R35, -R3.reuse, -0x2, RZ ;  /* 0xfffffffe03237810 */ /* 0x040fe20007ffe1ff */
[----:B------:R-:W-:-:S07]  /*cca0*/  IMAD R36, R3, -0x60, R36 ;  /* 0xffffffa003247824 */ /* 0x000fce00078e0224 */
.L_x_13662:
[----:B------:R-:W-:Y:S01]  /*ccb0*/  ISETP.NE.AND P1, PT, R29, 0x1, PT ;  /* 0x000000011d00780c */ /* 0x000fe20003f25270 */
[----:B------:R-:W-:Y:S01]  /*ccc0*/  BSSY B1, `(.L_x_13648) ;  /* 0x0000014000017945 */ /* 0x000fe20003800000 */
[----:B------:R-:W-:Y:S02]  /*ccd0*/  ISETP.GT.U32.AND P0, PT, R26, 0x5f, PT ;  /* 0x0000005f1a00780c */ /* 0x000fe40003f04070 */
[----:B------:R-:W-:-:S09]  /*cce0*/  MOV R33, RZ ;  /* 0x000000ff00217202 */ /* 0x000fd20000000f00 */
[----:B0-----:R-:W0:Y:S08]  /*ccf0*/  @P1 LDC R3, c[0x0][0x434] ;  /* 0x00010d00ff031b82 */ /* 0x001e300000000800 */
[----:B------:R-:W1:Y:S01]  /*cd00*/  @P1 LDC R5, c[0x0][0x438] ;  /* 0x00010e00ff051b82 */ /* 0x000e620000000800 */
        /* <DEDUP_REMOVED lines=15> */
.L_x_13649:
[----:B------:R-:W-:Y:S05]  /*ce00*/  BSYNC B1 ;  /* 0x0000000000017941 */ /* 0x000fea0003800000 */
.L_x_13648:
[----:B------:R-:W-:-:S13]  /*ce10*/  ISETP.NE.AND P0, PT, R34, 0x3, PT ;  /* 0x000000032200780c */ /* 0x000fda0003f05270 */
[----:B------:R-:W-:Y:S05]  /*ce20*/  @!P0 BRA `(.L_x_13650) ;  /* 0x0000000000048947 */ /* 0x000fea0003800000 */
[----:B------:R-:W-:Y:S01]  /*ce30*/  BPT.TRAP 0x1 ;  /* 0x000000040000795c */ /* 0x000fe20000300000 */
.L_x_13650:
[----:B------:R-:W-:Y:S01]  /*ce40*/  LEA R32, R21, UR45, 0x3 ;  /* 0x0000002d15207c11 */ /* 0x000fe2000f8e18ff */
[----:B------:R-:W-:Y:S01]  /*ce50*/  BSSY B1, `(.L_x_13651) ;  /* 0x0000004000017945 */ /* 0x000fe20003800000 */
[----:B------:R-:W-:-:S04]  /*ce60*/  SHF.L.U32 R31, R20, 0x1f, RZ ;  /* 0x0000001f141f7819 */ /* 0x000fc800000006ff */
[----:B------:R-:W1:Y:S02]  /*ce70*/  SYNCS.PHASECHK.TRANS64.TRYWAIT P0, [R32+URZ+0x22840], R31 ;  /* 0x0228401f200075a7 */ /* 0x000e64000800017f */
[----:B-1----:R-:W-:Y:S05]  /*ce80*/  @!P0 BRA `(.L_x_13652) ;  /* 0x0000002c002c8947 */ /* 0x002fea0003800000 */
.L_x_13725:
[----:B------:R-:W-:Y:S05]  /*ce90*/  BSYNC B1 ;  /* 0x0000000000017941 */ /* 0x000fea0003800000 */
.L_x_13651:
        /* <DEDUP_REMOVED lines=57> */
.L_x_13739:
[----:B--2---:R-:W-:-:S04]  /*d230*/  IADD3 R4, P0, R37, R24, RZ ;  /* 0x0000001825047210 */ /* 0x004fc80007f1e0ff */
[----:B0-----:R-:W-:Y:S02]  /*d240*/  IADD3.X R5, RZ, R18, RZ, P0, !PT ;  /* 0x00000012ff057210 */ /* 0x001fe400007fe4ff */
[----:B------:R-:W-:-:S03]  /*d250*/  PLOP3.LUT P0, PT, PT, PT, PT, 0x80, 0x0 ;  /* 0x000000000000781c */ /* 0x000fc60003f0f070 */
[----:B------:R-:W-:Y:S01]  /*d260*/  @!PT LDS RZ, [RZ] ;  /* 0x00000000fffff984 */ /* 0x000fe20000000800 */
[----:B------:R-:W-:Y:S01]  /*d270*/  @!PT LDS RZ, [RZ] ;  /* 0x00000000fffff984 */ /* 0x000fe20000000800 */
[----:B------:R-:W-:Y:S01]  /*d280*/  @!PT LDS RZ, [RZ] ;  /* 0x00000000fffff984 */ /* 0x000fe20000000800 */
[----:B------:R0:W-:Y:S01]  /*d290*/  LDGSTS.E.BYPASS.LTC128B.128 [R17+0x1ec00], desc[UR36][R4.64], !P1 ;  /* 0x1ec0000004117fae */ /* 0x0001e2000c901d64 */
[----:B------:R-:W-:-:S09]  /*d2a0*/  NOP ;  /* 0x0000000000007918 */ /* 0x000fd20000000000 */
.L_x_13654:
        /* <DEDUP_REMOVED lines=10> */
.L_x_13655:
[----:B------:R2:W-:Y:S01]  /*d350*/  SYNCS.ARRIVE.TRANS64.A1T0 RZ, [R32+URZ+0x22830], RZ ;  /* 0x022830ff20ff79a7 */ /* 0x0005e2000810003f */
[----:B------:R-:W-:Y:S05]  /*d360*/  @!P2 BRA `(.L_x_13656) ;  /* 0x000000000004a947 */ /* 0x000fea0003800000 */
[----:B------:R-:W-:Y:S01]  /*d370*/  BPT.TRAP 0x1 ;  /* 0x000000040000795c */ /* 0x000fe20000300000 */
.L_x_13656:
[----:B------:R-:W3:Y:S01]  /*d380*/  SYNCS.PHASECHK.TRANS64.TRYWAIT P0, [R32+URZ+0x22860], R31 ;  /* 0x0228601f200075a7 */ /* 0x000ee2000800017f */
[----:B------:R-:W-:Y:S04]  /*d390*/  BSSY B1, `(.L_x_13657) ;  /* 0x0000002000017945 */ /* 0x000fe80003800000 */
[----:B---3--:R-:W-:Y:S05]  /*d3a0*/  @!P0 BRA `(.L_x_13658) ;  /* 0x0000002c00888947 */ /* 0x008fea0003800000 */
.L_x_13740:
[----:B------:R-:W-:Y:S05]  /*d3b0*/  BSYNC B1 ;  /* 0x0000000000017941 */ /* 0x000fea0003800000 */
.L_x_13657:
        /* <DEDUP_REMOVED lines=32> */
[----:B0-----:R-:W-:-:S05]  /*d5c0*/  IADD3 R14, P0, R14, R24, RZ ;  /* 0x000000180e0e7210 */ /* 0x001fca0007f1e0ff */
[----:B----4-:R-:W-:Y:S02]  /*d5d0*/  IMAD.X R15, RZ, RZ, R5, P0 ;  /* 0x000000ffff0f7224 */ /* 0x010fe400000e0605 */
        /* <DEDUP_REMOVED lines=22> */
[----:B------:R-:W0:Y:S01]  /*d740*/  SHFL.IDX PT, R5, R3, 0x4, 0x181f ;  /* 0x00981f0003057f89 */ /* 0x000e2200000e0000 */
[----:B------:R-:W-:-:S03]  /*d750*/  IADD3.X R7, RZ, R7, RZ, P0, !PT ;  /* 0x00000007ff077210 */ /* 0x000fc600007fe4ff */
[----:B------:R-:W1:Y:S01]  /*d760*/  SHFL.IDX PT, R3, R3, 0x5, 0x181f ;  /* 0x00b81f0003037f89 */ /* 0x000e6200000e0000 */
[----:B----4-:R-:W-:-:S03]  /*d770*/  IMAD.MOV.U32 R8, RZ, RZ, RZ ;  /* 0x000000ffff087224 */ /* 0x010fc600078e00ff */
[----:B------:R4:W-:Y:S04]  /*d780*/  LDGSTS.E.BYPASS.LTC128B.128 [R17+0x1800], desc[UR36][R6.64], !P4 ;  /* 0x0180000006117fae */ /* 0x0009e8000e101d64 */
[----:B------:R4:W-:Y:S04]  /*d790*/  LDGSTS.E.BYPASS.LTC128B.128 [R17+0x4800], desc[UR36][R6.64+0x80], !P3 ;  /* 0x0480008006117fae */ /* 0x0009e8000d901d64 */
[----:B------:R4:W-:Y:S04]  /*d7a0*/  LDGSTS.E.BYPASS.LTC128B.128 [R17+0x7800], desc[UR36][R6.64+0x100], !P2 ;  /* 0x0780010006117fae */ /* 0x0009e8000d101d64 */
[----:B------:R4:W-:Y:S01]  /*d7b0*/  LDGSTS.E.BYPASS.LTC128B.128 [R17+0xa800], desc[UR36][R6.64+0x180], !P1 ;  /* 0x0a80018006117fae */ /* 0x0009e2000c901d64 */
[----:B0-----:R-:W-:-:S05]  /*d7c0*/  IADD3 R4, P0, R5, R24, RZ ;  /* 0x0000001805047210 */ /* 0x001fca0007f1e0ff */
[----:B------:R-:W-:-:S05]  /*d7d0*/  IMAD.X R5, RZ, RZ, R22, P0 ;  /* 0x000000ffff057224 */ /* 0x000fca00000e0616 */
[----:B------:R4:W-:Y:S04]  /*d7e0*/  LDGSTS.E.BYPASS.LTC128B.128 [R17+0x2000], desc[UR36][R4.64], !P4 ;  /* 0x0200000004117fae */ /* 0x0009e8000e101d64 */
[----:B------:R4:W-:Y:S04]  /*d7f0*/  LDGSTS.E.BYPASS.LTC128B.128 [R17+0x5000], desc[UR36][R4.64+0x80], !P3 ;  /* 0x0500008004117fae */ /* 0x0009e8000d901d64 */
[----:B------:R4:W-:Y:S04]  /*d800*/  LDGSTS.E.BYPASS.LTC128B.128 [R17+0x8000], desc[UR36][R4.64+0x100], !P2 ;  /* 0x0800010004117fae */ /* 0x0009e8000d101d64 */
[----:B-1----:R4:W-:Y:S02]  /*d810*/  LDGSTS.E.BYPASS.LTC128B.128 [R17+0xb000], desc[UR36][R4.64+0x180], !P1 ;  /* 0x0b00018004117fae */ /* 0x0029e4000c901d64 */
.L_x_13754:
        /* <DEDUP_REMOVED lines=11> */
.L_x_13660:
        /* <DEDUP_REMOVED lines=10> */
.L_x_13661:
[----:B------:R-:W-:Y:S01]  /*d970*/  IADD3 R21, R21, 0x1, RZ ;  /* 0x0000000115157810 */ /* 0x000fe20007ffe0ff */
[----:B------:R-:W-:Y:S01]  /*d980*/  VIADD R35, R35, 0xffffffff ;  /* 0xffffffff23237836 */ /* 0x000fe20000000000 */
[----:B------:R1:W-:Y:S01]  /*d990*/  SYNCS.ARRIVE.TRANS64.A1T0 RZ, [R32+URZ+0x22850], RZ ;  /* 0x022850ff20ff79a7 */ /* 0x0003e2000810003f */
[----:B------:R-:W-:Y:S01]  /*d9a0*/  VIADD R36, R36, 0xffffffa0 ;  /* 0xffffffa024247836 */ /* 0x000fe20000000000 */
[----:B------:R-:W-:-:S04]  /*d9b0*/  ISETP.NE.AND P0, PT, R21, 0x2, PT ;  /* 0x000000021500780c */ /* 0x000fc80003f05270 */
[----:B------:R-:W-:Y:S02]  /*d9c0*/  SEL R21, R21, RZ, P0 ;  /* 0x000000ff15157207 */ /* 0x000fe40000000000 */
[----:B------:R-:W-:Y:S02]  /*d9d0*/  SEL R3, RZ, 0x1, P0 ;  /* 0x00000001ff037807 */ /* 0x000fe40000000000 */
[----:B------:R-:W-:Y:S02]  /*d9e0*/  ISETP.GT.AND P0, PT, R35, UR48, PT ;  /* 0x0000003023007c0c */ /* 0x000fe4000bf04270 */
[----:B------:R-:W-:-:S11]  /*d9f0*/  LOP3.LUT R20, R20, R3, RZ, 0x3c, !PT ;  /* 0x0000000314147212 */ /* 0x000fd600078e3cff */
[----:B-1----:R-:W-:Y:S05]  /*da00*/  @P0 BRA `(.L_x_13662) ;  /* 0xfffffff000a80947 */ /* 0x002fea000383ffff */
.L_x_13647:
[----:B------:R-:W-:Y:S05]  /*da10*/  BSYNC B0 ;  /* 0x0000000000007941 */ /* 0x000fea0003800000 */
.L_x_13630:
[----:B------:R-:W0:Y:S01]  /*da20*/  S2R R3, SR_CgaCtaId ;  /* 0x0000000000037919 */ /* 0x000e220000008800 */
[----:B------:R-:W-:Y:S01]  /*da30*/  MOV R0, 0x400 ;  /* 0x0000040000007802 */ /* 0x000fe20000000f00 */
[----:B------:R-:W-:Y:S01]  /*da40*/  BSSY B0, `(.L_x_13663) ;  /* 0x0000005000007945 */ /* 0x000fe20003800000 */
[----:B------:R-:W-:Y:S02]  /*da50*/  SHF.L.U32 R8, R8, 0x1f, RZ ;  /* 0x0000001f08087819 */ /* 0x000fe400000006ff */
[----:B0-----:R-:W-:-:S04]  /*da60*/  LEA R4, R3, R0, 0x18 ;  /* 0x0000000003047211 */ /* 0x001fc800078ec0ff */
[----:B------:R-:W0:Y:S02]  /*da70*/  SYNCS.PHASECHK.TRANS64.TRYWAIT P0, [R4+URZ+0x22820], R8 ;  /* 0x02282008040075a7 */ /* 0x000e24000800017f */
[----:B0-----:R-:W-:Y:S05]  /*da80*/  @!P0 BRA `(.L_x_13664) ;  /* 0x0000002c00c48947 */ /* 0x001fea0003800000 */
.L_x_13755:
[----:B------:R-:W-:Y:S05]  /*da90*/  BSYNC B0 ;  /* 0x0000000000007941 */ /* 0x000fea0003800000 */
.L_x_13663:
[----:B------:R-:W-:-:S03]  /*daa0*/  UMOV UR4, 0xffffffff ;  /* 0xffffffff00047882 */ /* 0x000fc60000000000 */
[----:B------:R-:W-:Y:S05]  /*dab0*/  BRA.DIV UR4, `(.L_x_13665) ;  /* 0x0000002e04cc7947 */ /* 0x000fea000b800000 */
[----:B------:R1:W4:Y:S02]  /*dac0*/  SHFL.IDX PT, R14, R2, RZ, 0x1f ;  /* 0x00001fff020e7589 */ /* 0x00032400000e0000 */
.L_x_13758:
[----:B----4-:R-:W-:-:S13]  /*dad0*/  ISETP.NE.AND P0, PT, R14, RZ, PT ;  /* 0x000000ff0e00720c */ /* 0x010fda0003f05270 */
[----:B------:R-:W-:Y:S05]  /*dae0*/  @P0 BRA `(.L_x_13586) ;  /* 0x0000000000880947 */ /* 0x000fea0003800000 */
[----:B------:R-:W-:-:S03]  /*daf0*/  UMOV UR4, 0xffffffff ;  /* 0xffffffff00047882 */ /* 0x000fc60000000000 */
[----:B------:R-:W-:Y:S05]  /*db00*/  BRA.DIV UR4, `(.L_x_13666) ;  /* 0x0000002e04e07947 */ /* 0x000fea000b800000 */
[----:B------:R-:W-:-:S13]  /*db10*/  ELECT P6, URZ, PT ;  /* 0x00000000003f782f */ /* 0x000fda00038c0000 */
.L_x_13761:
[----:B------:R-:W-:Y:S05]  /*db20*/  @!P6 BRA `(.L_x_13586) ;  /* 0x000000000078e947 */ /* 0x000fea0003800000 */
[----:B------:R-:W-:-:S06]  /*db30*/  ULOP3.LUT UR4, UR39, 0x2, URZ, 0xfc, !UPT ;  /* 0x0000000227047892 */ /* 0x000fcc000f8efc3f */
[----:B------:R-:W-:-:S05]  /*db40*/  IMAD.U32 R0, RZ, RZ, UR4 ;  /* 0x00000004ff007e24 */ /* 0x000fca000f8e00ff */
[----:B------:R-:W-:-:S13]  /*db50*/  ISETP.NE.AND P0, PT, R0, 0x3, PT ;  /* 0x000000030000780c */ /* 0x000fda0003f05270 */
[----:B------:R-:W-:Y:S05]  /*db60*/  @!P0 BRA `(.L_x_13667) ;  /* 0x0000000000048947 */ /* 0x000fea0003800000 */
[----:B------:R-:W-:Y:S01]  /*db70*/  BPT.TRAP 0x1 ;  /* 0x000000040000795c */ /* 0x000fe20000300000 */
.L_x_13667:
[C---:B------:R-:W-:Y:S01]  /*db80*/  LEA R5, R21.reuse, R4, 0x3 ;  /* 0x0000000415057211 */ /* 0x040fe200078e18ff */
[----:B------:R-:W-:Y:S01]  /*db90*/  VIADD R21, R21, 0x1 ;  /* 0x0000000115157836 */ /* 0x000fe20000000000 */
[----:B------:R-:W-:-:S04]  /*dba0*/  SHF.L.U32 R0, R20, 0x1f, RZ ;  /* 0x0000001f14007819 */ /* 0x000fc800000006ff */
[----:B------:R-:W4:Y:S01]  /*dbb0*/  SYNCS.PHASECHK.TRANS64.TRYWAIT P1, [R5+URZ+0x22840], R0 ;  /* 0x02284000050075a7 */ /* 0x000f22000802017f */
[----:B------:R-:W-:-:S04]  /*dbc0*/  ISETP.NE.AND P2, PT, R21, 0x2, PT ;  /* 0x000000021500780c */ /* 0x000fc80003f45270 */
[----:B------:R-:W-:Y:S01]  /*dbd0*/  SEL R3, RZ, 0x1, P2 ;  /* 0x00000001ff037807 */ /* 0x000fe20001000000 */
[----:B----4-:R-:W-:Y:S08]  /*dbe0*/  @!P1 BRA `(.L_x_13668) ;  /* 0x0000002c00c89947 */ /* 0x010ff00003800000 */
.L_x_13762:
[----:B------:R-:W-:Y:S02]  /*dbf0*/  SEL R21, R21, RZ, P2 ;  /* 0x000000ff15157207 */ /* 0x000fe40001000000 */
[----:B-1----:R-:W-:Y:S01]  /*dc00*/  LOP3.LUT R2, R20, R3, RZ, 0x3c, !PT ;  /* 0x0000000314027212 */ /* 0x002fe200078e3cff */
[----:B------:R-:W-:Y:S06]  /*dc10*/  @!P0 BRA `(.L_x_13669) ;  /* 0x0000000000048947 */ /* 0x000fec0003800000 */
[----:B------:R-:W-:Y:S01]  /*dc20*/  BPT.TRAP 0x1 ;  /* 0x000000040000795c */ /* 0x000fe20000300000 */
.L_x_13669:
[----:B------:R-:W-:Y:S01]  /*dc30*/  IMAD R21, R21, 0x8, R4 ;  /* 0x0000000815157824 */ /* 0x000fe200078e0204 */
[----:B------:R-:W-:-:S04]  /*dc40*/  SHF.L.U32 R2, R2, 0x1f, RZ ;  /* 0x0000001f02027819 */ /* 0x000fc800000006ff */
[----:B------:R-:W1:Y:S02]  /*dc50*/  SYNCS.PHASECHK.TRANS64.TRYWAIT P1, [R21+URZ+0x22840], R2 ;  /* 0x02284002150075a7 */ /* 0x000e64000802017f */
[----:B-1----:R-:W-:Y:S05]  /*dc60*/  @!P1 BRA `(.L_x_13670) ;  /* 0x0000002c00bc9947 */ /* 0x002fea0003800000 */
.L_x_13763:
[----:B------:R-:W-:Y:S05]  /*dc70*/  @!P0 BRA `(.L_x_13671) ;  /* 0x0000000000048947 */ /* 0x000fea0003800000 */
[----:B------:R-:W-:Y:S01]  /*dc80*/  BPT.TRAP 0x1 ;  /* 0x000000040000795c */ /* 0x000fe20000300000 */
.L_x_13671:
[----:B------:R-:W0:Y:S02]  /*dc90*/  SYNCS.PHASECHK.TRANS64.TRYWAIT P1, [R5+URZ+0x22860], R0 ;  /* 0x02286000050075a7 */ /* 0x000e24000802017f */
[----:B0-----:R-:W-:Y:S05]  /*dca0*/  @!P1 BRA `(.L_x_13672) ;  /* 0x0000002c00c09947 */ /* 0x001fea0003800000 */
.L_x_13764:
[----:B------:R-:W-:Y:S05]  /*dcb0*/  @!P0 BRA `(.L_x_13673) ;  /* 0x0000000000048947 */ /* 0x000fea0003800000 */
[----:B------:R-:W-:Y:S01]  /*dcc0*/  BPT.TRAP 0x1 ;  /* 0x000000040000795c */ /* 0x000fe20000300000 */
.L_x_13673:
[----:B------:R0:W0:Y:S02]  /*dcd0*/  SYNCS.PHASECHK.TRANS64.TRYWAIT P0, [R21+URZ+0x22860], R2 ;  /* 0x02286002150075a7 */ /* 0x000024000800017f */
[----:B0-----:R-:W-:Y:S05]  /*dce0*/  @!P0 NANOSLEEP.SYNCS 0x989680 ;  /* 0x009896800000895d */ /* 0x001fea0003900000 */
[----:B------:R-:W0:Y:S02]  /*dcf0*/  @!P0 SYNCS.PHASECHK.TRANS64 P0, [R21+URZ+0x22860], R2 ;  /* 0x02286002150085a7 */ /* 0x000e24000800007f */
[----:B0-----:R-:W-:Y:S05]  /*dd00*/  @!P0 BRA `(.L_x_13673) ;  /* 0xfffffffc00f08947 */ /* 0x001fea000383ffff */
.L_x_13586:
[----:B------:R-:W-:Y:S05]  /*dd10*/  BSYNC B6 ;  /* 0x0000000000067941 */ /* 0x000fea0003800000 */
.L_x_13583:
[----:B------:R-:W-:Y:S05]  /*dd20*/  EXIT ;  /* 0x000000000000794d */ /* 0x000fea0003800000 */
.L_x_13590:
[----:B0-----:R-:W-:-:S04]  /*dd30*/  IMAD.U32 R5, RZ, RZ, UR42 ;  /* 0x0000002aff057e24 */ /* 0x001fc8000f8e00ff */
[----:B------:R0:W1:Y:S03]  /*dd40*/  SYNCS.PHASECHK.TRANS64.TRYWAIT P0, [R5+URZ+0x22800], R10 ;  /* 0x0228000a050075a7 */ /* 0x000066000800017f */
[----:B-1----:R-:W-:Y:S05]  /*dd50*/  @!P0 NANOSLEEP.SYNCS 0x989680 ;  /* 0x009896800000895d */ /* 0x002fea0003900000 */
[----:B------:R-:W1:Y:S02]  /*dd60*/  @!P0 SYNCS.PHASECHK.TRANS64 P0, [R5+URZ+0x22800], R10 ;  /* 0x0228000a050085a7 */ /* 0x000e64000800007f */
[----:B-1----:R-:W-:Y:S05]  /*dd70*/  @!P0 BRA `(.L_x_13590) ;  /* 0xfffffffc00ec8947 */ /* 0x002fea000383ffff */
[----:B------:R-:W-:Y:S05]  /*dd80*/  BRA `(.L_x_13674) ;  /* 0xffffff3400f47947 */ /* 0x000fea000383ffff */
.L_x_13594:
[----:B0-----:R-:W-:-:S04]  /*dd90*/  MOV R5, UR42 ;  /* 0x0000002a00057c02 */ /* 0x001fc80008000f00 */
[----:B------:R0:W2:Y:S03]  /*dda0*/  SYNCS.PHASECHK.TRANS64.TRYWAIT P1, [R5+URZ+0x22830], R10 ;  /* 0x0228300a050075a7 */ /* 0x0000a6000802017f */
[----:B--2---:R-:W-:Y:S05]  /*ddb0*/  @!P1 NANOSLEEP.SYNCS 0x989680 ;  /* 0x009896800000995d */ /* 0x004fea0003900000 */
[----:B------:R-:W2:Y:S02]  /*ddc0*/  @!P1 SYNCS.PHASECHK.TRANS64 P1, [R5+URZ+0x22830], R10 ;  /* 0x0228300a050095a7 */ /* 0x000ea4000802007f */
[----:B--2---:R-:W-:Y:S05]  /*ddd0*/  @!P1 BRA `(.L_x_13594) ;  /* 0xfffffffc00ec9947 */ /* 0x004fea000383ffff */
[----:B------:R-:W-:Y:S05]  /*dde0*/  BRA `(.L_x_13593) ;  /* 0xffffff3800107947 */ /* 0x000fea000383ffff */
.L_x_13599:
[----:B-1----:R-:W-:-:S04]  /*ddf0*/  IMAD.U32 R11, RZ, RZ, UR42 ;  /* 0x0000002aff0b7e24 */ /* 0x002fc8000f8e00ff */
[----:B------:R1:W2:Y:S03]  /*de00*/  SYNCS.PHASECHK.TRANS64.TRYWAIT P1, [R11+URZ+0x22850], R10 ;  /* 0x0228500a0b0075a7 */ /* 0x0002a6000802017f */
[----:B--2---:R-:W-:Y:S05]  /*de10*/  @!P1 NANOSLEEP.SYNCS 0x989680 ;  /* 0x009896800000995d */ /* 0x004fea0003900000 */
[----:B------:R-:W2:Y:S02]  /*de20*/  @!P1 SYNCS.PHASECHK.TRANS64 P1, [R11+URZ+0x22850], R10 ;  /* 0x0228500a0b0095a7 */ /* 0x000ea4000802007f */
[----:B--2---:R-:W-:Y:S05]  /*de30*/  @!P1 BRA `(.L_x_13599) ;  /* 0xfffffffc00ec9947 */ /* 0x004fea000383ffff */
[----:B------:R-:W-:Y:S05]  /*de40*/  BRA `(.L_x_13598) ;  /* 0xffffff5000787947 */ /* 0x000fea000383ffff */
.L_x_13605:
[----:B-1----:R-:W-:-:S04]  /*de50*/  IMAD.U32 R9, RZ, RZ, UR28 ;  /* 0x0000001cff097e24 */ /* 0x002fc8000f8e00ff */
[----:B------:R1:W2:Y:S03]  /*de60*/  SYNCS.PHASECHK.TRANS64.TRYWAIT P1, [R9+URZ+0x22830], R10 ;  /* 0x0228300a090075a7 */ /* 0x0002a6000802017f */
[----:B--2---:R-:W-:Y:S05]  /*de70*/  @!P1 NANOSLEEP.SYNCS 0x989680 ;  /* 0x009896800000995d */ /* 0x004fea0003900000 */
[----:B------:R-:W2:Y:S02]  /*de80*/  @!P1 SYNCS.PHASECHK.TRANS64 P1, [R9+URZ+0x22830], R10 ;  /* 0x0228300a090095a7 */ /* 0x000ea4000802007f */
[----:B--2---:R-:W-:Y:S05]  /*de90*/  @!P1 BRA `(.L_x_13605) ;  /* 0xfffffffc00ec9947 */ /* 0x004fea000383ffff */
[----:B------:R-:W-:Y:S05]  /*dea0*/  BRA `(.L_x_13604) ;  /* 0xffffff5400d07947 */ /* 0x000fea000383ffff */
.L_x_13610:
[----:B---3--:R-:W-:-:S04]  /*deb0*/  IMAD.U32 R11, RZ, RZ, UR28 ;  /* 0x0000001cff0b7e24 */ /* 0x008fc8000f8e00ff */
[----:B------:R3:W4:Y:S03]  /*dec0*/  SYNCS.PHASECHK.TRANS64.TRYWAIT P1, [R11+URZ+0x22850], R10 ;  /* 0x0228500a0b0075a7 */ /* 0x000726000802017f */
[----:B----4-:R-:W-:Y:S05]  /*ded0*/  @!P1 NANOSLEEP.SYNCS 0x989680 ;  /* 0x009896800000995d */ /* 0x010fea0003900000 */
[----:B------:R-:W4:Y:S02]  /*dee0*/  @!P1 SYNCS.PHASECHK.TRANS64 P1, [R11+URZ+0x22850], R10 ;  /* 0x0228500a0b0095a7 */ /* 0x000f24000802007f */
[----:B----4-:R-:W-:Y:S05]  /*def0*/  @!P1 BRA `(.L_x_13610) ;  /* 0xfffffffc00ec9947 */ /* 0x010fea000383ffff */
[----:B------:R-:W-:Y:S05]  /*df00*/  BRA `(.L_x_13609) ;  /* 0xffffff7400c47947 */ /* 0x000fea000383ffff */
.L_x_13617:
[----:B----4-:R-:W-:-:S04]  /*df10*/  MOV R9, UR26 ;  /* 0x0000001a00097c02 */ /* 0x010fc80008000f00 */
[----:B------:R4:W0:Y:S03]  /*df20*/  SYNCS.PHASECHK.TRANS64.TRYWAIT P1, [R9+URZ+0x22830], R6 ;  /* 0x02283006090075a7 */ /* 0x000826000802017f */
[----:B0-----:R-:W-:Y:S05]  /*df30*/  @!P1 NANOSLEEP.SYNCS 0x989680 ;  /* 0x009896800000995d */ /* 0x001fea0003900000 */
[----:B------:R-:W0:Y:S02]  /*df40*/  @!P1 SYNCS.PHASECHK.TRANS64 P1, [R9+URZ+0x22830], R6 ;  /* 0x02283006090095a7 */ /* 0x000e24000802007f */
[----:B0-----:R-:W-:Y:S05]  /*df50*/  @!P1 BRA `(.L_x_13617) ;  /* 0xfffffffc00ec9947 */ /* 0x001fea000383ffff */
[----:B------:R-:W-:Y:S05]  /*df60*/  BRA `(.L_x_13616) ;  /* 0xffffff7800c47947 */ /* 0x000fea000383ffff */
.L_x_13622:
[----:B-1----:R-:W-:-:S04]  /*df70*/  IMAD.U32 R7, RZ, RZ, UR26 ;  /* 0x0000001aff077e24 */ /* 0x002fc8000f8e00ff */
[----:B------:R1:W4:Y:S03]  /*df80*/  SYNCS.PHASECHK.TRANS64.TRYWAIT P1, [R7+URZ+0x22850], R6 ;  /* 0x02285006070075a7 */ /* 0x000326000802017f */
[----:B----4-:R-:W-:Y:S05]  /*df90*/  @!P1 NANOSLEEP.SYNCS 0x989680 ;  /* 0x009896800000995d */ /* 0x010fea0003900000 */
[----:B------:R-:W4:Y:S02]  /*dfa0*/  @!P1 SYNCS.PHASECHK.TRANS64 P1, [R7+URZ+0x22850], R6 ;  /* 0x02285006070095a7 */ /* 0x000f24000802007f */
[----:B----4-:R-:W-:Y:S05]  /*dfb0*/  @!P1 BRA `(.L_x_13622) ;  /* 0xfffffffc00ec9947 */ /* 0x010fea000383ffff */
[----:B------:R-:W-:Y:S05]  /*dfc0*/  BRA `(.L_x_13621) ;  /* 0xffffff9000d47947 */ /* 0x000fea000383ffff */
.L_x_13635:
[----:B------:R-:W-:Y:S01]  /*dfd0*/  IMAD.MOV.U32 R13, RZ, RZ, R2 ;  /* 0x000000ffff0d7224 */ /* 0x000fe200078e0002 */
[----:B------:R-:W-:Y:S01]  /*dfe0*/  MOV R11, 0x1f ;  /* 0x0000001f000b7802 */ /* 0x000fe20000000f00 */
[----:B------:R-:W-:Y:S02]  /*dff0*/  IMAD.MOV.U32 R12, RZ, RZ, RZ ;  /* 0x000000ffff0c7224 */ /* 0x000fe400078e00ff */
[----:B------:R-:W-:-:S07]  /*e000*/  IMAD.MOV.U32 R15, RZ, RZ, -0x1 ;  /* 0xffffffffff0f7424 */ /* 0x000fce00078e00ff */
[----:B-----5:R-:W-:Y:S05]  /*e010*/  WARPSYNC.COLLECTIVE R15, `(.L_x_13675) ;  /* 0x000000000f087348 */ /* 0x020fea0003c00000 */
[----:B------:R0:W1:Y:S02]  /*e020*/  SHFL.IDX P6, R14, R13, R12, R11 ;  /* 0x0000000c0d0e7389 */ /* 0x00006400000c000b */
[----:B01---5:R-:W-:Y:S01]  /*e030*/  ENDCOLLECTIVE ;  /* 0x000000000000791b */ /* 0x023fe20003800000 */
.L_x_13675:
[----:B------:R-:W-:Y:S05]  /*e040*/  BRA `(.L_x_13676) ;  /* 0xffffffd000c07947 */ /* 0x000fea000383ffff */
.L_x_13637:
[----:B0-----:R-:W-:-:S04]  /*e050*/  IMAD.U32 R3, RZ, RZ, UR45 ;  /* 0x0000002dff037e24 */ /* 0x001fc8000f8e00ff */
[----:B------:R0:W1:Y:S03]  /*e060*/  SYNCS.PHASECHK.TRANS64.TRYWAIT P0, [R3+URZ+0x22840], R0 ;  /* 0x02284000030075a7 */ /* 0x000066000800017f */
[----:B-1----:R-:W-:Y:S05]  /*e070*/  @!P0 NANOSLEEP.SYNCS 0x989680 ;  /* 0x009896800000895d */ /* 0x002fea0003900000 */
[----:B------:R-:W1:Y:S02]  /*e080*/  @!P0 SYNCS.PHASECHK.TRANS64 P0, [R3+URZ+0x22840], R0 ;  /* 0x02284000030085a7 */ /* 0x000e64000800007f */
[----:B-1----:R-:W-:Y:S05]  /*e090*/  @!P0 BRA `(.L_x_13637) ;  /* 0xfffffffc00ec8947 */ /* 0x002fea000383ffff */
[----:B------:R-:W-:Y:S05]  /*e0a0*/  BRA `(.L_x_13677) ;  /* 0xffffffd400047947 */ /* 0x000fea000383ffff */
.L_x_13638:
        /* <DEDUP_REMOVED lines=8> */
.L_x_13679:
[----:B------:R-:W-:Y:S05]  /*e130*/  BSYNC B0 ;  /* 0x0000000000007941 */ /* 0x000fea0003800000 */
.L_x_13678:
[----:B------:R-:W-:Y:S01]  /*e140*/  MOV R13, R3 ;  /* 0x00000003000d7202 */ /* 0x000fe20000000f00 */
[----:B------:R-:W-:Y:S01]  /*e150*/  IMAD.MOV.U32 R12, RZ, RZ, RZ ;  /* 0x000000ffff0c7224 */ /* 0x000fe200078e00ff */
[----:B------:R-:W-:Y:S01]  /*e160*/  @P0 LEA R7, R16, UR45, 0x1 ;  /* 0x0000002d10070c11 */ /* 0x000fe2000f8e08ff */
[----:B------:R-:W-:Y:S02]  /*e170*/  IMAD.MOV.U32 R11, RZ, RZ, 0x181f ;  /* 0x0000181fff0b7424 */ /* 0x000fe400078e00ff */
[----:B------:R-:W-:Y:S02]  /*e180*/  IMAD.MOV.U32 R15, RZ, RZ, -0x1 ;  /* 0xffffffffff0f7424 */ /* 0x000fe400078e00ff */
[----:B------:R-:W-:-:S07]  /*e190*/  IMAD.MOV.U32 R4, RZ, RZ, R14 ;  /* 0x000000ffff047224 */ /* 0x000fce00078e000e */
[----:B------:R-:W-:Y:S05]  /*e1a0*/  WARPSYNC.COLLECTIVE R15, `(.L_x_13680) ;  /* 0x000000000f087348 */ /* 0x000fea0003c00000 */
[----:B------:R0:W1:Y:S02]  /*e1b0*/  SHFL.IDX P6, R14, R13, R12, R11 ;  /* 0x0000000c0d0e7389 */ /* 0x00006400000c000b */
[----:B01----:R-:W-:Y:S01]  /*e1c0*/  ENDCOLLECTIVE ;  /* 0x000000000000791b */ /* 0x003fe20003800000 */
.L_x_13680:
[----:B------:R-:W-:Y:S02]  /*e1d0*/  IMAD.MOV.U32 R13, RZ, RZ, R0 ;  /* 0x000000ffff0d7224 */ /* 0x000fe400078e0000 */
[----:B------:R-:W-:Y:S01]  /*e1e0*/  IMAD.MOV.U32 R12, RZ, RZ, 0x1 ;  /* 0x00000001ff0c7424 */ /* 0x000fe200078e00ff */
[----:B------:R-:W-:-:S04]  /*e1f0*/  @P0 LEA R14, P1, R24, R14, 0x1 ;  /* 0x0000000e180e0211 */ /* 0x000fc800078208ff */
[----:B------:R-:W-:Y:S01]  /*e200*/  @P0 IADD3.X R5, RZ, R4, RZ, P1, !PT ;  /* 0x00000004ff050210 */ /* 0x000fe20000ffe4ff */
[----:B------:R-:W-:-:S08]  /*e210*/  @P0 IMAD.MOV.U32 R4, RZ, RZ, R14 ;  /* 0x000000ffff040224 */ /* 0x000fd000078e000e */
[----:B------:R-:W-:Y:S05]  /*e220*/  WARPSYNC.COLLECTIVE R15, `(.L_x_13681) ;  /* 0x000000000f087348 */ /* 0x000fea0003c00000 */
[----:B------:R0:W1:Y:S02]  /*e230*/  SHFL.IDX P6, R14, R13, R12, R11 ;  /* 0x0000000c0d0e7389 */ /* 0x00006400000c000b */
[----:B01----:R-:W-:Y:S01]  /*e240*/  ENDCOLLECTIVE ;  /* 0x000000000000791b */ /* 0x003fe20003800000 */
.L_x_13681:
        /* <DEDUP_REMOVED lines=11> */
.L_x_13682:
[----:B------:R-:W-:Y:S01]  /*e300*/  IMAD.MOV.U32 R13, RZ, RZ, R0 ;  /* 0x000000ffff0d7224 */ /* 0x000fe200078e0000 */
[----:B------:R-:W-:Y:S02]  /*e310*/  MOV R12, 0x2 ;  /* 0x00000002000c7802 */ /* 0x000fe40000000f00 */
[----:B------:R-:W-:-:S13]  /*e320*/  @P0 LEA R4, P1, R24, R14, 0x1 ;  /* 0x0000000e18040211 */ /* 0x000fda00078208ff */
[----:B------:R-:W-:Y:S05]  /*e330*/  WARPSYNC.COLLECTIVE R15, `(.L_x_13683) ;  /* 0x000000000f087348 */ /* 0x000fea0003c00000 */
[----:B------:R0:W1:Y:S02]  /*e340*/  SHFL.IDX P6, R14, R13, R12, R11 ;  /* 0x0000000c0d0e7389 */ /* 0x00006400000c000b */
[----:B01----:R-:W-:Y:S01]  /*e350*/  ENDCOLLECTIVE ;  /* 0x000000000000791b */ /* 0x003fe20003800000 */
.L_x_13683:
        /* <DEDUP_REMOVED lines=12> */
.L_x_13684:
[----:B------:R-:W-:Y:S01]  /*e420*/  MOV R13, R0 ;  /* 0x00000000000d7202 */ /* 0x000fe20000000f00 */
[----:B------:R-:W-:Y:S01]  /*e430*/  IMAD.MOV.U32 R12, RZ, RZ, 0x3 ;  /* 0x00000003ff0c7424 */ /* 0x000fe200078e00ff */
[----:B------:R-:W-:-:S13]  /*e440*/  @P0 LEA R4, P1, R24, R14, 0x1 ;  /* 0x0000000e18040211 */ /* 0x000fda00078208ff */
[----:B------:R-:W-:Y:S05]  /*e450*/  WARPSYNC.COLLECTIVE R15, `(.L_x_13685) ;  /* 0x000000000f087348 */ /* 0x000fea0003c00000 */
[----:B------:R0:W1:Y:S02]  /*e460*/  SHFL.IDX P6, R14, R13, R12, R11 ;  /* 0x0000000c0d0e7389 */ /* 0x00006400000c000b */
[----:B01----:R-:W-:Y:S01]  /*e470*/  ENDCOLLECTIVE ;  /* 0x000000000000791b */ /* 0x003fe20003800000 */
.L_x_13685:
        /* <DEDUP_REMOVED lines=12> */
.L_x_13686:
[----:B------:R-:W-:Y:S02]  /*e540*/  IMAD.MOV.U32 R13, RZ, RZ, R0 ;  /* 0x000000ffff0d7224 */ /* 0x000fe400078e0000 */
[----:B------:R-:W-:Y:S01]  /*e550*/  IMAD.MOV.U32 R12, RZ, RZ, 0x4 ;  /* 0x00000004ff0c7424 */ /* 0x000fe200078e00ff */
[----:B------:R-:W-:-:S13]  /*e560*/  @P0 LEA R4, P1, R24, R14, 0x1 ;  /* 0x0000000e18040211 */ /* 0x000fda00078208ff */
[----:B------:R-:W-:Y:S05]  /*e570*/  WARPSYNC.COLLECTIVE R15, `(.L_x_13687) ;  /* 0x000000000f087348 */ /* 0x000fea0003c00000 */
[----:B------:R0:W1:Y:S02]  /*e580*/  SHFL.IDX P6, R14, R13, R12, R11 ;  /* 0x0000000c0d0e7389 */ /* 0x00006400000c000b */
[----:B01----:R-:W-:Y:S01]  /*e590*/  ENDCOLLECTIVE ;  /* 0x000000000000791b */ /* 0x003fe20003800000 */
.L_x_13687:
        /* <DEDUP_REMOVED lines=12> */
.L_x_13688:
[----:B------:R-:W-:Y:S02]  /*e660*/  IMAD.MOV.U32 R13, RZ, RZ, R0 ;  /* 0x000000ffff0d7224 */ /* 0x000fe400078e0000 */
[----:B------:R-:W-:Y:S01]  /*e670*/  IMAD.MOV.U32 R12, RZ, RZ, 0x5 ;  /* 0x00000005ff0c7424 */ /* 0x000fe200078e00ff */
[----:B------:R-:W-:-:S13]  /*e680*/  @P0 LEA R4, P1, R24, R14, 0x1 ;  /* 0x0000000e18040211 */ /* 0x000fda00078208ff */
[----:B------:R-:W-:Y:S05]  /*e690*/  WARPSYNC.COLLECTIVE R15, `(.L_x_13689) ;  /* 0x000000000f087348 */ /* 0x000fea0003c00000 */
[----:B------:R0:W1:Y:S02]  /*e6a0*/  SHFL.IDX P6, R14, R13, R12, R11 ;  /* 0x0000000c0d0e7389 */ /* 0x00006400000c000b */
[----:B01----:R-:W-:Y:S01]  /*e6b0*/  ENDCOLLECTIVE ;  /* 0x000000000000791b */ /* 0x003fe20003800000 */
.L_x_13689:
        /* <DEDUP_REMOVED lines=10> */
.L_x_13690:
[----:B------:R-:W-:Y:S05]  /*e760*/  BRA `(.L_x_13691) ;  /* 0xffffffd000787947 */ /* 0x000fea000383ffff */
.L_x_13641:
[----:B------:R-:W-:Y:S01]  /*e770*/  IMAD.MOV.U32 R13, RZ, RZ, R6 ;  /* 0x000000ffff0d7224 */ /* 0x000fe200078e0006 */
[----:B------:R-:W-:Y:S01]  /*e780*/  MOV R11, 0x181f ;  /* 0x0000181f000b7802 */ /* 0x000fe20000000f00 */
[----:B------:R-:W-:Y:S01]  /*e790*/  IMAD.MOV.U32 R12, RZ, RZ, RZ ;  /* 0x000000ffff0c7224 */ /* 0x000fe200078e00ff */
[----:B------:R-:W-:Y:S01]  /*e7a0*/  MOV R0, UR46 ;  /* 0x0000002e00007c02 */ /* 0x000fe20008000f00 */
[----:B------:R-:W-:-:S04]  /*e7b0*/  IMAD.MOV.U32 R15, RZ, RZ, -0x1 ;  /* 0xffffffffff0f7424 */ /* 0x000fc800078e00ff */
[----:B------:R-:W-:-:S07]  /*e7c0*/  IMAD R0, R0, 0x80, R27 ;  /* 0x0000008000007824 */ /* 0x000fce00078e021b */
[----:B------:R-:W-:Y:S05]  /*e7d0*/  WARPSYNC.COLLECTIVE R15, `(.L_x_13692) ;  /* 0x000000000f087348 */ /* 0x000fea0003c00000 */
[----:B------:R0:W1:Y:S02]  /*e7e0*/  SHFL.IDX P6, R14, R13, R12, R11 ;  /* 0x0000000c0d0e7389 */ /* 0x00006400000c000b */
[----:B01----:R-:W-:Y:S01]  /*e7f0*/  ENDCOLLECTIVE ;  /* 0x000000000000791b */ /* 0x003fe20003800000 */
.L_x_13692:
[----:B------:R-:W-:Y:S01]  /*e800*/  IADD3 R8, R0, 0x10, RZ ;  /* 0x0000001000087810 */ /* 0x000fe20007ffe0ff */
[----:B------:R-:W-:Y:S02]  /*e810*/  IMAD.MOV.U32 R13, RZ, RZ, R7 ;  /* 0x000000ffff0d7224 */ /* 0x000fe400078e0007 */
[----:B------:R-:W-:-:S07]  /*e820*/  IMAD.MOV.U32 R4, RZ, RZ, R14 ;  /* 0x000000ffff047224 */ /* 0x000fce00078e000e */
[----:B------:R-:W-:Y:S05]  /*e830*/  WARPSYNC.COLLECTIVE R15, `(.L_x_13693) ;  /* 0x000000000f087348 */ /* 0x000fea0003c00000 */
[----:B------:R0:W1:Y:S02]  /*e840*/  SHFL.IDX P6, R14, R13, R12, R11 ;  /* 0x0000000c0d0e7389 */ /* 0x00006400000c000b */
[----:B01----:R-:W-:Y:S01]  /*e850*/  ENDCOLLECTIVE ;  /* 0x000000000000791b */ /* 0x003fe20003800000 */
.L_x_13693:
        /* <DEDUP_REMOVED lines=12> */
.L_x_13694:
        /* <DEDUP_REMOVED lines=11> */
.L_x_13695:
[----:B------:R-:W-:Y:S01]  /*e9d0*/  IMAD.MOV.U32 R13, RZ, RZ, R6 ;  /* 0x000000ffff0d7224 */ /* 0x000fe200078e0006 */
[----:B------:R-:W-:Y:S02]  /*e9e0*/  MOV R12, 0x2 ;  /* 0x00000002000c7802 */ /* 0x000fe40000000f00 */
[----:B------:R-:W-:-:S13]  /*e9f0*/  @!P0 LEA R4, P2, R24, R14, 0x1 ;  /* 0x0000000e18048211 */ /* 0x000fda00078408ff */
[----:B------:R-:W-:Y:S05]  /*ea00*/  WARPSYNC.COLLECTIVE R15, `(.L_x_13696) ;  /* 0x000000000f087348 */ /* 0x000fea0003c00000 */
[----:B------:R0:W1:Y:S02]  /*ea10*/  SHFL.IDX P6, R14, R13, R12, R11 ;  /* 0x0000000c0d0e7389 */ /* 0x00006400000c000b */
[----:B01----:R-:W-:Y:S01]  /*ea20*/  ENDCOLLECTIVE ;  /* 0x000000000000791b */ /* 0x003fe20003800000 */
.L_x_13696:
        /* <DEDUP_REMOVED lines=13> */
.L_x_13697:
[----:B------:R-:W-:Y:S02]  /*eb00*/  IMAD.MOV.U32 R13, RZ, RZ, R6 ;  /* 0x000000ffff0d7224 */ /* 0x000fe400078e0006 */
[----:B------:R-:W-:Y:S01]  /*eb10*/  IMAD.MOV.U32 R12, RZ, RZ, 0x3 ;  /* 0x00000003ff0c7424 */ /* 0x000fe200078e00ff */
[----:B------:R-:W-:-:S13]  /*eb20*/  @!P0 LEA R4, P2, R24, R14, 0x1 ;  /* 0x0000000e18048211 */ /* 0x000fda00078408ff */
[----:B------:R-:W-:Y:S05]  /*eb30*/  WARPSYNC.COLLECTIVE R15, `(.L_x_13698) ;  /* 0x000000000f087348 */ /* 0x000fea0003c00000 */
[----:B------:R0:W1:Y:S02]  /*eb40*/  SHFL.IDX P6, R14, R13, R12, R11 ;  /* 0x0000000c0d0e7389 */ /* 0x00006400000c000b */
[----:B01----:R-:W-:Y:S01]  /*eb50*/  ENDCOLLECTIVE ;  /* 0x000000000000791b */ /* 0x003fe20003800000 */
.L_x_13698:
[----:B------:R-:W-:Y:S01]  /*eb60*/  @!P0 IMAD.X R5, RZ, RZ, R8, P2 ;  /* 0x000000ffff058224 */ /* 0x000fe200010e0608 */
[----:B------:R-:W-:-:S04]  /*eb70*/  IADD3 R8, R0, 0x30, RZ ;  /* 0x0000003000087810 */ /* 0x000fc80007ffe0ff */
        /* <DEDUP_REMOVED lines=11> */
.L_x_13699:
[----:B------:R-:W-:Y:S01]  /*ec30*/  IMAD.MOV.U32 R13, RZ, RZ, R6 ;  /* 0x000000ffff0d7224 */ /* 0x000fe200078e0006 */
[----:B------:R-:W-:Y:S02]  /*ec40*/  MOV R12, 0x4 ;  /* 0x00000004000c7802 */ /* 0x000fe40000000f00 */
[----:B------:R-:W-:-:S13]  /*ec50*/  @!P0 LEA R4, P2, R24, R14, 0x1 ;  /* 0x0000000e18048211 */ /* 0x000fda00078408ff */
[----:B------:R-:W-:Y:S05]  /*ec60*/  WARPSYNC.COLLECTIVE R15, `(.L_x_13700) ;  /* 0x000000000f087348 */ /* 0x000fea0003c00000 */
[----:B------:R0:W1:Y:S02]  /*ec70*/  SHFL.IDX P6, R14, R13, R12, R11 ;  /* 0x0000000c0d0e7389 */ /* 0x00006400000c000b */
[----:B01----:R-:W-:Y:S01]  /*ec80*/  ENDCOLLECTIVE ;  /* 0x000000000000791b */ /* 0x003fe20003800000 */
.L_x_13700:
        /* <DEDUP_REMOVED lines=13> */
.L_x_13701:
[----:B------:R-:W-:Y:S02]  /*ed60*/  IMAD.MOV.U32 R13, RZ, RZ, R6 ;  /* 0x000000ffff0d7224 */ /* 0x000fe400078e0006 */
[----:B------:R-:W-:Y:S01]  /*ed70*/  IMAD.MOV.U32 R12, RZ, RZ, 0x5 ;  /* 0x00000005ff0c7424 */ /* 0x000fe200078e00ff */
[----:B------:R-:W-:-:S13]  /*ed80*/  @!P0 LEA R4, P2, R24, R14, 0x1 ;  /* 0x0000000e18048211 */ /* 0x000fda00078408ff */
[----:B------:R-:W-:Y:S05]  /*ed90*/  WARPSYNC.COLLECTIVE R15, `(.L_x_13702) ;  /* 0x000000000f087348 */ /* 0x000fea0003c00000 */
[----:B------:R0:W1:Y:S02]  /*eda0*/  SHFL.IDX P6, R14, R13, R12, R11 ;  /* 0x0000000c0d0e7389 */ /* 0x00006400000c000b */
[----:B01----:R-:W-:Y:S01]  /*edb0*/  ENDCOLLECTIVE ;  /* 0x000000000000791b */ /* 0x003fe20003800000 */
.L_x_13702:
        /* <DEDUP_REMOVED lines=13> */
.L_x_13703:
[----:B------:R-:W-:Y:S02]  /*ee90*/  IMAD.MOV.U32 R13, RZ, RZ, R6 ;  /* 0x000000ffff0d7224 */ /* 0x000fe400078e0006 */
[----:B------:R-:W-:Y:S01]  /*eea0*/  IMAD.MOV.U32 R12, RZ, RZ, 0x6 ;  /* 0x00000006ff0c7424 */ /* 0x000fe200078e00ff */
[----:B------:R-:W-:-:S13]  /*eeb0*/  @!P0 LEA R4, P2, R24, R14, 0x1 ;  /* 0x0000000e18048211 */ /* 0x000fda00078408ff */
[----:B------:R-:W-:Y:S05]  /*eec0*/  WARPSYNC.COLLECTIVE R15, `(.L_x_13704) ;  /* 0x000000000f087348 */ /* 0x000fea0003c00000 */
[----:B------:R0:W1:Y:S02]  /*eed0*/  SHFL.IDX P6, R14, R13, R12, R11 ;  /* 0x0000000c0d0e7389 */ /* 0x00006400000c000b */
[----:B01----:R-:W-:Y:S01]  /*eee0*/  ENDCOLLECTIVE ;  /* 0x000000000000791b */ /* 0x003fe20003800000 */
.L_x_13704:
        /* <DEDUP_REMOVED lines=11> */
.L_x_13705:
        /* <DEDUP_REMOVED lines=8> */
.L_x_13706:
        /* <DEDUP_REMOVED lines=10> */
.L_x_13707:
[----:B------:R-:W-:Y:S05]  /*f0c0*/  BRA `(.L_x_13708) ;  /* 0xffffffd000707947 */ /* 0x000fea000383ffff */
.L_x_13642:
[----:B0-----:R-:W-:-:S04]  /*f0d0*/  MOV R3, UR45 ;  /* 0x0000002d00037c02 */ /* 0x001fc80008000f00 */
[----:B------:R0:W1:Y:S03]  /*f0e0*/  SYNCS.PHASECHK.TRANS64.TRYWAIT P0, [R3+URZ+0x22820], R0 ;  /* 0x02282000030075a7 */ /* 0x000066000800017f */
[----:B-1----:R-:W-:Y:S05]  /*f0f0*/  @!P0 NANOSLEEP.SYNCS 0x989680 ;  /* 0x009896800000895d */ /* 0x002fea0003900000 */
[----:B------:R-:W1:Y:S02]  /*f100*/  @!P0 SYNCS.PHASECHK.TRANS64 P0, [R3+URZ+0x22820], R0 ;  /* 0x02282000030085a7 */ /* 0x000e64000800007f */
[----:B-1----:R-:W-:Y:S05]  /*f110*/  @!P0 BRA `(.L_x_13642) ;  /* 0xfffffffc00ec8947 */ /* 0x002fea000383ffff */
[----:B------:R-:W-:Y:S05]  /*f120*/  BRA `(.L_x_13709) ;  /* 0xffffffd000a07947 */ /* 0x000fea000383ffff */
.L_x_13644:
[----:B0-----:R-:W-:-:S04]  /*f130*/  IMAD.U32 R3, RZ, RZ, UR45 ;  /* 0x0000002dff037e24 */ /* 0x001fc8000f8e00ff */
[----:B------:R0:W1:Y:S03]  /*f140*/  SYNCS.PHASECHK.TRANS64.TRYWAIT P0, [R3+URZ+0x22860], R0 ;  /* 0x02286000030075a7 */ /* 0x000066000800017f */
[----:B-1----:R-:W-:Y:S05]  /*f150*/  @!P0 NANOSLEEP.SYNCS 0x989680 ;  /* 0x009896800000895d */ /* 0x002fea0003900000 */
[----:B------:R-:W1:Y:S02]  /*f160*/  @!P0 SYNCS.PHASECHK.TRANS64 P0, [R3+URZ+0x22860], R0 ;  /* 0x02286000030085a7 */ /* 0x000e64000800007f */
[----:B-1----:R-:W-:Y:S05]  /*f170*/  @!P0 BRA `(.L_x_13644) ;  /* 0xfffffffc00ec8947 */ /* 0x002fea000383ffff */
[----:B------:R-:W-:Y:S05]  /*f180*/  BRA `(.L_x_13710) ;  /* 0xffffffd0009c7947 */ /* 0x000fea000383ffff */
.L_x_13645:
        /* <DEDUP_REMOVED lines=8> */
.L_x_13712:
[----:B------:R-:W-:Y:S05]  /*f210*/  BSYNC B0 ;  /* 0x0000000000007941 */ /* 0x000fea0003800000 */
.L_x_13711:
        /* <DEDUP_REMOVED lines=12> */
.L_x_13713:
[----:B------:R-:W-:Y:S01]  /*f2e0*/  ISETP.LT.OR P3, PT, R35, 0x1, !P1 ;  /* 0x000000012300780c */ /* 0x000fe20004f61670 */
[----:B------:R-:W-:Y:S02]  /*f2f0*/  IMAD.MOV.U32 R13, RZ, RZ, R10 ;  /* 0x000000ffff0d7224 */ /* 0x000fe400078e000a */
[----:B------:R-:W-:Y:S01]  /*f300*/  IMAD.MOV.U32 R12, RZ, RZ, 0x1 ;  /* 0x00000001ff0c7424 */ /* 0x000fe200078e00ff */
[----:B------:R-:W-:-:S13]  /*f310*/  IADD3 R4, P0, R14, R24, RZ ;  /* 0x000000180e047210 */ /* 0x000fda0007f1e0ff */
[----:B------:R-:W-:Y:S05]  /*f320*/  WARPSYNC.COLLECTIVE R15, `(.L_x_13714) ;  /* 0x000000000f087348 */ /* 0x000fea0003c00000 */
[----:B------:R0:W1:Y:S02]  /*f330*/  SHFL.IDX P6, R14, R13, R12, R11 ;  /* 0x0000000c0d0e7389 */ /* 0x00006400000c000b */
[----:B01----:R-:W-:Y:S01]  /*f340*/  ENDCOLLECTIVE ;  /* 0x000000000000791b */ /* 0x003fe20003800000 */
.L_x_13714:
        /* <DEDUP_REMOVED lines=12> */
.L_x_13715:
        /* <DEDUP_REMOVED lines=15> */
.L_x_13716:
        /* <DEDUP_REMOVED lines=12> */
.L_x_13717:
        /* <DEDUP_REMOVED lines=14> */
.L_x_13718:
        /* <DEDUP_REMOVED lines=12> */
.L_x_13719:
        /* <DEDUP_REMOVED lines=14> */
.L_x_13720:
        /* <DEDUP_REMOVED lines=12> */
.L_x_13721:
        /* <DEDUP_REMOVED lines=14> */
.L_x_13722:
        /* <DEDUP_REMOVED lines=13> */
.L_x_13723:
        /* <DEDUP_REMOVED lines=9> */
.L_x_13652:
[----:B-1----:R1:W2:Y:S02]  /*fb40*/  SYNCS.PHASECHK.TRANS64.TRYWAIT P0, [R32+URZ+0x22840], R31 ;  /* 0x0228401f200075a7 */ /* 0x0022a4000800017f */
[----:B--2---:R-:W-:Y:S05]  /*fb50*/  @!P0 NANOSLEEP.SYNCS 0x989680 ;  /* 0x009896800000895d */ /* 0x004fea0003900000 */
[----:B------:R-:W2:Y:S02]  /*fb60*/  @!P0 SYNCS.PHASECHK.TRANS64 P0, [R32+URZ+0x22840], R31 ;  /* 0x0228401f200085a7 */ /* 0x000ea4000800007f */
[----:B--2---:R-:W-:Y:S05]  /*fb70*/  @!P0 BRA `(.L_x_13652) ;  /* 0xfffffffc00f08947 */ /* 0x004fea000383ffff */
[----:B------:R-:W-:Y:S05]  /*fb80*/  BRA `(.L_x_13725) ;  /* 0xffffffd000c07947 */ /* 0x000fea000383ffff */
.L_x_13653:
        /* <DEDUP_REMOVED lines=8> */
.L_x_13727:
[----:B------:R-:W-:Y:S05]  /*fc10*/  BSYNC B1 ;  /* 0x0000000000017941 */ /* 0x000fea0003800000 */
.L_x_13726:
        /* <DEDUP_REMOVED lines=9> */
.L_x_13728:
[----:B------:R-:W-:Y:S02]  /*fcb0*/  IMAD.MOV.U32 R13, RZ, RZ, R3 ;  /* 0x000000ffff0d7224 */ /* 0x000fe400078e0003 */
[----:B------:R-:W-:Y:S01]  /*fcc0*/  IMAD.MOV.U32 R12, RZ, RZ, 0x1 ;  /* 0x00000001ff0c7424 */ /* 0x000fe200078e00ff */
[----:B------:R-:W-:-:S13]  /*fcd0*/  IADD3 R4, P0, R14, R24, RZ ;  /* 0x000000180e047210 */ /* 0x000fda0007f1e0ff */
[----:B------:R-:W-:Y:S05]  /*fce0*/  WARPSYNC.COLLECTIVE R15, `(.L_x_13729) ;  /* 0x000000000f087348 */ /* 0x000fea0003c00000 */
[----:B------:R0:W1:Y:S02]  /*fcf0*/  SHFL.IDX P6, R14, R13, R12, R11 ;  /* 0x0000000c0d0e7389 */ /* 0x00006400000c000b */
[----:B01----:R-:W-:Y:S01]  /*fd00*/  ENDCOLLECTIVE ;  /* 0x000000000000791b */ /* 0x003fe20003800000 */
.L_x_13729:
        /* <DEDUP_REMOVED lines=10> */
.L_x_13730:
[----:B------:R-:W-:Y:S02]  /*fdb0*/  IMAD.MOV.U32 R13, RZ, RZ, R3 ;  /* 0x000000ffff0d7224 */ /* 0x000fe400078e0003 */
[----:B------:R-:W-:Y:S01]  /*fdc0*/  IMAD.MOV.U32 R12, RZ, RZ, 0x2 ;  /* 0x00000002ff0c7424 */ /* 0x000fe200078e00ff */
[----:B------:R-:W-:-:S13]  /*fdd0*/  IADD3 R6, P0, R14, R24, RZ ;  /* 0x000000180e067210 */ /* 0x000fda0007f1e0ff */
[----:B------:R-:W-:Y:S05]  /*fde0*/  WARPSYNC.COLLECTIVE R15, `(.L_x_13731) ;  /* 0x000000000f087348 */ /* 0x000fea0003c00000 */
[----:B------:R0:W1:Y:S02]  /*fdf0*/  SHFL.IDX P6, R14, R13, R12, R11 ;  /* 0x0000000c0d0e7389 */ /* 0x00006400000c000b */
[----:B01----:R-:W-:Y:S01]  /*fe00*/  ENDCOLLECTIVE ;  /* 0x000000000000791b */ /* 0x003fe20003800000 */
.L_x_13731:
        /* <DEDUP_REMOVED lines=10> */
.L_x_13732:
[----:B------:R-:W-:Y:S01]  /*feb0*/  IMAD.MOV.U32 R13, RZ, RZ, R3 ;  /* 0x000000ffff0d7224 */ /* 0x000fe200078e0003 */
[----:B------:R-:W-:Y:S02]  /*fec0*/  MOV R12, 0x3 ;  /* 0x00000003000c7802 */ /* 0x000fe40000000f00 */
[----:B------:R-:W-:-:S13]  /*fed0*/  IADD3 R6, P0, R14, R24, RZ ;  /* 0x000000180e067210 */ /* 0x000fda0007f1e0ff */
[----:B------:R-:W-:Y:S05]  /*fee0*/  WARPSYNC.COLLECTIVE R15, `(.L_x_13733) ;  /* 0x000000000f087348 */ /* 0x000fea0003c00000 */
[----:B------:R0:W1:Y:S02]  /*fef0*/  SHFL.IDX P6, R14, R13, R12, R11 ;  /* 0x0000000c0d0e7389 */ /* 0x00006400000c000b */
[----:B01----:R-:W-:Y:S01]  /*ff00*/  ENDCOLLECTIVE ;  /* 0x000000000000791b */ /* 0x003fe20003800000 */
.L_x_13733:
        /* <DEDUP_REMOVED lines=10> */
.L_x_13734:
[----:B------:R-:W-:Y:S01]  /*ffb0*/  MOV R13, R3 ;  /* 0x00000003000d7202 */ /* 0x000fe20000000f00 */
[----:B------:R-:W-:Y:S01]  /*ffc0*/  IMAD.MOV.U32 R12, RZ, RZ, 0x4 ;  /* 0x00000004ff0c7424 */ /* 0x000fe200078e00ff */
[----:B------:R-:W-:-:S13]  /*ffd0*/  IADD3 R4, P0, R14, R24, RZ ;  /* 0x000000180e047210 */ /* 0x000fda0007f1e0ff */
[----:B------:R-:W-:Y:S05]  /*ffe0*/  WARPSYNC.COLLECTIVE R15, `(.L_x_13735) ;  /* 0x000000000f087348 */ /* 0x000fea0003c00000 */
[----:B------:R0:W1:Y:S02]  /*fff0*/  SHFL.IDX P6, R14, R13, R12, R11 ;  /* 0x0000000c0d0e7389 */ /* 0x00006400000c000b */
[----:B01----:R-:W-:Y:S01]  /*10000*/  ENDCOLLECTIVE ;  /* 0x000000000000791b */ /* 0x003fe20003800000 */
.L_x_13735:
        /* <DEDUP_REMOVED lines=10> */
.L_x_13736:
[----:B------:R-:W-:Y:S02]  /*100b0*/  IMAD.MOV.U32 R13, RZ, RZ, R3 ;  /* 0x000000ffff0d7224 */ /* 0x000fe400078e0003 */
[----:B------:R-:W-:Y:S01]  /*100c0*/  IMAD.MOV.U32 R12, RZ, RZ, 0x5 ;  /* 0x00000005ff0c7424 */ /* 0x000fe200078e00ff */
[----:B------:R-:W-:-:S13]  /*100d0*/  IADD3 R4, P0, R14, R24, RZ ;  /* 0x000000180e047210 */ /* 0x000fda0007f1e0ff */
[----:B------:R-:W-:Y:S05]  /*100e0*/  WARPSYNC.COLLECTIVE R15, `(.L_x_13737) ;  /* 0x000000000f087348 */ /* 0x000fea0003c00000 */
[----:B------:R0:W1:Y:S02]  /*100f0*/  SHFL.IDX P6, R14, R13, R12, R11 ;  /* 0x0000000c0d0e7389 */ /* 0x00006400000c000b */
[----:B01----:R-:W-:Y:S01]  /*10100*/  ENDCOLLECTIVE ;  /* 0x000000000000791b */ /* 0x003fe20003800000 */
.L_x_13737:
        /* <DEDUP_REMOVED lines=10> */
.L_x_13738:
[----:B------:R-:W-:Y:S01]  /*101b0*/  IMAD.MOV.U32 R37, RZ, RZ, R14 ;  /* 0x000000ffff257224 */ /* 0x000fe200078e000e */
[----:B------:R-:W-:Y:S06]  /*101c0*/  BRA `(.L_x_13739) ;  /* 0xffffffd000187947 */ /* 0x000fec000383ffff */
.L_x_13658:
[----:B---3--:R3:W4:Y:S02]  /*101d0*/  SYNCS.PHASECHK.TRANS64.TRYWAIT P0, [R32+URZ+0x22860], R31 ;  /* 0x0228601f200075a7 */ /* 0x008724000800017f */
[----:B----4-:R-:W-:Y:S05]  /*101e0*/  @!P0 NANOSLEEP.SYNCS 0x989680 ;  /* 0x009896800000895d */ /* 0x010fea0003900000 */
[----:B------:R-:W4:Y:S02]  /*101f0*/  @!P0 SYNCS.PHASECHK.TRANS64 P0, [R32+URZ+0x22860], R31 ;  /* 0x0228601f200085a7 */ /* 0x000f24000800007f */
[----:B----4-:R-:W-:Y:S05]  /*10200*/  @!P0 BRA `(.L_x_13658) ;  /* 0xfffffffc00f08947 */ /* 0x010fea000383ffff */
[----:B------:R-:W-:Y:S05]  /*10210*/  BRA `(.L_x_13740) ;  /* 0xffffffd000647947 */ /* 0x000fea000383ffff */
.L_x_13659:
        /* <DEDUP_REMOVED lines=8> */
.L_x_13742:
[----:B------:R-:W-:Y:S05]  /*102a0*/  BSYNC B1 ;  /* 0x0000000000017941 */ /* 0x000fea0003800000 */
.L_x_13741:
        /* <DEDUP_REMOVED lines=9> */
.L_x_13743:
[----:B------:R-:W-:Y:S01]  /*10340*/  IMAD.MOV.U32 R8, RZ, RZ, RZ ;  /* 0x000000ffff087224 */ /* 0x000fe200078e00ff */
[----:B------:R-:W-:Y:S01]  /*10350*/  MOV R13, R18 ;  /* 0x00000012000d7202 */ /* 0x000fe20000000f00 */
[----:B------:R-:W-:Y:S01]  /*10360*/  IMAD.MOV.U32 R12, RZ, RZ, 0x1 ;  /* 0x00000001ff0c7424 */ /* 0x000fe200078e00ff */
[----:B------:R-:W-:-:S13]  /*10370*/  IADD3 R4, P0, R14, R24, RZ ;  /* 0x000000180e047210 */ /* 0x000fda0007f1e0ff */
[----:B------:R-:W-:Y:S05]  /*10380*/  WARPSYNC.COLLECTIVE R15, `(.L_x_13744) ;  /* 0x000000000f087348 */ /* 0x000fea0003c00000 */
[----:B------:R0:W1:Y:S02]  /*10390*/  SHFL.IDX P6, R14, R13, R12, R11 ;  /* 0x0000000c0d0e7389 */ /* 0x00006400000c000b */
[----:B01----:R-:W-:Y:S01]  /*103a0*/  ENDCOLLECTIVE ;  /* 0x000000000000791b */ /* 0x003fe20003800000 */
.L_x_13744:
        /* <DEDUP_REMOVED lines=13> */
.L_x_13745:
[----:B------:R-:W-:Y:S02]  /*10480*/  IMAD.MOV.U32 R13, RZ, RZ, R18 ;  /* 0x000000ffff0d7224 */ /* 0x000fe400078e0012 */
[----:B------:R-:W-:Y:S01]  /*10490*/  IMAD.MOV.U32 R12, RZ, RZ, 0x2 ;  /* 0x00000002ff0c7424 */ /* 0x000fe200078e00ff */
[----:B------:R-:W-:-:S07]  /*104a0*/  MOV R5, R14 ;  /* 0x0000000e00057202 */ /* 0x000fce0000000f00 */
[----:B------:R-:W-:Y:S05]  /*104b0*/  WARPSYNC.COLLECTIVE R15, `(.L_x_13746) ;  /* 0x000000000f087348 */ /* 0x000fea0003c00000 */
[----:B------:R0:W1:Y:S02]  /*104c0*/  SHFL.IDX P6, R14, R13, R12, R11 ;  /* 0x0000000c0d0e7389 */ /* 0x00006400000c000b */
[----:B01----:R-:W-:Y:S01]  /*104d0*/  ENDCOLLECTIVE ;  /* 0x000000000000791b */ /* 0x003fe20003800000 */
.L_x_13746:
        /* <DEDUP_REMOVED lines=14> */
.L_x_13747:
[----:B------:R-:W-:Y:S01]  /*105c0*/  MOV R13, R18 ;  /* 0x00000012000d7202 */ /* 0x000fe20000000f00 */
[----:B------:R-:W-:Y:S02]  /*105d0*/  IMAD.MOV.U32 R12, RZ, RZ, 0x3 ;  /* 0x00000003ff0c7424 */ /* 0x000fe400078e00ff */
[----:B------:R-:W-:-:S07]  /*105e0*/  IMAD.MOV.U32 R5, RZ, RZ, R14 ;  /* 0x000000ffff057224 */ /* 0x000fce00078e000e */
[----:B------:R-:W-:Y:S05]  /*105f0*/  WARPSYNC.COLLECTIVE R15, `(.L_x_13748) ;  /* 0x000000000f087348 */ /* 0x000fea0003c00000 */
[----:B------:R0:W1:Y:S02]  /*10600*/  SHFL.IDX P6, R14, R13, R12, R11 ;  /* 0x0000000c0d0e7389 */ /* 0x00006400000c000b */
[----:B01----:R-:W-:Y:S01]  /*10610*/  ENDCOLLECTIVE ;  /* 0x000000000000791b */ /* 0x003fe20003800000 */
.L_x_13748:
        /* <DEDUP_REMOVED lines=14> */
.L_x_13749:
[----:B------:R-:W-:Y:S02]  /*10700*/  IMAD.MOV.U32 R13, RZ, RZ, R18 ;  /* 0x000000ffff0d7224 */ /* 0x000fe400078e0012 */
[----:B------:R-:W-:Y:S01]  /*10710*/  IMAD.MOV.U32 R12, RZ, RZ, 0x4 ;  /* 0x00000004ff0c7424 */ /* 0x000fe200078e00ff */
[----:B------:R-:W-:-:S07]  /*10720*/  MOV R5, R14 ;  /* 0x0000000e00057202 */ /* 0x000fce0000000f00 */
[----:B------:R-:W-:Y:S05]  /*10730*/  WARPSYNC.COLLECTIVE R15, `(.L_x_13750) ;  /* 0x000000000f087348 */ /* 0x000fea0003c00000 */
[----:B------:R0:W1:Y:S02]  /*10740*/  SHFL.IDX P6, R14, R13, R12, R11 ;  /* 0x0000000c0d0e7389 */ /* 0x00006400000c000b */
[----:B01----:R-:W-:Y:S01]  /*10750*/  ENDCOLLECTIVE ;  /* 0x000000000000791b */ /* 0x003fe20003800000 */
.L_x_13750:
        /* <DEDUP_REMOVED lines=14> */
.L_x_13751:
[----:B------:R-:W-:Y:S01]  /*10840*/  MOV R13, R18 ;  /* 0x00000012000d7202 */ /* 0x000fe20000000f00 */
[----:B------:R-:W-:Y:S02]  /*10850*/  IMAD.MOV.U32 R12, RZ, RZ, 0x5 ;  /* 0x00000005ff0c7424 */ /* 0x000fe400078e00ff */
[----:B------:R-:W-:-:S07]  /*10860*/  IMAD.MOV.U32 R5, RZ, RZ, R14 ;  /* 0x000000ffff057224 */ /* 0x000fce00078e000e */
[----:B------:R-:W-:Y:S05]  /*10870*/  WARPSYNC.COLLECTIVE R15, `(.L_x_13752) ;  /* 0x000000000f087348 */ /* 0x000fea0003c00000 */
[----:B------:R0:W1:Y:S02]  /*10880*/  SHFL.IDX P6, R14, R13, R12, R11 ;  /* 0x0000000c0d0e7389 */ /* 0x00006400000c000b */
[----:B01----:R-:W-:Y:S01]  /*10890*/  ENDCOLLECTIVE ;  /* 0x000000000000791b */ /* 0x003fe20003800000 */
.L_x_13752:
        /* <DEDUP_REMOVED lines=14> */
.L_x_13753:
[----:B------:R-:W-:Y:S01]  /*10980*/  MOV R3, R14 ;  /* 0x0000000e00037202 */ /* 0x000fe20000000f00 */
[----:B------:R-:W-:Y:S06]  /*10990*/  BRA `(.L_x_13754) ;  /* 0xffffffcc00a07947 */ /* 0x000fec000383ffff */
.L_x_13664:
[----:B0-----:R0:W1:Y:S02]  /*109a0*/  SYNCS.PHASECHK.TRANS64.TRYWAIT P0, [R4+URZ+0x22820], R8 ;  /* 0x02282008040075a7 */ /* 0x001064000800017f */
[----:B-1----:R-:W-:Y:S05]  /*109b0*/  @!P0 NANOSLEEP.SYNCS 0x989680 ;  /* 0x009896800000895d */ /* 0x002fea0003900000 */
[----:B------:R-:W1:Y:S02]  /*109c0*/  @!P0 SYNCS.PHASECHK.TRANS64 P0, [R4+URZ+0x22820], R8 ;  /* 0x02282008040085a7 */ /* 0x000e64000800007f */
[----:B-1----:R-:W-:Y:S05]  /*109d0*/  @!P0 BRA `(.L_x_13664) ;  /* 0xfffffffc00f08947 */ /* 0x002fea000383ffff */
[----:B------:R-:W-:Y:S05]  /*109e0*/  BRA `(.L_x_13755) ;  /* 0xffffffd000287947 */ /* 0x000fea000383ffff */
.L_x_13665:
        /* <DEDUP_REMOVED lines=8> */
.L_x_13757:
[----:B------:R-:W-:Y:S05]  /*10a70*/  BSYNC B0 ;  /* 0x0000000000007941 */ /* 0x000fea0003800000 */
.L_x_13756:
[----:B------:R-:W-:Y:S05]  /*10a80*/  BRA `(.L_x_13758) ;  /* 0xffffffd000107947 */ /* 0x000fea000383ffff */
.L_x_13666:
[----:B------:R-:W-:Y:S01]  /*10a90*/  BSSY B0, `(.L_x_13759) ;  /* 0x0000006000007945 */ /* 0x000fe20003800000 */
[----:B------:R-:W-:-:S07]  /*10aa0*/  IMAD.MOV.U32 R15, RZ, RZ, -0x1 ;  /* 0xffffffffff0f7424 */ /* 0x000fce00078e00ff */
[----:B0123-5:R-:W-:Y:S05]  /*10ab0*/  WARPSYNC.COLLECTIVE R15, `(.L_x_13760) ;  /* 0x000000000f0c7348 */ /* 0x02ffea0003c00000 */
[----:B------:R-:W-:Y:S02]  /*10ac0*/  ELECT P6, UR62, PT ;  /* 0x00000000003e782f */ /* 0x000fe400038c0000 */
[----:B------:R-:W-:Y:S01]  /*10ad0*/  MOV R14, UR62 ;  /* 0x0000003e000e7c02 */ /* 0x000fe20008000f00 */
[----:B0123-5:R-:W-:Y:S10]  /*10ae0*/  ENDCOLLECTIVE ;  /* 0x000000000000791b */ /* 0x02fff40003800000 */
.L_x_13760:
[----:B------:R-:W-:Y:S05]  /*10af0*/  BSYNC B0 ;  /* 0x0000000000007941 */ /* 0x000fea0003800000 */
.L_x_13759:
[----:B------:R-:W-:Y:S05]  /*10b00*/  BRA `(.L_x_13761) ;  /* 0xffffffd000047947 */ /* 0x000fea000383ffff */
.L_x_13668:
[----:B----4-:R4:W0:Y:S02]  /*10b10*/  SYNCS.PHASECHK.TRANS64.TRYWAIT P1, [R5+URZ+0x22840], R0 ;  /* 0x02284000050075a7 */ /* 0x010824000802017f */
[----:B0-----:R-:W-:Y:S05]  /*10b20*/  @!P1 NANOSLEEP.SYNCS 0x989680 ;  /* 0x009896800000995d */ /* 0x001fea0003900000 */
[----:B------:R-:W0:Y:S02]  /*10b30*/  @!P1 SYNCS.PHASECHK.TRANS64 P1, [R5+URZ+0x22840], R0 ;  /* 0x02284000050095a7 */ /* 0x000e24000802007f */
[----:B0-----:R-:W-:Y:S05]  /*10b40*/  @!P1 BRA `(.L_x_13668) ;  /* 0xfffffffc00f09947 */ /* 0x001fea000383ffff */
[----:B------:R-:W-:Y:S05]  /*10b50*/  BRA `(.L_x_13762) ;  /* 0xffffffd000247947 */ /* 0x000fea000383ffff */
.L_x_13670:
[----:B-1----:R1:W0:Y:S02]  /*10b60*/  SYNCS.PHASECHK.TRANS64.TRYWAIT P1, [R21+URZ+0x22840], R2 ;  /* 0x02284002150075a7 */ /* 0x002224000802017f */
[----:B0-----:R-:W-:Y:S05]  /*10b70*/  @!P1 NANOSLEEP.SYNCS 0x989680 ;  /* 0x009896800000995d */ /* 0x001fea0003900000 */
[----:B------:R-:W0:Y:S02]  /*10b80*/  @!P1 SYNCS.PHASECHK.TRANS64 P1, [R21+URZ+0x22840], R2 ;  /* 0x02284002150095a7 */ /* 0x000e24000802007f */
[----:B0-----:R-:W-:Y:S05]  /*10b90*/  @!P1 BRA `(.L_x_13670) ;  /* 0xfffffffc00f09947 */ /* 0x001fea000383ffff */
[----:B------:R-:W-:Y:S05]  /*10ba0*/  BRA `(.L_x_13763) ;  /* 0xffffffd000307947 */ /* 0x000fea000383ffff */
.L_x_13672:
[----:B------:R0:W0:Y:S02]  /*10bb0*/  SYNCS.PHASECHK.TRANS64.TRYWAIT P1, [R5+URZ+0x22860], R0 ;  /* 0x02286000050075a7 */ /* 0x000024000802017f */
[----:B0-----:R-:W-:Y:S05]  /*10bc0*/  @!P1 NANOSLEEP.SYNCS 0x989680 ;  /* 0x009896800000995d */ /* 0x001fea0003900000 */
[----:B------:R-:W0:Y:S02]  /*10bd0*/  @!P1 SYNCS.PHASECHK.TRANS64 P1, [R5+URZ+0x22860], R0 ;  /* 0x02286000050095a7 */ /* 0x000e24000802007f */
[----:B0-----:R-:W-:Y:S05]  /*10be0*/  @!P1 BRA `(.L_x_13672) ;  /* 0xfffffffc00f09947 */ /* 0x001fea000383ffff */
[----:B------:R-:W-:Y:S05]  /*10bf0*/  BRA `(.L_x_13764) ;  /* 0xffffffd0002c7947 */ /* 0x000fea000383ffff */
.L_x_13765:
        /* <DEDUP_REMOVED lines=16> */
.L_x_15676:


//--------------------- .text._ZN7cutlass13device_kernelIN5flash11enable_sm90INS1_16FlashAttnFwdSm90INS1_25CollectiveMainloopFwdSm90ILi2EN4cute5tupleIJNS5_1CILi1EEES8_S8_EEENS6_IJNS7_ILi128EEENS7_ILi96EEENS7_ILi64EEEEEELi256ENS_6half_tEfNS_4arch4Sm90ELb1ELb0ELb0ELb0ELb1ELb0ELb1ELb1ELb0ELb1ELb1ELb0EEENS1_21CollectiveEpilogueFwdINS6_IJSA_NS7_ILi256EEESB_EEES9_SE_SG_Li256ELb0ELb1ELb1ELb0EEENS1_19SingleTileSchedulerILb0ELb1ELb1ELi128EEEEEEEEEvNT_6ParamsE --------------------------
	.section	.text._ZN7cutlass13device_kernelIN5flash11enable_sm90INS1_16FlashAttnFwdSm90INS1_25CollectiveMainloopFwdSm90ILi2EN4cute5tupleIJNS5_1CILi1EEES8_S8_EEENS6_IJNS7_ILi128EEENS7_ILi96EEENS7_ILi64EEEEEELi256ENS_6half_tEfNS_4arch4Sm90ELb1ELb0ELb0ELb0ELb1ELb0ELb1ELb1ELb0ELb1ELb1ELb0EEENS1_21CollectiveEpilogueFwdINS6_IJSA_NS7_ILi256EEESB_EEES9_SE_SG_Li256ELb0ELb1ELb1ELb0EEENS1_19SingleTileSchedulerILb0ELb1ELb1ELi128EEEEEEEEEvNT_6ParamsE,"ax",@progbits
	.align	128
.text._ZN7cutlass13device_kernelIN5flash11enable_sm90INS1_16FlashAttnFwdSm90INS1_25CollectiveMainloopFwdSm90ILi2EN4cute5tupleIJNS5_1CILi1EEES8_S8_EEENS6_IJNS7_ILi128EEENS7_ILi96EEENS7_ILi64EEEEEELi256ENS_6half_tEfNS_4arch4Sm90ELb1ELb0ELb0ELb0ELb1ELb0ELb1ELb1ELb0ELb1ELb1ELb0EEENS1_21CollectiveEpilogueFwdINS6_IJSA_NS7_ILi256EEESB_EEES9_SE_SG_Li256ELb0ELb1ELb1ELb0EEENS1_19SingleTileSchedulerILb0ELb1ELb1ELi128EEEEEEEEEvNT_6ParamsE:
        .type           _ZN7cutlass13device_kernelIN5flash11enable_sm90INS1_16FlashAttnFwdSm90INS1_25CollectiveMainloopFwdSm90ILi2EN4cute5tupleIJNS5_1CILi1EEES8_S8_EEENS6_IJNS7_ILi128EEENS7_ILi96EEENS7_ILi64EEEEEELi256ENS_6half_tEfNS_4arch4Sm90ELb1ELb0ELb0ELb0ELb1ELb0ELb1ELb1ELb0ELb1ELb1ELb0EEENS1_21CollectiveEpilogueFwdINS6_IJSA_NS7_ILi256EEESB_EEES9_SE_SG_Li256ELb0ELb1ELb1ELb0EEENS1_19SingleTileSchedulerILb0ELb1ELb1ELi128EEEEEEEEEvNT_6ParamsE,@function
        .size           _ZN7cutlass13device_kernelIN5flash11enable_sm90INS1_16FlashAttnFwdSm90INS1_25CollectiveMainloopFwdSm90ILi2EN4cute5tupleIJNS5_1CILi1EEES8_S8_EEENS6_IJNS7_ILi128EEENS7_ILi96EEENS7_ILi64EEEEEELi256ENS_6half_tEfNS_4arch4Sm90ELb1ELb0ELb0ELb0ELb1ELb0ELb1ELb1ELb0ELb1ELb1ELb0EEENS1_21CollectiveEpilogueFwdINS6_IJSA_NS7_ILi256EEESB_EEES9_SE_SG_Li256ELb0ELb1ELb1ELb0EEENS1_19SingleTileSchedulerILb0ELb1ELb1ELi128EEEEEEEEEvNT_6ParamsE,(.L_x_15677 - _ZN7cutlass13device_kernelIN5flash11enable_sm90INS1_16FlashAttnFwdSm90INS1_25CollectiveMainloopFwdSm90ILi2EN4cute5tupleIJNS5_1CILi1EEES8_S8_EEENS6_IJNS7_ILi128EEENS7_ILi96EEENS7_ILi64EEEEEELi256ENS_6half_tEfNS_4arch4Sm90ELb1ELb0ELb0ELb0ELb1ELb0ELb1ELb1ELb0ELb1ELb1ELb0EEENS1_21CollectiveEpilogueFwdINS6_IJSA_NS7_ILi256EEESB_EEES9_SE_SG_Li256ELb0ELb1ELb1ELb0EEENS1_19SingleTileSchedulerILb0ELb1ELb1ELi128EEEEEEEEEvNT_6ParamsE)
        .other          _ZN7cutlass13device_kernelIN5flash11enable_sm90INS1_16FlashAttnFwdSm90INS1_25CollectiveMainloopFwdSm90ILi2EN4cute5tupleIJNS5_1CILi1EEES8_S8_EEENS6_IJNS7_ILi128EEENS7_ILi96EEENS7_ILi64EEEEEELi256ENS_6half_tEfNS_4arch4Sm90ELb1ELb0ELb0ELb0ELb1ELb0ELb1ELb1ELb0ELb1ELb1ELb0EEENS1_21CollectiveEpilogueFwdINS6_IJSA_NS7_ILi256EEESB_EEES9_SE_SG_Li256ELb0ELb1ELb1ELb0EEENS1_19SingleTileSchedulerILb0ELb1ELb1ELi128EEEEEEEEEvNT_6ParamsE,@"STO_CUDA_ENTRY STV_DEFAULT"
_ZN7cutlass13device_kernelIN5flash11enable_sm90INS1_16FlashAttnFwdSm90INS1_25CollectiveMainloopFwdSm90ILi2EN4cute5tupleIJNS5_1CILi1EEES8_S8_EEENS6_IJNS7_ILi128EEENS7_ILi96EEENS7_ILi64EEEEEELi256ENS_6half_tEfNS_4arch4Sm90ELb1ELb0ELb0ELb0ELb1ELb0ELb1ELb1ELb0ELb1ELb1ELb0EEENS1_21CollectiveEpilogueFwdINS6_IJSA_NS7_ILi256EEESB_EEES9_SE_SG_Li256ELb0ELb1ELb1ELb0EEENS1_19SingleTileSchedulerILb0ELb1ELb1ELi128EEEEEEEEEvNT_6ParamsE:
        /* <DEDUP_REMOVED lines=47> */
.L_x_13766:
        /* <DEDUP_REMOVED lines=22> */
.L_x_13767:
        /* <DEDUP_REMOVED lines=18> */
.L_x_13768:
        /* <DEDUP_REMOVED lines=22> */
.L_x_13769:
        /* <DEDUP_REMOVED lines=23> */
.L_x_13770:
        /* <DEDUP_REMOVED lines=11> */
.L_x_13773:
        /* <DEDUP_REMOVED lines=23> */
[----:B------:R-:W2:Y:S01]  /*0a60*/  S2UR UR39, SR_CTAID.X ;  /* 0x00000000002779c3 */ /* 0x000ea20000002500 */
        /* <DEDUP_REMOVED lines=14> */
[----:B--2---:R-:W-:-:S04]  /*0b50*/  USHF.L.U32 UR39, UR39, 0x7, URZ ;  /* 0x0000000727277899 */ /* 0x004fc8000800063f */
[----:B------:R-:W-:Y:S02]  /*0b60*/  @UP1 UIADD3 UR4, UR39, 0x7f, URZ ;  /* 0x0000007f27041890 */ /* 0x000fe4000fffe03f */
[----:B------:R-:W-:Y:S02]  /*0b70*/  UIADD3 UR6, UR39, 0x7f, URZ ;  /* 0x0000007f27067890 */ /* 0x000fe4000fffe03f */
        /* <DEDUP_REMOVED lines=10> */
[----:B------:R-:W-:Y:S02]  /*0c20*/  ULEA.HI.SX32 UR6, UR7, UR6, 0x1c ;  /* 0x0000000607067291 */ /* 0x000fe4000f8fe23f */
[----:B------:R-:W-:Y:S02]  /*0c30*/  ULOP3.LUT UR7, UR8, 0xffff, URZ, 0xc0, !UPT ;  /* 0x0000ffff08077892 */ /* 0x000fe4000f8ec03f */
        /* <DEDUP_REMOVED lines=41> */
.L_x_13775:
[----:B------:R-:W-:Y:S01]  /*0ed0*/  UIMAD UR5, UR7, UR4, URZ ;  /* 0x00000004070572a4 */ /* 0x000fe2000f8e023f */
[----:B-1----:R-:W-:Y:S01]  /*0ee0*/  IMAD.U32 R0, RZ, RZ, UR10 ;  /* 0x0000000aff007e24 */ /* 0x002fe2000f8e00ff */
[----:B------:R-:W-:Y:S01]  /*0ef0*/  PLOP3.LUT P0, PT, PT, PT, PT, 0x80, 0x0 ;  /* 0x000000000000781c */ /* 0x000fe20003f0f070 */
[----:B------:R-:W-:Y:S01]  /*0f00*/  IMAD.U32 R3, RZ, RZ, UR4 ;  /* 0x00000004ff037e24 */ /* 0x000fe2000f8e00ff */
[----:B------:R-:W-:Y:S01]  /*0f10*/  CS2R R150, SRZ ;  /* 0x0000000000967805 */ /* 0x000fe2000001ff00 */
[----:B------:R-:W-:Y:S01]  /*0f20*/  VIADD R152, R18, 0xffffff80 ;  /* 0xffffff8012987836 */ /* 0x000fe20000000000 */
[----:B------:R-:W-:Y:S01]  /*0f30*/  CS2R R148, SRZ ;  /* 0x0000000000947805 */ /* 0x000fe2000001ff00 */
[----:B------:R-:W-:Y:S01]  /*0f40*/  IMAD.U32 R212, RZ, RZ, UR5 ;  /* 0x00000005ffd47e24 */ /* 0x000fe2000f8e00ff */
[----:B------:R-:W-:Y:S02]  /*0f50*/  VIADDMNMX R0, R3, UR5, R0, PT ;  /* 0x0000000503007c46 */ /* 0x000fe4000b800100 */
[----:B0-----:R-:W-:-:S02]  /*0f60*/  CS2R R2, SRZ ;  /* 0x0000000000027805 */ /* 0x001fc4000001ff00 */
        /* <DEDUP_REMOVED lines=20> */
[----:B------:R-:W-:Y:S02]  /*10b0*/  CS2R R110, SRZ ;  /* 0x00000000006e7805 */ /* 0x000fe4000001ff00 */
[----:B------:R-:W-:Y:S02]  /*10c0*/  PLOP3.LUT P1, PT, PT, PT, UP0, 0x80, 0x0 ;  /* 0x000000000000781c */ /* 0x000fe40003f2f008 */
        /* <DEDUP_REMOVED lines=59> */
[----:B------:R-:W-:Y:S02]  /*1480*/  USHF.R.U32.HI UR4, URZ, 0x4, UR5 ;  /* 0x000000043f047899 */ /* 0x000fe40008011605 */
[----:B------:R-:W-:Y:S02]  /*1490*/  UIADD3 UR5, UR5, 0xa000, URZ ;  /* 0x0000a00005057890 */ /* 0x000fe4000fffe03f */
[----:B------:R-:W-:Y:S02]  /*14a0*/  ULOP3.LUT UR4, UR4, 0x3fff, URZ, 0xc0, !UPT ;  /* 0x00003fff04047892 */ /* 0x000fe4000f8ec03f */
[----:B------:R-:W-:Y:S02]  /*14b0*/  USHF.R.U32.HI UR5, URZ, 0x4, UR5 ;  /* 0x000000043f057899 */ /* 0x000fe40008011605 */
[----:B------:R-:W-:Y:S02]  /*14c0*/  ULOP3.LUT UR40, UR4, 0x10000, URZ, 0xfc, !UPT ;  /* 0x0001000004287892 */ /* 0x000fe4000f8efc3f */
[----:B------:R-:W-:-:S03]  /*14d0*/  ULOP3.LUT UR38, UR5, 0x3fff, URZ, 0xc0, !UPT ;  /* 0x00003fff05267892 */ /* 0x000fc6000f8ec03f */
[----:B------:R-:W-:Y:S02]  /*14e0*/  UMOV UR5, 0x40000040 ;  /* 0x4000004000057882 */ /* 0x000fe40000000000 */
[----:B------:R-:W-:Y:S01]  /*14f0*/  UMOV UR4, UR40 ;  /* 0x0000002800047c82 */ /* 0x000fe20008000000 */
[----:B------:R-:W-:Y:S01]  /*1500*/  MOV R23, UR5 ;  /* 0x0000000500177c02 */ /* 0x000fe20008000f00 */
[----:B------:R-:W-:Y:S01]  /*1510*/  IMAD.U32 R22, RZ, RZ, UR4 ;  /* 0x00000004ff167e24 */ /* 0x000fe2000f8e00ff */
        /* <DEDUP_REMOVED lines=17> */
.L_x_13777:
[----:B------:R-:W-:Y:S01]  /*1630*/  SHF.L.U32 R0, RZ, 0x1f, RZ ;  /* 0x0000001fff007819 */ /* 0x000fe200000006ff */
[----:B------:R-:W-:-:S03]  /*1640*/  VIADD R213, R16, 0x8 ;  /* 0x0000000810d57836 */ /* 0x000fc60000000000 */
[----:B------:R-:W0:Y:S02]  /*1650*/  SYNCS.PHASECHK.TRANS64.TRYWAIT P0, [UR61+0x32400], R0 ;  /* 0x03240000ff0075a7 */ /* 0x000e24000800017d */
[----:B0-----:R-:W-:Y:S05]  /*1660*/  @!P0 BRA `(.L_x_13778) ;  /* 0x000000ec00d48947 */ /* 0x001fea0003800000 */
.L_x_13867:
[----:B------:R-:W-:Y:S05]  /*1670*/  WARPSYNC.ALL ;  /* 0x0000000000007948 */ /* 0x000fea0003800000 */
[----:B------:R-:W2:Y:S01]  /*1680*/  LDL R2, [R1] ;  /* 0x0000000001027983 */ /* 0x000ea20000100800 */
[----:B------:R1:W-:Y:S01]  /*1690*/  BAR.SYNC.DEFER_BLOCKING R213, 0x100 ;  /* 0x000400d50000751d */ /* 0x0003e20000010000 */
[----:B--2---:R-:W-:-:S13]  /*16a0*/  R2UR UR4, R2 ;  /* 0x00000000020472ca */ /* 0x004fda00000e0000 */
[----:B------:R-:W-:-:S04]  /*16b0*/  ULOP3.LUT UR4, UR4, 0x1, URZ, 0xfc, !UPT ;  /* 0x0000000104047892 */ /* 0x000fc8000f8efc3f */
[----:B------:R-:W-:-:S06]  /*16c0*/  UISETP.NE.AND UP0, UPT, UR4, 0x3, UPT ;  /* 0x000000030400788c */ /* 0x000fcc000bf05270 */
[----:B------:R-:W-:-:S13]  /*16d0*/  PLOP3.LUT P0, PT, PT, PT, UP0, 0x80, 0x0 ;  /* 0x000000000000781c */ /* 0x000fda0003f0f008 */
[----:B-1----:R-:W-:Y:S05]  /*16e0*/  @!P0 BRA `(.L_x_13779) ;  /* 0x0000000000048947 */ /* 0x002fea0003800000 */
[----:B------:R-:W-:Y:S01]  /*16f0*/  BPT.TRAP 0x1 ;  /* 0x000000040000795c */ /* 0x000fe20000300000 */
.L_x_13779:
[----:B------:R1:W2:Y:S01]  /*1700*/  SYNCS.PHASECHK.TRANS64.TRYWAIT P1, [UR61+0x32430], R0 ;  /* 0x03243000ff0075a7 */ /* 0x0002a2000802017d */
[----:B------:R-:W-:Y:S05]  /*1710*/  @!P0 BRA `(.L_x_13780) ;  /* 0x0000000000048947 */ /* 0x000fea0003800000 */
[----:B------:R-:W-:Y:S01]  /*1720*/  BPT.TRAP 0x1 ;  /* 0x000000040000795c */ /* 0x000fe20000300000 */
.L_x_13780:
[----:B--2---:R-:W-:Y:S05]  /*1730*/  @P1 BRA `(.L_x_13781) ;  /* 0x0000000000081947 */ /* 0x004fea0003800000 */
[----:B------:R-:W2:Y:S02]  /*1740*/  SYNCS.PHASECHK.TRANS64.TRYWAIT P1, [UR61+0x32430], R0 ;  /* 0x03243000ff0075a7 */ /* 0x000ea4000802017d */
[----:B--2---:R-:W-:Y:S05]  /*1750*/  @!P1 BRA `(.L_x_13782) ;  /* 0x000000ec00b09947 */ /* 0x004fea0003800000 */
.L_x_13781:
[----:B------:R-:W-:Y:S01]  /*1760*/  UIADD3 UR4, UR61, 0x1c400, URZ ;  /* 0x0001c4003d047890 */ /* 0x000fe2000fffe03f */
[----:B------:R-:W-:Y:S01]  /*1770*/  WARPGROUP.ARRIVE ;  /* 0x00000000000079c5 */ /* 0x000fe20000000000 */
[----:B------:R-:W-:Y:S01]  /*1780*/  UMOV UR6, UR40 ;  /* 0x0000002800067c82 */ /* 0x000fe20008000000 */
[----:B------:R-:W-:Y:S01]  /*1790*/  UMOV UR7, 0x40000040 ;  /* 0x4000004000077882 */ /* 0x000fe20000000000 */
[----:B------:R-:W-:Y:S01]  /*17a0*/  USHF.R.U32.HI UR4, URZ, 0x4, UR4 ;  /* 0x000000043f047899 */ /* 0x000fe20008011604 */
[----:B------:R-:W-:Y:S01]  /*17b0*/  UMOV UR5, UR7 ;  /* 0x0000000700057c82 */ /* 0x000fe20008000000 */
[----:B------:R-:W-:Y:S02]  /*17c0*/  UMOV UR11, 0x40000040 ;  /* 0x40000040000b7882 */ /* 0x000fe40000000000 */
[----:B------:R-:W-:Y:S01]  /*17d0*/  ULOP3.LUT UR4, UR4, 0x3fff, URZ, 0xc0, !UPT ;  /* 0x00003fff04047892 */ /* 0x000fe2000f8ec03f */
[----:B------:R-:W-:-:S03]  /*17e0*/  IMAD.U32 R15, RZ, RZ, UR11 ;  /* 0x0000000bff0f7e24 */ /* 0x000fc6000f8e00ff */
[----:B------:R-:W-:-:S03]  /*17f0*/  ULOP3.LUT UR8, UR4, 0x10000, URZ, 0xfc, !UPT ;  /* 0x0001000004087892 */ /* 0x000fc6000f8efc3f */
[----:B------:R-:W-:-:S03]  /*1800*/  UMOV UR4, UR6 ;  /* 0x0000000600047c82 */ /* 0x000fc60008000000 */
[----:B------:R-:W-:Y:S01]  /*1810*/  IMAD.U32 R210, RZ, RZ, UR8 ;  /* 0x00000008ffd27e24 */ /* 0x000fe2000f8e00ff */
[----:B------:R-:W-:Y:S02]  /*1820*/  UMOV UR6, UR8 ;  /* 0x0000000800067c82 */ /* 0x000fe40008000000 */
[----:B------:R-:W-:Y:S01]  /*1830*/  HGMMA.64x96x16.F32 R24, gdesc[UR4], RZ, !UPT, gsb0 ;  /* 0x01600000041879f0 */ /* 0x000fe2000c0008ff */
[----:B------:R-:W-:Y:S02]  /*1840*/  UIADD3 UR4, UR40, 0x2, URZ ;  /* 0x0000000228047890 */ /* 0x000fe4000fffe03f */
[----:B------:R-:W-:Y:S01]  /*1850*/  UIADD3 UR6, UR8, 0x2, URZ ;  /* 0x0000000208067890 */ /* 0x000fe2000fffe03f */
[----:B------:R-:W-:Y:S01]  /*1860*/  UMOV UR5, UR11 ;  /* 0x0000000b00057c82 */ /* 0x000fe20008000000 */
[----:B------:R-:W-:Y:S01]  /*1870*/  UMOV UR7, 0x40000040 ;  /* 0x4000004000077882 */ /* 0x000fe20000000000 */
[----:B------:R-:W-:Y:S02]  /*1880*/  UMOV UR11, 0x40000040 ;  /* 0x40000040000b7882 */ /* 0x000fe40000000000 */
[----:B------:R-:W-:Y:S01]  /*1890*/  UMOV UR10, UR4 ;  /* 0x00000004000a7c82 */ /* 0x000fe20008000000 */
[----:B------:R-:W-:Y:S01]  /*18a0*/  IMAD.U32 R13, RZ, RZ, UR11 ;  /* 0x0000000bff0d7e24 */ /* 0x000fe2000f8e00ff */
[----:B------:R-:W-:Y:S01]  /*18b0*/  UMOV UR4, UR10 ;  /* 0x0000000a00047c82 */ /* 0x000fe20008000000 */
[----:B------:R-:W-:Y:S01]  /*18c0*/  IMAD.U32 R14, RZ, RZ, UR10 ;  /* 0x0000000aff0e7e24 */ /* 0x000fe2000f8e00ff */
[----:B------:R-:W-:-:S02]  /*18d0*/  WARPGROUP.DEPBAR.LE gsb0, 0x0 ;  /* 0x00008000000079c5 */ /* 0x000fc40000010000 */
        /* <DEDUP_REMOVED lines=8> */
[----:B------:R-:W-:Y:S01]  /*1960*/  MOV R12, UR10 ;  /* 0x0000000a000c7c02 */ /* 0x000fe20008000f00 */
        /* <DEDUP_REMOVED lines=15> */
.L_x_13868:
[----:B------:R-:W-:Y:S05]  /*1a60*/  @!P0 BRA `(.L_x_13784) ;  /* 0x0000000000048947 */ /* 0x000fea0003800000 */
[----:B------:R-:W-:Y:S01]  /*1a70*/  BPT.TRAP 0x1 ;  /* 0x000000040000795c */ /* 0x000fe20000300000 */
.L_x_13784:
[----:B------:R2:W3:Y:S01]  /*1a80*/  SYNCS.PHASECHK.TRANS64.TRYWAIT P1, [UR61+0x32450], R0 ;  /* 0x03245000ff0075a7 */ /* 0x0004e2000802017d */
[----:B------:R-:W-:Y:S05]  /*1a90*/  @!P0 BRA `(.L_x_13785) ;  /* 0x0000000000048947 */ /* 0x000fea0003800000 */
[----:B------:R-:W-:Y:S01]  /*1aa0*/  BPT.TRAP 0x1 ;  /* 0x000000040000795c */ /* 0x000fe20000300000 */
.L_x_13785:
[----:B---3--:R-:W-:Y:S05]  /*1ab0*/  @P1 BRA `(.L_x_13786) ;  /* 0x0000000000081947 */ /* 0x008fea0003800000 */
[----:B------:R-:W3:Y:S02]  /*1ac0*/  SYNCS.PHASECHK.TRANS64.TRYWAIT P1, [UR61+0x32450], R0 ;  /* 0x03245000ff0075a7 */ /* 0x000ee4000802017d */
[----:B---3--:R-:W-:Y:S05]  /*1ad0*/  @!P1 BRA `(.L_x_13787) ;  /* 0x000000ec00009947 */ /* 0x008fea0003800000 */
.L_x_13786:
[----:B------:R-:W-:Y:S01]  /*1ae0*/  UIADD3 UR4, UR61, 0x400, URZ ;  /* 0x000004003d047890 */ /* 0x000fe2000fffe03f */
[----:B------:R-:W-:Y:S01]  /*1af0*/  WARPGROUP.ARRIVE ;  /* 0x00000000000079c5 */ /* 0x000fe20000000000 */
[----:B------:R-:W-:-:S05]  /*1b00*/  ULOP3.LUT UR10, UR38, 0x10000, URZ, 0xfc, !UPT ;  /* 0x00010000260a7892 */ /* 0x000fca000f8efc3f */
[----:B------:R-:W3:Y:S01]  /*1b10*/  S2R R4, SR_TID.X ;  /* 0x0000000000047919 */ /* 0x000ee20000002100 */
[----:B------:R-:W-:Y:S01]  /*1b20*/  USHF.R.U32.HI UR4, URZ, 0x4, UR4 ;  /* 0x000000043f047899 */ /* 0x000fe20008011604 */
[----:B------:R-:W-:Y:S01]  /*1b30*/  UMOV UR7, 0x40000040 ;  /* 0x4000004000077882 */ /* 0x000fe20000000000 */
[----:B------:R-:W-:Y:S02]  /*1b40*/  UMOV UR9, 0x40000040 ;  /* 0x4000004000097882 */ /* 0x000fe40000000000 */
[----:B------:R-:W-:Y:S01]  /*1b50*/  ULOP3.LUT UR60, UR4, 0x3fff, URZ, 0xc0, !UPT ;  /* 0x00003fff043c7892 */ /* 0x000fe2000f8ec03f */
[----:B------:R-:W-:Y:S01]  /*1b60*/  IMAD.U32 R9, RZ, RZ, UR7 ;  /* 0x00000007ff097e24 */ /* 0x000fe2000f8e00ff */
[----:B------:R-:W-:Y:S01]  /*1b70*/  UMOV UR6, UR10 ;  /* 0x0000000a00067c82 */ /* 0x000fe20008000000 */
[----:B------:R-:W-:Y:S01]  /*1b80*/  UMOV UR5, UR7 ;  /* 0x0000000700057c82 */ /* 0x000fe20008000000 */
[----:B------:R-:W-:Y:S01]  /*1b90*/  ULOP3.LUT UR38, UR60, 0x10000, URZ, 0xfc, !UPT ;  /* 0x000100003c267892 */ /* 0x000fe2000f8efc3f */
[----:B------:R-:W-:Y:S01]  /*1ba0*/  IMAD.U32 R8, RZ, RZ, UR6 ;  /* 0x00000006ff087e24 */ /* 0x000fe2000f8e00ff */
[----:B------:R-:W-:Y:S01]  /*1bb0*/  UMOV UR4, UR6 ;  /* 0x0000000600047c82 */ /* 0x000fe20008000000 */
[----:B------:R-:W-:Y:S01]  /*1bc0*/  IMAD.U32 R7, RZ, RZ, UR9 ;  /* 0x00000009ff077e24 */ /* 0x000fe2000f8e00ff */
[----:B------:R-:W-:Y:S01]  /*1bd0*/  UIADD3 UR12, UR10, 0x402, URZ ;  /* 0x000004020a0c7890 */ /* 0x000fe2000fffe03f */
[----:B------:R-:W-:-:S02]  /*1be0*/  UMOV UR13, 0x40000040 ;  /* 0x40000040000d7882 */ /* 0x000fc40000000000 */
[----:B------:R-:W-:Y:S01]  /*1bf0*/  UMOV UR6, UR38 ;  /* 0x0000002600067c82 */ /* 0x000fe20008000000 */
[----:B------:R-:W-:Y:S01]  /*1c00*/  UIADD3 UR16, UR10, 0x404, URZ ;  /* 0x000004040a107890 */ /* 0x000fe2000fffe03f */
[----:B------:R-:W-:Y:S01]  /*1c10*/  HGMMA.64x96x16.F32 R24, gdesc[UR4], R24, gsb0 ;  /* 0x01600000041879f0 */ /* 0x000fe20008000818 */
[----:B------:R-:W-:Y:S02]  /*1c20*/  UIADD3 UR4, UR10, 0x2, URZ ;  /* 0x000000020a047890 */ /* 0x000fe4000fffe03f */
[----:B------:R-:W-:Y:S01]  /*1c30*/  UIADD3 UR6, UR38, 0x2, URZ ;  /* 0x0000000226067890 */ /* 0x000fe2000fffe03f */
[----:B------:R-:W-:Y:S01]  /*1c40*/  UMOV UR5, UR9 ;  /* 0x0000000900057c82 */ /* 0x000fe20008000000 */
[----:B------:R-:W-:Y:S01]  /*1c50*/  UMOV UR7, 0x40000040 ;  /* 0x4000004000077882 */ /* 0x000fe20000000000 */
[----:B------:R-:W-:Y:S02]  /*1c60*/  UMOV UR9, 0x40000040 ;  /* 0x4000004000097882 */ /* 0x000fe40000000000 */
[----:B------:R-:W-:Y:S01]  /*1c70*/  UMOV UR8, UR4 ;  /* 0x0000000400087c82 */ /* 0x000fe20008000000 */
[----:B0-----:R-:W-:Y:S01]  /*1c80*/  IMAD.U32 R3, RZ, RZ, UR9 ;  /* 0x00000009ff037e24 */ /* 0x001fe2000f8e00ff */
[----:B------:R-:W-:Y:S01]  /*1c90*/  UMOV UR4, UR8 ;  /* 0x0000000800047c82 */ /* 0x000fe20008000000 */
[----:B------:R-:W-:Y:S01]  /*1ca0*/  MOV R6, UR8 ;  /* 0x0000000800067c02 */ /* 0x000fe20008000f00 */
[----:B------:R-:W-:Y:S01]  /*1cb0*/  UMOV UR17, 0x40000040 ;  /* 0x4000004000117882 */ /* 0x000fe20000000000 */
[----:B------:R-:W-:Y:S01]  /*1cc0*/  UIADD3 UR20, UR10, 0x406, URZ ;  /* 0x000004060a147890 */ /* 0x000fe2000fffe03f */
[----:B---3--:R-:W-:Y:S01]  /*1cd0*/  SHF.R.U32.HI R4, RZ, 0x7, R4 ;  /* 0x00000007ff047819 */ /* 0x008fe20000011604 */
[----:B------:R-:W-:Y:S01]  /*1ce0*/  UMOV UR21, 0x40000040 ;  /* 0x4000004000157882 */ /* 0x000fe20000000000 */
[----:B------:R-:W-:Y:S01]  /*1cf0*/  UIADD3 UR24, UR10, 0x800, URZ ;  /* 0x000008000a187890 */ /* 0x000fe2000fffe03f */
[----:B------:R-:W-:Y:S01]  /*1d00*/  UMOV UR25, 0x40000040 ;  /* 0x4000004000197882 */ /* 0x000fe20000000000 */
[----:B------:R-:W-:Y:S01]  /*1d10*/  UIADD3 UR28, UR10, 0x802, URZ ;  /* 0x000008020a1c7890 */ /* 0x000fe2000fffe03f */
[----:B------:R-:W-:Y:S01]  /*1d20*/  IADD3 R20, -R4, 0xb, RZ ;  /* 0x0000000b04147810 */ /* 0x000fe20007ffe1ff */
        /* <DEDUP_REMOVED lines=11> */
[----:B------:R-:W-:-:S02]  /*1de0*/  UMOV UR15, 0x40000040 ;  /* 0x40000040000f7882 */ /* 0x000fc40000000000 */
[----:B------:R-:W-:Y:S01]  /*1df0*/  IMAD.U32 R17, RZ, RZ, UR15 ;  /* 0x0000000fff117e24 */ /* 0x000fe2000f8e00ff */
[----:B------:R-:W-:Y:S02]  /*1e00*/  WARPGROUP.DEPBAR.LE gsb0, 0x0 ;  /* 0x00008000000079c5 */ /* 0x000fe40000010000 */
[----:B------:R-:W-:-:S06]  /*1e10*/  WARPGROUP.ARRIVE ;  /* 0x00000000000079c5 */ /* 0x000fcc0000000000 */
[----:B------:R-:W-:Y:S01]  /*1e20*/  HGMMA.64x96x16.F32 R24, gdesc[UR4], R24, gsb0 ;  /* 0x01600000041879f0 */ /* 0x000fe20008000818 */
        /* <DEDUP_REMOVED lines=15> */
[----:B------:R-:W-:Y:S01]  /*1f20*/  UMOV UR7, 0x40000040 ;  /* 0x4000004000077882 */ /* 0x000fe20000000000 */
[----:B------:R-:W-:Y:S02]  /*1f30*/  UMOV UR9, 0x40000040 ;  /* 0x4000004000097882 */ /* 0x000fe40000000000 */
[----:B------:R-:W-:Y:S02]  /*1f40*/  UMOV UR8, UR4 ;  /* 0x0000000400087c82 */ /* 0x000fe40008000000 */
[----:B------:R-:W-:Y:S01]  /*1f50*/  UMOV UR4, UR8 ;  /* 0x0000000800047c82 */ /* 0x000fe20008000000 */
[----:B------:R-:W-:Y:S01]  /*1f60*/  IMAD.U32 R18, RZ, RZ, UR8 ;  /* 0x00000008ff127e24 */ /* 0x000fe2000f8e00ff */
[----:B------:R-:W-:Y:S01]  /*1f70*/  UIADD3 UR8, UR10, 0x400, URZ ;  /* 0x000004000a087890 */ /* 0x000fe2000fffe03f */
        /* <DEDUP_REMOVED lines=89> */
[----:B------:R-:W-:Y:S03]  /*2510*/  HGMMA.64x96x16.F32 R24, gdesc[UR4], R24, gsb0 ;  /* 0x01600000041879f0 */ /* 0x000fe60008000818 */
[----:B------:R-:W-:Y:S02]  /*2520*/  WARPGROUP.DEPBAR.LE gsb0, 0x0 ;  /* 0x00008000000079c5 */ /* 0x000fe40000010000 */
[----:B------:R0:W-:Y:S06]  /*2530*/  BAR.ARV R20, 0x100 ;  /* 0x000400140000751d */ /* 0x0001ec0000002000 */
[----:B------:R-:W-:Y:S05]  /*2540*/  @!P0 BRA `(.L_x_13788) ;  /* 0x0000000000048947 */ /* 0x000fea0003800000 */
[----:B------:R-:W-:Y:S01]  /*2550*/  BPT.TRAP 0x1 ;  /* 0x000000040000795c */ /* 0x000fe20000300000 */
.L_x_13788:
[----:B------:R-:W-:Y:S01]  /*2560*/  LOP3.LUT R5, R72, 0xffffff80, RZ, 0xc0, !PT ;  /* 0xffffff8048057812 */ /* 0x000fe200078ec0ff */
[----:B------:R-:W-:Y:S01]  /*2570*/  UISETP.NE.AND UP0, UPT, UR56, URZ, UPT ;  /* 0x0000003f3800728c */ /* 0x000fe2000bf05270 */
[----:B------:R-:W-:Y:S01]  /*2580*/  LEA.HI R73, R73, R152, RZ, 0x2 ;  /* 0x0000009849497211 */ /* 0x000fe200078f10ff */
[----:B------:R-:W-:Y:S01]  /*2590*/  ULDC UR11, c[0x0][0x288] ;  /* 0x0000a200000b7ab9 */ /* 0x000fe20000000800 */
[----:B------:R-:W-:Y:S01]  /*25a0*/  LEA.HI R72, R74, R74, RZ, 0x1 ;  /* 0x0000004a4a487211 */ /* 0x000fe200078f08ff */
[C---:B------:R-:W-:Y:S01]  /*25b0*/  IMAD.IADD R5, R152.reuse, 0x1, -R5 ;  /* 0x0000000198057824 */ /* 0x040fe200078e0a05 */
[----:B------:R-:W-:Y:S01]  /*25c0*/  LOP3.LUT R75, R73, 0xfffffffc, RZ, 0xc0, !PT ;  /* 0xfffffffc494b7812 */ /* 0x000fe200078ec0ff */
[----:B------:R-:W3:Y:S01]  /*25d0*/  S2UR UR5, SR_CgaCtaId ;  /* 0x00000000000579c3 */ /* 0x000ee20000008800 */
[----:B------:R-:W-:Y:S01]  /*25e0*/  PLOP3.LUT P1, PT, PT, PT, UP0, 0x80, 0x0 ;  /* 0x000000000000781c */ /* 0x000fe20003f2f008 */
[----:B------:R-:W-:Y:S01]  /*25f0*/  ULDC UR10, c[0x0][0xa80] ;  /* 0x0002a000000a7ab9 */ /* 0x000fe20000000800 */
[----:B-12---:R-:W-:Y:S01]  /*2600*/  SHF.R.S32.HI R0, RZ, 0x1f, R5 ;  /* 0x0000001fff007819 */ /* 0x006fe20000011405 */
[----:B------:R-:W-:Y:S01]  /*2610*/  IMAD.IADD R152, R152, 0x1, -R75 ;  /* 0x0000000198987824 */ /* 0x000fe200078e0a4b */
[----:B------:R-:W-:Y:S01]  /*2620*/  LOP3.LUT R75, R72, 0x3fffffe, RZ, 0xc0, !PT ;  /* 0x03fffffe484b7812 */ /* 0x000fe200078ec0ff */
[----:B------:R-:W-:Y:S01]  /*2630*/  @UP0 ULDC UR4, c[0x0][0x44c] ;  /* 0x0001130000040ab9 */ /* 0x000fe20000000800 */
[CC--:B------:R-:W-:Y:S01]  /*2640*/  LEA.HI R4, R0.reuse, R5.reuse, RZ, 0x2 ;  /* 0x0000000500047211 */ /* 0x0c0fe200078f10ff */
[----:B------:R-:W-:Y:S01]  /*2650*/  ULOP3.LUT UR60, UR60, 0x3000000, URZ, 0xfc, !UPT ;  /* 0x030000003c3c7892 */ /* 0x000fe2000f8efc3f */
[----:B------:R-:W-:Y:S01]  /*2660*/  LEA.HI R21, R0, R5, RZ, 0x5 ;  /* 0x0000000500157211 */ /* 0x000fe200078f28ff */
[----:B------:R-:W-:Y:S01]  /*2670*/  IMAD.IADD R75, R74, 0x1, -R75 ;  /* 0x000000014a4b7824 */ /* 0x000fe200078e0a4b */
[--C-:B------:R-:W-:Y:S01]  /*2680*/  SHF.R.S32.HI R0, RZ, 0x2, R4.reuse ;  /* 0x00000002ff007819 */ /* 0x100fe20000011404 */
[----:B------:R-:W-:Y:S01]  /*2690*/  UMOV UR7, 0x40000040 ;  /* 0x4000004000077882 */ /* 0x000fe20000000000 */
[----:B------:R-:W-:-:S02]  /*26a0*/  SHF.R.S32.HI R73, RZ, 0x1f, R4 ;  /* 0x0000001fff497819 */ /* 0x000fc40000011404 */
[----:B------:R-:W-:Y:S01]  /*26b0*/  SHF.R.S32.HI R21, RZ, 0x5, R21 ;  /* 0x00000005ff157819 */ /* 0x000fe20000011415 */
[----:B------:R-:W-:Y:S01]  /*26c0*/  UMOV UR6, UR60 ;  /* 0x0000003c00067c82 */ /* 0x000fe20008000000 */
[----:B------:R-:W-:Y:S02]  /*26d0*/  LEA.HI R73, R73, R0, RZ, 0x3 ;  /* 0x0000000049497211 */ /* 0x000fe400078f18ff */
[----:B------:R-:W-:Y:S02]  /*26e0*/  LEA.HI R72, R152, R152, RZ, 0x1 ;  /* 0x0000009898487211 */ /* 0x000fe400078f08ff */
[----:B------:R-:W-:Y:S02]  /*26f0*/  LEA R76, R21, UR39, 0x4 ;  /* 0x00000027154c7c11 */ /* 0x000fe4000f8e20ff */
[----:B------:R-:W-:Y:S02]  /*2700*/  LOP3.LUT R73, R73, 0xfffffff8, RZ, 0xc0, !PT ;  /* 0xfffffff849497812 */ /* 0x000fe400078ec0ff */
[----:B------:R-:W-:-:S02]  /*2710*/  LOP3.LUT R21, R72, 0x1ffffffe, RZ, 0xc0, !PT ;  /* 0x1ffffffe48157812 */ /* 0x000fc400078ec0ff */
[----:B------:R-:W-:Y:S02]  /*2720*/  IADD3 R76, R76, R0, -R73 ;  /* 0x000000004c4c7210 */ /* 0x000fe40007ffe849 */
[----:B------:R-:W-:Y:S01]  /*2730*/  PLOP3.LUT P2, PT, PT, PT, UP0, 0x80, 0x0 ;  /* 0x000000000000781c */ /* 0x000fe20003f4f008 */
[----:B------:R-:W-:Y:S01]  /*2740*/  IMAD.IADD R21, R152, 0x1, -R21 ;  /* 0x0000000198157824 */ /* 0x000fe200078e0a15 */
[----:B------:R-:W-:Y:S02]  /*2750*/  LEA R76, R75, R76, 0x6 ;  /* 0x0000004c4b4c7211 */ /* 0x000fe400078e30ff */
[----:B------:R-:W-:-:S03]  /*2760*/  LOP3.LUT R4, R4, 0x7ffffffc, RZ, 0xc0, !PT ;  /* 0x7ffffffc04047812 */ /* 0x000fc600078ec0ff */
[----:B------:R-:W-:Y:S02]  /*2770*/  IMAD R21, R21, 0x8, R76 ;  /* 0x0000000815157824 */ /* 0x000fe400078e024c */
[----:B------:R-:W-:Y:S02]  /*2780*/  IMAD.IADD R211, R5, 0x1, -R4 ;  /* 0x0000000105d37824 */ /* 0x000fe400078e0a04 */
[----:B------:R-:W-:Y:S01]  /*2790*/  @P1 IMAD.HI.U32 R72, R21, UR4, RZ ;  /* 0x0000000415481c27 */ /* 0x000fe2000f8e00ff */
[----:B------:R-:W-:-:S03]  /*27a0*/  @UP0 ULDC UR4, c[0x0][0x450] ;  /* 0x0001140000040ab9 */ /* 0x000fc60000000800 */
[----:B------:R-:W-:Y:S01]  /*27b0*/  IMAD.MOV.U32 R0, RZ, RZ, R21 ;  /* 0x000000ffff007224 */ /* 0x000fe200078e0015 */
[----:B------:R-:W-:Y:S01]  /*27c0*/  @P2 SHF.R.U32.HI R0, RZ, UR4, R72 ;  /* 0x00000004ff002c19 */ /* 0x000fe20008011648 */
[----:B------:R-:W-:Y:S01]  /*27d0*/  UIMAD UR4, UR43, -0x60, UR42 ;  /* 0xffffffa02b0478a4 */ /* 0x000fe2000f8e022a */
[----:B------:R-:W-:-:S03]  /*27e0*/  IMAD.U32 R5, RZ, RZ, UR11 ;  /* 0x0000000bff057e24 */ /* 0x000fc6000f8e00ff */
[----:B------:R-:W1:Y:S01]  /*27f0*/  SHFL.IDX PT, R72, R0, RZ, 0x1c1f ;  /* 0x001c1fff00487589 */ /* 0x000e6200000e0000 */
[----:B------:R-:W-:-:S03]  /*2800*/  UIADD3 UR4, UR4, 0x60, URZ ;  /* 0x0000006004047890 */ /* 0x000fc6000fffe03f */
[----:B------:R-:W2:Y:S03]  /*2810*/  SHFL.IDX PT, R73, R0, 0x1, 0x1c1f ;  /* 0x003c1f0000497f89 */ /* 0x000ea600000e0000 */
[----:B------:R-:W-:Y:S01]  /*2820*/  IMAD.U32 R4, RZ, RZ, UR4 ;  /* 0x00000004ff047e24 */ /* 0x000fe2000f8e00ff */
[----:B------:R-:W-:-:S03]  /*2830*/  UIADD3 UR4, UR61, 0x32440, URZ ;  /* 0x000324403d047890 */ /* 0x000fc6000fffe03f */
[----:B------:R-:W-:Y:S01]  /*2840*/  IMAD R4, R211, -0x2, R4 ;  /* 0xfffffffed3047824 */ /* 0x000fe200078e0204 */
[----:B---3--:R-:W-:-:S04]  /*2850*/  UPRMT UR4, UR5, 0x654, UR4 ;  /* 0x0000065405047896 */ /* 0x008fc80008000004 */
[----:B------:R-:W-:-:S05]  /*2860*/  IADD3 R5, R4, 0x1, -R5 ;  /* 0x0000000104057810 */ /* 0x000fca0007ffe805 */
[----:B------:R-:W-:Y:S01]  /*2870*/  SYNCS.ARRIVE.TRANS64.RED.A1T0 RZ, [UR4], RZ ;  /* 0x000000ffffff79a7 */ /* 0x000fe20008100404 */
[-CC-:B-1----:R-:W-:Y:S01]  /*2880*/  VIADDMNMX R72, R72, R5.reuse, R4.reuse, PT ;  /* 0x0000000548487246 */ /* 0x182fe20003800104 */
[----:B------:R1:W-:Y:S03]  /*2890*/  BAR.SYNC.DEFER_BLOCKING R213, 0x100 ;  /* 0x000400d50000751d */ /* 0x0003e60000010000 */
[C---:B------:R-:W-:Y:S02]  /*28a0*/  ISETP.GT.AND P1, PT, R72.reuse, RZ, PT ;  /* 0x000000ff4800720c */ /* 0x040fe40003f24270 */
[C---:B------:R-:W-:Y:S02]  /*28b0*/  ISETP.GT.AND P6, PT, R72.reuse, 0x1, PT ;  /* 0x000000014800780c */ /* 0x040fe40003fc4270 */
[----:B--2---:R-:W-:Y:S02]  /*28c0*/  VIADDMNMX R74, R73, R5, R4, PT ;  /* 0x00000005494a7246 */ /* 0x004fe40003800104 */
[----:B------:R-:W-:-:S02]  /*28d0*/  ISETP.GT.AND P5, PT, R72, 0x8, PT ;  /* 0x000000084800780c */ /* 0x000fc40003fa4270 */
[----:B------:R-:W-:Y:S02]  /*28e0*/  FSEL R73, R24, -INF , P1 ;  /* 0xff80000018497808 */ /* 0x000fe40000800000 */
[----:B------:R-:W-:Y:S02]  /*28f0*/  FSEL R25, R25, -INF , P6 ;  /* 0xff80000019197808 */ /* 0x000fe40003000000 */
[C---:B------:R-:W-:Y:S02]  /*2900*/  ISETP.GT.AND P1, PT, R72.reuse, 0x18, PT ;  /* 0x000000184800780c */ /* 0x040fe40003f24270 */
[C---:B------:R-:W-:Y:S02]  /*2910*/  ISETP.GT.AND P6, PT, R72.reuse, 0x19, PT ;  /* 0x000000194800780c */ /* 0x040fe40003fc4270 */
[----:B------:R-:W-:Y:S02]  /*2920*/  ISETP.GT.AND P3, PT, R72, 0x9, PT ;  /* 0x000000094800780c */ /* 0x000fe40003f64270 */
[----:B------:R-:W-:-:S02]  /*2930*/  FSEL R75, R28, -INF , P5 ;  /* 0xff8000001c4b7808 */ /* 0x000fc40002800000 */
[----:B------:R-:W-:Y:S02]  /*2940*/  ISETP.GT.AND P5, PT, R72, 0x20, PT ;  /* 0x000000204800780c */ /* 0x000fe40003fa4270 */
[----:B------:R-:W-:Y:S02]  /*2950*/  FSEL R164, R36, -INF , P1 ;  /* 0xff80000024a47808 */ /* 0x000fe40000800000 */
[----:B------:R-:W-:Y:S02]  /*2960*/  FSEL R168, R37, -INF , P6 ;  /* 0xff80000025a87808 */ /* 0x000fe40003000000 */
[C---:B------:R-:W-:Y:S02]  /*2970*/  ISETP.GT.AND P1, PT, R72.reuse, 0x30, PT ;  /* 0x000000304800780c */ /* 0x040fe40003f24270 */
[----:B------:R-:W-:Y:S02]  /*2980*/  ISETP.GT.AND P6, PT, R72, 0x31, PT ;  /* 0x000000314800780c */ /* 0x000fe40003fc4270 */
[----:B------:R-:W-:-:S02]  /*2990*/  FMNMX.FTZ R0, R73, R25, !PT ;  /* 0x0000001949007209 */ /* 0x000fc40007810000 */
[----:B------:R-:W-:Y:S02]  /*29a0*/  FSEL R29, R29, -INF , P3 ;  /* 0xff8000001d1d7808 */ /* 0x000fe40001800000 */
[----:B------:R-:W-:Y:S02]  /*29b0*/  ISETP.GT.AND P3, PT, R72, 0x21, PT ;  /* 0x000000214800780c */ /* 0x000fe40003f64270 */
[----:B------:R-:W-:Y:S02]  /*29c0*/  FSEL R5, R40, -INF , P5 ;  /* 0xff80000028057808 */ /* 0x000fe40002800000 */
[C---:B------:R-:W-:Y:S02]  /*29d0*/  ISETP.GT.AND P2, PT, R72.reuse, 0x11, PT ;  /* 0x000000114800780c */ /* 0x040fe40003f44270 */
[----:B------:R-:W-:Y:S02]  /*29e0*/  ISETP.GT.AND P5, PT, R72, 0x38, PT ;  /* 0x000000384800780c */ /* 0x000fe40003fa4270 */
[----:B------:R-:W-:-:S02]  /*29f0*/  FSEL R157, R48, -INF , P1 ;  /* 0xff800000309d7808 */ /* 0x000fc40000800000 */
[----:B------:R-:W-:Y:S02]  /*2a00*/  FSEL R161, R49, -INF , P6 ;  /* 0xff80000031a17808 */ /* 0x000fe40003000000 */
[C---:B------:R-:W-:Y:S02]  /*2a10*/  ISETP.GT.AND P4, PT, R72.reuse, 0x10, PT ;  /* 0x000000104800780c */ /* 0x040fe40003f84270 */
[C---:B------:R-:W-:Y:S02]  /*2a20*/  ISETP.GT.AND P1, PT, R72.reuse, 0x48, PT ;  /* 0x000000484800780c */ /* 0x040fe40003f24270 */
[----:B------:R-:W-:Y:S02]  /*2a30*/  ISETP.GT.AND P6, PT, R72, 0x49, PT ;  /* 0x000000494800780c */ /* 0x000fe40003fc4270 */
[----:B------:R-:W-:Y:S02]  /*2a40*/  FMNMX.FTZ R24, R75, R0, !PT ;  /* 0x000000004b187209 */ /* 0x000fe40007810000 */
[----:B------:R-:W-:-:S02]  /*2a50*/  FSEL R160, R41, -INF , P3 ;  /* 0xff80000029a07808 */ /* 0x000fc40001800000 */
[----:B------:R-:W-:Y:S02]  /*2a60*/  FSEL R159, R33, -INF , P2 ;  /* 0xff800000219f7808 */ /* 0x000fe40001000000 */
[----:B------:R-:W-:Y:S02]  /*2a70*/  ISETP.GT.AND P3, PT, R72, 0x39, PT ;  /* 0x000000394800780c */ /* 0x000fe40003f64270 */
[----:B------:R-:W-:Y:S02]  /*2a80*/  FSEL R166, R52, -INF , P5 ;  /* 0xff80000034a67808 */ /* 0x000fe40002800000 */
[----:B------:R-:W-:Y:S02]  /*2a90*/  FSEL R4, R32, -INF , P4 ;  /* 0xff80000020047808 */ /* 0x000fe40002000000 */
[----:B------:R-:W-:Y:S02]  /*2aa0*/  ISETP.GT.AND P5, PT, R72, 0x50, PT ;  /* 0x000000504800780c */ /* 0x000fe40003fa4270 */
[----:B------:R-:W-:-:S02]  /*2ab0*/  FSEL R167, R60, -INF , P1 ;  /* 0xff8000003ca77808 */ /* 0x000fc40000800000 */
[----:B------:R-:W-:Y:S02]  /*2ac0*/  FSEL R171, R61, -INF , P6 ;  /* 0xff8000003dab7808 */ /* 0x000fe40003000000 */
[----:B------:R-:W-:Y:S02]  /*2ad0*/  FMNMX.FTZ R33, R29, R24, !PT ;  /* 0x000000181d217209 */ /* 0x000fe40007810000 */
[C---:B------:R-:W-:Y:S02]  /*2ae0*/  ISETP.GT.AND P1, PT, R74.reuse, RZ, PT ;  /* 0x000000ff4a00720c */ /* 0x040fe40003f24270 */
[----:B------:R-:W-:Y:S02]  /*2af0*/  ISETP.GT.AND P6, PT, R74, 0x1, PT ;  /* 0x000000014a00780c */ /* 0x000fe40003fc4270 */
[----:B------:R-:W-:Y:S02]  /*2b00*/  FSEL R170, R53, -INF , P3 ;  /* 0xff80000035aa7808 */ /* 0x000fe40001800000 */
[----:B------:R-:W-:-:S02]  /*2b10*/  ISETP.GT.AND P3, PT, R72, 0x51, PT ;  /* 0x000000514800780c */ /* 0x000fc40003f64270 */
[----:B------:R-:W-:Y:S02]  /*2b20*/  FSEL R0, R64, -INF , P5 ;  /* 0xff80000040007808 */ /* 0x000fe40002800000 */
[----:B------:R-:W-:Y:S02]  /*2b30*/  FMNMX.FTZ R24, R4, R33, !PT ;  /* 0x0000002104187209 */ /* 0x000fe40007810000 */
[----:B------:R-:W-:Y:S02]  /*2b40*/  ISETP.GT.AND P5, PT, R74, 0x8, PT ;  /* 0x000000084a00780c */ /* 0x000fe40003fa4270 */
[----:B------:R-:W-:Y:S02]  /*2b50*/  FSEL R33, R26, -INF , P1 ;  /* 0xff8000001a217808 */ /* 0x000fe40000800000 */
[----:B------:R-:W-:Y:S02]  /*2b60*/  FSEL R27, R27, -INF , P6 ;  /* 0xff8000001b1b7808 */ /* 0x000fe40003000000 */
[----:B------:R-:W-:-:S02]  /*2b70*/  FSEL R163, R65, -INF , P3 ;  /* 0xff80000041a37808 */ /* 0x000fc40001800000 */
[----:B------:R-:W-:Y:S02]  /*2b80*/  FMNMX.FTZ R41, R159, R24, !PT ;  /* 0x000000189f297209 */ /* 0x000fe40007810000 */
[----:B------:R-:W-:Y:S02]  /*2b90*/  ISETP.GT.AND P3, PT, R74, 0x9, PT ;  /* 0x000000094a00780c */ /* 0x000fe40003f64270 */
[----:B------:R-:W-:Y:S02]  /*2ba0*/  FSEL R37, R30, -INF , P5 ;  /* 0xff8000001e257808 */ /* 0x000fe40002800000 */
[----:B------:R-:W-:Y:S02]  /*2bb0*/  FMNMX.FTZ R24, R33, R27, !PT ;  /* 0x0000001b21187209 */ /* 0x000fe40007810000 */
[----:B------:R-:W-:Y:S02]  /*2bc0*/  FMNMX.FTZ R41, R164, R41, !PT ;  /* 0x00000029a4297209 */ /* 0x000fe40007810000 */
[----:B------:R-:W-:-:S02]  /*2bd0*/  ISETP.GT.AND P1, PT, R74, 0x10, PT ;  /* 0x000000104a00780c */ /* 0x000fc40003f24270 */
[----:B------:R-:W-:Y:S02]  /*2be0*/  FSEL R31, R31, -INF , P3 ;  /* 0xff8000001f1f7808 */ /* 0x000fe40001800000 */
[----:B------:R-:W-:Y:S02]  /*2bf0*/  FMNMX.FTZ R24, R37, R24, !PT ;  /* 0x0000001825187209 */ /* 0x000fe40007810000 */
        /* <DEDUP_REMOVED lines=11> */
[----:B------:R-:W-:Y:S02]  /*2cb0*/  ISETP.GT.AND P1, PT, R74, 0x20, PT ;  /* 0x000000204a00780c */ /* 0x000fe40003f24270 */
[----:B------:R-:W-:Y:S02]  /*2cc0*/  FSEL R194, R39, -INF , P3 ;  /* 0xff80000027c27808 */ /* 0x000fe40001800000 */
[----:B------:R-:W-:Y:S02]  /*2cd0*/  FMNMX.FTZ R35, R188, R35, !PT ;  /* 0x00000023bc237209 */ /* 0x000fe40007810000 */
[----:B------:R-:W-:Y:S02]  /*2ce0*/  FSEL R169, R45, -INF , P2 ;  /* 0xff8000002da97808 */ /* 0x000fe40001000000 */
[----:B------:R-:W-:-:S02]  /*2cf0*/  ISETP.GT.AND P4, PT, R72, 0x28, PT ;  /* 0x000000284800780c */ /* 0x000fc40003f84270 */
[----:B------:R-:W-:Y:S02]  /*2d00*/  FMNMX.FTZ R45, R5, R26, !PT ;  /* 0x0000001a052d7209 */ /* 0x000fe40007810000 */
[----:B------:R-:W-:Y:S02]  /*2d10*/  ISETP.GT.AND P6, PT, R74, 0x21, PT ;  /* 0x000000214a00780c */ /* 0x000fe40003fc4270 */
[----:B------:R-:W-:Y:S02]  /*2d20*/  FSEL R175, R42, -INF , P1 ;  /* 0xff8000002aaf7808 */ /* 0x000fe40000800000 */
[----:B------:R-:W-:Y:S02]  /*2d30*/  FMNMX.FTZ R24, R194, R35, !PT ;  /* 0x00000023c2187209 */ /* 0x000fe40007810000 */
[----:B------:R-:W-:Y:S02]  /*2d40*/  FSEL R165, R44, -INF , P4 ;  /* 0xff8000002ca57808 */ /* 0x000fe40002000000 */
[----:B------:R-:W-:-:S02]  /*2d50*/  FMNMX.FTZ R26, R160, R45, !PT ;  /* 0x0000002da01a7209 */ /* 0x000fc40007810000 */
[C---:B------:R-:W-:Y:S02]  /*2d60*/  ISETP.GT.AND P5, PT, R74.reuse, 0x28, PT ;  /* 0x000000284a00780c */ /* 0x040fe40003fa4270 */
[----:B------:R-:W-:Y:S02]  /*2d70*/  FSEL R182, R43, -INF , P6 ;  /* 0xff8000002bb67808 */ /* 0x000fe40003000000 */
[----:B------:R-:W-:Y:S02]  /*2d80*/  FMNMX.FTZ R35, R175, R24, !PT ;  /* 0x00000018af237209 */ /* 0x000fe40007810000 */
[----:B------:R-:W-:Y:S02]  /*2d90*/  FMNMX.FTZ R26, R165, R26, !PT ;  /* 0x0000001aa51a7209 */ /* 0x000fe40007810000 */
[----:B------:R-:W-:Y:S02]  /*2da0*/  ISETP.GT.AND P3, PT, R74, 0x29, PT ;  /* 0x000000294a00780c */ /* 0x000fe40003f64270 */
[----:B------:R-:W-:-:S02]  /*2db0*/  FSEL R190, R46, -INF , P5 ;  /* 0xff8000002ebe7808 */ /* 0x000fc40002800000 */
[----:B------:R-:W-:Y:S02]  /*2dc0*/  FMNMX.FTZ R35, R182, R35, !PT ;  /* 0x00000023b6237209 */ /* 0x000fe40007810000 */
[----:B------:R-:W-:Y:S02]  /*2dd0*/  FMNMX.FTZ R26, R169, R26, !PT ;  /* 0x0000001aa91a7209 */ /* 0x000fe40007810000 */
        /* <DEDUP_REMOVED lines=8> */
[----:B------:R-:W-:Y:S02]  /*2e60*/  ISETP.GT.AND P5, PT, R74, 0x38, PT ;  /* 0x000000384a00780c */ /* 0x000fe40003fa4270 */
[----:B------:R-:W-:-:S02]  /*2e70*/  FSEL R183, R51, -INF , P6 ;  /* 0xff80000033b77808 */ /* 0x000fc40003000000 */
[----:B------:R-:W-:Y:S02]  /*2e80*/  FMNMX.FTZ R24, R176, R35, !PT ;  /* 0x00000023b0187209 */ /* 0x000fe40007810000 */
[----:B------:R-:W-:Y:S02]  /*2e90*/  ISETP.GT.AND P4, PT, R72, 0x40, PT ;  /* 0x000000404800780c */ /* 0x000fe40003f84270 */
        /* <DEDUP_REMOVED lines=29> */
[----:B------:R-:W-:Y:S02]  /*3070*/  FMNMX.FTZ R26, R0, R39, !PT ;  /* 0x00000027001a7209 */ /* 0x000fe40007810000 */
[----:B------:R-:W-:Y:S02]  /*3080*/  FSEL R173, R69, -INF , P2 ;  /* 0xff80000045ad7808 */ /* 0x000fe40001000000 */
        /* <DEDUP_REMOVED lines=36> */
[----:B------:R-:W-:Y:S01]  /*32d0*/  FFMA.FTZ R4, R4, UR10, -R202 ;  /* 0x0000000a04047c23 */ /* 0x000fe200080108ca */
[--C-:B------:R-:W-:Y:S01]  /*32e0*/  FFMA.FTZ R184, R33, UR10, -R204.reuse ;  /* 0x0000000a21b87c23 */ /* 0x100fe200080108cc */
[--C-:B------:R-:W-:Y:S01]  /*32f0*/  FFMA.FTZ R187, R27, UR10, -R204.reuse ;  /* 0x0000000a1bbb7c23 */ /* 0x100fe200080108cc */
[--C-:B------:R-:W-:Y:S01]  /*3300*/  FFMA.FTZ R186, R37, UR10, -R204.reuse ;  /* 0x0000000a25ba7c23 */ /* 0x100fe200080108cc */
[--C-:B------:R-:W-:Y:S01]  /*3310*/  FFMA.FTZ R189, R31, UR10, -R204.reuse ;  /* 0x0000000a1fbd7c23 */ /* 0x100fe200080108cc */
[----:B------:R-:W-:Y:S01]  /*3320*/  FFMA.FTZ R168, R174, UR10, -R204 ;  /* 0x0000000aaea87c23 */ /* 0x000fe200080108cc */
[--C-:B------:R-:W-:Y:S01]  /*3330*/  FFMA.FTZ R159, R159, UR10, -R202.reuse ;  /* 0x0000000a9f9f7c23 */ /* 0x100fe200080108ca */
[----:B------:R-:W2:Y:S01]  /*3340*/  MUFU.EX2 R178, R178 ;  /* 0x000000b200b27308 */ /* 0x000ea20000000800 */
[----:B------:R-:W-:Y:S01]  /*3350*/  FFMA.FTZ R164, R164, UR10, -R202 ;  /* 0x0000000aa4a47c23 */ /* 0x000fe200080108ca */
[--C-:B------:R-:W-:Y:S01]  /*3360*/  FFMA.FTZ R181, R181, UR10, -R204.reuse ;  /* 0x0000000ab5b57c23 */ /* 0x100fe200080108cc */
[--C-:B------:R-:W-:Y:S01]  /*3370*/  FFMA.FTZ R174, R188, UR10, -R204.reuse ;  /* 0x0000000abcae7c23 */ /* 0x100fe200080108cc */
[----:B------:R-:W-:Y:S01]  /*3380*/  FFMA.FTZ R207, R194, UR10, -R204 ;  /* 0x0000000ac2cf7c23 */ /* 0x000fe200080108cc */
[----:B------:R-:W-:Y:S01]  /*3390*/  FFMA.FTZ R188, R169, UR10, -R202 ;  /* 0x0000000aa9bc7c23 */ /* 0x000fe200080108ca */
[--C-:B------:R-:W-:Y:S01]  /*33a0*/  FFMA.FTZ R169, R175, UR10, -R204.reuse ;  /* 0x0000000aafa97c23 */ /* 0x100fe200080108cc */
[----:B------:R-:W-:Y:S01]  /*33b0*/  FFMA.FTZ R175, R190, UR10, -R204 ;  /* 0x0000000abeaf7c23 */ /* 0x000fe200080108cc */
[----:B------:R-:W-:Y:S01]  /*33c0*/  MUFU.EX2 R180, R180 ;  /* 0x000000b400b47308 */ /* 0x000fe20000000800 */
[--C-:B------:R-:W-:Y:S01]  /*33d0*/  FFMA.FTZ R5, R5, UR10, -R202.reuse ;  /* 0x0000000a05057c23 */ /* 0x100fe200080108ca */
[--C-:B------:R-:W-:Y:S01]  /*33e0*/  FFMA.FTZ R160, R160, UR10, -R202.reuse ;  /* 0x0000000aa0a07c23 */ /* 0x100fe200080108ca */
[----:B------:R-:W-:Y:S01]  /*33f0*/  FFMA.FTZ R165, R165, UR10, -R202 ;  /* 0x0000000aa5a57c23 */ /* 0x000fe200080108ca */
[--C-:B------:R-:W-:Y:S01]  /*3400*/  FFMA.FTZ R182, R182, UR10, -R204.reuse ;  /* 0x0000000ab6b67c23 */ /* 0x100fe200080108cc */
[----:B------:R-:W-:Y:S01]  /*3410*/  FFMA.FTZ R190, R195, UR10, -R204 ;  /* 0x0000000ac3be7c23 */ /* 0x000fe200080108cc */
[--C-:B------:R-:W-:Y:S01]  /*3420*/  FFMA.FTZ R194, R161, UR10, -R202.reuse ;  /* 0x0000000aa1c27c23 */ /* 0x100fe200080108ca */
[--C-:B------:R-:W-:Y:S01]  /*3430*/  FFMA.FTZ R161, R166, UR10, -R202.reuse ;  /* 0x0000000aa6a17c23 */ /* 0x100fe200080108ca */
[----:B------:R-:W3:Y:S01]  /*3440*/  MUFU.EX2 R185, R185 ;  /* 0x000000b900b97308 */ /* 0x000ee20000000800 */
[----:B--2---:R-:W-:Y:S01]  /*3450*/  F2FP.F16.F32.PACK_AB R152, R178, R179 ;  /* 0x000000b3b298723e */ /* 0x004fe200000000ff */
[----:B------:R-:W-:Y:S01]  /*3460*/  FFMA.FTZ R166, R170, UR10, -R202 ;  /* 0x0000000aaaa67c23 */ /* 0x000fe200080108ca */
        /* <DEDUP_REMOVED lines=9> */
[----:B------:R-:W-:Y:S01]  /*3500*/  FFMA.FTZ R171, R177, UR10, -R204 ;  /* 0x0000000ab1ab7c23 */ /* 0x000fe200080108cc */
[----:B------:R-:W-:Y:S01]  /*3510*/  FFMA.FTZ R158, R158, UR10, -R202 ;  /* 0x0000000a9e9e7c23 */ /* 0x000fe200080108ca */
[--C-:B------:R-:W-:Y:S01]  /*3520*/  FFMA.FTZ R192, R192, UR10, -R204.reuse ;  /* 0x0000000ac0c07c23 */ /* 0x100fe200080108cc */
[--C-:B------:R-:W-:Y:S01]  /*3530*/  FFMA.FTZ R177, R198, UR10, -R204.reuse ;  /* 0x0000000ac6b17c23 */ /* 0x100fe200080108cc */
[----:B------:R-:W2:Y:S01]  /*3540*/  MUFU.EX2 R187, R187 ;  /* 0x000000bb00bb7308 */ /* 0x000ea20000000800 */
[----:B---3--:R-:W-:Y:S01]  /*3550*/  F2FP.F16.F32.PACK_AB R154, R185, R180 ;  /* 0x000000b4b99a723e */ /* 0x008fe200000000ff */
[----:B------:R-:W-:Y:S01]  /*3560*/  FFMA.FTZ R196, R201, UR10, -R204 ;  /* 0x0000000ac9c47c23 */ /* 0x000fe200080108cc */
[--C-:B------:R-:W-:Y:S01]  /*3570*/  FFMA.FTZ R0, R0, UR10, -R202.reuse ;  /* 0x0000000a00007c23 */ /* 0x100fe200080108ca */
[--C-:B------:R-:W-:Y:S01]  /*3580*/  FFMA.FTZ R163, R163, UR10, -R202.reuse ;  /* 0x0000000aa3a37c23 */ /* 0x100fe200080108ca */
[--C-:B------:R-:W-:Y:S01]  /*3590*/  FFMA.FTZ R172, R172, UR10, -R202.reuse ;  /* 0x0000000aacac7c23 */ /* 0x100fe200080108ca */
[----:B------:R-:W-:Y:S01]  /*35a0*/  FFMA.FTZ R173, R173, UR10, -R202 ;  /* 0x0000000aadad7c23 */ /* 0x000fe200080108ca */
[--C-:B------:R-:W-:Y:S01]  /*35b0*/  FFMA.FTZ R198, R197, UR10, -R204.reuse ;  /* 0x0000000ac5c67c23 */ /* 0x100fe200080108cc */
[----:B------:R-:W-:Y:S01]  /*35c0*/  MUFU.EX2 R186, R186 ;  /* 0x000000ba00ba7308 */ /* 0x000fe20000000800 */
[--C-:B------:R-:W-:Y:S01]  /*35d0*/  FFMA.FTZ R193, R193, UR10, -R204.reuse ;  /* 0x0000000ac1c17c23 */ /* 0x100fe200080108cc */
[--C-:B------:R-:W-:Y:S01]  /*35e0*/  FFMA.FTZ R197, R199, UR10, -R204.reuse ;  /* 0x0000000ac7c57c23 */ /* 0x100fe200080108cc */
[----:B------:R-:W-:Y:S01]  /*35f0*/  FFMA.FTZ R202, R203, UR10, -R204 ;  /* 0x0000000acbca7c23 */ /* 0x000fe200080108cc */
[----:B------:R-:W-:-:S04]  /*3600*/  FADD.FTZ R179, R179, R178 ;  /* 0x000000b2b3b37221 */ /* 0x000fc80000010000 */
        /* <DEDUP_REMOVED lines=12> */
[----:B------:R-:W-:Y:S01]  /*36d0*/  HGMMA.64x256x16.F32 R24, R152, gdesc[UR4].tnspB, RZ, !UPT, gsb0 ;  /* 0x43e0000498187df0 */ /* 0x000fe2000c0008ff */
[----:B------:R-:W-:Y:S01]  /*36e0*/  UIADD3 UR6, UR60, 0x80, URZ ;  /* 0x000000803c067890 */ /* 0x000fe2000fffe03f */
[----:B------:R-:W-:-:S03]  /*36f0*/  UMOV UR7, 0x40000040 ;  /* 0x4000004000077882 */ /* 0x000fc60000000000 */
        /* <DEDUP_REMOVED lines=37> */
[----:B---3--:R-:W-:Y:S01]  /*3950*/  F2FP.F16.F32.PACK_AB R153, R181, R168 ;  /* 0x000000a8b599723e */ /* 0x008fe200000000ff */
        /* <DEDUP_REMOVED lines=85> */
.L_x_13789:
[----:B------:R-:W-:Y:S01]  /*3eb0*/  UISETP.NE.AND UP0, UPT, UR56, URZ, UPT ;  /* 0x0000003f3800728c */ /* 0x000fe2000bf05270 */
[----:B------:R-:W0:Y:S01]  /*3ec0*/  S2UR UR7, SR_CgaCtaId ;  /* 0x00000000000779c3 */ /* 0x000e220000008800 */
[----:B------:R-:W-:Y:S01]  /*3ed0*/  R2UR UR14, R212 ;  /* 0x00000000d40e72ca */ /* 0x000fe200000e0000 */
[----:B------:R-:W-:Y:S01]  /*3ee0*/  UIADD3 UR6, UR61, 0x32460, URZ ;  /* 0x000324603d067890 */ /* 0x000fe2000fffe03f */
[----:B------:R-:W-:-:S07]  /*3ef0*/  MOV R5, RZ ;  /* 0x000000ff00057202 */ /* 0x000fce0000000f00 */
[----:B------:R-:W-:Y:S02]  /*3f00*/  @UP0 ULDC UR4, c[0x0][0x44c] ;  /* 0x0001130000040ab9 */ /* 0x000fe40000000800 */
[----:B------:R-:W-:-:S07]  /*3f10*/  UIMAD.WIDE.U32 UR4, UR39, UR4, URZ ;  /* 0x00000004270472a5 */ /* 0x000fce000f8e003f */
[----:B------:R-:W-:Y:S01]  /*3f20*/  @UP0 UMOV UR4, UR5 ;  /* 0x0000000500040c82 */ /* 0x000fe20008000000 */
[----:B------:R-:W-:Y:S02]  /*3f30*/  @UP0 ULDC UR5, c[0x0][0x450] ;  /* 0x0001140000050ab9 */ /* 0x000fe40000000800 */
[----:B------:R-:W-:Y:S02]  /*3f40*/  @UP0 USHF.R.U32.HI UR39, URZ, UR5, UR4 ;  /* 0x000000053f270299 */ /* 0x000fe40008011604 */
[----:B0-----:R-:W-:Y:S02]  /*3f50*/  UPRMT UR6, UR7, 0x654, UR6 ;  /* 0x0000065407067896 */ /* 0x001fe40008000006 */
[----:B------:R-:W-:Y:S02]  /*3f60*/  UIADD3 UR4, UR39, -UR11, UR42 ;  /* 0x8000000b27047290 */ /* 0x000fe4000fffe02a */
[----:B------:R-:W-:Y:S02]  /*3f70*/  UIADD3 UR7, UR43, -0x2, URZ ;  /* 0xfffffffe2b077890 */ /* 0x000fe4000fffe03f */
[----:B------:R-:W-:-:S03]  /*3f80*/  UIMAD.WIDE UR4, UR4, 0x2aaaaaab, URZ ;  /* 0x2aaaaaab040478a5 */ /* 0x000fc6000f8e023f */
[----:B------:R-:W-:Y:S01]  /*3f90*/  SYNCS.ARRIVE.TRANS64.RED.A1T0 RZ, [UR6], RZ ;  /* 0x000000ffffff79a7 */ /* 0x000fe20008100406 */
[----:B------:R-:W-:-:S04]  /*3fa0*/  USHF.R.U32.HI UR4, URZ, 0x1f, UR5 ;  /* 0x0000001f3f047899 */ /* 0x000fc80008011605 */
[----:B------:R-:W-:-:S04]  /*3fb0*/  ULEA.HI.SX32 UR4, UR5, UR4, 0x1c ;  /* 0x0000000405047291 */ /* 0x000fc8000f8fe23f */
        /* <DEDUP_REMOVED lines=8> */
[----:B------:R-:W-:Y:S02]  /*4040*/  IMAD.MOV.U32 R202, RZ, RZ, R200 ;  /* 0x000000ffffca7224 */ /* 0x000fe400078e00c8 */
[----:B------:R-:W-:-:S07]  /*4050*/  IMAD.MOV.U32 R5, RZ, RZ, RZ ;  /* 0x000000ffff057224 */ /* 0x000fce00078e00ff */
.L_x_13801:
[----:B------:R-:W-:-:S04]  /*4060*/  UIADD3 UR4, UR4, 0x1, URZ ;  /* 0x0000000104047890 */ /* 0x000fc8000fffe03f */
[----:B------:R-:W-:-:S04]  /*4070*/  UISETP.NE.AND UP0, UPT, UR4, 0x2, UPT ;  /* 0x000000020400788c */ /* 0x000fc8000bf05270 */
[----:B------:R-:W-:Y:S02]  /*4080*/  USEL UR5, URZ, 0x1, UP0 ;  /* 0x000000013f057887 */ /* 0x000fe40008000000 */
[----:B------:R-:W-:-:S04]  /*4090*/  USEL UR4, UR4, URZ, UP0 ;  /* 0x0000003f04047287 */ /* 0x000fc80008000000 */
[----:B------:R-:W-:Y:S01]  /*40a0*/  LOP3.LUT R5, R5, UR5, RZ, 0x3c, !PT ;  /* 0x0000000505057c12 */ /* 0x000fe2000f8e3cff */
[----:B------:R-:W-:Y:S07]  /*40b0*/  @!P0 BRA `(.L_x_13791) ;  /* 0x0000000000048947 */ /* 0x000fee0003800000 */
[----:B------:R-:W-:Y:S01]  /*40c0*/  BPT.TRAP 0x1 ;  /* 0x000000040000795c */ /* 0x000fe20000300000 */
.L_x_13791:
[----:B------:R-:W-:Y:S01]  /*40d0*/  ULEA UR5, UR4, UR61, 0x3 ;  /* 0x0000003d04057291 */ /* 0x000fe2000f8e183f */
[----:B------:R-:W-:-:S08]  /*40e0*/  SHF.L.U32 R20, R5, 0x1f, RZ ;  /* 0x0000001f05147819 */ /* 0x000fd000000006ff */
[----:B------:R0:W1:Y:S01]  /*40f0*/  SYNCS.PHASECHK.TRANS64.TRYWAIT P1, [UR5+0x32430], R20 ;  /* 0x03243014ff0075a7 */ /* 0x0000620008020145 */
[----:B------:R-:W-:Y:S05]  /*4100*/  @!P0 BRA `(.L_x_13792) ;  /* 0x0000000000048947 */ /* 0x000fea0003800000 */
[----:B------:R-:W-:Y:S01]  /*4110*/  BPT.TRAP 0x1 ;  /* 0x000000040000795c */ /* 0x000fe20000300000 */
.L_x_13792:
[----:B-1----:R-:W-:Y:S05]  /*4120*/  @P1 BRA `(.L_x_13793) ;  /* 0x0000000000081947 */ /* 0x002fea0003800000 */
[----:B------:R-:W1:Y:S02]  /*4130*/  SYNCS.PHASECHK.TRANS64.TRYWAIT P1, [UR5+0x32430], R20 ;  /* 0x03243014ff0075a7 */ /* 0x000e640008020145 */
[----:B-1----:R-:W-:Y:S05]  /*4140*/  @!P1 BRA `(.L_x_13794) ;  /* 0x000000c4007c9947 */ /* 0x002fea0003800000 */
.L_x_13793:
        /* <DEDUP_REMOVED lines=51> */
.L_x_13795:
[----:B------:R1:W2:Y:S01]  /*4480*/  SYNCS.PHASECHK.TRANS64.TRYWAIT P1, [UR5+0x32450], R20 ;  /* 0x03245014ff0075a7 */ /* 0x0002a20008020145 */
[----:B------:R-:W-:Y:S05]  /*4490*/  @!P0 BRA `(.L_x_13796) ;  /* 0x0000000000048947 */ /* 0x000fea0003800000 */
[----:B------:R-:W-:Y:S01]  /*44a0*/  BPT.TRAP 0x1 ;  /* 0x000000040000795c */ /* 0x000fe20000300000 */
.L_x_13796:
[----:B--2---:R-:W-:Y:S05]  /*44b0*/  @P1 BRA `(.L_x_13797) ;  /* 0x0000000000081947 */ /* 0x004fea0003800000 */
[----:B------:R-:W2:Y:S02]  /*44c0*/  SYNCS.PHASECHK.TRANS64.TRYWAIT P1, [UR5+0x32450], R20 ;  /* 0x03245014ff0075a7 */ /* 0x000ea40008020145 */
[----:B--2---:R-:W-:Y:S05]  /*44d0*/  @!P1 BRA `(.L_x_13798) ;  /* 0x000000c000b09947 */ /* 0x004fea0003800000 */
.L_x_13797:
[----:B012---:R-:W-:Y:S01]  /*44e0*/  MOV R20, UR45 ;  /* 0x0000002d00147c02 */ /* 0x007fe20008000f00 */
[----:B------:R-:W-:Y:S01]  /*44f0*/  UIMAD UR6, UR4, 0xc00, UR38 ;  /* 0x00000c00040678a4 */ /* 0x000fe2000f8e0226 */
[----:B------:R-:W-:Y:S01]  /*4500*/  MOV R200, UR44 ;  /* 0x0000002c00c87c02 */ /* 0x000fe20008000f00 */
[----:B------:R-:W-:Y:S01]  /*4510*/  WARPGROUP.ARRIVE ;  /* 0x00000000000079c5 */ /* 0x000fe20000000000 */
[----:B------:R-:W-:Y:S01]  /*4520*/  R2UR UR44, R8 ;  /* 0x00000000082c72ca */ /* 0x000fe200000e0000 */
[----:B------:R-:W-:Y:S01]  /*4530*/  UMOV UR47, 0x40000040 ;  /* 0x40000040002f7882 */ /* 0x000fe20000000000 */
[----:B------:R-:W-:Y:S01]  /*4540*/  R2UR UR45, R9 ;  /* 0x00000000092d72ca */ /* 0x000fe200000e0000 */
[----:B------:R-:W-:Y:S01]  /*4550*/  UIADD3 UR10, UR6, 0x2, URZ ;  /* 0x00000002060a7890 */ /* 0x000fe2000fffe03f */
[----:B------:R-:W-:Y:S01]  /*4560*/  MOV R203, UR49 ;  /* 0x0000003100cb7c02 */ /* 0x000fe20008000f00 */
[----:B------:R-:W-:Y:S01]  /*4570*/  UMOV UR46, UR6 ;  /* 0x00000006002e7c82 */ /* 0x000fe20008000000 */
[----:B------:R-:W-:Y:S01]  /*4580*/  MOV R204, UR48 ;  /* 0x0000003000cc7c02 */ /* 0x000fe20008000f00 */
[----:B------:R-:W-:Y:S01]  /*4590*/  UMOV UR51, 0x40000040 ;  /* 0x4000004000337882 */ /* 0x000fe20000000000 */
[----:B------:R-:W-:Y:S01]  /*45a0*/  R2UR UR48, R6 ;  /* 0x00000000063072ca */ /* 0x000fe200000e0000 */
[----:B------:R-:W-:Y:S01]  /*45b0*/  UMOV UR55, 0x40000040 ;  /* 0x4000004000377882 */ /* 0x000fe20000000000 */
[----:B------:R-:W-:Y:S01]  /*45c0*/  R2UR UR49, R7 ;  /* 0x00000000073172ca */ /* 0x000fe200000e0000 */
[----:B------:R-:W-:Y:S01]  /*45d0*/  UMOV UR50, UR10 ;  /* 0x0000000a00327c82 */ /* 0x000fe20008000000 */
[----:B------:R-:W-:Y:S01]  /*45e0*/  MOV R205, UR53 ;  /* 0x0000003500cd7c02 */ /* 0x000fe20008000f00 */
[----:B------:R-:W-:Y:S01]  /*45f0*/  UIADD3 UR10, UR6, 0x4, URZ ;  /* 0x00000004060a7890 */ /* 0x000fe2000fffe03f */
[----:B------:R-:W-:Y:S01]  /*4600*/  MOV R206, UR52 ;  /* 0x0000003400ce7c02 */ /* 0x000fe20008000f00 */
[----:B------:R-:W-:Y:S01]  /*4610*/  HGMMA.64x96x16.F32 R152, gdesc[UR44], R152, gsb0 ;  /* 0x016000002c9879f0 */ /* 0x000fe20008000898 */
[----:B------:R-:W-:Y:S01]  /*4620*/  R2UR UR52, R2 ;  /* 0x00000000023472ca */ /* 0x000fe200000e0000 */
[----:B------:R-:W-:Y:S01]  /*4630*/  UMOV UR59, 0x40000040 ;  /* 0x40000040003b7882 */ /* 0x000fe20000000000 */
[----:B------:R-:W-:Y:S01]  /*4640*/  R2UR UR53, R3 ;  /* 0x00000000033572ca */ /* 0x000fe200000e0000 */
[----:B------:R-:W-:Y:S01]  /*4650*/  UMOV UR11, 0x40000040 ;  /* 0x40000040000b7882 */ /* 0x000fe20000000000 */
[----:B------:R-:W-:Y:S01]  /*4660*/  UMOV UR54, UR10 ;  /* 0x0000000a00367c82 */ /* 0x000fe20008000000 */
[----:B------:R-:W-:Y:S01]  /*4670*/  MOV R207, UR57 ;  /* 0x0000003900cf7c02 */ /* 0x000fe20008000f00 */
[----:B------:R-:W-:Y:S01]  /*4680*/  UIADD3 UR10, UR6, 0x6, URZ ;  /* 0x00000006060a7890 */ /* 0x000fe2000fffe03f */
[----:B------:R-:W-:Y:S01]  /*4690*/  MOV R208, UR56 ;  /* 0x0000003800d07c02 */ /* 0x000fe20008000f00 */
[----:B------:R-:W-:Y:S01]  /*46a0*/  UIADD3 UR14, UR6, 0x302, URZ ;  /* 0x00000302060e7890 */ /* 0x000fe2000fffe03f */
[----:B------:R-:W-:Y:S01]  /*46b0*/  R2UR UR56, R18 ;  /* 0x00000000123872ca */ /* 0x000fe200000e0000 */
[----:B------:R-:W-:Y:S01]  /*46c0*/  UMOV UR15, 0x40000040 ;  /* 0x40000040000f7882 */ /* 0x000fe20000000000 */
[----:B------:R-:W-:Y:S01]  /*46d0*/  R2UR UR57, R19 ;  /* 0x00000000133972ca */ /* 0x000fe200000e0000 */
[----:B------:R-:W-:Y:S01]  /*46e0*/  UIADD3 UR18, UR6, 0x304, URZ ;  /* 0x0000030406127890 */ /* 0x000fe2000fffe03f */
[----:B------:R-:W-:Y:S01]  /*46f0*/  R2UR UR45, R20 ;  /* 0x00000000142d72ca */ /* 0x000fe200000e0000 */
[----:B------:R-:W-:Y:S01]  /*4700*/  UMOV UR58, UR10 ;  /* 0x0000000a003a7c82 */ /* 0x000fe20008000000 */
[----:B------:R-:W-:Y:S01]  /*4710*/  UIADD3 UR10, UR6, 0x300, URZ ;  /* 0x00000300060a7890 */ /* 0x000fe2000fffe03f */
[----:B------:R-:W-:Y:S01]  /*4720*/  R2UR UR44, R200 ;  /* 0x00000000c82c72ca */ /* 0x000fe200000e0000 */
[----:B------:R-:W-:Y:S01]  /*4730*/  UMOV UR19, 0x40000040 ;  /* 0x4000004000137882 */ /* 0x000fe20000000000 */
[----:B------:R-:W-:Y:S01]  /*4740*/  UIADD3 UR22, UR6, 0x306, URZ ;  /* 0x0000030606167890 */ /* 0x000fe2000fffe03f */
[----:B------:R-:W0:Y:S01]  /*4750*/  S2R R209, SR_TID.X ;  /* 0x0000000000d17919 */ /* 0x000e220000002100 */
        /* <DEDUP_REMOVED lines=27> */
[----:B------:R-:W-:Y:S01]  /*4910*/  UIADD3 UR6, UR6, 0x906, URZ ;  /* 0x0000090606067890 */ /* 0x000fe2000fffe03f */
[----:B------:R-:W-:Y:S02]  /*4920*/  WARPGROUP.DEPBAR.LE gsb0, 0x0 ;  /* 0x00008000000079c5 */ /* 0x000fe40000010000 */
[----:B------:R-:W-:-:S06]  /*4930*/  WARPGROUP.ARRIVE ;  /* 0x00000000000079c5 */ /* 0x000fcc0000000000 */
[----:B------:R-:W-:Y:S01]  /*4940*/  HGMMA.64x96x16.F32 R152, gdesc[UR56], R152, gsb0 ;  /* 0x01600000389879f0 */ /* 0x000fe20008000898 */
[----:B------:R-:W-:Y:S01]  /*4950*/  R2UR UR56, R16 ;  /* 0x00000000103872ca */ /* 0x000fe200000e0000 */
[----:B------:R-:W-:Y:S01]  /*4960*/  UMOV UR58, UR6 ;  /* 0x00000006003a7c82 */ /* 0x000fe20008000000 */
        /* <DEDUP_REMOVED lines=38> */
[----:B------:R-:W-:Y:S02]  /*4bd0*/  R2UR UR57, R207 ;  /* 0x00000000cf3972ca */ /* 0x000fe400000e0000 */
[----:B------:R-:W-:Y:S01]  /*4be0*/  R2UR UR56, R208 ;  /* 0x00000000d03872ca */ /* 0x000fe200000e0000 */
[----:B------:R-:W-:Y:S02]  /*4bf0*/  WARPGROUP.DEPBAR.LE gsb0, 0x0 ;  /* 0x00008000000079c5 */ /* 0x000fe40000010000 */
[----:B------:R0:W-:Y:S06]  /*4c00*/  BAR.ARV R20, 0x100 ;  /* 0x000400140000751d */ /* 0x0001ec0000002000 */
[----:B------:R-:W-:Y:S06]  /*4c10*/  @!P0 BRA `(.L_x_13799) ;  /* 0x0000000000048947 */ /* 0x000fec0003800000 */
[----:B------:R-:W-:Y:S01]  /*4c20*/  BPT.TRAP 0x1 ;  /* 0x000000040000795c */ /* 0x000fe20000300000 */
.L_x_13799:
[----:B------:R-:W-:Y:S01]  /*4c30*/  UISETP.NE.AND UP0, UPT, UR56, URZ, UPT ;  /* 0x0000003f3800728c */ /* 0x000fe2000bf05270 */
[----:B------:R-:W-:Y:S01]  /*4c40*/  IMAD.MOV.U32 R204, RZ, RZ, R21 ;  /* 0x000000ffffcc7224 */ /* 0x000fe200078e0015 */
[----:B------:R-:W-:Y:S01]  /*4c50*/  ULDC UR10, c[0x0][0x2f0] ;  /* 0x0000bc00000a7ab9 */ /* 0x000fe20000000800 */
[----:B------:R-:W1:Y:S01]  /*4c60*/  S2UR UR14, SR_CgaCtaId ;  /* 0x00000000000e79c3 */ /* 0x000e620000008800 */
[----:B------:R-:W-:Y:S01]  /*4c70*/  MOV R207, UR10 ;  /* 0x0000000a00cf7c02 */ /* 0x000fe20008000f00 */
[----:B------:R-:W-:Y:S01]  /*4c80*/  ULDC UR10, c[0x0][0xa80] ;  /* 0x0002a000000a7ab9 */ /* 0x000fe20000000800 */
[----:B------:R-:W-:Y:S01]  /*4c90*/  PLOP3.LUT P1, PT, PT, PT, UP0, 0x80, 0x0 ;  /* 0x000000000000781c */ /* 0x000fe20003f2f008 */
[----:B------:R-:W-:Y:S01]  /*4ca0*/  UIADD3 UR11, UR5, 0x32440, URZ ;  /* 0x00032440050b7890 */ /* 0x000fe2000fffe03f */
[----:B------:R-:W-:Y:S01]  /*4cb0*/  PLOP3.LUT P2, PT, PT, PT, UP0, 0x80, 0x0 ;  /* 0x000000000000781c */ /* 0x000fe20003f4f008 */
[----:B------:R-:W-:Y:S02]  /*4cc0*/  UMOV UR15, 0x40000040 ;  /* 0x40000040000f7882 */ /* 0x000fe40000000000 */
[----:B------:R-:W-:-:S08]  /*4cd0*/  @UP0 ULDC UR6, c[0x0][0x44c] ;  /* 0x0001130000060ab9 */ /* 0x000fd00000000800 */
[----:B------:R-:W-:Y:S01]  /*4ce0*/  @P1 IMAD.HI.U32 R200, R21, UR6, RZ ;  /* 0x0000000615c81c27 */ /* 0x000fe2000f8e00ff */
[----:B------:R-:W-:-:S04]  /*4cf0*/  @UP0 ULDC UR6, c[0x0][0x450] ;  /* 0x0001140000060ab9 */ /* 0x000fc80000000800 */
[----:B------:R-:W-:Y:S01]  /*4d00*/  @P2 SHF.R.U32.HI R204, RZ, UR6, R200 ;  /* 0x00000006ffcc2c19 */ /* 0x000fe200080116c8 */
[----:B------:R-:W-:Y:S01]  /*4d10*/  UMOV UR6, 0x1 ;  /* 0x0000000100067882 */ /* 0x000fe20000000000 */
[----:B------:R-:W-:Y:S01]  /*4d20*/  IMAD.MOV.U32 R200, RZ, RZ, -0x2 ;  /* 0xfffffffeffc87424 */ /* 0x000fe200078e00ff */
[----:B------:R-:W-:Y:S02]  /*4d30*/  UIMAD UR6, UR7, -0x60, UR6 ;  /* 0xffffffa0070678a4 */ /* 0x000fe4000f8e0206 */
[----:B------:R-:W2:Y:S01]  /*4d40*/  SHFL.IDX PT, R203, R204, RZ, 0x1c1f ;  /* 0x001c1fffcccb7589 */ /* 0x000ea200000e0000 */
[----:B-1----:R-:W-:-:S03]  /*4d50*/  UPRMT UR11, UR14, 0x654, UR11 ;  /* 0x000006540e0b7896 */ /* 0x002fc6000800000b */
[----:B------:R-:W1:Y:S01]  /*4d60*/  SHFL.IDX PT, R205, R204, 0x1, 0x1c1f ;  /* 0x003c1f00cccd7f89 */ /* 0x000e6200000e0000 */
[----:B------:R-:W-:Y:S01]  /*4d70*/  IMAD R200, R211, R200, UR6 ;  /* 0x00000006d3c87e24 */ /* 0x000fe2000f8e02c8 */
[----:B------:R-:W-:-:S03]  /*4d80*/  ULDC UR6, c[0x0][0x288] ;  /* 0x0000a20000067ab9 */ /* 0x000fc60000000800 */
[----:B------:R-:W-:Y:S01]  /*4d90*/  IMAD R200, R207, UR57, R200 ;  /* 0x00000039cfc87c24 */ /* 0x000fe2000f8e02c8 */
[----:B------:R-:W-:Y:S04]  /*4da0*/  SYNCS.ARRIVE.TRANS64.RED.A1T0 RZ, [UR11], RZ ;  /* 0x000000ffffff79a7 */ /* 0x000fe8000810040b */
[----:B--2---:R-:W-:Y:S01]  /*4db0*/  IADD3 R203, R203, -UR6, R200 ;  /* 0x80000006cbcb7c10 */ /* 0x004fe2000fffe0c8 */
[----:B------:R2:W-:Y:S03]  /*4dc0*/  BAR.SYNC.DEFER_BLOCKING R213, 0x100 ;  /* 0x000400d50000751d */ /* 0x0005e60000010000 */
[C---:B------:R-:W-:Y:S02]  /*4dd0*/  ISETP.GT.AND P4, PT, R203.reuse, RZ, PT ;  /* 0x000000ffcb00720c */ /* 0x040fe40003f84270 */
[----:B------:R-:W-:-:S02]  /*4de0*/  ISETP.GT.AND P6, PT, R203, 0x11, PT ;  /* 0x00000011cb00780c */ /* 0x000fc40003fc4270 */
[C---:B------:R-:W-:Y:S02]  /*4df0*/  ISETP.GT.AND P3, PT, R203.reuse, 0x1, PT ;  /* 0x00000001cb00780c */ /* 0x040fe40003f64270 */
[----:B------:R-:W-:Y:S02]  /*4e00*/  FSEL R152, R152, -INF , P4 ;  /* 0xff80000098987808 */ /* 0x000fe40002000000 */
[----:B------:R-:W-:Y:S02]  /*4e10*/  ISETP.GT.AND P4, PT, R203, 0x18, PT ;  /* 0x00000018cb00780c */ /* 0x000fe40003f84270 */
[----:B------:R-:W-:Y:S02]  /*4e20*/  FSEL R161, R161, -INF , P6 ;  /* 0xff800000a1a17808 */ /* 0x000fe40003000000 */
[----:B------:R-:W-:Y:S02]  /*4e30*/  ISETP.GT.AND P6, PT, R203, 0x29, PT ;  /* 0x00000029cb00780c */ /* 0x000fe40003fc4270 */
[----:B-1----:R-:W-:Y:S01]  /*4e40*/  IADD3 R200, R205, -UR6, R200 ;  /* 0x80000006cdc87c10 */ /* 0x002fe2000fffe0c8 */
[----:B------:R-:W-:Y:S01]  /*4e50*/  UIMAD UR6, UR4, 0xc00, UR60 ;  /* 0x00000c00040678a4 */ /* 0x000fe2000f8e023c */
[----:B------:R-:W-:-:S02]  /*4e60*/  FSEL R153, R153, -INF , P3 ;  /* 0xff80000099997808 */ /* 0x000fc40001800000 */
[C---:B------:R-:W-:Y:S02]  /*4e70*/  ISETP.GT.AND P3, PT, R203.reuse, 0x19, PT ;  /* 0x00000019cb00780c */ /* 0x040fe40003f64270 */
[----:B------:R-:W-:Y:S02]  /*4e80*/  FSEL R164, R164, -INF , P4 ;  /* 0xff800000a4a47808 */ /* 0x000fe40002000000 */
[----:B------:R-:W-:Y:S01]  /*4e90*/  ISETP.GT.AND P4, PT, R203, 0x30, PT ;  /* 0x00000030cb00780c */ /* 0x000fe20003f84270 */
[----:B------:R-:W-:Y:S01]  /*4ea0*/  UMOV UR14, UR6 ;  /* 0x00000006000e7c82 */ /* 0x000fe20008000000 */
[----:B------:R-:W-:Y:S02]  /*4eb0*/  FSEL R173, R173, -INF , P6 ;  /* 0xff800000adad7808 */ /* 0x000fe40003000000 */
[----:B------:R-:W-:Y:S02]  /*4ec0*/  ISETP.GT.AND P6, PT, R200, RZ, PT ;  /* 0x000000ffc800720c */ /* 0x000fe40003fc4270 */
[----:B------:R-:W-:-:S02]  /*4ed0*/  ISETP.GT.AND P1, PT, R203, 0x8, PT ;  /* 0x00000008cb00780c */ /* 0x000fc40003f24270 */
[----:B------:R-:W-:Y:S02]  /*4ee0*/  FSEL R165, R165, -INF , P3 ;  /* 0xff800000a5a57808 */ /* 0x000fe40001800000 */
        /* <DEDUP_REMOVED lines=8> */
[----:B------:R-:W-:Y:S02]  /*4f70*/  ISETP.GT.AND P3, PT, R200, 0x8, PT ;  /* 0x00000008c800780c */ /* 0x000fe40003f64270 */
[----:B------:R-:W-:Y:S02]  /*4f80*/  FSEL R155, R155, -INF , P4 ;  /* 0xff8000009b9b7808 */ /* 0x000fe40002000000 */
[----:B------:R-:W-:-:S02]  /*4f90*/  FMNMX.FTZ R156, R154, R201, !PT ;  /* 0x000000c99a9c7209 */ /* 0x000fc40007810000 */
[----:B------:R-:W-:Y:S02]  /*4fa0*/  FSEL R157, R157, -INF , P2 ;  /* 0xff8000009d9d7808 */ /* 0x000fe40001000000 */
[C---:B------:R-:W-:Y:S02]  /*4fb0*/  ISETP.GT.AND P2, PT, R203.reuse, 0x21, PT ;  /* 0x00000021cb00780c */ /* 0x040fe40003f44270 */
[----:B------:R-:W-:Y:S02]  /*4fc0*/  FSEL R168, R168, -INF , P1 ;  /* 0xff800000a8a87808 */ /* 0x000fe40000800000 */
[----:B------:R-:W-:Y:S02]  /*4fd0*/  ISETP.GT.AND P1, PT, R203, 0x38, PT ;  /* 0x00000038cb00780c */ /* 0x000fe40003f24270 */
[----:B------:R-:W-:Y:S02]  /*4fe0*/  ISETP.GT.AND P6, PT, R200, 0x9, PT ;  /* 0x00000009c800780c */ /* 0x000fe40003fc4270 */
[----:B------:R-:W-:-:S02]  /*4ff0*/  FSEL R158, R158, -INF , P3 ;  /* 0xff8000009e9e7808 */ /* 0x000fc40001800000 */
[----:B------:R-:W-:Y:S02]  /*5000*/  FMNMX.FTZ R205, R155, R156, !PT ;  /* 0x0000009c9bcd7209 */ /* 0x000fe40007810000 */
[----:B------:R-:W-:Y:S02]  /*5010*/  FSEL R169, R169, -INF , P2 ;  /* 0xff800000a9a97808 */ /* 0x000fe40001000000 */
[----:B------:R-:W-:Y:S02]  /*5020*/  ISETP.GT.AND P2, PT, R203, 0x39, PT ;  /* 0x00000039cb00780c */ /* 0x000fe40003f44270 */
[----:B------:R-:W-:Y:S02]  /*5030*/  FSEL R180, R180, -INF , P1 ;  /* 0xff800000b4b47808 */ /* 0x000fe40000800000 */
[----:B------:R-:W-:Y:S02]  /*5040*/  ISETP.GT.AND P1, PT, R200, 0x10, PT ;  /* 0x00000010c800780c */ /* 0x000fe40003f24270 */
[----:B------:R-:W-:-:S02]  /*5050*/  FSEL R159, R159, -INF , P6 ;  /* 0xff8000009f9f7808 */ /* 0x000fc40003000000 */
[----:B------:R-:W-:Y:S02]  /*5060*/  FMNMX.FTZ R156, R158, R205, !PT ;  /* 0x000000cd9e9c7209 */ /* 0x000fe40007810000 */
[----:B------:R-:W-:Y:S02]  /*5070*/  ISETP.GT.AND P5, PT, R203, 0x10, PT ;  /* 0x00000010cb00780c */ /* 0x000fe40003fa4270 */
[----:B------:R-:W-:Y:S02]  /*5080*/  FSEL R181, R181, -INF , P2 ;  /* 0xff800000b5b57808 */ /* 0x000fe40001000000 */
[----:B------:R-:W-:Y:S02]  /*5090*/  ISETP.GT.AND P2, PT, R200, 0x11, PT ;  /* 0x00000011c800780c */ /* 0x000fe40003f44270 */
[----:B------:R-:W-:Y:S02]  /*50a0*/  FSEL R162, R162, -INF , P1 ;  /* 0xff800000a2a27808 */ /* 0x000fe40000800000 */
[----:B------:R-:W-:-:S02]  /*50b0*/  FMNMX.FTZ R205, R159, R156, !PT ;  /* 0x0000009c9fcd7209 */ /* 0x000fc40007810000 */
[----:B------:R-:W-:Y:S02]  /*50c0*/  FSEL R160, R160, -INF , P5 ;  /* 0xff800000a0a07808 */ /* 0x000fe40002800000 */
[----:B------:R-:W-:Y:S02]  /*50d0*/  ISETP.GT.AND P5, PT, R203, 0x28, PT ;  /* 0x00000028cb00780c */ /* 0x000fe40003fa4270 */
[----:B------:R-:W-:Y:S02]  /*50e0*/  ISETP.GT.AND P3, PT, R200, 0x18, PT ;  /* 0x00000018c800780c */ /* 0x000fe40003f64270 */
[----:B------:R-:W-:Y:S02]  /*50f0*/  FSEL R163, R163, -INF , P2 ;  /* 0xff800000a3a37808 */ /* 0x000fe40001000000 */
[----:B------:R-:W-:Y:S02]  /*5100*/  FMNMX.FTZ R206, R162, R205, !PT ;  /* 0x000000cda2ce7209 */ /* 0x000fe40007810000 */
        /* <DEDUP_REMOVED lines=56> */
[C---:B------:R-:W-:Y:S02]  /*5490*/  ISETP.GT.AND P5, PT, R200.reuse, 0x50, PT ;  /* 0x00000050c800780c */ /* 0x040fe40003fa4270 */
[C---:B------:R-:W-:Y:S02]  /*54a0*/  ISETP.GT.AND P6, PT, R200.reuse, 0x51, PT ;  /* 0x00000051c800780c */ /* 0x040fe40003fc4270 */
[C---:B------:R-:W-:Y:S02]  /*54b0*/  ISETP.GT.AND P1, PT, R200.reuse, 0x58, PT ;  /* 0x00000058c800780c */ /* 0x040fe40003f24270 */
[----:B------:R-:W-:Y:S02]  /*54c0*/  ISETP.GT.AND P2, PT, R200, 0x59, PT ;  /* 0x00000059c800780c */ /* 0x000fe40003f44270 */
[----:B------:R-:W-:-:S02]  /*54d0*/  FSEL R191, R191, -INF , P4 ;  /* 0xff800000bfbf7808 */ /* 0x000fc40002000000 */
[----:B------:R-:W-:Y:S02]  /*54e0*/  FMNMX.FTZ R200, R190, R207, !PT ;  /* 0x000000cfbec87209 */ /* 0x000fe40007810000 */
        /* <DEDUP_REMOVED lines=31> */
[----:B------:R-:W-:Y:S02]  /*56e0*/  FMNMX.FTZ R200, R199, R200, !PT ;  /* 0x000000c8c7c87209 */ /* 0x000fe40007810000 */
[----:B------:R-:W-:-:S03]  /*56f0*/  FMNMX.FTZ R189, R206, R189, !PT ;  /* 0x000000bdcebd7209 */ /* 0x000fc60007810000 */
[----:B------:R-:W1:Y:S04]  /*5700*/  SHFL.BFLY PT, R207, R200, 0x2, 0x1f ;  /* 0x0c401f00c8cf7f89 */ /* 0x000e6800000e0000 */
[----:B------:R-:W3:Y:S01]  /*5710*/  SHFL.BFLY PT, R156, R189, 0x2, 0x1f ;  /* 0x0c401f00bd9c7f89 */ /* 0x000ee200000e0000 */
[----:B-1----:R-:W-:Y:S02]  /*5720*/  FMNMX.FTZ R196, R200, R207, !PT ;  /* 0x000000cfc8c47209 */ /* 0x002fe40007810000 */
[----:B---3--:R-:W-:-:S03]  /*5730*/  FMNMX.FTZ R207, R189, R156, !PT ;  /* 0x0000009cbdcf7209 */ /* 0x008fc60007810000 */
[----:B------:R-:W1:Y:S04]  /*5740*/  SHFL.BFLY PT, R197, R196, 0x1, 0x1f ;  /* 0x0c201f00c4c57f89 */ /* 0x000e6800000e0000 */
[----:B------:R-:W3:Y:S01]  /*5750*/  SHFL.BFLY PT, R200, R207, 0x1, 0x1f ;  /* 0x0c201f00cfc87f89 */ /* 0x000ee200000e0000 */
[----:B-1----:R-:W-:Y:S02]  /*5760*/  FMNMX.FTZ R156, R196, R197, !PT ;  /* 0x000000c5c49c7209 */ /* 0x002fe40007810000 */
[----:B---3--:R-:W-:-:S03]  /*5770*/  FMNMX.FTZ R200, R207, R200, !PT ;  /* 0x000000c8cfc87209 */ /* 0x008fc60007810000 */
[C---:B------:R-:W-:Y:S01]  /*5780*/  FMUL.FTZ R197, R156.reuse, UR10 ;  /* 0x0000000a9cc57c20 */ /* 0x040fe20008410000 */
[----:B------:R-:W-:Y:S02]  /*5790*/  FSETP.NEU.FTZ.AND P2, PT, R156, -INF , PT ;  /* 0xff8000009c00780b */ /* 0x000fe40003f5d000 */
[C---:B------:R-:W-:Y:S01]  /*57a0*/  FSETP.NEU.FTZ.AND P1, PT, R200.reuse, -INF , PT ;  /* 0xff800000c800780b */ /* 0x040fe20003f3d000 */
[----:B------:R-:W-:Y:S01]  /*57b0*/  FMUL.FTZ R209, R200, UR10 ;  /* 0x0000000ac8d17c20 */ /* 0x000fe20008410000 */
[----:B------:R-:W-:-:S04]  /*57c0*/  FSEL R197, R197, RZ, P2 ;  /* 0x000000ffc5c57208 */ /* 0x000fc80001000000 */
[----:B------:R-:W-:Y:S01]  /*57d0*/  FSEL R209, R209, RZ, P1 ;  /* 0x000000ffd1d17208 */ /* 0x000fe20000800000 */
[--C-:B------:R-:W-:Y:S01]  /*57e0*/  FFMA.FTZ R154, R154, UR10, -R197.reuse ;  /* 0x0000000a9a9a7c23 */ /* 0x100fe200080108c5 */
[--C-:B------:R-:W-:Y:S01]  /*57f0*/  FFMA.FTZ R196, R155, UR10, -R197.reuse ;  /* 0x0000000a9bc47c23 */ /* 0x100fe200080108c5 */
[--C-:B------:R-:W-:Y:S01]  /*5800*/  FFMA.FTZ R158, R158, UR10, -R197.reuse ;  /* 0x0000000a9e9e7c23 */ /* 0x100fe200080108c5 */
[----:B------:R-:W-:Y:S01]  /*5810*/  FFMA.FTZ R159, R159, UR10, -R197 ;  /* 0x0000000a9f9f7c23 */ /* 0x000fe200080108c5 */
[--C-:B------:R-:W-:Y:S01]  /*5820*/  FFMA.FTZ R207, R152, UR10, -R209.reuse ;  /* 0x0000000a98cf7c23 */ /* 0x100fe200080108d1 */
[--C-:B------:R-:W-:Y:S01]  /*5830*/  FFMA.FTZ R208, R153, UR10, -R209.reuse ;  /* 0x0000000a99d07c23 */ /* 0x100fe200080108d1 */
[----:B------:R-:W-:Y:S01]  /*5840*/  FSEL R153, R200, RZ, P1 ;  /* 0x000000ffc8997208 */ /* 0x000fe20000800000 */
[----:B------:R1:W-:Y:S01]  /*5850*/  MUFU.EX2 R189, R154 ;  /* 0x0000009a00bd7308 */ /* 0x0003e20000000800 */
[----:B------:R-:W-:Y:S01]  /*5860*/  FSEL R152, R156, RZ, P2 ;  /* 0x000000ff9c987208 */ /* 0x000fe20001000000 */
[----:B------:R-:W-:Y:S01]  /*5870*/  FFMA.FTZ R204, R204, UR10, -R209 ;  /* 0x0000000acccc7c23 */ /* 0x000fe200080108d1 */
[--C-:B------:R-:W-:Y:S01]  /*5880*/  FFMA.FTZ R162, R162, UR10, -R197.reuse ;  /* 0x0000000aa2a27c23 */ /* 0x100fe200080108c5 */
[----:B------:R-:W-:Y:S01]  /*5890*/  FADD.FTZ R153, -R153, R202 ;  /* 0x000000ca99997221 */ /* 0x000fe20000010100 */
[----:B------:R-:W-:Y:S01]  /*58a0*/  FFMA.FTZ R163, R163, UR10, -R197 ;  /* 0x0000000aa3a37c23 */ /* 0x000fe200080108c5 */
[----:B------:R-:W-:Y:S01]  /*58b0*/  FADD.FTZ R152, -R152, R201 ;  /* 0x000000c998987221 */ /* 0x000fe20000010100 */
[----:B------:R-:W-:Y:S01]  /*58c0*/  FFMA.FTZ R166, R166, UR10, -R197 ;  /* 0x0000000aa6a67c23 */ /* 0x000fe200080108c5 */
[----:B------:R-:W3:Y:S01]  /*58d0*/  MUFU.EX2 R196, R196 ;  /* 0x000000c400c47308 */ /* 0x000ee20000000800 */
[--C-:B-1----:R-:W-:Y:S01]  /*58e0*/  FFMA.FTZ R154, R157, UR10, -R209.reuse ;  /* 0x0000000a9d9a7c23 */ /* 0x102fe200080108d1 */
[----:B------:R-:W-:Y:S01]  /*58f0*/  FMUL.FTZ R157, R153, UR10 ;  /* 0x0000000a999d7c20 */ /* 0x000fe20008410000 */
[----:B------:R-:W-:Y:S01]  /*5900*/  FMUL.FTZ R201, R152, UR10 ;  /* 0x0000000a98c97c20 */ /* 0x000fe20008410000 */
[--C-:B------:R-:W-:Y:S01]  /*5910*/  FFMA.FTZ R160, R160, UR10, -R209.reuse ;  /* 0x0000000aa0a07c23 */ /* 0x100fe200080108d1 */
[--C-:B------:R-:W-:Y:S01]  /*5920*/  FFMA.FTZ R161, R161, UR10, -R209.reuse ;  /* 0x0000000aa1a17c23 */ /* 0x100fe200080108d1 */
[--C-:B------:R-:W-:Y:S01]  /*5930*/  FFMA.FTZ R164, R164, UR10, -R209.reuse ;  /* 0x0000000aa4a47c23 */ /* 0x100fe200080108d1 */
[----:B------:R-:W-:Y:S01]  /*5940*/  FFMA.FTZ R165, R165, UR10, -R209 ;  /* 0x0000000aa5a57c23 */ /* 0x000fe200080108d1 */
[----:B------:R-:W1:Y:S01]  /*5950*/  MUFU.EX2 R157, R157 ;  /* 0x0000009d009d7308 */ /* 0x000e620000000800 */
[--C-:B------:R-:W-:Y:S01]  /*5960*/  FFMA.FTZ R167, R167, UR10, -R197.reuse ;  /* 0x0000000aa7a77c23 */ /* 0x100fe200080108c5 */
[--C-:B------:R-:W-:Y:S01]  /*5970*/  FFMA.FTZ R170, R170, UR10, -R197.reuse ;  /* 0x0000000aaaaa7c23 */ /* 0x100fe200080108c5 */
[--C-:B------:R-:W-:Y:S01]  /*5980*/  FFMA.FTZ R171, R171, UR10, -R197.reuse ;  /* 0x0000000aabab7c23 */ /* 0x100fe200080108c5 */
[----:B------:R-:W-:Y:S01]  /*5990*/  FFMA.FTZ R174, R174, UR10, -R197 ;  /* 0x0000000aaeae7c23 */ /* 0x000fe200080108c5 */
[--C-:B------:R-:W-:Y:S01]  /*59a0*/  FFMA.FTZ R168, R168, UR10, -R209.reuse ;  /* 0x0000000aa8a87c23 */ /* 0x100fe200080108d1 */
[--C-:B------:R-:W-:Y:S01]  /*59b0*/  FFMA.FTZ R169, R169, UR10, -R209.reuse ;  /* 0x0000000aa9a97c23 */ /* 0x100fe200080108d1 */
[--C-:B------:R-:W-:Y:S01]  /*59c0*/  FFMA.FTZ R172, R172, UR10, -R209.reuse ;  /* 0x0000000aacac7c23 */ /* 0x100fe200080108d1 */
[----:B------:R-:W4:Y:S01]  /*59d0*/  MUFU.EX2 R201, R201 ;  /* 0x000000c900c97308 */ /* 0x000f220000000800 */
        /* <DEDUP_REMOVED lines=8> */
[-C--:B-1----:R-:W-:Y:S01]  /*5a60*/  FMUL.FTZ R24, R24, R157.reuse ;  /* 0x0000009d18187220 */ /* 0x082fe20000410000 */
        /* <DEDUP_REMOVED lines=68> */
[-C--:B----4-:R-:W-:Y:S01]  /*5eb0*/  FMUL.FTZ R26, R26, R201.reuse ;  /* 0x000000c91a1a7220 */ /* 0x090fe20000410000 */
        /* <DEDUP_REMOVED lines=64> */
[----:B------:R-:W-:Y:S01]  /*62c0*/  MUFU.EX2 R162, R162 ;  /* 0x000000a200a27308 */ /* 0x000fe20000000800 */
[----:B---3--:R-:W-:Y:S01]  /*62d0*/  F2FP.F16.F32.PACK_AB R152, R208, R207 ;  /* 0x000000cfd098723e */ /* 0x008fe200000000ff */
[--C-:B------:R-:W-:Y:S01]  /*62e0*/  FFMA.FTZ R177, R177, UR10, -R209.reuse ;  /* 0x0000000ab1b17c23 */ /* 0x100fe200080108d1 */
[----:B-----5:R-:W-:Y:S01]  /*62f0*/  F2FP.F16.F32.PACK_AB R154, R202, R204 ;  /* 0x000000ccca9a723e */ /* 0x020fe200000000ff */
[--C-:B------:R-:W-:Y:S01]  /*6300*/  FFMA.FTZ R180, R180, UR10, -R209.reuse ;  /* 0x0000000ab4b47c23 */ /* 0x100fe200080108d1 */
[----:B------:R-:W-:Y:S01]  /*6310*/  FFMA.FTZ R181, R181, UR10, -R209 ;  /* 0x0000000ab5b57c23 */ /* 0x000fe200080108d1 */
[--C-:B------:R-:W-:Y:S01]  /*6320*/  FFMA.FTZ R183, R183, UR10, -R197.reuse ;  /* 0x0000000ab7b77c23 */ /* 0x100fe200080108c5 */
[----:B------:R-:W-:Y:S01]  /*6330*/  WARPGROUP.ARRIVE ;  /* 0x00000000000079c5 */ /* 0x000fe20000000000 */
[----:B------:R-:W-:Y:S01]  /*6340*/  MUFU.EX2 R163, R163 ;  /* 0x000000a300a37308 */ /* 0x000fe20000000800 */
[--C-:B------:R-:W-:Y:S01]  /*6350*/  FFMA.FTZ R186, R186, UR10, -R197.reuse ;  /* 0x0000000ababa7c23 */ /* 0x100fe200080108c5 */
[--C-:B------:R-:W-:Y:S01]  /*6360*/  FFMA.FTZ R187, R187, UR10, -R197.reuse ;  /* 0x0000000abbbb7c23 */ /* 0x100fe200080108c5 */
[----:B------:R-:W-:Y:S01]  /*6370*/  FFMA.FTZ R190, R190, UR10, -R197 ;  /* 0x0000000abebe7c23 */ /* 0x000fe200080108c5 */
[--C-:B------:R-:W-:Y:S01]  /*6380*/  FFMA.FTZ R184, R184, UR10, -R209.reuse ;  /* 0x0000000ab8b87c23 */ /* 0x100fe200080108d1 */
[----:B------:R-:W-:Y:S01]  /*6390*/  HGMMA.64x256x16.F32 R24, R152, gdesc[UR12].tnspB, R24, gsb0 ;  /* 0x43e0000c98187df0 */ /* 0x000fe20008000818 */
[----:B------:R-:W-:Y:S01]  /*63a0*/  UIADD3 UR14, UR6, 0x80, URZ ;  /* 0x00000080060e7890 */ /* 0x000fe2000fffe03f */
[--C-:B------:R-:W-:Y:S01]  /*63b0*/  FFMA.FTZ R185, R185, UR10, -R209.reuse ;  /* 0x0000000ab9b97c23 */ /* 0x100fe200080108d1 */
[----:B------:R-:W-:Y:S01]  /*63c0*/  MUFU.EX2 R166, R166 ;  /* 0x000000a600a67308 */ /* 0x000fe20000000800 */
[----:B------:R-:W-:Y:S01]  /*63d0*/  UMOV UR15, 0x40000040 ;  /* 0x40000040000f7882 */ /* 0x000fe20000000000 */
[--C-:B------:R-:W-:Y:S01]  /*63e0*/  FFMA.FTZ R188, R188, UR10, -R209.reuse ;  /* 0x0000000abcbc7c23 */ /* 0x100fe200080108d1 */
[----:B------:R-:W-:Y:S01]  /*63f0*/  FFMA.FTZ R205, R205, UR10, -R209 ;  /* 0x0000000acdcd7c23 */ /* 0x000fe200080108d1 */
[--C-:B------:R-:W-:Y:S01]  /*6400*/  FFMA.FTZ R191, R191, UR10, -R197.reuse ;  /* 0x0000000abfbf7c23 */ /* 0x100fe200080108c5 */
[--C-:B------:R-:W-:Y:S01]  /*6410*/  FFMA.FTZ R194, R194, UR10, -R197.reuse ;  /* 0x0000000ac2c27c23 */ /* 0x100fe200080108c5 */
[--C-:B------:R-:W-:Y:S01]  /*6420*/  FFMA.FTZ R195, R195, UR10, -R197.reuse ;  /* 0x0000000ac3c37c23 */ /* 0x100fe200080108c5 */
[----:B------:R-:W-:Y:S01]  /*6430*/  FFMA.FTZ R198, R198, UR10, -R197 ;  /* 0x0000000ac6c67c23 */ /* 0x000fe200080108c5 */
[----:B------:R-:W-:Y:S01]  /*6440*/  MUFU.EX2 R160, R160 ;  /* 0x000000a000a07308 */ /* 0x000fe20000000800 */
[--C-:B------:R-:W-:Y:S01]  /*6450*/  FFMA.FTZ R192, R192, UR10, -R209.reuse ;  /* 0x0000000ac0c07c23 */ /* 0x100fe200080108d1 */
[--C-:B------:R-:W-:Y:S01]  /*6460*/  FFMA.FTZ R193, R193, UR10, -R209.reuse ;  /* 0x0000000ac1c17c23 */ /* 0x100fe200080108d1 */
[--C-:B------:R-:W-:Y:S01]  /*6470*/  FFMA.FTZ R203, R203, UR10, -R209.reuse ;  /* 0x0000000acbcb7c23 */ /* 0x100fe200080108d1 */
[----:B------:R-:W-:Y:S01]  /*6480*/  FFMA.FTZ R206, R206, UR10, -R209 ;  /* 0x0000000acece7c23 */ /* 0x000fe200080108d1 */
[----:B------:R-:W-:Y:S01]  /*6490*/  FFMA.FTZ R197, R199, UR10, -R197 ;  /* 0x0000000ac7c57c23 */ /* 0x000fe200080108c5 */
[----:B------:R-:W-:Y:S01]  /*64a0*/  FFMA.FTZ R189, R201, R4, R189 ;  /* 0x00000004c9bd7223 */ /* 0x000fe200000100bd */
[----:B------:R-:W-:Y:S01]  /*64b0*/  FFMA.FTZ R157, R157, R0, R207 ;  /* 0x000000009d9d7223 */ /* 0x000fe200000100cf */
[----:B------:R-:W1:Y:S02]  /*64c0*/  MUFU.EX2 R161, R161 ;  /* 0x000000a100a17308 */ /* 0x000e640000000800 */
[----:B------:R-:W-:Y:S01]  /*64d0*/  FADD.FTZ R189, R196, R189 ;  /* 0x000000bdc4bd7221 */ /* 0x000fe20000010000 */
[----:B------:R-:W-:-:S03]  /*64e0*/  FADD.FTZ R157, R208, R157 ;  /* 0x0000009dd09d7221 */ /* 0x000fc60000010000 */
[----:B------:R-:W-:Y:S01]  /*64f0*/  FADD.FTZ R158, R158, R189 ;  /* 0x000000bd9e9e7221 */ /* 0x000fe20000010000 */
[----:B------:R-:W-:Y:S01]  /*6500*/  FADD.FTZ R157, R204, R157 ;  /* 0x0000009dcc9d7221 */ /* 0x000fe20000010000 */
[----:B------:R-:W-:Y:S02]  /*6510*/  MUFU.EX2 R164, R164 ;  /* 0x000000a400a47308 */ /* 0x000fe40000000800 */
[----:B------:R-:W-:Y:S01]  /*6520*/  FADD.FTZ R159, R159, R158 ;  /* 0x0000009e9f9f7221 */ /* 0x000fe20000010000 */
[----:B------:R-:W-:-:S05]  /*6530*/  FADD.FTZ R157, R202, R157 ;  /* 0x0000009dca9d7221 */ /* 0x000fca0000010000 */
[----:B------:R-:W3:Y:S08]  /*6540*/  MUFU.EX2 R165, R165 ;  /* 0x000000a500a57308 */ /* 0x000ef00000000800 */
[----:B------:R-:W4:Y:S08]  /*6550*/  MUFU.EX2 R167, R167 ;  /* 0x000000a700a77308 */ /* 0x000f300000000800 */
[----:B------:R-:W-:Y:S08]  /*6560*/  MUFU.EX2 R170, R170 ;  /* 0x000000aa00aa7308 */ /* 0x000ff00000000800 */
[----:B------:R-:W-:Y:S08]  /*6570*/  MUFU.EX2 R171, R171 ;  /* 0x000000ab00ab7308 */ /* 0x000ff00000000800 */
[----:B------:R-:W-:Y:S08]  /*6580*/  MUFU.EX2 R174, R174 ;  /* 0x000000ae00ae7308 */ /* 0x000ff00000000800 */
[----:B------:R-:W-:Y:S08]  /*6590*/  MUFU.EX2 R168, R168 ;  /* 0x000000a800a87308 */ /* 0x000ff00000000800 */
[----:B------:R-:W5:Y:S08]  /*65a0*/  MUFU.EX2 R169, R169 ;  /* 0x000000a900a97308 */ /* 0x000f700000000800 */
[----:B------:R-:W-:Y:S08]  /*65b0*/  MUFU.EX2 R172, R172 ;  /* 0x000000ac00ac7308 */ /* 0x000ff00000000800 */
[----:B------:R-:W0:Y:S08]  /*65c0*/  MUFU.EX2 R173, R173 ;  /* 0x000000ad00ad7308 */ /* 0x000e300000000800 */
[----:B------:R-:W2:Y:S08]  /*65d0*/  MUFU.EX2 R175, R175 ;  /* 0x000000af00af7308 */ /* 0x000eb00000000800 */
[----:B------:R-:W-:Y:S08]  /*65e0*/  MUFU.EX2 R178, R178 ;  /* 0x000000b200b27308 */ /* 0x000ff00000000800 */
[----:B------:R-:W-:Y:S08]  /*65f0*/  MUFU.EX2 R179, R179 ;  /* 0x000000b300b37308 */ /* 0x000ff00000000800 */
[----:B------:R-:W-:Y:S08]  /*6600*/  MUFU.EX2 R182, R182 ;  /* 0x000000b600b67308 */ /* 0x000ff00000000800 */
[----:B------:R-:W-:Y:S08]  /*6610*/  MUFU.EX2 R176, R176 ;  /* 0x000000b000b07308 */ /* 0x000ff00000000800 */
[----:B------:R-:W2:Y:S08]  /*6620*/  MUFU.EX2 R177, R177 ;  /* 0x000000b100b17308 */ /* 0x000eb00000000800 */
[----:B------:R-:W-:Y:S08]  /*6630*/  MUFU.EX2 R180, R180 ;  /* 0x000000b400b47308 */ /* 0x000ff00000000800 */
[----:B------:R-:W2:Y:S08]  /*6640*/  MUFU.EX2 R181, R181 ;  /* 0x000000b500b57308 */ /* 0x000eb00000000800 */
        /* <DEDUP_REMOVED lines=12> */
[----:B------:R-:W-:Y:S01]  /*6710*/  MUFU.EX2 R192, R192 ;  /* 0x000000c000c07308 */ /* 0x000fe20000000800 */
[----:B------:R-:W-:-:S02]  /*6720*/  WARPGROUP.DEPBAR.LE gsb0, 0x0 ;  /* 0x00008000000079c5 */ /* 0x000fc40000010000 */
[----:B-1----:R-:W-:Y:S01]  /*6730*/  F2FP.F16.F32.PACK_AB R152, R161, R160 ;  /* 0x000000a0a198723e */ /* 0x002fe200000000ff */
[----:B------:R-:W-:Y:S01]  /*6740*/  FADD.FTZ R160, R160, R157 ;  /* 0x0000009da0a07221 */ /* 0x000fe20000010000 */
[----:B------:R-:W-:-:S03]  /*6750*/  F2FP.F16.F32.PACK_AB R153, R163, R162 ;  /* 0x000000a2a399723e */ /* 0x000fc600000000ff */
[----:B------:R-:W1:Y:S01]  /*6760*/  MUFU.EX2 R193, R193 ;  /* 0x000000c100c17308 */ /* 0x000e620000000800 */
[----:B---3--:R-:W-:Y:S01]  /*6770*/  F2FP.F16.F32.PACK_AB R154, R165, R164 ;  /* 0x000000a4a59a723e */ /* 0x008fe200000000ff */
[----:B------:R-:W-:Y:S01]  /*6780*/  FADD.FTZ R162, R162, R159 ;  /* 0x0000009fa2a27221 */ /* 0x000fe20000010000 */
[----:B----4-:R-:W-:Y:S01]  /*6790*/  F2FP.F16.F32.PACK_AB R155, R167, R166 ;  /* 0x000000a6a79b723e */ /* 0x010fe200000000ff */
[----:B------:R-:W-:Y:S02]  /*67a0*/  FADD.FTZ R161, R161, R160 ;  /* 0x000000a0a1a17221 */ /* 0x000fe40000010000 */
[----:B------:R-:W-:Y:S01]  /*67b0*/  FADD.FTZ R163, R163, R162 ;  /* 0x000000a2a3a37221 */ /* 0x000fe20000010000 */
[----:B------:R-:W-:Y:S01]  /*67c0*/  WARPGROUP.ARRIVE ;  /* 0x00000000000079c5 */ /* 0x000fe20000000000 */
[----:B------:R-:W-:Y:S01]  /*67d0*/  MUFU.EX2 R203, R203 ;  /* 0x000000cb00cb7308 */ /* 0x000fe20000000800 */
[----:B------:R-:W-:Y:S01]  /*67e0*/  FADD.FTZ R164, R164, R161 ;  /* 0x000000a1a4a47221 */ /* 0x000fe20000010000 */
[----:B------:R-:W-:-:S03]  /*67f0*/  FADD.FTZ R166, R166, R163 ;  /* 0x000000a3a6a67221 */ /* 0x000fc60000010000 */
[----:B------:R-:W-:Y:S01]  /*6800*/  HGMMA.64x256x16.F32 R24, R152, gdesc[UR12].tnspB, R24, gsb0 ;  /* 0x43e0000c98187df0 */ /* 0x000fe20008000818 */
[----:B------:R-:W-:Y:S01]  /*6810*/  UIADD3 UR14, UR6, 0x100, URZ ;  /* 0x00000100060e7890 */ /* 0x000fe2000fffe03f */
[----:B------:R-:W-:Y:S01]  /*6820*/  FADD.FTZ R167, R167, R166 ;  /* 0x000000a6a7a77221 */ /* 0x000fe20000010000 */
[----:B------:R-:W-:Y:S01]  /*6830*/  UMOV UR15, 0x40000040 ;  /* 0x40000040000f7882 */ /* 0x000fe20000000000 */
[----:B------:R-:W3:Y:S01]  /*6840*/  MUFU.EX2 R206, R206 ;  /* 0x000000ce00ce7308 */ /* 0x000ee20000000800 */
[----:B------:R-:W-:-:S07]  /*6850*/  FADD.FTZ R165, R165, R164 ;  /* 0x000000a4a5a57221 */ /* 0x000fce0000010000 */
[----:B------:R-:W4:Y:S01]  /*6860*/  MUFU.EX2 R197, R197 ;  /* 0x000000c500c57308 */ /* 0x000f220000000800 */
[----:B------:R-:W-:Y:S02]  /*6870*/  WARPGROUP.DEPBAR.LE gsb0, 0x0 ;  /* 0x00008000000079c5 */ /* 0x000fe40000010000 */
[----:B-----5:R-:W-:Y:S01]  /*6880*/  F2FP.F16.F32.PACK_AB R152, R169, R168 ;  /* 0x000000a8a998723e */ /* 0x020fe200000000ff */
[----:B------:R-:W-:Y:S01]  /*6890*/  FADD.FTZ R168, R168, R165 ;  /* 0x000000a5a8a87221 */ /* 0x000fe20000010000 */
[----:B------:R-:W-:Y:S01]  /*68a0*/  F2FP.F16.F32.PACK_AB R153, R171, R170 ;  /* 0x000000aaab99723e */ /* 0x000fe200000000ff */
[----:B------:R-:W-:Y:S01]  /*68b0*/  FADD.FTZ R170, R170, R167 ;  /* 0x000000a7aaaa7221 */ /* 0x000fe20000010000 */
[----:B0-----:R-:W-:Y:S01]  /*68c0*/  F2FP.F16.F32.PACK_AB R154, R173, R172 ;  /* 0x000000acad9a723e */ /* 0x001fe200000000ff */
[----:B------:R-:W-:Y:S01]  /*68d0*/  FADD.FTZ R169, R169, R168 ;  /* 0x000000a8a9a97221 */ /* 0x000fe20000010000 */
[----:B--2---:R-:W-:Y:S01]  /*68e0*/  F2FP.F16.F32.PACK_AB R155, R175, R174 ;  /* 0x000000aeaf9b723e */ /* 0x004fe200000000ff */
[----:B------:R-:W-:-:S02]  /*68f0*/  FADD.FTZ R171, R171, R170 ;  /* 0x000000aaabab7221 */ /* 0x000fc40000010000 */
[----:B------:R-:W-:Y:S01]  /*6900*/  FADD.FTZ R172, R172, R169 ;  /* 0x000000a9acac7221 */ /* 0x000fe20000010000 */
[----:B------:R-:W-:Y:S01]  /*6910*/  WARPGROUP.ARRIVE ;  /* 0x00000000000079c5 */ /* 0x000fe20000000000 */
[----:B------:R-:W-:Y:S02]  /*6920*/  FADD.FTZ R174, R174, R171 ;  /* 0x000000abaeae7221 */ /* 0x000fe40000010000 */
[----:B------:R-:W-:Y:S02]  /*6930*/  FADD.FTZ R173, R173, R172 ;  /* 0x000000acadad7221 */ /* 0x000fe40000010000 */
[----:B------:R-:W-:Y:S01]  /*6940*/  FADD.FTZ R175, R175, R174 ;  /* 0x000000aeafaf7221 */ /* 0x000fe20000010000 */
[----:B------:R-:W-:Y:S01]  /*6950*/  HGMMA.64x256x16.F32 R24, R152, gdesc[UR12].tnspB, R24, gsb0 ;  /* 0x43e0000c98187df0 */ /* 0x000fe20008000818 */
[----:B------:R-:W-:Y:S01]  /*6960*/  UIADD3 UR14, UR6, 0x180, URZ ;  /* 0x00000180060e7890 */ /* 0x000fe2000fffe03f */
[----:B------:R-:W-:Y:S01]  /*6970*/  UMOV UR15, 0x40000040 ;  /* 0x40000040000f7882 */ /* 0x000fe20000000000 */
[----:B------:R-:W-:-:S02]  /*6980*/  WARPGROUP.DEPBAR.LE gsb0, 0x0 ;  /* 0x00008000000079c5 */ /* 0x000fc40000010000 */
[----:B------:R-:W-:Y:S01]  /*6990*/  F2FP.F16.F32.PACK_AB R152, R177, R176 ;  /* 0x000000b0b198723e */ /* 0x000fe200000000ff */
[----:B------:R-:W-:Y:S01]  /*69a0*/  FADD.FTZ R176, R176, R173 ;  /* 0x000000adb0b07221 */ /* 0x000fe20000010000 */
[----:B------:R-:W-:Y:S01]  /*69b0*/  F2FP.F16.F32.PACK_AB R153, R179, R178 ;  /* 0x000000b2b399723e */ /* 0x000fe200000000ff */
[----:B------:R-:W-:Y:S01]  /*69c0*/  FADD.FTZ R178, R178, R175 ;  /* 0x000000afb2b27221 */ /* 0x000fe20000010000 */
[----:B------:R-:W-:Y:S01]  /*69d0*/  F2FP.F16.F32.PACK_AB R154, R181, R180 ;  /* 0x000000b4b59a723e */ /* 0x000fe200000000ff */
[----:B------:R-:W-:Y:S01]  /*69e0*/  FADD.FTZ R177, R177, R176 ;  /* 0x000000b0b1b17221 */ /* 0x000fe20000010000 */
[----:B------:R-:W-:Y:S01]  /*69f0*/  F2FP.F16.F32.PACK_AB R155, R183, R182 ;  /* 0x000000b6b79b723e */ /* 0x000fe200000000ff */
[----:B------:R-:W-:Y:S02]  /*6a00*/  FADD.FTZ R179, R179, R178 ;  /* 0x000000b2b3b37221 */ /* 0x000fe40000010000 */
[----:B------:R-:W-:Y:S01]  /*6a10*/  FADD.FTZ R180, R180, R177 ;  /* 0x000000b1b4b47221 */ /* 0x000fe20000010000 */
[----:B------:R-:W-:Y:S01]  /*6a20*/  WARPGROUP.ARRIVE ;  /* 0x00000000000079c5 */ /* 0x000fe20000000000 */
[----:B------:R-:W-:-:S02]  /*6a30*/  FADD.FTZ R182, R182, R179 ;  /* 0x000000b3b6b67221 */ /* 0x000fc40000010000 */
        /* <DEDUP_REMOVED lines=23> */
[----:B-1----:R-:W-:Y:S01]  /*6bb0*/  F2FP.F16.F32.PACK_AB R152, R193, R192 ;  /* 0x000000c0c198723e */ /* 0x002fe200000000ff */
[----:B------:R-:W-:Y:S01]  /*6bc0*/  FADD.FTZ R192, R192, R205 ;  /* 0x000000cdc0c07221 */ /* 0x000fe20000010000 */
[----:B------:R-:W-:Y:S01]  /*6bd0*/  F2FP.F16.F32.PACK_AB R153, R195, R194 ;  /* 0x000000c2c399723e */ /* 0x000fe200000000ff */
[----:B------:R-:W-:Y:S01]  /*6be0*/  FADD.FTZ R194, R194, R191 ;  /* 0x000000bfc2c27221 */ /* 0x000fe20000010000 */
[----:B---3--:R-:W-:Y:S01]  /*6bf0*/  F2FP.F16.F32.PACK_AB R154, R206, R203 ;  /* 0x000000cbce9a723e */ /* 0x008fe200000000ff */
[----:B------:R-:W-:Y:S01]  /*6c00*/  FADD.FTZ R192, R193, R192 ;  /* 0x000000c0c1c07221 */ /* 0x000fe20000010000 */
[----:B----4-:R-:W-:Y:S01]  /*6c10*/  F2FP.F16.F32.PACK_AB R155, R197, R198 ;  /* 0x000000c6c59b723e */ /* 0x010fe200000000ff */
        /* <DEDUP_REMOVED lines=10> */
.L_x_13800:
[----:B------:R-:W0:Y:S01]  /*6cc0*/  S2UR UR6, SR_CgaCtaId ;  /* 0x00000000000679c3 */ /* 0x000e220000008800 */
[----:B------:R-:W-:Y:S01]  /*6cd0*/  UISETP.GT.AND UP0, UPT, UR7, UR39, UPT ;  /* 0x000000270700728c */ /* 0x000fe2000bf04270 */
[----:B------:R-:W-:Y:S01]  /*6ce0*/  IMAD.MOV.U32 R201, RZ, RZ, R156 ;  /* 0x000000ffffc97224 */ /* 0x000fe200078e009c */
[----:B------:R-:W-:Y:S01]  /*6cf0*/  UIADD3 UR5, UR5, 0x32460, URZ ;  /* 0x0003246005057890 */ /* 0x000fe2000fffe03f */
[----:B------:R-:W-:Y:S01]  /*6d00*/  IMAD.MOV.U32 R202, RZ, RZ, R200 ;  /* 0x000000ffffca7224 */ /* 0x000fe200078e00c8 */
[----:B------:R-:W-:Y:S02]  /*6d10*/  UIADD3 UR7, UR7, -0x1, URZ ;  /* 0xffffffff07077890 */ /* 0x000fe4000fffe03f */
[----:B------:R-:W-:Y:S01]  /*6d20*/  PLOP3.LUT P1, PT, PT, PT, UP0, 0x80, 0x0 ;  /* 0x000000000000781c */ /* 0x000fe20003f2f008 */
[----:B0-----:R-:W-:-:S09]  /*6d30*/  UPRMT UR5, UR6, 0x654, UR5 ;  /* 0x0000065406057896 */ /* 0x001fd20008000005 */
[----:B------:R-:W-:Y:S03]  /*6d40*/  SYNCS.ARRIVE.TRANS64.RED.A1T0 RZ, [UR5], RZ ;  /* 0x000000ffffff79a7 */ /* 0x000fe60008100405 */
[----:B------:R-:W-:Y:S05]  /*6d50*/  @P1 BRA `(.L_x_13801) ;  /* 0xffffffd000c01947 */ /* 0x000fea000383ffff */
.L_x_13790:
[----:B------:R-:W-:-:S13]  /*6d60*/  R2UR UR5, R212 ;  /* 0x00000000d40572ca */ /* 0x000fda00000e0000 */
[----:B------:R-:W-:-:S06]  /*6d70*/  UISETP.GE.AND UP0, UPT, UR7, UR5, UPT ;  /* 0x000000050700728c */ /* 0x000fcc000bf06270 */
[----:B------:R-:W-:-:S13]  /*6d80*/  PLOP3.LUT P1, PT, PT, PT, UP0, 0x80, 0x0 ;  /* 0x000000000000781c */ /* 0x000fda0003f2f008 */
[----:B------:R-:W-:Y:S05]  /*6d90*/  @!P1 BRA `(.L_x_13802) ;  /* 0x0000002000c09947 */ /* 0x000fea0003800000 */
[----:B------:R-:W-:Y:S01]  /*6da0*/  IMAD.MOV.U32 R207, RZ, RZ, R156 ;  /* 0x000000ffffcf7224 */ /* 0x000fe200078e009c */
[----:B------:R-:W-:Y:S01]  /*6db0*/  ULDC UR39, c[0x0][0xa80] ;  /* 0x0002a00000277ab9 */ /* 0x000fe20000000800 */
[----:B------:R-:W-:-:S07]  /*6dc0*/  IMAD.MOV.U32 R21, RZ, RZ, R200 ;  /* 0x000000ffff157224 */ /* 0x000fce00078e00c8 */
.L_x_13813:
[----:B------:R-:W-:-:S04]  /*6dd0*/  UIADD3 UR4, UR4, 0x1, URZ ;  /* 0x0000000104047890 */ /* 0x000fc8000fffe03f */
[----:B------:R-:W-:-:S04]  /*6de0*/  UISETP.NE.AND UP0, UPT, UR4, 0x2, UPT ;  /* 0x000000020400788c */ /* 0x000fc8000bf05270 */
[----:B------:R-:W-:Y:S02]  /*6df0*/  USEL UR5, URZ, 0x1, UP0 ;  /* 0x000000013f057887 */ /* 0x000fe40008000000 */
[----:B------:R-:W-:-:S04]  /*6e00*/  USEL UR4, UR4, URZ, UP0 ;  /* 0x0000003f04047287 */ /* 0x000fc80008000000 */
[----:B------:R-:W-:Y:S01]  /*6e10*/  LOP3.LUT R5, R5, UR5, RZ, 0x3c, !PT ;  /* 0x0000000505057c12 */ /* 0x000fe2000f8e3cff */
[----:B------:R-:W-:Y:S07]  /*6e20*/  @!P0 BRA `(.L_x_13803) ;  /* 0x0000000000048947 */ /* 0x000fee0003800000 */
[----:B------:R-:W-:Y:S01]  /*6e30*/  BPT.TRAP 0x1 ;  /* 0x000000040000795c */ /* 0x000fe20000300000 */
.L_x_13803:
[----:B------:R-:W-:Y:S01]  /*6e40*/  ULEA UR6, UR4, UR61, 0x3 ;  /* 0x0000003d04067291 */ /* 0x000fe2000f8e183f */
[----:B------:R-:W-:-:S08]  /*6e50*/  SHF.L.U32 R200, R5, 0x1f, RZ ;  /* 0x0000001f05c87819 */ /* 0x000fd000000006ff */
[----:B------:R0:W1:Y:S01]  /*6e60*/  SYNCS.PHASECHK.TRANS64.TRYWAIT P1, [UR6+0x32430], R200 ;  /* 0x032430c8ff0075a7 */ /* 0x0000620008020146 */
[----:B------:R-:W-:Y:S05]  /*6e70*/  @!P0 BRA `(.L_x_13804) ;  /* 0x0000000000048947 */ /* 0x000fea0003800000 */
[----:B------:R-:W-:Y:S01]  /*6e80*/  BPT.TRAP 0x1 ;  /* 0x000000040000795c */ /* 0x000fe20000300000 */
.L_x_13804:
[----:B-1----:R-:W-:Y:S05]  /*6e90*/  @P1 BRA `(.L_x_13805) ;  /* 0x0000000000081947 */ /* 0x002fea0003800000 */
[----:B------:R-:W1:Y:S02]  /*6ea0*/  SYNCS.PHASECHK.TRANS64.TRYWAIT P1, [UR6+0x32430], R200 ;  /* 0x032430c8ff0075a7 */ /* 0x000e640008020146 */
[----:B-1----:R-:W-:Y:S05]  /*6eb0*/  @!P1 BRA `(.L_x_13806) ;  /* 0x0000009800509947 */ /* 0x002fea0003800000 */
.L_x_13805:
[----:B------:R-:W-:Y:S01]  /*6ec0*/  R2UR UR5, R210 ;  /* 0x00000000d20572ca */ /* 0x000fe200000e0000 */
[----:B-1----:R-:W-:Y:S01]  /*6ed0*/  WARPGROUP.ARRIVE ;  /* 0x00000000000079c5 */ /* 0x002fe20000000000 */
[----:B------:R-:W-:Y:S01]  /*6ee0*/  R2UR UR56, R22 ;  /* 0x00000000163872ca */ /* 0x000fe200000e0000 */
[----:B------:R-:W-:Y:S01]  /*6ef0*/  UMOV UR59, 0x40000040 ;  /* 0x40000040003b7882 */ /* 0x000fe20000000000 */
[----:B------:R-:W-:-:S09]  /*6f00*/  R2UR UR57, R23 ;  /* 0x00000000173972ca */ /* 0x000fd200000e0000 */
[----:B------:R-:W-:-:S07]  /*6f10*/  UIMAD UR5, UR4, 0x300, UR5 ;  /* 0x00000300040578a4 */ /* 0x000fce000f8e0205 */
[----:B------:R-:W-:Y:S02]  /*6f20*/  UMOV UR58, UR5 ;  /* 0x00000005003a7c82 */ /* 0x000fe40008000000 */
        /* <DEDUP_REMOVED lines=25> */
.L_x_13807:
[----:B------:R1:W2:Y:S01]  /*70c0*/  SYNCS.PHASECHK.TRANS64.TRYWAIT P1, [UR6+0x32450], R200 ;  /* 0x032450c8ff0075a7 */ /* 0x0002a20008020146 */
[----:B------:R-:W-:Y:S05]  /*70d0*/  @!P0 BRA `(.L_x_13808) ;  /* 0x0000000000048947 */ /* 0x000fea0003800000 */
[----:B------:R-:W-:Y:S01]  /*70e0*/  BPT.TRAP 0x1 ;  /* 0x000000040000795c */ /* 0x000fe20000300000 */
.L_x_13808:
[----:B--2---:R-:W-:Y:S05]  /*70f0*/  @P1 BRA `(.L_x_13809) ;  /* 0x0000000000081947 */ /* 0x004fea0003800000 */
[----:B------:R-:W2:Y:S02]  /*7100*/  SYNCS.PHASECHK.TRANS64.TRYWAIT P1, [UR6+0x32450], R200 ;  /* 0x032450c8ff0075a7 */ /* 0x000ea40008020146 */
[----:B--2---:R-:W-:Y:S05]  /*7110*/  @!P1 BRA `(.L_x_13810) ;  /* 0x0000009400d09947 */ /* 0x004fea0003800000 */
.L_x_13809:
[----:B------:R-:W-:Y:S01]  /*7120*/  R2UR UR56, R8 ;  /* 0x00000000083872ca */ /* 0x000fe200000e0000 */
[----:B------:R-:W-:Y:S01]  /*7130*/  UIMAD UR5, UR4, 0xc00, UR38 ;  /* 0x00000c00040578a4 */ /* 0x000fe2000f8e0226 */
[----:B------:R-:W-:Y:S01]  /*7140*/  R2UR UR57, R9 ;  /* 0x00000000093972ca */ /* 0x000fe200000e0000 */
[----:B------:R-:W-:Y:S01]  /*7150*/  WARPGROUP.ARRIVE ;  /* 0x00000000000079c5 */ /* 0x000fe20000000000 */
[----:B------:R-:W-:Y:S01]  /*7160*/  UMOV UR59, 0x40000040 ;  /* 0x40000040003b7882 */ /* 0x000fe20000000000 */
[----:B------:R-:W-:Y:S01]  /*7170*/  UIADD3 UR10, UR5, 0x300, URZ ;  /* 0x00000300050a7890 */ /* 0x000fe2000fffe03f */
[----:B------:R-:W-:Y:S02]  /*7180*/  UMOV UR11, 0x40000040 ;  /* 0x40000040000b7882 */ /* 0x000fe40000000000 */
[----:B------:R-:W-:Y:S01]  /*7190*/  UMOV UR58, UR5 ;  /* 0x00000005003a7c82 */ /* 0x000fe20008000000 */
[----:B------:R-:W-:Y:S01]  /*71a0*/  UIADD3 UR14, UR5, 0x302, URZ ;  /* 0x00000302050e7890 */ /* 0x000fe2000fffe03f */
[----:B------:R-:W-:Y:S01]  /*71b0*/  UMOV UR15, 0x40000040 ;  /* 0x40000040000f7882 */ /* 0x000fe20000000000 */
[----:B------:R-:W-:Y:S01]  /*71c0*/  UIADD3 UR18, UR5, 0x304, URZ ;  /* 0x0000030405127890 */ /* 0x000fe2000fffe03f */
[----:B------:R-:W-:-:S03]  /*71d0*/  UMOV UR19, 0x40000040 ;  /* 0x4000004000137882 */ /* 0x000fc60000000000 */
        /* <DEDUP_REMOVED lines=82> */
.L_x_13811:
[----:B012---:R-:W-:Y:S01]  /*7700*/  FMNMX.FTZ R200, R152, R21, !PT ;  /* 0x0000001598c87209 */ /* 0x007fe20007810000 */
[----:B------:R-:W0:Y:S01]  /*7710*/  S2UR UR11, SR_CgaCtaId ;  /* 0x00000000000b79c3 */ /* 0x000e220000008800 */
[----:B------:R-:W-:Y:S01]  /*7720*/  UMOV UR10, UR39 ;  /* 0x00000027000a7c82 */ /* 0x000fe20008000000 */
[----:B------:R-:W-:Y:S01]  /*7730*/  UIADD3 UR5, UR6, 0x32440, URZ ;  /* 0x0003244006057890 */ /* 0x000fe2000fffe03f */
[----:B------:R-:W-:Y:S01]  /*7740*/  FMNMX.FTZ R201, R153, R200, !PT ;  /* 0x000000c899c97209 */ /* 0x000fe20007810000 */
[----:B------:R-:W-:-:S03]  /*7750*/  UMOV UR15, 0x40000040 ;  /* 0x40000040000f7882 */ /* 0x000fc60000000000 */
[----:B------:R-:W-:-:S04]  /*7760*/  FMNMX.FTZ R200, R156, R201, !PT ;  /* 0x000000c99cc87209 */ /* 0x000fc80007810000 */
[----:B------:R-:W-:-:S04]  /*7770*/  FMNMX.FTZ R201, R157, R200, !PT ;  /* 0x000000c89dc97209 */ /* 0x000fc80007810000 */
[----:B------:R-:W-:-:S04]  /*7780*/  FMNMX.FTZ R200, R160, R201, !PT ;  /* 0x000000c9a0c87209 */ /* 0x000fc80007810000 */
[----:B------:R-:W-:Y:S02]  /*7790*/  FMNMX.FTZ R201, R161, R200, !PT ;  /* 0x000000c8a1c97209 */ /* 0x000fe40007810000 */
[----:B------:R-:W-:Y:S02]  /*77a0*/  FMNMX.FTZ R200, R154, R207, !PT ;  /* 0x000000cf9ac87209 */ /* 0x000fe40007810000 */
[----:B------:R-:W-:Y:S01]  /*77b0*/  FMNMX.FTZ R202, R164, R201, !PT ;  /* 0x000000c9a4ca7209 */ /* 0x000fe20007810000 */
[----:B0-----:R-:W-:Y:S01]  /*77c0*/  UPRMT UR11, UR11, 0x654, UR5 ;  /* 0x000006540b0b7896 */ /* 0x001fe20008000005 */
[----:B------:R-:W-:Y:S01]  /*77d0*/  FMNMX.FTZ R201, R155, R200, !PT ;  /* 0x000000c89bc97209 */ /* 0x000fe20007810000 */
[----:B------:R-:W-:Y:S01]  /*77e0*/  UIMAD UR5, UR4, 0xc00, UR60 ;  /* 0x00000c00040578a4 */ /* 0x000fe2000f8e023c */
[----:B------:R-:W-:Y:S02]  /*77f0*/  FMNMX.FTZ R203, R165, R202, !PT ;  /* 0x000000caa5cb7209 */ /* 0x000fe40007810000 */
[----:B------:R-:W-:-:S02]  /*7800*/  FMNMX.FTZ R200, R158, R201, !PT ;  /* 0x000000c99ec87209 */ /* 0x000fc40007810000 */
[----:B------:R-:W-:Y:S02]  /*7810*/  FMNMX.FTZ R202, R168, R203, !PT ;  /* 0x000000cba8ca7209 */ /* 0x000fe40007810000 */
[----:B------:R-:W-:Y:S01]  /*7820*/  FMNMX.FTZ R201, R159, R200, !PT ;  /* 0x000000c89fc97209 */ /* 0x000fe20007810000 */
[----:B------:R-:W-:Y:S01]  /*7830*/  SYNCS.ARRIVE.TRANS64.RED.A1T0 RZ, [UR11], RZ ;  /* 0x000000ffffff79a7 */ /* 0x000fe2000810040b */
[----:B------:R-:W-:Y:S01]  /*7840*/  FMNMX.FTZ R203, R169, R202, !PT ;  /* 0x000000caa9cb7209 */ /* 0x000fe20007810000 */
[----:B------:R-:W-:Y:S01]  /*7850*/  UMOV UR14, UR5 ;  /* 0x00000005000e7c82 */ /* 0x000fe20008000000 */
        /* <DEDUP_REMOVED lines=29> */
[----:B------:R-:W0:Y:S01]  /*7a30*/  SHFL.BFLY PT, R203, R202, 0x2, 0x1f ;  /* 0x0c401f00cacb7f89 */ /* 0x000e2200000e0000 */
[----:B------:R-:W-:-:S04]  /*7a40*/  FMNMX.FTZ R201, R191, R200, !PT ;  /* 0x000000c8bfc97209 */ /* 0x000fc80007810000 */
[----:B------:R-:W-:-:S04]  /*7a50*/  FMNMX.FTZ R200, R194, R201, !PT ;  /* 0x000000c9c2c87209 */ /* 0x000fc80007810000 */
[----:B------:R-:W-:-:S04]  /*7a60*/  FMNMX.FTZ R201, R195, R200, !PT ;  /* 0x000000c8c3c97209 */ /* 0x000fc80007810000 */
[----:B------:R-:W-:-:S04]  /*7a70*/  FMNMX.FTZ R200, R198, R201, !PT ;  /* 0x000000c9c6c87209 */ /* 0x000fc80007810000 */
[----:B------:R-:W-:-:S05]  /*7a80*/  FMNMX.FTZ R201, R199, R200, !PT ;  /* 0x000000c8c7c97209 */ /* 0x000fca0007810000 */
[----:B------:R-:W1:Y:S01]  /*7a90*/  SHFL.BFLY PT, R204, R201, 0x2, 0x1f ;  /* 0x0c401f00c9cc7f89 */ /* 0x000e6200000e0000 */
[----:B0-----:R-:W-:-:S05]  /*7aa0*/  FMNMX.FTZ R203, R202, R203, !PT ;  /* 0x000000cbcacb7209 */ /* 0x001fca0007810000 */
[----:B------:R-:W0:Y:S01]  /*7ab0*/  SHFL.BFLY PT, R200, R203, 0x1, 0x1f ;  /* 0x0c201f00cbc87f89 */ /* 0x000e2200000e0000 */
[----:B-1----:R-:W-:-:S05]  /*7ac0*/  FMNMX.FTZ R204, R201, R204, !PT ;  /* 0x000000ccc9cc7209 */ /* 0x002fca0007810000 */
[----:B------:R-:W1:Y:S01]  /*7ad0*/  SHFL.BFLY PT, R209, R204, 0x1, 0x1f ;  /* 0x0c201f00ccd17f89 */ /* 0x000e6200000e0000 */
[----:B0-----:R-:W-:-:S05]  /*7ae0*/  FMNMX.FTZ R200, R203, R200, !PT ;  /* 0x000000c8cbc87209 */ /* 0x001fca0007810000 */
[C---:B------:R-:W-:Y:S01]  /*7af0*/  FMUL.FTZ R205, R200.reuse, UR10 ;  /* 0x0000000ac8cd7c20 */ /* 0x040fe20008410000 */
[----:B------:R-:W-:-:S03]  /*7b00*/  FADD.FTZ R21, -R200, R21 ;  /* 0x00000015c8157221 */ /* 0x000fc60000010100 */
[--C-:B------:R-:W-:Y:S01]  /*7b10*/  FFMA.FTZ R203, R156, UR10, -R205.reuse ;  /* 0x0000000a9ccb7c23 */ /* 0x100fe200080108cd */
[--C-:B------:R-:W-:Y:S01]  /*7b20*/  FFMA.FTZ R206, R152, UR10, -R205.reuse ;  /* 0x0000000a98ce7c23 */ /* 0x100fe200080108cd */
[----:B------:R-:W-:Y:S01]  /*7b30*/  FMUL.FTZ R21, R21, UR10 ;  /* 0x0000000a15157c20 */ /* 0x000fe20008410000 */
        /* <DEDUP_REMOVED lines=10> */
[----:B-1----:R-:W-:Y:S01]  /*7be0*/  FMNMX.FTZ R156, R204, R209, !PT ;  /* 0x000000d1cc9c7209 */ /* 0x002fe20007810000 */
[--C-:B------:R-:W-:Y:S01]  /*7bf0*/  FFMA.FTZ R204, R157, UR10, -R205.reuse ;  /* 0x0000000a9dcc7c23 */ /* 0x100fe200080108cd */
[----:B------:R-:W1:Y:S01]  /*7c00*/  MUFU.EX2 R21, R21 ;  /* 0x0000001500157308 */ /* 0x000e620000000800 */
[--C-:B------:R-:W-:Y:S01]  /*7c10*/  FFMA.FTZ R176, R176, UR10, -R205.reuse ;  /* 0x0000000ab0b07c23 */ /* 0x100fe200080108cd */
[----:B------:R-:W-:Y:S01]  /*7c20*/  FFMA.FTZ R177, R177, UR10, -R205 ;  /* 0x0000000ab1b17c23 */ /* 0x000fe200080108cd */
[C---:B------:R-:W-:Y:S01]  /*7c30*/  FADD.FTZ R152, -R156.reuse, R207 ;  /* 0x000000cf9c987221 */ /* 0x040fe20000010100 */
[----:B------:R-:W-:Y:S01]  /*7c40*/  FMUL.FTZ R208, R156, UR10 ;  /* 0x0000000a9cd07c20 */ /* 0x000fe20008410000 */
[--C-:B------:R-:W-:Y:S01]  /*7c50*/  FFMA.FTZ R180, R180, UR10, -R205.reuse ;  /* 0x0000000ab4b47c23 */ /* 0x100fe200080108cd */
[--C-:B------:R-:W-:Y:S01]  /*7c60*/  FFMA.FTZ R181, R181, UR10, -R205.reuse ;  /* 0x0000000ab5b57c23 */ /* 0x100fe200080108cd */
[----:B------:R-:W-:Y:S01]  /*7c70*/  FMUL.FTZ R152, R152, UR10 ;  /* 0x0000000a98987c20 */ /* 0x000fe20008410000 */
[--C-:B0-----:R-:W-:Y:S01]  /*7c80*/  FFMA.FTZ R206, R154, UR10, -R208.reuse ;  /* 0x0000000a9ace7c23 */ /* 0x101fe200080108d0 */
        /* <DEDUP_REMOVED lines=8> */
[-C--:B-1----:R-:W-:Y:S01]  /*7d10*/  FMUL.FTZ R24, R24, R21.reuse ;  /* 0x0000001518187220 */ /* 0x082fe20000410000 */
        /* <DEDUP_REMOVED lines=136> */
[----:B--2---:R-:W-:Y:S01]  /*85a0*/  F2FP.F16.F32.PACK_AB R154, R204, R203 ;  /* 0x000000cbcc9a723e */ /* 0x004fe200000000ff */
[--C-:B------:R-:W-:Y:S01]  /*85b0*/  FFMA.FTZ R170, R170, UR10, -R208.reuse ;  /* 0x0000000aaaaa7c23 */ /* 0x100fe200080108d0 */
        /* <DEDUP_REMOVED lines=23> */
[----:B------:R-:W-:Y:S01]  /*8730*/  FFMA.FTZ R197, R197, UR10, -R205 ;  /* 0x0000000ac5c57c23 */ /* 0x000fe200080108cd */
[--C-:B------:R-:W-:Y:S01]  /*8740*/  FFMA.FTZ R194, R194, UR10, -R208.reuse ;  /* 0x0000000ac2c27c23 */ /* 0x100fe200080108d0 */
[----:B------:R-:W-:Y:S01]  /*8750*/  MUFU.EX2 R165, R165 ;  /* 0x000000a500a57308 */ /* 0x000fe20000000800 */
[--C-:B------:R-:W-:Y:S01]  /*8760*/  FFMA.FTZ R195, R195, UR10, -R208.reuse ;  /* 0x0000000ac3c37c23 */ /* 0x100fe200080108d0 */
[----:B------:R-:W-:Y:S01]  /*8770*/  WARPGROUP.ARRIVE ;  /* 0x00000000000079c5 */ /* 0x000fe20000000000 */
[--C-:B------:R-:W-:Y:S01]  /*8780*/  FFMA.FTZ R198, R198, UR10, -R208.reuse ;  /* 0x0000000ac6c67c23 */ /* 0x100fe200080108d0 */
[----:B------:R-:W-:Y:S01]  /*8790*/  FFMA.FTZ R199, R199, UR10, -R208 ;  /* 0x0000000ac7c77c23 */ /* 0x000fe200080108d0 */
[----:B------:R-:W-:Y:S01]  /*87a0*/  FFMA.FTZ R21, R21, R0, R201 ;  /* 0x0000000015157223 */ /* 0x000fe200000100c9 */
[----:B------:R-:W-:-:S02]  /*87b0*/  FFMA.FTZ R4, R157, R4, R206 ;  /* 0x000000049d047223 */ /* 0x000fc400000100ce */
[----:B------:R-:W-:Y:S01]  /*87c0*/  HGMMA.64x256x16.F32 R24, R152, gdesc[UR12].tnspB, R24, gsb0 ;  /* 0x43e0000c98187df0 */ /* 0x000fe20008000818 */
[----:B------:R-:W-:Y:S01]  /*87d0*/  MUFU.EX2 R162, R162 ;  /* 0x000000a200a27308 */ /* 0x000fe20000000800 */
[----:B------:R-:W-:Y:S01]  /*87e0*/  UIADD3 UR14, UR5, 0x80, URZ ;  /* 0x00000080050e7890 */ /* 0x000fe2000fffe03f */
[----:B------:R-:W-:Y:S01]  /*87f0*/  FADD.FTZ R202, R202, R21 ;  /* 0x00000015caca7221 */ /* 0x000fe20000010000 */
[----:B------:R-:W-:Y:S01]  /*8800*/  UMOV UR15, 0x40000040 ;  /* 0x40000040000f7882 */ /* 0x000fe20000000000 */
[----:B------:R-:W-:Y:S02]  /*8810*/  FADD.FTZ R207, R207, R4 ;  /* 0x00000004cfcf7221 */ /* 0x000fe40000010000 */
[----:B------:R-:W-:Y:S02]  /*8820*/  FADD.FTZ R203, R203, R202 ;  /* 0x000000cacbcb7221 */ /* 0x000fe40000010000 */
[----:B------:R-:W2:Y:S01]  /*8830*/  MUFU.EX2 R163, R163 ;  /* 0x000000a300a37308 */ /* 0x000ea20000000800 */
        /* <DEDUP_REMOVED lines=10> */
[----:B------:R-:W3:Y:S08]  /*88e0*/  MUFU.EX2 R171, R171 ;  /* 0x000000ab00ab7308 */ /* 0x000ef00000000800 */
[----:B------:R-:W-:Y:S08]  /*88f0*/  MUFU.EX2 R174, R174 ;  /* 0x000000ae00ae7308 */ /* 0x000ff00000000800 */
[----:B------:R-:W0:Y:S08]  /*8900*/  MUFU.EX2 R175, R175 ;  /* 0x000000af00af7308 */ /* 0x000e300000000800 */
[----:B------:R-:W-:Y:S08]  /*8910*/  MUFU.EX2 R176, R176 ;  /* 0x000000b000b07308 */ /* 0x000ff00000000800 */
[----:B------:R-:W0:Y:S08]  /*8920*/  MUFU.EX2 R177, R177 ;  /* 0x000000b100b17308 */ /* 0x000e300000000800 */
[----:B------:R-:W-:Y:S08]  /*8930*/  MUFU.EX2 R180, R180 ;  /* 0x000000b400b47308 */ /* 0x000ff00000000800 */
[----:B------:R-:W-:Y:S08]  /*8940*/  MUFU.EX2 R181, R181 ;  /* 0x000000b500b57308 */ /* 0x000ff00000000800 */
[----:B------:R-:W-:Y:S08]  /*8950*/  MUFU.EX2 R178, R178 ;  /* 0x000000b200b27308 */ /* 0x000ff00000000800 */
[----:B------:R-:W0:Y:S08]  /*8960*/  MUFU.EX2 R179, R179 ;  /* 0x000000b300b37308 */ /* 0x000e300000000800 */
        /* <DEDUP_REMOVED lines=15> */
[----:B------:R-:W0:Y:S01]  /*8a60*/  MUFU.EX2 R195, R195 ;  /* 0x000000c300c37308 */ /* 0x000e220000000800 */
[----:B------:R-:W-:-:S02]  /*8a70*/  WARPGROUP.DEPBAR.LE gsb0, 0x0 ;  /* 0x00008000000079c5 */ /* 0x000fc40000010000 */
[----:B-1----:R-:W-:-:S05]  /*8a80*/  F2FP.F16.F32.PACK_AB R152, R161, R160 ;  /* 0x000000a0a198723e */ /* 0x002fca00000000ff */
[----:B------:R-:W-:Y:S01]  /*8a90*/  MUFU.EX2 R198, R198 ;  /* 0x000000c600c67308 */ /* 0x000fe20000000800 */
[----:B--2---:R-:W-:Y:S01]  /*8aa0*/  F2FP.F16.F32.PACK_AB R153, R163, R162 ;  /* 0x000000a2a399723e */ /* 0x004fe200000000ff */
[----:B------:R-:W-:Y:S01]  /*8ab0*/  FADD.FTZ R160, R160, R203 ;  /* 0x000000cba0a07221 */ /* 0x000fe20000010000 */
[----:B------:R-:W-:Y:S01]  /*8ac0*/  F2FP.F16.F32.PACK_AB R154, R165, R164 ;  /* 0x000000a4a59a723e */ /* 0x000fe200000000ff */
[----:B------:R-:W-:Y:S01]  /*8ad0*/  FADD.FTZ R162, R162, R159 ;  /* 0x0000009fa2a27221 */ /* 0x000fe20000010000 */
[----:B----4-:R-:W-:Y:S01]  /*8ae0*/  F2FP.F16.F32.PACK_AB R155, R167, R166 ;  /* 0x000000a6a79b723e */ /* 0x010fe200000000ff */
[----:B------:R-:W-:Y:S02]  /*8af0*/  FADD.FTZ R161, R161, R160 ;  /* 0x000000a0a1a17221 */ /* 0x000fe40000010000 */
[----:B------:R-:W1:Y:S01]  /*8b00*/  MUFU.EX2 R199, R199 ;  /* 0x000000c700c77308 */ /* 0x000e620000000800 */
        /* <DEDUP_REMOVED lines=12> */
[----:B---3--:R-:W-:Y:S01]  /*8bd0*/  F2FP.F16.F32.PACK_AB R153, R171, R170 ;  /* 0x000000aaab99723e */ /* 0x008fe200000000ff */
[----:B------:R-:W-:Y:S01]  /*8be0*/  FADD.FTZ R170, R170, R167 ;  /* 0x000000a7aaaa7221 */ /* 0x000fe20000010000 */
[----:B------:R-:W-:Y:S01]  /*8bf0*/  F2FP.F16.F32.PACK_AB R154, R173, R172 ;  /* 0x000000acad9a723e */ /* 0x000fe200000000ff */
[----:B------:R-:W-:Y:S01]  /*8c00*/  FADD.FTZ R169, R169, R168 ;  /* 0x000000a8a9a97221 */ /* 0x000fe20000010000 */
[----:B0-----:R-:W-:Y:S01]  /*8c10*/  F2FP.F16.F32.PACK_AB R155, R175, R174 ;  /* 0x000000aeaf9b723e */ /* 0x001fe200000000ff */
        /* <DEDUP_REMOVED lines=61> */
.L_x_13812:
[----:B------:R-:W0:Y:S01]  /*8ff0*/  S2UR UR11, SR_CgaCtaId ;  /* 0x00000000000b79c3 */ /* 0x000e220000008800 */
[----:B------:R-:W-:Y:S01]  /*9000*/  R2UR UR5, R212 ;  /* 0x00000000d40572ca */ /* 0x000fe200000e0000 */
[----:B------:R-:W-:Y:S01]  /*9010*/  UIADD3 UR6, UR6, 0x32460, URZ ;  /* 0x0003246006067890 */ /* 0x000fe2000fffe03f */
[----:B------:R-:W-:Y:S01]  /*9020*/  IMAD.MOV.U32 R207, RZ, RZ, R156 ;  /* 0x000000ffffcf7224 */ /* 0x000fe200078e009c */
[----:B------:R-:W-:-:S10]  /*9030*/  MOV R21, R200 ;  /* 0x000000c800157202 */ /* 0x000fd40000000f00 */
[----:B------:R-:W-:Y:S02]  /*9040*/  UISETP.GT.AND UP0, UPT, UR7, UR5, UPT ;  /* 0x000000050700728c */ /* 0x000fe4000bf04270 */
[----:B------:R-:W-:-:S04]  /*9050*/  UIADD3 UR7, UR7, -0x1, URZ ;  /* 0xffffffff07077890 */ /* 0x000fc8000fffe03f */
[----:B------:R-:W-:Y:S01]  /*9060*/  PLOP3.LUT P1, PT, PT, PT, UP0, 0x80, 0x0 ;  /* 0x000000000000781c */ /* 0x000fe20003f2f008 */
[----:B0-----:R-:W-:-:S09]  /*9070*/  UPRMT UR6, UR11, 0x654, UR6 ;  /* 0x000006540b067896 */ /* 0x001fd20008000006 */
[----:B------:R-:W-:Y:S03]  /*9080*/  SYNCS.ARRIVE.TRANS64.RED.A1T0 RZ, [UR6], RZ ;  /* 0x000000ffffff79a7 */ /* 0x000fe60008100406 */
[----:B------:R-:W-:Y:S05]  /*9090*/  @P1 BRA `(.L_x_13813) ;  /* 0xffffffdc004c1947 */ /* 0x000fea000383ffff */
.L_x_13802:
[----:B------:R-:W0:Y:S01]  /*90a0*/  SHFL.BFLY PT, R3, R0, 0x2, 0x1f ;  /* 0x0c401f0000037f89 */ /* 0x000e2200000e0000 */
[----:B------:R-:W-:-:S03]  /*90b0*/  PLOP3.LUT P0, PT, PT, PT, PT, 0x8, 0x0 ;  /* 0x000000000000781c */ /* 0x000fc60003f0e170 */
[----:B------:R-:W1:Y:S01]  /*90c0*/  SHFL.BFLY PT, R5, R4, 0x2, 0x1f ;  /* 0x0c401f0004057f89 */ /* 0x000e6200000e0000 */
[----:B------:R-:W2:Y:S01]  /*90d0*/  S2R R152, SR_TID.X ;  /* 0x0000000000987919 */ /* 0x000ea20000002100 */
[----:B0-----:R-:W-:Y:S01]  /*90e0*/  FADD.FTZ R3, R3, R0 ;  /* 0x0000000003037221 */ /* 0x001fe20000010000 */
[----:B------:R-:W-:Y:S02]  /*90f0*/  IMAD.MOV.U32 R0, RZ, RZ, RZ ;  /* 0x000000ffff007224 */ /* 0x000fe400078e00ff */
[----:B-1----:R-:W-:Y:S02]  /*9100*/  FADD.FTZ R5, R5, R4 ;  /* 0x0000000405057221 */ /* 0x002fe40000010000 */
[----:B------:R-:W0:Y:S04]  /*9110*/  SHFL.BFLY PT, R2, R3, 0x1, 0x1f ;  /* 0x0c201f0003027f89 */ /* 0x000e2800000e0000 */
[----:B------:R-:W1:Y:S01]  /*9120*/  SHFL.BFLY PT, R6, R5, 0x1, 0x1f ;  /* 0x0c201f0005067f89 */ /* 0x000e6200000e0000 */
[----:B--2---:R-:W-:Y:S01]  /*9130*/  SHF.R.U32.HI R152, RZ, 0x7, R152 ;  /* 0x00000007ff987819 */ /* 0x004fe20000011698 */
[----:B0-----:R-:W-:-:S03]  /*9140*/  FADD.FTZ R7, R3, R2 ;  /* 0x0000000203077221 */ /* 0x001fc60000010000 */
[----:B------:R-:W-:Y:S01]  /*9150*/  IADD3 R3, -R152, 0xb, RZ ;  /* 0x0000000b98037810 */ /* 0x000fe20007ffe1ff */
[----:B------:R-:W-:Y:S02]  /*9160*/  IMAD.MOV.U32 R2, RZ, RZ, RZ ;  /* 0x000000ffff027224 */ /* 0x000fe400078e00ff */
[----:B-1----:R-:W-:Y:S02]  /*9170*/  FADD.FTZ R8, R5, R6 ;  /* 0x0000000605087221 */ /* 0x002fe40000010000 */
[----:B------:R0:W-:Y:S08]  /*9180*/  BAR.ARV R3, 0x100 ;  /* 0x000400030000751d */ /* 0x0001f00000002000 */
[----:B------:R-:W-:Y:S06]  /*9190*/  BAR.ARV 0x8, 0x180 ;  /* 0x0206000000007b1d */ /* 0x000fec0000002000 */
[----:B------:R-:W-:Y:S01]  /*91a0*/  FSETP.NE.FTZ.AND P1, PT, R7, RZ, PT ;  /* 0x000000ff0700720b */ /* 0x000fe20003f35000 */
[----:B------:R-:W-:Y:S01]  /*91b0*/  IMAD.U32 R5, RZ, RZ, UR10 ;  /* 0x0000000aff057e24 */ /* 0x000fe2000f8e00ff */
[----:B------:R-:W-:Y:S01]  /*91c0*/  FSETP.NE.FTZ.AND P2, PT, R8, RZ, PT ;  /* 0x000000ff0800720b */ /* 0x000fe20003f55000 */
[----:B0-----:R-:W-:-:S10]  /*91d0*/  IMAD.MOV.U32 R3, RZ, RZ, -0x800000 ;  /* 0xff800000ff037424 */ /* 0x001fd400078e00ff */
[----:B------:R-:W0:Y:S01]  /*91e0*/  @P1 MUFU.LG2 R4, R7 ;  /* 0x0000000700041308 */ /* 0x000e220000000c00 */
[----:B------:R-:W-:-:S07]  /*91f0*/  @P1 FMUL.FTZ R5, R5, 0.69314718246459960938 ;  /* 0x3f31721805051820 */ /* 0x000fce0000410000 */
[----:B------:R-:W1:Y:S08]  /*9200*/  @P2 MUFU.LG2 R6, R8 ;  /* 0x0000000800062308 */ /* 0x000e700000000c00 */
[----:B------:R1:W2:Y:S01]  /*9210*/  @P1 MUFU.RCP R2, R7 ;  /* 0x0000000700021308 */ /* 0x0002a20000001000 */
[----:B0-----:R-:W-:-:S04]  /*9220*/  @P1 FMUL.FTZ R4, R4, 0.69314718246459960938 ;  /* 0x3f31721804041820 */ /* 0x001fc80000410000 */
[----:B------:R-:W-:-:S03]  /*9230*/  @P1 FFMA.FTZ R3, R5, R200, R4 ;  /* 0x000000c805031223 */ /* 0x000fc60000010004 */
[----:B------:R0:W3:Y:S01]  /*9240*/  @P2 MUFU.RCP R0, R8 ;  /* 0x0000000800002308 */ /* 0x0000e20000001000 */
[----:B-1----:R-:W-:Y:S01]  /*9250*/  @P2 FMUL.FTZ R7, R6, 0.69314718246459960938 ;  /* 0x3f31721806072820 */ /* 0x002fe20000410000 */
[----:B0-----:R-:W-:Y:S02]  /*9260*/  IMAD.U32 R8, RZ, RZ, UR10 ;  /* 0x0000000aff087e24 */ /* 0x001fe4000f8e00ff */
[-C--:B--2---:R-:W-:Y:S01]  /*9270*/  FMUL.FTZ R24, R24, R2.reuse ;  /* 0x0000000218187220 */ /* 0x084fe20000410000 */
        /* <DEDUP_REMOVED lines=130> */
.L_x_13776:
[----:B------:R-:W-:Y:S05]  /*9aa0*/  @P0 BRA `(.L_x_13814) ;  /* 0x0000002000540947 */ /* 0x000fea0003800000 */
[----:B------:R-:W2:Y:S01]  /*9ab0*/  LDL R0, [R1+0x4] ;  /* 0x0000040001007983 */ /* 0x000ea20000100800 */
[----:B------:R-:W0:Y:S01]  /*9ac0*/  LDC R8, c[0x0][0xce8] ;  /* 0x00033a00ff087b82 */ /* 0x000e220000000800 */
[----:B------:R-:W-:Y:S01]  /*9ad0*/  ULDC.64 UR8, c[0x0][0xcd0] ;  /* 0x0003340000087ab9 */ /* 0x000fe20000000a00 */
[----:B------:R-:W-:Y:S06]  /*9ae0*/  BSSY B0, `(.L_x_13815) ;  /* 0x000014d000007945 */ /* 0x000fec0003800000 */
[----:B------:R-:W1:Y:S08]  /*9af0*/  S2UR UR12, SR_CTAID.Z ;  /* 0x00000000000c79c3 */ /* 0x000e700000002700 */
[----:B------:R-:W3:Y:S08]  /*9b00*/  LDC.64 R18, c[0x0][0xcd8] ;  /* 0x00033600ff127b82 */ /* 0x000ef00000000a00 */
[----:B------:R-:W-:Y:S01]  /*9b10*/  BAR.SYNC.DEFER_BLOCKING 0x1, 0x100 ;  /* 0x0044000000007b1d */ /* 0x000fe20000010000 */
[----:B0-----:R-:W-:-:S07]  /*9b20*/  ISETP.NE.AND P0, PT, R8, 0x1, PT ;  /* 0x000000010800780c */ /* 0x001fce0003f05270 */
[----:B------:R-:W0:Y:S01]  /*9b30*/  S2UR UR11, SR_CTAID.Y ;  /* 0x00000000000b79c3 */ /* 0x000e220000002600 */
[----:B-1----:R-:W-:-:S07]  /*9b40*/  USHF.R.S32.HI UR10, URZ, 0x1f, UR12 ;  /* 0x0000001f3f0a7899 */ /* 0x002fce000801140c */
[----:B------:R-:W0:Y:S08]  /*9b50*/  LDC R23, c[0x0][0xd50] ;  /* 0x00035400ff177b82 */ /* 0x000e300000000800 */
[----:B------:R-:W1:Y:S08]  /*9b60*/  @P0 LDC R14, c[0x0][0xcec] ;  /* 0x00033b00ff0e0b82 */ /* 0x000e700000000800 */
[----:B------:R-:W4:Y:S08]  /*9b70*/  LDC.64 R20, c[0x0][0xc40] ;  /* 0x00031000ff147b82 */ /* 0x000f300000000a00 */
[----:B------:R-:W5:Y:S08]  /*9b80*/  @P0 LDC R17, c[0x0][0xcf0] ;  /* 0x00033c00ff110b82 */ /* 0x000f700000000800 */
[----:B------:R-:W5:Y:S08]  /*9b90*/  @P0 LDC R22, c[0x0][0xcec] ;  /* 0x00033b00ff160b82 */ /* 0x000f700000000800 */
[----:B------:R-:W5:Y:S01]  /*9ba0*/  @P0 LDC R153, c[0x0][0xcf0] ;  /* 0x00033c00ff990b82 */ /* 0x000f620000000800 */
        /* <DEDUP_REMOVED lines=11> */
[CC--:B------:R-:W-:Y:S02]  /*9c60*/  LEA.HI R6, R4.reuse, R5.reuse, RZ, 0x7 ;  /* 0x0000000504067211 */ /* 0x0c0fe400078f38ff */
[----:B------:R-:W-:Y:S02]  /*9c70*/  LEA.HI R13, R4, R5, RZ, 0x2 ;  /* 0x00000005040d7211 */ /* 0x000fe400078f10ff */
[----:B------:R-:W-:Y:S02]  /*9c80*/  LOP3.LUT R0, R6, 0xffffff80, RZ, 0xc0, !PT ;  /* 0xffffff8006007812 */ /* 0x000fe400078ec0ff */
[----:B------:R-:W-:-:S03]  /*9c90*/  SHF.R.S32.HI R7, RZ, 0x7, R6 ;  /* 0x00000007ff077819 */ /* 0x000fc60000011406 */
[----:B------:R-:W-:Y:S01]  /*9ca0*/  IMAD.IADD R0, R5, 0x1, -R0 ;  /* 0x0000000105007824 */ /* 0x000fe200078e0a00 */
[----:B------:R-:W-:Y:S02]  /*9cb0*/  LEA.HI R4, R6, R7, RZ, 0x1 ;  /* 0x0000000706047211 */ /* 0x000fe400078f08ff */
[----:B------:R-:W-:Y:S02]  /*9cc0*/  LOP3.LUT R6, R13, 0xfffffffc, RZ, 0xc0, !PT ;  /* 0xfffffffc0d067812 */ /* 0x000fe400078ec0ff */
[----:B------:R-:W-:Y:S02]  /*9cd0*/  SHF.R.S32.HI R11, RZ, 0x1f, R0 ;  /* 0x0000001fff0b7819 */ /* 0x000fe40000011400 */
[----:B------:R-:W-:Y:S01]  /*9ce0*/  LOP3.LUT R4, R4, 0x3fffffe, RZ, 0xc0, !PT ;  /* 0x03fffffe04047812 */ /* 0x000fe200078ec0ff */
[----:B------:R-:W-:Y:S01]  /*9cf0*/  IMAD.IADD R5, R5, 0x1, -R6 ;  /* 0x0000000105057824 */ /* 0x000fe200078e0a06 */
[CC--:B------:R-:W-:Y:S02]  /*9d00*/  LEA.HI R10, R11.reuse, R0.reuse, RZ, 0x2 ;  /* 0x000000000b0a7211 */ /* 0x0c0fe400078f10ff */
[----:B------:R-:W-:Y:S01]  /*9d10*/  LEA.HI R11, R11, R0, RZ, 0x5 ;  /* 0x000000000b0b7211 */ /* 0x000fe200078f28ff */
[----:B------:R-:W-:Y:S01]  /*9d20*/  IMAD.IADD R6, R7, 0x1, -R4 ;  /* 0x0000000107067824 */ /* 0x000fe200078e0a04 */
[----:B------:R-:W-:-:S02]  /*9d30*/  SHF.R.S32.HI R9, RZ, 0x2, R10 ;  /* 0x00000002ff097819 */ /* 0x000fc4000001140a */
[----:B------:R-:W-:Y:S02]  /*9d40*/  SHF.R.S32.HI R12, RZ, 0x1f, R10 ;  /* 0x0000001fff0c7819 */ /* 0x000fe4000001140a */
[----:B------:R-:W-:Y:S02]  /*9d50*/  LEA.HI R7, R5, R5, RZ, 0x1 ;  /* 0x0000000505077211 */ /* 0x000fe400078f08ff */
[----:B------:R-:W-:-:S04]  /*9d60*/  LEA.HI R12, R12, R9, RZ, 0x3 ;  /* 0x000000090c0c7211 */ /* 0x000fc800078f18ff */
[----:B------:R-:W-:-:S05]  /*9d70*/  LOP3.LUT R12, R12, 0xfffffff8, RZ, 0xc0, !PT ;  /* 0xfffffff80c0c7812 */ /* 0x000fca00078ec0ff */
[----:B------:R-:W-:Y:S01]  /*9d80*/  IMAD.IADD R4, R9, 0x1, -R12 ;  /* 0x0000000109047824 */ /* 0x000fe200078e0a0c */
[----:B------:R-:W-:Y:S01]  /*9d90*/  LOP3.LUT R12, R7, 0x1ffffffe, RZ, 0xc0, !PT ;  /* 0x1ffffffe070c7812 */ /* 0x000fe200078ec0ff */
[----:B------:R-:W2:Y:S01]  /*9da0*/  S2R R9, SR_CTAID.X ;  /* 0x0000000000097919 */ /* 0x000ea20000002500 */
[----:B------:R-:W-:Y:S02]  /*9db0*/  SHF.R.S32.HI R7, RZ, 0x5, R11 ;  /* 0x00000005ff077819 */ /* 0x000fe4000001140b */
[----:B------:R-:W-:Y:S01]  /*9dc0*/  IADD3 R11, R5, -R12, RZ ;  /* 0x8000000c050b7210 */ /* 0x000fe20007ffe0ff */
[----:B------:R-:W-:Y:S02]  /*9dd0*/  IMAD.U32 R5, RZ, RZ, UR5 ;  /* 0x00000005ff057e24 */ /* 0x000fe4000f8e00ff */
[----:B------:R-:W-:Y:S02]  /*9de0*/  IMAD R7, R7, 0x10, R4 ;  /* 0x0000001007077824 */ /* 0x000fe400078e0204 */
[----:B------:R-:W-:Y:S01]  /*9df0*/  IMAD.U32 R4, RZ, RZ, UR4 ;  /* 0x00000004ff047e24 */ /* 0x000fe2000f8e00ff */
[----:B------:R-:W-:Y:S01]  /*9e00*/  UIMAD.WIDE.U32 UR4, UR13, UR8, URZ ;  /* 0x000000080d0472a5 */ /* 0x000fe2000f8e003f */
[----:B------:R-:W-:-:S02]  /*9e10*/  IMAD R16, R6, 0x40, R7 ;  /* 0x0000004006107824 */ /* 0x000fc400078e0207 */
[----:B------:R-:W-:Y:S01]  /*9e20*/  IMAD.U32 R5, RZ, RZ, UR6 ;  /* 0x00000006ff057e24 */ /* 0x000fe2000f8e00ff */
[----:B------:R-:W-:Y:S01]  /*9e30*/  UIMAD UR6, UR13, UR9, UR7 ;  /* 0x000000090d0672a4 */ /* 0x000fe2000f8e0207 */
[C---:B---3--:R-:W-:Y:S01]  /*9e40*/  IMAD R12, R18.reuse, UR10, RZ ;  /* 0x0000000a120c7c24 */ /* 0x048fe2000f8e02ff */
[----:B------:R-:W-:Y:S01]  /*9e50*/  LEA R6, R11, R16, 0x3 ;  /* 0x000000100b067211 */ /* 0x000fe200078e18ff */
[----:B------:R-:W-:Y:S01]  /*9e60*/  IMAD.WIDE.U32 R4, R18, UR12, R4 ;  /* 0x0000000c12047c25 */ /* 0x000fe2000f8e0004 */
[----:B------:R-:W-:Y:S01]  /*9e70*/  UIADD3 UR6, UR5, UR6, URZ ;  /* 0x0000000605067290 */ /* 0x000fe2000fffe03f */
[----:B------:R-:W-:Y:S02]  /*9e80*/  ULDC.64 UR8, c[0x0][0xc28] ;  /* 0x00030a0000087ab9 */ /* 0x000fe40000000a00 */
[----:B------:R-:W-:Y:S02]  /*9e90*/  IMAD R18, RZ, RZ, -UR13 ;  /* 0x8000000dff127e24 */ /* 0x000fe4000f8e02ff */
[----:B------:R-:W-:-:S02]  /*9ea0*/  IMAD R15, R19, UR12, R12 ;  /* 0x0000000c130f7c24 */ /* 0x000fc4000f8e020c */
[----:B------:R-:W-:Y:S02]  /*9eb0*/  IMAD.U32 R7, RZ, RZ, UR5 ;  /* 0x00000005ff077e24 */ /* 0x000fe4000f8e00ff */
[----:B0-----:R-:W-:Y:S02]  /*9ec0*/  IMAD R23, R23, R18, UR11 ;  /* 0x0000000b17177e24 */ /* 0x001fe4000f8e0212 */
[----:B------:R-:W-:Y:S01]  /*9ed0*/  IMAD.U32 R7, RZ, RZ, UR6 ;  /* 0x00000006ff077e24 */ /* 0x000fe2000f8e00ff */
[----:B------:R-:W-:Y:S01]  /*9ee0*/  ULDC.64 UR6, c[0x0][0xc48] ;  /* 0x0003120000067ab9 */ /* 0x000fe20000000a00 */
[----:B------:R-:W-:Y:S02]  /*9ef0*/  IMAD.IADD R5, R5, 0x1, R15 ;  /* 0x0000000105057824 */ /* 0x000fe400078e020f */
[----:B--2---:R-:W-:Y:S02]  /*9f00*/  IMAD R11, R9, 0x80, R6 ;  /* 0x00000080090b7824 */ /* 0x004fe400078e0206 */
[----:B------:R-:W-:Y:S01]  /*9f10*/  IMAD.U32 R6, RZ, RZ, UR4 ;  /* 0x00000004ff067e24 */ /* 0x000fe2000f8e00ff */
[----:B------:R-:W-:Y:S01]  /*9f20*/  ULDC.64 UR4, c[0x0][0xce0] ;  /* 0x0003380000047ab9 */ /* 0x000fe20000000a00 */
[----:B-1----:R-:W-:Y:S01]  /*9f30*/  @P0 IMAD.HI.U32 R12, R11, R14, RZ ;  /* 0x0000000e0b0c0227 */ /* 0x002fe200078e00ff */
[----:B------:R-:W-:-:S03]  /*9f40*/  MOV R13, R11 ;  /* 0x0000000b000d7202 */ /* 0x000fc60000000f00 */
[C---:B----4-:R-:W-:Y:S01]  /*9f50*/  IMAD R14, R20.reuse, UR10, RZ ;  /* 0x0000000a140e7c24 */ /* 0x050fe2000f8e02ff */
[----:B-----5:R-:W-:Y:S01]  /*9f60*/  @P0 SHF.R.U32.HI R13, RZ, R17, R12 ;  /* 0x00000011ff0d0219 */ /* 0x020fe2000001160c */
[----:B------:R-:W-:-:S04]  /*9f70*/  IMAD.WIDE.U32 R6, R20, UR12, R6 ;  /* 0x0000000c14067c25 */ /* 0x000fc8000f8e0006 */
[----:B------:R-:W-:Y:S01]  /*9f80*/  IMAD R17, R21, UR12, R14 ;  /* 0x0000000c15117c24 */ /* 0x000fe2000f8e020e */
[----:B------:R-:W-:Y:S01]  /*9f90*/  SHF.R.S32.HI R14, RZ, 0x1f, R23 ;  /* 0x0000001fff0e7819 */ /* 0x000fe20000011417 */
[----:B------:R-:W-:-:S04]  /*9fa0*/  @P0 IMAD.HI.U32 R22, R11, R22, RZ ;  /* 0x000000160b160227 */ /* 0x000fc800078e00ff */
[----:B------:R-:W-:Y:S02]  /*9fb0*/  IMAD.IADD R7, R7, 0x1, R17 ;  /* 0x0000000107077824 */ /* 0x000fe400078e0211 */
[----:B------:R-:W-:Y:S01]  /*9fc0*/  IMAD.MOV.U32 R15, RZ, RZ, R11 ;  /* 0x000000ffff0f7224 */ /* 0x000fe200078e000b */
        /* <DEDUP_REMOVED lines=14> */
[----:B------:R-:W-:Y:S01]  /*a0b0*/  IMAD.MOV R18, RZ, RZ, -R15 ;  /* 0x000000ffff127224 */ /* 0x000fe200078e0a0f */
[----:B------:R-:W-:Y:S01]  /*a0c0*/  IADD3 R7, R7, R19, RZ ;  /* 0x0000001307077210 */ /* 0x000fe20007ffe0ff */
[----:B------:R-:W-:-:S02]  /*a0d0*/  IMAD R12, R12, UR4, RZ ;  /* 0x000000040c0c7c24 */ /* 0x000fc4000f8e02ff */
[C-C-:B------:R-:W-:Y:S02]  /*a0e0*/  IMAD R13, R8.reuse, R13, R11.reuse ;  /* 0x0000000d080d7224 */ /* 0x140fe400078e020b */
[----:B------:R-:W-:Y:S02]  /*a0f0*/  IMAD R11, R8, R18, R11 ;  /* 0x00000012080b7224 */ /* 0x000fe400078e020b */
[C---:B------:R-:W-:Y:S01]  /*a100*/  IMAD R17, R15.reuse, UR5, R12 ;  /* 0x000000050f117c24 */ /* 0x040fe2000f8e020c */
[----:B------:R-:W-:Y:S01]  /*a110*/  SHF.R.S32.HI R12, RZ, 0x1f, R13 ;  /* 0x0000001fff0c7819 */ /* 0x000fe2000001140d */
[----:B------:R-:W-:Y:S01]  /*a120*/  IMAD.WIDE.U32 R6, R15, UR4, R6 ;  /* 0x000000040f067c25 */ /* 0x000fe2000f8e0006 */
[----:B------:R-:W-:Y:S01]  /*a130*/  SHF.R.S32.HI R14, RZ, 0x1f, R11 ;  /* 0x0000001fff0e7819 */ /* 0x000fe2000001140b */
[----:B------:R-:W0:Y:S01]  /*a140*/  S2UR UR5, SR_CgaCtaId ;  /* 0x00000000000579c3 */ /* 0x000e220000008800 */
[----:B------:R-:W-:Y:S01]  /*a150*/  UMOV UR4, 0x400 ;  /* 0x0000040000047882 */ /* 0x000fe20000000000 */
[----:B------:R-:W-:-:S02]  /*a160*/  IMAD R12, R12, UR6, RZ ;  /* 0x000000060c0c7c24 */ /* 0x000fc4000f8e02ff */
        /* <DEDUP_REMOVED lines=33> */
[----:B------:R-:W-:-:S05]  /*a380*/  IADD3 R0, R0, -R17, RZ ;  /* 0x8000001100007210 */ /* 0x000fca0007ffe0ff */
        /* <DEDUP_REMOVED lines=21> */
[----:B------:R-:W-:-:S02]  /*a4e0*/  IADD3 R23, R0, 0x58, RZ ;  /* 0x0000005800177810 */ /* 0x000fc40007ffe0ff */
[----:B------:R-:W-:Y:S02]  /*a4f0*/  @!P3 LEA.HI R2, R2, R2, RZ, 0x1 ;  /* 0x000000020202b211 */ /* 0x000fe400078f08ff */
[----:B------:R-:W-:Y:S02]  /*a500*/  @!P4 LEA.HI R3, R3, R3, RZ, 0x1 ;  /* 0x000000030303c211 */ /* 0x000fe400078f08ff */
        /* <DEDUP_REMOVED lines=38> */
[----:B------:R-:W-:Y:S01]  /*a770*/  ISETP.GE.AND P1, PT, R23, UR4, PT ;  /* 0x0000000417007c0c */ /* 0x000fe2000bf26270 */
[--C-:B0-----:R-:W-:Y:S01]  /*a780*/  @!P2 IMAD.WIDE R2, R13, 0x4, R4.reuse ;  /* 0x000000040d02a825 */ /* 0x101fe200078e0204 */
[----:B------:R-:W-:Y:S02]  /*a790*/  ISETP.GE.AND P0, PT, R24, UR4, PT ;  /* 0x0000000418007c0c */ /* 0x000fe4000bf06270 */
[----:B------:R-:W-:Y:S01]  /*a7a0*/  IADD3 R22, R0, 0x88, RZ ;  /* 0x0000008800167810 */ /* 0x000fe20007ffe0ff */
        /* <DEDUP_REMOVED lines=8> */
[----:B------:R-:W-:Y:S02]  /*a830*/  @!P1 LEA.HI R23, R23, R23, RZ, 0x1 ;  /* 0x0000001717179211 */ /* 0x000fe400078f08ff */
        /* <DEDUP_REMOVED lines=77> */
[----:B------:R1:W-:Y:S01]  /*ad10*/  @!P4 ST.E.64 desc[UR36][R10.64], R112 ;  /* 0x000000700a00c985 */ /* 0x0003e2000c101b24 */
[C---:B--2---:R-:W-:Y:S02]  /*ad20*/  IADD3 R12, R0.reuse, 0xe8, RZ ;  /* 0x000000e8000c7810 */ /* 0x044fe40007ffe0ff */
[----:B------:R-:W-:Y:S01]  /*ad30*/  VIADD R19, R0, 0xd0 ;  /* 0x000000d000137836 */ /* 0x000fe20000000000 */
[----:B------:R2:W-:Y:S01]  /*ad40*/  @!P5 ST.E.64 desc[UR36][R14.64], R116 ;  /* 0x000000740e00d985 */ /* 0x0005e2000c101b24 */
[----:B------:R-:W-:Y:S01]  /*ad50*/  @!P6 IMAD.WIDE R16, R17, 0x4, R4 ;  /* 0x000000041110e825 */ /* 0x000fe200078e0204 */
[----:B------:R-:W-:-:S02]  /*ad60*/  ISETP.GE.AND P4, PT, R12, UR4, PT ;  /* 0x000000040c007c0c */ /* 0x000fc4000bf86270 */
[----:B------:R-:W-:Y:S01]  /*ad70*/  ISETP.GE.AND P1, PT, R19, UR4, PT ;  /* 0x0000000413007c0c */ /* 0x000fe2000bf26270 */
[C---:B------:R-:W-:Y:S01]  /*ad80*/  VIADD R21, R0.reuse, 0xe0 ;  /* 0x000000e000157836 */ /* 0x040fe20000000000 */
[----:B------:R3:W-:Y:S01]  /*ad90*/  @!P6 ST.E.64 desc[UR36][R16.64], R120 ;  /* 0x000000781000e985 */ /* 0x0007e2000c101b24 */
[----:B0-----:R-:W-:Y:S01]  /*ada0*/  VIADD R3, R0, 0xf8 ;  /* 0x000000f800037836 */ /* 0x001fe20000000000 */
[----:B------:R-:W-:Y:S01]  /*adb0*/  @!P0 LEA.HI R18, R18, R18, RZ, 0x1 ;  /* 0x0000001212128211 */ /* 0x000fe200078f08ff */
[----:B------:R-:W-:Y:S01]  /*adc0*/  VIADD R13, R0, 0xf0 ;  /* 0x000000f0000d7836 */ /* 0x000fe20000000000 */
[----:B------:R-:W-:Y:S02]  /*add0*/  ISETP.GE.AND P3, PT, R21, UR4, PT ;  /* 0x0000000415007c0c */ /* 0x000fe4000bf66270 */
[----:B------:R-:W-:Y:S02]  /*ade0*/  ISETP.GE.AND P6, PT, R3, UR4, PT ;  /* 0x0000000403007c0c */ /* 0x000fe4000bfc6270 */
[----:B------:R-:W-:-:S02]  /*adf0*/  ISETP.GE.AND P5, PT, R13, UR4, PT ;  /* 0x000000040d007c0c */ /* 0x000fc4000bfa6270 */
[----:B------:R-:W-:Y:S02]  /*ae00*/  @!P2 LEA.HI R20, R20, R20, RZ, 0x1 ;  /* 0x000000141414a211 */ /* 0x000fe400078f08ff */
[----:B------:R-:W-:Y:S02]  /*ae10*/  @!P1 LEA.HI R19, R19, R19, RZ, 0x1 ;  /* 0x0000001313139211 */ /* 0x000fe400078f08ff */
[----:B------:R-:W-:Y:S02]  /*ae20*/  @!P4 LEA.HI R12, R12, R12, RZ, 0x1 ;  /* 0x0000000c0c0cc211 */ /* 0x000fe400078f08ff */
[----:B-1----:R-:W-:Y:S02]  /*ae30*/  @!P1 LOP3.LUT R11, R19, 0xfffffffe, RZ, 0xc0, !PT ;  /* 0xfffffffe130b9812 */ /* 0x002fe400078ec0ff */
[----:B------:R-:W-:Y:S02]  /*ae40*/  @!P3 LEA.HI R21, R21, R21, RZ, 0x1 ;  /* 0x000000151515b211 */ /* 0x000fe400078f08ff */
[----:B------:R-:W-:-:S02]  /*ae50*/  @!P6 LEA.HI R10, R3, R3, RZ, 0x1 ;  /* 0x00000003030ae211 */ /* 0x000fc400078f08ff */
[----:B------:R-:W-:Y:S02]  /*ae60*/  @!P5 LEA.HI R2, R13, R13, RZ, 0x1 ;  /* 0x0000000d0d02d211 */ /* 0x000fe400078f08ff */
[----:B------:R-:W-:Y:S02]  /*ae70*/  @!P0 LOP3.LUT R3, R18, 0xfffffffe, RZ, 0xc0, !PT ;  /* 0xfffffffe12038812 */ /* 0x000fe400078ec0ff */
[----:B------:R-:W-:Y:S02]  /*ae80*/  @!P2 LOP3.LUT R13, R20, 0xfffffffe, RZ, 0xc0, !PT ;  /* 0xfffffffe140da812 */ /* 0x000fe400078ec0ff */
[----:B--2---:R-:W-:Y:S02]  /*ae90*/  @!P3 LOP3.LUT R15, R21, 0xfffffffe, RZ, 0xc0, !PT ;  /* 0xfffffffe150fb812 */ /* 0x004fe400078ec0ff */
[----:B---3--:R-:W-:Y:S01]  /*aea0*/  @!P4 LOP3.LUT R17, R12, 0xfffffffe, RZ, 0xc0, !PT ;  /* 0xfffffffe0c11c812 */ /* 0x008fe200078ec0ff */
        /* <DEDUP_REMOVED lines=16> */
.L_x_13816:
[----:B------:R-:W-:Y:S05]  /*afb0*/  BSYNC B0 ;  /* 0x0000000000007941 */ /* 0x000fea0003800000 */
.L_x_13815:
[----:B------:R-:W-:Y:S01]  /*afc0*/  ISETP.GE.AND P0, PT, R9, R8, PT ;  /* 0x000000080900720c */ /* 0x000fe20003f06270 */
[----:B0--3--:R2:W3:Y:S04]  /*afd0*/  SHFL.IDX PT, R3, R7, 0x1, 0x1c1f ;  /* 0x003c1f0007037f89 */ /* 0x0094e800000e0000 */
[----:B------:R2:W0:Y:S08]  /*afe0*/  SHFL.IDX PT, R2, R6, 0x1, 0x1c1f ;  /* 0x003c1f0006027f89 */ /* 0x00043000000e0000 */
[----:B--2---:R-:W-:Y:S05]  /*aff0*/  @P0 BRA `(.L_x_13774) ;  /* 0x0000005400680947 */ /* 0x004fea0003800000 */
        /* <DEDUP_REMOVED lines=18> */
[----:B------:R-:W-:Y:S02]  /*b120*/  @!P1 LEA.HI R4, R4, R4, RZ, 0x1 ;  /* 0x0000000404049211 */ /* 0x000fe400078f08ff */
[----:B------:R-:W-:Y:S02]  /*b130*/  @!P2 LEA.HI R5, R5, R5, RZ, 0x1 ;  /* 0x000000050505a211 */ /* 0x000fe400078f08ff */
[----:B------:R-:W-:Y:S02]  /*b140*/  @!P1 LOP3.LUT R7, R4, 0xfffffffe, RZ, 0xc0, !PT ;  /* 0xfffffffe04079812 */ /* 0x000fe400078ec0ff */
[----:B------:R-:W-:Y:S01]  /*b150*/  @!P2 LOP3.LUT R9, R5, 0xfffffffe, RZ, 0xc0, !PT ;  /* 0xfffffffe0509a812 */ /* 0x000fe200078ec0ff */
[--C-:B0--3--:R-:W-:Y:S01]  /*b160*/  @!P0 IMAD.WIDE R4, R0, 0x4, R2.reuse ;  /* 0x0000000400048825 */ /* 0x109fe200078e0202 */
        /* <DEDUP_REMOVED lines=131> */
[C---:B------:R-:W-:Y:S01]  /*b9a0*/  VIADD R17, R0.reuse, 0xe8 ;  /* 0x000000e800117836 */ /* 0x040fe20000000000 */
[----:B------:R-:W-:Y:S01]  /*b9b0*/  @!P6 LEA.HI R19, R19, R19, RZ, 0x1 ;  /* 0x000000131313e211 */ /* 0x000fe200078f08ff */
[----:B------:R-:W-:Y:S01]  /*b9c0*/  VIADD R0, R0, 0xf8 ;  /* 0x000000f800007836 */ /* 0x000fe20000000000 */
[----:B------:R-:W-:Y:S02]  /*b9d0*/  ISETP.GE.AND P1, PT, R15, UR4, PT ;  /* 0x000000040f007c0c */ /* 0x000fe4000bf26270 */
        /* <DEDUP_REMOVED lines=13> */
[----:B------:R-:W-:-:S02]  /*bab0*/  @!P1 LOP3.LUT R15, R15, 0xfffffffe, RZ, 0xc0, !PT ;  /* 0xfffffffe0f0f9812 */ /* 0x000fc400078ec0ff */
        /* <DEDUP_REMOVED lines=20> */
.L_x_13814:
        /* <DEDUP_REMOVED lines=31> */
[----:B------:R-:W-:Y:S01]  /*bdf0*/  IADD3 R7, -R5, RZ, RZ ;  /* 0x000000ff05077210 */ /* 0x000fe20007ffe1ff */
        /* <DEDUP_REMOVED lines=8> */
[----:B------:R-:W-:Y:S02]  /*be80*/  IMAD.U32 R3, RZ, RZ, UR6 ;  /* 0x00000006ff037e24 */ /* 0x000fe4000f8e00ff */
[----:B------:R-:W-:Y:S01]  /*be90*/  IMAD R11, R11, UR7, R12 ;  /* 0x000000070b0b7c24 */ /* 0x000fe2000f8e020c */
[----:B------:R-:W-:Y:S01]  /*bea0*/  SHF.R.S32.HI R0, RZ, 0x1f, R7 ;  /* 0x0000001fff007819 */ /* 0x000fe20000011407 */
[----:B------:R-:W-:-:S04]  /*beb0*/  IMAD.WIDE.U32 R2, R10, UR7, R2 ;  /* 0x000000070a027c25 */ /* 0x000fc8000f8e0002 */
[----:B------:R-:W-:Y:S02]  /*bec0*/  IMAD.IADD R3, R11, 0x1, R3 ;  /* 0x000000010b037824 */ /* 0x000fe400078e0203 */
[----:B------:R-:W-:Y:S02]  /*bed0*/  IMAD R4, R4, UR4, RZ ;  /* 0x0000000404047c24 */ /* 0x000fe4000f8e02ff */
[----:B------:R-:W-:-:S04]  /*bee0*/  IMAD.WIDE.U32 R2, R9, UR4, R2 ;  /* 0x0000000409027c25 */ /* 0x000fc8000f8e0002 */
        /* <DEDUP_REMOVED lines=15> */
.L_x_13772:
        /* <DEDUP_REMOVED lines=18> */
.L_x_13817:
[----:B------:R-:W-:Y:S01]  /*c100*/  ULDC UR43, c[0x0][0xd50] ;  /* 0x00035400002b7ab9 */ /* 0x000fe20000000800 */
[----:B------:R-:W-:Y:S01]  /*c110*/  UMOV UR39, UR6 ;  /* 0x0000000600277c82 */ /* 0x000fe20008000000 */
[----:B------:R-:W-:-:S11]  /*c120*/  UISETP.NE.AND UP0, UPT, UR43, 0x1, UPT ;  /* 0x000000012b00788c */ /* 0x000fd6000bf05270 */
[----:B------:R-:W-:Y:S01]  /*c130*/  @UP0 ULDC UR4, c[0x0][0xd54] ;  /* 0x0003550000040ab9 */ /* 0x000fe20000000800 */
[----:B------:R-:W-:Y:S01]  /*c140*/  @UP0 ULDC UR7, c[0x0][0xd58] ;  /* 0x0003560000070ab9 */ /* 0x000fe20000000800 */
[----:B------:R-:W-:-:S04]  /*c150*/  UIMAD.WIDE.U32 UR4, UR6, UR4, URZ ;  /* 0x00000004060472a5 */ /* 0x000fc8000f8e003f */
[----:B------:R-:W-:-:S12]  /*c160*/  @UP0 USHF.R.U32.HI UR39, URZ, UR7, UR5 ;  /* 0x000000073f270299 */ /* 0x000fd80008011605 */
.L_x_13818:
[----:B------:R-:W-:Y:S01]  /*c170*/  ISETP.LE.AND P0, PT, RZ, UR45, PT ;  /* 0x0000002dff007c0c */ /* 0x000fe2000bf03270 */
[----:B------:R-:W-:Y:S01]  /*c180*/  UIADD3 UR4, -UR39, URZ, URZ ;  /* 0x0000003f27047290 */ /* 0x000fe2000fffe13f */
[----:B------:R-:W-:Y:S01]  /*c190*/  IMAD.MOV.U32 R26, RZ, RZ, 0x1 ;  /* 0x00000001ff1a7424 */ /* 0x000fe200078e00ff */
[----:B------:R-:W-:Y:S01]  /*c1a0*/  MOV R6, 0x1 ;  /* 0x0000000100067802 */ /* 0x000fe20000000f00 */
[----:B------:R-:W-:Y:S01]  /*c1b0*/  IMAD.MOV.U32 R0, RZ, RZ, RZ ;  /* 0x000000ffff007224 */ /* 0x000fe200078e00ff */
[----:B------:R-:W-:-:S08]  /*c1c0*/  UIMAD UR43, UR43, UR4, UR6 ;  /* 0x000000042b2b72a4 */ /* 0x000fd0000f8e0206 */
        /* <DEDUP_REMOVED lines=31> */
[----:B------:R-:W-:Y:S02]  /*c3c0*/  UIMAD.WIDE UR4, UR4, 0x2aaaaaab, URZ ;  /* 0x2aaaaaab040478a5 */ /* 0x000fe4000f8e023f */
[----:B------:R-:W-:Y:S02]  /*c3d0*/  UIADD3 UR6, UR7, UR6, URZ ;  /* 0x0000000607067290 */ /* 0x000fe4000fffe03f */
[----:B------:R-:W-:Y:S02]  /*c3e0*/  USHF.R.U32.HI UR41, URZ, 0x1f, UR5 ;  /* 0x0000001f3f297899 */ /* 0x000fe40008011605 */
[----:B------:R-:W-:Y:S02]  /*c3f0*/  UIMAD.WIDE UR6, UR6, 0x2aaaaaab, URZ ;  /* 0x2aaaaaab060678a5 */ /* 0x000fe4000f8e023f */
[----:B------:R-:W-:-:S02]  /*c400*/  ULEA.HI.SX32 UR41, UR5, UR41, 0x1c ;  /* 0x0000002905297291 */ /* 0x000fc4000f8fe23f */
[----:B------:R-:W-:Y:S02]  /*c410*/  USHF.R.U32.HI UR42, URZ, 0x1f, UR7 ;  /* 0x0000001f3f2a7899 */ /* 0x000fe40008011607 */
[----:B------:R-:W-:Y:S02]  /*c420*/  ULOP3.LUT UR43, UR43, 0xffff, URZ, 0xc0, !UPT ;  /* 0x0000ffff2b2b7892 */ /* 0x000fe4000f8ec03f */
[----:B------:R-:W-:Y:S01]  /*c430*/  ULEA.HI.SX32 UR42, UR7, UR42, 0x1c ;  /* 0x0000002a072a7291 */ /* 0x000fe2000f8fe23f */
        /* <DEDUP_REMOVED lines=38> */
.L_x_13820:
[----:B------:R-:W-:Y:S02]  /*c6a0*/  UIMAD UR48, UR43, UR38, URZ ;  /* 0x000000262b3072a4 */ /* 0x000fe4000f8e023f */
[----:B------:R-:W-:Y:S01]  /*c6b0*/  MOV R0, UR38 ;  /* 0x0000002600007c02 */ /* 0x000fe20008000f00 */
[----:B------:R-:W-:-:S03]  /*c6c0*/  IMAD.MOV.U32 R6, RZ, RZ, 0x1 ;  /* 0x00000001ff067424 */ /* 0x000fc600078e00ff */
        /* <DEDUP_REMOVED lines=21> */
[----:B------:R-:W-:Y:S01]  /*c820*/  MOV R13, RZ ;  /* 0x000000ff000d7202 */ /* 0x000fe20000000f00 */
[----:B------:R-:W-:-:S02]  /*c830*/  IMAD.U32 R10, RZ, RZ, UR4 ;  /* 0x00000004ff0a7e24 */ /* 0x000fc4000f8e00ff */
[----:B------:R-:W-:Y:S02]  /*c840*/  IMAD.U32 R11, RZ, RZ, UR5 ;  /* 0x00000005ff0b7e24 */ /* 0x000fe4000f8e00ff */
[----:B------:R-:W-:Y:S02]  /*c850*/  IMAD.MOV.U32 R8, RZ, RZ, 0x70 ;  /* 0x00000070ff087424 */ /* 0x000fe400078e00ff */
[----:B------:R-:W-:-:S07]  /*c860*/  IMAD.MOV.U32 R12, RZ, RZ, 0x1 ;  /* 0x00000001ff0c7424 */ /* 0x000fce00078e00ff */
[----:B------:R-:W-:-:S07]  /*c870*/  LEPC R20, `(.L_x_13821) ;  /* 0x000000001014794e */ /* 0x000fce0000000000 */
[----:B0----5:R-:W-:Y:S05]  /*c880*/  CALL.ABS.NOINC R2 ;  /* 0x0000000002007343 */ /* 0x021fea0003c00000 */
.L_x_13821:
        /* <DEDUP_REMOVED lines=20> */
.L_x_13823:
        /* <DEDUP_REMOVED lines=8> */
[----:B------:R-:W-:Y:S01]  /*ca50*/  MOV R13, RZ ;  /* 0x000000ff000d7202 */ /* 0x000fe20000000f00 */
[----:B------:R-:W-:Y:S02]  /*ca60*/  IMAD.U32 R10, RZ, RZ, UR4 ;  /* 0x00000004ff0a7e24 */ /* 0x000fe4000f8e00ff */
[----:B------:R-:W-:-:S02]  /*ca70*/  IMAD.U32 R11, RZ, RZ, UR5 ;  /* 0x00000005ff0b7e24 */ /* 0x000fc4000f8e00ff */
[----:B------:R-:W-:Y:S02]  /*ca80*/  IMAD.MOV.U32 R8, RZ, RZ, 0x70 ;  /* 0x00000070ff087424 */ /* 0x000fe400078e00ff */
[----:B0-----:R-:W-:-:S07]  /*ca90*/  IMAD.MOV.U32 R12, RZ, RZ, 0x1 ;  /* 0x00000001ff0c7424 */ /* 0x001fce00078e00ff */
[----:B------:R-:W-:-:S07]  /*caa0*/  LEPC R20, `(.L_x_13822) ;  /* 0x000000001014794e */ /* 0x000fce0000000000 */
[----:B-1----:R-:W-:Y:S05]  /*cab0*/  CALL.ABS.NOINC R2 ;  /* 0x0000000002007343 */ /* 0x002fea0003c00000 */
.L_x_13822:
        /* <DEDUP_REMOVED lines=23> */
[----:B------:R-:W-:-:S05]  /*cc30*/  IMAD R4, R0, 0x60, R32 ;  /* 0x0000006000047824 */ /* 0x000fca00078e0220 */
[C---:B------:R-:W-:Y:S01]  /*cc40*/  ISETP.GE.AND P0, PT, R4.reuse, UR40, PT ;  /* 0x0000002804007c0c */ /* 0x040fe2000bf06270 */
[----:B------:R-:W1:Y:S01]  /*cc50*/  @P1 LDC R3, c[0x0][0x438] ;  /* 0x00010e00ff031b82 */ /* 0x000e620000000800 */
[----:B-----5:R-:W-:Y:S02]  /*cc60*/  IADD3 R10, R4, R27, RZ ;  /* 0x0000001b040a7210 */ /* 0x020fe40007ffe0ff */
[----:B------:R-:W-:-:S03]  /*cc70*/  ISETP.GT.U32.OR P0, PT, R32, 0x5f, P0 ;  /* 0x0000005f2000780c */ /* 0x000fc60000704470 */
[----:B------:R-:W-:-:S10]  /*cc80*/  IMAD.MOV.U32 R11, RZ, RZ, R10 ;  /* 0x000000ffff0b7224 */ /* 0x000fd400078e000a */
        /* <DEDUP_REMOVED lines=34> */
.L_x_13870:
[----:B------:R-:W2:Y:S01]  /*ceb0*/  LDL R2, [R1] ;  /* 0x0000000001027983 */ /* 0x000ea20000100800 */
[----:B-----5:R-:W-:Y:S02]  /*cec0*/  @!P0 SHF.R.S32.HI R3, RZ, 0x1f, R4 ;  /* 0x0000001fff038819 */ /* 0x020fe40000011404 */
[----:B------:R-:W-:Y:S02]  /*ced0*/  CS2R R22, SRZ ;  /* 0x0000000000167805 */ /* 0x000fe4000001ff00 */
[----:B------:R-:W-:Y:S01]  /*cee0*/  LOP3.LUT R16, R16, 0xffff7fff, RZ, 0xc0, !PT ;  /* 0xffff7fff10107812 */ /* 0x000fe200078ec0ff */
[----:B------:R-:W-:Y:S01]  /*cef0*/  IMAD.U32 R29, RZ, RZ, UR39 ;  /* 0x00000027ff1d7e24 */ /* 0x000fe2000f8e00ff */
[----:B------:R-:W-:Y:S01]  /*cf00*/  @!P0 MOV R22, R4 ;  /* 0x0000000400168202 */ /* 0x000fe20000000f00 */
        /* <DEDUP_REMOVED lines=13> */
.L_x_13825:
[----:B------:R-:W-:-:S05]  /*cfe0*/  IMAD.MOV.U32 R2, RZ, RZ, 0x1 ;  /* 0x00000001ff027424 */ /* 0x000fca00078e00ff */
[----:B------:R-:W-:-:S04]  /*cff0*/  SHF.L.U32 R2, R2, 0x1f, RZ ;  /* 0x0000001f02027819 */ /* 0x000fc800000006ff */
[----:B------:R-:W0:Y:S02]  /*d000*/  SYNCS.PHASECHK.TRANS64.TRYWAIT P0, [UR44+0x32440], R2 ;  /* 0x03244002ff0075a7 */ /* 0x000e24000800016c */
[----:B0-----:R-:W-:Y:S05]  /*d010*/  @!P0 BRA `(.L_x_13826) ;  /* 0x0000003800488947 */ /* 0x001fea0003800000 */
.L_x_13871:
[----:B------:R-:W-:Y:S01]  /*d020*/  SHF.R.S32.HI R26, RZ, 0x1f, R19 ;  /* 0x0000001fff1a7819 */ /* 0x000fe20000011413 */
[----:B------:R-:W-:Y:S01]  /*d030*/  ULDC.64 UR4, c[0x0][0x300] ;  /* 0x0000c00000047ab9 */ /* 0x000fe20000000a00 */
[----:B------:R-:W-:Y:S01]  /*d040*/  R2UR UR6, R29 ;  /* 0x000000001d0672ca */ /* 0x000fe200000e0000 */
[----:B------:R-:W-:Y:S01]  /*d050*/  IMAD.MOV.U32 R9, RZ, RZ, -0x60 ;  /* 0xffffffa0ff097424 */ /* 0x000fe200078e00ff */
[----:B------:R-:W-:Y:S01]  /*d060*/  LOP3.LUT R16, R16, 0xfffffffd, RZ, 0xc0, !PT ;  /* 0xfffffffd10107812 */ /* 0x000fe200078ec0ff */
[----:B0-----:R-:W-:Y:S02]  /*d070*/  IMAD R2, R26, UR4, RZ ;  /* 0x000000041a027c24 */ /* 0x001fe4000f8e02ff */
[----:B------:R-:W-:Y:S02]  /*d080*/  IMAD.SHL.U32 R28, R7, 0x8, RZ ;  /* 0x00000008071c7824 */ /* 0x000fe400078e00ff */
        /* <DEDUP_REMOVED lines=17> */
[----:B------:R-:W-:Y:S01]  /*d1a0*/  LOP3.LUT R3, R6, 0x1c0, RZ, 0xc0, !PT ;  /* 0x000001c006037812 */ /* 0x000fe200078ec0ff */
[----:B------:R-:W-:Y:S02]  /*d1b0*/  ULDC UR4, c[0x0][0x2f4] ;  /* 0x0000bd0000047ab9 */ /* 0x000fe40000000800 */
[----:B------:R-:W-:-:S02]  /*d1c0*/  ISETP.GE.AND P2, PT, R17, UR4, PT ;  /* 0x0000000411007c0c */ /* 0x000fc4000bf46270 */
[----:B------:R-:W-:Y:S02]  /*d1d0*/  LOP3.LUT R3, R3, 0x38, R6, 0xf8, !PT ;  /* 0x0000003803037812 */ /* 0x000fe400078ef806 */
[----:B------:R-:W-:Y:S02]  /*d1e0*/  LEA.HI.X R5, R2, UR7, R5, 0x1, P0 ;  /* 0x0000000702057c11 */ /* 0x000fe400080f0c05 */
[----:B------:R-:W-:Y:S01]  /*d1f0*/  LOP3.LUT R3, R3, 0x38, R18, 0x78, !PT ;  /* 0x0000003803037812 */ /* 0x000fe200078e7812 */
[----:B------:R-:W-:-:S03]  /*d200*/  IMAD R18, R0, R9, UR40 ;  /* 0x0000002800127e24 */ /* 0x000fc6000f8e0209 */
[----:B------:R-:W-:Y:S01]  /*d210*/  LOP3.LUT R28, R3, 0x200, R28, 0xf8, !PT ;  /* 0x00000200031c7812 */ /* 0x000fe200078ef81c */
[----:B------:R-:W-:Y:S02]  /*d220*/  IMAD.IADD R18, R18, 0x1, -R37 ;  /* 0x0000000112127824 */ /* 0x000fe400078e0a25 */
[----:B------:R-:W-:-:S03]  /*d230*/  @P2 LOP3.LUT R16, R16, 0x2, RZ, 0xfc, !PT ;  /* 0x0000000210102812 */ /* 0x000fc600078efcff */
[----:B------:R-:W-:Y:S01]  /*d240*/  ISETP.GE.AND P0, PT, R18, 0x1, PT ;  /* 0x000000011200780c */ /* 0x000fe20003f06270 */
[----:B------:R-:W-:-:S12]  /*d250*/  BRA.DIV UR5, `(.L_x_13827) ;  /* 0x0000003605d07947 */ /* 0x000fd8000b800000 */
[----:B------:R-:W0:Y:S01]  /*d260*/  SHFL.IDX PT, R14, R4, RZ, 0x181f ;  /* 0x00181fff040e7589 */ /* 0x000e2200000e0000 */
[----:B------:R-:W-:-:S03]  /*d270*/  @P0 LEA R7, R28, UR44, 0x1 ;  /* 0x0000002c1c070c11 */ /* 0x000fc6000f8e08ff */
[----:B------:R-:W1:Y:S01]  /*d280*/  SHFL.IDX PT, R0, R5, RZ, 0x181f ;  /* 0x00181fff05007589 */ /* 0x000e6200000e0000 */
[----:B0-----:R-:W-:-:S03]  /*d290*/  @P0 LEA R2, P1, R17, R14, 0x1 ;  /* 0x0000000e11020211 */ /* 0x001fc600078208ff */
[----:B------:R-:W0:Y:S01]  /*d2a0*/  SHFL.IDX PT, R14, R4, 0x1, 0x181f ;  /* 0x00381f00040e7f89 */ /* 0x000e2200000e0000 */
[----:B-1----:R-:W-:-:S03]  /*d2b0*/  @P0 IADD3.X R3, RZ, R0, RZ, P1, !PT ;  /* 0x00000000ff030210 */ /* 0x002fc60000ffe4ff */
        /* <DEDUP_REMOVED lines=30> */
.L_x_13885:
        /* <DEDUP_REMOVED lines=15> */
.L_x_13828:
        /* <DEDUP_REMOVED lines=24> */
.L_x_13829:
[----:B------:R-:W-:Y:S01]  /*d710*/  UISETP.NE.AND UP0, UPT, UR47, URZ, UPT ;  /* 0x0000003f2f00728c */ /* 0x000fe2000bf05270 */
[----:B------:R-:W-:Y:S01]  /*d720*/  IMAD.U32 R3, RZ, RZ, UR46 ;  /* 0x0000002eff037e24 */ /* 0x000fe2000f8e00ff */
[----:B------:R-:W-:Y:S01]  /*d730*/  R2UR UR6, R29 ;  /* 0x000000001d0672ca */ /* 0x000fe200000e0000 */
[----:B------:R-:W-:Y:S01]  /*d740*/  ULDC.64 UR8, c[0x0][0x2d8] ;  /* 0x0000b60000087ab9 */ /* 0x000fe20000000a00 */
[----:B------:R-:W0:Y:S01]  /*d750*/  LDC R7, c[0x0][0x448] ;  /* 0x00011200ff077b82 */ /* 0x000e220000000800 */
        /* <DEDUP_REMOVED lines=14> */
[----:B------:R-:W-:Y:S02]  /*d840*/  UIMAD UR6, UR49, UR8, URZ ;  /* 0x00000008310672a4 */ /* 0x000fe4000f8e023f */
[----:B------:R-:W-:Y:S02]  /*d850*/  UIMAD.WIDE.U32 UR4, UR45, UR8, UR4 ;  /* 0x000000082d0472a5 */ /* 0x000fe4000f8e0004 */
[----:B------:R-:W-:-:S04]  /*d860*/  UIMAD UR6, UR45, UR9, UR6 ;  /* 0x000000092d0672a4 */ /* 0x000fc8000f8e0206 */
[----:B------:R-:W-:Y:S02]  /*d870*/  UIADD3 UR6, UR5, UR6, URZ ;  /* 0x0000000605067290 */ /* 0x000fe4000fffe03f */
[----:B------:R-:W-:Y:S02]  /*d880*/  IMAD.U32 R5, RZ, RZ, UR5 ;  /* 0x00000005ff057e24 */ /* 0x000fe4000f8e00ff */
[----:B------:R-:W-:Y:S02]  /*d890*/  IMAD.MOV R5, RZ, RZ, -R9 ;  /* 0x000000ffff057224 */ /* 0x000fe400078e0a09 */
[----:B------:R-:W-:Y:S01]  /*d8a0*/  IMAD.U32 R4, RZ, RZ, UR4 ;  /* 0x00000004ff047e24 */ /* 0x000fe2000f8e00ff */
[----:B------:R-:W-:Y:S01]  /*d8b0*/  ULDC.64 UR4, c[0x0][0x2d0] ;  /* 0x0000b40000047ab9 */ /* 0x000fe20000000a00 */
[----:B0-----:R-:W-:Y:S01]  /*d8c0*/  IMAD R5, R7, R5, R24 ;  /* 0x0000000507057224 */ /* 0x001fe200078e0218 */
[----:B------:R-:W-:Y:S01]  /*d8d0*/  MOV R3, UR6 ;  /* 0x0000000600037c02 */ /* 0x000fe20008000f00 */
[----:B------:R-:W-:-:S02]  /*d8e0*/  IMAD R0, R0, UR4, RZ ;  /* 0x0000000400007c24 */ /* 0x000fc4000f8e02ff */
[----:B------:R-:W-:Y:S02]  /*d8f0*/  IMAD.MOV.U32 R2, RZ, RZ, R4 ;  /* 0x000000ffff027224 */ /* 0x000fe400078e0004 */
        /* <DEDUP_REMOVED lines=10> */
[----:B------:R-:W-:Y:S01]  /*d9a0*/  ULDC UR4, c[0x0][0x2b8] ;  /* 0x0000ae0000047ab9 */ /* 0x000fe20000000800 */
[----:B------:R-:W-:-:S04]  /*d9b0*/  IADD3 R3, R3, R9, RZ ;  /* 0x0000000903037210 */ /* 0x000fc80007ffe0ff */
        /* <DEDUP_REMOVED lines=8> */
[----:B------:R-:W-:Y:S01]  /*da40*/  IMAD R5, R7, UR4, RZ ;  /* 0x0000000407057c24 */ /* 0x000fe2000f8e02ff */
[----:B------:R-:W1:Y:S01]  /*da50*/  SHFL.IDX PT, R3, R6, RZ, 0x181f ;  /* 0x00181fff06037589 */ /* 0x000e6200000e0000 */
[----:B------:R-:W-:-:S03]  /*da60*/  IMAD R4, R4, 0x80, R37 ;  /* 0x0000008004047824 */ /* 0x000fc600078e0225 */
[----:B------:R-:W-:Y:S01]  /*da70*/  SHFL.IDX PT, R7, R6, 0x1, 0x181f ;  /* 0x00381f0006077f89 */ /* 0x000fe200000e0000 */
[C---:B------:R-:W-:Y:S01]  /*da80*/  VIADD R2, R4.reuse, 0x10 ;  /* 0x0000001004027836 */ /* 0x040fe20000000000 */
[CC--:B------:R-:W-:Y:S01]  /*da90*/  ISETP.GE.AND P4, PT, R4.reuse, R5.reuse, PT ;  /* 0x000000050400720c */ /* 0x0c0fe20003f86270 */
[C---:B------:R-:W-:Y:S01]  /*daa0*/  VIADD R20, R4.reuse, 0x30 ;  /* 0x0000003004147836 */ /* 0x040fe20000000000 */
[C---:B------:R-:W-:Y:S01]  /*dab0*/  IADD3 R8, R4.reuse, 0x20, RZ ;  /* 0x0000002004087810 */ /* 0x040fe20007ffe0ff */
[----:B------:R-:W-:Y:S01]  /*dac0*/  VIADD R15, R4, 0x40 ;  /* 0x00000040040f7836 */ /* 0x000fe20000000000 */
[-C--:B------:R-:W-:Y:S02]  /*dad0*/  ISETP.GE.AND P3, PT, R2, R5.reuse, PT ;  /* 0x000000050200720c */ /* 0x080fe40003f66270 */
[----:B------:R-:W-:Y:S01]  /*dae0*/  SHFL.IDX PT, R2, R6, 0x2, 0x181f ;  /* 0x00581f0006027f89 */ /* 0x000fe200000e0000 */
[-C--:B------:R-:W-:Y:S02]  /*daf0*/  ISETP.GE.AND P2, PT, R8, R5.reuse, PT ;  /* 0x000000050800720c */ /* 0x080fe40003f46270 */
[----:B------:R-:W-:Y:S01]  /*db00*/  ISETP.GE.AND P5, PT, R20, R5, PT ;  /* 0x000000051400720c */ /* 0x000fe20003fa6270 */
[----:B------:R-:W-:Y:S03]  /*db10*/  SHFL.IDX PT, R8, R6, 0x3, 0x181f ;  /* 0x00781f0006087f89 */ /* 0x000fe600000e0000 */
[----:B0-----:R-:W-:Y:S01]  /*db20*/  @!P4 LEA R10, P1, R17, R14, 0x1 ;  /* 0x0000000e110ac211 */ /* 0x001fe200078208ff */
[----:B------:R-:W-:Y:S01]  /*db30*/  SHFL.IDX PT, R20, R0, 0x4, 0x181f ;  /* 0x00981f0000147f89 */ /* 0x000fe200000e0000 */
[----:B------:R-:W-:-:S02]  /*db40*/  @!P4 LEA R9, R28, UR44, 0x1 ;  /* 0x0000002c1c09cc11 */ /* 0x000fc4000f8e08ff */
[----:B------:R-:W-:Y:S01]  /*db50*/  @P4 LOP3.LUT R16, R16, 0x1000, RZ, 0xfc, !PT ;  /* 0x0000100010104812 */ /* 0x000fe200078efcff */
[----:B------:R-:W0:Y:S01]  /*db60*/  SHFL.IDX PT, R14, R0, 0x1, 0x181f ;  /* 0x00381f00000e7f89 */ /* 0x000e2200000e0000 */
[----:B-1----:R-:W-:Y:S02]  /*db70*/  @!P4 IMAD.X R3, RZ, RZ, R3, P1 ;  /* 0x000000ffff03c224 */ /* 0x002fe400008e0603 */
[----:B------:R-:W-:-:S04]  /*db80*/  LOP3.LUT R16, R16, 0xfffff7ff, RZ, 0xc0, !PT ;  /* 0xfffff7ff10107812 */ /* 0x000fc800078ec0ff */
[----:B------:R-:W-:-:S04]  /*db90*/  @P3 LOP3.LUT R16, R16, 0x800, RZ, 0xfc, !PT ;  /* 0x0000080010103812 */ /* 0x000fc800078efcff */
[----:B------:R-:W-:-:S04]  /*dba0*/  LOP3.LUT R16, R16, 0xfffffbff, RZ, 0xc0, !PT ;  /* 0xfffffbff10107812 */ /* 0x000fc800078ec0ff */
[----:B------:R-:W-:-:S04]  /*dbb0*/  @P2 LOP3.LUT R16, R16, 0x400, RZ, 0xfc, !PT ;  /* 0x0000040010102812 */ /* 0x000fc800078efcff */
[----:B------:R-:W-:-:S04]  /*dbc0*/  LOP3.LUT R16, R16, 0xfffffdff, RZ, 0xc0, !PT ;  /* 0xfffffdff10107812 */ /* 0x000fc800078ec0ff */
[----:B------:R-:W-:Y:S02]  /*dbd0*/  @P5 LOP3.LUT R16, R16, 0x200, RZ, 0xfc, !PT ;  /* 0x0000020010105812 */ /* 0x000fe400078efcff */
[C---:B0-----:R-:W-:Y:S02]  /*dbe0*/  @!P3 LEA R12, P1, R17.reuse, R14, 0x1 ;  /* 0x0000000e110cb211 */ /* 0x041fe400078208ff */
[----:B------:R-:W0:Y:S01]  /*dbf0*/  SHFL.IDX PT, R14, R0, 0x2, 0x181f ;  /* 0x00581f00000e7f89 */ /* 0x000e2200000e0000 */
[----:B------:R-:W-:Y:S02]  /*dc00*/  LOP3.LUT R16, R16, 0xfffffeff, RZ, 0xc0, !PT ;  /* 0xfffffeff10107812 */ /* 0x000fe400078ec0ff */
[----:B------:R-:W-:Y:S01]  /*dc10*/  @!P3 IMAD.X R11, RZ, RZ, R7, P1 ;  /* 0x000000ffff0bb224 */ /* 0x000fe200008e0607 */
[----:B0-----:R-:W-:-:S05]  /*dc20*/  @!P2 LEA R13, P1, R17, R14, 0x1 ;  /* 0x0000000e110da211 */ /* 0x001fca00078208ff */
[----:B------:R-:W-:Y:S02]  /*dc30*/  @!P2 IMAD.X R14, RZ, RZ, R2, P1 ;  /* 0x000000ffff0ea224 */ /* 0x000fe400008e0602 */
[----:B------:R-:W0:Y:S02]  /*dc40*/  SHFL.IDX PT, R2, R0, 0x3, 0x181f ;  /* 0x00781f0000027f89 */ /* 0x000e2400000e0000 */
[----:B0-----:R-:W-:Y:S01]  /*dc50*/  @!P5 LEA R7, P1, R17, R2, 0x1 ;  /* 0x000000021107d211 */ /* 0x001fe200078208ff */
[----:B------:R-:W-:Y:S02]  /*dc60*/  @!P4 IMAD.MOV.U32 R2, RZ, RZ, R10 ;  /* 0x000000ffff02c224 */ /* 0x000fe400078e000a */
[----:B------:R-:W0:Y:S02]  /*dc70*/  SHFL.IDX PT, R10, R6, 0x4, 0x181f ;  /* 0x00981f00060a7f89 */ /* 0x000e2400000e0000 */
[----:B------:R-:W-:Y:S02]  /*dc80*/  @!P5 IMAD.X R8, RZ, RZ, R8, P1 ;  /* 0x000000ffff08d224 */ /* 0x000fe400008e0608 */
[----:B------:R1:W-:Y:S01]  /*dc90*/  @!P4 LDGSTS.E.BYPASS.LTC128B.128 [R9+0x18400], desc[UR36][R2.64], !P0 ;  /* 0x184000000209cfae */ /* 0x0003e2000c101d64 */
[----:B------:R-:W-:-:S02]  /*dca0*/  ISETP.GE.AND P4, PT, R15, R5, PT ;  /* 0x000000050f00720c */ /* 0x000fc40003f86270 */
[----:B------:R-:W-:Y:S01]  /*dcb0*/  @!P3 LEA R15, R28, UR44, 0x1 ;  /* 0x0000002c1c0fbc11 */ /* 0x000fe2000f8e08ff */
[----:B-1----:R-:W-:-:S10]  /*dcc0*/  @!P3 IMAD.MOV.U32 R2, RZ, RZ, R12 ;  /* 0x000000ffff02b224 */ /* 0x002fd400078e000c */
[----:B------:R-:W-:Y:S01]  /*dcd0*/  @!P4 LEA R9, P1, R17, R20, 0x1 ;  /* 0x000000141109c211 */ /* 0x000fe200078208ff */
[----:B------:R-:W-:Y:S01]  /*dce0*/  @!P3 IMAD.MOV.U32 R3, RZ, RZ, R11 ;  /* 0x000000ffff03b224 */ /* 0x000fe200078e000b */
[----:B------:R-:W1:Y:S01]  /*dcf0*/  SHFL.IDX PT, R20, R0, 0x5, 0x181f ;  /* 0x00b81f0000147f89 */ /* 0x000e6200000e0000 */
[----:B------:R-:W-:Y:S01]  /*dd00*/  VIADD R12, R4, 0x50 ;  /* 0x00000050040c7836 */ /* 0x000fe20000000000 */
[----:B------:R-:W-:Y:S02]  /*dd10*/  @P4 LOP3.LUT R16, R16, 0x100, RZ, 0xfc, !PT ;  /* 0x0000010010104812 */ /* 0x000fe400078efcff */
[----:B------:R2:W-:Y:S01]  /*dd20*/  @!P3 LDGSTS.E.BYPASS.LTC128B.128 [R15+0x18c00], desc[UR36][R2.64], !P0 ;  /* 0x18c00000020fbfae */ /* 0x0005e2000c101d64 */
[----:B0-----:R-:W-:Y:S02]  /*dd30*/  @!P4 IADD3.X R10, RZ, R10, RZ, P1, !PT ;  /* 0x0000000aff0ac210 */ /* 0x001fe40000ffe4ff */
[----:B------:R-:W-:Y:S02]  /*dd40*/  ISETP.GE.AND P3, PT, R12, R5, PT ;  /* 0x000000050c00720c */ /* 0x000fe40003f66270 */
[----:B------:R-:W-:Y:S01]  /*dd50*/  LOP3.LUT R16, R16, 0xffffff7f, RZ, 0xc0, !PT ;  /* 0xffffff7f10107812 */ /* 0x000fe200078ec0ff */
[----:B--2---:R-:W0:Y:S01]  /*dd60*/  SHFL.IDX PT, R2, R6, 0x5, 0x181f ;  /* 0x00b81f0006027f89 */ /* 0x004e2200000e0000 */
[----:B------:R-:W-:-:S02]  /*dd70*/  @!P2 LEA R15, R28, UR44, 0x1 ;  /* 0x0000002c1c0fac11 */ /* 0x000fc4000f8e08ff */
[----:B------:R-:W-:Y:S02]  /*dd80*/  @!P2 MOV R3, R14 ;  /* 0x0000000e0003a202 */ /* 0x000fe40000000f00 */
[----:B------:R-:W2:Y:S05]  /*dd90*/  SHFL.IDX PT, R14, R0, 0x6, 0x181f ;  /* 0x00d81f00000e7f89 */ /* 0x000eaa00000e0000 */
[----:B------:R-:W-:Y:S02]  /*dda0*/  @P3 LOP3.LUT R16, R16, 0x80, RZ, 0xfc, !PT ;  /* 0x0000008010103812 */ /* 0x000fe400078efcff */
[----:B-1----:R-:W-:Y:S01]  /*ddb0*/  @!P3 LEA R11, P1, R17, R20, 0x1 ;  /* 0x00000014110bb211 */ /* 0x002fe200078208ff */
[----:B------:R-:W-:Y:S01]  /*ddc0*/  VIADD R20, R4, 0x60 ;  /* 0x0000006004147836 */ /* 0x000fe20000000000 */
[----:B------:R-:W-:-:S03]  /*ddd0*/  LOP3.LUT R16, R16, 0xffffffbf, RZ, 0xc0, !PT ;  /* 0xffffffbf10107812 */ /* 0x000fc600078ec0ff */
[----:B0-----:R-:W-:Y:S02]  /*dde0*/  @!P3 IMAD.X R12, RZ, RZ, R2, P1 ;  /* 0x000000ffff0cb224 */ /* 0x001fe400008e0602 */
[----:B------:R-:W-:-:S05]  /*ddf0*/  @!P2 IMAD.MOV.U32 R2, RZ, RZ, R13 ;  /* 0x000000ffff02a224 */ /* 0x000fca00078e000d */
[----:B------:R0:W-:Y:S01]  /*de00*/  @!P2 LDGSTS.E.BYPASS.LTC128B.128 [R15+0x19400], desc[UR36][R2.64], !P0 ;  /* 0x19400000020fafae */ /* 0x0001e2000c101d64 */
[----:B------:R-:W-:-:S03]  /*de10*/  ISETP.GE.AND P2, PT, R20, R5, PT ;  /* 0x000000051400720c */ /* 0x000fc60003f46270 */
[----:B0-----:R-:W0:Y:S01]  /*de20*/  SHFL.IDX PT, R2, R6, 0x6, 0x181f ;  /* 0x00d81f0006027f89 */ /* 0x001e2200000e0000 */
[----:B------:R-:W-:Y:S01]  /*de30*/  @!P5 LEA R15, R28, UR44, 0x1 ;  /* 0x0000002c1c0fdc11 */ /* 0x000fe2000f8e08ff */
[----:B------:R-:W-:-:S08]  /*de40*/  @!P5 IMAD.MOV.U32 R3, RZ, RZ, R8 ;  /* 0x000000ffff03d224 */ /* 0x000fd000078e0008 */
[----:B--2---:R-:W-:Y:S01]  /*de50*/  @!P2 LEA R13, P1, R17, R14, 0x1 ;  /* 0x0000000e110da211 */ /* 0x004fe200078208ff */
[----:B------:R-:W1:Y:S01]  /*de60*/  SHFL.IDX PT, R6, R6, 0x7, 0x181f ;  /* 0x00f81f0006067f89 */ /* 0x000e6200000e0000 */
[----:B------:R-:W-:Y:S02]  /*de70*/  @!P2 LEA R21, R28, UR44, 0x1 ;  /* 0x0000002c1c15ac11 */ /* 0x000fe4000f8e08ff */
[----:B------:R-:W-:Y:S01]  /*de80*/  @P2 LOP3.LUT R16, R16, 0x40, RZ, 0xfc, !PT ;  /* 0x0000004010102812 */ /* 0x000fe200078efcff */
[----:B0-----:R-:W-:Y:S02]  /*de90*/  @!P2 IMAD.X R14, RZ, RZ, R2, P1 ;  /* 0x000000ffff0ea224 */ /* 0x001fe400008e0602 */
[----:B------:R-:W-:Y:S01]  /*dea0*/  @!P5 IMAD.MOV.U32 R2, RZ, RZ, R7 ;  /* 0x000000ffff02d224 */ /* 0x000fe200078e0007 */
[----:B------:R-:W-:-:S04]  /*deb0*/  @!P4 LEA R7, R28, UR44, 0x1 ;  /* 0x0000002c1c07cc11 */ /* 0x000fc8000f8e08ff */
[----:B------:R0:W-:Y:S02]  /*dec0*/  @!P5 LDGSTS.E.BYPASS.LTC128B.128 [R15+0x19c00], desc[UR36][R2.64], !P0 ;  /* 0x19c00000020fdfae */ /* 0x0001e4000c101d64 */
[----:B0-----:R-:W-:Y:S01]  /*ded0*/  @!P4 IMAD.MOV.U32 R2, RZ, RZ, R9 ;  /* 0x000000ffff02c224 */ /* 0x001fe200078e0009 */
[----:B------:R-:W-:Y:S02]  /*dee0*/  @!P4 MOV R3, R10 ;  /* 0x0000000a0003c202 */ /* 0x000fe40000000f00 */
[----:B------:R-:W-:-:S03]  /*def0*/  @!P3 LEA R9, R28, UR44, 0x1 ;  /* 0x0000002c1c09bc11 */ /* 0x000fc6000f8e08ff */
[----:B------:R0:W-:Y:S02]  /*df00*/  @!P4 LDGSTS.E.BYPASS.LTC128B.128 [R7+0x1a400], desc[UR36][R2.64], !P0 ;  /* 0x1a4000000207cfae */ /* 0x0001e4000c101d64 */
[----:B0-----:R-:W-:Y:S02]  /*df10*/  @!P3 IMAD.MOV.U32 R2, RZ, RZ, R11 ;  /* 0x000000ffff02b224 */ /* 0x001fe400078e000b */
[----:B------:R-:W-:-:S05]  /*df20*/  @!P3 IMAD.MOV.U32 R3, RZ, RZ, R12 ;  /* 0x000000ffff03b224 */ /* 0x000fca00078e000c */
[----:B------:R0:W-:Y:S02]  /*df30*/  @!P3 LDGSTS.E.BYPASS.LTC128B.128 [R9+0x1ac00], desc[UR36][R2.64], !P0 ;  /* 0x1ac000000209bfae */ /* 0x0001e4000c101d64 */
[----:B0-----:R-:W-:Y:S02]  /*df40*/  @!P2 IMAD.MOV.U32 R2, RZ, RZ, R13 ;  /* 0x000000ffff02a224 */ /* 0x001fe400078e000d */
[----:B------:R-:W-:Y:S02]  /*df50*/  @!P2 IMAD.MOV.U32 R3, RZ, RZ, R14 ;  /* 0x000000ffff03a224 */ /* 0x000fe400078e000e */
[----:B------:R0:W2:Y:S04]  /*df60*/  SHFL.IDX PT, R14, R0, 0x7, 0x181f ;  /* 0x00f81f00000e7f89 */ /* 0x0000a800000e0000 */
[----:B-1----:R0:W-:Y:S02]  /*df70*/  @!P2 LDGSTS.E.BYPASS.LTC128B.128 [R21+0x1b400], desc[UR36][R2.64], !P0 ;  /* 0x1b4000000215afae */ /* 0x0021e4000c101d64 */
.L_x_13902:
[----:B------:R-:W-:Y:S01]  /*df80*/  VIADD R4, R4, 0x70 ;  /* 0x0000007004047836 */ /* 0x000fe20000000000 */
[----:B------:R-:W-:-:S04]  /*df90*/  LOP3.LUT R16, R16, 0xffffdfff, RZ, 0xc0, !PT ;  /* 0xffffdfff10107812 */ /* 0x000fc800078ec0ff */
[----:B------:R-:W-:-:S13]  /*dfa0*/  ISETP.GE.AND P2, PT, R4, R5, PT ;  /* 0x000000050400720c */ /* 0x000fda0003f46270 */
[----:B0-2---:R-:W-:Y:S02]  /*dfb0*/  @!P2 LEA R2, P1, R17, R14, 0x1 ;  /* 0x0000000e1102a211 */ /* 0x005fe400078208ff */
        /* <DEDUP_REMOVED lines=32> */
.L_x_13831:
[----:B------:R-:W-:Y:S01]  /*e1c0*/  UISETP.NE.AND UP0, UPT, UR47, URZ, UPT ;  /* 0x0000003f2f00728c */ /* 0x000fe2000bf05270 */
[----:B------:R-:W-:Y:S01]  /*e1d0*/  R2UR UR6, R29 ;  /* 0x000000001d0672ca */ /* 0x000fe200000e0000 */
[----:B------:R-:W-:Y:S01]  /*e1e0*/  ULDC.64 UR8, c[0x0][0x3d8] ;  /* 0x0000f60000087ab9 */ /* 0x000fe20000000a00 */
[----:B------:R-:W-:Y:S01]  /*e1f0*/  IMAD.MOV.U32 R2, RZ, RZ, R24 ;  /* 0x000000ffff027224 */ /* 0x000fe200078e0018 */
[----:B------:R-:W-:Y:S02]  /*e200*/  ULDC UR7, c[0x0][0x448] ;  /* 0x0001120000077ab9 */ /* 0x000fe40000000800 */
[----:B------:R-:W-:-:S05]  /*e210*/  PLOP3.LUT P0, PT, PT, PT, UP0, 0x80, 0x0 ;  /* 0x000000000000781c */ /* 0x000fca0003f0f008 */
[----:B------:R-:W-:-:S03]  /*e220*/  @UP0 ULDC UR4, c[0x0][0x44c] ;  /* 0x0001130000040ab9 */ /* 0x000fc60000000800 */
[----:B------:R-:W-:-:S04]  /*e230*/  UIMAD UR6, UR6, UR8, URZ ;  /* 0x00000008060672a4 */ /* 0x000fc8000f8e023f */
[----:B------:R-:W-:Y:S01]  /*e240*/  UIMAD UR6, UR39, UR9, UR6 ;  /* 0x00000009270672a4 */ /* 0x000fe2000f8e0206 */
        /* <DEDUP_REMOVED lines=16> */
[----:B------:R-:W-:Y:S02]  /*e350*/  MOV R9, UR8 ;  /* 0x0000000800097c02 */ /* 0x000fe40008000f00 */
[----:B------:R-:W-:Y:S01]  /*e360*/  SHF.R.S32.HI R0, RZ, 0x1f, R5 ;  /* 0x0000001fff007819 */ /* 0x000fe20000011405 */
        /* <DEDUP_REMOVED lines=62> */
[----:B0-----:R-:W-:-:S05]  /*e750*/  @!P6 LEA R14, P0, R17, R14, 0x1 ;  /* 0x0000000e110ee211 */ /* 0x001fca00078008ff */
[----:B-1----:R-:W-:Y:S01]  /*e760*/  @!P6 IMAD.X R5, RZ, RZ, R5, P0 ;  /* 0x000000ffff05e224 */ /* 0x002fe200000e0605 */
[----:B--2---:R-:W-:-:S03]  /*e770*/  @!P6 MOV R2, R14 ;  /* 0x0000000e0002e202 */ /* 0x004fc60000000f00 */
[----:B------:R-:W-:Y:S01]  /*e780*/  @!P6 IMAD.MOV.U32 R3, RZ, RZ, R5 ;  /* 0x000000ffff03e224 */ /* 0x000fe200078e0005 */
[----:B------:R-:W0:Y:S01]  /*e790*/  SHFL.IDX PT, R14, R0, 0x4, 0x181f ;  /* 0x00981f00000e7f89 */ /* 0x000e2200000e0000 */
[----:B------:R-:W-:Y:S02]  /*e7a0*/  P2R R7, PR, RZ, 0x20 ;  /* 0x00000020ff077803 */ /* 0x000fe40000000000 */
[----:B------:R-:W-:Y:S01]  /*e7b0*/  LOP3.LUT P5, RZ, R16, 0x100, RZ, 0xc0, !PT ;  /* 0x0000010010ff7812 */ /* 0x000fe200078ac0ff */
[----:B------:R-:W1:Y:S04]  /*e7c0*/  SHFL.IDX PT, R5, R4, 0x4, 0x181f ;  /* 0x00981f0004057f89 */ /* 0x000e6800000e0000 */
[----:B------:R-:W-:Y:S04]  /*e7d0*/  @!P6 LDGSTS.E.BYPASS.LTC128B.128 [R9+0x23c00], desc[UR36][R2.64], !P4 ;  /* 0x23c000000209efae */ /* 0x000fe8000e101d64 */
[----:B------:R-:W-:Y:S04]  /*e7e0*/  @!P6 LDGSTS.E.BYPASS.LTC128B.128 [R9+0x27c00], desc[UR36][R2.64+0x80], !P3 ;  /* 0x27c000800209efae */ /* 0x000fe8000d901d64 */
[----:B------:R-:W-:Y:S01]  /*e7f0*/  @!P6 LDGSTS.E.BYPASS.LTC128B.128 [R9+0x2bc00], desc[UR36][R2.64+0x100], !P2 ;  /* 0x2bc001000209efae */ /* 0x000fe2000d101d64 */
[----:B------:R-:W-:-:S03]  /*e800*/  @!P5 LEA R21, R28, UR44, 0x1 ;  /* 0x0000002c1c15dc11 */ /* 0x000fc6000f8e08ff */
[----:B------:R2:W-:Y:S01]  /*e810*/  @!P6 LDGSTS.E.BYPASS.LTC128B.128 [R9+0x2fc00], desc[UR36][R2.64+0x180], !P1 ;  /* 0x2fc001800209efae */ /* 0x0005e2000c901d64 */
[----:B------:R-:W-:Y:S02]  /*e820*/  ISETP.NE.AND P6, PT, R6, RZ, PT ;  /* 0x000000ff0600720c */ /* 0x000fe40003fc5270 */
        /* <DEDUP_REMOVED lines=13> */
[----:B-1----:R-:W-:Y:S01]  /*e900*/  @!P6 IMAD.X R5, RZ, RZ, R5, P0 ;  /* 0x000000ffff05e224 */ /* 0x002fe200000e0605 */
[----:B--2---:R-:W-:Y:S02]  /*e910*/  @!P6 MOV R2, R14 ;  /* 0x0000000e0002e202 */ /* 0x004fe40000000f00 */
        /* <DEDUP_REMOVED lines=18> */
.L_x_13920:
        /* <DEDUP_REMOVED lines=13> */
.L_x_13834:
[----:B------:R-:W-:Y:S05]  /*eb10*/  BSYNC B0 ;  /* 0x0000000000007941 */ /* 0x000fea0003800000 */
.L_x_13833:
        /* <DEDUP_REMOVED lines=9> */
.L_x_13921:
[----:B------:R-:W-:-:S13]  /*ebb0*/  LOP3.LUT P0, RZ, R16, 0x20, RZ, 0xc0, !PT ;  /* 0x0000002010ff7812 */ /* 0x000fda000780c0ff */
[----:B------:R-:W-:Y:S05]  /*ebc0*/  @!P0 BRA `(.L_x_13836) ;  /* 0x0000000000048947 */ /* 0x000fea0003800000 */
[----:B------:R-:W-:Y:S01]  /*ebd0*/  BPT.TRAP 0x1 ;  /* 0x000000040000795c */ /* 0x000fe20000300000 */
.L_x_13836:
[----:B------:R-:W4:Y:S02]  /*ebe0*/  SYNCS.PHASECHK.TRANS64.TRYWAIT P0, [UR44+0x32460], R0 ;  /* 0x03246000ff0075a7 */ /* 0x000f24000800016c */
[----:B----4-:R-:W-:Y:S05]  /*ebf0*/  @!P0 BRA `(.L_x_13837) ;  /* 0x0000003800d48947 */ /* 0x010fea0003800000 */
.L_x_13922:
        /* <DEDUP_REMOVED lines=33> */
[C---:B------:R-:W-:Y:S01]  /*ee10*/  LOP3.LUT P2, RZ, R5.reuse, 0x2, RZ, 0xc0, !PT ;  /* 0x0000000205ff7812 */ /* 0x040fe2000784c0ff */
[----:B------:R-:W1:Y:S01]  /*ee20*/  SHFL.IDX PT, R0, R19, RZ, 0x181f ;  /* 0x00181fff13007589 */ /* 0x000e6200000e0000 */
[----:B------:R-:W-:-:S03]  /*ee30*/  LOP3.LUT P1, RZ, R5, 0x4, RZ, 0xc0, !PT ;  /* 0x0000000405ff7812 */ /* 0x000fc6000782c0ff */
[----:B------:R-:W-:Y:S04]  /*ee40*/  SHFL.IDX PT, R4, R19, 0x1, 0x181f ;  /* 0x00381f0013047f89 */ /* 0x000fe800000e0000 */
[----:B------:R-:W-:Y:S01]  /*ee50*/  SHFL.IDX PT, R7, R19, 0x3, 0x181f ;  /* 0x00781f0013077f89 */ /* 0x000fe200000e0000 */
[----:B0-----:R-:W-:-:S03]  /*ee60*/  IADD3 R2, P0, R14, R17, RZ ;  /* 0x000000110e027210 */ /* 0x001fc60007f1e0ff */
[----:B------:R-:W0:Y:S02]  /*ee70*/  SHFL.IDX PT, R14, R10, 0x1, 0x181f ;  /* 0x00381f000a0e7f89 */ /* 0x000e2400000e0000 */
[----:B-1----:R-:W-:Y:S01]  /*ee80*/  IMAD.X R3, RZ, RZ, R0, P0 ;  /* 0x000000ffff037224 */ /* 0x002fe200000e0600 */
[----:B------:R-:W-:-:S05]  /*ee90*/  LEA R0, R28, UR44, 0x1 ;  /* 0x0000002c1c007c11 */ /* 0x000fca000f8e08ff */
[----:B------:R-:W-:Y:S01]  /*eea0*/  VIADD R31, R0, 0x400 ;  /* 0x00000400001f7836 */ /* 0x000fe20000000000 */
        /* <DEDUP_REMOVED lines=12> */
[----:B------:R-:W-:Y:S01]  /*ef70*/  LDGSTS.E.BYPASS.LTC128B.128 [R0+0x9400], desc[UR36][R2.64+0x180], !P3 ;  /* 0x0940018002007fae */ /* 0x000fe2000d901d64 */
        /* <DEDUP_REMOVED lines=12> */
[----:B------:R-:W0:Y:S02]  /*f040*/  SHFL.IDX PT, R14, R10, 0x4, 0x181f ;  /* 0x00981f000a0e7f89 */ /* 0x000e2400000e0000 */
[----:B------:R-:W-:Y:S01]  /*f050*/  IMAD.X R7, RZ, RZ, R7, P3 ;  /* 0x000000ffff077224 */ /* 0x000fe200018e0607 */
[C---:B------:R-:W-:Y:S01]  /*f060*/  ISETP.LT.OR P3, PT, R18.reuse, 0x21, P4 ;  /* 0x000000211200780c */ /* 0x040fe20002761670 */
[----:B-1----:R-:W1:Y:S04]  /*f070*/  SHFL.IDX PT, R8, R19, 0x4, 0x181f ;  /* 0x00981f0013087f89 */ /* 0x002e6800000e0000 */
[----:B------:R-:W2:Y:S08]  /*f080*/  SHFL.IDX PT, R19, R19, 0x5, 0x181f ;  /* 0x00b81f0013137f89 */ /* 0x000eb000000e0000 */
[----:B------:R-:W-:Y:S01]  /*f090*/  LDGSTS.E.BYPASS.LTC128B.128 [R0+0x1400], desc[UR36][R4.64], !P3 ;  /* 0x0140000004007fae */ /* 0x000fe2000d901d64 */
[----:B------:R-:W-:-:S13]  /*f0a0*/  ISETP.LT.OR P3, PT, R18, 0x21, !P2 ;  /* 0x000000211200780c */ /* 0x000fda0005761670 */
[----:B------:R-:W-:Y:S01]  /*f0b0*/  LDGSTS.E.BYPASS.LTC128B.128 [R0+0x4400], desc[UR36][R4.64+0x80], !P3 ;  /* 0x0440008004007fae */ /* 0x000fe2000d901d64 */
[----:B------:R-:W-:-:S13]  /*f0c0*/  ISETP.LT.OR P3, PT, R18, 0x21, !P1 ;  /* 0x000000211200780c */ /* 0x000fda0004f61670 */
[----:B------:R-:W-:Y:S01]  /*f0d0*/  LDGSTS.E.BYPASS.LTC128B.128 [R0+0x7400], desc[UR36][R4.64+0x100], !P3 ;  /* 0x0740010004007fae */ /* 0x000fe2000d901d64 */
[----:B------:R-:W-:-:S13]  /*f0e0*/  ISETP.LT.OR P3, PT, R18, 0x21, !P0 ;  /* 0x000000211200780c */ /* 0x000fda0004761670 */
[----:B------:R-:W-:Y:S01]  /*f0f0*/  LDGSTS.E.BYPASS.LTC128B.128 [R0+0xa400], desc[UR36][R4.64+0x180], !P3 ;  /* 0x0a40018004007fae */ /* 0x000fe2000d901d64 */
[----:B0-----:R-:W-:-:S03]  /*f100*/  IADD3 R2, P3, R14, R17, RZ ;  /* 0x000000110e027210 */ /* 0x001fc60007f7e0ff */
[----:B------:R3:W4:Y:S02]  /*f110*/  SHFL.IDX PT, R14, R10, 0x5, 0x181f ;  /* 0x00b81f000a0e7f89 */ /* 0x00072400000e0000 */
        /* <DEDUP_REMOVED lines=17> */
[----:B--2-4-:R3:W-:Y:S02]  /*f230*/  LDGSTS.E.BYPASS.LTC128B.128 [R0+0xb400], desc[UR36][R2.64+0x180], !P3 ;  /* 0x0b40018002007fae */ /* 0x0147e4000d901d64 */
.L_x_13936:
        /* <DEDUP_REMOVED lines=20> */
.L_x_13839:
        /* <DEDUP_REMOVED lines=11> */
[----:B------:R-:W-:Y:S01]  /*f430*/  IMAD.MOV.U32 R26, RZ, RZ, 0x1 ;  /* 0x00000001ff1a7424 */ /* 0x000fe200078e00ff */
[----:B------:R-:W-:-:S06]  /*f440*/  UIMAD UR4, UR4, UR38, URZ ;  /* 0x00000026040472a4 */ /* 0x000fcc000f8e023f */
[----:B------:R-:W-:-:S04]  /*f450*/  LOP3.LUT R3, RZ, UR4, RZ, 0x33, !PT ;  /* 0x00000004ff037c12 */ /* 0x000fc8000f8e33ff */
[----:B------:R-:W-:Y:S01]  /*f460*/  VIMNMX3 R3, R0, UR5, R3, !PT ;  /* 0x0000000500037c0f */ /* 0x000fe2000f800103 */
[----:B------:R-:W-:Y:S01]  /*f470*/  IMAD.MOV.U32 R0, RZ, RZ, 0x1 ;  /* 0x00000001ff007424 */ /* 0x000fe200078e00ff */
[----:B0-----:R-:W-:-:S04]  /*f480*/  SHF.L.U32 R2, R2, 0x4, RZ ;  /* 0x0000000402027819 */ /* 0x001fc800000006ff */
[----:B------:R-:W-:-:S04]  /*f490*/  LOP3.LUT R2, R2, 0x70, RZ, 0xc0, !PT ;  /* 0x0000007002027812 */ /* 0x000fc800078ec0ff */
[----:B------:R-:W-:-:S05]  /*f4a0*/  IADD3 R27, R2, R27, R37 ;  /* 0x0000001b021b7210 */ /* 0x000fca0007ffe025 */
[----:B------:R-:W-:Y:S01]  /*f4b0*/  VIADD R18, R27, 0xfffffee0 ;  /* 0xfffffee01b127836 */ /* 0x000fe20000000000 */
[----:B------:R-:W-:-:S03]  /*f4c0*/  IADD3 R27, -R3, -0x2, RZ ;  /* 0xfffffffe031b7810 */ /* 0x000fc60007ffe1ff */
[----:B------:R-:W-:-:S07]  /*f4d0*/  IMAD R18, R3, -0x60, R18 ;  /* 0xffffffa003127824 */ /* 0x000fce00078e0212 */
.L_x_13855:
        /* <DEDUP_REMOVED lines=22> */
.L_x_13842:
[----:B------:R-:W-:Y:S05]  /*f640*/  BSYNC B1 ;  /* 0x0000000000017941 */ /* 0x000fea0003800000 */
.L_x_13841:
[----:B------:R-:W-:-:S13]  /*f650*/  LOP3.LUT P0, RZ, R16, 0x20, RZ, 0xc0, !PT ;  /* 0x0000002010ff7812 */ /* 0x000fda000780c0ff */
[----:B------:R-:W-:Y:S05]  /*f660*/  @!P0 BRA `(.L_x_13843) ;  /* 0x0000000000048947 */ /* 0x000fea0003800000 */
[----:B------:R-:W-:Y:S01]  /*f670*/  BPT.TRAP 0x1 ;  /* 0x000000040000795c */ /* 0x000fe20000300000 */
.L_x_13843:
[----:B------:R-:W-:Y:S01]  /*f680*/  LEA R19, R0, UR44, 0x3 ;  /* 0x0000002c00137c11 */ /* 0x000fe2000f8e18ff */
[----:B------:R-:W-:Y:S01]  /*f690*/  BSSY B1, `(.L_x_13844) ;  /* 0x0000004000017945 */ /* 0x000fe20003800000 */
[----:B------:R-:W-:-:S04]  /*f6a0*/  SHF.L.U32 R23, R26, 0x1f, RZ ;  /* 0x0000001f1a177819 */ /* 0x000fc800000006ff */
[----:B------:R-:W1:Y:S02]  /*f6b0*/  SYNCS.PHASECHK.TRANS64.TRYWAIT P0, [R19+URZ+0x32440], R23 ;  /* 0x03244017130075a7 */ /* 0x000e64000800017f */
[----:B-1----:R-:W-:Y:S05]  /*f6c0*/  @!P0 BRA `(.L_x_13845) ;  /* 0x0000003800a48947 */ /* 0x002fea0003800000 */
.L_x_13937:
[----:B------:R-:W-:Y:S05]  /*f6d0*/  BSYNC B1 ;  /* 0x0000000000017941 */ /* 0x000fea0003800000 */
.L_x_13844:
        /* <DEDUP_REMOVED lines=35> */
[----:B------:R-:W0:Y:S01]  /*f910*/  SHFL.IDX PT, R14, R21, 0x1, 0x181f ;  /* 0x00381f00150e7f89 */ /* 0x000e2200000e0000 */
[----:B--2---:R-:W-:-:S03]  /*f920*/  IADD3.X R13, RZ, R3, RZ, P0, !PT ;  /* 0x00000003ff0d7210 */ /* 0x004fc600007fe4ff */
        /* <DEDUP_REMOVED lines=20> */
.L_x_13951:
        /* <DEDUP_REMOVED lines=8> */
.L_x_13847:
        /* <DEDUP_REMOVED lines=10> */
.L_x_13848:
[----:B------:R2:W-:Y:S01]  /*fb90*/  SYNCS.ARRIVE.TRANS64.A1T0 RZ, [R19+URZ+0x32430], RZ ;  /* 0x032430ff13ff79a7 */ /* 0x0005e2000810003f */
[----:B------:R-:W-:Y:S05]  /*fba0*/  @!P2 BRA `(.L_x_13849) ;  /* 0x000000000004a947 */ /* 0x000fea0003800000 */
[----:B------:R-:W-:Y:S01]  /*fbb0*/  BPT.TRAP 0x1 ;  /* 0x000000040000795c */ /* 0x000fe20000300000 */
.L_x_13849:
[----:B------:R-:W3:Y:S01]  /*fbc0*/  SYNCS.PHASECHK.TRANS64.TRYWAIT P0, [R19+URZ+0x32460], R23 ;  /* 0x03246017130075a7 */ /* 0x000ee2000800017f */
[----:B------:R-:W-:Y:S04]  /*fbd0*/  BSSY B1, `(.L_x_13850) ;  /* 0x0000002000017945 */ /* 0x000fe80003800000 */
[----:B---3--:R-:W-:Y:S05]  /*fbe0*/  @!P0 BRA `(.L_x_13851) ;  /* 0x0000003800fc8947 */ /* 0x008fea0003800000 */
.L_x_13952:
[----:B------:R-:W-:Y:S05]  /*fbf0*/  BSYNC B1 ;  /* 0x0000000000017941 */ /* 0x000fea0003800000 */
.L_x_13850:
        /* <DEDUP_REMOVED lines=50> */
[----:B-1----:R-:W-:-:S05]  /*ff20*/  IADD3.X R7, RZ, R4, RZ, P0, !PT ;  /* 0x00000004ff077210 */ /* 0x002fca00007fe4ff */
[----:B------:R-:W-:Y:S04]  /*ff30*/  LDGSTS.E.BYPASS.LTC128B.128 [R21+0x1000], desc[UR36][R6.64], !P4 ;  /* 0x0100000006157fae */ /* 0x000fe8000e101d64 */
[----:B------:R-:W-:Y:S04]  /*ff40*/  LDGSTS.E.BYPASS.LTC128B.128 [R21+0x4000], desc[UR36][R6.64+0x80], !P3 ;  /* 0x0400008006157fae */ /* 0x000fe8000d901d64 */
[----:B------:R-:W-:Y:S04]  /*ff50*/  LDGSTS.E.BYPASS.LTC128B.128 [R21+0x7000], desc[UR36][R6.64+0x100], !P2 ;  /* 0x0700010006157fae */ /* 0x000fe8000d101d64 */
[----:B------:R1:W-:Y:S01]  /*ff60*/  LDGSTS.E.BYPASS.LTC128B.128 [R21+0xa000], desc[UR36][R6.64+0x180], !P1 ;  /* 0x0a00018006157fae */ /* 0x0003e2000c901d64 */
[----:B0-----:R-:W-:-:S03]  /*ff70*/  IADD3 R4, P0, R14, R17, RZ ;  /* 0x000000110e047210 */ /* 0x001fc60007f1e0ff */
[----:B------:R-:W0:Y:S02]  /*ff80*/  SHFL.IDX PT, R14, R20, 0x4, 0x181f ;  /* 0x00981f00140e7f89 */ /* 0x000e2400000e0000 */
[----:B------:R-:W-:Y:S02]  /*ff90*/  IMAD.X R5, RZ, RZ, R5, P0 ;  /* 0x000000ffff057224 */ /* 0x000fe400000e0605 */
[----:B-1----:R-:W-:-:S03]  /*ffa0*/  IMAD.MOV.U32 R6, RZ, RZ, RZ ;  /* 0x000000ffff067224 */ /* 0x002fc600078e00ff */
        /* <DEDUP_REMOVED lines=11> */
.L_x_13966:
        /* <DEDUP_REMOVED lines=11> */
.L_x_13853:
        /* <DEDUP_REMOVED lines=10> */
.L_x_13854:
        /* <DEDUP_REMOVED lines=10> */
.L_x_13840:
[----:B------:R-:W-:Y:S05]  /*10250*/  BSYNC B0 ;  /* 0x0000000000007941 */ /* 0x000fea0003800000 */
.L_x_13819:
[----:B------:R-:W0:Y:S01]  /*10260*/  S2R R3, SR_CgaCtaId ;  /* 0x0000000000037919 */ /* 0x000e220000008800 */
[----:B------:R-:W-:Y:S01]  /*10270*/  MOV R2, 0x400 ;  /* 0x0000040000027802 */ /* 0x000fe20000000f00 */
[----:B------:R-:W-:Y:S01]  /*10280*/  BSSY B0, `(.L_x_13856) ;  /* 0x0000005000007945 */ /* 0x000fe20003800000 */
[----:B------:R-:W-:Y:S02]  /*10290*/  SHF.L.U32 R6, R6, 0x1f, RZ ;  /* 0x0000001f06067819 */ /* 0x000fe400000006ff */
[----:B0-----:R-:W-:-:S04]  /*102a0*/  LEA R7, R3, R2, 0x18 ;  /* 0x0000000203077211 */ /* 0x001fc800078ec0ff */
[----:B------:R-:W0:Y:S02]  /*102b0*/  SYNCS.PHASECHK.TRANS64.TRYWAIT P0, [R7+URZ+0x32420], R6 ;  /* 0x03242006070075a7 */ /* 0x000e24000800017f */
[----:B0-----:R-:W-:Y:S05]  /*102c0*/  @!P0 BRA `(.L_x_13857) ;  /* 0x0000003c00248947 */ /* 0x001fea0003800000 */
.L_x_13967:
[----:B------:R-:W-:Y:S05]  /*102d0*/  BSYNC B0 ;  /* 0x0000000000007941 */ /* 0x000fea0003800000 */
.L_x_13856:
[----:B------:R-:W-:-:S03]  /*102e0*/  UMOV UR4, 0xffffffff ;  /* 0xffffffff00047882 */ /* 0x000fc60000000000 */
[----:B------:R-:W-:Y:S05]  /*102f0*/  BRA.DIV UR4, `(.L_x_13858) ;  /* 0x0000003e042c7947 */ /* 0x000fea000b800000 */
[----:B------:R-:W1:Y:S02]  /*10300*/  S2R R2, SR_TID.X ;  /* 0x0000000000027919 */ /* 0x000e640000002100 */
[----:B-1----:R-:W-:-:S04]  /*10310*/  SHF.R.U32.HI R2, RZ, 0x5, R2 ;  /* 0x00000005ff027819 */ /* 0x002fc80000011602 */
[----:B------:R-:W-:-:S05]  /*10320*/  LOP3.LUT R2, R2, 0x3, RZ, 0xc0, !PT ;  /* 0x0000000302027812 */ /* 0x000fca00078ec0ff */
[----:B------:R1:W3:Y:S02]  /*10330*/  SHFL.IDX PT, R14, R2, RZ, 0x1f ;  /* 0x00001fff020e7589 */ /* 0x0002e400000e0000 */
.L_x_13970:
[----:B---3--:R-:W-:-:S13]  /*10340*/  ISETP.NE.AND P0, PT, R14, RZ, PT ;  /* 0x000000ff0e00720c */ /* 0x008fda0003f05270 */
[----:B------:R-:W-:Y:S05]  /*10350*/  @P0 BRA `(.L_x_13774) ;  /* 0x0000000000900947 */ /* 0x000fea0003800000 */
[----:B------:R-:W-:-:S03]  /*10360*/  UMOV UR4, 0xffffffff ;  /* 0xffffffff00047882 */ /* 0x000fc60000000000 */
[----:B------:R-:W-:Y:S05]  /*10370*/  BRA.DIV UR4, `(.L_x_13859) ;  /* 0x0000003e04407947 */ /* 0x000fea000b800000 */
[----:B------:R-:W-:-:S13]  /*10380*/  ELECT P6, URZ, PT ;  /* 0x00000000003f782f */ /* 0x000fda00038c0000 */
.L_x_13973:
        /* <DEDUP_REMOVED lines=8> */
.L_x_13860:
[----:B------:R-:W-:Y:S01]  /*10410*/  IMAD R5, R0, 0x8, R7 ;  /* 0x0000000800057824 */ /* 0x000fe200078e0207 */
[----:B------:R-:W-:Y:S01]  /*10420*/  SHF.L.U32 R2, R26, 0x1f, RZ ;  /* 0x0000001f1a027819 */ /* 0x000fe200000006ff */
[----:B------:R-:W-:-:S03]  /*10430*/  VIADD R0, R0, 0x1 ;  /* 0x0000000100007836 */ /* 0x000fc60000000000 */
[----:B------:R-:W1:Y:S02]  /*10440*/  SYNCS.PHASECHK.TRANS64.TRYWAIT P1, [R5+URZ+0x32440], R2 ;  /* 0x03244002050075a7 */ /* 0x000e64000802017f */
[----:B------:R-:W-:-:S04]  /*10450*/  ISETP.NE.AND P2, PT, R0, 0x2, PT ;  /* 0x000000020000780c */ /* 0x000fc80003f45270 */
[----:B------:R-:W-:Y:S01]  /*10460*/  SEL R3, RZ, 0x1, P2 ;  /* 0x00000001ff037807 */ /* 0x000fe20001000000 */
[----:B-1----:R-:W-:Y:S08]  /*10470*/  @!P1 BRA `(.L_x_13861) ;  /* 0x0000003c00209947 */ /* 0x002ff00003800000 */
.L_x_13974:
[----:B------:R-:W-:Y:S02]  /*10480*/  SEL R0, R0, RZ, P2 ;  /* 0x000000ff00007207 */ /* 0x000fe40001000000 */
[----:B------:R-:W-:Y:S01]  /*10490*/  LOP3.LUT R3, R26, R3, RZ, 0x3c, !PT ;  /* 0x000000031a037212 */ /* 0x000fe200078e3cff */
[----:B------:R-:W-:Y:S06]  /*104a0*/  @!P0 BRA `(.L_x_13862) ;  /* 0x0000000000048947 */ /* 0x000fec0003800000 */
[----:B------:R-:W-:Y:S01]  /*104b0*/  BPT.TRAP 0x1 ;  /* 0x000000040000795c */ /* 0x000fe20000300000 */
.L_x_13862:
[----:B0-----:R-:W-:Y:S01]  /*104c0*/  IMAD R7, R0, 0x8, R7 ;  /* 0x0000000800077824 */ /* 0x001fe200078e0207 */
[----:B------:R-:W-:-:S04]  /*104d0*/  SHF.L.U32 R0, R3, 0x1f, RZ ;  /* 0x0000001f03007819 */ /* 0x000fc800000006ff */
[----:B------:R-:W0:Y:S02]  /*104e0*/  SYNCS.PHASECHK.TRANS64.TRYWAIT P1, [R7+URZ+0x32440], R0 ;  /* 0x03244000070075a7 */ /* 0x000e24000802017f */
[----:B0-----:R-:W-:Y:S05]  /*104f0*/  @!P1 BRA `(.L_x_13863) ;  /* 0x0000003c00149947 */ /* 0x001fea0003800000 */
.L_x_13975:
[----:B------:R-:W-:Y:S05]  /*10500*/  @!P0 BRA `(.L_x_13864) ;  /* 0x0000000000048947 */ /* 0x000fea0003800000 */
[----:B------:R-:W-:Y:S01]  /*10510*/  BPT.TRAP 0x1 ;  /* 0x000000040000795c */ /* 0x000fe20000300000 */
.L_x_13864:
[----:B------:R-:W3:Y:S02]  /*10520*/  SYNCS.PHASECHK.TRANS64.TRYWAIT P1, [R5+URZ+0x32460], R2 ;  /* 0x03246002050075a7 */ /* 0x000ee4000802017f */
[----:B---3--:R-:W-:Y:S05]  /*10530*/  @!P1 BRA `(.L_x_13865) ;  /* 0x0000003c00189947 */ /* 0x008fea0003800000 */
.L_x_13976:
[----:B------:R-:W-:Y:S05]  /*10540*/  @!P0 BRA `(.L_x_13866) ;  /* 0x0000000000048947 */ /* 0x000fea0003800000 */
[----:B------:R-:W-:Y:S01]  /*10550*/  BPT.TRAP 0x1 ;  /* 0x000000040000795c */ /* 0x000fe20000300000 */
.L_x_13866:
[----:B----4-:R4:W0:Y:S02]  /*10560*/  SYNCS.PHASECHK.TRANS64.TRYWAIT P0, [R7+URZ+0x32460], R0 ;  /* 0x03246000070075a7 */ /* 0x010824000800017f */
[----:B0-----:R-:W-:Y:S05]  /*10570*/  @!P0 NANOSLEEP.SYNCS 0x989680 ;  /* 0x009896800000895d */ /* 0x001fea0003900000 */
[----:B------:R-:W0:Y:S02]  /*10580*/  @!P0 SYNCS.PHASECHK.TRANS64 P0, [R7+URZ+0x32460], R0 ;  /* 0x03246000070085a7 */ /* 0x000e24000800007f */
[----:B0-----:R-:W-:Y:S05]  /*10590*/  @!P0 BRA `(.L_x_13866) ;  /* 0xfffffffc00f08947 */ /* 0x001fea000383ffff */
.L_x_13774:
[----:B------:R-:W-:Y:S05]  /*105a0*/  BSYNC B6 ;  /* 0x0000000000067941 */ /* 0x000fea0003800000 */
.L_x_13771:
[----:B------:R-:W-:Y:S05]  /*105b0*/  EXIT ;  /* 0x000000000000794d */ /* 0x000fea0003800000 */
.L_x_13778:
[----:B0-----:R-:W-:-:S04]  /*105c0*/  MOV R3, UR61 ;  /* 0x0000003d00037c02 */ /* 0x001fc80008000f00 */
[----:B------:R0:W1:Y:S03]  /*105d0*/  SYNCS.PHASECHK.TRANS64.TRYWAIT P0, [R3+URZ+0x32400], R0 ;  /* 0x03240000030075a7 */ /* 0x000066000800017f */
[----:B-1----:R-:W-:Y:S05]  /*105e0*/  @!P0 NANOSLEEP.SYNCS 0x989680 ;  /* 0x009896800000895d */ /* 0x002fea0003900000 */
[----:B------:R-:W1:Y:S02]  /*105f0*/  @!P0 SYNCS.PHASECHK.TRANS64 P0, [R3+URZ+0x32400], R0 ;  /* 0x03240000030085a7 */ /* 0x000e64000800007f */
[----:B-1----:R-:W-:Y:S05]  /*10600*/  @!P0 BRA `(.L_x_13778) ;  /* 0xfffffffc00ec8947 */ /* 0x002fea000383ffff */
[----:B------:R-:W-:Y:S05]  /*10610*/  BRA `(.L_x_13867) ;  /* 0xffffff1000147947 */ /* 0x000fea000383ffff */
.L_x_13782:
[----:B0-----:R-:W-:-:S04]  /*10620*/  IMAD.U32 R3, RZ, RZ, UR61 ;  /* 0x0000003dff037e24 */ /* 0x001fc8000f8e00ff */
[----:B------:R0:W2:Y:S03]  /*10630*/  SYNCS.PHASECHK.TRANS64.TRYWAIT P1, [R3+URZ+0x32430], R0 ;  /* 0x03243000030075a7 */ /* 0x0000a6000802017f */
[----:B--2---:R-:W-:Y:S05]  /*10640*/  @!P1 NANOSLEEP.SYNCS 0x989680 ;  /* 0x009896800000995d */ /* 0x004fea0003900000 */
[----:B------:R-:W2:Y:S02]  /*10650*/  @!P1 SYNCS.PHASECHK.TRANS64 P1, [R3+URZ+0x32430], R0 ;  /* 0x03243000030095a7 */ /* 0x000ea4000802007f */
[----:B--2---:R-:W-:Y:S05]  /*10660*/  @!P1 BRA `(.L_x_13782) ;  /* 0xfffffffc00ec9947 */ /* 0x004fea000383ffff */
[----:B------:R-:W-:Y:S05]  /*10670*/  BRA `(.L_x_13781) ;  /* 0xffffff1000387947 */ /* 0x000fea000383ffff */
.L_x_13783:
[----:B0-----:R-:W-:-:S04]  /*10680*/  IMAD.U32 R3, RZ, RZ, UR61 ;  /* 0x0000003dff037e24 */ /* 0x001fc8000f8e00ff */
[----:B------:R0:W2:Y:S03]  /*10690*/  SYNCS.PHASECHK.TRANS64.TRYWAIT P1, [R3+URZ+0x32410], R0 ;  /* 0x03241000030075a7 */ /* 0x0000a6000802017f */
[----:B--2---:R-:W-:Y:S05]  /*106a0*/  @!P1 NANOSLEEP.SYNCS 0x989680 ;  /* 0x009896800000995d */ /* 0x004fea0003900000 */
[----:B------:R-:W2:Y:S02]  /*106b0*/  @!P1 SYNCS.PHASECHK.TRANS64 P1, [R3+URZ+0x32410], R0 ;  /* 0x03241000030095a7 */ /* 0x000ea4000802007f */
[----:B--2---:R-:W-:Y:S05]  /*106c0*/  @!P1 BRA `(.L_x_13783) ;  /* 0xfffffffc00ec9947 */ /* 0x004fea000383ffff */
[----:B------:R-:W-:Y:S05]  /*106d0*/  BRA `(.L_x_13868) ;  /* 0xffffff1000e07947 */ /* 0x000fea000383ffff */
.L_x_13787:
[----:B0-----:R-:W-:-:S04]  /*106e0*/  IMAD.U32 R3, RZ, RZ, UR61 ;  /* 0x0000003dff037e24 */ /* 0x001fc8000f8e00ff */
[----:B------:R0:W3:Y:S03]  /*106f0*/  SYNCS.PHASECHK.TRANS64.TRYWAIT P1, [R3+URZ+0x32450], R0 ;  /* 0x03245000030075a7 */ /* 0x0000e6000802017f */
[----:B---3--:R-:W-:Y:S05]  /*10700*/  @!P1 NANOSLEEP.SYNCS 0x989680 ;  /* 0x009896800000995d */ /* 0x008fea0003900000 */
[----:B------:R-:W3:Y:S02]  /*10710*/  @!P1 SYNCS.PHASECHK.TRANS64 P1, [R3+URZ+0x32450], R0 ;  /* 0x03245000030095a7 */ /* 0x000ee4000802007f */
[----:B---3--:R-:W-:Y:S05]  /*10720*/  @!P1 BRA `(.L_x_13787) ;  /* 0xfffffffc00ec9947 */ /* 0x008fea000383ffff */
[----:B------:R-:W-:Y:S05]  /*10730*/  BRA `(.L_x_13786) ;  /* 0xffffff1000e87947 */ /* 0x000fea000383ffff */
.L_x_13794:
[----:B-1----:R-:W-:-:S04]  /*10740*/  IMAD.U32 R153, RZ, RZ, UR5 ;  /* 0x00000005ff997e24 */ /* 0x002fc8000f8e00ff */
[----:B------:R1:W2:Y:S03]  /*10750*/  SYNCS.PHASECHK.TRANS64.TRYWAIT P1, [R153+URZ+0x32430], R20 ;  /* 0x03243014990075a7 */ /* 0x0002a6000802017f */
[----:B--2---:R-:W-:Y:S05]  /*10760*/  @!P1 NANOSLEEP.SYNCS 0x989680 ;  /* 0x009896800000995d */ /* 0x004fea0003900000 */
[----:B------:R-:W2:Y:S02]  /*10770*/  @!P1 SYNCS.PHASECHK.TRANS64 P1, [R153+URZ+0x32430], R20 ;  /* 0x03243014990095a7 */ /* 0x000ea4000802007f */
[----:B--2---:R-:W-:Y:S05]  /*10780*/  @!P1 BRA `(.L_x_13794) ;  /* 0xfffffffc00ec9947 */ /* 0x004fea000383ffff */
[----:B------:R-:W-:Y:S05]  /*10790*/  BRA `(.L_x_13793) ;  /* 0xffffff38006c7947 */ /* 0x000fea000383ffff */
.L_x_13798:
[----:B--2---:R-:W-:-:S04]  /*107a0*/  IMAD.U32 R203, RZ, RZ, UR5 ;  /* 0x00000005ffcb7e24 */ /* 0x004fc8000f8e00ff */
[----:B------:R2:W3:Y:S03]  /*107b0*/  SYNCS.PHASECHK.TRANS64.TRYWAIT P1, [R203+URZ+0x32450], R20 ;  /* 0x03245014cb0075a7 */ /* 0x0004e6000802017f */
[----:B---3--:R-:W-:Y:S05]  /*107c0*/  @!P1 NANOSLEEP.SYNCS 0x989680 ;  /* 0x009896800000995d */ /* 0x008fea0003900000 */
[----:B------:R-:W3:Y:S02]  /*107d0*/  @!P1 SYNCS.PHASECHK.TRANS64 P1, [R203+URZ+0x32450], R20 ;  /* 0x03245014cb0095a7 */ /* 0x000ee4000802007f */
[----:B---3--:R-:W-:Y:S05]  /*107e0*/  @!P1 BRA `(.L_x_13798) ;  /* 0xfffffffc00ec9947 */ /* 0x008fea000383ffff */
[----:B------:R-:W-:Y:S05]  /*107f0*/  BRA `(.L_x_13797) ;  /* 0xffffff3c00387947 */ /* 0x000fea000383ffff */
.L_x_13806:
[----:B-1----:R-:W-:-:S04]  /*10800*/  MOV R153, UR6 ;  /* 0x0000000600997c02 */ /* 0x002fc80008000f00 */
[----:B------:R1:W2:Y:S03]  /*10810*/  SYNCS.PHASECHK.TRANS64.TRYWAIT P1, [R153+URZ+0x32430], R200 ;  /* 0x032430c8990075a7 */ /* 0x0002a6000802017f */
[----:B--2---:R-:W-:Y:S05]  /*10820*/  @!P1 NANOSLEEP.SYNCS 0x989680 ;  /* 0x009896800000995d */ /* 0x004fea0003900000 */
[----:B------:R-:W2:Y:S02]  /*10830*/  @!P1 SYNCS.PHASECHK.TRANS64 P1, [R153+URZ+0x32430], R200 ;  /* 0x032430c8990095a7 */ /* 0x000ea4000802007f */
[----:B--2---:R-:W-:Y:S05]  /*10840*/  @!P1 BRA `(.L_x_13806) ;  /* 0xfffffffc00ec9947 */ /* 0x004fea000383ffff */
[----:B------:R-:W-:Y:S05]  /*10850*/  BRA `(.L_x_13805) ;  /* 0xffffff6400987947 */ /* 0x000fea000383ffff */
.L_x_13810:
[----:B--2---:R-:W-:-:S04]  /*10860*/  IMAD.U32 R201, RZ, RZ, UR6 ;  /* 0x00000006ffc97e24 */ /* 0x004fc8000f8e00ff */
[----:B------:R2:W3:Y:S03]  /*10870*/  SYNCS.PHASECHK.TRANS64.TRYWAIT P1, [R201+URZ+0x32450], R200 ;  /* 0x032450c8c90075a7 */ /* 0x0004e6000802017f */
[----:B---3--:R-:W-:Y:S05]  /*10880*/  @!P1 NANOSLEEP.SYNCS 0x989680 ;  /* 0x009896800000995d */ /* 0x008fea0003900000 */
[----:B------:R-:W3:Y:S02]  /*10890*/  @!P1 SYNCS.PHASECHK.TRANS64 P1, [R201+URZ+0x32450], R200 ;  /* 0x032450c8c90095a7 */ /* 0x000ee4000802007f */
[----:B---3--:R-:W-:Y:S05]  /*108a0*/  @!P1 BRA `(.L_x_13810) ;  /* 0xfffffffc00ec9947 */ /* 0x008fea000383ffff */
[----:B------:R-:W-:Y:S05]  /*108b0*/  BRA `(.L_x_13809) ;  /* 0xffffff6800187947 */ /* 0x000fea000383ffff */
.L_x_13824:
[----:B------:R-:W-:Y:S02]  /*108c0*/  IMAD.MOV.U32 R13, RZ, RZ, R22 ;  /* 0x000000ffff0d7224 */ /* 0x000fe400078e0016 */
[----:B------:R-:W-:Y:S02]  /*108d0*/  IMAD.MOV.U32 R12, RZ, RZ, RZ ;  /* 0x000000ffff0c7224 */ /* 0x000fe400078e00ff */
[----:B------:R-:W-:Y:S02]  /*108e0*/  IMAD.MOV.U32 R11, RZ, RZ, 0x1f ;  /* 0x0000001fff0b7424 */ /* 0x000fe400078e00ff */
[----:B------:R-:W-:-:S07]  /*108f0*/  IMAD.MOV.U32 R15, RZ, RZ, -0x1 ;  /* 0xffffffffff0f7424 */ /* 0x000fce00078e00ff */
[----:B-----5:R-:W-:Y:S05]  /*10900*/  WARPSYNC.COLLECTIVE R15, `(.L_x_13869) ;  /* 0x000000000f087348 */ /* 0x020fea0003c00000 */
[----:B------:R0:W1:Y:S02]  /*10910*/  SHFL.IDX P6, R14, R13, R12, R11 ;  /* 0x0000000c0d0e7389 */ /* 0x00006400000c000b */
[----:B01---5:R-:W-:Y:S01]  /*10920*/  ENDCOLLECTIVE ;  /* 0x000000000000791b */ /* 0x023fe20003800000 */
.L_x_13869:
[----:B------:R-:W-:Y:S05]  /*10930*/  BRA `(.L_x_13870) ;  /* 0xffffffc4005c7947 */ /* 0x000fea000383ffff */
.L_x_13826:
[----:B0-----:R-:W-:-:S04]  /*10940*/  MOV R3, UR44 ;  /* 0x0000002c00037c02 */ /* 0x001fc80008000f00 */
[----:B------:R0:W1:Y:S03]  /*10950*/  SYNCS.PHASECHK.TRANS64.TRYWAIT P0, [R3+URZ+0x32440], R2 ;  /* 0x03244002030075a7 */ /* 0x000066000800017f */
[----:B-1----:R-:W-:Y:S05]  /*10960*/  @!P0 NANOSLEEP.SYNCS 0x989680 ;  /* 0x009896800000895d */ /* 0x002fea0003900000 */
[----:B------:R-:W1:Y:S02]  /*10970*/  @!P0 SYNCS.PHASECHK.TRANS64 P0, [R3+URZ+0x32440], R2 ;  /* 0x03244002030085a7 */ /* 0x000e64000800007f */
[----:B-1----:R-:W-:Y:S05]  /*10980*/  @!P0 BRA `(.L_x_13826) ;  /* 0xfffffffc00ec8947 */ /* 0x002fea000383ffff */
[----:B------:R-:W-:Y:S05]  /*10990*/  BRA `(.L_x_13871) ;  /* 0xffffffc400a07947 */ /* 0x000fea000383ffff */
.L_x_13827:
        /* <DEDUP_REMOVED lines=8> */
.L_x_13873:
[----:B------:R-:W-:Y:S05]  /*10a20*/  BSYNC B0 ;  /* 0x0000000000007941 */ /* 0x000fea0003800000 */
.L_x_13872:
        /* <DEDUP_REMOVED lines=9> */
.L_x_13874:
[----:B------:R-:W-:Y:S01]  /*10ac0*/  IMAD.MOV.U32 R13, RZ, RZ, R5 ;  /* 0x000000ffff0d7224 */ /* 0x000fe200078e0005 */
[----:B------:R-:W-:Y:S02]  /*10ad0*/  MOV R12, 0x1 ;  /* 0x00000001000c7802 */ /* 0x000fe40000000f00 */
[----:B------:R-:W-:-:S13]  /*10ae0*/  @P0 LEA R2, P1, R17, R14, 0x1 ;  /* 0x0000000e11020211 */ /* 0x000fda00078208ff */
[----:B------:R-:W-:Y:S05]  /*10af0*/  WARPSYNC.COLLECTIVE R15, `(.L_x_13875) ;  /* 0x000000000f087348 */ /* 0x000fea0003c00000 */
[----:B------:R0:W1:Y:S02]  /*10b00*/  SHFL.IDX P6, R14, R13, R12, R11 ;  /* 0x0000000c0d0e7389 */ /* 0x00006400000c000b */
[----:B01----:R-:W-:Y:S01]  /*10b10*/  ENDCOLLECTIVE ;  /* 0x000000000000791b */ /* 0x003fe20003800000 */
.L_x_13875:
        /* <DEDUP_REMOVED lines=12> */
.L_x_13876:
[----:B------:R-:W-:Y:S02]  /*10be0*/  IMAD.MOV.U32 R13, RZ, RZ, R5 ;  /* 0x000000ffff0d7224 */ /* 0x000fe400078e0005 */
[----:B------:R-:W-:Y:S01]  /*10bf0*/  IMAD.MOV.U32 R12, RZ, RZ, 0x2 ;  /* 0x00000002ff0c7424 */ /* 0x000fe200078e00ff */
[----:B------:R-:W-:-:S13]  /*10c00*/  @P0 LEA R2, P1, R17, R14, 0x1 ;  /* 0x0000000e11020211 */ /* 0x000fda00078208ff */
[----:B------:R-:W-:Y:S05]  /*10c10*/  WARPSYNC.COLLECTIVE R15, `(.L_x_13877) ;  /* 0x000000000f087348 */ /* 0x000fea0003c00000 */
[----:B------:R0:W1:Y:S02]  /*10c20*/  SHFL.IDX P6, R14, R13, R12, R11 ;  /* 0x0000000c0d0e7389 */ /* 0x00006400000c000b */
[----:B01----:R-:W-:Y:S01]  /*10c30*/  ENDCOLLECTIVE ;  /* 0x000000000000791b */ /* 0x003fe20003800000 */
.L_x_13877:
        /* <DEDUP_REMOVED lines=12> */
.L_x_13878:
[----:B------:R-:W-:Y:S02]  /*10d00*/  IMAD.MOV.U32 R13, RZ, RZ, R5 ;  /* 0x000000ffff0d7224 */ /* 0x000fe400078e0005 */
[----:B------:R-:W-:Y:S01]  /*10d10*/  IMAD.MOV.U32 R12, RZ, RZ, 0x3 ;  /* 0x00000003ff0c7424 */ /* 0x000fe200078e00ff */
[----:B------:R-:W-:-:S13]  /*10d20*/  @P0 LEA R2, P1, R17, R14, 0x1 ;  /* 0x0000000e11020211 */ /* 0x000fda00078208ff */
[----:B------:R-:W-:Y:S05]  /*10d30*/  WARPSYNC.COLLECTIVE R15, `(.L_x_13879) ;  /* 0x000000000f087348 */ /* 0x000fea0003c00000 */
[----:B------:R0:W1:Y:S02]  /*10d40*/  SHFL.IDX P6, R14, R13, R12, R11 ;  /* 0x0000000c0d0e7389 */ /* 0x00006400000c000b */
[----:B01----:R-:W-:Y:S01]  /*10d50*/  ENDCOLLECTIVE ;  /* 0x000000000000791b */ /* 0x003fe20003800000 */
.L_x_13879:
        /* <DEDUP_REMOVED lines=12> */
.L_x_13880:
[----:B------:R-:W-:Y:S02]  /*10e20*/  IMAD.MOV.U32 R13, RZ, RZ, R5 ;  /* 0x000000ffff0d7224 */ /* 0x000fe400078e0005 */
[----:B------:R-:W-:Y:S01]  /*10e30*/  IMAD.MOV.U32 R12, RZ, RZ, 0x4 ;  /* 0x00000004ff0c7424 */ /* 0x000fe200078e00ff */
[----:B------:R-:W-:-:S13]  /*10e40*/  @P0 LEA R2, P1, R17, R14, 0x1 ;  /* 0x0000000e11020211 */ /* 0x000fda00078208ff */
[----:B------:R-:W-:Y:S05]  /*10e50*/  WARPSYNC.COLLECTIVE R15, `(.L_x_13881) ;  /* 0x000000000f087348 */ /* 0x000fea0003c00000 */
[----:B------:R0:W1:Y:S02]  /*10e60*/  SHFL.IDX P6, R14, R13, R12, R11 ;  /* 0x0000000c0d0e7389 */ /* 0x00006400000c000b */
[----:B01----:R-:W-:Y:S01]  /*10e70*/  ENDCOLLECTIVE ;  /* 0x000000000000791b */ /* 0x003fe20003800000 */
.L_x_13881:
        /* <DEDUP_REMOVED lines=12> */
.L_x_13882:
[----:B------:R-:W-:Y:S02]  /*10f40*/  IMAD.MOV.U32 R13, RZ, RZ, R5 ;  /* 0x000000ffff0d7224 */ /* 0x000fe400078e0005 */
[----:B------:R-:W-:Y:S01]  /*10f50*/  IMAD.MOV.U32 R12, RZ, RZ, 0x5 ;  /* 0x00000005ff0c7424 */ /* 0x000fe200078e00ff */
[----:B------:R-:W-:-:S13]  /*10f60*/  @P0 LEA R2, P1, R17, R14, 0x1 ;  /* 0x0000000e11020211 */ /* 0x000fda00078208ff */
[----:B------:R-:W-:Y:S05]  /*10f70*/  WARPSYNC.COLLECTIVE R15, `(.L_x_13883) ;  /* 0x000000000f087348 */ /* 0x000fea0003c00000 */
[----:B------:R0:W1:Y:S02]  /*10f80*/  SHFL.IDX P6, R14, R13, R12, R11 ;  /* 0x0000000c0d0e7389 */ /* 0x00006400000c000b */
[----:B01----:R-:W-:Y:S01]  /*10f90*/  ENDCOLLECTIVE ;  /* 0x000000000000791b */ /* 0x003fe20003800000 */
.L_x_13883:
[----:B------:R-:W-:-:S05]  /*10fa0*/  @P0 IADD3.X R3, RZ, R0, RZ, P1, !PT ;  /* 0x00000000ff030210 */ /* 0x000fca0000ffe4ff */
        /* <DEDUP_REMOVED lines=9> */
.L_x_13884:
[----:B------:R-:W-:Y:S05]  /*11040*/  BRA `(.L_x_13885) ;  /* 0xffffffc400147947 */ /* 0x000fea000383ffff */
.L_x_13830:
[----:B------:R-:W-:Y:S01]  /*11050*/  IMAD.MOV.U32 R13, RZ, RZ, R6 ;  /* 0x000000ffff0d7224 */ /* 0x000fe200078e0006 */
[----:B------:R-:W-:Y:S01]  /*11060*/  MOV R12, RZ ;  /* 0x000000ff000c7202 */ /* 0x000fe20000000f00 */
[----:B------:R-:W-:Y:S01]  /*11070*/  IMAD.MOV.U32 R11, RZ, RZ, 0x181f ;  /* 0x0000181fff0b7424 */ /* 0x000fe200078e00ff */
[----:B------:R-:W-:Y:S01]  /*11080*/  LOP3.LUT R16, R16, 0xffffefff, RZ, 0xc0, !PT ;  /* 0xffffefff10107812 */ /* 0x000fe200078ec0ff */
[----:B------:R-:W-:Y:S02]  /*11090*/  IMAD.MOV.U32 R15, RZ, RZ, -0x1 ;  /* 0xffffffffff0f7424 */ /* 0x000fe400078e00ff */
[----:B------:R-:W-:-:S07]  /*110a0*/  IMAD.U32 R4, RZ, RZ, UR46 ;  /* 0x0000002eff047e24 */ /* 0x000fce000f8e00ff */
[----:B------:R-:W-:Y:S05]  /*110b0*/  WARPSYNC.COLLECTIVE R15, `(.L_x_13886) ;  /* 0x000000000f087348 */ /* 0x000fea0003c00000 */
[----:B------:R0:W1:Y:S02]  /*110c0*/  SHFL.IDX P6, R14, R13, R12, R11 ;  /* 0x0000000c0d0e7389 */ /* 0x00006400000c000b */
[----:B01----:R-:W-:Y:S01]  /*110d0*/  ENDCOLLECTIVE ;  /* 0x000000000000791b */ /* 0x003fe20003800000 */
.L_x_13886:
[----:B------:R-:W-:-:S05]  /*110e0*/  LEA R4, R4, R37, 0x7 ;  /* 0x0000002504047211 */ /* 0x000fca00078e38ff */
[----:B------:R-:W-:Y:S02]  /*110f0*/  VIADD R8, R4, 0x10 ;  /* 0x0000001004087836 */ /* 0x000fe40000000000 */
[----:B------:R-:W-:Y:S02]  /*11100*/  IMAD.MOV.U32 R13, RZ, RZ, R0 ;  /* 0x000000ffff0d7224 */ /* 0x000fe400078e0000 */
[----:B------:R-:W-:-:S07]  /*11110*/  IMAD.MOV.U32 R3, RZ, RZ, R14 ;  /* 0x000000ffff037224 */ /* 0x000fce00078e000e */
[----:B------:R-:W-:Y:S05]  /*11120*/  WARPSYNC.COLLECTIVE R15, `(.L_x_13887) ;  /* 0x000000000f087348 */ /* 0x000fea0003c00000 */
[----:B------:R0:W1:Y:S02]  /*11130*/  SHFL.IDX P6, R14, R13, R12, R11 ;  /* 0x0000000c0d0e7389 */ /* 0x00006400000c000b */
[----:B01----:R-:W-:Y:S01]  /*11140*/  ENDCOLLECTIVE ;  /* 0x000000000000791b */ /* 0x003fe20003800000 */
.L_x_13887:
        /* <DEDUP_REMOVED lines=11> */
.L_x_13888:
[----:B------:R-:W-:Y:S01]  /*11200*/  LOP3.LUT R16, R16, 0xfffff7ff, RZ, 0xc0, !PT ;  /* 0xfffff7ff10107812 */ /* 0x000fe200078ec0ff */
[----:B------:R-:W-:Y:S02]  /*11210*/  @!P2 IMAD.X R3, RZ, RZ, R3, P1 ;  /* 0x000000ffff03a224 */ /* 0x000fe400008e0603 */
[----:B------:R-:W-:-:S05]  /*11220*/  @!P2 IMAD.MOV.U32 R2, RZ, RZ, R10 ;  /* 0x000000ffff02a224 */ /* 0x000fca00078e000a */
[----:B------:R-:W-:Y:S01]  /*11230*/  @!PT LDS RZ, [RZ] ;  /* 0x00000000fffff984 */ /* 0x000fe20000000800 */
[----:B------:R-:W-:Y:S01]  /*11240*/  @!PT LDS RZ, [RZ] ;  /* 0x00000000fffff984 */ /* 0x000fe20000000800 */
[----:B------:R-:W-:Y:S01]  /*11250*/  @!PT LDS RZ, [RZ] ;  /* 0x00000000fffff984 */ /* 0x000fe20000000800 */
[----:B------:R0:W-:Y:S01]  /*11260*/  @!P2 LDGSTS.E.BYPASS.LTC128B.128 [R9+0x18400], desc[UR36][R2.64], !P0 ;  /* 0x184000000209afae */ /* 0x0001e2000c101d64 */
[----:B------:R-:W-:Y:S01]  /*11270*/  ISETP.GE.AND P2, PT, R8, R5, PT ;  /* 0x000000050800720c */ /* 0x000fe20003f46270 */
[----:B------:R-:W-:Y:S02]  /*11280*/  VIADD R8, R4, 0x20 ;  /* 0x0000002004087836 */ /* 0x000fe40000000000 */
[----:B------:R-:W-:Y:S01]  /*11290*/  IMAD.MOV.U32 R13, RZ, RZ, R0 ;  /* 0x000000ffff0d7224 */ /* 0x000fe200078e0000 */
[----:B------:R-:W-:-:S09]  /*112a0*/  MOV R7, R14 ;  /* 0x0000000e00077202 */ /* 0x000fd20000000f00 */
[----:B0-----:R-:W-:Y:S05]  /*112b0*/  WARPSYNC.COLLECTIVE R15, `(.L_x_13889) ;  /* 0x000000000f087348 */ /* 0x001fea0003c00000 */
[----:B------:R1:W2:Y:S02]  /*112c0*/  SHFL.IDX P6, R14, R13, R12, R11 ;  /* 0x0000000c0d0e7389 */ /* 0x0002a400000c000b */
[----:B012---:R-:W-:Y:S01]  /*112d0*/  ENDCOLLECTIVE ;  /* 0x000000000000791b */ /* 0x007fe20003800000 */
.L_x_13889:
[----:B------:R-:W-:-:S04]  /*112e0*/  @P2 LOP3.LUT R16, R16, 0x800, RZ, 0xfc, !PT ;  /* 0x0000080010102812 */ /* 0x000fc800078efcff */
[----:B------:R-:W-:Y:S02]  /*112f0*/  LOP3.LUT R16, R16, 0xfffffbff, RZ, 0xc0, !PT ;  /* 0xfffffbff10107812 */ /* 0x000fe400078ec0ff */
[----:B------:R-:W-:Y:S02]  /*11300*/  @!P2 LEA R15, R28, UR44, 0x1 ;  /* 0x0000002c1c0fac11 */ /* 0x000fe4000f8e08ff */
[----:B------:R-:W-:Y:S02]  /*11310*/  MOV R13, R6 ;  /* 0x00000006000d7202 */ /* 0x000fe40000000f00 */
        /* <DEDUP_REMOVED lines=11> */
[----:B------:R-:W-:-:S02]  /*113d0*/  VIADD R8, R4, 0x30 ;  /* 0x0000003004087836 */ /* 0x000fc40000000000 */
[----:B0-----:R-:W-:-:S10]  /*113e0*/  IMAD.MOV.U32 R15, RZ, RZ, -0x1 ;  /* 0xffffffffff0f7424 */ /* 0x001fd400078e00ff */
[----:B------:R-:W-:-:S07]  /*113f0*/  @P2 LOP3.LUT R16, R16, 0x400, RZ, 0xfc, !PT ;  /* 0x0000040010102812 */ /* 0x000fce00078efcff */
[----:B------:R-:W-:Y:S05]  /*11400*/  WARPSYNC.COLLECTIVE R15, `(.L_x_13890) ;  /* 0x000000000f087348 */ /* 0x000fea0003c00000 */
[----:B------:R0:W1:Y:S02]  /*11410*/  SHFL.IDX P6, R14, R13, R12, R11 ;  /* 0x0000000c0d0e7389 */ /* 0x00006400000c000b */
[----:B01----:R-:W-:Y:S01]  /*11420*/  ENDCOLLECTIVE ;  /* 0x000000000000791b */ /* 0x003fe20003800000 */
.L_x_13890:
[----:B------:R-:W-:Y:S01]  /*11430*/  LOP3.LUT R16, R16, 0xfffffdff, RZ, 0xc0, !PT ;  /* 0xfffffdff10107812 */ /* 0x000fe200078ec0ff */
[----:B------:R-:W-:Y:S02]  /*11440*/  IMAD.MOV.U32 R13, RZ, RZ, R0 ;  /* 0x000000ffff0d7224 */ /* 0x000fe400078e0000 */
[----:B------:R-:W-:-:S07]  /*11450*/  IMAD.MOV.U32 R2, RZ, RZ, R14 ;  /* 0x000000ffff027224 */ /* 0x000fce00078e000e */
[----:B------:R-:W-:Y:S05]  /*11460*/  WARPSYNC.COLLECTIVE R15, `(.L_x_13891) ;  /* 0x000000000f087348 */ /* 0x000fea0003c00000 */
[----:B------:R0:W1:Y:S02]  /*11470*/  SHFL.IDX P6, R14, R13, R12, R11 ;  /* 0x0000000c0d0e7389 */ /* 0x00006400000c000b */
[----:B01----:R-:W-:Y:S01]  /*11480*/  ENDCOLLECTIVE ;  /* 0x000000000000791b */ /* 0x003fe20003800000 */
.L_x_13891:
[----:B------:R-:W-:Y:S01]  /*11490*/  @!P2 LEA R15, R28, UR44, 0x1 ;  /* 0x0000002c1c0fac11 */ /* 0x000fe2000f8e08ff */
[----:B------:R-:W-:Y:S01]  /*114a0*/  IMAD.MOV.U32 R12, RZ, RZ, 0x3 ;  /* 0x00000003ff0c7424 */ /* 0x000fe200078e00ff */
[----:B------:R-:W-:-:S04]  /*114b0*/  @!P2 LEA R13, P1, R17, R14, 0x1 ;  /* 0x0000000e110da211 */ /* 0x000fc800078208ff */
[----:B------:R-:W-:Y:S01]  /*114c0*/  @!P2 IADD3.X R14, RZ, R2, RZ, P1, !PT ;  /* 0x00000002ff0ea210 */ /* 0x000fe20000ffe4ff */
[----:B------:R-:W-:Y:S02]  /*114d0*/  @!P2 IMAD.MOV.U32 R2, RZ, RZ, R13 ;  /* 0x000000ffff02a224 */ /* 0x000fe400078e000d */
[----:B------:R-:W-:Y:S02]  /*114e0*/  IMAD.MOV.U32 R13, RZ, RZ, R6 ;  /* 0x000000ffff0d7224 */ /* 0x000fe400078e0006 */
[----:B------:R-:W-:-:S05]  /*114f0*/  @!P2 IMAD.MOV.U32 R3, RZ, RZ, R14 ;  /* 0x000000ffff03a224 */ /* 0x000fca00078e000e */
[----:B------:R-:W-:Y:S01]  /*11500*/  @!PT LDS RZ, [RZ] ;  /* 0x00000000fffff984 */ /* 0x000fe20000000800 */
[----:B------:R-:W-:Y:S01]  /*11510*/  @!PT LDS RZ, [RZ] ;  /* 0x00000000fffff984 */ /* 0x000fe20000000800 */
[----:B------:R-:W-:Y:S01]  /*11520*/  @!PT LDS RZ, [RZ] ;  /* 0x00000000fffff984 */ /* 0x000fe20000000800 */
[----:B------:R0:W-:Y:S01]  /*11530*/  @!P2 LDGSTS.E.BYPASS.LTC128B.128 [R15+0x19400], desc[UR36][R2.64], !P0 ;  /* 0x19400000020fafae */ /* 0x0001e2000c101d64 */
[----:B------:R-:W-:Y:S02]  /*11540*/  ISETP.GE.AND P2, PT, R8, R5, PT ;  /* 0x000000050800720c */ /* 0x000fe40003f46270 */
[----:B0-----:R-:W-:-:S11]  /*11550*/  MOV R15, 0xffffffff ;  /* 0xffffffff000f7802 */ /* 0x001fd60000000f00 */
[----:B------:R-:W-:-:S07]  /*11560*/  @P2 LOP3.LUT R16, R16, 0x200, RZ, 0xfc, !PT ;  /* 0x0000020010102812 */ /* 0x000fce00078efcff */
[----:B------:R-:W-:Y:S05]  /*11570*/  WARPSYNC.COLLECTIVE R15, `(.L_x_13892) ;  /* 0x000000000f087348 */ /* 0x000fea0003c00000 */
[----:B------:R0:W1:Y:S02]  /*11580*/  SHFL.IDX P6, R14, R13, R12, R11 ;  /* 0x0000000c0d0e7389 */ /* 0x00006400000c000b */
[----:B01----:R-:W-:Y:S01]  /*11590*/  ENDCOLLECTIVE ;  /* 0x000000000000791b */ /* 0x003fe20003800000 */
.L_x_13892:
[----:B------:R-:W-:Y:S01]  /*115a0*/  LOP3.LUT R16, R16, 0xfffffeff, RZ, 0xc0, !PT ;  /* 0xfffffeff10107812 */ /* 0x000fe200078ec0ff */
[----:B------:R-:W-:Y:S02]  /*115b0*/  IMAD.MOV.U32 R13, RZ, RZ, R0 ;  /* 0x000000ffff0d7224 */ /* 0x000fe400078e0000 */
[----:B------:R-:W-:-:S07]  /*115c0*/  IMAD.MOV.U32 R8, RZ, RZ, R14 ;  /* 0x000000ffff087224 */ /* 0x000fce00078e000e */
[----:B------:R-:W-:Y:S05]  /*115d0*/  WARPSYNC.COLLECTIVE R15, `(.L_x_13893) ;  /* 0x000000000f087348 */ /* 0x000fea0003c00000 */
[----:B------:R0:W1:Y:S02]  /*115e0*/  SHFL.IDX P6, R14, R13, R12, R11 ;  /* 0x0000000c0d0e7389 */ /* 0x00006400000c000b */
[----:B01----:R-:W-:Y:S01]  /*115f0*/  ENDCOLLECTIVE ;  /* 0x000000000000791b */ /* 0x003fe20003800000 */
.L_x_13893:
[----:B------:R-:W-:Y:S01]  /*11600*/  @!P2 LEA R15, R28, UR44, 0x1 ;  /* 0x0000002c1c0fac11 */ /* 0x000fe2000f8e08ff */
[----:B------:R-:W-:Y:S02]  /*11610*/  IMAD.MOV.U32 R13, RZ, RZ, R6 ;  /* 0x000000ffff0d7224 */ /* 0x000fe400078e0006 */
[----:B------:R-:W-:Y:S02]  /*11620*/  IMAD.MOV.U32 R12, RZ, RZ, 0x4 ;  /* 0x00000004ff0c7424 */ /* 0x000fe400078e00ff */
[----:B------:R-:W-:-:S05]  /*11630*/  IMAD.MOV.U32 R2, RZ, RZ, R14 ;  /* 0x000000ffff027224 */ /* 0x000fca00078e000e */
[----:B------:R-:W-:-:S05]  /*11640*/  @!P2 LEA R7, P1, R17, R2, 0x1 ;  /* 0x000000021107a211 */ /* 0x000fca00078208ff */
[----:B------:R-:W-:Y:S02]  /*11650*/  @!P2 IMAD.X R8, RZ, RZ, R8, P1 ;  /* 0x000000ffff08a224 */ /* 0x000fe400008e0608 */
[----:B------:R-:W-:-:S03]  /*11660*/  @!P2 IMAD.MOV.U32 R2, RZ, RZ, R7 ;  /* 0x000000ffff02a224 */ /* 0x000fc600078e0007 */
[----:B------:R-:W-:Y:S01]  /*11670*/  @!P2 MOV R3, R8 ;  /* 0x000000080003a202 */ /* 0x000fe20000000f00 */
[----:B------:R-:W-:-:S04]  /*11680*/  VIADD R8, R4, 0x40 ;  /* 0x0000004004087836 */ /* 0x000fc80000000000 */
[----:B------:R-:W-:Y:S01]  /*11690*/  @!PT LDS RZ, [RZ] ;  /* 0x00000000fffff984 */ /* 0x000fe20000000800 */
[----:B------:R-:W-:Y:S01]  /*116a0*/  @!PT LDS RZ, [RZ] ;  /* 0x00000000fffff984 */ /* 0x000fe20000000800 */
[----:B------:R-:W-:Y:S01]  /*116b0*/  @!PT LDS RZ, [RZ] ;  /* 0x00000000fffff984 */ /* 0x000fe20000000800 */
[----:B------:R0:W-:Y:S01]  /*116c0*/  @!P2 LDGSTS.E.BYPASS.LTC128B.128 [R15+0x19c00], desc[UR36][R2.64], !P0 ;  /* 0x19c00000020fafae */ /* 0x0001e2000c101d64 */
[----:B------:R-:W-:Y:S01]  /*116d0*/  ISETP.GE.AND P2, PT, R8, R5, PT ;  /* 0x000000050800720c */ /* 0x000fe20003f46270 */
[----:B------:R-:W-:Y:S02]  /*116e0*/  VIADD R8, R4, 0x50 ;  /* 0x0000005004087836 */ /* 0x000fe40000000000 */
[----:B0-----:R-:W-:-:S10]  /*116f0*/  IMAD.MOV.U32 R15, RZ, RZ, -0x1 ;  /* 0xffffffffff0f7424 */ /* 0x001fd400078e00ff */
[----:B------:R-:W-:Y:S02]  /*11700*/  @!P2 LEA R7, R28, UR44, 0x1 ;  /* 0x0000002c1c07ac11 */ /* 0x000fe4000f8e08ff */
[----:B------:R-:W-:-:S07]  /*11710*/  @P2 LOP3.LUT R16, R16, 0x100, RZ, 0xfc, !PT ;  /* 0x0000010010102812 */ /* 0x000fce00078efcff */
[----:B------:R-:W-:Y:S05]  /*11720*/  WARPSYNC.COLLECTIVE R15, `(.L_x_13894) ;  /* 0x000000000f087348 */ /* 0x000fea0003c00000 */
[----:B------:R0:W1:Y:S02]  /*11730*/  SHFL.IDX P6, R14, R13, R12, R11 ;  /* 0x0000000c0d0e7389 */ /* 0x00006400000c000b */
[----:B01----:R-:W-:Y:S01]  /*11740*/  ENDCOLLECTIVE ;  /* 0x000000000000791b */ /* 0x003fe20003800000 */
.L_x_13894:
[----:B------:R-:W-:Y:S02]  /*11750*/  LOP3.LUT R16, R16, 0xffffff7f, RZ, 0xc0, !PT ;  /* 0xffffff7f10107812 */ /* 0x000fe400078ec0ff */
[----:B------:R-:W-:Y:S01]  /*11760*/  MOV R13, R0 ;  /* 0x00000000000d7202 */ /* 0x000fe20000000f00 */
[----:B------:R-:W-:-:S07]  /*11770*/  IMAD.MOV.U32 R10, RZ, RZ, R14 ;  /* 0x000000ffff0a7224 */ /* 0x000fce00078e000e */
[----:B------:R-:W-:Y:S05]  /*11780*/  WARPSYNC.COLLECTIVE R15, `(.L_x_13895) ;  /* 0x000000000f087348 */ /* 0x000fea0003c00000 */
[----:B------:R0:W1:Y:S02]  /*11790*/  SHFL.IDX P6, R14, R13, R12, R11 ;  /* 0x0000000c0d0e7389 */ /* 0x00006400000c000b */
[----:B01----:R-:W-:Y:S01]  /*117a0*/  ENDCOLLECTIVE ;  /* 0x000000000000791b */ /* 0x003fe20003800000 */
.L_x_13895:
[----:B------:R-:W-:Y:S01]  /*117b0*/  MOV R13, R6 ;  /* 0x00000006000d7202 */ /* 0x000fe20000000f00 */
[----:B------:R-:W-:Y:S02]  /*117c0*/  IMAD.MOV.U32 R12, RZ, RZ, 0x5 ;  /* 0x00000005ff0c7424 */ /* 0x000fe400078e00ff */
[----:B------:R-:W-:-:S07]  /*117d0*/  IMAD.MOV.U32 R20, RZ, RZ, R14 ;  /* 0x000000ffff147224 */ /* 0x000fce00078e000e */
[----:B------:R-:W-:Y:S05]  /*117e0*/  WARPSYNC.COLLECTIVE R15, `(.L_x_13896) ;  /* 0x000000000f087348 */ /* 0x000fea0003c00000 */
[----:B------:R0:W1:Y:S02]  /*117f0*/  SHFL.IDX P6, R14, R13, R12, R11 ;  /* 0x0000000c0d0e7389 */ /* 0x00006400000c000b */
[----:B01----:R-:W-:Y:S01]  /*11800*/  ENDCOLLECTIVE ;  /* 0x000000000000791b */ /* 0x003fe20003800000 */
.L_x_13896:
        /* <DEDUP_REMOVED lines=15> */
.L_x_13897:
[----:B------:R-:W-:Y:S02]  /*11900*/  @!P2 LEA R9, R28, UR44, 0x1 ;  /* 0x0000002c1c09ac11 */ /* 0x000fe4000f8e08ff */
[----:B------:R-:W-:-:S04]  /*11910*/  @P2 LOP3.LUT R16, R16, 0x80, RZ, 0xfc, !PT ;  /* 0x0000008010102812 */ /* 0x000fc800078efcff */
[----:B------:R-:W-:Y:S01]  /*11920*/  LOP3.LUT R16, R16, 0xffffffbf, RZ, 0xc0, !PT ;  /* 0xffffffbf10107812 */ /* 0x000fe200078ec0ff */
[----:B------:R-:W-:Y:S02]  /*11930*/  IMAD.MOV.U32 R13, RZ, RZ, R6 ;  /* 0x000000ffff0d7224 */ /* 0x000fe400078e0006 */
[----:B------:R-:W-:-:S05]  /*11940*/  IMAD.MOV.U32 R20, RZ, RZ, R14 ;  /* 0x000000ffff147224 */ /* 0x000fca00078e000e */
[----:B------:R-:W-:-:S05]  /*11950*/  @!P2 LEA R11, P1, R17, R20, 0x1 ;  /* 0x00000014110ba211 */ /* 0x000fca00078208ff */
[----:B------:R-:W-:Y:S01]  /*11960*/  @!P2 IMAD.X R12, RZ, RZ, R2, P1 ;  /* 0x000000ffff0ca224 */ /* 0x000fe200008e0602 */
[----:B------:R-:W-:Y:S01]  /*11970*/  @!P2 MOV R2, R11 ;  /* 0x0000000b0002a202 */ /* 0x000fe20000000f00 */
[----:B------:R-:W-:Y:S02]  /*11980*/  IMAD.MOV.U32 R11, RZ, RZ, 0x181f ;  /* 0x0000181fff0b7424 */ /* 0x000fe400078e00ff */
        /* <DEDUP_REMOVED lines=10> */
.L_x_13898:
[----:B------:R-:W-:Y:S02]  /*11a30*/  @!P2 LEA R21, R28, UR44, 0x1 ;  /* 0x0000002c1c15ac11 */ /* 0x000fe4000f8e08ff */
[----:B------:R-:W-:Y:S02]  /*11a40*/  @P2 LOP3.LUT R16, R16, 0x40, RZ, 0xfc, !PT ;  /* 0x0000004010102812 */ /* 0x000fe400078efcff */
[----:B------:R-:W-:Y:S01]  /*11a50*/  MOV R13, R0 ;  /* 0x00000000000d7202 */ /* 0x000fe20000000f00 */
[----:B------:R-:W-:-:S07]  /*11a60*/  IMAD.MOV.U32 R2, RZ, RZ, R14 ;  /* 0x000000ffff027224 */ /* 0x000fce00078e000e */
[----:B------:R-:W-:Y:S05]  /*11a70*/  WARPSYNC.COLLECTIVE R15, `(.L_x_13899) ;  /* 0x000000000f087348 */ /* 0x000fea0003c00000 */
[----:B------:R0:W1:Y:S02]  /*11a80*/  SHFL.IDX P6, R14, R13, R12, R11 ;  /* 0x0000000c0d0e7389 */ /* 0x00006400000c000b */
[----:B01----:R-:W-:Y:S01]  /*11a90*/  ENDCOLLECTIVE ;  /* 0x000000000000791b */ /* 0x003fe20003800000 */
.L_x_13899:
[----:B------:R-:W-:Y:S02]  /*11aa0*/  MOV R12, 0x7 ;  /* 0x00000007000c7802 */ /* 0x000fe40000000f00 */
        /* <DEDUP_REMOVED lines=8> */
.L_x_13900:
        /* <DEDUP_REMOVED lines=9> */
.L_x_13901:
[----:B------:R-:W-:Y:S05]  /*11bc0*/  BRA `(.L_x_13902) ;  /* 0xffffffc000ec7947 */ /* 0x000fea000383ffff */
.L_x_13832:
        /* <DEDUP_REMOVED lines=8> */
.L_x_13904:
[----:B------:R-:W-:Y:S05]  /*11c50*/  BSYNC B0 ;  /* 0x0000000000007941 */ /* 0x000fea0003800000 */
.L_x_13903:
        /* <DEDUP_REMOVED lines=9> */
.L_x_13905:
        /* <DEDUP_REMOVED lines=9> */
.L_x_13906:
        /* <DEDUP_REMOVED lines=13> */
.L_x_13907:
        /* <DEDUP_REMOVED lines=19> */
.L_x_13908:
[----:B------:R-:W-:Y:S01]  /*11f80*/  MOV R13, R0 ;  /* 0x00000000000d7202 */ /* 0x000fe20000000f00 */
[----:B------:R-:W-:-:S07]  /*11f90*/  IMAD.MOV.U32 R5, RZ, RZ, R14 ;  /* 0x000000ffff057224 */ /* 0x000fce00078e000e */
[----:B------:R-:W-:Y:S05]  /*11fa0*/  WARPSYNC.COLLECTIVE R15, `(.L_x_13909) ;  /* 0x000000000f087348 */ /* 0x000fea0003c00000 */
[----:B------:R0:W1:Y:S02]  /*11fb0*/  SHFL.IDX P6, R14, R13, R12, R11 ;  /* 0x0000000c0d0e7389 */ /* 0x00006400000c000b */
[----:B01----:R-:W-:Y:S01]  /*11fc0*/  ENDCOLLECTIVE ;  /* 0x000000000000791b */ /* 0x003fe20003800000 */
.L_x_13909:
[----:B------:R-:W-:Y:S02]  /*11fd0*/  IMAD.MOV.U32 R13, RZ, RZ, R4 ;  /* 0x000000ffff0d7224 */ /* 0x000fe400078e0004 */
[----:B------:R-:W-:Y:S01]  /*11fe0*/  IMAD.MOV.U32 R12, RZ, RZ, 0x3 ;  /* 0x00000003ff0c7424 */ /* 0x000fe200078e00ff */
[----:B------:R-:W-:-:S05]  /*11ff0*/  @!P5 LEA R14, P0, R17, R14, 0x1 ;  /* 0x0000000e110ed211 */ /* 0x000fca00078008ff */
[----:B------:R-:W-:-:S08]  /*12000*/  @!P5 IMAD.MOV.U32 R2, RZ, RZ, R14 ;  /* 0x000000ffff02d224 */ /* 0x000fd000078e000e */
[----:B------:R-:W-:Y:S05]  /*12010*/  WARPSYNC.COLLECTIVE R15, `(.L_x_13910) ;  /* 0x000000000f087348 */ /* 0x000fea0003c00000 */
[----:B------:R0:W1:Y:S02]  /*12020*/  SHFL.IDX P6, R14, R13, R12, R11 ;  /* 0x0000000c0d0e7389 */ /* 0x00006400000c000b */
[----:B01----:R-:W-:Y:S01]  /*12030*/  ENDCOLLECTIVE ;  /* 0x000000000000791b */ /* 0x003fe20003800000 */
.L_x_13910:
        /* <DEDUP_REMOVED lines=15> */
.L_x_13911:
        /* <DEDUP_REMOVED lines=19> */
.L_x_13912:
[----:B------:R-:W-:Y:S02]  /*12260*/  IMAD.MOV.U32 R13, RZ, RZ, R0 ;  /* 0x000000ffff0d7224 */ /* 0x000fe400078e0000 */
[----:B------:R-:W-:-:S07]  /*12270*/  IMAD.MOV.U32 R5, RZ, RZ, R14 ;  /* 0x000000ffff057224 */ /* 0x000fce00078e000e */
[----:B------:R-:W-:Y:S05]  /*12280*/  WARPSYNC.COLLECTIVE R15, `(.L_x_13913) ;  /* 0x000000000f087348 */ /* 0x000fea0003c00000 */
[----:B------:R0:W1:Y:S02]  /*12290*/  SHFL.IDX P6, R14, R13, R12, R11 ;  /* 0x0000000c0d0e7389 */ /* 0x00006400000c000b */
[----:B01----:R-:W-:Y:S01]  /*122a0*/  ENDCOLLECTIVE ;  /* 0x000000000000791b */ /* 0x003fe20003800000 */
.L_x_13913:
[----:B------:R-:W-:Y:S01]  /*122b0*/  MOV R13, R4 ;  /* 0x00000004000d7202 */ /* 0x000fe20000000f00 */
[----:B------:R-:W-:Y:S01]  /*122c0*/  IMAD.MOV.U32 R12, RZ, RZ, 0x5 ;  /* 0x00000005ff0c7424 */ /* 0x000fe200078e00ff */
[----:B------:R-:W-:-:S05]  /*122d0*/  @!P5 LEA R14, P0, R17, R14, 0x1 ;  /* 0x0000000e110ed211 */ /* 0x000fca00078008ff */
[----:B------:R-:W-:-:S08]  /*122e0*/  @!P5 IMAD.MOV.U32 R2, RZ, RZ, R14 ;  /* 0x000000ffff02d224 */ /* 0x000fd000078e000e */
[----:B------:R-:W-:Y:S05]  /*122f0*/  WARPSYNC.COLLECTIVE R15, `(.L_x_13914) ;  /* 0x000000000f087348 */ /* 0x000fea0003c00000 */
[----:B------:R0:W1:Y:S02]  /*12300*/  SHFL.IDX P6, R14, R13, R12, R11 ;  /* 0x0000000c0d0e7389 */ /* 0x00006400000c000b */
[----:B01----:R-:W-:Y:S01]  /*12310*/  ENDCOLLECTIVE ;  /* 0x000000000000791b */ /* 0x003fe20003800000 */
.L_x_13914:
        /* <DEDUP_REMOVED lines=15> */
.L_x_13915:
        /* <DEDUP_REMOVED lines=19> */
.L_x_13916:
[----:B------:R-:W-:Y:S02]  /*12540*/  IMAD.MOV.U32 R13, RZ, RZ, R0 ;  /* 0x000000ffff0d7224 */ /* 0x000fe400078e0000 */
[----:B------:R-:W-:-:S07]  /*12550*/  IMAD.MOV.U32 R5, RZ, RZ, R14 ;  /* 0x000000ffff057224 */ /* 0x000fce00078e000e */
[----:B------:R-:W-:Y:S05]  /*12560*/  WARPSYNC.COLLECTIVE R15, `(.L_x_13917) ;  /* 0x000000000f087348 */ /* 0x000fea0003c00000 */
[----:B------:R0:W1:Y:S02]  /*12570*/  SHFL.IDX P6, R14, R13, R12, R11 ;  /* 0x0000000c0d0e7389 */ /* 0x00006400000c000b */
[----:B01----:R-:W-:Y:S01]  /*12580*/  ENDCOLLECTIVE ;  /* 0x000000000000791b */ /* 0x003fe20003800000 */
.L_x_13917:
        /* <DEDUP_REMOVED lines=8> */
.L_x_13918:
        /* <DEDUP_REMOVED lines=13> */
.L_x_13919:
[----:B------:R-:W-:Y:S05]  /*126e0*/  BRA `(.L_x_13920) ;  /* 0xffffffc000d47947 */ /* 0x000fea000383ffff */
.L_x_13835:
[----:B0--3--:R-:W-:-:S04]  /*126f0*/  MOV R3, UR44 ;  /* 0x0000002c00037c02 */ /* 0x009fc80008000f00 */
[----:B------:R0:W3:Y:S03]  /*12700*/  SYNCS.PHASECHK.TRANS64.TRYWAIT P0, [R3+URZ+0x32420], R0 ;  /* 0x03242000030075a7 */ /* 0x0000e6000800017f */
[----:B---3--:R-:W-:Y:S05]  /*12710*/  @!P0 NANOSLEEP.SYNCS 0x989680 ;  /* 0x009896800000895d */ /* 0x008fea0003900000 */
[----:B------:R-:W3:Y:S02]  /*12720*/  @!P0 SYNCS.PHASECHK.TRANS64 P0, [R3+URZ+0x32420], R0 ;  /* 0x03242000030085a7 */ /* 0x000ee4000800007f */
[----:B---3--:R-:W-:Y:S05]  /*12730*/  @!P0 BRA `(.L_x_13835) ;  /* 0xfffffffc00ec8947 */ /* 0x008fea000383ffff */
[----:B------:R-:W-:Y:S05]  /*12740*/  BRA `(.L_x_13921) ;  /* 0xffffffc400187947 */ /* 0x000fea000383ffff */
.L_x_13837:
[----:B0--3--:R-:W-:-:S04]  /*12750*/  IMAD.U32 R3, RZ, RZ, UR44 ;  /* 0x0000002cff037e24 */ /* 0x009fc8000f8e00ff */
[----:B------:R0:W3:Y:S03]  /*12760*/  SYNCS.PHASECHK.TRANS64.TRYWAIT P0, [R3+URZ+0x32460], R0 ;  /* 0x03246000030075a7 */ /* 0x0000e6000800017f */
[----:B---3--:R-:W-:Y:S05]  /*12770*/  @!P0 NANOSLEEP.SYNCS 0x989680 ;  /* 0x009896800000895d */ /* 0x008fea0003900000 */
[----:B------:R-:W3:Y:S02]  /*12780*/  @!P0 SYNCS.PHASECHK.TRANS64 P0, [R3+URZ+0x32460], R0 ;  /* 0x03246000030085a7 */ /* 0x000ee4000800007f */
[----:B---3--:R-:W-:Y:S05]  /*12790*/  @!P0 BRA `(.L_x_13837) ;  /* 0xfffffffc00ec8947 */ /* 0x008fea000383ffff */
[----:B------:R-:W-:Y:S05]  /*127a0*/  BRA `(.L_x_13922) ;  /* 0xffffffc400147947 */ /* 0x000fea000383ffff */
.L_x_13838:
        /* <DEDUP_REMOVED lines=8> */
.L_x_13924:
[----:B------:R-:W-:Y:S05]  /*12830*/  BSYNC B0 ;  /* 0x0000000000007941 */ /* 0x000fea0003800000 */
.L_x_13923:
[----:B------:R-:W-:Y:S01]  /*12840*/  IMAD.MOV.U32 R13, RZ, RZ, R10 ;  /* 0x000000ffff0d7224 */ /* 0x000fe200078e000a */
[----:B------:R-:W-:Y:S01]  /*12850*/  MOV R0, R14 ;  /* 0x0000000e00007202 */ /* 0x000fe20000000f00 */
[----:B------:R-:W-:Y:S01]  /*12860*/  IMAD.MOV.U32 R12, RZ, RZ, RZ ;  /* 0x000000ffff0c7224 */ /* 0x000fe200078e00ff */
[C---:B------:R-:W-:Y:S01]  /*12870*/  LOP3.LUT P2, RZ, R5.reuse, 0x2, RZ, 0xc0, !PT ;  /* 0x0000000205ff7812 */ /* 0x040fe2000784c0ff */
[----:B------:R-:W-:Y:S01]  /*12880*/  IMAD.MOV.U32 R11, RZ, RZ, 0x181f ;  /* 0x0000181fff0b7424 */ /* 0x000fe200078e00ff */
[----:B------:R-:W-:Y:S01]  /*12890*/  LOP3.LUT P1, RZ, R5, 0x4, RZ, 0xc0, !PT ;  /* 0x0000000405ff7812 */ /* 0x000fe2000782c0ff */
[----:B------:R-:W-:Y:S02]  /*128a0*/  IMAD.MOV.U32 R15, RZ, RZ, -0x1 ;  /* 0xffffffffff0f7424 */ /* 0x000fe400078e00ff */
[----:B------:R-:W-:Y:S01]  /*128b0*/  IMAD.SHL.U32 R17, R17, 0x2, RZ ;  /* 0x0000000211117824 */ /* 0x000fe200078e00ff */
[----:B------:R-:W-:Y:S01]  /*128c0*/  ISETP.LT.OR P3, PT, R18, 0x1, !P1 ;  /* 0x000000011200780c */ /* 0x000fe20004f61670 */
[----:B------:R-:W-:-:S12]  /*128d0*/  IMAD.MOV.U32 R6, RZ, RZ, RZ ;  /* 0x000000ffff067224 */ /* 0x000fd800078e00ff */
[----:B------:R-:W-:Y:S05]  /*128e0*/  WARPSYNC.COLLECTIVE R15, `(.L_x_13925) ;  /* 0x000000000f087348 */ /* 0x000fea0003c00000 */
[----:B------:R0:W1:Y:S02]  /*128f0*/  SHFL.IDX P6, R14, R13, R12, R11 ;  /* 0x0000000c0d0e7389 */ /* 0x00006400000c000b */
[----:B01----:R-:W-:Y:S01]  /*12900*/  ENDCOLLECTIVE ;  /* 0x000000000000791b */ /* 0x003fe20003800000 */
.L_x_13925:
[----:B------:R-:W-:Y:S02]  /*12910*/  IMAD.MOV.U32 R13, RZ, RZ, R19 ;  /* 0x000000ffff0d7224 */ /* 0x000fe400078e0013 */
[----:B------:R-:W-:Y:S01]  /*12920*/  IMAD.MOV.U32 R12, RZ, RZ, 0x1 ;  /* 0x00000001ff0c7424 */ /* 0x000fe200078e00ff */
[----:B------:R-:W-:-:S13]  /*12930*/  IADD3 R2, P0, R14, R17, RZ ;  /* 0x000000110e027210 */ /* 0x000fda0007f1e0ff */
[----:B------:R-:W-:Y:S05]  /*12940*/  WARPSYNC.COLLECTIVE R15, `(.L_x_13926) ;  /* 0x000000000f087348 */ /* 0x000fea0003c00000 */
[----:B------:R0:W1:Y:S02]  /*12950*/  SHFL.IDX P6, R14, R13, R12, R11 ;  /* 0x0000000c0d0e7389 */ /* 0x00006400000c000b */
[----:B01----:R-:W-:Y:S01]  /*12960*/  ENDCOLLECTIVE ;  /* 0x000000000000791b */ /* 0x003fe20003800000 */
.L_x_13926:
[----:B------:R-:W-:Y:S02]  /*12970*/  IADD3.X R3, RZ, R0, RZ, P0, !PT ;  /* 0x00000000ff037210 */ /* 0x000fe400007fe4ff */
[----:B------:R-:W-:Y:S02]  /*12980*/  ISETP.LT.OR P0, PT, R18, 0x1, P4 ;  /* 0x000000011200780c */ /* 0x000fe40002701670 */
[----:B------:R-:W-:-:S05]  /*12990*/  LEA R0, R28, UR44, 0x1 ;  /* 0x0000002c1c007c11 */ /* 0x000fca000f8e08ff */
[----:B------:R-:W-:Y:S02]  /*129a0*/  VIADD R31, R0, 0x400 ;  /* 0x00000400001f7836 */ /* 0x000fe40000000000 */
[----:B------:R-:W-:-:S04]  /*129b0*/  IMAD.MOV.U32 R13, RZ, RZ, R10 ;  /* 0x000000ffff0d7224 */ /* 0x000fc800078e000a */
        /* <DEDUP_REMOVED lines=9> */
.L_x_13927:
        /* <DEDUP_REMOVED lines=14> */
.L_x_13928:
        /* <DEDUP_REMOVED lines=12> */
.L_x_13929:
        /* <DEDUP_REMOVED lines=14> */
.L_x_13930:
        /* <DEDUP_REMOVED lines=12> */
.L_x_13931:
        /* <DEDUP_REMOVED lines=14> */
.L_x_13932:
        /* <DEDUP_REMOVED lines=12> */
.L_x_13933:
        /* <DEDUP_REMOVED lines=14> */
.L_x_13934:
        /* <DEDUP_REMOVED lines=12> */
.L_x_13935:
        /* <DEDUP_REMOVED lines=9> */
.L_x_13845:
[----:B-1----:R1:W2:Y:S02]  /*13160*/  SYNCS.PHASECHK.TRANS64.TRYWAIT P0, [R19+URZ+0x32440], R23 ;  /* 0x03244017130075a7 */ /* 0x0022a4000800017f */
[----:B--2---:R-:W-:Y:S05]  /*13170*/  @!P0 NANOSLEEP.SYNCS 0x989680 ;  /* 0x009896800000895d */ /* 0x004fea0003900000 */
[----:B------:R-:W2:Y:S02]  /*13180*/  @!P0 SYNCS.PHASECHK.TRANS64 P0, [R19+URZ+0x32440], R23 ;  /* 0x03244017130085a7 */ /* 0x000ea4000800007f */
[----:B--2---:R-:W-:Y:S05]  /*13190*/  @!P0 BRA `(.L_x_13845) ;  /* 0xfffffffc00f08947 */ /* 0x004fea000383ffff */
[----:B------:R-:W-:Y:S05]  /*131a0*/  BRA `(.L_x_13937) ;  /* 0xffffffc400487947 */ /* 0x000fea000383ffff */
.L_x_13846:
        /* <DEDUP_REMOVED lines=8> */
.L_x_13939:
[----:B------:R-:W-:Y:S05]  /*13230*/  BSYNC B1 ;  /* 0x0000000000017941 */ /* 0x000fea0003800000 */
.L_x_13938:
        /* <DEDUP_REMOVED lines=9> */
.L_x_13940:
[----:B------:R-:W-:Y:S02]  /*132d0*/  IMAD.MOV.U32 R13, RZ, RZ, R24 ;  /* 0x000000ffff0d7224 */ /* 0x000fe400078e0018 */
[----:B------:R-:W-:Y:S01]  /*132e0*/  IMAD.MOV.U32 R12, RZ, RZ, 0x1 ;  /* 0x00000001ff0c7424 */ /* 0x000fe200078e00ff */
[----:B------:R-:W-:-:S13]  /*132f0*/  IADD3 R2, P0, R14, R17, RZ ;  /* 0x000000110e027210 */ /* 0x000fda0007f1e0ff */
[----:B------:R-:W-:Y:S05]  /*13300*/  WARPSYNC.COLLECTIVE R15, `(.L_x_13941) ;  /* 0x000000000f087348 */ /* 0x000fea0003c00000 */
[----:B------:R0:W1:Y:S02]  /*13310*/  SHFL.IDX P6, R14, R13, R12, R11 ;  /* 0x0000000c0d0e7389 */ /* 0x00006400000c000b */
[----:B01----:R-:W-:Y:S01]  /*13320*/  ENDCOLLECTIVE ;  /* 0x000000000000791b */ /* 0x003fe20003800000 */
.L_x_13941:
        /* <DEDUP_REMOVED lines=10> */
.L_x_13942:
[----:B------:R-:W-:Y:S01]  /*133d0*/  MOV R13, R24 ;  /* 0x00000018000d7202 */ /* 0x000fe20000000f00 */
[----:B------:R-:W-:Y:S01]  /*133e0*/  IMAD.MOV.U32 R12, RZ, RZ, 0x2 ;  /* 0x00000002ff0c7424 */ /* 0x000fe200078e00ff */
[----:B------:R-:W-:-:S13]  /*133f0*/  IADD3 R2, P0, R14, R17, RZ ;  /* 0x000000110e027210 */ /* 0x000fda0007f1e0ff */
[----:B------:R-:W-:Y:S05]  /*13400*/  WARPSYNC.COLLECTIVE R15, `(.L_x_13943) ;  /* 0x000000000f087348 */ /* 0x000fea0003c00000 */
[----:B------:R0:W1:Y:S02]  /*13410*/  SHFL.IDX P6, R14, R13, R12, R11 ;  /* 0x0000000c0d0e7389 */ /* 0x00006400000c000b */
[----:B01----:R-:W-:Y:S01]  /*13420*/  ENDCOLLECTIVE ;  /* 0x000000000000791b */ /* 0x003fe20003800000 */
.L_x_13943:
        /* <DEDUP_REMOVED lines=10> */
.L_x_13944:
[----:B------:R-:W-:Y:S01]  /*134d0*/  IMAD.MOV.U32 R13, RZ, RZ, R24 ;  /* 0x000000ffff0d7224 */ /* 0x000fe200078e0018 */
[----:B------:R-:W-:Y:S02]  /*134e0*/  MOV R12, 0x3 ;  /* 0x00000003000c7802 */ /* 0x000fe40000000f00 */
[----:B------:R-:W-:-:S13]  /*134f0*/  IADD3 R2, P0, R14, R17, RZ ;  /* 0x000000110e027210 */ /* 0x000fda0007f1e0ff */
[----:B------:R-:W-:Y:S05]  /*13500*/  WARPSYNC.COLLECTIVE R15, `(.L_x_13945) ;  /* 0x000000000f087348 */ /* 0x000fea0003c00000 */
[----:B------:R0:W1:Y:S02]  /*13510*/  SHFL.IDX P6, R14, R13, R12, R11 ;  /* 0x0000000c0d0e7389 */ /* 0x00006400000c000b */
[----:B01----:R-:W-:Y:S01]  /*13520*/  ENDCOLLECTIVE ;  /* 0x000000000000791b */ /* 0x003fe20003800000 */
.L_x_13945:
        /* <DEDUP_REMOVED lines=10> */
.L_x_13946:
[----:B------:R-:W-:Y:S02]  /*135d0*/  IMAD.MOV.U32 R13, RZ, RZ, R24 ;  /* 0x000000ffff0d7224 */ /* 0x000fe400078e0018 */
[----:B------:R-:W-:Y:S01]  /*135e0*/  IMAD.MOV.U32 R12, RZ, RZ, 0x4 ;  /* 0x00000004ff0c7424 */ /* 0x000fe200078e00ff */
[----:B------:R-:W-:-:S13]  /*135f0*/  IADD3 R2, P0, R14, R17, RZ ;  /* 0x000000110e027210 */ /* 0x000fda0007f1e0ff */
[----:B------:R-:W-:Y:S05]  /*13600*/  WARPSYNC.COLLECTIVE R15, `(.L_x_13947) ;  /* 0x000000000f087348 */ /* 0x000fea0003c00000 */
[----:B------:R0:W1:Y:S02]  /*13610*/  SHFL.IDX P6, R14, R13, R12, R11 ;  /* 0x0000000c0d0e7389 */ /* 0x00006400000c000b */
[----:B01----:R-:W-:Y:S01]  /*13620*/  ENDCOLLECTIVE ;  /* 0x000000000000791b */ /* 0x003fe20003800000 */
.L_x_13947:
        /* <DEDUP_REMOVED lines=10> */
.L_x_13948:
[----:B------:R-:W-:Y:S02]  /*136d0*/  IMAD.MOV.U32 R13, RZ, RZ, R24 ;  /* 0x000000ffff0d7224 */ /* 0x000fe400078e0018 */
[----:B------:R-:W-:Y:S01]  /*136e0*/  IMAD.MOV.U32 R12, RZ, RZ, 0x5 ;  /* 0x00000005ff0c7424 */ /* 0x000fe200078e00ff */
[----:B------:R-:W-:-:S13]  /*136f0*/  IADD3 R2, P0, R14, R17, RZ ;  /* 0x000000110e027210 */ /* 0x000fda0007f1e0ff */
[----:B------:R-:W-:Y:S05]  /*13700*/  WARPSYNC.COLLECTIVE R15, `(.L_x_13949) ;  /* 0x000000000f087348 */ /* 0x000fea0003c00000 */
[----:B------:R0:W1:Y:S02]  /*13710*/  SHFL.IDX P6, R14, R13, R12, R11 ;  /* 0x0000000c0d0e7389 */ /* 0x00006400000c000b */
[----:B01----:R-:W-:Y:S01]  /*13720*/  ENDCOLLECTIVE ;  /* 0x000000000000791b */ /* 0x003fe20003800000 */
.L_x_13949:
        /* <DEDUP_REMOVED lines=10> */
.L_x_13950:
[----:B------:R-:W-:Y:S05]  /*137d0*/  BRA `(.L_x_13951) ;  /* 0xffffffc000a47947 */ /* 0x000fea000383ffff */
.L_x_13851:
[----:B---3--:R3:W4:Y:S02]  /*137e0*/  SYNCS.PHASECHK.TRANS64.TRYWAIT P0, [R19+URZ+0x32460], R23 ;  /* 0x03246017130075a7 */ /* 0x008724000800017f */
[----:B----4-:R-:W-:Y:S05]  /*137f0*/  @!P0 NANOSLEEP.SYNCS 0x989680 ;  /* 0x009896800000895d */ /* 0x010fea0003900000 */
[----:B------:R-:W4:Y:S02]  /*13800*/  @!P0 SYNCS.PHASECHK.TRANS64 P0, [R19+URZ+0x32460], R23 ;  /* 0x03246017130085a7 */ /* 0x000f24000800007f */
[----:B----4-:R-:W-:Y:S05]  /*13810*/  @!P0 BRA `(.L_x_13851) ;  /* 0xfffffffc00f08947 */ /* 0x010fea000383ffff */
[----:B------:R-:W-:Y:S05]  /*13820*/  BRA `(.L_x_13952) ;  /* 0xffffffc000f07947 */ /* 0x000fea000383ffff */
.L_x_13852:
        /* <DEDUP_REMOVED lines=8> */
.L_x_13954:
[----:B------:R-:W-:Y:S05]  /*138b0*/  BSYNC B1 ;  /* 0x0000000000017941 */ /* 0x000fea0003800000 */
.L_x_13953:
        /* <DEDUP_REMOVED lines=9> */
.L_x_13955:
[----:B------:R-:W-:Y:S02]  /*13950*/  IMAD.MOV.U32 R6, RZ, RZ, RZ ;  /* 0x000000ffff067224 */ /* 0x000fe400078e00ff */
[----:B------:R-:W-:Y:S01]  /*13960*/  IMAD.MOV.U32 R13, RZ, RZ, R22 ;  /* 0x000000ffff0d7224 */ /* 0x000fe200078e0016 */
[----:B------:R-:W-:Y:S02]  /*13970*/  MOV R12, 0x1 ;  /* 0x00000001000c7802 */ /* 0x000fe40000000f00 */
[----:B------:R-:W-:-:S13]  /*13980*/  IADD3 R2, P0, R14, R17, RZ ;  /* 0x000000110e027210 */ /* 0x000fda0007f1e0ff */
[----:B------:R-:W-:Y:S05]  /*13990*/  WARPSYNC.COLLECTIVE R15, `(.L_x_13956) ;  /* 0x000000000f087348 */ /* 0x000fea0003c00000 */
[----:B------:R0:W1:Y:S02]  /*139a0*/  SHFL.IDX P6, R14, R13, R12, R11 ;  /* 0x0000000c0d0e7389 */ /* 0x00006400000c000b */
[----:B01----:R-:W-:Y:S01]  /*139b0*/  ENDCOLLECTIVE ;  /* 0x000000000000791b */ /* 0x003fe20003800000 */
.L_x_13956:
        /* <DEDUP_REMOVED lines=13> */
.L_x_13957:
[----:B------:R-:W-:Y:S02]  /*13a90*/  IMAD.MOV.U32 R13, RZ, RZ, R22 ;  /* 0x000000ffff0d7224 */ /* 0x000fe400078e0016 */
[----:B------:R-:W-:Y:S01]  /*13aa0*/  IMAD.MOV.U32 R12, RZ, RZ, 0x2 ;  /* 0x00000002ff0c7424 */ /* 0x000fe200078e00ff */
[----:B------:R-:W-:-:S13]  /*13ab0*/  IADD3 R2, P0, R14, R17, RZ ;  /* 0x000000110e027210 */ /* 0x000fda0007f1e0ff */
[----:B------:R-:W-:Y:S05]  /*13ac0*/  WARPSYNC.COLLECTIVE R15, `(.L_x_13958) ;  /* 0x000000000f087348 */ /* 0x000fea0003c00000 */
[----:B------:R0:W1:Y:S02]  /*13ad0*/  SHFL.IDX P6, R14, R13, R12, R11 ;  /* 0x0000000c0d0e7389 */ /* 0x00006400000c000b */
[----:B01----:R-:W-:Y:S01]  /*13ae0*/  ENDCOLLECTIVE ;  /* 0x000000000000791b */ /* 0x003fe20003800000 */
.L_x_13958:
        /* <DEDUP_REMOVED lines=13> */
.L_x_13959:
[----:B------:R-:W-:Y:S02]  /*13bc0*/  IMAD.MOV.U32 R13, RZ, RZ, R22 ;  /* 0x000000ffff0d7224 */ /* 0x000fe400078e0016 */
[----:B------:R-:W-:Y:S01]  /*13bd0*/  IMAD.MOV.U32 R12, RZ, RZ, 0x3 ;  /* 0x00000003ff0c7424 */ /* 0x000fe200078e00ff */
[----:B------:R-:W-:-:S13]  /*13be0*/  IADD3 R2, P0, R14, R17, RZ ;  /* 0x000000110e027210 */ /* 0x000fda0007f1e0ff */
[----:B------:R-:W-:Y:S05]  /*13bf0*/  WARPSYNC.COLLECTIVE R15, `(.L_x_13960) ;  /* 0x000000000f087348 */ /* 0x000fea0003c00000 */
[----:B------:R0:W1:Y:S02]  /*13c00*/  SHFL.IDX P6, R14, R13, R12, R11 ;  /* 0x0000000c0d0e7389 */ /* 0x00006400000c000b */
[----:B01----:R-:W-:Y:S01]  /*13c10*/  ENDCOLLECTIVE ;  /* 0x000000000000791b */ /* 0x003fe20003800000 */
.L_x_13960:
        /* <DEDUP_REMOVED lines=13> */
.L_x_13961:
[----:B------:R-:W-:Y:S02]  /*13cf0*/  IMAD.MOV.U32 R13, RZ, RZ, R22 ;  /* 0x000000ffff0d7224 */ /* 0x000fe400078e0016 */
[----:B------:R-:W-:Y:S01]  /*13d00*/  IMAD.MOV.U32 R12, RZ, RZ, 0x4 ;  /* 0x00000004ff0c7424 */ /* 0x000fe200078e00ff */
[----:B------:R-:W-:-:S13]  /*13d10*/  IADD3 R2, P0, R14, R17, RZ ;  /* 0x000000110e027210 */ /* 0x000fda0007f1e0ff */
[----:B------:R-:W-:Y:S05]  /*13d20*/  WARPSYNC.COLLECTIVE R15, `(.L_x_13962) ;  /* 0x000000000f087348 */ /* 0x000fea0003c00000 */
[----:B------:R0:W1:Y:S02]  /*13d30*/  SHFL.IDX P6, R14, R13, R12, R11 ;  /* 0x0000000c0d0e7389 */ /* 0x00006400000c000b */
[----:B01----:R-:W-:Y:S01]  /*13d40*/  ENDCOLLECTIVE ;  /* 0x000000000000791b */ /* 0x003fe20003800000 */
.L_x_13962:
        /* <DEDUP_REMOVED lines=13> */
.L_x_13963:
[----:B------:R-:W-:Y:S02]  /*13e20*/  IMAD.MOV.U32 R13, RZ, RZ, R22 ;  /* 0x000000ffff0d7224 */ /* 0x000fe400078e0016 */
[----:B------:R-:W-:Y:S01]  /*13e30*/  IMAD.MOV.U32 R12, RZ, RZ, 0x5 ;  /* 0x00000005ff0c7424 */ /* 0x000fe200078e00ff */
[----:B------:R-:W-:-:S13]  /*13e40*/  IADD3 R2, P0, R14, R17, RZ ;  /* 0x000000110e027210 */ /* 0x000fda0007f1e0ff */
[----:B------:R-:W-:Y:S05]  /*13e50*/  WARPSYNC.COLLECTIVE R15, `(.L_x_13964) ;  /* 0x000000000f087348 */ /* 0x000fea0003c00000 */
[----:B------:R0:W1:Y:S02]  /*13e60*/  SHFL.IDX P6, R14, R13, R12, R11 ;  /* 0x0000000c0d0e7389 */ /* 0x00006400000c000b */
[----:B01----:R-:W-:Y:S01]  /*13e70*/  ENDCOLLECTIVE ;  /* 0x000000000000791b */ /* 0x003fe20003800000 */
.L_x_13964:
        /* <DEDUP_REMOVED lines=13> */
.L_x_13965:
[----:B------:R-:W-:Y:S05]  /*13f50*/  BRA `(.L_x_13966) ;  /* 0xffffffc000407947 */ /* 0x000fea000383ffff */
.L_x_13857:
[----:B0-----:R0:W1:Y:S02]  /*13f60*/  SYNCS.PHASECHK.TRANS64.TRYWAIT P0, [R7+URZ+0x32420], R6 ;  /* 0x03242006070075a7 */ /* 0x001064000800017f */
[----:B-1----:R-:W-:Y:S05]  /*13f70*/  @!P0 NANOSLEEP.SYNCS 0x989680 ;  /* 0x009896800000895d */ /* 0x002fea0003900000 */
[----:B------:R-:W1:Y:S02]  /*13f80*/  @!P0 SYNCS.PHASECHK.TRANS64 P0, [R7+URZ+0x32420], R6 ;  /* 0x03242006070085a7 */ /* 0x000e64000800007f */
[----:B-1----:R-:W-:Y:S05]  /*13f90*/  @!P0 BRA `(.L_x_13857) ;  /* 0xfffffffc00f08947 */ /* 0x002fea000383ffff */
[----:B------:R-:W-:Y:S05]  /*13fa0*/  BRA `(.L_x_13967) ;  /* 0xffffffc000c87947 */ /* 0x000fea000383ffff */
.L_x_13858:
        /* <DEDUP_REMOVED lines=11> */
.L_x_13969:
[----:B------:R-:W-:Y:S05]  /*14060*/  BSYNC B0 ;  /* 0x0000000000007941 */ /* 0x000fea0003800000 */
.L_x_13968:
[----:B------:R-:W-:Y:S05]  /*14070*/  BRA `(.L_x_13970) ;  /* 0xffffffc000b07947 */ /* 0x000fea000383ffff */
.L_x_13859:
[----:B------:R-:W-:Y:S01]  /*14080*/  BSSY B0, `(.L_x_13971) ;  /* 0x0000006000007945 */ /* 0x000fe20003800000 */
[----:B------:R-:W-:-:S07]  /*14090*/  IMAD.MOV.U32 R15, RZ, RZ, -0x1 ;  /* 0xffffffffff0f7424 */ /* 0x000fce00078e00ff */
[----:B012--5:R-:W-:Y:S05]  /*140a0*/  WARPSYNC.COLLECTIVE R15, `(.L_x_13972) ;  /* 0x000000000f0c7348 */ /* 0x027fea0003c00000 */
[----:B------:R-:W-:Y:S02]  /*140b0*/  ELECT P6, UR62, PT ;  /* 0x00000000003e782f */ /* 0x000fe400038c0000 */
[----:B------:R-:W-:Y:S01]  /*140c0*/  MOV R14, UR62 ;  /* 0x0000003e000e7c02 */ /* 0x000fe20008000f00 */
[----:B012--5:R-:W-:Y:S10]  /*140d0*/  ENDCOLLECTIVE ;  /* 0x000000000000791b */ /* 0x027ff40003800000 */
.L_x_13972:
[----:B------:R-:W-:Y:S05]  /*140e0*/  BSYNC B0 ;  /* 0x0000000000007941 */ /* 0x000fea0003800000 */
.L_x_13971:
[----:B------:R-:W-:Y:S05]  /*140f0*/  BRA `(.L_x_13973) ;  /* 0xffffffc000a47947 */ /* 0x000fea000383ffff */
.L_x_13861:
[----:B-1----:R1:W3:Y:S02]  /*14100*/  SYNCS.PHASECHK.TRANS64.TRYWAIT P1, [R5+URZ+0x32440], R2 ;  /* 0x03244002050075a7 */ /* 0x0022e4000802017f */
[----:B---3--:R-:W-:Y:S05]  /*14110*/  @!P1 NANOSLEEP.SYNCS 0x989680 ;  /* 0x009896800000995d */ /* 0x008fea0003900000 */
[----:B------:R-:W3:Y:S02]  /*14120*/  @!P1 SYNCS.PHASECHK.TRANS64 P1, [R5+URZ+0x32440], R2 ;  /* 0x03244002050095a7 */ /* 0x000ee4000802007f */
[----:B---3--:R-:W-:Y:S05]  /*14130*/  @!P1 BRA `(.L_x_13861) ;  /* 0xfffffffc00f09947 */ /* 0x008fea000383ffff */
[----:B------:R-:W-:Y:S05]  /*14140*/  BRA `(.L_x_13974) ;  /* 0xffffffc000cc7947 */ /* 0x000fea000383ffff */
.L_x_13863:
[----:B0-----:R0:W3:Y:S02]  /*14150*/  SYNCS.PHASECHK.TRANS64.TRYWAIT P1, [R7+URZ+0x32440], R0 ;  /* 0x03244000070075a7 */ /* 0x0010e4000802017f */
[----:B---3--:R-:W-:Y:S05]  /*14160*/  @!P1 NANOSLEEP.SYNCS 0x989680 ;  /* 0x009896800000995d */ /* 0x008fea0003900000 */
[----:B------:R-:W3:Y:S02]  /*14170*/  @!P1 SYNCS.PHASECHK.TRANS64 P1, [R7+URZ+0x32440], R0 ;  /* 0x03244000070095a7 */ /* 0x000ee4000802007f */
[----:B---3--:R-:W-:Y:S05]  /*14180*/  @!P1 BRA `(.L_x_13863) ;  /* 0xfffffffc00f09947 */ /* 0x008fea000383ffff */
[----:B------:R-:W-:Y:S05]  /*14190*/  BRA `(.L_x_13975) ;  /* 0xffffffc000d87947 */ /* 0x000fea000383ffff */
.L_x_13865:
[----:B---3--:R3:W4:Y:S02]  /*141a0*/  SYNCS.PHASECHK.TRANS64.TRYWAIT P1, [R5+URZ+0x32460], R2 ;  /* 0x03246002050075a7 */ /* 0x008724000802017f */
[----:B----4-:R-:W-:Y:S05]  /*141b0*/  @!P1 NANOSLEEP.SYNCS 0x989680 ;  /* 0x009896800000995d */ /* 0x010fea0003900000 */
[----:B------:R-:W4:Y:S02]  /*141c0*/  @!P1 SYNCS.PHASECHK.TRANS64 P1, [R5+URZ+0x32460], R2 ;  /* 0x03246002050095a7 */ /* 0x000f24000802007f */
[----:B----4-:R-:W-:Y:S05]  /*141d0*/  @!P1 BRA `(.L_x_13865) ;  /* 0xfffffffc00f09947 */ /* 0x010fea000383ffff */
[----:B------:R-:W-:Y:S05]  /*141e0*/  BRA `(.L_x_13976) ;  /* 0xffffffc000d47947 */ /* 0x000fea000383ffff */
.L_x_13977:
        /* <DEDUP_REMOVED lines=9> */
.L_x_15677:


//--------------------- .text._ZN7cutlass13device_kernelIN5flash11enable_sm90INS1_16FlashAttnFwdSm90INS1_25CollectiveMainloopFwdSm90ILi2EN4cute5tupleIJNS5_1CILi1EEES8_S8_EEENS6_IJNS7_ILi128EEENS7_ILi96EEENS7_ILi64EEEEEELi256ENS_6half_tEfNS_4arch4Sm90ELb1ELb0ELb0ELb1ELb1ELb0ELb0ELb1ELb0ELb1ELb1ELb0EEENS1_21CollectiveEpilogueFwdINS6_IJSA_NS7_ILi256EEESB_EEES9_SE_SG_Li256ELb1ELb1ELb1ELb0EEENS1_36VarlenDynamicPersistentTileSchedulerILi128ELi96ELi256ELi128ELb1ELb1ELb1ELb1ELb1ELb1EEEEEEEEEvNT_6ParamsE --------------------------
	.section	.text._ZN7cutlass13device_kernelIN5flash11enable_sm90INS1_16FlashAttnFwdSm90INS1_25CollectiveMainloopFwdSm90ILi2EN4cute5tupleIJNS5_1CILi1EEES8_S8_EEENS6_IJNS7_ILi128EEENS7_ILi96EEENS7_ILi64EEEEEELi256ENS_6half_tEfNS_4arch4Sm90ELb1ELb0ELb0ELb1ELb1ELb0ELb0ELb1ELb0ELb1ELb1ELb0EEENS1_21CollectiveEpilogueFwdINS6_IJSA_NS7_ILi256EEESB_EEES9_SE_SG_Li256ELb1ELb1ELb1ELb0EEENS1_36VarlenDynamicPersistentTileSchedulerILi128ELi96ELi256ELi128ELb1ELb1ELb1ELb1ELb1ELb1EEEEEEEEEvNT_6ParamsE,"ax",@progbits
	.align	128
.text._ZN7cutlass13device_kernelIN5flash11enable_sm90INS1_16FlashAttnFwdSm90INS1_25CollectiveMainloopFwdSm90ILi2EN4cute5tupleIJNS5_1CILi1EEES8_S8_EEENS6_IJNS7_ILi128EEENS7_ILi96EEENS7_ILi64EEEEEELi256ENS_6half_tEfNS_4arch4Sm90ELb1ELb0ELb0ELb1ELb1ELb0ELb0ELb1ELb0ELb1ELb1ELb0EEENS1_21CollectiveEpilogueFwdINS6_IJSA_NS7_ILi256EEESB_EEES9_SE_SG_Li256ELb1ELb1ELb1ELb0EEENS1_36VarlenDynamicPersistentTileSchedulerILi128ELi96ELi256ELi128ELb1ELb1ELb1ELb1ELb1ELb1EEEEEEEEEvNT_6ParamsE:
        .type           _ZN7cutlass13device_kernelIN5flash11enable_sm90INS1_16FlashAttnFwdSm90INS1_25CollectiveMainloopFwdSm90ILi2EN4cute5tupleIJNS5_1CILi1EEES8_S8_EEENS6_IJNS7_ILi128EEENS7_ILi96EEENS7_ILi64EEEEEELi256ENS_6half_tEfNS_4arch4Sm90ELb1ELb0ELb0ELb1ELb1ELb0ELb0ELb1ELb0ELb1ELb1ELb0EEENS1_21CollectiveEpilogueFwdINS6_IJSA_NS7_ILi256EEESB_EEES9_SE_SG_Li256ELb1ELb1ELb1ELb0EEENS1_36VarlenDynamicPersistentTileSchedulerILi128ELi96ELi256ELi128ELb1ELb1ELb1ELb1ELb1ELb1EEEEEEEEEvNT_6ParamsE,@function
        .size           _ZN7cutlass13device_kernelIN5flash11enable_sm90INS1_16FlashAttnFwdSm90INS1_25CollectiveMainloopFwdSm90ILi2EN4cute5tupleIJNS5_1CILi1EEES8_S8_EEENS6_IJNS7_ILi128EEENS7_ILi96EEENS7_ILi64EEEEEELi256ENS_6half_tEfNS_4arch4Sm90ELb1ELb0ELb0ELb1ELb1ELb0ELb0ELb1ELb0ELb1ELb1ELb0EEENS1_21CollectiveEpilogueFwdINS6_IJSA_NS7_ILi256EEESB_EEES9_SE_SG_Li256ELb1ELb1ELb1ELb0EEENS1_36VarlenDynamicPersistentTileSchedulerILi128ELi96ELi256ELi128ELb1ELb1ELb1ELb1ELb1ELb1EEEEEEEEEvNT_6ParamsE,(.L_x_15678 - _ZN7cutlass13device_kernelIN5flash11enable_sm90INS1_16FlashAttnFwdSm90INS1_25CollectiveMainloopFwdSm90ILi2EN4cute5tupleIJNS5_1CILi1EEES8_S8_EEENS6_IJNS7_ILi128EEENS7_ILi96EEENS7_ILi64EEEEEELi256ENS_6half_tEfNS_4arch4Sm90ELb1ELb0ELb0ELb1ELb1ELb0ELb0ELb1ELb0ELb1ELb1ELb0EEENS1_21CollectiveEpilogueFwdINS6_IJSA_NS7_ILi256EEESB_EEES9_SE_SG_Li256ELb1ELb1ELb1ELb0EEENS1_36VarlenDynamicPersistentTileSchedulerILi128ELi96ELi256ELi128ELb1ELb1ELb1ELb1ELb1ELb1EEEEEEEEEvNT_6ParamsE)
        .other          _ZN7cutlass13device_kernelIN5flash11enable_sm90INS1_16FlashAttnFwdSm90INS1_25CollectiveMainloopFwdSm90ILi2EN4cute5tupleIJNS5_1CILi1EEES8_S8_EEENS6_IJNS7_ILi128EEENS7_ILi96EEENS7_ILi64EEEEEELi256ENS_6half_tEfNS_4arch4Sm90ELb1ELb0ELb0ELb1ELb1ELb0ELb0ELb1ELb0ELb1ELb1ELb0EEENS1_21CollectiveEpilogueFwdINS6_IJSA_NS7_ILi256EEESB_EEES9_SE_SG_Li256ELb1ELb1ELb1ELb0EEENS1_36VarlenDynamicPersistentTileSchedulerILi128ELi96ELi256ELi128ELb1ELb1ELb1ELb1ELb1ELb1EEEEEEEEEvNT_6ParamsE,@"STO_CUDA_ENTRY STV_DEFAULT"
_ZN7cutlass13device_kernelIN5flash11enable_sm90INS1_16FlashAttnFwdSm90INS1_25CollectiveMainloopFwdSm90ILi2EN4cute5tupleIJNS5_1CILi1EEES8_S8_EEENS6_IJNS7_ILi128EEENS7_ILi96EEENS7_ILi64EEEEEELi256ENS_6half_tEfNS_4arch4Sm90ELb1ELb0ELb0ELb1ELb1ELb0ELb0ELb1ELb0ELb1ELb1ELb0EEENS1_21CollectiveEpilogueFwdINS6_IJSA_NS7_ILi256EEESB_EEES9_SE_SG_Li256ELb1ELb1ELb1ELb0EEENS1_36VarlenDynamicPersistentTileSchedulerILi128ELi96ELi256ELi128ELb1ELb1ELb1ELb1ELb1ELb1EEEEEEEEEvNT_6ParamsE:
        /* <DEDUP_REMOVED lines=45> */
.L_x_13978:
        /* <DEDUP_REMOVED lines=22> */
.L_x_13979:
        /* <DEDUP_REMOVED lines=18> */
.L_x_13980:
        /* <DEDUP_REMOVED lines=22> */
.L_x_13981:
        /* <DEDUP_REMOVED lines=23> */
.L_x_13982:
        /* <DEDUP_REMOVED lines=8> */
.L_x_13984:
        /* <DEDUP_REMOVED lines=63> */
[----:B------:R-:W-:-:S02]  /*0c90*/  IMAD.IADD R5, R12, 0x1, -R5 ;  /* 0x000000010c057824 */ /* 0x000fc400078e0a05 */
        /* <DEDUP_REMOVED lines=57> */
.L_x_14048:
[----:B------:R-:W-:Y:S01]  /*1030*/  ULDC.64 UR8, c[0x0][0xc88] ;  /* 0x0003220000087ab9 */ /* 0x000fe20000000a00 */
[----:B------:R-:W-:Y:S01]  /*1040*/  ULDC.64 UR10, c[0x0][0xa18] ;  /* 0x00028600000a7ab9 */ /* 0x000fe20000000a00 */
[----:B------:R-:W-:Y:S02]  /*1050*/  UIMAD.WIDE UR8, UR7, 0x4, UR8 ;  /* 0x00000004070878a5 */ /* 0x000fe4000f8e0208 */
[----:B------:R-:W-:Y:S01]  /*1060*/  UISETP.NE.U32.AND UP1, UPT, UR10, URZ, UPT ;  /* 0x0000003f0a00728c */ /* 0x000fe2000bf25070 */
[----:B------:R-:W-:Y:S01]  /*1070*/  ULDC UR4, c[0x0][0x424] ;  /* 0x0001090000047ab9 */ /* 0x000fe20000000800 */
[----:B------:R-:W-:Y:S02]  /*1080*/  ULDC UR7, c[0x0][0x2f0] ;  /* 0x0000bc0000077ab9 */ /* 0x000fe40000000800 */
[----:B01-34-:R-:W-:Y:S02]  /*1090*/  IMAD.U32 R4, RZ, RZ, UR8 ;  /* 0x00000008ff047e24 */ /* 0x01bfe4000f8e00ff */
[----:B------:R-:W-:Y:S01]  /*10a0*/  IMAD.U32 R5, RZ, RZ, UR9 ;  /* 0x00000009ff057e24 */ /* 0x000fe2000f8e00ff */
[----:B------:R-:W-:-:S04]  /*10b0*/  ULDC.64 UR8, c[0x0][0xa28] ;  /* 0x00028a0000087ab9 */ /* 0x000fc80000000a00 */
[----:B--2---:R-:W2:Y:S01]  /*10c0*/  LDG.E R4, desc[UR52][R4.64] ;  /* 0x0000003404047981 */ /* 0x004ea2000c1e1900 */
        /* <DEDUP_REMOVED lines=16> */
[----:B------:R-:W2:Y:S01]  /*11d0*/  @P0 LDG.E R4, desc[UR52][R4.64] ;  /* 0x0000003404040981 */ /* 0x000ea2000c1e1900 */
[----:B------:R-:W-:Y:S01]  /*11e0*/  UISETP.NE.U32.AND UP0, UPT, UR8, URZ, UPT ;  /* 0x0000003f0800728c */ /* 0x000fe2000bf05070 */
[----:B------:R-:W-:Y:S02]  /*11f0*/  ULDC.64 UR10, c[0x0][0xa20] ;  /* 0x00028800000a7ab9 */ /* 0x000fe40000000a00 */
[----:B------:R-:W3:Y:S01]  /*1200*/  @P2 LDG.E R6, desc[UR52][R6.64] ;  /* 0x0000003406062981 */ /* 0x000ee2000c1e1900 */
[----:B------:R-:W-:Y:S01]  /*1210*/  UISETP.NE.AND.EX UP0, UPT, UR9, URZ, UPT, UP0 ;  /* 0x0000003f0900728c */ /* 0x000fe2000bf05300 */
[----:B------:R-:W-:Y:S01]  /*1220*/  ISETP.NE.U32.AND P1, PT, RZ, UR10, PT ;  /* 0x0000000aff007c0c */ /* 0x000fe2000bf25070 */
[----:B------:R-:W-:Y:S01]  /*1230*/  UMOV UR48, URZ ;  /* 0x0000003f00307c82 */ /* 0x000fe20008000000 */
[----:B------:R-:W-:Y:S02]  /*1240*/  ULOP3.LUT UR41, UR5, 0xffff, URZ, 0xc0, !UPT ;  /* 0x0000ffff05297892 */ /* 0x000fe4000f8ec03f */
[----:B------:R-:W-:Y:S01]  /*1250*/  USEL UR4, UR4, 0x1, UP0 ;  /* 0x0000000104047887 */ /* 0x000fe20008000000 */
[----:B------:R-:W-:-:S03]  /*1260*/  ISETP.NE.AND.EX P1, PT, RZ, UR11, PT, P1 ;  /* 0x0000000bff007c0c */ /* 0x000fc6000bf25310 */
        /* <DEDUP_REMOVED lines=18> */
.L_x_13985:
        /* <DEDUP_REMOVED lines=8> */
.L_x_13986:
        /* <DEDUP_REMOVED lines=13> */
.L_x_13987:
[----:B------:R-:W-:Y:S01]  /*14e0*/  ULDC UR7, c[0x0][0x448] ;  /* 0x0001120000077ab9 */ /* 0x000fe20000000800 */
[----:B------:R-:W-:Y:S02]  /*14f0*/  USHF.L.U32 UR42, UR6, 0x7, URZ ;  /* 0x00000007062a7899 */ /* 0x000fe4000800063f */
[----:B------:R-:W-:Y:S02]  /*1500*/  UISETP.NE.AND UP0, UPT, UR7, 0x1, UPT ;  /* 0x000000010700788c */ /* 0x000fe4000bf05270 */
[----:B------:R-:W-:Y:S02]  /*1510*/  UIADD3 UR8, UR42, 0x7f, URZ ;  /* 0x0000007f2a087890 */ /* 0x000fe4000fffe03f */
[----:B------:R-:W-:Y:S02]  /*1520*/  UIADD3 UR48, -UR48, UR4, URZ ;  /* 0x0000000430307290 */ /* 0x000fe4000fffe13f */
[----:B------:R-:W-:Y:S02]  /*1530*/  UP2UR UR50, UPR, URZ, 0x1 ;  /* 0x000000013f327883 */ /* 0x000fe40008000000 */
[----:B------:R-:W-:-:S03]  /*1540*/  UIADD3 UR4, UR48, 0x60, -UR49 ;  /* 0x0000006030047890 */ /* 0x000fc6000fffe831 */
[----:B------:R-:W-:Y:S01]  /*1550*/  @UP0 ULDC UR6, c[0x0][0x44c] ;  /* 0x0001130000060ab9 */ /* 0x000fe20000000800 */
[----:B------:R-:W-:Y:S01]  /*1560*/  @UP0 ULDC UR9, c[0x0][0x450] ;  /* 0x0001140000090ab9 */ /* 0x000fe20000000800 */
[----:B------:R-:W-:Y:S02]  /*1570*/  UIMAD.WIDE.U32 UR6, UR8, UR6, URZ ;  /* 0x00000006080672a5 */ /* 0x000fe4000f8e003f */
[----:B------:R-:W-:Y:S02]  /*1580*/  UIADD3 UR6, UR48, 0x5f, URZ ;  /* 0x0000005f30067890 */ /* 0x000fe4000fffe03f */
[----:B------:R-:W-:Y:S02]  /*1590*/  @UP0 USHF.R.U32.HI UR8, URZ, UR9, UR7 ;  /* 0x000000093f080299 */ /* 0x000fe40008011607 */
[----:B------:R-:W-:Y:S02]  /*15a0*/  UIMAD.WIDE UR6, UR6, 0x2aaaaaab, URZ ;  /* 0x2aaaaaab060678a5 */ /* 0x000fe4000f8e023f */
[----:B------:R-:W-:-:S02]  /*15b0*/  UIADD3 UR8, UR4, UR8, URZ ;  /* 0x0000000804087290 */ /* 0x000fc4000fffe03f */
[----:B------:R-:W-:Y:S02]  /*15c0*/  USHF.R.U32.HI UR4, URZ, 0x1f, UR7 ;  /* 0x0000001f3f047899 */ /* 0x000fe40008011607 */
[----:B------:R-:W-:Y:S02]  /*15d0*/  UIMAD.WIDE UR8, UR8, 0x2aaaaaab, URZ ;  /* 0x2aaaaaab080878a5 */ /* 0x000fe4000f8e023f */
[----:B------:R-:W-:Y:S02]  /*15e0*/  ULEA.HI.SX32 UR7, UR7, UR4, 0x1c ;  /* 0x0000000407077291 */ /* 0x000fe4000f8fe23f */
[----:B------:R-:W-:Y:S02]  /*15f0*/  USHF.R.U32.HI UR6, URZ, 0x1f, UR9 ;  /* 0x0000001f3f067899 */ /* 0x000fe40008011609 */
[----:B------:R-:W-:Y:S02]  /*1600*/  ULOP3.LUT UR4, UR5, 0xff000000, URZ, 0xc0, !UPT ;  /* 0xff00000005047892 */ /* 0x000fe4000f8ec03f */
[----:B------:R-:W-:-:S02]  /*1610*/  ULEA.HI.SX32 UR6, UR9, UR6, 0x1c ;  /* 0x0000000609067291 */ /* 0x000fc4000f8fe23f */
[----:B------:R-:W-:Y:S02]  /*1620*/  ULOP3.LUT UR5, UR5, 0xff0000, URZ, 0xc0, !UPT ;  /* 0x00ff000005057892 */ /* 0x000fe4000f8ec03f */
[----:B------:R-:W-:Y:S02]  /*1630*/  UISETP.LT.AND UP0, UPT, UR7, UR6, UPT ;  /* 0x000000060700728c */ /* 0x000fe4000bf01270 */
[----:B------:R-:W-:Y:S02]  /*1640*/  USHF.R.U32.HI UR4, URZ, 0x8, UR4 ;  /* 0x000000083f047899 */ /* 0x000fe40008011604 */
[----:B------:R-:W-:Y:S02]  /*1650*/  USEL UR9, UR7, UR6, UP0 ;  /* 0x0000000607097287 */ /* 0x000fe40008000000 */
[----:B------:R-:W-:Y:S02]  /*1660*/  ULEA.HI UR5, UR5, UR4, URZ, 0x10 ;  /* 0x0000000405057291 */ /* 0x000fe4000f8f803f */
[----:B------:R-:W-:-:S02]  /*1670*/  UISETP.GE.AND UP0, UPT, UR9, 0x1, UPT ;  /* 0x000000010900788c */ /* 0x000fc4000bf06270 */
[----:B------:R-:W-:Y:S01]  /*1680*/  ULOP3.LUT UR43, UR5, 0xff, URZ, 0xc0, !UPT ;  /* 0x000000ff052b7892 */ /* 0x000fe2000f8ec03f */
[----:B------:R-:W-:Y:S01]  /*1690*/  UMOV UR4, URZ ;  /* 0x0000003f00047c82 */ /* 0x000fe20008000000 */
[----:B------:R-:W-:Y:S02]  /*16a0*/  USHF.R.U32.HI UR44, URZ, 0x10, UR5 ;  /* 0x000000103f2c7899 */ /* 0x000fe40008011605 */
[----:B------:R-:W-:-:S13]  /*16b0*/  PLOP3.LUT P0, PT, PT, PT, UP0, 0x80, 0x0 ;  /* 0x000000000000781c */ /* 0x000fda0003f0f008 */
[----:B------:R-:W-:Y:S05]  /*16c0*/  @!P0 BRA `(.L_x_13988) ;  /* 0x0000000000908947 */ /* 0x000fea0003800000 */
        /* <DEDUP_REMOVED lines=36> */
.L_x_13988:
        /* <DEDUP_REMOVED lines=111> */
.L_x_13990:
        /* <DEDUP_REMOVED lines=13> */
.L_x_14135:
[----:B0-----:R-:W-:Y:S01]  /*20d0*/  IMAD.U32 R0, RZ, RZ, UR47 ;  /* 0x0000002fff007e24 */ /* 0x001fe2000f8e00ff */
[----:B------:R-:W-:Y:S05]  /*20e0*/  WARPSYNC.ALL ;  /* 0x0000000000007948 */ /* 0x000fea0003800000 */
[----:B------:R0:W-:Y:S01]  /*20f0*/  BAR.SYNC.DEFER_BLOCKING R8, 0x100 ;  /* 0x000400080000751d */ /* 0x0001e20000010000 */
[----:B------:R-:W-:-:S13]  /*2100*/  ISETP.NE.AND P0, PT, R0, 0x3, PT ;  /* 0x000000030000780c */ /* 0x000fda0003f05270 */
[----:B0-----:R-:W-:Y:S05]  /*2110*/  @!P0 BRA `(.L_x_13992) ;  /* 0x0000000000048947 */ /* 0x001fea0003800000 */
[----:B------:R-:W-:Y:S01]  /*2120*/  BPT.TRAP 0x1 ;  /* 0x000000040000795c */ /* 0x000fe20000300000 */
.L_x_13992:
[----:B------:R-:W-:Y:S01]  /*2130*/  R2UR UR22, R7 ;  /* 0x00000000071672ca */ /* 0x000fe200000e0000 */
[----:B------:R-:W-:-:S05]  /*2140*/  IMAD.U32 R9, RZ, RZ, UR36 ;  /* 0x00000024ff097e24 */ /* 0x000fca000f8e00ff */
[----:B------:R-:W-:-:S07]  /*2150*/  SHF.L.U32 R9, R9, 0x1f, RZ ;  /* 0x0000001f09097819 */ /* 0x000fce00000006ff */
[----:B------:R-:W-:-:S09]  /*2160*/  ULEA UR22, UR37, UR22, 0x3 ;  /* 0x0000001625167291 */ /* 0x000fd2000f8e183f */
[----:B------:R0:W1:Y:S01]  /*2170*/  SYNCS.PHASECHK.TRANS64.TRYWAIT P1, [UR22+0x22830], R9 ;  /* 0x02283009ff0075a7 */ /* 0x0000620008020156 */
[----:B------:R-:W-:Y:S05]  /*2180*/  @!P0 BRA `(.L_x_13993) ;  /* 0x0000000000048947 */ /* 0x000fea0003800000 */
[----:B------:R-:W-:Y:S01]  /*2190*/  BPT.TRAP 0x1 ;  /* 0x000000040000795c */ /* 0x000fe20000300000 */
.L_x_13993:
[----:B-1----:R-:W-:Y:S05]  /*21a0*/  @P1 BRA `(.L_x_13994) ;  /* 0x0000000000081947 */ /* 0x002fea0003800000 */
[----:B------:R-:W1:Y:S02]  /*21b0*/  SYNCS.PHASECHK.TRANS64.TRYWAIT P1, [UR22+0x22830], R9 ;  /* 0x02283009ff0075a7 */ /* 0x000e640008020156 */
[----:B-1----:R-:W-:Y:S05]  /*21c0*/  @!P1 BRA `(.L_x_13995) ;  /* 0x0000011400109947 */ /* 0x002fea0003800000 */
.L_x_13994:
        /* <DEDUP_REMOVED lines=39> */
.L_x_13996:
[----:B------:R-:W-:Y:S01]  /*2440*/  UISETP.NE.AND UP0, UPT, UR50, URZ, UPT ;  /* 0x0000003f3200728c */ /* 0x000fe2000bf05270 */
[----:B------:R-:W-:Y:S01]  /*2450*/  VIADD R3, R16, UR42 ;  /* 0x0000002a10037c36 */ /* 0x000fe20008000000 */
[----:B------:R-:W-:Y:S01]  /*2460*/  ULDC UR10, c[0x0][0x988] ;  /* 0x00026200000a7ab9 */ /* 0x000fe20000000800 */
[----:B------:R-:W2:Y:S03]  /*2470*/  S2UR UR7, SR_CgaCtaId ;  /* 0x00000000000779c3 */ /* 0x000ea60000008800 */
[----:B------:R-:W-:Y:S02]  /*2480*/  PLOP3.LUT P1, PT, PT, PT, UP0, 0x80, 0x0 ;  /* 0x000000000000781c */ /* 0x000fe40003f2f008 */
[----:B------:R-:W-:-:S03]  /*2490*/  PLOP3.LUT P2, PT, PT, PT, UP0, 0x80, 0x0 ;  /* 0x000000000000781c */ /* 0x000fc60003f4f008 */
[----:B------:R-:W-:-:S08]  /*24a0*/  @UP0 ULDC UR6, c[0x0][0x44c] ;  /* 0x0001130000060ab9 */ /* 0x000fd00000000800 */
[----:B------:R-:W-:Y:S01]  /*24b0*/  @P1 IMAD.HI.U32 R4, R3, UR6, RZ ;  /* 0x0000000603041c27 */ /* 0x000fe2000f8e00ff */
[----:B------:R-:W-:-:S04]  /*24c0*/  @UP0 ULDC UR6, c[0x0][0x450] ;  /* 0x0001140000060ab9 */ /* 0x000fc80000000800 */
[----:B------:R-:W-:Y:S01]  /*24d0*/  @P2 SHF.R.U32.HI R3, RZ, UR6, R4 ;  /* 0x00000006ff032c19 */ /* 0x000fe20008011604 */
[----:B------:R-:W-:-:S04]  /*24e0*/  UIMAD UR6, UR51, -0x60, UR48 ;  /* 0xffffffa0330678a4 */ /* 0x000fc8000f8e0230 */
[----:B------:R-:W3:Y:S02]  /*24f0*/  SHFL.IDX PT, R6, R3, 0x1, 0x1c1f ;  /* 0x003c1f0003067f89 */ /* 0x000ee400000e0000 */
[----:B------:R-:W-:Y:S01]  /*2500*/  IMAD.U32 R11, RZ, RZ, UR6 ;  /* 0x00000006ff0b7e24 */ /* 0x000fe2000f8e00ff */
[----:B------:R-:W-:Y:S01]  /*2510*/  UIADD3 UR6, UR22, 0x22840, URZ ;  /* 0x0002284016067890 */ /* 0x000fe2000fffe03f */
[----:B------:R-:W4:Y:S03]  /*2520*/  SHFL.IDX PT, R3, R3, RZ, 0x1c1f ;  /* 0x001c1fff03037589 */ /* 0x000f2600000e0000 */
[C-C-:B------:R-:W-:Y:S01]  /*2530*/  IADD3 R5, -R2.reuse, 0x61, R11.reuse ;  /* 0x0000006102057810 */ /* 0x140fe20007ffe10b */
[----:B--2---:R-:W-:Y:S01]  /*2540*/  UPRMT UR6, UR7, 0x654, UR6 ;  /* 0x0000065407067896 */ /* 0x004fe20008000006 */
[----:B------:R-:W-:-:S03]  /*2550*/  IADD3 R4, -R2, 0x60, R11 ;  /* 0x0000006002047810 */ /* 0x000fc60007ffe10b */
[----:B------:R-:W-:-:S05]  /*2560*/  VIADD R5, R5, -UR49 ;  /* 0x8000003105057c36 */ /* 0x000fca0008000000 */
[----:B------:R-:W-:Y:S01]  /*2570*/  SYNCS.ARRIVE.TRANS64.RED.A1T0 RZ, [UR6], RZ ;  /* 0x000000ffffff79a7 */ /* 0x000fe20008100406 */
[----:B---3--:R-:W-:-:S04]  /*2580*/  VIADDMNMX R6, R6, R5, R4, PT ;  /* 0x0000000506067246 */ /* 0x008fc80003800104 */
        /* <DEDUP_REMOVED lines=69> */
[----:B------:R-:W-:Y:S02]  /*29e0*/  FMNMX.FTZ R10, R89, R10, !PT ;  /* 0x0000000a590a7209 */ /* 0x000fe40007810000 */
[----:B----4-:R-:W-:Y:S02]  /*29f0*/  VIADDMNMX R6, R3, R5, R4, PT ;  /* 0x0000000503067246 */ /* 0x010fe40003800104 */
[----:B------:R-:W-:-:S02]  /*2a00*/  FMNMX.FTZ R10, R71, R10, !PT ;  /* 0x0000000a470a7209 */ /* 0x000fc40007810000 */
[C---:B------:R-:W-:Y:S02]  /*2a10*/  ISETP.GT.AND P1, PT, R6.reuse, RZ, PT ;  /* 0x000000ff0600720c */ /* 0x040fe40003f24270 */
[C---:B------:R-:W-:Y:S01]  /*2a20*/  ISETP.GT.AND P2, PT, R6.reuse, 0x1, PT ;  /* 0x000000010600780c */ /* 0x040fe20003f44270 */
[----:B------:R-:W2:Y:S01]  /*2a30*/  SHFL.BFLY PT, R11, R10, 0x2, 0x1f ;  /* 0x0c401f000a0b7f89 */ /* 0x000ea200000e0000 */
[----:B------:R-:W-:Y:S02]  /*2a40*/  ISETP.GT.AND P3, PT, R6, 0x8, PT ;  /* 0x000000080600780c */ /* 0x000fe40003f64270 */
[----:B------:R-:W-:Y:S02]  /*2a50*/  FSEL R34, R25, -INF , P2 ;  /* 0xff80000019227808 */ /* 0x000fe40001000000 */
[----:B------:R-:W-:Y:S02]  /*2a60*/  FSEL R3, R28, -INF , P3 ;  /* 0xff8000001c037808 */ /* 0x000fe40001800000 */
[----:B------:R-:W-:-:S02]  /*2a70*/  ISETP.GT.AND P2, PT, R6, 0x10, PT ;  /* 0x000000100600780c */ /* 0x000fc40003f44270 */
[----:B------:R-:W-:Y:S02]  /*2a80*/  ISETP.GT.AND P3, PT, R6, 0x18, PT ;  /* 0x000000180600780c */ /* 0x000fe40003f64270 */
[----:B------:R-:W-:Y:S02]  /*2a90*/  FSEL R32, R32, -INF , P2 ;  /* 0xff80000020207808 */ /* 0x000fe40001000000 */
[----:B------:R-:W-:Y:S02]  /*2aa0*/  FSEL R36, R36, -INF , P3 ;  /* 0xff80000024247808 */ /* 0x000fe40001800000 */
[----:B--2---:R-:W-:Y:S02]  /*2ab0*/  FMNMX.FTZ R12, R10, R11, !PT ;  /* 0x0000000b0a0c7209 */ /* 0x004fe40007810000 */
[----:B------:R-:W-:Y:S02]  /*2ac0*/  FSEL R11, R24, -INF , P1 ;  /* 0xff800000180b7808 */ /* 0x000fe40000800000 */
[----:B------:R-:W-:Y:S01]  /*2ad0*/  ISETP.GT.AND P1, PT, R6, 0x9, PT ;  /* 0x000000090600780c */ /* 0x000fe20003f24270 */
[----:B------:R-:W2:Y:S01]  /*2ae0*/  SHFL.BFLY PT, R91, R12, 0x1, 0x1f ;  /* 0x0c201f000c5b7f89 */ /* 0x000ea200000e0000 */
        /* <DEDUP_REMOVED lines=12> */
[----:B--2---:R-:W-:-:S02]  /*2bb0*/  FMNMX.FTZ R5, R12, R91, !PT ;  /* 0x0000005b0c057209 */ /* 0x004fc40007810000 */
[----:B------:R-:W-:Y:S02]  /*2bc0*/  FSEL R41, R41, -INF , P1 ;  /* 0xff80000029297808 */ /* 0x000fe40000800000 */
[C---:B------:R-:W-:Y:S01]  /*2bd0*/  FSETP.NEU.FTZ.AND P2, PT, R5.reuse, -INF , PT ;  /* 0xff8000000500780b */ /* 0x040fe20003f5d000 */
[----:B------:R-:W-:Y:S01]  /*2be0*/  FMUL.FTZ R4, R5, UR10 ;  /* 0x0000000a05047c20 */ /* 0x000fe20008410000 */
[----:B------:R-:W-:-:S04]  /*2bf0*/  ISETP.GT.AND P1, PT, R6, 0x29, PT ;  /* 0x000000290600780c */ /* 0x000fc80003f24270 */
[----:B------:R-:W-:Y:S02]  /*2c00*/  FSEL R4, R4, RZ, P2 ;  /* 0x000000ff04047208 */ /* 0x000fe40001000000 */
[----:B------:R-:W-:Y:S02]  /*2c10*/  ISETP.GT.AND P2, PT, R6, 0x20, PT ;  /* 0x000000200600780c */ /* 0x000fe40003f44270 */
[----:B------:R-:W-:Y:S01]  /*2c20*/  FSEL R45, R45, -INF , P1 ;  /* 0xff8000002d2d7808 */ /* 0x000fe20000800000 */
[--C-:B------:R-:W-:Y:S01]  /*2c30*/  FFMA.FTZ R201, R13, UR10, -R4.reuse ;  /* 0x0000000a0dc97c23 */ /* 0x100fe20008010804 */
[----:B------:R-:W-:Y:S01]  /*2c40*/  FSEL R40, R40, -INF , P2 ;  /* 0xff80000028287808 */ /* 0x000fe20001000000 */
[--C-:B------:R-:W-:Y:S01]  /*2c50*/  FFMA.FTZ R203, R15, UR10, -R4.reuse ;  /* 0x0000000a0fcb7c23 */ /* 0x100fe20008010804 */
[----:B------:R-:W-:Y:S01]  /*2c60*/  FMNMX.FTZ R13, R37, R10, !PT ;  /* 0x0000000a250d7209 */ /* 0x000fe20007810000 */
[--C-:B------:R-:W-:Y:S01]  /*2c70*/  FFMA.FTZ R10, R27, UR10, -R4.reuse ;  /* 0x0000000a1b0a7c23 */ /* 0x100fe20008010804 */
[----:B------:R-:W-:Y:S01]  /*2c80*/  ISETP.GT.AND P2, PT, R6, 0x28, PT ;  /* 0x000000280600780c */ /* 0x000fe20003f44270 */
[----:B------:R-:W-:Y:S01]  /*2c90*/  MUFU.EX2 R201, R201 ;  /* 0x000000c900c97308 */ /* 0x000fe20000000800 */
[----:B------:R-:W-:Y:S01]  /*2ca0*/  FMNMX.FTZ R12, R40, R13, !PT ;  /* 0x0000000d280c7209 */ /* 0x000fe20007810000 */
[--C-:B------:R-:W-:Y:S01]  /*2cb0*/  FFMA.FTZ R153, R21, UR10, -R4.reuse ;  /* 0x0000000a15997c23 */ /* 0x100fe20008010804 */
[----:B------:R-:W-:Y:S01]  /*2cc0*/  FSEL R44, R44, -INF , P2 ;  /* 0xff8000002c2c7808 */ /* 0x000fe20001000000 */
[--C-:B------:R-:W-:Y:S01]  /*2cd0*/  FFMA.FTZ R73, R73, UR10, -R4.reuse ;  /* 0x0000000a49497c23 */ /* 0x100fe20008010804 */
[----:B------:R-:W-:Y:S01]  /*2ce0*/  FMNMX.FTZ R13, R41, R12, !PT ;  /* 0x0000000c290d7209 */ /* 0x000fe20007810000 */
[--C-:B------:R-:W-:Y:S01]  /*2cf0*/  FFMA.FTZ R39, R39, UR10, -R4.reuse ;  /* 0x0000000a27277c23 */ /* 0x100fe20008010804 */
[----:B------:R-:W-:Y:S01]  /*2d00*/  ISETP.GT.AND P2, PT, R6, 0x30, PT ;  /* 0x000000300600780c */ /* 0x000fe20003f44270 */
[----:B------:R-:W2:Y:S01]  /*2d10*/  MUFU.EX2 R10, R10 ;  /* 0x0000000a000a7308 */ /* 0x000ea20000000800 */
        /* <DEDUP_REMOVED lines=9> */
[----:B------:R-:W3:Y:S01]  /*2db0*/  MUFU.EX2 R203, R203 ;  /* 0x000000cb00cb7308 */ /* 0x000ee20000000800 */
[----:B------:R-:W-:Y:S01]  /*2dc0*/  FSEL R49, R49, -INF , P1 ;  /* 0xff80000031317808 */ /* 0x000fe20000800000 */
[--C-:B------:R-:W-:Y:S01]  /*2dd0*/  FFMA.FTZ R47, R47, UR10, -R4.reuse ;  /* 0x0000000a2f2f7c23 */ /* 0x100fe20008010804 */
[----:B------:R-:W-:Y:S01]  /*2de0*/  FMNMX.FTZ R14, R48, R13, !PT ;  /* 0x0000000d300e7209 */ /* 0x000fe20007810000 */
[--C-:B------:R-:W-:Y:S01]  /*2df0*/  FFMA.FTZ R161, R79, UR10, -R4.reuse ;  /* 0x0000000a4fa17c23 */ /* 0x100fe20008010804 */
[----:B------:R-:W-:Y:S01]  /*2e00*/  ISETP.GT.AND P1, PT, R6, 0x39, PT ;  /* 0x000000390600780c */ /* 0x000fe20003f24270 */
[----:B------:R-:W-:Y:S01]  /*2e10*/  FFMA.FTZ R163, R81, UR10, -R4 ;  /* 0x0000000a51a37c23 */ /* 0x000fe20008010804 */
[----:B------:R-:W-:Y:S01]  /*2e20*/  FSEL R52, R52, -INF , P2 ;  /* 0xff80000034347808 */ /* 0x000fe20001000000 */
[----:B------:R-:W4:Y:S01]  /*2e30*/  MUFU.EX2 R12, R12 ;  /* 0x0000000c000c7308 */ /* 0x000f220000000800 */
[----:B------:R-:W-:Y:S01]  /*2e40*/  FMNMX.FTZ R13, R49, R14, !PT ;  /* 0x0000000e310d7209 */ /* 0x000fe20007810000 */
[----:B--2---:R-:W-:Y:S01]  /*2e50*/  FADD.FTZ R58, R201, R10 ;  /* 0x0000000ac93a7221 */ /* 0x004fe20000010000 */
[----:B------:R-:W-:Y:S01]  /*2e60*/  ISETP.GT.AND P2, PT, R6, 0x40, PT ;  /* 0x000000400600780c */ /* 0x000fe20003f44270 */
[--C-:B------:R-:W-:Y:S01]  /*2e70*/  FFMA.FTZ R24, R55, UR10, -R4.reuse ;  /* 0x0000000a37187c23 */ /* 0x100fe20008010804 */
[----:B------:R-:W-:Y:S01]  /*2e80*/  FSEL R53, R53, -INF , P1 ;  /* 0xff80000035357808 */ /* 0x000fe20000800000 */
[----:B------:R-:W-:Y:S01]  /*2e90*/  FFMA.FTZ R165, R83, UR10, -R4 ;  /* 0x0000000a53a57c23 */ /* 0x000fe20008010804 */
[----:B------:R-:W-:Y:S01]  /*2ea0*/  FMNMX.FTZ R14, R52, R13, !PT ;  /* 0x0000000d340e7209 */ /* 0x000fe20007810000 */
[----:B------:R-:W-:Y:S01]  /*2eb0*/  MUFU.EX2 R153, R153 ;  /* 0x0000009900997308 */ /* 0x000fe20000000800 */
[----:B------:R-:W-:Y:S01]  /*2ec0*/  ISETP.GT.AND P1, PT, R6, 0x41, PT ;  /* 0x000000410600780c */ /* 0x000fe20003f24270 */
[----:B---3--:R-:W-:Y:S01]  /*2ed0*/  FADD.FTZ R15, R203, R58 ;  /* 0x0000003acb0f7221 */ /* 0x008fe20000010000 */
        /* <DEDUP_REMOVED lines=17> */
[----:B------:R-:W-:Y:S01]  /*2ff0*/  FFMA.FTZ R171, R89, UR10, -R4 ;  /* 0x0000000a59ab7c23 */ /* 0x000fe20008010804 */
[----:B------:R-:W-:-:S02]  /*3000*/  FSEL R61, R61, -INF , P1 ;  /* 0xff8000003d3d7808 */ /* 0x000fc40000800000 */
[----:B------:R-:W-:Y:S01]  /*3010*/  FMNMX.FTZ R20, R60, R13, !PT ;  /* 0x0000000d3c147209 */ /* 0x000fe20007810000 */
[----:B------:R-:W2:Y:S01]  /*3020*/  MUFU.EX2 R42, R39 ;  /* 0x00000027002a7308 */ /* 0x000ea20000000800 */
[----:B------:R-:W-:Y:S02]  /*3030*/  ISETP.GT.AND P1, PT, R6, 0x51, PT ;  /* 0x000000510600780c */ /* 0x000fe40003f24270 */
[----:B------:R-:W-:Y:S02]  /*3040*/  FSEL R64, R64, -INF , P2 ;  /* 0xff80000040407808 */ /* 0x000fe40001000000 */
[----:B------:R-:W-:Y:S02]  /*3050*/  FMNMX.FTZ R13, R61, R20, !PT ;  /* 0x000000143d0d7209 */ /* 0x000fe40007810000 */
[----:B------:R-:W-:Y:S01]  /*3060*/  ISETP.GT.AND P2, PT, R6, 0x58, PT ;  /* 0x000000580600780c */ /* 0x000fe20003f44270 */
[----:B------:R-:W-:Y:S01]  /*3070*/  MUFU.EX2 R75, R75 ;  /* 0x0000004b004b7308 */ /* 0x000fe20000000800 */
[----:B------:R-:W-:-:S02]  /*3080*/  FSEL R65, R65, -INF , P1 ;  /* 0xff80000041417808 */ /* 0x000fc40000800000 */
[----:B------:R-:W-:Y:S02]  /*3090*/  FMNMX.FTZ R20, R64, R13, !PT ;  /* 0x0000000d40147209 */ /* 0x000fe40007810000 */
[----:B------:R-:W-:Y:S02]  /*30a0*/  ISETP.GT.AND P1, PT, R6, 0x59, PT ;  /* 0x000000590600780c */ /* 0x000fe40003f24270 */
[----:B------:R-:W-:Y:S01]  /*30b0*/  FSEL R68, R68, -INF , P2 ;  /* 0xff80000044447808 */ /* 0x000fe20001000000 */
[----:B------:R-:W3:Y:S01]  /*30c0*/  MUFU.EX2 R46, R43 ;  /* 0x0000002b002e7308 */ /* 0x000ee20000000800 */
[----:B------:R-:W-:Y:S01]  /*30d0*/  FMNMX.FTZ R13, R65, R20, !PT ;  /* 0x00000014410d7209 */ /* 0x000fe20007810000 */
[--C-:B------:R-:W-:Y:S01]  /*30e0*/  FFMA.FTZ R20, R51, UR10, -R4.reuse ;  /* 0x0000000a33147c23 */ /* 0x100fe20008010804 */
[----:B------:R-:W-:Y:S01]  /*30f0*/  FSEL R69, R69, -INF , P1 ;  /* 0xff80000045457808 */ /* 0x000fe20000800000 */
[----:B------:R-:W-:Y:S01]  /*3100*/  FFMA.FTZ R4, R71, UR10, -R4 ;  /* 0x0000000a47047c23 */ /* 0x000fe20008010804 */
[----:B------:R-:W-:-:S02]  /*3110*/  FMNMX.FTZ R6, R68, R13, !PT ;  /* 0x0000000d44067209 */ /* 0x000fc40007810000 */
[----:B------:R-:W-:Y:S01]  /*3120*/  F2FP.F16.F32.PACK_AB R201, R10, R201 ;  /* 0x000000c90ac9723e */ /* 0x000fe200000000ff */
[----:B------:R-:W-:Y:S01]  /*3130*/  MUFU.EX2 R77, R77 ;  /* 0x0000004d004d7308 */ /* 0x000fe20000000800 */
[----:B------:R-:W-:Y:S02]  /*3140*/  FMNMX.FTZ R6, R69, R6, !PT ;  /* 0x0000000645067209 */ /* 0x000fe40007810000 */
[----:B----4-:R-:W-:Y:S02]  /*3150*/  F2FP.F16.F32.PACK_AB R203, R12, R203 ;  /* 0x000000cb0ccb723e */ /* 0x010fe400000000ff */
[----:B--2---:R-:W-:Y:S01]  /*3160*/  F2FP.F16.F32.PACK_AB R155, R42, R73 ;  /* 0x000000492a9b723e */ /* 0x004fe200000000ff */
[----:B------:R-:W2:Y:S02]  /*3170*/  SHFL.BFLY PT, R13, R6, 0x2, 0x1f ;  /* 0x0c401f00060d7f89 */ /* 0x000ea400000e0000 */
[----:B------:R-:W4:Y:S01]  /*3180*/  MUFU.EX2 R50, R47 ;  /* 0x0000002f00327308 */ /* 0x000f220000000800 */
[----:B---3--:R-:W-:-:S07]  /*3190*/  F2FP.F16.F32.PACK_AB R157, R46, R75 ;  /* 0x0000004b2e9d723e */ /* 0x008fce00000000ff */
[----:B------:R-:W-:Y:S08]  /*31a0*/  MUFU.EX2 R161, R161 ;  /* 0x000000a100a17308 */ /* 0x000ff00000000800 */
[----:B------:R-:W-:Y:S01]  /*31b0*/  MUFU.EX2 R20, R20 ;  /* 0x0000001400147308 */ /* 0x000fe20000000800 */
[----:B----4-:R-:W-:Y:S02]  /*31c0*/  F2FP.F16.F32.PACK_AB R159, R50, R77 ;  /* 0x0000004d329f723e */ /* 0x010fe400000000ff */
[----:B--2---:R-:W-:-:S05]  /*31d0*/  FMNMX.FTZ R13, R6, R13, !PT ;  /* 0x0000000d060d7209 */ /* 0x004fca0007810000 */
[----:B------:R-:W-:Y:S01]  /*31e0*/  MUFU.EX2 R163, R163 ;  /* 0x000000a300a37308 */ /* 0x000fe20000000800 */
[----:B------:R-:W2:Y:S07]  /*31f0*/  SHFL.BFLY PT, R6, R13, 0x1, 0x1f ;  /* 0x0c201f000d067f89 */ /* 0x000eae00000e0000 */
[----:B------:R-:W-:Y:S08]  /*3200*/  MUFU.EX2 R24, R24 ;  /* 0x0000001800187308 */ /* 0x000ff00000000800 */
[----:B------:R-:W-:Y:S08]  /*3210*/  MUFU.EX2 R165, R165 ;  /* 0x000000a500a57308 */ /* 0x000ff00000000800 */
[----:B------:R-:W-:Y:S01]  /*3220*/  MUFU.EX2 R26, R26 ;  /* 0x0000001a001a7308 */ /* 0x000fe20000000800 */
[----:B--2---:R-:W-:-:S04]  /*3230*/  FMNMX.FTZ R6, R13, R6, !PT ;  /* 0x000000060d067209 */ /* 0x004fc80007810000 */
        /* <DEDUP_REMOVED lines=31> */
[----:B------:R-:W-:-:S05]  /*3430*/  FFMA.FTZ R38, R69, UR10, -R38 ;  /* 0x0000000a45267c23 */ /* 0x000fca0008010826 */
[----:B------:R-:W4:Y:S01]  /*3440*/  MUFU.EX2 R202, R29 ;  /* 0x0000001d00ca7308 */ /* 0x000f220000000800 */
[----:B--2---:R-:W-:Y:S01]  /*3450*/  FADD.FTZ R54, R11, R34 ;  /* 0x000000220b367221 */ /* 0x004fe20000010000 */
[----:B------:R-:W-:-:S06]  /*3460*/  F2FP.F16.F32.PACK_AB R200, R34, R11 ;  /* 0x0000000b22c8723e */ /* 0x000fcc00000000ff */
[----:B------:R-:W2:Y:S01]  /*3470*/  MUFU.EX2 R32, R32 ;  /* 0x0000002000207308 */ /* 0x000ea20000000800 */
[----:B---3--:R-:W-:Y:S01]  /*3480*/  FADD.FTZ R13, R3, R54 ;  /* 0x00000036030d7221 */ /* 0x008fe20000010000 */
[----:B------:R-:W-:-:S06]  /*3490*/  FADD.FTZ R54, R12, R15 ;  /* 0x0000000f0c367221 */ /* 0x000fcc0000010000 */
[----:B------:R-:W3:Y:S01]  /*34a0*/  MUFU.EX2 R33, R33 ;  /* 0x0000002100217308 */ /* 0x000ee20000000800 */
[C---:B----4-:R-:W-:Y:S01]  /*34b0*/  FADD.FTZ R13, R202.reuse, R13 ;  /* 0x0000000dca0d7221 */ /* 0x050fe20000010000 */
[----:B------:R-:W-:-:S06]  /*34c0*/  F2FP.F16.F32.PACK_AB R202, R202, R3 ;  /* 0x00000003caca723e */ /* 0x000fcc00000000ff */
[----:B------:R-:W4:Y:S01]  /*34d0*/  MUFU.EX2 R36, R36 ;  /* 0x0000002400247308 */ /* 0x000f220000000800 */
[----:B--2---:R-:W-:Y:S01]  /*34e0*/  FADD.FTZ R58, R32, R13 ;  /* 0x0000000d203a7221 */ /* 0x004fe20000010000 */
[----:B------:R-:W-:Y:S01]  /*34f0*/  FADD.FTZ R13, R153, R54 ;  /* 0x00000036990d7221 */ /* 0x000fe20000010000 */
[----:B------:R-:W-:-:S03]  /*3500*/  F2FP.F16.F32.PACK_AB R153, R14, R153 ;  /* 0x000000990e99723e */ /* 0x000fc600000000ff */
[----:B------:R-:W-:Y:S02]  /*3510*/  FADD.FTZ R54, R14, R13 ;  /* 0x0000000d0e367221 */ /* 0x000fe40000010000 */
[----:B------:R-:W2:Y:S01]  /*3520*/  MUFU.EX2 R37, R37 ;  /* 0x0000002500257308 */ /* 0x000ea20000000800 */
[----:B---3--:R-:W-:Y:S01]  /*3530*/  FADD.FTZ R15, R33, R58 ;  /* 0x0000003a210f7221 */ /* 0x008fe20000010000 */
[----:B------:R-:W-:Y:S01]  /*3540*/  FADD.FTZ R13, R73, R54 ;  /* 0x00000036490d7221 */ /* 0x000fe20000010000 */
[----:B------:R-:W-:-:S03]  /*3550*/  F2FP.F16.F32.PACK_AB R152, R33, R32 ;  /* 0x000000202198723e */ /* 0x000fc600000000ff */
[----:B------:R-:W-:Y:S02]  /*3560*/  FADD.FTZ R54, R42, R13 ;  /* 0x0000000d2a367221 */ /* 0x000fe40000010000 */
[----:B------:R-:W3:Y:S01]  /*3570*/  MUFU.EX2 R40, R40 ;  /* 0x0000002800287308 */ /* 0x000ee20000000800 */
[----:B----4-:R-:W-:Y:S01]  /*3580*/  FADD.FTZ R58, R36, R15 ;  /* 0x0000000f243a7221 */ /* 0x010fe20000010000 */
[----:B------:R-:W-:-:S06]  /*3590*/  FADD.FTZ R13, R75, R54 ;  /* 0x000000364b0d7221 */ /* 0x000fcc0000010000 */
[----:B------:R-:W4:Y:S01]  /*35a0*/  MUFU.EX2 R41, R41 ;  /* 0x0000002900297308 */ /* 0x000f220000000800 */
[C---:B--2---:R-:W-:Y:S01]  /*35b0*/  FADD.FTZ R15, R37.reuse, R58 ;  /* 0x0000003a250f7221 */ /* 0x044fe20000010000 */
[----:B------:R-:W-:-:S06]  /*35c0*/  F2FP.F16.F32.PACK_AB R154, R37, R36 ;  /* 0x00000024259a723e */ /* 0x000fcc00000000ff */
[----:B------:R-:W2:Y:S01]  /*35d0*/  MUFU.EX2 R44, R44 ;  /* 0x0000002c002c7308 */ /* 0x000ea20000000800 */
[----:B---3--:R-:W-:-:S07]  /*35e0*/  FADD.FTZ R10, R40, R15 ;  /* 0x0000000f280a7221 */ /* 0x008fce0000010000 */
[----:B------:R-:W3:Y:S01]  /*35f0*/  MUFU.EX2 R45, R45 ;  /* 0x0000002d002d7308 */ /* 0x000ee20000000800 */
[C---:B----4-:R-:W-:Y:S01]  /*3600*/  FADD.FTZ R15, R41.reuse, R10 ;  /* 0x0000000a290f7221 */ /* 0x050fe20000010000 */
[----:B------:R-:W-:Y:S01]  /*3610*/  FADD.FTZ R10, R46, R13 ;  /* 0x0000000d2e0a7221 */ /* 0x000fe20000010000 */
[----:B------:R-:W-:-:S03]  /*3620*/  F2FP.F16.F32.PACK_AB R156, R41, R40 ;  /* 0x00000028299c723e */ /* 0x000fc600000000ff */
[----:B------:R-:W-:Y:S02]  /*3630*/  FADD.FTZ R13, R77, R10 ;  /* 0x0000000a4d0d7221 */ /* 0x000fe40000010000 */
[----:B------:R-:W4:Y:S01]  /*3640*/  MUFU.EX2 R48, R48 ;  /* 0x0000003000307308 */ /* 0x000f220000000800 */
[----:B--2---:R-:W-:Y:S01]  /*3650*/  FADD.FTZ R12, R44, R15 ;  /* 0x0000000f2c0c7221 */ /* 0x004fe20000010000 */
[----:B------:R-:W-:-:S04]  /*3660*/  FADD.FTZ R10, R50, R13 ;  /* 0x0000000d320a7221 */ /* 0x000fc80000010000 */
[----:B------:R-:W-:Y:S01]  /*3670*/  FADD.FTZ R3, R161, R10 ;  /* 0x0000000aa1037221 */ /* 0x000fe20000010000 */
[C---:B------:R-:W-:Y:S01]  /*3680*/  F2FP.F16.F32.PACK_AB R161, R20.reuse, R161 ;  /* 0x000000a114a1723e */ /* 0x040fe200000000ff */
[----:B------:R-:W2:Y:S01]  /*3690*/  MUFU.EX2 R49, R49 ;  /* 0x0000003100317308 */ /* 0x000ea20000000800 */
[C---:B---3--:R-:W-:Y:S01]  /*36a0*/  FADD.FTZ R15, R45.reuse, R12 ;  /* 0x0000000c2d0f7221 */ /* 0x048fe20000010000 */
[----:B------:R-:W-:Y:S01]  /*36b0*/  FADD.FTZ R10, R20, R3 ;  /* 0x00000003140a7221 */ /* 0x000fe20000010000 */
[----:B------:R-:W-:-:S03]  /*36c0*/  F2FP.F16.F32.PACK_AB R158, R45, R44 ;  /* 0x0000002c2d9e723e */ /* 0x000fc600000000ff */
[----:B------:R-:W-:Y:S01]  /*36d0*/  FADD.FTZ R3, R163, R10 ;  /* 0x0000000aa3037221 */ /* 0x000fe20000010000 */
[----:B------:R-:W-:Y:S01]  /*36e0*/  F2FP.F16.F32.PACK_AB R163, R24, R163 ;  /* 0x000000a318a3723e */ /* 0x000fe200000000ff */
[----:B------:R-:W3:Y:S01]  /*36f0*/  MUFU.EX2 R52, R52 ;  /* 0x0000003400347308 */ /* 0x000ee20000000800 */
[----:B----4-:R-:W-:Y:S01]  /*3700*/  FADD.FTZ R12, R48, R15 ;  /* 0x0000000f300c7221 */ /* 0x010fe20000010000 */
[----:B------:R-:W-:-:S04]  /*3710*/  FADD.FTZ R10, R24, R3 ;  /* 0x00000003180a7221 */ /* 0x000fc80000010000 */
[----:B------:R-:W-:Y:S01]  /*3720*/  FADD.FTZ R3, R165, R10 ;  /* 0x0000000aa5037221 */ /* 0x000fe20000010000 */
[C---:B------:R-:W-:Y:S01]  /*3730*/  F2FP.F16.F32.PACK_AB R165, R26.reuse, R165 ;  /* 0x000000a51aa5723e */ /* 0x040fe200000000ff */
[----:B------:R-:W4:Y:S01]  /*3740*/  MUFU.EX2 R53, R53 ;  /* 0x0000003500357308 */ /* 0x000f220000000800 */
[C---:B--2---:R-:W-:Y:S01]  /*3750*/  FADD.FTZ R11, R49.reuse, R12 ;  /* 0x0000000c310b7221 */ /* 0x044fe20000010000 */
[----:B------:R-:W-:Y:S01]  /*3760*/  FADD.FTZ R10, R26, R3 ;  /* 0x000000031a0a7221 */ /* 0x000fe20000010000 */
[----:B------:R-:W-:-:S03]  /*3770*/  F2FP.F16.F32.PACK_AB R160, R49, R48 ;  /* 0x0000003031a0723e */ /* 0x000fc600000000ff */
[----:B------:R-:W-:Y:S01]  /*3780*/  FADD.FTZ R3, R167, R10 ;  /* 0x0000000aa7037221 */ /* 0x000fe20000010000 */
[----:B------:R-:W-:Y:S01]  /*3790*/  F2FP.F16.F32.PACK_AB R167, R28, R167 ;  /* 0x000000a71ca7723e */ /* 0x000fe200000000ff */
        /* <DEDUP_REMOVED lines=14> */
[----:B------:R-:W-:Y:S01]  /*3880*/  FADD.FTZ R12, R28, R3 ;  /* 0x000000031c0c7221 */ /* 0x000fe20000010000 */
[----:B------:R-:W-:-:S05]  /*3890*/  F2FP.F16.F32.PACK_AB R166, R61, R60 ;  /* 0x0000003c3da6723e */ /* 0x000fca00000000ff */
        /* <DEDUP_REMOVED lines=10> */
[----:B------:R-:W3:Y:S08]  /*3940*/  MUFU.EX2 R11, R38 ;  /* 0x00000026000b7308 */ /* 0x000ef00000000800 */
[----:B------:R4:W5:Y:S02]  /*3950*/  MUFU.EX2 R10, R4 ;  /* 0x00000004000a7308 */ /* 0x0009640000000800 */
[----:B----4-:R-:W-:Y:S01]  /*3960*/  FADD.FTZ R4, R68, R13 ;  /* 0x0000000d44047221 */ /* 0x010fe20000010000 */
[----:B--2---:R-:W-:Y:S01]  /*3970*/  FADD.FTZ R13, R171, R12 ;  /* 0x0000000cab0d7221 */ /* 0x004fe20000010000 */
[----:B---3--:R-:W-:-:S02]  /*3980*/  F2FP.F16.F32.PACK_AB R170, R11, R68 ;  /* 0x000000440baa723e */ /* 0x008fc400000000ff */
[----:B------:R-:W-:Y:S01]  /*3990*/  FADD.FTZ R3, R11, R4 ;  /* 0x000000040b037221 */ /* 0x000fe20000010000 */
[C---:B-----5:R-:W-:Y:S01]  /*39a0*/  FADD.FTZ R4, R10.reuse, R13 ;  /* 0x0000000d0a047221 */ /* 0x060fe20000010000 */
[----:B------:R-:W-:Y:S01]  /*39b0*/  F2FP.F16.F32.PACK_AB R171, R10, R171 ;  /* 0x000000ab0aab723e */ /* 0x000fe200000000ff */
[----:B------:R-:W-:Y:S06]  /*39c0*/  @!P0 BRA `(.L_x_13997) ;  /* 0x0000000000048947 */ /* 0x000fec0003800000 */
[----:B------:R-:W-:Y:S01]  /*39d0*/  BPT.TRAP 0x1 ;  /* 0x000000040000795c */ /* 0x000fe20000300000 */
.L_x_13997:
[----:B------:R2:W3:Y:S01]  /*39e0*/  SYNCS.PHASECHK.TRANS64.TRYWAIT P1, [UR22+0x22850], R9 ;  /* 0x02285009ff0075a7 */ /* 0x0004e20008020156 */
[----:B------:R-:W-:Y:S05]  /*39f0*/  @!P0 BRA `(.L_x_13998) ;  /* 0x0000000000048947 */ /* 0x000fea0003800000 */
[----:B------:R-:W-:Y:S01]  /*3a00*/  BPT.TRAP 0x1 ;  /* 0x000000040000795c */ /* 0x000fe20000300000 */
.L_x_13998:
[----:B---3--:R-:W-:Y:S05]  /*3a10*/  @P1 BRA `(.L_x_13999) ;  /* 0x0000000000081947 */ /* 0x008fea0003800000 */
[----:B------:R-:W3:Y:S02]  /*3a20*/  SYNCS.PHASECHK.TRANS64.TRYWAIT P1, [UR22+0x22850], R9 ;  /* 0x02285009ff0075a7 */ /* 0x000ee40008020156 */
[----:B---3--:R-:W-:Y:S05]  /*3a30*/  @!P1 BRA `(.L_x_14000) ;  /* 0x000000fc000c9947 */ /* 0x008fea0003800000 */
.L_x_13999:
        /* <DEDUP_REMOVED lines=44> */
.L_x_14001:
[----:B------:R-:W-:Y:S01]  /*3d00*/  UISETP.NE.AND UP0, UPT, UR50, URZ, UPT ;  /* 0x0000003f3200728c */ /* 0x000fe2000bf05270 */
[----:B------:R-:W4:Y:S01]  /*3d10*/  S2UR UR14, SR_CgaCtaId ;  /* 0x00000000000e79c3 */ /* 0x000f220000008800 */
[----:B------:R-:W-:Y:S01]  /*3d20*/  UMOV UR11, UR42 ;  /* 0x0000002a000b7c82 */ /* 0x000fe20008000000 */
[----:B------:R-:W-:Y:S02]  /*3d30*/  UIADD3 UR25, UR51, -0x2, URZ ;  /* 0xfffffffe33197890 */ /* 0x000fe4000fffe03f */
[----:B------:R-:W-:-:S06]  /*3d40*/  UIADD3 UR22, UR22, 0x22860, URZ ;  /* 0x0002286016167890 */ /* 0x000fcc000fffe03f */
[----:B------:R-:W-:Y:S01]  /*3d50*/  @UP0 ULDC UR6, c[0x0][0x44c] ;  /* 0x0001130000060ab9 */ /* 0x000fe20000000800 */
[----:B------:R-:W-:Y:S01]  /*3d60*/  @UP0 ULDC UR15, c[0x0][0x450] ;  /* 0x00011400000f0ab9 */ /* 0x000fe20000000800 */
[----:B------:R-:W-:-:S04]  /*3d70*/  UIMAD.WIDE.U32 UR6, UR42, UR6, URZ ;  /* 0x000000062a0672a5 */ /* 0x000fc8000f8e003f */
[----:B------:R-:W-:-:S04]  /*3d80*/  @UP0 USHF.R.U32.HI UR11, URZ, UR15, UR7 ;  /* 0x0000000f3f0b0299 */ /* 0x000fc80008011607 */
[----:B------:R-:W-:-:S04]  /*3d90*/  UIADD3 UR6, UR11, UR48, -UR49 ;  /* 0x000000300b067290 */ /* 0x000fc8000fffe831 */
[----:B------:R-:W-:Y:S02]  /*3da0*/  UIMAD.WIDE UR6, UR6, 0x2aaaaaab, URZ ;  /* 0x2aaaaaab060678a5 */ /* 0x000fe4000f8e023f */
[----:B----4-:R-:W-:Y:S02]  /*3db0*/  UPRMT UR22, UR14, 0x654, UR22 ;  /* 0x000006540e167896 */ /* 0x010fe40008000016 */
[----:B------:R-:W-:-:S04]  /*3dc0*/  USHF.R.U32.HI UR6, URZ, 0x1f, UR7 ;  /* 0x0000001f3f067899 */ /* 0x000fc80008011607 */
[----:B------:R-:W-:-:S03]  /*3dd0*/  ULEA.HI.SX32 UR6, UR7, UR6, 0x1c ;  /* 0x0000000607067291 */ /* 0x000fc6000f8fe23f */
[----:B------:R-:W-:Y:S01]  /*3de0*/  SYNCS.ARRIVE.TRANS64.RED.A1T0 RZ, [UR22], RZ ;  /* 0x000000ffffff79a7 */ /* 0x000fe20008100416 */
[----:B------:R-:W-:-:S04]  /*3df0*/  UISETP.LT.AND UP0, UPT, UR45, UR6, UPT ;  /* 0x000000062d00728c */ /* 0x000fc8000bf01270 */
[----:B------:R-:W-:-:S04]  /*3e00*/  USEL UR24, UR45, UR6, !UP0 ;  /* 0x000000062d187287 */ /* 0x000fc8000c000000 */
[----:B------:R-:W-:-:S06]  /*3e10*/  UISETP.GE.AND UP0, UPT, UR25, UR24, UPT ;  /* 0x000000181900728c */ /* 0x000fcc000bf06270 */
[----:B------:R-:W-:-:S13]  /*3e20*/  PLOP3.LUT P1, PT, PT, PT, UP0, 0x80, 0x0 ;  /* 0x000000000000781c */ /* 0x000fda0003f2f008 */
[----:B------:R-:W-:Y:S05]  /*3e30*/  @!P1 BRA `(.L_x_14002) ;  /* 0x00000024005c9947 */ /* 0x000fea0003800000 */
[----:B0-23--:R-:W-:Y:S01]  /*3e40*/  IMAD.MOV.U32 R9, RZ, RZ, R5 ;  /* 0x000000ffff097224 */ /* 0x00dfe200078e0005 */
[----:B------:R-:W-:Y:S01]  /*3e50*/  ULDC UR26, c[0x0][0x988] ;  /* 0x00026200001a7ab9 */ /* 0x000fe20000000800 */
[----:B------:R-:W-:-:S07]  /*3e60*/  IMAD.MOV.U32 R8, RZ, RZ, R6 ;  /* 0x000000ffff087224 */ /* 0x000fce00078e0006 */
.L_x_14013:
[----:B------:R-:W-:-:S04]  /*3e70*/  UIADD3 UR37, UR37, 0x1, URZ ;  /* 0x0000000125257890 */ /* 0x000fc8000fffe03f */
[----:B------:R-:W-:-:S04]  /*3e80*/  UISETP.NE.AND UP0, UPT, UR37, 0x2, UPT ;  /* 0x000000022500788c */ /* 0x000fc8000bf05270 */
[----:B------:R-:W-:Y:S02]  /*3e90*/  USEL UR6, URZ, 0x1, UP0 ;  /* 0x000000013f067887 */ /* 0x000fe40008000000 */
[----:B------:R-:W-:Y:S02]  /*3ea0*/  USEL UR37, UR37, URZ, UP0 ;  /* 0x0000003f25257287 */ /* 0x000fe40008000000 */
[----:B------:R-:W-:Y:S01]  /*3eb0*/  ULOP3.LUT UR36, UR36, UR6, URZ, 0x3c, !UPT ;  /* 0x0000000624247292 */ /* 0x000fe2000f8e3c3f */
[----:B------:R-:W-:Y:S11]  /*3ec0*/  @!P0 BRA `(.L_x_14003) ;  /* 0x0000000000048947 */ /* 0x000ff60003800000 */
[----:B------:R-:W-:Y:S01]  /*3ed0*/  BPT.TRAP 0x1 ;  /* 0x000000040000795c */ /* 0x000fe20000300000 */
.L_x_14003:
        /* <DEDUP_REMOVED lines=9> */
.L_x_14004:
[----:B--2---:R-:W-:Y:S05]  /*3f70*/  @P1 BRA `(.L_x_14005) ;  /* 0x0000000000081947 */ /* 0x004fea0003800000 */
[----:B------:R-:W2:Y:S02]  /*3f80*/  SYNCS.PHASECHK.TRANS64.TRYWAIT P1, [UR23+0x22830], R7 ;  /* 0x02283007ff0075a7 */ /* 0x000ea40008020157 */
[----:B--2---:R-:W-:Y:S05]  /*3f90*/  @!P1 BRA `(.L_x_14006) ;  /* 0x000000f400cc9947 */ /* 0x004fea0003800000 */
.L_x_14005:
        /* <DEDUP_REMOVED lines=26> */
.L_x_14007:
[----:B------:R-:W-:Y:S01]  /*4140*/  UISETP.NE.AND UP0, UPT, UR50, URZ, UPT ;  /* 0x0000003f3200728c */ /* 0x000fe2000bf05270 */
[----:B------:R-:W-:Y:S01]  /*4150*/  VIADD R5, R16, UR42 ;  /* 0x0000002a10057c36 */ /* 0x000fe20008000000 */
[----:B------:R-:W-:Y:S01]  /*4160*/  UIMAD UR6, UR25, -0x60, URZ ;  /* 0xffffffa0190678a4 */ /* 0x000fe2000f8e023f */
[----:B------:R-:W-:Y:S01]  /*4170*/  LOP3.LUT R22, R22, 0xfffff7ff, RZ, 0xc0, !PT ;  /* 0xfffff7ff16167812 */ /* 0x000fe200078ec0ff */
[----:B------:R-:W-:Y:S02]  /*4180*/  UMOV UR10, UR26 ;  /* 0x0000001a000a7c82 */ /* 0x000fe40008000000 */
[----:B------:R-:W-:Y:S02]  /*4190*/  PLOP3.LUT P1, PT, PT, PT, UP0, 0x80, 0x0 ;  /* 0x000000000000781c */ /* 0x000fe40003f2f008 */
[----:B------:R-:W-:Y:S01]  /*41a0*/  PLOP3.LUT P2, PT, PT, PT, UP0, 0x80, 0x0 ;  /* 0x000000000000781c */ /* 0x000fe20003f4f008 */
[----:B------:R-:W-:Y:S01]  /*41b0*/  IMAD.U32 R11, RZ, RZ, UR6 ;  /* 0x00000006ff0b7e24 */ /* 0x000fe2000f8e00ff */
[----:B------:R-:W-:Y:S01]  /*41c0*/  @P0 LOP3.LUT R22, R22, 0x800, RZ, 0xfc, !PT ;  /* 0x0000080016160812 */ /* 0x000fe200078efcff */
[----:B------:R-:W-:Y:S01]  /*41d0*/  @UP0 ULDC UR7, c[0x0][0x44c] ;  /* 0x0001130000070ab9 */ /* 0x000fe20000000800 */
[----:B------:R-:W-:-:S02]  /*41e0*/  UIADD3 UR6, UR23, 0x22840, URZ ;  /* 0x0002284017067890 */ /* 0x000fc4000fffe03f */
[----:B------:R-:W-:Y:S02]  /*41f0*/  IADD3 R11, -R2, 0x1, R11 ;  /* 0x00000001020b7810 */ /* 0x000fe40007ffe10b */
[----:B------:R-:W-:Y:S01]  /*4200*/  LOP3.LUT R22, R22, 0xffffefff, RZ, 0xc0, !PT ;  /* 0xffffefff16167812 */ /* 0x000fe200078ec0ff */
[----:B------:R-:W-:Y:S02]  /*4210*/  UPRMT UR6, UR22, 0x654, UR6 ;  /* 0x0000065416067896 */ /* 0x000fe40008000006 */
[----:B------:R-:W-:Y:S01]  /*4220*/  @P1 IMAD.HI.U32 R6, R5, UR7, RZ ;  /* 0x0000000705061c27 */ /* 0x000fe2000f8e00ff */
[----:B------:R-:W-:-:S04]  /*4230*/  @UP0 ULDC UR7, c[0x0][0x450] ;  /* 0x0001140000070ab9 */ /* 0x000fc80000000800 */
[----:B------:R-:W-:Y:S01]  /*4240*/  @P2 SHF.R.U32.HI R5, RZ, UR7, R6 ;  /* 0x00000007ff052c19 */ /* 0x000fe20008011606 */
[----:B------:R-:W-:Y:S01]  /*4250*/  IMAD.U32 R6, RZ, RZ, UR49 ;  /* 0x00000031ff067e24 */ /* 0x000fe2000f8e00ff */
[----:B------:R-:W-:Y:S04]  /*4260*/  SYNCS.ARRIVE.TRANS64.RED.A1T0 RZ, [UR6], RZ ;  /* 0x000000ffffff79a7 */ /* 0x000fe80008100406 */
[----:B------:R-:W-:Y:S02]  /*4270*/  IADD3 R11, -R6, UR48, R11 ;  /* 0x00000030060b7c10 */ /* 0x000fe4000fffe10b */
[----:B------:R-:W2:Y:S04]  /*4280*/  SHFL.IDX PT, R6, R5, RZ, 0x1c1f ;  /* 0x001c1fff05067589 */ /* 0x000ea800000e0000 */
[----:B------:R-:W3:Y:S01]  /*4290*/  SHFL.IDX PT, R5, R5, 0x1, 0x1c1f ;  /* 0x003c1f0005057f89 */ /* 0x000ee200000e0000 */
[----:B--2---:R-:W-:-:S02]  /*42a0*/  IMAD.IADD R6, R11, 0x1, R6 ;  /* 0x000000010b067824 */ /* 0x004fc400078e0206 */
[----:B---3--:R-:W-:-:S03]  /*42b0*/  IMAD.IADD R5, R11, 0x1, R5 ;  /* 0x000000010b057824 */ /* 0x008fc600078e0205 */
[C---:B------:R-:W-:Y:S02]  /*42c0*/  ISETP.GT.AND P6, PT, R6.reuse, 0x8, PT ;  /* 0x000000080600780c */ /* 0x040fe40003fc4270 */
[----:B------:R-:W-:Y:S02]  /*42d0*/  ISETP.GT.AND P2, PT, R6, RZ, PT ;  /* 0x000000ff0600720c */ /* 0x000fe40003f44270 */
[----:B------:R-:W-:Y:S02]  /*42e0*/  FSEL R156, R156, -INF , P6 ;  /* 0xff8000009c9c7808 */ /* 0x000fe40003000000 */
[C---:B------:R-:W-:Y:S02]  /*42f0*/  ISETP.GT.AND P6, PT, R6.reuse, 0x20, PT ;  /* 0x000000200600780c */ /* 0x040fe40003fc4270 */
[----:B------:R-:W-:Y:S02]  /*4300*/  ISETP.GT.AND P1, PT, R6, 0x1, PT ;  /* 0x000000010600780c */ /* 0x000fe40003f24270 */
[----:B------:R-:W-:-:S02]  /*4310*/  FSEL R168, R168, -INF , P6 ;  /* 0xff800000a8a87808 */ /* 0x000fc40003000000 */
[C---:B------:R-:W-:Y:S02]  /*4320*/  ISETP.GT.AND P6, PT, R5.reuse, RZ, PT ;  /* 0x000000ff0500720c */ /* 0x040fe40003fc4270 */
[----:B------:R-:W-:Y:S02]  /*4330*/  FSEL R152, R152, -INF , P2 ;  /* 0xff80000098987808 */ /* 0x000fe40001000000 */
[----:B------:R-:W-:Y:S02]  /*4340*/  FSEL R154, R154, -INF , P6 ;  /* 0xff8000009a9a7808 */ /* 0x000fe40003000000 */
[----:B------:R-:W-:Y:S02]  /*4350*/  ISETP.GT.AND P6, PT, R5, 0x1, PT ;  /* 0x000000010500780c */ /* 0x000fe40003fc4270 */
[----:B------:R-:W-:Y:S02]  /*4360*/  FSEL R10, R153, -INF , P1 ;  /* 0xff800000990a7808 */ /* 0x000fe40000800000 */
[----:B------:R-:W-:-:S02]  /*4370*/  FSEL R155, R155, -INF , P6 ;  /* 0xff8000009b9b7808 */ /* 0x000fc40003000000 */
[C---:B------:R-:W-:Y:S02]  /*4380*/  ISETP.GT.AND P6, PT, R5.reuse, 0x8, PT ;  /* 0x000000080500780c */ /* 0x040fe40003fc4270 */
[----:B------:R-:W-:Y:S02]  /*4390*/  FMNMX.FTZ R12, R152, R8, !PT ;  /* 0x00000008980c7209 */ /* 0x000fe40007810000 */
[----:B------:R-:W-:Y:S02]  /*43a0*/  FSEL R158, R158, -INF , P6 ;  /* 0xff8000009e9e7808 */ /* 0x000fe40003000000 */
[----:B------:R-:W-:Y:S02]  /*43b0*/  ISETP.GT.AND P6, PT, R5, 0x9, PT ;  /* 0x000000090500780c */ /* 0x000fe40003fc4270 */
[----:B------:R-:W-:Y:S02]  /*43c0*/  ISETP.GT.AND P5, PT, R6, 0x9, PT ;  /* 0x000000090600780c */ /* 0x000fe40003fa4270 */
[----:B------:R-:W-:-:S02]  /*43d0*/  FSEL R159, R159, -INF , P6 ;  /* 0xff8000009f9f7808 */ /* 0x000fc40003000000 */
[C---:B------:R-:W-:Y:S02]  /*43e0*/  ISETP.GT.AND P6, PT, R5.reuse, 0x10, PT ;  /* 0x000000100500780c */ /* 0x040fe40003fc4270 */
[----:B------:R-:W-:Y:S02]  /*43f0*/  FMNMX.FTZ R12, R10, R12, !PT ;  /* 0x0000000c0a0c7209 */ /* 0x000fe40007810000 */
        /* <DEDUP_REMOVED lines=8> */
[----:B------:R-:W-:Y:S02]  /*4480*/  FMNMX.FTZ R12, R156, R12, !PT ;  /* 0x0000000c9c0c7209 */ /* 0x000fe40007810000 */
[----:B------:R-:W-:-:S02]  /*4490*/  FSEL R167, R167, -INF , P6 ;  /* 0xff800000a7a77808 */ /* 0x000fc40003000000 */
[C---:B------:R-:W-:Y:S02]  /*44a0*/  ISETP.GT.AND P6, PT, R5.reuse, 0x20, PT ;  /* 0x000000200500780c */ /* 0x040fe40003fc4270 */
[----:B------:R-:W-:Y:S02]  /*44b0*/  ISETP.GT.AND P3, PT, R6, 0x11, PT ;  /* 0x000000110600780c */ /* 0x000fe40003f64270 */
[----:B------:R-:W-:Y:S02]  /*44c0*/  FSEL R170, R170, -INF , P6 ;  /* 0xff800000aaaa7808 */ /* 0x000fe40003000000 */
[----:B------:R-:W-:Y:S02]  /*44d0*/  ISETP.GT.AND P6, PT, R5, 0x21, PT ;  /* 0x000000210500780c */ /* 0x000fe40003fc4270 */
[----:B------:R-:W-:Y:S02]  /*44e0*/  FSEL R160, R160, -INF , P4 ;  /* 0xff800000a0a07808 */ /* 0x000fe40002000000 */
[----:B------:R-:W-:-:S02]  /*44f0*/  FSEL R171, R171, -INF , P6 ;  /* 0xff800000abab7808 */ /* 0x000fc40003000000 */
[----:B------:R-:W-:Y:S02]  /*4500*/  ISETP.GT.AND P6, PT, R5, 0x28, PT ;  /* 0x000000280500780c */ /* 0x000fe40003fc4270 */
        /* <DEDUP_REMOVED lines=30> */
[----:B------:R-:W-:Y:S02]  /*46f0*/  ISETP.GT.AND P5, PT, R6, 0x21, PT ;  /* 0x000000210600780c */ /* 0x000fe40003fa4270 */
        /* <DEDUP_REMOVED lines=8> */
[----:B------:R-:W-:Y:S02]  /*4780*/  FMNMX.FTZ R5, R154, R9, !PT ;  /* 0x000000099a057209 */ /* 0x000fe40007810000 */
[----:B------:R-:W-:-:S02]  /*4790*/  FSEL R199, R199, -INF , P6 ;  /* 0xff800000c7c77808 */ /* 0x000fc40003000000 */
[----:B------:R-:W-:Y:S02]  /*47a0*/  FMNMX.FTZ R5, R155, R5, !PT ;  /* 0x000000059b057209 */ /* 0x000fe40007810000 */
[----:B------:R-:W-:Y:S02]  /*47b0*/  FSEL R169, R169, -INF , P5 ;  /* 0xff800000a9a97808 */ /* 0x000fe40002800000 */
[----:B------:R-:W-:Y:S02]  /*47c0*/  FMNMX.FTZ R5, R158, R5, !PT ;  /* 0x000000059e057209 */ /* 0x000fe40007810000 */
[----:B------:R-:W-:Y:S02]  /*47d0*/  FMNMX.FTZ R12, R168, R12, !PT ;  /* 0x0000000ca80c7209 */ /* 0x000fe40007810000 */
[----:B------:R-:W-:Y:S02]  /*47e0*/  FMNMX.FTZ R5, R159, R5, !PT ;  /* 0x000000059f057209 */ /* 0x000fe40007810000 */
[----:B------:R-:W-:-:S02]  /*47f0*/  ISETP.GT.AND P5, PT, R6, 0x49, PT ;  /* 0x000000490600780c */ /* 0x000fc40003fa4270 */
[----:B------:R-:W-:Y:S02]  /*4800*/  FMNMX.FTZ R5, R162, R5, !PT ;  /* 0x00000005a2057209 */ /* 0x000fe40007810000 */
[----:B------:R-:W-:Y:S02]  /*4810*/  ISETP.GT.AND P3, PT, R6, 0x29, PT ;  /* 0x000000290600780c */ /* 0x000fe40003f64270 */
[----:B------:R-:W-:Y:S02]  /*4820*/  FMNMX.FTZ R5, R163, R5, !PT ;  /* 0x00000005a3057209 */ /* 0x000fe40007810000 */
[----:B------:R-:W-:Y:S02]  /*4830*/  FSEL R172, R172, -INF , P4 ;  /* 0xff800000acac7808 */ /* 0x000fe40002000000 */
[----:B------:R-:W-:Y:S02]  /*4840*/  FMNMX.FTZ R5, R166, R5, !PT ;  /* 0x00000005a6057209 */ /* 0x000fe40007810000 */
[----:B------:R-:W-:-:S02]  /*4850*/  FMNMX.FTZ R12, R169, R12, !PT ;  /* 0x0000000ca90c7209 */ /* 0x000fc40007810000 */
[----:B------:R-:W-:Y:S02]  /*4860*/  FMNMX.FTZ R5, R167, R5, !PT ;  /* 0x00000005a7057209 */ /* 0x000fe40007810000 */
[----:B------:R-:W-:Y:S02]  /*4870*/  @P0 LOP3.LUT R22, R22, 0x1000, RZ, 0xfc, !PT ;  /* 0x0000100016160812 */ /* 0x000fe400078efcff */
[----:B------:R-:W-:Y:S02]  /*4880*/  FMNMX.FTZ R5, R170, R5, !PT ;  /* 0x00000005aa057209 */ /* 0x000fe40007810000 */
[----:B------:R-:W-:Y:S02]  /*4890*/  ISETP.GT.AND P2, PT, R6, 0x30, PT ;  /* 0x000000300600780c */ /* 0x000fe40003f44270 */
[----:B------:R-:W-:Y:S02]  /*48a0*/  FMNMX.FTZ R5, R171, R5, !PT ;  /* 0x00000005ab057209 */ /* 0x000fe40007810000 */
[----:B------:R-:W-:-:S02]  /*48b0*/  FSEL R173, R173, -INF , P3 ;  /* 0xff800000adad7808 */ /* 0x000fc40001800000 */
[----:B------:R-:W-:Y:S02]  /*48c0*/  FMNMX.FTZ R5, R174, R5, !PT ;  /* 0x00000005ae057209 */ /* 0x000fe40007810000 */
[----:B------:R-:W-:Y:S02]  /*48d0*/  FMNMX.FTZ R12, R172, R12, !PT ;  /* 0x0000000cac0c7209 */ /* 0x000fe40007810000 */
[----:B------:R-:W-:Y:S02]  /*48e0*/  FMNMX.FTZ R5, R175, R5, !PT ;  /* 0x00000005af057209 */ /* 0x000fe40007810000 */
[----:B------:R-:W-:Y:S02]  /*48f0*/  LOP3.LUT R22, R22, 0xffffdfff, RZ, 0xc0, !PT ;  /* 0xffffdfff16167812 */ /* 0x000fe400078ec0ff */
[----:B------:R-:W-:Y:S02]  /*4900*/  FMNMX.FTZ R5, R178, R5, !PT ;  /* 0x00000005b2057209 */ /* 0x000fe40007810000 */
[----:B------:R-:W-:-:S02]  /*4910*/  ISETP.GT.AND P1, PT, R6, 0x31, PT ;  /* 0x000000310600780c */ /* 0x000fc40003f24270 */
[----:B------:R-:W-:Y:S02]  /*4920*/  FMNMX.FTZ R5, R179, R5, !PT ;  /* 0x00000005b3057209 */ /* 0x000fe40007810000 */
[----:B------:R-:W-:Y:S02]  /*4930*/  FSEL R176, R176, -INF , P2 ;  /* 0xff800000b0b07808 */ /* 0x000fe40001000000 */
[----:B------:R-:W-:Y:S02]  /*4940*/  FMNMX.FTZ R5, R182, R5, !PT ;  /* 0x00000005b6057209 */ /* 0x000fe40007810000 */
[----:B------:R-:W-:Y:S02]  /*4950*/  FMNMX.FTZ R12, R173, R12, !PT ;  /* 0x0000000cad0c7209 */ /* 0x000fe40007810000 */
[----:B------:R-:W-:Y:S02]  /*4960*/  FMNMX.FTZ R5, R183, R5, !PT ;  /* 0x00000005b7057209 */ /* 0x000fe40007810000 */
[----:B------:R-:W-:-:S02]  /*4970*/  @P5 LOP3.LUT R22, R22, 0x2000, RZ, 0xfc, !PT ;  /* 0x0000200016165812 */ /* 0x000fc400078efcff */
[----:B------:R-:W-:Y:S02]  /*4980*/  FMNMX.FTZ R5, R186, R5, !PT ;  /* 0x00000005ba057209 */ /* 0x000fe40007810000 */
[----:B------:R-:W-:Y:S02]  /*4990*/  FSEL R177, R177, -INF , P1 ;  /* 0xff800000b1b17808 */ /* 0x000fe40000800000 */
[----:B------:R-:W-:Y:S02]  /*49a0*/  FMNMX.FTZ R5, R187, R5, !PT ;  /* 0x00000005bb057209 */ /* 0x000fe40007810000 */
[----:B------:R-:W-:Y:S02]  /*49b0*/  ISETP.GT.AND P5, PT, R6, 0x38, PT ;  /* 0x000000380600780c */ /* 0x000fe40003fa4270 */
[----:B------:R-:W-:Y:S02]  /*49c0*/  FMNMX.FTZ R5, R190, R5, !PT ;  /* 0x00000005be057209 */ /* 0x000fe40007810000 */
[----:B------:R-:W-:-:S02]  /*49d0*/  FMNMX.FTZ R12, R176, R12, !PT ;  /* 0x0000000cb00c7209 */ /* 0x000fc40007810000 */
[----:B------:R-:W-:Y:S02]  /*49e0*/  FMNMX.FTZ R5, R191, R5, !PT ;  /* 0x00000005bf057209 */ /* 0x000fe40007810000 */
[----:B------:R-:W-:Y:S02]  /*49f0*/  ISETP.GT.AND P0, PT, R6, 0x39, PT ;  /* 0x000000390600780c */ /* 0x000fe40003f04270 */
[----:B------:R-:W-:Y:S02]  /*4a00*/  FMNMX.FTZ R5, R194, R5, !PT ;  /* 0x00000005c2057209 */ /* 0x000fe40007810000 */
[----:B------:R-:W-:Y:S02]  /*4a10*/  FSEL R180, R180, -INF , P5 ;  /* 0xff800000b4b47808 */ /* 0x000fe40002800000 */
[----:B------:R-:W-:Y:S02]  /*4a20*/  FMNMX.FTZ R5, R195, R5, !PT ;  /* 0x00000005c3057209 */ /* 0x000fe40007810000 */
[----:B------:R-:W-:-:S02]  /*4a30*/  FMNMX.FTZ R12, R177, R12, !PT ;  /* 0x0000000cb10c7209 */ /* 0x000fc40007810000 */
[----:B------:R-:W-:Y:S02]  /*4a40*/  FMNMX.FTZ R5, R198, R5, !PT ;  /* 0x00000005c6057209 */ /* 0x000fe40007810000 */
[----:B------:R-:W-:Y:S02]  /*4a50*/  FSEL R181, R181, -INF , P0 ;  /* 0xff800000b5b57808 */ /* 0x000fe40000000000 */
[----:B------:R-:W-:Y:S02]  /*4a60*/  FMNMX.FTZ R5, R199, R5, !PT ;  /* 0x00000005c7057209 */ /* 0x000fe40007810000 */
[----:B------:R-:W-:Y:S02]  /*4a70*/  LOP3.LUT P0, RZ, R22, 0x1000, RZ, 0xc0, !PT ;  /* 0x0000100016ff7812 */ /* 0x000fe4000780c0ff */
[----:B------:R-:W-:Y:S01]  /*4a80*/  FMNMX.FTZ R12, R180, R12, !PT ;  /* 0x0000000cb40c7209 */ /* 0x000fe20007810000 */
[----:B------:R-:W2:Y:S01]  /*4a90*/  SHFL.BFLY PT, R11, R5, 0x2, 0x1f ;  /* 0x0c401f00050b7f89 */ /* 0x000ea200000e0000 */
[----:B------:R-:W-:-:S02]  /*4aa0*/  ISETP.GT.AND P4, PT, R6, 0x50, PT ;  /* 0x000000500600780c */ /* 0x000fc40003f84270 */
[C---:B------:R-:W-:Y:S02]  /*4ab0*/  ISETP.GT.AND P3, PT, R6.reuse, 0x51, PT ;  /* 0x000000510600780c */ /* 0x040fe40003f64270 */
[C---:B------:R-:W-:Y:S02]  /*4ac0*/  ISETP.GT.AND P2, PT, R6.reuse, 0x58, PT ;  /* 0x000000580600780c */ /* 0x040fe40003f44270 */
[----:B------:R-:W-:Y:S02]  /*4ad0*/  ISETP.GT.AND P1, PT, R6, 0x59, PT ;  /* 0x000000590600780c */ /* 0x000fe40003f24270 */
[----:B------:R-:W-:Y:S02]  /*4ae0*/  FSEL R184, R184, -INF , P0 ;  /* 0xff800000b8b87808 */ /* 0x000fe40000000000 */
        /* <DEDUP_REMOVED lines=13> */
[----:B------:R-:W-:-:S03]  /*4bc0*/  FMUL.FTZ R11, R5, UR10 ;  /* 0x0000000a050b7c20 */ /* 0x000fc60008410000 */
[----:B------:R-:W-:Y:S02]  /*4bd0*/  FMUL.FTZ R9, R9, UR10 ;  /* 0x0000000a09097c20 */ /* 0x000fe40008410000 */
[----:B------:R-:W-:Y:S02]  /*4be0*/  FSEL R11, R11, RZ, P6 ;  /* 0x000000ff0b0b7208 */ /* 0x000fe40003000000 */
[----:B------:R-:W-:Y:S02]  /*4bf0*/  ISETP.GT.AND P6, PT, R6, 0x41, PT ;  /* 0x000000410600780c */ /* 0x000fe40003fc4270 */
[----:B------:R-:W-:Y:S01]  /*4c00*/  MUFU.EX2 R9, R9 ;  /* 0x0000000900097308 */ /* 0x000fe20000000800 */
[--C-:B------:R-:W-:Y:S01]  /*4c10*/  FFMA.FTZ R154, R154, UR10, -R11.reuse ;  /* 0x0000000a9a9a7c23 */ /* 0x100fe2000801080b */
[----:B------:R-:W-:Y:S01]  /*4c20*/  FSEL R185, R185, -INF , P6 ;  /* 0xff800000b9b97808 */ /* 0x000fe20003000000 */
[--C-:B------:R-:W-:Y:S01]  /*4c30*/  FFMA.FTZ R155, R155, UR10, -R11.reuse ;  /* 0x0000000a9b9b7c23 */ /* 0x100fe2000801080b */
[----:B------:R-:W-:Y:S01]  /*4c40*/  ISETP.GT.AND P6, PT, R6, 0x48, PT ;  /* 0x000000480600780c */ /* 0x000fe20003fc4270 */
[--C-:B------:R-:W-:Y:S01]  /*4c50*/  FFMA.FTZ R158, R158, UR10, -R11.reuse ;  /* 0x0000000a9e9e7c23 */ /* 0x100fe2000801080b */
[----:B------:R-:W-:Y:S01]  /*4c60*/  FMNMX.FTZ R6, R181, R12, !PT ;  /* 0x0000000cb5067209 */ /* 0x000fe20007810000 */
[--C-:B------:R-:W-:Y:S01]  /*4c70*/  FFMA.FTZ R159, R159, UR10, -R11.reuse ;  /* 0x0000000a9f9f7c23 */ /* 0x100fe2000801080b */
[----:B------:R-:W-:Y:S01]  /*4c80*/  FSEL R188, R188, -INF , P6 ;  /* 0xff800000bcbc7808 */ /* 0x000fe20003000000 */
[----:B------:R-:W2:Y:S01]  /*4c90*/  MUFU.EX2 R153, R154 ;  /* 0x0000009a00997308 */ /* 0x000ea20000000800 */
[----:B------:R-:W-:Y:S01]  /*4ca0*/  FMNMX.FTZ R6, R184, R6, !PT ;  /* 0x00000006b8067209 */ /* 0x000fe20007810000 */
[--C-:B------:R-:W-:Y:S01]  /*4cb0*/  FFMA.FTZ R162, R162, UR10, -R11.reuse ;  /* 0x0000000aa2a27c23 */ /* 0x100fe2000801080b */
[--C-:B------:R-:W-:Y:S01]  /*4cc0*/  FFMA.FTZ R163, R163, UR10, -R11.reuse ;  /* 0x0000000aa3a37c23 */ /* 0x100fe2000801080b */
[--C-:B------:R-:W-:Y:S01]  /*4cd0*/  FFMA.FTZ R166, R166, UR10, -R11.reuse ;  /* 0x0000000aa6a67c23 */ /* 0x100fe2000801080b */
[----:B------:R-:W-:Y:S01]  /*4ce0*/  FMNMX.FTZ R6, R185, R6, !PT ;  /* 0x00000006b9067209 */ /* 0x000fe20007810000 */
[--C-:B------:R-:W-:Y:S01]  /*4cf0*/  FFMA.FTZ R167, R167, UR10, -R11.reuse ;  /* 0x0000000aa7a77c23 */ /* 0x100fe2000801080b */
[--C-:B------:R-:W-:Y:S01]  /*4d00*/  FFMA.FTZ R170, R170, UR10, -R11.reuse ;  /* 0x0000000aaaaa7c23 */ /* 0x100fe2000801080b */
[----:B------:R-:W3:Y:S01]  /*4d10*/  MUFU.EX2 R155, R155 ;  /* 0x0000009b009b7308 */ /* 0x000ee20000000800 */
[----:B------:R-:W-:Y:S01]  /*4d20*/  FMNMX.FTZ R6, R188, R6, !PT ;  /* 0x00000006bc067209 */ /* 0x000fe20007810000 */
[--C-:B------:R-:W-:Y:S01]  /*4d30*/  FFMA.FTZ R171, R171, UR10, -R11.reuse ;  /* 0x0000000aabab7c23 */ /* 0x100fe2000801080b */
[--C-:B------:R-:W-:Y:S01]  /*4d40*/  FFMA.FTZ R174, R174, UR10, -R11.reuse ;  /* 0x0000000aaeae7c23 */ /* 0x100fe2000801080b */
[--C-:B------:R-:W-:Y:S01]  /*4d50*/  FFMA.FTZ R175, R175, UR10, -R11.reuse ;  /* 0x0000000aafaf7c23 */ /* 0x100fe2000801080b */
[----:B------:R-:W-:Y:S01]  /*4d60*/  FMNMX.FTZ R6, R189, R6, !PT ;  /* 0x00000006bd067209 */ /* 0x000fe20007810000 */
[--C-:B------:R-:W-:Y:S01]  /*4d70*/  FFMA.FTZ R178, R178, UR10, -R11.reuse ;  /* 0x0000000ab2b27c23 */ /* 0x100fe2000801080b */
[----:B------:R-:W-:Y:S01]  /*4d80*/  FFMA.FTZ R179, R179, UR10, -R11 ;  /* 0x0000000ab3b37c23 */ /* 0x000fe2000801080b */
[----:B------:R-:W-:Y:S01]  /*4d90*/  MUFU.EX2 R159, R159 ;  /* 0x0000009f009f7308 */ /* 0x000fe20000000800 */
[----:B------:R-:W-:Y:S01]  /*4da0*/  FMNMX.FTZ R6, R192, R6, !PT ;  /* 0x00000006c0067209 */ /* 0x000fe20007810000 */
[----:B--2---:R-:W-:Y:S01]  /*4db0*/  FFMA.FTZ R4, R9, R4, R153 ;  /* 0x0000000409047223 */ /* 0x004fe20000010099 */
[--C-:B------:R-:W-:Y:S01]  /*4dc0*/  FFMA.FTZ R182, R182, UR10, -R11.reuse ;  /* 0x0000000ab6b67c23 */ /* 0x100fe2000801080b */
[--C-:B------:R-:W-:Y:S01]  /*4dd0*/  FFMA.FTZ R183, R183, UR10, -R11.reuse ;  /* 0x0000000ab7b77c23 */ /* 0x100fe2000801080b */
[----:B------:R-:W-:Y:S01]  /*4de0*/  FMNMX.FTZ R6, R193, R6, !PT ;  /* 0x00000006c1067209 */ /* 0x000fe20007810000 */
[--C-:B------:R-:W-:Y:S01]  /*4df0*/  FFMA.FTZ R186, R186, UR10, -R11.reuse ;  /* 0x0000000ababa7c23 */ /* 0x100fe2000801080b */
[--C-:B------:R-:W-:Y:S01]  /*4e00*/  FFMA.FTZ R187, R187, UR10, -R11.reuse ;  /* 0x0000000abbbb7c23 */ /* 0x100fe2000801080b */
[----:B------:R-:W-:Y:S01]  /*4e10*/  MUFU.EX2 R162, R162 ;  /* 0x000000a200a27308 */ /* 0x000fe20000000800 */
[----:B------:R-:W-:Y:S01]  /*4e20*/  FMNMX.FTZ R6, R196, R6, !PT ;  /* 0x00000006c4067209 */ /* 0x000fe20007810000 */
[C---:B---3--:R-:W-:Y:S01]  /*4e30*/  FADD.FTZ R4, R155.reuse, R4 ;  /* 0x000000049b047221 */ /* 0x048fe20000010000 */
[----:B------:R-:W-:Y:S01]  /*4e40*/  F2FP.F16.F32.PACK_AB R153, R155, R153 ;  /* 0x000000999b99723e */ /* 0x000fe200000000ff */
[--C-:B------:R-:W-:Y:S01]  /*4e50*/  FFMA.FTZ R190, R190, UR10, -R11.reuse ;  /* 0x0000000abebe7c23 */ /* 0x100fe2000801080b */
[----:B------:R-:W-:Y:S01]  /*4e60*/  FMNMX.FTZ R6, R197, R6, !PT ;  /* 0x00000006c5067209 */ /* 0x000fe20007810000 */
[--C-:B------:R-:W-:Y:S01]  /*4e70*/  FFMA.FTZ R191, R191, UR10, -R11.reuse ;  /* 0x0000000abfbf7c23 */ /* 0x100fe2000801080b */
[--C-:B------:R-:W-:Y:S01]  /*4e80*/  FFMA.FTZ R194, R194, UR10, -R11.reuse ;  /* 0x0000000ac2c27c23 */ /* 0x100fe2000801080b */
[----:B------:R-:W2:Y:S01]  /*4e90*/  MUFU.EX2 R155, R158 ;  /* 0x0000009e009b7308 */ /* 0x000ea20000000800 */
[--C-:B------:R-:W-:Y:S01]  /*4ea0*/  FFMA.FTZ R195, R195, UR10, -R11.reuse ;  /* 0x0000000ac3c37c23 */ /* 0x100fe2000801080b */
[----:B------:R-:W3:Y:S01]  /*4eb0*/  SHFL.BFLY PT, R12, R6, 0x2, 0x1f ;  /* 0x0c401f00060c7f89 */ /* 0x000ee200000e0000 */
[--C-:B------:R-:W-:Y:S01]  /*4ec0*/  FFMA.FTZ R198, R198, UR10, -R11.reuse ;  /* 0x0000000ac6c67c23 */ /* 0x100fe2000801080b */
[----:B------:R-:W-:Y:S01]  /*4ed0*/  FFMA.FTZ R11, R199, UR10, -R11 ;  /* 0x0000000ac70b7c23 */ /* 0x000fe2000801080b */
        /* <DEDUP_REMOVED lines=12> */
[----:B--2---:R-:W-:Y:S01]  /*4fa0*/  FADD.FTZ R4, R155, R4 ;  /* 0x000000049b047221 */ /* 0x004fe20000010000 */
[----:B------:R-:W-:Y:S01]  /*4fb0*/  F2FP.F16.F32.PACK_AB R155, R159, R155 ;  /* 0x0000009b9f9b723e */ /* 0x000fe200000000ff */
[-C--:B------:R-:W-:Y:S01]  /*4fc0*/  FMUL.FTZ R46, R46, R9.reuse ;  /* 0x000000092e2e7220 */ /* 0x080fe20000410000 */
[-C--:B------:R-:W-:Y:S01]  /*4fd0*/  FMUL.FTZ R47, R47, R9.reuse ;  /* 0x000000092f2f7220 */ /* 0x080fe20000410000 */
[----:B------:R-:W-:Y:S01]  /*4fe0*/  FADD.FTZ R4, R159, R4 ;  /* 0x000000049f047221 */ /* 0x000fe20000010000 */
[-C--:B------:R-:W-:Y:S01]  /*4ff0*/  FMUL.FTZ R50, R50, R9.reuse ;  /* 0x0000000932327220 */ /* 0x080fe20000410000 */
[-C--:B------:R-:W-:Y:S01]  /*5000*/  FMUL.FTZ R51, R51, R9.reuse ;  /* 0x0000000933337220 */ /* 0x080fe20000410000 */
[----:B------:R-:W2:Y:S01]  /*5010*/  MUFU.EX2 R159, R166 ;  /* 0x000000a6009f7308 */ /* 0x000ea20000000800 */
[----:B------:R-:W-:Y:S01]  /*5020*/  FADD.FTZ R4, R162, R4 ;  /* 0x00000004a2047221 */ /* 0x000fe20000010000 */
[----:B---3--:R-:W-:Y:S01]  /*5030*/  FMNMX.FTZ R6, R6, R12, !PT ;  /* 0x0000000c06067209 */ /* 0x008fe20007810000 */
[-C--:B------:R-:W-:Y:S01]  /*5040*/  FMUL.FTZ R54, R54, R9.reuse ;  /* 0x0000000936367220 */ /* 0x080fe20000410000 */
[-C--:B------:R-:W-:Y:S01]  /*5050*/  FMUL.FTZ R55, R55, R9.reuse ;  /* 0x0000000937377220 */ /* 0x080fe20000410000 */
[----:B----4-:R-:W-:Y:S01]  /*5060*/  FADD.FTZ R4, R13, R4 ;  /* 0x000000040d047221 */ /* 0x010fe20000010000 */
[-C--:B------:R-:W-:Y:S01]  /*5070*/  FMUL.FTZ R58, R58, R9.reuse ;  /* 0x000000093a3a7220 */ /* 0x080fe20000410000 */
[----:B------:R-:W3:Y:S01]  /*5080*/  SHFL.BFLY PT, R14, R6, 0x1, 0x1f ;  /* 0x0c201f00060e7f89 */ /* 0x000ee200000e0000 */
        /* <DEDUP_REMOVED lines=21> */
[----:B------:R-:W-:Y:S01]  /*51e0*/  FADD.FTZ R4, R170, R4 ;  /* 0x00000004aa047221 */ /* 0x000fe20000010000 */
[-C--:B------:R-:W-:Y:S01]  /*51f0*/  FMUL.FTZ R90, R90, R9.reuse ;  /* 0x000000095a5a7220 */ /* 0x080fe20000410000 */
[----:B---3--:R-:W-:Y:S01]  /*5200*/  FMNMX.FTZ R6, R6, R14, !PT ;  /* 0x0000000e06067209 */ /* 0x008fe20007810000 */
[----:B------:R-:W3:Y:S01]  /*5210*/  MUFU.EX2 R175, R175 ;  /* 0x000000af00af7308 */ /* 0x000ee20000000800 */
[----:B-----5:R-:W-:Y:S01]  /*5220*/  FADD.FTZ R4, R171, R4 ;  /* 0x00000004ab047221 */ /* 0x020fe20000010000 */
[-C--:B------:R-:W-:Y:S01]  /*5230*/  FMUL.FTZ R91, R91, R9.reuse ;  /* 0x000000095b5b7220 */ /* 0x080fe20000410000 */
[----:B------:R-:W-:Y:S01]  /*5240*/  FSETP.NEU.FTZ.AND P1, PT, R6, -INF , PT ;  /* 0xff8000000600780b */ /* 0x000fe20003f3d000 */
[-C--:B------:R-:W-:Y:S01]  /*5250*/  FMUL.FTZ R94, R94, R9.reuse ;  /* 0x000000095e5e7220 */ /* 0x080fe20000410000 */
[-C--:B------:R-:W-:Y:S01]  /*5260*/  FMUL.FTZ R95, R95, R9.reuse ;  /* 0x000000095f5f7220 */ /* 0x080fe20000410000 */
[-C--:B------:R-:W-:Y:S01]  /*5270*/  FMUL.FTZ R98, R98, R9.reuse ;  /* 0x0000000962627220 */ /* 0x080fe20000410000 */
[----:B------:R-:W-:Y:S01]  /*5280*/  FSEL R14, R6, RZ, P1 ;  /* 0x000000ff060e7208 */ /* 0x000fe20000800000 */
[----:B------:R-:W4:Y:S01]  /*5290*/  MUFU.EX2 R178, R178 ;  /* 0x000000b200b27308 */ /* 0x000f220000000800 */
[----:B--2---:R-:W-:Y:S01]  /*52a0*/  FADD.FTZ R4, R163, R4 ;  /* 0x00000004a3047221 */ /* 0x004fe20000010000 */
[-C--:B------:R-:W-:Y:S01]  /*52b0*/  FMUL.FTZ R99, R99, R9.reuse ;  /* 0x0000000963637220 */ /* 0x080fe20000410000 */
[-C--:B------:R-:W-:Y:S01]  /*52c0*/  FMUL.FTZ R102, R102, R9.reuse ;  /* 0x0000000966667220 */ /* 0x080fe20000410000 */
[----:B------:R-:W-:Y:S01]  /*52d0*/  FADD.FTZ R8, -R14, R8 ;  /* 0x000000080e087221 */ /* 0x000fe20000010100 */
[----:B------:R-:W-:Y:S01]  /*52e0*/  FMUL.FTZ R14, R6, UR10 ;  /* 0x0000000a060e7c20 */ /* 0x000fe20008410000 */
[-C--:B------:R-:W-:Y:S01]  /*52f0*/  FMUL.FTZ R103, R103, R9.reuse ;  /* 0x0000000967677220 */ /* 0x080fe20000410000 */
[----:B------:R-:W-:Y:S01]  /*5300*/  FMUL.FTZ R106, R106, R9 ;  /* 0x000000096a6a7220 */ /* 0x000fe20000410000 */
[----:B------:R-:W-:Y:S01]  /*5310*/  FMUL.FTZ R8, R8, UR10 ;  /* 0x0000000a08087c20 */ /* 0x000fe20008410000 */
[----:B------:R-:W2:Y:S01]  /*5320*/  MUFU.EX2 R179, R179 ;  /* 0x000000b300b37308 */ /* 0x000ea20000000800 */
[----:B------:R-:W-:Y:S01]  /*5330*/  FSEL R14, R14, RZ, P1 ;  /* 0x000000ff0e0e7208 */ /* 0x000fe20000800000 */
[C---:B---3--:R-:W-:Y:S01]  /*5340*/  FADD.FTZ R4, R175.reuse, R4 ;  /* 0x00000004af047221 */ /* 0x048fe20000010000 */
[----:B------:R-:W-:Y:S01]  /*5350*/  F2FP.F16.F32.PACK_AB R163, R175, R163 ;  /* 0x000000a3afa3723e */ /* 0x000fe200000000ff */
        /* <DEDUP_REMOVED lines=19> */
[--C-:B------:R-:W-:Y:S01]  /*5490*/  FFMA.FTZ R181, R181, UR10, -R14.reuse ;  /* 0x0000000ab5b57c23 */ /* 0x100fe2000801080e */
[----:B------:R-:W5:Y:S01]  /*54a0*/  MUFU.EX2 R10, R10 ;  /* 0x0000000a000a7308 */ /* 0x000f620000000800 */
[--C-:B------:R-:W-:Y:S01]  /*54b0*/  FFMA.FTZ R184, R184, UR10, -R14.reuse ;  /* 0x0000000ab8b87c23 */ /* 0x100fe2000801080e */
[----:B------:R-:W-:Y:S01]  /*54c0*/  FFMA.FTZ R185, R185, UR10, -R14 ;  /* 0x0000000ab9b97c23 */ /* 0x000fe2000801080e */
[----:B----4-:R-:W-:Y:S01]  /*54d0*/  FADD.FTZ R4, R178, R4 ;  /* 0x00000004b2047221 */ /* 0x010fe20000010000 */
[--C-:B------:R-:W-:Y:S01]  /*54e0*/  FFMA.FTZ R188, R188, UR10, -R14.reuse ;  /* 0x0000000abcbc7c23 */ /* 0x100fe2000801080e */
[--C-:B------:R-:W-:Y:S01]  /*54f0*/  FFMA.FTZ R189, R189, UR10, -R14.reuse ;  /* 0x0000000abdbd7c23 */ /* 0x100fe2000801080e */
[----:B------:R-:W-:Y:S01]  /*5500*/  FFMA.FTZ R192, R192, UR10, -R14 ;  /* 0x0000000ac0c07c23 */ /* 0x000fe2000801080e */
[----:B--2---:R-:W-:Y:S01]  /*5510*/  FADD.FTZ R4, R179, R4 ;  /* 0x00000004b3047221 */ /* 0x004fe20000010000 */
[----:B------:R-:W2:Y:S01]  /*5520*/  MUFU.EX2 R154, R156 ;  /* 0x0000009c009a7308 */ /* 0x000ea20000000800 */
[----:B---3--:R-:W-:Y:S01]  /*5530*/  FFMA.FTZ R3, R8, R3, R152 ;  /* 0x0000000308037223 */ /* 0x008fe20000010098 */
[--C-:B------:R-:W-:Y:S01]  /*5540*/  FFMA.FTZ R193, R193, UR10, -R14.reuse ;  /* 0x0000000ac1c17c23 */ /* 0x100fe2000801080e */
[--C-:B------:R-:W-:Y:S01]  /*5550*/  FFMA.FTZ R196, R196, UR10, -R14.reuse ;  /* 0x0000000ac4c47c23 */ /* 0x100fe2000801080e */
[----:B------:R-:W-:Y:S01]  /*5560*/  FFMA.FTZ R14, R197, UR10, -R14 ;  /* 0x0000000ac50e7c23 */ /* 0x000fe2000801080e */
[-C--:B------:R-:W-:Y:S01]  /*5570*/  FMUL.FTZ R24, R24, R8.reuse ;  /* 0x0000000818187220 */ /* 0x080fe20000410000 */
[-C--:B------:R-:W-:Y:S01]  /*5580*/  FMUL.FTZ R25, R25, R8.reuse ;  /* 0x0000000819197220 */ /* 0x080fe20000410000 */
[----:B------:R-:W-:Y:S01]  /*5590*/  FMUL.FTZ R28, R28, R8 ;  /* 0x000000081c1c7220 */ /* 0x000fe20000410000 */
[----:B------:R3:W4:Y:S01]  /*55a0*/  MUFU.EX2 R15, R157 ;  /* 0x0000009d000f7308 */ /* 0x0007220000000800 */
        /* <DEDUP_REMOVED lines=8> */
[----:B--2---:R-:W-:Y:S01]  /*5630*/  FADD.FTZ R3, R154, R3 ;  /* 0x000000039a037221 */ /* 0x004fe20000010000 */
[----:B---3--:R-:W-:Y:S01]  /*5640*/  F2FP.F16.F32.PACK_AB R157, R13, R162 ;  /* 0x000000a20d9d723e */ /* 0x008fe200000000ff */
        /* <DEDUP_REMOVED lines=82> */
[----:B------:R-:W-:Y:S01]  /*5b70*/  FMUL.FTZ R149, R149, R8 ;  /* 0x0000000895957220 */ /* 0x000fe20000410000 */
        /* <DEDUP_REMOVED lines=30> */
[----:B------:R-:W-:-:S04]  /*5d60*/  FMUL.FTZ R151, R151, R9 ;  /* 0x0000000997977220 */ /* 0x000fc80000410000 */
        /* <DEDUP_REMOVED lines=36> */
[----:B----4-:R-:W-:-:S04]  /*5fb0*/  FADD.FTZ R3, R174, R3 ;  /* 0x00000003ae037221 */ /* 0x010fc80000010000 */
[C---:B--2---:R-:W-:Y:S01]  /*5fc0*/  FADD.FTZ R3, R14.reuse, R3 ;  /* 0x000000030e037221 */ /* 0x044fe20000010000 */
[----:B------:R-:W-:Y:S01]  /*5fd0*/  F2FP.F16.F32.PACK_AB R174, R14, R174 ;  /* 0x000000ae0eae723e */ /* 0x000fe200000000ff */
[C---:B---3--:R-:W-:Y:S01]  /*5fe0*/  FADD.FTZ R4, R11.reuse, R4 ;  /* 0x000000040b047221 */ /* 0x048fe20000010000 */
[----:B------:R-:W-:Y:S01]  /*5ff0*/  F2FP.F16.F32.PACK_AB R175, R11, R198 ;  /* 0x000000c60baf723e */ /* 0x000fe200000000ff */
[----:B------:R-:W-:Y:S06]  /*6000*/  @!P0 BRA `(.L_x_14008) ;  /* 0x0000000000048947 */ /* 0x000fec0003800000 */
[----:B------:R-:W-:Y:S01]  /*6010*/  BPT.TRAP 0x1 ;  /* 0x000000040000795c */ /* 0x000fe20000300000 */
.L_x_14008:
[----:B------:R2:W3:Y:S01]  /*6020*/  SYNCS.PHASECHK.TRANS64.TRYWAIT P1, [UR23+0x22850], R7 ;  /* 0x02285007ff0075a7 */ /* 0x0004e20008020157 */
[----:B------:R-:W-:Y:S05]  /*6030*/  @!P0 BRA `(.L_x_14009) ;  /* 0x0000000000048947 */ /* 0x000fea0003800000 */
[----:B------:R-:W-:Y:S01]  /*6040*/  BPT.TRAP 0x1 ;  /* 0x000000040000795c */ /* 0x000fe20000300000 */
.L_x_14009:
[----:B---3--:R-:W-:Y:S05]  /*6050*/  @P1 BRA `(.L_x_14010) ;  /* 0x0000000000081947 */ /* 0x008fea0003800000 */
[----:B------:R-:W3:Y:S02]  /*6060*/  SYNCS.PHASECHK.TRANS64.TRYWAIT P1, [UR23+0x22850], R7 ;  /* 0x02285007ff0075a7 */ /* 0x000ee40008020157 */
[----:B---3--:R-:W-:Y:S05]  /*6070*/  @!P1 BRA `(.L_x_14011) ;  /* 0x000000d400ac9947 */ /* 0x008fea0003800000 */
.L_x_14010:
        /* <DEDUP_REMOVED lines=42> */
.L_x_14012:
[----:B------:R-:W-:Y:S01]  /*6320*/  UISETP.GT.AND UP0, UPT, UR25, UR24, UPT ;  /* 0x000000181900728c */ /* 0x000fe2000bf04270 */
[----:B------:R-:W-:Y:S01]  /*6330*/  IMAD.MOV.U32 R9, RZ, RZ, R5 ;  /* 0x000000ffff097224 */ /* 0x000fe200078e0005 */
[----:B------:R-:W-:Y:S01]  /*6340*/  UIADD3 UR23, UR23, 0x22860, URZ ;  /* 0x0002286017177890 */ /* 0x000fe2000fffe03f */
[----:B------:R-:W-:Y:S01]  /*6350*/  IMAD.MOV.U32 R8, RZ, RZ, R6 ;  /* 0x000000ffff087224 */ /* 0x000fe200078e0006 */
[----:B------:R-:W-:Y:S02]  /*6360*/  UIADD3 UR25, UR25, -0x1, URZ ;  /* 0xffffffff19197890 */ /* 0x000fe4000fffe03f */
[----:B------:R-:W-:Y:S01]  /*6370*/  PLOP3.LUT P1, PT, PT, PT, UP0, 0x80, 0x0 ;  /* 0x000000000000781c */ /* 0x000fe20003f2f008 */
[----:B------:R-:W-:-:S09]  /*6380*/  UPRMT UR23, UR22, 0x654, UR23 ;  /* 0x0000065416177896 */ /* 0x000fd20008000017 */
[----:B------:R-:W-:Y:S03]  /*6390*/  SYNCS.ARRIVE.TRANS64.RED.A1T0 RZ, [UR23], RZ ;  /* 0x000000ffffff79a7 */ /* 0x000fe60008100417 */
[----:B------:R-:W-:Y:S05]  /*63a0*/  @P1 BRA `(.L_x_14013) ;  /* 0xffffffd800b01947 */ /* 0x000fea000383ffff */
.L_x_14002:
[----:B------:R-:W-:-:S06]  /*63b0*/  UISETP.GE.AND UP0, UPT, UR25, UR45, UPT ;  /* 0x0000002d1900728c */ /* 0x000fcc000bf06270 */
[----:B------:R-:W-:-:S13]  /*63c0*/  PLOP3.LUT P1, PT, PT, PT, UP0, 0x80, 0x0 ;  /* 0x000000000000781c */ /* 0x000fda0003f2f008 */
[----:B------:R-:W-:Y:S05]  /*63d0*/  @!P1 BRA `(.L_x_14014) ;  /* 0x0000001c005c9947 */ /* 0x000fea0003800000 */
[----:B0-23--:R-:W-:Y:S01]  /*63e0*/  IMAD.MOV.U32 R9, RZ, RZ, R5 ;  /* 0x000000ffff097224 */ /* 0x00dfe200078e0005 */
[----:B------:R-:W-:Y:S01]  /*63f0*/  ULDC UR24, c[0x0][0x988] ;  /* 0x0002620000187ab9 */ /* 0x000fe20000000800 */
[----:B------:R-:W-:-:S07]  /*6400*/  IMAD.MOV.U32 R8, RZ, RZ, R6 ;  /* 0x000000ffff087224 */ /* 0x000fce00078e0006 */
.L_x_14025:
[----:B------:R-:W-:-:S04]  /*6410*/  UIADD3 UR37, UR37, 0x1, URZ ;  /* 0x0000000125257890 */ /* 0x000fc8000fffe03f */
[----:B------:R-:W-:-:S04]  /*6420*/  UISETP.NE.AND UP0, UPT, UR37, 0x2, UPT ;  /* 0x000000022500788c */ /* 0x000fc8000bf05270 */
[----:B------:R-:W-:Y:S02]  /*6430*/  USEL UR6, URZ, 0x1, UP0 ;  /* 0x000000013f067887 */ /* 0x000fe40008000000 */
[----:B------:R-:W-:Y:S02]  /*6440*/  USEL UR37, UR37, URZ, UP0 ;  /* 0x0000003f25257287 */ /* 0x000fe40008000000 */
[----:B------:R-:W-:Y:S01]  /*6450*/  ULOP3.LUT UR36, UR36, UR6, URZ, 0x3c, !UPT ;  /* 0x0000000624247292 */ /* 0x000fe2000f8e3c3f */
[----:B------:R-:W-:Y:S11]  /*6460*/  @!P0 BRA `(.L_x_14015) ;  /* 0x0000000000048947 */ /* 0x000ff60003800000 */
[----:B------:R-:W-:Y:S01]  /*6470*/  BPT.TRAP 0x1 ;  /* 0x000000040000795c */ /* 0x000fe20000300000 */
.L_x_14015:
        /* <DEDUP_REMOVED lines=9> */
.L_x_14016:
[----:B--2---:R-:W-:Y:S05]  /*6510*/  @P1 BRA `(.L_x_14017) ;  /* 0x0000000000081947 */ /* 0x004fea0003800000 */
[----:B------:R-:W2:Y:S02]  /*6520*/  SYNCS.PHASECHK.TRANS64.TRYWAIT P1, [UR23+0x22830], R7 ;  /* 0x02283007ff0075a7 */ /* 0x000ea40008020157 */
[----:B--2---:R-:W-:Y:S05]  /*6530*/  @!P1 BRA `(.L_x_14018) ;  /* 0x000000d000949947 */ /* 0x004fea0003800000 */
.L_x_14017:
        /* <DEDUP_REMOVED lines=26> */
.L_x_14019:
        /* <DEDUP_REMOVED lines=111> */
[C---:B----4-:R-:W-:Y:S01]  /*6dd0*/  FADD.FTZ R3, R161.reuse, R3 ;  /* 0x00000003a1037221 */ /* 0x050fe20000010000 */
        /* <DEDUP_REMOVED lines=63> */
[----:B------:R-:W3:Y:S08]  /*71d0*/  MUFU.EX2 R10, R164 ;  /* 0x000000a4000a7308 */ /* 0x000ef00000000800 */
[----:B------:R-:W-:Y:S08]  /*71e0*/  MUFU.EX2 R164, R184 ;  /* 0x000000b800a47308 */ /* 0x000ff00000000800 */
[----:B------:R-:W-:Y:S01]  /*71f0*/  MUFU.EX2 R185, R185 ;  /* 0x000000b900b97308 */ /* 0x000fe20000000800 */
[----:B---3--:R-:W-:Y:S01]  /*7200*/  FADD.FTZ R3, R10, R3 ;  /* 0x000000030a037221 */ /* 0x008fe20000010000 */
[----:B--2---:R-:W-:-:S03]  /*7210*/  FMNMX.FTZ R5, R5, R11, !PT ;  /* 0x0000000b05057209 */ /* 0x004fc60007810000 */
[----:B------:R-:W-:-:S03]  /*7220*/  FADD.FTZ R3, R165, R3 ;  /* 0x00000003a5037221 */ /* 0x000fc60000010000 */
[----:B------:R-:W-:Y:S01]  /*7230*/  MUFU.EX2 R189, R189 ;  /* 0x000000bd00bd7308 */ /* 0x000fe20000000800 */
[C---:B------:R-:W-:Y:S01]  /*7240*/  FMUL.FTZ R11, R5.reuse, UR10 ;  /* 0x0000000a050b7c20 */ /* 0x040fe20008410000 */
[----:B------:R-:W-:Y:S01]  /*7250*/  FADD.FTZ R9, -R5, R9 ;  /* 0x0000000905097221 */ /* 0x000fe20000010100 */
[----:B------:R-:W-:Y:S01]  /*7260*/  FADD.FTZ R3, R156, R3 ;  /* 0x000000039c037221 */ /* 0x000fe20000010000 */
[----:B------:R-:W-:Y:S01]  /*7270*/  F2FP.F16.F32.PACK_AB R156, R169, R156 ;  /* 0x0000009ca99c723e */ /* 0x000fe200000000ff */
        /* <DEDUP_REMOVED lines=16> */
[----:B------:R-:W-:Y:S01]  /*7380*/  FFMA.FTZ R179, R179, UR10, -R11 ;  /* 0x0000000ab3b37c23 */ /* 0x000fe2000801080b */
[----:B------:R-:W-:Y:S01]  /*7390*/  FADD.FTZ R3, R169, R3 ;  /* 0x00000003a9037221 */ /* 0x000fe20000010000 */
[--C-:B------:R-:W-:Y:S01]  /*73a0*/  FFMA.FTZ R182, R182, UR10, -R11.reuse ;  /* 0x0000000ab6b67c23 */ /* 0x100fe2000801080b */
[--C-:B------:R-:W-:Y:S01]  /*73b0*/  FFMA.FTZ R183, R183, UR10, -R11.reuse ;  /* 0x0000000ab7b77c23 */ /* 0x100fe2000801080b */
[----:B------:R-:W-:Y:S01]  /*73c0*/  FFMA.FTZ R186, R186, UR10, -R11 ;  /* 0x0000000ababa7c23 */ /* 0x000fe2000801080b */
[----:B------:R-:W-:Y:S01]  /*73d0*/  FADD.FTZ R3, R172, R3 ;  /* 0x00000003ac037221 */ /* 0x000fe20000010000 */
[----:B------:R-:W3:Y:S01]  /*73e0*/  MUFU.EX2 R155, R155 ;  /* 0x0000009b009b7308 */ /* 0x000ee20000000800 */
[--C-:B------:R-:W-:Y:S01]  /*73f0*/  FFMA.FTZ R187, R187, UR10, -R11.reuse ;  /* 0x0000000abbbb7c23 */ /* 0x100fe2000801080b */
[----:B------:R-:W-:Y:S01]  /*7400*/  FFMA.FTZ R190, R190, UR10, -R11 ;  /* 0x0000000abebe7c23 */ /* 0x000fe2000801080b */
[----:B------:R-:W-:Y:S01]  /*7410*/  FADD.FTZ R3, R173, R3 ;  /* 0x00000003ad037221 */ /* 0x000fe20000010000 */
[--C-:B------:R-:W-:Y:S01]  /*7420*/  FFMA.FTZ R191, R191, UR10, -R11.reuse ;  /* 0x0000000abfbf7c23 */ /* 0x100fe2000801080b */
[--C-:B------:R-:W-:Y:S01]  /*7430*/  FFMA.FTZ R194, R194, UR10, -R11.reuse ;  /* 0x0000000ac2c27c23 */ /* 0x100fe2000801080b */
[----:B------:R-:W-:Y:S01]  /*7440*/  FFMA.FTZ R195, R195, UR10, -R11 ;  /* 0x0000000ac3c37c23 */ /* 0x000fe2000801080b */
[----:B------:R-:W-:Y:S01]  /*7450*/  FADD.FTZ R3, R160, R3 ;  /* 0x00000003a0037221 */ /* 0x000fe20000010000 */
[----:B------:R-:W4:Y:S01]  /*7460*/  MUFU.EX2 R158, R158 ;  /* 0x0000009e009e7308 */ /* 0x000f220000000800 */
[----:B--2---:R-:W-:Y:S01]  /*7470*/  FFMA.FTZ R4, R9, R4, R154 ;  /* 0x0000000409047223 */ /* 0x004fe2000001009a */
[----:B------:R-:W-:Y:S01]  /*7480*/  FFMA.FTZ R198, R198, UR10, -R11 ;  /* 0x0000000ac6c67c23 */ /* 0x000fe2000801080b */
[----:B------:R-:W-:Y:S01]  /*7490*/  FADD.FTZ R3, R177, R3 ;  /* 0x00000003b1037221 */ /* 0x000fe20000010000 */
[----:B------:R-:W-:Y:S01]  /*74a0*/  FFMA.FTZ R11, R199, UR10, -R11 ;  /* 0x0000000ac70b7c23 */ /* 0x000fe2000801080b */
[----:B------:R-:W-:Y:S01]  /*74b0*/  F2FP.F16.F32.PACK_AB R160, R177, R160 ;  /* 0x000000a0b1a0723e */ /* 0x000fe200000000ff */
[-C--:B------:R-:W-:Y:S01]  /*74c0*/  FMUL.FTZ R26, R26, R9.reuse ;  /* 0x000000091a1a7220 */ /* 0x080fe20000410000 */
[----:B------:R-:W-:Y:S01]  /*74d0*/  FADD.FTZ R3, R180, R3 ;  /* 0x00000003b4037221 */ /* 0x000fe20000010000 */
        /* <DEDUP_REMOVED lines=142> */
.L_x_14020:
[----:B------:R2:W3:Y:S01]  /*7dc0*/  SYNCS.PHASECHK.TRANS64.TRYWAIT P1, [UR23+0x22850], R7 ;  /* 0x02285007ff0075a7 */ /* 0x0004e20008020157 */
[----:B------:R-:W-:Y:S05]  /*7dd0*/  @!P0 BRA `(.L_x_14021) ;  /* 0x0000000000048947 */ /* 0x000fea0003800000 */
[----:B------:R-:W-:Y:S01]  /*7de0*/  BPT.TRAP 0x1 ;  /* 0x000000040000795c */ /* 0x000fe20000300000 */
.L_x_14021:
[----:B---3--:R-:W-:Y:S05]  /*7df0*/  @P1 BRA `(.L_x_14022) ;  /* 0x0000000000081947 */ /* 0x008fea0003800000 */
[----:B------:R-:W3:Y:S02]  /*7e00*/  SYNCS.PHASECHK.TRANS64.TRYWAIT P1, [UR23+0x22850], R7 ;  /* 0x02285007ff0075a7 */ /* 0x000ee40008020157 */
[----:B---3--:R-:W-:Y:S05]  /*7e10*/  @!P1 BRA `(.L_x_14023) ;  /* 0x000000b800749947 */ /* 0x008fea0003800000 */
.L_x_14022:
        /* <DEDUP_REMOVED lines=42> */
.L_x_14024:
        /* <DEDUP_REMOVED lines=9> */
.L_x_14014:
        /* <DEDUP_REMOVED lines=22> */
[----:B-1----:R-:W-:Y:S01]  /*82b0*/  FADD.FTZ R4, R10, R7 ;  /* 0x000000070a047221 */ /* 0x002fe20000010000 */
[----:B------:R-:W-:-:S04]  /*82c0*/  IMAD.U32 R10, RZ, RZ, UR10 ;  /* 0x0000000aff0a7e24 */ /* 0x000fc8000f8e00ff */
[----:B------:R-:W-:Y:S02]  /*82d0*/  FSETP.NE.FTZ.AND P2, PT, R4, RZ, PT ;  /* 0x000000ff0400720b */ /* 0x000fe40003f55000 */
[----:B------:R-:W1:Y:S01]  /*82e0*/  @P1 MUFU.LG2 R7, R11 ;  /* 0x0000000b00071308 */ /* 0x000e620000000c00 */
[----:B------:R-:W-:Y:S01]  /*82f0*/  @P1 FMUL.FTZ R10, R10, 0.69314718246459960938 ;  /* 0x3f3172180a0a1820 */ /* 0x000fe20000410000 */
        /* <DEDUP_REMOVED lines=64> */
[----:B------:R-:W0:Y:S01]  /*8700*/  @P2 MUFU.RCP R3, R4 ;  /* 0x0000000400032308 */ /* 0x000e220000001000 */
[----:B------:R-:W-:Y:S01]  /*8710*/  @P2 FMUL.FTZ R9, R9, 0.69314718246459960938 ;  /* 0x3f31721809092820 */ /* 0x000fe20000410000 */
[----:B-1----:R-:W-:-:S06]  /*8720*/  @P1 FMUL.FTZ R7, R7, 0.69314718246459960938 ;  /* 0x3f31721807071820 */ /* 0x002fcc0000410000 */
[----:B------:R1:W2:Y:S02]  /*8730*/  @P2 MUFU.LG2 R8, R4 ;  /* 0x0000000400082308 */ /* 0x0002a40000000c00 */
[----:B-1----:R-:W-:Y:S02]  /*8740*/  IMAD.MOV.U32 R4, RZ, RZ, -0x800000 ;  /* 0xff800000ff047424 */ /* 0x002fe400078e00ff */
[-C--:B0-----:R-:W-:Y:S01]  /*8750*/  FMUL.FTZ R26, R26, R3.reuse ;  /* 0x000000031a1a7220 */ /* 0x081fe20000410000 */
[-C--:B------:R-:W-:Y:S01]  /*8760*/  FMUL.FTZ R27, R27, R3.reuse ;  /* 0x000000031b1b7220 */ /* 0x080fe20000410000 */
[-C--:B------:R-:W-:Y:S01]  /*8770*/  FMUL.FTZ R30, R30, R3.reuse ;  /* 0x000000031e1e7220 */ /* 0x080fe20000410000 */
[-C--:B------:R-:W-:Y:S01]  /*8780*/  FMUL.FTZ R31, R31, R3.reuse ;  /* 0x000000031f1f7220 */ /* 0x080fe20000410000 */
[-C--:B------:R-:W-:Y:S01]  /*8790*/  FMUL.FTZ R34, R34, R3.reuse ;  /* 0x0000000322227220 */ /* 0x080fe20000410000 */
[-C--:B------:R-:W-:Y:S01]  /*87a0*/  FMUL.FTZ R35, R35, R3.reuse ;  /* 0x0000000323237220 */ /* 0x080fe20000410000 */
[-C--:B------:R-:W-:Y:S01]  /*87b0*/  FMUL.FTZ R38, R38, R3.reuse ;  /* 0x0000000326267220 */ /* 0x080fe20000410000 */
[----:B--2---:R-:W-:Y:S01]  /*87c0*/  @P2 FMUL.FTZ R8, R8, 0.69314718246459960938 ;  /* 0x3f31721808082820 */ /* 0x004fe20000410000 */
        /* <DEDUP_REMOVED lines=59> */
.L_x_13989:
        /* <DEDUP_REMOVED lines=16> */
[----:B------:R-:W-:Y:S01]  /*8c80*/  F2FP.F16.F32.PACK_AB R11, R31, R30 ;  /* 0x0000001e1f0b723e */ /* 0x000fe200000000ff */
[----:B------:R-:W-:Y:S01]  /*8c90*/  ULDC.64 UR12, c[0x0][0xc00] ;  /* 0x00030000000c7ab9 */ /* 0x000fe20000000a00 */
[----:B------:R-:W-:Y:S01]  /*8ca0*/  F2FP.F16.F32.PACK_AB R14, R37, R36 ;  /* 0x00000024250e723e */ /* 0x000fe200000000ff */
[----:B------:R-:W-:Y:S01]  /*8cb0*/  UIMAD.WIDE UR12, UR39, 0x4, UR12 ;  /* 0x00000004270c78a5 */ /* 0x000fe2000f8e020c */
[----:B------:R-:W-:Y:S01]  /*8cc0*/  F2FP.F16.F32.PACK_AB R15, R39, R38 ;  /* 0x00000026270f723e */ /* 0x000fe200000000ff */
[----:B------:R-:W-:Y:S01]  /*8cd0*/  ULDC.64 UR14, c[0x0][0xc08] ;  /* 0x00030200000e7ab9 */ /* 0x000fe20000000a00 */
[----:B------:R-:W-:Y:S01]  /*8ce0*/  ULDC UR9, c[0x0][0xbe8] ;  /* 0x0002fa0000097ab9 */ /* 0x000fe20000000800 */
[----:B------:R-:W-:Y:S01]  /*8cf0*/  UMOV UR10, UR8 ;  /* 0x00000008000a7c82 */ /* 0x000fe20008000000 */
[----:B0-----:R-:W-:Y:S01]  /*8d00*/  UMOV UR11, UR4 ;  /* 0x00000004000b7c82 */ /* 0x001fe20008000000 */
[----:B------:R-:W-:Y:S01]  /*8d10*/  UISETP.NE.U32.AND UP0, UPT, UR14, URZ, UPT ;  /* 0x0000003f0e00728c */ /* 0x000fe2000bf05070 */
[----:B------:R-:W-:-:S03]  /*8d20*/  ULDC UR4, c[0x0][0xad4] ;  /* 0x0002b50000047ab9 */ /* 0x000fc60000000800 */
[----:B------:R-:W-:-:S11]  /*8d30*/  UISETP.NE.AND.EX UP0, UPT, UR15, URZ, UPT, UP0 ;  /* 0x0000003f0f00728c */ /* 0x000fd6000bf05300 */
[----:B------:R-:W-:-:S04]  /*8d40*/  @UP0 ULEA UR14, UP1, UR39, UR14, 0x2 ;  /* 0x0000000e270e0291 */ /* 0x000fc8000f82103f */
[----:B------:R-:W-:Y:S01]  /*8d50*/  @UP0 ULEA.HI.X UR15, UR39, UR15, UR40, 0x2, UP1 ;  /* 0x0000000f270f0291 */ /* 0x000fe200088f1428 */
        /* <DEDUP_REMOVED lines=44> */
[----:B------:R-:W-:Y:S01]  /*9020*/  MOV R3, R12 ;  /* 0x0000000c00037202 */ /* 0x000fe20000000f00 */
[----:B------:R0:W-:Y:S01]  /*9030*/  STSM.16.M88.4 [R5], R8 ;  /* 0x0000000805007844 */ /* 0x0001e20000000200 */
[----:B------:R-:W-:-:S02]  /*9040*/  SHF.R.U64 R154, R154, 0x3, RZ ;  /* 0x000000039a9a7819 */ /* 0x000fc400000012ff */
[----:B------:R-:W-:Y:S01]  /*9050*/  LOP3.LUT R164, R164, R165, RZ, 0x3c, !PT ;  /* 0x000000a5a4a47212 */ /* 0x000fe200078e3cff */
[--C-:B------:R-:W-:Y:S01]  /*9060*/  IMAD.X R165, RZ, RZ, R7.reuse, P4 ;  /* 0x000000ffffa57224 */ /* 0x100fe200020e0607 */
[----:B------:R-:W-:Y:S02]  /*9070*/  F2FP.F16.F32.PACK_AB R12, R33, R32 ;  /* 0x00000020210c723e */ /* 0x000fe400000000ff */
[----:B------:R-:W-:Y:S02]  /*9080*/  F2FP.F16.F32.PACK_AB R13, R35, R34 ;  /* 0x00000022230d723e */ /* 0x000fe400000000ff */
[----:B------:R-:W-:Y:S02]  /*9090*/  IADD3 R21, P5, R6, 0xc020, RZ ;  /* 0x0000c02006157810 */ /* 0x000fe40007fbe0ff */
[----:B------:R-:W-:Y:S01]  /*90a0*/  LOP3.LUT R168, R168, R169, RZ, 0x3c, !PT ;  /* 0x000000a9a8a87212 */ /* 0x000fe200078e3cff */
[----:B------:R-:W-:Y:S01]  /*90b0*/  IMAD.X R169, RZ, RZ, R7, P6 ;  /* 0x000000ffffa97224 */ /* 0x000fe200030e0607 */
[C---:B------:R-:W-:Y:S01]  /*90c0*/  IADD3 R159, P3, R6.reuse, 0x8060, RZ ;  /* 0x00008060069f7810 */ /* 0x040fe20007f7e0ff */
[----:B------:R1:W-:Y:S01]  /*90d0*/  STSM.16.M88.4 [R3], R12 ;  /* 0x0000000c03007844 */ /* 0x0003e20000000200 */
[----:B------:R-:W-:-:S02]  /*90e0*/  IADD3 R157, P2, R6, 0xc040, RZ ;  /* 0x0000c040069d7810 */ /* 0x000fc40007f5e0ff */
[----:B------:R-:W-:Y:S02]  /*90f0*/  SHF.R.U64 R172, R172, 0x3, RZ ;  /* 0x00000003acac7819 */ /* 0x000fe400000012ff */
[----:B------:R-:W-:Y:S02]  /*9100*/  IADD3 R175, P4, R6, 0x8040, RZ ;  /* 0x0000804006af7810 */ /* 0x000fe40007f9e0ff */
[----:B------:R-:W-:Y:S01]  /*9110*/  LOP3.LUT R154, R154, R155, RZ, 0x3c, !PT ;  /* 0x0000009b9a9a7212 */ /* 0x000fe200078e3cff */
[----:B------:R-:W-:Y:S01]  /*9120*/  IMAD.X R155, RZ, RZ, R7, P0 ;  /* 0x000000ffff9b7224 */ /* 0x000fe200000e0607 */
[----:B------:R-:W-:Y:S02]  /*9130*/  IADD3 R161, P6, R6, 0xc000, RZ ;  /* 0x0000c00006a17810 */ /* 0x000fe40007fde0ff */
[----:B------:R-:W-:Y:S02]  /*9140*/  LOP3.LUT R20, R21, 0x380, RZ, 0xc0, !PT ;  /* 0x0000038015147812 */ /* 0x000fe400078ec0ff */
[----:B------:R-:W-:-:S02]  /*9150*/  LOP3.LUT R158, R159, 0x380, RZ, 0xc0, !PT ;  /* 0x000003809f9e7812 */ /* 0x000fc400078ec0ff */
[----:B------:R-:W-:Y:S02]  /*9160*/  LOP3.LUT R156, R157, 0x380, RZ, 0xc0, !PT ;  /* 0x000003809d9c7812 */ /* 0x000fe400078ec0ff */
[----:B------:R-:W-:Y:S02]  /*9170*/  MOV R163, R162 ;  /* 0x000000a200a37202 */ /* 0x000fe40000000f00 */
[----:B0-----:R-:W-:Y:S02]  /*9180*/  F2FP.F16.F32.PACK_AB R8, R41, R40 ;  /* 0x000000282908723e */ /* 0x001fe400000000ff */
[----:B------:R-:W-:Y:S02]  /*9190*/  F2FP.F16.F32.PACK_AB R9, R43, R42 ;  /* 0x0000002a2b09723e */ /* 0x000fe400000000ff */
[----:B------:R-:W-:Y:S02]  /*91a0*/  F2FP.F16.F32.PACK_AB R10, R45, R44 ;  /* 0x0000002c2d0a723e */ /* 0x000fe400000000ff */
[----:B------:R-:W-:-:S02]  /*91b0*/  F2FP.F16.F32.PACK_AB R11, R47, R46 ;  /* 0x0000002e2f0b723e */ /* 0x000fc400000000ff */
[----:B------:R-:W-:Y:S01]  /*91c0*/  LOP3.LUT R172, R172, R173, RZ, 0x3c, !PT ;  /* 0x000000adacac7212 */ /* 0x000fe200078e3cff */
[----:B------:R-:W-:Y:S01]  /*91d0*/  IMAD.X R173, RZ, RZ, R7, P1 ;  /* 0x000000ffffad7224 */ /* 0x000fe200008e0607 */
[----:B------:R-:W-:Y:S01]  /*91e0*/  LOP3.LUT R174, R175, 0x380, RZ, 0xc0, !PT ;  /* 0x00000380afae7812 */ /* 0x000fe200078ec0ff */
[----:B------:R0:W-:Y:S01]  /*91f0*/  STSM.16.M88.4 [R163], R8 ;  /* 0x00000008a3007844 */ /* 0x0001e20000000200 */
[----:B------:R-:W-:Y:S02]  /*9200*/  MOV R164, R164 ;  /* 0x000000a400a47202 */ /* 0x000fe40000000f00 */
[----:B-1----:R-:W-:Y:S02]  /*9210*/  F2FP.F16.F32.PACK_AB R12, R49, R48 ;  /* 0x00000030310c723e */ /* 0x002fe400000000ff */
[----:B------:R-:W-:Y:S02]  /*9220*/  F2FP.F16.F32.PACK_AB R13, R51, R50 ;  /* 0x00000032330d723e */ /* 0x000fe400000000ff */
[----:B------:R-:W-:-:S02]  /*9230*/  F2FP.F16.F32.PACK_AB R14, R53, R52 ;  /* 0x00000034350e723e */ /* 0x000fc400000000ff */
[----:B------:R-:W-:Y:S02]  /*9240*/  F2FP.F16.F32.PACK_AB R15, R55, R54 ;  /* 0x00000036370f723e */ /* 0x000fe400000000ff */
[----:B------:R-:W-:Y:S02]  /*9250*/  LOP3.LUT R160, R161, 0x380, RZ, 0xc0, !PT ;  /* 0x00000380a1a07812 */ /* 0x000fe400078ec0ff */
[----:B------:R-:W-:Y:S01]  /*9260*/  SHF.R.U64 R20, R20, 0x3, RZ ;  /* 0x0000000314147819 */ /* 0x000fe200000012ff */
[----:B------:R1:W-:Y:S01]  /*9270*/  STSM.16.M88.4 [R164], R12 ;  /* 0x0000000ca4007844 */ /* 0x0003e20000000200 */
[----:B------:R-:W-:Y:S02]  /*9280*/  IADD3 R3, P1, R6, 0xc060, RZ ;  /* 0x0000c06006037810 */ /* 0x000fe40007f3e0ff */
[----:B------:R-:W-:Y:S02]  /*9290*/  SHF.R.U64 R158, R158, 0x3, RZ ;  /* 0x000000039e9e7819 */ /* 0x000fe400000012ff */
[----:B------:R-:W-:-:S02]  /*92a0*/  SHF.R.U64 R156, R156, 0x3, RZ ;  /* 0x000000039c9c7819 */ /* 0x000fc400000012ff */
[----:B------:R-:W-:Y:S02]  /*92b0*/  MOV R162, R152 ;  /* 0x0000009800a27202 */ /* 0x000fe40000000f00 */
[----:B------:R-:W-:Y:S02]  /*92c0*/  MOV R5, R154 ;  /* 0x0000009a00057202 */ /* 0x000fe40000000f00 */
[----:B------:R-:W-:Y:S02]  /*92d0*/  SHF.R.U64 R174, R174, 0x3, RZ ;  /* 0x00000003aeae7819 */ /* 0x000fe400000012ff */
[----:B------:R-:W-:Y:S02]  /*92e0*/  MOV R166, R166 ;  /* 0x000000a600a67202 */ /* 0x000fe40000000f00 */
[----:B------:R-:W-:Y:S02]  /*92f0*/  F2FP.F16.F32.PACK_AB R152, R57, R56 ;  /* 0x000000383998723e */ /* 0x000fe400000000ff */
[----:B------:R-:W-:-:S02]  /*9300*/  F2FP.F16.F32.PACK_AB R153, R59, R58 ;  /* 0x0000003a3b99723e */ /* 0x000fc400000000ff */
[----:B------:R-:W-:Y:S02]  /*9310*/  F2FP.F16.F32.PACK_AB R154, R61, R60 ;  /* 0x0000003c3d9a723e */ /* 0x000fe400000000ff */
[----:B------:R-:W-:Y:S02]  /*9320*/  F2FP.F16.F32.PACK_AB R155, R63, R62 ;  /* 0x0000003e3f9b723e */ /* 0x000fe400000000ff */
[----:B------:R-:W-:Y:S02]  /*9330*/  SHF.R.U64 R160, R160, 0x3, RZ ;  /* 0x00000003a0a07819 */ /* 0x000fe400000012ff */
[----:B------:R-:W-:Y:S01]  /*9340*/  MOV R168, R168 ;  /* 0x000000a800a87202 */ /* 0x000fe20000000f00 */
[----:B------:R2:W-:Y:S01]  /*9350*/  STSM.16.M88.4 [R166], R152 ;  /* 0x00000098a6007844 */ /* 0x0005e20000000200 */
[----:B0-----:R-:W-:Y:S02]  /*9360*/  F2FP.F16.F32.PACK_AB R8, R65, R64 ;  /* 0x000000404108723e */ /* 0x001fe400000000ff */
[----:B------:R-:W-:-:S02]  /*9370*/  F2FP.F16.F32.PACK_AB R9, R67, R66 ;  /* 0x000000424309723e */ /* 0x000fc400000000ff */
[----:B------:R-:W-:Y:S02]  /*9380*/  F2FP.F16.F32.PACK_AB R10, R69, R68 ;  /* 0x00000044450a723e */ /* 0x000fe400000000ff */
[----:B------:R-:W-:Y:S02]  /*9390*/  F2FP.F16.F32.PACK_AB R11, R71, R70 ;  /* 0x00000046470b723e */ /* 0x000fe400000000ff */
[----:B------:R-:W-:Y:S01]  /*93a0*/  LOP3.LUT R20, R20, R21, RZ, 0x3c, !PT ;  /* 0x0000001514147212 */ /* 0x000fe200078e3cff */
[----:B------:R-:W-:Y:S01]  /*93b0*/  IMAD.X R21, RZ, RZ, R7, P5 ;  /* 0x000000ffff157224 */ /* 0x000fe200028e0607 */
[----:B------:R-:W-:Y:S01]  /*93c0*/  LOP3.LUT R6, R3, 0x380, RZ, 0xc0, !PT ;  /* 0x0000038003067812 */ /* 0x000fe200078ec0ff */
[----:B------:R0:W-:Y:S01]  /*93d0*/  STSM.16.M88.4 [R168], R8 ;  /* 0x00000008a8007844 */ /* 0x0001e20000000200 */
[----:B------:R-:W-:Y:S02]  /*93e0*/  MOV R170, R170 ;  /* 0x000000aa00aa7202 */ /* 0x000fe40000000f00 */
[----:B-1----:R-:W-:-:S02]  /*93f0*/  F2FP.F16.F32.PACK_AB R12, R73, R72 ;  /* 0x00000048490c723e */ /* 0x002fc400000000ff */
        /* <DEDUP_REMOVED lines=11> */
[----:B------:R-:W-:Y:S01]  /*94b0*/  SHF.R.U64 R6, R6, 0x3, RZ ;  /* 0x0000000306067819 */ /* 0x000fe200000012ff */
[----:B------:R1:W-:Y:S01]  /*94c0*/  STSM.16.M88.4 [R170], R12 ;  /* 0x0000000caa007844 */ /* 0x0003e20000000200 */
[----:B------:R-:W-:Y:S01]  /*94d0*/  F2FP.F16.F32.PACK_AB R164, R81, R80 ;  /* 0x0000005051a4723e */ /* 0x000fe200000000ff */
[----:B------:R-:W-:Y:S01]  /*94e0*/  IMAD.X R7, RZ, RZ, R7, P1 ;  /* 0x000000ffff077224 */ /* 0x000fe200008e0607 */
[----:B------:R-:W-:-:S02]  /*94f0*/  F2FP.F16.F32.PACK_AB R165, R83, R82 ;  /* 0x0000005253a5723e */ /* 0x000fc400000000ff */
[----:B--2---:R-:W-:Y:S02]  /*9500*/  F2FP.F16.F32.PACK_AB R166, R85, R84 ;  /* 0x0000005455a6723e */ /* 0x004fe400000000ff */
[----:B------:R-:W-:Y:S02]  /*9510*/  F2FP.F16.F32.PACK_AB R167, R87, R86 ;  /* 0x0000005657a7723e */ /* 0x000fe400000000ff */
[----:B------:R-:W-:Y:S02]  /*9520*/  MOV R172, R172 ;  /* 0x000000ac00ac7202 */ /* 0x000fe40000000f00 */
[----:B0-----:R-:W-:Y:S01]  /*9530*/  F2FP.F16.F32.PACK_AB R168, R89, R88 ;  /* 0x0000005859a8723e */ /* 0x001fe200000000ff */
[----:B------:R0:W-:Y:S01]  /*9540*/  STSM.16.M88.4 [R162], R164 ;  /* 0x000000a4a2007844 */ /* 0x0001e20000000200 */
[----:B------:R-:W-:Y:S02]  /*9550*/  F2FP.F16.F32.PACK_AB R169, R91, R90 ;  /* 0x0000005a5ba9723e */ /* 0x000fe400000000ff */
[----:B------:R-:W-:-:S02]  /*9560*/  F2FP.F16.F32.PACK_AB R171, R95, R94 ;  /* 0x0000005e5fab723e */ /* 0x000fc400000000ff */
[----:B-1----:R-:W-:Y:S02]  /*9570*/  F2FP.F16.F32.PACK_AB R170, R93, R92 ;  /* 0x0000005c5daa723e */ /* 0x002fe400000000ff */
[----:B------:R-:W-:Y:S02]  /*9580*/  MOV R20, R20 ;  /* 0x0000001400147202 */ /* 0x000fe40000000f00 */
[----:B------:R-:W-:Y:S01]  /*9590*/  MOV R173, R158 ;  /* 0x0000009e00ad7202 */ /* 0x000fe20000000f00 */
[----:B------:R-:W-:Y:S01]  /*95a0*/  STSM.16.M88.4 [R172], R168 ;  /* 0x000000a8ac007844 */ /* 0x000fe20000000200 */
[----:B------:R-:W-:Y:S02]  /*95b0*/  MOV R21, R156 ;  /* 0x0000009c00157202 */ /* 0x000fe40000000f00 */
[----:B------:R-:W-:Y:S02]  /*95c0*/  F2FP.F16.F32.PACK_AB R152, R97, R96 ;  /* 0x000000606198723e */ /* 0x000fe400000000ff */
[----:B------:R-:W-:-:S02]  /*95d0*/  F2FP.F16.F32.PACK_AB R153, R99, R98 ;  /* 0x000000626399723e */ /* 0x000fc400000000ff */
[----:B------:R-:W-:Y:S02]  /*95e0*/  F2FP.F16.F32.PACK_AB R154, R101, R100 ;  /* 0x00000064659a723e */ /* 0x000fe400000000ff */
[----:B------:R-:W-:Y:S02]  /*95f0*/  F2FP.F16.F32.PACK_AB R155, R103, R102 ;  /* 0x00000066679b723e */ /* 0x000fe400000000ff */
[----:B------:R-:W-:Y:S02]  /*9600*/  LOP3.LUT R6, R6, R3, RZ, 0x3c, !PT ;  /* 0x0000000306067212 */ /* 0x000fe400078e3cff */
[----:B------:R-:W-:Y:S01]  /*9610*/  MOV R174, R174 ;  /* 0x000000ae00ae7202 */ /* 0x000fe20000000f00 */
[----:B------:R1:W-:Y:S01]  /*9620*/  STSM.16.M88.4 [R5], R152 ;  /* 0x0000009805007844 */ /* 0x0003e20000000200 */
[----:B------:R-:W-:Y:S02]  /*9630*/  F2FP.F16.F32.PACK_AB R156, R105, R104 ;  /* 0x00000068699c723e */ /* 0x000fe400000000ff */
[----:B------:R-:W-:-:S02]  /*9640*/  F2FP.F16.F32.PACK_AB R157, R107, R106 ;  /* 0x0000006a6b9d723e */ /* 0x000fc400000000ff */
[----:B------:R-:W-:Y:S02]  /*9650*/  F2FP.F16.F32.PACK_AB R158, R109, R108 ;  /* 0x0000006c6d9e723e */ /* 0x000fe400000000ff */
[----:B------:R-:W-:Y:S02]  /*9660*/  F2FP.F16.F32.PACK_AB R159, R111, R110 ;  /* 0x0000006e6f9f723e */ /* 0x000fe400000000ff */
[----:B------:R-:W-:Y:S02]  /*9670*/  MOV R3, R160 ;  /* 0x000000a000037202 */ /* 0x000fe40000000f00 */
[----:B------:R-:W-:Y:S01]  /*9680*/  F2FP.F16.F32.PACK_AB R160, R113, R112 ;  /* 0x0000007071a0723e */ /* 0x000fe200000000ff */
[----:B------:R2:W-:Y:S01]  /*9690*/  STSM.16.M88.4 [R174], R156 ;  /* 0x0000009cae007844 */ /* 0x0005e20000000200 */
[----:B------:R-:W-:Y:S02]  /*96a0*/  F2FP.F16.F32.PACK_AB R161, R115, R114 ;  /* 0x0000007273a1723e */ /* 0x000fe400000000ff */
[----:B0-----:R-:W-:-:S02]  /*96b0*/  F2FP.F16.F32.PACK_AB R162, R117, R116 ;  /* 0x0000007475a2723e */ /* 0x001fc400000000ff */
[----:B------:R-:W-:Y:S02]  /*96c0*/  F2FP.F16.F32.PACK_AB R163, R119, R118 ;  /* 0x0000007677a3723e */ /* 0x000fe400000000ff */
[----:B------:R-:W-:Y:S02]  /*96d0*/  F2FP.F16.F32.PACK_AB R8, R121, R120 ;  /* 0x000000787908723e */ /* 0x000fe400000000ff */
        /* <DEDUP_REMOVED lines=9> */
[----:B-1----:R-:W-:Y:S02]  /*9770*/  F2FP.F16.F32.PACK_AB R152, R137, R136 ;  /* 0x000000888998723e */ /* 0x002fe400000000ff */
[----:B------:R-:W-:Y:S01]  /*9780*/  F2FP.F16.F32.PACK_AB R153, R139, R138 ;  /* 0x0000008a8b99723e */ /* 0x000fe200000000ff */
[----:B------:R1:W-:Y:S01]  /*9790*/  STSM.16.M88.4 [R20], R12 ;  /* 0x0000000c14007844 */ /* 0x0003e20000000200 */
[----:B------:R-:W-:-:S02]  /*97a0*/  F2FP.F16.F32.PACK_AB R154, R141, R140 ;  /* 0x0000008c8d9a723e */ /* 0x000fc400000000ff */
[----:B------:R-:W-:Y:S02]  /*97b0*/  F2FP.F16.F32.PACK_AB R155, R143, R142 ;  /* 0x0000008e8f9b723e */ /* 0x000fe400000000ff */
[----:B------:R-:W-:Y:S01]  /*97c0*/  MOV R164, R6 ;  /* 0x0000000600a47202 */ /* 0x000fe20000000f00 */
[----:B------:R-:W-:Y:S01]  /*97d0*/  IMAD.U32 R6, RZ, RZ, UR12 ;  /* 0x0000000cff067e24 */ /* 0x000fe2000f8e00ff */
[----:B--2---:R-:W-:Y:S01]  /*97e0*/  F2FP.F16.F32.PACK_AB R156, R145, R144 ;  /* 0x00000090919c723e */ /* 0x004fe200000000ff */
[----:B------:R2:W-:Y:S01]  /*97f0*/  STSM.16.M88.4 [R21], R152 ;  /* 0x0000009815007844 */ /* 0x0005e20000000200 */
[----:B------:R-:W-:Y:S01]  /*9800*/  F2FP.F16.F32.PACK_AB R157, R147, R146 ;  /* 0x00000092939d723e */ /* 0x000fe200000000ff */
[----:B------:R-:W-:Y:S01]  /*9810*/  IMAD.U32 R7, RZ, RZ, UR13 ;  /* 0x0000000dff077e24 */ /* 0x000fe2000f8e00ff */
[----:B------:R-:W-:Y:S02]  /*9820*/  F2FP.F16.F32.PACK_AB R158, R149, R148 ;  /* 0x00000094959e723e */ /* 0x000fe400000000ff */
[----:B------:R-:W-:-:S02]  /*9830*/  F2FP.F16.F32.PACK_AB R159, R151, R150 ;  /* 0x00000096979f723e */ /* 0x000fc400000000ff */
[----:B------:R-:W-:-:S03]  /*9840*/  ISETP.NE.U32.AND P0, PT, RZ, UR16, PT ;  /* 0x00000010ff007c0c */ /* 0x000fc6000bf05070 */
[----:B------:R2:W-:Y:S01]  /*9850*/  STSM.16.M88.4 [R164], R156 ;  /* 0x0000009ca4007844 */ /* 0x0005e20000000200 */
[----:B------:R-:W-:Y:S01]  /*9860*/  BAR.SYNC.DEFER_BLOCKING 0x1, 0x100 ;  /* 0x0044000000007b1d */ /* 0x000fe20000010000 */
[----:B------:R-:W-:-:S13]  /*9870*/  ISETP.NE.AND.EX P0, PT, RZ, UR17, PT, P0 ;  /* 0x00000011ff007c0c */ /* 0x000fda000bf05300 */
[----:B------:R3:W4:Y:S01]  /*9880*/  @P0 LDG.E R5, desc[UR52][R6.64] ;  /* 0x0000003406050981 */ /* 0x000722000c1e1900 */
[----:B------:R-:W-:Y:S01]  /*9890*/  PLOP3.LUT P4, PT, PT, PT, UP0, 0x80, 0x0 ;  /* 0x000000000000781c */ /* 0x000fe20003f8f008 */
[----:B---3--:R-:W-:Y:S02]  /*98a0*/  IMAD.U32 R6, RZ, RZ, UR14 ;  /* 0x0000000eff067e24 */ /* 0x008fe4000f8e00ff */
[----:B------:R-:W-:-:S10]  /*98b0*/  IMAD.U32 R7, RZ, RZ, UR15 ;  /* 0x0000000fff077e24 */ /* 0x000fd4000f8e00ff */
[----:B0-----:R0:W3:Y:S01]  /*98c0*/  @P4 LDG.E R3, desc[UR52][R6.64] ;  /* 0x0000003406034981 */ /* 0x0010e2000c1e1900 */
[----:B------:R-:W-:Y:S01]  /*98d0*/  UISETP.NE.AND UP0, UPT, UR44, URZ, UPT ;  /* 0x0000003f2c00728c */ /* 0x000fe2000bf05270 */
[----:B-1----:R-:W-:Y:S01]  /*98e0*/  VIADD R12, R16, UR42 ;  /* 0x0000002a100c7c36 */ /* 0x002fe20008000000 */
[----:B------:R-:W-:Y:S02]  /*98f0*/  UISETP.NE.AND UP1, UPT, UR9, 0x1, UPT ;  /* 0x000000010900788c */ /* 0x000fe4000bf25270 */
[----:B------:R-:W-:Y:S01]  /*9900*/  USEL UR4, UR44, UR4, UP0 ;  /* 0x000000042c047287 */ /* 0x000fe20008000000 */
[----:B------:R-:W-:Y:S01]  /*9910*/  UMOV UR23, 0x9b8 ;  /* 0x000009b800177882 */ /* 0x000fe20000000000 */
[----:B------:R-:W-:Y:S02]  /*9920*/  UISETP.NE.U32.AND UP0, UPT, UR16, URZ, UPT ;  /* 0x0000003f1000728c */ /* 0x000fe4000bf05070 */
[----:B------:R-:W-:Y:S01]  /*9930*/  PLOP3.LUT P1, PT, PT, PT, UP1, 0x80, 0x0 ;  /* 0x000000000000781c */ /* 0x000fe20003f2f018 */
[----:B------:R-:W-:-:S02]  /*9940*/  UISETP.GT.AND UP2, UPT, UR4, 0x1, UPT ;  /* 0x000000010400788c */ /* 0x000fc4000bf44270 */
[----:B------:R-:W-:Y:S02]  /*9950*/  UISETP.NE.AND.EX UP0, UPT, UR17, URZ, UPT, UP0 ;  /* 0x0000003f1100728c */ /* 0x000fe4000bf05300 */
[----:B------:R-:W-:Y:S01]  /*9960*/  USEL UR23, UR23, 0x978, UP2 ;  /* 0x0000097817177887 */ /* 0x000fe20009000000 */
[----:B------:R-:W-:Y:S01]  /*9970*/  UMOV UR4, URZ ;  /* 0x0000003f00047c82 */ /* 0x000fe20008000000 */
[----:B------:R-:W-:Y:S01]  /*9980*/  USEL UR39, UR39, URZ, !UP0 ;  /* 0x0000003f27277287 */ /* 0x000fe2000c000000 */
[----:B------:R-:W-:Y:S01]  /*9990*/  @UP1 ULDC UR25, c[0x0][0xbec] ;  /* 0x0002fb0000191ab9 */ /* 0x000fe20000000800 */
[----:B------:R-:W-:Y:S02]  /*99a0*/  USEL UR22, UR43, URZ, UP2 ;  /* 0x0000003f2b167287 */ /* 0x000fe40009000000 */
[----:B------:R-:W-:Y:S02]  /*99b0*/  USEL UR40, UR40, URZ, !UP0 ;  /* 0x0000003f28287287 */ /* 0x000fe4000c000000 */
[----:B0-----:R-:W-:Y:S01]  /*99c0*/  @P1 IMAD.HI.U32 R6, R12, UR25, RZ ;  /* 0x000000190c061c27 */ /* 0x001fe2000f8e00ff */
[----:B------:R-:W-:-:S03]  /*99d0*/  @UP1 ULDC UR28, c[0x0][0xbf0] ;  /* 0x0002fc00001c1ab9 */ /* 0x000fc60000000800 */
[----:B------:R-:W-:Y:S01]  /*99e0*/  ULDC.64 UR18, c[0x0][UR23+0x220] ;  /* 0x0000880017127abb */ /* 0x000fe20008000a00 */
[----:B------:R-:W-:Y:S01]  /*99f0*/  ULDC.64 UR16, c[0x0][UR23+0x218] ;  /* 0x0000860017107abb */ /* 0x000fe20008000a00 */
[----:B------:R-:W-:Y:S01]  /*9a00*/  UIMAD UR19, UR19, UR39, URZ ;  /* 0x00000027131372a4 */ /* 0x000fe2000f8e023f */
[----:B------:R-:W-:Y:S01]  /*9a10*/  ULDC.64 UR20, c[0x0][UR23+0x228] ;  /* 0x00008a0017147abb */ /* 0x000fe20008000a00 */
[----:B------:R-:W-:Y:S02]  /*9a20*/  UIMAD.WIDE.U32 UR14, UR16, UR41, URZ ;  /* 0x00000029100e72a5 */ /* 0x000fe4000f8e003f */
[----:B------:R-:W-:Y:S02]  /*9a30*/  UIMAD UR24, UR17, UR41, URZ ;  /* 0x00000029111872a4 */ /* 0x000fe4000f8e023f */
[----:B------:R-:W-:Y:S02]  /*9a40*/  UIMAD.WIDE.U32 UR26, UR20, UR22, URZ ;  /* 0x00000016141a72a5 */ /* 0x000fe4000f8e003f */
[----:B------:R-:W-:-:S02]  /*9a50*/  UIMAD.WIDE.U32 UR16, UR18, UR39, URZ ;  /* 0x00000027121072a5 */ /* 0x000fc4000f8e003f */
[----:B------:R-:W-:Y:S02]  /*9a60*/  UIMAD UR20, UR21, UR22, URZ ;  /* 0x00000016151472a4 */ /* 0x000fe4000f8e023f */
[----:B------:R-:W-:Y:S02]  /*9a70*/  UIMAD UR19, UR18, UR40, UR19 ;  /* 0x00000028121372a4 */ /* 0x000fe4000f8e0213 */
[----:B------:R-:W-:Y:S02]  /*9a80*/  UIADD3 UR20, UR27, UR20, URZ ;  /* 0x000000141b147290 */ /* 0x000fe4000fffe03f */
[----:B------:R-:W-:Y:S02]  /*9a90*/  UIADD3 UR19, UR17, UR19, URZ ;  /* 0x0000001311137290 */ /* 0x000fe4000fffe03f */
[----:B------:R-:W-:Y:S02]  /*9aa0*/  UIADD3 UR24, UR15, UR24, URZ ;  /* 0x000000180f187290 */ /* 0x000fe4000fffe03f */
[----:B------:R-:W-:Y:S01]  /*9ab0*/  IMAD.U32 R10, RZ, RZ, UR20 ;  /* 0x00000014ff0a7e24 */ /* 0x000fe2000f8e00ff */
[----:B----4-:R-:W-:Y:S01]  /*9ac0*/  @P0 R2UR UR4, R5 ;  /* 0x00000000050402ca */ /* 0x010fe200000e0000 */
[----:B------:R-:W-:Y:S01]  /*9ad0*/  IMAD.MOV.U32 R5, RZ, RZ, R12 ;  /* 0x000000ffff057224 */ /* 0x000fe200078e000c */
[----:B------:R-:W-:Y:S01]  /*9ae0*/  @P1 SHF.R.U32.HI R5, RZ, UR28, R6 ;  /* 0x0000001cff051c19 */ /* 0x000fe20008011606 */
[----:B------:R-:W-:-:S03]  /*9af0*/  IMAD.U32 R6, RZ, RZ, UR26 ;  /* 0x0000001aff067e24 */ /* 0x000fc6000f8e00ff */
[--C-:B------:R-:W-:Y:S01]  /*9b00*/  SHF.R.S32.HI R7, RZ, 0x1f, R5.reuse ;  /* 0x0000001fff077819 */ /* 0x100fe20000011405 */
        /* <DEDUP_REMOVED lines=20> */
[----:B--2---:R-:W-:Y:S08]  /*9c50*/  @P4 BRA `(.L_x_14028) ;  /* 0x0000000000284947 */ /* 0x004ff00003800000 */
[----:B------:R-:W-:Y:S05]  /*9c60*/  @!P0 BRA `(.L_x_14028) ;  /* 0x0000000000248947 */ /* 0x000fea0003800000 */
[----:B------:R-:W-:Y:S02]  /*9c70*/  IMAD.U32 R6, RZ, RZ, UR12 ;  /* 0x0000000cff067e24 */ /* 0x000fe4000f8e00ff */
[----:B------:R-:W-:Y:S02]  /*9c80*/  IMAD.U32 R8, RZ, RZ, UR12 ;  /* 0x0000000cff087e24 */ /* 0x000fe4000f8e00ff */
[----:B------:R-:W-:Y:S02]  /*9c90*/  IMAD.U32 R7, RZ, RZ, UR13 ;  /* 0x0000000dff077e24 */ /* 0x000fe4000f8e00ff */
[----:B------:R-:W-:-:S03]  /*9ca0*/  IMAD.U32 R9, RZ, RZ, UR13 ;  /* 0x0000000dff097e24 */ /* 0x000fc6000f8e00ff */
[----:B------:R-:W2:Y:S04]  /*9cb0*/  LDG.E R6, desc[UR52][R6.64] ;  /* 0x0000003406067981 */ /* 0x000ea8000c1e1900 */
[----:B------:R-:W3:Y:S01]  /*9cc0*/  LDG.E R8, desc[UR52][R8.64+0x4] ;  /* 0x0000043408087981 */ /* 0x000ee2000c1e1900 */
[----:B--2---:R-:W-:Y:S02]  /*9cd0*/  R2UR UR12, R6 ;  /* 0x00000000060c72ca */ /* 0x004fe400000e0000 */
[----:B---3--:R-:W-:-:S13]  /*9ce0*/  R2UR UR14, R8 ;  /* 0x00000000080e72ca */ /* 0x008fda00000e0000 */
[----:B------:R-:W-:-:S12]  /*9cf0*/  UIADD3 UR14, -UR12, UR14, URZ ;  /* 0x0000000e0c0e7290 */ /* 0x000fd8000fffe13f */
.L_x_14028:
[----:B------:R-:W2:Y:S01]  /*9d00*/  LDL R3, [R1+0x28] ;  /* 0x0000280001037983 */ /* 0x000ea20000100800 */
[----:B------:R-:W-:Y:S01]  /*9d10*/  UIMAD UR16, UR14, UR9, URZ ;  /* 0x000000090e1072a4 */ /* 0x000fe2000f8e023f */
[----:B------:R-:W-:Y:S02]  /*9d20*/  LOP3.LUT P0, RZ, R227, 0x3, RZ, 0xc0, !PT ;  /* 0x00000003e3ff7812 */ /* 0x000fe4000780c0ff */
[----:B------:R-:W-:Y:S01]  /*9d30*/  SHFL.IDX PT, R6, R10, RZ, 0x1c1f ;  /* 0x001c1fff0a067589 */ /* 0x000fe200000e0000 */
[----:B------:R-:W-:-:S03]  /*9d40*/  PLOP3.LUT P3, PT, PT, PT, UP2, 0x80, 0x0 ;  /* 0x000000000000781c */ /* 0x000fc60003f6f028 */
[----:B------:R-:W0:Y:S04]  /*9d50*/  SHFL.IDX PT, R7, R5, RZ, 0x1c1f ;  /* 0x001c1fff05077589 */ /* 0x000e2800000e0000 */
[----:B------:R-:W-:Y:S04]  /*9d60*/  SHFL.IDX PT, R8, R10, 0x1, 0x1c1f ;  /* 0x003c1f000a087f89 */ /* 0x000fe800000e0000 */
[----:B------:R-:W1:Y:S01]  /*9d70*/  SHFL.IDX PT, R9, R5, 0x1, 0x1c1f ;  /* 0x003c1f0005097f89 */ /* 0x000e6200000e0000 */
[----:B--2---:R-:W-:-:S04]  /*9d80*/  VIADD R11, R3, UR42 ;  /* 0x0000002a030b7c36 */ /* 0x004fc80008000000 */
[C---:B------:R-:W-:Y:S01]  /*9d90*/  VIADD R3, R11.reuse, 0x8 ;  /* 0x000000080b037836 */ /* 0x040fe20000000000 */
[----:B------:R-:W-:-:S04]  /*9da0*/  ISETP.GE.OR P2, PT, R11, UR16, P0 ;  /* 0x000000100b007c0c */ /* 0x000fc80008746670 */
[----:B------:R-:W-:-:S09]  /*9db0*/  ISETP.GE.OR P0, PT, R3, UR16, P0 ;  /* 0x0000001003007c0c */ /* 0x000fd20008706670 */
[----:B0-----:R0:W-:Y:S01]  /*9dc0*/  @!P2 ST.E desc[UR52][R6.64], R4 ;  /* 0x000000040600a985 */ /* 0x0011e2000c101934 */
[----:B------:R-:W-:-:S03]  /*9dd0*/  ISETP.GE.AND P2, PT, R11, UR16, PT ;  /* 0x000000100b007c0c */ /* 0x000fc6000bf46270 */
[----:B-1----:R0:W-:Y:S01]  /*9de0*/  @!P0 ST.E desc[UR52][R8.64], R0 ;  /* 0x0000000008008985 */ /* 0x0021e2000c101934 */
[----:B------:R-:W-:Y:S01]  /*9df0*/  ISETP.GE.AND P0, PT, R3, UR16, PT ;  /* 0x0000001003007c0c */ /* 0x000fe2000bf06270 */
[----:B------:R-:W-:-:S12]  /*9e00*/  @P3 BRA `(.L_x_14029) ;  /* 0x0000001000083947 */ /* 0x000fd80003800000 */
[----:B0-----:R-:W0:Y:S01]  /*9e10*/  S2R R0, SR_TID.X ;  /* 0x0000000000007919 */ /* 0x001e220000002100 */
[----:B------:R-:W-:Y:S01]  /*9e20*/  ULDC.64 UR14, c[0x0][0xaa0] ;  /* 0x0002a800000e7ab9 */ /* 0x000fe20000000a00 */
        /* <DEDUP_REMOVED lines=9> */
[----:B------:R-:W-:-:S03]  /*9ec0*/  IMAD.WIDE R4, R4, R5, UR10 ;  /* 0x0000000a04047e25 */ /* 0x000fc6000f8e0205 */
[C---:B------:R-:W-:Y:S02]  /*9ed0*/  IADD3 R25, P2, R4.reuse, 0x3000, RZ ;  /* 0x0000300004197810 */ /* 0x040fe40007f5e0ff */
[C---:B------:R-:W-:Y:S02]  /*9ee0*/  IADD3 R9, P4, R4.reuse, 0x1000, RZ ;  /* 0x0000100004097810 */ /* 0x040fe40007f9e0ff */
[----:B------:R-:W-:Y:S02]  /*9ef0*/  LOP3.LUT R24, R25, 0x380, RZ, 0xc0, !PT ;  /* 0x0000038019187812 */ /* 0x000fe400078ec0ff */
[----:B------:R-:W-:Y:S02]  /*9f00*/  IADD3 R13, P3, R4, 0x2000, RZ ;  /* 0x00002000040d7810 */ /* 0x000fe40007f7e0ff */
[----:B------:R-:W-:Y:S01]  /*9f10*/  SHF.R.U64 R24, R24, 0x3, RZ ;  /* 0x0000000318187819 */ /* 0x000fe200000012ff */
[----:B------:R-:W-:Y:S01]  /*9f20*/  UIMAD UR12, UR17, UR14, URZ ;  /* 0x0000000e110c72a4 */ /* 0x000fe2000f8e023f */
[----:B------:R-:W-:-:S02]  /*9f30*/  LOP3.LUT R8, R9, 0x380, RZ, 0xc0, !PT ;  /* 0x0000038009087812 */ /* 0x000fc400078ec0ff */
[----:B------:R-:W-:Y:S01]  /*9f40*/  LOP3.LUT R24, R24, R25, RZ, 0x3c, !PT ;  /* 0x0000001918187212 */ /* 0x000fe200078e3cff */
[----:B------:R-:W-:Y:S01]  /*9f50*/  IMAD.X R25, RZ, RZ, R5, P2 ;  /* 0x000000ffff197224 */ /* 0x000fe200010e0605 */
[----:B------:R-:W-:Y:S02]  /*9f60*/  IADD3 R49, P2, R4, 0x9000, RZ ;  /* 0x0000900004317810 */ /* 0x000fe40007f5e0ff */
[----:B------:R-:W-:Y:S02]  /*9f70*/  LOP3.LUT R12, R13, 0x380, RZ, 0xc0, !PT ;  /* 0x000003800d0c7812 */ /* 0x000fe400078ec0ff */
[----:B------:R-:W-:Y:S01]  /*9f80*/  LOP3.LUT R48, R49, 0x380, RZ, 0xc0, !PT ;  /* 0x0000038031307812 */ /* 0x000fe200078ec0ff */
[----:B------:R-:W-:Y:S01]  /*9f90*/  UIMAD UR12, UR4, UR15, UR12 ;  /* 0x0000000f040c72a4 */ /* 0x000fe2000f8e020c */
[----:B------:R-:W-:Y:S01]  /*9fa0*/  SHF.R.U64 R8, R8, 0x3, RZ ;  /* 0x0000000308087819 */ /* 0x000fe200000012ff */
[----:B------:R-:W-:Y:S01]  /*9fb0*/  UIMAD.WIDE.U32 UR10, UR4, UR14, URZ ;  /* 0x0000000e040a72a5 */ /* 0x000fe2000f8e003f */
[----:B------:R-:W-:Y:S01]  /*9fc0*/  SHF.R.U64 R48, R48, 0x3, RZ ;  /* 0x0000000330307819 */ /* 0x000fe200000012ff */
[----:B------:R-:W5:Y:S01]  /*9fd0*/  LD.E.128 R24, desc[UR52][R24.64] ;  /* 0x0000003418187980 */ /* 0x000f62000c101d00 */
[----:B------:R-:W-:-:S02]  /*9fe0*/  SHF.R.U64 R12, R12, 0x3, RZ ;  /* 0x000000030c0c7819 */ /* 0x000fc400000012ff */
[----:B------:R-:W-:Y:S01]  /*9ff0*/  LOP3.LUT R8, R8, R9, RZ, 0x3c, !PT ;  /* 0x0000000908087212 */ /* 0x000fe200078e3cff */
[----:B------:R-:W-:Y:S01]  /*a000*/  UIADD3 UR11, UR11, UR12, URZ ;  /* 0x0000000c0b0b7290 */ /* 0x000fe2000fffe03f */
[----:B------:R-:W-:Y:S01]  /*a010*/  LOP3.LUT R48, R48, R49, RZ, 0x3c, !PT ;  /* 0x0000003130307212 */ /* 0x000fe200078e3cff */
[--C-:B------:R-:W-:Y:S01]  /*a020*/  IMAD.X R49, RZ, RZ, R5.reuse, P2 ;  /* 0x000000ffff317224 */ /* 0x100fe200010e0605 */
[----:B------:R-:W-:Y:S01]  /*a030*/  IADD3 R6, P2, R4, 0xf000, RZ ;  /* 0x0000f00004067810 */ /* 0x000fe20007f5e0ff */
[--C-:B------:R-:W-:Y:S01]  /*a040*/  IMAD.X R9, RZ, RZ, R5.reuse, P4 ;  /* 0x000000ffff097224 */ /* 0x100fe200020e0605 */
[----:B------:R-:W-:Y:S01]  /*a050*/  LOP3.LUT R12, R12, R13, RZ, 0x3c, !PT ;  /* 0x0000000d0c0c7212 */ /* 0x000fe200078e3cff */
[----:B------:R-:W-:Y:S01]  /*a060*/  IMAD.X R13, RZ, RZ, R5, P3 ;  /* 0x000000ffff0d7224 */ /* 0x000fe200018e0605 */
[----:B------:R-:W-:Y:S01]  /*a070*/  LOP3.LUT R3, R6, 0x380, RZ, 0xc0, !PT ;  /* 0x0000038006037812 */ /* 0x000fe200078ec0ff */
[----:B------:R-:W-:Y:S01]  /*a080*/  ULDC.64 UR12, c[0x0][0xae8] ;  /* 0x0002ba00000c7ab9 */ /* 0x000fe20000000a00 */
[----:B------:R-:W-:-:S02]  /*a090*/  IADD3 R29, P0, R4, 0x4000, RZ ;  /* 0x00004000041d7810 */ /* 0x000fc40007f1e0ff */
[C---:B------:R-:W-:Y:S02]  /*a0a0*/  IADD3 R33, P6, R4.reuse, 0x5000, RZ ;  /* 0x0000500004217810 */ /* 0x040fe40007fde0ff */
[C---:B------:R-:W-:Y:S01]  /*a0b0*/  IADD3 R37, P5, R4.reuse, 0x6000, RZ ;  /* 0x0000600004257810 */ /* 0x040fe20007fbe0ff */
[----:B------:R-:W-:Y:S01]  /*a0c0*/  USHF.R.S32.HI UR4, URZ, 0x1f, UR39 ;  /* 0x0000001f3f047899 */ /* 0x000fe20008011427 */
[----:B------:R-:W-:Y:S01]  /*a0d0*/  SHF.R.U64 R3, R3, 0x3, RZ ;  /* 0x0000000303037819 */ /* 0x000fe200000012ff */
[----:B------:R-:W-:Y:S01]  /*a0e0*/  UIMAD.WIDE.U32 UR10, UR41, UR12, UR10 ;  /* 0x0000000c290a72a5 */ /* 0x000fe2000f8e000a */
[----:B------:R-:W-:Y:S01]  /*a0f0*/  IADD3 R41, P4, R4, 0x7000, RZ ;  /* 0x0000700004297810 */ /* 0x000fe20007f9e0ff */
[----:B------:R-:W-:Y:S01]  /*a100*/  @UP1 ULDC UR14, c[0x0][0xbec] ;  /* 0x0002fb00000e1ab9 */ /* 0x000fe20000000800 */
[----:B------:R-:W-:Y:S01]  /*a110*/  LOP3.LUT R72, R3, R6, RZ, 0x3c, !PT ;  /* 0x0000000603487212 */ /* 0x000fe200078e3cff */
[----:B------:R-:W-:Y:S01]  /*a120*/  IMAD R3, R20, 0x20, R81 ;  /* 0x0000002014037824 */ /* 0x000fe200078e0251 */
[----:B------:R-:W-:Y:S01]  /*a130*/  IADD3 R45, P3, R4, 0x8000, RZ ;  /* 0x00008000042d7810 */ /* 0x000fe20007f7e0ff */
[----:B------:R-:W-:Y:S01]  /*a140*/  UIMAD UR11, UR41, UR13, UR11 ;  /* 0x0000000d290b72a4 */ /* 0x000fe2000f8e020b */
[----:B------:R-:W-:Y:S01]  /*a150*/  LOP3.LUT R28, R29, 0x380, RZ, 0xc0, !PT ;  /* 0x000003801d1c7812 */ /* 0x000fe200078ec0ff */
[----:B------:R-:W-:Y:S01]  /*a160*/  VIADD R78, R3, UR42 ;  /* 0x0000002a034e7c36 */ /* 0x000fe20008000000 */
[----:B------:R-:W-:Y:S01]  /*a170*/  LOP3.LUT R32, R33, 0x380, RZ, 0xc0, !PT ;  /* 0x0000038021207812 */ /* 0x000fe200078ec0ff */
[----:B------:R-:W-:Y:S01]  /*a180*/  ULDC.64 UR12, c[0x0][0xaf0] ;  /* 0x0002bc00000c7ab9 */ /* 0x000fe20000000a00 */
[----:B------:R-:W-:Y:S01]  /*a190*/  LOP3.LUT R36, R37, 0x380, RZ, 0xc0, !PT ;  /* 0x0000038025247812 */ /* 0x000fe200078ec0ff */
[--C-:B------:R-:W-:Y:S01]  /*a1a0*/  IMAD.X R73, RZ, RZ, R5.reuse, P2 ;  /* 0x000000ffff497224 */ /* 0x100fe200010e0605 */
[----:B------:R-:W-:Y:S01]  /*a1b0*/  LOP3.LUT R40, R41, 0x380, RZ, 0xc0, !PT ;  /* 0x0000038029287812 */ /* 0x000fe200078ec0ff */
[----:B------:R-:W5:Y:S01]  /*a1c0*/  LD.E.128 R8, desc[UR52][R8.64] ;  /* 0x0000003408087980 */ /* 0x000f62000c101d00 */
[----:B------:R-:W-:Y:S01]  /*a1d0*/  LOP3.LUT R44, R45, 0x380, RZ, 0xc0, !PT ;  /* 0x000003802d2c7812 */ /* 0x000fe200078ec0ff */
[----:B------:R-:W-:Y:S01]  /*a1e0*/  UIMAD UR4, UR4, UR12, URZ ;  /* 0x0000000c040472a4 */ /* 0x000fe2000f8e023f */
[----:B------:R-:W-:Y:S01]  /*a1f0*/  SHF.R.U64 R28, R28, 0x3, RZ ;  /* 0x000000031c1c7819 */ /* 0x000fe200000012ff */
[----:B------:R-:W-:Y:S01]  /*a200*/  @P1 IMAD.HI.U32 R20, R78, UR14, RZ ;  /* 0x0000000e4e141c27 */ /* 0x000fe2000f8e00ff */
[----:B------:R-:W-:Y:S01]  /*a210*/  SHF.R.U64 R32, R32, 0x3, RZ ;  /* 0x0000000320207819 */ /* 0x000fe200000012ff */
[----:B------:R-:W-:Y:S01]  /*a220*/  UIMAD.WIDE.U32 UR10, UR39, UR12, UR10 ;  /* 0x0000000c270a72a5 */ /* 0x000fe2000f8e000a */
[----:B------:R-:W-:Y:S01]  /*a230*/  SHF.R.U64 R36, R36, 0x3, RZ ;  /* 0x0000000324247819 */ /* 0x000fe200000012ff */
[----:B------:R-:W-:Y:S01]  /*a240*/  IMAD.MOV.U32 R3, RZ, RZ, R78 ;  /* 0x000000ffff037224 */ /* 0x000fe200078e004e */
[----:B------:R-:W-:Y:S01]  /*a250*/  SHF.R.U64 R40, R40, 0x3, RZ ;  /* 0x0000000328287819 */ /* 0x000fe200000012ff */
[----:B------:R-:W-:Y:S01]  /*a260*/  @UP1 ULDC UR12, c[0x0][0xbf0] ;  /* 0x0002fc00000c1ab9 */ /* 0x000fe20000000800 */
[----:B------:R-:W-:Y:S01]  /*a270*/  SHF.R.U64 R44, R44, 0x3, RZ ;  /* 0x000000032c2c7819 */ /* 0x000fe200000012ff */
[----:B------:R-:W-:Y:S01]  /*a280*/  UIMAD UR4, UR39, UR13, UR4 ;  /* 0x0000000d270472a4 */ /* 0x000fe2000f8e0204 */
        /* <DEDUP_REMOVED lines=10> */
[----:B------:R-:W-:Y:S01]  /*a330*/  @P1 SHF.R.U32.HI R3, RZ, UR12, R20 ;  /* 0x0000000cff031c19 */ /* 0x000fe20008011614 */
[----:B------:R-:W-:Y:S01]  /*a340*/  UIADD3 UR4, UR11, UR4, URZ ;  /* 0x000000040b047290 */ /* 0x000fe2000fffe03f */
[C---:B------:R-:W-:Y:S01]  /*a350*/  IADD3 R53, P0, R4.reuse, 0xa000, RZ ;  /* 0x0000a00004357810 */ /* 0x040fe20007f1e0ff */
[----:B------:R-:W-:Y:S01]  /*a360*/  IMAD.U32 R21, RZ, RZ, UR11 ;  /* 0x0000000bff157e24 */ /* 0x000fe2000f8e00ff */
[C---:B------:R-:W-:Y:S01]  /*a370*/  IADD3 R57, P6, R4.reuse, 0xb000, RZ ;  /* 0x0000b00004397810 */ /* 0x040fe20007fde0ff */
[----:B------:R-:W5:Y:S01]  /*a380*/  LD.E.128 R12, desc[UR52][R12.64] ;  /* 0x000000340c0c7980 */ /* 0x000f62000c101d00 */
[----:B------:R-:W-:-:S02]  /*a390*/  IADD3 R61, P5, R4, 0xc000, RZ ;  /* 0x0000c000043d7810 */ /* 0x000fc40007fbe0ff */
[C---:B------:R-:W-:Y:S01]  /*a3a0*/  IADD3 R65, P4, R4.reuse, 0xd000, RZ ;  /* 0x0000d00004417810 */ /* 0x040fe20007f9e0ff */
[----:B------:R-:W5:Y:S01]  /*a3b0*/  LD.E.128 R28, desc[UR52][R28.64] ;  /* 0x000000341c1c7980 */ /* 0x000f62000c101d00 */
[----:B------:R-:W-:Y:S01]  /*a3c0*/  IADD3 R69, P3, R4, 0xe000, RZ ;  /* 0x0000e00004457810 */ /* 0x000fe20007f7e0ff */
[--C-:B------:R-:W-:Y:S01]  /*a3d0*/  IMAD.MOV R77, RZ, RZ, -R3.reuse ;  /* 0x000000ffff4d7224 */ /* 0x100fe200078e0a03 */
[----:B------:R-:W-:Y:S01]  /*a3e0*/  SHF.R.S32.HI R76, RZ, 0x1f, R3 ;  /* 0x0000001fff4c7819 */ /* 0x000fe20000011403 */
[----:B------:R-:W-:Y:S01]  /*a3f0*/  IMAD.U32 R20, RZ, RZ, UR10 ;  /* 0x0000000aff147e24 */ /* 0x000fe2000f8e00ff */
[----:B------:R-:W-:Y:S01]  /*a400*/  LOP3.LUT R52, R53, 0x380, RZ, 0xc0, !PT ;  /* 0x0000038035347812 */ /* 0x000fe200078ec0ff */
[----:B------:R-:W-:Y:S01]  /*a410*/  ULDC.64 UR10, c[0x0][0xae0] ;  /* 0x0002b800000a7ab9 */ /* 0x000fe20000000a00 */
[----:B------:R-:W-:Y:S01]  /*a420*/  LOP3.LUT R56, R57, 0x380, RZ, 0xc0, !PT ;  /* 0x0000038039387812 */ /* 0x000fe200078ec0ff */
[----:B------:R-:W5:Y:S01]  /*a430*/  LD.E.128 R32, desc[UR52][R32.64] ;  /* 0x0000003420207980 */ /* 0x000f62000c101d00 */
[----:B------:R-:W-:-:S02]  /*a440*/  LOP3.LUT R60, R61, 0x380, RZ, 0xc0, !PT ;  /* 0x000003803d3c7812 */ /* 0x000fc400078ec0ff */
[----:B------:R-:W-:Y:S01]  /*a450*/  LOP3.LUT R64, R65, 0x380, RZ, 0xc0, !PT ;  /* 0x0000038041407812 */ /* 0x000fe200078ec0ff */
[----:B------:R-:W5:Y:S01]  /*a460*/  LD.E.128 R36, desc[UR52][R36.64] ;  /* 0x0000003424247980 */ /* 0x000f62000c101d00 */
[----:B------:R-:W-:Y:S02]  /*a470*/  LOP3.LUT R68, R69, 0x380, RZ, 0xc0, !PT ;  /* 0x0000038045447812 */ /* 0x000fe400078ec0ff */
[----:B------:R-:W-:Y:S01]  /*a480*/  LOP3.LUT R7, R4, 0x380, RZ, 0xc0, !PT ;  /* 0x0000038004077812 */ /* 0x000fe200078ec0ff */
[----:B------:R-:W-:Y:S01]  /*a490*/  IMAD.U32 R21, RZ, RZ, UR4 ;  /* 0x00000004ff157e24 */ /* 0x000fe2000f8e00ff */
[----:B------:R-:W-:Y:S01]  /*a4a0*/  SHF.R.U64 R52, R52, 0x3, RZ ;  /* 0x0000000334347819 */ /* 0x000fe200000012ff */
[----:B------:R-:W-:Y:S01]  /*a4b0*/  IMAD R76, R76, UR10, RZ ;  /* 0x0000000a4c4c7c24 */ /* 0x000fe2000f8e02ff */
[----:B------:R-:W-:Y:S01]  /*a4c0*/  SHF.R.U64 R56, R56, 0x3, RZ ;  /* 0x0000000338387819 */ /* 0x000fe200000012ff */
[----:B------:R-:W-:Y:S01]  /*a4d0*/  IMAD R77, R77, UR9, R78 ;  /* 0x000000094d4d7c24 */ /* 0x000fe2000f8e024e */
[----:B------:R-:W-:Y:S01]  /*a4e0*/  SHF.R.U64 R60, R60, 0x3, RZ ;  /* 0x000000033c3c7819 */ /* 0x000fe200000012ff */
[----:B------:R-:W5:Y:S01]  /*a4f0*/  LD.E.128 R40, desc[UR52][R40.64] ;  /* 0x0000003428287980 */ /* 0x000f62000c101d00 */
[----:B------:R-:W-:-:S02]  /*a500*/  SHF.R.U64 R64, R64, 0x3, RZ ;  /* 0x0000000340407819 */ /* 0x000fc400000012ff */
[----:B------:R-:W-:Y:S01]  /*a510*/  SHF.R.U64 R68, R68, 0x3, RZ ;  /* 0x0000000344447819 */ /* 0x000fe200000012ff */
[----:B------:R-:W5:Y:S01]  /*a520*/  LD.E.128 R44, desc[UR52][R44.64] ;  /* 0x000000342c2c7980 */ /* 0x000f62000c101d00 */
[----:B------:R-:W-:Y:S01]  /*a530*/  SHF.R.U64 R7, R7, 0x3, RZ ;  /* 0x0000000307077819 */ /* 0x000fe200000012ff */
[C---:B------:R-:W-:Y:S01]  /*a540*/  IMAD.WIDE.U32 R20, R3.reuse, UR10, R20 ;  /* 0x0000000a03147c25 */ /* 0x040fe2000f8e0014 */
[----:B------:R-:W-:Y:S01]  /*a550*/  LOP3.LUT R52, R52, R53, RZ, 0x3c, !PT ;  /* 0x0000003534347212 */ /* 0x000fe200078e3cff */
[----:B------:R-:W5:Y:S01]  /*a560*/  LD.E.128 R48, desc[UR52][R48.64] ;  /* 0x0000003430307980 */ /* 0x000f62000c101d00 */
[----:B------:R-:W-:Y:S01]  /*a570*/  LOP3.LUT R56, R56, R57, RZ, 0x3c, !PT ;  /* 0x0000003938387212 */ /* 0x000fe200078e3cff */
        /* <DEDUP_REMOVED lines=11> */
[----:B------:R-:W-:Y:S01]  /*a630*/  ULDC.64 UR10, c[0x0][0xad8] ;  /* 0x0002b600000a7ab9 */ /* 0x000fe20000000a00 */
[----:B------:R-:W-:Y:S01]  /*a640*/  IMAD.IADD R21, R21, 0x1, R79 ;  /* 0x0000000115157824 */ /* 0x000fe200078e024f */
[----:B------:R-:W5:Y:S01]  /*a650*/  LD.E.128 R4, desc[UR52][R4.64] ;  /* 0x0000003404047980 */ /* 0x000f62000c101d00 */
[----:B------:R-:W-:-:S03]  /*a660*/  IMAD R76, R3, UR10, RZ ;  /* 0x0000000a034c7c24 */ /* 0x000fc6000f8e02ff */
        /* <DEDUP_REMOVED lines=17> */
[----:B------:R-:W-:Y:S01]  /*a780*/  VIADD R84, R81, UR42 ;  /* 0x0000002a51547c36 */ /* 0x000fe20008000000 */
[----:B------:R-:W-:-:S02]  /*a790*/  UIADD3 UR8, UR8, 0x22820, URZ ;  /* 0x0002282008087890 */ /* 0x000fc4000fffe03f */
        /* <DEDUP_REMOVED lines=36> */
.L_x_14031:
[----:B------:R-:W-:Y:S05]  /*a9e0*/  BSYNC B1 ;  /* 0x0000000000017941 */ /* 0x000fea0003800000 */
.L_x_14030:
[----:B--2---:R2:W3:Y:S01]  /*a9f0*/  SHFL.IDX PT, R3, R83, 0x1, 0x181f ;  /* 0x00381f0053037f89 */ /* 0x0044e200000e0000 */
[----:B------:R-:W-:Y:S03]  /*aa00*/  BSSY B1, `(.L_x_14032) ;  /* 0x0000014000017945 */ /* 0x000fe60003800000 */
[----:B0----5:R2:W0:Y:S01]  /*aa10*/  SHFL.IDX PT, R29, R82, 0x1, 0x181f ;  /* 0x00381f00521d7f89 */ /* 0x02142200000e0000 */
        /* <DEDUP_REMOVED lines=18> */
.L_x_14033:
[----:B------:R-:W-:Y:S05]  /*ab40*/  BSYNC B1 ;  /* 0x0000000000017941 */ /* 0x000fea0003800000 */
.L_x_14032:
[----:B---3--:R3:W0:Y:S01]  /*ab50*/  SHFL.IDX PT, R3, R83, 0x2, 0x181f ;  /* 0x00581f0053037f89 */ /* 0x00862200000e0000 */
[----:B------:R-:W-:Y:S03]  /*ab60*/  BSSY B1, `(.L_x_14034) ;  /* 0x0000014000017945 */ /* 0x000fe60003800000 */
[----:B----4-:R3:W4:Y:S01]  /*ab70*/  SHFL.IDX PT, R11, R82, 0x2, 0x181f ;  /* 0x00581f00520b7f89 */ /* 0x01072200000e0000 */
[----:B------:R-:W-:Y:S05]  /*ab80*/  @P0 BRA `(.L_x_14035) ;  /* 0x0000000000440947 */ /* 0x000fea0003800000 */
[----:B------:R-:W-:Y:S02]  /*ab90*/  ULDC UR4, c[0x0][0xac8] ;  /* 0x0002b20000047ab9 */ /* 0x000fe40000000800 */
[----:B------:R-:W-:Y:S02]  /*aba0*/  ISETP.GE.AND P3, PT, R0, UR4, PT ;  /* 0x0000000400007c0c */ /* 0x000fe4000bf66270 */
[----:B------:R-:W-:Y:S02]  /*abb0*/  ISETP.GE.AND P2, PT, R86, UR4, PT ;  /* 0x0000000456007c0c */ /* 0x000fe4000bf46270 */
[----:B------:R-:W-:Y:S02]  /*abc0*/  ISETP.GE.AND P1, PT, R88, UR4, PT ;  /* 0x0000000458007c0c */ /* 0x000fe4000bf26270 */
[----:B------:R-:W-:-:S07]  /*abd0*/  ISETP.GE.AND P0, PT, R90, UR4, PT ;  /* 0x000000045a007c0c */ /* 0x000fce000bf06270 */
[-C--:B----4-:R-:W-:Y:S02]  /*abe0*/  @!P3 LEA R4, P6, R0, R11.reuse, 0x1 ;  /* 0x0000000b0004b211 */ /* 0x090fe400078c08ff */
        /* <DEDUP_REMOVED lines=11> */
.L_x_14035:
[----:B------:R-:W-:Y:S05]  /*aca0*/  BSYNC B1 ;  /* 0x0000000000017941 */ /* 0x000fea0003800000 */
.L_x_14034:
[----:B0-----:R-:W-:Y:S01]  /*acb0*/  VIADD R3, R84, 0x60 ;  /* 0x0000006054037836 */ /* 0x001fe20000000000 */
[----:B--23--:R-:W0:Y:S04]  /*acc0*/  SHFL.IDX PT, R83, R83, 0x3, 0x181f ;  /* 0x00781f0053537f89 */ /* 0x00ce2800000e0000 */
[----:B------:R-:W-:Y:S01]  /*acd0*/  ISETP.GE.AND P0, PT, R3, UR16, PT ;  /* 0x0000001003007c0c */ /* 0x000fe2000bf06270 */
[----:B----4-:R4:W2:-:S12]  /*ace0*/  SHFL.IDX PT, R11, R82, 0x3, 0x181f ;  /* 0x00781f00520b7f89 */ /* 0x01089800000e0000 */
[----:B----4-:R-:W-:Y:S05]  /*acf0*/  @P0 BRA `(.L_x_14036) ;  /* 0x0000002400a00947 */ /* 0x010fea0003800000 */
[----:B------:R-:W-:Y:S02]  /*ad00*/  ULDC UR4, c[0x0][0xac8] ;  /* 0x0002b20000047ab9 */ /* 0x000fe40000000800 */
[----:B------:R-:W-:Y:S02]  /*ad10*/  ISETP.GE.AND P3, PT, R0, UR4, PT ;  /* 0x0000000400007c0c */ /* 0x000fe4000bf66270 */
[----:B------:R-:W-:Y:S02]  /*ad20*/  ISETP.GE.AND P4, PT, R86, UR4, PT ;  /* 0x0000000456007c0c */ /* 0x000fe4000bf86270 */
[----:B------:R-:W-:-:S09]  /*ad30*/  ISETP.GE.AND P5, PT, R88, UR4, PT ;  /* 0x0000000458007c0c */ /* 0x000fd2000bfa6270 */
[-C--:B--2---:R-:W-:Y:S02]  /*ad40*/  @!P3 LEA R4, P0, R0, R11.reuse, 0x1 ;  /* 0x0000000b0004b211 */ /* 0x084fe400078008ff */
[-C--:B------:R-:W-:Y:S02]  /*ad50*/  @!P4 LEA R6, P1, R86, R11.reuse, 0x1 ;  /* 0x0000000b5606c211 */ /* 0x080fe400078208ff */
[----:B------:R-:W-:Y:S02]  /*ad60*/  @!P5 LEA R8, P2, R88, R11, 0x1 ;  /* 0x0000000b5808d211 */ /* 0x000fe400078408ff */
        /* <DEDUP_REMOVED lines=8> */
[----:B----4-:R-:W-:-:S04]  /*adf0*/  LEA R4, P0, R90, R11, 0x1 ;  /* 0x0000000b5a047211 */ /* 0x010fc800078008ff */
[----:B------:R-:W-:-:S05]  /*ae00*/  LEA.HI.X R5, R90, R83, R89, 0x1, P0 ;  /* 0x000000535a057211 */ /* 0x000fca00000f0c59 */
[----:B------:R0:W-:Y:S01]  /*ae10*/  ST.E.128 desc[UR52][R4.64], R72 ;  /* 0x0000004804007985 */ /* 0x0001e2000c101d34 */
[----:B------:R-:W-:Y:S05]  /*ae20*/  BRA `(.L_x_14036) ;  /* 0x0000002400547947 */ /* 0x000fea0003800000 */
.L_x_14029:
        /* <DEDUP_REMOVED lines=171> */
[----:B---3--:R-:W-:Y:S01]  /*b8e0*/  @!P4 LEA R8, P5, R204, R4, 0x2 ;  /* 0x00000004cc08c211 */ /* 0x008fe200078a10ff */
[----:B------:R3:W-:Y:S01]  /*b8f0*/  @!P1 ST.E.64 desc[UR52][R6.64], R112 ;  /* 0x0000007006009985 */ /* 0x0007e2000c101b34 */
[----:B------:R-:W-:Y:S02]  /*b900*/  ISETP.GE.AND P1, PT, R18, UR4, PT ;  /* 0x0000000412007c0c */ /* 0x000fe4000bf26270 */
[----:B------:R-:W-:-:S03]  /*b910*/  @!P4 LEA.HI.X R9, R204, R5, R153, 0x2, P5 ;  /* 0x00000005cc09c211 */ /* 0x000fc600028f1499 */
[-C--:B----4-:R-:W-:Y:S02]  /*b920*/  @!P3 LEA R10, P6, R23, R4.reuse, 0x2 ;  /* 0x00000004170ab211 */ /* 0x090fe400078c10ff */
[----:B------:R4:W-:Y:S02]  /*b930*/  @!P4 ST.E.64 desc[UR52][R8.64], R116 ;  /* 0x000000740800c985 */ /* 0x0009e4000c101b34 */
[-C--:B-1----:R-:W-:Y:S02]  /*b940*/  @!P2 LEA R12, P4, R19, R4.reuse, 0x2 ;  /* 0x00000004130ca211 */ /* 0x082fe400078810ff */
        /* <DEDUP_REMOVED lines=32> */
.L_x_14038:
[----:B------:R-:W-:Y:S05]  /*bb50*/  BSYNC B1 ;  /* 0x0000000000017941 */ /* 0x000fea0003800000 */
.L_x_14037:
[----:B--2-4-:R2:W3:Y:S04]  /*bb60*/  SHFL.IDX PT, R5, R3, 0x1, 0x1c1f ;  /* 0x003c1f0003057f89 */ /* 0x0144e800000e0000 */
        /* <DEDUP_REMOVED lines=127> */
[-C--:B------:R-:W-:Y:S01]  /*c360*/  @!P3 LEA.HI.X R9, R3, R5.reuse, R0, 0x2, P5 ;  /* 0x000000050309b211 */ /* 0x080fe200028f1400 */
[----:B------:R-:W-:Y:S01]  /*c370*/  VIADD R3, R2, 0xf8 ;  /* 0x000000f802037836 */ /* 0x000fe20000000000 */
[----:B------:R-:W-:Y:S02]  /*c380*/  SHF.R.S32.HI R0, RZ, 0x1f, R21 ;  /* 0x0000001fff007819 */ /* 0x000fe40000011415 */
        /* <DEDUP_REMOVED lines=11> */
.L_x_14027:
        /* <DEDUP_REMOVED lines=33> */
.L_x_14039:
        /* <DEDUP_REMOVED lines=57> */
.L_x_14041:
[----:B------:R-:W-:Y:S05]  /*c9e0*/  BSYNC B1 ;  /* 0x0000000000017941 */ /* 0x000fea0003800000 */
.L_x_14040:
        /* <DEDUP_REMOVED lines=14> */
[----:B------:R-:W-:-:S03]  /*cad0*/  UIADD3 UR9, UR9, UR10, URZ ;  /* 0x0000000a09097290 */ /* 0x000fc6000fffe03f */
[----:B------:R-:W-:Y:S01]  /*cae0*/  IMAD R3, R10, 0x20, R13 ;  /* 0x000000200a037824 */ /* 0x000fe200078e020d */
[----:B------:R-:W-:Y:S02]  /*caf0*/  ULDC.64 UR10, c[0x0][0xae8] ;  /* 0x0002ba00000a7ab9 */ /* 0x000fe40000000a00 */
[----:B------:R-:W-:Y:S01]  /*cb00*/  UIMAD.WIDE.U32 UR8, UR41, UR10, UR8 ;  /* 0x0000000a290872a5 */ /* 0x000fe2000f8e0008 */
[----:B------:R-:W-:Y:S01]  /*cb10*/  VIADD R8, R3, UR42 ;  /* 0x0000002a03087c36 */ /* 0x000fe20008000000 */
[----:B-1----:R-:W-:Y:S02]  /*cb20*/  ISETP.NE.AND P0, PT, R11, 0x1, PT ;  /* 0x000000010b00780c */ /* 0x002fe40003f05270 */
[----:B------:R-:W-:Y:S01]  /*cb30*/  UIMAD UR9, UR41, UR11, UR9 ;  /* 0x0000000b290972a4 */ /* 0x000fe2000f8e0209 */
[----:B------:R-:W-:Y:S02]  /*cb40*/  IMAD.MOV.U32 R3, RZ, RZ, R8 ;  /* 0x000000ffff037224 */ /* 0x000fe400078e0008 */
[----:B------:R-:W-:-:S02]  /*cb50*/  ULDC.64 UR10, c[0x0][0xaf0] ;  /* 0x0002bc00000a7ab9 */ /* 0x000fc40000000a00 */
        /* <DEDUP_REMOVED lines=21> */
[----:B-----5:R-:W-:Y:S02]  /*ccb0*/  IMAD R11, R0, R11, RZ ;  /* 0x0000000b000b7224 */ /* 0x020fe400078e02ff */
        /* <DEDUP_REMOVED lines=41> */
.L_x_14043:
[----:B------:R-:W-:Y:S05]  /*cf50*/  BSYNC B1 ;  /* 0x0000000000017941 */ /* 0x000fea0003800000 */
.L_x_14042:
        /* <DEDUP_REMOVED lines=21> */
.L_x_14045:
[----:B------:R-:W-:Y:S05]  /*d0b0*/  BSYNC B1 ;  /* 0x0000000000017941 */ /* 0x000fea0003800000 */
.L_x_14044:
        /* <DEDUP_REMOVED lines=21> */
.L_x_14047:
[----:B------:R-:W-:Y:S05]  /*d210*/  BSYNC B1 ;  /* 0x0000000000017941 */ /* 0x000fea0003800000 */
.L_x_14046:
        /* <DEDUP_REMOVED lines=10> */
[----:B---3--:R-:W-:-:S04]  /*d2c0*/  @!P3 LEA R6, P4, R7, R4, 0x1 ;  /* 0x000000040706b211 */ /* 0x008fc800078808ff */
[-C--:B--2---:R-:W-:Y:S02]  /*d2d0*/  @!P3 LEA.HI.X R7, R7, R3.reuse, R20, 0x1, P4 ;  /* 0x000000030707b211 */ /* 0x084fe400020f0c14 */
        /* <DEDUP_REMOVED lines=10> */
.L_x_14036:
[----:B------:R-:W-:Y:S05]  /*d380*/  BSYNC B0 ;  /* 0x0000000000007941 */ /* 0x000fea0003800000 */
.L_x_14026:
[----:B------:R-:W-:Y:S02]  /*d390*/  ULDC UR4, c[0x0][0xc3c] ;  /* 0x00030f0000047ab9 */ /* 0x000fe40000000800 */
[----:B------:R-:W-:-:S06]  /*d3a0*/  UISETP.GE.AND UP0, UPT, UR7, UR4, UPT ;  /* 0x000000040700728c */ /* 0x000fcc000bf06270 */
[----:B------:R-:W-:-:S13]  /*d3b0*/  PLOP3.LUT P0, PT, PT, PT, UP0, 0x80, 0x0 ;  /* 0x000000000000781c */ /* 0x000fda0003f0f008 */
[----:B------:R-:W-:Y:S05]  /*d3c0*/  @!P0 BRA `(.L_x_14048) ;  /* 0xffffff3c00188947 */ /* 0x000fea000383ffff */
[----:B------:R-:W-:Y:S05]  /*d3d0*/  EXIT ;  /* 0x000000000000794d */ /* 0x000fea0003800000 */
.L_x_13983:
        /* <DEDUP_REMOVED lines=16> */
.L_x_14049:
        /* <DEDUP_REMOVED lines=43> */
.L_x_14053:
        /* <DEDUP_REMOVED lines=35> */
.L_x_14051:
        /* <DEDUP_REMOVED lines=13> */
.L_x_14054:
        /* <DEDUP_REMOVED lines=62> */
.L_x_14055:
        /* <DEDUP_REMOVED lines=61> */
.L_x_14056:
[----:B------:R-:W-:-:S05]  /*e240*/  LOP3.LUT R17, RZ, R2, RZ, 0x33, !PT ;  /* 0x00000002ff117212 */ /* 0x000fca00078e33ff */
[----:B------:R-:W-:Y:S01]  /*e250*/  IMAD.IADD R17, R6, 0x1, R17 ;  /* 0x0000000106117824 */ /* 0x000fe200078e0211 */
[----:B------:R-:W-:Y:S06]  /*e260*/  BRA `(.L_x_14057) ;  /* 0x0000000000147947 */ /* 0x000fec0003800000 */
.L_x_14052:
[----:B------:R-:W-:Y:S01]  /*e270*/  ULDC UR4, c[0x0][0xc3c] ;  /* 0x00030f0000047ab9 */ /* 0x000fe20000000800 */
[----:B------:R-:W-:Y:S02]  /*e280*/  IMAD.MOV.U32 R17, RZ, RZ, RZ ;  /* 0x000000ffff117224 */ /* 0x000fe400078e00ff */
[----:B------:R-:W-:Y:S02]  /*e290*/  IMAD.U32 R16, RZ, RZ, UR6 ;  /* 0x00000006ff107e24 */ /* 0x000fe4000f8e00ff */
[----:B------:R-:W-:Y:S02]  /*e2a0*/  IMAD.MOV.U32 R18, RZ, RZ, RZ ;  /* 0x000000ffff127224 */ /* 0x000fe400078e00ff */
[----:B------:R-:W-:-:S07]  /*e2b0*/  IMAD.U32 R19, RZ, RZ, UR4 ;  /* 0x00000004ff137e24 */ /* 0x000fce000f8e00ff */
.L_x_14057:
[----:B------:R-:W-:-:S13]  /*e2c0*/  ISETP.NE.AND P0, PT, R7, RZ, PT ;  /* 0x000000ff0700720c */ /* 0x000fda0003f05270 */
[----:B------:R-:W0:Y:S01]  /*e2d0*/  @!P0 S2R R3, SR_CgaCtaId ;  /* 0x0000000000038919 */ /* 0x000e220000008800 */
[----:B------:R-:W-:-:S04]  /*e2e0*/  @!P0 MOV R2, 0x400 ;  /* 0x0000040000028802 */ /* 0x000fc80000000f00 */
[----:B0-----:R-:W-:-:S05]  /*e2f0*/  @!P0 LEA R2, R3, R2, 0x18 ;  /* 0x0000000203028211 */ /* 0x001fca00078ec0ff */
[----:B------:R1:W-:Y:S01]  /*e300*/  @!P0 STS.128 [R2+0x228d0], R16 ;  /* 0x0228d01002008388 */ /* 0x0003e20000000c00 */
[----:B------:R-:W-:Y:S06]  /*e310*/  BAR.ARV 0x5, 0x180 ;  /* 0x0146000000007b1d */ /* 0x000fec0000002000 */
.L_x_14050:
        /* <DEDUP_REMOVED lines=29> */
.L_x_14121:
[----:B0-----:R-:W0:Y:S02]  /*e4f0*/  LDC.64 R2, c[0x0][0xc88] ;  /* 0x00032200ff027b82 */ /* 0x001e240000000a00 */
        /* <DEDUP_REMOVED lines=37> */
[----:B--2---:R1:W-:Y:S01]  /*e750*/  @P0 STL [R1], R0 ;  /* 0x0000000001000387 */ /* 0x0043e20000100800 */
[----:B---3--:R-:W-:Y:S05]  /*e760*/  @P0 BRA `(.L_x_14059) ;  /* 0x0000000000200947 */ /* 0x008fea0003800000 */
[----:B------:R-:W-:Y:S02]  /*e770*/  ULDC UR4, c[0x0][0x288] ;  /* 0x0000a20000047ab9 */ /* 0x000fe40000000800 */
[----:B-1----:R-:W-:-:S05]  /*e780*/  IMAD.U32 R0, RZ, RZ, UR4 ;  /* 0x00000004ff007e24 */ /* 0x002fca000f8e00ff */
[----:B------:R0:W-:Y:S01]  /*e790*/  STL [R1], R0 ;  /* 0x0000000001007387 */ /* 0x0001e20000100800 */
[----:B------:R-:W-:Y:S05]  /*e7a0*/  @!P2 BRA `(.L_x_14059) ;  /* 0x000000000010a947 */ /* 0x000fea0003800000 */
[----:B------:R-:W2:Y:S04]  /*e7b0*/  LDG.E R5, desc[UR52][R2.64] ;  /* 0x0000003402057981 */ /* 0x000ea8000c1e1900 */
[----:B0-----:R-:W2:Y:S02]  /*e7c0*/  LDG.E R0, desc[UR52][R2.64+0x4] ;  /* 0x0000043402007981 */ /* 0x001ea4000c1e1900 */
[----:B--2---:R-:W-:-:S05]  /*e7d0*/  IMAD.IADD R0, R0, 0x1, -R5 ;  /* 0x0000000100007824 */ /* 0x004fca00078e0a05 */
[----:B------:R2:W-:Y:S02]  /*e7e0*/  STL [R1], R0 ;  /* 0x0000000001007387 */ /* 0x0005e40000100800 */
.L_x_14059:
        /* <DEDUP_REMOVED lines=9> */
.L_x_14060:
        /* <DEDUP_REMOVED lines=9> */
.L_x_14061:
[----:B------:R-:W4:Y:S01]  /*e910*/  LDL R4, [R1] ;  /* 0x0000000001047983 */ /* 0x000f220000100800 */
        /* <DEDUP_REMOVED lines=59> */
.L_x_14063:
[----:B------:R-:W-:Y:S05]  /*ecd0*/  BSYNC B0 ;  /* 0x0000000000007941 */ /* 0x000fea0003800000 */
.L_x_14062:
        /* <DEDUP_REMOVED lines=23> */
.L_x_14065:
        /* <DEDUP_REMOVED lines=20> */
.L_x_14068:
[----:B------:R-:W-:Y:S05]  /*ef90*/  BSYNC B6 ;  /* 0x0000000000067941 */ /* 0x000fea0003800000 */
.L_x_14067:
        /* <DEDUP_REMOVED lines=20> */
.L_x_14071:
        /* <DEDUP_REMOVED lines=15> */
.L_x_14070:
[----:B------:R-:W-:Y:S05]  /*f1d0*/  BSYNC B6 ;  /* 0x0000000000067941 */ /* 0x000fea0003800000 */
.L_x_14069:
[----:B------:R-:W0:Y:S01]  /*f1e0*/  S2R R20, SR_TID.X ;  /* 0x0000000000147919 */ /* 0x000e220000002100 */
[----:B------:R-:W-:Y:S01]  /*f1f0*/  ULDC.64 UR4, c[0x0][0x9f8] ;  /* 0x00027e0000047ab9 */ /* 0x000fe20000000a00 */
[----:B------:R-:W1:Y:S01]  /*f200*/  LDC R8, c[0x0][0x430] ;  /* 0x00010c00ff087b82 */ /* 0x000e620000000800 */
[----:B------:R-:W-:-:S04]  /*f210*/  ISETP.NE.U32.AND P0, PT, RZ, UR4, PT ;  /* 0x00000004ff007c0c */ /* 0x000fc8000bf05070 */
[----:B------:R-:W-:-:S13]  /*f220*/  ISETP.NE.AND.EX P0, PT, RZ, UR5, PT, P0 ;  /* 0x00000005ff007c0c */ /* 0x000fda000bf05300 */
[----:B------:R-:W-:Y:S01]  /*f230*/  @P0 IADD3 R2, P1, R31, UR4, RZ ;  /* 0x000000041f020c10 */ /* 0x000fe2000ff3e0ff */
[----:B------:R-:W-:-:S03]  /*f240*/  ULDC UR4, c[0x0][0x320] ;  /* 0x0000c80000047ab9 */ /* 0x000fc60000000800 */
[----:B------:R-:W-:-:S05]  /*f250*/  @P0 IADD3.X R3, R33, UR5, RZ, P1, !PT ;  /* 0x0000000521030c10 */ /* 0x000fca0008ffe4ff */
[----:B------:R2:W5:Y:S01]  /*f260*/  @P0 LDG.E R27, desc[UR52][R2.64] ;  /* 0x00000034021b0981 */ /* 0x000562000c1e1900 */
[----:B------:R-:W-:Y:S01]  /*f270*/  LOP3.LUT R22, R22, 0xffffffef, RZ, 0xc0, !PT ;  /* 0xffffffef16167812 */ /* 0x000fe200078ec0ff */
[----:B------:R-:W-:Y:S01]  /*f280*/  UMOV UR5, 0xffffffff ;  /* 0xffffffff00057882 */ /* 0x000fe20000000000 */
[----:B0-----:R-:W-:Y:S01]  /*f290*/  IMAD.SHL.U32 R20, R20, 0x8, RZ ;  /* 0x0000000814147824 */ /* 0x001fe200078e00ff */
[----:B------:R-:W0:Y:S01]  /*f2a0*/  S2R R21, SR_TID.X ;  /* 0x0000000000157919 */ /* 0x000e220000002100 */
[----:B------:R-:W-:Y:S01]  /*f2b0*/  LOP3.LUT R22, R22, 0xfffffff7, RZ, 0xc0, !PT ;  /* 0xfffffff716167812 */ /* 0x000fe200078ec0ff */
[----:B------:R-:W-:Y:S02]  /*f2c0*/  VIADD R0, R35, 0xffffffff ;  /* 0xffffffff23007836 */ /* 0x000fe40000000000 */
[----:B------:R-:W-:-:S04]  /*f2d0*/  LOP3.LUT R20, R20, 0x38, RZ, 0xc0, !PT ;  /* 0x0000003814147812 */ /* 0x000fc800078ec0ff */
[C---:B------:R-:W-:Y:S02]  /*f2e0*/  LOP3.LUT R34, R20.reuse, 0x40, RZ, 0xfc, !PT ;  /* 0x0000004014227812 */ /* 0x040fe400078efcff */
[----:B------:R-:W-:Y:S02]  /*f2f0*/  LOP3.LUT R20, R20, 0x80, RZ, 0xfc, !PT ;  /* 0x0000008014147812 */ /* 0x000fe400078efcff */
[----:B------:R-:W-:Y:S02]  /*f300*/  ISETP.GE.AND P1, PT, R34, UR4, PT ;  /* 0x0000000422007c0c */ /* 0x000fe4000bf26270 */
[----:B------:R-:W-:Y:S02]  /*f310*/  ISETP.GE.AND P0, PT, R20, UR4, PT ;  /* 0x0000000414007c0c */ /* 0x000fe4000bf06270 */
[----:B------:R-:W3:Y:S09]  /*f320*/  S2R R20, SR_TID.X ;  /* 0x0000000000147919 */ /* 0x000ef20000002100 */
[----:B------:R-:W-:Y:S01]  /*f330*/  @P1 LOP3.LUT R22, R22, 0x8, RZ, 0xfc, !PT ;  /* 0x0000000816161812 */ /* 0x000fe200078efcff */
[----:B0-----:R-:W-:-:S05]  /*f340*/  IMAD.SHL.U32 R21, R21, 0x8, RZ ;  /* 0x0000000815157824 */ /* 0x001fca00078e00ff */
[----:B------:R-:W-:-:S04]  /*f350*/  LOP3.LUT R21, R21, 0x38, RZ, 0xc0, !PT ;  /* 0x0000003815157812 */ /* 0x000fc800078ec0ff */
[C---:B------:R-:W-:Y:S02]  /*f360*/  ISETP.GE.AND P2, PT, R21.reuse, UR4, PT ;  /* 0x0000000415007c0c */ /* 0x040fe4000bf46270 */
[----:B------:R-:W-:Y:S02]  /*f370*/  LOP3.LUT R21, R21, 0xc0, RZ, 0xfc, !PT ;  /* 0x000000c015157812 */ /* 0x000fe400078efcff */
[----:B---3--:R-:W-:-:S04]  /*f380*/  LOP3.LUT R20, R20, 0x7f, RZ, 0xc0, !PT ;  /* 0x0000007f14147812 */ /* 0x008fc800078ec0ff */
[----:B------:R-:W-:Y:S02]  /*f390*/  SHF.R.U32.HI R34, RZ, 0x3, R20 ;  /* 0x00000003ff227819 */ /* 0x000fe40000011614 */
[----:B------:R-:W0:Y:S03]  /*f3a0*/  S2R R20, SR_TID.X ;  /* 0x0000000000147919 */ /* 0x000e260000002100 */
[----:B------:R-:W-:-:S04]  /*f3b0*/  @P2 LOP3.LUT R22, R22, 0x10, RZ, 0xfc, !PT ;  /* 0x0000001016162812 */ /* 0x000fc800078efcff */
[----:B------:R-:W-:-:S04]  /*f3c0*/  LOP3.LUT R22, R22, 0xfffffffb, RZ, 0xc0, !PT ;  /* 0xfffffffb16167812 */ /* 0x000fc800078ec0ff */
[----:B------:R-:W-:Y:S02]  /*f3d0*/  @P0 LOP3.LUT R22, R22, 0x4, RZ, 0xfc, !PT ;  /* 0x0000000416160812 */ /* 0x000fe400078efcff */
[----:B------:R-:W-:Y:S02]  /*f3e0*/  ISETP.GE.AND P0, PT, R21, UR4, PT ;  /* 0x0000000415007c0c */ /* 0x000fe4000bf06270 */
[----:B------:R-:W-:-:S11]  /*f3f0*/  LOP3.LUT R22, R22, 0xfffffffd, RZ, 0xc0, !PT ;  /* 0xfffffffd16167812 */ /* 0x000fd600078ec0ff */
[----:B------:R-:W-:Y:S01]  /*f400*/  @P0 LOP3.LUT R22, R22, 0x2, RZ, 0xfc, !PT ;  /* 0x0000000216160812 */ /* 0x000fe200078efcff */
[----:B0-----:R-:W-:-:S05]  /*f410*/  IMAD.SHL.U32 R20, R20, 0x10, RZ ;  /* 0x0000001014147824 */ /* 0x001fca00078e00ff */
[----:B------:R-:W-:-:S05]  /*f420*/  LOP3.LUT R20, R34, 0x70, R20, 0xf8, !PT ;  /* 0x0000007022147812 */ /* 0x000fca00078ef814 */
[----:B------:R-:W-:Y:S01]  /*f430*/  IMAD R35, R0, 0x60, R20 ;  /* 0x0000006000237824 */ /* 0x000fe200078e0214 */
[----:B-12---:R-:W-:Y:S06]  /*f440*/  BRA.DIV UR5, `(.L_x_14072) ;  /* 0x0000004605007947 */ /* 0x006fec000b800000 */
.L_x_14138:
        /* <DEDUP_REMOVED lines=21> */
[----:B------:R-:W-:Y:S01]  /*f5a0*/  IMAD.U32 R3, RZ, RZ, UR36 ;  /* 0x00000024ff037e24 */ /* 0x000fe2000f8e00ff */
[----:B------:R-:W-:Y:S02]  /*f5b0*/  LOP3.LUT R22, R22, 0xffffffbf, RZ, 0xc0, !PT ;  /* 0xffffffbf16167812 */ /* 0x000fe400078ec0ff */
[----:B0-----:R-:W-:-:S04]  /*f5c0*/  @!P0 LEA R4, P1, R2, R4, 0x2 ;  /* 0x0000000402048211 */ /* 0x001fc800078210ff */
[----:B------:R-:W-:-:S05]  /*f5d0*/  @!P0 LEA.HI.X R5, R2, R5, R7, 0x2, P1 ;  /* 0x0000000502058211 */ /* 0x000fca00008f1407 */
[----:B------:R0:W5:Y:S01]  /*f5e0*/  @!P0 LDG.E R34, desc[UR52][R4.64] ;  /* 0x0000003404228981 */ /* 0x000162000c1e1900 */
[----:B------:R-:W-:Y:S01]  /*f5f0*/  ISETP.NE.AND P0, PT, R3, 0x3, PT ;  /* 0x000000030300780c */ /* 0x000fe20003f05270 */
[----:B------:R-:W-:Y:S01]  /*f600*/  IMAD.MOV R2, RZ, RZ, -R6 ;  /* 0x000000ffff027224 */ /* 0x000fe200078e0a06 */
[----:B------:R-:W-:Y:S02]  /*f610*/  ISETP.GT.U32.AND P1, PT, R20, 0x5f, PT ;  /* 0x0000005f1400780c */ /* 0x000fe40003f24070 */
[----:B------:R-:W-:Y:S01]  /*f620*/  LOP3.LUT R18, R18, 0xffff, RZ, 0xc0, !PT ;  /* 0x0000ffff12127812 */ /* 0x000fe200078ec0ff */
[----:B------:R-:W-:Y:S01]  /*f630*/  IMAD R35, R8, R2, R35 ;  /* 0x0000000208237224 */ /* 0x000fe200078e0223 */
[----:B------:R-:W-:-:S07]  /*f640*/  SEL R6, RZ, 0x1, P2 ;  /* 0x00000001ff067807 */ /* 0x000fce0001000000 */
[----:B------:R-:W-:-:S04]  /*f650*/  @P0 LOP3.LUT R22, R22, 0x40, RZ, 0xfc, !PT ;  /* 0x0000004016160812 */ /* 0x000fc800078efcff */
[----:B------:R-:W-:-:S04]  /*f660*/  LOP3.LUT R22, R22, 0xffffffdf, RZ, 0xc0, !PT ;  /* 0xffffffdf16167812 */ /* 0x000fc800078ec0ff */
[----:B------:R-:W-:Y:S01]  /*f670*/  @P1 LOP3.LUT R22, R22, 0x20, RZ, 0xfc, !PT ;  /* 0x0000002016161812 */ /* 0x000fe200078efcff */
[----:B0-----:R-:W-:Y:S06]  /*f680*/  @!P0 BRA `(.L_x_14073) ;  /* 0x0000000000048947 */ /* 0x001fec0003800000 */
[----:B------:R-:W-:Y:S01]  /*f690*/  BPT.TRAP 0x1 ;  /* 0x000000040000795c */ /* 0x000fe20000300000 */
.L_x_14073:
[----:B------:R-:W-:Y:S01]  /*f6a0*/  IMAD R32, R0, -0x60, R32 ;  /* 0xffffffa000207824 */ /* 0x000fe200078e0220 */
[----:B------:R-:W-:Y:S01]  /*f6b0*/  SHF.L.U32 R0, R26, 0x1f, RZ ;  /* 0x0000001f1a007819 */ /* 0x000fe200000006ff */
[----:B------:R-:W-:Y:S01]  /*f6c0*/  IMAD R33, R24, 0x8, R23 ;  /* 0x0000000818217824 */ /* 0x000fe200078e0217 */
[----:B------:R-:W-:Y:S03]  /*f6d0*/  BSSY B0, `(.L_x_14074) ;  /* 0x0000003000007945 */ /* 0x000fe60003800000 */
[----:B------:R-:W0:Y:S02]  /*f6e0*/  SYNCS.PHASECHK.TRANS64.TRYWAIT P0, [R33+URZ+0x22840], R0 ;  /* 0x02284000210075a7 */ /* 0x000e24000800017f */
[----:B0-----:R-:W-:Y:S05]  /*f6f0*/  @!P0 BRA `(.L_x_14075) ;  /* 0x0000004000888947 */ /* 0x001fea0003800000 */
.L_x_14139:
[----:B------:R-:W-:Y:S05]  /*f700*/  BSYNC B0 ;  /* 0x0000000000007941 */ /* 0x000fea0003800000 */
.L_x_14074:
        /* <DEDUP_REMOVED lines=87> */
.L_x_14153:
        /* <DEDUP_REMOVED lines=10> */
.L_x_14077:
        /* <DEDUP_REMOVED lines=11> */
.L_x_14078:
        /* <DEDUP_REMOVED lines=23> */
[----:B------:R1:W-:Y:S04]  /*ff40*/  STL [R1+0x24], R2 ;  /* 0x0000240201007387 */ /* 0x0003e80000100800 */
        /* <DEDUP_REMOVED lines=20> */
.L_x_14080:
[----:B------:R-:W-:Y:S05]  /*10090*/  BSYNC B6 ;  /* 0x0000000000067941 */ /* 0x000fea0003800000 */
.L_x_14079:
[----:B------:R-:W2:Y:S01]  /*100a0*/  LDL.LU.64 R2, [R1+0x8] ;  /* 0x0000080001027983 */ /* 0x000ea20000300a00 */
[----:B------:R-:W-:Y:S01]  /*100b0*/  ULDC.64 UR4, c[0x0][0x2d8] ;  /* 0x0000b60000047ab9 */ /* 0x000fe20000000a00 */
[----:B------:R-:W1:Y:S02]  /*100c0*/  LDC R4, c[0x0][0x448] ;  /* 0x00011200ff047b82 */ /* 0x000e640000000800 */
[----:B------:R-:W3:Y:S04]  /*100d0*/  LDL.LU R20, [R1+0x24] ;  /* 0x0000240001147983 */ /* 0x000ee80000300800 */
[----:B------:R-:W4:Y:S04]  /*100e0*/  LDL.LU R21, [R1+0x10] ;  /* 0x0000100001157983 */ /* 0x000f280000300800 */
[----:B------:R0:W5:Y:S01]  /*100f0*/  LDL R9, [R1] ;  /* 0x0000000001097983 */ /* 0x0001620000100800 */
[----:B-1----:R-:W-:-:S13]  /*10100*/  ISETP.NE.AND P6, PT, R4, 0x1, PT ;  /* 0x000000010400780c */ /* 0x002fda0003fc5270 */
[----:B------:R-:W1:Y:S08]  /*10110*/  @P6 LDC R6, c[0x0][0x44c] ;  /* 0x00011300ff066b82 */ /* 0x000e700000000800 */
        /* <DEDUP_REMOVED lines=13> */
[----:B------:R-:W-:Y:S01]  /*101f0*/  IMAD.IADD R3, R3, 0x1, R0 ;  /* 0x0000000103037824 */ /* 0x000fe200078e0200 */
[----:B-1----:R-:W-:-:S04]  /*10200*/  LOP3.LUT R20, R20, 0x7f, RZ, 0xc0, !PT ;  /* 0x0000007f14147812 */ /* 0x002fc800078ec0ff */
[----:B------:R-:W-:Y:S02]  /*10210*/  SHF.R.U32.HI R21, RZ, 0x3, R20 ;  /* 0x00000003ff157819 */ /* 0x000fe40000011614 */
[----:B------:R-:W1:Y:S02]  /*10220*/  S2R R20, SR_TID.X ;  /* 0x0000000000147919 */ /* 0x000e640000002100 */
[----:B-1----:R-:W-:-:S05]  /*10230*/  IMAD.SHL.U32 R20, R20, 0x10, RZ ;  /* 0x0000001014147824 */ /* 0x002fca00078e00ff */
[----:B------:R-:W-:-:S05]  /*10240*/  LOP3.LUT R20, R21, 0x70, R20, 0xf8, !PT ;  /* 0x0000007015147812 */ /* 0x000fca00078ef814 */
[----:B------:R-:W-:-:S04]  /*10250*/  IMAD R0, R17, 0x80, R20 ;  /* 0x0000008011007824 */ /* 0x000fc800078e0214 */
[----:B------:R-:W-:-:S04]  /*10260*/  @P6 IMAD.HI.U32 R6, R0, R6, RZ ;  /* 0x0000000600066227 */ /* 0x000fc800078e00ff */
[----:B------:R-:W-:Y:S01]  /*10270*/  IMAD.MOV.U32 R4, RZ, RZ, R0 ;  /* 0x000000ffff047224 */ /* 0x000fe200078e0000 */
[----:B0-----:R-:W-:Y:S02]  /*10280*/  @P6 SHF.R.U32.HI R4, RZ, R5, R6 ;  /* 0x00000005ff046219 */ /* 0x001fe40000011606 */
[----:B------:R-:W0:Y:S03]  /*10290*/  LDC R6, c[0x0][0x448] ;  /* 0x00011200ff067b82 */ /* 0x000e260000000800 */
[----:B------:R-:W-:Y:S01]  /*102a0*/  IMAD.MOV R5, RZ, RZ, -R4 ;  /* 0x000000ffff057224 */ /* 0x000fe200078e0a04 */
[----:B------:R-:W1:Y:S01]  /*102b0*/  S2R R20, SR_TID.X ;  /* 0x0000000000147919 */ /* 0x000e620000002100 */
        /* <DEDUP_REMOVED lines=15> */
[----:B-1----:R-:W-:-:S03]  /*103b0*/  LOP3.LUT R20, R20, 0x7f, RZ, 0xc0, !PT ;  /* 0x0000007f14147812 */ /* 0x002fc600078ec0ff */
        /* <DEDUP_REMOVED lines=78> */
.L_x_14170:
        /* <DEDUP_REMOVED lines=10> */
.L_x_14082:
        /* <DEDUP_REMOVED lines=18> */
.L_x_14171:
[----:B------:R-:W-:Y:S05]  /*10a60*/  BSYNC B0 ;  /* 0x0000000000007941 */ /* 0x000fea0003800000 */
.L_x_14083:
[----:B------:R-:W-:-:S05]  /*10a70*/  IMAD.U32 R2, RZ, RZ, UR36 ;  /* 0x00000024ff027e24 */ /* 0x000fca000f8e00ff */
[----:B------:R-:W-:-:S13]  /*10a80*/  ISETP.NE.AND P0, PT, R2, 0x3, PT ;  /* 0x000000030200780c */ /* 0x000fda0003f05270 */
[----:B------:R-:W-:Y:S05]  /*10a90*/  @!P0 BRA `(.L_x_14085) ;  /* 0x0000000000048947 */ /* 0x000fea0003800000 */
[----:B------:R-:W-:Y:S01]  /*10aa0*/  BPT.TRAP 0x1 ;  /* 0x000000040000795c */ /* 0x000fe20000300000 */
.L_x_14085:
[----:B0-----:R-:W-:Y:S01]  /*10ab0*/  SHF.L.U32 R0, R26, 0x1f, RZ ;  /* 0x0000001f1a007819 */ /* 0x001fe200000006ff */
[----:B------:R-:W-:Y:S03]  /*10ac0*/  BSSY B0, `(.L_x_14086) ;  /* 0x0000003000007945 */ /* 0x000fe60003800000 */
[----:B------:R-:W0:Y:S02]  /*10ad0*/  SYNCS.PHASECHK.TRANS64.TRYWAIT P0, [R33+URZ+0x22860], R0 ;  /* 0x02286000210075a7 */ /* 0x000e24000800017f */
[----:B0-----:R-:W-:Y:S05]  /*10ae0*/  @!P0 BRA `(.L_x_14087) ;  /* 0x0000004000548947 */ /* 0x001fea0003800000 */
.L_x_14172:
[----:B------:R-:W-:Y:S05]  /*10af0*/  BSYNC B0 ;  /* 0x0000000000007941 */ /* 0x000fea0003800000 */
.L_x_14086:
        /* <DEDUP_REMOVED lines=93> */
.L_x_14186:
        /* <DEDUP_REMOVED lines=15> */
.L_x_14089:
        /* <DEDUP_REMOVED lines=11> */
.L_x_14090:
[----:B------:R-:W2:Y:S01]  /*11270*/  LDL.LU R2, [R1+0x14] ;  /* 0x0000140001027983 */ /* 0x000ea20000300800 */
[----:B------:R0:W-:Y:S01]  /*11280*/  SYNCS.ARRIVE.TRANS64.A1T0 RZ, [R33+URZ+0x22850], RZ ;  /* 0x022850ff21ff79a7 */ /* 0x0001e2000810003f */
[----:B------:R-:W-:Y:S01]  /*11290*/  BSSY B0, `(.L_x_14091) ;  /* 0x00000dc000007945 */ /* 0x000fe20003800000 */
[----:B--2---:R-:W-:-:S05]  /*112a0*/  VIADD R21, R2, 0xfffffffe ;  /* 0xfffffffe02157836 */ /* 0x004fca0000000000 */
[----:B------:R-:W-:-:S13]  /*112b0*/  ISETP.GE.AND P0, PT, R21, R29, PT ;  /* 0x0000001d1500720c */ /* 0x000fda0003f06270 */
[----:B0-----:R-:W-:Y:S05]  /*112c0*/  @!P0 BRA `(.L_x_14092) ;  /* 0x0000000c00608947 */ /* 0x001fea0003800000 */
.L_x_14105:
        /* <DEDUP_REMOVED lines=44> */
.L_x_14093:
[----:B------:R-:W-:Y:S01]  /*11590*/  IMAD R10, R24, 0x8, R23 ;  /* 0x00000008180a7824 */ /* 0x000fe200078e0217 */
[----:B------:R-:W-:Y:S01]  /*115a0*/  SHF.L.U32 R20, R26, 0x1f, RZ ;  /* 0x0000001f1a147819 */ /* 0x000fe200000006ff */
[----:B------:R-:W-:Y:S01]  /*115b0*/  BSSY B1, `(.L_x_14094) ;  /* 0x0000004000017945 */ /* 0x000fe20003800000 */
[----:B------:R-:W-:Y:S02]  /*115c0*/  SHF.R.S32.HI R9, RZ, 0x1f, R5 ;  /* 0x0000001fff097819 */ /* 0x000fe40000011405 */
[----:B------:R-:W0:Y:S02]  /*115d0*/  SYNCS.PHASECHK.TRANS64.TRYWAIT P0, [R10+URZ+0x22840], R20 ;  /* 0x022840140a0075a7 */ /* 0x000e24000800017f */
[----:B0-----:R-:W-:Y:S05]  /*115e0*/  @!P0 BRA `(.L_x_14095) ;  /* 0x0000003c00f08947 */ /* 0x001fea0003800000 */
.L_x_14187:
[----:B------:R-:W-:Y:S05]  /*115f0*/  BSYNC B1 ;  /* 0x0000000000017941 */ /* 0x000fea0003800000 */
.L_x_14094:
        /* <DEDUP_REMOVED lines=49> */
.L_x_14201:
        /* <DEDUP_REMOVED lines=8> */
.L_x_14097:
        /* <DEDUP_REMOVED lines=11> */
.L_x_14098:
[----:B------:R1:W-:Y:S01]  /*11a40*/  SYNCS.ARRIVE.TRANS64.A1T0 RZ, [R10+URZ+0x22830], RZ ;  /* 0x022830ff0aff79a7 */ /* 0x0003e2000810003f */
[----:B------:R-:W-:Y:S05]  /*11a50*/  @!P3 BRA `(.L_x_14099) ;  /* 0x000000000004b947 */ /* 0x000fea0003800000 */
[----:B------:R-:W-:Y:S01]  /*11a60*/  BPT.TRAP 0x1 ;  /* 0x000000040000795c */ /* 0x000fe20000300000 */
.L_x_14099:
[----:B------:R-:W2:Y:S01]  /*11a70*/  SYNCS.PHASECHK.TRANS64.TRYWAIT P0, [R10+URZ+0x22860], R20 ;  /* 0x022860140a0075a7 */ /* 0x000ea2000800017f */
[----:B------:R-:W-:Y:S04]  /*11a80*/  BSSY B1, `(.L_x_14100) ;  /* 0x0000002000017945 */ /* 0x000fe80003800000 */
[----:B--2---:R-:W-:Y:S05]  /*11a90*/  @!P0 BRA `(.L_x_14101) ;  /* 0x0000004000788947 */ /* 0x004fea0003800000 */
.L_x_14202:
[----:B------:R-:W-:Y:S05]  /*11aa0*/  BSYNC B1 ;  /* 0x0000000000017941 */ /* 0x000fea0003800000 */
.L_x_14100:
        /* <DEDUP_REMOVED lines=66> */
.L_x_14216:
        /* <DEDUP_REMOVED lines=11> */
.L_x_14103:
        /* <DEDUP_REMOVED lines=11> */
.L_x_14104:
[----:B------:R0:W-:Y:S01]  /*12030*/  SYNCS.ARRIVE.TRANS64.A1T0 RZ, [R10+URZ+0x22850], RZ ;  /* 0x022850ff0aff79a7 */ /* 0x0001e2000810003f */
[----:B------:R-:W-:Y:S05]  /*12040*/  @P2 BRA `(.L_x_14105) ;  /* 0xfffffff000a02947 */ /* 0x000fea000383ffff */
.L_x_14092:
[----:B------:R-:W-:Y:S05]  /*12050*/  BSYNC B0 ;  /* 0x0000000000007941 */ /* 0x000fea0003800000 */
.L_x_14091:
        /* <DEDUP_REMOVED lines=20> */
.L_x_14107:
[----:B------:R-:W-:Y:S05]  /*121a0*/  BSYNC B0 ;  /* 0x0000000000007941 */ /* 0x000fea0003800000 */
.L_x_14106:
[----:B------:R-:W-:Y:S02]  /*121b0*/  SEL R24, R24, RZ, P0 ;  /* 0x000000ff18187207 */ /* 0x000fe40000000000 */
[----:B------:R-:W-:-:S07]  /*121c0*/  LOP3.LUT R26, R26, R5, RZ, 0x3c, !PT ;  /* 0x000000051a1a7212 */ /* 0x000fce00078e3cff */
.L_x_14066:
[----:B------:R-:W-:Y:S05]  /*121d0*/  BSYNC B7 ;  /* 0x0000000000077941 */ /* 0x000fea0003800000 */
.L_x_14064:
        /* <DEDUP_REMOVED lines=8> */
[----:B------:R3:W4:Y:S01]  /*12260*/  LDS.128 R16, [R23+0x228d0] ;  /* 0x0228d00017107984 */ /* 0x0007220000000c00 */
[----:B------:R-:W-:Y:S06]  /*12270*/  BAR.ARV 0x4, 0x180 ;  /* 0x0106000000007b1d */ /* 0x000fec0000002000 */
[----:B------:R-:W-:Y:S05]  /*12280*/  BRA `(.L_x_14109) ;  /* 0x0000000c00d47947 */ /* 0x000fea0003800000 */
.L_x_14108:
        /* <DEDUP_REMOVED lines=43> */
.L_x_14226:
[----:B------:R-:W-:Y:S02]  /*12540*/  ULDC UR4, c[0x0][0xc38] ;  /* 0x00030e0000047ab9 */ /* 0x000fe40000000800 */
[----:B------:R-:W-:-:S04]  /*12550*/  IMAD.U32 R5, RZ, RZ, UR4 ;  /* 0x00000004ff057e24 */ /* 0x000fc8000f8e00ff */
[----:B---3--:R-:W-:-:S04]  /*12560*/  IMAD R14, R14, R5, RZ ;  /* 0x000000050e0e7224 */ /* 0x008fc800078e02ff */
[----:B------:R-:W-:-:S05]  /*12570*/  IMAD.IADD R7, R7, 0x1, R14 ;  /* 0x0000000107077824 */ /* 0x000fca00078e020e */
[----:B------:R-:W-:-:S13]  /*12580*/  ISETP.GT.AND P6, PT, R7, R0, PT ;  /* 0x000000000700720c */ /* 0x000fda0003fc4270 */
[----:B------:R-:W-:Y:S05]  /*12590*/  @P6 BRA `(.L_x_14111) ;  /* 0x0000000000a46947 */ /* 0x000fea0003800000 */
.L_x_14114:
        /* <DEDUP_REMOVED lines=35> */
.L_x_14234:
[----:B------:R-:W-:Y:S02]  /*127d0*/  ULDC UR4, c[0x0][0xc38] ;  /* 0x00030e0000047ab9 */ /* 0x000fe40000000800 */
[----:B------:R-:W-:-:S04]  /*127e0*/  IMAD.U32 R5, RZ, RZ, UR4 ;  /* 0x00000004ff057e24 */ /* 0x000fc8000f8e00ff */
[----:B---3--:R-:W-:-:S04]  /*127f0*/  IMAD R14, R14, R5, RZ ;  /* 0x000000050e0e7224 */ /* 0x008fc800078e02ff */
[----:B------:R-:W-:-:S05]  /*12800*/  IMAD.IADD R7, R14, 0x1, R7 ;  /* 0x000000010e077824 */ /* 0x000fca00078e0207 */
[----:B------:R-:W-:-:S13]  /*12810*/  ISETP.GT.AND P6, PT, R7, R0, PT ;  /* 0x000000000700720c */ /* 0x000fda0003fc4270 */
[----:B------:R-:W-:Y:S05]  /*12820*/  @!P6 BRA `(.L_x_14114) ;  /* 0xfffffffc005ce947 */ /* 0x000fea000383ffff */
.L_x_14111:
        /* <DEDUP_REMOVED lines=10> */
.L_x_14239:
[----:B------:R-:W-:-:S13]  /*128d0*/  ISETP.NE.AND P0, PT, R3, RZ, PT ;  /* 0x000000ff0300720c */ /* 0x000fda0003f05270 */
[----:B------:R-:W-:Y:S05]  /*128e0*/  @!P0 BRA `(.L_x_14116) ;  /* 0x0000000000108947 */ /* 0x000fea0003800000 */
[----:B------:R-:W-:Y:S01]  /*128f0*/  UMOV UR4, 0xffffffff ;  /* 0xffffffff00047882 */ /* 0x000fe20000000000 */
[----:B---3--:R-:W-:Y:S02]  /*12900*/  VIADD R12, R12, 0xffffffff ;  /* 0xffffffff0c0c7836 */ /* 0x008fe40000000000 */
[----:B------:R-:W-:Y:S05]  /*12910*/  BRA.DIV UR4, `(.L_x_14117) ;  /* 0x0000004604087947 */ /* 0x000fea000b800000 */
[----:B------:R3:W0:Y:S02]  /*12920*/  SHFL.IDX PT, R6, R2, R12, 0x1f ;  /* 0x00001f0c02067589 */ /* 0x00062400000e0000 */
.L_x_14116:
        /* <DEDUP_REMOVED lines=59> */
.L_x_14118:
        /* <DEDUP_REMOVED lines=60> */
.L_x_14119:
[----:B------:R-:W-:-:S05]  /*130a0*/  LOP3.LUT R2, RZ, R2, RZ, 0x33, !PT ;  /* 0x00000002ff027212 */ /* 0x000fca00078e33ff */
[----:B------:R-:W-:Y:S01]  /*130b0*/  IMAD.IADD R17, R17, 0x1, R2 ;  /* 0x0000000111117824 */ /* 0x000fe200078e0202 */
[----:B------:R-:W-:Y:S06]  /*130c0*/  BRA `(.L_x_14120) ;  /* 0x00000000001c7947 */ /* 0x000fec0003800000 */
.L_x_14112:
[----:B------:R-:W-:Y:S01]  /*130d0*/  UMOV UR4, URZ ;  /* 0x0000003f00047c82 */ /* 0x000fe20008000000 */
[----:B------:R-:W-:Y:S01]  /*130e0*/  UMOV UR5, URZ ;  /* 0x0000003f00057c82 */ /* 0x000fe20008000000 */
[----:B------:R-:W-:Y:S01]  /*130f0*/  ULDC UR6, c[0x0][0xc3c] ;  /* 0x00030f0000067ab9 */ /* 0x000fe20000000800 */
[----:B------:R-:W-:Y:S02]  /*13100*/  IMAD.MOV.U32 R16, RZ, RZ, R0 ;  /* 0x000000ffff107224 */ /* 0x000fe400078e0000 */
[----:B------:R-:W-:Y:S02]  /*13110*/  IMAD.U32 R17, RZ, RZ, UR4 ;  /* 0x00000004ff117e24 */ /* 0x000fe4000f8e00ff */
[----:B------:R-:W-:Y:S02]  /*13120*/  IMAD.U32 R18, RZ, RZ, UR5 ;  /* 0x00000005ff127e24 */ /* 0x000fe4000f8e00ff */
[----:B------:R-:W-:-:S07]  /*13130*/  IMAD.U32 R19, RZ, RZ, UR6 ;  /* 0x00000006ff137e24 */ /* 0x000fce000f8e00ff */
.L_x_14120:
        /* <DEDUP_REMOVED lines=10> */
.L_x_14109:
[----:B------:R-:W-:Y:S02]  /*131e0*/  ULDC UR4, c[0x0][0xc3c] ;  /* 0x00030f0000047ab9 */ /* 0x000fe40000000800 */
[----:B----4-:R-:W-:-:S13]  /*131f0*/  ISETP.GE.AND P0, PT, R19, UR4, PT ;  /* 0x0000000413007c0c */ /* 0x010fda000bf06270 */
[----:B------:R-:W-:Y:S05]  /*13200*/  @!P0 BRA `(.L_x_14121) ;  /* 0xffffffb000b88947 */ /* 0x000fea000383ffff */
[----:B------:R-:W-:Y:S05]  /*13210*/  BSYNC B8 ;  /* 0x0000000000087941 */ /* 0x000fea0003800000 */
.L_x_14058:
        /* <DEDUP_REMOVED lines=12> */
.L_x_14242:
[----:B------:R-:W-:Y:S05]  /*132e0*/  BSYNC B0 ;  /* 0x0000000000007941 */ /* 0x000fea0003800000 */
.L_x_14122:
[----:B------:R-:W-:-:S03]  /*132f0*/  UMOV UR4, 0xffffffff ;  /* 0xffffffff00047882 */ /* 0x000fc60000000000 */
[----:B------:R-:W-:Y:S05]  /*13300*/  BRA.DIV UR4, `(.L_x_14124) ;  /* 0x0000003a04c87947 */ /* 0x000fea000b800000 */
[----:B-1----:R-:W1:Y:S02]  /*13310*/  S2R R0, SR_TID.X ;  /* 0x0000000000007919 */ /* 0x002e640000002100 */
[----:B-1----:R-:W-:-:S04]  /*13320*/  SHF.R.U32.HI R0, RZ, 0x5, R0 ;  /* 0x00000005ff007819 */ /* 0x002fc80000011600 */
[----:B------:R-:W-:-:S05]  /*13330*/  LOP3.LUT R0, R0, 0x3, RZ, 0xc0, !PT ;  /* 0x0000000300007812 */ /* 0x000fca00078ec0ff */
[----:B------:R1:W4:Y:S02]  /*13340*/  SHFL.IDX PT, R14, R0, RZ, 0x1f ;  /* 0x00001fff000e7589 */ /* 0x00032400000e0000 */
.L_x_14245:
[----:B----4-:R-:W-:Y:S01]  /*13350*/  ISETP.NE.AND P0, PT, R14, RZ, PT ;  /* 0x000000ff0e00720c */ /* 0x010fe20003f05270 */
[----:B------:R-:W-:-:S12]  /*13360*/  BSSY B0, `(.L_x_14125) ;  /* 0x0000024000007945 */ /* 0x000fd80003800000 */
[----:B------:R-:W-:Y:S05]  /*13370*/  @P0 BRA `(.L_x_14126) ;  /* 0x0000000000880947 */ /* 0x000fea0003800000 */
[----:B------:R-:W-:-:S03]  /*13380*/  UMOV UR4, 0xffffffff ;  /* 0xffffffff00047882 */ /* 0x000fc60000000000 */
[----:B------:R-:W-:Y:S05]  /*13390*/  BRA.DIV UR4, `(.L_x_14127) ;  /* 0x0000003a04d87947 */ /* 0x000fea000b800000 */
[----:B------:R-:W-:-:S13]  /*133a0*/  ELECT P6, URZ, PT ;  /* 0x00000000003f782f */ /* 0x000fda00038c0000 */
.L_x_14248:
[----:B------:R-:W-:Y:S05]  /*133b0*/  @!P6 BRA `(.L_x_14126) ;  /* 0x000000000078e947 */ /* 0x000fea0003800000 */
[----:B------:R-:W-:-:S06]  /*133c0*/  ULOP3.LUT UR4, UR38, 0x2, URZ, 0xfc, !UPT ;  /* 0x0000000226047892 */ /* 0x000fcc000f8efc3f */
[----:B-1----:R-:W-:-:S05]  /*133d0*/  IMAD.U32 R0, RZ, RZ, UR4 ;  /* 0x00000004ff007e24 */ /* 0x002fca000f8e00ff */
[----:B------:R-:W-:-:S13]  /*133e0*/  ISETP.NE.AND P0, PT, R0, 0x3, PT ;  /* 0x000000030000780c */ /* 0x000fda0003f05270 */
[----:B------:R-:W-:Y:S05]  /*133f0*/  @!P0 BRA `(.L_x_14128) ;  /* 0x0000000000048947 */ /* 0x000fea0003800000 */
[----:B------:R-:W-:Y:S01]  /*13400*/  BPT.TRAP 0x1 ;  /* 0x000000040000795c */ /* 0x000fe20000300000 */
.L_x_14128:
[----:B------:R-:W-:Y:S01]  /*13410*/  IMAD R5, R24, 0x8, R7 ;  /* 0x0000000818057824 */ /* 0x000fe200078e0207 */
[----:B------:R-:W-:Y:S01]  /*13420*/  SHF.L.U32 R0, R26, 0x1f, RZ ;  /* 0x0000001f1a007819 */ /* 0x000fe200000006ff */
[----:B------:R-:W-:-:S03]  /*13430*/  VIADD R24, R24, 0x1 ;  /* 0x0000000118187836 */ /* 0x000fc60000000000 */
[----:B------:R-:W1:Y:S02]  /*13440*/  SYNCS.PHASECHK.TRANS64.TRYWAIT P1, [R5+URZ+0x22840], R0 ;  /* 0x02284000050075a7 */ /* 0x000e64000802017f */
[----:B------:R-:W-:-:S04]  /*13450*/  ISETP.NE.AND P2, PT, R24, 0x2, PT ;  /* 0x000000021800780c */ /* 0x000fc80003f45270 */
[----:B------:R-:W-:Y:S01]  /*13460*/  SEL R3, RZ, 0x1, P2 ;  /* 0x00000001ff037807 */ /* 0x000fe20001000000 */
[----:B-1----:R-:W-:Y:S08]  /*13470*/  @!P1 BRA `(.L_x_14129) ;  /* 0x0000003800c09947 */ /* 0x002ff00003800000 */
.L_x_14249:
[----:B------:R-:W-:Y:S02]  /*13480*/  SEL R24, R24, RZ, P2 ;  /* 0x000000ff18187207 */ /* 0x000fe40001000000 */
[----:B------:R-:W-:Y:S01]  /*13490*/  LOP3.LUT R2, R26, R3, RZ, 0x3c, !PT ;  /* 0x000000031a027212 */ /* 0x000fe200078e3cff */
[----:B------:R-:W-:Y:S06]  /*134a0*/  @!P0 BRA `(.L_x_14130) ;  /* 0x0000000000048947 */ /* 0x000fec0003800000 */
[----:B------:R-:W-:Y:S01]  /*134b0*/  BPT.TRAP 0x1 ;  /* 0x000000040000795c */ /* 0x000fe20000300000 */
.L_x_14130:
[----:B------:R-:W-:Y:S01]  /*134c0*/  IMAD R3, R24, 0x8, R7 ;  /* 0x0000000818037824 */ /* 0x000fe200078e0207 */
[----:B------:R-:W-:-:S04]  /*134d0*/  SHF.L.U32 R2, R2, 0x1f, RZ ;  /* 0x0000001f02027819 */ /* 0x000fc800000006ff */
[----:B------:R-:W4:Y:S02]  /*134e0*/  SYNCS.PHASECHK.TRANS64.TRYWAIT P1, [R3+URZ+0x22840], R2 ;  /* 0x02284002030075a7 */ /* 0x000f24000802017f */
[----:B----4-:R-:W-:Y:S05]  /*134f0*/  @!P1 BRA `(.L_x_14131) ;  /* 0x0000003800b49947 */ /* 0x010fea0003800000 */
.L_x_14250:
[----:B------:R-:W-:Y:S05]  /*13500*/  @!P0 BRA `(.L_x_14132) ;  /* 0x0000000000048947 */ /* 0x000fea0003800000 */
[----:B------:R-:W-:Y:S01]  /*13510*/  BPT.TRAP 0x1 ;  /* 0x000000040000795c */ /* 0x000fe20000300000 */
.L_x_14132:
[----:B------:R-:W5:Y:S02]  /*13520*/  SYNCS.PHASECHK.TRANS64.TRYWAIT P1, [R5+URZ+0x22860], R0 ;  /* 0x02286000050075a7 */ /* 0x000f64000802017f */
[----:B-----5:R-:W-:Y:S05]  /*13530*/  @!P1 BRA `(.L_x_14133) ;  /* 0x0000003800b89947 */ /* 0x020fea0003800000 */
.L_x_14251:
[----:B------:R-:W-:Y:S05]  /*13540*/  @!P0 BRA `(.L_x_14134) ;  /* 0x0000000000048947 */ /* 0x000fea0003800000 */
[----:B------:R-:W-:Y:S01]  /*13550*/  BPT.TRAP 0x1 ;  /* 0x000000040000795c */ /* 0x000fe20000300000 */
.L_x_14134:
[----:B------:R0:W0:Y:S02]  /*13560*/  SYNCS.PHASECHK.TRANS64.TRYWAIT P0, [R3+URZ+0x22860], R2 ;  /* 0x02286002030075a7 */ /* 0x000024000800017f */
[----:B0-----:R-:W-:Y:S05]  /*13570*/  @!P0 NANOSLEEP.SYNCS 0x989680 ;  /* 0x009896800000895d */ /* 0x001fea0003900000 */
[----:B------:R-:W0:Y:S02]  /*13580*/  @!P0 SYNCS.PHASECHK.TRANS64 P0, [R3+URZ+0x22860], R2 ;  /* 0x02286002030085a7 */ /* 0x000e24000800007f */
[----:B0-----:R-:W-:Y:S05]  /*13590*/  @!P0 BRA `(.L_x_14134) ;  /* 0xfffffffc00f08947 */ /* 0x001fea000383ffff */
.L_x_14126:
[----:B------:R-:W-:Y:S05]  /*135a0*/  BSYNC B0 ;  /* 0x0000000000007941 */ /* 0x000fea0003800000 */
.L_x_14125:
[----:B------:R-:W-:Y:S05]  /*135b0*/  EXIT ;  /* 0x000000000000794d */ /* 0x000fea0003800000 */
.L_x_13991:
[----:B0-----:R0:W1:Y:S02]  /*135c0*/  SYNCS.PHASECHK.TRANS64.TRYWAIT P0, [R7+URZ+0x22800], R0 ;  /* 0x02280000070075a7 */ /* 0x001064000800017f */
[----:B-1----:R-:W-:Y:S05]  /*135d0*/  @!P0 NANOSLEEP.SYNCS 0x989680 ;  /* 0x009896800000895d */ /* 0x002fea0003900000 */
[----:B------:R-:W1:Y:S02]  /*135e0*/  @!P0 SYNCS.PHASECHK.TRANS64 P0, [R7+URZ+0x22800], R0 ;  /* 0x02280000070085a7 */ /* 0x000e64000800007f */
[----:B-1----:R-:W-:Y:S05]  /*135f0*/  @!P0 BRA `(.L_x_13991) ;  /* 0xfffffffc00f08947 */ /* 0x002fea000383ffff */
[----:B------:R-:W-:Y:S05]  /*13600*/  BRA `(.L_x_14135) ;  /* 0xfffffee800b07947 */ /* 0x000fea000383ffff */
.L_x_13995:
[----:B-1----:R-:W-:-:S04]  /*13610*/  IMAD.U32 R0, RZ, RZ, UR22 ;  /* 0x00000016ff007e24 */ /* 0x002fc8000f8e00ff */
[----:B------:R1:W2:Y:S03]  /*13620*/  SYNCS.PHASECHK.TRANS64.TRYWAIT P1, [R0+URZ+0x22830], R9 ;  /* 0x02283009000075a7 */ /* 0x0002a6000802017f */
[----:B--2---:R-:W-:Y:S05]  /*13630*/  @!P1 NANOSLEEP.SYNCS 0x989680 ;  /* 0x009896800000995d */ /* 0x004fea0003900000 */
[----:B------:R-:W2:Y:S02]  /*13640*/  @!P1 SYNCS.PHASECHK.TRANS64 P1, [R0+URZ+0x22830], R9 ;  /* 0x02283009000095a7 */ /* 0x000ea4000802007f */
[----:B--2---:R-:W-:Y:S05]  /*13650*/  @!P1 BRA `(.L_x_13995) ;  /* 0xfffffffc00ec9947 */ /* 0x004fea000383ffff */
[----:B------:R-:W-:Y:S05]  /*13660*/  BRA `(.L_x_13994) ;  /* 0xfffffee800d87947 */ /* 0x000fea000383ffff */
.L_x_14000:
[----:B---3--:R-:W-:-:S04]  /*13670*/  IMAD.U32 R10, RZ, RZ, UR22 ;  /* 0x00000016ff0a7e24 */ /* 0x008fc8000f8e00ff */
[----:B------:R3:W4:Y:S03]  /*13680*/  SYNCS.PHASECHK.TRANS64.TRYWAIT P1, [R10+URZ+0x22850], R9 ;  /* 0x022850090a0075a7 */ /* 0x000726000802017f */
[----:B----4-:R-:W-:Y:S05]  /*13690*/  @!P1 NANOSLEEP.SYNCS 0x989680 ;  /* 0x009896800000995d */ /* 0x010fea0003900000 */
[----:B------:R-:W4:Y:S02]  /*136a0*/  @!P1 SYNCS.PHASECHK.TRANS64 P1, [R10+URZ+0x22850], R9 ;  /* 0x022850090a0095a7 */ /* 0x000f24000802007f */
[----:B----4-:R-:W-:Y:S05]  /*136b0*/  @!P1 BRA `(.L_x_14000) ;  /* 0xfffffffc00ec9947 */ /* 0x010fea000383ffff */
[----:B------:R-:W-:Y:S05]  /*136c0*/  BRA `(.L_x_13999) ;  /* 0xffffff0000dc7947 */ /* 0x000fea000383ffff */
.L_x_14006:
[----:B-1----:R-:W-:-:S04]  /*136d0*/  IMAD.U32 R0, RZ, RZ, UR23 ;  /* 0x00000017ff007e24 */ /* 0x002fc8000f8e00ff */
[----:B------:R1:W2:Y:S03]  /*136e0*/  SYNCS.PHASECHK.TRANS64.TRYWAIT P1, [R0+URZ+0x22830], R7 ;  /* 0x02283007000075a7 */ /* 0x0002a6000802017f */
[----:B--2---:R-:W-:Y:S05]  /*136f0*/  @!P1 NANOSLEEP.SYNCS 0x989680 ;  /* 0x009896800000995d */ /* 0x004fea0003900000 */
[----:B------:R-:W2:Y:S02]  /*13700*/  @!P1 SYNCS.PHASECHK.TRANS64 P1, [R0+URZ+0x22830], R7 ;  /* 0x02283007000095a7 */ /* 0x000ea4000802007f */
[----:B--2---:R-:W-:Y:S05]  /*13710*/  @!P1 BRA `(.L_x_14006) ;  /* 0xfffffffc00ec9947 */ /* 0x004fea000383ffff */
[----:B------:R-:W-:Y:S05]  /*13720*/  BRA `(.L_x_14005) ;  /* 0xffffff08001c7947 */ /* 0x000fea000383ffff */
.L_x_14011:
[----:B---3--:R-:W-:-:S04]  /*13730*/  IMAD.U32 R8, RZ, RZ, UR23 ;  /* 0x00000017ff087e24 */ /* 0x008fc8000f8e00ff */
[----:B------:R3:W4:Y:S03]  /*13740*/  SYNCS.PHASECHK.TRANS64.TRYWAIT P1, [R8+URZ+0x22850], R7 ;  /* 0x02285007080075a7 */ /* 0x000726000802017f */
[----:B----4-:R-:W-:Y:S05]  /*13750*/  @!P1 NANOSLEEP.SYNCS 0x989680 ;  /* 0x009896800000995d */ /* 0x010fea0003900000 */
[----:B------:R-:W4:Y:S02]  /*13760*/  @!P1 SYNCS.PHASECHK.TRANS64 P1, [R8+URZ+0x22850], R7 ;  /* 0x02285007080095a7 */ /* 0x000f24000802007f */
[----:B----4-:R-:W-:Y:S05]  /*13770*/  @!P1 BRA `(.L_x_14011) ;  /* 0xfffffffc00ec9947 */ /* 0x010fea000383ffff */
[----:B------:R-:W-:Y:S05]  /*13780*/  BRA `(.L_x_14010) ;  /* 0xffffff28003c7947 */ /* 0x000fea000383ffff */
.L_x_14018:
[----:B-1----:R-:W-:-:S04]  /*13790*/  IMAD.U32 R0, RZ, RZ, UR23 ;  /* 0x00000017ff007e24 */ /* 0x002fc8000f8e00ff */
[----:B------:R1:W2:Y:S03]  /*137a0*/  SYNCS.PHASECHK.TRANS64.TRYWAIT P1, [R0+URZ+0x22830], R7 ;  /* 0x02283007000075a7 */ /* 0x0002a6000802017f */
[----:B--2---:R-:W-:Y:S05]  /*137b0*/  @!P1 NANOSLEEP.SYNCS 0x989680 ;  /* 0x009896800000995d */ /* 0x004fea0003900000 */
[----:B------:R-:W2:Y:S02]  /*137c0*/  @!P1 SYNCS.PHASECHK.TRANS64 P1, [R0+URZ+0x22830], R7 ;  /* 0x02283007000095a7 */ /* 0x000ea4000802007f */
[----:B--2---:R-:W-:Y:S05]  /*137d0*/  @!P1 BRA `(.L_x_14018) ;  /* 0xfffffffc00ec9947 */ /* 0x004fea000383ffff */
[----:B------:R-:W-:Y:S05]  /*137e0*/  BRA `(.L_x_14017) ;  /* 0xffffff2c00547947 */ /* 0x000fea000383ffff */
.L_x_14023:
[----:B---3--:R-:W-:-:S04]  /*137f0*/  IMAD.U32 R8, RZ, RZ, UR23 ;  /* 0x00000017ff087e24 */ /* 0x008fc8000f8e00ff */
[----:B------:R3:W4:Y:S03]  /*13800*/  SYNCS.PHASECHK.TRANS64.TRYWAIT P1, [R8+URZ+0x22850], R7 ;  /* 0x02285007080075a7 */ /* 0x000726000802017f */
[----:B----4-:R-:W-:Y:S05]  /*13810*/  @!P1 NANOSLEEP.SYNCS 0x989680 ;  /* 0x009896800000995d */ /* 0x010fea0003900000 */
[----:B------:R-:W4:Y:S02]  /*13820*/  @!P1 SYNCS.PHASECHK.TRANS64 P1, [R8+URZ+0x22850], R7 ;  /* 0x02285007080095a7 */ /* 0x000f24000802007f */
[----:B----4-:R-:W-:Y:S05]  /*13830*/  @!P1 BRA `(.L_x_14023) ;  /* 0xfffffffc00ec9947 */ /* 0x010fea000383ffff */
[----:B------:R-:W-:Y:S05]  /*13840*/  BRA `(.L_x_14022) ;  /* 0xffffff4400747947 */ /* 0x000fea000383ffff */
.L_x_14072:
        /* <DEDUP_REMOVED lines=11> */
.L_x_14137:
[----:B------:R-:W-:Y:S05]  /*13900*/  BSYNC B0 ;  /* 0x0000000000007941 */ /* 0x000fea0003800000 */
.L_x_14136:
[----:B------:R-:W-:Y:S05]  /*13910*/  BRA `(.L_x_14138) ;  /* 0xffffffb800cc7947 */ /* 0x000fea000383ffff */
.L_x_14075:
[----:B0-----:R0:W1:Y:S02]  /*13920*/  SYNCS.PHASECHK.TRANS64.TRYWAIT P0, [R33+URZ+0x22840], R0 ;  /* 0x02284000210075a7 */ /* 0x001064000800017f */
[----:B-1----:R-:W-:Y:S05]  /*13930*/  @!P0 NANOSLEEP.SYNCS 0x989680 ;  /* 0x009896800000895d */ /* 0x002fea0003900000 */
[----:B------:R-:W1:Y:S02]  /*13940*/  @!P0 SYNCS.PHASECHK.TRANS64 P0, [R33+URZ+0x22840], R0 ;  /* 0x02284000210085a7 */ /* 0x000e64000800007f */
[----:B-1----:R-:W-:Y:S05]  /*13950*/  @!P0 BRA `(.L_x_14075) ;  /* 0xfffffffc00f08947 */ /* 0x002fea000383ffff */
[----:B------:R-:W-:Y:S05]  /*13960*/  BRA `(.L_x_14139) ;  /* 0xffffffbc00647947 */ /* 0x000fea000383ffff */
.L_x_14076:
        /* <DEDUP_REMOVED lines=8> */
.L_x_14141:
[----:B------:R-:W-:Y:S05]  /*139f0*/  BSYNC B0 ;  /* 0x0000000000007941 */ /* 0x000fea0003800000 */
.L_x_14140:
        /* <DEDUP_REMOVED lines=9> */
.L_x_14142:
[----:B------:R-:W-:Y:S02]  /*13a90*/  IMAD.MOV.U32 R13, RZ, RZ, R4 ;  /* 0x000000ffff0d7224 */ /* 0x000fe400078e0004 */
[----:B------:R-:W-:Y:S02]  /*13aa0*/  IMAD.MOV.U32 R12, RZ, RZ, 0x1 ;  /* 0x00000001ff0c7424 */ /* 0x000fe400078e00ff */
[----:B------:R-:W-:-:S07]  /*13ab0*/  IMAD.MOV.U32 R3, RZ, RZ, R14 ;  /* 0x000000ffff037224 */ /* 0x000fce00078e000e */
[----:B------:R-:W-:Y:S05]  /*13ac0*/  WARPSYNC.COLLECTIVE R15, `(.L_x_14143) ;  /* 0x000000000f087348 */ /* 0x000fea0003c00000 */
[----:B------:R0:W1:Y:S02]  /*13ad0*/  SHFL.IDX P6, R14, R13, R12, R11 ;  /* 0x0000000c0d0e7389 */ /* 0x00006400000c000b */
[----:B01----:R-:W-:Y:S01]  /*13ae0*/  ENDCOLLECTIVE ;  /* 0x000000000000791b */ /* 0x003fe20003800000 */
.L_x_14143:
        /* <DEDUP_REMOVED lines=15> */
.L_x_14144:
[----:B------:R-:W-:Y:S02]  /*13be0*/  @P0 IMAD R7, R5, 0x2, R23 ;  /* 0x0000000205070824 */ /* 0x000fe400078e0217 */
[----:B------:R-:W-:Y:S02]  /*13bf0*/  IMAD.MOV.U32 R13, RZ, RZ, R4 ;  /* 0x000000ffff0d7224 */ /* 0x000fe400078e0004 */
[----:B------:R-:W-:Y:S02]  /*13c00*/  IMAD.MOV.U32 R12, RZ, RZ, 0x2 ;  /* 0x00000002ff0c7424 */ /* 0x000fe400078e00ff */
[----:B------:R-:W-:-:S07]  /*13c10*/  IMAD.MOV.U32 R3, RZ, RZ, R14 ;  /* 0x000000ffff037224 */ /* 0x000fce00078e000e */
[----:B------:R-:W-:Y:S05]  /*13c20*/  WARPSYNC.COLLECTIVE R15, `(.L_x_14145) ;  /* 0x000000000f087348 */ /* 0x000fea0003c00000 */
[----:B------:R0:W1:Y:S02]  /*13c30*/  SHFL.IDX P6, R14, R13, R12, R11 ;  /* 0x0000000c0d0e7389 */ /* 0x00006400000c000b */
[----:B01----:R-:W-:Y:S01]  /*13c40*/  ENDCOLLECTIVE ;  /* 0x000000000000791b */ /* 0x003fe20003800000 */
.L_x_14145:
        /* <DEDUP_REMOVED lines=15> */
.L_x_14146:
[----:B------:R-:W-:Y:S02]  /*13d40*/  @P0 IMAD R7, R5, 0x2, R23 ;  /* 0x0000000205070824 */ /* 0x000fe400078e0217 */
[----:B------:R-:W-:Y:S02]  /*13d50*/  IMAD.MOV.U32 R13, RZ, RZ, R4 ;  /* 0x000000ffff0d7224 */ /* 0x000fe400078e0004 */
[----:B------:R-:W-:Y:S02]  /*13d60*/  IMAD.MOV.U32 R12, RZ, RZ, 0x3 ;  /* 0x00000003ff0c7424 */ /* 0x000fe400078e00ff */
[----:B------:R-:W-:-:S07]  /*13d70*/  IMAD.MOV.U32 R3, RZ, RZ, R14 ;  /* 0x000000ffff037224 */ /* 0x000fce00078e000e */
[----:B------:R-:W-:Y:S05]  /*13d80*/  WARPSYNC.COLLECTIVE R15, `(.L_x_14147) ;  /* 0x000000000f087348 */ /* 0x000fea0003c00000 */
[----:B------:R0:W1:Y:S02]  /*13d90*/  SHFL.IDX P6, R14, R13, R12, R11 ;  /* 0x0000000c0d0e7389 */ /* 0x00006400000c000b */
[----:B01----:R-:W-:Y:S01]  /*13da0*/  ENDCOLLECTIVE ;  /* 0x000000000000791b */ /* 0x003fe20003800000 */
.L_x_14147:
        /* <DEDUP_REMOVED lines=15> */
.L_x_14148:
[----:B------:R-:W-:Y:S02]  /*13ea0*/  @P0 IMAD R7, R5, 0x2, R23 ;  /* 0x0000000205070824 */ /* 0x000fe400078e0217 */
[----:B------:R-:W-:Y:S02]  /*13eb0*/  IMAD.MOV.U32 R13, RZ, RZ, R4 ;  /* 0x000000ffff0d7224 */ /* 0x000fe400078e0004 */
[----:B------:R-:W-:Y:S02]  /*13ec0*/  IMAD.MOV.U32 R12, RZ, RZ, 0x4 ;  /* 0x00000004ff0c7424 */ /* 0x000fe400078e00ff */
[----:B------:R-:W-:-:S07]  /*13ed0*/  IMAD.MOV.U32 R3, RZ, RZ, R14 ;  /* 0x000000ffff037224 */ /* 0x000fce00078e000e */
[----:B------:R-:W-:Y:S05]  /*13ee0*/  WARPSYNC.COLLECTIVE R15, `(.L_x_14149) ;  /* 0x000000000f087348 */ /* 0x000fea0003c00000 */
[----:B------:R0:W1:Y:S02]  /*13ef0*/  SHFL.IDX P6, R14, R13, R12, R11 ;  /* 0x0000000c0d0e7389 */ /* 0x00006400000c000b */
[----:B01----:R-:W-:Y:S01]  /*13f00*/  ENDCOLLECTIVE ;  /* 0x000000000000791b */ /* 0x003fe20003800000 */
.L_x_14149:
        /* <DEDUP_REMOVED lines=15> */
.L_x_14150:
[----:B------:R-:W-:Y:S02]  /*14000*/  @P0 IMAD R7, R5, 0x2, R23 ;  /* 0x0000000205070824 */ /* 0x000fe400078e0217 */
[----:B------:R-:W-:Y:S02]  /*14010*/  IMAD.MOV.U32 R13, RZ, RZ, R4 ;  /* 0x000000ffff0d7224 */ /* 0x000fe400078e0004 */
[----:B------:R-:W-:Y:S02]  /*14020*/  IMAD.MOV.U32 R12, RZ, RZ, 0x5 ;  /* 0x00000005ff0c7424 */ /* 0x000fe400078e00ff */
[----:B------:R-:W-:-:S07]  /*14030*/  IMAD.MOV.U32 R3, RZ, RZ, R14 ;  /* 0x000000ffff037224 */ /* 0x000fce00078e000e */
[----:B------:R-:W-:Y:S05]  /*14040*/  WARPSYNC.COLLECTIVE R15, `(.L_x_14151) ;  /* 0x000000000f087348 */ /* 0x000fea0003c00000 */
[----:B------:R0:W1:Y:S02]  /*14050*/  SHFL.IDX P6, R14, R13, R12, R11 ;  /* 0x0000000c0d0e7389 */ /* 0x00006400000c000b */
[----:B01----:R-:W-:Y:S01]  /*14060*/  ENDCOLLECTIVE ;  /* 0x000000000000791b */ /* 0x003fe20003800000 */
.L_x_14151:
        /* <DEDUP_REMOVED lines=10> */
.L_x_14152:
[----:B------:R-:W-:Y:S01]  /*14110*/  @!PT LDS RZ, [RZ] ;  /* 0x00000000fffff984 */ /* 0x000fe20000000800 */
[----:B------:R-:W-:Y:S01]  /*14120*/  @!PT LDS RZ, [RZ] ;  /* 0x00000000fffff984 */ /* 0x000fe20000000800 */
[----:B------:R-:W-:Y:S01]  /*14130*/  @!PT LDS RZ, [RZ] ;  /* 0x00000000fffff984 */ /* 0x000fe20000000800 */
[----:B------:R0:W-:Y:S01]  /*14140*/  @P0 LDGSTS.E.BYPASS.LTC128B.128 [R7+0x1e400], desc[UR52][R2.64], !P2 ;  /* 0x1e40000002070fae */ /* 0x0001e2000d101d74 */
[----:B------:R-:W-:Y:S01]  /*14150*/  IMAD.MOV.U32 R0, RZ, RZ, R14 ;  /* 0x000000ffff007224 */ /* 0x000fe200078e000e */
[----:B------:R-:W-:Y:S06]  /*14160*/  BRA `(.L_x_14153) ;  /* 0xffffffb800c47947 */ /* 0x000fec000383ffff */
.L_x_14081:
        /* <DEDUP_REMOVED lines=9> */
.L_x_14154:
[C---:B------:R-:W-:Y:S01]  /*14200*/  VIADD R6, R17.reuse, 0x10 ;  /* 0x0000001011067836 */ /* 0x040fe20000000000 */
[----:B------:R-:W-:Y:S01]  /*14210*/  ISETP.GE.AND P0, PT, R17, R5, PT ;  /* 0x000000051100720c */ /* 0x000fe20003f06270 */
[----:B------:R-:W-:Y:S02]  /*14220*/  IMAD.MOV.U32 R13, RZ, RZ, R0 ;  /* 0x000000ffff0d7224 */ /* 0x000fe400078e0000 */
[----:B------:R-:W-:-:S10]  /*14230*/  IMAD.MOV.U32 R2, RZ, RZ, R14 ;  /* 0x000000ffff027224 */ /* 0x000fd400078e000e */
[----:B------:R-:W-:Y:S05]  /*14240*/  WARPSYNC.COLLECTIVE R15, `(.L_x_14155) ;  /* 0x000000000f087348 */ /* 0x000fea0003c00000 */
[----:B------:R0:W1:Y:S02]  /*14250*/  SHFL.IDX P6, R14, R13, R12, R11 ;  /* 0x0000000c0d0e7389 */ /* 0x00006400000c000b */
[----:B01----:R-:W-:Y:S01]  /*14260*/  ENDCOLLECTIVE ;  /* 0x000000000000791b */ /* 0x003fe20003800000 */
.L_x_14155:
[----:B------:R-:W-:Y:S02]  /*14270*/  IMAD.MOV.U32 R13, RZ, RZ, R4 ;  /* 0x000000ffff0d7224 */ /* 0x000fe400078e0004 */
[----:B------:R-:W-:Y:S02]  /*14280*/  IMAD.MOV.U32 R12, RZ, RZ, 0x1 ;  /* 0x00000001ff0c7424 */ /* 0x000fe400078e00ff */
[----:B------:R-:W-:-:S07]  /*14290*/  IMAD.MOV.U32 R3, RZ, RZ, R14 ;  /* 0x000000ffff037224 */ /* 0x000fce00078e000e */
[----:B------:R-:W-:Y:S05]  /*142a0*/  WARPSYNC.COLLECTIVE R15, `(.L_x_14156) ;  /* 0x000000000f087348 */ /* 0x000fea0003c00000 */
[----:B------:R0:W1:Y:S02]  /*142b0*/  SHFL.IDX P6, R14, R13, R12, R11 ;  /* 0x0000000c0d0e7389 */ /* 0x00006400000c000b */
[----:B01----:R-:W-:Y:S01]  /*142c0*/  ENDCOLLECTIVE ;  /* 0x000000000000791b */ /* 0x003fe20003800000 */
.L_x_14156:
        /* <DEDUP_REMOVED lines=15> */
.L_x_14157:
[----:B------:R-:W-:Y:S02]  /*143c0*/  IMAD.MOV.U32 R13, RZ, RZ, R4 ;  /* 0x000000ffff0d7224 */ /* 0x000fe400078e0004 */
[----:B------:R-:W-:Y:S02]  /*143d0*/  IMAD.MOV.U32 R12, RZ, RZ, 0x2 ;  /* 0x00000002ff0c7424 */ /* 0x000fe400078e00ff */
[----:B------:R-:W-:-:S07]  /*143e0*/  IMAD.MOV.U32 R3, RZ, RZ, R14 ;  /* 0x000000ffff037224 */ /* 0x000fce00078e000e */
[----:B------:R-:W-:Y:S05]  /*143f0*/  WARPSYNC.COLLECTIVE R15, `(.L_x_14158) ;  /* 0x000000000f087348 */ /* 0x000fea0003c00000 */
[----:B------:R0:W1:Y:S02]  /*14400*/  SHFL.IDX P6, R14, R13, R12, R11 ;  /* 0x0000000c0d0e7389 */ /* 0x00006400000c000b */
[----:B01----:R-:W-:Y:S01]  /*14410*/  ENDCOLLECTIVE ;  /* 0x000000000000791b */ /* 0x003fe20003800000 */
.L_x_14158:
        /* <DEDUP_REMOVED lines=16> */
.L_x_14159:
[----:B------:R-:W-:Y:S02]  /*14520*/  IMAD.MOV.U32 R13, RZ, RZ, R4 ;  /* 0x000000ffff0d7224 */ /* 0x000fe400078e0004 */
[----:B------:R-:W-:Y:S02]  /*14530*/  IMAD.MOV.U32 R12, RZ, RZ, 0x3 ;  /* 0x00000003ff0c7424 */ /* 0x000fe400078e00ff */
[----:B------:R-:W-:-:S07]  /*14540*/  IMAD.MOV.U32 R3, RZ, RZ, R14 ;  /* 0x000000ffff037224 */ /* 0x000fce00078e000e */
[----:B------:R-:W-:Y:S05]  /*14550*/  WARPSYNC.COLLECTIVE R15, `(.L_x_14160) ;  /* 0x000000000f087348 */ /* 0x000fea0003c00000 */
[----:B------:R0:W1:Y:S02]  /*14560*/  SHFL.IDX P6, R14, R13, R12, R11 ;  /* 0x0000000c0d0e7389 */ /* 0x00006400000c000b */
[----:B01----:R-:W-:Y:S01]  /*14570*/  ENDCOLLECTIVE ;  /* 0x000000000000791b */ /* 0x003fe20003800000 */
.L_x_14160:
        /* <DEDUP_REMOVED lines=16> */
.L_x_14161:
[----:B------:R-:W-:Y:S02]  /*14680*/  IMAD.MOV.U32 R13, RZ, RZ, R4 ;  /* 0x000000ffff0d7224 */ /* 0x000fe400078e0004 */
[----:B------:R-:W-:Y:S02]  /*14690*/  IMAD.MOV.U32 R12, RZ, RZ, 0x4 ;  /* 0x00000004ff0c7424 */ /* 0x000fe400078e00ff */
[----:B------:R-:W-:-:S07]  /*146a0*/  IMAD.MOV.U32 R3, RZ, RZ, R14 ;  /* 0x000000ffff037224 */ /* 0x000fce00078e000e */
[----:B------:R-:W-:Y:S05]  /*146b0*/  WARPSYNC.COLLECTIVE R15, `(.L_x_14162) ;  /* 0x000000000f087348 */ /* 0x000fea0003c00000 */
[----:B------:R0:W1:Y:S02]  /*146c0*/  SHFL.IDX P6, R14, R13, R12, R11 ;  /* 0x0000000c0d0e7389 */ /* 0x00006400000c000b */
[----:B01----:R-:W-:Y:S01]  /*146d0*/  ENDCOLLECTIVE ;  /* 0x000000000000791b */ /* 0x003fe20003800000 */
.L_x_14162:
        /* <DEDUP_REMOVED lines=16> */
.L_x_14163:
[----:B------:R-:W-:Y:S02]  /*147e0*/  IMAD.MOV.U32 R13, RZ, RZ, R4 ;  /* 0x000000ffff0d7224 */ /* 0x000fe400078e0004 */
[----:B------:R-:W-:Y:S02]  /*147f0*/  IMAD.MOV.U32 R12, RZ, RZ, 0x5 ;  /* 0x00000005ff0c7424 */ /* 0x000fe400078e00ff */
[----:B------:R-:W-:-:S07]  /*14800*/  IMAD.MOV.U32 R3, RZ, RZ, R14 ;  /* 0x000000ffff037224 */ /* 0x000fce00078e000e */
[----:B------:R-:W-:Y:S05]  /*14810*/  WARPSYNC.COLLECTIVE R15, `(.L_x_14164) ;  /* 0x000000000f087348 */ /* 0x000fea0003c00000 */
[----:B------:R0:W1:Y:S02]  /*14820*/  SHFL.IDX P6, R14, R13, R12, R11 ;  /* 0x0000000c0d0e7389 */ /* 0x00006400000c000b */
[----:B01----:R-:W-:Y:S01]  /*14830*/  ENDCOLLECTIVE ;  /* 0x000000000000791b */ /* 0x003fe20003800000 */
.L_x_14164:
        /* <DEDUP_REMOVED lines=16> */
.L_x_14165:
[----:B------:R-:W-:Y:S02]  /*14940*/  IMAD.MOV.U32 R13, RZ, RZ, R4 ;  /* 0x000000ffff0d7224 */ /* 0x000fe400078e0004 */
[----:B------:R-:W-:Y:S02]  /*14950*/  IMAD.MOV.U32 R12, RZ, RZ, 0x6 ;  /* 0x00000006ff0c7424 */ /* 0x000fe400078e00ff */
[----:B------:R-:W-:-:S07]  /*14960*/  IMAD.MOV.U32 R3, RZ, RZ, R14 ;  /* 0x000000ffff037224 */ /* 0x000fce00078e000e */
[----:B------:R-:W-:Y:S05]  /*14970*/  WARPSYNC.COLLECTIVE R15, `(.L_x_14166) ;  /* 0x000000000f087348 */ /* 0x000fea0003c00000 */
[----:B------:R0:W1:Y:S02]  /*14980*/  SHFL.IDX P6, R14, R13, R12, R11 ;  /* 0x0000000c0d0e7389 */ /* 0x00006400000c000b */
[----:B01----:R-:W-:Y:S01]  /*14990*/  ENDCOLLECTIVE ;  /* 0x000000000000791b */ /* 0x003fe20003800000 */
.L_x_14166:
        /* <DEDUP_REMOVED lines=16> */
.L_x_14167:
[----:B------:R-:W-:Y:S02]  /*14aa0*/  IMAD.MOV.U32 R13, RZ, RZ, R4 ;  /* 0x000000ffff0d7224 */ /* 0x000fe400078e0004 */
[----:B------:R-:W-:Y:S02]  /*14ab0*/  IMAD.MOV.U32 R12, RZ, RZ, 0x7 ;  /* 0x00000007ff0c7424 */ /* 0x000fe400078e00ff */
[----:B------:R-:W-:-:S07]  /*14ac0*/  IMAD.MOV.U32 R3, RZ, RZ, R14 ;  /* 0x000000ffff037224 */ /* 0x000fce00078e000e */
[----:B------:R-:W-:Y:S05]  /*14ad0*/  WARPSYNC.COLLECTIVE R15, `(.L_x_14168) ;  /* 0x000000000f087348 */ /* 0x000fea0003c00000 */
[----:B------:R0:W1:Y:S02]  /*14ae0*/  SHFL.IDX P6, R14, R13, R12, R11 ;  /* 0x0000000c0d0e7389 */ /* 0x00006400000c000b */
[----:B01----:R-:W-:Y:S01]  /*14af0*/  ENDCOLLECTIVE ;  /* 0x000000000000791b */ /* 0x003fe20003800000 */
.L_x_14168:
        /* <DEDUP_REMOVED lines=14> */
.L_x_14169:
[----:B------:R-:W-:Y:S05]  /*14be0*/  BRA `(.L_x_14170) ;  /* 0xffffffbc002c7947 */ /* 0x000fea000383ffff */
.L_x_14084:
[----:B0-----:R0:W1:Y:S02]  /*14bf0*/  SYNCS.PHASECHK.TRANS64.TRYWAIT P0, [R23+URZ+0x22820], R0 ;  /* 0x02282000170075a7 */ /* 0x001064000800017f */
[----:B-1----:R-:W-:Y:S05]  /*14c00*/  @!P0 NANOSLEEP.SYNCS 0x989680 ;  /* 0x009896800000895d */ /* 0x002fea0003900000 */
[----:B------:R-:W1:Y:S02]  /*14c10*/  @!P0 SYNCS.PHASECHK.TRANS64 P0, [R23+URZ+0x22820], R0 ;  /* 0x02282000170085a7 */ /* 0x000e64000800007f */
[----:B-1----:R-:W-:Y:S05]  /*14c20*/  @!P0 BRA `(.L_x_14084) ;  /* 0xfffffffc00f08947 */ /* 0x002fea000383ffff */
[----:B------:R-:W-:Y:S05]  /*14c30*/  BRA `(.L_x_14171) ;  /* 0xffffffbc00887947 */ /* 0x000fea000383ffff */
.L_x_14087:
[----:B0-----:R0:W1:Y:S02]  /*14c40*/  SYNCS.PHASECHK.TRANS64.TRYWAIT P0, [R33+URZ+0x22860], R0 ;  /* 0x02286000210075a7 */ /* 0x001064000800017f */
[----:B-1----:R-:W-:Y:S05]  /*14c50*/  @!P0 NANOSLEEP.SYNCS 0x989680 ;  /* 0x009896800000895d */ /* 0x002fea0003900000 */
[----:B------:R-:W1:Y:S02]  /*14c60*/  @!P0 SYNCS.PHASECHK.TRANS64 P0, [R33+URZ+0x22860], R0 ;  /* 0x02286000210085a7 */ /* 0x000e64000800007f */
[----:B-1----:R-:W-:Y:S05]  /*14c70*/  @!P0 BRA `(.L_x_14087) ;  /* 0xfffffffc00f08947 */ /* 0x002fea000383ffff */
[----:B------:R-:W-:Y:S05]  /*14c80*/  BRA `(.L_x_14172) ;  /* 0xffffffbc00987947 */ /* 0x000fea000383ffff */
.L_x_14088:
        /* <DEDUP_REMOVED lines=8> */
.L_x_14174:
[----:B------:R-:W-:Y:S05]  /*14d10*/  BSYNC B0 ;  /* 0x0000000000007941 */ /* 0x000fea0003800000 */
.L_x_14173:
        /* <DEDUP_REMOVED lines=13> */
.L_x_14175:
        /* <DEDUP_REMOVED lines=11> */
.L_x_14176:
        /* <DEDUP_REMOVED lines=17> */
.L_x_14177:
[----:B------:R-:W-:Y:S02]  /*14fb0*/  IMAD.MOV.U32 R13, RZ, RZ, R6 ;  /* 0x000000ffff0d7224 */ /* 0x000fe400078e0006 */
[----:B------:R-:W-:Y:S01]  /*14fc0*/  IMAD.MOV.U32 R12, RZ, RZ, 0x2 ;  /* 0x00000002ff0c7424 */ /* 0x000fe200078e00ff */
[----:B------:R-:W-:-:S13]  /*14fd0*/  IADD3 R2, P4, R14, R0, RZ ;  /* 0x000000000e027210 */ /* 0x000fda0007f9e0ff */
[----:B------:R-:W-:Y:S05]  /*14fe0*/  WARPSYNC.COLLECTIVE R15, `(.L_x_14178) ;  /* 0x000000000f087348 */ /* 0x000fea0003c00000 */
[----:B------:R0:W1:Y:S02]  /*14ff0*/  SHFL.IDX P6, R14, R13, R12, R11 ;  /* 0x0000000c0d0e7389 */ /* 0x00006400000c000b */
[----:B01----:R-:W-:Y:S01]  /*15000*/  ENDCOLLECTIVE ;  /* 0x000000000000791b */ /* 0x003fe20003800000 */
.L_x_14178:
        /* <DEDUP_REMOVED lines=17> */
.L_x_14179:
[----:B------:R-:W-:Y:S02]  /*15120*/  IMAD.MOV.U32 R13, RZ, RZ, R6 ;  /* 0x000000ffff0d7224 */ /* 0x000fe400078e0006 */
[----:B------:R-:W-:Y:S01]  /*15130*/  IMAD.MOV.U32 R12, RZ, RZ, 0x3 ;  /* 0x00000003ff0c7424 */ /* 0x000fe200078e00ff */
[----:B------:R-:W-:-:S13]  /*15140*/  IADD3 R2, P4, R14, R0, RZ ;  /* 0x000000000e027210 */ /* 0x000fda0007f9e0ff */
[----:B------:R-:W-:Y:S05]  /*15150*/  WARPSYNC.COLLECTIVE R15, `(.L_x_14180) ;  /* 0x000000000f087348 */ /* 0x000fea0003c00000 */
[----:B------:R0:W1:Y:S02]  /*15160*/  SHFL.IDX P6, R14, R13, R12, R11 ;  /* 0x0000000c0d0e7389 */ /* 0x00006400000c000b */
[----:B01----:R-:W-:Y:S01]  /*15170*/  ENDCOLLECTIVE ;  /* 0x000000000000791b */ /* 0x003fe20003800000 */
.L_x_14180:
        /* <DEDUP_REMOVED lines=17> */
.L_x_14181:
[----:B------:R-:W-:Y:S02]  /*15290*/  IMAD.MOV.U32 R13, RZ, RZ, R6 ;  /* 0x000000ffff0d7224 */ /* 0x000fe400078e0006 */
[----:B------:R-:W-:Y:S01]  /*152a0*/  IMAD.MOV.U32 R12, RZ, RZ, 0x4 ;  /* 0x00000004ff0c7424 */ /* 0x000fe200078e00ff */
[----:B------:R-:W-:-:S13]  /*152b0*/  IADD3 R2, P4, R14, R0, RZ ;  /* 0x000000000e027210 */ /* 0x000fda0007f9e0ff */
[----:B------:R-:W-:Y:S05]  /*152c0*/  WARPSYNC.COLLECTIVE R15, `(.L_x_14182) ;  /* 0x000000000f087348 */ /* 0x000fea0003c00000 */
[----:B------:R0:W1:Y:S02]  /*152d0*/  SHFL.IDX P6, R14, R13, R12, R11 ;  /* 0x0000000c0d0e7389 */ /* 0x00006400000c000b */
[----:B01----:R-:W-:Y:S01]  /*152e0*/  ENDCOLLECTIVE ;  /* 0x000000000000791b */ /* 0x003fe20003800000 */
.L_x_14182:
        /* <DEDUP_REMOVED lines=17> */
.L_x_14183:
[----:B------:R-:W-:Y:S02]  /*15400*/  IMAD.MOV.U32 R13, RZ, RZ, R6 ;  /* 0x000000ffff0d7224 */ /* 0x000fe400078e0006 */
[----:B------:R-:W-:Y:S01]  /*15410*/  IMAD.MOV.U32 R12, RZ, RZ, 0x5 ;  /* 0x00000005ff0c7424 */ /* 0x000fe200078e00ff */
[----:B------:R-:W-:-:S13]  /*15420*/  IADD3 R2, P4, R14, R0, RZ ;  /* 0x000000000e027210 */ /* 0x000fda0007f9e0ff */
[----:B------:R-:W-:Y:S05]  /*15430*/  WARPSYNC.COLLECTIVE R15, `(.L_x_14184) ;  /* 0x000000000f087348 */ /* 0x000fea0003c00000 */
[----:B------:R0:W1:Y:S02]  /*15440*/  SHFL.IDX P6, R14, R13, R12, R11 ;  /* 0x0000000c0d0e7389 */ /* 0x00006400000c000b */
[----:B01----:R-:W-:Y:S01]  /*15450*/  ENDCOLLECTIVE ;  /* 0x000000000000791b */ /* 0x003fe20003800000 */
.L_x_14184:
        /* <DEDUP_REMOVED lines=12> */
.L_x_14185:
        /* <DEDUP_REMOVED lines=9> */
.L_x_14095:
[----:B0-----:R0:W1:Y:S02]  /*155b0*/  SYNCS.PHASECHK.TRANS64.TRYWAIT P0, [R10+URZ+0x22840], R20 ;  /* 0x022840140a0075a7 */ /* 0x001064000800017f */
[----:B-1----:R-:W-:Y:S05]  /*155c0*/  @!P0 NANOSLEEP.SYNCS 0x989680 ;  /* 0x009896800000895d */ /* 0x002fea0003900000 */
[----:B------:R-:W1:Y:S02]  /*155d0*/  @!P0 SYNCS.PHASECHK.TRANS64 P0, [R10+URZ+0x22840], R20 ;  /* 0x022840140a0085a7 */ /* 0x000e64000800007f */
[----:B-1----:R-:W-:Y:S05]  /*155e0*/  @!P0 BRA `(.L_x_14095) ;  /* 0xfffffffc00f08947 */ /* 0x002fea000383ffff */
[----:B------:R-:W-:Y:S05]  /*155f0*/  BRA `(.L_x_14187) ;  /* 0xffffffbc00fc7947 */ /* 0x000fea000383ffff */
.L_x_14096:
        /* <DEDUP_REMOVED lines=8> */
.L_x_14189:
[----:B------:R-:W-:Y:S05]  /*15680*/  BSYNC B1 ;  /* 0x0000000000017941 */ /* 0x000fea0003800000 */
.L_x_14188:
        /* <DEDUP_REMOVED lines=9> */
.L_x_14190:
[----:B------:R-:W-:Y:S02]  /*15720*/  IMAD.MOV.U32 R13, RZ, RZ, R8 ;  /* 0x000000ffff0d7224 */ /* 0x000fe400078e0008 */
[----:B------:R-:W-:Y:S02]  /*15730*/  IMAD.MOV.U32 R12, RZ, RZ, 0x1 ;  /* 0x00000001ff0c7424 */ /* 0x000fe400078e00ff */
[----:B------:R-:W-:-:S07]  /*15740*/  IMAD.MOV.U32 R2, RZ, RZ, R14 ;  /* 0x000000ffff027224 */ /* 0x000fce00078e000e */
[----:B------:R-:W-:Y:S05]  /*15750*/  WARPSYNC.COLLECTIVE R15, `(.L_x_14191) ;  /* 0x000000000f087348 */ /* 0x000fea0003c00000 */
[----:B------:R0:W1:Y:S02]  /*15760*/  SHFL.IDX P6, R14, R13, R12, R11 ;  /* 0x0000000c0d0e7389 */ /* 0x00006400000c000b */
[----:B01----:R-:W-:Y:S01]  /*15770*/  ENDCOLLECTIVE ;  /* 0x000000000000791b */ /* 0x003fe20003800000 */
.L_x_14191:
        /* <DEDUP_REMOVED lines=11> */
.L_x_14192:
[----:B------:R-:W-:Y:S02]  /*15830*/  IMAD.MOV.U32 R13, RZ, RZ, R8 ;  /* 0x000000ffff0d7224 */ /* 0x000fe400078e0008 */
[----:B------:R-:W-:Y:S02]  /*15840*/  IMAD.MOV.U32 R12, RZ, RZ, 0x2 ;  /* 0x00000002ff0c7424 */ /* 0x000fe400078e00ff */
[----:B------:R-:W-:-:S07]  /*15850*/  IMAD.MOV.U32 R2, RZ, RZ, R14 ;  /* 0x000000ffff027224 */ /* 0x000fce00078e000e */
[----:B------:R-:W-:Y:S05]  /*15860*/  WARPSYNC.COLLECTIVE R15, `(.L_x_14193) ;  /* 0x000000000f087348 */ /* 0x000fea0003c00000 */
[----:B------:R0:W1:Y:S02]  /*15870*/  SHFL.IDX P6, R14, R13, R12, R11 ;  /* 0x0000000c0d0e7389 */ /* 0x00006400000c000b */
[----:B01----:R-:W-:Y:S01]  /*15880*/  ENDCOLLECTIVE ;  /* 0x000000000000791b */ /* 0x003fe20003800000 */
.L_x_14193:
        /* <DEDUP_REMOVED lines=11> */
.L_x_14194:
[----:B------:R-:W-:Y:S02]  /*15940*/  IMAD.MOV.U32 R13, RZ, RZ, R8 ;  /* 0x000000ffff0d7224 */ /* 0x000fe400078e0008 */
[----:B------:R-:W-:Y:S02]  /*15950*/  IMAD.MOV.U32 R12, RZ, RZ, 0x3 ;  /* 0x00000003ff0c7424 */ /* 0x000fe400078e00ff */
[----:B------:R-:W-:-:S07]  /*15960*/  IMAD.MOV.U32 R2, RZ, RZ, R14 ;  /* 0x000000ffff027224 */ /* 0x000fce00078e000e */
[----:B------:R-:W-:Y:S05]  /*15970*/  WARPSYNC.COLLECTIVE R15, `(.L_x_14195) ;  /* 0x000000000f087348 */ /* 0x000fea0003c00000 */
[----:B------:R0:W1:Y:S02]  /*15980*/  SHFL.IDX P6, R14, R13, R12, R11 ;  /* 0x0000000c0d0e7389 */ /* 0x00006400000c000b */
[----:B01----:R-:W-:Y:S01]  /*15990*/  ENDCOLLECTIVE ;  /* 0x000000000000791b */ /* 0x003fe20003800000 */
.L_x_14195:
        /* <DEDUP_REMOVED lines=11> */
.L_x_14196:
[----:B------:R-:W-:Y:S02]  /*15a50*/  IMAD.MOV.U32 R13, RZ, RZ, R8 ;  /* 0x000000ffff0d7224 */ /* 0x000fe400078e0008 */
[----:B------:R-:W-:Y:S02]  /*15a60*/  IMAD.MOV.U32 R12, RZ, RZ, 0x4 ;  /* 0x00000004ff0c7424 */ /* 0x000fe400078e00ff */
[----:B------:R-:W-:-:S07]  /*15a70*/  IMAD.MOV.U32 R2, RZ, RZ, R14 ;  /* 0x000000ffff027224 */ /* 0x000fce00078e000e */
[----:B------:R-:W-:Y:S05]  /*15a80*/  WARPSYNC.COLLECTIVE R15, `(.L_x_14197) ;  /* 0x000000000f087348 */ /* 0x000fea0003c00000 */
[----:B------:R0:W1:Y:S02]  /*15a90*/  SHFL.IDX P6, R14, R13, R12, R11 ;  /* 0x0000000c0d0e7389 */ /* 0x00006400000c000b */
[----:B01----:R-:W-:Y:S01]  /*15aa0*/  ENDCOLLECTIVE ;  /* 0x000000000000791b */ /* 0x003fe20003800000 */
.L_x_14197:
        /* <DEDUP_REMOVED lines=11> */
.L_x_14198:
[----:B------:R-:W-:Y:S02]  /*15b60*/  IMAD.MOV.U32 R13, RZ, RZ, R8 ;  /* 0x000000ffff0d7224 */ /* 0x000fe400078e0008 */
[----:B------:R-:W-:Y:S02]  /*15b70*/  IMAD.MOV.U32 R12, RZ, RZ, 0x5 ;  /* 0x00000005ff0c7424 */ /* 0x000fe400078e00ff */
[----:B------:R-:W-:-:S07]  /*15b80*/  IMAD.MOV.U32 R2, RZ, RZ, R14 ;  /* 0x000000ffff027224 */ /* 0x000fce00078e000e */
[----:B------:R-:W-:Y:S05]  /*15b90*/  WARPSYNC.COLLECTIVE R15, `(.L_x_14199) ;  /* 0x000000000f087348 */ /* 0x000fea0003c00000 */
[----:B------:R0:W1:Y:S02]  /*15ba0*/  SHFL.IDX P6, R14, R13, R12, R11 ;  /* 0x0000000c0d0e7389 */ /* 0x00006400000c000b */
[----:B01----:R-:W-:Y:S01]  /*15bb0*/  ENDCOLLECTIVE ;  /* 0x000000000000791b */ /* 0x003fe20003800000 */
.L_x_14199:
        /* <DEDUP_REMOVED lines=11> */
.L_x_14200:
[----:B------:R-:W-:Y:S05]  /*15c70*/  BRA `(.L_x_14201) ;  /* 0xffffffbc00247947 */ /* 0x000fea000383ffff */
.L_x_14101:
[----:B--2---:R2:W3:Y:S02]  /*15c80*/  SYNCS.PHASECHK.TRANS64.TRYWAIT P0, [R10+URZ+0x22860], R20 ;  /* 0x022860140a0075a7 */ /* 0x0044e4000800017f */
[----:B---3--:R-:W-:Y:S05]  /*15c90*/  @!P0 NANOSLEEP.SYNCS 0x989680 ;  /* 0x009896800000895d */ /* 0x008fea0003900000 */
[----:B------:R-:W3:Y:S02]  /*15ca0*/  @!P0 SYNCS.PHASECHK.TRANS64 P0, [R10+URZ+0x22860], R20 ;  /* 0x022860140a0085a7 */ /* 0x000ee4000800007f */
[----:B---3--:R-:W-:Y:S05]  /*15cb0*/  @!P0 BRA `(.L_x_14101) ;  /* 0xfffffffc00f08947 */ /* 0x008fea000383ffff */
[----:B------:R-:W-:Y:S05]  /*15cc0*/  BRA `(.L_x_14202) ;  /* 0xffffffbc00747947 */ /* 0x000fea000383ffff */
.L_x_14102:
        /* <DEDUP_REMOVED lines=8> */
.L_x_14204:
[----:B------:R-:W-:Y:S05]  /*15d50*/  BSYNC B1 ;  /* 0x0000000000017941 */ /* 0x000fea0003800000 */
.L_x_14203:
        /* <DEDUP_REMOVED lines=9> */
.L_x_14205:
[----:B------:R-:W-:Y:S02]  /*15df0*/  IMAD.MOV.U32 R13, RZ, RZ, R25 ;  /* 0x000000ffff0d7224 */ /* 0x000fe400078e0019 */
[----:B------:R-:W-:Y:S01]  /*15e00*/  IMAD.MOV.U32 R12, RZ, RZ, 0x1 ;  /* 0x00000001ff0c7424 */ /* 0x000fe200078e00ff */
[----:B------:R-:W-:-:S13]  /*15e10*/  IADD3 R2, P0, R14, R0, RZ ;  /* 0x000000000e027210 */ /* 0x000fda0007f1e0ff */
[----:B------:R-:W-:Y:S05]  /*15e20*/  WARPSYNC.COLLECTIVE R15, `(.L_x_14206) ;  /* 0x000000000f087348 */ /* 0x000fea0003c00000 */
[----:B------:R0:W1:Y:S02]  /*15e30*/  SHFL.IDX P6, R14, R13, R12, R11 ;  /* 0x0000000c0d0e7389 */ /* 0x00006400000c000b */
[----:B01----:R-:W-:Y:S01]  /*15e40*/  ENDCOLLECTIVE ;  /* 0x000000000000791b */ /* 0x003fe20003800000 */
.L_x_14206:
        /* <DEDUP_REMOVED lines=13> */
.L_x_14207:
[----:B------:R-:W-:Y:S02]  /*15f20*/  IMAD.MOV.U32 R13, RZ, RZ, R25 ;  /* 0x000000ffff0d7224 */ /* 0x000fe400078e0019 */
[----:B------:R-:W-:Y:S01]  /*15f30*/  IMAD.MOV.U32 R12, RZ, RZ, 0x2 ;  /* 0x00000002ff0c7424 */ /* 0x000fe200078e00ff */
[----:B------:R-:W-:-:S13]  /*15f40*/  IADD3 R2, P0, R14, R0, RZ ;  /* 0x000000000e027210 */ /* 0x000fda0007f1e0ff */
[----:B------:R-:W-:Y:S05]  /*15f50*/  WARPSYNC.COLLECTIVE R15, `(.L_x_14208) ;  /* 0x000000000f087348 */ /* 0x000fea0003c00000 */
[----:B------:R0:W1:Y:S02]  /*15f60*/  SHFL.IDX P6, R14, R13, R12, R11 ;  /* 0x0000000c0d0e7389 */ /* 0x00006400000c000b */
[----:B01----:R-:W-:Y:S01]  /*15f70*/  ENDCOLLECTIVE ;  /* 0x000000000000791b */ /* 0x003fe20003800000 */
.L_x_14208:
        /* <DEDUP_REMOVED lines=13> */
.L_x_14209:
[----:B------:R-:W-:Y:S02]  /*16050*/  IMAD.MOV.U32 R13, RZ, RZ, R25 ;  /* 0x000000ffff0d7224 */ /* 0x000fe400078e0019 */
[----:B------:R-:W-:Y:S02]  /*16060*/  IMAD.MOV.U32 R12, RZ, RZ, 0x3 ;  /* 0x00000003ff0c7424 */ /* 0x000fe400078e00ff */
[----:B------:R-:W-:-:S07]  /*16070*/  IMAD.MOV.U32 R8, RZ, RZ, R14 ;  /* 0x000000ffff087224 */ /* 0x000fce00078e000e */
[----:B------:R-:W-:Y:S05]  /*16080*/  WARPSYNC.COLLECTIVE R15, `(.L_x_14210) ;  /* 0x000000000f087348 */ /* 0x000fea0003c00000 */
[----:B------:R0:W1:Y:S02]  /*16090*/  SHFL.IDX P6, R14, R13, R12, R11 ;  /* 0x0000000c0d0e7389 */ /* 0x00006400000c000b */
[----:B01----:R-:W-:Y:S01]  /*160a0*/  ENDCOLLECTIVE ;  /* 0x000000000000791b */ /* 0x003fe20003800000 */
.L_x_14210:
        /* <DEDUP_REMOVED lines=14> */
.L_x_14211:
[----:B------:R-:W-:Y:S02]  /*16190*/  IMAD.MOV.U32 R13, RZ, RZ, R25 ;  /* 0x000000ffff0d7224 */ /* 0x000fe400078e0019 */
[----:B------:R-:W-:Y:S01]  /*161a0*/  IMAD.MOV.U32 R12, RZ, RZ, 0x4 ;  /* 0x00000004ff0c7424 */ /* 0x000fe200078e00ff */
[----:B------:R-:W-:-:S13]  /*161b0*/  IADD3 R2, P0, R14, R0, RZ ;  /* 0x000000000e027210 */ /* 0x000fda0007f1e0ff */
[----:B------:R-:W-:Y:S05]  /*161c0*/  WARPSYNC.COLLECTIVE R15, `(.L_x_14212) ;  /* 0x000000000f087348 */ /* 0x000fea0003c00000 */
[----:B------:R0:W1:Y:S02]  /*161d0*/  SHFL.IDX P6, R14, R13, R12, R11 ;  /* 0x0000000c0d0e7389 */ /* 0x00006400000c000b */
[----:B01----:R-:W-:Y:S01]  /*161e0*/  ENDCOLLECTIVE ;  /* 0x000000000000791b */ /* 0x003fe20003800000 */
.L_x_14212:
        /* <DEDUP_REMOVED lines=13> */
.L_x_14213:
[----:B------:R-:W-:Y:S02]  /*162c0*/  IMAD.MOV.U32 R13, RZ, RZ, R25 ;  /* 0x000000ffff0d7224 */ /* 0x000fe400078e0019 */
[----:B------:R-:W-:Y:S01]  /*162d0*/  IMAD.MOV.U32 R12, RZ, RZ, 0x5 ;  /* 0x00000005ff0c7424 */ /* 0x000fe200078e00ff */
[----:B------:R-:W-:-:S13]  /*162e0*/  IADD3 R2, P0, R14, R0, RZ ;  /* 0x000000000e027210 */ /* 0x000fda0007f1e0ff */
[----:B------:R-:W-:Y:S05]  /*162f0*/  WARPSYNC.COLLECTIVE R15, `(.L_x_14214) ;  /* 0x000000000f087348 */ /* 0x000fea0003c00000 */
[----:B------:R0:W1:Y:S02]  /*16300*/  SHFL.IDX P6, R14, R13, R12, R11 ;  /* 0x0000000c0d0e7389 */ /* 0x00006400000c000b */
[----:B01----:R-:W-:Y:S01]  /*16310*/  ENDCOLLECTIVE ;  /* 0x000000000000791b */ /* 0x003fe20003800000 */
.L_x_14214:
        /* <DEDUP_REMOVED lines=13> */
.L_x_14215:
[----:B------:R-:W-:Y:S05]  /*163f0*/  BRA `(.L_x_14216) ;  /* 0xffffffb800b47947 */ /* 0x000fea000383ffff */
.L_x_14110:
        /* <DEDUP_REMOVED lines=8> */
.L_x_14218:
[----:B------:R-:W-:Y:S05]  /*16480*/  BSYNC B0 ;  /* 0x0000000000007941 */ /* 0x000fea0003800000 */
.L_x_14217:
        /* <DEDUP_REMOVED lines=9> */
.L_x_14219:
        /* <DEDUP_REMOVED lines=24> */
.L_x_14220:
[----:B------:R-:W-:Y:S01]  /*166a0*/  IMAD.MOV.U32 R12, RZ, RZ, 0x2 ;  /* 0x00000002ff0c7424 */ /* 0x000fe200078e00ff */
[----:B------:R-:W-:-:S05]  /*166b0*/  SEL R14, R14, RZ, P1 ;  /* 0x000000ff0e0e7207 */ /* 0x000fca0000800000 */
[----:B------:R-:W-:-:S04]  /*166c0*/  IMAD.IADD R5, R13, 0x1, R14 ;  /* 0x000000010d057824 */ /* 0x000fc800078e020e */
[----:B------:R-:W-:-:S07]  /*166d0*/  IMAD.MOV.U32 R13, RZ, RZ, R5 ;  /* 0x000000ffff0d7224 */ /* 0x000fce00078e0005 */
[----:B------:R-:W-:Y:S05]  /*166e0*/  WARPSYNC.COLLECTIVE R15, `(.L_x_14221) ;  /* 0x000000000f087348 */ /* 0x000fea0003c00000 */
[----:B------:R0:W1:Y:S02]  /*166f0*/  SHFL.UP P6, R14, R13, R12, R11 ;  /* 0x0400000c0d0e7389 */ /* 0x00006400000c000b */
[----:B01----:R-:W-:Y:S01]  /*16700*/  ENDCOLLECTIVE ;  /* 0x000000000000791b */ /* 0x003fe20003800000 */
.L_x_14221:
[----:B------:R-:W-:Y:S01]  /*16710*/  IMAD.MOV.U32 R12, RZ, RZ, 0x4 ;  /* 0x00000004ff0c7424 */ /* 0x000fe200078e00ff */
[----:B------:R-:W-:-:S05]  /*16720*/  SEL R2, R14, RZ, P2 ;  /* 0x000000ff0e027207 */ /* 0x000fca0001000000 */
[----:B------:R-:W-:-:S04]  /*16730*/  IMAD.IADD R2, R5, 0x1, R2 ;  /* 0x0000000105027824 */ /* 0x000fc800078e0202 */
[----:B------:R-:W-:-:S07]  /*16740*/  IMAD.MOV.U32 R13, RZ, RZ, R2 ;  /* 0x000000ffff0d7224 */ /* 0x000fce00078e0002 */
[----:B------:R-:W-:Y:S05]  /*16750*/  WARPSYNC.COLLECTIVE R15, `(.L_x_14222) ;  /* 0x000000000f087348 */ /* 0x000fea0003c00000 */
[----:B------:R0:W1:Y:S02]  /*16760*/  SHFL.UP P6, R14, R13, R12, R11 ;  /* 0x0400000c0d0e7389 */ /* 0x00006400000c000b */
[----:B01----:R-:W-:Y:S01]  /*16770*/  ENDCOLLECTIVE ;  /* 0x000000000000791b */ /* 0x003fe20003800000 */
.L_x_14222:
[----:B------:R-:W-:Y:S01]  /*16780*/  IMAD.MOV.U32 R12, RZ, RZ, 0x8 ;  /* 0x00000008ff0c7424 */ /* 0x000fe200078e00ff */
[----:B------:R-:W-:-:S05]  /*16790*/  SEL R3, R14, RZ, P3 ;  /* 0x000000ff0e037207 */ /* 0x000fca0001800000 */
[----:B------:R-:W-:-:S04]  /*167a0*/  IMAD.IADD R3, R2, 0x1, R3 ;  /* 0x0000000102037824 */ /* 0x000fc800078e0203 */
[----:B------:R-:W-:-:S07]  /*167b0*/  IMAD.MOV.U32 R13, RZ, RZ, R3 ;  /* 0x000000ffff0d7224 */ /* 0x000fce00078e0003 */
[----:B------:R-:W-:Y:S05]  /*167c0*/  WARPSYNC.COLLECTIVE R15, `(.L_x_14223) ;  /* 0x000000000f087348 */ /* 0x000fea0003c00000 */
[----:B------:R0:W1:Y:S02]  /*167d0*/  SHFL.UP P6, R14, R13, R12, R11 ;  /* 0x0400000c0d0e7389 */ /* 0x00006400000c000b */
[----:B01----:R-:W-:Y:S01]  /*167e0*/  ENDCOLLECTIVE ;  /* 0x000000000000791b */ /* 0x003fe20003800000 */
.L_x_14223:
[----:B------:R-:W-:Y:S01]  /*167f0*/  IMAD.MOV.U32 R12, RZ, RZ, 0x10 ;  /* 0x00000010ff0c7424 */ /* 0x000fe200078e00ff */
[----:B------:R-:W-:-:S05]  /*16800*/  SEL R14, R14, RZ, P4 ;  /* 0x000000ff0e0e7207 */ /* 0x000fca0002000000 */
[----:B------:R-:W-:-:S04]  /*16810*/  IMAD.IADD R5, R3, 0x1, R14 ;  /* 0x0000000103057824 */ /* 0x000fc800078e020e */
[----:B------:R-:W-:-:S07]  /*16820*/  IMAD.MOV.U32 R13, RZ, RZ, R5 ;  /* 0x000000ffff0d7224 */ /* 0x000fce00078e0005 */
[----:B------:R-:W-:Y:S05]  /*16830*/  WARPSYNC.COLLECTIVE R15, `(.L_x_14224) ;  /* 0x000000000f087348 */ /* 0x000fea0003c00000 */
[----:B------:R0:W1:Y:S02]  /*16840*/  SHFL.UP P6, R14, R13, R12, R11 ;  /* 0x0400000c0d0e7389 */ /* 0x00006400000c000b */
[----:B01----:R-:W-:Y:S01]  /*16850*/  ENDCOLLECTIVE ;  /* 0x000000000000791b */ /* 0x003fe20003800000 */
.L_x_14224:
        /* <DEDUP_REMOVED lines=8> */
.L_x_14225:
[----:B------:R-:W-:Y:S05]  /*168e0*/  BRA `(.L_x_14226) ;  /* 0xffffffbc00147947 */ /* 0x000fea000383ffff */
.L_x_14113:
[----:B------:R-:W-:Y:S01]  /*168f0*/  BSSY B0, `(.L_x_14227) ;  /* 0x0000007000007945 */ /* 0x000fe20003800000 */
[----:B------:R-:W-:Y:S02]  /*16900*/  IMAD.MOV.U32 R12, RZ, RZ, 0x1 ;  /* 0x00000001ff0c7424 */ /* 0x000fe400078e00ff */
[----:B------:R-:W-:Y:S02]  /*16910*/  IMAD.MOV.U32 R11, RZ, RZ, RZ ;  /* 0x000000ffff0b7224 */ /* 0x000fe400078e00ff */
[----:B------:R-:W-:-:S07]  /*16920*/  IMAD.MOV.U32 R15, RZ, RZ, -0x1 ;  /* 0xffffffffff0f7424 */ /* 0x000fce00078e00ff */
[----:B01----:R-:W-:Y:S05]  /*16930*/  WARPSYNC.COLLECTIVE R15, `(.L_x_14228) ;  /* 0x000000000f087348 */ /* 0x003fea0003c00000 */
[----:B------:R2:W3:Y:S02]  /*16940*/  SHFL.UP P6, R14, R13, R12, R11 ;  /* 0x0400000c0d0e7389 */ /* 0x0004e400000c000b */
[----:B0123--:R-:W-:Y:S01]  /*16950*/  ENDCOLLECTIVE ;  /* 0x000000000000791b */ /* 0x00ffe20003800000 */
.L_x_14228:
[----:B------:R-:W-:Y:S05]  /*16960*/  BSYNC B0 ;  /* 0x0000000000007941 */ /* 0x000fea0003800000 */
.L_x_14227:
        /* <DEDUP_REMOVED lines=8> */
.L_x_14229:
[----:B------:R-:W-:Y:S01]  /*169f0*/  IMAD.MOV.U32 R12, RZ, RZ, 0x4 ;  /* 0x00000004ff0c7424 */ /* 0x000fe200078e00ff */
[----:B------:R-:W-:-:S05]  /*16a00*/  SEL R2, R14, RZ, P2 ;  /* 0x000000ff0e027207 */ /* 0x000fca0001000000 */
[----:B------:R-:W-:-:S04]  /*16a10*/  IMAD.IADD R2, R13, 0x1, R2 ;  /* 0x000000010d027824 */ /* 0x000fc800078e0202 */
[----:B------:R-:W-:-:S07]  /*16a20*/  IMAD.MOV.U32 R13, RZ, RZ, R2 ;  /* 0x000000ffff0d7224 */ /* 0x000fce00078e0002 */
[----:B------:R-:W-:Y:S05]  /*16a30*/  WARPSYNC.COLLECTIVE R15, `(.L_x_14230) ;  /* 0x000000000f087348 */ /* 0x000fea0003c00000 */
[----:B------:R0:W1:Y:S02]  /*16a40*/  SHFL.UP P6, R14, R13, R12, R11 ;  /* 0x0400000c0d0e7389 */ /* 0x00006400000c000b */
[----:B01----:R-:W-:Y:S01]  /*16a50*/  ENDCOLLECTIVE ;  /* 0x000000000000791b */ /* 0x003fe20003800000 */
.L_x_14230:
[----:B------:R-:W-:Y:S01]  /*16a60*/  IMAD.MOV.U32 R12, RZ, RZ, 0x8 ;  /* 0x00000008ff0c7424 */ /* 0x000fe200078e00ff */
[----:B------:R-:W-:-:S05]  /*16a70*/  SEL R3, R14, RZ, P3 ;  /* 0x000000ff0e037207 */ /* 0x000fca0001800000 */
[----:B------:R-:W-:-:S04]  /*16a80*/  IMAD.IADD R3, R2, 0x1, R3 ;  /* 0x0000000102037824 */ /* 0x000fc800078e0203 */
[----:B------:R-:W-:-:S07]  /*16a90*/  IMAD.MOV.U32 R13, RZ, RZ, R3 ;  /* 0x000000ffff0d7224 */ /* 0x000fce00078e0003 */
[----:B------:R-:W-:Y:S05]  /*16aa0*/  WARPSYNC.COLLECTIVE R15, `(.L_x_14231) ;  /* 0x000000000f087348 */ /* 0x000fea0003c00000 */
[----:B------:R0:W1:Y:S02]  /*16ab0*/  SHFL.UP P6, R14, R13, R12, R11 ;  /* 0x0400000c0d0e7389 */ /* 0x00006400000c000b */
[----:B01----:R-:W-:Y:S01]  /*16ac0*/  ENDCOLLECTIVE ;  /* 0x000000000000791b */ /* 0x003fe20003800000 */
.L_x_14231:
[----:B------:R-:W-:Y:S01]  /*16ad0*/  IMAD.MOV.U32 R12, RZ, RZ, 0x10 ;  /* 0x00000010ff0c7424 */ /* 0x000fe200078e00ff */
[----:B------:R-:W-:-:S05]  /*16ae0*/  SEL R14, R14, RZ, P4 ;  /* 0x000000ff0e0e7207 */ /* 0x000fca0002000000 */
[----:B------:R-:W-:-:S04]  /*16af0*/  IMAD.IADD R5, R3, 0x1, R14 ;  /* 0x0000000103057824 */ /* 0x000fc800078e020e */
[----:B------:R-:W-:-:S07]  /*16b00*/  IMAD.MOV.U32 R13, RZ, RZ, R5 ;  /* 0x000000ffff0d7224 */ /* 0x000fce00078e0005 */
[----:B------:R-:W-:Y:S05]  /*16b10*/  WARPSYNC.COLLECTIVE R15, `(.L_x_14232) ;  /* 0x000000000f087348 */ /* 0x000fea0003c00000 */
[----:B------:R0:W1:Y:S02]  /*16b20*/  SHFL.UP P6, R14, R13, R12, R11 ;  /* 0x0400000c0d0e7389 */ /* 0x00006400000c000b */
[----:B01----:R-:W-:Y:S01]  /*16b30*/  ENDCOLLECTIVE ;  /* 0x000000000000791b */ /* 0x003fe20003800000 */
.L_x_14232:
        /* <DEDUP_REMOVED lines=8> */
.L_x_14233:
[----:B------:R-:W-:Y:S05]  /*16bc0*/  BRA `(.L_x_14234) ;  /* 0xffffffbc00007947 */ /* 0x000fea000383ffff */
.L_x_14115:
[----:B------:R-:W-:Y:S01]  /*16bd0*/  BSSY B0, `(.L_x_14235) ;  /* 0x0000006000007945 */ /* 0x000fe20003800000 */
[----:B------:R-:W-:Y:S01]  /*16be0*/  PLOP3.LUT P6, PT, P6, PT, PT, 0x8, 0x0 ;  /* 0x000000000000781c */ /* 0x000fe200037ce170 */
[----:B------:R-:W-:-:S12]  /*16bf0*/  IMAD.MOV.U32 R15, RZ, RZ, -0x1 ;  /* 0xffffffffff0f7424 */ /* 0x000fd800078e00ff */
[----:B012---:R-:W-:Y:S05]  /*16c00*/  WARPSYNC.COLLECTIVE R15, `(.L_x_14236) ;  /* 0x000000000f087348 */ /* 0x007fea0003c00000 */
[----:B------:R-:W-:Y:S01]  /*16c10*/  VOTE.ANY R14, PT, P6 ;  /* 0x00000000000e7806 */ /* 0x000fe200030e0100 */
[----:B012---:R-:W-:Y:S06]  /*16c20*/  ENDCOLLECTIVE ;  /* 0x000000000000791b */ /* 0x007fec0003800000 */
.L_x_14236:
[----:B------:R-:W-:Y:S05]  /*16c30*/  BSYNC B0 ;  /* 0x0000000000007941 */ /* 0x000fea0003800000 */
.L_x_14235:
        /* <DEDUP_REMOVED lines=8> */
.L_x_14237:
[----:B------:R-:W-:Y:S02]  /*16cc0*/  IMAD.IADD R19, R12, 0x1, R19 ;  /* 0x000000010c137824 */ /* 0x000fe400078e0213 */
[----:B------:R-:W-:Y:S02]  /*16cd0*/  IMAD.MOV.U32 R13, RZ, RZ, R4 ;  /* 0x000000ffff0d7224 */ /* 0x000fe400078e0004 */
[----:B------:R-:W-:-:S07]  /*16ce0*/  IMAD.MOV.U32 R17, RZ, RZ, R14 ;  /* 0x000000ffff117224 */ /* 0x000fce00078e000e */
[----:B------:R-:W-:Y:S05]  /*16cf0*/  WARPSYNC.COLLECTIVE R15, `(.L_x_14238) ;  /* 0x000000000f087348 */ /* 0x000fea0003c00000 */
[----:B------:R0:W1:Y:S02]  /*16d00*/  SHFL.IDX P6, R14, R13, R12, R11 ;  /* 0x0000000c0d0e7389 */ /* 0x00006400000c000b */
[----:B01----:R-:W-:Y:S01]  /*16d10*/  ENDCOLLECTIVE ;  /* 0x000000000000791b */ /* 0x003fe20003800000 */
.L_x_14238:
[----:B------:R-:W-:Y:S01]  /*16d20*/  IMAD.MOV.U32 R4, RZ, RZ, R14 ;  /* 0x000000ffff047224 */ /* 0x000fe200078e000e */
[----:B------:R-:W-:Y:S06]  /*16d30*/  BRA `(.L_x_14239) ;  /* 0xffffffb800e47947 */ /* 0x000fec000383ffff */
.L_x_14117:
[----:B------:R-:W-:Y:S01]  /*16d40*/  BSSY B0, `(.L_x_14240) ;  /* 0x0000007000007945 */ /* 0x000fe20003800000 */
[----:B------:R-:W-:Y:S02]  /*16d50*/  IMAD.MOV.U32 R13, RZ, RZ, R2 ;  /* 0x000000ffff0d7224 */ /* 0x000fe400078e0002 */
[----:B------:R-:W-:Y:S02]  /*16d60*/  IMAD.MOV.U32 R11, RZ, RZ, 0x1f ;  /* 0x0000001fff0b7424 */ /* 0x000fe400078e00ff */
[----:B------:R-:W-:-:S07]  /*16d70*/  IMAD.MOV.U32 R15, RZ, RZ, -0x1 ;  /* 0xffffffffff0f7424 */ /* 0x000fce00078e00ff */
[----:B012-4-:R-:W-:Y:S05]  /*16d80*/  WARPSYNC.COLLECTIVE R15, `(.L_x_14241) ;  /* 0x000000000f087348 */ /* 0x017fea0003c00000 */
[----:B------:R3:W0:Y:S02]  /*16d90*/  SHFL.IDX P6, R14, R13, R12, R11 ;  /* 0x0000000c0d0e7389 */ /* 0x00062400000c000b */
[----:B01234-:R-:W-:Y:S01]  /*16da0*/  ENDCOLLECTIVE ;  /* 0x000000000000791b */ /* 0x01ffe20003800000 */
.L_x_14241:
[----:B------:R-:W-:Y:S05]  /*16db0*/  BSYNC B0 ;  /* 0x0000000000007941 */ /* 0x000fea0003800000 */
.L_x_14240:
[----:B------:R-:W-:Y:S01]  /*16dc0*/  IMAD.MOV.U32 R6, RZ, RZ, R14 ;  /* 0x000000ffff067224 */ /* 0x000fe200078e000e */
[----:B------:R-:W-:Y:S06]  /*16dd0*/  BRA `(.L_x_14116) ;  /* 0xffffffb800d47947 */ /* 0x000fec000383ffff */
.L_x_14123:
[----:B-1----:R1:W4:Y:S02]  /*16de0*/  SYNCS.PHASECHK.TRANS64.TRYWAIT P0, [R7+URZ+0x22820], R0 ;  /* 0x02282000070075a7 */ /* 0x002324000800017f */
[----:B----4-:R-:W-:Y:S05]  /*16df0*/  @!P0 NANOSLEEP.SYNCS 0x989680 ;  /* 0x009896800000895d */ /* 0x010fea0003900000 */
[----:B------:R-:W4:Y:S02]  /*16e00*/  @!P0 SYNCS.PHASECHK.TRANS64 P0, [R7+URZ+0x22820], R0 ;  /* 0x02282000070085a7 */ /* 0x000f24000800007f */
[----:B----4-:R-:W-:Y:S05]  /*16e10*/  @!P0 BRA `(.L_x_14123) ;  /* 0xfffffffc00f08947 */ /* 0x010fea000383ffff */
[----:B------:R-:W-:Y:S05]  /*16e20*/  BRA `(.L_x_14242) ;  /* 0xffffffc4002c7947 */ /* 0x000fea000383ffff */
.L_x_14124:
        /* <DEDUP_REMOVED lines=11> */
.L_x_14244:
[----:B------:R-:W-:Y:S05]  /*16ee0*/  BSYNC B0 ;  /* 0x0000000000007941 */ /* 0x000fea0003800000 */
.L_x_14243:
[----:B------:R-:W-:Y:S05]  /*16ef0*/  BRA `(.L_x_14245) ;  /* 0xffffffc400147947 */ /* 0x000fea000383ffff */
.L_x_14127:
[----:B------:R-:W-:Y:S01]  /*16f00*/  BSSY B1, `(.L_x_14246) ;  /* 0x0000006000017945 */ /* 0x000fe20003800000 */
[----:B------:R-:W-:-:S07]  /*16f10*/  IMAD.MOV.U32 R15, RZ, RZ, -0x1 ;  /* 0xffffffffff0f7424 */ /* 0x000fce00078e00ff */
[----:B0123--:R-:W-:Y:S05]  /*16f20*/  WARPSYNC.COLLECTIVE R15, `(.L_x_14247) ;  /* 0x000000000f0c7348 */ /* 0x00ffea0003c00000 */
[----:B------:R-:W-:Y:S02]  /*16f30*/  ELECT P6, UR62, PT ;  /* 0x00000000003e782f */ /* 0x000fe400038c0000 */
[----:B------:R-:W-:Y:S01]  /*16f40*/  MOV R14, UR62 ;  /* 0x0000003e000e7c02 */ /* 0x000fe20008000f00 */
[----:B0123--:R-:W-:Y:S10]  /*16f50*/  ENDCOLLECTIVE ;  /* 0x000000000000791b */ /* 0x00fff40003800000 */
.L_x_14247:
[----:B------:R-:W-:Y:S05]  /*16f60*/  BSYNC B1 ;  /* 0x0000000000017941 */ /* 0x000fea0003800000 */
.L_x_14246:
[----:B------:R-:W-:Y:S05]  /*16f70*/  BRA `(.L_x_14248) ;  /* 0xffffffc4000c7947 */ /* 0x000fea000383ffff */
.L_x_14129:
[----:B-1----:R1:W4:Y:S02]  /*16f80*/  SYNCS.PHASECHK.TRANS64.TRYWAIT P1, [R5+URZ+0x22840], R0 ;  /* 0x02284000050075a7 */ /* 0x002324000802017f */
[----:B----4-:R-:W-:Y:S05]  /*16f90*/  @!P1 NANOSLEEP.SYNCS 0x989680 ;  /* 0x009896800000995d */ /* 0x010fea0003900000 */
[----:B------:R-:W4:Y:S02]  /*16fa0*/  @!P1 SYNCS.PHASECHK.TRANS64 P1, [R5+URZ+0x22840], R0 ;  /* 0x02284000050095a7 */ /* 0x000f24000802007f */
[----:B----4-:R-:W-:Y:S05]  /*16fb0*/  @!P1 BRA `(.L_x_14129) ;  /* 0xfffffffc00f09947 */ /* 0x010fea000383ffff */
[----:B------:R-:W-:Y:S05]  /*16fc0*/  BRA `(.L_x_14249) ;  /* 0xffffffc4002c7947 */ /* 0x000fea000383ffff */
.L_x_14131:
[----:B----4-:R4:W0:Y:S02]  /*16fd0*/  SYNCS.PHASECHK.TRANS64.TRYWAIT P1, [R3+URZ+0x22840], R2 ;  /* 0x02284002030075a7 */ /* 0x010824000802017f */
[----:B0-----:R-:W-:Y:S05]  /*16fe0*/  @!P1 NANOSLEEP.SYNCS 0x989680 ;  /* 0x009896800000995d */ /* 0x001fea0003900000 */
[----:B------:R-:W0:Y:S02]  /*16ff0*/  @!P1 SYNCS.PHASECHK.TRANS64 P1, [R3+URZ+0x22840], R2 ;  /* 0x02284002030095a7 */ /* 0x000e24000802007f */
[----:B0-----:R-:W-:Y:S05]  /*17000*/  @!P1 BRA `(.L_x_14131) ;  /* 0xfffffffc00f09947 */ /* 0x001fea000383ffff */
[----:B------:R-:W-:Y:S05]  /*17010*/  BRA `(.L_x_14250) ;  /* 0xffffffc400387947 */ /* 0x000fea000383ffff */
.L_x_14133:
[----:B------:R0:W0:Y:S02]  /*17020*/  SYNCS.PHASECHK.TRANS64.TRYWAIT P1, [R5+URZ+0x22860], R0 ;  /* 0x02286000050075a7 */ /* 0x000024000802017f */
[----:B0-----:R-:W-:Y:S05]  /*17030*/  @!P1 NANOSLEEP.SYNCS 0x989680 ;  /* 0x009896800000995d */ /* 0x001fea0003900000 */
[----:B------:R-:W0:Y:S02]  /*17040*/  @!P1 SYNCS.PHASECHK.TRANS64 P1, [R5+URZ+0x22860], R0 ;  /* 0x02286000050095a7 */ /* 0x000e24000802007f */
[----:B0-----:R-:W-:Y:S05]  /*17050*/  @!P1 BRA `(.L_x_14133) ;  /* 0xfffffffc00f09947 */ /* 0x001fea000383ffff */
[----:B------:R-:W-:Y:S05]  /*17060*/  BRA `(.L_x_14251) ;  /* 0xffffffc400347947 */ /* 0x000fea000383ffff */
.L_x_14252:
        /* <DEDUP_REMOVED lines=9> */
.L_x_15678:


//--------------------- .text._ZN7cutlass13device_kernelIN5flash11enable_sm90INS1_16FlashAttnFwdSm90INS1_25CollectiveMainloopFwdSm90ILi2EN4cute5tupleIJNS5_1CILi1EEES8_S8_EEENS6_IJNS7_ILi128EEENS7_ILi96EEENS7_ILi64EEEEEELi256ENS_6half_tEfNS_4arch4Sm90ELb1ELb0ELb0ELb1ELb1ELb1ELb0ELb1ELb0ELb1ELb1ELb0EEENS1_21CollectiveEpilogueFwdINS6_IJSA_NS7_ILi256EEESB_EEES9_SE_SG_Li256ELb1ELb1ELb1ELb0EEENS1_36VarlenDynamicPersistentTileSchedulerILi128ELi96ELi256ELi128ELb1ELb1ELb1ELb1ELb1ELb1EEEEEEEEEvNT_6ParamsE --------------------------
	.section	.text._ZN7cutlass13device_kernelIN5flash11enable_sm90INS1_16FlashAttnFwdSm90INS1_25CollectiveMainloopFwdSm90ILi2EN4cute5tupleIJNS5_1CILi1EEES8_S8_EEENS6_IJNS7_ILi128EEENS7_ILi96EEENS7_ILi64EEEEEELi256ENS_6half_tEfNS_4arch4Sm90ELb1ELb0ELb0ELb1ELb1ELb1ELb0ELb1ELb0ELb1ELb1ELb0EEENS1_21CollectiveEpilogueFwdINS6_IJSA_NS7_ILi256EEESB_EEES9_SE_SG_Li256ELb1ELb1ELb1ELb0EEENS1_36VarlenDynamicPersistentTileSchedulerILi128ELi96ELi256ELi128ELb1ELb1ELb1ELb1ELb1ELb1EEEEEEEEEvNT_6ParamsE,"ax",@progbits
	.align	128
.text._ZN7cutlass13device_kernelIN5flash11enable_sm90INS1_16FlashAttnFwdSm90INS1_25CollectiveMainloopFwdSm90ILi2EN4cute5tupleIJNS5_1CILi1EEES8_S8_EEENS6_IJNS7_ILi128EEENS7_ILi96EEENS7_ILi64EEEEEELi256ENS_6half_tEfNS_4arch4Sm90ELb1ELb0ELb0ELb1ELb1ELb1ELb0ELb1ELb0ELb1ELb1ELb0EEENS1_21CollectiveEpilogueFwdINS6_IJSA_NS7_ILi256EEESB_EEES9_SE_SG_Li256ELb1ELb1ELb1ELb0EEENS1_36VarlenDynamicPersistentTileSchedulerILi128ELi96ELi256ELi128ELb1ELb1ELb1ELb1ELb1ELb1EEEEEEEEEvNT_6ParamsE:
        .type           _ZN7cutlass13device_kernelIN5flash11enable_sm90INS1_16FlashAttnFwdSm90INS1_25CollectiveMainloopFwdSm90ILi2EN4cute5tupleIJNS5_1CILi1EEES8_S8_EEENS6_IJNS7_ILi128EEENS7_ILi96EEENS7_ILi64EEEEEELi256ENS_6half_tEfNS_4arch4Sm90ELb1ELb0ELb0ELb1ELb1ELb1ELb0ELb1ELb0ELb1ELb1ELb0EEENS1_21CollectiveEpilogueFwdINS6_IJSA_NS7_ILi256EEESB_EEES9_SE_SG_Li256ELb1ELb1ELb1ELb0EEENS1_36VarlenDynamicPersistentTileSchedulerILi128ELi96ELi256ELi128ELb1ELb1ELb1ELb1ELb1ELb1EEEEEEEEEvNT_6ParamsE,@function
        .size           _ZN7cutlass13device_kernelIN5flash11enable_sm90INS1_16FlashAttnFwdSm90INS1_25CollectiveMainloopFwdSm90ILi2EN4cute5tupleIJNS5_1CILi1EEES8_S8_EEENS6_IJNS7_ILi128EEENS7_ILi96EEENS7_ILi64EEEEEELi256ENS_6half_tEfNS_4arch4Sm90ELb1ELb0ELb0ELb1ELb1ELb1ELb0ELb1ELb0ELb1ELb1ELb0EEENS1_21CollectiveEpilogueFwdINS6_IJSA_NS7_ILi256EEESB_EEES9_SE_SG_Li256ELb1ELb1ELb1ELb0EEENS1_36VarlenDynamicPersistentTileSchedulerILi128ELi96ELi256ELi128ELb1ELb1ELb1ELb1ELb1ELb1EEEEEEEEEvNT_6ParamsE,(.L_x_15679 - _ZN7cutlass13device_kernelIN5flash11enable_sm90INS1_16FlashAttnFwdSm90INS1_25CollectiveMainloopFwdSm90ILi2EN4cute5tupleIJNS5_1CILi1EEES8_S8_EEENS6_IJNS7_ILi128EEENS7_ILi96EEENS7_ILi64EEEEEELi256ENS_6half_tEfNS_4arch4Sm90ELb1ELb0ELb0ELb1ELb1ELb1ELb0ELb1ELb0ELb1ELb1ELb0EEENS1_21CollectiveEpilogueFwdINS6_IJSA_NS7_ILi256EEESB_EEES9_SE_SG_Li256ELb1ELb1ELb1ELb0EEENS1_36VarlenDynamicPersistentTileSchedulerILi128ELi96ELi256ELi128ELb1ELb1ELb1ELb1ELb1ELb1EEEEEEEEEvNT_6ParamsE)
        .other          _ZN7cutlass13device_kernelIN5flash11enable_sm90INS1_16FlashAttnFwdSm90INS1_25CollectiveMainloopFwdSm90ILi2EN4cute5tupleIJNS5_1CILi1EEES8_S8_EEENS6_IJNS7_ILi128EEENS7_ILi96EEENS7_ILi64EEEEEELi256ENS_6half_tEfNS_4arch4Sm90ELb1ELb0ELb0ELb1ELb1ELb1ELb0ELb1ELb0ELb1ELb1ELb0EEENS1_21CollectiveEpilogueFwdINS6_IJSA_NS7_ILi256EEESB_EEES9_SE_SG_Li256ELb1ELb1ELb1ELb0EEENS1_36VarlenDynamicPersistentTileSchedulerILi128ELi96ELi256ELi128ELb1ELb1ELb1ELb1ELb1ELb1EEEEEEEEEvNT_6ParamsE,@"STO_CUDA_ENTRY STV_DEFAULT"
_ZN7cutlass13device_kernelIN5flash11enable_sm90INS1_16FlashAttnFwdSm90INS1_25CollectiveMainloopFwdSm90ILi2EN4cute5tupleIJNS5_1CILi1EEES8_S8_EEENS6_IJNS7_ILi128EEENS7_ILi96EEENS7_ILi64EEEEEELi256ENS_6half_tEfNS_4arch4Sm90ELb1ELb0ELb0ELb1ELb1ELb1ELb0ELb1ELb0ELb1ELb1ELb0EEENS1_21CollectiveEpilogueFwdINS6_IJSA_NS7_ILi256EEESB_EEES9_SE_SG_Li256ELb1ELb1ELb1ELb0EEENS1_36VarlenDynamicPersistentTileSchedulerILi128ELi96ELi256ELi128ELb1ELb1ELb1ELb1ELb1ELb1EEEEEEEEEvNT_6ParamsE:
        /* <DEDUP_REMOVED lines=18> */
.L_x_14254:
[----:B------:R-:W-:Y:S05]  /*0120*/  BSYNC B0 ;  /* 0x0000000000007941 */ /* 0x000fea0003800000 */
.L_x_14253:
        /* <DEDUP_REMOVED lines=41> */
.L_x_14255:
        /* <DEDUP_REMOVED lines=22> */
.L_x_14256:
        /* <DEDUP_REMOVED lines=18> */
.L_x_14257:
        /* <DEDUP_REMOVED lines=22> */
.L_x_14258:
        /* <DEDUP_REMOVED lines=22> */
.L_x_14259:
        /* <DEDUP_REMOVED lines=8> */
.L_x_14262:
        /* <DEDUP_REMOVED lines=8> */
[----:B------:R-:W-:Y:S01]  /*0a00*/  UMOV UR4, 0x400 ;  /* 0x0000040000047882 */ /* 0x000fe20000000000 */
[----:B------:R-:W-:-:S11]  /*0a10*/  LOP3.LUT R18, R18, 0xffffffef, RZ, 0xc0, !PT ;  /* 0xffffffef12127812 */ /* 0x000fd600078ec0ff */
[----:B------:R-:W-:Y:S06]  /*0a20*/  @!P0 BAR.ARV 0x9, 0x100 ;  /* 0x0244000000008b1d */ /* 0x000fec0000002000 */
[----:B0-----:R-:W-:Y:S01]  /*0a30*/  ULEA UR4, UR41, UR4, 0x18 ;  /* 0x0000000429047291 */ /* 0x001fe2000f8ec03f */
[----:B------:R-:W-:Y:S01]  /*0a40*/  @P0 LOP3.LUT R18, R18, 0x10, RZ, 0xfc, !PT ;  /* 0x0000001012120812 */ /* 0x000fe200078efcff */
[----:B------:R-:W-:Y:S04]  /*0a50*/  BAR.SYNC.DEFER_BLOCKING 0x5, 0x180 ;  /* 0x0146000000007b1d */ /* 0x000fe80000010000 */
[----:B------:R-:W-:-:S02]  /*0a60*/  IMAD.U32 R22, RZ, RZ, UR4 ;  /* 0x00000004ff167e24 */ /* 0x000fc4000f8e00ff */
[----:B------:R-:W-:-:S03]  /*0a70*/  ULDC UR4, c[0x0][0xc3c] ;  /* 0x00030f0000047ab9 */ /* 0x000fc60000000800 */
[----:B------:R-:W0:Y:S01]  /*0a80*/  LDS.128 R12, [R22+0x228d0] ;  /* 0x0228d000160c7984 */ /* 0x000e220000000c00 */
[----:B------:R-:W-:Y:S06]  /*0a90*/  BAR.ARV 0x4, 0x180 ;  /* 0x0106000000007b1d */ /* 0x000fec0000002000 */
[----:B0-----:R-:W-:-:S13]  /*0aa0*/  ISETP.GE.AND P0, PT, R15, UR4, PT ;  /* 0x000000040f007c0c */ /* 0x001fda000bf06270 */
[----:B------:R-:W-:Y:S05]  /*0ab0*/  @P0 BRA `(.L_x_14263) ;  /* 0x000001d0006c0947 */ /* 0x000fea0003800000 */
[----:B------:R-:W-:Y:S01]  /*0ac0*/  VIADD R0, R0, 0xffffff80 ;  /* 0xffffff8000007836 */ /* 0x000fe20000000000 */
[----:B------:R-:W-:Y:S01]  /*0ad0*/  ULOP3.LUT UR44, UR36, 0x1, URZ, 0xfc, !UPT ;  /* 0x00000001242c7892 */ /* 0x000fe2000f8efc3f */
        /* <DEDUP_REMOVED lines=26> */
[CC--:B------:R-:W-:Y:S02]  /*0c80*/  LEA.HI R2, R3.reuse, R0.reuse, RZ, 0x5 ;  /* 0x0000000003027211 */ /* 0x0c0fe400078f28ff */
[----:B------:R-:W-:Y:S01]  /*0c90*/  LEA.HI R3, R3, R0, RZ, 0x3 ;  /* 0x0000000003037211 */ /* 0x000fe200078f18ff */
[----:B------:R-:W-:Y:S01]  /*0ca0*/  IMAD.IADD R12, R11, 0x1, -R12 ;  /* 0x000000010b0c7824 */ /* 0x000fe200078e0a0c */
[----:B------:R-:W-:Y:S02]  /*0cb0*/  SHF.R.S32.HI R9, RZ, 0x5, R9 ;  /* 0x00000005ff097819 */ /* 0x000fe40000011409 */
[----:B------:R-:W-:-:S02]  /*0cc0*/  LOP3.LUT R7, R3, 0xfffffff8, RZ, 0xc0, !PT ;  /* 0xfffffff803077812 */ /* 0x000fc400078ec0ff */
[----:B------:R-:W-:Y:S01]  /*0cd0*/  LOP3.LUT R3, R206, 0xfffffffc, RZ, 0xc0, !PT ;  /* 0xfffffffcce037812 */ /* 0x000fe200078ec0ff */
[----:B------:R-:W-:Y:S01]  /*0ce0*/  IMAD R9, R9, 0x10, R12 ;  /* 0x0000001009097824 */ /* 0x000fe200078e020c */
[----:B------:R-:W-:Y:S02]  /*0cf0*/  SHF.R.S32.HI R206, RZ, 0x2, R206 ;  /* 0x00000002ffce7819 */ /* 0x000fe400000114ce */
[----:B------:R-:W-:Y:S01]  /*0d00*/  LOP3.LUT R5, R4, 0x3fffff0, RZ, 0xc0, !PT ;  /* 0x03fffff004057812 */ /* 0x000fe200078ec0ff */
[C---:B------:R-:W-:Y:S01]  /*0d10*/  IMAD.IADD R3, R0.reuse, 0x1, -R3 ;  /* 0x0000000100037824 */ /* 0x040fe200078e0a03 */
[----:B------:R-:W-:Y:S01]  /*0d20*/  IADD3 R212, R0, -R7, RZ ;  /* 0x8000000700d47210 */ /* 0x000fe20007ffe0ff */
[----:B------:R-:W-:Y:S01]  /*0d30*/  IMAD R8, R8, 0x40, R9 ;  /* 0x0000004008087824 */ /* 0x000fe200078e0209 */
[----:B------:R-:W-:Y:S01]  /*0d40*/  IADD3 R9, R206, 0x40, RZ ;  /* 0x00000040ce097810 */ /* 0x000fe20007ffe0ff */
[----:B------:R-:W-:Y:S01]  /*0d50*/  IMAD.IADD R5, R0, 0x1, -R5 ;  /* 0x0000000100057824 */ /* 0x000fe200078e0a05 */
[C---:B------:R-:W-:Y:S01]  /*0d60*/  LEA.HI R0, R3.reuse, R3, RZ, 0x1 ;  /* 0x0000000303007211 */ /* 0x040fe200078f08ff */
[----:B------:R-:W-:Y:S01]  /*0d70*/  IMAD.SHL.U32 R204, R3, 0x4, RZ ;  /* 0x0000000403cc7824 */ /* 0x000fe200078e00ff */
[----:B------:R-:W-:Y:S01]  /*0d80*/  SHF.R.S32.HI R4, RZ, 0x1f, R9 ;  /* 0x0000001fff047819 */ /* 0x000fe20000011409 */
[----:B------:R-:W-:Y:S01]  /*0d90*/  IMAD.SHL.U32 R212, R212, 0x8, RZ ;  /* 0x00000008d4d47824 */ /* 0x000fe200078e00ff */
[----:B------:R-:W-:Y:S01]  /*0da0*/  SHF.R.S32.HI R16, RZ, 0x5, R2 ;  /* 0x00000005ff107819 */ /* 0x000fe20000011402 */
[----:B------:R-:W-:Y:S01]  /*0db0*/  IMAD.SHL.U32 R2, R9, 0x40, RZ ;  /* 0x0000004009027824 */ /* 0x000fe200078e00ff */
[----:B------:R-:W-:Y:S01]  /*0dc0*/  LOP3.LUT R0, R0, 0x1ffffffe, RZ, 0xc0, !PT ;  /* 0x1ffffffe00007812 */ /* 0x000fe200078ec0ff */
[----:B------:R-:W-:Y:S01]  /*0dd0*/  IMAD.MOV.U32 R7, RZ, RZ, R15 ;  /* 0x000000ffff077224 */ /* 0x000fe200078e000f */
[----:B------:R-:W-:Y:S01]  /*0de0*/  LEA.HI R4, R4, R9, RZ, 0x3 ;  /* 0x0000000904047211 */ /* 0x000fe200078f18ff */
[----:B------:R0:W-:Y:S01]  /*0df0*/  STL [R1+0x14], R16 ;  /* 0x0000141001007387 */ /* 0x0001e20000100800 */
[----:B------:R-:W-:Y:S01]  /*0e00*/  IMAD R5, R16, 0x10, R5 ;  /* 0x0000001010057824 */ /* 0x000fe200078e0205 */
[----:B------:R-:W-:Y:S01]  /*0e10*/  LOP3.LUT R10, R10, 0x7ffffffc, RZ, 0xc0, !PT ;  /* 0x7ffffffc0a0a7812 */ /* 0x000fe200078ec0ff */
[----:B------:R-:W-:Y:S01]  /*0e20*/  IMAD.IADD R0, R3, 0x1, -R0 ;  /* 0x0000000103007824 */ /* 0x000fe200078e0a00 */
[----:B------:R-:W-:Y:S01]  /*0e30*/  STL [R1+0x148], R8 ;  /* 0x0001480801007387 */ /* 0x000fe20000100800 */
[----:B------:R-:W-:Y:S01]  /*0e40*/  IMAD.SHL.U32 R4, R4, 0x40, RZ ;  /* 0x0000004004047824 */ /* 0x000fe200078e00ff */
[----:B------:R-:W-:Y:S01]  /*0e50*/  SHF.R.S32.HI R9, RZ, 0x1f, R212 ;  /* 0x0000001fff097819 */ /* 0x000fe200000114d4 */
[----:B------:R-:W-:Y:S01]  /*0e60*/  IMAD.IADD R10, R20, 0x1, -R10 ;  /* 0x00000001140a7824 */ /* 0x000fe200078e0a0a */
[----:B------:R-:W-:Y:S01]  /*0e70*/  STL [R1+0x3c], RZ ;  /* 0x00003cff01007387 */ /* 0x000fe20000100800 */
[----:B------:R-:W-:Y:S01]  /*0e80*/  IMAD R11, R5, 0x8, R6 ;  /* 0x00000008050b7824 */ /* 0x000fe200078e0206 */
[----:B------:R-:W-:Y:S01]  /*0e90*/  LOP3.LUT R4, R4, 0xfffffe00, RZ, 0xc0, !PT ;  /* 0xfffffe0004047812 */ /* 0x000fe200078ec0ff */
[----:B0-----:R-:W-:Y:S01]  /*0ea0*/  IMAD.SHL.U32 R16, R3, 0x8, RZ ;  /* 0x0000000803107824 */ /* 0x001fe200078e00ff */
[----:B------:R-:W-:Y:S01]  /*0eb0*/  LOP3.LUT R3, R2, 0x1c0, RZ, 0xc0, !PT ;  /* 0x000001c002037812 */ /* 0x000fe200078ec0ff */
[----:B------:R-:W-:-:S02]  /*0ec0*/  IMAD.SHL.U32 R44, R10, 0x2, RZ ;  /* 0x000000020a2c7824 */ /* 0x000fc400078e00ff */
[----:B------:R0:W-:Y:S01]  /*0ed0*/  STL [R1+0x18], R4 ;  /* 0x0000180401007387 */ /* 0x0001e20000100800 */
[----:B------:R-:W-:Y:S01]  /*0ee0*/  SHF.R.U32.HI R12, RZ, 0x3, R3 ;  /* 0x00000003ff0c7819 */ /* 0x000fe20000011603 */
[C---:B------:R-:W-:Y:S01]  /*0ef0*/  VIADD R42, R44.reuse, 0x10 ;  /* 0x000000102c2a7836 */ /* 0x040fe20000000000 */
[----:B------:R-:W-:Y:S01]  /*0f00*/  LOP3.LUT R3, R3, 0x38, R16, 0xf8, !PT ;  /* 0x0000003803037812 */ /* 0x000fe200078ef810 */
[----:B------:R-:W-:Y:S01]  /*0f10*/  STL [R1+0xc], R44 ;  /* 0x00000c2c01007387 */ /* 0x000fe20000100800 */
[C---:B------:R-:W-:Y:S01]  /*0f20*/  IADD3 R43, R44.reuse, 0x8, RZ ;  /* 0x000000082c2b7810 */ /* 0x040fe20007ffe0ff */
[----:B------:R-:W-:Y:S01]  /*0f30*/  VIADD R41, R44, 0x18 ;  /* 0x000000182c297836 */ /* 0x000fe20000000000 */
[----:B------:R-:W-:Y:S01]  /*0f40*/  LOP3.LUT R3, R4, R3, R12, 0xf6, !PT ;  /* 0x0000000304037212 */ /* 0x000fe200078ef60c */
[C---:B------:R-:W-:Y:S01]  /*0f50*/  VIADD R40, R44.reuse, 0x20 ;  /* 0x000000202c287836 */ /* 0x040fe20000000000 */
[C---:B------:R-:W-:Y:S01]  /*0f60*/  IADD3 R32, R44.reuse, 0x60, RZ ;  /* 0x000000602c207810 */ /* 0x040fe20007ffe0ff */
[----:B0-----:R-:W-:Y:S01]  /*0f70*/  IMAD.SHL.U32 R4, R11, 0x8, RZ ;  /* 0x000000080b047824 */ /* 0x001fe200078e00ff */
[----:B------:R-:W-:Y:S01]  /*0f80*/  IADD3 R15, R44, 0xb8, RZ ;  /* 0x000000b82c0f7810 */ /* 0x000fe20007ffe0ff */
[----:B------:R-:W-:Y:S01]  /*0f90*/  IMAD R3, R3, 0x2, R22 ;  /* 0x0000000203037824 */ /* 0x000fe200078e0216 */
[----:B------:R-:W-:Y:S01]  /*0fa0*/  IADD3 R218, R16, 0xc0, RZ ;  /* 0x000000c010da7810 */ /* 0x000fe20007ffe0ff */
[C---:B------:R-:W-:Y:S01]  /*0fb0*/  VIADD R39, R44.reuse, 0x28 ;  /* 0x000000282c277836 */ /* 0x040fe20000000000 */
[----:B------:R-:W-:Y:S01]  /*0fc0*/  STL [R1+0x14c], R4 ;  /* 0x00014c0401007387 */ /* 0x000fe20000100800 */
[C---:B------:R-:W-:Y:S01]  /*0fd0*/  VIADD R38, R44.reuse, 0x30 ;  /* 0x000000302c267836 */ /* 0x040fe20000000000 */
[----:B------:R-:W-:Y:S01]  /*0fe0*/  SHF.R.S32.HI R17, RZ, 0x1f, R16 ;  /* 0x0000001fff117819 */ /* 0x000fe20000011410 */
[C---:B------:R-:W-:Y:S01]  /*0ff0*/  VIADD R37, R44.reuse, 0x38 ;  /* 0x000000382c257836 */ /* 0x040fe20000000000 */
[----:B------:R-:W-:Y:S01]  /*1000*/  STL [R1+0x144], R3 ;  /* 0x0001440301007387 */ /* 0x000fe20000100800 */
[C---:B------:R-:W-:Y:S01]  /*1010*/  VIADD R36, R44.reuse, 0x40 ;  /* 0x000000402c247836 */ /* 0x040fe20000000000 */
[----:B------:R-:W-:Y:S01]  /*1020*/  SHF.R.S32.HI R225, RZ, 0x1f, R218 ;  /* 0x0000001fffe17819 */ /* 0x000fe200000114da */
        /* <DEDUP_REMOVED lines=12> */
[----:B------:R-:W-:Y:S01]  /*10f0*/  IMAD.MOV.U32 R6, RZ, RZ, R14 ;  /* 0x000000ffff067224 */ /* 0x000fe200078e000e */
[----:B-1----:R-:W-:Y:S01]  /*1100*/  SHF.R.S32.HI R42, RZ, 0x1f, R42 ;  /* 0x0000001fff2a7819 */ /* 0x002fe2000001142a */
[----:B------:R-:W-:Y:S01]  /*1110*/  VIADD R27, R44, 0x88 ;  /* 0x000000882c1b7836 */ /* 0x000fe20000000000 */
[----:B------:R1:W-:Y:S01]  /*1120*/  STL [R1+0xac], R39 ;  /* 0x0000ac2701007387 */ /* 0x0003e20000100800 */
[----:B------:R-:W-:Y:S01]  /*1130*/  IMAD.MOV.U32 R5, RZ, RZ, R13 ;  /* 0x000000ffff057224 */ /* 0x000fe200078e000d */
[----:B--2---:R-:W-:Y:S01]  /*1140*/  SHF.R.S32.HI R41, RZ, 0x1f, R41 ;  /* 0x0000001fff297819 */ /* 0x004fe20000011429 */
[----:B------:R-:W-:Y:S01]  /*1150*/  VIADD R14, R212, 0x40 ;  /* 0x00000040d40e7836 */ /* 0x000fe20000000000 */
[----:B------:R2:W-:Y:S01]  /*1160*/  STL [R1+0xa8], R38 ;  /* 0x0000a82601007387 */ /* 0x0005e20000100800 */
[----:B------:R-:W-:Y:S01]  /*1170*/  VIADD R26, R44, 0x90 ;  /* 0x000000902c1a7836 */ /* 0x000fe20000000000 */
[----:B0-----:R-:W-:Y:S01]  /*1180*/  SHF.R.S32.HI R40, RZ, 0x1f, R40 ;  /* 0x0000001fff287819 */ /* 0x001fe20000011428 */
[----:B------:R-:W-:Y:S01]  /*1190*/  VIADD R13, R212, 0x80 ;  /* 0x00000080d40d7836 */ /* 0x000fe20000000000 */
[----:B------:R0:W-:Y:S01]  /*11a0*/  STL [R1+0xa4], R37 ;  /* 0x0000a42501007387 */ /* 0x0001e20000100800 */
        /* <DEDUP_REMOVED lines=8> */
[----:B------:R-:W-:Y:S01]  /*1230*/  VIADD R9, R212, 0xc0 ;  /* 0x000000c0d4097836 */ /* 0x000fe20000000000 */
[----:B-1----:R-:W-:Y:S01]  /*1240*/  SHF.R.S32.HI R39, RZ, 0x1f, R39 ;  /* 0x0000001fff277819 */ /* 0x002fe20000011427 */
[C---:B------:R-:W-:Y:S01]  /*1250*/  VIADD R14, R44.reuse, 0xc0 ;  /* 0x000000c02c0e7836 */ /* 0x040fe20000000000 */
[----:B------:R1:W-:Y:S01]  /*1260*/  STL [R1+0x98], R34 ;  /* 0x0000982201007387 */ /* 0x0003e20000100800 */
[C---:B------:R-:W-:Y:S01]  /*1270*/  VIADD R13, R44.reuse, 0xc8 ;  /* 0x000000c82c0d7836 */ /* 0x040fe20000000000 */
[----:B------:R-:W-:Y:S01]  /*1280*/  SHF.R.S32.HI R9, RZ, 0x1f, R9 ;  /* 0x0000001fff097819 */ /* 0x000fe20000011409 */
[C---:B------:R-:W-:Y:S01]  /*1290*/  VIADD R12, R44.reuse, 0xd0 ;  /* 0x000000d02c0c7836 */ /* 0x040fe20000000000 */
        /* <DEDUP_REMOVED lines=10> */
[----:B---3--:R-:W-:Y:S01]  /*1340*/  SHF.R.S32.HI R36, RZ, 0x1f, R36 ;  /* 0x0000001fff247819 */ /* 0x008fe20000011424 */
[----:B------:R-:W-:Y:S01]  /*1350*/  IMAD R0, R0, 0x8, R8 ;  /* 0x0000000800007824 */ /* 0x000fe200078e0208 */
[----:B------:R3:W-:Y:S01]  /*1360*/  STL [R1+0x88], R30 ;  /* 0x0000881e01007387 */ /* 0x0007e20000100800 */
[----:B----4-:R-:W-:Y:S01]  /*1370*/  SHF.R.S32.HI R35, RZ, 0x1f, R35 ;  /* 0x0000001fff237819 */ /* 0x010fe20000011423 */
[C---:B------:R-:W-:Y:S01]  /*1380*/  VIADD R2, R16.reuse, 0x20 ;  /* 0x0000002010027836 */ /* 0x040fe20000000000 */
[----:B-1----:R-:W-:Y:S01]  /*1390*/  SHF.R.S32.HI R34, RZ, 0x1f, R34 ;  /* 0x0000001fff227819 */ /* 0x002fe20000011422 */
[----:B------:R1:W-:Y:S01]  /*13a0*/  STL [R1+0x84], R29 ;  /* 0x0000841d01007387 */ /* 0x0003e20000100800 */
[----:B-----5:R-:W-:Y:S01]  /*13b0*/  SHF.R.S32.HI R33, RZ, 0x1f, R33 ;  /* 0x0000001fff217819 */ /* 0x020fe20000011421 */
[C---:B------:R-:W-:Y:S01]  /*13c0*/  VIADD R216, R16.reuse, 0x40 ;  /* 0x0000004010d87836 */ /* 0x040fe20000000000 */
[----:B--2---:R-:W-:Y:S01]  /*13d0*/  SHF.R.S32.HI R32, RZ, 0x1f, R32 ;  /* 0x0000001fff207819 */ /* 0x004fe20000011420 */
[----:B------:R2:W-:Y:S01]  /*13e0*/  STL [R1+0x80], R28 ;  /* 0x0000801c01007387 */ /* 0x0005e20000100800 */
[----:B0-----:R-:W-:Y:S01]  /*13f0*/  SHF.R.S32.HI R31, RZ, 0x1f, R31 ;  /* 0x0000001fff1f7819 */ /* 0x001fe2000001141f */
[C---:B------:R-:W-:Y:S01]  /*1400*/  VIADD R215, R16.reuse, 0x60 ;  /* 0x0000006010d77836 */ /* 0x040fe20000000000 */
[----:B---3--:R-:W-:Y:S01]  /*1410*/  SHF.R.S32.HI R30, RZ, 0x1f, R30 ;  /* 0x0000001fff1e7819 */ /* 0x008fe2000001141e */
[----:B------:R0:W-:Y:S01]  /*1420*/  STL [R1+0x7c], R27 ;  /* 0x00007c1b01007387 */ /* 0x0001e20000100800 */
[C---:B------:R-:W-:Y:S01]  /*1430*/  VIADD R214, R16.reuse, 0x80 ;  /* 0x0000008010d67836 */ /* 0x040fe20000000000 */
[----:B-1----:R-:W-:Y:S01]  /*1440*/  SHF.R.S32.HI R29, RZ, 0x1f, R29 ;  /* 0x0000001fff1d7819 */ /* 0x002fe2000001141d */
[C---:B------:R-:W-:Y:S01]  /*1450*/  VIADD R213, R16.reuse, 0xa0 ;  /* 0x000000a010d57836 */ /* 0x040fe20000000000 */
[----:B------:R1:W-:Y:S01]  /*1460*/  STL [R1+0x78], R26 ;  /* 0x0000781a01007387 */ /* 0x0003e20000100800 */
[----:B------:R-:W-:Y:S01]  /*1470*/  VIADD R217, R16, 0xe0 ;  /* 0x000000e010d97836 */ /* 0x000fe20000000000 */
[----:B--2---:R-:W-:Y:S01]  /*1480*/  SHF.R.S32.HI R28, RZ, 0x1f, R28 ;  /* 0x0000001fff1c7819 */ /* 0x004fe2000001141c */
[----:B------:R-:W-:Y:S01]  /*1490*/  VIADD R211, R204, 0x10 ;  /* 0x00000010ccd37836 */ /* 0x000fe20000000000 */
[----:B------:R2:W-:Y:S01]  /*14a0*/  STL [R1+0x74], R25 ;  /* 0x0000741901007387 */ /* 0x0005e20000100800 */
[----:B------:R-:W-:-:S02]  /*14b0*/  SHF.R.S32.HI R209, RZ, 0x1f, R2 ;  /* 0x0000001fffd17819 */ /* 0x000fc40000011402 */
[----:B0-----:R-:W-:Y:S01]  /*14c0*/  SHF.R.S32.HI R27, RZ, 0x1f, R27 ;  /* 0x0000001fff1b7819 */ /* 0x001fe2000001141b */
[----:B------:R0:W-:Y:S01]  /*14d0*/  STL [R1+0x70], R24 ;  /* 0x0000701801007387 */ /* 0x0001e20000100800 */
[----:B------:R-:W-:Y:S02]  /*14e0*/  SHF.R.S32.HI R229, RZ, 0x1f, R216 ;  /* 0x0000001fffe57819 */ /* 0x000fe400000114d8 */
[----:B-1----:R-:W-:Y:S01]  /*14f0*/  SHF.R.S32.HI R26, RZ, 0x1f, R26 ;  /* 0x0000001fff1a7819 */ /* 0x002fe2000001141a */
[----:B------:R1:W-:Y:S01]  /*1500*/  STL [R1+0x6c], R21 ;  /* 0x00006c1501007387 */ /* 0x0003e20000100800 */
[----:B------:R-:W-:Y:S02]  /*1510*/  SHF.R.S32.HI R228, RZ, 0x1f, R215 ;  /* 0x0000001fffe47819 */ /* 0x000fe400000114d7 */
[----:B--2---:R-:W-:Y:S01]  /*1520*/  SHF.R.S32.HI R25, RZ, 0x1f, R25 ;  /* 0x0000001fff197819 */ /* 0x004fe20000011419 */
        /* <DEDUP_REMOVED lines=10> */
[----:B0-----:R-:W-:-:S03]  /*15d0*/  SHF.R.S32.HI R15, RZ, 0x1f, R15 ;  /* 0x0000001fff0f7819 */ /* 0x001fc6000001140f */
[----:B------:R0:W-:Y:S01]  /*15e0*/  STL [R1+0x58], R12 ;  /* 0x0000580c01007387 */ /* 0x0001e20000100800 */
[----:B-1----:R-:W-:-:S03]  /*15f0*/  SHF.R.S32.HI R14, RZ, 0x1f, R14 ;  /* 0x0000001fff0e7819 */ /* 0x002fc6000001140e */
[----:B------:R1:W-:Y:S01]  /*1600*/  STL [R1+0x54], R11 ;  /* 0x0000540b01007387 */ /* 0x0003e20000100800 */
[----:B--2---:R-:W-:-:S03]  /*1610*/  SHF.R.S32.HI R13, RZ, 0x1f, R13 ;  /* 0x0000001fff0d7819 */ /* 0x004fc6000001140d */
[----:B------:R2:W-:Y:S01]  /*1620*/  STL [R1+0x50], R10 ;  /* 0x0000500a01007387 */ /* 0x0005e20000100800 */
[----:B0-----:R-:W-:-:S03]  /*1630*/  SHF.R.S32.HI R12, RZ, 0x1f, R12 ;  /* 0x0000001fff0c7819 */ /* 0x001fc6000001140c */
[----:B------:R0:W-:Y:S01]  /*1640*/  STL [R1+0x4c], R9 ;  /* 0x00004c0901007387 */ /* 0x0001e20000100800 */
[----:B-1----:R-:W-:-:S03]  /*1650*/  SHF.R.S32.HI R11, RZ, 0x1f, R11 ;  /* 0x0000001fff0b7819 */ /* 0x002fc6000001140b */
[----:B------:R-:W-:Y:S01]  /*1660*/  STL [R1+0x140], R43 ;  /* 0x0001402b01007387 */ /* 0x000fe20000100800 */
[----:B--2---:R-:W-:-:S03]  /*1670*/  SHF.R.S32.HI R10, RZ, 0x1f, R10 ;  /* 0x0000001fff0a7819 */ /* 0x004fc6000001140a */
[----:B------:R1:W-:Y:S01]  /*1680*/  STL [R1+0x48], R4 ;  /* 0x0000480401007387 */ /* 0x0003e20000100800 */
[----:B0-----:R-:W-:-:S03]  /*1690*/  SHF.R.S32.HI R9, RZ, 0x1f, R9 ;  /* 0x0000001fff097819 */ /* 0x001fc60000011409 */
[----:B------:R-:W-:Y:S04]  /*16a0*/  STL [R1+0x13c], R42 ;  /* 0x00013c2a01007387 */ /* 0x000fe80000100800 */
[----:B------:R0:W-:Y:S01]  /*16b0*/  STL [R1+0x44], R3 ;  /* 0x0000440301007387 */ /* 0x0001e20000100800 */
[----:B-1----:R-:W-:-:S03]  /*16c0*/  SHF.R.S32.HI R4, RZ, 0x1f, R4 ;  /* 0x0000001fff047819 */ /* 0x002fc60000011404 */
[----:B------:R1:W-:Y:S04]  /*16d0*/  STL [R1+0x138], R41 ;  /* 0x0001382901007387 */ /* 0x0003e80000100800 */
        /* <DEDUP_REMOVED lines=30> */
.L_x_14435:
[----:B01-3--:R-:W0:Y:S02]  /*18c0*/  LDC.64 R8, c[0x0][0xc88] ;  /* 0x00032200ff087b82 */ /* 0x00be240000000a00 */
[----:B0-----:R-:W-:-:S05]  /*18d0*/  IMAD.WIDE R8, R7, 0x4, R8 ;  /* 0x0000000407087825 */ /* 0x001fca00078e0208 */
[----:B--2--5:R-:W2:Y:S01]  /*18e0*/  LDG.E R34, desc[UR42][R8.64] ;  /* 0x0000002a08227981 */ /* 0x024ea2000c1e1900 */
[----:B------:R-:W-:Y:S05]  /*18f0*/  YIELD ;  /* 0x0000000000007946 */ /* 0x000fea0003800000 */
[----:B------:R-:W-:Y:S01]  /*1900*/  ULDC.64 UR4, c[0x0][0xa28] ;  /* 0x00028a0000047ab9 */ /* 0x000fe20000000a00 */
[----:B------:R-:W-:Y:S01]  /*1910*/  ULDC.64 UR8, c[0x0][0xa18] ;  /* 0x0002860000087ab9 */ /* 0x000fe20000000a00 */
[----:B------:R-:W-:Y:S01]  /*1920*/  ISETP.NE.U32.AND P1, PT, RZ, UR4, PT ;  /* 0x00000004ff007c0c */ /* 0x000fe2000bf25070 */
[----:B------:R-:W-:Y:S01]  /*1930*/  ULDC.64 UR6, c[0x0][0xa08] ;  /* 0x0002820000067ab9 */ /* 0x000fe20000000a00 */
[----:B----4-:R-:W-:Y:S01]  /*1940*/  MOV R4, RZ ;  /* 0x000000ff00047202 */ /* 0x010fe20000000f00 */
[----:B------:R-:W-:Y:S01]  /*1950*/  IMAD.MOV.U32 R32, RZ, RZ, RZ ;  /* 0x000000ffff207224 */ /* 0x000fe200078e00ff */
[----:B------:R-:W-:-:S02]  /*1960*/  ISETP.NE.AND.EX P1, PT, RZ, UR5, PT, P1 ;  /* 0x00000005ff007c0c */ /* 0x000fc4000bf25310 */
[----:B------:R-:W-:-:S04]  /*1970*/  ISETP.NE.U32.AND P0, PT, RZ, UR6, PT ;  /* 0x00000006ff007c0c */ /* 0x000fc8000bf05070 */
[----:B------:R-:W-:Y:S02]  /*1980*/  ISETP.NE.AND.EX P0, PT, RZ, UR7, PT, P0 ;  /* 0x00000007ff007c0c */ /* 0x000fe4000bf05300 */
[----:B--2---:R-:W-:Y:S01]  /*1990*/  SHF.R.S32.HI R0, RZ, 0x1f, R34 ;  /* 0x0000001fff007819 */ /* 0x004fe20000011422 */
[----:B------:R-:W-:-:S04]  /*19a0*/  IMAD.SHL.U32 R36, R34, 0x4, RZ ;  /* 0x0000000422247824 */ /* 0x000fc800078e00ff */
        /* <DEDUP_REMOVED lines=38> */
.L_x_14264:
[----:B------:R-:W-:Y:S01]  /*1c10*/  ULDC.64 UR4, c[0x0][0xa20] ;  /* 0x0002880000047ab9 */ /* 0x000fe20000000a00 */
[C---:B------:R-:W-:Y:S02]  /*1c20*/  LOP3.LUT R3, R6.reuse, 0xff000000, RZ, 0xc0, !PT ;  /* 0xff00000006037812 */ /* 0x040fe400078ec0ff */
[----:B------:R-:W-:Y:S02]  /*1c30*/  ISETP.NE.U32.AND P1, PT, RZ, UR4, PT ;  /* 0x00000004ff007c0c */ /* 0x000fe4000bf25070 */
[C---:B------:R-:W-:Y:S02]  /*1c40*/  LOP3.LUT R0, R6.reuse, 0xff0000, RZ, 0xc0, !PT ;  /* 0x00ff000006007812 */ /* 0x040fe400078ec0ff */
[----:B------:R-:W-:Y:S02]  /*1c50*/  ISETP.NE.AND.EX P1, PT, RZ, UR5, PT, P1 ;  /* 0x00000005ff007c0c */ /* 0x000fe4000bf25310 */
[----:B------:R-:W-:Y:S02]  /*1c60*/  SHF.R.U32.HI R3, RZ, 0x8, R3 ;  /* 0x00000008ff037819 */ /* 0x000fe40000011603 */
[----:B------:R-:W-:-:S02]  /*1c70*/  LOP3.LUT R207, R6, 0xffff, RZ, 0xc0, !PT ;  /* 0x0000ffff06cf7812 */ /* 0x000fc400078ec0ff */
[----:B------:R-:W-:-:S07]  /*1c80*/  LEA.HI R10, R0, R3, RZ, 0x10 ;  /* 0x00000003000a7211 */ /* 0x000fce00078f80ff */
[----:B------:R-:W-:Y:S05]  /*1c90*/  @!P1 BRA `(.L_x_14265) ;  /* 0x0000000000109947 */ /* 0x000fea0003800000 */
[----:B------:R-:W-:-:S04]  /*1ca0*/  IADD3 R6, P0, R36, UR4, RZ ;  /* 0x0000000424067c10 */ /* 0x000fc8000ff1e0ff */
[----:B------:R-:W-:-:S05]  /*1cb0*/  IADD3.X R7, R35, UR5, RZ, P0, !PT ;  /* 0x0000000523077c10 */ /* 0x000fca00087fe4ff */
[----:B------:R0:W5:Y:S01]  /*1cc0*/  LDG.E R33, desc[UR42][R6.64] ;  /* 0x0000002a06217981 */ /* 0x000162000c1e1900 */
[----:B------:R-:W-:Y:S05]  /*1cd0*/  BRA `(.L_x_14266) ;  /* 0x0000000000107947 */ /* 0x000fea0003800000 */
.L_x_14265:
[----:B------:R-:W-:Y:S05]  /*1ce0*/  @!P0 BRA `(.L_x_14266) ;  /* 0x00000000000c8947 */ /* 0x000fea0003800000 */
[----:B------:R-:W2:Y:S04]  /*1cf0*/  LDG.E R0, desc[UR42][R8.64] ;  /* 0x0000002a08007981 */ /* 0x000ea8000c1e1900 */
[----:B------:R-:W2:Y:S02]  /*1d00*/  LDG.E R33, desc[UR42][R8.64+0x4] ;  /* 0x0000042a08217981 */ /* 0x000ea4000c1e1900 */
[----:B--2---:R-:W-:-:S07]  /*1d10*/  IMAD.IADD R33, R33, 0x1, -R0 ;  /* 0x0000000121217824 */ /* 0x004fce00078e0a00 */
.L_x_14266:
        /* <DEDUP_REMOVED lines=17> */
[----:B------:R-:W-:Y:S01]  /*1e30*/  IADD3 R12, R33, -R4, RZ ;  /* 0x80000004210c7210 */ /* 0x000fe20007ffe0ff */
[----:B------:R-:W-:Y:S01]  /*1e40*/  BSSY B0, `(.L_x_14267) ;  /* 0x0000037000007945 */ /* 0x000fe20003800000 */
[----:B------:R-:W-:Y:S01]  /*1e50*/  LOP3.LUT R13, R10, 0xff, RZ, 0xc0, !PT ;  /* 0x000000ff0a0d7812 */ /* 0x000fe200078ec0ff */
[----:B------:R-:W-:Y:S01]  /*1e60*/  VIADD R5, R222, 0x7f ;  /* 0x0000007fde057836 */ /* 0x000fe20000000000 */
[----:B0-----:R-:W-:-:S07]  /*1e70*/  SHF.R.U32.HI R6, RZ, 0x10, R10 ;  /* 0x00000010ff067819 */ /* 0x001fce000001160a */
[----:B------:R-:W0:Y:S08]  /*1e80*/  @P1 LDC R8, c[0x0][0x44c] ;  /* 0x00011300ff081b82 */ /* 0x000e300000000800 */
[----:B------:R-:W1:Y:S01]  /*1e90*/  @P1 LDC R9, c[0x0][0x450] ;  /* 0x00011400ff091b82 */ /* 0x000e620000000800 */
[----:B--2---:R-:W-:Y:S02]  /*1ea0*/  @P0 IMAD.IADD R25, R3, 0x1, -R0 ;  /* 0x0000000103190824 */ /* 0x004fe400078e0a00 */
[----:B0-----:R-:W-:-:S04]  /*1eb0*/  @P1 IMAD.HI.U32 R0, R5, R8, RZ ;  /* 0x0000000805001227 */ /* 0x001fc800078e00ff */
[----:B------:R-:W-:Y:S01]  /*1ec0*/  IMAD.IADD R11, R12, 0x1, R25 ;  /* 0x000000010c0b7824 */ /* 0x000fe200078e0219 */
[----:B-1----:R-:W-:-:S03]  /*1ed0*/  @P1 SHF.R.U32.HI R5, RZ, R9, R0 ;  /* 0x00000009ff051219 */ /* 0x002fc60000011600 */
[C---:B------:R-:W-:Y:S01]  /*1ee0*/  VIADD R0, R11.reuse, 0x5f ;  /* 0x0000005f0b007836 */ /* 0x040fe20000000000 */
[----:B------:R-:W-:Y:S01]  /*1ef0*/  IADD3 R31, R11, 0x60, -R224 ;  /* 0x000000600b1f7810 */ /* 0x000fe20007ffe8e0 */
[----:B------:R0:W-:Y:S02]  /*1f00*/  STL [R1+0x4], R11 ;  /* 0x0000040b01007387 */ /* 0x0001e40000100800 */
[----:B------:R-:W-:Y:S02]  /*1f10*/  IMAD.HI R0, R0, 0x2aaaaaab, RZ ;  /* 0x2aaaaaab00007827 */ /* 0x000fe400078e02ff */
[----:B------:R0:W-:Y:S02]  /*1f20*/  STL [R1+0x40], R13 ;  /* 0x0000400d01007387 */ /* 0x0001e40000100800 */
[----:B------:R-:W-:Y:S01]  /*1f30*/  IMAD.IADD R5, R31, 0x1, R5 ;  /* 0x000000011f057824 */ /* 0x000fe200078e0205 */
[----:B------:R-:W-:Y:S01]  /*1f40*/  SHF.R.U32.HI R3, RZ, 0x1f, R0 ;  /* 0x0000001fff037819 */ /* 0x000fe20000011600 */
[----:B------:R0:W-:Y:S02]  /*1f50*/  STL [R1+0x2c], R6 ;  /* 0x00002c0601007387 */ /* 0x0001e40000100800 */
[----:B------:R-:W-:Y:S01]  /*1f60*/  IMAD.HI R5, R5, 0x2aaaaaab, RZ ;  /* 0x2aaaaaab05057827 */ /* 0x000fe200078e02ff */
[----:B------:R-:W-:-:S03]  /*1f70*/  LEA.HI.SX32 R30, R0, R3, 0x1c ;  /* 0x00000003001e7211 */ /* 0x000fc600078fe2ff */
[----:B------:R-:W-:Y:S01]  /*1f80*/  IMAD.MOV.U32 R0, RZ, RZ, RZ ;  /* 0x000000ffff007224 */ /* 0x000fe200078e00ff */
[----:B------:R-:W-:-:S04]  /*1f90*/  SHF.R.U32.HI R4, RZ, 0x1f, R5 ;  /* 0x0000001fff047819 */ /* 0x000fc80000011605 */
[----:B------:R-:W-:-:S04]  /*1fa0*/  LEA.HI.SX32 R5, R5, R4, 0x1c ;  /* 0x0000000405057211 */ /* 0x000fc800078fe2ff */
        /* <DEDUP_REMOVED lines=32> */
.L_x_14268:
[----:B------:R-:W-:Y:S05]  /*21b0*/  BSYNC B0 ;  /* 0x0000000000007941 */ /* 0x000fea0003800000 */
.L_x_14267:
        /* <DEDUP_REMOVED lines=37> */
.L_x_14271:
[----:B------:R-:W-:Y:S05]  /*2410*/  BSYNC B6 ;  /* 0x0000000000067941 */ /* 0x000fea0003800000 */
.L_x_14270:
        /* <DEDUP_REMOVED lines=20> */
.L_x_14273:
[----:B------:R-:W-:Y:S05]  /*2560*/  BSYNC B6 ;  /* 0x0000000000067941 */ /* 0x000fea0003800000 */
.L_x_14272:
[----:B------:R-:W-:Y:S01]  /*2570*/  ULDC.64 UR4, c[0x0][0x9f8] ;  /* 0x00027e0000047ab9 */ /* 0x000fe20000000a00 */
[----:B------:R-:W0:Y:S01]  /*2580*/  S2R R7, SR_TID.X ;  /* 0x0000000000077919 */ /* 0x000e220000002100 */
[----:B------:R-:W-:Y:S01]  /*2590*/  ISETP.NE.U32.AND P0, PT, RZ, UR4, PT ;  /* 0x00000004ff007c0c */ /* 0x000fe2000bf05070 */
[----:B------:R-:W-:Y:S01]  /*25a0*/  IMAD.MOV.U32 R0, RZ, RZ, R34 ;  /* 0x000000ffff007224 */ /* 0x000fe200078e0022 */
[----:B------:R-:W1:Y:S08]  /*25b0*/  LDC.64 R48, c[0x0][0x3f8] ;  /* 0x0000fe00ff307b82 */ /* 0x000e700000000a00 */
[----:B------:R-:W2:Y:S01]  /*25c0*/  LDC.64 R54, c[0x0][0x408] ;  /* 0x00010200ff367b82 */ /* 0x000ea20000000a00 */
[----:B------:R-:W-:Y:S01]  /*25d0*/  ISETP.NE.AND.EX P0, PT, RZ, UR5, PT, P0 ;  /* 0x00000005ff007c0c */ /* 0x000fe2000bf05300 */
[----:B------:R-:W3:Y:S06]  /*25e0*/  LDL R34, [R1+0x18] ;  /* 0x0000180001227983 */ /* 0x000eec0000100800 */
[----:B------:R-:W4:Y:S06]  /*25f0*/  LDC R61, c[0x0][0x3f4] ;  /* 0x0000fd00ff3d7b82 */ /* 0x000f2c0000000800 */
[----:B------:R-:W-:Y:S01]  /*2600*/  @P0 IADD3 R4, P1, R36, UR4, RZ ;  /* 0x0000000424040c10 */ /* 0x000fe2000ff3e0ff */
[----:B------:R-:W-:-:S03]  /*2610*/  ULDC UR4, c[0x0][0x320] ;  /* 0x0000c80000047ab9 */ /* 0x000fc60000000800 */
[----:B------:R-:W-:Y:S02]  /*2620*/  @P0 IADD3.X R5, R35, UR5, RZ, P1, !PT ;  /* 0x0000000523050c10 */ /* 0x000fe40008ffe4ff */
[----:B------:R-:W-:-:S03]  /*2630*/  ISETP.GE.AND P1, PT, R2, UR4, PT ;  /* 0x0000000402007c0c */ /* 0x000fc6000bf26270 */
[----:B------:R0:W3:Y:S01]  /*2640*/  @P0 LDG.E R0, desc[UR42][R4.64] ;  /* 0x0000002a04000981 */ /* 0x0000e2000c1e1900 */
[----:B------:R-:W-:Y:S02]  /*2650*/  SEL R6, RZ, 0xffffffff, P1 ;  /* 0xffffffffff067807 */ /* 0x000fe40000800000 */
[----:B------:R-:W-:Y:S02]  /*2660*/  ISETP.GE.AND P0, PT, R16, UR4, PT ;  /* 0x0000000410007c0c */ /* 0x000fe4000bf06270 */
[----:B------:R-:W-:Y:S01]  /*2670*/  ISETP.GE.AND P1, PT, R215, UR4, PT ;  /* 0x00000004d7007c0c */ /* 0x000fe2000bf26270 */
[----:B------:R-:W-:Y:S01]  /*2680*/  IMAD.SHL.U32 R6, R6, 0x2, RZ ;  /* 0x0000000206067824 */ /* 0x000fe200078e00ff */
[----:B------:R-:W-:Y:S02]  /*2690*/  SEL R3, RZ, 0x1, P0 ;  /* 0x00000001ff037807 */ /* 0x000fe40000000000 */
[----:B------:R-:W-:Y:S02]  /*26a0*/  ISETP.GE.AND P0, PT, R216, UR4, PT ;  /* 0x00000004d8007c0c */ /* 0x000fe4000bf06270 */
[----:B------:R-:W-:-:S02]  /*26b0*/  LOP3.LUT R3, R6, 0x2, R3, 0xe2, !PT ;  /* 0x0000000206037812 */ /* 0x000fc400078ee203 */
[----:B0-----:R-:W-:Y:S02]  /*26c0*/  SEL R4, RZ, 0x4, P0 ;  /* 0x00000004ff047807 */ /* 0x001fe40000000000 */
[----:B------:R-:W-:Y:S02]  /*26d0*/  SEL R5, RZ, 0x8, P1 ;  /* 0x00000008ff057807 */ /* 0x000fe40000800000 */
[----:B------:R-:W-:Y:S02]  /*26e0*/  ISETP.GE.AND P0, PT, R214, UR4, PT ;  /* 0x00000004d6007c0c */ /* 0x000fe4000bf06270 */
[----:B------:R-:W-:Y:S01]  /*26f0*/  ISETP.GE.AND P1, PT, R213, UR4, PT ;  /* 0x00000004d5007c0c */ /* 0x000fe2000bf26270 */
[----:B------:R-:W-:Y:S01]  /*2700*/  VIADD R12, R7, 0xffffff80 ;  /* 0xffffff80070c7836 */ /* 0x000fe20000000000 */
[----:B------:R-:W-:Y:S02]  /*2710*/  LOP3.LUT R4, R5, R3, R4, 0xfe, !PT ;  /* 0x0000000305047212 */ /* 0x000fe400078efe04 */
[----:B------:R-:W-:-:S02]  /*2720*/  SEL R5, RZ, 0x10, P0 ;  /* 0x00000010ff057807 */ /* 0x000fc40000000000 */
[----:B------:R-:W-:-:S04]  /*2730*/  SEL R6, RZ, 0x20, P1 ;  /* 0x00000020ff067807 */ /* 0x000fc80000800000 */
[----:B------:R-:W-:Y:S02]  /*2740*/  LOP3.LUT R4, R6, R4, R5, 0xfe, !PT ;  /* 0x0000000406047212 */ /* 0x000fe400078efe05 */
[----:B------:R-:W-:Y:S02]  /*2750*/  SHF.R.S32.HI R5, RZ, 0x1f, R12 ;  /* 0x0000001fff057819 */ /* 0x000fe4000001140c */
[----:B------:R-:W-:Y:S02]  /*2760*/  SHF.R.S32.HI R7, RZ, 0x1f, R206 ;  /* 0x0000001fff077819 */ /* 0x000fe400000114ce */
[----:B------:R-:W-:-:S03]  /*2770*/  LEA.HI R14, R5, R12, RZ, 0x2 ;  /* 0x0000000c050e7211 */ /* 0x000fc600078f10ff */
[C---:B-1----:R-:W-:Y:S01]  /*2780*/  IMAD R6, R7.reuse, R48, RZ ;  /* 0x0000003007067224 */ /* 0x042fe200078e02ff */
[----:B------:R-:W-:Y:S01]  /*2790*/  LOP3.LUT R13, R14, 0xfffffffc, RZ, 0xc0, !PT ;  /* 0xfffffffc0e0d7812 */ /* 0x000fe200078ec0ff */
[----:B--2---:R-:W-:Y:S01]  /*27a0*/  IMAD R7, R7, R54, RZ ;  /* 0x0000003607077224 */ /* 0x004fe200078e02ff */
[----:B------:R-:W-:-:S03]  /*27b0*/  SHF.R.S32.HI R205, RZ, 0x1f, R204 ;  /* 0x0000001fffcd7819 */ /* 0x000fc600000114cc */
[----:B------:R-:W-:Y:S02]  /*27c0*/  IMAD.IADD R15, R12, 0x1, -R13 ;  /* 0x000000010c0f7824 */ /* 0x000fe400078e0a0d */
[C---:B------:R-:W-:Y:S01]  /*27d0*/  IMAD R13, R206.reuse, R55, R7 ;  /* 0x00000037ce0d7224 */ /* 0x040fe200078e0207 */
[----:B-----5:R-:W-:Y:S01]  /*27e0*/  SHF.R.S32.HI R7, RZ, 0x1f, R24 ;  /* 0x0000001fff077819 */ /* 0x020fe20000011418 */
[C---:B------:R-:W-:Y:S02]  /*27f0*/  IMAD R11, R206.reuse, R49, R6 ;  /* 0x00000031ce0b7224 */ /* 0x040fe400078e0206 */
[----:B------:R-:W-:-:S04]  /*2800*/  IMAD.WIDE.U32 R8, R206, R48, R204 ;  /* 0x00000030ce087225 */ /* 0x000fc800078e00cc */
[----:B------:R-:W-:-:S04]  /*2810*/  IMAD.WIDE.U32 R20, R206, R48, R16 ;  /* 0x00000030ce147225 */ /* 0x000fc800078e0010 */
[----:B------:R-:W-:Y:S02]  /*2820*/  IMAD R6, R7, R48, RZ ;  /* 0x0000003007067224 */ /* 0x000fe400078e02ff */
[----:B------:R-:W-:Y:S02]  /*2830*/  IMAD.IADD R9, R9, 0x1, R11 ;  /* 0x0000000109097824 */ /* 0x000fe400078e020b */
[----:B------:R-:W-:Y:S02]  /*2840*/  IMAD.IADD R21, R11, 0x1, R21 ;  /* 0x000000010b157824 */ /* 0x000fe400078e0215 */
[----:B------:R-:W-:Y:S02]  /*2850*/  IMAD R11, R24, R49, R6 ;  /* 0x00000031180b7224 */ /* 0x000fe400078e0206 */
[----:B------:R-:W2:Y:S01]  /*2860*/  LDL R6, [R1+0x14] ;  /* 0x0000140001067983 */ /* 0x000ea20000100800 */
[----:B------:R-:W0:Y:S01]  /*2870*/  S2R R35, SR_TID.X ;  /* 0x0000000000237919 */ /* 0x000e220000002100 */
[----:B------:R-:W-:-:S02]  /*2880*/  ISETP.GE.AND P0, PT, R218, UR4, PT ;  /* 0x00000004da007c0c */ /* 0x000fc4000bf06270 */
[----:B------:R-:W-:Y:S02]  /*2890*/  ISETP.GE.AND P1, PT, R217, UR4, PT ;  /* 0x00000004d9007c0c */ /* 0x000fe4000bf26270 */
[----:B------:R-:W-:Y:S02]  /*28a0*/  SEL R5, RZ, 0x40, P0 ;  /* 0x00000040ff057807 */ /* 0x000fe40000000000 */
[----:B------:R-:W-:Y:S02]  /*28b0*/  SEL R10, RZ, 0x7fff80, P1 ;  /* 0x007fff80ff0a7807 */ /* 0x000fe40000800000 */
[----:B----4-:R-:W-:Y:S02]  /*28c0*/  ISETP.GE.AND P0, PT, R16, R61, PT ;  /* 0x0000003d1000720c */ /* 0x010fe40003f06270 */
[----:B------:R-:W-:Y:S02]  /*28d0*/  LOP3.LUT R10, R10, R4, R5, 0xfe, !PT ;  /* 0x000000040a0a7212 */ /* 0x000fe400078efe05 */
[----:B------:R-:W-:Y:S01]  /*28e0*/  SEL R5, R61, RZ, P0 ;  /* 0x000000ff3d057207 */ /* 0x000fe20000000000 */
[----:B------:R-:W-:-:S03]  /*28f0*/  IMAD.WIDE.U32 R50, R206, R54, R204 ;  /* 0x00000036ce327225 */ /* 0x000fc600078e00cc */
[----:B------:R-:W-:Y:S01]  /*2900*/  IADD3 R5, R16, R5, RZ ;  /* 0x0000000510057210 */ /* 0x000fe20007ffe0ff */
[----:B------:R-:W-:-:S03]  /*2910*/  IMAD.WIDE.U32 R52, R206, R54, R16 ;  /* 0x00000036ce347225 */ /* 0x000fc600078e0010 */
[----:B------:R-:W-:Y:S02]  /*2920*/  SHF.R.S32.HI R4, RZ, 0x1f, R5 ;  /* 0x0000001fff047819 */ /* 0x000fe40000011405 */
[----:B0-----:R-:W-:-:S04]  /*2930*/  SHF.R.U32.HI R35, RZ, 0x7, R35 ;  /* 0x00000007ff237819 */ /* 0x001fc80000011623 */
[C---:B------:R-:W-:Y:S01]  /*2940*/  ISETP.NE.AND P6, PT, R35.reuse, 0x1, PT ;  /* 0x000000012300780c */ /* 0x040fe20003fc5270 */
[----:B------:R-:W-:Y:S02]  /*2950*/  VIADD R60, R35, 0x8 ;  /* 0x00000008233c7836 */ /* 0x000fe40000000000 */
[----:B------:R-:W-:Y:S01]  /*2960*/  VIADD R35, R206, 0x40 ;  /* 0x00000040ce237836 */ /* 0x000fe20000000000 */
[----:B------:R-:W-:Y:S01]  /*2970*/  LEA.HI R4, R4, R5, RZ, 0x3 ;  /* 0x0000000504047211 */ /* 0x000fe200078f18ff */
[----:B------:R-:W-:Y:S02]  /*2980*/  IMAD.IADD R51, R51, 0x1, R13 ;  /* 0x0000000133337824 */ /* 0x000fe400078e020d */
[----:B------:R-:W-:Y:S02]  /*2990*/  IMAD.SHL.U32 R35, R35, 0x40, RZ ;  /* 0x0000004023237824 */ /* 0x000fe400078e00ff */
[----:B------:R-:W-:Y:S01]  /*29a0*/  IMAD.IADD R53, R13, 0x1, R53 ;  /* 0x000000010d357824 */ /* 0x000fe200078e0235 */
[----:B------:R-:W-:Y:S01]  /*29b0*/  SHF.R.S32.HI R13, RZ, 0x1f, R14 ;  /* 0x0000001fff0d7819 */ /* 0x000fe2000001140e */
[----:B------:R-:W-:Y:S01]  /*29c0*/  IMAD R5, R49, 0x60, RZ ;  /* 0x0000006031057824 */ /* 0x000fe200078e02ff */
[C---:B------:R-:W-:Y:S01]  /*29d0*/  SHF.L.U64.HI R56, R48.reuse, 0x6, R49 ;  /* 0x0000000630387819 */ /* 0x040fe20000010231 */
[----:B------:R-:W-:-:S02]  /*29e0*/  IMAD.SHL.U32 R57, R48, 0x40, RZ ;  /* 0x0000004030397824 */ /* 0x000fc400078e00ff */
[----:B------:R-:W-:Y:S01]  /*29f0*/  IMAD.WIDE.U32 R8, R24, R48, R8 ;  /* 0x0000003018087225 */ /* 0x000fe200078e0008 */
[----:B------:R-:W-:-:S03]  /*2a00*/  LOP3.LUT R35, R35, 0x1c0, RZ, 0xc0, !PT ;  /* 0x000001c023237812 */ /* 0x000fc600078ec0ff */
[----:B------:R-:W-:Y:S01]  /*2a10*/  IMAD.WIDE.U32 R20, R24, R48, R20 ;  /* 0x0000003018147225 */ /* 0x000fe200078e0014 */
[----:B------:R-:W-:-:S03]  /*2a20*/  LEA.HI R13, R13, R206, RZ, 0x3 ;  /* 0x000000ce0d0d7211 */ /* 0x000fc600078f18ff */
[----:B------:R-:W-:Y:S01]  /*2a30*/  IMAD.WIDE.U32 R48, R48, 0x60, RZ ;  /* 0x0000006030307825 */ /* 0x000fe200078e00ff */
[----:B------:R-:W-:-:S03]  /*2a40*/  LOP3.LUT R13, R13, 0xfffffff8, RZ, 0xc0, !PT ;  /* 0xfffffff80d0d7812 */ /* 0x000fc600078ec0ff */
[----:B------:R-:W-:Y:S01]  /*2a50*/  IMAD.IADD R62, R49, 0x1, R5 ;  /* 0x00000001313e7824 */ /* 0x000fe200078e0205 */
[----:B------:R-:W-:Y:S01]  /*2a60*/  LOP3.LUT R5, R35, 0x38, R4, 0xf8, !PT ;  /* 0x0000003823057812 */ /* 0x000fe200078ef804 */
[C---:B------:R-:W-:Y:S01]  /*2a70*/  VIADD R35, R206.reuse, 0x40 ;  /* 0x00000040ce237836 */ /* 0x040fe20000000000 */
[----:B------:R-:W-:Y:S05]  /*2a80*/  @!P6 WARPSYNC.ALL ;  /* 0x000000000000e948 */ /* 0x000fea0003800000 */
[----:B------:R-:W-:Y:S01]  /*2a90*/  IMAD.SHL.U32 R35, R35, 0x40, RZ ;  /* 0x0000004023237824 */ /* 0x000fe200078e00ff */
[----:B------:R-:W-:Y:S01]  /*2aa0*/  ULDC UR4, c[0x0][0x2f4] ;  /* 0x0000bd0000047ab9 */ /* 0x000fe20000000800 */
[----:B------:R-:W-:Y:S01]  /*2ab0*/  IMAD.IADD R13, R206, 0x1, -R13 ;  /* 0x00000001ce0d7824 */ /* 0x000fe200078e0a0d */
[----:B------:R-:W-:Y:S01]  /*2ac0*/  ISETP.GE.AND P2, PT, R2, UR4, PT ;  /* 0x0000000402007c0c */ /* 0x000fe2000bf46270 */
[----:B------:R-:W-:Y:S01]  /*2ad0*/  IMAD R7, R7, R54, RZ ;  /* 0x0000003607077224 */ /* 0x000fe200078e02ff */
[----:B------:R-:W-:Y:S01]  /*2ae0*/  LOP3.LUT R35, R35, 0x1c0, RZ, 0xc0, !PT ;  /* 0x000001c023237812 */ /* 0x000fe200078ec0ff */
[----:B------:R-:W-:-:S02]  /*2af0*/  IMAD.SHL.U32 R73, R13, 0x40, RZ ;  /* 0x000000400d497824 */ /* 0x000fc400078e00ff */
[C---:B------:R-:W-:Y:S01]  /*2b00*/  IMAD R7, R24.reuse, R55, R7 ;  /* 0x0000003718077224 */ /* 0x040fe200078e0207 */
[----:B------:R-:W-:Y:S01]  /*2b10*/  SHF.R.U32.HI R35, RZ, 0x3, R35 ;  /* 0x00000003ff237819 */ /* 0x000fe20000011623 */
[----:B------:R-:W-:Y:S01]  /*2b20*/  IMAD.WIDE.U32 R50, R24, R54, R50 ;  /* 0x0000003618327225 */ /* 0x000fe200078e0032 */
[----:B------:R-:W-:-:S03]  /*2b30*/  LOP3.LUT R73, R73, 0x1c0, RZ, 0xc0, !PT ;  /* 0x000001c049497812 */ /* 0x000fc600078ec0ff */
[----:B------:R-:W-:Y:S01]  /*2b40*/  IMAD.WIDE.U32 R52, R24, R54, R52 ;  /* 0x0000003618347225 */ /* 0x000fe200078e0034 */
[----:B------:R-:W-:Y:S02]  /*2b50*/  LOP3.LUT R18, R18, 0xfffffffe, RZ, 0xc0, !PT ;  /* 0xfffffffe12127812 */ /* 0x000fe400078ec0ff */
[----:B------:R-:W-:Y:S01]  /*2b60*/  LOP3.LUT R5, R5, R35, RZ, 0x3c, !PT ;  /* 0x0000002305057212 */ /* 0x000fe200078e3cff */
[----:B------:R-:W-:Y:S01]  /*2b70*/  IMAD.IADD R67, R51, 0x1, R7 ;  /* 0x0000000133437824 */ /* 0x000fe200078e0207 */
[----:B------:R-:W-:Y:S01]  /*2b80*/  SHF.R.U32.HI R76, RZ, 0x3, R73 ;  /* 0x00000003ff4c7819 */ /* 0x000fe20000011649 */
[----:B------:R-:W-:Y:S01]  /*2b90*/  IMAD.IADD R68, R7, 0x1, R53 ;  /* 0x0000000107447824 */ /* 0x000fe200078e0235 */
[----:B------:R-:W-:Y:S01]  /*2ba0*/  LOP3.LUT R7, R73, 0x18, R16, 0xf8, !PT ;  /* 0x0000001849077812 */ /* 0x000fe200078ef810 */
[----:B------:R-:W-:Y:S01]  /*2bb0*/  IMAD.MOV.U32 R75, RZ, RZ, 0x20 ;  /* 0x00000020ff4b7424 */ /* 0x000fe200078e00ff */
[----:B------:R-:W-:Y:S02]  /*2bc0*/  @P2 LOP3.LUT R18, R18, 0x1, RZ, 0xfc, !PT ;  /* 0x0000000112122812 */ /* 0x000fe400078efcff */
[----:B------:R-:W-:-:S02]  /*2bd0*/  LOP3.LUT P2, RZ, R13, 0x4, RZ, 0xc0, !PT ;  /* 0x000000040dff7812 */ /* 0x000fc4000784c0ff */
[----:B------:R-:W-:Y:S02]  /*2be0*/  PRMT R84, R10, 0x8880, RZ ;  /* 0x000088800a547816 */ /* 0x000fe400000000ff */
[----:B------:R-:W-:Y:S01]  /*2bf0*/  LOP3.LUT R7, R7, R76, RZ, 0x3c, !PT ;  /* 0x0000004c07077212 */ /* 0x000fe200078e3cff */
[----:B------:R-:W-:Y:S01]  /*2c00*/  IMAD R63, R55, 0x60, RZ ;  /* 0x00000060373f7824 */ /* 0x000fe200078e02ff */
[C---:B------:R-:W-:Y:S01]  /*2c10*/  SHF.L.U64.HI R58, R54.reuse, 0x6, R55 ;  /* 0x00000006363a7819 */ /* 0x040fe20000010237 */
[----:B------:R-:W-:Y:S01]  /*2c20*/  IMAD.SHL.U32 R59, R54, 0x40, RZ ;  /* 0x00000040363b7824 */ /* 0x000fe200078e00ff */
[----:B------:R-:W-:Y:S01]  /*2c30*/  PRMT R84, R84, 0x7710, RZ ;  /* 0x0000771054547816 */ /* 0x000fe200000000ff */
[----:B------:R-:W-:Y:S01]  /*2c40*/  IMAD.WIDE.U32 R54, R54, 0x60, RZ ;  /* 0x0000006036367825 */ /* 0x000fe200078e00ff */
[----:B------:R-:W-:Y:S02]  /*2c50*/  SEL R75, R75, 0xffffffe0, !P2 ;  /* 0xffffffe04b4b7807 */ /* 0x000fe40005000000 */
[----:B------:R-:W-:Y:S01]  /*2c60*/  LOP3.LUT R70, R4, 0xfffffff8, RZ, 0xc0, !PT ;  /* 0xfffffff804467812 */ /* 0x000fe200078ec0ff */
[----:B------:R-:W-:Y:S01]  /*2c70*/  IMAD.IADD R3, R32, 0x1, R33 ;  /* 0x0000000120037824 */ /* 0x000fe200078e0221 */
[C---:B------:R-:W-:Y:S01]  /*2c80*/  LOP3.LUT R77, R84.reuse, 0x1, RZ, 0xc0, !PT ;  /* 0x00000001544d7812 */ /* 0x040fe200078ec0ff */
[----:B------:R-:W-:Y:S01]  /*2c90*/  IMAD.SHL.U32 R61, R61, 0x2, RZ ;  /* 0x000000023d3d7824 */ /* 0x000fe200078e00ff */
[C---:B------:R-:W-:Y:S01]  /*2ca0*/  LOP3.LUT R78, R84.reuse, 0x2, RZ, 0xc0, !PT ;  /* 0x00000002544e7812 */ /* 0x040fe200078ec0ff */
[----:B------:R-:W-:Y:S01]  /*2cb0*/  IMAD.IADD R63, R55, 0x1, R63 ;  /* 0x00000001373f7824 */ /* 0x000fe200078e023f */
[C---:B------:R-:W-:Y:S01]  /*2cc0*/  LOP3.LUT R79, R84.reuse, 0x4, RZ, 0xc0, !PT ;  /* 0x00000004544f7812 */ /* 0x040fe200078ec0ff */
[----:B------:R-:W-:Y:S01]  /*2cd0*/  IMAD R64, R15, 0x40, R206 ;  /* 0x000000400f407824 */ /* 0x000fe200078e02ce */
[C---:B------:R-:W-:Y:S01]  /*2ce0*/  LOP3.LUT R80, R84.reuse, 0x8, RZ, 0xc0, !PT ;  /* 0x0000000854507812 */ /* 0x040fe200078ec0ff */
[----:B------:R-:W-:Y:S01]  /*2cf0*/  IMAD.IADD R65, R9, 0x1, R11 ;  /* 0x0000000109417824 */ /* 0x000fe200078e020b */
[----:B------:R-:W-:-:S02]  /*2d00*/  LOP3.LUT R81, R84, 0x10, RZ, 0xc0, !PT ;  /* 0x0000001054517812 */ /* 0x000fc400078ec0ff */
[----:B------:R-:W-:Y:S02]  /*2d10*/  LOP3.LUT R83, R84, 0x20, RZ, 0xc0, !PT ;  /* 0x0000002054537812 */ /* 0x000fe400078ec0ff */
[----:B------:R-:W-:Y:S02]  /*2d20*/  IADD3 R66, R11, R21, RZ ;  /* 0x000000150b427210 */ /* 0x000fe40007ffe0ff */
[----:B------:R-:W-:Y:S01]  /*2d30*/  SHF.R.S32.HI R69, RZ, 0x3, R4 ;  /* 0x00000003ff457819 */ /* 0x000fe20000011404 */
[----:B------:R-:W-:Y:S01]  /*2d40*/  @!P6 BAR.SYNC.DEFER_BLOCKING 0x9, 0x100 ;  /* 0x024400000000eb1d */ /* 0x000fe20000010000 */
[----:B------:R-:W-:Y:S02]  /*2d50*/  ISETP.GE.AND P1, PT, R16, UR4, PT ;  /* 0x0000000410007c0c */ /* 0x000fe4000bf26270 */
[----:B------:R-:W-:Y:S02]  /*2d60*/  SHF.R.S32.HI R72, RZ, 0x1f, R70 ;  /* 0x0000001fff487819 */ /* 0x000fe40000011446 */
[----:B------:R-:W-:Y:S01]  /*2d70*/  LOP3.LUT R84, R84, 0x40, RZ, 0xc0, !PT ;  /* 0x0000004054547812 */ /* 0x000fe200078ec0ff */
[----:B---3--:R-:W-:Y:S01]  /*2d80*/  IMAD.IADD R74, R34, 0x1, R5 ;  /* 0x00000001224a7824 */ /* 0x008fe200078e0205 */
[----:B------:R-:W-:-:S04]  /*2d90*/  LOP3.LUT R5, R73, 0x38, R4, 0xf8, !PT ;  /* 0x0000003849057812 */ /* 0x000fc800078ef804 */
[----:B------:R-:W-:Y:S02]  /*2da0*/  LOP3.LUT R5, R5, R76, RZ, 0x3c, !PT ;  /* 0x0000004c05057212 */ /* 0x000fe400078e3cff */
[----:B------:R-:W-:Y:S01]  /*2db0*/  SHF.R.S32.HI R71, RZ, 0x1f, R0 ;  /* 0x0000001fff477819 */ /* 0x000fe20000011400 */
[C---:B--2---:R-:W-:Y:S01]  /*2dc0*/  IMAD R82, R6.reuse, 0x200, R7 ;  /* 0x0000020006527824 */ /* 0x044fe200078e0207 */
[----:B------:R-:W-:-:S03]  /*2dd0*/  LEA R85, R6, R5, 0x9 ;  /* 0x0000000506557211 */ /* 0x000fc600078e48ff */
[----:B------:R-:W-:-:S07]  /*2de0*/  IMAD.IADD R86, R75, 0x1, R82 ;  /* 0x000000014b567824 */ /* 0x000fce00078e0252 */
.L_x_14327:
[----:B------:R-:W0:Y:S01]  /*2df0*/  LDC R89, c[0x0][0x430] ;  /* 0x00010c00ff597b82 */ /* 0x000e220000000800 */
[----:B------:R-:W-:Y:S02]  /*2e00*/  VIADD R28, R28, 0xffffffff ;  /* 0xffffffff1c1c7836 */ /* 0x000fe40000000000 */
[----:B------:R-:W-:Y:S02]  /*2e10*/  IMAD.MOV.U32 R88, RZ, RZ, RZ ;  /* 0x000000ffff587224 */ /* 0x000fe400078e00ff */
[----:B------:R-:W-:-:S03]  /*2e20*/  IMAD R4, R28, 0x60, R64 ;  /* 0x000000601c047824 */ /* 0x000fc600078e0240 */
[----:B------:R-:W1:Y:S01]  /*2e30*/  LDC R94, c[0x0][0x3f4] ;  /* 0x0000fd00ff5e7b82 */ /* 0x000e620000000800 */
[----:B--2---:R-:W-:Y:S01]  /*2e40*/  IMAD.IADD R32, R3, 0x1, R4 ;  /* 0x0000000103207824 */ /* 0x004fe200078e0204 */
        /* <DEDUP_REMOVED lines=16> */
[----:B------:R-:W-:Y:S02]  /*2f50*/  @!P2 LEA.HI.X R5, R6, R5, R7, 0x2, P3 ;  /* 0x000000050605a211 */ /* 0x000fe400018f1407 */
[----:B------:R-:W-:-:S03]  /*2f60*/  ISETP.GT.AND P3, PT, R28, R29, PT ;  /* 0x0000001d1c00720c */ /* 0x000fc60003f64270 */
[----:B------:R0:W5:Y:S01]  /*2f70*/  @!P2 LDG.E R88, desc[UR42][R4.64] ;  /* 0x0000002a0458a981 */ /* 0x000162000c1e1900 */
[----:B-1----:R-:W-:Y:S01]  /*2f80*/  ISETP.GE.AND P2, PT, R94, 0x1, PT ;  /* 0x000000015e00780c */ /* 0x002fe20003f46270 */
[----:B------:R-:W-:Y:S01]  /*2f90*/  IMAD.MOV R6, RZ, RZ, -R12 ;  /* 0x000000ffff067224 */ /* 0x000fe200078e0a0c */
[----:B------:R-:W-:Y:S01]  /*2fa0*/  LOP3.LUT R18, R18, 0xfffffffd, RZ, 0xc0, !PT ;  /* 0xfffffffd12127812 */ /* 0x000fe200078ec0ff */
[C---:B------:R-:W-:Y:S01]  /*2fb0*/  IMAD R98, R19.reuse, 0x1800, R82 ;  /* 0x0000180013627824 */ /* 0x040fe200078e0252 */
[----:B------:R-:W-:Y:S05]  /*2fc0*/  YIELD ;  /* 0x0000000000007946 */ /* 0x000fea0003800000 */
[----:B------:R-:W-:Y:S01]  /*2fd0*/  IMAD R96, R19, 0x1800, R86 ;  /* 0x0000180013607824 */ /* 0x000fe200078e0256 */
[----:B------:R-:W-:Y:S01]  /*2fe0*/  BSSY B0, `(.L_x_14274) ;  /* 0x00002e8000007945 */ /* 0x000fe20003800000 */
[----:B------:R-:W-:Y:S01]  /*2ff0*/  IMAD R89, R89, R6, R32 ;  /* 0x0000000659597224 */ /* 0x000fe200078e0220 */
[----:B------:R-:W-:Y:S01]  /*3000*/  @P3 LOP3.LUT R18, R18, 0x2, RZ, 0xfc, !PT ;  /* 0x0000000212123812 */ /* 0x000fe200078efcff */
        /* <DEDUP_REMOVED lines=10> */
[-C--:B------:R-:W-:Y:S02]  /*30b0*/  IMAD R14, R63, R28.reuse, RZ ;  /* 0x0000001c3f0e7224 */ /* 0x080fe400078e02ff */
[----:B------:R-:W-:Y:S01]  /*30c0*/  IMAD R7, R89, UR5, R6 ;  /* 0x0000000559077c24 */ /* 0x000fe2000f8e0206 */
[----:B------:R-:W-:Y:S01]  /*30d0*/  ULDC.64 UR4, c[0x0][0x310] ;  /* 0x0000c40000047ab9 */ /* 0x000fe20000000a00 */
[----:B------:R-:W-:-:S02]  /*30e0*/  IMAD R6, R62, R28, RZ ;  /* 0x0000001c3e067224 */ /* 0x000fc400078e02ff */
[----:B------:R-:W-:Y:S02]  /*30f0*/  IMAD R11, R91, UR4, RZ ;  /* 0x000000045b0b7c24 */ /* 0x000fe4000f8e02ff */
[----:B------:R-:W-:Y:S01]  /*3100*/  IMAD.IADD R5, R5, 0x1, R7 ;  /* 0x0000000105057824 */ /* 0x000fe200078e0207 */
[----:B------:R-:W-:Y:S01]  /*3110*/  SHF.R.S32.HI R7, RZ, 0x1f, R28 ;  /* 0x0000001fff077819 */ /* 0x000fe2000001141c */
[C---:B------:R-:W-:Y:S02]  /*3120*/  IMAD R11, R88.reuse, UR5, R11 ;  /* 0x00000005580b7c24 */ /* 0x040fe4000f8e020b */
[----:B------:R-:W-:Y:S01]  /*3130*/  IMAD.WIDE.U32 R4, R88, UR4, R4 ;  /* 0x0000000458047c25 */ /* 0x000fe2000f8e0004 */
[----:B------:R-:W-:-:S03]  /*3140*/  ULDC.64 UR4, c[0x0][0x308] ;  /* 0x0000c20000047ab9 */ /* 0x000fc60000000a00 */
[----:B------:R-:W-:Y:S01]  /*3150*/  IMAD R15, R7, R54, R14 ;  /* 0x00000036070f7224 */ /* 0x000fe200078e020e */
[----:B------:R-:W-:Y:S01]  /*3160*/  IADD3 R5, R5, R11, RZ ;  /* 0x0000000b05057210 */ /* 0x000fe20007ffe0ff */
[----:B------:R-:W-:Y:S02]  /*3170*/  IMAD R11, R7, R48, R6 ;  /* 0x00000030070b7224 */ /* 0x000fe400078e0206 */
[----:B------:R-:W-:Y:S02]  /*3180*/  IMAD R92, R28, -0x60, R25 ;  /* 0xffffffa01c5c7824 */ /* 0x000fe400078e0219 */
[----:B------:R-:W-:-:S03]  /*3190*/  IMAD.WIDE.U32 R12, R207, UR4, R4 ;  /* 0x00000004cf0c7c25 */ /* 0x000fc6000f8e0004 */
[----:B------:R-:W-:Y:S01]  /*31a0*/  VIMNMX R92, R92, 0x60, PT ;  /* 0x000000605c5c7848 */ /* 0x000fe20003fe0100 */
        /* <DEDUP_REMOVED lines=15> */
[----:B------:R-:W-:-:S03]  /*32a0*/  CS2R R46, SRZ ;  /* 0x00000000002e7805 */ /* 0x000fc6000001ff00 */
[----:B------:R-:W-:Y:S05]  /*32b0*/  @P2 BRA `(.L_x_14278) ;  /* 0x0000000000502947 */ /* 0x000fea0003800000 */
[----:B------:R-:W-:Y:S01]  /*32c0*/  IADD3 R13, P3, R8, R6, RZ ;  /* 0x00000006080d7210 */ /* 0x000fe20007f7e0ff */
[----:B------:R-:W-:Y:S01]  /*32d0*/  ULDC.64 UR4, c[0x0][0x3e8] ;  /* 0x0000fa0000047ab9 */ /* 0x000fe20000000a00 */
[----:B------:R-:W-:Y:S02]  /*32e0*/  CS2R R44, SRZ ;  /* 0x00000000002c7805 */ /* 0x000fe4000001ff00 */
[----:B------:R-:W-:Y:S01]  /*32f0*/  CS2R R46, SRZ ;  /* 0x00000000002e7805 */ /* 0x000fe2000001ff00 */
[----:B------:R-:W-:Y:S01]  /*3300*/  IMAD.X R14, R87, 0x1, R65, P3 ;  /* 0x00000001570e7824 */ /* 0x000fe200018e0641 */
        /* <DEDUP_REMOVED lines=15> */
.L_x_14278:
[----:B------:R-:W-:Y:S05]  /*3400*/  BSYNC B1 ;  /* 0x0000000000017941 */ /* 0x000fea0003800000 */
.L_x_14277:
        /* <DEDUP_REMOVED lines=29> */
.L_x_14280:
[----:B------:R-:W-:Y:S05]  /*35e0*/  BSYNC B1 ;  /* 0x0000000000017941 */ /* 0x000fea0003800000 */
.L_x_14279:
[----:B0-----:R-:W-:Y:S01]  /*35f0*/  IMAD.MOV.U32 R4, RZ, RZ, R44 ;  /* 0x000000ffff047224 */ /* 0x001fe200078e002c */
[----:B------:R-:W-:Y:S01]  /*3600*/  UISETP.NE.AND UP0, UPT, UR44, 0x3, UPT ;  /* 0x000000032c00788c */ /* 0x000fe2000bf05270 */
[----:B------:R-:W-:Y:S01]  /*3610*/  IMAD.MOV.U32 R5, RZ, RZ, R45 ;  /* 0x000000ffff057224 */ /* 0x000fe200078e002d */
[----:B------:R-:W-:Y:S01]  /*3620*/  PRMT R104, R14, 0x5410, R13 ;  /* 0x000054100e687816 */ /* 0x000fe2000000000d */
[----:B------:R-:W-:Y:S02]  /*3630*/  IMAD.MOV.U32 R6, RZ, RZ, R46 ;  /* 0x000000ffff067224 */ /* 0x000fe400078e002e */
[----:B------:R-:W-:Y:S01]  /*3640*/  IMAD.MOV.U32 R7, RZ, RZ, R47 ;  /* 0x000000ffff077224 */ /* 0x000fe200078e002f */
[----:B------:R-:W-:Y:S01]  /*3650*/  PRMT R107, R4, 0x5410, R5 ;  /* 0x00005410046b7816 */ /* 0x000fe20000000005 */
[----:B------:R-:W-:Y:S01]  /*3660*/  IMAD.MOV.U32 R4, RZ, RZ, R42 ;  /* 0x000000ffff047224 */ /* 0x000fe200078e002a */
[----:B------:R-:W-:Y:S02]  /*3670*/  MOV R5, R43 ;  /* 0x0000002b00057202 */ /* 0x000fe40000000f00 */
[----:B------:R-:W-:-:S02]  /*3680*/  PLOP3.LUT P3, PT, PT, PT, UP0, 0x80, 0x0 ;  /* 0x000000000000781c */ /* 0x000fc40003f6f008 */
[----:B------:R-:W-:Y:S01]  /*3690*/  PRMT R109, R4, 0x5410, R5 ;  /* 0x00005410046d7816 */ /* 0x000fe20000000005 */
[----:B-----5:R-:W-:Y:S01]  /*36a0*/  IMAD.MOV.U32 R4, RZ, RZ, R32 ;  /* 0x000000ffff047224 */ /* 0x020fe200078e0020 */
        /* <DEDUP_REMOVED lines=14> */
.L_x_14281:
[----:B------:R-:W-:Y:S01]  /*3790*/  LEA R87, R19, R22, 0x3 ;  /* 0x0000001613577211 */ /* 0x000fe200078e18ff */
[----:B------:R-:W-:Y:S01]  /*37a0*/  BSSY B1, `(.L_x_14282) ;  /* 0x0000004000017945 */ /* 0x000fe20003800000 */
[----:B------:R-:W-:-:S04]  /*37b0*/  SHF.L.U32 R93, R210, 0x1f, RZ ;  /* 0x0000001fd25d7819 */ /* 0x000fc800000006ff */
[----:B------:R-:W0:Y:S02]  /*37c0*/  SYNCS.PHASECHK.TRANS64.TRYWAIT P5, [R87+URZ+0x22890], R93 ;  /* 0x0228905d570075a7 */ /* 0x000e2400080a017f */
[----:B0-----:R-:W-:Y:S05]  /*37d0*/  @!P5 BRA `(.L_x_14283) ;  /* 0x000001a4002cd947 */ /* 0x001fea0003800000 */
.L_x_14560:
[----:B------:R-:W-:Y:S05]  /*37e0*/  BSYNC B1 ;  /* 0x0000000000017941 */ /* 0x000fea0003800000 */
.L_x_14282:
[----:B------:R-:W-:-:S03]  /*37f0*/  UMOV UR4, 0xffffffff ;  /* 0xffffffff00047882 */ /* 0x000fc60000000000 */
[----:B------:R-:W-:Y:S05]  /*3800*/  BRA.DIV UR4, `(.L_x_14284) ;  /* 0x000001a604347947 */ /* 0x000fea000b800000 */
[----:B------:R1:W2:Y:S04]  /*3810*/  SHFL.IDX PT, R99, R97, RZ, 0x1c1f ;  /* 0x001c1fff61637589 */ /* 0x0002a800000e0000 */
[----:B------:R1:W3:Y:S02]  /*3820*/  SHFL.IDX PT, R14, R95, RZ, 0x1c1f ;  /* 0x001c1fff5f0e7589 */ /* 0x0002e400000e0000 */
.L_x_14564:
        /* <DEDUP_REMOVED lines=11> */
[----:B0-----:R-:W-:-:S04]  /*38e0*/  IMAD.MOV.U32 R11, RZ, RZ, R5 ;  /* 0x000000ffff0b7224 */ /* 0x001fc800078e0005 */
        /* <DEDUP_REMOVED lines=9> */
[----:B------:R-:W-:Y:S01]  /*3980*/  SHF.R.U32.HI R46, RZ, 0x10, R47 ;  /* 0x00000010ff2e7819 */ /* 0x000fe2000001162f */
[----:B------:R-:W-:Y:S02]  /*3990*/  IMAD.MOV.U32 R15, RZ, RZ, R7 ;  /* 0x000000ffff0f7224 */ /* 0x000fe400078e0007 */
[----:B------:R-:W-:Y:S01]  /*39a0*/  FFMA.FTZ R44, R44, R11, R105 ;  /* 0x0000000b2c2c7223 */ /* 0x000fe20000010069 */
[----:B------:R-:W-:Y:S02]  /*39b0*/  IMAD.MOV.U32 R11, RZ, RZ, R4 ;  /* 0x000000ffff0b7224 */ /* 0x000fe400078e0004 */
[----:B------:R-:W-:Y:S02]  /*39c0*/  HADD2.F32 R4, -RZ, R46.H0_H0 ;  /* 0x2000002eff047230 */ /* 0x000fe40000004100 */
[--C-:B------:R-:W-:Y:S01]  /*39d0*/  HADD2.F32 R7, -RZ, R15.reuse.H1_H1 ;  /* 0x3000000fff077230 */ /* 0x100fe20000004100 */
[----:B------:R-:W-:Y:S01]  /*39e0*/  F2FP.F16.F32.PACK_AB R5, R44, R5 ;  /* 0x000000052c05723e */ /* 0x000fe200000000ff */
[----:B------:R-:W-:-:S02]  /*39f0*/  HADD2.F32 R15, -RZ, R15.H0_H0 ;  /* 0x2000000fff0f7230 */ /* 0x000fc40000004100 */
[----:B------:R-:W-:Y:S02]  /*3a00*/  HADD2.F32 R46, -RZ, R45.H0_H0 ;  /* 0x2000002dff2e7230 */ /* 0x000fe40000004100 */
[-C--:B------:R-:W-:Y:S01]  /*3a10*/  FMUL.FTZ R106, R7, R4.reuse ;  /* 0x00000004076a7220 */ /* 0x080fe20000410000 */
[----:B------:R-:W-:Y:S02]  /*3a20*/  HADD2.F32 R45, -RZ, R107.H0_H0 ;  /* 0x2000006bff2d7230 */ /* 0x000fe40000004100 */
[C---:B------:R-:W-:Y:S01]  /*3a30*/  FMUL.FTZ R108, R15.reuse, R4 ;  /* 0x000000040f6c7220 */ /* 0x040fe20000410000 */
[-C--:B------:R-:W-:Y:S01]  /*3a40*/  FFMA.FTZ R4, R15, R46.reuse, -R106 ;  /* 0x0000002e0f047223 */ /* 0x080fe2000001086a */
[----:B------:R-:W-:Y:S02]  /*3a50*/  IMAD.MOV.U32 R15, RZ, RZ, R6 ;  /* 0x000000ffff0f7224 */ /* 0x000fe400078e0006 */
[----:B------:R-:W-:Y:S01]  /*3a60*/  FFMA.FTZ R7, R7, R46, R108 ;  /* 0x0000002e07077223 */ /* 0x000fe2000001006c */
[----:B------:R-:W-:-:S02]  /*3a70*/  HADD2.F32 R6, -RZ, R11.H0_H0 ;  /* 0x2000000bff067230 */ /* 0x000fc40000004100 */
[----:B------:R-:W-:Y:S02]  /*3a80*/  HADD2.F32 R11, -RZ, R11.H1_H1 ;  /* 0x3000000bff0b7230 */ /* 0x000fe40000004100 */
[--C-:B------:R-:W-:Y:S01]  /*3a90*/  HADD2.F32 R46, -RZ, R110.reuse.H0_H0 ;  /* 0x2000006eff2e7230 */ /* 0x100fe20000004100 */
[----:B------:R-:W-:Y:S01]  /*3aa0*/  F2FP.F16.F32.PACK_AB R7, R7, R4 ;  /* 0x000000040707723e */ /* 0x000fe200000000ff */
[----:B------:R-:W-:-:S03]  /*3ab0*/  HADD2.F32 R106, -RZ, R110.H1_H1 ;  /* 0x3000006eff6a7230 */ /* 0x000fc60000004100 */
[-C--:B------:R-:W-:Y:S01]  /*3ac0*/  FMUL.FTZ R47, R11, R46.reuse ;  /* 0x0000002e0b2f7220 */ /* 0x080fe20000410000 */
[----:B------:R-:W-:-:S03]  /*3ad0*/  FMUL.FTZ R46, R6, R46 ;  /* 0x0000002e062e7220 */ /* 0x000fc60000410000 */
[-C--:B------:R-:W-:Y:S01]  /*3ae0*/  FFMA.FTZ R6, R6, R45.reuse, -R47 ;  /* 0x0000002d06067223 */ /* 0x080fe2000001082f */
[----:B------:R-:W-:Y:S01]  /*3af0*/  FFMA.FTZ R11, R11, R45, R46 ;  /* 0x0000002d0b0b7223 */ /* 0x000fe2000001002e */
[--C-:B------:R-:W-:Y:S02]  /*3b00*/  HADD2.F32 R45, -RZ, R15.reuse.H0_H0 ;  /* 0x2000000fff2d7230 */ /* 0x100fe40000004100 */
[----:B------:R-:W-:Y:S02]  /*3b10*/  HADD2.F32 R15, -RZ, R15.H1_H1 ;  /* 0x3000000fff0f7230 */ /* 0x000fe40000004100 */
[----:B------:R-:W-:Y:S01]  /*3b20*/  HADD2.F32 R46, -RZ, R107.H1_H1 ;  /* 0x3000006bff2e7230 */ /* 0x000fe20000004100 */
[----:B------:R-:W-:Y:S02]  /*3b30*/  F2FP.F16.F32.PACK_AB R4, R11, R6 ;  /* 0x000000060b04723e */ /* 0x000fe400000000ff */
[-C--:B------:R-:W-:Y:S01]  /*3b40*/  FMUL.FTZ R108, R15, R106.reuse ;  /* 0x0000006a0f6c7220 */ /* 0x080fe20000410000 */
[----:B------:R-:W-:-:S03]  /*3b50*/  FMUL.FTZ R106, R45, R106 ;  /* 0x0000006a2d6a7220 */ /* 0x000fc60000410000 */
[-C--:B------:R-:W-:Y:S01]  /*3b60*/  FFMA.FTZ R108, R45, R46.reuse, -R108 ;  /* 0x0000002e2d6c7223 */ /* 0x080fe2000001086c */
[----:B------:R-:W-:-:S05]  /*3b70*/  FFMA.FTZ R15, R15, R46, R106 ;  /* 0x0000002e0f0f7223 */ /* 0x000fca000001006a */
[----:B------:R-:W-:-:S07]  /*3b80*/  F2FP.F16.F32.PACK_AB R6, R15, R108 ;  /* 0x0000006c0f06723e */ /* 0x000fce00000000ff */
.L_x_14290:
[----:B------:R-:W-:Y:S05]  /*3b90*/  BSYNC B3 ;  /* 0x0000000000037941 */ /* 0x000fea0003800000 */
.L_x_14289:
[----:B0-----:R4:W-:Y:S02]  /*3ba0*/  ST.E.128 desc[UR42][R12.64], R4 ;  /* 0x000000040c007985 */ /* 0x0019e4000c101d2a */
.L_x_14288:
[----:B------:R-:W-:Y:S05]  /*3bb0*/  BSYNC B2 ;  /* 0x0000000000027941 */ /* 0x000fea0003800000 */
.L_x_14287:
[----:B------:R-:W-:-:S13]  /*3bc0*/  LOP3.LUT P2, RZ, R18, 0x1, RZ, 0xc0, !PT ;  /* 0x0000000112ff7812 */ /* 0x000fda000784c0ff */
[----:B------:R-:W-:Y:S05]  /*3bd0*/  @P2 BRA `(.L_x_14286) ;  /* 0x0000000000c42947 */ /* 0x000fea0003800000 */
[----:B----4-:R4:W0:Y:S01]  /*3be0*/  LDS.128 R4, [R96] ;  /* 0x0000000060047984 */ /* 0x0108220000000c00 */
[C---:B---3--:R-:W-:Y:S01]  /*3bf0*/  LEA R12, P2, R2.reuse, R14, 0x1 ;  /* 0x0000000e020c7211 */ /* 0x048fe200078408ff */
[----:B------:R-:W-:Y:S03]  /*3c00*/  BSSY B2, `(.L_x_14291) ;  /* 0x000002d000027945 */ /* 0x000fe60003800000 */
[----:B--2---:R-:W-:Y:S02]  /*3c10*/  LEA.HI.X R13, R2, R99, R209, 0x1, P2 ;  /* 0x00000063020d7211 */ /* 0x004fe400010f0cd1 */
[----:B------:R-:W-:-:S13]  /*3c20*/  ISETP.GE.AND P2, PT, R211, R94, PT ;  /* 0x0000005ed300720c */ /* 0x000fda0003f46270 */
        /* <DEDUP_REMOVED lines=12> */
[C---:B------:R-:W-:Y:S01]  /*3cf0*/  FMUL.FTZ R15, R4.reuse, R15 ;  /* 0x0000000f040f7220 */ /* 0x040fe20000410000 */
[----:B------:R-:W-:Y:S02]  /*3d00*/  HADD2.F32 R5, -RZ, R44.H0_H0 ;  /* 0x2000002cff057230 */ /* 0x000fe40000004100 */
[----:B------:R-:W-:Y:S02]  /*3d10*/  HADD2.F32 R7, -RZ, R7.H0_H0 ;  /* 0x20000007ff077230 */ /* 0x000fe40000004100 */
[-C--:B------:R-:W-:Y:S01]  /*3d20*/  FMUL.FTZ R44, R41, R42.reuse ;  /* 0x0000002a292c7220 */ /* 0x080fe20000410000 */
[----:B------:R-:W-:Y:S02]  /*3d30*/  HADD2.F32 R40, -RZ, R40.H0_H0 ;  /* 0x20000028ff287230 */ /* 0x000fe40000004100 */
[-C--:B------:R-:W-:Y:S01]  /*3d40*/  FFMA.FTZ R4, R4, R5.reuse, -R43 ;  /* 0x0000000504047223 */ /* 0x080fe2000001082b */
[----:B------:R-:W-:Y:S01]  /*3d50*/  FFMA.FTZ R5, R14, R5, R15 ;  /* 0x000000050e057223 */ /* 0x000fe2000001000f */
[----:B------:R-:W-:Y:S01]  /*3d60*/  FMUL.FTZ R14, R7, R42 ;  /* 0x0000002a070e7220 */ /* 0x000fe20000410000 */
[----:B------:R-:W-:-:S02]  /*3d70*/  HADD2.F32 R15, -RZ, R11.H1_H1 ;  /* 0x3000000bff0f7230 */ /* 0x000fc40000004100 */
[-C--:B------:R-:W-:Y:S01]  /*3d80*/  FFMA.FTZ R7, R7, R40.reuse, -R44 ;  /* 0x0000002807077223 */ /* 0x080fe2000001082c */
[----:B------:R-:W-:Y:S02]  /*3d90*/  HADD2.F32 R44, -RZ, R109.H0_H0 ;  /* 0x2000006dff2c7230 */ /* 0x000fe40000004100 */
[----:B------:R-:W-:Y:S01]  /*3da0*/  FFMA.FTZ R14, R41, R40, R14 ;  /* 0x00000028290e7223 */ /* 0x000fe2000001000e */
[----:B------:R-:W-:Y:S01]  /*3db0*/  HADD2.F32 R42, -RZ, R104.H1_H1 ;  /* 0x30000068ff2a7230 */ /* 0x000fe20000004100 */
[----:B------:R-:W-:Y:S01]  /*3dc0*/  F2FP.F16.F32.PACK_AB R5, R5, R4 ;  /* 0x000000040505723e */ /* 0x000fe200000000ff */
[----:B------:R-:W-:Y:S02]  /*3dd0*/  HADD2.F32 R11, -RZ, R11.H0_H0 ;  /* 0x2000000bff0b7230 */ /* 0x000fe40000004100 */
[----:B------:R-:W-:Y:S01]  /*3de0*/  FMUL.FTZ R46, R15, R44 ;  /* 0x0000002c0f2e7220 */ /* 0x000fe20000410000 */
[----:B------:R-:W-:Y:S01]  /*3df0*/  HADD2.F32 R41, -RZ, R109.H1_H1 ;  /* 0x3000006dff297230 */ /* 0x000fe20000004100 */
[----:B------:R-:W-:Y:S01]  /*3e00*/  F2FP.F16.F32.PACK_AB R7, R14, R7 ;  /* 0x000000070e07723e */ /* 0x000fe200000000ff */
[----:B------:R-:W-:-:S02]  /*3e10*/  HADD2.F32 R40, -RZ, R6.H1_H1 ;  /* 0x30000006ff287230 */ /* 0x000fc40000004100 */
[C---:B------:R-:W-:Y:S01]  /*3e20*/  FMUL.FTZ R44, R11.reuse, R44 ;  /* 0x0000002c0b2c7220 */ /* 0x040fe20000410000 */
[----:B------:R-:W-:Y:S02]  /*3e30*/  HADD2.F32 R6, -RZ, R6.H0_H0 ;  /* 0x20000006ff067230 */ /* 0x000fe40000004100 */
[-C--:B------:R-:W-:Y:S01]  /*3e40*/  FFMA.FTZ R46, R11, R42.reuse, -R46 ;  /* 0x0000002a0b2e7223 */ /* 0x080fe2000001082e */
[----:B------:R-:W-:Y:S02]  /*3e50*/  HADD2.F32 R11, -RZ, R104.H0_H0 ;  /* 0x20000068ff0b7230 */ /* 0x000fe40000004100 */
[-C--:B------:R-:W-:Y:S01]  /*3e60*/  FMUL.FTZ R43, R40, R41.reuse ;  /* 0x00000029282b7220 */ /* 0x080fe20000410000 */
[----:B------:R-:W-:Y:S01]  /*3e70*/  FFMA.FTZ R15, R15, R42, R44 ;  /* 0x0000002a0f0f7223 */ /* 0x000fe2000001002c */
[C---:B------:R-:W-:Y:S02]  /*3e80*/  FMUL.FTZ R41, R6.reuse, R41 ;  /* 0x0000002906297220 */ /* 0x040fe40000410000 */
[----:B------:R-:W-:-:S02]  /*3e90*/  FFMA.FTZ R43, R6, R11, -R43 ;  /* 0x0000000b062b7223 */ /* 0x000fc4000001082b */
[----:B------:R-:W-:Y:S01]  /*3ea0*/  FFMA.FTZ R40, R40, R11, R41 ;  /* 0x0000000b28287223 */ /* 0x000fe20000010029 */
[----:B------:R-:W-:-:S04]  /*3eb0*/  F2FP.F16.F32.PACK_AB R4, R15, R46 ;  /* 0x0000002e0f04723e */ /* 0x000fc800000000ff */
[----:B------:R-:W-:-:S07]  /*3ec0*/  F2FP.F16.F32.PACK_AB R6, R40, R43 ;  /* 0x0000002b2806723e */ /* 0x000fce00000000ff */
.L_x_14292:
[----:B------:R-:W-:Y:S05]  /*3ed0*/  BSYNC B2 ;  /* 0x0000000000027941 */ /* 0x000fea0003800000 */
.L_x_14291:
[----:B0-----:R0:W-:Y:S02]  /*3ee0*/  ST.E.128 desc[UR42][R12.64], R4 ;  /* 0x000000040c007985 */ /* 0x0011e4000c101d2a */
.L_x_14286:
[----:B------:R-:W-:Y:S05]  /*3ef0*/  BSYNC B1 ;  /* 0x0000000000017941 */ /* 0x000fea0003800000 */
.L_x_14285:
[----:B------:R-:W-:-:S03]  /*3f00*/  UMOV UR4, 0xffffffff ;  /* 0xffffffff00047882 */ /* 0x000fc60000000000 */
[----:B------:R-:W-:Y:S05]  /*3f10*/  BRA.DIV UR4, `(.L_x_14293) ;  /* 0x0000019e04b87947 */ /* 0x000fea000b800000 */
[----:B-1----:R-:W1:Y:S04]  /*3f20*/  SHFL.IDX PT, R97, R97, 0x1, 0x1c1f ;  /* 0x003c1f0061617f89 */ /* 0x002e6800000e0000 */
[----:B---3--:R3:W0:Y:S02]  /*3f30*/  SHFL.IDX PT, R14, R95, 0x1, 0x1c1f ;  /* 0x003c1f005f0e7f89 */ /* 0x00862400000e0000 */
.L_x_14568:
[----:B------:R-:W-:Y:S05]  /*3f40*/  @P4 BRA `(.L_x_14294) ;  /* 0x0000001c00c44947 */ /* 0x000fea0003800000 */
[----:B------:R-:W-:Y:S04]  /*3f50*/  BSSY B1, `(.L_x_14295) ;  /* 0x0000033000017945 */ /* 0x000fe80003800000 */
[----:B------:R-:W-:Y:S05]  /*3f60*/  @P1 BRA `(.L_x_14296) ;  /* 0x0000000000c41947 */ /* 0x000fea0003800000 */
[----:B0---4-:R0:W4:Y:S01]  /*3f70*/  LDS.128 R4, [R98+0x2000] ;  /* 0x0020000062047984 */ /* 0x0111220000000c00 */
        /* <DEDUP_REMOVED lines=9> */
[--C-:B------:R-:W-:Y:S01]  /*4010*/  SHF.R.U32.HI R40, RZ, 0x10, R39.reuse ;  /* 0x00000010ff287819 */ /* 0x100fe20000011627 */
[----:B------:R-:W-:Y:S01]  /*4020*/  HADD2.F32 R6, -RZ, R5.H1_H1 ;  /* 0x30000005ff067230 */ /* 0x000fe20000004100 */
[----:B------:R-:W-:Y:S01]  /*4030*/  SHF.R.U64 R37, R38, 0x10, R39 ;  /* 0x0000001026257819 */ /* 0x000fe20000001227 */
        /* <DEDUP_REMOVED lines=9> */
[----:B------:R-:W-:Y:S01]  /*40d0*/  FMUL.FTZ R37, R5, R37 ;  /* 0x0000002505257220 */ /* 0x000fe20000410000 */
[----:B------:R-:W-:Y:S01]  /*40e0*/  FFMA.FTZ R44, R7, R38, -R44 ;  /* 0x00000026072c7223 */ /* 0x000fe2000001082c */
[----:B------:R-:W-:-:S02]  /*40f0*/  HADD2.F32 R7, -RZ, R102.H0_H0 ;  /* 0x20000066ff077230 */ /* 0x000fc40000004100 */
[----:B------:R-:W-:Y:S01]  /*4100*/  FFMA.FTZ R41, R15, R38, R40 ;  /* 0x000000260f297223 */ /* 0x000fe20000010028 */
[-C--:B------:R-:W-:Y:S01]  /*4110*/  FFMA.FTZ R42, R5, R36.reuse, -R42 ;  /* 0x00000024052a7223 */ /* 0x080fe2000001082a */
[----:B------:R-:W-:Y:S01]  /*4120*/  FFMA.FTZ R39, R6, R36, R37 ;  /* 0x0000002406277223 */ /* 0x000fe20000010025 */
[--C-:B------:R-:W-:Y:S02]  /*4130*/  HADD2.F32 R15, -RZ, R103.reuse.H0_H0 ;  /* 0x20000067ff0f7230 */ /* 0x100fe40000004100 */
[----:B------:R-:W-:Y:S02]  /*4140*/  HADD2.F32 R103, -RZ, R103.H1_H1 ;  /* 0x30000067ff677230 */ /* 0x000fe40000004100 */
[--C-:B------:R-:W-:Y:S02]  /*4150*/  HADD2.F32 R5, -RZ, R4.reuse.H1_H1 ;  /* 0x30000004ff057230 */ /* 0x100fe40000004100 */
[----:B------:R-:W-:Y:S02]  /*4160*/  HADD2.F32 R6, -RZ, R11.H1_H1 ;  /* 0x3000000bff067230 */ /* 0x000fe40000004100 */
[----:B------:R-:W-:-:S02]  /*4170*/  HADD2.F32 R4, -RZ, R4.H0_H0 ;  /* 0x20000004ff047230 */ /* 0x000fc40000004100 */
[----:B------:R-:W-:Y:S01]  /*4180*/  FMUL.FTZ R37, R5, R15 ;  /* 0x0000000f05257220 */ /* 0x000fe20000410000 */
[----:B------:R-:W-:Y:S02]  /*4190*/  HADD2.F32 R11, -RZ, R11.H0_H0 ;  /* 0x2000000bff0b7230 */ /* 0x000fe40000004100 */
[----:B------:R-:W-:Y:S01]  /*41a0*/  FMUL.FTZ R38, R6, R103 ;  /* 0x0000006706267220 */ /* 0x000fe20000410000 */
[----:B------:R-:W-:Y:S02]  /*41b0*/  HADD2.F32 R102, -RZ, R102.H1_H1 ;  /* 0x30000066ff667230 */ /* 0x000fe40000004100 */
[C---:B------:R-:W-:Y:S01]  /*41c0*/  FMUL.FTZ R36, R4.reuse, R15 ;  /* 0x0000000f04247220 */ /* 0x040fe20000410000 */
[----:B------:R-:W-:Y:S01]  /*41d0*/  FFMA.FTZ R37, R4, R7, -R37 ;  /* 0x0000000704257223 */ /* 0x000fe20000010825 */
[----:B------:R-:W-:Y:S02]  /*41e0*/  FMUL.FTZ R103, R11, R103 ;  /* 0x000000670b677220 */ /* 0x000fe40000410000 */
[----:B------:R-:W-:Y:S01]  /*41f0*/  FFMA.FTZ R36, R5, R7, R36 ;  /* 0x0000000705247223 */ /* 0x000fe20000010024 */
[-C--:B------:R-:W-:Y:S01]  /*4200*/  FFMA.FTZ R38, R11, R102.reuse, -R38 ;  /* 0x000000660b267223 */ /* 0x080fe20000010826 */
[----:B------:R-:W-:Y:S01]  /*4210*/  FFMA.FTZ R103, R6, R102, R103 ;  /* 0x0000006606677223 */ /* 0x000fe20000010067 */
[----:B------:R-:W-:-:S02]  /*4220*/  F2FP.F16.F32.PACK_AB R5, R39, R42 ;  /* 0x0000002a2705723e */ /* 0x000fc400000000ff */
[----:B------:R-:W-:Y:S02]  /*4230*/  F2FP.F16.F32.PACK_AB R7, R41, R44 ;  /* 0x0000002c2907723e */ /* 0x000fe400000000ff */
[----:B------:R-:W-:Y:S02]  /*4240*/  F2FP.F16.F32.PACK_AB R4, R36, R37 ;  /* 0x000000252404723e */ /* 0x000fe400000000ff */
[----:B------:R-:W-:-:S07]  /*4250*/  F2FP.F16.F32.PACK_AB R6, R103, R38 ;  /* 0x000000266706723e */ /* 0x000fce00000000ff */
.L_x_14298:
[----:B------:R-:W-:Y:S05]  /*4260*/  BSYNC B2 ;  /* 0x0000000000027941 */ /* 0x000fea0003800000 */
.L_x_14297:
[----:B----4-:R0:W-:Y:S02]  /*4270*/  ST.E.128 desc[UR42][R12.64], R4 ;  /* 0x000000040c007985 */ /* 0x0101e4000c101d2a */
.L_x_14296:
[----:B------:R-:W-:Y:S05]  /*4280*/  BSYNC B1 ;  /* 0x0000000000017941 */ /* 0x000fea0003800000 */
.L_x_14295:
[----:B------:R-:W-:-:S13]  /*4290*/  LOP3.LUT P2, RZ, R18, 0x1, RZ, 0xc0, !PT ;  /* 0x0000000112ff7812 */ /* 0x000fda000784c0ff */
        /* <DEDUP_REMOVED lines=48> */
.L_x_14300:
[----:B------:R-:W-:Y:S05]  /*45a0*/  BSYNC B1 ;  /* 0x0000000000017941 */ /* 0x000fea0003800000 */
.L_x_14299:
[----:B----4-:R0:W-:Y:S01]  /*45b0*/  ST.E.128 desc[UR42][R12.64], R4 ;  /* 0x000000040c007985 */ /* 0x0101e2000c101d2a */
[----:B------:R-:W-:Y:S05]  /*45c0*/  BRA `(.L_x_14294) ;  /* 0x0000001800247947 */ /* 0x000fea0003800000 */
.L_x_14276:
[----:B------:R-:W-:-:S05]  /*45d0*/  VIADD R12, R206, 0x40 ;  /* 0x00000040ce0c7836 */ /* 0x000fca0000000000 */
[----:B------:R-:W-:-:S04]  /*45e0*/  ISETP.GE.AND P2, PT, R12, R92, PT ;  /* 0x0000005c0c00720c */ /* 0x000fc80003f46270 */
[----:B------:R-:W-:-:S13]  /*45f0*/  ISETP.GE.OR P2, PT, R16, R94, P2 ;  /* 0x0000005e1000720c */ /* 0x000fda0001746670 */
[----:B------:R-:W-:Y:S01]  /*4600*/  @!P2 IADD3 R38, P3, P4, R20, R6, R57 ;  /* 0x000000061426a210 */ /* 0x000fe20007c7e039 */
[----:B------:R-:W0:Y:S03]  /*4610*/  @!P2 LDC.64 R14, c[0x0][0x3e8] ;  /* 0x0000fa00ff0eab82 */ /* 0x000e260000000a00 */
[----:B------:R-:W-:Y:S02]  /*4620*/  @!P2 IADD3.X R39, R66, R87, R56, P3, P4 ;  /* 0x000000574227a210 */ /* 0x000fe40001fe8438 */
[----:B------:R-:W-:-:S03]  /*4630*/  @!P2 IADD3 R40, P3, P4, R52, R4, R59 ;  /* 0x000000043428a210 */ /* 0x000fc60007c7e03b */
[----:B------:R-:W1:Y:S01]  /*4640*/  @!P2 LDC.64 R12, c[0x0][0x400] ;  /* 0x00010000ff0cab82 */ /* 0x000e620000000a00 */
[----:B------:R-:W-:Y:S02]  /*4650*/  @!P2 IADD3.X R41, R68, R11, R58, P3, P4 ;  /* 0x0000000b4429a210 */ /* 0x000fe40001fe843a */
[----:B------:R-:W-:-:S04]  /*4660*/  ISETP.GE.AND P3, PT, R206, R92, PT ;  /* 0x0000005cce00720c */ /* 0x000fc80003f66270 */
[----:B------:R-:W-:-:S13]  /*4670*/  ISETP.GE.OR P3, PT, R16, R94, P3 ;  /* 0x0000005e1000720c */ /* 0x000fda0001f66670 */
[----:B------:R-:W2:Y:S01]  /*4680*/  @!P3 LDC.64 R32, c[0x0][0x3e8] ;  /* 0x0000fa00ff20bb82 */ /* 0x000ea20000000a00 */
[----:B------:R-:W-:-:S05]  /*4690*/  @!P3 IADD3 R6, P4, R20, R6, RZ ;  /* 0x000000061406b210 */ /* 0x000fca0007f9e0ff */
[----:B------:R-:W-:Y:S02]  /*46a0*/  @!P3 IMAD.X R5, R87, 0x1, R66, P4 ;  /* 0x000000015705b824 */ /* 0x000fe400020e0642 */
[----:B------:R-:W3:Y:S01]  /*46b0*/  @!P3 LDC.64 R36, c[0x0][0x400] ;  /* 0x00010000ff24bb82 */ /* 0x000ee20000000a00 */
[----:B--2---:R-:W-:-:S04]  /*46c0*/  @!P3 LEA R32, P4, R6, R32, 0x1 ;  /* 0x000000200620b211 */ /* 0x004fc800078808ff */
[----:B------:R-:W-:Y:S02]  /*46d0*/  @!P3 LEA.HI.X R33, R6, R33, R5, 0x1, P4 ;  /* 0x000000210621b211 */ /* 0x000fe400020f0c05 */
[----:B------:R-:W-:Y:S02]  /*46e0*/  CS2R R6, SRZ ;  /* 0x0000000000067805 */ /* 0x000fe4000001ff00 */
[----:B------:R-:W-:-:S05]  /*46f0*/  @!P3 IADD3 R4, P4, R52, R4, RZ ;  /* 0x000000043404b210 */ /* 0x000fca0007f9e0ff */
[----:B------:R-:W-:Y:S01]  /*4700*/  @!P3 IMAD.X R11, R11, 0x1, R68, P4 ;  /* 0x000000010b0bb824 */ /* 0x000fe200020e0644 */
[----:B---3--:R-:W-:-:S04]  /*4710*/  @!P3 LEA R36, P4, R4, R36, 0x1 ;  /* 0x000000240424b211 */ /* 0x008fc800078808ff */
[----:B------:R-:W-:Y:S02]  /*4720*/  @!P3 LEA.HI.X R37, R4, R37, R11, 0x1, P4 ;  /* 0x000000250425b211 */ /* 0x000fe400020f0c0b */
[----:B------:R-:W-:Y:S02]  /*4730*/  CS2R R4, SRZ ;  /* 0x0000000000047805 */ /* 0x000fe4000001ff00 */
[----:B------:R-:W-:-:S04]  /*4740*/  CS2R R34, SRZ ;  /* 0x0000000000227805 */ /* 0x000fc8000001ff00 */
[----:B------:R2:W3:Y:S02]  /*4750*/  @!P3 LDG.E.128 R4, desc[UR42][R32.64] ;  /* 0x0000002a2004b981 */ /* 0x0004e4000c1e1d00 */
[----:B--2---:R-:W-:-:S06]  /*4760*/  CS2R R32, SRZ ;  /* 0x0000000000207805 */ /* 0x004fcc000001ff00 */
[----:B------:R2:W4:Y:S01]  /*4770*/  @!P3 LDG.E.128 R32, desc[UR42][R36.64] ;  /* 0x0000002a2420b981 */ /* 0x000522000c1e1d00 */
[----:B0-----:R-:W-:-:S04]  /*4780*/  @!P2 LEA R14, P3, R38, R14, 0x1 ;  /* 0x0000000e260ea211 */ /* 0x001fc800078608ff */
[----:B------:R-:W-:Y:S02]  /*4790*/  @!P2 LEA.HI.X R15, R38, R15, R39, 0x1, P3 ;  /* 0x0000000f260fa211 */ /* 0x000fe400018f0c27 */
[----:B------:R-:W-:Y:S02]  /*47a0*/  CS2R R38, SRZ ;  /* 0x0000000000267805 */ /* 0x000fe4000001ff00 */
[C---:B-1----:R-:W-:Y:S02]  /*47b0*/  @!P2 LEA R12, P3, R40.reuse, R12, 0x1 ;  /* 0x0000000c280ca211 */ /* 0x042fe400078608ff */
[----:B--2---:R-:W-:Y:S02]  /*47c0*/  CS2R R36, SRZ ;  /* 0x0000000000247805 */ /* 0x004fe4000001ff00 */
[----:B------:R-:W-:Y:S02]  /*47d0*/  @!P2 LEA.HI.X R13, R40, R13, R41, 0x1, P3 ;  /* 0x0000000d280da211 */ /* 0x000fe400018f0c29 */
[----:B------:R-:W-:-:S02]  /*47e0*/  CS2R R42, SRZ ;  /* 0x00000000002a7805 */ /* 0x000fc4000001ff00 */
[----:B------:R-:W-:Y:S01]  /*47f0*/  CS2R R40, SRZ ;  /* 0x0000000000287805 */ /* 0x000fe2000001ff00 */
[----:B------:R-:W2:Y:S05]  /*4800*/  @!P2 LDG.E.128 R36, desc[UR42][R14.64] ;  /* 0x0000002a0e24a981 */ /* 0x000eaa000c1e1d00 */
[----:B------:R0:W5:Y:S01]  /*4810*/  @!P2 LDG.E.128 R40, desc[UR42][R12.64] ;  /* 0x0000002a0c28a981 */ /* 0x000162000c1e1d00 */
[----:B------:R-:W-:Y:S01]  /*4820*/  UISETP.NE.AND UP0, UPT, UR44, 0x3, UPT ;  /* 0x000000032c00788c */ /* 0x000fe2000bf05270 */
[----:B------:R-:W-:-:S05]  /*4830*/  ISETP.GE.AND P2, PT, R16, R94, PT ;  /* 0x0000005e1000720c */ /* 0x000fca0003f46270 */
[----:B------:R-:W-:Y:S02]  /*4840*/  PLOP3.LUT P3, PT, PT, PT, UP0, 0x80, 0x0 ;  /* 0x000000000000781c */ /* 0x000fe40003f6f008 */
[----:B---3--:R-:W-:Y:S01]  /*4850*/  MOV R11, R6 ;  /* 0x00000006000b7202 */ /* 0x008fe20000000f00 */
[----:B------:R-:W-:Y:S02]  /*4860*/  IMAD.MOV.U32 R44, RZ, RZ, R7 ;  /* 0x000000ffff2c7224 */ /* 0x000fe400078e0007 */
[----:B------:R-:W-:Y:S01]  /*4870*/  IMAD.MOV.U32 R45, RZ, RZ, R4 ;  /* 0x000000ffff2d7224 */ /* 0x000fe200078e0004 */
[----:B------:R-:W-:Y:S01]  /*4880*/  PRMT R114, R11, 0x7610, R114 ;  /* 0x000076100b727816 */ /* 0x000fe20000000072 */
[----:B------:R-:W-:-:S03]  /*4890*/  IMAD.MOV.U32 R46, RZ, RZ, R5 ;  /* 0x000000ffff2e7224 */ /* 0x000fc600078e0005 */
[----:B------:R-:W-:Y:S02]  /*48a0*/  PRMT R110, R44, 0x5410, R45 ;  /* 0x000054102c6e7816 */ /* 0x000fe4000000002d */
[----:B------:R-:W-:Y:S01]  /*48b0*/  PRMT R101, R46, 0x7610, R101 ;  /* 0x000076102e657816 */ /* 0x000fe20000000065 */
[----:B----4-:R-:W-:Y:S02]  /*48c0*/  IMAD.MOV.U32 R11, RZ, RZ, R34 ;  /* 0x000000ffff0b7224 */ /* 0x010fe400078e0022 */
[----:B0-----:R-:W-:Y:S02]  /*48d0*/  IMAD.MOV.U32 R12, RZ, RZ, R35 ;  /* 0x000000ffff0c7224 */ /* 0x001fe400078e0023 */
[----:B------:R-:W-:Y:S01]  /*48e0*/  IMAD.MOV.U32 R13, RZ, RZ, R32 ;  /* 0x000000ffff0d7224 */ /* 0x000fe200078e0020 */
[----:B------:R-:W-:Y:S01]  /*48f0*/  PRMT R114, R114, 0x5410, R11 ;  /* 0x0000541072727816 */ /* 0x000fe2000000000b */
[----:B------:R-:W-:-:S03]  /*4900*/  IMAD.MOV.U32 R14, RZ, RZ, R33 ;  /* 0x000000ffff0e7224 */ /* 0x000fc600078e0021 */
[----:B------:R-:W-:Y:S02]  /*4910*/  PRMT R112, R12, 0x5410, R13 ;  /* 0x000054100c707816 */ /* 0x000fe4000000000d */
[----:B------:R-:W-:Y:S01]  /*4920*/  PRMT R113, R14, 0x7610, R113 ;  /* 0x000076100e717816 */ /* 0x000fe20000000071 */
[----:B--2---:R-:W-:Y:S01]  /*4930*/  IMAD.MOV.U32 R11, RZ, RZ, R38 ;  /* 0x000000ffff0b7224 */ /* 0x004fe200078e0026 */
[----:B------:R-:W-:Y:S01]  /*4940*/  MOV R14, R37 ;  /* 0x00000025000e7202 */ /* 0x000fe20000000f00 */
[----:B------:R-:W-:Y:S02]  /*4950*/  IMAD.MOV.U32 R12, RZ, RZ, R39 ;  /* 0x000000ffff0c7224 */ /* 0x000fe400078e0027 */
[----:B------:R-:W-:Y:S01]  /*4960*/  IMAD.MOV.U32 R13, RZ, RZ, R36 ;  /* 0x000000ffff0d7224 */ /* 0x000fe200078e0024 */
[----:B------:R-:W-:Y:S01]  /*4970*/  PRMT R103, R11, 0x7610, R103 ;  /* 0x000076100b677816 */ /* 0x000fe20000000067 */
[----:B-----5:R-:W-:Y:S01]  /*4980*/  IMAD.MOV.U32 R11, RZ, RZ, R42 ;  /* 0x000000ffff0b7224 */ /* 0x020fe200078e002a */
        /* <DEDUP_REMOVED lines=8> */
[----:B------:R-:W-:Y:S02]  /*4a10*/  PRMT R105, R105, 0x5410, R13 ;  /* 0x0000541069697816 */ /* 0x000fe4000000000d */
[----:B------:R-:W-:Y:S01]  /*4a20*/  PRMT R109, R109, 0x5410, R14 ;  /* 0x000054106d6d7816 */ /* 0x000fe2000000000e */
[----:B------:R-:W-:Y:S06]  /*4a30*/  @!P3 BRA `(.L_x_14301) ;  /* 0x000000000004b947 */ /* 0x000fec0003800000 */
[----:B------:R-:W-:Y:S01]  /*4a40*/  BPT.TRAP 0x1 ;  /* 0x000000040000795c */ /* 0x000fe20000300000 */
.L_x_14301:
[----:B------:R-:W-:Y:S01]  /*4a50*/  IMAD R87, R19, 0x8, R22 ;  /* 0x0000000813577824 */ /* 0x000fe200078e0216 */
[----:B------:R-:W-:Y:S01]  /*4a60*/  SHF.L.U32 R93, R210, 0x1f, RZ ;  /* 0x0000001fd25d7819 */ /* 0x000fe200000006ff */
[----:B------:R-:W0:Y:S01]  /*4a70*/  LDC R94, c[0x0][0x2f4] ;  /* 0x0000bd00ff5e7b82 */ /* 0x000e220000000800 */
[----:B------:R-:W-:Y:S02]  /*4a80*/  BSSY B1, `(.L_x_14302) ;  /* 0x0000003000017945 */ /* 0x000fe40003800000 */
[----:B------:R-:W1:Y:S02]  /*4a90*/  SYNCS.PHASECHK.TRANS64.TRYWAIT P4, [R87+URZ+0x22890], R93 ;  /* 0x0228905d570075a7 */ /* 0x000e64000808017f */
[----:B-1----:R-:W-:Y:S05]  /*4aa0*/  @!P4 BRA `(.L_x_14303) ;  /* 0x00000194001cc947 */ /* 0x002fea0003800000 */
.L_x_14569:
[----:B------:R-:W-:Y:S05]  /*4ab0*/  BSYNC B1 ;  /* 0x0000000000017941 */ /* 0x000fea0003800000 */
.L_x_14302:
[----:B------:R-:W-:Y:S01]  /*4ac0*/  UMOV UR4, 0xffffffff ;  /* 0xffffffff00047882 */ /* 0x000fe20000000000 */
[----:B0-----:R-:W-:Y:S02]  /*4ad0*/  IMAD.IADD R100, R94, 0x1, -R61 ;  /* 0x000000015e647824 */ /* 0x001fe400078e0a3d */
[----:B------:R-:W-:Y:S05]  /*4ae0*/  BRA.DIV UR4, `(.L_x_14304) ;  /* 0x0000019604207947 */ /* 0x000fea000b800000 */
[----:B------:R0:W2:Y:S04]  /*4af0*/  SHFL.IDX PT, R99, R97, RZ, 0x1c1f ;  /* 0x001c1fff61637589 */ /* 0x0000a800000e0000 */
[----:B------:R0:W3:Y:S02]  /*4b00*/  SHFL.IDX PT, R98, R95, RZ, 0x1c1f ;  /* 0x001c1fff5f627589 */ /* 0x0000e400000e0000 */
.L_x_14573:
        /* <DEDUP_REMOVED lines=14> */
[----:B------:R-:W-:Y:S02]  /*4bf0*/  IMAD R15, R19, 0x1800, R12 ;  /* 0x00001800130f7824 */ /* 0x000fe400078e020c */
[--C-:B------:R-:W-:Y:S02]  /*4c00*/  IMAD R13, R13, 0x2, R22.reuse ;  /* 0x000000020d0d7824 */ /* 0x100fe400078e0216 */
[----:B------:R-:W-:-:S04]  /*4c10*/  IMAD R44, R15, 0x2, R22 ;  /* 0x000000020f2c7824 */ /* 0x000fc800078e0216 */
        /* <DEDUP_REMOVED lines=15> */
[----:B------:R-:W-:Y:S01]  /*4d10*/  SHF.R.U64 R4, R4, 0x10, R5 ;  /* 0x0000001004047819 */ /* 0x000fe20000001205 */
[----:B------:R-:W-:Y:S01]  /*4d20*/  FFMA.FTZ R96, R96, R101, R113 ;  /* 0x0000006560607223 */ /* 0x000fe20000010071 */
[----:B------:R-:W-:Y:S01]  /*4d30*/  HADD2.F32 R101, -RZ, R45.H1_H1 ;  /* 0x3000002dff657230 */ /* 0x000fe20000004100 */
[----:B------:R-:W-:Y:S01]  /*4d40*/  SHF.R.U64 R34, R34, 0x10, R35 ;  /* 0x0000001022227819 */ /* 0x000fe20000001223 */
[----:B------:R-:W-:Y:S02]  /*4d50*/  HADD2.F32 R45, -RZ, R13.H1_H1 ;  /* 0x3000000dff2d7230 */ /* 0x000fe40000004100 */
[----:B------:R-:W-:Y:S02]  /*4d60*/  HADD2.F32 R5, -RZ, R32.H0_H0 ;  /* 0x20000020ff057230 */ /* 0x000fe40000004100 */
[-C--:B------:R-:W-:Y:S01]  /*4d70*/  FMUL.FTZ R108, R101, R104.reuse ;  /* 0x00000068656c7220 */ /* 0x080fe20000410000 */
[----:B------:R-:W-:-:S03]  /*4d80*/  FMUL.FTZ R104, R45, R104 ;  /* 0x000000682d687220 */ /* 0x000fc60000410000 */
[-C--:B------:R-:W-:Y:S01]  /*4d90*/  FFMA.FTZ R45, R45, R106.reuse, -R108 ;  /* 0x0000006a2d2d7223 */ /* 0x080fe2000001086c */
[----:B------:R-:W-:Y:S02]  /*4da0*/  HADD2.F32 R108, -RZ, R112.H0_H0 ;  /* 0x20000070ff6c7230 */ /* 0x000fe40000004100 */
[----:B------:R-:W-:Y:S01]  /*4db0*/  FFMA.FTZ R13, R101, R106, R104 ;  /* 0x0000006a650d7223 */ /* 0x000fe20000010068 */
[----:B------:R-:W-:Y:S01]  /*4dc0*/  MOV R101, R47 ;  /* 0x0000002f00657202 */ /* 0x000fe20000000f00 */
[----:B------:R-:W-:Y:S01]  /*4dd0*/  IMAD.MOV.U32 R47, RZ, RZ, R15 ;  /* 0x000000ffff2f7224 */ /* 0x000fe200078e000f */
[----:B------:R-:W-:Y:S01]  /*4de0*/  F2FP.F16.F32.PACK_AB R45, R45, R102 ;  /* 0x000000662d2d723e */ /* 0x000fe200000000ff */
[----:B------:R-:W-:Y:S01]  /*4df0*/  HADD2.F32 R104, -RZ, R110.H0_H0 ;  /* 0x2000006eff687230 */ /* 0x000fe20000004100 */
[----:B------:R-:W-:Y:S01]  /*4e00*/  F2FP.F16.F32.PACK_AB R96, R13, R96 ;  /* 0x000000600d60723e */ /* 0x000fe200000000ff */
[----:B------:R-:W-:Y:S02]  /*4e10*/  HADD2.F32 R33, -RZ, R101.H0_H0 ;  /* 0x20000065ff217230 */ /* 0x000fe40000004100 */
[----:B------:R-:W-:-:S02]  /*4e20*/  HADD2.F32 R15, -RZ, R47.H0_H0 ;  /* 0x2000002fff0f7230 */ /* 0x000fc40000004100 */
[----:B------:R-:W-:Y:S02]  /*4e30*/  HADD2.F32 R112, -RZ, R112.H1_H1 ;  /* 0x30000070ff707230 */ /* 0x000fe40000004100 */
[-C--:B------:R-:W-:Y:S01]  /*4e40*/  FMUL.FTZ R106, R33, R108.reuse ;  /* 0x0000006c216a7220 */ /* 0x080fe20000410000 */
[----:B------:R-:W-:Y:S02]  /*4e50*/  IMAD.MOV.U32 R13, RZ, RZ, R45 ;  /* 0x000000ffff0d7224 */ /* 0x000fe400078e002d */
[C---:B------:R-:W-:Y:S01]  /*4e60*/  FMUL.FTZ R108, R15.reuse, R108 ;  /* 0x0000006c0f6c7220 */ /* 0x040fe20000410000 */
[----:B------:R-:W-:Y:S02]  /*4e70*/  IMAD.MOV.U32 R45, RZ, RZ, R96 ;  /* 0x000000ffff2d7224 */ /* 0x000fe400078e0060 */
[-C--:B------:R-:W-:Y:S01]  /*4e80*/  FFMA.FTZ R15, R15, R104.reuse, -R106 ;  /* 0x000000680f0f7223 */ /* 0x080fe2000001086a */
[----:B------:R-:W-:Y:S02]  /*4e90*/  HADD2.F32 R106, -RZ, R101.H1_H1 ;  /* 0x30000065ff6a7230 */ /* 0x000fe40000004100 */
[----:B------:R-:W-:Y:S01]  /*4ea0*/  FFMA.FTZ R33, R33, R104, R108 ;  /* 0x0000006821217223 */ /* 0x000fe2000001006c */
[----:B------:R-:W-:Y:S01]  /*4eb0*/  SHF.R.U32.HI R104, RZ, 0x10, R35 ;  /* 0x00000010ff687819 */ /* 0x000fe20000011623 */
[----:B------:R-:W-:Y:S01]  /*4ec0*/  HADD2.F32 R35, -RZ, R114.H0_H0 ;  /* 0x20000072ff237230 */ /* 0x000fe20000004100 */
[----:B------:R-:W-:-:S02]  /*4ed0*/  SHF.R.U32.HI R108, RZ, 0x10, R7 ;  /* 0x00000010ff6c7819 */ /* 0x000fc40000011607 */
[----:B------:R-:W-:Y:S01]  /*4ee0*/  SHF.R.U64 R7, R6, 0x10, R7 ;  /* 0x0000001006077819 */ /* 0x000fe20000001207 */
[----:B------:R-:W-:Y:S02]  /*4ef0*/  HADD2.F32 R101, -RZ, R104.H0_H0 ;  /* 0x20000068ff657230 */ /* 0x000fe40000004100 */
[----:B------:R-:W-:Y:S02]  /*4f00*/  HADD2.F32 R104, -RZ, R47.H1_H1 ;  /* 0x3000002fff687230 */ /* 0x000fe40000004100 */
[----:B------:R-:W-:Y:S02]  /*4f10*/  HADD2.F32 R47, -RZ, R108.H0_H0 ;  /* 0x2000006cff2f7230 */ /* 0x000fe40000004100 */
[-C--:B------:R-:W-:Y:S01]  /*4f20*/  FMUL.FTZ R111, R106, R101.reuse ;  /* 0x000000656a6f7220 */ /* 0x080fe20000410000 */
[----:B------:R-:W-:Y:S02]  /*4f30*/  HADD2.F32 R108, -RZ, R110.H1_H1 ;  /* 0x3000006eff6c7230 */ /* 0x000fe40000004100 */
[----:B------:R-:W-:Y:S01]  /*4f40*/  FMUL.FTZ R101, R104, R101 ;  /* 0x0000006568657220 */ /* 0x000fe20000410000 */
[----:B------:R-:W-:-:S02]  /*4f50*/  HADD2.F32 R7, -RZ, R7.H0_H0 ;  /* 0x20000007ff077230 */ /* 0x000fc40000004100 */
        /* <DEDUP_REMOVED lines=8> */
[C---:B------:R-:W-:Y:S01]  /*4fe0*/  FMUL.FTZ R112, R101.reuse, R112 ;  /* 0x0000007065707220 */ /* 0x040fe20000410000 */
[----:B------:R-:W-:Y:S01]  /*4ff0*/  F2FP.F16.F32.PACK_AB R33, R106, R33 ;  /* 0x000000216a21723e */ /* 0x000fe200000000ff */
[-C--:B------:R-:W-:Y:S01]  /*5000*/  FFMA.FTZ R110, R101, R108.reuse, -R110 ;  /* 0x0000006c656e7223 */ /* 0x080fe2000001086e */
[----:B------:R-:W-:Y:S01]  /*5010*/  FMUL.FTZ R101, R44, R5 ;  /* 0x000000052c657220 */ /* 0x000fe20000410000 */
[----:B------:R-:W-:Y:S01]  /*5020*/  FFMA.FTZ R112, R47, R108, R112 ;  /* 0x0000006c2f707223 */ /* 0x000fe20000010070 */
[----:B------:R-:W-:-:S02]  /*5030*/  HADD2.F32 R47, -RZ, R4.H0_H0 ;  /* 0x20000004ff2f7230 */ /* 0x000fc40000004100 */
[C---:B------:R-:W-:Y:S01]  /*5040*/  FMUL.FTZ R111, R12.reuse, R5 ;  /* 0x000000050c6f7220 */ /* 0x040fe20000410000 */
[--C-:B------:R-:W-:Y:S02]  /*5050*/  HADD2.F32 R4, -RZ, R14.reuse.H0_H0 ;  /* 0x2000000eff047230 */ /* 0x100fe40000004100 */
[----:B------:R-:W-:Y:S02]  /*5060*/  HADD2.F32 R14, -RZ, R14.H1_H1 ;  /* 0x3000000eff0e7230 */ /* 0x000fe40000004100 */
[-C--:B------:R-:W-:Y:S01]  /*5070*/  FFMA.FTZ R5, R12, R47.reuse, -R101 ;  /* 0x0000002f0c057223 */ /* 0x080fe20000010865 */
[----:B------:R-:W-:Y:S02]  /*5080*/  HADD2.F32 R101, -RZ, R114.H1_H1 ;  /* 0x30000072ff657230 */ /* 0x000fe40000004100 */
[----:B------:R-:W-:Y:S01]  /*5090*/  FFMA.FTZ R47, R44, R47, R111 ;  /* 0x0000002f2c2f7223 */ /* 0x000fe2000001006f */
[--C-:B------:R-:W-:Y:S02]  /*50a0*/  HADD2.F32 R12, -RZ, R46.reuse.H0_H0 ;  /* 0x2000002eff0c7230 */ /* 0x100fe40000004100 */
[----:B------:R-:W-:Y:S01]  /*50b0*/  HADD2.F32 R46, -RZ, R46.H1_H1 ;  /* 0x3000002eff2e7230 */ /* 0x000fe20000004100 */
[----:B------:R-:W-:-:S02]  /*50c0*/  F2FP.F16.F32.PACK_AB R44, R5, R110 ;  /* 0x0000006e052c723e */ /* 0x000fc400000000ff */
[-C--:B------:R-:W-:Y:S01]  /*50d0*/  FMUL.FTZ R111, R12, R101.reuse ;  /* 0x000000650c6f7220 */ /* 0x080fe20000410000 */
[C---:B------:R-:W-:Y:S01]  /*50e0*/  FMUL.FTZ R101, R4.reuse, R101 ;  /* 0x0000006504657220 */ /* 0x040fe20000410000 */
[----:B------:R-:W-:Y:S02]  /*50f0*/  F2FP.F16.F32.PACK_AB R47, R47, R112 ;  /* 0x000000702f2f723e */ /* 0x000fe400000000ff */
[-C--:B------:R-:W-:Y:S01]  /*5100*/  FFMA.FTZ R4, R4, R35.reuse, -R111 ;  /* 0x0000002304047223 */ /* 0x080fe2000001086f */
[----:B------:R-:W-:Y:S01]  /*5110*/  FFMA.FTZ R12, R12, R35, R101 ;  /* 0x000000230c0c7223 */ /* 0x000fe20000010065 */
[----:B------:R-:W-:-:S05]  /*5120*/  HADD2.F32 R35, -RZ, R34.H0_H0 ;  /* 0x20000022ff237230 */ /* 0x000fca0000004100 */
[-C--:B------:R-:W-:Y:S01]  /*5130*/  FMUL.FTZ R101, R46, R35.reuse ;  /* 0x000000232e657220 */ /* 0x080fe20000410000 */
[----:B------:R-:W-:-:S03]  /*5140*/  FMUL.FTZ R35, R14, R35 ;  /* 0x000000230e237220 */ /* 0x000fc60000410000 */
[-C--:B------:R-:W-:Y:S01]  /*5150*/  FFMA.FTZ R101, R14, R7.reuse, -R101 ;  /* 0x000000070e657223 */ /* 0x080fe20000010865 */
[----:B------:R-:W-:-:S04]  /*5160*/  FFMA.FTZ R35, R46, R7, R35 ;  /* 0x000000072e237223 */ /* 0x000fc80000010023 */
[----:B------:R-:W-:Y:S02]  /*5170*/  F2FP.F16.F32.PACK_AB R14, R101, R4 ;  /* 0x00000004650e723e */ /* 0x000fe400000000ff */
[----:B------:R-:W-:Y:S01]  /*5180*/  F2FP.F16.F32.PACK_AB R46, R35, R12 ;  /* 0x0000000c232e723e */ /* 0x000fe200000000ff */
[----:B------:R-:W-:Y:S02]  /*5190*/  IMAD.MOV.U32 R12, RZ, RZ, R44 ;  /* 0x000000ffff0c7224 */ /* 0x000fe400078e002c */
[----:B------:R-:W-:Y:S02]  /*51a0*/  IMAD.MOV.U32 R44, RZ, RZ, R47 ;  /* 0x000000ffff2c7224 */ /* 0x000fe400078e002f */
[----:B------:R-:W-:-:S07]  /*51b0*/  IMAD.MOV.U32 R47, RZ, RZ, R33 ;  /* 0x000000ffff2f7224 */ /* 0x000fce00078e0021 */
.L_x_14308:
[----:B------:R-:W-:Y:S05]  /*51c0*/  BSYNC B2 ;  /* 0x0000000000027941 */ /* 0x000fea0003800000 */
.L_x_14307:
        /* <DEDUP_REMOVED lines=8> */
.L_x_14306:
[----:B------:R-:W-:Y:S05]  /*5250*/  BSYNC B1 ;  /* 0x0000000000017941 */ /* 0x000fea0003800000 */
.L_x_14305:
[----:B------:R-:W-:-:S03]  /*5260*/  UMOV UR4, 0xffffffff ;  /* 0xffffffff00047882 */ /* 0x000fc60000000000 */
[----:B------:R-:W-:Y:S05]  /*5270*/  BRA.DIV UR4, `(.L_x_14309) ;  /* 0x0000018e04887947 */ /* 0x000fea000b800000 */
[----:B0-----:R-:W0:Y:S04]  /*5280*/  SHFL.IDX PT, R97, R97, 0x1, 0x1c1f ;  /* 0x003c1f0061617f89 */ /* 0x001e2800000e0000 */
[----:B------:R0:W0:Y:S02]  /*5290*/  SHFL.IDX PT, R96, R95, 0x1, 0x1c1f ;  /* 0x003c1f005f607f89 */ /* 0x00002400000e0000 */
.L_x_14577:
        /* <DEDUP_REMOVED lines=9> */
[----:B------:R-:W-:Y:S01]  /*5330*/  BSSY B1, `(.L_x_14310) ;  /* 0x0000067000017945 */ /* 0x000fe20003800000 */
[----:B------:R-:W-:Y:S01]  /*5340*/  SHF.L.U32 R7, R7, 0x6, RZ ;  /* 0x0000000607077819 */ /* 0x000fe200000006ff */
[----:B------:R-:W-:Y:S01]  /*5350*/  IMAD.SHL.U32 R4, R4, 0x40, RZ ;  /* 0x0000004004047824 */ /* 0x000fe200078e00ff */
[----:B------:R-:W-:Y:S01]  /*5360*/  LEA.HI R100, R5, R100, RZ, 0x4 ;  /* 0x0000006405647211 */ /* 0x000fe200078f20ff */
[----:B------:R-:W-:Y:S01]  /*5370*/  IMAD R5, R19, 0x1800, R74 ;  /* 0x0000180013057824 */ /* 0x000fe200078e024a */
[----:B------:R-:W-:-:S02]  /*5380*/  LOP3.LUT R7, R7, 0x1c0, RZ, 0xc0, !PT ;  /* 0x000001c007077812 */ /* 0x000fc400078ec0ff */
[----:B------:R-:W-:Y:S01]  /*5390*/  LEA.HI.SX32 R11, R100, R69, 0x1c ;  /* 0x00000045640b7211 */ /* 0x000fe200078fe2ff */
[----:B------:R-:W-:Y:S01]  /*53a0*/  IMAD R5, R5, 0x2, R22 ;  /* 0x0000000205057824 */ /* 0x000fe200078e0216 */
[----:B------:R-:W-:Y:S02]  /*53b0*/  LOP3.LUT R4, R4, 0x1c0, RZ, 0xc0, !PT ;  /* 0x000001c004047812 */ /* 0x000fe400078ec0ff */
[----:B------:R-:W-:Y:S01]  /*53c0*/  SHF.R.U32.HI R7, RZ, 0x3, R7 ;  /* 0x00000003ff077819 */ /* 0x000fe20000011607 */
[----:B------:R-:W-:Y:S01]  /*53d0*/  IMAD.SHL.U32 R11, R11, 0x8, RZ ;  /* 0x000000080b0b7824 */ /* 0x000fe200078e00ff */
[----:B------:R-:W-:-:S04]  /*53e0*/  LEA.HI.X R33, R70, R97, R72, 0x1, P4 ;  /* 0x0000006146217211 */ /* 0x000fc800020f0c48 */
[----:B------:R-:W-:-:S04]  /*53f0*/  LOP3.LUT R4, R4, 0x38, R11, 0xf8, !PT ;  /* 0x0000003804047812 */ /* 0x000fc800078ef80b */
[----:B------:R-:W-:-:S05]  /*5400*/  LOP3.LUT R4, R4, R7, RZ, 0x3c, !PT ;  /* 0x0000000704047212 */ /* 0x000fca00078e3cff */
[----:B----4-:R-:W-:-:S04]  /*5410*/  IMAD.IADD R4, R6, 0x1, R4 ;  /* 0x0000000106047824 */ /* 0x010fc800078e0204 */
[----:B------:R-:W-:-:S04]  /*5420*/  IMAD R7, R19, 0x1800, R4 ;  /* 0x0000180013077824 */ /* 0x000fc800078e0204 */
[----:B------:R-:W-:Y:S02]  /*5430*/  IMAD R12, R7, 0x2, R22 ;  /* 0x00000002070c7824 */ /* 0x000fe400078e0216 */
[----:B------:R-:W0:Y:S04]  /*5440*/  LDS.128 R4, [R5+0x1c400] ;  /* 0x01c4000005047984 */ /* 0x000e280000000c00 */
[----:B------:R-:W4:Y:S01]  /*5450*/  LDS.128 R12, [R12+0x1c400] ;  /* 0x01c400000c0c7984 */ /* 0x000f220000000c00 */
[----:B------:R-:W-:Y:S05]  /*5460*/  @P2 BRA `(.L_x_14311) ;  /* 0x00000004004c2947 */ /* 0x000fea0003800000 */
[----:B------:R-:W-:Y:S01]  /*5470*/  SHF.R.U64 R34, R36, 0x10, R37 ;  /* 0x0000001024227819 */ /* 0x000fe20000001225 */
[--C-:B---3--:R-:W-:Y:S01]  /*5480*/  HADD2.F32 R98, -RZ, R109.reuse.H1_H1 ;  /* 0x3000006dff627230 */ /* 0x108fe20000004100 */
[--C-:B------:R-:W-:Y:S01]  /*5490*/  SHF.R.U64 R36, R38, 0x10, R39.reuse ;  /* 0x0000001026247819 */ /* 0x100fe20000001227 */
[----:B------:R-:W-:Y:S01]  /*54a0*/  HADD2.F32 R46, -RZ, R109.H0_H0 ;  /* 0x2000006dff2e7230 */ /* 0x000fe20000004100 */
[----:B------:R-:W-:Y:S01]  /*54b0*/  SHF.R.U32.HI R38, RZ, 0x10, R39 ;  /* 0x00000010ff267819 */ /* 0x000fe20000011627 */
[----:B----4-:R-:W-:Y:S01]  /*54c0*/  IMAD.MOV.U32 R39, RZ, RZ, R13 ;  /* 0x000000ffff277224 */ /* 0x010fe200078e000d */
[----:B------:R-:W-:Y:S01]  /*54d0*/  SHF.R.U64 R35, R40, 0x10, R41 ;  /* 0x0000001028237819 */ /* 0x000fe20000001229 */
[----:B0-----:R-:W-:Y:S01]  /*54e0*/  IMAD.MOV.U32 R13, RZ, RZ, R7 ;  /* 0x000000ffff0d7224 */ /* 0x001fe200078e0007 */
[----:B------:R-:W-:Y:S01]  /*54f0*/  SHF.R.U32.HI R40, RZ, 0x10, R41 ;  /* 0x00000010ff287819 */ /* 0x000fe20000011629 */
[----:B------:R-:W-:Y:S01]  /*5500*/  HADD2.F32 R7, -RZ, R5.H0_H0 ;  /* 0x20000005ff077230 */ /* 0x000fe20000004100 */
[----:B------:R-:W-:Y:S01]  /*5510*/  SHF.R.U32.HI R44, RZ, 0x10, R37 ;  /* 0x00000010ff2c7819 */ /* 0x000fe20000011625 */
[--C-:B------:R-:W-:Y:S01]  /*5520*/  HADD2.F32 R41, -RZ, R39.reuse.H0_H0 ;  /* 0x20000027ff297230 */ /* 0x100fe20000004100 */
[--C-:B------:R-:W-:Y:S01]  /*5530*/  SHF.R.U64 R37, R42, 0x10, R43.reuse ;  /* 0x000000102a257819 */ /* 0x100fe2000000122b */
[----:B------:R-:W-:Y:S01]  /*5540*/  HADD2.F32 R39, -RZ, R39.H1_H1 ;  /* 0x30000027ff277230 */ /* 0x000fe20000004100 */
[----:B------:R-:W-:Y:S01]  /*5550*/  SHF.R.U32.HI R42, RZ, 0x10, R43 ;  /* 0x00000010ff2a7819 */ /* 0x000fe2000001162b */
[----:B------:R-:W-:-:S02]  /*5560*/  HADD2.F32 R43, -RZ, R40.H0_H0 ;  /* 0x20000028ff2b7230 */ /* 0x000fc40000004100 */
[-C--:B------:R-:W-:Y:S01]  /*5570*/  FMUL.FTZ R100, R41, R98.reuse ;  /* 0x0000006229647220 */ /* 0x080fe20000410000 */
[----:B------:R-:W-:Y:S02]  /*5580*/  HADD2.F32 R40, -RZ, R5.H1_H1 ;  /* 0x30000005ff287230 */ /* 0x000fe40000004100 */
[----:B------:R-:W-:Y:S01]  /*5590*/  FMUL.FTZ R98, R7, R98 ;  /* 0x0000006207627220 */ /* 0x000fe20000410000 */
[----:B------:R-:W-:Y:S02]  /*55a0*/  HADD2.F32 R44, -RZ, R44.H0_H0 ;  /* 0x2000002cff2c7230 */ /* 0x000fe40000004100 */
[-C--:B------:R-:W-:Y:S01]  /*55b0*/  FMUL.FTZ R45, R39, R43.reuse ;  /* 0x0000002b272d7220 */ /* 0x080fe20000410000 */
[-C--:B------:R-:W-:Y:S01]  /*55c0*/  FFMA.FTZ R5, R7, R46.reuse, -R100 ;  /* 0x0000002e07057223 */ /* 0x080fe20000010864 */
[C---:B------:R-:W-:Y:S01]  /*55d0*/  FMUL.FTZ R102, R40.reuse, R43 ;  /* 0x0000002b28667220 */ /* 0x040fe20000410000 */
[----:B------:R-:W-:Y:S01]  /*55e0*/  FFMA.FTZ R7, R41, R46, R98 ;  /* 0x0000002e29077223 */ /* 0x000fe20000010062 */
[----:B------:R-:W-:Y:S01]  /*55f0*/  FFMA.FTZ R40, R40, R44, -R45 ;  /* 0x0000002c28287223 */ /* 0x000fe2000001082d */
[----:B------:R-:W-:-:S02]  /*5600*/  HADD2.F32 R98, -RZ, R107.H1_H1 ;  /* 0x3000006bff627230 */ /* 0x000fc40000004100 */
[----:B------:R-:W-:Y:S01]  /*5610*/  FFMA.FTZ R44, R39, R44, R102 ;  /* 0x0000002c272c7223 */ /* 0x000fe20000010066 */
[--C-:B------:R-:W-:Y:S02]  /*5620*/  HADD2.F32 R41, -RZ, R15.reuse.H0_H0 ;  /* 0x2000000fff297230 */ /* 0x100fe40000004100 */
[----:B------:R-:W-:Y:S01]  /*5630*/  HADD2.F32 R43, -RZ, R15.H1_H1 ;  /* 0x3000000fff2b7230 */ /* 0x000fe20000004100 */
[----:B------:R-:W-:Y:S01]  /*5640*/  F2FP.F16.F32.PACK_AB R5, R40, R5 ;  /* 0x000000052805723e */ /* 0x000fe200000000ff */
[----:B------:R-:W-:Y:S02]  /*5650*/  HADD2.F32 R100, -RZ, R42.H0_H0 ;  /* 0x2000002aff647230 */ /* 0x000fe40000004100 */
[--C-:B------:R-:W-:Y:S02]  /*5660*/  HADD2.F32 R39, -RZ, R13.reuse.H1_H1 ;  /* 0x3000000dff277230 */ /* 0x100fe40000004100 */
[----:B------:R-:W-:Y:S02]  /*5670*/  HADD2.F32 R15, -RZ, R13.H0_H0 ;  /* 0x2000000dff0f7230 */ /* 0x000fe40000004100 */
[----:B------:R-:W-:Y:S01]  /*5680*/  FMUL.FTZ R102, R43, R100 ;  /* 0x000000642b667220 */ /* 0x000fe20000410000 */
[----:B------:R-:W-:-:S02]  /*5690*/  HADD2.F32 R46, -RZ, R107.H0_H0 ;  /* 0x2000006bff2e7230 */ /* 0x000fc40000004100 */
[----:B------:R-:W-:Y:S01]  /*56a0*/  FMUL.FTZ R100, R39, R100 ;  /* 0x0000006427647220 */ /* 0x000fe20000410000 */
[----:B------:R-:W-:Y:S02]  /*56b0*/  HADD2.F32 R42, -RZ, R38.H0_H0 ;  /* 0x20000026ff2a7230 */ /* 0x000fe40000004100 */
[-C--:B------:R-:W-:Y:S01]  /*56c0*/  FMUL.FTZ R38, R41, R98.reuse ;  /* 0x0000006229267220 */ /* 0x080fe20000410000 */
[C---:B------:R-:W-:Y:S01]  /*56d0*/  FMUL.FTZ R98, R15.reuse, R98 ;  /* 0x000000620f627220 */ /* 0x040fe20000410000 */
[----:B------:R-:W-:Y:S02]  /*56e0*/  HADD2.F32 R34, -RZ, R34.H0_H0 ;  /* 0x20000022ff227230 */ /* 0x000fe40000004100 */
[----:B------:R-:W-:Y:S01]  /*56f0*/  FFMA.FTZ R13, R15, R46, -R38 ;  /* 0x0000002e0f0d7223 */ /* 0x000fe20000010826 */
[-C--:B------:R-:W-:Y:S01]  /*5700*/  FFMA.FTZ R38, R39, R42.reuse, -R102 ;  /* 0x0000002a27267223 */ /* 0x080fe20000010866 */
[----:B------:R-:W-:Y:S01]  /*5710*/  FFMA.FTZ R42, R43, R42, R100 ;  /* 0x0000002a2b2a7223 */ /* 0x000fe20000010064 */
[----:B------:R-:W-:Y:S01]  /*5720*/  FFMA.FTZ R15, R41, R46, R98 ;  /* 0x0000002e290f7223 */ /* 0x000fe20000010062 */
[----:B------:R-:W-:-:S02]  /*5730*/  HADD2.F32 R100, -RZ, R35.H0_H0 ;  /* 0x20000023ff647230 */ /* 0x000fc40000004100 */
[--C-:B------:R-:W-:Y:S01]  /*5740*/  HADD2.F32 R98, -RZ, R105.reuse.H1_H1 ;  /* 0x30000069ff627230 */ /* 0x100fe20000004100 */
[----:B------:R-:W-:Y:S01]  /*5750*/  F2FP.F16.F32.PACK_AB R38, R38, R13 ;  /* 0x0000000d2626723e */ /* 0x000fe200000000ff */
[----:B------:R-:W-:Y:S01]  /*5760*/  HADD2.F32 R41, -RZ, R12.H0_H0 ;  /* 0x2000000cff297230 */ /* 0x000fe20000004100 */
[----:B------:R-:W-:Y:S01]  /*5770*/  F2FP.F16.F32.PACK_AB R13, R44, R7 ;  /* 0x000000072c0d723e */ /* 0x000fe200000000ff */
[----:B------:R-:W-:Y:S01]  /*5780*/  HADD2.F32 R35, -RZ, R4.H0_H0 ;  /* 0x20000004ff237230 */ /* 0x000fe20000004100 */
[----:B------:R-:W-:Y:S01]  /*5790*/  F2FP.F16.F32.PACK_AB R15, R42, R15 ;  /* 0x0000000f2a0f723e */ /* 0x000fe200000000ff */
[----:B------:R-:W-:Y:S02]  /*57a0*/  HADD2.F32 R43, -RZ, R12.H1_H1 ;  /* 0x3000000cff2b7230 */ /* 0x000fe40000004100 */
[----:B------:R-:W-:Y:S02]  /*57b0*/  HADD2.F32 R39, -RZ, R4.H1_H1 ;  /* 0x30000004ff277230 */ /* 0x000fe40000004100 */
[----:B------:R-:W-:Y:S01]  /*57c0*/  FMUL.FTZ R4, R41, R98 ;  /* 0x0000006229047220 */ /* 0x000fe20000410000 */
[----:B------:R-:W-:-:S02]  /*57d0*/  HADD2.F32 R46, -RZ, R105.H0_H0 ;  /* 0x20000069ff2e7230 */ /* 0x000fc40000004100 */
[----:B------:R-:W-:Y:S01]  /*57e0*/  FMUL.FTZ R12, R35, R98 ;  /* 0x00000062230c7220 */ /* 0x000fe20000410000 */
[-C--:B------:R-:W-:Y:S01]  /*57f0*/  FMUL.FTZ R98, R43, R100.reuse ;  /* 0x000000642b627220 */ /* 0x080fe20000410000 */
[----:B------:R-:W-:Y:S01]  /*5800*/  FMUL.FTZ R100, R39, R100 ;  /* 0x0000006427647220 */ /* 0x000fe20000410000 */
[----:B------:R-:W-:Y:S02]  /*5810*/  IMAD.MOV.U32 R7, RZ, RZ, R38 ;  /* 0x000000ffff077224 */ /* 0x000fe400078e0026 */
[-C--:B------:R-:W-:Y:S01]  /*5820*/  FFMA.FTZ R4, R35, R46.reuse, -R4 ;  /* 0x0000002e23047223 */ /* 0x080fe20000010804 */
[----:B------:R-:W-:Y:S01]  /*5830*/  FFMA.FTZ R12, R41, R46, R12 ;  /* 0x0000002e290c7223 */ /* 0x000fe2000001000c */
[-C--:B------:R-:W-:Y:S01]  /*5840*/  FFMA.FTZ R45, R39, R34.reuse, -R98 ;  /* 0x00000022272d7223 */ /* 0x080fe20000010862 */
[----:B------:R-:W-:Y:S01]  /*5850*/  FFMA.FTZ R43, R43, R34, R100 ;  /* 0x000000222b2b7223 */ /* 0x000fe20000010064 */
[----:B------:R-:W-:Y:S02]  /*5860*/  HADD2.F32 R35, -RZ, R14.H0_H0 ;  /* 0x2000000eff237230 */ /* 0x000fe40000004100 */
[----:B------:R-:W-:Y:S01]  /*5870*/  HADD2.F32 R39, -RZ, R103.H0_H0 ;  /* 0x20000067ff277230 */ /* 0x000fe20000004100 */
[----:B------:R-:W-:Y:S01]  /*5880*/  F2FP.F16.F32.PACK_AB R4, R45, R4 ;  /* 0x000000042d04723e */ /* 0x000fe200000000ff */
[----:B------:R-:W-:Y:S01]  /*5890*/  HADD2.F32 R41, -RZ, R37.H0_H0 ;  /* 0x20000025ff297230 */ /* 0x000fe20000004100 */
[----:B------:R-:W-:Y:S01]  /*58a0*/  F2FP.F16.F32.PACK_AB R12, R43, R12 ;  /* 0x0000000c2b0c723e */ /* 0x000fe200000000ff */
[----:B------:R-:W-:-:S02]  /*58b0*/  HADD2.F32 R34, -RZ, R6.H0_H0 ;  /* 0x20000006ff227230 */ /* 0x000fc40000004100 */
[----:B------:R-:W-:Y:S02]  /*58c0*/  HADD2.F32 R14, -RZ, R14.H1_H1 ;  /* 0x3000000eff0e7230 */ /* 0x000fe40000004100 */
[----:B------:R-:W-:Y:S02]  /*58d0*/  HADD2.F32 R103, -RZ, R103.H1_H1 ;  /* 0x30000067ff677230 */ /* 0x000fe40000004100 */
[----:B------:R-:W-:Y:S02]  /*58e0*/  HADD2.F32 R6, -RZ, R6.H1_H1 ;  /* 0x30000006ff067230 */ /* 0x000fe40000004100 */
[----:B------:R-:W-:Y:S01]  /*58f0*/  FMUL.FTZ R95, R14, R41 ;  /* 0x000000290e5f7220 */ /* 0x000fe20000410000 */
[----:B------:R-:W-:Y:S02]  /*5900*/  HADD2.F32 R37, -RZ, R36.H0_H0 ;  /* 0x20000024ff257230 */ /* 0x000fe40000004100 */
[-C--:B------:R-:W-:Y:S01]  /*5910*/  FMUL.FTZ R47, R35, R103.reuse ;  /* 0x00000067232f7220 */ /* 0x080fe20000410000 */
[----:B------:R-:W-:Y:S01]  /*5920*/  FMUL.FTZ R36, R34, R103 ;  /* 0x0000006722247220 */ /* 0x000fe20000410000 */
[----:B------:R-:W-:-:S02]  /*5930*/  FMUL.FTZ R41, R6, R41 ;  /* 0x0000002906297220 */ /* 0x000fc40000410000 */
[-C--:B------:R-:W-:Y:S01]  /*5940*/  FFMA.FTZ R47, R34, R39.reuse, -R47 ;  /* 0x00000027222f7223 */ /* 0x080fe2000001082f */
[----:B------:R-:W-:Y:S01]  /*5950*/  FFMA.FTZ R36, R35, R39, R36 ;  /* 0x0000002723247223 */ /* 0x000fe20000010024 */
[-C--:B------:R-:W-:Y:S01]  /*5960*/  FFMA.FTZ R6, R6, R37.reuse, -R95 ;  /* 0x0000002506067223 */ /* 0x080fe2000001085f */
[----:B------:R-:W-:-:S04]  /*5970*/  FFMA.FTZ R41, R14, R37, R41 ;  /* 0x000000250e297223 */ /* 0x000fc80000010029 */
[----:B------:R-:W-:Y:S02]  /*5980*/  F2FP.F16.F32.PACK_AB R6, R6, R47 ;  /* 0x0000002f0606723e */ /* 0x000fe400000000ff */
[----:B------:R-:W-:-:S07]  /*5990*/  F2FP.F16.F32.PACK_AB R14, R41, R36 ;  /* 0x00000024290e723e */ /* 0x000fce00000000ff */
.L_x_14311:
[----:B------:R-:W-:Y:S05]  /*59a0*/  BSYNC B1 ;  /* 0x0000000000017941 */ /* 0x000fea0003800000 */
.L_x_14310:
[----:B------:R-:W-:Y:S01]  /*59b0*/  ISETP.GE.AND P2, PT, R11, R94, PT ;  /* 0x0000005e0b00720c */ /* 0x000fe20003f46270 */
[----:B0-----:R0:W-:Y:S02]  /*59c0*/  ST.E.128 desc[UR42][R32.64], R4 ;  /* 0x0000000420007985 */ /* 0x0011e4000c101d2a */
[----:B0-----:R-:W-:Y:S01]  /*59d0*/  IMAD.MOV.U32 R4, RZ, RZ, R96 ;  /* 0x000000ffff047224 */ /* 0x001fe200078e0060 */
[----:B------:R-:W-:-:S09]  /*59e0*/  MOV R5, R97 ;  /* 0x0000006100057202 */ /* 0x000fd20000000f00 */
[----:B------:R-:W-:Y:S05]  /*59f0*/  @P2 BRA `(.L_x_14294) ;  /* 0x0000000400182947 */ /* 0x000fea0003800000 */
[----:B------:R-:W-:-:S05]  /*5a00*/  IMAD.WIDE R4, R11, 0x2, R4 ;  /* 0x000000020b047825 */ /* 0x000fca00078e0204 */
[----:B----4-:R0:W-:Y:S01]  /*5a10*/  ST.E.128 desc[UR42][R4.64], R12 ;  /* 0x0000000c04007985 */ /* 0x0101e2000c101d2a */
[----:B------:R-:W-:Y:S05]  /*5a20*/  BRA `(.L_x_14294) ;  /* 0x00000004000c7947 */ /* 0x000fea0003800000 */
.L_x_14275:
[----:B------:R-:W-:-:S06]  /*5a30*/  UISETP.NE.AND UP0, UPT, UR44, 0x3, UPT ;  /* 0x000000032c00788c */ /* 0x000fcc000bf05270 */
[----:B------:R-:W-:-:S13]  /*5a40*/  PLOP3.LUT P3, PT, PT, PT, UP0, 0x80, 0x0 ;  /* 0x000000000000781c */ /* 0x000fda0003f6f008 */
[----:B------:R-:W-:Y:S05]  /*5a50*/  @!P3 BRA `(.L_x_14312) ;  /* 0x000000000004b947 */ /* 0x000fea0003800000 */
[----:B------:R-:W-:Y:S01]  /*5a60*/  BPT.TRAP 0x1 ;  /* 0x000000040000795c */ /* 0x000fe20000300000 */
.L_x_14312:
[----:B------:R-:W-:Y:S01]  /*5a70*/  IMAD R87, R19, 0x8, R22 ;  /* 0x0000000813577824 */ /* 0x000fe200078e0216 */
[----:B------:R-:W-:Y:S01]  /*5a80*/  SHF.L.U32 R93, R210, 0x1f, RZ ;  /* 0x0000001fd25d7819 */ /* 0x000fe200000006ff */
[----:B------:R-:W-:Y:S01]  /*5a90*/  BSSY B1, `(.L_x_14313) ;  /* 0x0000004000017945 */ /* 0x000fe20003800000 */
[----:B------:R-:W-:Y:S02]  /*5aa0*/  SHF.R.S32.HI R90, RZ, 0x1f, R89 ;  /* 0x0000001fff5a7819 */ /* 0x000fe40000011459 */
[----:B------:R-:W0:Y:S02]  /*5ab0*/  SYNCS.PHASECHK.TRANS64.TRYWAIT P2, [R87+URZ+0x22890], R93 ;  /* 0x0228905d570075a7 */ /* 0x000e24000804017f */
[----:B0-----:R-:W-:Y:S05]  /*5ac0*/  @!P2 BRA `(.L_x_14314) ;  /* 0x0000018400c0a947 */ /* 0x001fea0003800000 */
.L_x_14578:
[----:B------:R-:W-:Y:S05]  /*5ad0*/  BSYNC B1 ;  /* 0x0000000000017941 */ /* 0x000fea0003800000 */
.L_x_14313:
        /* <DEDUP_REMOVED lines=25> */
.L_x_14582:
        /* <DEDUP_REMOVED lines=13> */
.L_x_14317:
[----:B------:R-:W-:Y:S05]  /*5d40*/  BSYNC B1 ;  /* 0x0000000000017941 */ /* 0x000fea0003800000 */
.L_x_14316:
[----:B------:R-:W-:-:S03]  /*5d50*/  UMOV UR4, 0xffffffff ;  /* 0xffffffff00047882 */ /* 0x000fc60000000000 */
[----:B------:R-:W-:Y:S05]  /*5d60*/  BRA.DIV UR4, `(.L_x_14318) ;  /* 0x0000018604787947 */ /* 0x000fea000b800000 */
[----:B--2-4-:R2:W4:Y:S04]  /*5d70*/  SHFL.IDX PT, R5, R33, 0x1, 0x1c1f ;  /* 0x003c1f0021057f89 */ /* 0x01452800000e0000 */
[----:B---3--:R2:W3:Y:S02]  /*5d80*/  SHFL.IDX PT, R7, R32, 0x1, 0x1c1f ;  /* 0x003c1f0020077f89 */ /* 0x0084e400000e0000 */
.L_x_14586:
        /* <DEDUP_REMOVED lines=13> */
.L_x_14294:
[----:B------:R-:W-:Y:S05]  /*5e60*/  BSYNC B0 ;  /* 0x0000000000007941 */ /* 0x000fea0003800000 */
.L_x_14274:
        /* <DEDUP_REMOVED lines=17> */
.L_x_14320:
[----:B------:R-:W-:Y:S05]  /*5f80*/  BSYNC B0 ;  /* 0x0000000000007941 */ /* 0x000fea0003800000 */
.L_x_14319:
[----:B------:R-:W3:Y:S01]  /*5f90*/  SYNCS.PHASECHK.TRANS64.TRYWAIT P3, [R87+URZ+0x228b0], R93 ;  /* 0x0228b05d570075a7 */ /* 0x000ee2000806017f */
[----:B------:R-:W-:Y:S04]  /*5fa0*/  BSSY B0, `(.L_x_14321) ;  /* 0x0000002000007945 */ /* 0x000fe80003800000 */
[----:B---3--:R-:W-:Y:S05]  /*5fb0*/  @!P3 BRA `(.L_x_14322) ;  /* 0x000001840030b947 */ /* 0x008fea0003800000 */
.L_x_14587:
[----:B------:R-:W-:Y:S05]  /*5fc0*/  BSYNC B0 ;  /* 0x0000000000007941 */ /* 0x000fea0003800000 */
.L_x_14321:
        /* <DEDUP_REMOVED lines=19> */
[----:B------:R-:W-:Y:S01]  /*6100*/  IMAD R34, R34, 0x2, R26 ;  /* 0x0000000222227824 */ /* 0x000fe200078e021a */
[----:B------:R-:W-:Y:S01]  /*6110*/  LEA.HI.X R36, R4, UR7, R5, 0x1, P3 ;  /* 0x0000000704247c11 */ /* 0x000fe200098f0c05 */
[----:B------:R0:W4:Y:S01]  /*6120*/  SHFL.IDX PT, R39, R35, RZ, 0x1c1f ;  /* 0x001c1fff23277589 */ /* 0x00012200000e0000 */
[----:B------:R-:W-:Y:S02]  /*6130*/  ISETP.GE.AND P3, PT, R92, 0x1, PT ;  /* 0x000000015c00780c */ /* 0x000fe40003f66270 */
[----:B------:R-:W-:Y:S01]  /*6140*/  LEA R11, R11, R26, 0x1 ;  /* 0x0000001a0b0b7211 */ /* 0x000fe200078e08ff */
[----:B------:R0:W0:Y:S10]  /*6150*/  SHFL.IDX PT, R38, R36, RZ, 0x1c1f ;  /* 0x001c1fff24267589 */ /* 0x00003400000e0000 */
[----:B------:R-:W-:Y:S05]  /*6160*/  @!P3 BRA `(.L_x_14324) ;  /* 0x0000000000a4b947 */ /* 0x000fea0003800000 */
[----:B------:R-:W-:Y:S02]  /*6170*/  ISETP.NE.AND P5, PT, R77, RZ, PT ;  /* 0x000000ff4d00720c */ /* 0x000fe40003fa5270 */
[----:B------:R-:W-:Y:S02]  /*6180*/  ISETP.NE.AND P4, PT, R78, RZ, PT ;  /* 0x000000ff4e00720c */ /* 0x000fe40003f85270 */
[----:B------:R-:W-:-:S09]  /*6190*/  PRMT R37, R10, 0x8880, RZ ;  /* 0x000088800a257816 */ /* 0x000fd200000000ff */
[----:B------:R-:W5:Y:S01]  /*61a0*/  @P5 LDS.128 R4, [R34] ;  /* 0x0000000022045984 */ /* 0x000f620000000c00 */
[----:B-12-4-:R-:W-:-:S04]  /*61b0*/  @P5 LEA R32, P3, R16, R39, 0x1 ;  /* 0x0000002710205211 */ /* 0x016fc800078608ff */
        /* <DEDUP_REMOVED lines=8> */
[----:B------:R-:W1:Y:S10]  /*6240*/  @P4 LDS.128 R4, [R11] ;  /* 0x000000000b044984 */ /* 0x000e740000000c00 */
        /* <DEDUP_REMOVED lines=27> */
.L_x_14324:
[----:B------:R-:W-:Y:S05]  /*6400*/  BSYNC B0 ;  /* 0x0000000000007941 */ /* 0x000fea0003800000 */
.L_x_14323:
[----:B------:R-:W-:Y:S01]  /*6410*/  ISETP.GE.AND P3, PT, R92, 0x41, PT ;  /* 0x000000415c00780c */ /* 0x000fe20003f66270 */
[----:B0-----:R-:W0:Y:S01]  /*6420*/  SHFL.IDX PT, R36, R36, 0x1, 0x1c1f ;  /* 0x003c1f0024247f89 */ /* 0x001e2200000e0000 */
[----:B------:R-:W-:Y:S03]  /*6430*/  BSSY B0, `(.L_x_14325) ;  /* 0x000002c000007945 */ /* 0x000fe60003800000 */
[----:B------:R-:W0:Y:S08]  /*6440*/  SHFL.IDX PT, R35, R35, 0x1, 0x1c1f ;  /* 0x003c1f0023237f89 */ /* 0x000e3000000e0000 */
[----:B------:R-:W-:Y:S05]  /*6450*/  @!P3 BRA `(.L_x_14326) ;  /* 0x0000000000a4b947 */ /* 0x000fea0003800000 */
[----:B------:R-:W-:Y:S02]  /*6460*/  ISETP.NE.AND P5, PT, R77, RZ, PT ;  /* 0x000000ff4d00720c */ /* 0x000fe40003fa5270 */
[----:B------:R-:W-:Y:S02]  /*6470*/  ISETP.NE.AND P4, PT, R78, RZ, PT ;  /* 0x000000ff4e00720c */ /* 0x000fe40003f85270 */
[----:B------:R-:W-:-:S09]  /*6480*/  PRMT R37, R10, 0x8880, RZ ;  /* 0x000088800a257816 */ /* 0x000fd200000000ff */
[----:B------:R-:W5:Y:S01]  /*6490*/  @P5 LDS.128 R4, [R34+0x2000] ;  /* 0x0020000022045984 */ /* 0x000f620000000c00 */
[----:B012---:R-:W-:-:S04]  /*64a0*/  @P5 LEA R32, P3, R16, R35, 0x1 ;  /* 0x0000002310205211 */ /* 0x007fc800078608ff */
[----:B------:R-:W-:Y:S02]  /*64b0*/  @P5 LEA.HI.X R33, R16, R36, R17, 0x1, P3 ;  /* 0x0000002410215211 */ /* 0x000fe400018f0c11 */
[----:B------:R-:W-:-:S04]  /*64c0*/  @P4 LEA R14, P3, R2, R35, 0x1 ;  /* 0x00000023020e4211 */ /* 0x000fc800078608ff */
[----:B------:R-:W-:Y:S02]  /*64d0*/  @P4 LEA.HI.X R15, R2, R36, R209, 0x1, P3 ;  /* 0x00000024020f4211 */ /* 0x000fe400018f0cd1 */
[----:B------:R-:W-:-:S13]  /*64e0*/  ISETP.NE.AND P3, PT, R79, RZ, PT ;  /* 0x000000ff4f00720c */ /* 0x000fda0003f65270 */
[----:B------:R-:W-:-:S04]  /*64f0*/  @P3 LEA R12, P6, R216, R35, 0x1 ;  /* 0x00000023d80c3211 */ /* 0x000fc800078c08ff */
[----:B------:R-:W-:Y:S01]  /*6500*/  @P3 LEA.HI.X R13, R216, R36, R229, 0x1, P6 ;  /* 0x00000024d80d3211 */ /* 0x000fe200030f0ce5 */
[----:B-----5:R0:W-:Y:S01]  /*6510*/  @P5 ST.E.128 desc[UR42][R32.64], R4 ;  /* 0x0000000420005985 */ /* 0x0201e2000c101d2a */
        /* <DEDUP_REMOVED lines=29> */
.L_x_14326:
[----:B------:R-:W-:Y:S05]  /*66f0*/  BSYNC B0 ;  /* 0x0000000000007941 */ /* 0x000fea0003800000 */
.L_x_14325:
[----:B------:R-:W-:Y:S01]  /*6700*/  @!PT LDS RZ, [RZ] ;  /* 0x00000000fffff984 */ /* 0x000fe20000000800 */
[----:B------:R-:W-:Y:S01]  /*6710*/  @!PT LDS RZ, [RZ] ;  /* 0x00000000fffff984 */ /* 0x000fe20000000800 */
[----:B------:R-:W-:Y:S01]  /*6720*/  @!PT LDS RZ, [RZ] ;  /* 0x00000000fffff984 */ /* 0x000fe20000000800 */
[----:B------:R-:W-:Y:S01]  /*6730*/  @!PT LDS RZ, [RZ] ;  /* 0x00000000fffff984 */ /* 0x000fe20000000800 */
[----:B------:R5:W-:Y:S06]  /*6740*/  MEMBAR.ALL.CTA ;  /* 0x0000000000007992 */ /* 0x000bec0000008000 */
[----:B-----5:R-:W5:Y:S01]  /*6750*/  FENCE.VIEW.ASYNC.S ;  /* 0x00000000000073c6 */ /* 0x020f620000000000 */
[----:B-1-3--:R-:W-:Y:S01]  /*6760*/  @!P2 VIADD R87, R87, 0x228c0 ;  /* 0x000228c05757a836 */ /* 0x00afe20000000000 */
[----:B-----5:R1:W-:Y:S01]  /*6770*/  BAR.SYNC.DEFER_BLOCKING R60, 0x80 ;  /* 0x0002003c0000751d */ /* 0x0203e20000010000 */
[----:B------:R-:W-:Y:S01]  /*6780*/  LOP3.LUT P3, RZ, R18, 0x2, RZ, 0xc0, !PT ;  /* 0x0000000212ff7812 */ /* 0x000fe2000786c0ff */
[----:B------:R-:W-:-:S02]  /*6790*/  VIADD R19, R19, 0x1 ;  /* 0x0000000113137836 */ /* 0x000fc40000000000 */
[----:B------:R-:W-:-:S04]  /*67a0*/  @!P2 PRMT R87, RZ, 0x654, R87 ;  /* 0x00000654ff57a816 */ /* 0x000fc80000000057 */
[----:B------:R1:W-:Y:S01]  /*67b0*/  @!P2 SYNCS.ARRIVE.TRANS64.RED.A1T0 RZ, [R87+URZ], RZ ;  /* 0x000000ff57ffa9a7 */ /* 0x0003e2000810043f */
[----:B------:R-:W-:-:S04]  /*67c0*/  ISETP.NE.AND P2, PT, R19, 0x2, PT ;  /* 0x000000021300780c */ /* 0x000fc80003f45270 */
[----:B0-----:R-:W-:Y:S02]  /*67d0*/  SEL R5, RZ, 0x1, P2 ;  /* 0x00000001ff057807 */ /* 0x001fe40001000000 */
        /* <DEDUP_REMOVED lines=9> */
.L_x_14269:
[----:B------:R-:W0:Y:S01]  /*6870*/  LDC R0, c[0x0][0x448] ;  /* 0x00011200ff007b82 */ /* 0x000e220000000800 */
[----:B------:R-:W-:Y:S01]  /*6880*/  IMAD.MOV.U32 R172, RZ, RZ, RZ ;  /* 0x000000ffffac7224 */ /* 0x000fe200078e00ff */
[----:B0-----:R-:W-:Y:S01]  /*6890*/  ISETP.NE.AND P1, PT, R0, 0x1, PT ;  /* 0x000000010000780c */ /* 0x001fe20003f25270 */
[----:B------:R-:W-:-:S12]  /*68a0*/  VIADD R0, R222, 0x7f ;  /* 0x0000007fde007836 */ /* 0x000fd80000000000 */
[----:B------:R-:W0:Y:S08]  /*68b0*/  @P1 LDC R3, c[0x0][0x44c] ;  /* 0x00011300ff031b82 */ /* 0x000e300000000800 */
[----:B------:R-:W1:Y:S01]  /*68c0*/  @P1 LDC R4, c[0x0][0x450] ;  /* 0x00011400ff041b82 */ /* 0x000e620000000800 */
[----:B0-----:R-:W-:-:S05]  /*68d0*/  @P1 IMAD.HI.U32 R3, R0, R3, RZ ;  /* 0x0000000300031227 */ /* 0x001fca00078e00ff */
[----:B-1----:R-:W-:-:S05]  /*68e0*/  @P1 SHF.R.U32.HI R0, RZ, R4, R3 ;  /* 0x00000004ff001219 */ /* 0x002fca0000011603 */
[----:B------:R-:W-:-:S04]  /*68f0*/  IMAD.IADD R0, R31, 0x1, R0 ;  /* 0x000000011f007824 */ /* 0x000fc800078e0200 */
[----:B------:R-:W-:-:S05]  /*6900*/  IMAD.HI R0, R0, 0x2aaaaaab, RZ ;  /* 0x2aaaaaab00007827 */ /* 0x000fca00078e02ff */
[----:B------:R-:W-:-:S04]  /*6910*/  SHF.R.U32.HI R3, RZ, 0x1f, R0 ;  /* 0x0000001fff037819 */ /* 0x000fc80000011600 */
[----:B------:R-:W-:-:S04]  /*6920*/  LEA.HI.SX32 R3, R0, R3, 0x1c ;  /* 0x0000000300037211 */ /* 0x000fc800078fe2ff */
[----:B------:R-:W-:-:S04]  /*6930*/  VIMNMX R9, R30, R3, PT ;  /* 0x000000031e097248 */ /* 0x000fc80003fe0100 */
[----:B------:R-:W-:Y:S01]  /*6940*/  ISETP.GE.AND P1, PT, R9, 0x1, PT ;  /* 0x000000010900780c */ /* 0x000fe20003f26270 */
[----:B------:R-:W-:-:S12]  /*6950*/  @P0 BRA `(.L_x_14328) ;  /* 0x00000000000c0947 */ /* 0x000fd80003800000 */
[----:B------:R-:W0:Y:S01]  /*6960*/  FENCE.VIEW.ASYNC.G ;  /* 0x00000000000073c6 */ /* 0x000e220000000100 */
[----:B------:R-:W-:Y:S05]  /*6970*/  WARPSYNC.ALL ;  /* 0x0000000000007948 */ /* 0x000fea0003800000 */
[----:B0-----:R-:W-:Y:S06]  /*6980*/  BAR.ARV 0xc, 0x180 ;  /* 0x0306000000007b1d */ /* 0x001fec0000002000 */
.L_x_14328:
[----:B------:R-:W-:Y:S04]  /*6990*/  BSSY B0, `(.L_x_14329) ;  /* 0x0000020000007945 */ /* 0x000fe80003800000 */
[----:B------:R-:W-:Y:S05]  /*69a0*/  @!P1 BRA `(.L_x_14330) ;  /* 0x0000000000789947 */ /* 0x000fea0003800000 */
[----:B------:R-:W3:Y:S01]  /*69b0*/  LDL R0, [R1+0x2c] ;  /* 0x00002c0001007983 */ /* 0x000ee20000100800 */
[----:B------:R-:W-:Y:S01]  /*69c0*/  ULDC UR4, c[0x0][0x9f0] ;  /* 0x00027c0000047ab9 */ /* 0x000fe20000000800 */
[----:B---3--:R-:W-:-:S04]  /*69d0*/  ISETP.NE.AND P0, PT, R0, RZ, PT ;  /* 0x000000ff0000720c */ /* 0x008fc80003f05270 */
        /* <DEDUP_REMOVED lines=27> */
.L_x_14330:
[----:B------:R-:W-:Y:S05]  /*6b90*/  BSYNC B0 ;  /* 0x0000000000007941 */ /* 0x000fea0003800000 */
.L_x_14329:
[----:B------:R-:W3:Y:S01]  /*6ba0*/  LDL R0, [R1+0x40] ;  /* 0x0000400001007983 */ /* 0x000ee20000100800 */
        /* <DEDUP_REMOVED lines=28> */
[----:B--2---:R-:W-:Y:S02]  /*6d70*/  CS2R R98, SRZ ;  /* 0x0000000000627805 */ /* 0x004fe4000001ff00 */
        /* <DEDUP_REMOVED lines=29> */
[----:B----4-:R-:W-:Y:S02]  /*6f50*/  CS2R R38, SRZ ;  /* 0x0000000000267805 */ /* 0x010fe4000001ff00 */
[----:B------:R-:W-:-:S02]  /*6f60*/  CS2R R36, SRZ ;  /* 0x0000000000247805 */ /* 0x000fc4000001ff00 */
[----:B------:R-:W-:Y:S02]  /*6f70*/  CS2R R34, SRZ ;  /* 0x0000000000227805 */ /* 0x000fe4000001ff00 */
        /* <DEDUP_REMOVED lines=18> */
.L_x_14590:
        /* <DEDUP_REMOVED lines=26> */
.L_x_14334:
[----:B------:R-:W-:Y:S05]  /*7240*/  BSYNC B6 ;  /* 0x0000000000067941 */ /* 0x000fea0003800000 */
.L_x_14333:
        /* <DEDUP_REMOVED lines=13> */
.L_x_14338:
[----:B--2---:R2:W3:Y:S02]  /*7320*/  SYNCS.PHASECHK.TRANS64.TRYWAIT P0, [R22+URZ+0x22800], R3 ;  /* 0x02280003160075a7 */ /* 0x0044e4000800017f */
[----:B---3--:R-:W-:Y:S05]  /*7330*/  @!P0 NANOSLEEP.SYNCS 0x989680 ;  /* 0x009896800000895d */ /* 0x008fea0003900000 */
[----:B------:R-:W3:Y:S02]  /*7340*/  @!P0 SYNCS.PHASECHK.TRANS64 P0, [R22+URZ+0x22800], R3 ;  /* 0x02280003160085a7 */ /* 0x000ee4000800007f */
[----:B---3--:R-:W-:Y:S05]  /*7350*/  @!P0 BRA `(.L_x_14338) ;  /* 0xfffffffc00f08947 */ /* 0x008fea000383ffff */
.L_x_14337:
[----:B------:R-:W-:Y:S05]  /*7360*/  BSYNC B0 ;  /* 0x0000000000007941 */ /* 0x000fea0003800000 */
.L_x_14336:
[----:B------:R-:W-:Y:S05]  /*7370*/  BRA `(.L_x_14339) ;  /* 0x0000002c002c7947 */ /* 0x000fea0003800000 */
.L_x_14335:
        /* <DEDUP_REMOVED lines=30> */
.L_x_14341:
[----:B------:R-:W-:Y:S05]  /*7560*/  BSYNC B6 ;  /* 0x0000000000067941 */ /* 0x000fea0003800000 */
.L_x_14340:
[----:B------:R-:W-:Y:S01]  /*7570*/  LEA.HI R33, R33, R28, RZ, 0x2 ;  /* 0x0000001c21217211 */ /* 0x000fe200078f10ff */
[----:B------:R-:W-:Y:S01]  /*7580*/  ULDC.U8 UR4, c[0x0][0x410] ;  /* 0x0001040000047ab9 */ /* 0x000fe20000000000 */
[----:B------:R-:W-:Y:S01]  /*7590*/  BSSY B0, `(.L_x_14342) ;  /* 0x00002a1000007945 */ /* 0x000fe20003800000 */
[----:B------:R-:W-:Y:S01]  /*75a0*/  ISETP.NE.AND P0, PT, RZ, UR4, PT ;  /* 0x00000004ff007c0c */ /* 0x000fe2000bf05270 */
[----:B------:R-:W-:Y:S01]  /*75b0*/  IMAD.IADD R40, R206, 0x1, R222 ;  /* 0x00000001ce287824 */ /* 0x000fe200078e02de */
[----:B------:R-:W-:Y:S02]  /*75c0*/  SHF.R.S32.HI R3, RZ, 0x1f, R33 ;  /* 0x0000001fff037819 */ /* 0x000fe40000011421 */
[----:B------:R-:W-:Y:S02]  /*75d0*/  LOP3.LUT R33, R33, 0xfffffffc, RZ, 0xc0, !PT ;  /* 0xfffffffc21217812 */ /* 0x000fe400078ec0ff */
[----:B------:R-:W-:-:S04]  /*75e0*/  LEA.HI R3, R3, R206, RZ, 0x3 ;  /* 0x000000ce03037211 */ /* 0x000fc800078f18ff */
[----:B------:R-:W-:Y:S01]  /*75f0*/  LOP3.LUT R5, R3, 0xfffffff8, RZ, 0xc0, !PT ;  /* 0xfffffff803057812 */ /* 0x000fe200078ec0ff */
[----:B------:R-:W-:-:S04]  /*7600*/  IMAD.IADD R3, R28, 0x1, -R33 ;  /* 0x000000011c037824 */ /* 0x000fc800078e0a21 */
[----:B------:R-:W-:Y:S01]  /*7610*/  IMAD.IADD R33, R206, 0x1, -R5 ;  /* 0x00000001ce217824 */ /* 0x000fe200078e0a05 */
[----:B------:R-:W-:Y:S06]  /*7620*/  @!P0 BRA `(.L_x_14343) ;  /* 0x00000014005c8947 */ /* 0x000fec0003800000 */
[----:B------:R-:W1:Y:S01]  /*7630*/  LDC R37, c[0x0][0x448] ;  /* 0x00011200ff257b82 */ /* 0x000e620000000800 */
[----:B------:R-:W-:Y:S01]  /*7640*/  IMAD R3, R3, 0x40, R40 ;  /* 0x0000004003037824 */ /* 0x000fe200078e0228 */
[----:B------:R-:W-:Y:S01]  /*7650*/  ULDC.64 UR4, c[0x0][0x3f8] ;  /* 0x0000fe0000047ab9 */ /* 0x000fe20000000a00 */
[----:B------:R-:W-:Y:S01]  /*7660*/  MOV R27, R29 ;  /* 0x0000001d001b7202 */ /* 0x000fe20000000f00 */
[----:B------:R-:W-:Y:S01]  /*7670*/  ULDC.64 UR6, c[0x0][0x408] ;  /* 0x0001020000067ab9 */ /* 0x000fe20000000a00 */
[----:B------:R-:W-:Y:S01]  /*7680*/  IMAD.MOV.U32 R25, RZ, RZ, R31 ;  /* 0x000000ffff197224 */ /* 0x000fe200078e001f */
[----:B------:R-:W-:Y:S02]  /*7690*/  SHF.R.S32.HI R36, RZ, 0x1f, R211 ;  /* 0x0000001fff247819 */ /* 0x000fe400000114d3 */
[----:B-1----:R-:W-:-:S13]  /*76a0*/  ISETP.NE.AND P0, PT, R37, 0x1, PT ;  /* 0x000000012500780c */ /* 0x002fda0003f05270 */
[----:B------:R-:W1:Y:S08]  /*76b0*/  @P0 LDC R0, c[0x0][0x44c] ;  /* 0x00011300ff000b82 */ /* 0x000e700000000800 */
[----:B------:R-:W2:Y:S01]  /*76c0*/  @P0 LDC R5, c[0x0][0x450] ;  /* 0x00011400ff050b82 */ /* 0x000ea20000000800 */
        /* <DEDUP_REMOVED lines=23> */
.L_x_14596:
        /* <DEDUP_REMOVED lines=13> */
[----:B------:R-:W-:Y:S01]  /*7910*/  CS2R R26, SRZ ;  /* 0x00000000001a7805 */ /* 0x000fe2000001ff00 */
[----:B----4-:R-:W-:-:S08]  /*7920*/  IMAD.MOV.U32 R9, RZ, RZ, R7 ;  /* 0x000000ffff097224 */ /* 0x010fd000078e0007 */
[----:B------:R-:W-:Y:S02]  /*7930*/  @!P2 IMAD.WIDE R4, R204, 0x2, R4 ;  /* 0x00000002cc04a825 */ /* 0x000fe400078e0204 */
[C---:B------:R-:W-:Y:S02]  /*7940*/  @!P3 SHF.L.U64.HI R11, R211.reuse, 0x1, R36 ;  /* 0x00000001d30bb819 */ /* 0x040fe40000010224 */
[----:B------:R-:W-:Y:S01]  /*7950*/  @!P3 IMAD.SHL.U32 R6, R211, 0x2, RZ ;  /* 0x00000002d306b824 */ /* 0x000fe200078e00ff */
[----:B------:R2:W5:Y:S01]  /*7960*/  @!P2 LD.E.64 R26, desc[UR42][R4.64] ;  /* 0x0000002a041aa980 */ /* 0x000562000c101b00 */
[----:B------:R-:W-:Y:S02]  /*7970*/  CS2R R28, SRZ ;  /* 0x00000000001c7805 */ /* 0x000fe4000001ff00 */
[----:B------:R-:W-:Y:S02]  /*7980*/  CS2R R24, SRZ ;  /* 0x0000000000187805 */ /* 0x000fe4000001ff00 */
[----:B------:R-:W-:-:S02]  /*7990*/  CS2R R20, SRZ ;  /* 0x0000000000147805 */ /* 0x000fc4000001ff00 */
[-C--:B--2---:R-:W-:Y:S02]  /*79a0*/  @!P3 IADD3 R4, P0, R3, R6.reuse, RZ ;  /* 0x000000060304b210 */ /* 0x084fe40007f1e0ff */
[----:B0-----:R-:W-:Y:S01]  /*79b0*/  @!P3 IADD3 R6, P1, R8, R6, RZ ;  /* 0x000000060806b210 */ /* 0x001fe20007f3e0ff */
[----:B------:R-:W-:-:S04]  /*79c0*/  @!P2 IMAD.WIDE R8, R204, 0x2, R8 ;  /* 0x00000002cc08a825 */ /* 0x000fc800078e0208 */
[--C-:B------:R-:W-:Y:S01]  /*79d0*/  @!P3 IMAD.X R5, R0, 0x1, R11.reuse, P0 ;  /* 0x000000010005b824 */ /* 0x100fe200000e060b */
[----:B------:R0:W5:Y:S01]  /*79e0*/  @!P2 LD.E.64 R28, desc[UR42][R8.64] ;  /* 0x0000002a081ca980 */ /* 0x000162000c101b00 */
[----:B------:R-:W-:-:S03]  /*79f0*/  @!P3 IMAD.X R7, R7, 0x1, R11, P1 ;  /* 0x000000010707b824 */ /* 0x000fc600008e060b */
[----:B------:R0:W5:Y:S04]  /*7a00*/  @!P3 LD.E.64 R24, desc[UR42][R4.64] ;  /* 0x0000002a0418b980 */ /* 0x000168000c101b00 */
[----:B------:R0:W5:Y:S02]  /*7a10*/  @!P3 LD.E.64 R20, desc[UR42][R6.64] ;  /* 0x0000002a0614b980 */ /* 0x000164000c101b00 */
.L_x_14346:
[----:B------:R-:W-:Y:S05]  /*7a20*/  BSYNC B1 ;  /* 0x0000000000017941 */ /* 0x000fea0003800000 */
.L_x_14345:
[----:B--2--5:R-:W-:Y:S01]  /*7a30*/  IMAD.MOV.U32 R0, RZ, RZ, R24 ;  /* 0x000000ffff007224 */ /* 0x024fe200078e0018 */
[----:B---3--:R-:W-:Y:S01]  /*7a40*/  MOV R3, R25 ;  /* 0x0000001900037202 */ /* 0x008fe20000000f00 */
[----:B0-----:R-:W-:Y:S01]  /*7a50*/  IMAD.MOV.U32 R4, RZ, RZ, R26 ;  /* 0x000000ffff047224 */ /* 0x001fe200078e001a */
        /* <DEDUP_REMOVED lines=12> */
[----:B------:R-:W-:Y:S01]  /*7b20*/  PRMT R45, R3, 0x5410, R5 ;  /* 0x00005410032d7816 */ /* 0x000fe20000000005 */
[----:B------:R-:W-:Y:S06]  /*7b30*/  BRA.DIV UR4, `(.L_x_14347) ;  /* 0x0000016a04fc7947 */ /* 0x000fec000b800000 */
[----:B------:R0:W2:Y:S04]  /*7b40*/  SHFL.IDX PT, R0, R31, 0x1, 0x1c1f ;  /* 0x003c1f001f007f89 */ /* 0x0000a800000e0000 */
[----:B------:R0:W3:Y:S04]  /*7b50*/  SHFL.IDX PT, R3, R10, 0x1, 0x1c1f ;  /* 0x003c1f000a037f89 */ /* 0x0000e800000e0000 */
[----:B----4-:R0:W4:Y:S04]  /*7b60*/  SHFL.IDX PT, R7, R34, 0x1, 0x1c1f ;  /* 0x003c1f0022077f89 */ /* 0x01012800000e0000 */
[----:B-1----:R-:W1:Y:S02]  /*7b70*/  SHFL.IDX PT, R30, R30, 0x1, 0x1c1f ;  /* 0x003c1f001e1e7f89 */ /* 0x002e6400000e0000 */
.L_x_14602:
[----:B------:R-:W5:Y:S01]  /*7b80*/  LDL R5, [R1+0x3c] ;  /* 0x00003c0001057983 */ /* 0x000f620000100800 */
[----:B------:R-:W-:Y:S01]  /*7b90*/  VIADD R40, R40, 0x40 ;  /* 0x0000004028287836 */ /* 0x000fe20000000000 */
[----:B------:R-:W-:Y:S01]  /*7ba0*/  BSSY B1, `(.L_x_14348) ;  /* 0x0000021000017945 */ /* 0x000fe20003800000 */
[----:B------:R-:W-:Y:S02]  /*7bb0*/  CS2R R12, SRZ ;  /* 0x00000000000c7805 */ /* 0x000fe4000001ff00 */
[----:B0-----:R-:W-:Y:S02]  /*7bc0*/  CS2R R10, SRZ ;  /* 0x00000000000a7805 */ /* 0x001fe4000001ff00 */
[----:B------:R-:W-:Y:S02]  /*7bd0*/  CS2R R14, SRZ ;  /* 0x00000000000e7805 */ /* 0x000fe4000001ff00 */
[----:B------:R-:W-:Y:S02]  /*7be0*/  ISETP.GE.AND P0, PT, R40, R37, PT ;  /* 0x000000252800720c */ /* 0x000fe40003f06270 */
        /* <DEDUP_REMOVED lines=10> */
[----:B------:R-:W-:Y:S01]  /*7c90*/  CS2R R12, SRZ ;  /* 0x00000000000c7805 */ /* 0x000fe2000001ff00 */
[----:B-1----:R-:W-:-:S08]  /*7ca0*/  IMAD.MOV.U32 R8, RZ, RZ, R30 ;  /* 0x000000ffff087224 */ /* 0x002fd000078e001e */
[----:B------:R-:W-:Y:S02]  /*7cb0*/  @!P2 IMAD.WIDE R4, R204, 0x2, R4 ;  /* 0x00000002cc04a825 */ /* 0x000fe400078e0204 */
[C---:B------:R-:W-:Y:S02]  /*7cc0*/  @!P3 SHF.L.U32 R6, R211.reuse, 0x1, RZ ;  /* 0x00000001d306b819 */ /* 0x040fe400000006ff */
[----:B------:R-:W-:Y:S01]  /*7cd0*/  @!P3 SHF.L.U64.HI R10, R211, 0x1, R36 ;  /* 0x00000001d30ab819 */ /* 0x000fe20000010224 */
        /* <DEDUP_REMOVED lines=13> */
.L_x_14349:
[----:B------:R-:W-:Y:S05]  /*7db0*/  BSYNC B1 ;  /* 0x0000000000017941 */ /* 0x000fea0003800000 */
.L_x_14348:
[----:B0---4-:R-:W4:Y:S01]  /*7dc0*/  LDL R7, [R1+0x14] ;  /* 0x0000140001077983 */ /* 0x011f220000100800 */
[----:B------:R-:W0:Y:S01]  /*7dd0*/  SYNCS.PHASECHK.TRANS64.TRYWAIT P0, [R22+URZ+0x22800], R35 ;  /* 0x02280023160075a7 */ /* 0x000e22000800017f */
[----:B--2---:R-:W-:Y:S01]  /*7de0*/  IMAD.SHL.U32 R0, R33, 0x40, RZ ;  /* 0x0000004021007824 */ /* 0x004fe200078e00ff */
[----:B------:R-:W-:Y:S01]  /*7df0*/  VIADDMNMX R31, R37, -R222, 0x80, PT ;  /* 0x00000080251f7446 */ /* 0x000fe200038009de */
[----:B-----5:R-:W-:Y:S01]  /*7e00*/  IMAD.MOV.U32 R4, RZ, RZ, R8 ;  /* 0x000000ffff047224 */ /* 0x020fe200078e0008 */
[----:B------:R-:W-:Y:S01]  /*7e10*/  BSSY B1, `(.L_x_14350) ;  /* 0x0000019000017945 */ /* 0x000fe20003800000 */
[----:B------:R-:W-:Y:S01]  /*7e20*/  IMAD.MOV.U32 R5, RZ, RZ, R13 ;  /* 0x000000ffff057224 */ /* 0x000fe200078e000d */
[----:B---3--:R-:W-:Y:S01]  /*7e30*/  LOP3.LUT R3, R0, 0x1c0, RZ, 0xc0, !PT ;  /* 0x000001c000037812 */ /* 0x008fe200078ec0ff */
[----:B------:R-:W-:Y:S01]  /*7e40*/  IMAD.MOV.U32 R6, RZ, RZ, R10 ;  /* 0x000000ffff067224 */ /* 0x000fe200078e000a */
[----:B------:R-:W-:Y:S01]  /*7e50*/  PRMT R46, R4, 0x7610, R46 ;  /* 0x00007610042e7816 */ /* 0x000fe2000000002e */
[----:B------:R-:W-:Y:S01]  /*7e60*/  IMAD.MOV.U32 R4, RZ, RZ, R12 ;  /* 0x000000ffff047224 */ /* 0x000fe200078e000c */
[----:B------:R-:W-:-:S02]  /*7e70*/  LOP3.LUT R0, R3, 0x18, R16, 0xf8, !PT ;  /* 0x0000001803007812 */ /* 0x000fc400078ef810 */
[----:B------:R-:W-:Y:S02]  /*7e80*/  SHF.R.U32.HI R3, RZ, 0x3, R3 ;  /* 0x00000003ff037819 */ /* 0x000fe40000011603 */
[----:B------:R-:W-:Y:S01]  /*7e90*/  PRMT R46, R46, 0x5410, R4 ;  /* 0x000054102e2e7816 */ /* 0x000fe20000000004 */
[----:B------:R-:W-:Y:S01]  /*7ea0*/  IMAD.MOV.U32 R4, RZ, RZ, R14 ;  /* 0x000000ffff047224 */ /* 0x000fe200078e000e */
[----:B------:R-:W-:Y:S01]  /*7eb0*/  LOP3.LUT R0, R0, R3, RZ, 0x3c, !PT ;  /* 0x0000000300007212 */ /* 0x000fe200078e3cff */
[----:B------:R-:W-:Y:S01]  /*7ec0*/  IMAD.MOV.U32 R3, RZ, RZ, R9 ;  /* 0x000000ffff037224 */ /* 0x000fe200078e0009 */
[----:B------:R-:W-:Y:S01]  /*7ed0*/  PRMT R47, R5, 0x5410, R6 ;  /* 0x00005410052f7816 */ /* 0x000fe20000000006 */
[----:B------:R-:W-:Y:S01]  /*7ee0*/  IMAD.MOV.U32 R5, RZ, RZ, R15 ;  /* 0x000000ffff057224 */ /* 0x000fe200078e000f */
[----:B------:R-:W-:Y:S02]  /*7ef0*/  PRMT R48, R4, 0x7610, R48 ;  /* 0x0000761004307816 */ /* 0x000fe40000000030 */
[----:B-1----:R-:W-:-:S02]  /*7f00*/  PRMT R30, R3, 0x7610, R30 ;  /* 0x00007610031e7816 */ /* 0x002fc4000000001e */
[----:B------:R-:W-:Y:S02]  /*7f10*/  LOP3.LUT P2, RZ, R33, 0x4, RZ, 0xc0, !PT ;  /* 0x0000000421ff7812 */ /* 0x000fe4000784c0ff */
[----:B------:R-:W-:Y:S02]  /*7f20*/  ISETP.GE.AND P1, PT, R206, R31, PT ;  /* 0x0000001fce00720c */ /* 0x000fe40003f26270 */
[----:B----4-:R-:W-:Y:S01]  /*7f30*/  LEA R3, R7, R0, 0x9 ;  /* 0x0000000007037211 */ /* 0x010fe200078e48ff */
[----:B------:R-:W-:-:S04]  /*7f40*/  IMAD.MOV.U32 R0, RZ, RZ, R11 ;  /* 0x000000ffff007224 */ /* 0x000fc800078e000b */
[----:B------:R-:W-:Y:S01]  /*7f50*/  IMAD R3, R3, 0x2, R22 ;  /* 0x0000000203037824 */ /* 0x000fe200078e0216 */
[----:B------:R-:W-:-:S03]  /*7f60*/  PRMT R30, R30, 0x5410, R0 ;  /* 0x000054101e1e7816 */ /* 0x000fc60000000000 */
[C---:B------:R-:W-:Y:S02]  /*7f70*/  VIADD R4, R3.reuse, 0x18400 ;  /* 0x0001840003047836 */ /* 0x040fe40000000000 */
[----:B------:R-:W-:Y:S01]  /*7f80*/  VIADD R0, R3, 0x18440 ;  /* 0x0001844003007836 */ /* 0x000fe20000000000 */
[----:B0-----:R-:W-:Y:S06]  /*7f90*/  @!P0 BRA `(.L_x_14351) ;  /* 0x0000016800588947 */ /* 0x001fec0003800000 */
.L_x_14603:
[----:B------:R-:W-:Y:S05]  /*7fa0*/  BSYNC B1 ;  /* 0x0000000000017941 */ /* 0x000fea0003800000 */
.L_x_14350:
        /* <DEDUP_REMOVED lines=23> */
[----:B------:R-:W-:Y:S01]  /*8120*/  FMUL.FTZ R29, R29, R34 ;  /* 0x000000221d1d7220 */ /* 0x000fe20000410000 */
[--C-:B------:R-:W-:Y:S02]  /*8130*/  HADD2.F32 R26, -RZ, R6.reuse.H0_H0 ;  /* 0x20000006ff1a7230 */ /* 0x100fe40000004100 */
[----:B------:R-:W-:Y:S01]  /*8140*/  FMUL.FTZ R38, R4, R35 ;  /* 0x0000002304267220 */ /* 0x000fe20000410000 */
[----:B------:R-:W-:-:S02]  /*8150*/  HADD2.F32 R27, -RZ, R6.H1_H1 ;  /* 0x30000006ff1b7230 */ /* 0x000fc40000004100 */
[C---:B------:R-:W-:Y:S01]  /*8160*/  FFMA.FTZ R39, R28.reuse, R34, -R37 ;  /* 0x000000221c277223 */ /* 0x040fe20000010825 */
[--C-:B------:R-:W-:Y:S02]  /*8170*/  HADD2.F32 R6, -RZ, R5.reuse.H0_H0 ;  /* 0x20000005ff067230 */ /* 0x100fe40000004100 */
[----:B------:R-:W-:Y:S01]  /*8180*/  FFMA.FTZ R40, R28, R36, R29 ;  /* 0x000000241c287223 */ /* 0x000fe2000001001d */
[-C--:B------:R-:W-:Y:S01]  /*8190*/  FMUL.FTZ R34, R4, R33.reuse ;  /* 0x0000002104227220 */ /* 0x080fe20000410000 */
[C---:B------:R-:W-:Y:S01]  /*81a0*/  FFMA.FTZ R38, R7.reuse, R33, -R38 ;  /* 0x0000002107267223 */ /* 0x040fe20000010826 */
[----:B------:R-:W-:Y:S02]  /*81b0*/  HADD2.F32 R5, -RZ, R5.H1_H1 ;  /* 0x30000005ff057230 */ /* 0x000fe40000004100 */
[----:B------:R-:W-:Y:S02]  /*81c0*/  HADD2.F32 R33, -RZ, R45.H1_H1 ;  /* 0x3000002dff217230 */ /* 0x000fe40000004100 */
[----:B------:R-:W-:Y:S01]  /*81d0*/  FFMA.FTZ R35, R7, R35, R34 ;  /* 0x0000002307237223 */ /* 0x000fe20000010022 */
[----:B------:R-:W-:-:S02]  /*81e0*/  HADD2.F32 R28, -RZ, R44.H0_H0 ;  /* 0x2000002cff1c7230 */ /* 0x000fc40000004100 */
        /* <DEDUP_REMOVED lines=15> */
.L_x_14355:
[----:B------:R-:W-:Y:S05]  /*82e0*/  BSYNC B2 ;  /* 0x0000000000027941 */ /* 0x000fea0003800000 */
.L_x_14354:
        /* <DEDUP_REMOVED lines=43> */
.L_x_14353:
[----:B------:R-:W-:Y:S05]  /*85a0*/  BSYNC B1 ;  /* 0x0000000000017941 */ /* 0x000fea0003800000 */
.L_x_14352:
        /* <DEDUP_REMOVED lines=50> */
.L_x_14358:
[----:B------:R-:W-:Y:S05]  /*88d0*/  BSYNC B1 ;  /* 0x0000000000017941 */ /* 0x000fea0003800000 */
.L_x_14357:
        /* <DEDUP_REMOVED lines=22> */
[--C-:B------:R-:W-:Y:S02]  /*8a40*/  HADD2.F32 R10, -RZ, R30.reuse.H1_H1 ;  /* 0x3000001eff0a7230 */ /* 0x100fe40000004100 */
[----:B------:R-:W-:Y:S01]  /*8a50*/  FFMA.FTZ R15, R9, R14, R15 ;  /* 0x0000000e090f7223 */ /* 0x000fe2000001000f */
[----:B------:R-:W-:Y:S02]  /*8a60*/  HADD2.F32 R6, -RZ, R5.H0_H0 ;  /* 0x20000005ff067230 */ /* 0x000fe40000004100 */
[----:B------:R-:W-:Y:S01]  /*8a70*/  FFMA.FTZ R12, R3, R13, R12 ;  /* 0x0000000d030c7223 */ /* 0x000fe2000001000c */
[----:B------:R-:W-:-:S02]  /*8a80*/  HADD2.F32 R30, -RZ, R30.H0_H0 ;  /* 0x2000001eff1e7230 */ /* 0x000fc40000004100 */
[C---:B------:R-:W-:Y:S01]  /*8a90*/  FMUL.FTZ R14, R8.reuse, R10 ;  /* 0x0000000a080e7220 */ /* 0x040fe20000410000 */
        /* <DEDUP_REMOVED lines=16> */
.L_x_14343:
[----:B------:R-:W1:Y:S01]  /*8ba0*/  LDC R7, c[0x0][0x448] ;  /* 0x00011200ff077b82 */ /* 0x000e620000000800 */
[----:B------:R-:W-:Y:S01]  /*8bb0*/  IMAD R3, R3, 0x40, R40 ;  /* 0x0000004003037824 */ /* 0x000fe200078e0228 */
[----:B------:R-:W-:Y:S01]  /*8bc0*/  ULDC.64 UR4, c[0x0][0x3f8] ;  /* 0x0000fe0000047ab9 */ /* 0x000fe20000000a00 */
[----:B------:R-:W-:Y:S01]  /*8bd0*/  ULDC.64 UR6, c[0x0][0x408] ;  /* 0x0001020000067ab9 */ /* 0x000fe20000000a00 */
[----:B------:R-:W-:Y:S01]  /*8be0*/  MOV R25, R31 ;  /* 0x0000001f00197202 */ /* 0x000fe20000000f00 */
[----:B------:R-:W-:Y:S01]  /*8bf0*/  IMAD.MOV.U32 R27, RZ, RZ, R29 ;  /* 0x000000ffff1b7224 */ /* 0x000fe200078e001d */
        /* <DEDUP_REMOVED lines=25> */
[----:B------:R-:W3:Y:S04]  /*8d90*/  SHFL.IDX PT, R0, R26, RZ, 0x1c1f ;  /* 0x001c1fff1a007589 */ /* 0x000ee800000e0000 */
[----:B------:R-:W4:Y:S04]  /*8da0*/  SHFL.IDX PT, R14, R37, RZ, 0x1c1f ;  /* 0x001c1fff250e7589 */ /* 0x000f2800000e0000 */
[----:B------:R-:W5:Y:S01]  /*8db0*/  SHFL.IDX PT, R4, R24, RZ, 0x1c1f ;  /* 0x001c1fff18047589 */ /* 0x000f6200000e0000 */
[----:B-1----:R-:W-:-:S04]  /*8dc0*/  ISETP.GE.AND P0, PT, R16, R27, PT ;  /* 0x0000001b1000720c */ /* 0x002fc80003f06270 */
[----:B------:R-:W-:-:S13]  /*8dd0*/  ISETP.GE.OR P1, PT, R40, R25, P0 ;  /* 0x000000192800720c */ /* 0x000fda0000726670 */
[C---:B------:R-:W-:Y:S01]  /*8de0*/  @!P1 IMAD.SHL.U32 R5, R16.reuse, 0x2, RZ ;  /* 0x0000000210059824 */ /* 0x040fe200078e00ff */
[----:B------:R-:W-:-:S04]  /*8df0*/  @!P1 SHF.L.U64.HI R7, R16, 0x1, R17 ;  /* 0x0000000110079819 */ /* 0x000fc80000010211 */
[----:B--2---:R-:W-:-:S05]  /*8e00*/  @!P1 IADD3 R8, P2, R3, R5, RZ ;  /* 0x0000000503089210 */ /* 0x004fca0007f5e0ff */
[----:B---3--:R-:W-:-:S06]  /*8e10*/  @!P1 IMAD.X R9, R0, 0x1, R7, P2 ;  /* 0x0000000100099824 */ /* 0x008fcc00010e0607 */
[----:B------:R-:W2:Y:S01]  /*8e20*/  @!P1 LD.E.128 R8, desc[UR42][R8.64] ;  /* 0x0000002a08089980 */ /* 0x000ea2000c101d00 */
[----:B----4-:R-:W-:-:S05]  /*8e30*/  @!P1 IADD3 R14, P2, R14, R5, RZ ;  /* 0x000000050e0e9210 */ /* 0x010fca0007f5e0ff */
[----:B-----5:R-:W-:Y:S02]  /*8e40*/  @!P1 IMAD.X R5, R4, 0x1, R7, P2 ;  /* 0x0000000104059824 */ /* 0x020fe400010e0607 */
[----:B------:R-:W-:-:S06]  /*8e50*/  @!P1 IMAD.MOV.U32 R4, RZ, RZ, R14 ;  /* 0x000000ffff049224 */ /* 0x000fcc00078e000e */
[----:B------:R-:W3:Y:S01]  /*8e60*/  @!P1 LD.E.128 R4, desc[UR42][R4.64] ;  /* 0x0000002a04049980 */ /* 0x000ee2000c101d00 */
[----:B------:R-:W-:Y:S02]  /*8e70*/  CS2R R20, SRZ ;  /* 0x0000000000147805 */ /* 0x000fe4000001ff00 */
[----:B------:R-:W-:Y:S02]  /*8e80*/  CS2R R28, SRZ ;  /* 0x00000000001c7805 */ /* 0x000fe4000001ff00 */
[----:B------:R-:W-:Y:S01]  /*8e90*/  CS2R R30, SRZ ;  /* 0x00000000001e7805 */ /* 0x000fe2000001ff00 */
[----:B------:R-:W1:Y:S01]  /*8ea0*/  SHFL.IDX PT, R14, R37, 0x1, 0x1c1f ;  /* 0x003c1f00250e7f89 */ /* 0x000e6200000e0000 */
[----:B------:R-:W-:-:S03]  /*8eb0*/  CS2R R34, SRZ ;  /* 0x0000000000227805 */ /* 0x000fc6000001ff00 */
[----:B------:R-:W4:Y:S01]  /*8ec0*/  SHFL.IDX PT, R24, R24, 0x1, 0x1c1f ;  /* 0x003c1f0018187f89 */ /* 0x000f2200000e0000 */
[----:B--2---:R-:W-:Y:S01]  /*8ed0*/  @!P1 IMAD.MOV.U32 R20, RZ, RZ, R8 ;  /* 0x000000ffff149224 */ /* 0x004fe200078e0008 */
[----:B------:R-:W-:Y:S01]  /*8ee0*/  @!P1 MOV R28, R10 ;  /* 0x0000000a001c9202 */ /* 0x000fe20000000f00 */
[----:B------:R-:W-:Y:S02]  /*8ef0*/  @!P1 IMAD.MOV.U32 R21, RZ, RZ, R9 ;  /* 0x000000ffff159224 */ /* 0x000fe400078e0009 */
[----:B------:R-:W-:Y:S02]  /*8f00*/  IMAD.MOV.U32 R0, RZ, RZ, R20 ;  /* 0x000000ffff007224 */ /* 0x000fe400078e0014 */
[----:B------:R-:W-:Y:S02]  /*8f10*/  @!P1 IMAD.MOV.U32 R29, RZ, RZ, R11 ;  /* 0x000000ffff1d9224 */ /* 0x000fe400078e000b */
[----:B------:R-:W-:Y:S01]  /*8f20*/  IMAD.MOV.U32 R3, RZ, RZ, R21 ;  /* 0x000000ffff037224 */ /* 0x000fe200078e0015 */
[----:B------:R-:W-:Y:S01]  /*8f30*/  PRMT R53, R53, 0x5410, R0 ;  /* 0x0000541035357816 */ /* 0x000fe20000000000 */
[----:B------:R-:W-:Y:S01]  /*8f40*/  IMAD.MOV.U32 R8, RZ, RZ, R28 ;  /* 0x000000ffff087224 */ /* 0x000fe200078e001c */
[----:B------:R-:W2:Y:S01]  /*8f50*/  SHFL.IDX PT, R0, R26, 0x1, 0x1c1f ;  /* 0x003c1f001a007f89 */ /* 0x000ea200000e0000 */
[----:B------:R-:W-:Y:S01]  /*8f60*/  IMAD.MOV.U32 R9, RZ, RZ, R29 ;  /* 0x000000ffff097224 */ /* 0x000fe200078e001d */
[----:B------:R-:W-:Y:S01]  /*8f70*/  PRMT R41, R3, 0x7610, R41 ;  /* 0x0000761003297816 */ /* 0x000fe20000000029 */
[----:B---3--:R-:W-:Y:S01]  /*8f80*/  @!P1 IMAD.MOV.U32 R30, RZ, RZ, R4 ;  /* 0x000000ffff1e9224 */ /* 0x008fe200078e0004 */
[----:B------:R3:W0:Y:S01]  /*8f90*/  SHFL.IDX PT, R3, R36, 0x1, 0x1c1f ;  /* 0x003c1f0024037f89 */ /* 0x00062200000e0000 */
[----:B------:R-:W-:Y:S01]  /*8fa0*/  @!P1 IMAD.MOV.U32 R31, RZ, RZ, R5 ;  /* 0x000000ffff1f9224 */ /* 0x000fe200078e0005 */
[----:B------:R-:W-:Y:S01]  /*8fb0*/  PRMT R38, R8, 0x7610, R38 ;  /* 0x0000761008267816 */ /* 0x000fe20000000026 */
[----:B------:R-:W-:-:S02]  /*8fc0*/  @!P1 IMAD.MOV.U32 R34, RZ, RZ, R6 ;  /* 0x000000ffff229224 */ /* 0x000fc400078e0006 */
[----:B------:R-:W-:Y:S02]  /*8fd0*/  @!P1 IMAD.MOV.U32 R35, RZ, RZ, R7 ;  /* 0x000000ffff239224 */ /* 0x000fe400078e0007 */
[----:B------:R-:W-:Y:S01]  /*8fe0*/  IMAD.MOV.U32 R4, RZ, RZ, R30 ;  /* 0x000000ffff047224 */ /* 0x000fe200078e001e */
[----:B---3--:R-:W-:Y:S01]  /*8ff0*/  PRMT R36, R9, 0x7610, R36 ;  /* 0x0000761009247816 */ /* 0x008fe20000000024 */
[----:B------:R-:W-:Y:S01]  /*9000*/  IMAD.MOV.U32 R5, RZ, RZ, R31 ;  /* 0x000000ffff057224 */ /* 0x000fe200078e001f */
[----:B------:R-:W-:Y:S01]  /*9010*/  MOV R7, R35 ;  /* 0x0000002300077202 */ /* 0x000fe20000000f00 */
[----:B------:R-:W-:Y:S01]  /*9020*/  IMAD.MOV.U32 R6, RZ, RZ, R34 ;  /* 0x000000ffff067224 */ /* 0x000fe200078e0022 */
[----:B------:R-:W-:Y:S02]  /*9030*/  PRMT R38, R38, 0x5410, R4 ;  /* 0x0000541026267816 */ /* 0x000fe40000000004 */
[----:B------:R-:W-:Y:S02]  /*9040*/  PRMT R43, R5, 0x7610, R43 ;  /* 0x00007610052b7816 */ /* 0x000fe4000000002b */
[----:B------:R-:W-:-:S02]  /*9050*/  CS2R R4, SRZ ;  /* 0x0000000000047805 */ /* 0x000fc4000001ff00 */
[----:B------:R-:W-:Y:S02]  /*9060*/  PRMT R53, R6, 0x7610, R53 ;  /* 0x0000761006357816 */ /* 0x000fe40000000035 */
[----:B-12-4-:R-:W-:-:S07]  /*9070*/  PRMT R36, R36, 0x5410, R7 ;  /* 0x0000541024247816 */ /* 0x016fce0000000007 */
.L_x_14613:
        /* <DEDUP_REMOVED lines=8> */
[----:B0-----:R-:W-:Y:S01]  /*9100*/  IMAD.IADD R13, R7, 0x1, -R6 ;  /* 0x00000001070d7824 */ /* 0x001fe200078e0a06 */
        /* <DEDUP_REMOVED lines=15> */
.L_x_14361:
[----:B------:R-:W-:Y:S05]  /*9200*/  BSYNC B1 ;  /* 0x0000000000017941 */ /* 0x000fea0003800000 */
.L_x_14360:
        /* <DEDUP_REMOVED lines=10> */
[----:B------:R-:W-:Y:S01]  /*92b0*/  ISETP.GE.OR P0, PT, R12, R25, P0 ;  /* 0x000000190c00720c */ /* 0x000fe20000706670 */
[----:B------:R-:W-:Y:S01]  /*92c0*/  IMAD.MOV.U32 R3, RZ, RZ, R7 ;  /* 0x000000ffff037224 */ /* 0x000fe200078e0007 */
[----:B------:R-:W-:Y:S01]  /*92d0*/  MOV R12, R8 ;  /* 0x00000008000c7202 */ /* 0x000fe20000000f00 */
[----:B------:R-:W-:-:S03]  /*92e0*/  IMAD.IADD R37, R16, 0x1, R27 ;  /* 0x0000000110257824 */ /* 0x000fc600078e021b */
[----:B------:R-:W-:Y:S02]  /*92f0*/  PRMT R55, R0, 0x5410, R3 ;  /* 0x0000541000377816 */ /* 0x000fe40000000003 */
[----:B------:R-:W-:Y:S01]  /*9300*/  PRMT R56, R12, 0x5410, R14 ;  /* 0x000054100c387816 */ /* 0x000fe2000000000e */
[----:B0-----:R-:W-:Y:S06]  /*9310*/  @!P1 BRA `(.L_x_14363) ;  /* 0x0000015800f89947 */ /* 0x001fec0003800000 */
.L_x_14614:
[----:B------:R-:W-:Y:S05]  /*9320*/  BSYNC B1 ;  /* 0x0000000000017941 */ /* 0x000fea0003800000 */
.L_x_14362:
[----:B------:R-:W-:Y:S01]  /*9330*/  BSSY B1, `(.L_x_14364) ;  /* 0x0000064000017945 */ /* 0x000fe20003800000 */
[----:B------:R-:W-:Y:S01]  /*9340*/  IMAD.MOV.U32 R0, RZ, RZ, R10 ;  /* 0x000000ffff007224 */ /* 0x000fe200078e000a */
[----:B------:R-:W-:Y:S01]  /*9350*/  LOP3.LUT R37, R37, 0x38, RZ, 0xc0, !PT ;  /* 0x0000003825257812 */ /* 0x000fe200078ec0ff */
[----:B------:R-:W-:Y:S01]  /*9360*/  IMAD.MOV.U32 R3, RZ, RZ, R11 ;  /* 0x000000ffff037224 */ /* 0x000fe200078e000b */
[----:B------:R-:W-:Y:S06]  /*9370*/  @P2 BRA `(.L_x_14365) ;  /* 0x00000004007c2947 */ /* 0x000fec0003800000 */
[----:B------:R-:W2:Y:S01]  /*9380*/  LDL R25, [R1+0x14] ;  /* 0x0000140001197983 */ /* 0x000ea20000100800 */
[----:B------:R-:W-:Y:S01]  /*9390*/  IMAD.SHL.U32 R33, R33, 0x40, RZ ;  /* 0x0000004021217824 */ /* 0x000fe200078e00ff */
[----:B------:R-:W-:Y:S01]  /*93a0*/  SHF.R.U64 R49, R30, 0x10, R31 ;  /* 0x000000101e317819 */ /* 0x000fe2000000121f */
[----:B------:R-:W-:Y:S01]  /*93b0*/  HADD2.F32 R43, -RZ, R43.H0_H0 ;  /* 0x2000002bff2b7230 */ /* 0x000fe20000004100 */
[--C-:B------:R-:W-:Y:S01]  /*93c0*/  SHF.R.U64 R52, R20, 0x10, R21.reuse ;  /* 0x0000001014347819 */ /* 0x100fe20000001215 */
[----:B------:R-:W-:Y:S01]  /*93d0*/  HADD2.F32 R41, -RZ, R41.H0_H0 ;  /* 0x20000029ff297230 */ /* 0x000fe20000004100 */
[----:B------:R-:W-:Y:S02]  /*93e0*/  LOP3.LUT R24, R33, 0x1c0, RZ, 0xc0, !PT ;  /* 0x000001c021187812 */ /* 0x000fe400078ec0ff */
[----:B------:R-:W-:Y:S02]  /*93f0*/  SHF.R.U32.HI R44, RZ, 0x10, R21 ;  /* 0x00000010ff2c7819 */ /* 0x000fe40000011615 */
[----:B0-----:R-:W-:-:S02]  /*9400*/  SHF.R.U32.HI R13, RZ, 0x3, R24 ;  /* 0x00000003ff0d7819 */ /* 0x001fc40000011618 */
[----:B------:R-:W-:Y:S02]  /*9410*/  LOP3.LUT R12, R24, 0x38, R16, 0xf8, !PT ;  /* 0x00000038180c7812 */ /* 0x000fe400078ef810 */
[----:B------:R-:W-:Y:S02]  /*9420*/  LOP3.LUT R24, R13, R37, R24, 0x1e, !PT ;  /* 0x000000250d187212 */ /* 0x000fe400078e1e18 */
[----:B------:R-:W-:Y:S02]  /*9430*/  LOP3.LUT R12, R12, R13, RZ, 0x3c, !PT ;  /* 0x0000000d0c0c7212 */ /* 0x000fe400078e3cff */
[----:B------:R-:W-:Y:S02]  /*9440*/  SHF.R.U32.HI R40, RZ, 0x10, R31 ;  /* 0x00000010ff287819 */ /* 0x000fe4000001161f */
[--C-:B------:R-:W-:Y:S02]  /*9450*/  SHF.R.U64 R48, R34, 0x10, R35.reuse ;  /* 0x0000001022307819 */ /* 0x100fe40000001223 */
[----:B------:R-:W-:Y:S01]  /*9460*/  SHF.R.U32.HI R46, RZ, 0x10, R35 ;  /* 0x00000010ff2e7819 */ /* 0x000fe20000011623 */
[----:B------:R-:W-:Y:S01]  /*9470*/  HADD2.F32 R40, -RZ, R40.H0_H0 ;  /* 0x20000028ff287230 */ /* 0x000fe20000004100 */
[----:B------:R-:W-:-:S02]  /*9480*/  SHF.R.U64 R51, R28, 0x10, R29 ;  /* 0x000000101c337819 */ /* 0x000fc4000000121d */
[----:B------:R-:W-:Y:S01]  /*9490*/  SHF.R.U32.HI R50, RZ, 0x10, R29 ;  /* 0x00000010ff327819 */ /* 0x000fe2000001161d */
        /* <DEDUP_REMOVED lines=9> */
[C---:B------:R-:W-:Y:S01]  /*9530*/  FMUL.FTZ R45, R30.reuse, R43 ;  /* 0x0000002b1e2d7220 */ /* 0x040fe20000410000 */
[----:B------:R-:W-:Y:S01]  /*9540*/  FMUL.FTZ R47, R30, R41 ;  /* 0x000000291e2f7220 */ /* 0x000fe20000410000 */
[----:B------:R-:W-:-:S02]  /*9550*/  HADD2.F32 R30, -RZ, R44.H0_H0 ;  /* 0x2000002cff1e7230 */ /* 0x000fc40000004100 */
[C---:B------:R-:W-:Y:S01]  /*9560*/  FMUL.FTZ R44, R31.reuse, R40 ;  /* 0x000000281f2c7220 */ /* 0x040fe20000410000 */
[C---:B------:R-:W-:Y:S01]  /*9570*/  FFMA.FTZ R42, R20.reuse, R41, -R45 ;  /* 0x00000029142a7223 */ /* 0x040fe2000001082d */
[----:B------:R-:W-:Y:S02]  /*9580*/  HADD2.F32 R34, -RZ, R27.H0_H0 ;  /* 0x2000001bff227230 */ /* 0x000fe40000004100 */
[----:B------:R-:W-:Y:S01]  /*9590*/  FFMA.FTZ R47, R20, R43, R47 ;  /* 0x0000002b142f7223 */ /* 0x000fe2000001002f */
[--C-:B------:R-:W-:Y:S02]  /*95a0*/  HADD2.F32 R45, -RZ, R36.reuse.H1_H1 ;  /* 0x30000024ff2d7230 */ /* 0x100fe40000004100 */
[----:B------:R-:W-:Y:S01]  /*95b0*/  FMUL.FTZ R20, R31, R30 ;  /* 0x0000001e1f147220 */ /* 0x000fe20000410000 */
[----:B------:R-:W-:Y:S02]  /*95c0*/  HADD2.F32 R41, -RZ, R36.H0_H0 ;  /* 0x20000024ff297230 */ /* 0x000fe40000004100 */
[----:B------:R-:W-:-:S02]  /*95d0*/  HADD2.F32 R21, -RZ, R13.H1_H1 ;  /* 0x3000000dff157230 */ /* 0x000fc40000004100 */
[C---:B------:R-:W-:Y:S01]  /*95e0*/  FMUL.FTZ R31, R34.reuse, R45 ;  /* 0x0000002d221f7220 */ /* 0x040fe20000410000 */
[----:B------:R-:W-:Y:S02]  /*95f0*/  HADD2.F32 R28, -RZ, R15.H0_H0 ;  /* 0x2000000fff1c7230 */ /* 0x000fe40000004100 */
[-C--:B------:R-:W-:Y:S01]  /*9600*/  FMUL.FTZ R34, R34, R41.reuse ;  /* 0x0000002922227220 */ /* 0x080fe20000410000 */
[----:B------:R-:W-:Y:S02]  /*9610*/  HADD2.F32 R35, -RZ, R27.H1_H1 ;  /* 0x3000001bff237230 */ /* 0x000fe40000004100 */
[----:B------:R-:W-:Y:S01]  /*9620*/  FFMA.FTZ R43, R21, R30, -R44 ;  /* 0x0000001e152b7223 */ /* 0x000fe2000001082c */
[----:B------:R-:W-:Y:S02]  /*9630*/  HADD2.F32 R36, -RZ, R46.H0_H0 ;  /* 0x2000002eff247230 */ /* 0x000fe40000004100 */
[----:B------:R-:W-:Y:S01]  /*9640*/  FFMA.FTZ R41, R28, R41, -R31 ;  /* 0x000000291c297223 */ /* 0x000fe2000001081f */
[----:B------:R-:W-:-:S02]  /*9650*/  HADD2.F32 R29, -RZ, R15.H1_H1 ;  /* 0x3000000fff1d7230 */ /* 0x000fc40000004100 */
[----:B------:R-:W-:Y:S01]  /*9660*/  FFMA.FTZ R45, R28, R45, R34 ;  /* 0x0000002d1c2d7223 */ /* 0x000fe20000010022 */
[----:B------:R-:W-:Y:S02]  /*9670*/  HADD2.F32 R30, -RZ, R50.H0_H0 ;  /* 0x20000032ff1e7230 */ /* 0x000fe40000004100 */
[----:B------:R-:W-:Y:S01]  /*9680*/  FFMA.FTZ R40, R21, R40, R20 ;  /* 0x0000002815287223 */ /* 0x000fe20000010014 */
[----:B------:R-:W-:Y:S02]  /*9690*/  HADD2.F32 R25, -RZ, R24.H0_H0 ;  /* 0x20000018ff197230 */ /* 0x000fe40000004100 */
[C---:B------:R-:W-:Y:S01]  /*96a0*/  FMUL.FTZ R34, R35.reuse, R36 ;  /* 0x0000002423227220 */ /* 0x040fe20000410000 */
[----:B------:R-:W-:Y:S02]  /*96b0*/  HADD2.F32 R28, -RZ, R38.H1_H1 ;  /* 0x30000026ff1c7230 */ /* 0x000fe40000004100 */
[----:B------:R-:W-:Y:S01]  /*96c0*/  FMUL.FTZ R46, R35, R30 ;  /* 0x0000001e232e7220 */ /* 0x000fe20000410000 */
[----:B------:R-:W-:-:S02]  /*96d0*/  HADD2.F32 R20, -RZ, R53.H1_H1 ;  /* 0x30000035ff147230 */ /* 0x000fc40000004100 */
        /* <DEDUP_REMOVED lines=8> */
[----:B------:R-:W-:Y:S01]  /*9760*/  FFMA.FTZ R34, R13, R20, -R34 ;  /* 0x000000140d227223 */ /* 0x000fe20000010822 */
[----:B------:R-:W-:Y:S02]  /*9770*/  HADD2.F32 R15, -RZ, R14.H0_H0 ;  /* 0x2000000eff0f7230 */ /* 0x000fe40000004100 */
[----:B------:R-:W-:Y:S01]  /*9780*/  FMUL.FTZ R36, R27, R30 ;  /* 0x0000001e1b247220 */ /* 0x000fe20000410000 */
[----:B------:R-:W-:Y:S01]  /*9790*/  FFMA.FTZ R28, R13, R28, R25 ;  /* 0x0000001c0d1c7223 */ /* 0x000fe20000010019 */
[-C--:B------:R-:W-:Y:S01]  /*97a0*/  FMUL.FTZ R20, R27, R38.reuse ;  /* 0x000000261b147220 */ /* 0x080fe20000410000 */
[----:B------:R-:W-:Y:S02]  /*97b0*/  HADD2.F32 R24, -RZ, R24.H1_H1 ;  /* 0x30000018ff187230 */ /* 0x000fe40000004100 */
[C---:B------:R-:W-:Y:S01]  /*97c0*/  FFMA.FTZ R36, R15.reuse, R38, -R36 ;  /* 0x000000260f247223 */ /* 0x040fe20000010824 */
[----:B------:R-:W-:Y:S02]  /*97d0*/  HADD2.F32 R26, -RZ, R26.H1_H1 ;  /* 0x3000001aff1a7230 */ /* 0x000fe40000004100 */
[----:B------:R-:W-:Y:S01]  /*97e0*/  FFMA.FTZ R20, R15, R30, R20 ;  /* 0x0000001e0f147223 */ /* 0x000fe20000010014 */
[----:B------:R-:W-:-:S02]  /*97f0*/  HADD2.F32 R25, -RZ, R49.H0_H0 ;  /* 0x20000031ff197230 */ /* 0x000fc40000004100 */
[----:B------:R-:W-:Y:S02]  /*9800*/  HADD2.F32 R27, -RZ, R48.H0_H0 ;  /* 0x20000030ff1b7230 */ /* 0x000fe40000004100 */
        /* <DEDUP_REMOVED lines=22> */
.L_x_14365:
[----:B------:R-:W-:Y:S05]  /*9970*/  BSYNC B1 ;  /* 0x0000000000017941 */ /* 0x000fea0003800000 */
.L_x_14364:
[----:B------:R-:W-:Y:S01]  /*9980*/  PRMT R31, R0, 0x5410, R3 ;  /* 0x00005410001f7816 */ /* 0x000fe20000000003 */
[----:B------:R-:W-:Y:S06]  /*9990*/  @P0 BRA `(.L_x_14356) ;  /* 0x0000000400800947 */ /* 0x000fec0003800000 */
[----:B------:R-:W2:Y:S01]  /*99a0*/  LDL R20, [R1+0x18] ;  /* 0x0000180001147983 */ /* 0x000ea20000100800 */
[C---:B-1----:R-:W-:Y:S02]  /*99b0*/  VIADD R12, R206.reuse, 0x40 ;  /* 0x00000040ce0c7836 */ /* 0x042fe40000000000 */
[----:B0-----:R-:W-:Y:S01]  /*99c0*/  VIADD R13, R206, 0x40 ;  /* 0x00000040ce0d7836 */ /* 0x001fe20000000000 */
[----:B------:R-:W3:Y:S02]  /*99d0*/  LDL R42, [R1+0x144] ;  /* 0x00014400012a7983 */ /* 0x000ee40000100800 */
[----:B------:R-:W-:Y:S01]  /*99e0*/  SHF.L.U32 R12, R12, 0x6, RZ ;  /* 0x000000060c0c7819 */ /* 0x000fe200000006ff */
[----:B------:R-:W-:-:S03]  /*99f0*/  IMAD.SHL.U32 R13, R13, 0x40, RZ ;  /* 0x000000400d0d7824 */ /* 0x000fc600078e00ff */
[----:B------:R-:W-:Y:S02]  /*9a00*/  LOP3.LUT R12, R12, 0x1c0, RZ, 0xc0, !PT ;  /* 0x000001c00c0c7812 */ /* 0x000fe400078ec0ff */
[----:B------:R-:W-:Y:S02]  /*9a10*/  LOP3.LUT R13, R13, 0x1c0, RZ, 0xc0, !PT ;  /* 0x000001c00d0d7812 */ /* 0x000fe400078ec0ff */
[----:B------:R-:W-:-:S04]  /*9a20*/  SHF.R.U32.HI R12, RZ, 0x3, R12 ;  /* 0x00000003ff0c7819 */ /* 0x000fc8000001160c */
[----:B------:R-:W-:Y:S02]  /*9a30*/  LOP3.LUT R37, R12, R37, R13, 0x1e, !PT ;  /* 0x000000250c257212 */ /* 0x000fe400078e1e0d */
[--C-:B------:R-:W-:Y:S02]  /*9a40*/  SHF.R.U64 R35, R6, 0x10, R7.reuse ;  /* 0x0000001006237819 */ /* 0x100fe40000001207 */
[----:B------:R-:W-:Y:S02]  /*9a50*/  SHF.R.U32.HI R33, RZ, 0x10, R7 ;  /* 0x00000010ff217819 */ /* 0x000fe40000011607 */
[----:B------:R-:W-:Y:S01]  /*9a60*/  SHF.R.U64 R40, R10, 0x10, R11 ;  /* 0x000000100a287819 */ /* 0x000fe2000000120b */
[----:B------:R-:W-:Y:S01]  /*9a70*/  HADD2.F32 R10, -RZ, R56.H1_H1 ;  /* 0x30000038ff0a7230 */ /* 0x000fe20000004100 */
[----:B------:R-:W-:Y:S02]  /*9a80*/  SHF.R.U32.HI R21, RZ, 0x10, R9 ;  /* 0x00000010ff157819 */ /* 0x000fe40000011609 */
[----:B------:R-:W-:-:S05]  /*9a90*/  SHF.R.U32.HI R28, RZ, 0x10, R5 ;  /* 0x00000010ff1c7819 */ /* 0x000fca0000011605 */
[----:B------:R-:W-:Y:S01]  /*9aa0*/  HADD2.F32 R28, -RZ, R28.H0_H0 ;  /* 0x2000001cff1c7230 */ /* 0x000fe20000004100 */
[----:B------:R-:W-:Y:S02]  /*9ab0*/  SHF.R.U64 R41, R8, 0x10, R9 ;  /* 0x0000001008297819 */ /* 0x000fe40000001209 */
[----:B------:R-:W-:Y:S01]  /*9ac0*/  SHF.R.U32.HI R39, RZ, 0x10, R11 ;  /* 0x00000010ff277819 */ /* 0x000fe2000001160b */
[----:B------:R-:W-:Y:S01]  /*9ad0*/  HADD2.F32 R11, -RZ, R55.H0_H0 ;  /* 0x20000037ff0b7230 */ /* 0x000fe20000004100 */
[----:B------:R-:W-:Y:S01]  /*9ae0*/  SHF.R.U64 R38, R4, 0x10, R5 ;  /* 0x0000001004267819 */ /* 0x000fe20000001205 */
[----:B--2---:R-:W-:-:S04]  /*9af0*/  IMAD.IADD R37, R20, 0x1, R37 ;  /* 0x0000000114257824 */ /* 0x004fc800078e0225 */
[----:B------:R-:W-:Y:S01]  /*9b00*/  IMAD R37, R37, 0x2, R22 ;  /* 0x0000000225257824 */ /* 0x000fe200078e0216 */
[----:B---3--:R-:W0:Y:S04]  /*9b10*/  LDS.128 R12, [R42+0x18400] ;  /* 0x018400002a0c7984 */ /* 0x008e280000000c00 */
[----:B------:R-:W1:Y:S01]  /*9b20*/  LDS.128 R24, [R37+0x18400] ;  /* 0x0184000025187984 */ /* 0x000e620000000c00 */
[----:B------:R-:W-:Y:S02]  /*9b30*/  HADD2.F32 R20, -RZ, R54.H1_H1 ;  /* 0x30000036ff147230 */ /* 0x000fe40000004100 */
[----:B0-----:R-:W-:Y:S02]  /*9b40*/  HADD2.F32 R3, -RZ, R13.H0_H0 ;  /* 0x2000000dff037230 */ /* 0x001fe40000004100 */
[----:B-1----:R-:W-:-:S05]  /*9b50*/  HADD2.F32 R7, -RZ, R25.H0_H0 ;  /* 0x20000019ff077230 */ /* 0x002fca0000004100 */
[C---:B------:R-:W-:Y:S01]  /*9b60*/  FMUL.FTZ R30, R7.reuse, R20 ;  /* 0x00000014071e7220 */ /* 0x040fe20000410000 */
[-C--:B------:R-:W-:Y:S01]  /*9b70*/  FMUL.FTZ R34, R7, R10.reuse ;  /* 0x0000000a07227220 */ /* 0x080fe20000410000 */
[----:B------:R-:W-:Y:S02]  /*9b80*/  HADD2.F32 R25, -RZ, R25.H1_H1 ;  /* 0x30000019ff197230 */ /* 0x000fe40000004100 */
[C---:B------:R-:W-:Y:S01]  /*9b90*/  FFMA.FTZ R30, R3.reuse, R10, -R30 ;  /* 0x0000000a031e7223 */ /* 0x040fe2000001081e */
[----:B------:R-:W-:Y:S02]  /*9ba0*/  HADD2.F32 R6, -RZ, R24.H0_H0 ;  /* 0x20000018ff067230 */ /* 0x000fe40000004100 */
[----:B------:R-:W-:Y:S01]  /*9bb0*/  FFMA.FTZ R34, R3, R20, R34 ;  /* 0x0000001403227223 */ /* 0x000fe20000010022 */
[----:B------:R-:W-:Y:S02]  /*9bc0*/  HADD2.F32 R10, -RZ, R21.H0_H0 ;  /* 0x20000015ff0a7230 */ /* 0x000fe40000004100 */
[----:B------:R-:W-:-:S02]  /*9bd0*/  HADD2.F32 R7, -RZ, R54.H0_H0 ;  /* 0x20000036ff077230 */ /* 0x000fc40000004100 */
[----:B------:R-:W-:Y:S02]  /*9be0*/  HADD2.F32 R3, -RZ, R56.H0_H0 ;  /* 0x20000038ff037230 */ /* 0x000fe40000004100 */
[C---:B------:R-:W-:Y:S01]  /*9bf0*/  FMUL.FTZ R36, R25.reuse, R28 ;  /* 0x0000001c19247220 */ /* 0x040fe20000410000 */
[----:B------:R-:W-:Y:S02]  /*9c00*/  HADD2.F32 R13, -RZ, R13.H1_H1 ;  /* 0x3000000dff0d7230 */ /* 0x000fe40000004100 */
[-C--:B------:R-:W-:Y:S01]  /*9c10*/  FMUL.FTZ R20, R25, R10.reuse ;  /* 0x0000000a19147220 */ /* 0x080fe20000410000 */
[----:B------:R-:W-:Y:S02]  /*9c20*/  HADD2.F32 R0, -RZ, R12.H0_H0 ;  /* 0x2000000cff007230 */ /* 0x000fe40000004100 */
[C---:B------:R-:W-:Y:S01]  /*9c30*/  FMUL.FTZ R21, R6.reuse, R7 ;  /* 0x0000000706157220 */ /* 0x040fe20000410000 */
[-C--:B------:R-:W-:Y:S01]  /*9c40*/  FMUL.FTZ R6, R6, R3.reuse ;  /* 0x0000000306067220 */ /* 0x080fe20000410000 */
[C---:B------:R-:W-:Y:S01]  /*9c50*/  FFMA.FTZ R25, R13.reuse, R10, -R36 ;  /* 0x0000000a0d197223 */ /* 0x040fe20000010824 */
[----:B------:R-:W-:Y:S01]  /*9c60*/  FFMA.FTZ R29, R13, R28, R20 ;  /* 0x0000001c0d1d7223 */ /* 0x000fe20000010014 */
[----:B------:R-:W-:Y:S01]  /*9c70*/  FFMA.FTZ R21, R0, R3, -R21 ;  /* 0x0000000300157223 */ /* 0x000fe20000010815 */
[----:B------:R-:W-:-:S02]  /*9c80*/  HADD2.F32 R8, -RZ, R26.H0_H0 ;  /* 0x2000001aff087230 */ /* 0x000fc40000004100 */
[----:B------:R-:W-:Y:S01]  /*9c90*/  FFMA.FTZ R13, R0, R7, R6 ;  /* 0x00000007000d7223 */ /* 0x000fe20000010006 */
[----:B------:R-:W-:Y:S02]  /*9ca0*/  HADD2.F32 R9, -RZ, R27.H0_H0 ;  /* 0x2000001bff097230 */ /* 0x000fe40000004100 */
[----:B------:R-:W-:Y:S02]  /*9cb0*/  HADD2.F32 R3, -RZ, R31.H0_H0 ;  /* 0x2000001fff037230 */ /* 0x000fe40000004100 */
[----:B------:R-:W-:Y:S02]  /*9cc0*/  HADD2.F32 R10, -RZ, R55.H1_H1 ;  /* 0x30000037ff0a7230 */ /* 0x000fe40000004100 */
[----:B------:R-:W-:Y:S02]  /*9cd0*/  HADD2.F32 R0, -RZ, R31.H1_H1 ;  /* 0x3000001fff007230 */ /* 0x000fe40000004100 */
[----:B------:R-:W-:Y:S01]  /*9ce0*/  FMUL.FTZ R7, R8, R11 ;  /* 0x0000000b08077220 */ /* 0x000fe20000410000 */
[----:B------:R-:W-:-:S02]  /*9cf0*/  HADD2.F32 R5, -RZ, R15.H0_H0 ;  /* 0x2000000fff057230 */ /* 0x000fc40000004100 */
[----:B------:R-:W-:Y:S01]  /*9d00*/  FMUL.FTZ R31, R8, R3 ;  /* 0x00000003081f7220 */ /* 0x000fe20000410000 */
[----:B------:R-:W-:Y:S02]  /*9d10*/  HADD2.F32 R4, -RZ, R14.H0_H0 ;  /* 0x2000000eff047230 */ /* 0x000fe40000004100 */
[C---:B------:R-:W-:Y:S01]  /*9d20*/  FMUL.FTZ R28, R9.reuse, R10 ;  /* 0x0000000a091c7220 */ /* 0x040fe20000410000 */
[----:B------:R-:W-:Y:S02]  /*9d30*/  HADD2.F32 R27, -RZ, R27.H1_H1 ;  /* 0x3000001bff1b7230 */ /* 0x000fe40000004100 */
[-C--:B------:R-:W-:Y:S01]  /*9d40*/  FMUL.FTZ R9, R9, R0.reuse ;  /* 0x0000000009097220 */ /* 0x080fe20000410000 */
[----:B------:R-:W-:Y:S02]  /*9d50*/  HADD2.F32 R8, -RZ, R33.H0_H0 ;  /* 0x20000021ff087230 */ /* 0x000fe40000004100 */
[----:B------:R-:W-:Y:S02]  /*9d60*/  HADD2.F32 R6, -RZ, R39.H0_H0 ;  /* 0x20000027ff067230 */ /* 0x000fe40000004100 */
[----:B------:R-:W-:Y:S01]  /*9d70*/  FFMA.FTZ R28, R5, R0, -R28 ;  /* 0x00000000051c7223 */ /* 0x000fe2000001081c */
[----:B------:R-:W-:-:S02]  /*9d80*/  HADD2.F32 R15, -RZ, R15.H1_H1 ;  /* 0x3000000fff0f7230 */ /* 0x000fc40000004100 */
[C---:B------:R-:W-:Y:S01]  /*9d90*/  FFMA.FTZ R20, R4.reuse, R3, -R7 ;  /* 0x0000000304147223 */ /* 0x040fe20000010807 */
[----:B------:R-:W-:Y:S01]  /*9da0*/  FFMA.FTZ R31, R4, R11, R31 ;  /* 0x0000000b041f7223 */ /* 0x000fe2000001001f */
[----:B------:R-:W-:Y:S01]  /*9db0*/  FFMA.FTZ R0, R5, R10, R9 ;  /* 0x0000000a05007223 */ /* 0x000fe20000010009 */
[----:B------:R-:W-:Y:S02]  /*9dc0*/  HADD2.F32 R24, -RZ, R24.H1_H1 ;  /* 0x30000018ff187230 */ /* 0x000fe40000004100 */
[C---:B------:R-:W-:Y:S01]  /*9dd0*/  FMUL.FTZ R4, R27.reuse, R8 ;  /* 0x000000081b047220 */ /* 0x040fe20000410000 */
[----:B------:R-:W-:Y:S02]  /*9de0*/  HADD2.F32 R26, -RZ, R26.H1_H1 ;  /* 0x3000001aff1a7230 */ /* 0x000fe40000004100 */
[----:B------:R-:W-:Y:S01]  /*9df0*/  FMUL.FTZ R10, R27, R6 ;  /* 0x000000061b0a7220 */ /* 0x000fe20000410000 */
[----:B------:R-:W-:Y:S02]  /*9e00*/  HADD2.F32 R7, -RZ, R38.H0_H0 ;  /* 0x20000026ff077230 */ /* 0x000fe40000004100 */
[----:B------:R-:W-:-:S02]  /*9e10*/  HADD2.F32 R9, -RZ, R35.H0_H0 ;  /* 0x20000023ff097230 */ /* 0x000fc40000004100 */
[----:B------:R-:W-:Y:S02]  /*9e20*/  HADD2.F32 R3, -RZ, R41.H0_H0 ;  /* 0x20000029ff037230 */ /* 0x000fe40000004100 */
[----:B------:R-:W-:Y:S02]  /*9e30*/  HADD2.F32 R5, -RZ, R40.H0_H0 ;  /* 0x20000028ff057230 */ /* 0x000fe40000004100 */
[C---:B------:R-:W-:Y:S01]  /*9e40*/  FFMA.FTZ R27, R15.reuse, R6, -R4 ;  /* 0x000000060f1b7223 */ /* 0x040fe20000010804 */
[----:B------:R-:W-:Y:S02]  /*9e50*/  HADD2.F32 R12, -RZ, R12.H1_H1 ;  /* 0x3000000cff0c7230 */ /* 0x000fe40000004100 */
        /* <DEDUP_REMOVED lines=20> */
.L_x_14356:
[----:B------:R-:W-:Y:S05]  /*9fa0*/  BSYNC B0 ;  /* 0x0000000000007941 */ /* 0x000fea0003800000 */
.L_x_14342:
        /* <DEDUP_REMOVED lines=8> */
.L_x_14339:
[----:B---3--:R-:W3:Y:S01]  /*a030*/  S2R R0, SR_TID.X ;  /* 0x0000000000007919 */ /* 0x008ee20000002100 */
[----:B------:R-:W-:Y:S05]  /*a040*/  WARPSYNC.ALL ;  /* 0x0000000000007948 */ /* 0x000fea0003800000 */
[----:B---3--:R-:W-:-:S05]  /*a050*/  SHF.R.U32.HI R0, RZ, 0x7, R0 ;  /* 0x00000007ff007819 */ /* 0x008fca0000011600 */
[----:B01----:R-:W-:Y:S02]  /*a060*/  VIADD R13, R0, 0x8 ;  /* 0x00000008000d7836 */ /* 0x003fe40000000000 */
[----:B------:R-:W-:-:S03]  /*a070*/  IMAD.U32 R0, RZ, RZ, UR44 ;  /* 0x0000002cff007e24 */ /* 0x000fc6000f8e00ff */
[----:B------:R0:W-:Y:S02]  /*a080*/  BAR.SYNC.DEFER_BLOCKING R13, 0x100 ;  /* 0x0004000d0000751d */ /* 0x0001e40000010000 */
[----:B------:R-:W-:-:S13]  /*a090*/  ISETP.NE.AND P0, PT, R0, 0x3, PT ;  /* 0x000000030000780c */ /* 0x000fda0003f05270 */
[----:B0-----:R-:W-:Y:S05]  /*a0a0*/  @!P0 BRA `(.L_x_14366) ;  /* 0x0000000000048947 */ /* 0x001fea0003800000 */
[----:B------:R-:W-:Y:S01]  /*a0b0*/  BPT.TRAP 0x1 ;  /* 0x000000040000795c */ /* 0x000fe20000300000 */
.L_x_14366:
[----:B------:R-:W-:Y:S01]  /*a0c0*/  IMAD R12, R23, 0x8, R22 ;  /* 0x00000008170c7824 */ /* 0x000fe200078e0216 */
[----:B------:R-:W-:-:S04]  /*a0d0*/  SHF.L.U32 R73, R208, 0x1f, RZ ;  /* 0x0000001fd0497819 */ /* 0x000fc800000006ff */
[----:B------:R0:W1:Y:S01]  /*a0e0*/  SYNCS.PHASECHK.TRANS64.TRYWAIT P1, [R12+URZ+0x22830], R73 ;  /* 0x022830490c0075a7 */ /* 0x000062000802017f */
[----:B------:R-:W-:Y:S05]  /*a0f0*/  @!P0 BRA `(.L_x_14367) ;  /* 0x0000000000048947 */ /* 0x000fea0003800000 */
[----:B------:R-:W-:Y:S01]  /*a100*/  BPT.TRAP 0x1 ;  /* 0x000000040000795c */ /* 0x000fe20000300000 */
.L_x_14367:
[----:B------:R-:W-:Y:S01]  /*a110*/  VIADD R0, R22, 0x1c400 ;  /* 0x0001c40016007836 */ /* 0x000fe20000000000 */
[----:B--2---:R-:W-:Y:S01]  /*a120*/  LOP3.LUT R4, R32, 0x10000, RZ, 0xfc, !PT ;  /* 0x0001000020047812 */ /* 0x004fe200078efcff */
[----:B------:R-:W-:-:S03]  /*a130*/  IMAD.MOV.U32 R5, RZ, RZ, 0x40000040 ;  /* 0x40000040ff057424 */ /* 0x000fc600078e00ff */
[----:B------:R-:W-:-:S04]  /*a140*/  SHF.R.U32.HI R0, RZ, 0x4, R0 ;  /* 0x00000004ff007819 */ /* 0x000fc80000011600 */
[----:B------:R-:W-:-:S04]  /*a150*/  LOP3.LUT R0, R0, 0x3fff, RZ, 0xc0, !PT ;  /* 0x00003fff00007812 */ /* 0x000fc800078ec0ff */
[----:B------:R-:W-:Y:S01]  /*a160*/  LOP3.LUT R221, R0, 0x10000, RZ, 0xfc, !PT ;  /* 0x0001000000dd7812 */ /* 0x000fe200078efcff */
[----:B-1----:R-:W-:Y:S06]  /*a170*/  @P1 BRA `(.L_x_14368) ;  /* 0x0000000000081947 */ /* 0x002fec0003800000 */
[----:B------:R-:W1:Y:S02]  /*a180*/  SYNCS.PHASECHK.TRANS64.TRYWAIT P1, [R12+URZ+0x22830], R73 ;  /* 0x022830490c0075a7 */ /* 0x000e64000802017f */
[----:B-1----:R-:W-:Y:S05]  /*a190*/  @!P1 BRA `(.L_x_14369) ;  /* 0x0000014c006c9947 */ /* 0x002fea0003800000 */
.L_x_14368:
[----:B------:R-:W-:Y:S01]  /*a1a0*/  IMAD R6, R23, 0x300, R221 ;  /* 0x0000030017067824 */ /* 0x000fe200078e02dd */
[----:B------:R-:W-:Y:S05]  /*a1b0*/  WARPSYNC.ALL ;  /* 0x0000000000007948 */ /* 0x000fea0003800000 */
[----:B------:R-:W-:Y:S01]  /*a1c0*/  IMAD.MOV.U32 R7, RZ, RZ, 0x40000040 ;  /* 0x40000040ff077424 */ /* 0x000fe200078e00ff */
[----:B------:R-:W-:Y:S01]  /*a1d0*/  R2UR UR4, R4 ;  /* 0x00000000040472ca */ /* 0x000fe200000e0000 */
[----:B-----5:R-:W-:Y:S01]  /*a1e0*/  WARPGROUP.ARRIVE ;  /* 0x00000000000079c5 */ /* 0x020fe20000000000 */
[----:B------:R-:W-:Y:S01]  /*a1f0*/  R2UR UR5, R5 ;  /* 0x00000000050572ca */ /* 0x000fe200000e0000 */
[C---:B------:R-:W-:Y:S01]  /*a200*/  VIADD R8, R6.reuse, 0x2 ;  /* 0x0000000206087836 */ /* 0x040fe20000000000 */
[----:B------:R-:W-:Y:S01]  /*a210*/  R2UR UR6, R6 ;  /* 0x00000000060672ca */ /* 0x000fe200000e0000 */
[----:B------:R-:W-:Y:S01]  /*a220*/  IMAD.MOV.U32 R21, RZ, RZ, 0x40000040 ;  /* 0x40000040ff157424 */ /* 0x000fe200078e00ff */
[----:B------:R-:W-:Y:S01]  /*a230*/  R2UR UR7, R7 ;  /* 0x00000000070772ca */ /* 0x000fe200000e0000 */
[----:B------:R-:W-:Y:S01]  /*a240*/  IMAD.MOV.U32 R9, RZ, RZ, 0x40000040 ;  /* 0x40000040ff097424 */ /* 0x000fe200078e00ff */
[C---:B------:R-:W-:Y:S01]  /*a250*/  IADD3 R20, R4.reuse, 0x2, RZ ;  /* 0x0000000204147810 */ /* 0x040fe20007ffe0ff */
[----:B------:R-:W-:Y:S01]  /*a260*/  VIADD R10, R4, 0x4 ;  /* 0x00000004040a7836 */ /* 0x000fe20000000000 */
[----:B------:R-:W-:Y:S01]  /*a270*/  MOV R7, 0x40000040 ;  /* 0x4000004000077802 */ /* 0x000fe20000000f00 */
[----:B------:R-:W-:Y:S01]  /*a280*/  IMAD.MOV.U32 R11, RZ, RZ, 0x40000040 ;  /* 0x40000040ff0b7424 */ /* 0x000fe200078e00ff */
[----:B------:R-:W2:Y:S07]  /*a290*/  S2R R0, SR_TID.X ;  /* 0x0000000000007919 */ /* 0x000eae0000002100 */
[----:B------:R-:W-:Y:S01]  /*a2a0*/  HGMMA.64x96x16.F32 R24, gdesc[UR4], RZ, !UPT, gsb0 ;  /* 0x01600000041879f0 */ /* 0x000fe2000c0008ff */
[----:B------:R-:W-:-:S02]  /*a2b0*/  R2UR UR4, R20 ;  /* 0x00000000140472ca */ /* 0x000fc400000e0000 */
[----:B------:R-:W-:Y:S02]  /*a2c0*/  R2UR UR5, R21 ;  /* 0x00000000150572ca */ /* 0x000fe400000e0000 */
[----:B------:R-:W-:Y:S01]  /*a2d0*/  R2UR UR6, R8 ;  /* 0x00000000080672ca */ /* 0x000fe200000e0000 */
[C---:B------:R-:W-:Y:S01]  /*a2e0*/  VIADD R8, R6.reuse, 0x4 ;  /* 0x0000000406087836 */ /* 0x040fe20000000000 */
[----:B------:R-:W-:Y:S01]  /*a2f0*/  R2UR UR7, R9 ;  /* 0x00000000090772ca */ /* 0x000fe200000e0000 */
[----:B------:R-:W-:Y:S02]  /*a300*/  IMAD.MOV.U32 R9, RZ, RZ, 0x40000040 ;  /* 0x40000040ff097424 */ /* 0x000fe400078e00ff */
[----:B------:R-:W-:Y:S01]  /*a310*/  VIADD R6, R6, 0x6 ;  /* 0x0000000606067836 */ /* 0x000fe20000000000 */
[----:B--2---:R-:W-:-:S04]  /*a320*/  SHF.R.U32.HI R0, RZ, 0x7, R0 ;  /* 0x00000007ff007819 */ /* 0x004fc80000011600 */
[----:B------:R-:W-:Y:S01]  /*a330*/  IADD3 R15, -R0, 0xb, RZ ;  /* 0x0000000b000f7810 */ /* 0x000fe20007ffe1ff */
[----:B------:R-:W-:Y:S02]  /*a340*/  WARPGROUP.DEPBAR.LE gsb0, 0x0 ;  /* 0x00008000000079c5 */ /* 0x000fe40000010000 */
[----:B------:R-:W-:-:S06]  /*a350*/  WARPGROUP.ARRIVE ;  /* 0x00000000000079c5 */ /* 0x000fcc0000000000 */
[----:B------:R-:W-:Y:S01]  /*a360*/  HGMMA.64x96x16.F32 R24, gdesc[UR4], R24, gsb0 ;  /* 0x01600000041879f0 */ /* 0x000fe20008000818 */
        /* <DEDUP_REMOVED lines=20> */
.L_x_14370:
[----:B------:R-:W3:Y:S01]  /*a4b0*/  LDL R0, [R1+0x1c] ;  /* 0x00001c0001007983 */ /* 0x000ee20000100800 */
[----:B------:R-:W4:Y:S03]  /*a4c0*/  LDC R3, c[0x0][0x448] ;  /* 0x00011200ff037b82 */ /* 0x000f260000000800 */
[----:B------:R-:W5:Y:S04]  /*a4d0*/  LDL R72, [R1+0x4] ;  /* 0x0000040001487983 */ /* 0x000f680000100800 */
[----:B------:R-:W2:Y:S01]  /*a4e0*/  LDL R14, [R1+0xc] ;  /* 0x00000c00010e7983 */ /* 0x000ea20000100800 */
[----:B------:R-:W-:Y:S01]  /*a4f0*/  LOP3.LUT R18, R18, 0xfffffff7, RZ, 0xc0, !PT ;  /* 0xfffffff712127812 */ /* 0x000fe200078ec0ff */
[----:B------:R-:W-:Y:S01]  /*a500*/  ULDC UR37, c[0x0][0x988] ;  /* 0x0002620000257ab9 */ /* 0x000fe20000000800 */
[----:B----4-:R-:W-:-:S13]  /*a510*/  ISETP.NE.AND P1, PT, R3, 0x1, PT ;  /* 0x000000010300780c */ /* 0x010fda0003f25270 */
[----:B------:R-:W4:Y:S01]  /*a520*/  @P1 LDC R3, c[0x0][0x44c] ;  /* 0x00011300ff031b82 */ /* 0x000f220000000800 */
[----:B------:R-:W-:-:S07]  /*a530*/  @P1 LOP3.LUT R18, R18, 0x8, RZ, 0xfc, !PT ;  /* 0x0000000812121812 */ /* 0x000fce00078efcff */
[----:B------:R-:W0:Y:S01]  /*a540*/  @P1 LDC R7, c[0x0][0x450] ;  /* 0x00011400ff071b82 */ /* 0x000e220000000800 */
[----:B---3--:R-:W-:-:S04]  /*a550*/  IMAD.IADD R6, R0, 0x1, R222 ;  /* 0x0000000100067824 */ /* 0x008fc800078e02de */
[----:B----4-:R-:W-:-:S04]  /*a560*/  @P1 IMAD.HI.U32 R0, R6, R3, RZ ;  /* 0x0000000306001227 */ /* 0x010fc800078e00ff */
[----:B-----5:R-:W-:Y:S01]  /*a570*/  IMAD R72, R172, -0x60, R72 ;  /* 0xffffffa0ac487824 */ /* 0x020fe200078e0248 */
[----:B0-----:R-:W-:-:S04]  /*a580*/  @P1 SHF.R.U32.HI R6, RZ, R7, R0 ;  /* 0x00000007ff061219 */ /* 0x001fc80000011600 */
[C-C-:B--2---:R-:W-:Y:S01]  /*a590*/  IADD3 R75, -R14.reuse, 0x61, R72.reuse ;  /* 0x000000610e4b7810 */ /* 0x144fe20007ffe148 */
[----:B------:R-:W0:Y:S01]  /*a5a0*/  SHFL.IDX PT, R0, R6, 0x1, 0x1c1f ;  /* 0x003c1f0006007f89 */ /* 0x000e2200000e0000 */
[----:B------:R-:W-:-:S03]  /*a5b0*/  IADD3 R72, -R14, 0x60, R72 ;  /* 0x000000600e487810 */ /* 0x000fc60007ffe148 */
[----:B------:R-:W-:Y:S01]  /*a5c0*/  IMAD.IADD R75, R75, 0x1, -R224 ;  /* 0x000000014b4b7824 */ /* 0x000fe200078e0ae0 */
[----:B------:R-:W2:Y:S04]  /*a5d0*/  SHFL.IDX PT, R6, R6, RZ, 0x1c1f ;  /* 0x001c1fff06067589 */ /* 0x000ea800000e0000 */
        /* <DEDUP_REMOVED lines=88> */
[----:B0-----:R-:W-:Y:S02]  /*ab60*/  FMNMX.FTZ R77, R14, R77, !PT ;  /* 0x0000004d0e4d7209 */ /* 0x001fe40007810000 */
[----:B------:R-:W-:Y:S02]  /*ab70*/  ISETP.GT.AND P1, PT, R72, 0x18, PT ;  /* 0x000000184800780c */ /* 0x000fe40003f24270 */
[----:B------:R-:W-:Y:S01]  /*ab80*/  FSEL R33, R33, -INF , P3 ;  /* 0xff80000021217808 */ /* 0x000fe20001800000 */
[----:B------:R-:W0:Y:S01]  /*ab90*/  SHFL.BFLY PT, R0, R77, 0x1, 0x1f ;  /* 0x0c201f004d007f89 */ /* 0x000e2200000e0000 */
        /* <DEDUP_REMOVED lines=9> */
[C---:B------:R-:W-:Y:S02]  /*ac30*/  ISETP.GT.AND P1, PT, R72.reuse, 0x28, PT ;  /* 0x000000284800780c */ /* 0x040fe40003f24270 */
[----:B------:R-:W-:Y:S02]  /*ac40*/  FSEL R41, R41, -INF , P2 ;  /* 0xff80000029297808 */ /* 0x000fe40001000000 */
[----:B------:R-:W-:Y:S02]  /*ac50*/  ISETP.GT.AND P2, PT, R72, 0x29, PT ;  /* 0x000000294800780c */ /* 0x000fe40003f44270 */
[----:B0-----:R-:W-:-:S02]  /*ac60*/  FMNMX.FTZ R0, R77, R0, !PT ;  /* 0x000000004d007209 */ /* 0x001fc40007810000 */
[----:B------:R-:W-:Y:S02]  /*ac70*/  FSEL R44, R44, -INF , P1 ;  /* 0xff8000002c2c7808 */ /* 0x000fe40000800000 */
[C---:B------:R-:W-:Y:S01]  /*ac80*/  FSETP.NEU.FTZ.AND P4, PT, R0.reuse, -INF , PT ;  /* 0xff8000000000780b */ /* 0x040fe20003f9d000 */
[----:B------:R-:W-:Y:S01]  /*ac90*/  FMUL.FTZ R6, R0, UR37 ;  /* 0x0000002500067c20 */ /* 0x000fe20008410000 */
[----:B------:R-:W-:Y:S02]  /*aca0*/  ISETP.GT.AND P1, PT, R72, 0x30, PT ;  /* 0x000000304800780c */ /* 0x000fe40003f24270 */
[----:B------:R-:W-:Y:S02]  /*acb0*/  FSEL R45, R45, -INF , P2 ;  /* 0xff8000002d2d7808 */ /* 0x000fe40001000000 */
        /* <DEDUP_REMOVED lines=23> */
[----:B------:R-:W0:Y:S01]  /*ae30*/  MUFU.EX2 R14, R14 ;  /* 0x0000000e000e7308 */ /* 0x000e220000000800 */
        /* <DEDUP_REMOVED lines=25> */
[----:B------:R-:W-:Y:S01]  /*afd0*/  FFMA.FTZ R171, R70, UR37, -R6 ;  /* 0x0000002546ab7c23 */ /* 0x000fe20008010806 */
[----:B------:R-:W-:-:S02]  /*afe0*/  ISETP.GT.AND P1, PT, R72, 0x50, PT ;  /* 0x000000504800780c */ /* 0x000fc40003f24270 */
[----:B------:R-:W-:Y:S02]  /*aff0*/  FSEL R61, R61, -INF , P2 ;  /* 0xff8000003d3d7808 */ /* 0x000fe40001000000 */
[----:B------:R-:W-:Y:S01]  /*b000*/  FMNMX.FTZ R34, R60, R3, !PT ;  /* 0x000000033c227209 */ /* 0x000fe20007810000 */
[----:B------:R-:W-:Y:S01]  /*b010*/  MUFU.EX2 R30, R30 ;  /* 0x0000001e001e7308 */ /* 0x000fe20000000800 */
[----:B------:R-:W-:Y:S02]  /*b020*/  ISETP.GT.AND P2, PT, R72, 0x51, PT ;  /* 0x000000514800780c */ /* 0x000fe40003f44270 */
[----:B------:R-:W-:Y:S01]  /*b030*/  FSEL R7, R64, -INF , P1 ;  /* 0xff80000040077808 */ /* 0x000fe20000800000 */
[----:B------:R-:W-:Y:S01]  /*b040*/  FFMA.FTZ R64, R39, UR37, -R6 ;  /* 0x0000002527407c23 */ /* 0x000fe20008010806 */
[----:B------:R-:W-:Y:S02]  /*b050*/  FMNMX.FTZ R34, R61, R34, !PT ;  /* 0x000000223d227209 */ /* 0x000fe40007810000 */
[----:B------:R-:W-:Y:S01]  /*b060*/  ISETP.GT.AND P1, PT, R72, 0x58, PT ;  /* 0x000000584800780c */ /* 0x000fe20003f24270 */
[----:B------:R-:W-:Y:S01]  /*b070*/  MUFU.EX2 R155, R155 ;  /* 0x0000009b009b7308 */ /* 0x000fe20000000800 */
[----:B------:R-:W-:-:S02]  /*b080*/  FSEL R65, R65, -INF , P2 ;  /* 0xff80000041417808 */ /* 0x000fc40001000000 */
[----:B------:R-:W-:Y:S02]  /*b090*/  FMNMX.FTZ R34, R7, R34, !PT ;  /* 0x0000002207227209 */ /* 0x000fe40007810000 */
[----:B------:R-:W-:Y:S01]  /*b0a0*/  ISETP.GT.AND P2, PT, R72, 0x59, PT ;  /* 0x000000594800780c */ /* 0x000fe20003f44270 */
[----:B------:R-:W-:Y:S01]  /*b0b0*/  FFMA.FTZ R72, R43, UR37, -R6 ;  /* 0x000000252b487c23 */ /* 0x000fe20008010806 */
[----:B------:R-:W-:Y:S01]  /*b0c0*/  FSEL R68, R68, -INF , P1 ;  /* 0xff80000044447808 */ /* 0x000fe20000800000 */
[----:B------:R-:W-:Y:S01]  /*b0d0*/  IMAD.U32 R43, RZ, RZ, UR41 ;  /* 0x00000029ff2b7e24 */ /* 0x000fe2000f8e00ff */
[----:B------:R-:W-:Y:S01]  /*b0e0*/  FMNMX.FTZ R3, R65, R34, !PT ;  /* 0x0000002241037209 */ /* 0x000fe20007810000 */
[----:B------:R-:W-:Y:S01]  /*b0f0*/  MUFU.EX2 R64, R64 ;  /* 0x0000004000407308 */ /* 0x000fe20000000800 */
[----:B------:R-:W-:Y:S02]  /*b100*/  FSEL R69, R69, -INF , P2 ;  /* 0xff80000045457808 */ /* 0x000fe40001000000 */
[----:B------:R-:W-:-:S04]  /*b110*/  FMNMX.FTZ R34, R68, R3, !PT ;  /* 0x0000000344227209 */ /* 0x000fc80007810000 */
[----:B------:R-:W-:Y:S01]  /*b120*/  FMNMX.FTZ R34, R69, R34, !PT ;  /* 0x0000002245227209 */ /* 0x000fe20007810000 */
[----:B------:R-:W-:Y:S04]  /*b130*/  MUFU.EX2 R157, R157 ;  /* 0x0000009d009d7308 */ /* 0x000fe80000000800 */
[----:B------:R-:W2:Y:S04]  /*b140*/  SHFL.BFLY PT, R3, R34, 0x2, 0x1f ;  /* 0x0c401f0022037f89 */ /* 0x000ea800000e0000 */
[----:B------:R-:W-:Y:S08]  /*b150*/  MUFU.EX2 R72, R72 ;  /* 0x0000004800487308 */ /* 0x000ff00000000800 */
[----:B------:R-:W-:Y:S08]  /*b160*/  MUFU.EX2 R159, R159 ;  /* 0x0000009f009f7308 */ /* 0x000ff00000000800 */
[----:B------:R-:W-:Y:S01]  /*b170*/  MUFU.EX2 R74, R74 ;  /* 0x0000004a004a7308 */ /* 0x000fe20000000800 */
[----:B--2---:R-:W-:Y:S01]  /*b180*/  FMNMX.FTZ R27, R34, R3, !PT ;  /* 0x00000003221b7209 */ /* 0x004fe20007810000 */
[----:B------:R-:W-:-:S06]  /*b190*/  FFMA.FTZ R34, R55, UR37, -R6 ;  /* 0x0000002537227c23 */ /* 0x000fcc0008010806 */
[----:B------:R-:W-:Y:S01]  /*b1a0*/  MUFU.EX2 R161, R161 ;  /* 0x000000a100a17308 */ /* 0x000fe20000000800 */
[----:B------:R-:W2:Y:S07]  /*b1b0*/  SHFL.BFLY PT, R46, R27, 0x1, 0x1f ;  /* 0x0c201f001b2e7f89 */ /* 0x000eae00000e0000 */
[----:B------:R-:W-:Y:S08]  /*b1c0*/  MUFU.EX2 R50, R50 ;  /* 0x0000003200327308 */ /* 0x000ff00000000800 */
[----:B------:R-:W-:Y:S08]  /*b1d0*/  MUFU.EX2 R163, R163 ;  /* 0x000000a300a37308 */ /* 0x000ff00000000800 */
[----:B------:R-:W-:Y:S01]  /*b1e0*/  MUFU.EX2 R34, R34 ;  /* 0x0000002200227308 */ /* 0x000fe20000000800 */
[----:B--2---:R-:W-:Y:S01]  /*b1f0*/  FMNMX.FTZ R3, R27, R46, !PT ;  /* 0x0000002e1b037209 */ /* 0x004fe20007810000 */
        /* <DEDUP_REMOVED lines=15> */
[----:B------:R-:W-:Y:S01]  /*b2f0*/  FFMA.FTZ R31, R37, UR37, -R54 ;  /* 0x00000025251f7c23 */ /* 0x000fe20008010836 */
[----:B0-----:R-:W-:Y:S01]  /*b300*/  FADD.FTZ R28, R201, R14 ;  /* 0x0000000ec91c7221 */ /* 0x001fe20000010000 */
[----:B------:R-:W-:-:S02]  /*b310*/  VIADD R24, R12, 0x22840 ;  /* 0x000228400c187836 */ /* 0x000fc40000000000 */
[--C-:B------:R-:W-:Y:S01]  /*b320*/  FFMA.FTZ R156, R40, UR37, -R54.reuse ;  /* 0x00000025289c7c23 */ /* 0x100fe20008010836 */
[--C-:B------:R-:W-:Y:S01]  /*b330*/  FFMA.FTZ R158, R44, UR37, -R54.reuse ;  /* 0x000000252c9e7c23 */ /* 0x100fe20008010836 */
[----:B------:R-:W0:Y:S01]  /*b340*/  MUFU.EX2 R25, R25 ;  /* 0x0000001900197308 */ /* 0x000e220000000800 */
[----:B------:R-:W-:Y:S01]  /*b350*/  FFMA.FTZ R35, R45, UR37, -R54 ;  /* 0x000000252d237c23 */ /* 0x000fe20008010836 */
[----:B------:R-:W-:Y:S01]  /*b360*/  PRMT R24, R43, 0x654, R24 ;  /* 0x000006542b187816 */ /* 0x000fe20000000018 */
[--C-:B------:R-:W-:Y:S01]  /*b370*/  FFMA.FTZ R160, R48, UR37, -R54.reuse ;  /* 0x0000002530a07c23 */ /* 0x100fe20008010836 */
[--C-:B------:R-:W-:Y:S01]  /*b380*/  FFMA.FTZ R37, R49, UR37, -R54.reuse ;  /* 0x0000002531257c23 */ /* 0x100fe20008010836 */
[--C-:B------:R-:W-:Y:S01]  /*b390*/  FFMA.FTZ R162, R52, UR37, -R54.reuse ;  /* 0x0000002534a27c23 */ /* 0x100fe20008010836 */
[----:B------:R2:W-:Y:S01]  /*b3a0*/  SYNCS.ARRIVE.TRANS64.RED.A1T0 RZ, [R24+URZ], RZ ;  /* 0x000000ff18ff79a7 */ /* 0x0005e2000810043f */
[--C-:B------:R-:W-:Y:S01]  /*b3b0*/  FFMA.FTZ R39, R53, UR37, -R54.reuse ;  /* 0x0000002535277c23 */ /* 0x100fe20008010836 */
[----:B------:R-:W3:Y:S01]  /*b3c0*/  MUFU.EX2 R202, R202 ;  /* 0x000000ca00ca7308 */ /* 0x000ee20000000800 */
[----:B------:R-:W-:Y:S01]  /*b3d0*/  F2FP.F16.F32.PACK_AB R201, R14, R201 ;  /* 0x000000c90ec9723e */ /* 0x000fe200000000ff */
[--C-:B------:R-:W-:Y:S01]  /*b3e0*/  FFMA.FTZ R164, R56, UR37, -R54.reuse ;  /* 0x0000002538a47c23 */ /* 0x100fe20008010836 */
[--C-:B------:R-:W-:Y:S01]  /*b3f0*/  FFMA.FTZ R166, R60, UR37, -R54.reuse ;  /* 0x000000253ca67c23 */ /* 0x100fe20008010836 */
[--C-:B------:R-:W-:Y:S01]  /*b400*/  FFMA.FTZ R61, R61, UR37, -R54.reuse ;  /* 0x000000253d3d7c23 */ /* 0x100fe20008010836 */
[--C-:B------:R-:W-:Y:S01]  /*b410*/  FFMA.FTZ R65, R65, UR37, -R54.reuse ;  /* 0x0000002541417c23 */ /* 0x100fe20008010836 */
[----:B------:R-:W-:-:S02]  /*b420*/  FFMA.FTZ R68, R68, UR37, -R54 ;  /* 0x0000002544447c23 */ /* 0x000fc40008010836 */
[----:B------:R-:W4:Y:S01]  /*b430*/  MUFU.EX2 R27, R27 ;  /* 0x0000001b001b7308 */ /* 0x000f220000000800 */
[----:B0-----:R-:W-:Y:S01]  /*b440*/  FADD.FTZ R41, R200, R25 ;  /* 0x00000019c8297221 */ /* 0x001fe20000010000 */
[----:B------:R-:W-:-:S06]  /*b450*/  F2FP.F16.F32.PACK_AB R200, R25, R200 ;  /* 0x000000c819c8723e */ /* 0x000fcc00000000ff */
[----:B------:R-:W2:Y:S01]  /*b460*/  MUFU.EX2 R152, R152 ;  /* 0x0000009800987308 */ /* 0x000ea20000000800 */
[----:B---3--:R-:W-:Y:S01]  /*b470*/  FADD.FTZ R32, R202, R41 ;  /* 0x00000029ca207221 */ /* 0x008fe20000010000 */
[----:B------:R-:W-:Y:S01]  /*b480*/  FADD.FTZ R41, R203, R28 ;  /* 0x0000001ccb297221 */ /* 0x000fe20000010000 */
[----:B------:R-:W-:-:S03]  /*b490*/  F2FP.F16.F32.PACK_AB R203, R26, R203 ;  /* 0x000000cb1acb723e */ /* 0x000fc600000000ff */
[----:B------:R-:W-:Y:S01]  /*b4a0*/  FADD.FTZ R28, R26, R41 ;  /* 0x000000291a1c7221 */ /* 0x000fe20000010000 */
[----:B------:R-:W-:Y:S01]  /*b4b0*/  FFMA.FTZ R41, R57, UR37, -R54 ;  /* 0x0000002539297c23 */ /* 0x000fe20008010836 */
[----:B------:R-:W0:Y:S01]  /*b4c0*/  MUFU.EX2 R29, R29 ;  /* 0x0000001d001d7308 */ /* 0x000e220000000800 */
[C---:B----4-:R-:W-:Y:S01]  /*b4d0*/  FADD.FTZ R43, R27.reuse, R32 ;  /* 0x000000201b2b7221 */ /* 0x050fe20000010000 */
[----:B------:R-:W-:-:S06]  /*b4e0*/  F2FP.F16.F32.PACK_AB R202, R27, R202 ;  /* 0x000000ca1bca723e */ /* 0x000fcc00000000ff */
[----:B------:R-:W3:Y:S01]  /*b4f0*/  MUFU.EX2 R154, R154 ;  /* 0x0000009a009a7308 */ /* 0x000ee20000000800 */
[----:B--2---:R-:W-:Y:S01]  /*b500*/  FADD.FTZ R24, R152, R43 ;  /* 0x0000002b98187221 */ /* 0x004fe20000010000 */
[----:B------:R-:W-:Y:S01]  /*b510*/  FADD.FTZ R43, R153, R28 ;  /* 0x0000001c992b7221 */ /* 0x000fe20000010000 */
[----:B------:R-:W-:-:S05]  /*b520*/  F2FP.F16.F32.PACK_AB R153, R30, R153 ;  /* 0x000000991e99723e */ /* 0x000fca00000000ff */
[----:B------:R-:W2:Y:S01]  /*b530*/  MUFU.EX2 R31, R31 ;  /* 0x0000001f001f7308 */ /* 0x000ea20000000800 */
[C---:B0-----:R-:W-:Y:S01]  /*b540*/  FADD.FTZ R45, R29.reuse, R24 ;  /* 0x000000181d2d7221 */ /* 0x041fe20000010000 */
[----:B------:R-:W-:Y:S01]  /*b550*/  FADD.FTZ R24, R30, R43 ;  /* 0x0000002b1e187221 */ /* 0x000fe20000010000 */
[----:B------:R-:W-:-:S03]  /*b560*/  F2FP.F16.F32.PACK_AB R152, R29, R152 ;  /* 0x000000981d98723e */ /* 0x000fc600000000ff */
[----:B------:R-:W-:Y:S01]  /*b570*/  FADD.FTZ R43, R155, R24 ;  /* 0x000000189b2b7221 */ /* 0x000fe20000010000 */
[--C-:B------:R-:W-:Y:S01]  /*b580*/  FFMA.FTZ R24, R7, UR37, -R54.reuse ;  /* 0x0000002507187c23 */ /* 0x100fe20008010836 */
[----:B------:R-:W0:Y:S01]  /*b590*/  MUFU.EX2 R156, R156 ;  /* 0x0000009c009c7308 */ /* 0x000e220000000800 */
[----:B---3--:R-:W-:Y:S01]  /*b5a0*/  FADD.FTZ R28, R154, R45 ;  /* 0x0000002d9a1c7221 */ /* 0x008fe20000010000 */
[----:B------:R-:W-:Y:S01]  /*b5b0*/  FFMA.FTZ R54, R69, UR37, -R54 ;  /* 0x0000002545367c23 */ /* 0x000fe20008010836 */
[----:B------:R-:W-:-:S05]  /*b5c0*/  F2FP.F16.F32.PACK_AB R155, R64, R155 ;  /* 0x0000009b409b723e */ /* 0x000fca00000000ff */
[----:B------:R-:W3:Y:S01]  /*b5d0*/  MUFU.EX2 R33, R33 ;  /* 0x0000002100217308 */ /* 0x000ee20000000800 */
[C---:B--2---:R-:W-:Y:S01]  /*b5e0*/  FADD.FTZ R7, R31.reuse, R28 ;  /* 0x0000001c1f077221 */ /* 0x044fe20000010000 */
[----:B------:R-:W-:Y:S01]  /*b5f0*/  FADD.FTZ R28, R64, R43 ;  /* 0x0000002b401c7221 */ /* 0x000fe20000010000 */
[----:B------:R-:W-:-:S03]  /*b600*/  F2FP.F16.F32.PACK_AB R154, R31, R154 ;  /* 0x0000009a1f9a723e */ /* 0x000fc600000000ff */
[----:B------:R-:W-:Y:S01]  /*b610*/  FADD.FTZ R43, R157, R28 ;  /* 0x0000001c9d2b7221 */ /* 0x000fe20000010000 */
[----:B------:R-:W-:Y:S01]  /*b620*/  F2FP.F16.F32.PACK_AB R157, R72, R157 ;  /* 0x0000009d489d723e */ /* 0x000fe200000000ff */
[----:B------:R-:W2:Y:S01]  /*b630*/  MUFU.EX2 R158, R158 ;  /* 0x0000009e009e7308 */ /* 0x000ea20000000800 */
[----:B0-----:R-:W-:Y:S01]  /*b640*/  FADD.FTZ R32, R156, R7 ;  /* 0x000000079c207221 */ /* 0x001fe20000010000 */
[----:B------:R-:W-:-:S04]  /*b650*/  FADD.FTZ R28, R72, R43 ;  /* 0x0000002b481c7221 */ /* 0x000fc80000010000 */
[----:B------:R-:W-:Y:S01]  /*b660*/  FADD.FTZ R43, R159, R28 ;  /* 0x0000001c9f2b7221 */ /* 0x000fe20000010000 */
[----:B------:R-:W-:Y:S01]  /*b670*/  F2FP.F16.F32.PACK_AB R159, R74, R159 ;  /* 0x0000009f4a9f723e */ /* 0x000fe200000000ff */
[----:B------:R-:W0:Y:S01]  /*b680*/  MUFU.EX2 R35, R35 ;  /* 0x0000002300237308 */ /* 0x000e220000000800 */
[C---:B---3--:R-:W-:Y:S01]  /*b690*/  FADD.FTZ R45, R33.reuse, R32 ;  /* 0x00000020212d7221 */ /* 0x048fe20000010000 */
[----:B------:R-:W-:-:S06]  /*b6a0*/  F2FP.F16.F32.PACK_AB R156, R33, R156 ;  /* 0x0000009c219c723e */ /* 0x000fcc00000000ff */
[----:B------:R-:W3:Y:S01]  /*b6b0*/  MUFU.EX2 R160, R160 ;  /* 0x000000a000a07308 */ /* 0x000ee20000000800 */
[----:B--2---:R-:W-:-:S07]  /*b6c0*/  FADD.FTZ R14, R158, R45 ;  /* 0x0000002d9e0e7221 */ /* 0x004fce0000010000 */
[----:B------:R-:W2:Y:S01]  /*b6d0*/  MUFU.EX2 R37, R37 ;  /* 0x0000002500257308 */ /* 0x000ea20000000800 */
[C---:B0-----:R-:W-:Y:S01]  /*b6e0*/  FADD.FTZ R45, R35.reuse, R14 ;  /* 0x0000000e232d7221 */ /* 0x041fe20000010000 */
[----:B------:R-:W-:Y:S01]  /*b6f0*/  FADD.FTZ R14, R74, R43 ;  /* 0x0000002b4a0e7221 */ /* 0x000fe20000010000 */
[----:B------:R-:W-:-:S03]  /*b700*/  F2FP.F16.F32.PACK_AB R158, R35, R158 ;  /* 0x0000009e239e723e */ /* 0x000fc600000000ff */
[----:B------:R-:W-:Y:S01]  /*b710*/  FADD.FTZ R43, R161, R14 ;  /* 0x0000000ea12b7221 */ /* 0x000fe20000010000 */
[----:B------:R-:W-:Y:S01]  /*b720*/  F2FP.F16.F32.PACK_AB R161, R50, R161 ;  /* 0x000000a132a1723e */ /* 0x000fe200000000ff */
[----:B------:R-:W0:Y:S01]  /*b730*/  MUFU.EX2 R162, R162 ;  /* 0x000000a200a27308 */ /* 0x000e220000000800 */
[----:B---3--:R-:W-:Y:S01]  /*b740*/  FADD.FTZ R26, R160, R45 ;  /* 0x0000002da01a7221 */ /* 0x008fe20000010000 */
[----:B------:R-:W-:-:S04]  /*b750*/  FADD.FTZ R14, R50, R43 ;  /* 0x0000002b320e7221 */ /* 0x000fc80000010000 */
[----:B------:R-:W-:Y:S01]  /*b760*/  FADD.FTZ R25, R163, R14 ;  /* 0x0000000ea3197221 */ /* 0x000fe20000010000 */
[C---:B------:R-:W-:Y:S01]  /*b770*/  F2FP.F16.F32.PACK_AB R163, R34.reuse, R163 ;  /* 0x000000a322a3723e */ /* 0x040fe200000000ff */
[----:B------:R-:W3:Y:S01]  /*b780*/  MUFU.EX2 R39, R39 ;  /* 0x0000002700277308 */ /* 0x000ee20000000800 */
[C---:B--2---:R-:W-:Y:S01]  /*b790*/  FADD.FTZ R45, R37.reuse, R26 ;  /* 0x0000001a252d7221 */ /* 0x044fe20000010000 */
[----:B------:R-:W-:Y:S01]  /*b7a0*/  FADD.FTZ R14, R34, R25 ;  /* 0x00000019220e7221 */ /* 0x000fe20000010000 */
[----:B------:R-:W-:-:S05]  /*b7b0*/  F2FP.F16.F32.PACK_AB R160, R37, R160 ;  /* 0x000000a025a0723e */ /* 0x000fca00000000ff */
[----:B------:R-:W2:Y:S01]  /*b7c0*/  MUFU.EX2 R164, R164 ;  /* 0x000000a400a47308 */ /* 0x000ea20000000800 */
[----:B0-----:R-:W-:-:S07]  /*b7d0*/  FADD.FTZ R26, R162, R45 ;  /* 0x0000002da21a7221 */ /* 0x001fce0000010000 */
[----:B------:R-:W0:Y:S01]  /*b7e0*/  MUFU.EX2 R41, R41 ;  /* 0x0000002900297308 */ /* 0x000e220000000800 */
[C---:B---3--:R-:W-:Y:S01]  /*b7f0*/  FADD.FTZ R27, R39.reuse, R26 ;  /* 0x0000001a271b7221 */ /* 0x048fe20000010000 */
[----:B------:R-:W-:-:S06]  /*b800*/  F2FP.F16.F32.PACK_AB R162, R39, R162 ;  /* 0x000000a227a2723e */ /* 0x000fcc00000000ff */
[----:B------:R-:W3:Y:S01]  /*b810*/  MUFU.EX2 R38, R38 ;  /* 0x0000002600267308 */ /* 0x000ee20000000800 */
[----:B--2---:R-:W-:Y:S01]  /*b820*/  FADD.FTZ R26, R164, R27 ;  /* 0x0000001ba41a7221 */ /* 0x004fe20000010000 */
[----:B------:R-:W-:-:S06]  /*b830*/  FADD.FTZ R27, R165, R14 ;  /* 0x0000000ea51b7221 */ /* 0x000fcc0000010000 */
[----:B------:R-:W2:Y:S01]  /*b840*/  MUFU.EX2 R166, R166 ;  /* 0x000000a600a67308 */ /* 0x000ea20000000800 */
[C---:B0-----:R-:W-:Y:S01]  /*b850*/  FADD.FTZ R29, R41.reuse, R26 ;  /* 0x0000001a291d7221 */ /* 0x041fe20000010000 */
[----:B------:R-:W-:-:S06]  /*b860*/  F2FP.F16.F32.PACK_AB R164, R41, R164 ;  /* 0x000000a429a4723e */ /* 0x000fcc00000000ff */
[----:B------:R-:W0:Y:S01]  /*b870*/  MUFU.EX2 R167, R167 ;  /* 0x000000a700a77308 */ /* 0x000e220000000800 */
[C---:B---3--:R-:W-:Y:S01]  /*b880*/  FADD.FTZ R14, R38.reuse, R27 ;  /* 0x0000001b260e7221 */ /* 0x048fe20000010000 */
[----:B------:R-:W-:-:S06]  /*b890*/  F2FP.F16.F32.PACK_AB R165, R38, R165 ;  /* 0x000000a526a5723e */ /* 0x000fcc00000000ff */
[----:B------:R-:W3:Y:S01]  /*b8a0*/  MUFU.EX2 R7, R61 ;  /* 0x0000003d00077308 */ /* 0x000ee20000000800 */
[----:B--2---:R-:W-:-:S07]  /*b8b0*/  FADD.FTZ R26, R166, R29 ;  /* 0x0000001da61a7221 */ /* 0x004fce0000010000 */
        /* <DEDUP_REMOVED lines=12> */
[----:B------:R-:W-:Y:S01]  /*b980*/  MUFU.EX2 R68, R68 ;  /* 0x0000004400447308 */ /* 0x000fe20000000800 */
[C---:B--2---:R-:W-:Y:S01]  /*b990*/  FADD.FTZ R29, R65.reuse, R28 ;  /* 0x0000001c411d7221 */ /* 0x044fe20000010000 */
[----:B------:R-:W-:-:S06]  /*b9a0*/  F2FP.F16.F32.PACK_AB R168, R65, R24 ;  /* 0x0000001841a8723e */ /* 0x000fcc00000000ff */
[----:B------:R-:W2:Y:S01]  /*b9b0*/  MUFU.EX2 R171, R171 ;  /* 0x000000ab00ab7308 */ /* 0x000ea20000000800 */
[C---:B0-----:R-:W-:Y:S01]  /*b9c0*/  FADD.FTZ R26, R46.reuse, R27 ;  /* 0x0000001b2e1a7221 */ /* 0x041fe20000010000 */
[----:B------:R-:W-:-:S06]  /*b9d0*/  F2FP.F16.F32.PACK_AB R169, R46, R169 ;  /* 0x000000a92ea9723e */ /* 0x000fcc00000000ff */
[----:B------:R-:W0:Y:S08]  /*b9e0*/  MUFU.EX2 R25, R54 ;  /* 0x0000003600197308 */ /* 0x000e300000000800 */
[----:B------:R3:W4:Y:S01]  /*b9f0*/  MUFU.EX2 R14, R6 ;  /* 0x00000006000e7308 */ /* 0x0007220000000800 */
[----:B--2---:R-:W-:Y:S01]  /*ba00*/  FADD.FTZ R27, R171, R26 ;  /* 0x0000001aab1b7221 */ /* 0x004fe20000010000 */
[----:B---3--:R-:W-:Y:S01]  /*ba10*/  FADD.FTZ R6, R68, R29 ;  /* 0x0000001d44067221 */ /* 0x008fe20000010000 */
[----:B0-----:R-:W-:-:S03]  /*ba20*/  F2FP.F16.F32.PACK_AB R170, R25, R68 ;  /* 0x0000004419aa723e */ /* 0x001fc600000000ff */
[----:B------:R-:W-:Y:S01]  /*ba30*/  FADD.FTZ R7, R25, R6 ;  /* 0x0000000619077221 */ /* 0x000fe20000010000 */
[C---:B----4-:R-:W-:Y:S01]  /*ba40*/  FADD.FTZ R6, R14.reuse, R27 ;  /* 0x0000001b0e067221 */ /* 0x050fe20000010000 */
[----:B------:R-:W-:Y:S01]  /*ba50*/  F2FP.F16.F32.PACK_AB R171, R14, R171 ;  /* 0x000000ab0eab723e */ /* 0x000fe200000000ff */
[----:B------:R-:W-:Y:S06]  /*ba60*/  @!P0 BRA `(.L_x_14371) ;  /* 0x0000000000048947 */ /* 0x000fec0003800000 */
[----:B------:R-:W-:Y:S01]  /*ba70*/  BPT.TRAP 0x1 ;  /* 0x000000040000795c */ /* 0x000fe20000300000 */
.L_x_14371:
[----:B------:R0:W2:Y:S01]  /*ba80*/  SYNCS.PHASECHK.TRANS64.TRYWAIT P1, [R12+URZ+0x22850], R73 ;  /* 0x022850490c0075a7 */ /* 0x0000a2000802017f */
[----:B------:R-:W-:Y:S05]  /*ba90*/  @!P0 BRA `(.L_x_14372) ;  /* 0x0000000000048947 */ /* 0x000fea0003800000 */
[----:B------:R-:W-:Y:S01]  /*baa0*/  BPT.TRAP 0x1 ;  /* 0x000000040000795c */ /* 0x000fe20000300000 */
.L_x_14372:
[----:B------:R-:W-:Y:S04]  /*bab0*/  BSSY B0, `(.L_x_14373) ;  /* 0x0000004000007945 */ /* 0x000fe80003800000 */
[----:B--2---:R-:W-:Y:S05]  /*bac0*/  @P1 BRA `(.L_x_14374) ;  /* 0x0000000000081947 */ /* 0x004fea0003800000 */
[----:B------:R-:W2:Y:S02]  /*bad0*/  SYNCS.PHASECHK.TRANS64.TRYWAIT P1, [R12+URZ+0x22850], R73 ;  /* 0x022850490c0075a7 */ /* 0x000ea4000802017f */
[----:B--2---:R-:W-:Y:S05]  /*bae0*/  @!P1 BRA `(.L_x_14375) ;  /* 0x00000134002c9947 */ /* 0x004fea0003800000 */
.L_x_14374:
[----:B------:R-:W-:Y:S05]  /*baf0*/  BSYNC B0 ;  /* 0x0000000000007941 */ /* 0x000fea0003800000 */
.L_x_14373:
[----:B------:R-:W-:Y:S05]  /*bb00*/  WARPSYNC.ALL ;  /* 0x0000000000007948 */ /* 0x000fea0003800000 */
[----:B------:R-:W-:Y:S01]  /*bb10*/  R2UR UR4, R22 ;  /* 0x00000000160472ca */ /* 0x000fe200000e0000 */
[----:B------:R3:W-:Y:S01]  /*bb20*/  BAR.SYNC.DEFER_BLOCKING R13, 0x100 ;  /* 0x0004000d0000751d */ /* 0x0007e20000010000 */
[----:B------:R-:W-:Y:S02]  /*bb30*/  IMAD.MOV.U32 R24, RZ, RZ, 0xc00 ;  /* 0x00000c00ff187424 */ /* 0x000fe400078e00ff */
[----:B------:R-:W-:Y:S02]  /*bb40*/  IMAD.MOV.U32 R25, RZ, RZ, 0x40000040 ;  /* 0x40000040ff197424 */ /* 0x000fe400078e00ff */
[----:B------:R-:W-:-:S02]  /*bb50*/  IMAD.MOV.U32 R29, RZ, RZ, 0x40000040 ;  /* 0x40000040ff1d7424 */ /* 0x000fc400078e00ff */
[----:B------:R-:W-:Y:S01]  /*bb60*/  IMAD.MOV.U32 R27, RZ, RZ, 0x40000040 ;  /* 0x40000040ff1b7424 */ /* 0x000fe200078e00ff */
[----:B------:R-:W-:Y:S01]  /*bb70*/  R2UR UR7, R25 ;  /* 0x00000000190772ca */ /* 0x000fe200000e0000 */
[----:B------:R-:W-:Y:S01]  /*bb80*/  IMAD.MOV.U32 R31, RZ, RZ, 0x40000040 ;  /* 0x40000040ff1f7424 */ /* 0x000fe200078e00ff */
[----:B------:R-:W-:Y:S02]  /*bb90*/  R2UR UR11, R29 ;  /* 0x000000001d0b72ca */ /* 0x000fe400000e0000 */
[----:B------:R-:W-:Y:S01]  /*bba0*/  UIADD3 UR4, UR4, 0x400, URZ ;  /* 0x0000040004047890 */ /* 0x000fe2000fffe03f */
[----:B------:R-:W-:Y:S02]  /*bbb0*/  R2UR UR15, R27 ;  /* 0x000000001b0f72ca */ /* 0x000fe400000e0000 */
[----:B------:R-:W-:Y:S01]  /*bbc0*/  R2UR UR19, R29 ;  /* 0x000000001d1372ca */ /* 0x000fe200000e0000 */
[----:B------:R-:W-:Y:S01]  /*bbd0*/  USHF.R.U32.HI UR4, URZ, 0x4, UR4 ;  /* 0x000000043f047899 */ /* 0x000fe20008011604 */
[----:B------:R-:W-:-:S02]  /*bbe0*/  R2UR UR23, R31 ;  /* 0x000000001f1772ca */ /* 0x000fc400000e0000 */
[----:B------:R-:W-:Y:S01]  /*bbf0*/  R2UR UR27, R25 ;  /* 0x00000000191b72ca */ /* 0x000fe200000e0000 */
[----:B------:R-:W-:-:S04]  /*bc00*/  ULOP3.LUT UR4, UR4, 0x3fff, URZ, 0xc0, !UPT ;  /* 0x00003fff04047892 */ /* 0x000fc8000f8ec03f */
[----:B------:R-:W-:-:S06]  /*bc10*/  ULOP3.LUT UR38, UR4, 0x3000000, URZ, 0xfc, !UPT ;  /* 0x0300000004267892 */ /* 0x000fcc000f8efc3f */
[----:B------:R-:W-:-:S04]  /*bc20*/  IMAD R24, R23, R24, UR38 ;  /* 0x0000002617187e24 */ /* 0x000fc8000f8e0218 */
        /* <DEDUP_REMOVED lines=11> */
[----:B012---:R-:W-:-:S06]  /*bce0*/  WARPGROUP.ARRIVE ;  /* 0x00000000000079c5 */ /* 0x007fcc0000000000 */
        /* <DEDUP_REMOVED lines=22> */
[----:B---3--:R-:W-:Y:S05]  /*be50*/  @!P0 BRA `(.L_x_14376) ;  /* 0x0000000000048947 */ /* 0x008fea0003800000 */
[----:B------:R-:W-:Y:S01]  /*be60*/  BPT.TRAP 0x1 ;  /* 0x000000040000795c */ /* 0x000fe20000300000 */
.L_x_14376:
[----:B------:R-:W2:Y:S01]  /*be70*/  LDL R153, [R1+0x4] ;  /* 0x0000040001997983 */ /* 0x000ea20000100800 */
[----:B------:R-:W0:Y:S03]  /*be80*/  LDC R13, c[0x0][0x448] ;  /* 0x00011200ff0d7b82 */ /* 0x000e260000000800 */
[----:B------:R-:W3:Y:S01]  /*be90*/  LDL R152, [R1+0x10] ;  /* 0x0000100001987983 */ /* 0x000ee20000100800 */
[----:B------:R-:W-:Y:S01]  /*bea0*/  VIADD R12, R12, 0x22860 ;  /* 0x000228600c0c7836 */ /* 0x000fe20000000000 */
[----:B------:R-:W-:Y:S01]  /*beb0*/  ULDC UR39, c[0x0][0x988] ;  /* 0x0002620000277ab9 */ /* 0x000fe20000000800 */
[----:B------:R-:W-:Y:S01]  /*bec0*/  IMAD.MOV.U32 R14, RZ, RZ, R222 ;  /* 0x000000ffff0e7224 */ /* 0x000fe200078e00de */
[----:B------:R-:W-:Y:S01]  /*bed0*/  ULDC UR40, c[0x0][0x988] ;  /* 0x0002620000287ab9 */ /* 0x000fe20000000800 */
[----:B0-----:R-:W-:Y:S01]  /*bee0*/  ISETP.NE.AND P1, PT, R13, 0x1, PT ;  /* 0x000000010d00780c */ /* 0x001fe20003f25270 */
[----:B------:R-:W-:-:S05]  /*bef0*/  IMAD.U32 R13, RZ, RZ, UR41 ;  /* 0x00000029ff0d7e24 */ /* 0x000fca000f8e00ff */
[----:B------:R-:W-:-:S04]  /*bf00*/  PRMT R12, R13, 0x654, R12 ;  /* 0x000006540d0c7816 */ /* 0x000fc8000000000c */
[----:B------:R0:W-:Y:S03]  /*bf10*/  SYNCS.ARRIVE.TRANS64.RED.A1T0 RZ, [R12+URZ], RZ ;  /* 0x000000ff0cff79a7 */ /* 0x0001e6000810043f */
[----:B------:R-:W1:Y:S08]  /*bf20*/  @P1 LDC R13, c[0x0][0x44c] ;  /* 0x00011300ff0d1b82 */ /* 0x000e700000000800 */
[----:B0-----:R-:W0:Y:S01]  /*bf30*/  @P1 LDC R12, c[0x0][0x450] ;  /* 0x00011400ff0c1b82 */ /* 0x001e220000000800 */
[----:B-1----:R-:W-:-:S05]  /*bf40*/  @P1 IMAD.HI.U32 R13, R222, R13, RZ ;  /* 0x0000000dde0d1227 */ /* 0x002fca00078e00ff */
[----:B0-----:R-:W-:-:S04]  /*bf50*/  @P1 SHF.R.U32.HI R14, RZ, R12, R13 ;  /* 0x0000000cff0e1219 */ /* 0x001fc8000001160d */
[----:B--2---:R-:W-:-:S05]  /*bf60*/  IADD3 R12, R14, R153, -R224 ;  /* 0x000000990e0c7210 */ /* 0x004fca0007ffe8e0 */
[----:B------:R-:W-:-:S05]  /*bf70*/  IMAD.HI R12, R12, 0x2aaaaaab, RZ ;  /* 0x2aaaaaab0c0c7827 */ /* 0x000fca00078e02ff */
[----:B------:R-:W-:-:S04]  /*bf80*/  SHF.R.U32.HI R13, RZ, 0x1f, R12 ;  /* 0x0000001fff0d7819 */ /* 0x000fc8000001160c */
[----:B------:R-:W-:-:S04]  /*bf90*/  LEA.HI.SX32 R13, R12, R13, 0x1c ;  /* 0x0000000d0c0d7211 */ /* 0x000fc800078fe2ff */
[----:B---3--:R-:W-:Y:S01]  /*bfa0*/  VIMNMX R152, R152, R13, !PT ;  /* 0x0000000d98987248 */ /* 0x008fe20007fe0100 */
[----:B------:R-:W-:-:S04]  /*bfb0*/  VIADD R12, R172, 0xfffffffe ;  /* 0xfffffffeac0c7836 */ /* 0x000fc80000000000 */
[----:B------:R0:W-:Y:S01]  /*bfc0*/  STL [R1], R152 ;  /* 0x0000009801007387 */ /* 0x0001e20000100800 */
[----:B------:R-:W-:-:S13]  /*bfd0*/  ISETP.GE.AND P1, PT, R12, R152, PT ;  /* 0x000000980c00720c */ /* 0x000fda0003f26270 */
[----:B0-----:R-:W-:Y:S05]  /*bfe0*/  @!P1 BRA `(.L_x_14377) ;  /* 0x0000002400c49947 */ /* 0x001fea0003800000 */
[----:B------:R-:W-:Y:S02]  /*bff0*/  IMAD.MOV.U32 R201, RZ, RZ, R0 ;  /* 0x000000ffffc97224 */ /* 0x000fe400078e0000 */
[----:B------:R-:W-:-:S07]  /*c000*/  IMAD.MOV.U32 R200, RZ, RZ, R3 ;  /* 0x000000ffffc87224 */ /* 0x000fce00078e0003 */
.L_x_14389:
[----:B------:R-:W-:Y:S01]  /*c010*/  VIADD R23, R23, 0x1 ;  /* 0x0000000117177836 */ /* 0x000fe20000000000 */
[----:B------:R-:W-:Y:S05]  /*c020*/  YIELD ;  /* 0x0000000000007946 */ /* 0x000fea0003800000 */
[----:B------:R-:W-:-:S04]  /*c030*/  ISETP.NE.AND P1, PT, R23, 0x2, PT ;  /* 0x000000021700780c */ /* 0x000fc80003f25270 */
[----:B------:R-:W-:Y:S02]  /*c040*/  SEL R0, RZ, 0x1, P1 ;  /* 0x00000001ff007807 */ /* 0x000fe40000800000 */
[----:B------:R-:W-:Y:S02]  /*c050*/  SEL R23, R23, RZ, P1 ;  /* 0x000000ff17177207 */ /* 0x000fe40000800000 */
[----:B------:R-:W-:Y:S01]  /*c060*/  LOP3.LUT R208, R208, R0, RZ, 0x3c, !PT ;  /* 0x00000000d0d07212 */ /* 0x000fe200078e3cff */
[----:B------:R-:W-:Y:S06]  /*c070*/  @!P0 BRA `(.L_x_14378) ;  /* 0x0000000000048947 */ /* 0x000fec0003800000 */
[----:B------:R-:W-:Y:S01]  /*c080*/  BPT.TRAP 0x1 ;  /* 0x000000040000795c */ /* 0x000fe20000300000 */
.L_x_14378:
[----:B------:R-:W-:Y:S02]  /*c090*/  LEA R13, R23, R22, 0x3 ;  /* 0x00000016170d7211 */ /* 0x000fe400078e18ff */
[----:B------:R-:W-:-:S04]  /*c0a0*/  SHF.L.U32 R14, R208, 0x1f, RZ ;  /* 0x0000001fd00e7819 */ /* 0x000fc800000006ff */
[----:B------:R0:W1:Y:S01]  /*c0b0*/  SYNCS.PHASECHK.TRANS64.TRYWAIT P1, [R13+URZ+0x22830], R14 ;  /* 0x0228300e0d0075a7 */ /* 0x000062000802017f */
[----:B------:R-:W-:Y:S05]  /*c0c0*/  @!P0 BRA `(.L_x_14379) ;  /* 0x0000000000048947 */ /* 0x000fea0003800000 */
[----:B------:R-:W-:Y:S01]  /*c0d0*/  BPT.TRAP 0x1 ;  /* 0x000000040000795c */ /* 0x000fe20000300000 */
.L_x_14379:
[----:B------:R-:W-:Y:S02]  /*c0e0*/  IMAD R156, R23, 0x300, R221 ;  /* 0x00000300179c7824 */ /* 0x000fe400078e02dd */
[----:B------:R-:W-:Y:S01]  /*c0f0*/  IMAD.MOV.U32 R157, RZ, RZ, 0x40000040 ;  /* 0x40000040ff9d7424 */ /* 0x000fe200078e00ff */
[----:B-1----:R-:W-:Y:S06]  /*c100*/  @P1 BRA `(.L_x_14380) ;  /* 0x0000000000081947 */ /* 0x002fec0003800000 */
[----:B------:R-:W1:Y:S02]  /*c110*/  SYNCS.PHASECHK.TRANS64.TRYWAIT P1, [R13+URZ+0x22830], R14 ;  /* 0x0228300e0d0075a7 */ /* 0x000e64000802017f */
[----:B-1----:R-:W-:Y:S05]  /*c120*/  @!P1 BRA `(.L_x_14381) ;  /* 0x0000012c00b09947 */ /* 0x002fea0003800000 */
.L_x_14380:
[----:B------:R-:W-:Y:S05]  /*c130*/  WARPSYNC.ALL ;  /* 0x0000000000007948 */ /* 0x000fea0003800000 */
        /* <DEDUP_REMOVED lines=12> */
[----:B------:R-:W-:Y:S01]  /*c200*/  R2UR UR11, R155 ;  /* 0x000000009b0b72ca */ /* 0x000fe200000e0000 */
[----:B------:R-:W2:Y:S01]  /*c210*/  S2R R0, SR_TID.X ;  /* 0x0000000000007919 */ /* 0x000ea20000002100 */
[----:B------:R-:W-:-:S02]  /*c220*/  R2UR UR15, R153 ;  /* 0x00000000990f72ca */ /* 0x000fc400000e0000 */
[----:B------:R-:W-:Y:S02]  /*c230*/  R2UR UR18, R156 ;  /* 0x000000009c1272ca */ /* 0x000fe400000e0000 */
[----:B------:R-:W-:Y:S02]  /*c240*/  R2UR UR19, R157 ;  /* 0x000000009d1372ca */ /* 0x000fe400000e0000 */
[----:B------:R-:W-:Y:S01]  /*c250*/  WARPGROUP.ARRIVE ;  /* 0x00000000000079c5 */ /* 0x000fe20000000000 */
[----:B------:R-:W-:Y:S02]  /*c260*/  R2UR UR8, R20 ;  /* 0x00000000140872ca */ /* 0x000fe400000e0000 */
[----:B------:R-:W-:Y:S02]  /*c270*/  R2UR UR9, R21 ;  /* 0x00000000150972ca */ /* 0x000fe400000e0000 */
[----:B------:R-:W-:Y:S01]  /*c280*/  R2UR UR12, R10 ;  /* 0x000000000a0c72ca */ /* 0x000fe200000e0000 */
[----:B------:R-:W-:Y:S01]  /*c290*/  HGMMA.64x96x16.F32 R152, gdesc[UR4], RZ, !UPT, gsb0 ;  /* 0x01600000049879f0 */ /* 0x000fe2000c0008ff */
[----:B------:R-:W-:-:S02]  /*c2a0*/  R2UR UR13, R11 ;  /* 0x000000000b0d72ca */ /* 0x000fc400000e0000 */
        /* <DEDUP_REMOVED lines=17> */
.L_x_14382:
[----:B------:R-:W3:Y:S01]  /*c3c0*/  LDL R0, [R1+0x1c] ;  /* 0x00001c0001007983 */ /* 0x000ee20000100800 */
[----:B------:R-:W4:Y:S03]  /*c3d0*/  LDC R3, c[0x0][0x448] ;  /* 0x00011200ff037b82 */ /* 0x000f260000000800 */
[----:B------:R-:W5:Y:S04]  /*c3e0*/  LDL R219, [R1+0xc] ;  /* 0x00000c0001db7983 */ /* 0x000f680000100800 */
[----:B------:R-:W2:Y:S01]  /*c3f0*/  LDL R203, [R1+0x4] ;  /* 0x0000040001cb7983 */ /* 0x000ea20000100800 */
[----:B----4-:R-:W-:-:S13]  /*c400*/  ISETP.NE.AND P1, PT, R3, 0x1, PT ;  /* 0x000000010300780c */ /* 0x010fda0003f25270 */
[----:B------:R-:W4:Y:S08]  /*c410*/  @P1 LDC R202, c[0x0][0x44c] ;  /* 0x00011300ffca1b82 */ /* 0x000f300000000800 */
[----:B------:R-:W0:Y:S01]  /*c420*/  @P1 LDC R3, c[0x0][0x450] ;  /* 0x00011400ff031b82 */ /* 0x000e220000000800 */
[----:B------:R-:W-:Y:S01]  /*c430*/  LOP3.LUT R18, R18, 0xfffffeff, RZ, 0xc0, !PT ;  /* 0xfffffeff12127812 */ /* 0x000fe200078ec0ff */
[----:B------:R-:W-:Y:S01]  /*c440*/  UMOV UR37, UR40 ;  /* 0x0000002800257c82 */ /* 0x000fe20008000000 */
[----:B---3--:R-:W-:-:S04]  /*c450*/  IMAD.IADD R0, R0, 0x1, R222 ;  /* 0x0000000100007824 */ /* 0x008fc800078e02de */
[----:B----4-:R-:W-:-:S05]  /*c460*/  @P1 IMAD.HI.U32 R202, R0, R202, RZ ;  /* 0x000000ca00ca1227 */ /* 0x010fca00078e00ff */
[----:B0-----:R-:W-:-:S05]  /*c470*/  @P1 SHF.R.U32.HI R0, RZ, R3, R202 ;  /* 0x00000003ff001219 */ /* 0x001fca00000116ca */
[----:B------:R-:W0:Y:S01]  /*c480*/  SHFL.IDX PT, R3, R0, RZ, 0x1c1f ;  /* 0x001c1fff00037589 */ /* 0x000e2200000e0000 */
[----:B------:R-:W-:-:S03]  /*c490*/  IMAD R202, R12, -0x60, RZ ;  /* 0xffffffa00cca7824 */ /* 0x000fc600078e02ff */
[----:B------:R-:W3:Y:S02]  /*c4a0*/  SHFL.IDX PT, R0, R0, 0x1, 0x1c1f ;  /* 0x003c1f0000007f89 */ /* 0x000ee400000e0000 */
[----:B-----5:R-:W-:-:S04]  /*c4b0*/  IADD3 R202, -R219, 0x1, R202 ;  /* 0x00000001dbca7810 */ /* 0x020fc80007ffe1ca */
[----:B--2---:R-:W-:-:S05]  /*c4c0*/  IADD3 R202, -R224, R202, R203 ;  /* 0x000000cae0ca7210 */ /* 0x004fca0007ffe1cb */
[----:B0-----:R-:W-:-:S05]  /*c4d0*/  IMAD.IADD R3, R202, 0x1, R3 ;  /* 0x00000001ca037824 */ /* 0x001fca00078e0203 */
[C---:B------:R-:W-:Y:S02]  /*c4e0*/  ISETP.GT.AND P4, PT, R3.reuse, RZ, PT ;  /* 0x000000ff0300720c */ /* 0x040fe40003f84270 */
[C---:B------:R-:W-:Y:S02]  /*c4f0*/  ISETP.GT.AND P3, PT, R3.reuse, 0x1, PT ;  /* 0x000000010300780c */ /* 0x040fe40003f64270 */
[C---:B------:R-:W-:Y:S02]  /*c500*/  ISETP.GT.AND P2, PT, R3.reuse, 0x8, PT ;  /* 0x000000080300780c */ /* 0x040fe40003f44270 */
[----:B------:R-:W-:Y:S01]  /*c510*/  ISETP.GT.AND P1, PT, R3, 0x9, PT ;  /* 0x000000090300780c */ /* 0x000fe20003f24270 */
[----:B---3--:R-:W-:Y:S01]  /*c520*/  IMAD.IADD R0, R202, 0x1, R0 ;  /* 0x00000001ca007824 */ /* 0x008fe200078e0200 */
        /* <DEDUP_REMOVED lines=8> */
[----:B------:R-:W-:Y:S02]  /*c5b0*/  FSEL R160, R160, -INF , P4 ;  /* 0xff800000a0a07808 */ /* 0x000fe40002000000 */
[----:B------:R-:W-:Y:S02]  /*c5c0*/  FSEL R161, R161, -INF , P3 ;  /* 0xff800000a1a17808 */ /* 0x000fe40001800000 */
[----:B------:R-:W-:Y:S02]  /*c5d0*/  FSEL R164, R164, -INF , P2 ;  /* 0xff800000a4a47808 */ /* 0x000fe40001000000 */
[----:B------:R-:W-:Y:S02]  /*c5e0*/  FSEL R165, R165, -INF , P1 ;  /* 0xff800000a5a57808 */ /* 0x000fe40000800000 */
[C---:B------:R-:W-:Y:S02]  /*c5f0*/  ISETP.GT.AND P4, PT, R3.reuse, 0x20, PT ;  /* 0x000000200300780c */ /* 0x040fe40003f84270 */
[----:B------:R-:W-:-:S02]  /*c600*/  ISETP.GT.AND P3, PT, R3, 0x21, PT ;  /* 0x000000210300780c */ /* 0x000fc40003f64270 */
[C---:B------:R-:W-:Y:S02]  /*c610*/  ISETP.GT.AND P2, PT, R3.reuse, 0x28, PT ;  /* 0x000000280300780c */ /* 0x040fe40003f44270 */
[----:B------:R-:W-:Y:S02]  /*c620*/  ISETP.GT.AND P1, PT, R3, 0x29, PT ;  /* 0x000000290300780c */ /* 0x000fe40003f24270 */
[----:B------:R-:W-:Y:S02]  /*c630*/  FSEL R168, R168, -INF , P4 ;  /* 0xff800000a8a87808 */ /* 0x000fe40002000000 */
[----:B------:R-:W-:Y:S02]  /*c640*/  FSEL R169, R169, -INF , P3 ;  /* 0xff800000a9a97808 */ /* 0x000fe40001800000 */
[----:B------:R-:W-:Y:S02]  /*c650*/  FSEL R172, R172, -INF , P2 ;  /* 0xff800000acac7808 */ /* 0x000fe40001000000 */
[----:B------:R-:W-:-:S02]  /*c660*/  FSEL R173, R173, -INF , P1 ;  /* 0xff800000adad7808 */ /* 0x000fc40000800000 */
[C---:B------:R-:W-:Y:S02]  /*c670*/  ISETP.GT.AND P4, PT, R3.reuse, 0x30, PT ;  /* 0x000000300300780c */ /* 0x040fe40003f84270 */
[C---:B------:R-:W-:Y:S02]  /*c680*/  ISETP.GT.AND P3, PT, R3.reuse, 0x31, PT ;  /* 0x000000310300780c */ /* 0x040fe40003f64270 */
[C---:B------:R-:W-:Y:S02]  /*c690*/  ISETP.GT.AND P2, PT, R3.reuse, 0x38, PT ;  /* 0x000000380300780c */ /* 0x040fe40003f44270 */
[----:B------:R-:W-:Y:S02]  /*c6a0*/  ISETP.GT.AND P1, PT, R3, 0x39, PT ;  /* 0x000000390300780c */ /* 0x000fe40003f24270 */
[----:B------:R-:W-:Y:S02]  /*c6b0*/  FSEL R176, R176, -INF , P4 ;  /* 0xff800000b0b07808 */ /* 0x000fe40002000000 */
[----:B------:R-:W-:-:S02]  /*c6c0*/  FSEL R177, R177, -INF , P3 ;  /* 0xff800000b1b17808 */ /* 0x000fc40001800000 */
[----:B------:R-:W-:Y:S02]  /*c6d0*/  FSEL R180, R180, -INF , P2 ;  /* 0xff800000b4b47808 */ /* 0x000fe40001000000 */
[----:B------:R-:W-:Y:S02]  /*c6e0*/  FSEL R181, R181, -INF , P1 ;  /* 0xff800000b5b57808 */ /* 0x000fe40000800000 */
[C---:B------:R-:W-:Y:S02]  /*c6f0*/  ISETP.GT.AND P4, PT, R0.reuse, RZ, PT ;  /* 0x000000ff0000720c */ /* 0x040fe40003f84270 */
        /* <DEDUP_REMOVED lines=69> */
[----:B------:R-:W-:-:S04]  /*cb50*/  FMNMX.FTZ R0, R198, R0, !PT ;  /* 0x00000000c6007209 */ /* 0x000fc80007810000 */
[----:B------:R-:W-:-:S05]  /*cb60*/  FMNMX.FTZ R0, R199, R0, !PT ;  /* 0x00000000c7007209 */ /* 0x000fca0007810000 */
[----:B------:R-:W0:Y:S02]  /*cb70*/  SHFL.BFLY PT, R153, R0, 0x2, 0x1f ;  /* 0x0c401f0000997f89 */ /* 0x000e2400000e0000 */
[----:B0-----:R-:W-:-:S05]  /*cb80*/  FMNMX.FTZ R0, R0, R153, !PT ;  /* 0x0000009900007209 */ /* 0x001fca0007810000 */
[----:B------:R-:W0:Y:S01]  /*cb90*/  SHFL.BFLY PT, R153, R0, 0x1, 0x1f ;  /* 0x0c201f0000997f89 */ /* 0x000e2200000e0000 */
[----:B------:R-:W-:Y:S02]  /*cba0*/  @P0 LOP3.LUT R18, R18, 0x100, RZ, 0xfc, !PT ;  /* 0x0000010012120812 */ /* 0x000fe400078efcff */
[----:B------:R-:W-:Y:S02]  /*cbb0*/  ISETP.GT.AND P0, PT, R3, 0x41, PT ;  /* 0x000000410300780c */ /* 0x000fe40003f04270 */
[----:B0-----:R-:W-:-:S04]  /*cbc0*/  FMNMX.FTZ R0, R0, R153, !PT ;  /* 0x0000009900007209 */ /* 0x001fc80007810000 */
[----:B------:R-:W-:-:S04]  /*cbd0*/  FSETP.NEU.FTZ.AND P6, PT, R0, -INF , PT ;  /* 0xff8000000000780b */ /* 0x000fc80003fdd000 */
[----:B------:R-:W-:-:S05]  /*cbe0*/  FSEL R153, R0, RZ, P6 ;  /* 0x000000ff00997208 */ /* 0x000fca0003000000 */
[----:B------:R-:W-:Y:S01]  /*cbf0*/  FADD.FTZ R201, -R153, R201 ;  /* 0x000000c999c97221 */ /* 0x000fe20000010100 */
[----:B------:R-:W-:Y:S01]  /*cc00*/  FMUL.FTZ R153, R0, UR37 ;  /* 0x0000002500997c20 */ /* 0x000fe20008410000 */
[----:B------:R-:W-:-:S04]  /*cc10*/  LOP3.LUT R18, R18, 0xfffffdff, RZ, 0xc0, !PT ;  /* 0xfffffdff12127812 */ /* 0x000fc800078ec0ff */
[----:B------:R-:W-:Y:S02]  /*cc20*/  FSEL R153, R153, RZ, P6 ;  /* 0x000000ff99997208 */ /* 0x000fe40003000000 */
[----:B------:R-:W-:-:S03]  /*cc30*/  @P0 LOP3.LUT R18, R18, 0x200, RZ, 0xfc, !PT ;  /* 0x0000020012120812 */ /* 0x000fc600078efcff */
[--C-:B------:R-:W-:Y:S01]  /*cc40*/  FFMA.FTZ R154, R154, UR37, -R153.reuse ;  /* 0x000000259a9a7c23 */ /* 0x100fe20008010899 */
[----:B------:R-:W-:Y:S01]  /*cc50*/  ISETP.GT.AND P1, PT, R3, 0x49, PT ;  /* 0x000000490300780c */ /* 0x000fe20003f24270 */
[--C-:B------:R-:W-:Y:S01]  /*cc60*/  FFMA.FTZ R155, R155, UR37, -R153.reuse ;  /* 0x000000259b9b7c23 */ /* 0x100fe20008010899 */
[C---:B------:R-:W-:Y:S01]  /*cc70*/  ISETP.GT.AND P2, PT, R3.reuse, 0x50, PT ;  /* 0x000000500300780c */ /* 0x040fe20003f44270 */
        /* <DEDUP_REMOVED lines=26> */
[----:B------:R-:W-:-:S02]  /*ce20*/  FFMA.FTZ R220, R199, UR37, -R153 ;  /* 0x00000025c7dc7c23 */ /* 0x000fc40008010899 */
[----:B------:R0:W-:Y:S02]  /*ce30*/  MUFU.EX2 R153, R154 ;  /* 0x0000009a00997308 */ /* 0x0001e40000000800 */
        /* <DEDUP_REMOVED lines=16> */
[----:B------:R-:W-:Y:S02]  /*cf40*/  LOP3.LUT P0, RZ, R18, 0x200, RZ, 0xc0, !PT ;  /* 0x0000020012ff7812 */ /* 0x000fe4000780c0ff */
        /* <DEDUP_REMOVED lines=14> */
[----:B------:R-:W-:-:S04]  /*d030*/  FMNMX.FTZ R154, R196, R154, !PT ;  /* 0x0000009ac49a7209 */ /* 0x000fc80007810000 */
[----:B------:R-:W-:-:S05]  /*d040*/  FMNMX.FTZ R203, R197, R154, !PT ;  /* 0x0000009ac5cb7209 */ /* 0x000fca0007810000 */
[----:B------:R-:W0:Y:S01]  /*d050*/  SHFL.BFLY PT, R154, R203, 0x2, 0x1f ;  /* 0x0c401f00cb9a7f89 */ /* 0x000e2200000e0000 */
[----:B------:R-:W-:Y:S01]  /*d060*/  FMUL.FTZ R178, R201, UR37 ;  /* 0x00000025c9b27c20 */ /* 0x000fe20008410000 */
[----:B------:R-:W-:Y:S08]  /*d070*/  MUFU.EX2 R155, R155 ;  /* 0x0000009b009b7308 */ /* 0x000ff00000000800 */
[----:B------:R-:W2:Y:S01]  /*d080*/  MUFU.EX2 R178, R178 ;  /* 0x000000b200b27308 */ /* 0x000ea20000000800 */
[----:B0-----:R-:W-:-:S05]  /*d090*/  FMNMX.FTZ R203, R203, R154, !PT ;  /* 0x0000009acbcb7209 */ /* 0x001fca0007810000 */
[----:B------:R-:W0:Y:S01]  /*d0a0*/  SHFL.BFLY PT, R219, R203, 0x1, 0x1f ;  /* 0x0c201f00cbdb7f89 */ /* 0x000e2200000e0000 */
[----:B--2---:R-:W-:Y:S01]  /*d0b0*/  FFMA.FTZ R6, R178, R6, R153 ;  /* 0x00000006b2067223 */ /* 0x004fe20000010099 */
[----:B------:R-:W-:-:S03]  /*d0c0*/  F2FP.F16.F32.PACK_AB R153, R155, R153 ;  /* 0x000000999b99723e */ /* 0x000fc600000000ff */
[----:B------:R-:W-:Y:S02]  /*d0d0*/  FADD.FTZ R6, R155, R6 ;  /* 0x000000069b067221 */ /* 0x000fe40000010000 */
[----:B------:R-:W-:Y:S08]  /*d0e0*/  MUFU.EX2 R155, R158 ;  /* 0x0000009e009b7308 */ /* 0x000ff00000000800 */
[----:B------:R-:W-:Y:S08]  /*d0f0*/  MUFU.EX2 R158, R166 ;  /* 0x000000a6009e7308 */ /* 0x000ff00000000800 */
[----:B------:R0:W-:Y:S02]  /*d100*/  MUFU.EX2 R166, R3 ;  /* 0x0000000300a67308 */ /* 0x0001e40000000800 */
[----:B0-----:R-:W-:-:S06]  /*d110*/  FMNMX.FTZ R3, R203, R219, !PT ;  /* 0x000000dbcb037209 */ /* 0x001fcc0007810000 */
[----:B------:R-:W-:Y:S01]  /*d120*/  MUFU.EX2 R199, R167 ;  /* 0x000000a700c77308 */ /* 0x000fe20000000800 */
[----:B------:R-:W-:-:S07]  /*d130*/  FSETP.NEU.FTZ.AND P1, PT, R3, -INF , PT ;  /* 0xff8000000300780b */ /* 0x000fce0003f3d000 */
[----:B------:R0:W-:Y:S08]  /*d140*/  MUFU.EX2 R167, R182 ;  /* 0x000000b600a77308 */ /* 0x0001f00000000800 */
[----:B------:R-:W-:Y:S01]  /*d150*/  MUFU.EX2 R154, R163 ;  /* 0x000000a3009a7308 */ /* 0x000fe20000000800 */
[----:B0-----:R-:W-:-:S07]  /*d160*/  FMUL.FTZ R182, R3, UR37 ;  /* 0x0000002503b67c20 */ /* 0x001fce0008410000 */
[----:B------:R0:W-:Y:S01]  /*d170*/  MUFU.EX2 R163, R174 ;  /* 0x000000ae00a37308 */ /* 0x0001e20000000800 */
[----:B------:R-:W-:Y:S02]  /*d180*/  FSEL R182, R182, RZ, P1 ;  /* 0x000000ffb6b67208 */ /* 0x000fe40000800000 */
[----:B0-----:R-:W-:-:S03]  /*d190*/  FSEL R174, R3, RZ, P1 ;  /* 0x000000ff03ae7208 */ /* 0x001fc60000800000 */
[----:B------:R-:W-:Y:S02]  /*d1a0*/  FFMA.FTZ R152, R152, UR37, -R182 ;  /* 0x0000002598987c23 */ /* 0x000fe400080108b6 */
[----:B------:R-:W-:Y:S01]  /*d1b0*/  FADD.FTZ R174, -R174, R200 ;  /* 0x000000c8aeae7221 */ /* 0x000fe20000010100 */
[----:B------:R-:W-:Y:S01]  /*d1c0*/  MUFU.EX2 R201, R171 ;  /* 0x000000ab00c97308 */ /* 0x000fe20000000800 */
[--C-:B------:R-:W-:Y:S02]  /*d1d0*/  FFMA.FTZ R202, R202, UR37, -R182.reuse ;  /* 0x00000025caca7c23 */ /* 0x100fe400080108b6 */
[----:B------:R-:W-:Y:S01]  /*d1e0*/  FMUL.FTZ R174, R174, UR37 ;  /* 0x00000025aeae7c20 */ /* 0x000fe20008410000 */
[----:B------:R-:W-:-:S04]  /*d1f0*/  FFMA.FTZ R156, R156, UR37, -R182 ;  /* 0x000000259c9c7c23 */ /* 0x000fc800080108b6 */
[----:B------:R-:W-:Y:S08]  /*d200*/  MUFU.EX2 R171, R190 ;  /* 0x000000be00ab7308 */ /* 0x000ff00000000800 */
[----:B------:R-:W-:Y:S08]  /*d210*/  MUFU.EX2 R152, R152 ;  /* 0x0000009800987308 */ /* 0x000ff00000000800 */
[----:B------:R-:W0:Y:S01]  /*d220*/  MUFU.EX2 R190, R174 ;  /* 0x000000ae00be7308 */ /* 0x000e220000000800 */
[--C-:B------:R-:W-:Y:S01]  /*d230*/  FFMA.FTZ R157, R157, UR37, -R182.reuse ;  /* 0x000000259d9d7c23 */ /* 0x100fe200080108b6 */
[----:B------:R-:W-:-:S06]  /*d240*/  FFMA.FTZ R160, R160, UR37, -R182 ;  /* 0x00000025a0a07c23 */ /* 0x000fcc00080108b6 */
[----:B------:R-:W2:Y:S01]  /*d250*/  MUFU.EX2 R202, R202 ;  /* 0x000000ca00ca7308 */ /* 0x000ea20000000800 */
[--C-:B------:R-:W-:Y:S01]  /*d260*/  FFMA.FTZ R161, R161, UR37, -R182.reuse ;  /* 0x00000025a1a17c23 */ /* 0x100fe200080108b6 */
[--C-:B------:R-:W-:Y:S01]  /*d270*/  FFMA.FTZ R164, R164, UR37, -R182.reuse ;  /* 0x00000025a4a47c23 */ /* 0x100fe200080108b6 */
[--C-:B------:R-:W-:Y:S01]  /*d280*/  FFMA.FTZ R165, R165, UR37, -R182.reuse ;  /* 0x00000025a5a57c23 */ /* 0x100fe200080108b6 */
[--C-:B------:R-:W-:Y:S01]  /*d290*/  FFMA.FTZ R168, R168, UR37, -R182.reuse ;  /* 0x00000025a8a87c23 */ /* 0x100fe200080108b6 */
[--C-:B------:R-:W-:Y:S01]  /*d2a0*/  FFMA.FTZ R169, R169, UR37, -R182.reuse ;  /* 0x00000025a9a97c23 */ /* 0x100fe200080108b6 */
[--C-:B------:R-:W-:Y:S02]  /*d2b0*/  FFMA.FTZ R172, R172, UR37, -R182.reuse ;  /* 0x00000025acac7c23 */ /* 0x100fe400080108b6 */
        /* <DEDUP_REMOVED lines=15> */
[----:B0-----:R-:W-:-:S07]  /*d3b0*/  FFMA.FTZ R7, R190, R7, R152 ;  /* 0x00000007be077223 */ /* 0x001fce0000010098 */
[----:B------:R-:W0:Y:S01]  /*d3c0*/  MUFU.EX2 R197, R157 ;  /* 0x0000009d00c57308 */ /* 0x000e220000000800 */
[----:B--2---:R-:W-:-:S07]  /*d3d0*/  FADD.FTZ R7, R202, R7 ;  /* 0x00000007ca077221 */ /* 0x004fce0000010000 */
[----:B------:R-:W2:Y:S08]  /*d3e0*/  MUFU.EX2 R160, R160 ;  /* 0x000000a000a07308 */ /* 0x000eb00000000800 */
[----:B------:R-:W4:Y:S01]  /*d3f0*/  MUFU.EX2 R162, R162 ;  /* 0x000000a200a27308 */ /* 0x000f220000000800 */
[----:B---3--:R-:W-:Y:S01]  /*d400*/  FADD.FTZ R7, R156, R7 ;  /* 0x000000079c077221 */ /* 0x008fe20000010000 */
[----:B------:R-:W-:-:S06]  /*d410*/  FADD.FTZ R6, R155, R6 ;  /* 0x000000069b067221 */ /* 0x000fcc0000010000 */
[----:B------:R-:W3:Y:S01]  /*d420*/  MUFU.EX2 R200, R161 ;  /* 0x000000a100c87308 */ /* 0x000ee20000000800 */
[----:B0-----:R-:W-:Y:S01]  /*d430*/  FADD.FTZ R7, R197, R7 ;  /* 0x00000007c5077221 */ /* 0x001fe20000010000 */
[----:B------:R-:W-:-:S06]  /*d440*/  FADD.FTZ R6, R159, R6 ;  /* 0x000000069f067221 */ /* 0x000fcc0000010000 */
[----:B------:R-:W0:Y:S01]  /*d450*/  MUFU.EX2 R164, R164 ;  /* 0x000000a400a47308 */ /* 0x000e220000000800 */
[----:B--2---:R-:W-:Y:S01]  /*d460*/  FADD.FTZ R7, R160, R7 ;  /* 0x00000007a0077221 */ /* 0x004fe20000010000 */
[----:B----4-:R-:W-:-:S06]  /*d470*/  FADD.FTZ R6, R162, R6 ;  /* 0x00000006a2067221 */ /* 0x010fcc0000010000 */
[----:B------:R-:W2:Y:S01]  /*d480*/  MUFU.EX2 R165, R165 ;  /* 0x000000a500a57308 */ /* 0x000ea20000000800 */
[----:B---3--:R-:W-:Y:S01]  /*d490*/  FADD.FTZ R7, R200, R7 ;  /* 0x00000007c8077221 */ /* 0x008fe20000010000 */
[----:B------:R-:W-:-:S06]  /*d4a0*/  FADD.FTZ R6, R154, R6 ;  /* 0x000000069a067221 */ /* 0x000fcc0000010000 */
[----:B------:R-:W3:Y:S08]  /*d4b0*/  MUFU.EX2 R168, R168 ;  /* 0x000000a800a87308 */ /* 0x000ef00000000800 */
[----:B------:R-:W4:Y:S01]  /*d4c0*/  MUFU.EX2 R170, R170 ;  /* 0x000000aa00aa7308 */ /* 0x000f220000000800 */
[----:B0-----:R-:W-:Y:S01]  /*d4d0*/  FADD.FTZ R7, R164, R7 ;  /* 0x00000007a4077221 */ /* 0x001fe20000010000 */
[----:B------:R-:W-:-:S06]  /*d4e0*/  FADD.FTZ R6, R158, R6 ;  /* 0x000000069e067221 */ /* 0x000fcc0000010000 */
[----:B------:R-:W0:Y:S01]  /*d4f0*/  MUFU.EX2 R169, R169 ;  /* 0x000000a900a97308 */ /* 0x000e220000000800 */
[----:B--2---:R-:W-:Y:S01]  /*d500*/  FADD.FTZ R7, R165, R7 ;  /* 0x00000007a5077221 */ /* 0x004fe20000010000 */
[----:B------:R-:W-:-:S06]  /*d510*/  IMAD.U32 R161, RZ, RZ, UR41 ;  /* 0x00000029ffa17e24 */ /* 0x000fcc000f8e00ff */
[----:B------:R-:W2:Y:S01]  /*d520*/  MUFU.EX2 R172, R172 ;  /* 0x000000ac00ac7308 */ /* 0x000ea20000000800 */
[----:B------:R-:W-:Y:S01]  /*d530*/  FADD.FTZ R6, R199, R6 ;  /* 0x00000006c7067221 */ /* 0x000fe20000010000 */
[----:B------:R-:W-:Y:S01]  /*d540*/  IADD3 R157, R13, 0x22840, RZ ;  /* 0x000228400d9d7810 */ /* 0x000fe20007ffe0ff */
[----:B---3--:R-:W-:-:S05]  /*d550*/  FADD.FTZ R7, R168, R7 ;  /* 0x00000007a8077221 */ /* 0x008fca0000010000 */
[----:B------:R-:W3:Y:S01]  /*d560*/  MUFU.EX2 R173, R173 ;  /* 0x000000ad00ad7308 */ /* 0x000ee20000000800 */
[----:B----4-:R-:W-:Y:S01]  /*d570*/  FADD.FTZ R6, R170, R6 ;  /* 0x00000006aa067221 */ /* 0x010fe20000010000 */
[----:B------:R-:W-:-:S06]  /*d580*/  PRMT R157, R161, 0x654, R157 ;  /* 0x00000654a19d7816 */ /* 0x000fcc000000009d */
[----:B------:R-:W4:Y:S01]  /*d590*/  MUFU.EX2 R175, R175 ;  /* 0x000000af00af7308 */ /* 0x000f220000000800 */
[----:B0-----:R-:W-:Y:S01]  /*d5a0*/  FADD.FTZ R7, R169, R7 ;  /* 0x00000007a9077221 */ /* 0x001fe20000010000 */
[----:B------:R-:W-:Y:S01]  /*d5b0*/  FADD.FTZ R6, R201, R6 ;  /* 0x00000006c9067221 */ /* 0x000fe20000010000 */
[----:B------:R0:W-:Y:S05]  /*d5c0*/  SYNCS.ARRIVE.TRANS64.RED.A1T0 RZ, [R157+URZ], RZ ;  /* 0x000000ff9dff79a7 */ /* 0x0001ea000810043f */
[----:B------:R-:W5:Y:S01]  /*d5d0*/  MUFU.EX2 R176, R176 ;  /* 0x000000b000b07308 */ /* 0x000f620000000800 */
[----:B0-----:R-:W-:-:S07]  /*d5e0*/  F2FP.F16.F32.PACK_AB R157, R154, R162 ;  /* 0x000000a29a9d723e */ /* 0x001fce00000000ff */
[----:B------:R-:W0:Y:S01]  /*d5f0*/  MUFU.EX2 R177, R177 ;  /* 0x000000b100b17308 */ /* 0x000e220000000800 */
[----:B--2---:R-:W-:Y:S01]  /*d600*/  FADD.FTZ R162, R172, R7 ;  /* 0x00000007aca27221 */ /* 0x004fe20000010000 */
[----:B------:R-:W-:-:S06]  /*d610*/  FADD.FTZ R7, R163, R6 ;  /* 0x00000006a3077221 */ /* 0x000fcc0000010000 */
[----:B------:R-:W2:Y:S01]  /*d620*/  MUFU.EX2 R179, R179 ;  /* 0x000000b300b37308 */ /* 0x000ea20000000800 */
[----:B---3--:R-:W-:Y:S01]  /*d630*/  FADD.FTZ R6, R173, R162 ;  /* 0x000000a2ad067221 */ /* 0x008fe20000010000 */
[----:B----4-:R-:W-:-:S06]  /*d640*/  FADD.FTZ R7, R175, R7 ;  /* 0x00000007af077221 */ /* 0x010fcc0000010000 */
[----:B------:R-:W3:Y:S01]  /*d650*/  MUFU.EX2 R180, R180 ;  /* 0x000000b400b47308 */ /* 0x000ee20000000800 */
[----:B-----5:R-:W-:Y:S01]  /*d660*/  FADD.FTZ R6, R176, R6 ;  /* 0x00000006b0067221 */ /* 0x020fe20000010000 */
[----:B------:R-:W-:-:S06]  /*d670*/  FADD.FTZ R7, R166, R7 ;  /* 0x00000007a6077221 */ /* 0x000fcc0000010000 */
[----:B------:R-:W4:Y:S08]  /*d680*/  MUFU.EX2 R181, R181 ;  /* 0x000000b500b57308 */ /* 0x000f300000000800 */
[----:B------:R-:W5:Y:S01]  /*d690*/  MUFU.EX2 R183, R183 ;  /* 0x000000b700b77308 */ /* 0x000f620000000800 */
[----:B0-----:R-:W-:Y:S01]  /*d6a0*/  FADD.FTZ R6, R177, R6 ;  /* 0x00000006b1067221 */ /* 0x001fe20000010000 */
[----:B--2---:R-:W-:-:S06]  /*d6b0*/  FADD.FTZ R7, R179, R7 ;  /* 0x00000007b3077221 */ /* 0x004fcc0000010000 */
[----:B------:R-:W0:Y:S01]  /*d6c0*/  MUFU.EX2 R184, R184 ;  /* 0x000000b800b87308 */ /* 0x000e220000000800 */
[----:B------:R-:W-:-:S07]  /*d6d0*/  F2FP.F16.F32.PACK_AB R161, R201, R170 ;  /* 0x000000aac9a1723e */ /* 0x000fce00000000ff */
[----:B------:R-:W2:Y:S01]  /*d6e0*/  MUFU.EX2 R186, R186 ;  /* 0x000000ba00ba7308 */ /* 0x000ea20000000800 */
[----:B---3--:R-:W-:Y:S01]  /*d6f0*/  FADD.FTZ R6, R180, R6 ;  /* 0x00000006b4067221 */ /* 0x008fe20000010000 */
[----:B------:R-:W-:-:S06]  /*d700*/  FADD.FTZ R7, R167, R7 ;  /* 0x00000007a7077221 */ /* 0x000fcc0000010000 */
[----:B------:R-:W3:Y:S08]  /*d710*/  MUFU.EX2 R185, R185 ;  /* 0x000000b900b97308 */ /* 0x000ef00000000800 */
[----:B------:R-:W1:Y:S01]  /*d720*/  MUFU.EX2 R187, R187 ;  /* 0x000000bb00bb7308 */ /* 0x000e620000000800 */
[----:B----4-:R-:W-:Y:S01]  /*d730*/  FADD.FTZ R6, R181, R6 ;  /* 0x00000006b5067221 */ /* 0x010fe20000010000 */
[----:B-----5:R-:W-:-:S06]  /*d740*/  FADD.FTZ R7, R183, R7 ;  /* 0x00000007b7077221 */ /* 0x020fcc0000010000 */
[----:B------:R-:W4:Y:S01]  /*d750*/  MUFU.EX2 R170, R188 ;  /* 0x000000bc00aa7308 */ /* 0x000f220000000800 */
[----:B------:R-:W-:Y:S01]  /*d760*/  F2FP.F16.F32.PACK_AB R162, R173, R172 ;  /* 0x000000acada2723e */ /* 0x000fe200000000ff */
[----:B0-----:R-:W-:-:S06]  /*d770*/  FADD.FTZ R6, R184, R6 ;  /* 0x00000006b8067221 */ /* 0x001fcc0000010000 */
[----:B------:R-:W0:Y:S01]  /*d780*/  MUFU.EX2 R189, R189 ;  /* 0x000000bd00bd7308 */ /* 0x000e220000000800 */
[----:B--2---:R-:W-:-:S07]  /*d790*/  FADD.FTZ R7, R186, R7 ;  /* 0x00000007ba077221 */ /* 0x004fce0000010000 */
[----:B------:R-:W2:Y:S01]  /*d7a0*/  MUFU.EX2 R191, R191 ;  /* 0x000000bf00bf7308 */ /* 0x000ea20000000800 */
[----:B---3--:R-:W-:Y:S01]  /*d7b0*/  FADD.FTZ R6, R185, R6 ;  /* 0x00000006b9067221 */ /* 0x008fe20000010000 */
[----:B-1----:R-:W-:-:S06]  /*d7c0*/  FADD.FTZ R7, R187, R7 ;  /* 0x00000007bb077221 */ /* 0x002fcc0000010000 */
[----:B------:R-:W1:Y:S08]  /*d7d0*/  MUFU.EX2 R172, R192 ;  /* 0x000000c000ac7308 */ /* 0x000e700000000800 */
[----:B------:R-:W3:Y:S01]  /*d7e0*/  MUFU.EX2 R194, R194 ;  /* 0x000000c200c27308 */ /* 0x000ee20000000800 */
[----:B----4-:R-:W-:Y:S01]  /*d7f0*/  FADD.FTZ R6, R170, R6 ;  /* 0x00000006aa067221 */ /* 0x010fe20000010000 */
[----:B------:R-:W-:-:S06]  /*d800*/  FADD.FTZ R7, R171, R7 ;  /* 0x00000007ab077221 */ /* 0x000fcc0000010000 */
[----:B------:R-:W4:Y:S01]  /*d810*/  MUFU.EX2 R193, R193 ;  /* 0x000000c100c17308 */ /* 0x000f220000000800 */
[----:B------:R-:W-:-:S07]  /*d820*/  F2FP.F16.F32.PACK_AB R163, R175, R163 ;  /* 0x000000a3afa3723e */ /* 0x000fce00000000ff */
[----:B------:R-:W5:Y:S01]  /*d830*/  MUFU.EX2 R195, R195 ;  /* 0x000000c300c37308 */ /* 0x000f620000000800 */
[----:B0-----:R-:W-:Y:S01]  /*d840*/  FADD.FTZ R6, R189, R6 ;  /* 0x00000006bd067221 */ /* 0x001fe20000010000 */
[----:B--2---:R-:W-:-:S06]  /*d850*/  FADD.FTZ R7, R191, R7 ;  /* 0x00000007bf077221 */ /* 0x004fcc0000010000 */
[----:B------:R-:W0:Y:S01]  /*d860*/  MUFU.EX2 R174, R196 ;  /* 0x000000c400ae7308 */ /* 0x000e220000000800 */
[----:B------:R-:W-:-:S07]  /*d870*/  LOP3.LUT P0, RZ, R18, 0x100, RZ, 0xc0, !PT ;  /* 0x0000010012ff7812 */ /* 0x000fce000780c0ff */
[----:B------:R-:W2:Y:S01]  /*d880*/  MUFU.EX2 R198, R198 ;  /* 0x000000c600c67308 */ /* 0x000ea20000000800 */
[----:B-1----:R-:W-:Y:S01]  /*d890*/  FADD.FTZ R6, R172, R6 ;  /* 0x00000006ac067221 */ /* 0x002fe20000010000 */
[----:B---3--:R-:W-:-:S06]  /*d8a0*/  FADD.FTZ R7, R194, R7 ;  /* 0x00000007c2077221 */ /* 0x008fcc0000010000 */
[----:B------:R-:W1:Y:S01]  /*d8b0*/  MUFU.EX2 R175, R220 ;  /* 0x000000dc00af7308 */ /* 0x000e620000000800 */
[----:B----4-:R-:W-:-:S07]  /*d8c0*/  FADD.FTZ R6, R193, R6 ;  /* 0x00000006c1067221 */ /* 0x010fce0000010000 */
[----:B------:R-:W3:Y:S01]  /*d8d0*/  MUFU.EX2 R182, R182 ;  /* 0x000000b600b67308 */ /* 0x000ee20000000800 */
[----:B-----5:R-:W-:Y:S01]  /*d8e0*/  FADD.FTZ R173, R195, R7 ;  /* 0x00000007c3ad7221 */ /* 0x020fe20000010000 */
[----:B0-----:R-:W-:Y:S01]  /*d8f0*/  FADD.FTZ R7, R174, R6 ;  /* 0x00000006ae077221 */ /* 0x001fe20000010000 */
[----:B------:R-:W-:Y:S02]  /*d900*/  F2FP.F16.F32.PACK_AB R155, R159, R155 ;  /* 0x0000009b9f9b723e */ /* 0x000fe400000000ff */
[----:B--2---:R-:W-:Y:S01]  /*d910*/  FADD.FTZ R6, R198, R173 ;  /* 0x000000adc6067221 */ /* 0x004fe20000010000 */
[----:B------:R-:W-:Y:S02]  /*d920*/  F2FP.F16.F32.PACK_AB R159, R199, R158 ;  /* 0x0000009ec79f723e */ /* 0x000fe400000000ff */
[----:B------:R-:W-:Y:S01]  /*d930*/  F2FP.F16.F32.PACK_AB R154, R197, R156 ;  /* 0x0000009cc59a723e */ /* 0x000fe200000000ff */
[----:B-1----:R-:W-:Y:S01]  /*d940*/  FADD.FTZ R6, R175, R6 ;  /* 0x00000006af067221 */ /* 0x002fe20000010000 */
[----:B------:R-:W-:-:S02]  /*d950*/  F2FP.F16.F32.PACK_AB R156, R200, R160 ;  /* 0x000000a0c89c723e */ /* 0x000fc400000000ff */
[----:B------:R-:W-:Y:S01]  /*d960*/  F2FP.F16.F32.PACK_AB R158, R165, R164 ;  /* 0x000000a4a59e723e */ /* 0x000fe200000000ff */
[----:B------:R-:W-:Y:S01]  /*d970*/  FMUL.FTZ R24, R24, R190 ;  /* 0x000000be18187220 */ /* 0x000fe20000410000 */
[----:B------:R-:W-:Y:S01]  /*d980*/  F2FP.F16.F32.PACK_AB R160, R169, R168 ;  /* 0x000000a8a9a0723e */ /* 0x000fe200000000ff */
[----:B------:R-:W-:Y:S01]  /*d990*/  FMUL.FTZ R25, R25, R190 ;  /* 0x000000be19197220 */ /* 0x000fe20000410000 */
[----:B------:R-:W-:Y:S01]  /*d9a0*/  F2FP.F16.F32.PACK_AB R165, R179, R166 ;  /* 0x000000a6b3a5723e */ /* 0x000fe200000000ff */
[----:B---3--:R-:W-:Y:S01]  /*d9b0*/  FADD.FTZ R7, R182, R7 ;  /* 0x00000007b6077221 */ /* 0x008fe20000010000 */
[----:B------:R-:W-:Y:S01]  /*d9c0*/  F2FP.F16.F32.PACK_AB R152, R202, R152 ;  /* 0x00000098ca98723e */ /* 0x000fe200000000ff */
[----:B------:R-:W-:Y:S01]  /*d9d0*/  FMUL.FTZ R28, R28, R190 ;  /* 0x000000be1c1c7220 */ /* 0x000fe20000410000 */
[----:B------:R-:W-:Y:S01]  /*d9e0*/  F2FP.F16.F32.PACK_AB R164, R177, R176 ;  /* 0x000000b0b1a4723e */ /* 0x000fe200000000ff */
[----:B------:R-:W-:Y:S01]  /*d9f0*/  FMUL.FTZ R29, R29, R190 ;  /* 0x000000be1d1d7220 */ /* 0x000fe20000410000 */
[----:B------:R-:W-:Y:S01]  /*da00*/  F2FP.F16.F32.PACK_AB R166, R181, R180 ;  /* 0x000000b4b5a6723e */ /* 0x000fe200000000ff */
[-C--:B------:R-:W-:Y:S01]  /*da10*/  FMUL.FTZ R32, R32, R190.reuse ;  /* 0x000000be20207220 */ /* 0x080fe20000410000 */
[----:B------:R-:W-:Y:S01]  /*da20*/  F2FP.F16.F32.PACK_AB R167, R183, R167 ;  /* 0x000000a7b7a7723e */ /* 0x000fe200000000ff */
[----:B------:R-:W-:Y:S01]  /*da30*/  FMUL.FTZ R33, R33, R190 ;  /* 0x000000be21217220 */ /* 0x000fe20000410000 */
        /* <DEDUP_REMOVED lines=132> */
.L_x_14383:
[----:B------:R0:W1:Y:S01]  /*e280*/  SYNCS.PHASECHK.TRANS64.TRYWAIT P1, [R13+URZ+0x22850], R14 ;  /* 0x0228500e0d0075a7 */ /* 0x000062000802017f */
[----:B------:R-:W-:Y:S05]  /*e290*/  @!P0 BRA `(.L_x_14384) ;  /* 0x0000000000048947 */ /* 0x000fea0003800000 */
[----:B------:R-:W-:Y:S01]  /*e2a0*/  BPT.TRAP 0x1 ;  /* 0x000000040000795c */ /* 0x000fe20000300000 */
.L_x_14384:
[----:B------:R-:W-:Y:S04]  /*e2b0*/  BSSY B0, `(.L_x_14385) ;  /* 0x0000004000007945 */ /* 0x000fe80003800000 */
[----:B-1----:R-:W-:Y:S05]  /*e2c0*/  @P1 BRA `(.L_x_14386) ;  /* 0x0000000000081947 */ /* 0x002fea0003800000 */
[----:B------:R-:W1:Y:S02]  /*e2d0*/  SYNCS.PHASECHK.TRANS64.TRYWAIT P1, [R13+URZ+0x22850], R14 ;  /* 0x0228500e0d0075a7 */ /* 0x000e64000802017f */
[----:B-1----:R-:W-:Y:S05]  /*e2e0*/  @!P1 BRA `(.L_x_14387) ;  /* 0x0000010c00549947 */ /* 0x002fea0003800000 */
.L_x_14386:
[----:B------:R-:W-:Y:S05]  /*e2f0*/  BSYNC B0 ;  /* 0x0000000000007941 */ /* 0x000fea0003800000 */
.L_x_14385:
[----:B------:R-:W2:Y:S01]  /*e300*/  S2R R178, SR_TID.X ;  /* 0x0000000000b27919 */ /* 0x000ea20000002100 */
[----:B------:R-:W-:Y:S05]  /*e310*/  WARPSYNC.ALL ;  /* 0x0000000000007948 */ /* 0x000fea0003800000 */
[----:B------:R-:W-:Y:S02]  /*e320*/  IMAD.MOV.U32 R176, RZ, RZ, 0xc00 ;  /* 0x00000c00ffb07424 */ /* 0x000fe400078e00ff */
[----:B------:R-:W-:Y:S02]  /*e330*/  IMAD.MOV.U32 R177, RZ, RZ, 0x40000040 ;  /* 0x40000040ffb17424 */ /* 0x000fe400078e00ff */
[----:B------:R-:W-:-:S03]  /*e340*/  IMAD R176, R23, R176, UR38 ;  /* 0x0000002617b07e24 */ /* 0x000fc6000f8e02b0 */
[----:B------:R-:W-:Y:S01]  /*e350*/  R2UR UR7, R177 ;  /* 0x00000000b10772ca */ /* 0x000fe200000e0000 */
[----:B------:R-:W-:Y:S01]  /*e360*/  IMAD.MOV.U32 R177, RZ, RZ, 0x40000040 ;  /* 0x40000040ffb17424 */ /* 0x000fe200078e00ff */
[----:B------:R-:W-:Y:S02]  /*e370*/  R2UR UR6, R176 ;  /* 0x00000000b00672ca */ /* 0x000fe400000e0000 */
[----:B--2---:R-:W-:-:S05]  /*e380*/  SHF.R.U32.HI R178, RZ, 0x7, R178 ;  /* 0x00000007ffb27819 */ /* 0x004fca00000116b2 */
[----:B01----:R-:W-:-:S05]  /*e390*/  VIADD R14, R178, 0x8 ;  /* 0x00000008b20e7836 */ /* 0x003fca0000000000 */
[----:B------:R0:W-:Y:S06]  /*e3a0*/  BAR.SYNC.DEFER_BLOCKING R14, 0x100 ;  /* 0x0004000e0000751d */ /* 0x0001ec0000010000 */
[----:B------:R-:W-:-:S06]  /*e3b0*/  WARPGROUP.ARRIVE ;  /* 0x00000000000079c5 */ /* 0x000fcc0000000000 */
[----:B------:R-:W-:Y:S03]  /*e3c0*/  HGMMA.64x256x16.F32 R24, R152, gdesc[UR4].tnspB, R24, gsb0 ;  /* 0x43e0000498187df0 */ /* 0x000fe60008000818 */
[----:B------:R-:W-:Y:S02]  /*e3d0*/  WARPGROUP.DEPBAR.LE gsb0, 0x0 ;  /* 0x00008000000079c5 */ /* 0x000fe40000010000 */
[----:B------:R-:W-:Y:S01]  /*e3e0*/  VIADD R152, R176, 0x80 ;  /* 0x00000080b0987836 */ /* 0x000fe20000000000 */
[----:B------:R-:W-:Y:S01]  /*e3f0*/  WARPGROUP.ARRIVE ;  /* 0x00000000000079c5 */ /* 0x000fe20000000000 */
[----:B------:R-:W-:-:S03]  /*e400*/  IMAD.MOV.U32 R153, RZ, RZ, 0x40000040 ;  /* 0x40000040ff997424 */ /* 0x000fc600078e00ff */
[----:B------:R-:W-:Y:S01]  /*e410*/  R2UR UR6, R152 ;  /* 0x00000000980672ca */ /* 0x000fe200000e0000 */
[----:B------:R-:W-:Y:S01]  /*e420*/  VIADD R152, R176, 0x100 ;  /* 0x00000100b0987836 */ /* 0x000fe20000000000 */
[----:B------:R-:W-:Y:S01]  /*e430*/  R2UR UR7, R153 ;  /* 0x00000000990772ca */ /* 0x000fe200000e0000 */
[----:B------:R-:W-:-:S15]  /*e440*/  IMAD.MOV.U32 R153, RZ, RZ, 0x40000040 ;  /* 0x40000040ff997424 */ /* 0x000fde00078e00ff */
[----:B------:R-:W-:Y:S01]  /*e450*/  HGMMA.64x256x16.F32 R24, R156, gdesc[UR4].tnspB, R24, gsb0 ;  /* 0x43e000049c187df0 */ /* 0x000fe20008000818 */
[----:B------:R-:W-:Y:S01]  /*e460*/  R2UR UR6, R152 ;  /* 0x00000000980672ca */ /* 0x000fe200000e0000 */
[----:B------:R-:W-:Y:S01]  /*e470*/  VIADD R152, R176, 0x180 ;  /* 0x00000180b0987836 */ /* 0x000fe20000000000 */
[----:B------:R-:W-:Y:S01]  /*e480*/  R2UR UR7, R153 ;  /* 0x00000000990772ca */ /* 0x000fe200000e0000 */
[----:B------:R-:W-:Y:S01]  /*e490*/  IMAD.MOV.U32 R153, RZ, RZ, 0x40000040 ;  /* 0x40000040ff997424 */ /* 0x000fe200078e00ff */
[----:B------:R-:W-:Y:S02]  /*e4a0*/  WARPGROUP.DEPBAR.LE gsb0, 0x0 ;  /* 0x00008000000079c5 */ /* 0x000fe40000010000 */
[----:B------:R-:W-:-:S15]  /*e4b0*/  WARPGROUP.ARRIVE ;  /* 0x00000000000079c5 */ /* 0x000fde0000000000 */
[----:B------:R-:W-:-:S06]  /*e4c0*/  NOP ;  /* 0x0000000000007918 */ /* 0x000fcc0000000000 */
[----:B------:R-:W-:Y:S01]  /*e4d0*/  HGMMA.64x256x16.F32 R24, R160, gdesc[UR4].tnspB, R24, gsb0 ;  /* 0x43e00004a0187df0 */ /* 0x000fe20008000818 */
[----:B------:R-:W-:Y:S02]  /*e4e0*/  R2UR UR6, R152 ;  /* 0x00000000980672ca */ /* 0x000fe400000e0000 */
[----:B------:R-:W-:Y:S01]  /*e4f0*/  R2UR UR7, R153 ;  /* 0x00000000990772ca */ /* 0x000fe200000e0000 */
[----:B------:R-:W-:Y:S01]  /*e500*/  IMAD.MOV.U32 R153, RZ, RZ, 0x40000040 ;  /* 0x40000040ff997424 */ /* 0x000fe200078e00ff */
[C---:B------:R-:W-:Y:S01]  /*e510*/  IADD3 R152, R176.reuse, 0x200, RZ ;  /* 0x00000200b0987810 */ /* 0x040fe20007ffe0ff */
        /* <DEDUP_REMOVED lines=20> */
.L_x_14388:
[----:B------:R-:W2:Y:S01]  /*e660*/  LDL R152, [R1] ;  /* 0x0000000001987983 */ /* 0x000ea20000100800 */
[----:B------:R-:W-:Y:S02]  /*e670*/  VIADD R13, R13, 0x22860 ;  /* 0x000228600d0d7836 */ /* 0x000fe40000000000 */
[----:B------:R-:W-:Y:S02]  /*e680*/  IMAD.U32 R14, RZ, RZ, UR41 ;  /* 0x00000029ff0e7e24 */ /* 0x000fe4000f8e00ff */
[----:B------:R-:W-:Y:S02]  /*e690*/  IMAD.MOV.U32 R201, RZ, RZ, R0 ;  /* 0x000000ffffc97224 */ /* 0x000fe400078e0000 */
[----:B------:R-:W-:Y:S01]  /*e6a0*/  IMAD.MOV.U32 R200, RZ, RZ, R3 ;  /* 0x000000ffffc87224 */ /* 0x000fe200078e0003 */
[----:B------:R-:W-:-:S04]  /*e6b0*/  PRMT R13, R14, 0x654, R13 ;  /* 0x000006540e0d7816 */ /* 0x000fc8000000000d */
[----:B------:R0:W-:Y:S01]  /*e6c0*/  SYNCS.ARRIVE.TRANS64.RED.A1T0 RZ, [R13+URZ], RZ ;  /* 0x000000ff0dff79a7 */ /* 0x0001e2000810043f */
[C---:B--2---:R-:W-:Y:S01]  /*e6d0*/  ISETP.GT.AND P1, PT, R12.reuse, R152, PT ;  /* 0x000000980c00720c */ /* 0x044fe20003f24270 */
[----:B------:R-:W-:-:S12]  /*e6e0*/  VIADD R12, R12, 0xffffffff ;  /* 0xffffffff0c0c7836 */ /* 0x000fd80000000000 */
[----:B0-----:R-:W-:Y:S05]  /*e6f0*/  @P1 BRA `(.L_x_14389) ;  /* 0xffffffd800441947 */ /* 0x001fea000383ffff */
.L_x_14377:
[----:B------:R-:W2:Y:S02]  /*e700*/  LDL R13, [R1+0x10] ;  /* 0x00001000010d7983 */ /* 0x000ea40000100800 */
[----:B--2---:R-:W-:-:S13]  /*e710*/  ISETP.GE.AND P1, PT, R12, R13, PT ;  /* 0x0000000d0c00720c */ /* 0x004fda0003f26270 */
[----:B------:R-:W-:Y:S05]  /*e720*/  @!P1 BRA `(.L_x_14390) ;  /* 0x0000001c00d09947 */ /* 0x000fea0003800000 */
[----:B------:R-:W-:Y:S02]  /*e730*/  IMAD.MOV.U32 R201, RZ, RZ, R0 ;  /* 0x000000ffffc97224 */ /* 0x000fe400078e0000 */
[----:B------:R-:W-:-:S07]  /*e740*/  IMAD.MOV.U32 R200, RZ, RZ, R3 ;  /* 0x000000ffffc87224 */ /* 0x000fce00078e0003 */
.L_x_14402:
[----:B------:R-:W-:Y:S01]  /*e750*/  IADD3 R23, R23, 0x1, RZ ;  /* 0x0000000117177810 */ /* 0x000fe20007ffe0ff */
[----:B------:R-:W-:Y:S05]  /*e760*/  YIELD ;  /* 0x0000000000007946 */ /* 0x000fea0003800000 */
[----:B------:R-:W-:-:S04]  /*e770*/  ISETP.NE.AND P1, PT, R23, 0x2, PT ;  /* 0x000000021700780c */ /* 0x000fc80003f25270 */
[----:B------:R-:W-:Y:S02]  /*e780*/  SEL R0, RZ, 0x1, P1 ;  /* 0x00000001ff007807 */ /* 0x000fe40000800000 */
[----:B------:R-:W-:Y:S02]  /*e790*/  SEL R23, R23, RZ, P1 ;  /* 0x000000ff17177207 */ /* 0x000fe40000800000 */
[----:B------:R-:W-:Y:S01]  /*e7a0*/  LOP3.LUT R208, R208, R0, RZ, 0x3c, !PT ;  /* 0x00000000d0d07212 */ /* 0x000fe200078e3cff */
[----:B--2---:R-:W-:Y:S06]  /*e7b0*/  @!P0 BRA `(.L_x_14391) ;  /* 0x0000000000048947 */ /* 0x004fec0003800000 */
[----:B------:R-:W-:Y:S01]  /*e7c0*/  BPT.TRAP 0x1 ;  /* 0x000000040000795c */ /* 0x000fe20000300000 */
.L_x_14391:
[----:B------:R-:W-:Y:S01]  /*e7d0*/  IMAD R13, R23, 0x8, R22 ;  /* 0x00000008170d7824 */ /* 0x000fe200078e0216 */
[----:B------:R-:W-:-:S04]  /*e7e0*/  SHF.L.U32 R14, R208, 0x1f, RZ ;  /* 0x0000001fd00e7819 */ /* 0x000fc800000006ff */
[----:B------:R0:W1:Y:S01]  /*e7f0*/  SYNCS.PHASECHK.TRANS64.TRYWAIT P1, [R13+URZ+0x22830], R14 ;  /* 0x0228300e0d0075a7 */ /* 0x000062000802017f */
[----:B------:R-:W-:Y:S05]  /*e800*/  @!P0 BRA `(.L_x_14392) ;  /* 0x0000000000048947 */ /* 0x000fea0003800000 */
[----:B------:R-:W-:Y:S01]  /*e810*/  BPT.TRAP 0x1 ;  /* 0x000000040000795c */ /* 0x000fe20000300000 */
.L_x_14392:
[----:B------:R-:W-:Y:S02]  /*e820*/  IMAD R156, R23, 0x300, R221 ;  /* 0x00000300179c7824 */ /* 0x000fe400078e02dd */
[----:B------:R-:W-:Y:S01]  /*e830*/  IMAD.MOV.U32 R157, RZ, RZ, 0x40000040 ;  /* 0x40000040ff9d7424 */ /* 0x000fe200078e00ff */
[----:B-1----:R-:W-:Y:S06]  /*e840*/  @P1 BRA `(.L_x_14393) ;  /* 0x0000000000081947 */ /* 0x002fec0003800000 */
[----:B------:R-:W1:Y:S02]  /*e850*/  SYNCS.PHASECHK.TRANS64.TRYWAIT P1, [R13+URZ+0x22830], R14 ;  /* 0x0228300e0d0075a7 */ /* 0x000e64000802017f */
[----:B-1----:R-:W-:Y:S05]  /*e860*/  @!P1 BRA `(.L_x_14394) ;  /* 0x0000010800089947 */ /* 0x002fea0003800000 */
.L_x_14393:
        /* <DEDUP_REMOVED lines=41> */
.L_x_14395:
        /* <DEDUP_REMOVED lines=28> */
[----:B---3--:R-:W-:-:S05]  /*ecc0*/  FMNMX.FTZ R3, R3, R0, !PT ;  /* 0x0000000003037209 */ /* 0x008fca0007810000 */
        /* <DEDUP_REMOVED lines=25> */
[----:B------:R-:W4:Y:S01]  /*ee60*/  MUFU.EX2 R153, R153 ;  /* 0x0000009900997308 */ /* 0x000f220000000800 */
[--C-:B------:R-:W-:Y:S01]  /*ee70*/  FFMA.FTZ R192, R192, UR37, -R0.reuse ;  /* 0x00000025c0c07c23 */ /* 0x100fe20008010800 */
[--C-:B------:R-:W-:Y:S01]  /*ee80*/  FFMA.FTZ R193, R193, UR37, -R0.reuse ;  /* 0x00000025c1c17c23 */ /* 0x100fe20008010800 */
[--C-:B------:R-:W-:Y:S01]  /*ee90*/  FFMA.FTZ R196, R196, UR37, -R0.reuse ;  /* 0x00000025c4c47c23 */ /* 0x100fe20008010800 */
[----:B------:R-:W-:-:S04]  /*eea0*/  FFMA.FTZ R197, R197, UR37, -R0 ;  /* 0x00000025c5c57c23 */ /* 0x000fc80008010800 */
        /* <DEDUP_REMOVED lines=16> */
[----:B------:R-:W-:Y:S01]  /*efb0*/  MUFU.EX2 R219, R164 ;  /* 0x000000a400db7308 */ /* 0x000fe20000000800 */
[----:B-----5:R-:W-:Y:S01]  /*efc0*/  FADD.FTZ R0, R156, R0 ;  /* 0x000000009c007221 */ /* 0x020fe20000010000 */
        /* <DEDUP_REMOVED lines=8> */
[----:B------:R-:W-:Y:S01]  /*f050*/  FMNMX.FTZ R0, R154, R201, !PT ;  /* 0x000000c99a007209 */ /* 0x000fe20007810000 */
[----:B------:R-:W-:Y:S01]  /*f060*/  FMUL.FTZ R57, R57, R172 ;  /* 0x000000ac39397220 */ /* 0x000fe20000410000 */
[----:B------:R-:W-:Y:S01]  /*f070*/  F2FP.F16.F32.PACK_AB R202, R157, R156 ;  /* 0x0000009c9dca723e */ /* 0x000fe200000000ff */
[----:B------:R-:W-:Y:S01]  /*f080*/  FMUL.FTZ R60, R60, R172 ;  /* 0x000000ac3c3c7220 */ /* 0x000fe20000410000 */
[----:B------:R-:W-:Y:S01]  /*f090*/  FMNMX.FTZ R0, R155, R0, !PT ;  /* 0x000000009b007209 */ /* 0x000fe20007810000 */
[-C--:B------:R-:W-:Y:S01]  /*f0a0*/  FMUL.FTZ R61, R61, R172.reuse ;  /* 0x000000ac3d3d7220 */ /* 0x080fe20000410000 */
[----:B------:R3:W-:Y:S01]  /*f0b0*/  MUFU.EX2 R156, R169 ;  /* 0x000000a9009c7308 */ /* 0x0007e20000000800 */
        /* <DEDUP_REMOVED lines=69> */
[----:B------:R-:W-:-:S02]  /*f510*/  FMNMX.FTZ R0, R191, R0, !PT ;  /* 0x00000000bf007209 */ /* 0x000fc40007810000 */
[----:B------:R-:W-:Y:S02]  /*f520*/  MUFU.EX2 R185, R185 ;  /* 0x000000b900b97308 */ /* 0x000fe40000000800 */
[----:B------:R-:W-:-:S04]  /*f530*/  FMNMX.FTZ R0, R194, R0, !PT ;  /* 0x00000000c2007209 */ /* 0x000fc80007810000 */
[----:B------:R-:W-:Y:S02]  /*f540*/  FMNMX.FTZ R0, R195, R0, !PT ;  /* 0x00000000c3007209 */ /* 0x000fe40007810000 */
[----:B------:R-:W-:Y:S02]  /*f550*/  MUFU.EX2 R188, R188 ;  /* 0x000000bc00bc7308 */ /* 0x000fe40000000800 */
[----:B------:R-:W-:-:S04]  /*f560*/  FMNMX.FTZ R0, R198, R0, !PT ;  /* 0x00000000c6007209 */ /* 0x000fc80007810000 */
[----:B------:R-:W-:Y:S02]  /*f570*/  FMNMX.FTZ R0, R199, R0, !PT ;  /* 0x00000000c7007209 */ /* 0x000fe40007810000 */
[----:B------:R-:W-:Y:S03]  /*f580*/  MUFU.EX2 R189, R189 ;  /* 0x000000bd00bd7308 */ /* 0x000fe60000000800 */
[----:B------:R-:W5:Y:S05]  /*f590*/  SHFL.BFLY PT, R152, R0, 0x2, 0x1f ;  /* 0x0c401f0000987f89 */ /* 0x000f6a00000e0000 */
[----:B------:R-:W-:Y:S08]  /*f5a0*/  MUFU.EX2 R168, R192 ;  /* 0x000000c000a87308 */ /* 0x000ff00000000800 */
[----:B------:R-:W-:Y:S08]  /*f5b0*/  MUFU.EX2 R193, R193 ;  /* 0x000000c100c17308 */ /* 0x000ff00000000800 */
[----:B------:R-:W-:Y:S01]  /*f5c0*/  MUFU.EX2 R196, R196 ;  /* 0x000000c400c47308 */ /* 0x000fe20000000800 */
[----:B-----5:R-:W-:-:S05]  /*f5d0*/  FMNMX.FTZ R0, R0, R152, !PT ;  /* 0x0000009800007209 */ /* 0x020fca0007810000 */
[----:B------:R-:W5:Y:S02]  /*f5e0*/  SHFL.BFLY PT, R153, R0, 0x1, 0x1f ;  /* 0x0c201f0000997f89 */ /* 0x000f6400000e0000 */
[----:B------:R-:W-:Y:S08]  /*f5f0*/  MUFU.EX2 R152, R161 ;  /* 0x000000a100987308 */ /* 0x000ff00000000800 */
[----:B------:R-:W-:Y:S01]  /*f600*/  MUFU.EX2 R161, R203 ;  /* 0x000000cb00a17308 */ /* 0x000fe20000000800 */
[----:B-----5:R-:W-:-:S05]  /*f610*/  FMNMX.FTZ R0, R0, R153, !PT ;  /* 0x0000009900007209 */ /* 0x020fca0007810000 */
[C---:B------:R-:W-:Y:S01]  /*f620*/  FMUL.FTZ R153, R0.reuse, UR37 ;  /* 0x0000002500997c20 */ /* 0x040fe20008410000 */
[----:B---3--:R-:W-:-:S03]  /*f630*/  FADD.FTZ R169, -R0, R201 ;  /* 0x000000c900a97221 */ /* 0x008fc60000010100 */
[--C-:B------:R-:W-:Y:S01]  /*f640*/  FFMA.FTZ R154, R154, UR37, -R153.reuse ;  /* 0x000000259a9a7c23 */ /* 0x100fe20008010899 */
[----:B------:R-:W-:Y:S01]  /*f650*/  FMUL.FTZ R169, R169, UR37 ;  /* 0x00000025a9a97c20 */ /* 0x000fe20008410000 */
        /* <DEDUP_REMOVED lines=9> */
[--C-:B----4-:R-:W-:Y:S01]  /*f6f0*/  FFMA.FTZ R176, R170, UR37, -R153.reuse ;  /* 0x00000025aab07c23 */ /* 0x110fe20008010899 */
[--C-:B------:R-:W-:Y:S01]  /*f700*/  FFMA.FTZ R171, R171, UR37, -R153.reuse ;  /* 0x00000025abab7c23 */ /* 0x100fe20008010899 */
[----:B------:R-:W4:Y:S01]  /*f710*/  MUFU.EX2 R154, R154 ;  /* 0x0000009a009a7308 */ /* 0x000f220000000800 */
        /* <DEDUP_REMOVED lines=9> */
[--C-:B------:R-:W-:Y:S01]  /*f7b0*/  FFMA.FTZ R191, R191, UR37, -R153.reuse ;  /* 0x00000025bfbf7c23 */ /* 0x100fe20008010899 */
[--C-:B------:R-:W-:Y:S01]  /*f7c0*/  FFMA.FTZ R194, R194, UR37, -R153.reuse ;  /* 0x00000025c2c27c23 */ /* 0x100fe20008010899 */
[--C-:B------:R-:W-:Y:S01]  /*f7d0*/  FFMA.FTZ R195, R195, UR37, -R153.reuse ;  /* 0x00000025c3c37c23 */ /* 0x100fe20008010899 */
[--C-:B------:R-:W-:Y:S01]  /*f7e0*/  FFMA.FTZ R198, R198, UR37, -R153.reuse ;  /* 0x00000025c6c67c23 */ /* 0x100fe20008010899 */
[----:B------:R-:W-:Y:S01]  /*f7f0*/  FFMA.FTZ R199, R199, UR37, -R153 ;  /* 0x00000025c7c77c23 */ /* 0x000fe20008010899 */
[----:B---3--:R-:W-:Y:S01]  /*f800*/  IMAD.U32 R169, RZ, RZ, UR41 ;  /* 0x00000029ffa97e24 */ /* 0x008fe2000f8e00ff */
[----:B------:R-:W3:Y:S01]  /*f810*/  MUFU.EX2 R158, R158 ;  /* 0x0000009e009e7308 */ /* 0x000ee20000000800 */
[----:B----4-:R-:W-:Y:S01]  /*f820*/  FFMA.FTZ R6, R174, R6, R154 ;  /* 0x00000006ae067223 */ /* 0x010fe2000001009a */
[-C--:B------:R-:W-:Y:S01]  /*f830*/  FMUL.FTZ R26, R26, R174.reuse ;  /* 0x000000ae1a1a7220 */ /* 0x080fe20000410000 */
[-C--:B------:R-:W-:Y:S01]  /*f840*/  FMUL.FTZ R27, R27, R174.reuse ;  /* 0x000000ae1b1b7220 */ /* 0x080fe20000410000 */
[-C--:B------:R-:W-:Y:S01]  /*f850*/  FMUL.FTZ R30, R30, R174.reuse ;  /* 0x000000ae1e1e7220 */ /* 0x080fe20000410000 */
[-C--:B------:R-:W-:Y:S01]  /*f860*/  FMUL.FTZ R31, R31, R174.reuse ;  /* 0x000000ae1f1f7220 */ /* 0x080fe20000410000 */
[-C--:B------:R-:W-:Y:S01]  /*f870*/  FMUL.FTZ R34, R34, R174.reuse ;  /* 0x000000ae22227220 */ /* 0x080fe20000410000 */
[----:B------:R-:W-:Y:S01]  /*f880*/  FMUL.FTZ R35, R35, R174 ;  /* 0x000000ae23237220 */ /* 0x000fe20000410000 */
[----:B------:R-:W4:Y:S01]  /*f890*/  MUFU.EX2 R203, R159 ;  /* 0x0000009f00cb7308 */ /* 0x000f220000000800 */
[C---:B-----5:R-:W-:Y:S01]  /*f8a0*/  FADD.FTZ R6, R155.reuse, R6 ;  /* 0x000000069b067221 */ /* 0x060fe20000010000 */
[----:B------:R-:W-:Y:S01]  /*f8b0*/  F2FP.F16.F32.PACK_AB R201, R155, R154 ;  /* 0x0000009a9bc9723e */ /* 0x000fe200000000ff */
[----:B------:R-:W-:Y:S01]  /*f8c0*/  FADD.FTZ R154, R220, R7 ;  /* 0x00000007dc9a7221 */ /* 0x000fe20000010000 */
[-C--:B------:R-:W-:Y:S01]  /*f8d0*/  FMUL.FTZ R38, R38, R174.reuse ;  /* 0x000000ae26267220 */ /* 0x080fe20000410000 */
[-C--:B------:R-:W-:Y:S01]  /*f8e0*/  FMUL.FTZ R39, R39, R174.reuse ;  /* 0x000000ae27277220 */ /* 0x080fe20000410000 */
[-C--:B------:R-:W-:Y:S01]  /*f8f0*/  FMUL.FTZ R42, R42, R174.reuse ;  /* 0x000000ae2a2a7220 */ /* 0x080fe20000410000 */
[-C--:B------:R-:W-:Y:S01]  /*f900*/  FMUL.FTZ R43, R43, R174.reuse ;  /* 0x000000ae2b2b7220 */ /* 0x080fe20000410000 */
[----:B------:R5:W0:Y:S01]  /*f910*/  MUFU.EX2 R153, R162 ;  /* 0x000000a200997308 */ /* 0x000a220000000800 */
        /* <DEDUP_REMOVED lines=8> */
[----:B----4-:R-:W-:Y:S01]  /*f9a0*/  FADD.FTZ R6, R203, R6 ;  /* 0x00000006cb067221 */ /* 0x010fe20000010000 */
[----:B-----5:R-:W-:Y:S01]  /*f9b0*/  VIADD R162, R13, 0x22840 ;  /* 0x000228400da27836 */ /* 0x020fe20000000000 */
[----:B------:R-:W-:Y:S01]  /*f9c0*/  F2FP.F16.F32.PACK_AB R203, R203, R158 ;  /* 0x0000009ecbcb723e */ /* 0x000fe200000000ff */
[-C--:B------:R-:W-:Y:S01]  /*f9d0*/  FMUL.FTZ R58, R58, R174.reuse ;  /* 0x000000ae3a3a7220 */ /* 0x080fe20000410000 */
[----:B------:R-:W-:Y:S01]  /*f9e0*/  F2FP.F16.F32.PACK_AB R158, R173, R161 ;  /* 0x000000a1ad9e723e */ /* 0x000fe200000000ff */
[----:B------:R-:W-:Y:S01]  /*f9f0*/  FMUL.FTZ R59, R59, R174 ;  /* 0x000000ae3b3b7220 */ /* 0x000fe20000410000 */
[----:B------:R-:W-:Y:S01]  /*fa00*/  PRMT R162, R169, 0x654, R162 ;  /* 0x00000654a9a27816 */ /* 0x000fe200000000a2 */
[----:B------:R-:W4:Y:S01]  /*fa10*/  MUFU.EX2 R166, R166 ;  /* 0x000000a600a67308 */ /* 0x000f220000000800 */
[----:B0-----:R-:W-:Y:S01]  /*fa20*/  FADD.FTZ R7, R153, R6 ;  /* 0x0000000699077221 */ /* 0x001fe20000010000 */
[C---:B------:R-:W-:Y:S01]  /*fa30*/  FADD.FTZ R6, R152.reuse, R154 ;  /* 0x0000009a98067221 */ /* 0x040fe20000010000 */
[----:B------:R-:W-:Y:S01]  /*fa40*/  F2FP.F16.F32.PACK_AB R154, R165, R219 ;  /* 0x000000dba59a723e */ /* 0x000fe200000000ff */
[----:B------:R0:W-:Y:S01]  /*fa50*/  SYNCS.ARRIVE.TRANS64.RED.A1T0 RZ, [R162+URZ], RZ ;  /* 0x000000ffa2ff79a7 */ /* 0x0001e2000810043f */
[----:B------:R-:W-:Y:S01]  /*fa60*/  F2FP.F16.F32.PACK_AB R152, R152, R220 ;  /* 0x000000dc9898723e */ /* 0x000fe200000000ff */
[----:B------:R-:W-:Y:S01]  /*fa70*/  FADD.FTZ R6, R219, R6 ;  /* 0x00000006db067221 */ /* 0x000fe20000010000 */
[-C--:B------:R-:W-:Y:S01]  /*fa80*/  FMUL.FTZ R62, R62, R174.reuse ;  /* 0x000000ae3e3e7220 */ /* 0x080fe20000410000 */
[----:B------:R-:W5:Y:S01]  /*fa90*/  MUFU.EX2 R167, R167 ;  /* 0x000000a700a77308 */ /* 0x000f620000000800 */
[----:B---3--:R-:W-:Y:S01]  /*faa0*/  FADD.FTZ R7, R163, R7 ;  /* 0x00000007a3077221 */ /* 0x008fe20000010000 */
[----:B------:R-:W-:Y:S01]  /*fab0*/  FADD.FTZ R6, R165, R6 ;  /* 0x00000006a5067221 */ /* 0x000fe20000010000 */
[----:B------:R-:W-:Y:S01]  /*fac0*/  F2FP.F16.F32.PACK_AB R153, R163, R153 ;  /* 0x00000099a399723e */ /* 0x000fe200000000ff */
[----:B------:R-:W-:Y:S01]  /*fad0*/  FMUL.FTZ R63, R63, R174 ;  /* 0x000000ae3f3f7220 */ /* 0x000fe20000410000 */
[----:B0-----:R-:W-:Y:S01]  /*fae0*/  F2FP.F16.F32.PACK_AB R162, R181, R180 ;  /* 0x000000b4b5a2723e */ /* 0x001fe200000000ff */
[----:B------:R-:W-:Y:S01]  /*faf0*/  FADD.FTZ R6, R157, R6 ;  /* 0x000000069d067221 */ /* 0x000fe20000010000 */
[-C--:B------:R-:W-:Y:S01]  /*fb00*/  FMUL.FTZ R66, R66, R174.reuse ;  /* 0x000000ae42427220 */ /* 0x080fe20000410000 */
[----:B------:R-:W0:Y:S01]  /*fb10*/  MUFU.EX2 R176, R176 ;  /* 0x000000b000b07308 */ /* 0x000e220000000800 */
[----:B----4-:R-:W-:Y:S01]  /*fb20*/  FADD.FTZ R7, R166, R7 ;  /* 0x00000007a6077221 */ /* 0x010fe20000010000 */
[C---:B------:R-:W-:Y:S01]  /*fb30*/  FADD.FTZ R6, R156.reuse, R6 ;  /* 0x000000069c067221 */ /* 0x040fe20000010000 */
[----:B------:R-:W-:Y:S01]  /*fb40*/  F2FP.F16.F32.PACK_AB R156, R156, R157 ;  /* 0x0000009d9c9c723e */ /* 0x000fe200000000ff */
[-C--:B------:R-:W-:Y:S01]  /*fb50*/  FMUL.FTZ R67, R67, R174.reuse ;  /* 0x000000ae43437220 */ /* 0x080fe20000410000 */
[-C--:B------:R-:W-:Y:S01]  /*fb60*/  FMUL.FTZ R70, R70, R174.reuse ;  /* 0x000000ae46467220 */ /* 0x080fe20000410000 */
[----:B------:R-:W-:Y:S01]  /*fb70*/  FADD.FTZ R6, R161, R6 ;  /* 0x00000006a1067221 */ /* 0x000fe20000010000 */
[----:B------:R-:W-:Y:S01]  /*fb80*/  FMUL.FTZ R71, R71, R174 ;  /* 0x000000ae47477220 */ /* 0x000fe20000410000 */
[----:B------:R-:W3:Y:S01]  /*fb90*/  MUFU.EX2 R171, R171 ;  /* 0x000000ab00ab7308 */ /* 0x000ee20000000800 */
[----:B-----5:R-:W-:Y:S01]  /*fba0*/  FADD.FTZ R7, R167, R7 ;  /* 0x00000007a7077221 */ /* 0x020fe20000010000 */
[----:B------:R-:W-:Y:S01]  /*fbb0*/  FADD.FTZ R6, R173, R6 ;  /* 0x00000006ad067221 */ /* 0x000fe20000010000 */
[----:B------:R-:W-:Y:S01]  /*fbc0*/  F2FP.F16.F32.PACK_AB R155, R167, R166 ;  /* 0x000000a6a79b723e */ /* 0x000fe200000000ff */
[----:B------:R-:W-:Y:S01]  /*fbd0*/  FMUL.FTZ R74, R74, R174 ;  /* 0x000000ae4a4a7220 */ /* 0x000fe20000410000 */
[----:B------:R-:W-:Y:S01]  /*fbe0*/  F2FP.F16.F32.PACK_AB R166, R189, R188 ;  /* 0x000000bcbda6723e */ /* 0x000fe200000000ff */
[----:B------:R-:W-:Y:S01]  /*fbf0*/  FADD.FTZ R6, R160, R6 ;  /* 0x00000006a0067221 */ /* 0x000fe20000010000 */
[C---:B------:R-:W-:Y:S01]  /*fc00*/  F2FP.F16.F32.PACK_AB R160, R177.reuse, R160 ;  /* 0x000000a0b1a0723e */ /* 0x040fe200000000ff */
[----:B------:R-:W4:Y:S01]  /*fc10*/  MUFU.EX2 R159, R184 ;  /* 0x000000b8009f7308 */ /* 0x000f220000000800 */
[----:B0-----:R-:W-:Y:S01]  /*fc20*/  FADD.FTZ R7, R176, R7 ;  /* 0x00000007b0077221 */ /* 0x001fe20000010000 */
[----:B------:R-:W-:Y:S01]  /*fc30*/  FADD.FTZ R6, R177, R6 ;  /* 0x00000006b1067221 */ /* 0x000fe20000010000 */
[-C--:B------:R-:W-:Y:S01]  /*fc40*/  FMUL.FTZ R75, R75, R174.reuse ;  /* 0x000000ae4b4b7220 */ /* 0x080fe20000410000 */
[-C--:B------:R-:W-:Y:S01]  /*fc50*/  FMUL.FTZ R78, R78, R174.reuse ;  /* 0x000000ae4e4e7220 */ /* 0x080fe20000410000 */
[-C--:B------:R-:W-:Y:S01]  /*fc60*/  FMUL.FTZ R79, R79, R174.reuse ;  /* 0x000000ae4f4f7220 */ /* 0x080fe20000410000 */
[----:B------:R-:W-:Y:S01]  /*fc70*/  FADD.FTZ R6, R180, R6 ;  /* 0x00000006b4067221 */ /* 0x000fe20000010000 */
[----:B------:R-:W-:Y:S01]  /*fc80*/  FMUL.FTZ R82, R82, R174 ;  /* 0x000000ae52527220 */ /* 0x000fe20000410000 */
[----:B------:R-:W0:Y:S01]  /*fc90*/  MUFU.EX2 R175, R175 ;  /* 0x000000af00af7308 */ /* 0x000e220000000800 */
        /* <DEDUP_REMOVED lines=16> */
[----:B0-----:R-:W-:Y:S01]  /*fda0*/  FADD.FTZ R7, R175, R7 ;  /* 0x00000007af077221 */ /* 0x001fe20000010000 */
[----:B------:R-:W-:Y:S01]  /*fdb0*/  FADD.FTZ R6, R189, R6 ;  /* 0x00000006bd067221 */ /* 0x000fe20000010000 */
[----:B------:R-:W-:Y:S01]  /*fdc0*/  F2FP.F16.F32.PACK_AB R159, R175, R159 ;  /* 0x0000009faf9f723e */ /* 0x000fe200000000ff */
[-C--:B------:R-:W-:Y:S01]  /*fdd0*/  FMUL.FTZ R95, R95, R174.reuse ;  /* 0x000000ae5f5f7220 */ /* 0x080fe20000410000 */
[----:B------:R-:W-:Y:S01]  /*fde0*/  FMUL.FTZ R98, R98, R174 ;  /* 0x000000ae62627220 */ /* 0x000fe20000410000 */
[----:B------:R-:W-:Y:S01]  /*fdf0*/  FADD.FTZ R6, R168, R6 ;  /* 0x00000006a8067221 */ /* 0x000fe20000010000 */
[C---:B------:R-:W-:Y:S01]  /*fe00*/  F2FP.F16.F32.PACK_AB R168, R193.reuse, R168 ;  /* 0x000000a8c1a8723e */ /* 0x040fe200000000ff */
[----:B------:R-:W0:Y:S01]  /*fe10*/  MUFU.EX2 R182, R182 ;  /* 0x000000b600b67308 */ /* 0x000e220000000800 */
[----:B---3--:R-:W-:Y:S01]  /*fe20*/  FADD.FTZ R7, R178, R7 ;  /* 0x00000007b2077221 */ /* 0x008fe20000010000 */
[----:B------:R-:W-:Y:S01]  /*fe30*/  FADD.FTZ R6, R193, R6 ;  /* 0x00000006c1067221 */ /* 0x000fe20000010000 */
[-C--:B------:R-:W-:Y:S01]  /*fe40*/  FMUL.FTZ R99, R99, R174.reuse ;  /* 0x000000ae63637220 */ /* 0x080fe20000410000 */
[-C--:B------:R-:W-:Y:S01]  /*fe50*/  FMUL.FTZ R102, R102, R174.reuse ;  /* 0x000000ae66667220 */ /* 0x080fe20000410000 */
[-C--:B------:R-:W-:Y:S01]  /*fe60*/  FMUL.FTZ R103, R103, R174.reuse ;  /* 0x000000ae67677220 */ /* 0x080fe20000410000 */
[----:B------:R-:W-:Y:S01]  /*fe70*/  FADD.FTZ R173, R196, R6 ;  /* 0x00000006c4ad7221 */ /* 0x000fe20000010000 */
        /* <DEDUP_REMOVED lines=34> */
[C---:B0-----:R-:W-:Y:S01]  /*100a0*/  FADD.FTZ R7, R165.reuse, R7 ;  /* 0x00000007a5077221 */ /* 0x041fe20000010000 */
[----:B------:R-:W-:Y:S01]  /*100b0*/  F2FP.F16.F32.PACK_AB R165, R165, R186 ;  /* 0x000000baa5a5723e */ /* 0x000fe200000000ff */
[----:B------:R-:W-:-:S05]  /*100c0*/  FMUL.FTZ R151, R151, R174 ;  /* 0x000000ae97977220 */ /* 0x000fca0000410000 */
[----:B------:R-:W0:Y:S01]  /*100d0*/  MUFU.EX2 R169, R194 ;  /* 0x000000c200a97308 */ /* 0x000e220000000800 */
[----:B---3--:R-:W-:-:S07]  /*100e0*/  FADD.FTZ R7, R167, R7 ;  /* 0x00000007a7077221 */ /* 0x008fce0000010000 */
[----:B------:R-:W3:Y:S01]  /*100f0*/  MUFU.EX2 R195, R195 ;  /* 0x000000c300c37308 */ /* 0x000ee20000000800 */
[C---:B----4-:R-:W-:Y:S01]  /*10100*/  FADD.FTZ R7, R191.reuse, R7 ;  /* 0x00000007bf077221 */ /* 0x050fe20000010000 */
[----:B------:R-:W-:-:S06]  /*10110*/  F2FP.F16.F32.PACK_AB R167, R191, R167 ;  /* 0x000000a7bfa7723e */ /* 0x000fcc00000000ff */
[----:B------:R-:W4:Y:S01]  /*10120*/  MUFU.EX2 R171, R198 ;  /* 0x000000c600ab7308 */ /* 0x000f220000000800 */
[----:B0-----:R-:W-:-:S07]  /*10130*/  FADD.FTZ R7, R169, R7 ;  /* 0x00000007a9077221 */ /* 0x001fce0000010000 */
[----:B------:R-:W0:Y:S01]  /*10140*/  MUFU.EX2 R170, R197 ;  /* 0x000000c500aa7308 */ /* 0x000e220000000800 */
[C---:B---3--:R-:W-:Y:S01]  /*10150*/  FADD.FTZ R7, R195.reuse, R7 ;  /* 0x00000007c3077221 */ /* 0x048fe20000010000 */
[----:B------:R-:W-:-:S06]  /*10160*/  F2FP.F16.F32.PACK_AB R169, R195, R169 ;  /* 0x000000a9c3a9723e */ /* 0x000fcc00000000ff */
[----:B------:R-:W3:Y:S01]  /*10170*/  MUFU.EX2 R199, R199 ;  /* 0x000000c700c77308 */ /* 0x000ee20000000800 */
[----:B----4-:R-:W-:Y:S01]  /*10180*/  FADD.FTZ R6, R171, R7 ;  /* 0x00000007ab067221 */ /* 0x010fe20000010000 */
[C---:B0-----:R-:W-:Y:S01]  /*10190*/  FADD.FTZ R7, R170.reuse, R173 ;  /* 0x000000adaa077221 */ /* 0x041fe20000010000 */
[----:B------:R-:W-:Y:S02]  /*101a0*/  F2FP.F16.F32.PACK_AB R170, R170, R196 ;  /* 0x000000c4aaaa723e */ /* 0x000fe400000000ff */
[C---:B---3--:R-:W-:Y:S01]  /*101b0*/  FADD.FTZ R6, R199.reuse, R6 ;  /* 0x00000006c7067221 */ /* 0x048fe20000010000 */
[----:B------:R-:W-:Y:S01]  /*101c0*/  F2FP.F16.F32.PACK_AB R171, R199, R171 ;  /* 0x000000abc7ab723e */ /* 0x000fe200000000ff */
[----:B------:R-:W-:Y:S06]  /*101d0*/  @!P0 BRA `(.L_x_14396) ;  /* 0x0000000000048947 */ /* 0x000fec0003800000 */
[----:B------:R-:W-:Y:S01]  /*101e0*/  BPT.TRAP 0x1 ;  /* 0x000000040000795c */ /* 0x000fe20000300000 */
.L_x_14396:
[----:B------:R0:W3:Y:S01]  /*101f0*/  SYNCS.PHASECHK.TRANS64.TRYWAIT P1, [R13+URZ+0x22850], R14 ;  /* 0x0228500e0d0075a7 */ /* 0x0000e2000802017f */
[----:B------:R-:W-:Y:S05]  /*10200*/  @!P0 BRA `(.L_x_14397) ;  /* 0x0000000000048947 */ /* 0x000fea0003800000 */
[----:B------:R-:W-:Y:S01]  /*10210*/  BPT.TRAP 0x1 ;  /* 0x000000040000795c */ /* 0x000fe20000300000 */
.L_x_14397:
[----:B------:R-:W-:Y:S04]  /*10220*/  BSSY B0, `(.L_x_14398) ;  /* 0x0000004000007945 */ /* 0x000fe80003800000 */
[----:B---3--:R-:W-:Y:S05]  /*10230*/  @P1 BRA `(.L_x_14399) ;  /* 0x0000000000081947 */ /* 0x008fea0003800000 */
[----:B------:R-:W3:Y:S02]  /*10240*/  SYNCS.PHASECHK.TRANS64.TRYWAIT P1, [R13+URZ+0x22850], R14 ;  /* 0x0228500e0d0075a7 */ /* 0x000ee4000802017f */
[----:B---3--:R-:W-:Y:S05]  /*10250*/  @!P1 BRA `(.L_x_14400) ;  /* 0x000000ec00a09947 */ /* 0x008fea0003800000 */
.L_x_14399:
[----:B------:R-:W-:Y:S05]  /*10260*/  BSYNC B0 ;  /* 0x0000000000007941 */ /* 0x000fea0003800000 */
.L_x_14398:
[----:B------:R-:W4:Y:S01]  /*10270*/  S2R R174, SR_TID.X ;  /* 0x0000000000ae7919 */ /* 0x000f220000002100 */
[----:B------:R-:W-:Y:S05]  /*10280*/  WARPSYNC.ALL ;  /* 0x0000000000007948 */ /* 0x000fea0003800000 */
[----:B------:R-:W-:Y:S01]  /*10290*/  MOV R172, 0xc00 ;  /* 0x00000c0000ac7802 */ /* 0x000fe20000000f00 */
[----:B------:R-:W-:Y:S02]  /*102a0*/  IMAD.MOV.U32 R173, RZ, RZ, 0x40000040 ;  /* 0x40000040ffad7424 */ /* 0x000fe400078e00ff */
[----:B------:R-:W-:Y:S02]  /*102b0*/  IMAD.MOV.U32 R175, RZ, RZ, 0x40000040 ;  /* 0x40000040ffaf7424 */ /* 0x000fe400078e00ff */
[----:B------:R-:W-:Y:S01]  /*102c0*/  IMAD R172, R23, R172, UR38 ;  /* 0x0000002617ac7e24 */ /* 0x000fe2000f8e02ac */
[----:B------:R-:W-:Y:S01]  /*102d0*/  R2UR UR7, R173 ;  /* 0x00000000ad0772ca */ /* 0x000fe200000e0000 */
[----:B------:R-:W-:-:S03]  /*102e0*/  IMAD.MOV.U32 R173, RZ, RZ, 0x40000040 ;  /* 0x40000040ffad7424 */ /* 0x000fc600078e00ff */
[----:B------:R-:W-:Y:S02]  /*102f0*/  R2UR UR6, R172 ;  /* 0x00000000ac0672ca */ /* 0x000fe400000e0000 */
[----:B----4-:R-:W-:-:S05]  /*10300*/  SHF.R.U32.HI R174, RZ, 0x7, R174 ;  /* 0x00000007ffae7819 */ /* 0x010fca00000116ae */
[----:B01-3--:R-:W-:Y:S02]  /*10310*/  VIADD R14, R174, 0x8 ;  /* 0x00000008ae0e7836 */ /* 0x00bfe40000000000 */
[----:B------:R-:W-:-:S03]  /*10320*/  VIADD R174, R172, 0x80 ;  /* 0x00000080acae7836 */ /* 0x000fc60000000000 */
[----:B------:R0:W-:Y:S06]  /*10330*/  BAR.SYNC.DEFER_BLOCKING R14, 0x100 ;  /* 0x0004000e0000751d */ /* 0x0001ec0000010000 */
        /* <DEDUP_REMOVED lines=18> */
[C---:B------:R-:W-:Y:S01]  /*10460*/  VIADD R152, R172.reuse, 0x200 ;  /* 0x00000200ac987836 */ /* 0x040fe20000000000 */
[----:B------:R-:W-:Y:S01]  /*10470*/  R2UR UR7, R153 ;  /* 0x00000000990772ca */ /* 0x000fe200000e0000 */
[----:B------:R-:W-:Y:S01]  /*10480*/  IMAD.MOV.U32 R153, RZ, RZ, 0x40000040 ;  /* 0x40000040ff997424 */ /* 0x000fe200078e00ff */
[----:B------:R-:W-:Y:S01]  /*10490*/  IADD3 R172, R172, 0x280, RZ ;  /* 0x00000280acac7810 */ /* 0x000fe20007ffe0ff */
[----:B------:R-:W-:Y:S02]  /*104a0*/  WARPGROUP.DEPBAR.LE gsb0, 0x0 ;  /* 0x00008000000079c5 */ /* 0x000fe40000010000 */
[----:B------:R-:W-:-:S15]  /*104b0*/  WARPGROUP.ARRIVE ;  /* 0x00000000000079c5 */ /* 0x000fde0000000000 */
[----:B------:R-:W-:-:S05]  /*104c0*/  NOP ;  /* 0x0000000000007918 */ /* 0x000fca0000000000 */
        /* <DEDUP_REMOVED lines=16> */
.L_x_14401:
[----:B------:R-:W3:Y:S01]  /*105d0*/  LDL R152, [R1+0x10] ;  /* 0x0000100001987983 */ /* 0x000ee20000100800 */
[----:B------:R-:W-:Y:S02]  /*105e0*/  VIADD R13, R13, 0x22860 ;  /* 0x000228600d0d7836 */ /* 0x000fe40000000000 */
[----:B------:R-:W-:Y:S02]  /*105f0*/  IMAD.U32 R14, RZ, RZ, UR41 ;  /* 0x00000029ff0e7e24 */ /* 0x000fe4000f8e00ff */
[----:B------:R-:W-:Y:S02]  /*10600*/  IMAD.MOV.U32 R201, RZ, RZ, R0 ;  /* 0x000000ffffc97224 */ /* 0x000fe400078e0000 */
[----:B------:R-:W-:Y:S01]  /*10610*/  IMAD.MOV.U32 R200, RZ, RZ, R3 ;  /* 0x000000ffffc87224 */ /* 0x000fe200078e0003 */
[----:B------:R-:W-:-:S04]  /*10620*/  PRMT R13, R14, 0x654, R13 ;  /* 0x000006540e0d7816 */ /* 0x000fc8000000000d */
[----:B------:R0:W-:Y:S01]  /*10630*/  SYNCS.ARRIVE.TRANS64.RED.A1T0 RZ, [R13+URZ], RZ ;  /* 0x000000ff0dff79a7 */ /* 0x0001e2000810043f */
[C---:B---3--:R-:W-:Y:S01]  /*10640*/  ISETP.GT.AND P1, PT, R12.reuse, R152, PT ;  /* 0x000000980c00720c */ /* 0x048fe20003f24270 */
[----:B------:R-:W-:-:S12]  /*10650*/  VIADD R12, R12, 0xffffffff ;  /* 0xffffffff0c0c7836 */ /* 0x000fd80000000000 */
[----:B0-----:R-:W-:Y:S05]  /*10660*/  @P1 BRA `(.L_x_14402) ;  /* 0xffffffe000381947 */ /* 0x001fea000383ffff */
.L_x_14390:
[----:B------:R-:W3:Y:S01]  /*10670*/  LDL.LU R13, [R1+0x3c] ;  /* 0x00003c00010d7983 */ /* 0x000ee20000300800 */
[----:B------:R-:W-:Y:S05]  /*10680*/  WARPSYNC.ALL ;  /* 0x0000000000007948 */ /* 0x000fea0003800000 */
[----:B------:R-:W0:Y:S01]  /*10690*/  SHFL.BFLY PT, R4, R7, 0x2, 0x1f ;  /* 0x0c401f0007047f89 */ /* 0x000e2200000e0000 */
[----:B------:R-:W-:Y:S02]  /*106a0*/  IMAD.MOV.U32 R155, RZ, RZ, -0x800000 ;  /* 0xff800000ff9b7424 */ /* 0x000fe400078e00ff */
[----:B------:R-:W-:Y:S02]  /*106b0*/  VIADD R23, R23, 0x1 ;  /* 0x0000000117177836 */ /* 0x000fe40000000000 */
[----:B------:R-:W-:Y:S01]  /*106c0*/  IMAD.MOV.U32 R154, RZ, RZ, -0x800000 ;  /* 0xff800000ff9a7424 */ /* 0x000fe200078e00ff */
[----:B------:R1:W-:Y:S08]  /*106d0*/  BAR.ARV R15, 0x100 ;  /* 0x0004000f0000751d */ /* 0x0003f00000002000 */
[----:B------:R-:W-:Y:S06]  /*106e0*/  BAR.ARV 0x8, 0x180 ;  /* 0x0206000000007b1d */ /* 0x000fec0000002000 */
[----:B------:R-:W-:Y:S01]  /*106f0*/  ISETP.NE.AND P1, PT, R23, 0x2, PT ;  /* 0x000000021700780c */ /* 0x000fe20003f25270 */
[----:B0-----:R-:W-:-:S03]  /*10700*/  FADD.FTZ R4, R4, R7 ;  /* 0x0000000704047221 */ /* 0x001fc60000010000 */
[----:B------:R-:W-:Y:S02]  /*10710*/  SEL R23, R23, RZ, P1 ;  /* 0x000000ff17177207 */ /* 0x000fe40000800000 */
[----:B------:R-:W0:Y:S02]  /*10720*/  SHFL.BFLY PT, R5, R4, 0x1, 0x1f ;  /* 0x0c201f0004057f89 */ /* 0x000e2400000e0000 */
[----:B0-----:R-:W-:Y:S01]  /*10730*/  FADD.FTZ R5, R4, R5 ;  /* 0x0000000504057221 */ /* 0x001fe20000010000 */
[----:B------:R-:W-:-:S04]  /*10740*/  IMAD.MOV.U32 R4, RZ, RZ, RZ ;  /* 0x000000ffff047224 */ /* 0x000fc800078e00ff */
[----:B------:R-:W-:-:S13]  /*10750*/  FSETP.NE.FTZ.AND P0, PT, R5, RZ, PT ;  /* 0x000000ff0500720b */ /* 0x000fda0003f15000 */
[----:B------:R-:W0:Y:S08]  /*10760*/  @P0 MUFU.LG2 R7, R5 ;  /* 0x0000000500070308 */ /* 0x000e300000000c00 */
[----:B------:R4:W5:Y:S02]  /*10770*/  @P0 MUFU.RCP R4, R5 ;  /* 0x0000000500040308 */ /* 0x0009640000001000 */
[----:B----4-:R-:W-:-:S02]  /*10780*/  IMAD.U32 R5, RZ, RZ, UR37 ;  /* 0x00000025ff057e24 */ /* 0x010fc4000f8e00ff */
[----:B0-----:R-:W-:Y:S02]  /*10790*/  @P0 FMUL.FTZ R7, R7, 0.69314718246459960938 ;  /* 0x3f31721807070820 */ /* 0x001fe40000410000 */
[----:B------:R-:W-:-:S04]  /*107a0*/  @P0 FMUL.FTZ R5, R5, 0.69314718246459960938 ;  /* 0x3f31721805050820 */ /* 0x000fc80000410000 */
[----:B------:R-:W-:Y:S01]  /*107b0*/  @P0 FFMA.FTZ R155, R5, R3, R7 ;  /* 0x00000003059b0223 */ /* 0x000fe20000010007 */
[-C--:B-----5:R-:W-:Y:S01]  /*107c0*/  FMUL.FTZ R152, R24, R4.reuse ;  /* 0x0000000418987220 */ /* 0x0a0fe20000410000 */
        /* <DEDUP_REMOVED lines=56> */
[-C--:B------:R-:W-:Y:S01]  /*10b50*/  FMUL.FTZ R128, R128, R4.reuse ;  /* 0x0000000480807220 */ /* 0x080fe20000410000 */
[-C--:B------:R-:W-:Y:S01]  /*10b60*/  FMUL.FTZ R129, R129, R4.reuse ;  /* 0x0000000481817220 */ /* 0x080fe20000410000 */
[----:B------:R-:W-:Y:S01]  /*10b70*/  FSETP.NE.FTZ.AND P0, PT, R5, RZ, PT ;  /* 0x000000ff0500720b */ /* 0x000fe20003f15000 */
        /* <DEDUP_REMOVED lines=9> */
[----:B------:R-:W-:-:S03]  /*10c10*/  FMUL.FTZ R149, R149, R4 ;  /* 0x0000000495957220 */ /* 0x000fc60000410000 */
[----:B------:R-:W0:Y:S08]  /*10c20*/  @P0 MUFU.LG2 R6, R5 ;  /* 0x0000000500060308 */ /* 0x000e300000000c00 */
[----:B------:R4:W5:Y:S02]  /*10c30*/  @P0 MUFU.RCP R3, R5 ;  /* 0x0000000500030308 */ /* 0x0009640000001000 */
[----:B----4-:R-:W-:Y:S01]  /*10c40*/  MOV R5, UR37 ;  /* 0x0000002500057c02 */ /* 0x010fe20008000f00 */
[----:B0-----:R-:W-:-:S04]  /*10c50*/  @P0 FMUL.FTZ R6, R6, 0.69314718246459960938 ;  /* 0x3f31721806060820 */ /* 0x001fc80000410000 */
[----:B------:R-:W-:Y:S01]  /*10c60*/  @P0 FMUL.FTZ R5, R5, 0.69314718246459960938 ;  /* 0x3f31721805050820 */ /* 0x000fe20000410000 */
[----:B-----5:R-:W-:-:S03]  /*10c70*/  FMUL.FTZ R26, R26, R3 ;  /* 0x000000031a1a7220 */ /* 0x020fc60000410000 */
        /* <DEDUP_REMOVED lines=69> */
.L_x_14331:
[----:B------:R-:W-:Y:S05]  /*110d0*/  WARPSYNC.ALL ;  /* 0x0000000000007948 */ /* 0x000fea0003800000 */
[----:B------:R-:W0:Y:S08]  /*110e0*/  S2UR UR41, SR_CgaCtaId ;  /* 0x00000000002979c3 */ /* 0x000e300000008800 */
[----:B------:R-:W-:Y:S06]  /*110f0*/  BAR.SYNC.DEFER_BLOCKING 0x5, 0x180 ;  /* 0x0146000000007b1d */ /* 0x000fec0000010000 */
[----:B------:R-:W-:Y:S01]  /*11100*/  UMOV UR4, 0x400 ;  /* 0x0000040000047882 */ /* 0x000fe20000000000 */
[----:B------:R-:W-:Y:S01]  /*11110*/  BSSY B0, `(.L_x_14403) ;  /* 0x000051e000007945 */ /* 0x000fe20003800000 */
[----:B0-----:R-:W-:-:S06]  /*11120*/  ULEA UR4, UR41, UR4, 0x18 ;  /* 0x0000000429047291 */ /* 0x001fcc000f8ec03f */
[----:B------:R-:W-:-:S05]  /*11130*/  IMAD.U32 R22, RZ, RZ, UR4 ;  /* 0x00000004ff167e24 */ /* 0x000fca000f8e00ff */
[----:B------:R0:W3:Y:S01]  /*11140*/  LDS.128 R4, [R22+0x228d0] ;  /* 0x0228d00016047984 */ /* 0x0000e20000000c00 */
[----:B------:R-:W-:Y:S06]  /*11150*/  BAR.ARV 0x4, 0x180 ;  /* 0x0106000000007b1d */ /* 0x000fec0000002000 */
[----:B------:R-:W-:Y:S05]  /*11160*/  @P0 BRA `(.L_x_14404) ;  /* 0x00000040000c0947 */ /* 0x000fea0003800000 */
[----:B------:R-:W4:Y:S01]  /*11170*/  LDL R3, [R1+0x14c] ;  /* 0x00014c0001037983 */ /* 0x000f220000100800 */
[----:B------:R-:W-:-:S03]  /*11180*/  ULDC UR4, c[0x0][0xad4] ;  /* 0x0002b50000047ab9 */ /* 0x000fc60000000800 */
[----:B------:R-:W3:Y:S01]  /*11190*/  LDL.LU R10, [R1+0x2c] ;  /* 0x00002c00010a7983 */ /* 0x000ee20000300800 */
[----:B------:R-:W2:Y:S01]  /*111a0*/  S2R R0, SR_SWINHI ;  /* 0x0000000000007919 */ /* 0x000ea20000002f00 */
[----:B------:R-:W-:Y:S02]  /*111b0*/  F2FP.F16.F32.PACK_AB R11, R31, R30 ;  /* 0x0000001e1f0b723e */ /* 0x000fe400000000ff */
[----:B------:R-:W-:Y:S01]  /*111c0*/  F2FP.F16.F32.PACK_AB R12, R33, R32 ;  /* 0x00000020210c723e */ /* 0x000fe200000000ff */
[----:B------:R-:W3:Y:S01]  /*111d0*/  LDL.LU R157, [R1+0x34] ;  /* 0x00003400019d7983 */ /* 0x000ee20000300800 */
[----:B-1----:R-:W-:Y:S02]  /*111e0*/  F2FP.F16.F32.PACK_AB R13, R35, R34 ;  /* 0x00000022230d723e */ /* 0x002fe400000000ff */
[----:B------:R-:W-:Y:S01]  /*111f0*/  F2FP.F16.F32.PACK_AB R14, R37, R36 ;  /* 0x00000024250e723e */ /* 0x000fe200000000ff */
[----:B------:R-:W3:Y:S01]  /*11200*/  LDL.LU R156, [R1+0x38] ;  /* 0x00003800019c7983 */ /* 0x000ee20000300800 */
[----:B------:R-:W-:-:S02]  /*11210*/  MOV R20, R22 ;  /* 0x0000001600147202 */ /* 0x000fc40000000f00 */
[----:B--2---:R-:W-:Y:S02]  /*11220*/  MOV R21, R0 ;  /* 0x0000000000157202 */ /* 0x004fe40000000f00 */
[----:B------:R-:W-:Y:S01]  /*11230*/  F2FP.F16.F32.PACK_AB R15, R39, R38 ;  /* 0x00000026270f723e */ /* 0x000fe200000000ff */
[----:B----45:R-:W-:Y:S01]  /*11240*/  IMAD.WIDE R24, R3, 0x2, R20 ;  /* 0x0000000203187825 */ /* 0x030fe200078e0214 */
[----:B---3--:R-:W-:-:S03]  /*11250*/  ISETP.NE.AND P0, PT, R10, RZ, PT ;  /* 0x000000ff0a00720c */ /* 0x008fc60003f05270 */
        /* <DEDUP_REMOVED lines=14> */
[----:B-1----:R-:W-:-:S04]  /*11340*/  IADD3 R8, P0, R24, 0x20, RZ ;  /* 0x0000002018087810 */ /* 0x002fc80007f1e0ff */
[----:B------:R-:W-:Y:S01]  /*11350*/  LOP3.LUT R3, R8, 0x380, RZ, 0xc0, !PT ;  /* 0x0000038008037812 */ /* 0x000fe200078ec0ff */
[----:B------:R-:W-:-:S03]  /*11360*/  IMAD.X R9, RZ, RZ, R25, P0 ;  /* 0x000000ffff097224 */ /* 0x000fc600000e0619 */
[----:B------:R-:W-:-:S04]  /*11370*/  SHF.R.U64 R3, R3, 0x3, RZ ;  /* 0x0000000303037819 */ /* 0x000fc800000012ff */
[----:B------:R-:W-:-:S04]  /*11380*/  LOP3.LUT R8, R3, R8, RZ, 0x3c, !PT ;  /* 0x0000000803087212 */ /* 0x000fc800078e3cff */
[----:B------:R-:W-:-:S05]  /*11390*/  MOV R8, R8 ;  /* 0x0000000800087202 */ /* 0x000fca0000000f00 */
[----:B------:R1:W-:Y:S02]  /*113a0*/  STSM.16.M88.4 [R8], R12 ;  /* 0x0000000c08007844 */ /* 0x0003e40000000200 */
[----:B-1----:R-:W-:-:S04]  /*113b0*/  IADD3 R8, P0, R24, 0x40, RZ ;  /* 0x0000004018087810 */ /* 0x002fc80007f1e0ff */
        /* <DEDUP_REMOVED lines=158> */
[----:B------:R-:W-:-:S07]  /*11da0*/  IADD3.X R11, R156, UR5, RZ, P0, !PT ;  /* 0x000000059c0b7c10 */ /* 0x000fce00087fe4ff */
[----:B------:R-:W5:Y:S01]  /*11db0*/  @P1 LDG.E R8, desc[UR42][R10.64] ;  /* 0x0000002a0a081981 */ /* 0x000f62000c1e1900 */
[----:B------:R-:W-:-:S04]  /*11dc0*/  ISETP.NE.U32.AND P0, PT, RZ, UR6, PT ;  /* 0x00000006ff007c0c */ /* 0x000fc8000bf05070 */
[----:B------:R-:W-:-:S13]  /*11dd0*/  ISETP.NE.AND.EX P0, PT, RZ, UR7, PT, P0 ;  /* 0x00000007ff007c0c */ /* 0x000fda000bf05300 */
[----:B-1----:R-:W-:Y:S01]  /*11de0*/  @P0 IADD3 R12, P2, R157, UR6, RZ ;  /* 0x000000069d0c0c10 */ /* 0x002fe2000ff5e0ff */
[----:B------:R-:W-:-:S03]  /*11df0*/  ULDC UR6, c[0x0][0xa88] ;  /* 0x0002a20000067ab9 */ /* 0x000fc60000000800 */
[----:B------:R-:W-:Y:S02]  /*11e00*/  @P0 IADD3.X R13, R156, UR7, RZ, P2, !PT ;  /* 0x000000079c0d0c10 */ /* 0x000fe400097fe4ff */
[----:B------:R-:W-:Y:S01]  /*11e10*/  ISETP.GT.AND P2, PT, R0, 0x1, PT ;  /* 0x000000010000780c */ /* 0x000fe20003f44270 */
[----:B------:R-:W-:Y:S01]  /*11e20*/  IMAD.MOV.U32 R0, RZ, RZ, 0x9b8 ;  /* 0x000009b8ff007424 */ /* 0x000fe200078e00ff */
[----:B------:R-:W-:-:S04]  /*11e30*/  MOV R9, UR6 ;  /* 0x0000000600097c02 */ /* 0x000fc80008000f00 */
[----:B------:R-:W-:Y:S02]  /*11e40*/  SEL R0, R0, 0x978, P2 ;  /* 0x0000097800007807 */ /* 0x000fe40001000000 */
[----:B------:R1:W5:Y:S02]  /*11e50*/  @P0 LDG.E R9, desc[UR42][R12.64] ;  /* 0x0000002a0c090981 */ /* 0x000364000c1e1900 */
[----:B------:R2:W3:Y:S08]  /*11e60*/  LDC.64 R14, c[0x0][R0+0x220] ;  /* 0x00008800000e7b82 */ /* 0x0004f00000000a00 */
[----:B-1----:R2:W1:Y:S01]  /*11e70*/  LDC.64 R12, c[0x0][R0+0x218] ;  /* 0x00008600000c7b82 */ /* 0x0024620000000a00 */
[----:B------:R-:W-:Y:S05]  /*11e80*/  @P0 BRA `(.L_x_14405) ;  /* 0x0000000000100947 */ /* 0x000fea0003800000 */
[----:B------:R-:W-:Y:S05]  /*11e90*/  @!P1 BRA `(.L_x_14405) ;  /* 0x00000000000c9947 */ /* 0x000fea0003800000 */
[----:B-----5:R-:W4:Y:S04]  /*11ea0*/  LDG.E R9, desc[UR42][R10.64] ;  /* 0x0000002a0a097981 */ /* 0x020f28000c1e1900 */
[----:B------:R-:W4:Y:S02]  /*11eb0*/  LDG.E R10, desc[UR42][R10.64+0x4] ;  /* 0x0000042a0a0a7981 */ /* 0x000f24000c1e1900 */
[----:B----4-:R-:W-:-:S07]  /*11ec0*/  IMAD.IADD R9, R10, 0x1, -R9 ;  /* 0x000000010a097824 */ /* 0x010fce00078e0a09 */
.L_x_14405:
[----:B------:R-:W4:Y:S01]  /*11ed0*/  LDL.LU R4, [R1+0x30] ;  /* 0x0000300001047983 */ /* 0x000f220000300800 */
[----:B------:R-:W0:Y:S03]  /*11ee0*/  LDC R158, c[0x0][0xbe8] ;  /* 0x0002fa00ff9e7b82 */ /* 0x000e260000000800 */
[----:B------:R-:W2:Y:S04]  /*11ef0*/  LDL.LU R3, [R1+0xc0] ;  /* 0x0000c00001037983 */ /* 0x000ea80000300800 */
[----:B------:R-:W3:Y:S04]  /*11f00*/  LDL R159, [R1+0x40] ;  /* 0x00004000019f7983 */ /* 0x000ee80000100800 */
[----:B------:R-:W3:Y:S04]  /*11f10*/  LDL R162, [R1+0x1c] ;  /* 0x00001c0001a27983 */ /* 0x000ee80000100800 */
[----:B------:R-:W3:Y:S04]  /*11f20*/  LDL R161, [R1+0x148] ;  /* 0x0001480001a17983 */ /* 0x000ee80000100800 */
[----:B------:R-:W3:Y:S01]  /*11f30*/  LDL R160, [R1+0xc4] ;  /* 0x0000c40001a07983 */ /* 0x000ee20000100800 */
[----:B------:R-:W3:Y:S01]  /*11f40*/  LDC.64 R10, c[0x0][R0+0x228] ;  /* 0x00008a00000a7b82 */ /* 0x000ee20000000a00 */
[----:B0-----:R-:W-:-:S02]  /*11f50*/  ISETP.NE.AND P1, PT, R158, 0x1, PT ;  /* 0x000000019e00780c */ /* 0x001fc40003f25270 */
[----:B------:R-:W-:-:S04]  /*11f60*/  ISETP.NE.U32.AND P0, PT, RZ, UR4, PT ;  /* 0x00000004ff007c0c */ /* 0x000fc8000bf05070 */
[----:B------:R-:W-:-:S07]  /*11f70*/  ISETP.NE.AND.EX P0, PT, RZ, UR5, PT, P0 ;  /* 0x00000005ff007c0c */ /* 0x000fce000bf05300 */
[----:B------:R-:W0:Y:S01]  /*11f80*/  @P1 LDC R25, c[0x0][0xbec] ;  /* 0x0002fb00ff191b82 */ /* 0x000e220000000800 */
[-C--:B-1----:R-:W-:Y:S02]  /*11f90*/  IMAD R24, R13, R207.reuse, RZ ;  /* 0x000000cf0d187224 */ /* 0x082fe400078e02ff */
[----:B------:R-:W-:-:S05]  /*11fa0*/  IMAD.WIDE.U32 R12, R12, R207, RZ ;  /* 0x000000cf0c0c7225 */ /* 0x000fca00078e00ff */
[----:B------:R-:W1:Y:S01]  /*11fb0*/  @P1 LDC R157, c[0x0][0xbf0] ;  /* 0x0002fc00ff9d1b82 */ /* 0x000e620000000800 */
[----:B------:R-:W-:Y:S01]  /*11fc0*/  IMAD.IADD R156, R13, 0x1, R24 ;  /* 0x000000010d9c7824 */ /* 0x000fe200078e0218 */
[----:B----4-:R-:W-:Y:S02]  /*11fd0*/  SEL R4, R4, RZ, !P0 ;  /* 0x000000ff04047207 */ /* 0x010fe40004000000 */
[----:B--2---:R-:W-:-:S03]  /*11fe0*/  SEL R3, R3, RZ, !P0 ;  /* 0x000000ff03037207 */ /* 0x004fc60004000000 */
[----:B---3--:R-:W-:-:S04]  /*11ff0*/  IMAD R15, R15, R4, RZ ;  /* 0x000000040f0f7224 */ /* 0x008fc800078e02ff */
[C---:B------:R-:W-:Y:S02]  /*12000*/  IMAD R3, R14.reuse, R3, R15 ;  /* 0x000000030e037224 */ /* 0x040fe400078e020f */
[----:B------:R-:W-:-:S04]  /*12010*/  IMAD.WIDE.U32 R14, R14, R4, RZ ;  /* 0x000000040e0e7225 */ /* 0x000fc800078e00ff */
[----:B------:R-:W-:Y:S01]  /*12020*/  IMAD.IADD R15, R15, 0x1, R3 ;  /* 0x000000010f0f7824 */ /* 0x000fe200078e0203 */
[--C-:B-----5:R-:W-:Y:S02]  /*12030*/  IADD3 R14, P0, P3, R14, R12, R8.reuse ;  /* 0x0000000c0e0e7210 */ /* 0x120fe40007b1e008 */
[----:B------:R-:W-:Y:S02]  /*12040*/  SHF.R.S32.HI R3, RZ, 0x1f, R8 ;  /* 0x0000001fff037819 */ /* 0x000fe40000011408 */
[----:B------:R-:W-:Y:S02]  /*12050*/  SEL R12, R159, RZ, P2 ;  /* 0x000000ff9f0c7207 */ /* 0x000fe40001000000 */
[----:B------:R-:W-:Y:S01]  /*12060*/  IADD3.X R15, R15, R156, R3, P0, P3 ;  /* 0x0000009c0f0f7210 */ /* 0x000fe200007e6403 */
[----:B------:R-:W-:Y:S02]  /*12070*/  IMAD.IADD R156, R162, 0x1, R222 ;  /* 0x00000001a29c7824 */ /* 0x000fe400078e02de */
[----:B------:R-:W-:-:S02]  /*12080*/  IMAD R24, R11, R12, RZ ;  /* 0x0000000c0b187224 */ /* 0x000fc400078e02ff */
[----:B------:R-:W-:-:S04]  /*12090*/  IMAD.WIDE.U32 R12, R10, R12, RZ ;  /* 0x0000000c0a0c7225 */ /* 0x000fc800078e00ff */
[----:B0-----:R-:W-:-:S04]  /*120a0*/  @P1 IMAD.HI.U32 R10, R156, R25, RZ ;  /* 0x000000199c0a1227 */ /* 0x001fc800078e00ff */
[----:B------:R-:W-:Y:S01]  /*120b0*/  IMAD.MOV.U32 R25, RZ, RZ, R156 ;  /* 0x000000ffff197224 */ /* 0x000fe200078e009c */
[----:B-1----:R-:W-:Y:S02]  /*120c0*/  @P1 SHF.R.U32.HI R25, RZ, R157, R10 ;  /* 0x0000009dff191219 */ /* 0x002fe4000001160a */
        /* <DEDUP_REMOVED lines=18> */
[----:B------:R-:W-:-:S03]  /*121f0*/  IMAD.IADD R25, R161, 0x1, R222 ;  /* 0x00000001a1197824 */ /* 0x000fc600078e02de */
[----:B------:R-:W0:Y:S04]  /*12200*/  SHFL.IDX PT, R11, R0, RZ, 0x1c1f ;  /* 0x001c1fff000b7589 */ /* 0x000e2800000e0000 */
[----:B------:R-:W-:Y:S04]  /*12210*/  SHFL.IDX PT, R12, R14, 0x1, 0x1c1f ;  /* 0x003c1f000e0c7f89 */ /* 0x000fe800000e0000 */
[----:B------:R1:W2:Y:S01]  /*12220*/  SHFL.IDX PT, R13, R0, 0x1, 0x1c1f ;  /* 0x003c1f00000d7f89 */ /* 0x0002a200000e0000 */
[----:B------:R-:W-:Y:S02]  /*12230*/  LOP3.LUT P0, RZ, R160, 0x3, RZ, 0xc0, !PT ;  /* 0x00000003a0ff7812 */ /* 0x000fe4000780c0ff */
[----:B------:R-:W-:Y:S01]  /*12240*/  IADD3 R24, R25, 0x8, RZ ;  /* 0x0000000819187810 */ /* 0x000fe20007ffe0ff */
[----:B-1----:R-:W-:-:S05]  /*12250*/  IMAD R0, R9, R158, RZ ;  /* 0x0000009e09007224 */ /* 0x002fca00078e02ff */
[-C--:B------:R-:W-:Y:S02]  /*12260*/  ISETP.GE.OR P3, PT, R25, R0.reuse, P0 ;  /* 0x000000001900720c */ /* 0x080fe40000766670 */
[----:B------:R-:W-:-:S11]  /*12270*/  ISETP.GE.OR P0, PT, R24, R0, P0 ;  /* 0x000000001800720c */ /* 0x000fd60000706670 */
[----:B0-----:R0:W-:Y:S04]  /*12280*/  @!P3 ST.E desc[UR42][R10.64], R155 ;  /* 0x0000009b0a00b985 */ /* 0x0011e8000c10192a */
[----:B--2---:R0:W-:Y:S01]  /*12290*/  @!P0 ST.E desc[UR42][R12.64], R154 ;  /* 0x0000009a0c008985 */ /* 0x0041e2000c10192a */
[----:B------:R-:W-:Y:S05]  /*122a0*/  @P2 BRA `(.L_x_14406) ;  /* 0x00000010009c2947 */ /* 0x000fea0003800000 */
[----:B0-----:R-:W0:Y:S01]  /*122b0*/  S2R R11, SR_TID.X ;  /* 0x00000000000b7919 */ /* 0x001e220000002100 */
[----:B------:R-:W-:Y:S01]  /*122c0*/  ULDC.64 UR4, c[0x0][0xaa0] ;  /* 0x0002a80000047ab9 */ /* 0x000fe20000000a00 */
[----:B------:R-:W1:Y:S01]  /*122d0*/  @P1 LDC R15, c[0x0][0xbec] ;  /* 0x0002fb00ff0f1b82 */ /* 0x000e620000000800 */
        /* <DEDUP_REMOVED lines=13> */
[----:B------:R-:W-:Y:S01]  /*123b0*/  IMAD.X R45, RZ, RZ, R21, P5 ;  /* 0x000000ffff2d7224 */ /* 0x000fe200028e0615 */
[C---:B------:R-:W-:Y:S02]  /*123c0*/  IADD3 R65, P5, R20.reuse, 0xa000, RZ ;  /* 0x0000a00014417810 */ /* 0x040fe40007fbe0ff */
[----:B------:R-:W-:Y:S02]  /*123d0*/  IADD3 R41, P4, R20, 0x4000, RZ ;  /* 0x0000400014297810 */ /* 0x000fe40007f9e0ff */
[----:B------:R-:W-:Y:S01]  /*123e0*/  LOP3.LUT R64, R65, 0x380, RZ, 0xc0, !PT ;  /* 0x0000038041407812 */ /* 0x000fe200078ec0ff */
[----:B------:R-:W-:Y:S01]  /*123f0*/  IMAD R3, R3, UR4, RZ ;  /* 0x0000000403037c24 */ /* 0x000fe2000f8e02ff */
[----:B------:R-:W-:Y:S01]  /*12400*/  LOP3.LUT R28, R29, 0x380, RZ, 0xc0, !PT ;  /* 0x000003801d1c7812 */ /* 0x000fe200078ec0ff */
[----:B------:R-:W5:Y:S01]  /*12410*/  LD.E.128 R44, desc[UR42][R44.64] ;  /* 0x0000002a2c2c7980 */ /* 0x000f62000c101d00 */
[----:B------:R-:W-:-:S02]  /*12420*/  LOP3.LUT R32, R33, 0x380, RZ, 0xc0, !PT ;  /* 0x0000038021207812 */ /* 0x000fc400078ec0ff */
[----:B------:R-:W-:Y:S02]  /*12430*/  LOP3.LUT R36, R37, 0x380, RZ, 0xc0, !PT ;  /* 0x0000038025247812 */ /* 0x000fe400078ec0ff */
[----:B------:R-:W-:Y:S02]  /*12440*/  LOP3.LUT R40, R41, 0x380, RZ, 0xc0, !PT ;  /* 0x0000038029287812 */ /* 0x000fe400078ec0ff */
[----:B------:R-:W-:Y:S02]  /*12450*/  SHF.R.U64 R64, R64, 0x3, RZ ;  /* 0x0000000340407819 */ /* 0x000fe400000012ff */
[----:B------:R-:W-:Y:S02]  /*12460*/  SHF.R.U64 R28, R28, 0x3, RZ ;  /* 0x000000031c1c7819 */ /* 0x000fe400000012ff */
[----:B------:R-:W-:Y:S02]  /*12470*/  SHF.R.U64 R32, R32, 0x3, RZ ;  /* 0x0000000320207819 */ /* 0x000fe400000012ff */
[----:B------:R-:W-:-:S02]  /*12480*/  SHF.R.U64 R36, R36, 0x3, RZ ;  /* 0x0000000324247819 */ /* 0x000fc400000012ff */
        /* <DEDUP_REMOVED lines=12> */
[----:B------:R-:W-:Y:S01]  /*12550*/  IMAD R3, R8, UR5, R3 ;  /* 0x0000000508037c24 */ /* 0x000fe2000f8e0203 */
[C---:B------:R-:W-:Y:S01]  /*12560*/  IADD3 R49, P0, R20.reuse, 0x6000, RZ ;  /* 0x0000600014317810 */ /* 0x040fe20007f1e0ff */
[----:B------:R-:W5:Y:S01]  /*12570*/  LD.E.128 R28, desc[UR42][R28.64] ;  /* 0x0000002a1c1c7980 */ /* 0x000f62000c101d00 */
[C---:B------:R-:W-:Y:S01]  /*12580*/  IADD3 R53, P2, R20.reuse, 0x7000, RZ ;  /* 0x0000700014357810 */ /* 0x040fe20007f5e0ff */
[----:B------:R-:W-:Y:S01]  /*12590*/  IMAD.X R85, RZ, RZ, R21, P5 ;  /* 0x000000ffff557224 */ /* 0x000fe200028e0615 */
        /* <DEDUP_REMOVED lines=11> */
[----:B------:R-:W-:-:S02]  /*12650*/  SHF.R.U64 R9, R9, 0x3, RZ ;  /* 0x0000000309097819 */ /* 0x000fc400000012ff */
[----:B------:R-:W-:Y:S02]  /*12660*/  SHF.R.U64 R48, R48, 0x3, RZ ;  /* 0x0000000330307819 */ /* 0x000fe400000012ff */
[----:B------:R-:W-:Y:S02]  /*12670*/  SHF.R.U64 R52, R52, 0x3, RZ ;  /* 0x0000000334347819 */ /* 0x000fe400000012ff */
[----:B------:R-:W-:Y:S02]  /*12680*/  SHF.R.U64 R56, R56, 0x3, RZ ;  /* 0x0000000338387819 */ /* 0x000fe400000012ff */
[----:B------:R-:W-:Y:S02]  /*12690*/  SHF.R.U64 R60, R60, 0x3, RZ ;  /* 0x000000033c3c7819 */ /* 0x000fe400000012ff */
[----:B------:R-:W-:Y:S01]  /*126a0*/  LOP3.LUT R84, R9, R14, RZ, 0x3c, !PT ;  /* 0x0000000e09547212 */ /* 0x000fe200078e3cff */
[----:B------:R-:W-:Y:S01]  /*126b0*/  IMAD.WIDE.U32 R8, R8, UR4, RZ ;  /* 0x0000000408087c25 */ /* 0x000fe2000f8e00ff */
[----:B------:R-:W-:Y:S01]  /*126c0*/  LOP3.LUT R48, R48, R49, RZ, 0x3c, !PT ;  /* 0x0000003130307212 */ /* 0x000fe200078e3cff */
[----:B------:R-:W0:Y:S01]  /*126d0*/  @P1 LDC R14, c[0x0][0xbf0] ;  /* 0x0002fc00ff0e1b82 */ /* 0x000e220000000800 */
[----:B------:R-:W-:Y:S01]  /*126e0*/  LOP3.LUT R52, R52, R53, RZ, 0x3c, !PT ;  /* 0x0000003534347212 */ /* 0x000fe200078e3cff */
[--C-:B------:R-:W-:Y:S01]  /*126f0*/  IMAD.X R49, RZ, RZ, R21.reuse, P0 ;  /* 0x000000ffff317224 */ /* 0x100fe200000e0615 */
[----:B------:R-:W-:Y:S01]  /*12700*/  LOP3.LUT R56, R56, R57, RZ, 0x3c, !PT ;  /* 0x0000003938387212 */ /* 0x000fe200078e3cff */
[--C-:B------:R-:W-:Y:S01]  /*12710*/  IMAD.X R53, RZ, RZ, R21.reuse, P2 ;  /* 0x000000ffff357224 */ /* 0x100fe200010e0615 */
[----:B------:R-:W-:Y:S01]  /*12720*/  LOP3.LUT R60, R60, R61, RZ, 0x3c, !PT ;  /* 0x0000003d3c3c7212 */ /* 0x000fe200078e3cff */
[----:B------:R-:W-:Y:S01]  /*12730*/  IMAD.X R57, RZ, RZ, R21, P3 ;  /* 0x000000ffff397224 */ /* 0x000fe200018e0615 */
[----:B------:R-:W-:Y:S01]  /*12740*/  LOP3.LUT R12, R12, 0xfffffff8, RZ, 0xc0, !PT ;  /* 0xfffffff80c0c7812 */ /* 0x000fe200078ec0ff */
[----:B------:R-:W-:Y:S01]  /*12750*/  IMAD.IADD R9, R9, 0x1, R3 ;  /* 0x0000000109097824 */ /* 0x000fe200078e0203 */
[----:B------:R-:W-:Y:S01]  /*12760*/  IADD3.X R61, RZ, R21, RZ, P4, !PT ;  /* 0x00000015ff3d7210 */ /* 0x000fe200027fe4ff */
[----:B------:R-:W-:Y:S01]  /*12770*/  ULDC.64 UR4, c[0x0][0xae8] ;  /* 0x0002ba0000047ab9 */ /* 0x000fe20000000a00 */
[C---:B------:R-:W-:Y:S01]  /*12780*/  IADD3 R69, P0, R20.reuse, 0xb000, RZ ;  /* 0x0000b00014457810 */ /* 0x040fe20007f1e0ff */
[----:B------:R-:W5:Y:S01]  /*12790*/  LD.E.128 R48, desc[UR42][R48.64] ;  /* 0x0000002a30307980 */ /* 0x000f62000c101d00 */
[----:B------:R-:W-:-:S02]  /*127a0*/  IADD3 R73, P2, R20, 0xc000, RZ ;  /* 0x0000c00014497810 */ /* 0x000fc40007f5e0ff */
[C---:B------:R-:W-:Y:S01]  /*127b0*/  IADD3 R77, P3, R20.reuse, 0xd000, RZ ;  /* 0x0000d000144d7810 */ /* 0x040fe20007f7e0ff */
[----:B------:R-:W-:Y:S01]  /*127c0*/  IMAD.IADD R3, R11, 0x1, -R12 ;  /* 0x000000010b037824 */ /* 0x000fe200078e0a0c */
[----:B------:R-:W-:Y:S01]  /*127d0*/  IADD3 R81, P4, R20, 0xe000, RZ ;  /* 0x0000e00014517810 */ /* 0x000fe20007f9e0ff */
[----:B------:R-:W5:Y:S01]  /*127e0*/  LD.E.128 R52, desc[UR42][R52.64] ;  /* 0x0000002a34347980 */ /* 0x000f62000c101d00 */
[----:B------:R-:W-:Y:S02]  /*127f0*/  LOP3.LUT R68, R69, 0x380, RZ, 0xc0, !PT ;  /* 0x0000038045447812 */ /* 0x000fe400078ec0ff */
[----:B------:R-:W-:Y:S01]  /*12800*/  LOP3.LUT R72, R73, 0x380, RZ, 0xc0, !PT ;  /* 0x0000038049487812 */ /* 0x000fe200078ec0ff */
[----:B------:R-:W5:Y:S01]  /*12810*/  LD.E.128 R56, desc[UR42][R56.64] ;  /* 0x0000002a38387980 */ /* 0x000f62000c101d00 */
[----:B------:R-:W-:Y:S02]  /*12820*/  LOP3.LUT R76, R77, 0x380, RZ, 0xc0, !PT ;  /* 0x000003804d4c7812 */ /* 0x000fe400078ec0ff */
[----:B------:R-:W-:-:S02]  /*12830*/  LOP3.LUT R80, R81, 0x380, RZ, 0xc0, !PT ;  /* 0x0000038051507812 */ /* 0x000fc400078ec0ff */
[----:B------:R-:W-:Y:S01]  /*12840*/  LOP3.LUT R25, R20, 0x380, RZ, 0xc0, !PT ;  /* 0x0000038014197812 */ /* 0x000fe200078ec0ff */
[----:B------:R-:W-:Y:S01]  /*12850*/  IMAD R3, R3, 0x20, R10 ;  /* 0x0000002003037824 */ /* 0x000fe200078e020a */
[----:B------:R-:W-:Y:S01]  /*12860*/  SHF.R.U64 R68, R68, 0x3, RZ ;  /* 0x0000000344447819 */ /* 0x000fe200000012ff */
[----:B------:R-:W5:Y:S01]  /*12870*/  LD.E.128 R60, desc[UR42][R60.64] ;  /* 0x0000002a3c3c7980 */ /* 0x000f62000c101d00 */
[----:B------:R-:W-:Y:S02]  /*12880*/  SHF.R.U64 R72, R72, 0x3, RZ ;  /* 0x0000000348487819 */ /* 0x000fe400000012ff */
[----:B------:R-:W-:Y:S01]  /*12890*/  SHF.R.U64 R76, R76, 0x3, RZ ;  /* 0x000000034c4c7819 */ /* 0x000fe200000012ff */
[----:B------:R-:W5:Y:S01]  /*128a0*/  LD.E.128 R84, desc[UR42][R84.64] ;  /* 0x0000002a54547980 */ /* 0x000f62000c101d00 */
[----:B------:R-:W-:Y:S02]  /*128b0*/  SHF.R.U64 R80, R80, 0x3, RZ ;  /* 0x0000000350507819 */ /* 0x000fe400000012ff */
[----:B------:R-:W-:Y:S01]  /*128c0*/  SHF.R.U64 R25, R25, 0x3, RZ ;  /* 0x0000000319197819 */ /* 0x000fe200000012ff */
[----:B------:R-:W-:Y:S01]  /*128d0*/  IMAD.WIDE.U32 R8, R207, UR4, R8 ;  /* 0x00000004cf087c25 */ /* 0x000fe2000f8e0008 */
        /* <DEDUP_REMOVED lines=9> */
[----:B------:R-:W-:Y:S01]  /*12970*/  IADD3 R12, R222, R3, RZ ;  /* 0x00000003de0c7210 */ /* 0x000fe20007ffe0ff */
[----:B------:R-:W-:Y:S01]  /*12980*/  IMAD.MOV.U32 R25, RZ, RZ, R21 ;  /* 0x000000ffff197224 */ /* 0x000fe200078e0015 */
[----:B------:R-:W-:Y:S01]  /*12990*/  SHF.R.S32.HI R13, RZ, 0x1f, R4 ;  /* 0x0000001fff0d7819 */ /* 0x000fe20000011404 */
[----:B------:R-:W-:Y:S01]  /*129a0*/  IMAD R9, R207, UR5, R9 ;  /* 0x00000005cf097c24 */ /* 0x000fe2000f8e0209 */
[----:B------:R-:W-:Y:S01]  /*129b0*/  ULDC.64 UR4, c[0x0][0xaf0] ;  /* 0x0002bc0000047ab9 */ /* 0x000fe20000000a00 */
[----:B-1----:R-:W-:Y:S01]  /*129c0*/  @P1 IMAD.HI.U32 R3, R12, R15, RZ ;  /* 0x0000000f0c031227 */ /* 0x002fe200078e00ff */
[----:B------:R-:W5:Y:S03]  /*129d0*/  LD.E.128 R68, desc[UR42][R68.64] ;  /* 0x0000002a44447980 */ /* 0x000f66000c101d00 */
[----:B------:R-:W-:Y:S01]  /*129e0*/  IMAD R13, R13, UR4, RZ ;  /* 0x000000040d0d7c24 */ /* 0x000fe2000f8e02ff */
[----:B------:R-:W5:Y:S01]  /*129f0*/  LD.E.128 R24, desc[UR42][R24.64] ;  /* 0x0000002a18187980 */ /* 0x000f62000c101d00 */
[----:B------:R-:W-:-:S03]  /*12a00*/  IMAD.MOV.U32 R11, RZ, RZ, R12 ;  /* 0x000000ffff0b7224 */ /* 0x000fc600078e000c */
[----:B------:R-:W5:Y:S01]  /*12a10*/  LD.E.128 R72, desc[UR42][R72.64] ;  /* 0x0000002a48487980 */ /* 0x000f62000c101d00 */
[----:B------:R-:W-:-:S03]  /*12a20*/  IMAD R13, R4, UR5, R13 ;  /* 0x00000005040d7c24 */ /* 0x000fc6000f8e020d */
[----:B------:R-:W5:Y:S01]  /*12a30*/  LD.E.128 R76, desc[UR42][R76.64] ;  /* 0x0000002a4c4c7980 */ /* 0x000f62000c101d00 */
[----:B------:R-:W-:-:S03]  /*12a40*/  IMAD.WIDE.U32 R8, R4, UR4, R8 ;  /* 0x0000000404087c25 */ /* 0x000fc6000f8e0008 */
[----:B------:R-:W5:Y:S01]  /*12a50*/  LD.E.128 R80, desc[UR42][R80.64] ;  /* 0x0000002a50507980 */ /* 0x000f62000c101d00 */
[----:B0-----:R-:W-:Y:S01]  /*12a60*/  @P1 SHF.R.U32.HI R11, RZ, R14, R3 ;  /* 0x0000000eff0b1219 */ /* 0x001fe20000011603 */
[----:B------:R-:W-:Y:S01]  /*12a70*/  ULDC.64 UR4, c[0x0][0xae0] ;  /* 0x0002b80000047ab9 */ /* 0x000fe20000000a00 */
[----:B------:R-:W-:Y:S01]  /*12a80*/  @!PT LDS RZ, [RZ] ;  /* 0x00000000fffff984 */ /* 0x000fe20000000800 */
[----:B------:R-:W-:Y:S01]  /*12a90*/  @!PT LDS RZ, [RZ] ;  /* 0x00000000fffff984 */ /* 0x000fe20000000800 */
[----:B------:R-:W-:Y:S01]  /*12aa0*/  @!PT LDS RZ, [RZ] ;  /* 0x00000000fffff984 */ /* 0x000fe20000000800 */
[----:B------:R-:W-:Y:S01]  /*12ab0*/  @!PT LDS RZ, [RZ] ;  /* 0x00000000fffff984 */ /* 0x000fe20000000800 */
[----:B------:R0:W-:Y:S06]  /*12ac0*/  MEMBAR.ALL.CTA ;  /* 0x0000000000007992 */ /* 0x0001ec0000008000 */
[----:B0-----:R-:W0:Y:S01]  /*12ad0*/  FENCE.VIEW.ASYNC.S ;  /* 0x00000000000073c6 */ /* 0x001e220000000000 */
[----:B------:R-:W-:Y:S01]  /*12ae0*/  IMAD.IADD R9, R9, 0x1, R13 ;  /* 0x0000000109097824 */ /* 0x000fe200078e020d */
[--C-:B------:R-:W-:Y:S01]  /*12af0*/  SHF.R.S32.HI R3, RZ, 0x1f, R11.reuse ;  /* 0x0000001fff037819 */ /* 0x100fe2000001140b */
[----:B------:R-:W-:-:S04]  /*12b00*/  IMAD.MOV R13, RZ, RZ, -R11 ;  /* 0x000000ffff0d7224 */ /* 0x000fc800078e0a0b */
[----:B------:R-:W-:Y:S02]  /*12b10*/  IMAD R4, R3, UR4, RZ ;  /* 0x0000000403047c24 */ /* 0x000fe4000f8e02ff */
[----:B------:R-:W-:Y:S02]  /*12b20*/  IMAD R13, R158, R13, R12 ;  /* 0x0000000d9e0d7224 */ /* 0x000fe400078e020c */
[----:B------:R-:W-:-:S04]  /*12b30*/  IMAD.WIDE.U32 R8, R11, UR4, R8 ;  /* 0x000000040b087c25 */ /* 0x000fc8000f8e0008 */
[----:B------:R-:W-:Y:S02]  /*12b40*/  VIADD R3, R22, 0x22820 ;  /* 0x0002282016037836 */ /* 0x000fe40000000000 */
[----:B------:R-:W-:Y:S01]  /*12b50*/  IMAD R11, R11, UR5, R4 ;  /* 0x000000050b0b7c24 */ /* 0x000fe2000f8e0204 */
[----:B------:R-:W-:Y:S01]  /*12b60*/  SHF.R.S32.HI R4, RZ, 0x1f, R13 ;  /* 0x0000001fff047819 */ /* 0x000fe2000001140d */
[----:B------:R-:W-:Y:S01]  /*12b70*/  ULDC.64 UR4, c[0x0][0xad8] ;  /* 0x0002b60000047ab9 */ /* 0x000fe20000000a00 */
[----:B------:R-:W-:Y:S01]  /*12b80*/  PRMT R3, RZ, 0x654, R3 ;  /* 0x00000654ff037816 */ /* 0x000fe20000000003 */
[----:B------:R-:W-:Y:S02]  /*12b90*/  IMAD.IADD R9, R9, 0x1, R11 ;  /* 0x0000000109097824 */ /* 0x000fe400078e020b */
[----:B------:R-:W-:Y:S01]  /*12ba0*/  IMAD R4, R4, UR4, RZ ;  /* 0x0000000404047c24 */ /* 0x000fe2000f8e02ff */
[----:B0-----:R0:W-:Y:S01]  /*12bb0*/  SYNCS.ARRIVE.TRANS64.RED.A1T0 RZ, [R3+URZ], RZ ;  /* 0x000000ff03ff79a7 */ /* 0x0011e2000810043f */
[----:B------:R-:W-:-:S04]  /*12bc0*/  IMAD.WIDE.U32 R8, R13, UR4, R8 ;  /* 0x000000040d087c25 */ /* 0x000fc8000f8e0008 */
[----:B0-----:R-:W-:Y:S01]  /*12bd0*/  IMAD R3, R13, UR5, R4 ;  /* 0x000000050d037c24 */ /* 0x001fe2000f8e0204 */
        /* <DEDUP_REMOVED lines=8> */
.L_x_14617:
[----:B------:R-:W-:Y:S01]  /*12c60*/  IMAD.IADD R21, R10, 0x1, R222 ;  /* 0x000000010a157824 */ /* 0x000fe200078e02de */
        /* <DEDUP_REMOVED lines=17> */
[-C--:B------:R-:W-:Y:S02]  /*12d80*/  @!P2 LEA R10, P4, R15, R14.reuse, 0x1 ;  /* 0x0000000e0f0aa211 */ /* 0x080fe400078808ff */
[----:B-1----:R-:W-:Y:S02]  /*12d90*/  @!P3 LEA.HI.X R9, R212, R3, R12, 0x1, P5 ;  /* 0x00000003d409b211 */ /* 0x002fe400028f0c0c */
[----:B------:R-:W-:-:S02]  /*12da0*/  @!P1 LEA R12, P5, R90, R14, 0x1 ;  /* 0x0000000e5a0c9211 */ /* 0x000fc400078a08ff */
[----:B------:R-:W-:Y:S01]  /*12db0*/  SHF.R.S32.HI R91, RZ, 0x1f, R91 ;  /* 0x0000001fff5b7819 */ /* 0x000fe2000001145b */
[----:B-----5:R3:W-:Y:S01]  /*12dc0*/  @!P3 ST.E.128 desc[UR42][R8.64], R24 ;  /* 0x000000180800b985 */ /* 0x0207e2000c101d2a */
[-C--:B------:R-:W-:Y:S02]  /*12dd0*/  @!P2 LEA.HI.X R11, R15, R3.reuse, R92, 0x1, P4 ;  /* 0x000000030f0ba211 */ /* 0x080fe400020f0c5c */
[----:B------:R-:W-:Y:S02]  /*12de0*/  SHF.R.S32.HI R89, RZ, 0x1f, R89 ;  /* 0x0000001fff597819 */ /* 0x000fe40000011459 */
[----:B------:R-:W-:Y:S01]  /*12df0*/  @!P0 LEA R14, P4, R88, R14, 0x1 ;  /* 0x0000000e580e8211 */ /* 0x000fe200078808ff */
[----:B------:R3:W-:Y:S01]  /*12e00*/  @!P2 ST.E.128 desc[UR42][R10.64], R40 ;  /* 0x000000280a00a985 */ /* 0x0007e2000c101d2a */
[-C--:B------:R-:W-:Y:S02]  /*12e10*/  @!P1 LEA.HI.X R13, R90, R3.reuse, R91, 0x1, P5 ;  /* 0x000000035a0d9211 */ /* 0x080fe400028f0c5b */
[----:B------:R-:W-:-:S03]  /*12e20*/  @!P0 LEA.HI.X R15, R88, R3, R89, 0x1, P4 ;  /* 0x00000003580f8211 */ /* 0x000fc600020f0c59 */
[----:B------:R3:W-:Y:S04]  /*12e30*/  @!P1 ST.E.128 desc[UR42][R12.64], R56 ;  /* 0x000000380c009985 */ /* 0x0007e8000c101d2a */
[----:B------:R3:W-:Y:S02]  /*12e40*/  @!P0 ST.E.128 desc[UR42][R14.64], R72 ;  /* 0x000000480e008985 */ /* 0x0007e4000c101d2a */
.L_x_14409:
[----:B------:R-:W-:Y:S05]  /*12e50*/  BSYNC B1 ;  /* 0x0000000000017941 */ /* 0x000fea0003800000 */
.L_x_14408:
[----:B------:R-:W-:-:S03]  /*12e60*/  UMOV UR4, 0xffffffff ;  /* 0xffffffff00047882 */ /* 0x000fc60000000000 */
[----:B------:R-:W-:Y:S05]  /*12e70*/  BRA.DIV UR4, `(.L_x_14410) ;  /* 0x000000c204e07947 */ /* 0x000fea000b800000 */
[----:B-1----:R1:W4:Y:S04]  /*12e80*/  SHFL.IDX PT, R3, R20, 0x1, 0x181f ;  /* 0x00381f0014037f89 */ /* 0x00232800000e0000 */
[----:B--23--:R1:W2:Y:S02]  /*12e90*/  SHFL.IDX PT, R14, R4, 0x1, 0x181f ;  /* 0x00381f00040e7f89 */ /* 0x00c2a400000e0000 */
.L_x_14621:
[----:B------:R-:W-:Y:S01]  /*12ea0*/  VIADD R9, R21, 0x20 ;  /* 0x0000002015097836 */ /* 0x000fe20000000000 */
[----:B------:R-:W-:Y:S04]  /*12eb0*/  BSSY B1, `(.L_x_14411) ;  /* 0x000001e000017945 */ /* 0x000fe80003800000 */
[----:B------:R-:W-:-:S13]  /*12ec0*/  ISETP.GE.AND P0, PT, R9, R0, PT ;  /* 0x000000000900720c */ /* 0x000fda0003f06270 */
[----:B------:R-:W-:Y:S05]  /*12ed0*/  @P0 BRA `(.L_x_14412) ;  /* 0x00000000006c0947 */ /* 0x000fea0003800000 */
[C---:B------:R-:W-:Y:S01]  /*12ee0*/  VIADD R15, R212.reuse, 0x40 ;  /* 0x00000040d40f7836 */ /* 0x040fe20000000000 */
[----:B------:R-:W-:Y:S01]  /*12ef0*/  ULDC UR4, c[0x0][0xac8] ;  /* 0x0002b20000047ab9 */ /* 0x000fe20000000800 */
[C---:B-----5:R-:W-:Y:S01]  /*12f00*/  VIADD R26, R212.reuse, 0x80 ;  /* 0x00000080d41a7836 */ /* 0x060fe20000000000 */
[C---:B------:R-:W-:Y:S01]  /*12f10*/  ISETP.GE.AND P3, PT, R212.reuse, UR4, PT ;  /* 0x00000004d4007c0c */ /* 0x040fe2000bf66270 */
[C---:B------:R-:W-:Y:S01]  /*12f20*/  VIADD R24, R212.reuse, 0xc0 ;  /* 0x000000c0d4187836 */ /* 0x040fe20000000000 */
[----:B------:R-:W-:Y:S01]  /*12f30*/  ISETP.GE.AND P2, PT, R15, UR4, PT ;  /* 0x000000040f007c0c */ /* 0x000fe2000bf46270 */
[----:B------:R-:W-:Y:S01]  /*12f40*/  VIADD R40, R212, 0x40 ;  /* 0x00000040d4287836 */ /* 0x000fe20000000000 */
[----:B------:R-:W-:Y:S01]  /*12f50*/  ISETP.GE.AND P1, PT, R26, UR4, PT ;  /* 0x000000041a007c0c */ /* 0x000fe2000bf26270 */
[----:B------:R-:W-:Y:S01]  /*12f60*/  VIADD R27, R212, 0x80 ;  /* 0x00000080d41b7836 */ /* 0x000fe20000000000 */
[----:B------:R-:W-:Y:S01]  /*12f70*/  ISETP.GE.AND P0, PT, R24, UR4, PT ;  /* 0x0000000418007c0c */ /* 0x000fe2000bf06270 */
[----:B------:R-:W-:Y:S01]  /*12f80*/  VIADD R25, R212, 0xc0 ;  /* 0x000000c0d4197836 */ /* 0x000fe20000000000 */
[----:B------:R-:W-:-:S02]  /*12f90*/  SHF.R.S32.HI R12, RZ, 0x1f, R212 ;  /* 0x0000001fff0c7819 */ /* 0x000fc400000114d4 */
[----:B------:R-:W-:Y:S02]  /*12fa0*/  SHF.R.S32.HI R40, RZ, 0x1f, R40 ;  /* 0x0000001fff287819 */ /* 0x000fe40000011428 */
[----:B------:R-:W-:Y:S02]  /*12fb0*/  SHF.R.S32.HI R27, RZ, 0x1f, R27 ;  /* 0x0000001fff1b7819 */ /* 0x000fe4000001141b */
[CC--:B--2---:R-:W-:Y:S02]  /*12fc0*/  @!P3 LEA R8, P5, R212.reuse, R14.reuse, 0x1 ;  /* 0x0000000ed408b211 */ /* 0x0c4fe400078a08ff */
[-C--:B------:R-:W-:Y:S02]  /*12fd0*/  @!P2 LEA R10, P4, R15, R14.reuse, 0x1 ;  /* 0x0000000e0f0aa211 */ /* 0x080fe400078808ff */
[----:B----4-:R-:W-:Y:S02]  /*12fe0*/  @!P3 LEA.HI.X R9, R212, R3, R12, 0x1, P5 ;  /* 0x00000003d409b211 */ /* 0x010fe400028f0c0c */
[----:B------:R-:W-:-:S02]  /*12ff0*/  @!P1 LEA R12, P5, R26, R14, 0x1 ;  /* 0x0000000e1a0c9211 */ /* 0x000fc400078a08ff */
[-C--:B------:R-:W-:Y:S01]  /*13000*/  @!P2 LEA.HI.X R11, R15, R3.reuse, R40, 0x1, P4 ;  /* 0x000000030f0ba211 */ /* 0x080fe200020f0c28 */
[----:B------:R3:W-:Y:S01]  /*13010*/  @!P3 ST.E.128 desc[UR42][R8.64], R28 ;  /* 0x0000001c0800b985 */ /* 0x0007e2000c101d2a */
[----:B------:R-:W-:Y:S02]  /*13020*/  SHF.R.S32.HI R25, RZ, 0x1f, R25 ;  /* 0x0000001fff197819 */ /* 0x000fe40000011419 */
[----:B------:R-:W-:Y:S01]  /*13030*/  @!P0 LEA R14, P4, R24, R14, 0x1 ;  /* 0x0000000e180e8211 */ /* 0x000fe200078808ff */
[----:B------:R3:W-:Y:S01]  /*13040*/  @!P2 ST.E.128 desc[UR42][R10.64], R44 ;  /* 0x0000002c0a00a985 */ /* 0x0007e2000c101d2a */
[-C--:B------:R-:W-:Y:S02]  /*13050*/  @!P1 LEA.HI.X R13, R26, R3.reuse, R27, 0x1, P5 ;  /* 0x000000031a0d9211 */ /* 0x080fe400028f0c1b */
[----:B------:R-:W-:-:S03]  /*13060*/  @!P0 LEA.HI.X R15, R24, R3, R25, 0x1, P4 ;  /* 0x00000003180f8211 */ /* 0x000fc600020f0c19 */
[----:B------:R3:W-:Y:S04]  /*13070*/  @!P1 ST.E.128 desc[UR42][R12.64], R60 ;  /* 0x0000003c0c009985 */ /* 0x0007e8000c101d2a */
[----:B------:R3:W-:Y:S02]  /*13080*/  @!P0 ST.E.128 desc[UR42][R14.64], R76 ;  /* 0x0000004c0e008985 */ /* 0x0007e4000c101d2a */
.L_x_14412:
[----:B------:R-:W-:Y:S05]  /*13090*/  BSYNC B1 ;  /* 0x0000000000017941 */ /* 0x000fea0003800000 */
.L_x_14411:
[----:B------:R-:W-:-:S03]  /*130a0*/  UMOV UR4, 0xffffffff ;  /* 0xffffffff00047882 */ /* 0x000fc60000000000 */
[----:B------:R-:W-:Y:S05]  /*130b0*/  BRA.DIV UR4, `(.L_x_14413) ;  /* 0x000000c204987947 */ /* 0x000fea000b800000 */
[----:B----4-:R4:W0:Y:S04]  /*130c0*/  SHFL.IDX PT, R3, R20, 0x2, 0x181f ;  /* 0x00581f0014037f89 */ /* 0x01082800000e0000 */
[----:B--23--:R4:W2:Y:S02]  /*130d0*/  SHFL.IDX PT, R14, R4, 0x2, 0x181f ;  /* 0x00581f00040e7f89 */ /* 0x00c8a400000e0000 */
.L_x_14625:
[----:B------:R-:W-:Y:S01]  /*130e0*/  VIADD R9, R21, 0x40 ;  /* 0x0000004015097836 */ /* 0x000fe20000000000 */
[----:B------:R-:W-:Y:S04]  /*130f0*/  BSSY B1, `(.L_x_14414) ;  /* 0x000001e000017945 */ /* 0x000fe80003800000 */
[----:B------:R-:W-:-:S13]  /*13100*/  ISETP.GE.AND P0, PT, R9, R0, PT ;  /* 0x000000000900720c */ /* 0x000fda0003f06270 */
[----:B------:R-:W-:Y:S05]  /*13110*/  @P0 BRA `(.L_x_14415) ;  /* 0x00000000006c0947 */ /* 0x000fea0003800000 */
[C---:B------:R-:W-:Y:S01]  /*13120*/  IADD3 R15, R212.reuse, 0x40, RZ ;  /* 0x00000040d40f7810 */ /* 0x040fe20007ffe0ff */
        /* <DEDUP_REMOVED lines=15> */
[----:B0-----:R-:W-:Y:S02]  /*13220*/  @!P3 LEA.HI.X R9, R212, R3, R12, 0x1, P5 ;  /* 0x00000003d409b211 */ /* 0x001fe400028f0c0c */
        /* <DEDUP_REMOVED lines=10> */
.L_x_14415:
[----:B------:R-:W-:Y:S05]  /*132d0*/  BSYNC B1 ;  /* 0x0000000000017941 */ /* 0x000fea0003800000 */
.L_x_14414:
[----:B------:R-:W-:-:S03]  /*132e0*/  UMOV UR4, 0xffffffff ;  /* 0xffffffff00047882 */ /* 0x000fc60000000000 */
[----:B------:R-:W-:Y:S05]  /*132f0*/  BRA.DIV UR4, `(.L_x_14416) ;  /* 0x000000c204507947 */ /* 0x000fea000b800000 */
[----:B0-----:R0:W0:Y:S04]  /*13300*/  SHFL.IDX PT, R3, R20, 0x3, 0x181f ;  /* 0x00781f0014037f89 */ /* 0x00102800000e0000 */
[----:B--23--:R2:W3:Y:S02]  /*13310*/  SHFL.IDX PT, R14, R4, 0x3, 0x181f ;  /* 0x00781f00040e7f89 */ /* 0x00c4e400000e0000 */
.L_x_14629:
[----:B------:R-:W-:-:S05]  /*13320*/  VIADD R9, R21, 0x60 ;  /* 0x0000006015097836 */ /* 0x000fca0000000000 */
[----:B------:R-:W-:-:S13]  /*13330*/  ISETP.GE.AND P0, PT, R9, R0, PT ;  /* 0x000000000900720c */ /* 0x000fda0003f06270 */
[----:B------:R-:W-:Y:S05]  /*13340*/  @P0 BRA `(.L_x_14417) ;  /* 0x0000002c00e80947 */ /* 0x000fea0003800000 */
[C---:B01--4-:R-:W-:Y:S01]  /*13350*/  VIADD R20, R212.reuse, 0x40 ;  /* 0x00000040d4147836 */ /* 0x053fe20000000000 */
[----:B------:R-:W-:Y:S01]  /*13360*/  ULDC UR4, c[0x0][0xac8] ;  /* 0x0002b20000047ab9 */ /* 0x000fe20000000800 */
[C---:B--2---:R-:W-:Y:S01]  /*13370*/  VIADD R4, R212.reuse, 0x80 ;  /* 0x00000080d4047836 */ /* 0x044fe20000000000 */
[C---:B------:R-:W-:Y:S01]  /*13380*/  ISETP.GE.AND P3, PT, R212.reuse, UR4, PT ;  /* 0x00000004d4007c0c */ /* 0x040fe2000bf66270 */
[----:B-----5:R-:W-:Y:S01]  /*13390*/  VIADD R24, R212, 0x40 ;  /* 0x00000040d4187836 */ /* 0x020fe20000000000 */
[----:B------:R-:W-:Y:S01]  /*133a0*/  ISETP.GE.AND P4, PT, R20, UR4, PT ;  /* 0x0000000414007c0c */ /* 0x000fe2000bf86270 */
[----:B------:R-:W-:Y:S01]  /*133b0*/  VIADD R15, R212, 0x80 ;  /* 0x00000080d40f7836 */ /* 0x000fe20000000000 */
[----:B------:R-:W-:Y:S02]  /*133c0*/  ISETP.GE.AND P5, PT, R4, UR4, PT ;  /* 0x0000000404007c0c */ /* 0x000fe4000bfa6270 */
[----:B------:R-:W-:Y:S02]  /*133d0*/  SHF.R.S32.HI R25, RZ, 0x1f, R212 ;  /* 0x0000001fff197819 */ /* 0x000fe400000114d4 */
[----:B------:R-:W-:-:S02]  /*133e0*/  SHF.R.S32.HI R24, RZ, 0x1f, R24 ;  /* 0x0000001fff187819 */ /* 0x000fc40000011418 */
[----:B------:R-:W-:-:S03]  /*133f0*/  SHF.R.S32.HI R15, RZ, 0x1f, R15 ;  /* 0x0000001fff0f7819 */ /* 0x000fc6000001140f */
[-C--:B---3--:R-:W-:Y:S02]  /*13400*/  @!P3 LEA R8, P0, R212, R14.reuse, 0x1 ;  /* 0x0000000ed408b211 */ /* 0x088fe400078008ff */
[-C--:B------:R-:W-:Y:S02]  /*13410*/  @!P4 LEA R10, P1, R20, R14.reuse, 0x1 ;  /* 0x0000000e140ac211 */ /* 0x080fe400078208ff */
[----:B------:R-:W-:Y:S02]  /*13420*/  @!P5 LEA R12, P2, R4, R14, 0x1 ;  /* 0x0000000e040cd211 */ /* 0x000fe400078408ff */
[-C--:B------:R-:W-:Y:S02]  /*13430*/  @!P3 LEA.HI.X R9, R212, R3.reuse, R25, 0x1, P0 ;  /* 0x00000003d409b211 */ /* 0x080fe400000f0c19 */
[-C--:B------:R-:W-:Y:S02]  /*13440*/  @!P4 LEA.HI.X R11, R20, R3.reuse, R24, 0x1, P1 ;  /* 0x00000003140bc211 */ /* 0x080fe400008f0c18 */
[----:B------:R-:W-:Y:S01]  /*13450*/  @!P5 LEA.HI.X R13, R4, R3, R15, 0x1, P2 ;  /* 0x00000003040dd211 */ /* 0x000fe200010f0c0f */
[----:B------:R0:W-:Y:S01]  /*13460*/  @!P3 ST.E.128 desc[UR42][R8.64], R36 ;  /* 0x000000240800b985 */ /* 0x0001e2000c101d2a */
[----:B------:R-:W-:-:S03]  /*13470*/  IADD3 R4, R212, 0xc0, RZ ;  /* 0x000000c0d4047810 */ /* 0x000fc60007ffe0ff */
[----:B------:R0:W-:Y:S01]  /*13480*/  @!P4 ST.E.128 desc[UR42][R10.64], R52 ;  /* 0x000000340a00c985 */ /* 0x0001e2000c101d2a */
[----:B------:R-:W-:-:S03]  /*13490*/  ISETP.GE.AND P0, PT, R4, UR4, PT ;  /* 0x0000000404007c0c */ /* 0x000fc6000bf06270 */
[----:B------:R0:W-:Y:S10]  /*134a0*/  @!P5 ST.E.128 desc[UR42][R12.64], R68 ;  /* 0x000000440c00d985 */ /* 0x0001f4000c101d2a */
[----:B------:R-:W-:Y:S05]  /*134b0*/  @P0 BRA `(.L_x_14417) ;  /* 0x0000002c008c0947 */ /* 0x000fea0003800000 */
[----:B------:R-:W-:Y:S01]  /*134c0*/  VIADD R20, R212, 0xc0 ;  /* 0x000000c0d4147836 */ /* 0x000fe20000000000 */
[----:B------:R-:W-:-:S04]  /*134d0*/  LEA R14, P0, R4, R14, 0x1 ;  /* 0x0000000e040e7211 */ /* 0x000fc800078008ff */
[----:B------:R-:W-:-:S04]  /*134e0*/  SHF.R.S32.HI R20, RZ, 0x1f, R20 ;  /* 0x0000001fff147819 */ /* 0x000fc80000011414 */
[----:B------:R-:W-:-:S05]  /*134f0*/  LEA.HI.X R15, R4, R3, R20, 0x1, P0 ;  /* 0x00000003040f7211 */ /* 0x000fca00000f0c14 */
[----:B------:R1:W-:Y:S01]  /*13500*/  ST.E.128 desc[UR42][R14.64], R84 ;  /* 0x000000540e007985 */ /* 0x0003e2000c101d2a */
[----:B------:R-:W-:Y:S05]  /*13510*/  BRA `(.L_x_14417) ;  /* 0x0000002c00747947 */ /* 0x000fea0003800000 */
.L_x_14406:
        /* <DEDUP_REMOVED lines=29> */
[----:B------:R-:W-:Y:S01]  /*136f0*/  ULDC.64 UR4, c[0x0][0xb28] ;  /* 0x0002ca0000047ab9 */ /* 0x000fe20000000a00 */
[----:B------:R-:W-:Y:S02]  /*13700*/  VIADD R10, R22, 0x22820 ;  /* 0x00022820160a7836 */ /* 0x000fe40000000000 */
[----:B------:R-:W-:Y:S01]  /*13710*/  IMAD.IADD R9, R9, 0x1, R4 ;  /* 0x0000000109097824 */ /* 0x000fe200078e0204 */
[----:B------:R-:W-:Y:S02]  /*13720*/  SHF.R.S32.HI R4, RZ, 0x1f, R3 ;  /* 0x0000001fff047819 */ /* 0x000fe40000011403 */
[----:B------:R-:W-:Y:S01]  /*13730*/  PRMT R10, RZ, 0x654, R10 ;  /* 0x00000654ff0a7816 */ /* 0x000fe2000000000a */
[----:B------:R-:W-:-:S03]  /*13740*/  IMAD.WIDE.U32 R8, R3, UR4, R8 ;  /* 0x0000000403087c25 */ /* 0x000fc6000f8e0008 */
[----:B------:R0:W-:Y:S01]  /*13750*/  SYNCS.ARRIVE.TRANS64.RED.A1T0 RZ, [R10+URZ], RZ ;  /* 0x000000ff0aff79a7 */ /* 0x0001e2000810043f */
        /* <DEDUP_REMOVED lines=10> */
.L_x_14632:
        /* <DEDUP_REMOVED lines=28> */
[----:B------:R1:W-:Y:S04]  /*139c0*/  @!P0 ST.E.64 desc[UR42][R8.64], R28 ;  /* 0x0000001c08008985 */ /* 0x0003e8000c101b2a */
[----:B------:R-:W5:Y:S04]  /*139d0*/  LDL R13, [R1+0xa0] ;  /* 0x0000a000010d7983 */ /* 0x000f680000100800 */
[----:B-1----:R-:W4:Y:S01]  /*139e0*/  LDL R28, [R1+0x128] ;  /* 0x00012800011c7983 */ /* 0x002f220000100800 */
[----:B------:R-:W-:-:S02]  /*139f0*/  ISETP.GE.AND P0, PT, R10, UR4, PT ;  /* 0x000000040a007c0c */ /* 0x000fc4000bf06270 */
[----:B------:R-:W-:Y:S01]  /*13a00*/  ISETP.GE.AND P1, PT, R14, UR4, PT ;  /* 0x000000040e007c0c */ /* 0x000fe2000bf26270 */
[----:B------:R-:W5:Y:S10]  /*13a10*/  LDL R29, [R1+0x84] ;  /* 0x00008400011d7983 */ /* 0x000f740000100800 */
[----:B------:R-:W-:-:S04]  /*13a20*/  @!P0 LEA R8, P2, R10, R12, 0x2 ;  /* 0x0000000c0a088211 */ /* 0x000fc800078410ff */
[----:B------:R-:W-:Y:S02]  /*13a30*/  @!P0 LEA.HI.X R9, R10, R20, R158, 0x2, P2 ;  /* 0x000000140a098211 */ /* 0x000fe400010f149e */
[----:B------:R-:W5:Y:S04]  /*13a40*/  LDL R10, [R1+0x9c] ;  /* 0x00009c00010a7983 */ /* 0x000f680000100800 */
[----:B------:R1:W-:Y:S01]  /*13a50*/  @!P0 ST.E.64 desc[UR42][R8.64], R32 ;  /* 0x0000002008008985 */ /* 0x0003e2000c101b2a */
[----:B------:R-:W-:Y:S02]  /*13a60*/  ISETP.GE.AND P0, PT, R11, UR4, PT ;  /* 0x000000040b007c0c */ /* 0x000fe4000bf06270 */
[C---:B-1----:R-:W-:Y:S01]  /*13a70*/  @!P1 LEA R8, P2, R14.reuse, R12, 0x2 ;  /* 0x0000000c0e089211 */ /* 0x042fe200078410ff */
[----:B------:R-:W5:Y:S03]  /*13a80*/  LDL R33, [R1+0x98] ;  /* 0x0000980001217983 */ /* 0x000f660000100800 */
[----:B------:R-:W-:Y:S01]  /*13a90*/  @!P1 LEA.HI.X R9, R14, R20, R157, 0x2, P2 ;  /* 0x000000140e099211 */ /* 0x000fe200010f149d */
[----:B------:R-:W5:Y:S04]  /*13aa0*/  LDL R32, [R1+0x118] ;  /* 0x0001180001207983 */ /* 0x000f680000100800 */
[----:B------:R1:W-:Y:S01]  /*13ab0*/  @!P1 ST.E.64 desc[UR42][R8.64], R36 ;  /* 0x0000002408009985 */ /* 0x0003e2000c101b2a */
[----:B------:R-:W-:-:S03]  /*13ac0*/  ISETP.GE.AND P1, PT, R155, UR4, PT ;  /* 0x000000049b007c0c */ /* 0x000fc6000bf26270 */
[----:B------:R-:W5:Y:S01]  /*13ad0*/  LDL R14, [R1+0x124] ;  /* 0x00012400010e7983 */ /* 0x000f620000100800 */
[----:B-1----:R-:W-:-:S03]  /*13ae0*/  @!P0 LEA R8, P2, R11, R12, 0x2 ;  /* 0x0000000c0b088211 */ /* 0x002fc600078410ff */
[----:B------:R-:W5:Y:S01]  /*13af0*/  LDL R36, [R1+0x108] ;  /* 0x0001080001247983 */ /* 0x000f620000100800 */
[----:B------:R-:W-:-:S03]  /*13b00*/  @!P0 LEA.HI.X R9, R11, R20, R15, 0x2, P2 ;  /* 0x000000140b098211 */ /* 0x000fc600010f140f */
[----:B------:R-:W5:Y:S04]  /*13b10*/  LDL R37, [R1+0x80] ;  /* 0x0000800001257983 */ /* 0x000f680000100800 */
[----:B------:R1:W-:Y:S01]  /*13b20*/  @!P0 ST.E.64 desc[UR42][R8.64], R40 ;  /* 0x0000002808008985 */ /* 0x0003e2000c101b2a */
[----:B------:R-:W-:-:S03]  /*13b30*/  ISETP.GE.AND P0, PT, R154, UR4, PT ;  /* 0x000000049a007c0c */ /* 0x000fc6000bf06270 */
[----:B------:R-:W5:Y:S04]  /*13b40*/  LDL R11, [R1+0x120] ;  /* 0x00012000010b7983 */ /* 0x000f680000100800 */
[----:B------:R-:W5:Y:S01]  /*13b50*/  LDL R15, [R1+0x8c] ;  /* 0x00008c00010f7983 */ /* 0x000f620000100800 */
[----:B-1----:R-:W-:-:S03]  /*13b60*/  @!P1 LEA R8, P2, R155, R12, 0x2 ;  /* 0x0000000c9b089211 */ /* 0x002fc600078410ff */
[----:B------:R-:W5:Y:S01]  /*13b70*/  LDL R40, [R1+0x11c] ;  /* 0x00011c0001287983 */ /* 0x000f620000100800 */
[----:B------:R-:W-:-:S03]  /*13b80*/  @!P1 LEA.HI.X R9, R155, R20, R156, 0x2, P2 ;  /* 0x000000149b099211 */ /* 0x000fc600010f149c */
[----:B------:R-:W5:Y:S04]  /*13b90*/  LDL R41, [R1+0x88] ;  /* 0x0000880001297983 */ /* 0x000f680000100800 */
[----:B------:R1:W-:Y:S02]  /*13ba0*/  @!P1 ST.E.64 desc[UR42][R8.64], R44 ;  /* 0x0000002c08009985 */ /* 0x0003e4000c101b2a */
[----:B-1----:R-:W-:Y:S02]  /*13bb0*/  @!P0 LEA R8, P2, R154, R12, 0x2 ;  /* 0x0000000c9a088211 */ /* 0x002fe400078410ff */
[----:B------:R-:W5:Y:S04]  /*13bc0*/  LDL R45, [R1+0x114] ;  /* 0x00011400012d7983 */ /* 0x000f680000100800 */
[----:B------:R-:W5:Y:S01]  /*13bd0*/  LDL R44, [R1+0x10c] ;  /* 0x00010c00012c7983 */ /* 0x000f620000100800 */
[----:B--2---:R-:W-:-:S02]  /*13be0*/  ISETP.GE.AND P1, PT, R21, UR4, PT ;  /* 0x0000000415007c0c */ /* 0x004fc4000bf26270 */
[----:B---3--:R-:W-:-:S05]  /*13bf0*/  @!P0 LEA.HI.X R9, R154, R20, R153, 0x2, P2 ;  /* 0x000000149a098211 */ /* 0x008fca00010f1499 */
[----:B------:R1:W-:Y:S06]  /*13c00*/  @!P0 ST.E.64 desc[UR42][R8.64], R48 ;  /* 0x0000003008008985 */ /* 0x0003ec000c101b2a */
[C---:B-1----:R-:W-:Y:S01]  /*13c10*/  @!P1 LEA R8, P2, R21.reuse, R12, 0x2 ;  /* 0x0000000c15089211 */ /* 0x042fe200078410ff */
[----:B------:R-:W2:Y:S03]  /*13c20*/  LDL R49, [R1+0x64] ;  /* 0x0000640001317983 */ /* 0x000ea60000100800 */
[----:B----4-:R-:W-:Y:S01]  /*13c30*/  @!P1 LEA.HI.X R9, R21, R20, R28, 0x2, P2 ;  /* 0x0000001415099211 */ /* 0x010fe200010f141c */
[----:B------:R-:W3:Y:S04]  /*13c40*/  LDL R48, [R1+0xe0] ;  /* 0x0000e00001307983 */ /* 0x000ee80000100800 */
[----:B------:R-:W4:Y:S01]  /*13c50*/  LDL R28, [R1+0x110] ;  /* 0x00011000011c7983 */ /* 0x000f220000100800 */
[----:B-----5:R-:W-:-:S03]  /*13c60*/  ISETP.GE.AND P0, PT, R13, UR4, PT ;  /* 0x000000040d007c0c */ /* 0x020fc6000bf06270 */
[----:B------:R1:W-:Y:S04]  /*13c70*/  @!P1 ST.E.64 desc[UR42][R8.64], R52 ;  /* 0x0000003408009985 */ /* 0x0003e8000c101b2a */
[----:B------:R-:W5:Y:S01]  /*13c80*/  LDL R21, [R1+0x78] ;  /* 0x0000780001157983 */ /* 0x000f620000100800 */
[----:B------:R-:W-:-:S05]  /*13c90*/  ISETP.GE.AND P1, PT, R10, UR4, PT ;  /* 0x000000040a007c0c */ /* 0x000fca000bf26270 */
[----:B-1----:R-:W-:Y:S01]  /*13ca0*/  @!P0 LEA R8, P2, R13, R12, 0x2 ;  /* 0x0000000c0d088211 */ /* 0x002fe200078410ff */
[----:B------:R-:W2:Y:S04]  /*13cb0*/  LDL R53, [R1+0x68] ;  /* 0x0000680001357983 */ /* 0x000ea80000100800 */
[----:B------:R-:W3:Y:S01]  /*13cc0*/  LDL R52, [R1+0xe8] ;  /* 0x0000e80001347983 */ /* 0x000ee20000100800 */
[----:B------:R-:W-:Y:S02]  /*13cd0*/  ISETP.GE.AND P3, PT, R33, UR4, PT ;  /* 0x0000000421007c0c */ /* 0x000fe4000bf66270 */
[----:B------:R-:W-:Y:S02]  /*13ce0*/  @!P0 LEA.HI.X R9, R13, R20, R14, 0x2, P2 ;  /* 0x000000140d098211 */ /* 0x000fe400010f140e */
[----:B------:R-:W5:Y:S04]  /*13cf0*/  LDL R14, [R1+0x7c] ;  /* 0x00007c00010e7983 */ /* 0x000f680000100800 */
[----:B------:R1:W-:Y:S01]  /*13d00*/  @!P0 ST.E.64 desc[UR42][R8.64], R56 ;  /* 0x0000003808008985 */ /* 0x0003e2000c101b2a */
[----:B------:R-:W-:-:S03]  /*13d10*/  ISETP.GE.AND P2, PT, R25, UR4, PT ;  /* 0x0000000419007c0c */ /* 0x000fc6000bf46270 */
[----:B------:R-:W2:Y:S01]  /*13d20*/  LDL R13, [R1+0x74] ;  /* 0x00007400010d7983 */ /* 0x000ea20000100800 */
[----:B-1----:R-:W-:-:S03]  /*13d30*/  @!P1 LEA R8, P0, R10, R12, 0x2 ;  /* 0x0000000c0a089211 */ /* 0x002fc600078010ff */
[----:B------:R-:W3:Y:S01]  /*13d40*/  LDL R56, [R1+0xec] ;  /* 0x0000ec0001387983 */ /* 0x000ee20000100800 */
[----:B------:R-:W-:-:S05]  /*13d50*/  @!P1 LEA.HI.X R9, R10, R20, R11, 0x2, P0 ;  /* 0x000000140a099211 */ /* 0x000fca00000f140b */
[----:B------:R1:W-:Y:S01]  /*13d60*/  @!P1 ST.E.64 desc[UR42][R8.64], R60 ;  /* 0x0000003c08009985 */ /* 0x0003e2000c101b2a */
[----:B------:R-:W-:Y:S02]  /*13d70*/  ISETP.GE.AND P1, PT, R15, UR4, PT ;  /* 0x000000040f007c0c */ /* 0x000fe4000bf26270 */
[-C--:B------:R-:W-:Y:S02]  /*13d80*/  @!P2 LEA R10, P5, R25, R12.reuse, 0x2 ;  /* 0x0000000c190aa211 */ /* 0x080fe400078a10ff */
[----:B-1----:R-:W-:-:S04]  /*13d90*/  @!P3 LEA R8, P4, R33, R12, 0x2 ;  /* 0x0000000c2108b211 */ /* 0x002fc800078810ff */
[-C--:B------:R-:W-:Y:S02]  /*13da0*/  @!P3 LEA.HI.X R9, R33, R20.reuse, R40, 0x2, P4 ;  /* 0x000000142109b211 */ /* 0x080fe400020f1428 */
[----:B------:R-:W3:Y:S01]  /*13db0*/  LDL R33, [R1+0x100] ;  /* 0x0001000001217983 */ /* 0x000ee20000100800 */
[----:B------:R-:W-:-:S03]  /*13dc0*/  @!P2 LEA.HI.X R11, R25, R20, R32, 0x2, P5 ;  /* 0x00000014190ba211 */ /* 0x000fc600028f1420 */
[----:B------:R-:W3:Y:S01]  /*13dd0*/  LDL R40, [R1+0x104] ;  /* 0x0001040001287983 */ /* 0x000ee20000100800 */
[----:B------:R-:W-:-:S03]  /*13de0*/  ISETP.GE.AND P0, PT, R152, UR4, PT ;  /* 0x0000000498007c0c */ /* 0x000fc6000bf06270 */
[----:B------:R-:W-:Y:S04]  /*13df0*/  @!P3 ST.E.64 desc[UR42][R8.64], R64 ;  /* 0x000000400800b985 */ /* 0x000fe8000c101b2a */
[----:B------:R1:W-:Y:S01]  /*13e00*/  @!P2 ST.E.64 desc[UR42][R10.64], R68 ;  /* 0x000000440a00a985 */ /* 0x0003e2000c101b2a */
[----:B------:R-:W-:-:S03]  /*13e10*/  ISETP.GE.AND P2, PT, R29, UR4, PT ;  /* 0x000000041d007c0c */ /* 0x000fc6000bf46270 */
[----:B------:R-:W3:Y:S04]  /*13e20*/  LDL R32, [R1+0x70] ;  /* 0x0000700001207983 */ /* 0x000ee80000100800 */
[----:B------:R-:W3:Y:S01]  /*13e30*/  LDL R25, [R1+0x6c] ;  /* 0x00006c0001197983 */ /* 0x000ee20000100800 */
[-C--:B-1----:R-:W-:Y:S02]  /*13e40*/  @!P1 LEA R10, P5, R15, R12.reuse, 0x2 ;  /* 0x0000000c0f0a9211 */ /* 0x082fe400078a10ff */
[----:B------:R-:W-:-:S04]  /*13e50*/  @!P0 LEA R8, P4, R152, R12, 0x2 ;  /* 0x0000000c98088211 */ /* 0x000fc800078810ff */
[-C--:B------:R-:W-:Y:S02]  /*13e60*/  @!P0 LEA.HI.X R9, R152, R20.reuse, R45, 0x2, P4 ;  /* 0x0000001498098211 */ /* 0x080fe400020f142d */
[----:B------:R-:W-:Y:S01]  /*13e70*/  ISETP.GE.AND P3, PT, R41, UR4, PT ;  /* 0x0000000429007c0c */ /* 0x000fe2000bf66270 */
[----:B------:R-:W3:Y:S04]  /*13e80*/  LDL R45, [R1+0x5c] ;  /* 0x00005c00012d7983 */ /* 0x000ee80000100800 */
[----:B------:R-:W-:Y:S01]  /*13e90*/  @!P0 ST.E.64 desc[UR42][R8.64], R72 ;  /* 0x0000004808008985 */ /* 0x000fe2000c101b2a */
[----:B----4-:R-:W-:-:S03]  /*13ea0*/  @!P1 LEA.HI.X R11, R15, R20, R28, 0x2, P5 ;  /* 0x000000140f0b9211 */ /* 0x010fc600028f141c */
[----:B------:R-:W4:Y:S04]  /*13eb0*/  LDL R15, [R1+0xf8] ;  /* 0x0000f800010f7983 */ /* 0x000f280000100800 */
[----:B------:R-:W4:Y:S04]  /*13ec0*/  LDL R28, [R1+0xfc] ;  /* 0x0000fc00011c7983 */ /* 0x000f280000100800 */
[----:B------:R1:W-:Y:S02]  /*13ed0*/  @!P1 ST.E.64 desc[UR42][R10.64], R76 ;  /* 0x0000004c0a009985 */ /* 0x0003e4000c101b2a */
[----:B-1----:R-:W-:-:S04]  /*13ee0*/  @!P2 LEA R10, P5, R29, R12, 0x2 ;  /* 0x0000000c1d0aa211 */ /* 0x002fc800078a10ff */
[----:B------:R-:W-:Y:S02]  /*13ef0*/  @!P2 LEA.HI.X R11, R29, R20, R36, 0x2, P5 ;  /* 0x000000141d0ba211 */ /* 0x000fe400028f1424 */
[----:B------:R-:W4:Y:S04]  /*13f00*/  LDL R36, [R1+0xf4] ;  /* 0x0000f40001247983 */ /* 0x000f280000100800 */
[----:B------:R-:W4:Y:S01]  /*13f10*/  LDL R29, [R1+0xf0] ;  /* 0x0000f000011d7983 */ /* 0x000f220000100800 */
[----:B------:R-:W-:Y:S02]  /*13f20*/  @!P3 LEA R8, P4, R41, R12, 0x2 ;  /* 0x0000000c2908b211 */ /* 0x000fe400078810ff */
[----:B------:R-:W-:Y:S02]  /*13f30*/  ISETP.GE.AND P0, PT, R37, UR4, PT ;  /* 0x0000000425007c0c */ /* 0x000fe4000bf06270 */
[----:B------:R-:W-:-:S02]  /*13f40*/  @!P3 LEA.HI.X R9, R41, R20, R44, 0x2, P4 ;  /* 0x000000142909b211 */ /* 0x000fc400020f142c */
[----:B------:R-:W4:Y:S01]  /*13f50*/  LDL R41, [R1+0x58] ;  /* 0x0000580001297983 */ /* 0x000f220000100800 */
[----:B-----5:R-:W-:-:S03]  /*13f60*/  ISETP.GE.AND P1, PT, R14, UR4, PT ;  /* 0x000000040e007c0c */ /* 0x020fc6000bf26270 */
[----:B------:R-:W-:Y:S04]  /*13f70*/  @!P3 ST.E.64 desc[UR42][R8.64], R80 ;  /* 0x000000500800b985 */ /* 0x000fe8000c101b2a */
[----:B------:R1:W-:Y:S01]  /*13f80*/  @!P2 ST.E.64 desc[UR42][R10.64], R84 ;  /* 0x000000540a00a985 */ /* 0x0003e2000c101b2a */
[----:B--2---:R-:W-:-:S03]  /*13f90*/  ISETP.GE.AND P2, PT, R13, UR4, PT ;  /* 0x000000040d007c0c */ /* 0x004fc6000bf46270 */
[----:B------:R-:W2:Y:S02]  /*13fa0*/  LDL R44, [R1+0xdc] ;  /* 0x0000dc00012c7983 */ /* 0x000ea40000100800 */
[CC--:B-1----:R-:W-:Y:S02]  /*13fb0*/  @!P1 LEA R10, P5, R14.reuse, R12.reuse, 0x2 ;  /* 0x0000000c0e0a9211 */ /* 0x0c2fe400078a10ff */
[----:B------:R-:W-:Y:S02]  /*13fc0*/  @!P0 LEA R8, P4, R37, R12, 0x2 ;  /* 0x0000000c25088211 */ /* 0x000fe400078810ff */
[----:B------:R-:W-:Y:S02]  /*13fd0*/  ISETP.GE.AND P3, PT, R21, UR4, PT ;  /* 0x0000000415007c0c */ /* 0x000fe4000bf66270 */
[-C--:B---3--:R-:W-:Y:S02]  /*13fe0*/  @!P1 LEA.HI.X R11, R14, R20.reuse, R33, 0x2, P5 ;  /* 0x000000140e0b9211 */ /* 0x088fe400028f1421 */
[----:B------:R-:W3:Y:S01]  /*13ff0*/  LDL R14, [R1+0x60] ;  /* 0x00006000010e7983 */ /* 0x000ee20000100800 */
        /* <DEDUP_REMOVED lines=10> */
[----:B----4-:R-:W-:-:S02]  /*140a0*/  @!P2 LEA.HI.X R11, R13, R20, R15, 0x2, P5 ;  /* 0x000000140d0ba211 */ /* 0x010fc400028f140f */
[----:B------:R-:W4:Y:S04]  /*140b0*/  LDL R15, [R1+0xe4] ;  /* 0x0000e400010f7983 */ /* 0x000f280000100800 */
[----:B------:R-:W2:Y:S01]  /*140c0*/  LDL R13, [R1+0x4c] ;  /* 0x00004c00010d7983 */ /* 0x000ea20000100800 */
[----:B------:R-:W-:-:S03]  /*140d0*/  @!P3 LEA.HI.X R9, R21, R20, R28, 0x2, P4 ;  /* 0x000000141509b211 */ /* 0x000fc600020f141c */
[----:B------:R-:W2:Y:S04]  /*140e0*/  LDL R28, [R1+0x48] ;  /* 0x00004800011c7983 */ /* 0x000ea80000100800 */
[----:B------:R-:W2:Y:S04]  /*140f0*/  LDL R21, [R1+0x44] ;  /* 0x0000440001157983 */ /* 0x000ea80000100800 */
[----:B------:R1:W-:Y:S04]  /*14100*/  @!P3 ST.E.64 desc[UR42][R8.64], R96 ;  /* 0x000000600800b985 */ /* 0x0003e8000c101b2a */
[----:B------:R0:W-:Y:S01]  /*14110*/  @!P2 ST.E.64 desc[UR42][R10.64], R100 ;  /* 0x000000640a00a985 */ /* 0x0001e2000c101b2a */
[----:B-1----:R-:W-:-:S04]  /*14120*/  @!P0 LEA R8, P5, R32, R12, 0x2 ;  /* 0x0000000c20088211 */ /* 0x002fc800078a10ff */
[----:B------:R-:W-:Y:S02]  /*14130*/  @!P0 LEA.HI.X R9, R32, R20, R36, 0x2, P5 ;  /* 0x0000001420098211 */ /* 0x000fe400028f1424 */
        /* <DEDUP_REMOVED lines=16> */
[----:B------:R0:W-:Y:S01]  /*14240*/  @!P3 ST.E.64 desc[UR42][R8.64], R112 ;  /* 0x000000700800b985 */ /* 0x0001e2000c101b2a */
[----:B---3--:R-:W-:-:S03]  /*14250*/  ISETP.GE.AND P2, PT, R14, UR4, PT ;  /* 0x000000040e007c0c */ /* 0x008fc6000bf46270 */
[----:B------:R1:W-:Y:S01]  /*14260*/  @!P4 ST.E.64 desc[UR42][R10.64], R116 ;  /* 0x000000740a00c985 */ /* 0x0003e2000c101b2a */
[----:B-----5:R-:W-:-:S09]  /*14270*/  ISETP.GE.AND P4, PT, R37, UR4, PT ;  /* 0x0000000425007c0c */ /* 0x020fd2000bf86270 */
[-C--:B0-----:R-:W-:Y:S02]  /*14280*/  @!P2 LEA R8, P3, R14, R12.reuse, 0x2 ;  /* 0x0000000c0e08a211 */ /* 0x081fe400078610ff */
[----:B-1----:R-:W-:-:S04]  /*14290*/  @!P1 LEA R10, P5, R45, R12, 0x2 ;  /* 0x0000000c2d0a9211 */ /* 0x002fc800078a10ff */
[-C--:B------:R-:W-:Y:S02]  /*142a0*/  @!P1 LEA.HI.X R11, R45, R20.reuse, R48, 0x2, P5 ;  /* 0x000000142d0b9211 */ /* 0x080fe400028f1430 */
[----:B----4-:R-:W-:Y:S02]  /*142b0*/  @!P2 LEA.HI.X R9, R14, R20, R15, 0x2, P3 ;  /* 0x000000140e09a211 */ /* 0x010fe400018f140f */
        /* <DEDUP_REMOVED lines=13> */
[----:B--2---:R-:W-:Y:S02]  /*14390*/  @!P3 LEA R14, P4, R13, R12, 0x2 ;  /* 0x0000000c0d0eb211 */ /* 0x004fe400078810ff */
[-C--:B------:R-:W-:Y:S02]  /*143a0*/  @!P2 LEA.HI.X R11, R33, R20.reuse, R36, 0x2, P5 ;  /* 0x00000014210ba211 */ /* 0x080fe400028f1424 */
[----:B------:R-:W-:Y:S02]  /*143b0*/  @!P3 LEA.HI.X R15, R13, R20, R32, 0x2, P4 ;  /* 0x000000140d0fb211 */ /* 0x000fe400020f1420 */
[CC--:B0-----:R-:W-:Y:S02]  /*143c0*/  @!P1 LEA R8, P5, R28.reuse, R12.reuse, 0x2 ;  /* 0x0000000c1c089211 */ /* 0x0c1fe400078a10ff */
[----:B------:R-:W-:Y:S02]  /*143d0*/  @!P0 LEA R12, P4, R21, R12, 0x2 ;  /* 0x0000000c150c8211 */ /* 0x000fe400078810ff */
[----:B------:R-:W-:-:S02]  /*143e0*/  @!P1 LEA.HI.X R9, R28, R20, R29, 0x2, P5 ;  /* 0x000000141c099211 */ /* 0x000fc400028f141d */
[----:B------:R-:W-:Y:S01]  /*143f0*/  @!P0 LEA.HI.X R13, R21, R20, R25, 0x2, P4 ;  /* 0x00000014150d8211 */ /* 0x000fe200020f1419 */
[----:B------:R3:W-:Y:S04]  /*14400*/  @!P2 ST.E.64 desc[UR42][R10.64], R136 ;  /* 0x000000880a00a985 */ /* 0x0007e8000c101b2a */
[----:B------:R3:W-:Y:S04]  /*14410*/  @!P3 ST.E.64 desc[UR42][R14.64], R140 ;  /* 0x0000008c0e00b985 */ /* 0x0007e8000c101b2a */
[----:B------:R3:W-:Y:S04]  /*14420*/  @!P1 ST.E.64 desc[UR42][R8.64], R144 ;  /* 0x0000009008009985 */ /* 0x0007e8000c101b2a */
[----:B------:R3:W-:Y:S02]  /*14430*/  @!P0 ST.E.64 desc[UR42][R12.64], R148 ;  /* 0x000000940c008985 */ /* 0x0007e4000c101b2a */
.L_x_14420:
[----:B------:R-:W-:Y:S05]  /*14440*/  BSYNC B1 ;  /* 0x0000000000017941 */ /* 0x000fea0003800000 */
.L_x_14419:
[----:B------:R-:W-:-:S03]  /*14450*/  UMOV UR4, 0xffffffff ;  /* 0xffffffff00047882 */ /* 0x000fc60000000000 */
[----:B------:R-:W-:Y:S05]  /*14460*/  BRA.DIV UR4, `(.L_x_14421) ;  /* 0x000000b204747947 */ /* 0x000fea000b800000 */
[----:B0-----:R-:W0:Y:S04]  /*14470*/  SHFL.IDX PT, R4, R4, 0x1, 0x1c1f ;  /* 0x003c1f0004047f89 */ /* 0x001e2800000e0000 */
[----:B------:R-:W4:Y:S02]  /*14480*/  SHFL.IDX PT, R3, R3, 0x1, 0x1c1f ;  /* 0x003c1f0003037f89 */ /* 0x000f2400000e0000 */
.L_x_14636:
        /* <DEDUP_REMOVED lines=40> */
[----:B-1----:R-:W2:Y:S01]  /*14710*/  LDL R20, [R1+0x44] ;  /* 0x0000440001147983 */ /* 0x002ea20000100800 */
[----:B-----5:R-:W-:-:S02]  /*14720*/  ISETP.GE.AND P2, PT, R60, UR4, PT ;  /* 0x000000043c007c0c */ /* 0x020fc4000bf46270 */
[----:B----4-:R-:W-:Y:S02]  /*14730*/  ISETP.GE.AND P3, PT, R73, UR4, PT ;  /* 0x0000000449007c0c */ /* 0x010fe4000bf66270 */
[----:B------:R-:W-:Y:S01]  /*14740*/  MOV R57, R52 ;  /* 0x0000003400397202 */ /* 0x000fe20000000f00 */
[----:B------:R-:W-:Y:S02]  /*14750*/  IMAD.MOV.U32 R52, RZ, RZ, R44 ;  /* 0x000000ffff347224 */ /* 0x000fe400078e002c */
[----:B------:R-:W-:Y:S02]  /*14760*/  IMAD.MOV.U32 R44, RZ, RZ, R41 ;  /* 0x000000ffff2c7224 */ /* 0x000fe400078e0029 */
[----:B---3--:R-:W-:-:S04]  /*14770*/  IMAD.MOV.U32 R56, RZ, RZ, R9 ;  /* 0x000000ffff387224 */ /* 0x008fc800078e0009 */
[----:B0-----:R-:W-:Y:S02]  /*14780*/  @!P2 IMAD.MOV.U32 R9, RZ, RZ, R4 ;  /* 0x000000ffff09a224 */ /* 0x001fe400078e0004 */
[----:B------:R-:W-:Y:S02]  /*14790*/  IMAD.MOV.U32 R41, RZ, RZ, R8 ;  /* 0x000000ffff297224 */ /* 0x000fe400078e0008 */
[----:B------:R-:W-:-:S04]  /*147a0*/  @!P2 IMAD.MOV.U32 R8, RZ, RZ, R3 ;  /* 0x000000ffff08a224 */ /* 0x000fc800078e0003 */
[----:B------:R-:W-:-:S04]  /*147b0*/  @!P2 IMAD.WIDE R8, R60, 0x4, R8 ;  /* 0x000000043c08a825 */ /* 0x000fc800078e0208 */
[----:B------:R-:W-:Y:S01]  /*147c0*/  IMAD.MOV.U32 R60, RZ, RZ, R57 ;  /* 0x000000ffff3c7224 */ /* 0x000fe200078e0039 */
[----:B------:R-:W-:Y:S01]  /*147d0*/  MOV R57, R10 ;  /* 0x0000000a00397202 */ /* 0x000fe20000000f00 */
[----:B------:R-:W-:Y:S01]  /*147e0*/  IMAD.MOV.U32 R61, RZ, RZ, R32 ;  /* 0x000000ffff3d7224 */ /* 0x000fe200078e0020 */
[C---:B------:R-:W-:Y:S01]  /*147f0*/  @!P3 LEA R10, P4, R73.reuse, R3, 0x2 ;  /* 0x00000003490ab211 */ /* 0x040fe200078810ff */
        /* <DEDUP_REMOVED lines=111> */
[-C--:B0-----:R-:W-:Y:S02]  /*14ef0*/  @!P4 LEA R10, P0, R52, R3.reuse, 0x2 ;  /* 0x00000003340ac211 */ /* 0x081fe400078010ff */
        /* <DEDUP_REMOVED lines=42> */
.L_x_14404:
[----:B------:R-:W4:Y:S01]  /*151a0*/  LDL.LU R10, [R1+0x34] ;  /* 0x00003400010a7983 */ /* 0x000f220000300800 */
[----:B------:R-:W-:Y:S01]  /*151b0*/  ULDC.64 UR6, c[0x0][0xc08] ;  /* 0x0003020000067ab9 */ /* 0x000fe20000000a00 */
[----:B------:R-:W-:Y:S02]  /*151c0*/  ULDC.64 UR4, c[0x0][0xc00] ;  /* 0x0003000000047ab9 */ /* 0x000fe40000000a00 */
[----:B------:R-:W2:Y:S04]  /*151d0*/  LDL.LU R0, [R1+0x38] ;  /* 0x0000380001007983 */ /* 0x000ea80000300800 */
[----:B---3--:R-:W3:Y:S01]  /*151e0*/  LDL R4, [R1+0x2c] ;  /* 0x00002c0001047983 */ /* 0x008ee20000100800 */
[----:B------:R-:W-:Y:S01]  /*151f0*/  ISETP.NE.U32.AND P1, PT, RZ, UR6, PT ;  /* 0x00000006ff007c0c */ /* 0x000fe2000bf25070 */
[----:B------:R-:W-:Y:S01]  /*15200*/  IMAD.MOV.U32 R3, RZ, RZ, RZ ;  /* 0x000000ffff037224 */ /* 0x000fe200078e00ff */
[----:B------:R-:W-:-:S02]  /*15210*/  ISETP.NE.U32.AND P0, PT, RZ, UR4, PT ;  /* 0x00000004ff007c0c */ /* 0x000fc4000bf05070 */
[----:B------:R-:W-:Y:S02]  /*15220*/  ISETP.NE.AND.EX P1, PT, RZ, UR7, PT, P1 ;  /* 0x00000007ff007c0c */ /* 0x000fe4000bf25310 */
[----:B------:R-:W-:Y:S01]  /*15230*/  ISETP.NE.AND.EX P0, PT, RZ, UR5, PT, P0 ;  /* 0x00000005ff007c0c */ /* 0x000fe2000bf05300 */
[----:B------:R-:W1:Y:S01]  /*15240*/  S2R R35, SR_TID.X ;  /* 0x0000000000237919 */ /* 0x000e620000002100 */
        /* <DEDUP_REMOVED lines=9> */
[----:B-1----:R-:W-:-:S05]  /*152e0*/  VIADD R0, R35, 0xffffff80 ;  /* 0xffffff8023007836 */ /* 0x002fca0000000000 */
[----:B------:R-:W-:-:S07]  /*152f0*/  ISETP.GT.AND P3, PT, R0, 0x7f, PT ;  /* 0x0000007f0000780c */ /* 0x000fce0003f64270 */
[----:B------:R-:W1:Y:S02]  /*15300*/  @!P2 LDC R4, c[0x0][0xad4] ;  /* 0x0002b500ff04ab82 */ /* 0x000e640000000800 */
[----:B-1----:R2:W-:Y:S01]  /*15310*/  @!P2 STL [R1+0x2c], R4 ;  /* 0x00002c040100a387 */ /* 0x0025e20000100800 */
[----:B------:R-:W-:Y:S01]  /*15320*/  ISETP.GT.AND P2, PT, R4, 0x1, PT ;  /* 0x000000010400780c */ /* 0x000fe20003f44270 */
[----:B------:R-:W-:-:S12]  /*15330*/  @P1 BRA `(.L_x_14422) ;  /* 0x0000000000101947 */ /* 0x000fd80003800000 */
[----:B------:R-:W-:Y:S05]  /*15340*/  @!P0 BRA `(.L_x_14422) ;  /* 0x00000000000c8947 */ /* 0x000fea0003800000 */
[----:B--2---:R-:W2:Y:S04]  /*15350*/  LDG.E R11, desc[UR42][R8.64] ;  /* 0x0000002a080b7981 */ /* 0x004ea8000c1e1900 */
[----:B-----5:R-:W2:Y:S02]  /*15360*/  LDG.E R26, desc[UR42][R8.64+0x4] ;  /* 0x0000042a081a7981 */ /* 0x020ea4000c1e1900 */
[----:B--2---:R-:W-:-:S07]  /*15370*/  IMAD.IADD R26, R26, 0x1, -R11 ;  /* 0x000000011a1a7824 */ /* 0x004fce00078e0a0b */
.L_x_14422:
[----:B--2---:R-:W2:Y:S04]  /*15380*/  LDL.LU R8, [R1+0x30] ;  /* 0x0000300001087983 */ /* 0x004ea80000300800 */
[----:B------:R-:W3:Y:S01]  /*15390*/  LDL.LU R0, [R1+0xc0] ;  /* 0x0000c00001007983 */ /* 0x000ee20000300800 */
[----:B------:R-:W-:Y:S01]  /*153a0*/  BSSY B1, `(.L_x_14423) ;  /* 0x0000036000017945 */ /* 0x000fe20003800000 */
[----:B-----5:R-:W-:Y:S02]  /*153b0*/  SHF.R.S32.HI R28, RZ, 0x1f, R3 ;  /* 0x0000001fff1c7819 */ /* 0x020fe40000011403 */
[----:B--2---:R-:W-:Y:S02]  /*153c0*/  SEL R33, R8, RZ, !P0 ;  /* 0x000000ff08217207 */ /* 0x004fe40004000000 */
[----:B---3--:R-:W-:Y:S01]  /*153d0*/  SEL R30, R0, RZ, !P0 ;  /* 0x000000ff001e7207 */ /* 0x008fe20004000000 */
[----:B------:R-:W-:Y:S06]  /*153e0*/  @P3 BRA `(.L_x_14424) ;  /* 0x0000000000c43947 */ /* 0x000fec0003800000 */
[----:B------:R-:W1:Y:S01]  /*153f0*/  LDC R37, c[0x0][0xbe8] ;  /* 0x0002fa00ff257b82 */ /* 0x000e620000000800 */
[----:B------:R-:W-:Y:S01]  /*15400*/  IADD3 R35, R222, -0x80, R35 ;  /* 0xffffff80de237810 */ /* 0x000fe20007ffe023 */
[----:B-1----:R-:W-:-:S05]  /*15410*/  IMAD R0, R26, R37, RZ ;  /* 0x000000251a007224 */ /* 0x002fca00078e02ff */
[----:B------:R-:W-:-:S13]  /*15420*/  ISETP.GE.AND P0, PT, R35, R0, PT ;  /* 0x000000002300720c */ /* 0x000fda0003f06270 */
[----:B------:R-:W-:Y:S05]  /*15430*/  @P0 BRA `(.L_x_14424) ;  /* 0x0000000000b00947 */ /* 0x000fea0003800000 */
[----:B------:R-:W2:Y:S01]  /*15440*/  LDL.LU R32, [R1+0x40] ;  /* 0x0000400001207983 */ /* 0x000ea20000300800 */
[----:B------:R-:W-:Y:S01]  /*15450*/  ISETP.GT.AND P0, PT, R4, 0x1, PT ;  /* 0x000000010400780c */ /* 0x000fe20003f04270 */
[----:B------:R-:W-:Y:S01]  /*15460*/  IMAD.MOV.U32 R4, RZ, RZ, 0x9b8 ;  /* 0x000009b8ff047424 */ /* 0x000fe200078e00ff */
[----:B------:R-:W-:Y:S01]  /*15470*/  ISETP.NE.AND P1, PT, R37, 0x1, PT ;  /* 0x000000012500780c */ /* 0x000fe20003f25270 */
[----:B------:R-:W1:Y:S01]  /*15480*/  LDC.64 R14, c[0x0][0xba8] ;  /* 0x0002ea00ff0e7b82 */ /* 0x000e620000000a00 */
[----:B------:R-:W-:Y:S02]  /*15490*/  IMAD.MOV.U32 R27, RZ, RZ, R35 ;  /* 0x000000ffff1b7224 */ /* 0x000fe400078e0023 */
        /* <DEDUP_REMOVED lines=18> */
[----:B------:R-:W-:Y:S01]  /*155c0*/  IMAD.MOV R0, RZ, RZ, -R27 ;  /* 0x000000ffff007224 */ /* 0x000fe200078e0a1b */
[----:B------:R-:W-:Y:S02]  /*155d0*/  IADD3 R31, R25, R31, RZ ;  /* 0x0000001f191f7210 */ /* 0x000fe40007ffe0ff */
        /* <DEDUP_REMOVED lines=18> */
.L_x_14424:
[----:B------:R-:W-:Y:S05]  /*15700*/  BSYNC B1 ;  /* 0x0000000000017941 */ /* 0x000fea0003800000 */
.L_x_14423:
[----:B------:R-:W-:Y:S05]  /*15710*/  @P2 BRA `(.L_x_14417) ;  /* 0x0000000800f42947 */ /* 0x000fea0003800000 */
[----:B------:R-:W2:Y:S01]  /*15720*/  S2R R0, SR_TID.X ;  /* 0x0000000000007919 */ /* 0x000ea20000002100 */
[----:B------:R-:W3:Y:S01]  /*15730*/  LDC R21, c[0x0][0xbe8] ;  /* 0x0002fa00ff157b82 */ /* 0x000ee20000000800 */
[----:B------:R-:W-:Y:S01]  /*15740*/  ULDC.64 UR4, c[0x0][0xaa0] ;  /* 0x0002a80000047ab9 */ /* 0x000fe20000000a00 */
[----:B---3--:R-:W-:Y:S01]  /*15750*/  ISETP.NE.AND P0, PT, R21, 0x1, PT ;  /* 0x000000011500780c */ /* 0x008fe20003f05270 */
[----:B--2---:R-:W-:Y:S02]  /*15760*/  VIADD R4, R0, 0xffffff80 ;  /* 0xffffff8000047836 */ /* 0x004fe40000000000 */
[----:B------:R-:W-:-:S03]  /*15770*/  IMAD R0, R28, UR4, RZ ;  /* 0x000000041c007c24 */ /* 0x000fc6000f8e02ff */
[----:B-1----:R-:W-:-:S07]  /*15780*/  SHF.R.S32.HI R9, RZ, 0x1f, R4 ;  /* 0x0000001fff097819 */ /* 0x002fce0000011404 */
[----:B------:R-:W1:Y:S01]  /*15790*/  @P0 LDC R13, c[0x0][0xbec] ;  /* 0x0002fb00ff0d0b82 */ /* 0x000e620000000800 */
[----:B------:R-:W-:Y:S01]  /*157a0*/  IMAD R11, R3, UR5, R0 ;  /* 0x00000005030b7c24 */ /* 0x000fe2000f8e0200 */
[----:B------:R-:W-:Y:S01]  /*157b0*/  LEA.HI R0, R9, R4, RZ, 0x3 ;  /* 0x0000000409007211 */ /* 0x000fe200078f18ff */
[----:B------:R-:W-:Y:S01]  /*157c0*/  IMAD.WIDE.U32 R8, R3, UR4, RZ ;  /* 0x0000000403087c25 */ /* 0x000fe2000f8e00ff */
[----:B------:R-:W-:Y:S02]  /*157d0*/  ULDC.64 UR4, c[0x0][0xae8] ;  /* 0x0002ba0000047ab9 */ /* 0x000fe40000000a00 */
[----:B------:R-:W-:Y:S02]  /*157e0*/  LOP3.LUT R3, R0, 0xfffffff8, RZ, 0xc0, !PT ;  /* 0xfffffff800037812 */ /* 0x000fe400078ec0ff */
[----:B------:R-:W2:Y:S01]  /*157f0*/  @P0 LDC R15, c[0x0][0xbf0] ;  /* 0x0002fc00ff0f0b82 */ /* 0x000ea20000000800 */
[----:B------:R-:W-:Y:S01]  /*15800*/  SHF.R.S32.HI R25, RZ, 0x3, R0 ;  /* 0x00000003ff197819 */ /* 0x000fe20000011400 */
[----:B------:R-:W-:-:S02]  /*15810*/  IMAD.IADD R9, R9, 0x1, R11 ;  /* 0x0000000109097824 */ /* 0x000fc400078e020b */
[----:B------:R-:W-:Y:S02]  /*15820*/  IMAD.IADD R4, R4, 0x1, -R3 ;  /* 0x0000000104047824 */ /* 0x000fe400078e0a03 */
[----:B------:R-:W-:-:S04]  /*15830*/  IMAD.WIDE.U32 R8, R207, UR4, R8 ;  /* 0x00000004cf087c25 */ /* 0x000fc8000f8e0008 */
[----:B------:R-:W-:Y:S02]  /*15840*/  IMAD R3, R4, 0x20, R25 ;  /* 0x0000002004037824 */ /* 0x000fe400078e0219 */
[----:B------:R-:W-:Y:S01]  /*15850*/  IMAD R9, R207, UR5, R9 ;  /* 0x00000005cf097c24 */ /* 0x000fe2000f8e0209 */
[----:B------:R-:W-:Y:S01]  /*15860*/  ULDC.64 UR4, c[0x0][0xaf0] ;  /* 0x0002bc0000047ab9 */ /* 0x000fe20000000a00 */
[----:B------:R-:W-:Y:S02]  /*15870*/  IMAD.IADD R10, R222, 0x1, R3 ;  /* 0x00000001de0a7824 */ /* 0x000fe400078e0203 */
[----:B------:R-:W-:Y:S02]  /*15880*/  IMAD R4, R30, UR4, RZ ;  /* 0x000000041e047c24 */ /* 0x000fe4000f8e02ff */
[----:B-1----:R-:W-:-:S04]  /*15890*/  @P0 IMAD.HI.U32 R0, R10, R13, RZ ;  /* 0x0000000d0a000227 */ /* 0x002fc800078e00ff */
[----:B------:R-:W-:Y:S02]  /*158a0*/  IMAD.MOV.U32 R3, RZ, RZ, R10 ;  /* 0x000000ffff037224 */ /* 0x000fe400078e000a */
[C---:B------:R-:W-:Y:S01]  /*158b0*/  IMAD R11, R33.reuse, UR5, R4 ;  /* 0x00000005210b7c24 */ /* 0x040fe2000f8e0204 */
[----:B--2---:R-:W-:Y:S01]  /*158c0*/  @P0 SHF.R.U32.HI R3, RZ, R15, R0 ;  /* 0x0000000fff030219 */ /* 0x004fe20000011600 */
[----:B------:R-:W-:Y:S01]  /*158d0*/  IMAD.WIDE.U32 R8, R33, UR4, R8 ;  /* 0x0000000421087c25 */ /* 0x000fe2000f8e0008 */
[----:B------:R-:W-:Y:S02]  /*158e0*/  ULDC.64 UR4, c[0x0][0xae0] ;  /* 0x0002b80000047ab9 */ /* 0x000fe40000000a00 */
[----:B------:R-:W-:Y:S01]  /*158f0*/  SHF.R.S32.HI R0, RZ, 0x1f, R3 ;  /* 0x0000001fff007819 */ /* 0x000fe20000011403 */
[----:B------:R-:W-:Y:S01]  /*15900*/  IMAD.IADD R9, R9, 0x1, R11 ;  /* 0x0000000109097824 */ /* 0x000fe200078e020b */
[----:B------:R-:W-:-:S03]  /*15910*/  IADD3 R11, -R3, RZ, RZ ;  /* 0x000000ff030b7210 */ /* 0x000fc60007ffe1ff */
[----:B------:R-:W-:Y:S02]  /*15920*/  IMAD R0, R0, UR4, RZ ;  /* 0x0000000400007c24 */ /* 0x000fe4000f8e02ff */
[----:B------:R-:W-:Y:S02]  /*15930*/  IMAD R11, R21, R11, R10 ;  /* 0x0000000b150b7224 */ /* 0x000fe400078e020a */
        /* <DEDUP_REMOVED lines=16> */
.L_x_14639:
[----:B------:R-:W-:Y:S01]  /*15a40*/  IMAD R21, R26, R21, RZ ;  /* 0x000000151a157224 */ /* 0x000fe200078e02ff */
[----:B------:R-:W-:Y:S01]  /*15a50*/  BSSY B1, `(.L_x_14426) ;  /* 0x000001f000017945 */ /* 0x000fe20003800000 */
[----:B------:R-:W-:-:S05]  /*15a60*/  IMAD.IADD R222, R25, 0x1, R222 ;  /* 0x0000000119de7824 */ /* 0x000fca00078e02de */
        /* <DEDUP_REMOVED lines=16> */
[-C--:B---3--:R-:W-:Y:S02]  /*15b70*/  @!P3 LEA R10, P5, R212, R9.reuse, 0x1 ;  /* 0x00000009d40ab211 */ /* 0x088fe400078a08ff */
[----:B------:R-:W-:Y:S02]  /*15b80*/  @!P2 LEA R12, P4, R8, R9, 0x1 ;  /* 0x00000009080ca211 */ /* 0x000fe400078808ff */
[----:B--2---:R-:W-:Y:S02]  /*15b90*/  @!P3 LEA.HI.X R11, R212, R3, R14, 0x1, P5 ;  /* 0x00000003d40bb211 */ /* 0x004fe400028f0c0e */
        /* <DEDUP_REMOVED lines=10> */
.L_x_14427:
[----:B------:R-:W-:Y:S05]  /*15c40*/  BSYNC B1 ;  /* 0x0000000000017941 */ /* 0x000fea0003800000 */
.L_x_14426:
[----:B------:R-:W-:-:S03]  /*15c50*/  UMOV UR4, 0xffffffff ;  /* 0xffffffff00047882 */ /* 0x000fc60000000000 */
[----:B------:R-:W-:Y:S05]  /*15c60*/  BRA.DIV UR4, `(.L_x_14428) ;  /* 0x0000009a04f87947 */ /* 0x000fea000b800000 */
[----:B--2---:R2:W0:Y:S04]  /*15c70*/  SHFL.IDX PT, R3, R4, 0x1, 0x181f ;  /* 0x00381f0004037f89 */ /* 0x00442800000e0000 */
[----:B---34-:R2:W3:Y:S02]  /*15c80*/  SHFL.IDX PT, R9, R0, 0x1, 0x181f ;  /* 0x00381f0000097f89 */ /* 0x0184e400000e0000 */
.L_x_14643:
[----:B------:R-:W-:Y:S01]  /*15c90*/  VIADD R8, R222, 0x20 ;  /* 0x00000020de087836 */ /* 0x000fe20000000000 */
        /* <DEDUP_REMOVED lines=30> */
.L_x_14430:
[----:B------:R-:W-:Y:S05]  /*15e80*/  BSYNC B1 ;  /* 0x0000000000017941 */ /* 0x000fea0003800000 */
.L_x_14429:
[----:B------:R-:W-:-:S03]  /*15e90*/  UMOV UR4, 0xffffffff ;  /* 0xffffffff00047882 */ /* 0x000fc60000000000 */
[----:B------:R-:W-:Y:S05]  /*15ea0*/  BRA.DIV UR4, `(.L_x_14431) ;  /* 0x0000009a04b47947 */ /* 0x000fea000b800000 */
[----:B0-----:R0:W0:Y:S04]  /*15eb0*/  SHFL.IDX PT, R3, R4, 0x2, 0x181f ;  /* 0x00581f0004037f89 */ /* 0x00102800000e0000 */
[----:B---34-:R3:W4:Y:S02]  /*15ec0*/  SHFL.IDX PT, R9, R0, 0x2, 0x181f ;  /* 0x00581f0000097f89 */ /* 0x01872400000e0000 */
.L_x_14647:
        /* <DEDUP_REMOVED lines=13> */
[----:B------:R-:W-:Y:S02]  /*15fa0*/  ISETP.GE.AND P0, PT, R20, UR4, PT ;  /* 0x0000000414007c0c */ /* 0x000fe4000bf06270 */
[----:B------:R-:W-:-:S02]  /*15fb0*/  IADD3 R28, R212, 0x40, RZ ;  /* 0x00000040d41c7810 */ /* 0x000fc40007ffe0ff */
        /* <DEDUP_REMOVED lines=16> */
.L_x_14433:
[----:B------:R-:W-:Y:S05]  /*160c0*/  BSYNC B1 ;  /* 0x0000000000017941 */ /* 0x000fea0003800000 */
.L_x_14432:
[----:B------:R-:W-:-:S03]  /*160d0*/  UMOV UR4, 0xffffffff ;  /* 0xffffffff00047882 */ /* 0x000fc60000000000 */
[----:B------:R-:W-:Y:S05]  /*160e0*/  BRA.DIV UR4, `(.L_x_14434) ;  /* 0x0000009a04707947 */ /* 0x000fea000b800000 */
[----:B0-----:R0:W0:Y:S04]  /*160f0*/  SHFL.IDX PT, R3, R4, 0x3, 0x181f ;  /* 0x00781f0004037f89 */ /* 0x00102800000e0000 */
[----:B----4-:R4:W0:Y:S02]  /*16100*/  SHFL.IDX PT, R9, R0, 0x3, 0x181f ;  /* 0x00781f0000097f89 */ /* 0x01082400000e0000 */
.L_x_14651:
[----:B-1234-:R-:W-:-:S05]  /*16110*/  VIADD R0, R222, 0x60 ;  /* 0x00000060de007836 */ /* 0x01efca0000000000 */
[----:B------:R-:W-:-:S13]  /*16120*/  ISETP.GE.AND P0, PT, R0, R21, PT ;  /* 0x000000150000720c */ /* 0x000fda0003f06270 */
[----:B------:R-:W-:Y:S05]  /*16130*/  @P0 BRA `(.L_x_14417) ;  /* 0x00000000006c0947 */ /* 0x000fea0003800000 */
[C---:B------:R-:W-:Y:S01]  /*16140*/  VIADD R8, R212.reuse, 0x40 ;  /* 0x00000040d4087836 */ /* 0x040fe20000000000 */
[----:B------:R-:W-:Y:S01]  /*16150*/  ULDC UR4, c[0x0][0xac8] ;  /* 0x0002b20000047ab9 */ /* 0x000fe20000000800 */
[C---:B------:R-:W-:Y:S01]  /*16160*/  VIADD R24, R212.reuse, 0x80 ;  /* 0x00000080d4187836 */ /* 0x040fe20000000000 */
[C---:B------:R-:W-:Y:S01]  /*16170*/  ISETP.GE.AND P3, PT, R212.reuse, UR4, PT ;  /* 0x00000004d4007c0c */ /* 0x040fe2000bf66270 */
[----:B0-----:R-:W-:Y:S01]  /*16180*/  VIADD R4, R212, 0xc0 ;  /* 0x000000c0d4047836 */ /* 0x001fe20000000000 */
        /* <DEDUP_REMOVED lines=9> */
[-C--:B------:R-:W-:Y:S02]  /*16220*/  @!P3 LEA R10, P5, R212, R9.reuse, 0x1 ;  /* 0x00000009d40ab211 */ /* 0x080fe400078a08ff */
[----:B------:R-:W-:Y:S02]  /*16230*/  @!P2 LEA R12, P4, R8, R9, 0x1 ;  /* 0x00000009080ca211 */ /* 0x000fe400078808ff */
[----:B------:R-:W-:Y:S02]  /*16240*/  @!P3 LEA.HI.X R11, R212, R3, R14, 0x1, P5 ;  /* 0x00000003d40bb211 */ /* 0x000fe400028f0c0e */
[----:B------:R-:W-:-:S02]  /*16250*/  @!P1 LEA R14, P5, R24, R9, 0x1 ;  /* 0x00000009180e9211 */ /* 0x000fc400078a08ff */
[----:B------:R-:W-:Y:S01]  /*16260*/  @!P2 LEA.HI.X R13, R8, R3, R26, 0x1, P4 ;  /* 0x00000003080da211 */ /* 0x000fe200020f0c1a */
[----:B------:R0:W-:Y:S01]  /*16270*/  @!P3 ST.E.128 desc[UR42][R10.64], RZ ;  /* 0x000000ff0a00b985 */ /* 0x0001e2000c101d2a */
[----:B------:R-:W-:Y:S02]  /*16280*/  SHF.R.S32.HI R20, RZ, 0x1f, R20 ;  /* 0x0000001fff147819 */ /* 0x000fe40000011414 */
[----:B------:R-:W-:Y:S01]  /*16290*/  @!P0 LEA R8, P4, R4, R9, 0x1 ;  /* 0x0000000904088211 */ /* 0x000fe200078808ff */
[----:B------:R0:W-:Y:S01]  /*162a0*/  @!P2 ST.E.128 desc[UR42][R12.64], RZ ;  /* 0x000000ff0c00a985 */ /* 0x0001e2000c101d2a */
[-C--:B------:R-:W-:Y:S02]  /*162b0*/  @!P1 LEA.HI.X R15, R24, R3.reuse, R25, 0x1, P5 ;  /* 0x00000003180f9211 */ /* 0x080fe400028f0c19 */
[----:B------:R-:W-:-:S03]  /*162c0*/  @!P0 LEA.HI.X R9, R4, R3, R20, 0x1, P4 ;  /* 0x0000000304098211 */ /* 0x000fc600020f0c14 */
[----:B------:R0:W-:Y:S04]  /*162d0*/  @!P1 ST.E.128 desc[UR42][R14.64], RZ ;  /* 0x000000ff0e009985 */ /* 0x0001e8000c101d2a */
[----:B------:R0:W-:Y:S02]  /*162e0*/  @!P0 ST.E.128 desc[UR42][R8.64], RZ ;  /* 0x000000ff08008985 */ /* 0x0001e4000c101d2a */
.L_x_14417:
[----:B------:R-:W-:Y:S05]  /*162f0*/  BSYNC B0 ;  /* 0x0000000000007941 */ /* 0x000fea0003800000 */
.L_x_14403:
[----:B------:R-:W-:Y:S02]  /*16300*/  ULDC UR4, c[0x0][0xc3c] ;  /* 0x00030f0000047ab9 */ /* 0x000fe40000000800 */
[----:B------:R-:W-:-:S13]  /*16310*/  ISETP.GE.AND P0, PT, R7, UR4, PT ;  /* 0x0000000407007c0c */ /* 0x000fda000bf06270 */
[----:B------:R-:W-:Y:S05]  /*16320*/  @!P0 BRA `(.L_x_14435) ;  /* 0xfffffeb400648947 */ /* 0x000fea000383ffff */
[----:B------:R-:W-:Y:S05]  /*16330*/  BRA `(.L_x_14263) ;  /* 0x00000078004c7947 */ /* 0x000fea0003800000 */
.L_x_14261:
        /* <DEDUP_REMOVED lines=16> */
.L_x_14436:
        /* <DEDUP_REMOVED lines=43> */
.L_x_14440:
        /* <DEDUP_REMOVED lines=37> */
.L_x_14438:
        /* <DEDUP_REMOVED lines=13> */
.L_x_14441:
        /* <DEDUP_REMOVED lines=14> */
[----:B0-----:R-:W-:Y:S01]  /*16af0*/  IMAD.MOV.U32 R2, RZ, RZ, RZ ;  /* 0x000000ffff027224 */ /* 0x001fe200078e00ff */
[----:B-1----:R-:W-:-:S05]  /*16b00*/  IADD3 R11, RZ, -R3, RZ ;  /* 0x80000003ff0b7210 */ /* 0x002fca0007ffe0ff */
        /* <DEDUP_REMOVED lines=20> */
[----:B------:R-:W-:Y:S01]  /*16c50*/  IMAD.MOV R12, RZ, RZ, -R2 ;  /* 0x000000ffff0c7224 */ /* 0x000fe200078e0a02 */
[----:B------:R-:W-:Y:S01]  /*16c60*/  MOV R2, RZ ;  /* 0x000000ff00027202 */ /* 0x000fe20000000f00 */
[----:B------:R-:W-:Y:S01]  /*16c70*/  IMAD R11, R13, R4, RZ ;  /* 0x000000040d0b7224 */ /* 0x000fe200078e02ff */
        /* <DEDUP_REMOVED lines=23> */
.L_x_14442:
        /* <DEDUP_REMOVED lines=41> */
[----:B0-----:R-:W-:-:S05]  /*17080*/  IADD3 R9, RZ, -R3, RZ ;  /* 0x80000003ff097210 */ /* 0x001fca0007ffe0ff */
        /* <DEDUP_REMOVED lines=19> */
.L_x_14443:
[----:B------:R-:W-:-:S05]  /*171c0*/  LOP3.LUT R25, RZ, R2, RZ, 0x33, !PT ;  /* 0x00000002ff197212 */ /* 0x000fca00078e33ff */
[----:B------:R-:W-:Y:S01]  /*171d0*/  IMAD.IADD R25, R6, 0x1, R25 ;  /* 0x0000000106197824 */ /* 0x000fe200078e0219 */
[----:B------:R-:W-:Y:S06]  /*171e0*/  BRA `(.L_x_14444) ;  /* 0x00000000000c7947 */ /* 0x000fec0003800000 */
.L_x_14439:
[----:B------:R-:W-:Y:S01]  /*171f0*/  IMAD.MOV.U32 R25, RZ, RZ, RZ ;  /* 0x000000ffff197224 */ /* 0x000fe200078e00ff */
[----:B------:R-:W-:Y:S01]  /*17200*/  MOV R24, UR6 ;  /* 0x0000000600187c02 */ /* 0x000fe20008000f00 */
[----:B------:R-:W-:-:S07]  /*17210*/  IMAD.MOV.U32 R26, RZ, RZ, RZ ;  /* 0x000000ffff1a7224 */ /* 0x000fce00078e00ff */
.L_x_14444:
[----:B------:R-:W-:-:S13]  /*17220*/  ISETP.NE.AND P0, PT, R7, RZ, PT ;  /* 0x000000ff0700720c */ /* 0x000fda0003f05270 */
[----:B------:R-:W0:Y:S01]  /*17230*/  @!P0 S2R R3, SR_CgaCtaId ;  /* 0x0000000000038919 */ /* 0x000e220000008800 */
[----:B------:R-:W-:-:S04]  /*17240*/  @!P0 MOV R2, 0x400 ;  /* 0x0000040000028802 */ /* 0x000fc80000000f00 */
[----:B0-----:R-:W-:-:S05]  /*17250*/  @!P0 LEA R2, R3, R2, 0x18 ;  /* 0x0000000203028211 */ /* 0x001fca00078ec0ff */
[----:B------:R1:W-:Y:S01]  /*17260*/  @!P0 STS.128 [R2+0x228d0], R24 ;  /* 0x0228d01802008388 */ /* 0x0003e20000000c00 */
[----:B------:R-:W-:Y:S06]  /*17270*/  BAR.ARV 0x5, 0x180 ;  /* 0x0146000000007b1d */ /* 0x000fec0000002000 */
.L_x_14437:
        /* <DEDUP_REMOVED lines=12> */
[----:B------:R-:W-:Y:S01]  /*17340*/  LOP3.LUT R3, R2, 0x1f8, RZ, 0xc0, !PT ;  /* 0x000001f802037812 */ /* 0x000fe200078ec0ff */
[----:B------:R-:W-:Y:S01]  /*17350*/  IMAD.SHL.U32 R30, R4, 0x8, RZ ;  /* 0x00000008041e7824 */ /* 0x000fe200078e00ff */
[----:B------:R-:W-:Y:S01]  /*17360*/  LOP3.LUT R2, R2, 0x38, RZ, 0xc0, !PT ;  /* 0x0000003802027812 */ /* 0x000fe200078ec0ff */
[----:B------:R-:W-:Y:S01]  /*17370*/  IMAD.MOV.U32 R28, RZ, RZ, 0x1 ;  /* 0x00000001ff1c7424 */ /* 0x000fe200078e00ff */
        /* <DEDUP_REMOVED lines=8> */
[----:B------:R-:W-:-:S02]  /*17400*/  ULOP3.LUT UR38, UR36, 0x2, URZ, 0xfc, !UPT ;  /* 0x0000000224267892 */ /* 0x000fc4000f8efc3f */
[----:B------:R-:W-:Y:S01]  /*17410*/  LOP3.LUT R3, R3, 0x70, R0, 0xf8, !PT ;  /* 0x0000007003037812 */ /* 0x000fe200078ef800 */
[----:B------:R-:W-:Y:S01]  /*17420*/  ULDC UR37, c[0x0][0xc] ;  /* 0x0000030000257ab9 */ /* 0x000fe20000000800 */
[C---:B------:R-:W-:Y:S01]  /*17430*/  LOP3.LUT R0, R2.reuse, 0x40, RZ, 0xfc, !PT ;  /* 0x0000004002007812 */ /* 0x040fe200078efcff */
[----:B0-----:R-:W-:Y:S01]  /*17440*/  ULEA UR4, UR5, UR4, 0x18 ;  /* 0x0000000405047291 */ /* 0x001fe2000f8ec03f */
[C---:B------:R-:W-:Y:S02]  /*17450*/  LOP3.LUT R3, R2.reuse, 0x80, RZ, 0xfc, !PT ;  /* 0x0000008002037812 */ /* 0x040fe400078efcff */
[----:B------:R-:W-:-:S03]  /*17460*/  LOP3.LUT R2, R2, 0xc0, RZ, 0xfc, !PT ;  /* 0x000000c002027812 */ /* 0x000fc600078efcff */
[----:B------:R-:W-:-:S05]  /*17470*/  MOV R16, UR4 ;  /* 0x0000000400107c02 */ /* 0x000fca0008000f00 */
[----:B------:R-:W-:-:S05]  /*17480*/  IMAD R0, R30, 0x2, R16 ;  /* 0x000000021e007824 */ /* 0x000fca00078e0210 */
[----:B------:R1:W-:Y:S02]  /*17490*/  STL [R1+0x4], R0 ;  /* 0x0000040001007387 */ /* 0x0003e40000100800 */
.L_x_14548:
        /* <DEDUP_REMOVED lines=52> */
[----:B0-----:R-:W2:Y:S04]  /*177e0*/  LDG.E R8, desc[UR42][R2.64] ;  /* 0x0000002a02087981 */ /* 0x001ea8000c1e1900 */
[----:B------:R-:W2:Y:S02]  /*177f0*/  LDG.E R7, desc[UR42][R2.64+0x4] ;  /* 0x0000042a02077981 */ /* 0x000ea4000c1e1900 */
[----:B--2---:R-:W-:-:S05]  /*17800*/  IMAD.IADD R11, R7, 0x1, -R8 ;  /* 0x00000001070b7824 */ /* 0x004fca00078e0a08 */
[----:B------:R1:W-:Y:S02]  /*17810*/  STL [R1+0xc], R11 ;  /* 0x00000c0b01007387 */ /* 0x0003e40000100800 */
.L_x_14446:
        /* <DEDUP_REMOVED lines=14> */
.L_x_14447:
        /* <DEDUP_REMOVED lines=9> */
.L_x_14448:
[----:B0-----:R-:W2:Y:S01]  /*17990*/  @P1 LDG.E R2, desc[UR42][R4.64] ;  /* 0x0000002a04021981 */ /* 0x001ea2000c1e1900 */
[----:B------:R-:W0:Y:S03]  /*179a0*/  LDC R3, c[0x0][0x448] ;  /* 0x00011200ff037b82 */ /* 0x000e260000000800 */
[----:B------:R3:W2:Y:S01]  /*179b0*/  @P1 LDG.E R5, desc[UR42][R4.64+0x4] ;  /* 0x0000042a04051981 */ /* 0x0006a2000c1e1900 */
[----:B-----5:R-:W-:Y:S01]  /*179c0*/  IMAD.IADD R9, R9, 0x1, -R32 ;  /* 0x0000000109097824 */ /* 0x020fe200078e0a20 */
[----:B------:R-:W-:Y:S01]  /*179d0*/  BSSY B0, `(.L_x_14449) ;  /* 0x0000036000007945 */ /* 0x000fe20003800000 */
[----:B------:R-:W-:Y:S01]  /*179e0*/  LOP3.LUT R31, R8, 0xff, RZ, 0xc0, !PT ;  /* 0x000000ff081f7812 */ /* 0x000fe200078ec0ff */
[----:B------:R-:W-:Y:S01]  /*179f0*/  IMAD.MOV.U32 R13, RZ, RZ, RZ ;  /* 0x000000ffff0d7224 */ /* 0x000fe200078e00ff */
[----:B0-----:R-:W-:-:S13]  /*17a00*/  ISETP.NE.AND P0, PT, R3, 0x1, PT ;  /* 0x000000010300780c */ /* 0x001fda0003f05270 */
[----:B---3--:R-:W0:Y:S08]  /*17a10*/  @P0 LDC R4, c[0x0][0x44c] ;  /* 0x00011300ff040b82 */ /* 0x008e300000000800 */
[----:B------:R-:W3:Y:S01]  /*17a20*/  @P0 LDC R3, c[0x0][0x450] ;  /* 0x00011400ff030b82 */ /* 0x000ee20000000800 */
[----:B--2---:R-:W-:Y:S02]  /*17a30*/  @P1 IMAD.IADD R6, R5, 0x1, -R2 ;  /* 0x0000000105061824 */ /* 0x004fe400078e0a02 */
[----:B------:R-:W-:-:S02]  /*17a40*/  IMAD.SHL.U32 R2, R25, 0x80, RZ ;  /* 0x0000008019027824 */ /* 0x000fc400078e00ff */
[----:B------:R-:W-:Y:S02]  /*17a50*/  IMAD.IADD R7, R9, 0x1, R6 ;  /* 0x0000000109077824 */ /* 0x000fe400078e0206 */
[----:B------:R-:W-:Y:S02]  /*17a60*/  VIADD R2, R2, 0x7f ;  /* 0x0000007f02027836 */ /* 0x000fe40000000000 */
[----:B------:R-:W-:Y:S01]  /*17a70*/  VIADD R5, R7, 0x5f ;  /* 0x0000005f07057836 */ /* 0x000fe20000000000 */
[----:B------:R2:W-:Y:S01]  /*17a80*/  STL [R1], R7 ;  /* 0x0000000701007387 */ /* 0x0005e20000100800 */
[----:B0-----:R-:W-:-:S04]  /*17a90*/  @P0 IMAD.HI.U32 R4, R2, R4, RZ ;  /* 0x0000000402040227 */ /* 0x001fc800078e00ff */
[----:B------:R-:W-:Y:S01]  /*17aa0*/  IMAD.HI R5, R5, 0x2aaaaaab, RZ ;  /* 0x2aaaaaab05057827 */ /* 0x000fe200078e02ff */
[----:B---3--:R-:W-:Y:S02]  /*17ab0*/  @P0 SHF.R.U32.HI R2, RZ, R3, R4 ;  /* 0x00000003ff020219 */ /* 0x008fe40000011604 */
[----:B------:R-:W-:Y:S02]  /*17ac0*/  SHF.R.U32.HI R4, RZ, 0x10, R8 ;  /* 0x00000010ff047819 */ /* 0x000fe40000011608 */
[----:B--2---:R-:W-:Y:S02]  /*17ad0*/  IADD3 R7, R7, 0x60, -R11 ;  /* 0x0000006007077810 */ /* 0x004fe40007ffe80b */
[----:B------:R-:W-:-:S03]  /*17ae0*/  SHF.R.U32.HI R3, RZ, 0x1f, R5 ;  /* 0x0000001fff037819 */ /* 0x000fc60000011605 */
[----:B------:R-:W-:Y:S01]  /*17af0*/  IMAD.IADD R2, R7, 0x1, R2 ;  /* 0x0000000107027824 */ /* 0x000fe200078e0202 */
[----:B------:R-:W-:-:S03]  /*17b00*/  LEA.HI.SX32 R5, R5, R3, 0x1c ;  /* 0x0000000305057211 */ /* 0x000fc600078fe2ff */
        /* <DEDUP_REMOVED lines=10> */
[----:B-1----:R-:W-:Y:S02]  /*17bb0*/  IADD3 R11, R8, -0x1, R10 ;  /* 0xffffffff080b7810 */ /* 0x002fe40007ffe00a */
[----:B------:R-:W0:Y:S08]  /*17bc0*/  I2F.RP R2, R12 ;  /* 0x0000000c00027306 */ /* 0x000e300000209400 */
[----:B0-----:R-:W0:Y:S02]  /*17bd0*/  MUFU.RCP R2, R2 ;  /* 0x0000000200027308 */ /* 0x001e240000001000 */
[----:B0-----:R-:W-:-:S06]  /*17be0*/  VIADD R2, R2, 0xffffffe ;  /* 0x0ffffffe02027836 */ /* 0x001fcc0000000000 */
[----:B------:R0:W1:Y:S02]  /*17bf0*/  F2I.FTZ.U32.TRUNC.NTZ R3, R2 ;  /* 0x0000000200037305 */ /* 0x000064000021f000 */
[----:B0-----:R-:W-:-:S04]  /*17c00*/  LOP3.LUT R2, R11, R8, RZ, 0x3c, !PT ;  /* 0x000000080b027212 */ /* 0x001fc800078e3cff */
[----:B------:R-:W-:Y:S02]  /*17c10*/  ISETP.GE.AND P3, PT, R2, RZ, PT ;  /* 0x000000ff0200720c */ /* 0x000fe40003f66270 */
[----:B-1----:R-:W-:-:S05]  /*17c20*/  IADD3 R2, RZ, -R3, RZ ;  /* 0x80000003ff027210 */ /* 0x002fca0007ffe0ff */
        /* <DEDUP_REMOVED lines=16> */
.L_x_14450:
[----:B------:R-:W-:Y:S05]  /*17d30*/  BSYNC B0 ;  /* 0x0000000000007941 */ /* 0x000fea0003800000 */
.L_x_14449:
        /* <DEDUP_REMOVED lines=25> */
.L_x_14654:
[----:B--2---:R-:W-:Y:S02]  /*17ed0*/  ISETP.NE.AND P0, PT, R14, RZ, PT ;  /* 0x000000ff0e00720c */ /* 0x004fe40003f05270 */
[----:B------:R-:W-:-:S11]  /*17ee0*/  PLOP3.LUT P6, PT, PT, PT, PT, 0x8, 0x0 ;  /* 0x000000000000781c */ /* 0x000fd60003fce170 */
[----:B------:R-:W-:Y:S05]  /*17ef0*/  @P0 BRA `(.L_x_14454) ;  /* 0x00000000000c0947 */ /* 0x000fea0003800000 */
[----:B------:R-:W-:-:S03]  /*17f00*/  UMOV UR4, 0xffffffff ;  /* 0xffffffff00047882 */ /* 0x000fc60000000000 */
[----:B------:R-:W-:Y:S05]  /*17f10*/  BRA.DIV UR4, `(.L_x_14455) ;  /* 0x0000007e04647947 */ /* 0x000fea000b800000 */
[----:B------:R-:W-:-:S13]  /*17f20*/  ELECT P6, URZ, PT ;  /* 0x00000000003f782f */ /* 0x000fda00038c0000 */
.L_x_14454:
        /* <DEDUP_REMOVED lines=9> */
.L_x_14657:
[----:B------:R-:W-:Y:S05]  /*17fc0*/  BSYNC B1 ;  /* 0x0000000000017941 */ /* 0x000fea0003800000 */
.L_x_14456:
[----:B------:R-:W-:Y:S04]  /*17fd0*/  BSSY B1, `(.L_x_14458) ;  /* 0x000007b000017945 */ /* 0x000fe80003800000 */
[----:B------:R-:W-:Y:S05]  /*17fe0*/  @!P6 BRA `(.L_x_14459) ;  /* 0x0000000400e4e947 */ /* 0x000fea0003800000 */
[----:B0-----:R-:W-:Y:S01]  /*17ff0*/  LEA R3, R17, R16, 0x3 ;  /* 0x0000001011037211 */ /* 0x001fe200078e18ff */
[----:B------:R-:W0:Y:S01]  /*18000*/  S2R R10, SR_TID.X ;  /* 0x00000000000a7919 */ /* 0x000e220000002100 */
[----:B------:R-:W-:Y:S01]  /*18010*/  SHF.L.U32 R9, R28, 0x1f, RZ ;  /* 0x0000001f1c097819 */ /* 0x000fe200000006ff */
[----:B------:R-:W-:Y:S03]  /*18020*/  BSSY B2, `(.L_x_14460) ;  /* 0x0000005000027945 */ /* 0x000fe60003800000 */
[----:B------:R-:W2:Y:S01]  /*18030*/  SYNCS.PHASECHK.TRANS64.TRYWAIT P0, [R3+URZ+0x228a0], R9 ;  /* 0x0228a009030075a7 */ /* 0x000ea2000800017f */
[----:B0-----:R-:W-:-:S04]  /*18040*/  LOP3.LUT R10, R10, 0x7f, RZ, 0xc0, !PT ;  /* 0x0000007f0a0a7812 */ /* 0x001fc800078ec0ff */
[----:B------:R-:W-:Y:S01]  /*18050*/  ISETP.NE.AND P1, PT, R10, RZ, PT ;  /* 0x000000ff0a00720c */ /* 0x000fe20003f25270 */
[----:B--2---:R-:W-:-:S12]  /*18060*/  @!P0 BRA `(.L_x_14461) ;  /* 0x0000007c00448947 */ /* 0x004fd80003800000 */
.L_x_14658:
[----:B------:R-:W-:Y:S05]  /*18070*/  BSYNC B2 ;  /* 0x0000000000027941 */ /* 0x000fea0003800000 */
.L_x_14460:
[----:B------:R-:W-:Y:S04]  /*18080*/  BSSY B2, `(.L_x_14462) ;  /* 0x0000009000027945 */ /* 0x000fe80003800000 */
[----:B------:R-:W-:Y:S05]  /*18090*/  @P1 BRA `(.L_x_14463) ;  /* 0x00000000001c1947 */ /* 0x000fea0003800000 */
[----:B-1----:R-:W1:Y:S01]  /*180a0*/  S2R R11, SR_TID.X ;  /* 0x00000000000b7919 */ /* 0x002e620000002100 */
[----:B------:R-:W-:-:S04]  /*180b0*/  IMAD.MOV.U32 R10, RZ, RZ, 0x3000 ;  /* 0x00003000ff0a7424 */ /* 0x000fc800078e00ff */
[----:B------:R2:W-:Y:S01]  /*180c0*/  SYNCS.ARRIVE.TRANS64 RZ, [R3+URZ+0x22890], R10 ;  /* 0x0228900a03ff79a7 */ /* 0x0005e2000800003f */
[----:B-1----:R-:W-:-:S04]  /*180d0*/  LOP3.LUT R11, R11, 0x1f, RZ, 0xc0, !PT ;  /* 0x0000001f0b0b7812 */ /* 0x002fc800078ec0ff */
[----:B------:R-:W-:-:S13]  /*180e0*/  ISETP.NE.AND P0, PT, R11, RZ, PT ;  /* 0x000000ff0b00720c */ /* 0x000fda0003f05270 */
[----:B--2---:R-:W-:Y:S05]  /*180f0*/  @!P0 BRA `(.L_x_14463) ;  /* 0x0000000000048947 */ /* 0x004fea0003800000 */
[----:B------:R-:W-:Y:S01]  /*18100*/  BPT.TRAP 0x1 ;  /* 0x000000040000795c */ /* 0x000fe20000300000 */
.L_x_14463:
[----:B------:R-:W-:Y:S05]  /*18110*/  BSYNC B2 ;  /* 0x0000000000027941 */ /* 0x000fea0003800000 */
.L_x_14462:
[----:B------:R-:W-:Y:S01]  /*18120*/  IMAD.MOV.U32 R14, RZ, RZ, RZ ;  /* 0x000000ffff0e7224 */ /* 0x000fe200078e00ff */
[----:B------:R-:W-:Y:S01]  /*18130*/  UIADD3 UR4, UP0, UR40, 0x570, URZ ;  /* 0x0000057028047890 */ /* 0x000fe2000ff1e03f */
[----:B------:R-:W-:Y:S01]  /*18140*/  IMAD R10, R2, 0x60, R0 ;  /* 0x00000060020a7824 */ /* 0x000fe200078e0200 */
[----:B------:R-:W-:Y:S01]  /*18150*/  PLOP3.LUT P0, PT, PT, PT, PT, 0x80, 0x0 ;  /* 0x000000000000781c */ /* 0x000fe20003f0f070 */
[----:B-1----:R-:W-:Y:S01]  /*18160*/  IMAD R11, R17, 0x3000, R16 ;  /* 0x00003000110b7824 */ /* 0x002fe200078e0210 */
[----:B------:R-:W-:Y:S01]  /*18170*/  R2UR UR10, R14 ;  /* 0x000000000e0a72ca */ /* 0x000fe200000e0000 */
[----:B------:R-:W-:Y:S01]  /*18180*/  VIADD R10, R10, 0xffffffa0 ;  /* 0xffffffa00a0a7836 */ /* 0x000fe20000000000 */
[----:B------:R-:W-:Y:S01]  /*18190*/  UIADD3.X UR5, URZ, UR41, URZ, UP0, !UPT ;  /* 0x000000293f057290 */ /* 0x000fe200087fe43f */
[----:B------:R-:W-:Y:S01]  /*181a0*/  VIADD R11, R11, 0x1c400 ;  /* 0x0001c4000b0b7836 */ /* 0x000fe20000000000 */
[----:B------:R-:W-:Y:S01]  /*181b0*/  UMOV UR6, 0x0 ;  /* 0x0000000000067882 */ /* 0x000fe20000000000 */
[----:B------:R-:W-:Y:S01]  /*181c0*/  VIADD R12, R3, 0x22890 ;  /* 0x00022890030c7836 */ /* 0x000fe20000000000 */
[----:B------:R-:W-:-:S09]  /*181d0*/  UMOV UR7, 0x12f00000 ;  /* 0x12f0000000077882 */ /* 0x000fd20000000000 */
.L_x_14464:
        /* <DEDUP_REMOVED lines=13> */
.L_x_14659:
[----:B------:R-:W-:Y:S05]  /*182b0*/  BSYNC B2 ;  /* 0x0000000000027941 */ /* 0x000fea0003800000 */
.L_x_14465:
        /* <DEDUP_REMOVED lines=11> */
.L_x_14468:
[----:B------:R-:W-:Y:S05]  /*18370*/  BSYNC B2 ;  /* 0x0000000000027941 */ /* 0x000fea0003800000 */
.L_x_14467:
        /* <DEDUP_REMOVED lines=9> */
.L_x_14469:
        /* <DEDUP_REMOVED lines=15> */
.L_x_14470:
        /* <DEDUP_REMOVED lines=15> */
.L_x_14471:
        /* <DEDUP_REMOVED lines=15> */
.L_x_14472:
        /* <DEDUP_REMOVED lines=10> */
.L_x_14459:
[----:B------:R-:W-:Y:S05]  /*18780*/  BSYNC B1 ;  /* 0x0000000000017941 */ /* 0x000fea0003800000 */
.L_x_14458:
        /* <DEDUP_REMOVED lines=9> */
.L_x_14488:
[----:B------:R-:W-:Y:S05]  /*18820*/  YIELD ;  /* 0x0000000000007946 */ /* 0x000fea0003800000 */
[----:B------:R-:W-:Y:S04]  /*18830*/  BSSY B1, `(.L_x_14473) ;  /* 0x000007a000017945 */ /* 0x000fe80003800000 */
[----:B------:R-:W-:Y:S05]  /*18840*/  @!P6 BRA `(.L_x_14474) ;  /* 0x0000000400e0e947 */ /* 0x000fea0003800000 */
[----:B------:R-:W-:Y:S01]  /*18850*/  IMAD R9, R17, 0x8, R16 ;  /* 0x0000000811097824 */ /* 0x000fe200078e0210 */
[----:B------:R-:W-:Y:S01]  /*18860*/  SHF.L.U32 R2, R28, 0x1f, RZ ;  /* 0x0000001f1c027819 */ /* 0x000fe200000006ff */
[----:B0-----:R-:W0:Y:S01]  /*18870*/  S2R R3, SR_TID.X ;  /* 0x0000000000037919 */ /* 0x001e220000002100 */
[----:B------:R-:W-:Y:S02]  /*18880*/  BSSY B2, `(.L_x_14475) ;  /* 0x0000005000027945 */ /* 0x000fe40003800000 */
[----:B------:R-:W2:Y:S01]  /*18890*/  SYNCS.PHASECHK.TRANS64.TRYWAIT P1, [R9+URZ+0x228a0], R2 ;  /* 0x0228a002090075a7 */ /* 0x000ea2000802017f */
[----:B0-----:R-:W-:-:S04]  /*188a0*/  LOP3.LUT R3, R3, 0x7f, RZ, 0xc0, !PT ;  /* 0x0000007f03037812 */ /* 0x001fc800078ec0ff */
[----:B------:R-:W-:Y:S01]  /*188b0*/  ISETP.NE.AND P2, PT, R3, RZ, PT ;  /* 0x000000ff0300720c */ /* 0x000fe20003f45270 */
[----:B--2---:R-:W-:-:S12]  /*188c0*/  @!P1 BRA `(.L_x_14476) ;  /* 0x0000007400549947 */ /* 0x004fd80003800000 */
.L_x_14660:
[----:B------:R-:W-:Y:S05]  /*188d0*/  BSYNC B2 ;  /* 0x0000000000027941 */ /* 0x000fea0003800000 */
.L_x_14475:
        /* <DEDUP_REMOVED lines=9> */
.L_x_14478:
[----:B------:R-:W-:Y:S05]  /*18970*/  BSYNC B2 ;  /* 0x0000000000027941 */ /* 0x000fea0003800000 */
.L_x_14477:
        /* <DEDUP_REMOVED lines=10> */
[----:B------:R-:W-:-:S10]  /*18a20*/  UMOV UR7, 0x12f00000 ;  /* 0x12f0000000077882 */ /* 0x000fd40000000000 */
.L_x_14479:
        /* <DEDUP_REMOVED lines=13> */
.L_x_14661:
[----:B------:R-:W-:Y:S05]  /*18b00*/  BSYNC B2 ;  /* 0x0000000000027941 */ /* 0x000fea0003800000 */
.L_x_14480:
        /* <DEDUP_REMOVED lines=11> */
.L_x_14483:
[----:B------:R-:W-:Y:S05]  /*18bc0*/  BSYNC B2 ;  /* 0x0000000000027941 */ /* 0x000fea0003800000 */
.L_x_14482:
        /* <DEDUP_REMOVED lines=9> */
.L_x_14484:
        /* <DEDUP_REMOVED lines=15> */
.L_x_14485:
        /* <DEDUP_REMOVED lines=15> */
.L_x_14486:
        /* <DEDUP_REMOVED lines=15> */
.L_x_14487:
        /* <DEDUP_REMOVED lines=10> */
.L_x_14474:
[----:B------:R-:W-:Y:S05]  /*18fd0*/  BSYNC B1 ;  /* 0x0000000000017941 */ /* 0x000fea0003800000 */
.L_x_14473:
        /* <DEDUP_REMOVED lines=8> */
.L_x_14452:
[----:B------:R-:W-:Y:S05]  /*19060*/  BSYNC B0 ;  /* 0x0000000000007941 */ /* 0x000fea0003800000 */
.L_x_14451:
        /* <DEDUP_REMOVED lines=8> */
[----:B0-----:R-:W0:Y:S08]  /*190f0*/  @P1 LDC R3, c[0x0][0x44c] ;  /* 0x00011300ff031b82 */ /* 0x001e300000000800 */
[----:B------:R-:W2:Y:S01]  /*19100*/  @P1 LDC R0, c[0x0][0x450] ;  /* 0x00011400ff001b82 */ /* 0x000ea20000000800 */
[----:B0-----:R-:W-:-:S05]  /*19110*/  @P1 IMAD.HI.U32 R3, R2, R3, RZ ;  /* 0x0000000302031227 */ /* 0x001fca00078e00ff */
[----:B--2---:R-:W-:Y:S01]  /*19120*/  @P1 SHF.R.U32.HI R2, RZ, R0, R3 ;  /* 0x00000000ff021219 */ /* 0x004fe20000011603 */
[----:B------:R-:W-:-:S04]  /*19130*/  IMAD.MOV.U32 R0, RZ, RZ, RZ ;  /* 0x000000ffff007224 */ /* 0x000fc800078e00ff */
[----:B------:R-:W-:-:S04]  /*19140*/  IMAD.IADD R2, R7, 0x1, R2 ;  /* 0x0000000107027824 */ /* 0x000fc800078e0202 */
[----:B------:R-:W-:-:S05]  /*19150*/  IMAD.HI R2, R2, 0x2aaaaaab, RZ ;  /* 0x2aaaaaab02027827 */ /* 0x000fca00078e02ff */
[----:B------:R-:W-:-:S04]  /*19160*/  SHF.R.U32.HI R3, RZ, 0x1f, R2 ;  /* 0x0000001fff037819 */ /* 0x000fc80000011602 */
[----:B------:R-:W-:-:S04]  /*19170*/  LEA.HI.SX32 R2, R2, R3, 0x1c ;  /* 0x0000000302027211 */ /* 0x000fc800078fe2ff */
[----:B------:R-:W-:-:S04]  /*19180*/  VIMNMX R5, R5, R2, PT ;  /* 0x0000000205057248 */ /* 0x000fc80003fe0100 */
[----:B------:R-:W-:-:S13]  /*19190*/  ISETP.GE.AND P1, PT, R5, 0x1, PT ;  /* 0x000000010500780c */ /* 0x000fda0003f26270 */
[----:B---3--:R-:W-:Y:S05]  /*191a0*/  @!P1 BRA `(.L_x_14490) ;  /* 0x0000000000689947 */ /* 0x008fea0003800000 */
[-C--:B------:R-:W-:Y:S02]  /*191b0*/  IABS R0, R4.reuse ;  /* 0x0000000400007213 */ /* 0x080fe40000000000 */
[----:B------:R-:W-:Y:S02]  /*191c0*/  IABS R7, R4 ;  /* 0x0000000400077213 */ /* 0x000fe40000000000 */
[----:B------:R-:W0:Y:S03]  /*191d0*/  I2F.RP R8, R0 ;  /* 0x0000000000087306 */ /* 0x000e260000209400 */
[----:B------:R-:W-:-:S05]  /*191e0*/  IMAD.MOV R7, RZ, RZ, -R7 ;  /* 0x000000ffff077224 */ /* 0x000fca00078e0a07 */
[----:B0-----:R-:W0:Y:S02]  /*191f0*/  MUFU.RCP R8, R8 ;  /* 0x0000000800087308 */ /* 0x001e240000001000 */
[----:B0-----:R-:W-:-:S06]  /*19200*/  IADD3 R9, R8, 0xffffffe, RZ ;  /* 0x0ffffffe08097810 */ /* 0x001fcc0007ffe0ff */
        /* <DEDUP_REMOVED lines=20> */
.L_x_14490:
[----:B------:R-:W-:Y:S05]  /*19350*/  BSYNC B0 ;  /* 0x0000000000007941 */ /* 0x000fea0003800000 */
.L_x_14489:
        /* <DEDUP_REMOVED lines=21> */
[----:B0-----:R-:W-:Y:S01]  /*194b0*/  IADD3 R24, R0, UR37, R7 ;  /* 0x0000002500187c10 */ /* 0x001fe2000fffe007 */
[----:B------:R-:W-:Y:S06]  /*194c0*/  BRA `(.L_x_14493) ;  /* 0x0000003000f87947 */ /* 0x000fec0003800000 */
.L_x_14492:
        /* <DEDUP_REMOVED lines=14> */
[----:B-1----:R-:W-:Y:S02]  /*195b0*/  IMAD.U32 R11, RZ, RZ, UR5 ;  /* 0x00000005ff0b7e24 */ /* 0x002fe4000f8e00ff */
[----:B------:R-:W-:Y:S02]  /*195c0*/  IMAD.MOV.U32 R8, RZ, RZ, 0x70 ;  /* 0x00000070ff087424 */ /* 0x000fe400078e00ff */
[----:B------:R-:W-:Y:S02]  /*195d0*/  IMAD.MOV.U32 R12, RZ, RZ, 0x1 ;  /* 0x00000001ff0c7424 */ /* 0x000fe400078e00ff */
[----:B------:R-:W-:-:S07]  /*195e0*/  IMAD.MOV.U32 R13, RZ, RZ, RZ ;  /* 0x000000ffff0d7224 */ /* 0x000fce00078e00ff */
[----:B------:R-:W-:-:S07]  /*195f0*/  LEPC R20, `(.L_x_14495) ;  /* 0x000000001014794e */ /* 0x000fce0000000000 */
[----:B0-----:R-:W-:Y:S05]  /*19600*/  CALL.ABS.NOINC R2 ;  /* 0x0000000002007343 */ /* 0x001fea0003c00000 */
.L_x_14495:
[----:B------:R-:W-:Y:S05]  /*19610*/  BSYNC B6 ;  /* 0x0000000000067941 */ /* 0x000fea0003800000 */
.L_x_14494:
        /* <DEDUP_REMOVED lines=11> */
[----:B------:R-:W-:Y:S02]  /*196d0*/  IMAD.U32 R5, RZ, RZ, UR7 ;  /* 0x00000007ff057e24 */ /* 0x000fe4000f8e00ff */
[----:B------:R-:W-:Y:S02]  /*196e0*/  IMAD.U32 R7, RZ, RZ, UR9 ;  /* 0x00000009ff077e24 */ /* 0x000fe4000f8e00ff */
[----:B------:R-:W-:-:S02]  /*196f0*/  IMAD.U32 R10, RZ, RZ, UR4 ;  /* 0x00000004ff0a7e24 */ /* 0x000fc4000f8e00ff */
[----:B-1----:R-:W-:Y:S02]  /*19700*/  IMAD.U32 R11, RZ, RZ, UR5 ;  /* 0x00000005ff0b7e24 */ /* 0x002fe4000f8e00ff */
[----:B------:R-:W-:Y:S02]  /*19710*/  IMAD.MOV.U32 R8, RZ, RZ, 0x70 ;  /* 0x00000070ff087424 */ /* 0x000fe400078e00ff */
[----:B------:R-:W-:Y:S02]  /*19720*/  IMAD.MOV.U32 R12, RZ, RZ, 0x1 ;  /* 0x00000001ff0c7424 */ /* 0x000fe400078e00ff */
[----:B0-----:R-:W-:-:S07]  /*19730*/  IMAD.MOV.U32 R13, RZ, RZ, RZ ;  /* 0x000000ffff0d7224 */ /* 0x001fce00078e00ff */
[----:B------:R-:W-:-:S07]  /*19740*/  LEPC R20, `(.L_x_14498) ;  /* 0x000000001014794e */ /* 0x000fce0000000000 */
[----:B--2---:R-:W-:Y:S05]  /*19750*/  CALL.ABS.NOINC R2 ;  /* 0x0000000002007343 */ /* 0x004fea0003c00000 */
.L_x_14498:
        /* <DEDUP_REMOVED lines=15> */
.L_x_14497:
[----:B------:R-:W-:Y:S05]  /*19850*/  BSYNC B6 ;  /* 0x0000000000067941 */ /* 0x000fea0003800000 */
.L_x_14496:
[----:B------:R-:W2:Y:S01]  /*19860*/  LDL R34, [R1+0x20] ;  /* 0x0000200001227983 */ /* 0x000ea20000100800 */
[----:B------:R-:W-:Y:S01]  /*19870*/  ULDC.64 UR4, c[0x0][0x9f8] ;  /* 0x00027e0000047ab9 */ /* 0x000fe20000000a00 */
[----:B------:R-:W0:Y:S02]  /*19880*/  LDC R8, c[0x0][0x430] ;  /* 0x00010c00ff087b82 */ /* 0x000e240000000800 */
[----:B------:R-:W3:Y:S01]  /*19890*/  LDL R20, [R1] ;  /* 0x0000000001147983 */ /* 0x000ee20000100800 */
[----:B------:R-:W-:Y:S01]  /*198a0*/  ISETP.NE.U32.AND P0, PT, RZ, UR4, PT ;  /* 0x00000004ff007c0c */ /* 0x000fe2000bf05070 */
[----:B------:R-:W4:Y:S03]  /*198b0*/  S2R R21, SR_TID.X ;  /* 0x0000000000157919 */ /* 0x000f260000002100 */
[----:B------:R-:W-:-:S13]  /*198c0*/  ISETP.NE.AND.EX P0, PT, RZ, UR5, PT, P0 ;  /* 0x00000005ff007c0c */ /* 0x000fda000bf05300 */
[----:B------:R-:W-:Y:S01]  /*198d0*/  @P0 IADD3 R2, P1, R22, UR4, RZ ;  /* 0x0000000416020c10 */ /* 0x000fe2000ff3e0ff */
[----:B------:R-:W-:Y:S01]  /*198e0*/  IMAD.U32 R9, RZ, RZ, UR38 ;  /* 0x00000026ff097e24 */ /* 0x000fe2000f8e00ff */
[----:B------:R-:W1:Y:S01]  /*198f0*/  S2R R10, SR_TID.X ;  /* 0x00000000000a7919 */ /* 0x000e620000002100 */
[----:B------:R-:W-:Y:S01]  /*19900*/  ULDC UR4, c[0x0][0x2f4] ;  /* 0x0000bd0000047ab9 */ /* 0x000fe20000000800 */
[----:B------:R-:W-:Y:S01]  /*19910*/  @P0 IADD3.X R3, R33, UR5, RZ, P1, !PT ;  /* 0x0000000521030c10 */ /* 0x000fe20008ffe4ff */
[----:B------:R-:W-:-:S04]  /*19920*/  ULDC UR5, c[0x0][0x320] ;  /* 0x0000c80000057ab9 */ /* 0x000fc80000000800 */
[----:B------:R3:W3:Y:S01]  /*19930*/  @P0 LDG.E R29, desc[UR42][R2.64] ;  /* 0x0000002a021d0981 */ /* 0x0006e2000c1e1900 */
[----:B----4-:R-:W-:-:S04]  /*19940*/  LOP3.LUT R21, R21, 0x7f, RZ, 0xc0, !PT ;  /* 0x0000007f15157812 */ /* 0x010fc800078ec0ff */
[----:B------:R-:W-:Y:S02]  /*19950*/  SHF.R.U32.HI R0, RZ, 0x3, R21 ;  /* 0x00000003ff007819 */ /* 0x000fe40000011615 */
[----:B------:R-:W4:Y:S01]  /*19960*/  S2R R21, SR_TID.X ;  /* 0x0000000000157919 */ /* 0x000f220000002100 */
[----:B0-----:R-:W-:-:S13]  /*19970*/  ISETP.NE.AND P1, PT, R8, 0x1, PT ;  /* 0x000000010800780c */ /* 0x001fda0003f25270 */
[----:B------:R-:W0:Y:S08]  /*19980*/  @P1 LDC R5, c[0x0][0x434] ;  /* 0x00010d00ff051b82 */ /* 0x000e300000000800 */
[----:B------:R-:W0:Y:S01]  /*19990*/  @P1 LDC R4, c[0x0][0x438] ;  /* 0x00010e00ff041b82 */ /* 0x000e220000000800 */
[----:B----4-:R-:W-:-:S05]  /*199a0*/  IMAD.SHL.U32 R21, R21, 0x10, RZ ;  /* 0x0000001015157824 */ /* 0x010fca00078e00ff */
[----:B------:R-:W-:Y:S02]  /*199b0*/  LOP3.LUT R21, R0, 0x70, R21, 0xf8, !PT ;  /* 0x0000007000157812 */ /* 0x000fe400078ef815 */
[----:B------:R-:W-:Y:S02]  /*199c0*/  ISETP.NE.AND P2, PT, R9, 0x3, PT ;  /* 0x000000030900780c */ /* 0x000fe40003f45270 */
[----:B------:R-:W4:Y:S01]  /*199d0*/  S2R R9, SR_TID.X ;  /* 0x0000000000097919 */ /* 0x000f220000002100 */
[----:B-1----:R-:W-:Y:S01]  /*199e0*/  IMAD.SHL.U32 R10, R10, 0x8, RZ ;  /* 0x000000080a0a7824 */ /* 0x002fe200078e00ff */
[----:B------:R-:W-:-:S04]  /*199f0*/  LOP3.LUT R18, R18, 0xffffffbf, RZ, 0xc0, !PT ;  /* 0xffffffbf12127812 */ /* 0x000fc800078ec0ff */
[----:B------:R-:W-:-:S04]  /*19a00*/  LOP3.LUT R10, R10, 0x38, RZ, 0xc0, !PT ;  /* 0x000000380a0a7812 */ /* 0x000fc800078ec0ff */
[----:B------:R-:W-:Y:S02]  /*19a10*/  LOP3.LUT R10, R10, 0x40, RZ, 0xfc, !PT ;  /* 0x000000400a0a7812 */ /* 0x000fe400078efcff */
[----:B------:R-:W-:Y:S02]  /*19a20*/  @P2 LOP3.LUT R18, R18, 0x40, RZ, 0xfc, !PT ;  /* 0x0000004012122812 */ /* 0x000fe400078efcff */
[----:B------:R-:W-:Y:S01]  /*19a30*/  ISETP.GE.AND P4, PT, R10, UR5, PT ;  /* 0x000000050a007c0c */ /* 0x000fe2000bf86270 */
[----:B----4-:R-:W-:-:S05]  /*19a40*/  IMAD.SHL.U32 R9, R9, 0x8, RZ ;  /* 0x0000000809097824 */ /* 0x010fca00078e00ff */
[----:B------:R-:W-:Y:S02]  /*19a50*/  LOP3.LUT R9, R9, 0x38, RZ, 0xc0, !PT ;  /* 0x0000003809097812 */ /* 0x000fe400078ec0ff */
[----:B------:R-:W-:Y:S02]  /*19a60*/  LOP3.LUT R18, R18, 0xfffffffe, RZ, 0xc0, !PT ;  /* 0xfffffffe12127812 */ /* 0x000fe400078ec0ff */
[----:B------:R-:W-:Y:S02]  /*19a70*/  LOP3.LUT R10, R9, 0x80, RZ, 0xfc, !PT ;  /* 0x00000080090a7812 */ /* 0x000fe400078efcff */
[----:B------:R-:W-:Y:S02]  /*19a80*/  MOV R36, RZ ;  /* 0x000000ff00247202 */ /* 0x000fe40000000f00 */
[----:B------:R-:W-:Y:S01]  /*19a90*/  ISETP.GE.AND P3, PT, R10, UR5, PT ;  /* 0x000000050a007c0c */ /* 0x000fe2000bf66270 */
[----:B------:R-:W-:Y:S01]  /*19aa0*/  UMOV UR6, 0xffffffff ;  /* 0xffffffff00067882 */ /* 0x000fe20000000000 */
[----:B--2---:R-:W-:-:S04]  /*19ab0*/  VIADD R0, R34, 0xffffffff ;  /* 0xffffffff22007836 */ /* 0x004fc80000000000 */
[----:B------:R-:W-:-:S05]  /*19ac0*/  IMAD R37, R0, 0x60, R21 ;  /* 0x0000006000257824 */ /* 0x000fca00078e0215 */
[----:B---3--:R-:W-:-:S04]  /*19ad0*/  ISETP.GE.AND P0, PT, R37, R20, PT ;  /* 0x000000142500720c */ /* 0x008fc80003f06270 */
[----:B------:R-:W-:Y:S01]  /*19ae0*/  ISETP.GT.U32.OR P0, PT, R21, 0x5f, P0 ;  /* 0x0000005f1500780c */ /* 0x000fe20000704470 */
[----:B------:R-:W-:-:S12]  /*19af0*/  IMAD.IADD R37, R37, 0x1, R32 ;  /* 0x0000000125257824 */ /* 0x000fd800078e0220 */
[----:B------:R-:W1:Y:S01]  /*19b00*/  @!P0 LDC.64 R2, c[0x0][0x428] ;  /* 0x00010a00ff028b82 */ /* 0x000e620000000a00 */
[----:B0-----:R-:W-:-:S04]  /*19b10*/  @P1 IMAD.HI.U32 R5, R37, R5, RZ ;  /* 0x0000000525051227 */ /* 0x001fc800078e00ff */
[----:B------:R-:W-:Y:S01]  /*19b20*/  IMAD.MOV.U32 R6, RZ, RZ, R37 ;  /* 0x000000ffff067224 */ /* 0x000fe200078e0025 */
[----:B------:R-:W-:Y:S02]  /*19b30*/  @P1 SHF.R.U32.HI R6, RZ, R4, R5 ;  /* 0x00000004ff061219 */ /* 0x000fe40000011605 */
[----:B------:R-:W-:Y:S02]  /*19b40*/  SHF.R.S32.HI R34, RZ, 0x1f, R29 ;  /* 0x0000001fff227819 */ /* 0x000fe4000001141d */
[--C-:B------:R-:W-:Y:S01]  /*19b50*/  @!P0 SHF.R.S32.HI R5, RZ, 0x1f, R6.reuse ;  /* 0x0000001fff058819 */ /* 0x100fe20000011406 */
[----:B------:R-:W-:Y:S02]  /*19b60*/  @!P0 IMAD.MOV.U32 R4, RZ, RZ, R6 ;  /* 0x000000ffff048224 */ /* 0x000fe400078e0006 */
[-C--:B-1----:R-:W-:Y:S02]  /*19b70*/  @!P0 IMAD R7, R34, R2.reuse, RZ ;  /* 0x0000000222078224 */ /* 0x082fe400078e02ff */
[----:B------:R-:W-:-:S04]  /*19b80*/  @!P0 IMAD.WIDE.U32 R4, R29, R2, R4 ;  /* 0x000000021d048225 */ /* 0x000fc800078e0004 */
[----:B------:R-:W-:Y:S02]  /*19b90*/  @!P0 IMAD R7, R29, R3, R7 ;  /* 0x000000031d078224 */ /* 0x000fe400078e0207 */
[----:B------:R-:W0:Y:S02]  /*19ba0*/  @!P0 LDC.64 R2, c[0x0][0x418] ;  /* 0x00010600ff028b82 */ /* 0x000e240000000a00 */
[----:B------:R-:W-:Y:S01]  /*19bb0*/  @!P0 IMAD.IADD R7, R5, 0x1, R7 ;  /* 0x0000000105078824 */ /* 0x000fe200078e0207 */
[----:B0-----:R-:W-:-:S04]  /*19bc0*/  @!P0 LEA R2, P1, R4, R2, 0x2 ;  /* 0x0000000204028211 */ /* 0x001fc800078210ff */
[----:B------:R-:W-:Y:S02]  /*19bd0*/  @!P0 LEA.HI.X R3, R4, R3, R7, 0x2, P1 ;  /* 0x0000000304038211 */ /* 0x000fe400008f1407 */
[----:B------:R-:W-:-:S03]  /*19be0*/  ISETP.GE.AND P1, PT, R9, UR4, PT ;  /* 0x0000000409007c0c */ /* 0x000fc6000bf26270 */
[----:B------:R0:W5:Y:S10]  /*19bf0*/  @!P0 LDG.E R36, desc[UR42][R2.64] ;  /* 0x0000002a02248981 */ /* 0x000174000c1e1900 */
[----:B------:R-:W-:-:S04]  /*19c00*/  @P1 LOP3.LUT R18, R18, 0x1, RZ, 0xfc, !PT ;  /* 0x0000000112121812 */ /* 0x000fc800078efcff */
[----:B------:R-:W-:-:S04]  /*19c10*/  LOP3.LUT R18, R18, 0xfffffff7, RZ, 0xc0, !PT ;  /* 0xfffffff712127812 */ /* 0x000fc800078ec0ff */
[----:B------:R-:W-:Y:S02]  /*19c20*/  @P4 LOP3.LUT R18, R18, 0x8, RZ, 0xfc, !PT ;  /* 0x0000000812124812 */ /* 0x000fe400078efcff */
[C---:B------:R-:W-:Y:S02]  /*19c30*/  ISETP.GE.AND P0, PT, R9.reuse, UR5, PT ;  /* 0x0000000509007c0c */ /* 0x040fe4000bf06270 */
[----:B------:R-:W-:Y:S02]  /*19c40*/  LOP3.LUT R18, R18, 0xffffffef, RZ, 0xc0, !PT ;  /* 0xffffffef12127812 */ /* 0x000fe400078ec0ff */
[----:B------:R-:W-:Y:S02]  /*19c50*/  LOP3.LUT R9, R9, 0xc0, RZ, 0xfc, !PT ;  /* 0x000000c009097812 */ /* 0x000fe400078efcff */
[----:B------:R-:W-:Y:S02]  /*19c60*/  LOP3.LUT R18, R18, 0xfffffffb, RZ, 0xc0, !PT ;  /* 0xfffffffb12127812 */ /* 0x000fe400078ec0ff */
[----:B------:R-:W-:-:S02]  /*19c70*/  ISETP.GE.AND P1, PT, R9, UR5, PT ;  /* 0x0000000509007c0c */ /* 0x000fc4000bf26270 */
[----:B------:R-:W-:-:S04]  /*19c80*/  @P3 LOP3.LUT R18, R18, 0x4, RZ, 0xfc, !PT ;  /* 0x0000000412123812 */ /* 0x000fc800078efcff */
[----:B------:R-:W-:Y:S01]  /*19c90*/  @P0 LOP3.LUT R18, R18, 0x10, RZ, 0xfc, !PT ;  /* 0x0000001012120812 */ /* 0x000fe200078efcff */
[----:B------:R-:W-:-:S03]  /*19ca0*/  IMAD.MOV R4, RZ, RZ, -R6 ;  /* 0x000000ffff047224 */ /* 0x000fc600078e0a06 */
[----:B------:R-:W-:Y:S01]  /*19cb0*/  LOP3.LUT R18, R18, 0xfffffffd, RZ, 0xc0, !PT ;  /* 0xfffffffd12127812 */ /* 0x000fe200078ec0ff */
[----:B------:R-:W-:-:S03]  /*19cc0*/  IMAD R37, R8, R4, R37 ;  /* 0x0000000408257224 */ /* 0x000fc600078e0225 */
[----:B------:R-:W-:Y:S01]  /*19cd0*/  @P1 LOP3.LUT R18, R18, 0x2, RZ, 0xfc, !PT ;  /* 0x0000000212121812 */ /* 0x000fe200078efcff */
[----:B0-----:R-:W-:Y:S06]  /*19ce0*/  BRA.DIV UR6, `(.L_x_14499) ;  /* 0x0000006206747947 */ /* 0x001fec000b800000 */
.L_x_14664:
[----:B------:R-:W-:Y:S02]  /*19cf0*/  SEL R6, RZ, 0x1, P0 ;  /* 0x00000001ff067807 */ /* 0x000fe40000000000 */
[----:B------:R-:W-:Y:S02]  /*19d00*/  ISETP.GT.U32.AND P0, PT, R21, 0x5f, PT ;  /* 0x0000005f1500780c */ /* 0x000fe40003f04070 */
[----:B------:R-:W-:-:S11]  /*19d10*/  LOP3.LUT R18, R18, 0xffffffdf, RZ, 0xc0, !PT ;  /* 0xffffffdf12127812 */ /* 0x000fd600078ec0ff */
[----:B------:R-:W-:Y:S01]  /*19d20*/  @P0 LOP3.LUT R18, R18, 0x20, RZ, 0xfc, !PT ;  /* 0x0000002012120812 */ /* 0x000fe200078efcff */
[----:B------:R-:W-:Y:S06]  /*19d30*/  @!P2 BRA `(.L_x_14500) ;  /* 0x000000000004a947 */ /* 0x000fec0003800000 */
[----:B------:R-:W-:Y:S01]  /*19d40*/  BPT.TRAP 0x1 ;  /* 0x000000040000795c */ /* 0x000fe20000300000 */
.L_x_14500:
[----:B------:R-:W-:Y:S01]  /*19d50*/  IMAD R33, R0, -0x60, R20 ;  /* 0xffffffa000217824 */ /* 0x000fe200078e0214 */
[----:B------:R-:W-:Y:S01]  /*19d60*/  SHF.L.U32 R0, R23, 0x1f, RZ ;  /* 0x0000001f17007819 */ /* 0x000fe200000006ff */
[----:B------:R-:W-:Y:S01]  /*19d70*/  IMAD R22, R19, 0x8, R16 ;  /* 0x0000000813167824 */ /* 0x000fe200078e0210 */
[----:B------:R-:W-:Y:S03]  /*19d80*/  BSSY B0, `(.L_x_14501) ;  /* 0x0000003000007945 */ /* 0x000fe60003800000 */
[----:B------:R-:W0:Y:S02]  /*19d90*/  SYNCS.PHASECHK.TRANS64.TRYWAIT P0, [R22+URZ+0x22840], R0 ;  /* 0x02284000160075a7 */ /* 0x000e24000800017f */
[----:B0-----:R-:W-:Y:S05]  /*19da0*/  @!P0 BRA `(.L_x_14502) ;  /* 0x0000006000788947 */ /* 0x001fea0003800000 */
.L_x_14665:
[----:B------:R-:W-:Y:S05]  /*19db0*/  BSYNC B0 ;  /* 0x0000000000007941 */ /* 0x000fea0003800000 */
.L_x_14501:
        /* <DEDUP_REMOVED lines=24> */
[----:B-1----:R-:W-:-:S04]  /*19f40*/  LOP3.LUT R4, R4, 0x7f, RZ, 0xc0, !PT ;  /* 0x0000007f04047812 */ /* 0x002fc800078ec0ff */
        /* <DEDUP_REMOVED lines=8> */
[----:B------:R-:W-:-:S03]  /*19fd0*/  @P0 LEA R7, R5, R16, 0x1 ;  /* 0x0000001005070211 */ /* 0x000fc600078e08ff */
        /* <DEDUP_REMOVED lines=50> */
.L_x_14679:
        /* <DEDUP_REMOVED lines=10> */
.L_x_14504:
        /* <DEDUP_REMOVED lines=11> */
.L_x_14505:
[----:B------:R1:W5:Y:S01]  /*1a450*/  LDL.LU R4, [R1+0x14] ;  /* 0x0000140001047983 */ /* 0x0003620000300800 */
[----:B------:R-:W-:Y:S01]  /*1a460*/  LOP3.LUT P0, RZ, R18, 0x4, RZ, 0xc0, !PT ;  /* 0x0000000412ff7812 */ /* 0x000fe2000780c0ff */
[----:B------:R1:W-:Y:S02]  /*1a470*/  SYNCS.ARRIVE.TRANS64.A1T0 RZ, [R22+URZ+0x22830], RZ ;  /* 0x022830ff16ff79a7 */ /* 0x0003e4000810003f */
[----:B0-----:R1:W5:Y:S10]  /*1a480*/  LDL.LU R3, [R1+0x8] ;  /* 0x0000080001037983 */ /* 0x0013740000300800 */
[----:B------:R-:W-:Y:S05]  /*1a490*/  WARPSYNC.ALL ;  /* 0x0000000000007948 */ /* 0x000fea0003800000 */
[----:B------:R-:W-:Y:S01]  /*1a4a0*/  ULDC.64 UR4, c[0x0][0xa00] ;  /* 0x0002800000047ab9 */ /* 0x000fe20000000a00 */
[----:B------:R-:W-:Y:S01]  /*1a4b0*/  SEL R2, RZ, 0x4, P0 ;  /* 0x00000004ff027807 */ /* 0x000fe20000000000 */
[----:B------:R-:W-:Y:S01]  /*1a4c0*/  BSSY B6, `(.L_x_14506) ;  /* 0x0000029000067945 */ /* 0x000fe20003800000 */
[----:B------:R-:W-:Y:S01]  /*1a4d0*/  BAR.SYNC.DEFER_BLOCKING 0x8, 0x180 ;  /* 0x0206000000007b1d */ /* 0x000fe20000010000 */
[----:B------:R-:W-:Y:S02]  /*1a4e0*/  ISETP.NE.U32.AND P0, PT, RZ, UR4, PT ;  /* 0x00000004ff007c0c */ /* 0x000fe4000bf05070 */
[----:B------:R-:W-:-:S02]  /*1a4f0*/  LOP3.LUT P2, RZ, R18, 0x8, RZ, 0xc0, !PT ;  /* 0x0000000812ff7812 */ /* 0x000fc4000784c0ff */
[----:B------:R-:W-:Y:S01]  /*1a500*/  ISETP.NE.AND.EX P0, PT, RZ, UR5, PT, P0 ;  /* 0x00000005ff007c0c */ /* 0x000fe2000bf05300 */
[----:B------:R-:W-:Y:S01]  /*1a510*/  ULDC.64 UR4, c[0x0][0x298] ;  /* 0x0000a60000047ab9 */ /* 0x000fe20000000a00 */
[----:B------:R-:W-:Y:S02]  /*1a520*/  LOP3.LUT P1, RZ, R18, 0x2, RZ, 0xc0, !PT ;  /* 0x0000000212ff7812 */ /* 0x000fe4000782c0ff */
[----:B------:R-:W-:Y:S02]  /*1a530*/  SEL R0, RZ, 0x2, P2 ;  /* 0x00000002ff007807 */ /* 0x000fe40001000000 */
[----:B------:R-:W-:Y:S02]  /*1a540*/  SEL R5, R35, RZ, !P0 ;  /* 0x000000ff23057207 */ /* 0x000fe40004000000 */
[----:B------:R-:W-:Y:S02]  /*1a550*/  IADD3 R0, R2, R0, R6 ;  /* 0x0000000002007210 */ /* 0x000fe40007ffe006 */
[----:B------:R-:W-:Y:S01]  /*1a560*/  SEL R35, RZ, 0x8, P1 ;  /* 0x00000008ff237807 */ /* 0x000fe20000800000 */
[----:B------:R0:W-:Y:S04]  /*1a570*/  STL [R1], R5 ;  /* 0x0000000501007387 */ /* 0x0001e80000100800 */
[----:B------:R-:W-:Y:S01]  /*1a580*/  IMAD.IADD R35, R0, 0x1, R35 ;  /* 0x0000000100237824 */ /* 0x000fe200078e0223 */
[----:B-----5:R-:W-:-:S02]  /*1a590*/  SEL R2, R4, RZ, !P0 ;  /* 0x000000ff04027207 */ /* 0x020fc40004000000 */
[----:B------:R-:W-:Y:S01]  /*1a5a0*/  SHF.R.S32.HI R0, RZ, 0x1f, R3 ;  /* 0x0000001fff007819 */ /* 0x000fe20000011403 */
[C---:B0-----:R-:W-:Y:S02]  /*1a5b0*/  IMAD.WIDE.U32 R4, R3.reuse, UR4, RZ ;  /* 0x0000000403047c25 */ /* 0x041fe4000f8e00ff */
[----:B------:R0:W-:Y:S02]  /*1a5c0*/  STL [R1+0x14], R2 ;  /* 0x0000140201007387 */ /* 0x0001e40000100800 */
[----:B------:R-:W-:Y:S02]  /*1a5d0*/  IMAD R0, R0, UR4, RZ ;  /* 0x0000000400007c24 */ /* 0x000fe4000f8e02ff */
[----:B------:R2:W-:Y:S02]  /*1a5e0*/  STL.64 [R1+0x18], R4 ;  /* 0x0000180401007387 */ /* 0x0005e40000100a00 */
[----:B------:R-:W-:Y:S02]  /*1a5f0*/  IMAD R0, R3, UR5, R0 ;  /* 0x0000000503007c24 */ /* 0x000fe4000f8e0200 */
[----:B0-----:R-:W-:-:S02]  /*1a600*/  VIADD R2, R16, 0x18400 ;  /* 0x0001840010027836 */ /* 0x001fc40000000000 */
[----:B------:R-:W-:-:S03]  /*1a610*/  IMAD.IADD R0, R5, 0x1, R0 ;  /* 0x0000000105007824 */ /* 0x000fc600078e0200 */
[----:B------:R-:W-:Y:S02]  /*1a620*/  LOP3.LUT P0, RZ, R2, 0x3ff, RZ, 0xc0, !PT ;  /* 0x000003ff02ff7812 */ /* 0x000fe4000780c0ff */
[----:B------:R2:W-:Y:S11]  /*1a630*/  STL [R1+0x8], R0 ;  /* 0x0000080001007387 */ /* 0x0005f60000100800 */
[----:B--2---:R-:W-:Y:S05]  /*1a640*/  @!P0 BRA `(.L_x_14507) ;  /* 0x0000000000408947 */ /* 0x004fea0003800000 */
        /* <DEDUP_REMOVED lines=16> */
.L_x_14507:
[----:B------:R-:W-:Y:S05]  /*1a750*/  BSYNC B6 ;  /* 0x0000000000067941 */ /* 0x000fea0003800000 */
.L_x_14506:
[----:B------:R-:W2:Y:S01]  /*1a760*/  LDL.LU R0, [R1+0x8] ;  /* 0x0000080001007983 */ /* 0x000ea20000300800 */
[----:B------:R-:W-:Y:S01]  /*1a770*/  ULDC.64 UR4, c[0x0][0x2d8] ;  /* 0x0000b60000047ab9 */ /* 0x000fe20000000a00 */
[----:B------:R-:W0:Y:S02]  /*1a780*/  LDC R7, c[0x0][0x448] ;  /* 0x00011200ff077b82 */ /* 0x000e240000000800 */
[----:B------:R-:W2:Y:S04]  /*1a790*/  LDL.LU.64 R2, [R1+0x18] ;  /* 0x0000180001027983 */ /* 0x000ea80000300a00 */
[----:B------:R-:W3:Y:S04]  /*1a7a0*/  LDL.LU R20, [R1+0x14] ;  /* 0x0000140001147983 */ /* 0x000ee80000300800 */
[----:B------:R-:W4:Y:S04]  /*1a7b0*/  LDL.LU R21, [R1] ;  /* 0x0000000001157983 */ /* 0x000f280000300800 */
[----:B------:R0:W5:Y:S02]  /*1a7c0*/  LDL R8, [R1+0x4] ;  /* 0x0000040001087983 */ /* 0x0001640000100800 */
[----:B0-----:R-:W-:-:S13]  /*1a7d0*/  ISETP.NE.AND P0, PT, R7, 0x1, PT ;  /* 0x000000010700780c */ /* 0x001fda0003f05270 */
        /* <DEDUP_REMOVED lines=11> */
[----:B------:R-:W-:Y:S02]  /*1a890*/  IMAD.IADD R3, R3, 0x1, R0 ;  /* 0x0000000103037824 */ /* 0x000fe400078e0200 */
[----:B------:R-:W4:Y:S01]  /*1a8a0*/  @P0 LDC R0, c[0x0][0x450] ;  /* 0x00011400ff000b82 */ /* 0x000f220000000800 */
        /* <DEDUP_REMOVED lines=9> */
[----:B----4-:R-:W-:Y:S01]  /*1a940*/  @P0 SHF.R.U32.HI R4, RZ, R0, R6 ;  /* 0x00000000ff040219 */ /* 0x010fe20000011606 */
        /* <DEDUP_REMOVED lines=26> */
[----:B-----5:R-:W-:Y:S01]  /*1aaf0*/  IMAD R5, R20, R7, RZ ;  /* 0x0000000714057224 */ /* 0x020fe200078e02ff */
[----:B------:R-:W-:Y:S02]  /*1ab00*/  LEA R25, R25, R10, 0x7 ;  /* 0x0000000a19197211 */ /* 0x000fe400078e38ff */
[----:B------:R-:W2:Y:S02]  /*1ab10*/  SHFL.IDX PT, R2, R4, RZ, 0x181f ;  /* 0x00181fff04027589 */ /* 0x000ea400000e0000 */
[C---:B------:R-:W-:Y:S01]  /*1ab20*/  ISETP.GE.AND P0, PT, R25.reuse, R5, PT ;  /* 0x000000051900720c */ /* 0x040fe20003f06270 */
[----:B------:R-:W-:-:S12]  /*1ab30*/  VIADD R6, R25, 0x10 ;  /* 0x0000001019067836 */ /* 0x000fd80000000000 */
[----:B0-----:R-:W-:-:S05]  /*1ab40*/  @!P0 LEA R3, P2, R9, R3, 0x1 ;  /* 0x0000000309038211 */ /* 0x001fca00078408ff */
[----:B--2---:R-:W-:-:S05]  /*1ab50*/  @!P0 IMAD.X R2, RZ, RZ, R2, P2 ;  /* 0x000000ffff028224 */ /* 0x004fca00010e0602 */
        /* <DEDUP_REMOVED lines=49> */
[----:B0-----:R-:W-:-:S04]  /*1ae70*/  @!P0 LEA R3, P2, R9, R3, 0x1 ;  /* 0x0000000309038211 */ /* 0x001fc800078408ff */
[----:B--2---:R-:W-:-:S04]  /*1ae80*/  @!P0 IADD3.X R2, RZ, R2, RZ, P2, !PT ;  /* 0x00000002ff028210 */ /* 0x004fc800017fe4ff */
[----:B------:R-:W-:-:S04]  /*1ae90*/  @!P0 LOP3.LUT R3, R3, R2, RZ, 0x3c, !PT ;  /* 0x0000000203038212 */ /* 0x000fc800078e3cff */
[----:B------:R-:W-:-:S04]  /*1aea0*/  @!P0 LOP3.LUT R2, R3, R2, RZ, 0x3c, !PT ;  /* 0x0000000203028212 */ /* 0x000fc800078e3cff */
[----:B------:R-:W-:-:S05]  /*1aeb0*/  @!P0 LOP3.LUT R3, R3, R2, RZ, 0x3c, !PT ;  /* 0x0000000203038212 */ /* 0x000fca00078e3cff */
[----:B------:R0:W-:Y:S01]  /*1aec0*/  @!P0 LDGSTS.E.BYPASS.LTC128B.128 [R8+0x1ac00], desc[UR42][R2.64], !P1 ;  /* 0x1ac0000002088fae */ /* 0x0001e2000c901d6a */
[----:B------:R-:W-:-:S03]  /*1aed0*/  ISETP.GE.AND P0, PT, R6, R5, PT ;  /* 0x000000050600720c */ /* 0x000fc60003f06270 */
[----:B0-----:R-:W0:Y:S04]  /*1aee0*/  SHFL.IDX PT, R3, R0, 0x6, 0x181f ;  /* 0x00d81f0000037f89 */ /* 0x001e2800000e0000 */
[----:B------:R-:W2:Y:S04]  /*1aef0*/  SHFL.IDX PT, R2, R4, 0x6, 0x181f ;  /* 0x00d81f0004027f89 */ /* 0x000ea800000e0000 */
[----:B------:R-:W3:Y:S04]  /*1af00*/  SHFL.IDX PT, R4, R4, 0x7, 0x181f ;  /* 0x00f81f0004047f89 */ /* 0x000ee800000e0000 */
[----:B------:R-:W4:Y:S01]  /*1af10*/  SHFL.IDX PT, R0, R0, 0x7, 0x181f ;  /* 0x00f81f0000007f89 */ /* 0x000f2200000e0000 */
[----:B0-----:R-:W-:-:S05]  /*1af20*/  @!P0 LEA R3, P2, R9, R3, 0x1 ;  /* 0x0000000309038211 */ /* 0x001fca00078408ff */
[----:B--2---:R-:W-:-:S05]  /*1af30*/  @!P0 IMAD.X R2, RZ, RZ, R2, P2 ;  /* 0x000000ffff028224 */ /* 0x004fca00010e0602 */
[----:B------:R-:W-:-:S04]  /*1af40*/  @!P0 LOP3.LUT R3, R3, R2, RZ, 0x3c, !PT ;  /* 0x0000000203038212 */ /* 0x000fc800078e3cff */
[----:B------:R-:W-:-:S04]  /*1af50*/  @!P0 LOP3.LUT R2, R3, R2, RZ, 0x3c, !PT ;  /* 0x0000000203028212 */ /* 0x000fc800078e3cff */
[----:B------:R-:W-:-:S05]  /*1af60*/  @!P0 LOP3.LUT R3, R3, R2, RZ, 0x3c, !PT ;  /* 0x0000000203038212 */ /* 0x000fca00078e3cff */
[----:B---34-:R2:W-:Y:S02]  /*1af70*/  @!P0 LDGSTS.E.BYPASS.LTC128B.128 [R8+0x1b400], desc[UR42][R2.64], !P1 ;  /* 0x1b40000002088fae */ /* 0x0185e4000c901d6a */
.L_x_14696:
        /* <DEDUP_REMOVED lines=10> */
.L_x_14509:
        /* <DEDUP_REMOVED lines=18> */
.L_x_14697:
[----:B------:R-:W-:Y:S05]  /*1b140*/  BSYNC B0 ;  /* 0x0000000000007941 */ /* 0x000fea0003800000 */
.L_x_14510:
[----:B------:R-:W-:-:S05]  /*1b150*/  IMAD.U32 R0, RZ, RZ, UR38 ;  /* 0x00000026ff007e24 */ /* 0x000fca000f8e00ff */
[----:B------:R-:W-:-:S13]  /*1b160*/  ISETP.NE.AND P0, PT, R0, 0x3, PT ;  /* 0x000000030000780c */ /* 0x000fda0003f05270 */
[----:B------:R-:W-:Y:S05]  /*1b170*/  @!P0 BRA `(.L_x_14512) ;  /* 0x0000000000048947 */ /* 0x000fea0003800000 */
[----:B------:R-:W-:Y:S01]  /*1b180*/  BPT.TRAP 0x1 ;  /* 0x000000040000795c */ /* 0x000fe20000300000 */
.L_x_14512:
[----:B0-----:R-:W-:Y:S01]  /*1b190*/  SHF.L.U32 R3, R23, 0x1f, RZ ;  /* 0x0000001f17037819 */ /* 0x001fe200000006ff */
[----:B------:R-:W-:Y:S03]  /*1b1a0*/  BSSY B0, `(.L_x_14513) ;  /* 0x0000003000007945 */ /* 0x000fe60003800000 */
[----:B------:R-:W0:Y:S02]  /*1b1b0*/  SYNCS.PHASECHK.TRANS64.TRYWAIT P0, [R22+URZ+0x22860], R3 ;  /* 0x02286003160075a7 */ /* 0x000e24000800017f */
[----:B0-----:R-:W-:Y:S05]  /*1b1c0*/  @!P0 BRA `(.L_x_14514) ;  /* 0x00000060003c8947 */ /* 0x001fea0003800000 */
.L_x_14698:
[----:B------:R-:W-:Y:S05]  /*1b1d0*/  BSYNC B0 ;  /* 0x0000000000007941 */ /* 0x000fea0003800000 */
.L_x_14513:
[----:B------:R-:W2:Y:S01]  /*1b1e0*/  LDL.LU R0, [R1+0x28] ;  /* 0x0000280001007983 */ /* 0x000ea20000300800 */
[----:B------:R-:W-:Y:S01]  /*1b1f0*/  ULDC.64 UR4, c[0x0][0x328] ;  /* 0x0000ca0000047ab9 */ /* 0x000fe20000000a00 */
[----:B------:R-:W-:Y:S02]  /*1b200*/  ULDC.64 UR6, c[0x0][0x318] ;  /* 0x0000c60000067ab9 */ /* 0x000fe40000000a00 */
[----:B------:R-:W3:Y:S01]  /*1b210*/  LDL.LU R4, [R1+0x2c] ;  /* 0x00002c0001047983 */ /* 0x000ee20000300800 */
[----:B0-----:R-:W-:-:S04]  /*1b220*/  IMAD.WIDE.U32 R2, R37, UR4, RZ ;  /* 0x0000000425027c25 */ /* 0x001fc8000f8e00ff */
[----:B--2---:R-:W-:-:S04]  /*1b230*/  IMAD R0, R0, UR4, RZ ;  /* 0x0000000400007c24 */ /* 0x004fc8000f8e02ff */
[----:B------:R-:W-:Y:S01]  /*1b240*/  IMAD R5, R37, UR5, R0 ;  /* 0x0000000525057c24 */ /* 0x000fe2000f8e0200 */
[----:B------:R-:W-:-:S03]  /*1b250*/  ULDC.64 UR4, c[0x0][0x338] ;  /* 0x0000ce0000047ab9 */ /* 0x000fc60000000a00 */
[----:B------:R-:W-:Y:S02]  /*1b260*/  IMAD.IADD R3, R3, 0x1, R5 ;  /* 0x0000000103037824 */ /* 0x000fe400078e0205 */
[----:B---3--:R-:W-:Y:S02]  /*1b270*/  IMAD R5, R4, UR4, RZ ;  /* 0x0000000404057c24 */ /* 0x008fe4000f8e02ff */
        /* <DEDUP_REMOVED lines=15> */
[----:B------:R-:W2:Y:S01]  /*1b370*/  SHFL.IDX PT, R14, R5, RZ, 0x181f ;  /* 0x00181fff050e7589 */ /* 0x000ea200000e0000 */
[----:B------:R-:W-:Y:S02]  /*1b380*/  ISETP.NE.U32.AND P3, PT, R7, 0x1, PT ;  /* 0x000000010700780c */ /* 0x000fe40003f65070 */
[----:B------:R-:W-:Y:S01]  /*1b390*/  LOP3.LUT P1, RZ, R35, 0x4, RZ, 0xc0, !PT ;  /* 0x0000000423ff7812 */ /* 0x000fe2000782c0ff */
[----:B------:R-:W3:Y:S01]  /*1b3a0*/  SHFL.IDX PT, R3, R6, RZ, 0x181f ;  /* 0x00181fff06037589 */ /* 0x000ee200000e0000 */
[----:B0-----:R-:W-:-:S05]  /*1b3b0*/  IMAD.SHL.U32 R2, R2, 0x8, RZ ;  /* 0x0000000802027824 */ /* 0x001fca00078e00ff */
[----:B------:R-:W-:-:S04]  /*1b3c0*/  LOP3.LUT R2, R2, 0x38, RZ, 0xc0, !PT ;  /* 0x0000003802027812 */ /* 0x000fc800078ec0ff */
[----:B------:R-:W-:-:S04]  /*1b3d0*/  SHF.L.U32 R0, R2, 0x1, RZ ;  /* 0x0000000102007819 */ /* 0x000fc800000006ff */
        /* <DEDUP_REMOVED lines=37> */
[----:B------:R-:W-:Y:S04]  /*1b630*/  SHFL.IDX PT, R14, R5, 0x4, 0x181f ;  /* 0x00981f00050e7f89 */ /* 0x000fe800000e0000 */
[----:B0-----:R-:W0:Y:S02]  /*1b640*/  SHFL.IDX PT, R3, R6, 0x3, 0x181f ;  /* 0x00781f0006037f89 */ /* 0x001e2400000e0000 */
[----:B0-----:R-:W-:Y:S01]  /*1b650*/  IMAD.X R9, RZ, RZ, R3, P4 ;  /* 0x000000ffff097224 */ /* 0x001fe200020e0603 */
[C---:B------:R-:W-:Y:S01]  /*1b660*/  ISETP.LT.OR P4, PT, R33.reuse, 0x31, P3 ;  /* 0x000000312100780c */ /* 0x040fe20001f81670 */
[----:B------:R-:W0:Y:S04]  /*1b670*/  SHFL.IDX PT, R3, R6, 0x4, 0x181f ;  /* 0x00981f0006037f89 */ /* 0x000e2800000e0000 */
[----:B------:R-:W2:Y:S08]  /*1b680*/  SHFL.IDX PT, R6, R6, 0x5, 0x181f ;  /* 0x00b81f0006067f89 */ /* 0x000eb000000e0000 */
        /* <DEDUP_REMOVED lines=8> */
[----:B------:R3:W4:Y:S02]  /*1b710*/  SHFL.IDX PT, R14, R5, 0x5, 0x181f ;  /* 0x00b81f00050e7f89 */ /* 0x00072400000e0000 */
        /* <DEDUP_REMOVED lines=9> */
.L_x_14712:
[C---:B------:R-:W-:Y:S02]  /*1b7b0*/  ISETP.LT.OR P3, PT, R33.reuse, 0x51, P3 ;  /* 0x000000512100780c */ /* 0x040fe40001f61670 */
[C---:B------:R-:W-:Y:S02]  /*1b7c0*/  ISETP.LT.OR P2, PT, R33.reuse, 0x51, !P2 ;  /* 0x000000512100780c */ /* 0x040fe40005741670 */
[C---:B------:R-:W-:Y:S02]  /*1b7d0*/  ISETP.LT.OR P1, PT, R33.reuse, 0x51, !P1 ;  /* 0x000000512100780c */ /* 0x040fe40004f21670 */
[----:B0--3--:R-:W-:Y:S02]  /*1b7e0*/  IADD3 R2, P4, R14, R0, RZ ;  /* 0x000000000e027210 */ /* 0x009fe40007f9e0ff */
        /* <DEDUP_REMOVED lines=11> */
.L_x_14516:
        /* <DEDUP_REMOVED lines=11> */
.L_x_14517:
[----:B------:R-:W2:Y:S01]  /*1b950*/  LDL.LU R2, [R1+0x20] ;  /* 0x0000200001027983 */ /* 0x000ea20000300800 */
[----:B------:R0:W-:Y:S01]  /*1b960*/  SYNCS.ARRIVE.TRANS64.A1T0 RZ, [R22+URZ+0x22850], RZ ;  /* 0x022850ff16ff79a7 */ /* 0x0001e2000810003f */
[----:B------:R-:W-:Y:S01]  /*1b970*/  BSSY B0, `(.L_x_14518) ;  /* 0x00000dc000007945 */ /* 0x000fe20003800000 */
[----:B--2---:R-:W-:-:S05]  /*1b980*/  VIADD R10, R2, 0xfffffffe ;  /* 0xfffffffe020a7836 */ /* 0x004fca0000000000 */
[----:B------:R-:W-:-:S13]  /*1b990*/  ISETP.GE.AND P0, PT, R10, R31, PT ;  /* 0x0000001f0a00720c */ /* 0x000fda0003f06270 */
[----:B0-----:R-:W-:Y:S05]  /*1b9a0*/  @!P0 BRA `(.L_x_14519) ;  /* 0x0000000c00608947 */ /* 0x001fea0003800000 */
.L_x_14532:
[----:B0-----:R-:W0:Y:S01]  /*1b9b0*/  S2R R2, SR_TID.X ;  /* 0x0000000000027919 */ /* 0x001e220000002100 */
[----:B--2---:R-:W2:Y:S01]  /*1b9c0*/  LDC R8, c[0x0][0x430] ;  /* 0x00010c00ff087b82 */ /* 0x004ea20000000800 */
[----:B------:R-:W-:Y:S01]  /*1b9d0*/  IMAD R9, R10, 0x60, R32 ;  /* 0x000000600a097824 */ /* 0x000fe200078e0220 */
[----:B---3--:R-:W3:Y:S01]  /*1b9e0*/  S2R R4, SR_TID.X ;  /* 0x0000000000047919 */ /* 0x008ee20000002100 */
[----:B------:R-:W-:Y:S01]  /*1b9f0*/  VIADD R19, R19, 0x1 ;  /* 0x0000000113137836 */ /* 0x000fe20000000000 */
[----:B--2---:R-:W-:Y:S02]  /*1ba00*/  ISETP.NE.AND P0, PT, R8, 0x1, PT ;  /* 0x000000010800780c */ /* 0x004fe40003f05270 */
[----:B0-----:R-:W-:Y:S01]  /*1ba10*/  LOP3.LUT R2, R2, 0x7f, RZ, 0xc0, !PT ;  /* 0x0000007f02027812 */ /* 0x001fe200078ec0ff */
[----:B---3--:R-:W-:-:S03]  /*1ba20*/  IMAD.SHL.U32 R4, R4, 0x10, RZ ;  /* 0x0000001004047824 */ /* 0x008fc600078e00ff */
[----:B------:R-:W-:-:S07]  /*1ba30*/  SHF.R.U32.HI R2, RZ, 0x3, R2 ;  /* 0x00000003ff027819 */ /* 0x000fce0000011602 */
[----:B------:R-:W0:Y:S01]  /*1ba40*/  @P0 LDC R3, c[0x0][0x438] ;  /* 0x00010e00ff030b82 */ /* 0x000e220000000800 */
[----:B------:R-:W-:-:S04]  /*1ba50*/  LOP3.LUT R4, R2, 0x70, R4, 0xf8, !PT ;  /* 0x0000007002047812 */ /* 0x000fc800078ef804 */
[----:B------:R-:W-:-:S03]  /*1ba60*/  ISETP.GT.U32.AND P1, PT, R4, 0x5f, PT ;  /* 0x0000005f0400780c */ /* 0x000fc60003f24070 */
[----:B------:R-:W2:Y:S01]  /*1ba70*/  @P0 LDC R2, c[0x0][0x434] ;  /* 0x00010d00ff020b82 */ /* 0x000ea20000000800 */
[----:B------:R-:W-:-:S05]  /*1ba80*/  IADD3 R9, R4, R9, RZ ;  /* 0x0000000904097210 */ /* 0x000fca0007ffe0ff */
[----:B------:R-:W-:-:S04]  /*1ba90*/  IMAD.MOV.U32 R11, RZ, RZ, R9 ;  /* 0x000000ffff0b7224 */ /* 0x000fc800078e0009 */
[----:B------:R-:W3:Y:S08]  /*1baa0*/  @!P1 LDC.64 R4, c[0x0][0x428] ;  /* 0x00010a00ff049b82 */ /* 0x000ef00000000a00 */
[----:B------:R-:W4:Y:S01]  /*1bab0*/  @!P1 LDC.64 R6, c[0x0][0x418] ;  /* 0x00010600ff069b82 */ /* 0x000f220000000a00 */
[----:B--2---:R-:W-:-:S05]  /*1bac0*/  @P0 IMAD.HI.U32 R2, R9, R2, RZ ;  /* 0x0000000209020227 */ /* 0x004fca00078e00ff */
[----:B0-----:R-:W-:-:S04]  /*1bad0*/  @P0 SHF.R.U32.HI R11, RZ, R3, R2 ;  /* 0x00000003ff0b0219 */ /* 0x001fc80000011602 */
[----:B------:R-:W-:Y:S01]  /*1bae0*/  @!P1 SHF.R.S32.HI R3, RZ, 0x1f, R11 ;  /* 0x0000001fff039819 */ /* 0x000fe2000001140b */
[----:B---3--:R-:W-:-:S04]  /*1baf0*/  @!P1 IMAD R2, R34, R4, RZ ;  /* 0x0000000422029224 */ /* 0x008fc800078e02ff */
[----:B------:R-:W-:Y:S02]  /*1bb00*/  @!P1 IMAD R5, R29, R5, R2 ;  /* 0x000000051d059224 */ /* 0x000fe400078e0202 */
[----:B------:R-:W-:-:S04]  /*1bb10*/  @!P1 IMAD.MOV.U32 R2, RZ, RZ, R11 ;  /* 0x000000ffff029224 */ /* 0x000fc800078e000b */
[----:B------:R-:W-:-:S04]  /*1bb20*/  @!P1 IMAD.WIDE.U32 R2, R29, R4, R2 ;  /* 0x000000041d029225 */ /* 0x000fc800078e0002 */
[----:B------:R-:W-:Y:S01]  /*1bb30*/  @!P1 IMAD.IADD R5, R5, 0x1, R3 ;  /* 0x0000000105059824 */ /* 0x000fe200078e0203 */
[C---:B----4-:R-:W-:Y:S01]  /*1bb40*/  @!P1 LEA R6, P0, R2.reuse, R6, 0x2 ;  /* 0x0000000602069211 */ /* 0x050fe200078010ff */
        /* <DEDUP_REMOVED lines=17> */
.L_x_14520:
[----:B------:R-:W-:Y:S01]  /*1bc60*/  IMAD R6, R19, 0x8, R16 ;  /* 0x0000000813067824 */ /* 0x000fe200078e0210 */
[----:B-1----:R-:W-:Y:S01]  /*1bc70*/  SHF.L.U32 R22, R23, 0x1f, RZ ;  /* 0x0000001f17167819 */ /* 0x002fe200000006ff */
[----:B------:R-:W-:Y:S01]  /*1bc80*/  BSSY B1, `(.L_x_14521) ;  /* 0x0000004000017945 */ /* 0x000fe20003800000 */
[----:B------:R-:W-:Y:S02]  /*1bc90*/  SHF.R.S32.HI R20, RZ, 0x1f, R5 ;  /* 0x0000001fff147819 */ /* 0x000fe40000011405 */
[----:B------:R-:W0:Y:S02]  /*1bca0*/  SYNCS.PHASECHK.TRANS64.TRYWAIT P0, [R6+URZ+0x22840], R22 ;  /* 0x02284016060075a7 */ /* 0x000e24000800017f */
[----:B0-----:R-:W-:Y:S05]  /*1bcb0*/  @!P0 BRA `(.L_x_14522) ;  /* 0x0000005c00dc8947 */ /* 0x001fea0003800000 */
.L_x_14713:
[----:B------:R-:W-:Y:S05]  /*1bcc0*/  BSYNC B1 ;  /* 0x0000000000017941 */ /* 0x000fea0003800000 */
.L_x_14521:
[----:B------:R-:W-:Y:S01]  /*1bcd0*/  ULDC.64 UR4, c[0x0][0x300] ;  /* 0x0000c00000047ab9 */ /* 0x000fe20000000a00 */
[----:B-----5:R-:W-:Y:S01]  /*1bce0*/  SHF.R.S32.HI R21, RZ, 0x1f, R4 ;  /* 0x0000001fff157819 */ /* 0x020fe20000011404 */
[----:B------:R-:W-:Y:S01]  /*1bcf0*/  IMAD R2, R20, UR4, RZ ;  /* 0x0000000414027c24 */ /* 0x000fe2000f8e02ff */
[----:B------:R-:W-:Y:S01]  /*1bd00*/  ULDC.64 UR6, c[0x0][0x2e8] ;  /* 0x0000ba0000067ab9 */ /* 0x000fe20000000a00 */
[----:B------:R-:W-:Y:S02]  /*1bd10*/  LOP3.LUT P1, RZ, R18, 0x1, RZ, 0xc0, !PT ;  /* 0x0000000112ff7812 */ /* 0x000fe4000782c0ff */
        /* <DEDUP_REMOVED lines=45> */
.L_x_14727:
        /* <DEDUP_REMOVED lines=8> */
.L_x_14524:
        /* <DEDUP_REMOVED lines=11> */
.L_x_14525:
[----:B------:R2:W-:Y:S01]  /*1c120*/  SYNCS.ARRIVE.TRANS64.A1T0 RZ, [R6+URZ+0x22830], RZ ;  /* 0x022830ff06ff79a7 */ /* 0x0005e2000810003f */
[----:B------:R-:W-:Y:S05]  /*1c130*/  @!P3 BRA `(.L_x_14526) ;  /* 0x000000000004b947 */ /* 0x000fea0003800000 */
[----:B------:R-:W-:Y:S01]  /*1c140*/  BPT.TRAP 0x1 ;  /* 0x000000040000795c */ /* 0x000fe20000300000 */
.L_x_14526:
[----:B------:R-:W3:Y:S01]  /*1c150*/  SYNCS.PHASECHK.TRANS64.TRYWAIT P0, [R6+URZ+0x22860], R22 ;  /* 0x02286016060075a7 */ /* 0x000ee2000800017f */
[----:B------:R-:W-:Y:S04]  /*1c160*/  BSSY B1, `(.L_x_14527) ;  /* 0x0000002000017945 */ /* 0x000fe80003800000 */
[----:B---3--:R-:W-:Y:S05]  /*1c170*/  @!P0 BRA `(.L_x_14528) ;  /* 0x0000006000648947 */ /* 0x008fea0003800000 */
.L_x_14728:
[----:B------:R-:W-:Y:S05]  /*1c180*/  BSYNC B1 ;  /* 0x0000000000017941 */ /* 0x000fea0003800000 */
.L_x_14527:
[----:B------:R-:W-:Y:S01]  /*1c190*/  ULDC.64 UR4, c[0x0][0x328] ;  /* 0x0000ca0000047ab9 */ /* 0x000fe20000000a00 */
[----:B------:R-:W-:Y:S01]  /*1c1a0*/  ULDC.64 UR6, c[0x0][0x318] ;  /* 0x0000c60000067ab9 */ /* 0x000fe20000000a00 */
[----:B------:R-:W-:Y:S01]  /*1c1b0*/  IMAD R20, R20, UR4, RZ ;  /* 0x0000000414147c24 */ /* 0x000fe2000f8e02ff */
[C---:B------:R-:W-:Y:S01]  /*1c1c0*/  LOP3.LUT P5, RZ, R18.reuse, 0x10, RZ, 0xc0, !PT ;  /* 0x0000001012ff7812 */ /* 0x040fe200078ac0ff */
[C---:B------:R-:W-:Y:S01]  /*1c1d0*/  IMAD.WIDE.U32 R2, R5.reuse, UR4, RZ ;  /* 0x0000000405027c25 */ /* 0x040fe2000f8e00ff */
        /* <DEDUP_REMOVED lines=11> */
[----:B------:R-:W-:-:S03]  /*1c290*/  IADD3 R3, R3, R21, RZ ;  /* 0x0000001503037210 */ /* 0x000fc60007ffe0ff */
        /* <DEDUP_REMOVED lines=49> */
.L_x_14742:
        /* <DEDUP_REMOVED lines=11> */
.L_x_14530:
        /* <DEDUP_REMOVED lines=11> */
.L_x_14531:
[----:B------:R0:W-:Y:S01]  /*1c710*/  SYNCS.ARRIVE.TRANS64.A1T0 RZ, [R6+URZ+0x22850], RZ ;  /* 0x022850ff06ff79a7 */ /* 0x0001e2000810003f */
[----:B------:R-:W-:Y:S05]  /*1c720*/  @P2 BRA `(.L_x_14532) ;  /* 0xfffffff000a02947 */ /* 0x000fea000383ffff */
.L_x_14519:
[----:B------:R-:W-:Y:S05]  /*1c730*/  BSYNC B0 ;  /* 0x0000000000007941 */ /* 0x000fea0003800000 */
.L_x_14518:
[----:B------:R-:W4:Y:S01]  /*1c740*/  S2R R2, SR_TID.X ;  /* 0x0000000000027919 */ /* 0x000f220000002100 */
[----:B------:R-:W-:Y:S01]  /*1c750*/  VIADD R19, R19, 0x1 ;  /* 0x0000000113137836 */ /* 0x000fe20000000000 */
[----:B------:R-:W-:Y:S04]  /*1c760*/  BSSY B0, `(.L_x_14533) ;  /* 0x0000012000007945 */ /* 0x000fe80003800000 */
[----:B------:R-:W-:-:S04]  /*1c770*/  ISETP.NE.AND P0, PT, R19, 0x2, PT ;  /* 0x000000021300780c */ /* 0x000fc80003f05270 */
[----:B------:R-:W-:Y:S02]  /*1c780*/  SEL R0, RZ, 0x1, P0 ;  /* 0x00000001ff007807 */ /* 0x000fe40000000000 */
        /* <DEDUP_REMOVED lines=10> */
[----:B0-23--:R-:W0:Y:S02]  /*1c830*/  S2R R6, SR_LTMASK ;  /* 0x0000000000067919 */ /* 0x00de240000003900 */
[----:B0-----:R-:W-:-:S04]  /*1c840*/  LOP3.LUT R6, R6, UR4, RZ, 0xc0, !PT ;  /* 0x0000000406067c12 */ /* 0x001fc8000f8ec0ff */
[----:B------:R-:W0:Y:S01]  /*1c850*/  POPC R7, R6 ;  /* 0x0000000600077309 */ /* 0x000e220000000000 */
[----:B----4-:R-:W0:Y:S02]  /*1c860*/  SHFL.IDX PT, R4, R3, R4, 0x1f ;  /* 0x00001f0403047589 */ /* 0x010e2400000e0000 */
[----:B0-----:R-:W-:-:S07]  /*1c870*/  IADD3 R24, R4, UR37, R7 ;  /* 0x0000002504187c10 */ /* 0x001fce000fffe007 */
.L_x_14534:
[----:B------:R-:W-:Y:S05]  /*1c880*/  BSYNC B0 ;  /* 0x0000000000007941 */ /* 0x000fea0003800000 */
.L_x_14533:
[----:B------:R-:W-:Y:S02]  /*1c890*/  LOP3.LUT R23, R23, R0, RZ, 0x3c, !PT ;  /* 0x0000000017177212 */ /* 0x000fe400078e3cff */
[----:B------:R-:W-:-:S07]  /*1c8a0*/  SEL R19, R19, RZ, P0 ;  /* 0x000000ff13137207 */ /* 0x000fce0000000000 */
.L_x_14493:
[----:B------:R-:W-:Y:S05]  /*1c8b0*/  BSYNC B7 ;  /* 0x0000000000077941 */ /* 0x000fea0003800000 */
.L_x_14491:
        /* <DEDUP_REMOVED lines=11> */
.L_x_14535:
[----:B------:R-:W4:Y:S01]  /*1c970*/  S2R R8, SR_TID.X ;  /* 0x0000000000087919 */ /* 0x000f220000002100 */
[----:B------:R-:W-:Y:S01]  /*1c980*/  UMOV UR4, 0xffffffff ;  /* 0xffffffff00047882 */ /* 0x000fe20000000000 */
[----:B----4-:R-:W-:-:S04]  /*1c990*/  LOP3.LUT R8, R8, 0x1f, RZ, 0xc0, !PT ;  /* 0x0000001f08087812 */ /* 0x010fc800078ec0ff */
[----:B------:R-:W-:Y:S01]  /*1c9a0*/  ISETP.NE.AND P0, PT, R8, 0x1f, PT ;  /* 0x0000001f0800780c */ /* 0x000fe20003f05270 */
[----:B------:R-:W-:-:S12]  /*1c9b0*/  BRA.DIV UR4, `(.L_x_14537) ;  /* 0x0000006204307947 */ /* 0x000fd8000b800000 */
[----:B------:R-:W-:Y:S01]  /*1c9c0*/  IADD3 R7, R27, R8, RZ ;  /* 0x000000081b077210 */ /* 0x000fe20007ffe0ff */
[----:B------:R-:W-:-:S03]  /*1c9d0*/  ULDC UR4, c[0x0][0xc3c] ;  /* 0x00030f0000047ab9 */ /* 0x000fc60000000800 */
[----:B------:R-:W-:-:S13]  /*1c9e0*/  ISETP.GE.OR P1, PT, R7, UR4, !P0 ;  /* 0x0000000407007c0c */ /* 0x000fda000c726670 */
[----:B------:R-:W4:Y:S08]  /*1c9f0*/  @!P1 LDC.64 R2, c[0x0][0xc80] ;  /* 0x00032000ff029b82 */ /* 0x000f300000000a00 */
[----:B------:R-:W5:Y:S01]  /*1ca00*/  @!P1 LDC.64 R4, c[0x0][0xc78] ;  /* 0x00031e00ff049b82 */ /* 0x000f620000000a00 */
[----:B----4-:R-:W-:-:S05]  /*1ca10*/  @!P1 IMAD.WIDE R2, R7, 0x4, R2 ;  /* 0x0000000407029825 */ /* 0x010fca00078e0202 */
[----:B0-23--:R5:W2:Y:S02]  /*1ca20*/  @!P1 LDG.E R6, desc[UR42][R2.64] ;  /* 0x0000002a02069981 */ /* 0x00daa4000c1e1900 */
        /* <DEDUP_REMOVED lines=31> */
.L_x_14752:
[----:B------:R-:W-:Y:S02]  /*1cc20*/  ULDC UR4, c[0x0][0xc38] ;  /* 0x00030e0000047ab9 */ /* 0x000fe40000000800 */
[----:B------:R-:W-:-:S05]  /*1cc30*/  MOV R5, UR4 ;  /* 0x0000000400057c02 */ /* 0x000fca0008000f00 */
[----:B--2---:R-:W-:-:S04]  /*1cc40*/  IMAD R14, R14, R5, RZ ;  /* 0x000000050e0e7224 */ /* 0x004fc800078e02ff */
[----:B------:R-:W-:-:S05]  /*1cc50*/  IMAD.IADD R7, R7, 0x1, R14 ;  /* 0x0000000107077824 */ /* 0x000fca00078e020e */
[----:B------:R-:W-:-:S13]  /*1cc60*/  ISETP.GT.AND P6, PT, R7, R0, PT ;  /* 0x000000000700720c */ /* 0x000fda0003fc4270 */
[----:B------:R-:W-:Y:S05]  /*1cc70*/  @P6 BRA `(.L_x_14538) ;  /* 0x0000000000a46947 */ /* 0x000fea0003800000 */
.L_x_14541:
        /* <DEDUP_REMOVED lines=34> */
[----:B------:R0:W2:Y:S02]  /*1cea0*/  SHFL.IDX PT, R14, R2, 0x1f, 0x1f ;  /* 0x03e01f00020e7f89 */ /* 0x0000a400000e0000 */
.L_x_14760:
[----:B------:R-:W-:Y:S02]  /*1ceb0*/  ULDC UR4, c[0x0][0xc38] ;  /* 0x00030e0000047ab9 */ /* 0x000fe40000000800 */
[----:B------:R-:W-:-:S04]  /*1cec0*/  IMAD.U32 R5, RZ, RZ, UR4 ;  /* 0x00000004ff057e24 */ /* 0x000fc8000f8e00ff */
[----:B--2---:R-:W-:-:S04]  /*1ced0*/  IMAD R14, R14, R5, RZ ;  /* 0x000000050e0e7224 */ /* 0x004fc800078e02ff */
[----:B------:R-:W-:-:S05]  /*1cee0*/  IMAD.IADD R7, R14, 0x1, R7 ;  /* 0x000000010e077824 */ /* 0x000fca00078e0207 */
[----:B------:R-:W-:-:S13]  /*1cef0*/  ISETP.GT.AND P6, PT, R7, R0, PT ;  /* 0x000000000700720c */ /* 0x000fda0003fc4270 */
[----:B------:R-:W-:Y:S05]  /*1cf00*/  @!P6 BRA `(.L_x_14541) ;  /* 0xfffffffc005ce947 */ /* 0x000fea000383ffff */
.L_x_14538:
        /* <DEDUP_REMOVED lines=10> */
.L_x_14765:
[----:B------:R-:W-:-:S13]  /*1cfb0*/  ISETP.NE.AND P0, PT, R3, RZ, PT ;  /* 0x000000ff0300720c */ /* 0x000fda0003f05270 */
[----:B------:R-:W-:Y:S05]  /*1cfc0*/  @!P0 BRA `(.L_x_14543) ;  /* 0x0000000000108947 */ /* 0x000fea0003800000 */
[----:B------:R-:W-:Y:S01]  /*1cfd0*/  UMOV UR4, 0xffffffff ;  /* 0xffffffff00047882 */ /* 0x000fe20000000000 */
[----:B--2---:R-:W-:Y:S02]  /*1cfe0*/  VIADD R12, R12, 0xffffffff ;  /* 0xffffffff0c0c7836 */ /* 0x004fe40000000000 */
[----:B------:R-:W-:Y:S05]  /*1cff0*/  BRA.DIV UR4, `(.L_x_14544) ;  /* 0x0000006204f07947 */ /* 0x000fea000b800000 */
[----:B------:R2:W0:Y:S02]  /*1d000*/  SHFL.IDX PT, R6, R2, R12, 0x1f ;  /* 0x00001f0c02067589 */ /* 0x00042400000e0000 */
.L_x_14543:
[----:B----4-:R-:W-:Y:S01]  /*1d010*/  ISETP.NE.AND P0, PT, R4, 0x1, PT ;  /* 0x000000010400780c */ /* 0x010fe20003f05270 */
[----:B0-----:R-:W-:-:S04]  /*1d020*/  IMAD R24, R6, R5, R7 ;  /* 0x0000000506187224 */ /* 0x001fc800078e0207 */
[----:B------:R-:W-:-:S08]  /*1d030*/  IMAD.IADD R0, R0, 0x1, -R24 ;  /* 0x0000000100007824 */ /* 0x000fd000078e0a18 */
[----:B------:R-:W-:Y:S05]  /*1d040*/  @!P0 BRA `(.L_x_14545) ;  /* 0x0000000000dc8947 */ /* 0x000fea0003800000 */
[-C--:B---3--:R-:W-:Y:S02]  /*1d050*/  IABS R5, R25.reuse ;  /* 0x0000001900057213 */ /* 0x088fe40000000000 */
[----:B------:R-:W-:Y:S02]  /*1d060*/  IABS R6, R4 ;  /* 0x0000000400067213 */ /* 0x000fe40000000000 */
[----:B------:R-:W0:Y:S08]  /*1d070*/  I2F.RP R7, R5 ;  /* 0x0000000500077306 */ /* 0x000e300000209400 */
[----:B------:R-:W3:Y:S08]  /*1d080*/  I2F.RP R8, R6 ;  /* 0x0000000600087306 */ /* 0x000ef00000209400 */
[----:B0-----:R-:W2:Y:S08]  /*1d090*/  MUFU.RCP R7, R7 ;  /* 0x0000000700077308 */ /* 0x001eb00000001000 */
[----:B---3--:R-:W-:Y:S01]  /*1d0a0*/  MUFU.RCP R8, R8 ;  /* 0x0000000800087308 */ /* 0x008fe20000001000 */
[----:B--2---:R-:W-:Y:S01]  /*1d0b0*/  VIADD R2, R7, 0xffffffe ;  /* 0x0ffffffe07027836 */ /* 0x004fe20000000000 */
[----:B------:R-:W-:-:S06]  /*1d0c0*/  IABS R7, R25 ;  /* 0x0000001900077213 */ /* 0x000fcc0000000000 */
[----:B------:R0:W2:Y:S02]  /*1d0d0*/  F2I.FTZ.U32.TRUNC.NTZ R3, R2 ;  /* 0x0000000200037305 */ /* 0x0000a4000021f000 */
[----:B0-----:R-:W-:Y:S02]  /*1d0e0*/  IMAD.MOV.U32 R2, RZ, RZ, RZ ;  /* 0x000000ffff027224 */ /* 0x001fe400078e00ff */
[----:B--2---:R-:W-:-:S04]  /*1d0f0*/  IMAD.MOV R10, RZ, RZ, -R3 ;  /* 0x000000ffff0a7224 */ /* 0x004fc800078e0a03 */
[----:B------:R-:W-:-:S04]  /*1d100*/  IMAD R9, R10, R5, RZ ;  /* 0x000000050a097224 */ /* 0x000fc800078e02ff */
[----:B------:R-:W-:Y:S01]  /*1d110*/  IMAD.HI.U32 R3, R3, R9, R2 ;  /* 0x0000000903037227 */ /* 0x000fe200078e0002 */
[----:B------:R-:W-:Y:S02]  /*1d120*/  IABS R2, R0 ;  /* 0x0000000000027213 */ /* 0x000fe40000000000 */
[----:B------:R-:W-:-:S03]  /*1d130*/  IADD3 R9, RZ, -R7, RZ ;  /* 0x80000007ff097210 */ /* 0x000fc60007ffe0ff */
        /* <DEDUP_REMOVED lines=40> */
.L_x_14545:
        /* <DEDUP_REMOVED lines=9> */
[----:B------:R-:W1:Y:S02]  /*1d450*/  F2I.FTZ.U32.TRUNC.NTZ R3, R9 ;  /* 0x0000000900037305 */ /* 0x000e64000021f000 */
[----:B-1----:R-:W-:-:S04]  /*1d460*/  IMAD.MOV R11, RZ, RZ, -R3 ;  /* 0x000000ffff0b7224 */ /* 0x002fc800078e0a03 */
        /* <DEDUP_REMOVED lines=32> */
[----:B------:R-:W-:Y:S02]  /*1d670*/  IABS R7, R0 ;  /* 0x0000000000077213 */ /* 0x000fe40000000000 */
[----:B------:R-:W-:-:S03]  /*1d680*/  IADD3 R3, RZ, -R8, RZ ;  /* 0x80000008ff037210 */ /* 0x000fc60007ffe0ff */
        /* <DEDUP_REMOVED lines=15> */
.L_x_14546:
[----:B------:R-:W-:-:S05]  /*1d780*/  LOP3.LUT R2, RZ, R2, RZ, 0x33, !PT ;  /* 0x00000002ff027212 */ /* 0x000fca00078e33ff */
[----:B------:R-:W-:Y:S01]  /*1d790*/  IMAD.IADD R25, R25, 0x1, R2 ;  /* 0x0000000119197824 */ /* 0x000fe200078e0202 */
[----:B------:R-:W-:Y:S06]  /*1d7a0*/  BRA `(.L_x_14547) ;  /* 0x00000000001c7947 */ /* 0x000fec0003800000 */
.L_x_14539:
[----:B------:R-:W-:Y:S01]  /*1d7b0*/  UMOV UR4, URZ ;  /* 0x0000003f00047c82 */ /* 0x000fe20008000000 */
[----:B------:R-:W-:Y:S01]  /*1d7c0*/  UMOV UR5, URZ ;  /* 0x0000003f00057c82 */ /* 0x000fe20008000000 */
[----:B------:R-:W-:Y:S01]  /*1d7d0*/  ULDC UR6, c[0x0][0xc3c] ;  /* 0x00030f0000067ab9 */ /* 0x000fe20000000800 */
[----:B------:R-:W-:Y:S01]  /*1d7e0*/  IMAD.MOV.U32 R24, RZ, RZ, R0 ;  /* 0x000000ffff187224 */ /* 0x000fe200078e0000 */
[----:B------:R-:W-:Y:S01]  /*1d7f0*/  MOV R27, UR6 ;  /* 0x00000006001b7c02 */ /* 0x000fe20008000f00 */
[----:B------:R-:W-:Y:S02]  /*1d800*/  IMAD.U32 R25, RZ, RZ, UR4 ;  /* 0x00000004ff197e24 */ /* 0x000fe4000f8e00ff */
[----:B------:R-:W-:-:S07]  /*1d810*/  IMAD.U32 R26, RZ, RZ, UR5 ;  /* 0x00000005ff1a7e24 */ /* 0x000fce000f8e00ff */
.L_x_14547:
        /* <DEDUP_REMOVED lines=10> */
.L_x_14536:
[----:B------:R-:W-:Y:S02]  /*1d8c0*/  ULDC UR4, c[0x0][0xc3c] ;  /* 0x00030f0000047ab9 */ /* 0x000fe40000000800 */
[----:B0-----:R-:W-:-:S13]  /*1d8d0*/  ISETP.GE.AND P0, PT, R27, UR4, PT ;  /* 0x000000041b007c0c */ /* 0x001fda000bf06270 */
[----:B------:R-:W-:Y:S05]  /*1d8e0*/  @!P0 BRA `(.L_x_14548) ;  /* 0xffffff9800ec8947 */ /* 0x000fea000383ffff */
[----:B------:R-:W-:Y:S05]  /*1d8f0*/  BSYNC B8 ;  /* 0x0000000000087941 */ /* 0x000fea0003800000 */
.L_x_14445:
        /* <DEDUP_REMOVED lines=12> */
.L_x_14768:
[----:B------:R-:W-:Y:S05]  /*1d9c0*/  BSYNC B0 ;  /* 0x0000000000007941 */ /* 0x000fea0003800000 */
.L_x_14549:
[----:B------:R-:W-:-:S03]  /*1d9d0*/  UMOV UR4, 0xffffffff ;  /* 0xffffffff00047882 */ /* 0x000fc60000000000 */
[----:B------:R-:W-:Y:S05]  /*1d9e0*/  BRA.DIV UR4, `(.L_x_14551) ;  /* 0x0000005a04b07947 */ /* 0x000fea000b800000 */
[----:B0-----:R-:W0:Y:S02]  /*1d9f0*/  S2R R0, SR_TID.X ;  /* 0x0000000000007919 */ /* 0x001e240000002100 */
[----:B0-----:R-:W-:-:S04]  /*1da00*/  SHF.R.U32.HI R0, RZ, 0x5, R0 ;  /* 0x00000005ff007819 */ /* 0x001fc80000011600 */
[----:B------:R-:W-:-:S05]  /*1da10*/  LOP3.LUT R0, R0, 0x3, RZ, 0xc0, !PT ;  /* 0x0000000300007812 */ /* 0x000fca00078ec0ff */
[----:B------:R0:W1:Y:S02]  /*1da20*/  SHFL.IDX PT, R14, R0, RZ, 0x1f ;  /* 0x00001fff000e7589 */ /* 0x00006400000e0000 */
.L_x_14771:
[----:B-1----:R-:W-:-:S13]  /*1da30*/  ISETP.NE.AND P0, PT, R14, RZ, PT ;  /* 0x000000ff0e00720c */ /* 0x002fda0003f05270 */
[----:B------:R-:W-:Y:S05]  /*1da40*/  @P0 BRA `(.L_x_14263) ;  /* 0x0000000000880947 */ /* 0x000fea0003800000 */
[----:B------:R-:W-:-:S03]  /*1da50*/  UMOV UR4, 0xffffffff ;  /* 0xffffffff00047882 */ /* 0x000fc60000000000 */
[----:B------:R-:W-:Y:S05]  /*1da60*/  BRA.DIV UR4, `(.L_x_14552) ;  /* 0x0000005a04c47947 */ /* 0x000fea000b800000 */
[----:B------:R-:W-:-:S13]  /*1da70*/  ELECT P6, URZ, PT ;  /* 0x00000000003f782f */ /* 0x000fda00038c0000 */
.L_x_14774:
[----:B------:R-:W-:Y:S05]  /*1da80*/  @!P6 BRA `(.L_x_14263) ;  /* 0x000000000078e947 */ /* 0x000fea0003800000 */
[----:B------:R-:W-:-:S06]  /*1da90*/  ULOP3.LUT UR4, UR36, 0x2, URZ, 0xfc, !UPT ;  /* 0x0000000224047892 */ /* 0x000fcc000f8efc3f */
[----:B0-----:R-:W-:-:S05]  /*1daa0*/  IMAD.U32 R0, RZ, RZ, UR4 ;  /* 0x00000004ff007e24 */ /* 0x001fca000f8e00ff */
[----:B------:R-:W-:-:S13]  /*1dab0*/  ISETP.NE.AND P0, PT, R0, 0x3, PT ;  /* 0x000000030000780c */ /* 0x000fda0003f05270 */
[----:B------:R-:W-:Y:S05]  /*1dac0*/  @!P0 BRA `(.L_x_14553) ;  /* 0x0000000000048947 */ /* 0x000fea0003800000 */
[----:B------:R-:W-:Y:S01]  /*1dad0*/  BPT.TRAP 0x1 ;  /* 0x000000040000795c */ /* 0x000fe20000300000 */
.L_x_14553:
[----:B------:R-:W-:Y:S01]  /*1dae0*/  IMAD R3, R19, 0x8, R5 ;  /* 0x0000000813037824 */ /* 0x000fe200078e0205 */
[----:B------:R-:W-:Y:S01]  /*1daf0*/  SHF.L.U32 R2, R23, 0x1f, RZ ;  /* 0x0000001f17027819 */ /* 0x000fe200000006ff */
[----:B------:R-:W-:-:S03]  /*1db00*/  VIADD R19, R19, 0x1 ;  /* 0x0000000113137836 */ /* 0x000fc60000000000 */
[----:B------:R-:W0:Y:S02]  /*1db10*/  SYNCS.PHASECHK.TRANS64.TRYWAIT P1, [R3+URZ+0x22840], R2 ;  /* 0x02284002030075a7 */ /* 0x000e24000802017f */
[----:B------:R-:W-:-:S04]  /*1db20*/  ISETP.NE.AND P2, PT, R19, 0x2, PT ;  /* 0x000000021300780c */ /* 0x000fc80003f45270 */
[----:B------:R-:W-:Y:S01]  /*1db30*/  SEL R0, RZ, 0x1, P2 ;  /* 0x00000001ff007807 */ /* 0x000fe20001000000 */
[----:B0-----:R-:W-:Y:S08]  /*1db40*/  @!P1 BRA `(.L_x_14554) ;  /* 0x0000005800ac9947 */ /* 0x001ff00003800000 */
.L_x_14775:
[----:B------:R-:W-:Y:S02]  /*1db50*/  SEL R19, R19, RZ, P2 ;  /* 0x000000ff13137207 */ /* 0x000fe40001000000 */
[----:B------:R-:W-:Y:S01]  /*1db60*/  LOP3.LUT R0, R23, R0, RZ, 0x3c, !PT ;  /* 0x0000000017007212 */ /* 0x000fe200078e3cff */
[----:B------:R-:W-:Y:S06]  /*1db70*/  @!P0 BRA `(.L_x_14555) ;  /* 0x0000000000048947 */ /* 0x000fec0003800000 */
[----:B------:R-:W-:Y:S01]  /*1db80*/  BPT.TRAP 0x1 ;  /* 0x000000040000795c */ /* 0x000fe20000300000 */
.L_x_14555:
[----:B------:R-:W-:Y:S01]  /*1db90*/  IMAD R19, R19, 0x8, R5 ;  /* 0x0000000813137824 */ /* 0x000fe200078e0205 */
[----:B------:R-:W-:-:S04]  /*1dba0*/  SHF.L.U32 R0, R0, 0x1f, RZ ;  /* 0x0000001f00007819 */ /* 0x000fc800000006ff */
[----:B------:R-:W1:Y:S02]  /*1dbb0*/  SYNCS.PHASECHK.TRANS64.TRYWAIT P1, [R19+URZ+0x22840], R0 ;  /* 0x02284000130075a7 */ /* 0x000e64000802017f */
[----:B-1----:R-:W-:Y:S05]  /*1dbc0*/  @!P1 BRA `(.L_x_14556) ;  /* 0x0000005800a09947 */ /* 0x002fea0003800000 */
.L_x_14776:
[----:B------:R-:W-:Y:S05]  /*1dbd0*/  @!P0 BRA `(.L_x_14557) ;  /* 0x0000000000048947 */ /* 0x000fea0003800000 */
[----:B------:R-:W-:Y:S01]  /*1dbe0*/  BPT.TRAP 0x1 ;  /* 0x000000040000795c */ /* 0x000fe20000300000 */
.L_x_14557:
[----:B------:R-:W5:Y:S02]  /*1dbf0*/  SYNCS.PHASECHK.TRANS64.TRYWAIT P1, [R3+URZ+0x22860], R2 ;  /* 0x02286002030075a7 */ /* 0x000f64000802017f */
[----:B-----5:R-:W-:Y:S05]  /*1dc00*/  @!P1 BRA `(.L_x_14558) ;  /* 0x0000005800a49947 */ /* 0x020fea0003800000 */
.L_x_14777:
[----:B------:R-:W-:Y:S05]  /*1dc10*/  @!P0 BRA `(.L_x_14559) ;  /* 0x0000000000048947 */ /* 0x000fea0003800000 */
[----:B------:R-:W-:Y:S01]  /*1dc20*/  BPT.TRAP 0x1 ;  /* 0x000000040000795c */ /* 0x000fe20000300000 */
.L_x_14559:
[----:B------:R0:W0:Y:S02]  /*1dc30*/  SYNCS.PHASECHK.TRANS64.TRYWAIT P0, [R19+URZ+0x22860], R0 ;  /* 0x02286000130075a7 */ /* 0x000024000800017f */
[----:B0-----:R-:W-:Y:S05]  /*1dc40*/  @!P0 NANOSLEEP.SYNCS 0x989680 ;  /* 0x009896800000895d */ /* 0x001fea0003900000 */
[----:B------:R-:W0:Y:S02]  /*1dc50*/  @!P0 SYNCS.PHASECHK.TRANS64 P0, [R19+URZ+0x22860], R0 ;  /* 0x02286000130085a7 */ /* 0x000e24000800007f */
[----:B0-----:R-:W-:Y:S05]  /*1dc60*/  @!P0 BRA `(.L_x_14559) ;  /* 0xfffffffc00f08947 */ /* 0x001fea000383ffff */
.L_x_14263:
[----:B------:R-:W-:Y:S05]  /*1dc70*/  BSYNC B9 ;  /* 0x0000000000097941 */ /* 0x000fea0003800000 */
.L_x_14260:
[----:B------:R-:W-:Y:S05]  /*1dc80*/  EXIT ;  /* 0x000000000000794d */ /* 0x000fea0003800000 */
.L_x_14283:
[----:B0-----:R0:W1:Y:S02]  /*1dc90*/  SYNCS.PHASECHK.TRANS64.TRYWAIT P5, [R87+URZ+0x22890], R93 ;  /* 0x0228905d570075a7 */ /* 0x00106400080a017f */
[----:B-1----:R-:W-:Y:S05]  /*1dca0*/  @!P5 NANOSLEEP.SYNCS 0x989680 ;  /* 0x009896800000d95d */ /* 0x002fea0003900000 */
[----:B------:R-:W1:Y:S02]  /*1dcb0*/  @!P5 SYNCS.PHASECHK.TRANS64 P5, [R87+URZ+0x22890], R93 ;  /* 0x0228905d5700d5a7 */ /* 0x000e6400080a007f */
[----:B-1----:R-:W-:Y:S05]  /*1dcc0*/  @!P5 BRA `(.L_x_14283) ;  /* 0xfffffffc00f0d947 */ /* 0x002fea000383ffff */
[----:B------:R-:W-:Y:S05]  /*1dcd0*/  BRA `(.L_x_14560) ;  /* 0xfffffe5800c07947 */ /* 0x000fea000383ffff */
.L_x_14284:
[----:B------:R-:W-:Y:S01]  /*1dce0*/  BSSY B1, `(.L_x_14561) ;  /* 0x0000008000017945 */ /* 0x000fe20003800000 */
[----:B------:R-:W-:Y:S01]  /*1dcf0*/  IMAD.MOV.U32 R13, RZ, RZ, R97 ;  /* 0x000000ffff0d7224 */ /* 0x000fe200078e0061 */
[----:B------:R-:W-:Y:S01]  /*1dd00*/  MOV R15, 0xffffffff ;  /* 0xffffffff000f7802 */ /* 0x000fe20000000f00 */
[----:B------:R-:W-:Y:S02]  /*1dd10*/  IMAD.MOV.U32 R12, RZ, RZ, RZ ;  /* 0x000000ffff0c7224 */ /* 0x000fe400078e00ff */
[----:B------:R-:W-:-:S07]  /*1dd20*/  IMAD.MOV.U32 R11, RZ, RZ, 0x1c1f ;  /* 0x00001c1fff0b7424 */ /* 0x000fce00078e00ff */
[----:B0-----:R-:W-:Y:S05]  /*1dd30*/  WARPSYNC.COLLECTIVE R15, `(.L_x_14562) ;  /* 0x000000000f087348 */ /* 0x001fea0003c00000 */
[----:B------:R1:W2:Y:S02]  /*1dd40*/  SHFL.IDX P6, R14, R13, R12, R11 ;  /* 0x0000000c0d0e7389 */ /* 0x0002a400000c000b */
[----:B012---:R-:W-:Y:S01]  /*1dd50*/  ENDCOLLECTIVE ;  /* 0x000000000000791b */ /* 0x007fe20003800000 */
.L_x_14562:
[----:B------:R-:W-:Y:S05]  /*1dd60*/  BSYNC B1 ;  /* 0x0000000000017941 */ /* 0x000fea0003800000 */
.L_x_14561:
        /* <DEDUP_REMOVED lines=8> */
.L_x_14563:
[----:B------:R-:W-:Y:S05]  /*1ddf0*/  BRA `(.L_x_14564) ;  /* 0xfffffe58008c7947 */ /* 0x000fea000383ffff */
.L_x_14293:
[----:B------:R-:W-:Y:S01]  /*1de00*/  BSSY B1, `(.L_x_14565) ;  /* 0x0000008000017945 */ /* 0x000fe20003800000 */
[----:B0---4-:R-:W-:Y:S02]  /*1de10*/  IMAD.MOV.U32 R13, RZ, RZ, R97 ;  /* 0x000000ffff0d7224 */ /* 0x011fe400078e0061 */
[----:B------:R-:W-:Y:S02]  /*1de20*/  IMAD.MOV.U32 R12, RZ, RZ, 0x1 ;  /* 0x00000001ff0c7424 */ /* 0x000fe400078e00ff */
[----:B------:R-:W-:Y:S02]  /*1de30*/  IMAD.MOV.U32 R11, RZ, RZ, 0x1c1f ;  /* 0x00001c1fff0b7424 */ /* 0x000fe400078e00ff */
[----:B------:R-:W-:-:S07]  /*1de40*/  IMAD.MOV.U32 R15, RZ, RZ, -0x1 ;  /* 0xffffffffff0f7424 */ /* 0x000fce00078e00ff */
[----:B-123--:R-:W-:Y:S05]  /*1de50*/  WARPSYNC.COLLECTIVE R15, `(.L_x_14566) ;  /* 0x000000000f087348 */ /* 0x00efea0003c00000 */
[----:B---3--:R0:W3:Y:S02]  /*1de60*/  SHFL.IDX P6, R14, R13, R12, R11 ;  /* 0x0000000c0d0e7389 */ /* 0x0080e400000c000b */
[----:B0123--:R-:W-:Y:S01]  /*1de70*/  ENDCOLLECTIVE ;  /* 0x000000000000791b */ /* 0x00ffe20003800000 */
.L_x_14566:
[----:B------:R-:W-:Y:S05]  /*1de80*/  BSYNC B1 ;  /* 0x0000000000017941 */ /* 0x000fea0003800000 */
.L_x_14565:
        /* <DEDUP_REMOVED lines=8> */
.L_x_14567:
[----:B------:R-:W-:Y:S05]  /*1df10*/  BRA `(.L_x_14568) ;  /* 0xfffffe6000087947 */ /* 0x000fea000383ffff */
.L_x_14303:
[----:B-1----:R1:W2:Y:S02]  /*1df20*/  SYNCS.PHASECHK.TRANS64.TRYWAIT P4, [R87+URZ+0x22890], R93 ;  /* 0x0228905d570075a7 */ /* 0x0022a4000808017f */
[----:B--2---:R-:W-:Y:S05]  /*1df30*/  @!P4 NANOSLEEP.SYNCS 0x989680 ;  /* 0x009896800000c95d */ /* 0x004fea0003900000 */
[----:B------:R-:W2:Y:S02]  /*1df40*/  @!P4 SYNCS.PHASECHK.TRANS64 P4, [R87+URZ+0x22890], R93 ;  /* 0x0228905d5700c5a7 */ /* 0x000ea4000808007f */
[----:B--2---:R-:W-:Y:S05]  /*1df50*/  @!P4 BRA `(.L_x_14303) ;  /* 0xfffffffc00f0c947 */ /* 0x004fea000383ffff */
[----:B------:R-:W-:Y:S05]  /*1df60*/  BRA `(.L_x_14569) ;  /* 0xfffffe6800d07947 */ /* 0x000fea000383ffff */
.L_x_14304:
        /* <DEDUP_REMOVED lines=8> */
.L_x_14571:
[----:B------:R-:W-:Y:S05]  /*1dff0*/  BSYNC B1 ;  /* 0x0000000000017941 */ /* 0x000fea0003800000 */
.L_x_14570:
        /* <DEDUP_REMOVED lines=8> */
.L_x_14572:
[----:B------:R-:W-:Y:S01]  /*1e080*/  IMAD.MOV.U32 R98, RZ, RZ, R14 ;  /* 0x000000ffff627224 */ /* 0x000fe200078e000e */
[----:B------:R-:W-:Y:S06]  /*1e090*/  BRA `(.L_x_14573) ;  /* 0xfffffe68009c7947 */ /* 0x000fec000383ffff */
.L_x_14309:
        /* <DEDUP_REMOVED lines=8> */
.L_x_14575:
[----:B------:R-:W-:Y:S05]  /*1e120*/  BSYNC B1 ;  /* 0x0000000000017941 */ /* 0x000fea0003800000 */
.L_x_14574:
        /* <DEDUP_REMOVED lines=8> */
.L_x_14576:
[----:B------:R-:W-:Y:S01]  /*1e1b0*/  IMAD.MOV.U32 R96, RZ, RZ, R14 ;  /* 0x000000ffff607224 */ /* 0x000fe200078e000e */
[----:B------:R-:W-:Y:S06]  /*1e1c0*/  BRA `(.L_x_14577) ;  /* 0xfffffe7000347947 */ /* 0x000fec000383ffff */
.L_x_14314:
[----:B0-----:R0:W1:Y:S02]  /*1e1d0*/  SYNCS.PHASECHK.TRANS64.TRYWAIT P2, [R87+URZ+0x22890], R93 ;  /* 0x0228905d570075a7 */ /* 0x001064000804017f */
[----:B-1----:R-:W-:Y:S05]  /*1e1e0*/  @!P2 NANOSLEEP.SYNCS 0x989680 ;  /* 0x009896800000a95d */ /* 0x002fea0003900000 */
[----:B------:R-:W1:Y:S02]  /*1e1f0*/  @!P2 SYNCS.PHASECHK.TRANS64 P2, [R87+URZ+0x22890], R93 ;  /* 0x0228905d5700a5a7 */ /* 0x000e64000804007f */
[----:B-1----:R-:W-:Y:S05]  /*1e200*/  @!P2 BRA `(.L_x_14314) ;  /* 0xfffffffc00f0a947 */ /* 0x002fea000383ffff */
[----:B------:R-:W-:Y:S05]  /*1e210*/  BRA `(.L_x_14578) ;  /* 0xfffffe78002c7947 */ /* 0x000fea000383ffff */
.L_x_14315:
        /* <DEDUP_REMOVED lines=8> */
.L_x_14580:
[----:B------:R-:W-:Y:S05]  /*1e2a0*/  BSYNC B1 ;  /* 0x0000000000017941 */ /* 0x000fea0003800000 */
.L_x_14579:
        /* <DEDUP_REMOVED lines=8> */
.L_x_14581:
[----:B------:R-:W-:Y:S01]  /*1e330*/  IMAD.MOV.U32 R7, RZ, RZ, R14 ;  /* 0x000000ffff077224 */ /* 0x000fe200078e000e */
[----:B------:R-:W-:Y:S06]  /*1e340*/  BRA `(.L_x_14582) ;  /* 0xfffffe7800487947 */ /* 0x000fec000383ffff */
.L_x_14318:
        /* <DEDUP_REMOVED lines=8> */
.L_x_14584:
[----:B------:R-:W-:Y:S05]  /*1e3d0*/  BSYNC B1 ;  /* 0x0000000000017941 */ /* 0x000fea0003800000 */
.L_x_14583:
        /* <DEDUP_REMOVED lines=8> */
.L_x_14585:
[----:B------:R-:W-:Y:S01]  /*1e460*/  IMAD.MOV.U32 R7, RZ, RZ, R14 ;  /* 0x000000ffff077224 */ /* 0x000fe200078e000e */
[----:B------:R-:W-:Y:S06]  /*1e470*/  BRA `(.L_x_14586) ;  /* 0xfffffe7800447947 */ /* 0x000fec000383ffff */
.L_x_14322:
[----:B---3--:R3:W4:Y:S02]  /*1e480*/  SYNCS.PHASECHK.TRANS64.TRYWAIT P3, [R87+URZ+0x228b0], R93 ;  /* 0x0228b05d570075a7 */ /* 0x008724000806017f */
[----:B----4-:R-:W-:Y:S05]  /*1e490*/  @!P3 NANOSLEEP.SYNCS 0x989680 ;  /* 0x009896800000b95d */ /* 0x010fea0003900000 */
[----:B------:R-:W4:Y:S02]  /*1e4a0*/  @!P3 SYNCS.PHASECHK.TRANS64 P3, [R87+URZ+0x228b0], R93 ;  /* 0x0228b05d5700b5a7 */ /* 0x000f24000806007f */
[----:B----4-:R-:W-:Y:S05]  /*1e4b0*/  @!P3 BRA `(.L_x_14322) ;  /* 0xfffffffc00f0b947 */ /* 0x010fea000383ffff */
[----:B------:R-:W-:Y:S05]  /*1e4c0*/  BRA `(.L_x_14587) ;  /* 0xfffffe7800bc7947 */ /* 0x000fea000383ffff */
.L_x_14332:
[----:B------:R-:W-:Y:S01]  /*1e4d0*/  BSSY B0, `(.L_x_14588) ;  /* 0x0000007000007945 */ /* 0x000fe20003800000 */
[----:B------:R-:W-:Y:S02]  /*1e4e0*/  IMAD.MOV.U32 R12, RZ, RZ, RZ ;  /* 0x000000ffff0c7224 */ /* 0x000fe400078e00ff */
[----:B------:R-:W-:Y:S02]  /*1e4f0*/  IMAD.MOV.U32 R11, RZ, RZ, 0x1f ;  /* 0x0000001fff0b7424 */ /* 0x000fe400078e00ff */
[----:B------:R-:W-:-:S07]  /*1e500*/  IMAD.MOV.U32 R15, RZ, RZ, -0x1 ;  /* 0xffffffffff0f7424 */ /* 0x000fce00078e00ff */
[----:B-----5:R-:W-:Y:S05]  /*1e510*/  WARPSYNC.COLLECTIVE R15, `(.L_x_14589) ;  /* 0x000000000f087348 */ /* 0x020fea0003c00000 */
[----:B------:R0:W1:Y:S02]  /*1e520*/  SHFL.IDX P6, R14, R13, R12, R11 ;  /* 0x0000000c0d0e7389 */ /* 0x00006400000c000b */
[----:B01---5:R-:W-:Y:S01]  /*1e530*/  ENDCOLLECTIVE ;  /* 0x000000000000791b */ /* 0x023fe20003800000 */
.L_x_14589:
[----:B------:R-:W-:Y:S05]  /*1e540*/  BSYNC B0 ;  /* 0x0000000000007941 */ /* 0x000fea0003800000 */
.L_x_14588:
[----:B------:R-:W-:Y:S05]  /*1e550*/  BRA `(.L_x_14590) ;  /* 0xfffffe8800d07947 */ /* 0x000fea000383ffff */
.L_x_14344:
[----:B------:R-:W-:Y:S01]  /*1e560*/  BSSY B1, `(.L_x_14591) ;  /* 0x0000008000017945 */ /* 0x000fe20003800000 */
[----:B0-----:R-:W-:Y:S01]  /*1e570*/  IMAD.MOV.U32 R13, RZ, RZ, R31 ;  /* 0x000000ffff0d7224 */ /* 0x001fe200078e001f */
[----:B------:R-:W-:Y:S01]  /*1e580*/  MOV R11, 0x1c1f ;  /* 0x00001c1f000b7802 */ /* 0x000fe20000000f00 */
[----:B------:R-:W-:Y:S02]  /*1e590*/  IMAD.MOV.U32 R12, RZ, RZ, RZ ;  /* 0x000000ffff0c7224 */ /* 0x000fe400078e00ff */
[----:B------:R-:W-:-:S07]  /*1e5a0*/  IMAD.MOV.U32 R15, RZ, RZ, -0x1 ;  /* 0xffffffffff0f7424 */ /* 0x000fce00078e00ff */
[----:B------:R-:W-:Y:S05]  /*1e5b0*/  WARPSYNC.COLLECTIVE R15, `(.L_x_14592) ;  /* 0x000000000f087348 */ /* 0x000fea0003c00000 */
[----:B------:R0:W1:Y:S02]  /*1e5c0*/  SHFL.IDX P6, R14, R13, R12, R11 ;  /* 0x0000000c0d0e7389 */ /* 0x00006400000c000b */
[----:B01----:R-:W-:Y:S01]  /*1e5d0*/  ENDCOLLECTIVE ;  /* 0x000000000000791b */ /* 0x003fe20003800000 */
.L_x_14592:
[----:B------:R-:W-:Y:S05]  /*1e5e0*/  BSYNC B1 ;  /* 0x0000000000017941 */ /* 0x000fea0003800000 */
.L_x_14591:
        /* <DEDUP_REMOVED lines=8> */
.L_x_14593:
[----:B------:R-:W-:Y:S02]  /*1e670*/  IMAD.MOV.U32 R13, RZ, RZ, R34 ;  /* 0x000000ffff0d7224 */ /* 0x000fe400078e0022 */
[----:B------:R-:W-:-:S07]  /*1e680*/  IMAD.MOV.U32 R3, RZ, RZ, R14 ;  /* 0x000000ffff037224 */ /* 0x000fce00078e000e */
[----:B------:R-:W-:Y:S05]  /*1e690*/  WARPSYNC.COLLECTIVE R15, `(.L_x_14594) ;  /* 0x000000000f087348 */ /* 0x000fea0003c00000 */
[----:B------:R0:W1:Y:S02]  /*1e6a0*/  SHFL.IDX P6, R14, R13, R12, R11 ;  /* 0x0000000c0d0e7389 */ /* 0x00006400000c000b */
[----:B01----:R-:W-:Y:S01]  /*1e6b0*/  ENDCOLLECTIVE ;  /* 0x000000000000791b */ /* 0x003fe20003800000 */
.L_x_14594:
[----:B------:R-:W-:Y:S01]  /*1e6c0*/  MOV R13, R30 ;  /* 0x0000001e000d7202 */ /* 0x000fe20000000f00 */
[----:B------:R-:W-:-:S07]  /*1e6d0*/  IMAD.MOV.U32 R7, RZ, RZ, R14 ;  /* 0x000000ffff077224 */ /* 0x000fce00078e000e */
[----:B------:R-:W-:Y:S05]  /*1e6e0*/  WARPSYNC.COLLECTIVE R15, `(.L_x_14595) ;  /* 0x000000000f087348 */ /* 0x000fea0003c00000 */
[----:B------:R0:W1:Y:S02]  /*1e6f0*/  SHFL.IDX P6, R14, R13, R12, R11 ;  /* 0x0000000c0d0e7389 */ /* 0x00006400000c000b */
[----:B01----:R-:W-:Y:S01]  /*1e700*/  ENDCOLLECTIVE ;  /* 0x000000000000791b */ /* 0x003fe20003800000 */
.L_x_14595:
[----:B------:R-:W-:Y:S01]  /*1e710*/  IMAD.MOV.U32 R8, RZ, RZ, R14 ;  /* 0x000000ffff087224 */ /* 0x000fe200078e000e */
[----:B------:R-:W-:Y:S06]  /*1e720*/  BRA `(.L_x_14596) ;  /* 0xfffffe9000447947 */ /* 0x000fec000383ffff */
.L_x_14347:
[----:B------:R-:W-:Y:S01]  /*1e730*/  BSSY B1, `(.L_x_14597) ;  /* 0x0000008000017945 */ /* 0x000fe20003800000 */
[----:B------:R-:W-:Y:S02]  /*1e740*/  IMAD.MOV.U32 R13, RZ, RZ, R31 ;  /* 0x000000ffff0d7224 */ /* 0x000fe400078e001f */
[----:B------:R-:W-:Y:S02]  /*1e750*/  IMAD.MOV.U32 R12, RZ, RZ, 0x1 ;  /* 0x00000001ff0c7424 */ /* 0x000fe400078e00ff */
[----:B------:R-:W-:Y:S02]  /*1e760*/  IMAD.MOV.U32 R11, RZ, RZ, 0x1c1f ;  /* 0x00001c1fff0b7424 */ /* 0x000fe400078e00ff */
[----:B------:R-:W-:-:S07]  /*1e770*/  IMAD.MOV.U32 R15, RZ, RZ, -0x1 ;  /* 0xffffffffff0f7424 */ /* 0x000fce00078e00ff */
[----:B-1--4-:R-:W-:Y:S05]  /*1e780*/  WARPSYNC.COLLECTIVE R15, `(.L_x_14598) ;  /* 0x000000000f087348 */ /* 0x012fea0003c00000 */
[----:B------:R0:W2:Y:S02]  /*1e790*/  SHFL.IDX P6, R14, R13, R12, R11 ;  /* 0x0000000c0d0e7389 */ /* 0x0000a400000c000b */
[----:B012-4-:R-:W-:Y:S01]  /*1e7a0*/  ENDCOLLECTIVE ;  /* 0x000000000000791b */ /* 0x017fe20003800000 */
.L_x_14598:
[----:B------:R-:W-:Y:S05]  /*1e7b0*/  BSYNC B1 ;  /* 0x0000000000017941 */ /* 0x000fea0003800000 */
.L_x_14597:
        /* <DEDUP_REMOVED lines=8> */
.L_x_14599:
[----:B------:R-:W-:Y:S02]  /*1e840*/  IMAD.MOV.U32 R13, RZ, RZ, R34 ;  /* 0x000000ffff0d7224 */ /* 0x000fe400078e0022 */
[----:B------:R-:W-:-:S07]  /*1e850*/  IMAD.MOV.U32 R3, RZ, RZ, R14 ;  /* 0x000000ffff037224 */ /* 0x000fce00078e000e */
[----:B------:R-:W-:Y:S05]  /*1e860*/  WARPSYNC.COLLECTIVE R15, `(.L_x_14600) ;  /* 0x000000000f087348 */ /* 0x000fea0003c00000 */
[----:B------:R0:W1:Y:S02]  /*1e870*/  SHFL.IDX P6, R14, R13, R12, R11 ;  /* 0x0000000c0d0e7389 */ /* 0x00006400000c000b */
[----:B01----:R-:W-:Y:S01]  /*1e880*/  ENDCOLLECTIVE ;  /* 0x000000000000791b */ /* 0x003fe20003800000 */
.L_x_14600:
[----:B------:R-:W-:Y:S02]  /*1e890*/  IMAD.MOV.U32 R13, RZ, RZ, R30 ;  /* 0x000000ffff0d7224 */ /* 0x000fe400078e001e */
[----:B------:R-:W-:-:S07]  /*1e8a0*/  IMAD.MOV.U32 R7, RZ, RZ, R14 ;  /* 0x000000ffff077224 */ /* 0x000fce00078e000e */
[----:B------:R-:W-:Y:S05]  /*1e8b0*/  WARPSYNC.COLLECTIVE R15, `(.L_x_14601) ;  /* 0x000000000f087348 */ /* 0x000fea0003c00000 */
[----:B------:R0:W1:Y:S02]  /*1e8c0*/  SHFL.IDX P6, R14, R13, R12, R11 ;  /* 0x0000000c0d0e7389 */ /* 0x00006400000c000b */
[----:B01----:R-:W-:Y:S01]  /*1e8d0*/  ENDCOLLECTIVE ;  /* 0x000000000000791b */ /* 0x003fe20003800000 */
.L_x_14601:
[----:B------:R-:W-:Y:S01]  /*1e8e0*/  IMAD.MOV.U32 R30, RZ, RZ, R14 ;  /* 0x000000ffff1e7224 */ /* 0x000fe200078e000e */
[----:B------:R-:W-:Y:S06]  /*1e8f0*/  BRA `(.L_x_14602) ;  /* 0xfffffe9000a07947 */ /* 0x000fec000383ffff */
.L_x_14351:
[----:B0-----:R0:W1:Y:S02]  /*1e900*/  SYNCS.PHASECHK.TRANS64.TRYWAIT P0, [R22+URZ+0x22800], R35 ;  /* 0x02280023160075a7 */ /* 0x001064000800017f */
[----:B-1----:R-:W-:Y:S05]  /*1e910*/  @!P0 NANOSLEEP.SYNCS 0x989680 ;  /* 0x009896800000895d */ /* 0x002fea0003900000 */
[----:B------:R-:W1:Y:S02]  /*1e920*/  @!P0 SYNCS.PHASECHK.TRANS64 P0, [R22+URZ+0x22800], R35 ;  /* 0x02280023160085a7 */ /* 0x000e64000800007f */
[----:B-1----:R-:W-:Y:S05]  /*1e930*/  @!P0 BRA `(.L_x_14351) ;  /* 0xfffffffc00f08947 */ /* 0x002fea000383ffff */
[----:B------:R-:W-:Y:S05]  /*1e940*/  BRA `(.L_x_14603) ;  /* 0xfffffe9400947947 */ /* 0x000fea000383ffff */
.L_x_14359:
[----:B------:R-:W1:Y:S01]  /*1e950*/  LDC R27, c[0x0][0x3f4] ;  /* 0x0000fd00ff1b7b82 */ /* 0x000e620000000800 */
[----:B------:R-:W-:Y:S01]  /*1e960*/  BSSY B1, `(.L_x_14604) ;  /* 0x0000008000017945 */ /* 0x000fe20003800000 */
[----:B0-----:R-:W-:Y:S02]  /*1e970*/  IMAD.MOV.U32 R13, RZ, RZ, R26 ;  /* 0x000000ffff0d7224 */ /* 0x001fe400078e001a */
[----:B------:R-:W-:Y:S02]  /*1e980*/  IMAD.MOV.U32 R12, RZ, RZ, RZ ;  /* 0x000000ffff0c7224 */ /* 0x000fe400078e00ff */
[----:B------:R-:W-:Y:S02]  /*1e990*/  IMAD.MOV.U32 R11, RZ, RZ, 0x1c1f ;  /* 0x00001c1fff0b7424 */ /* 0x000fe400078e00ff */
[----:B------:R-:W-:-:S07]  /*1e9a0*/  IMAD.MOV.U32 R15, RZ, RZ, -0x1 ;  /* 0xffffffffff0f7424 */ /* 0x000fce00078e00ff */
[----:B-1----:R-:W-:Y:S05]  /*1e9b0*/  WARPSYNC.COLLECTIVE R15, `(.L_x_14605) ;  /* 0x000000000f087348 */ /* 0x002fea0003c00000 */
[----:B------:R0:W2:Y:S02]  /*1e9c0*/  SHFL.IDX P6, R14, R13, R12, R11 ;  /* 0x0000000c0d0e7389 */ /* 0x0000a400000c000b */
[----:B012---:R-:W-:Y:S01]  /*1e9d0*/  ENDCOLLECTIVE ;  /* 0x000000000000791b */ /* 0x007fe20003800000 */
.L_x_14605:
[----:B------:R-:W-:Y:S05]  /*1e9e0*/  BSYNC B1 ;  /* 0x0000000000017941 */ /* 0x000fea0003800000 */
.L_x_14604:
[----:B------:R-:W-:Y:S01]  /*1e9f0*/  IMAD.MOV.U32 R13, RZ, RZ, R36 ;  /* 0x000000ffff0d7224 */ /* 0x000fe200078e0024 */
[----:B------:R-:W-:Y:S01]  /*1ea00*/  MOV R0, R14 ;  /* 0x0000000e00007202 */ /* 0x000fe20000000f00 */
[----:B------:R-:W-:Y:S01]  /*1ea10*/  IMAD.MOV.U32 R12, RZ, RZ, RZ ;  /* 0x000000ffff0c7224 */ /* 0x000fe200078e00ff */
[----:B------:R-:W-:Y:S01]  /*1ea20*/  ISETP.GE.AND P0, PT, R16, R27, PT ;  /* 0x0000001b1000720c */ /* 0x000fe20003f06270 */
[----:B------:R-:W-:Y:S02]  /*1ea30*/  IMAD.MOV.U32 R11, RZ, RZ, 0x1c1f ;  /* 0x00001c1fff0b7424 */ /* 0x000fe400078e00ff */
[----:B------:R-:W-:Y:S02]  /*1ea40*/  IMAD.MOV.U32 R15, RZ, RZ, -0x1 ;  /* 0xffffffffff0f7424 */ /* 0x000fe400078e00ff */
[----:B------:R-:W-:-:S08]  /*1ea50*/  IMAD R25, R224, R7, RZ ;  /* 0x00000007e0197224 */ /* 0x000fd000078e02ff */
[----:B------:R-:W-:Y:S05]  /*1ea60*/  WARPSYNC.COLLECTIVE R15, `(.L_x_14606) ;  /* 0x000000000f087348 */ /* 0x000fea0003c00000 */
[----:B------:R0:W1:Y:S02]  /*1ea70*/  SHFL.IDX P6, R14, R13, R12, R11 ;  /* 0x0000000c0d0e7389 */ /* 0x00006400000c000b */
[----:B01----:R-:W-:Y:S01]  /*1ea80*/  ENDCOLLECTIVE ;  /* 0x000000000000791b */ /* 0x003fe20003800000 */
.L_x_14606:
[----:B------:R-:W-:Y:S01]  /*1ea90*/  ISETP.GE.OR P1, PT, R40, R25, P0 ;  /* 0x000000192800720c */ /* 0x000fe20000726670 */
[----:B------:R-:W-:-:S12]  /*1eaa0*/  IMAD.MOV.U32 R13, RZ, RZ, R24 ;  /* 0x000000ffff0d7224 */ /* 0x000fd800078e0018 */
[C---:B------:R-:W-:Y:S01]  /*1eab0*/  @!P1 SHF.L.U64.HI R7, R16.reuse, 0x1, R17 ;  /* 0x0000000110079819 */ /* 0x040fe20000010211 */
[----:B------:R-:W-:Y:S02]  /*1eac0*/  @!P1 IMAD.SHL.U32 R5, R16, 0x2, RZ ;  /* 0x0000000210059824 */ /* 0x000fe400078e00ff */
[----:B------:R-:W-:-:S07]  /*1ead0*/  IMAD.MOV.U32 R3, RZ, RZ, R14 ;  /* 0x000000ffff037224 */ /* 0x000fce00078e000e */
[----:B------:R-:W-:Y:S05]  /*1eae0*/  WARPSYNC.COLLECTIVE R15, `(.L_x_14607) ;  /* 0x000000000f087348 */ /* 0x000fea0003c00000 */
[----:B------:R0:W1:Y:S02]  /*1eaf0*/  SHFL.IDX P6, R14, R13, R12, R11 ;  /* 0x0000000c0d0e7389 */ /* 0x00006400000c000b */
[----:B01----:R-:W-:Y:S01]  /*1eb00*/  ENDCOLLECTIVE ;  /* 0x000000000000791b */ /* 0x003fe20003800000 */
.L_x_14607:
[----:B------:R-:W-:-:S04]  /*1eb10*/  @!P1 IADD3 R8, P2, R3, R5, RZ ;  /* 0x0000000503089210 */ /* 0x000fc80007f5e0ff */
[----:B------:R-:W-:Y:S01]  /*1eb20*/  @!P1 IADD3.X R9, R0, R7, RZ, P2, !PT ;  /* 0x0000000700099210 */ /* 0x000fe200017fe4ff */
[----:B------:R-:W-:Y:S02]  /*1eb30*/  IMAD.MOV.U32 R13, RZ, RZ, R37 ;  /* 0x000000ffff0d7224 */ /* 0x000fe400078e0025 */
[----:B------:R-:W-:-:S07]  /*1eb40*/  IMAD.MOV.U32 R4, RZ, RZ, R14 ;  /* 0x000000ffff047224 */ /* 0x000fce00078e000e */
[----:B------:R-:W-:Y:S05]  /*1eb50*/  WARPSYNC.COLLECTIVE R15, `(.L_x_14608) ;  /* 0x000000000f087348 */ /* 0x000fea0003c00000 */
[----:B------:R0:W1:Y:S02]  /*1eb60*/  SHFL.IDX P6, R14, R13, R12, R11 ;  /* 0x0000000c0d0e7389 */ /* 0x00006400000c000b */
[----:B01----:R-:W-:Y:S01]  /*1eb70*/  ENDCOLLECTIVE ;  /* 0x000000000000791b */ /* 0x003fe20003800000 */
.L_x_14608:
[----:B------:R-:W2:Y:S01]  /*1eb80*/  @!P1 LD.E.128 R8, desc[UR42][R8.64] ;  /* 0x0000002a08089980 */ /* 0x000ea2000c101d00 */
[----:B------:R-:W-:-:S05]  /*1eb90*/  @!P1 IADD3 R14, P2, R14, R5, RZ ;  /* 0x000000050e0e9210 */ /* 0x000fca0007f5e0ff */
[----:B------:R-:W-:Y:S02]  /*1eba0*/  @!P1 IMAD.X R5, R4, 0x1, R7, P2 ;  /* 0x0000000104059824 */ /* 0x000fe400010e0607 */
[----:B------:R-:W-:-:S06]  /*1ebb0*/  @!P1 IMAD.MOV.U32 R4, RZ, RZ, R14 ;  /* 0x000000ffff049224 */ /* 0x000fcc00078e000e */
[----:B------:R-:W5:Y:S01]  /*1ebc0*/  @!P1 LD.E.128 R4, desc[UR42][R4.64] ;  /* 0x0000002a04049980 */ /* 0x000f62000c101d00 */
[----:B------:R-:W-:Y:S01]  /*1ebd0*/  CS2R R28, SRZ ;  /* 0x00000000001c7805 */ /* 0x000fe2000001ff00 */
[----:B------:R-:W-:Y:S01]  /*1ebe0*/  IMAD.MOV.U32 R13, RZ, RZ, R26 ;  /* 0x000000ffff0d7224 */ /* 0x000fe200078e001a */
[----:B------:R-:W-:Y:S02]  /*1ebf0*/  MOV R12, 0x1 ;  /* 0x00000001000c7802 */ /* 0x000fe40000000f00 */
[----:B------:R-:W-:Y:S02]  /*1ec00*/  CS2R R20, SRZ ;  /* 0x0000000000147805 */ /* 0x000fe4000001ff00 */
[----:B------:R-:W-:Y:S02]  /*1ec10*/  CS2R R30, SRZ ;  /* 0x00000000001e7805 */ /* 0x000fe4000001ff00 */
[----:B------:R-:W-:Y:S01]  /*1ec20*/  CS2R R34, SRZ ;  /* 0x0000000000227805 */ /* 0x000fe2000001ff00 */
[----:B--2---:R-:W-:-:S02]  /*1ec30*/  @!P1 IMAD.MOV.U32 R29, RZ, RZ, R11 ;  /* 0x000000ffff1d9224 */ /* 0x004fc400078e000b */
[----:B------:R-:W-:Y:S02]  /*1ec40*/  IMAD.MOV.U32 R11, RZ, RZ, 0x1c1f ;  /* 0x00001c1fff0b7424 */ /* 0x000fe400078e00ff */
[----:B------:R-:W-:Y:S02]  /*1ec50*/  @!P1 IMAD.MOV.U32 R20, RZ, RZ, R8 ;  /* 0x000000ffff149224 */ /* 0x000fe400078e0008 */
[----:B------:R-:W-:-:S07]  /*1ec60*/  @!P1 IMAD.MOV.U32 R21, RZ, RZ, R9 ;  /* 0x000000ffff159224 */ /* 0x000fce00078e0009 */
[----:B-----5:R-:W-:Y:S05]  /*1ec70*/  WARPSYNC.COLLECTIVE R15, `(.L_x_14609) ;  /* 0x000000000f087348 */ /* 0x020fea0003c00000 */
[----:B------:R0:W1:Y:S02]  /*1ec80*/  SHFL.IDX P6, R14, R13, R12, R11 ;  /* 0x0000000c0d0e7389 */ /* 0x00006400000c000b */
[----:B01---5:R-:W-:Y:S01]  /*1ec90*/  ENDCOLLECTIVE ;  /* 0x000000000000791b */ /* 0x023fe20003800000 */
.L_x_14609:
[----:B------:R-:W-:Y:S02]  /*1eca0*/  IMAD.MOV.U32 R0, RZ, RZ, R20 ;  /* 0x000000ffff007224 */ /* 0x000fe400078e0014 */
[----:B------:R-:W-:Y:S02]  /*1ecb0*/  IMAD.MOV.U32 R3, RZ, RZ, R21 ;  /* 0x000000ffff037224 */ /* 0x000fe400078e0015 */
[----:B------:R-:W-:Y:S01]  /*1ecc0*/  @!P1 IMAD.MOV.U32 R28, RZ, RZ, R10 ;  /* 0x000000ffff1c9224 */ /* 0x000fe200078e000a */
[----:B------:R-:W-:Y:S01]  /*1ecd0*/  PRMT R53, R53, 0x5410, R0 ;  /* 0x0000541035357816 */ /* 0x000fe20000000000 */
[----:B------:R-:W-:Y:S01]  /*1ece0*/  IMAD.MOV.U32 R9, RZ, RZ, R29 ;  /* 0x000000ffff097224 */ /* 0x000fe200078e001d */
[----:B------:R-:W-:Y:S01]  /*1ecf0*/  PRMT R41, R3, 0x7610, R41 ;  /* 0x0000761003297816 */ /* 0x000fe20000000029 */
[----:B------:R-:W-:Y:S02]  /*1ed00*/  IMAD.MOV.U32 R8, RZ, RZ, R28 ;  /* 0x000000ffff087224 */ /* 0x000fe400078e001c */
[----:B------:R-:W-:-:S03]  /*1ed10*/  IMAD.MOV.U32 R13, RZ, RZ, R36 ;  /* 0x000000ffff0d7224 */ /* 0x000fc600078e0024 */
[----:B------:R-:W-:Y:S01]  /*1ed20*/  PRMT R38, R8, 0x7610, R38 ;  /* 0x0000761008267816 */ /* 0x000fe20000000026 */
[----:B------:R-:W-:Y:S01]  /*1ed30*/  @!P1 IMAD.MOV.U32 R31, RZ, RZ, R5 ;  /* 0x000000ffff1f9224 */ /* 0x000fe200078e0005 */
[----:B------:R-:W-:Y:S01]  /*1ed40*/  @!P1 MOV R30, R4 ;  /* 0x00000004001e9202 */ /* 0x000fe20000000f00 */
[----:B------:R-:W-:Y:S01]  /*1ed50*/  @!P1 IMAD.MOV.U32 R34, RZ, RZ, R6 ;  /* 0x000000ffff229224 */ /* 0x000fe200078e0006 */
[----:B------:R-:W-:Y:S01]  /*1ed60*/  PRMT R36, R9, 0x7610, R36 ;  /* 0x0000761009247816 */ /* 0x000fe20000000024 */
[----:B------:R-:W-:Y:S02]  /*1ed70*/  @!P1 IMAD.MOV.U32 R35, RZ, RZ, R7 ;  /* 0x000000ffff239224 */ /* 0x000fe400078e0007 */
[----:B------:R-:W-:Y:S02]  /*1ed80*/  IMAD.MOV.U32 R4, RZ, RZ, R30 ;  /* 0x000000ffff047224 */ /* 0x000fe400078e001e */
[----:B------:R-:W-:-:S07]  /*1ed90*/  IMAD.MOV.U32 R0, RZ, RZ, R14 ;  /* 0x000000ffff007224 */ /* 0x000fce00078e000e */
[----:B------:R-:W-:Y:S05]  /*1eda0*/  WARPSYNC.COLLECTIVE R15, `(.L_x_14610) ;  /* 0x000000000f087348 */ /* 0x000fea0003c00000 */
[----:B------:R0:W1:Y:S02]  /*1edb0*/  SHFL.IDX P6, R14, R13, R12, R11 ;  /* 0x0000000c0d0e7389 */ /* 0x00006400000c000b */
[----:B01----:R-:W-:Y:S01]  /*1edc0*/  ENDCOLLECTIVE ;  /* 0x000000000000791b */ /* 0x003fe20003800000 */
.L_x_14610:
[----:B------:R-:W-:Y:S01]  /*1edd0*/  IMAD.MOV.U32 R5, RZ, RZ, R31 ;  /* 0x000000ffff057224 */ /* 0x000fe200078e001f */
[----:B------:R-:W-:Y:S01]  /*1ede0*/  PRMT R38, R38, 0x5410, R4 ;  /* 0x0000541026267816 */ /* 0x000fe20000000004 */
[----:B------:R-:W-:Y:S02]  /*1edf0*/  IMAD.MOV.U32 R6, RZ, RZ, R34 ;  /* 0x000000ffff067224 */ /* 0x000fe400078e0022 */
[----:B------:R-:W-:Y:S01]  /*1ee00*/  IMAD.MOV.U32 R7, RZ, RZ, R35 ;  /* 0x000000ffff077224 */ /* 0x000fe200078e0023 */
[----:B------:R-:W-:Y:S02]  /*1ee10*/  PRMT R43, R5, 0x7610, R43 ;  /* 0x00007610052b7816 */ /* 0x000fe4000000002b */
[----:B------:R-:W-:Y:S02]  /*1ee20*/  CS2R R4, SRZ ;  /* 0x0000000000047805 */ /* 0x000fe4000001ff00 */
[----:B------:R-:W-:Y:S02]  /*1ee30*/  PRMT R53, R6, 0x7610, R53 ;  /* 0x0000761006357816 */ /* 0x000fe40000000035 */
[----:B------:R-:W-:Y:S01]  /*1ee40*/  PRMT R36, R36, 0x5410, R7 ;  /* 0x0000541024247816 */ /* 0x000fe20000000007 */
[----:B------:R-:W-:-:S02]  /*1ee50*/  IMAD.MOV.U32 R13, RZ, RZ, R24 ;  /* 0x000000ffff0d7224 */ /* 0x000fc400078e0018 */
[----:B------:R-:W-:-:S07]  /*1ee60*/  IMAD.MOV.U32 R3, RZ, RZ, R14 ;  /* 0x000000ffff037224 */ /* 0x000fce00078e000e */
[----:B------:R-:W-:Y:S05]  /*1ee70*/  WARPSYNC.COLLECTIVE R15, `(.L_x_14611) ;  /* 0x000000000f087348 */ /* 0x000fea0003c00000 */
[----:B------:R0:W1:Y:S02]  /*1ee80*/  SHFL.IDX P6, R14, R13, R12, R11 ;  /* 0x0000000c0d0e7389 */ /* 0x00006400000c000b */
[----:B01----:R-:W-:Y:S01]  /*1ee90*/  ENDCOLLECTIVE ;  /* 0x000000000000791b */ /* 0x003fe20003800000 */
.L_x_14611:
[----:B------:R-:W-:Y:S02]  /*1eea0*/  IMAD.MOV.U32 R13, RZ, RZ, R37 ;  /* 0x000000ffff0d7224 */ /* 0x000fe400078e0025 */
[----:B------:R-:W-:-:S07]  /*1eeb0*/  IMAD.MOV.U32 R24, RZ, RZ, R14 ;  /* 0x000000ffff187224 */ /* 0x000fce00078e000e */
[----:B------:R-:W-:Y:S05]  /*1eec0*/  WARPSYNC.COLLECTIVE R15, `(.L_x_14612) ;  /* 0x000000000f087348 */ /* 0x000fea0003c00000 */
[----:B------:R0:W1:Y:S02]  /*1eed0*/  SHFL.IDX P6, R14, R13, R12, R11 ;  /* 0x0000000c0d0e7389 */ /* 0x00006400000c000b */
[----:B01----:R-:W-:Y:S01]  /*1eee0*/  ENDCOLLECTIVE ;  /* 0x000000000000791b */ /* 0x003fe20003800000 */
.L_x_14612:
[----:B------:R-:W-:Y:S05]  /*1eef0*/  BRA `(.L_x_14613) ;  /* 0xfffffea000607947 */ /* 0x000fea000383ffff */
.L_x_14363:
[----:B0-----:R0:W1:Y:S02]  /*1ef00*/  SYNCS.PHASECHK.TRANS64.TRYWAIT P1, [R22+URZ+0x22800], R13 ;  /* 0x0228000d160075a7 */ /* 0x001064000802017f */
[----:B-1----:R-:W-:Y:S05]  /*1ef10*/  @!P1 NANOSLEEP.SYNCS 0x989680 ;  /* 0x009896800000995d */ /* 0x002fea0003900000 */
[----:B------:R-:W1:Y:S02]  /*1ef20*/  @!P1 SYNCS.PHASECHK.TRANS64 P1, [R22+URZ+0x22800], R13 ;  /* 0x0228000d160095a7 */ /* 0x000e64000802007f */
[----:B-1----:R-:W-:Y:S05]  /*1ef30*/  @!P1 BRA `(.L_x_14363) ;  /* 0xfffffffc00f09947 */ /* 0x002fea000383ffff */
[----:B------:R-:W-:Y:S05]  /*1ef40*/  BRA `(.L_x_14614) ;  /* 0xfffffea000f47947 */ /* 0x000fea000383ffff */
.L_x_14369:
[----:B-1----:R1:W2:Y:S02]  /*1ef50*/  SYNCS.PHASECHK.TRANS64.TRYWAIT P1, [R12+URZ+0x22830], R73 ;  /* 0x022830490c0075a7 */ /* 0x0022a4000802017f */
[----:B--2---:R-:W-:Y:S05]  /*1ef60*/  @!P1 NANOSLEEP.SYNCS 0x989680 ;  /* 0x009896800000995d */ /* 0x004fea0003900000 */
[----:B------:R-:W2:Y:S02]  /*1ef70*/  @!P1 SYNCS.PHASECHK.TRANS64 P1, [R12+URZ+0x22830], R73 ;  /* 0x022830490c0095a7 */ /* 0x000ea4000802007f */
[----:B--2---:R-:W-:Y:S05]  /*1ef80*/  @!P1 BRA `(.L_x_14369) ;  /* 0xfffffffc00f09947 */ /* 0x004fea000383ffff */
[----:B------:R-:W-:Y:S05]  /*1ef90*/  BRA `(.L_x_14368) ;  /* 0xfffffeb000807947 */ /* 0x000fea000383ffff */
.L_x_14375:
[----:B--2---:R2:W3:Y:S02]  /*1efa0*/  SYNCS.PHASECHK.TRANS64.TRYWAIT P1, [R12+URZ+0x22850], R73 ;  /* 0x022850490c0075a7 */ /* 0x0044e4000802017f */
[----:B---3--:R-:W-:Y:S05]  /*1efb0*/  @!P1 NANOSLEEP.SYNCS 0x989680 ;  /* 0x009896800000995d */ /* 0x008fea0003900000 */
[----:B------:R-:W3:Y:S02]  /*1efc0*/  @!P1 SYNCS.PHASECHK.TRANS64 P1, [R12+URZ+0x22850], R73 ;  /* 0x022850490c0095a7 */ /* 0x000ee4000802007f */
[----:B---3--:R-:W-:Y:S05]  /*1efd0*/  @!P1 BRA `(.L_x_14375) ;  /* 0xfffffffc00f09947 */ /* 0x008fea000383ffff */
[----:B------:R-:W-:Y:S05]  /*1efe0*/  BRA `(.L_x_14374) ;  /* 0xfffffec800c07947 */ /* 0x000fea000383ffff */
.L_x_14381:
[----:B-1----:R1:W2:Y:S02]  /*1eff0*/  SYNCS.PHASECHK.TRANS64.TRYWAIT P1, [R13+URZ+0x22830], R14 ;  /* 0x0228300e0d0075a7 */ /* 0x0022a4000802017f */
[----:B--2---:R-:W-:Y:S05]  /*1f000*/  @!P1 NANOSLEEP.SYNCS 0x989680 ;  /* 0x009896800000995d */ /* 0x004fea0003900000 */
[----:B------:R-:W2:Y:S02]  /*1f010*/  @!P1 SYNCS.PHASECHK.TRANS64 P1, [R13+URZ+0x22830], R14 ;  /* 0x0228300e0d0095a7 */ /* 0x000ea4000802007f */
[----:B--2---:R-:W-:Y:S05]  /*1f020*/  @!P1 BRA `(.L_x_14381) ;  /* 0xfffffffc00f09947 */ /* 0x004fea000383ffff */
[----:B------:R-:W-:Y:S05]  /*1f030*/  BRA `(.L_x_14380) ;  /* 0xfffffed0003c7947 */ /* 0x000fea000383ffff */
.L_x_14387:
[----:B-1----:R1:W2:Y:S02]  /*1f040*/  SYNCS.PHASECHK.TRANS64.TRYWAIT P1, [R13+URZ+0x22850], R14 ;  /* 0x0228500e0d0075a7 */ /* 0x0022a4000802017f */
[----:B--2---:R-:W-:Y:S05]  /*1f050*/  @!P1 NANOSLEEP.SYNCS 0x989680 ;  /* 0x009896800000995d */ /* 0x004fea0003900000 */
[----:B------:R-:W2:Y:S02]  /*1f060*/  @!P1 SYNCS.PHASECHK.TRANS64 P1, [R13+URZ+0x22850], R14 ;  /* 0x0228500e0d0095a7 */ /* 0x000ea4000802007f */
[----:B--2---:R-:W-:Y:S05]  /*1f070*/  @!P1 BRA `(.L_x_14387) ;  /* 0xfffffffc00f09947 */ /* 0x004fea000383ffff */
[----:B------:R-:W-:Y:S05]  /*1f080*/  BRA `(.L_x_14386) ;  /* 0xfffffef000987947 */ /* 0x000fea000383ffff */
.L_x_14394:
[----:B-1----:R1:W2:Y:S02]  /*1f090*/  SYNCS.PHASECHK.TRANS64.TRYWAIT P1, [R13+URZ+0x22830], R14 ;  /* 0x0228300e0d0075a7 */ /* 0x0022a4000802017f */
[----:B--2---:R-:W-:Y:S05]  /*1f0a0*/  @!P1 NANOSLEEP.SYNCS 0x989680 ;  /* 0x009896800000995d */ /* 0x004fea0003900000 */
[----:B------:R-:W2:Y:S02]  /*1f0b0*/  @!P1 SYNCS.PHASECHK.TRANS64 P1, [R13+URZ+0x22830], R14 ;  /* 0x0228300e0d0095a7 */ /* 0x000ea4000802007f */
[----:B--2---:R-:W-:Y:S05]  /*1f0c0*/  @!P1 BRA `(.L_x_14394) ;  /* 0xfffffffc00f09947 */ /* 0x004fea000383ffff */
[----:B------:R-:W-:Y:S05]  /*1f0d0*/  BRA `(.L_x_14393) ;  /* 0xfffffef400e47947 */ /* 0x000fea000383ffff */
.L_x_14400:
[----:B---3--:R3:W4:Y:S02]  /*1f0e0*/  SYNCS.PHASECHK.TRANS64.TRYWAIT P1, [R13+URZ+0x22850], R14 ;  /* 0x0228500e0d0075a7 */ /* 0x008724000802017f */
[----:B----4-:R-:W-:Y:S05]  /*1f0f0*/  @!P1 NANOSLEEP.SYNCS 0x989680 ;  /* 0x009896800000995d */ /* 0x010fea0003900000 */
[----:B------:R-:W4:Y:S02]  /*1f100*/  @!P1 SYNCS.PHASECHK.TRANS64 P1, [R13+URZ+0x22850], R14 ;  /* 0x0228500e0d0095a7 */ /* 0x000f24000802007f */
[----:B----4-:R-:W-:Y:S05]  /*1f110*/  @!P1 BRA `(.L_x_14400) ;  /* 0xfffffffc00f09947 */ /* 0x010fea000383ffff */
[----:B------:R-:W-:Y:S05]  /*1f120*/  BRA `(.L_x_14399) ;  /* 0xffffff10004c7947 */ /* 0x000fea000383ffff */
.L_x_14407:
[----:B------:R-:W-:Y:S01]  /*1f130*/  IMAD.MOV.U32 R13, RZ, RZ, R20 ;  /* 0x000000ffff0d7224 */ /* 0x000fe200078e0014 */
[----:B------:R-:W-:Y:S01]  /*1f140*/  MOV R11, 0x181f ;  /* 0x0000181f000b7802 */ /* 0x000fe20000000f00 */
[----:B------:R-:W-:Y:S02]  /*1f150*/  IMAD.MOV.U32 R12, RZ, RZ, RZ ;  /* 0x000000ffff0c7224 */ /* 0x000fe400078e00ff */
[----:B------:R-:W-:-:S07]  /*1f160*/  IMAD.MOV.U32 R15, RZ, RZ, -0x1 ;  /* 0xffffffffff0f7424 */ /* 0x000fce00078e00ff */
[----:B-----5:R-:W-:Y:S05]  /*1f170*/  WARPSYNC.COLLECTIVE R15, `(.L_x_14615) ;  /* 0x000000000f087348 */ /* 0x020fea0003c00000 */
[----:B------:R0:W1:Y:S02]  /*1f180*/  SHFL.IDX P6, R14, R13, R12, R11 ;  /* 0x0000000c0d0e7389 */ /* 0x00006400000c000b */
[----:B01---5:R-:W-:Y:S01]  /*1f190*/  ENDCOLLECTIVE ;  /* 0x000000000000791b */ /* 0x023fe20003800000 */
.L_x_14615:
[----:B------:R-:W-:Y:S02]  /*1f1a0*/  IMAD.MOV.U32 R13, RZ, RZ, R4 ;  /* 0x000000ffff0d7224 */ /* 0x000fe400078e0004 */
[----:B------:R-:W-:-:S07]  /*1f1b0*/  IMAD.MOV.U32 R3, RZ, RZ, R14 ;  /* 0x000000ffff037224 */ /* 0x000fce00078e000e */
[----:B------:R-:W-:Y:S05]  /*1f1c0*/  WARPSYNC.COLLECTIVE R15, `(.L_x_14616) ;  /* 0x000000000f087348 */ /* 0x000fea0003c00000 */
[----:B------:R0:W1:Y:S02]  /*1f1d0*/  SHFL.IDX P6, R14, R13, R12, R11 ;  /* 0x0000000c0d0e7389 */ /* 0x00006400000c000b */
[----:B01----:R-:W-:Y:S01]  /*1f1e0*/  ENDCOLLECTIVE ;  /* 0x000000000000791b */ /* 0x003fe20003800000 */
.L_x_14616:
[----:B------:R-:W-:Y:S05]  /*1f1f0*/  BRA `(.L_x_14617) ;  /* 0xffffff3800987947 */ /* 0x000fea000383ffff */
.L_x_14410:
        /* <DEDUP_REMOVED lines=8> */
.L_x_14619:
[----:B------:R-:W-:Y:S05]  /*1f280*/  BSYNC B1 ;  /* 0x0000000000017941 */ /* 0x000fea0003800000 */
.L_x_14618:
        /* <DEDUP_REMOVED lines=8> */
.L_x_14620:
[----:B------:R-:W-:Y:S05]  /*1f310*/  BRA `(.L_x_14621) ;  /* 0xffffff3800e07947 */ /* 0x000fea000383ffff */
.L_x_14413:
[----:B------:R-:W-:Y:S01]  /*1f320*/  BSSY B1, `(.L_x_14622) ;  /* 0x0000008000017945 */ /* 0x000fe20003800000 */
[----:B---3--:R-:W-:Y:S02]  /*1f330*/  IMAD.MOV.U32 R13, RZ, RZ, R20 ;  /* 0x000000ffff0d7224 */ /* 0x008fe400078e0014 */
[----:B------:R-:W-:Y:S02]  /*1f340*/  IMAD.MOV.U32 R12, RZ, RZ, 0x2 ;  /* 0x00000002ff0c7424 */ /* 0x000fe400078e00ff */
[----:B------:R-:W-:Y:S02]  /*1f350*/  IMAD.MOV.U32 R11, RZ, RZ, 0x181f ;  /* 0x0000181fff0b7424 */ /* 0x000fe400078e00ff */
[----:B------:R-:W-:-:S07]  /*1f360*/  IMAD.MOV.U32 R15, RZ, RZ, -0x1 ;  /* 0xffffffffff0f7424 */ /* 0x000fce00078e00ff */
[----:B012-45:R-:W-:Y:S05]  /*1f370*/  WARPSYNC.COLLECTIVE R15, `(.L_x_14623) ;  /* 0x000000000f087348 */ /* 0x037fea0003c00000 */
[----:B--2---:R2:W3:Y:S02]  /*1f380*/  SHFL.IDX P6, R14, R13, R12, R11 ;  /* 0x0000000c0d0e7389 */ /* 0x0044e400000c000b */
[----:B012345:R-:W-:Y:S01]  /*1f390*/  ENDCOLLECTIVE ;  /* 0x000000000000791b */ /* 0x03ffe20003800000 */
.L_x_14623:
[----:B------:R-:W-:Y:S05]  /*1f3a0*/  BSYNC B1 ;  /* 0x0000000000017941 */ /* 0x000fea0003800000 */
.L_x_14622:
        /* <DEDUP_REMOVED lines=8> */
.L_x_14624:
[----:B------:R-:W-:Y:S05]  /*1f430*/  BRA `(.L_x_14625) ;  /* 0xffffff3c00287947 */ /* 0x000fea000383ffff */
.L_x_14416:
        /* <DEDUP_REMOVED lines=8> */
.L_x_14627:
[----:B------:R-:W-:Y:S05]  /*1f4c0*/  BSYNC B1 ;  /* 0x0000000000017941 */ /* 0x000fea0003800000 */
.L_x_14626:
        /* <DEDUP_REMOVED lines=8> */
.L_x_14628:
[----:B------:R-:W-:Y:S05]  /*1f550*/  BRA `(.L_x_14629) ;  /* 0xffffff3c00707947 */ /* 0x000fea000383ffff */
.L_x_14418:
[----:B------:R-:W-:Y:S02]  /*1f560*/  IMAD.MOV.U32 R13, RZ, RZ, R4 ;  /* 0x000000ffff0d7224 */ /* 0x000fe400078e0004 */
[----:B------:R-:W-:Y:S02]  /*1f570*/  IMAD.MOV.U32 R12, RZ, RZ, RZ ;  /* 0x000000ffff0c7224 */ /* 0x000fe400078e00ff */
[----:B------:R-:W-:Y:S02]  /*1f580*/  IMAD.MOV.U32 R11, RZ, RZ, 0x1c1f ;  /* 0x00001c1fff0b7424 */ /* 0x000fe400078e00ff */
[----:B------:R-:W-:-:S07]  /*1f590*/  IMAD.MOV.U32 R15, RZ, RZ, -0x1 ;  /* 0xffffffffff0f7424 */ /* 0x000fce00078e00ff */
[----:B------:R-:W-:Y:S05]  /*1f5a0*/  WARPSYNC.COLLECTIVE R15, `(.L_x_14630) ;  /* 0x000000000f087348 */ /* 0x000fea0003c00000 */
[----:B------:R0:W1:Y:S02]  /*1f5b0*/  SHFL.IDX P6, R14, R13, R12, R11 ;  /* 0x0000000c0d0e7389 */ /* 0x00006400000c000b */
[----:B01----:R-:W-:Y:S01]  /*1f5c0*/  ENDCOLLECTIVE ;  /* 0x000000000000791b */ /* 0x003fe20003800000 */
.L_x_14630:
[----:B------:R-:W-:Y:S02]  /*1f5d0*/  IMAD.MOV.U32 R13, RZ, RZ, R3 ;  /* 0x000000ffff0d7224 */ /* 0x000fe400078e0003 */
[----:B------:R-:W-:-:S07]  /*1f5e0*/  IMAD.MOV.U32 R20, RZ, RZ, R14 ;  /* 0x000000ffff147224 */ /* 0x000fce00078e000e */
[----:B------:R-:W-:Y:S05]  /*1f5f0*/  WARPSYNC.COLLECTIVE R15, `(.L_x_14631) ;  /* 0x000000000f087348 */ /* 0x000fea0003c00000 */
[----:B------:R0:W1:Y:S02]  /*1f600*/  SHFL.IDX P6, R14, R13, R12, R11 ;  /* 0x0000000c0d0e7389 */ /* 0x00006400000c000b */
[----:B01----:R-:W-:Y:S01]  /*1f610*/  ENDCOLLECTIVE ;  /* 0x000000000000791b */ /* 0x003fe20003800000 */
.L_x_14631:
[----:B------:R-:W-:Y:S01]  /*1f620*/  IMAD.MOV.U32 R12, RZ, RZ, R14 ;  /* 0x000000ffff0c7224 */ /* 0x000fe200078e000e */
[----:B------:R-:W-:Y:S06]  /*1f630*/  BRA `(.L_x_14632) ;  /* 0xffffff4000707947 */ /* 0x000fec000383ffff */
.L_x_14421:
[----:B------:R-:W-:Y:S01]  /*1f640*/  BSSY B1, `(.L_x_14633) ;  /* 0x0000008000017945 */ /* 0x000fe20003800000 */
[----:B---3--:R-:W-:Y:S01]  /*1f650*/  IMAD.MOV.U32 R13, RZ, RZ, R4 ;  /* 0x000000ffff0d7224 */ /* 0x008fe200078e0004 */
[----:B------:R-:W-:Y:S01]  /*1f660*/  MOV R11, 0x1c1f ;  /* 0x00001c1f000b7802 */ /* 0x000fe20000000f00 */
[----:B--2---:R-:W-:Y:S02]  /*1f670*/  IMAD.MOV.U32 R12, RZ, RZ, 0x1 ;  /* 0x00000001ff0c7424 */ /* 0x004fe400078e00ff */
[----:B------:R-:W-:-:S07]  /*1f680*/  IMAD.MOV.U32 R15, RZ, RZ, -0x1 ;  /* 0xffffffffff0f7424 */ /* 0x000fce00078e00ff */
[----:B01----:R-:W-:Y:S05]  /*1f690*/  WARPSYNC.COLLECTIVE R15, `(.L_x_14634) ;  /* 0x000000000f087348 */ /* 0x003fea0003c00000 */
[----:B------:R2:W3:Y:S02]  /*1f6a0*/  SHFL.IDX P6, R14, R13, R12, R11 ;  /* 0x0000000c0d0e7389 */ /* 0x0004e400000c000b */
[----:B0123--:R-:W-:Y:S01]  /*1f6b0*/  ENDCOLLECTIVE ;  /* 0x000000000000791b */ /* 0x00ffe20003800000 */
.L_x_14634:
[----:B------:R-:W-:Y:S05]  /*1f6c0*/  BSYNC B1 ;  /* 0x0000000000017941 */ /* 0x000fea0003800000 */
.L_x_14633:
        /* <DEDUP_REMOVED lines=8> */
.L_x_14635:
[----:B------:R-:W-:Y:S01]  /*1f750*/  IMAD.MOV.U32 R3, RZ, RZ, R14 ;  /* 0x000000ffff037224 */ /* 0x000fe200078e000e */
[----:B------:R-:W-:Y:S06]  /*1f760*/  BRA `(.L_x_14636) ;  /* 0xffffff4c00487947 */ /* 0x000fec000383ffff */
.L_x_14425:
[----:B------:R-:W-:Y:S01]  /*1f770*/  IMAD.MOV.U32 R13, RZ, RZ, R4 ;  /* 0x000000ffff0d7224 */ /* 0x000fe200078e0004 */
[----:B------:R-:W-:Y:S01]  /*1f780*/  MOV R11, 0x181f ;  /* 0x0000181f000b7802 */ /* 0x000fe20000000f00 */
[----:B------:R-:W-:Y:S02]  /*1f790*/  IMAD.MOV.U32 R12, RZ, RZ, RZ ;  /* 0x000000ffff0c7224 */ /* 0x000fe400078e00ff */
[----:B------:R-:W-:-:S07]  /*1f7a0*/  IMAD.MOV.U32 R15, RZ, RZ, -0x1 ;  /* 0xffffffffff0f7424 */ /* 0x000fce00078e00ff */
[----:B0-----:R-:W-:Y:S05]  /*1f7b0*/  WARPSYNC.COLLECTIVE R15, `(.L_x_14637) ;  /* 0x000000000f087348 */ /* 0x001fea0003c00000 */
[----:B------:R1:W2:Y:S02]  /*1f7c0*/  SHFL.IDX P6, R14, R13, R12, R11 ;  /* 0x0000000c0d0e7389 */ /* 0x0002a400000c000b */
[----:B012---:R-:W-:Y:S01]  /*1f7d0*/  ENDCOLLECTIVE ;  /* 0x000000000000791b */ /* 0x007fe20003800000 */
.L_x_14637:
[----:B------:R-:W-:Y:S02]  /*1f7e0*/  IMAD.MOV.U32 R13, RZ, RZ, R0 ;  /* 0x000000ffff0d7224 */ /* 0x000fe400078e0000 */
[----:B------:R-:W-:-:S07]  /*1f7f0*/  IMAD.MOV.U32 R3, RZ, RZ, R14 ;  /* 0x000000ffff037224 */ /* 0x000fce00078e000e */
[----:B------:R-:W-:Y:S05]  /*1f800*/  WARPSYNC.COLLECTIVE R15, `(.L_x_14638) ;  /* 0x000000000f087348 */ /* 0x000fea0003c00000 */
[----:B------:R0:W1:Y:S02]  /*1f810*/  SHFL.IDX P6, R14, R13, R12, R11 ;  /* 0x0000000c0d0e7389 */ /* 0x00006400000c000b */
[----:B01----:R-:W-:Y:S01]  /*1f820*/  ENDCOLLECTIVE ;  /* 0x000000000000791b */ /* 0x003fe20003800000 */
.L_x_14638:
[----:B------:R-:W-:Y:S01]  /*1f830*/  IMAD.MOV.U32 R9, RZ, RZ, R14 ;  /* 0x000000ffff097224 */ /* 0x000fe200078e000e */
[----:B------:R-:W-:Y:S06]  /*1f840*/  BRA `(.L_x_14639) ;  /* 0xffffff60007c7947 */ /* 0x000fec000383ffff */
.L_x_14428:
        /* <DEDUP_REMOVED lines=8> */
.L_x_14641:
[----:B------:R-:W-:Y:S05]  /*1f8d0*/  BSYNC B1 ;  /* 0x0000000000017941 */ /* 0x000fea0003800000 */
.L_x_14640:
        /* <DEDUP_REMOVED lines=8> */
.L_x_14642:
[----:B------:R-:W-:Y:S01]  /*1f960*/  IMAD.MOV.U32 R9, RZ, RZ, R14 ;  /* 0x000000ffff097224 */ /* 0x000fe200078e000e */
[----:B------:R-:W-:Y:S06]  /*1f970*/  BRA `(.L_x_14643) ;  /* 0xffffff6000c47947 */ /* 0x000fec000383ffff */
.L_x_14431:
        /* <DEDUP_REMOVED lines=8> */
.L_x_14645:
[----:B------:R-:W-:Y:S05]  /*1fa00*/  BSYNC B1 ;  /* 0x0000000000017941 */ /* 0x000fea0003800000 */
.L_x_14644:
        /* <DEDUP_REMOVED lines=8> */
.L_x_14646:
[----:B------:R-:W-:Y:S01]  /*1fa90*/  IMAD.MOV.U32 R9, RZ, RZ, R14 ;  /* 0x000000ffff097224 */ /* 0x000fe200078e000e */
[----:B------:R-:W-:Y:S06]  /*1faa0*/  BRA `(.L_x_14647) ;  /* 0xffffff6400087947 */ /* 0x000fec000383ffff */
.L_x_14434:
        /* <DEDUP_REMOVED lines=8> */
.L_x_14649:
[----:B------:R-:W-:Y:S05]  /*1fb30*/  BSYNC B1 ;  /* 0x0000000000017941 */ /* 0x000fea0003800000 */
.L_x_14648:
        /* <DEDUP_REMOVED lines=8> */
.L_x_14650:
[----:B------:R-:W-:Y:S01]  /*1fbc0*/  IMAD.MOV.U32 R9, RZ, RZ, R14 ;  /* 0x000000ffff097224 */ /* 0x000fe200078e000e */
[----:B------:R-:W-:Y:S06]  /*1fbd0*/  BRA `(.L_x_14651) ;  /* 0xffffff64004c7947 */ /* 0x000fec000383ffff */
.L_x_14453:
[----:B-1----:R-:W0:Y:S01]  /*1fbe0*/  S2R R11, SR_TID.X ;  /* 0x00000000000b7919 */ /* 0x002e220000002100 */
        /* <DEDUP_REMOVED lines=10> */
.L_x_14653:
[----:B------:R-:W-:Y:S05]  /*1fc90*/  BSYNC B1 ;  /* 0x0000000000017941 */ /* 0x000fea0003800000 */
.L_x_14652:
[----:B------:R-:W-:Y:S05]  /*1fca0*/  BRA `(.L_x_14654) ;  /* 0xffffff8000887947 */ /* 0x000fea000383ffff */
.L_x_14455:
[----:B------:R-:W-:Y:S01]  /*1fcb0*/  BSSY B1, `(.L_x_14655) ;  /* 0x0000006000017945 */ /* 0x000fe20003800000 */
[----:B------:R-:W-:-:S07]  /*1fcc0*/  IMAD.MOV.U32 R15, RZ, RZ, -0x1 ;  /* 0xffffffffff0f7424 */ /* 0x000fce00078e00ff */
[----:B01----:R-:W-:Y:S05]  /*1fcd0*/  WARPSYNC.COLLECTIVE R15, `(.L_x_14656) ;  /* 0x000000000f0c7348 */ /* 0x003fea0003c00000 */
[----:B------:R-:W-:Y:S02]  /*1fce0*/  ELECT P6, UR62, PT ;  /* 0x00000000003e782f */ /* 0x000fe400038c0000 */
[----:B------:R-:W-:Y:S01]  /*1fcf0*/  MOV R14, UR62 ;  /* 0x0000003e000e7c02 */ /* 0x000fe20008000f00 */
[----:B01----:R-:W-:Y:S10]  /*1fd00*/  ENDCOLLECTIVE ;  /* 0x000000000000791b */ /* 0x003ff40003800000 */
.L_x_14656:
[----:B------:R-:W-:Y:S05]  /*1fd10*/  BSYNC B1 ;  /* 0x0000000000017941 */ /* 0x000fea0003800000 */
.L_x_14655:
[----:B------:R-:W-:Y:S05]  /*1fd20*/  BRA `(.L_x_14454) ;  /* 0xffffff8000807947 */ /* 0x000fea000383ffff */
.L_x_14457:
[----:B0-----:R0:W2:Y:S02]  /*1fd30*/  SYNCS.PHASECHK.TRANS64.TRYWAIT P0, [R16+URZ+0x22820], R3 ;  /* 0x02282003100075a7 */ /* 0x0010a4000800017f */
[----:B--2---:R-:W-:Y:S05]  /*1fd40*/  @!P0 NANOSLEEP.SYNCS 0x989680 ;  /* 0x009896800000895d */ /* 0x004fea0003900000 */
[----:B------:R-:W2:Y:S02]  /*1fd50*/  @!P0 SYNCS.PHASECHK.TRANS64 P0, [R16+URZ+0x22820], R3 ;  /* 0x02282003100085a7 */ /* 0x000ea4000800007f */
[----:B--2---:R-:W-:Y:S05]  /*1fd60*/  @!P0 BRA `(.L_x_14457) ;  /* 0xfffffffc00f08947 */ /* 0x004fea000383ffff */
[----:B------:R-:W-:Y:S05]  /*1fd70*/  BRA `(.L_x_14657) ;  /* 0xffffff8000907947 */ /* 0x000fea000383ffff */
.L_x_14461:
[----:B0-----:R0:W2:Y:S02]  /*1fd80*/  SYNCS.PHASECHK.TRANS64.TRYWAIT P0, [R3+URZ+0x228a0], R9 ;  /* 0x0228a009030075a7 */ /* 0x0010a4000800017f */
[----:B--2---:R-:W-:Y:S05]  /*1fd90*/  @!P0 NANOSLEEP.SYNCS 0x989680 ;  /* 0x009896800000895d */ /* 0x004fea0003900000 */
[----:B------:R-:W2:Y:S02]  /*1fda0*/  @!P0 SYNCS.PHASECHK.TRANS64 P0, [R3+URZ+0x228a0], R9 ;  /* 0x0228a009030085a7 */ /* 0x000ea4000800007f */
[----:B--2---:R-:W-:Y:S05]  /*1fdb0*/  @!P0 BRA `(.L_x_14461) ;  /* 0xfffffffc00f08947 */ /* 0x004fea000383ffff */
[----:B------:R-:W-:Y:S05]  /*1fdc0*/  BRA `(.L_x_14658) ;  /* 0xffffff8000a87947 */ /* 0x000fea000383ffff */
.L_x_14466:
[----:B-1----:R1:W2:Y:S02]  /*1fdd0*/  SYNCS.PHASECHK.TRANS64.TRYWAIT P0, [R3+URZ+0x228c0], R9 ;  /* 0x0228c009030075a7 */ /* 0x0022a4000800017f */
[----:B--2---:R-:W-:Y:S05]  /*1fde0*/  @!P0 NANOSLEEP.SYNCS 0x989680 ;  /* 0x009896800000895d */ /* 0x004fea0003900000 */
[----:B------:R-:W2:Y:S02]  /*1fdf0*/  @!P0 SYNCS.PHASECHK.TRANS64 P0, [R3+URZ+0x228c0], R9 ;  /* 0x0228c009030085a7 */ /* 0x000ea4000800007f */
[----:B--2---:R-:W-:Y:S05]  /*1fe00*/  @!P0 BRA `(.L_x_14466) ;  /* 0xfffffffc00f08947 */ /* 0x004fea000383ffff */
[----:B------:R-:W-:Y:S05]  /*1fe10*/  BRA `(.L_x_14659) ;  /* 0xffffff8400247947 */ /* 0x000fea000383ffff */
.L_x_14476:
[----:B0-----:R0:W2:Y:S02]  /*1fe20*/  SYNCS.PHASECHK.TRANS64.TRYWAIT P1, [R9+URZ+0x228a0], R2 ;  /* 0x0228a002090075a7 */ /* 0x0010a4000802017f */
[----:B--2---:R-:W-:Y:S05]  /*1fe30*/  @!P1 NANOSLEEP.SYNCS 0x989680 ;  /* 0x009896800000995d */ /* 0x004fea0003900000 */
[----:B------:R-:W2:Y:S02]  /*1fe40*/  @!P1 SYNCS.PHASECHK.TRANS64 P1, [R9+URZ+0x228a0], R2 ;  /* 0x0228a002090095a7 */ /* 0x000ea4000802007f */
[----:B--2---:R-:W-:Y:S05]  /*1fe50*/  @!P1 BRA `(.L_x_14476) ;  /* 0xfffffffc00f09947 */ /* 0x004fea000383ffff */
[----:B------:R-:W-:Y:S05]  /*1fe60*/  BRA `(.L_x_14660) ;  /* 0xffffff8800987947 */ /* 0x000fea000383ffff */
.L_x_14481:
[----:B-1----:R1:W2:Y:S02]  /*1fe70*/  SYNCS.PHASECHK.TRANS64.TRYWAIT P1, [R9+URZ+0x228c0], R2 ;  /* 0x0228c002090075a7 */ /* 0x0022a4000802017f */
[----:B--2---:R-:W-:Y:S05]  /*1fe80*/  @!P1 NANOSLEEP.SYNCS 0x989680 ;  /* 0x009896800000995d */ /* 0x004fea0003900000 */
[----:B------:R-:W2:Y:S02]  /*1fe90*/  @!P1 SYNCS.PHASECHK.TRANS64 P1, [R9+URZ+0x228c0], R2 ;  /* 0x0228c002090095a7 */ /* 0x000ea4000802007f */
[----:B--2---:R-:W-:Y:S05]  /*1fea0*/  @!P1 BRA `(.L_x_14481) ;  /* 0xfffffffc00f09947 */ /* 0x004fea000383ffff */
[----:B------:R-:W-:Y:S05]  /*1feb0*/  BRA `(.L_x_14661) ;  /* 0xffffff8c00107947 */ /* 0x000fea000383ffff */
.L_x_14499:
[----:B------:R-:W0:Y:S01]  /*1fec0*/  S2R R9, SR_TID.X ;  /* 0x0000000000097919 */ /* 0x000e220000002100 */
[----:B------:R-:W-:Y:S01]  /*1fed0*/  BSSY B0, `(.L_x_14662) ;  /* 0x000000a000007945 */ /* 0x000fe20003800000 */
[----:B------:R-:W-:Y:S02]  /*1fee0*/  IMAD.MOV.U32 R12, RZ, RZ, RZ ;  /* 0x000000ffff0c7224 */ /* 0x000fe400078e00ff */
[----:B------:R-:W-:Y:S02]  /*1fef0*/  IMAD.MOV.U32 R11, RZ, RZ, 0x1f ;  /* 0x0000001fff0b7424 */ /* 0x000fe400078e00ff */
[----:B------:R-:W-:Y:S01]  /*1ff00*/  IMAD.MOV.U32 R15, RZ, RZ, -0x1 ;  /* 0xffffffffff0f7424 */ /* 0x000fe200078e00ff */
[----:B0-----:R-:W-:-:S04]  /*1ff10*/  SHF.R.U32.HI R9, RZ, 0x5, R9 ;  /* 0x00000005ff097819 */ /* 0x001fc80000011609 */
[----:B------:R-:W-:-:S04]  /*1ff20*/  LOP3.LUT R9, R9, 0x3, RZ, 0xc0, !PT ;  /* 0x0000000309097812 */ /* 0x000fc800078ec0ff */
[----:B------:R-:W-:-:S07]  /*1ff30*/  MOV R13, R9 ;  /* 0x00000009000d7202 */ /* 0x000fce0000000f00 */
[----:B-----5:R-:W-:Y:S05]  /*1ff40*/  WARPSYNC.COLLECTIVE R15, `(.L_x_14663) ;  /* 0x000000000f087348 */ /* 0x020fea0003c00000 */
[----:B------:R0:W1:Y:S02]  /*1ff50*/  SHFL.IDX P6, R14, R13, R12, R11 ;  /* 0x0000000c0d0e7389 */ /* 0x00006400000c000b */
[----:B01---5:R-:W-:Y:S01]  /*1ff60*/  ENDCOLLECTIVE ;  /* 0x000000000000791b */ /* 0x023fe20003800000 */
.L_x_14663:
[----:B------:R-:W-:Y:S05]  /*1ff70*/  BSYNC B0 ;  /* 0x0000000000007941 */ /* 0x000fea0003800000 */
.L_x_14662:
[----:B------:R-:W-:Y:S05]  /*1ff80*/  BRA `(.L_x_14664) ;  /* 0xffffff9c00587947 */ /* 0x000fea000383ffff */
.L_x_14502:
[----:B0-----:R0:W1:Y:S02]  /*1ff90*/  SYNCS.PHASECHK.TRANS64.TRYWAIT P0, [R22+URZ+0x22840], R0 ;  /* 0x02284000160075a7 */ /* 0x001064000800017f */
[----:B-1----:R-:W-:Y:S05]  /*1ffa0*/  @!P0 NANOSLEEP.SYNCS 0x989680 ;  /* 0x009896800000895d */ /* 0x002fea0003900000 */
[----:B------:R-:W1:Y:S02]  /*1ffb0*/  @!P0 SYNCS.PHASECHK.TRANS64 P0, [R22+URZ+0x22840], R0 ;  /* 0x02284000160085a7 */ /* 0x000e64000800007f */
[----:B-1----:R-:W-:Y:S05]  /*1ffc0*/  @!P0 BRA `(.L_x_14502) ;  /* 0xfffffffc00f08947 */ /* 0x002fea000383ffff */
[----:B------:R-:W-:Y:S05]  /*1ffd0*/  BRA `(.L_x_14665) ;  /* 0xffffff9c00747947 */ /* 0x000fea000383ffff */
.L_x_14503:
        /* <DEDUP_REMOVED lines=8> */
.L_x_14667:
[----:B------:R-:W-:Y:S05]  /*20060*/  BSYNC B0 ;  /* 0x0000000000007941 */ /* 0x000fea0003800000 */
.L_x_14666:
[----:B------:R-:W-:Y:S01]  /*20070*/  IMAD.MOV.U32 R13, RZ, RZ, R0 ;  /* 0x000000ffff0d7224 */ /* 0x000fe200078e0000 */
[----:B------:R-:W-:Y:S01]  /*20080*/  MOV R12, RZ ;  /* 0x000000ff000c7202 */ /* 0x000fe20000000f00 */
[----:B------:R-:W-:Y:S02]  /*20090*/  IMAD.MOV.U32 R11, RZ, RZ, 0x181f ;  /* 0x0000181fff0b7424 */ /* 0x000fe400078e00ff */
[----:B------:R-:W-:Y:S02]  /*200a0*/  IMAD.MOV.U32 R15, RZ, RZ, -0x1 ;  /* 0xffffffffff0f7424 */ /* 0x000fe400078e00ff */
[----:B------:R-:W-:Y:S02]  /*200b0*/  IMAD.MOV.U32 R2, RZ, RZ, R14 ;  /* 0x000000ffff027224 */ /* 0x000fe400078e000e */
[----:B------:R-:W-:-:S07]  /*200c0*/  @P0 IMAD R7, R5, 0x2, R16 ;  /* 0x0000000205070824 */ /* 0x000fce00078e0210 */
[----:B------:R-:W-:Y:S05]  /*200d0*/  WARPSYNC.COLLECTIVE R15, `(.L_x_14668) ;  /* 0x000000000f087348 */ /* 0x000fea0003c00000 */
[----:B------:R0:W1:Y:S02]  /*200e0*/  SHFL.IDX P6, R14, R13, R12, R11 ;  /* 0x0000000c0d0e7389 */ /* 0x00006400000c000b */
[----:B01----:R-:W-:Y:S01]  /*200f0*/  ENDCOLLECTIVE ;  /* 0x000000000000791b */ /* 0x003fe20003800000 */
.L_x_14668:
[----:B------:R-:W-:Y:S02]  /*20100*/  IMAD.MOV.U32 R13, RZ, RZ, R4 ;  /* 0x000000ffff0d7224 */ /* 0x000fe400078e0004 */
[----:B------:R-:W-:Y:S02]  /*20110*/  IMAD.MOV.U32 R12, RZ, RZ, 0x1 ;  /* 0x00000001ff0c7424 */ /* 0x000fe400078e00ff */
[----:B------:R-:W-:-:S07]  /*20120*/  IMAD.MOV.U32 R3, RZ, RZ, R14 ;  /* 0x000000ffff037224 */ /* 0x000fce00078e000e */
[----:B------:R-:W-:Y:S05]  /*20130*/  WARPSYNC.COLLECTIVE R15, `(.L_x_14669) ;  /* 0x000000000f087348 */ /* 0x000fea0003c00000 */
[----:B------:R0:W1:Y:S02]  /*20140*/  SHFL.IDX P6, R14, R13, R12, R11 ;  /* 0x0000000c0d0e7389 */ /* 0x00006400000c000b */
[----:B01----:R-:W-:Y:S01]  /*20150*/  ENDCOLLECTIVE ;  /* 0x000000000000791b */ /* 0x003fe20003800000 */
.L_x_14669:
        /* <DEDUP_REMOVED lines=15> */
.L_x_14670:
[----:B------:R-:W-:Y:S02]  /*20250*/  @P0 IMAD R7, R5, 0x2, R16 ;  /* 0x0000000205070824 */ /* 0x000fe400078e0210 */
[----:B------:R-:W-:Y:S02]  /*20260*/  IMAD.MOV.U32 R13, RZ, RZ, R4 ;  /* 0x000000ffff0d7224 */ /* 0x000fe400078e0004 */
[----:B------:R-:W-:Y:S01]  /*20270*/  IMAD.MOV.U32 R12, RZ, RZ, 0x2 ;  /* 0x00000002ff0c7424 */ /* 0x000fe200078e00ff */
[----:B------:R-:W-:-:S07]  /*20280*/  MOV R3, R14 ;  /* 0x0000000e00037202 */ /* 0x000fce0000000f00 */
[----:B------:R-:W-:Y:S05]  /*20290*/  WARPSYNC.COLLECTIVE R15, `(.L_x_14671) ;  /* 0x000000000f087348 */ /* 0x000fea0003c00000 */
[----:B------:R0:W1:Y:S02]  /*202a0*/  SHFL.IDX P6, R14, R13, R12, R11 ;  /* 0x0000000c0d0e7389 */ /* 0x00006400000c000b */
[----:B01----:R-:W-:Y:S01]  /*202b0*/  ENDCOLLECTIVE ;  /* 0x000000000000791b */ /* 0x003fe20003800000 */
.L_x_14671:
        /* <DEDUP_REMOVED lines=15> */
.L_x_14672:
[----:B------:R-:W-:Y:S01]  /*203b0*/  @P0 IMAD R7, R5, 0x2, R16 ;  /* 0x0000000205070824 */ /* 0x000fe200078e0210 */
[----:B------:R-:W-:Y:S01]  /*203c0*/  MOV R13, R4 ;  /* 0x00000004000d7202 */ /* 0x000fe20000000f00 */
[----:B------:R-:W-:Y:S02]  /*203d0*/  IMAD.MOV.U32 R12, RZ, RZ, 0x3 ;  /* 0x00000003ff0c7424 */ /* 0x000fe400078e00ff */
[----:B------:R-:W-:-:S07]  /*203e0*/  IMAD.MOV.U32 R3, RZ, RZ, R14 ;  /* 0x000000ffff037224 */ /* 0x000fce00078e000e */
[----:B------:R-:W-:Y:S05]  /*203f0*/  WARPSYNC.COLLECTIVE R15, `(.L_x_14673) ;  /* 0x000000000f087348 */ /* 0x000fea0003c00000 */
[----:B------:R0:W1:Y:S02]  /*20400*/  SHFL.IDX P6, R14, R13, R12, R11 ;  /* 0x0000000c0d0e7389 */ /* 0x00006400000c000b */
[----:B01----:R-:W-:Y:S01]  /*20410*/  ENDCOLLECTIVE ;  /* 0x000000000000791b */ /* 0x003fe20003800000 */
.L_x_14673:
        /* <DEDUP_REMOVED lines=15> */
.L_x_14674:
[----:B------:R-:W-:Y:S02]  /*20510*/  @P0 IMAD R7, R5, 0x2, R16 ;  /* 0x0000000205070824 */ /* 0x000fe400078e0210 */
[----:B------:R-:W-:Y:S02]  /*20520*/  IMAD.MOV.U32 R13, RZ, RZ, R4 ;  /* 0x000000ffff0d7224 */ /* 0x000fe400078e0004 */
[----:B------:R-:W-:Y:S02]  /*20530*/  IMAD.MOV.U32 R12, RZ, RZ, 0x4 ;  /* 0x00000004ff0c7424 */ /* 0x000fe400078e00ff */
[----:B------:R-:W-:-:S07]  /*20540*/  IMAD.MOV.U32 R3, RZ, RZ, R14 ;  /* 0x000000ffff037224 */ /* 0x000fce00078e000e */
[----:B------:R-:W-:Y:S05]  /*20550*/  WARPSYNC.COLLECTIVE R15, `(.L_x_14675) ;  /* 0x000000000f087348 */ /* 0x000fea0003c00000 */
[----:B------:R0:W1:Y:S02]  /*20560*/  SHFL.IDX P6, R14, R13, R12, R11 ;  /* 0x0000000c0d0e7389 */ /* 0x00006400000c000b */
[----:B01----:R-:W-:Y:S01]  /*20570*/  ENDCOLLECTIVE ;  /* 0x000000000000791b */ /* 0x003fe20003800000 */
.L_x_14675:
        /* <DEDUP_REMOVED lines=15> */
.L_x_14676:
[----:B------:R-:W-:Y:S02]  /*20670*/  @P0 IMAD R7, R5, 0x2, R16 ;  /* 0x0000000205070824 */ /* 0x000fe400078e0210 */
[----:B------:R-:W-:Y:S02]  /*20680*/  IMAD.MOV.U32 R13, RZ, RZ, R4 ;  /* 0x000000ffff0d7224 */ /* 0x000fe400078e0004 */
[----:B------:R-:W-:Y:S02]  /*20690*/  IMAD.MOV.U32 R12, RZ, RZ, 0x5 ;  /* 0x00000005ff0c7424 */ /* 0x000fe400078e00ff */
[----:B------:R-:W-:-:S07]  /*206a0*/  IMAD.MOV.U32 R3, RZ, RZ, R14 ;  /* 0x000000ffff037224 */ /* 0x000fce00078e000e */
[----:B------:R-:W-:Y:S05]  /*206b0*/  WARPSYNC.COLLECTIVE R15, `(.L_x_14677) ;  /* 0x000000000f087348 */ /* 0x000fea0003c00000 */
[----:B------:R0:W1:Y:S02]  /*206c0*/  SHFL.IDX P6, R14, R13, R12, R11 ;  /* 0x0000000c0d0e7389 */ /* 0x00006400000c000b */
[----:B01----:R-:W-:Y:S01]  /*206d0*/  ENDCOLLECTIVE ;  /* 0x000000000000791b */ /* 0x003fe20003800000 */
.L_x_14677:
        /* <DEDUP_REMOVED lines=10> */
.L_x_14678:
[----:B------:R-:W-:Y:S01]  /*20780*/  @!PT LDS RZ, [RZ] ;  /* 0x00000000fffff984 */ /* 0x000fe20000000800 */
[----:B------:R-:W-:Y:S01]  /*20790*/  @!PT LDS RZ, [RZ] ;  /* 0x00000000fffff984 */ /* 0x000fe20000000800 */
[----:B------:R-:W-:Y:S01]  /*207a0*/  @!PT LDS RZ, [RZ] ;  /* 0x00000000fffff984 */ /* 0x000fe20000000800 */
[----:B------:R0:W-:Y:S01]  /*207b0*/  @P0 LDGSTS.E.BYPASS.LTC128B.128 [R7+0x1e400], desc[UR42][R2.64], !P2 ;  /* 0x1e40000002070fae */ /* 0x0001e2000d101d6a */
[----:B------:R-:W-:Y:S01]  /*207c0*/  IMAD.MOV.U32 R0, RZ, RZ, R14 ;  /* 0x000000ffff007224 */ /* 0x000fe200078e000e */
[----:B------:R-:W-:Y:S06]  /*207d0*/  BRA `(.L_x_14679) ;  /* 0xffffff9800c87947 */ /* 0x000fec000383ffff */
.L_x_14508:
[----:B------:R-:W-:Y:S01]  /*207e0*/  IMAD.MOV.U32 R13, RZ, RZ, R4 ;  /* 0x000000ffff0d7224 */ /* 0x000fe200078e0004 */
[----:B------:R-:W-:Y:S01]  /*207f0*/  MOV R12, RZ ;  /* 0x000000ff000c7202 */ /* 0x000fe20000000f00 */
[----:B------:R-:W-:Y:S02]  /*20800*/  IMAD.MOV.U32 R11, RZ, RZ, 0x181f ;  /* 0x0000181fff0b7424 */ /* 0x000fe400078e00ff */
[----:B------:R-:W-:Y:S02]  /*20810*/  IMAD.MOV.U32 R15, RZ, RZ, -0x1 ;  /* 0xffffffffff0f7424 */ /* 0x000fe400078e00ff */
[----:B-----5:R-:W-:Y:S02]  /*20820*/  IMAD R5, R20, R7, RZ ;  /* 0x0000000714057224 */ /* 0x020fe400078e02ff */
[----:B------:R-:W-:-:S07]  /*20830*/  IMAD R25, R25, 0x80, R10 ;  /* 0x0000008019197824 */ /* 0x000fce00078e020a */
[----:B-1----:R-:W-:Y:S05]  /*20840*/  WARPSYNC.COLLECTIVE R15, `(.L_x_14680) ;  /* 0x000000000f087348 */ /* 0x002fea0003c00000 */
[----:B------:R0:W2:Y:S02]  /*20850*/  SHFL.IDX P6, R14, R13, R12, R11 ;  /* 0x0000000c0d0e7389 */ /* 0x0000a400000c000b */
[----:B012---:R-:W-:Y:S01]  /*20860*/  ENDCOLLECTIVE ;  /* 0x000000000000791b */ /* 0x007fe20003800000 */
.L_x_14680:
[C---:B------:R-:W-:Y:S01]  /*20870*/  VIADD R6, R25.reuse, 0x10 ;  /* 0x0000001019067836 */ /* 0x040fe20000000000 */
[----:B------:R-:W-:Y:S01]  /*20880*/  ISETP.GE.AND P0, PT, R25, R5, PT ;  /* 0x000000051900720c */ /* 0x000fe20003f06270 */
[----:B------:R-:W-:Y:S02]  /*20890*/  IMAD.MOV.U32 R13, RZ, RZ, R0 ;  /* 0x000000ffff0d7224 */ /* 0x000fe400078e0000 */
[----:B------:R-:W-:-:S10]  /*208a0*/  IMAD.MOV.U32 R2, RZ, RZ, R14 ;  /* 0x000000ffff027224 */ /* 0x000fd400078e000e */
[----:B------:R-:W-:Y:S05]  /*208b0*/  WARPSYNC.COLLECTIVE R15, `(.L_x_14681) ;  /* 0x000000000f087348 */ /* 0x000fea0003c00000 */
[----:B------:R0:W1:Y:S02]  /*208c0*/  SHFL.IDX P6, R14, R13, R12, R11 ;  /* 0x0000000c0d0e7389 */ /* 0x00006400000c000b */
[----:B01----:R-:W-:Y:S01]  /*208d0*/  ENDCOLLECTIVE ;  /* 0x000000000000791b */ /* 0x003fe20003800000 */
.L_x_14681:
[----:B------:R-:W-:Y:S01]  /*208e0*/  IMAD.MOV.U32 R13, RZ, RZ, R4 ;  /* 0x000000ffff0d7224 */ /* 0x000fe200078e0004 */
[----:B------:R-:W-:Y:S01]  /*208f0*/  MOV R12, 0x1 ;  /* 0x00000001000c7802 */ /* 0x000fe20000000f00 */
[----:B------:R-:W-:-:S07]  /*20900*/  IMAD.MOV.U32 R3, RZ, RZ, R14 ;  /* 0x000000ffff037224 */ /* 0x000fce00078e000e */
[----:B------:R-:W-:Y:S05]  /*20910*/  WARPSYNC.COLLECTIVE R15, `(.L_x_14682) ;  /* 0x000000000f087348 */ /* 0x000fea0003c00000 */
[----:B------:R0:W1:Y:S02]  /*20920*/  SHFL.IDX P6, R14, R13, R12, R11 ;  /* 0x0000000c0d0e7389 */ /* 0x00006400000c000b */
[----:B01----:R-:W-:Y:S01]  /*20930*/  ENDCOLLECTIVE ;  /* 0x000000000000791b */ /* 0x003fe20003800000 */
.L_x_14682:
        /* <DEDUP_REMOVED lines=15> */
.L_x_14683:
[----:B------:R-:W-:Y:S02]  /*20a30*/  IMAD.MOV.U32 R13, RZ, RZ, R4 ;  /* 0x000000ffff0d7224 */ /* 0x000fe400078e0004 */
[----:B------:R-:W-:Y:S02]  /*20a40*/  IMAD.MOV.U32 R12, RZ, RZ, 0x2 ;  /* 0x00000002ff0c7424 */ /* 0x000fe400078e00ff */
[----:B------:R-:W-:-:S07]  /*20a50*/  IMAD.MOV.U32 R3, RZ, RZ, R14 ;  /* 0x000000ffff037224 */ /* 0x000fce00078e000e */
[----:B------:R-:W-:Y:S05]  /*20a60*/  WARPSYNC.COLLECTIVE R15, `(.L_x_14684) ;  /* 0x000000000f087348 */ /* 0x000fea0003c00000 */
[----:B------:R0:W1:Y:S02]  /*20a70*/  SHFL.IDX P6, R14, R13, R12, R11 ;  /* 0x0000000c0d0e7389 */ /* 0x00006400000c000b */
[----:B01----:R-:W-:Y:S01]  /*20a80*/  ENDCOLLECTIVE ;  /* 0x000000000000791b */ /* 0x003fe20003800000 */
.L_x_14684:
        /* <DEDUP_REMOVED lines=16> */
.L_x_14685:
[----:B------:R-:W-:Y:S02]  /*20b90*/  IMAD.MOV.U32 R13, RZ, RZ, R4 ;  /* 0x000000ffff0d7224 */ /* 0x000fe400078e0004 */
[----:B------:R-:W-:Y:S01]  /*20ba0*/  IMAD.MOV.U32 R12, RZ, RZ, 0x3 ;  /* 0x00000003ff0c7424 */ /* 0x000fe200078e00ff */
[----:B------:R-:W-:-:S07]  /*20bb0*/  MOV R3, R14 ;  /* 0x0000000e00037202 */ /* 0x000fce0000000f00 */
[----:B------:R-:W-:Y:S05]  /*20bc0*/  WARPSYNC.COLLECTIVE R15, `(.L_x_14686) ;  /* 0x000000000f087348 */ /* 0x000fea0003c00000 */
[----:B------:R0:W1:Y:S02]  /*20bd0*/  SHFL.IDX P6, R14, R13, R12, R11 ;  /* 0x0000000c0d0e7389 */ /* 0x00006400000c000b */
[----:B01----:R-:W-:Y:S01]  /*20be0*/  ENDCOLLECTIVE ;  /* 0x000000000000791b */ /* 0x003fe20003800000 */
.L_x_14686:
        /* <DEDUP_REMOVED lines=16> */
.L_x_14687:
[----:B------:R-:W-:Y:S01]  /*20cf0*/  MOV R13, R4 ;  /* 0x00000004000d7202 */ /* 0x000fe20000000f00 */
[----:B------:R-:W-:Y:S02]  /*20d00*/  IMAD.MOV.U32 R12, RZ, RZ, 0x4 ;  /* 0x00000004ff0c7424 */ /* 0x000fe400078e00ff */
[----:B------:R-:W-:-:S07]  /*20d10*/  IMAD.MOV.U32 R3, RZ, RZ, R14 ;  /* 0x000000ffff037224 */ /* 0x000fce00078e000e */
[----:B------:R-:W-:Y:S05]  /*20d20*/  WARPSYNC.COLLECTIVE R15, `(.L_x_14688) ;  /* 0x000000000f087348 */ /* 0x000fea0003c00000 */
[----:B------:R0:W1:Y:S02]  /*20d30*/  SHFL.IDX P6, R14, R13, R12, R11 ;  /* 0x0000000c0d0e7389 */ /* 0x00006400000c000b */
[----:B01----:R-:W-:Y:S01]  /*20d40*/  ENDCOLLECTIVE ;  /* 0x000000000000791b */ /* 0x003fe20003800000 */
.L_x_14688:
        /* <DEDUP_REMOVED lines=16> */
.L_x_14689:
[----:B------:R-:W-:Y:S02]  /*20e50*/  IMAD.MOV.U32 R13, RZ, RZ, R4 ;  /* 0x000000ffff0d7224 */ /* 0x000fe400078e0004 */
[----:B------:R-:W-:Y:S02]  /*20e60*/  IMAD.MOV.U32 R12, RZ, RZ, 0x5 ;  /* 0x00000005ff0c7424 */ /* 0x000fe400078e00ff */
[----:B------:R-:W-:-:S07]  /*20e70*/  IMAD.MOV.U32 R3, RZ, RZ, R14 ;  /* 0x000000ffff037224 */ /* 0x000fce00078e000e */
[----:B------:R-:W-:Y:S05]  /*20e80*/  WARPSYNC.COLLECTIVE R15, `(.L_x_14690) ;  /* 0x000000000f087348 */ /* 0x000fea0003c00000 */
[----:B------:R0:W1:Y:S02]  /*20e90*/  SHFL.IDX P6, R14, R13, R12, R11 ;  /* 0x0000000c0d0e7389 */ /* 0x00006400000c000b */
[----:B01----:R-:W-:Y:S01]  /*20ea0*/  ENDCOLLECTIVE ;  /* 0x000000000000791b */ /* 0x003fe20003800000 */
.L_x_14690:
        /* <DEDUP_REMOVED lines=16> */
.L_x_14691:
[----:B------:R-:W-:Y:S02]  /*20fb0*/  IMAD.MOV.U32 R13, RZ, RZ, R4 ;  /* 0x000000ffff0d7224 */ /* 0x000fe400078e0004 */
[----:B------:R-:W-:Y:S02]  /*20fc0*/  IMAD.MOV.U32 R12, RZ, RZ, 0x6 ;  /* 0x00000006ff0c7424 */ /* 0x000fe400078e00ff */
[----:B------:R-:W-:-:S07]  /*20fd0*/  IMAD.MOV.U32 R3, RZ, RZ, R14 ;  /* 0x000000ffff037224 */ /* 0x000fce00078e000e */
[----:B------:R-:W-:Y:S05]  /*20fe0*/  WARPSYNC.COLLECTIVE R15, `(.L_x_14692) ;  /* 0x000000000f087348 */ /* 0x000fea0003c00000 */
[----:B------:R0:W1:Y:S02]  /*20ff0*/  SHFL.IDX P6, R14, R13, R12, R11 ;  /* 0x0000000c0d0e7389 */ /* 0x00006400000c000b */
[----:B01----:R-:W-:Y:S01]  /*21000*/  ENDCOLLECTIVE ;  /* 0x000000000000791b */ /* 0x003fe20003800000 */
.L_x_14692:
        /* <DEDUP_REMOVED lines=16> */
.L_x_14693:
[----:B------:R-:W-:Y:S01]  /*21110*/  MOV R13, R4 ;  /* 0x00000004000d7202 */ /* 0x000fe20000000f00 */
[----:B------:R-:W-:Y:S02]  /*21120*/  IMAD.MOV.U32 R12, RZ, RZ, 0x7 ;  /* 0x00000007ff0c7424 */ /* 0x000fe400078e00ff */
[----:B------:R-:W-:-:S07]  /*21130*/  IMAD.MOV.U32 R3, RZ, RZ, R14 ;  /* 0x000000ffff037224 */ /* 0x000fce00078e000e */
[----:B------:R-:W-:Y:S05]  /*21140*/  WARPSYNC.COLLECTIVE R15, `(.L_x_14694) ;  /* 0x000000000f087348 */ /* 0x000fea0003c00000 */
[----:B------:R0:W1:Y:S02]  /*21150*/  SHFL.IDX P6, R14, R13, R12, R11 ;  /* 0x0000000c0d0e7389 */ /* 0x00006400000c000b */
[----:B01----:R-:W-:Y:S01]  /*21160*/  ENDCOLLECTIVE ;  /* 0x000000000000791b */ /* 0x003fe20003800000 */
.L_x_14694:
        /* <DEDUP_REMOVED lines=10> */
.L_x_14695:
[----:B------:R-:W-:Y:S01]  /*21210*/  @!PT LDS RZ, [RZ] ;  /* 0x00000000fffff984 */ /* 0x000fe20000000800 */
[----:B------:R-:W-:Y:S01]  /*21220*/  @!PT LDS RZ, [RZ] ;  /* 0x00000000fffff984 */ /* 0x000fe20000000800 */
[----:B------:R-:W-:Y:S01]  /*21230*/  @!PT LDS RZ, [RZ] ;  /* 0x00000000fffff984 */ /* 0x000fe20000000800 */
[----:B------:R0:W-:Y:S01]  /*21240*/  @!P0 LDGSTS.E.BYPASS.LTC128B.128 [R8+0x1b400], desc[UR42][R2.64], !P1 ;  /* 0x1b40000002088fae */ /* 0x0001e2000c901d6a */
[----:B------:R-:W-:Y:S01]  /*21250*/  IMAD.MOV.U32 R0, RZ, RZ, R14 ;  /* 0x000000ffff007224 */ /* 0x000fe200078e000e */
[----:B------:R-:W-:Y:S06]  /*21260*/  BRA `(.L_x_14696) ;  /* 0xffffff9c00447947 */ /* 0x000fec000383ffff */
.L_x_14511:
[----:B0-----:R0:W2:Y:S02]  /*21270*/  SYNCS.PHASECHK.TRANS64.TRYWAIT P0, [R16+URZ+0x22820], R3 ;  /* 0x02282003100075a7 */ /* 0x0010a4000800017f */
[----:B--2---:R-:W-:Y:S05]  /*21280*/  @!P0 NANOSLEEP.SYNCS 0x989680 ;  /* 0x009896800000895d */ /* 0x004fea0003900000 */
[----:B------:R-:W2:Y:S02]  /*21290*/  @!P0 SYNCS.PHASECHK.TRANS64 P0, [R16+URZ+0x22820], R3 ;  /* 0x02282003100085a7 */ /* 0x000ea4000800007f */
[----:B--2---:R-:W-:Y:S05]  /*212a0*/  @!P0 BRA `(.L_x_14511) ;  /* 0xfffffffc00f08947 */ /* 0x004fea000383ffff */
[----:B------:R-:W-:Y:S05]  /*212b0*/  BRA `(.L_x_14697) ;  /* 0xffffff9c00a07947 */ /* 0x000fea000383ffff */
.L_x_14514:
[----:B0-----:R0:W2:Y:S02]  /*212c0*/  SYNCS.PHASECHK.TRANS64.TRYWAIT P0, [R22+URZ+0x22860], R3 ;  /* 0x02286003160075a7 */ /* 0x0010a4000800017f */
[----:B--2---:R-:W-:Y:S05]  /*212d0*/  @!P0 NANOSLEEP.SYNCS 0x989680 ;  /* 0x009896800000895d */ /* 0x004fea0003900000 */
[----:B------:R-:W2:Y:S02]  /*212e0*/  @!P0 SYNCS.PHASECHK.TRANS64 P0, [R22+URZ+0x22860], R3 ;  /* 0x02286003160085a7 */ /* 0x000ea4000800007f */
[----:B--2---:R-:W-:Y:S05]  /*212f0*/  @!P0 BRA `(.L_x_14514) ;  /* 0xfffffffc00f08947 */ /* 0x004fea000383ffff */
[----:B------:R-:W-:Y:S05]  /*21300*/  BRA `(.L_x_14698) ;  /* 0xffffff9c00b07947 */ /* 0x000fea000383ffff */
.L_x_14515:
        /* <DEDUP_REMOVED lines=8> */
.L_x_14700:
[----:B------:R-:W-:Y:S05]  /*21390*/  BSYNC B0 ;  /* 0x0000000000007941 */ /* 0x000fea0003800000 */
.L_x_14699:
        /* <DEDUP_REMOVED lines=13> */
.L_x_14701:
        /* <DEDUP_REMOVED lines=11> */
.L_x_14702:
        /* <DEDUP_REMOVED lines=13> */
[----:B0-----:R-:W-:-:S07]  /*215f0*/  MOV R3, R14 ;  /* 0x0000000e00037202 */ /* 0x001fce0000000f00 */
[----:B------:R-:W-:Y:S05]  /*21600*/  WARPSYNC.COLLECTIVE R15, `(.L_x_14703) ;  /* 0x000000000f087348 */ /* 0x000fea0003c00000 */
[----:B------:R0:W1:Y:S02]  /*21610*/  SHFL.IDX P6, R14, R13, R12, R11 ;  /* 0x0000000c0d0e7389 */ /* 0x00006400000c000b */
[----:B01----:R-:W-:Y:S01]  /*21620*/  ENDCOLLECTIVE ;  /* 0x000000000000791b */ /* 0x003fe20003800000 */
.L_x_14703:
[----:B------:R-:W-:Y:S02]  /*21630*/  IMAD.MOV.U32 R13, RZ, RZ, R6 ;  /* 0x000000ffff0d7224 */ /* 0x000fe400078e0006 */
[----:B------:R-:W-:Y:S01]  /*21640*/  IMAD.MOV.U32 R12, RZ, RZ, 0x2 ;  /* 0x00000002ff0c7424 */ /* 0x000fe200078e00ff */
[----:B------:R-:W-:-:S13]  /*21650*/  IADD3 R2, P4, R14, R0, RZ ;  /* 0x000000000e027210 */ /* 0x000fda0007f9e0ff */
[----:B------:R-:W-:Y:S05]  /*21660*/  WARPSYNC.COLLECTIVE R15, `(.L_x_14704) ;  /* 0x000000000f087348 */ /* 0x000fea0003c00000 */
[----:B------:R0:W1:Y:S02]  /*21670*/  SHFL.IDX P6, R14, R13, R12, R11 ;  /* 0x0000000c0d0e7389 */ /* 0x00006400000c000b */
[----:B01----:R-:W-:Y:S01]  /*21680*/  ENDCOLLECTIVE ;  /* 0x000000000000791b */ /* 0x003fe20003800000 */
.L_x_14704:
        /* <DEDUP_REMOVED lines=17> */
.L_x_14705:
[----:B------:R-:W-:Y:S02]  /*217a0*/  IMAD.MOV.U32 R13, RZ, RZ, R6 ;  /* 0x000000ffff0d7224 */ /* 0x000fe400078e0006 */
[----:B------:R-:W-:Y:S01]  /*217b0*/  IMAD.MOV.U32 R12, RZ, RZ, 0x3 ;  /* 0x00000003ff0c7424 */ /* 0x000fe200078e00ff */
[----:B------:R-:W-:-:S13]  /*217c0*/  IADD3 R2, P4, R14, R0, RZ ;  /* 0x000000000e027210 */ /* 0x000fda0007f9e0ff */
[----:B------:R-:W-:Y:S05]  /*217d0*/  WARPSYNC.COLLECTIVE R15, `(.L_x_14706) ;  /* 0x000000000f087348 */ /* 0x000fea0003c00000 */
[----:B------:R0:W1:Y:S02]  /*217e0*/  SHFL.IDX P6, R14, R13, R12, R11 ;  /* 0x0000000c0d0e7389 */ /* 0x00006400000c000b */
[----:B01----:R-:W-:Y:S01]  /*217f0*/  ENDCOLLECTIVE ;  /* 0x000000000000791b */ /* 0x003fe20003800000 */
.L_x_14706:
        /* <DEDUP_REMOVED lines=13> */
[----:B0-----:R-:W-:-:S07]  /*218d0*/  MOV R3, R14 ;  /* 0x0000000e00037202 */ /* 0x001fce0000000f00 */
[----:B------:R-:W-:Y:S05]  /*218e0*/  WARPSYNC.COLLECTIVE R15, `(.L_x_14707) ;  /* 0x000000000f087348 */ /* 0x000fea0003c00000 */
[----:B------:R0:W1:Y:S02]  /*218f0*/  SHFL.IDX P6, R14, R13, R12, R11 ;  /* 0x0000000c0d0e7389 */ /* 0x00006400000c000b */
[----:B01----:R-:W-:Y:S01]  /*21900*/  ENDCOLLECTIVE ;  /* 0x000000000000791b */ /* 0x003fe20003800000 */
.L_x_14707:
[----:B------:R-:W-:Y:S02]  /*21910*/  IMAD.MOV.U32 R13, RZ, RZ, R6 ;  /* 0x000000ffff0d7224 */ /* 0x000fe400078e0006 */
[----:B------:R-:W-:Y:S01]  /*21920*/  IMAD.MOV.U32 R12, RZ, RZ, 0x4 ;  /* 0x00000004ff0c7424 */ /* 0x000fe200078e00ff */
[----:B------:R-:W-:-:S13]  /*21930*/  IADD3 R2, P4, R14, R0, RZ ;  /* 0x000000000e027210 */ /* 0x000fda0007f9e0ff */
[----:B------:R-:W-:Y:S05]  /*21940*/  WARPSYNC.COLLECTIVE R15, `(.L_x_14708) ;  /* 0x000000000f087348 */ /* 0x000fea0003c00000 */
[----:B------:R0:W1:Y:S02]  /*21950*/  SHFL.IDX P6, R14, R13, R12, R11 ;  /* 0x0000000c0d0e7389 */ /* 0x00006400000c000b */
[----:B01----:R-:W-:Y:S01]  /*21960*/  ENDCOLLECTIVE ;  /* 0x000000000000791b */ /* 0x003fe20003800000 */
.L_x_14708:
        /* <DEDUP_REMOVED lines=17> */
.L_x_14709:
[----:B------:R-:W-:Y:S02]  /*21a80*/  IMAD.MOV.U32 R13, RZ, RZ, R6 ;  /* 0x000000ffff0d7224 */ /* 0x000fe400078e0006 */
[----:B------:R-:W-:Y:S01]  /*21a90*/  IMAD.MOV.U32 R12, RZ, RZ, 0x5 ;  /* 0x00000005ff0c7424 */ /* 0x000fe200078e00ff */
[----:B------:R-:W-:-:S13]  /*21aa0*/  IADD3 R2, P4, R14, R0, RZ ;  /* 0x000000000e027210 */ /* 0x000fda0007f9e0ff */
[----:B------:R-:W-:Y:S05]  /*21ab0*/  WARPSYNC.COLLECTIVE R15, `(.L_x_14710) ;  /* 0x000000000f087348 */ /* 0x000fea0003c00000 */
[----:B------:R0:W1:Y:S02]  /*21ac0*/  SHFL.IDX P6, R14, R13, R12, R11 ;  /* 0x0000000c0d0e7389 */ /* 0x00006400000c000b */
[----:B01----:R-:W-:Y:S01]  /*21ad0*/  ENDCOLLECTIVE ;  /* 0x000000000000791b */ /* 0x003fe20003800000 */
.L_x_14710:
        /* <DEDUP_REMOVED lines=12> */
.L_x_14711:
        /* <DEDUP_REMOVED lines=9> */
.L_x_14522:
[----:B0-----:R0:W1:Y:S02]  /*21c30*/  SYNCS.PHASECHK.TRANS64.TRYWAIT P0, [R6+URZ+0x22840], R22 ;  /* 0x02284016060075a7 */ /* 0x001064000800017f */
[----:B-1----:R-:W-:Y:S05]  /*21c40*/  @!P0 NANOSLEEP.SYNCS 0x989680 ;  /* 0x009896800000895d */ /* 0x002fea0003900000 */
[----:B------:R-:W1:Y:S02]  /*21c50*/  @!P0 SYNCS.PHASECHK.TRANS64 P0, [R6+URZ+0x22840], R22 ;  /* 0x02284016060085a7 */ /* 0x000e64000800007f */
[----:B-1----:R-:W-:Y:S05]  /*21c60*/  @!P0 BRA `(.L_x_14522) ;  /* 0xfffffffc00f08947 */ /* 0x002fea000383ffff */
[----:B------:R-:W-:Y:S05]  /*21c70*/  BRA `(.L_x_14713) ;  /* 0xffffffa000107947 */ /* 0x000fea000383ffff */
.L_x_14523:
        /* <DEDUP_REMOVED lines=8> */
.L_x_14715:
[----:B------:R-:W-:Y:S05]  /*21d00*/  BSYNC B1 ;  /* 0x0000000000017941 */ /* 0x000fea0003800000 */
.L_x_14714:
[----:B------:R-:W-:Y:S01]  /*21d10*/  IMAD.MOV.U32 R13, RZ, RZ, R8 ;  /* 0x000000ffff0d7224 */ /* 0x000fe200078e0008 */
[----:B------:R-:W-:Y:S01]  /*21d20*/  MOV R15, 0xffffffff ;  /* 0xffffffff000f7802 */ /* 0x000fe20000000f00 */
[----:B------:R-:W-:Y:S02]  /*21d30*/  IMAD.MOV.U32 R12, RZ, RZ, RZ ;  /* 0x000000ffff0c7224 */ /* 0x000fe400078e00ff */
[----:B------:R-:W-:Y:S02]  /*21d40*/  IMAD.MOV.U32 R11, RZ, RZ, 0x181f ;  /* 0x0000181fff0b7424 */ /* 0x000fe400078e00ff */
[----:B------:R-:W-:Y:S02]  /*21d50*/  IMAD.MOV.U32 R3, RZ, RZ, R14 ;  /* 0x000000ffff037224 */ /* 0x000fe400078e000e */
[----:B------:R-:W-:-:S07]  /*21d60*/  IMAD R7, R7, 0x2, R16 ;  /* 0x0000000207077824 */ /* 0x000fce00078e0210 */
[----:B------:R-:W-:Y:S05]  /*21d70*/  WARPSYNC.COLLECTIVE R15, `(.L_x_14716) ;  /* 0x000000000f087348 */ /* 0x000fea0003c00000 */
[----:B------:R0:W1:Y:S02]  /*21d80*/  SHFL.IDX P6, R14, R13, R12, R11 ;  /* 0x0000000c0d0e7389 */ /* 0x00006400000c000b */
[----:B01----:R-:W-:Y:S01]  /*21d90*/  ENDCOLLECTIVE ;  /* 0x000000000000791b */ /* 0x003fe20003800000 */
.L_x_14716:
[----:B------:R-:W-:Y:S02]  /*21da0*/  IMAD.MOV.U32 R13, RZ, RZ, R9 ;  /* 0x000000ffff0d7224 */ /* 0x000fe400078e0009 */
[----:B------:R-:W-:Y:S02]  /*21db0*/  IMAD.MOV.U32 R12, RZ, RZ, 0x1 ;  /* 0x00000001ff0c7424 */ /* 0x000fe400078e00ff */
[----:B------:R-:W-:-:S07]  /*21dc0*/  IMAD.MOV.U32 R2, RZ, RZ, R14 ;  /* 0x000000ffff027224 */ /* 0x000fce00078e000e */
[----:B------:R-:W-:Y:S05]  /*21dd0*/  WARPSYNC.COLLECTIVE R15, `(.L_x_14717) ;  /* 0x000000000f087348 */ /* 0x000fea0003c00000 */
[----:B------:R0:W1:Y:S02]  /*21de0*/  SHFL.IDX P6, R14, R13, R12, R11 ;  /* 0x0000000c0d0e7389 */ /* 0x00006400000c000b */
[----:B01----:R-:W-:Y:S01]  /*21df0*/  ENDCOLLECTIVE ;  /* 0x000000000000791b */ /* 0x003fe20003800000 */
.L_x_14717:
        /* <DEDUP_REMOVED lines=11> */
.L_x_14718:
[----:B------:R-:W-:Y:S01]  /*21eb0*/  MOV R13, R9 ;  /* 0x00000009000d7202 */ /* 0x000fe20000000f00 */
[----:B------:R-:W-:Y:S02]  /*21ec0*/  IMAD.MOV.U32 R12, RZ, RZ, 0x2 ;  /* 0x00000002ff0c7424 */ /* 0x000fe400078e00ff */
[----:B------:R-:W-:-:S07]  /*21ed0*/  IMAD.MOV.U32 R2, RZ, RZ, R14 ;  /* 0x000000ffff027224 */ /* 0x000fce00078e000e */
[----:B------:R-:W-:Y:S05]  /*21ee0*/  WARPSYNC.COLLECTIVE R15, `(.L_x_14719) ;  /* 0x000000000f087348 */ /* 0x000fea0003c00000 */
[----:B------:R0:W1:Y:S02]  /*21ef0*/  SHFL.IDX P6, R14, R13, R12, R11 ;  /* 0x0000000c0d0e7389 */ /* 0x00006400000c000b */
[----:B01----:R-:W-:Y:S01]  /*21f00*/  ENDCOLLECTIVE ;  /* 0x000000000000791b */ /* 0x003fe20003800000 */
.L_x_14719:
        /* <DEDUP_REMOVED lines=11> */
.L_x_14720:
[----:B------:R-:W-:Y:S02]  /*21fc0*/  IMAD.MOV.U32 R13, RZ, RZ, R9 ;  /* 0x000000ffff0d7224 */ /* 0x000fe400078e0009 */
[----:B------:R-:W-:Y:S02]  /*21fd0*/  IMAD.MOV.U32 R12, RZ, RZ, 0x3 ;  /* 0x00000003ff0c7424 */ /* 0x000fe400078e00ff */
[----:B------:R-:W-:-:S07]  /*21fe0*/  IMAD.MOV.U32 R2, RZ, RZ, R14 ;  /* 0x000000ffff027224 */ /* 0x000fce00078e000e */
[----:B------:R-:W-:Y:S05]  /*21ff0*/  WARPSYNC.COLLECTIVE R15, `(.L_x_14721) ;  /* 0x000000000f087348 */ /* 0x000fea0003c00000 */
[----:B------:R0:W1:Y:S02]  /*22000*/  SHFL.IDX P6, R14, R13, R12, R11 ;  /* 0x0000000c0d0e7389 */ /* 0x00006400000c000b */
[----:B01----:R-:W-:Y:S01]  /*22010*/  ENDCOLLECTIVE ;  /* 0x000000000000791b */ /* 0x003fe20003800000 */
.L_x_14721:
        /* <DEDUP_REMOVED lines=11> */
.L_x_14722:
[----:B------:R-:W-:Y:S02]  /*220d0*/  IMAD.MOV.U32 R13, RZ, RZ, R9 ;  /* 0x000000ffff0d7224 */ /* 0x000fe400078e0009 */
[----:B------:R-:W-:Y:S01]  /*220e0*/  IMAD.MOV.U32 R12, RZ, RZ, 0x4 ;  /* 0x00000004ff0c7424 */ /* 0x000fe200078e00ff */
[----:B------:R-:W-:-:S07]  /*220f0*/  MOV R2, R14 ;  /* 0x0000000e00027202 */ /* 0x000fce0000000f00 */
[----:B------:R-:W-:Y:S05]  /*22100*/  WARPSYNC.COLLECTIVE R15, `(.L_x_14723) ;  /* 0x000000000f087348 */ /* 0x000fea0003c00000 */
[----:B------:R0:W1:Y:S02]  /*22110*/  SHFL.IDX P6, R14, R13, R12, R11 ;  /* 0x0000000c0d0e7389 */ /* 0x00006400000c000b */
[----:B01----:R-:W-:Y:S01]  /*22120*/  ENDCOLLECTIVE ;  /* 0x000000000000791b */ /* 0x003fe20003800000 */
.L_x_14723:
        /* <DEDUP_REMOVED lines=11> */
.L_x_14724:
[----:B------:R-:W-:Y:S02]  /*221e0*/  IMAD.MOV.U32 R13, RZ, RZ, R9 ;  /* 0x000000ffff0d7224 */ /* 0x000fe400078e0009 */
[----:B------:R-:W-:Y:S02]  /*221f0*/  IMAD.MOV.U32 R12, RZ, RZ, 0x5 ;  /* 0x00000005ff0c7424 */ /* 0x000fe400078e00ff */
[----:B------:R-:W-:-:S07]  /*22200*/  IMAD.MOV.U32 R2, RZ, RZ, R14 ;  /* 0x000000ffff027224 */ /* 0x000fce00078e000e */
[----:B------:R-:W-:Y:S05]  /*22210*/  WARPSYNC.COLLECTIVE R15, `(.L_x_14725) ;  /* 0x000000000f087348 */ /* 0x000fea0003c00000 */
[----:B------:R0:W1:Y:S02]  /*22220*/  SHFL.IDX P6, R14, R13, R12, R11 ;  /* 0x0000000c0d0e7389 */ /* 0x00006400000c000b */
[----:B01----:R-:W-:Y:S01]  /*22230*/  ENDCOLLECTIVE ;  /* 0x000000000000791b */ /* 0x003fe20003800000 */
.L_x_14725:
        /* <DEDUP_REMOVED lines=11> */
.L_x_14726:
[----:B------:R-:W-:Y:S01]  /*222f0*/  IMAD.MOV.U32 R2, RZ, RZ, R14 ;  /* 0x000000ffff027224 */ /* 0x000fe200078e000e */
[----:B------:R-:W-:Y:S06]  /*22300*/  BRA `(.L_x_14727) ;  /* 0xffffff9c00387947 */ /* 0x000fec000383ffff */
.L_x_14528:
[----:B---3--:R3:W4:Y:S02]  /*22310*/  SYNCS.PHASECHK.TRANS64.TRYWAIT P0, [R6+URZ+0x22860], R22 ;  /* 0x02286016060075a7 */ /* 0x008724000800017f */
[----:B----4-:R-:W-:Y:S05]  /*22320*/  @!P0 NANOSLEEP.SYNCS 0x989680 ;  /* 0x009896800000895d */ /* 0x010fea0003900000 */
[----:B------:R-:W4:Y:S02]  /*22330*/  @!P0 SYNCS.PHASECHK.TRANS64 P0, [R6+URZ+0x22860], R22 ;  /* 0x02286016060085a7 */ /* 0x000f24000800007f */
[----:B----4-:R-:W-:Y:S05]  /*22340*/  @!P0 BRA `(.L_x_14528) ;  /* 0xfffffffc00f08947 */ /* 0x010fea000383ffff */
[----:B------:R-:W-:Y:S05]  /*22350*/  BRA `(.L_x_14728) ;  /* 0xffffff9c00887947 */ /* 0x000fea000383ffff */
.L_x_14529:
        /* <DEDUP_REMOVED lines=8> */
.L_x_14730:
[----:B------:R-:W-:Y:S05]  /*223e0*/  BSYNC B1 ;  /* 0x0000000000017941 */ /* 0x000fea0003800000 */
.L_x_14729:
        /* <DEDUP_REMOVED lines=9> */
.L_x_14731:
[----:B------:R-:W-:Y:S02]  /*22480*/  IMAD.MOV.U32 R13, RZ, RZ, R9 ;  /* 0x000000ffff0d7224 */ /* 0x000fe400078e0009 */
[----:B------:R-:W-:Y:S01]  /*22490*/  IMAD.MOV.U32 R12, RZ, RZ, 0x1 ;  /* 0x00000001ff0c7424 */ /* 0x000fe200078e00ff */
[----:B------:R-:W-:-:S13]  /*224a0*/  IADD3 R2, P0, R14, R0, RZ ;  /* 0x000000000e027210 */ /* 0x000fda0007f1e0ff */
[----:B------:R-:W-:Y:S05]  /*224b0*/  WARPSYNC.COLLECTIVE R15, `(.L_x_14732) ;  /* 0x000000000f087348 */ /* 0x000fea0003c00000 */
[----:B------:R0:W1:Y:S02]  /*224c0*/  SHFL.IDX P6, R14, R13, R12, R11 ;  /* 0x0000000c0d0e7389 */ /* 0x00006400000c000b */
[----:B01----:R-:W-:Y:S01]  /*224d0*/  ENDCOLLECTIVE ;  /* 0x000000000000791b */ /* 0x003fe20003800000 */
.L_x_14732:
        /* <DEDUP_REMOVED lines=13> */
.L_x_14733:
[----:B------:R-:W-:Y:S01]  /*225b0*/  IMAD.MOV.U32 R13, RZ, RZ, R9 ;  /* 0x000000ffff0d7224 */ /* 0x000fe200078e0009 */
[----:B------:R-:W-:Y:S02]  /*225c0*/  MOV R12, 0x2 ;  /* 0x00000002000c7802 */ /* 0x000fe40000000f00 */
[----:B------:R-:W-:-:S13]  /*225d0*/  IADD3 R2, P0, R14, R0, RZ ;  /* 0x000000000e027210 */ /* 0x000fda0007f1e0ff */
[----:B------:R-:W-:Y:S05]  /*225e0*/  WARPSYNC.COLLECTIVE R15, `(.L_x_14734) ;  /* 0x000000000f087348 */ /* 0x000fea0003c00000 */
[----:B------:R0:W1:Y:S02]  /*225f0*/  SHFL.IDX P6, R14, R13, R12, R11 ;  /* 0x0000000c0d0e7389 */ /* 0x00006400000c000b */
[----:B01----:R-:W-:Y:S01]  /*22600*/  ENDCOLLECTIVE ;  /* 0x000000000000791b */ /* 0x003fe20003800000 */
.L_x_14734:
        /* <DEDUP_REMOVED lines=13> */
.L_x_14735:
[----:B------:R-:W-:Y:S02]  /*226e0*/  IMAD.MOV.U32 R13, RZ, RZ, R9 ;  /* 0x000000ffff0d7224 */ /* 0x000fe400078e0009 */
[----:B------:R-:W-:Y:S01]  /*226f0*/  IMAD.MOV.U32 R12, RZ, RZ, 0x3 ;  /* 0x00000003ff0c7424 */ /* 0x000fe200078e00ff */
[----:B------:R-:W-:-:S13]  /*22700*/  IADD3 R2, P0, R14, R0, RZ ;  /* 0x000000000e027210 */ /* 0x000fda0007f1e0ff */
[----:B------:R-:W-:Y:S05]  /*22710*/  WARPSYNC.COLLECTIVE R15, `(.L_x_14736) ;  /* 0x000000000f087348 */ /* 0x000fea0003c00000 */
[----:B------:R0:W1:Y:S02]  /*22720*/  SHFL.IDX P6, R14, R13, R12, R11 ;  /* 0x0000000c0d0e7389 */ /* 0x00006400000c000b */
[----:B01----:R-:W-:Y:S01]  /*22730*/  ENDCOLLECTIVE ;  /* 0x000000000000791b */ /* 0x003fe20003800000 */
.L_x_14736:
        /* <DEDUP_REMOVED lines=13> */
.L_x_14737:
[----:B------:R-:W-:Y:S01]  /*22810*/  IMAD.MOV.U32 R13, RZ, RZ, R9 ;  /* 0x000000ffff0d7224 */ /* 0x000fe200078e0009 */
[----:B------:R-:W-:Y:S02]  /*22820*/  MOV R12, 0x4 ;  /* 0x00000004000c7802 */ /* 0x000fe40000000f00 */
[----:B------:R-:W-:-:S13]  /*22830*/  IADD3 R2, P0, R14, R0, RZ ;  /* 0x000000000e027210 */ /* 0x000fda0007f1e0ff */
[----:B------:R-:W-:Y:S05]  /*22840*/  WARPSYNC.COLLECTIVE R15, `(.L_x_14738) ;  /* 0x000000000f087348 */ /* 0x000fea0003c00000 */
[----:B------:R0:W1:Y:S02]  /*22850*/  SHFL.IDX P6, R14, R13, R12, R11 ;  /* 0x0000000c0d0e7389 */ /* 0x00006400000c000b */
[----:B01----:R-:W-:Y:S01]  /*22860*/  ENDCOLLECTIVE ;  /* 0x000000000000791b */ /* 0x003fe20003800000 */
.L_x_14738:
        /* <DEDUP_REMOVED lines=13> */
.L_x_14739:
[----:B------:R-:W-:Y:S02]  /*22940*/  IMAD.MOV.U32 R13, RZ, RZ, R9 ;  /* 0x000000ffff0d7224 */ /* 0x000fe400078e0009 */
[----:B------:R-:W-:Y:S01]  /*22950*/  IMAD.MOV.U32 R12, RZ, RZ, 0x5 ;  /* 0x00000005ff0c7424 */ /* 0x000fe200078e00ff */
[----:B------:R-:W-:-:S13]  /*22960*/  IADD3 R2, P0, R14, R0, RZ ;  /* 0x000000000e027210 */ /* 0x000fda0007f1e0ff */
[----:B------:R-:W-:Y:S05]  /*22970*/  WARPSYNC.COLLECTIVE R15, `(.L_x_14740) ;  /* 0x000000000f087348 */ /* 0x000fea0003c00000 */
[----:B------:R0:W1:Y:S02]  /*22980*/  SHFL.IDX P6, R14, R13, R12, R11 ;  /* 0x0000000c0d0e7389 */ /* 0x00006400000c000b */
[----:B01----:R-:W-:Y:S01]  /*22990*/  ENDCOLLECTIVE ;  /* 0x000000000000791b */ /* 0x003fe20003800000 */
.L_x_14740:
        /* <DEDUP_REMOVED lines=13> */
.L_x_14741:
[----:B------:R-:W-:Y:S05]  /*22a70*/  BRA `(.L_x_14742) ;  /* 0xffffff9800cc7947 */ /* 0x000fea000383ffff */
.L_x_14537:
[----:B------:R-:W-:Y:S01]  /*22a80*/  BSSY B0, `(.L_x_14743) ;  /* 0x0000008000007945 */ /* 0x000fe20003800000 */
[----:B------:R-:W-:Y:S01]  /*22a90*/  IMAD.MOV.U32 R13, RZ, RZ, R24 ;  /* 0x000000ffff0d7224 */ /* 0x000fe200078e0018 */
[----:B-1----:R-:W-:Y:S01]  /*22aa0*/  MOV R11, 0x1f ;  /* 0x0000001f000b7802 */ /* 0x002fe20000000f00 */
[----:B------:R-:W-:Y:S02]  /*22ab0*/  IMAD.MOV.U32 R12, RZ, RZ, RZ ;  /* 0x000000ffff0c7224 */ /* 0x000fe400078e00ff */
[----:B------:R-:W-:-:S07]  /*22ac0*/  IMAD.MOV.U32 R15, RZ, RZ, -0x1 ;  /* 0xffffffffff0f7424 */ /* 0x000fce00078e00ff */
[----:B0-23--:R-:W-:Y:S05]  /*22ad0*/  WARPSYNC.COLLECTIVE R15, `(.L_x_14744) ;  /* 0x000000000f087348 */ /* 0x00dfea0003c00000 */
[----:B------:R1:W4:Y:S02]  /*22ae0*/  SHFL.IDX P6, R14, R13, R12, R11 ;  /* 0x0000000c0d0e7389 */ /* 0x00032400000c000b */
[----:B01234-:R-:W-:Y:S01]  /*22af0*/  ENDCOLLECTIVE ;  /* 0x000000000000791b */ /* 0x01ffe20003800000 */
.L_x_14744:
[----:B------:R-:W-:Y:S05]  /*22b00*/  BSYNC B0 ;  /* 0x0000000000007941 */ /* 0x000fea0003800000 */
.L_x_14743:
        /* <DEDUP_REMOVED lines=9> */
.L_x_14745:
        /* <DEDUP_REMOVED lines=16> */
[----:B--2---:R-:W-:-:S02]  /*22ca0*/  @!P1 MOV R25, R6 ;  /* 0x0000000600199202 */ /* 0x004fc40000000f00 */
[----:B------:R-:W-:Y:S01]  /*22cb0*/  MOV R6, RZ ;  /* 0x000000ff00067202 */ /* 0x000fe20000000f00 */
[----:B---3--:R-:W-:Y:S01]  /*22cc0*/  @!P1 IMAD.MOV.U32 R4, RZ, RZ, R5 ;  /* 0x000000ffff049224 */ /* 0x008fe200078e0005 */
[----:B------:R-:W-:-:S03]  /*22cd0*/  ISETP.NE.AND P1, PT, R8, RZ, PT ;  /* 0x000000ff0800720c */ /* 0x000fc60003f25270 */
[----:B------:R-:W-:-:S10]  /*22ce0*/  IMAD R13, R4, R25, RZ ;  /* 0x00000019040d7224 */ /* 0x000fd400078e02ff */
[----:B------:R-:W-:Y:S05]  /*22cf0*/  WARPSYNC.COLLECTIVE R15, `(.L_x_14746) ;  /* 0x000000000f087348 */ /* 0x000fea0003c00000 */
[----:B------:R0:W1:Y:S02]  /*22d00*/  SHFL.UP P6, R14, R13, R12, R11 ;  /* 0x0400000c0d0e7389 */ /* 0x00006400000c000b */
[----:B01----:R-:W-:Y:S01]  /*22d10*/  ENDCOLLECTIVE ;  /* 0x000000000000791b */ /* 0x003fe20003800000 */
.L_x_14746:
[----:B------:R-:W-:Y:S01]  /*22d20*/  IMAD.MOV.U32 R12, RZ, RZ, 0x2 ;  /* 0x00000002ff0c7424 */ /* 0x000fe200078e00ff */
[----:B------:R-:W-:-:S05]  /*22d30*/  SEL R14, R14, RZ, P1 ;  /* 0x000000ff0e0e7207 */ /* 0x000fca0000800000 */
[----:B------:R-:W-:-:S04]  /*22d40*/  IMAD.IADD R5, R13, 0x1, R14 ;  /* 0x000000010d057824 */ /* 0x000fc800078e020e */
[----:B------:R-:W-:-:S07]  /*22d50*/  IMAD.MOV.U32 R13, RZ, RZ, R5 ;  /* 0x000000ffff0d7224 */ /* 0x000fce00078e0005 */
[----:B------:R-:W-:Y:S05]  /*22d60*/  WARPSYNC.COLLECTIVE R15, `(.L_x_14747) ;  /* 0x000000000f087348 */ /* 0x000fea0003c00000 */
[----:B------:R0:W1:Y:S02]  /*22d70*/  SHFL.UP P6, R14, R13, R12, R11 ;  /* 0x0400000c0d0e7389 */ /* 0x00006400000c000b */
[----:B01----:R-:W-:Y:S01]  /*22d80*/  ENDCOLLECTIVE ;  /* 0x000000000000791b */ /* 0x003fe20003800000 */
.L_x_14747:
[----:B------:R-:W-:Y:S01]  /*22d90*/  IMAD.MOV.U32 R12, RZ, RZ, 0x4 ;  /* 0x00000004ff0c7424 */ /* 0x000fe200078e00ff */
[----:B------:R-:W-:-:S05]  /*22da0*/  SEL R2, R14, RZ, P2 ;  /* 0x000000ff0e027207 */ /* 0x000fca0001000000 */
[----:B------:R-:W-:-:S04]  /*22db0*/  IMAD.IADD R2, R5, 0x1, R2 ;  /* 0x0000000105027824 */ /* 0x000fc800078e0202 */
[----:B------:R-:W-:-:S07]  /*22dc0*/  IMAD.MOV.U32 R13, RZ, RZ, R2 ;  /* 0x000000ffff0d7224 */ /* 0x000fce00078e0002 */
[----:B------:R-:W-:Y:S05]  /*22dd0*/  WARPSYNC.COLLECTIVE R15, `(.L_x_14748) ;  /* 0x000000000f087348 */ /* 0x000fea0003c00000 */
[----:B------:R0:W1:Y:S02]  /*22de0*/  SHFL.UP P6, R14, R13, R12, R11 ;  /* 0x0400000c0d0e7389 */ /* 0x00006400000c000b */
[----:B01----:R-:W-:Y:S01]  /*22df0*/  ENDCOLLECTIVE ;  /* 0x000000000000791b */ /* 0x003fe20003800000 */
.L_x_14748:
[----:B------:R-:W-:Y:S01]  /*22e00*/  IMAD.MOV.U32 R12, RZ, RZ, 0x8 ;  /* 0x00000008ff0c7424 */ /* 0x000fe200078e00ff */
[----:B------:R-:W-:-:S04]  /*22e10*/  SEL R3, R14, RZ, P3 ;  /* 0x000000ff0e037207 */ /* 0x000fc80001800000 */
[----:B------:R-:W-:-:S05]  /*22e20*/  IADD3 R3, R2, R3, RZ ;  /* 0x0000000302037210 */ /* 0x000fca0007ffe0ff */
[----:B------:R-:W-:-:S07]  /*22e30*/  IMAD.MOV.U32 R13, RZ, RZ, R3 ;  /* 0x000000ffff0d7224 */ /* 0x000fce00078e0003 */
[----:B------:R-:W-:Y:S05]  /*22e40*/  WARPSYNC.COLLECTIVE R15, `(.L_x_14749) ;  /* 0x000000000f087348 */ /* 0x000fea0003c00000 */
[----:B------:R0:W1:Y:S02]  /*22e50*/  SHFL.UP P6, R14, R13, R12, R11 ;  /* 0x0400000c0d0e7389 */ /* 0x00006400000c000b */
[----:B01----:R-:W-:Y:S01]  /*22e60*/  ENDCOLLECTIVE ;  /* 0x000000000000791b */ /* 0x003fe20003800000 */
.L_x_14749:
[----:B------:R-:W-:Y:S01]  /*22e70*/  IMAD.MOV.U32 R12, RZ, RZ, 0x10 ;  /* 0x00000010ff0c7424 */ /* 0x000fe200078e00ff */
[----:B------:R-:W-:-:S05]  /*22e80*/  SEL R14, R14, RZ, P4 ;  /* 0x000000ff0e0e7207 */ /* 0x000fca0002000000 */
[----:B------:R-:W-:-:S04]  /*22e90*/  IMAD.IADD R5, R3, 0x1, R14 ;  /* 0x0000000103057824 */ /* 0x000fc800078e020e */
[----:B------:R-:W-:-:S07]  /*22ea0*/  IMAD.MOV.U32 R13, RZ, RZ, R5 ;  /* 0x000000ffff0d7224 */ /* 0x000fce00078e0005 */
[----:B------:R-:W-:Y:S05]  /*22eb0*/  WARPSYNC.COLLECTIVE R15, `(.L_x_14750) ;  /* 0x000000000f087348 */ /* 0x000fea0003c00000 */
[----:B------:R0:W1:Y:S02]  /*22ec0*/  SHFL.UP P6, R14, R13, R12, R11 ;  /* 0x0400000c0d0e7389 */ /* 0x00006400000c000b */
[----:B01----:R-:W-:Y:S01]  /*22ed0*/  ENDCOLLECTIVE ;  /* 0x000000000000791b */ /* 0x003fe20003800000 */
.L_x_14750:
        /* <DEDUP_REMOVED lines=8> */
.L_x_14751:
[----:B------:R-:W-:Y:S05]  /*22f60*/  BRA `(.L_x_14752) ;  /* 0xffffff9c002c7947 */ /* 0x000fea000383ffff */
.L_x_14540:
[----:B------:R-:W-:Y:S01]  /*22f70*/  BSSY B0, `(.L_x_14753) ;  /* 0x0000007000007945 */ /* 0x000fe20003800000 */
[----:B------:R-:W-:Y:S02]  /*22f80*/  IMAD.MOV.U32 R12, RZ, RZ, 0x1 ;  /* 0x00000001ff0c7424 */ /* 0x000fe400078e00ff */
[----:B-1----:R-:W-:Y:S02]  /*22f90*/  IMAD.MOV.U32 R11, RZ, RZ, RZ ;  /* 0x000000ffff0b7224 */ /* 0x002fe400078e00ff */
[----:B------:R-:W-:-:S07]  /*22fa0*/  IMAD.MOV.U32 R15, RZ, RZ, -0x1 ;  /* 0xffffffffff0f7424 */ /* 0x000fce00078e00ff */
[----:B------:R-:W-:Y:S05]  /*22fb0*/  WARPSYNC.COLLECTIVE R15, `(.L_x_14754) ;  /* 0x000000000f087348 */ /* 0x000fea0003c00000 */
[----:B------:R0:W1:Y:S02]  /*22fc0*/  SHFL.UP P6, R14, R13, R12, R11 ;  /* 0x0400000c0d0e7389 */ /* 0x00006400000c000b */
[----:B01----:R-:W-:Y:S01]  /*22fd0*/  ENDCOLLECTIVE ;  /* 0x000000000000791b */ /* 0x003fe20003800000 */
.L_x_14754:
[----:B------:R-:W-:Y:S05]  /*22fe0*/  BSYNC B0 ;  /* 0x0000000000007941 */ /* 0x000fea0003800000 */
.L_x_14753:
        /* <DEDUP_REMOVED lines=8> */
.L_x_14755:
[----:B------:R-:W-:Y:S02]  /*23070*/  MOV R12, 0x4 ;  /* 0x00000004000c7802 */ /* 0x000fe40000000f00 */
[----:B------:R-:W-:-:S05]  /*23080*/  SEL R2, R14, RZ, P2 ;  /* 0x000000ff0e027207 */ /* 0x000fca0001000000 */
[----:B------:R-:W-:-:S04]  /*23090*/  IMAD.IADD R2, R13, 0x1, R2 ;  /* 0x000000010d027824 */ /* 0x000fc800078e0202 */
[----:B------:R-:W-:-:S07]  /*230a0*/  IMAD.MOV.U32 R13, RZ, RZ, R2 ;  /* 0x000000ffff0d7224 */ /* 0x000fce00078e0002 */
[----:B------:R-:W-:Y:S05]  /*230b0*/  WARPSYNC.COLLECTIVE R15, `(.L_x_14756) ;  /* 0x000000000f087348 */ /* 0x000fea0003c00000 */
[----:B------:R0:W1:Y:S02]  /*230c0*/  SHFL.UP P6, R14, R13, R12, R11 ;  /* 0x0400000c0d0e7389 */ /* 0x00006400000c000b */
[----:B01----:R-:W-:Y:S01]  /*230d0*/  ENDCOLLECTIVE ;  /* 0x000000000000791b */ /* 0x003fe20003800000 */
.L_x_14756:
[----:B------:R-:W-:Y:S01]  /*230e0*/  IMAD.MOV.U32 R12, RZ, RZ, 0x8 ;  /* 0x00000008ff0c7424 */ /* 0x000fe200078e00ff */
[----:B------:R-:W-:-:S05]  /*230f0*/  SEL R3, R14, RZ, P3 ;  /* 0x000000ff0e037207 */ /* 0x000fca0001800000 */
[----:B------:R-:W-:-:S04]  /*23100*/  IMAD.IADD R3, R2, 0x1, R3 ;  /* 0x0000000102037824 */ /* 0x000fc800078e0203 */
[----:B------:R-:W-:-:S07]  /*23110*/  IMAD.MOV.U32 R13, RZ, RZ, R3 ;  /* 0x000000ffff0d7224 */ /* 0x000fce00078e0003 */
[----:B------:R-:W-:Y:S05]  /*23120*/  WARPSYNC.COLLECTIVE R15, `(.L_x_14757) ;  /* 0x000000000f087348 */ /* 0x000fea0003c00000 */
[----:B------:R0:W1:Y:S02]  /*23130*/  SHFL.UP P6, R14, R13, R12, R11 ;  /* 0x0400000c0d0e7389 */ /* 0x00006400000c000b */
[----:B01----:R-:W-:Y:S01]  /*23140*/  ENDCOLLECTIVE ;  /* 0x000000000000791b */ /* 0x003fe20003800000 */
.L_x_14757:
[----:B------:R-:W-:Y:S01]  /*23150*/  IMAD.MOV.U32 R12, RZ, RZ, 0x10 ;  /* 0x00000010ff0c7424 */ /* 0x000fe200078e00ff */
[----:B------:R-:W-:-:S05]  /*23160*/  SEL R14, R14, RZ, P4 ;  /* 0x000000ff0e0e7207 */ /* 0x000fca0002000000 */
[----:B------:R-:W-:-:S04]  /*23170*/  IMAD.IADD R5, R3, 0x1, R14 ;  /* 0x0000000103057824 */ /* 0x000fc800078e020e */
[----:B------:R-:W-:-:S07]  /*23180*/  IMAD.MOV.U32 R13, RZ, RZ, R5 ;  /* 0x000000ffff0d7224 */ /* 0x000fce00078e0005 */
[----:B------:R-:W-:Y:S05]  /*23190*/  WARPSYNC.COLLECTIVE R15, `(.L_x_14758) ;  /* 0x000000000f087348 */ /* 0x000fea0003c00000 */
[----:B------:R0:W1:Y:S02]  /*231a0*/  SHFL.UP P6, R14, R13, R12, R11 ;  /* 0x0400000c0d0e7389 */ /* 0x00006400000c000b */
[----:B01----:R-:W-:Y:S01]  /*231b0*/  ENDCOLLECTIVE ;  /* 0x000000000000791b */ /* 0x003fe20003800000 */
.L_x_14758:
        /* <DEDUP_REMOVED lines=8> */
.L_x_14759:
[----:B------:R-:W-:Y:S05]  /*23240*/  BRA `(.L_x_14760) ;  /* 0xffffff9c00187947 */ /* 0x000fea000383ffff */
.L_x_14542:
[----:B------:R-:W-:Y:S01]  /*23250*/  BSSY B0, `(.L_x_14761) ;  /* 0x0000006000007945 */ /* 0x000fe20003800000 */
[----:B------:R-:W-:Y:S01]  /*23260*/  PLOP3.LUT P6, PT, P6, PT, PT, 0x8, 0x0 ;  /* 0x000000000000781c */ /* 0x000fe200037ce170 */
[----:B------:R-:W-:-:S12]  /*23270*/  IMAD.MOV.U32 R15, RZ, RZ, -0x1 ;  /* 0xffffffffff0f7424 */ /* 0x000fd800078e00ff */
[----:B01----:R-:W-:Y:S05]  /*23280*/  WARPSYNC.COLLECTIVE R15, `(.L_x_14762) ;  /* 0x000000000f087348 */ /* 0x003fea0003c00000 */
[----:B------:R-:W-:Y:S01]  /*23290*/  VOTE.ANY R14, PT, P6 ;  /* 0x00000000000e7806 */ /* 0x000fe200030e0100 */
[----:B01----:R-:W-:Y:S06]  /*232a0*/  ENDCOLLECTIVE ;  /* 0x000000000000791b */ /* 0x003fec0003800000 */
.L_x_14762:
[----:B------:R-:W-:Y:S05]  /*232b0*/  BSYNC B0 ;  /* 0x0000000000007941 */ /* 0x000fea0003800000 */
.L_x_14761:
        /* <DEDUP_REMOVED lines=8> */
.L_x_14763:
[----:B------:R-:W-:Y:S02]  /*23340*/  IMAD.IADD R27, R12, 0x1, R27 ;  /* 0x000000010c1b7824 */ /* 0x000fe400078e021b */
[----:B------:R-:W-:Y:S02]  /*23350*/  IMAD.MOV.U32 R13, RZ, RZ, R4 ;  /* 0x000000ffff0d7224 */ /* 0x000fe400078e0004 */
[----:B------:R-:W-:-:S07]  /*23360*/  IMAD.MOV.U32 R25, RZ, RZ, R14 ;  /* 0x000000ffff197224 */ /* 0x000fce00078e000e */
[----:B------:R-:W-:Y:S05]  /*23370*/  WARPSYNC.COLLECTIVE R15, `(.L_x_14764) ;  /* 0x000000000f087348 */ /* 0x000fea0003c00000 */
[----:B------:R0:W1:Y:S02]  /*23380*/  SHFL.IDX P6, R14, R13, R12, R11 ;  /* 0x0000000c0d0e7389 */ /* 0x00006400000c000b */
[----:B01----:R-:W-:Y:S01]  /*23390*/  ENDCOLLECTIVE ;  /* 0x000000000000791b */ /* 0x003fe20003800000 */
.L_x_14764:
[----:B------:R-:W-:Y:S01]  /*233a0*/  IMAD.MOV.U32 R4, RZ, RZ, R14 ;  /* 0x000000ffff047224 */ /* 0x000fe200078e000e */
[----:B------:R-:W-:Y:S06]  /*233b0*/  BRA `(.L_x_14765) ;  /* 0xffffff9800fc7947 */ /* 0x000fec000383ffff */
.L_x_14544:
[----:B------:R-:W-:Y:S01]  /*233c0*/  BSSY B0, `(.L_x_14766) ;  /* 0x0000007000007945 */ /* 0x000fe20003800000 */
[----:B------:R-:W-:Y:S01]  /*233d0*/  MOV R13, R2 ;  /* 0x00000002000d7202 */ /* 0x000fe20000000f00 */
[----:B-1----:R-:W-:Y:S02]  /*233e0*/  IMAD.MOV.U32 R11, RZ, RZ, 0x1f ;  /* 0x0000001fff0b7424 */ /* 0x002fe400078e00ff */
[----:B------:R-:W-:-:S07]  /*233f0*/  IMAD.MOV.U32 R15, RZ, RZ, -0x1 ;  /* 0xffffffffff0f7424 */ /* 0x000fce00078e00ff */
[----:B0--34-:R-:W-:Y:S05]  /*23400*/  WARPSYNC.COLLECTIVE R15, `(.L_x_14767) ;  /* 0x000000000f087348 */ /* 0x019fea0003c00000 */
[----:B------:R1:W2:Y:S02]  /*23410*/  SHFL.IDX P6, R14, R13, R12, R11 ;  /* 0x0000000c0d0e7389 */ /* 0x0002a400000c000b */
[----:B01234-:R-:W-:Y:S01]  /*23420*/  ENDCOLLECTIVE ;  /* 0x000000000000791b */ /* 0x01ffe20003800000 */
.L_x_14767:
[----:B------:R-:W-:Y:S05]  /*23430*/  BSYNC B0 ;  /* 0x0000000000007941 */ /* 0x000fea0003800000 */
.L_x_14766:
[----:B------:R-:W-:Y:S01]  /*23440*/  IMAD.MOV.U32 R6, RZ, RZ, R14 ;  /* 0x000000ffff067224 */ /* 0x000fe200078e000e */
[----:B------:R-:W-:Y:S06]  /*23450*/  BRA `(.L_x_14543) ;  /* 0xffffff9800ec7947 */ /* 0x000fec000383ffff */
.L_x_14550:
[----:B0-----:R0:W1:Y:S02]  /*23460*/  SYNCS.PHASECHK.TRANS64.TRYWAIT P0, [R5+URZ+0x22820], R0 ;  /* 0x02282000050075a7 */ /* 0x001064000800017f */
[----:B-1----:R-:W-:Y:S05]  /*23470*/  @!P0 NANOSLEEP.SYNCS 0x989680 ;  /* 0x009896800000895d */ /* 0x002fea0003900000 */
[----:B------:R-:W1:Y:S02]  /*23480*/  @!P0 SYNCS.PHASECHK.TRANS64 P0, [R5+URZ+0x22820], R0 ;  /* 0x02282000050085a7 */ /* 0x000e64000800007f */
[----:B-1----:R-:W-:Y:S05]  /*23490*/  @!P0 BRA `(.L_x_14550) ;  /* 0xfffffffc00f08947 */ /* 0x002fea000383ffff */
[----:B------:R-:W-:Y:S05]  /*234a0*/  BRA `(.L_x_14768) ;  /* 0xffffffa400447947 */ /* 0x000fea000383ffff */
.L_x_14551:
        /* <DEDUP_REMOVED lines=11> */
.L_x_14770:
[----:B------:R-:W-:Y:S05]  /*23560*/  BSYNC B0 ;  /* 0x0000000000007941 */ /* 0x000fea0003800000 */
.L_x_14769:
[----:B------:R-:W-:Y:S05]  /*23570*/  BRA `(.L_x_14771) ;  /* 0xffffffa4002c7947 */ /* 0x000fea000383ffff */
.L_x_14552:
[----:B------:R-:W-:Y:S01]  /*23580*/  BSSY B0, `(.L_x_14772) ;  /* 0x0000006000007945 */ /* 0x000fe20003800000 */
[----:B------:R-:W-:-:S07]  /*23590*/  IMAD.MOV.U32 R15, RZ, RZ, -0x1 ;  /* 0xffffffffff0f7424 */ /* 0x000fce00078e00ff */
[----:B0-234-:R-:W-:Y:S05]  /*235a0*/  WARPSYNC.COLLECTIVE R15, `(.L_x_14773) ;  /* 0x000000000f0c7348 */ /* 0x01dfea0003c00000 */
[----:B------:R-:W-:Y:S02]  /*235b0*/  ELECT P6, UR62, PT ;  /* 0x00000000003e782f */ /* 0x000fe400038c0000 */
[----:B------:R-:W-:Y:S01]  /*235c0*/  MOV R14, UR62 ;  /* 0x0000003e000e7c02 */ /* 0x000fe20008000f00 */
[----:B0-234-:R-:W-:Y:S10]  /*235d0*/  ENDCOLLECTIVE ;  /* 0x000000000000791b */ /* 0x01dff40003800000 */
.L_x_14773:
[----:B------:R-:W-:Y:S05]  /*235e0*/  BSYNC B0 ;  /* 0x0000000000007941 */ /* 0x000fea0003800000 */
.L_x_14772:
[----:B------:R-:W-:Y:S05]  /*235f0*/  BRA `(.L_x_14774) ;  /* 0xffffffa400207947 */ /* 0x000fea000383ffff */
.L_x_14554:
[----:B0-----:R0:W1:Y:S02]  /*23600*/  SYNCS.PHASECHK.TRANS64.TRYWAIT P1, [R3+URZ+0x22840], R2 ;  /* 0x02284002030075a7 */ /* 0x001064000802017f */
[----:B-1----:R-:W-:Y:S05]  /*23610*/  @!P1 NANOSLEEP.SYNCS 0x989680 ;  /* 0x009896800000995d */ /* 0x002fea0003900000 */
[----:B------:R-:W1:Y:S02]  /*23620*/  @!P1 SYNCS.PHASECHK.TRANS64 P1, [R3+URZ+0x22840], R2 ;  /* 0x02284002030095a7 */ /* 0x000e64000802007f */
[----:B-1----:R-:W-:Y:S05]  /*23630*/  @!P1 BRA `(.L_x_14554) ;  /* 0xfffffffc00f09947 */ /* 0x002fea000383ffff */
[----:B------:R-:W-:Y:S05]  /*23640*/  BRA `(.L_x_14775) ;  /* 0xffffffa400407947 */ /* 0x000fea000383ffff */
.L_x_14556:
[----:B-1----:R1:W0:Y:S02]  /*23650*/  SYNCS.PHASECHK.TRANS64.TRYWAIT P1, [R19+URZ+0x22840], R0 ;  /* 0x02284000130075a7 */ /* 0x002224000802017f */
[----:B0-----:R-:W-:Y:S05]  /*23660*/  @!P1 NANOSLEEP.SYNCS 0x989680 ;  /* 0x009896800000995d */ /* 0x001fea0003900000 */
[----:B------:R-:W0:Y:S02]  /*23670*/  @!P1 SYNCS.PHASECHK.TRANS64 P1, [R19+URZ+0x22840], R0 ;  /* 0x02284000130095a7 */ /* 0x000e24000802007f */
[----:B0-----:R-:W-:Y:S05]  /*23680*/  @!P1 BRA `(.L_x_14556) ;  /* 0xfffffffc00f09947 */ /* 0x001fea000383ffff */
[----:B------:R-:W-:Y:S05]  /*23690*/  BRA `(.L_x_14776) ;  /* 0xffffffa4004c7947 */ /* 0x000fea000383ffff */
.L_x_14558:
[----:B------:R0:W0:Y:S02]  /*236a0*/  SYNCS.PHASECHK.TRANS64.TRYWAIT P1, [R3+URZ+0x22860], R2 ;  /* 0x02286002030075a7 */ /* 0x000024000802017f */
[----:B0-----:R-:W-:Y:S05]  /*236b0*/  @!P1 NANOSLEEP.SYNCS 0x989680 ;  /* 0x009896800000995d */ /* 0x001fea0003900000 */
[----:B------:R-:W0:Y:S02]  /*236c0*/  @!P1 SYNCS.PHASECHK.TRANS64 P1, [R3+URZ+0x22860], R2 ;  /* 0x02286002030095a7 */ /* 0x000e24000802007f */
[----:B0-----:R-:W-:Y:S05]  /*236d0*/  @!P1 BRA `(.L_x_14558) ;  /* 0xfffffffc00f09947 */ /* 0x001fea000383ffff */
[----:B------:R-:W-:Y:S05]  /*236e0*/  BRA `(.L_x_14777) ;  /* 0xffffffa400487947 */ /* 0x000fea000383ffff */
.L_x_14778:
        /* <DEDUP_REMOVED lines=9> */
.L_x_15679:


//--------------------- .text._ZN7cutlass13device_kernelIN5flash11enable_sm90INS1_16FlashAttnFwdSm90INS1_25CollectiveMainloopFwdSm90ILi2EN4cute5tupleIJNS5_1CILi1EEES8_S8_EEENS6_IJNS7_ILi128EEENS7_ILi96EEENS7_ILi64EEEEEELi256ENS_6half_tEfNS_4arch4Sm90ELb1ELb0ELb0ELb1ELb1ELb0ELb1ELb1ELb0ELb1ELb1ELb0EEENS1_21CollectiveEpilogueFwdINS6_IJSA_NS7_ILi256EEESB_EEES9_SE_SG_Li256ELb1ELb1ELb1ELb0EEENS1_36VarlenDynamicPersistentTileSchedulerILi128ELi96ELi256ELi128ELb1ELb1ELb1ELb1ELb1ELb1EEEEEEEEEvNT_6ParamsE --------------------------
	.section	.text._ZN7cutlass13device_kernelIN5flash11enable_sm90INS1_16FlashAttnFwdSm90INS1_25CollectiveMainloopFwdSm90ILi2EN4cute5tupleIJNS5_1CILi1EEES8_S8_EEENS6_IJNS7_ILi128EEENS7_ILi96EEENS7_ILi64EEEEEELi256ENS_6half_tEfNS_4arch4Sm90ELb1ELb0ELb0ELb1ELb1ELb0ELb1ELb1ELb0ELb1ELb1ELb0EEENS1_21CollectiveEpilogueFwdINS6_IJSA_NS7_ILi256EEESB_EEES9_SE_SG_Li256ELb1ELb1ELb1ELb0EEENS1_36VarlenDynamicPersistentTileSchedulerILi128ELi96ELi256ELi128ELb1ELb1ELb1ELb1ELb1ELb1EEEEEEEEEvNT_6ParamsE,"ax",@progbits
	.align	128
.text._ZN7cutlass13device_kernelIN5flash11enable_sm90INS1_16FlashAttnFwdSm90INS1_25CollectiveMainloopFwdSm90ILi2EN4cute5tupleIJNS5_1CILi1EEES8_S8_EEENS6_IJNS7_ILi128EEENS7_ILi96EEENS7_ILi64EEEEEELi256ENS_6half_tEfNS_4arch4Sm90ELb1ELb0ELb0ELb1ELb1ELb0ELb1ELb1ELb0ELb1ELb1ELb0EEENS1_21CollectiveEpilogueFwdINS6_IJSA_NS7_ILi256EEESB_EEES9_SE_SG_Li256ELb1ELb1ELb1ELb0EEENS1_36VarlenDynamicPersistentTileSchedulerILi128ELi96ELi256ELi128ELb1ELb1ELb1ELb1ELb1ELb1EEEEEEEEEvNT_6ParamsE:
        .type           _ZN7cutlass13device_kernelIN5flash11enable_sm90INS1_16FlashAttnFwdSm90INS1_25CollectiveMainloopFwdSm90ILi2EN4cute5tupleIJNS5_1CILi1EEES8_S8_EEENS6_IJNS7_ILi128EEENS7_ILi96EEENS7_ILi64EEEEEELi256ENS_6half_tEfNS_4arch4Sm90ELb1ELb0ELb0ELb1ELb1ELb0ELb1ELb1ELb0ELb1ELb1ELb0EEENS1_21CollectiveEpilogueFwdINS6_IJSA_NS7_ILi256EEESB_EEES9_SE_SG_Li256ELb1ELb1ELb1ELb0EEENS1_36VarlenDynamicPersistentTileSchedulerILi128ELi96ELi256ELi128ELb1ELb1ELb1ELb1ELb1ELb1EEEEEEEEEvNT_6ParamsE,@function
        .size           _ZN7cutlass13device_kernelIN5flash11enable_sm90INS1_16FlashAttnFwdSm90INS1_25CollectiveMainloopFwdSm90ILi2EN4cute5tupleIJNS5_1CILi1EEES8_S8_EEENS6_IJNS7_ILi128EEENS7_ILi96EEENS7_ILi64EEEEEELi256ENS_6half_tEfNS_4arch4Sm90ELb1ELb0ELb0ELb1ELb1ELb0ELb1ELb1ELb0ELb1ELb1ELb0EEENS1_21CollectiveEpilogueFwdINS6_IJSA_NS7_ILi256EEESB_EEES9_SE_SG_Li256ELb1ELb1ELb1ELb0EEENS1_36VarlenDynamicPersistentTileSchedulerILi128ELi96ELi256ELi128ELb1ELb1ELb1ELb1ELb1ELb1EEEEEEEEEvNT_6ParamsE,(.L_x_15680 - _ZN7cutlass13device_kernelIN5flash11enable_sm90INS1_16FlashAttnFwdSm90INS1_25CollectiveMainloopFwdSm90ILi2EN4cute5tupleIJNS5_1CILi1EEES8_S8_EEENS6_IJNS7_ILi128EEENS7_ILi96EEENS7_ILi64EEEEEELi256ENS_6half_tEfNS_4arch4Sm90ELb1ELb0ELb0ELb1ELb1ELb0ELb1ELb1ELb0ELb1ELb1ELb0EEENS1_21CollectiveEpilogueFwdINS6_IJSA_NS7_ILi256EEESB_EEES9_SE_SG_Li256ELb1ELb1ELb1ELb0EEENS1_36VarlenDynamicPersistentTileSchedulerILi128ELi96ELi256ELi128ELb1ELb1ELb1ELb1ELb1ELb1EEEEEEEEEvNT_6ParamsE)
        .other          _ZN7cutlass13device_kernelIN5flash11enable_sm90INS1_16FlashAttnFwdSm90INS1_25CollectiveMainloopFwdSm90ILi2EN4cute5tupleIJNS5_1CILi1EEES8_S8_EEENS6_IJNS7_ILi128EEENS7_ILi96EEENS7_ILi64EEEEEELi256ENS_6half_tEfNS_4arch4Sm90ELb1ELb0ELb0ELb1ELb1ELb0ELb1ELb1ELb0ELb1ELb1ELb0EEENS1_21CollectiveEpilogueFwdINS6_IJSA_NS7_ILi256EEESB_EEES9_SE_SG_Li256ELb1ELb1ELb1ELb0EEENS1_36VarlenDynamicPersistentTileSchedulerILi128ELi96ELi256ELi128ELb1ELb1ELb1ELb1ELb1ELb1EEEEEEEEEvNT_6ParamsE,@"STO_CUDA_ENTRY STV_DEFAULT"
_ZN7cutlass13device_kernelIN5flash11enable_sm90INS1_16FlashAttnFwdSm90INS1_25CollectiveMainloopFwdSm90ILi2EN4cute5tupleIJNS5_1CILi1EEES8_S8_EEENS6_IJNS7_ILi128EEENS7_ILi96EEENS7_ILi64EEEEEELi256ENS_6half_tEfNS_4arch4Sm90ELb1ELb0ELb0ELb1ELb1ELb0ELb1ELb1ELb0ELb1ELb1ELb0EEENS1_21CollectiveEpilogueFwdINS6_IJSA_NS7_ILi256EEESB_EEES9_SE_SG_Li256ELb1ELb1ELb1ELb0EEENS1_36VarlenDynamicPersistentTileSchedulerILi128ELi96ELi256ELi128ELb1ELb1ELb1ELb1ELb1ELb1EEEEEEEEEvNT_6ParamsE:
        /* <DEDUP_REMOVED lines=47> */
.L_x_14779:
        /* <DEDUP_REMOVED lines=22> */
.L_x_14780:
        /* <DEDUP_REMOVED lines=18> */
.L_x_14781:
        /* <DEDUP_REMOVED lines=22> */
.L_x_14782:
        /* <DEDUP_REMOVED lines=23> */
.L_x_14783:
        /* <DEDUP_REMOVED lines=10> */
.L_x_14785:
        /* <DEDUP_REMOVED lines=65> */
[----:B------:R-:W-:Y:S01]  /*0cf0*/  STL [R1+0x30], R4 ;  /* 0x0000300401007387 */ /* 0x000fe20000100800 */
[----:B------:R-:W-:Y:S01]  /*0d00*/  IMAD.U32 R2, RZ, RZ, UR6 ;  /* 0x00000006ff027e24 */ /* 0x000fe2000f8e00ff */
[----:B------:R-:W-:Y:S01]  /*0d10*/  UMOV UR6, URZ ;  /* 0x0000003f00067c82 */ /* 0x000fe20008000000 */
[----:B------:R-:W-:Y:S01]  /*0d20*/  IMAD R210, R3, 0x8, R0 ;  /* 0x0000000803d27824 */ /* 0x000fe200078e0200 */
[----:B------:R0:W-:Y:S01]  /*0d30*/  STL [R1+0x2c], R0 ;  /* 0x00002c0001007387 */ /* 0x0001e20000100800 */
[----:B------:R-:W-:-:S03]  /*0d40*/  IMAD.IADD R9, R16, 0x1, -R9 ;  /* 0x0000000110097824 */ /* 0x000fc600078e0a09 */
[----:B------:R1:W-:Y:S01]  /*0d50*/  STL [R1+0x34], R2 ;  /* 0x0000340201007387 */ /* 0x0003e20000100800 */
[----:B------:R-:W-:-:S04]  /*0d60*/  IMAD.SHL.U32 R17, R9, 0x2, RZ ;  /* 0x0000000209117824 */ /* 0x000fc800078e00ff */
[C---:B------:R-:W-:Y:S02]  /*0d70*/  VIADD R5, R17.reuse, 0x60 ;  /* 0x0000006011057836 */ /* 0x040fe40000000000 */
[----:B0-----:R-:W-:Y:S02]  /*0d80*/  IMAD.U32 R0, RZ, RZ, UR6 ;  /* 0x00000006ff007e24 */ /* 0x001fe4000f8e00ff */
[C---:B------:R-:W-:Y:S01]  /*0d90*/  VIADD R4, R17.reuse, 0x68 ;  /* 0x0000006811047836 */ /* 0x040fe20000000000 */
[----:B------:R-:W-:Y:S01]  /*0da0*/  SHF.R.S32.HI R5, RZ, 0x1f, R5 ;  /* 0x0000001fff057819 */ /* 0x000fe20000011405 */
        /* <DEDUP_REMOVED lines=51> */
.L_x_14850:
[----:B------:R-:W-:Y:S01]  /*10e0*/  ULDC.64 UR6, c[0x0][0xd88] ;  /* 0x0003620000067ab9 */ /* 0x000fe20000000a00 */
[----:B------:R-:W-:Y:S01]  /*10f0*/  ULDC.64 UR8, c[0x0][0xb10] ;  /* 0x0002c40000087ab9 */ /* 0x000fe20000000a00 */
[----:B------:R-:W-:Y:S01]  /*1100*/  UIMAD.WIDE UR6, UR5, 0x4, UR6 ;  /* 0x00000004050678a5 */ /* 0x000fe2000f8e0206 */
[----:B0---4-:R-:W0:Y:S05]  /*1110*/  LDC.64 R8, c[0x0][0x418] ;  /* 0x00010600ff087b82 */ /* 0x011e2a0000000a00 */
[----:B------:R-:W-:Y:S02]  /*1120*/  IMAD.U32 R212, RZ, RZ, UR6 ;  /* 0x00000006ffd47e24 */ /* 0x000fe4000f8e00ff */
[----:B------:R-:W-:Y:S01]  /*1130*/  IMAD.U32 R213, RZ, RZ, UR7 ;  /* 0x00000007ffd57e24 */ /* 0x000fe2000f8e00ff */
[----:B------:R-:W-:Y:S01]  /*1140*/  ULDC.64 UR6, c[0x0][0xb20] ;  /* 0x0002c80000067ab9 */ /* 0x000fe20000000a00 */
[----:B-1----:R-:W1:Y:S03]  /*1150*/  LDC R0, c[0x0][0x424] ;  /* 0x00010900ff007b82 */ /* 0x002e660000000800 */
[----:B--2---:R-:W2:Y:S01]  /*1160*/  LDG.E R212, desc[UR36][R212.64] ;  /* 0x00000024d4d47981 */ /* 0x004ea2000c1e1900 */
[----:B------:R-:W-:Y:S01]  /*1170*/  ISETP.NE.U32.AND P1, PT, RZ, UR6, PT ;  /* 0x00000006ff007c0c */ /* 0x000fe2000bf25070 */
[----:B------:R-:W-:Y:S01]  /*1180*/  IMAD.MOV.U32 R4, RZ, RZ, RZ ;  /* 0x000000ffff047224 */ /* 0x000fe200078e00ff */
[----:B------:R-:W-:-:S02]  /*1190*/  ISETP.NE.U32.AND P0, PT, RZ, UR8, PT ;  /* 0x00000008ff007c0c */ /* 0x000fc4000bf05070 */
[----:B------:R-:W-:Y:S01]  /*11a0*/  ISETP.NE.AND.EX P1, PT, RZ, UR7, PT, P1 ;  /* 0x00000007ff007c0c */ /* 0x000fe2000bf25310 */
[----:B---3--:R-:W3:Y:S01]  /*11b0*/  LDC R7, c[0x0][0x2f0] ;  /* 0x0000bc00ff077b82 */ /* 0x008ee20000000800 */
[----:B------:R-:W-:Y:S02]  /*11c0*/  ISETP.NE.AND.EX P0, PT, RZ, UR9, PT, P0 ;  /* 0x00000009ff007c0c */ /* 0x000fe4000bf05300 */
[----:B--2---:R-:W-:-:S09]  /*11d0*/  SHF.R.S32.HI R216, RZ, 0x1f, R212 ;  /* 0x0000001fffd87819 */ /* 0x004fd200000114d4 */
[----:B------:R-:W-:-:S04]  /*11e0*/  @P1 LEA R2, P2, R212, UR6, 0x2 ;  /* 0x00000006d4021c11 */ /* 0x000fc8000f8410ff */
        /* <DEDUP_REMOVED lines=8> */
[----:B------:R-:W-:Y:S02]  /*1270*/  ISETP.NE.AND.EX P1, PT, R9, RZ, PT, P1 ;  /* 0x000000ff0900720c */ /* 0x000fe40003f25310 */
[----:B------:R-:W-:Y:S02]  /*1280*/  ISETP.NE.AND.EX P2, PT, RZ, UR9, PT, P2 ;  /* 0x00000009ff007c0c */ /* 0x000fe4000bf45320 */
[----:B-1----:R-:W-:Y:S01]  /*1290*/  SEL R0, R0, 0x1, P1 ;  /* 0x0000000100007807 */ /* 0x002fe20000800000 */
[----:B--23--:R-:W-:Y:S10]  /*12a0*/  @P0 BRA `(.L_x_14786) ;  /* 0x0000000000280947 */ /* 0x00cff40003800000 */
        /* <DEDUP_REMOVED lines=10> */
.L_x_14786:
[----:B------:R-:W-:Y:S01]  /*1350*/  IMAD R205, R0, R7, RZ ;  /* 0x0000000700cd7224 */ /* 0x000fe200078e02ff */
[----:B------:R-:W-:Y:S01]  /*1360*/  LOP3.LUT R213, R6, 0xffff, RZ, 0xc0, !PT ;  /* 0x0000ffff06d57812 */ /* 0x000fe200078ec0ff */
[----:B------:R-:W-:Y:S06]  /*1370*/  @!P2 BRA `(.L_x_14787) ;  /* 0x000000000010a947 */ /* 0x000fec0003800000 */
[----:B------:R-:W-:-:S04]  /*1380*/  LEA R2, P0, R212, UR8, 0x2 ;  /* 0x00000008d4027c11 */ /* 0x000fc8000f8010ff */
[----:B------:R-:W-:-:S05]  /*1390*/  LEA.HI.X R3, R212, UR9, R216, 0x2, P0 ;  /* 0x00000009d4037c11 */ /* 0x000fca00080f14d8 */
[----:B------:R1:W5:Y:S01]  /*13a0*/  LDG.E R205, desc[UR36][R2.64] ;  /* 0x0000002402cd7981 */ /* 0x000362000c1e1900 */
[----:B------:R-:W-:Y:S05]  /*13b0*/  BRA `(.L_x_14788) ;  /* 0x0000000000247947 */ /* 0x000fea0003800000 */
.L_x_14787:
        /* <DEDUP_REMOVED lines=9> */
.L_x_14788:
[----:B------:R-:W2:Y:S01]  /*1450*/  LDC R0, c[0x0][0x448] ;  /* 0x00011200ff007b82 */ /* 0x000ea20000000800 */
[----:B------:R-:W-:Y:S01]  /*1460*/  USHF.L.U32 UR4, UR4, 0x7, URZ ;  /* 0x0000000704047899 */ /* 0x000fe2000800063f */
[----:B-----5:R-:W-:Y:S01]  /*1470*/  IMAD.IADD R205, R205, 0x1, -R4 ;  /* 0x00000001cdcd7824 */ /* 0x020fe200078e0a04 */
[----:B------:R-:W-:-:S04]  /*1480*/  LOP3.LUT R16, R16, 0xffffffef, RZ, 0xc0, !PT ;  /* 0xffffffef10107812 */ /* 0x000fc800078ec0ff */
[----:B------:R-:W-:Y:S01]  /*1490*/  IMAD.U32 R206, RZ, RZ, UR4 ;  /* 0x00000004ffce7e24 */ /* 0x000fe2000f8e00ff */
[----:B------:R-:W-:Y:S01]  /*14a0*/  UIADD3 UR4, UR4, 0x7f, URZ ;  /* 0x0000007f04047890 */ /* 0x000fe2000fffe03f */
[----:B01----:R-:W-:Y:S02]  /*14b0*/  IADD3 R3, R205, 0x60, -R204 ;  /* 0x00000060cd037810 */ /* 0x003fe40007ffe8cc */
[----:B--2---:R-:W-:-:S03]  /*14c0*/  ISETP.NE.AND P0, PT, R0, 0x1, PT ;  /* 0x000000010000780c */ /* 0x004fc60003f05270 */
[----:B------:R-:W-:-:S10]  /*14d0*/  IMAD.U32 R0, RZ, RZ, UR4 ;  /* 0x00000004ff007e24 */ /* 0x000fd4000f8e00ff */
[----:B------:R-:W0:Y:S01]  /*14e0*/  @P0 LDC R2, c[0x0][0x44c] ;  /* 0x00011300ff020b82 */ /* 0x000e220000000800 */
[----:B------:R-:W-:-:S07]  /*14f0*/  @P0 LOP3.LUT R16, R16, 0x10, RZ, 0xfc, !PT ;  /* 0x0000001010100812 */ /* 0x000fce00078efcff */
[----:B------:R-:W1:Y:S01]  /*1500*/  @P0 LDC R5, c[0x0][0x450] ;  /* 0x00011400ff050b82 */ /* 0x000e620000000800 */
[----:B0-----:R-:W-:Y:S01]  /*1510*/  @P0 IMAD.HI.U32 R2, R2, UR4, RZ ;  /* 0x0000000402020c27 */ /* 0x001fe2000f8e00ff */
[----:B------:R-:W-:-:S04]  /*1520*/  UMOV UR4, URZ ;  /* 0x0000003f00047c82 */ /* 0x000fc80008000000 */
[----:B-1----:R-:W-:Y:S01]  /*1530*/  @P0 SHF.R.U32.HI R0, RZ, R5, R2 ;  /* 0x00000005ff000219 */ /* 0x002fe20000011602 */
[----:B------:R-:W-:-:S04]  /*1540*/  VIADD R2, R205, 0x5f ;  /* 0x0000005fcd027836 */ /* 0x000fc80000000000 */
[----:B------:R-:W-:Y:S01]  /*1550*/  IMAD.IADD R3, R3, 0x1, R0 ;  /* 0x0000000103037824 */ /* 0x000fe200078e0200 */
[----:B------:R-:W-:Y:S01]  /*1560*/  LOP3.LUT R0, R6, 0xff000000, RZ, 0xc0, !PT ;  /* 0xff00000006007812 */ /* 0x000fe200078ec0ff */
[----:B------:R-:W-:Y:S01]  /*1570*/  IMAD.HI R2, R2, 0x2aaaaaab, RZ ;  /* 0x2aaaaaab02027827 */ /* 0x000fe200078e02ff */
[----:B------:R-:W-:-:S03]  /*1580*/  LOP3.LUT R6, R6, 0xff0000, RZ, 0xc0, !PT ;  /* 0x00ff000006067812 */ /* 0x000fc600078ec0ff */
[----:B------:R-:W-:Y:S01]  /*1590*/  IMAD.HI R4, R3, 0x2aaaaaab, RZ ;  /* 0x2aaaaaab03047827 */ /* 0x000fe200078e02ff */
[----:B------:R-:W-:Y:S02]  /*15a0*/  SHF.R.U32.HI R3, RZ, 0x8, R0 ;  /* 0x00000008ff037819 */ /* 0x000fe40000011600 */
[----:B------:R-:W-:Y:S02]  /*15b0*/  SHF.R.U32.HI R5, RZ, 0x1f, R2 ;  /* 0x0000001fff057819 */ /* 0x000fe40000011602 */
[----:B------:R-:W-:Y:S02]  /*15c0*/  LEA.HI R3, R6, R3, RZ, 0x10 ;  /* 0x0000000306037211 */ /* 0x000fe400078f80ff */
[----:B------:R-:W-:Y:S02]  /*15d0*/  SHF.R.U32.HI R7, RZ, 0x1f, R4 ;  /* 0x0000001fff077819 */ /* 0x000fe40000011604 */
[----:B------:R-:W-:Y:S02]  /*15e0*/  LOP3.LUT R8, R3, 0xff, RZ, 0xc0, !PT ;  /* 0x000000ff03087812 */ /* 0x000fe400078ec0ff */
[----:B------:R-:W-:-:S02]  /*15f0*/  LEA.HI.SX32 R5, R2, R5, 0x1c ;  /* 0x0000000502057211 */ /* 0x000fc400078fe2ff */
[----:B------:R-:W-:Y:S01]  /*1600*/  LEA.HI.SX32 R4, R4, R7, 0x1c ;  /* 0x0000000704047211 */ /* 0x000fe200078fe2ff */
[----:B------:R0:W-:Y:S01]  /*1610*/  STL [R1+0x20], R8 ;  /* 0x0000200801007387 */ /* 0x0001e20000100800 */
[----:B------:R-:W-:Y:S02]  /*1620*/  R2UR UR8, R8 ;  /* 0x00000000080872ca */ /* 0x000fe400000e0000 */
[----:B------:R-:W-:Y:S02]  /*1630*/  VIMNMX R4, R5, R4, PT ;  /* 0x0000000405047248 */ /* 0x000fe40003fe0100 */
[----:B------:R-:W-:Y:S02]  /*1640*/  SHF.R.U32.HI R214, RZ, 0x10, R3 ;  /* 0x00000010ffd67819 */ /* 0x000fe40000011603 */
[----:B------:R-:W-:-:S13]  /*1650*/  ISETP.GE.AND P0, PT, R4, 0x1, PT ;  /* 0x000000010400780c */ /* 0x000fda0003f06270 */
[----:B0-----:R-:W-:Y:S05]  /*1660*/  @!P0 BRA `(.L_x_14789) ;  /* 0x0000000000908947 */ /* 0x001fea0003800000 */
[----:B------:R-:W0:Y:S01]  /*1670*/  LDC R3, c[0x0][0xae8] ;  /* 0x0002ba00ff037b82 */ /* 0x000e220000000800 */
[----:B------:R-:W-:Y:S01]  /*1680*/  ISETP.NE.AND P0, PT, R214, RZ, PT ;  /* 0x000000ffd600720c */ /* 0x000fe20003f05270 */
[----:B------:R-:W-:-:S03]  /*1690*/  UMOV UR4, URZ ;  /* 0x0000003f00047c82 */ /* 0x000fc60008000000 */
[----:B0-----:R-:W-:-:S04]  /*16a0*/  SEL R5, R214, R3, P0 ;  /* 0x00000003d6057207 */ /* 0x001fc80000000000 */
[-C--:B------:R-:W-:Y:S02]  /*16b0*/  IABS R0, R5.reuse ;  /* 0x0000000500007213 */ /* 0x080fe40000000000 */
[----:B------:R-:W-:Y:S02]  /*16c0*/  IABS R7, R5 ;  /* 0x0000000500077213 */ /* 0x000fe40000000000 */
[----:B------:R-:W-:Y:S02]  /*16d0*/  R2UR UR9, R0 ;  /* 0x00000000000972ca */ /* 0x000fe400000e0000 */
[----:B------:R-:W-:-:S04]  /*16e0*/  IADD3 R0, R5, -0x1, R4 ;  /* 0xffffffff05007810 */ /* 0x000fc80007ffe004 */
[----:B------:R-:W-:Y:S02]  /*16f0*/  IABS R6, R0 ;  /* 0x0000000000067213 */ /* 0x000fe40000000000 */
[----:B------:R-:W-:Y:S02]  /*1700*/  LOP3.LUT R0, R0, R5, RZ, 0x3c, !PT ;  /* 0x0000000500007212 */ /* 0x000fe400078e3cff */
        /* <DEDUP_REMOVED lines=13> */
[----:B------:R-:W-:Y:S02]  /*17e0*/  R2UR UR6, R0 ;  /* 0x00000000000672ca */ /* 0x000fe400000e0000 */
[----:B------:R-:W-:Y:S01]  /*17f0*/  R2UR UR7, R5 ;  /* 0x00000000050772ca */ /* 0x000fe200000e0000 */
[----:B------:R-:W-:-:S11]  /*1800*/  UISETP.GT.U32.AND UP1, UPT, UR9, UR4, UPT ;  /* 0x000000040900728c */ /* 0x000fd6000bf24070 */
[----:B------:R-:W-:Y:S02]  /*1810*/  @!UP1 UIADD3 UR4, UR4, -UR9, URZ ;  /* 0x8000000904049290 */ /* 0x000fe4000fffe03f */
[----:B------:R-:W-:Y:S02]  /*1820*/  @!UP1 UIADD3 UR5, UR5, 0x1, URZ ;  /* 0x0000000105059890 */ /* 0x000fe4000fffe03f */
[----:B------:R-:W-:Y:S02]  /*1830*/  UISETP.GE.U32.AND UP0, UPT, UR4, UR9, UPT ;  /* 0x000000090400728c */ /* 0x000fe4000bf06070 */
[----:B------:R-:W-:Y:S01]  /*1840*/  UISETP.GE.AND UP1, UPT, UR6, URZ, UPT ;  /* 0x0000003f0600728c */ /* 0x000fe2000bf26270 */
[----:B------:R-:W-:-:S08]  /*1850*/  R2UR UR6, R5 ;  /* 0x00000000050672ca */ /* 0x000fd000000e0000 */
[----:B------:R-:W-:Y:S02]  /*1860*/  @UP0 UIADD3 UR5, UR5, 0x1, URZ ;  /* 0x0000000105050890 */ /* 0x000fe4000fffe03f */
[----:B------:R-:W-:-:S05]  /*1870*/  UISETP.NE.AND UP0, UPT, UR7, URZ, UPT ;  /* 0x0000003f0700728c */ /* 0x000fca000bf05270 */
[----:B------:R-:W-:Y:S02]  /*1880*/  UMOV UR4, UR5 ;  /* 0x0000000500047c82 */ /* 0x000fe40008000000 */
[----:B------:R-:W-:-:S04]  /*1890*/  @!UP1 UIADD3 UR4, -UR4, URZ, URZ ;  /* 0x0000003f04049290 */ /* 0x000fc8000fffe13f */
[----:B------:R-:W-:-:S12]  /*18a0*/  @!UP0 ULOP3.LUT UR4, URZ, UR6, URZ, 0x33, !UPT ;  /* 0x000000063f048292 */ /* 0x000fd8000f8e333f */
.L_x_14789:
[----:B------:R-:W-:Y:S02]  /*18b0*/  UIMAD UR5, UR8, UR4, URZ ;  /* 0x00000004080572a4 */ /* 0x000fe4000f8e023f */
[----:B------:R-:W-:Y:S01]  /*18c0*/  IMAD.U32 R3, RZ, RZ, UR4 ;  /* 0x00000004ff037e24 */ /* 0x000fe2000f8e00ff */
[----:B------:R-:W-:Y:S01]  /*18d0*/  PLOP3.LUT P0, PT, PT, PT, PT, 0x80, 0x0 ;  /* 0x000000000000781c */ /* 0x000fe20003f0f070 */
[----:B------:R-:W-:Y:S01]  /*18e0*/  IMAD.MOV.U32 R0, RZ, RZ, RZ ;  /* 0x000000ffff007224 */ /* 0x000fe200078e00ff */
        /* <DEDUP_REMOVED lines=94> */
[----:B------:R-:W-:Y:S02]  /*1ed0*/  IMAD.U32 R23, RZ, RZ, UR5 ;  /* 0x00000005ff177e24 */ /* 0x000fe4000f8e00ff */
        /* <DEDUP_REMOVED lines=18> */
.L_x_14791:
[----:B------:R-:W2:Y:S01]  /*2000*/  LDL R2, [R1+0x24] ;  /* 0x0000240001027983 */ /* 0x000ea20000100800 */
[----:B------:R-:W-:Y:S01]  /*2010*/  MOV R0, 0x400 ;  /* 0x0000040000007802 */ /* 0x000fe20000000f00 */
[----:B------:R-:W0:Y:S01]  /*2020*/  S2R R3, SR_CgaCtaId ;  /* 0x0000000000037919 */ /* 0x000e220000008800 */
[----:B------:R-:W1:Y:S02]  /*2030*/  S2R R18, SR_TID.X ;  /* 0x0000000000127919 */ /* 0x000e640000002100 */
[----:B0-----:R-:W-:Y:S02]  /*2040*/  LEA R3, R3, R0, 0x18 ;  /* 0x0000000003037211 */ /* 0x001fe400078ec0ff */
[----:B-1----:R-:W-:-:S05]  /*2050*/  SHF.R.U32.HI R18, RZ, 0x7, R18 ;  /* 0x00000007ff127819 */ /* 0x002fca0000011612 */
[----:B------:R-:W-:Y:S01]  /*2060*/  VIADD R72, R18, 0x8 ;  /* 0x0000000812487836 */ /* 0x000fe20000000000 */
[----:B--2---:R-:W-:-:S13]  /*2070*/  R2UR UR5, R2 ;  /* 0x00000000020572ca */ /* 0x004fda00000e0000 */
[----:B------:R-:W-:-:S04]  /*2080*/  ULEA.HI UR4, UR5, UR5, URZ, 0x1 ;  /* 0x0000000505047291 */ /* 0x000fc8000f8f083f */
[----:B------:R-:W-:-:S04]  /*2090*/  ULOP3.LUT UR4, UR4, 0xfffffffe, URZ, 0xc0, !UPT ;  /* 0xfffffffe04047892 */ /* 0x000fc8000f8ec03f */
[----:B------:R-:W-:-:S06]  /*20a0*/  UIADD3 UR4, UR5, -UR4, URZ ;  /* 0x8000000405047290 */ /* 0x000fcc000fffe03f */
[----:B------:R-:W-:-:S05]  /*20b0*/  IMAD.U32 R2, RZ, RZ, UR4 ;  /* 0x00000004ff027e24 */ /* 0x000fca000f8e00ff */
[----:B------:R-:W-:-:S04]  /*20c0*/  SHF.L.U32 R0, R2, 0x1f, RZ ;  /* 0x0000001f02007819 */ /* 0x000fc800000006ff */
[----:B------:R-:W0:Y:S02]  /*20d0*/  SYNCS.PHASECHK.TRANS64.TRYWAIT P0, [R3+URZ+0x32400], R0 ;  /* 0x03240000030075a7 */ /* 0x000e24000800017f */
[----:B0-----:R-:W-:Y:S05]  /*20e0*/  @!P0 BRA `(.L_x_14792) ;  /* 0x0000013400ac8947 */ /* 0x001fea0003800000 */
.L_x_14943:
[----:B------:R-:W2:Y:S01]  /*20f0*/  LDL R2, [R1+0x34] ;  /* 0x0000340001027983 */ /* 0x000ea20000100800 */
[----:B------:R-:W-:Y:S05]  /*2100*/  WARPSYNC.ALL ;  /* 0x0000000000007948 */ /* 0x000fea0003800000 */
[----:B------:R1:W-:Y:S01]  /*2110*/  BAR.SYNC.DEFER_BLOCKING R72, 0x100 ;  /* 0x000400480000751d */ /* 0x0003e20000010000 */
[----:B--2---:R-:W-:-:S13]  /*2120*/  R2UR UR4, R2 ;  /* 0x00000000020472ca */ /* 0x004fda00000e0000 */
[----:B------:R-:W-:-:S05]  /*2130*/  IMAD.U32 R2, RZ, RZ, UR4 ;  /* 0x00000004ff027e24 */ /* 0x000fca000f8e00ff */
[----:B------:R-:W-:-:S13]  /*2140*/  ISETP.NE.AND P0, PT, R2, 0x3, PT ;  /* 0x000000030200780c */ /* 0x000fda0003f05270 */
[----:B-1----:R-:W-:Y:S05]  /*2150*/  @!P0 BRA `(.L_x_14793) ;  /* 0x0000000000048947 */ /* 0x002fea0003800000 */
[----:B------:R-:W-:Y:S01]  /*2160*/  BPT.TRAP 0x1 ;  /* 0x000000040000795c */ /* 0x000fe20000300000 */
.L_x_14793:
[----:B------:R-:W-:Y:S01]  /*2170*/  R2UR UR6, R3 ;  /* 0x00000000030672ca */ /* 0x000fe200000e0000 */
[----:B------:R-:W-:-:S05]  /*2180*/  IMAD.U32 R2, RZ, RZ, UR39 ;  /* 0x00000027ff027e24 */ /* 0x000fca000f8e00ff */
[----:B------:R-:W-:-:S07]  /*2190*/  SHF.L.U32 R2, R2, 0x1f, RZ ;  /* 0x0000001f02027819 */ /* 0x000fce00000006ff */
[----:B------:R-:W-:-:S09]  /*21a0*/  ULEA UR6, UR38, UR6, 0x3 ;  /* 0x0000000626067291 */ /* 0x000fd2000f8e183f */
[----:B------:R1:W2:Y:S01]  /*21b0*/  SYNCS.PHASECHK.TRANS64.TRYWAIT P1, [UR6+0x32430], R2 ;  /* 0x03243002ff0075a7 */ /* 0x0002a20008020146 */
[----:B------:R-:W-:Y:S05]  /*21c0*/  @!P0 BRA `(.L_x_14794) ;  /* 0x0000000000048947 */ /* 0x000fea0003800000 */
[----:B------:R-:W-:Y:S01]  /*21d0*/  BPT.TRAP 0x1 ;  /* 0x000000040000795c */ /* 0x000fe20000300000 */
.L_x_14794:
[----:B--2---:R-:W-:Y:S05]  /*21e0*/  @P1 BRA `(.L_x_14795) ;  /* 0x0000000000081947 */ /* 0x004fea0003800000 */
[----:B------:R-:W2:Y:S02]  /*21f0*/  SYNCS.PHASECHK.TRANS64.TRYWAIT P1, [UR6+0x32430], R2 ;  /* 0x03243002ff0075a7 */ /* 0x000ea40008020146 */
[----:B--2---:R-:W-:Y:S05]  /*2200*/  @!P1 BRA `(.L_x_14796) ;  /* 0x0000013400789947 */ /* 0x004fea0003800000 */
.L_x_14795:
[----:B------:R-:W-:Y:S01]  /*2210*/  R2UR UR4, R3 ;  /* 0x00000000030472ca */ /* 0x000fe200000e0000 */
[----:B------:R-:W-:Y:S01]  /*2220*/  WARPGROUP.ARRIVE ;  /* 0x00000000000079c5 */ /* 0x000fe20000000000 */
[----:B------:R-:W-:Y:S01]  /*2230*/  UMOV UR8, UR41 ;  /* 0x0000002900087c82 */ /* 0x000fe20008000000 */
[----:B------:R-:W-:Y:S01]  /*2240*/  UMOV UR9, 0x40000040 ;  /* 0x4000004000097882 */ /* 0x000fe20000000000 */
[----:B------:R-:W-:Y:S01]  /*2250*/  UMOV UR11, 0x40000040 ;  /* 0x40000040000b7882 */ /* 0x000fe20000000000 */
[----:B------:R-:W-:-:S08]  /*2260*/  UIADD3 UR5, UR41, 0x2, URZ ;  /* 0x0000000229057890 */ /* 0x000fd0000fffe03f */
        /* <DEDUP_REMOVED lines=40> */
[----:B------:R-:W3:Y:S02]  /*24f0*/  SYNCS.PHASECHK.TRANS64.TRYWAIT P1, [R3+URZ+0x32410], R0 ;  /* 0x03241000030075a7 */ /* 0x000ee4000802017f */
[----:B---3--:R-:W-:Y:S05]  /*2500*/  @!P1 BRA `(.L_x_14797) ;  /* 0x0000013000d09947 */ /* 0x008fea0003800000 */
.L_x_14944:
[----:B------:R-:W-:Y:S05]  /*2510*/  @!P0 BRA `(.L_x_14798) ;  /* 0x0000000000048947 */ /* 0x000fea0003800000 */
[----:B------:R-:W-:Y:S01]  /*2520*/  BPT.TRAP 0x1 ;  /* 0x000000040000795c */ /* 0x000fe20000300000 */
.L_x_14798:
[----:B------:R4:W0:Y:S01]  /*2530*/  SYNCS.PHASECHK.TRANS64.TRYWAIT P1, [UR6+0x32450], R2 ;  /* 0x03245002ff0075a7 */ /* 0x0008220008020146 */
[----:B------:R-:W-:Y:S05]  /*2540*/  @!P0 BRA `(.L_x_14799) ;  /* 0x0000000000048947 */ /* 0x000fea0003800000 */
[----:B------:R-:W-:Y:S01]  /*2550*/  BPT.TRAP 0x1 ;  /* 0x000000040000795c */ /* 0x000fe20000300000 */
.L_x_14799:
[----:B0-----:R-:W-:Y:S05]  /*2560*/  @P1 BRA `(.L_x_14800) ;  /* 0x0000000000081947 */ /* 0x001fea0003800000 */
[----:B------:R-:W0:Y:S02]  /*2570*/  SYNCS.PHASECHK.TRANS64.TRYWAIT P1, [UR6+0x32450], R2 ;  /* 0x03245002ff0075a7 */ /* 0x000e240008020146 */
[----:B0-----:R-:W-:Y:S05]  /*2580*/  @!P1 BRA `(.L_x_14801) ;  /* 0x0000013000c49947 */ /* 0x001fea0003800000 */
.L_x_14800:
[----:B------:R-:W-:Y:S01]  /*2590*/  R2UR UR4, R3 ;  /* 0x00000000030472ca */ /* 0x000fe200000e0000 */
[----:B------:R-:W-:Y:S01]  /*25a0*/  WARPGROUP.ARRIVE ;  /* 0x00000000000079c5 */ /* 0x000fe20000000000 */
[----:B------:R-:W-:Y:S01]  /*25b0*/  UMOV UR9, 0x40000040 ;  /* 0x4000004000097882 */ /* 0x000fe20000000000 */
[----:B------:R-:W-:Y:S01]  /*25c0*/  UMOV UR11, 0x40000040 ;  /* 0x40000040000b7882 */ /* 0x000fe20000000000 */
[----:B------:R-:W-:Y:S01]  /*25d0*/  IMAD.U32 R13, RZ, RZ, UR9 ;  /* 0x00000009ff0d7e24 */ /* 0x000fe2000f8e00ff */
[----:B------:R-:W-:Y:S01]  /*25e0*/  UMOV UR13, 0x40000040 ;  /* 0x40000040000d7882 */ /* 0x000fe20000000000 */
        /* <DEDUP_REMOVED lines=8> */
[----:B---3--:R-:W3:Y:S01]  /*2670*/  S2R R0, SR_TID.X ;  /* 0x0000000000007919 */ /* 0x008ee20000002100 */
[----:B------:R-:W-:Y:S01]  /*2680*/  UMOV UR23, 0x40000040 ;  /* 0x4000004000177882 */ /* 0x000fe20000000000 */
[----:B------:R-:W-:Y:S01]  /*2690*/  UMOV UR25, 0x40000040 ;  /* 0x4000004000197882 */ /* 0x000fe20000000000 */
[----:B------:R-:W-:Y:S01]  /*26a0*/  USHF.R.U32.HI UR4, URZ, 0x4, UR4 ;  /* 0x000000043f047899 */ /* 0x000fe20008011604 */
[----:B------:R-:W-:Y:S01]  /*26b0*/  UMOV UR27, 0x40000040 ;  /* 0x40000040001b7882 */ /* 0x000fe20000000000 */
[----:B------:R-:W-:-:S02]  /*26c0*/  UMOV UR29, 0x40000040 ;  /* 0x40000040001d7882 */ /* 0x000fc40000000000 */
[----:B------:R-:W-:Y:S02]  /*26d0*/  ULOP3.LUT UR7, UR4, 0x3fff, URZ, 0xc0, !UPT ;  /* 0x00003fff04077892 */ /* 0x000fe4000f8ec03f */
[----:B------:R-:W-:Y:S02]  /*26e0*/  ULOP3.LUT UR4, UR40, 0x10000, URZ, 0xfc, !UPT ;  /* 0x0001000028047892 */ /* 0x000fe4000f8efc3f */
[----:B------:R-:W-:Y:S02]  /*26f0*/  ULOP3.LUT UR60, UR7, 0x10000, URZ, 0xfc, !UPT ;  /* 0x00010000073c7892 */ /* 0x000fe4000f8efc3f */
[----:B------:R-:W-:Y:S02]  /*2700*/  UIADD3 UR52, UR4, 0x402, URZ ;  /* 0x0000040204347890 */ /* 0x000fe4000fffe03f */
[----:B------:R-:W-:Y:S01]  /*2710*/  UIMAD UR5, UR38, 0xc00, UR60 ;  /* 0x00000c00260578a4 */ /* 0x000fe2000f8e023c */
[----:B------:R-:W-:Y:S01]  /*2720*/  UMOV UR8, UR4 ;  /* 0x0000000400087c82 */ /* 0x000fe20008000000 */
[----:B------:R-:W-:Y:S01]  /*2730*/  UIADD3 UR16, UR4, 0x800, URZ ;  /* 0x0000080004107890 */ /* 0x000fe2000fffe03f */
[----:B------:R-:W-:Y:S01]  /*2740*/  IMAD.U32 R12, RZ, RZ, UR8 ;  /* 0x00000008ff0c7e24 */ /* 0x000fe2000f8e00ff */
[----:B------:R-:W-:-:S03]  /*2750*/  UIADD3 UR54, UR5, 0x302, URZ ;  /* 0x0000030205367890 */ /* 0x000fc6000fffe03f */
[----:B------:R-:W-:Y:S01]  /*2760*/  UMOV UR10, UR5 ;  /* 0x00000005000a7c82 */ /* 0x000fe20008000000 */
[----:B------:R-:W-:Y:S01]  /*2770*/  UIADD3 UR18, UR5, 0x600, URZ ;  /* 0x0000060005127890 */ /* 0x000fe2000fffe03f */
[----:B------:R-:W-:Y:S01]  /*2780*/  HGMMA.64x96x16.F32 R24, gdesc[UR8], R24, gsb0 ;  /* 0x01600000081879f0 */ /* 0x000fe20008000818 */
[----:B------:R-:W-:Y:S02]  /*2790*/  UIADD3 UR8, UR4, 0x2, URZ ;  /* 0x0000000204087890 */ /* 0x000fe4000fffe03f */
[----:B------:R-:W-:Y:S02]  /*27a0*/  UIADD3 UR9, UR5, 0x2, URZ ;  /* 0x0000000205097890 */ /* 0x000fe4000fffe03f */
[----:B------:R-:W-:Y:S01]  /*27b0*/  UIADD3 UR10, UR5, 0x304, URZ ;  /* 0x00000304050a7890 */ /* 0x000fe2000fffe03f */
[----:B------:R-:W-:Y:S02]  /*27c0*/  UMOV UR11, 0x40000040 ;  /* 0x40000040000b7882 */ /* 0x000fe40000000000 */
[----:B------:R-:W-:Y:S01]  /*27d0*/  UMOV UR12, UR8 ;  /* 0x00000008000c7c82 */ /* 0x000fe20008000000 */
[----:B------:R-:W-:Y:S01]  /*27e0*/  UIADD3 UR8, UR4, 0x4, URZ ;  /* 0x0000000404087890 */ /* 0x000fe2000fffe03f */
[----:B------:R-:W-:Y:S01]  /*27f0*/  IMAD.U32 R10, RZ, RZ, UR12 ;  /* 0x0000000cff0a7e24 */ /* 0x000fe2000f8e00ff */
[----:B------:R-:W-:Y:S01]  /*2800*/  UMOV UR14, UR9 ;  /* 0x00000009000e7c82 */ /* 0x000fe20008000000 */
[----:B------:R-:W-:Y:S01]  /*2810*/  UIADD3 UR9, UR5, 0x4, URZ ;  /* 0x0000000405097890 */ /* 0x000fe2000fffe03f */
[----:B---3--:R-:W-:Y:S01]  /*2820*/  SHF.R.U32.HI R0, RZ, 0x7, R0 ;  /* 0x00000007ff007819 */ /* 0x008fe20000011600 */
[----:B------:R-:W-:-:S02]  /*2830*/  UIADD3 UR20, UR4, 0x802, URZ ;  /* 0x0000080204147890 */ /* 0x000fc4000fffe03f */
[----:B------:R-:W-:Y:S01]  /*2840*/  UIADD3 UR22, UR5, 0x602, URZ ;  /* 0x0000060205167890 */ /* 0x000fe2000fffe03f */
[----:B------:R-:W-:Y:S01]  /*2850*/  IADD3 R0, -R0, 0xb, RZ ;  /* 0x0000000b00007810 */ /* 0x000fe20007ffe1ff */
[----:B------:R-:W-:Y:S02]  /*2860*/  UIADD3 UR24, UR4, 0x804, URZ ;  /* 0x0000080404187890 */ /* 0x000fe4000fffe03f */
[----:B------:R-:W-:Y:S02]  /*2870*/  UIADD3 UR26, UR5, 0x604, URZ ;  /* 0x00000604051a7890 */ /* 0x000fe4000fffe03f */
[----:B------:R-:W-:Y:S02]  /*2880*/  UIADD3 UR28, UR4, 0x806, URZ ;  /* 0x00000806041c7890 */ /* 0x000fe4000fffe03f */
[----:B------:R-:W-:Y:S01]  /*2890*/  UIADD3 UR30, UR5, 0x606, URZ ;  /* 0x00000606051e7890 */ /* 0x000fe2000fffe03f */
        /* <DEDUP_REMOVED lines=48> */
[----:B------:R-:W-:Y:S01]  /*2ba0*/  UMOV UR9, 0x40000040 ;  /* 0x4000004000097882 */ /* 0x000fe20000000000 */
[----:B0-2---:R-:W-:Y:S01]  /*2bb0*/  IMAD.U32 R5, RZ, RZ, UR13 ;  /* 0x0000000dff057e24 */ /* 0x005fe2000f8e00ff */
        /* <DEDUP_REMOVED lines=44> */
.L_x_14802:
[----:B-1--4-:R-:W1:Y:S01]  /*2e80*/  LDC R2, c[0x0][0x448] ;  /* 0x00011200ff027b82 */ /* 0x012e620000000800 */
[----:B------:R-:W-:Y:S01]  /*2e90*/  R2UR UR4, R206 ;  /* 0x00000000ce0472ca */ /* 0x000fe200000e0000 */
[----:B------:R-:W-:Y:S01]  /*2ea0*/  ULDC UR5, c[0x0][0xa80] ;  /* 0x0002a00000057ab9 */ /* 0x000fe20000000800 */
[----:B------:R-:W-:Y:S01]  /*2eb0*/  ULOP3.LUT UR7, UR7, 0x3000000, URZ, 0xfc, !UPT ;  /* 0x0300000007077892 */ /* 0x000fe2000f8efc3f */
[----:B------:R-:W-:-:S04]  /*2ec0*/  UMOV UR11, 0x40000040 ;  /* 0x40000040000b7882 */ /* 0x000fc80000000000 */
[----:B------:R-:W2:Y:S01]  /*2ed0*/  S2UR UR10, SR_CgaCtaId ;  /* 0x00000000000a79c3 */ /* 0x000ea20000008800 */
[----:B-1----:R-:W-:-:S05]  /*2ee0*/  ISETP.NE.AND P6, PT, R2, 0x1, PT ;  /* 0x000000010200780c */ /* 0x002fca0003fc5270 */
[----:B------:R-:W-:Y:S01]  /*2ef0*/  VIADD R2, R210, UR4 ;  /* 0x00000004d2027c36 */ /* 0x000fe20008000000 */
[----:B------:R-:W-:-:S04]  /*2f00*/  UIADD3 UR4, UR6, 0x32440, URZ ;  /* 0x0003244006047890 */ /* 0x000fc8000fffe03f */
[----:B--2---:R-:W-:-:S03]  /*2f10*/  UPRMT UR4, UR10, 0x654, UR4 ;  /* 0x000006540a047896 */ /* 0x004fc60008000004 */
[----:B------:R-:W1:Y:S08]  /*2f20*/  @P6 LDC R3, c[0x0][0x44c] ;  /* 0x00011300ff036b82 */ /* 0x000e700000000800 */
[----:B------:R-:W2:Y:S01]  /*2f30*/  @P6 LDC R74, c[0x0][0x450] ;  /* 0x00011400ff4a6b82 */ /* 0x000ea20000000800 */
[----:B------:R-:W-:Y:S01]  /*2f40*/  SYNCS.ARRIVE.TRANS64.RED.A1T0 RZ, [UR4], RZ ;  /* 0x000000ffffff79a7 */ /* 0x000fe20008100404 */
[----:B------:R-:W-:-:S04]  /*2f50*/  UIMAD UR4, UR38, 0xc00, UR7 ;  /* 0x00000c00260478a4 */ /* 0x000fc8000f8e0207 */
[----:B------:R-:W-:Y:S01]  /*2f60*/  UIADD3 UR14, UR4, 0x80, URZ ;  /* 0x00000080040e7890 */ /* 0x000fe2000fffe03f */
[----:B-1----:R-:W-:Y:S02]  /*2f70*/  @P6 IMAD.HI.U32 R3, R2, R3, RZ ;  /* 0x0000000302036227 */ /* 0x002fe400078e00ff */
[----:B------:R-:W-:-:S03]  /*2f80*/  UMOV UR10, UR4 ;  /* 0x00000004000a7c82 */ /* 0x000fc60008000000 */
[----:B--2---:R-:W-:Y:S01]  /*2f90*/  @P6 SHF.R.U32.HI R2, RZ, R74, R3 ;  /* 0x0000004aff026219 */ /* 0x004fe20000011603 */
[----:B------:R-:W-:-:S04]  /*2fa0*/  IMAD R74, R208, -0x60, R205 ;  /* 0xffffffa0d04a7824 */ /* 0x000fc800078e02cd */
[----:B------:R-:W1:Y:S01]  /*2fb0*/  SHFL.IDX PT, R75, R2, RZ, 0x1c1f ;  /* 0x001c1fff024b7589 */ /* 0x000e6200000e0000 */
[C-C-:B------:R-:W-:Y:S02]  /*2fc0*/  IADD3 R3, -R17.reuse, 0x61, R74.reuse ;  /* 0x0000006111037810 */ /* 0x140fe40007ffe14a */
[----:B------:R-:W-:Y:S01]  /*2fd0*/  IADD3 R73, -R17, 0x60, R74 ;  /* 0x0000006011497810 */ /* 0x000fe20007ffe14a */
[----:B------:R2:W3:Y:S02]  /*2fe0*/  SHFL.IDX PT, R76, R2, 0x1, 0x1c1f ;  /* 0x003c1f00024c7f89 */ /* 0x0004e400000e0000 */
[----:B------:R-:W-:-:S05]  /*2ff0*/  IMAD.IADD R74, R3, 0x1, -R204 ;  /* 0x00000001034a7824 */ /* 0x000fca00078e0acc */
[----:B-1----:R-:W-:Y:S01]  /*3000*/  VIADDMNMX R75, R75, R74, R73, PT ;  /* 0x0000004a4b4b7246 */ /* 0x002fe20003800149 */
[----:B------:R1:W-:Y:S03]  /*3010*/  BAR.SYNC.DEFER_BLOCKING R72, 0x100 ;  /* 0x000400480000751d */ /* 0x0003e60000010000 */
[C---:B------:R-:W-:Y:S02]  /*3020*/  ISETP.GT.AND P3, PT, R75.reuse, RZ, PT ;  /* 0x000000ff4b00720c */ /* 0x040fe40003f64270 */
[C---:B------:R-:W-:Y:S02]  /*3030*/  ISETP.GT.AND P4, PT, R75.reuse, 0x1, PT ;  /* 0x000000014b00780c */ /* 0x040fe40003f84270 */
[----:B------:R-:W-:Y:S02]  /*3040*/  ISETP.GT.AND P5, PT, R75, 0x8, PT ;  /* 0x000000084b00780c */ /* 0x000fe40003fa4270 */
[----:B------:R-:W-:-:S02]  /*3050*/  FSEL R24, R24, -INF , P3 ;  /* 0xff80000018187808 */ /* 0x000fc40001800000 */
[----:B------:R-:W-:Y:S02]  /*3060*/  FSEL R25, R25, -INF , P4 ;  /* 0xff80000019197808 */ /* 0x000fe40002000000 */
[C---:B------:R-:W-:Y:S02]  /*3070*/  ISETP.GT.AND P1, PT, R75.reuse, 0x9, PT ;  /* 0x000000094b00780c */ /* 0x040fe40003f24270 */
[----:B------:R-:W-:Y:S02]  /*3080*/  FSEL R28, R28, -INF , P5 ;  /* 0xff8000001c1c7808 */ /* 0x000fe40002800000 */
[----:B------:R-:W-:Y:S02]  /*3090*/  FMNMX.FTZ R3, R24, R25, !PT ;  /* 0x0000001918037209 */ /* 0x000fe40007810000 */
[----:B------:R-:W-:Y:S02]  /*30a0*/  ISETP.GT.AND P2, PT, R75, 0x10, PT ;  /* 0x000000104b00780c */ /* 0x000fe40003f44270 */
[----:B------:R-:W-:-:S02]  /*30b0*/  FSEL R29, R29, -INF , P1 ;  /* 0xff8000001d1d7808 */ /* 0x000fc40000800000 */
[----:B--2---:R-:W-:Y:S02]  /*30c0*/  FMNMX.FTZ R2, R28, R3, !PT ;  /* 0x000000031c027209 */ /* 0x004fe40007810000 */
[----:B------:R-:W-:Y:S02]  /*30d0*/  ISETP.GT.AND P3, PT, R75, 0x11, PT ;  /* 0x000000114b00780c */ /* 0x000fe40003f64270 */
        /* <DEDUP_REMOVED lines=23> */
[C---:B------:R-:W-:Y:S02]  /*3250*/  ISETP.GT.AND P1, PT, R75.reuse, 0x31, PT ;  /* 0x000000314b00780c */ /* 0x040fe40003f24270 */
[C---:B------:R-:W-:Y:S02]  /*3260*/  ISETP.GT.AND P2, PT, R75.reuse, 0x38, PT ;  /* 0x000000384b00780c */ /* 0x040fe40003f44270 */
[----:B------:R-:W-:Y:S02]  /*3270*/  ISETP.GT.AND P3, PT, R75, 0x39, PT ;  /* 0x000000394b00780c */ /* 0x000fe40003f64270 */
[----:B------:R-:W-:Y:S02]  /*3280*/  FSEL R48, R48, -INF , P5 ;  /* 0xff80000030307808 */ /* 0x000fe40002800000 */
[----:B------:R-:W-:-:S02]  /*3290*/  FMNMX.FTZ R3, R45, R2, !PT ;  /* 0x000000022d037209 */ /* 0x000fc40007810000 */
[----:B------:R-:W-:Y:S02]  /*32a0*/  ISETP.GT.AND P4, PT, R75, 0x40, PT ;  /* 0x000000404b00780c */ /* 0x000fe40003f84270 */
[----:B------:R-:W-:Y:S02]  /*32b0*/  FSEL R49, R49, -INF , P1 ;  /* 0xff80000031317808 */ /* 0x000fe40000800000 */
[----:B------:R-:W-:Y:S02]  /*32c0*/  FSEL R52, R52, -INF , P2 ;  /* 0xff80000034347808 */ /* 0x000fe40001000000 */
[----:B------:R-:W-:Y:S02]  /*32d0*/  FSEL R53, R53, -INF , P3 ;  /* 0xff80000035357808 */ /* 0x000fe40001800000 */
[----:B------:R-:W-:Y:S02]  /*32e0*/  FMNMX.FTZ R2, R48, R3, !PT ;  /* 0x0000000330027209 */ /* 0x000fe40007810000 */
[----:B------:R-:W-:-:S02]  /*32f0*/  ISETP.GT.AND P2, PT, R75, 0x49, PT ;  /* 0x000000494b00780c */ /* 0x000fc40003f44270 */
[C---:B------:R-:W-:Y:S02]  /*3300*/  ISETP.GT.AND P3, PT, R75.reuse, 0x50, PT ;  /* 0x000000504b00780c */ /* 0x040fe40003f64270 */
[----:B---3--:R-:W-:Y:S02]  /*3310*/  VIADDMNMX R73, R76, R74, R73, PT ;  /* 0x0000004a4c497246 */ /* 0x008fe40003800149 */
[----:B------:R-:W-:Y:S02]  /*3320*/  ISETP.GT.AND P5, PT, R75, 0x41, PT ;  /* 0x000000414b00780c */ /* 0x000fe40003fa4270 */
[----:B------:R-:W-:Y:S02]  /*3330*/  FSEL R56, R56, -INF , P4 ;  /* 0xff80000038387808 */ /* 0x000fe40002000000 */
[----:B------:R-:W-:Y:S02]  /*3340*/  FMNMX.FTZ R3, R49, R2, !PT ;  /* 0x0000000231037209 */ /* 0x000fe40007810000 */
[----:B------:R-:W-:-:S02]  /*3350*/  ISETP.GT.AND P4, PT, R75, 0x51, PT ;  /* 0x000000514b00780c */ /* 0x000fc40003f84270 */
[----:B------:R-:W-:Y:S02]  /*3360*/  FSEL R61, R61, -INF , P2 ;  /* 0xff8000003d3d7808 */ /* 0x000fe40001000000 */
[----:B------:R-:W-:Y:S02]  /*3370*/  FSEL R64, R64, -INF , P3 ;  /* 0xff80000040407808 */ /* 0x000fe40001800000 */
[C---:B------:R-:W-:Y:S02]  /*3380*/  ISETP.GT.AND P2, PT, R73.reuse, RZ, PT ;  /* 0x000000ff4900720c */ /* 0x040fe40003f44270 */
[----:B------:R-:W-:Y:S02]  /*3390*/  ISETP.GT.AND P3, PT, R73, 0x1, PT ;  /* 0x000000014900780c */ /* 0x000fe40003f64270 */
[----:B------:R-:W-:Y:S02]  /*33a0*/  FSEL R57, R57, -INF , P5 ;  /* 0xff80000039397808 */ /* 0x000fe40002800000 */
[----:B------:R-:W-:-:S02]  /*33b0*/  FMNMX.FTZ R2, R52, R3, !PT ;  /* 0x0000000334027209 */ /* 0x000fc40007810000 */
[----:B------:R-:W-:Y:S02]  /*33c0*/  ISETP.GT.AND P5, PT, R75, 0x58, PT ;  /* 0x000000584b00780c */ /* 0x000fe40003fa4270 */
[----:B------:R-:W-:Y:S02]  /*33d0*/  FSEL R65, R65, -INF , P4 ;  /* 0xff80000041417808 */ /* 0x000fe40002000000 */
[----:B------:R-:W-:Y:S02]  /*33e0*/  ISETP.GT.AND P4, PT, R73, 0x8, PT ;  /* 0x000000084900780c */ /* 0x000fe40003f84270 */
[----:B------:R-:W-:Y:S02]  /*33f0*/  FSEL R26, R26, -INF , P2 ;  /* 0xff8000001a1a7808 */ /* 0x000fe40001000000 */
[----:B------:R-:W-:Y:S02]  /*3400*/  FSEL R74, R27, -INF , P3 ;  /* 0xff8000001b4a7808 */ /* 0x000fe40001800000 */
[----:B------:R-:W-:-:S02]  /*3410*/  FMNMX.FTZ R27, R53, R2, !PT ;  /* 0x00000002351b7209 */ /* 0x000fc40007810000 */
[----:B------:R-:W-:Y:S02]  /*3420*/  FSEL R68, R68, -INF , P5 ;  /* 0xff80000044447808 */ /* 0x000fe40002800000 */
[----:B------:R-:W-:Y:S02]  /*3430*/  ISETP.GT.AND P5, PT, R73, 0x9, PT ;  /* 0x000000094900780c */ /* 0x000fe40003fa4270 */
[----:B------:R-:W-:Y:S02]  /*3440*/  FSEL R30, R30, -INF , P4 ;  /* 0xff8000001e1e7808 */ /* 0x000fe40002000000 */
[----:B------:R-:W-:Y:S02]  /*3450*/  FMNMX.FTZ R3, R26, R74, !PT ;  /* 0x0000004a1a037209 */ /* 0x000fe40007810000 */
[----:B------:R-:W-:Y:S02]  /*3460*/  ISETP.GT.AND P1, PT, R75, 0x48, PT ;  /* 0x000000484b00780c */ /* 0x000fe40003f24270 */
        /* <DEDUP_REMOVED lines=15> */
[----:B------:R-:W-:Y:S02]  /*3560*/  FSEL R82, R38, -INF , P4 ;  /* 0xff80000026527808 */ /* 0x000fe40002000000 */
[----:B------:R-:W-:Y:S02]  /*3570*/  FMNMX.FTZ R3, R80, R3, !PT ;  /* 0x0000000350037209 */ /* 0x000fe40007810000 */
[----:B------:R-:W-:Y:S02]  /*3580*/  FMNMX.FTZ R2, R64, R27, !PT ;  /* 0x0000001b40027209 */ /* 0x000fe40007810000 */
[----:B------:R-:W-:-:S02]  /*3590*/  ISETP.GT.AND P3, PT, R73, 0x20, PT ;  /* 0x000000204900780c */ /* 0x000fc40003f64270 */
[----:B------:R-:W-:Y:S02]  /*35a0*/  FSEL R38, R39, -INF , P2 ;  /* 0xff80000027267808 */ /* 0x000fe40001000000 */
[----:B------:R-:W-:Y:S02]  /*35b0*/  FMNMX.FTZ R3, R82, R3, !PT ;  /* 0x0000000352037209 */ /* 0x000fe40007810000 */
[----:B------:R-:W-:Y:S02]  /*35c0*/  ISETP.GT.AND P1, PT, R75, 0x59, PT ;  /* 0x000000594b00780c */ /* 0x000fe40003f24270 */
        /* <DEDUP_REMOVED lines=9> */
[----:B------:R-:W-:Y:S02]  /*3660*/  FMNMX.FTZ R27, R69, R2, !PT ;  /* 0x00000002451b7209 */ /* 0x000fe40007810000 */
[C---:B------:R-:W-:Y:S02]  /*3670*/  ISETP.GT.AND P2, PT, R73.reuse, 0x29, PT ;  /* 0x000000294900780c */ /* 0x040fe40003f44270 */
[----:B------:R-:W-:Y:S01]  /*3680*/  FSEL R2, R46, -INF , P1 ;  /* 0xff8000002e027808 */ /* 0x000fe20000800000 */
[----:B------:R-:W2:Y:S01]  /*3690*/  SHFL.BFLY PT, R84, R27, 0x2, 0x1f ;  /* 0x0c401f001b547f89 */ /* 0x000ea200000e0000 */
        /* <DEDUP_REMOVED lines=19> */
[----:B--2---:R-:W-:Y:S02]  /*37d0*/  FMNMX.FTZ R84, R27, R84, !PT ;  /* 0x000000541b547209 */ /* 0x004fe40007810000 */
[----:B------:R-:W-:-:S02]  /*37e0*/  ISETP.GT.AND P1, PT, R73, 0x48, PT ;  /* 0x000000484900780c */ /* 0x000fc40003f24270 */
[----:B------:R-:W-:Y:S01]  /*37f0*/  FSEL R162, R59, -INF , P2 ;  /* 0xff8000003ba27808 */ /* 0x000fe20001000000 */
[----:B------:R-:W2:Y:S01]  /*3800*/  SHFL.BFLY PT, R207, R84, 0x1, 0x1f ;  /* 0x0c201f0054cf7f89 */ /* 0x000ea200000e0000 */
        /* <DEDUP_REMOVED lines=16> */
[----:B------:R-:W-:-:S02]  /*3910*/  FSEL R176, R71, -INF , P2 ;  /* 0xff80000047b07808 */ /* 0x000fc40001000000 */
[----:B------:R-:W-:Y:S02]  /*3920*/  FMNMX.FTZ R27, R174, R27, !PT ;  /* 0x0000001bae1b7209 */ /* 0x000fe40007810000 */
[----:B--2---:R-:W-:Y:S02]  /*3930*/  FMNMX.FTZ R207, R84, R207, !PT ;  /* 0x000000cf54cf7209 */ /* 0x004fe40007810000 */
[----:B------:R-:W-:Y:S02]  /*3940*/  FMNMX.FTZ R27, R176, R27, !PT ;  /* 0x0000001bb01b7209 */ /* 0x000fe40007810000 */
[C---:B------:R-:W-:Y:S01]  /*3950*/  FSETP.NEU.FTZ.AND P1, PT, R207.reuse, -INF , PT ;  /* 0xff800000cf00780b */ /* 0x040fe20003f3d000 */
[----:B------:R-:W-:Y:S02]  /*3960*/  FMUL.FTZ R31, R207, UR5 ;  /* 0x00000005cf1f7c20 */ /* 0x000fe40008410000 */
[----:B------:R-:W2:Y:S03]  /*3970*/  SHFL.BFLY PT, R46, R27, 0x2, 0x1f ;  /* 0x0c401f001b2e7f89 */ /* 0x000ea600000e0000 */
        /* <DEDUP_REMOVED lines=17> */
[----:B--2---:R-:W-:Y:S01]  /*3a90*/  FMNMX.FTZ R46, R27, R46, !PT ;  /* 0x0000002e1b2e7209 */ /* 0x004fe20007810000 */
[--C-:B------:R-:W-:Y:S01]  /*3aa0*/  FFMA.FTZ R181, R52, UR5, -R31.reuse ;  /* 0x0000000534b57c23 */ /* 0x100fe2000801081f */
[--C-:B------:R-:W-:Y:S01]  /*3ab0*/  FFMA.FTZ R182, R53, UR5, -R31.reuse ;  /* 0x0000000535b67c23 */ /* 0x100fe2000801081f */
[--C-:B------:R-:W-:Y:S01]  /*3ac0*/  FFMA.FTZ R177, R56, UR5, -R31.reuse ;  /* 0x0000000538b17c23 */ /* 0x100fe2000801081f */
[--C-:B------:R-:W-:Y:S01]  /*3ad0*/  FFMA.FTZ R178, R57, UR5, -R31.reuse ;  /* 0x0000000539b27c23 */ /* 0x100fe2000801081f */
[----:B------:R-:W2:Y:S01]  /*3ae0*/  SHFL.BFLY PT, R25, R46, 0x1, 0x1f ;  /* 0x0c201f002e197f89 */ /* 0x000ea200000e0000 */
[----:B------:R-:W-:Y:S01]  /*3af0*/  MUFU.EX2 R28, R28 ;  /* 0x0000001c001c7308 */ /* 0x000fe20000000800 */
[--C-:B------:R-:W-:Y:S01]  /*3b00*/  FFMA.FTZ R179, R60, UR5, -R31.reuse ;  /* 0x000000053cb37c23 */ /* 0x100fe2000801081f */
[--C-:B------:R-:W-:Y:S01]  /*3b10*/  FFMA.FTZ R180, R61, UR5, -R31.reuse ;  /* 0x000000053db47c23 */ /* 0x100fe2000801081f */
[--C-:B------:R-:W-:Y:S01]  /*3b20*/  FFMA.FTZ R168, R64, UR5, -R31.reuse ;  /* 0x0000000540a87c23 */ /* 0x100fe2000801081f */
[--C-:B------:R-:W-:Y:S01]  /*3b30*/  FFMA.FTZ R169, R65, UR5, -R31.reuse ;  /* 0x0000000541a97c23 */ /* 0x100fe2000801081f */
[--C-:B------:R-:W-:Y:S01]  /*3b40*/  FFMA.FTZ R170, R68, UR5, -R31.reuse ;  /* 0x0000000544aa7c23 */ /* 0x100fe2000801081f */
[----:B------:R-:W-:-:S02]  /*3b50*/  FFMA.FTZ R171, R69, UR5, -R31 ;  /* 0x0000000545ab7c23 */ /* 0x000fc4000801081f */
[----:B------:R-:W4:Y:S01]  /*3b60*/  MUFU.EX2 R29, R29 ;  /* 0x0000001d001d7308 */ /* 0x000f220000000800 */
[----:B---3--:R-:W-:-:S07]  /*3b70*/  F2FP.F16.F32.PACK_AB R200, R35, R24 ;  /* 0x0000001823c8723e */ /* 0x008fce00000000ff */
[----:B------:R-:W3:Y:S01]  /*3b80*/  MUFU.EX2 R32, R32 ;  /* 0x0000002000207308 */ /* 0x000ee20000000800 */
[----:B--2---:R-:W-:-:S07]  /*3b90*/  FMNMX.FTZ R160, R46, R25, !PT ;  /* 0x000000192ea07209 */ /* 0x004fce0007810000 */
[----:B------:R-:W2:Y:S01]  /*3ba0*/  MUFU.EX2 R33, R33 ;  /* 0x0000002100217308 */ /* 0x000ea20000000800 */
        /* <DEDUP_REMOVED lines=17> */
[----:B---3--:R-:W-:Y:S01]  /*3cc0*/  FADD.FTZ R46, R32, R27 ;  /* 0x0000001b202e7221 */ /* 0x008fe20000010000 */
[--C-:B------:R-:W-:Y:S01]  /*3cd0*/  FFMA.FTZ R42, R42, UR5, -R175.reuse ;  /* 0x000000052a2a7c23 */ /* 0x100fe200080108af */
[--C-:B------:R-:W-:Y:S01]  /*3ce0*/  FFMA.FTZ R78, R78, UR5, -R175.reuse ;  /* 0x000000054e4e7c23 */ /* 0x100fe200080108af */
[C---:B--2---:R-:W-:Y:S01]  /*3cf0*/  F2FP.F16.F32.PACK_AB R152, R33.reuse, R32 ;  /* 0x000000202198723e */ /* 0x044fe200000000ff */
[----:B------:R-:W2:Y:S01]  /*3d00*/  MUFU.EX2 R26, R26 ;  /* 0x0000001a001a7308 */ /* 0x000ea20000000800 */
[----:B------:R-:W-:Y:S01]  /*3d10*/  FADD.FTZ R27, R33, R46 ;  /* 0x0000002e211b7221 */ /* 0x000fe20000010000 */
[--C-:B------:R-:W-:Y:S01]  /*3d20*/  FFMA.FTZ R2, R2, UR5, -R175.reuse ;  /* 0x0000000502027c23 */ /* 0x100fe200080108af */
[--C-:B------:R-:W-:Y:S01]  /*3d30*/  FFMA.FTZ R166, R166, UR5, -R175.reuse ;  /* 0x00000005a6a67c23 */ /* 0x100fe200080108af */
[----:B------:R-:W-:Y:S01]  /*3d40*/  FFMA.FTZ R172, R172, UR5, -R175 ;  /* 0x00000005acac7c23 */ /* 0x000fe200080108af */
[----:B----4-:R-:W-:Y:S01]  /*3d50*/  FADD.FTZ R28, R36, R27 ;  /* 0x0000001b241c7221 */ /* 0x010fe20000010000 */
[--C-:B------:R-:W-:Y:S01]  /*3d60*/  FFMA.FTZ R173, R173, UR5, -R175.reuse ;  /* 0x00000005adad7c23 */ /* 0x100fe200080108af */
[----:B------:R-:W-:Y:S01]  /*3d70*/  FFMA.FTZ R174, R174, UR5, -R175 ;  /* 0x00000005aeae7c23 */ /* 0x000fe200080108af */
[----:B------:R-:W-:Y:S08]  /*3d80*/  MUFU.EX2 R30, R30 ;  /* 0x0000001e001e7308 */ /* 0x000ff00000000800 */
[----:B------:R-:W-:Y:S01]  /*3d90*/  MUFU.EX2 R203, R76 ;  /* 0x0000004c00cb7308 */ /* 0x000fe20000000800 */
[----:B--2---:R-:W-:Y:S01]  /*3da0*/  FADD.FTZ R25, R26, R201 ;  /* 0x000000c91a197221 */ /* 0x004fe20000010000 */
[----:B------:R-:W-:-:S06]  /*3db0*/  F2FP.F16.F32.PACK_AB R201, R201, R26 ;  /* 0x0000001ac9c9723e */ /* 0x000fcc00000000ff */
[----:B------:R-:W-:Y:S08]  /*3dc0*/  MUFU.EX2 R34, R34 ;  /* 0x0000002200227308 */ /* 0x000ff00000000800 */
[----:B------:R-:W2:Y:S08]  /*3dd0*/  MUFU.EX2 R37, R37 ;  /* 0x0000002500257308 */ /* 0x000eb00000000800 */
[----:B------:R-:W-:Y:S08]  /*3de0*/  MUFU.EX2 R153, R80 ;  /* 0x0000005000997308 */ /* 0x000ff00000000800 */
[----:B------:R-:W3:Y:S01]  /*3df0*/  MUFU.EX2 R40, R40 ;  /* 0x0000002800287308 */ /* 0x000ee20000000800 */
[C---:B--2---:R-:W-:Y:S01]  /*3e00*/  FADD.FTZ R27, R37.reuse, R28 ;  /* 0x0000001c251b7221 */ /* 0x044fe20000010000 */
[----:B------:R-:W-:-:S06]  /*3e10*/  F2FP.F16.F32.PACK_AB R154, R37, R36 ;  /* 0x00000024259a723e */ /* 0x000fcc00000000ff */
[----:B------:R-:W2:Y:S08]  /*3e20*/  MUFU.EX2 R82, R82 ;  /* 0x0000005200527308 */ /* 0x000eb00000000800 */
[----:B------:R4:W-:Y:S01]  /*3e30*/  MUFU.EX2 R155, R38 ;  /* 0x00000026009b7308 */ /* 0x0009e20000000800 */
[----:B---3--:R-:W-:-:S07]  /*3e40*/  FADD.FTZ R26, R40, R27 ;  /* 0x0000001b281a7221 */ /* 0x008fce0000010000 */
[----:B------:R-:W3:Y:S01]  /*3e50*/  MUFU.EX2 R41, R41 ;  /* 0x0000002900297308 */ /* 0x000ee20000000800 */
[----:B----4-:R-:W-:-:S04]  /*3e60*/  FADD.FTZ R38, R30, R25 ;  /* 0x000000191e267221 */ /* 0x010fc80000010000 */
[C---:B------:R-:W-:Y:S01]  /*3e70*/  FADD.FTZ R25, R203.reuse, R38 ;  /* 0x00000026cb197221 */ /* 0x040fe20000010000 */
[----:B------:R-:W-:Y:S02]  /*3e80*/  F2FP.F16.F32.PACK_AB R203, R203, R30 ;  /* 0x0000001ecbcb723e */ /* 0x000fe400000000ff */
[----:B------:R-:W4:Y:S01]  /*3e90*/  MUFU.EX2 R44, R44 ;  /* 0x0000002c002c7308 */ /* 0x000f220000000800 */
[----:B------:R-:W-:-:S04]  /*3ea0*/  FADD.FTZ R24, R34, R25 ;  /* 0x0000001922187221 */ /* 0x000fc80000010000 */
[C---:B------:R-:W-:Y:S01]  /*3eb0*/  FADD.FTZ R25, R153.reuse, R24 ;  /* 0x0000001899197221 */ /* 0x040fe20000010000 */
[----:B------:R-:W-:Y:S02]  /*3ec0*/  F2FP.F16.F32.PACK_AB R153, R153, R34 ;  /* 0x000000229999723e */ /* 0x000fe400000000ff */
[----:B------:R-:W5:Y:S01]  /*3ed0*/  MUFU.EX2 R42, R42 ;  /* 0x0000002a002a7308 */ /* 0x000f620000000800 */
[----:B--2---:R-:W-:Y:S01]  /*3ee0*/  FADD.FTZ R24, R82, R25 ;  /* 0x0000001952187221 */ /* 0x004fe20000010000 */
[C---:B---3--:R-:W-:Y:S01]  /*3ef0*/  FADD.FTZ R27, R41.reuse, R26 ;  /* 0x0000001a291b7221 */ /* 0x048fe20000010000 */
[----:B------:R-:W-:Y:S02]  /*3f00*/  F2FP.F16.F32.PACK_AB R156, R41, R40 ;  /* 0x00000028299c723e */ /* 0x000fe400000000ff */
[C---:B------:R-:W-:Y:S01]  /*3f10*/  FADD.FTZ R25, R155.reuse, R24 ;  /* 0x000000189b197221 */ /* 0x040fe20000010000 */
[----:B------:R-:W-:Y:S02]  /*3f20*/  F2FP.F16.F32.PACK_AB R155, R155, R82 ;  /* 0x000000529b9b723e */ /* 0x000fe400000000ff */
[----:B------:R-:W2:Y:S01]  /*3f30*/  MUFU.EX2 R157, R78 ;  /* 0x0000004e009d7308 */ /* 0x000ea20000000800 */
[----:B----4-:R-:W-:-:S07]  /*3f40*/  FADD.FTZ R24, R44, R27 ;  /* 0x0000001b2c187221 */ /* 0x010fce0000010000 */
[----:B------:R-:W3:Y:S01]  /*3f50*/  MUFU.EX2 R45, R45 ;  /* 0x0000002d002d7308 */ /* 0x000ee20000000800 */
[----:B-----5:R-:W-:-:S07]  /*3f60*/  FADD.FTZ R186, R42, R25 ;  /* 0x000000192aba7221 */ /* 0x020fce0000010000 */
[----:B------:R-:W-:Y:S01]  /*3f70*/  MUFU.EX2 R183, R183 ;  /* 0x000000b700b77308 */ /* 0x000fe20000000800 */
[C---:B--2---:R-:W-:Y:S01]  /*3f80*/  FADD.FTZ R186, R157.reuse, R186 ;  /* 0x000000ba9dba7221 */ /* 0x044fe20000010000 */
[----:B------:R-:W-:-:S06]  /*3f90*/  F2FP.F16.F32.PACK_AB R157, R157, R42 ;  /* 0x0000002a9d9d723e */ /* 0x000fcc00000000ff */
[----:B------:R-:W-:Y:S01]  /*3fa0*/  MUFU.EX2 R181, R181 ;  /* 0x000000b500b57308 */ /* 0x000fe20000000800 */
[C---:B---3--:R-:W-:Y:S01]  /*3fb0*/  FADD.FTZ R185, R45.reuse, R24 ;  /* 0x000000182db97221 */ /* 0x048fe20000010000 */
[----:B------:R-:W-:Y:S02]  /*3fc0*/  F2FP.F16.F32.PACK_AB R158, R45, R44 ;  /* 0x0000002c2d9e723e */ /* 0x000fe400000000ff */
[----:B-1----:R-:W-:-:S04]  /*3fd0*/  WARPGROUP.ARRIVE ;  /* 0x00000000000079c5 */ /* 0x002fc80000000000 */
[----:B------:R-:W1:Y:S02]  /*3fe0*/  MUFU.EX2 R182, R182 ;  /* 0x000000b600b67308 */ /* 0x000e640000000800 */
[----:B------:R-:W-:Y:S01]  /*3ff0*/  HGMMA.64x256x16.F32 R24, R200, gdesc[UR8].tnspB, RZ, !UPT, gsb0 ;  /* 0x43e00008c8187df0 */ /* 0x000fe2000c0008ff */
[----:B------:R-:W-:Y:S01]  /*4000*/  UMOV UR10, UR14 ;  /* 0x0000000e000a7c82 */ /* 0x000fe20008000000 */
[----:B------:R-:W-:-:S04]  /*4010*/  UMOV UR11, 0x40000040 ;  /* 0x40000040000b7882 */ /* 0x000fc80000000000 */
        /* <DEDUP_REMOVED lines=14> */
[--C-:B------:R-:W-:Y:S01]  /*4100*/  FFMA.FTZ R152, R159, UR5, -R175.reuse ;  /* 0x000000059f987c23 */ /* 0x100fe200080108af */
[----:B------:R-:W-:Y:S01]  /*4110*/  FFMA.FTZ R153, R161, UR5, -R175 ;  /* 0x00000005a1997c23 */ /* 0x000fe200080108af */
[----:B------:R-:W2:Y:S01]  /*4120*/  MUFU.EX2 R159, R2 ;  /* 0x00000002009f7308 */ /* 0x000ea20000000800 */
[----:B-1----:R-:W-:-:S07]  /*4130*/  F2FP.F16.F32.PACK_AB R154, R182, R181 ;  /* 0x000000b5b69a723e */ /* 0x002fce00000000ff */
[----:B------:R-:W1:Y:S08]  /*4140*/  MUFU.EX2 R2, R152 ;  /* 0x0000009800027308 */ /* 0x000e700000000800 */
[----:B------:R-:W3:Y:S01]  /*4150*/  MUFU.EX2 R152, R184 ;  /* 0x000000b800987308 */ /* 0x000ee20000000800 */
[----:B--2---:R-:W-:-:S07]  /*4160*/  FADD.FTZ R186, R159, R186 ;  /* 0x000000ba9fba7221 */ /* 0x004fce0000010000 */
[----:B------:R-:W2:Y:S01]  /*4170*/  MUFU.EX2 R153, R153 ;  /* 0x0000009900997308 */ /* 0x000ea20000000800 */
[C---:B-1----:R-:W-:Y:S01]  /*4180*/  F2FP.F16.F32.PACK_AB R159, R2.reuse, R159 ;  /* 0x0000009f029f723e */ /* 0x042fe200000000ff */
[----:B------:R-:W-:-:S03]  /*4190*/  FADD.FTZ R186, R2, R186 ;  /* 0x000000ba02ba7221 */ /* 0x000fc60000010000 */
[----:B------:R-:W-:Y:S01]  /*41a0*/  WARPGROUP.ARRIVE ;  /* 0x00000000000079c5 */ /* 0x000fe20000000000 */
[----:B---3--:R-:W-:Y:S01]  /*41b0*/  FADD.FTZ R185, R152, R185 ;  /* 0x000000b998b97221 */ /* 0x008fe20000010000 */
[----:B------:R-:W-:-:S04]  /*41c0*/  F2FP.F16.F32.PACK_AB R152, R183, R152 ;  /* 0x00000098b798723e */ /* 0x000fc800000000ff */
[----:B------:R-:W-:Y:S01]  /*41d0*/  HGMMA.64x256x16.F32 R24, R156, gdesc[UR8].tnspB, R24, gsb0 ;  /* 0x43e000089c187df0 */ /* 0x000fe20008000818 */
[----:B------:R-:W-:Y:S01]  /*41e0*/  UIADD3 UR10, UR4, 0x180, URZ ;  /* 0x00000180040a7890 */ /* 0x000fe2000fffe03f */
[----:B------:R-:W-:Y:S01]  /*41f0*/  FADD.FTZ R2, R183, R185 ;  /* 0x000000b9b7027221 */ /* 0x000fe20000010000 */
[----:B------:R-:W-:Y:S01]  /*4200*/  UMOV UR11, 0x40000040 ;  /* 0x40000040000b7882 */ /* 0x000fe20000000000 */
[----:B--2---:R-:W-:Y:S02]  /*4210*/  FADD.FTZ R186, R153, R186 ;  /* 0x000000ba99ba7221 */ /* 0x004fe40000010000 */
[----:B------:R-:W-:Y:S02]  /*4220*/  FADD.FTZ R181, R181, R2 ;  /* 0x00000002b5b57221 */ /* 0x000fe40000010000 */
[----:B------:R-:W-:Y:S02]  /*4230*/  MUFU.EX2 R2, R166 ;  /* 0x000000a600027308 */ /* 0x000fe40000000800 */
[----:B------:R-:W-:Y:S01]  /*4240*/  FADD.FTZ R181, R182, R181 ;  /* 0x000000b5b6b57221 */ /* 0x000fe20000010000 */
[----:B------:R-:W-:-:S02]  /*4250*/  WARPGROUP.DEPBAR.LE gsb0, 0x0 ;  /* 0x00008000000079c5 */ /* 0x000fc40000010000 */
[--C-:B------:R-:W-:Y:S01]  /*4260*/  FFMA.FTZ R156, R163, UR5, -R175.reuse ;  /* 0x00000005a39c7c23 */ /* 0x100fe200080108af */
[--C-:B------:R-:W-:Y:S01]  /*4270*/  FFMA.FTZ R157, R165, UR5, -R175.reuse ;  /* 0x00000005a59d7c23 */ /* 0x100fe200080108af */
[--C-:B------:R-:W-:Y:S01]  /*4280*/  FFMA.FTZ R158, R167, UR5, -R175.reuse ;  /* 0x00000005a79e7c23 */ /* 0x100fe200080108af */
[----:B------:R-:W-:-:S03]  /*4290*/  FFMA.FTZ R159, R164, UR5, -R175 ;  /* 0x00000005a49f7c23 */ /* 0x000fc600080108af */
[----:B------:R-:W1:Y:S08]  /*42a0*/  MUFU.EX2 R156, R156 ;  /* 0x0000009c009c7308 */ /* 0x000e700000000800 */
[----:B------:R-:W2:Y:S08]  /*42b0*/  MUFU.EX2 R157, R157 ;  /* 0x0000009d009d7308 */ /* 0x000eb00000000800 */
[----:B------:R-:W3:Y:S01]  /*42c0*/  MUFU.EX2 R158, R158 ;  /* 0x0000009e009e7308 */ /* 0x000ee20000000800 */
[C---:B-1----:R-:W-:Y:S01]  /*42d0*/  F2FP.F16.F32.PACK_AB R153, R156.reuse, R153 ;  /* 0x000000999c99723e */ /* 0x042fe200000000ff */
[----:B------:R-:W-:-:S06]  /*42e0*/  FADD.FTZ R186, R156, R186 ;  /* 0x000000ba9cba7221 */ /* 0x000fcc0000010000 */
[----:B------:R-:W1:Y:S01]  /*42f0*/  MUFU.EX2 R159, R159 ;  /* 0x0000009f009f7308 */ /* 0x000e620000000800 */
[----:B--2---:R-:W-:Y:S01]  /*4300*/  FADD.FTZ R186, R157, R186 ;  /* 0x000000ba9dba7221 */ /* 0x004fe20000010000 */
[----:B---3--:R-:W-:-:S03]  /*4310*/  F2FP.F16.F32.PACK_AB R155, R158, R157 ;  /* 0x0000009d9e9b723e */ /* 0x008fc600000000ff */
[----:B------:R-:W-:Y:S01]  /*4320*/  FADD.FTZ R156, R158, R186 ;  /* 0x000000ba9e9c7221 */ /* 0x000fe20000010000 */
[----:B------:R-:W-:-:S06]  /*4330*/  WARPGROUP.ARRIVE ;  /* 0x00000000000079c5 */ /* 0x000fcc0000000000 */
[----:B------:R-:W-:Y:S01]  /*4340*/  HGMMA.64x256x16.F32 R24, R152, gdesc[UR8].tnspB, R24, gsb0 ;  /* 0x43e0000898187df0 */ /* 0x000fe20008000818 */
[----:B------:R-:W-:Y:S01]  /*4350*/  UIADD3 UR10, UR4, 0x200, URZ ;  /* 0x00000200040a7890 */ /* 0x000fe2000fffe03f */
[----:B------:R-:W-:Y:S01]  /*4360*/  UMOV UR11, 0x40000040 ;  /* 0x40000040000b7882 */ /* 0x000fe20000000000 */
[----:B------:R-:W-:Y:S01]  /*4370*/  UIADD3 UR4, UR4, 0x280, URZ ;  /* 0x0000028004047890 */ /* 0x000fe2000fffe03f */
[----:B------:R-:W-:Y:S02]  /*4380*/  WARPGROUP.DEPBAR.LE gsb0, 0x0 ;  /* 0x00008000000079c5 */ /* 0x000fe40000010000 */
[--C-:B------:R-:W-:Y:S01]  /*4390*/  FFMA.FTZ R153, R3, UR5, -R175.reuse ;  /* 0x0000000503997c23 */ /* 0x100fe200080108af */
[--C-:B------:R-:W-:Y:S01]  /*43a0*/  FFMA.FTZ R3, R162, UR5, -R175.reuse ;  /* 0x00000005a2037c23 */ /* 0x100fe200080108af */
[----:B------:R-:W2:Y:S01]  /*43b0*/  MUFU.EX2 R152, R177 ;  /* 0x000000b100987308 */ /* 0x000ea20000000800 */
[----:B------:R-:W-:Y:S01]  /*43c0*/  F2FP.F16.F32.PACK_AB R154, R180, R179 ;  /* 0x000000b3b49a723e */ /* 0x000fe200000000ff */
[----:B------:R-:W-:Y:S01]  /*43d0*/  FFMA.FTZ R175, R176, UR5, -R175 ;  /* 0x00000005b0af7c23 */ /* 0x000fe200080108af */
[----:B-1----:R-:W-:-:S05]  /*43e0*/  F2FP.F16.F32.PACK_AB R155, R2, R159 ;  /* 0x0000009f029b723e */ /* 0x002fca00000000ff */
[----:B------:R-:W1:Y:S08]  /*43f0*/  MUFU.EX2 R153, R153 ;  /* 0x0000009900997308 */ /* 0x000e700000000800 */
[----:B------:R-:W3:Y:S01]  /*4400*/  MUFU.EX2 R3, R3 ;  /* 0x0000000300037308 */ /* 0x000ee20000000800 */
[----:B--2---:R-:W-:Y:S01]  /*4410*/  FADD.FTZ R181, R152, R181 ;  /* 0x000000b598b57221 */ /* 0x004fe20000010000 */
[----:B------:R-:W-:-:S03]  /*4420*/  F2FP.F16.F32.PACK_AB R152, R178, R152 ;  /* 0x00000098b298723e */ /* 0x000fc600000000ff */
[----:B------:R-:W-:-:S03]  /*4430*/  FADD.FTZ R181, R178, R181 ;  /* 0x000000b5b2b57221 */ /* 0x000fc60000010000 */
[----:B------:R-:W2:Y:S01]  /*4440*/  MUFU.EX2 R175, R175 ;  /* 0x000000af00af7308 */ /* 0x000ea20000000800 */
[----:B-1----:R-:W-:Y:S01]  /*4450*/  FADD.FTZ R156, R153, R156 ;  /* 0x0000009c999c7221 */ /* 0x002fe20000010000 */
[----:B------:R-:W-:-:S04]  /*4460*/  FADD.FTZ R181, R179, R181 ;  /* 0x000000b5b3b57221 */ /* 0x000fc80000010000 */
[----:B------:R-:W-:Y:S01]  /*4470*/  FADD.FTZ R181, R180, R181 ;  /* 0x000000b5b4b57221 */ /* 0x000fe20000010000 */
[C---:B---3--:R-:W-:Y:S01]  /*4480*/  F2FP.F16.F32.PACK_AB R153, R3.reuse, R153 ;  /* 0x000000990399723e */ /* 0x048fe200000000ff */
[----:B------:R-:W-:-:S03]  /*4490*/  FADD.FTZ R156, R3, R156 ;  /* 0x0000009c039c7221 */ /* 0x000fc60000010000 */
[----:B------:R-:W-:Y:S01]  /*44a0*/  WARPGROUP.ARRIVE ;  /* 0x00000000000079c5 */ /* 0x000fe20000000000 */
[----:B------:R-:W-:-:S04]  /*44b0*/  FADD.FTZ R156, R159, R156 ;  /* 0x0000009c9f9c7221 */ /* 0x000fc80000010000 */
[----:B------:R-:W-:Y:S01]  /*44c0*/  FADD.FTZ R3, R2, R156 ;  /* 0x0000009c02037221 */ /* 0x000fe20000010000 */
[----:B------:R-:W-:Y:S01]  /*44d0*/  HGMMA.64x256x16.F32 R24, R152, gdesc[UR8].tnspB, R24, gsb0 ;  /* 0x43e0000898187df0 */ /* 0x000fe20008000818 */
[----:B------:R-:W-:Y:S01]  /*44e0*/  UMOV UR10, UR4 ;  /* 0x00000004000a7c82 */ /* 0x000fe20008000000 */
[----:B------:R-:W-:Y:S01]  /*44f0*/  UMOV UR11, 0x40000040 ;  /* 0x40000040000b7882 */ /* 0x000fe20000000000 */
[----:B------:R-:W-:Y:S02]  /*4500*/  WARPGROUP.DEPBAR.LE gsb0, 0x0 ;  /* 0x00008000000079c5 */ /* 0x000fe40000010000 */
[----:B------:R-:W1:Y:S01]  /*4510*/  MUFU.EX2 R152, R168 ;  /* 0x000000a800987308 */ /* 0x000e620000000800 */
[----:B------:R-:W-:Y:S02]  /*4520*/  F2FP.F16.F32.PACK_AB R154, R171, R170 ;  /* 0x000000aaab9a723e */ /* 0x000fe400000000ff */
[----:B--2---:R-:W-:-:S05]  /*4530*/  F2FP.F16.F32.PACK_AB R155, R175, R174 ;  /* 0x000000aeaf9b723e */ /* 0x004fca00000000ff */
[----:B------:R-:W2:Y:S01]  /*4540*/  MUFU.EX2 R153, R172 ;  /* 0x000000ac00997308 */ /* 0x000ea20000000800 */
[----:B-1----:R-:W-:Y:S01]  /*4550*/  FADD.FTZ R2, R152, R181 ;  /* 0x000000b598027221 */ /* 0x002fe20000010000 */
[----:B------:R-:W-:-:S03]  /*4560*/  F2FP.F16.F32.PACK_AB R152, R169, R152 ;  /* 0x00000098a998723e */ /* 0x000fc600000000ff */
[----:B------:R-:W-:Y:S01]  /*4570*/  FADD.FTZ R2, R169, R2 ;  /* 0x00000002a9027221 */ /* 0x000fe20000010000 */
[----:B--2---:R-:W-:Y:S01]  /*4580*/  FADD.FTZ R3, R153, R3 ;  /* 0x0000000399037221 */ /* 0x004fe20000010000 */
[C---:B------:R-:W-:Y:S02]  /*4590*/  F2FP.F16.F32.PACK_AB R153, R173.reuse, R153 ;  /* 0x00000099ad99723e */ /* 0x040fe400000000ff */
[----:B------:R-:W-:Y:S01]  /*45a0*/  FADD.FTZ R2, R170, R2 ;  /* 0x00000002aa027221 */ /* 0x000fe20000010000 */
[----:B------:R-:W-:Y:S01]  /*45b0*/  FADD.FTZ R3, R173, R3 ;  /* 0x00000003ad037221 */ /* 0x000fe20000010000 */
[----:B------:R-:W-:Y:S02]  /*45c0*/  WARPGROUP.ARRIVE ;  /* 0x00000000000079c5 */ /* 0x000fe40000000000 */
[----:B------:R-:W-:Y:S01]  /*45d0*/  FADD.FTZ R2, R171, R2 ;  /* 0x00000002ab027221 */ /* 0x000fe20000010000 */
[----:B------:R-:W-:-:S03]  /*45e0*/  FADD.FTZ R174, R174, R3 ;  /* 0x00000003aeae7221 */ /* 0x000fc60000010000 */
[----:B------:R-:W-:Y:S01]  /*45f0*/  HGMMA.64x256x16.F32 R24, R152, gdesc[UR8].tnspB, R24, gsb0 ;  /* 0x43e0000898187df0 */ /* 0x000fe20008000818 */
[----:B------:R-:W-:Y:S02]  /*4600*/  FADD.FTZ R3, R175, R174 ;  /* 0x000000aeaf037221 */ /* 0x000fe40000010000 */
[----:B------:R-:W-:Y:S02]  /*4610*/  WARPGROUP.DEPBAR.LE gsb0, 0x0 ;  /* 0x00008000000079c5 */ /* 0x000fe40000010000 */
[----:B------:R-:W-:Y:S05]  /*4620*/  @!P0 BRA `(.L_x_14803) ;  /* 0x0000000000048947 */ /* 0x000fea0003800000 */
[----:B------:R-:W-:Y:S01]  /*4630*/  BPT.TRAP 0x1 ;  /* 0x000000040000795c */ /* 0x000fe20000300000 */
.L_x_14803:
[----:B------:R-:W1:Y:S01]  /*4640*/  @P6 LDC R153, c[0x0][0x44c] ;  /* 0x00011300ff996b82 */ /* 0x000e620000000800 */
[----:B------:R-:W-:Y:S01]  /*4650*/  R2UR UR4, R206 ;  /* 0x00000000ce0472ca */ /* 0x000fe200000e0000 */
[----:B------:R-:W-:Y:S01]  /*4660*/  VIADD R208, R208, 0xfffffffe ;  /* 0xfffffffed0d07836 */ /* 0x000fe20000000000 */
[----:B------:R-:W-:Y:S01]  /*4670*/  R2UR UR10, R209 ;  /* 0x00000000d10a72ca */ /* 0x000fe200000e0000 */
[----:B------:R-:W-:-:S04]  /*4680*/  UIADD3 UR6, UR6, 0x32460, URZ ;  /* 0x0003246006067890 */ /* 0x000fc8000fffe03f */
[----:B------:R-:W2:Y:S06]  /*4690*/  @P6 LDC R154, c[0x0][0x450] ;  /* 0x00011400ff9a6b82 */ /* 0x000eac0000000800 */
[----:B------:R-:W-:Y:S02]  /*46a0*/  IMAD.U32 R152, RZ, RZ, UR4 ;  /* 0x00000004ff987e24 */ /* 0x000fe4000f8e00ff */
[----:B-1----:R-:W-:Y:S01]  /*46b0*/  @P6 IMAD.HI.U32 R153, R153, UR4, RZ ;  /* 0x0000000499996c27 */ /* 0x002fe2000f8e00ff */
[----:B------:R-:W1:Y:S04]  /*46c0*/  S2UR UR4, SR_CgaCtaId ;  /* 0x00000000000479c3 */ /* 0x000e680000008800 */
[----:B--2---:R-:W-:-:S04]  /*46d0*/  @P6 SHF.R.U32.HI R152, RZ, R154, R153 ;  /* 0x0000009aff986219 */ /* 0x004fc80000011699 */
[----:B------:R-:W-:-:S05]  /*46e0*/  IADD3 R152, R152, R205, -R204 ;  /* 0x000000cd98987210 */ /* 0x000fca0007ffe8cc */
[----:B------:R-:W-:-:S05]  /*46f0*/  IMAD.HI R152, R152, 0x2aaaaaab, RZ ;  /* 0x2aaaaaab98987827 */ /* 0x000fca00078e02ff */
[----:B------:R-:W-:Y:S01]  /*4700*/  SHF.R.U32.HI R153, RZ, 0x1f, R152 ;  /* 0x0000001fff997819 */ /* 0x000fe20000011698 */
[----:B-1----:R-:W-:-:S03]  /*4710*/  UPRMT UR6, UR4, 0x654, UR6 ;  /* 0x0000065404067896 */ /* 0x002fc60008000006 */
[----:B------:R-:W-:-:S04]  /*4720*/  LEA.HI.SX32 R153, R152, R153, 0x1c ;  /* 0x0000009998997211 */ /* 0x000fc800078fe2ff */
[----:B------:R-:W-:Y:S02]  /*4730*/  R2UR UR54, R153 ;  /* 0x00000000993672ca */ /* 0x000fe400000e0000 */
[----:B------:R-:W-:Y:S11]  /*4740*/  SYNCS.ARRIVE.TRANS64.RED.A1T0 RZ, [UR6], RZ ;  /* 0x000000ffffff79a7 */ /* 0x000ff60008100406 */
[----:B------:R-:W-:-:S04]  /*4750*/  UISETP.LT.AND UP0, UPT, UR10, UR54, UPT ;  /* 0x000000360a00728c */ /* 0x000fc8000bf01270 */
[----:B------:R-:W-:-:S06]  /*4760*/  USEL UR54, UR10, UR54, !UP0 ;  /* 0x000000360a367287 */ /* 0x000fcc000c000000 */
[----:B------:R-:W-:-:S13]  /*4770*/  ISETP.GE.AND P1, PT, R208, UR54, PT ;  /* 0x00000036d0007c0c */ /* 0x000fda000bf26270 */
[----:B------:R-:W-:Y:S05]  /*4780*/  @!P1 BRA `(.L_x_14804) ;  /* 0x0000002800d49947 */ /* 0x000fea0003800000 */
[----:B------:R-:W-:Y:S02]  /*4790*/  IMAD.MOV.U32 R201, RZ, RZ, R160 ;  /* 0x000000ffffc97224 */ /* 0x000fe400078e00a0 */
[----:B------:R-:W-:-:S07]  /*47a0*/  IMAD.MOV.U32 R200, RZ, RZ, R207 ;  /* 0x000000ffffc87224 */ /* 0x000fce00078e00cf */
.L_x_14815:
        /* <DEDUP_REMOVED lines=8> */
.L_x_14805:
        /* <DEDUP_REMOVED lines=9> */
.L_x_14806:
[----:B-1----:R-:W-:Y:S05]  /*48c0*/  @P1 BRA `(.L_x_14807) ;  /* 0x0000000000081947 */ /* 0x002fea0003800000 */
[----:B------:R-:W1:Y:S02]  /*48d0*/  SYNCS.PHASECHK.TRANS64.TRYWAIT P1, [UR4+0x32430], R0 ;  /* 0x03243000ff0075a7 */ /* 0x000e640008020144 */
[----:B-1----:R-:W-:Y:S05]  /*48e0*/  @!P1 BRA `(.L_x_14808) ;  /* 0x0000011000049947 */ /* 0x002fea0003800000 */
.L_x_14807:
        /* <DEDUP_REMOVED lines=31> */
.L_x_14809:
[----:B------:R1:W2:Y:S01]  /*4ae0*/  SYNCS.PHASECHK.TRANS64.TRYWAIT P1, [UR4+0x32450], R0 ;  /* 0x03245000ff0075a7 */ /* 0x0002a20008020144 */
[----:B------:R-:W-:Y:S05]  /*4af0*/  @!P0 BRA `(.L_x_14810) ;  /* 0x0000000000048947 */ /* 0x000fea0003800000 */
[----:B------:R-:W-:Y:S01]  /*4b00*/  BPT.TRAP 0x1 ;  /* 0x000000040000795c */ /* 0x000fe20000300000 */
.L_x_14810:
[----:B--2---:R-:W-:Y:S05]  /*4b10*/  @P1 BRA `(.L_x_14811) ;  /* 0x0000000000081947 */ /* 0x004fea0003800000 */
[----:B------:R-:W2:Y:S02]  /*4b20*/  SYNCS.PHASECHK.TRANS64.TRYWAIT P1, [UR4+0x32450], R0 ;  /* 0x03245000ff0075a7 */ /* 0x000ea40008020144 */
[----:B--2---:R-:W-:Y:S05]  /*4b30*/  @!P1 BRA `(.L_x_14812) ;  /* 0x0000010c00889947 */ /* 0x004fea0003800000 */
.L_x_14811:
[----:B------:R-:W-:Y:S01]  /*4b40*/  R2UR UR48, R12 ;  /* 0x000000000c3072ca */ /* 0x000fe200000e0000 */
[----:B------:R-:W-:Y:S01]  /*4b50*/  UIMAD UR5, UR6, 0xc00, UR60 ;  /* 0x00000c00060578a4 */ /* 0x000fe2000f8e023c */
[----:B------:R-:W-:Y:S01]  /*4b60*/  R2UR UR49, R13 ;  /* 0x000000000d3172ca */ /* 0x000fe200000e0000 */
[----:B------:R-:W-:Y:S01]  /*4b70*/  WARPGROUP.ARRIVE ;  /* 0x00000000000079c5 */ /* 0x000fe20000000000 */
[----:B------:R-:W-:Y:S01]  /*4b80*/  UMOV UR51, 0x40000040 ;  /* 0x4000004000337882 */ /* 0x000fe20000000000 */
[----:B------:R-:W-:-:S04]  /*4b90*/  UIADD3 UR10, UR5, 0x304, URZ ;  /* 0x00000304050a7890 */ /* 0x000fc8000fffe03f */
[----:B------:R-:W3:Y:S01]  /*4ba0*/  S2R R222, SR_TID.X ;  /* 0x0000000000de7919 */ /* 0x000ee20000002100 */
        /* <DEDUP_REMOVED lines=23> */
[----:B---3--:R-:W-:-:S04]  /*4d20*/  SHF.R.U32.HI R222, RZ, 0x7, R222 ;  /* 0x00000007ffde7819 */ /* 0x008fc800000116de */
[----:B012---:R-:W-:Y:S01]  /*4d30*/  IADD3 R0, -R222, 0xb, RZ ;  /* 0x0000000bde007810 */ /* 0x007fe20007ffe1ff */
        /* <DEDUP_REMOVED lines=25> */
[----:B------:R-:W-:Y:S01]  /*4ed0*/  UMOV UR51, 0x40000040 ;  /* 0x4000004000337882 */ /* 0x000fe20000000000 */
[----:B------:R-:W-:Y:S01]  /*4ee0*/  UMOV UR48, UR52 ;  /* 0x0000003400307c82 */ /* 0x000fe20008000000 */
[----:B------:R-:W-:Y:S01]  /*4ef0*/  UMOV UR49, UR53 ;  /* 0x0000003500317c82 */ /* 0x000fe20008000000 */
[----:B------:R-:W-:Y:S02]  /*4f00*/  WARPGROUP.DEPBAR.LE gsb0, 0x0 ;  /* 0x00008000000079c5 */ /* 0x000fe40000010000 */
[----:B------:R-:W-:-:S06]  /*4f10*/  WARPGROUP.ARRIVE ;  /* 0x00000000000079c5 */ /* 0x000fcc0000000000 */
[----:B------:R-:W-:Y:S01]  /*4f20*/  HGMMA.64x96x16.F32 R152, gdesc[UR48], R152, gsb0 ;  /* 0x01600000309879f0 */ /* 0x000fe20008000898 */
[----:B------:R-:W-:Y:S01]  /*4f30*/  UIADD3 UR50, UR5, 0x906, URZ ;  /* 0x0000090605327890 */ /* 0x000fe2000fffe03f */
[----:B------:R-:W-:Y:S01]  /*4f40*/  UMOV UR51, 0x40000040 ;  /* 0x4000004000337882 */ /* 0x000fe20000000000 */
[----:B------:R-:W-:Y:S01]  /*4f50*/  UMOV UR48, UR56 ;  /* 0x0000003800307c82 */ /* 0x000fe20008000000 */
        /* <DEDUP_REMOVED lines=35> */
.L_x_14813:
[----:B------:R-:W1:Y:S01]  /*5190*/  LDC R202, c[0x0][0x448] ;  /* 0x00011200ffca7b82 */ /* 0x000e620000000800 */
[----:B------:R-:W-:Y:S01]  /*51a0*/  R2UR UR5, R206 ;  /* 0x00000000ce0572ca */ /* 0x000fe200000e0000 */
[----:B------:R-:W-:Y:S01]  /*51b0*/  UIADD3 UR10, UR4, 0x32440, URZ ;  /* 0x00032440040a7890 */ /* 0x000fe2000fffe03f */
[----:B------:R-:W-:Y:S01]  /*51c0*/  LOP3.LUT R16, R16, 0xfffbffff, RZ, 0xc0, !PT ;  /* 0xfffbffff10107812 */ /* 0x000fe200078ec0ff */
[----:B------:R-:W-:Y:S02]  /*51d0*/  UIMAD UR6, UR6, 0xc00, UR7 ;  /* 0x00000c00060678a4 */ /* 0x000fe4000f8e0207 */
[----:B------:R-:W-:Y:S01]  /*51e0*/  UPRMT UR10, UR55, 0x654, UR10 ;  /* 0x00000654370a7896 */ /* 0x000fe2000800000a */
[----:B------:R-:W-:Y:S01]  /*51f0*/  @P0 LOP3.LUT R16, R16, 0x40000, RZ, 0xfc, !PT ;  /* 0x0004000010100812 */ /* 0x000fe200078efcff */
[----:B------:R-:W-:-:S03]  /*5200*/  UMOV UR11, 0x40000040 ;  /* 0x40000040000b7882 */ /* 0x000fc60000000000 */
[----:B------:R-:W-:-:S03]  /*5210*/  LOP3.LUT R16, R16, 0xfff7ffff, RZ, 0xc0, !PT ;  /* 0xfff7ffff10107812 */ /* 0x000fc600078ec0ff */
[----:B------:R-:W-:Y:S01]  /*5220*/  VIADD R207, R210, UR5 ;  /* 0x00000005d2cf7c36 */ /* 0x000fe20008000000 */
[----:B------:R-:W-:Y:S01]  /*5230*/  ULDC UR5, c[0x0][0xa80] ;  /* 0x0002a00000057ab9 */ /* 0x000fe20000000800 */
[----:B------:R-:W-:Y:S01]  /*5240*/  SYNCS.ARRIVE.TRANS64.RED.A1T0 RZ, [UR10], RZ ;  /* 0x000000ffffff79a7 */ /* 0x000fe2000810040a */
[----:B------:R-:W-:Y:S01]  /*5250*/  UMOV UR10, UR6 ;  /* 0x00000006000a7c82 */ /* 0x000fe20008000000 */
[----:B-1----:R-:W-:-:S13]  /*5260*/  ISETP.NE.AND P1, PT, R202, 0x1, PT ;  /* 0x00000001ca00780c */ /* 0x002fda0003f25270 */
[----:B------:R-:W1:Y:S08]  /*5270*/  @P1 LDC R203, c[0x0][0x44c] ;  /* 0x00011300ffcb1b82 */ /* 0x000e700000000800 */
[----:B------:R-:W2:Y:S01]  /*5280*/  @P1 LDC R202, c[0x0][0x450] ;  /* 0x00011400ffca1b82 */ /* 0x000ea20000000800 */
[----:B-1----:R-:W-:-:S05]  /*5290*/  @P1 IMAD.HI.U32 R203, R207, R203, RZ ;  /* 0x000000cbcfcb1227 */ /* 0x002fca00078e00ff */
[----:B--2---:R-:W-:Y:S01]  /*52a0*/  @P1 SHF.R.U32.HI R207, RZ, R202, R203 ;  /* 0x000000caffcf1219 */ /* 0x004fe200000116cb */
[----:B------:R-:W-:-:S04]  /*52b0*/  IMAD R203, R208, -0x60, RZ ;  /* 0xffffffa0d0cb7824 */ /* 0x000fc800078e02ff */
[----:B------:R-:W1:Y:S01]  /*52c0*/  SHFL.IDX PT, R202, R207, RZ, 0x1c1f ;  /* 0x001c1fffcfca7589 */ /* 0x000e6200000e0000 */
[----:B------:R-:W-:-:S03]  /*52d0*/  IADD3 R203, -R17, 0x1, R203 ;  /* 0x0000000111cb7810 */ /* 0x000fc60007ffe1cb */
[----:B------:R-:W2:Y:S01]  /*52e0*/  SHFL.IDX PT, R207, R207, 0x1, 0x1c1f ;  /* 0x003c1f00cfcf7f89 */ /* 0x000ea200000e0000 */
[----:B------:R-:W-:-:S05]  /*52f0*/  IADD3 R203, -R204, R203, R205 ;  /* 0x000000cbcccb7210 */ /* 0x000fca0007ffe1cd */
        /* <DEDUP_REMOVED lines=8> */
[----:B------:R-:W-:Y:S02]  /*5380*/  FMNMX.FTZ R153, R154, R201, !PT ;  /* 0x000000c99a997209 */ /* 0x000fe40007810000 */
[----:B------:R-:W-:Y:S02]  /*5390*/  FSEL R155, R155, -INF , P6 ;  /* 0xff8000009b9b7808 */ /* 0x000fe40003000000 */
[----:B------:R-:W-:Y:S02]  /*53a0*/  ISETP.GT.AND P6, PT, R207, 0x8, PT ;  /* 0x00000008cf00780c */ /* 0x000fe40003fc4270 */
[----:B------:R-:W-:Y:S02]  /*53b0*/  FMNMX.FTZ R153, R155, R153, !PT ;  /* 0x000000999b997209 */ /* 0x000fe40007810000 */
        /* <DEDUP_REMOVED lines=67> */
[----:B------:R-:W-:-:S02]  /*57f0*/  FSEL R156, R160, -INF , P1 ;  /* 0xff800000a09c7808 */ /* 0x000fc40000800000 */
[----:B------:R-:W1:Y:S01]  /*5800*/  SHFL.BFLY PT, R160, R153, 0x2, 0x1f ;  /* 0x0c401f0099a07f89 */ /* 0x000e6200000e0000 */
[C---:B------:R-:W-:Y:S02]  /*5810*/  ISETP.GT.AND P5, PT, R202.reuse, RZ, PT ;  /* 0x000000ffca00720c */ /* 0x040fe40003fa4270 */
[----:B------:R-:W-:Y:S02]  /*5820*/  ISETP.GT.AND P2, PT, R202, 0x9, PT ;  /* 0x00000009ca00780c */ /* 0x000fe40003f44270 */
[----:B------:R-:W-:Y:S02]  /*5830*/  FSEL R152, R152, -INF , P5 ;  /* 0xff80000098987808 */ /* 0x000fe40002800000 */
[----:B------:R-:W-:Y:S02]  /*5840*/  FSEL R157, R157, -INF , P2 ;  /* 0xff8000009d9d7808 */ /* 0x000fe40001000000 */
[C---:B------:R-:W-:Y:S02]  /*5850*/  ISETP.GT.AND P5, PT, R202.reuse, 0x11, PT ;  /* 0x00000011ca00780c */ /* 0x040fe40003fa4270 */
[----:B------:R-:W-:-:S02]  /*5860*/  ISETP.GT.AND P4, PT, R202, 0x18, PT ;  /* 0x00000018ca00780c */ /* 0x000fc40003f84270 */
[----:B------:R-:W-:Y:S02]  /*5870*/  FSEL R161, R161, -INF , P5 ;  /* 0xff800000a1a17808 */ /* 0x000fe40002800000 */
[----:B------:R-:W-:Y:S02]  /*5880*/  ISETP.GT.AND P3, PT, R202, 0x19, PT ;  /* 0x00000019ca00780c */ /* 0x000fe40003f64270 */
[----:B------:R-:W-:Y:S02]  /*5890*/  FSEL R164, R164, -INF , P4 ;  /* 0xff800000a4a47808 */ /* 0x000fe40002000000 */
[C---:B------:R-:W-:Y:S02]  /*58a0*/  ISETP.GT.AND P2, PT, R202.reuse, 0x20, PT ;  /* 0x00000020ca00780c */ /* 0x040fe40003f44270 */
[----:B------:R-:W-:Y:S02]  /*58b0*/  FSEL R165, R165, -INF , P3 ;  /* 0xff800000a5a57808 */ /* 0x000fe40001800000 */
[----:B------:R-:W-:-:S02]  /*58c0*/  ISETP.GT.AND P1, PT, R202, 0x21, PT ;  /* 0x00000021ca00780c */ /* 0x000fc40003f24270 */
[----:B-1----:R-:W-:Y:S02]  /*58d0*/  FMNMX.FTZ R160, R153, R160, !PT ;  /* 0x000000a099a07209 */ /* 0x002fe40007810000 */
[----:B------:R-:W-:Y:S02]  /*58e0*/  FSEL R168, R168, -INF , P2 ;  /* 0xff800000a8a87808 */ /* 0x000fe40001000000 */
[C---:B------:R-:W-:Y:S01]  /*58f0*/  ISETP.GT.AND P0, PT, R202.reuse, 0x41, PT ;  /* 0x00000041ca00780c */ /* 0x040fe20003f04270 */
[----:B------:R-:W1:Y:S01]  /*5900*/  SHFL.BFLY PT, R153, R160, 0x1, 0x1f ;  /* 0x0c201f00a0997f89 */ /* 0x000e6200000e0000 */
[C---:B------:R-:W-:Y:S02]  /*5910*/  ISETP.GT.AND P5, PT, R202.reuse, 0x28, PT ;  /* 0x00000028ca00780c */ /* 0x040fe40003fa4270 */
[----:B------:R-:W-:Y:S02]  /*5920*/  FSEL R169, R169, -INF , P1 ;  /* 0xff800000a9a97808 */ /* 0x000fe40000800000 */
[----:B------:R-:W-:-:S02]  /*5930*/  ISETP.GT.AND P4, PT, R202, 0x29, PT ;  /* 0x00000029ca00780c */ /* 0x000fc40003f84270 */
[----:B------:R-:W-:Y:S02]  /*5940*/  FSEL R172, R172, -INF , P5 ;  /* 0xff800000acac7808 */ /* 0x000fe40002800000 */
[C---:B------:R-:W-:Y:S02]  /*5950*/  ISETP.GT.AND P5, PT, R202.reuse, 0x49, PT ;  /* 0x00000049ca00780c */ /* 0x040fe40003fa4270 */
[----:B------:R-:W-:Y:S02]  /*5960*/  ISETP.GT.AND P3, PT, R202, 0x30, PT ;  /* 0x00000030ca00780c */ /* 0x000fe40003f64270 */
[----:B------:R-:W-:Y:S02]  /*5970*/  FSEL R173, R173, -INF , P4 ;  /* 0xff800000adad7808 */ /* 0x000fe40002000000 */
[----:B------:R-:W-:Y:S02]  /*5980*/  @P0 LOP3.LUT R16, R16, 0x80000, RZ, 0xfc, !PT ;  /* 0x0008000010100812 */ /* 0x000fe400078efcff */
[----:B------:R-:W-:-:S02]  /*5990*/  ISETP.GT.AND P2, PT, R202, 0x31, PT ;  /* 0x00000031ca00780c */ /* 0x000fc40003f44270 */
[----:B------:R-:W-:Y:S02]  /*59a0*/  FSEL R176, R176, -INF , P3 ;  /* 0xff800000b0b07808 */ /* 0x000fe40001800000 */
[----:B------:R-:W-:Y:S02]  /*59b0*/  LOP3.LUT R16, R16, 0xffefffff, RZ, 0xc0, !PT ;  /* 0xffefffff10107812 */ /* 0x000fe400078ec0ff */
[----:B------:R-:W-:Y:S02]  /*59c0*/  ISETP.GT.AND P1, PT, R202, 0x38, PT ;  /* 0x00000038ca00780c */ /* 0x000fe40003f24270 */
[----:B-1----:R-:W-:Y:S02]  /*59d0*/  FMNMX.FTZ R160, R160, R153, !PT ;  /* 0x00000099a0a07209 */ /* 0x002fe40007810000 */
[----:B------:R-:W-:Y:S02]  /*59e0*/  FSEL R177, R177, -INF , P2 ;  /* 0xff800000b1b17808 */ /* 0x000fe40001000000 */
[----:B------:R-:W-:-:S02]  /*59f0*/  FSETP.NEU.FTZ.AND P6, PT, R160, -INF , PT ;  /* 0xff800000a000780b */ /* 0x000fc40003fdd000 */
[----:B------:R-:W-:Y:S02]  /*5a00*/  @P5 LOP3.LUT R16, R16, 0x100000, RZ, 0xfc, !PT ;  /* 0x0010000010105812 */ /* 0x000fe400078efcff */
[----:B------:R-:W-:Y:S02]  /*5a10*/  FSEL R153, R160, RZ, P6 ;  /* 0x000000ffa0997208 */ /* 0x000fe40003000000 */
[----:B------:R-:W-:Y:S02]  /*5a20*/  FSEL R180, R180, -INF , P1 ;  /* 0xff800000b4b47808 */ /* 0x000fe40000800000 */
[----:B------:R-:W-:Y:S01]  /*5a30*/  ISETP.GT.AND P5, PT, R202, 0x39, PT ;  /* 0x00000039ca00780c */ /* 0x000fe20003fa4270 */
[----:B------:R-:W-:Y:S01]  /*5a40*/  FADD.FTZ R201, -R153, R201 ;  /* 0x000000c999c97221 */ /* 0x000fe20000010100 */
[----:B------:R-:W-:Y:S01]  /*5a50*/  FMUL.FTZ R153, R160, UR5 ;  /* 0x00000005a0997c20 */ /* 0x000fe20008410000 */
[----:B------:R-:W-:Y:S02]  /*5a60*/  ISETP.GT.AND P0, PT, R202, 0x40, PT ;  /* 0x00000040ca00780c */ /* 0x000fe40003f04270 */
[----:B------:R-:W-:-:S02]  /*5a70*/  FSEL R181, R181, -INF , P5 ;  /* 0xff800000b5b57808 */ /* 0x000fc40002800000 */
[----:B------:R-:W-:Y:S02]  /*5a80*/  FSEL R153, R153, RZ, P6 ;  /* 0x000000ff99997208 */ /* 0x000fe40003000000 */
[----:B------:R-:W-:Y:S02]  /*5a90*/  FSEL R184, R184, -INF , P0 ;  /* 0xff800000b8b87808 */ /* 0x000fe40000000000 */
[----:B------:R-:W-:Y:S01]  /*5aa0*/  LOP3.LUT P0, RZ, R16, 0x80000, RZ, 0xc0, !PT ;  /* 0x0008000010ff7812 */ /* 0x000fe2000780c0ff */
        /* <DEDUP_REMOVED lines=25> */
[----:B------:R-:W-:-:S02]  /*5c40*/  ISETP.GT.AND P6, PT, R202, 0x48, PT ;  /* 0x00000048ca00780c */ /* 0x000fc40003fc4270 */
[----:B------:R-:W-:Y:S02]  /*5c50*/  FSEL R185, R185, -INF , P0 ;  /* 0xff800000b9b97808 */ /* 0x000fe40000000000 */
[----:B------:R-:W-:Y:S02]  /*5c60*/  LOP3.LUT P5, RZ, R16, 0x100000, RZ, 0xc0, !PT ;  /* 0x0010000010ff7812 */ /* 0x000fe400078ac0ff */
[----:B------:R-:W-:Y:S01]  /*5c70*/  FSEL R188, R188, -INF , P6 ;  /* 0xff800000bcbc7808 */ /* 0x000fe20003000000 */
[----:B------:R1:W-:Y:S01]  /*5c80*/  MUFU.EX2 R153, R154 ;  /* 0x0000009a00997308 */ /* 0x0003e20000000800 */
[C---:B------:R-:W-:Y:S02]  /*5c90*/  ISETP.GT.AND P4, PT, R202.reuse, 0x50, PT ;  /* 0x00000050ca00780c */ /* 0x040fe40003f84270 */
[----:B------:R-:W-:Y:S02]  /*5ca0*/  FSEL R189, R189, -INF , P5 ;  /* 0xff800000bdbd7808 */ /* 0x000fe40002800000 */
[----:B------:R-:W-:-:S02]  /*5cb0*/  ISETP.GT.AND P3, PT, R202, 0x51, PT ;  /* 0x00000051ca00780c */ /* 0x000fc40003f64270 */
[----:B------:R-:W-:Y:S01]  /*5cc0*/  FSEL R192, R192, -INF , P4 ;  /* 0xff800000c0c07808 */ /* 0x000fe20002000000 */
[----:B------:R-:W-:Y:S01]  /*5cd0*/  MUFU.EX2 R159, R159 ;  /* 0x0000009f009f7308 */ /* 0x000fe20000000800 */
[----:B-1----:R-:W-:Y:S01]  /*5ce0*/  FMUL.FTZ R154, R201, UR5 ;  /* 0x00000005c99a7c20 */ /* 0x002fe20008410000 */
[C---:B------:R-:W-:Y:S02]  /*5cf0*/  ISETP.GT.AND P2, PT, R202.reuse, 0x58, PT ;  /* 0x00000058ca00780c */ /* 0x040fe40003f44270 */
[----:B------:R-:W-:Y:S02]  /*5d00*/  FSEL R193, R193, -INF , P3 ;  /* 0xff800000c1c17808 */ /* 0x000fe40001800000 */
[----:B------:R-:W-:Y:S02]  /*5d10*/  ISETP.GT.AND P1, PT, R202, 0x59, PT ;  /* 0x00000059ca00780c */ /* 0x000fe40003f24270 */
[----:B------:R-:W1:Y:S01]  /*5d20*/  MUFU.EX2 R154, R154 ;  /* 0x0000009a009a7308 */ /* 0x000e620000000800 */
[----:B------:R-:W-:-:S02]  /*5d30*/  FSEL R196, R196, -INF , P2 ;  /* 0xff800000c4c47808 */ /* 0x000fc40001000000 */
[----:B------:R-:W-:Y:S02]  /*5d40*/  FSEL R197, R197, -INF , P1 ;  /* 0xff800000c5c57808 */ /* 0x000fe40000800000 */
[----:B------:R-:W-:-:S03]  /*5d50*/  LOP3.LUT P0, RZ, R16, 0x40000, RZ, 0xc0, !PT ;  /* 0x0004000010ff7812 */ /* 0x000fc6000780c0ff */
[----:B------:R-:W-:Y:S08]  /*5d60*/  MUFU.EX2 R162, R162 ;  /* 0x000000a200a27308 */ /* 0x000ff00000000800 */
[----:B------:R-:W-:Y:S01]  /*5d70*/  MUFU.EX2 R163, R163 ;  /* 0x000000a300a37308 */ /* 0x000fe20000000800 */
[----:B-1----:R-:W-:Y:S01]  /*5d80*/  FFMA.FTZ R3, R154, R3, R153 ;  /* 0x000000039a037223 */ /* 0x002fe20000010099 */
[----:B------:R-:W-:Y:S01]  /*5d90*/  F2FP.F16.F32.PACK_AB R153, R155, R153 ;  /* 0x000000999b99723e */ /* 0x000fe200000000ff */
[-C--:B------:R-:W-:Y:S01]  /*5da0*/  FMUL.FTZ R26, R26, R154.reuse ;  /* 0x0000009a1a1a7220 */ /* 0x080fe20000410000 */
[----:B------:R-:W-:Y:S01]  /*5db0*/  FMUL.FTZ R27, R27, R154 ;  /* 0x0000009a1b1b7220 */ /* 0x000fe20000410000 */
[----:B------:R-:W-:Y:S01]  /*5dc0*/  FADD.FTZ R3, R155, R3 ;  /* 0x000000039b037221 */ /* 0x000fe20000010000 */
        /* <DEDUP_REMOVED lines=82> */
[----:B------:R-:W-:Y:S01]  /*62f0*/  FMUL.FTZ R151, R151, R154 ;  /* 0x0000009a97977220 */ /* 0x000fe20000410000 */
[----:B------:R-:W-:Y:S01]  /*6300*/  MUFU.EX2 R166, R166 ;  /* 0x000000a600a67308 */ /* 0x000fe20000000800 */
[----:B------:R-:W-:-:S04]  /*6310*/  FMNMX.FTZ R155, R193, R155, !PT ;  /* 0x0000009bc19b7209 */ /* 0x000fc80007810000 */
[----:B------:R-:W-:-:S03]  /*6320*/  FMNMX.FTZ R155, R196, R155, !PT ;  /* 0x0000009bc49b7209 */ /* 0x000fc60007810000 */
[----:B------:R-:W-:Y:S01]  /*6330*/  MUFU.EX2 R167, R167 ;  /* 0x000000a700a77308 */ /* 0x000fe20000000800 */
[----:B------:R-:W-:-:S05]  /*6340*/  FMNMX.FTZ R155, R197, R155, !PT ;  /* 0x0000009bc59b7209 */ /* 0x000fca0007810000 */
[----:B------:R-:W1:Y:S02]  /*6350*/  SHFL.BFLY PT, R201, R155, 0x2, 0x1f ;  /* 0x0c401f009bc97f89 */ /* 0x000e6400000e0000 */
        /* <DEDUP_REMOVED lines=9> */
[----:B-1----:R-:W-:-:S04]  /*63f0*/  FMNMX.FTZ R207, R201, R207, !PT ;  /* 0x000000cfc9cf7209 */ /* 0x002fc80007810000 */
[----:B------:R-:W-:-:S03]  /*6400*/  FSETP.NEU.FTZ.AND P1, PT, R207, -INF , PT ;  /* 0xff800000cf00780b */ /* 0x000fc60003f3d000 */
[----:B------:R-:W-:Y:S01]  /*6410*/  MUFU.EX2 R183, R183 ;  /* 0x000000b700b77308 */ /* 0x000fe20000000800 */
[----:B------:R-:W-:-:S05]  /*6420*/  FSEL R155, R207, RZ, P1 ;  /* 0x000000ffcf9b7208 */ /* 0x000fca0000800000 */
[----:B------:R-:W-:Y:S02]  /*6430*/  FADD.FTZ R155, -R155, R200 ;  /* 0x000000c89b9b7221 */ /* 0x000fe40000010100 */
[----:B------:R-:W-:Y:S02]  /*6440*/  MUFU.EX2 R186, R186 ;  /* 0x000000ba00ba7308 */ /* 0x000fe40000000800 */
[----:B------:R-:W-:-:S06]  /*6450*/  FMUL.FTZ R155, R155, UR5 ;  /* 0x000000059b9b7c20 */ /* 0x000fcc0008410000 */
[----:B------:R1:W2:Y:S08]  /*6460*/  MUFU.EX2 R200, R158 ;  /* 0x0000009e00c87308 */ /* 0x0002b00000000800 */
[----:B------:R-:W-:Y:S01]  /*6470*/  MUFU.EX2 R187, R187 ;  /* 0x000000bb00bb7308 */ /* 0x000fe20000000800 */
[----:B-1----:R-:W-:-:S05]  /*6480*/  FMUL.FTZ R158, R207, UR5 ;  /* 0x00000005cf9e7c20 */ /* 0x002fca0008410000 */
[----:B------:R-:W-:Y:S02]  /*6490*/  FSEL R158, R158, RZ, P1 ;  /* 0x000000ff9e9e7208 */ /* 0x000fe40000800000 */
[----:B------:R-:W-:Y:S01]  /*64a0*/  MUFU.EX2 R190, R190 ;  /* 0x000000be00be7308 */ /* 0x000fe20000000800 */
[----:B--2---:R-:W-:Y:S02]  /*64b0*/  FADD.FTZ R3, R200, R3 ;  /* 0x00000003c8037221 */ /* 0x004fe40000010000 */
[--C-:B------:R-:W-:Y:S01]  /*64c0*/  FFMA.FTZ R201, R152, UR5, -R158.reuse ;  /* 0x0000000598c97c23 */ /* 0x100fe2000801089e */
[----:B------:R-:W-:Y:S02]  /*64d0*/  VIADD R152, R222, 0x8 ;  /* 0x00000008de987836 */ /* 0x000fe40000000000 */
[--C-:B------:R-:W-:Y:S01]  /*64e0*/  FFMA.FTZ R202, R203, UR5, -R158.reuse ;  /* 0x00000005cbca7c23 */ /* 0x100fe2000801089e */
[--C-:B------:R-:W-:Y:S01]  /*64f0*/  FFMA.FTZ R211, R211, UR5, -R158.reuse ;  /* 0x00000005d3d37c23 */ /* 0x100fe2000801089e */
[--C-:B------:R-:W-:Y:S01]  /*6500*/  FFMA.FTZ R157, R157, UR5, -R158.reuse ;  /* 0x000000059d9d7c23 */ /* 0x100fe2000801089e */
[----:B------:R1:W2:Y:S01]  /*6510*/  MUFU.EX2 R203, R155 ;  /* 0x0000009b00cb7308 */ /* 0x0002a20000000800 */
        /* <DEDUP_REMOVED lines=8> */
[----:B-1----:R-:W-:Y:S01]  /*65a0*/  F2FP.F16.F32.PACK_AB R155, R159, R200 ;  /* 0x000000c89f9b723e */ /* 0x002fe200000000ff */
[--C-:B------:R-:W-:Y:S01]  /*65b0*/  FFMA.FTZ R173, R173, UR5, -R158.reuse ;  /* 0x00000005adad7c23 */ /* 0x100fe2000801089e */
[--C-:B------:R-:W-:Y:S01]  /*65c0*/  FFMA.FTZ R222, R176, UR5, -R158.reuse ;  /* 0x00000005b0de7c23 */ /* 0x100fe2000801089e */
[--C-:B------:R-:W-:Y:S01]  /*65d0*/  FFMA.FTZ R176, R177, UR5, -R158.reuse ;  /* 0x00000005b1b07c23 */ /* 0x100fe2000801089e */
[--C-:B------:R-:W-:Y:S01]  /*65e0*/  FFMA.FTZ R177, R180, UR5, -R158.reuse ;  /* 0x00000005b4b17c23 */ /* 0x100fe2000801089e */
[--C-:B------:R-:W-:Y:S01]  /*65f0*/  FFMA.FTZ R180, R181, UR5, -R158.reuse ;  /* 0x00000005b5b47c23 */ /* 0x100fe2000801089e */
[--C-:B------:R-:W-:Y:S01]  /*6600*/  FFMA.FTZ R181, R184, UR5, -R158.reuse ;  /* 0x00000005b8b57c23 */ /* 0x100fe2000801089e */
[----:B------:R-:W1:Y:S01]  /*6610*/  MUFU.EX2 R202, R202 ;  /* 0x000000ca00ca7308 */ /* 0x000e620000000800 */
[----:B------:R1:W-:Y:S01]  /*6620*/  BAR.SYNC.DEFER_BLOCKING R152, 0x100 ;  /* 0x000400980000751d */ /* 0x0003e20000010000 */
[-C--:B--2---:R-:W-:Y:S01]  /*6630*/  FMUL.FTZ R24, R24, R203.reuse ;  /* 0x000000cb18187220 */ /* 0x084fe20000410000 */
        /* <DEDUP_REMOVED lines=66> */
[----:B------:R-:W1:Y:S01]  /*6a60*/  MUFU.EX2 R156, R156 ;  /* 0x0000009c009c7308 */ /* 0x000e620000000800 */
[----:B--2---:R-:W-:Y:S01]  /*6a70*/  F2FP.F16.F32.PACK_AB R154, R157, R211 ;  /* 0x000000d39d9a723e */ /* 0x004fe200000000ff */
[--C-:B------:R-:W-:Y:S01]  /*6a80*/  FFMA.FTZ R184, R185, UR5, -R158.reuse ;  /* 0x00000005b9b87c23 */ /* 0x100fe2000801089e */
[--C-:B------:R-:W-:Y:S01]  /*6a90*/  FFMA.FTZ R185, R188, UR5, -R158.reuse ;  /* 0x00000005bcb97c23 */ /* 0x100fe2000801089e */
[--C-:B------:R-:W-:Y:S01]  /*6aa0*/  FFMA.FTZ R188, R189, UR5, -R158.reuse ;  /* 0x00000005bdbc7c23 */ /* 0x100fe2000801089e */
[----:B------:R-:W-:Y:S01]  /*6ab0*/  WARPGROUP.ARRIVE ;  /* 0x00000000000079c5 */ /* 0x000fe20000000000 */
[--C-:B------:R-:W-:Y:S01]  /*6ac0*/  FFMA.FTZ R192, R192, UR5, -R158.reuse ;  /* 0x00000005c0c07c23 */ /* 0x100fe2000801089e */
[--C-:B------:R-:W-:Y:S01]  /*6ad0*/  FFMA.FTZ R193, R193, UR5, -R158.reuse ;  /* 0x00000005c1c17c23 */ /* 0x100fe2000801089e */
[----:B------:R-:W2:Y:S01]  /*6ae0*/  MUFU.EX2 R161, R161 ;  /* 0x000000a100a17308 */ /* 0x000ea20000000800 */
[--C-:B------:R-:W-:Y:S01]  /*6af0*/  FFMA.FTZ R196, R196, UR5, -R158.reuse ;  /* 0x00000005c4c47c23 */ /* 0x100fe2000801089e */
[----:B------:R-:W-:Y:S01]  /*6b00*/  FFMA.FTZ R158, R197, UR5, -R158 ;  /* 0x00000005c59e7c23 */ /* 0x000fe2000801089e */
[----:B------:R-:W-:Y:S01]  /*6b10*/  HGMMA.64x256x16.F32 R24, R152, gdesc[UR8].tnspB, R24, gsb0 ;  /* 0x43e0000898187df0 */ /* 0x000fe20008000818 */
[----:B------:R-:W-:Y:S01]  /*6b20*/  UIADD3 UR10, UR6, 0x80, URZ ;  /* 0x00000080060a7890 */ /* 0x000fe2000fffe03f */
[----:B------:R-:W-:Y:S01]  /*6b30*/  FFMA.FTZ R2, R203, R2, R201 ;  /* 0x00000002cb027223 */ /* 0x000fe200000100c9 */
[----:B------:R-:W-:Y:S01]  /*6b40*/  UMOV UR11, 0x40000040 ;  /* 0x40000040000b7882 */ /* 0x000fe20000000000 */
[----:B------:R-:W-:Y:S01]  /*6b50*/  FADD.FTZ R3, R159, R3 ;  /* 0x000000039f037221 */ /* 0x000fe20000010000 */
[----:B------:R-:W3:Y:S01]  /*6b60*/  MUFU.EX2 R164, R164 ;  /* 0x000000a400a47308 */ /* 0x000ee20000000800 */
[----:B------:R-:W-:-:S02]  /*6b70*/  FADD.FTZ R2, R202, R2 ;  /* 0x00000002ca027221 */ /* 0x000fc40000010000 */
[----:B------:R-:W-:Y:S02]  /*6b80*/  FADD.FTZ R3, R162, R3 ;  /* 0x00000003a2037221 */ /* 0x000fe40000010000 */
[----:B------:R-:W-:Y:S02]  /*6b90*/  FADD.FTZ R2, R211, R2 ;  /* 0x00000002d3027221 */ /* 0x000fe40000010000 */
[----:B------:R-:W-:Y:S01]  /*6ba0*/  FADD.FTZ R3, R163, R3 ;  /* 0x00000003a3037221 */ /* 0x000fe20000010000 */
[----:B------:R-:W4:Y:S01]  /*6bb0*/  MUFU.EX2 R165, R165 ;  /* 0x000000a500a57308 */ /* 0x000f220000000800 */
[----:B------:R-:W-:Y:S02]  /*6bc0*/  FADD.FTZ R2, R157, R2 ;  /* 0x000000029d027221 */ /* 0x000fe40000010000 */
[----:B------:R-:W-:Y:S02]  /*6bd0*/  FADD.FTZ R3, R166, R3 ;  /* 0x00000003a6037221 */ /* 0x000fe40000010000 */
[----:B-1----:R-:W-:-:S02]  /*6be0*/  FADD.FTZ R2, R156, R2 ;  /* 0x000000029c027221 */ /* 0x002fc40000010000 */
[----:B------:R-:W-:Y:S01]  /*6bf0*/  FADD.FTZ R3, R167, R3 ;  /* 0x00000003a7037221 */ /* 0x000fe20000010000 */
[----:B------:R-:W1:Y:S01]  /*6c00*/  MUFU.EX2 R168, R168 ;  /* 0x000000a800a87308 */ /* 0x000e620000000800 */
[----:B--2---:R-:W-:Y:S02]  /*6c10*/  FADD.FTZ R2, R161, R2 ;  /* 0x00000002a1027221 */ /* 0x004fe40000010000 */
[----:B------:R-:W-:Y:S02]  /*6c20*/  FADD.FTZ R3, R170, R3 ;  /* 0x00000003aa037221 */ /* 0x000fe40000010000 */
[----:B---3--:R-:W-:Y:S02]  /*6c30*/  FADD.FTZ R2, R164, R2 ;  /* 0x00000002a4027221 */ /* 0x008fe40000010000 */
[----:B------:R-:W-:Y:S01]  /*6c40*/  FADD.FTZ R3, R171, R3 ;  /* 0x00000003ab037221 */ /* 0x000fe20000010000 */
[----:B------:R-:W2:Y:S01]  /*6c50*/  MUFU.EX2 R169, R169 ;  /* 0x000000a900a97308 */ /* 0x000ea20000000800 */
[----:B----4-:R-:W-:-:S02]  /*6c60*/  FADD.FTZ R2, R165, R2 ;  /* 0x00000002a5027221 */ /* 0x010fc40000010000 */
[----:B------:R-:W-:-:S04]  /*6c70*/  FADD.FTZ R3, R174, R3 ;  /* 0x00000003ae037221 */ /* 0x000fc80000010000 */
[----:B------:R-:W-:Y:S01]  /*6c80*/  FADD.FTZ R3, R175, R3 ;  /* 0x00000003af037221 */ /* 0x000fe20000010000 */
[----:B------:R-:W-:Y:S01]  /*6c90*/  MUFU.EX2 R172, R172 ;  /* 0x000000ac00ac7308 */ /* 0x000fe20000000800 */
[----:B-1----:R-:W-:-:S07]  /*6ca0*/  FADD.FTZ R2, R168, R2 ;  /* 0x00000002a8027221 */ /* 0x002fce0000010000 */
[----:B------:R-:W1:Y:S01]  /*6cb0*/  MUFU.EX2 R173, R173 ;  /* 0x000000ad00ad7308 */ /* 0x000e620000000800 */
[----:B--2---:R-:W-:-:S07]  /*6cc0*/  FADD.FTZ R2, R169, R2 ;  /* 0x00000002a9027221 */ /* 0x004fce0000010000 */
[----:B------:R-:W-:Y:S08]  /*6cd0*/  MUFU.EX2 R222, R222 ;  /* 0x000000de00de7308 */ /* 0x000ff00000000800 */
[----:B------:R-:W2:Y:S08]  /*6ce0*/  MUFU.EX2 R176, R176 ;  /* 0x000000b000b07308 */ /* 0x000eb00000000800 */
[----:B------:R-:W-:Y:S08]  /*6cf0*/  MUFU.EX2 R177, R177 ;  /* 0x000000b100b17308 */ /* 0x000ff00000000800 */
[----:B------:R-:W3:Y:S08]  /*6d00*/  MUFU.EX2 R180, R180 ;  /* 0x000000b400b47308 */ /* 0x000ef00000000800 */
[----:B------:R-:W4:Y:S08]  /*6d10*/  MUFU.EX2 R181, R181 ;  /* 0x000000b500b57308 */ /* 0x000f300000000800 */
[----:B------:R-:W5:Y:S08]  /*6d20*/  MUFU.EX2 R184, R184 ;  /* 0x000000b800b87308 */ /* 0x000f700000000800 */
[----:B------:R-:W0:Y:S08]  /*6d30*/  MUFU.EX2 R185, R185 ;  /* 0x000000b900b97308 */ /* 0x000e300000000800 */
[----:B------:R-:W0:Y:S08]  /*6d40*/  MUFU.EX2 R188, R188 ;  /* 0x000000bc00bc7308 */ /* 0x000e300000000800 */
[----:B------:R-:W0:Y:S08]  /*6d50*/  MUFU.EX2 R191, R191 ;  /* 0x000000bf00bf7308 */ /* 0x000e300000000800 */
[----:B------:R-:W-:Y:S08]  /*6d60*/  MUFU.EX2 R194, R194 ;  /* 0x000000c200c27308 */ /* 0x000ff00000000800 */
[----:B------:R-:W-:Y:S08]  /*6d70*/  MUFU.EX2 R195, R195 ;  /* 0x000000c300c37308 */ /* 0x000ff00000000800 */
[----:B------:R-:W-:Y:S08]  /*6d80*/  MUFU.EX2 R198, R198 ;  /* 0x000000c600c67308 */ /* 0x000ff00000000800 */
[----:B------:R-:W0:Y:S08]  /*6d90*/  MUFU.EX2 R192, R192 ;  /* 0x000000c000c07308 */ /* 0x000e300000000800 */
[----:B------:R-:W-:Y:S08]  /*6da0*/  MUFU.EX2 R193, R193 ;  /* 0x000000c100c17308 */ /* 0x000ff00000000800 */
[----:B------:R-:W-:Y:S08]  /*6db0*/  MUFU.EX2 R196, R196 ;  /* 0x000000c400c47308 */ /* 0x000ff00000000800 */
[----:B------:R-:W-:Y:S08]  /*6dc0*/  MUFU.EX2 R158, R158 ;  /* 0x0000009e009e7308 */ /* 0x000ff00000000800 */
[----:B------:R-:W0:Y:S01]  /*6dd0*/  MUFU.EX2 R199, R199 ;  /* 0x000000c700c77308 */ /* 0x000e220000000800 */
[----:B------:R-:W-:-:S02]  /*6de0*/  WARPGROUP.DEPBAR.LE gsb0, 0x0 ;  /* 0x00008000000079c5 */ /* 0x000fc40000010000 */
[----:B------:R-:W-:Y:S02]  /*6df0*/  F2FP.F16.F32.PACK_AB R153, R163, R162 ;  /* 0x000000a2a399723e */ /* 0x000fe400000000ff */
[----:B------:R-:W-:Y:S02]  /*6e00*/  F2FP.F16.F32.PACK_AB R155, R167, R166 ;  /* 0x000000a6a79b723e */ /* 0x000fe400000000ff */
[----:B------:R-:W-:Y:S02]  /*6e10*/  F2FP.F16.F32.PACK_AB R152, R161, R156 ;  /* 0x0000009ca198723e */ /* 0x000fe400000000ff */
[----:B------:R-:W-:-:S04]  /*6e20*/  F2FP.F16.F32.PACK_AB R154, R165, R164 ;  /* 0x000000a4a59a723e */ /* 0x000fc800000000ff */
[----:B------:R-:W-:-:S06]  /*6e30*/  WARPGROUP.ARRIVE ;  /* 0x00000000000079c5 */ /* 0x000fcc0000000000 */
[----:B------:R-:W-:Y:S01]  /*6e40*/  HGMMA.64x256x16.F32 R24, R152, gdesc[UR8].tnspB, R24, gsb0 ;  /* 0x43e0000898187df0 */ /* 0x000fe20008000818 */
[----:B------:R-:W-:Y:S01]  /*6e50*/  UIADD3 UR10, UR6, 0x100, URZ ;  /* 0x00000100060a7890 */ /* 0x000fe2000fffe03f */
[----:B------:R-:W-:Y:S01]  /*6e60*/  UMOV UR11, 0x40000040 ;  /* 0x40000040000b7882 */ /* 0x000fe20000000000 */
[----:B------:R-:W-:Y:S02]  /*6e70*/  WARPGROUP.DEPBAR.LE gsb0, 0x0 ;  /* 0x00008000000079c5 */ /* 0x000fe40000010000 */
[----:B------:R-:W-:Y:S02]  /*6e80*/  F2FP.F16.F32.PACK_AB R152, R169, R168 ;  /* 0x000000a8a998723e */ /* 0x000fe400000000ff */
[----:B------:R-:W-:Y:S02]  /*6e90*/  F2FP.F16.F32.PACK_AB R153, R171, R170 ;  /* 0x000000aaab99723e */ /* 0x000fe400000000ff */
[----:B-1----:R-:W-:Y:S01]  /*6ea0*/  F2FP.F16.F32.PACK_AB R154, R173, R172 ;  /* 0x000000acad9a723e */ /* 0x002fe200000000ff */
[----:B------:R-:W-:Y:S01]  /*6eb0*/  FADD.FTZ R172, R172, R2 ;  /* 0x00000002acac7221 */ /* 0x000fe20000010000 */
[----:B------:R-:W-:-:S03]  /*6ec0*/  F2FP.F16.F32.PACK_AB R155, R175, R174 ;  /* 0x000000aeaf9b723e */ /* 0x000fc600000000ff */
[----:B------:R-:W-:Y:S01]  /*6ed0*/  FADD.FTZ R172, R173, R172 ;  /* 0x000000acadac7221 */ /* 0x000fe20000010000 */
[----:B------:R-:W-:-:S13]  /*6ee0*/  WARPGROUP.ARRIVE ;  /* 0x00000000000079c5 */ /* 0x000fda0000000000 */
[----:B------:R-:W-:Y:S01]  /*6ef0*/  HGMMA.64x256x16.F32 R24, R152, gdesc[UR8].tnspB, R24, gsb0 ;  /* 0x43e0000898187df0 */ /* 0x000fe20008000818 */
[----:B------:R-:W-:Y:S01]  /*6f00*/  UIADD3 UR10, UR6, 0x180, URZ ;  /* 0x00000180060a7890 */ /* 0x000fe2000fffe03f */
[----:B------:R-:W-:Y:S01]  /*6f10*/  UMOV UR11, 0x40000040 ;  /* 0x40000040000b7882 */ /* 0x000fe20000000000 */
[----:B------:R-:W-:Y:S02]  /*6f20*/  WARPGROUP.DEPBAR.LE gsb0, 0x0 ;  /* 0x00008000000079c5 */ /* 0x000fe40000010000 */
[----:B--2---:R-:W-:Y:S01]  /*6f30*/  F2FP.F16.F32.PACK_AB R152, R176, R222 ;  /* 0x000000deb098723e */ /* 0x004fe200000000ff */
[----:B------:R-:W-:Y:S01]  /*6f40*/  FADD.FTZ R222, R222, R172 ;  /* 0x000000acdede7221 */ /* 0x000fe20000010000 */
[----:B------:R-:W-:Y:S01]  /*6f50*/  F2FP.F16.F32.PACK_AB R153, R179, R178 ;  /* 0x000000b2b399723e */ /* 0x000fe200000000ff */
[----:B------:R-:W-:Y:S01]  /*6f60*/  FADD.FTZ R178, R178, R3 ;  /* 0x00000003b2b27221 */ /* 0x000fe20000010000 */
[----:B---3--:R-:W-:Y:S01]  /*6f70*/  F2FP.F16.F32.PACK_AB R154, R180, R177 ;  /* 0x000000b1b49a723e */ /* 0x008fe200000000ff */
        /* <DEDUP_REMOVED lines=10> */
[----:B----4-:R-:W-:Y:S01]  /*7020*/  FADD.FTZ R222, R181, R222 ;  /* 0x000000deb5de7221 */ /* 0x010fe20000010000 */
[----:B------:R-:W-:Y:S01]  /*7030*/  UMOV UR11, 0x40000040 ;  /* 0x40000040000b7882 */ /* 0x000fe20000000000 */
[----:B------:R-:W-:Y:S02]  /*7040*/  FADD.FTZ R178, R186, R178 ;  /* 0x000000b2bab27221 */ /* 0x000fe40000010000 */
[----:B-----5:R-:W-:Y:S02]  /*7050*/  FADD.FTZ R222, R184, R222 ;  /* 0x000000deb8de7221 */ /* 0x020fe40000010000 */
[----:B------:R-:W-:Y:S02]  /*7060*/  FADD.FTZ R178, R187, R178 ;  /* 0x000000b2bbb27221 */ /* 0x000fe40000010000 */
[----:B0-----:R-:W-:-:S02]  /*7070*/  FADD.FTZ R222, R185, R222 ;  /* 0x000000deb9de7221 */ /* 0x001fc40000010000 */
[----:B------:R-:W-:Y:S02]  /*7080*/  FADD.FTZ R178, R190, R178 ;  /* 0x000000b2beb27221 */ /* 0x000fe40000010000 */
[----:B------:R-:W-:Y:S02]  /*7090*/  FADD.FTZ R222, R188, R222 ;  /* 0x000000debcde7221 */ /* 0x000fe40000010000 */
[----:B------:R-:W-:Y:S02]  /*70a0*/  FADD.FTZ R178, R191, R178 ;  /* 0x000000b2bfb27221 */ /* 0x000fe40000010000 */
[----:B------:R-:W-:Y:S02]  /*70b0*/  FADD.FTZ R222, R192, R222 ;  /* 0x000000dec0de7221 */ /* 0x000fe40000010000 */
[----:B------:R-:W-:-:S04]  /*70c0*/  FADD.FTZ R178, R194, R178 ;  /* 0x000000b2c2b27221 */ /* 0x000fc80000010000 */
[----:B------:R-:W-:-:S04]  /*70d0*/  FADD.FTZ R178, R195, R178 ;  /* 0x000000b2c3b27221 */ /* 0x000fc80000010000 */
[----:B------:R-:W-:-:S04]  /*70e0*/  FADD.FTZ R178, R198, R178 ;  /* 0x000000b2c6b27221 */ /* 0x000fc80000010000 */
[----:B------:R-:W-:Y:S01]  /*70f0*/  FADD.FTZ R3, R199, R178 ;  /* 0x000000b2c7037221 */ /* 0x000fe20000010000 */
[----:B------:R-:W-:Y:S02]  /*7100*/  WARPGROUP.DEPBAR.LE gsb0, 0x0 ;  /* 0x00008000000079c5 */ /* 0x000fe40000010000 */
        /* <DEDUP_REMOVED lines=9> */
[C---:B------:R-:W-:Y:S01]  /*71a0*/  F2FP.F16.F32.PACK_AB R152, R193.reuse, R192 ;  /* 0x000000c0c198723e */ /* 0x040fe200000000ff */
[----:B------:R-:W-:Y:S01]  /*71b0*/  FADD.FTZ R193, R193, R222 ;  /* 0x000000dec1c17221 */ /* 0x000fe20000010000 */
[----:B------:R-:W-:Y:S02]  /*71c0*/  F2FP.F16.F32.PACK_AB R153, R195, R194 ;  /* 0x000000c2c399723e */ /* 0x000fe400000000ff */
[----:B------:R-:W-:Y:S01]  /*71d0*/  F2FP.F16.F32.PACK_AB R154, R158, R196 ;  /* 0x000000c49e9a723e */ /* 0x000fe200000000ff */
[----:B------:R-:W-:Y:S01]  /*71e0*/  FADD.FTZ R193, R196, R193 ;  /* 0x000000c1c4c17221 */ /* 0x000fe20000010000 */
[----:B------:R-:W-:-:S03]  /*71f0*/  F2FP.F16.F32.PACK_AB R155, R199, R198 ;  /* 0x000000c6c79b723e */ /* 0x000fc600000000ff */
[----:B------:R-:W-:Y:S01]  /*7200*/  FADD.FTZ R2, R158, R193 ;  /* 0x000000c19e027221 */ /* 0x000fe20000010000 */
[----:B------:R-:W-:-:S13]  /*7210*/  WARPGROUP.ARRIVE ;  /* 0x00000000000079c5 */ /* 0x000fda0000000000 */
[----:B------:R-:W-:Y:S03]  /*7220*/  HGMMA.64x256x16.F32 R24, R152, gdesc[UR8].tnspB, R24, gsb0 ;  /* 0x43e0000898187df0 */ /* 0x000fe60008000818 */
[----:B------:R-:W-:Y:S02]  /*7230*/  WARPGROUP.DEPBAR.LE gsb0, 0x0 ;  /* 0x00008000000079c5 */ /* 0x000fe40000010000 */
[----:B------:R-:W-:Y:S05]  /*7240*/  @!P0 BRA `(.L_x_14814) ;  /* 0x0000000000048947 */ /* 0x000fea0003800000 */
[----:B------:R-:W-:Y:S01]  /*7250*/  BPT.TRAP 0x1 ;  /* 0x000000040000795c */ /* 0x000fe20000300000 */
.L_x_14814:
        /* <DEDUP_REMOVED lines=8> */
.L_x_14804:
[----:B------:R-:W-:-:S13]  /*72e0*/  R2UR UR4, R209 ;  /* 0x00000000d10472ca */ /* 0x000fda00000e0000 */
[----:B------:R-:W-:-:S13]  /*72f0*/  ISETP.GE.AND P1, PT, R208, UR4, PT ;  /* 0x00000004d0007c0c */ /* 0x000fda000bf26270 */
[----:B------:R-:W-:Y:S05]  /*7300*/  @!P1 BRA `(.L_x_14816) ;  /* 0x0000002000dc9947 */ /* 0x000fea0003800000 */
[----:B------:R-:W-:Y:S02]  /*7310*/  IMAD.MOV.U32 R201, RZ, RZ, R160 ;  /* 0x000000ffffc97224 */ /* 0x000fe400078e00a0 */
[----:B------:R-:W-:-:S07]  /*7320*/  IMAD.MOV.U32 R202, RZ, RZ, R207 ;  /* 0x000000ffffca7224 */ /* 0x000fce00078e00cf */
.L_x_14827:
[----:B------:R-:W-:-:S04]  /*7330*/  UIADD3 UR38, UR38, 0x1, URZ ;  /* 0x0000000126267890 */ /* 0x000fc8000fffe03f */
[----:B------:R-:W-:-:S04]  /*7340*/  UISETP.NE.AND UP0, UPT, UR38, 0x2, UPT ;  /* 0x000000022600788c */ /* 0x000fc8000bf05270 */
[----:B------:R-:W-:Y:S02]  /*7350*/  USEL UR4, URZ, 0x1, UP0 ;  /* 0x000000013f047887 */ /* 0x000fe40008000000 */
[----:B------:R-:W-:Y:S02]  /*7360*/  USEL UR38, UR38, URZ, UP0 ;  /* 0x0000003f26267287 */ /* 0x000fe40008000000 */
[----:B------:R-:W-:Y:S01]  /*7370*/  ULOP3.LUT UR39, UR39, UR4, URZ, 0x3c, !UPT ;  /* 0x0000000427277292 */ /* 0x000fe2000f8e3c3f */
[----:B------:R-:W-:Y:S11]  /*7380*/  @!P0 BRA `(.L_x_14817) ;  /* 0x0000000000048947 */ /* 0x000ff60003800000 */
[----:B------:R-:W-:Y:S01]  /*7390*/  BPT.TRAP 0x1 ;  /* 0x000000040000795c */ /* 0x000fe20000300000 */
.L_x_14817:
        /* <DEDUP_REMOVED lines=9> */
.L_x_14818:
[----:B-1----:R-:W-:Y:S05]  /*7430*/  @P1 BRA `(.L_x_14819) ;  /* 0x0000000000081947 */ /* 0x002fea0003800000 */
[----:B------:R-:W1:Y:S02]  /*7440*/  SYNCS.PHASECHK.TRANS64.TRYWAIT P1, [UR4+0x32430], R0 ;  /* 0x03243000ff0075a7 */ /* 0x000e640008020144 */
[----:B-1----:R-:W-:Y:S05]  /*7450*/  @!P1 BRA `(.L_x_14820) ;  /* 0x000000e400589947 */ /* 0x002fea0003800000 */
.L_x_14819:
        /* <DEDUP_REMOVED lines=31> */
.L_x_14821:
[----:B------:R1:W2:Y:S01]  /*7650*/  SYNCS.PHASECHK.TRANS64.TRYWAIT P1, [UR4+0x32450], R0 ;  /* 0x03245000ff0075a7 */ /* 0x0002a20008020144 */
[----:B------:R-:W-:Y:S05]  /*7660*/  @!P0 BRA `(.L_x_14822) ;  /* 0x0000000000048947 */ /* 0x000fea0003800000 */
[----:B------:R-:W-:Y:S01]  /*7670*/  BPT.TRAP 0x1 ;  /* 0x000000040000795c */ /* 0x000fe20000300000 */
.L_x_14822:
[----:B--2---:R-:W-:Y:S05]  /*7680*/  @P1 BRA `(.L_x_14823) ;  /* 0x0000000000081947 */ /* 0x004fea0003800000 */
[----:B------:R-:W2:Y:S02]  /*7690*/  SYNCS.PHASECHK.TRANS64.TRYWAIT P1, [UR4+0x32450], R0 ;  /* 0x03245000ff0075a7 */ /* 0x000ea40008020144 */
[----:B--2---:R-:W-:Y:S05]  /*76a0*/  @!P1 BRA `(.L_x_14824) ;  /* 0x000000e000dc9947 */ /* 0x004fea0003800000 */
.L_x_14823:
        /* <DEDUP_REMOVED lines=101> */
.L_x_14825:
        /* <DEDUP_REMOVED lines=8> */
[----:B------:R-:W-:Y:S01]  /*7d80*/  FMNMX.FTZ R200, R157, R200, !PT ;  /* 0x000000c89dc87209 */ /* 0x000fe20007810000 */
[----:B------:R-:W-:Y:S02]  /*7d90*/  UIADD3 UR14, UR10, 0x80, URZ ;  /* 0x000000800a0e7890 */ /* 0x000fe4000fffe03f */
[----:B------:R-:W-:Y:S01]  /*7da0*/  SYNCS.ARRIVE.TRANS64.RED.A1T0 RZ, [UR11], RZ ;  /* 0x000000ffffff79a7 */ /* 0x000fe2000810040b */
[----:B------:R-:W-:Y:S01]  /*7db0*/  FMNMX.FTZ R200, R160, R200, !PT ;  /* 0x000000c8a0c87209 */ /* 0x000fe20007810000 */
[----:B------:R-:W-:-:S03]  /*7dc0*/  UMOV UR11, 0x40000040 ;  /* 0x40000040000b7882 */ /* 0x000fc60000000000 */
        /* <DEDUP_REMOVED lines=23> */
[C---:B------:R-:W-:Y:S01]  /*7f40*/  FADD.FTZ R203, -R207.reuse, R202 ;  /* 0x000000cacfcb7221 */ /* 0x040fe20000010100 */
[----:B------:R-:W-:-:S03]  /*7f50*/  FMUL.FTZ R200, R207, UR5 ;  /* 0x00000005cfc87c20 */ /* 0x000fc60008410000 */
        /* <DEDUP_REMOVED lines=25> */
[----:B------:R-:W1:Y:S08]  /*80f0*/  MUFU.EX2 R203, R203 ;  /* 0x000000cb00cb7308 */ /* 0x000e700000000800 */
[----:B------:R-:W2:Y:S08]  /*8100*/  MUFU.EX2 R200, R202 ;  /* 0x000000ca00c87308 */ /* 0x000eb00000000800 */
[----:B------:R-:W3:Y:S01]  /*8110*/  MUFU.EX2 R153, R153 ;  /* 0x0000009900997308 */ /* 0x000ee20000000800 */
        /* <DEDUP_REMOVED lines=24> */
[----:B-1----:R-:W-:Y:S01]  /*82a0*/  FADD.FTZ R2, R156, R2 ;  /* 0x000000029c027221 */ /* 0x002fe20000010000 */
        /* <DEDUP_REMOVED lines=8> */
[----:B--2---:R-:W-:Y:S01]  /*8330*/  F2FP.F16.F32.PACK_AB R202, R157, R156 ;  /* 0x0000009c9dca723e */ /* 0x004fe200000000ff */
        /* <DEDUP_REMOVED lines=54> */
[----:B------:R-:W-:Y:S01]  /*86a0*/  FMUL.FTZ R149, R149, R203 ;  /* 0x000000cb95957220 */ /* 0x000fe20000410000 */
[----:B------:R-:W1:Y:S01]  /*86b0*/  MUFU.EX2 R152, R152 ;  /* 0x0000009800987308 */ /* 0x000e620000000800 */
[----:B------:R-:W-:Y:S01]  /*86c0*/  FADD.FTZ R2, R157, R2 ;  /* 0x000000029d027221 */ /* 0x000fe20000010000 */
[----:B------:R-:W-:-:S04]  /*86d0*/  FMNMX.FTZ R153, R190, R153, !PT ;  /* 0x00000099be997209 */ /* 0x000fc80007810000 */
[----:B------:R-:W-:Y:S02]  /*86e0*/  FMNMX.FTZ R153, R191, R153, !PT ;  /* 0x00000099bf997209 */ /* 0x000fe40007810000 */
[----:B------:R-:W2:Y:S02]  /*86f0*/  MUFU.EX2 R161, R161 ;  /* 0x000000a100a17308 */ /* 0x000ea40000000800 */
[----:B------:R-:W-:-:S04]  /*8700*/  FMNMX.FTZ R153, R194, R153, !PT ;  /* 0x00000099c2997209 */ /* 0x000fc80007810000 */
[----:B------:R-:W-:Y:S02]  /*8710*/  FMNMX.FTZ R153, R195, R153, !PT ;  /* 0x00000099c3997209 */ /* 0x000fe40007810000 */
[----:B------:R-:W-:Y:S01]  /*8720*/  MUFU.EX2 R165, R165 ;  /* 0x000000a500a57308 */ /* 0x000fe20000000800 */
[----:B-1----:R-:W-:Y:S01]  /*8730*/  FADD.FTZ R2, R152, R2 ;  /* 0x0000000298027221 */ /* 0x002fe20000010000 */
[----:B------:R-:W-:-:S04]  /*8740*/  FMNMX.FTZ R153, R198, R153, !PT ;  /* 0x00000099c6997209 */ /* 0x000fc80007810000 */
[----:B------:R-:W-:Y:S02]  /*8750*/  FMNMX.FTZ R153, R199, R153, !PT ;  /* 0x00000099c7997209 */ /* 0x000fe40007810000 */
[----:B------:R-:W-:Y:S01]  /*8760*/  MUFU.EX2 R169, R169 ;  /* 0x000000a900a97308 */ /* 0x000fe20000000800 */
[C---:B--2---:R-:W-:Y:S01]  /*8770*/  FADD.FTZ R2, R161.reuse, R2 ;  /* 0x00000002a1027221 */ /* 0x044fe20000010000 */
[----:B------:R-:W-:Y:S01]  /*8780*/  F2FP.F16.F32.PACK_AB R152, R161, R152 ;  /* 0x00000098a198723e */ /* 0x000fe200000000ff */
[----:B------:R-:W1:Y:S05]  /*8790*/  SHFL.BFLY PT, R156, R153, 0x2, 0x1f ;  /* 0x0c401f00999c7f89 */ /* 0x000e6a00000e0000 */
[----:B------:R-:W-:Y:S08]  /*87a0*/  MUFU.EX2 R173, R173 ;  /* 0x000000ad00ad7308 */ /* 0x000ff00000000800 */
[----:B------:R-:W-:Y:S08]  /*87b0*/  MUFU.EX2 R177, R177 ;  /* 0x000000b100b17308 */ /* 0x000ff00000000800 */
[----:B------:R-:W-:Y:S01]  /*87c0*/  MUFU.EX2 R181, R181 ;  /* 0x000000b500b57308 */ /* 0x000fe20000000800 */
[----:B-1----:R-:W-:-:S05]  /*87d0*/  FMNMX.FTZ R156, R153, R156, !PT ;  /* 0x0000009c999c7209 */ /* 0x002fca0007810000 */
[----:B------:R-:W1:Y:S02]  /*87e0*/  SHFL.BFLY PT, R160, R156, 0x1, 0x1f ;  /* 0x0c201f009ca07f89 */ /* 0x000e6400000e0000 */
        /* <DEDUP_REMOVED lines=34> */
[----:B------:R-:W-:Y:S01]  /*8a10*/  VIADD R153, R205, 0x8 ;  /* 0x00000008cd997836 */ /* 0x000fe20000000000 */
[----:B------:R-:W2:Y:S01]  /*8a20*/  MUFU.EX2 R155, R155 ;  /* 0x0000009b009b7308 */ /* 0x000ea20000000800 */
[----:B-1----:R-:W-:Y:S01]  /*8a30*/  FFMA.FTZ R204, R156, R3, R154 ;  /* 0x000000039ccc7223 */ /* 0x002fe2000001009a */
[-C--:B------:R-:W-:Y:S01]  /*8a40*/  FMUL.FTZ R26, R26, R156.reuse ;  /* 0x0000009c1a1a7220 */ /* 0x080fe20000410000 */
[-C--:B------:R-:W-:Y:S01]  /*8a50*/  FMUL.FTZ R27, R27, R156.reuse ;  /* 0x0000009c1b1b7220 */ /* 0x080fe20000410000 */
[-C--:B------:R-:W-:Y:S01]  /*8a60*/  FMUL.FTZ R30, R30, R156.reuse ;  /* 0x0000009c1e1e7220 */ /* 0x080fe20000410000 */
[----:B------:R-:W-:-:S03]  /*8a70*/  FMUL.FTZ R31, R31, R156 ;  /* 0x0000009c1f1f7220 */ /* 0x000fc60000410000 */
        /* <DEDUP_REMOVED lines=62> */
[----:B--2---:R-:W-:Y:S01]  /*8e60*/  F2FP.F16.F32.PACK_AB R201, R155, R154 ;  /* 0x0000009a9bc9723e */ /* 0x004fe200000000ff */
[----:B------:R-:W2:Y:S01]  /*8e70*/  MUFU.EX2 R162, R162 ;  /* 0x000000a200a27308 */ /* 0x000ea20000000800 */
[----:B-1----:R-:W-:Y:S01]  /*8e80*/  F2FP.F16.F32.PACK_AB R203, R3, R158 ;  /* 0x0000009e03cb723e */ /* 0x002fe200000000ff */
[----:B------:R1:W-:Y:S01]  /*8e90*/  BAR.SYNC.DEFER_BLOCKING R153, 0x100 ;  /* 0x000400990000751d */ /* 0x0003e20000010000 */
[----:B------:R-:W-:-:S04]  /*8ea0*/  FADD.FTZ R204, R155, R204 ;  /* 0x000000cc9bcc7221 */ /* 0x000fc80000010000 */
[----:B------:R-:W-:Y:S01]  /*8eb0*/  FADD.FTZ R204, R158, R204 ;  /* 0x000000cc9ecc7221 */ /* 0x000fe20000010000 */
[----:B------:R-:W3:Y:S03]  /*8ec0*/  MUFU.EX2 R154, R164 ;  /* 0x000000a4009a7308 */ /* 0x000ee60000000800 */
[----:B------:R-:W-:-:S05]  /*8ed0*/  FADD.FTZ R204, R3, R204 ;  /* 0x000000cc03cc7221 */ /* 0x000fca0000010000 */
[----:B------:R-:W1:Y:S01]  /*8ee0*/  MUFU.EX2 R163, R163 ;  /* 0x000000a300a37308 */ /* 0x000e620000000800 */
[----:B--2---:R-:W-:-:S07]  /*8ef0*/  FADD.FTZ R204, R162, R204 ;  /* 0x000000cca2cc7221 */ /* 0x004fce0000010000 */
[----:B------:R-:W2:Y:S01]  /*8f00*/  MUFU.EX2 R166, R166 ;  /* 0x000000a600a67308 */ /* 0x000ea20000000800 */
[----:B---3--:R-:W-:Y:S01]  /*8f10*/  FADD.FTZ R2, R154, R2 ;  /* 0x000000029a027221 */ /* 0x008fe20000010000 */
[----:B------:R-:W-:Y:S01]  /*8f20*/  WARPGROUP.ARRIVE ;  /* 0x00000000000079c5 */ /* 0x000fe20000000000 */
[C---:B------:R-:W-:Y:S02]  /*8f30*/  F2FP.F16.F32.PACK_AB R154, R165.reuse, R154 ;  /* 0x0000009aa59a723e */ /* 0x040fe400000000ff */
[----:B------:R-:W-:-:S03]  /*8f40*/  FADD.FTZ R2, R165, R2 ;  /* 0x00000002a5027221 */ /* 0x000fc60000010000 */
[----:B------:R-:W-:Y:S01]  /*8f50*/  HGMMA.64x256x16.F32 R24, R200, gdesc[UR8].tnspB, R24, gsb0 ;  /* 0x43e00008c8187df0 */ /* 0x000fe20008000818 */
[----:B------:R-:W3:Y:S01]  /*8f60*/  MUFU.EX2 R167, R167 ;  /* 0x000000a700a77308 */ /* 0x000ee20000000800 */
[C---:B-1----:R-:W-:Y:S01]  /*8f70*/  F2FP.F16.F32.PACK_AB R153, R163.reuse, R162 ;  /* 0x000000a2a399723e */ /* 0x042fe200000000ff */
[----:B------:R-:W-:Y:S01]  /*8f80*/  UMOV UR11, 0x40000040 ;  /* 0x40000040000b7882 */ /* 0x000fe20000000000 */
[----:B------:R-:W-:-:S05]  /*8f90*/  FADD.FTZ R204, R163, R204 ;  /* 0x000000cca3cc7221 */ /* 0x000fca0000010000 */
        /* <DEDUP_REMOVED lines=14> */
[----:B---3--:R-:W-:-:S07]  /*9080*/  FADD.FTZ R204, R170, R204 ;  /* 0x000000ccaacc7221 */ /* 0x008fce0000010000 */
        /* <DEDUP_REMOVED lines=11> */
[----:B--2---:R-:W-:-:S07]  /*9140*/  FADD.FTZ R204, R179, R204 ;  /* 0x000000ccb3cc7221 */ /* 0x004fce0000010000 */
[----:B------:R-:W2:Y:S01]  /*9150*/  MUFU.EX2 R186, R186 ;  /* 0x000000ba00ba7308 */ /* 0x000ea20000000800 */
[----:B---3--:R-:W-:-:S07]  /*9160*/  FADD.FTZ R204, R182, R204 ;  /* 0x000000ccb6cc7221 */ /* 0x008fce0000010000 */
[----:B------:R-:W-:Y:S01]  /*9170*/  MUFU.EX2 R187, R187 ;  /* 0x000000bb00bb7308 */ /* 0x000fe20000000800 */
[----:B-1----:R-:W-:-:S07]  /*9180*/  FADD.FTZ R204, R183, R204 ;  /* 0x000000ccb7cc7221 */ /* 0x002fce0000010000 */
[----:B------:R-:W-:Y:S01]  /*9190*/  MUFU.EX2 R190, R190 ;  /* 0x000000be00be7308 */ /* 0x000fe20000000800 */
[----:B--2---:R-:W-:-:S07]  /*91a0*/  FADD.FTZ R204, R186, R204 ;  /* 0x000000ccbacc7221 */ /* 0x004fce0000010000 */
        /* <DEDUP_REMOVED lines=14> */
[----:B------:R-:W-:-:S15]  /*9290*/  F2FP.F16.F32.PACK_AB R155, R183, R182 ;  /* 0x000000b6b79b723e */ /* 0x000fde00000000ff */
[----:B------:R-:W-:-:S04]  /*92a0*/  NOP ;  /* 0x0000000000007918 */ /* 0x000fc80000000000 */
        /* <DEDUP_REMOVED lines=15> */
[----:B------:R-:W-:Y:S01]  /*93a0*/  UIADD3 UR10, UR10, 0x280, URZ ;  /* 0x000002800a0a7890 */ /* 0x000fe2000fffe03f */
[----:B------:R-:W-:Y:S02]  /*93b0*/  WARPGROUP.DEPBAR.LE gsb0, 0x0 ;  /* 0x00008000000079c5 */ /* 0x000fe40000010000 */
[----:B------:R-:W1:Y:S01]  /*93c0*/  MUFU.EX2 R152, R184 ;  /* 0x000000b800987308 */ /* 0x000e620000000800 */
[C---:B------:R-:W-:Y:S01]  /*93d0*/  F2FP.F16.F32.PACK_AB R153, R187.reuse, R186 ;  /* 0x000000babb99723e */ /* 0x040fe200000000ff */
[----:B------:R-:W-:Y:S01]  /*93e0*/  FADD.FTZ R187, R187, R204 ;  /* 0x000000ccbbbb7221 */ /* 0x000fe20000010000 */
[----:B------:R-:W-:-:S03]  /*93f0*/  F2FP.F16.F32.PACK_AB R155, R191, R190 ;  /* 0x000000bebf9b723e */ /* 0x000fc600000000ff */
[----:B------:R-:W-:Y:S02]  /*9400*/  FADD.FTZ R190, R190, R187 ;  /* 0x000000bbbebe7221 */ /* 0x000fe40000010000 */
[----:B------:R-:W2:Y:S02]  /*9410*/  MUFU.EX2 R154, R188 ;  /* 0x000000bc009a7308 */ /* 0x000ea40000000800 */
        /* <DEDUP_REMOVED lines=29> */
.L_x_14826:
[----:B------:R-:W-:Y:S01]  /*95f0*/  R2UR UR10, R209 ;  /* 0x00000000d10a72ca */ /* 0x000fe200000e0000 */
[----:B------:R-:W-:Y:S01]  /*9600*/  UIADD3 UR4, UR4, 0x32460, URZ ;  /* 0x0003246004047890 */ /* 0x000fe2000fffe03f */
[----:B------:R-:W-:Y:S02]  /*9610*/  IMAD.MOV.U32 R201, RZ, RZ, R160 ;  /* 0x000000ffffc97224 */ /* 0x000fe400078e00a0 */
[----:B------:R-:W-:Y:S01]  /*9620*/  IMAD.MOV.U32 R202, RZ, RZ, R207 ;  /* 0x000000ffffca7224 */ /* 0x000fe200078e00cf */
[----:B------:R-:W-:-:S08]  /*9630*/  UPRMT UR4, UR6, 0x654, UR4 ;  /* 0x0000065406047896 */ /* 0x000fd00008000004 */
[C---:B------:R-:W-:Y:S01]  /*9640*/  ISETP.GT.AND P1, PT, R208.reuse, UR10, PT ;  /* 0x0000000ad0007c0c */ /* 0x040fe2000bf24270 */
[----:B------:R-:W-:Y:S01]  /*9650*/  SYNCS.ARRIVE.TRANS64.RED.A1T0 RZ, [UR4], RZ ;  /* 0x000000ffffff79a7 */ /* 0x000fe20008100404 */
[----:B------:R-:W-:-:S11]  /*9660*/  VIADD R208, R208, 0xffffffff ;  /* 0xffffffffd0d07836 */ /* 0x000fd60000000000 */
[----:B------:R-:W-:Y:S05]  /*9670*/  @P1 BRA `(.L_x_14827) ;  /* 0xffffffdc002c1947 */ /* 0x000fea000383ffff */
.L_x_14816:
        /* <DEDUP_REMOVED lines=10> */
[----:B------:R-:W-:-:S02]  /*9720*/  IMAD.MOV.U32 R2, RZ, RZ, RZ ;  /* 0x000000ffff027224 */ /* 0x000fc400078e00ff */
[----:B---3--:R-:W-:Y:S02]  /*9730*/  FADD.FTZ R7, R4, R3 ;  /* 0x0000000304077221 */ /* 0x008fe40000010000 */
[----:B------:R-:W1:Y:S04]  /*9740*/  SHFL.BFLY PT, R5, R6, 0x1, 0x1f ;  /* 0x0c201f0006057f89 */ /* 0x000e6800000e0000 */
[----:B------:R-:W3:Y:S01]  /*9750*/  SHFL.BFLY PT, R4, R7, 0x1, 0x1f ;  /* 0x0c201f0007047f89 */ /* 0x000ee200000e0000 */
[----:B-1----:R-:W-:Y:S01]  /*9760*/  FADD.FTZ R8, R6, R5 ;  /* 0x0000000506087221 */ /* 0x002fe20000010000 */
[----:B------:R-:W-:Y:S02]  /*9770*/  IMAD.MOV.U32 R5, RZ, RZ, RZ ;  /* 0x000000ffff057224 */ /* 0x000fe400078e00ff */
[----:B------:R-:W-:-:S02]  /*9780*/  IMAD.U32 R6, RZ, RZ, UR5 ;  /* 0x00000005ff067e24 */ /* 0x000fc4000f8e00ff */
[----:B---3--:R-:W-:Y:S01]  /*9790*/  FADD.FTZ R3, R7, R4 ;  /* 0x0000000407037221 */ /* 0x008fe20000010000 */
[----:B------:R-:W-:-:S04]  /*97a0*/  FSETP.NE.FTZ.AND P1, PT, R8, RZ, PT ;  /* 0x000000ff0800720b */ /* 0x000fc80003f35000 */
[----:B------:R-:W-:-:S09]  /*97b0*/  FSETP.NE.FTZ.AND P2, PT, R3, RZ, PT ;  /* 0x000000ff0300720b */ /* 0x000fd20003f55000 */
        /* <DEDUP_REMOVED lines=147> */
.L_x_14790:
        /* <DEDUP_REMOVED lines=12> */
[----:B------:R-:W-:Y:S01]  /*a1b0*/  IMAD.MOV.U32 R154, RZ, RZ, 0x2 ;  /* 0x00000002ff9a7424 */ /* 0x000fe200078e00ff */
[----:B------:R-:W-:Y:S01]  /*a1c0*/  F2FP.F16.F32.PACK_AB R10, R29, R28 ;  /* 0x0000001c1d0a723e */ /* 0x000fe200000000ff */
[----:B------:R-:W3:Y:S01]  /*a1d0*/  LDL R162, [R1+0x20] ;  /* 0x0000200001a27983 */ /* 0x000ee20000100800 */
[----:B------:R-:W-:Y:S01]  /*a1e0*/  F2FP.F16.F32.PACK_AB R11, R31, R30 ;  /* 0x0000001e1f0b723e */ /* 0x000fe200000000ff */
[----:B------:R-:W-:Y:S01]  /*a1f0*/  ULDC.64 UR10, c[0x0][0xd08] ;  /* 0x00034200000a7ab9 */ /* 0x000fe20000000a00 */
[----:B------:R-:W-:Y:S01]  /*a200*/  R2UR UR12, R206 ;  /* 0x00000000ce0c72ca */ /* 0x000fe200000e0000 */
[----:B------:R-:W-:Y:S01]  /*a210*/  UMOV UR6, UR9 ;  /* 0x0000000900067c82 */ /* 0x000fe20008000000 */
[----:B0-----:R-:W-:Y:S01]  /*a220*/  UMOV UR7, UR8 ;  /* 0x0000000800077c82 */ /* 0x001fe20008000000 */
[----:B------:R-:W-:-:S02]  /*a230*/  F2FP.F16.F32.PACK_AB R22, R53, R52 ;  /* 0x000000343516723e */ /* 0x000fc400000000ff */
[----:B------:R-:W-:Y:S01]  /*a240*/  F2FP.F16.F32.PACK_AB R23, R55, R54 ;  /* 0x000000363717723e */ /* 0x000fe200000000ff */
[----:B------:R-:W-:Y:S01]  /*a250*/  BAR.SYNC.DEFER_BLOCKING 0x1, 0x100 ;  /* 0x0044000000007b1d */ /* 0x000fe20000010000 */
[----:B--2---:R-:W-:-:S03]  /*a260*/  IMAD.WIDE R154, R2, R154, UR6 ;  /* 0x00000006029a7e25 */ /* 0x004fc6000f8e029a */
[C---:B------:R-:W-:Y:S02]  /*a270*/  LOP3.LUT R9, R154.reuse, 0x380, RZ, 0xc0, !PT ;  /* 0x000003809a097812 */ /* 0x040fe400078ec0ff */
[C---:B------:R-:W-:Y:S02]  /*a280*/  IADD3 R15, P3, R154.reuse, 0x20, RZ ;  /* 0x000000209a0f7810 */ /* 0x040fe40007f7e0ff */
[----:B------:R-:W-:Y:S02]  /*a290*/  SHF.R.U64 R9, R9, 0x3, RZ ;  /* 0x0000000309097819 */ /* 0x000fe400000012ff */
[----:B------:R-:W-:Y:S02]  /*a2a0*/  LOP3.LUT R14, R15, 0x380, RZ, 0xc0, !PT ;  /* 0x000003800f0e7812 */ /* 0x000fe400078ec0ff */
[----:B------:R-:W-:Y:S01]  /*a2b0*/  LOP3.LUT R8, R9, R154, RZ, 0x3c, !PT ;  /* 0x0000009a09087212 */ /* 0x000fe200078e3cff */
[----:B------:R-:W-:Y:S01]  /*a2c0*/  IMAD.MOV.U32 R9, RZ, RZ, R155 ;  /* 0x000000ffff097224 */ /* 0x000fe200078e009b */
[----:B------:R-:W-:-:S02]  /*a2d0*/  IADD3 R13, P5, R154, 0x40, RZ ;  /* 0x000000409a0d7810 */ /* 0x000fc40007fbe0ff */
[----:B------:R-:W-:Y:S02]  /*a2e0*/  IADD3 R21, P4, R154, 0x60, RZ ;  /* 0x000000609a157810 */ /* 0x000fe40007f9e0ff */
[----:B------:R-:W-:Y:S02]  /*a2f0*/  SHF.R.U64 R14, R14, 0x3, RZ ;  /* 0x000000030e0e7819 */ /* 0x000fe400000012ff */
[----:B------:R-:W-:Y:S02]  /*a300*/  LOP3.LUT R12, R13, 0x380, RZ, 0xc0, !PT ;  /* 0x000003800d0c7812 */ /* 0x000fe400078ec0ff */
[----:B------:R-:W-:Y:S02]  /*a310*/  LOP3.LUT R20, R21, 0x380, RZ, 0xc0, !PT ;  /* 0x0000038015147812 */ /* 0x000fe400078ec0ff */
[----:B------:R-:W-:Y:S02]  /*a320*/  IADD3 R5, P2, R154, 0xc040, RZ ;  /* 0x0000c0409a057810 */ /* 0x000fe40007f5e0ff */
[----:B------:R-:W-:-:S02]  /*a330*/  MOV R2, R8 ;  /* 0x0000000800027202 */ /* 0x000fc40000000f00 */
[----:B------:R-:W-:Y:S02]  /*a340*/  F2FP.F16.F32.PACK_AB R8, R25, R24 ;  /* 0x000000181908723e */ /* 0x000fe400000000ff */
[----:B------:R-:W-:Y:S02]  /*a350*/  F2FP.F16.F32.PACK_AB R9, R27, R26 ;  /* 0x0000001a1b09723e */ /* 0x000fe400000000ff */
[----:B------:R-:W-:Y:S01]  /*a360*/  LOP3.LUT R14, R14, R15, RZ, 0x3c, !PT ;  /* 0x0000000f0e0e7212 */ /* 0x000fe200078e3cff */
[----:B------:R-:W-:Y:S01]  /*a370*/  IMAD.X R15, RZ, RZ, R155, P3 ;  /* 0x000000ffff0f7224 */ /* 0x000fe200018e069b */
[----:B------:R-:W-:Y:S02]  /*a380*/  SHF.R.U64 R12, R12, 0x3, RZ ;  /* 0x000000030c0c7819 */ /* 0x000fe400000012ff */
[----:B------:R-:W-:Y:S02]  /*a390*/  SHF.R.U64 R20, R20, 0x3, RZ ;  /* 0x0000000314147819 */ /* 0x000fe400000012ff */
[----:B------:R-:W-:-:S02]  /*a3a0*/  LOP3.LUT R4, R5, 0x380, RZ, 0xc0, !PT ;  /* 0x0000038005047812 */ /* 0x000fc400078ec0ff */
[----:B------:R-:W-:Y:S01]  /*a3b0*/  IADD3 R157, P3, R154, 0x4000, RZ ;  /* 0x000040009a9d7810 */ /* 0x000fe20007f7e0ff */
[----:B------:R0:W-:Y:S01]  /*a3c0*/  STSM.16.M88.4 [R2], R8 ;  /* 0x0000000802007844 */ /* 0x0001e20000000200 */
[----:B------:R-:W-:Y:S01]  /*a3d0*/  LOP3.LUT R12, R12, R13, RZ, 0x3c, !PT ;  /* 0x0000000d0c0c7212 */ /* 0x000fe200078e3cff */
[--C-:B------:R-:W-:Y:S01]  /*a3e0*/  IMAD.X R13, RZ, RZ, R155.reuse, P5 ;  /* 0x000000ffff0d7224 */ /* 0x100fe200028e069b */
[----:B------:R-:W-:Y:S02]  /*a3f0*/  MOV R7, R14 ;  /* 0x0000000e00077202 */ /* 0x000fe40000000f00 */
[----:B------:R-:W-:Y:S01]  /*a400*/  LOP3.LUT R20, R20, R21, RZ, 0x3c, !PT ;  /* 0x0000001514147212 */ /* 0x000fe200078e3cff */
[----:B------:R-:W-:Y:S01]  /*a410*/  IMAD.X R21, RZ, RZ, R155, P4 ;  /* 0x000000ffff157224 */ /* 0x000fe200020e069b */
[----:B------:R-:W-:Y:S02]  /*a420*/  SHF.R.U64 R4, R4, 0x3, RZ ;  /* 0x0000000304047819 */ /* 0x000fe400000012ff */
[----:B------:R-:W-:-:S02]  /*a430*/  LOP3.LUT R156, R157, 0x380, RZ, 0xc0, !PT ;  /* 0x000003809d9c7812 */ /* 0x000fc400078ec0ff */
[C---:B------:R-:W-:Y:S02]  /*a440*/  IADD3 R160, P4, R154.reuse, 0x4020, RZ ;  /* 0x000040209aa07810 */ /* 0x040fe40007f9e0ff */
[----:B0-----:R-:W-:Y:S02]  /*a450*/  F2FP.F16.F32.PACK_AB R8, R33, R32 ;  /* 0x000000202108723e */ /* 0x001fe400000000ff */
[----:B------:R-:W-:Y:S02]  /*a460*/  F2FP.F16.F32.PACK_AB R9, R35, R34 ;  /* 0x000000222309723e */ /* 0x000fe400000000ff */
[----:B------:R-:W-:Y:S02]  /*a470*/  F2FP.F16.F32.PACK_AB R10, R37, R36 ;  /* 0x00000024250a723e */ /* 0x000fe400000000ff */
[----:B------:R-:W-:Y:S02]  /*a480*/  F2FP.F16.F32.PACK_AB R11, R39, R38 ;  /* 0x00000026270b723e */ /* 0x000fe400000000ff */
[----:B------:R-:W-:-:S02]  /*a490*/  IADD3 R159, P5, R154, 0x4040, RZ ;  /* 0x000040409a9f7810 */ /* 0x000fc40007fbe0ff */
[----:B------:R-:W-:Y:S01]  /*a4a0*/  IADD3 R19, P1, R154, 0xc020, RZ ;  /* 0x0000c0209a137810 */ /* 0x000fe20007f3e0ff */
[----:B------:R0:W-:Y:S01]  /*a4b0*/  STSM.16.M88.4 [R7], R8 ;  /* 0x0000000807007844 */ /* 0x0001e20000000200 */
[----:B------:R-:W-:Y:S02]  /*a4c0*/  LOP3.LUT R4, R4, R5, RZ, 0x3c, !PT ;  /* 0x0000000504047212 */ /* 0x000fe400078e3cff */
[----:B------:R-:W-:Y:S02]  /*a4d0*/  SHF.R.U64 R156, R156, 0x3, RZ ;  /* 0x000000039c9c7819 */ /* 0x000fe400000012ff */
[----:B------:R-:W-:Y:S02]  /*a4e0*/  MOV R5, R12 ;  /* 0x0000000c00057202 */ /* 0x000fe40000000f00 */
[----:B------:R-:W-:Y:S02]  /*a4f0*/  F2FP.F16.F32.PACK_AB R12, R41, R40 ;  /* 0x00000028290c723e */ /* 0x000fe400000000ff */
[----:B------:R-:W-:-:S02]  /*a500*/  F2FP.F16.F32.PACK_AB R13, R43, R42 ;  /* 0x0000002a2b0d723e */ /* 0x000fc400000000ff */
[----:B------:R-:W-:Y:S02]  /*a510*/  F2FP.F16.F32.PACK_AB R14, R45, R44 ;  /* 0x0000002c2d0e723e */ /* 0x000fe400000000ff */
[----:B------:R-:W-:Y:S02]  /*a520*/  F2FP.F16.F32.PACK_AB R15, R47, R46 ;  /* 0x0000002e2f0f723e */ /* 0x000fe400000000ff */
[----:B0-----:R-:W-:Y:S02]  /*a530*/  LOP3.LUT R7, R160, 0x380, RZ, 0xc0, !PT ;  /* 0x00000380a0077812 */ /* 0x001fe400078ec0ff */
[----:B------:R-:W-:Y:S02]  /*a540*/  LOP3.LUT R158, R159, 0x380, RZ, 0xc0, !PT ;  /* 0x000003809f9e7812 */ /* 0x000fe400078ec0ff */
[----:B------:R-:W-:Y:S02]  /*a550*/  LOP3.LUT R18, R19, 0x380, RZ, 0xc0, !PT ;  /* 0x0000038013127812 */ /* 0x000fe400078ec0ff */
[----:B------:R-:W-:Y:S01]  /*a560*/  LOP3.LUT R156, R156, R157, RZ, 0x3c, !PT ;  /* 0x0000009d9c9c7212 */ /* 0x000fe200078e3cff */
[----:B------:R-:W-:Y:S01]  /*a570*/  IMAD.X R157, RZ, RZ, R155, P3 ;  /* 0x000000ffff9d7224 */ /* 0x000fe200018e069b */
[----:B------:R-:W-:Y:S01]  /*a580*/  SHF.R.U64 R7, R7, 0x3, RZ ;  /* 0x0000000307077819 */ /* 0x000fe200000012ff */
[----:B------:R0:W-:Y:S01]  /*a590*/  STSM.16.M88.4 [R5], R12 ;  /* 0x0000000c05007844 */ /* 0x0001e20000000200 */
[----:B------:R-:W-:-:S02]  /*a5a0*/  SHF.R.U64 R158, R158, 0x3, RZ ;  /* 0x000000039e9e7819 */ /* 0x000fc400000012ff */
[----:B------:R-:W-:Y:S02]  /*a5b0*/  SHF.R.U64 R18, R18, 0x3, RZ ;  /* 0x0000000312127819 */ /* 0x000fe400000012ff */
[----:B------:R-:W-:Y:S02]  /*a5c0*/  MOV R2, R20 ;  /* 0x0000001400027202 */ /* 0x000fe40000000f00 */
[----:B------:R-:W-:Y:S02]  /*a5d0*/  F2FP.F16.F32.PACK_AB R20, R49, R48 ;  /* 0x000000303114723e */ /* 0x000fe400000000ff */
[----:B------:R-:W-:Y:S02]  /*a5e0*/  F2FP.F16.F32.PACK_AB R21, R51, R50 ;  /* 0x000000323315723e */ /* 0x000fe400000000ff */
[----:B------:R-:W-:Y:S02]  /*a5f0*/  F2FP.F16.F32.PACK_AB R8, R57, R56 ;  /* 0x000000383908723e */ /* 0x000fe400000000ff */
[----:B------:R-:W-:Y:S01]  /*a600*/  F2FP.F16.F32.PACK_AB R9, R59, R58 ;  /* 0x0000003a3b09723e */ /* 0x000fe200000000ff */
[----:B0-----:R-:W-:Y:S01]  /*a610*/  IMAD.X R13, RZ, RZ, R155, P4 ;  /* 0x000000ffff0d7224 */ /* 0x001fe200020e069b */
[----:B------:R-:W-:-:S02]  /*a620*/  LOP3.LUT R12, R7, R160, RZ, 0x3c, !PT ;  /* 0x000000a0070c7212 */ /* 0x000fc400078e3cff */
[----:B------:R-:W-:Y:S02]  /*a630*/  MOV R5, R156 ;  /* 0x0000009c00057202 */ /* 0x000fe40000000f00 */
[----:B------:R-:W-:Y:S02]  /*a640*/  F2FP.F16.F32.PACK_AB R10, R61, R60 ;  /* 0x0000003c3d0a723e */ /* 0x000fe400000000ff */
[----:B------:R-:W-:Y:S02]  /*a650*/  F2FP.F16.F32.PACK_AB R11, R63, R62 ;  /* 0x0000003e3f0b723e */ /* 0x000fe400000000ff */
[----:B------:R-:W-:Y:S01]  /*a660*/  LOP3.LUT R158, R158, R159, RZ, 0x3c, !PT ;  /* 0x0000009f9e9e7212 */ /* 0x000fe200078e3cff */
[----:B------:R-:W-:Y:S01]  /*a670*/  IMAD.X R159, RZ, RZ, R155, P5 ;  /* 0x000000ffff9f7224 */ /* 0x000fe200028e069b */
[----:B------:R-:W-:Y:S01]  /*a680*/  LOP3.LUT R18, R18, R19, RZ, 0x3c, !PT ;  /* 0x0000001312127212 */ /* 0x000fe200078e3cff */
[----:B------:R0:W-:Y:S01]  /*a690*/  STSM.16.M88.4 [R2], R20 ;  /* 0x0000001402007844 */ /* 0x0001e20000000200 */
[----:B------:R-:W-:-:S02]  /*a6a0*/  MOV R7, R12 ;  /* 0x0000000c00077202 */ /* 0x000fc40000000f00 */
[C---:B------:R-:W-:Y:S02]  /*a6b0*/  IADD3 R19, P4, R154.reuse, 0x4060, RZ ;  /* 0x000040609a137810 */ /* 0x040fe40007f9e0ff */
[----:B------:R-:W-:Y:S01]  /*a6c0*/  IADD3 R160, P5, R154, 0x8060, RZ ;  /* 0x000080609aa07810 */ /* 0x000fe20007fbe0ff */
[----:B------:R1:W-:Y:S01]  /*a6d0*/  STSM.16.M88.4 [R5], R8 ;  /* 0x0000000805007844 */ /* 0x0003e20000000200 */
[----:B------:R-:W-:Y:S02]  /*a6e0*/  F2FP.F16.F32.PACK_AB R12, R65, R64 ;  /* 0x00000040410c723e */ /* 0x000fe400000000ff */
[----:B------:R-:W-:Y:S02]  /*a6f0*/  F2FP.F16.F32.PACK_AB R13, R67, R66 ;  /* 0x00000042430d723e */ /* 0x000fe400000000ff */
[----:B------:R-:W-:Y:S02]  /*a700*/  F2FP.F16.F32.PACK_AB R14, R69, R68 ;  /* 0x00000044450e723e */ /* 0x000fe400000000ff */
[----:B------:R-:W-:-:S02]  /*a710*/  F2FP.F16.F32.PACK_AB R15, R71, R70 ;  /* 0x00000046470f723e */ /* 0x000fc400000000ff */
[----:B0-----:R-:W-:Y:S02]  /*a720*/  LOP3.LUT R20, R19, 0x380, RZ, 0xc0, !PT ;  /* 0x0000038013147812 */ /* 0x001fe400078ec0ff */
[----:B------:R-:W-:Y:S01]  /*a730*/  LOP3.LUT R2, R160, 0x380, RZ, 0xc0, !PT ;  /* 0x00000380a0027812 */ /* 0x000fe200078ec0ff */
[----:B------:R0:W-:Y:S01]  /*a740*/  STSM.16.M88.4 [R7], R12 ;  /* 0x0000000c07007844 */ /* 0x0001e20000000200 */
[----:B-1----:R-:W-:Y:S01]  /*a750*/  IADD3 R5, P6, R154, 0x8000, RZ ;  /* 0x000080009a057810 */ /* 0x002fe20007fde0ff */
[----:B------:R-:W-:Y:S01]  /*a760*/  IMAD.X R21, RZ, RZ, R155, P4 ;  /* 0x000000ffff157224 */ /* 0x000fe200020e069b */
[----:B------:R-:W-:Y:S02]  /*a770*/  SHF.R.U64 R20, R20, 0x3, RZ ;  /* 0x0000000314147819 */ /* 0x000fe400000012ff */
[C---:B------:R-:W-:Y:S02]  /*a780*/  IADD3 R153, P0, R154.reuse, 0xc060, RZ ;  /* 0x0000c0609a997810 */ /* 0x040fe40007f1e0ff */
[----:B------:R-:W-:-:S02]  /*a790*/  IADD3 R157, P3, R154, 0xc000, RZ ;  /* 0x0000c0009a9d7810 */ /* 0x000fc40007f7e0ff */
[----:B------:R-:W-:Y:S02]  /*a7a0*/  LOP3.LUT R20, R20, R19, RZ, 0x3c, !PT ;  /* 0x0000001314147212 */ /* 0x000fe400078e3cff */
[----:B0-----:R-:W-:Y:S01]  /*a7b0*/  LOP3.LUT R12, R5, 0x380, RZ, 0xc0, !PT ;  /* 0x00000380050c7812 */ /* 0x001fe200078ec0ff */
[----:B------:R-:W-:Y:S01]  /*a7c0*/  IMAD.X R13, RZ, RZ, R155, P6 ;  /* 0x000000ffff0d7224 */ /* 0x000fe200030e069b */
[----:B------:R-:W-:Y:S02]  /*a7d0*/  SHF.R.U64 R7, R2, 0x3, RZ ;  /* 0x0000000302077819 */ /* 0x000fe400000012ff */
[C---:B------:R-:W-:Y:S02]  /*a7e0*/  IADD3 R22, P6, R154.reuse, 0x8040, RZ ;  /* 0x000080409a167810 */ /* 0x040fe40007fde0ff */
[----:B------:R-:W-:Y:S02]  /*a7f0*/  IADD3 R2, P4, R154, 0x8020, RZ ;  /* 0x000080209a027810 */ /* 0x000fe40007f9e0ff */
[----:B------:R-:W-:-:S02]  /*a800*/  SHF.R.U64 R12, R12, 0x3, RZ ;  /* 0x000000030c0c7819 */ /* 0x000fc400000012ff */
[----:B------:R-:W-:Y:S02]  /*a810*/  MOV R158, R158 ;  /* 0x0000009e009e7202 */ /* 0x000fe40000000f00 */
[----:B------:R-:W-:Y:S02]  /*a820*/  F2FP.F16.F32.PACK_AB R8, R73, R72 ;  /* 0x000000484908723e */ /* 0x000fe400000000ff */
[----:B------:R-:W-:Y:S02]  /*a830*/  F2FP.F16.F32.PACK_AB R9, R75, R74 ;  /* 0x0000004a4b09723e */ /* 0x000fe400000000ff */
[----:B------:R-:W-:Y:S02]  /*a840*/  F2FP.F16.F32.PACK_AB R10, R77, R76 ;  /* 0x0000004c4d0a723e */ /* 0x000fe400000000ff */
[----:B------:R-:W-:Y:S02]  /*a850*/  F2FP.F16.F32.PACK_AB R11, R79, R78 ;  /* 0x0000004e4f0b723e */ /* 0x000fe400000000ff */
[----:B------:R-:W-:-:S02]  /*a860*/  LOP3.LUT R154, R7, R160, RZ, 0x3c, !PT ;  /* 0x000000a0079a7212 */ /* 0x000fc400078e3cff */
[----:B------:R-:W-:Y:S02]  /*a870*/  LOP3.LUT R23, R22, 0x380, RZ, 0xc0, !PT ;  /* 0x0000038016177812 */ /* 0x000fe400078ec0ff */
[----:B------:R-:W-:Y:S02]  /*a880*/  LOP3.LUT R7, R2, 0x380, RZ, 0xc0, !PT ;  /* 0x0000038002077812 */ /* 0x000fe400078ec0ff */
[----:B------:R-:W-:Y:S02]  /*a890*/  LOP3.LUT R152, R153, 0x380, RZ, 0xc0, !PT ;  /* 0x0000038099987812 */ /* 0x000fe400078ec0ff */
[----:B------:R-:W-:Y:S02]  /*a8a0*/  LOP3.LUT R156, R157, 0x380, RZ, 0xc0, !PT ;  /* 0x000003809d9c7812 */ /* 0x000fe400078ec0ff */
[----:B------:R-:W-:Y:S01]  /*a8b0*/  LOP3.LUT R12, R12, R5, RZ, 0x3c, !PT ;  /* 0x000000050c0c7212 */ /* 0x000fe200078e3cff */
[----:B------:R0:W-:Y:S01]  /*a8c0*/  STSM.16.M88.4 [R158], R8 ;  /* 0x000000089e007844 */ /* 0x0001e20000000200 */
[----:B------:R-:W-:-:S02]  /*a8d0*/  MOV R5, R20 ;  /* 0x0000001400057202 */ /* 0x000fc40000000f00 */
[----:B------:R-:W-:Y:S02]  /*a8e0*/  SHF.R.U64 R23, R23, 0x3, RZ ;  /* 0x0000000317177819 */ /* 0x000fe400000012ff */
[----:B------:R-:W-:Y:S02]  /*a8f0*/  SHF.R.U64 R21, R7, 0x3, RZ ;  /* 0x0000000307157819 */ /* 0x000fe400000012ff */
[----:B------:R-:W-:Y:S02]  /*a900*/  SHF.R.U64 R152, R152, 0x3, RZ ;  /* 0x0000000398987819 */ /* 0x000fe400000012ff */
[----:B------:R-:W-:Y:S02]  /*a910*/  SHF.R.U64 R156, R156, 0x3, RZ ;  /* 0x000000039c9c7819 */ /* 0x000fe400000012ff */
[----:B------:R-:W-:Y:S01]  /*a920*/  LOP3.LUT R22, R23, R22, RZ, 0x3c, !PT ;  /* 0x0000001617167212 */ /* 0x000fe200078e3cff */
[----:B------:R-:W-:Y:S01]  /*a930*/  IMAD.X R23, RZ, RZ, R155, P6 ;  /* 0x000000ffff177224 */ /* 0x000fe200030e069b */
[----:B------:R-:W-:-:S02]  /*a940*/  LOP3.LUT R20, R21, R2, RZ, 0x3c, !PT ;  /* 0x0000000215147212 */ /* 0x000fc400078e3cff */
[----:B0-----:R-:W-:Y:S02]  /*a950*/  F2FP.F16.F32.PACK_AB R8, R81, R80 ;  /* 0x000000505108723e */ /* 0x001fe400000000ff */
[----:B------:R-:W-:Y:S02]  /*a960*/  F2FP.F16.F32.PACK_AB R9, R83, R82 ;  /* 0x000000525309723e */ /* 0x000fe400000000ff */
[----:B------:R-:W-:Y:S02]  /*a970*/  F2FP.F16.F32.PACK_AB R10, R85, R84 ;  /* 0x00000054550a723e */ /* 0x000fe400000000ff */
[----:B------:R-:W-:Y:S01]  /*a980*/  F2FP.F16.F32.PACK_AB R11, R87, R86 ;  /* 0x00000056570b723e */ /* 0x000fe200000000ff */
[--C-:B------:R-:W-:Y:S01]  /*a990*/  IMAD.X R21, RZ, RZ, R155.reuse, P4 ;  /* 0x000000ffff157224 */ /* 0x100fe200020e069b */
[----:B------:R-:W-:Y:S01]  /*a9a0*/  MOV R7, R12 ;  /* 0x0000000c00077202 */ /* 0x000fe20000000f00 */
[--C-:B------:R-:W-:Y:S01]  /*a9b0*/  IMAD.X R19, RZ, RZ, R155.reuse, P1 ;  /* 0x000000ffff137224 */ /* 0x100fe200008e069b */
[----:B------:R-:W-:Y:S01]  /*a9c0*/  LOP3.LUT R152, R152, R153, RZ, 0x3c, !PT ;  /* 0x0000009998987212 */ /* 0x000fe200078e3cff */
[----:B------:R0:W-:Y:S01]  /*a9d0*/  STSM.16.M88.4 [R5], R8 ;  /* 0x0000000805007844 */ /* 0x0001e20000000200 */
[----:B------:R-:W-:Y:S01]  /*a9e0*/  LOP3.LUT R156, R156, R157, RZ, 0x3c, !PT ;  /* 0x0000009d9c9c7212 */ /* 0x000fe200078e3cff */
[--C-:B------:R-:W-:Y:S01]  /*a9f0*/  IMAD.X R153, RZ, RZ, R155.reuse, P0 ;  /* 0x000000ffff997224 */ /* 0x100fe200000e069b */
[----:B------:R-:W-:Y:S01]  /*aa00*/  F2FP.F16.F32.PACK_AB R12, R89, R88 ;  /* 0x00000058590c723e */ /* 0x000fe200000000ff */
[----:B------:R-:W-:Y:S01]  /*aa10*/  IMAD.X R157, RZ, RZ, R155, P3 ;  /* 0x000000ffff9d7224 */ /* 0x000fe200018e069b */
[----:B------:R-:W-:Y:S01]  /*aa20*/  F2FP.F16.F32.PACK_AB R13, R91, R90 ;  /* 0x0000005a5b0d723e */ /* 0x000fe200000000ff */
[----:B------:R-:W1:Y:S01]  /*aa30*/  LDC.64 R158, c[0x0][0xd00] ;  /* 0x00034000ff9e7b82 */ /* 0x000e620000000a00 */
[----:B------:R-:W-:-:S02]  /*aa40*/  F2FP.F16.F32.PACK_AB R14, R93, R92 ;  /* 0x0000005c5d0e723e */ /* 0x000fc400000000ff */
[----:B------:R-:W-:Y:S02]  /*aa50*/  F2FP.F16.F32.PACK_AB R15, R95, R94 ;  /* 0x0000005e5f0f723e */ /* 0x000fe400000000ff */
[----:B------:R-:W-:Y:S02]  /*aa60*/  MOV R2, R22 ;  /* 0x0000001600027202 */ /* 0x000fe40000000f00 */
[----:B------:R-:W-:Y:S01]  /*aa70*/  MOV R160, R20 ;  /* 0x0000001400a07202 */ /* 0x000fe20000000f00 */
[--C-:B0-----:R-:W-:Y:S02]  /*aa80*/  IMAD.X R5, RZ, RZ, R155.reuse, P2 ;  /* 0x000000ffff057224 */ /* 0x101fe400010e069b */
[----:B------:R-:W-:Y:S01]  /*aa90*/  IMAD.X R155, RZ, RZ, R155, P5 ;  /* 0x000000ffff9b7224 */ /* 0x000fe200028e069b */
[----:B------:R0:W-:Y:S01]  /*aaa0*/  STSM.16.M88.4 [R7], R12 ;  /* 0x0000000c07007844 */ /* 0x0001e20000000200 */
[----:B------:R-:W-:Y:S02]  /*aab0*/  F2FP.F16.F32.PACK_AB R20, R97, R96 ;  /* 0x000000606114723e */ /* 0x000fe400000000ff */
[----:B------:R-:W-:-:S02]  /*aac0*/  F2FP.F16.F32.PACK_AB R21, R99, R98 ;  /* 0x000000626315723e */ /* 0x000fc400000000ff */
[----:B------:R-:W-:Y:S02]  /*aad0*/  F2FP.F16.F32.PACK_AB R22, R101, R100 ;  /* 0x000000646516723e */ /* 0x000fe400000000ff */
[----:B------:R-:W-:Y:S02]  /*aae0*/  F2FP.F16.F32.PACK_AB R23, R103, R102 ;  /* 0x000000666717723e */ /* 0x000fe400000000ff */
[----:B------:R-:W-:Y:S02]  /*aaf0*/  MOV R161, R154 ;  /* 0x0000009a00a17202 */ /* 0x000fe40000000f00 */
[----:B------:R-:W-:Y:S02]  /*ab00*/  F2FP.F16.F32.PACK_AB R154, R117, R116 ;  /* 0x00000074759a723e */ /* 0x000fe400000000ff */
[----:B------:R-:W-:Y:S02]  /*ab10*/  F2FP.F16.F32.PACK_AB R155, R119, R118 ;  /* 0x00000076779b723e */ /* 0x000fe400000000ff */
[----:B0-----:R-:W-:-:S02]  /*ab20*/  F2FP.F16.F32.PACK_AB R12, R105, R104 ;  /* 0x00000068690c723e */ /* 0x001fc400000000ff */
[----:B------:R-:W-:Y:S02]  /*ab30*/  F2FP.F16.F32.PACK_AB R13, R107, R106 ;  /* 0x0000006a6b0d723e */ /* 0x000fe400000000ff */
[----:B------:R-:W-:Y:S02]  /*ab40*/  F2FP.F16.F32.PACK_AB R14, R109, R108 ;  /* 0x0000006c6d0e723e */ /* 0x000fe400000000ff */
[----:B------:R-:W-:Y:S02]  /*ab50*/  F2FP.F16.F32.PACK_AB R15, R111, R110 ;  /* 0x0000006e6f0f723e */ /* 0x000fe400000000ff */
[----:B------:R-:W-:Y:S02]  /*ab60*/  MOV R7, R152 ;  /* 0x0000009800077202 */ /* 0x000fe40000000f00 */
[----:B------:R-:W-:Y:S02]  /*ab70*/  F2FP.F16.F32.PACK_AB R152, R113, R112 ;  /* 0x000000707198723e */ /* 0x000fe400000000ff */
[----:B------:R-:W-:Y:S01]  /*ab80*/  F2FP.F16.F32.PACK_AB R153, R115, R114 ;  /* 0x000000727399723e */ /* 0x000fe200000000ff */
[----:B------:R0:W-:Y:S01]  /*ab90*/  STSM.16.M88.4 [R160], R20 ;  /* 0x00000014a0007844 */ /* 0x0001e20000000200 */
[----:B------:R-:W-:-:S02]  /*aba0*/  MOV R156, R156 ;  /* 0x0000009c009c7202 */ /* 0x000fc40000000f00 */
[----:B------:R-:W-:Y:S01]  /*abb0*/  F2FP.F16.F32.PACK_AB R8, R121, R120 ;  /* 0x000000787908723e */ /* 0x000fe200000000ff */
[----:B------:R2:W-:Y:S01]  /*abc0*/  STSM.16.M88.4 [R2], R12 ;  /* 0x0000000c02007844 */ /* 0x0005e20000000200 */
[----:B------:R-:W-:Y:S02]  /*abd0*/  F2FP.F16.F32.PACK_AB R9, R123, R122 ;  /* 0x0000007a7b09723e */ /* 0x000fe400000000ff */
[----:B------:R-:W-:Y:S02]  /*abe0*/  F2FP.F16.F32.PACK_AB R10, R125, R124 ;  /* 0x0000007c7d0a723e */ /* 0x000fe400000000ff */
[----:B------:R-:W-:Y:S01]  /*abf0*/  F2FP.F16.F32.PACK_AB R11, R127, R126 ;  /* 0x0000007e7f0b723e */ /* 0x000fe200000000ff */
[----:B------:R4:W-:Y:S01]  /*ac00*/  STSM.16.M88.4 [R161], R152 ;  /* 0x00000098a1007844 */ /* 0x0009e20000000200 */
[----:B------:R-:W-:Y:S02]  /*ac10*/  MOV R157, R4 ;  /* 0x00000004009d7202 */ /* 0x000fe40000000f00 */
[----:B0-----:R-:W-:-:S02]  /*ac20*/  MOV R160, R18 ;  /* 0x0000001200a07202 */ /* 0x001fc40000000f00 */
[----:B------:R-:W-:Y:S01]  /*ac30*/  F2FP.F16.F32.PACK_AB R20, R137, R136 ;  /* 0x000000888914723e */ /* 0x000fe200000000ff */
[----:B------:R-:W0:Y:S01]  /*ac40*/  LDC.64 R18, c[0x0][0xd00] ;  /* 0x00034000ff127b82 */ /* 0x000e220000000a00 */
[----:B--2---:R-:W-:Y:S02]  /*ac50*/  F2FP.F16.F32.PACK_AB R12, R129, R128 ;  /* 0x00000080810c723e */ /* 0x004fe400000000ff */
[----:B------:R-:W-:Y:S02]  /*ac60*/  F2FP.F16.F32.PACK_AB R13, R131, R130 ;  /* 0x00000082830d723e */ /* 0x000fe400000000ff */
[----:B------:R-:W-:Y:S02]  /*ac70*/  F2FP.F16.F32.PACK_AB R14, R133, R132 ;  /* 0x00000084850e723e */ /* 0x000fe400000000ff */
[----:B------:R-:W-:Y:S02]  /*ac80*/  F2FP.F16.F32.PACK_AB R15, R135, R134 ;  /* 0x00000086870f723e */ /* 0x000fe400000000ff */
[----:B------:R-:W-:-:S02]  /*ac90*/  F2FP.F16.F32.PACK_AB R21, R139, R138 ;  /* 0x0000008a8b15723e */ /* 0x000fc400000000ff */
[----:B------:R-:W-:Y:S02]  /*aca0*/  F2FP.F16.F32.PACK_AB R22, R141, R140 ;  /* 0x0000008c8d16723e */ /* 0x000fe400000000ff */
[----:B------:R-:W-:Y:S02]  /*acb0*/  F2FP.F16.F32.PACK_AB R23, R143, R142 ;  /* 0x0000008e8f17723e */ /* 0x000fe400000000ff */
[----:B----4-:R-:W-:Y:S02]  /*acc0*/  F2FP.F16.F32.PACK_AB R152, R145, R144 ;  /* 0x000000909198723e */ /* 0x010fe400000000ff */
[----:B------:R-:W-:Y:S02]  /*acd0*/  F2FP.F16.F32.PACK_AB R153, R147, R146 ;  /* 0x000000929399723e */ /* 0x000fe400000000ff */
[----:B------:R-:W-:Y:S02]  /*ace0*/  F2FP.F16.F32.PACK_AB R154, R149, R148 ;  /* 0x00000094959a723e */ /* 0x000fe400000000ff */
[----:B------:R-:W-:Y:S01]  /*acf0*/  F2FP.F16.F32.PACK_AB R155, R151, R150 ;  /* 0x00000096979b723e */ /* 0x000fe200000000ff */
[----:B------:R2:W-:Y:S04]  /*ad00*/  STSM.16.M88.4 [R156], R8 ;  /* 0x000000089c007844 */ /* 0x0005e80000000200 */
[----:B------:R4:W-:Y:S04]  /*ad10*/  STSM.16.M88.4 [R160], R12 ;  /* 0x0000000ca0007844 */ /* 0x0009e80000000200 */
[----:B------:R5:W-:Y:S04]  /*ad20*/  STSM.16.M88.4 [R157], R20 ;  /* 0x000000149d007844 */ /* 0x000be80000000200 */
[----:B------:R3:W-:Y:S01]  /*ad30*/  STSM.16.M88.4 [R7], R152 ;  /* 0x0000009807007844 */ /* 0x0007e20000000200 */
[----:B-1----:R-:W-:Y:S01]  /*ad40*/  ISETP.NE.U32.AND P0, PT, R158, RZ, PT ;  /* 0x000000ff9e00720c */ /* 0x002fe20003f05070 */
[----:B------:R-:W-:-:S02]  /*ad50*/  IMAD.MOV.U32 R2, RZ, RZ, RZ ;  /* 0x000000ffff027224 */ /* 0x000fc400078e00ff */
[----:B0-----:R-:W-:Y:S01]  /*ad60*/  IMAD.WIDE R4, R212, 0x4, R18 ;  /* 0x00000004d4047825 */ /* 0x001fe200078e0212 */
[----:B------:R-:W-:Y:S01]  /*ad70*/  BAR.SYNC.DEFER_BLOCKING 0x1, 0x100 ;  /* 0x0044000000007b1d */ /* 0x000fe20000010000 */
[----:B------:R-:W-:Y:S02]  /*ad80*/  ISETP.NE.AND.EX P0, PT, R159, RZ, PT, P0 ;  /* 0x000000ff9f00720c */ /* 0x000fe40003f05300 */
[----:B------:R-:W-:-:S05]  /*ad90*/  ISETP.NE.U32.AND P1, PT, RZ, UR10, PT ;  /* 0x0000000aff007c0c */ /* 0x000fca000bf25070 */
[----:B--2---:R-:W0:Y:S01]  /*ada0*/  LDC R11, c[0x0][0xbd4] ;  /* 0x0002f500ff0b7b82 */ /* 0x004e220000000800 */
[----:B------:R-:W-:-:S07]  /*adb0*/  ISETP.NE.AND.EX P1, PT, RZ, UR11, PT, P1 ;  /* 0x0000000bff007c0c */ /* 0x000fce000bf25310 */
[----:B----4-:R-:W1:Y:S01]  /*adc0*/  LDC.64 R14, c[0x0][0xca8] ;  /* 0x00032a00ff0e7b82 */ /* 0x010e620000000a00 */
[----:B------:R-:W2:Y:S05]  /*add0*/  @P0 LDG.E R2, desc[UR36][R4.64] ;  /* 0x0000002404020981 */ /* 0x000eaa000c1e1900 */
[----:B------:R-:W-:-:S04]  /*ade0*/  @P1 LEA R8, P2, R212, UR10, 0x2 ;  /* 0x0000000ad4081c11 */ /* 0x000fc8000f8410ff */
[----:B------:R-:W-:Y:S01]  /*adf0*/  @P1 LEA.HI.X R9, R212, UR11, R216, 0x2, P2 ;  /* 0x0000000bd4091c11 */ /* 0x000fe200090f14d8 */
[----:B-----5:R-:W-:Y:S01]  /*ae00*/  IMAD.MOV.U32 R22, RZ, RZ, 0xab8 ;  /* 0x00000ab8ff167424 */ /* 0x020fe200078e00ff */
[----:B------:R-:W-:-:S03]  /*ae10*/  ULDC UR11, c[0x0][0xce8] ;  /* 0x00033a00000b7ab9 */ /* 0x000fc60000000800 */
[----:B------:R4:W5:Y:S01]  /*ae20*/  @P1 LDG.E R156, desc[UR36][R8.64] ;  /* 0x00000024089c1981 */ /* 0x000962000c1e1900 */
[----:B------:R-:W-:-:S04]  /*ae30*/  ISETP.NE.AND P2, PT, R214, RZ, PT ;  /* 0x000000ffd600720c */ /* 0x000fc80003f45270 */
[----:B0-----:R-:W-:-:S04]  /*ae40*/  SEL R11, R214, R11, P2 ;  /* 0x0000000bd60b7207 */ /* 0x001fc80001000000 */
[----:B------:R-:W-:-:S04]  /*ae50*/  ISETP.GT.AND P3, PT, R11, 0x1, PT ;  /* 0x000000010b00780c */ /* 0x000fc80003f64270 */
[----:B------:R-:W-:-:S04]  /*ae60*/  SEL R22, R22, 0xa78, P3 ;  /* 0x00000a7816167807 */ /* 0x000fc80001800000 */
[----:B------:R-:W0:Y:S01]  /*ae70*/  LDC.64 R10, c[0x0][R22+0x220] ;  /* 0x00008800160a7b82 */ /* 0x000e220000000a00 */
[----:B------:R-:W-:-:S07]  /*ae80*/  ISETP.NE.U32.AND P2, PT, R158, RZ, PT ;  /* 0x000000ff9e00720c */ /* 0x000fce0003f45070 */
[----:B----4-:R-:W4:Y:S01]  /*ae90*/  LDC.64 R8, c[0x0][R22+0x218] ;  /* 0x0000860016087b82 */ /* 0x010f220000000a00 */
[----:B------:R-:W-:Y:S01]  /*aea0*/  ISETP.NE.AND.EX P2, PT, R159, RZ, PT, P2 ;  /* 0x000000ff9f00720c */ /* 0x000fe20003f45320 */
[----:B------:R-:W-:-:S03]  /*aeb0*/  UISETP.NE.AND UP0, UPT, UR11, 0x1, UPT ;  /* 0x000000010b00788c */ /* 0x000fc6000bf05270 */
[----:B------:R-:W-:-:S03]  /*aec0*/  SEL R212, R212, RZ, !P2 ;  /* 0x000000ffd4d47207 */ /* 0x000fc60005000000 */
[----:B------:R-:W2:Y:S01]  /*aed0*/  LDC.64 R12, c[0x0][R22+0x228] ;  /* 0x00008a00160c7b82 */ /* 0x000ea20000000a00 */
[----:B------:R-:W-:Y:S02]  /*aee0*/  PLOP3.LUT P4, PT, PT, PT, UP0, 0x80, 0x0 ;  /* 0x000000000000781c */ /* 0x000fe40003f8f008 */
[----:B---3--:R-:W-:Y:S01]  /*aef0*/  SEL R7, R216, RZ, !P2 ;  /* 0x000000ffd8077207 */ /* 0x008fe20005000000 */
[----:B------:R-:W-:Y:S01]  /*af00*/  VIADD R20, R210, UR12 ;  /* 0x0000000cd2147c36 */ /* 0x000fe20008000000 */
[----:B------:R-:W-:Y:S01]  /*af10*/  @UP0 ULDC UR8, c[0x0][0xcec] ;  /* 0x00033b0000080ab9 */ /* 0x000fe20000000800 */
[-C--:B0-----:R-:W-:Y:S02]  /*af20*/  IMAD R11, R11, R212.reuse, RZ ;  /* 0x000000d40b0b7224 */ /* 0x081fe400078e02ff */
[----:B-1----:R-:W0:Y:S01]  /*af30*/  @!P3 LDC R14, c[0x0][0xc50] ;  /* 0x00031400ff0ebb82 */ /* 0x002e220000000800 */
[----:B------:R-:W-:-:S04]  /*af40*/  IMAD.WIDE.U32 R18, R10, R212, RZ ;  /* 0x000000d40a127225 */ /* 0x000fc800078e00ff */
[----:B------:R-:W-:Y:S02]  /*af50*/  IMAD R21, R10, R7, R11 ;  /* 0x000000070a157224 */ /* 0x000fe400078e020b */
[-C--:B----4-:R-:W-:Y:S01]  /*af60*/  IMAD.WIDE.U32 R10, R8, R213.reuse, RZ ;  /* 0x000000d5080a7225 */ /* 0x090fe200078e00ff */
[----:B------:R-:W1:Y:S03]  /*af70*/  @!P3 LDC R15, c[0x0][0xc54] ;  /* 0x00031500ff0fbb82 */ /* 0x000e660000000800 */
[----:B------:R-:W-:-:S05]  /*af80*/  IMAD R7, R9, R213, RZ ;  /* 0x000000d509077224 */ /* 0x000fca00078e02ff */
[----:B------:R-:W3:Y:S01]  /*af90*/  LDC.64 R8, c[0x0][R22+0x210] ;  /* 0x0000840016087b82 */ /* 0x000ee20000000a00 */
[----:B------:R-:W-:Y:S01]  /*afa0*/  IMAD.IADD R23, R19, 0x1, R21 ;  /* 0x0000000113177824 */ /* 0x000fe200078e0215 */
[----:B------:R-:W-:Y:S01]  /*afb0*/  SEL R19, R162, RZ, P3 ;  /* 0x000000ffa2137207 */ /* 0x000fe20001800000 */
[----:B------:R-:W-:Y:S01]  /*afc0*/  IMAD.MOV.U32 R21, RZ, RZ, R20 ;  /* 0x000000ffff157224 */ /* 0x000fe200078e0014 */
[----:B--2---:R-:W-:Y:S01]  /*afd0*/  IADD3 R18, P2, P5, R18, R10, R2 ;  /* 0x0000000a12127210 */ /* 0x004fe20007d5e002 */
        /* <DEDUP_REMOVED lines=8> */
[----:B------:R-:W-:Y:S01]  /*b060*/  IMAD.MOV R23, RZ, RZ, -R21 ;  /* 0x000000ffff177224 */ /* 0x000fe200078e0a15 */
[----:B------:R-:W-:Y:S01]  /*b070*/  IADD3 R12, P2, P5, R21, R18, R12 ;  /* 0x00000012150c7210 */ /* 0x000fe20007d5e00c */
[----:B------:R-:W-:Y:S01]  /*b080*/  IMAD.IADD R13, R13, 0x1, R11 ;  /* 0x000000010d0d7824 */ /* 0x000fe200078e020b */
[----:B------:R-:W-:Y:S01]  /*b090*/  SHF.R.S32.HI R10, RZ, 0x1f, R21 ;  /* 0x0000001fff0a7819 */ /* 0x000fe20000011415 */
[----:B------:R-:W-:-:S03]  /*b0a0*/  IMAD R11, R23, UR11, R20 ;  /* 0x0000000b170b7c24 */ /* 0x000fc6000f8e0214 */
[----:B------:R-:W-:Y:S01]  /*b0b0*/  IADD3.X R13, R10, R19, R13, P2, P5 ;  /* 0x000000130a0d7210 */ /* 0x000fe200017ea40d */
[-C--:B---3--:R-:W-:Y:S01]  /*b0c0*/  IMAD R9, R9, R11.reuse, RZ ;  /* 0x0000000b09097224 */ /* 0x088fe200078e02ff */
[----:B------:R-:W-:Y:S01]  /*b0d0*/  SHF.R.S32.HI R19, RZ, 0x1f, R11 ;  /* 0x0000001fff137819 */ /* 0x000fe2000001140b */
[----:B------:R-:W-:-:S04]  /*b0e0*/  IMAD.WIDE.U32 R12, R8, R11, R12 ;  /* 0x0000000b080c7225 */ /* 0x000fc800078e000c */
[----:B------:R-:W-:Y:S01]  /*b0f0*/  IMAD R9, R8, R19, R9 ;  /* 0x0000001308097224 */ /* 0x000fe200078e0209 */
[----:B0-----:R-:W-:Y:S01]  /*b100*/  LEA R14, P2, R12, R14, 0x2 ;  /* 0x0000000e0c0e7211 */ /* 0x001fe200078410ff */
[----:B------:R-:W-:Y:S02]  /*b110*/  ULDC UR8, c[0x0][0xb88] ;  /* 0x0002e20000087ab9 */ /* 0x000fe40000000800 */
[----:B------:R-:W-:Y:S01]  /*b120*/  IMAD.IADD R8, R13, 0x1, R9 ;  /* 0x000000010d087824 */ /* 0x000fe200078e0209 */
[----:B-----5:R-:W-:-:S04]  /*b130*/  @P1 R2UR UR8, R156 ;  /* 0x000000009c0812ca */ /* 0x020fc800000e0000 */
        /* <DEDUP_REMOVED lines=8> */
.L_x_14830:
[----:B------:R-:W2:Y:S04]  /*b1c0*/  LDL R11, [R1+0x2c] ;  /* 0x00002c00010b7983 */ /* 0x000ea80000100800 */
[----:B------:R-:W3:Y:S01]  /*b1d0*/  LDL R10, [R1+0x28] ;  /* 0x00002800010a7983 */ /* 0x000ee20000100800 */
[----:B------:R-:W-:Y:S01]  /*b1e0*/  R2UR UR10, R206 ;  /* 0x00000000ce0a72ca */ /* 0x000fe200000e0000 */
[----:B------:R-:W-:Y:S02]  /*b1f0*/  UIMAD UR8, UR8, UR11, URZ ;  /* 0x0000000b080872a4 */ /* 0x000fe4000f8e023f */
        /* <DEDUP_REMOVED lines=58> */
[----:B------:R-:W-:Y:S02]  /*b5a0*/  LOP3.LUT R40, R41, 0x380, RZ, 0xc0, !PT ;  /* 0x0000038029287812 */ /* 0x000fe400078ec0ff */
        /* <DEDUP_REMOVED lines=60> */
[----:B------:R-:W-:Y:S01]  /*b970*/  SHF.R.S32.HI R19, RZ, 0x1f, R212 ;  /* 0x0000001fff137819 */ /* 0x000fe200000114d4 */
[----:B------:R-:W-:-:S02]  /*b980*/  VIADD R80, R3, UR12 ;  /* 0x0000000c03507c36 */ /* 0x000fc40008000000 */
[----:B------:R-:W5:Y:S04]  /*b990*/  LD.E.128 R56, desc[UR36][R56.64] ;  /* 0x0000002438387980 */ /* 0x000f68000c101d00 */
[----:B------:R-:W5:Y:S01]  /*b9a0*/  LD.E.128 R60, desc[UR36][R60.64] ;  /* 0x000000243c3c7980 */ /* 0x000f62000c101d00 */
[----:B0-----:R-:W-:Y:S01]  /*b9b0*/  IMAD.WIDE.U32 R4, R2, UR6, RZ ;  /* 0x0000000602047c25 */ /* 0x001fe2000f8e00ff */
[----:B------:R-:W-:Y:S02]  /*b9c0*/  ULDC.64 UR6, c[0x0][0xbe8] ;  /* 0x0002fa0000067ab9 */ /* 0x000fe40000000a00 */
[----:B------:R-:W5:Y:S01]  /*b9d0*/  LD.E.128 R64, desc[UR36][R64.64] ;  /* 0x0000002440407980 */ /* 0x000f62000c101d00 */
[----:B------:R-:W-:Y:S02]  /*b9e0*/  IMAD.IADD R5, R5, 0x1, R7 ;  /* 0x0000000105057824 */ /* 0x000fe400078e0207 */
[----:B------:R-:W-:Y:S01]  /*b9f0*/  IMAD R2, R18, 0x20, R3 ;  /* 0x0000002012027824 */ /* 0x000fe200078e0203 */
[----:B------:R-:W5:Y:S01]  /*ba00*/  LD.E.128 R68, desc[UR36][R68.64] ;  /* 0x0000002444447980 */ /* 0x000f62000c101d00 */
[----:B------:R-:W-:-:S03]  /*ba10*/  IMAD.WIDE.U32 R4, R213, UR6, R4 ;  /* 0x00000006d5047c25 */ /* 0x000fc6000f8e0004 */
[----:B------:R-:W5:Y:S01]  /*ba20*/  LD.E.128 R72, desc[UR36][R72.64] ;  /* 0x0000002448487980 */ /* 0x000f62000c101d00 */
[----:B------:R-:W-:Y:S02]  /*ba30*/  VIADD R18, R2, UR12 ;  /* 0x0000000c02127c36 */ /* 0x000fe40008000000 */
[----:B------:R-:W-:Y:S01]  /*ba40*/  IMAD R5, R213, UR7, R5 ;  /* 0x00000007d5057c24 */ /* 0x000fe2000f8e0205 */
[----:B------:R-:W-:Y:S01]  /*ba50*/  ULDC.64 UR6, c[0x0][0xbf0] ;  /* 0x0002fc0000067ab9 */ /* 0x000fe20000000a00 */
        /* <DEDUP_REMOVED lines=8> */
[----:B------:R-:W-:-:S02]  /*bae0*/  IMAD R19, R19, UR6, RZ ;  /* 0x0000000613137c24 */ /* 0x000fc4000f8e02ff */
[----:B------:R-:W-:Y:S01]  /*baf0*/  IMAD.MOV.U32 R7, RZ, RZ, R18 ;  /* 0x000000ffff077224 */ /* 0x000fe200078e0012 */
[----:B------:R-:W-:Y:S01]  /*bb00*/  @P4 SHF.R.U32.HI R7, RZ, UR10, R2 ;  /* 0x0000000aff074c19 */ /* 0x000fe20008011602 */
[C---:B------:R-:W-:Y:S02]  /*bb10*/  IMAD R19, R212.reuse, UR7, R19 ;  /* 0x00000007d4137c24 */ /* 0x040fe4000f8e0213 */
[----:B------:R-:W-:Y:S01]  /*bb20*/  IMAD.WIDE.U32 R212, R212, UR6, R4 ;  /* 0x00000006d4d47c25 */ /* 0x000fe2000f8e0004 */
[----:B------:R-:W-:Y:S01]  /*bb30*/  SHF.R.S32.HI R2, RZ, 0x1f, R7 ;  /* 0x0000001fff027819 */ /* 0x000fe20000011407 */
[----:B------:R-:W-:Y:S02]  /*bb40*/  ULDC.64 UR6, c[0x0][0xbe0] ;  /* 0x0002f80000067ab9 */ /* 0x000fe40000000a00 */
[----:B------:R-:W-:Y:S02]  /*bb50*/  IMAD.IADD R213, R213, 0x1, R19 ;  /* 0x00000001d5d57824 */ /* 0x000fe400078e0213 */
[----:B------:R-:W-:-:S02]  /*bb60*/  IMAD.MOV R19, RZ, RZ, -R7 ;  /* 0x000000ffff137224 */ /* 0x000fc400078e0a07 */
        /* <DEDUP_REMOVED lines=50> */
.L_x_14833:
[----:B------:R-:W-:Y:S05]  /*be90*/  BSYNC B1 ;  /* 0x0000000000017941 */ /* 0x000fea0003800000 */
.L_x_14832:
        /* <DEDUP_REMOVED lines=21> */
.L_x_14835:
[----:B------:R-:W-:Y:S05]  /*bff0*/  BSYNC B1 ;  /* 0x0000000000017941 */ /* 0x000fea0003800000 */
.L_x_14834:
        /* <DEDUP_REMOVED lines=21> */
.L_x_14837:
[----:B------:R-:W-:Y:S05]  /*c150*/  BSYNC B1 ;  /* 0x0000000000017941 */ /* 0x000fea0003800000 */
.L_x_14836:
        /* <DEDUP_REMOVED lines=24> */
.L_x_14831:
        /* <DEDUP_REMOVED lines=49> */
[----:B------:R-:W-:Y:S02]  /*c5f0*/  IMAD R0, R0, UR6, RZ ;  /* 0x0000000600007c24 */ /* 0x000fe4000f8e02ff */
[----:B------:R-:W-:Y:S02]  /*c600*/  IMAD.IADD R5, R5, 0x1, R9 ;  /* 0x0000000105057824 */ /* 0x000fe400078e0209 */
[C---:B------:R-:W-:Y:S02]  /*c610*/  IMAD R3, R7.reuse, UR7, R0 ;  /* 0x0000000707037c24 */ /* 0x040fe4000f8e0200 */
[----:B------:R-:W-:Y:S01]  /*c620*/  IMAD.WIDE.U32 R4, R7, UR6, R4 ;  /* 0x0000000607047c25 */ /* 0x000fe2000f8e0004 */
[----:B------:R-:W-:-:S03]  /*c630*/  ULDC.64 UR6, c[0x0][0xc00] ;  /* 0x0003000000067ab9 */ /* 0x000fc60000000a00 */
[----:B------:R-:W-:Y:S01]  /*c640*/  IMAD.IADD R7, R5, 0x1, R3 ;  /* 0x0000000105077824 */ /* 0x000fe200078e0203 */
[C---:B------:R-:W-:Y:S01]  /*c650*/  LEA R0, P1, R4.reuse, UR6, 0x2 ;  /* 0x0000000604007c11 */ /* 0x040fe2000f8210ff */
[C---:B------:R-:W-:Y:S02]  /*c660*/  VIADD R165, R17.reuse, 0x68 ;  /* 0x0000006811a57836 */ /* 0x040fe40000000000 */
        /* <DEDUP_REMOVED lines=41> */
[----:B------:R-:W-:Y:S01]  /*c900*/  VIADD R187, R17, 0x8 ;  /* 0x0000000811bb7836 */ /* 0x000fe20000000000 */
[----:B012---:R-:W-:Y:S06]  /*c910*/  @P2 BRA `(.L_x_14840) ;  /* 0x0000000800242947 */ /* 0x007fec0003800000 */
        /* <DEDUP_REMOVED lines=8> */
[----:B------:R-:W-:Y:S02]  /*c9a0*/  @!P2 LEA R8, P5, R187, R2, 0x2 ;  /* 0x00000002bb08a211 */ /* 0x000fe400078a10ff */
[----:B------:R-:W-:Y:S02]  /*c9b0*/  @!P3 IMAD.WIDE R4, R17, 0x4, R2 ;  /* 0x000000041104b825 */ /* 0x000fe400078e0202 */
[----:B------:R-:W-:-:S03]  /*c9c0*/  @!P2 LEA.HI.X R9, R187, R3, R188, 0x2, P5 ;  /* 0x00000003bb09a211 */ /* 0x000fc600028f14bc */
        /* <DEDUP_REMOVED lines=69> */
[-C--:B------:R-:W-:Y:S02]  /*ce20*/  @!P1 LEA.HI.X R5, R226, R3.reuse, R158, 0x2, P6 ;  /* 0x00000003e2059211 */ /* 0x080fe400030f149e */
[CC--:B-1----:R-:W-:Y:S02]  /*ce30*/  @!P4 LEA R8, P5, R225.reuse, R2.reuse, 0x2 ;  /* 0x00000002e108c211 */ /* 0x0c2fe400078a10ff */
[-C--:B------:R-:W-:Y:S01]  /*ce40*/  @!P3 LEA R10, P6, R224, R2.reuse, 0x2 ;  /* 0x00000002e00ab211 */ /* 0x080fe200078c10ff */
[----:B------:R0:W-:Y:S01]  /*ce50*/  @!P1 ST.E.64 desc[UR36][R4.64], R96 ;  /* 0x0000006004009985 */ /* 0x0001e2000c101b24 */
[----:B------:R-:W-:Y:S02]  /*ce60*/  @!P4 LEA.HI.X R9, R225, R3, R157, 0x2, P5 ;  /* 0x00000003e109c211 */ /* 0x000fe400028f149d */
[----:B------:R-:W-:Y:S02]  /*ce70*/  ISETP.GE.AND P1, PT, R221, UR6, PT ;  /* 0x00000006dd007c0c */ /* 0x000fe4000bf26270 */
[----:B------:R-:W-:Y:S01]  /*ce80*/  @!P2 LEA R12, P5, R223, R2, 0x2 ;  /* 0x00000002df0ca211 */ /* 0x000fe200078a10ff */
[----:B------:R1:W-:Y:S01]  /*ce90*/  @!P4 ST.E.64 desc[UR36][R8.64], R100 ;  /* 0x000000640800c985 */ /* 0x0003e2000c101b24 */
[----:B------:R-:W-:-:S02]  /*cea0*/  ISETP.GE.AND P4, PT, R220, UR6, PT ;  /* 0x00000006dc007c0c */ /* 0x000fc4000bf86270 */
[-C--:B------:R-:W-:Y:S02]  /*ceb0*/  @!P3 LEA.HI.X R11, R224, R3.reuse, R156, 0x2, P6 ;  /* 0x00000003e00bb211 */ /* 0x080fe400030f149c */
[----:B------:R-:W-:-:S03]  /*cec0*/  @!P2 LEA.HI.X R13, R223, R3, R155, 0x2, P5 ;  /* 0x00000003df0da211 */ /* 0x000fc600028f149b */
[----:B------:R2:W-:Y:S01]  /*ced0*/  @!P3 ST.E.64 desc[UR36][R10.64], R104 ;  /* 0x000000680a00b985 */ /* 0x0005e2000c101b24 */
[----:B------:R-:W-:Y:S02]  /*cee0*/  ISETP.GE.AND P3, PT, R219, UR6, PT ;  /* 0x00000006db007c0c */ /* 0x000fe4000bf66270 */
[CC--:B------:R-:W-:Y:S01]  /*cef0*/  @!P1 LEA R14, P6, R221.reuse, R2.reuse, 0x2 ;  /* 0x00000002dd0e9211 */ /* 0x0c0fe200078c10ff */
[----:B------:R-:W-:Y:S01]  /*cf00*/  @!P2 ST.E.64 desc[UR36][R12.64], R108 ;  /* 0x0000006c0c00a985 */ /* 0x000fe2000c101b24 */
[----:B------:R-:W-:Y:S02]  /*cf10*/  ISETP.GE.AND P2, PT, R218, UR6, PT ;  /* 0x00000006da007c0c */ /* 0x000fe4000bf46270 */
[----:B------:R-:W-:Y:S02]  /*cf20*/  @!P1 LEA.HI.X R15, R221, R3, R154, 0x2, P6 ;  /* 0x00000003dd0f9211 */ /* 0x000fe400030f149a */
[----:B0-----:R-:W-:-:S03]  /*cf30*/  @!P4 LEA R4, P5, R220, R2, 0x2 ;  /* 0x00000002dc04c211 */ /* 0x001fc600078a10ff */
[----:B------:R0:W-:Y:S01]  /*cf40*/  @!P1 ST.E.64 desc[UR36][R14.64], R112 ;  /* 0x000000700e009985 */ /* 0x0001e2000c101b24 */
[-C--:B------:R-:W-:Y:S02]  /*cf50*/  @!P4 LEA.HI.X R5, R220, R3.reuse, R153, 0x2, P5 ;  /* 0x00000003dc05c211 */ /* 0x080fe400028f1499 */
        /* <DEDUP_REMOVED lines=8> */
[----:B------:R-:W-:Y:S01]  /*cfe0*/  ISETP.GE.AND P3, PT, R19, UR6, PT ;  /* 0x0000000613007c0c */ /* 0x000fe2000bf66270 */
[----:B0-----:R-:W-:Y:S01]  /*cff0*/  VIADD R15, R17, 0xf8 ;  /* 0x000000f8110f7836 */ /* 0x001fe20000000000 */
[----:B------:R-:W-:Y:S01]  /*d000*/  @!P1 LEA R12, P5, R217, R2, 0x2 ;  /* 0x00000002d90c9211 */ /* 0x000fe200078a10ff */
[----:B------:R0:W-:Y:S01]  /*d010*/  @!P2 ST.E.64 desc[UR36][R10.64], R124 ;  /* 0x0000007c0a00a985 */ /* 0x0001e2000c101b24 */
[----:B------:R-:W-:Y:S02]  /*d020*/  ISETP.GE.AND P2, PT, R23, UR6, PT ;  /* 0x0000000617007c0c */ /* 0x000fe4000bf46270 */
[----:B------:R-:W-:Y:S02]  /*d030*/  @!P1 LEA.HI.X R13, R217, R3, R20, 0x2, P5 ;  /* 0x00000003d90d9211 */ /* 0x000fe400028f1414 */
[----:B-1----:R-:W-:-:S02]  /*d040*/  SHF.R.S32.HI R5, RZ, 0x1f, R19 ;  /* 0x0000001fff057819 */ /* 0x002fc40000011413 */
[----:B------:R-:W-:Y:S01]  /*d050*/  SHF.R.S32.HI R14, RZ, 0x1f, R15 ;  /* 0x0000001fff0e7819 */ /* 0x000fe2000001140f */
[----:B------:R1:W-:Y:S01]  /*d060*/  @!P1 ST.E.64 desc[UR36][R12.64], R128 ;  /* 0x000000800c009985 */ /* 0x0003e2000c101b24 */
[----:B------:R-:W-:Y:S02]  /*d070*/  ISETP.GE.AND P1, PT, R21, UR6, PT ;  /* 0x0000000615007c0c */ /* 0x000fe4000bf26270 */
[----:B--2---:R-:W-:Y:S02]  /*d080*/  SHF.R.S32.HI R9, RZ, 0x1f, R215 ;  /* 0x0000001fff097819 */ /* 0x004fe400000114d7 */
[-C--:B------:R-:W-:Y:S02]  /*d090*/  @!P4 LEA R8, P5, R215, R2.reuse, 0x2 ;  /* 0x00000002d708c211 */ /* 0x080fe400078a10ff */
[----:B------:R-:W-:Y:S02]  /*d0a0*/  @!P3 LEA R4, P6, R19, R2, 0x2 ;  /* 0x000000021304b211 */ /* 0x000fe400078c10ff */
[----:B------:R-:W-:-:S02]  /*d0b0*/  @!P4 LEA.HI.X R9, R215, R3, R9, 0x2, P5 ;  /* 0x00000003d709c211 */ /* 0x000fc400028f1409 */
[----:B------:R-:W-:Y:S02]  /*d0c0*/  ISETP.GE.AND P5, PT, R15, UR6, PT ;  /* 0x000000060f007c0c */ /* 0x000fe4000bfa6270 */
[-C--:B------:R-:W-:Y:S01]  /*d0d0*/  @!P3 LEA.HI.X R5, R19, R3.reuse, R5, 0x2, P6 ;  /* 0x000000031305b211 */ /* 0x080fe200030f1405 */
[----:B------:R2:W-:Y:S01]  /*d0e0*/  @!P4 ST.E.64 desc[UR36][R8.64], R132 ;  /* 0x000000840800c985 */ /* 0x0005e2000c101b24 */
[----:B0-----:R-:W-:Y:S02]  /*d0f0*/  SHF.R.S32.HI R11, RZ, 0x1f, R23 ;  /* 0x0000001fff0b7819 */ /* 0x001fe40000011417 */
[C---:B------:R-:W-:Y:S01]  /*d100*/  @!P2 LEA R10, P6, R23.reuse, R2, 0x2 ;  /* 0x00000002170aa211 */ /* 0x040fe200078c10ff */
[----:B------:R2:W-:Y:S01]  /*d110*/  @!P3 ST.E.64 desc[UR36][R4.64], R136 ;  /* 0x000000880400b985 */ /* 0x0005e2000c101b24 */
[----:B-1----:R-:W-:Y:S02]  /*d120*/  SHF.R.S32.HI R13, RZ, 0x1f, R21 ;  /* 0x0000001fff0d7819 */ /* 0x002fe40000011415 */
[----:B------:R-:W-:-:S02]  /*d130*/  @!P2 LEA.HI.X R11, R23, R3, R11, 0x2, P6 ;  /* 0x00000003170ba211 */ /* 0x000fc400030f140b */
[----:B------:R-:W-:-:S03]  /*d140*/  @!P1 LEA R12, P6, R21, R2, 0x2 ;  /* 0x00000002150c9211 */ /* 0x000fc600078c10ff */
[----:B------:R2:W-:Y:S01]  /*d150*/  @!P2 ST.E.64 desc[UR36][R10.64], R140 ;  /* 0x0000008c0a00a985 */ /* 0x0005e2000c101b24 */
[----:B------:R-:W-:Y:S02]  /*d160*/  @!P1 LEA.HI.X R13, R21, R3, R13, 0x2, P6 ;  /* 0x00000003150d9211 */ /* 0x000fe400030f140d */
[----:B------:R-:W-:-:S03]  /*d170*/  @!P5 LEA R2, P6, R15, R2, 0x2 ;  /* 0x000000020f02d211 */ /* 0x000fc600078c10ff */
[----:B------:R2:W-:Y:S01]  /*d180*/  @!P1 ST.E.64 desc[UR36][R12.64], R144 ;  /* 0x000000900c009985 */ /* 0x0005e2000c101b24 */
[----:B------:R-:W-:-:S05]  /*d190*/  @!P5 LEA.HI.X R3, R15, R3, R14, 0x2, P6 ;  /* 0x000000030f03d211 */ /* 0x000fca00030f140e */
[----:B------:R2:W-:Y:S04]  /*d1a0*/  @!P5 ST.E.64 desc[UR36][R2.64], R148 ;  /* 0x000000940200d985 */ /* 0x0005e8000c101b24 */
.L_x_14840:
[----:B------:R-:W-:Y:S05]  /*d1b0*/  BSYNC B1 ;  /* 0x0000000000017941 */ /* 0x000fea0003800000 */
.L_x_14839:
[----:B--2---:R0:W1:Y:S04]  /*d1c0*/  SHFL.IDX PT, R3, R7, 0x1, 0x1c1f ;  /* 0x003c1f0007037f89 */ /* 0x00406800000e0000 */
[----:B------:R0:W2:Y:S01]  /*d1d0*/  SHFL.IDX PT, R2, R0, 0x1, 0x1c1f ;  /* 0x003c1f0000027f89 */ /* 0x0000a200000e0000 */
[----:B------:R-:W-:Y:S05]  /*d1e0*/  @P0 BRA `(.L_x_14838) ;  /* 0x0000001400d00947 */ /* 0x000fea0003800000 */
[----:B------:R-:W-:Y:S01]  /*d1f0*/  ULDC UR6, c[0x0][0xbc8] ;  /* 0x0002f20000067ab9 */ /* 0x000fe20000000800 */
[----:B------:R-:W-:Y:S01]  /*d200*/  VIADD R21, R17, 0xe0 ;  /* 0x000000e011157836 */ /* 0x000fe20000000000 */
[----:B------:R-:W-:Y:S01]  /*d210*/  ISETP.GE.AND P5, PT, R187, UR6, PT ;  /* 0x00000006bb007c0c */ /* 0x000fe2000bfa6270 */
[C---:B0-----:R-:W-:Y:S01]  /*d220*/  VIADD R7, R17.reuse, 0xe8 ;  /* 0x000000e811077836 */ /* 0x041fe20000000000 */
[----:B------:R-:W-:Y:S02]  /*d230*/  ISETP.GE.AND P4, PT, R17, UR6, PT ;  /* 0x0000000611007c0c */ /* 0x000fe4000bf86270 */
[----:B------:R-:W-:Y:S02]  /*d240*/  ISETP.GE.AND P2, PT, R185, UR6, PT ;  /* 0x00000006b9007c0c */ /* 0x000fe4000bf46270 */
[----:B------:R-:W-:Y:S02]  /*d250*/  ISETP.GE.AND P1, PT, R183, UR6, PT ;  /* 0x00000006b7007c0c */ /* 0x000fe4000bf26270 */
[----:B------:R-:W-:-:S02]  /*d260*/  ISETP.GE.AND P0, PT, R181, UR6, PT ;  /* 0x00000006b5007c0c */ /* 0x000fc4000bf06270 */
[----:B------:R-:W-:-:S03]  /*d270*/  SHF.R.S32.HI R0, RZ, 0x1f, R215 ;  /* 0x0000001fff007819 */ /* 0x000fc600000114d7 */
[-C--:B--2---:R-:W-:Y:S02]  /*d280*/  @!P5 LEA R8, P3, R187, R2.reuse, 0x2 ;  /* 0x00000002bb08d211 */ /* 0x084fe400078610ff */
[----:B-1----:R-:W-:Y:S02]  /*d290*/  @!P4 IMAD.WIDE R4, R17, 0x4, R2 ;  /* 0x000000041104c825 */ /* 0x002fe400078e0202 */
        /* <DEDUP_REMOVED lines=42> */
[-C--:B----4-:R-:W-:Y:S02]  /*d540*/  @!P4 LEA R8, P2, R166, R2.reuse, 0x2 ;  /* 0x00000002a608c211 */ /* 0x090fe400078410ff */
        /* <DEDUP_REMOVED lines=85> */
.L_x_14829:
        /* <DEDUP_REMOVED lines=26> */
.L_x_14841:
[----:B------:R-:W-:Y:S01]  /*dc40*/  BSSY B1, `(.L_x_14842) ;  /* 0x0000039000017945 */ /* 0x000fe20003800000 */
[----:B------:R-:W-:Y:S02]  /*dc50*/  SEL R23, R212, RZ, !P0 ;  /* 0x000000ffd4177207 */ /* 0x000fe40004000000 */
[----:B------:R-:W-:Y:S02]  /*dc60*/  SEL R216, R216, RZ, !P0 ;  /* 0x000000ffd8d87207 */ /* 0x000fe40004000000 */
[----:B-----5:R-:W-:Y:S01]  /*dc70*/  SHF.R.S32.HI R20, RZ, 0x1f, R7 ;  /* 0x0000001fff147819 */ /* 0x020fe20000011407 */
[----:B------:R-:W-:Y:S06]  /*dc80*/  @P3 BRA `(.L_x_14843) ;  /* 0x0000000000d03947 */ /* 0x000fec0003800000 */
        /* <DEDUP_REMOVED lines=8> */
[----:B------:R-:W2:Y:S01]  /*dd10*/  LDL.LU R24, [R1+0x20] ;  /* 0x0000200001187983 */ /* 0x000ea20000300800 */
[----:B------:R-:W-:Y:S01]  /*dd20*/  ISETP.NE.AND P1, PT, R29, 0x1, PT ;  /* 0x000000011d00780c */ /* 0x000fe20003f25270 */
[----:B------:R-:W-:Y:S01]  /*dd30*/  IMAD.MOV.U32 R18, RZ, RZ, 0xab8 ;  /* 0x00000ab8ff127424 */ /* 0x000fe200078e00ff */
[----:B------:R-:W-:Y:S01]  /*dd40*/  ISETP.GT.AND P0, PT, R214, 0x1, PT ;  /* 0x00000001d600780c */ /* 0x000fe20003f04270 */
[----:B------:R-:W0:Y:S01]  /*dd50*/  LDC.64 R26, c[0x0][0xca8] ;  /* 0x00032a00ff1a7b82 */ /* 0x000e220000000a00 */
[----:B------:R-:W-:Y:S02]  /*dd60*/  IMAD.MOV.U32 R15, RZ, RZ, R25 ;  /* 0x000000ffff0f7224 */ /* 0x000fe400078e0019 */
[----:B------:R-:W-:-:S05]  /*dd70*/  SEL R18, R18, 0xa78, P0 ;  /* 0x00000a7812127807 */ /* 0x000fca0000000000 */
[----:B------:R-:W1:Y:S08]  /*dd80*/  LDC.64 R4, c[0x0][R18+0x220] ;  /* 0x0000880012047b82 */ /* 0x000e700000000a00 */
[----:B------:R-:W3:Y:S08]  /*dd90*/  @P1 LDC R14, c[0x0][0xcec] ;  /* 0x00033b00ff0e1b82 */ /* 0x000ef00000000800 */
[----:B------:R-:W4:Y:S08]  /*dda0*/  LDC.64 R2, c[0x0][R18+0x218] ;  /* 0x0000860012027b82 */ /* 0x000f300000000a00 */
[----:B------:R-:W5:Y:S01]  /*ddb0*/  @P1 LDC R21, c[0x0][0xcf0] ;  /* 0x00033c00ff151b82 */ /* 0x000f620000000800 */
[----:B-1----:R-:W-:-:S02]  /*ddc0*/  IMAD R5, R5, R23, RZ ;  /* 0x0000001705057224 */ /* 0x002fc400078e02ff */
[----:B------:R-:W-:-:S05]  /*ddd0*/  IMAD.WIDE.U32 R12, R4, R23, RZ ;  /* 0x00000017040c7225 */ /* 0x000fca00078e00ff */
[----:B------:R-:W1:Y:S01]  /*dde0*/  LDC.64 R8, c[0x0][R18+0x228] ;  /* 0x00008a0012087b82 */ /* 0x000e620000000a00 */
[----:B---3--:R-:W-:-:S07]  /*ddf0*/  @P1 IMAD.HI.U32 R14, R25, R14, RZ ;  /* 0x0000000e190e1227 */ /* 0x008fce00078e00ff */
[----:B------:R-:W3:Y:S01]  /*de00*/  LDC.64 R10, c[0x0][R18+0x210] ;  /* 0x00008400120a7b82 */ /* 0x000ee20000000a00 */
[-C--:B----4-:R-:W-:Y:S02]  /*de10*/  IMAD R19, R3, R213.reuse, RZ ;  /* 0x000000d503137224 */ /* 0x090fe400078e02ff */
[----:B------:R-:W-:-:S04]  /*de20*/  IMAD.WIDE.U32 R2, R2, R213, RZ ;  /* 0x000000d502027225 */ /* 0x000fc800078e00ff */
[----:B------:R-:W-:Y:S01]  /*de30*/  IMAD.IADD R19, R3, 0x1, R19 ;  /* 0x0000000103137824 */ /* 0x000fe200078e0213 */
[----:B-----5:R-:W-:Y:S01]  /*de40*/  @P1 SHF.R.U32.HI R15, RZ, R21, R14 ;  /* 0x00000015ff0f1219 */ /* 0x020fe2000001160e */
[----:B------:R-:W-:Y:S01]  /*de50*/  IMAD R21, R4, R216, R5 ;  /* 0x000000d804157224 */ /* 0x000fe200078e0205 */
[----:B0-----:R-:W0:Y:S01]  /*de60*/  @!P0 LDC R26, c[0x0][0xc50] ;  /* 0x00031400ff1a8b82 */ /* 0x001e220000000800 */
[----:B------:R-:W-:Y:S02]  /*de70*/  IADD3 R4, P1, P3, R12, R2, R7 ;  /* 0x000000020c047210 */ /* 0x000fe40007b3e007 */
[----:B------:R-:W-:Y:S02]  /*de80*/  IMAD.IADD R21, R13, 0x1, R21 ;  /* 0x000000010d157824 */ /* 0x000fe400078e0215 */
[----:B------:R-:W-:-:S03]  /*de90*/  IMAD.MOV R12, RZ, RZ, -R15 ;  /* 0x000000ffff0c7224 */ /* 0x000fc600078e0a0f */
[----:B------:R-:W4:Y:S01]  /*dea0*/  @!P0 LDC R27, c[0x0][0xc54] ;  /* 0x00031500ff1b8b82 */ /* 0x000f220000000800 */
[----:B--2---:R-:W-:-:S05]  /*deb0*/  SEL R5, R24, RZ, P0 ;  /* 0x000000ff18057207 */ /* 0x004fca0000000000 */
[----:B-1----:R-:W-:Y:S01]  /*dec0*/  IMAD.WIDE.U32 R2, R8, R5, RZ ;  /* 0x0000000508027225 */ /* 0x002fe200078e00ff */
[----:B------:R-:W-:-:S03]  /*ded0*/  IADD3.X R8, R21, R19, R20, P1, P3 ;  /* 0x0000001315087210 */ /* 0x000fc60000fe6414 */
[----:B------:R-:W-:Y:S01]  /*dee0*/  IMAD R9, R9, R5, RZ ;  /* 0x0000000509097224 */ /* 0x000fe200078e02ff */
[----:B------:R-:W-:Y:S01]  /*def0*/  IADD3 R2, P0, P1, R15, R4, R2 ;  /* 0x000000040f027210 */ /* 0x000fe2000791e002 */
[----:B------:R-:W-:Y:S01]  /*df00*/  IMAD R5, R29, R12, R25 ;  /* 0x0000000c1d057224 */ /* 0x000fe200078e0219 */
[----:B------:R-:W-:Y:S01]  /*df10*/  SHF.R.S32.HI R15, RZ, 0x1f, R15 ;  /* 0x0000001fff0f7819 */ /* 0x000fe2000001140f */
[----:B------:R-:W-:Y:S02]  /*df20*/  IMAD.IADD R9, R3, 0x1, R9 ;  /* 0x0000000103097824 */ /* 0x000fe400078e0209 */
[----:B---3--:R-:W-:-:S03]  /*df30*/  IMAD R4, R11, R5, RZ ;  /* 0x000000050b047224 */ /* 0x008fc600078e02ff */
[----:B------:R-:W-:Y:S02]  /*df40*/  IADD3.X R3, R15, R8, R9, P0, P1 ;  /* 0x000000080f037210 */ /* 0x000fe400007e2409 */
[----:B------:R-:W-:Y:S01]  /*df50*/  SHF.R.S32.HI R9, RZ, 0x1f, R5 ;  /* 0x0000001fff097819 */ /* 0x000fe20000011405 */
[----:B------:R-:W-:-:S04]  /*df60*/  IMAD.WIDE.U32 R2, R10, R5, R2 ;  /* 0x000000050a027225 */ /* 0x000fc800078e0002 */
[----:B------:R-:W-:Y:S01]  /*df70*/  IMAD R9, R10, R9, R4 ;  /* 0x000000090a097224 */ /* 0x000fe200078e0204 */
[----:B0-----:R-:W-:-:S03]  /*df80*/  LEA R4, P0, R2, R26, 0x2 ;  /* 0x0000001a02047211 */ /* 0x001fc600078010ff */
[----:B------:R-:W-:-:S05]  /*df90*/  IMAD.IADD R3, R3, 0x1, R9 ;  /* 0x0000000103037824 */ /* 0x000fca00078e0209 */
[----:B----4-:R-:W-:Y:S01]  /*dfa0*/  LEA.HI.X R5, R2, R27, R3, 0x2, P0 ;  /* 0x0000001b02057211 */ /* 0x010fe200000f1403 */
[----:B------:R-:W-:-:S05]  /*dfb0*/  IMAD.MOV.U32 R3, RZ, RZ, -0x800000 ;  /* 0xff800000ff037424 */ /* 0x000fca00078e00ff */
[----:B------:R0:W-:Y:S02]  /*dfc0*/  STG.E desc[UR36][R4.64], R3 ;  /* 0x0000000304007986 */ /* 0x0001e4000c101924 */
.L_x_14843:
[----:B------:R-:W-:Y:S05]  /*dfd0*/  BSYNC B1 ;  /* 0x0000000000017941 */ /* 0x000fea0003800000 */
.L_x_14842:
[----:B------:R-:W-:Y:S05]  /*dfe0*/  @P2 BRA `(.L_x_14838) ;  /* 0x0000000800502947 */ /* 0x000fea0003800000 */
[----:B------:R-:W1:Y:S01]  /*dff0*/  LDC R11, c[0x0][0xce8] ;  /* 0x00033a00ff0b7b82 */ /* 0x000e620000000800 */
[----:B0-----:R-:W-:Y:S01]  /*e000*/  SHF.R.S32.HI R3, RZ, 0x1f, R22 ;  /* 0x0000001fff037819 */ /* 0x001fe20000011416 */
[----:B------:R-:W-:Y:S01]  /*e010*/  ULDC.64 UR6, c[0x0][0xba0] ;  /* 0x0002e80000067ab9 */ /* 0x000fe20000000a00 */
[----:B------:R-:W-:Y:S01]  /*e020*/  R2UR UR8, R206 ;  /* 0x00000000ce0872ca */ /* 0x000fe200000e0000 */
[----:B------:R-:W-:Y:S01]  /*e030*/  IMAD R2, R20, UR6, RZ ;  /* 0x0000000614027c24 */ /* 0x000fe2000f8e02ff */
[----:B------:R-:W-:Y:S01]  /*e040*/  LEA.HI R4, R3, R22, RZ, 0x3 ;  /* 0x0000001603047211 */ /* 0x000fe200078f18ff */
[----:B------:R-:W-:Y:S02]  /*e050*/  BSSY B1, `(.L_x_14844) ;  /* 0x000004b000017945 */ /* 0x000fe40003800000 */
[C---:B------:R-:W-:Y:S01]  /*e060*/  IMAD R5, R7.reuse, UR7, R2 ;  /* 0x0000000707057c24 */ /* 0x040fe2000f8e0202 */
[----:B------:R-:W-:Y:S01]  /*e070*/  LOP3.LUT R9, R4, 0xfffffff8, RZ, 0xc0, !PT ;  /* 0xfffffff804097812 */ /* 0x000fe200078ec0ff */
[----:B------:R-:W-:Y:S01]  /*e080*/  IMAD.WIDE.U32 R2, R7, UR6, RZ ;  /* 0x0000000607027c25 */ /* 0x000fe2000f8e00ff */
[----:B------:R-:W-:Y:S01]  /*e090*/  SHF.R.S32.HI R15, RZ, 0x3, R4 ;  /* 0x00000003ff0f7819 */ /* 0x000fe20000011404 */
[----:B------:R-:W-:-:S02]  /*e0a0*/  ULDC.64 UR6, c[0x0][0xbe8] ;  /* 0x0002fa0000067ab9 */ /* 0x000fc40000000a00 */
[----:B------:R-:W-:Y:S02]  /*e0b0*/  IMAD.IADD R22, R22, 0x1, -R9 ;  /* 0x0000000116167824 */ /* 0x000fe400078e0a09 */
[----:B------:R-:W-:Y:S02]  /*e0c0*/  IMAD.IADD R3, R3, 0x1, R5 ;  /* 0x0000000103037824 */ /* 0x000fe400078e0205 */
[----:B------:R-:W-:Y:S02]  /*e0d0*/  IMAD R4, R22, 0x20, R15 ;  /* 0x0000002016047824 */ /* 0x000fe400078e020f */
[----:B------:R-:W-:Y:S01]  /*e0e0*/  IMAD.WIDE.U32 R2, R213, UR6, R2 ;  /* 0x00000006d5027c25 */ /* 0x000fe2000f8e0002 */
[----:B-1----:R-:W-:-:S03]  /*e0f0*/  ISETP.NE.AND P0, PT, R11, 0x1, PT ;  /* 0x000000010b00780c */ /* 0x002fc60003f05270 */
[----:B------:R-:W-:Y:S02]  /*e100*/  VIADD R9, R4, UR8 ;  /* 0x0000000804097c36 */ /* 0x000fe40008000000 */
[----:B------:R-:W-:Y:S01]  /*e110*/  IMAD R3, R213, UR7, R3 ;  /* 0x00000007d5037c24 */ /* 0x000fe2000f8e0203 */
[----:B------:R-:W-:Y:S01]  /*e120*/  ULDC.64 UR6, c[0x0][0xbf0] ;  /* 0x0002fc0000067ab9 */ /* 0x000fe20000000a00 */
[----:B------:R-:W-:Y:S02]  /*e130*/  IMAD.MOV.U32 R5, RZ, RZ, R9 ;  /* 0x000000ffff057224 */ /* 0x000fe400078e0009 */
[----:B------:R-:W-:Y:S02]  /*e140*/  IMAD R7, R216, UR6, RZ ;  /* 0x00000006d8077c24 */ /* 0x000fe4000f8e02ff */
[C---:B------:R-:W-:Y:S02]  /*e150*/  IMAD.WIDE.U32 R2, R23.reuse, UR6, R2 ;  /* 0x0000000617027c25 */ /* 0x040fe4000f8e0002 */
[----:B------:R-:W0:Y:S02]  /*e160*/  @P0 LDC R8, c[0x0][0xcec] ;  /* 0x00033b00ff080b82 */ /* 0x000e240000000800 */
[----:B------:R-:W-:Y:S01]  /*e170*/  IMAD R7, R23, UR7, R7 ;  /* 0x0000000717077c24 */ /* 0x000fe2000f8e0207 */
[----:B------:R-:W-:-:S03]  /*e180*/  ULDC.64 UR6, c[0x0][0xbe0] ;  /* 0x0002f80000067ab9 */ /* 0x000fc60000000a00 */
[----:B------:R-:W-:Y:S02]  /*e190*/  IMAD.IADD R3, R3, 0x1, R7 ;  /* 0x0000000103037824 */ /* 0x000fe400078e0207 */
[----:B------:R-:W1:Y:S01]  /*e1a0*/  @P0 LDC R13, c[0x0][0xcf0] ;  /* 0x00033c00ff0d0b82 */ /* 0x000e620000000800 */
[----:B0-----:R-:W-:-:S05]  /*e1b0*/  @P0 IMAD.HI.U32 R4, R9, R8, RZ ;  /* 0x0000000809040227 */ /* 0x001fca00078e00ff */
[----:B-1----:R-:W-:-:S04]  /*e1c0*/  @P0 SHF.R.U32.HI R5, RZ, R13, R4 ;  /* 0x0000000dff050219 */ /* 0x002fc80000011604 */
        /* <DEDUP_REMOVED lines=8> */
[----:B------:R-:W-:Y:S01]  /*e250*/  ULDC.64 UR6, c[0x0][0xbd8] ;  /* 0x0002f60000067ab9 */ /* 0x000fe20000000a00 */
        /* <DEDUP_REMOVED lines=42> */
.L_x_14845:
[----:B------:R-:W-:Y:S05]  /*e500*/  BSYNC B1 ;  /* 0x0000000000017941 */ /* 0x000fea0003800000 */
.L_x_14844:
        /* <DEDUP_REMOVED lines=21> */
.L_x_14847:
[----:B------:R-:W-:Y:S05]  /*e660*/  BSYNC B1 ;  /* 0x0000000000017941 */ /* 0x000fea0003800000 */
.L_x_14846:
        /* <DEDUP_REMOVED lines=21> */
.L_x_14849:
[----:B------:R-:W-:Y:S05]  /*e7c0*/  BSYNC B1 ;  /* 0x0000000000017941 */ /* 0x000fea0003800000 */
.L_x_14848:
        /* <DEDUP_REMOVED lines=22> */
.L_x_14838:
[----:B------:R-:W-:Y:S05]  /*e930*/  BSYNC B0 ;  /* 0x0000000000007941 */ /* 0x000fea0003800000 */
.L_x_14828:
[----:B------:R-:W-:Y:S02]  /*e940*/  ULDC UR6, c[0x0][0xd3c] ;  /* 0x00034f0000067ab9 */ /* 0x000fe40000000800 */
[----:B------:R-:W-:-:S06]  /*e950*/  UISETP.GE.AND UP0, UPT, UR5, UR6, UPT ;  /* 0x000000060500728c */ /* 0x000fcc000bf06270 */
[----:B------:R-:W-:-:S13]  /*e960*/  PLOP3.LUT P0, PT, PT, PT, UP0, 0x80, 0x0 ;  /* 0x000000000000781c */ /* 0x000fda0003f0f008 */
[----:B------:R-:W-:Y:S05]  /*e970*/  @!P0 BRA `(.L_x_14850) ;  /* 0xffffff2400d88947 */ /* 0x000fea000383ffff */
[----:B------:R-:W-:Y:S05]  /*e980*/  EXIT ;  /* 0x000000000000794d */ /* 0x000fea0003800000 */
.L_x_14784:
        /* <DEDUP_REMOVED lines=16> */
.L_x_14851:
        /* <DEDUP_REMOVED lines=43> */
.L_x_14855:
        /* <DEDUP_REMOVED lines=35> */
.L_x_14853:
        /* <DEDUP_REMOVED lines=13> */
.L_x_14856:
        /* <DEDUP_REMOVED lines=62> */
.L_x_14857:
        /* <DEDUP_REMOVED lines=61> */
.L_x_14858:
[----:B------:R-:W-:-:S05]  /*f7f0*/  LOP3.LUT R25, RZ, R2, RZ, 0x33, !PT ;  /* 0x00000002ff197212 */ /* 0x000fca00078e33ff */
[----:B------:R-:W-:Y:S01]  /*f800*/  IMAD.IADD R25, R6, 0x1, R25 ;  /* 0x0000000106197824 */ /* 0x000fe200078e0219 */
[----:B------:R-:W-:Y:S06]  /*f810*/  BRA `(.L_x_14859) ;  /* 0x0000000000147947 */ /* 0x000fec0003800000 */
.L_x_14854:
[----:B------:R-:W-:Y:S01]  /*f820*/  ULDC UR4, c[0x0][0xd3c] ;  /* 0x00034f0000047ab9 */ /* 0x000fe20000000800 */
[----:B------:R-:W-:Y:S02]  /*f830*/  IMAD.MOV.U32 R25, RZ, RZ, RZ ;  /* 0x000000ffff197224 */ /* 0x000fe400078e00ff */
[----:B------:R-:W-:Y:S02]  /*f840*/  IMAD.U32 R24, RZ, RZ, UR6 ;  /* 0x00000006ff187e24 */ /* 0x000fe4000f8e00ff */
[----:B------:R-:W-:Y:S02]  /*f850*/  IMAD.MOV.U32 R26, RZ, RZ, RZ ;  /* 0x000000ffff1a7224 */ /* 0x000fe400078e00ff */
[----:B------:R-:W-:-:S07]  /*f860*/  IMAD.U32 R27, RZ, RZ, UR4 ;  /* 0x00000004ff1b7e24 */ /* 0x000fce000f8e00ff */
.L_x_14859:
[----:B------:R-:W-:-:S13]  /*f870*/  ISETP.NE.AND P0, PT, R7, RZ, PT ;  /* 0x000000ff0700720c */ /* 0x000fda0003f05270 */
[----:B------:R-:W0:Y:S01]  /*f880*/  @!P0 S2R R3, SR_CgaCtaId ;  /* 0x0000000000038919 */ /* 0x000e220000008800 */
[----:B------:R-:W-:-:S04]  /*f890*/  @!P0 MOV R2, 0x400 ;  /* 0x0000040000028802 */ /* 0x000fc80000000f00 */
[----:B0-----:R-:W-:-:S05]  /*f8a0*/  @!P0 LEA R2, R3, R2, 0x18 ;  /* 0x0000000203028211 */ /* 0x001fca00078ec0ff */
[----:B------:R1:W-:Y:S01]  /*f8b0*/  @!P0 STS.128 [R2+0x324d0], R24 ;  /* 0x0324d01802008388 */ /* 0x0003e20000000c00 */
[----:B------:R-:W-:Y:S06]  /*f8c0*/  BAR.ARV 0x5, 0x180 ;  /* 0x0146000000007b1d */ /* 0x000fec0000002000 */
.L_x_14852:
        /* <DEDUP_REMOVED lines=31> */
.L_x_14929:
        /* <DEDUP_REMOVED lines=48> */
.L_x_14861:
        /* <DEDUP_REMOVED lines=9> */
.L_x_14862:
        /* <DEDUP_REMOVED lines=9> */
.L_x_14863:
        /* <DEDUP_REMOVED lines=13> */
[----:B------:R-:W-:-:S04]  /*ffb0*/  VIADD R2, R19, 0x5f ;  /* 0x0000005f13027836 */ /* 0x000fc80000000000 */
[----:B------:R-:W-:Y:S01]  /*ffc0*/  IMAD.HI R2, R2, 0x2aaaaaab, RZ ;  /* 0x2aaaaaab02027827 */ /* 0x000fe200078e02ff */
[----:B---3--:R-:W-:-:S05]  /*ffd0*/  IADD3 R3, R19, 0x60, -R4 ;  /* 0x0000006013037810 */ /* 0x008fca0007ffe804 */
        /* <DEDUP_REMOVED lines=44> */
.L_x_14865:
[----:B------:R-:W-:Y:S05]  /*102a0*/  BSYNC B0 ;  /* 0x0000000000007941 */ /* 0x000fea0003800000 */
.L_x_14864:
        /* <DEDUP_REMOVED lines=23> */
.L_x_14867:
        /* <DEDUP_REMOVED lines=20> */
.L_x_14870:
[----:B------:R-:W-:Y:S05]  /*10560*/  BSYNC B6 ;  /* 0x0000000000067941 */ /* 0x000fea0003800000 */
.L_x_14869:
        /* <DEDUP_REMOVED lines=20> */
.L_x_14873:
        /* <DEDUP_REMOVED lines=15> */
.L_x_14872:
[----:B------:R-:W-:Y:S05]  /*107a0*/  BSYNC B6 ;  /* 0x0000000000067941 */ /* 0x000fea0003800000 */
.L_x_14871:
        /* <DEDUP_REMOVED lines=9> */
[----:B------:R3:W5:Y:S01]  /*10840*/  @P0 LDG.E R29, desc[UR36][R2.64] ;  /* 0x00000024021d0981 */ /* 0x000762000c1e1900 */
[----:B------:R-:W-:Y:S01]  /*10850*/  LOP3.LUT R16, R16, 0xfffffffe, RZ, 0xc0, !PT ;  /* 0xfffffffe10107812 */ /* 0x000fe200078ec0ff */
[----:B------:R-:W-:Y:S01]  /*10860*/  UMOV UR5, 0xffffffff ;  /* 0xffffffff00057882 */ /* 0x000fe20000000000 */
[----:B------:R-:W4:Y:S02]  /*10870*/  S2R R21, SR_TID.X ;  /* 0x0000000000157919 */ /* 0x000f240000002100 */
[----:B------:R-:W-:Y:S01]  /*10880*/  LOP3.LUT R16, R16, 0xffffffef, RZ, 0xc0, !PT ;  /* 0xffffffef10107812 */ /* 0x000fe200078ec0ff */
[----:B-1----:R-:W-:-:S05]  /*10890*/  IMAD.SHL.U32 R20, R20, 0x8, RZ ;  /* 0x0000000814147824 */ /* 0x002fca00078e00ff */
[----:B------:R-:W-:-:S04]  /*108a0*/  LOP3.LUT R20, R20, 0x38, RZ, 0xc0, !PT ;  /* 0x0000003814147812 */ /* 0x000fc800078ec0ff */
[C---:B------:R-:W-:Y:S02]  /*108b0*/  LOP3.LUT R4, R20.reuse, 0x40, RZ, 0xfc, !PT ;  /* 0x0000004014047812 */ /* 0x040fe400078efcff */
[----:B------:R-:W-:Y:S02]  /*108c0*/  LOP3.LUT R20, R20, 0x80, RZ, 0xfc, !PT ;  /* 0x0000008014147812 */ /* 0x000fe400078efcff */
[----:B------:R-:W-:Y:S02]  /*108d0*/  ISETP.GE.AND P1, PT, R4, UR4, PT ;  /* 0x0000000404007c0c */ /* 0x000fe4000bf26270 */
[----:B------:R-:W-:Y:S02]  /*108e0*/  ISETP.GE.AND P0, PT, R20, UR4, PT ;  /* 0x0000000414007c0c */ /* 0x000fe4000bf06270 */
[----:B------:R-:W1:Y:S09]  /*108f0*/  S2R R20, SR_TID.X ;  /* 0x0000000000147919 */ /* 0x000e720000002100 */
[----:B------:R-:W-:Y:S01]  /*10900*/  @P1 LOP3.LUT R16, R16, 0x10, RZ, 0xfc, !PT ;  /* 0x0000001010101812 */ /* 0x000fe200078efcff */
[----:B----4-:R-:W-:-:S05]  /*10910*/  IMAD.SHL.U32 R21, R21, 0x8, RZ ;  /* 0x0000000815157824 */ /* 0x010fca00078e00ff */
[----:B------:R-:W-:-:S04]  /*10920*/  LOP3.LUT R21, R21, 0x38, RZ, 0xc0, !PT ;  /* 0x0000003815157812 */ /* 0x000fc800078ec0ff */
[C---:B------:R-:W-:Y:S02]  /*10930*/  ISETP.GE.AND P2, PT, R21.reuse, UR4, PT ;  /* 0x0000000415007c0c */ /* 0x040fe4000bf46270 */
[----:B------:R-:W-:Y:S02]  /*10940*/  LOP3.LUT R21, R21, 0xc0, RZ, 0xfc, !PT ;  /* 0x000000c015157812 */ /* 0x000fe400078efcff */
[----:B-1----:R-:W-:-:S09]  /*10950*/  LOP3.LUT R20, R20, 0x7f, RZ, 0xc0, !PT ;  /* 0x0000007f14147812 */ /* 0x002fd200078ec0ff */
[----:B------:R-:W-:Y:S02]  /*10960*/  @P2 LOP3.LUT R16, R16, 0x1, RZ, 0xfc, !PT ;  /* 0x0000000110102812 */ /* 0x000fe400078efcff */
[----:B------:R-:W-:Y:S02]  /*10970*/  SHF.R.U32.HI R4, RZ, 0x3, R20 ;  /* 0x00000003ff047819 */ /* 0x000fe40000011614 */
[----:B------:R-:W1:Y:S01]  /*10980*/  S2R R20, SR_TID.X ;  /* 0x0000000000147919 */ /* 0x000e620000002100 */
[----:B------:R-:W-:-:S04]  /*10990*/  LOP3.LUT R16, R16, 0xfffffff7, RZ, 0xc0, !PT ;  /* 0xfffffff710107812 */ /* 0x000fc800078ec0ff */
[----:B------:R-:W-:Y:S02]  /*109a0*/  @P0 LOP3.LUT R16, R16, 0x8, RZ, 0xfc, !PT ;  /* 0x0000000810100812 */ /* 0x000fe400078efcff */
[----:B------:R-:W-:Y:S02]  /*109b0*/  ISETP.GE.AND P0, PT, R21, UR4, PT ;  /* 0x0000000415007c0c */ /* 0x000fe4000bf06270 */
[----:B------:R-:W-:-:S11]  /*109c0*/  LOP3.LUT R16, R16, 0xfffffffb, RZ, 0xc0, !PT ;  /* 0xfffffffb10107812 */ /* 0x000fd600078ec0ff */
[----:B------:R-:W-:Y:S01]  /*109d0*/  @P0 LOP3.LUT R16, R16, 0x4, RZ, 0xfc, !PT ;  /* 0x0000000410100812 */ /* 0x000fe200078efcff */
[----:B-1----:R-:W-:-:S05]  /*109e0*/  IMAD.SHL.U32 R20, R20, 0x10, RZ ;  /* 0x0000001014147824 */ /* 0x002fca00078e00ff */
[----:B------:R-:W-:Y:S01]  /*109f0*/  LOP3.LUT R20, R4, 0x70, R20, 0xf8, !PT ;  /* 0x0000007004147812 */ /* 0x000fe200078ef814 */
[----:B--2---:R-:W-:-:S04]  /*10a00*/  VIADD R0, R0, 0xffffffff ;  /* 0xffffffff00007836 */ /* 0x004fc80000000000 */
[----:B------:R-:W-:Y:S01]  /*10a10*/  IMAD R37, R0, 0x60, R20 ;  /* 0x0000006000257824 */ /* 0x000fe200078e0214 */
[----:B0--3--:R-:W-:Y:S06]  /*10a20*/  BRA.DIV UR5, `(.L_x_14874) ;  /* 0x0000005205147947 */ /* 0x009fec000b800000 */
.L_x_14947:
        /* <DEDUP_REMOVED lines=20> */
[----:B------:R-:W-:Y:S01]  /*10b70*/  @!P0 IMAD.IADD R7, R3, 0x1, R7 ;  /* 0x0000000103078824 */ /* 0x000fe200078e0207 */
[----:B------:R-:W-:-:S05]  /*10b80*/  SEL R3, RZ, 0x1, P2 ;  /* 0x00000001ff037807 */ /* 0x000fca0001000000 */
[----:B------:R1:W-:Y:S01]  /*10b90*/  STL [R1+0x20], R3 ;  /* 0x0000200301007387 */ /* 0x0003e20000100800 */
[----:B0-----:R-:W-:-:S04]  /*10ba0*/  @!P0 LEA R4, P1, R2, R4, 0x2 ;  /* 0x0000000402048211 */ /* 0x001fc800078210ff */
[----:B------:R-:W-:Y:S01]  /*10bb0*/  @!P0 LEA.HI.X R5, R2, R5, R7, 0x2, P1 ;  /* 0x0000000502058211 */ /* 0x000fe200008f1407 */
[----:B------:R-:W-:-:S04]  /*10bc0*/  IMAD.MOV R2, RZ, RZ, -R6 ;  /* 0x000000ffff027224 */ /* 0x000fc800078e0a06 */
[----:B------:R-:W-:Y:S01]  /*10bd0*/  IMAD R37, R8, R2, R37 ;  /* 0x0000000208257224 */ /* 0x000fe200078e0225 */
[----:B------:R1:W5:Y:S01]  /*10be0*/  @!P0 LDG.E R36, desc[UR36][R4.64] ;  /* 0x0000002404248981 */ /* 0x000362000c1e1900 */
[----:B------:R-:W-:Y:S01]  /*10bf0*/  IMAD.U32 R2, RZ, RZ, UR38 ;  /* 0x00000026ff027e24 */ /* 0x000fe2000f8e00ff */
[----:B------:R-:W-:Y:S02]  /*10c00*/  ISETP.GT.U32.AND P1, PT, R20, 0x5f, PT ;  /* 0x0000005f1400780c */ /* 0x000fe40003f24070 */
[----:B------:R-:W-:Y:S02]  /*10c10*/  LOP3.LUT R16, R16, 0xfffffbff, RZ, 0xc0, !PT ;  /* 0xfffffbff10107812 */ /* 0x000fe400078ec0ff */
[----:B------:R-:W-:Y:S02]  /*10c20*/  ISETP.NE.AND P0, PT, R2, 0x3, PT ;  /* 0x000000030200780c */ /* 0x000fe40003f05270 */
[----:B------:R-:W-:-:S11]  /*10c30*/  LOP3.LUT R26, R26, 0xffff, RZ, 0xc0, !PT ;  /* 0x0000ffff1a1a7812 */ /* 0x000fd600078ec0ff */
[----:B------:R-:W-:-:S04]  /*10c40*/  @P0 LOP3.LUT R16, R16, 0x400, RZ, 0xfc, !PT ;  /* 0x0000040010100812 */ /* 0x000fc800078efcff */
[----:B------:R-:W-:-:S04]  /*10c50*/  LOP3.LUT R16, R16, 0xffffffdf, RZ, 0xc0, !PT ;  /* 0xffffffdf10107812 */ /* 0x000fc800078ec0ff */
[----:B------:R-:W-:Y:S01]  /*10c60*/  @P1 LOP3.LUT R16, R16, 0x20, RZ, 0xfc, !PT ;  /* 0x0000002010101812 */ /* 0x000fe200078efcff */
[----:B-1----:R-:W-:Y:S06]  /*10c70*/  @!P0 BRA `(.L_x_14875) ;  /* 0x0000000000048947 */ /* 0x002fec0003800000 */
[----:B------:R-:W-:Y:S01]  /*10c80*/  BPT.TRAP 0x1 ;  /* 0x000000040000795c */ /* 0x000fe20000300000 */
.L_x_14875:
[----:B------:R-:W-:Y:S01]  /*10c90*/  IMAD R22, R0, -0x60, R19 ;  /* 0xffffffa000167824 */ /* 0x000fe200078e0213 */
[----:B------:R-:W-:Y:S01]  /*10ca0*/  SHF.L.U32 R0, R28, 0x1f, RZ ;  /* 0x0000001f1c007819 */ /* 0x000fe200000006ff */
[----:B------:R-:W-:Y:S01]  /*10cb0*/  IMAD R19, R18, 0x8, R17 ;  /* 0x0000000812137824 */ /* 0x000fe200078e0211 */
[----:B------:R-:W-:Y:S03]  /*10cc0*/  BSSY B0, `(.L_x_14876) ;  /* 0x0000003000007945 */ /* 0x000fe60003800000 */
[----:B------:R-:W0:Y:S02]  /*10cd0*/  SYNCS.PHASECHK.TRANS64.TRYWAIT P0, [R19+URZ+0x32440], R0 ;  /* 0x03244000130075a7 */ /* 0x000e24000800017f */
[----:B0-----:R-:W-:Y:S05]  /*10ce0*/  @!P0 BRA `(.L_x_14877) ;  /* 0x0000004c00988947 */ /* 0x001fea0003800000 */
.L_x_14948:
[----:B------:R-:W-:Y:S05]  /*10cf0*/  BSYNC B0 ;  /* 0x0000000000007941 */ /* 0x000fea0003800000 */
.L_x_14876:
        /* <DEDUP_REMOVED lines=87> */
.L_x_14962:
        /* <DEDUP_REMOVED lines=10> */
.L_x_14879:
        /* <DEDUP_REMOVED lines=10> */
.L_x_14880:
[----:B------:R1:W5:Y:S01]  /*113b0*/  LDL.LU R0, [R1+0x8] ;  /* 0x0000080001007983 */ /* 0x0003620000300800 */
[----:B------:R-:W-:Y:S01]  /*113c0*/  LOP3.LUT P0, RZ, R16, 0x40, RZ, 0xc0, !PT ;  /* 0x0000004010ff7812 */ /* 0x000fe2000780c0ff */
[----:B------:R1:W-:-:S12]  /*113d0*/  SYNCS.ARRIVE.TRANS64.A1T0 RZ, [R19+URZ+0x32430], RZ ;  /* 0x032430ff13ff79a7 */ /* 0x0003d8000810003f */
[----:B------:R-:W-:Y:S05]  /*113e0*/  WARPSYNC.ALL ;  /* 0x0000000000007948 */ /* 0x000fea0003800000 */
[----:B0-----:R-:W-:Y:S01]  /*113f0*/  SEL R2, R34, RZ, !P0 ;  /* 0x000000ff22027207 */ /* 0x001fe20004000000 */
[----:B------:R-:W-:Y:S04]  /*11400*/  BSSY B6, `(.L_x_14881) ;  /* 0x000001a000067945 */ /* 0x000fe80003800000 */
[----:B------:R0:W-:Y:S01]  /*11410*/  STL [R1], R2 ;  /* 0x0000000201007387 */ /* 0x0001e20000100800 */
        /* <DEDUP_REMOVED lines=24> */
.L_x_14882:
[----:B------:R-:W-:Y:S05]  /*115a0*/  BSYNC B6 ;  /* 0x0000000000067941 */ /* 0x000fea0003800000 */
.L_x_14881:
[----:B------:R-:W2:Y:S01]  /*115b0*/  LDL R4, [R1+0x8] ;  /* 0x0000080001047983 */ /* 0x000ea20000100800 */
[----:B0-----:R-:W0:Y:S01]  /*115c0*/  S2R R2, SR_TID.X ;  /* 0x0000000000027919 */ /* 0x001e220000002100 */
[----:B------:R-:W-:Y:S01]  /*115d0*/  IMAD.MOV.U32 R21, RZ, RZ, R34 ;  /* 0x000000ffff157224 */ /* 0x000fe200078e0022 */
[----:B------:R-:W-:Y:S01]  /*115e0*/  ULDC.64 UR4, c[0x0][0x298] ;  /* 0x0000a60000047ab9 */ /* 0x000fe20000000a00 */
[----:B------:R-:W3:Y:S01]  /*115f0*/  LDC R5, c[0x0][0x448] ;  /* 0x00011200ff057b82 */ /* 0x000ee20000000800 */
[----:B------:R-:W4:Y:S01]  /*11600*/  LDL R20, [R1] ;  /* 0x0000000001147983 */ /* 0x000f220000100800 */
[----:B------:R-:W5:Y:S01]  /*11610*/  S2R R34, SR_TID.X ;  /* 0x0000000000227919 */ /* 0x000f620000002100 */
[----:B0-----:R-:W-:-:S04]  /*11620*/  LOP3.LUT R2, R2, 0x7f, RZ, 0xc0, !PT ;  /* 0x0000007f02027812 */ /* 0x001fc800078ec0ff */
[----:B------:R-:W-:Y:S02]  /*11630*/  SHF.R.U32.HI R0, RZ, 0x3, R2 ;  /* 0x00000003ff007819 */ /* 0x000fe40000011602 */
[----:B------:R-:W0:Y:S02]  /*11640*/  LDC R2, c[0x0][0x448] ;  /* 0x00011200ff027b82 */ /* 0x000e240000000800 */
[----:B0-----:R-:W-:Y:S01]  /*11650*/  ISETP.NE.AND P6, PT, R2, 0x1, PT ;  /* 0x000000010200780c */ /* 0x001fe20003fc5270 */
[----:B-----5:R-:W-:-:S12]  /*11660*/  IMAD.SHL.U32 R34, R34, 0x10, RZ ;  /* 0x0000001022227824 */ /* 0x020fd800078e00ff */
[----:B------:R-:W0:Y:S08]  /*11670*/  @P6 LDC R3, c[0x0][0x44c] ;  /* 0x00011300ff036b82 */ /* 0x000e300000000800 */
[----:B------:R-:W5:Y:S01]  /*11680*/  @P6 LDC R2, c[0x0][0x450] ;  /* 0x00011400ff026b82 */ /* 0x000f620000000800 */
[----:B------:R-:W-:-:S05]  /*11690*/  LOP3.LUT R34, R0, 0x70, R34, 0xf8, !PT ;  /* 0x0000007000227812 */ /* 0x000fca00078ef822 */
[----:B------:R-:W-:-:S04]  /*116a0*/  IMAD R34, R25, 0x80, R34 ;  /* 0x0000008019227824 */ /* 0x000fc800078e0222 */
[----:B------:R-:W-:Y:S02]  /*116b0*/  IMAD.MOV.U32 R0, RZ, RZ, R34 ;  /* 0x000000ffff007224 */ /* 0x000fe400078e0022 */
[----:B0-----:R-:W-:-:S05]  /*116c0*/  @P6 IMAD.HI.U32 R3, R34, R3, RZ ;  /* 0x0000000322036227 */ /* 0x001fca00078e00ff */
[----:B-----5:R-:W-:Y:S01]  /*116d0*/  @P6 SHF.R.U32.HI R0, RZ, R2, R3 ;  /* 0x00000002ff006219 */ /* 0x020fe20000011603 */
[----:B------:R-:W-:-:S04]  /*116e0*/  IMAD.WIDE.U32 R2, R35, UR4, RZ ;  /* 0x0000000423027c25 */ /* 0x000fc8000f8e00ff */
        /* <DEDUP_REMOVED lines=10> */
[----:B------:R-:W-:Y:S01]  /*11790*/  ULDC.64 UR4, c[0x0][0x2d0] ;  /* 0x0000b40000047ab9 */ /* 0x000fe20000000a00 */
[----:B------:R-:W0:Y:S02]  /*117a0*/  S2R R20, SR_TID.X ;  /* 0x0000000000147919 */ /* 0x000e240000002100 */
[----:B------:R-:W-:Y:S01]  /*117b0*/  IMAD.IADD R3, R3, 0x1, R4 ;  /* 0x0000000103037824 */ /* 0x000fe200078e0204 */
[----:B------:R-:W-:Y:S01]  /*117c0*/  SHF.R.S32.HI R4, RZ, 0x1f, R0 ;  /* 0x0000001fff047819 */ /* 0x000fe20000011400 */
[----:B------:R-:W2:Y:S04]  /*117d0*/  S2R R21, SR_TID.X ;  /* 0x0000000000157919 */ /* 0x000ea80000002100 */
[----:B------:R-:W-:-:S02]  /*117e0*/  IMAD R4, R4, UR4, RZ ;  /* 0x0000000404047c24 */ /* 0x000fc4000f8e02ff */
        /* <DEDUP_REMOVED lines=10> */
[----:B------:R-:W-:Y:S01]  /*11890*/  ULDC.64 UR4, c[0x0][0x280] ;  /* 0x0000a00000047ab9 */ /* 0x000fe20000000a00 */
[----:B0-----:R-:W-:Y:S01]  /*118a0*/  IMAD.SHL.U32 R20, R20, 0x8, RZ ;  /* 0x0000000814147824 */ /* 0x001fe200078e00ff */
[----:B------:R-:W-:Y:S01]  /*118b0*/  LEA R0, P0, R2, UR4, 0x1 ;  /* 0x0000000402007c11 */ /* 0x000fe2000f8008ff */
[----:B------:R-:W-:Y:S01]  /*118c0*/  IMAD.IADD R4, R3, 0x1, R4 ;  /* 0x0000000103047824 */ /* 0x000fe200078e0204 */
[----:B------:R-:W-:Y:S02]  /*118d0*/  ULDC UR4, c[0x0][0x2b8] ;  /* 0x0000ae0000047ab9 */ /* 0x000fe40000000800 */
[----:B------:R-:W-:Y:S02]  /*118e0*/  LOP3.LUT R20, R20, 0x38, RZ, 0xc0, !PT ;  /* 0x0000003814147812 */ /* 0x000fe400078ec0ff */
[----:B------:R-:W-:Y:S01]  /*118f0*/  LEA.HI.X R4, R2, UR5, R4, 0x1, P0 ;  /* 0x0000000502047c11 */ /* 0x000fe200080f0c04 */
[----:B------:R-:W-:Y:S01]  /*11900*/  UMOV UR5, 0xffffffff ;  /* 0xffffffff00057882 */ /* 0x000fe20000000000 */
[----:B--2---:R-:W-:-:S02]  /*11910*/  LOP3.LUT R21, R21, 0x7f, RZ, 0xc0, !PT ;  /* 0x0000007f15157812 */ /* 0x004fc400078ec0ff */
[----:B------:R-:W-:Y:S02]  /*11920*/  ISETP.GE.AND P0, PT, R20, UR4, PT ;  /* 0x0000000414007c0c */ /* 0x000fe4000bf06270 */
[----:B------:R-:W-:Y:S01]  /*11930*/  SHF.R.U32.HI R21, RZ, 0x3, R21 ;  /* 0x00000003ff157819 */ /* 0x000fe20000011615 */
[----:B------:R-:W-:Y:S10]  /*11940*/  BRA.DIV UR5, `(.L_x_14883) ;  /* 0x0000004a05947947 */ /* 0x000ff4000b800000 */
[----:B------:R-:W2:Y:S01]  /*11950*/  LDL.LU R2, [R1+0x4] ;  /* 0x0000040001027983 */ /* 0x000ea20000300800 */
[----:B------:R-:W-:Y:S01]  /*11960*/  IMAD R25, R25, 0x80, R21 ;  /* 0x0000008019197824 */ /* 0x000fe200078e0215 */
[----:B------:R-:W-:Y:S02]  /*11970*/  LOP3.LUT R16, R16, 0xffffdfff, RZ, 0xc0, !PT ;  /* 0xffffdfff10107812 */ /* 0x000fe400078ec0ff */
[----:B------:R-:W0:Y:S01]  /*11980*/  SHFL.IDX PT, R9, R0, RZ, 0x181f ;  /* 0x00181fff00097589 */ /* 0x000e2200000e0000 */
[----:B------:R-:W-:-:S03]  /*11990*/  VIADD R7, R25, 0x10 ;  /* 0x0000001019077836 */ /* 0x000fc60000000000 */
[----:B------:R-:W3:Y:S04]  /*119a0*/  SHFL.IDX PT, R3, R4, RZ, 0x181f ;  /* 0x00181fff04037589 */ /* 0x000ee800000e0000 */
[----:B------:R-:W4:Y:S04]  /*119b0*/  SHFL.IDX PT, R6, R0, 0x1, 0x181f ;  /* 0x00381f0000067f89 */ /* 0x000f2800000e0000 */
[----:B------:R-:W-:Y:S04]  /*119c0*/  SHFL.IDX PT, R10, R0, 0x2, 0x181f ;  /* 0x00581f00000a7f89 */ /* 0x000fe800000e0000 */
[----:B------:R-:W-:Y:S01]  /*119d0*/  SHFL.IDX PT, R11, R0, 0x3, 0x181f ;  /* 0x00781f00000b7f89 */ /* 0x000fe200000e0000 */
[----:B--2---:R-:W-:-:S03]  /*119e0*/  IMAD R5, R2, R5, RZ ;  /* 0x0000000502057224 */ /* 0x004fc600078e02ff */
[----:B------:R-:W2:Y:S02]  /*119f0*/  SHFL.IDX PT, R2, R4, 0x1, 0x181f ;  /* 0x00381f0004027f89 */ /* 0x000ea400000e0000 */
[-C--:B------:R-:W-:Y:S02]  /*11a00*/  ISETP.GE.AND P6, PT, R25, R5.reuse, PT ;  /* 0x000000051900720c */ /* 0x080fe40003fc6270 */
[----:B------:R-:W-:Y:S01]  /*11a10*/  ISETP.GE.AND P5, PT, R7, R5, PT ;  /* 0x000000050700720c */ /* 0x000fe20003fa6270 */
[----:B------:R-:W-:-:S05]  /*11a20*/  VIADD R7, R25, 0x20 ;  /* 0x0000002019077836 */ /* 0x000fca0000000000 */
[----:B------:R-:W-:-:S05]  /*11a30*/  ISETP.GE.AND P3, PT, R7, R5, PT ;  /* 0x000000050700720c */ /* 0x000fca0003f66270 */
[----:B0-----:R-:W-:Y:S02]  /*11a40*/  @!P6 LEA R9, P1, R20, R9, 0x1 ;  /* 0x000000091409e211 */ /* 0x001fe400078208ff */
[----:B------:R-:W-:-:S03]  /*11a50*/  @P6 LOP3.LUT R16, R16, 0x2000, RZ, 0xfc, !PT ;  /* 0x0000200010106812 */ /* 0x000fc600078efcff */
[----:B---3--:R-:W-:Y:S01]  /*11a60*/  @!P6 IMAD.X R3, RZ, RZ, R3, P1 ;  /* 0x000000ffff03e224 */ /* 0x008fe200008e0603 */
[----:B----4-:R-:W-:Y:S02]  /*11a70*/  @!P5 LEA R6, P1, R20, R6, 0x1 ;  /* 0x000000061406d211 */ /* 0x010fe400078208ff */
[----:B------:R-:W-:-:S03]  /*11a80*/  LOP3.LUT R16, R16, 0xffffefff, RZ, 0xc0, !PT ;  /* 0xffffefff10107812 */ /* 0x000fc600078ec0ff */
[----:B--2---:R-:W-:Y:S01]  /*11a90*/  @!P5 IMAD.X R8, RZ, RZ, R2, P1 ;  /* 0x000000ffff08d224 */ /* 0x004fe200008e0602 */
[----:B------:R-:W-:Y:S01]  /*11aa0*/  @!P3 LEA R10, P1, R20, R10, 0x1 ;  /* 0x0000000a140ab211 */ /* 0x000fe200078208ff */
[----:B------:R-:W0:Y:S01]  /*11ab0*/  SHFL.IDX PT, R2, R4, 0x2, 0x181f ;  /* 0x00581f0004027f89 */ /* 0x000e2200000e0000 */
[----:B------:R-:W-:-:S04]  /*11ac0*/  @P5 LOP3.LUT R16, R16, 0x1000, RZ, 0xfc, !PT ;  /* 0x0000100010105812 */ /* 0x000fc800078efcff */
[----:B------:R-:W-:-:S04]  /*11ad0*/  LOP3.LUT R16, R16, 0xfffff7ff, RZ, 0xc0, !PT ;  /* 0xfffff7ff10107812 */ /* 0x000fc800078ec0ff */
[----:B------:R-:W-:-:S04]  /*11ae0*/  @P3 LOP3.LUT R16, R16, 0x800, RZ, 0xfc, !PT ;  /* 0x0000080010103812 */ /* 0x000fc800078efcff */
[----:B------:R-:W-:Y:S01]  /*11af0*/  LOP3.LUT R16, R16, 0xfffffdff, RZ, 0xc0, !PT ;  /* 0xfffffdff10107812 */ /* 0x000fe200078ec0ff */
[----:B0-----:R-:W-:Y:S02]  /*11b00*/  @!P3 IMAD.X R7, RZ, RZ, R2, P1 ;  /* 0x000000ffff07b224 */ /* 0x001fe400008e0602 */
[----:B------:R-:W-:-:S05]  /*11b10*/  VIADD R2, R25, 0x30 ;  /* 0x0000003019027836 */ /* 0x000fca0000000000 */
[----:B------:R-:W-:Y:S01]  /*11b20*/  ISETP.GE.AND P2, PT, R2, R5, PT ;  /* 0x000000050200720c */ /* 0x000fe20003f46270 */
[----:B------:R-:W-:-:S05]  /*11b30*/  VIADD R2, R25, 0x40 ;  /* 0x0000004019027836 */ /* 0x000fca0000000000 */
[----:B------:R-:W-:Y:S02]  /*11b40*/  ISETP.GE.AND P4, PT, R2, R5, PT ;  /* 0x000000050200720c */ /* 0x000fe40003f86270 */
[----:B------:R-:W0:Y:S05]  /*11b50*/  SHFL.IDX PT, R2, R4, 0x3, 0x181f ;  /* 0x00781f0004027f89 */ /* 0x000e2a00000e0000 */
[----:B------:R-:W-:Y:S02]  /*11b60*/  @!P2 LEA R13, P1, R20, R11, 0x1 ;  /* 0x0000000b140da211 */ /* 0x000fe400078208ff */
[----:B------:R-:W2:Y:S01]  /*11b70*/  SHFL.IDX PT, R11, R0, 0x4, 0x181f ;  /* 0x00981f00000b7f89 */ /* 0x000ea200000e0000 */
[----:B------:R-:W-:-:S04]  /*11b80*/  @P2 LOP3.LUT R16, R16, 0x200, RZ, 0xfc, !PT ;  /* 0x0000020010102812 */ /* 0x000fc800078efcff */
[----:B------:R-:W-:-:S04]  /*11b90*/  LOP3.LUT R16, R16, 0xfffffeff, RZ, 0xc0, !PT ;  /* 0xfffffeff10107812 */ /* 0x000fc800078ec0ff */
[----:B------:R-:W-:-:S04]  /*11ba0*/  @P4 LOP3.LUT R16, R16, 0x100, RZ, 0xfc, !PT ;  /* 0x0000010010104812 */ /* 0x000fc800078efcff */
[----:B------:R-:W-:Y:S01]  /*11bb0*/  LOP3.LUT R16, R16, 0xffffff7f, RZ, 0xc0, !PT ;  /* 0xffffff7f10107812 */ /* 0x000fe200078ec0ff */
[----:B0-----:R-:W-:Y:S02]  /*11bc0*/  @!P2 IMAD.X R12, RZ, RZ, R2, P1 ;  /* 0x000000ffff0ca224 */ /* 0x001fe400008e0602 */
[----:B------:R-:W0:Y:S01]  /*11bd0*/  SHFL.IDX PT, R2, R4, 0x4, 0x181f ;  /* 0x00981f0004027f89 */ /* 0x000e2200000e0000 */
[----:B--2---:R-:W-:-:S05]  /*11be0*/  @!P4 LEA R14, P1, R20, R11, 0x1 ;  /* 0x0000000b140ec211 */ /* 0x004fca00078208ff */
[----:B0-----:R-:W-:Y:S02]  /*11bf0*/  @!P4 IMAD.X R11, RZ, RZ, R2, P1 ;  /* 0x000000ffff0bc224 */ /* 0x001fe400008e0602 */
[----:B------:R-:W-:-:S05]  /*11c00*/  @!P6 IMAD.MOV.U32 R2, RZ, RZ, R9 ;  /* 0x000000ffff02e224 */ /* 0x000fca00078e0009 */
[----:B------:R0:W-:Y:S02]  /*11c10*/  @!P6 LDGSTS.E.BYPASS.LTC128B.128 [R23+0x18400], desc[UR36][R2.64], !P0 ;  /* 0x184000000217efae */ /* 0x0001e4000c101d64 */
[----:B0-----:R-:W-:Y:S02]  /*11c20*/  @!P5 IMAD.MOV.U32 R2, RZ, RZ, R6 ;  /* 0x000000ffff02d224 */ /* 0x001fe400078e0006 */
[----:B------:R-:W-:Y:S01]  /*11c30*/  @!P5 IMAD.MOV.U32 R3, RZ, RZ, R8 ;  /* 0x000000ffff03d224 */ /* 0x000fe200078e0008 */
[----:B------:R-:W-:Y:S04]  /*11c40*/  SHFL.IDX PT, R6, R0, 0x6, 0x181f ;  /* 0x00d81f0000067f89 */ /* 0x000fe800000e0000 */
[----:B------:R0:W-:Y:S04]  /*11c50*/  @!P5 LDGSTS.E.BYPASS.LTC128B.128 [R23+0x18c00], desc[UR36][R2.64], !P0 ;  /* 0x18c000000217dfae */ /* 0x0001e8000c101d64 */
[----:B------:R-:W2:Y:S04]  /*11c60*/  SHFL.IDX PT, R8, R0, 0x5, 0x181f ;  /* 0x00b81f0000087f89 */ /* 0x000ea800000e0000 */
[----:B------:R-:W-:Y:S01]  /*11c70*/  SHFL.IDX PT, R0, R0, 0x7, 0x181f ;  /* 0x00f81f0000007f89 */ /* 0x000fe200000e0000 */
[----:B0-----:R-:W-:-:S02]  /*11c80*/  @!P3 IMAD.MOV.U32 R2, RZ, RZ, R10 ;  /* 0x000000ffff02b224 */ /* 0x001fc400078e000a */
[----:B------:R-:W-:Y:S02]  /*11c90*/  @!P3 IMAD.MOV.U32 R3, RZ, RZ, R7 ;  /* 0x000000ffff03b224 */ /* 0x000fe400078e0007 */
[----:B------:R-:W0:Y:S04]  /*11ca0*/  SHFL.IDX PT, R7, R4, 0x5, 0x181f ;  /* 0x00b81f0004077f89 */ /* 0x000e2800000e0000 */
[----:B------:R3:W-:Y:S02]  /*11cb0*/  @!P3 LDGSTS.E.BYPASS.LTC128B.128 [R23+0x19400], desc[UR36][R2.64], !P0 ;  /* 0x194000000217bfae */ /* 0x0007e4000c101d64 */
[----:B---3--:R-:W-:Y:S02]  /*11cc0*/  VIADD R2, R25, 0x50 ;  /* 0x0000005019027836 */ /* 0x008fe40000000000 */
[----:B------:R-:W-:-:S03]  /*11cd0*/  @!P2 IMAD.MOV.U32 R3, RZ, RZ, R12 ;  /* 0x000000ffff03a224 */ /* 0x000fc600078e000c */
[----:B------:R-:W-:Y:S01]  /*11ce0*/  ISETP.GE.AND P3, PT, R2, R5, PT ;  /* 0x000000050200720c */ /* 0x000fe20003f66270 */
[----:B------:R-:W-:-:S05]  /*11cf0*/  @!P2 IMAD.MOV.U32 R2, RZ, RZ, R13 ;  /* 0x000000ffff02a224 */ /* 0x000fca00078e000d */
[----:B------:R3:W-:Y:S07]  /*11d00*/  @!P2 LDGSTS.E.BYPASS.LTC128B.128 [R23+0x19c00], desc[UR36][R2.64], !P0 ;  /* 0x19c000000217afae */ /* 0x0007ee000c101d64 */
[----:B--2---:R-:W-:Y:S02]  /*11d10*/  @!P3 LEA R8, P1, R20, R8, 0x1 ;  /* 0x000000081408b211 */ /* 0x004fe400078208ff */
[----:B------:R-:W-:Y:S01]  /*11d20*/  @P3 LOP3.LUT R16, R16, 0x80, RZ, 0xfc, !PT ;  /* 0x0000008010103812 */ /* 0x000fe200078efcff */
[----:B---3--:R-:W2:Y:S01]  /*11d30*/  SHFL.IDX PT, R2, R4, 0x6, 0x181f ;  /* 0x00d81f0004027f89 */ /* 0x008ea200000e0000 */
[----:B------:R-:W-:-:S02]  /*11d40*/  VIADD R3, R25, 0x60 ;  /* 0x0000006019037836 */ /* 0x000fc40000000000 */
[----:B------:R-:W-:Y:S01]  /*11d50*/  LOP3.LUT R16, R16, 0xffffffbf, RZ, 0xc0, !PT ;  /* 0xffffffbf10107812 */ /* 0x000fe200078ec0ff */
[----:B0-----:R-:W-:Y:S01]  /*11d60*/  @!P3 IMAD.X R7, RZ, RZ, R7, P1 ;  /* 0x000000ffff07b224 */ /* 0x001fe200008e0607 */
[----:B------:R-:W0:Y:S01]  /*11d70*/  SHFL.IDX PT, R4, R4, 0x7, 0x181f ;  /* 0x00f81f0004047f89 */ /* 0x000e2200000e0000 */
[----:B------:R-:W-:Y:S01]  /*11d80*/  ISETP.GE.AND P2, PT, R3, R5, PT ;  /* 0x000000050300720c */ /* 0x000fe20003f46270 */
[----:B------:R-:W-:-:S12]  /*11d90*/  @!P4 IMAD.MOV.U32 R3, RZ, RZ, R11 ;  /* 0x000000ffff03c224 */ /* 0x000fd800078e000b */
[----:B------:R-:W-:Y:S02]  /*11da0*/  @!P2 LEA R6, P1, R20, R6, 0x1 ;  /* 0x000000061406a211 */ /* 0x000fe400078208ff */
[----:B------:R-:W-:-:S03]  /*11db0*/  @P2 LOP3.LUT R16, R16, 0x40, RZ, 0xfc, !PT ;  /* 0x0000004010102812 */ /* 0x000fc600078efcff */
[----:B--2---:R-:W-:Y:S02]  /*11dc0*/  @!P2 IMAD.X R9, RZ, RZ, R2, P1 ;  /* 0x000000ffff09a224 */ /* 0x004fe400008e0602 */
[----:B------:R-:W-:-:S05]  /*11dd0*/  @!P4 IMAD.MOV.U32 R2, RZ, RZ, R14 ;  /* 0x000000ffff02c224 */ /* 0x000fca00078e000e */
[----:B------:R2:W-:Y:S02]  /*11de0*/  @!P4 LDGSTS.E.BYPASS.LTC128B.128 [R23+0x1a400], desc[UR36][R2.64], !P0 ;  /* 0x1a4000000217cfae */ /* 0x0005e4000c101d64 */
[----:B--2---:R-:W-:Y:S02]  /*11df0*/  @!P3 IMAD.MOV.U32 R2, RZ, RZ, R8 ;  /* 0x000000ffff02b224 */ /* 0x004fe400078e0008 */
[----:B------:R-:W-:-:S05]  /*11e00*/  @!P3 IMAD.MOV.U32 R3, RZ, RZ, R7 ;  /* 0x000000ffff03b224 */ /* 0x000fca00078e0007 */
[----:B------:R2:W-:Y:S02]  /*11e10*/  @!P3 LDGSTS.E.BYPASS.LTC128B.128 [R23+0x1ac00], desc[UR36][R2.64], !P0 ;  /* 0x1ac000000217bfae */ /* 0x0005e4000c101d64 */
[----:B--2---:R-:W-:Y:S02]  /*11e20*/  @!P2 IMAD.MOV.U32 R2, RZ, RZ, R6 ;  /* 0x000000ffff02a224 */ /* 0x004fe400078e0006 */
[----:B------:R-:W-:-:S05]  /*11e30*/  @!P2 IMAD.MOV.U32 R3, RZ, RZ, R9 ;  /* 0x000000ffff03a224 */ /* 0x000fca00078e0009 */
[----:B0-----:R2:W-:Y:S02]  /*11e40*/  @!P2 LDGSTS.E.BYPASS.LTC128B.128 [R23+0x1b400], desc[UR36][R2.64], !P0 ;  /* 0x1b4000000217afae */ /* 0x0015e4000c101d64 */
.L_x_14979:
[----:B------:R-:W-:Y:S01]  /*11e50*/  VIADD R25, R25, 0x70 ;  /* 0x0000007019197836 */ /* 0x000fe20000000000 */
[----:B------:R-:W-:-:S04]  /*11e60*/  LOP3.LUT R16, R16, 0xffffbfff, RZ, 0xc0, !PT ;  /* 0xffffbfff10107812 */ /* 0x000fc800078ec0ff */
[----:B------:R-:W-:-:S13]  /*11e70*/  ISETP.GE.AND P2, PT, R25, R5, PT ;  /* 0x000000051900720c */ /* 0x000fda0003f46270 */
[----:B--2---:R-:W-:Y:S02]  /*11e80*/  @!P2 LEA R2, P1, R20, R0, 0x1 ;  /* 0x000000001402a211 */ /* 0x004fe400078208ff */
        /* <DEDUP_REMOVED lines=8> */
.L_x_14884:
        /* <DEDUP_REMOVED lines=11> */
[----:B--2---:R-:W-:Y:S05]  /*11fc0*/  @!P0 BRA `(.L_x_14886) ;  /* 0x0000000000408947 */ /* 0x004fea0003800000 */
        /* <DEDUP_REMOVED lines=16> */
.L_x_14886:
[----:B------:R-:W-:Y:S05]  /*120d0*/  BSYNC B6 ;  /* 0x0000000000067941 */ /* 0x000fea0003800000 */
.L_x_14885:
[----:B------:R-:W2:Y:S01]  /*120e0*/  LDL.LU R25, [R1+0x8] ;  /* 0x0000080001197983 */ /* 0x000ea20000300800 */
[----:B0-----:R-:W0:Y:S01]  /*120f0*/  LDC R2, c[0x0][0x448] ;  /* 0x00011200ff027b82 */ /* 0x001e220000000800 */
[----:B------:R-:W-:Y:S02]  /*12100*/  ULDC.64 UR4, c[0x0][0x398] ;  /* 0x0000e60000047ab9 */ /* 0x000fe40000000a00 */
[----:B------:R-:W3:Y:S04]  /*12110*/  LDL.LU R21, [R1+0xc] ;  /* 0x00000c0001157983 */ /* 0x000ee80000300800 */
[----:B------:R-:W4:Y:S01]  /*12120*/  LDL.LU R20, [R1] ;  /* 0x0000000001147983 */ /* 0x000f220000300800 */
[----:B0-----:R-:W-:-:S13]  /*12130*/  ISETP.NE.AND P6, PT, R2, 0x1, PT ;  /* 0x000000010200780c */ /* 0x001fda0003fc5270 */
[----:B------:R-:W0:Y:S08]  /*12140*/  @P6 LDC R3, c[0x0][0x44c] ;  /* 0x00011300ff036b82 */ /* 0x000e300000000800 */
[----:B------:R-:W5:Y:S01]  /*12150*/  @P6 LDC R2, c[0x0][0x450] ;  /* 0x00011400ff026b82 */ /* 0x000f620000000800 */
[----:B------:R-:W-:Y:S02]  /*12160*/  IMAD.MOV.U32 R0, RZ, RZ, R34 ;  /* 0x000000ffff007224 */ /* 0x000fe400078e0022 */
[----:B0-----:R-:W-:-:S05]  /*12170*/  @P6 IMAD.HI.U32 R3, R34, R3, RZ ;  /* 0x0000000322036227 */ /* 0x001fca00078e00ff */
[----:B-----5:R-:W-:Y:S01]  /*12180*/  @P6 SHF.R.U32.HI R0, RZ, R2, R3 ;  /* 0x00000002ff006219 */ /* 0x020fe20000011603 */
        /* <DEDUP_REMOVED lines=15> */
[----:B------:R-:W-:Y:S02]  /*12280*/  IMAD R4, R20, UR5, R4 ;  /* 0x0000000514047c24 */ /* 0x000fe4000f8e0204 */
[----:B------:R-:W0:Y:S02]  /*12290*/  S2R R20, SR_TID.X ;  /* 0x0000000000147919 */ /* 0x000e240000002100 */
        /* <DEDUP_REMOVED lines=14> */
[----:B0-----:R-:W-:Y:S02]  /*12380*/  IMAD.SHL.U32 R20, R20, 0x8, RZ ;  /* 0x0000000814147824 */ /* 0x001fe400078e00ff */
[----:B------:R-:W-:Y:S01]  /*12390*/  IMAD.IADD R3, R3, 0x1, R0 ;  /* 0x0000000103037824 */ /* 0x000fe200078e0200 */
[----:B------:R-:W-:Y:S01]  /*123a0*/  LEA R0, P0, R2, UR4, 0x1 ;  /* 0x0000000402007c11 */ /* 0x000fe2000f8008ff */
[----:B------:R-:W-:Y:S01]  /*123b0*/  ULDC UR4, c[0x0][0x3b8] ;  /* 0x0000ee0000047ab9 */ /* 0x000fe20000000800 */
[----:B------:R-:W-:Y:S02]  /*123c0*/  LOP3.LUT R20, R20, 0x38, RZ, 0xc0, !PT ;  /* 0x0000003814147812 */ /* 0x000fe400078ec0ff */
[----:B------:R-:W-:Y:S02]  /*123d0*/  LEA.HI.X R4, R2, UR5, R3, 0x1, P0 ;  /* 0x0000000502047c11 */ /* 0x000fe400080f0c03 */
[----:B------:R-:W-:-:S02]  /*123e0*/  LOP3.LUT R9, R20, 0x40, RZ, 0xfc, !PT ;  /* 0x0000004014097812 */ /* 0x000fc400078efcff */
[C---:B------:R-:W-:Y:S02]  /*123f0*/  LOP3.LUT R7, R20.reuse, 0x80, RZ, 0xfc, !PT ;  /* 0x0000008014077812 */ /* 0x040fe400078efcff */
[----:B------:R-:W-:Y:S01]  /*12400*/  LOP3.LUT R6, R20, 0xc0, RZ, 0xfc, !PT ;  /* 0x000000c014067812 */ /* 0x000fe200078efcff */
        /* <DEDUP_REMOVED lines=9> */
[----:B------:R-:W2:Y:S10]  /*124a0*/  SHFL.IDX PT, R2, R4, RZ, 0x181f ;  /* 0x00181fff04027589 */ /* 0x000eb400000e0000 */
[----:B0-----:R-:W-:-:S02]  /*124b0*/  @!P6 LEA R5, P0, R8, R14, 0x1 ;  /* 0x0000000e0805e211 */ /* 0x001fc400078008ff */
[----:B------:R-:W0:Y:S03]  /*124c0*/  SHFL.IDX PT, R14, R0, 0x1, 0x181f ;  /* 0x00381f00000e7f89 */ /* 0x000e2600000e0000 */
[----:B--2---:R-:W-:Y:S02]  /*124d0*/  @!P6 IMAD.X R3, RZ, RZ, R2, P0 ;  /* 0x000000ffff03e224 */ /* 0x004fe400000e0602 */
[----:B------:R-:W-:Y:S02]  /*124e0*/  @!P6 IMAD.MOV.U32 R2, RZ, RZ, R5 ;  /* 0x000000ffff02e224 */ /* 0x000fe400078e0005 */
[----:B------:R-:W2:Y:S04]  /*124f0*/  SHFL.IDX PT, R5, R4, 0x1, 0x181f ;  /* 0x00381f0004057f89 */ /* 0x000ea800000e0000 */
        /* <DEDUP_REMOVED lines=8> */
[----:B--2---:R-:W-:Y:S02]  /*12580*/  @!P5 IMAD.X R7, RZ, RZ, R5, P0 ;  /* 0x000000ffff07d224 */ /* 0x004fe400000e0605 */
[----:B------:R-:W2:Y:S01]  /*12590*/  SHFL.IDX PT, R5, R4, 0x2, 0x181f ;  /* 0x00581f0004057f89 */ /* 0x000ea200000e0000 */
[----:B---3--:R-:W-:Y:S02]  /*125a0*/  @!P5 IMAD.MOV.U32 R2, RZ, RZ, R6 ;  /* 0x000000ffff02d224 */ /* 0x008fe400078e0006 */
        /* <DEDUP_REMOVED lines=16> */
[----:B--2---:R-:W-:Y:S02]  /*126b0*/  @!P5 IMAD.X R7, RZ, RZ, R5, P0 ;  /* 0x000000ffff07d224 */ /* 0x004fe400000e0605 */
[----:B------:R-:W2:Y:S01]  /*126c0*/  SHFL.IDX PT, R5, R4, 0x3, 0x181f ;  /* 0x00781f0004057f89 */ /* 0x000ea200000e0000 */
[----:B---3--:R-:W-:Y:S02]  /*126d0*/  @!P5 IMAD.MOV.U32 R2, RZ, RZ, R6 ;  /* 0x000000ffff02d224 */ /* 0x008fe400078e0006 */
[----:B------:R-:W-:-:S05]  /*126e0*/  @!P5 IMAD.MOV.U32 R3, RZ, RZ, R7 ;  /* 0x000000ffff03d224 */ /* 0x000fca00078e0007 */
[----:B------:R-:W-:Y:S04]  /*126f0*/  @!P5 LDGSTS.E.BYPASS.LTC128B.128 [R23+0x23400], desc[UR36][R2.64], !P4 ;  /* 0x234000000217dfae */ /* 0x000fe8000e101d64 */
[----:B------:R-:W-:Y:S04]  /*12700*/  @!P5 LDGSTS.E.BYPASS.LTC128B.128 [R23+0x27400], desc[UR36][R2.64+0x80], !P3 ;  /* 0x274000800217dfae */ /* 0x000fe8000d901d64 */
[----:B------:R-:W-:Y:S01]  /*12710*/  @!P5 LDGSTS.E.BYPASS.LTC128B.128 [R23+0x2b400], desc[UR36][R2.64+0x100], !P2 ;  /* 0x2b4001000217dfae */ /* 0x000fe2000d101d64 */
[----:B0-----:R-:W-:-:S03]  /*12720*/  @!P6 LEA R6, P0, R8, R14, 0x1 ;  /* 0x0000000e0806e211 */ /* 0x001fc600078008ff */
[----:B------:R0:W-:Y:S01]  /*12730*/  @!P5 LDGSTS.E.BYPASS.LTC128B.128 [R23+0x2f400], desc[UR36][R2.64+0x180], !P1 ;  /* 0x2f4001800217dfae */ /* 0x0001e2000c901d64 */
[----:B------:R-:W-:-:S03]  /*12740*/  LOP3.LUT P5, RZ, R16, 0x100000, RZ, 0xc0, !PT ;  /* 0x0010000010ff7812 */ /* 0x000fc600078ac0ff */
[----:B------:R-:W3:Y:S01]  /*12750*/  SHFL.IDX PT, R14, R0, 0x4, 0x181f ;  /* 0x00981f00000e7f89 */ /* 0x000ee200000e0000 */
[----:B--2---:R-:W-:-:S03]  /*12760*/  @!P6 IMAD.X R7, RZ, RZ, R5, P0 ;  /* 0x000000ffff07e224 */ /* 0x004fc600000e0605 */
[----:B------:R-:W2:Y:S01]  /*12770*/  SHFL.IDX PT, R5, R4, 0x4, 0x181f ;  /* 0x00981f0004057f89 */ /* 0x000ea200000e0000 */
[----:B0-----:R-:W-:Y:S02]  /*12780*/  @!P6 IMAD.MOV.U32 R2, RZ, RZ, R6 ;  /* 0x000000ffff02e224 */ /* 0x001fe400078e0006 */
[----:B------:R-:W-:-:S05]  /*12790*/  @!P6 IMAD.MOV.U32 R3, RZ, RZ, R7 ;  /* 0x000000ffff03e224 */ /* 0x000fca00078e0007 */
[----:B------:R-:W-:Y:S04]  /*127a0*/  @!P6 LDGSTS.E.BYPASS.LTC128B.128 [R23+0x23c00], desc[UR36][R2.64], !P4 ;  /* 0x23c000000217efae */ /* 0x000fe8000e101d64 */
[----:B------:R-:W-:Y:S04]  /*127b0*/  @!P6 LDGSTS.E.BYPASS.LTC128B.128 [R23+0x27c00], desc[UR36][R2.64+0x80], !P3 ;  /* 0x27c000800217efae */ /* 0x000fe8000d901d64 */
[----:B------:R-:W-:Y:S01]  /*127c0*/  @!P6 LDGSTS.E.BYPASS.LTC128B.128 [R23+0x2bc00], desc[UR36][R2.64+0x100], !P2 ;  /* 0x2bc001000217efae */ /* 0x000fe2000d101d64 */
[----:B---3--:R-:W-:-:S03]  /*127d0*/  @!P5 LEA R6, P0, R8, R14, 0x1 ;  /* 0x0000000e0806d211 */ /* 0x008fc600078008ff */
[----:B------:R-:W0:Y:S02]  /*127e0*/  SHFL.IDX PT, R14, R0, 0x5, 0x181f ;  /* 0x00b81f00000e7f89 */ /* 0x000e2400000e0000 */
[----:B--2---:R-:W-:Y:S02]  /*127f0*/  @!P5 IMAD.X R7, RZ, RZ, R5, P0 ;  /* 0x000000ffff07d224 */ /* 0x004fe400000e0605 */
[----:B------:R-:W2:Y:S04]  /*12800*/  SHFL.IDX PT, R5, R4, 0x5, 0x181f ;  /* 0x00b81f0004057f89 */ /* 0x000ea800000e0000 */
[----:B------:R3:W-:Y:S01]  /*12810*/  @!P6 LDGSTS.E.BYPASS.LTC128B.128 [R23+0x2fc00], desc[UR36][R2.64+0x180], !P1 ;  /* 0x2fc001800217efae */ /* 0x0007e2000c901d64 */
[----:B------:R-:W-:Y:S01]  /*12820*/  LOP3.LUT P6, RZ, R16, 0x80000, RZ, 0xc0, !PT ;  /* 0x0008000010ff7812 */ /* 0x000fe200078cc0ff */
[----:B---3--:R-:W-:-:S02]  /*12830*/  @!P5 IMAD.MOV.U32 R2, RZ, RZ, R6 ;  /* 0x000000ffff02d224 */ /* 0x008fc400078e0006 */
[----:B------:R-:W-:-:S10]  /*12840*/  @!P5 IMAD.MOV.U32 R3, RZ, RZ, R7 ;  /* 0x000000ffff03d224 */ /* 0x000fd400078e0007 */
[----:B0-----:R-:W-:Y:S02]  /*12850*/  @!P6 LEA R6, P0, R8, R14, 0x1 ;  /* 0x0000000e0806e211 */ /* 0x001fe400078008ff */
[----:B------:R-:W0:Y:S03]  /*12860*/  SHFL.IDX PT, R14, R0, 0x6, 0x181f ;  /* 0x00d81f00000e7f89 */ /* 0x000e2600000e0000 */
[----:B--2---:R-:W-:Y:S01]  /*12870*/  @!P6 IMAD.X R7, RZ, RZ, R5, P0 ;  /* 0x000000ffff07e224 */ /* 0x004fe200000e0605 */
[----:B------:R-:W-:Y:S04]  /*12880*/  @!P5 LDGSTS.E.BYPASS.LTC128B.128 [R23+0x24400], desc[UR36][R2.64], !P4 ;  /* 0x244000000217dfae */ /* 0x000fe8000e101d64 */
[----:B------:R-:W2:Y:S04]  /*12890*/  SHFL.IDX PT, R5, R4, 0x6, 0x181f ;  /* 0x00d81f0004057f89 */ /* 0x000ea800000e0000 */
[----:B------:R-:W-:Y:S04]  /*128a0*/  @!P5 LDGSTS.E.BYPASS.LTC128B.128 [R23+0x28400], desc[UR36][R2.64+0x80], !P3 ;  /* 0x284000800217dfae */ /* 0x000fe8000d901d64 */
[----:B------:R-:W-:Y:S04]  /*128b0*/  @!P5 LDGSTS.E.BYPASS.LTC128B.128 [R23+0x2c400], desc[UR36][R2.64+0x100], !P2 ;  /* 0x2c4001000217dfae */ /* 0x000fe8000d101d64 */
[----:B------:R3:W-:Y:S01]  /*128c0*/  @!P5 LDGSTS.E.BYPASS.LTC128B.128 [R23+0x30400], desc[UR36][R2.64+0x180], !P1 ;  /* 0x304001800217dfae */ /* 0x0007e2000c901d64 */
[----:B------:R-:W-:Y:S01]  /*128d0*/  LOP3.LUT P5, RZ, R16, 0x40000, RZ, 0xc0, !PT ;  /* 0x0004000010ff7812 */ /* 0x000fe200078ac0ff */
[----:B---3--:R-:W-:-:S02]  /*128e0*/  @!P6 IMAD.MOV.U32 R2, RZ, RZ, R6 ;  /* 0x000000ffff02e224 */ /* 0x008fc400078e0006 */
[----:B------:R-:W-:-:S10]  /*128f0*/  @!P6 IMAD.MOV.U32 R3, RZ, RZ, R7 ;  /* 0x000000ffff03e224 */ /* 0x000fd400078e0007 */
[----:B0-----:R-:W-:Y:S02]  /*12900*/  @!P5 LEA R6, P0, R8, R14, 0x1 ;  /* 0x0000000e0806d211 */ /* 0x001fe400078008ff */
[----:B------:R0:W3:Y:S03]  /*12910*/  SHFL.IDX PT, R14, R0, 0x7, 0x181f ;  /* 0x00f81f00000e7f89 */ /* 0x0000e600000e0000 */
[----:B--2---:R-:W-:Y:S01]  /*12920*/  @!P5 IMAD.X R7, RZ, RZ, R5, P0 ;  /* 0x000000ffff07d224 */ /* 0x004fe200000e0605 */
[----:B------:R-:W-:Y:S04]  /*12930*/  @!P6 LDGSTS.E.BYPASS.LTC128B.128 [R23+0x24c00], desc[UR36][R2.64], !P4 ;  /* 0x24c000000217efae */ /* 0x000fe8000e101d64 */
[----:B------:R-:W-:Y:S04]  /*12940*/  @!P6 LDGSTS.E.BYPASS.LTC128B.128 [R23+0x28c00], desc[UR36][R2.64+0x80], !P3 ;  /* 0x28c000800217efae */ /* 0x000fe8000d901d64 */
[----:B------:R-:W-:Y:S04]  /*12950*/  @!P6 LDGSTS.E.BYPASS.LTC128B.128 [R23+0x2cc00], desc[UR36][R2.64+0x100], !P2 ;  /* 0x2cc001000217efae */ /* 0x000fe8000d101d64 */
[----:B------:R2:W-:Y:S04]  /*12960*/  @!P6 LDGSTS.E.BYPASS.LTC128B.128 [R23+0x30c00], desc[UR36][R2.64+0x180], !P1 ;  /* 0x30c001800217efae */ /* 0x0005e8000c901d64 */
[----:B------:R0:W4:Y:S01]  /*12970*/  SHFL.IDX PT, R5, R4, 0x7, 0x181f ;  /* 0x00f81f0004057f89 */ /* 0x00012200000e0000 */
[----:B--2---:R-:W-:-:S02]  /*12980*/  @!P5 IMAD.MOV.U32 R2, RZ, RZ, R6 ;  /* 0x000000ffff02d224 */ /* 0x004fc400078e0006 */
[----:B------:R-:W-:-:S05]  /*12990*/  @!P5 IMAD.MOV.U32 R3, RZ, RZ, R7 ;  /* 0x000000ffff03d224 */ /* 0x000fca00078e0007 */
[----:B------:R0:W-:Y:S04]  /*129a0*/  @!P5 LDGSTS.E.BYPASS.LTC128B.128 [R23+0x25400], desc[UR36][R2.64], !P4 ;  /* 0x254000000217dfae */ /* 0x0001e8000e101d64 */
[----:B------:R0:W-:Y:S04]  /*129b0*/  @!P5 LDGSTS.E.BYPASS.LTC128B.128 [R23+0x29400], desc[UR36][R2.64+0x80], !P3 ;  /* 0x294000800217dfae */ /* 0x0001e8000d901d64 */
[----:B------:R0:W-:Y:S04]  /*129c0*/  @!P5 LDGSTS.E.BYPASS.LTC128B.128 [R23+0x2d400], desc[UR36][R2.64+0x100], !P2 ;  /* 0x2d4001000217dfae */ /* 0x0001e8000d101d64 */
[----:B---34-:R0:W-:Y:S02]  /*129d0*/  @!P5 LDGSTS.E.BYPASS.LTC128B.128 [R23+0x31400], desc[UR36][R2.64+0x180], !P1 ;  /* 0x314001800217dfae */ /* 0x0181e4000c901d64 */
.L_x_14997:
        /* <DEDUP_REMOVED lines=12> */
.L_x_14889:
[----:B------:R-:W-:Y:S05]  /*12aa0*/  BSYNC B0 ;  /* 0x0000000000007941 */ /* 0x000fea0003800000 */
.L_x_14888:
[----:B------:R-:W-:Y:S01]  /*12ab0*/  NOP ;  /* 0x0000000000007918 */ /* 0x000fe20000000000 */
[----:B------:R-:W-:-:S13]  /*12ac0*/  PLOP3.LUT P0, PT, PT, PT, PT, 0x80, 0x0 ;  /* 0x000000000000781c */ /* 0x000fda0003f0f070 */
.L_x_14890:
[----:B------:R-:W-:Y:S02]  /*12ad0*/  PLOP3.LUT P1, PT, P1, P0, PT, 0xa2, 0x0 ;  /* 0x000000000000781c */ /* 0x000fe40000f21472 */
[----:B------:R-:W-:-:S08]  /*12ae0*/  @P0 R2UR P1, UR4, R17 ;  /* 0x00000000110402ca */ /* 0x000fd00000020000 */
[----:B------:R-:W-:-:S05]  /*12af0*/  @P0 PLOP3.LUT P0, PT, P1, PT, PT, 0x80, 0x0 ;  /* 0x000000000000081c */ /* 0x000fca0000f0f070 */
[----:B------:R-:W-:Y:S01]  /*12b00*/  @!P1 SYNCS.ARRIVE.TRANS64.RED.A0T1 RZ, [UR4+0x32410], RZ ;  /* 0x032410ffffff99a7 */ /* 0x000fe20008200404 */
[----:B------:R-:W-:Y:S07]  /*12b10*/  @!P1 ARRIVES.LDGSTSBAR.64.TRANSCNT [UR4+0x32410] ;  /* 0x03241000ff0099b0 */ /* 0x000fee0008000a84 */
[----:B------:R-:W-:Y:S05]  /*12b20*/  @P0 BRA.U.ANY `(.L_x_14890) ;  /* 0xfffffffd00e80947 */ /* 0x000fea000393ffff */
[----:B0-2---:R-:W2:Y:S02]  /*12b30*/  LDL.LU R2, [R1+0x1c] ;  /* 0x00001c0001027983 */ /* 0x005ea40000300800 */
        /* <DEDUP_REMOVED lines=11> */
.L_x_14998:
[----:B------:R-:W-:Y:S05]  /*12bf0*/  BSYNC B0 ;  /* 0x0000000000007941 */ /* 0x000fea0003800000 */
.L_x_14891:
[----:B------:R-:W-:-:S13]  /*12c00*/  LOP3.LUT P0, RZ, R16, 0x400, RZ, 0xc0, !PT ;  /* 0x0000040010ff7812 */ /* 0x000fda000780c0ff */
[----:B------:R-:W-:Y:S05]  /*12c10*/  @!P0 BRA `(.L_x_14893) ;  /* 0x0000000000048947 */ /* 0x000fea0003800000 */
[----:B------:R-:W-:Y:S01]  /*12c20*/  BPT.TRAP 0x1 ;  /* 0x000000040000795c */ /* 0x000fe20000300000 */
.L_x_14893:
[----:B0-----:R-:W-:Y:S01]  /*12c30*/  SHF.L.U32 R0, R28, 0x1f, RZ ;  /* 0x0000001f1c007819 */ /* 0x001fe200000006ff */
[----:B------:R-:W-:Y:S03]  /*12c40*/  BSSY B0, `(.L_x_14894) ;  /* 0x0000003000007945 */ /* 0x000fe60003800000 */
[----:B------:R-:W0:Y:S02]  /*12c50*/  SYNCS.PHASECHK.TRANS64.TRYWAIT P0, [R19+URZ+0x32460], R0 ;  /* 0x03246000130075a7 */ /* 0x000e24000800017f */
[----:B0-----:R-:W-:Y:S05]  /*12c60*/  @!P0 BRA `(.L_x_14895) ;  /* 0x0000004c00548947 */ /* 0x001fea0003800000 */
.L_x_14999:
[----:B------:R-:W-:Y:S05]  /*12c70*/  BSYNC B0 ;  /* 0x0000000000007941 */ /* 0x000fea0003800000 */
.L_x_14894:
[----:B------:R-:W0:Y:S01]  /*12c80*/  LDL.LU R2, [R1+0x14] ;  /* 0x0000140001027983 */ /* 0x000e220000300800 */
        /* <DEDUP_REMOVED lines=9> */
[----:B0-----:R-:W-:Y:S02]  /*12d20*/  IMAD R0, R2, UR4, RZ ;  /* 0x0000000402007c24 */ /* 0x001fe4000f8e02ff */
[----:B------:R-:W-:-:S04]  /*12d30*/  IMAD.WIDE.U32 R2, R37, UR4, RZ ;  /* 0x0000000425027c25 */ /* 0x000fc8000f8e00ff */
        /* <DEDUP_REMOVED lines=89> */
.L_x_15013:
        /* <DEDUP_REMOVED lines=15> */
.L_x_14897:
        /* <DEDUP_REMOVED lines=10> */
.L_x_14898:
[----:B0-----:R-:W2:Y:S01]  /*13460*/  LDL.LU R2, [R1+0x10] ;  /* 0x0000100001027983 */ /* 0x001ea20000300800 */
[----:B------:R0:W-:Y:S01]  /*13470*/  SYNCS.ARRIVE.TRANS64.A1T0 RZ, [R19+URZ+0x32450], RZ ;  /* 0x032450ff13ff79a7 */ /* 0x0001e2000810003f */
[----:B------:R-:W-:Y:S01]  /*13480*/  BSSY B0, `(.L_x_14899) ;  /* 0x00000d9000007945 */ /* 0x000fe20003800000 */
[----:B--2---:R-:W-:-:S05]  /*13490*/  VIADD R21, R2, 0xfffffffe ;  /* 0xfffffffe02157836 */ /* 0x004fca0000000000 */
[----:B------:R-:W-:-:S13]  /*134a0*/  ISETP.GE.AND P0, PT, R21, R31, PT ;  /* 0x0000001f1500720c */ /* 0x000fda0003f06270 */
[----:B0-----:R-:W-:Y:S05]  /*134b0*/  @!P0 BRA `(.L_x_14900) ;  /* 0x0000000c00548947 */ /* 0x001fea0003800000 */
.L_x_14913:
[----:B0-----:R-:W0:Y:S01]  /*134c0*/  S2R R2, SR_TID.X ;  /* 0x0000000000027919 */ /* 0x001e220000002100 */
[----:B--2---:R-:W2:Y:S01]  /*134d0*/  LDC R3, c[0x0][0x430] ;  /* 0x00010c00ff037b82 */ /* 0x004ea20000000800 */
[----:B------:R-:W-:Y:S01]  /*134e0*/  IMAD R8, R21, 0x60, R32 ;  /* 0x0000006015087824 */ /* 0x000fe200078e0220 */
[----:B------:R-:W-:Y:S01]  /*134f0*/  LOP3.LUT P1, RZ, R16, 0x400, RZ, 0xc0, !PT ;  /* 0x0000040010ff7812 */ /* 0x000fe2000782c0ff */
        /* <DEDUP_REMOVED lines=22> */
[----:B--2---:R-:W-:Y:S01]  /*13660*/  @!P2 LEA R6, P0, R2, R6, 0x2 ;  /* 0x000000060206a211 */ /* 0x004fe200078010ff */
        /* <DEDUP_REMOVED lines=14> */
[----:B-1----:R-:W-:-:S12]  /*13750*/  @!P1 BRA `(.L_x_14901) ;  /* 0x0000000000049947 */ /* 0x002fd80003800000 */
[----:B------:R-:W-:Y:S01]  /*13760*/  BPT.TRAP 0x1 ;  /* 0x000000040000795c */ /* 0x000fe20000300000 */
.L_x_14901:
[----:B------:R-:W-:Y:S01]  /*13770*/  IMAD R10, R18, 0x8, R17 ;  /* 0x00000008120a7824 */ /* 0x000fe200078e0211 */
[----:B------:R-:W-:Y:S01]  /*13780*/  SHF.L.U32 R20, R28, 0x1f, RZ ;  /* 0x0000001f1c147819 */ /* 0x000fe200000006ff */
[----:B------:R-:W-:Y:S01]  /*13790*/  BSSY B1, `(.L_x_14902) ;  /* 0x0000004000017945 */ /* 0x000fe20003800000 */
[----:B------:R-:W-:Y:S02]  /*137a0*/  SHF.R.S32.HI R9, RZ, 0x1f, R5 ;  /* 0x0000001fff097819 */ /* 0x000fe40000011405 */
[----:B------:R-:W2:Y:S02]  /*137b0*/  SYNCS.PHASECHK.TRANS64.TRYWAIT P0, [R10+URZ+0x32440], R20 ;  /* 0x032440140a0075a7 */ /* 0x000ea4000800017f */
[----:B--2---:R-:W-:Y:S05]  /*137c0*/  @!P0 BRA `(.L_x_14903) ;  /* 0x0000004800d08947 */ /* 0x004fea0003800000 */
.L_x_15014:
[----:B------:R-:W-:Y:S05]  /*137d0*/  BSYNC B1 ;  /* 0x0000000000017941 */ /* 0x000fea0003800000 */
.L_x_14902:
[----:B------:R-:W-:Y:S01]  /*137e0*/  ULDC.64 UR4, c[0x0][0x300] ;  /* 0x0000c00000047ab9 */ /* 0x000fe20000000a00 */
[----:B-1---5:R-:W-:Y:S01]  /*137f0*/  SHF.R.S32.HI R19, RZ, 0x1f, R4 ;  /* 0x0000001fff137819 */ /* 0x022fe20000011404 */
        /* <DEDUP_REMOVED lines=22> */
[----:B------:R-:W-:Y:S01]  /*13960*/  SHFL.IDX PT, R14, R6, 0x5, 0x181f ;  /* 0x00b81f00060e7f89 */ /* 0x000fe200000e0000 */
[----:B0-----:R-:W-:-:S05]  /*13970*/  IADD3 R2, P0, R2, R0, RZ ;  /* 0x0000000002027210 */ /* 0x001fca0007f1e0ff */
[----:B-1----:R-:W-:-:S05]  /*13980*/  IMAD.X R3, RZ, RZ, R3, P0 ;  /* 0x000000ffff037224 */ /* 0x002fca00000e0603 */
[----:B------:R0:W-:Y:S04]  /*13990*/  LDGSTS.E.BYPASS.LTC128B.128 [R7+0x1c400], desc[UR36][R2.64], !P1 ;  /* 0x1c40000002077fae */ /* 0x0001e8000c901d64 */
[----:B0-----:R-:W0:Y:S04]  /*139a0*/  SHFL.IDX PT, R2, R6, 0x1, 0x181f ;  /* 0x00381f0006027f89 */ /* 0x001e2800000e0000 */
[----:B------:R-:W1:Y:S01]  /*139b0*/  SHFL.IDX PT, R3, R8, 0x1, 0x181f ;  /* 0x00381f0008037f89 */ /* 0x000e6200000e0000 */
        /* <DEDUP_REMOVED lines=14> */
[----:B------:R-:W1:Y:S04]  /*13aa0*/  SHFL.IDX PT, R3, R8, 0x4, 0x181f ;  /* 0x00981f0008037f89 */ /* 0x000e6800000e0000 */
[----:B------:R-:W3:Y:S01]  /*13ab0*/  SHFL.IDX PT, R8, R8, 0x5, 0x181f ;  /* 0x00b81f0008087f89 */ /* 0x000ee200000e0000 */
[----:B0-----:R-:W-:-:S05]  /*13ac0*/  IADD3 R2, P0, R2, R0, RZ ;  /* 0x0000000002027210 */ /* 0x001fca0007f1e0ff */
[----:B-1----:R-:W-:-:S05]  /*13ad0*/  IMAD.X R3, RZ, RZ, R3, P0 ;  /* 0x000000ffff037224 */ /* 0x002fca00000e0603 */
[----:B---3--:R0:W-:Y:S03]  /*13ae0*/  LDGSTS.E.BYPASS.LTC128B.128 [R7+0x1e400], desc[UR36][R2.64], !P1 ;  /* 0x1e40000002077fae */ /* 0x0081e6000c901d64 */
.L_x_15028:
        /* <DEDUP_REMOVED lines=8> */
.L_x_14905:
        /* <DEDUP_REMOVED lines=10> */
.L_x_14906:
[----:B------:R1:W-:Y:S01]  /*13c10*/  SYNCS.ARRIVE.TRANS64.A1T0 RZ, [R10+URZ+0x32430], RZ ;  /* 0x032430ff0aff79a7 */ /* 0x0003e2000810003f */
[----:B------:R-:W-:Y:S05]  /*13c20*/  @!P3 BRA `(.L_x_14907) ;  /* 0x000000000004b947 */ /* 0x000fea0003800000 */
[----:B------:R-:W-:Y:S01]  /*13c30*/  BPT.TRAP 0x1 ;  /* 0x000000040000795c */ /* 0x000fe20000300000 */
.L_x_14907:
[----:B------:R-:W3:Y:S01]  /*13c40*/  SYNCS.PHASECHK.TRANS64.TRYWAIT P0, [R10+URZ+0x32460], R20 ;  /* 0x032460140a0075a7 */ /* 0x000ee2000800017f */
[----:B------:R-:W-:Y:S04]  /*13c50*/  BSSY B1, `(.L_x_14908) ;  /* 0x0000002000017945 */ /* 0x000fe80003800000 */
[----:B---3--:R-:W-:Y:S05]  /*13c60*/  @!P0 BRA `(.L_x_14909) ;  /* 0x0000004c005c8947 */ /* 0x008fea0003800000 */
.L_x_15029:
[----:B------:R-:W-:Y:S05]  /*13c70*/  BSYNC B1 ;  /* 0x0000000000017941 */ /* 0x000fea0003800000 */
.L_x_14908:
[----:B------:R-:W-:Y:S01]  /*13c80*/  ULDC.64 UR4, c[0x0][0x328] ;  /* 0x0000ca0000047ab9 */ /* 0x000fe20000000a00 */
[----:B------:R-:W-:Y:S01]  /*13c90*/  ULDC.64 UR6, c[0x0][0x318] ;  /* 0x0000c60000067ab9 */ /* 0x000fe20000000a00 */
[----:B0-----:R-:W-:Y:S01]  /*13ca0*/  IMAD R2, R9, UR4, RZ ;  /* 0x0000000409027c24 */ /* 0x001fe2000f8e02ff */
[----:B------:R-:W-:Y:S01]  /*13cb0*/  LOP3.LUT P5, RZ, R16, 0x1, RZ, 0xc0, !PT ;  /* 0x0000000110ff7812 */ /* 0x000fe200078ac0ff */
[----:B--23--:R-:W-:Y:S01]  /*13cc0*/  IMAD R20, R18, 0x6000, R30 ;  /* 0x0000600012147824 */ /* 0x00cfe200078e021e */
        /* <DEDUP_REMOVED lines=61> */
.L_x_15043:
        /* <DEDUP_REMOVED lines=11> */
.L_x_14911:
        /* <DEDUP_REMOVED lines=10> */
.L_x_14912:
[----:B------:R2:W-:Y:S01]  /*141f0*/  SYNCS.ARRIVE.TRANS64.A1T0 RZ, [R10+URZ+0x32450], RZ ;  /* 0x032450ff0aff79a7 */ /* 0x0005e2000810003f */
[----:B------:R-:W-:Y:S05]  /*14200*/  @P2 BRA `(.L_x_14913) ;  /* 0xfffffff000ac2947 */ /* 0x000fea000383ffff */
.L_x_14900:
[----:B------:R-:W-:Y:S05]  /*14210*/  BSYNC B0 ;  /* 0x0000000000007941 */ /* 0x000fea0003800000 */
.L_x_14899:
        /* <DEDUP_REMOVED lines=20> */
.L_x_14915:
[----:B------:R-:W-:Y:S05]  /*14360*/  BSYNC B0 ;  /* 0x0000000000007941 */ /* 0x000fea0003800000 */
.L_x_14914:
[----:B------:R-:W-:Y:S02]  /*14370*/  SEL R18, R18, RZ, P0 ;  /* 0x000000ff12127207 */ /* 0x000fe40000000000 */
[----:B------:R-:W-:-:S07]  /*14380*/  LOP3.LUT R28, R28, R5, RZ, 0x3c, !PT ;  /* 0x000000051c1c7212 */ /* 0x000fce00078e3cff */
.L_x_14868:
[----:B------:R-:W-:Y:S05]  /*14390*/  BSYNC B7 ;  /* 0x0000000000077941 */ /* 0x000fea0003800000 */
.L_x_14866:
        /* <DEDUP_REMOVED lines=11> */
.L_x_14916:
        /* <DEDUP_REMOVED lines=43> */
.L_x_15053:
[----:B------:R-:W-:Y:S02]  /*14700*/  ULDC UR4, c[0x0][0xd38] ;  /* 0x00034e0000047ab9 */ /* 0x000fe40000000800 */
[----:B------:R-:W-:-:S04]  /*14710*/  IMAD.U32 R5, RZ, RZ, UR4 ;  /* 0x00000004ff057e24 */ /* 0x000fc8000f8e00ff */
[----:B---3--:R-:W-:-:S04]  /*14720*/  IMAD R14, R14, R5, RZ ;  /* 0x000000050e0e7224 */ /* 0x008fc800078e02ff */
[----:B------:R-:W-:-:S05]  /*14730*/  IMAD.IADD R7, R7, 0x1, R14 ;  /* 0x0000000107077824 */ /* 0x000fca00078e020e */
[----:B------:R-:W-:-:S13]  /*14740*/  ISETP.GT.AND P6, PT, R7, R0, PT ;  /* 0x000000000700720c */ /* 0x000fda0003fc4270 */
[----:B------:R-:W-:Y:S05]  /*14750*/  @P6 BRA `(.L_x_14919) ;  /* 0x0000000000a46947 */ /* 0x000fea0003800000 */
.L_x_14922:
        /* <DEDUP_REMOVED lines=35> */
.L_x_15061:
[----:B------:R-:W-:Y:S02]  /*14990*/  ULDC UR4, c[0x0][0xd38] ;  /* 0x00034e0000047ab9 */ /* 0x000fe40000000800 */
[----:B------:R-:W-:-:S04]  /*149a0*/  IMAD.U32 R5, RZ, RZ, UR4 ;  /* 0x00000004ff057e24 */ /* 0x000fc8000f8e00ff */
[----:B---3--:R-:W-:-:S04]  /*149b0*/  IMAD R14, R14, R5, RZ ;  /* 0x000000050e0e7224 */ /* 0x008fc800078e02ff */
[----:B------:R-:W-:-:S05]  /*149c0*/  IMAD.IADD R7, R14, 0x1, R7 ;  /* 0x000000010e077824 */ /* 0x000fca00078e0207 */
[----:B------:R-:W-:-:S13]  /*149d0*/  ISETP.GT.AND P6, PT, R7, R0, PT ;  /* 0x000000000700720c */ /* 0x000fda0003fc4270 */
[----:B------:R-:W-:Y:S05]  /*149e0*/  @!P6 BRA `(.L_x_14922) ;  /* 0xfffffffc005ce947 */ /* 0x000fea000383ffff */
.L_x_14919:
        /* <DEDUP_REMOVED lines=10> */
.L_x_15066:
[----:B------:R-:W-:-:S13]  /*14a90*/  ISETP.NE.AND P0, PT, R3, RZ, PT ;  /* 0x000000ff0300720c */ /* 0x000fda0003f05270 */
[----:B------:R-:W-:Y:S05]  /*14aa0*/  @!P0 BRA `(.L_x_14924) ;  /* 0x0000000000108947 */ /* 0x000fea0003800000 */
[----:B------:R-:W-:Y:S01]  /*14ab0*/  UMOV UR4, 0xffffffff ;  /* 0xffffffff00047882 */ /* 0x000fe20000000000 */
[----:B---3--:R-:W-:Y:S02]  /*14ac0*/  VIADD R12, R12, 0xffffffff ;  /* 0xffffffff0c0c7836 */ /* 0x008fe40000000000 */
[----:B------:R-:W-:Y:S05]  /*14ad0*/  BRA.DIV UR4, `(.L_x_14925) ;  /* 0x0000004e04f07947 */ /* 0x000fea000b800000 */
[----:B------:R3:W0:Y:S02]  /*14ae0*/  SHFL.IDX PT, R6, R2, R12, 0x1f ;  /* 0x00001f0c02067589 */ /* 0x00062400000e0000 */
.L_x_14924:
        /* <DEDUP_REMOVED lines=59> */
.L_x_14926:
        /* <DEDUP_REMOVED lines=60> */
.L_x_14927:
[----:B------:R-:W-:-:S05]  /*15260*/  LOP3.LUT R2, RZ, R2, RZ, 0x33, !PT ;  /* 0x00000002ff027212 */ /* 0x000fca00078e33ff */
[----:B------:R-:W-:Y:S01]  /*15270*/  IMAD.IADD R25, R25, 0x1, R2 ;  /* 0x0000000119197824 */ /* 0x000fe200078e0202 */
[----:B------:R-:W-:Y:S06]  /*15280*/  BRA `(.L_x_14928) ;  /* 0x00000000001c7947 */ /* 0x000fec0003800000 */
.L_x_14920:
[----:B------:R-:W-:Y:S01]  /*15290*/  UMOV UR4, URZ ;  /* 0x0000003f00047c82 */ /* 0x000fe20008000000 */
[----:B------:R-:W-:Y:S01]  /*152a0*/  UMOV UR5, URZ ;  /* 0x0000003f00057c82 */ /* 0x000fe20008000000 */
[----:B------:R-:W-:Y:S01]  /*152b0*/  ULDC UR6, c[0x0][0xd3c] ;  /* 0x00034f0000067ab9 */ /* 0x000fe20000000800 */
[----:B------:R-:W-:Y:S02]  /*152c0*/  IMAD.MOV.U32 R24, RZ, RZ, R0 ;  /* 0x000000ffff187224 */ /* 0x000fe400078e0000 */
[----:B------:R-:W-:Y:S02]  /*152d0*/  IMAD.U32 R25, RZ, RZ, UR4 ;  /* 0x00000004ff197e24 */ /* 0x000fe4000f8e00ff */
[----:B------:R-:W-:Y:S02]  /*152e0*/  IMAD.U32 R26, RZ, RZ, UR5 ;  /* 0x00000005ff1a7e24 */ /* 0x000fe4000f8e00ff */
[----:B------:R-:W-:-:S07]  /*152f0*/  IMAD.U32 R27, RZ, RZ, UR6 ;  /* 0x00000006ff1b7e24 */ /* 0x000fce000f8e00ff */
.L_x_14928:
        /* <DEDUP_REMOVED lines=10> */
.L_x_14917:
[----:B------:R-:W-:Y:S02]  /*153a0*/  ULDC UR4, c[0x0][0xd3c] ;  /* 0x00034f0000047ab9 */ /* 0x000fe40000000800 */
[----:B---3--:R-:W-:-:S13]  /*153b0*/  ISETP.GE.AND P0, PT, R27, UR4, PT ;  /* 0x000000041b007c0c */ /* 0x008fda000bf06270 */
[----:B------:R-:W-:Y:S05]  /*153c0*/  @!P0 BRA `(.L_x_14929) ;  /* 0xffffffa400bc8947 */ /* 0x000fea000383ffff */
[----:B------:R-:W-:Y:S05]  /*153d0*/  BSYNC B8 ;  /* 0x0000000000087941 */ /* 0x000fea0003800000 */
.L_x_14860:
        /* <DEDUP_REMOVED lines=12> */
.L_x_15069:
[----:B------:R-:W-:Y:S05]  /*154a0*/  BSYNC B0 ;  /* 0x0000000000007941 */ /* 0x000fea0003800000 */
.L_x_14930:
[----:B------:R-:W-:-:S03]  /*154b0*/  UMOV UR4, 0xffffffff ;  /* 0xffffffff00047882 */ /* 0x000fc60000000000 */
[----:B------:R-:W-:Y:S05]  /*154c0*/  BRA.DIV UR4, `(.L_x_14932) ;  /* 0x0000004604b07947 */ /* 0x000fea000b800000 */
[----:B-1----:R-:W1:Y:S02]  /*154d0*/  S2R R0, SR_TID.X ;  /* 0x0000000000007919 */ /* 0x002e640000002100 */
[----:B-1----:R-:W-:-:S04]  /*154e0*/  SHF.R.U32.HI R0, RZ, 0x5, R0 ;  /* 0x00000005ff007819 */ /* 0x002fc80000011600 */
[----:B------:R-:W-:-:S05]  /*154f0*/  LOP3.LUT R0, R0, 0x3, RZ, 0xc0, !PT ;  /* 0x0000000300007812 */ /* 0x000fca00078ec0ff */
[----:B------:R1:W3:Y:S02]  /*15500*/  SHFL.IDX PT, R14, R0, RZ, 0x1f ;  /* 0x00001fff000e7589 */ /* 0x0002e400000e0000 */
.L_x_15072:
[----:B---3--:R-:W-:Y:S01]  /*15510*/  ISETP.NE.AND P0, PT, R14, RZ, PT ;  /* 0x000000ff0e00720c */ /* 0x008fe20003f05270 */
[----:B------:R-:W-:-:S12]  /*15520*/  BSSY B0, `(.L_x_14933) ;  /* 0x0000026000007945 */ /* 0x000fd80003800000 */
[----:B------:R-:W-:Y:S05]  /*15530*/  @P0 BRA `(.L_x_14934) ;  /* 0x0000000000900947 */ /* 0x000fea0003800000 */
[----:B------:R-:W-:-:S03]  /*15540*/  UMOV UR4, 0xffffffff ;  /* 0xffffffff00047882 */ /* 0x000fc60000000000 */
[----:B------:R-:W-:Y:S05]  /*15550*/  BRA.DIV UR4, `(.L_x_14935) ;  /* 0x0000004604c07947 */ /* 0x000fea000b800000 */
[----:B------:R-:W-:-:S13]  /*15560*/  ELECT P6, URZ, PT ;  /* 0x00000000003f782f */ /* 0x000fda00038c0000 */
.L_x_15075:
        /* <DEDUP_REMOVED lines=8> */
.L_x_14936:
[----:B------:R-:W-:Y:S01]  /*155f0*/  IMAD R5, R18, 0x8, R7 ;  /* 0x0000000812057824 */ /* 0x000fe200078e0207 */
[----:B------:R-:W-:Y:S01]  /*15600*/  SHF.L.U32 R0, R28, 0x1f, RZ ;  /* 0x0000001f1c007819 */ /* 0x000fe200000006ff */
[----:B------:R-:W-:-:S03]  /*15610*/  VIADD R18, R18, 0x1 ;  /* 0x0000000112127836 */ /* 0x000fc60000000000 */
[----:B------:R-:W1:Y:S02]  /*15620*/  SYNCS.PHASECHK.TRANS64.TRYWAIT P1, [R5+URZ+0x32440], R0 ;  /* 0x03244000050075a7 */ /* 0x000e64000802017f */
[----:B------:R-:W-:-:S04]  /*15630*/  ISETP.NE.AND P2, PT, R18, 0x2, PT ;  /* 0x000000021200780c */ /* 0x000fc80003f45270 */
[----:B------:R-:W-:Y:S01]  /*15640*/  SEL R3, RZ, 0x1, P2 ;  /* 0x00000001ff037807 */ /* 0x000fe20001000000 */
[----:B-1----:R-:W-:Y:S08]  /*15650*/  @!P1 BRA `(.L_x_14937) ;  /* 0x0000004400a09947 */ /* 0x002ff00003800000 */
.L_x_15076:
[----:B------:R-:W-:Y:S02]  /*15660*/  SEL R18, R18, RZ, P2 ;  /* 0x000000ff12127207 */ /* 0x000fe40001000000 */
[----:B------:R-:W-:Y:S01]  /*15670*/  LOP3.LUT R2, R28, R3, RZ, 0x3c, !PT ;  /* 0x000000031c027212 */ /* 0x000fe200078e3cff */
[----:B------:R-:W-:Y:S06]  /*15680*/  @!P0 BRA `(.L_x_14938) ;  /* 0x0000000000048947 */ /* 0x000fec0003800000 */
[----:B------:R-:W-:Y:S01]  /*15690*/  BPT.TRAP 0x1 ;  /* 0x000000040000795c */ /* 0x000fe20000300000 */
.L_x_14938:
[----:B------:R-:W-:Y:S01]  /*156a0*/  IMAD R3, R18, 0x8, R7 ;  /* 0x0000000812037824 */ /* 0x000fe200078e0207 */
[----:B------:R-:W-:-:S04]  /*156b0*/  SHF.L.U32 R2, R2, 0x1f, RZ ;  /* 0x0000001f02027819 */ /* 0x000fc800000006ff */
[----:B------:R-:W3:Y:S02]  /*156c0*/  SYNCS.PHASECHK.TRANS64.TRYWAIT P1, [R3+URZ+0x32440], R2 ;  /* 0x03244002030075a7 */ /* 0x000ee4000802017f */
[----:B---3--:R-:W-:Y:S05]  /*156d0*/  @!P1 BRA `(.L_x_14939) ;  /* 0x0000004400949947 */ /* 0x008fea0003800000 */
.L_x_15077:
[----:B------:R-:W-:Y:S05]  /*156e0*/  @!P0 BRA `(.L_x_14940) ;  /* 0x0000000000048947 */ /* 0x000fea0003800000 */
[----:B------:R-:W-:Y:S01]  /*156f0*/  BPT.TRAP 0x1 ;  /* 0x000000040000795c */ /* 0x000fe20000300000 */
.L_x_14940:
[----:B------:R-:W5:Y:S02]  /*15700*/  SYNCS.PHASECHK.TRANS64.TRYWAIT P1, [R5+URZ+0x32460], R0 ;  /* 0x03246000050075a7 */ /* 0x000f64000802017f */
[----:B-----5:R-:W-:Y:S05]  /*15710*/  @!P1 BRA `(.L_x_14941) ;  /* 0x0000004400989947 */ /* 0x020fea0003800000 */
.L_x_15078:
[----:B------:R-:W-:Y:S05]  /*15720*/  @!P0 BRA `(.L_x_14942) ;  /* 0x0000000000048947 */ /* 0x000fea0003800000 */
[----:B------:R-:W-:Y:S01]  /*15730*/  BPT.TRAP 0x1 ;  /* 0x000000040000795c */ /* 0x000fe20000300000 */
.L_x_14942:
[----:B------:R0:W0:Y:S02]  /*15740*/  SYNCS.PHASECHK.TRANS64.TRYWAIT P0, [R3+URZ+0x32460], R2 ;  /* 0x03246002030075a7 */ /* 0x000024000800017f */
[----:B0-----:R-:W-:Y:S05]  /*15750*/  @!P0 NANOSLEEP.SYNCS 0x989680 ;  /* 0x009896800000895d */ /* 0x001fea0003900000 */
[----:B------:R-:W0:Y:S02]  /*15760*/  @!P0 SYNCS.PHASECHK.TRANS64 P0, [R3+URZ+0x32460], R2 ;  /* 0x03246002030085a7 */ /* 0x000e24000800007f */
[----:B0-----:R-:W-:Y:S05]  /*15770*/  @!P0 BRA `(.L_x_14942) ;  /* 0xfffffffc00f08947 */ /* 0x001fea000383ffff */
.L_x_14934:
[----:B------:R-:W-:Y:S05]  /*15780*/  BSYNC B0 ;  /* 0x0000000000007941 */ /* 0x000fea0003800000 */
.L_x_14933:
[----:B------:R-:W-:Y:S05]  /*15790*/  EXIT ;  /* 0x000000000000794d */ /* 0x000fea0003800000 */
.L_x_14792:
[----:B0-----:R0:W1:Y:S02]  /*157a0*/  SYNCS.PHASECHK.TRANS64.TRYWAIT P0, [R3+URZ+0x32400], R0 ;  /* 0x03240000030075a7 */ /* 0x001064000800017f */
[----:B-1----:R-:W-:Y:S05]  /*157b0*/  @!P0 NANOSLEEP.SYNCS 0x989680 ;  /* 0x009896800000895d */ /* 0x002fea0003900000 */
[----:B------:R-:W1:Y:S02]  /*157c0*/  @!P0 SYNCS.PHASECHK.TRANS64 P0, [R3+URZ+0x32400], R0 ;  /* 0x03240000030085a7 */ /* 0x000e64000800007f */
[----:B-1----:R-:W-:Y:S05]  /*157d0*/  @!P0 BRA `(.L_x_14792) ;  /* 0xfffffffc00f08947 */ /* 0x002fea000383ffff */
[----:B------:R-:W-:Y:S05]  /*157e0*/  BRA `(.L_x_14943) ;  /* 0xfffffec800407947 */ /* 0x000fea000383ffff */
.L_x_14796:
[----:B--2---:R-:W-:-:S04]  /*157f0*/  IMAD.U32 R5, RZ, RZ, UR6 ;  /* 0x00000006ff057e24 */ /* 0x004fc8000f8e00ff */
[----:B------:R2:W3:Y:S03]  /*15800*/  SYNCS.PHASECHK.TRANS64.TRYWAIT P1, [R5+URZ+0x32430], R2 ;  /* 0x03243002050075a7 */ /* 0x0004e6000802017f */
[----:B---3--:R-:W-:Y:S05]  /*15810*/  @!P1 NANOSLEEP.SYNCS 0x989680 ;  /* 0x009896800000995d */ /* 0x008fea0003900000 */
[----:B------:R-:W3:Y:S02]  /*15820*/  @!P1 SYNCS.PHASECHK.TRANS64 P1, [R5+URZ+0x32430], R2 ;  /* 0x03243002050095a7 */ /* 0x000ee4000802007f */
[----:B---3--:R-:W-:Y:S05]  /*15830*/  @!P1 BRA `(.L_x_14796) ;  /* 0xfffffffc00ec9947 */ /* 0x008fea000383ffff */
[----:B------:R-:W-:Y:S05]  /*15840*/  BRA `(.L_x_14795) ;  /* 0xfffffec800707947 */ /* 0x000fea000383ffff */
.L_x_14797:
[----:B---3--:R3:W4:Y:S02]  /*15850*/  SYNCS.PHASECHK.TRANS64.TRYWAIT P1, [R3+URZ+0x32410], R0 ;  /* 0x03241000030075a7 */ /* 0x008724000802017f */
[----:B----4-:R-:W-:Y:S05]  /*15860*/  @!P1 NANOSLEEP.SYNCS 0x989680 ;  /* 0x009896800000995d */ /* 0x010fea0003900000 */
[----:B------:R-:W4:Y:S02]  /*15870*/  @!P1 SYNCS.PHASECHK.TRANS64 P1, [R3+URZ+0x32410], R0 ;  /* 0x03241000030095a7 */ /* 0x000f24000802007f */
[----:B----4-:R-:W-:Y:S05]  /*15880*/  @!P1 BRA `(.L_x_14797) ;  /* 0xfffffffc00f09947 */ /* 0x010fea000383ffff */
[----:B------:R-:W-:Y:S05]  /*15890*/  BRA `(.L_x_14944) ;  /* 0xfffffecc001c7947 */ /* 0x000fea000383ffff */
.L_x_14801:
[----:B0-2---:R-:W-:-:S04]  /*158a0*/  IMAD.U32 R5, RZ, RZ, UR6 ;  /* 0x00000006ff057e24 */ /* 0x005fc8000f8e00ff */
[----:B------:R0:W2:Y:S03]  /*158b0*/  SYNCS.PHASECHK.TRANS64.TRYWAIT P1, [R5+URZ+0x32450], R2 ;  /* 0x03245002050075a7 */ /* 0x0000a6000802017f */
[----:B--2---:R-:W-:Y:S05]  /*158c0*/  @!P1 NANOSLEEP.SYNCS 0x989680 ;  /* 0x009896800000995d */ /* 0x004fea0003900000 */
[----:B------:R-:W2:Y:S02]  /*158d0*/  @!P1 SYNCS.PHASECHK.TRANS64 P1, [R5+URZ+0x32450], R2 ;  /* 0x03245002050095a7 */ /* 0x000ea4000802007f */
[----:B--2---:R-:W-:Y:S05]  /*158e0*/  @!P1 BRA `(.L_x_14801) ;  /* 0xfffffffc00ec9947 */ /* 0x004fea000383ffff */
[----:B------:R-:W-:Y:S05]  /*158f0*/  BRA `(.L_x_14800) ;  /* 0xfffffecc00247947 */ /* 0x000fea000383ffff */
.L_x_14808:
[----:B-1----:R-:W-:-:S04]  /*15900*/  IMAD.U32 R153, RZ, RZ, UR4 ;  /* 0x00000004ff997e24 */ /* 0x002fc8000f8e00ff */
[----:B------:R1:W2:Y:S03]  /*15910*/  SYNCS.PHASECHK.TRANS64.TRYWAIT P1, [R153+URZ+0x32430], R0 ;  /* 0x03243000990075a7 */ /* 0x0002a6000802017f */
[----:B--2---:R-:W-:Y:S05]  /*15920*/  @!P1 NANOSLEEP.SYNCS 0x989680 ;  /* 0x009896800000995d */ /* 0x004fea0003900000 */
[----:B------:R-:W2:Y:S02]  /*15930*/  @!P1 SYNCS.PHASECHK.TRANS64 P1, [R153+URZ+0x32430], R0 ;  /* 0x03243000990095a7 */ /* 0x000ea4000802007f */
[----:B--2---:R-:W-:Y:S05]  /*15940*/  @!P1 BRA `(.L_x_14808) ;  /* 0xfffffffc00ec9947 */ /* 0x004fea000383ffff */
[----:B------:R-:W-:Y:S05]  /*15950*/  BRA `(.L_x_14807) ;  /* 0xfffffeec00e47947 */ /* 0x000fea000383ffff */
.L_x_14812:
[----:B--2---:R-:W-:-:S04]  /*15960*/  IMAD.U32 R202, RZ, RZ, UR4 ;  /* 0x00000004ffca7e24 */ /* 0x004fc8000f8e00ff */
[----:B------:R2:W3:Y:S03]  /*15970*/  SYNCS.PHASECHK.TRANS64.TRYWAIT P1, [R202+URZ+0x32450], R0 ;  /* 0x03245000ca0075a7 */ /* 0x0004e6000802017f */
[----:B---3--:R-:W-:Y:S05]  /*15980*/  @!P1 NANOSLEEP.SYNCS 0x989680 ;  /* 0x009896800000995d */ /* 0x008fea0003900000 */
[----:B------:R-:W3:Y:S02]  /*15990*/  @!P1 SYNCS.PHASECHK.TRANS64 P1, [R202+URZ+0x32450], R0 ;  /* 0x03245000ca0095a7 */ /* 0x000ee4000802007f */
[----:B---3--:R-:W-:Y:S05]  /*159a0*/  @!P1 BRA `(.L_x_14812) ;  /* 0xfffffffc00ec9947 */ /* 0x008fea000383ffff */
[----:B------:R-:W-:Y:S05]  /*159b0*/  BRA `(.L_x_14811) ;  /* 0xfffffef000607947 */ /* 0x000fea000383ffff */
.L_x_14820:
[----:B-1----:R-:W-:-:S04]  /*159c0*/  IMAD.U32 R153, RZ, RZ, UR4 ;  /* 0x00000004ff997e24 */ /* 0x002fc8000f8e00ff */
[----:B------:R1:W2:Y:S03]  /*159d0*/  SYNCS.PHASECHK.TRANS64.TRYWAIT P1, [R153+URZ+0x32430], R0 ;  /* 0x03243000990075a7 */ /* 0x0002a6000802017f */
[----:B--2---:R-:W-:Y:S05]  /*159e0*/  @!P1 NANOSLEEP.SYNCS 0x989680 ;  /* 0x009896800000995d */ /* 0x004fea0003900000 */
[----:B------:R-:W2:Y:S02]  /*159f0*/  @!P1 SYNCS.PHASECHK.TRANS64 P1, [R153+URZ+0x32430], R0 ;  /* 0x03243000990095a7 */ /* 0x000ea4000802007f */
[----:B--2---:R-:W-:Y:S05]  /*15a00*/  @!P1 BRA `(.L_x_14820) ;  /* 0xfffffffc00ec9947 */ /* 0x004fea000383ffff */
[----:B------:R-:W-:Y:S05]  /*15a10*/  BRA `(.L_x_14819) ;  /* 0xffffff1800907947 */ /* 0x000fea000383ffff */
.L_x_14824:
[----:B--2---:R-:W-:-:S04]  /*15a20*/  IMAD.U32 R200, RZ, RZ, UR4 ;  /* 0x00000004ffc87e24 */ /* 0x004fc8000f8e00ff */
[----:B------:R2:W3:Y:S03]  /*15a30*/  SYNCS.PHASECHK.TRANS64.TRYWAIT P1, [R200+URZ+0x32450], R0 ;  /* 0x03245000c80075a7 */ /* 0x0004e6000802017f */
[----:B---3--:R-:W-:Y:S05]  /*15a40*/  @!P1 NANOSLEEP.SYNCS 0x989680 ;  /* 0x009896800000995d */ /* 0x008fea0003900000 */
[----:B------:R-:W3:Y:S02]  /*15a50*/  @!P1 SYNCS.PHASECHK.TRANS64 P1, [R200+URZ+0x32450], R0 ;  /* 0x03245000c80095a7 */ /* 0x000ee4000802007f */
[----:B---3--:R-:W-:Y:S05]  /*15a60*/  @!P1 BRA `(.L_x_14824) ;  /* 0xfffffffc00ec9947 */ /* 0x008fea000383ffff */
[----:B------:R-:W-:Y:S05]  /*15a70*/  BRA `(.L_x_14823) ;  /* 0xffffff1c000c7947 */ /* 0x000fea000383ffff */
.L_x_14874:
        /* <DEDUP_REMOVED lines=11> */
.L_x_14946:
[----:B------:R-:W-:Y:S05]  /*15b30*/  BSYNC B0 ;  /* 0x0000000000007941 */ /* 0x000fea0003800000 */
.L_x_14945:
[----:B------:R-:W-:Y:S05]  /*15b40*/  BRA `(.L_x_14947) ;  /* 0xffffffac00b87947 */ /* 0x000fea000383ffff */
.L_x_14877:
[----:B0-----:R0:W1:Y:S02]  /*15b50*/  SYNCS.PHASECHK.TRANS64.TRYWAIT P0, [R19+URZ+0x32440], R0 ;  /* 0x03244000130075a7 */ /* 0x001064000800017f */
[----:B-1----:R-:W-:Y:S05]  /*15b60*/  @!P0 NANOSLEEP.SYNCS 0x989680 ;  /* 0x009896800000895d */ /* 0x002fea0003900000 */
[----:B------:R-:W1:Y:S02]  /*15b70*/  @!P0 SYNCS.PHASECHK.TRANS64 P0, [R19+URZ+0x32440], R0 ;  /* 0x03244000130085a7 */ /* 0x000e64000800007f */
[----:B-1----:R-:W-:Y:S05]  /*15b80*/  @!P0 BRA `(.L_x_14877) ;  /* 0xfffffffc00f08947 */ /* 0x002fea000383ffff */
[----:B------:R-:W-:Y:S05]  /*15b90*/  BRA `(.L_x_14948) ;  /* 0xffffffb000547947 */ /* 0x000fea000383ffff */
.L_x_14878:
        /* <DEDUP_REMOVED lines=8> */
.L_x_14950:
[----:B------:R-:W-:Y:S05]  /*15c20*/  BSYNC B0 ;  /* 0x0000000000007941 */ /* 0x000fea0003800000 */
.L_x_14949:
        /* <DEDUP_REMOVED lines=9> */
.L_x_14951:
[----:B------:R-:W-:Y:S02]  /*15cc0*/  IMAD.MOV.U32 R13, RZ, RZ, R4 ;  /* 0x000000ffff0d7224 */ /* 0x000fe400078e0004 */
[----:B------:R-:W-:Y:S02]  /*15cd0*/  IMAD.MOV.U32 R12, RZ, RZ, 0x1 ;  /* 0x00000001ff0c7424 */ /* 0x000fe400078e00ff */
[----:B------:R-:W-:-:S07]  /*15ce0*/  IMAD.MOV.U32 R3, RZ, RZ, R14 ;  /* 0x000000ffff037224 */ /* 0x000fce00078e000e */
[----:B------:R-:W-:Y:S05]  /*15cf0*/  WARPSYNC.COLLECTIVE R15, `(.L_x_14952) ;  /* 0x000000000f087348 */ /* 0x000fea0003c00000 */
[----:B------:R0:W1:Y:S02]  /*15d00*/  SHFL.IDX P6, R14, R13, R12, R11 ;  /* 0x0000000c0d0e7389 */ /* 0x00006400000c000b */
[----:B01----:R-:W-:Y:S01]  /*15d10*/  ENDCOLLECTIVE ;  /* 0x000000000000791b */ /* 0x003fe20003800000 */
.L_x_14952:
        /* <DEDUP_REMOVED lines=15> */
.L_x_14953:
[----:B------:R-:W-:Y:S02]  /*15e10*/  @P0 IMAD R6, R5, 0x2, R17 ;  /* 0x0000000205060824 */ /* 0x000fe400078e0211 */
[----:B------:R-:W-:Y:S02]  /*15e20*/  IMAD.MOV.U32 R13, RZ, RZ, R4 ;  /* 0x000000ffff0d7224 */ /* 0x000fe400078e0004 */
[----:B------:R-:W-:Y:S02]  /*15e30*/  IMAD.MOV.U32 R12, RZ, RZ, 0x2 ;  /* 0x00000002ff0c7424 */ /* 0x000fe400078e00ff */
[----:B------:R-:W-:-:S07]  /*15e40*/  IMAD.MOV.U32 R3, RZ, RZ, R14 ;  /* 0x000000ffff037224 */ /* 0x000fce00078e000e */
[----:B------:R-:W-:Y:S05]  /*15e50*/  WARPSYNC.COLLECTIVE R15, `(.L_x_14954) ;  /* 0x000000000f087348 */ /* 0x000fea0003c00000 */
[----:B------:R0:W1:Y:S02]  /*15e60*/  SHFL.IDX P6, R14, R13, R12, R11 ;  /* 0x0000000c0d0e7389 */ /* 0x00006400000c000b */
[----:B01----:R-:W-:Y:S01]  /*15e70*/  ENDCOLLECTIVE ;  /* 0x000000000000791b */ /* 0x003fe20003800000 */
.L_x_14954:
        /* <DEDUP_REMOVED lines=15> */
.L_x_14955:
[----:B------:R-:W-:Y:S02]  /*15f70*/  @P0 IMAD R6, R5, 0x2, R17 ;  /* 0x0000000205060824 */ /* 0x000fe400078e0211 */
[----:B------:R-:W-:Y:S02]  /*15f80*/  IMAD.MOV.U32 R13, RZ, RZ, R4 ;  /* 0x000000ffff0d7224 */ /* 0x000fe400078e0004 */
[----:B------:R-:W-:Y:S02]  /*15f90*/  IMAD.MOV.U32 R12, RZ, RZ, 0x3 ;  /* 0x00000003ff0c7424 */ /* 0x000fe400078e00ff */
[----:B------:R-:W-:-:S07]  /*15fa0*/  IMAD.MOV.U32 R3, RZ, RZ, R14 ;  /* 0x000000ffff037224 */ /* 0x000fce00078e000e */
[----:B------:R-:W-:Y:S05]  /*15fb0*/  WARPSYNC.COLLECTIVE R15, `(.L_x_14956) ;  /* 0x000000000f087348 */ /* 0x000fea0003c00000 */
[----:B------:R0:W1:Y:S02]  /*15fc0*/  SHFL.IDX P6, R14, R13, R12, R11 ;  /* 0x0000000c0d0e7389 */ /* 0x00006400000c000b */
[----:B01----:R-:W-:Y:S01]  /*15fd0*/  ENDCOLLECTIVE ;  /* 0x000000000000791b */ /* 0x003fe20003800000 */
.L_x_14956:
        /* <DEDUP_REMOVED lines=15> */
.L_x_14957:
[----:B------:R-:W-:Y:S02]  /*160d0*/  @P0 IMAD R6, R5, 0x2, R17 ;  /* 0x0000000205060824 */ /* 0x000fe400078e0211 */
[----:B------:R-:W-:Y:S02]  /*160e0*/  IMAD.MOV.U32 R13, RZ, RZ, R4 ;  /* 0x000000ffff0d7224 */ /* 0x000fe400078e0004 */
[----:B------:R-:W-:Y:S02]  /*160f0*/  IMAD.MOV.U32 R12, RZ, RZ, 0x4 ;  /* 0x00000004ff0c7424 */ /* 0x000fe400078e00ff */
[----:B------:R-:W-:-:S07]  /*16100*/  IMAD.MOV.U32 R3, RZ, RZ, R14 ;  /* 0x000000ffff037224 */ /* 0x000fce00078e000e */
[----:B------:R-:W-:Y:S05]  /*16110*/  WARPSYNC.COLLECTIVE R15, `(.L_x_14958) ;  /* 0x000000000f087348 */ /* 0x000fea0003c00000 */
[----:B------:R0:W1:Y:S02]  /*16120*/  SHFL.IDX P6, R14, R13, R12, R11 ;  /* 0x0000000c0d0e7389 */ /* 0x00006400000c000b */
[----:B01----:R-:W-:Y:S01]  /*16130*/  ENDCOLLECTIVE ;  /* 0x000000000000791b */ /* 0x003fe20003800000 */
.L_x_14958:
        /* <DEDUP_REMOVED lines=15> */
.L_x_14959:
[----:B------:R-:W-:Y:S02]  /*16230*/  @P0 IMAD R6, R5, 0x2, R17 ;  /* 0x0000000205060824 */ /* 0x000fe400078e0211 */
[----:B------:R-:W-:Y:S02]  /*16240*/  IMAD.MOV.U32 R13, RZ, RZ, R4 ;  /* 0x000000ffff0d7224 */ /* 0x000fe400078e0004 */
[----:B------:R-:W-:Y:S02]  /*16250*/  IMAD.MOV.U32 R12, RZ, RZ, 0x5 ;  /* 0x00000005ff0c7424 */ /* 0x000fe400078e00ff */
[----:B------:R-:W-:-:S07]  /*16260*/  IMAD.MOV.U32 R3, RZ, RZ, R14 ;  /* 0x000000ffff037224 */ /* 0x000fce00078e000e */
[----:B------:R-:W-:Y:S05]  /*16270*/  WARPSYNC.COLLECTIVE R15, `(.L_x_14960) ;  /* 0x000000000f087348 */ /* 0x000fea0003c00000 */
[----:B------:R0:W1:Y:S02]  /*16280*/  SHFL.IDX P6, R14, R13, R12, R11 ;  /* 0x0000000c0d0e7389 */ /* 0x00006400000c000b */
[----:B01----:R-:W-:Y:S01]  /*16290*/  ENDCOLLECTIVE ;  /* 0x000000000000791b */ /* 0x003fe20003800000 */
.L_x_14960:
        /* <DEDUP_REMOVED lines=10> */
.L_x_14961:
[----:B------:R-:W-:Y:S01]  /*16340*/  @!PT LDS RZ, [RZ] ;  /* 0x00000000fffff984 */ /* 0x000fe20000000800 */
[----:B------:R-:W-:Y:S01]  /*16350*/  @!PT LDS RZ, [RZ] ;  /* 0x00000000fffff984 */ /* 0x000fe20000000800 */
[----:B------:R-:W-:Y:S01]  /*16360*/  @!PT LDS RZ, [RZ] ;  /* 0x00000000fffff984 */ /* 0x000fe20000000800 */
[----:B------:R0:W-:Y:S01]  /*16370*/  @P0 LDGSTS.E.BYPASS.LTC128B.128 [R6+0x1e400], desc[UR36][R2.64], !P2 ;  /* 0x1e40000002060fae */ /* 0x0001e2000d101d64 */
[----:B------:R-:W-:Y:S01]  /*16380*/  IMAD.MOV.U32 R0, RZ, RZ, R14 ;  /* 0x000000ffff007224 */ /* 0x000fe200078e000e */
[----:B------:R-:W-:Y:S06]  /*16390*/  BRA `(.L_x_14962) ;  /* 0xffffffac00b47947 */ /* 0x000fec000383ffff */
.L_x_14883:
[----:B------:R0:W5:Y:S01]  /*163a0*/  LDL.LU R6, [R1+0x4] ;  /* 0x0000040001067983 */ /* 0x0001620000300800 */
[----:B------:R-:W-:Y:S01]  /*163b0*/  IMAD.MOV.U32 R13, RZ, RZ, R4 ;  /* 0x000000ffff0d7224 */ /* 0x000fe200078e0004 */
[----:B------:R-:W-:Y:S01]  /*163c0*/  LOP3.LUT R16, R16, 0xffffdfff, RZ, 0xc0, !PT ;  /* 0xffffdfff10107812 */ /* 0x000fe200078ec0ff */
[----:B------:R-:W-:Y:S02]  /*163d0*/  IMAD.MOV.U32 R12, RZ, RZ, RZ ;  /* 0x000000ffff0c7224 */ /* 0x000fe400078e00ff */
[----:B------:R-:W-:Y:S02]  /*163e0*/  IMAD.MOV.U32 R11, RZ, RZ, 0x181f ;  /* 0x0000181fff0b7424 */ /* 0x000fe400078e00ff */
[----:B------:R-:W-:Y:S02]  /*163f0*/  IMAD.MOV.U32 R15, RZ, RZ, -0x1 ;  /* 0xffffffffff0f7424 */ /* 0x000fe400078e00ff */
[----:B0-----:R-:W-:-:S07]  /*16400*/  IMAD R25, R25, 0x80, R21 ;  /* 0x0000008019197824 */ /* 0x001fce00078e0215 */
[----:B-1---5:R-:W-:Y:S05]  /*16410*/  WARPSYNC.COLLECTIVE R15, `(.L_x_14963) ;  /* 0x000000000f087348 */ /* 0x022fea0003c00000 */
[----:B------:R0:W2:Y:S02]  /*16420*/  SHFL.IDX P6, R14, R13, R12, R11 ;  /* 0x0000000c0d0e7389 */ /* 0x0000a400000c000b */
[----:B012--5:R-:W-:Y:S01]  /*16430*/  ENDCOLLECTIVE ;  /* 0x000000000000791b */ /* 0x027fe20003800000 */
.L_x_14963:
[----:B------:R-:W-:Y:S02]  /*16440*/  IMAD.MOV.U32 R13, RZ, RZ, R0 ;  /* 0x000000ffff0d7224 */ /* 0x000fe400078e0000 */
[----:B------:R-:W-:-:S07]  /*16450*/  IMAD.MOV.U32 R3, RZ, RZ, R14 ;  /* 0x000000ffff037224 */ /* 0x000fce00078e000e */
[----:B------:R-:W-:Y:S05]  /*16460*/  WARPSYNC.COLLECTIVE R15, `(.L_x_14964) ;  /* 0x000000000f087348 */ /* 0x000fea0003c00000 */
[----:B------:R0:W1:Y:S02]  /*16470*/  SHFL.IDX P6, R14, R13, R12, R11 ;  /* 0x0000000c0d0e7389 */ /* 0x00006400000c000b */
[----:B01----:R-:W-:Y:S01]  /*16480*/  ENDCOLLECTIVE ;  /* 0x000000000000791b */ /* 0x003fe20003800000 */
.L_x_14964:
[----:B------:R-:W-:Y:S02]  /*16490*/  IMAD.MOV.U32 R13, RZ, RZ, R4 ;  /* 0x000000ffff0d7224 */ /* 0x000fe400078e0004 */
[----:B------:R-:W-:Y:S02]  /*164a0*/  IMAD.MOV.U32 R12, RZ, RZ, 0x1 ;  /* 0x00000001ff0c7424 */ /* 0x000fe400078e00ff */
[----:B------:R-:W-:-:S07]  /*164b0*/  IMAD.MOV.U32 R9, RZ, RZ, R14 ;  /* 0x000000ffff097224 */ /* 0x000fce00078e000e */
[----:B------:R-:W-:Y:S05]  /*164c0*/  WARPSYNC.COLLECTIVE R15, `(.L_x_14965) ;  /* 0x000000000f087348 */ /* 0x000fea0003c00000 */
[----:B------:R0:W1:Y:S02]  /*164d0*/  SHFL.IDX P6, R14, R13, R12, R11 ;  /* 0x0000000c0d0e7389 */ /* 0x00006400000c000b */
[----:B01----:R-:W-:Y:S01]  /*164e0*/  ENDCOLLECTIVE ;  /* 0x000000000000791b */ /* 0x003fe20003800000 */
.L_x_14965:
        /* <DEDUP_REMOVED lines=18> */
.L_x_14966:
        /* <DEDUP_REMOVED lines=8> */
.L_x_14967:
        /* <DEDUP_REMOVED lines=15> */
.L_x_14968:
        /* <DEDUP_REMOVED lines=8> */
.L_x_14969:
        /* <DEDUP_REMOVED lines=15> */
.L_x_14970:
        /* <DEDUP_REMOVED lines=8> */
[----:B------:R-:W-:Y:S02]  /*16970*/  IMAD.MOV.U32 R13, RZ, RZ, R4 ;  /* 0x000000ffff0d7224 */ /* 0x000fe400078e0004 */
[----:B------:R-:W-:Y:S01]  /*16980*/  IMAD.MOV.U32 R12, RZ, RZ, 0x4 ;  /* 0x00000004ff0c7424 */ /* 0x000fe200078e00ff */
[----:B------:R-:W-:Y:S01]  /*16990*/  @!PT LDS RZ, [RZ] ;  /* 0x00000000fffff984 */ /* 0x000fe20000000800 */
[----:B------:R-:W-:Y:S01]  /*169a0*/  @!PT LDS RZ, [RZ] ;  /* 0x00000000fffff984 */ /* 0x000fe20000000800 */
[----:B------:R-:W-:Y:S01]  /*169b0*/  @!PT LDS RZ, [RZ] ;  /* 0x00000000fffff984 */ /* 0x000fe20000000800 */
[----:B------:R0:W-:Y:S06]  /*169c0*/  @!P2 LDGSTS.E.BYPASS.LTC128B.128 [R23+0x19c00], desc[UR36][R2.64], !P0 ;  /* 0x19c000000217afae */ /* 0x0001ec000c101d64 */
[----:B0-----:R-:W-:Y:S05]  /*169d0*/  WARPSYNC.COLLECTIVE R15, `(.L_x_14971) ;  /* 0x000000000f087348 */ /* 0x001fea0003c00000 */
[----:B------:R1:W2:Y:S02]  /*169e0*/  SHFL.IDX P6, R14, R13, R12, R11 ;  /* 0x0000000c0d0e7389 */ /* 0x0002a400000c000b */
[----:B012---:R-:W-:Y:S01]  /*169f0*/  ENDCOLLECTIVE ;  /* 0x000000000000791b */ /* 0x007fe20003800000 */
.L_x_14971:
[----:B------:R-:W-:-:S05]  /*16a00*/  VIADD R2, R25, 0x40 ;  /* 0x0000004019027836 */ /* 0x000fca0000000000 */
[----:B------:R-:W-:Y:S01]  /*16a10*/  ISETP.GE.AND P2, PT, R2, R5, PT ;  /* 0x000000050200720c */ /* 0x000fe20003f46270 */
[----:B------:R-:W-:Y:S02]  /*16a20*/  IMAD.MOV.U32 R13, RZ, RZ, R0 ;  /* 0x000000ffff0d7224 */ /* 0x000fe400078e0000 */
[----:B------:R-:W-:-:S10]  /*16a30*/  IMAD.MOV.U32 R2, RZ, RZ, R14 ;  /* 0x000000ffff027224 */ /* 0x000fd400078e000e */
[----:B------:R-:W-:Y:S05]  /*16a40*/  WARPSYNC.COLLECTIVE R15, `(.L_x_14972) ;  /* 0x000000000f087348 */ /* 0x000fea0003c00000 */
[----:B------:R0:W1:Y:S02]  /*16a50*/  SHFL.IDX P6, R14, R13, R12, R11 ;  /* 0x0000000c0d0e7389 */ /* 0x00006400000c000b */
[----:B01----:R-:W-:Y:S01]  /*16a60*/  ENDCOLLECTIVE ;  /* 0x000000000000791b */ /* 0x003fe20003800000 */
.L_x_14972:
[----:B------:R-:W-:-:S04]  /*16a70*/  @P2 LOP3.LUT R16, R16, 0x100, RZ, 0xfc, !PT ;  /* 0x0000010010102812 */ /* 0x000fc800078efcff */
[----:B------:R-:W-:Y:S01]  /*16a80*/  LOP3.LUT R16, R16, 0xffffff7f, RZ, 0xc0, !PT ;  /* 0xffffff7f10107812 */ /* 0x000fe200078ec0ff */
        /* <DEDUP_REMOVED lines=15> */
.L_x_14973:
[----:B------:R-:W-:-:S05]  /*16b80*/  VIADD R2, R25, 0x50 ;  /* 0x0000005019027836 */ /* 0x000fca0000000000 */
[----:B------:R-:W-:Y:S01]  /*16b90*/  ISETP.GE.AND P2, PT, R2, R5, PT ;  /* 0x000000050200720c */ /* 0x000fe20003f46270 */
[----:B------:R-:W-:Y:S02]  /*16ba0*/  IMAD.MOV.U32 R13, RZ, RZ, R0 ;  /* 0x000000ffff0d7224 */ /* 0x000fe400078e0000 */
[----:B------:R-:W-:-:S10]  /*16bb0*/  IMAD.MOV.U32 R7, RZ, RZ, R14 ;  /* 0x000000ffff077224 */ /* 0x000fd400078e000e */
[----:B------:R-:W-:Y:S05]  /*16bc0*/  WARPSYNC.COLLECTIVE R15, `(.L_x_14974) ;  /* 0x000000000f087348 */ /* 0x000fea0003c00000 */
[----:B------:R0:W1:Y:S02]  /*16bd0*/  SHFL.IDX P6, R14, R13, R12, R11 ;  /* 0x0000000c0d0e7389 */ /* 0x00006400000c000b */
[----:B01----:R-:W-:Y:S01]  /*16be0*/  ENDCOLLECTIVE ;  /* 0x000000000000791b */ /* 0x003fe20003800000 */
.L_x_14974:
        /* <DEDUP_REMOVED lines=8> */
.L_x_14975:
        /* <DEDUP_REMOVED lines=15> */
.L_x_14976:
[----:B------:R-:W-:Y:S01]  /*16d60*/  @P2 LOP3.LUT R16, R16, 0x40, RZ, 0xfc, !PT ;  /* 0x0000004010102812 */ /* 0x000fe200078efcff */
[----:B------:R-:W-:Y:S02]  /*16d70*/  IMAD.MOV.U32 R13, RZ, RZ, R4 ;  /* 0x000000ffff0d7224 */ /* 0x000fe400078e0004 */
[----:B------:R-:W-:Y:S02]  /*16d80*/  IMAD.MOV.U32 R12, RZ, RZ, 0x7 ;  /* 0x00000007ff0c7424 */ /* 0x000fe400078e00ff */
[----:B------:R-:W-:-:S07]  /*16d90*/  IMAD.MOV.U32 R6, RZ, RZ, R14 ;  /* 0x000000ffff067224 */ /* 0x000fce00078e000e */
[----:B------:R-:W-:Y:S05]  /*16da0*/  WARPSYNC.COLLECTIVE R15, `(.L_x_14977) ;  /* 0x000000000f087348 */ /* 0x000fea0003c00000 */
[----:B------:R0:W1:Y:S02]  /*16db0*/  SHFL.IDX P6, R14, R13, R12, R11 ;  /* 0x0000000c0d0e7389 */ /* 0x00006400000c000b */
[----:B01----:R-:W-:Y:S01]  /*16dc0*/  ENDCOLLECTIVE ;  /* 0x000000000000791b */ /* 0x003fe20003800000 */
.L_x_14977:
        /* <DEDUP_REMOVED lines=13> */
.L_x_14978:
[----:B------:R-:W-:Y:S01]  /*16ea0*/  IMAD.MOV.U32 R0, RZ, RZ, R14 ;  /* 0x000000ffff007224 */ /* 0x000fe200078e000e */
[----:B------:R-:W-:Y:S06]  /*16eb0*/  BRA `(.L_x_14979) ;  /* 0xffffffac00e47947 */ /* 0x000fec000383ffff */
.L_x_14887:
        /* <DEDUP_REMOVED lines=8> */
.L_x_14981:
[----:B------:R-:W-:Y:S05]  /*16f40*/  BSYNC B0 ;  /* 0x0000000000007941 */ /* 0x000fea0003800000 */
.L_x_14980:
        /* <DEDUP_REMOVED lines=9> */
.L_x_14982:
[----:B------:R-:W-:Y:S02]  /*16fe0*/  IMAD.MOV.U32 R13, RZ, RZ, R4 ;  /* 0x000000ffff0d7224 */ /* 0x000fe400078e0004 */
[----:B------:R-:W-:Y:S01]  /*16ff0*/  IMAD.MOV.U32 R12, RZ, RZ, 0x1 ;  /* 0x00000001ff0c7424 */ /* 0x000fe200078e00ff */
[----:B------:R-:W-:-:S13]  /*17000*/  @!P5 LEA R5, P0, R8, R14, 0x1 ;  /* 0x0000000e0805d211 */ /* 0x000fda00078008ff */
[----:B------:R-:W-:Y:S05]  /*17010*/  WARPSYNC.COLLECTIVE R15, `(.L_x_14983) ;  /* 0x000000000f087348 */ /* 0x000fea0003c00000 */
[----:B------:R0:W1:Y:S02]  /*17020*/  SHFL.IDX P6, R14, R13, R12, R11 ;  /* 0x0000000c0d0e7389 */ /* 0x00006400000c000b */
[----:B01----:R-:W-:Y:S01]  /*17030*/  ENDCOLLECTIVE ;  /* 0x000000000000791b */ /* 0x003fe20003800000 */
.L_x_14983:
        /* <DEDUP_REMOVED lines=15> */
.L_x_14984:
        /* <DEDUP_REMOVED lines=17> */
.L_x_14985:
[----:B------:R-:W-:Y:S02]  /*17240*/  IMAD.MOV.U32 R13, RZ, RZ, R0 ;  /* 0x000000ffff0d7224 */ /* 0x000fe400078e0000 */
[----:B------:R-:W-:-:S07]  /*17250*/  IMAD.MOV.U32 R5, RZ, RZ, R14 ;  /* 0x000000ffff057224 */ /* 0x000fce00078e000e */
[----:B------:R-:W-:Y:S05]  /*17260*/  WARPSYNC.COLLECTIVE R15, `(.L_x_14986) ;  /* 0x000000000f087348 */ /* 0x000fea0003c00000 */
[----:B------:R0:W1:Y:S02]  /*17270*/  SHFL.IDX P6, R14, R13, R12, R11 ;  /* 0x0000000c0d0e7389 */ /* 0x00006400000c000b */
[----:B01----:R-:W-:Y:S01]  /*17280*/  ENDCOLLECTIVE ;  /* 0x000000000000791b */ /* 0x003fe20003800000 */
.L_x_14986:
[----:B------:R-:W-:Y:S02]  /*17290*/  IMAD.MOV.U32 R13, RZ, RZ, R4 ;  /* 0x000000ffff0d7224 */ /* 0x000fe400078e0004 */
[----:B------:R-:W-:Y:S01]  /*172a0*/  IMAD.MOV.U32 R12, RZ, RZ, 0x3 ;  /* 0x00000003ff0c7424 */ /* 0x000fe200078e00ff */
[----:B------:R-:W-:-:S13]  /*172b0*/  @!P5 LEA R6, P0, R8, R14, 0x1 ;  /* 0x0000000e0806d211 */ /* 0x000fda00078008ff */
[----:B------:R-:W-:Y:S05]  /*172c0*/  WARPSYNC.COLLECTIVE R15, `(.L_x_14987) ;  /* 0x000000000f087348 */ /* 0x000fea0003c00000 */
[----:B------:R0:W1:Y:S02]  /*172d0*/  SHFL.IDX P6, R14, R13, R12, R11 ;  /* 0x0000000c0d0e7389 */ /* 0x00006400000c000b */
[----:B01----:R-:W-:Y:S01]  /*172e0*/  ENDCOLLECTIVE ;  /* 0x000000000000791b */ /* 0x003fe20003800000 */
.L_x_14987:
        /* <DEDUP_REMOVED lines=16> */
.L_x_14988:
        /* <DEDUP_REMOVED lines=17> */
.L_x_14989:
[----:B------:R-:W-:Y:S02]  /*17500*/  IMAD.MOV.U32 R13, RZ, RZ, R0 ;  /* 0x000000ffff0d7224 */ /* 0x000fe400078e0000 */
[----:B------:R-:W-:-:S07]  /*17510*/  IMAD.MOV.U32 R5, RZ, RZ, R14 ;  /* 0x000000ffff057224 */ /* 0x000fce00078e000e */
[----:B------:R-:W-:Y:S05]  /*17520*/  WARPSYNC.COLLECTIVE R15, `(.L_x_14990) ;  /* 0x000000000f087348 */ /* 0x000fea0003c00000 */
[----:B------:R0:W1:Y:S02]  /*17530*/  SHFL.IDX P6, R14, R13, R12, R11 ;  /* 0x0000000c0d0e7389 */ /* 0x00006400000c000b */
[----:B01----:R-:W-:Y:S01]  /*17540*/  ENDCOLLECTIVE ;  /* 0x000000000000791b */ /* 0x003fe20003800000 */
.L_x_14990:
[----:B------:R-:W-:Y:S02]  /*17550*/  IMAD.MOV.U32 R13, RZ, RZ, R4 ;  /* 0x000000ffff0d7224 */ /* 0x000fe400078e0004 */
[----:B------:R-:W-:Y:S01]  /*17560*/  IMAD.MOV.U32 R12, RZ, RZ, 0x5 ;  /* 0x00000005ff0c7424 */ /* 0x000fe200078e00ff */
[----:B------:R-:W-:-:S13]  /*17570*/  @!P5 LEA R6, P0, R8, R14, 0x1 ;  /* 0x0000000e0806d211 */ /* 0x000fda00078008ff */
[----:B------:R-:W-:Y:S05]  /*17580*/  WARPSYNC.COLLECTIVE R15, `(.L_x_14991) ;  /* 0x000000000f087348 */ /* 0x000fea0003c00000 */
[----:B------:R0:W1:Y:S02]  /*17590*/  SHFL.IDX P6, R14, R13, R12, R11 ;  /* 0x0000000c0d0e7389 */ /* 0x00006400000c000b */
[----:B01----:R-:W-:Y:S01]  /*175a0*/  ENDCOLLECTIVE ;  /* 0x000000000000791b */ /* 0x003fe20003800000 */
.L_x_14991:
        /* <DEDUP_REMOVED lines=16> */
.L_x_14992:
        /* <DEDUP_REMOVED lines=17> */
.L_x_14993:
[----:B------:R-:W-:Y:S02]  /*177c0*/  IMAD.MOV.U32 R13, RZ, RZ, R0 ;  /* 0x000000ffff0d7224 */ /* 0x000fe400078e0000 */
[----:B------:R-:W-:-:S07]  /*177d0*/  IMAD.MOV.U32 R5, RZ, RZ, R14 ;  /* 0x000000ffff057224 */ /* 0x000fce00078e000e */
[----:B------:R-:W-:Y:S05]  /*177e0*/  WARPSYNC.COLLECTIVE R15, `(.L_x_14994) ;  /* 0x000000000f087348 */ /* 0x000fea0003c00000 */
[----:B------:R0:W1:Y:S02]  /*177f0*/  SHFL.IDX P6, R14, R13, R12, R11 ;  /* 0x0000000c0d0e7389 */ /* 0x00006400000c000b */
[----:B01----:R-:W-:Y:S01]  /*17800*/  ENDCOLLECTIVE ;  /* 0x000000000000791b */ /* 0x003fe20003800000 */
.L_x_14994:
[----:B------:R-:W-:Y:S02]  /*17810*/  IMAD.MOV.U32 R13, RZ, RZ, R4 ;  /* 0x000000ffff0d7224 */ /* 0x000fe400078e0004 */
[----:B------:R-:W-:Y:S01]  /*17820*/  IMAD.MOV.U32 R12, RZ, RZ, 0x7 ;  /* 0x00000007ff0c7424 */ /* 0x000fe200078e00ff */
[----:B------:R-:W-:-:S13]  /*17830*/  @!P5 LEA R6, P0, R8, R14, 0x1 ;  /* 0x0000000e0806d211 */ /* 0x000fda00078008ff */
[----:B------:R-:W-:Y:S05]  /*17840*/  WARPSYNC.COLLECTIVE R15, `(.L_x_14995) ;  /* 0x000000000f087348 */ /* 0x000fea0003c00000 */
[----:B------:R0:W1:Y:S02]  /*17850*/  SHFL.IDX P6, R14, R13, R12, R11 ;  /* 0x0000000c0d0e7389 */ /* 0x00006400000c000b */
[----:B01----:R-:W-:Y:S01]  /*17860*/  ENDCOLLECTIVE ;  /* 0x000000000000791b */ /* 0x003fe20003800000 */
.L_x_14995:
        /* <DEDUP_REMOVED lines=15> */
.L_x_14996:
[----:B------:R-:W-:Y:S05]  /*17960*/  BRA `(.L_x_14997) ;  /* 0xffffffb0001c7947 */ /* 0x000fea000383ffff */
.L_x_14892:
[----:B0-----:R0:W2:Y:S02]  /*17970*/  SYNCS.PHASECHK.TRANS64.TRYWAIT P0, [R17+URZ+0x32420], R0 ;  /* 0x03242000110075a7 */ /* 0x0010a4000800017f */
[----:B--2---:R-:W-:Y:S05]  /*17980*/  @!P0 NANOSLEEP.SYNCS 0x989680 ;  /* 0x009896800000895d */ /* 0x004fea0003900000 */
[----:B------:R-:W2:Y:S02]  /*17990*/  @!P0 SYNCS.PHASECHK.TRANS64 P0, [R17+URZ+0x32420], R0 ;  /* 0x03242000110085a7 */ /* 0x000ea4000800007f */
[----:B--2---:R-:W-:Y:S05]  /*179a0*/  @!P0 BRA `(.L_x_14892) ;  /* 0xfffffffc00f08947 */ /* 0x004fea000383ffff */
[----:B------:R-:W-:Y:S05]  /*179b0*/  BRA `(.L_x_14998) ;  /* 0xffffffb0008c7947 */ /* 0x000fea000383ffff */
.L_x_14895:
[----:B0-----:R0:W2:Y:S02]  /*179c0*/  SYNCS.PHASECHK.TRANS64.TRYWAIT P0, [R19+URZ+0x32460], R0 ;  /* 0x03246000130075a7 */ /* 0x0010a4000800017f */
[----:B--2---:R-:W-:Y:S05]  /*179d0*/  @!P0 NANOSLEEP.SYNCS 0x989680 ;  /* 0x009896800000895d */ /* 0x004fea0003900000 */
[----:B------:R-:W2:Y:S02]  /*179e0*/  @!P0 SYNCS.PHASECHK.TRANS64 P0, [R19+URZ+0x32460], R0 ;  /* 0x03246000130085a7 */ /* 0x000ea4000800007f */
[----:B--2---:R-:W-:Y:S05]  /*179f0*/  @!P0 BRA `(.L_x_14895) ;  /* 0xfffffffc00f08947 */ /* 0x004fea000383ffff */
[----:B------:R-:W-:Y:S05]  /*17a00*/  BRA `(.L_x_14999) ;  /* 0xffffffb000987947 */ /* 0x000fea000383ffff */
.L_x_14896:
        /* <DEDUP_REMOVED lines=8> */
.L_x_15001:
[----:B------:R-:W-:Y:S05]  /*17a90*/  BSYNC B0 ;  /* 0x0000000000007941 */ /* 0x000fea0003800000 */
.L_x_15000:
        /* <DEDUP_REMOVED lines=13> */
.L_x_15002:
        /* <DEDUP_REMOVED lines=9> */
.L_x_15003:
        /* <DEDUP_REMOVED lines=17> */
.L_x_15004:
[----:B------:R-:W-:Y:S02]  /*17d10*/  IMAD.MOV.U32 R13, RZ, RZ, R6 ;  /* 0x000000ffff0d7224 */ /* 0x000fe400078e0006 */
[----:B------:R-:W-:Y:S01]  /*17d20*/  IMAD.MOV.U32 R12, RZ, RZ, 0x2 ;  /* 0x00000002ff0c7424 */ /* 0x000fe200078e00ff */
[----:B------:R-:W-:-:S13]  /*17d30*/  IADD3 R2, P3, R14, R0, RZ ;  /* 0x000000000e027210 */ /* 0x000fda0007f7e0ff */
[----:B------:R-:W-:Y:S05]  /*17d40*/  WARPSYNC.COLLECTIVE R15, `(.L_x_15005) ;  /* 0x000000000f087348 */ /* 0x000fea0003c00000 */
[----:B------:R0:W1:Y:S02]  /*17d50*/  SHFL.IDX P6, R14, R13, R12, R11 ;  /* 0x0000000c0d0e7389 */ /* 0x00006400000c000b */
[----:B01----:R-:W-:Y:S01]  /*17d60*/  ENDCOLLECTIVE ;  /* 0x000000000000791b */ /* 0x003fe20003800000 */
.L_x_15005:
        /* <DEDUP_REMOVED lines=17> */
.L_x_15006:
[----:B------:R-:W-:Y:S02]  /*17e80*/  IMAD.MOV.U32 R13, RZ, RZ, R6 ;  /* 0x000000ffff0d7224 */ /* 0x000fe400078e0006 */
[----:B------:R-:W-:Y:S01]  /*17e90*/  IMAD.MOV.U32 R12, RZ, RZ, 0x3 ;  /* 0x00000003ff0c7424 */ /* 0x000fe200078e00ff */
[----:B------:R-:W-:-:S13]  /*17ea0*/  IADD3 R2, P3, R14, R0, RZ ;  /* 0x000000000e027210 */ /* 0x000fda0007f7e0ff */
[----:B------:R-:W-:Y:S05]  /*17eb0*/  WARPSYNC.COLLECTIVE R15, `(.L_x_15007) ;  /* 0x000000000f087348 */ /* 0x000fea0003c00000 */
[----:B------:R0:W1:Y:S02]  /*17ec0*/  SHFL.IDX P6, R14, R13, R12, R11 ;  /* 0x0000000c0d0e7389 */ /* 0x00006400000c000b */
[----:B01----:R-:W-:Y:S01]  /*17ed0*/  ENDCOLLECTIVE ;  /* 0x000000000000791b */ /* 0x003fe20003800000 */
.L_x_15007:
        /* <DEDUP_REMOVED lines=17> */
.L_x_15008:
[----:B------:R-:W-:Y:S02]  /*17ff0*/  IMAD.MOV.U32 R13, RZ, RZ, R6 ;  /* 0x000000ffff0d7224 */ /* 0x000fe400078e0006 */
[----:B------:R-:W-:Y:S01]  /*18000*/  IMAD.MOV.U32 R12, RZ, RZ, 0x4 ;  /* 0x00000004ff0c7424 */ /* 0x000fe200078e00ff */
[----:B------:R-:W-:-:S13]  /*18010*/  IADD3 R2, P3, R14, R0, RZ ;  /* 0x000000000e027210 */ /* 0x000fda0007f7e0ff */
[----:B------:R-:W-:Y:S05]  /*18020*/  WARPSYNC.COLLECTIVE R15, `(.L_x_15009) ;  /* 0x000000000f087348 */ /* 0x000fea0003c00000 */
[----:B------:R0:W1:Y:S02]  /*18030*/  SHFL.IDX P6, R14, R13, R12, R11 ;  /* 0x0000000c0d0e7389 */ /* 0x00006400000c000b */
[----:B01----:R-:W-:Y:S01]  /*18040*/  ENDCOLLECTIVE ;  /* 0x000000000000791b */ /* 0x003fe20003800000 */
.L_x_15009:
        /* <DEDUP_REMOVED lines=17> */
.L_x_15010:
[----:B------:R-:W-:Y:S02]  /*18160*/  IMAD.MOV.U32 R13, RZ, RZ, R6 ;  /* 0x000000ffff0d7224 */ /* 0x000fe400078e0006 */
[----:B------:R-:W-:Y:S01]  /*18170*/  IMAD.MOV.U32 R12, RZ, RZ, 0x5 ;  /* 0x00000005ff0c7424 */ /* 0x000fe200078e00ff */
[----:B------:R-:W-:-:S13]  /*18180*/  IADD3 R2, P3, R14, R0, RZ ;  /* 0x000000000e027210 */ /* 0x000fda0007f7e0ff */
[----:B------:R-:W-:Y:S05]  /*18190*/  WARPSYNC.COLLECTIVE R15, `(.L_x_15011) ;  /* 0x000000000f087348 */ /* 0x000fea0003c00000 */
[----:B------:R0:W1:Y:S02]  /*181a0*/  SHFL.IDX P6, R14, R13, R12, R11 ;  /* 0x0000000c0d0e7389 */ /* 0x00006400000c000b */
[----:B01----:R-:W-:Y:S01]  /*181b0*/  ENDCOLLECTIVE ;  /* 0x000000000000791b */ /* 0x003fe20003800000 */
.L_x_15011:
        /* <DEDUP_REMOVED lines=12> */
.L_x_15012:
        /* <DEDUP_REMOVED lines=9> */
.L_x_14903:
[----:B--2---:R2:W3:Y:S02]  /*18310*/  SYNCS.PHASECHK.TRANS64.TRYWAIT P0, [R10+URZ+0x32440], R20 ;  /* 0x032440140a0075a7 */ /* 0x0044e4000800017f */
[----:B---3--:R-:W-:Y:S05]  /*18320*/  @!P0 NANOSLEEP.SYNCS 0x989680 ;  /* 0x009896800000895d */ /* 0x008fea0003900000 */
[----:B------:R-:W3:Y:S02]  /*18330*/  @!P0 SYNCS.PHASECHK.TRANS64 P0, [R10+URZ+0x32440], R20 ;  /* 0x032440140a0085a7 */ /* 0x000ee4000800007f */
[----:B---3--:R-:W-:Y:S05]  /*18340*/  @!P0 BRA `(.L_x_14903) ;  /* 0xfffffffc00f08947 */ /* 0x008fea000383ffff */
[----:B------:R-:W-:Y:S05]  /*18350*/  BRA `(.L_x_15014) ;  /* 0xffffffb4001c7947 */ /* 0x000fea000383ffff */
.L_x_14904:
        /* <DEDUP_REMOVED lines=8> */
.L_x_15016:
[----:B------:R-:W-:Y:S05]  /*183e0*/  BSYNC B1 ;  /* 0x0000000000017941 */ /* 0x000fea0003800000 */
.L_x_15015:
        /* <DEDUP_REMOVED lines=9> */
.L_x_15017:
[----:B------:R-:W-:Y:S02]  /*18480*/  IMAD.MOV.U32 R13, RZ, RZ, R8 ;  /* 0x000000ffff0d7224 */ /* 0x000fe400078e0008 */
[----:B------:R-:W-:Y:S02]  /*18490*/  IMAD.MOV.U32 R12, RZ, RZ, 0x1 ;  /* 0x00000001ff0c7424 */ /* 0x000fe400078e00ff */
[----:B------:R-:W-:-:S07]  /*184a0*/  IMAD.MOV.U32 R2, RZ, RZ, R14 ;  /* 0x000000ffff027224 */ /* 0x000fce00078e000e */
[----:B------:R-:W-:Y:S05]  /*184b0*/  WARPSYNC.COLLECTIVE R15, `(.L_x_15018) ;  /* 0x000000000f087348 */ /* 0x000fea0003c00000 */
[----:B------:R0:W1:Y:S02]  /*184c0*/  SHFL.IDX P6, R14, R13, R12, R11 ;  /* 0x0000000c0d0e7389 */ /* 0x00006400000c000b */
[----:B01----:R-:W-:Y:S01]  /*184d0*/  ENDCOLLECTIVE ;  /* 0x000000000000791b */ /* 0x003fe20003800000 */
.L_x_15018:
        /* <DEDUP_REMOVED lines=11> */
.L_x_15019:
[----:B------:R-:W-:Y:S02]  /*18590*/  IMAD.MOV.U32 R13, RZ, RZ, R8 ;  /* 0x000000ffff0d7224 */ /* 0x000fe400078e0008 */
[----:B------:R-:W-:Y:S02]  /*185a0*/  IMAD.MOV.U32 R12, RZ, RZ, 0x2 ;  /* 0x00000002ff0c7424 */ /* 0x000fe400078e00ff */
[----:B------:R-:W-:-:S07]  /*185b0*/  IMAD.MOV.U32 R2, RZ, RZ, R14 ;  /* 0x000000ffff027224 */ /* 0x000fce00078e000e */
[----:B------:R-:W-:Y:S05]  /*185c0*/  WARPSYNC.COLLECTIVE R15, `(.L_x_15020) ;  /* 0x000000000f087348 */ /* 0x000fea0003c00000 */
[----:B------:R0:W1:Y:S02]  /*185d0*/  SHFL.IDX P6, R14, R13, R12, R11 ;  /* 0x0000000c0d0e7389 */ /* 0x00006400000c000b */
[----:B01----:R-:W-:Y:S01]  /*185e0*/  ENDCOLLECTIVE ;  /* 0x000000000000791b */ /* 0x003fe20003800000 */
.L_x_15020:
        /* <DEDUP_REMOVED lines=11> */
.L_x_15021:
[----:B------:R-:W-:Y:S02]  /*186a0*/  IMAD.MOV.U32 R13, RZ, RZ, R8 ;  /* 0x000000ffff0d7224 */ /* 0x000fe400078e0008 */
[----:B------:R-:W-:Y:S02]  /*186b0*/  IMAD.MOV.U32 R12, RZ, RZ, 0x3 ;  /* 0x00000003ff0c7424 */ /* 0x000fe400078e00ff */
[----:B------:R-:W-:-:S07]  /*186c0*/  IMAD.MOV.U32 R2, RZ, RZ, R14 ;  /* 0x000000ffff027224 */ /* 0x000fce00078e000e */
[----:B------:R-:W-:Y:S05]  /*186d0*/  WARPSYNC.COLLECTIVE R15, `(.L_x_15022) ;  /* 0x000000000f087348 */ /* 0x000fea0003c00000 */
[----:B------:R0:W1:Y:S02]  /*186e0*/  SHFL.IDX P6, R14, R13, R12, R11 ;  /* 0x0000000c0d0e7389 */ /* 0x00006400000c000b */
[----:B01----:R-:W-:Y:S01]  /*186f0*/  ENDCOLLECTIVE ;  /* 0x000000000000791b */ /* 0x003fe20003800000 */
.L_x_15022:
        /* <DEDUP_REMOVED lines=11> */
.L_x_15023:
[----:B------:R-:W-:Y:S02]  /*187b0*/  IMAD.MOV.U32 R13, RZ, RZ, R8 ;  /* 0x000000ffff0d7224 */ /* 0x000fe400078e0008 */
[----:B------:R-:W-:Y:S02]  /*187c0*/  IMAD.MOV.U32 R12, RZ, RZ, 0x4 ;  /* 0x00000004ff0c7424 */ /* 0x000fe400078e00ff */
[----:B------:R-:W-:-:S07]  /*187d0*/  IMAD.MOV.U32 R2, RZ, RZ, R14 ;  /* 0x000000ffff027224 */ /* 0x000fce00078e000e */
[----:B------:R-:W-:Y:S05]  /*187e0*/  WARPSYNC.COLLECTIVE R15, `(.L_x_15024) ;  /* 0x000000000f087348 */ /* 0x000fea0003c00000 */
[----:B------:R0:W1:Y:S02]  /*187f0*/  SHFL.IDX P6, R14, R13, R12, R11 ;  /* 0x0000000c0d0e7389 */ /* 0x00006400000c000b */
[----:B01----:R-:W-:Y:S01]  /*18800*/  ENDCOLLECTIVE ;  /* 0x000000000000791b */ /* 0x003fe20003800000 */
.L_x_15024:
        /* <DEDUP_REMOVED lines=11> */
.L_x_15025:
[----:B------:R-:W-:Y:S02]  /*188c0*/  IMAD.MOV.U32 R13, RZ, RZ, R8 ;  /* 0x000000ffff0d7224 */ /* 0x000fe400078e0008 */
[----:B------:R-:W-:Y:S02]  /*188d0*/  IMAD.MOV.U32 R12, RZ, RZ, 0x5 ;  /* 0x00000005ff0c7424 */ /* 0x000fe400078e00ff */
[----:B------:R-:W-:-:S07]  /*188e0*/  IMAD.MOV.U32 R2, RZ, RZ, R14 ;  /* 0x000000ffff027224 */ /* 0x000fce00078e000e */
[----:B------:R-:W-:Y:S05]  /*188f0*/  WARPSYNC.COLLECTIVE R15, `(.L_x_15026) ;  /* 0x000000000f087348 */ /* 0x000fea0003c00000 */
[----:B------:R0:W1:Y:S02]  /*18900*/  SHFL.IDX P6, R14, R13, R12, R11 ;  /* 0x0000000c0d0e7389 */ /* 0x00006400000c000b */
[----:B01----:R-:W-:Y:S01]  /*18910*/  ENDCOLLECTIVE ;  /* 0x000000000000791b */ /* 0x003fe20003800000 */
.L_x_15026:
        /* <DEDUP_REMOVED lines=11> */
.L_x_15027:
[----:B------:R-:W-:Y:S05]  /*189d0*/  BRA `(.L_x_15028) ;  /* 0xffffffb000447947 */ /* 0x000fea000383ffff */
.L_x_14909:
[----:B---3--:R3:W4:Y:S02]  /*189e0*/  SYNCS.PHASECHK.TRANS64.TRYWAIT P0, [R10+URZ+0x32460], R20 ;  /* 0x032460140a0075a7 */ /* 0x008724000800017f */
[----:B----4-:R-:W-:Y:S05]  /*189f0*/  @!P0 NANOSLEEP.SYNCS 0x989680 ;  /* 0x009896800000895d */ /* 0x010fea0003900000 */
[----:B------:R-:W4:Y:S02]  /*18a00*/  @!P0 SYNCS.PHASECHK.TRANS64 P0, [R10+URZ+0x32460], R20 ;  /* 0x032460140a0085a7 */ /* 0x000f24000800007f */
[----:B----4-:R-:W-:Y:S05]  /*18a10*/  @!P0 BRA `(.L_x_14909) ;  /* 0xfffffffc00f08947 */ /* 0x010fea000383ffff */
[----:B------:R-:W-:Y:S05]  /*18a20*/  BRA `(.L_x_15029) ;  /* 0xffffffb000907947 */ /* 0x000fea000383ffff */
.L_x_14910:
        /* <DEDUP_REMOVED lines=8> */
.L_x_15031:
[----:B------:R-:W-:Y:S05]  /*18ab0*/  BSYNC B1 ;  /* 0x0000000000017941 */ /* 0x000fea0003800000 */
.L_x_15030:
        /* <DEDUP_REMOVED lines=9> */
.L_x_15032:
[----:B------:R-:W-:Y:S02]  /*18b50*/  IMAD.MOV.U32 R13, RZ, RZ, R22 ;  /* 0x000000ffff0d7224 */ /* 0x000fe400078e0016 */
[----:B------:R-:W-:Y:S01]  /*18b60*/  IMAD.MOV.U32 R12, RZ, RZ, 0x1 ;  /* 0x00000001ff0c7424 */ /* 0x000fe200078e00ff */
[----:B------:R-:W-:-:S13]  /*18b70*/  IADD3 R2, P0, R14, R0, RZ ;  /* 0x000000000e027210 */ /* 0x000fda0007f1e0ff */
[----:B------:R-:W-:Y:S05]  /*18b80*/  WARPSYNC.COLLECTIVE R15, `(.L_x_15033) ;  /* 0x000000000f087348 */ /* 0x000fea0003c00000 */
[----:B------:R0:W1:Y:S02]  /*18b90*/  SHFL.IDX P6, R14, R13, R12, R11 ;  /* 0x0000000c0d0e7389 */ /* 0x00006400000c000b */
[----:B01----:R-:W-:Y:S01]  /*18ba0*/  ENDCOLLECTIVE ;  /* 0x000000000000791b */ /* 0x003fe20003800000 */
.L_x_15033:
        /* <DEDUP_REMOVED lines=13> */
.L_x_15034:
[----:B------:R-:W-:Y:S02]  /*18c80*/  IMAD.MOV.U32 R13, RZ, RZ, R22 ;  /* 0x000000ffff0d7224 */ /* 0x000fe400078e0016 */
[----:B------:R-:W-:Y:S01]  /*18c90*/  IMAD.MOV.U32 R12, RZ, RZ, 0x2 ;  /* 0x00000002ff0c7424 */ /* 0x000fe200078e00ff */
[----:B------:R-:W-:-:S13]  /*18ca0*/  IADD3 R2, P0, R14, R0, RZ ;  /* 0x000000000e027210 */ /* 0x000fda0007f1e0ff */
[----:B------:R-:W-:Y:S05]  /*18cb0*/  WARPSYNC.COLLECTIVE R15, `(.L_x_15035) ;  /* 0x000000000f087348 */ /* 0x000fea0003c00000 */
[----:B------:R0:W1:Y:S02]  /*18cc0*/  SHFL.IDX P6, R14, R13, R12, R11 ;  /* 0x0000000c0d0e7389 */ /* 0x00006400000c000b */
[----:B01----:R-:W-:Y:S01]  /*18cd0*/  ENDCOLLECTIVE ;  /* 0x000000000000791b */ /* 0x003fe20003800000 */
.L_x_15035:
        /* <DEDUP_REMOVED lines=13> */
.L_x_15036:
[----:B------:R-:W-:Y:S02]  /*18db0*/  IMAD.MOV.U32 R13, RZ, RZ, R22 ;  /* 0x000000ffff0d7224 */ /* 0x000fe400078e0016 */
[----:B------:R-:W-:Y:S02]  /*18dc0*/  IMAD.MOV.U32 R12, RZ, RZ, 0x3 ;  /* 0x00000003ff0c7424 */ /* 0x000fe400078e00ff */
[----:B------:R-:W-:-:S07]  /*18dd0*/  IMAD.MOV.U32 R8, RZ, RZ, R14 ;  /* 0x000000ffff087224 */ /* 0x000fce00078e000e */
[----:B------:R-:W-:Y:S05]  /*18de0*/  WARPSYNC.COLLECTIVE R15, `(.L_x_15037) ;  /* 0x000000000f087348 */ /* 0x000fea0003c00000 */
[----:B------:R0:W1:Y:S02]  /*18df0*/  SHFL.IDX P6, R14, R13, R12, R11 ;  /* 0x0000000c0d0e7389 */ /* 0x00006400000c000b */
[----:B01----:R-:W-:Y:S01]  /*18e00*/  ENDCOLLECTIVE ;  /* 0x000000000000791b */ /* 0x003fe20003800000 */
.L_x_15037:
        /* <DEDUP_REMOVED lines=14> */
.L_x_15038:
[----:B------:R-:W-:Y:S02]  /*18ef0*/  IMAD.MOV.U32 R13, RZ, RZ, R22 ;  /* 0x000000ffff0d7224 */ /* 0x000fe400078e0016 */
[----:B------:R-:W-:Y:S01]  /*18f00*/  IMAD.MOV.U32 R12, RZ, RZ, 0x4 ;  /* 0x00000004ff0c7424 */ /* 0x000fe200078e00ff */
[----:B------:R-:W-:-:S13]  /*18f10*/  IADD3 R2, P0, R14, R0, RZ ;  /* 0x000000000e027210 */ /* 0x000fda0007f1e0ff */
[----:B------:R-:W-:Y:S05]  /*18f20*/  WARPSYNC.COLLECTIVE R15, `(.L_x_15039) ;  /* 0x000000000f087348 */ /* 0x000fea0003c00000 */
[----:B------:R0:W1:Y:S02]  /*18f30*/  SHFL.IDX P6, R14, R13, R12, R11 ;  /* 0x0000000c0d0e7389 */ /* 0x00006400000c000b */
[----:B01----:R-:W-:Y:S01]  /*18f40*/  ENDCOLLECTIVE ;  /* 0x000000000000791b */ /* 0x003fe20003800000 */
.L_x_15039:
        /* <DEDUP_REMOVED lines=13> */
.L_x_15040:
[----:B------:R-:W-:Y:S02]  /*19020*/  IMAD.MOV.U32 R13, RZ, RZ, R22 ;  /* 0x000000ffff0d7224 */ /* 0x000fe400078e0016 */
[----:B------:R-:W-:Y:S01]  /*19030*/  IMAD.MOV.U32 R12, RZ, RZ, 0x5 ;  /* 0x00000005ff0c7424 */ /* 0x000fe200078e00ff */
[----:B------:R-:W-:-:S13]  /*19040*/  IADD3 R2, P0, R14, R0, RZ ;  /* 0x000000000e027210 */ /* 0x000fda0007f1e0ff */
[----:B------:R-:W-:Y:S05]  /*19050*/  WARPSYNC.COLLECTIVE R15, `(.L_x_15041) ;  /* 0x000000000f087348 */ /* 0x000fea0003c00000 */
[----:B------:R0:W1:Y:S02]  /*19060*/  SHFL.IDX P6, R14, R13, R12, R11 ;  /* 0x0000000c0d0e7389 */ /* 0x00006400000c000b */
[----:B01----:R-:W-:Y:S01]  /*19070*/  ENDCOLLECTIVE ;  /* 0x000000000000791b */ /* 0x003fe20003800000 */
.L_x_15041:
        /* <DEDUP_REMOVED lines=13> */
.L_x_15042:
[----:B------:R-:W-:Y:S05]  /*19150*/  BRA `(.L_x_15043) ;  /* 0xffffffac00d07947 */ /* 0x000fea000383ffff */
.L_x_14918:
        /* <DEDUP_REMOVED lines=8> */
.L_x_15045:
[----:B------:R-:W-:Y:S05]  /*191e0*/  BSYNC B0 ;  /* 0x0000000000007941 */ /* 0x000fea0003800000 */
.L_x_15044:
        /* <DEDUP_REMOVED lines=9> */
.L_x_15046:
        /* <DEDUP_REMOVED lines=24> */
.L_x_15047:
[----:B------:R-:W-:Y:S01]  /*19400*/  IMAD.MOV.U32 R12, RZ, RZ, 0x2 ;  /* 0x00000002ff0c7424 */ /* 0x000fe200078e00ff */
[----:B------:R-:W-:-:S05]  /*19410*/  SEL R14, R14, RZ, P1 ;  /* 0x000000ff0e0e7207 */ /* 0x000fca0000800000 */
[----:B------:R-:W-:-:S04]  /*19420*/  IMAD.IADD R5, R13, 0x1, R14 ;  /* 0x000000010d057824 */ /* 0x000fc800078e020e */
[----:B------:R-:W-:-:S07]  /*19430*/  IMAD.MOV.U32 R13, RZ, RZ, R5 ;  /* 0x000000ffff0d7224 */ /* 0x000fce00078e0005 */
[----:B------:R-:W-:Y:S05]  /*19440*/  WARPSYNC.COLLECTIVE R15, `(.L_x_15048) ;  /* 0x000000000f087348 */ /* 0x000fea0003c00000 */
[----:B------:R0:W1:Y:S02]  /*19450*/  SHFL.UP P6, R14, R13, R12, R11 ;  /* 0x0400000c0d0e7389 */ /* 0x00006400000c000b */
[----:B01----:R-:W-:Y:S01]  /*19460*/  ENDCOLLECTIVE ;  /* 0x000000000000791b */ /* 0x003fe20003800000 */
.L_x_15048:
[----:B------:R-:W-:Y:S01]  /*19470*/  IMAD.MOV.U32 R12, RZ, RZ, 0x4 ;  /* 0x00000004ff0c7424 */ /* 0x000fe200078e00ff */
[----:B------:R-:W-:-:S05]  /*19480*/  SEL R2, R14, RZ, P2 ;  /* 0x000000ff0e027207 */ /* 0x000fca0001000000 */
[----:B------:R-:W-:-:S04]  /*19490*/  IMAD.IADD R2, R5, 0x1, R2 ;  /* 0x0000000105027824 */ /* 0x000fc800078e0202 */
[----:B------:R-:W-:-:S07]  /*194a0*/  IMAD.MOV.U32 R13, RZ, RZ, R2 ;  /* 0x000000ffff0d7224 */ /* 0x000fce00078e0002 */
[----:B------:R-:W-:Y:S05]  /*194b0*/  WARPSYNC.COLLECTIVE R15, `(.L_x_15049) ;  /* 0x000000000f087348 */ /* 0x000fea0003c00000 */
[----:B------:R0:W1:Y:S02]  /*194c0*/  SHFL.UP P6, R14, R13, R12, R11 ;  /* 0x0400000c0d0e7389 */ /* 0x00006400000c000b */
[----:B01----:R-:W-:Y:S01]  /*194d0*/  ENDCOLLECTIVE ;  /* 0x000000000000791b */ /* 0x003fe20003800000 */
.L_x_15049:
[----:B------:R-:W-:Y:S01]  /*194e0*/  IMAD.MOV.U32 R12, RZ, RZ, 0x8 ;  /* 0x00000008ff0c7424 */ /* 0x000fe200078e00ff */
[----:B------:R-:W-:-:S05]  /*194f0*/  SEL R3, R14, RZ, P3 ;  /* 0x000000ff0e037207 */ /* 0x000fca0001800000 */
[----:B------:R-:W-:-:S04]  /*19500*/  IMAD.IADD R3, R2, 0x1, R3 ;  /* 0x0000000102037824 */ /* 0x000fc800078e0203 */
[----:B------:R-:W-:-:S07]  /*19510*/  IMAD.MOV.U32 R13, RZ, RZ, R3 ;  /* 0x000000ffff0d7224 */ /* 0x000fce00078e0003 */
[----:B------:R-:W-:Y:S05]  /*19520*/  WARPSYNC.COLLECTIVE R15, `(.L_x_15050) ;  /* 0x000000000f087348 */ /* 0x000fea0003c00000 */
[----:B------:R0:W1:Y:S02]  /*19530*/  SHFL.UP P6, R14, R13, R12, R11 ;  /* 0x0400000c0d0e7389 */ /* 0x00006400000c000b */
[----:B01----:R-:W-:Y:S01]  /*19540*/  ENDCOLLECTIVE ;  /* 0x000000000000791b */ /* 0x003fe20003800000 */
.L_x_15050:
[----:B------:R-:W-:Y:S01]  /*19550*/  IMAD.MOV.U32 R12, RZ, RZ, 0x10 ;  /* 0x00000010ff0c7424 */ /* 0x000fe200078e00ff */
[----:B------:R-:W-:-:S05]  /*19560*/  SEL R14, R14, RZ, P4 ;  /* 0x000000ff0e0e7207 */ /* 0x000fca0002000000 */
[----:B------:R-:W-:-:S04]  /*19570*/  IMAD.IADD R5, R3, 0x1, R14 ;  /* 0x0000000103057824 */ /* 0x000fc800078e020e */
[----:B------:R-:W-:-:S07]  /*19580*/  IMAD.MOV.U32 R13, RZ, RZ, R5 ;  /* 0x000000ffff0d7224 */ /* 0x000fce00078e0005 */
[----:B------:R-:W-:Y:S05]  /*19590*/  WARPSYNC.COLLECTIVE R15, `(.L_x_15051) ;  /* 0x000000000f087348 */ /* 0x000fea0003c00000 */
[----:B------:R0:W1:Y:S02]  /*195a0*/  SHFL.UP P6, R14, R13, R12, R11 ;  /* 0x0400000c0d0e7389 */ /* 0x00006400000c000b */
[----:B01----:R-:W-:Y:S01]  /*195b0*/  ENDCOLLECTIVE ;  /* 0x000000000000791b */ /* 0x003fe20003800000 */
.L_x_15051:
        /* <DEDUP_REMOVED lines=8> */
.L_x_15052:
[----:B------:R-:W-:Y:S05]  /*19640*/  BRA `(.L_x_15053) ;  /* 0xffffffb0002c7947 */ /* 0x000fea000383ffff */
.L_x_14921:
[----:B------:R-:W-:Y:S01]  /*19650*/  BSSY B0, `(.L_x_15054) ;  /* 0x0000007000007945 */ /* 0x000fe20003800000 */
[----:B------:R-:W-:Y:S02]  /*19660*/  IMAD.MOV.U32 R12, RZ, RZ, 0x1 ;  /* 0x00000001ff0c7424 */ /* 0x000fe400078e00ff */
[----:B------:R-:W-:Y:S02]  /*19670*/  IMAD.MOV.U32 R11, RZ, RZ, RZ ;  /* 0x000000ffff0b7224 */ /* 0x000fe400078e00ff */
[----:B------:R-:W-:-:S07]  /*19680*/  IMAD.MOV.U32 R15, RZ, RZ, -0x1 ;  /* 0xffffffffff0f7424 */ /* 0x000fce00078e00ff */
[----:B-12---:R-:W-:Y:S05]  /*19690*/  WARPSYNC.COLLECTIVE R15, `(.L_x_15055) ;  /* 0x000000000f087348 */ /* 0x006fea0003c00000 */
[----:B------:R0:W3:Y:S02]  /*196a0*/  SHFL.UP P6, R14, R13, R12, R11 ;  /* 0x0400000c0d0e7389 */ /* 0x0000e400000c000b */
[----:B0123--:R-:W-:Y:S01]  /*196b0*/  ENDCOLLECTIVE ;  /* 0x000000000000791b */ /* 0x00ffe20003800000 */
.L_x_15055:
[----:B------:R-:W-:Y:S05]  /*196c0*/  BSYNC B0 ;  /* 0x0000000000007941 */ /* 0x000fea0003800000 */
.L_x_15054:
        /* <DEDUP_REMOVED lines=8> */
.L_x_15056:
[----:B------:R-:W-:Y:S01]  /*19750*/  IMAD.MOV.U32 R12, RZ, RZ, 0x4 ;  /* 0x00000004ff0c7424 */ /* 0x000fe200078e00ff */
[----:B------:R-:W-:-:S05]  /*19760*/  SEL R2, R14, RZ, P2 ;  /* 0x000000ff0e027207 */ /* 0x000fca0001000000 */
[----:B------:R-:W-:-:S04]  /*19770*/  IMAD.IADD R2, R13, 0x1, R2 ;  /* 0x000000010d027824 */ /* 0x000fc800078e0202 */
[----:B------:R-:W-:-:S07]  /*19780*/  IMAD.MOV.U32 R13, RZ, RZ, R2 ;  /* 0x000000ffff0d7224 */ /* 0x000fce00078e0002 */
[----:B------:R-:W-:Y:S05]  /*19790*/  WARPSYNC.COLLECTIVE R15, `(.L_x_15057) ;  /* 0x000000000f087348 */ /* 0x000fea0003c00000 */
[----:B------:R0:W1:Y:S02]  /*197a0*/  SHFL.UP P6, R14, R13, R12, R11 ;  /* 0x0400000c0d0e7389 */ /* 0x00006400000c000b */
[----:B01----:R-:W-:Y:S01]  /*197b0*/  ENDCOLLECTIVE ;  /* 0x000000000000791b */ /* 0x003fe20003800000 */
.L_x_15057:
[----:B------:R-:W-:Y:S01]  /*197c0*/  IMAD.MOV.U32 R12, RZ, RZ, 0x8 ;  /* 0x00000008ff0c7424 */ /* 0x000fe200078e00ff */
[----:B------:R-:W-:-:S05]  /*197d0*/  SEL R3, R14, RZ, P3 ;  /* 0x000000ff0e037207 */ /* 0x000fca0001800000 */
[----:B------:R-:W-:-:S04]  /*197e0*/  IMAD.IADD R3, R2, 0x1, R3 ;  /* 0x0000000102037824 */ /* 0x000fc800078e0203 */
[----:B------:R-:W-:-:S07]  /*197f0*/  IMAD.MOV.U32 R13, RZ, RZ, R3 ;  /* 0x000000ffff0d7224 */ /* 0x000fce00078e0003 */
[----:B------:R-:W-:Y:S05]  /*19800*/  WARPSYNC.COLLECTIVE R15, `(.L_x_15058) ;  /* 0x000000000f087348 */ /* 0x000fea0003c00000 */
[----:B------:R0:W1:Y:S02]  /*19810*/  SHFL.UP P6, R14, R13, R12, R11 ;  /* 0x0400000c0d0e7389 */ /* 0x00006400000c000b */
[----:B01----:R-:W-:Y:S01]  /*19820*/  ENDCOLLECTIVE ;  /* 0x000000000000791b */ /* 0x003fe20003800000 */
.L_x_15058:
[----:B------:R-:W-:Y:S01]  /*19830*/  IMAD.MOV.U32 R12, RZ, RZ, 0x10 ;  /* 0x00000010ff0c7424 */ /* 0x000fe200078e00ff */
[----:B------:R-:W-:-:S05]  /*19840*/  SEL R14, R14, RZ, P4 ;  /* 0x000000ff0e0e7207 */ /* 0x000fca0002000000 */
[----:B------:R-:W-:-:S04]  /*19850*/  IMAD.IADD R5, R3, 0x1, R14 ;  /* 0x0000000103057824 */ /* 0x000fc800078e020e */
[----:B------:R-:W-:-:S07]  /*19860*/  IMAD.MOV.U32 R13, RZ, RZ, R5 ;  /* 0x000000ffff0d7224 */ /* 0x000fce00078e0005 */
[----:B------:R-:W-:Y:S05]  /*19870*/  WARPSYNC.COLLECTIVE R15, `(.L_x_15059) ;  /* 0x000000000f087348 */ /* 0x000fea0003c00000 */
[----:B------:R0:W1:Y:S02]  /*19880*/  SHFL.UP P6, R14, R13, R12, R11 ;  /* 0x0400000c0d0e7389 */ /* 0x00006400000c000b */
[----:B01----:R-:W-:Y:S01]  /*19890*/  ENDCOLLECTIVE ;  /* 0x000000000000791b */ /* 0x003fe20003800000 */
.L_x_15059:
        /* <DEDUP_REMOVED lines=8> */
.L_x_15060:
[----:B------:R-:W-:Y:S05]  /*19920*/  BRA `(.L_x_15061) ;  /* 0xffffffb000187947 */ /* 0x000fea000383ffff */
.L_x_14923:
[----:B------:R-:W-:Y:S01]  /*19930*/  BSSY B0, `(.L_x_15062) ;  /* 0x0000006000007945 */ /* 0x000fe20003800000 */
[----:B------:R-:W-:Y:S01]  /*19940*/  PLOP3.LUT P6, PT, P6, PT, PT, 0x8, 0x0 ;  /* 0x000000000000781c */ /* 0x000fe200037ce170 */
[----:B------:R-:W-:-:S12]  /*19950*/  IMAD.MOV.U32 R15, RZ, RZ, -0x1 ;  /* 0xffffffffff0f7424 */ /* 0x000fd800078e00ff */
[----:B012---:R-:W-:Y:S05]  /*19960*/  WARPSYNC.COLLECTIVE R15, `(.L_x_15063) ;  /* 0x000000000f087348 */ /* 0x007fea0003c00000 */
[----:B------:R-:W-:Y:S01]  /*19970*/  VOTE.ANY R14, PT, P6 ;  /* 0x00000000000e7806 */ /* 0x000fe200030e0100 */
[----:B012---:R-:W-:Y:S06]  /*19980*/  ENDCOLLECTIVE ;  /* 0x000000000000791b */ /* 0x007fec0003800000 */
.L_x_15063:
[----:B------:R-:W-:Y:S05]  /*19990*/  BSYNC B0 ;  /* 0x0000000000007941 */ /* 0x000fea0003800000 */
.L_x_15062:
        /* <DEDUP_REMOVED lines=8> */
.L_x_15064:
[----:B------:R-:W-:Y:S02]  /*19a20*/  IMAD.IADD R27, R12, 0x1, R27 ;  /* 0x000000010c1b7824 */ /* 0x000fe400078e021b */
[----:B------:R-:W-:Y:S02]  /*19a30*/  IMAD.MOV.U32 R13, RZ, RZ, R4 ;  /* 0x000000ffff0d7224 */ /* 0x000fe400078e0004 */
[----:B------:R-:W-:-:S07]  /*19a40*/  IMAD.MOV.U32 R25, RZ, RZ, R14 ;  /* 0x000000ffff197224 */ /* 0x000fce00078e000e */
[----:B------:R-:W-:Y:S05]  /*19a50*/  WARPSYNC.COLLECTIVE R15, `(.L_x_15065) ;  /* 0x000000000f087348 */ /* 0x000fea0003c00000 */
[----:B------:R0:W1:Y:S02]  /*19a60*/  SHFL.IDX P6, R14, R13, R12, R11 ;  /* 0x0000000c0d0e7389 */ /* 0x00006400000c000b */
[----:B01----:R-:W-:Y:S01]  /*19a70*/  ENDCOLLECTIVE ;  /* 0x000000000000791b */ /* 0x003fe20003800000 */
.L_x_15065:
[----:B------:R-:W-:Y:S01]  /*19a80*/  IMAD.MOV.U32 R4, RZ, RZ, R14 ;  /* 0x000000ffff047224 */ /* 0x000fe200078e000e */
[----:B------:R-:W-:Y:S06]  /*19a90*/  BRA `(.L_x_15066) ;  /* 0xffffffac00fc7947 */ /* 0x000fec000383ffff */
.L_x_14925:
[----:B------:R-:W-:Y:S01]  /*19aa0*/  BSSY B0, `(.L_x_15067) ;  /* 0x0000007000007945 */ /* 0x000fe20003800000 */
[----:B------:R-:W-:Y:S02]  /*19ab0*/  IMAD.MOV.U32 R13, RZ, RZ, R2 ;  /* 0x000000ffff0d7224 */ /* 0x000fe400078e0002 */
[----:B------:R-:W-:Y:S02]  /*19ac0*/  IMAD.MOV.U32 R11, RZ, RZ, 0x1f ;  /* 0x0000001fff0b7424 */ /* 0x000fe400078e00ff */
[----:B------:R-:W-:-:S07]  /*19ad0*/  IMAD.MOV.U32 R15, RZ, RZ, -0x1 ;  /* 0xffffffffff0f7424 */ /* 0x000fce00078e00ff */
[----:B012-4-:R-:W-:Y:S05]  /*19ae0*/  WARPSYNC.COLLECTIVE R15, `(.L_x_15068) ;  /* 0x000000000f087348 */ /* 0x017fea0003c00000 */
[----:B------:R3:W0:Y:S02]  /*19af0*/  SHFL.IDX P6, R14, R13, R12, R11 ;  /* 0x0000000c0d0e7389 */ /* 0x00062400000c000b */
[----:B01234-:R-:W-:Y:S01]  /*19b00*/  ENDCOLLECTIVE ;  /* 0x000000000000791b */ /* 0x01ffe20003800000 */
.L_x_15068:
[----:B------:R-:W-:Y:S05]  /*19b10*/  BSYNC B0 ;  /* 0x0000000000007941 */ /* 0x000fea0003800000 */
.L_x_15067:
[----:B------:R-:W-:Y:S01]  /*19b20*/  IMAD.MOV.U32 R6, RZ, RZ, R14 ;  /* 0x000000ffff067224 */ /* 0x000fe200078e000e */
[----:B------:R-:W-:Y:S06]  /*19b30*/  BRA `(.L_x_14924) ;  /* 0xffffffac00ec7947 */ /* 0x000fec000383ffff */
.L_x_14931:
[----:B-1----:R1:W3:Y:S02]  /*19b40*/  SYNCS.PHASECHK.TRANS64.TRYWAIT P0, [R7+URZ+0x32420], R0 ;  /* 0x03242000070075a7 */ /* 0x0022e4000800017f */
[----:B---3--:R-:W-:Y:S05]  /*19b50*/  @!P0 NANOSLEEP.SYNCS 0x989680 ;  /* 0x009896800000895d */ /* 0x008fea0003900000 */
[----:B------:R-:W3:Y:S02]  /*19b60*/  @!P0 SYNCS.PHASECHK.TRANS64 P0, [R7+URZ+0x32420], R0 ;  /* 0x03242000070085a7 */ /* 0x000ee4000800007f */
[----:B---3--:R-:W-:Y:S05]  /*19b70*/  @!P0 BRA `(.L_x_14931) ;  /* 0xfffffffc00f08947 */ /* 0x008fea000383ffff */
[----:B------:R-:W-:Y:S05]  /*19b80*/  BRA `(.L_x_15069) ;  /* 0xffffffb800447947 */ /* 0x000fea000383ffff */
.L_x_14932:
        /* <DEDUP_REMOVED lines=11> */
.L_x_15071:
[----:B------:R-:W-:Y:S05]  /*19c40*/  BSYNC B0 ;  /* 0x0000000000007941 */ /* 0x000fea0003800000 */
.L_x_15070:
[----:B------:R-:W-:Y:S05]  /*19c50*/  BRA `(.L_x_15072) ;  /* 0xffffffb8002c7947 */ /* 0x000fea000383ffff */
.L_x_14935:
[----:B------:R-:W-:Y:S01]  /*19c60*/  BSSY B1, `(.L_x_15073) ;  /* 0x0000006000017945 */ /* 0x000fe20003800000 */
[----:B------:R-:W-:-:S07]  /*19c70*/  IMAD.MOV.U32 R15, RZ, RZ, -0x1 ;  /* 0xffffffffff0f7424 */ /* 0x000fce00078e00ff */
[----:B012-4-:R-:W-:Y:S05]  /*19c80*/  WARPSYNC.COLLECTIVE R15, `(.L_x_15074) ;  /* 0x000000000f0c7348 */ /* 0x017fea0003c00000 */
[----:B------:R-:W-:Y:S02]  /*19c90*/  ELECT P6, UR62, PT ;  /* 0x00000000003e782f */ /* 0x000fe400038c0000 */
[----:B------:R-:W-:Y:S01]  /*19ca0*/  MOV R14, UR62 ;  /* 0x0000003e000e7c02 */ /* 0x000fe20008000f00 */
[----:B012-4-:R-:W-:Y:S10]  /*19cb0*/  ENDCOLLECTIVE ;  /* 0x000000000000791b */ /* 0x017ff40003800000 */
.L_x_15074:
[----:B------:R-:W-:Y:S05]  /*19cc0*/  BSYNC B1 ;  /* 0x0000000000017941 */ /* 0x000fea0003800000 */
.L_x_15073:
[----:B------:R-:W-:Y:S05]  /*19cd0*/  BRA `(.L_x_15075) ;  /* 0xffffffb800247947 */ /* 0x000fea000383ffff */
.L_x_14937:
[----:B-1----:R1:W3:Y:S02]  /*19ce0*/  SYNCS.PHASECHK.TRANS64.TRYWAIT P1, [R5+URZ+0x32440], R0 ;  /* 0x03244000050075a7 */ /* 0x0022e4000802017f */
[----:B---3--:R-:W-:Y:S05]  /*19cf0*/  @!P1 NANOSLEEP.SYNCS 0x989680 ;  /* 0x009896800000995d */ /* 0x008fea0003900000 */
[----:B------:R-:W3:Y:S02]  /*19d00*/  @!P1 SYNCS.PHASECHK.TRANS64 P1, [R5+URZ+0x32440], R0 ;  /* 0x03244000050095a7 */ /* 0x000ee4000802007f */
[----:B---3--:R-:W-:Y:S05]  /*19d10*/  @!P1 BRA `(.L_x_14937) ;  /* 0xfffffffc00f09947 */ /* 0x008fea000383ffff */
[----:B------:R-:W-:Y:S05]  /*19d20*/  BRA `(.L_x_15076) ;  /* 0xffffffb8004c7947 */ /* 0x000fea000383ffff */
.L_x_14939:
[----:B---3--:R3:W0:Y:S02]  /*19d30*/  SYNCS.PHASECHK.TRANS64.TRYWAIT P1, [R3+URZ+0x32440], R2 ;  /* 0x03244002030075a7 */ /* 0x008624000802017f */
[----:B0-----:R-:W-:Y:S05]  /*19d40*/  @!P1 NANOSLEEP.SYNCS 0x989680 ;  /* 0x009896800000995d */ /* 0x001fea0003900000 */
[----:B------:R-:W0:Y:S02]  /*19d50*/  @!P1 SYNCS.PHASECHK.TRANS64 P1, [R3+URZ+0x32440], R2 ;  /* 0x03244002030095a7 */ /* 0x000e24000802007f */
[----:B0-----:R-:W-:Y:S05]  /*19d60*/  @!P1 BRA `(.L_x_14939) ;  /* 0xfffffffc00f09947 */ /* 0x001fea000383ffff */
[----:B------:R-:W-:Y:S05]  /*19d70*/  BRA `(.L_x_15077) ;  /* 0xffffffb800587947 */ /* 0x000fea000383ffff */
.L_x_14941:
[----:B------:R0:W0:Y:S02]  /*19d80*/  SYNCS.PHASECHK.TRANS64.TRYWAIT P1, [R5+URZ+0x32460], R0 ;  /* 0x03246000050075a7 */ /* 0x000024000802017f */
[----:B0-----:R-:W-:Y:S05]  /*19d90*/  @!P1 NANOSLEEP.SYNCS 0x989680 ;  /* 0x009896800000995d */ /* 0x001fea0003900000 */
[----:B------:R-:W0:Y:S02]  /*19da0*/  @!P1 SYNCS.PHASECHK.TRANS64 P1, [R5+URZ+0x32460], R0 ;  /* 0x03246000050095a7 */ /* 0x000e24000802007f */
[----:B0-----:R-:W-:Y:S05]  /*19db0*/  @!P1 BRA `(.L_x_14941) ;  /* 0xfffffffc00f09947 */ /* 0x001fea000383ffff */
[----:B------:R-:W-:Y:S05]  /*19dc0*/  BRA `(.L_x_15078) ;  /* 0xffffffb800547947 */ /* 0x000fea000383ffff */
.L_x_15079:
        /* <DEDUP_REMOVED lines=11> */
.L_x_15680:


//--------------------- .text._ZN7cutlass13device_kernelIN5flash11enable_sm90INS1_16FlashAttnFwdSm90INS1_25CollectiveMainloopFwdSm90ILi2EN4cute5tupleIJNS5_1CILi1EEES8_S8_EEENS6_IJNS7_ILi128EEENS7_ILi96EEENS7_ILi64EEEEEELi256ENS_6half_tEfNS_4arch4Sm90ELb1ELb0ELb0ELb1ELb1ELb1ELb1ELb1ELb0ELb1ELb1ELb0EEENS1_21CollectiveEpilogueFwdINS6_IJSA_NS7_ILi256EEESB_EEES9_SE_SG_Li256ELb1ELb1ELb1ELb0EEENS1_36VarlenDynamicPersistentTileSchedulerILi128ELi96ELi256ELi128ELb1ELb1ELb1ELb1ELb1ELb1EEEEEEEEEvNT_6ParamsE --------------------------
	.section	.text._ZN7cutlass13device_kernelIN5flash11enable_sm90INS1_16FlashAttnFwdSm90INS1_25CollectiveMainloopFwdSm90ILi2EN4cute5tupleIJNS5_1CILi1EEES8_S8_EEENS6_IJNS7_ILi128EEENS7_ILi96EEENS7_ILi64EEEEEELi256ENS_6half_tEfNS_4arch4Sm90ELb1ELb0ELb0ELb1ELb1ELb1ELb1ELb1ELb0ELb1ELb1ELb0EEENS1_21CollectiveEpilogueFwdINS6_IJSA_NS7_ILi256EEESB_EEES9_SE_SG_Li256ELb1ELb1ELb1ELb0EEENS1_36VarlenDynamicPersistentTileSchedulerILi128ELi96ELi256ELi128ELb1ELb1ELb1ELb1ELb1ELb1EEEEEEEEEvNT_6ParamsE,"ax",@progbits
	.align	128
.text._ZN7cutlass13device_kernelIN5flash11enable_sm90INS1_16FlashAttnFwdSm90INS1_25CollectiveMainloopFwdSm90ILi2EN4cute5tupleIJNS5_1CILi1EEES8_S8_EEENS6_IJNS7_ILi128EEENS7_ILi96EEENS7_ILi64EEEEEELi256ENS_6half_tEfNS_4arch4Sm90ELb1ELb0ELb0ELb1ELb1ELb1ELb1ELb1ELb0ELb1ELb1ELb0EEENS1_21CollectiveEpilogueFwdINS6_IJSA_NS7_ILi256EEESB_EEES9_SE_SG_Li256ELb1ELb1ELb1ELb0EEENS1_36VarlenDynamicPersistentTileSchedulerILi128ELi96ELi256ELi128ELb1ELb1ELb1ELb1ELb1ELb1EEEEEEEEEvNT_6ParamsE:
        .type           _ZN7cutlass13device_kernelIN5flash11enable_sm90INS1_16FlashAttnFwdSm90INS1_25CollectiveMainloopFwdSm90ILi2EN4cute5tupleIJNS5_1CILi1EEES8_S8_EEENS6_IJNS7_ILi128EEENS7_ILi96EEENS7_ILi64EEEEEELi256ENS_6half_tEfNS_4arch4Sm90ELb1ELb0ELb0ELb1ELb1ELb1ELb1ELb1ELb0ELb1ELb1ELb0EEENS1_21CollectiveEpilogueFwdINS6_IJSA_NS7_ILi256EEESB_EEES9_SE_SG_Li256ELb1ELb1ELb1ELb0EEENS1_36VarlenDynamicPersistentTileSchedulerILi128ELi96ELi256ELi128ELb1ELb1ELb1ELb1ELb1ELb1EEEEEEEEEvNT_6ParamsE,@function
        .size           _ZN7cutlass13device_kernelIN5flash11enable_sm90INS1_16FlashAttnFwdSm90INS1_25CollectiveMainloopFwdSm90ILi2EN4cute5tupleIJNS5_1CILi1EEES8_S8_EEENS6_IJNS7_ILi128EEENS7_ILi96EEENS7_ILi64EEEEEELi256ENS_6half_tEfNS_4arch4Sm90ELb1ELb0ELb0ELb1ELb1ELb1ELb1ELb1ELb0ELb1ELb1ELb0EEENS1_21CollectiveEpilogueFwdINS6_IJSA_NS7_ILi256EEESB_EEES9_SE_SG_Li256ELb1ELb1ELb1ELb0EEENS1_36VarlenDynamicPersistentTileSchedulerILi128ELi96ELi256ELi128ELb1ELb1ELb1ELb1ELb1ELb1EEEEEEEEEvNT_6ParamsE,(.L_x_15681 - _ZN7cutlass13device_kernelIN5flash11enable_sm90INS1_16FlashAttnFwdSm90INS1_25CollectiveMainloopFwdSm90ILi2EN4cute5tupleIJNS5_1CILi1EEES8_S8_EEENS6_IJNS7_ILi128EEENS7_ILi96EEENS7_ILi64EEEEEELi256ENS_6half_tEfNS_4arch4Sm90ELb1ELb0ELb0ELb1ELb1ELb1ELb1ELb1ELb0ELb1ELb1ELb0EEENS1_21CollectiveEpilogueFwdINS6_IJSA_NS7_ILi256EEESB_EEES9_SE_SG_Li256ELb1ELb1ELb1ELb0EEENS1_36VarlenDynamicPersistentTileSchedulerILi128ELi96ELi256ELi128ELb1ELb1ELb1ELb1ELb1ELb1EEEEEEEEEvNT_6ParamsE)
        .other          _ZN7cutlass13device_kernelIN5flash11enable_sm90INS1_16FlashAttnFwdSm90INS1_25CollectiveMainloopFwdSm90ILi2EN4cute5tupleIJNS5_1CILi1EEES8_S8_EEENS6_IJNS7_ILi128EEENS7_ILi96EEENS7_ILi64EEEEEELi256ENS_6half_tEfNS_4arch4Sm90ELb1ELb0ELb0ELb1ELb1ELb1ELb1ELb1ELb0ELb1ELb1ELb0EEENS1_21CollectiveEpilogueFwdINS6_IJSA_NS7_ILi256EEESB_EEES9_SE_SG_Li256ELb1ELb1ELb1ELb0EEENS1_36VarlenDynamicPersistentTileSchedulerILi128ELi96ELi256ELi128ELb1ELb1ELb1ELb1ELb1ELb1EEEEEEEEEvNT_6ParamsE,@"STO_CUDA_ENTRY STV_DEFAULT"
_ZN7cutlass13device_kernelIN5flash11enable_sm90INS1_16FlashAttnFwdSm90INS1_25CollectiveMainloopFwdSm90ILi2EN4cute5tupleIJNS5_1CILi1EEES8_S8_EEENS6_IJNS7_ILi128EEENS7_ILi96EEENS7_ILi64EEEEEELi256ENS_6half_tEfNS_4arch4Sm90ELb1ELb0ELb0ELb1ELb1ELb1ELb1ELb1ELb0ELb1ELb1ELb0EEENS1_21CollectiveEpilogueFwdINS6_IJSA_NS7_ILi256EEESB_EEES9_SE_SG_Li256ELb1ELb1ELb1ELb0EEENS1_36VarlenDynamicPersistentTileSchedulerILi128ELi96ELi256ELi128ELb1ELb1ELb1ELb1ELb1ELb1EEEEEEEEEvNT_6ParamsE:
        /* <DEDUP_REMOVED lines=18> */
.L_x_15081:
[----:B------:R-:W-:Y:S05]  /*0120*/  BSYNC B0 ;  /* 0x0000000000007941 */ /* 0x000fea0003800000 */
.L_x_15080:
        /* <DEDUP_REMOVED lines=43> */
.L_x_15082:
        /* <DEDUP_REMOVED lines=22> */
.L_x_15083:
        /* <DEDUP_REMOVED lines=18> */
.L_x_15084:
        /* <DEDUP_REMOVED lines=22> */
.L_x_15085:
        /* <DEDUP_REMOVED lines=22> */
.L_x_15086:
        /* <DEDUP_REMOVED lines=8> */
.L_x_15089:
        /* <DEDUP_REMOVED lines=55> */
[----:B------:R-:W-:Y:S01]  /*0d10*/  LOP3.LUT R3, R206, 0xfffffffc, RZ, 0xc0, !PT ;  /* 0xfffffffcce037812 */ /* 0x000fe200078ec0ff */
[C---:B------:R-:W-:Y:S01]  /*0d20*/  IMAD.IADD R5, R0.reuse, 0x1, -R5 ;  /* 0x0000000100057824 */ /* 0x040fe200078e0a05 */
[----:B------:R-:W-:Y:S01]  /*0d30*/  SHF.R.S32.HI R16, RZ, 0x5, R2 ;  /* 0x00000005ff107819 */ /* 0x000fe20000011402 */
[C---:B------:R-:W-:Y:S01]  /*0d40*/  IMAD.IADD R212, R0.reuse, 0x1, -R7 ;  /* 0x0000000100d47824 */ /* 0x040fe200078e0a07 */
[----:B------:R-:W-:Y:S01]  /*0d50*/  SHF.R.S32.HI R206, RZ, 0x2, R206 ;  /* 0x00000002ffce7819 */ /* 0x000fe200000114ce */
[----:B------:R-:W-:Y:S01]  /*0d60*/  IMAD.IADD R3, R0, 0x1, -R3 ;  /* 0x0000000100037824 */ /* 0x000fe200078e0a03 */
[----:B------:R-:W-:Y:S01]  /*0d70*/  LEA R8, R8, R9, 0x6 ;  /* 0x0000000908087211 */ /* 0x000fe200078e30ff */
[----:B------:R0:W-:Y:S01]  /*0d80*/  STL [R1+0x9c], R16 ;  /* 0x00009c1001007387 */ /* 0x0001e20000100800 */
[----:B------:R-:W-:Y:S01]  /*0d90*/  IMAD R5, R16, 0x10, R5 ;  /* 0x0000001010057824 */ /* 0x000fe200078e0205 */
[----:B------:R-:W-:Y:S01]  /*0da0*/  LOP3.LUT R10, R10, 0x7ffffffc, RZ, 0xc0, !PT ;  /* 0x7ffffffc0a0a7812 */ /* 0x000fe200078ec0ff */
[----:B------:R-:W-:Y:S01]  /*0db0*/  VIADD R9, R206, 0x40 ;  /* 0x00000040ce097836 */ /* 0x000fe20000000000 */
[----:B------:R-:W-:Y:S01]  /*0dc0*/  LEA.HI R0, R3, R3, RZ, 0x1 ;  /* 0x0000000303007211 */ /* 0x000fe200078f08ff */
[----:B------:R-:W-:Y:S01]  /*0dd0*/  IMAD.MOV.U32 R7, RZ, RZ, R15 ;  /* 0x000000ffff077224 */ /* 0x000fe200078e000f */
[----:B------:R-:W-:Y:S01]  /*0de0*/  STL [R1+0x1c4], R8 ;  /* 0x0001c40801007387 */ /* 0x000fe20000100800 */
[----:B------:R-:W-:Y:S01]  /*0df0*/  IMAD.SHL.U32 R2, R9, 0x40, RZ ;  /* 0x0000004009027824 */ /* 0x000fe200078e00ff */
[----:B------:R-:W-:Y:S01]  /*0e00*/  SHF.R.S32.HI R4, RZ, 0x1f, R9 ;  /* 0x0000001fff047819 */ /* 0x000fe20000011409 */
[C---:B------:R-:W-:Y:S01]  /*0e10*/  IMAD.SHL.U32 R204, R3.reuse, 0x4, RZ ;  /* 0x0000000403cc7824 */ /* 0x040fe200078e00ff */
[----:B------:R-:W-:Y:S01]  /*0e20*/  LOP3.LUT R0, R0, 0x1ffffffe, RZ, 0xc0, !PT ;  /* 0x1ffffffe00007812 */ /* 0x000fe200078ec0ff */
[----:B0-----:R-:W-:Y:S01]  /*0e30*/  IMAD.SHL.U32 R16, R3, 0x8, RZ ;  /* 0x0000000803107824 */ /* 0x001fe200078e00ff */
[----:B------:R-:W-:Y:S01]  /*0e40*/  LEA.HI R4, R4, R9, RZ, 0x3 ;  /* 0x0000000904047211 */ /* 0x000fe200078f18ff */
[----:B------:R-:W-:Y:S01]  /*0e50*/  STL [R1+0xb8], RZ ;  /* 0x0000b8ff01007387 */ /* 0x000fe20000100800 */
[----:B------:R-:W-:-:S02]  /*0e60*/  IMAD.SHL.U32 R212, R212, 0x8, RZ ;  /* 0x00000008d4d47824 */ /* 0x000fc400078e00ff */
        /* <DEDUP_REMOVED lines=11> */
[----:B------:R0:W-:Y:S01]  /*0f20*/  STL [R1+0x90], R24 ;  /* 0x0000901801007387 */ /* 0x0001e20000100800 */
[----:B------:R-:W-:-:S02]  /*0f30*/  IMAD.SHL.U32 R4, R4, 0x40, RZ ;  /* 0x0000004004047824 */ /* 0x000fc400078e00ff */
[----:B------:R-:W-:Y:S01]  /*0f40*/  IMAD.IADD R0, R3, 0x1, -R0 ;  /* 0x0000000103007824 */ /* 0x000fe200078e0a00 */
[----:B------:R-:W-:Y:S01]  /*0f50*/  LOP3.LUT R3, R2, 0x1c0, RZ, 0xc0, !PT ;  /* 0x000001c002037812 */ /* 0x000fe200078ec0ff */
[----:B------:R1:W-:Y:S01]  /*0f60*/  STL [R1+0x8c], R21 ;  /* 0x00008c1501007387 */ /* 0x0003e20000100800 */
[----:B------:R-:W-:Y:S01]  /*0f70*/  LOP3.LUT R4, R4, 0xfffffe00, RZ, 0xc0, !PT ;  /* 0xfffffe0004047812 */ /* 0x000fe200078ec0ff */
[----:B------:R-:W-:Y:S01]  /*0f80*/  VIADD R9, R212, 0xc0 ;  /* 0x000000c0d4097836 */ /* 0x000fe20000000000 */
[----:B------:R-:W-:Y:S01]  /*0f90*/  SHF.R.U32.HI R12, RZ, 0x3, R3 ;  /* 0x00000003ff0c7819 */ /* 0x000fe20000011603 */
[----:B------:R2:W-:Y:S01]  /*0fa0*/  STL [R1+0x88], R15 ;  /* 0x0000880f01007387 */ /* 0x0005e20000100800 */
[----:B0-----:R-:W-:Y:S01]  /*0fb0*/  SHF.R.S32.HI R24, RZ, 0x1f, R213 ;  /* 0x0000001fff187819 */ /* 0x001fe200000114d5 */
[----:B------:R-:W-:Y:S01]  /*0fc0*/  IMAD.IADD R10, R20, 0x1, -R10 ;  /* 0x00000001140a7824 */ /* 0x000fe200078e0a0a */
[----:B------:R-:W-:Y:S01]  /*0fd0*/  LOP3.LUT R3, R3, 0x38, R16, 0xf8, !PT ;  /* 0x0000003803037812 */ /* 0x000fe200078ef810 */
[----:B------:R-:W-:Y:S01]  /*0fe0*/  IMAD R11, R5, 0x8, R6 ;  /* 0x00000008050b7824 */ /* 0x000fe200078e0206 */
[----:B------:R-:W-:Y:S01]  /*0ff0*/  IADD3 R2, R16, 0x20, RZ ;  /* 0x0000002010027810 */ /* 0x000fe20007ffe0ff */
[----:B------:R-:W-:Y:S01]  /*1000*/  STL [R1+0x84], R24 ;  /* 0x0000841801007387 */ /* 0x000fe20000100800 */
[----:B-1----:R-:W-:Y:S01]  /*1010*/  SHF.R.S32.HI R21, RZ, 0x1f, R218 ;  /* 0x0000001fff157819 */ /* 0x002fe200000114da */
[----:B------:R-:W-:Y:S01]  /*1020*/  IMAD.SHL.U32 R45, R10, 0x2, RZ ;  /* 0x000000020a2d7824 */ /* 0x000fe200078e00ff */
[----:B------:R-:W-:Y:S01]  /*1030*/  SHF.R.S32.HI R10, RZ, 0x1f, R9 ;  /* 0x0000001fff0a7819 */ /* 0x000fe20000011409 */
[----:B------:R-:W-:Y:S01]  /*1040*/  IMAD.MOV.U32 R6, RZ, RZ, R14 ;  /* 0x000000ffff067224 */ /* 0x000fe200078e000e */
[----:B--2---:R-:W-:Y:S01]  /*1050*/  SHF.R.S32.HI R15, RZ, 0x1f, R217 ;  /* 0x0000001fff0f7819 */ /* 0x004fe200000114d9 */
[----:B------:R-:W-:Y:S01]  /*1060*/  STL [R1+0x80], R21 ;  /* 0x0000801501007387 */ /* 0x000fe20000100800 */
[----:B------:R-:W-:Y:S01]  /*1070*/  SHF.L.U32 R9, R11, 0x3, RZ ;  /* 0x000000030b097819 */ /* 0x000fe200000006ff */
[C---:B------:R-:W-:Y:S01]  /*1080*/  VIADD R44, R45.reuse, 0x8 ;  /* 0x000000082d2c7836 */ /* 0x040fe20000000000 */
[C---:B------:R-:W-:Y:S01]  /*1090*/  IADD3 R32, R45.reuse, 0x68, RZ ;  /* 0x000000682d207810 */ /* 0x040fe20007ffe0ff */
[----:B------:R-:W-:Y:S01]  /*10a0*/  STL [R1+0x7c], R15 ;  /* 0x00007c0f01007387 */ /* 0x000fe20000100800 */
[C---:B------:R-:W-:Y:S01]  /*10b0*/  VIADD R43, R45.reuse, 0x10 ;  /* 0x000000102d2b7836 */ /* 0x040fe20000000000 */
[----:B------:R-:W-:Y:S01]  /*10c0*/  SHF.R.S32.HI R209, RZ, 0x1f, R2 ;  /* 0x0000001fffd17819 */ /* 0x000fe20000011402 */
[C---:B------:R-:W-:Y:S01]  /*10d0*/  VIADD R42, R45.reuse, 0x18 ;  /* 0x000000182d2a7836 */ /* 0x040fe20000000000 */
[----:B------:R0:W-:Y:S01]  /*10e0*/  STL [R1+0xa0], R4 ;  /* 0x0000a00401007387 */ /* 0x0001e20000100800 */
[----:B------:R-:W-:-:S02]  /*10f0*/  VIADD R41, R45, 0x20 ;  /* 0x000000202d297836 */ /* 0x000fc40000000000 */
[C---:B------:R-:W-:Y:S01]  /*1100*/  VIADD R40, R45.reuse, 0x28 ;  /* 0x000000282d287836 */ /* 0x040fe20000000000 */
[----:B------:R-:W-:Y:S01]  /*1110*/  STL [R1+0x94], R45 ;  /* 0x0000942d01007387 */ /* 0x000fe20000100800 */
[C---:B------:R-:W-:Y:S02]  /*1120*/  VIADD R39, R45.reuse, 0x30 ;  /* 0x000000302d277836 */ /* 0x040fe40000000000 */
[C---:B------:R-:W-:Y:S01]  /*1130*/  VIADD R38, R45.reuse, 0x38 ;  /* 0x000000382d267836 */ /* 0x040fe20000000000 */
[----:B------:R-:W-:Y:S01]  /*1140*/  STL [R1+0x1c8], R9 ;  /* 0x0001c80901007387 */ /* 0x000fe20000100800 */
[C---:B------:R-:W-:Y:S01]  /*1150*/  VIADD R37, R45.reuse, 0x40 ;  /* 0x000000402d257836 */ /* 0x040fe20000000000 */
[----:B0-----:R-:W-:Y:S01]  /*1160*/  LOP3.LUT R4, R4, R3, R12, 0xf6, !PT ;  /* 0x0000000304047212 */ /* 0x001fe200078ef60c */
[C---:B------:R-:W-:Y:S01]  /*1170*/  VIADD R36, R45.reuse, 0x48 ;  /* 0x000000482d247836 */ /* 0x040fe20000000000 */
[C---:B------:R-:W-:Y:S01]  /*1180*/  IADD3 R12, R45.reuse, 0xd8, RZ ;  /* 0x000000d82d0c7810 */ /* 0x040fe20007ffe0ff */
[----:B------:R-:W-:-:S02]  /*1190*/  VIADD R35, R45, 0x50 ;  /* 0x000000502d237836 */ /* 0x000fc40000000000 */
[----:B------:R-:W-:Y:S01]  /*11a0*/  IMAD R3, R4, 0x2, R23 ;  /* 0x0000000204037824 */ /* 0x000fe200078e0217 */
[----:B------:R-:W-:Y:S01]  /*11b0*/  SHF.R.S32.HI R4, RZ, 0x1f, R44 ;  /* 0x0000001fff047819 */ /* 0x000fe2000001142c */
[C---:B------:R-:W-:Y:S02]  /*11c0*/  VIADD R34, R45.reuse, 0x58 ;  /* 0x000000582d227836 */ /* 0x040fe40000000000 */
[C---:B------:R-:W-:Y:S01]  /*11d0*/  VIADD R33, R45.reuse, 0x60 ;  /* 0x000000602d217836 */ /* 0x040fe20000000000 */
[----:B------:R-:W-:Y:S01]  /*11e0*/  STL [R1+0x1c0], R3 ;  /* 0x0001c00301007387 */ /* 0x000fe20000100800 */
[C---:B------:R-:W-:Y:S02]  /*11f0*/  VIADD R31, R45.reuse, 0x70 ;  /* 0x000000702d1f7836 */ /* 0x040fe40000000000 */
[C---:B------:R-:W-:Y:S01]  /*1200*/  VIADD R30, R45.reuse, 0x78 ;  /* 0x000000782d1e7836 */ /* 0x040fe20000000000 */
[----:B------:R-:W-:Y:S01]  /*1210*/  STL [R1+0x138], R44 ;  /* 0x0001382c01007387 */ /* 0x000fe20000100800 */
[----:B------:R-:W-:-:S02]  /*1220*/  VIADD R29, R45, 0x80 ;  /* 0x000000802d1d7836 */ /* 0x000fc40000000000 */
[C---:B------:R-:W-:Y:S01]  /*1230*/  VIADD R28, R45.reuse, 0x88 ;  /* 0x000000882d1c7836 */ /* 0x040fe20000000000 */
[----:B------:R0:W-:Y:S01]  /*1240*/  STL [R1+0x134], R43 ;  /* 0x0001342b01007387 */ /* 0x0001e20000100800 */
[C---:B------:R-:W-:Y:S02]  /*1250*/  VIADD R27, R45.reuse, 0x90 ;  /* 0x000000902d1b7836 */ /* 0x040fe40000000000 */
[----:B------:R-:W-:Y:S01]  /*1260*/  IMAD.MOV.U32 R5, RZ, RZ, R13 ;  /* 0x000000ffff057224 */ /* 0x000fe200078e000d */
[----:B------:R-:W-:Y:S01]  /*1270*/  STL [R1+0x130], R42 ;  /* 0x0001302a01007387 */ /* 0x000fe20000100800 */
[C---:B------:R-:W-:Y:S02]  /*1280*/  VIADD R14, R212.reuse, 0x40 ;  /* 0x00000040d40e7836 */ /* 0x040fe40000000000 */
[C---:B------:R-:W-:Y:S01]  /*1290*/  VIADD R26, R45.reuse, 0x98 ;  /* 0x000000982d1a7836 */ /* 0x040fe20000000000 */
[----:B------:R1:W-:Y:S01]  /*12a0*/  STL [R1+0x12c], R41 ;  /* 0x00012c2901007387 */ /* 0x0003e20000100800 */
[----:B------:R-:W-:Y:S01]  /*12b0*/  VIADD R13, R212, 0x80 ;  /* 0x00000080d40d7836 */ /* 0x000fe20000000000 */
[----:B------:R-:W-:Y:S01]  /*12c0*/  SHF.R.S32.HI R14, RZ, 0x1f, R14 ;  /* 0x0000001fff0e7819 */ /* 0x000fe2000001140e */
[C---:B------:R-:W-:Y:S01]  /*12d0*/  VIADD R25, R45.reuse, 0xa0 ;  /* 0x000000a02d197836 */ /* 0x040fe20000000000 */
[----:B------:R2:W-:Y:S01]  /*12e0*/  STL [R1+0x128], R40 ;  /* 0x0001282801007387 */ /* 0x0005e20000100800 */
[C---:B------:R-:W-:Y:S01]  /*12f0*/  VIADD R24, R45.reuse, 0xa8 ;  /* 0x000000a82d187836 */ /* 0x040fe20000000000 */
[----:B------:R-:W-:Y:S01]  /*1300*/  SHF.R.S32.HI R13, RZ, 0x1f, R13 ;  /* 0x0000001fff0d7819 */ /* 0x000fe2000001140d */
[C---:B------:R-:W-:Y:S01]  /*1310*/  VIADD R21, R45.reuse, 0xb0 ;  /* 0x000000b02d157836 */ /* 0x040fe20000000000 */
[----:B------:R-:W-:Y:S01]  /*1320*/  STL [R1+0x124], R39 ;  /* 0x0001242701007387 */ /* 0x000fe20000100800 */
        /* <DEDUP_REMOVED lines=11> */
[----:B------:R-:W-:Y:S01]  /*13e0*/  STL [R1+0x118], R36 ;  /* 0x0001182401007387 */ /* 0x000fe20000100800 */
[C---:B------:R-:W-:Y:S01]  /*13f0*/  VIADD R9, R45.reuse, 0xf0 ;  /* 0x000000f02d097836 */ /* 0x040fe20000000000 */
[----:B0-----:R-:W-:Y:S01]  /*1400*/  SHF.R.S32.HI R38, RZ, 0x1f, R38 ;  /* 0x0000001fff267819 */ /* 0x001fe20000011426 */
[----:B------:R-:W-:Y:S01]  /*1410*/  VIADD R3, R45, 0xf8 ;  /* 0x000000f82d037836 */ /* 0x000fe20000000000 */
[----:B------:R0:W-:Y:S01]  /*1420*/  STL [R1+0x114], R35 ;  /* 0x0001142301007387 */ /* 0x0001e20000100800 */
[----:B------:R-:W-:Y:S01]  /*1430*/  IMAD R0, R0, 0x8, R8 ;  /* 0x0000000800007824 */ /* 0x000fe200078e0208 */
[----:B-1----:R-:W-:Y:S01]  /*1440*/  SHF.R.S32.HI R37, RZ, 0x1f, R37 ;  /* 0x0000001fff257819 */ /* 0x002fe20000011425 */
[----:B------:R-:W-:Y:S01]  /*1450*/  VIADD R211, R204, 0x10 ;  /* 0x00000010ccd37836 */ /* 0x000fe20000000000 */
        /* <DEDUP_REMOVED lines=78> */
.L_x_15261:
        /* <DEDUP_REMOVED lines=8> */
[----:B-1--4-:R-:W-:Y:S01]  /*19c0*/  IMAD.MOV.U32 R4, RZ, RZ, RZ ;  /* 0x000000ffff047224 */ /* 0x012fe200078e00ff */
        /* <DEDUP_REMOVED lines=44> */
.L_x_15091:
        /* <DEDUP_REMOVED lines=13> */
.L_x_15092:
[----:B------:R-:W-:Y:S05]  /*1d60*/  @!P0 BRA `(.L_x_15093) ;  /* 0x00000000000c8947 */ /* 0x000fea0003800000 */
[----:B------:R-:W2:Y:S04]  /*1d70*/  LDG.E R0, desc[UR42][R8.64] ;  /* 0x0000002a08007981 */ /* 0x000ea8000c1e1900 */
[----:B------:R-:W2:Y:S02]  /*1d80*/  LDG.E R33, desc[UR42][R8.64+0x4] ;  /* 0x0000042a08217981 */ /* 0x000ea4000c1e1900 */
[----:B--2---:R-:W-:-:S07]  /*1d90*/  IMAD.IADD R33, R33, 0x1, -R0 ;  /* 0x0000000121217824 */ /* 0x004fce00078e0a00 */
.L_x_15093:
        /* <DEDUP_REMOVED lines=9> */
[----:B------:R-:W-:Y:S02]  /*1e30*/  ISETP.NE.U32.AND P1, PT, RZ, UR4, PT ;  /* 0x00000004ff007c0c */ /* 0x000fe4000bf25070 */
[----:B-----5:R-:W-:Y:S02]  /*1e40*/  MOV R24, R33 ;  /* 0x0000002100187202 */ /* 0x020fe40000000f00 */
        /* <DEDUP_REMOVED lines=8> */
[----:B------:R-:W-:Y:S02]  /*1ed0*/  BSSY B0, `(.L_x_15094) ;  /* 0x0000037000007945 */ /* 0x000fe40003800000 */
[----:B------:R1:W-:Y:S07]  /*1ee0*/  STL [R1+0x78], R5 ;  /* 0x0000780501007387 */ /* 0x0003ee0000100800 */
[----:B------:R-:W3:Y:S01]  /*1ef0*/  @P1 LDC R8, c[0x0][0x44c] ;  /* 0x00011300ff081b82 */ /* 0x000ee20000000800 */
[----:B-1----:R-:W-:-:S07]  /*1f00*/  VIADD R5, R5, 0x7f ;  /* 0x0000007f05057836 */ /* 0x002fce0000000000 */
[----:B------:R-:W1:Y:S01]  /*1f10*/  @P1 LDC R9, c[0x0][0x450] ;  /* 0x00011400ff091b82 */ /* 0x000e620000000800 */
[----:B--2---:R-:W-:Y:S02]  /*1f20*/  @P0 IMAD.IADD R25, R3, 0x1, -R0 ;  /* 0x0000000103190824 */ /* 0x004fe400078e0a00 */
[----:B---3--:R-:W-:-:S04]  /*1f30*/  @P1 IMAD.HI.U32 R0, R5, R8, RZ ;  /* 0x0000000805001227 */ /* 0x008fc800078e00ff */
[----:B0-----:R-:W-:Y:S01]  /*1f40*/  IMAD.IADD R6, R12, 0x1, R25 ;  /* 0x000000010c067824 */ /* 0x001fe200078e0219 */
[----:B-1----:R-:W-:-:S03]  /*1f50*/  @P1 SHF.R.U32.HI R5, RZ, R9, R0 ;  /* 0x00000009ff051219 */ /* 0x002fc60000011600 */
[C---:B------:R-:W-:Y:S01]  /*1f60*/  VIADD R0, R6.reuse, 0x5f ;  /* 0x0000005f06007836 */ /* 0x040fe20000000000 */
[----:B------:R-:W-:Y:S01]  /*1f70*/  IADD3 R31, R6, 0x60, -R219 ;  /* 0x00000060061f7810 */ /* 0x000fe20007ffe8db */
[----:B------:R0:W-:Y:S02]  /*1f80*/  STL [R1+0x28], R6 ;  /* 0x0000280601007387 */ /* 0x0001e40000100800 */
[----:B------:R-:W-:Y:S02]  /*1f90*/  IMAD.HI R0, R0, 0x2aaaaaab, RZ ;  /* 0x2aaaaaab00007827 */ /* 0x000fe400078e02ff */
[----:B------:R1:W-:Y:S02]  /*1fa0*/  STL [R1+0xbc], R13 ;  /* 0x0000bc0d01007387 */ /* 0x0003e40000100800 */
[----:B------:R-:W-:Y:S01]  /*1fb0*/  IMAD.IADD R5, R31, 0x1, R5 ;  /* 0x000000011f057824 */ /* 0x000fe200078e0205 */
[----:B------:R-:W-:-:S03]  /*1fc0*/  SHF.R.U32.HI R3, RZ, 0x1f, R0 ;  /* 0x0000001fff037819 */ /* 0x000fc60000011600 */
[----:B------:R-:W-:Y:S01]  /*1fd0*/  IMAD.HI R5, R5, 0x2aaaaaab, RZ ;  /* 0x2aaaaaab05057827 */ /* 0x000fe200078e02ff */
[----:B0-----:R-:W-:Y:S02]  /*1fe0*/  SHF.R.U32.HI R6, RZ, 0x10, R10 ;  /* 0x00000010ff067819 */ /* 0x001fe4000001160a */
[----:B------:R-:W-:Y:S01]  /*1ff0*/  LEA.HI.SX32 R30, R0, R3, 0x1c ;  /* 0x00000003001e7211 */ /* 0x000fe200078fe2ff */
[----:B------:R-:W-:Y:S01]  /*2000*/  IMAD.MOV.U32 R0, RZ, RZ, RZ ;  /* 0x000000ffff007224 */ /* 0x000fe200078e00ff */
[----:B------:R-:W-:Y:S01]  /*2010*/  SHF.R.U32.HI R4, RZ, 0x1f, R5 ;  /* 0x0000001fff047819 */ /* 0x000fe20000011605 */
[----:B------:R1:W-:Y:S03]  /*2020*/  STL [R1+0xa8], R6 ;  /* 0x0000a80601007387 */ /* 0x0003e60000100800 */
[----:B------:R-:W-:-:S04]  /*2030*/  LEA.HI.SX32 R5, R5, R4, 0x1c ;  /* 0x0000000405057211 */ /* 0x000fc800078fe2ff */
[----:B------:R-:W-:-:S04]  /*2040*/  VIMNMX R9, R30, R5, PT ;  /* 0x000000051e097248 */ /* 0x000fc80003fe0100 */
[----:B------:R-:W-:-:S13]  /*2050*/  ISETP.GE.AND P0, PT, R9, 0x1, PT ;  /* 0x000000010900780c */ /* 0x000fda0003f06270 */
[----:B-1----:R-:W-:Y:S05]  /*2060*/  @!P0 BRA `(.L_x_15095) ;  /* 0x0000000000748947 */ /* 0x002fea0003800000 */
        /* <DEDUP_REMOVED lines=29> */
.L_x_15095:
[----:B------:R-:W-:Y:S05]  /*2240*/  BSYNC B0 ;  /* 0x0000000000007941 */ /* 0x000fea0003800000 */
.L_x_15094:
        /* <DEDUP_REMOVED lines=37> */
.L_x_15098:
[----:B------:R-:W-:Y:S05]  /*24a0*/  BSYNC B6 ;  /* 0x0000000000067941 */ /* 0x000fea0003800000 */
.L_x_15097:
        /* <DEDUP_REMOVED lines=20> */
.L_x_15100:
[----:B------:R-:W-:Y:S05]  /*25f0*/  BSYNC B6 ;  /* 0x0000000000067941 */ /* 0x000fea0003800000 */
.L_x_15099:
        /* <DEDUP_REMOVED lines=24> */
[----:B------:R-:W-:Y:S02]  /*2780*/  ISETP.GE.AND P1, PT, R213, UR4, PT ;  /* 0x00000004d5007c0c */ /* 0x000fe4000bf26270 */
[----:B------:R-:W-:Y:S02]  /*2790*/  LOP3.LUT R4, R5, R3, R4, 0xfe, !PT ;  /* 0x0000000305047212 */ /* 0x000fe400078efe04 */
[----:B------:R-:W-:-:S02]  /*27a0*/  SEL R5, RZ, 0x10, P0 ;  /* 0x00000010ff057807 */ /* 0x000fc40000000000 */
[----:B------:R-:W-:Y:S02]  /*27b0*/  SEL R6, RZ, 0x20, P1 ;  /* 0x00000020ff067807 */ /* 0x000fe40000800000 */
[----:B------:R-:W-:Y:S02]  /*27c0*/  IADD3 R12, R7, -0x80, RZ ;  /* 0xffffff80070c7810 */ /* 0x000fe40007ffe0ff */
        /* <DEDUP_REMOVED lines=27> */
[----:B------:R-:W-:-:S04]  /*2980*/  IMAD.WIDE.U32 R50, R206, R54, R204 ;  /* 0x00000036ce327225 */ /* 0x000fc800078e00cc */
[----:B------:R-:W-:Y:S02]  /*2990*/  IMAD.IADD R5, R16, 0x1, R5 ;  /* 0x0000000110057824 */ /* 0x000fe400078e0205 */
        /* <DEDUP_REMOVED lines=58> */
[----:B------:R-:W-:Y:S01]  /*2d40*/  IMAD R64, R15, 0x40, R206 ;  /* 0x000000400f407824 */ /* 0x000fe200078e02ce */
[C---:B------:R-:W-:Y:S01]  /*2d50*/  LOP3.LUT R79, R84.reuse, 0x4, RZ, 0xc0, !PT ;  /* 0x00000004544f7812 */ /* 0x040fe200078ec0ff */
[----:B------:R-:W-:Y:S01]  /*2d60*/  IMAD.IADD R65, R9, 0x1, R11 ;  /* 0x0000000109417824 */ /* 0x000fe200078e020b */
        /* <DEDUP_REMOVED lines=17> */
.L_x_15154:
[----:B------:R-:W0:Y:S01]  /*2e80*/  LDC R89, c[0x0][0x430] ;  /* 0x00010c00ff597b82 */ /* 0x000e220000000800 */
[----:B------:R-:W-:Y:S02]  /*2e90*/  VIADD R28, R28, 0xffffffff ;  /* 0xffffffff1c1c7836 */ /* 0x000fe40000000000 */
[----:B------:R-:W-:Y:S02]  /*2ea0*/  IMAD.MOV.U32 R88, RZ, RZ, RZ ;  /* 0x000000ffff587224 */ /* 0x000fe400078e00ff */
[----:B------:R-:W-:-:S03]  /*2eb0*/  IMAD R4, R28, 0x60, R64 ;  /* 0x000000601c047824 */ /* 0x000fc600078e0240 */
[----:B-1----:R-:W1:Y:S01]  /*2ec0*/  LDC R94, c[0x0][0x3f4] ;  /* 0x0000fd00ff5e7b82 */ /* 0x002e620000000800 */
        /* <DEDUP_REMOVED lines=8> */
[----:B------:R-:W4:Y:S01]  /*2f50*/  @P3 LDC R14, c[0x0][0x438] ;  /* 0x00010e00ff0e3b82 */ /* 0x000f220000000800 */
        /* <DEDUP_REMOVED lines=10> */
[----:B-----5:R0:W5:Y:S01]  /*3000*/  @!P2 LDG.E R88, desc[UR42][R4.64] ;  /* 0x0000002a0458a981 */ /* 0x020162000c1e1900 */
        /* <DEDUP_REMOVED lines=29> */
[----:B------:R-:W-:Y:S02]  /*31e0*/  IMAD.IADD R5, R5, 0x1, R11 ;  /* 0x0000000105057824 */ /* 0x000fe400078e020b */
[----:B------:R-:W-:Y:S02]  /*31f0*/  IMAD R11, R7, R48, R6 ;  /* 0x00000030070b7224 */ /* 0x000fe400078e0206 */
[----:B------:R-:W-:-:S04]  /*3200*/  IMAD.WIDE.U32 R12, R207, UR4, R4 ;  /* 0x00000004cf0c7c25 */ /* 0x000fc8000f8e0004 */
[----:B------:R-:W-:Y:S01]  /*3210*/  IMAD R97, R207, UR5, R13 ;  /* 0x00000005cf617c24 */ /* 0x000fe2000f8e020d */
[----:B------:R-:W-:Y:S01]  /*3220*/  ULDC.64 UR4, c[0x0][0x2e8] ;  /* 0x0000ba0000047ab9 */ /* 0x000fe20000000a00 */
[----:B------:R-:W-:Y:S01]  /*3230*/  IMAD R15, R7, R54, R14 ;  /* 0x00000036070f7224 */ /* 0x000fe200078e020e */
[----:B------:R-:W-:Y:S01]  /*3240*/  LEA R95, P3, R12, UR4, 0x1 ;  /* 0x000000040c5f7c11 */ /* 0x000fe2000f8608ff */
[----:B------:R-:W-:Y:S02]  /*3250*/  IMAD R92, R28, -0x60, R25 ;  /* 0xffffffa01c5c7824 */ /* 0x000fe400078e0219 */
[-C--:B------:R-:W-:Y:S01]  /*3260*/  IMAD.WIDE.U32 R6, R48, R28.reuse, RZ ;  /* 0x0000001c30067225 */ /* 0x080fe200078e00ff */
[----:B------:R-:W-:Y:S02]  /*3270*/  LEA.HI.X R97, R12, UR5, R97, 0x1, P3 ;  /* 0x000000050c617c11 */ /* 0x000fe400098f0c61 */
[----:B------:R-:W-:Y:S01]  /*3280*/  VIMNMX R92, R92, 0x60, PT ;  /* 0x000000605c5c7848 */ /* 0x000fe20003fe0100 */
        /* <DEDUP_REMOVED lines=32> */
.L_x_15105:
[----:B------:R-:W-:Y:S05]  /*3490*/  BSYNC B1 ;  /* 0x0000000000017941 */ /* 0x000fea0003800000 */
.L_x_15104:
        /* <DEDUP_REMOVED lines=29> */
.L_x_15107:
[----:B------:R-:W-:Y:S05]  /*3670*/  BSYNC B1 ;  /* 0x0000000000017941 */ /* 0x000fea0003800000 */
.L_x_15106:
        /* <DEDUP_REMOVED lines=8> */
[----:B------:R-:W-:Y:S01]  /*3700*/  PLOP3.LUT P3, PT, PT, PT, UP0, 0x80, 0x0 ;  /* 0x000000000000781c */ /* 0x000fe20003f6f008 */
[----:B------:R-:W-:Y:S01]  /*3710*/  IMAD.MOV.U32 R5, RZ, RZ, R43 ;  /* 0x000000ffff057224 */ /* 0x000fe200078e002b */
[----:B------:R-:W-:Y:S01]  /*3720*/  PRMT R110, R6, 0x5410, R7 ;  /* 0x00005410066e7816 */ /* 0x000fe20000000007 */
[----:B-----5:R-:W-:Y:S01]  /*3730*/  IMAD.MOV.U32 R6, RZ, RZ, R36 ;  /* 0x000000ffff067224 */ /* 0x020fe200078e0024 */
[----:B------:R-:W-:-:S02]  /*3740*/  MOV R7, R37 ;  /* 0x0000002500077202 */ /* 0x000fc40000000f00 */
        /* <DEDUP_REMOVED lines=11> */
[----:B------:R-:W-:-:S04]  /*3800*/  PRMT R102, R102, 0x5410, R7 ;  /* 0x0000541066667816 */ /* 0x000fc80000000007 */
[----:B------:R-:W-:Y:S01]  /*3810*/  PRMT R101, R4, 0x5410, R5 ;  /* 0x0000541004657816 */ /* 0x000fe20000000005 */
[----:B------:R-:W-:Y:S06]  /*3820*/  @!P3 BRA `(.L_x_15108) ;  /* 0x000000000004b947 */ /* 0x000fec0003800000 */
[----:B------:R-:W-:Y:S01]  /*3830*/  BPT.TRAP 0x1 ;  /* 0x000000040000795c */ /* 0x000fe20000300000 */
.L_x_15108:
[----:B------:R-:W-:Y:S01]  /*3840*/  IMAD R87, R22, 0x8, R23 ;  /* 0x0000000816577824 */ /* 0x000fe200078e0217 */
[----:B------:R-:W-:Y:S01]  /*3850*/  SHF.L.U32 R93, R210, 0x1f, RZ ;  /* 0x0000001fd25d7819 */ /* 0x000fe200000006ff */
[----:B------:R-:W-:Y:S03]  /*3860*/  BSSY B1, `(.L_x_15109) ;  /* 0x0000003000017945 */ /* 0x000fe60003800000 */
[----:B------:R-:W0:Y:S02]  /*3870*/  SYNCS.PHASECHK.TRANS64.TRYWAIT P5, [R87+URZ+0x32490], R93 ;  /* 0x0324905d570075a7 */ /* 0x000e2400080a017f */
[----:B0-----:R-:W-:Y:S05]  /*3880*/  @!P5 BRA `(.L_x_15110) ;  /* 0x000001d0007cd947 */ /* 0x001fea0003800000 */
.L_x_15392:
[----:B------:R-:W-:Y:S05]  /*3890*/  BSYNC B1 ;  /* 0x0000000000017941 */ /* 0x000fea0003800000 */
.L_x_15109:
[----:B------:R-:W-:-:S03]  /*38a0*/  UMOV UR4, 0xffffffff ;  /* 0xffffffff00047882 */ /* 0x000fc60000000000 */
[----:B------:R-:W-:Y:S05]  /*38b0*/  BRA.DIV UR4, `(.L_x_15111) ;  /* 0x000001d204847947 */ /* 0x000fea000b800000 */
[----:B------:R1:W2:Y:S04]  /*38c0*/  SHFL.IDX PT, R99, R97, RZ, 0x1c1f ;  /* 0x001c1fff61637589 */ /* 0x0002a800000e0000 */
[----:B------:R1:W3:Y:S02]  /*38d0*/  SHFL.IDX PT, R14, R95, RZ, 0x1c1f ;  /* 0x001c1fff5f0e7589 */ /* 0x0002e400000e0000 */
.L_x_15396:
        /* <DEDUP_REMOVED lines=54> */
.L_x_15117:
[----:B------:R-:W-:Y:S05]  /*3c40*/  BSYNC B3 ;  /* 0x0000000000037941 */ /* 0x000fea0003800000 */
.L_x_15116:
[----:B0-----:R4:W-:Y:S02]  /*3c50*/  ST.E.128 desc[UR42][R12.64], R4 ;  /* 0x000000040c007985 */ /* 0x0019e4000c101d2a */
.L_x_15115:
[----:B------:R-:W-:Y:S05]  /*3c60*/  BSYNC B2 ;  /* 0x0000000000027941 */ /* 0x000fea0003800000 */
.L_x_15114:
        /* <DEDUP_REMOVED lines=31> */
[----:B------:R-:W-:Y:S01]  /*3e60*/  HADD2.F32 R42, -RZ, R107.H0_H0 ;  /* 0x2000006bff2a7230 */ /* 0x000fe20000004100 */
        /* <DEDUP_REMOVED lines=9> */
[----:B------:R-:W-:Y:S02]  /*3f00*/  HADD2.F32 R11, -RZ, R107.H1_H1 ;  /* 0x3000006bff0b7230 */ /* 0x000fe40000004100 */
[-C--:B------:R-:W-:Y:S01]  /*3f10*/  FMUL.FTZ R43, R40, R41.reuse ;  /* 0x00000029282b7220 */ /* 0x080fe20000410000 */
[----:B------:R-:W-:Y:S01]  /*3f20*/  FFMA.FTZ R15, R15, R42, R44 ;  /* 0x0000002a0f0f7223 */ /* 0x000fe2000001002c */
[C---:B------:R-:W-:Y:S02]  /*3f30*/  FMUL.FTZ R41, R6.reuse, R41 ;  /* 0x0000002906297220 */ /* 0x040fe40000410000 */
[----:B------:R-:W-:-:S02]  /*3f40*/  FFMA.FTZ R43, R6, R11, -R43 ;  /* 0x0000000b062b7223 */ /* 0x000fc4000001082b */
[----:B------:R-:W-:Y:S01]  /*3f50*/  FFMA.FTZ R40, R40, R11, R41 ;  /* 0x0000000b28287223 */ /* 0x000fe20000010029 */
[----:B------:R-:W-:-:S04]  /*3f60*/  F2FP.F16.F32.PACK_AB R4, R15, R46 ;  /* 0x0000002e0f04723e */ /* 0x000fc800000000ff */
[----:B------:R-:W-:-:S07]  /*3f70*/  F2FP.F16.F32.PACK_AB R6, R40, R43 ;  /* 0x0000002b2806723e */ /* 0x000fce00000000ff */
.L_x_15119:
[----:B------:R-:W-:Y:S05]  /*3f80*/  BSYNC B2 ;  /* 0x0000000000027941 */ /* 0x000fea0003800000 */
.L_x_15118:
[----:B0-----:R0:W-:Y:S02]  /*3f90*/  ST.E.128 desc[UR42][R12.64], R4 ;  /* 0x000000040c007985 */ /* 0x0011e4000c101d2a */
.L_x_15113:
[----:B------:R-:W-:Y:S05]  /*3fa0*/  BSYNC B1 ;  /* 0x0000000000017941 */ /* 0x000fea0003800000 */
.L_x_15112:
[----:B------:R-:W-:-:S03]  /*3fb0*/  UMOV UR4, 0xffffffff ;  /* 0xffffffff00047882 */ /* 0x000fc60000000000 */
[----:B------:R-:W-:Y:S05]  /*3fc0*/  BRA.DIV UR4, `(.L_x_15120) ;  /* 0x000001ce04087947 */ /* 0x000fea000b800000 */
[----:B-1----:R-:W1:Y:S04]  /*3fd0*/  SHFL.IDX PT, R97, R97, 0x1, 0x1c1f ;  /* 0x003c1f0061617f89 */ /* 0x002e6800000e0000 */
[----:B---3--:R3:W0:Y:S02]  /*3fe0*/  SHFL.IDX PT, R14, R95, 0x1, 0x1c1f ;  /* 0x003c1f005f0e7f89 */ /* 0x00862400000e0000 */
.L_x_15400:
        /* <DEDUP_REMOVED lines=27> */
[----:B------:R-:W-:-:S02]  /*41a0*/  HADD2.F32 R5, -RZ, R4.H1_H1 ;  /* 0x30000004ff057230 */ /* 0x000fc40000004100 */
[----:B------:R-:W-:Y:S01]  /*41b0*/  FFMA.FTZ R39, R6, R36, R37 ;  /* 0x0000002406277223 */ /* 0x000fe20000010025 */
[-C--:B------:R-:W-:Y:S01]  /*41c0*/  FFMA.FTZ R44, R7, R38.reuse, -R44 ;  /* 0x00000026072c7223 */ /* 0x080fe2000001082c */
[----:B------:R-:W-:Y:S01]  /*41d0*/  FFMA.FTZ R41, R15, R38, R40 ;  /* 0x000000260f297223 */ /* 0x000fe20000010028 */
[----:B------:R-:W-:Y:S02]  /*41e0*/  HADD2.F32 R7, -RZ, R103.H1_H1 ;  /* 0x30000067ff077230 */ /* 0x000fe40000004100 */
[----:B------:R-:W-:Y:S02]  /*41f0*/  HADD2.F32 R15, -RZ, R102.H1_H1 ;  /* 0x30000066ff0f7230 */ /* 0x000fe40000004100 */
[----:B------:R-:W-:Y:S02]  /*4200*/  HADD2.F32 R6, -RZ, R11.H1_H1 ;  /* 0x3000000bff067230 */ /* 0x000fe40000004100 */
[----:B------:R-:W-:Y:S02]  /*4210*/  HADD2.F32 R103, -RZ, R103.H0_H0 ;  /* 0x20000067ff677230 */ /* 0x000fe40000004100 */
[----:B------:R-:W-:-:S02]  /*4220*/  HADD2.F32 R4, -RZ, R4.H0_H0 ;  /* 0x20000004ff047230 */ /* 0x000fc40000004100 */
[----:B------:R-:W-:Y:S01]  /*4230*/  FMUL.FTZ R38, R6, R15 ;  /* 0x0000000f06267220 */ /* 0x000fe20000410000 */
[----:B------:R-:W-:Y:S02]  /*4240*/  HADD2.F32 R11, -RZ, R11.H0_H0 ;  /* 0x2000000bff0b7230 */ /* 0x000fe40000004100 */
[-C--:B------:R-:W-:Y:S01]  /*4250*/  FMUL.FTZ R37, R5, R103.reuse ;  /* 0x0000006705257220 */ /* 0x080fe20000410000 */
[----:B------:R-:W-:Y:S02]  /*4260*/  HADD2.F32 R102, -RZ, R102.H0_H0 ;  /* 0x20000066ff667230 */ /* 0x000fe40000004100 */
[C---:B------:R-:W-:Y:S01]  /*4270*/  FMUL.FTZ R36, R4.reuse, R103 ;  /* 0x0000006704247220 */ /* 0x040fe20000410000 */
        /* <DEDUP_REMOVED lines=9> */
.L_x_15125:
[----:B------:R-:W-:Y:S05]  /*4310*/  BSYNC B2 ;  /* 0x0000000000027941 */ /* 0x000fea0003800000 */
.L_x_15124:
[----:B----4-:R0:W-:Y:S02]  /*4320*/  ST.E.128 desc[UR42][R12.64], R4 ;  /* 0x000000040c007985 */ /* 0x0101e4000c101d2a */
.L_x_15123:
[----:B------:R-:W-:Y:S05]  /*4330*/  BSYNC B1 ;  /* 0x0000000000017941 */ /* 0x000fea0003800000 */
.L_x_15122:
        /* <DEDUP_REMOVED lines=49> */
.L_x_15127:
[----:B------:R-:W-:Y:S05]  /*4650*/  BSYNC B1 ;  /* 0x0000000000017941 */ /* 0x000fea0003800000 */
.L_x_15126:
[----:B----4-:R0:W-:Y:S01]  /*4660*/  ST.E.128 desc[UR42][R12.64], R4 ;  /* 0x000000040c007985 */ /* 0x0101e2000c101d2a */
[----:B------:R-:W-:Y:S05]  /*4670*/  BRA `(.L_x_15121) ;  /* 0x0000001800207947 */ /* 0x000fea0003800000 */
.L_x_15103:
        /* <DEDUP_REMOVED lines=12> */
[----:B------:R-:W-:-:S04]  /*4740*/  @!P3 IADD3 R6, P4, R20, R6, RZ ;  /* 0x000000061406b210 */ /* 0x000fc80007f9e0ff */
[----:B------:R-:W-:-:S03]  /*4750*/  @!P3 IADD3.X R5, R87, R66, RZ, P4, !PT ;  /* 0x000000425705b210 */ /* 0x000fc600027fe4ff */
        /* <DEDUP_REMOVED lines=25> */
[----:B------:R-:W-:Y:S01]  /*48f0*/  PLOP3.LUT P3, PT, PT, PT, UP0, 0x80, 0x0 ;  /* 0x000000000000781c */ /* 0x000fe20003f6f008 */
[----:B---3--:R-:W-:Y:S02]  /*4900*/  IMAD.MOV.U32 R11, RZ, RZ, R6 ;  /* 0x000000ffff0b7224 */ /* 0x008fe400078e0006 */
[----:B------:R-:W-:Y:S02]  /*4910*/  IMAD.MOV.U32 R44, RZ, RZ, R7 ;  /* 0x000000ffff2c7224 */ /* 0x000fe400078e0007 */
[----:B------:R-:W-:Y:S01]  /*4920*/  IMAD.MOV.U32 R45, RZ, RZ, R4 ;  /* 0x000000ffff2d7224 */ /* 0x000fe200078e0004 */
[----:B------:R-:W-:Y:S01]  /*4930*/  PRMT R114, R11, 0x7610, R114 ;  /* 0x000076100b727816 */ /* 0x000fe20000000072 */
[----:B------:R-:W-:-:S03]  /*4940*/  IMAD.MOV.U32 R46, RZ, RZ, R5 ;  /* 0x000000ffff2e7224 */ /* 0x000fc600078e0005 */
[----:B------:R-:W-:Y:S02]  /*4950*/  PRMT R110, R44, 0x5410, R45 ;  /* 0x000054102c6e7816 */ /* 0x000fe4000000002d */
[----:B------:R-:W-:Y:S01]  /*4960*/  PRMT R101, R46, 0x7610, R101 ;  /* 0x000076102e657816 */ /* 0x000fe20000000065 */
[----:B----4-:R-:W-:Y:S02]  /*4970*/  IMAD.MOV.U32 R12, RZ, RZ, R35 ;  /* 0x000000ffff0c7224 */ /* 0x010fe400078e0023 */
[----:B------:R-:W-:Y:S02]  /*4980*/  IMAD.MOV.U32 R13, RZ, RZ, R32 ;  /* 0x000000ffff0d7224 */ /* 0x000fe400078e0020 */
[----:B------:R-:W-:Y:S02]  /*4990*/  IMAD.MOV.U32 R14, RZ, RZ, R33 ;  /* 0x000000ffff0e7224 */ /* 0x000fe400078e0021 */
[----:B------:R-:W-:Y:S01]  /*49a0*/  IMAD.MOV.U32 R11, RZ, RZ, R34 ;  /* 0x000000ffff0b7224 */ /* 0x000fe200078e0022 */
[----:B------:R-:W-:-:S02]  /*49b0*/  PRMT R112, R12, 0x5410, R13 ;  /* 0x000054100c707816 */ /* 0x000fc4000000000d */
[----:B------:R-:W-:Y:S02]  /*49c0*/  PRMT R113, R14, 0x7610, R113 ;  /* 0x000076100e717816 */ /* 0x000fe40000000071 */
[----:B------:R-:W-:Y:S01]  /*49d0*/  PRMT R114, R114, 0x5410, R11 ;  /* 0x0000541072727816 */ /* 0x000fe2000000000b */
[----:B--2---:R-:W-:Y:S02]  /*49e0*/  IMAD.MOV.U32 R12, RZ, RZ, R39 ;  /* 0x000000ffff0c7224 */ /* 0x004fe400078e0027 */
[----:B------:R-:W-:Y:S02]  /*49f0*/  IMAD.MOV.U32 R13, RZ, RZ, R36 ;  /* 0x000000ffff0d7224 */ /* 0x000fe400078e0024 */
[----:B------:R-:W-:Y:S01]  /*4a00*/  IMAD.MOV.U32 R14, RZ, RZ, R37 ;  /* 0x000000ffff0e7224 */ /* 0x000fe200078e0025 */
[----:B------:R-:W-:Y:S01]  /*4a10*/  PRMT R107, R12, 0x7610, R107 ;  /* 0x000076100c6b7816 */ /* 0x000fe2000000006b */
[----:B------:R-:W-:Y:S01]  /*4a20*/  IMAD.MOV.U32 R11, RZ, RZ, R38 ;  /* 0x000000ffff0b7224 */ /* 0x000fe200078e0026 */
[----:B------:R-:W-:Y:S01]  /*4a30*/  PRMT R105, R13, 0x7610, R105 ;  /* 0x000076100d697816 */ /* 0x000fe20000000069 */
[----:B-----5:R-:W-:Y:S01]  /*4a40*/  IMAD.MOV.U32 R12, RZ, RZ, R43 ;  /* 0x000000ffff0c7224 */ /* 0x020fe200078e002b */
[----:B------:R-:W-:Y:S01]  /*4a50*/  PRMT R109, R14, 0x7610, R109 ;  /* 0x000076100e6d7816 */ /* 0x000fe2000000006d */
[----:B------:R-:W-:Y:S01]  /*4a60*/  IMAD.MOV.U32 R13, RZ, RZ, R40 ;  /* 0x000000ffff0d7224 */ /* 0x000fe200078e0028 */
[----:B------:R-:W-:Y:S01]  /*4a70*/  PRMT R103, R11, 0x7610, R103 ;  /* 0x000076100b677816 */ /* 0x000fe20000000067 */
[----:B------:R-:W-:Y:S01]  /*4a80*/  IMAD.MOV.U32 R14, RZ, RZ, R41 ;  /* 0x000000ffff0e7224 */ /* 0x000fe200078e0029 */
[----:B------:R-:W-:-:S02]  /*4a90*/  MOV R11, R42 ;  /* 0x0000002a000b7202 */ /* 0x000fc40000000f00 */
[----:B------:R-:W-:Y:S02]  /*4aa0*/  PRMT R107, R107, 0x5410, R12 ;  /* 0x000054106b6b7816 */ /* 0x000fe4000000000c */
[----:B------:R-:W-:Y:S02]  /*4ab0*/  PRMT R103, R103, 0x5410, R11 ;  /* 0x0000541067677816 */ /* 0x000fe4000000000b */
[----:B------:R-:W-:Y:S02]  /*4ac0*/  PRMT R105, R105, 0x5410, R13 ;  /* 0x0000541069697816 */ /* 0x000fe4000000000d */
[----:B------:R-:W-:Y:S01]  /*4ad0*/  PRMT R109, R109, 0x5410, R14 ;  /* 0x000054106d6d7816 */ /* 0x000fe2000000000e */
[----:B------:R-:W-:Y:S06]  /*4ae0*/  @!P3 BRA `(.L_x_15128) ;  /* 0x000000000004b947 */ /* 0x000fec0003800000 */
[----:B------:R-:W-:Y:S01]  /*4af0*/  BPT.TRAP 0x1 ;  /* 0x000000040000795c */ /* 0x000fe20000300000 */
.L_x_15128:
[----:B------:R-:W-:Y:S01]  /*4b00*/  IMAD R87, R22, 0x8, R23 ;  /* 0x0000000816577824 */ /* 0x000fe200078e0217 */
[----:B------:R-:W-:Y:S01]  /*4b10*/  SHF.L.U32 R93, R210, 0x1f, RZ ;  /* 0x0000001fd25d7819 */ /* 0x000fe200000006ff */
[----:B------:R-:W0:Y:S01]  /*4b20*/  LDC R94, c[0x0][0x2f4] ;  /* 0x0000bd00ff5e7b82 */ /* 0x000e220000000800 */
[----:B------:R-:W-:Y:S02]  /*4b30*/  BSSY B1, `(.L_x_15129) ;  /* 0x0000003000017945 */ /* 0x000fe40003800000 */
[----:B------:R-:W1:Y:S02]  /*4b40*/  SYNCS.PHASECHK.TRANS64.TRYWAIT P4, [R87+URZ+0x32490], R93 ;  /* 0x0324905d570075a7 */ /* 0x000e64000808017f */
[----:B-1----:R-:W-:Y:S05]  /*4b50*/  @!P4 BRA `(.L_x_15130) ;  /* 0x000001c0006cc947 */ /* 0x002fea0003800000 */
.L_x_15401:
[----:B------:R-:W-:Y:S05]  /*4b60*/  BSYNC B1 ;  /* 0x0000000000017941 */ /* 0x000fea0003800000 */
.L_x_15129:
[----:B------:R-:W-:Y:S01]  /*4b70*/  UMOV UR4, 0xffffffff ;  /* 0xffffffff00047882 */ /* 0x000fe20000000000 */
[----:B0-----:R-:W-:Y:S02]  /*4b80*/  IMAD.IADD R100, R94, 0x1, -R61 ;  /* 0x000000015e647824 */ /* 0x001fe400078e0a3d */
[----:B------:R-:W-:Y:S05]  /*4b90*/  BRA.DIV UR4, `(.L_x_15131) ;  /* 0x000001c204707947 */ /* 0x000fea000b800000 */
[----:B------:R0:W2:Y:S04]  /*4ba0*/  SHFL.IDX PT, R99, R97, RZ, 0x1c1f ;  /* 0x001c1fff61637589 */ /* 0x0000a800000e0000 */
[----:B------:R0:W3:Y:S02]  /*4bb0*/  SHFL.IDX PT, R98, R95, RZ, 0x1c1f ;  /* 0x001c1fff5f627589 */ /* 0x0000e400000e0000 */
.L_x_15405:
        /* <DEDUP_REMOVED lines=38> */
[----:B------:R-:W-:Y:S01]  /*4e20*/  FMUL.FTZ R108, R101, R104 ;  /* 0x00000068656c7220 */ /* 0x000fe20000410000 */
[----:B------:R-:W-:-:S02]  /*4e30*/  HADD2.F32 R32, -RZ, R114.H0_H0 ;  /* 0x20000072ff207230 */ /* 0x000fc40000004100 */
[C---:B------:R-:W-:Y:S01]  /*4e40*/  FMUL.FTZ R104, R45.reuse, R104 ;  /* 0x000000682d687220 */ /* 0x040fe20000410000 */
[-C--:B------:R-:W-:Y:S01]  /*4e50*/  FFMA.FTZ R45, R45, R106.reuse, -R108 ;  /* 0x0000006a2d2d7223 */ /* 0x080fe2000001086c */
[----:B------:R-:W-:Y:S02]  /*4e60*/  HADD2.F32 R108, -RZ, R112.H0_H0 ;  /* 0x20000070ff6c7230 */ /* 0x000fe40000004100 */
[----:B------:R-:W-:Y:S01]  /*4e70*/  FFMA.FTZ R13, R101, R106, R104 ;  /* 0x0000006a650d7223 */ /* 0x000fe20000010068 */
[----:B------:R-:W-:Y:S02]  /*4e80*/  IMAD.MOV.U32 R101, RZ, RZ, R47 ;  /* 0x000000ffff657224 */ /* 0x000fe400078e002f */
[----:B------:R-:W-:Y:S01]  /*4e90*/  IMAD.MOV.U32 R47, RZ, RZ, R15 ;  /* 0x000000ffff2f7224 */ /* 0x000fe200078e000f */
[----:B------:R-:W-:Y:S01]  /*4ea0*/  F2FP.F16.F32.PACK_AB R45, R45, R102 ;  /* 0x000000662d2d723e */ /* 0x000fe200000000ff */
[----:B------:R-:W-:Y:S01]  /*4eb0*/  HADD2.F32 R104, -RZ, R110.H0_H0 ;  /* 0x2000006eff687230 */ /* 0x000fe20000004100 */
[----:B------:R-:W-:Y:S01]  /*4ec0*/  F2FP.F16.F32.PACK_AB R96, R13, R96 ;  /* 0x000000600d60723e */ /* 0x000fe200000000ff */
[----:B------:R-:W-:-:S02]  /*4ed0*/  HADD2.F32 R33, -RZ, R101.H0_H0 ;  /* 0x20000065ff217230 */ /* 0x000fc40000004100 */
[----:B------:R-:W-:Y:S02]  /*4ee0*/  HADD2.F32 R15, -RZ, R47.H0_H0 ;  /* 0x2000002fff0f7230 */ /* 0x000fe40000004100 */
[----:B------:R-:W-:Y:S02]  /*4ef0*/  HADD2.F32 R112, -RZ, R112.H1_H1 ;  /* 0x30000070ff707230 */ /* 0x000fe40000004100 */
[-C--:B------:R-:W-:Y:S01]  /*4f00*/  FMUL.FTZ R106, R33, R108.reuse ;  /* 0x0000006c216a7220 */ /* 0x080fe20000410000 */
[----:B------:R-:W-:Y:S02]  /*4f10*/  IMAD.MOV.U32 R13, RZ, RZ, R45 ;  /* 0x000000ffff0d7224 */ /* 0x000fe400078e002d */
[C---:B------:R-:W-:Y:S01]  /*4f20*/  FMUL.FTZ R108, R15.reuse, R108 ;  /* 0x0000006c0f6c7220 */ /* 0x040fe20000410000 */
[----:B------:R-:W-:Y:S01]  /*4f30*/  MOV R45, R96 ;  /* 0x00000060002d7202 */ /* 0x000fe20000000f00 */
[----:B------:R-:W-:Y:S01]  /*4f40*/  FFMA.FTZ R15, R15, R104, -R106 ;  /* 0x000000680f0f7223 */ /* 0x000fe2000001086a */
[----:B------:R-:W-:-:S02]  /*4f50*/  HADD2.F32 R106, -RZ, R101.H1_H1 ;  /* 0x30000065ff6a7230 */ /* 0x000fc40000004100 */
[----:B------:R-:W-:Y:S01]  /*4f60*/  FFMA.FTZ R33, R33, R104, R108 ;  /* 0x0000006821217223 */ /* 0x000fe2000001006c */
[----:B------:R-:W-:Y:S01]  /*4f70*/  SHF.R.U32.HI R104, RZ, 0x10, R35 ;  /* 0x00000010ff687819 */ /* 0x000fe20000011623 */
[----:B------:R-:W-:Y:S01]  /*4f80*/  HADD2.F32 R35, -RZ, R114.H1_H1 ;  /* 0x30000072ff237230 */ /* 0x000fe20000004100 */
[--C-:B------:R-:W-:Y:S02]  /*4f90*/  SHF.R.U32.HI R108, RZ, 0x10, R7.reuse ;  /* 0x00000010ff6c7819 */ /* 0x100fe40000011607 */
[----:B------:R-:W-:Y:S01]  /*4fa0*/  SHF.R.U64 R7, R6, 0x10, R7 ;  /* 0x0000001006077819 */ /* 0x000fe20000001207 */
[----:B------:R-:W-:Y:S02]  /*4fb0*/  HADD2.F32 R101, -RZ, R104.H0_H0 ;  /* 0x20000068ff657230 */ /* 0x000fe40000004100 */
[----:B------:R-:W-:Y:S02]  /*4fc0*/  HADD2.F32 R104, -RZ, R47.H1_H1 ;  /* 0x3000002fff687230 */ /* 0x000fe40000004100 */
        /* <DEDUP_REMOVED lines=8> */
[----:B------:R-:W-:-:S02]  /*5050*/  HADD2.F32 R101, -RZ, R44.H0_H0 ;  /* 0x2000002cff657230 */ /* 0x000fc40000004100 */
[----:B------:R-:W-:Y:S01]  /*5060*/  HADD2.F32 R47, -RZ, R12.H0_H0 ;  /* 0x2000000cff2f7230 */ /* 0x000fe20000004100 */
[----:B------:R-:W-:Y:S01]  /*5070*/  F2FP.F16.F32.PACK_AB R15, R104, R15 ;  /* 0x0000000f680f723e */ /* 0x000fe200000000ff */
[----:B------:R-:W-:Y:S02]  /*5080*/  HADD2.F32 R44, -RZ, R44.H1_H1 ;  /* 0x3000002cff2c7230 */ /* 0x000fe40000004100 */
[-C--:B------:R-:W-:Y:S01]  /*5090*/  FMUL.FTZ R110, R101, R112.reuse ;  /* 0x00000070656e7220 */ /* 0x080fe20000410000 */
[----:B------:R-:W-:Y:S02]  /*50a0*/  HADD2.F32 R12, -RZ, R12.H1_H1 ;  /* 0x3000000cff0c7230 */ /* 0x000fe40000004100 */
[C---:B------:R-:W-:Y:S01]  /*50b0*/  FMUL.FTZ R112, R47.reuse, R112 ;  /* 0x000000702f707220 */ /* 0x040fe20000410000 */
[----:B------:R-:W-:Y:S01]  /*50c0*/  F2FP.F16.F32.PACK_AB R33, R106, R33 ;  /* 0x000000216a21723e */ /* 0x000fe200000000ff */
[-C--:B------:R-:W-:Y:S01]  /*50d0*/  FMUL.FTZ R113, R44, R5.reuse ;  /* 0x000000052c717220 */ /* 0x080fe20000410000 */
[-C--:B------:R-:W-:Y:S01]  /*50e0*/  FFMA.FTZ R47, R47, R108.reuse, -R110 ;  /* 0x0000006c2f2f7223 */ /* 0x080fe2000001086e */
[C---:B------:R-:W-:Y:S01]  /*50f0*/  FMUL.FTZ R5, R12.reuse, R5 ;  /* 0x000000050c057220 */ /* 0x040fe20000410000 */
[----:B------:R-:W-:Y:S01]  /*5100*/  FFMA.FTZ R101, R101, R108, R112 ;  /* 0x0000006c65657223 */ /* 0x000fe20000010070 */
[----:B------:R-:W-:Y:S01]  /*5110*/  FFMA.FTZ R4, R12, R111, -R113 ;  /* 0x0000006f0c047223 */ /* 0x000fe20000010871 */
[----:B------:R-:W-:-:S02]  /*5120*/  HADD2.F32 R12, -RZ, R46.H0_H0 ;  /* 0x2000002eff0c7230 */ /* 0x000fc40000004100 */
[----:B------:R-:W-:Y:S01]  /*5130*/  FFMA.FTZ R44, R44, R111, R5 ;  /* 0x0000006f2c2c7223 */ /* 0x000fe20000010005 */
[----:B------:R-:W-:Y:S02]  /*5140*/  HADD2.F32 R5, -RZ, R14.H0_H0 ;  /* 0x2000000eff057230 */ /* 0x000fe40000004100 */
[----:B------:R-:W-:Y:S02]  /*5150*/  HADD2.F32 R46, -RZ, R46.H1_H1 ;  /* 0x3000002eff2e7230 */ /* 0x000fe40000004100 */
[-C--:B------:R-:W-:Y:S01]  /*5160*/  FMUL.FTZ R108, R12, R35.reuse ;  /* 0x000000230c6c7220 */ /* 0x080fe20000410000 */
[----:B------:R-:W-:Y:S02]  /*5170*/  HADD2.F32 R14, -RZ, R14.H1_H1 ;  /* 0x3000000eff0e7230 */ /* 0x000fe40000004100 */
[C---:B------:R-:W-:Y:S01]  /*5180*/  FMUL.FTZ R35, R5.reuse, R35 ;  /* 0x0000002305237220 */ /* 0x040fe20000410000 */
[----:B------:R-:W-:Y:S01]  /*5190*/  F2FP.F16.F32.PACK_AB R4, R4, R47 ;  /* 0x0000002f0404723e */ /* 0x000fe200000000ff */
[-C--:B------:R-:W-:Y:S01]  /*51a0*/  FFMA.FTZ R5, R5, R32.reuse, -R108 ;  /* 0x0000002005057223 */ /* 0x080fe2000001086c */
[----:B------:R-:W-:Y:S01]  /*51b0*/  F2FP.F16.F32.PACK_AB R44, R44, R101 ;  /* 0x000000652c2c723e */ /* 0x000fe200000000ff */
[----:B------:R-:W-:Y:S01]  /*51c0*/  FFMA.FTZ R12, R12, R32, R35 ;  /* 0x000000200c0c7223 */ /* 0x000fe20000010023 */
[----:B------:R-:W-:-:S02]  /*51d0*/  HADD2.F32 R35, -RZ, R34.H0_H0 ;  /* 0x20000022ff237230 */ /* 0x000fc40000004100 */
[----:B------:R-:W-:-:S03]  /*51e0*/  IMAD.MOV.U32 R47, RZ, RZ, R33 ;  /* 0x000000ffff2f7224 */ /* 0x000fc600078e0021 */
[-C--:B------:R-:W-:Y:S01]  /*51f0*/  FMUL.FTZ R111, R46, R35.reuse ;  /* 0x000000232e6f7220 */ /* 0x080fe20000410000 */
[----:B------:R-:W-:-:S03]  /*5200*/  FMUL.FTZ R35, R14, R35 ;  /* 0x000000230e237220 */ /* 0x000fc60000410000 */
[-C--:B------:R-:W-:Y:S01]  /*5210*/  FFMA.FTZ R14, R14, R7.reuse, -R111 ;  /* 0x000000070e0e7223 */ /* 0x080fe2000001086f */
[----:B------:R-:W-:-:S04]  /*5220*/  FFMA.FTZ R35, R46, R7, R35 ;  /* 0x000000072e237223 */ /* 0x000fc80000010023 */
[----:B------:R-:W-:Y:S02]  /*5230*/  F2FP.F16.F32.PACK_AB R14, R14, R5 ;  /* 0x000000050e0e723e */ /* 0x000fe400000000ff */
[----:B------:R-:W-:Y:S01]  /*5240*/  F2FP.F16.F32.PACK_AB R46, R35, R12 ;  /* 0x0000000c232e723e */ /* 0x000fe200000000ff */
[----:B------:R-:W-:-:S07]  /*5250*/  IMAD.MOV.U32 R12, RZ, RZ, R4 ;  /* 0x000000ffff0c7224 */ /* 0x000fce00078e0004 */
.L_x_15135:
[----:B------:R-:W-:Y:S05]  /*5260*/  BSYNC B2 ;  /* 0x0000000000027941 */ /* 0x000fea0003800000 */
.L_x_15134:
        /* <DEDUP_REMOVED lines=8> */
.L_x_15133:
[----:B------:R-:W-:Y:S05]  /*52f0*/  BSYNC B1 ;  /* 0x0000000000017941 */ /* 0x000fea0003800000 */
.L_x_15132:
[----:B------:R-:W-:-:S03]  /*5300*/  UMOV UR4, 0xffffffff ;  /* 0xffffffff00047882 */ /* 0x000fc60000000000 */
[----:B------:R-:W-:Y:S05]  /*5310*/  BRA.DIV UR4, `(.L_x_15136) ;  /* 0x000001ba04dc7947 */ /* 0x000fea000b800000 */
[----:B0-----:R-:W0:Y:S04]  /*5320*/  SHFL.IDX PT, R97, R97, 0x1, 0x1c1f ;  /* 0x003c1f0061617f89 */ /* 0x001e2800000e0000 */
[----:B------:R0:W0:Y:S02]  /*5330*/  SHFL.IDX PT, R96, R95, 0x1, 0x1c1f ;  /* 0x003c1f005f607f89 */ /* 0x00002400000e0000 */
.L_x_15409:
        /* <DEDUP_REMOVED lines=35> */
[--C-:B------:R-:W-:Y:S01]  /*5570*/  SHF.R.U64 R35, R40, 0x10, R41.reuse ;  /* 0x0000001028237819 */ /* 0x100fe20000001229 */
[----:B------:R-:W-:Y:S01]  /*5580*/  HADD2.F32 R34, -RZ, R34.H0_H0 ;  /* 0x20000022ff227230 */ /* 0x000fe20000004100 */
[----:B------:R-:W-:Y:S02]  /*5590*/  SHF.R.U32.HI R40, RZ, 0x10, R41 ;  /* 0x00000010ff287819 */ /* 0x000fe40000011629 */
[----:B------:R-:W-:Y:S01]  /*55a0*/  SHF.R.U32.HI R44, RZ, 0x10, R37 ;  /* 0x00000010ff2c7819 */ /* 0x000fe20000011625 */
[--C-:B------:R-:W-:Y:S01]  /*55b0*/  HADD2.F32 R41, -RZ, R39.reuse.H0_H0 ;  /* 0x20000027ff297230 */ /* 0x100fe20000004100 */
[--C-:B------:R-:W-:Y:S01]  /*55c0*/  SHF.R.U64 R37, R42, 0x10, R43.reuse ;  /* 0x000000102a257819 */ /* 0x100fe2000000122b */
[----:B------:R-:W-:Y:S01]  /*55d0*/  HADD2.F32 R39, -RZ, R39.H1_H1 ;  /* 0x30000027ff277230 */ /* 0x000fe20000004100 */
[----:B0-----:R-:W-:Y:S01]  /*55e0*/  MOV R13, R7 ;  /* 0x00000007000d7202 */ /* 0x001fe20000000f00 */
[----:B------:R-:W-:Y:S01]  /*55f0*/  HADD2.F32 R7, -RZ, R5.H0_H0 ;  /* 0x20000005ff077230 */ /* 0x000fe20000004100 */
        /* <DEDUP_REMOVED lines=24> */
[----:B------:R-:W-:-:S03]  /*5780*/  FMUL.FTZ R98, R15, R98 ;  /* 0x000000620f627220 */ /* 0x000fc60000410000 */
[----:B------:R-:W-:Y:S01]  /*5790*/  FFMA.FTZ R13, R15, R46, -R38 ;  /* 0x0000002e0f0d7223 */ /* 0x000fe20000010826 */
[-C--:B------:R-:W-:Y:S01]  /*57a0*/  FFMA.FTZ R38, R39, R42.reuse, -R102 ;  /* 0x0000002a27267223 */ /* 0x080fe20000010866 */
[----:B------:R-:W-:Y:S01]  /*57b0*/  FFMA.FTZ R42, R43, R42, R100 ;  /* 0x0000002a2b2a7223 */ /* 0x000fe20000010064 */
[----:B------:R-:W-:Y:S01]  /*57c0*/  FFMA.FTZ R15, R41, R46, R98 ;  /* 0x0000002e290f7223 */ /* 0x000fe20000010062 */
[----:B------:R-:W-:Y:S02]  /*57d0*/  HADD2.F32 R100, -RZ, R35.H0_H0 ;  /* 0x20000023ff647230 */ /* 0x000fe40000004100 */
[----:B------:R-:W-:Y:S01]  /*57e0*/  HADD2.F32 R98, -RZ, R105.H1_H1 ;  /* 0x30000069ff627230 */ /* 0x000fe20000004100 */
        /* <DEDUP_REMOVED lines=17> */
[----:B------:R-:W-:-:S02]  /*5900*/  HADD2.F32 R35, -RZ, R14.H0_H0 ;  /* 0x2000000eff237230 */ /* 0x000fc40000004100 */
[----:B------:R-:W-:Y:S01]  /*5910*/  HADD2.F32 R39, -RZ, R103.H0_H0 ;  /* 0x20000067ff277230 */ /* 0x000fe20000004100 */
[----:B------:R-:W-:Y:S01]  /*5920*/  F2FP.F16.F32.PACK_AB R4, R45, R4 ;  /* 0x000000042d04723e */ /* 0x000fe200000000ff */
[----:B------:R-:W-:Y:S01]  /*5930*/  HADD2.F32 R41, -RZ, R37.H0_H0 ;  /* 0x20000025ff297230 */ /* 0x000fe20000004100 */
[----:B------:R-:W-:Y:S01]  /*5940*/  F2FP.F16.F32.PACK_AB R12, R43, R12 ;  /* 0x0000000c2b0c723e */ /* 0x000fe200000000ff */
[----:B------:R-:W-:Y:S02]  /*5950*/  HADD2.F32 R34, -RZ, R6.H0_H0 ;  /* 0x20000006ff227230 */ /* 0x000fe40000004100 */
[----:B------:R-:W-:Y:S02]  /*5960*/  HADD2.F32 R14, -RZ, R14.H1_H1 ;  /* 0x3000000eff0e7230 */ /* 0x000fe40000004100 */
[----:B------:R-:W-:Y:S02]  /*5970*/  HADD2.F32 R103, -RZ, R103.H1_H1 ;  /* 0x30000067ff677230 */ /* 0x000fe40000004100 */
[----:B------:R-:W-:-:S02]  /*5980*/  HADD2.F32 R6, -RZ, R6.H1_H1 ;  /* 0x30000006ff067230 */ /* 0x000fc40000004100 */
[----:B------:R-:W-:Y:S01]  /*5990*/  FMUL.FTZ R95, R14, R41 ;  /* 0x000000290e5f7220 */ /* 0x000fe20000410000 */
[----:B------:R-:W-:Y:S02]  /*59a0*/  HADD2.F32 R37, -RZ, R36.H0_H0 ;  /* 0x20000024ff257230 */ /* 0x000fe40000004100 */
[CC--:B------:R-:W-:Y:S01]  /*59b0*/  FMUL.FTZ R47, R35.reuse, R103.reuse ;  /* 0x00000067232f7220 */ /* 0x0c0fe20000410000 */
[----:B------:R-:W-:Y:S01]  /*59c0*/  FMUL.FTZ R36, R34, R103 ;  /* 0x0000006722247220 */ /* 0x000fe20000410000 */
[----:B------:R-:W-:Y:S02]  /*59d0*/  FMUL.FTZ R41, R6, R41 ;  /* 0x0000002906297220 */ /* 0x000fe40000410000 */
[-C--:B------:R-:W-:Y:S01]  /*59e0*/  FFMA.FTZ R47, R34, R39.reuse, -R47 ;  /* 0x00000027222f7223 */ /* 0x080fe2000001082f */
[----:B------:R-:W-:Y:S01]  /*59f0*/  FFMA.FTZ R36, R35, R39, R36 ;  /* 0x0000002723247223 */ /* 0x000fe20000010024 */
[-C--:B------:R-:W-:Y:S01]  /*5a00*/  FFMA.FTZ R6, R6, R37.reuse, -R95 ;  /* 0x0000002506067223 */ /* 0x080fe2000001085f */
[----:B------:R-:W-:-:S04]  /*5a10*/  FFMA.FTZ R41, R14, R37, R41 ;  /* 0x000000250e297223 */ /* 0x000fc80000010029 */
[----:B------:R-:W-:Y:S02]  /*5a20*/  F2FP.F16.F32.PACK_AB R6, R6, R47 ;  /* 0x0000002f0606723e */ /* 0x000fe400000000ff */
[----:B------:R-:W-:-:S07]  /*5a30*/  F2FP.F16.F32.PACK_AB R14, R41, R36 ;  /* 0x00000024290e723e */ /* 0x000fce00000000ff */
.L_x_15138:
[----:B------:R-:W-:Y:S05]  /*5a40*/  BSYNC B1 ;  /* 0x0000000000017941 */ /* 0x000fea0003800000 */
.L_x_15137:
        /* <DEDUP_REMOVED lines=8> */
.L_x_15102:
[----:B------:R-:W-:-:S06]  /*5ad0*/  UISETP.NE.AND UP0, UPT, UR44, 0x3, UPT ;  /* 0x000000032c00788c */ /* 0x000fcc000bf05270 */
[----:B------:R-:W-:-:S13]  /*5ae0*/  PLOP3.LUT P3, PT, PT, PT, UP0, 0x80, 0x0 ;  /* 0x000000000000781c */ /* 0x000fda0003f6f008 */
[----:B------:R-:W-:Y:S05]  /*5af0*/  @!P3 BRA `(.L_x_15139) ;  /* 0x000000000004b947 */ /* 0x000fea0003800000 */
[----:B------:R-:W-:Y:S01]  /*5b00*/  BPT.TRAP 0x1 ;  /* 0x000000040000795c */ /* 0x000fe20000300000 */
.L_x_15139:
[----:B------:R-:W-:Y:S01]  /*5b10*/  IMAD R87, R22, 0x8, R23 ;  /* 0x0000000816577824 */ /* 0x000fe200078e0217 */
[----:B------:R-:W-:Y:S01]  /*5b20*/  SHF.L.U32 R93, R210, 0x1f, RZ ;  /* 0x0000001fd25d7819 */ /* 0x000fe200000006ff */
[----:B------:R-:W-:Y:S01]  /*5b30*/  BSSY B1, `(.L_x_15140) ;  /* 0x0000004000017945 */ /* 0x000fe20003800000 */
[----:B------:R-:W-:Y:S02]  /*5b40*/  SHF.R.S32.HI R90, RZ, 0x1f, R89 ;  /* 0x0000001fff5a7819 */ /* 0x000fe40000011459 */
[----:B------:R-:W0:Y:S02]  /*5b50*/  SYNCS.PHASECHK.TRANS64.TRYWAIT P2, [R87+URZ+0x32490], R93 ;  /* 0x0324905d570075a7 */ /* 0x000e24000804017f */
[----:B0-----:R-:W-:Y:S05]  /*5b60*/  @!P2 BRA `(.L_x_15141) ;  /* 0x000001b40014a947 */ /* 0x001fea0003800000 */
.L_x_15410:
[----:B------:R-:W-:Y:S05]  /*5b70*/  BSYNC B1 ;  /* 0x0000000000017941 */ /* 0x000fea0003800000 */
.L_x_15140:
        /* <DEDUP_REMOVED lines=25> */
.L_x_15414:
        /* <DEDUP_REMOVED lines=13> */
.L_x_15144:
[----:B------:R-:W-:Y:S05]  /*5de0*/  BSYNC B1 ;  /* 0x0000000000017941 */ /* 0x000fea0003800000 */
.L_x_15143:
[----:B------:R-:W-:-:S03]  /*5df0*/  UMOV UR4, 0xffffffff ;  /* 0xffffffff00047882 */ /* 0x000fc60000000000 */
[----:B------:R-:W-:Y:S05]  /*5e00*/  BRA.DIV UR4, `(.L_x_15145) ;  /* 0x000001b204cc7947 */ /* 0x000fea000b800000 */
[----:B--2-4-:R2:W4:Y:S04]  /*5e10*/  SHFL.IDX PT, R5, R33, 0x1, 0x1c1f ;  /* 0x003c1f0021057f89 */ /* 0x01452800000e0000 */
[----:B---3--:R2:W3:Y:S02]  /*5e20*/  SHFL.IDX PT, R7, R32, 0x1, 0x1c1f ;  /* 0x003c1f0020077f89 */ /* 0x0084e400000e0000 */
.L_x_15418:
        /* <DEDUP_REMOVED lines=13> */
.L_x_15121:
[----:B------:R-:W-:Y:S05]  /*5f00*/  BSYNC B0 ;  /* 0x0000000000007941 */ /* 0x000fea0003800000 */
.L_x_15101:
        /* <DEDUP_REMOVED lines=17> */
.L_x_15147:
[----:B------:R-:W-:Y:S05]  /*6020*/  BSYNC B0 ;  /* 0x0000000000007941 */ /* 0x000fea0003800000 */
.L_x_15146:
[----:B------:R-:W3:Y:S01]  /*6030*/  SYNCS.PHASECHK.TRANS64.TRYWAIT P3, [R87+URZ+0x324b0], R93 ;  /* 0x0324b05d570075a7 */ /* 0x000ee2000806017f */
[----:B------:R-:W-:Y:S04]  /*6040*/  BSSY B0, `(.L_x_15148) ;  /* 0x0000002000007945 */ /* 0x000fe80003800000 */
[----:B---3--:R-:W-:Y:S05]  /*6050*/  @!P3 BRA `(.L_x_15149) ;  /* 0x000001b00084b947 */ /* 0x008fea0003800000 */
.L_x_15419:
[----:B------:R-:W-:Y:S05]  /*6060*/  BSYNC B0 ;  /* 0x0000000000007941 */ /* 0x000fea0003800000 */
.L_x_15148:
[----:B------:R4:W5:Y:S01]  /*6070*/  LDL R45, [R1+0x90] ;  /* 0x00009000012d7983 */ /* 0x0009620000100800 */
[----:B------:R-:W-:Y:S01]  /*6080*/  ULDC.64 UR4, c[0x0][0x328] ;  /* 0x0000ca0000047ab9 */ /* 0x000fe20000000a00 */
[----:B------:R-:W-:Y:S02]  /*6090*/  ULDC.64 UR6, c[0x0][0x318] ;  /* 0x0000c60000067ab9 */ /* 0x000fe40000000a00 */
[----:B------:R4:W5:Y:S04]  /*60a0*/  LDL R44, [R1+0x8c] ;  /* 0x00008c00012c7983 */ /* 0x0009680000100800 */
[----:B------:R4:W5:Y:S04]  /*60b0*/  LDL R43, [R1+0x88] ;  /* 0x00008800012b7983 */ /* 0x0009680000100800 */
[----:B------:R4:W5:Y:S04]  /*60c0*/  LDL R42, [R1+0x84] ;  /* 0x00008400012a7983 */ /* 0x0009680000100800 */
[----:B------:R4:W5:Y:S04]  /*60d0*/  LDL R40, [R1+0x80] ;  /* 0x0000800001287983 */ /* 0x0009680000100800 */
        /* <DEDUP_REMOVED lines=20> */
[----:B------:R4:W0:Y:S01]  /*6220*/  SHFL.IDX PT, R41, R35, RZ, 0x1c1f ;  /* 0x001c1fff23297589 */ /* 0x00082200000e0000 */
[----:B------:R-:W-:Y:S02]  /*6230*/  ISETP.GE.AND P3, PT, R92, 0x1, PT ;  /* 0x000000015c00780c */ /* 0x000fe40003f66270 */
[----:B------:R-:W-:Y:S01]  /*6240*/  LEA R11, R11, R26, 0x1 ;  /* 0x0000001a0b0b7211 */ /* 0x000fe200078e08ff */
[----:B------:R4:W0:Y:S10]  /*6250*/  SHFL.IDX PT, R39, R36, RZ, 0x1c1f ;  /* 0x001c1fff24277589 */ /* 0x00083400000e0000 */
[----:B----4-:R-:W-:Y:S05]  /*6260*/  @!P3 BRA `(.L_x_15151) ;  /* 0x0000000000a4b947 */ /* 0x010fea0003800000 */
[----:B------:R-:W-:Y:S02]  /*6270*/  ISETP.NE.AND P5, PT, R77, RZ, PT ;  /* 0x000000ff4d00720c */ /* 0x000fe40003fa5270 */
[----:B------:R-:W-:Y:S02]  /*6280*/  ISETP.NE.AND P4, PT, R78, RZ, PT ;  /* 0x000000ff4e00720c */ /* 0x000fe40003f85270 */
[----:B------:R-:W-:-:S09]  /*6290*/  PRMT R37, R10, 0x8880, RZ ;  /* 0x000088800a257816 */ /* 0x000fd200000000ff */
[----:B------:R-:W4:Y:S01]  /*62a0*/  @P5 LDS.128 R4, [R34] ;  /* 0x0000000022045984 */ /* 0x000f220000000c00 */
[----:B012---:R-:W-:-:S04]  /*62b0*/  @P5 LEA R32, P3, R16, R41, 0x1 ;  /* 0x0000002910205211 */ /* 0x007fc800078608ff */
[----:B------:R-:W-:Y:S02]  /*62c0*/  @P5 LEA.HI.X R33, R16, R39, R17, 0x1, P3 ;  /* 0x0000002710215211 */ /* 0x000fe400018f0c11 */
[----:B------:R-:W-:-:S04]  /*62d0*/  @P4 LEA R14, P3, R2, R41, 0x1 ;  /* 0x00000029020e4211 */ /* 0x000fc800078608ff */
[----:B------:R-:W-:Y:S02]  /*62e0*/  @P4 LEA.HI.X R15, R2, R39, R209, 0x1, P3 ;  /* 0x00000027020f4211 */ /* 0x000fe400018f0cd1 */
[----:B------:R-:W-:-:S13]  /*62f0*/  ISETP.NE.AND P3, PT, R79, RZ, PT ;  /* 0x000000ff4f00720c */ /* 0x000fda0003f65270 */
[----:B------:R-:W-:-:S04]  /*6300*/  @P3 LEA R12, P6, R216, R41, 0x1 ;  /* 0x00000029d80c3211 */ /* 0x000fc800078c08ff */
[----:B-----5:R-:W-:Y:S01]  /*6310*/  @P3 LEA.HI.X R13, R216, R39, R45, 0x1, P6 ;  /* 0x00000027d80d3211 */ /* 0x020fe200030f0c2d */
[----:B----4-:R0:W-:Y:S01]  /*6320*/  @P5 ST.E.128 desc[UR42][R32.64], R4 ;  /* 0x0000000420005985 */ /* 0x0101e2000c101d2a */
        /* <DEDUP_REMOVED lines=29> */
.L_x_15151:
[----:B------:R-:W-:Y:S05]  /*6500*/  BSYNC B0 ;  /* 0x0000000000007941 */ /* 0x000fea0003800000 */
.L_x_15150:
[----:B------:R-:W-:Y:S01]  /*6510*/  ISETP.GE.AND P3, PT, R92, 0x41, PT ;  /* 0x000000415c00780c */ /* 0x000fe20003f66270 */
[----:B------:R0:W0:Y:S01]  /*6520*/  SHFL.IDX PT, R37, R36, 0x1, 0x1c1f ;  /* 0x003c1f0024257f89 */ /* 0x00002200000e0000 */
[----:B------:R-:W-:Y:S03]  /*6530*/  BSSY B0, `(.L_x_15152) ;  /* 0x000002c000007945 */ /* 0x000fe60003800000 */
[----:B------:R-:W0:Y:S08]  /*6540*/  SHFL.IDX PT, R35, R35, 0x1, 0x1c1f ;  /* 0x003c1f0023237f89 */ /* 0x000e3000000e0000 */
[----:B------:R-:W-:Y:S05]  /*6550*/  @!P3 BRA `(.L_x_15153) ;  /* 0x0000000000a4b947 */ /* 0x000fea0003800000 */
[----:B------:R-:W-:Y:S02]  /*6560*/  ISETP.NE.AND P5, PT, R77, RZ, PT ;  /* 0x000000ff4d00720c */ /* 0x000fe40003fa5270 */
[----:B------:R-:W-:Y:S02]  /*6570*/  ISETP.NE.AND P4, PT, R78, RZ, PT ;  /* 0x000000ff4e00720c */ /* 0x000fe40003f85270 */
[----:B0-----:R-:W-:-:S09]  /*6580*/  PRMT R36, R10, 0x8880, RZ ;  /* 0x000088800a247816 */ /* 0x001fd200000000ff */
[----:B----4-:R-:W0:Y:S01]  /*6590*/  @P5 LDS.128 R4, [R34+0x2000] ;  /* 0x0020000022045984 */ /* 0x010e220000000c00 */
[----:B-12---:R-:W-:-:S04]  /*65a0*/  @P5 LEA R32, P3, R16, R35, 0x1 ;  /* 0x0000002310205211 */ /* 0x006fc800078608ff */
[----:B------:R-:W-:Y:S02]  /*65b0*/  @P5 LEA.HI.X R33, R16, R37, R17, 0x1, P3 ;  /* 0x0000002510215211 */ /* 0x000fe400018f0c11 */
[----:B------:R-:W-:-:S04]  /*65c0*/  @P4 LEA R14, P3, R2, R35, 0x1 ;  /* 0x00000023020e4211 */ /* 0x000fc800078608ff */
[----:B------:R-:W-:Y:S02]  /*65d0*/  @P4 LEA.HI.X R15, R2, R37, R209, 0x1, P3 ;  /* 0x00000025020f4211 */ /* 0x000fe400018f0cd1 */
[----:B------:R-:W-:-:S13]  /*65e0*/  ISETP.NE.AND P3, PT, R79, RZ, PT ;  /* 0x000000ff4f00720c */ /* 0x000fda0003f65270 */
[----:B------:R-:W-:-:S04]  /*65f0*/  @P3 LEA R12, P6, R216, R35, 0x1 ;  /* 0x00000023d80c3211 */ /* 0x000fc800078c08ff */
[----:B-----5:R-:W-:Y:S01]  /*6600*/  @P3 LEA.HI.X R13, R216, R37, R45, 0x1, P6 ;  /* 0x00000025d80d3211 */ /* 0x020fe200030f0c2d */
[----:B0-----:R0:W-:Y:S01]  /*6610*/  @P5 ST.E.128 desc[UR42][R32.64], R4 ;  /* 0x0000000420005985 */ /* 0x0011e2000c101d2a */
        /* <DEDUP_REMOVED lines=29> */
.L_x_15153:
[----:B------:R-:W-:Y:S05]  /*67f0*/  BSYNC B0 ;  /* 0x0000000000007941 */ /* 0x000fea0003800000 */
.L_x_15152:
[----:B------:R-:W-:Y:S01]  /*6800*/  @!PT LDS RZ, [RZ] ;  /* 0x00000000fffff984 */ /* 0x000fe20000000800 */
[----:B------:R-:W-:Y:S01]  /*6810*/  @!PT LDS RZ, [RZ] ;  /* 0x00000000fffff984 */ /* 0x000fe20000000800 */
[----:B------:R-:W-:Y:S01]  /*6820*/  @!PT LDS RZ, [RZ] ;  /* 0x00000000fffff984 */ /* 0x000fe20000000800 */
[----:B------:R-:W-:Y:S01]  /*6830*/  @!PT LDS RZ, [RZ] ;  /* 0x00000000fffff984 */ /* 0x000fe20000000800 */
[----:B------:R1:W-:Y:S06]  /*6840*/  MEMBAR.ALL.CTA ;  /* 0x0000000000007992 */ /* 0x0003ec0000008000 */
[----:B-1----:R-:W1:Y:S01]  /*6850*/  FENCE.VIEW.ASYNC.S ;  /* 0x00000000000073c6 */ /* 0x002e620000000000 */
[----:B---3--:R-:W-:Y:S01]  /*6860*/  @!P2 VIADD R87, R87, 0x324c0 ;  /* 0x000324c05757a836 */ /* 0x008fe20000000000 */
[----:B-1----:R1:W-:Y:S01]  /*6870*/  BAR.SYNC.DEFER_BLOCKING R60, 0x80 ;  /* 0x0002003c0000751d */ /* 0x0023e20000010000 */
[----:B------:R-:W-:Y:S01]  /*6880*/  LOP3.LUT P3, RZ, R18, 0x2, RZ, 0xc0, !PT ;  /* 0x0000000212ff7812 */ /* 0x000fe2000786c0ff */
[----:B------:R-:W-:-:S02]  /*6890*/  VIADD R22, R22, 0x1 ;  /* 0x0000000116167836 */ /* 0x000fc40000000000 */
[----:B------:R-:W-:-:S04]  /*68a0*/  @!P2 PRMT R87, RZ, 0x654, R87 ;  /* 0x00000654ff57a816 */ /* 0x000fc80000000057 */
[----:B------:R1:W-:Y:S01]  /*68b0*/  @!P2 SYNCS.ARRIVE.TRANS64.RED.A1T0 RZ, [R87+URZ], RZ ;  /* 0x000000ff57ffa9a7 */ /* 0x0003e2000810043f */
[----:B------:R-:W-:-:S04]  /*68c0*/  ISETP.NE.AND P2, PT, R22, 0x2, PT ;  /* 0x000000021600780c */ /* 0x000fc80003f45270 */
[----:B0---4-:R-:W-:Y:S02]  /*68d0*/  SEL R5, RZ, 0x1, P2 ;  /* 0x00000001ff057807 */ /* 0x011fe40001000000 */
[----:B------:R-:W-:Y:S02]  /*68e0*/  SEL R22, R22, RZ, P2 ;  /* 0x000000ff16167207 */ /* 0x000fe40001000000 */
[----:B------:R-:W-:Y:S01]  /*68f0*/  LOP3.LUT R210, R210, R5, RZ, 0x3c, !PT ;  /* 0x00000005d2d27212 */ /* 0x000fe200078e3cff */
[----:B------:R-:W-:Y:S06]  /*6900*/  @P3 BRA `(.L_x_15154) ;  /* 0xffffffc4005c3947 */ /* 0x000fec000383ffff */
[----:B------:R-:W0:Y:S01]  /*6910*/  S2R R4, SR_TID.X ;  /* 0x0000000000047919 */ /* 0x000e220000002100 */
[----:B------:R-:W-:Y:S02]  /*6920*/  PLOP3.LUT P0, PT, PT, PT, PT, 0x8, 0x0 ;  /* 0x000000000000781c */ /* 0x000fe40003f0e170 */
[----:B0-----:R-:W-:-:S04]  /*6930*/  SHF.R.U32.HI R4, RZ, 0x7, R4 ;  /* 0x00000007ff047819 */ /* 0x001fc80000011604 */
[----:B------:R-:W-:-:S13]  /*6940*/  ISETP.NE.AND P3, PT, R4, 0x1, PT ;  /* 0x000000010400780c */ /* 0x000fda0003f65270 */
[----:B------:R-:W-:Y:S05]  /*6950*/  @!P3 WARPSYNC.ALL ;  /* 0x000000000000b948 */ /* 0x000fea0003800000 */
[----:B------:R-:W-:Y:S06]  /*6960*/  @!P3 BAR.ARV 0x9, 0x100 ;  /* 0x024400000000bb1d */ /* 0x000fec0000002000 */
.L_x_15096:
[----:B------:R-:W3:Y:S01]  /*6970*/  LDL R5, [R1+0x78] ;  /* 0x0000780001057983 */ /* 0x000ee20000100800 */
[----:B------:R-:W0:Y:S01]  /*6980*/  LDC R0, c[0x0][0x448] ;  /* 0x00011200ff007b82 */ /* 0x000e220000000800 */
[----:B------:R-:W-:Y:S01]  /*6990*/  IMAD.MOV.U32 R172, RZ, RZ, RZ ;  /* 0x000000ffffac7224 */ /* 0x000fe200078e00ff */
[----:B0-----:R-:W-:-:S13]  /*69a0*/  ISETP.NE.AND P1, PT, R0, 0x1, PT ;  /* 0x000000010000780c */ /* 0x001fda0003f25270 */
[----:B------:R-:W0:Y:S08]  /*69b0*/  @P1 LDC R3, c[0x0][0x44c] ;  /* 0x00011300ff031b82 */ /* 0x000e300000000800 */
[----:B------:R-:W4:Y:S01]  /*69c0*/  @P1 LDC R4, c[0x0][0x450] ;  /* 0x00011400ff041b82 */ /* 0x000f220000000800 */
[----:B---3--:R-:W-:-:S04]  /*69d0*/  VIADD R0, R5, 0x7f ;  /* 0x0000007f05007836 */ /* 0x008fc80000000000 */
[----:B0-----:R-:W-:-:S05]  /*69e0*/  @P1 IMAD.HI.U32 R3, R0, R3, RZ ;  /* 0x0000000300031227 */ /* 0x001fca00078e00ff */
[----:B----4-:R-:W-:-:S05]  /*69f0*/  @P1 SHF.R.U32.HI R0, RZ, R4, R3 ;  /* 0x00000004ff001219 */ /* 0x010fca0000011603 */
        /* <DEDUP_REMOVED lines=10> */
.L_x_15155:
        /* <DEDUP_REMOVED lines=16> */
[----:B------:R0:W3:Y:S02]  /*6ba0*/  F2I.FTZ.U32.TRUNC.NTZ R5, R4 ;  /* 0x0000000400057305 */ /* 0x0000e4000021f000 */
[----:B0-----:R-:W-:Y:S02]  /*6bb0*/  IMAD.MOV.U32 R4, RZ, RZ, RZ ;  /* 0x000000ffff047224 */ /* 0x001fe400078e00ff */
[----:B---3--:R-:W-:-:S04]  /*6bc0*/  IMAD.MOV R7, RZ, RZ, -R5 ;  /* 0x000000ffff077224 */ /* 0x008fc800078e0a05 */
        /* <DEDUP_REMOVED lines=13> */
.L_x_15157:
[----:B------:R-:W-:Y:S05]  /*6ca0*/  BSYNC B0 ;  /* 0x0000000000007941 */ /* 0x000fea0003800000 */
.L_x_15156:
        /* <DEDUP_REMOVED lines=35> */
[----:B-1----:R-:W-:Y:S02]  /*6ee0*/  CS2R R86, SRZ ;  /* 0x0000000000567805 */ /* 0x002fe4000001ff00 */
        /* <DEDUP_REMOVED lines=20> */
[----:B-----5:R-:W-:Y:S02]  /*7030*/  CS2R R44, SRZ ;  /* 0x00000000002c7805 */ /* 0x020fe4000001ff00 */
        /* <DEDUP_REMOVED lines=23> */
.L_x_15422:
[----:B-1----:R-:W-:Y:S01]  /*71b0*/  LEA.HI R0, R14, R14, RZ, 0x1 ;  /* 0x0000000e0e007211 */ /* 0x002fe200078f08ff */
[----:B------:R-:W-:Y:S01]  /*71c0*/  VIADD R26, R23, 0x18400 ;  /* 0x00018400171a7836 */ /* 0x000fe20000000000 */
[----:B------:R-:W-:Y:S01]  /*71d0*/  BSSY B6, `(.L_x_15160) ;  /* 0x000001d000067945 */ /* 0x000fe20003800000 */
[----:B------:R-:W-:Y:S01]  /*71e0*/  IMAD.MOV.U32 R221, RZ, RZ, 0x40000040 ;  /* 0x40000040ffdd7424 */ /* 0x000fe200078e00ff */
[----:B------:R-:W-:Y:S02]  /*71f0*/  LOP3.LUT R3, R0, 0x7fffe, RZ, 0xc0, !PT ;  /* 0x0007fffe00037812 */ /* 0x000fe400078ec0ff */
[----:B------:R-:W-:-:S03]  /*7200*/  LOP3.LUT P0, RZ, R26, 0x1bf, RZ, 0xc0, !PT ;  /* 0x000001bf1aff7812 */ /* 0x000fc6000780c0ff */
[----:B------:R-:W-:-:S04]  /*7210*/  IMAD.IADD R3, R14, 0x1, -R3 ;  /* 0x000000010e037824 */ /* 0x000fc800078e0a03 */
[----:B------:R-:W-:-:S05]  /*7220*/  IMAD R3, R3, 0x2000, R26 ;  /* 0x0000200003037824 */ /* 0x000fca00078e021a */
[----:B------:R-:W-:Y:S01]  /*7230*/  SHF.R.U32.HI R0, RZ, 0x4, R3 ;  /* 0x00000004ff007819 */ /* 0x000fe20000011603 */
[----:B------:R-:W-:-:S03]  /*7240*/  VIADD R3, R3, 0xa000 ;  /* 0x0000a00003037836 */ /* 0x000fc60000000000 */
[----:B------:R-:W-:Y:S02]  /*7250*/  LOP3.LUT R0, R0, 0x3fff, RZ, 0xc0, !PT ;  /* 0x00003fff00007812 */ /* 0x000fe400078ec0ff */
[----:B------:R-:W-:Y:S02]  /*7260*/  SHF.R.U32.HI R3, RZ, 0x4, R3 ;  /* 0x00000004ff037819 */ /* 0x000fe40000011603 */
[----:B------:R-:W-:Y:S02]  /*7270*/  LOP3.LUT R220, R0, 0x10000, RZ, 0xfc, !PT ;  /* 0x0001000000dc7812 */ /* 0x000fe400078efcff */
        /* <DEDUP_REMOVED lines=18> */
.L_x_15161:
[----:B------:R-:W-:Y:S05]  /*73a0*/  BSYNC B6 ;  /* 0x0000000000067941 */ /* 0x000fea0003800000 */
.L_x_15160:
        /* <DEDUP_REMOVED lines=13> */
.L_x_15165:
[----:B--2---:R2:W3:Y:S02]  /*7480*/  SYNCS.PHASECHK.TRANS64.TRYWAIT P0, [R23+URZ+0x32400], R4 ;  /* 0x03240004170075a7 */ /* 0x0044e4000800017f */
[----:B---3--:R-:W-:Y:S05]  /*7490*/  @!P0 NANOSLEEP.SYNCS 0x989680 ;  /* 0x009896800000895d */ /* 0x008fea0003900000 */
[----:B------:R-:W3:Y:S02]  /*74a0*/  @!P0 SYNCS.PHASECHK.TRANS64 P0, [R23+URZ+0x32400], R4 ;  /* 0x03240004170085a7 */ /* 0x000ee4000800007f */
[----:B---3--:R-:W-:Y:S05]  /*74b0*/  @!P0 BRA `(.L_x_15165) ;  /* 0xfffffffc00f08947 */ /* 0x008fea000383ffff */
.L_x_15164:
[----:B------:R-:W-:Y:S05]  /*74c0*/  BSYNC B0 ;  /* 0x0000000000007941 */ /* 0x000fea0003800000 */
.L_x_15163:
[----:B------:R-:W-:Y:S05]  /*74d0*/  BRA `(.L_x_15166) ;  /* 0x0000002c003c7947 */ /* 0x000fea0003800000 */
.L_x_15162:
[----:B------:R-:W-:Y:S01]  /*74e0*/  LOP3.LUT P0, RZ, R26, 0x3ff, RZ, 0xc0, !PT ;  /* 0x000003ff1aff7812 */ /* 0x000fe2000780c0ff */
[----:B------:R-:W-:Y:S01]  /*74f0*/  ULDC.64 UR4, c[0x0][0x3f8] ;  /* 0x0000fe0000047ab9 */ /* 0x000fe20000000a00 */
[----:B------:R-:W-:Y:S01]  /*7500*/  SHF.R.S32.HI R0, RZ, 0x1f, R24 ;  /* 0x0000001fff007819 */ /* 0x000fe20000011418 */
        /* <DEDUP_REMOVED lines=27> */
.L_x_15168:
[----:B------:R-:W-:Y:S05]  /*76c0*/  BSYNC B6 ;  /* 0x0000000000067941 */ /* 0x000fea0003800000 */
.L_x_15167:
[----:B------:R-:W2:Y:S01]  /*76d0*/  LDL R35, [R1+0x78] ;  /* 0x0000780001237983 */ /* 0x000ea20000100800 */
[----:B------:R-:W-:Y:S01]  /*76e0*/  LEA.HI R33, R33, R28, RZ, 0x2 ;  /* 0x0000001c21217211 */ /* 0x000fe200078f10ff */
[----:B------:R-:W-:Y:S01]  /*76f0*/  ULDC.U8 UR4, c[0x0][0x410] ;  /* 0x0001040000047ab9 */ /* 0x000fe20000000000 */
[----:B------:R-:W-:Y:S01]  /*7700*/  BSSY B0, `(.L_x_15169) ;  /* 0x00002a4000007945 */ /* 0x000fe20003800000 */
[----:B------:R-:W-:Y:S02]  /*7710*/  ISETP.NE.AND P0, PT, RZ, UR4, PT ;  /* 0x00000004ff007c0c */ /* 0x000fe4000bf05270 */
[----:B------:R-:W-:Y:S02]  /*7720*/  SHF.R.S32.HI R3, RZ, 0x1f, R33 ;  /* 0x0000001fff037819 */ /* 0x000fe40000011421 */
[----:B------:R-:W-:Y:S02]  /*7730*/  LOP3.LUT R33, R33, 0xfffffffc, RZ, 0xc0, !PT ;  /* 0xfffffffc21217812 */ /* 0x000fe400078ec0ff */
[----:B------:R-:W-:-:S02]  /*7740*/  LEA.HI R3, R3, R206, RZ, 0x3 ;  /* 0x000000ce03037211 */ /* 0x000fc400078f18ff */
[----:B------:R-:W-:Y:S02]  /*7750*/  IADD3 R33, R28, -R33, RZ ;  /* 0x800000211c217210 */ /* 0x000fe40007ffe0ff */
[----:B------:R-:W-:-:S05]  /*7760*/  LOP3.LUT R3, R3, 0xfffffff8, RZ, 0xc0, !PT ;  /* 0xfffffff803037812 */ /* 0x000fca00078ec0ff */
[C---:B------:R-:W-:Y:S02]  /*7770*/  IMAD.IADD R34, R206.reuse, 0x1, -R3 ;  /* 0x00000001ce227824 */ /* 0x040fe400078e0a03 */
[----:B--2---:R-:W-:Y:S01]  /*7780*/  IMAD.IADD R38, R206, 0x1, R35 ;  /* 0x00000001ce267824 */ /* 0x004fe200078e0223 */
[----:B------:R-:W-:Y:S06]  /*7790*/  @!P0 BRA `(.L_x_15170) ;  /* 0x00000014005c8947 */ /* 0x000fec0003800000 */
[----:B------:R-:W1:Y:S01]  /*77a0*/  LDC R6, c[0x0][0x448] ;  /* 0x00011200ff067b82 */ /* 0x000e620000000800 */
[----:B------:R-:W-:Y:S01]  /*77b0*/  IMAD R3, R33, 0x40, R38 ;  /* 0x0000004021037824 */ /* 0x000fe200078e0226 */
[----:B------:R-:W-:Y:S01]  /*77c0*/  ULDC.64 UR4, c[0x0][0x3f8] ;  /* 0x0000fe0000047ab9 */ /* 0x000fe20000000a00 */
[----:B------:R-:W-:Y:S01]  /*77d0*/  ULDC.64 UR6, c[0x0][0x408] ;  /* 0x0001020000067ab9 */ /* 0x000fe20000000a00 */
[----:B------:R-:W-:Y:S01]  /*77e0*/  IMAD.MOV.U32 R27, RZ, RZ, R29 ;  /* 0x000000ffff1b7224 */ /* 0x000fe200078e001d */
[----:B------:R-:W-:Y:S01]  /*77f0*/  SHF.R.S32.HI R36, RZ, 0x1f, R211 ;  /* 0x0000001fff247819 */ /* 0x000fe200000114d3 */
        /* <DEDUP_REMOVED lines=27> */
.L_x_15428:
        /* <DEDUP_REMOVED lines=30> */
.L_x_15173:
[----:B------:R-:W-:Y:S05]  /*7b90*/  BSYNC B1 ;  /* 0x0000000000017941 */ /* 0x000fea0003800000 */
.L_x_15172:
[----:B---3-5:R-:W-:Y:S01]  /*7ba0*/  IMAD.MOV.U32 R3, RZ, RZ, R25 ;  /* 0x000000ffff037224 */ /* 0x028fe200078e0019 */
[----:B--2---:R-:W-:Y:S01]  /*7bb0*/  MOV R0, R24 ;  /* 0x0000001800007202 */ /* 0x004fe20000000f00 */
        /* <DEDUP_REMOVED lines=19> */
.L_x_15434:
        /* <DEDUP_REMOVED lines=20> */
[C---:B------:R-:W-:Y:S02]  /*7e30*/  @!P3 SHF.L.U64.HI R10, R211.reuse, 0x1, R36 ;  /* 0x00000001d30ab819 */ /* 0x040fe40000010224 */
[----:B------:R-:W-:Y:S01]  /*7e40*/  @!P3 IMAD.SHL.U32 R9, R211, 0x2, RZ ;  /* 0x00000002d309b824 */ /* 0x000fe200078e00ff */
[----:B------:R0:W5:Y:S01]  /*7e50*/  @!P2 LD.E.64 R12, desc[UR42][R4.64] ;  /* 0x0000002a040ca980 */ /* 0x000162000c101b00 */
[----:B------:R-:W-:-:S03]  /*7e60*/  CS2R R14, SRZ ;  /* 0x00000000000e7805 */ /* 0x000fc6000001ff00 */
[-C--:B0-----:R-:W-:Y:S02]  /*7e70*/  @!P3 IADD3 R4, P0, R6, R9.reuse, RZ ;  /* 0x000000090604b210 */ /* 0x081fe40007f1e0ff */
[----:B------:R-:W-:Y:S02]  /*7e80*/  @!P3 IADD3 R6, P1, R30, R9, RZ ;  /* 0x000000091e06b210 */ /* 0x000fe40007f3e0ff */
[----:B----4-:R-:W-:Y:S01]  /*7e90*/  MOV R9, R7 ;  /* 0x0000000700097202 */ /* 0x010fe20000000f00 */
[--C-:B------:R-:W-:Y:S02]  /*7ea0*/  @!P3 IMAD.X R5, R3, 0x1, R10.reuse, P0 ;  /* 0x000000010305b824 */ /* 0x100fe400000e060a */
[----:B------:R-:W-:Y:S01]  /*7eb0*/  @!P3 IMAD.X R7, R7, 0x1, R10, P1 ;  /* 0x000000010707b824 */ /* 0x000fe200008e060a */
[----:B------:R-:W-:Y:S01]  /*7ec0*/  CS2R R10, SRZ ;  /* 0x00000000000a7805 */ /* 0x000fe2000001ff00 */
[----:B------:R-:W-:Y:S01]  /*7ed0*/  @!P2 IMAD.WIDE R30, R204, 0x2, R8 ;  /* 0x00000002cc1ea825 */ /* 0x000fe200078e0208 */
[----:B------:R-:W-:-:S04]  /*7ee0*/  CS2R R8, SRZ ;  /* 0x0000000000087805 */ /* 0x000fc8000001ff00 */
[----:B------:R0:W5:Y:S04]  /*7ef0*/  @!P2 LD.E.64 R14, desc[UR42][R30.64] ;  /* 0x0000002a1e0ea980 */ /* 0x000168000c101b00 */
[----:B------:R0:W5:Y:S04]  /*7f00*/  @!P3 LD.E.64 R8, desc[UR42][R4.64] ;  /* 0x0000002a0408b980 */ /* 0x000168000c101b00 */
[----:B------:R0:W5:Y:S02]  /*7f10*/  @!P3 LD.E.64 R10, desc[UR42][R6.64] ;  /* 0x0000002a060ab980 */ /* 0x000164000c101b00 */
.L_x_15176:
[----:B------:R-:W-:Y:S05]  /*7f20*/  BSYNC B1 ;  /* 0x0000000000017941 */ /* 0x000fea0003800000 */
.L_x_15175:
[----:B01----:R-:W3:Y:S01]  /*7f30*/  LDL R30, [R1+0x9c] ;  /* 0x00009c00011e7983 */ /* 0x003ee20000100800 */
[----:B------:R-:W0:Y:S01]  /*7f40*/  SYNCS.PHASECHK.TRANS64.TRYWAIT P0, [R23+URZ+0x32400], R32 ;  /* 0x03240020170075a7 */ /* 0x000e22000800017f */
[----:B--2---:R-:W-:Y:S01]  /*7f50*/  IMAD.SHL.U32 R3, R34, 0x40, RZ ;  /* 0x0000004022037824 */ /* 0x004fe200078e00ff */
[----:B------:R-:W-:Y:S01]  /*7f60*/  VIADDMNMX R31, R33, -R35, 0x80, PT ;  /* 0x00000080211f7446 */ /* 0x000fe20003800923 */
[----:B-----5:R-:W-:Y:S01]  /*7f70*/  IMAD.MOV.U32 R5, RZ, RZ, R8 ;  /* 0x000000ffff057224 */ /* 0x020fe200078e0008 */
[----:B------:R-:W-:Y:S01]  /*7f80*/  BSSY B1, `(.L_x_15177) ;  /* 0x0000019000017945 */ /* 0x000fe20003800000 */
[----:B----4-:R-:W-:Y:S01]  /*7f90*/  IMAD.MOV.U32 R7, RZ, RZ, R10 ;  /* 0x000000ffff077224 */ /* 0x010fe200078e000a */
[----:B------:R-:W-:Y:S01]  /*7fa0*/  LOP3.LUT R3, R3, 0x1c0, RZ, 0xc0, !PT ;  /* 0x000001c003037812 */ /* 0x000fe200078ec0ff */
[----:B---3--:R-:W-:Y:S01]  /*7fb0*/  IMAD.MOV.U32 R6, RZ, RZ, R13 ;  /* 0x000000ffff067224 */ /* 0x008fe200078e000d */
[----:B------:R-:W-:Y:S01]  /*7fc0*/  PRMT R45, R5, 0x7610, R45 ;  /* 0x00007610052d7816 */ /* 0x000fe2000000002d */
[----:B------:R-:W-:Y:S01]  /*7fd0*/  IMAD.MOV.U32 R5, RZ, RZ, R12 ;  /* 0x000000ffff057224 */ /* 0x000fe200078e000c */
[----:B------:R-:W-:-:S02]  /*7fe0*/  LOP3.LUT R4, R3, 0x18, R16, 0xf8, !PT ;  /* 0x0000001803047812 */ /* 0x000fc400078ef810 */
[----:B------:R-:W-:Y:S02]  /*7ff0*/  SHF.R.U32.HI R3, RZ, 0x3, R3 ;  /* 0x00000003ff037819 */ /* 0x000fe40000011603 */
[----:B------:R-:W-:Y:S02]  /*8000*/  PRMT R47, R7, 0x7610, R47 ;  /* 0x00007610072f7816 */ /* 0x000fe4000000002f */
[----:B------:R-:W-:Y:S01]  /*8010*/  LOP3.LUT R3, R4, R3, RZ, 0x3c, !PT ;  /* 0x0000000304037212 */ /* 0x000fe200078e3cff */
[----:B------:R-:W-:Y:S01]  /*8020*/  IMAD.MOV.U32 R4, RZ, RZ, R9 ;  /* 0x000000ffff047224 */ /* 0x000fe200078e0009 */
[----:B------:R-:W-:Y:S01]  /*8030*/  PRMT R46, R5, 0x5410, R6 ;  /* 0x00005410052e7816 */ /* 0x000fe20000000006 */
[----:B------:R-:W-:Y:S01]  /*8040*/  IMAD.MOV.U32 R5, RZ, RZ, R15 ;  /* 0x000000ffff057224 */ /* 0x000fe200078e000f */
[----:B------:R-:W-:Y:S02]  /*8050*/  LOP3.LUT P2, RZ, R34, 0x4, RZ, 0xc0, !PT ;  /* 0x0000000422ff7812 */ /* 0x000fe4000784c0ff */
[----:B------:R-:W-:Y:S01]  /*8060*/  PRMT R45, R45, 0x5410, R4 ;  /* 0x000054102d2d7816 */ /* 0x000fe20000000004 */
[----:B------:R-:W-:Y:S01]  /*8070*/  IMAD.MOV.U32 R4, RZ, RZ, R14 ;  /* 0x000000ffff047224 */ /* 0x000fe200078e000e */
[----:B------:R-:W-:-:S04]  /*8080*/  ISETP.GE.AND P1, PT, R206, R31, PT ;  /* 0x0000001fce00720c */ /* 0x000fc80003f26270 */
[----:B------:R-:W-:Y:S01]  /*8090*/  PRMT R48, R4, 0x7610, R48 ;  /* 0x0000761004307816 */ /* 0x000fe20000000030 */
[----:B------:R-:W-:Y:S02]  /*80a0*/  IMAD R30, R30, 0x200, R3 ;  /* 0x000002001e1e7824 */ /* 0x000fe400078e0203 */
[----:B------:R-:W-:Y:S02]  /*80b0*/  IMAD.MOV.U32 R3, RZ, RZ, R11 ;  /* 0x000000ffff037224 */ /* 0x000fe400078e000b */
[----:B------:R-:W-:-:S03]  /*80c0*/  IMAD R30, R30, 0x2, R23 ;  /* 0x000000021e1e7824 */ /* 0x000fc600078e0217 */
[----:B------:R-:W-:Y:S01]  /*80d0*/  PRMT R47, R47, 0x5410, R3 ;  /* 0x000054102f2f7816 */ /* 0x000fe20000000003 */
[C---:B------:R-:W-:Y:S01]  /*80e0*/  VIADD R3, R30.reuse, 0x18440 ;  /* 0x000184401e037836 */ /* 0x040fe20000000000 */
[----:B------:R-:W-:Y:S01]  /*80f0*/  IADD3 R4, R30, 0x18400, RZ ;  /* 0x000184001e047810 */ /* 0x000fe20007ffe0ff */
[----:B0-----:R-:W-:Y:S06]  /*8100*/  @!P0 BRA `(.L_x_15178) ;  /* 0x0000019400788947 */ /* 0x001fec0003800000 */
.L_x_15435:
[----:B------:R-:W-:Y:S05]  /*8110*/  BSYNC B1 ;  /* 0x0000000000017941 */ /* 0x000fea0003800000 */
.L_x_15177:
        /* <DEDUP_REMOVED lines=12> */
[--C-:B------:R-:W-:Y:S01]  /*81e0*/  SHF.R.U32.HI R35, RZ, 0x10, R29.reuse ;  /* 0x00000010ff237819 */ /* 0x100fe2000001161d */
[----:B0-----:R-:W-:Y:S01]  /*81f0*/  HADD2.F32 R32, -RZ, R37.H0_H0 ;  /* 0x20000025ff207230 */ /* 0x001fe20000004100 */
        /* <DEDUP_REMOVED lines=37> */
.L_x_15182:
[----:B------:R-:W-:Y:S05]  /*8450*/  BSYNC B2 ;  /* 0x0000000000027941 */ /* 0x000fea0003800000 */
.L_x_15181:
        /* <DEDUP_REMOVED lines=43> */
.L_x_15180:
[----:B------:R-:W-:Y:S05]  /*8710*/  BSYNC B1 ;  /* 0x0000000000017941 */ /* 0x000fea0003800000 */
.L_x_15179:
        /* <DEDUP_REMOVED lines=50> */
.L_x_15185:
[----:B------:R-:W-:Y:S05]  /*8a40*/  BSYNC B1 ;  /* 0x0000000000017941 */ /* 0x000fea0003800000 */
.L_x_15184:
[----:B------:R-:W-:Y:S05]  /*8a50*/  @P1 BRA `(.L_x_15183) ;  /* 0x0000001400b81947 */ /* 0x000fea0003800000 */
[----:B-1----:R-:W1:Y:S01]  /*8a60*/  LDS.128 R4, [R3+0x2000] ;  /* 0x0020000003047984 */ /* 0x002e620000000c00 */
        /* <DEDUP_REMOVED lines=42> */
.L_x_15170:
[----:B------:R-:W1:Y:S01]  /*8d10*/  LDC R6, c[0x0][0x448] ;  /* 0x00011200ff067b82 */ /* 0x000e620000000800 */
[----:B------:R-:W-:Y:S01]  /*8d20*/  IMAD R3, R33, 0x40, R38 ;  /* 0x0000004021037824 */ /* 0x000fe200078e0226 */
[----:B------:R-:W-:Y:S01]  /*8d30*/  ULDC.64 UR4, c[0x0][0x3f8] ;  /* 0x0000fe0000047ab9 */ /* 0x000fe20000000a00 */
[----:B------:R-:W-:Y:S01]  /*8d40*/  ULDC.64 UR6, c[0x0][0x408] ;  /* 0x0001020000067ab9 */ /* 0x000fe20000000a00 */
[----:B------:R-:W-:Y:S02]  /*8d50*/  IMAD.MOV.U32 R27, RZ, RZ, R29 ;  /* 0x000000ffff1b7224 */ /* 0x000fe400078e001d */
        /* <DEDUP_REMOVED lines=45> */
[----:B------:R-:W4:Y:S04]  /*9030*/  SHFL.IDX PT, R25, R25, 0x1, 0x1c1f ;  /* 0x003c1f0019197f89 */ /* 0x000f2800000e0000 */
[----:B------:R5:W0:Y:S01]  /*9040*/  SHFL.IDX PT, R24, R35, 0x1, 0x1c1f ;  /* 0x003c1f0023187f89 */ /* 0x000a2200000e0000 */
[----:B--2---:R-:W-:Y:S01]  /*9050*/  @!P1 MOV R21, R9 ;  /* 0x0000000900159202 */ /* 0x004fe20000000f00 */
[----:B------:R-:W-:Y:S02]  /*9060*/  @!P1 IMAD.MOV.U32 R20, RZ, RZ, R8 ;  /* 0x000000ffff149224 */ /* 0x000fe400078e0008 */
[----:B------:R-:W-:Y:S02]  /*9070*/  @!P1 IMAD.MOV.U32 R28, RZ, RZ, R10 ;  /* 0x000000ffff1c9224 */ /* 0x000fe400078e000a */
[----:B------:R-:W-:-:S02]  /*9080*/  IMAD.MOV.U32 R3, RZ, RZ, R21 ;  /* 0x000000ffff037224 */ /* 0x000fc400078e0015 */
[----:B------:R-:W-:Y:S02]  /*9090*/  IMAD.MOV.U32 R0, RZ, RZ, R20 ;  /* 0x000000ffff007224 */ /* 0x000fe400078e0014 */
[----:B------:R-:W-:Y:S01]  /*90a0*/  @!P1 IMAD.MOV.U32 R29, RZ, RZ, R11 ;  /* 0x000000ffff1d9224 */ /* 0x000fe200078e000b */
[----:B------:R-:W-:Y:S02]  /*90b0*/  PRMT R41, R3, 0x7610, R41 ;  /* 0x0000761003297816 */ /* 0x000fe40000000029 */
[----:B------:R2:W0:Y:S01]  /*90c0*/  SHFL.IDX PT, R3, R26, 0x1, 0x1c1f ;  /* 0x003c1f001a037f89 */ /* 0x00042200000e0000 */
[----:B------:R-:W-:Y:S01]  /*90d0*/  PRMT R50, R0, 0x7610, R50 ;  /* 0x0000761000327816 */ /* 0x000fe20000000032 */
[----:B------:R-:W-:Y:S02]  /*90e0*/  IMAD.MOV.U32 R0, RZ, RZ, R28 ;  /* 0x000000ffff007224 */ /* 0x000fe400078e001c */
[----:B---3--:R-:W-:Y:S02]  /*90f0*/  @!P1 IMAD.MOV.U32 R31, RZ, RZ, R5 ;  /* 0x000000ffff1f9224 */ /* 0x008fe400078e0005 */
[----:B------:R-:W-:Y:S01]  /*9100*/  @!P1 IMAD.MOV.U32 R32, RZ, RZ, R6 ;  /* 0x000000ffff209224 */ /* 0x000fe200078e0006 */
[----:B------:R-:W-:Y:S01]  /*9110*/  PRMT R37, R0, 0x7610, R37 ;  /* 0x0000761000257816 */ /* 0x000fe20000000025 */
[----:B------:R-:W-:-:S02]  /*9120*/  IMAD.MOV.U32 R8, RZ, RZ, R29 ;  /* 0x000000ffff087224 */ /* 0x000fc400078e001d */
[----:B------:R-:W-:Y:S02]  /*9130*/  @!P1 IMAD.MOV.U32 R30, RZ, RZ, R4 ;  /* 0x000000ffff1e9224 */ /* 0x000fe400078e0004 */
[----:B------:R-:W-:Y:S01]  /*9140*/  @!P1 IMAD.MOV.U32 R33, RZ, RZ, R7 ;  /* 0x000000ffff219224 */ /* 0x000fe200078e0007 */
[----:B-----5:R-:W-:Y:S01]  /*9150*/  PRMT R35, R8, 0x7610, R35 ;  /* 0x0000761008237816 */ /* 0x020fe20000000023 */
[----:B------:R-:W-:Y:S02]  /*9160*/  IMAD.MOV.U32 R4, RZ, RZ, R31 ;  /* 0x000000ffff047224 */ /* 0x000fe400078e001f */
[----:B------:R-:W-:Y:S01]  /*9170*/  IMAD.MOV.U32 R5, RZ, RZ, R32 ;  /* 0x000000ffff057224 */ /* 0x000fe200078e0020 */
[----:B------:R-:W-:Y:S01]  /*9180*/  MOV R6, R33 ;  /* 0x0000002100067202 */ /* 0x000fe20000000f00 */
[----:B------:R-:W-:Y:S01]  /*9190*/  IMAD.MOV.U32 R0, RZ, RZ, R30 ;  /* 0x000000ffff007224 */ /* 0x000fe200078e001e */
[----:B------:R-:W-:Y:S02]  /*91a0*/  PRMT R43, R4, 0x7610, R43 ;  /* 0x00007610042b7816 */ /* 0x000fe4000000002b */
[----:B------:R-:W-:-:S02]  /*91b0*/  PRMT R54, R5, 0x7610, R54 ;  /* 0x0000761005367816 */ /* 0x000fc40000000036 */
[----:B------:R-:W-:Y:S02]  /*91c0*/  CS2R R4, SRZ ;  /* 0x0000000000047805 */ /* 0x000fe4000001ff00 */
[----:B------:R-:W-:Y:S02]  /*91d0*/  PRMT R37, R37, 0x5410, R0 ;  /* 0x0000541025257816 */ /* 0x000fe40000000000 */
[----:B012-4-:R-:W-:-:S07]  /*91e0*/  PRMT R35, R35, 0x5410, R6 ;  /* 0x0000541023237816 */ /* 0x017fce0000000006 */
.L_x_15445:
        /* <DEDUP_REMOVED lines=24> */
.L_x_15188:
[----:B------:R-:W-:Y:S05]  /*9370*/  BSYNC B1 ;  /* 0x0000000000017941 */ /* 0x000fea0003800000 */
.L_x_15187:
[----:B------:R-:W2:Y:S01]  /*9380*/  LDL R3, [R1+0x78] ;  /* 0x0000780001037983 */ /* 0x000ea20000100800 */
[----:B------:R-:W0:Y:S01]  /*9390*/  SYNCS.PHASECHK.TRANS64.TRYWAIT P1, [R23+URZ+0x32400], R12 ;  /* 0x0324000c170075a7 */ /* 0x000e22000802017f */
[----:B------:R-:W-:Y:S01]  /*93a0*/  VIADD R14, R206, 0x40 ;  /* 0x00000040ce0e7836 */ /* 0x000fe20000000000 */
[----:B------:R-:W-:Y:S01]  /*93b0*/  BSSY B1, `(.L_x_15189) ;  /* 0x0000011000017945 */ /* 0x000fe20003800000 */
[----:B-----5:R-:W-:Y:S02]  /*93c0*/  IMAD.MOV.U32 R13, RZ, RZ, R5 ;  /* 0x000000ffff0d7224 */ /* 0x020fe400078e0005 */
[----:B------:R-:W-:Y:S02]  /*93d0*/  IMAD.MOV.U32 R15, RZ, RZ, R9 ;  /* 0x000000ffff0f7224 */ /* 0x000fe400078e0009 */
[----:B------:R-:W-:Y:S01]  /*93e0*/  IMAD.IADD R38, R16, 0x1, R39 ;  /* 0x0000000110267824 */ /* 0x000fe200078e0227 */
[----:B------:R-:W-:Y:S01]  /*93f0*/  PRMT R55, R13, 0x7610, R55 ;  /* 0x000076100d377816 */ /* 0x000fe20000000037 */
[----:B------:R-:W-:Y:S01]  /*9400*/  IMAD.MOV.U32 R13, RZ, RZ, R7 ;  /* 0x000000ffff0d7224 */ /* 0x000fe200078e0007 */
[----:B------:R-:W-:-:S02]  /*9410*/  PRMT R57, R15, 0x7610, R57 ;  /* 0x000076100f397816 */ /* 0x000fc40000000039 */
[----:B--2---:R-:W-:Y:S01]  /*9420*/  VIADDMNMX R27, R27, -R3, 0x80, PT ;  /* 0x000000801b1b7446 */ /* 0x004fe20003800903 */
[----:B------:R-:W-:-:S03]  /*9430*/  IMAD.MOV.U32 R3, RZ, RZ, R4 ;  /* 0x000000ffff037224 */ /* 0x000fc600078e0004 */
[-C--:B------:R-:W-:Y:S02]  /*9440*/  ISETP.GE.OR P2, PT, R206, R27.reuse, P0 ;  /* 0x0000001bce00720c */ /* 0x080fe40000746670 */
[----:B------:R-:W-:Y:S01]  /*9450*/  ISETP.GE.OR P0, PT, R14, R27, P0 ;  /* 0x0000001b0e00720c */ /* 0x000fe20000706670 */
[----:B------:R-:W-:Y:S01]  /*9460*/  IMAD.MOV.U32 R14, RZ, RZ, R8 ;  /* 0x000000ffff0e7224 */ /* 0x000fe200078e0008 */
[----:B------:R-:W-:Y:S01]  /*9470*/  PRMT R54, R54, 0x5410, R3 ;  /* 0x0000541036367816 */ /* 0x000fe20000000003 */
[----:B------:R-:W-:-:S03]  /*9480*/  IMAD.MOV.U32 R3, RZ, RZ, R6 ;  /* 0x000000ffff037224 */ /* 0x000fc600078e0006 */
[----:B------:R-:W-:Y:S02]  /*9490*/  PRMT R56, R13, 0x5410, R14 ;  /* 0x000054100d387816 */ /* 0x000fe4000000000e */
[----:B------:R-:W-:Y:S01]  /*94a0*/  PRMT R55, R55, 0x5410, R3 ;  /* 0x0000541037377816 */ /* 0x000fe20000000003 */
[----:B0-----:R-:W-:Y:S06]  /*94b0*/  @!P1 BRA `(.L_x_15190) ;  /* 0x00000188000c9947 */ /* 0x001fec0003800000 */
.L_x_15446:
[----:B------:R-:W-:Y:S05]  /*94c0*/  BSYNC B1 ;  /* 0x0000000000017941 */ /* 0x000fea0003800000 */
.L_x_15189:
[----:B------:R-:W-:Y:S01]  /*94d0*/  BSSY B1, `(.L_x_15191) ;  /* 0x0000064000017945 */ /* 0x000fe20003800000 */
[----:B------:R-:W-:Y:S01]  /*94e0*/  MOV R3, R10 ;  /* 0x0000000a00037202 */ /* 0x000fe20000000f00 */
[----:B------:R-:W-:Y:S01]  /*94f0*/  IMAD.MOV.U32 R36, RZ, RZ, R11 ;  /* 0x000000ffff247224 */ /* 0x000fe200078e000b */
[----:B------:R-:W-:Y:S01]  /*9500*/  LOP3.LUT R38, R38, 0x38, RZ, 0xc0, !PT ;  /* 0x0000003826267812 */ /* 0x000fe200078ec0ff */
[----:B------:R-:W-:Y:S06]  /*9510*/  @P2 BRA `(.L_x_15192) ;  /* 0x00000004007c2947 */ /* 0x000fec0003800000 */
[----:B------:R-:W2:Y:S01]  /*9520*/  LDL R25, [R1+0x9c] ;  /* 0x00009c0001197983 */ /* 0x000ea20000100800 */
        /* <DEDUP_REMOVED lines=8> */
[----:B------:R-:W-:-:S02]  /*95b0*/  SHF.R.U32.HI R15, RZ, 0x3, R13 ;  /* 0x00000003ff0f7819 */ /* 0x000fc4000001160d */
[----:B0-----:R-:W-:Y:S02]  /*95c0*/  LOP3.LUT R12, R13, 0x38, R16, 0xf8, !PT ;  /* 0x000000380d0c7812 */ /* 0x001fe400078ef810 */
[----:B------:R-:W-:Y:S02]  /*95d0*/  LOP3.LUT R24, R15, R38, R13, 0x1e, !PT ;  /* 0x000000260f187212 */ /* 0x000fe400078e1e0d */
[----:B------:R-:W-:Y:S02]  /*95e0*/  LOP3.LUT R12, R12, R15, RZ, 0x3c, !PT ;  /* 0x0000000f0c0c7212 */ /* 0x000fe400078e3cff */
[----:B------:R-:W-:Y:S02]  /*95f0*/  SHF.R.U32.HI R42, RZ, 0x10, R21 ;  /* 0x00000010ff2a7819 */ /* 0x000fe40000011615 */
[--C-:B------:R-:W-:Y:S02]  /*9600*/  SHF.R.U64 R49, R32, 0x10, R33.reuse ;  /* 0x0000001020317819 */ /* 0x100fe40000001221 */
[----:B------:R-:W-:-:S02]  /*9610*/  SHF.R.U32.HI R46, RZ, 0x10, R33 ;  /* 0x00000010ff2e7819 */ /* 0x000fc40000011621 */
[--C-:B------:R-:W-:Y:S02]  /*9620*/  SHF.R.U64 R52, R28, 0x10, R29.reuse ;  /* 0x000000101c347819 */ /* 0x100fe4000000121d */
        /* <DEDUP_REMOVED lines=15> */
[----:B------:R-:W-:Y:S02]  /*9720*/  HADD2.F32 R21, -RZ, R13.H1_H1 ;  /* 0x3000000dff157230 */ /* 0x000fe40000004100 */
[----:B------:R-:W-:Y:S01]  /*9730*/  FFMA.FTZ R47, R20, R43, R47 ;  /* 0x0000002b142f7223 */ /* 0x000fe2000001002f */
[----:B------:R-:W-:Y:S02]  /*9740*/  HADD2.F32 R32, -RZ, R27.H0_H0 ;  /* 0x2000001bff207230 */ /* 0x000fe40000004100 */
[-C--:B------:R-:W-:Y:S01]  /*9750*/  FMUL.FTZ R20, R31, R30.reuse ;  /* 0x0000001e1f147220 */ /* 0x080fe20000410000 */
[--C-:B------:R-:W-:Y:S02]  /*9760*/  HADD2.F32 R41, -RZ, R35.reuse.H1_H1 ;  /* 0x30000023ff297230 */ /* 0x100fe40000004100 */
[----:B------:R-:W-:Y:S01]  /*9770*/  FFMA.FTZ R44, R21, R30, -R42 ;  /* 0x0000001e152c7223 */ /* 0x000fe2000001082a */
[----:B------:R-:W-:-:S02]  /*9780*/  HADD2.F32 R35, -RZ, R35.H0_H0 ;  /* 0x20000023ff237230 */ /* 0x000fc40000004100 */
[----:B------:R-:W-:Y:S02]  /*9790*/  HADD2.F32 R28, -RZ, R15.H0_H0 ;  /* 0x2000000fff1c7230 */ /* 0x000fe40000004100 */
[C---:B------:R-:W-:Y:S01]  /*97a0*/  FMUL.FTZ R31, R32.reuse, R41 ;  /* 0x00000029201f7220 */ /* 0x040fe20000410000 */
[----:B------:R-:W-:Y:S02]  /*97b0*/  HADD2.F32 R33, -RZ, R27.H1_H1 ;  /* 0x3000001bff217230 */ /* 0x000fe40000004100 */
[-C--:B------:R-:W-:Y:S01]  /*97c0*/  FMUL.FTZ R32, R32, R35.reuse ;  /* 0x0000002320207220 */ /* 0x080fe20000410000 */
[----:B------:R-:W-:Y:S02]  /*97d0*/  HADD2.F32 R42, -RZ, R46.H0_H0 ;  /* 0x2000002eff2a7230 */ /* 0x000fe40000004100 */
[C---:B------:R-:W-:Y:S01]  /*97e0*/  FFMA.FTZ R35, R28.reuse, R35, -R31 ;  /* 0x000000231c237223 */ /* 0x040fe2000001081f */
[----:B------:R-:W-:Y:S02]  /*97f0*/  HADD2.F32 R29, -RZ, R15.H1_H1 ;  /* 0x3000000fff1d7230 */ /* 0x000fe40000004100 */
[----:B------:R-:W-:Y:S01]  /*9800*/  FFMA.FTZ R41, R28, R41, R32 ;  /* 0x000000291c297223 */ /* 0x000fe20000010020 */
[----:B------:R-:W-:-:S02]  /*9810*/  HADD2.F32 R30, -RZ, R48.H0_H0 ;  /* 0x20000030ff1e7230 */ /* 0x000fc40000004100 */
[----:B------:R-:W-:Y:S01]  /*9820*/  FFMA.FTZ R46, R21, R40, R20 ;  /* 0x00000028152e7223 */ /* 0x000fe20000010014 */
[----:B------:R-:W-:Y:S02]  /*9830*/  HADD2.F32 R25, -RZ, R24.H0_H0 ;  /* 0x20000018ff197230 */ /* 0x000fe40000004100 */
[C---:B------:R-:W-:Y:S01]  /*9840*/  FMUL.FTZ R28, R33.reuse, R42 ;  /* 0x0000002a211c7220 */ /* 0x040fe20000410000 */
[----:B------:R-:W-:Y:S02]  /*9850*/  HADD2.F32 R32, -RZ, R37.H1_H1 ;  /* 0x30000025ff207230 */ /* 0x000fe40000004100 */
[----:B------:R-:W-:Y:S02]  /*9860*/  HADD2.F32 R20, -RZ, R50.H0_H0 ;  /* 0x20000032ff147230 */ /* 0x000fe40000004100 */
[-C--:B------:R-:W-:Y:S01]  /*9870*/  FMUL.FTZ R50, R33, R30.reuse ;  /* 0x0000001e21327220 */ /* 0x080fe20000410000 */
[----:B------:R-:W-:Y:S02]  /*9880*/  HADD2.F32 R13, -RZ, R12.H0_H0 ;  /* 0x2000000cff0d7230 */ /* 0x000fe40000004100 */
[----:B------:R-:W-:Y:S01]  /*9890*/  FFMA.FTZ R48, R29, R30, -R28 ;  /* 0x0000001e1d307223 */ /* 0x000fe2000001081c */
[----:B------:R-:W-:-:S02]  /*98a0*/  HADD2.F32 R27, -RZ, R26.H0_H0 ;  /* 0x2000001aff1b7230 */ /* 0x000fc40000004100 */
[C---:B------:R-:W-:Y:S01]  /*98b0*/  FMUL.FTZ R40, R25.reuse, R32 ;  /* 0x0000002019287220 */ /* 0x040fe20000410000 */
[----:B------:R-:W-:Y:S02]  /*98c0*/  HADD2.F32 R30, -RZ, R54.H0_H0 ;  /* 0x20000036ff1e7230 */ /* 0x000fe40000004100 */
[----:B------:R-:W-:Y:S01]  /*98d0*/  FMUL.FTZ R25, R25, R20 ;  /* 0x0000001419197220 */ /* 0x000fe20000410000 */
[----:B------:R-:W-:Y:S02]  /*98e0*/  HADD2.F32 R28, -RZ, R37.H0_H0 ;  /* 0x20000025ff1c7230 */ /* 0x000fe40000004100 */
[----:B------:R-:W-:Y:S01]  /*98f0*/  FFMA.FTZ R50, R29, R42, R50 ;  /* 0x0000002a1d327223 */ /* 0x000fe20000010032 */
[----:B------:R-:W-:Y:S01]  /*9900*/  FFMA.FTZ R40, R13, R20, -R40 ;  /* 0x000000140d287223 */ /* 0x000fe20000010828 */
[----:B------:R-:W-:Y:S02]  /*9910*/  HADD2.F32 R15, -RZ, R14.H0_H0 ;  /* 0x2000000eff0f7230 */ /* 0x000fe40000004100 */
[----:B------:R-:W-:Y:S01]  /*9920*/  FMUL.FTZ R42, R27, R30 ;  /* 0x0000001e1b2a7220 */ /* 0x000fe20000410000 */
[----:B------:R-:W-:Y:S01]  /*9930*/  FFMA.FTZ R32, R13, R32, R25 ;  /* 0x000000200d207223 */ /* 0x000fe20000010019 */
[----:B------:R-:W-:Y:S01]  /*9940*/  FMUL.FTZ R20, R27, R28 ;  /* 0x0000001c1b147220 */ /* 0x000fe20000410000 */
[----:B------:R-:W-:-:S02]  /*9950*/  HADD2.F32 R24, -RZ, R24.H1_H1 ;  /* 0x30000018ff187230 */ /* 0x000fc40000004100 */
[C---:B------:R-:W-:Y:S01]  /*9960*/  FFMA.FTZ R42, R15.reuse, R28, -R42 ;  /* 0x0000001c0f2a7223 */ /* 0x040fe2000001082a */
[----:B------:R-:W-:Y:S02]  /*9970*/  HADD2.F32 R26, -RZ, R26.H1_H1 ;  /* 0x3000001aff1a7230 */ /* 0x000fe40000004100 */
[----:B------:R-:W-:Y:S01]  /*9980*/  FFMA.FTZ R20, R15, R30, R20 ;  /* 0x0000001e0f147223 */ /* 0x000fe20000010014 */
[----:B------:R-:W-:Y:S02]  /*9990*/  HADD2.F32 R25, -RZ, R51.H0_H0 ;  /* 0x20000033ff197230 */ /* 0x000fe40000004100 */
        /* <DEDUP_REMOVED lines=23> */
.L_x_15192:
[----:B------:R-:W-:Y:S05]  /*9b10*/  BSYNC B1 ;  /* 0x0000000000017941 */ /* 0x000fea0003800000 */
.L_x_15191:
[----:B------:R-:W-:Y:S01]  /*9b20*/  PRMT R33, R3, 0x5410, R36 ;  /* 0x0000541003217816 */ /* 0x000fe20000000024 */
[----:B------:R-:W-:Y:S06]  /*9b30*/  @P0 BRA `(.L_x_15183) ;  /* 0x0000000400800947 */ /* 0x000fec0003800000 */
[----:B------:R-:W2:Y:S01]  /*9b40*/  LDL R20, [R1+0xa0] ;  /* 0x0000a00001147983 */ /* 0x000ea20000100800 */
[C---:B01----:R-:W-:Y:S02]  /*9b50*/  VIADD R12, R206.reuse, 0x40 ;  /* 0x00000040ce0c7836 */ /* 0x043fe40000000000 */
        /* <DEDUP_REMOVED lines=8> */
[----:B------:R-:W-:Y:S01]  /*9be0*/  HADD2.F32 R28, -RZ, R55.H0_H0 ;  /* 0x20000037ff1c7230 */ /* 0x000fe20000004100 */
[--C-:B------:R-:W-:Y:S02]  /*9bf0*/  SHF.R.U64 R41, R8, 0x10, R9.reuse ;  /* 0x0000001008297819 */ /* 0x100fe40000001209 */
[----:B------:R-:W-:Y:S02]  /*9c00*/  SHF.R.U32.HI R21, RZ, 0x10, R9 ;  /* 0x00000010ff157819 */ /* 0x000fe40000011609 */
[----:B------:R-:W-:-:S05]  /*9c10*/  SHF.R.U32.HI R30, RZ, 0x10, R5 ;  /* 0x00000010ff1e7819 */ /* 0x000fca0000011605 */
[----:B------:R-:W-:Y:S01]  /*9c20*/  HADD2.F32 R30, -RZ, R30.H0_H0 ;  /* 0x2000001eff1e7230 */ /* 0x000fe20000004100 */
[--C-:B------:R-:W-:Y:S02]  /*9c30*/  SHF.R.U64 R40, R10, 0x10, R11.reuse ;  /* 0x000000100a287819 */ /* 0x100fe4000000120b */
[----:B------:R-:W-:Y:S02]  /*9c40*/  SHF.R.U32.HI R39, RZ, 0x10, R11 ;  /* 0x00000010ff277819 */ /* 0x000fe4000001160b */
[--C-:B------:R-:W-:Y:S02]  /*9c50*/  SHF.R.U32.HI R35, RZ, 0x10, R7.reuse ;  /* 0x00000010ff237819 */ /* 0x100fe40000011607 */
[----:B------:R-:W-:Y:S01]  /*9c60*/  SHF.R.U64 R37, R6, 0x10, R7 ;  /* 0x0000001006257819 */ /* 0x000fe20000001207 */
[----:B--2---:R-:W-:-:S04]  /*9c70*/  IMAD.IADD R38, R20, 0x1, R38 ;  /* 0x0000000114267824 */ /* 0x004fc800078e0226 */
[----:B------:R-:W-:Y:S01]  /*9c80*/  IMAD R3, R38, 0x2, R23 ;  /* 0x0000000226037824 */ /* 0x000fe200078e0217 */
[----:B---3--:R-:W0:Y:S04]  /*9c90*/  LDS.128 R12, [R42+0x18400] ;  /* 0x018400002a0c7984 */ /* 0x008e280000000c00 */
[----:B------:R-:W1:Y:S01]  /*9ca0*/  LDS.128 R24, [R3+0x18400] ;  /* 0x0184000003187984 */ /* 0x000e620000000c00 */
[----:B------:R-:W-:Y:S01]  /*9cb0*/  HADD2.F32 R20, -RZ, R57.H0_H0 ;  /* 0x20000039ff147230 */ /* 0x000fe20000004100 */
[----:B------:R-:W-:Y:S01]  /*9cc0*/  SHF.R.U64 R38, R4, 0x10, R5 ;  /* 0x0000001004267819 */ /* 0x000fe20000001205 */
        /* <DEDUP_REMOVED lines=9> */
[----:B------:R-:W-:-:S02]  /*9d60*/  HADD2.F32 R9, -RZ, R54.H1_H1 ;  /* 0x30000036ff097230 */ /* 0x000fc40000004100 */
[----:B------:R-:W-:Y:S02]  /*9d70*/  HADD2.F32 R5, -RZ, R56.H1_H1 ;  /* 0x30000038ff057230 */ /* 0x000fe40000004100 */
        /* <DEDUP_REMOVED lines=12> */
[----:B------:R-:W-:Y:S02]  /*9e40*/  HADD2.F32 R21, -RZ, R55.H1_H1 ;  /* 0x30000037ff157230 */ /* 0x000fe40000004100 */
[--C-:B------:R-:W-:Y:S02]  /*9e50*/  HADD2.F32 R5, -RZ, R33.reuse.H0_H0 ;  /* 0x20000021ff057230 */ /* 0x100fe40000004100 */
[----:B------:R-:W-:Y:S02]  /*9e60*/  HADD2.F32 R20, -RZ, R56.H0_H0 ;  /* 0x20000038ff147230 */ /* 0x000fe40000004100 */
[----:B------:R-:W-:Y:S02]  /*9e70*/  HADD2.F32 R4, -RZ, R33.H1_H1 ;  /* 0x30000021ff047230 */ /* 0x000fe40000004100 */
[----:B------:R-:W-:Y:S01]  /*9e80*/  FMUL.FTZ R9, R10, R21 ;  /* 0x000000150a097220 */ /* 0x000fe20000410000 */
[----:B------:R-:W-:-:S02]  /*9e90*/  HADD2.F32 R6, -RZ, R14.H0_H0 ;  /* 0x2000000eff067230 */ /* 0x000fc40000004100 */
[-C--:B------:R-:W-:Y:S01]  /*9ea0*/  FMUL.FTZ R33, R10, R5.reuse ;  /* 0x000000050a217220 */ /* 0x080fe20000410000 */
[----:B------:R-:W-:Y:S02]  /*9eb0*/  HADD2.F32 R7, -RZ, R15.H0_H0 ;  /* 0x2000000fff077230 */ /* 0x000fe40000004100 */
[C---:B------:R-:W-:Y:S01]  /*9ec0*/  FMUL.FTZ R30, R11.reuse, R20 ;  /* 0x000000140b1e7220 */ /* 0x040fe20000410000 */
[----:B------:R-:W-:Y:S02]  /*9ed0*/  HADD2.F32 R27, -RZ, R27.H1_H1 ;  /* 0x3000001bff1b7230 */ /* 0x000fe40000004100 */
[----:B------:R-:W-:Y:S01]  /*9ee0*/  FMUL.FTZ R11, R11, R4 ;  /* 0x000000040b0b7220 */ /* 0x000fe20000410000 */
[----:B------:R-:W-:Y:S02]  /*9ef0*/  HADD2.F32 R10, -RZ, R35.H0_H0 ;  /* 0x20000023ff0a7230 */ /* 0x000fe40000004100 */
[----:B------:R-:W-:Y:S02]  /*9f00*/  HADD2.F32 R8, -RZ, R39.H0_H0 ;  /* 0x20000027ff087230 */ /* 0x000fe40000004100 */
[----:B------:R-:W-:Y:S01]  /*9f10*/  FFMA.FTZ R28, R6, R5, -R9 ;  /* 0x00000005061c7223 */ /* 0x000fe20000010809 */
[----:B------:R-:W-:-:S02]  /*9f20*/  HADD2.F32 R15, -RZ, R15.H1_H1 ;  /* 0x3000000fff0f7230 */ /* 0x000fc40000004100 */
[----:B------:R-:W-:Y:S01]  /*9f30*/  FFMA.FTZ R33, R6, R21, R33 ;  /* 0x0000001506217223 */ /* 0x000fe20000010021 */
[C---:B------:R-:W-:Y:S01]  /*9f40*/  FFMA.FTZ R30, R7.reuse, R4, -R30 ;  /* 0x00000004071e7223 */ /* 0x040fe2000001081e */
        /* <DEDUP_REMOVED lines=31> */
.L_x_15183:
[----:B------:R-:W-:Y:S05]  /*a140*/  BSYNC B0 ;  /* 0x0000000000007941 */ /* 0x000fea0003800000 */
.L_x_15169:
        /* <DEDUP_REMOVED lines=8> */
.L_x_15166:
[----:B--23--:R-:W2:Y:S01]  /*a1d0*/  S2R R3, SR_TID.X ;  /* 0x0000000000037919 */ /* 0x00cea20000002100 */
[----:B------:R-:W-:Y:S05]  /*a1e0*/  WARPSYNC.ALL ;  /* 0x0000000000007948 */ /* 0x000fea0003800000 */
[----:B--2---:R-:W-:-:S05]  /*a1f0*/  SHF.R.U32.HI R3, RZ, 0x7, R3 ;  /* 0x00000007ff037819 */ /* 0x004fca0000011603 */
[----:B01----:R-:W-:Y:S01]  /*a200*/  VIADD R12, R3, 0x8 ;  /* 0x00000008030c7836 */ /* 0x003fe20000000000 */
[----:B------:R-:W-:-:S04]  /*a210*/  MOV R3, UR44 ;  /* 0x0000002c00037c02 */ /* 0x000fc80008000f00 */
[----:B------:R0:W-:Y:S01]  /*a220*/  BAR.SYNC.DEFER_BLOCKING R12, 0x100 ;  /* 0x0004000c0000751d */ /* 0x0001e20000010000 */
[----:B------:R-:W-:-:S13]  /*a230*/  ISETP.NE.AND P0, PT, R3, 0x3, PT ;  /* 0x000000030300780c */ /* 0x000fda0003f05270 */
[----:B0-----:R-:W-:Y:S05]  /*a240*/  @!P0 BRA `(.L_x_15193) ;  /* 0x0000000000048947 */ /* 0x001fea0003800000 */
[----:B------:R-:W-:Y:S01]  /*a250*/  BPT.TRAP 0x1 ;  /* 0x000000040000795c */ /* 0x000fe20000300000 */
.L_x_15193:
[----:B------:R-:W-:Y:S01]  /*a260*/  IMAD R9, R19, 0x8, R23 ;  /* 0x0000000813097824 */ /* 0x000fe200078e0217 */
[----:B------:R-:W-:-:S04]  /*a270*/  SHF.L.U32 R8, R208, 0x1f, RZ ;  /* 0x0000001fd0087819 */ /* 0x000fc800000006ff */
[----:B------:R0:W1:Y:S01]  /*a280*/  SYNCS.PHASECHK.TRANS64.TRYWAIT P1, [R9+URZ+0x32430], R8 ;  /* 0x03243008090075a7 */ /* 0x000062000802017f */
[----:B------:R-:W-:Y:S05]  /*a290*/  @!P0 BRA `(.L_x_15194) ;  /* 0x0000000000048947 */ /* 0x000fea0003800000 */
[----:B------:R-:W-:Y:S01]  /*a2a0*/  BPT.TRAP 0x1 ;  /* 0x000000040000795c */ /* 0x000fe20000300000 */
.L_x_15194:
[----:B------:R-:W-:-:S05]  /*a2b0*/  VIADD R3, R23, 0x1c400 ;  /* 0x0001c40017037836 */ /* 0x000fca0000000000 */
[----:B------:R-:W-:-:S04]  /*a2c0*/  SHF.R.U32.HI R3, RZ, 0x4, R3 ;  /* 0x00000004ff037819 */ /* 0x000fc80000011603 */
[----:B------:R-:W-:-:S04]  /*a2d0*/  LOP3.LUT R3, R3, 0x3fff, RZ, 0xc0, !PT ;  /* 0x00003fff03037812 */ /* 0x000fc800078ec0ff */
[----:B------:R-:W-:-:S05]  /*a2e0*/  LOP3.LUT R3, R3, 0x10000, RZ, 0xfc, !PT ;  /* 0x0001000003037812 */ /* 0x000fca00078efcff */
[----:B------:R2:W-:Y:S01]  /*a2f0*/  STL [R1+0x2c], R3 ;  /* 0x00002c0301007387 */ /* 0x0005e20000100800 */
[----:B-1----:R-:W-:Y:S05]  /*a300*/  @P1 BRA `(.L_x_15195) ;  /* 0x0000000000081947 */ /* 0x002fea0003800000 */
[----:B------:R-:W1:Y:S02]  /*a310*/  SYNCS.PHASECHK.TRANS64.TRYWAIT P1, [R9+URZ+0x32430], R8 ;  /* 0x03243008090075a7 */ /* 0x000e64000802017f */
[----:B-1----:R-:W-:Y:S05]  /*a320*/  @!P1 BRA `(.L_x_15196) ;  /* 0x0000017800849947 */ /* 0x002fea0003800000 */
.L_x_15195:
[----:B--2---:R-:W2:Y:S01]  /*a330*/  LDL R3, [R1+0x2c] ;  /* 0x00002c0001037983 */ /* 0x004ea20000100800 */
[----:B------:R-:W-:Y:S01]  /*a340*/  IMAD.MOV.U32 R5, RZ, RZ, 0x40000040 ;  /* 0x40000040ff057424 */ /* 0x000fe200078e00ff */
[----:B------:R-:W-:Y:S05]  /*a350*/  WARPSYNC.ALL ;  /* 0x0000000000007948 */ /* 0x000fea0003800000 */
[C---:B------:R-:W-:Y:S01]  /*a360*/  R2UR UR4, R220.reuse ;  /* 0x00000000dc0472ca */ /* 0x040fe200000e0000 */
[----:B------:R-:W-:Y:S01]  /*a370*/  WARPGROUP.ARRIVE ;  /* 0x00000000000079c5 */ /* 0x000fe20000000000 */
[----:B------:R-:W-:Y:S01]  /*a380*/  R2UR UR5, R221 ;  /* 0x00000000dd0572ca */ /* 0x000fe200000e0000 */
[----:B------:R-:W-:Y:S01]  /*a390*/  VIADD R20, R220, 0x2 ;  /* 0x00000002dc147836 */ /* 0x000fe20000000000 */
[----:B------:R-:W-:Y:S01]  /*a3a0*/  R2UR UR7, R5 ;  /* 0x00000000050772ca */ /* 0x000fe200000e0000 */
[----:B------:R-:W-:Y:S01]  /*a3b0*/  IMAD.MOV.U32 R21, RZ, RZ, 0x40000040 ;  /* 0x40000040ff157424 */ /* 0x000fe200078e00ff */
[----:B------:R-:W-:Y:S01]  /*a3c0*/  MOV R11, 0x40000040 ;  /* 0x40000040000b7802 */ /* 0x000fe20000000f00 */
[----:B------:R-:W-:Y:S01]  /*a3d0*/  IMAD.MOV.U32 R7, RZ, RZ, 0x40000040 ;  /* 0x40000040ff077424 */ /* 0x000fe200078e00ff */
[----:B------:R-:W-:Y:S01]  /*a3e0*/  SHF.L.U32 R0, R0, 0x1f, RZ ;  /* 0x0000001f00007819 */ /* 0x000fe200000006ff */
[C---:B------:R-:W-:Y:S01]  /*a3f0*/  VIADD R14, R220.reuse, 0x4 ;  /* 0x00000004dc0e7836 */ /* 0x040fe20000000000 */
[----:B------:R3:W-:Y:S01]  /*a400*/  STL.64 [R1+0x70], R20 ;  /* 0x0000701401007387 */ /* 0x0007e20000100a00 */
[----:B------:R-:W-:Y:S01]  /*a410*/  IMAD.MOV.U32 R15, RZ, RZ, 0x40000040 ;  /* 0x40000040ff0f7424 */ /* 0x000fe200078e00ff */
[----:B------:R-:W-:Y:S01]  /*a420*/  BSSY B0, `(.L_x_15197) ;  /* 0x0000024000007945 */ /* 0x000fe20003800000 */
[----:B------:R-:W-:-:S02]  /*a430*/  VIADD R10, R220, 0x6 ;  /* 0x00000006dc0a7836 */ /* 0x000fc40000000000 */
[----:B------:R-:W-:Y:S01]  /*a440*/  IMAD.MOV.U32 R5, RZ, RZ, 0x40000040 ;  /* 0x40000040ff057424 */ /* 0x000fe200078e00ff */
[----:B------:R3:W-:Y:S04]  /*a450*/  STL.64 [R1+0x68], R14 ;  /* 0x0000680e01007387 */ /* 0x0007e80000100a00 */
[----:B------:R3:W-:Y:S01]  /*a460*/  STL.64 [R1+0x60], R10 ;  /* 0x0000600a01007387 */ /* 0x0007e20000100a00 */
[----:B--2---:R-:W-:-:S04]  /*a470*/  IMAD R4, R19, 0x300, R3 ;  /* 0x0000030013047824 */ /* 0x004fc800078e0203 */
        /* <DEDUP_REMOVED lines=28> */
[----:B------:R-:W2:Y:S02]  /*a640*/  SYNCS.PHASECHK.TRANS64.TRYWAIT P1, [R23+URZ+0x32410], R0 ;  /* 0x03241000170075a7 */ /* 0x000ea4000802017f */
[----:B--23--:R-:W-:Y:S05]  /*a650*/  @!P1 BRA `(.L_x_15198) ;  /* 0x0000017400cc9947 */ /* 0x00cfea0003800000 */
.L_x_15447:
[----:B------:R-:W-:Y:S05]  /*a660*/  BSYNC B0 ;  /* 0x0000000000007941 */ /* 0x000fea0003800000 */
.L_x_15197:
[----:B------:R-:W-:Y:S05]  /*a670*/  @!P0 BRA `(.L_x_15199) ;  /* 0x0000000000048947 */ /* 0x000fea0003800000 */
[----:B------:R-:W-:Y:S01]  /*a680*/  BPT.TRAP 0x1 ;  /* 0x000000040000795c */ /* 0x000fe20000300000 */
.L_x_15199:
[----:B------:R3:W4:Y:S01]  /*a690*/  SYNCS.PHASECHK.TRANS64.TRYWAIT P1, [R9+URZ+0x32450], R8 ;  /* 0x03245008090075a7 */ /* 0x000722000802017f */
[----:B------:R-:W-:Y:S05]  /*a6a0*/  @!P0 BRA `(.L_x_15200) ;  /* 0x0000000000048947 */ /* 0x000fea0003800000 */
[----:B------:R-:W-:Y:S01]  /*a6b0*/  BPT.TRAP 0x1 ;  /* 0x000000040000795c */ /* 0x000fe20000300000 */
.L_x_15200:
[----:B----4-:R-:W-:Y:S05]  /*a6c0*/  @P1 BRA `(.L_x_15201) ;  /* 0x0000000000081947 */ /* 0x010fea0003800000 */
[----:B------:R-:W4:Y:S02]  /*a6d0*/  SYNCS.PHASECHK.TRANS64.TRYWAIT P1, [R9+URZ+0x32450], R8 ;  /* 0x03245008090075a7 */ /* 0x000f24000802017f */
[----:B----4-:R-:W-:Y:S05]  /*a6e0*/  @!P1 BRA `(.L_x_15202) ;  /* 0x0000017400bc9947 */ /* 0x010fea0003800000 */
.L_x_15201:
[----:B------:R-:W-:Y:S05]  /*a6f0*/  WARPSYNC.ALL ;  /* 0x0000000000007948 */ /* 0x000fea0003800000 */
[----:B------:R-:W-:Y:S01]  /*a700*/  R2UR UR38, R23 ;  /* 0x00000000172672ca */ /* 0x000fe200000e0000 */
[----:B------:R-:W-:Y:S01]  /*a710*/  IMAD.MOV.U32 R6, RZ, RZ, 0xc00 ;  /* 0x00000c00ff067424 */ /* 0x000fe200078e00ff */
[----:B------:R-:W-:Y:S01]  /*a720*/  LOP3.LUT R4, R72, 0x10000, RZ, 0xfc, !PT ;  /* 0x0001000048047812 */ /* 0x000fe200078efcff */
[----:B------:R-:W-:Y:S01]  /*a730*/  IMAD.MOV.U32 R5, RZ, RZ, 0x40000040 ;  /* 0x40000040ff057424 */ /* 0x000fe200078e00ff */
[----:B------:R-:W-:Y:S01]  /*a740*/  WARPGROUP.ARRIVE ;  /* 0x00000000000079c5 */ /* 0x000fe20000000000 */
[----:B------:R-:W-:Y:S01]  /*a750*/  IMAD.MOV.U32 R7, RZ, RZ, 0x40000040 ;  /* 0x40000040ff077424 */ /* 0x000fe200078e00ff */
[C---:B------:R-:W-:Y:S01]  /*a760*/  R2UR UR4, R4.reuse ;  /* 0x00000000040472ca */ /* 0x040fe200000e0000 */
[C---:B------:R-:W-:Y:S01]  /*a770*/  VIADD R88, R4.reuse, 0x2 ;  /* 0x0000000204587836 */ /* 0x040fe20000000000 */
[----:B------:R-:W-:Y:S01]  /*a780*/  R2UR UR5, R5 ;  /* 0x00000000050572ca */ /* 0x000fe200000e0000 */
[----:B------:R-:W-:Y:S01]  /*a790*/  IMAD.MOV.U32 R89, RZ, RZ, 0x40000040 ;  /* 0x40000040ff597424 */ /* 0x000fe200078e00ff */
[----:B------:R-:W-:Y:S01]  /*a7a0*/  R2UR UR7, R7 ;  /* 0x00000000070772ca */ /* 0x000fe200000e0000 */
[----:B------:R-:W-:Y:S01]  /*a7b0*/  IMAD.MOV.U32 R11, RZ, RZ, 0x40000040 ;  /* 0x40000040ff0b7424 */ /* 0x000fe200078e00ff */
[----:B--2---:R-:W2:Y:S01]  /*a7c0*/  S2R R0, SR_TID.X ;  /* 0x0000000000007919 */ /* 0x004ea20000002100 */
[----:B------:R-:W-:Y:S01]  /*a7d0*/  UIADD3 UR38, UR38, 0x400, URZ ;  /* 0x0000040026267890 */ /* 0x000fe2000fffe03f */
[----:B------:R-:W-:-:S02]  /*a7e0*/  VIADD R86, R4, 0x4 ;  /* 0x0000000404567836 */ /* 0x000fc40000000000 */
[----:B------:R-:W-:Y:S01]  /*a7f0*/  IMAD.MOV.U32 R87, RZ, RZ, 0x40000040 ;  /* 0x40000040ff577424 */ /* 0x000fe200078e00ff */
[----:B------:R-:W-:Y:S01]  /*a800*/  USHF.R.U32.HI UR38, URZ, 0x4, UR38 ;  /* 0x000000043f267899 */ /* 0x000fe20008011626 */
[C---:B------:R-:W-:Y:S01]  /*a810*/  VIADD R84, R4.reuse, 0x6 ;  /* 0x0000000604547836 */ /* 0x040fe20000000000 */
[----:B------:R0:W-:Y:S01]  /*a820*/  STL.64 [R1+0x58], R88 ;  /* 0x0000585801007387 */ /* 0x0001e20000100a00 */
[----:B------:R-:W-:Y:S01]  /*a830*/  IMAD.MOV.U32 R85, RZ, RZ, 0x40000040 ;  /* 0x40000040ff557424 */ /* 0x000fe200078e00ff */
[----:B------:R-:W-:Y:S01]  /*a840*/  ULOP3.LUT UR38, UR38, 0x3fff, URZ, 0xc0, !UPT ;  /* 0x00003fff26267892 */ /* 0x000fe2000f8ec03f */
[C---:B------:R-:W-:Y:S01]  /*a850*/  VIADD R82, R4.reuse, 0x400 ;  /* 0x0000040004527836 */ /* 0x040fe20000000000 */
[----:B------:R0:W-:Y:S01]  /*a860*/  STL.64 [R1+0x50], R86 ;  /* 0x0000505601007387 */ /* 0x0001e20000100a00 */
[----:B------:R-:W-:Y:S01]  /*a870*/  IMAD.MOV.U32 R83, RZ, RZ, 0x40000040 ;  /* 0x40000040ff537424 */ /* 0x000fe200078e00ff */
[----:B------:R-:W-:Y:S01]  /*a880*/  ULOP3.LUT UR45, UR38, 0x10000, URZ, 0xfc, !UPT ;  /* 0x00010000262d7892 */ /* 0x000fe2000f8efc3f */
[----:B------:R-:W-:Y:S01]  /*a890*/  VIADD R80, R4, 0x402 ;  /* 0x0000040204507836 */ /* 0x000fe20000000000 */
[----:B------:R0:W-:Y:S01]  /*a8a0*/  STL.64 [R1+0x48], R84 ;  /* 0x0000485401007387 */ /* 0x0001e20000100a00 */
[----:B------:R-:W-:-:S02]  /*a8b0*/  IMAD.MOV.U32 R81, RZ, RZ, 0x40000040 ;  /* 0x40000040ff517424 */ /* 0x000fc400078e00ff */
[----:B------:R-:W-:Y:S01]  /*a8c0*/  VIADD R78, R4, 0x404 ;  /* 0x00000404044e7836 */ /* 0x000fe20000000000 */
[----:B------:R0:W-:Y:S01]  /*a8d0*/  STL.64 [R1+0x40], R82 ;  /* 0x0000405201007387 */ /* 0x0001e20000100a00 */
[----:B------:R-:W-:Y:S02]  /*a8e0*/  IMAD R6, R19, R6, UR45 ;  /* 0x0000002d13067e24 */ /* 0x000fe4000f8e0206 */
[----:B------:R-:W-:Y:S01]  /*a8f0*/  IMAD.MOV.U32 R79, RZ, RZ, 0x40000040 ;  /* 0x40000040ff4f7424 */ /* 0x000fe200078e00ff */
[----:B------:R0:W-:Y:S01]  /*a900*/  STL.64 [R1+0x38], R80 ;  /* 0x0000385001007387 */ /* 0x0001e20000100a00 */
[C---:B------:R-:W-:Y:S01]  /*a910*/  VIADD R10, R6.reuse, 0x2 ;  /* 0x00000002060a7836 */ /* 0x040fe20000000000 */
[----:B------:R-:W-:Y:S01]  /*a920*/  R2UR UR6, R6 ;  /* 0x00000000060672ca */ /* 0x000fe200000e0000 */
[----:B------:R-:W-:Y:S01]  /*a930*/  VIADD R76, R4, 0x406 ;  /* 0x00000406044c7836 */ /* 0x000fe20000000000 */
[----:B------:R0:W-:Y:S01]  /*a940*/  STL.64 [R1+0x30], R78 ;  /* 0x0000304e01007387 */ /* 0x0001e20000100a00 */
[----:B------:R-:W-:-:S02]  /*a950*/  IMAD.MOV.U32 R77, RZ, RZ, 0x40000040 ;  /* 0x40000040ff4d7424 */ /* 0x000fc400078e00ff */
[C---:B------:R-:W-:Y:S02]  /*a960*/  VIADD R74, R4.reuse, 0x800 ;  /* 0x00000800044a7836 */ /* 0x040fe40000000000 */
[----:B------:R-:W-:Y:S01]  /*a970*/  IMAD.MOV.U32 R75, RZ, RZ, 0x40000040 ;  /* 0x40000040ff4b7424 */ /* 0x000fe200078e00ff */
[----:B------:R0:W-:Y:S01]  /*a980*/  STL.64 [R1+0x20], R76 ;  /* 0x0000204c01007387 */ /* 0x0001e20000100a00 */
[----:B------:R-:W-:Y:S01]  /*a990*/  VIADD R72, R4, 0x802 ;  /* 0x0000080204487836 */ /* 0x000fe20000000000 */
[----:B--2---:R-:W-:Y:S01]  /*a9a0*/  SHF.R.U32.HI R0, RZ, 0x7, R0 ;  /* 0x00000007ff007819 */ /* 0x004fe20000011600 */
[----:B------:R-:W-:Y:S01]  /*a9b0*/  IMAD.MOV.U32 R73, RZ, RZ, 0x40000040 ;  /* 0x40000040ff497424 */ /* 0x000fe200078e00ff */
[----:B------:R0:W-:Y:S01]  /*a9c0*/  STL.64 [R1+0x18], R74 ;  /* 0x0000184a01007387 */ /* 0x0001e20000100a00 */
[----:B------:R-:W-:Y:S01]  /*a9d0*/  HGMMA.64x96x16.F32 R24, gdesc[UR4], R24, gsb0 ;  /* 0x01600000041879f0 */ /* 0x000fe20008000818 */
        /* <DEDUP_REMOVED lines=8> */
[----:B------:R0:W-:Y:S01]  /*aa60*/  STL.64 [R1+0x10], R72 ;  /* 0x0000104801007387 */ /* 0x0001e20000100a00 */
[----:B------:R-:W-:-:S02]  /*aa70*/  VIADD R14, R4, 0x806 ;  /* 0x00000806040e7836 */ /* 0x000fc40000000000 */
[----:B------:R-:W-:Y:S01]  /*aa80*/  IMAD.MOV.U32 R15, RZ, RZ, 0x40000040 ;  /* 0x40000040ff0f7424 */ /* 0x000fe200078e00ff */
[----:B------:R0:W-:Y:S01]  /*aa90*/  STL.64 [R1+0x8], R20 ;  /* 0x0000081401007387 */ /* 0x0001e20000100a00 */
[C---:B------:R-:W-:Y:S02]  /*aaa0*/  VIADD R228, R4.reuse, 0xc00 ;  /* 0x00000c0004e47836 */ /* 0x040fe40000000000 */
[----:B------:R-:W-:Y:S01]  /*aab0*/  IMAD.MOV.U32 R229, RZ, RZ, 0x40000040 ;  /* 0x40000040ffe57424 */ /* 0x000fe200078e00ff */
[----:B------:R0:W-:Y:S01]  /*aac0*/  STL.64 [R1], R14 ;  /* 0x0000000e01007387 */ /* 0x0001e20000100a00 */
[C---:B------:R-:W-:Y:S02]  /*aad0*/  VIADD R226, R4.reuse, 0xc02 ;  /* 0x00000c0204e27836 */ /* 0x040fe40000000000 */
[----:B------:R-:W-:Y:S02]  /*aae0*/  IMAD.MOV.U32 R227, RZ, RZ, 0x40000040 ;  /* 0x40000040ffe37424 */ /* 0x000fe400078e00ff */
[----:B------:R-:W-:-:S02]  /*aaf0*/  VIADD R224, R4, 0xc04 ;  /* 0x00000c0404e07836 */ /* 0x000fc40000000000 */
[----:B------:R-:W-:Y:S02]  /*ab00*/  IMAD.MOV.U32 R225, RZ, RZ, 0x40000040 ;  /* 0x40000040ffe17424 */ /* 0x000fe400078e00ff */
[----:B------:R-:W-:Y:S02]  /*ab10*/  VIADD R222, R4, 0xc06 ;  /* 0x00000c0604de7836 */ /* 0x000fe40000000000 */
[----:B------:R-:W-:Y:S02]  /*ab20*/  IMAD.MOV.U32 R7, RZ, RZ, 0x40000040 ;  /* 0x40000040ff077424 */ /* 0x000fe400078e00ff */
[----:B------:R-:W-:Y:S01]  /*ab30*/  IMAD.MOV.U32 R223, RZ, RZ, 0x40000040 ;  /* 0x40000040ffdf7424 */ /* 0x000fe200078e00ff */
[----:B------:R-:W-:Y:S02]  /*ab40*/  WARPGROUP.DEPBAR.LE gsb0, 0x0 ;  /* 0x00008000000079c5 */ /* 0x000fe40000010000 */
[----:B------:R-:W-:-:S06]  /*ab50*/  WARPGROUP.ARRIVE ;  /* 0x00000000000079c5 */ /* 0x000fcc0000000000 */
[----:B------:R-:W-:Y:S01]  /*ab60*/  HGMMA.64x96x16.F32 R24, gdesc[UR4], R24, gsb0 ;  /* 0x01600000041879f0 */ /* 0x000fe20008000818 */
[----:B------:R-:W-:Y:S02]  /*ab70*/  R2UR UR4, R86 ;  /* 0x00000000560472ca */ /* 0x000fe400000e0000 */
        /* <DEDUP_REMOVED lines=30> */
[----:B------:R-:W-:Y:S02]  /*ad60*/  R2UR UR7, R11 ;  /* 0x000000000b0772ca */ /* 0x000fe400000e0000 */
[----:B------:R-:W-:Y:S01]  /*ad70*/  MOV R11, 0x40000040 ;  /* 0x40000040000b7802 */ /* 0x000fe20000000f00 */
        /* <DEDUP_REMOVED lines=90> */
[----:B------:R-:W-:Y:S03]  /*b320*/  HGMMA.64x96x16.F32 R24, gdesc[UR4], R24, gsb0 ;  /* 0x01600000041879f0 */ /* 0x000fe60008000818 */
[----:B------:R-:W-:Y:S02]  /*b330*/  WARPGROUP.DEPBAR.LE gsb0, 0x0 ;  /* 0x00008000000079c5 */ /* 0x000fe40000010000 */
[----:B------:R0:W-:Y:S06]  /*b340*/  BAR.ARV R7, 0x100 ;  /* 0x000400070000751d */ /* 0x0001ec0000002000 */
[----:B------:R-:W-:Y:S05]  /*b350*/  @!P0 BRA `(.L_x_15203) ;  /* 0x0000000000048947 */ /* 0x000fea0003800000 */
[----:B------:R-:W-:Y:S01]  /*b360*/  BPT.TRAP 0x1 ;  /* 0x000000040000795c */ /* 0x000fe20000300000 */
.L_x_15203:
[----:B------:R-:W2:Y:S01]  /*b370*/  LDL R0, [R1+0xa4] ;  /* 0x0000a40001007983 */ /* 0x000ea20000100800 */
[----:B------:R-:W5:Y:S01]  /*b380*/  LDC R3, c[0x0][0x448] ;  /* 0x00011200ff037b82 */ /* 0x000f620000000800 */
[----:B------:R-:W-:Y:S02]  /*b390*/  ULDC UR37, c[0x0][0xa80] ;  /* 0x0002a00000257ab9 */ /* 0x000fe40000000800 */
[----:B------:R-:W2:Y:S04]  /*b3a0*/  LDL R174, [R1+0x78] ;  /* 0x0000780001ae7983 */ /* 0x000ea80000100800 */
[----:B------:R-:W0:Y:S04]  /*b3b0*/  LDL R173, [R1+0x28] ;  /* 0x0000280001ad7983 */ /* 0x000e280000100800 */
[----:B------:R-:W3:Y:S01]  /*b3c0*/  LDL R11, [R1+0x94] ;  /* 0x00009400010b7983 */ /* 0x000ee20000100800 */
[----:B-----5:R-:W-:-:S13]  /*b3d0*/  ISETP.NE.AND P5, PT, R3, 0x1, PT ;  /* 0x000000010300780c */ /* 0x020fda0003fa5270 */
[----:B------:R-:W5:Y:S08]  /*b3e0*/  @P5 LDC R3, c[0x0][0x44c] ;  /* 0x00011300ff035b82 */ /* 0x000f700000000800 */
[----:B------:R-:W1:Y:S01]  /*b3f0*/  @P5 LDC R6, c[0x0][0x450] ;  /* 0x00011400ff065b82 */ /* 0x000e620000000800 */
[----:B--2---:R-:W-:-:S04]  /*b400*/  IMAD.IADD R0, R0, 0x1, R174 ;  /* 0x0000000100007824 */ /* 0x004fc800078e02ae */
[----:B-----5:R-:W-:-:S05]  /*b410*/  @P5 IMAD.HI.U32 R3, R0, R3, RZ ;  /* 0x0000000300035227 */ /* 0x020fca00078e00ff */
[----:B-1----:R-:W-:-:S05]  /*b420*/  @P5 SHF.R.U32.HI R0, RZ, R6, R3 ;  /* 0x00000006ff005219 */ /* 0x002fca0000011603 */
[----:B------:R-:W1:Y:S01]  /*b430*/  SHFL.IDX PT, R10, R0, RZ, 0x1c1f ;  /* 0x001c1fff000a7589 */ /* 0x000e6200000e0000 */
[----:B0--34-:R-:W-:-:S05]  /*b440*/  IMAD R8, R172, -0x60, R173 ;  /* 0xffffffa0ac087824 */ /* 0x019fca00078e02ad */
[C-C-:B------:R-:W-:Y:S02]  /*b450*/  IADD3 R6, -R11.reuse, 0x61, R8.reuse ;  /* 0x000000610b067810 */ /* 0x140fe40007ffe108 */
[----:B------:R-:W-:-:S03]  /*b460*/  IADD3 R8, -R11, 0x60, R8 ;  /* 0x000000600b087810 */ /* 0x000fc60007ffe108 */
[----:B------:R-:W-:-:S05]  /*b470*/  IMAD.IADD R3, R6, 0x1, -R219 ;  /* 0x0000000106037824 */ /* 0x000fca00078e0adb */
        /* <DEDUP_REMOVED lines=65> */
[----:B------:R-:W-:Y:S01]  /*b890*/  FMNMX.FTZ R10, R64, R11, !PT ;  /* 0x0000000b400a7209 */ /* 0x000fe20007810000 */
[----:B------:R-:W0:Y:S01]  /*b8a0*/  SHFL.IDX PT, R0, R0, 0x1, 0x1c1f ;  /* 0x003c1f0000007f89 */ /* 0x000e2200000e0000 */
[----:B------:R-:W-:-:S02]  /*b8b0*/  ISETP.GT.AND P1, PT, R6, 0x59, PT ;  /* 0x000000590600780c */ /* 0x000fc40003f24270 */
[----:B------:R-:W-:Y:S02]  /*b8c0*/  FSEL R68, R68, -INF , P2 ;  /* 0xff80000044447808 */ /* 0x000fe40001000000 */
[----:B------:R-:W-:Y:S02]  /*b8d0*/  FMNMX.FTZ R11, R65, R10, !PT ;  /* 0x0000000a410b7209 */ /* 0x000fe40007810000 */
[----:B------:R-:W-:Y:S02]  /*b8e0*/  FSEL R69, R69, -INF , P1 ;  /* 0xff80000045457808 */ /* 0x000fe40000800000 */
[----:B------:R-:W-:-:S04]  /*b8f0*/  FMNMX.FTZ R6, R68, R11, !PT ;  /* 0x0000000b44067209 */ /* 0x000fc80007810000 */
[----:B------:R-:W-:-:S05]  /*b900*/  FMNMX.FTZ R6, R69, R6, !PT ;  /* 0x0000000645067209 */ /* 0x000fca0007810000 */
[----:B------:R-:W1:Y:S01]  /*b910*/  SHFL.BFLY PT, R11, R6, 0x2, 0x1f ;  /* 0x0c401f00060b7f89 */ /* 0x000e6200000e0000 */
        /* <DEDUP_REMOVED lines=9> */
[----:B-1----:R-:W-:Y:S02]  /*b9b0*/  FMNMX.FTZ R11, R6, R11, !PT ;  /* 0x0000000b060b7209 */ /* 0x002fe40007810000 */
[----:B------:R-:W-:Y:S02]  /*b9c0*/  ISETP.GT.AND P2, PT, R8, 0x10, PT ;  /* 0x000000100800780c */ /* 0x000fe40003f44270 */
[----:B------:R-:W-:Y:S02]  /*b9d0*/  FSEL R31, R31, -INF , P1 ;  /* 0xff8000001f1f7808 */ /* 0x000fe40000800000 */
[----:B------:R-:W-:Y:S01]  /*b9e0*/  FMNMX.FTZ R6, R30, R3, !PT ;  /* 0x000000031e067209 */ /* 0x000fe20007810000 */
[----:B------:R-:W0:Y:S01]  /*b9f0*/  SHFL.BFLY PT, R10, R11, 0x1, 0x1f ;  /* 0x0c201f000b0a7f89 */ /* 0x000e2200000e0000 */
        /* <DEDUP_REMOVED lines=18> */
[----:B0-----:R-:W-:-:S02]  /*bb20*/  FMNMX.FTZ R0, R11, R10, !PT ;  /* 0x0000000a0b007209 */ /* 0x001fc40007810000 */
        /* <DEDUP_REMOVED lines=45> */
[C---:B------:R-:W-:Y:S01]  /*be00*/  FMUL.FTZ R10, R0.reuse, UR37 ;  /* 0x00000025000a7c20 */ /* 0x040fe20008410000 */
[----:B------:R-:W-:-:S04]  /*be10*/  FSETP.NEU.FTZ.AND P4, PT, R0, -INF , PT ;  /* 0xff8000000000780b */ /* 0x000fc80003f9d000 */
[----:B------:R-:W-:-:S05]  /*be20*/  FSEL R10, R10, RZ, P4 ;  /* 0x000000ff0a0a7208 */ /* 0x000fca0002000000 */
[--C-:B------:R-:W-:Y:S01]  /*be30*/  FFMA.FTZ R200, R24, UR37, -R10.reuse ;  /* 0x0000002518c87c23 */ /* 0x100fe2000801080a */
[----:B------:R-:W-:Y:S01]  /*be40*/  FFMA.FTZ R25, R25, UR37, -R10 ;  /* 0x0000002519197c23 */ /* 0x000fe2000801080a */
[----:B0-----:R-:W-:-:S04]  /*be50*/  FMNMX.FTZ R8, R13, R8, !PT ;  /* 0x000000080d087209 */ /* 0x001fc80007810000 */
[C---:B------:R-:W-:Y:S01]  /*be60*/  FSETP.NEU.FTZ.AND P1, PT, R8.reuse, -INF , PT ;  /* 0xff8000000800780b */ /* 0x040fe20003f3d000 */
[----:B------:R-:W-:Y:S01]  /*be70*/  FMUL.FTZ R171, R8, UR37 ;  /* 0x0000002508ab7c20 */ /* 0x000fe20008410000 */
[----:B------:R-:W-:-:S04]  /*be80*/  FFMA.FTZ R202, R28, UR37, -R10 ;  /* 0x000000251cca7c23 */ /* 0x000fc8000801080a */
[----:B------:R-:W-:Y:S01]  /*be90*/  FSEL R171, R171, RZ, P1 ;  /* 0x000000ffabab7208 */ /* 0x000fe20000800000 */
[----:B------:R-:W-:Y:S01]  /*bea0*/  MUFU.EX2 R200, R200 ;  /* 0x000000c800c87308 */ /* 0x000fe20000000800 */
[----:B------:R-:W-:Y:S02]  /*beb0*/  VIADD R13, R9, 0x32440 ;  /* 0x00032440090d7836 */ /* 0x000fe40000000000 */
[--C-:B------:R-:W-:Y:S01]  /*bec0*/  FFMA.FTZ R6, R29, UR37, -R10.reuse ;  /* 0x000000251d067c23 */ /* 0x100fe2000801080a */
[----:B------:R-:W-:Y:S02]  /*bed0*/  IMAD.U32 R14, RZ, RZ, UR41 ;  /* 0x00000029ff0e7e24 */ /* 0x000fe4000f8e00ff */
[--C-:B------:R-:W-:Y:S01]  /*bee0*/  FFMA.FTZ R201, R26, UR37, -R171.reuse ;  /* 0x000000251ac97c23 */ /* 0x100fe200080108ab */
[--C-:B------:R-:W-:Y:S01]  /*bef0*/  FFMA.FTZ R26, R27, UR37, -R171.reuse ;  /* 0x000000251b1a7c23 */ /* 0x100fe200080108ab */
[----:B------:R-:W0:Y:S01]  /*bf00*/  MUFU.EX2 R3, R25 ;  /* 0x0000001900037308 */ /* 0x000e220000000800 */
[----:B------:R-:W-:Y:S01]  /*bf10*/  FFMA.FTZ R203, R30, UR37, -R171 ;  /* 0x000000251ecb7c23 */ /* 0x000fe200080108ab */
[----:B------:R-:W-:Y:S01]  /*bf20*/  FFMA.FTZ R152, R32, UR37, -R10 ;  /* 0x0000002520987c23 */ /* 0x000fe2000801080a */
[----:B------:R-:W-:Y:S01]  /*bf30*/  PRMT R13, R14, 0x654, R13 ;  /* 0x000006540e0d7816 */ /* 0x000fe2000000000d */
[----:B------:R-:W-:-:S04]  /*bf40*/  ULOP3.LUT UR38, UR38, 0x3000000, URZ, 0xfc, !UPT ;  /* 0x0300000026267892 */ /* 0x000fc8000f8efc3f */
[----:B------:R-:W1:Y:S01]  /*bf50*/  MUFU.EX2 R202, R202 ;  /* 0x000000ca00ca7308 */ /* 0x000e620000000800 */
[----:B------:R-:W-:Y:S01]  /*bf60*/  FFMA.FTZ R27, R31, UR37, -R171 ;  /* 0x000000251f1b7c23 */ /* 0x000fe200080108ab */
[----:B------:R-:W-:Y:S01]  /*bf70*/  IMAD.MOV.U32 R14, RZ, RZ, 0xc00 ;  /* 0x00000c00ff0e7424 */ /* 0x000fe200078e00ff */
[----:B------:R2:W-:Y:S01]  /*bf80*/  SYNCS.ARRIVE.TRANS64.RED.A1T0 RZ, [R13+URZ], RZ ;  /* 0x000000ff0dff79a7 */ /* 0x0005e2000810043f */
[----:B------:R-:W-:Y:S01]  /*bf90*/  FFMA.FTZ R33, R33, UR37, -R10 ;  /* 0x0000002521217c23 */ /* 0x000fe2000801080a */
[----:B------:R3:W-:Y:S06]  /*bfa0*/  BAR.SYNC.DEFER_BLOCKING R12, 0x100 ;  /* 0x0004000c0000751d */ /* 0x0007ec0000010000 */
[----:B------:R-:W-:Y:S01]  /*bfb0*/  MUFU.EX2 R201, R201 ;  /* 0x000000c900c97308 */ /* 0x000fe20000000800 */
[----:B--2---:R-:W-:-:S02]  /*bfc0*/  IMAD.MOV.U32 R13, RZ, RZ, 0x40000040 ;  /* 0x40000040ff0d7424 */ /* 0x004fc400078e00ff */
[----:B------:R-:W-:-:S05]  /*bfd0*/  FFMA.FTZ R153, R34, UR37, -R171 ;  /* 0x0000002522997c23 */ /* 0x000fca00080108ab */
[----:B------:R-:W2:Y:S01]  /*bfe0*/  MUFU.EX2 R26, R26 ;  /* 0x0000001a001a7308 */ /* 0x000ea20000000800 */
[----:B---3--:R-:W-:Y:S02]  /*bff0*/  IMAD R12, R19, R14, UR38 ;  /* 0x00000026130c7e24 */ /* 0x008fe4000f8e020e */
[----:B------:R-:W-:-:S05]  /*c000*/  FFMA.FTZ R154, R36, UR37, -R10 ;  /* 0x00000025249a7c23 */ /* 0x000fca000801080a */
[----:B------:R-:W3:Y:S01]  /*c010*/  MUFU.EX2 R6, R6 ;  /* 0x0000000600067308 */ /* 0x000ee20000000800 */
[----:B------:R-:W-:Y:S01]  /*c020*/  R2UR UR7, R13 ;  /* 0x000000000d0772ca */ /* 0x000fe200000e0000 */
[----:B------:R-:W-:-:S06]  /*c030*/  FFMA.FTZ R30, R35, UR37, -R171 ;  /* 0x00000025231e7c23 */ /* 0x000fcc00080108ab */
[----:B------:R-:W4:Y:S01]  /*c040*/  MUFU.EX2 R203, R203 ;  /* 0x000000cb00cb7308 */ /* 0x000f220000000800 */
[----:B0-----:R-:W-:Y:S01]  /*c050*/  FADD.FTZ R13, R200, R3 ;  /* 0x00000003c80d7221 */ /* 0x001fe20000010000 */
[----:B------:R-:W-:-:S06]  /*c060*/  FFMA.FTZ R24, R37, UR37, -R10 ;  /* 0x0000002525187c23 */ /* 0x000fcc000801080a */
[----:B------:R-:W0:Y:S01]  /*c070*/  MUFU.EX2 R152, R152 ;  /* 0x0000009800987308 */ /* 0x000e220000000800 */
[----:B------:R-:W-:Y:S01]  /*c080*/  IADD3 R14, R12, 0x80, RZ ;  /* 0x000000800c0e7810 */ /* 0x000fe20007ffe0ff */
[----:B------:R-:W-:-:S06]  /*c090*/  FFMA.FTZ R155, R38, UR37, -R171 ;  /* 0x00000025269b7c23 */ /* 0x000fcc00080108ab */
[----:B------:R-:W5:Y:S01]  /*c0a0*/  MUFU.EX2 R27, R27 ;  /* 0x0000001b001b7308 */ /* 0x000f620000000800 */
[----:B-1----:R-:W-:Y:S01]  /*c0b0*/  FADD.FTZ R13, R202, R13 ;  /* 0x0000000dca0d7221 */ /* 0x002fe20000010000 */
[----:B------:R-:W-:-:S06]  /*c0c0*/  FFMA.FTZ R156, R40, UR37, -R10 ;  /* 0x00000025289c7c23 */ /* 0x000fcc000801080a */
[----:B------:R-:W1:Y:S01]  /*c0d0*/  MUFU.EX2 R11, R33 ;  /* 0x00000021000b7308 */ /* 0x000e620000000800 */
[----:B------:R-:W-:Y:S01]  /*c0e0*/  R2UR UR10, R14 ;  /* 0x000000000e0a72ca */ /* 0x000fe200000e0000 */
[----:B------:R-:W-:Y:S02]  /*c0f0*/  VIADD R14, R12, 0x100 ;  /* 0x000001000c0e7836 */ /* 0x000fe40000000000 */
[----:B--2---:R-:W-:-:S04]  /*c100*/  FADD.FTZ R40, R201, R26 ;  /* 0x0000001ac9287221 */ /* 0x004fc80000010000 */
[----:B------:R-:W2:Y:S01]  /*c110*/  MUFU.EX2 R153, R153 ;  /* 0x0000009900997308 */ /* 0x000ea20000000800 */
[----:B------:R-:W-:Y:S01]  /*c120*/  FFMA.FTZ R31, R39, UR37, -R171 ;  /* 0x00000025271f7c23 */ /* 0x000fe200080108ab */
[----:B---3--:R-:W-:-:S06]  /*c130*/  FADD.FTZ R13, R6, R13 ;  /* 0x0000000d060d7221 */ /* 0x008fcc0000010000 */
[----:B------:R-:W3:Y:S01]  /*c140*/  MUFU.EX2 R154, R154 ;  /* 0x0000009a009a7308 */ /* 0x000ee20000000800 */
[----:B------:R-:W-:Y:S01]  /*c150*/  FFMA.FTZ R25, R41, UR37, -R10 ;  /* 0x0000002529197c23 */ /* 0x000fe2000801080a */
[----:B------:R-:W-:Y:S02]  /*c160*/  IMAD.MOV.U32 R15, RZ, RZ, 0x40000040 ;  /* 0x40000040ff0f7424 */ /* 0x000fe400078e00ff */
[----:B----4-:R-:W-:-:S04]  /*c170*/  FADD.FTZ R40, R203, R40 ;  /* 0x00000028cb287221 */ /* 0x010fc80000010000 */
[----:B------:R-:W4:Y:S01]  /*c180*/  MUFU.EX2 R30, R30 ;  /* 0x0000001e001e7308 */ /* 0x000f220000000800 */
[----:B------:R-:W-:Y:S01]  /*c190*/  R2UR UR14, R14 ;  /* 0x000000000e0e72ca */ /* 0x000fe200000e0000 */
[----:B------:R-:W-:Y:S01]  /*c1a0*/  FFMA.FTZ R157, R42, UR37, -R171 ;  /* 0x000000252a9d7c23 */ /* 0x000fe200080108ab */
[----:B0-----:R-:W-:-:S05]  /*c1b0*/  FADD.FTZ R14, R152, R13 ;  /* 0x0000000d980e7221 */ /* 0x001fca0000010000 */
[----:B------:R-:W0:Y:S01]  /*c1c0*/  MUFU.EX2 R24, R24 ;  /* 0x0000001800187308 */ /* 0x000e220000000800 */
[----:B------:R-:W-:Y:S01]  /*c1d0*/  FFMA.FTZ R158, R44, UR37, -R10 ;  /* 0x000000252c9e7c23 */ /* 0x000fe2000801080a */
[----:B------:R-:W-:Y:S01]  /*c1e0*/  R2UR UR11, R15 ;  /* 0x000000000f0b72ca */ /* 0x000fe200000e0000 */
[----:B-----5:R-:W-:-:S05]  /*c1f0*/  FADD.FTZ R40, R27, R40 ;  /* 0x000000281b287221 */ /* 0x020fca0000010000 */
[----:B------:R-:W5:Y:S01]  /*c200*/  MUFU.EX2 R155, R155 ;  /* 0x0000009b009b7308 */ /* 0x000f620000000800 */
[----:B------:R-:W-:Y:S01]  /*c210*/  R2UR UR15, R15 ;  /* 0x000000000f0f72ca */ /* 0x000fe200000e0000 */
[----:B------:R-:W-:Y:S01]  /*c220*/  FFMA.FTZ R34, R43, UR37, -R171 ;  /* 0x000000252b227c23 */ /* 0x000fe200080108ab */
[----:B-1----:R-:W-:-:S05]  /*c230*/  FADD.FTZ R15, R11, R14 ;  /* 0x0000000e0b0f7221 */ /* 0x002fca0000010000 */
[----:B------:R-:W1:Y:S01]  /*c240*/  MUFU.EX2 R156, R156 ;  /* 0x0000009c009c7308 */ /* 0x000e620000000800 */
[----:B------:R-:W-:Y:S01]  /*c250*/  FFMA.FTZ R28, R45, UR37, -R10 ;  /* 0x000000252d1c7c23 */ /* 0x000fe2000801080a */
[----:B------:R-:W-:Y:S02]  /*c260*/  VIADD R20, R12, 0x180 ;  /* 0x000001800c147836 */ /* 0x000fe40000000000 */
[----:B--2---:R-:W-:-:S04]  /*c270*/  FADD.FTZ R13, R153, R40 ;  /* 0x00000028990d7221 */ /* 0x004fc80000010000 */
[----:B------:R-:W2:Y:S01]  /*c280*/  MUFU.EX2 R31, R31 ;  /* 0x0000001f001f7308 */ /* 0x000ea20000000800 */
[----:B------:R-:W-:Y:S01]  /*c290*/  FFMA.FTZ R159, R46, UR37, -R171 ;  /* 0x000000252e9f7c23 */ /* 0x000fe200080108ab */
[----:B---3--:R-:W-:-:S06]  /*c2a0*/  FADD.FTZ R15, R154, R15 ;  /* 0x0000000f9a0f7221 */ /* 0x008fcc0000010000 */
[----:B------:R-:W3:Y:S01]  /*c2b0*/  MUFU.EX2 R25, R25 ;  /* 0x0000001900197308 */ /* 0x000ee20000000800 */
[----:B------:R-:W-:Y:S01]  /*c2c0*/  FFMA.FTZ R160, R48, UR37, -R10 ;  /* 0x0000002530a07c23 */ /* 0x000fe2000801080a */
[----:B------:R-:W-:Y:S01]  /*c2d0*/  R2UR UR18, R20 ;  /* 0x00000000141272ca */ /* 0x000fe200000e0000 */
[----:B------:R-:W-:-:S05]  /*c2e0*/  VIADD R14, R12, 0x200 ;  /* 0x000002000c0e7836 */ /* 0x000fca0000000000 */
[----:B------:R-:W3:Y:S01]  /*c2f0*/  MUFU.EX2 R157, R157 ;  /* 0x0000009d009d7308 */ /* 0x000ee20000000800 */
[----:B----4-:R-:W-:Y:S01]  /*c300*/  FADD.FTZ R20, R30, R13 ;  /* 0x0000000d1e147221 */ /* 0x010fe20000010000 */
[----:B------:R-:W-:Y:S01]  /*c310*/  FFMA.FTZ R35, R47, UR37, -R171 ;  /* 0x000000252f237c23 */ /* 0x000fe200080108ab */
[----:B0-----:R-:W-:-:S05]  /*c320*/  FADD.FTZ R13, R24, R15 ;  /* 0x0000000f180d7221 */ /* 0x001fca0000010000 */
[----:B------:R-:W0:Y:S01]  /*c330*/  MUFU.EX2 R158, R158 ;  /* 0x0000009e009e7308 */ /* 0x000e220000000800 */
[----:B------:R-:W-:Y:S01]  /*c340*/  FFMA.FTZ R29, R49, UR37, -R10 ;  /* 0x00000025311d7c23 */ /* 0x000fe2000801080a */
[----:B------:R-:W-:Y:S02]  /*c350*/  IMAD.MOV.U32 R15, RZ, RZ, 0x40000040 ;  /* 0x40000040ff0f7424 */ /* 0x000fe400078e00ff */
[----:B-----5:R-:W-:-:S04]  /*c360*/  FADD.FTZ R20, R155, R20 ;  /* 0x000000149b147221 */ /* 0x020fc80000010000 */
[----:B------:R-:W4:Y:S01]  /*c370*/  MUFU.EX2 R34, R34 ;  /* 0x0000002200227308 */ /* 0x000f220000000800 */
[----:B------:R-:W-:Y:S01]  /*c380*/  R2UR UR22, R14 ;  /* 0x000000000e1672ca */ /* 0x000fe200000e0000 */
[----:B------:R-:W-:Y:S01]  /*c390*/  FFMA.FTZ R161, R50, UR37, -R171 ;  /* 0x0000002532a17c23 */ /* 0x000fe200080108ab */
[----:B-1----:R-:W-:-:S05]  /*c3a0*/  FADD.FTZ R14, R156, R13 ;  /* 0x0000000d9c0e7221 */ /* 0x002fca0000010000 */
[----:B------:R-:W1:Y:S01]  /*c3b0*/  MUFU.EX2 R28, R28 ;  /* 0x0000001c001c7308 */ /* 0x000e620000000800 */
[----:B------:R-:W-:Y:S01]  /*c3c0*/  FFMA.FTZ R162, R52, UR37, -R10 ;  /* 0x0000002534a27c23 */ /* 0x000fe2000801080a */
[----:B------:R-:W-:Y:S01]  /*c3d0*/  IMAD.MOV.U32 R13, RZ, RZ, 0x40000040 ;  /* 0x40000040ff0d7424 */ /* 0x000fe200078e00ff */
[----:B------:R-:W-:-:S05]  /*c3e0*/  R2UR UR23, R15 ;  /* 0x000000000f1772ca */ /* 0x000fca00000e0000 */
[----:B------:R-:W5:Y:S01]  /*c3f0*/  MUFU.EX2 R159, R159 ;  /* 0x0000009f009f7308 */ /* 0x000f620000000800 */
[----:B--2---:R-:W-:Y:S01]  /*c400*/  FADD.FTZ R20, R31, R20 ;  /* 0x000000141f147221 */ /* 0x004fe20000010000 */
[----:B------:R-:W-:Y:S01]  /*c410*/  FFMA.FTZ R38, R51, UR37, -R171 ;  /* 0x0000002533267c23 */ /* 0x000fe200080108ab */
[----:B---3--:R-:W-:-:S05]  /*c420*/  FADD.FTZ R15, R25, R14 ;  /* 0x0000000e190f7221 */ /* 0x008fca0000010000 */
[----:B------:R-:W2:Y:S01]  /*c430*/  MUFU.EX2 R160, R160 ;  /* 0x000000a000a07308 */ /* 0x000ea20000000800 */
[----:B------:R-:W-:Y:S01]  /*c440*/  FFMA.FTZ R32, R53, UR37, -R10 ;  /* 0x0000002535207c23 */ /* 0x000fe2000801080a */
[----:B------:R-:W-:Y:S01]  /*c450*/  R2UR UR27, R13 ;  /* 0x000000000d1b72ca */ /* 0x000fe200000e0000 */
[----:B------:R-:W-:-:S05]  /*c460*/  FADD.FTZ R13, R157, R20 ;  /* 0x000000149d0d7221 */ /* 0x000fca0000010000 */
[----:B------:R-:W3:Y:S01]  /*c470*/  MUFU.EX2 R35, R35 ;  /* 0x0000002300237308 */ /* 0x000ee20000000800 */
[----:B------:R-:W-:Y:S01]  /*c480*/  FFMA.FTZ R163, R54, UR37, -R171 ;  /* 0x0000002536a37c23 */ /* 0x000fe200080108ab */
[----:B0-----:R-:W-:-:S06]  /*c490*/  FADD.FTZ R15, R158, R15 ;  /* 0x0000000f9e0f7221 */ /* 0x001fcc0000010000 */
[----:B------:R-:W0:Y:S01]  /*c4a0*/  MUFU.EX2 R29, R29 ;  /* 0x0000001d001d7308 */ /* 0x000e220000000800 */
[----:B------:R-:W-:Y:S01]  /*c4b0*/  FFMA.FTZ R164, R56, UR37, -R10 ;  /* 0x0000002538a47c23 */ /* 0x000fe2000801080a */
[C---:B------:R-:W-:Y:S01]  /*c4c0*/  R2UR UR6, R12.reuse ;  /* 0x000000000c0672ca */ /* 0x040fe200000e0000 */
[----:B------:R-:W-:Y:S01]  /*c4d0*/  VIADD R12, R12, 0x280 ;  /* 0x000002800c0c7836 */ /* 0x000fe20000000000 */
[----:B------:R-:W-:-:S04]  /*c4e0*/  F2FP.F16.F32.PACK_AB R202, R6, R202 ;  /* 0x000000ca06ca723e */ /* 0x000fc800000000ff */
[----:B------:R-:W0:Y:S01]  /*c4f0*/  MUFU.EX2 R161, R161 ;  /* 0x000000a100a17308 */ /* 0x000e220000000800 */
[----:B----4-:R-:W-:Y:S01]  /*c500*/  FADD.FTZ R6, R34, R13 ;  /* 0x0000000d22067221 */ /* 0x010fe20000010000 */
[----:B------:R-:W-:Y:S01]  /*c510*/  FFMA.FTZ R39, R55, UR37, -R171 ;  /* 0x0000002537277c23 */ /* 0x000fe200080108ab */
[----:B-1----:R-:W-:-:S05]  /*c520*/  FADD.FTZ R15, R28, R15 ;  /* 0x0000000f1c0f7221 */ /* 0x002fca0000010000 */
[----:B------:R-:W1:Y:S01]  /*c530*/  MUFU.EX2 R162, R162 ;  /* 0x000000a200a27308 */ /* 0x000e620000000800 */
[----:B------:R-:W-:Y:S01]  /*c540*/  FFMA.FTZ R33, R57, UR37, -R10 ;  /* 0x0000002539217c23 */ /* 0x000fe2000801080a */
[----:B------:R-:W-:Y:S01]  /*c550*/  R2UR UR26, R12 ;  /* 0x000000000c1a72ca */ /* 0x000fe200000e0000 */
[----:B-----5:R-:W-:-:S05]  /*c560*/  FADD.FTZ R6, R159, R6 ;  /* 0x000000069f067221 */ /* 0x020fca0000010000 */
[----:B------:R-:W4:Y:S01]  /*c570*/  MUFU.EX2 R38, R38 ;  /* 0x0000002600267308 */ /* 0x000f220000000800 */
[----:B------:R-:W-:Y:S01]  /*c580*/  FFMA.FTZ R165, R58, UR37, -R171 ;  /* 0x000000253aa57c23 */ /* 0x000fe200080108ab */
[----:B--2---:R-:W-:-:S06]  /*c590*/  FADD.FTZ R12, R160, R15 ;  /* 0x0000000fa00c7221 */ /* 0x004fcc0000010000 */
[----:B------:R-:W2:Y:S01]  /*c5a0*/  MUFU.EX2 R32, R32 ;  /* 0x0000002000207308 */ /* 0x000ea20000000800 */
[----:B------:R-:W-:Y:S01]  /*c5b0*/  FFMA.FTZ R166, R60, UR37, -R10 ;  /* 0x000000253ca67c23 */ /* 0x000fe2000801080a */
[----:B------:R-:W-:Y:S01]  /*c5c0*/  F2FP.F16.F32.PACK_AB R152, R11, R152 ;  /* 0x000000980b98723e */ /* 0x000fe200000000ff */
[----:B---3--:R-:W-:-:S05]  /*c5d0*/  FADD.FTZ R6, R35, R6 ;  /* 0x0000000623067221 */ /* 0x008fca0000010000 */
[----:B------:R-:W3:Y:S01]  /*c5e0*/  MUFU.EX2 R163, R163 ;  /* 0x000000a300a37308 */ /* 0x000ee20000000800 */
[----:B------:R-:W-:Y:S01]  /*c5f0*/  FFMA.FTZ R59, R59, UR37, -R171 ;  /* 0x000000253b3b7c23 */ /* 0x000fe200080108ab */
[----:B0-----:R-:W-:-:S06]  /*c600*/  FADD.FTZ R11, R29, R12 ;  /* 0x0000000c1d0b7221 */ /* 0x001fcc0000010000 */
[----:B------:R-:W0:Y:S01]  /*c610*/  MUFU.EX2 R164, R164 ;  /* 0x000000a400a47308 */ /* 0x000e220000000800 */
[----:B------:R-:W-:Y:S01]  /*c620*/  FFMA.FTZ R36, R61, UR37, -R10 ;  /* 0x000000253d247c23 */ /* 0x000fe2000801080a */
[----:B------:R-:W-:Y:S01]  /*c630*/  F2FP.F16.F32.PACK_AB R200, R3, R200 ;  /* 0x000000c803c8723e */ /* 0x000fe200000000ff */
[----:B------:R-:W-:-:S05]  /*c640*/  FADD.FTZ R3, R161, R6 ;  /* 0x00000006a1037221 */ /* 0x000fca0000010000 */
[----:B------:R-:W5:Y:S01]  /*c650*/  MUFU.EX2 R39, R39 ;  /* 0x0000002700277308 */ /* 0x000f620000000800 */
[----:B------:R-:W-:Y:S01]  /*c660*/  FFMA.FTZ R62, R62, UR37, -R171 ;  /* 0x000000253e3e7c23 */ /* 0x000fe200080108ab */
[----:B-1----:R-:W-:-:S06]  /*c670*/  FADD.FTZ R11, R162, R11 ;  /* 0x0000000ba20b7221 */ /* 0x002fcc0000010000 */
[----:B------:R-:W1:Y:S01]  /*c680*/  MUFU.EX2 R33, R33 ;  /* 0x0000002100217308 */ /* 0x000e620000000800 */
[----:B------:R-:W-:Y:S01]  /*c690*/  FFMA.FTZ R168, R64, UR37, -R10 ;  /* 0x0000002540a87c23 */ /* 0x000fe2000801080a */
[----:B----4-:R-:W-:-:S06]  /*c6a0*/  FADD.FTZ R6, R38, R3 ;  /* 0x0000000326067221 */ /* 0x010fcc0000010000 */
[----:B------:R-:W4:Y:S01]  /*c6b0*/  MUFU.EX2 R165, R165 ;  /* 0x000000a500a57308 */ /* 0x000f220000000800 */
[----:B------:R-:W-:Y:S01]  /*c6c0*/  FFMA.FTZ R63, R63, UR37, -R171 ;  /* 0x000000253f3f7c23 */ /* 0x000fe200080108ab */
[----:B--2---:R-:W-:-:S06]  /*c6d0*/  FADD.FTZ R11, R32, R11 ;  /* 0x0000000b200b7221 */ /* 0x004fcc0000010000 */
[----:B------:R-:W2:Y:S01]  /*c6e0*/  MUFU.EX2 R166, R166 ;  /* 0x000000a600a67308 */ /* 0x000ea20000000800 */
[----:B------:R-:W-:Y:S01]  /*c6f0*/  FFMA.FTZ R37, R65, UR37, -R10 ;  /* 0x0000002541257c23 */ /* 0x000fe2000801080a */
[----:B---3--:R-:W-:-:S06]  /*c700*/  FADD.FTZ R6, R163, R6 ;  /* 0x00000006a3067221 */ /* 0x008fcc0000010000 */
[----:B------:R-:W3:Y:S01]  /*c710*/  MUFU.EX2 R59, R59 ;  /* 0x0000003b003b7308 */ /* 0x000ee20000000800 */
[----:B------:R-:W-:Y:S01]  /*c720*/  FFMA.FTZ R66, R66, UR37, -R171 ;  /* 0x0000002542427c23 */ /* 0x000fe200080108ab */
[----:B0-----:R-:W-:-:S06]  /*c730*/  FADD.FTZ R12, R164, R11 ;  /* 0x0000000ba40c7221 */ /* 0x001fcc0000010000 */
[----:B------:R-:W0:Y:S01]  /*c740*/  MUFU.EX2 R36, R36 ;  /* 0x0000002400247308 */ /* 0x000e220000000800 */
[----:B------:R-:W-:Y:S01]  /*c750*/  FFMA.FTZ R170, R68, UR37, -R10 ;  /* 0x0000002544aa7c23 */ /* 0x000fe2000801080a */
[----:B-----5:R-:W-:-:S06]  /*c760*/  FADD.FTZ R6, R39, R6 ;  /* 0x0000000627067221 */ /* 0x020fcc0000010000 */
[----:B------:R-:W5:Y:S01]  /*c770*/  MUFU.EX2 R62, R62 ;  /* 0x0000003e003e7308 */ /* 0x000f620000000800 */
[----:B------:R-:W-:Y:S01]  /*c780*/  FFMA.FTZ R67, R67, UR37, -R171 ;  /* 0x0000002543437c23 */ /* 0x000fe200080108ab */
[----:B-1----:R-:W-:-:S06]  /*c790*/  FADD.FTZ R3, R33, R12 ;  /* 0x0000000c21037221 */ /* 0x002fcc0000010000 */
[----:B------:R-:W1:Y:S01]  /*c7a0*/  MUFU.EX2 R168, R168 ;  /* 0x000000a800a87308 */ /* 0x000e620000000800 */
[----:B------:R-:W-:Y:S01]  /*c7b0*/  FFMA.FTZ R69, R69, UR37, -R10 ;  /* 0x0000002545457c23 */ /* 0x000fe2000801080a */
[----:B----4-:R-:W-:-:S06]  /*c7c0*/  FADD.FTZ R6, R165, R6 ;  /* 0x00000006a5067221 */ /* 0x010fcc0000010000 */
[----:B------:R-:W4:Y:S01]  /*c7d0*/  MUFU.EX2 R63, R63 ;  /* 0x0000003f003f7308 */ /* 0x000f220000000800 */
[----:B--2---:R-:W-:-:S07]  /*c7e0*/  FADD.FTZ R11, R166, R3 ;  /* 0x00000003a60b7221 */ /* 0x004fce0000010000 */
[----:B------:R-:W2:Y:S01]  /*c7f0*/  MUFU.EX2 R37, R37 ;  /* 0x0000002500257308 */ /* 0x000ea20000000800 */
[----:B---3--:R-:W-:Y:S01]  /*c800*/  FADD.FTZ R3, R59, R6 ;  /* 0x000000063b037221 */ /* 0x008fe20000010000 */
[----:B0-----:R-:W-:-:S06]  /*c810*/  FADD.FTZ R11, R36, R11 ;  /* 0x0000000b240b7221 */ /* 0x001fcc0000010000 */
[----:B------:R-:W0:Y:S08]  /*c820*/  MUFU.EX2 R66, R66 ;  /* 0x0000004200427308 */ /* 0x000e300000000800 */
[----:B------:R-:W3:Y:S01]  /*c830*/  MUFU.EX2 R170, R170 ;  /* 0x000000aa00aa7308 */ /* 0x000ee20000000800 */
[----:B-----5:R-:W-:Y:S01]  /*c840*/  FADD.FTZ R6, R62, R3 ;  /* 0x000000033e067221 */ /* 0x020fe20000010000 */
[----:B-1----:R-:W-:-:S06]  /*c850*/  FADD.FTZ R12, R168, R11 ;  /* 0x0000000ba80c7221 */ /* 0x002fcc0000010000 */
[----:B------:R-:W1:Y:S08]  /*c860*/  MUFU.EX2 R67, R67 ;  /* 0x0000004300437308 */ /* 0x000e700000000800 */
[----:B------:R-:W5:Y:S01]  /*c870*/  MUFU.EX2 R69, R69 ;  /* 0x0000004500457308 */ /* 0x000f620000000800 */
[----:B----4-:R-:W-:Y:S01]  /*c880*/  FADD.FTZ R3, R63, R6 ;  /* 0x000000063f037221 */ /* 0x010fe20000010000 */
[----:B--2---:R-:W-:Y:S01]  /*c890*/  FADD.FTZ R11, R37, R12 ;  /* 0x0000000c250b7221 */ /* 0x004fe20000010000 */
[----:B------:R-:W-:-:S02]  /*c8a0*/  F2FP.F16.F32.PACK_AB R201, R26, R201 ;  /* 0x000000c91ac9723e */ /* 0x000fc400000000ff */
[----:B0-----:R-:W-:Y:S01]  /*c8b0*/  FADD.FTZ R6, R66, R3 ;  /* 0x0000000342067221 */ /* 0x001fe20000010000 */
[----:B---3--:R-:W-:Y:S01]  /*c8c0*/  FADD.FTZ R12, R170, R11 ;  /* 0x0000000baa0c7221 */ /* 0x008fe20000010000 */
[----:B------:R-:W-:Y:S01]  /*c8d0*/  F2FP.F16.F32.PACK_AB R203, R27, R203 ;  /* 0x000000cb1bcb723e */ /* 0x000fe200000000ff */
[--C-:B------:R-:W-:Y:S01]  /*c8e0*/  FFMA.FTZ R10, R70, UR37, -R171.reuse ;  /* 0x00000025460a7c23 */ /* 0x100fe200080108ab */
[----:B-1----:R-:W-:Y:S01]  /*c8f0*/  FADD.FTZ R3, R67, R6 ;  /* 0x0000000643037221 */ /* 0x002fe20000010000 */
[----:B------:R-:W-:Y:S01]  /*c900*/  FFMA.FTZ R171, R71, UR37, -R171 ;  /* 0x0000002547ab7c23 */ /* 0x000fe200080108ab */
[----:B------:R-:W-:Y:S02]  /*c910*/  F2FP.F16.F32.PACK_AB R153, R30, R153 ;  /* 0x000000991e99723e */ /* 0x000fe400000000ff */
[----:B------:R-:W-:Y:S02]  /*c920*/  F2FP.F16.F32.PACK_AB R154, R24, R154 ;  /* 0x0000009a189a723e */ /* 0x000fe400000000ff */
[----:B------:R-:W-:-:S02]  /*c930*/  F2FP.F16.F32.PACK_AB R155, R31, R155 ;  /* 0x0000009b1f9b723e */ /* 0x000fc400000000ff */
[----:B------:R-:W-:Y:S01]  /*c940*/  F2FP.F16.F32.PACK_AB R156, R25, R156 ;  /* 0x0000009c199c723e */ /* 0x000fe200000000ff */
[----:B-----5:R-:W-:Y:S01]  /*c950*/  FADD.FTZ R6, R69, R12 ;  /* 0x0000000c45067221 */ /* 0x020fe20000010000 */
        /* <DEDUP_REMOVED lines=14> */
[----:B------:R-:W-:-:S06]  /*ca40*/  WARPGROUP.ARRIVE ;  /* 0x00000000000079c5 */ /* 0x000fcc0000000000 */
[----:B------:R-:W-:Y:S03]  /*ca50*/  HGMMA.64x256x16.F32 R24, R200, gdesc[UR4].tnspB, RZ, !UPT, gsb0 ;  /* 0x43e00004c8187df0 */ /* 0x000fe6000c0008ff */
[----:B------:R-:W-:Y:S02]  /*ca60*/  WARPGROUP.DEPBAR.LE gsb0, 0x0 ;  /* 0x00008000000079c5 */ /* 0x000fe40000010000 */
[----:B------:R-:W-:-:S15]  /*ca70*/  WARPGROUP.ARRIVE ;  /* 0x00000000000079c5 */ /* 0x000fde0000000000 */
[----:B------:R-:W-:-:S08]  /*ca80*/  NOP ;  /* 0x0000000000007918 */ /* 0x000fd00000000000 */
[----:B------:R-:W-:Y:S01]  /*ca90*/  HGMMA.64x256x16.F32 R24, R152, gdesc[UR8].tnspB, R24, gsb0 ;  /* 0x43e0000898187df0 */ /* 0x000fe20008000818 */
[----:B------:R-:W-:-:S05]  /*caa0*/  IMAD.MOV.U32 R21, RZ, RZ, 0x40000040 ;  /* 0x40000040ff157424 */ /* 0x000fca00078e00ff */
[----:B------:R-:W-:Y:S01]  /*cab0*/  R2UR UR19, R21 ;  /* 0x00000000151372ca */ /* 0x000fe200000e0000 */
[----:B------:R-:W-:Y:S02]  /*cac0*/  WARPGROUP.DEPBAR.LE gsb0, 0x0 ;  /* 0x00008000000079c5 */ /* 0x000fe40000010000 */
[----:B------:R-:W-:-:S15]  /*cad0*/  WARPGROUP.ARRIVE ;  /* 0x00000000000079c5 */ /* 0x000fde0000000000 */
[----:B------:R-:W-:-:S04]  /*cae0*/  NOP ;  /* 0x0000000000007918 */ /* 0x000fc80000000000 */
[----:B------:R-:W-:Y:S03]  /*caf0*/  HGMMA.64x256x16.F32 R24, R156, gdesc[UR12].tnspB, R24, gsb0 ;  /* 0x43e0000c9c187df0 */ /* 0x000fe60008000818 */
[----:B------:R-:W-:Y:S02]  /*cb00*/  WARPGROUP.DEPBAR.LE gsb0, 0x0 ;  /* 0x00008000000079c5 */ /* 0x000fe40000010000 */
[----:B------:R-:W-:-:S15]  /*cb10*/  WARPGROUP.ARRIVE ;  /* 0x00000000000079c5 */ /* 0x000fde0000000000 */
[----:B------:R-:W-:-:S08]  /*cb20*/  NOP ;  /* 0x0000000000007918 */ /* 0x000fd00000000000 */
[----:B------:R-:W-:Y:S01]  /*cb30*/  HGMMA.64x256x16.F32 R24, R160, gdesc[UR16].tnspB, R24, gsb0 ;  /* 0x43e00010a0187df0 */ /* 0x000fe20008000818 */
[----:B------:R-:W0:Y:S08]  /*cb40*/  MUFU.EX2 R10, R10 ;  /* 0x0000000a000a7308 */ /* 0x000e300000000800 */
[----:B------:R-:W1:Y:S01]  /*cb50*/  MUFU.EX2 R171, R171 ;  /* 0x000000ab00ab7308 */ /* 0x000e620000000800 */
[----:B0-----:R-:W-:-:S04]  /*cb60*/  FADD.FTZ R3, R10, R3 ;  /* 0x000000030a037221 */ /* 0x001fc80000010000 */
[C---:B-1----:R-:W-:Y:S01]  /*cb70*/  FADD.FTZ R3, R171.reuse, R3 ;  /* 0x00000003ab037221 */ /* 0x042fe20000010000 */
[----:B------:R-:W-:Y:S01]  /*cb80*/  F2FP.F16.F32.PACK_AB R171, R171, R10 ;  /* 0x0000000aabab723e */ /* 0x000fe200000000ff */
[----:B------:R-:W-:Y:S02]  /*cb90*/  WARPGROUP.DEPBAR.LE gsb0, 0x0 ;  /* 0x00008000000079c5 */ /* 0x000fe40000010000 */
[----:B------:R-:W-:-:S10]  /*cba0*/  WARPGROUP.ARRIVE ;  /* 0x00000000000079c5 */ /* 0x000fd40000000000 */
[----:B------:R-:W-:Y:S01]  /*cbb0*/  HGMMA.64x256x16.F32 R24, R164, gdesc[UR20].tnspB, R24, gsb0 ;  /* 0x43e00014a4187df0 */ /* 0x000fe20008000818 */
[----:B------:R-:W-:-:S04]  /*cbc0*/  LOP3.LUT R18, R18, 0xfffffff7, RZ, 0xc0, !PT ;  /* 0xfffffff712127812 */ /* 0x000fc800078ec0ff */
[----:B------:R-:W-:Y:S01]  /*cbd0*/  @P5 LOP3.LUT R18, R18, 0x8, RZ, 0xfc, !PT ;  /* 0x0000000812125812 */ /* 0x000fe200078efcff */
[----:B------:R-:W-:Y:S02]  /*cbe0*/  WARPGROUP.DEPBAR.LE gsb0, 0x0 ;  /* 0x00008000000079c5 */ /* 0x000fe40000010000 */
[----:B------:R-:W-:-:S15]  /*cbf0*/  WARPGROUP.ARRIVE ;  /* 0x00000000000079c5 */ /* 0x000fde0000000000 */
[----:B------:R-:W-:-:S05]  /*cc00*/  NOP ;  /* 0x0000000000007918 */ /* 0x000fca0000000000 */
[----:B------:R-:W-:Y:S03]  /*cc10*/  HGMMA.64x256x16.F32 R24, R168, gdesc[UR24].tnspB, R24, gsb0 ;  /* 0x43e00018a8187df0 */ /* 0x000fe60008000818 */
[----:B------:R-:W-:Y:S02]  /*cc20*/  WARPGROUP.DEPBAR.LE gsb0, 0x0 ;  /* 0x00008000000079c5 */ /* 0x000fe40000010000 */
[----:B------:R-:W-:Y:S05]  /*cc30*/  @!P0 BRA `(.L_x_15204) ;  /* 0x0000000000048947 */ /* 0x000fea0003800000 */
[----:B------:R-:W-:Y:S01]  /*cc40*/  BPT.TRAP 0x1 ;  /* 0x000000040000795c */ /* 0x000fe20000300000 */
.L_x_15204:
[----:B------:R-:W2:Y:S01]  /*cc50*/  LDL R12, [R1+0x98] ;  /* 0x00009800010c7983 */ /* 0x000ea20000100800 */
[----:B------:R-:W-:Y:S01]  /*cc60*/  VIADD R9, R9, 0x32460 ;  /* 0x0003246009097836 */ /* 0x000fe20000000000 */
[----:B------:R-:W-:Y:S01]  /*cc70*/  ULDC UR39, c[0x0][0xa80] ;  /* 0x0002a00000277ab9 */ /* 0x000fe20000000800 */
[----:B------:R-:W-:Y:S01]  /*cc80*/  IMAD.U32 R10, RZ, RZ, UR41 ;  /* 0x00000029ff0a7e24 */ /* 0x000fe2000f8e00ff */
[----:B------:R-:W-:Y:S01]  /*cc90*/  ULDC UR40, c[0x0][0xa80] ;  /* 0x0002a00000287ab9 */ /* 0x000fe20000000800 */
[----:B------:R-:W-:-:S03]  /*cca0*/  IMAD.MOV.U32 R11, RZ, RZ, R174 ;  /* 0x000000ffff0b7224 */ /* 0x000fc600078e00ae */
[----:B------:R-:W-:Y:S02]  /*ccb0*/  PRMT R9, R10, 0x654, R9 ;  /* 0x000006540a097816 */ /* 0x000fe40000000009 */
[----:B------:R-:W0:Y:S02]  /*ccc0*/  @P5 LDC R10, c[0x0][0x44c] ;  /* 0x00011300ff0a5b82 */ /* 0x000e240000000800 */
[----:B------:R1:W-:Y:S06]  /*ccd0*/  SYNCS.ARRIVE.TRANS64.RED.A1T0 RZ, [R9+URZ], RZ ;  /* 0x000000ff09ff79a7 */ /* 0x0003ec000810043f */
[----:B-1----:R-:W1:Y:S01]  /*cce0*/  @P5 LDC R9, c[0x0][0x450] ;  /* 0x00011400ff095b82 */ /* 0x002e620000000800 */
[----:B0-----:R-:W-:-:S05]  /*ccf0*/  @P5 IMAD.HI.U32 R10, R174, R10, RZ ;  /* 0x0000000aae0a5227 */ /* 0x001fca00078e00ff */
[----:B-1----:R-:W-:-:S04]  /*cd00*/  @P5 SHF.R.U32.HI R11, RZ, R9, R10 ;  /* 0x00000009ff0b5219 */ /* 0x002fc8000001160a */
[----:B------:R-:W-:-:S05]  /*cd10*/  IADD3 R9, R11, R173, -R219 ;  /* 0x000000ad0b097210 */ /* 0x000fca0007ffe8db */
[----:B------:R-:W-:-:S05]  /*cd20*/  IMAD.HI R9, R9, 0x2aaaaaab, RZ ;  /* 0x2aaaaaab09097827 */ /* 0x000fca00078e02ff */
[----:B------:R-:W-:-:S04]  /*cd30*/  SHF.R.U32.HI R10, RZ, 0x1f, R9 ;  /* 0x0000001fff0a7819 */ /* 0x000fc80000011609 */
[----:B------:R-:W-:Y:S01]  /*cd40*/  LEA.HI.SX32 R10, R9, R10, 0x1c ;  /* 0x0000000a090a7211 */ /* 0x000fe200078fe2ff */
[----:B------:R-:W-:-:S03]  /*cd50*/  VIADD R9, R172, 0xfffffffe ;  /* 0xfffffffeac097836 */ /* 0x000fc60000000000 */
[----:B--2---:R-:W-:-:S04]  /*cd60*/  VIMNMX R200, R12, R10, !PT ;  /* 0x0000000a0cc87248 */ /* 0x004fc80007fe0100 */
[----:B------:R-:W-:-:S13]  /*cd70*/  ISETP.GE.AND P1, PT, R9, R200, PT ;  /* 0x000000c80900720c */ /* 0x000fda0003f26270 */
[----:B------:R-:W-:Y:S05]  /*cd80*/  @!P1 BRA `(.L_x_15205) ;  /* 0x00000030003c9947 */ /* 0x000fea0003800000 */
[----:B------:R-:W-:Y:S01]  /*cd90*/  MOV R11, R8 ;  /* 0x00000008000b7202 */ /* 0x000fe20000000f00 */
[----:B------:R-:W-:-:S07]  /*cda0*/  IMAD.MOV.U32 R12, RZ, RZ, R0 ;  /* 0x000000ffff0c7224 */ /* 0x000fce00078e0000 */
.L_x_15216:
[----:B------:R-:W-:Y:S01]  /*cdb0*/  VIADD R19, R19, 0x1 ;  /* 0x0000000113137836 */ /* 0x000fe20000000000 */
[----:B------:R-:W-:Y:S05]  /*cdc0*/  YIELD ;  /* 0x0000000000007946 */ /* 0x000fea0003800000 */
[----:B------:R-:W-:-:S04]  /*cdd0*/  ISETP.NE.AND P1, PT, R19, 0x2, PT ;  /* 0x000000021300780c */ /* 0x000fc80003f25270 */
[----:B------:R-:W-:Y:S02]  /*cde0*/  SEL R0, RZ, 0x1, P1 ;  /* 0x00000001ff007807 */ /* 0x000fe40000800000 */
[----:B------:R-:W-:Y:S02]  /*cdf0*/  SEL R19, R19, RZ, P1 ;  /* 0x000000ff13137207 */ /* 0x000fe40000800000 */
[----:B------:R-:W-:Y:S01]  /*ce00*/  LOP3.LUT R208, R208, R0, RZ, 0x3c, !PT ;  /* 0x00000000d0d07212 */ /* 0x000fe200078e3cff */
[----:B0-----:R-:W-:Y:S06]  /*ce10*/  @!P0 BRA `(.L_x_15206) ;  /* 0x0000000000048947 */ /* 0x001fec0003800000 */
[----:B------:R-:W-:Y:S01]  /*ce20*/  BPT.TRAP 0x1 ;  /* 0x000000040000795c */ /* 0x000fe20000300000 */
.L_x_15206:
[----:B------:R-:W-:Y:S01]  /*ce30*/  IMAD R10, R19, 0x8, R23 ;  /* 0x00000008130a7824 */ /* 0x000fe200078e0217 */
[----:B------:R-:W-:-:S04]  /*ce40*/  SHF.L.U32 R0, R208, 0x1f, RZ ;  /* 0x0000001fd0007819 */ /* 0x000fc800000006ff */
[----:B------:R0:W1:Y:S01]  /*ce50*/  SYNCS.PHASECHK.TRANS64.TRYWAIT P1, [R10+URZ+0x32430], R0 ;  /* 0x032430000a0075a7 */ /* 0x000062000802017f */
[----:B------:R-:W-:Y:S05]  /*ce60*/  @!P0 BRA `(.L_x_15207) ;  /* 0x0000000000048947 */ /* 0x000fea0003800000 */
[----:B------:R-:W-:Y:S01]  /*ce70*/  BPT.TRAP 0x1 ;  /* 0x000000040000795c */ /* 0x000fe20000300000 */
.L_x_15207:
[----:B------:R-:W2:Y:S01]  /*ce80*/  LDL R7, [R1+0x2c] ;  /* 0x00002c0001077983 */ /* 0x000ea20000100800 */
[----:B------:R-:W-:Y:S02]  /*ce90*/  IMAD.MOV.U32 R153, RZ, RZ, 0x40000040 ;  /* 0x40000040ff997424 */ /* 0x000fe400078e00ff */
[----:B--2---:R-:W-:Y:S01]  /*cea0*/  IMAD R152, R19, 0x300, R7 ;  /* 0x0000030013987824 */ /* 0x004fe200078e0207 */
[----:B-1----:R-:W-:Y:S06]  /*ceb0*/  @P1 BRA `(.L_x_15208) ;  /* 0x0000000000081947 */ /* 0x002fec0003800000 */
[----:B------:R-:W1:Y:S02]  /*cec0*/  SYNCS.PHASECHK.TRANS64.TRYWAIT P1, [R10+URZ+0x32430], R0 ;  /* 0x032430000a0075a7 */ /* 0x000e64000802017f */
[----:B-1----:R-:W-:Y:S05]  /*ced0*/  @!P1 BRA `(.L_x_15209) ;  /* 0x0000014c00d49947 */ /* 0x002fea0003800000 */
.L_x_15208:
[----:B------:R-:W-:Y:S01]  /*cee0*/  VIADD R14, R152, 0x4 ;  /* 0x00000004980e7836 */ /* 0x000fe20000000000 */
[----:B------:R-:W2:Y:S01]  /*cef0*/  LDL.64 R202, [R1+0x60] ;  /* 0x0000600001ca7983 */ /* 0x000ea20000100a00 */
[----:B------:R-:W-:Y:S01]  /*cf00*/  IMAD.MOV.U32 R15, RZ, RZ, 0x40000040 ;  /* 0x40000040ff0f7424 */ /* 0x000fe200078e00ff */
[----:B------:R-:W-:Y:S05]  /*cf10*/  WARPSYNC.ALL ;  /* 0x0000000000007948 */ /* 0x000fea0003800000 */
[----:B------:R-:W-:Y:S01]  /*cf20*/  R2UR UR14, R14 ;  /* 0x000000000e0e72ca */ /* 0x000fe200000e0000 */
[C---:B------:R-:W-:Y:S01]  /*cf30*/  VIADD R20, R152.reuse, 0x2 ;  /* 0x0000000298147836 */ /* 0x040fe20000000000 */
[----:B------:R-:W-:Y:S01]  /*cf40*/  R2UR UR15, R15 ;  /* 0x000000000f0f72ca */ /* 0x000fe200000e0000 */
[----:B------:R-:W-:Y:S01]  /*cf50*/  IMAD.MOV.U32 R21, RZ, RZ, 0x40000040 ;  /* 0x40000040ff157424 */ /* 0x000fe200078e00ff */
[----:B------:R-:W3:Y:S01]  /*cf60*/  LDL.64 R14, [R1+0x70] ;  /* 0x00007000010e7983 */ /* 0x000ee20000100a00 */
[C---:B------:R-:W-:Y:S01]  /*cf70*/  R2UR UR6, R152.reuse ;  /* 0x00000000980672ca */ /* 0x040fe200000e0000 */
[----:B------:R-:W-:Y:S01]  /*cf80*/  VIADD R152, R152, 0x6 ;  /* 0x0000000698987836 */ /* 0x000fe20000000000 */
[----:B------:R-:W-:-:S02]  /*cf90*/  R2UR UR10, R20 ;  /* 0x00000000140a72ca */ /* 0x000fc400000e0000 */
[----:B------:R-:W-:Y:S02]  /*cfa0*/  R2UR UR11, R21 ;  /* 0x00000000150b72ca */ /* 0x000fe400000e0000 */
[----:B------:R-:W4:Y:S01]  /*cfb0*/  LDL.64 R20, [R1+0x68] ;  /* 0x0000680001147983 */ /* 0x000f220000100a00 */
[----:B------:R-:W-:Y:S01]  /*cfc0*/  R2UR UR7, R153 ;  /* 0x00000000990772ca */ /* 0x000fe200000e0000 */
[----:B------:R-:W-:Y:S01]  /*cfd0*/  IMAD.MOV.U32 R153, RZ, RZ, 0x40000040 ;  /* 0x40000040ff997424 */ /* 0x000fe200078e00ff */
[----:B------:R-:W-:Y:S02]  /*cfe0*/  R2UR UR4, R220 ;  /* 0x00000000dc0472ca */ /* 0x000fe400000e0000 */
[----:B------:R-:W-:Y:S02]  /*cff0*/  R2UR UR5, R221 ;  /* 0x00000000dd0572ca */ /* 0x000fe400000e0000 */
[----:B------:R-:W-:Y:S02]  /*d000*/  R2UR UR18, R152 ;  /* 0x00000000981272ca */ /* 0x000fe400000e0000 */
[----:B------:R-:W-:-:S02]  /*d010*/  R2UR UR19, R153 ;  /* 0x00000000991372ca */ /* 0x000fc400000e0000 */
[----:B------:R-:W-:-:S07]  /*d020*/  WARPGROUP.ARRIVE ;  /* 0x00000000000079c5 */ /* 0x000fce0000000000 */
[----:B------:R-:W-:Y:S03]  /*d030*/  HGMMA.64x96x16.F32 R152, gdesc[UR4], RZ, !UPT, gsb0 ;  /* 0x01600000049879f0 */ /* 0x000fe6000c0008ff */
[----:B------:R-:W-:Y:S02]  /*d040*/  WARPGROUP.DEPBAR.LE gsb0, 0x0 ;  /* 0x00008000000079c5 */ /* 0x000fe40000010000 */
[----:B------:R-:W-:Y:S01]  /*d050*/  WARPGROUP.ARRIVE ;  /* 0x00000000000079c5 */ /* 0x000fe20000000000 */
[----:B---3--:R-:W-:Y:S02]  /*d060*/  R2UR UR8, R14 ;  /* 0x000000000e0872ca */ /* 0x008fe400000e0000 */
[----:B------:R-:W-:-:S13]  /*d070*/  R2UR UR9, R15 ;  /* 0x000000000f0972ca */ /* 0x000fda00000e0000 */
[----:B------:R-:W-:Y:S01]  /*d080*/  HGMMA.64x96x16.F32 R152, gdesc[UR8], R152, gsb0 ;  /* 0x01600000089879f0 */ /* 0x000fe20008000898 */
[----:B----4-:R-:W-:Y:S02]  /*d090*/  R2UR UR12, R20 ;  /* 0x00000000140c72ca */ /* 0x010fe400000e0000 */
        /* <DEDUP_REMOVED lines=12> */
.L_x_15210:
[----:B------:R2:W3:Y:S01]  /*d160*/  SYNCS.PHASECHK.TRANS64.TRYWAIT P1, [R10+URZ+0x32450], R0 ;  /* 0x032450000a0075a7 */ /* 0x0004e2000802017f */
[----:B------:R-:W-:Y:S05]  /*d170*/  @!P0 BRA `(.L_x_15211) ;  /* 0x0000000000048947 */ /* 0x000fea0003800000 */
[----:B------:R-:W-:Y:S01]  /*d180*/  BPT.TRAP 0x1 ;  /* 0x000000040000795c */ /* 0x000fe20000300000 */
.L_x_15211:
[----:B---3--:R-:W-:Y:S05]  /*d190*/  @P1 BRA `(.L_x_15212) ;  /* 0x0000000000081947 */ /* 0x008fea0003800000 */
[----:B------:R-:W3:Y:S02]  /*d1a0*/  SYNCS.PHASECHK.TRANS64.TRYWAIT P1, [R10+URZ+0x32450], R0 ;  /* 0x032450000a0075a7 */ /* 0x000ee4000802017f */
[----:B---3--:R-:W-:Y:S05]  /*d1b0*/  @!P1 BRA `(.L_x_15213) ;  /* 0x0000014c00309947 */ /* 0x008fea0003800000 */
.L_x_15212:
[----:B------:R-:W4:Y:S04]  /*d1c0*/  LDL.64 R202, [R1+0x48] ;  /* 0x0000480001ca7983 */ /* 0x000f280000100a00 */
[----:B------:R0:W-:Y:S04]  /*d1d0*/  STL.64 [R1+0x1e0], R10 ;  /* 0x0001e00a01007387 */ /* 0x0001e80000100a00 */
[----:B0123--:R-:W2:Y:S04]  /*d1e0*/  LDL.64 R10, [R1+0x58] ;  /* 0x00005800010a7983 */ /* 0x00fea80000100a00 */
[----:B------:R0:W-:Y:S04]  /*d1f0*/  STL [R1+0x1d8], R9 ;  /* 0x0001d80901007387 */ /* 0x0001e80000100800 */
[----:B0-----:R-:W3:Y:S01]  /*d200*/  LDL.64 R8, [R1+0x50] ;  /* 0x0000500001087983 */ /* 0x001ee20000100a00 */
[----:B------:R-:W-:Y:S01]  /*d210*/  IMAD.MOV.U32 R14, RZ, RZ, 0xc00 ;  /* 0x00000c00ff0e7424 */ /* 0x000fe200078e00ff */
[----:B------:R-:W-:Y:S05]  /*d220*/  WARPSYNC.ALL ;  /* 0x0000000000007948 */ /* 0x000fea0003800000 */
[----:B------:R-:W-:Y:S01]  /*d230*/  IMAD R14, R19, R14, UR45 ;  /* 0x0000002d130e7e24 */ /* 0x000fe2000f8e020e */
[----:B------:R-:W-:Y:S01]  /*d240*/  R2UR UR4, R4 ;  /* 0x00000000040472ca */ /* 0x000fe200000e0000 */
[----:B------:R-:W-:Y:S01]  /*d250*/  IMAD.MOV.U32 R15, RZ, RZ, 0x40000040 ;  /* 0x40000040ff0f7424 */ /* 0x000fe200078e00ff */
[----:B------:R-:W-:Y:S01]  /*d260*/  R2UR UR5, R5 ;  /* 0x00000000050572ca */ /* 0x000fe200000e0000 */
[----:B------:R-:W-:Y:S01]  /*d270*/  WARPGROUP.ARRIVE ;  /* 0x00000000000079c5 */ /* 0x000fe20000000000 */
[C---:B------:R-:W-:Y:S01]  /*d280*/  R2UR UR6, R14.reuse ;  /* 0x000000000e0672ca */ /* 0x040fe200000e0000 */
[----:B------:R-:W-:Y:S01]  /*d290*/  VIADD R20, R14, 0x2 ;  /* 0x000000020e147836 */ /* 0x000fe20000000000 */
[----:B------:R-:W-:Y:S01]  /*d2a0*/  R2UR UR7, R15 ;  /* 0x000000000f0772ca */ /* 0x000fe200000e0000 */
[----:B------:R0:W-:Y:S01]  /*d2b0*/  STL.64 [R1+0x1d0], R2 ;  /* 0x0001d00201007387 */ /* 0x0001e20000100a00 */
[----:B------:R-:W-:-:S11]  /*d2c0*/  MOV R21, 0x40000040 ;  /* 0x4000004000157802 */ /* 0x000fd60000000f00 */
[----:B------:R-:W-:Y:S01]  /*d2d0*/  HGMMA.64x96x16.F32 R152, gdesc[UR4], R152, gsb0 ;  /* 0x01600000049879f0 */ /* 0x000fe20008000898 */
[----:B------:R-:W-:Y:S01]  /*d2e0*/  R2UR UR6, R20 ;  /* 0x00000000140672ca */ /* 0x000fe200000e0000 */
[----:B0-----:R-:W4:Y:S01]  /*d2f0*/  LDL.64 R2, [R1+0x30] ;  /* 0x0000300001027983 */ /* 0x001f220000100a00 */
[----:B------:R-:W-:Y:S01]  /*d300*/  R2UR UR7, R21 ;  /* 0x00000000150772ca */ /* 0x000fe200000e0000 */
[----:B------:R-:W-:Y:S02]  /*d310*/  VIADD R20, R14, 0x4 ;  /* 0x000000040e147836 */ /* 0x000fe40000000000 */
[----:B------:R-:W-:Y:S01]  /*d320*/  IMAD.MOV.U32 R21, RZ, RZ, 0x40000040 ;  /* 0x40000040ff157424 */ /* 0x000fe200078e00ff */
[----:B------:R-:W-:Y:S02]  /*d330*/  WARPGROUP.DEPBAR.LE gsb0, 0x0 ;  /* 0x00008000000079c5 */ /* 0x000fe40000010000 */
[----:B------:R-:W-:Y:S01]  /*d340*/  WARPGROUP.ARRIVE ;  /* 0x00000000000079c5 */ /* 0x000fe20000000000 */
[----:B--2---:R-:W-:-:S02]  /*d350*/  R2UR UR4, R10 ;  /* 0x000000000a0472ca */ /* 0x004fc400000e0000 */
[----:B------:R-:W-:Y:S02]  /*d360*/  R2UR UR5, R11 ;  /* 0x000000000b0572ca */ /* 0x000fe400000e0000 */
[----:B------:R-:W2:Y:S11]  /*d370*/  LDL.64 R10, [R1+0x40] ;  /* 0x00004000010a7983 */ /* 0x000eb60000100a00 */
[----:B------:R-:W-:Y:S01]  /*d380*/  HGMMA.64x96x16.F32 R152, gdesc[UR4], R152, gsb0 ;  /* 0x01600000049879f0 */ /* 0x000fe20008000898 */
[----:B---3--:R-:W-:-:S02]  /*d390*/  R2UR UR4, R8 ;  /* 0x00000000080472ca */ /* 0x008fc400000e0000 */
[----:B------:R-:W-:Y:S02]  /*d3a0*/  R2UR UR5, R9 ;  /* 0x00000000090572ca */ /* 0x000fe400000e0000 */
[----:B------:R-:W3:Y:S01]  /*d3b0*/  LDL.64 R8, [R1+0x38] ;  /* 0x0000380001087983 */ /* 0x000ee20000100a00 */
[----:B------:R-:W-:Y:S02]  /*d3c0*/  R2UR UR6, R20 ;  /* 0x00000000140672ca */ /* 0x000fe400000e0000 */
[----:B------:R-:W-:Y:S01]  /*d3d0*/  R2UR UR7, R21 ;  /* 0x00000000150772ca */ /* 0x000fe200000e0000 */
[----:B------:R-:W-:Y:S02]  /*d3e0*/  VIADD R20, R14, 0x6 ;  /* 0x000000060e147836 */ /* 0x000fe40000000000 */
[----:B------:R-:W-:Y:S01]  /*d3f0*/  IMAD.MOV.U32 R21, RZ, RZ, 0x40000040 ;  /* 0x40000040ff157424 */ /* 0x000fe200078e00ff */
[----:B------:R-:W-:Y:S02]  /*d400*/  WARPGROUP.DEPBAR.LE gsb0, 0x0 ;  /* 0x00008000000079c5 */ /* 0x000fe40000010000 */
[----:B------:R-:W-:-:S07]  /*d410*/  WARPGROUP.ARRIVE ;  /* 0x00000000000079c5 */ /* 0x000fce0000000000 */
[----:B------:R-:W-:Y:S01]  /*d420*/  HGMMA.64x96x16.F32 R152, gdesc[UR4], R152, gsb0 ;  /* 0x01600000049879f0 */ /* 0x000fe20008000898 */
[----:B------:R-:W-:Y:S02]  /*d430*/  R2UR UR6, R20 ;  /* 0x00000000140672ca */ /* 0x000fe400000e0000 */
[----:B------:R-:W-:Y:S02]  /*d440*/  R2UR UR7, R21 ;  /* 0x00000000150772ca */ /* 0x000fe400000e0000 */
[----:B----4-:R-:W-:Y:S02]  /*d450*/  R2UR UR4, R202 ;  /* 0x00000000ca0472ca */ /* 0x010fe400000e0000 */
[----:B------:R-:W-:Y:S01]  /*d460*/  R2UR UR5, R203 ;  /* 0x00000000cb0572ca */ /* 0x000fe200000e0000 */
[----:B------:R-:W-:Y:S01]  /*d470*/  VIADD R20, R14, 0x300 ;  /* 0x000003000e147836 */ /* 0x000fe20000000000 */
[----:B------:R-:W4:Y:S01]  /*d480*/  LDL.64 R202, [R1+0x20] ;  /* 0x0000200001ca7983 */ /* 0x000f220000100a00 */
[----:B------:R-:W-:Y:S01]  /*d490*/  IMAD.MOV.U32 R21, RZ, RZ, 0x40000040 ;  /* 0x40000040ff157424 */ /* 0x000fe200078e00ff */
[----:B------:R-:W-:-:S02]  /*d4a0*/  WARPGROUP.DEPBAR.LE gsb0, 0x0 ;  /* 0x00008000000079c5 */ /* 0x000fc40000010000 */
[----:B------:R-:W-:-:S07]  /*d4b0*/  WARPGROUP.ARRIVE ;  /* 0x00000000000079c5 */ /* 0x000fce0000000000 */
[----:B------:R-:W-:Y:S01]  /*d4c0*/  HGMMA.64x96x16.F32 R152, gdesc[UR4], R152, gsb0 ;  /* 0x01600000049879f0 */ /* 0x000fe20008000898 */
[----:B------:R-:W-:Y:S02]  /*d4d0*/  R2UR UR6, R20 ;  /* 0x00000000140672ca */ /* 0x000fe400000e0000 */
[----:B------:R-:W-:Y:S02]  /*d4e0*/  R2UR UR7, R21 ;  /* 0x00000000150772ca */ /* 0x000fe400000e0000 */
[----:B--2---:R-:W-:Y:S02]  /*d4f0*/  R2UR UR4, R10 ;  /* 0x000000000a0472ca */ /* 0x004fe400000e0000 */
[----:B------:R-:W-:Y:S01]  /*d500*/  R2UR UR5, R11 ;  /* 0x000000000b0572ca */ /* 0x000fe200000e0000 */
[----:B------:R-:W-:Y:S02]  /*d510*/  WARPGROUP.DEPBAR.LE gsb0, 0x0 ;  /* 0x00008000000079c5 */ /* 0x000fe40000010000 */
[----:B------:R-:W-:Y:S01]  /*d520*/  WARPGROUP.ARRIVE ;  /* 0x00000000000079c5 */ /* 0x000fe20000000000 */
[----:B------:R-:W-:Y:S01]  /*d530*/  VIADD R20, R14, 0x302 ;  /* 0x000003020e147836 */ /* 0x000fe20000000000 */
[----:B------:R-:W2:Y:S08]  /*d540*/  LDL.64 R10, [R1+0x18] ;  /* 0x00001800010a7983 */ /* 0x000eb00000100a00 */
[----:B------:R-:W-:Y:S01]  /*d550*/  HGMMA.64x96x16.F32 R152, gdesc[UR4], R152, gsb0 ;  /* 0x01600000049879f0 */ /* 0x000fe20008000898 */
[----:B------:R-:W-:Y:S01]  /*d560*/  IMAD.MOV.U32 R21, RZ, RZ, 0x40000040 ;  /* 0x40000040ff157424 */ /* 0x000fe200078e00ff */
[----:B------:R-:W-:-:S02]  /*d570*/  R2UR UR6, R20 ;  /* 0x00000000140672ca */ /* 0x000fc400000e0000 */
[----:B---3--:R-:W-:Y:S02]  /*d580*/  R2UR UR4, R8 ;  /* 0x00000000080472ca */ /* 0x008fe400000e0000 */
[----:B------:R-:W-:Y:S02]  /*d590*/  R2UR UR7, R21 ;  /* 0x00000000150772ca */ /* 0x000fe400000e0000 */
[----:B------:R-:W-:Y:S01]  /*d5a0*/  R2UR UR5, R9 ;  /* 0x00000000090572ca */ /* 0x000fe200000e0000 */
[----:B------:R-:W-:Y:S01]  /*d5b0*/  VIADD R20, R14, 0x304 ;  /* 0x000003040e147836 */ /* 0x000fe20000000000 */
[----:B------:R-:W3:Y:S01]  /*d5c0*/  LDL.64 R8, [R1+0x10] ;  /* 0x0000100001087983 */ /* 0x000ee20000100a00 */
[----:B------:R-:W-:Y:S01]  /*d5d0*/  IMAD.MOV.U32 R21, RZ, RZ, 0x40000040 ;  /* 0x40000040ff157424 */ /* 0x000fe200078e00ff */
[----:B------:R-:W-:Y:S02]  /*d5e0*/  WARPGROUP.DEPBAR.LE gsb0, 0x0 ;  /* 0x00008000000079c5 */ /* 0x000fe40000010000 */
[----:B------:R-:W-:-:S07]  /*d5f0*/  WARPGROUP.ARRIVE ;  /* 0x00000000000079c5 */ /* 0x000fce0000000000 */
[----:B------:R-:W-:Y:S01]  /*d600*/  HGMMA.64x96x16.F32 R152, gdesc[UR4], R152, gsb0 ;  /* 0x01600000049879f0 */ /* 0x000fe20008000898 */
[----:B------:R-:W-:Y:S02]  /*d610*/  R2UR UR6, R20 ;  /* 0x00000000140672ca */ /* 0x000fe400000e0000 */
[----:B------:R-:W-:Y:S02]  /*d620*/  R2UR UR7, R21 ;  /* 0x00000000150772ca */ /* 0x000fe400000e0000 */
[----:B------:R-:W-:Y:S02]  /*d630*/  R2UR UR4, R2 ;  /* 0x00000000020472ca */ /* 0x000fe400000e0000 */
[----:B------:R-:W-:Y:S01]  /*d640*/  R2UR UR5, R3 ;  /* 0x00000000030572ca */ /* 0x000fe200000e0000 */
[----:B------:R-:W-:Y:S01]  /*d650*/  VIADD R20, R14, 0x306 ;  /* 0x000003060e147836 */ /* 0x000fe20000000000 */
[----:B------:R-:W3:Y:S01]  /*d660*/  LDL.64 R2, [R1+0x8] ;  /* 0x0000080001027983 */ /* 0x000ee20000100a00 */
        /* <DEDUP_REMOVED lines=8> */
[----:B------:R-:W-:Y:S01]  /*d6f0*/  VIADD R20, R14, 0x600 ;  /* 0x000006000e147836 */ /* 0x000fe20000000000 */
[----:B------:R-:W-:Y:S01]  /*d700*/  MOV R21, 0x40000040 ;  /* 0x4000004000157802 */ /* 0x000fe20000000f00 */
[----:B------:R-:W4:Y:S01]  /*d710*/  LDL.64 R202, [R1] ;  /* 0x0000000001ca7983 */ /* 0x000f220000100a00 */
[----:B------:R-:W-:-:S02]  /*d720*/  WARPGROUP.DEPBAR.LE gsb0, 0x0 ;  /* 0x00008000000079c5 */ /* 0x000fc40000010000 */
[----:B------:R-:W-:-:S07]  /*d730*/  WARPGROUP.ARRIVE ;  /* 0x00000000000079c5 */ /* 0x000fce0000000000 */
[----:B------:R-:W-:Y:S01]  /*d740*/  HGMMA.64x96x16.F32 R152, gdesc[UR4], R152, gsb0 ;  /* 0x01600000049879f0 */ /* 0x000fe20008000898 */
[----:B------:R-:W-:Y:S02]  /*d750*/  R2UR UR6, R20 ;  /* 0x00000000140672ca */ /* 0x000fe400000e0000 */
[----:B------:R-:W-:Y:S02]  /*d760*/  R2UR UR7, R21 ;  /* 0x00000000150772ca */ /* 0x000fe400000e0000 */
[----:B--2---:R-:W-:Y:S02]  /*d770*/  R2UR UR4, R10 ;  /* 0x000000000a0472ca */ /* 0x004fe400000e0000 */
[----:B------:R-:W-:Y:S01]  /*d780*/  R2UR UR5, R11 ;  /* 0x000000000b0572ca */ /* 0x000fe200000e0000 */
[----:B------:R-:W-:Y:S01]  /*d790*/  VIADD R20, R14, 0x602 ;  /* 0x000006020e147836 */ /* 0x000fe20000000000 */
[----:B------:R0:W5:Y:S01]  /*d7a0*/  LDL.LU.64 R10, [R1+0x1e0] ;  /* 0x0001e000010a7983 */ /* 0x0001620000300a00 */
[----:B------:R-:W-:Y:S01]  /*d7b0*/  IMAD.MOV.U32 R21, RZ, RZ, 0x40000040 ;  /* 0x40000040ff157424 */ /* 0x000fe200078e00ff */
[----:B------:R-:W-:-:S02]  /*d7c0*/  WARPGROUP.DEPBAR.LE gsb0, 0x0 ;  /* 0x00008000000079c5 */ /* 0x000fc40000010000 */
[----:B------:R-:W-:-:S07]  /*d7d0*/  WARPGROUP.ARRIVE ;  /* 0x00000000000079c5 */ /* 0x000fce0000000000 */
[----:B------:R-:W-:Y:S01]  /*d7e0*/  HGMMA.64x96x16.F32 R152, gdesc[UR4], R152, gsb0 ;  /* 0x01600000049879f0 */ /* 0x000fe20008000898 */
[----:B------:R-:W-:Y:S02]  /*d7f0*/  R2UR UR6, R20 ;  /* 0x00000000140672ca */ /* 0x000fe400000e0000 */
[----:B------:R-:W-:Y:S02]  /*d800*/  R2UR UR7, R21 ;  /* 0x00000000150772ca */ /* 0x000fe400000e0000 */
[----:B---3--:R-:W-:Y:S02]  /*d810*/  R2UR UR4, R8 ;  /* 0x00000000080472ca */ /* 0x008fe400000e0000 */
[----:B------:R-:W-:Y:S01]  /*d820*/  R2UR UR5, R9 ;  /* 0x00000000090572ca */ /* 0x000fe200000e0000 */
[----:B------:R-:W-:Y:S01]  /*d830*/  VIADD R20, R14, 0x604 ;  /* 0x000006040e147836 */ /* 0x000fe20000000000 */
[----:B------:R0:W5:Y:S01]  /*d840*/  LDL.LU R9, [R1+0x1d8] ;  /* 0x0001d80001097983 */ /* 0x0001620000300800 */
[----:B------:R-:W-:Y:S01]  /*d850*/  IMAD.MOV.U32 R21, RZ, RZ, 0x40000040 ;  /* 0x40000040ff157424 */ /* 0x000fe200078e00ff */
[----:B------:R-:W-:-:S02]  /*d860*/  WARPGROUP.DEPBAR.LE gsb0, 0x0 ;  /* 0x00008000000079c5 */ /* 0x000fc40000010000 */
[----:B------:R-:W-:-:S07]  /*d870*/  WARPGROUP.ARRIVE ;  /* 0x00000000000079c5 */ /* 0x000fce0000000000 */
[----:B------:R-:W-:Y:S01]  /*d880*/  HGMMA.64x96x16.F32 R152, gdesc[UR4], R152, gsb0 ;  /* 0x01600000049879f0 */ /* 0x000fe20008000898 */
[----:B------:R-:W-:Y:S02]  /*d890*/  R2UR UR6, R20 ;  /* 0x00000000140672ca */ /* 0x000fe400000e0000 */
[----:B------:R-:W-:Y:S02]  /*d8a0*/  R2UR UR7, R21 ;  /* 0x00000000150772ca */ /* 0x000fe400000e0000 */
[----:B------:R-:W-:Y:S02]  /*d8b0*/  R2UR UR4, R2 ;  /* 0x00000000020472ca */ /* 0x000fe400000e0000 */
        /* <DEDUP_REMOVED lines=39> */
[----:B------:R-:W-:Y:S01]  /*db30*/  MOV R15, 0x40000040 ;  /* 0x40000040000f7802 */ /* 0x000fe20000000f00 */
[----:B------:R-:W-:-:S02]  /*db40*/  WARPGROUP.DEPBAR.LE gsb0, 0x0 ;  /* 0x00008000000079c5 */ /* 0x000fc40000010000 */
[----:B------:R-:W-:-:S08]  /*db50*/  WARPGROUP.ARRIVE ;  /* 0x00000000000079c5 */ /* 0x000fd00000000000 */
[----:B------:R-:W-:Y:S01]  /*db60*/  HGMMA.64x96x16.F32 R152, gdesc[UR4], R152, gsb0 ;  /* 0x01600000049879f0 */ /* 0x000fe20008000898 */
[----:B------:R-:W-:Y:S02]  /*db70*/  R2UR UR6, R14 ;  /* 0x000000000e0672ca */ /* 0x000fe400000e0000 */
[----:B------:R-:W-:Y:S02]  /*db80*/  R2UR UR7, R15 ;  /* 0x000000000f0772ca */ /* 0x000fe400000e0000 */
[----:B------:R-:W-:Y:S02]  /*db90*/  R2UR UR4, R222 ;  /* 0x00000000de0472ca */ /* 0x000fe400000e0000 */
[----:B------:R-:W-:Y:S01]  /*dba0*/  R2UR UR5, R223 ;  /* 0x00000000df0572ca */ /* 0x000fe200000e0000 */
[----:B------:R-:W1:Y:S01]  /*dbb0*/  S2R R201, SR_TID.X ;  /* 0x0000000000c97919 */ /* 0x000e620000002100 */
[----:B------:R-:W-:Y:S02]  /*dbc0*/  WARPGROUP.DEPBAR.LE gsb0, 0x0 ;  /* 0x00008000000079c5 */ /* 0x000fe40000010000 */
[----:B------:R-:W-:-:S09]  /*dbd0*/  WARPGROUP.ARRIVE ;  /* 0x00000000000079c5 */ /* 0x000fd20000000000 */
[----:B------:R-:W-:Y:S01]  /*dbe0*/  HGMMA.64x96x16.F32 R152, gdesc[UR4], R152, gsb0 ;  /* 0x01600000049879f0 */ /* 0x000fe20008000898 */
[----:B-1----:R-:W-:-:S04]  /*dbf0*/  SHF.R.U32.HI R201, RZ, 0x7, R201 ;  /* 0x00000007ffc97819 */ /* 0x002fc800000116c9 */
[----:B------:R-:W-:Y:S01]  /*dc00*/  IADD3 R7, -R201, 0xb, RZ ;  /* 0x0000000bc9077810 */ /* 0x000fe20007ffe1ff */
[----:B------:R-:W-:-:S04]  /*dc10*/  WARPGROUP.DEPBAR.LE gsb0, 0x0 ;  /* 0x00008000000079c5 */ /* 0x000fc80000010000 */
[----:B------:R0:W-:Y:S06]  /*dc20*/  BAR.ARV R7, 0x100 ;  /* 0x000400070000751d */ /* 0x0001ec0000002000 */
[----:B------:R-:W-:Y:S05]  /*dc30*/  @!P0 BRA `(.L_x_15214) ;  /* 0x0000000000048947 */ /* 0x000fea0003800000 */
[----:B------:R-:W-:Y:S01]  /*dc40*/  BPT.TRAP 0x1 ;  /* 0x000000040000795c */ /* 0x000fe20000300000 */
.L_x_15214:
[----:B------:R-:W2:Y:S01]  /*dc50*/  LDL R20, [R1+0x78] ;  /* 0x0000780001147983 */ /* 0x000ea20000100800 */
[----:B------:R-:W1:Y:S03]  /*dc60*/  LDC R0, c[0x0][0x448] ;  /* 0x00011200ff007b82 */ /* 0x000e660000000800 */
[----:B------:R-:W2:Y:S04]  /*dc70*/  LDL R8, [R1+0xa4] ;  /* 0x0000a40001087983 */ /* 0x000ea80000100800 */
[----:B------:R-:W3:Y:S04]  /*dc80*/  LDL R15, [R1+0x94] ;  /* 0x00009400010f7983 */ /* 0x000ee80000100800 */
[----:B------:R-:W4:Y:S01]  /*dc90*/  LDL R14, [R1+0x28] ;  /* 0x00002800010e7983 */ /* 0x000f220000100800 */
[----:B------:R-:W-:Y:S01]  /*dca0*/  LOP3.LUT R18, R18, 0xffffdfff, RZ, 0xc0, !PT ;  /* 0xffffdfff12127812 */ /* 0x000fe200078ec0ff */
[----:B------:R-:W-:-:S03]  /*dcb0*/  UMOV UR37, UR40 ;  /* 0x0000002800257c82 */ /* 0x000fc60008000000 */
[----:B------:R-:W-:-:S04]  /*dcc0*/  @P0 LOP3.LUT R18, R18, 0x2000, RZ, 0xfc, !PT ;  /* 0x0000200012120812 */ /* 0x000fc800078efcff */
[----:B------:R-:W-:Y:S02]  /*dcd0*/  LOP3.LUT R18, R18, 0xffffbfff, RZ, 0xc0, !PT ;  /* 0xffffbfff12127812 */ /* 0x000fe400078ec0ff */
[----:B-1----:R-:W-:-:S13]  /*dce0*/  ISETP.NE.AND P1, PT, R0, 0x1, PT ;  /* 0x000000010000780c */ /* 0x002fda0003f25270 */
[----:B------:R-:W1:Y:S08]  /*dcf0*/  @P1 LDC R13, c[0x0][0x44c] ;  /* 0x00011300ff0d1b82 */ /* 0x000e700000000800 */
[----:B------:R-:W0:Y:S01]  /*dd00*/  @P1 LDC R0, c[0x0][0x450] ;  /* 0x00011400ff001b82 */ /* 0x000e220000000800 */
[----:B--2---:R-:W-:-:S04]  /*dd10*/  IMAD.IADD R8, R8, 0x1, R20 ;  /* 0x0000000108087824 */ /* 0x004fc800078e0214 */
[----:B-1----:R-:W-:-:S05]  /*dd20*/  @P1 IMAD.HI.U32 R13, R8, R13, RZ ;  /* 0x0000000d080d1227 */ /* 0x002fca00078e00ff */
[----:B0-----:R-:W-:Y:S01]  /*dd30*/  @P1 SHF.R.U32.HI R8, RZ, R0, R13 ;  /* 0x00000000ff081219 */ /* 0x001fe2000001160d */
[----:B-----5:R-:W-:-:S04]  /*dd40*/  IMAD R13, R9, -0x60, RZ ;  /* 0xffffffa0090d7824 */ /* 0x020fc800078e02ff */
[----:B------:R-:W0:Y:S01]  /*dd50*/  SHFL.IDX PT, R0, R8, RZ, 0x1c1f ;  /* 0x001c1fff08007589 */ /* 0x000e2200000e0000 */
[----:B---3--:R-:W-:-:S03]  /*dd60*/  IADD3 R13, -R15, 0x1, R13 ;  /* 0x000000010f0d7810 */ /* 0x008fc60007ffe10d */
[----:B------:R-:W1:Y:S01]  /*dd70*/  SHFL.IDX PT, R8, R8, 0x1, 0x1c1f ;  /* 0x003c1f0008087f89 */ /* 0x000e6200000e0000 */
[----:B----4-:R-:W-:-:S05]  /*dd80*/  IADD3 R13, -R219, R13, R14 ;  /* 0x0000000ddb0d7210 */ /* 0x010fca0007ffe10e */
[C---:B0-----:R-:W-:Y:S02]  /*dd90*/  IMAD.IADD R0, R13.reuse, 0x1, R0 ;  /* 0x000000010d007824 */ /* 0x041fe400078e0200 */
[----:B-1----:R-:W-:-:S03]  /*dda0*/  IMAD.IADD R8, R13, 0x1, R8 ;  /* 0x000000010d087824 */ /* 0x002fc600078e0208 */
[C---:B------:R-:W-:Y:S02]  /*ddb0*/  ISETP.GT.AND P4, PT, R0.reuse, RZ, PT ;  /* 0x000000ff0000720c */ /* 0x040fe40003f84270 */
        /* <DEDUP_REMOVED lines=52> */
[----:B------:R-:W-:-:S02]  /*e100*/  ISETP.GT.AND P4, PT, R8, RZ, PT ;  /* 0x000000ff0800720c */ /* 0x000fc40003f84270 */
        /* <DEDUP_REMOVED lines=15> */
[C---:B------:R-:W-:Y:S02]  /*e200*/  ISETP.GT.AND P4, PT, R8.reuse, 0x10, PT ;  /* 0x000000100800780c */ /* 0x040fe40003f84270 */
[----:B------:R-:W-:Y:S02]  /*e210*/  FMNMX.FTZ R0, R177, R0, !PT ;  /* 0x00000000b1007209 */ /* 0x000fe40007810000 */
[----:B------:R-:W-:-:S02]  /*e220*/  ISETP.GT.AND P3, PT, R8, 0x11, PT ;  /* 0x000000110800780c */ /* 0x000fc40003f64270 */
[----:B------:R-:W-:Y:S02]  /*e230*/  FMNMX.FTZ R0, R180, R0, !PT ;  /* 0x00000000b4007209 */ /* 0x000fe40007810000 */
[C---:B------:R-:W-:Y:S02]  /*e240*/  ISETP.GT.AND P2, PT, R8.reuse, 0x18, PT ;  /* 0x000000180800780c */ /* 0x040fe40003f44270 */
[----:B------:R-:W-:Y:S02]  /*e250*/  FMNMX.FTZ R0, R181, R0, !PT ;  /* 0x00000000b5007209 */ /* 0x000fe40007810000 */
[----:B------:R-:W-:Y:S02]  /*e260*/  ISETP.GT.AND P1, PT, R8, 0x19, PT ;  /* 0x000000190800780c */ /* 0x000fe40003f24270 */
        /* <DEDUP_REMOVED lines=11> */
[----:B------:R-:W-:Y:S02]  /*e320*/  ISETP.GT.AND P4, PT, R8, 0x20, PT ;  /* 0x000000200800780c */ /* 0x000fe40003f84270 */
[----:B------:R-:W-:Y:S02]  /*e330*/  FMNMX.FTZ R0, R196, R0, !PT ;  /* 0x00000000c4007209 */ /* 0x000fe40007810000 */
[----:B------:R-:W-:-:S02]  /*e340*/  ISETP.GT.AND P3, PT, R8, 0x21, PT ;  /* 0x000000210800780c */ /* 0x000fc40003f64270 */
[----:B------:R-:W-:Y:S02]  /*e350*/  FMNMX.FTZ R0, R197, R0, !PT ;  /* 0x00000000c5007209 */ /* 0x000fe40007810000 */
[C---:B------:R-:W-:Y:S02]  /*e360*/  ISETP.GT.AND P2, PT, R8.reuse, 0x28, PT ;  /* 0x000000280800780c */ /* 0x040fe40003f44270 */
[----:B------:R-:W-:Y:S01]  /*e370*/  ISETP.GT.AND P1, PT, R8, 0x29, PT ;  /* 0x000000290800780c */ /* 0x000fe20003f24270 */
[----:B------:R-:W0:Y:S01]  /*e380*/  SHFL.BFLY PT, R14, R0, 0x2, 0x1f ;  /* 0x0c401f00000e7f89 */ /* 0x000e2200000e0000 */
[----:B------:R-:W-:Y:S02]  /*e390*/  FSEL R170, R170, -INF , P4 ;  /* 0xff800000aaaa7808 */ /* 0x000fe40002000000 */
[----:B------:R-:W-:Y:S02]  /*e3a0*/  FSEL R171, R171, -INF , P3 ;  /* 0xff800000abab7808 */ /* 0x000fe40001800000 */
[----:B------:R-:W-:-:S02]  /*e3b0*/  FSEL R174, R174, -INF , P2 ;  /* 0xff800000aeae7808 */ /* 0x000fc40001000000 */
[----:B------:R-:W-:Y:S02]  /*e3c0*/  FSEL R175, R175, -INF , P1 ;  /* 0xff800000afaf7808 */ /* 0x000fe40000800000 */
[C---:B------:R-:W-:Y:S02]  /*e3d0*/  ISETP.GT.AND P4, PT, R8.reuse, 0x30, PT ;  /* 0x000000300800780c */ /* 0x040fe40003f84270 */
[C---:B------:R-:W-:Y:S02]  /*e3e0*/  ISETP.GT.AND P3, PT, R8.reuse, 0x31, PT ;  /* 0x000000310800780c */ /* 0x040fe40003f64270 */
[C---:B------:R-:W-:Y:S02]  /*e3f0*/  ISETP.GT.AND P2, PT, R8.reuse, 0x38, PT ;  /* 0x000000380800780c */ /* 0x040fe40003f44270 */
[----:B------:R-:W-:Y:S02]  /*e400*/  ISETP.GT.AND P1, PT, R8, 0x39, PT ;  /* 0x000000390800780c */ /* 0x000fe40003f24270 */
[----:B------:R-:W-:-:S02]  /*e410*/  FSEL R178, R178, -INF , P4 ;  /* 0xff800000b2b27808 */ /* 0x000fc40002000000 */
[----:B------:R-:W-:Y:S02]  /*e420*/  FSEL R179, R179, -INF , P3 ;  /* 0xff800000b3b37808 */ /* 0x000fe40001800000 */
[----:B------:R-:W-:Y:S02]  /*e430*/  @P0 LOP3.LUT R18, R18, 0x4000, RZ, 0xfc, !PT ;  /* 0x0000400012120812 */ /* 0x000fe400078efcff */
[----:B------:R-:W-:Y:S02]  /*e440*/  FSEL R182, R182, -INF , P2 ;  /* 0xff800000b6b67808 */ /* 0x000fe40001000000 */
[----:B0-----:R-:W-:Y:S02]  /*e450*/  FMNMX.FTZ R0, R0, R14, !PT ;  /* 0x0000000e00007209 */ /* 0x001fe40007810000 */
[----:B------:R-:W-:Y:S02]  /*e460*/  FSEL R183, R183, -INF , P1 ;  /* 0xff800000b7b77808 */ /* 0x000fe40000800000 */
[C---:B------:R-:W-:Y:S01]  /*e470*/  ISETP.GT.AND P1, PT, R8.reuse, 0x49, PT ;  /* 0x000000490800780c */ /* 0x040fe20003f24270 */
[----:B------:R-:W0:Y:S01]  /*e480*/  SHFL.BFLY PT, R14, R0, 0x1, 0x1f ;  /* 0x0c201f00000e7f89 */ /* 0x000e2200000e0000 */
[----:B------:R-:W-:-:S02]  /*e490*/  ISETP.GT.AND P2, PT, R8, 0x50, PT ;  /* 0x000000500800780c */ /* 0x000fc40003f44270 */
[C---:B------:R-:W-:Y:S02]  /*e4a0*/  ISETP.GT.AND P3, PT, R8.reuse, 0x51, PT ;  /* 0x000000510800780c */ /* 0x040fe40003f64270 */
[C---:B------:R-:W-:Y:S02]  /*e4b0*/  ISETP.GT.AND P4, PT, R8.reuse, 0x58, PT ;  /* 0x000000580800780c */ /* 0x040fe40003f84270 */
[C---:B------:R-:W-:Y:S02]  /*e4c0*/  ISETP.GT.AND P5, PT, R8.reuse, 0x59, PT ;  /* 0x000000590800780c */ /* 0x040fe40003fa4270 */
[----:B------:R-:W-:Y:S02]  /*e4d0*/  ISETP.GT.AND P0, PT, R8, 0x40, PT ;  /* 0x000000400800780c */ /* 0x000fe40003f04270 */
[----:B------:R-:W-:Y:S02]  /*e4e0*/  FSEL R191, R191, -INF , P1 ;  /* 0xff800000bfbf7808 */ /* 0x000fe40000800000 */
[----:B------:R-:W-:-:S02]  /*e4f0*/  FSEL R186, R186, -INF , P0 ;  /* 0xff800000baba7808 */ /* 0x000fc40000000000 */
[----:B------:R-:W-:Y:S02]  /*e500*/  LOP3.LUT P0, RZ, R18, 0x4000, RZ, 0xc0, !PT ;  /* 0x0000400012ff7812 */ /* 0x000fe4000780c0ff */
[----:B------:R-:W-:Y:S02]  /*e510*/  FSEL R194, R194, -INF , P2 ;  /* 0xff800000c2c27808 */ /* 0x000fe40001000000 */
[----:B------:R-:W-:Y:S02]  /*e520*/  FSEL R187, R187, -INF , P0 ;  /* 0xff800000bbbb7808 */ /* 0x000fe40000000000 */
[----:B------:R-:W-:Y:S02]  /*e530*/  FSEL R195, R195, -INF , P3 ;  /* 0xff800000c3c37808 */ /* 0x000fe40001800000 */
[----:B------:R-:W-:Y:S02]  /*e540*/  FSEL R198, R198, -INF , P4 ;  /* 0xff800000c6c67808 */ /* 0x000fe40002000000 */
[----:B0-----:R-:W-:-:S02]  /*e550*/  FMNMX.FTZ R0, R0, R14, !PT ;  /* 0x0000000e00007209 */ /* 0x001fc40007810000 */
[----:B------:R-:W-:Y:S02]  /*e560*/  FSEL R199, R199, -INF , P5 ;  /* 0xff800000c7c77808 */ /* 0x000fe40002800000 */
[----:B------:R-:W-:Y:S02]  /*e570*/  FSETP.NEU.FTZ.AND P6, PT, R0, -INF , PT ;  /* 0xff8000000000780b */ /* 0x000fe40003fdd000 */
[----:B------:R-:W-:Y:S02]  /*e580*/  LOP3.LUT P0, RZ, R18, 0x2000, RZ, 0xc0, !PT ;  /* 0x0000200012ff7812 */ /* 0x000fe4000780c0ff */
[----:B------:R-:W-:-:S05]  /*e590*/  FSEL R14, R0, RZ, P6 ;  /* 0x000000ff000e7208 */ /* 0x000fca0003000000 */
[----:B------:R-:W-:Y:S01]  /*e5a0*/  FADD.FTZ R14, -R14, R12 ;  /* 0x0000000c0e0e7221 */ /* 0x000fe20000010100 */
[----:B------:R-:W-:-:S03]  /*e5b0*/  FMUL.FTZ R12, R0, UR37 ;  /* 0x00000025000c7c20 */ /* 0x000fc60008410000 */
[----:B------:R-:W-:Y:S02]  /*e5c0*/  FMUL.FTZ R14, R14, UR37 ;  /* 0x000000250e0e7c20 */ /* 0x000fe40008410000 */
[----:B------:R-:W-:Y:S02]  /*e5d0*/  FSEL R12, R12, RZ, P6 ;  /* 0x000000ff0c0c7208 */ /* 0x000fe40003000000 */
[----:B------:R-:W-:Y:S02]  /*e5e0*/  ISETP.GT.AND P6, PT, R8, 0x48, PT ;  /* 0x000000480800780c */ /* 0x000fe40003fc4270 */
        /* <DEDUP_REMOVED lines=33> */
[----:B------:R-:W-:Y:S01]  /*e800*/  FFMA.FTZ R197, R197, UR37, -R12 ;  /* 0x00000025c5c57c23 */ /* 0x000fe2000801080c */
        /* <DEDUP_REMOVED lines=12> */
[-C--:B------:R-:W-:Y:S01]  /*e8d0*/  FMUL.FTZ R24, R24, R14.reuse ;  /* 0x0000000e18187220 */ /* 0x080fe20000410000 */
[-C--:B------:R-:W-:Y:S01]  /*e8e0*/  FMUL.FTZ R25, R25, R14.reuse ;  /* 0x0000000e19197220 */ /* 0x080fe20000410000 */
[----:B------:R-:W-:Y:S01]  /*e8f0*/  FMUL.FTZ R28, R28, R14 ;  /* 0x0000000e1c1c7220 */ /* 0x000fe20000410000 */
[----:B------:R-:W-:Y:S01]  /*e900*/  FMNMX.FTZ R8, R186, R8, !PT ;  /* 0x00000008ba087209 */ /* 0x000fe20007810000 */
[----:B------:R-:W-:Y:S01]  /*e910*/  FMUL.FTZ R29, R29, R14 ;  /* 0x0000000e1d1d7220 */ /* 0x000fe20000410000 */
[----:B------:R-:W0:Y:S01]  /*e920*/  MUFU.EX2 R157, R157 ;  /* 0x0000009d009d7308 */ /* 0x000e220000000800 */
[----:B-1----:R-:W-:Y:S01]  /*e930*/  FADD.FTZ R6, R153, R6 ;  /* 0x0000000699067221 */ /* 0x002fe20000010000 */
[----:B------:R-:W-:Y:S01]  /*e940*/  FMNMX.FTZ R8, R187, R8, !PT ;  /* 0x00000008bb087209 */ /* 0x000fe20007810000 */
[----:B------:R-:W-:Y:S01]  /*e950*/  FMUL.FTZ R32, R32, R14 ;  /* 0x0000000e20207220 */ /* 0x000fe20000410000 */
[----:B------:R-:W-:Y:S01]  /*e960*/  F2FP.F16.F32.PACK_AB R152, R153, R152 ;  /* 0x000000989998723e */ /* 0x000fe200000000ff */
[----:B------:R-:W-:Y:S01]  /*e970*/  FMUL.FTZ R33, R33, R14 ;  /* 0x0000000e21217220 */ /* 0x000fe20000410000 */
[----:B------:R-:W-:Y:S01]  /*e980*/  FMNMX.FTZ R8, R190, R8, !PT ;  /* 0x00000008be087209 */ /* 0x000fe20007810000 */
[-C--:B------:R-:W-:Y:S01]  /*e990*/  FMUL.FTZ R36, R36, R14.reuse ;  /* 0x0000000e24247220 */ /* 0x080fe20000410000 */
[----:B------:R-:W-:Y:S01]  /*e9a0*/  FMUL.FTZ R37, R37, R14 ;  /* 0x0000000e25257220 */ /* 0x000fe20000410000 */
[----:B--2---:R-:W-:Y:S01]  /*e9b0*/  FADD.FTZ R6, R154, R6 ;  /* 0x000000069a067221 */ /* 0x004fe20000010000 */
[----:B------:R-:W-:Y:S01]  /*e9c0*/  FMNMX.FTZ R8, R191, R8, !PT ;  /* 0x00000008bf087209 */ /* 0x000fe20007810000 */
[-C--:B------:R-:W-:Y:S01]  /*e9d0*/  FMUL.FTZ R40, R40, R14.reuse ;  /* 0x0000000e28287220 */ /* 0x080fe20000410000 */
[-C--:B------:R-:W-:Y:S01]  /*e9e0*/  FMUL.FTZ R41, R41, R14.reuse ;  /* 0x0000000e29297220 */ /* 0x080fe20000410000 */
[----:B------:R-:W-:Y:S01]  /*e9f0*/  FMUL.FTZ R44, R44, R14 ;  /* 0x0000000e2c2c7220 */ /* 0x000fe20000410000 */
[----:B------:R-:W-:Y:S01]  /*ea00*/  FMNMX.FTZ R8, R194, R8, !PT ;  /* 0x00000008c2087209 */ /* 0x000fe20007810000 */
[-C--:B------:R-:W-:Y:S01]  /*ea10*/  FMUL.FTZ R45, R45, R14.reuse ;  /* 0x0000000e2d2d7220 */ /* 0x080fe20000410000 */
[----:B------:R-:W-:Y:S01]  /*ea20*/  FMUL.FTZ R48, R48, R14 ;  /* 0x0000000e30307220 */ /* 0x000fe20000410000 */
[----:B0-----:R-:W-:Y:S01]  /*ea30*/  FADD.FTZ R20, R157, R6 ;  /* 0x000000069d147221 */ /* 0x001fe20000010000 */
        /* <DEDUP_REMOVED lines=37> */
[----:B0-----:R-:W-:Y:S01]  /*ec90*/  FMNMX.FTZ R8, R8, R12, !PT ;  /* 0x0000000c08087209 */ /* 0x001fe20007810000 */
        /* <DEDUP_REMOVED lines=19> */
[----:B------:R-:W-:Y:S01]  /*edd0*/  VIADD R14, R201, 0x8 ;  /* 0x00000008c90e7836 */ /* 0x000fe20000000000 */
[----:B------:R-:W-:Y:S01]  /*ede0*/  F2FP.F16.F32.PACK_AB R154, R157, R154 ;  /* 0x0000009a9d9a723e */ /* 0x000fe200000000ff */
[----:B------:R-:W-:Y:S01]  /*edf0*/  MUFU.EX2 R161, R161 ;  /* 0x000000a100a17308 */ /* 0x000fe20000000800 */
[----:B0-----:R-:W-:Y:S01]  /*ee00*/  FMNMX.FTZ R8, R8, R12, !PT ;  /* 0x0000000c08087209 */ /* 0x001fe20007810000 */
[----:B------:R-:W-:-:S06]  /*ee10*/  VIADD R12, R10, 0x32440 ;  /* 0x000324400a0c7836 */ /* 0x000fcc0000000000 */
[----:B------:R-:W-:Y:S01]  /*ee20*/  MUFU.EX2 R164, R164 ;  /* 0x000000a400a47308 */ /* 0x000fe20000000800 */
[----:B------:R-:W-:-:S04]  /*ee30*/  FSETP.NEU.FTZ.AND P1, PT, R8, -INF , PT ;  /* 0xff8000000800780b */ /* 0x000fc80003f3d000 */
[----:B------:R-:W-:-:S03]  /*ee40*/  FSEL R6, R8, RZ, P1 ;  /* 0x000000ff08067208 */ /* 0x000fc60000800000 */
[----:B------:R-:W-:Y:S02]  /*ee50*/  MUFU.EX2 R165, R165 ;  /* 0x000000a500a57308 */ /* 0x000fe40000000800 */
[----:B------:R-:W-:Y:S01]  /*ee60*/  FADD.FTZ R11, -R6, R11 ;  /* 0x0000000b060b7221 */ /* 0x000fe20000010100 */
[----:B------:R-:W-:-:S03]  /*ee70*/  FMUL.FTZ R6, R8, UR37 ;  /* 0x0000002508067c20 */ /* 0x000fc60008410000 */
[----:B------:R-:W-:Y:S02]  /*ee80*/  FMUL.FTZ R11, R11, UR37 ;  /* 0x000000250b0b7c20 */ /* 0x000fe40008410000 */
[----:B------:R-:W-:Y:S01]  /*ee90*/  MUFU.EX2 R168, R168 ;  /* 0x000000a800a87308 */ /* 0x000fe20000000800 */
[----:B------:R-:W-:-:S05]  /*eea0*/  FSEL R6, R6, RZ, P1 ;  /* 0x000000ff06067208 */ /* 0x000fca0000800000 */
[--C-:B------:R-:W-:Y:S01]  /*eeb0*/  FFMA.FTZ R153, R13, UR37, -R6.reuse ;  /* 0x000000250d997c23 */ /* 0x100fe20008010806 */
[----:B------:R-:W-:Y:S01]  /*eec0*/  IMAD.U32 R13, RZ, RZ, UR41 ;  /* 0x00000029ff0d7e24 */ /* 0x000fe2000f8e00ff */
[----:B------:R0:W1:Y:S01]  /*eed0*/  MUFU.EX2 R15, R11 ;  /* 0x0000000b000f7308 */ /* 0x0000620000000800 */
[--C-:B------:R-:W-:Y:S01]  /*eee0*/  FFMA.FTZ R156, R163, UR37, -R6.reuse ;  /* 0x00000025a39c7c23 */ /* 0x100fe20008010806 */
[--C-:B------:R-:W-:Y:S01]  /*eef0*/  FFMA.FTZ R157, R166, UR37, -R6.reuse ;  /* 0x00000025a69d7c23 */ /* 0x100fe20008010806 */
[----:B------:R-:W-:Y:S01]  /*ef00*/  FFMA.FTZ R21, R167, UR37, -R6 ;  /* 0x00000025a7157c23 */ /* 0x000fe20008010806 */
[----:B------:R-:W-:Y:S01]  /*ef10*/  PRMT R12, R13, 0x654, R12 ;  /* 0x000006540d0c7816 */ /* 0x000fe2000000000c */
[----:B------:R-:W-:Y:S02]  /*ef20*/  IMAD.MOV.U32 R13, RZ, RZ, 0x40000040 ;  /* 0x40000040ff0d7424 */ /* 0x000fe400078e00ff */
[--C-:B------:R-:W-:Y:S01]  /*ef30*/  FFMA.FTZ R194, R194, UR37, -R6.reuse ;  /* 0x00000025c2c27c23 */ /* 0x100fe20008010806 */
[--C-:B------:R-:W-:Y:S01]  /*ef40*/  FFMA.FTZ R195, R195, UR37, -R6.reuse ;  /* 0x00000025c3c37c23 */ /* 0x100fe20008010806 */
[----:B------:R-:W2:Y:S01]  /*ef50*/  MUFU.EX2 R153, R153 ;  /* 0x0000009900997308 */ /* 0x000ea20000000800 */
[--C-:B0-----:R-:W-:Y:S01]  /*ef60*/  FFMA.FTZ R11, R155, UR37, -R6.reuse ;  /* 0x000000259b0b7c23 */ /* 0x101fe20008010806 */
[----:B------:R-:W-:Y:S01]  /*ef70*/  R2UR UR7, R13 ;  /* 0x000000000d0772ca */ /* 0x000fe200000e0000 */
[--C-:B------:R-:W-:Y:S01]  /*ef80*/  FFMA.FTZ R13, R159, UR37, -R6.reuse ;  /* 0x000000259f0d7c23 */ /* 0x100fe20008010806 */
[----:B------:R0:W-:Y:S01]  /*ef90*/  SYNCS.ARRIVE.TRANS64.RED.A1T0 RZ, [R12+URZ], RZ ;  /* 0x000000ff0cff79a7 */ /* 0x0001e2000810043f */
[--C-:B------:R-:W-:Y:S01]  /*efa0*/  FFMA.FTZ R159, R170, UR37, -R6.reuse ;  /* 0x00000025aa9f7c23 */ /* 0x100fe20008010806 */
[----:B------:R-:W-:-:S02]  /*efb0*/  FFMA.FTZ R198, R198, UR37, -R6 ;  /* 0x00000025c6c67c23 */ /* 0x000fc40008010806 */
[----:B------:R-:W3:Y:S01]  /*efc0*/  MUFU.EX2 R11, R11 ;  /* 0x0000000b000b7308 */ /* 0x000ee20000000800 */
[-C--:B-1----:R-:W-:Y:S01]  /*efd0*/  FMUL.FTZ R26, R26, R15.reuse ;  /* 0x0000000f1a1a7220 */ /* 0x082fe20000410000 */
[-C--:B------:R-:W-:Y:S01]  /*efe0*/  FMUL.FTZ R27, R27, R15.reuse ;  /* 0x0000000f1b1b7220 */ /* 0x080fe20000410000 */
[-C--:B------:R-:W-:Y:S01]  /*eff0*/  FMUL.FTZ R30, R30, R15.reuse ;  /* 0x0000000f1e1e7220 */ /* 0x080fe20000410000 */
[----:B0-----:R-:W-:Y:S02]  /*f000*/  IMAD.MOV.U32 R12, RZ, RZ, 0xc00 ;  /* 0x00000c00ff0c7424 */ /* 0x001fe400078e00ff */
[-C--:B------:R-:W-:Y:S01]  /*f010*/  FMUL.FTZ R31, R31, R15.reuse ;  /* 0x0000000f1f1f7220 */ /* 0x080fe20000410000 */
[-C--:B------:R-:W-:Y:S01]  /*f020*/  FMUL.FTZ R34, R34, R15.reuse ;  /* 0x0000000f22227220 */ /* 0x080fe20000410000 */
[----:B------:R-:W-:Y:S01]  /*f030*/  FMUL.FTZ R35, R35, R15 ;  /* 0x0000000f23237220 */ /* 0x000fe20000410000 */
[----:B------:R-:W-:Y:S01]  /*f040*/  MUFU.EX2 R13, R13 ;  /* 0x0000000d000d7308 */ /* 0x000fe20000000800 */
[----:B--2---:R-:W-:Y:S01]  /*f050*/  FFMA.FTZ R3, R15, R3, R153 ;  /* 0x000000030f037223 */ /* 0x004fe20000010099 */
[----:B------:R-:W-:Y:S01]  /*f060*/  IMAD R12, R19, R12, UR38 ;  /* 0x00000026130c7e24 */ /* 0x000fe2000f8e020c */
[----:B------:R0:W-:Y:S01]  /*f070*/  BAR.SYNC.DEFER_BLOCKING R14, 0x100 ;  /* 0x0004000e0000751d */ /* 0x0001e20000010000 */
[-C--:B------:R-:W-:Y:S01]  /*f080*/  FMUL.FTZ R38, R38, R15.reuse ;  /* 0x0000000f26267220 */ /* 0x080fe20000410000 */
[-C--:B------:R-:W-:Y:S01]  /*f090*/  FMUL.FTZ R39, R39, R15.reuse ;  /* 0x0000000f27277220 */ /* 0x080fe20000410000 */
[-C--:B------:R-:W-:Y:S01]  /*f0a0*/  FMUL.FTZ R42, R42, R15.reuse ;  /* 0x0000000f2a2a7220 */ /* 0x080fe20000410000 */
[----:B------:R-:W-:Y:S01]  /*f0b0*/  R2UR UR6, R12 ;  /* 0x000000000c0672ca */ /* 0x000fe200000e0000 */
[----:B------:R-:W-:Y:S01]  /*f0c0*/  FMUL.FTZ R43, R43, R15 ;  /* 0x0000000f2b2b7220 */ /* 0x000fe20000410000 */
[C---:B---3--:R-:W-:Y:S01]  /*f0d0*/  FADD.FTZ R3, R11.reuse, R3 ;  /* 0x000000030b037221 */ /* 0x048fe20000010000 */
[----:B------:R-:W-:Y:S01]  /*f0e0*/  F2FP.F16.F32.PACK_AB R153, R11, R153 ;  /* 0x000000990b99723e */ /* 0x000fe200000000ff */
[----:B------:R-:W-:Y:S01]  /*f0f0*/  FFMA.FTZ R11, R158, UR37, -R6 ;  /* 0x000000259e0b7c23 */ /* 0x000fe20008010806 */
        /* <DEDUP_REMOVED lines=57> */
[----:B------:R-:W-:Y:S01]  /*f490*/  FADD.FTZ R3, R11, R3 ;  /* 0x000000030b037221 */ /* 0x000fe20000010000 */
[----:B0-----:R-:W-:-:S02]  /*f4a0*/  VIADD R14, R12, 0x80 ;  /* 0x000000800c0e7836 */ /* 0x001fc40000000000 */
[--C-:B------:R-:W-:Y:S01]  /*f4b0*/  FFMA.FTZ R11, R175, UR37, -R6.reuse ;  /* 0x00000025af0b7c23 */ /* 0x100fe20008010806 */
[----:B------:R-:W-:Y:S01]  /*f4c0*/  WARPGROUP.ARRIVE ;  /* 0x00000000000079c5 */ /* 0x000fe20000000000 */
[----:B------:R-:W-:Y:S02]  /*f4d0*/  IMAD.MOV.U32 R15, RZ, RZ, 0x40000040 ;  /* 0x40000040ff0f7424 */ /* 0x000fe400078e00ff */
[----:B------:R-:W-:Y:S01]  /*f4e0*/  FADD.FTZ R158, R13, R3 ;  /* 0x000000030d9e7221 */ /* 0x000fe20000010000 */
[--C-:B------:R-:W-:Y:S01]  /*f4f0*/  FFMA.FTZ R13, R171, UR37, -R6.reuse ;  /* 0x00000025ab0d7c23 */ /* 0x100fe20008010806 */
[----:B------:R-:W-:Y:S01]  /*f500*/  MUFU.EX2 R157, R157 ;  /* 0x0000009d009d7308 */ /* 0x000fe20000000800 */
[----:B------:R-:W-:Y:S01]  /*f510*/  FFMA.FTZ R3, R174, UR37, -R6 ;  /* 0x00000025ae037c23 */ /* 0x000fe20008010806 */
[----:B------:R-:W-:Y:S01]  /*f520*/  HGMMA.64x256x16.F32 R24, R152, gdesc[UR4].tnspB, R24, gsb0 ;  /* 0x43e0000498187df0 */ /* 0x000fe20008000818 */
[----:B------:R-:W-:Y:S01]  /*f530*/  R2UR UR6, R14 ;  /* 0x000000000e0672ca */ /* 0x000fe200000e0000 */
[----:B------:R-:W-:Y:S01]  /*f540*/  VIADD R14, R12, 0x100 ;  /* 0x000001000c0e7836 */ /* 0x000fe20000000000 */
[----:B------:R-:W-:Y:S01]  /*f550*/  R2UR UR7, R15 ;  /* 0x000000000f0772ca */ /* 0x000fe200000e0000 */
[----:B------:R-:W-:-:S02]  /*f560*/  IMAD.MOV.U32 R15, RZ, RZ, 0x40000040 ;  /* 0x40000040ff0f7424 */ /* 0x000fc400078e00ff */
[----:B------:R-:W0:Y:S08]  /*f570*/  MUFU.EX2 R21, R21 ;  /* 0x0000001500157308 */ /* 0x000e300000000800 */
        /* <DEDUP_REMOVED lines=23> */
[----:B------:R-:W-:-:S05]  /*f6f0*/  FFMA.FTZ R153, R162, UR37, -R6 ;  /* 0x00000025a2997c23 */ /* 0x000fca0008010806 */
[----:B------:R-:W1:Y:S01]  /*f700*/  MUFU.EX2 R152, R160 ;  /* 0x000000a000987308 */ /* 0x000e620000000800 */
[----:B------:R-:W-:Y:S01]  /*f710*/  F2FP.F16.F32.PACK_AB R154, R165, R164 ;  /* 0x000000a4a59a723e */ /* 0x000fe200000000ff */
[----:B------:R-:W-:Y:S01]  /*f720*/  FFMA.FTZ R162, R191, UR37, -R6 ;  /* 0x00000025bfa27c23 */ /* 0x000fe20008010806 */
[----:B0-----:R-:W-:-:S05]  /*f730*/  F2FP.F16.F32.PACK_AB R155, R21, R157 ;  /* 0x0000009d159b723e */ /* 0x001fca00000000ff */
[----:B------:R-:W0:Y:S08]  /*f740*/  MUFU.EX2 R153, R153 ;  /* 0x0000009900997308 */ /* 0x000e300000000800 */
[----:B------:R-:W-:Y:S01]  /*f750*/  MUFU.EX2 R162, R162 ;  /* 0x000000a200a27308 */ /* 0x000fe20000000800 */
[----:B-1----:R-:W-:Y:S01]  /*f760*/  FADD.FTZ R20, R152, R20 ;  /* 0x0000001498147221 */ /* 0x002fe20000010000 */
[----:B------:R-:W-:-:S03]  /*f770*/  F2FP.F16.F32.PACK_AB R152, R161, R152 ;  /* 0x00000098a198723e */ /* 0x000fc600000000ff */
[----:B------:R-:W-:Y:S01]  /*f780*/  FADD.FTZ R20, R161, R20 ;  /* 0x00000014a1147221 */ /* 0x000fe20000010000 */
[----:B------:R-:W-:Y:S01]  /*f790*/  FFMA.FTZ R161, R190, UR37, -R6 ;  /* 0x00000025bea17c23 */ /* 0x000fe20008010806 */
[----:B0-----:R-:W-:Y:S01]  /*f7a0*/  FADD.FTZ R158, R153, R158 ;  /* 0x0000009e999e7221 */ /* 0x001fe20000010000 */
[----:B------:R-:W-:Y:S01]  /*f7b0*/  F2FP.F16.F32.PACK_AB R153, R156, R153 ;  /* 0x000000999c99723e */ /* 0x000fe200000000ff */
[----:B------:R-:W-:Y:S01]  /*f7c0*/  FADD.FTZ R164, R164, R20 ;  /* 0x00000014a4a47221 */ /* 0x000fe20000010000 */
[----:B------:R-:W-:Y:S01]  /*f7d0*/  FFMA.FTZ R20, R179, UR37, -R6 ;  /* 0x00000025b3147c23 */ /* 0x000fe20008010806 */
[----:B------:R-:W-:Y:S01]  /*f7e0*/  FADD.FTZ R158, R156, R158 ;  /* 0x0000009e9c9e7221 */ /* 0x000fe20000010000 */
[----:B------:R-:W-:Y:S01]  /*f7f0*/  WARPGROUP.ARRIVE ;  /* 0x00000000000079c5 */ /* 0x000fe20000000000 */
[----:B------:R-:W-:Y:S01]  /*f800*/  FFMA.FTZ R156, R182, UR37, -R6 ;  /* 0x00000025b69c7c23 */ /* 0x000fe20008010806 */
[----:B------:R-:W-:Y:S01]  /*f810*/  MUFU.EX2 R161, R161 ;  /* 0x000000a100a17308 */ /* 0x000fe20000000800 */
[----:B------:R-:W-:Y:S01]  /*f820*/  FADD.FTZ R160, R157, R158 ;  /* 0x0000009e9da07221 */ /* 0x000fe20000010000 */
[--C-:B------:R-:W-:Y:S01]  /*f830*/  FFMA.FTZ R158, R178, UR37, -R6.reuse ;  /* 0x00000025b29e7c23 */ /* 0x100fe20008010806 */
[----:B------:R-:W-:Y:S01]  /*f840*/  FFMA.FTZ R157, R183, UR37, -R6 ;  /* 0x00000025b79d7c23 */ /* 0x000fe20008010806 */
[----:B------:R-:W-:Y:S01]  /*f850*/  HGMMA.64x256x16.F32 R24, R152, gdesc[UR4].tnspB, R24, gsb0 ;  /* 0x43e0000498187df0 */ /* 0x000fe20008000818 */
[----:B------:R-:W-:Y:S01]  /*f860*/  R2UR UR6, R14 ;  /* 0x000000000e0672ca */ /* 0x000fe200000e0000 */
[----:B------:R-:W-:Y:S01]  /*f870*/  VIADD R14, R12, 0x180 ;  /* 0x000001800c0e7836 */ /* 0x000fe20000000000 */
[----:B------:R-:W-:Y:S01]  /*f880*/  R2UR UR7, R15 ;  /* 0x000000000f0772ca */ /* 0x000fe200000e0000 */
[----:B------:R-:W-:Y:S01]  /*f890*/  MUFU.EX2 R158, R158 ;  /* 0x0000009e009e7308 */ /* 0x000fe20000000800 */
[----:B------:R-:W-:Y:S01]  /*f8a0*/  MOV R15, 0x40000040 ;  /* 0x40000040000f7802 */ /* 0x000fe20000000f00 */
[----:B------:R-:W-:Y:S01]  /*f8b0*/  FADD.FTZ R160, R21, R160 ;  /* 0x000000a015a07221 */ /* 0x000fe20000010000 */
[----:B------:R-:W-:Y:S01]  /*f8c0*/  FFMA.FTZ R21, R186, UR37, -R6 ;  /* 0x00000025ba157c23 */ /* 0x000fe20008010806 */
[----:B------:R-:W-:-:S02]  /*f8d0*/  FADD.FTZ R164, R165, R164 ;  /* 0x000000a4a5a47221 */ /* 0x000fc40000010000 */
[----:B------:R-:W-:Y:S02]  /*f8e0*/  FADD.FTZ R160, R159, R160 ;  /* 0x000000a09fa07221 */ /* 0x000fe40000010000 */
[----:B------:R-:W0:Y:S02]  /*f8f0*/  MUFU.EX2 R20, R20 ;  /* 0x0000001400147308 */ /* 0x000e240000000800 */
[----:B------:R-:W-:-:S04]  /*f900*/  FADD.FTZ R160, R13, R160 ;  /* 0x000000a00da07221 */ /* 0x000fc80000010000 */
[----:B------:R-:W-:Y:S02]  /*f910*/  FADD.FTZ R160, R3, R160 ;  /* 0x000000a003a07221 */ /* 0x000fe40000010000 */
[----:B------:R-:W-:Y:S02]  /*f920*/  MUFU.EX2 R156, R156 ;  /* 0x0000009c009c7308 */ /* 0x000fe40000000800 */
[----:B------:R-:W-:-:S06]  /*f930*/  FADD.FTZ R160, R11, R160 ;  /* 0x000000a00ba07221 */ /* 0x000fcc0000010000 */
[----:B------:R-:W1:Y:S08]  /*f940*/  MUFU.EX2 R157, R157 ;  /* 0x0000009d009d7308 */ /* 0x000e700000000800 */
[----:B------:R-:W2:Y:S01]  /*f950*/  MUFU.EX2 R21, R21 ;  /* 0x0000001500157308 */ /* 0x000ea20000000800 */
[----:B------:R-:W-:Y:S02]  /*f960*/  WARPGROUP.DEPBAR.LE gsb0, 0x0 ;  /* 0x00008000000079c5 */ /* 0x000fe40000010000 */
[----:B------:R-:W-:Y:S01]  /*f970*/  F2FP.F16.F32.PACK_AB R152, R169, R168 ;  /* 0x000000a8a998723e */ /* 0x000fe200000000ff */
[----:B------:R-:W-:Y:S01]  /*f980*/  FADD.FTZ R168, R168, R164 ;  /* 0x000000a4a8a87221 */ /* 0x000fe20000010000 */
[----:B------:R-:W-:Y:S01]  /*f990*/  F2FP.F16.F32.PACK_AB R153, R13, R159 ;  /* 0x0000009f0d99723e */ /* 0x000fe200000000ff */
[--C-:B------:R-:W-:Y:S01]  /*f9a0*/  FFMA.FTZ R159, R187, UR37, -R6.reuse ;  /* 0x00000025bb9f7c23 */ /* 0x100fe20008010806 */
[----:B------:R-:W-:Y:S01]  /*f9b0*/  F2FP.F16.F32.PACK_AB R154, R173, R172 ;  /* 0x000000acad9a723e */ /* 0x000fe200000000ff */
[----:B------:R-:W-:Y:S01]  /*f9c0*/  FFMA.FTZ R6, R199, UR37, -R6 ;  /* 0x00000025c7067c23 */ /* 0x000fe20008010806 */
[----:B------:R-:W-:Y:S01]  /*f9d0*/  F2FP.F16.F32.PACK_AB R155, R11, R3 ;  /* 0x000000030b9b723e */ /* 0x000fe200000000ff */
[----:B------:R-:W-:-:S02]  /*f9e0*/  IMAD.MOV.U32 R13, RZ, RZ, 0x40000040 ;  /* 0x40000040ff0d7424 */ /* 0x000fc400078e00ff */
[----:B------:R-:W-:Y:S01]  /*f9f0*/  FADD.FTZ R168, R169, R168 ;  /* 0x000000a8a9a87221 */ /* 0x000fe20000010000 */
[----:B------:R-:W3:Y:S01]  /*fa00*/  MUFU.EX2 R159, R159 ;  /* 0x0000009f009f7308 */ /* 0x000ee20000000800 */
[----:B------:R-:W-:Y:S02]  /*fa10*/  WARPGROUP.ARRIVE ;  /* 0x00000000000079c5 */ /* 0x000fe40000000000 */
[----:B------:R-:W-:-:S04]  /*fa20*/  FADD.FTZ R168, R172, R168 ;  /* 0x000000a8aca87221 */ /* 0x000fc80000010000 */
[----:B------:R-:W-:Y:S01]  /*fa30*/  HGMMA.64x256x16.F32 R24, R152, gdesc[UR4].tnspB, R24, gsb0 ;  /* 0x43e0000498187df0 */ /* 0x000fe20008000818 */
[----:B------:R-:W-:Y:S01]  /*fa40*/  R2UR UR6, R14 ;  /* 0x000000000e0672ca */ /* 0x000fe200000e0000 */
[C---:B------:R-:W-:Y:S01]  /*fa50*/  VIADD R14, R12.reuse, 0x200 ;  /* 0x000002000c0e7836 */ /* 0x040fe20000000000 */
[----:B------:R-:W-:Y:S01]  /*fa60*/  R2UR UR7, R15 ;  /* 0x000000000f0772ca */ /* 0x000fe200000e0000 */
[----:B------:R-:W-:Y:S02]  /*fa70*/  IMAD.MOV.U32 R15, RZ, RZ, 0x40000040 ;  /* 0x40000040ff0f7424 */ /* 0x000fe400078e00ff */
[----:B------:R-:W-:Y:S01]  /*fa80*/  FADD.FTZ R168, R173, R168 ;  /* 0x000000a8ada87221 */ /* 0x000fe20000010000 */
[----:B------:R-:W-:Y:S01]  /*fa90*/  VIADD R12, R12, 0x280 ;  /* 0x000002800c0c7836 */ /* 0x000fe20000000000 */
[----:B------:R-:W-:Y:S02]  /*faa0*/  WARPGROUP.DEPBAR.LE gsb0, 0x0 ;  /* 0x00008000000079c5 */ /* 0x000fe40000010000 */
[----:B------:R-:W-:Y:S01]  /*fab0*/  F2FP.F16.F32.PACK_AB R152, R177, R176 ;  /* 0x000000b0b198723e */ /* 0x000fe200000000ff */
        /* <DEDUP_REMOVED lines=11> */
[----:B------:R-:W-:-:S03]  /*fb70*/  FADD.FTZ R158, R157, R158 ;  /* 0x0000009e9d9e7221 */ /* 0x000fc60000010000 */
[----:B------:R-:W-:Y:S01]  /*fb80*/  HGMMA.64x256x16.F32 R24, R152, gdesc[UR4].tnspB, R24, gsb0 ;  /* 0x43e0000498187df0 */ /* 0x000fe20008000818 */
[----:B------:R-:W-:Y:S01]  /*fb90*/  R2UR UR6, R14 ;  /* 0x000000000e0672ca */ /* 0x000fe200000e0000 */
[----:B------:R-:W-:Y:S01]  /*fba0*/  FADD.FTZ R176, R184, R176 ;  /* 0x000000b0b8b07221 */ /* 0x000fe20000010000 */
[----:B------:R-:W-:Y:S01]  /*fbb0*/  R2UR UR7, R15 ;  /* 0x000000000f0772ca */ /* 0x000fe200000e0000 */
[----:B------:R0:W1:Y:S01]  /*fbc0*/  MUFU.EX2 R14, R6 ;  /* 0x00000006000e7308 */ /* 0x0000620000000800 */
[----:B--2---:R-:W-:Y:S01]  /*fbd0*/  FADD.FTZ R158, R21, R158 ;  /* 0x0000009e159e7221 */ /* 0x004fe20000010000 */
[----:B------:R-:W-:-:S03]  /*fbe0*/  FADD.FTZ R176, R185, R176 ;  /* 0x000000b0b9b07221 */ /* 0x000fc60000010000 */
[----:B---3--:R-:W-:Y:S01]  /*fbf0*/  FADD.FTZ R158, R159, R158 ;  /* 0x0000009e9f9e7221 */ /* 0x008fe20000010000 */
        /* <DEDUP_REMOVED lines=10> */
[----:B0-----:R-:W-:-:S03]  /*fca0*/  FADD.FTZ R6, R197, R176 ;  /* 0x000000b0c5067221 */ /* 0x001fc60000010000 */
[----:B-1----:R-:W-:Y:S01]  /*fcb0*/  FADD.FTZ R3, R14, R158 ;  /* 0x0000009e0e037221 */ /* 0x002fe20000010000 */
[----:B------:R-:W-:Y:S02]  /*fcc0*/  WARPGROUP.DEPBAR.LE gsb0, 0x0 ;  /* 0x00008000000079c5 */ /* 0x000fe40000010000 */
[----:B------:R-:W-:Y:S02]  /*fcd0*/  F2FP.F16.F32.PACK_AB R152, R185, R184 ;  /* 0x000000b8b998723e */ /* 0x000fe400000000ff */
[----:B------:R-:W-:Y:S02]  /*fce0*/  F2FP.F16.F32.PACK_AB R153, R159, R21 ;  /* 0x000000159f99723e */ /* 0x000fe400000000ff */
[----:B------:R-:W-:Y:S02]  /*fcf0*/  F2FP.F16.F32.PACK_AB R154, R189, R188 ;  /* 0x000000bcbd9a723e */ /* 0x000fe400000000ff */
[----:B------:R-:W-:-:S04]  /*fd00*/  F2FP.F16.F32.PACK_AB R155, R162, R161 ;  /* 0x000000a1a29b723e */ /* 0x000fc800000000ff */
[----:B------:R-:W-:-:S06]  /*fd10*/  WARPGROUP.ARRIVE ;  /* 0x00000000000079c5 */ /* 0x000fcc0000000000 */
[----:B------:R-:W-:Y:S01]  /*fd20*/  HGMMA.64x256x16.F32 R24, R152, gdesc[UR4].tnspB, R24, gsb0 ;  /* 0x43e0000498187df0 */ /* 0x000fe20008000818 */
[----:B------:R-:W-:Y:S02]  /*fd30*/  R2UR UR6, R12 ;  /* 0x000000000c0672ca */ /* 0x000fe400000e0000 */
[----:B------:R-:W-:Y:S01]  /*fd40*/  R2UR UR7, R13 ;  /* 0x000000000d0772ca */ /* 0x000fe200000e0000 */
[----:B------:R-:W-:Y:S02]  /*fd50*/  WARPGROUP.DEPBAR.LE gsb0, 0x0 ;  /* 0x00008000000079c5 */ /* 0x000fe40000010000 */
[----:B------:R-:W-:Y:S02]  /*fd60*/  F2FP.F16.F32.PACK_AB R152, R193, R192 ;  /* 0x000000c0c198723e */ /* 0x000fe400000000ff */
[----:B------:R-:W-:Y:S02]  /*fd70*/  F2FP.F16.F32.PACK_AB R153, R195, R194 ;  /* 0x000000c2c399723e */ /* 0x000fe400000000ff */
[----:B------:R-:W-:-:S02]  /*fd80*/  F2FP.F16.F32.PACK_AB R154, R197, R196 ;  /* 0x000000c4c59a723e */ /* 0x000fc400000000ff */
[----:B------:R-:W-:-:S04]  /*fd90*/  F2FP.F16.F32.PACK_AB R155, R14, R198 ;  /* 0x000000c60e9b723e */ /* 0x000fc800000000ff */
[----:B------:R-:W-:-:S12]  /*fda0*/  WARPGROUP.ARRIVE ;  /* 0x00000000000079c5 */ /* 0x000fd80000000000 */
[----:B------:R-:W-:Y:S03]  /*fdb0*/  HGMMA.64x256x16.F32 R24, R152, gdesc[UR4].tnspB, R24, gsb0 ;  /* 0x43e0000498187df0 */ /* 0x000fe60008000818 */
[----:B------:R-:W-:Y:S02]  /*fdc0*/  WARPGROUP.DEPBAR.LE gsb0, 0x0 ;  /* 0x00008000000079c5 */ /* 0x000fe40000010000 */
[----:B------:R-:W-:Y:S05]  /*fdd0*/  @!P0 BRA `(.L_x_15215) ;  /* 0x0000000000048947 */ /* 0x000fea0003800000 */
[----:B------:R-:W-:Y:S01]  /*fde0*/  BPT.TRAP 0x1 ;  /* 0x000000040000795c */ /* 0x000fe20000300000 */
.L_x_15215:
[C---:B------:R-:W-:Y:S01]  /*fdf0*/  ISETP.GT.AND P1, PT, R9.reuse, R200, PT ;  /* 0x000000c80900720c */ /* 0x040fe20003f24270 */
[----:B------:R-:W-:Y:S02]  /*fe00*/  VIADD R10, R10, 0x32460 ;  /* 0x000324600a0a7836 */ /* 0x000fe40000000000 */
[----:B------:R-:W-:Y:S02]  /*fe10*/  IMAD.U32 R11, RZ, RZ, UR41 ;  /* 0x00000029ff0b7e24 */ /* 0x000fe4000f8e00ff */
[----:B------:R-:W-:Y:S02]  /*fe20*/  VIADD R9, R9, 0xffffffff ;  /* 0xffffffff09097836 */ /* 0x000fe40000000000 */
[----:B------:R-:W-:Y:S01]  /*fe30*/  IMAD.MOV.U32 R12, RZ, RZ, R0 ;  /* 0x000000ffff0c7224 */ /* 0x000fe200078e0000 */
[----:B------:R-:W-:Y:S01]  /*fe40*/  PRMT R10, R11, 0x654, R10 ;  /* 0x000006540b0a7816 */ /* 0x000fe2000000000a */
[----:B------:R-:W-:-:S03]  /*fe50*/  IMAD.MOV.U32 R11, RZ, RZ, R8 ;  /* 0x000000ffff0b7224 */ /* 0x000fc600078e0008 */
[----:B------:R0:W-:Y:S01]  /*fe60*/  SYNCS.ARRIVE.TRANS64.RED.A1T0 RZ, [R10+URZ], RZ ;  /* 0x000000ff0aff79a7 */ /* 0x0001e2000810043f */
[----:B------:R-:W-:Y:S05]  /*fe70*/  @P1 BRA `(.L_x_15216) ;  /* 0xffffffcc00cc1947 */ /* 0x000fea000383ffff */
.L_x_15205:
[----:B0-----:R-:W2:Y:S02]  /*fe80*/  LDL R10, [R1+0x98] ;  /* 0x00009800010a7983 */ /* 0x001ea40000100800 */
[----:B--2---:R-:W-:-:S13]  /*fe90*/  ISETP.GE.AND P1, PT, R9, R10, PT ;  /* 0x0000000a0900720c */ /* 0x004fda0003f26270 */
[----:B------:R-:W-:Y:S05]  /*fea0*/  @!P1 BRA `(.L_x_15217) ;  /* 0x0000002800509947 */ /* 0x000fea0003800000 */
[----:B------:R-:W-:Y:S02]  /*feb0*/  IMAD.MOV.U32 R11, RZ, RZ, R8 ;  /* 0x000000ffff0b7224 */ /* 0x000fe400078e0008 */
[----:B------:R-:W-:-:S07]  /*fec0*/  IMAD.MOV.U32 R12, RZ, RZ, R0 ;  /* 0x000000ffff0c7224 */ /* 0x000fce00078e0000 */
.L_x_15228:
        /* <DEDUP_REMOVED lines=8> */
.L_x_15218:
[----:B------:R-:W-:Y:S01]  /*ff50*/  IMAD R10, R19, 0x8, R23 ;  /* 0x00000008130a7824 */ /* 0x000fe200078e0217 */
[----:B------:R-:W-:-:S04]  /*ff60*/  SHF.L.U32 R0, R208, 0x1f, RZ ;  /* 0x0000001fd0007819 */ /* 0x000fc800000006ff */
[----:B------:R0:W1:Y:S01]  /*ff70*/  SYNCS.PHASECHK.TRANS64.TRYWAIT P1, [R10+URZ+0x32430], R0 ;  /* 0x032430000a0075a7 */ /* 0x000062000802017f */
[----:B------:R-:W-:Y:S05]  /*ff80*/  @!P0 BRA `(.L_x_15219) ;  /* 0x0000000000048947 */ /* 0x000fea0003800000 */
[----:B------:R-:W-:Y:S01]  /*ff90*/  BPT.TRAP 0x1 ;  /* 0x000000040000795c */ /* 0x000fe20000300000 */
.L_x_15219:
[----:B------:R-:W2:Y:S01]  /*ffa0*/  LDL R7, [R1+0x2c] ;  /* 0x00002c0001077983 */ /* 0x000ea20000100800 */
[----:B------:R-:W-:Y:S01]  /*ffb0*/  MOV R153, 0x40000040 ;  /* 0x4000004000997802 */ /* 0x000fe20000000f00 */
[----:B--2---:R-:W-:Y:S01]  /*ffc0*/  IMAD R152, R19, 0x300, R7 ;  /* 0x0000030013987824 */ /* 0x004fe200078e0207 */
[----:B-1----:R-:W-:Y:S06]  /*ffd0*/  @P1 BRA `(.L_x_15220) ;  /* 0x0000000000081947 */ /* 0x002fec0003800000 */
[----:B------:R-:W1:Y:S02]  /*ffe0*/  SYNCS.PHASECHK.TRANS64.TRYWAIT P1, [R10+URZ+0x32430], R0 ;  /* 0x032430000a0075a7 */ /* 0x000e64000802017f */
[----:B-1----:R-:W-:Y:S05]  /*fff0*/  @!P1 BRA `(.L_x_15221) ;  /* 0x0000011c00b49947 */ /* 0x002fea0003800000 */
.L_x_15220:
[----:B------:R-:W-:Y:S01]  /*10000*/  VIADD R20, R152, 0x2 ;  /* 0x0000000298147836 */ /* 0x000fe20000000000 */
[----:B------:R-:W2:Y:S01]  /*10010*/  LDL.64 R202, [R1+0x68] ;  /* 0x0000680001ca7983 */ /* 0x000ea20000100a00 */
[----:B------:R-:W-:Y:S01]  /*10020*/  IMAD.MOV.U32 R21, RZ, RZ, 0x40000040 ;  /* 0x40000040ff157424 */ /* 0x000fe200078e00ff */
[----:B------:R-:W-:Y:S05]  /*10030*/  WARPSYNC.ALL ;  /* 0x0000000000007948 */ /* 0x000fea0003800000 */
[----:B------:R-:W-:Y:S01]  /*10040*/  R2UR UR10, R20 ;  /* 0x00000000140a72ca */ /* 0x000fe200000e0000 */
[----:B------:R-:W3:Y:S01]  /*10050*/  LDL.64 R200, [R1+0x60] ;  /* 0x0000600001c87983 */ /* 0x000ee20000100a00 */
[----:B------:R-:W-:Y:S01]  /*10060*/  R2UR UR11, R21 ;  /* 0x00000000150b72ca */ /* 0x000fe200000e0000 */
[C---:B------:R-:W-:Y:S01]  /*10070*/  VIADD R14, R152.reuse, 0x4 ;  /* 0x00000004980e7836 */ /* 0x040fe20000000000 */
[C---:B------:R-:W-:Y:S01]  /*10080*/  R2UR UR6, R152.reuse ;  /* 0x00000000980672ca */ /* 0x040fe200000e0000 */
[----:B------:R-:W4:Y:S01]  /*10090*/  LDL.64 R20, [R1+0x70] ;  /* 0x0000700001147983 */ /* 0x000f220000100a00 */
[----:B------:R-:W-:Y:S01]  /*100a0*/  R2UR UR7, R153 ;  /* 0x00000000990772ca */ /* 0x000fe200000e0000 */
[----:B------:R-:W-:Y:S01]  /*100b0*/  VIADD R152, R152, 0x6 ;  /* 0x0000000698987836 */ /* 0x000fe20000000000 */
[----:B------:R-:W-:Y:S01]  /*100c0*/  R2UR UR4, R220 ;  /* 0x00000000dc0472ca */ /* 0x000fe200000e0000 */
[----:B------:R-:W-:Y:S01]  /*100d0*/  IMAD.MOV.U32 R153, RZ, RZ, 0x40000040 ;  /* 0x40000040ff997424 */ /* 0x000fe200078e00ff */
[----:B------:R-:W-:-:S02]  /*100e0*/  R2UR UR5, R221 ;  /* 0x00000000dd0572ca */ /* 0x000fc400000e0000 */
[----:B------:R-:W-:Y:S02]  /*100f0*/  R2UR UR18, R152 ;  /* 0x00000000981272ca */ /* 0x000fe400000e0000 */
[----:B------:R-:W-:Y:S02]  /*10100*/  R2UR UR19, R153 ;  /* 0x00000000991372ca */ /* 0x000fe400000e0000 */
[----:B------:R-:W-:-:S07]  /*10110*/  WARPGROUP.ARRIVE ;  /* 0x00000000000079c5 */ /* 0x000fce0000000000 */
[----:B------:R-:W-:Y:S01]  /*10120*/  HGMMA.64x96x16.F32 R152, gdesc[UR4], RZ, !UPT, gsb0 ;  /* 0x01600000049879f0 */ /* 0x000fe2000c0008ff */
[----:B------:R-:W-:Y:S01]  /*10130*/  IMAD.MOV.U32 R15, RZ, RZ, 0x40000040 ;  /* 0x40000040ff0f7424 */ /* 0x000fe200078e00ff */
[----:B------:R-:W-:-:S04]  /*10140*/  R2UR UR14, R14 ;  /* 0x000000000e0e72ca */ /* 0x000fc800000e0000 */
[----:B------:R-:W-:Y:S01]  /*10150*/  R2UR UR15, R15 ;  /* 0x000000000f0f72ca */ /* 0x000fe200000e0000 */
[----:B------:R-:W-:Y:S02]  /*10160*/  WARPGROUP.DEPBAR.LE gsb0, 0x0 ;  /* 0x00008000000079c5 */ /* 0x000fe40000010000 */
[----:B------:R-:W-:Y:S01]  /*10170*/  WARPGROUP.ARRIVE ;  /* 0x00000000000079c5 */ /* 0x000fe20000000000 */
[----:B----4-:R-:W-:Y:S02]  /*10180*/  R2UR UR8, R20 ;  /* 0x00000000140872ca */ /* 0x010fe400000e0000 */
[----:B------:R-:W-:-:S13]  /*10190*/  R2UR UR9, R21 ;  /* 0x00000000150972ca */ /* 0x000fda00000e0000 */
[----:B------:R-:W-:Y:S01]  /*101a0*/  HGMMA.64x96x16.F32 R152, gdesc[UR8], R152, gsb0 ;  /* 0x01600000089879f0 */ /* 0x000fe20008000898 */
[----:B--2---:R-:W-:Y:S02]  /*101b0*/  R2UR UR12, R202 ;  /* 0x00000000ca0c72ca */ /* 0x004fe400000e0000 */
[----:B------:R-:W-:Y:S02]  /*101c0*/  R2UR UR13, R203 ;  /* 0x00000000cb0d72ca */ /* 0x000fe400000e0000 */
[----:B---3--:R-:W-:Y:S02]  /*101d0*/  R2UR UR16, R200 ;  /* 0x00000000c81072ca */ /* 0x008fe400000e0000 */
        /* <DEDUP_REMOVED lines=10> */
.L_x_15222:
[----:B------:R2:W3:Y:S01]  /*10280*/  SYNCS.PHASECHK.TRANS64.TRYWAIT P1, [R10+URZ+0x32450], R0 ;  /* 0x032450000a0075a7 */ /* 0x0004e2000802017f */
[----:B------:R-:W-:Y:S05]  /*10290*/  @!P0 BRA `(.L_x_15223) ;  /* 0x0000000000048947 */ /* 0x000fea0003800000 */
[----:B------:R-:W-:Y:S01]  /*102a0*/  BPT.TRAP 0x1 ;  /* 0x000000040000795c */ /* 0x000fe20000300000 */
.L_x_15223:
[----:B---3--:R-:W-:Y:S05]  /*102b0*/  @P1 BRA `(.L_x_15224) ;  /* 0x0000000000081947 */ /* 0x008fea0003800000 */
[----:B------:R-:W3:Y:S02]  /*102c0*/  SYNCS.PHASECHK.TRANS64.TRYWAIT P1, [R10+URZ+0x32450], R0 ;  /* 0x032450000a0075a7 */ /* 0x000ee4000802017f */
[----:B---3--:R-:W-:Y:S05]  /*102d0*/  @!P1 BRA `(.L_x_15225) ;  /* 0x0000011c00109947 */ /* 0x008fea0003800000 */
.L_x_15224:
[----:B------:R-:W4:Y:S04]  /*102e0*/  LDL.64 R200, [R1+0x58] ;  /* 0x0000580001c87983 */ /* 0x000f280000100a00 */
[----:B------:R-:W2:Y:S04]  /*102f0*/  LDL.64 R202, [R1+0x48] ;  /* 0x0000480001ca7983 */ /* 0x000ea80000100a00 */
        /* <DEDUP_REMOVED lines=10> */
[----:B------:R0:W-:Y:S01]  /*103a0*/  STL.64 [R1+0x1d0], R2 ;  /* 0x0001d00201007387 */ /* 0x0001e20000100a00 */
[----:B------:R-:W-:Y:S01]  /*103b0*/  R2UR UR7, R15 ;  /* 0x000000000f0772ca */ /* 0x000fe200000e0000 */
[----:B------:R-:W-:-:S02]  /*103c0*/  VIADD R20, R14, 0x2 ;  /* 0x000000020e147836 */ /* 0x000fc40000000000 */
[----:B------:R-:W-:Y:S01]  /*103d0*/  IMAD.MOV.U32 R21, RZ, RZ, 0x40000040 ;  /* 0x40000040ff157424 */ /* 0x000fe200078e00ff */
[----:B0-----:R-:W2:Y:S09]  /*103e0*/  LDL.64 R2, [R1+0x30] ;  /* 0x0000300001027983 */ /* 0x001eb20000100a00 */
[----:B------:R-:W-:Y:S01]  /*103f0*/  HGMMA.64x96x16.F32 R152, gdesc[UR4], R152, gsb0 ;  /* 0x01600000049879f0 */ /* 0x000fe20008000898 */
[----:B------:R-:W-:-:S02]  /*10400*/  R2UR UR6, R20 ;  /* 0x00000000140672ca */ /* 0x000fc400000e0000 */
[----:B------:R-:W-:Y:S01]  /*10410*/  R2UR UR7, R21 ;  /* 0x00000000150772ca */ /* 0x000fe200000e0000 */
[----:B------:R-:W-:Y:S02]  /*10420*/  VIADD R20, R14, 0x4 ;  /* 0x000000040e147836 */ /* 0x000fe40000000000 */
[----:B------:R-:W-:Y:S01]  /*10430*/  IMAD.MOV.U32 R21, RZ, RZ, 0x40000040 ;  /* 0x40000040ff157424 */ /* 0x000fe200078e00ff */
[----:B------:R-:W-:Y:S02]  /*10440*/  WARPGROUP.DEPBAR.LE gsb0, 0x0 ;  /* 0x00008000000079c5 */ /* 0x000fe40000010000 */
[----:B------:R-:W-:Y:S01]  /*10450*/  WARPGROUP.ARRIVE ;  /* 0x00000000000079c5 */ /* 0x000fe20000000000 */
[----:B----4-:R-:W-:Y:S02]  /*10460*/  R2UR UR4, R200 ;  /* 0x00000000c80472ca */ /* 0x010fe400000e0000 */
[----:B------:R-:W-:Y:S02]  /*10470*/  R2UR UR5, R201 ;  /* 0x00000000c90572ca */ /* 0x000fe400000e0000 */
[----:B------:R-:W4:Y:S11]  /*10480*/  LDL.64 R200, [R1+0x40] ;  /* 0x0000400001c87983 */ /* 0x000f360000100a00 */
[----:B------:R-:W-:Y:S01]  /*10490*/  HGMMA.64x96x16.F32 R152, gdesc[UR4], R152, gsb0 ;  /* 0x01600000049879f0 */ /* 0x000fe20008000898 */
[----:B------:R-:W-:-:S02]  /*104a0*/  R2UR UR6, R20 ;  /* 0x00000000140672ca */ /* 0x000fc400000e0000 */
[----:B---3--:R-:W-:Y:S02]  /*104b0*/  R2UR UR4, R8 ;  /* 0x00000000080472ca */ /* 0x008fe400000e0000 */
[----:B------:R-:W-:Y:S02]  /*104c0*/  R2UR UR5, R9 ;  /* 0x00000000090572ca */ /* 0x000fe400000e0000 */
[----:B------:R-:W3:Y:S01]  /*104d0*/  LDL.64 R8, [R1+0x38] ;  /* 0x0000380001087983 */ /* 0x000ee20000100a00 */
[----:B------:R-:W-:Y:S01]  /*104e0*/  R2UR UR7, R21 ;  /* 0x00000000150772ca */ /* 0x000fe200000e0000 */
[----:B------:R-:W-:Y:S01]  /*104f0*/  VIADD R20, R14, 0x6 ;  /* 0x000000060e147836 */ /* 0x000fe20000000000 */
[----:B------:R-:W-:Y:S01]  /*10500*/  MOV R21, 0x40000040 ;  /* 0x4000004000157802 */ /* 0x000fe20000000f00 */
[----:B------:R-:W-:Y:S02]  /*10510*/  WARPGROUP.DEPBAR.LE gsb0, 0x0 ;  /* 0x00008000000079c5 */ /* 0x000fe40000010000 */
[----:B------:R-:W-:-:S08]  /*10520*/  WARPGROUP.ARRIVE ;  /* 0x00000000000079c5 */ /* 0x000fd00000000000 */
[----:B------:R-:W-:Y:S01]  /*10530*/  HGMMA.64x96x16.F32 R152, gdesc[UR4], R152, gsb0 ;  /* 0x01600000049879f0 */ /* 0x000fe20008000898 */
[----:B------:R-:W-:Y:S02]  /*10540*/  R2UR UR6, R20 ;  /* 0x00000000140672ca */ /* 0x000fe400000e0000 */
[----:B------:R-:W-:Y:S02]  /*10550*/  R2UR UR7, R21 ;  /* 0x00000000150772ca */ /* 0x000fe400000e0000 */
[----:B--2---:R-:W-:Y:S02]  /*10560*/  R2UR UR4, R202 ;  /* 0x00000000ca0472ca */ /* 0x004fe400000e0000 */
[----:B------:R-:W-:Y:S01]  /*10570*/  R2UR UR5, R203 ;  /* 0x00000000cb0572ca */ /* 0x000fe200000e0000 */
[----:B------:R-:W-:Y:S01]  /*10580*/  VIADD R20, R14, 0x300 ;  /* 0x000003000e147836 */ /* 0x000fe20000000000 */
[----:B------:R-:W2:Y:S01]  /*10590*/  LDL.64 R202, [R1+0x8] ;  /* 0x0000080001ca7983 */ /* 0x000ea20000100a00 */
        /* <DEDUP_REMOVED lines=13> */
[----:B---3--:R-:W-:Y:S01]  /*10670*/  R2UR UR4, R8 ;  /* 0x00000000080472ca */ /* 0x008fe200000e0000 */
[----:B------:R-:W-:Y:S01]  /*10680*/  IMAD.MOV.U32 R21, RZ, RZ, 0x40000040 ;  /* 0x40000040ff157424 */ /* 0x000fe200078e00ff */
[----:B------:R-:W-:Y:S02]  /*10690*/  R2UR UR5, R9 ;  /* 0x00000000090572ca */ /* 0x000fe400000e0000 */
[----:B------:R-:W3:Y:S01]  /*106a0*/  LDL.64 R8, [R1+0x18] ;  /* 0x0000180001087983 */ /* 0x000ee20000100a00 */
[----:B------:R-:W-:Y:S02]  /*106b0*/  R2UR UR6, R20 ;  /* 0x00000000140672ca */ /* 0x000fe400000e0000 */
[----:B------:R-:W-:Y:S01]  /*106c0*/  R2UR UR7, R21 ;  /* 0x00000000150772ca */ /* 0x000fe200000e0000 */
[----:B------:R-:W-:-:S02]  /*106d0*/  VIADD R20, R14, 0x304 ;  /* 0x000003040e147836 */ /* 0x000fc40000000000 */
[----:B------:R-:W-:Y:S01]  /*106e0*/  IMAD.MOV.U32 R21, RZ, RZ, 0x40000040 ;  /* 0x40000040ff157424 */ /* 0x000fe200078e00ff */
[----:B------:R-:W-:Y:S02]  /*106f0*/  WARPGROUP.DEPBAR.LE gsb0, 0x0 ;  /* 0x00008000000079c5 */ /* 0x000fe40000010000 */
[----:B------:R-:W-:-:S07]  /*10700*/  WARPGROUP.ARRIVE ;  /* 0x00000000000079c5 */ /* 0x000fce0000000000 */
[----:B------:R-:W-:Y:S01]  /*10710*/  HGMMA.64x96x16.F32 R152, gdesc[UR4], R152, gsb0 ;  /* 0x01600000049879f0 */ /* 0x000fe20008000898 */
[----:B------:R-:W-:Y:S02]  /*10720*/  R2UR UR4, R2 ;  /* 0x00000000020472ca */ /* 0x000fe400000e0000 */
[----:B------:R-:W-:Y:S02]  /*10730*/  R2UR UR5, R3 ;  /* 0x00000000030572ca */ /* 0x000fe400000e0000 */
[----:B------:R-:W2:Y:S01]  /*10740*/  LDL.64 R2, [R1+0x10] ;  /* 0x0000100001027983 */ /* 0x000ea20000100a00 */
        /* <DEDUP_REMOVED lines=11> */
[----:B------:R-:W-:Y:S02]  /*10800*/  WARPGROUP.DEPBAR.LE gsb0, 0x0 ;  /* 0x00008000000079c5 */ /* 0x000fe40000010000 */
[----:B------:R-:W-:Y:S01]  /*10810*/  WARPGROUP.ARRIVE ;  /* 0x00000000000079c5 */ /* 0x000fe20000000000 */
[----:B------:R-:W-:Y:S01]  /*10820*/  VIADD R20, R14, 0x600 ;  /* 0x000006000e147836 */ /* 0x000fe20000000000 */
[----:B------:R-:W4:Y:S08]  /*10830*/  LDL.64 R200, [R1] ;  /* 0x0000000001c87983 */ /* 0x000f300000100a00 */
[----:B------:R-:W-:Y:S01]  /*10840*/  HGMMA.64x96x16.F32 R152, gdesc[UR4], R152, gsb0 ;  /* 0x01600000049879f0 */ /* 0x000fe20008000898 */
[----:B------:R-:W-:Y:S01]  /*10850*/  IMAD.MOV.U32 R21, RZ, RZ, 0x40000040 ;  /* 0x40000040ff157424 */ /* 0x000fe200078e00ff */
[----:B------:R-:W-:-:S02]  /*10860*/  R2UR UR6, R20 ;  /* 0x00000000140672ca */ /* 0x000fc400000e0000 */
[----:B---3--:R-:W-:Y:S02]  /*10870*/  R2UR UR4, R8 ;  /* 0x00000000080472ca */ /* 0x008fe400000e0000 */
[----:B------:R-:W-:Y:S02]  /*10880*/  R2UR UR7, R21 ;  /* 0x00000000150772ca */ /* 0x000fe400000e0000 */
[----:B------:R-:W-:Y:S01]  /*10890*/  R2UR UR5, R9 ;  /* 0x00000000090572ca */ /* 0x000fe200000e0000 */
[----:B------:R-:W-:Y:S01]  /*108a0*/  VIADD R20, R14, 0x602 ;  /* 0x000006020e147836 */ /* 0x000fe20000000000 */
[----:B------:R0:W5:Y:S01]  /*108b0*/  LDL.LU R9, [R1+0x1d8] ;  /* 0x0001d80001097983 */ /* 0x0001620000300800 */
[----:B------:R-:W-:Y:S01]  /*108c0*/  IMAD.MOV.U32 R21, RZ, RZ, 0x40000040 ;  /* 0x40000040ff157424 */ /* 0x000fe200078e00ff */
[----:B------:R-:W-:Y:S02]  /*108d0*/  WARPGROUP.DEPBAR.LE gsb0, 0x0 ;  /* 0x00008000000079c5 */ /* 0x000fe40000010000 */
[----:B------:R-:W-:-:S07]  /*108e0*/  WARPGROUP.ARRIVE ;  /* 0x00000000000079c5 */ /* 0x000fce0000000000 */
[----:B------:R-:W-:Y:S01]  /*108f0*/  HGMMA.64x96x16.F32 R152, gdesc[UR4], R152, gsb0 ;  /* 0x01600000049879f0 */ /* 0x000fe20008000898 */
[----:B------:R-:W-:Y:S02]  /*10900*/  R2UR UR6, R20 ;  /* 0x00000000140672ca */ /* 0x000fe400000e0000 */
[----:B------:R-:W-:Y:S02]  /*10910*/  R2UR UR7, R21 ;  /* 0x00000000150772ca */ /* 0x000fe400000e0000 */
[----:B--2---:R-:W-:Y:S02]  /*10920*/  R2UR UR4, R2 ;  /* 0x00000000020472ca */ /* 0x004fe400000e0000 */
[----:B------:R-:W-:Y:S01]  /*10930*/  R2UR UR5, R3 ;  /* 0x00000000030572ca */ /* 0x000fe200000e0000 */
[----:B------:R-:W-:Y:S01]  /*10940*/  VIADD R20, R14, 0x604 ;  /* 0x000006040e147836 */ /* 0x000fe20000000000 */
[----:B------:R-:W-:Y:S01]  /*10950*/  MOV R21, 0x40000040 ;  /* 0x4000004000157802 */ /* 0x000fe20000000f00 */
[----:B------:R0:W5:Y:S01]  /*10960*/  LDL.LU.64 R2, [R1+0x1d0] ;  /* 0x0001d00001027983 */ /* 0x0001620000300a00 */
        /* <DEDUP_REMOVED lines=52> */
[----:B------:R-:W2:Y:S01]  /*10cb0*/  S2R R203, SR_TID.X ;  /* 0x0000000000cb7919 */ /* 0x000ea20000002100 */
[----:B------:R-:W-:Y:S02]  /*10cc0*/  WARPGROUP.DEPBAR.LE gsb0, 0x0 ;  /* 0x00008000000079c5 */ /* 0x000fe40000010000 */
[----:B------:R-:W-:-:S09]  /*10cd0*/  WARPGROUP.ARRIVE ;  /* 0x00000000000079c5 */ /* 0x000fd20000000000 */
[----:B------:R-:W-:Y:S01]  /*10ce0*/  HGMMA.64x96x16.F32 R152, gdesc[UR4], R152, gsb0 ;  /* 0x01600000049879f0 */ /* 0x000fe20008000898 */
[----:B--2---:R-:W-:-:S04]  /*10cf0*/  SHF.R.U32.HI R203, RZ, 0x7, R203 ;  /* 0x00000007ffcb7819 */ /* 0x004fc800000116cb */
[----:B------:R-:W-:Y:S01]  /*10d00*/  IADD3 R7, -R203, 0xb, RZ ;  /* 0x0000000bcb077810 */ /* 0x000fe20007ffe1ff */
[----:B------:R-:W-:-:S04]  /*10d10*/  WARPGROUP.DEPBAR.LE gsb0, 0x0 ;  /* 0x00008000000079c5 */ /* 0x000fc80000010000 */
[----:B------:R0:W-:Y:S06]  /*10d20*/  BAR.ARV R7, 0x100 ;  /* 0x000400070000751d */ /* 0x0001ec0000002000 */
[----:B------:R-:W-:Y:S05]  /*10d30*/  @!P0 BRA `(.L_x_15226) ;  /* 0x0000000000048947 */ /* 0x000fea0003800000 */
[----:B------:R-:W-:Y:S01]  /*10d40*/  BPT.TRAP 0x1 ;  /* 0x000000040000795c */ /* 0x000fe20000300000 */
.L_x_15226:
[----:B-1----:R-:W-:Y:S01]  /*10d50*/  FMNMX.FTZ R0, R152, R12, !PT ;  /* 0x0000000c98007209 */ /* 0x002fe20007810000 */
[----:B------:R-:W-:Y:S01]  /*10d60*/  UMOV UR37, UR39 ;  /* 0x0000002700257c82 */ /* 0x000fe20008000000 */
[----:B------:R-:W-:Y:S02]  /*10d70*/  IMAD.U32 R13, RZ, RZ, UR41 ;  /* 0x00000029ff0d7e24 */ /* 0x000fe4000f8e00ff */
[----:B------:R-:W-:Y:S01]  /*10d80*/  FMNMX.FTZ R0, R153, R0, !PT ;  /* 0x0000000099007209 */ /* 0x000fe20007810000 */
[----:B------:R-:W-:-:S03]  /*10d90*/  IMAD.MOV.U32 R15, RZ, RZ, 0x40000040 ;  /* 0x40000040ff0f7424 */ /* 0x000fc600078e00ff */
        /* <DEDUP_REMOVED lines=63> */
[----:B------:R-:W-:Y:S01]  /*11190*/  MUFU.EX2 R156, R156 ;  /* 0x0000009c009c7308 */ /* 0x000fe20000000800 */
[----:B-1----:R-:W-:Y:S01]  /*111a0*/  FMUL.FTZ R24, R24, R14 ;  /* 0x0000000e18187220 */ /* 0x002fe20000410000 */
[----:B------:R-:W-:Y:S01]  /*111b0*/  FMNMX.FTZ R8, R167, R8, !PT ;  /* 0x00000008a7087209 */ /* 0x000fe20007810000 */
[-C--:B------:R-:W-:Y:S01]  /*111c0*/  FMUL.FTZ R25, R25, R14.reuse ;  /* 0x0000000e19197220 */ /* 0x080fe20000410000 */
[-C--:B------:R-:W-:Y:S01]  /*111d0*/  FMUL.FTZ R28, R28, R14.reuse ;  /* 0x0000000e1c1c7220 */ /* 0x080fe20000410000 */
[----:B------:R-:W-:Y:S01]  /*111e0*/  FMUL.FTZ R29, R29, R14 ;  /* 0x0000000e1d1d7220 */ /* 0x000fe20000410000 */
[----:B------:R-:W-:Y:S01]  /*111f0*/  FMNMX.FTZ R8, R170, R8, !PT ;  /* 0x00000008aa087209 */ /* 0x000fe20007810000 */
[-C--:B------:R-:W-:Y:S01]  /*11200*/  FMUL.FTZ R32, R32, R14.reuse ;  /* 0x0000000e20207220 */ /* 0x080fe20000410000 */
[----:B------:R-:W1:Y:S01]  /*11210*/  MUFU.EX2 R157, R157 ;  /* 0x0000009d009d7308 */ /* 0x000e620000000800 */
        /* <DEDUP_REMOVED lines=62> */
[----:B------:R-:W3:Y:S01]  /*11600*/  SHFL.BFLY PT, R12, R8, 0x2, 0x1f ;  /* 0x0c401f00080c7f89 */ /* 0x000ee200000e0000 */
        /* <DEDUP_REMOVED lines=13> */
[----:B------:R-:W-:Y:S01]  /*116e0*/  FFMA.FTZ R6, R14, R6, R152 ;  /* 0x000000060e067223 */ /* 0x000fe20000010098 */
[----:B-1----:R-:W-:Y:S01]  /*116f0*/  F2FP.F16.F32.PACK_AB R202, R157, R156 ;  /* 0x0000009c9dca723e */ /* 0x002fe200000000ff */
[----:B------:R-:W1:Y:S02]  /*11700*/  MUFU.EX2 R152, R160 ;  /* 0x000000a000987308 */ /* 0x000e640000000800 */
[----:B------:R-:W-:-:S04]  /*11710*/  FADD.FTZ R6, R153, R6 ;  /* 0x0000000699067221 */ /* 0x000fc80000010000 */
[----:B------:R-:W-:Y:S01]  /*11720*/  FADD.FTZ R6, R156, R6 ;  /* 0x000000069c067221 */ /* 0x000fe20000010000 */
[----:B---3--:R-:W-:Y:S01]  /*11730*/  FMNMX.FTZ R8, R8, R12, !PT ;  /* 0x0000000c08087209 */ /* 0x008fe20007810000 */
[----:B------:R-:W2:Y:S02]  /*11740*/  MUFU.EX2 R161, R161 ;  /* 0x000000a100a17308 */ /* 0x000ea40000000800 */
[----:B------:R-:W-:Y:S02]  /*11750*/  FADD.FTZ R6, R157, R6 ;  /* 0x000000069d067221 */ /* 0x000fe40000010000 */
[----:B------:R-:W3:Y:S04]  /*11760*/  SHFL.BFLY PT, R12, R8, 0x1, 0x1f ;  /* 0x0c201f00080c7f89 */ /* 0x000ee800000e0000 */
[----:B------:R-:W-:Y:S01]  /*11770*/  MUFU.EX2 R165, R165 ;  /* 0x000000a500a57308 */ /* 0x000fe20000000800 */
[----:B-1----:R-:W-:-:S07]  /*11780*/  FADD.FTZ R6, R152, R6 ;  /* 0x0000000698067221 */ /* 0x002fce0000010000 */
[----:B------:R-:W-:Y:S01]  /*11790*/  MUFU.EX2 R156, R168 ;  /* 0x000000a8009c7308 */ /* 0x000fe20000000800 */
[C---:B--2---:R-:W-:Y:S01]  /*117a0*/  FADD.FTZ R6, R161.reuse, R6 ;  /* 0x00000006a1067221 */ /* 0x044fe20000010000 */
[----:B------:R-:W-:-:S06]  /*117b0*/  F2FP.F16.F32.PACK_AB R152, R161, R152 ;  /* 0x00000098a198723e */ /* 0x000fcc00000000ff */
[----:B------:R-:W-:Y:S01]  /*117c0*/  MUFU.EX2 R169, R169 ;  /* 0x000000a900a97308 */ /* 0x000fe20000000800 */
[----:B---3--:R-:W-:-:S07]  /*117d0*/  FMNMX.FTZ R8, R8, R12, !PT ;  /* 0x0000000c08087209 */ /* 0x008fce0007810000 */
        /* <DEDUP_REMOVED lines=32> */
[----:B-1---5:R-:W-:Y:S01]  /*119e0*/  FFMA.FTZ R3, R11, R3, R154 ;  /* 0x000000030b037223 */ /* 0x022fe2000001009a */
        /* <DEDUP_REMOVED lines=64> */
[----:B------:R-:W-:Y:S01]  /*11df0*/  PRMT R12, R13, 0x654, R12 ;  /* 0x000006540d0c7816 */ /* 0x000fe2000000000c */
[----:B------:R-:W-:Y:S01]  /*11e00*/  VIADD R11, R203, 0x8 ;  /* 0x00000008cb0b7836 */ /* 0x000fe20000000000 */
[----:B------:R-:W1:Y:S01]  /*11e10*/  MUFU.EX2 R219, R158 ;  /* 0x0000009e00db7308 */ /* 0x000e620000000800 */
[----:B------:R-:W-:Y:S01]  /*11e20*/  MOV R13, 0x40000040 ;  /* 0x40000040000d7802 */ /* 0x000fe20000000f00 */
[----:B------:R3:W-:Y:S01]  /*11e30*/  SYNCS.ARRIVE.TRANS64.RED.A1T0 RZ, [R12+URZ], RZ ;  /* 0x000000ff0cff79a7 */ /* 0x0007e2000810043f */
[----:B--2---:R-:W-:Y:S01]  /*11e40*/  F2FP.F16.F32.PACK_AB R201, R155, R154 ;  /* 0x0000009a9bc9723e */ /* 0x004fe200000000ff */
[----:B------:R2:W-:Y:S01]  /*11e50*/  BAR.SYNC.DEFER_BLOCKING R11, 0x100 ;  /* 0x0004000b0000751d */ /* 0x0005e20000010000 */
[----:B------:R-:W-:Y:S01]  /*11e60*/  R2UR UR7, R13 ;  /* 0x000000000d0772ca */ /* 0x000fe200000e0000 */
[----:B------:R-:W-:-:S04]  /*11e70*/  FADD.FTZ R3, R155, R3 ;  /* 0x000000039b037221 */ /* 0x000fc80000010000 */
[----:B------:R-:W4:Y:S01]  /*11e80*/  MUFU.EX2 R20, R159 ;  /* 0x0000009f00147308 */ /* 0x000f220000000800 */
[----:B---3--:R-:W-:-:S04]  /*11e90*/  IMAD.MOV.U32 R12, RZ, RZ, 0xc00 ;  /* 0x00000c00ff0c7424 */ /* 0x008fc800078e00ff */
[----:B------:R-:W-:Y:S02]  /*11ea0*/  IMAD R12, R19, R12, UR38 ;  /* 0x00000026130c7e24 */ /* 0x000fe4000f8e020c */
[----:B-1----:R-:W-:Y:S01]  /*11eb0*/  FADD.FTZ R3, R219, R3 ;  /* 0x00000003db037221 */ /* 0x002fe20000010000 */
[----:B------:R-:W1:Y:S01]  /*11ec0*/  MUFU.EX2 R154, R164 ;  /* 0x000000a4009a7308 */ /* 0x000e620000000800 */
[C---:B------:R-:W-:Y:S01]  /*11ed0*/  VIADD R14, R12.reuse, 0x80 ;  /* 0x000000800c0e7836 */ /* 0x040fe20000000000 */
[----:B------:R-:W-:-:S06]  /*11ee0*/  R2UR UR6, R12 ;  /* 0x000000000c0672ca */ /* 0x000fcc00000e0000 */
[----:B------:R-:W-:Y:S01]  /*11ef0*/  MUFU.EX2 R21, R166 ;  /* 0x000000a600157308 */ /* 0x000fe20000000800 */
[----:B----4-:R-:W-:-:S04]  /*11f00*/  F2FP.F16.F32.PACK_AB R203, R20, R219 ;  /* 0x000000db14cb723e */ /* 0x010fc800000000ff */
[----:B------:R-:W-:-:S03]  /*11f10*/  WARPGROUP.ARRIVE ;  /* 0x00000000000079c5 */ /* 0x000fc60000000000 */
[----:B------:R-:W3:Y:S01]  /*11f20*/  MUFU.EX2 R158, R172 ;  /* 0x000000ac009e7308 */ /* 0x000ee20000000800 */
[----:B-1----:R-:W-:Y:S01]  /*11f30*/  FADD.FTZ R6, R154, R6 ;  /* 0x000000069a067221 */ /* 0x002fe20000010000 */
[C---:B------:R-:W-:Y:S01]  /*11f40*/  F2FP.F16.F32.PACK_AB R154, R165.reuse, R154 ;  /* 0x0000009aa59a723e */ /* 0x040fe200000000ff */
[----:B------:R-:W-:Y:S01]  /*11f50*/  HGMMA.64x256x16.F32 R24, R200, gdesc[UR4].tnspB, R24, gsb0 ;  /* 0x43e00004c8187df0 */ /* 0x000fe20008000818 */
[----:B------:R-:W-:Y:S01]  /*11f60*/  R2UR UR6, R14 ;  /* 0x000000000e0672ca */ /* 0x000fe200000e0000 */
[----:B------:R-:W-:Y:S01]  /*11f70*/  FADD.FTZ R6, R165, R6 ;  /* 0x00000006a5067221 */ /* 0x000fe20000010000 */
[----:B------:R-:W-:Y:S01]  /*11f80*/  R2UR UR7, R15 ;  /* 0x000000000f0772ca */ /* 0x000fe200000e0000 */
[----:B------:R-:W-:Y:S01]  /*11f90*/  VIADD R14, R12, 0x100 ;  /* 0x000001000c0e7836 */ /* 0x000fe20000000000 */
[----:B--2---:R-:W-:Y:S01]  /*11fa0*/  MUFU.EX2 R11, R170 ;  /* 0x000000aa000b7308 */ /* 0x004fe20000000800 */
[----:B------:R-:W-:Y:S01]  /*11fb0*/  FADD.FTZ R6, R156, R6 ;  /* 0x000000069c067221 */ /* 0x000fe20000010000 */
[----:B------:R-:W-:Y:S01]  /*11fc0*/  IMAD.MOV.U32 R15, RZ, RZ, 0x40000040 ;  /* 0x40000040ff0f7424 */ /* 0x000fe200078e00ff */
[----:B------:R-:W-:-:S02]  /*11fd0*/  F2FP.F16.F32.PACK_AB R156, R169, R156 ;  /* 0x0000009ca99c723e */ /* 0x000fc400000000ff */
[----:B------:R-:W-:-:S03]  /*11fe0*/  FADD.FTZ R6, R169, R6 ;  /* 0x00000006a9067221 */ /* 0x000fc60000010000 */
[----:B------:R-:W1:Y:S01]  /*11ff0*/  MUFU.EX2 R13, R171 ;  /* 0x000000ab000d7308 */ /* 0x000e620000000800 */
[----:B---3--:R-:W-:Y:S01]  /*12000*/  FADD.FTZ R6, R158, R6 ;  /* 0x000000069e067221 */ /* 0x008fe20000010000 */
[----:B------:R-:W-:-:S03]  /*12010*/  F2FP.F16.F32.PACK_AB R158, R173, R158 ;  /* 0x0000009ead9e723e */ /* 0x000fc600000000ff */
[----:B------:R-:W-:-:S03]  /*12020*/  FADD.FTZ R6, R173, R6 ;  /* 0x00000006ad067221 */ /* 0x000fc60000010000 */
[----:B------:R-:W-:Y:S08]  /*12030*/  MUFU.EX2 R174, R174 ;  /* 0x000000ae00ae7308 */ /* 0x000ff00000000800 */
[----:B------:R-:W2:Y:S01]  /*12040*/  MUFU.EX2 R175, R175 ;  /* 0x000000af00af7308 */ /* 0x000ea20000000800 */
[----:B-1----:R-:W-:-:S07]  /*12050*/  F2FP.F16.F32.PACK_AB R157, R13, R11 ;  /* 0x0000000b0d9d723e */ /* 0x002fce00000000ff */
[----:B------:R-:W1:Y:S08]  /*12060*/  MUFU.EX2 R160, R176 ;  /* 0x000000b000a07308 */ /* 0x000e700000000800 */
[----:B------:R-:W3:Y:S01]  /*12070*/  MUFU.EX2 R177, R177 ;  /* 0x000000b100b17308 */ /* 0x000ee20000000800 */
[----:B--2---:R-:W-:-:S07]  /*12080*/  F2FP.F16.F32.PACK_AB R159, R175, R174 ;  /* 0x000000aeaf9f723e */ /* 0x004fce00000000ff */
[----:B------:R-:W-:Y:S01]  /*12090*/  MUFU.EX2 R181, R181 ;  /* 0x000000b500b57308 */ /* 0x000fe20000000800 */
[----:B-1----:R-:W-:-:S07]  /*120a0*/  FADD.FTZ R6, R160, R6 ;  /* 0x00000006a0067221 */ /* 0x002fce0000010000 */
[----:B------:R-:W-:Y:S01]  /*120b0*/  MUFU.EX2 R178, R178 ;  /* 0x000000b200b27308 */ /* 0x000fe20000000800 */
[C---:B---3--:R-:W-:Y:S01]  /*120c0*/  FADD.FTZ R6, R177.reuse, R6 ;  /* 0x00000006b1067221 */ /* 0x048fe20000010000 */
[----:B------:R-:W-:-:S06]  /*120d0*/  F2FP.F16.F32.PACK_AB R160, R177, R160 ;  /* 0x000000a0b1a0723e */ /* 0x000fcc00000000ff */
[----:B------:R-:W1:Y:S08]  /*120e0*/  MUFU.EX2 R179, R179 ;  /* 0x000000b300b37308 */ /* 0x000e700000000800 */
[----:B------:R-:W-:Y:S08]  /*120f0*/  MUFU.EX2 R182, R182 ;  /* 0x000000b600b67308 */ /* 0x000ff00000000800 */
[----:B------:R-:W-:Y:S01]  /*12100*/  MUFU.EX2 R183, R183 ;  /* 0x000000b700b77308 */ /* 0x000fe20000000800 */
[----:B-1----:R-:W-:-:S07]  /*12110*/  F2FP.F16.F32.PACK_AB R161, R179, R178 ;  /* 0x000000b2b3a1723e */ /* 0x002fce00000000ff */
[----:B------:R-:W-:Y:S08]  /*12120*/  MUFU.EX2 R164, R184 ;  /* 0x000000b800a47308 */ /* 0x000ff00000000800 */
[----:B------:R-:W-:Y:S08]  /*12130*/  MUFU.EX2 R185, R185 ;  /* 0x000000b900b97308 */ /* 0x000ff00000000800 */
[----:B------:R-:W-:Y:S08]  /*12140*/  MUFU.EX2 R166, R188 ;  /* 0x000000bc00a67308 */ /* 0x000ff00000000800 */
[----:B------:R-:W-:Y:S08]  /*12150*/  MUFU.EX2 R189, R189 ;  /* 0x000000bd00bd7308 */ /* 0x000ff00000000800 */
[----:B------:R-:W-:Y:S08]  /*12160*/  MUFU.EX2 R186, R186 ;  /* 0x000000ba00ba7308 */ /* 0x000ff00000000800 */
        /* <DEDUP_REMOVED lines=12> */
[----:B-1----:R-:W-:-:S02]  /*12230*/  F2FP.F16.F32.PACK_AB R169, R195, R194 ;  /* 0x000000c2c3a9723e */ /* 0x002fc400000000ff */
[----:B--2---:R-:W-:Y:S01]  /*12240*/  F2FP.F16.F32.PACK_AB R171, R199, R198 ;  /* 0x000000c6c7ab723e */ /* 0x004fe200000000ff */
[----:B------:R-:W-:Y:S02]  /*12250*/  WARPGROUP.DEPBAR.LE gsb0, 0x0 ;  /* 0x00008000000079c5 */ /* 0x000fe40000010000 */
[----:B------:R-:W-:Y:S02]  /*12260*/  IMAD.MOV.U32 R203, RZ, RZ, R20 ;  /* 0x000000ffffcb7224 */ /* 0x000fe400078e0014 */
[----:B------:R-:W1:Y:S02]  /*12270*/  MUFU.EX2 R201, R162 ;  /* 0x000000a200c97308 */ /* 0x000e640000000800 */
[----:B------:R-:W-:-:S06]  /*12280*/  FADD.FTZ R3, R203, R3 ;  /* 0x00000003cb037221 */ /* 0x000fcc0000010000 */
[----:B------:R2:W3:Y:S08]  /*12290*/  MUFU.EX2 R200, R163 ;  /* 0x000000a300c87308 */ /* 0x0004f00000000800 */
[----:B------:R4:W0:Y:S01]  /*122a0*/  MUFU.EX2 R20, R167 ;  /* 0x000000a700147308 */ /* 0x0008220000000800 */
[----:B--2---:R-:W-:Y:S01]  /*122b0*/  F2FP.F16.F32.PACK_AB R163, R183, R182 ;  /* 0x000000b6b7a3723e */ /* 0x004fe200000000ff */
[----:B-1----:R-:W-:-:S06]  /*122c0*/  FADD.FTZ R3, R201, R3 ;  /* 0x00000003c9037221 */ /* 0x002fcc0000010000 */
[----:B------:R-:W1:Y:S01]  /*122d0*/  MUFU.EX2 R162, R180 ;  /* 0x000000b400a27308 */ /* 0x000e620000000800 */
[C---:B---3--:R-:W-:Y:S01]  /*122e0*/  F2FP.F16.F32.PACK_AB R153, R200.reuse, R201 ;  /* 0x000000c9c899723e */ /* 0x048fe200000000ff */
[----:B------:R-:W-:Y:S01]  /*122f0*/  FADD.FTZ R3, R200, R3 ;  /* 0x00000003c8037221 */ /* 0x000fe20000010000 */
[----:B----4-:R-:W-:-:S03]  /*12300*/  F2FP.F16.F32.PACK_AB R167, R191, R190 ;  /* 0x000000bebfa7723e */ /* 0x010fc600000000ff */
[----:B------:R-:W-:Y:S01]  /*12310*/  FADD.FTZ R3, R21, R3 ;  /* 0x0000000315037221 */ /* 0x000fe20000010000 */
[----:B0-----:R-:W-:-:S03]  /*12320*/  F2FP.F16.F32.PACK_AB R155, R20, R21 ;  /* 0x00000015149b723e */ /* 0x001fc600000000ff */
[----:B------:R-:W-:Y:S01]  /*12330*/  FADD.FTZ R3, R20, R3 ;  /* 0x0000000314037221 */ /* 0x000fe20000010000 */
[----:B------:R-:W-:-:S03]  /*12340*/  WARPGROUP.ARRIVE ;  /* 0x00000000000079c5 */ /* 0x000fc60000000000 */
[----:B------:R-:W-:Y:S01]  /*12350*/  FADD.FTZ R3, R11, R3 ;  /* 0x000000030b037221 */ /* 0x000fe20000010000 */
[----:B-1----:R-:W-:Y:S01]  /*12360*/  FADD.FTZ R6, R162, R6 ;  /* 0x00000006a2067221 */ /* 0x002fe20000010000 */
[----:B------:R-:W-:Y:S01]  /*12370*/  F2FP.F16.F32.PACK_AB R162, R181, R162 ;  /* 0x000000a2b5a2723e */ /* 0x000fe200000000ff */
[----:B------:R-:W-:Y:S01]  /*12380*/  HGMMA.64x256x16.F32 R24, R152, gdesc[UR4].tnspB, R24, gsb0 ;  /* 0x43e0000498187df0 */ /* 0x000fe20008000818 */
[----:B------:R-:W-:Y:S01]  /*12390*/  R2UR UR6, R14 ;  /* 0x000000000e0672ca */ /* 0x000fe200000e0000 */
[----:B------:R-:W-:Y:S01]  /*123a0*/  VIADD R14, R12, 0x180 ;  /* 0x000001800c0e7836 */ /* 0x000fe20000000000 */
[----:B------:R-:W-:Y:S01]  /*123b0*/  R2UR UR7, R15 ;  /* 0x000000000f0772ca */ /* 0x000fe200000e0000 */
[----:B------:R-:W-:Y:S02]  /*123c0*/  IMAD.MOV.U32 R15, RZ, RZ, 0x40000040 ;  /* 0x40000040ff0f7424 */ /* 0x000fe400078e00ff */
[----:B------:R-:W-:Y:S01]  /*123d0*/  FADD.FTZ R6, R181, R6 ;  /* 0x00000006b5067221 */ /* 0x000fe20000010000 */
[----:B------:R-:W-:-:S03]  /*123e0*/  FADD.FTZ R3, R13, R3 ;  /* 0x000000030d037221 */ /* 0x000fc60000010000 */
[----:B------:R-:W-:Y:S01]  /*123f0*/  FADD.FTZ R6, R164, R6 ;  /* 0x00000006a4067221 */ /* 0x000fe20000010000 */
[C---:B------:R-:W-:Y:S01]  /*12400*/  F2FP.F16.F32.PACK_AB R164, R185.reuse, R164 ;  /* 0x000000a4b9a4723e */ /* 0x040fe200000000ff */
[----:B------:R-:W-:Y:S02]  /*12410*/  FADD.FTZ R3, R174, R3 ;  /* 0x00000003ae037221 */ /* 0x000fe40000010000 */
[----:B------:R-:W-:Y:S02]  /*12420*/  FADD.FTZ R6, R185, R6 ;  /* 0x00000006b9067221 */ /* 0x000fe40000010000 */
[----:B------:R-:W-:Y:S02]  /*12430*/  FADD.FTZ R3, R175, R3 ;  /* 0x00000003af037221 */ /* 0x000fe40000010000 */
[----:B------:R-:W-:Y:S01]  /*12440*/  FADD.FTZ R6, R166, R6 ;  /* 0x00000006a6067221 */ /* 0x000fe20000010000 */
[----:B------:R-:W-:Y:S01]  /*12450*/  F2FP.F16.F32.PACK_AB R166, R189, R166 ;  /* 0x000000a6bda6723e */ /* 0x000fe200000000ff */
[----:B------:R-:W-:-:S02]  /*12460*/  FADD.FTZ R3, R178, R3 ;  /* 0x00000003b2037221 */ /* 0x000fc40000010000 */
[----:B------:R-:W-:Y:S02]  /*12470*/  FADD.FTZ R6, R189, R6 ;  /* 0x00000006bd067221 */ /* 0x000fe40000010000 */
[----:B------:R-:W-:Y:S02]  /*12480*/  FADD.FTZ R3, R179, R3 ;  /* 0x00000003b3037221 */ /* 0x000fe40000010000 */
[----:B------:R-:W-:Y:S01]  /*12490*/  FADD.FTZ R6, R168, R6 ;  /* 0x00000006a8067221 */ /* 0x000fe20000010000 */
[C---:B------:R-:W-:Y:S01]  /*124a0*/  F2FP.F16.F32.PACK_AB R168, R193.reuse, R168 ;  /* 0x000000a8c1a8723e */ /* 0x040fe200000000ff */
[----:B------:R-:W-:Y:S02]  /*124b0*/  FADD.FTZ R3, R182, R3 ;  /* 0x00000003b6037221 */ /* 0x000fe40000010000 */
[----:B------:R-:W-:Y:S02]  /*124c0*/  FADD.FTZ R6, R193, R6 ;  /* 0x00000006c1067221 */ /* 0x000fe40000010000 */
[----:B------:R-:W-:-:S02]  /*124d0*/  FADD.FTZ R3, R183, R3 ;  /* 0x00000003b7037221 */ /* 0x000fc40000010000 */
[----:B------:R-:W-:Y:S01]  /*124e0*/  FADD.FTZ R6, R170, R6 ;  /* 0x00000006aa067221 */ /* 0x000fe20000010000 */
[C---:B------:R-:W-:Y:S01]  /*124f0*/  F2FP.F16.F32.PACK_AB R170, R197.reuse, R170 ;  /* 0x000000aac5aa723e */ /* 0x040fe200000000ff */
[----:B------:R-:W-:Y:S02]  /*12500*/  FADD.FTZ R3, R186, R3 ;  /* 0x00000003ba037221 */ /* 0x000fe40000010000 */
[----:B------:R-:W-:Y:S02]  /*12510*/  FADD.FTZ R6, R197, R6 ;  /* 0x00000006c5067221 */ /* 0x000fe40000010000 */
        /* <DEDUP_REMOVED lines=35> */
.L_x_15227:
[----:B------:R-:W2:Y:S01]  /*12750*/  LDL R12, [R1+0x98] ;  /* 0x00009800010c7983 */ /* 0x000ea20000100800 */
[----:B------:R-:W-:Y:S01]  /*12760*/  VIADD R10, R10, 0x32460 ;  /* 0x000324600a0a7836 */ /* 0x000fe20000000000 */
[----:B------:R-:W-:-:S04]  /*12770*/  MOV R11, UR41 ;  /* 0x00000029000b7c02 */ /* 0x000fc80008000f00 */
[----:B------:R-:W-:Y:S01]  /*12780*/  PRMT R10, R11, 0x654, R10 ;  /* 0x000006540b0a7816 */ /* 0x000fe2000000000a */
[----:B------:R-:W-:-:S03]  /*12790*/  IMAD.MOV.U32 R11, RZ, RZ, R8 ;  /* 0x000000ffff0b7224 */ /* 0x000fc600078e0008 */
[----:B------:R0:W-:Y:S01]  /*127a0*/  SYNCS.ARRIVE.TRANS64.RED.A1T0 RZ, [R10+URZ], RZ ;  /* 0x000000ff0aff79a7 */ /* 0x0001e2000810043f */
[C---:B--2---:R-:W-:Y:S01]  /*127b0*/  ISETP.GT.AND P1, PT, R9.reuse, R12, PT ;  /* 0x0000000c0900720c */ /* 0x044fe20003f24270 */
[----:B------:R-:W-:Y:S02]  /*127c0*/  VIADD R9, R9, 0xffffffff ;  /* 0xffffffff09097836 */ /* 0x000fe40000000000 */
[----:B------:R-:W-:-:S10]  /*127d0*/  IMAD.MOV.U32 R12, RZ, RZ, R0 ;  /* 0x000000ffff0c7224 */ /* 0x000fd400078e0000 */
[----:B0-----:R-:W-:Y:S05]  /*127e0*/  @P1 BRA `(.L_x_15228) ;  /* 0xffffffd400b81947 */ /* 0x001fea000383ffff */
.L_x_15217:
[----:B------:R-:W2:Y:S01]  /*127f0*/  LDL.LU R10, [R1+0xb8] ;  /* 0x0000b800010a7983 */ /* 0x000ea20000300800 */
        /* <DEDUP_REMOVED lines=15> */
[----:B------:R3:W4:Y:S02]  /*128f0*/  @P0 MUFU.RCP R4, R5 ;  /* 0x0000000500040308 */ /* 0x0007240000001000 */
[----:B---3--:R-:W-:-:S02]  /*12900*/  IMAD.U32 R5, RZ, RZ, UR37 ;  /* 0x00000025ff057e24 */ /* 0x008fc4000f8e00ff */
[----:B0-----:R-:W-:Y:S02]  /*12910*/  @P0 FMUL.FTZ R6, R6, 0.69314718246459960938 ;  /* 0x3f31721806060820 */ /* 0x001fe40000410000 */
[----:B------:R-:W-:-:S04]  /*12920*/  @P0 FMUL.FTZ R5, R5, 0.69314718246459960938 ;  /* 0x3f31721805050820 */ /* 0x000fc80000410000 */
[----:B------:R-:W-:Y:S01]  /*12930*/  @P0 FFMA.FTZ R155, R5, R0, R6 ;  /* 0x00000000059b0223 */ /* 0x000fe20000010006 */
[-C--:B----4-:R-:W-:Y:S01]  /*12940*/  FMUL.FTZ R152, R24, R4.reuse ;  /* 0x0000000418987220 */ /* 0x090fe20000410000 */
        /* <DEDUP_REMOVED lines=69> */
[----:B------:R-:W0:Y:S08]  /*12da0*/  @P0 MUFU.RCP R0, R3 ;  /* 0x0000000300000308 */ /* 0x000e300000001000 */
[----:B------:R3:W4:Y:S02]  /*12db0*/  @P0 MUFU.LG2 R5, R3 ;  /* 0x0000000300050308 */ /* 0x0007240000000c00 */
[----:B---3--:R-:W-:-:S02]  /*12dc0*/  IMAD.U32 R3, RZ, RZ, UR37 ;  /* 0x00000025ff037e24 */ /* 0x008fc4000f8e00ff */
[-C--:B0-----:R-:W-:Y:S01]  /*12dd0*/  FMUL.FTZ R26, R26, R0.reuse ;  /* 0x000000001a1a7220 */ /* 0x081fe20000410000 */
[-C--:B------:R-:W-:Y:S01]  /*12de0*/  FMUL.FTZ R27, R27, R0.reuse ;  /* 0x000000001b1b7220 */ /* 0x080fe20000410000 */
[-C--:B------:R-:W-:Y:S01]  /*12df0*/  FMUL.FTZ R30, R30, R0.reuse ;  /* 0x000000001e1e7220 */ /* 0x080fe20000410000 */
[----:B------:R-:W-:Y:S01]  /*12e00*/  @P0 FMUL.FTZ R3, R3, 0.69314718246459960938 ;  /* 0x3f31721803030820 */ /* 0x000fe20000410000 */
[-C--:B------:R-:W-:Y:S01]  /*12e10*/  FMUL.FTZ R31, R31, R0.reuse ;  /* 0x000000001f1f7220 */ /* 0x080fe20000410000 */
[-C--:B------:R-:W-:Y:S01]  /*12e20*/  FMUL.FTZ R34, R34, R0.reuse ;  /* 0x0000000022227220 */ /* 0x080fe20000410000 */
[-C--:B------:R-:W-:Y:S01]  /*12e30*/  FMUL.FTZ R35, R35, R0.reuse ;  /* 0x0000000023237220 */ /* 0x080fe20000410000 */
[----:B----4-:R-:W-:Y:S01]  /*12e40*/  @P0 FMUL.FTZ R5, R5, 0.69314718246459960938 ;  /* 0x3f31721805050820 */ /* 0x010fe20000410000 */
        /* <DEDUP_REMOVED lines=59> */
[----:B------:R-:W-:Y:S01]  /*13200*/  @P0 FFMA.FTZ R154, R3, R8, R5 ;  /* 0x00000008039a0223 */ /* 0x000fe20000010005 */
[----:B------:R-:W-:-:S02]  /*13210*/  PLOP3.LUT P0, PT, PT, PT, PT, 0x8, 0x0 ;  /* 0x000000000000781c */ /* 0x000fc40003f0e170 */
[----:B------:R-:W-:Y:S01]  /*13220*/  LOP3.LUT R208, R208, R0, RZ, 0x3c, !PT ;  /* 0x00000000d0d07212 */ /* 0x000fe200078e3cff */
[----:B--2---:R-:W-:-:S05]  /*13230*/  VIADD R10, R10, 0x1 ;  /* 0x000000010a0a7836 */ /* 0x004fca0000000000 */
[----:B------:R1:W-:Y:S05]  /*13240*/  STL [R1+0xb8], R10 ;  /* 0x0000b80a01007387 */ /* 0x0003ea0000100800 */
.L_x_15158:
[----:B------:R-:W-:Y:S05]  /*13250*/  WARPSYNC.ALL ;  /* 0x0000000000007948 */ /* 0x000fea0003800000 */
[----:B------:R-:W0:Y:S08]  /*13260*/  S2UR UR41, SR_CgaCtaId ;  /* 0x00000000002979c3 */ /* 0x000e300000008800 */
[----:B------:R-:W-:Y:S06]  /*13270*/  BAR.SYNC.DEFER_BLOCKING 0x5, 0x180 ;  /* 0x0146000000007b1d */ /* 0x000fec0000010000 */
[----:B------:R-:W-:Y:S01]  /*13280*/  UMOV UR4, 0x400 ;  /* 0x0000040000047882 */ /* 0x000fe20000000000 */
[----:B------:R-:W-:Y:S01]  /*13290*/  BSSY B0, `(.L_x_15229) ;  /* 0x0000529000007945 */ /* 0x000fe20003800000 */
[----:B0-----:R-:W-:-:S06]  /*132a0*/  ULEA UR4, UR41, UR4, 0x18 ;  /* 0x0000000429047291 */ /* 0x001fcc000f8ec03f */
[----:B------:R-:W-:-:S05]  /*132b0*/  IMAD.U32 R23, RZ, RZ, UR4 ;  /* 0x00000004ff177e24 */ /* 0x000fca000f8e00ff */
[----:B-1----:R0:W1:Y:S01]  /*132c0*/  LDS.128 R4, [R23+0x324d0] ;  /* 0x0324d00017047984 */ /* 0x0020620000000c00 */
[----:B------:R-:W-:Y:S06]  /*132d0*/  BAR.ARV 0x4, 0x180 ;  /* 0x0106000000007b1d */ /* 0x000fec0000002000 */
[----:B------:R-:W-:Y:S05]  /*132e0*/  @P0 BRA `(.L_x_15230) ;  /* 0x0000004000340947 */ /* 0x000fea0003800000 */
[----:B------:R-:W2:Y:S01]  /*132f0*/  LDL R3, [R1+0x1c8] ;  /* 0x0001c80001037983 */ /* 0x000ea20000100800 */
[----:B------:R-:W-:-:S03]  /*13300*/  ULDC UR4, c[0x0][0xbd4] ;  /* 0x0002f50000047ab9 */ /* 0x000fc60000000800 */
[----:B------:R-:W3:Y:S01]  /*13310*/  LDL.LU R10, [R1+0xa8] ;  /* 0x0000a800010a7983 */ /* 0x000ee20000300800 */
[----:B------:R-:W4:Y:S01]  /*13320*/  S2R R0, SR_SWINHI ;  /* 0x0000000000007919 */ /* 0x000f220000002f00 */
[----:B------:R-:W-:Y:S02]  /*13330*/  F2FP.F16.F32.PACK_AB R11, R31, R30 ;  /* 0x0000001e1f0b723e */ /* 0x000fe400000000ff */
[----:B------:R-:W-:Y:S01]  /*13340*/  F2FP.F16.F32.PACK_AB R12, R33, R32 ;  /* 0x00000020210c723e */ /* 0x000fe200000000ff */
[----:B------:R-:W3:Y:S01]  /*13350*/  LDL.LU R157, [R1+0xb0] ;  /* 0x0000b000019d7983 */ /* 0x000ee20000300800 */
[----:B------:R-:W-:Y:S02]  /*13360*/  F2FP.F16.F32.PACK_AB R13, R35, R34 ;  /* 0x00000022230d723e */ /* 0x000fe400000000ff */
[----:B------:R-:W-:Y:S01]  /*13370*/  F2FP.F16.F32.PACK_AB R14, R37, R36 ;  /* 0x00000024250e723e */ /* 0x000fe200000000ff */
[----:B------:R-:W3:Y:S01]  /*13380*/  LDL.LU R156, [R1+0xb4] ;  /* 0x0000b400019c7983 */ /* 0x000ee20000300800 */
[----:B------:R-:W-:-:S02]  /*13390*/  MOV R20, R23 ;  /* 0x0000001700147202 */ /* 0x000fc40000000f00 */
[----:B----4-:R-:W-:Y:S02]  /*133a0*/  MOV R21, R0 ;  /* 0x0000000000157202 */ /* 0x010fe40000000f00 */
[----:B------:R-:W-:Y:S01]  /*133b0*/  F2FP.F16.F32.PACK_AB R15, R39, R38 ;  /* 0x00000026270f723e */ /* 0x000fe200000000ff */
[----:B--2---:R-:W-:Y:S01]  /*133c0*/  IMAD.WIDE R24, R3, 0x2, R20 ;  /* 0x0000000203187825 */ /* 0x004fe200078e0214 */
        /* <DEDUP_REMOVED lines=15> */
[----:B--2---:R-:W-:-:S04]  /*134c0*/  IADD3 R8, P0, R24, 0x20, RZ ;  /* 0x0000002018087810 */ /* 0x004fc80007f1e0ff */
[----:B------:R-:W-:-:S04]  /*134d0*/  LOP3.LUT R3, R8, 0x380, RZ, 0xc0, !PT ;  /* 0x0000038008037812 */ /* 0x000fc800078ec0ff */
[----:B------:R-:W-:Y:S02]  /*134e0*/  SHF.R.U64 R3, R3, 0x3, RZ ;  /* 0x0000000303037819 */ /* 0x000fe400000012ff */
[----:B------:R-:W-:Y:S02]  /*134f0*/  IADD3.X R9, RZ, R25, RZ, P0, !PT ;  /* 0x00000019ff097210 */ /* 0x000fe400007fe4ff */
[----:B------:R-:W-:-:S04]  /*13500*/  LOP3.LUT R8, R3, R8, RZ, 0x3c, !PT ;  /* 0x0000000803087212 */ /* 0x000fc800078e3cff */
[----:B------:R-:W-:-:S05]  /*13510*/  MOV R8, R8 ;  /* 0x0000000800087202 */ /* 0x000fca0000000f00 */
[----:B------:R2:W-:Y:S02]  /*13520*/  STSM.16.M88.4 [R8], R12 ;  /* 0x0000000c08007844 */ /* 0x0005e40000000200 */
[----:B--2---:R-:W-:-:S04]  /*13530*/  IADD3 R8, P0, R24, 0x40, RZ ;  /* 0x0000004018087810 */ /* 0x004fc80007f1e0ff */
        /* <DEDUP_REMOVED lines=143> */
[----:B-1----:R-:W-:-:S04]  /*13e30*/  LOP3.LUT R4, R3, 0x380, RZ, 0xc0, !PT ;  /* 0x0000038003047812 */ /* 0x002fc800078ec0ff */
        /* <DEDUP_REMOVED lines=22> */
[----:B------:R-:W-:Y:S02]  /*13fa0*/  IMAD.MOV.U32 R0, RZ, RZ, 0xab8 ;  /* 0x00000ab8ff007424 */ /* 0x000fe400078e00ff */
[----:B------:R-:W-:-:S03]  /*13fb0*/  IMAD.U32 R9, RZ, RZ, UR6 ;  /* 0x00000006ff097e24 */ /* 0x000fc6000f8e00ff */
[----:B------:R-:W-:-:S03]  /*13fc0*/  SEL R0, R0, 0xa78, P2 ;  /* 0x00000a7800007807 */ /* 0x000fc60001000000 */
[----:B------:R1:W5:Y:S01]  /*13fd0*/  @P0 LDG.E R9, desc[UR42][R12.64] ;  /* 0x0000002a0c090981 */ /* 0x000362000c1e1900 */
[----:B------:R2:W3:Y:S08]  /*13fe0*/  LDC.64 R14, c[0x0][R0+0x220] ;  /* 0x00008800000e7b82 */ /* 0x0004f00000000a00 */
[----:B-1----:R2:W1:Y:S01]  /*13ff0*/  LDC.64 R12, c[0x0][R0+0x218] ;  /* 0x00008600000c7b82 */ /* 0x0024620000000a00 */
[----:B------:R-:W-:Y:S05]  /*14000*/  @P0 BRA `(.L_x_15231) ;  /* 0x0000000000100947 */ /* 0x000fea0003800000 */
[----:B------:R-:W-:Y:S05]  /*14010*/  @!P1 BRA `(.L_x_15231) ;  /* 0x00000000000c9947 */ /* 0x000fea0003800000 */
[----:B-----5:R-:W4:Y:S04]  /*14020*/  LDG.E R9, desc[UR42][R10.64] ;  /* 0x0000002a0a097981 */ /* 0x020f28000c1e1900 */
[----:B------:R-:W4:Y:S02]  /*14030*/  LDG.E R10, desc[UR42][R10.64+0x4] ;  /* 0x0000042a0a0a7981 */ /* 0x000f24000c1e1900 */
[----:B----4-:R-:W-:-:S07]  /*14040*/  IMAD.IADD R9, R10, 0x1, -R9 ;  /* 0x000000010a097824 */ /* 0x010fce00078e0a09 */
.L_x_15231:
[----:B------:R-:W4:Y:S01]  /*14050*/  LDL.LU R4, [R1+0xac] ;  /* 0x0000ac0001047983 */ /* 0x000f220000300800 */
[----:B------:R-:W0:Y:S03]  /*14060*/  LDC R158, c[0x0][0xce8] ;  /* 0x00033a00ff9e7b82 */ /* 0x000e260000000800 */
[----:B------:R-:W2:Y:S04]  /*14070*/  LDL.LU R3, [R1+0x13c] ;  /* 0x00013c0001037983 */ /* 0x000ea80000300800 */
[----:B------:R-:W3:Y:S04]  /*14080*/  LDL R159, [R1+0xbc] ;  /* 0x0000bc00019f7983 */ /* 0x000ee80000100800 */
        /* <DEDUP_REMOVED lines=62> */
[----:B0-----:R-:W-:-:S04]  /*14470*/  IADD3 R11, R11, -0x80, RZ ;  /* 0xffffff800b0b7810 */ /* 0x001fc80007ffe0ff */
        /* <DEDUP_REMOVED lines=59> */
[----:B------:R-:W-:Y:S02]  /*14830*/  LOP3.LUT R84, R9, R14, RZ, 0x3c, !PT ;  /* 0x0000000e09547212 */ /* 0x000fe400078e3cff */
[----:B------:R-:W-:Y:S01]  /*14840*/  LOP3.LUT R48, R48, R49, RZ, 0x3c, !PT ;  /* 0x0000003130307212 */ /* 0x000fe200078e3cff */
[----:B------:R-:W0:Y:S01]  /*14850*/  @P1 LDC R14, c[0x0][0xcf0] ;  /* 0x00033c00ff0e1b82 */ /* 0x000e220000000800 */
        /* <DEDUP_REMOVED lines=9> */
[----:B------:R-:W-:Y:S01]  /*148f0*/  IMAD.WIDE.U32 R8, R8, UR4, RZ ;  /* 0x0000000408087c25 */ /* 0x000fe2000f8e00ff */
[C---:B------:R-:W-:Y:S01]  /*14900*/  IADD3 R77, P3, R20.reuse, 0xd000, RZ ;  /* 0x0000d000144d7810 */ /* 0x040fe20007f7e0ff */
[----:B------:R-:W-:Y:S01]  /*14910*/  ULDC.64 UR4, c[0x0][0xbe8] ;  /* 0x0002fa0000047ab9 */ /* 0x000fe20000000a00 */
[----:B------:R-:W-:-:S02]  /*14920*/  IADD3 R81, P4, R20, 0xe000, RZ ;  /* 0x0000e00014517810 */ /* 0x000fc40007f9e0ff */
[----:B------:R-:W-:Y:S01]  /*14930*/  LOP3.LUT R12, R12, 0xfffffff8, RZ, 0xc0, !PT ;  /* 0xfffffff80c0c7812 */ /* 0x000fe200078ec0ff */
[----:B------:R-:W-:Y:S01]  /*14940*/  IMAD.IADD R9, R9, 0x1, R3 ;  /* 0x0000000109097824 */ /* 0x000fe200078e0203 */
[----:B------:R-:W-:Y:S01]  /*14950*/  LOP3.LUT R68, R69, 0x380, RZ, 0xc0, !PT ;  /* 0x0000038045447812 */ /* 0x000fe200078ec0ff */
[----:B------:R-:W5:Y:S01]  /*14960*/  LD.E.128 R48, desc[UR42][R48.64] ;  /* 0x0000002a30307980 */ /* 0x000f62000c101d00 */
[----:B------:R-:W-:Y:S01]  /*14970*/  LOP3.LUT R72, R73, 0x380, RZ, 0xc0, !PT ;  /* 0x0000038049487812 */ /* 0x000fe200078ec0ff */
[----:B------:R-:W-:Y:S01]  /*14980*/  IMAD.IADD R3, R11, 0x1, -R12 ;  /* 0x000000010b037824 */ /* 0x000fe200078e0a0c */
[----:B------:R-:W-:Y:S01]  /*14990*/  LOP3.LUT R76, R77, 0x380, RZ, 0xc0, !PT ;  /* 0x000003804d4c7812 */ /* 0x000fe200078ec0ff */
[----:B------:R-:W5:Y:S01]  /*149a0*/  LD.E.128 R52, desc[UR42][R52.64] ;  /* 0x0000002a34347980 */ /* 0x000f62000c101d00 */
[----:B------:R-:W-:Y:S02]  /*149b0*/  LOP3.LUT R80, R81, 0x380, RZ, 0xc0, !PT ;  /* 0x0000038051507812 */ /* 0x000fe400078ec0ff */
[----:B------:R-:W-:Y:S01]  /*149c0*/  LOP3.LUT R25, R20, 0x380, RZ, 0xc0, !PT ;  /* 0x0000038014197812 */ /* 0x000fe200078ec0ff */
[----:B------:R-:W-:Y:S01]  /*149d0*/  IMAD R3, R3, 0x20, R10 ;  /* 0x0000002003037824 */ /* 0x000fe200078e020a */
[----:B------:R-:W-:Y:S01]  /*149e0*/  SHF.R.U64 R68, R68, 0x3, RZ ;  /* 0x0000000344447819 */ /* 0x000fe200000012ff */
[----:B------:R-:W5:Y:S01]  /*149f0*/  LD.E.128 R56, desc[UR42][R56.64] ;  /* 0x0000002a38387980 */ /* 0x000f62000c101d00 */
[----:B------:R-:W-:-:S02]  /*14a00*/  SHF.R.U64 R72, R72, 0x3, RZ ;  /* 0x0000000348487819 */ /* 0x000fc400000012ff */
[----:B------:R-:W-:Y:S01]  /*14a10*/  SHF.R.U64 R76, R76, 0x3, RZ ;  /* 0x000000034c4c7819 */ /* 0x000fe200000012ff */
[----:B------:R-:W5:Y:S01]  /*14a20*/  LD.E.128 R60, desc[UR42][R60.64] ;  /* 0x0000002a3c3c7980 */ /* 0x000f62000c101d00 */
[----:B------:R-:W-:Y:S02]  /*14a30*/  SHF.R.U64 R80, R80, 0x3, RZ ;  /* 0x0000000350507819 */ /* 0x000fe400000012ff */
[----:B------:R-:W-:Y:S01]  /*14a40*/  SHF.R.U64 R25, R25, 0x3, RZ ;  /* 0x0000000319197819 */ /* 0x000fe200000012ff */
[----:B------:R-:W-:Y:S01]  /*14a50*/  IMAD.WIDE.U32 R8, R207, UR4, R8 ;  /* 0x00000004cf087c25 */ /* 0x000fe2000f8e0008 */
[----:B------:R-:W-:Y:S01]  /*14a60*/  LOP3.LUT R68, R68, R69, RZ, 0x3c, !PT ;  /* 0x0000004544447212 */ /* 0x000fe200078e3cff */
        /* <DEDUP_REMOVED lines=9> */
[----:B------:R-:W-:Y:S01]  /*14b00*/  IADD3.X R77, RZ, R21, RZ, P3, !PT ;  /* 0x00000015ff4d7210 */ /* 0x000fe20001ffe4ff */
[----:B------:R-:W-:Y:S01]  /*14b10*/  IMAD.IADD R12, R160, 0x1, R3 ;  /* 0x00000001a00c7824 */ /* 0x000fe200078e0203 */
        /* <DEDUP_REMOVED lines=45> */
.L_x_15450:
[----:B------:R-:W-:Y:S01]  /*14df0*/  IADD3 R21, R10, R160, RZ ;  /* 0x000000a00a157210 */ /* 0x000fe20007ffe0ff */
[----:B------:R-:W-:Y:S03]  /*14e00*/  BSSY B1, `(.L_x_15234) ;  /* 0x000001e000017945 */ /* 0x000fe60003800000 */
        /* <DEDUP_REMOVED lines=18> */
[----:B-1----:R-:W-:Y:S02]  /*14f30*/  @!P3 LEA.HI.X R9, R212, R3, R12, 0x1, P5 ;  /* 0x00000003d409b211 */ /* 0x002fe400028f0c0c */
[----:B------:R-:W-:-:S02]  /*14f40*/  @!P1 LEA R12, P5, R90, R14, 0x1 ;  /* 0x0000000e5a0c9211 */ /* 0x000fc400078a08ff */
[-C--:B------:R-:W-:Y:S01]  /*14f50*/  @!P2 LEA.HI.X R11, R15, R3.reuse, R92, 0x1, P4 ;  /* 0x000000030f0ba211 */ /* 0x080fe200020f0c5c */
[----:B-----5:R3:W-:Y:S01]  /*14f60*/  @!P3 ST.E.128 desc[UR42][R8.64], R24 ;  /* 0x000000180800b985 */ /* 0x0207e2000c101d2a */
[----:B------:R-:W-:Y:S02]  /*14f70*/  SHF.R.S32.HI R89, RZ, 0x1f, R89 ;  /* 0x0000001fff597819 */ /* 0x000fe40000011459 */
[----:B------:R-:W-:Y:S01]  /*14f80*/  @!P0 LEA R14, P4, R88, R14, 0x1 ;  /* 0x0000000e580e8211 */ /* 0x000fe200078808ff */
[----:B------:R3:W-:Y:S01]  /*14f90*/  @!P2 ST.E.128 desc[UR42][R10.64], R40 ;  /* 0x000000280a00a985 */ /* 0x0007e2000c101d2a */
[-C--:B------:R-:W-:Y:S02]  /*14fa0*/  @!P1 LEA.HI.X R13, R90, R3.reuse, R91, 0x1, P5 ;  /* 0x000000035a0d9211 */ /* 0x080fe400028f0c5b */
[----:B------:R-:W-:-:S03]  /*14fb0*/  @!P0 LEA.HI.X R15, R88, R3, R89, 0x1, P4 ;  /* 0x00000003580f8211 */ /* 0x000fc600020f0c59 */
[----:B------:R3:W-:Y:S04]  /*14fc0*/  @!P1 ST.E.128 desc[UR42][R12.64], R56 ;  /* 0x000000380c009985 */ /* 0x0007e8000c101d2a */
[----:B------:R3:W-:Y:S02]  /*14fd0*/  @!P0 ST.E.128 desc[UR42][R14.64], R72 ;  /* 0x000000480e008985 */ /* 0x0007e4000c101d2a */
.L_x_15235:
[----:B------:R-:W-:Y:S05]  /*14fe0*/  BSYNC B1 ;  /* 0x0000000000017941 */ /* 0x000fea0003800000 */
.L_x_15234:
[----:B------:R-:W-:-:S03]  /*14ff0*/  UMOV UR4, 0xffffffff ;  /* 0xffffffff00047882 */ /* 0x000fc60000000000 */
[----:B------:R-:W-:Y:S05]  /*15000*/  BRA.DIV UR4, `(.L_x_15236) ;  /* 0x000000d2040c7947 */ /* 0x000fea000b800000 */
[----:B-1----:R1:W4:Y:S04]  /*15010*/  SHFL.IDX PT, R3, R20, 0x1, 0x181f ;  /* 0x00381f0014037f89 */ /* 0x00232800000e0000 */
[----:B--23--:R1:W2:Y:S02]  /*15020*/  SHFL.IDX PT, R14, R4, 0x1, 0x181f ;  /* 0x00381f00040e7f89 */ /* 0x00c2a400000e0000 */
.L_x_15454:
        /* <DEDUP_REMOVED lines=31> */
.L_x_15238:
[----:B------:R-:W-:Y:S05]  /*15220*/  BSYNC B1 ;  /* 0x0000000000017941 */ /* 0x000fea0003800000 */
.L_x_15237:
[----:B------:R-:W-:-:S03]  /*15230*/  UMOV UR4, 0xffffffff ;  /* 0xffffffff00047882 */ /* 0x000fc60000000000 */
[----:B------:R-:W-:Y:S05]  /*15240*/  BRA.DIV UR4, `(.L_x_15239) ;  /* 0x000000ce04c47947 */ /* 0x000fea000b800000 */
[----:B----4-:R4:W0:Y:S04]  /*15250*/  SHFL.IDX PT, R3, R20, 0x2, 0x181f ;  /* 0x00581f0014037f89 */ /* 0x01082800000e0000 */
[----:B--23--:R4:W2:Y:S02]  /*15260*/  SHFL.IDX PT, R14, R4, 0x2, 0x181f ;  /* 0x00581f00040e7f89 */ /* 0x00c8a400000e0000 */
.L_x_15458:
[----:B------:R-:W-:Y:S01]  /*15270*/  IADD3 R9, R21, 0x40, RZ ;  /* 0x0000004015097810 */ /* 0x000fe20007ffe0ff */
[----:B------:R-:W-:Y:S03]  /*15280*/  BSSY B1, `(.L_x_15240) ;  /* 0x000001e000017945 */ /* 0x000fe60003800000 */
        /* <DEDUP_REMOVED lines=29> */
.L_x_15241:
[----:B------:R-:W-:Y:S05]  /*15460*/  BSYNC B1 ;  /* 0x0000000000017941 */ /* 0x000fea0003800000 */
.L_x_15240:
[----:B------:R-:W-:-:S03]  /*15470*/  UMOV UR4, 0xffffffff ;  /* 0xffffffff00047882 */ /* 0x000fc60000000000 */
[----:B------:R-:W-:Y:S05]  /*15480*/  BRA.DIV UR4, `(.L_x_15242) ;  /* 0x000000ce047c7947 */ /* 0x000fea000b800000 */
[----:B0-----:R0:W0:Y:S04]  /*15490*/  SHFL.IDX PT, R3, R20, 0x3, 0x181f ;  /* 0x00781f0014037f89 */ /* 0x00102800000e0000 */
[----:B--23--:R2:W3:Y:S02]  /*154a0*/  SHFL.IDX PT, R14, R4, 0x3, 0x181f ;  /* 0x00781f00040e7f89 */ /* 0x00c4e400000e0000 */
.L_x_15462:
        /* <DEDUP_REMOVED lines=27> */
[----:B------:R-:W-:-:S04]  /*15660*/  LEA R14, P0, R4, R14, 0x1 ;  /* 0x0000000e040e7211 */ /* 0x000fc800078008ff */
[----:B------:R-:W-:-:S04]  /*15670*/  SHF.R.S32.HI R20, RZ, 0x1f, R20 ;  /* 0x0000001fff147819 */ /* 0x000fc80000011414 */
[----:B------:R-:W-:-:S05]  /*15680*/  LEA.HI.X R15, R4, R3, R20, 0x1, P0 ;  /* 0x00000003040f7211 */ /* 0x000fca00000f0c14 */
[----:B------:R1:W-:Y:S01]  /*15690*/  ST.E.128 desc[UR42][R14.64], R84 ;  /* 0x000000540e007985 */ /* 0x0003e2000c101d2a */
[----:B------:R-:W-:Y:S05]  /*156a0*/  BRA `(.L_x_15243) ;  /* 0x0000002c009c7947 */ /* 0x000fea0003800000 */
.L_x_15232:
[----:B0-----:R-:W0:Y:S01]  /*156b0*/  @P1 LDC R11, c[0x0][0xcec] ;  /* 0x00033b00ff0b1b82 */ /* 0x001e220000000800 */
[----:B------:R-:W-:Y:S01]  /*156c0*/  ULDC.64 UR4, c[0x0][0xc08] ;  /* 0x0003020000047ab9 */ /* 0x000fe20000000a00 */
[----:B------:R-:W-:Y:S01]  /*156d0*/  MOV R10, R156 ;  /* 0x0000009c000a7202 */ /* 0x000fe20000000f00 */
[----:B------:R-:W-:-:S04]  /*156e0*/  IMAD R3, R3, UR4, RZ ;  /* 0x0000000403037c24 */ /* 0x000fc8000f8e02ff */
[----:B------:R-:W-:Y:S01]  /*156f0*/  IMAD R3, R8, UR5, R3 ;  /* 0x0000000508037c24 */ /* 0x000fe2000f8e0203 */
[----:B------:R-:W1:Y:S01]  /*15700*/  @P1 LDC R9, c[0x0][0xcf0] ;  /* 0x00033c00ff091b82 */ /* 0x000e620000000800 */
        /* <DEDUP_REMOVED lines=40> */
.L_x_15465:
        /* <DEDUP_REMOVED lines=196> */
.L_x_15246:
[----:B------:R-:W-:Y:S05]  /*165d0*/  BSYNC B1 ;  /* 0x0000000000017941 */ /* 0x000fea0003800000 */
.L_x_15245:
[----:B------:R-:W-:-:S03]  /*165e0*/  UMOV UR4, 0xffffffff ;  /* 0xffffffff00047882 */ /* 0x000fc60000000000 */
[----:B------:R-:W-:Y:S05]  /*165f0*/  BRA.DIV UR4, `(.L_x_15247) ;  /* 0x000000be04a07947 */ /* 0x000fea000b800000 */
[----:B0-----:R-:W0:Y:S04]  /*16600*/  SHFL.IDX PT, R4, R4, 0x1, 0x1c1f ;  /* 0x003c1f0004047f89 */ /* 0x001e2800000e0000 */
[----:B------:R-:W4:Y:S02]  /*16610*/  SHFL.IDX PT, R3, R3, 0x1, 0x1c1f ;  /* 0x003c1f0003037f89 */ /* 0x000f2400000e0000 */
.L_x_15469:
        /* <DEDUP_REMOVED lines=45> */
[----:B-----5:R-:W-:Y:S01]  /*168f0*/  ISETP.GE.AND P2, PT, R68, UR4, PT ;  /* 0x0000000444007c0c */ /* 0x020fe2000bf46270 */
[----:B----4-:R-:W-:-:S02]  /*16900*/  IMAD.MOV.U32 R60, RZ, RZ, R57 ;  /* 0x000000ffff3c7224 */ /* 0x010fc400078e0039 */
[----:B------:R-:W-:Y:S01]  /*16910*/  IMAD.MOV.U32 R57, RZ, RZ, R56 ;  /* 0x000000ffff397224 */ /* 0x000fe200078e0038 */
[----:B------:R-:W-:Y:S01]  /*16920*/  ISETP.GE.AND P3, PT, R84, UR4, PT ;  /* 0x0000000454007c0c */ /* 0x000fe2000bf66270 */
[----:B------:R-:W-:Y:S02]  /*16930*/  IMAD.MOV.U32 R56, RZ, RZ, R53 ;  /* 0x000000ffff387224 */ /* 0x000fe400078e0035 */
[----:B------:R-:W-:Y:S02]  /*16940*/  IMAD.MOV.U32 R53, RZ, RZ, R52 ;  /* 0x000000ffff357224 */ /* 0x000fe400078e0034 */
[----:B------:R-:W-:Y:S01]  /*16950*/  IMAD.MOV.U32 R52, RZ, RZ, R48 ;  /* 0x000000ffff347224 */ /* 0x000fe200078e0030 */
[----:B------:R-:W-:Y:S01]  /*16960*/  MOV R48, R32 ;  /* 0x0000002000307202 */ /* 0x000fe20000000f00 */
[----:B---3--:R-:W-:Y:S02]  /*16970*/  IMAD.MOV.U32 R32, RZ, RZ, R13 ;  /* 0x000000ffff207224 */ /* 0x008fe400078e000d */
[----:B------:R-:W-:-:S02]  /*16980*/  IMAD.MOV.U32 R13, RZ, RZ, R11 ;  /* 0x000000ffff0d7224 */ /* 0x000fc400078e000b */
[----:B------:R-:W-:Y:S02]  /*16990*/  IMAD.MOV.U32 R11, RZ, RZ, R10 ;  /* 0x000000ffff0b7224 */ /* 0x000fe400078e000a */
[----:B------:R-:W-:Y:S02]  /*169a0*/  IMAD.MOV.U32 R10, RZ, RZ, R9 ;  /* 0x000000ffff0a7224 */ /* 0x000fe400078e0009 */
[----:B0-----:R-:W-:Y:S02]  /*169b0*/  @!P2 IMAD.MOV.U32 R9, RZ, RZ, R4 ;  /* 0x000000ffff09a224 */ /* 0x001fe400078e0004 */
[----:B------:R-:W-:Y:S02]  /*169c0*/  IMAD.MOV.U32 R61, RZ, RZ, R8 ;  /* 0x000000ffff3d7224 */ /* 0x000fe400078e0008 */
[----:B------:R-:W-:Y:S02]  /*169d0*/  @!P2 IMAD.MOV.U32 R8, RZ, RZ, R3 ;  /* 0x000000ffff08a224 */ /* 0x000fe400078e0003 */
[----:B------:R-:W-:-:S02]  /*169e0*/  IMAD.MOV.U32 R72, RZ, RZ, R64 ;  /* 0x000000ffff487224 */ /* 0x000fc400078e0040 */
[----:B------:R-:W-:Y:S02]  /*169f0*/  IMAD.MOV.U32 R64, RZ, RZ, R60 ;  /* 0x000000ffff407224 */ /* 0x000fe400078e003c */
[----:B------:R-:W-:Y:S02]  /*16a00*/  IMAD.MOV.U32 R60, RZ, RZ, R56 ;  /* 0x000000ffff3c7224 */ /* 0x000fe400078e0038 */
[----:B------:R-:W-:Y:S02]  /*16a10*/  IMAD.MOV.U32 R56, RZ, RZ, R52 ;  /* 0x000000ffff387224 */ /* 0x000fe400078e0034 */
[----:B------:R-:W-:Y:S01]  /*16a20*/  IMAD.MOV.U32 R52, RZ, RZ, R10 ;  /* 0x000000ffff347224 */ /* 0x000fe200078e000a */
[----:B------:R-:W-:Y:S01]  /*16a30*/  @!P3 LEA R10, P4, R84, R3, 0x2 ;  /* 0x00000003540ab211 */ /* 0x000fe200078810ff */
[----:B------:R-:W-:-:S04]  /*16a40*/  @!P2 IMAD.WIDE R8, R68, 0x4, R8 ;  /* 0x000000044408a825 */ /* 0x000fc800078e0208 */
[----:B------:R-:W-:Y:S02]  /*16a50*/  IMAD.MOV.U32 R68, RZ, RZ, R65 ;  /* 0x000000ffff447224 */ /* 0x000fe400078e0041 */
[----:B------:R-:W-:Y:S01]  /*16a60*/  IMAD.MOV.U32 R65, RZ, RZ, R48 ;  /* 0x000000ffff417224 */ /* 0x000fe200078e0030 */
[----:B------:R-:W-:Y:S02]  /*16a70*/  MOV R48, R11 ;  /* 0x0000000b00307202 */ /* 0x000fe40000000f00 */
        /* <DEDUP_REMOVED lines=148> */
.L_x_15230:
[----:B------:R-:W2:Y:S01]  /*173c0*/  LDL.LU R10, [R1+0xb0] ;  /* 0x0000b000010a7983 */ /* 0x000ea20000300800 */
[----:B------:R-:W-:Y:S01]  /*173d0*/  ULDC.64 UR6, c[0x0][0xd08] ;  /* 0x0003420000067ab9 */ /* 0x000fe20000000a00 */
[----:B------:R-:W-:Y:S02]  /*173e0*/  ULDC.64 UR4, c[0x0][0xd00] ;  /* 0x0003400000047ab9 */ /* 0x000fe40000000a00 */
[----:B------:R-:W3:Y:S04]  /*173f0*/  LDL.LU R0, [R1+0xb4] ;  /* 0x0000b40001007983 */ /* 0x000ee80000300800 */
[----:B-1----:R-:W4:Y:S01]  /*17400*/  LDL R4, [R1+0xa8] ;  /* 0x0000a80001047983 */ /* 0x002f220000100800 */
[----:B------:R-:W-:Y:S01]  /*17410*/  ISETP.NE.U32.AND P1, PT, RZ, UR6, PT ;  /* 0x00000006ff007c0c */ /* 0x000fe2000bf25070 */
[----:B------:R-:W-:Y:S01]  /*17420*/  IMAD.MOV.U32 R3, RZ, RZ, RZ ;  /* 0x000000ffff037224 */ /* 0x000fe200078e00ff */
[----:B------:R-:W-:-:S02]  /*17430*/  ISETP.NE.U32.AND P0, PT, RZ, UR4, PT ;  /* 0x00000004ff007c0c */ /* 0x000fc4000bf05070 */
[----:B------:R-:W-:Y:S02]  /*17440*/  ISETP.NE.AND.EX P1, PT, RZ, UR7, PT, P1 ;  /* 0x00000007ff007c0c */ /* 0x000fe4000bf25310 */
[----:B------:R-:W-:Y:S02]  /*17450*/  ISETP.NE.AND.EX P0, PT, RZ, UR5, PT, P0 ;  /* 0x00000005ff007c0c */ /* 0x000fe4000bf05300 */
[----:B--2---:R-:W-:Y:S01]  /*17460*/  IADD3 R8, P2, R10, UR4, RZ ;  /* 0x000000040a087c10 */ /* 0x004fe2000ff5e0ff */
[----:B------:R-:W-:-:S03]  /*17470*/  ULDC UR4, c[0x0][0xb88] ;  /* 0x0002e20000047ab9 */ /* 0x000fc60000000800 */
[----:B---3--:R-:W-:-:S05]  /*17480*/  IADD3.X R9, R0, UR5, RZ, P2, !PT ;  /* 0x0000000500097c10 */ /* 0x008fca00097fe4ff */
[----:B------:R-:W-:Y:S01]  /*17490*/  @P1 IADD3 R10, P2, R10, UR6, RZ ;  /* 0x000000060a0a1c10 */ /* 0x000fe2000ff5e0ff */
[----:B------:R-:W-:Y:S01]  /*174a0*/  IMAD.U32 R26, RZ, RZ, UR4 ;  /* 0x00000004ff1a7e24 */ /* 0x000fe2000f8e00ff */
[----:B------:R1:W5:Y:S02]  /*174b0*/  @P0 LDG.E R3, desc[UR42][R8.64] ;  /* 0x0000002a08030981 */ /* 0x000364000c1e1900 */
[----:B------:R-:W-:-:S05]  /*174c0*/  @P1 IADD3.X R11, R0, UR7, RZ, P2, !PT ;  /* 0x00000007000b1c10 */ /* 0x000fca00097fe4ff */
[----:B------:R1:W5:Y:S01]  /*174d0*/  @P1 LDG.E R26, desc[UR42][R10.64] ;  /* 0x0000002a0a1a1981 */ /* 0x000362000c1e1900 */
[----:B----4-:R-:W-:Y:S01]  /*174e0*/  ISETP.NE.AND P2, PT, R4, RZ, PT ;  /* 0x000000ff0400720c */ /* 0x010fe20003f45270 */
[----:B------:R-:W2:-:S12]  /*174f0*/  S2R R0, SR_TID.X ;  /* 0x0000000000007919 */ /* 0x000e980000002100 */
[----:B------:R-:W3:Y:S01]  /*17500*/  @!P2 LDC R4, c[0x0][0xbd4] ;  /* 0x0002f500ff04ab82 */ /* 0x000ee20000000800 */
[----:B--2---:R-:W-:Y:S01]  /*17510*/  VIADD R32, R0, 0xffffff80 ;  /* 0xffffff8000207836 */ /* 0x004fe20000000000 */
[----:B---3--:R1:W-:Y:S01]  /*17520*/  @!P2 STL [R1+0xa8], R4 ;  /* 0x0000a8040100a387 */ /* 0x0083e20000100800 */
[----:B------:R-:W-:-:S03]  /*17530*/  ISETP.GT.AND P2, PT, R4, 0x1, PT ;  /* 0x000000010400780c */ /* 0x000fc60003f44270 */
[----:B------:R-:W-:Y:S01]  /*17540*/  ISETP.GT.AND P3, PT, R32, 0x7f, PT ;  /* 0x0000007f2000780c */ /* 0x000fe20003f64270 */
[----:B------:R-:W-:-:S12]  /*17550*/  @P1 BRA `(.L_x_15248) ;  /* 0x0000000000101947 */ /* 0x000fd80003800000 */
[----:B------:R-:W-:Y:S05]  /*17560*/  @!P0 BRA `(.L_x_15248) ;  /* 0x00000000000c8947 */ /* 0x000fea0003800000 */
[----:B-1----:R-:W2:Y:S04]  /*17570*/  LDG.E R11, desc[UR42][R8.64] ;  /* 0x0000002a080b7981 */ /* 0x002ea8000c1e1900 */
[----:B-----5:R-:W2:Y:S02]  /*17580*/  LDG.E R26, desc[UR42][R8.64+0x4] ;  /* 0x0000042a081a7981 */ /* 0x020ea4000c1e1900 */
[----:B--2---:R-:W-:-:S07]  /*17590*/  IMAD.IADD R26, R26, 0x1, -R11 ;  /* 0x000000011a1a7824 */ /* 0x004fce00078e0a0b */
.L_x_15248:
        /* <DEDUP_REMOVED lines=8> */
[----:B------:R-:W1:Y:S01]  /*17620*/  LDC R37, c[0x0][0xce8] ;  /* 0x00033a00ff257b82 */ /* 0x000e620000000800 */
[----:B------:R-:W2:Y:S01]  /*17630*/  S2R R35, SR_TID.X ;  /* 0x0000000000237919 */ /* 0x000ea20000002100 */
[----:B-1----:R-:W-:Y:S01]  /*17640*/  IMAD R0, R26, R37, RZ ;  /* 0x000000251a007224 */ /* 0x002fe200078e02ff */
[----:B--2---:R-:W-:-:S04]  /*17650*/  IADD3 R35, R8, -0x80, R35 ;  /* 0xffffff8008237810 */ /* 0x004fc80007ffe023 */
        /* <DEDUP_REMOVED lines=42> */
[----:B------:R-:W-:-:S03]  /*17900*/  IMAD.MOV.U32 R9, RZ, RZ, -0x800000 ;  /* 0xff800000ff097424 */ /* 0x000fc600078e00ff */
[----:B------:R-:W-:-:S04]  /*17910*/  IADD3 R0, R11, R21, RZ ;  /* 0x000000150b007210 */ /* 0x000fc80007ffe0ff */
[----:B-1----:R-:W-:-:S05]  /*17920*/  LEA.HI.X R15, R10, R15, R0, 0x2, P0 ;  /* 0x0000000f0a0f7211 */ /* 0x002fca00000f1400 */
[----:B------:R1:W-:Y:S02]  /*17930*/  STG.E desc[UR42][R14.64], R9 ;  /* 0x000000090e007986 */ /* 0x0003e4000c10192a */
.L_x_15250:
[----:B------:R-:W-:Y:S05]  /*17940*/  BSYNC B1 ;  /* 0x0000000000017941 */ /* 0x000fea0003800000 */
.L_x_15249:
[----:B------:R-:W-:Y:S05]  /*17950*/  @P2 BRA `(.L_x_15243) ;  /* 0x0000000800f02947 */ /* 0x000fea0003800000 */
[----:B------:R-:W2:Y:S01]  /*17960*/  LDL R24, [R1+0x78] ;  /* 0x0000780001187983 */ /* 0x000ea20000100800 */
[----:B------:R-:W3:Y:S01]  /*17970*/  LDC R21, c[0x0][0xce8] ;  /* 0x00033a00ff157b82 */ /* 0x000ee20000000800 */
[----:B-1----:R-:W-:Y:S01]  /*17980*/  SHF.R.S32.HI R9, RZ, 0x1f, R32 ;  /* 0x0000001fff097819 */ /* 0x002fe20000011420 */
        /* <DEDUP_REMOVED lines=14> */
[----:B---3--:R-:W-:-:S03]  /*17a70*/  ISETP.NE.AND P0, PT, R21, 0x1, PT ;  /* 0x000000011500780c */ /* 0x008fc60003f05270 */
[----:B------:R-:W-:Y:S01]  /*17a80*/  IMAD R9, R207, UR5, R9 ;  /* 0x00000005cf097c24 */ /* 0x000fe2000f8e0209 */
[----:B------:R-:W-:Y:S01]  /*17a90*/  ULDC.64 UR4, c[0x0][0xbe0] ;  /* 0x0002f80000047ab9 */ /* 0x000fe20000000a00 */
[C---:B------:R-:W-:Y:S02]  /*17aa0*/  IMAD R11, R33.reuse, UR7, R4 ;  /* 0x00000007210b7c24 */ /* 0x040fe4000f8e0204 */
[----:B------:R-:W-:-:S04]  /*17ab0*/  IMAD.WIDE.U32 R8, R33, UR6, R8 ;  /* 0x0000000621087c25 */ /* 0x000fc8000f8e0008 */
[----:B------:R-:W-:Y:S02]  /*17ac0*/  IMAD.IADD R9, R9, 0x1, R11 ;  /* 0x0000000109097824 */ /* 0x000fe400078e020b */
[----:B------:R-:W1:Y:S08]  /*17ad0*/  @P0 LDC R10, c[0x0][0xcec] ;  /* 0x00033b00ff0a0b82 */ /* 0x000e700000000800 */
[----:B------:R-:W3:Y:S01]  /*17ae0*/  @P0 LDC R15, c[0x0][0xcf0] ;  /* 0x00033c00ff0f0b82 */ /* 0x000ee20000000800 */
[----:B--2---:R-:W-:-:S04]  /*17af0*/  IMAD.IADD R13, R24, 0x1, R0 ;  /* 0x00000001180d7824 */ /* 0x004fc800078e0200 */
[----:B-1----:R-:W-:-:S04]  /*17b00*/  @P0 IMAD.HI.U32 R0, R13, R10, RZ ;  /* 0x0000000a0d000227 */ /* 0x002fc800078e00ff */
[----:B------:R-:W-:Y:S01]  /*17b10*/  IMAD.MOV.U32 R3, RZ, RZ, R13 ;  /* 0x000000ffff037224 */ /* 0x000fe200078e000d */
[----:B---3--:R-:W-:-:S04]  /*17b20*/  @P0 SHF.R.U32.HI R3, RZ, R15, R0 ;  /* 0x0000000fff030219 */ /* 0x008fc80000011600 */
        /* <DEDUP_REMOVED lines=20> */
.L_x_15472:
        /* <DEDUP_REMOVED lines=18> */
[-C--:B---3--:R-:W-:Y:S02]  /*17d90*/  @!P3 LEA R10, P5, R212, R9.reuse, 0x1 ;  /* 0x00000009d40ab211 */ /* 0x088fe400078a08ff */
        /* <DEDUP_REMOVED lines=13> */
.L_x_15253:
[----:B------:R-:W-:Y:S05]  /*17e70*/  BSYNC B1 ;  /* 0x0000000000017941 */ /* 0x000fea0003800000 */
.L_x_15252:
[----:B------:R-:W-:-:S03]  /*17e80*/  UMOV UR4, 0xffffffff ;  /* 0xffffffff00047882 */ /* 0x000fc60000000000 */
[----:B------:R-:W-:Y:S05]  /*17e90*/  BRA.DIV UR4, `(.L_x_15254) ;  /* 0x000000a604fc7947 */ /* 0x000fea000b800000 */
[----:B--2---:R2:W0:Y:S04]  /*17ea0*/  SHFL.IDX PT, R3, R4, 0x1, 0x181f ;  /* 0x00381f0004037f89 */ /* 0x00442800000e0000 */
[----:B---34-:R2:W3:Y:S02]  /*17eb0*/  SHFL.IDX PT, R9, R0, 0x1, 0x181f ;  /* 0x00381f0000097f89 */ /* 0x0184e400000e0000 */
.L_x_15476:
        /* <DEDUP_REMOVED lines=20> */
[----:B0-----:R-:W-:Y:S02]  /*18000*/  @!P3 LEA.HI.X R11, R212, R3, R14, 0x1, P5 ;  /* 0x00000003d40bb211 */ /* 0x001fe400028f0c0e */
        /* <DEDUP_REMOVED lines=10> */
.L_x_15256:
[----:B------:R-:W-:Y:S05]  /*180b0*/  BSYNC B1 ;  /* 0x0000000000017941 */ /* 0x000fea0003800000 */
.L_x_15255:
[----:B------:R-:W-:-:S03]  /*180c0*/  UMOV UR4, 0xffffffff ;  /* 0xffffffff00047882 */ /* 0x000fc60000000000 */
[----:B------:R-:W-:Y:S05]  /*180d0*/  BRA.DIV UR4, `(.L_x_15257) ;  /* 0x000000a604b87947 */ /* 0x000fea000b800000 */
[----:B0-----:R0:W0:Y:S04]  /*180e0*/  SHFL.IDX PT, R3, R4, 0x2, 0x181f ;  /* 0x00581f0004037f89 */ /* 0x00102800000e0000 */
[----:B---34-:R3:W4:Y:S02]  /*180f0*/  SHFL.IDX PT, R9, R0, 0x2, 0x181f ;  /* 0x00581f0000097f89 */ /* 0x01872400000e0000 */
.L_x_15480:
        /* <DEDUP_REMOVED lines=17> */
[-C--:B----4-:R-:W-:Y:S02]  /*18210*/  @!P3 LEA R10, P5, R212, R9.reuse, 0x1 ;  /* 0x00000009d40ab211 */ /* 0x090fe400078a08ff */
[----:B------:R-:W-:Y:S02]  /*18220*/  @!P2 LEA R12, P4, R28, R9, 0x1 ;  /* 0x000000091c0ca211 */ /* 0x000fe400078808ff */
[----:B0-----:R-:W-:Y:S02]  /*18230*/  @!P3 LEA.HI.X R11, R212, R3, R14, 0x1, P5 ;  /* 0x00000003d40bb211 */ /* 0x001fe400028f0c0e */
[----:B------:R-:W-:-:S02]  /*18240*/  @!P1 LEA R14, P5, R26, R9, 0x1 ;  /* 0x000000091a0e9211 */ /* 0x000fc400078a08ff */
[----:B------:R-:W-:Y:S01]  /*18250*/  SHF.R.S32.HI R27, RZ, 0x1f, R27 ;  /* 0x0000001fff1b7819 */ /* 0x000fe2000001141b */
[----:B------:R0:W-:Y:S01]  /*18260*/  @!P3 ST.E.128 desc[UR42][R10.64], RZ ;  /* 0x000000ff0a00b985 */ /* 0x0001e2000c101d2a */
[----:B------:R-:W-:Y:S02]  /*18270*/  @!P2 LEA.HI.X R13, R28, R3, R29, 0x1, P4 ;  /* 0x000000031c0da211 */ /* 0x000fe400020f0c1d */
[----:B------:R-:W-:Y:S02]  /*18280*/  SHF.R.S32.HI R25, RZ, 0x1f, R25 ;  /* 0x0000001fff197819 */ /* 0x000fe40000011419 */
[----:B------:R-:W-:Y:S01]  /*18290*/  @!P0 LEA R8, P4, R24, R9, 0x1 ;  /* 0x0000000918088211 */ /* 0x000fe200078808ff */
[----:B------:R0:W-:Y:S01]  /*182a0*/  @!P2 ST.E.128 desc[UR42][R12.64], RZ ;  /* 0x000000ff0c00a985 */ /* 0x0001e2000c101d2a */
[-C--:B------:R-:W-:Y:S02]  /*182b0*/  @!P1 LEA.HI.X R15, R26, R3.reuse, R27, 0x1, P5 ;  /* 0x000000031a0f9211 */ /* 0x080fe400028f0c1b */
[----:B------:R-:W-:-:S03]  /*182c0*/  @!P0 LEA.HI.X R9, R24, R3, R25, 0x1, P4 ;  /* 0x0000000318098211 */ /* 0x000fc600020f0c19 */
[----:B------:R0:W-:Y:S04]  /*182d0*/  @!P1 ST.E.128 desc[UR42][R14.64], RZ ;  /* 0x000000ff0e009985 */ /* 0x0001e8000c101d2a */
[----:B------:R0:W-:Y:S02]  /*182e0*/  @!P0 ST.E.128 desc[UR42][R8.64], RZ ;  /* 0x000000ff08008985 */ /* 0x0001e4000c101d2a */
.L_x_15259:
[----:B------:R-:W-:Y:S05]  /*182f0*/  BSYNC B1 ;  /* 0x0000000000017941 */ /* 0x000fea0003800000 */
.L_x_15258:
[----:B------:R-:W-:-:S03]  /*18300*/  UMOV UR4, 0xffffffff ;  /* 0xffffffff00047882 */ /* 0x000fc60000000000 */
[----:B------:R-:W-:Y:S05]  /*18310*/  BRA.DIV UR4, `(.L_x_15260) ;  /* 0x000000a604747947 */ /* 0x000fea000b800000 */
[----:B0-----:R0:W0:Y:S04]  /*18320*/  SHFL.IDX PT, R3, R4, 0x3, 0x181f ;  /* 0x00781f0004037f89 */ /* 0x00102800000e0000 */
[----:B----4-:R4:W0:Y:S02]  /*18330*/  SHFL.IDX PT, R9, R0, 0x3, 0x181f ;  /* 0x00781f0000097f89 */ /* 0x01082400000e0000 */
.L_x_15484:
        /* <DEDUP_REMOVED lines=30> */
.L_x_15243:
[----:B------:R-:W-:Y:S05]  /*18520*/  BSYNC B0 ;  /* 0x0000000000007941 */ /* 0x000fea0003800000 */
.L_x_15229:
[----:B------:R-:W-:Y:S02]  /*18530*/  ULDC UR4, c[0x0][0xd3c] ;  /* 0x00034f0000047ab9 */ /* 0x000fe40000000800 */
[----:B------:R-:W-:-:S13]  /*18540*/  ISETP.GE.AND P0, PT, R7, UR4, PT ;  /* 0x0000000407007c0c */ /* 0x000fda000bf06270 */
[----:B------:R-:W-:Y:S05]  /*18550*/  @!P0 BRA `(.L_x_15261) ;  /* 0xfffffe9000f88947 */ /* 0x000fea000383ffff */
[----:B------:R-:W-:Y:S05]  /*18560*/  BRA `(.L_x_15090) ;  /* 0x00000084003c7947 */ /* 0x000fea0003800000 */
.L_x_15088:
        /* <DEDUP_REMOVED lines=16> */
.L_x_15262:
        /* <DEDUP_REMOVED lines=43> */
.L_x_15266:
        /* <DEDUP_REMOVED lines=33> */
[----:B0-----:R-:W-:-:S04]  /*18b30*/  IMAD R3, R2, UR5, RZ ;  /* 0x0000000502037c24 */ /* 0x001fc8000f8e02ff */
[----:B------:R-:W-:-:S05]  /*18b40*/  IMAD.IADD R8, R3, 0x1, R8 ;  /* 0x0000000103087824 */ /* 0x000fca00078e0208 */
[----:B------:R-:W-:-:S13]  /*18b50*/  ISETP.GT.AND P6, PT, R8, UR6, PT ;  /* 0x0000000608007c0c */ /* 0x000fda000bfc4270 */
[----:B------:R-:W-:Y:S05]  /*18b60*/  @!P6 BRA `(.L_x_15266) ;  /* 0xfffffffc006ce947 */ /* 0x000fea000383ffff */
.L_x_15264:
        /* <DEDUP_REMOVED lines=13> */
.L_x_15267:
        /* <DEDUP_REMOVED lines=59> */
[----:B------:R-:W-:-:S03]  /*18ff0*/  IMAD R2, R6, R3, R5 ;  /* 0x0000000306027224 */ /* 0x000fc600078e0205 */
[----:B------:R-:W-:Y:S01]  /*19000*/  LEA R26, R26, R9, 0x10 ;  /* 0x000000091a1a7211 */ /* 0x000fe200078e80ff */
[----:B------:R-:W-:Y:S06]  /*19010*/  BRA `(.L_x_15269) ;  /* 0x0000000000f47947 */ /* 0x000fec0003800000 */
.L_x_15268:
        /* <DEDUP_REMOVED lines=31> */
[----:B------:R-:W-:Y:S01]  /*19210*/  IMAD R4, R4, R2, R5 ;  /* 0x0000000204047224 */ /* 0x000fe200078e0205 */
[----:B------:R-:W-:Y:S02]  /*19220*/  MOV R2, RZ ;  /* 0x000000ff00027202 */ /* 0x000fe40000000f00 */
        /* <DEDUP_REMOVED lines=28> */
.L_x_15269:
[----:B------:R-:W-:-:S05]  /*193f0*/  LOP3.LUT R25, RZ, R2, RZ, 0x33, !PT ;  /* 0x00000002ff197212 */ /* 0x000fca00078e33ff */
[----:B------:R-:W-:Y:S01]  /*19400*/  IMAD.IADD R25, R6, 0x1, R25 ;  /* 0x0000000106197824 */ /* 0x000fe200078e0219 */
[----:B------:R-:W-:Y:S06]  /*19410*/  BRA `(.L_x_15270) ;  /* 0x00000000000c7947 */ /* 0x000fec0003800000 */
.L_x_15265:
[----:B------:R-:W-:Y:S02]  /*19420*/  IMAD.MOV.U32 R25, RZ, RZ, RZ ;  /* 0x000000ffff197224 */ /* 0x000fe400078e00ff */
[----:B------:R-:W-:Y:S02]  /*19430*/  IMAD.U32 R24, RZ, RZ, UR6 ;  /* 0x00000006ff187e24 */ /* 0x000fe4000f8e00ff */
[----:B------:R-:W-:-:S07]  /*19440*/  IMAD.MOV.U32 R26, RZ, RZ, RZ ;  /* 0x000000ffff1a7224 */ /* 0x000fce00078e00ff */
.L_x_15270:
[----:B------:R-:W-:-:S13]  /*19450*/  ISETP.NE.AND P0, PT, R7, RZ, PT ;  /* 0x000000ff0700720c */ /* 0x000fda0003f05270 */
[----:B------:R-:W0:Y:S01]  /*19460*/  @!P0 S2R R3, SR_CgaCtaId ;  /* 0x0000000000038919 */ /* 0x000e220000008800 */
[----:B------:R-:W-:-:S04]  /*19470*/  @!P0 MOV R2, 0x400 ;  /* 0x0000040000028802 */ /* 0x000fc80000000f00 */
[----:B0-----:R-:W-:-:S05]  /*19480*/  @!P0 LEA R2, R3, R2, 0x18 ;  /* 0x0000000203028211 */ /* 0x001fca00078ec0ff */
[----:B------:R1:W-:Y:S01]  /*19490*/  @!P0 STS.128 [R2+0x324d0], R24 ;  /* 0x0324d01802008388 */ /* 0x0003e20000000c00 */
[----:B------:R-:W-:Y:S06]  /*194a0*/  BAR.ARV 0x5, 0x180 ;  /* 0x0146000000007b1d */ /* 0x000fec0000002000 */
.L_x_15263:
        /* <DEDUP_REMOVED lines=16> */
[----:B------:R-:W-:Y:S01]  /*195b0*/  IMAD.MOV.U32 R19, RZ, RZ, RZ ;  /* 0x000000ffff137224 */ /* 0x000fe200078e00ff */
[----:B------:R-:W-:Y:S01]  /*195c0*/  LOP3.LUT R3, R3, 0x38, R0, 0x78, !PT ;  /* 0x0000003803037812 */ /* 0x000fe200078e7800 */
[----:B------:R-:W-:Y:S01]  /*195d0*/  IMAD.SHL.U32 R0, R0, 0x10, RZ ;  /* 0x0000001000007824 */ /* 0x000fe200078e00ff */
[----:B------:R-:W-:Y:S01]  /*195e0*/  LOP3.LUT R2, R2, 0x38, RZ, 0xc0, !PT ;  /* 0x0000003802027812 */ /* 0x000fe200078ec0ff */
[----:B------:R-:W-:Y:S01]  /*195f0*/  IMAD.MOV.U32 R28, RZ, RZ, 0x1 ;  /* 0x00000001ff1c7424 */ /* 0x000fe200078e00ff */
[----:B------:R-:W-:Y:S01]  /*19600*/  LOP3.LUT R32, R3, 0x200, R32, 0xf8, !PT ;  /* 0x0000020003207812 */ /* 0x000fe200078ef820 */
[----:B------:R-:W-:Y:S01]  /*19610*/  ULDC.64 UR40, c[0x0][0x198] ;  /* 0x0000660000287ab9 */ /* 0x000fe20000000a00 */
[----:B------:R-:W-:Y:S01]  /*19620*/  SHF.R.U32.HI R3, RZ, 0x3, R4 ;  /* 0x00000003ff037819 */ /* 0x000fe20000011604 */
[----:B------:R-:W-:Y:S01]  /*19630*/  ULOP3.LUT UR38, UR36, 0x2, URZ, 0xfc, !UPT ;  /* 0x0000000224267892 */ /* 0x000fe2000f8efc3f */
[----:B------:R-:W-:Y:S01]  /*19640*/  LOP3.LUT R4, R2, 0x40, RZ, 0xfc, !PT ;  /* 0x0000004002047812 */ /* 0x000fe200078efcff */
[----:B------:R-:W-:Y:S01]  /*19650*/  ULDC UR37, c[0x0][0xc] ;  /* 0x0000030000257ab9 */ /* 0x000fe20000000800 */
[----:B------:R-:W-:-:S02]  /*19660*/  LOP3.LUT R0, R3, 0x70, R0, 0xf8, !PT ;  /* 0x0000007003007812 */ /* 0x000fc400078ef800 */
[C---:B------:R-:W-:Y:S01]  /*19670*/  LOP3.LUT R3, R2.reuse, 0x80, RZ, 0xfc, !PT ;  /* 0x0000008002037812 */ /* 0x040fe200078efcff */
[----:B0-----:R-:W-:Y:S01]  /*19680*/  ULEA UR4, UR5, UR4, 0x18 ;  /* 0x0000000405047291 */ /* 0x001fe2000f8ec03f */
[----:B------:R-:W-:-:S05]  /*19690*/  LOP3.LUT R0, R2, 0xc0, RZ, 0xfc, !PT ;  /* 0x000000c002007812 */ /* 0x000fca00078efcff */
[----:B------:R-:W-:-:S04]  /*196a0*/  IMAD.U32 R16, RZ, RZ, UR4 ;  /* 0x00000004ff107e24 */ /* 0x000fc8000f8e00ff */
[----:B--2---:R-:W-:-:S07]  /*196b0*/  IMAD R22, R32, 0x2, R16 ;  /* 0x0000000220167824 */ /* 0x004fce00078e0210 */
.L_x_15380:
[----:B0-----:R-:W0:Y:S02]  /*196c0*/  LDC.64 R36, c[0x0][0xd88] ;  /* 0x00036200ff247b82 */ /* 0x001e240000000a00 */
[----:B0-----:R-:W-:-:S06]  /*196d0*/  IMAD.WIDE R36, R27, 0x4, R36 ;  /* 0x000000041b247825 */ /* 0x001fcc00078e0224 */
[----:B--2---:R0:W2:Y:S01]  /*196e0*/  LDG.E R36, desc[UR42][R36.64] ;  /* 0x0000002a24247981 */ /* 0x0040a2000c1e1900 */
        /* <DEDUP_REMOVED lines=9> */
[----:B0-----:R-:W-:Y:S01]  /*19780*/  IMAD.MOV.U32 R37, RZ, RZ, RZ ;  /* 0x000000ffff257224 */ /* 0x001fe200078e00ff */
[----:B--2---:R-:W-:-:S05]  /*19790*/  SHF.R.S32.HI R0, RZ, 0x1f, R36 ;  /* 0x0000001fff007819 */ /* 0x004fca0000011424 */
[C---:B------:R-:W-:Y:S01]  /*197a0*/  @P0 LEA R2, P1, R36.reuse, UR4, 0x2 ;  /* 0x0000000424020c11 */ /* 0x040fe2000f8210ff */
[C---:B---3--:R-:W-:Y:S01]  /*197b0*/  IMAD.SHL.U32 R23, R36.reuse, 0x4, RZ ;  /* 0x0000000424177824 */ /* 0x048fe200078e00ff */
[C-C-:B------:R-:W-:Y:S01]  /*197c0*/  SHF.L.U64.HI R31, R36.reuse, 0x2, R0.reuse ;  /* 0x00000002241f7819 */ /* 0x140fe20000010200 */
[----:B------:R0:W-:Y:S01]  /*197d0*/  STL [R1+0x18], R0 ;  /* 0x0000180001007387 */ /* 0x0001e20000100800 */
[----:B------:R-:W-:Y:S01]  /*197e0*/  @P0 LEA.HI.X R3, R36, UR5, R0, 0x2, P1 ;  /* 0x0000000524030c11 */ /* 0x000fe200088f1400 */
[----:B------:R-:W-:-:S04]  /*197f0*/  ULDC.64 UR4, c[0x0][0xaf8] ;  /* 0x0002be0000047ab9 */ /* 0x000fc80000000a00 */
[----:B-1----:R1:W5:Y:S01]  /*19800*/  @P0 LDG.E R34, desc[UR42][R2.64] ;  /* 0x0000002a02220981 */ /* 0x002362000c1e1900 */
[----:B------:R-:W-:Y:S02]  /*19810*/  ISETP.NE.U32.AND P0, PT, RZ, UR4, PT ;  /* 0x00000004ff007c0c */ /* 0x000fe4000bf05070 */
        /* <DEDUP_REMOVED lines=8> */
[----:B------:R-:W-:Y:S02]  /*198a0*/  IADD3.X R3, R31, UR5, RZ, P3, !PT ;  /* 0x000000051f037c10 */ /* 0x000fe40009ffe4ff */
[----:B------:R-:W-:Y:S01]  /*198b0*/  @P2 IADD3 R6, P3, R23, UR8, RZ ;  /* 0x0000000817062c10 */ /* 0x000fe2000ff7e0ff */
[----:B------:R-:W-:Y:S01]  /*198c0*/  IMAD.U32 R8, RZ, RZ, UR4 ;  /* 0x00000004ff087e24 */ /* 0x000fe2000f8e00ff */
[----:B------:R-:W-:Y:S01]  /*198d0*/  ULDC.64 UR4, c[0x0][0x418] ;  /* 0x0001060000047ab9 */ /* 0x000fe20000000a00 */
[----:B------:R-:W5:Y:S01]  /*198e0*/  @P0 LDG.E R37, desc[UR42][R2.64] ;  /* 0x0000002a02250981 */ /* 0x000f62000c1e1900 */
[----:B------:R-:W-:-:S03]  /*198f0*/  @P2 IADD3.X R7, R31, UR9, RZ, P3, !PT ;  /* 0x000000091f072c10 */ /* 0x000fc60009ffe4ff */
[----:B------:R-:W5:Y:S04]  /*19900*/  @P1 LDG.E R0, desc[UR42][R4.64] ;  /* 0x0000002a04001981 */ /* 0x000f68000c1e1900 */
        /* <DEDUP_REMOVED lines=8> */
[----:B0-----:R-:W-:Y:S01]  /*19990*/  MOV R6, UR5 ;  /* 0x0000000500067c02 */ /* 0x001fe20008000f00 */
[----:B------:R-:W-:Y:S01]  /*199a0*/  IMAD.U32 R9, RZ, RZ, UR4 ;  /* 0x00000004ff097e24 */ /* 0x000fe2000f8e00ff */
[----:B--2---:R0:W-:Y:S01]  /*199b0*/  STL [R1+0x8], R8 ;  /* 0x0000080801007387 */ /* 0x0041e20000100800 */
[----:B------:R-:W-:Y:S01]  /*199c0*/  IMAD.MOV.U32 R11, RZ, RZ, R8 ;  /* 0x000000ffff0b7224 */ /* 0x000fe200078e0008 */
[----:B------:R-:W-:Y:S06]  /*199d0*/  @P2 BRA `(.L_x_15272) ;  /* 0x0000000000142947 */ /* 0x000fec0003800000 */
[----:B------:R-:W-:Y:S05]  /*199e0*/  @!P0 BRA `(.L_x_15272) ;  /* 0x0000000000108947 */ /* 0x000fea0003800000 */
[----:B0-----:R-:W2:Y:S04]  /*199f0*/  LDG.E R8, desc[UR42][R2.64] ;  /* 0x0000002a02087981 */ /* 0x001ea8000c1e1900 */
[----:B------:R-:W2:Y:S02]  /*19a00*/  LDG.E R7, desc[UR42][R2.64+0x4] ;  /* 0x0000042a02077981 */ /* 0x000ea4000c1e1900 */
[----:B--2---:R-:W-:-:S05]  /*19a10*/  IMAD.IADD R11, R7, 0x1, -R8 ;  /* 0x00000001070b7824 */ /* 0x004fca00078e0a08 */
[----:B------:R1:W-:Y:S02]  /*19a20*/  STL [R1+0x8], R11 ;  /* 0x0000080b01007387 */ /* 0x0003e40000100800 */
.L_x_15272:
        /* <DEDUP_REMOVED lines=14> */
.L_x_15273:
        /* <DEDUP_REMOVED lines=9> */
.L_x_15274:
        /* <DEDUP_REMOVED lines=15> */
[----:B------:R2:W-:Y:S01]  /*19c90*/  STL [R1+0x10], R7 ;  /* 0x0000100701007387 */ /* 0x0005e20000100800 */
        /* <DEDUP_REMOVED lines=42> */
.L_x_15276:
[----:B------:R-:W-:Y:S05]  /*19f40*/  BSYNC B0 ;  /* 0x0000000000007941 */ /* 0x000fea0003800000 */
.L_x_15275:
        /* <DEDUP_REMOVED lines=9> */
[----:B------:R-:W-:-:S07]  /*19fe0*/  SHF.R.U32.HI R3, RZ, 0x6, R3 ;  /* 0x00000006ff037819 */ /* 0x000fce0000011603 */
[----:B------:R-:W-:-:S04]  /*19ff0*/  @P0 VIADD R6, R6, 0x5f ;  /* 0x0000005f06060836 */ /* 0x000fc80000000000 */
[----:B------:R-:W-:-:S04]  /*1a000*/  @P0 IMAD.HI R2, R6, 0x2aaaaaab, RZ ;  /* 0x2aaaaaab06020827 */ /* 0x000fc800078e02ff */
[----:B------:R-:W-:Y:S01]  /*1a010*/  IMAD.MOV.U32 R6, RZ, RZ, R3 ;  /* 0x000000ffff067224 */ /* 0x000fe200078e0003 */
        /* <DEDUP_REMOVED lines=12> */
.L_x_15487:
[----:B--2---:R-:W-:Y:S02]  /*1a0e0*/  ISETP.NE.AND P0, PT, R14, RZ, PT ;  /* 0x000000ff0e00720c */ /* 0x004fe40003f05270 */
[----:B------:R-:W-:-:S11]  /*1a0f0*/  PLOP3.LUT P6, PT, PT, PT, PT, 0x8, 0x0 ;  /* 0x000000000000781c */ /* 0x000fd60003fce170 */
[----:B------:R-:W-:Y:S05]  /*1a100*/  @P0 BRA `(.L_x_15280) ;  /* 0x00000000000c0947 */ /* 0x000fea0003800000 */
[----:B------:R-:W-:-:S03]  /*1a110*/  UMOV UR4, 0xffffffff ;  /* 0xffffffff00047882 */ /* 0x000fc60000000000 */
[----:B------:R-:W-:Y:S05]  /*1a120*/  BRA.DIV UR4, `(.L_x_15281) ;  /* 0x0000008a04707947 */ /* 0x000fea000b800000 */
[----:B------:R-:W-:-:S13]  /*1a130*/  ELECT P6, URZ, PT ;  /* 0x00000000003f782f */ /* 0x000fda00038c0000 */
.L_x_15280:
        /* <DEDUP_REMOVED lines=9> */
.L_x_15490:
[----:B------:R-:W-:Y:S05]  /*1a1d0*/  BSYNC B1 ;  /* 0x0000000000017941 */ /* 0x000fea0003800000 */
.L_x_15282:
        /* <DEDUP_REMOVED lines=10> */
.L_x_15491:
[----:B------:R-:W-:Y:S05]  /*1a280*/  BSYNC B2 ;  /* 0x0000000000027941 */ /* 0x000fea0003800000 */
.L_x_15286:
        /* <DEDUP_REMOVED lines=9> */
.L_x_15289:
[----:B------:R-:W-:Y:S05]  /*1a320*/  BSYNC B2 ;  /* 0x0000000000027941 */ /* 0x000fea0003800000 */
.L_x_15288:
[----:B------:R-:W-:Y:S01]  /*1a330*/  IMAD.MOV.U32 R14, RZ, RZ, RZ ;  /* 0x000000ffff0e7224 */ /* 0x000fe200078e00ff */
[----:B------:R-:W-:Y:S01]  /*1a340*/  UIADD3 UR4, UP0, UR40, 0x570, URZ ;  /* 0x0000057028047890 */ /* 0x000fe2000ff1e03f */
[----:B------:R-:W-:Y:S01]  /*1a350*/  IMAD R10, R6, 0x60, R0 ;  /* 0x00000060060a7824 */ /* 0x000fe200078e0200 */
[----:B------:R-:W-:Y:S01]  /*1a360*/  PLOP3.LUT P0, PT, PT, PT, PT, 0x80, 0x0 ;  /* 0x000000000000781c */ /* 0x000fe20003f0f070 */
[----:B-1----:R-:W-:Y:S01]  /*1a370*/  IMAD R11, R17, 0x3000, R16 ;  /* 0x00003000110b7824 */ /* 0x002fe200078e0210 */
[----:B------:R-:W-:Y:S01]  /*1a380*/  R2UR UR10, R14 ;  /* 0x000000000e0a72ca */ /* 0x000fe200000e0000 */
[----:B------:R-:W-:Y:S01]  /*1a390*/  VIADD R12, R8, 0x32490 ;  /* 0x00032490080c7836 */ /* 0x000fe20000000000 */
[----:B------:R-:W-:Y:S01]  /*1a3a0*/  IADD3 R10, R10, -0x60, RZ ;  /* 0xffffffa00a0a7810 */ /* 0x000fe20007ffe0ff */
[----:B------:R-:W-:Y:S01]  /*1a3b0*/  VIADD R11, R11, 0x1c400 ;  /* 0x0001c4000b0b7836 */ /* 0x000fe20000000000 */
[----:B------:R-:W-:Y:S01]  /*1a3c0*/  UIADD3.X UR5, URZ, UR41, URZ, UP0, !UPT ;  /* 0x000000293f057290 */ /* 0x000fe200087fe43f */
[----:B------:R-:W-:Y:S01]  /*1a3d0*/  UMOV UR6, 0x0 ;  /* 0x0000000000067882 */ /* 0x000fe20000000000 */
[----:B------:R-:W-:-:S10]  /*1a3e0*/  UMOV UR7, 0x12f00000 ;  /* 0x12f0000000077882 */ /* 0x000fd40000000000 */
.L_x_15290:
        /* <DEDUP_REMOVED lines=13> */
.L_x_15492:
[----:B------:R-:W-:Y:S05]  /*1a4c0*/  BSYNC B2 ;  /* 0x0000000000027941 */ /* 0x000fea0003800000 */
.L_x_15291:
        /* <DEDUP_REMOVED lines=11> */
.L_x_15294:
[----:B------:R-:W-:Y:S05]  /*1a580*/  BSYNC B2 ;  /* 0x0000000000027941 */ /* 0x000fea0003800000 */
.L_x_15293:
        /* <DEDUP_REMOVED lines=9> */
.L_x_15295:
        /* <DEDUP_REMOVED lines=15> */
.L_x_15296:
        /* <DEDUP_REMOVED lines=15> */
.L_x_15297:
        /* <DEDUP_REMOVED lines=15> */
.L_x_15298:
        /* <DEDUP_REMOVED lines=10> */
.L_x_15285:
[----:B------:R-:W-:Y:S05]  /*1a990*/  BSYNC B1 ;  /* 0x0000000000017941 */ /* 0x000fea0003800000 */
.L_x_15284:
        /* <DEDUP_REMOVED lines=9> */
.L_x_15314:
[----:B------:R-:W-:Y:S05]  /*1aa30*/  YIELD ;  /* 0x0000000000007946 */ /* 0x000fea0003800000 */
[----:B------:R-:W-:Y:S04]  /*1aa40*/  BSSY B1, `(.L_x_15299) ;  /* 0x000007a000017945 */ /* 0x000fe80003800000 */
[----:B------:R-:W-:Y:S05]  /*1aa50*/  @!P6 BRA `(.L_x_15300) ;  /* 0x0000000400e0e947 */ /* 0x000fea0003800000 */
[----:B------:R-:W-:Y:S01]  /*1aa60*/  IMAD R6, R17, 0x8, R16 ;  /* 0x0000000811067824 */ /* 0x000fe200078e0210 */
[----:B0-----:R-:W-:Y:S01]  /*1aa70*/  SHF.L.U32 R8, R29, 0x1f, RZ ;  /* 0x0000001f1d087819 */ /* 0x001fe200000006ff */
[----:B------:R-:W0:Y:S01]  /*1aa80*/  S2R R9, SR_TID.X ;  /* 0x0000000000097919 */ /* 0x000e220000002100 */
[----:B------:R-:W-:Y:S02]  /*1aa90*/  BSSY B2, `(.L_x_15301) ;  /* 0x0000005000027945 */ /* 0x000fe40003800000 */
[----:B------:R-:W2:Y:S01]  /*1aaa0*/  SYNCS.PHASECHK.TRANS64.TRYWAIT P1, [R6+URZ+0x324a0], R8 ;  /* 0x0324a008060075a7 */ /* 0x000ea2000802017f */
[----:B0-----:R-:W-:-:S04]  /*1aab0*/  LOP3.LUT R9, R9, 0x7f, RZ, 0xc0, !PT ;  /* 0x0000007f09097812 */ /* 0x001fc800078ec0ff */
[----:B------:R-:W-:Y:S01]  /*1aac0*/  ISETP.NE.AND P2, PT, R9, RZ, PT ;  /* 0x000000ff0900720c */ /* 0x000fe20003f45270 */
[----:B--2---:R-:W-:-:S12]  /*1aad0*/  @!P1 BRA `(.L_x_15302) ;  /* 0x0000008000609947 */ /* 0x004fd80003800000 */
.L_x_15493:
[----:B------:R-:W-:Y:S05]  /*1aae0*/  BSYNC B2 ;  /* 0x0000000000027941 */ /* 0x000fea0003800000 */
.L_x_15301:
        /* <DEDUP_REMOVED lines=9> */
.L_x_15304:
[----:B------:R-:W-:Y:S05]  /*1ab80*/  BSYNC B2 ;  /* 0x0000000000027941 */ /* 0x000fea0003800000 */
.L_x_15303:
[----:B------:R-:W-:Y:S01]  /*1ab90*/  IMAD.MOV.U32 R14, RZ, RZ, RZ ;  /* 0x000000ffff0e7224 */ /* 0x000fe200078e00ff */
[----:B------:R-:W-:Y:S01]  /*1aba0*/  UIADD3 UR4, UP0, UR40, 0x570, URZ ;  /* 0x0000057028047890 */ /* 0x000fe2000ff1e03f */
[----:B-1----:R-:W-:Y:S01]  /*1abb0*/  IMAD R11, R17, 0x3000, R16 ;  /* 0x00003000110b7824 */ /* 0x002fe200078e0210 */
        /* <DEDUP_REMOVED lines=8> */
.L_x_15305:
        /* <DEDUP_REMOVED lines=13> */
.L_x_15494:
[----:B------:R-:W-:Y:S05]  /*1ad10*/  BSYNC B2 ;  /* 0x0000000000027941 */ /* 0x000fea0003800000 */
.L_x_15306:
        /* <DEDUP_REMOVED lines=11> */
.L_x_15309:
[----:B------:R-:W-:Y:S05]  /*1add0*/  BSYNC B2 ;  /* 0x0000000000027941 */ /* 0x000fea0003800000 */
.L_x_15308:
        /* <DEDUP_REMOVED lines=9> */
.L_x_15310:
        /* <DEDUP_REMOVED lines=15> */
.L_x_15311:
        /* <DEDUP_REMOVED lines=15> */
.L_x_15312:
        /* <DEDUP_REMOVED lines=15> */
.L_x_15313:
        /* <DEDUP_REMOVED lines=10> */
.L_x_15300:
[----:B------:R-:W-:Y:S05]  /*1b1e0*/  BSYNC B1 ;  /* 0x0000000000017941 */ /* 0x000fea0003800000 */
.L_x_15299:
        /* <DEDUP_REMOVED lines=8> */
.L_x_15278:
[----:B------:R-:W-:Y:S05]  /*1b270*/  BSYNC B0 ;  /* 0x0000000000007941 */ /* 0x000fea0003800000 */
.L_x_15277:
        /* <DEDUP_REMOVED lines=8> */
[----:B------:R-:W2:Y:S08]  /*1b300*/  @P1 LDC R3, c[0x0][0x44c] ;  /* 0x00011300ff031b82 */ /* 0x000eb00000000800 */
[----:B------:R-:W4:Y:S01]  /*1b310*/  @P1 LDC R0, c[0x0][0x450] ;  /* 0x00011400ff001b82 */ /* 0x000f220000000800 */
[----:B--2---:R-:W-:-:S05]  /*1b320*/  @P1 IMAD.HI.U32 R3, R2, R3, RZ ;  /* 0x0000000302031227 */ /* 0x004fca00078e00ff */
[----:B----4-:R-:W-:Y:S01]  /*1b330*/  @P1 SHF.R.U32.HI R2, RZ, R0, R3 ;  /* 0x00000000ff021219 */ /* 0x010fe20000011603 */
        /* <DEDUP_REMOVED lines=10> */
[----:B0-----:R-:W0:Y:S03]  /*1b3e0*/  I2F.RP R8, R0 ;  /* 0x0000000000087306 */ /* 0x001e260000209400 */
        /* <DEDUP_REMOVED lines=23> */
.L_x_15316:
[----:B------:R-:W-:Y:S05]  /*1b560*/  BSYNC B0 ;  /* 0x0000000000007941 */ /* 0x000fea0003800000 */
.L_x_15315:
        /* <DEDUP_REMOVED lines=23> */
.L_x_15318:
        /* <DEDUP_REMOVED lines=11> */
[----:B------:R-:W-:Y:S02]  /*1b790*/  IMAD.U32 R5, RZ, RZ, UR7 ;  /* 0x00000007ff057e24 */ /* 0x000fe4000f8e00ff */
[----:B------:R-:W-:Y:S02]  /*1b7a0*/  IMAD.U32 R7, RZ, RZ, UR9 ;  /* 0x00000009ff077e24 */ /* 0x000fe4000f8e00ff */
[----:B------:R-:W-:-:S02]  /*1b7b0*/  IMAD.U32 R10, RZ, RZ, UR4 ;  /* 0x00000004ff0a7e24 */ /* 0x000fc4000f8e00ff */
[----:B-1----:R-:W-:Y:S02]  /*1b7c0*/  IMAD.U32 R11, RZ, RZ, UR5 ;  /* 0x00000005ff0b7e24 */ /* 0x002fe4000f8e00ff */
[----:B0-----:R-:W-:Y:S02]  /*1b7d0*/  IMAD.MOV.U32 R8, RZ, RZ, 0x70 ;  /* 0x00000070ff087424 */ /* 0x001fe400078e00ff */
[----:B------:R-:W-:Y:S02]  /*1b7e0*/  IMAD.MOV.U32 R12, RZ, RZ, 0x1 ;  /* 0x00000001ff0c7424 */ /* 0x000fe400078e00ff */
[----:B------:R-:W-:-:S07]  /*1b7f0*/  IMAD.MOV.U32 R13, RZ, RZ, RZ ;  /* 0x000000ffff0d7224 */ /* 0x000fce00078e00ff */
[----:B------:R-:W-:-:S07]  /*1b800*/  LEPC R20, `(.L_x_15321) ;  /* 0x000000001014794e */ /* 0x000fce0000000000 */
[----:B--2---:R-:W-:Y:S05]  /*1b810*/  CALL.ABS.NOINC R2 ;  /* 0x0000000002007343 */ /* 0x004fea0003c00000 */
.L_x_15321:
[----:B------:R-:W-:Y:S05]  /*1b820*/  BSYNC B6 ;  /* 0x0000000000067941 */ /* 0x000fea0003800000 */
.L_x_15320:
        /* <DEDUP_REMOVED lines=10> */
[----:B0-----:R-:W-:Y:S01]  /*1b8d0*/  MOV R8, 0x70 ;  /* 0x0000007000087802 */ /* 0x001fe20000000f00 */
[----:B------:R-:W-:Y:S02]  /*1b8e0*/  IMAD.U32 R5, RZ, RZ, UR7 ;  /* 0x00000007ff057e24 */ /* 0x000fe4000f8e00ff */
[----:B------:R-:W-:Y:S02]  /*1b8f0*/  IMAD.U32 R6, RZ, RZ, UR8 ;  /* 0x00000008ff067e24 */ /* 0x000fe4000f8e00ff */
[----:B------:R-:W-:-:S02]  /*1b900*/  IMAD.U32 R7, RZ, RZ, UR9 ;  /* 0x00000009ff077e24 */ /* 0x000fc4000f8e00ff */
[----:B------:R-:W-:Y:S02]  /*1b910*/  IMAD.U32 R10, RZ, RZ, UR4 ;  /* 0x00000004ff0a7e24 */ /* 0x000fe4000f8e00ff */
[----:B-1----:R-:W-:Y:S02]  /*1b920*/  IMAD.U32 R11, RZ, RZ, UR5 ;  /* 0x00000005ff0b7e24 */ /* 0x002fe4000f8e00ff */
[----:B------:R-:W-:Y:S02]  /*1b930*/  IMAD.MOV.U32 R12, RZ, RZ, 0x1 ;  /* 0x00000001ff0c7424 */ /* 0x000fe400078e00ff */
[----:B--2---:R-:W-:-:S07]  /*1b940*/  IMAD.MOV.U32 R13, RZ, RZ, RZ ;  /* 0x000000ffff0d7224 */ /* 0x004fce00078e00ff */
[----:B------:R-:W-:-:S07]  /*1b950*/  LEPC R20, `(.L_x_15324) ;  /* 0x000000001014794e */ /* 0x000fce0000000000 */
[----:B---3--:R-:W-:Y:S05]  /*1b960*/  CALL.ABS.NOINC R2 ;  /* 0x0000000002007343 */ /* 0x008fea0003c00000 */
.L_x_15324:
        /* <DEDUP_REMOVED lines=15> */
.L_x_15323:
[----:B------:R-:W-:Y:S05]  /*1ba60*/  BSYNC B6 ;  /* 0x0000000000067941 */ /* 0x000fea0003800000 */
.L_x_15322:
[----:B------:R-:W2:Y:S01]  /*1ba70*/  LDL R35, [R1+0x40] ;  /* 0x0000400001237983 */ /* 0x000ea20000100800 */
[----:B------:R-:W-:Y:S01]  /*1ba80*/  ULDC.64 UR4, c[0x0][0xaf0] ;  /* 0x0002bc0000047ab9 */ /* 0x000fe20000000a00 */
[----:B------:R-:W3:Y:S02]  /*1ba90*/  LDC R9, c[0x0][0x430] ;  /* 0x00010c00ff097b82 */ /* 0x000ee40000000800 */
[----:B------:R-:W4:Y:S01]  /*1baa0*/  LDL R20, [R1+0x10] ;  /* 0x0000100001147983 */ /* 0x000f220000100800 */
[----:B------:R-:W-:Y:S01]  /*1bab0*/  ISETP.NE.U32.AND P0, PT, RZ, UR4, PT ;  /* 0x00000004ff007c0c */ /* 0x000fe2000bf05070 */
[----:B------:R-:W5:Y:S03]  /*1bac0*/  S2R R21, SR_TID.X ;  /* 0x0000000000157919 */ /* 0x000f660000002100 */
[----:B------:R-:W-:-:S13]  /*1bad0*/  ISETP.NE.AND.EX P0, PT, RZ, UR5, PT, P0 ;  /* 0x00000005ff007c0c */ /* 0x000fda000bf05300 */
[----:B------:R-:W-:Y:S01]  /*1bae0*/  @P0 IADD3 R2, P1, R23, UR4, RZ ;  /* 0x0000000417020c10 */ /* 0x000fe2000ff3e0ff */
[----:B------:R-:W-:Y:S01]  /*1baf0*/  IMAD.MOV.U32 R10, RZ, RZ, RZ ;  /* 0x000000ffff0a7224 */ /* 0x000fe200078e00ff */
[----:B-1----:R-:W1:Y:S01]  /*1bb00*/  S2R R11, SR_TID.X ;  /* 0x00000000000b7919 */ /* 0x002e620000002100 */
[----:B------:R-:W-:Y:S01]  /*1bb10*/  ULDC UR4, c[0x0][0x2f4] ;  /* 0x0000bd0000047ab9 */ /* 0x000fe20000000800 */
[----:B------:R-:W-:Y:S01]  /*1bb20*/  @P0 IADD3.X R3, R31, UR5, RZ, P1, !PT ;  /* 0x000000051f030c10 */ /* 0x000fe20008ffe4ff */
[----:B------:R-:W-:-:S04]  /*1bb30*/  ULDC UR5, c[0x0][0x320] ;  /* 0x0000c80000057ab9 */ /* 0x000fc80000000800 */
[----:B------:R0:W4:Y:S01]  /*1bb40*/  @P0 LDG.E R30, desc[UR42][R2.64] ;  /* 0x0000002a021e0981 */ /* 0x000122000c1e1900 */
[----:B-----5:R-:W-:-:S04]  /*1bb50*/  LOP3.LUT R21, R21, 0x7f, RZ, 0xc0, !PT ;  /* 0x0000007f15157812 */ /* 0x020fc800078ec0ff */
[----:B------:R-:W-:Y:S02]  /*1bb60*/  SHF.R.U32.HI R0, RZ, 0x3, R21 ;  /* 0x00000003ff007819 */ /* 0x000fe40000011615 */
[----:B------:R-:W5:Y:S01]  /*1bb70*/  S2R R21, SR_TID.X ;  /* 0x0000000000157919 */ /* 0x000f620000002100 */
[----:B---3--:R-:W-:-:S13]  /*1bb80*/  ISETP.NE.AND P1, PT, R9, 0x1, PT ;  /* 0x000000010900780c */ /* 0x008fda0003f25270 */
[----:B------:R-:W3:Y:S08]  /*1bb90*/  @P1 LDC R5, c[0x0][0x434] ;  /* 0x00010d00ff051b82 */ /* 0x000ef00000000800 */
[----:B------:R-:W1:Y:S01]  /*1bba0*/  @P1 LDC R4, c[0x0][0x438] ;  /* 0x00010e00ff041b82 */ /* 0x000e620000000800 */
[----:B-----5:R-:W-:-:S05]  /*1bbb0*/  IMAD.SHL.U32 R21, R21, 0x10, RZ ;  /* 0x0000001015157824 */ /* 0x020fca00078e00ff */
[----:B------:R-:W-:Y:S01]  /*1bbc0*/  LOP3.LUT R21, R0, 0x70, R21, 0xf8, !PT ;  /* 0x0000007000157812 */ /* 0x000fe200078ef815 */
[----:B--2---:R-:W-:-:S04]  /*1bbd0*/  VIADD R0, R35, 0xffffffff ;  /* 0xffffffff23007836 */ /* 0x004fc80000000000 */
[----:B------:R-:W-:-:S05]  /*1bbe0*/  IMAD R6, R0, 0x60, R21 ;  /* 0x0000006000067824 */ /* 0x000fca00078e0215 */
[----:B----4-:R-:W-:-:S04]  /*1bbf0*/  ISETP.GE.AND P0, PT, R6, R20, PT ;  /* 0x000000140600720c */ /* 0x010fc80003f06270 */
[----:B------:R-:W-:Y:S02]  /*1bc00*/  ISETP.GT.U32.OR P0, PT, R21, 0x5f, P0 ;  /* 0x0000005f1500780c */ /* 0x000fe40000704470 */
[----:B------:R-:W-:-:S11]  /*1bc10*/  IADD3 R6, R6, R34, RZ ;  /* 0x0000002206067210 */ /* 0x000fd60007ffe0ff */
[----:B0-----:R-:W0:Y:S01]  /*1bc20*/  @!P0 LDC.64 R2, c[0x0][0x428] ;  /* 0x00010a00ff028b82 */ /* 0x001e220000000a00 */
[----:B---3--:R-:W-:-:S04]  /*1bc30*/  @P1 IMAD.HI.U32 R5, R6, R5, RZ ;  /* 0x0000000506051227 */ /* 0x008fc800078e00ff */
[----:B------:R-:W-:Y:S01]  /*1bc40*/  IMAD.MOV.U32 R7, RZ, RZ, R6 ;  /* 0x000000ffff077224 */ /* 0x000fe200078e0006 */
[----:B-1----:R-:W-:Y:S02]  /*1bc50*/  @P1 SHF.R.U32.HI R7, RZ, R4, R5 ;  /* 0x00000004ff071219 */ /* 0x002fe40000011605 */
        /* <DEDUP_REMOVED lines=10> */
[----:B------:R0:W2:Y:S01]  /*1bd00*/  @!P0 LDG.E R10, desc[UR42][R2.64] ;  /* 0x0000002a020a8981 */ /* 0x0000a2000c1e1900 */
[----:B------:R-:W-:-:S04]  /*1bd10*/  IMAD.MOV R4, RZ, RZ, -R7 ;  /* 0x000000ffff047224 */ /* 0x000fc800078e0a07 */
[----:B0-----:R-:W-:-:S05]  /*1bd20*/  IMAD R3, R9, R4, R6 ;  /* 0x0000000409037224 */ /* 0x001fca00078e0206 */
[----:B------:R-:W-:Y:S01]  /*1bd30*/  STL [R1+0x4], R3 ;  /* 0x0000040301007387 */ /* 0x000fe20000100800 */
[----:B------:R-:W-:Y:S02]  /*1bd40*/  IMAD.U32 R2, RZ, RZ, UR38 ;  /* 0x00000026ff027e24 */ /* 0x000fe4000f8e00ff */
[----:B------:R-:W-:-:S03]  /*1bd50*/  IMAD.SHL.U32 R11, R11, 0x8, RZ ;  /* 0x000000080b0b7824 */ /* 0x000fc600078e00ff */
[----:B------:R-:W-:Y:S02]  /*1bd60*/  ISETP.NE.AND P2, PT, R2, 0x3, PT ;  /* 0x000000030200780c */ /* 0x000fe40003f45270 */
[----:B------:R-:W-:Y:S02]  /*1bd70*/  LOP3.LUT R11, R11, 0x38, RZ, 0xc0, !PT ;  /* 0x000000380b0b7812 */ /* 0x000fe400078ec0ff */
[----:B------:R-:W-:Y:S02]  /*1bd80*/  LOP3.LUT R18, R18, 0xfffff7ff, RZ, 0xc0, !PT ;  /* 0xfffff7ff12127812 */ /* 0x000fe400078ec0ff */
[----:B------:R-:W-:-:S04]  /*1bd90*/  LOP3.LUT R11, R11, 0x40, RZ, 0xfc, !PT ;  /* 0x000000400b0b7812 */ /* 0x000fc800078efcff */
[----:B------:R-:W-:-:S03]  /*1bda0*/  ISETP.GE.AND P4, PT, R11, UR5, PT ;  /* 0x000000050b007c0c */ /* 0x000fc6000bf86270 */
[----:B------:R-:W-:-:S04]  /*1bdb0*/  @P2 LOP3.LUT R18, R18, 0x800, RZ, 0xfc, !PT ;  /* 0x0000080012122812 */ /* 0x000fc800078efcff */
[----:B------:R-:W-:Y:S01]  /*1bdc0*/  LOP3.LUT R18, R18, 0xfffffffd, RZ, 0xc0, !PT ;  /* 0xfffffffd12127812 */ /* 0x000fe200078ec0ff */
[----:B------:R-:W-:Y:S01]  /*1bdd0*/  UMOV UR6, 0xffffffff ;  /* 0xffffffff00067882 */ /* 0x000fe20000000000 */
[----:B--2---:R0:W-:Y:S02]  /*1bde0*/  STL [R1], R10 ;  /* 0x0000000a01007387 */ /* 0x0041e40000100800 */
[----:B0-----:R-:W0:Y:S02]  /*1bdf0*/  S2R R10, SR_TID.X ;  /* 0x00000000000a7919 */ /* 0x001e240000002100 */
[----:B0-----:R-:W-:-:S05]  /*1be00*/  IMAD.SHL.U32 R10, R10, 0x8, RZ ;  /* 0x000000080a0a7824 */ /* 0x001fca00078e00ff */
[----:B------:R-:W-:-:S04]  /*1be10*/  LOP3.LUT R10, R10, 0x38, RZ, 0xc0, !PT ;  /* 0x000000380a0a7812 */ /* 0x000fc800078ec0ff */
[C---:B------:R-:W-:Y:S02]  /*1be20*/  ISETP.GE.AND P1, PT, R10.reuse, UR4, PT ;  /* 0x000000040a007c0c */ /* 0x040fe4000bf26270 */
[----:B------:R-:W-:-:S04]  /*1be30*/  LOP3.LUT R11, R10, 0x80, RZ, 0xfc, !PT ;  /* 0x000000800a0b7812 */ /* 0x000fc800078efcff */
[----:B------:R-:W-:-:S07]  /*1be40*/  ISETP.GE.AND P3, PT, R11, UR5, PT ;  /* 0x000000050b007c0c */ /* 0x000fce000bf66270 */
[----:B------:R-:W-:-:S04]  /*1be50*/  @P1 LOP3.LUT R18, R18, 0x2, RZ, 0xfc, !PT ;  /* 0x0000000212121812 */ /* 0x000fc800078efcff */
[----:B------:R-:W-:-:S04]  /*1be60*/  LOP3.LUT R18, R18, 0xffffffef, RZ, 0xc0, !PT ;  /* 0xffffffef12127812 */ /* 0x000fc800078ec0ff */
[----:B------:R-:W-:Y:S02]  /*1be70*/  @P4 LOP3.LUT R18, R18, 0x10, RZ, 0xfc, !PT ;  /* 0x0000001012124812 */ /* 0x000fe400078efcff */
[----:B------:R-:W-:Y:S02]  /*1be80*/  ISETP.GE.AND P0, PT, R10, UR5, PT ;  /* 0x000000050a007c0c */ /* 0x000fe4000bf06270 */
[----:B------:R-:W-:Y:S02]  /*1be90*/  LOP3.LUT R18, R18, 0xfffffffe, RZ, 0xc0, !PT ;  /* 0xfffffffe12127812 */ /* 0x000fe400078ec0ff */
[----:B------:R-:W-:Y:S02]  /*1bea0*/  LOP3.LUT R10, R10, 0xc0, RZ, 0xfc, !PT ;  /* 0x000000c00a0a7812 */ /* 0x000fe400078efcff */
[----:B------:R-:W-:Y:S02]  /*1beb0*/  LOP3.LUT R18, R18, 0xfffffff7, RZ, 0xc0, !PT ;  /* 0xfffffff712127812 */ /* 0x000fe400078ec0ff */
[----:B------:R-:W-:-:S02]  /*1bec0*/  ISETP.GE.AND P1, PT, R10, UR5, PT ;  /* 0x000000050a007c0c */ /* 0x000fc4000bf26270 */
[----:B------:R-:W-:-:S04]  /*1bed0*/  @P3 LOP3.LUT R18, R18, 0x8, RZ, 0xfc, !PT ;  /* 0x0000000812123812 */ /* 0x000fc800078efcff */
[----:B------:R-:W-:-:S04]  /*1bee0*/  @P0 LOP3.LUT R18, R18, 0x1, RZ, 0xfc, !PT ;  /* 0x0000000112120812 */ /* 0x000fc800078efcff */
[----:B------:R-:W-:-:S04]  /*1bef0*/  LOP3.LUT R18, R18, 0xfffffffb, RZ, 0xc0, !PT ;  /* 0xfffffffb12127812 */ /* 0x000fc800078ec0ff */
[----:B------:R-:W-:Y:S01]  /*1bf00*/  @P1 LOP3.LUT R18, R18, 0x4, RZ, 0xfc, !PT ;  /* 0x0000000412121812 */ /* 0x000fe200078efcff */
[----:B------:R-:W-:Y:S06]  /*1bf10*/  BRA.DIV UR6, `(.L_x_15325) ;  /* 0x0000006e06787947 */ /* 0x000fec000b800000 */
.L_x_15497:
[----:B------:R-:W-:Y:S02]  /*1bf20*/  SEL R2, RZ, 0x1, P0 ;  /* 0x00000001ff027807 */ /* 0x000fe40000000000 */
[----:B------:R-:W-:Y:S02]  /*1bf30*/  ISETP.GT.U32.AND P0, PT, R21, 0x5f, PT ;  /* 0x0000005f1500780c */ /* 0x000fe40003f04070 */
[----:B------:R-:W-:Y:S01]  /*1bf40*/  LOP3.LUT R18, R18, 0xffffffdf, RZ, 0xc0, !PT ;  /* 0xffffffdf12127812 */ /* 0x000fe200078ec0ff */
[----:B------:R0:W-:Y:S10]  /*1bf50*/  STL [R1+0x5c], R2 ;  /* 0x00005c0201007387 */ /* 0x0001f40000100800 */
[----:B------:R-:W-:Y:S01]  /*1bf60*/  @P0 LOP3.LUT R18, R18, 0x20, RZ, 0xfc, !PT ;  /* 0x0000002012120812 */ /* 0x000fe200078efcff */
[----:B0-----:R-:W-:Y:S06]  /*1bf70*/  @!P2 BRA `(.L_x_15326) ;  /* 0x000000000004a947 */ /* 0x001fec0003800000 */
[----:B------:R-:W-:Y:S01]  /*1bf80*/  BPT.TRAP 0x1 ;  /* 0x000000040000795c */ /* 0x000fe20000300000 */
.L_x_15326:
[----:B------:R-:W-:Y:S01]  /*1bf90*/  IMAD R31, R0, -0x60, R20 ;  /* 0xffffffa0001f7824 */ /* 0x000fe200078e0214 */
[----:B------:R-:W-:Y:S01]  /*1bfa0*/  SHF.L.U32 R0, R28, 0x1f, RZ ;  /* 0x0000001f1c007819 */ /* 0x000fe200000006ff */
[----:B------:R-:W-:Y:S01]  /*1bfb0*/  IMAD R23, R19, 0x8, R16 ;  /* 0x0000000813177824 */ /* 0x000fe200078e0210 */
[----:B------:R-:W-:Y:S03]  /*1bfc0*/  BSSY B0, `(.L_x_15327) ;  /* 0x0000003000007945 */ /* 0x000fe60003800000 */
[----:B------:R-:W0:Y:S02]  /*1bfd0*/  SYNCS.PHASECHK.TRANS64.TRYWAIT P0, [R23+URZ+0x32440], R0 ;  /* 0x03244000170075a7 */ /* 0x000e24000800017f */
[----:B0-----:R-:W-:Y:S05]  /*1bfe0*/  @!P0 BRA `(.L_x_15328) ;  /* 0x0000006c00788947 */ /* 0x001fea0003800000 */
.L_x_15498:
[----:B------:R-:W-:Y:S05]  /*1bff0*/  BSYNC B0 ;  /* 0x0000000000007941 */ /* 0x000fea0003800000 */
.L_x_15327:
[----:B------:R-:W0:Y:S01]  /*1c000*/  LDL R2, [R1+0x4] ;  /* 0x0000040001027983 */ /* 0x000e220000100800 */
[----:B------:R-:W-:Y:S01]  /*1c010*/  ULDC.64 UR4, c[0x0][0x300] ;  /* 0x0000c00000047ab9 */ /* 0x000fe20000000a00 */
[----:B------:R-:W-:Y:S02]  /*1c020*/  ULDC.64 UR6, c[0x0][0x2e8] ;  /* 0x0000ba0000067ab9 */ /* 0x000fe40000000a00 */
[----:B------:R-:W2:Y:S01]  /*1c030*/  LDL R4, [R1] ;  /* 0x0000000001047983 */ /* 0x000ea20000100800 */
        /* <DEDUP_REMOVED lines=17> */
[----:B------:R-:W0:Y:S02]  /*1c150*/  S2R R4, SR_TID.X ;  /* 0x0000000000047919 */ /* 0x000e240000002100 */
[----:B------:R-:W-:Y:S02]  /*1c160*/  IMAD.IADD R3, R3, 0x1, R0 ;  /* 0x0000000103037824 */ /* 0x000fe400078e0200 */
[----:B------:R-:W-:Y:S01]  /*1c170*/  IMAD.WIDE.U32 R2, R26, UR4, R2 ;  /* 0x000000041a027c25 */ /* 0x000fe2000f8e0002 */
[----:B------:R-:W-:Y:S02]  /*1c180*/  UMOV UR4, 0xffffffff ;  /* 0xffffffff00047882 */ /* 0x000fe40000000000 */
[----:B------:R-:W-:Y:S02]  /*1c190*/  LEA R0, P0, R2, UR6, 0x1 ;  /* 0x0000000602007c11 */ /* 0x000fe4000f8008ff */
[----:B0-----:R-:W-:-:S04]  /*1c1a0*/  LOP3.LUT R4, R4, 0x7f, RZ, 0xc0, !PT ;  /* 0x0000007f04047812 */ /* 0x001fc800078ec0ff */
[----:B-1----:R-:W-:Y:S01]  /*1c1b0*/  SHF.R.U32.HI R5, RZ, 0x3, R4 ;  /* 0x00000003ff057819 */ /* 0x002fe20000011604 */
        /* <DEDUP_REMOVED lines=9> */
[----:B0-----:R-:W-:-:S04]  /*1c250*/  @P0 LEA R3, P1, R7, R3, 0x1 ;  /* 0x0000000307030211 */ /* 0x001fc800078208ff */
[----:B-1----:R-:W-:-:S04]  /*1c260*/  @P0 IADD3.X R2, RZ, R2, RZ, P1, !PT ;  /* 0x00000002ff020210 */ /* 0x002fc80000ffe4ff */
        /* <DEDUP_REMOVED lines=47> */
.L_x_15512:
        /* <DEDUP_REMOVED lines=10> */
.L_x_15330:
        /* <DEDUP_REMOVED lines=11> */
.L_x_15331:
        /* <DEDUP_REMOVED lines=8> */
[----:B0-----:R-:W-:-:S05]  /*1c730*/  SEL R3, R36, RZ, !P0 ;  /* 0x000000ff24037207 */ /* 0x001fca0004000000 */
        /* <DEDUP_REMOVED lines=24> */
.L_x_15333:
[----:B------:R-:W-:Y:S05]  /*1c8c0*/  BSYNC B6 ;  /* 0x0000000000067941 */ /* 0x000fea0003800000 */
.L_x_15332:
[----:B------:R-:W2:Y:S01]  /*1c8d0*/  LDL R21, [R1+0x28] ;  /* 0x0000280001157983 */ /* 0x000ea20000100800 */
[----:B------:R-:W3:Y:S01]  /*1c8e0*/  LDC R6, c[0x0][0x448] ;  /* 0x00011200ff067b82 */ /* 0x000ee20000000800 */
[----:B------:R-:W-:Y:S02]  /*1c8f0*/  ULDC.64 UR4, c[0x0][0x298] ;  /* 0x0000a60000047ab9 */ /* 0x000fe40000000a00 */
        /* <DEDUP_REMOVED lines=8> */
[----:B-1----:R-:W-:Y:S02]  /*1c980*/  IMAD.SHL.U32 R0, R0, 0x10, RZ ;  /* 0x0000001000007824 */ /* 0x002fe400078e00ff */
[----:B--2---:R-:W-:Y:S02]  /*1c990*/  IMAD.MOV.U32 R4, RZ, RZ, R21 ;  /* 0x000000ffff047224 */ /* 0x004fe400078e0015 */
[----:B----4-:R-:W-:Y:S02]  /*1c9a0*/  IMAD.MOV.U32 R21, RZ, RZ, R20 ;  /* 0x000000ffff157224 */ /* 0x010fe400078e0014 */
[----:B------:R-:W2:Y:S01]  /*1c9b0*/  LDL R20, [R1+0x10] ;  /* 0x0000100001147983 */ /* 0x000ea20000100800 */
[----:B------:R-:W-:Y:S01]  /*1c9c0*/  LOP3.LUT R0, R2, 0x70, R0, 0xf8, !PT ;  /* 0x0000007002007812 */ /* 0x000fe200078ef800 */
[----:B------:R-:W-:Y:S01]  /*1c9d0*/  IMAD R4, R4, UR4, RZ ;  /* 0x0000000404047c24 */ /* 0x000fe2000f8e02ff */
[----:B------:R-:W0:Y:S03]  /*1c9e0*/  @P0 LDC R2, c[0x0][0x450] ;  /* 0x00011400ff020b82 */ /* 0x000e260000000800 */
[----:B------:R-:W-:-:S02]  /*1c9f0*/  IMAD R36, R25, 0x80, R0 ;  /* 0x0000008019247824 */ /* 0x000fc400078e0200 */
[----:B------:R-:W-:Y:S02]  /*1ca00*/  IMAD R4, R37, UR5, R4 ;  /* 0x0000000525047c24 */ /* 0x000fe4000f8e0204 */
[----:B---3--:R-:W-:-:S04]  /*1ca10*/  @P0 IMAD.HI.U32 R3, R36, R3, RZ ;  /* 0x0000000324030227 */ /* 0x008fc800078e00ff */
[----:B------:R-:W-:Y:S01]  /*1ca20*/  IMAD.MOV.U32 R0, RZ, RZ, R36 ;  /* 0x000000ffff007224 */ /* 0x000fe200078e0024 */
[----:B0-----:R-:W-:Y:S01]  /*1ca30*/  @P0 SHF.R.U32.HI R0, RZ, R2, R3 ;  /* 0x00000002ff000219 */ /* 0x001fe20000011603 */
[----:B------:R-:W-:Y:S01]  /*1ca40*/  IMAD.WIDE.U32 R2, R37, UR4, RZ ;  /* 0x0000000425027c25 */ /* 0x000fe2000f8e00ff */
[----:B------:R-:W-:-:S04]  /*1ca50*/  ULDC.64 UR4, c[0x0][0x2d8] ;  /* 0x0000b60000047ab9 */ /* 0x000fc80000000a00 */
[----:B------:R-:W-:-:S03]  /*1ca60*/  IADD3 R3, R3, R4, RZ ;  /* 0x0000000403037210 */ /* 0x000fc60007ffe0ff */
        /* <DEDUP_REMOVED lines=39> */
[C---:B------:R-:W-:Y:S02]  /*1cce0*/  ISETP.GE.AND P0, PT, R25.reuse, R2, PT ;  /* 0x000000021900720c */ /* 0x040fe40003f06270 */
[----:B------:R-:W-:-:S02]  /*1ccf0*/  IADD3 R8, R25, 0x40, RZ ;  /* 0x0000004019087810 */ /* 0x000fc40007ffe0ff */
        /* <DEDUP_REMOVED lines=73> */
.L_x_15529:
        /* <DEDUP_REMOVED lines=11> */
.L_x_15335:
        /* <DEDUP_REMOVED lines=28> */
.L_x_15337:
[----:B------:R-:W-:Y:S05]  /*1d400*/  BSYNC B6 ;  /* 0x0000000000067941 */ /* 0x000fea0003800000 */
.L_x_15336:
        /* <DEDUP_REMOVED lines=29> */
[--C-:B------:R-:W-:Y:S01]  /*1d5e0*/  SHF.R.S32.HI R5, RZ, 0x1f, R4.reuse ;  /* 0x0000001fff057819 */ /* 0x100fe20000011404 */
[----:B------:R-:W-:Y:S01]  /*1d5f0*/  IMAD.MOV R0, RZ, RZ, -R4 ;  /* 0x000000ffff007224 */ /* 0x000fe200078e0a04 */
[----:B------:R-:W-:Y:S01]  /*1d600*/  LOP3.LUT R20, R20, 0x38, RZ, 0xc0, !PT ;  /* 0x0000003814147812 */ /* 0x000fe200078ec0ff */
[----:B------:R-:W-:-:S03]  /*1d610*/  IMAD.WIDE.U32 R2, R4, UR4, R2 ;  /* 0x0000000404027c25 */ /* 0x000fc6000f8e0002 */
[----:B------:R-:W-:Y:S01]  /*1d620*/  LOP3.LUT R10, R20, 0x40, RZ, 0xfc, !PT ;  /* 0x00000040140a7812 */ /* 0x000fe200078efcff */
[----:B------:R-:W-:Y:S01]  /*1d630*/  IMAD R0, R6, R0, R36 ;  /* 0x0000000006007224 */ /* 0x000fe200078e0224 */
[C---:B------:R-:W-:Y:S01]  /*1d640*/  LOP3.LUT R9, R20.reuse, 0x80, RZ, 0xfc, !PT ;  /* 0x0000008014097812 */ /* 0x040fe200078efcff */
[----:B------:R-:W-:Y:S01]  /*1d650*/  IMAD R5, R5, UR4, RZ ;  /* 0x0000000405057c24 */ /* 0x000fe2000f8e02ff */
[----:B------:R-:W-:-:S03]  /*1d660*/  LOP3.LUT R8, R20, 0xc0, RZ, 0xfc, !PT ;  /* 0x000000c014087812 */ /* 0x000fc600078efcff */
        /* <DEDUP_REMOVED lines=38> */
[----:B---3--:R-:W-:-:S02]  /*1d8d0*/  ISETP.GE.AND P0, PT, R10, R5, PT ;  /* 0x000000050a00720c */ /* 0x008fc40003f06270 */
[----:B----4-:R-:W-:Y:S02]  /*1d8e0*/  MOV R10, R9 ;  /* 0x00000009000a7202 */ /* 0x010fe40000000f00 */
[----:B------:R-:W2:Y:S04]  /*1d8f0*/  LDL.LU R9, [R1+0x2c] ;  /* 0x00002c0001097983 */ /* 0x000ea80000300800 */
[----:B0-----:R-:W0:Y:S05]  /*1d900*/  SHFL.IDX PT, R2, R4, 0x1, 0x181f ;  /* 0x00381f0004027f89 */ /* 0x001e2a00000e0000 */
        /* <DEDUP_REMOVED lines=54> */
.L_x_15547:
        /* <DEDUP_REMOVED lines=13> */
.L_x_15340:
[----:B------:R-:W-:Y:S05]  /*1dd40*/  BSYNC B0 ;  /* 0x0000000000007941 */ /* 0x000fea0003800000 */
.L_x_15339:
[----:B------:R-:W-:Y:S01]  /*1dd50*/  NOP ;  /* 0x0000000000007918 */ /* 0x000fe20000000000 */
[----:B------:R-:W-:-:S13]  /*1dd60*/  PLOP3.LUT P0, PT, PT, PT, PT, 0x80, 0x0 ;  /* 0x000000000000781c */ /* 0x000fda0003f0f070 */
.L_x_15341:
        /* <DEDUP_REMOVED lines=18> */
.L_x_15548:
[----:B------:R-:W-:Y:S05]  /*1de90*/  BSYNC B0 ;  /* 0x0000000000007941 */ /* 0x000fea0003800000 */
.L_x_15342:
[----:B------:R-:W-:-:S05]  /*1dea0*/  IMAD.U32 R0, RZ, RZ, UR38 ;  /* 0x00000026ff007e24 */ /* 0x000fca000f8e00ff */
[----:B------:R-:W-:-:S13]  /*1deb0*/  ISETP.NE.AND P0, PT, R0, 0x3, PT ;  /* 0x000000030000780c */ /* 0x000fda0003f05270 */
[----:B------:R-:W-:Y:S05]  /*1dec0*/  @!P0 BRA `(.L_x_15344) ;  /* 0x0000000000048947 */ /* 0x000fea0003800000 */
[----:B------:R-:W-:Y:S01]  /*1ded0*/  BPT.TRAP 0x1 ;  /* 0x000000040000795c */ /* 0x000fe20000300000 */
.L_x_15344:
[----:B------:R-:W-:Y:S01]  /*1dee0*/  SHF.L.U32 R0, R28, 0x1f, RZ ;  /* 0x0000001f1c007819 */ /* 0x000fe200000006ff */
[----:B------:R-:W-:Y:S03]  /*1def0*/  BSSY B0, `(.L_x_15345) ;  /* 0x0000003000007945 */ /* 0x000fe60003800000 */
[----:B------:R-:W1:Y:S02]  /*1df00*/  SYNCS.PHASECHK.TRANS64.TRYWAIT P0, [R23+URZ+0x32460], R0 ;  /* 0x03246000170075a7 */ /* 0x000e64000800017f */
[----:B-1----:R-:W-:Y:S05]  /*1df10*/  @!P0 BRA `(.L_x_15346) ;  /* 0x0000006c00e48947 */ /* 0x002fea0003800000 */
.L_x_15549:
[----:B------:R-:W-:Y:S05]  /*1df20*/  BSYNC B0 ;  /* 0x0000000000007941 */ /* 0x000fea0003800000 */
.L_x_15345:
[----:B0-----:R-:W1:Y:S01]  /*1df30*/  LDL.LU R3, [R1+0x44] ;  /* 0x0000440001037983 */ /* 0x001e620000300800 */
[----:B------:R-:W-:Y:S01]  /*1df40*/  ULDC.64 UR4, c[0x0][0x328] ;  /* 0x0000ca0000047ab9 */ /* 0x000fe20000000a00 */
[----:B------:R-:W-:Y:S02]  /*1df50*/  ULDC.64 UR6, c[0x0][0x318] ;  /* 0x0000c60000067ab9 */ /* 0x000fe40000000a00 */
[----:B------:R-:W3:Y:S04]  /*1df60*/  LDL.LU R2, [R1+0x4] ;  /* 0x0000040001027983 */ /* 0x000ee80000300800 */
[----:B------:R-:W4:Y:S04]  /*1df70*/  LDL.LU R7, [R1+0x48] ;  /* 0x0000480001077983 */ /* 0x000f280000300800 */
[----:B--2---:R-:W2:Y:S04]  /*1df80*/  LDL.LU R6, [R1] ;  /* 0x0000000001067983 */ /* 0x004ea80000300800 */
[----:B------:R-:W5:Y:S01]  /*1df90*/  LDL.LU R4, [R1+0x5c] ;  /* 0x00005c0001047983 */ /* 0x000f620000300800 */
[----:B------:R-:W-:-:S02]  /*1dfa0*/  LOP3.LUT P3, RZ, R18, 0x10, RZ, 0xc0, !PT ;  /* 0x0000001012ff7812 */ /* 0x000fc4000786c0ff */
[C---:B------:R-:W-:Y:S02]  /*1dfb0*/  LOP3.LUT P2, RZ, R18.reuse, 0x8, RZ, 0xc0, !PT ;  /* 0x0000000812ff7812 */ /* 0x040fe4000784c0ff */
[C---:B------:R-:W-:Y:S02]  /*1dfc0*/  LOP3.LUT P1, RZ, R18.reuse, 0x4, RZ, 0xc0, !PT ;  /* 0x0000000412ff7812 */ /* 0x040fe4000782c0ff */
[----:B------:R-:W-:Y:S01]  /*1dfd0*/  LOP3.LUT P4, RZ, R18, 0x1, RZ, 0xc0, !PT ;  /* 0x0000000112ff7812 */ /* 0x000fe2000788c0ff */
[----:B-1----:R-:W-:-:S04]  /*1dfe0*/  IMAD R0, R3, UR4, RZ ;  /* 0x0000000403007c24 */ /* 0x002fc8000f8e02ff */
        /* <DEDUP_REMOVED lines=27> */
[----:B0-----:R-:W-:-:S04]  /*1e1a0*/  SHF.L.U32 R2, R2, 0x3, RZ ;  /* 0x0000000302027819 */ /* 0x001fc800000006ff */
        /* <DEDUP_REMOVED lines=63> */
.L_x_15563:
        /* <DEDUP_REMOVED lines=15> */
.L_x_15348:
        /* <DEDUP_REMOVED lines=11> */
.L_x_15349:
[----:B------:R-:W2:Y:S01]  /*1e740*/  LDL.LU R2, [R1+0x40] ;  /* 0x0000400001027983 */ /* 0x000ea20000300800 */
[----:B------:R0:W-:Y:S01]  /*1e750*/  SYNCS.ARRIVE.TRANS64.A1T0 RZ, [R23+URZ+0x32450], RZ ;  /* 0x032450ff17ff79a7 */ /* 0x0001e2000810003f */
[----:B------:R-:W-:Y:S01]  /*1e760*/  BSSY B0, `(.L_x_15350) ;  /* 0x00000dc000007945 */ /* 0x000fe20003800000 */
[----:B--2---:R-:W-:-:S05]  /*1e770*/  VIADD R10, R2, 0xfffffffe ;  /* 0xfffffffe020a7836 */ /* 0x004fca0000000000 */
[----:B------:R-:W-:-:S13]  /*1e780*/  ISETP.GE.AND P0, PT, R10, R33, PT ;  /* 0x000000210a00720c */ /* 0x000fda0003f06270 */
[----:B0-----:R-:W-:Y:S05]  /*1e790*/  @!P0 BRA `(.L_x_15351) ;  /* 0x0000000c00608947 */ /* 0x001fea0003800000 */
.L_x_15364:
        /* <DEDUP_REMOVED lines=21> */
[----:B------:R-:W-:Y:S01]  /*1e8f0*/  @!P1 IMAD R5, R30, R5, R2 ;  /* 0x000000051e059224 */ /* 0x000fe200078e0202 */
[----:B------:R-:W-:-:S05]  /*1e900*/  @!P1 MOV R2, R11 ;  /* 0x0000000b00029202 */ /* 0x000fca0000000f00 */
        /* <DEDUP_REMOVED lines=20> */
.L_x_15352:
[----:B------:R-:W-:Y:S01]  /*1ea50*/  IMAD R6, R19, 0x8, R16 ;  /* 0x0000000813067824 */ /* 0x000fe200078e0210 */
[----:B------:R-:W-:Y:S01]  /*1ea60*/  SHF.L.U32 R23, R28, 0x1f, RZ ;  /* 0x0000001f1c177819 */ /* 0x000fe200000006ff */
[----:B------:R-:W-:Y:S01]  /*1ea70*/  BSSY B1, `(.L_x_15353) ;  /* 0x0000004000017945 */ /* 0x000fe20003800000 */
[----:B------:R-:W-:Y:S02]  /*1ea80*/  SHF.R.S32.HI R20, RZ, 0x1f, R5 ;  /* 0x0000001fff147819 */ /* 0x000fe40000011405 */
[----:B------:R-:W0:Y:S02]  /*1ea90*/  SYNCS.PHASECHK.TRANS64.TRYWAIT P0, [R6+URZ+0x32440], R23 ;  /* 0x03244017060075a7 */ /* 0x000e24000800017f */
[----:B0-----:R-:W-:Y:S05]  /*1eaa0*/  @!P0 BRA `(.L_x_15354) ;  /* 0x0000006c00548947 */ /* 0x001fea0003800000 */
.L_x_15564:
[----:B------:R-:W-:Y:S05]  /*1eab0*/  BSYNC B1 ;  /* 0x0000000000017941 */ /* 0x000fea0003800000 */
.L_x_15353:
        /* <DEDUP_REMOVED lines=50> */
.L_x_15578:
        /* <DEDUP_REMOVED lines=8> */
.L_x_15356:
        /* <DEDUP_REMOVED lines=11> */
.L_x_15357:
[----:B------:R2:W-:Y:S01]  /*1ef10*/  SYNCS.ARRIVE.TRANS64.A1T0 RZ, [R6+URZ+0x32430], RZ ;  /* 0x032430ff06ff79a7 */ /* 0x0005e2000810003f */
[----:B------:R-:W-:Y:S05]  /*1ef20*/  @!P3 BRA `(.L_x_15358) ;  /* 0x000000000004b947 */ /* 0x000fea0003800000 */
[----:B------:R-:W-:Y:S01]  /*1ef30*/  BPT.TRAP 0x1 ;  /* 0x000000040000795c */ /* 0x000fe20000300000 */
.L_x_15358:
[----:B------:R-:W3:Y:S01]  /*1ef40*/  SYNCS.PHASECHK.TRANS64.TRYWAIT P0, [R6+URZ+0x32460], R23 ;  /* 0x03246017060075a7 */ /* 0x000ee2000800017f */
[----:B------:R-:W-:Y:S04]  /*1ef50*/  BSSY B1, `(.L_x_15359) ;  /* 0x0000002000017945 */ /* 0x000fe80003800000 */
[----:B---3--:R-:W-:Y:S05]  /*1ef60*/  @!P0 BRA `(.L_x_15360) ;  /* 0x0000006c00dc8947 */ /* 0x008fea0003800000 */
.L_x_15579:
[----:B------:R-:W-:Y:S05]  /*1ef70*/  BSYNC B1 ;  /* 0x0000000000017941 */ /* 0x000fea0003800000 */
.L_x_15359:
        /* <DEDUP_REMOVED lines=16> */
[----:B-1----:R-:W-:Y:S02]  /*1f080*/  IMAD R8, R19, 0x6000, R32 ;  /* 0x0000600013087824 */ /* 0x002fe400078e0220 */
        /* <DEDUP_REMOVED lines=49> */
.L_x_15593:
        /* <DEDUP_REMOVED lines=11> */
.L_x_15362:
        /* <DEDUP_REMOVED lines=11> */
.L_x_15363:
[----:B------:R0:W-:Y:S01]  /*1f500*/  SYNCS.ARRIVE.TRANS64.A1T0 RZ, [R6+URZ+0x32450], RZ ;  /* 0x032450ff06ff79a7 */ /* 0x0001e2000810003f */
[----:B------:R-:W-:Y:S05]  /*1f510*/  @P2 BRA `(.L_x_15364) ;  /* 0xfffffff000a02947 */ /* 0x000fea000383ffff */
.L_x_15351:
[----:B------:R-:W-:Y:S05]  /*1f520*/  BSYNC B0 ;  /* 0x0000000000007941 */ /* 0x000fea0003800000 */
.L_x_15350:
        /* <DEDUP_REMOVED lines=20> */
.L_x_15366:
[----:B------:R-:W-:Y:S05]  /*1f670*/  BSYNC B0 ;  /* 0x0000000000007941 */ /* 0x000fea0003800000 */
.L_x_15365:
[----:B------:R-:W-:Y:S02]  /*1f680*/  LOP3.LUT R28, R28, R5, RZ, 0x3c, !PT ;  /* 0x000000051c1c7212 */ /* 0x000fe400078e3cff */
[----:B------:R-:W-:-:S07]  /*1f690*/  SEL R19, R19, RZ, P0 ;  /* 0x000000ff13137207 */ /* 0x000fce0000000000 */
.L_x_15319:
[----:B------:R-:W-:Y:S05]  /*1f6a0*/  BSYNC B7 ;  /* 0x0000000000077941 */ /* 0x000fea0003800000 */
.L_x_15317:
        /* <DEDUP_REMOVED lines=11> */
.L_x_15367:
[----:B0-----:R-:W0:Y:S01]  /*1f760*/  S2R R8, SR_TID.X ;  /* 0x0000000000087919 */ /* 0x001e220000002100 */
        /* <DEDUP_REMOVED lines=8> */
[----:B------:R-:W4:Y:S01]  /*1f7f0*/  @!P1 LDC.64 R4, c[0x0][0xd78] ;  /* 0x00035e00ff049b82 */ /* 0x000f220000000a00 */
[----:B0-----:R-:W-:-:S05]  /*1f800*/  @!P1 IMAD.WIDE R2, R7, 0x4, R2 ;  /* 0x0000000407029825 */ /* 0x001fca00078e0202 */
[----:B--23--:R4:W2:Y:S02]  /*1f810*/  @!P1 LDG.E R6, desc[UR42][R2.64] ;  /* 0x0000002a02069981 */ /* 0x00c8a4000c1e1900 */
        /* <DEDUP_REMOVED lines=31> */
.L_x_15603:
[----:B------:R-:W-:Y:S02]  /*1fa10*/  ULDC UR4, c[0x0][0xd38] ;  /* 0x00034e0000047ab9 */ /* 0x000fe40000000800 */
[----:B------:R-:W-:-:S05]  /*1fa20*/  MOV R5, UR4 ;  /* 0x0000000400057c02 */ /* 0x000fca0008000f00 */
[----:B--2---:R-:W-:-:S04]  /*1fa30*/  IMAD R14, R14, R5, RZ ;  /* 0x000000050e0e7224 */ /* 0x004fc800078e02ff */
[----:B------:R-:W-:-:S05]  /*1fa40*/  IMAD.IADD R7, R7, 0x1, R14 ;  /* 0x0000000107077824 */ /* 0x000fca00078e020e */
[----:B------:R-:W-:-:S13]  /*1fa50*/  ISETP.GT.AND P6, PT, R7, R0, PT ;  /* 0x000000000700720c */ /* 0x000fda0003fc4270 */
[----:B------:R-:W-:Y:S05]  /*1fa60*/  @P6 BRA `(.L_x_15370) ;  /* 0x0000000000a46947 */ /* 0x000fea0003800000 */
.L_x_15373:
        /* <DEDUP_REMOVED lines=35> */
.L_x_15611:
[----:B------:R-:W-:Y:S02]  /*1fca0*/  ULDC UR4, c[0x0][0xd38] ;  /* 0x00034e0000047ab9 */ /* 0x000fe40000000800 */
[----:B------:R-:W-:-:S04]  /*1fcb0*/  IMAD.U32 R5, RZ, RZ, UR4 ;  /* 0x00000004ff057e24 */ /* 0x000fc8000f8e00ff */
[----:B--2---:R-:W-:-:S04]  /*1fcc0*/  IMAD R14, R14, R5, RZ ;  /* 0x000000050e0e7224 */ /* 0x004fc800078e02ff */
[----:B------:R-:W-:-:S05]  /*1fcd0*/  IMAD.IADD R7, R14, 0x1, R7 ;  /* 0x000000010e077824 */ /* 0x000fca00078e0207 */
[----:B------:R-:W-:-:S13]  /*1fce0*/  ISETP.GT.AND P6, PT, R7, R0, PT ;  /* 0x000000000700720c */ /* 0x000fda0003fc4270 */
[----:B------:R-:W-:Y:S05]  /*1fcf0*/  @!P6 BRA `(.L_x_15373) ;  /* 0xfffffffc005ce947 */ /* 0x000fea000383ffff */
.L_x_15370:
        /* <DEDUP_REMOVED lines=8> */
[----:B------:R-:W-:-:S03]  /*1fd80*/  IADD3 R27, R12, R27, RZ ;  /* 0x0000001b0c1b7210 */ /* 0x000fc60007ffe0ff */
[----:B------:R2:W4:Y:S04]  /*1fd90*/  SHFL.IDX PT, R4, R4, R12, 0x1f ;  /* 0x00001f0c04047589 */ /* 0x00052800000e0000 */
.L_x_15616:
[----:B------:R-:W-:-:S13]  /*1fda0*/  ISETP.NE.AND P0, PT, R3, RZ, PT ;  /* 0x000000ff0300720c */ /* 0x000fda0003f05270 */
[----:B------:R-:W-:Y:S05]  /*1fdb0*/  @!P0 BRA `(.L_x_15375) ;  /* 0x0000000000108947 */ /* 0x000fea0003800000 */
[----:B------:R-:W-:Y:S01]  /*1fdc0*/  UMOV UR4, 0xffffffff ;  /* 0xffffffff00047882 */ /* 0x000fe20000000000 */
[----:B--2---:R-:W-:Y:S02]  /*1fdd0*/  VIADD R12, R12, 0xffffffff ;  /* 0xffffffff0c0c7836 */ /* 0x004fe40000000000 */
[----:B------:R-:W-:Y:S05]  /*1fde0*/  BRA.DIV UR4, `(.L_x_15376) ;  /* 0x0000007204687947 */ /* 0x000fea000b800000 */
[----:B------:R2:W0:Y:S02]  /*1fdf0*/  SHFL.IDX PT, R6, R2, R12, 0x1f ;  /* 0x00001f0c02067589 */ /* 0x00042400000e0000 */
.L_x_15375:
        /* <DEDUP_REMOVED lines=35> */
[----:B------:R-:W-:Y:S02]  /*20030*/  ISETP.GE.AND P2, PT, R2, RZ, PT ;  /* 0x000000ff0200720c */ /* 0x000fe40003f46270 */
[----:B------:R-:W-:-:S11]  /*20040*/  IADD3 R3, RZ, -R3, RZ ;  /* 0x80000003ff037210 */ /* 0x000fd60007ffe0ff */
        /* <DEDUP_REMOVED lines=22> */
.L_x_15377:
        /* <DEDUP_REMOVED lines=60> */
.L_x_15378:
[----:B------:R-:W-:-:S04]  /*20570*/  LOP3.LUT R2, RZ, R2, RZ, 0x33, !PT ;  /* 0x00000002ff027212 */ /* 0x000fc800078e33ff */
[----:B------:R-:W-:Y:S01]  /*20580*/  IADD3 R25, R25, R2, RZ ;  /* 0x0000000219197210 */ /* 0x000fe20007ffe0ff */
[----:B------:R-:W-:Y:S06]  /*20590*/  BRA `(.L_x_15379) ;  /* 0x00000000001c7947 */ /* 0x000fec0003800000 */
.L_x_15371:
[----:B------:R-:W-:Y:S01]  /*205a0*/  UMOV UR4, URZ ;  /* 0x0000003f00047c82 */ /* 0x000fe20008000000 */
[----:B------:R-:W-:Y:S01]  /*205b0*/  UMOV UR5, URZ ;  /* 0x0000003f00057c82 */ /* 0x000fe20008000000 */
[----:B------:R-:W-:Y:S01]  /*205c0*/  ULDC UR6, c[0x0][0xd3c] ;  /* 0x00034f0000067ab9 */ /* 0x000fe20000000800 */
[----:B------:R-:W-:Y:S02]  /*205d0*/  IMAD.MOV.U32 R24, RZ, RZ, R0 ;  /* 0x000000ffff187224 */ /* 0x000fe400078e0000 */
[----:B------:R-:W-:Y:S02]  /*205e0*/  IMAD.U32 R25, RZ, RZ, UR4 ;  /* 0x00000004ff197e24 */ /* 0x000fe4000f8e00ff */
[----:B------:R-:W-:Y:S02]  /*205f0*/  IMAD.U32 R26, RZ, RZ, UR5 ;  /* 0x00000005ff1a7e24 */ /* 0x000fe4000f8e00ff */
[----:B------:R-:W-:-:S07]  /*20600*/  IMAD.U32 R27, RZ, RZ, UR6 ;  /* 0x00000006ff1b7e24 */ /* 0x000fce000f8e00ff */
.L_x_15379:
        /* <DEDUP_REMOVED lines=10> */
.L_x_15368:
[----:B------:R-:W-:Y:S02]  /*206b0*/  ULDC UR4, c[0x0][0xd3c] ;  /* 0x00034f0000047ab9 */ /* 0x000fe40000000800 */
[----:B----4-:R-:W-:-:S13]  /*206c0*/  ISETP.GE.AND P0, PT, R27, UR4, PT ;  /* 0x000000041b007c0c */ /* 0x010fda000bf06270 */
[----:B------:R-:W-:Y:S05]  /*206d0*/  @!P0 BRA `(.L_x_15380) ;  /* 0xffffff8c00f88947 */ /* 0x000fea000383ffff */
[----:B------:R-:W-:Y:S05]  /*206e0*/  BSYNC B8 ;  /* 0x0000000000087941 */ /* 0x000fea0003800000 */
.L_x_15271:
        /* <DEDUP_REMOVED lines=12> */
.L_x_15619:
[----:B------:R-:W-:Y:S05]  /*207b0*/  BSYNC B0 ;  /* 0x0000000000007941 */ /* 0x000fea0003800000 */
.L_x_15381:
[----:B------:R-:W-:-:S03]  /*207c0*/  UMOV UR4, 0xffffffff ;  /* 0xffffffff00047882 */ /* 0x000fc60000000000 */
[----:B------:R-:W-:Y:S05]  /*207d0*/  BRA.DIV UR4, `(.L_x_15383) ;  /* 0x0000006a04287947 */ /* 0x000fea000b800000 */
[----:B-1----:R-:W1:Y:S02]  /*207e0*/  S2R R0, SR_TID.X ;  /* 0x0000000000007919 */ /* 0x002e640000002100 */
[----:B-1----:R-:W-:-:S04]  /*207f0*/  SHF.R.U32.HI R0, RZ, 0x5, R0 ;  /* 0x00000005ff007819 */ /* 0x002fc80000011600 */
[----:B------:R-:W-:-:S05]  /*20800*/  LOP3.LUT R0, R0, 0x3, RZ, 0xc0, !PT ;  /* 0x0000000300007812 */ /* 0x000fca00078ec0ff */
[----:B------:R1:W4:Y:S02]  /*20810*/  SHFL.IDX PT, R14, R0, RZ, 0x1f ;  /* 0x00001fff000e7589 */ /* 0x00032400000e0000 */
.L_x_15622:
[----:B----4-:R-:W-:-:S13]  /*20820*/  ISETP.NE.AND P0, PT, R14, RZ, PT ;  /* 0x000000ff0e00720c */ /* 0x010fda0003f05270 */
[----:B------:R-:W-:Y:S05]  /*20830*/  @P0 BRA `(.L_x_15090) ;  /* 0x0000000000880947 */ /* 0x000fea0003800000 */
[----:B------:R-:W-:-:S03]  /*20840*/  UMOV UR4, 0xffffffff ;  /* 0xffffffff00047882 */ /* 0x000fc60000000000 */
[----:B------:R-:W-:Y:S05]  /*20850*/  BRA.DIV UR4, `(.L_x_15384) ;  /* 0x0000006a043c7947 */ /* 0x000fea000b800000 */
[----:B------:R-:W-:-:S13]  /*20860*/  ELECT P6, URZ, PT ;  /* 0x00000000003f782f */ /* 0x000fda00038c0000 */
.L_x_15625:
[----:B------:R-:W-:Y:S05]  /*20870*/  @!P6 BRA `(.L_x_15090) ;  /* 0x000000000078e947 */ /* 0x000fea0003800000 */
[----:B------:R-:W-:-:S06]  /*20880*/  ULOP3.LUT UR4, UR36, 0x2, URZ, 0xfc, !UPT ;  /* 0x0000000224047892 */ /* 0x000fcc000f8efc3f */
[----:B-1----:R-:W-:-:S05]  /*20890*/  IMAD.U32 R0, RZ, RZ, UR4 ;  /* 0x00000004ff007e24 */ /* 0x002fca000f8e00ff */
[----:B------:R-:W-:-:S13]  /*208a0*/  ISETP.NE.AND P0, PT, R0, 0x3, PT ;  /* 0x000000030000780c */ /* 0x000fda0003f05270 */
[----:B------:R-:W-:Y:S05]  /*208b0*/  @!P0 BRA `(.L_x_15385) ;  /* 0x0000000000048947 */ /* 0x000fea0003800000 */
[----:B------:R-:W-:Y:S01]  /*208c0*/  BPT.TRAP 0x1 ;  /* 0x000000040000795c */ /* 0x000fe20000300000 */
.L_x_15385:
[C---:B------:R-:W-:Y:S01]  /*208d0*/  IMAD R5, R19.reuse, 0x8, R4 ;  /* 0x0000000813057824 */ /* 0x040fe200078e0204 */
[----:B------:R-:W-:Y:S01]  /*208e0*/  SHF.L.U32 R0, R28, 0x1f, RZ ;  /* 0x0000001f1c007819 */ /* 0x000fe200000006ff */
[----:B------:R-:W-:-:S03]  /*208f0*/  VIADD R19, R19, 0x1 ;  /* 0x0000000113137836 */ /* 0x000fc60000000000 */
[----:B------:R-:W1:Y:S02]  /*20900*/  SYNCS.PHASECHK.TRANS64.TRYWAIT P1, [R5+URZ+0x32440], R0 ;  /* 0x03244000050075a7 */ /* 0x000e64000802017f */
[----:B------:R-:W-:-:S04]  /*20910*/  ISETP.NE.AND P2, PT, R19, 0x2, PT ;  /* 0x000000021300780c */ /* 0x000fc80003f45270 */
[----:B------:R-:W-:Y:S01]  /*20920*/  SEL R3, RZ, 0x1, P2 ;  /* 0x00000001ff037807 */ /* 0x000fe20001000000 */
[----:B-1----:R-:W-:Y:S08]  /*20930*/  @!P1 BRA `(.L_x_15386) ;  /* 0x0000006800249947 */ /* 0x002ff00003800000 */
.L_x_15626:
[----:B------:R-:W-:Y:S02]  /*20940*/  SEL R19, R19, RZ, P2 ;  /* 0x000000ff13137207 */ /* 0x000fe40001000000 */
[----:B------:R-:W-:Y:S01]  /*20950*/  LOP3.LUT R2, R28, R3, RZ, 0x3c, !PT ;  /* 0x000000031c027212 */ /* 0x000fe200078e3cff */
[----:B------:R-:W-:Y:S06]  /*20960*/  @!P0 BRA `(.L_x_15387) ;  /* 0x0000000000048947 */ /* 0x000fec0003800000 */
[----:B------:R-:W-:Y:S01]  /*20970*/  BPT.TRAP 0x1 ;  /* 0x000000040000795c */ /* 0x000fe20000300000 */
.L_x_15387:
[----:B------:R-:W-:Y:S01]  /*20980*/  IMAD R19, R19, 0x8, R4 ;  /* 0x0000000813137824 */ /* 0x000fe200078e0204 */
[----:B------:R-:W-:-:S04]  /*20990*/  SHF.L.U32 R2, R2, 0x1f, RZ ;  /* 0x0000001f02027819 */ /* 0x000fc800000006ff */
[----:B------:R-:W4:Y:S02]  /*209a0*/  SYNCS.PHASECHK.TRANS64.TRYWAIT P1, [R19+URZ+0x32440], R2 ;  /* 0x03244002130075a7 */ /* 0x000f24000802017f */
[----:B----4-:R-:W-:Y:S05]  /*209b0*/  @!P1 BRA `(.L_x_15388) ;  /* 0x0000006800189947 */ /* 0x010fea0003800000 */
.L_x_15627:
[----:B------:R-:W-:Y:S05]  /*209c0*/  @!P0 BRA `(.L_x_15389) ;  /* 0x0000000000048947 */ /* 0x000fea0003800000 */
[----:B------:R-:W-:Y:S01]  /*209d0*/  BPT.TRAP 0x1 ;  /* 0x000000040000795c */ /* 0x000fe20000300000 */
.L_x_15389:
[----:B------:R-:W5:Y:S02]  /*209e0*/  SYNCS.PHASECHK.TRANS64.TRYWAIT P1, [R5+URZ+0x32460], R0 ;  /* 0x03246000050075a7 */ /* 0x000f64000802017f */
[----:B-----5:R-:W-:Y:S05]  /*209f0*/  @!P1 BRA `(.L_x_15390) ;  /* 0x00000068001c9947 */ /* 0x020fea0003800000 */
.L_x_15628:
[----:B------:R-:W-:Y:S05]  /*20a00*/  @!P0 BRA `(.L_x_15391) ;  /* 0x0000000000048947 */ /* 0x000fea0003800000 */
[----:B------:R-:W-:Y:S01]  /*20a10*/  BPT.TRAP 0x1 ;  /* 0x000000040000795c */ /* 0x000fe20000300000 */
.L_x_15391:
[----:B------:R0:W0:Y:S02]  /*20a20*/  SYNCS.PHASECHK.TRANS64.TRYWAIT P0, [R19+URZ+0x32460], R2 ;  /* 0x03246002130075a7 */ /* 0x000024000800017f */
[----:B0-----:R-:W-:Y:S05]  /*20a30*/  @!P0 NANOSLEEP.SYNCS 0x989680 ;  /* 0x009896800000895d */ /* 0x001fea0003900000 */
[----:B------:R-:W0:Y:S02]  /*20a40*/  @!P0 SYNCS.PHASECHK.TRANS64 P0, [R19+URZ+0x32460], R2 ;  /* 0x03246002130085a7 */ /* 0x000e24000800007f */
[----:B0-----:R-:W-:Y:S05]  /*20a50*/  @!P0 BRA `(.L_x_15391) ;  /* 0xfffffffc00f08947 */ /* 0x001fea000383ffff */
.L_x_15090:
[----:B------:R-:W-:Y:S05]  /*20a60*/  BSYNC B9 ;  /* 0x0000000000097941 */ /* 0x000fea0003800000 */
.L_x_15087:
[----:B------:R-:W-:Y:S05]  /*20a70*/  EXIT ;  /* 0x000000000000794d */ /* 0x000fea0003800000 */
.L_x_15110:
[----:B0-----:R0:W1:Y:S02]  /*20a80*/  SYNCS.PHASECHK.TRANS64.TRYWAIT P5, [R87+URZ+0x32490], R93 ;  /* 0x0324905d570075a7 */ /* 0x00106400080a017f */
[----:B-1----:R-:W-:Y:S05]  /*20a90*/  @!P5 NANOSLEEP.SYNCS 0x989680 ;  /* 0x009896800000d95d */ /* 0x002fea0003900000 */
[----:B------:R-:W1:Y:S02]  /*20aa0*/  @!P5 SYNCS.PHASECHK.TRANS64 P5, [R87+URZ+0x32490], R93 ;  /* 0x0324905d5700d5a7 */ /* 0x000e6400080a007f */
[----:B-1----:R-:W-:Y:S05]  /*20ab0*/  @!P5 BRA `(.L_x_15110) ;  /* 0xfffffffc00f0d947 */ /* 0x002fea000383ffff */
[----:B------:R-:W-:Y:S05]  /*20ac0*/  BRA `(.L_x_15392) ;  /* 0xfffffe2c00707947 */ /* 0x000fea000383ffff */
.L_x_15111:
        /* <DEDUP_REMOVED lines=8> */
.L_x_15394:
[----:B------:R-:W-:Y:S05]  /*20b50*/  BSYNC B1 ;  /* 0x0000000000017941 */ /* 0x000fea0003800000 */
.L_x_15393:
        /* <DEDUP_REMOVED lines=8> */
.L_x_15395:
[----:B------:R-:W-:Y:S05]  /*20be0*/  BRA `(.L_x_15396) ;  /* 0xfffffe2c003c7947 */ /* 0x000fea000383ffff */
.L_x_15120:
        /* <DEDUP_REMOVED lines=8> */
.L_x_15398:
[----:B------:R-:W-:Y:S05]  /*20c70*/  BSYNC B1 ;  /* 0x0000000000017941 */ /* 0x000fea0003800000 */
.L_x_15397:
        /* <DEDUP_REMOVED lines=8> */
.L_x_15399:
[----:B------:R-:W-:Y:S05]  /*20d00*/  BRA `(.L_x_15400) ;  /* 0xfffffe3000b87947 */ /* 0x000fea000383ffff */
.L_x_15130:
[----:B-1----:R1:W2:Y:S02]  /*20d10*/  SYNCS.PHASECHK.TRANS64.TRYWAIT P4, [R87+URZ+0x32490], R93 ;  /* 0x0324905d570075a7 */ /* 0x0022a4000808017f */
[----:B--2---:R-:W-:Y:S05]  /*20d20*/  @!P4 NANOSLEEP.SYNCS 0x989680 ;  /* 0x009896800000c95d */ /* 0x004fea0003900000 */
[----:B------:R-:W2:Y:S02]  /*20d30*/  @!P4 SYNCS.PHASECHK.TRANS64 P4, [R87+URZ+0x32490], R93 ;  /* 0x0324905d5700c5a7 */ /* 0x000ea4000808007f */
[----:B--2---:R-:W-:Y:S05]  /*20d40*/  @!P4 BRA `(.L_x_15130) ;  /* 0xfffffffc00f0c947 */ /* 0x004fea000383ffff */
[----:B------:R-:W-:Y:S05]  /*20d50*/  BRA `(.L_x_15401) ;  /* 0xfffffe3c00807947 */ /* 0x000fea000383ffff */
.L_x_15131:
        /* <DEDUP_REMOVED lines=8> */
.L_x_15403:
[----:B------:R-:W-:Y:S05]  /*20de0*/  BSYNC B1 ;  /* 0x0000000000017941 */ /* 0x000fea0003800000 */
.L_x_15402:
        /* <DEDUP_REMOVED lines=8> */
.L_x_15404:
[----:B------:R-:W-:Y:S01]  /*20e70*/  IMAD.MOV.U32 R98, RZ, RZ, R14 ;  /* 0x000000ffff627224 */ /* 0x000fe200078e000e */
[----:B------:R-:W-:Y:S06]  /*20e80*/  BRA `(.L_x_15405) ;  /* 0xfffffe3c004c7947 */ /* 0x000fec000383ffff */
.L_x_15136:
        /* <DEDUP_REMOVED lines=8> */
.L_x_15407:
[----:B------:R-:W-:Y:S05]  /*20f10*/  BSYNC B1 ;  /* 0x0000000000017941 */ /* 0x000fea0003800000 */
.L_x_15406:
        /* <DEDUP_REMOVED lines=8> */
.L_x_15408:
[----:B------:R-:W-:Y:S01]  /*20fa0*/  IMAD.MOV.U32 R96, RZ, RZ, R14 ;  /* 0x000000ffff607224 */ /* 0x000fe200078e000e */
[----:B------:R-:W-:Y:S06]  /*20fb0*/  BRA `(.L_x_15409) ;  /* 0xfffffe4000e07947 */ /* 0x000fec000383ffff */
.L_x_15141:
[----:B0-----:R0:W1:Y:S02]  /*20fc0*/  SYNCS.PHASECHK.TRANS64.TRYWAIT P2, [R87+URZ+0x32490], R93 ;  /* 0x0324905d570075a7 */ /* 0x001064000804017f */
[----:B-1----:R-:W-:Y:S05]  /*20fd0*/  @!P2 NANOSLEEP.SYNCS 0x989680 ;  /* 0x009896800000a95d */ /* 0x002fea0003900000 */
[----:B------:R-:W1:Y:S02]  /*20fe0*/  @!P2 SYNCS.PHASECHK.TRANS64 P2, [R87+URZ+0x32490], R93 ;  /* 0x0324905d5700a5a7 */ /* 0x000e64000804007f */
[----:B-1----:R-:W-:Y:S05]  /*20ff0*/  @!P2 BRA `(.L_x_15141) ;  /* 0xfffffffc00f0a947 */ /* 0x002fea000383ffff */
[----:B------:R-:W-:Y:S05]  /*21000*/  BRA `(.L_x_15410) ;  /* 0xfffffe4800d87947 */ /* 0x000fea000383ffff */
.L_x_15142:
        /* <DEDUP_REMOVED lines=8> */
.L_x_15412:
[----:B------:R-:W-:Y:S05]  /*21090*/  BSYNC B1 ;  /* 0x0000000000017941 */ /* 0x000fea0003800000 */
.L_x_15411:
        /* <DEDUP_REMOVED lines=8> */
.L_x_15413:
[----:B------:R-:W-:Y:S01]  /*21120*/  IMAD.MOV.U32 R7, RZ, RZ, R14 ;  /* 0x000000ffff077224 */ /* 0x000fe200078e000e */
[----:B------:R-:W-:Y:S06]  /*21130*/  BRA `(.L_x_15414) ;  /* 0xfffffe4800f47947 */ /* 0x000fec000383ffff */
.L_x_15145:
        /* <DEDUP_REMOVED lines=8> */
.L_x_15416:
[----:B------:R-:W-:Y:S05]  /*211c0*/  BSYNC B1 ;  /* 0x0000000000017941 */ /* 0x000fea0003800000 */
.L_x_15415:
        /* <DEDUP_REMOVED lines=8> */
.L_x_15417:
[----:B------:R-:W-:Y:S01]  /*21250*/  IMAD.MOV.U32 R7, RZ, RZ, R14 ;  /* 0x000000ffff077224 */ /* 0x000fe200078e000e */
[----:B------:R-:W-:Y:S06]  /*21260*/  BRA `(.L_x_15418) ;  /* 0xfffffe4800f07947 */ /* 0x000fec000383ffff */
.L_x_15149:
[----:B---3--:R3:W4:Y:S02]  /*21270*/  SYNCS.PHASECHK.TRANS64.TRYWAIT P3, [R87+URZ+0x324b0], R93 ;  /* 0x0324b05d570075a7 */ /* 0x008724000806017f */
[----:B----4-:R-:W-:Y:S05]  /*21280*/  @!P3 NANOSLEEP.SYNCS 0x989680 ;  /* 0x009896800000b95d */ /* 0x010fea0003900000 */
[----:B------:R-:W4:Y:S02]  /*21290*/  @!P3 SYNCS.PHASECHK.TRANS64 P3, [R87+URZ+0x324b0], R93 ;  /* 0x0324b05d5700b5a7 */ /* 0x000f24000806007f */
[----:B----4-:R-:W-:Y:S05]  /*212a0*/  @!P3 BRA `(.L_x_15149) ;  /* 0xfffffffc00f0b947 */ /* 0x010fea000383ffff */
[----:B------:R-:W-:Y:S05]  /*212b0*/  BRA `(.L_x_15419) ;  /* 0xfffffe4c00687947 */ /* 0x000fea000383ffff */
.L_x_15159:
[----:B------:R-:W-:Y:S01]  /*212c0*/  BSSY B0, `(.L_x_15420) ;  /* 0x0000007000007945 */ /* 0x000fe20003800000 */
[----:B------:R-:W-:Y:S01]  /*212d0*/  MOV R12, RZ ;  /* 0x000000ff000c7202 */ /* 0x000fe20000000f00 */
[----:B------:R-:W-:Y:S02]  /*212e0*/  IMAD.MOV.U32 R11, RZ, RZ, 0x1f ;  /* 0x0000001fff0b7424 */ /* 0x000fe400078e00ff */
[----:B------:R-:W-:-:S07]  /*212f0*/  IMAD.MOV.U32 R15, RZ, RZ, -0x1 ;  /* 0xffffffffff0f7424 */ /* 0x000fce00078e00ff */
[----:B------:R-:W-:Y:S05]  /*21300*/  WARPSYNC.COLLECTIVE R15, `(.L_x_15421) ;  /* 0x000000000f087348 */ /* 0x000fea0003c00000 */
[----:B------:R0:W1:Y:S02]  /*21310*/  SHFL.IDX P6, R14, R13, R12, R11 ;  /* 0x0000000c0d0e7389 */ /* 0x00006400000c000b */
[----:B01----:R-:W-:Y:S01]  /*21320*/  ENDCOLLECTIVE ;  /* 0x000000000000791b */ /* 0x003fe20003800000 */
.L_x_15421:
[----:B------:R-:W-:Y:S05]  /*21330*/  BSYNC B0 ;  /* 0x0000000000007941 */ /* 0x000fea0003800000 */
.L_x_15420:
[----:B------:R-:W-:Y:S05]  /*21340*/  BRA `(.L_x_15422) ;  /* 0xfffffe5c00987947 */ /* 0x000fea000383ffff */
.L_x_15171:
        /* <DEDUP_REMOVED lines=8> */
.L_x_15424:
[----:B------:R-:W-:Y:S05]  /*213d0*/  BSYNC B1 ;  /* 0x0000000000017941 */ /* 0x000fea0003800000 */
.L_x_15423:
        /* <DEDUP_REMOVED lines=8> */
.L_x_15425:
[----:B------:R-:W-:Y:S01]  /*21460*/  MOV R13, R32 ;  /* 0x00000020000d7202 */ /* 0x000fe20000000f00 */
[----:B------:R-:W-:-:S07]  /*21470*/  IMAD.MOV.U32 R3, RZ, RZ, R14 ;  /* 0x000000ffff037224 */ /* 0x000fce00078e000e */
[----:B------:R-:W-:Y:S05]  /*21480*/  WARPSYNC.COLLECTIVE R15, `(.L_x_15426) ;  /* 0x000000000f087348 */ /* 0x000fea0003c00000 */
[----:B------:R0:W1:Y:S02]  /*21490*/  SHFL.IDX P6, R14, R13, R12, R11 ;  /* 0x0000000c0d0e7389 */ /* 0x00006400000c000b */
[----:B01----:R-:W-:Y:S01]  /*214a0*/  ENDCOLLECTIVE ;  /* 0x000000000000791b */ /* 0x003fe20003800000 */
.L_x_15426:
[----:B------:R-:W-:Y:S02]  /*214b0*/  IMAD.MOV.U32 R13, RZ, RZ, R30 ;  /* 0x000000ffff0d7224 */ /* 0x000fe400078e001e */
[----:B------:R-:W-:-:S07]  /*214c0*/  IMAD.MOV.U32 R7, RZ, RZ, R14 ;  /* 0x000000ffff077224 */ /* 0x000fce00078e000e */
[----:B------:R-:W-:Y:S05]  /*214d0*/  WARPSYNC.COLLECTIVE R15, `(.L_x_15427) ;  /* 0x000000000f087348 */ /* 0x000fea0003c00000 */
[----:B------:R0:W1:Y:S02]  /*214e0*/  SHFL.IDX P6, R14, R13, R12, R11 ;  /* 0x0000000c0d0e7389 */ /* 0x00006400000c000b */
[----:B01----:R-:W-:Y:S01]  /*214f0*/  ENDCOLLECTIVE ;  /* 0x000000000000791b */ /* 0x003fe20003800000 */
.L_x_15427:
[----:B------:R-:W-:Y:S01]  /*21500*/  IMAD.MOV.U32 R8, RZ, RZ, R14 ;  /* 0x000000ffff087224 */ /* 0x000fe200078e000e */
[----:B------:R-:W-:Y:S06]  /*21510*/  BRA `(.L_x_15428) ;  /* 0xfffffe6400247947 */ /* 0x000fec000383ffff */
.L_x_15174:
        /* <DEDUP_REMOVED lines=8> */
.L_x_15430:
[----:B------:R-:W-:Y:S05]  /*215a0*/  BSYNC B1 ;  /* 0x0000000000017941 */ /* 0x000fea0003800000 */
.L_x_15429:
        /* <DEDUP_REMOVED lines=8> */
.L_x_15431:
[----:B------:R-:W-:Y:S01]  /*21630*/  IMAD.MOV.U32 R13, RZ, RZ, R32 ;  /* 0x000000ffff0d7224 */ /* 0x000fe200078e0020 */
[----:B------:R-:W-:-:S07]  /*21640*/  MOV R6, R14 ;  /* 0x0000000e00067202 */ /* 0x000fce0000000f00 */
[----:B------:R-:W-:Y:S05]  /*21650*/  WARPSYNC.COLLECTIVE R15, `(.L_x_15432) ;  /* 0x000000000f087348 */ /* 0x000fea0003c00000 */
[----:B------:R0:W1:Y:S02]  /*21660*/  SHFL.IDX P6, R14, R13, R12, R11 ;  /* 0x0000000c0d0e7389 */ /* 0x00006400000c000b */
[----:B01----:R-:W-:Y:S01]  /*21670*/  ENDCOLLECTIVE ;  /* 0x000000000000791b */ /* 0x003fe20003800000 */
.L_x_15432:
[----:B------:R-:W-:Y:S02]  /*21680*/  IMAD.MOV.U32 R13, RZ, RZ, R30 ;  /* 0x000000ffff0d7224 */ /* 0x000fe400078e001e */
[----:B------:R-:W-:-:S07]  /*21690*/  IMAD.MOV.U32 R7, RZ, RZ, R14 ;  /* 0x000000ffff077224 */ /* 0x000fce00078e000e */
[----:B------:R-:W-:Y:S05]  /*216a0*/  WARPSYNC.COLLECTIVE R15, `(.L_x_15433) ;  /* 0x000000000f087348 */ /* 0x000fea0003c00000 */
[----:B------:R0:W1:Y:S02]  /*216b0*/  SHFL.IDX P6, R14, R13, R12, R11 ;  /* 0x0000000c0d0e7389 */ /* 0x00006400000c000b */
[----:B01----:R-:W-:Y:S01]  /*216c0*/  ENDCOLLECTIVE ;  /* 0x000000000000791b */ /* 0x003fe20003800000 */
.L_x_15433:
[----:B------:R-:W-:Y:S01]  /*216d0*/  IMAD.MOV.U32 R30, RZ, RZ, R14 ;  /* 0x000000ffff1e7224 */ /* 0x000fe200078e000e */
[----:B------:R-:W-:Y:S06]  /*216e0*/  BRA `(.L_x_15434) ;  /* 0xfffffe6400807947 */ /* 0x000fec000383ffff */
.L_x_15178:
[----:B0-----:R0:W1:Y:S02]  /*216f0*/  SYNCS.PHASECHK.TRANS64.TRYWAIT P0, [R23+URZ+0x32400], R32 ;  /* 0x03240020170075a7 */ /* 0x001064000800017f */
[----:B-1----:R-:W-:Y:S05]  /*21700*/  @!P0 NANOSLEEP.SYNCS 0x989680 ;  /* 0x009896800000895d */ /* 0x002fea0003900000 */
[----:B------:R-:W1:Y:S02]  /*21710*/  @!P0 SYNCS.PHASECHK.TRANS64 P0, [R23+URZ+0x32400], R32 ;  /* 0x03240020170085a7 */ /* 0x000e64000800007f */
[----:B-1----:R-:W-:Y:S05]  /*21720*/  @!P0 BRA `(.L_x_15178) ;  /* 0xfffffffc00f08947 */ /* 0x002fea000383ffff */
[----:B------:R-:W-:Y:S05]  /*21730*/  BRA `(.L_x_15435) ;  /* 0xfffffe6800747947 */ /* 0x000fea000383ffff */
.L_x_15186:
        /* <DEDUP_REMOVED lines=9> */
.L_x_15437:
[----:B------:R-:W-:Y:S05]  /*217d0*/  BSYNC B1 ;  /* 0x0000000000017941 */ /* 0x000fea0003800000 */
.L_x_15436:
[----:B------:R-:W-:Y:S01]  /*217e0*/  IMAD.MOV.U32 R13, RZ, RZ, R35 ;  /* 0x000000ffff0d7224 */ /* 0x000fe200078e0023 */
[----:B------:R-:W-:Y:S01]  /*217f0*/  MOV R15, 0xffffffff ;  /* 0xffffffff000f7802 */ /* 0x000fe20000000f00 */
[----:B------:R-:W-:Y:S01]  /*21800*/  IMAD.MOV.U32 R12, RZ, RZ, RZ ;  /* 0x000000ffff0c7224 */ /* 0x000fe200078e00ff */
[----:B------:R-:W-:Y:S01]  /*21810*/  ISETP.GE.AND P0, PT, R16, R39, PT ;  /* 0x000000271000720c */ /* 0x000fe20003f06270 */
[----:B------:R-:W-:Y:S02]  /*21820*/  IMAD.MOV.U32 R11, RZ, RZ, 0x1c1f ;  /* 0x00001c1fff0b7424 */ /* 0x000fe400078e00ff */
[----:B------:R-:W-:Y:S02]  /*21830*/  IMAD.MOV.U32 R0, RZ, RZ, R14 ;  /* 0x000000ffff007224 */ /* 0x000fe400078e000e */
[----:B------:R-:W-:-:S08]  /*21840*/  IMAD R27, R219, R6, RZ ;  /* 0x00000006db1b7224 */ /* 0x000fd000078e02ff */
[----:B------:R-:W-:Y:S05]  /*21850*/  WARPSYNC.COLLECTIVE R15, `(.L_x_15438) ;  /* 0x000000000f087348 */ /* 0x000fea0003c00000 */
[----:B------:R0:W1:Y:S02]  /*21860*/  SHFL.IDX P6, R14, R13, R12, R11 ;  /* 0x0000000c0d0e7389 */ /* 0x00006400000c000b */
[----:B01----:R-:W-:Y:S01]  /*21870*/  ENDCOLLECTIVE ;  /* 0x000000000000791b */ /* 0x003fe20003800000 */
.L_x_15438:
        /* <DEDUP_REMOVED lines=8> */
.L_x_15439:
[----:B------:R-:W-:-:S05]  /*21900*/  @!P1 IADD3 R8, P2, R3, R5, RZ ;  /* 0x0000000503089210 */ /* 0x000fca0007f5e0ff */
[----:B------:R-:W-:Y:S02]  /*21910*/  @!P1 IMAD.X R9, R0, 0x1, R7, P2 ;  /* 0x0000000100099824 */ /* 0x000fe400010e0607 */
[----:B------:R-:W-:Y:S02]  /*21920*/  IMAD.MOV.U32 R13, RZ, RZ, R36 ;  /* 0x000000ffff0d7224 */ /* 0x000fe400078e0024 */
[----:B------:R-:W-:-:S07]  /*21930*/  IMAD.MOV.U32 R4, RZ, RZ, R14 ;  /* 0x000000ffff047224 */ /* 0x000fce00078e000e */
[----:B------:R-:W-:Y:S05]  /*21940*/  WARPSYNC.COLLECTIVE R15, `(.L_x_15440) ;  /* 0x000000000f087348 */ /* 0x000fea0003c00000 */
[----:B------:R0:W1:Y:S02]  /*21950*/  SHFL.IDX P6, R14, R13, R12, R11 ;  /* 0x0000000c0d0e7389 */ /* 0x00006400000c000b */
[----:B01----:R-:W-:Y:S01]  /*21960*/  ENDCOLLECTIVE ;  /* 0x000000000000791b */ /* 0x003fe20003800000 */
.L_x_15440:
[----:B------:R-:W2:Y:S01]  /*21970*/  @!P1 LD.E.128 R8, desc[UR42][R8.64] ;  /* 0x0000002a08089980 */ /* 0x000ea2000c101d00 */
[----:B------:R-:W-:-:S05]  /*21980*/  @!P1 IADD3 R14, P2, R14, R5, RZ ;  /* 0x000000050e0e9210 */ /* 0x000fca0007f5e0ff */
[----:B------:R-:W-:Y:S02]  /*21990*/  @!P1 IMAD.X R5, R4, 0x1, R7, P2 ;  /* 0x0000000104059824 */ /* 0x000fe400010e0607 */
[----:B------:R-:W-:-:S06]  /*219a0*/  @!P1 IMAD.MOV.U32 R4, RZ, RZ, R14 ;  /* 0x000000ffff049224 */ /* 0x000fcc00078e000e */
[----:B------:R-:W5:Y:S01]  /*219b0*/  @!P1 LD.E.128 R4, desc[UR42][R4.64] ;  /* 0x0000002a04049980 */ /* 0x000f62000c101d00 */
[----:B------:R-:W-:Y:S01]  /*219c0*/  CS2R R28, SRZ ;  /* 0x00000000001c7805 */ /* 0x000fe2000001ff00 */
[----:B------:R-:W-:Y:S01]  /*219d0*/  IMAD.MOV.U32 R13, RZ, RZ, R26 ;  /* 0x000000ffff0d7224 */ /* 0x000fe200078e001a */
[----:B------:R-:W-:Y:S01]  /*219e0*/  CS2R R20, SRZ ;  /* 0x0000000000147805 */ /* 0x000fe2000001ff00 */
[----:B------:R-:W-:Y:S01]  /*219f0*/  IMAD.MOV.U32 R12, RZ, RZ, 0x1 ;  /* 0x00000001ff0c7424 */ /* 0x000fe200078e00ff */
[----:B------:R-:W-:Y:S02]  /*21a00*/  CS2R R30, SRZ ;  /* 0x00000000001e7805 */ /* 0x000fe4000001ff00 */
[----:B------:R-:W-:Y:S01]  /*21a10*/  CS2R R32, SRZ ;  /* 0x0000000000207805 */ /* 0x000fe2000001ff00 */
[----:B--2---:R-:W-:Y:S01]  /*21a20*/  @!P1 IMAD.MOV.U32 R29, RZ, RZ, R11 ;  /* 0x000000ffff1d9224 */ /* 0x004fe200078e000b */
[----:B------:R-:W-:Y:S01]  /*21a30*/  @!P1 MOV R28, R10 ;  /* 0x0000000a001c9202 */ /* 0x000fe20000000f00 */
[----:B------:R-:W-:-:S02]  /*21a40*/  IMAD.MOV.U32 R11, RZ, RZ, 0x1c1f ;  /* 0x00001c1fff0b7424 */ /* 0x000fc400078e00ff */
[----:B------:R-:W-:Y:S02]  /*21a50*/  @!P1 IMAD.MOV.U32 R21, RZ, RZ, R9 ;  /* 0x000000ffff159224 */ /* 0x000fe400078e0009 */
[----:B------:R-:W-:-:S07]  /*21a60*/  @!P1 IMAD.MOV.U32 R20, RZ, RZ, R8 ;  /* 0x000000ffff149224 */ /* 0x000fce00078e0008 */
[----:B-----5:R-:W-:Y:S05]  /*21a70*/  WARPSYNC.COLLECTIVE R15, `(.L_x_15441) ;  /* 0x000000000f087348 */ /* 0x020fea0003c00000 */
[----:B------:R0:W1:Y:S02]  /*21a80*/  SHFL.IDX P6, R14, R13, R12, R11 ;  /* 0x0000000c0d0e7389 */ /* 0x00006400000c000b */
[----:B01---5:R-:W-:Y:S01]  /*21a90*/  ENDCOLLECTIVE ;  /* 0x000000000000791b */ /* 0x023fe20003800000 */
.L_x_15441:
[----:B------:R-:W-:Y:S02]  /*21aa0*/  IMAD.MOV.U32 R3, RZ, RZ, R21 ;  /* 0x000000ffff037224 */ /* 0x000fe400078e0015 */
[----:B------:R-:W-:Y:S02]  /*21ab0*/  IMAD.MOV.U32 R0, RZ, RZ, R20 ;  /* 0x000000ffff007224 */ /* 0x000fe400078e0014 */
[----:B------:R-:W-:Y:S01]  /*21ac0*/  IMAD.MOV.U32 R8, RZ, RZ, R29 ;  /* 0x000000ffff087224 */ /* 0x000fe200078e001d */
[----:B------:R-:W-:Y:S02]  /*21ad0*/  PRMT R41, R3, 0x7610, R41 ;  /* 0x0000761003297816 */ /* 0x000fe40000000029 */
        /* <DEDUP_REMOVED lines=14> */
.L_x_15442:
        /* <DEDUP_REMOVED lines=13> */
.L_x_15443:
[----:B------:R-:W-:Y:S02]  /*21c90*/  IMAD.MOV.U32 R13, RZ, RZ, R36 ;  /* 0x000000ffff0d7224 */ /* 0x000fe400078e0024 */
[----:B------:R-:W-:-:S07]  /*21ca0*/  IMAD.MOV.U32 R25, RZ, RZ, R14 ;  /* 0x000000ffff197224 */ /* 0x000fce00078e000e */
[----:B------:R-:W-:Y:S05]  /*21cb0*/  WARPSYNC.COLLECTIVE R15, `(.L_x_15444) ;  /* 0x000000000f087348 */ /* 0x000fea0003c00000 */
[----:B------:R0:W1:Y:S02]  /*21cc0*/  SHFL.IDX P6, R14, R13, R12, R11 ;  /* 0x0000000c0d0e7389 */ /* 0x00006400000c000b */
[----:B01----:R-:W-:Y:S01]  /*21cd0*/  ENDCOLLECTIVE ;  /* 0x000000000000791b */ /* 0x003fe20003800000 */
.L_x_15444:
[----:B------:R-:W-:Y:S05]  /*21ce0*/  BRA `(.L_x_15445) ;  /* 0xfffffe7400407947 */ /* 0x000fea000383ffff */
.L_x_15190:
[----:B0-----:R0:W1:Y:S02]  /*21cf0*/  SYNCS.PHASECHK.TRANS64.TRYWAIT P1, [R23+URZ+0x32400], R12 ;  /* 0x0324000c170075a7 */ /* 0x001064000802017f */
[----:B-1----:R-:W-:Y:S05]  /*21d00*/  @!P1 NANOSLEEP.SYNCS 0x989680 ;  /* 0x009896800000995d */ /* 0x002fea0003900000 */
[----:B------:R-:W1:Y:S02]  /*21d10*/  @!P1 SYNCS.PHASECHK.TRANS64 P1, [R23+URZ+0x32400], R12 ;  /* 0x0324000c170095a7 */ /* 0x000e64000802007f */
[----:B-1----:R-:W-:Y:S05]  /*21d20*/  @!P1 BRA `(.L_x_15190) ;  /* 0xfffffffc00f09947 */ /* 0x002fea000383ffff */
[----:B------:R-:W-:Y:S05]  /*21d30*/  BRA `(.L_x_15446) ;  /* 0xfffffe7400e07947 */ /* 0x000fea000383ffff */
.L_x_15196:
[----:B-1----:R1:W3:Y:S02]  /*21d40*/  SYNCS.PHASECHK.TRANS64.TRYWAIT P1, [R9+URZ+0x32430], R8 ;  /* 0x03243008090075a7 */ /* 0x0022e4000802017f */
[----:B---3--:R-:W-:Y:S05]  /*21d50*/  @!P1 NANOSLEEP.SYNCS 0x989680 ;  /* 0x009896800000995d */ /* 0x008fea0003900000 */
[----:B------:R-:W3:Y:S02]  /*21d60*/  @!P1 SYNCS.PHASECHK.TRANS64 P1, [R9+URZ+0x32430], R8 ;  /* 0x03243008090095a7 */ /* 0x000ee4000802007f */
[----:B---3--:R-:W-:Y:S05]  /*21d70*/  @!P1 BRA `(.L_x_15196) ;  /* 0xfffffffc00f09947 */ /* 0x008fea000383ffff */
[----:B------:R-:W-:Y:S05]  /*21d80*/  BRA `(.L_x_15195) ;  /* 0xfffffe8400687947 */ /* 0x000fea000383ffff */
.L_x_15198:
[----:B--2---:R2:W3:Y:S02]  /*21d90*/  SYNCS.PHASECHK.TRANS64.TRYWAIT P1, [R23+URZ+0x32410], R0 ;  /* 0x03241000170075a7 */ /* 0x0044e4000802017f */
[----:B---3--:R-:W-:Y:S05]  /*21da0*/  @!P1 NANOSLEEP.SYNCS 0x989680 ;  /* 0x009896800000995d */ /* 0x008fea0003900000 */
[----:B------:R-:W3:Y:S02]  /*21db0*/  @!P1 SYNCS.PHASECHK.TRANS64 P1, [R23+URZ+0x32410], R0 ;  /* 0x03241000170095a7 */ /* 0x000ee4000802007f */
[----:B---3--:R-:W-:Y:S05]  /*21dc0*/  @!P1 BRA `(.L_x_15198) ;  /* 0xfffffffc00f09947 */ /* 0x008fea000383ffff */
[----:B------:R-:W-:Y:S05]  /*21dd0*/  BRA `(.L_x_15447) ;  /* 0xfffffe8800207947 */ /* 0x000fea000383ffff */
.L_x_15202:
[----:B----4-:R4:W0:Y:S02]  /*21de0*/  SYNCS.PHASECHK.TRANS64.TRYWAIT P1, [R9+URZ+0x32450], R8 ;  /* 0x03245008090075a7 */ /* 0x010824000802017f */
[----:B0-----:R-:W-:Y:S05]  /*21df0*/  @!P1 NANOSLEEP.SYNCS 0x989680 ;  /* 0x009896800000995d */ /* 0x001fea0003900000 */
[----:B------:R-:W0:Y:S02]  /*21e00*/  @!P1 SYNCS.PHASECHK.TRANS64 P1, [R9+URZ+0x32450], R8 ;  /* 0x03245008090095a7 */ /* 0x000e24000802007f */
[----:B0-----:R-:W-:Y:S05]  /*21e10*/  @!P1 BRA `(.L_x_15202) ;  /* 0xfffffffc00f09947 */ /* 0x001fea000383ffff */
[----:B------:R-:W-:Y:S05]  /*21e20*/  BRA `(.L_x_15201) ;  /* 0xfffffe8800307947 */ /* 0x000fea000383ffff */
.L_x_15209:
[----:B-1----:R1:W2:Y:S02]  /*21e30*/  SYNCS.PHASECHK.TRANS64.TRYWAIT P1, [R10+URZ+0x32430], R0 ;  /* 0x032430000a0075a7 */ /* 0x0022a4000802017f */
[----:B--2---:R-:W-:Y:S05]  /*21e40*/  @!P1 NANOSLEEP.SYNCS 0x989680 ;  /* 0x009896800000995d */ /* 0x004fea0003900000 */
[----:B------:R-:W2:Y:S02]  /*21e50*/  @!P1 SYNCS.PHASECHK.TRANS64 P1, [R10+URZ+0x32430], R0 ;  /* 0x032430000a0095a7 */ /* 0x000ea4000802007f */
[----:B--2---:R-:W-:Y:S05]  /*21e60*/  @!P1 BRA `(.L_x_15209) ;  /* 0xfffffffc00f09947 */ /* 0x004fea000383ffff */
[----:B------:R-:W-:Y:S05]  /*21e70*/  BRA `(.L_x_15208) ;  /* 0xfffffeb000187947 */ /* 0x000fea000383ffff */
.L_x_15213:
[----:B---3--:R3:W4:Y:S02]  /*21e80*/  SYNCS.PHASECHK.TRANS64.TRYWAIT P1, [R10+URZ+0x32450], R0 ;  /* 0x032450000a0075a7 */ /* 0x008724000802017f */
[----:B----4-:R-:W-:Y:S05]  /*21e90*/  @!P1 NANOSLEEP.SYNCS 0x989680 ;  /* 0x009896800000995d */ /* 0x010fea0003900000 */
[----:B------:R-:W4:Y:S02]  /*21ea0*/  @!P1 SYNCS.PHASECHK.TRANS64 P1, [R10+URZ+0x32450], R0 ;  /* 0x032450000a0095a7 */ /* 0x000f24000802007f */
[----:B----4-:R-:W-:Y:S05]  /*21eb0*/  @!P1 BRA `(.L_x_15213) ;  /* 0xfffffffc00f09947 */ /* 0x010fea000383ffff */
[----:B------:R-:W-:Y:S05]  /*21ec0*/  BRA `(.L_x_15212) ;  /* 0xfffffeb000bc7947 */ /* 0x000fea000383ffff */
.L_x_15221:
[----:B-1----:R1:W2:Y:S02]  /*21ed0*/  SYNCS.PHASECHK.TRANS64.TRYWAIT P1, [R10+URZ+0x32430], R0 ;  /* 0x032430000a0075a7 */ /* 0x0022a4000802017f */
[----:B--2---:R-:W-:Y:S05]  /*21ee0*/  @!P1 NANOSLEEP.SYNCS 0x989680 ;  /* 0x009896800000995d */ /* 0x004fea0003900000 */
[----:B------:R-:W2:Y:S02]  /*21ef0*/  @!P1 SYNCS.PHASECHK.TRANS64 P1, [R10+URZ+0x32430], R0 ;  /* 0x032430000a0095a7 */ /* 0x000ea4000802007f */
[----:B--2---:R-:W-:Y:S05]  /*21f00*/  @!P1 BRA `(.L_x_15221) ;  /* 0xfffffffc00f09947 */ /* 0x004fea000383ffff */
[----:B------:R-:W-:Y:S05]  /*21f10*/  BRA `(.L_x_15220) ;  /* 0xfffffee000387947 */ /* 0x000fea000383ffff */
.L_x_15225:
[----:B---3--:R3:W4:Y:S02]  /*21f20*/  SYNCS.PHASECHK.TRANS64.TRYWAIT P1, [R10+URZ+0x32450], R0 ;  /* 0x032450000a0075a7 */ /* 0x008724000802017f */
[----:B----4-:R-:W-:Y:S05]  /*21f30*/  @!P1 NANOSLEEP.SYNCS 0x989680 ;  /* 0x009896800000995d */ /* 0x010fea0003900000 */
[----:B------:R-:W4:Y:S02]  /*21f40*/  @!P1 SYNCS.PHASECHK.TRANS64 P1, [R10+URZ+0x32450], R0 ;  /* 0x032450000a0095a7 */ /* 0x000f24000802007f */
[----:B----4-:R-:W-:Y:S05]  /*21f50*/  @!P1 BRA `(.L_x_15225) ;  /* 0xfffffffc00f09947 */ /* 0x010fea000383ffff */
[----:B------:R-:W-:Y:S05]  /*21f60*/  BRA `(.L_x_15224) ;  /* 0xfffffee000dc7947 */ /* 0x000fea000383ffff */
.L_x_15233:
[----:B------:R-:W-:Y:S02]  /*21f70*/  IMAD.MOV.U32 R13, RZ, RZ, R20 ;  /* 0x000000ffff0d7224 */ /* 0x000fe400078e0014 */
[----:B------:R-:W-:Y:S02]  /*21f80*/  IMAD.MOV.U32 R12, RZ, RZ, RZ ;  /* 0x000000ffff0c7224 */ /* 0x000fe400078e00ff */
[----:B------:R-:W-:Y:S02]  /*21f90*/  IMAD.MOV.U32 R11, RZ, RZ, 0x181f ;  /* 0x0000181fff0b7424 */ /* 0x000fe400078e00ff */
[----:B------:R-:W-:-:S07]  /*21fa0*/  IMAD.MOV.U32 R15, RZ, RZ, -0x1 ;  /* 0xffffffffff0f7424 */ /* 0x000fce00078e00ff */
[----:B-----5:R-:W-:Y:S05]  /*21fb0*/  WARPSYNC.COLLECTIVE R15, `(.L_x_15448) ;  /* 0x000000000f087348 */ /* 0x020fea0003c00000 */
[----:B------:R0:W1:Y:S02]  /*21fc0*/  SHFL.IDX P6, R14, R13, R12, R11 ;  /* 0x0000000c0d0e7389 */ /* 0x00006400000c000b */
[----:B01---5:R-:W-:Y:S01]  /*21fd0*/  ENDCOLLECTIVE ;  /* 0x000000000000791b */ /* 0x023fe20003800000 */
.L_x_15448:
[----:B------:R-:W-:Y:S01]  /*21fe0*/  MOV R13, R4 ;  /* 0x00000004000d7202 */ /* 0x000fe20000000f00 */
[----:B------:R-:W-:-:S07]  /*21ff0*/  IMAD.MOV.U32 R3, RZ, RZ, R14 ;  /* 0x000000ffff037224 */ /* 0x000fce00078e000e */
[----:B------:R-:W-:Y:S05]  /*22000*/  WARPSYNC.COLLECTIVE R15, `(.L_x_15449) ;  /* 0x000000000f087348 */ /* 0x000fea0003c00000 */
[----:B------:R0:W1:Y:S02]  /*22010*/  SHFL.IDX P6, R14, R13, R12, R11 ;  /* 0x0000000c0d0e7389 */ /* 0x00006400000c000b */
[----:B01----:R-:W-:Y:S01]  /*22020*/  ENDCOLLECTIVE ;  /* 0x000000000000791b */ /* 0x003fe20003800000 */
.L_x_15449:
[----:B------:R-:W-:Y:S05]  /*22030*/  BRA `(.L_x_15450) ;  /* 0xffffff2c006c7947 */ /* 0x000fea000383ffff */
.L_x_15236:
        /* <DEDUP_REMOVED lines=8> */
.L_x_15452:
[----:B------:R-:W-:Y:S05]  /*220c0*/  BSYNC B1 ;  /* 0x0000000000017941 */ /* 0x000fea0003800000 */
.L_x_15451:
        /* <DEDUP_REMOVED lines=8> */
.L_x_15453:
[----:B------:R-:W-:Y:S05]  /*22150*/  BRA `(.L_x_15454) ;  /* 0xffffff2c00b47947 */ /* 0x000fea000383ffff */
.L_x_15239:
[----:B------:R-:W-:Y:S01]  /*22160*/  BSSY B1, `(.L_x_15455) ;  /* 0x0000008000017945 */ /* 0x000fe20003800000 */
[----:B---3--:R-:W-:Y:S01]  /*22170*/  IMAD.MOV.U32 R13, RZ, RZ, R20 ;  /* 0x000000ffff0d7224 */ /* 0x008fe200078e0014 */
[----:B------:R-:W-:Y:S01]  /*22180*/  MOV R15, 0xffffffff ;  /* 0xffffffff000f7802 */ /* 0x000fe20000000f00 */
[----:B------:R-:W-:Y:S02]  /*22190*/  IMAD.MOV.U32 R12, RZ, RZ, 0x2 ;  /* 0x00000002ff0c7424 */ /* 0x000fe400078e00ff */
[----:B------:R-:W-:-:S07]  /*221a0*/  IMAD.MOV.U32 R11, RZ, RZ, 0x181f ;  /* 0x0000181fff0b7424 */ /* 0x000fce00078e00ff */
[----:B012-45:R-:W-:Y:S05]  /*221b0*/  WARPSYNC.COLLECTIVE R15, `(.L_x_15456) ;  /* 0x000000000f087348 */ /* 0x037fea0003c00000 */
[----:B--2---:R2:W3:Y:S02]  /*221c0*/  SHFL.IDX P6, R14, R13, R12, R11 ;  /* 0x0000000c0d0e7389 */ /* 0x0044e400000c000b */
[----:B012345:R-:W-:Y:S01]  /*221d0*/  ENDCOLLECTIVE ;  /* 0x000000000000791b */ /* 0x03ffe20003800000 */
.L_x_15456:
[----:B------:R-:W-:Y:S05]  /*221e0*/  BSYNC B1 ;  /* 0x0000000000017941 */ /* 0x000fea0003800000 */
.L_x_15455:
        /* <DEDUP_REMOVED lines=8> */
.L_x_15457:
[----:B------:R-:W-:Y:S05]  /*22270*/  BRA `(.L_x_15458) ;  /* 0xffffff2c00fc7947 */ /* 0x000fea000383ffff */
.L_x_15242:
        /* <DEDUP_REMOVED lines=8> */
.L_x_15460:
[----:B------:R-:W-:Y:S05]  /*22300*/  BSYNC B1 ;  /* 0x0000000000017941 */ /* 0x000fea0003800000 */
.L_x_15459:
        /* <DEDUP_REMOVED lines=8> */
.L_x_15461:
[----:B------:R-:W-:Y:S05]  /*22390*/  BRA `(.L_x_15462) ;  /* 0xffffff3000447947 */ /* 0x000fea000383ffff */
.L_x_15244:
[----:B------:R-:W-:Y:S02]  /*223a0*/  IMAD.MOV.U32 R13, RZ, RZ, R4 ;  /* 0x000000ffff0d7224 */ /* 0x000fe400078e0004 */
[----:B------:R-:W-:Y:S02]  /*223b0*/  IMAD.MOV.U32 R12, RZ, RZ, RZ ;  /* 0x000000ffff0c7224 */ /* 0x000fe400078e00ff */
[----:B------:R-:W-:Y:S02]  /*223c0*/  IMAD.MOV.U32 R11, RZ, RZ, 0x1c1f ;  /* 0x00001c1fff0b7424 */ /* 0x000fe400078e00ff */
[----:B------:R-:W-:-:S07]  /*223d0*/  IMAD.MOV.U32 R15, RZ, RZ, -0x1 ;  /* 0xffffffffff0f7424 */ /* 0x000fce00078e00ff */
[----:B------:R-:W-:Y:S05]  /*223e0*/  WARPSYNC.COLLECTIVE R15, `(.L_x_15463) ;  /* 0x000000000f087348 */ /* 0x000fea0003c00000 */
[----:B------:R0:W1:Y:S02]  /*223f0*/  SHFL.IDX P6, R14, R13, R12, R11 ;  /* 0x0000000c0d0e7389 */ /* 0x00006400000c000b */
[----:B01----:R-:W-:Y:S01]  /*22400*/  ENDCOLLECTIVE ;  /* 0x000000000000791b */ /* 0x003fe20003800000 */
.L_x_15463:
[----:B------:R-:W-:Y:S02]  /*22410*/  IMAD.MOV.U32 R13, RZ, RZ, R3 ;  /* 0x000000ffff0d7224 */ /* 0x000fe400078e0003 */
[----:B------:R-:W-:-:S07]  /*22420*/  IMAD.MOV.U32 R20, RZ, RZ, R14 ;  /* 0x000000ffff147224 */ /* 0x000fce00078e000e */
[----:B------:R-:W-:Y:S05]  /*22430*/  WARPSYNC.COLLECTIVE R15, `(.L_x_15464) ;  /* 0x000000000f087348 */ /* 0x000fea0003c00000 */
[----:B------:R0:W1:Y:S02]  /*22440*/  SHFL.IDX P6, R14, R13, R12, R11 ;  /* 0x0000000c0d0e7389 */ /* 0x00006400000c000b */
[----:B01----:R-:W-:Y:S01]  /*22450*/  ENDCOLLECTIVE ;  /* 0x000000000000791b */ /* 0x003fe20003800000 */
.L_x_15464:
[----:B------:R-:W-:Y:S01]  /*22460*/  IMAD.MOV.U32 R12, RZ, RZ, R14 ;  /* 0x000000ffff0c7224 */ /* 0x000fe200078e000e */
[----:B------:R-:W-:Y:S06]  /*22470*/  BRA `(.L_x_15465) ;  /* 0xffffff3400447947 */ /* 0x000fec000383ffff */
.L_x_15247:
        /* <DEDUP_REMOVED lines=8> */
.L_x_15467:
[----:B------:R-:W-:Y:S05]  /*22500*/  BSYNC B1 ;  /* 0x0000000000017941 */ /* 0x000fea0003800000 */
.L_x_15466:
        /* <DEDUP_REMOVED lines=8> */
.L_x_15468:
[----:B------:R-:W-:Y:S01]  /*22590*/  IMAD.MOV.U32 R3, RZ, RZ, R14 ;  /* 0x000000ffff037224 */ /* 0x000fe200078e000e */
[----:B------:R-:W-:Y:S06]  /*225a0*/  BRA `(.L_x_15469) ;  /* 0xffffff40001c7947 */ /* 0x000fec000383ffff */
.L_x_15251:
[----:B------:R-:W-:Y:S02]  /*225b0*/  IMAD.MOV.U32 R13, RZ, RZ, R4 ;  /* 0x000000ffff0d7224 */ /* 0x000fe400078e0004 */
[----:B------:R-:W-:Y:S02]  /*225c0*/  IMAD.MOV.U32 R12, RZ, RZ, RZ ;  /* 0x000000ffff0c7224 */ /* 0x000fe400078e00ff */
[----:B------:R-:W-:Y:S02]  /*225d0*/  IMAD.MOV.U32 R11, RZ, RZ, 0x181f ;  /* 0x0000181fff0b7424 */ /* 0x000fe400078e00ff */
[----:B------:R-:W-:-:S07]  /*225e0*/  IMAD.MOV.U32 R15, RZ, RZ, -0x1 ;  /* 0xffffffffff0f7424 */ /* 0x000fce00078e00ff */
[----:B0-----:R-:W-:Y:S05]  /*225f0*/  WARPSYNC.COLLECTIVE R15, `(.L_x_15470) ;  /* 0x000000000f087348 */ /* 0x001fea0003c00000 */
[----:B------:R1:W2:Y:S02]  /*22600*/  SHFL.IDX P6, R14, R13, R12, R11 ;  /* 0x0000000c0d0e7389 */ /* 0x0002a400000c000b */
[----:B012---:R-:W-:Y:S01]  /*22610*/  ENDCOLLECTIVE ;  /* 0x000000000000791b */ /* 0x007fe20003800000 */
.L_x_15470:
[----:B------:R-:W-:Y:S02]  /*22620*/  IMAD.MOV.U32 R13, RZ, RZ, R0 ;  /* 0x000000ffff0d7224 */ /* 0x000fe400078e0000 */
[----:B------:R-:W-:-:S07]  /*22630*/  IMAD.MOV.U32 R3, RZ, RZ, R14 ;  /* 0x000000ffff037224 */ /* 0x000fce00078e000e */
[----:B------:R-:W-:Y:S05]  /*22640*/  WARPSYNC.COLLECTIVE R15, `(.L_x_15471) ;  /* 0x000000000f087348 */ /* 0x000fea0003c00000 */
[----:B------:R0:W1:Y:S02]  /*22650*/  SHFL.IDX P6, R14, R13, R12, R11 ;  /* 0x0000000c0d0e7389 */ /* 0x00006400000c000b */
[----:B01----:R-:W-:Y:S01]  /*22660*/  ENDCOLLECTIVE ;  /* 0x000000000000791b */ /* 0x003fe20003800000 */
.L_x_15471:
[----:B------:R-:W-:Y:S01]  /*22670*/  IMAD.MOV.U32 R9, RZ, RZ, R14 ;  /* 0x000000ffff097224 */ /* 0x000fe200078e000e */
[----:B------:R-:W-:Y:S06]  /*22680*/  BRA `(.L_x_15472) ;  /* 0xffffff5400787947 */ /* 0x000fec000383ffff */
.L_x_15254:
[----:B------:R-:W-:Y:S01]  /*22690*/  BSSY B1, `(.L_x_15473) ;  /* 0x0000008000017945 */ /* 0x000fe20003800000 */
[----:B----4-:R-:W-:Y:S01]  /*226a0*/  MOV R13, R4 ;  /* 0x00000004000d7202 */ /* 0x010fe20000000f00 */
[----:B------:R-:W-:Y:S02]  /*226b0*/  IMAD.MOV.U32 R12, RZ, RZ, 0x1 ;  /* 0x00000001ff0c7424 */ /* 0x000fe400078e00ff */
[----:B------:R-:W-:Y:S02]  /*226c0*/  IMAD.MOV.U32 R11, RZ, RZ, 0x181f ;  /* 0x0000181fff0b7424 */ /* 0x000fe400078e00ff */
[----:B------:R-:W-:-:S07]  /*226d0*/  IMAD.MOV.U32 R15, RZ, RZ, -0x1 ;  /* 0xffffffffff0f7424 */ /* 0x000fce00078e00ff */
[----:B0123--:R-:W-:Y:S05]  /*226e0*/  WARPSYNC.COLLECTIVE R15, `(.L_x_15474) ;  /* 0x000000000f087348 */ /* 0x00ffea0003c00000 */
[----:B------:R4:W0:Y:S02]  /*226f0*/  SHFL.IDX P6, R14, R13, R12, R11 ;  /* 0x0000000c0d0e7389 */ /* 0x00082400000c000b */
[----:B01234-:R-:W-:Y:S01]  /*22700*/  ENDCOLLECTIVE ;  /* 0x000000000000791b */ /* 0x01ffe20003800000 */
.L_x_15474:
[----:B------:R-:W-:Y:S05]  /*22710*/  BSYNC B1 ;  /* 0x0000000000017941 */ /* 0x000fea0003800000 */
.L_x_15473:
        /* <DEDUP_REMOVED lines=8> */
.L_x_15475:
[----:B------:R-:W-:Y:S01]  /*227a0*/  IMAD.MOV.U32 R9, RZ, RZ, R14 ;  /* 0x000000ffff097224 */ /* 0x000fe200078e000e */
[----:B------:R-:W-:Y:S06]  /*227b0*/  BRA `(.L_x_15476) ;  /* 0xffffff5400c07947 */ /* 0x000fec000383ffff */
.L_x_15257:
        /* <DEDUP_REMOVED lines=8> */
.L_x_15478:
[----:B------:R-:W-:Y:S05]  /*22840*/  BSYNC B1 ;  /* 0x0000000000017941 */ /* 0x000fea0003800000 */
.L_x_15477:
        /* <DEDUP_REMOVED lines=8> */
.L_x_15479:
[----:B------:R-:W-:Y:S01]  /*228d0*/  IMAD.MOV.U32 R9, RZ, RZ, R14 ;  /* 0x000000ffff097224 */ /* 0x000fe200078e000e */
[----:B------:R-:W-:Y:S06]  /*228e0*/  BRA `(.L_x_15480) ;  /* 0xffffff5800047947 */ /* 0x000fec000383ffff */
.L_x_15260:
        /* <DEDUP_REMOVED lines=8> */
.L_x_15482:
[----:B------:R-:W-:Y:S05]  /*22970*/  BSYNC B1 ;  /* 0x0000000000017941 */ /* 0x000fea0003800000 */
.L_x_15481:
        /* <DEDUP_REMOVED lines=8> */
.L_x_15483:
[----:B------:R-:W-:Y:S01]  /*22a00*/  IMAD.MOV.U32 R9, RZ, RZ, R14 ;  /* 0x000000ffff097224 */ /* 0x000fe200078e000e */
[----:B------:R-:W-:Y:S06]  /*22a10*/  BRA `(.L_x_15484) ;  /* 0xffffff5800487947 */ /* 0x000fec000383ffff */
.L_x_15279:
        /* <DEDUP_REMOVED lines=11> */
.L_x_15486:
[----:B------:R-:W-:Y:S05]  /*22ad0*/  BSYNC B1 ;  /* 0x0000000000017941 */ /* 0x000fea0003800000 */
.L_x_15485:
[----:B------:R-:W-:Y:S05]  /*22ae0*/  BRA `(.L_x_15487) ;  /* 0xffffff74007c7947 */ /* 0x000fea000383ffff */
.L_x_15281:
[----:B------:R-:W-:Y:S01]  /*22af0*/  BSSY B1, `(.L_x_15488) ;  /* 0x0000006000017945 */ /* 0x000fe20003800000 */
[----:B------:R-:W-:-:S07]  /*22b00*/  IMAD.MOV.U32 R15, RZ, RZ, -0x1 ;  /* 0xffffffffff0f7424 */ /* 0x000fce00078e00ff */
[----:B01----:R-:W-:Y:S05]  /*22b10*/  WARPSYNC.COLLECTIVE R15, `(.L_x_15489) ;  /* 0x000000000f0c7348 */ /* 0x003fea0003c00000 */
[----:B------:R-:W-:Y:S02]  /*22b20*/  ELECT P6, UR62, PT ;  /* 0x00000000003e782f */ /* 0x000fe400038c0000 */
[----:B------:R-:W-:Y:S01]  /*22b30*/  MOV R14, UR62 ;  /* 0x0000003e000e7c02 */ /* 0x000fe20008000f00 */
[----:B01----:R-:W-:Y:S10]  /*22b40*/  ENDCOLLECTIVE ;  /* 0x000000000000791b */ /* 0x003ff40003800000 */
.L_x_15489:
[----:B------:R-:W-:Y:S05]  /*22b50*/  BSYNC B1 ;  /* 0x0000000000017941 */ /* 0x000fea0003800000 */
.L_x_15488:
[----:B------:R-:W-:Y:S05]  /*22b60*/  BRA `(.L_x_15280) ;  /* 0xffffff7400747947 */ /* 0x000fea000383ffff */
.L_x_15283:
[----:B0-----:R0:W2:Y:S02]  /*22b70*/  SYNCS.PHASECHK.TRANS64.TRYWAIT P0, [R16+URZ+0x32420], R8 ;  /* 0x03242008100075a7 */ /* 0x0010a4000800017f */
[----:B--2---:R-:W-:Y:S05]  /*22b80*/  @!P0 NANOSLEEP.SYNCS 0x989680 ;  /* 0x009896800000895d */ /* 0x004fea0003900000 */
[----:B------:R-:W2:Y:S02]  /*22b90*/  @!P0 SYNCS.PHASECHK.TRANS64 P0, [R16+URZ+0x32420], R8 ;  /* 0x03242008100085a7 */ /* 0x000ea4000800007f */
[----:B--2---:R-:W-:Y:S05]  /*22ba0*/  @!P0 BRA `(.L_x_15283) ;  /* 0xfffffffc00f08947 */ /* 0x004fea000383ffff */
[----:B------:R-:W-:Y:S05]  /*22bb0*/  BRA `(.L_x_15490) ;  /* 0xffffff7400847947 */ /* 0x000fea000383ffff */
.L_x_15287:
[----:B0-----:R0:W2:Y:S02]  /*22bc0*/  SYNCS.PHASECHK.TRANS64.TRYWAIT P0, [R8+URZ+0x324a0], R9 ;  /* 0x0324a009080075a7 */ /* 0x0010a4000800017f */
[----:B--2---:R-:W-:Y:S05]  /*22bd0*/  @!P0 NANOSLEEP.SYNCS 0x989680 ;  /* 0x009896800000895d */ /* 0x004fea0003900000 */
[----:B------:R-:W2:Y:S02]  /*22be0*/  @!P0 SYNCS.PHASECHK.TRANS64 P0, [R8+URZ+0x324a0], R9 ;  /* 0x0324a009080085a7 */ /* 0x000ea4000800007f */
[----:B--2---:R-:W-:Y:S05]  /*22bf0*/  @!P0 BRA `(.L_x_15287) ;  /* 0xfffffffc00f08947 */ /* 0x004fea000383ffff */
[----:B------:R-:W-:Y:S05]  /*22c00*/  BRA `(.L_x_15491) ;  /* 0xffffff74009c7947 */ /* 0x000fea000383ffff */
.L_x_15292:
[----:B-1----:R1:W2:Y:S02]  /*22c10*/  SYNCS.PHASECHK.TRANS64.TRYWAIT P0, [R8+URZ+0x324c0], R9 ;  /* 0x0324c009080075a7 */ /* 0x0022a4000800017f */
[----:B--2---:R-:W-:Y:S05]  /*22c20*/  @!P0 NANOSLEEP.SYNCS 0x989680 ;  /* 0x009896800000895d */ /* 0x004fea0003900000 */
[----:B------:R-:W2:Y:S02]  /*22c30*/  @!P0 SYNCS.PHASECHK.TRANS64 P0, [R8+URZ+0x324c0], R9 ;  /* 0x0324c009080085a7 */ /* 0x000ea4000800007f */
[----:B--2---:R-:W-:Y:S05]  /*22c40*/  @!P0 BRA `(.L_x_15292) ;  /* 0xfffffffc00f08947 */ /* 0x004fea000383ffff */
[----:B------:R-:W-:Y:S05]  /*22c50*/  BRA `(.L_x_15492) ;  /* 0xffffff7800187947 */ /* 0x000fea000383ffff */
.L_x_15302:
[----:B0-----:R0:W2:Y:S02]  /*22c60*/  SYNCS.PHASECHK.TRANS64.TRYWAIT P1, [R6+URZ+0x324a0], R8 ;  /* 0x0324a008060075a7 */ /* 0x0010a4000802017f */
[----:B--2---:R-:W-:Y:S05]  /*22c70*/  @!P1 NANOSLEEP.SYNCS 0x989680 ;  /* 0x009896800000995d */ /* 0x004fea0003900000 */
[----:B------:R-:W2:Y:S02]  /*22c80*/  @!P1 SYNCS.PHASECHK.TRANS64 P1, [R6+URZ+0x324a0], R8 ;  /* 0x0324a008060095a7 */ /* 0x000ea4000802007f */
[----:B--2---:R-:W-:Y:S05]  /*22c90*/  @!P1 BRA `(.L_x_15302) ;  /* 0xfffffffc00f09947 */ /* 0x004fea000383ffff */
[----:B------:R-:W-:Y:S05]  /*22ca0*/  BRA `(.L_x_15493) ;  /* 0xffffff7c008c7947 */ /* 0x000fea000383ffff */
.L_x_15307:
[----:B-1----:R1:W2:Y:S02]  /*22cb0*/  SYNCS.PHASECHK.TRANS64.TRYWAIT P1, [R6+URZ+0x324c0], R8 ;  /* 0x0324c008060075a7 */ /* 0x0022a4000802017f */
[----:B--2---:R-:W-:Y:S05]  /*22cc0*/  @!P1 NANOSLEEP.SYNCS 0x989680 ;  /* 0x009896800000995d */ /* 0x004fea0003900000 */
[----:B------:R-:W2:Y:S02]  /*22cd0*/  @!P1 SYNCS.PHASECHK.TRANS64 P1, [R6+URZ+0x324c0], R8 ;  /* 0x0324c008060095a7 */ /* 0x000ea4000802007f */
[----:B--2---:R-:W-:Y:S05]  /*22ce0*/  @!P1 BRA `(.L_x_15307) ;  /* 0xfffffffc00f09947 */ /* 0x004fea000383ffff */
[----:B------:R-:W-:Y:S05]  /*22cf0*/  BRA `(.L_x_15494) ;  /* 0xffffff8000047947 */ /* 0x000fea000383ffff */
.L_x_15325:
        /* <DEDUP_REMOVED lines=11> */
.L_x_15496:
[----:B------:R-:W-:Y:S05]  /*22db0*/  BSYNC B0 ;  /* 0x0000000000007941 */ /* 0x000fea0003800000 */
.L_x_15495:
[----:B------:R-:W-:Y:S05]  /*22dc0*/  BRA `(.L_x_15497) ;  /* 0xffffff9000547947 */ /* 0x000fea000383ffff */
.L_x_15328:
[----:B0-----:R0:W1:Y:S02]  /*22dd0*/  SYNCS.PHASECHK.TRANS64.TRYWAIT P0, [R23+URZ+0x32440], R0 ;  /* 0x03244000170075a7 */ /* 0x001064000800017f */
[----:B-1----:R-:W-:Y:S05]  /*22de0*/  @!P0 NANOSLEEP.SYNCS 0x989680 ;  /* 0x009896800000895d */ /* 0x002fea0003900000 */
[----:B------:R-:W1:Y:S02]  /*22df0*/  @!P0 SYNCS.PHASECHK.TRANS64 P0, [R23+URZ+0x32440], R0 ;  /* 0x03244000170085a7 */ /* 0x000e64000800007f */
[----:B-1----:R-:W-:Y:S05]  /*22e00*/  @!P0 BRA `(.L_x_15328) ;  /* 0xfffffffc00f08947 */ /* 0x002fea000383ffff */
[----:B------:R-:W-:Y:S05]  /*22e10*/  BRA `(.L_x_15498) ;  /* 0xffffff9000747947 */ /* 0x000fea000383ffff */
.L_x_15329:
        /* <DEDUP_REMOVED lines=8> */
.L_x_15500:
[----:B------:R-:W-:Y:S05]  /*22ea0*/  BSYNC B0 ;  /* 0x0000000000007941 */ /* 0x000fea0003800000 */
.L_x_15499:
        /* <DEDUP_REMOVED lines=9> */
.L_x_15501:
[----:B------:R-:W-:Y:S01]  /*22f40*/  IMAD.MOV.U32 R13, RZ, RZ, R4 ;  /* 0x000000ffff0d7224 */ /* 0x000fe200078e0004 */
[----:B------:R-:W-:Y:S01]  /*22f50*/  MOV R12, 0x1 ;  /* 0x00000001000c7802 */ /* 0x000fe20000000f00 */
[----:B------:R-:W-:-:S07]  /*22f60*/  IMAD.MOV.U32 R3, RZ, RZ, R14 ;  /* 0x000000ffff037224 */ /* 0x000fce00078e000e */
[----:B------:R-:W-:Y:S05]  /*22f70*/  WARPSYNC.COLLECTIVE R15, `(.L_x_15502) ;  /* 0x000000000f087348 */ /* 0x000fea0003c00000 */
[----:B------:R0:W1:Y:S02]  /*22f80*/  SHFL.IDX P6, R14, R13, R12, R11 ;  /* 0x0000000c0d0e7389 */ /* 0x00006400000c000b */
[----:B01----:R-:W-:Y:S01]  /*22f90*/  ENDCOLLECTIVE ;  /* 0x000000000000791b */ /* 0x003fe20003800000 */
.L_x_15502:
        /* <DEDUP_REMOVED lines=15> */
.L_x_15503:
[----:B------:R-:W-:Y:S02]  /*23090*/  @P0 IMAD R6, R5, 0x2, R16 ;  /* 0x0000000205060824 */ /* 0x000fe400078e0210 */
[----:B------:R-:W-:Y:S02]  /*230a0*/  IMAD.MOV.U32 R13, RZ, RZ, R4 ;  /* 0x000000ffff0d7224 */ /* 0x000fe400078e0004 */
[----:B------:R-:W-:Y:S02]  /*230b0*/  IMAD.MOV.U32 R12, RZ, RZ, 0x2 ;  /* 0x00000002ff0c7424 */ /* 0x000fe400078e00ff */
[----:B------:R-:W-:-:S07]  /*230c0*/  IMAD.MOV.U32 R3, RZ, RZ, R14 ;  /* 0x000000ffff037224 */ /* 0x000fce00078e000e */
[----:B------:R-:W-:Y:S05]  /*230d0*/  WARPSYNC.COLLECTIVE R15, `(.L_x_15504) ;  /* 0x000000000f087348 */ /* 0x000fea0003c00000 */
[----:B------:R0:W1:Y:S02]  /*230e0*/  SHFL.IDX P6, R14, R13, R12, R11 ;  /* 0x0000000c0d0e7389 */ /* 0x00006400000c000b */
[----:B01----:R-:W-:Y:S01]  /*230f0*/  ENDCOLLECTIVE ;  /* 0x000000000000791b */ /* 0x003fe20003800000 */
.L_x_15504:
        /* <DEDUP_REMOVED lines=15> */
.L_x_15505:
[----:B------:R-:W-:Y:S01]  /*231f0*/  @P0 IMAD R6, R5, 0x2, R16 ;  /* 0x0000000205060824 */ /* 0x000fe200078e0210 */
[----:B------:R-:W-:Y:S01]  /*23200*/  MOV R13, R4 ;  /* 0x00000004000d7202 */ /* 0x000fe20000000f00 */
[----:B------:R-:W-:Y:S02]  /*23210*/  IMAD.MOV.U32 R12, RZ, RZ, 0x3 ;  /* 0x00000003ff0c7424 */ /* 0x000fe400078e00ff */
[----:B------:R-:W-:-:S07]  /*23220*/  IMAD.MOV.U32 R3, RZ, RZ, R14 ;  /* 0x000000ffff037224 */ /* 0x000fce00078e000e */
[----:B------:R-:W-:Y:S05]  /*23230*/  WARPSYNC.COLLECTIVE R15, `(.L_x_15506) ;  /* 0x000000000f087348 */ /* 0x000fea0003c00000 */
[----:B------:R0:W1:Y:S02]  /*23240*/  SHFL.IDX P6, R14, R13, R12, R11 ;  /* 0x0000000c0d0e7389 */ /* 0x00006400000c000b */
[----:B01----:R-:W-:Y:S01]  /*23250*/  ENDCOLLECTIVE ;  /* 0x000000000000791b */ /* 0x003fe20003800000 */
.L_x_15506:
        /* <DEDUP_REMOVED lines=15> */
.L_x_15507:
[----:B------:R-:W-:Y:S02]  /*23350*/  @P0 IMAD R6, R5, 0x2, R16 ;  /* 0x0000000205060824 */ /* 0x000fe400078e0210 */
[----:B------:R-:W-:Y:S02]  /*23360*/  IMAD.MOV.U32 R13, RZ, RZ, R4 ;  /* 0x000000ffff0d7224 */ /* 0x000fe400078e0004 */
[----:B------:R-:W-:Y:S02]  /*23370*/  IMAD.MOV.U32 R12, RZ, RZ, 0x4 ;  /* 0x00000004ff0c7424 */ /* 0x000fe400078e00ff */
[----:B------:R-:W-:-:S07]  /*23380*/  IMAD.MOV.U32 R3, RZ, RZ, R14 ;  /* 0x000000ffff037224 */ /* 0x000fce00078e000e */
[----:B------:R-:W-:Y:S05]  /*23390*/  WARPSYNC.COLLECTIVE R15, `(.L_x_15508) ;  /* 0x000000000f087348 */ /* 0x000fea0003c00000 */
[----:B------:R0:W1:Y:S02]  /*233a0*/  SHFL.IDX P6, R14, R13, R12, R11 ;  /* 0x0000000c0d0e7389 */ /* 0x00006400000c000b */
[----:B01----:R-:W-:Y:S01]  /*233b0*/  ENDCOLLECTIVE ;  /* 0x000000000000791b */ /* 0x003fe20003800000 */
.L_x_15508:
        /* <DEDUP_REMOVED lines=15> */
.L_x_15509:
[----:B------:R-:W-:Y:S01]  /*234b0*/  @P0 LEA R6, R5, R16, 0x1 ;  /* 0x0000001005060211 */ /* 0x000fe200078e08ff */
[----:B------:R-:W-:Y:S02]  /*234c0*/  IMAD.MOV.U32 R13, RZ, RZ, R4 ;  /* 0x000000ffff0d7224 */ /* 0x000fe400078e0004 */
[----:B------:R-:W-:Y:S02]  /*234d0*/  IMAD.MOV.U32 R12, RZ, RZ, 0x5 ;  /* 0x00000005ff0c7424 */ /* 0x000fe400078e00ff */
[----:B------:R-:W-:-:S07]  /*234e0*/  IMAD.MOV.U32 R3, RZ, RZ, R14 ;  /* 0x000000ffff037224 */ /* 0x000fce00078e000e */
[----:B------:R-:W-:Y:S05]  /*234f0*/  WARPSYNC.COLLECTIVE R15, `(.L_x_15510) ;  /* 0x000000000f087348 */ /* 0x000fea0003c00000 */
[----:B------:R0:W1:Y:S02]  /*23500*/  SHFL.IDX P6, R14, R13, R12, R11 ;  /* 0x0000000c0d0e7389 */ /* 0x00006400000c000b */
[----:B01----:R-:W-:Y:S01]  /*23510*/  ENDCOLLECTIVE ;  /* 0x000000000000791b */ /* 0x003fe20003800000 */
.L_x_15510:
        /* <DEDUP_REMOVED lines=10> */
.L_x_15511:
[----:B------:R-:W-:Y:S01]  /*235c0*/  @!PT LDS RZ, [RZ] ;  /* 0x00000000fffff984 */ /* 0x000fe20000000800 */
[----:B------:R-:W-:Y:S01]  /*235d0*/  @!PT LDS RZ, [RZ] ;  /* 0x00000000fffff984 */ /* 0x000fe20000000800 */
[----:B------:R-:W-:Y:S01]  /*235e0*/  @!PT LDS RZ, [RZ] ;  /* 0x00000000fffff984 */ /* 0x000fe20000000800 */
[----:B------:R1:W-:Y:S01]  /*235f0*/  @P0 LDGSTS.E.BYPASS.LTC128B.128 [R6+0x1e400], desc[UR42][R2.64], !P2 ;  /* 0x1e40000002060fae */ /* 0x0003e2000d101d6a */
[----:B------:R-:W-:Y:S01]  /*23600*/  IMAD.MOV.U32 R0, RZ, RZ, R14 ;  /* 0x000000ffff007224 */ /* 0x000fe200078e000e */
[----:B------:R-:W-:Y:S06]  /*23610*/  BRA `(.L_x_15512) ;  /* 0xffffff8c00d07947 */ /* 0x000fec000383ffff */
.L_x_15334:
[----:B------:R-:W-:Y:S01]  /*23620*/  IMAD.MOV.U32 R13, RZ, RZ, R3 ;  /* 0x000000ffff0d7224 */ /* 0x000fe200078e0003 */
[----:B------:R-:W-:Y:S01]  /*23630*/  LEA R25, R25, R8, 0x7 ;  /* 0x0000000819197211 */ /* 0x000fe200078e38ff */
[----:B------:R-:W-:Y:S02]  /*23640*/  IMAD.MOV.U32 R12, RZ, RZ, RZ ;  /* 0x000000ffff0c7224 */ /* 0x000fe400078e00ff */
[----:B------:R-:W-:Y:S02]  /*23650*/  IMAD.MOV.U32 R11, RZ, RZ, 0x181f ;  /* 0x0000181fff0b7424 */ /* 0x000fe400078e00ff */
[----:B------:R-:W-:Y:S02]  /*23660*/  IMAD.MOV.U32 R15, RZ, RZ, -0x1 ;  /* 0xffffffffff0f7424 */ /* 0x000fe400078e00ff */
[----:B-----5:R-:W-:Y:S02]  /*23670*/  IMAD R2, R9, R6, RZ ;  /* 0x0000000609027224 */ /* 0x020fe400078e02ff */
[----:B------:R-:W-:-:S07]  /*23680*/  VIADD R10, R25, 0x10 ;  /* 0x00000010190a7836 */ /* 0x000fce0000000000 */
[----:B------:R-:W-:Y:S05]  /*23690*/  WARPSYNC.COLLECTIVE R15, `(.L_x_15513) ;  /* 0x000000000f087348 */ /* 0x000fea0003c00000 */
[----:B------:R0:W1:Y:S02]  /*236a0*/  SHFL.IDX P6, R14, R13, R12, R11 ;  /* 0x0000000c0d0e7389 */ /* 0x00006400000c000b */
[----:B01----:R-:W-:Y:S01]  /*236b0*/  ENDCOLLECTIVE ;  /* 0x000000000000791b */ /* 0x003fe20003800000 */
.L_x_15513:
[C---:B------:R-:W-:Y:S01]  /*236c0*/  VIADD R6, R25.reuse, 0x20 ;  /* 0x0000002019067836 */ /* 0x040fe20000000000 */
[C---:B------:R-:W-:Y:S01]  /*236d0*/  ISETP.GE.AND P0, PT, R25.reuse, R2, PT ;  /* 0x000000021900720c */ /* 0x040fe20003f06270 */
[----:B------:R-:W-:Y:S01]  /*236e0*/  VIADD R8, R25, 0x40 ;  /* 0x0000004019087836 */ /* 0x000fe20000000000 */
[----:B------:R0:W-:Y:S04]  /*236f0*/  STL [R1+0x18], R10 ;  /* 0x0000180a01007387 */ /* 0x0001e80000100800 */
[----:B------:R0:W-:Y:S01]  /*23700*/  STL [R1+0x1c], R6 ;  /* 0x00001c0601007387 */ /* 0x0001e20000100800 */
[----:B------:R-:W-:Y:S02]  /*23710*/  IMAD.MOV.U32 R13, RZ, RZ, R0 ;  /* 0x000000ffff0d7224 */ /* 0x000fe400078e0000 */
[----:B------:R-:W-:-:S07]  /*23720*/  IMAD.MOV.U32 R4, RZ, RZ, R14 ;  /* 0x000000ffff047224 */ /* 0x000fce00078e000e */
[----:B0-----:R-:W-:Y:S05]  /*23730*/  WARPSYNC.COLLECTIVE R15, `(.L_x_15514) ;  /* 0x000000000f087348 */ /* 0x001fea0003c00000 */
[----:B------:R1:W2:Y:S02]  /*23740*/  SHFL.IDX P6, R14, R13, R12, R11 ;  /* 0x0000000c0d0e7389 */ /* 0x0002a400000c000b */
[----:B012---:R-:W-:Y:S01]  /*23750*/  ENDCOLLECTIVE ;  /* 0x000000000000791b */ /* 0x007fe20003800000 */
.L_x_15514:
[----:B------:R-:W-:Y:S02]  /*23760*/  IMAD.MOV.U32 R13, RZ, RZ, R3 ;  /* 0x000000ffff0d7224 */ /* 0x000fe400078e0003 */
[----:B------:R-:W-:Y:S02]  /*23770*/  IMAD.MOV.U32 R12, RZ, RZ, 0x1 ;  /* 0x00000001ff0c7424 */ /* 0x000fe400078e00ff */
[----:B------:R-:W-:-:S07]  /*23780*/  IMAD.MOV.U32 R5, RZ, RZ, R14 ;  /* 0x000000ffff057224 */ /* 0x000fce00078e000e */
[----:B------:R-:W-:Y:S05]  /*23790*/  WARPSYNC.COLLECTIVE R15, `(.L_x_15515) ;  /* 0x000000000f087348 */ /* 0x000fea0003c00000 */
[----:B------:R0:W1:Y:S02]  /*237a0*/  SHFL.IDX P6, R14, R13, R12, R11 ;  /* 0x0000000c0d0e7389 */ /* 0x00006400000c000b */
[----:B01----:R-:W-:Y:S01]  /*237b0*/  ENDCOLLECTIVE ;  /* 0x000000000000791b */ /* 0x003fe20003800000 */
.L_x_15515:
        /* <DEDUP_REMOVED lines=15> */
.L_x_15516:
[----:B------:R-:W-:Y:S02]  /*238b0*/  IMAD.MOV.U32 R13, RZ, RZ, R3 ;  /* 0x000000ffff0d7224 */ /* 0x000fe400078e0003 */
[----:B------:R-:W-:Y:S02]  /*238c0*/  IMAD.MOV.U32 R12, RZ, RZ, 0x2 ;  /* 0x00000002ff0c7424 */ /* 0x000fe400078e00ff */
[----:B------:R-:W-:-:S07]  /*238d0*/  IMAD.MOV.U32 R5, RZ, RZ, R14 ;  /* 0x000000ffff057224 */ /* 0x000fce00078e000e */
[----:B------:R-:W-:Y:S05]  /*238e0*/  WARPSYNC.COLLECTIVE R15, `(.L_x_15517) ;  /* 0x000000000f087348 */ /* 0x000fea0003c00000 */
[----:B------:R0:W1:Y:S02]  /*238f0*/  SHFL.IDX P6, R14, R13, R12, R11 ;  /* 0x0000000c0d0e7389 */ /* 0x00006400000c000b */
[----:B01----:R-:W-:Y:S01]  /*23900*/  ENDCOLLECTIVE ;  /* 0x000000000000791b */ /* 0x003fe20003800000 */
.L_x_15517:
        /* <DEDUP_REMOVED lines=12> */
[----:B------:R1:W-:Y:S04]  /*239d0*/  STL [R1+0x20], R6 ;  /* 0x0000200601007387 */ /* 0x0003e80000100800 */
[----:B------:R1:W-:Y:S01]  /*239e0*/  STL [R1+0x24], R8 ;  /* 0x0000240801007387 */ /* 0x0003e20000100800 */
[----:B0-----:R-:W-:-:S07]  /*239f0*/  IMAD.MOV.U32 R4, RZ, RZ, R14 ;  /* 0x000000ffff047224 */ /* 0x001fce00078e000e */
[----:B-1----:R-:W-:Y:S05]  /*23a00*/  WARPSYNC.COLLECTIVE R15, `(.L_x_15518) ;  /* 0x000000000f087348 */ /* 0x002fea0003c00000 */
[----:B------:R0:W2:Y:S02]  /*23a10*/  SHFL.IDX P6, R14, R13, R12, R11 ;  /* 0x0000000c0d0e7389 */ /* 0x0000a400000c000b */
[----:B012---:R-:W-:Y:S01]  /*23a20*/  ENDCOLLECTIVE ;  /* 0x000000000000791b */ /* 0x007fe20003800000 */
.L_x_15518:
[----:B------:R-:W-:Y:S02]  /*23a30*/  IMAD.MOV.U32 R13, RZ, RZ, R3 ;  /* 0x000000ffff0d7224 */ /* 0x000fe400078e0003 */
[----:B------:R-:W-:Y:S01]  /*23a40*/  IMAD.MOV.U32 R12, RZ, RZ, 0x3 ;  /* 0x00000003ff0c7424 */ /* 0x000fe200078e00ff */
[----:B------:R-:W-:-:S07]  /*23a50*/  MOV R5, R14 ;  /* 0x0000000e00057202 */ /* 0x000fce0000000f00 */
[----:B------:R-:W-:Y:S05]  /*23a60*/  WARPSYNC.COLLECTIVE R15, `(.L_x_15519) ;  /* 0x000000000f087348 */ /* 0x000fea0003c00000 */
[----:B------:R0:W1:Y:S02]  /*23a70*/  SHFL.IDX P6, R14, R13, R12, R11 ;  /* 0x0000000c0d0e7389 */ /* 0x00006400000c000b */
[----:B01----:R-:W-:Y:S01]  /*23a80*/  ENDCOLLECTIVE ;  /* 0x000000000000791b */ /* 0x003fe20003800000 */
.L_x_15519:
        /* <DEDUP_REMOVED lines=15> */
.L_x_15520:
[----:B------:R-:W-:Y:S02]  /*23b80*/  IMAD.MOV.U32 R13, RZ, RZ, R3 ;  /* 0x000000ffff0d7224 */ /* 0x000fe400078e0003 */
[----:B------:R-:W-:Y:S02]  /*23b90*/  IMAD.MOV.U32 R12, RZ, RZ, 0x4 ;  /* 0x00000004ff0c7424 */ /* 0x000fe400078e00ff */
[----:B------:R-:W-:-:S07]  /*23ba0*/  IMAD.MOV.U32 R5, RZ, RZ, R14 ;  /* 0x000000ffff057224 */ /* 0x000fce00078e000e */
[----:B------:R-:W-:Y:S05]  /*23bb0*/  WARPSYNC.COLLECTIVE R15, `(.L_x_15521) ;  /* 0x000000000f087348 */ /* 0x000fea0003c00000 */
[----:B------:R0:W1:Y:S02]  /*23bc0*/  SHFL.IDX P6, R14, R13, R12, R11 ;  /* 0x0000000c0d0e7389 */ /* 0x00006400000c000b */
[----:B01----:R-:W-:Y:S01]  /*23bd0*/  ENDCOLLECTIVE ;  /* 0x000000000000791b */ /* 0x003fe20003800000 */
.L_x_15521:
[----:B------:R-:W-:-:S05]  /*23be0*/  @!P0 LEA R5, P2, R7, R5, 0x1 ;  /* 0x0000000507058211 */ /* 0x000fca00078408ff */
[----:B------:R-:W-:-:S05]  /*23bf0*/  @!P0 IMAD.X R4, RZ, RZ, R4, P2 ;  /* 0x000000ffff048224 */ /* 0x000fca00010e0604 */
[----:B------:R-:W-:Y:S02]  /*23c00*/  @!P0 LOP3.LUT R5, R5, R4, RZ, 0x3c, !PT ;  /* 0x0000000405058212 */ /* 0x000fe400078e3cff */
[----:B------:R-:W-:Y:S02]  /*23c10*/  MOV R13, R0 ;  /* 0x00000000000d7202 */ /* 0x000fe40000000f00 */
[----:B------:R-:W-:-:S04]  /*23c20*/  @!P0 LOP3.LUT R4, R5, R4, RZ, 0x3c, !PT ;  /* 0x0000000405048212 */ /* 0x000fc800078e3cff */
[----:B------:R-:W-:Y:S01]  /*23c30*/  @!P0 LOP3.LUT R5, R5, R4, RZ, 0x3c, !PT ;  /* 0x0000000405058212 */ /* 0x000fe200078e3cff */
[----:B------:R-:W-:-:S07]  /*23c40*/  IMAD.MOV.U32 R6, RZ, RZ, R14 ;  /* 0x000000ffff067224 */ /* 0x000fce00078e000e */
[----:B------:R-:W-:Y:S05]  /*23c50*/  WARPSYNC.COLLECTIVE R15, `(.L_x_15522) ;  /* 0x000000000f087348 */ /* 0x000fea0003c00000 */
[----:B------:R0:W1:Y:S02]  /*23c60*/  SHFL.IDX P6, R14, R13, R12, R11 ;  /* 0x0000000c0d0e7389 */ /* 0x00006400000c000b */
[----:B01----:R-:W-:Y:S01]  /*23c70*/  ENDCOLLECTIVE ;  /* 0x000000000000791b */ /* 0x003fe20003800000 */
.L_x_15522:
        /* <DEDUP_REMOVED lines=13> */
.L_x_15523:
        /* <DEDUP_REMOVED lines=10> */
.L_x_15524:
        /* <DEDUP_REMOVED lines=13> */
.L_x_15525:
        /* <DEDUP_REMOVED lines=10> */
.L_x_15526:
        /* <DEDUP_REMOVED lines=11> */
.L_x_15527:
        /* <DEDUP_REMOVED lines=10> */
.L_x_15528:
[----:B------:R-:W-:Y:S01]  /*240b0*/  @!PT LDS RZ, [RZ] ;  /* 0x00000000fffff984 */ /* 0x000fe20000000800 */
[----:B------:R-:W-:Y:S01]  /*240c0*/  @!PT LDS RZ, [RZ] ;  /* 0x00000000fffff984 */ /* 0x000fe20000000800 */
[----:B------:R-:W-:Y:S01]  /*240d0*/  @!PT LDS RZ, [RZ] ;  /* 0x00000000fffff984 */ /* 0x000fe20000000800 */
[----:B------:R0:W-:Y:S01]  /*240e0*/  @!P0 LDGSTS.E.BYPASS.LTC128B.128 [R22+0x1b400], desc[UR42][R4.64], !P1 ;  /* 0x1b40000004168fae */ /* 0x0001e2000c901d6a */
[----:B------:R-:W-:Y:S01]  /*240f0*/  IMAD.MOV.U32 R0, RZ, RZ, R14 ;  /* 0x000000ffff007224 */ /* 0x000fe200078e000e */
[----:B------:R-:W-:Y:S06]  /*24100*/  BRA `(.L_x_15529) ;  /* 0xffffff9000207947 */ /* 0x000fec000383ffff */
.L_x_15338:
        /* <DEDUP_REMOVED lines=9> */
[----:B------:R-:W-:Y:S01]  /*241a0*/  MOV R15, 0xffffffff ;  /* 0xffffffff000f7802 */ /* 0x000fe20000000f00 */
        /* <DEDUP_REMOVED lines=23> */
.L_x_15531:
[----:B------:R-:W-:Y:S05]  /*24320*/  BSYNC B0 ;  /* 0x0000000000007941 */ /* 0x000fea0003800000 */
.L_x_15530:
        /* <DEDUP_REMOVED lines=11> */
.L_x_15532:
        /* <DEDUP_REMOVED lines=12> */
.L_x_15533:
        /* <DEDUP_REMOVED lines=15> */
.L_x_15534:
[----:B------:R-:W-:Y:S02]  /*24590*/  IMAD.MOV.U32 R13, RZ, RZ, R0 ;  /* 0x000000ffff0d7224 */ /* 0x000fe400078e0000 */
[----:B------:R-:W-:Y:S02]  /*245a0*/  IMAD.MOV.U32 R12, RZ, RZ, 0x2 ;  /* 0x00000002ff0c7424 */ /* 0x000fe400078e00ff */
[----:B------:R-:W-:-:S05]  /*245b0*/  IMAD.MOV.U32 R2, RZ, RZ, R14 ;  /* 0x000000ffff027224 */ /* 0x000fca00078e000e */
[----:B------:R-:W-:-:S04]  /*245c0*/  @!P5 LEA R2, P6, R7, R2, 0x1 ;  /* 0x000000020702d211 */ /* 0x000fc800078c08ff */
[----:B------:R-:W-:-:S05]  /*245d0*/  @!P5 IADD3.X R3, RZ, R6, RZ, P6, !PT ;  /* 0x00000006ff03d210 */ /* 0x000fca00037fe4ff */
[----:B------:R-:W-:Y:S01]  /*245e0*/  @!PT LDS RZ, [RZ] ;  /* 0x00000000fffff984 */ /* 0x000fe20000000800 */
[----:B------:R-:W-:Y:S01]  /*245f0*/  @!PT LDS RZ, [RZ] ;  /* 0x00000000fffff984 */ /* 0x000fe20000000800 */
[----:B------:R-:W-:Y:S01]  /*24600*/  @!PT LDS RZ, [RZ] ;  /* 0x00000000fffff984 */ /* 0x000fe20000000800 */
[----:B------:R0:W-:Y:S04]  /*24610*/  @!P5 LDGSTS.E.BYPASS.LTC128B.128 [R22+0x22c00], desc[UR42][R2.64], !P4 ;  /* 0x22c000000216dfae */ /* 0x0001e8000e101d6a */
[----:B0-----:R-:W-:Y:S05]  /*24620*/  WARPSYNC.COLLECTIVE R15, `(.L_x_15535) ;  /* 0x000000000f087348 */ /* 0x001fea0003c00000 */
[----:B------:R1:W2:Y:S02]  /*24630*/  SHFL.IDX P6, R14, R13, R12, R11 ;  /* 0x0000000c0d0e7389 */ /* 0x0002a400000c000b */
[----:B012---:R-:W-:Y:S01]  /*24640*/  ENDCOLLECTIVE ;  /* 0x000000000000791b */ /* 0x007fe20003800000 */
.L_x_15535:
        /* <DEDUP_REMOVED lines=12> */
.L_x_15536:
        /* <DEDUP_REMOVED lines=12> */
.L_x_15537:
        /* <DEDUP_REMOVED lines=12> */
.L_x_15538:
[----:B------:R-:W-:Y:S01]  /*24890*/  MOV R13, R0 ;  /* 0x00000000000d7202 */ /* 0x000fe20000000f00 */
        /* <DEDUP_REMOVED lines=11> */
.L_x_15539:
        /* <DEDUP_REMOVED lines=12> */
.L_x_15540:
        /* <DEDUP_REMOVED lines=12> */
.L_x_15541:
        /* <DEDUP_REMOVED lines=12> */
.L_x_15542:
[----:B------:R-:W-:Y:S01]  /*24b90*/  IMAD.MOV.U32 R13, RZ, RZ, R0 ;  /* 0x000000ffff0d7224 */ /* 0x000fe200078e0000 */
[----:B------:R-:W-:Y:S01]  /*24ba0*/  MOV R12, 0x6 ;  /* 0x00000006000c7802 */ /* 0x000fe20000000f00 */
        /* <DEDUP_REMOVED lines=10> */
.L_x_15543:
        /* <DEDUP_REMOVED lines=11> */
.L_x_15544:
[----:B------:R-:W-:Y:S02]  /*24d00*/  IMAD.MOV.U32 R13, RZ, RZ, R0 ;  /* 0x000000ffff0d7224 */ /* 0x000fe400078e0000 */
[----:B------:R-:W-:Y:S02]  /*24d10*/  IMAD.MOV.U32 R12, RZ, RZ, 0x7 ;  /* 0x00000007ff0c7424 */ /* 0x000fe400078e00ff */
[----:B------:R-:W-:-:S07]  /*24d20*/  IMAD.MOV.U32 R2, RZ, RZ, R14 ;  /* 0x000000ffff027224 */ /* 0x000fce00078e000e */
[----:B------:R-:W-:Y:S05]  /*24d30*/  WARPSYNC.COLLECTIVE R15, `(.L_x_15545) ;  /* 0x000000000f087348 */ /* 0x000fea0003c00000 */
[----:B------:R0:W1:Y:S02]  /*24d40*/  SHFL.IDX P6, R14, R13, R12, R11 ;  /* 0x0000000c0d0e7389 */ /* 0x00006400000c000b */
[----:B01----:R-:W-:Y:S01]  /*24d50*/  ENDCOLLECTIVE ;  /* 0x000000000000791b */ /* 0x003fe20003800000 */
.L_x_15545:
        /* <DEDUP_REMOVED lines=14> */
.L_x_15546:
[----:B------:R-:W-:Y:S01]  /*24e40*/  IMAD.MOV.U32 R2, RZ, RZ, R14 ;  /* 0x000000ffff027224 */ /* 0x000fe200078e000e */
[----:B------:R-:W-:Y:S06]  /*24e50*/  BRA `(.L_x_15547) ;  /* 0xffffff8c00847947 */ /* 0x000fec000383ffff */
.L_x_15343:
[----:B0-----:R0:W1:Y:S02]  /*24e60*/  SYNCS.PHASECHK.TRANS64.TRYWAIT P0, [R16+URZ+0x32420], R3 ;  /* 0x03242003100075a7 */ /* 0x001064000800017f */
[----:B-1----:R-:W-:Y:S05]  /*24e70*/  @!P0 NANOSLEEP.SYNCS 0x989680 ;  /* 0x009896800000895d */ /* 0x002fea0003900000 */
[----:B------:R-:W1:Y:S02]  /*24e80*/  @!P0 SYNCS.PHASECHK.TRANS64 P0, [R16+URZ+0x32420], R3 ;  /* 0x03242003100085a7 */ /* 0x000e64000800007f */
[----:B-1----:R-:W-:Y:S05]  /*24e90*/  @!P0 BRA `(.L_x_15343) ;  /* 0xfffffffc00f08947 */ /* 0x002fea000383ffff */
[----:B------:R-:W-:Y:S05]  /*24ea0*/  BRA `(.L_x_15548) ;  /* 0xffffff8c00f87947 */ /* 0x000fea000383ffff */
.L_x_15346:
[----:B-1----:R1:W3:Y:S02]  /*24eb0*/  SYNCS.PHASECHK.TRANS64.TRYWAIT P0, [R23+URZ+0x32460], R0 ;  /* 0x03246000170075a7 */ /* 0x0022e4000800017f */
[----:B---3--:R-:W-:Y:S05]  /*24ec0*/  @!P0 NANOSLEEP.SYNCS 0x989680 ;  /* 0x009896800000895d */ /* 0x008fea0003900000 */
[----:B------:R-:W3:Y:S02]  /*24ed0*/  @!P0 SYNCS.PHASECHK.TRANS64 P0, [R23+URZ+0x32460], R0 ;  /* 0x03246000170085a7 */ /* 0x000ee4000800007f */
[----:B---3--:R-:W-:Y:S05]  /*24ee0*/  @!P0 BRA `(.L_x_15346) ;  /* 0xfffffffc00f08947 */ /* 0x008fea000383ffff */
[----:B------:R-:W-:Y:S05]  /*24ef0*/  BRA `(.L_x_15549) ;  /* 0xffffff9000087947 */ /* 0x000fea000383ffff */
.L_x_15347:
        /* <DEDUP_REMOVED lines=8> */
.L_x_15551:
[----:B------:R-:W-:Y:S05]  /*24f80*/  BSYNC B0 ;  /* 0x0000000000007941 */ /* 0x000fea0003800000 */
.L_x_15550:
        /* <DEDUP_REMOVED lines=13> */
.L_x_15552:
        /* <DEDUP_REMOVED lines=9> */
.L_x_15553:
[----:B------:R-:W-:Y:S01]  /*250f0*/  IMAD.X R3, RZ, RZ, R3, P0 ;  /* 0x000000ffff037224 */ /* 0x000fe200000e0603 */
[----:B------:R-:W-:Y:S02]  /*25100*/  ISETP.LT.OR P0, PT, R31, 0x1, P4 ;  /* 0x000000011f00780c */ /* 0x000fe40002701670 */
[----:B------:R-:W-:-:S11]  /*25110*/  MOV R13, R5 ;  /* 0x00000005000d7202 */ /* 0x000fd60000000f00 */
        /* <DEDUP_REMOVED lines=14> */
.L_x_15554:
[----:B------:R-:W-:Y:S02]  /*25200*/  IMAD.MOV.U32 R13, RZ, RZ, R6 ;  /* 0x000000ffff0d7224 */ /* 0x000fe400078e0006 */
[----:B------:R-:W-:Y:S01]  /*25210*/  IMAD.MOV.U32 R12, RZ, RZ, 0x2 ;  /* 0x00000002ff0c7424 */ /* 0x000fe200078e00ff */
[----:B------:R-:W-:-:S13]  /*25220*/  IADD3 R2, P3, R14, R0, RZ ;  /* 0x000000000e027210 */ /* 0x000fda0007f7e0ff */
[----:B------:R-:W-:Y:S05]  /*25230*/  WARPSYNC.COLLECTIVE R15, `(.L_x_15555) ;  /* 0x000000000f087348 */ /* 0x000fea0003c00000 */
[----:B------:R0:W1:Y:S02]  /*25240*/  SHFL.IDX P6, R14, R13, R12, R11 ;  /* 0x0000000c0d0e7389 */ /* 0x00006400000c000b */
[----:B01----:R-:W-:Y:S01]  /*25250*/  ENDCOLLECTIVE ;  /* 0x000000000000791b */ /* 0x003fe20003800000 */
.L_x_15555:
        /* <DEDUP_REMOVED lines=17> */
.L_x_15556:
[----:B------:R-:W-:Y:S02]  /*25370*/  IMAD.MOV.U32 R13, RZ, RZ, R6 ;  /* 0x000000ffff0d7224 */ /* 0x000fe400078e0006 */
[----:B------:R-:W-:Y:S01]  /*25380*/  IMAD.MOV.U32 R12, RZ, RZ, 0x3 ;  /* 0x00000003ff0c7424 */ /* 0x000fe200078e00ff */
[----:B------:R-:W-:-:S13]  /*25390*/  IADD3 R2, P3, R14, R0, RZ ;  /* 0x000000000e027210 */ /* 0x000fda0007f7e0ff */
[----:B------:R-:W-:Y:S05]  /*253a0*/  WARPSYNC.COLLECTIVE R15, `(.L_x_15557) ;  /* 0x000000000f087348 */ /* 0x000fea0003c00000 */
[----:B------:R0:W1:Y:S02]  /*253b0*/  SHFL.IDX P6, R14, R13, R12, R11 ;  /* 0x0000000c0d0e7389 */ /* 0x00006400000c000b */
[----:B01----:R-:W-:Y:S01]  /*253c0*/  ENDCOLLECTIVE ;  /* 0x000000000000791b */ /* 0x003fe20003800000 */
.L_x_15557:
        /* <DEDUP_REMOVED lines=17> */
.L_x_15558:
[----:B------:R-:W-:Y:S01]  /*254e0*/  IMAD.MOV.U32 R13, RZ, RZ, R6 ;  /* 0x000000ffff0d7224 */ /* 0x000fe200078e0006 */
[----:B------:R-:W-:Y:S02]  /*254f0*/  MOV R12, 0x4 ;  /* 0x00000004000c7802 */ /* 0x000fe40000000f00 */
[----:B------:R-:W-:-:S13]  /*25500*/  IADD3 R2, P3, R14, R0, RZ ;  /* 0x000000000e027210 */ /* 0x000fda0007f7e0ff */
[----:B------:R-:W-:Y:S05]  /*25510*/  WARPSYNC.COLLECTIVE R15, `(.L_x_15559) ;  /* 0x000000000f087348 */ /* 0x000fea0003c00000 */
[----:B------:R0:W1:Y:S02]  /*25520*/  SHFL.IDX P6, R14, R13, R12, R11 ;  /* 0x0000000c0d0e7389 */ /* 0x00006400000c000b */
[----:B01----:R-:W-:Y:S01]  /*25530*/  ENDCOLLECTIVE ;  /* 0x000000000000791b */ /* 0x003fe20003800000 */
.L_x_15559:
        /* <DEDUP_REMOVED lines=17> */
.L_x_15560:
[----:B------:R-:W-:Y:S02]  /*25650*/  IMAD.MOV.U32 R13, RZ, RZ, R6 ;  /* 0x000000ffff0d7224 */ /* 0x000fe400078e0006 */
[----:B------:R-:W-:Y:S01]  /*25660*/  IMAD.MOV.U32 R12, RZ, RZ, 0x5 ;  /* 0x00000005ff0c7424 */ /* 0x000fe200078e00ff */
[----:B------:R-:W-:-:S13]  /*25670*/  IADD3 R2, P3, R14, R0, RZ ;  /* 0x000000000e027210 */ /* 0x000fda0007f7e0ff */
[----:B------:R-:W-:Y:S05]  /*25680*/  WARPSYNC.COLLECTIVE R15, `(.L_x_15561) ;  /* 0x000000000f087348 */ /* 0x000fea0003c00000 */
[----:B------:R0:W1:Y:S02]  /*25690*/  SHFL.IDX P6, R14, R13, R12, R11 ;  /* 0x0000000c0d0e7389 */ /* 0x00006400000c000b */
[----:B01----:R-:W-:Y:S01]  /*256a0*/  ENDCOLLECTIVE ;  /* 0x000000000000791b */ /* 0x003fe20003800000 */
.L_x_15561:
        /* <DEDUP_REMOVED lines=12> */
.L_x_15562:
        /* <DEDUP_REMOVED lines=9> */
.L_x_15354:
[----:B0-----:R0:W1:Y:S02]  /*25800*/  SYNCS.PHASECHK.TRANS64.TRYWAIT P0, [R6+URZ+0x32440], R23 ;  /* 0x03244017060075a7 */ /* 0x001064000800017f */
[----:B-1----:R-:W-:Y:S05]  /*25810*/  @!P0 NANOSLEEP.SYNCS 0x989680 ;  /* 0x009896800000895d */ /* 0x002fea0003900000 */
[----:B------:R-:W1:Y:S02]  /*25820*/  @!P0 SYNCS.PHASECHK.TRANS64 P0, [R6+URZ+0x32440], R23 ;  /* 0x03244017060085a7 */ /* 0x000e64000800007f */
[----:B-1----:R-:W-:Y:S05]  /*25830*/  @!P0 BRA `(.L_x_15354) ;  /* 0xfffffffc00f08947 */ /* 0x002fea000383ffff */
[----:B------:R-:W-:Y:S05]  /*25840*/  BRA `(.L_x_15564) ;  /* 0xffffff9000987947 */ /* 0x000fea000383ffff */
.L_x_15355:
        /* <DEDUP_REMOVED lines=8> */
.L_x_15566:
[----:B------:R-:W-:Y:S05]  /*258d0*/  BSYNC B1 ;  /* 0x0000000000017941 */ /* 0x000fea0003800000 */
.L_x_15565:
        /* <DEDUP_REMOVED lines=9> */
.L_x_15567:
[----:B------:R-:W-:Y:S02]  /*25970*/  IMAD.MOV.U32 R13, RZ, RZ, R9 ;  /* 0x000000ffff0d7224 */ /* 0x000fe400078e0009 */
[----:B------:R-:W-:Y:S02]  /*25980*/  IMAD.MOV.U32 R12, RZ, RZ, 0x1 ;  /* 0x00000001ff0c7424 */ /* 0x000fe400078e00ff */
[----:B------:R-:W-:-:S07]  /*25990*/  IMAD.MOV.U32 R2, RZ, RZ, R14 ;  /* 0x000000ffff027224 */ /* 0x000fce00078e000e */
[----:B------:R-:W-:Y:S05]  /*259a0*/  WARPSYNC.COLLECTIVE R15, `(.L_x_15568) ;  /* 0x000000000f087348 */ /* 0x000fea0003c00000 */
[----:B------:R0:W1:Y:S02]  /*259b0*/  SHFL.IDX P6, R14, R13, R12, R11 ;  /* 0x0000000c0d0e7389 */ /* 0x00006400000c000b */
[----:B01----:R-:W-:Y:S01]  /*259c0*/  ENDCOLLECTIVE ;  /* 0x000000000000791b */ /* 0x003fe20003800000 */
.L_x_15568:
        /* <DEDUP_REMOVED lines=11> */
.L_x_15569:
[----:B------:R-:W-:Y:S01]  /*25a80*/  MOV R13, R9 ;  /* 0x00000009000d7202 */ /* 0x000fe20000000f00 */
[----:B------:R-:W-:Y:S02]  /*25a90*/  IMAD.MOV.U32 R12, RZ, RZ, 0x2 ;  /* 0x00000002ff0c7424 */ /* 0x000fe400078e00ff */
[----:B------:R-:W-:-:S07]  /*25aa0*/  IMAD.MOV.U32 R2, RZ, RZ, R14 ;  /* 0x000000ffff027224 */ /* 0x000fce00078e000e */
[----:B------:R-:W-:Y:S05]  /*25ab0*/  WARPSYNC.COLLECTIVE R15, `(.L_x_15570) ;  /* 0x000000000f087348 */ /* 0x000fea0003c00000 */
[----:B------:R0:W1:Y:S02]  /*25ac0*/  SHFL.IDX P6, R14, R13, R12, R11 ;  /* 0x0000000c0d0e7389 */ /* 0x00006400000c000b */
[----:B01----:R-:W-:Y:S01]  /*25ad0*/  ENDCOLLECTIVE ;  /* 0x000000000000791b */ /* 0x003fe20003800000 */
.L_x_15570:
        /* <DEDUP_REMOVED lines=11> */
.L_x_15571:
[----:B------:R-:W-:Y:S02]  /*25b90*/  IMAD.MOV.U32 R13, RZ, RZ, R9 ;  /* 0x000000ffff0d7224 */ /* 0x000fe400078e0009 */
[----:B------:R-:W-:Y:S02]  /*25ba0*/  IMAD.MOV.U32 R12, RZ, RZ, 0x3 ;  /* 0x00000003ff0c7424 */ /* 0x000fe400078e00ff */
[----:B------:R-:W-:-:S07]  /*25bb0*/  IMAD.MOV.U32 R2, RZ, RZ, R14 ;  /* 0x000000ffff027224 */ /* 0x000fce00078e000e */
[----:B------:R-:W-:Y:S05]  /*25bc0*/  WARPSYNC.COLLECTIVE R15, `(.L_x_15572) ;  /* 0x000000000f087348 */ /* 0x000fea0003c00000 */
[----:B------:R0:W1:Y:S02]  /*25bd0*/  SHFL.IDX P6, R14, R13, R12, R11 ;  /* 0x0000000c0d0e7389 */ /* 0x00006400000c000b */
[----:B01----:R-:W-:Y:S01]  /*25be0*/  ENDCOLLECTIVE ;  /* 0x000000000000791b */ /* 0x003fe20003800000 */
.L_x_15572:
        /* <DEDUP_REMOVED lines=11> */
.L_x_15573:
[----:B------:R-:W-:Y:S01]  /*25ca0*/  IMAD.MOV.U32 R13, RZ, RZ, R9 ;  /* 0x000000ffff0d7224 */ /* 0x000fe200078e0009 */
[----:B------:R-:W-:Y:S01]  /*25cb0*/  MOV R12, 0x4 ;  /* 0x00000004000c7802 */ /* 0x000fe20000000f00 */
[----:B------:R-:W-:-:S07]  /*25cc0*/  IMAD.MOV.U32 R2, RZ, RZ, R14 ;  /* 0x000000ffff027224 */ /* 0x000fce00078e000e */
[----:B------:R-:W-:Y:S05]  /*25cd0*/  WARPSYNC.COLLECTIVE R15, `(.L_x_15574) ;  /* 0x000000000f087348 */ /* 0x000fea0003c00000 */
[----:B------:R0:W1:Y:S02]  /*25ce0*/  SHFL.IDX P6, R14, R13, R12, R11 ;  /* 0x0000000c0d0e7389 */ /* 0x00006400000c000b */
[----:B01----:R-:W-:Y:S01]  /*25cf0*/  ENDCOLLECTIVE ;  /* 0x000000000000791b */ /* 0x003fe20003800000 */
.L_x_15574:
        /* <DEDUP_REMOVED lines=11> */
.L_x_15575:
[----:B------:R-:W-:Y:S02]  /*25db0*/  IMAD.MOV.U32 R13, RZ, RZ, R9 ;  /* 0x000000ffff0d7224 */ /* 0x000fe400078e0009 */
[----:B------:R-:W-:Y:S02]  /*25dc0*/  IMAD.MOV.U32 R12, RZ, RZ, 0x5 ;  /* 0x00000005ff0c7424 */ /* 0x000fe400078e00ff */
[----:B------:R-:W-:-:S07]  /*25dd0*/  IMAD.MOV.U32 R2, RZ, RZ, R14 ;  /* 0x000000ffff027224 */ /* 0x000fce00078e000e */
[----:B------:R-:W-:Y:S05]  /*25de0*/  WARPSYNC.COLLECTIVE R15, `(.L_x_15576) ;  /* 0x000000000f087348 */ /* 0x000fea0003c00000 */
[----:B------:R0:W1:Y:S02]  /*25df0*/  SHFL.IDX P6, R14, R13, R12, R11 ;  /* 0x0000000c0d0e7389 */ /* 0x00006400000c000b */
[----:B01----:R-:W-:Y:S01]  /*25e00*/  ENDCOLLECTIVE ;  /* 0x000000000000791b */ /* 0x003fe20003800000 */
.L_x_15576:
        /* <DEDUP_REMOVED lines=11> */
.L_x_15577:
[----:B------:R-:W-:Y:S01]  /*25ec0*/  IMAD.MOV.U32 R2, RZ, RZ, R14 ;  /* 0x000000ffff027224 */ /* 0x000fe200078e000e */
[----:B------:R-:W-:Y:S06]  /*25ed0*/  BRA `(.L_x_15578) ;  /* 0xffffff8c00c07947 */ /* 0x000fec000383ffff */
.L_x_15360:
[----:B---3--:R3:W4:Y:S02]  /*25ee0*/  SYNCS.PHASECHK.TRANS64.TRYWAIT P0, [R6+URZ+0x32460], R23 ;  /* 0x03246017060075a7 */ /* 0x008724000800017f */
[----:B----4-:R-:W-:Y:S05]  /*25ef0*/  @!P0 NANOSLEEP.SYNCS 0x989680 ;  /* 0x009896800000895d */ /* 0x010fea0003900000 */
[----:B------:R-:W4:Y:S02]  /*25f00*/  @!P0 SYNCS.PHASECHK.TRANS64 P0, [R6+URZ+0x32460], R23 ;  /* 0x03246017060085a7 */ /* 0x000f24000800007f */
[----:B----4-:R-:W-:Y:S05]  /*25f10*/  @!P0 BRA `(.L_x_15360) ;  /* 0xfffffffc00f08947 */ /* 0x010fea000383ffff */
[----:B------:R-:W-:Y:S05]  /*25f20*/  BRA `(.L_x_15579) ;  /* 0xffffff9000107947 */ /* 0x000fea000383ffff */
.L_x_15361:
[----:B------:R-:W-:Y:S01]  /*25f30*/  BSSY B1, `(.L_x_15580) ;  /* 0x0000008000017945 */ /* 0x000fe20003800000 */
[----:B------:R-:W-:Y:S01]  /*25f40*/  IMAD.MOV.U32 R13, RZ, RZ, R9 ;  /* 0x000000ffff0d7224 */ /* 0x000fe200078e0009 */
[----:B------:R-:W-:Y:S01]  /*25f50*/  MOV R15, 0xffffffff ;  /* 0xffffffff000f7802 */ /* 0x000fe20000000f00 */
[----:B------:R-:W-:Y:S02]  /*25f60*/  IMAD.MOV.U32 R12, RZ, RZ, RZ ;  /* 0x000000ffff0c7224 */ /* 0x000fe400078e00ff */
[----:B------:R-:W-:-:S07]  /*25f70*/  IMAD.MOV.U32 R11, RZ, RZ, 0x181f ;  /* 0x0000181fff0b7424 */ /* 0x000fce00078e00ff */
[----:B0-23--:R-:W-:Y:S05]  /*25f80*/  WARPSYNC.COLLECTIVE R15, `(.L_x_15581) ;  /* 0x000000000f087348 */ /* 0x00dfea0003c00000 */
[----:B------:R1:W4:Y:S02]  /*25f90*/  SHFL.IDX P6, R14, R13, R12, R11 ;  /* 0x0000000c0d0e7389 */ /* 0x00032400000c000b */
[----:B01234-:R-:W-:Y:S01]  /*25fa0*/  ENDCOLLECTIVE ;  /* 0x000000000000791b */ /* 0x01ffe20003800000 */
.L_x_15581:
[----:B------:R-:W-:Y:S05]  /*25fb0*/  BSYNC B1 ;  /* 0x0000000000017941 */ /* 0x000fea0003800000 */
.L_x_15580:
        /* <DEDUP_REMOVED lines=9> */
.L_x_15582:
[----:B------:R-:W-:Y:S02]  /*26050*/  IMAD.MOV.U32 R13, RZ, RZ, R9 ;  /* 0x000000ffff0d7224 */ /* 0x000fe400078e0009 */
[----:B------:R-:W-:Y:S01]  /*26060*/  IMAD.MOV.U32 R12, RZ, RZ, 0x1 ;  /* 0x00000001ff0c7424 */ /* 0x000fe200078e00ff */
[----:B------:R-:W-:-:S13]  /*26070*/  IADD3 R2, P0, R14, R0, RZ ;  /* 0x000000000e027210 */ /* 0x000fda0007f1e0ff */
[----:B------:R-:W-:Y:S05]  /*26080*/  WARPSYNC.COLLECTIVE R15, `(.L_x_15583) ;  /* 0x000000000f087348 */ /* 0x000fea0003c00000 */
[----:B------:R0:W1:Y:S02]  /*26090*/  SHFL.IDX P6, R14, R13, R12, R11 ;  /* 0x0000000c0d0e7389 */ /* 0x00006400000c000b */
[----:B01----:R-:W-:Y:S01]  /*260a0*/  ENDCOLLECTIVE ;  /* 0x000000000000791b */ /* 0x003fe20003800000 */
.L_x_15583:
        /* <DEDUP_REMOVED lines=13> */
.L_x_15584:
[----:B------:R-:W-:Y:S01]  /*26180*/  MOV R13, R9 ;  /* 0x00000009000d7202 */ /* 0x000fe20000000f00 */
[----:B------:R-:W-:Y:S01]  /*26190*/  IMAD.MOV.U32 R12, RZ, RZ, 0x2 ;  /* 0x00000002ff0c7424 */ /* 0x000fe200078e00ff */
[----:B------:R-:W-:-:S13]  /*261a0*/  IADD3 R2, P0, R14, R0, RZ ;  /* 0x000000000e027210 */ /* 0x000fda0007f1e0ff */
[----:B------:R-:W-:Y:S05]  /*261b0*/  WARPSYNC.COLLECTIVE R15, `(.L_x_15585) ;  /* 0x000000000f087348 */ /* 0x000fea0003c00000 */
[----:B------:R0:W1:Y:S02]  /*261c0*/  SHFL.IDX P6, R14, R13, R12, R11 ;  /* 0x0000000c0d0e7389 */ /* 0x00006400000c000b */
[----:B01----:R-:W-:Y:S01]  /*261d0*/  ENDCOLLECTIVE ;  /* 0x000000000000791b */ /* 0x003fe20003800000 */
.L_x_15585:
        /* <DEDUP_REMOVED lines=13> */
.L_x_15586:
[----:B------:R-:W-:Y:S02]  /*262b0*/  IMAD.MOV.U32 R13, RZ, RZ, R9 ;  /* 0x000000ffff0d7224 */ /* 0x000fe400078e0009 */
[----:B------:R-:W-:Y:S01]  /*262c0*/  IMAD.MOV.U32 R12, RZ, RZ, 0x3 ;  /* 0x00000003ff0c7424 */ /* 0x000fe200078e00ff */
[----:B------:R-:W-:-:S13]  /*262d0*/  IADD3 R2, P0, R14, R0, RZ ;  /* 0x000000000e027210 */ /* 0x000fda0007f1e0ff */
[----:B------:R-:W-:Y:S05]  /*262e0*/  WARPSYNC.COLLECTIVE R15, `(.L_x_15587) ;  /* 0x000000000f087348 */ /* 0x000fea0003c00000 */
[----:B------:R0:W1:Y:S02]  /*262f0*/  SHFL.IDX P6, R14, R13, R12, R11 ;  /* 0x0000000c0d0e7389 */ /* 0x00006400000c000b */
[----:B01----:R-:W-:Y:S01]  /*26300*/  ENDCOLLECTIVE ;  /* 0x000000000000791b */ /* 0x003fe20003800000 */
.L_x_15587:
        /* <DEDUP_REMOVED lines=13> */
.L_x_15588:
[----:B------:R-:W-:Y:S02]  /*263e0*/  IMAD.MOV.U32 R13, RZ, RZ, R9 ;  /* 0x000000ffff0d7224 */ /* 0x000fe400078e0009 */
[----:B------:R-:W-:Y:S01]  /*263f0*/  IMAD.MOV.U32 R12, RZ, RZ, 0x4 ;  /* 0x00000004ff0c7424 */ /* 0x000fe200078e00ff */
[----:B------:R-:W-:-:S13]  /*26400*/  IADD3 R2, P0, R14, R0, RZ ;  /* 0x000000000e027210 */ /* 0x000fda0007f1e0ff */
[----:B------:R-:W-:Y:S05]  /*26410*/  WARPSYNC.COLLECTIVE R15, `(.L_x_15589) ;  /* 0x000000000f087348 */ /* 0x000fea0003c00000 */
[----:B------:R0:W1:Y:S02]  /*26420*/  SHFL.IDX P6, R14, R13, R12, R11 ;  /* 0x0000000c0d0e7389 */ /* 0x00006400000c000b */
[----:B01----:R-:W-:Y:S01]  /*26430*/  ENDCOLLECTIVE ;  /* 0x000000000000791b */ /* 0x003fe20003800000 */
.L_x_15589:
        /* <DEDUP_REMOVED lines=13> */
.L_x_15590:
[----:B------:R-:W-:Y:S02]  /*26510*/  IMAD.MOV.U32 R13, RZ, RZ, R9 ;  /* 0x000000ffff0d7224 */ /* 0x000fe400078e0009 */
[----:B------:R-:W-:Y:S01]  /*26520*/  IMAD.MOV.U32 R12, RZ, RZ, 0x5 ;  /* 0x00000005ff0c7424 */ /* 0x000fe200078e00ff */
[----:B------:R-:W-:-:S13]  /*26530*/  IADD3 R2, P0, R14, R0, RZ ;  /* 0x000000000e027210 */ /* 0x000fda0007f1e0ff */
[----:B------:R-:W-:Y:S05]  /*26540*/  WARPSYNC.COLLECTIVE R15, `(.L_x_15591) ;  /* 0x000000000f087348 */ /* 0x000fea0003c00000 */
[----:B------:R0:W1:Y:S02]  /*26550*/  SHFL.IDX P6, R14, R13, R12, R11 ;  /* 0x0000000c0d0e7389 */ /* 0x00006400000c000b */
[----:B01----:R-:W-:Y:S01]  /*26560*/  ENDCOLLECTIVE ;  /* 0x000000000000791b */ /* 0x003fe20003800000 */
.L_x_15591:
        /* <DEDUP_REMOVED lines=13> */
.L_x_15592:
[----:B------:R-:W-:Y:S05]  /*26640*/  BRA `(.L_x_15593) ;  /* 0xffffff8c00547947 */ /* 0x000fea000383ffff */
.L_x_15369:
[----:B------:R-:W-:Y:S01]  /*26650*/  BSSY B0, `(.L_x_15594) ;  /* 0x0000008000007945 */ /* 0x000fe20003800000 */
[----:B------:R-:W-:Y:S02]  /*26660*/  IMAD.MOV.U32 R13, RZ, RZ, R24 ;  /* 0x000000ffff0d7224 */ /* 0x000fe400078e0018 */
[----:B------:R-:W-:Y:S02]  /*26670*/  IMAD.MOV.U32 R12, RZ, RZ, RZ ;  /* 0x000000ffff0c7224 */ /* 0x000fe400078e00ff */
[----:B-1----:R-:W-:Y:S02]  /*26680*/  IMAD.MOV.U32 R11, RZ, RZ, 0x1f ;  /* 0x0000001fff0b7424 */ /* 0x002fe400078e00ff */
[----:B------:R-:W-:-:S07]  /*26690*/  IMAD.MOV.U32 R15, RZ, RZ, -0x1 ;  /* 0xffffffffff0f7424 */ /* 0x000fce00078e00ff */
[----:B--23--:R-:W-:Y:S05]  /*266a0*/  WARPSYNC.COLLECTIVE R15, `(.L_x_15595) ;  /* 0x000000000f087348 */ /* 0x00cfea0003c00000 */
[----:B------:R0:W1:Y:S02]  /*266b0*/  SHFL.IDX P6, R14, R13, R12, R11 ;  /* 0x0000000c0d0e7389 */ /* 0x00006400000c000b */
[----:B0123--:R-:W-:Y:S01]  /*266c0*/  ENDCOLLECTIVE ;  /* 0x000000000000791b */ /* 0x00ffe20003800000 */
.L_x_15595:
[----:B------:R-:W-:Y:S05]  /*266d0*/  BSYNC B0 ;  /* 0x0000000000007941 */ /* 0x000fea0003800000 */
.L_x_15594:
        /* <DEDUP_REMOVED lines=9> */
.L_x_15596:
        /* <DEDUP_REMOVED lines=24> */
.L_x_15597:
[----:B------:R-:W-:Y:S01]  /*268f0*/  IMAD.MOV.U32 R12, RZ, RZ, 0x2 ;  /* 0x00000002ff0c7424 */ /* 0x000fe200078e00ff */
[----:B------:R-:W-:-:S05]  /*26900*/  SEL R14, R14, RZ, P1 ;  /* 0x000000ff0e0e7207 */ /* 0x000fca0000800000 */
[----:B------:R-:W-:-:S04]  /*26910*/  IMAD.IADD R5, R13, 0x1, R14 ;  /* 0x000000010d057824 */ /* 0x000fc800078e020e */
[----:B------:R-:W-:-:S07]  /*26920*/  IMAD.MOV.U32 R13, RZ, RZ, R5 ;  /* 0x000000ffff0d7224 */ /* 0x000fce00078e0005 */
[----:B------:R-:W-:Y:S05]  /*26930*/  WARPSYNC.COLLECTIVE R15, `(.L_x_15598) ;  /* 0x000000000f087348 */ /* 0x000fea0003c00000 */
[----:B------:R0:W1:Y:S02]  /*26940*/  SHFL.UP P6, R14, R13, R12, R11 ;  /* 0x0400000c0d0e7389 */ /* 0x00006400000c000b */
[----:B01----:R-:W-:Y:S01]  /*26950*/  ENDCOLLECTIVE ;  /* 0x000000000000791b */ /* 0x003fe20003800000 */
.L_x_15598:
[----:B------:R-:W-:Y:S01]  /*26960*/  IMAD.MOV.U32 R12, RZ, RZ, 0x4 ;  /* 0x00000004ff0c7424 */ /* 0x000fe200078e00ff */
[----:B------:R-:W-:-:S05]  /*26970*/  SEL R2, R14, RZ, P2 ;  /* 0x000000ff0e027207 */ /* 0x000fca0001000000 */
[----:B------:R-:W-:-:S05]  /*26980*/  IMAD.IADD R2, R5, 0x1, R2 ;  /* 0x0000000105027824 */ /* 0x000fca00078e0202 */
[----:B------:R-:W-:-:S07]  /*26990*/  MOV R13, R2 ;  /* 0x00000002000d7202 */ /* 0x000fce0000000f00 */
[----:B------:R-:W-:Y:S05]  /*269a0*/  WARPSYNC.COLLECTIVE R15, `(.L_x_15599) ;  /* 0x000000000f087348 */ /* 0x000fea0003c00000 */
[----:B------:R0:W1:Y:S02]  /*269b0*/  SHFL.UP P6, R14, R13, R12, R11 ;  /* 0x0400000c0d0e7389 */ /* 0x00006400000c000b */
[----:B01----:R-:W-:Y:S01]  /*269c0*/  ENDCOLLECTIVE ;  /* 0x000000000000791b */ /* 0x003fe20003800000 */
.L_x_15599:
[----:B------:R-:W-:Y:S01]  /*269d0*/  IMAD.MOV.U32 R12, RZ, RZ, 0x8 ;  /* 0x00000008ff0c7424 */ /* 0x000fe200078e00ff */
[----:B------:R-:W-:-:S05]  /*269e0*/  SEL R3, R14, RZ, P3 ;  /* 0x000000ff0e037207 */ /* 0x000fca0001800000 */
[----:B------:R-:W-:-:S04]  /*269f0*/  IMAD.IADD R3, R2, 0x1, R3 ;  /* 0x0000000102037824 */ /* 0x000fc800078e0203 */
[----:B------:R-:W-:-:S07]  /*26a00*/  IMAD.MOV.U32 R13, RZ, RZ, R3 ;  /* 0x000000ffff0d7224 */ /* 0x000fce00078e0003 */
[----:B------:R-:W-:Y:S05]  /*26a10*/  WARPSYNC.COLLECTIVE R15, `(.L_x_15600) ;  /* 0x000000000f087348 */ /* 0x000fea0003c00000 */
[----:B------:R0:W1:Y:S02]  /*26a20*/  SHFL.UP P6, R14, R13, R12, R11 ;  /* 0x0400000c0d0e7389 */ /* 0x00006400000c000b */
[----:B01----:R-:W-:Y:S01]  /*26a30*/  ENDCOLLECTIVE ;  /* 0x000000000000791b */ /* 0x003fe20003800000 */
.L_x_15600:
[----:B------:R-:W-:Y:S01]  /*26a40*/  IMAD.MOV.U32 R12, RZ, RZ, 0x10 ;  /* 0x00000010ff0c7424 */ /* 0x000fe200078e00ff */
[----:B------:R-:W-:-:S05]  /*26a50*/  SEL R14, R14, RZ, P4 ;  /* 0x000000ff0e0e7207 */ /* 0x000fca0002000000 */
[----:B------:R-:W-:-:S04]  /*26a60*/  IMAD.IADD R5, R3, 0x1, R14 ;  /* 0x0000000103057824 */ /* 0x000fc800078e020e */
[----:B------:R-:W-:-:S07]  /*26a70*/  IMAD.MOV.U32 R13, RZ, RZ, R5 ;  /* 0x000000ffff0d7224 */ /* 0x000fce00078e0005 */
[----:B------:R-:W-:Y:S05]  /*26a80*/  WARPSYNC.COLLECTIVE R15, `(.L_x_15601) ;  /* 0x000000000f087348 */ /* 0x000fea0003c00000 */
[----:B------:R0:W1:Y:S02]  /*26a90*/  SHFL.UP P6, R14, R13, R12, R11 ;  /* 0x0400000c0d0e7389 */ /* 0x00006400000c000b */
[----:B01----:R-:W-:Y:S01]  /*26aa0*/  ENDCOLLECTIVE ;  /* 0x000000000000791b */ /* 0x003fe20003800000 */
.L_x_15601:
        /* <DEDUP_REMOVED lines=8> */
.L_x_15602:
[----:B------:R-:W-:Y:S05]  /*26b30*/  BRA `(.L_x_15603) ;  /* 0xffffff8c00b47947 */ /* 0x000fea000383ffff */
.L_x_15372:
[----:B------:R-:W-:Y:S01]  /*26b40*/  BSSY B0, `(.L_x_15604) ;  /* 0x0000007000007945 */ /* 0x000fe20003800000 */
[----:B------:R-:W-:Y:S01]  /*26b50*/  MOV R12, 0x1 ;  /* 0x00000001000c7802 */ /* 0x000fe20000000f00 */
[----:B-1----:R-:W-:Y:S02]  /*26b60*/  IMAD.MOV.U32 R11, RZ, RZ, RZ ;  /* 0x000000ffff0b7224 */ /* 0x002fe400078e00ff */
[----:B------:R-:W-:-:S07]  /*26b70*/  IMAD.MOV.U32 R15, RZ, RZ, -0x1 ;  /* 0xffffffffff0f7424 */ /* 0x000fce00078e00ff */
[----:B------:R-:W-:Y:S05]  /*26b80*/  WARPSYNC.COLLECTIVE R15, `(.L_x_15605) ;  /* 0x000000000f087348 */ /* 0x000fea0003c00000 */
[----:B------:R0:W1:Y:S02]  /*26b90*/  SHFL.UP P6, R14, R13, R12, R11 ;  /* 0x0400000c0d0e7389 */ /* 0x00006400000c000b */
[----:B01----:R-:W-:Y:S01]  /*26ba0*/  ENDCOLLECTIVE ;  /* 0x000000000000791b */ /* 0x003fe20003800000 */
.L_x_15605:
[----:B------:R-:W-:Y:S05]  /*26bb0*/  BSYNC B0 ;  /* 0x0000000000007941 */ /* 0x000fea0003800000 */
.L_x_15604:
        /* <DEDUP_REMOVED lines=8> */
.L_x_15606:
[----:B------:R-:W-:Y:S01]  /*26c40*/  IMAD.MOV.U32 R12, RZ, RZ, 0x4 ;  /* 0x00000004ff0c7424 */ /* 0x000fe200078e00ff */
[----:B------:R-:W-:-:S05]  /*26c50*/  SEL R2, R14, RZ, P2 ;  /* 0x000000ff0e027207 */ /* 0x000fca0001000000 */
[----:B------:R-:W-:-:S04]  /*26c60*/  IMAD.IADD R2, R13, 0x1, R2 ;  /* 0x000000010d027824 */ /* 0x000fc800078e0202 */
[----:B------:R-:W-:-:S07]  /*26c70*/  IMAD.MOV.U32 R13, RZ, RZ, R2 ;  /* 0x000000ffff0d7224 */ /* 0x000fce00078e0002 */
[----:B------:R-:W-:Y:S05]  /*26c80*/  WARPSYNC.COLLECTIVE R15, `(.L_x_15607) ;  /* 0x000000000f087348 */ /* 0x000fea0003c00000 */
[----:B------:R0:W1:Y:S02]  /*26c90*/  SHFL.UP P6, R14, R13, R12, R11 ;  /* 0x0400000c0d0e7389 */ /* 0x00006400000c000b */
[----:B01----:R-:W-:Y:S01]  /*26ca0*/  ENDCOLLECTIVE ;  /* 0x000000000000791b */ /* 0x003fe20003800000 */
.L_x_15607:
[----:B------:R-:W-:Y:S01]  /*26cb0*/  IMAD.MOV.U32 R12, RZ, RZ, 0x8 ;  /* 0x00000008ff0c7424 */ /* 0x000fe200078e00ff */
[----:B------:R-:W-:-:S05]  /*26cc0*/  SEL R3, R14, RZ, P3 ;  /* 0x000000ff0e037207 */ /* 0x000fca0001800000 */
[----:B------:R-:W-:-:S04]  /*26cd0*/  IMAD.IADD R3, R2, 0x1, R3 ;  /* 0x0000000102037824 */ /* 0x000fc800078e0203 */
[----:B------:R-:W-:-:S07]  /*26ce0*/  IMAD.MOV.U32 R13, RZ, RZ, R3 ;  /* 0x000000ffff0d7224 */ /* 0x000fce00078e0003 */
[----:B------:R-:W-:Y:S05]  /*26cf0*/  WARPSYNC.COLLECTIVE R15, `(.L_x_15608) ;  /* 0x000000000f087348 */ /* 0x000fea0003c00000 */
[----:B------:R0:W1:Y:S02]  /*26d00*/  SHFL.UP P6, R14, R13, R12, R11 ;  /* 0x0400000c0d0e7389 */ /* 0x00006400000c000b */
[----:B01----:R-:W-:Y:S01]  /*26d10*/  ENDCOLLECTIVE ;  /* 0x000000000000791b */ /* 0x003fe20003800000 */
.L_x_15608:
[----:B------:R-:W-:Y:S01]  /*26d20*/  IMAD.MOV.U32 R12, RZ, RZ, 0x10 ;  /* 0x00000010ff0c7424 */ /* 0x000fe200078e00ff */
[----:B------:R-:W-:-:S04]  /*26d30*/  SEL R14, R14, RZ, P4 ;  /* 0x000000ff0e0e7207 */ /* 0x000fc80002000000 */
[----:B------:R-:W-:-:S05]  /*26d40*/  IADD3 R5, R3, R14, RZ ;  /* 0x0000000e03057210 */ /* 0x000fca0007ffe0ff */
[----:B------:R-:W-:-:S07]  /*26d50*/  IMAD.MOV.U32 R13, RZ, RZ, R5 ;  /* 0x000000ffff0d7224 */ /* 0x000fce00078e0005 */
[----:B------:R-:W-:Y:S05]  /*26d60*/  WARPSYNC.COLLECTIVE R15, `(.L_x_15609) ;  /* 0x000000000f087348 */ /* 0x000fea0003c00000 */
[----:B------:R0:W1:Y:S02]  /*26d70*/  SHFL.UP P6, R14, R13, R12, R11 ;  /* 0x0400000c0d0e7389 */ /* 0x00006400000c000b */
[----:B01----:R-:W-:Y:S01]  /*26d80*/  ENDCOLLECTIVE ;  /* 0x000000000000791b */ /* 0x003fe20003800000 */
.L_x_15609:
        /* <DEDUP_REMOVED lines=8> */
.L_x_15610:
[----:B------:R-:W-:Y:S05]  /*26e10*/  BRA `(.L_x_15611) ;  /* 0xffffff8c00a07947 */ /* 0x000fea000383ffff */
.L_x_15374:
[----:B------:R-:W-:Y:S01]  /*26e20*/  BSSY B0, `(.L_x_15612) ;  /* 0x0000006000007945 */ /* 0x000fe20003800000 */
[----:B------:R-:W-:Y:S01]  /*26e30*/  PLOP3.LUT P6, PT, P6, PT, PT, 0x8, 0x0 ;  /* 0x000000000000781c */ /* 0x000fe200037ce170 */
[----:B------:R-:W-:-:S12]  /*26e40*/  IMAD.MOV.U32 R15, RZ, RZ, -0x1 ;  /* 0xffffffffff0f7424 */ /* 0x000fd800078e00ff */
[----:B01----:R-:W-:Y:S05]  /*26e50*/  WARPSYNC.COLLECTIVE R15, `(.L_x_15613) ;  /* 0x000000000f087348 */ /* 0x003fea0003c00000 */
[----:B------:R-:W-:Y:S01]  /*26e60*/  VOTE.ANY R14, PT, P6 ;  /* 0x00000000000e7806 */ /* 0x000fe200030e0100 */
[----:B01----:R-:W-:Y:S06]  /*26e70*/  ENDCOLLECTIVE ;  /* 0x000000000000791b */ /* 0x003fec0003800000 */
.L_x_15613:
[----:B------:R-:W-:Y:S05]  /*26e80*/  BSYNC B0 ;  /* 0x0000000000007941 */ /* 0x000fea0003800000 */
.L_x_15612:
        /* <DEDUP_REMOVED lines=8> */
.L_x_15614:
[----:B------:R-:W-:Y:S01]  /*26f10*/  IMAD.IADD R27, R12, 0x1, R27 ;  /* 0x000000010c1b7824 */ /* 0x000fe200078e021b */
[----:B------:R-:W-:Y:S01]  /*26f20*/  MOV R13, R4 ;  /* 0x00000004000d7202 */ /* 0x000fe20000000f00 */
[----:B------:R-:W-:-:S07]  /*26f30*/  IMAD.MOV.U32 R25, RZ, RZ, R14 ;  /* 0x000000ffff197224 */ /* 0x000fce00078e000e */
[----:B------:R-:W-:Y:S05]  /*26f40*/  WARPSYNC.COLLECTIVE R15, `(.L_x_15615) ;  /* 0x000000000f087348 */ /* 0x000fea0003c00000 */
[----:B------:R0:W1:Y:S02]  /*26f50*/  SHFL.IDX P6, R14, R13, R12, R11 ;  /* 0x0000000c0d0e7389 */ /* 0x00006400000c000b */
[----:B01----:R-:W-:Y:S01]  /*26f60*/  ENDCOLLECTIVE ;  /* 0x000000000000791b */ /* 0x003fe20003800000 */
.L_x_15615:
[----:B------:R-:W-:Y:S01]  /*26f70*/  IMAD.MOV.U32 R4, RZ, RZ, R14 ;  /* 0x000000ffff047224 */ /* 0x000fe200078e000e */
[----:B------:R-:W-:Y:S06]  /*26f80*/  BRA `(.L_x_15616) ;  /* 0xffffff8c00847947 */ /* 0x000fec000383ffff */
.L_x_15376:
[----:B------:R-:W-:Y:S01]  /*26f90*/  BSSY B0, `(.L_x_15617) ;  /* 0x0000007000007945 */ /* 0x000fe20003800000 */
[----:B------:R-:W-:Y:S02]  /*26fa0*/  IMAD.MOV.U32 R13, RZ, RZ, R2 ;  /* 0x000000ffff0d7224 */ /* 0x000fe400078e0002 */
[----:B-1----:R-:W-:Y:S02]  /*26fb0*/  IMAD.MOV.U32 R11, RZ, RZ, 0x1f ;  /* 0x0000001fff0b7424 */ /* 0x002fe400078e00ff */
[----:B------:R-:W-:-:S07]  /*26fc0*/  IMAD.MOV.U32 R15, RZ, RZ, -0x1 ;  /* 0xffffffffff0f7424 */ /* 0x000fce00078e00ff */
[----:B0--34-:R-:W-:Y:S05]  /*26fd0*/  WARPSYNC.COLLECTIVE R15, `(.L_x_15618) ;  /* 0x000000000f087348 */ /* 0x019fea0003c00000 */
[----:B------:R1:W2:Y:S02]  /*26fe0*/  SHFL.IDX P6, R14, R13, R12, R11 ;  /* 0x0000000c0d0e7389 */ /* 0x0002a400000c000b */
[----:B01234-:R-:W-:Y:S01]  /*26ff0*/  ENDCOLLECTIVE ;  /* 0x000000000000791b */ /* 0x01ffe20003800000 */
.L_x_15618:
[----:B------:R-:W-:Y:S05]  /*27000*/  BSYNC B0 ;  /* 0x0000000000007941 */ /* 0x000fea0003800000 */
.L_x_15617:
[----:B------:R-:W-:Y:S01]  /*27010*/  IMAD.MOV.U32 R6, RZ, RZ, R14 ;  /* 0x000000ffff067224 */ /* 0x000fe200078e000e */
[----:B------:R-:W-:Y:S06]  /*27020*/  BRA `(.L_x_15375) ;  /* 0xffffff8c00747947 */ /* 0x000fec000383ffff */
.L_x_15382:
[----:B-1----:R1:W4:Y:S02]  /*27030*/  SYNCS.PHASECHK.TRANS64.TRYWAIT P0, [R4+URZ+0x32420], R0 ;  /* 0x03242000040075a7 */ /* 0x002324000800017f */
[----:B----4-:R-:W-:Y:S05]  /*27040*/  @!P0 NANOSLEEP.SYNCS 0x989680 ;  /* 0x009896800000895d */ /* 0x010fea0003900000 */
[----:B------:R-:W4:Y:S02]  /*27050*/  @!P0 SYNCS.PHASECHK.TRANS64 P0, [R4+URZ+0x32420], R0 ;  /* 0x03242000040085a7 */ /* 0x000f24000800007f */
[----:B----4-:R-:W-:Y:S05]  /*27060*/  @!P0 BRA `(.L_x_15382) ;  /* 0xfffffffc00f08947 */ /* 0x010fea000383ffff */
[----:B------:R-:W-:Y:S05]  /*27070*/  BRA `(.L_x_15619) ;  /* 0xffffff9400cc7947 */ /* 0x000fea000383ffff */
.L_x_15383:
        /* <DEDUP_REMOVED lines=11> */
.L_x_15621:
[----:B------:R-:W-:Y:S05]  /*27130*/  BSYNC B0 ;  /* 0x0000000000007941 */ /* 0x000fea0003800000 */
.L_x_15620:
[----:B------:R-:W-:Y:S05]  /*27140*/  BRA `(.L_x_15622) ;  /* 0xffffff9400b47947 */ /* 0x000fea000383ffff */
.L_x_15384:
[----:B------:R-:W-:Y:S01]  /*27150*/  BSSY B0, `(.L_x_15623) ;  /* 0x0000006000007945 */ /* 0x000fe20003800000 */
[----:B------:R-:W-:-:S07]  /*27160*/  IMAD.MOV.U32 R15, RZ, RZ, -0x1 ;  /* 0xffffffffff0f7424 */ /* 0x000fce00078e00ff */
[----:B0123--:R-:W-:Y:S05]  /*27170*/  WARPSYNC.COLLECTIVE R15, `(.L_x_15624) ;  /* 0x000000000f0c7348 */ /* 0x00ffea0003c00000 */
[----:B------:R-:W-:Y:S02]  /*27180*/  ELECT P6, UR62, PT ;  /* 0x00000000003e782f */ /* 0x000fe400038c0000 */
[----:B------:R-:W-:Y:S01]  /*27190*/  MOV R14, UR62 ;  /* 0x0000003e000e7c02 */ /* 0x000fe20008000f00 */
[----:B0123--:R-:W-:Y:S10]  /*271a0*/  ENDCOLLECTIVE ;  /* 0x000000000000791b */ /* 0x00fff40003800000 */
.L_x_15624:
[----:B------:R-:W-:Y:S05]  /*271b0*/  BSYNC B0 ;  /* 0x0000000000007941 */ /* 0x000fea0003800000 */
.L_x_15623:
[----:B------:R-:W-:Y:S05]  /*271c0*/  BRA `(.L_x_15625) ;  /* 0xffffff9400a87947 */ /* 0x000fea000383ffff */
.L_x_15386:
[----:B-1----:R1:W4:Y:S02]  /*271d0*/  SYNCS.PHASECHK.TRANS64.TRYWAIT P1, [R5+URZ+0x32440], R0 ;  /* 0x03244000050075a7 */ /* 0x002324000802017f */
[----:B----4-:R-:W-:Y:S05]  /*271e0*/  @!P1 NANOSLEEP.SYNCS 0x989680 ;  /* 0x009896800000995d */ /* 0x010fea0003900000 */
[----:B------:R-:W4:Y:S02]  /*271f0*/  @!P1 SYNCS.PHASECHK.TRANS64 P1, [R5+URZ+0x32440], R0 ;  /* 0x03244000050095a7 */ /* 0x000f24000802007f */
[----:B----4-:R-:W-:Y:S05]  /*27200*/  @!P1 BRA `(.L_x_15386) ;  /* 0xfffffffc00f09947 */ /* 0x010fea000383ffff */
[----:B------:R-:W-:Y:S05]  /*27210*/  BRA `(.L_x_15626) ;  /* 0xffffff9400c87947 */ /* 0x000fea000383ffff */
.L_x_15388:
[----:B----4-:R4:W0:Y:S02]  /*27220*/  SYNCS.PHASECHK.TRANS64.TRYWAIT P1, [R19+URZ+0x32440], R2 ;  /* 0x03244002130075a7 */ /* 0x010824000802017f */
[----:B0-----:R-:W-:Y:S05]  /*27230*/  @!P1 NANOSLEEP.SYNCS 0x989680 ;  /* 0x009896800000995d */ /* 0x001fea0003900000 */
[----:B------:R-:W0:Y:S02]  /*27240*/  @!P1 SYNCS.PHASECHK.TRANS64 P1, [R19+URZ+0x32440], R2 ;  /* 0x03244002130095a7 */ /* 0x000e24000802007f */
[----:B0-----:R-:W-:Y:S05]  /*27250*/  @!P1 BRA `(.L_x_15388) ;  /* 0xfffffffc00f09947 */ /* 0x001fea000383ffff */
[----:B------:R-:W-:Y:S05]  /*27260*/  BRA `(.L_x_15627) ;  /* 0xffffff9400d47947 */ /* 0x000fea000383ffff */
.L_x_15390:
[----:B------:R0:W0:Y:S02]  /*27270*/  SYNCS.PHASECHK.TRANS64.TRYWAIT P1, [R5+URZ+0x32460], R0 ;  /* 0x03246000050075a7 */ /* 0x000024000802017f */
[----:B0-----:R-:W-:Y:S05]  /*27280*/  @!P1 NANOSLEEP.SYNCS 0x989680 ;  /* 0x009896800000995d */ /* 0x001fea0003900000 */
[----:B------:R-:W0:Y:S02]  /*27290*/  @!P1 SYNCS.PHASECHK.TRANS64 P1, [R5+URZ+0x32460], R0 ;  /* 0x03246000050095a7 */ /* 0x000e24000802007f */
[----:B0-----:R-:W-:Y:S05]  /*272a0*/  @!P1 BRA `(.L_x_15390) ;  /* 0xfffffffc00f09947 */ /* 0x001fea000383ffff */
[----:B------:R-:W-:Y:S05]  /*272b0*/  BRA `(.L_x_15628) ;  /* 0xffffff9400d07947 */ /* 0x000fea000383ffff */
.L_x_15629:
        /* <DEDUP_REMOVED lines=12> */
.L_x_15681:


//--------------------- .nv.global.init           --------------------------
	.section	.nv.global.init,"aw",@progbits
.nv.global.init:
	.type		$str$23,@object
	.size		$str$23,($str$24 - $str$23)
$str$23:
        /*0000*/ 	.byte	0x28, 0x61, 0x64, 0x64, 0x72, 0x65, 0x73, 0x73, 0x20, 0x26, 0x20, 0x6d, 0x61, 0x73, 0x6b, 0x29
        /*0010*/ 	.byte	0x20, 0x3d, 0x3d, 0x20, 0x30, 0x00
	.type		$str$24,@object
	.size		$str$24,(__unnamed_11 - $str$24)
$str$24:
        /*0016*/ 	.byte	0x2f, 0x74, 0x6d, 0x70, 0x2f, 0x6f, 0x73, 0x73, 0x5f, 0x6b, 0x65, 0x72, 0x6e, 0x65, 0x6c, 0x73
        /*0026*/ 	.byte	0x5f, 0x73, 0x72, 0x63, 0x2f, 0x66, 0x6c, 0x61, 0x73, 0x68, 0x5f, 0x61, 0x74, 0x74, 0x65, 0x6e
        /*0036*/ 	.byte	0x74, 0x69, 0x6f, 0x6e, 0x2f, 0x63, 0x73, 0x72, 0x63, 0x2f, 0x63, 0x75, 0x74, 0x6c, 0x61, 0x73
        /*0046*/ 	.byte	0x73, 0x2f, 0x69, 0x6e, 0x63, 0x6c, 0x75, 0x64, 0x65, 0x2f, 0x63, 0x75, 0x74, 0x65, 0x2f, 0x70
        /*0056*/ 	.byte	0x6f, 0x69, 0x6e, 0x74, 0x65, 0x72, 0x5f, 0x66, 0x6c, 0x61, 0x67, 0x67, 0x65, 0x64, 0x2e, 0x68
        /*0066*/ 	.byte	0x70, 0x70, 0x00
	.type		__unnamed_11,@object
	.size		__unnamed_11,(__unnamed_4 - __unnamed_11)
__unnamed_11:
        /* <DEDUP_REMOVED lines=24> */
	.type		__unnamed_4,@object
	.size		__unnamed_4,(__unnamed_12 - __unnamed_4)
__unnamed_4:
        /* <DEDUP_REMOVED lines=23> */
        /*0355*/ 	.byte	0x3a, 0x43, 0x3c, 0x30, 0x3e, 0x3e, 0x3e, 0x3e, 0x3e, 0x20, 0x26, 0x5d, 0x00
	.type		__unnamed_12,@object
	.size		__unnamed_12,(__unnamed_7 - __unnamed_12)
__unnamed_12:
        /* <DEDUP_REMOVED lines=23> */
        /*04d2*/ 	.byte	0x43, 0x3c, 0x34, 0x30, 0x39, 0x36, 0x3e, 0x3e, 0x3e, 0x3e, 0x3e, 0x20, 0x26, 0x5d, 0x00
	.type		__unnamed_7,@object
	.size		__unnamed_7,(__unnamed_17 - __unnamed_7)
__unnamed_7:
        /* <DEDUP_REMOVED lines=24> */
	.type		__unnamed_17,@object
	.size		__unnamed_17,(__unnamed_5 - __unnamed_17)
__unnamed_17:
        /* <DEDUP_REMOVED lines=24> */
	.type		__unnamed_5,@object
	.size		__unnamed_5,(__unnamed_13 - __unnamed_5)
__unnamed_5:
        /* <DEDUP_REMOVED lines=24> */
	.type		__unnamed_13,@object
	.size		__unnamed_13,(__unnamed_6 - __unnamed_13)
__unnamed_13:
        /* <DEDUP_REMOVED lines=28> */
        /*0b21*/ 	.byte	0x3e, 0x3e, 0x3e, 0x3e, 0x3e, 0x5d, 0x00
	.type		__unnamed_6,@object
	.size		__unnamed_6,(__unnamed_8 - __unnamed_6)
__unnamed_6:
        /* <DEDUP_REMOVED lines=28> */
        /*0ce8*/ 	.byte	0x34, 0x3e, 0x3e, 0x3e, 0x3e, 0x3e, 0x5d, 0x00
	.type		__unnamed_8,@object
	.size		__unnamed_8,(__unnamed_1 - __unnamed_8)
__unnamed_8:
        /* <DEDUP_REMOVED lines=28> */
        /*0eb0*/ 	.byte	0x3e, 0x3e, 0x3e, 0x3e, 0x3e, 0x20, 0x26, 0x5d, 0x00
	.type		__unnamed_1,@object
	.size		__unnamed_1,(__unnamed_9 - __unnamed_1)
__unnamed_1:
        /* <DEDUP_REMOVED lines=28> */
        /*1079*/ 	.byte	0x34, 0x3e, 0x3e, 0x3e, 0x3e, 0x3e, 0x20, 0x26, 0x5d, 0x00
	.type		__unnamed_9,@object
	.size		__unnamed_9,(__unnamed_10 - __unnamed_9)
__unnamed_9:
        /* <DEDUP_REMOVED lines=28> */
        /*1243*/ 	.byte	0x32, 0x37, 0x36, 0x38, 0x3e, 0x3e, 0x3e, 0x3e, 0x3e, 0x5d, 0x00
	.type		__unnamed_10,@object
	.size		__unnamed_10,(__unnamed_3 - __unnamed_10)
__unnamed_10:
        /* <DEDUP_REMOVED lines=29> */
	.type		__unnamed_3,@object
	.size		__unnamed_3,(__unnamed_15 - __unnamed_3)
__unnamed_3:
        /* <DEDUP_REMOVED lines=29> */
	.type		__unnamed_15,@object
	.size		__unnamed_15,(__unnamed_16 - __unnamed_15)
__unnamed_15:
        /* <DEDUP_REMOVED lines=29> */
	.type		__unnamed_16,@object
	.size		__unnamed_16,(__unnamed_2 - __unnamed_16)
__unnamed_16:
        /* <DEDUP_REMOVED lines=29> */
	.type		__unnamed_2,@object
	.size		__unnamed_2,(__unnamed_18 - __unnamed_2)
__unnamed_2:
        /* <DEDUP_REMOVED lines=29> */
	.type		__unnamed_18,@object
	.size		__unnamed_18,(__unnamed_14 - __unnamed_18)
__unnamed_18:
        /* <DEDUP_REMOVED lines=29> */
	.type		__unnamed_14,@object
	.size		__unnamed_14,(.L_13 - __unnamed_14)
__unnamed_14:
        /* <DEDUP_REMOVED lines=28> */
        /*1ed5*/ 	.byte	0x31, 0x38, 0x34, 0x33, 0x32, 0x3e, 0x3e, 0x3e, 0x3e, 0x3e, 0x20, 0x26, 0x5d, 0x00
.L_13:


//--------------------- .nv.shared._ZN7cutlass13device_kernelIN5flash11enable_sm90INS1_16FlashAttnFwdSm90INS1_25CollectiveMainloopFwdSm90ILi2EN4cute5tupleIJNS5_1CILi1EEES8_S8_EEENS6_IJNS7_ILi128EEENS7_ILi96EEENS7_ILi192EEEEEELi128ENS_6half_tEfNS_4arch4Sm90ELb0ELb0ELb0ELb0ELb1ELb0ELb0ELb1ELb1ELb1ELb1ELb0EEENS1_21CollectiveEpilogueFwdINS6_IJSA_SA_SB_EEES9_SE_SG_Li256ELb0ELb1ELb1ELb0EEENS1_19SingleTileSchedulerILb0ELb1ELb1ELi128EEEEEEEEEvNT_6ParamsE --------------------------
	.section	.nv.shared._ZN7cutlass13device_kernelIN5flash11enable_sm90INS1_16FlashAttnFwdSm90INS1_25CollectiveMainloopFwdSm90ILi2EN4cute5tupleIJNS5_1CILi1EEES8_S8_EEENS6_IJNS7_ILi128EEENS7_ILi96EEENS7_ILi192EEEEEELi128ENS_6half_tEfNS_4arch4Sm90ELb0ELb0ELb0ELb0ELb1ELb0ELb0ELb1ELb1ELb1ELb1ELb0EEENS1_21CollectiveEpilogueFwdINS6_IJSA_SA_SB_EEES9_SE_SG_Li256ELb0ELb1ELb1ELb0EEENS1_19SingleTileSchedulerILb0ELb1ELb1ELi128EEEEEEEEEvNT_6ParamsE,"aw",@nobits
	.sectionflags	@""
	.align	16
	.zero		1024


//--------------------- .nv.shared.reserved.0     --------------------------
	.section	.nv.shared.reserved.0,"aw",@nobits
	.weak		__nv_reservedSMEM_offset_0_alias
	.size		__nv_reservedSMEM_offset_0_alias, 0, 0
	.other		__nv_reservedSMEM_offset_0_alias,@"STO_CUDA_RESERVED_SHARED STV_DEFAULT"
__nv_reservedSMEM_offset_0_alias:
	.zero		0


//--------------------- .nv.global                --------------------------
	.section	.nv.global,"aw",@nobits
.nv.global:
	.type		_ZN79_INTERNAL_73f4098d_43_flash_fwd_hdimdiff_fp16_paged_split_sm90_cu_c784774a_38314cute1_E,@object
	.size		_ZN79_INTERNAL_73f4098d_43_flash_fwd_hdimdiff_fp16_paged_split_sm90_cu_c784774a_38314cute1_E,(_ZN79_INTERNAL_73f4098d_43_flash_fwd_hdimdiff_fp16_paged_split_sm90_cu_c784774a_38314cuda3std3__45__cpo6cbeginE - _ZN79_INTERNAL_73f4098d_43_flash_fwd_hdimdiff_fp16_paged_split_sm90_cu_c784774a_38314cute1_E)
_ZN79_INTERNAL_73f4098d_43_flash_fwd_hdimdiff_fp16_paged_split_sm90_cu_c784774a_38314cute1_E:
	.zero		1
	.type		_ZN79_INTERNAL_73f4098d_43_flash_fwd_hdimdiff_fp16_paged_split_sm90_cu_c784774a_38314cuda3std3__45__cpo6cbeginE,@object
	.size		_ZN79_INTERNAL_73f4098d_43_flash_fwd_hdimdiff_fp16_paged_split_sm90_cu_c784774a_38314cuda3std3__45__cpo6cbeginE,(_ZN79_INTERNAL_73f4098d_43_flash_fwd_hdimdiff_fp16_paged_split_sm90_cu_c784774a_38314cuda3std3__48in_placeE - _ZN79_INTERNAL_73f4098d_43_flash_fwd_hdimdiff_fp16_paged_split_sm90_cu_c784774a_38314cuda3std3__45__cpo6cbeginE)
_ZN79_INTERNAL_73f4098d_43_flash_fwd_hdimdiff_fp16_paged_split_sm90_cu_c784774a_38314cuda3std3__45__cpo6cbeginE:
	.zero		1
	.type		_ZN79_INTERNAL_73f4098d_43_flash_fwd_hdimdiff_fp16_paged_split_sm90_cu_c784774a_38314cuda3std3__48in_placeE,@object
	.size		_ZN79_INTERNAL_73f4098d_43_flash_fwd_hdimdiff_fp16_paged_split_sm90_cu_c784774a_38314cuda3std3__48in_placeE,(_ZN79_INTERNAL_73f4098d_43_flash_fwd_hdimdiff_fp16_paged_split_sm90_cu_c784774a_38314cuda3std6ranges3__45__cpo9iter_moveE - _ZN79_INTERNAL_73f4098d_43_flash_fwd_hdimdiff_fp16_paged_split_sm90_cu_c784774a_38314cuda3std3__48in_placeE)
_ZN79_INTERNAL_73f4098d_43_flash_fwd_hdimdiff_fp16_paged_split_sm90_cu_c784774a_38314cuda3std3__48in_placeE:
	.zero		1
	.type		_ZN79_INTERNAL_73f4098d_43_flash_fwd_hdimdiff_fp16_paged_split_sm90_cu_c784774a_38314cuda3std6ranges3__45__cpo9iter_moveE,@object
	.size		_ZN79_INTERNAL_73f4098d_43_flash_fwd_hdimdiff_fp16_paged_split_sm90_cu_c784774a_38314cuda3std6ranges3__45__cpo9iter_moveE,(_ZN79_INTERNAL_73f4098d_43_flash_fwd_hdimdiff_fp16_paged_split_sm90_cu_c784774a_38314cuda3std3__45__cpo5beginE - _ZN79_INTERNAL_73f4098d_43_flash_fwd_hdimdiff_fp16_paged_split_sm90_cu_c784774a_38314cuda3std6ranges3__45__cpo9iter_moveE)
_ZN79_INTERNAL_73f4098d_43_flash_fwd_hdimdiff_fp16_paged_split_sm90_cu_c784774a_38314cuda3std6ranges3__45__cpo9iter_moveE:
	.zero		1
	.type		_ZN79_INTERNAL_73f4098d_43_flash_fwd_hdimdiff_fp16_paged_split_sm90_cu_c784774a_38314cuda3std3__45__cpo5beginE,@object
	.size		_ZN79_INTERNAL_73f4098d_43_flash_fwd_hdimdiff_fp16_paged_split_sm90_cu_c784774a_38314cuda3std3__45__cpo5beginE,(_ZN79_INTERNAL_73f4098d_43_flash_fwd_hdimdiff_fp16_paged_split_sm90_cu_c784774a_38314cuda3std3__481_GLOBAL__N__73f4098d_43_flash_fwd_hdimdiff_fp16_paged_split_sm90_cu_c784774a_38316ignoreE - _ZN79_INTERNAL_73f4098d_43_flash_fwd_hdimdiff_fp16_paged_split_sm90_cu_c784774a_38314cuda3std3__45__cpo5beginE)
_ZN79_INTERNAL_73f4098d_43_flash_fwd_hdimdiff_fp16_paged_split_sm90_cu_c784774a_38314cuda3std3__45__cpo5beginE:
	.zero		1
	.type		_ZN79_INTERNAL_73f4098d_43_flash_fwd_hdimdiff_fp16_paged_split_sm90_cu_c784774a_38314cuda3std3__481_GLOBAL__N__73f4098d_43_flash_fwd_hdimdiff_fp16_paged_split_sm90_cu_c784774a_38316ignoreE,@object
	.size		_ZN79_INTERNAL_73f4098d_43_flash_fwd_hdimdiff_fp16_paged_split_sm90_cu_c784774a_38314cuda3std3__481_GLOBAL__N__73f4098d_43_flash_fwd_hdimdiff_fp16_paged_split_sm90_cu_c784774a_38316ignoreE,(_ZN79_INTERNAL_73f4098d_43_flash_fwd_hdimdiff_fp16_paged_split_sm90_cu_c784774a_38314cute7productE - _ZN79_INTERNAL_73f4098d_43_flash_fwd_hdimdiff_fp16_paged_split_sm90_cu_c784774a_38314cuda3std3__481_GLOBAL__N__73f4098d_43_flash_fwd_hdimdiff_fp16_paged_split_sm90_cu_c784774a_38316ignoreE)
_ZN79_INTERNAL_73f4098d_43_flash_fwd_hdimdiff_fp16_paged_split_sm90_cu_c784774a_38314cuda3std3__481_GLOBAL__N__73f4098d_43_flash_fwd_hdimdiff_fp16_paged_split_sm90_cu_c784774a_38316ignoreE:
	.zero		1
	.type		_ZN79_INTERNAL_73f4098d_43_flash_fwd_hdimdiff_fp16_paged_split_sm90_cu_c784774a_38314cute7productE,@object
	.size		_ZN79_INTERNAL_73f4098d_43_flash_fwd_hdimdiff_fp16_paged_split_sm90_cu_c784774a_38314cute7productE,(_ZN79_INTERNAL_73f4098d_43_flash_fwd_hdimdiff_fp16_paged_split_sm90_cu_c784774a_38314cuda3std3__45__cpo3endE - _ZN79_INTERNAL_73f4098d_43_flash_fwd_hdimdiff_fp16_paged_split_sm90_cu_c784774a_38314cute7productE)
_ZN79_INTERNAL_73f4098d_43_flash_fwd_hdimdiff_fp16_paged_split_sm90_cu_c784774a_38314cute7productE:
	.zero		1
	.type		_ZN79_INTERNAL_73f4098d_43_flash_fwd_hdimdiff_fp16_paged_split_sm90_cu_c784774a_38314cuda3std3__45__cpo3endE,@object
	.size		_ZN79_INTERNAL_73f4098d_43_flash_fwd_hdimdiff_fp16_paged_split_sm90_cu_c784774a_38314cuda3std3__45__cpo3endE,(_ZN79_INTERNAL_73f4098d_43_flash_fwd_hdimdiff_fp16_paged_split_sm90_cu_c784774a_38314cuda3std3__419piecewise_constructE - _ZN79_INTERNAL_73f4098d_43_flash_fwd_hdimdiff_fp16_paged_split_sm90_cu_c784774a_38314cuda3std3__45__cpo3endE)
_ZN79_INTERNAL_73f4098d_43_flash_fwd_hdimdiff_fp16_paged_split_sm90_cu_c784774a_38314cuda3std3__45__cpo3endE:
	.zero		1
	.type		_ZN79_INTERNAL_73f4098d_43_flash_fwd_hdimdiff_fp16_paged_split_sm90_cu_c784774a_38314cuda3std3__419piecewise_constructE,@object
	.size		_ZN79_INTERNAL_73f4098d_43_flash_fwd_hdimdiff_fp16_paged_split_sm90_cu_c784774a_38314cuda3std3__419piecewise_constructE,(_ZN79_INTERNAL_73f4098d_43_flash_fwd_hdimdiff_fp16_paged_split_sm90_cu_c784774a_38314cuda3std3__45__cpo4cendE - _ZN79_INTERNAL_73f4098d_43_flash_fwd_hdimdiff_fp16_paged_split_sm90_cu_c784774a_38314cuda3std3__419piecewise_constructE)
_ZN79_INTERNAL_73f4098d_43_flash_fwd_hdimdiff_fp16_paged_split_sm90_cu_c784774a_38314cuda3std3__419piecewise_constructE:
	.zero		1
	.type		_ZN79_INTERNAL_73f4098d_43_flash_fwd_hdimdiff_fp16_paged_split_sm90_cu_c784774a_38314cuda3std3__45__cpo4cendE,@object
	.size		_ZN79_INTERNAL_73f4098d_43_flash_fwd_hdimdiff_fp16_paged_split_sm90_cu_c784774a_38314cuda3std3__45__cpo4cendE,(_ZN79_INTERNAL_73f4098d_43_flash_fwd_hdimdiff_fp16_paged_split_sm90_cu_c784774a_38314cuda3std6ranges3__45__cpo4swapE - _ZN79_INTERNAL_73f4098d_43_flash_fwd_hdimdiff_fp16_paged_split_sm90_cu_c784774a_38314cuda3std3__45__cpo4cendE)
_ZN79_INTERNAL_73f4098d_43_flash_fwd_hdimdiff_fp16_paged_split_sm90_cu_c784774a_38314cuda3std3__45__cpo4cendE:
	.zero		1
	.type		_ZN79_INTERNAL_73f4098d_43_flash_fwd_hdimdiff_fp16_paged_split_sm90_cu_c784774a_38314cuda3std6ranges3__45__cpo4swapE,@object
	.size		_ZN79_INTERNAL_73f4098d_43_flash_fwd_hdimdiff_fp16_paged_split_sm90_cu_c784774a_38314cuda3std6ranges3__45__cpo4swapE,(.L_25 - _ZN79_INTERNAL_73f4098d_43_flash_fwd_hdimdiff_fp16_paged_split_sm90_cu_c784774a_38314cuda3std6ranges3__45__cpo4swapE)
_ZN79_INTERNAL_73f4098d_43_flash_fwd_hdimdiff_fp16_paged_split_sm90_cu_c784774a_38314cuda3std6ranges3__45__cpo4swapE:
	.zero		1
.L_25:


//--------------------- .nv.shared._ZN7cutlass13device_kernelIN5flash11enable_sm90INS1_16FlashAttnFwdSm90INS1_25CollectiveMainloopFwdSm90ILi2EN4cute5tupleIJNS5_1CILi1EEES8_S8_EEENS6_IJNS7_ILi128EEENS7_ILi96EEENS7_ILi192EEEEEELi128ENS_6half_tEfNS_4arch4Sm90ELb0ELb0ELb0ELb1ELb1ELb0ELb0ELb1ELb1ELb1ELb1ELb0EEENS1_21CollectiveEpilogueFwdINS6_IJSA_SA_SB_EEES9_SE_SG_Li256ELb1ELb1ELb1ELb0EEENS1_36VarlenDynamicPersistentTileSchedulerILi128ELi96ELi256ELi128ELb1ELb1ELb1ELb0ELb1ELb1EEEEEEEEEvNT_6ParamsE --------------------------
	.section	.nv.shared._ZN7cutlass13device_kernelIN5flash11enable_sm90INS1_16FlashAttnFwdSm90INS1_25CollectiveMainloopFwdSm90ILi2EN4cute5tupleIJNS5_1CILi1EEES8_S8_EEENS6_IJNS7_ILi128EEENS7_ILi96EEENS7_ILi192EEEEEELi128ENS_6half_tEfNS_4arch4Sm90ELb0ELb0ELb0ELb1ELb1ELb0ELb0ELb1ELb1ELb1ELb1ELb0EEENS1_21CollectiveEpilogueFwdINS6_IJSA_SA_SB_EEES9_SE_SG_Li256ELb1ELb1ELb1ELb0EEENS1_36VarlenDynamicPersistentTileSchedulerILi128ELi96ELi256ELi128ELb1ELb1ELb1ELb0ELb1ELb1EEEEEEEEEvNT_6ParamsE,"aw",@nobits
	.sectionflags	@""
	.align	16
	.zero		1024


//--------------------- .nv.shared._ZN7cutlass13device_kernelIN5flash11enable_sm90INS1_16FlashAttnFwdSm90INS1_25CollectiveMainloopFwdSm90ILi2EN4cute5tupleIJNS5_1CILi1EEES8_S8_EEENS6_IJNS7_ILi128EEENS7_ILi96EEENS7_ILi192EEEEEELi128ENS_6half_tEfNS_4arch4Sm90ELb0ELb0ELb0ELb1ELb1ELb1ELb0ELb1ELb1ELb1ELb1ELb0EEENS1_21CollectiveEpilogueFwdINS6_IJSA_SA_SB_EEES9_SE_SG_Li256ELb1ELb1ELb1ELb0EEENS1_36VarlenDynamicPersistentTileSchedulerILi128ELi96ELi256ELi128ELb1ELb1ELb1ELb0ELb1ELb1EEEEEEEEEvNT_6ParamsE --------------------------
	.section	.nv.shared._ZN7cutlass13device_kernelIN5flash11enable_sm90INS1_16FlashAttnFwdSm90INS1_25CollectiveMainloopFwdSm90ILi2EN4cute5tupleIJNS5_1CILi1EEES8_S8_EEENS6_IJNS7_ILi128EEENS7_ILi96EEENS7_ILi192EEEEEELi128ENS_6half_tEfNS_4arch4Sm90ELb0ELb0ELb0ELb1ELb1ELb1ELb0ELb1ELb1ELb1ELb1ELb0EEENS1_21CollectiveEpilogueFwdINS6_IJSA_SA_SB_EEES9_SE_SG_Li256ELb1ELb1ELb1ELb0EEENS1_36VarlenDynamicPersistentTileSchedulerILi128ELi96ELi256ELi128ELb1ELb1ELb1ELb0ELb1ELb1EEEEEEEEEvNT_6ParamsE,"aw",@nobits
	.sectionflags	@""
	.align	16
	.zero		1024


//--------------------- .nv.shared._ZN7cutlass13device_kernelIN5flash11enable_sm90INS1_16FlashAttnFwdSm90INS1_25CollectiveMainloopFwdSm90ILi2EN4cute5tupleIJNS5_1CILi1EEES8_S8_EEENS6_IJNS7_ILi128EEENS7_ILi96EEENS7_ILi192EEEEEELi128ENS_6half_tEfNS_4arch4Sm90ELb0ELb1ELb0ELb0ELb1ELb0ELb0ELb1ELb1ELb1ELb1ELb0EEENS1_21CollectiveEpilogueFwdINS6_IJSA_SA_SB_EEES9_SE_SG_Li256ELb0ELb1ELb1ELb0EEENS1_19SingleTileSchedulerILb0ELb1ELb1ELi128EEEEEEEEEvNT_6ParamsE --------------------------
	.section	.nv.shared._ZN7cutlass13device_kernelIN5flash11enable_sm90INS1_16FlashAttnFwdSm90INS1_25CollectiveMainloopFwdSm90ILi2EN4cute5tupleIJNS5_1CILi1EEES8_S8_EEENS6_IJNS7_ILi128EEENS7_ILi96EEENS7_ILi192EEEEEELi128ENS_6half_tEfNS_4arch4Sm90ELb0ELb1ELb0ELb0ELb1ELb0ELb0ELb1ELb1ELb1ELb1ELb0EEENS1_21CollectiveEpilogueFwdINS6_IJSA_SA_SB_EEES9_SE_SG_Li256ELb0ELb1ELb1ELb0EEENS1_19SingleTileSchedulerILb0ELb1ELb1ELi128EEEEEEEEEvNT_6ParamsE,"aw",@nobits
	.sectionflags	@""
	.align	16
	.zero		1024


//--------------------- .nv.shared._ZN7cutlass13device_kernelIN5flash11enable_sm90INS1_16FlashAttnFwdSm90INS1_25CollectiveMainloopFwdSm90ILi2EN4cute5tupleIJNS5_1CILi1EEES8_S8_EEENS6_IJNS7_ILi128EEENS7_ILi96EEENS7_ILi192EEEEEELi128ENS_6half_tEfNS_4arch4Sm90ELb0ELb1ELb0ELb1ELb1ELb0ELb0ELb1ELb1ELb1ELb1ELb0EEENS1_21CollectiveEpilogueFwdINS6_IJSA_SA_SB_EEES9_SE_SG_Li256ELb1ELb1ELb1ELb0EEENS1_36VarlenDynamicPersistentTileSchedulerILi128ELi96ELi256ELi128ELb1ELb1ELb1ELb1ELb0ELb1EEEEEEEEEvNT_6ParamsE --------------------------
	.section	.nv.shared._ZN7cutlass13device_kernelIN5flash11enable_sm90INS1_16FlashAttnFwdSm90INS1_25CollectiveMainloopFwdSm90ILi2EN4cute5tupleIJNS5_1CILi1EEES8_S8_EEENS6_IJNS7_ILi128EEENS7_ILi96EEENS7_ILi192EEEEEELi128ENS_6half_tEfNS_4arch4Sm90ELb0ELb1ELb0ELb1ELb1ELb0ELb0ELb1ELb1ELb1ELb1ELb0EEENS1_21CollectiveEpilogueFwdINS6_IJSA_SA_SB_EEES9_SE_SG_Li256ELb1ELb1ELb1ELb0EEENS1_36VarlenDynamicPersistentTileSchedulerILi128ELi96ELi256ELi128ELb1ELb1ELb1ELb1ELb0ELb1EEEEEEEEEvNT_6ParamsE,"aw",@nobits
	.sectionflags	@""
	.align	16
	.zero		1024


//--------------------- .nv.shared._ZN7cutlass13device_kernelIN5flash11enable_sm90INS1_16FlashAttnFwdSm90INS1_25CollectiveMainloopFwdSm90ILi2EN4cute5tupleIJNS5_1CILi1EEES8_S8_EEENS6_IJNS7_ILi128EEENS7_ILi96EEENS7_ILi192EEEEEELi128ENS_6half_tEfNS_4arch4Sm90ELb0ELb1ELb0ELb1ELb1ELb1ELb0ELb1ELb1ELb1ELb1ELb0EEENS1_21CollectiveEpilogueFwdINS6_IJSA_SA_SB_EEES9_SE_SG_Li256ELb1ELb1ELb1ELb0EEENS1_36VarlenDynamicPersistentTileSchedulerILi128ELi96ELi256ELi128ELb1ELb1ELb1ELb1ELb0ELb1EEEEEEEEEvNT_6ParamsE --------------------------
	.section	.nv.shared._ZN7cutlass13device_kernelIN5flash11enable_sm90INS1_16FlashAttnFwdSm90INS1_25CollectiveMainloopFwdSm90ILi2EN4cute5tupleIJNS5_1CILi1EEES8_S8_EEENS6_IJNS7_ILi128EEENS7_ILi96EEENS7_ILi192EEEEEELi128ENS_6half_tEfNS_4arch4Sm90ELb0ELb1ELb0ELb1ELb1ELb1ELb0ELb1ELb1ELb1ELb1ELb0EEENS1_21CollectiveEpilogueFwdINS6_IJSA_SA_SB_EEES9_SE_SG_Li256ELb1ELb1ELb1ELb0EEENS1_36VarlenDynamicPersistentTileSchedulerILi128ELi96ELi256ELi128ELb1ELb1ELb1ELb1ELb0ELb1EEEEEEEEEvNT_6ParamsE,"aw",@nobits
	.sectionflags	@""
	.align	16
	.zero		1024


//--------------------- .nv.shared._ZN7cutlass13device_kernelIN5flash11enable_sm90INS1_16FlashAttnFwdSm90INS1_25CollectiveMainloopFwdSm90ILi2EN4cute5tupleIJNS5_1CILi1EEES8_S8_EEENS6_IJNS7_ILi128EEENS7_ILi96EEENS7_ILi192EEEEEELi128ENS_6half_tEfNS_4arch4Sm90ELb1ELb0ELb0ELb0ELb1ELb0ELb0ELb1ELb1ELb1ELb1ELb0EEENS1_21CollectiveEpilogueFwdINS6_IJSA_SA_SB_EEES9_SE_SG_Li256ELb0ELb1ELb1ELb0EEENS1_19SingleTileSchedulerILb0ELb1ELb1ELi128EEEEEEEEEvNT_6ParamsE --------------------------
	.section	.nv.shared._ZN7cutlass13device_kernelIN5flash11enable_sm90INS1_16FlashAttnFwdSm90INS1_25CollectiveMainloopFwdSm90ILi2EN4cute5tupleIJNS5_1CILi1EEES8_S8_EEENS6_IJNS7_ILi128EEENS7_ILi96EEENS7_ILi192EEEEEELi128ENS_6half_tEfNS_4arch4Sm90ELb1ELb0ELb0ELb0ELb1ELb0ELb0ELb1ELb1ELb1ELb1ELb0EEENS1_21CollectiveEpilogueFwdINS6_IJSA_SA_SB_EEES9_SE_SG_Li256ELb0ELb1ELb1ELb0EEENS1_19SingleTileSchedulerILb0ELb1ELb1ELi128EEEEEEEEEvNT_6ParamsE,"aw",@nobits
	.sectionflags	@""
	.align	16
	.zero		1024


//--------------------- .nv.shared._ZN7cutlass13device_kernelIN5flash11enable_sm90INS1_16FlashAttnFwdSm90INS1_25CollectiveMainloopFwdSm90ILi2EN4cute5tupleIJNS5_1CILi1EEES8_S8_EEENS6_IJNS7_ILi128EEENS7_ILi96EEENS7_ILi192EEEEEELi128ENS_6half_tEfNS_4arch4Sm90ELb1ELb0ELb0ELb1ELb1ELb0ELb0ELb1ELb1ELb1ELb1ELb0EEENS1_21CollectiveEpilogueFwdINS6_IJSA_SA_SB_EEES9_SE_SG_Li256ELb1ELb1ELb1ELb0EEENS1_36VarlenDynamicPersistentTileSchedulerILi128ELi96ELi256ELi128ELb1ELb1ELb1ELb1ELb1ELb1EEEEEEEEEvNT_6ParamsE --------------------------
	.section	.nv.shared._ZN7cutlass13device_kernelIN5flash11enable_sm90INS1_16FlashAttnFwdSm90INS1_25CollectiveMainloopFwdSm90ILi2EN4cute5tupleIJNS5_1CILi1EEES8_S8_EEENS6_IJNS7_ILi128EEENS7_ILi96EEENS7_ILi192EEEEEELi128ENS_6half_tEfNS_4arch4Sm90ELb1ELb0ELb0ELb1ELb1ELb0ELb0ELb1ELb1ELb1ELb1ELb0EEENS1_21CollectiveEpilogueFwdINS6_IJSA_SA_SB_EEES9_SE_SG_Li256ELb1ELb1ELb1ELb0EEENS1_36VarlenDynamicPersistentTileSchedulerILi128ELi96ELi256ELi128ELb1ELb1ELb1ELb1ELb1ELb1EEEEEEEEEvNT_6ParamsE,"aw",@nobits
	.sectionflags	@""
	.align	16
	.zero		1024


//--------------------- .nv.shared._ZN7cutlass13device_kernelIN5flash11enable_sm90INS1_16FlashAttnFwdSm90INS1_25CollectiveMainloopFwdSm90ILi2EN4cute5tupleIJNS5_1CILi1EEES8_S8_EEENS6_IJNS7_ILi128EEENS7_ILi96EEENS7_ILi192EEEEEELi128ENS_6half_tEfNS_4arch4Sm90ELb1ELb0ELb0ELb1ELb1ELb1ELb0ELb1ELb1ELb1ELb1ELb0EEENS1_21CollectiveEpilogueFwdINS6_IJSA_SA_SB_EEES9_SE_SG_Li256ELb1ELb1ELb1ELb0EEENS1_36VarlenDynamicPersistentTileSchedulerILi128ELi96ELi256ELi128ELb1ELb1ELb1ELb1ELb1ELb1EEEEEEEEEvNT_6ParamsE --------------------------
	.section	.nv.shared._ZN7cutlass13device_kernelIN5flash11enable_sm90INS1_16FlashAttnFwdSm90INS1_25CollectiveMainloopFwdSm90ILi2EN4cute5tupleIJNS5_1CILi1EEES8_S8_EEENS6_IJNS7_ILi128EEENS7_ILi96EEENS7_ILi192EEEEEELi128ENS_6half_tEfNS_4arch4Sm90ELb1ELb0ELb0ELb1ELb1ELb1ELb0ELb1ELb1ELb1ELb1ELb0EEENS1_21CollectiveEpilogueFwdINS6_IJSA_SA_SB_EEES9_SE_SG_Li256ELb1ELb1ELb1ELb0EEENS1_36VarlenDynamicPersistentTileSchedulerILi128ELi96ELi256ELi128ELb1ELb1ELb1ELb1ELb1ELb1EEEEEEEEEvNT_6ParamsE,"aw",@nobits
	.sectionflags	@""
	.align	16
	.zero		1024


//--------------------- .nv.shared._ZN7cutlass13device_kernelIN5flash11enable_sm90INS1_16FlashAttnFwdSm90INS1_25CollectiveMainloopFwdSm90ILi2EN4cute5tupleIJNS5_1CILi1EEES8_S8_EEENS6_IJNS7_ILi64EEESA_SA_EEELi512ENS_6half_tEfNS_4arch4Sm90ELb0ELb0ELb0ELb0ELb1ELb0ELb0ELb0ELb0ELb1ELb1ELb0EEENS1_21CollectiveEpilogueFwdINS6_IJSA_NS7_ILi512EEESA_EEES9_SC_SE_Li256ELb0ELb1ELb1ELb0EEENS1_19SingleTileSchedulerILb0ELb1ELb1ELi64EEEEEEEEEvNT_6ParamsE --------------------------
	.section	.nv.shared._ZN7cutlass13device_kernelIN5flash11enable_sm90INS1_16FlashAttnFwdSm90INS1_25CollectiveMainloopFwdSm90ILi2EN4cute5tupleIJNS5_1CILi1EEES8_S8_EEENS6_IJNS7_ILi64EEESA_SA_EEELi512ENS_6half_tEfNS_4arch4Sm90ELb0ELb0ELb0ELb0ELb1ELb0ELb0ELb0ELb0ELb1ELb1ELb0EEENS1_21CollectiveEpilogueFwdINS6_IJSA_NS7_ILi512EEESA_EEES9_SC_SE_Li256ELb0ELb1ELb1ELb0EEENS1_19SingleTileSchedulerILb0ELb1ELb1ELi64EEEEEEEEEvNT_6ParamsE,"aw",@nobits
	.sectionflags	@""
	.align	16
	.zero		1024


//--------------------- .nv.shared._ZN7cutlass13device_kernelIN5flash11enable_sm90INS1_16FlashAttnFwdSm90INS1_25CollectiveMainloopFwdSm90ILi2EN4cute5tupleIJNS5_1CILi1EEES8_S8_EEENS6_IJNS7_ILi64EEESA_SA_EEELi512ENS_6half_tEfNS_4arch4Sm90ELb0ELb0ELb0ELb0ELb1ELb0ELb1ELb0ELb0ELb1ELb1ELb0EEENS1_21CollectiveEpilogueFwdINS6_IJSA_NS7_ILi512EEESA_EEES9_SC_SE_Li256ELb0ELb1ELb1ELb0EEENS1_19SingleTileSchedulerILb0ELb1ELb1ELi64EEEEEEEEEvNT_6ParamsE --------------------------
	.section	.nv.shared._ZN7cutlass13device_kernelIN5flash11enable_sm90INS1_16FlashAttnFwdSm90INS1_25CollectiveMainloopFwdSm90ILi2EN4cute5tupleIJNS5_1CILi1EEES8_S8_EEENS6_IJNS7_ILi64EEESA_SA_EEELi512ENS_6half_tEfNS_4arch4Sm90ELb0ELb0ELb0ELb0ELb1ELb0ELb1ELb0ELb0ELb1ELb1ELb0EEENS1_21CollectiveEpilogueFwdINS6_IJSA_NS7_ILi512EEESA_EEES9_SC_SE_Li256ELb0ELb1ELb1ELb0EEENS1_19SingleTileSchedulerILb0ELb1ELb1ELi64EEEEEEEEEvNT_6ParamsE,"aw",@nobits
	.sectionflags	@""
	.align	16
	.zero		1024


//--------------------- .nv.shared._ZN7cutlass13device_kernelIN5flash11enable_sm90INS1_16FlashAttnFwdSm90INS1_25CollectiveMainloopFwdSm90ILi2EN4cute5tupleIJNS5_1CILi1EEES8_S8_EEENS6_IJNS7_ILi64EEESA_SA_EEELi512ENS_6half_tEfNS_4arch4Sm90ELb0ELb0ELb0ELb1ELb1ELb0ELb0ELb0ELb0ELb1ELb1ELb0EEENS1_21CollectiveEpilogueFwdINS6_IJSA_NS7_ILi512EEESA_EEES9_SC_SE_Li256ELb1ELb1ELb1ELb0EEENS1_36VarlenDynamicPersistentTileSchedulerILi64ELi64ELi256ELi128ELb1ELb1ELb1ELb0ELb1ELb1EEEEEEEEEvNT_6ParamsE --------------------------
	.section	.nv.shared._ZN7cutlass13device_kernelIN5flash11enable_sm90INS1_16FlashAttnFwdSm90INS1_25CollectiveMainloopFwdSm90ILi2EN4cute5tupleIJNS5_1CILi1EEES8_S8_EEENS6_IJNS7_ILi64EEESA_SA_EEELi512ENS_6half_tEfNS_4arch4Sm90ELb0ELb0ELb0ELb1ELb1ELb0ELb0ELb0ELb0ELb1ELb1ELb0EEENS1_21CollectiveEpilogueFwdINS6_IJSA_NS7_ILi512EEESA_EEES9_SC_SE_Li256ELb1ELb1ELb1ELb0EEENS1_36VarlenDynamicPersistentTileSchedulerILi64ELi64ELi256ELi128ELb1ELb1ELb1ELb0ELb1ELb1EEEEEEEEEvNT_6ParamsE,"aw",@nobits
	.sectionflags	@""
	.align	16
	.zero		1024


//--------------------- .nv.shared._ZN7cutlass13device_kernelIN5flash11enable_sm90INS1_16FlashAttnFwdSm90INS1_25CollectiveMainloopFwdSm90ILi2EN4cute5tupleIJNS5_1CILi1EEES8_S8_EEENS6_IJNS7_ILi64EEESA_SA_EEELi512ENS_6half_tEfNS_4arch4Sm90ELb0ELb0ELb0ELb1ELb1ELb1ELb0ELb0ELb0ELb1ELb1ELb0EEENS1_21CollectiveEpilogueFwdINS6_IJSA_NS7_ILi512EEESA_EEES9_SC_SE_Li256ELb1ELb1ELb1ELb0EEENS1_36VarlenDynamicPersistentTileSchedulerILi64ELi64ELi256ELi128ELb1ELb1ELb1ELb0ELb1ELb1EEEEEEEEEvNT_6ParamsE --------------------------
	.section	.nv.shared._ZN7cutlass13device_kernelIN5flash11enable_sm90INS1_16FlashAttnFwdSm90INS1_25CollectiveMainloopFwdSm90ILi2EN4cute5tupleIJNS5_1CILi1EEES8_S8_EEENS6_IJNS7_ILi64EEESA_SA_EEELi512ENS_6half_tEfNS_4arch4Sm90ELb0ELb0ELb0ELb1ELb1ELb1ELb0ELb0ELb0ELb1ELb1ELb0EEENS1_21CollectiveEpilogueFwdINS6_IJSA_NS7_ILi512EEESA_EEES9_SC_SE_Li256ELb1ELb1ELb1ELb0EEENS1_36VarlenDynamicPersistentTileSchedulerILi64ELi64ELi256ELi128ELb1ELb1ELb1ELb0ELb1ELb1EEEEEEEEEvNT_6ParamsE,"aw",@nobits
	.sectionflags	@""
	.align	16
	.zero		1024


//--------------------- .nv.shared._ZN7cutlass13device_kernelIN5flash11enable_sm90INS1_16FlashAttnFwdSm90INS1_25CollectiveMainloopFwdSm90ILi2EN4cute5tupleIJNS5_1CILi1EEES8_S8_EEENS6_IJNS7_ILi64EEESA_SA_EEELi512ENS_6half_tEfNS_4arch4Sm90ELb0ELb0ELb0ELb1ELb1ELb0ELb1ELb0ELb0ELb1ELb1ELb0EEENS1_21CollectiveEpilogueFwdINS6_IJSA_NS7_ILi512EEESA_EEES9_SC_SE_Li256ELb1ELb1ELb1ELb0EEENS1_36VarlenDynamicPersistentTileSchedulerILi64ELi64ELi256ELi128ELb1ELb1ELb1ELb0ELb1ELb1EEEEEEEEEvNT_6ParamsE --------------------------
	.section	.nv.shared._ZN7cutlass13device_kernelIN5flash11enable_sm90INS1_16FlashAttnFwdSm90INS1_25CollectiveMainloopFwdSm90ILi2EN4cute5tupleIJNS5_1CILi1EEES8_S8_EEENS6_IJNS7_ILi64EEESA_SA_EEELi512ENS_6half_tEfNS_4arch4Sm90ELb0ELb0ELb0ELb1ELb1ELb0ELb1ELb0ELb0ELb1ELb1ELb0EEENS1_21CollectiveEpilogueFwdINS6_IJSA_NS7_ILi512EEESA_EEES9_SC_SE_Li256ELb1ELb1ELb1ELb0EEENS1_36VarlenDynamicPersistentTileSchedulerILi64ELi64ELi256ELi128ELb1ELb1ELb1ELb0ELb1ELb1EEEEEEEEEvNT_6ParamsE,"aw",@nobits
	.sectionflags	@""
	.align	16
	.zero		1024


//--------------------- .nv.shared._ZN7cutlass13device_kernelIN5flash11enable_sm90INS1_16FlashAttnFwdSm90INS1_25CollectiveMainloopFwdSm90ILi2EN4cute5tupleIJNS5_1CILi1EEES8_S8_EEENS6_IJNS7_ILi64EEESA_SA_EEELi512ENS_6half_tEfNS_4arch4Sm90ELb0ELb0ELb0ELb1ELb1ELb1ELb1ELb0ELb0ELb1ELb1ELb0EEENS1_21CollectiveEpilogueFwdINS6_IJSA_NS7_ILi512EEESA_EEES9_SC_SE_Li256ELb1ELb1ELb1ELb0EEENS1_36VarlenDynamicPersistentTileSchedulerILi64ELi64ELi256ELi128ELb1ELb1ELb1ELb0ELb1ELb1EEEEEEEEEvNT_6ParamsE --------------------------
	.section	.nv.shared._ZN7cutlass13device_kernelIN5flash11enable_sm90INS1_16FlashAttnFwdSm90INS1_25CollectiveMainloopFwdSm90ILi2EN4cute5tupleIJNS5_1CILi1EEES8_S8_EEENS6_IJNS7_ILi64EEESA_SA_EEELi512ENS_6half_tEfNS_4arch4Sm90ELb0ELb0ELb0ELb1ELb1ELb1ELb1ELb0ELb0ELb1ELb1ELb0EEENS1_21CollectiveEpilogueFwdINS6_IJSA_NS7_ILi512EEESA_EEES9_SC_SE_Li256ELb1ELb1ELb1ELb0EEENS1_36VarlenDynamicPersistentTileSchedulerILi64ELi64ELi256ELi128ELb1ELb1ELb1ELb0ELb1ELb1EEEEEEEEEvNT_6ParamsE,"aw",@nobits
	.sectionflags	@""
	.align	16
	.zero		1024


//--------------------- .nv.shared._ZN7cutlass13device_kernelIN5flash11enable_sm90INS1_16FlashAttnFwdSm90INS1_25CollectiveMainloopFwdSm90ILi2EN4cute5tupleIJNS5_1CILi1EEES8_S8_EEENS6_IJNS7_ILi64EEESA_SA_EEELi512ENS_6half_tEfNS_4arch4Sm90ELb0ELb1ELb0ELb0ELb1ELb0ELb0ELb0ELb0ELb1ELb1ELb0EEENS1_21CollectiveEpilogueFwdINS6_IJSA_NS7_ILi512EEESA_EEES9_SC_SE_Li256ELb0ELb1ELb1ELb0EEENS1_19SingleTileSchedulerILb0ELb1ELb1ELi64EEEEEEEEEvNT_6ParamsE --------------------------
	.section	.nv.shared._ZN7cutlass13device_kernelIN5flash11enable_sm90INS1_16FlashAttnFwdSm90INS1_25CollectiveMainloopFwdSm90ILi2EN4cute5tupleIJNS5_1CILi1EEES8_S8_EEENS6_IJNS7_ILi64EEESA_SA_EEELi512ENS_6half_tEfNS_4arch4Sm90ELb0ELb1ELb0ELb0ELb1ELb0ELb0ELb0ELb0ELb1ELb1ELb0EEENS1_21CollectiveEpilogueFwdINS6_IJSA_NS7_ILi512EEESA_EEES9_SC_SE_Li256ELb0ELb1ELb1ELb0EEENS1_19SingleTileSchedulerILb0ELb1ELb1ELi64EEEEEEEEEvNT_6ParamsE,"aw",@nobits
	.sectionflags	@""
	.align	16
	.zero		1024


//--------------------- .nv.shared._ZN7cutlass13device_kernelIN5flash11enable_sm90INS1_16FlashAttnFwdSm90INS1_25CollectiveMainloopFwdSm90ILi2EN4cute5tupleIJNS5_1CILi1EEES8_S8_EEENS6_IJNS7_ILi64EEESA_SA_EEELi512ENS_6half_tEfNS_4arch4Sm90ELb0ELb1ELb0ELb0ELb1ELb0ELb1ELb0ELb0ELb1ELb1ELb0EEENS1_21CollectiveEpilogueFwdINS6_IJSA_NS7_ILi512EEESA_EEES9_SC_SE_Li256ELb0ELb1ELb1ELb0EEENS1_19SingleTileSchedulerILb0ELb1ELb1ELi64EEEEEEEEEvNT_6ParamsE --------------------------
	.section	.nv.shared._ZN7cutlass13device_kernelIN5flash11enable_sm90INS1_16FlashAttnFwdSm90INS1_25CollectiveMainloopFwdSm90ILi2EN4cute5tupleIJNS5_1CILi1EEES8_S8_EEENS6_IJNS7_ILi64EEESA_SA_EEELi512ENS_6half_tEfNS_4arch4Sm90ELb0ELb1ELb0ELb0ELb1ELb0ELb1ELb0ELb0ELb1ELb1ELb0EEENS1_21CollectiveEpilogueFwdINS6_IJSA_NS7_ILi512EEESA_EEES9_SC_SE_Li256ELb0ELb1ELb1ELb0EEENS1_19SingleTileSchedulerILb0ELb1ELb1ELi64EEEEEEEEEvNT_6ParamsE,"aw",@nobits
	.sectionflags	@""
	.align	16
	.zero		1024


//--------------------- .nv.shared._ZN7cutlass13device_kernelIN5flash11enable_sm90INS1_16FlashAttnFwdSm90INS1_25CollectiveMainloopFwdSm90ILi2EN4cute5tupleIJNS5_1CILi1EEES8_S8_EEENS6_IJNS7_ILi64EEESA_SA_EEELi512ENS_6half_tEfNS_4arch4Sm90ELb0ELb1ELb0ELb1ELb1ELb0ELb0ELb0ELb0ELb1ELb1ELb0EEENS1_21CollectiveEpilogueFwdINS6_IJSA_NS7_ILi512EEESA_EEES9_SC_SE_Li256ELb1ELb1ELb1ELb0EEENS1_36VarlenDynamicPersistentTileSchedulerILi64ELi64ELi256ELi128ELb1ELb1ELb1ELb1ELb0ELb1EEEEEEEEEvNT_6ParamsE --------------------------
	.section	.nv.shared._ZN7cutlass13device_kernelIN5flash11enable_sm90INS1_16FlashAttnFwdSm90INS1_25CollectiveMainloopFwdSm90ILi2EN4cute5tupleIJNS5_1CILi1EEES8_S8_EEENS6_IJNS7_ILi64EEESA_SA_EEELi512ENS_6half_tEfNS_4arch4Sm90ELb0ELb1ELb0ELb1ELb1ELb0ELb0ELb0ELb0ELb1ELb1ELb0EEENS1_21CollectiveEpilogueFwdINS6_IJSA_NS7_ILi512EEESA_EEES9_SC_SE_Li256ELb1ELb1ELb1ELb0EEENS1_36VarlenDynamicPersistentTileSchedulerILi64ELi64ELi256ELi128ELb1ELb1ELb1ELb1ELb0ELb1EEEEEEEEEvNT_6ParamsE,"aw",@nobits
	.sectionflags	@""
	.align	16
	.zero		1024


//--------------------- .nv.shared._ZN7cutlass13device_kernelIN5flash11enable_sm90INS1_16FlashAttnFwdSm90INS1_25CollectiveMainloopFwdSm90ILi2EN4cute5tupleIJNS5_1CILi1EEES8_S8_EEENS6_IJNS7_ILi64EEESA_SA_EEELi512ENS_6half_tEfNS_4arch4Sm90ELb0ELb1ELb0ELb1ELb1ELb1ELb0ELb0ELb0ELb1ELb1ELb0EEENS1_21CollectiveEpilogueFwdINS6_IJSA_NS7_ILi512EEESA_EEES9_SC_SE_Li256ELb1ELb1ELb1ELb0EEENS1_36VarlenDynamicPersistentTileSchedulerILi64ELi64ELi256ELi128ELb1ELb1ELb1ELb1ELb0ELb1EEEEEEEEEvNT_6ParamsE --------------------------
	.section	.nv.shared._ZN7cutlass13device_kernelIN5flash11enable_sm90INS1_16FlashAttnFwdSm90INS1_25CollectiveMainloopFwdSm90ILi2EN4cute5tupleIJNS5_1CILi1EEES8_S8_EEENS6_IJNS7_ILi64EEESA_SA_EEELi512ENS_6half_tEfNS_4arch4Sm90ELb0ELb1ELb0ELb1ELb1ELb1ELb0ELb0ELb0ELb1ELb1ELb0EEENS1_21CollectiveEpilogueFwdINS6_IJSA_NS7_ILi512EEESA_EEES9_SC_SE_Li256ELb1ELb1ELb1ELb0EEENS1_36VarlenDynamicPersistentTileSchedulerILi64ELi64ELi256ELi128ELb1ELb1ELb1ELb1ELb0ELb1EEEEEEEEEvNT_6ParamsE,"aw",@nobits
	.sectionflags	@""
	.align	16
	.zero		1024


//--------------------- .nv.shared._ZN7cutlass13device_kernelIN5flash11enable_sm90INS1_16FlashAttnFwdSm90INS1_25CollectiveMainloopFwdSm90ILi2EN4cute5tupleIJNS5_1CILi1EEES8_S8_EEENS6_IJNS7_ILi64EEESA_SA_EEELi512ENS_6half_tEfNS_4arch4Sm90ELb0ELb1ELb0ELb1ELb1ELb0ELb1ELb0ELb0ELb1ELb1ELb0EEENS1_21CollectiveEpilogueFwdINS6_IJSA_NS7_ILi512EEESA_EEES9_SC_SE_Li256ELb1ELb1ELb1ELb0EEENS1_36VarlenDynamicPersistentTileSchedulerILi64ELi64ELi256ELi128ELb1ELb1ELb1ELb1ELb0ELb1EEEEEEEEEvNT_6ParamsE --------------------------
	.section	.nv.shared._ZN7cutlass13device_kernelIN5flash11enable_sm90INS1_16FlashAttnFwdSm90INS1_25CollectiveMainloopFwdSm90ILi2EN4cute5tupleIJNS5_1CILi1EEES8_S8_EEENS6_IJNS7_ILi64EEESA_SA_EEELi512ENS_6half_tEfNS_4arch4Sm90ELb0ELb1ELb0ELb1ELb1ELb0ELb1ELb0ELb0ELb1ELb1ELb0EEENS1_21CollectiveEpilogueFwdINS6_IJSA_NS7_ILi512EEESA_EEES9_SC_SE_Li256ELb1ELb1ELb1ELb0EEENS1_36VarlenDynamicPersistentTileSchedulerILi64ELi64ELi256ELi128ELb1ELb1ELb1ELb1ELb0ELb1EEEEEEEEEvNT_6ParamsE,"aw",@nobits
	.sectionflags	@""
	.align	16
	.zero		1024


//--------------------- .nv.shared._ZN7cutlass13device_kernelIN5flash11enable_sm90INS1_16FlashAttnFwdSm90INS1_25CollectiveMainloopFwdSm90ILi2EN4cute5tupleIJNS5_1CILi1EEES8_S8_EEENS6_IJNS7_ILi64EEESA_SA_EEELi512ENS_6half_tEfNS_4arch4Sm90ELb0ELb1ELb0ELb1ELb1ELb1ELb1ELb0ELb0ELb1ELb1ELb0EEENS1_21CollectiveEpilogueFwdINS6_IJSA_NS7_ILi512EEESA_EEES9_SC_SE_Li256ELb1ELb1ELb1ELb0EEENS1_36VarlenDynamicPersistentTileSchedulerILi64ELi64ELi256ELi128ELb1ELb1ELb1ELb1ELb0ELb1EEEEEEEEEvNT_6ParamsE --------------------------
	.section	.nv.shared._ZN7cutlass13device_kernelIN5flash11enable_sm90INS1_16FlashAttnFwdSm90INS1_25CollectiveMainloopFwdSm90ILi2EN4cute5tupleIJNS5_1CILi1EEES8_S8_EEENS6_IJNS7_ILi64EEESA_SA_EEELi512ENS_6half_tEfNS_4arch4Sm90ELb0ELb1ELb0ELb1ELb1ELb1ELb1ELb0ELb0ELb1ELb1ELb0EEENS1_21CollectiveEpilogueFwdINS6_IJSA_NS7_ILi512EEESA_EEES9_SC_SE_Li256ELb1ELb1ELb1ELb0EEENS1_36VarlenDynamicPersistentTileSchedulerILi64ELi64ELi256ELi128ELb1ELb1ELb1ELb1ELb0ELb1EEEEEEEEEvNT_6ParamsE,"aw",@nobits
	.sectionflags	@""
	.align	16
	.zero		1024


//--------------------- .nv.shared._ZN7cutlass13device_kernelIN5flash11enable_sm90INS1_16FlashAttnFwdSm90INS1_25CollectiveMainloopFwdSm90ILi2EN4cute5tupleIJNS5_1CILi1EEES8_S8_EEENS6_IJNS7_ILi64EEESA_SA_EEELi512ENS_6half_tEfNS_4arch4Sm90ELb1ELb0ELb0ELb0ELb1ELb0ELb0ELb0ELb0ELb1ELb1ELb0EEENS1_21CollectiveEpilogueFwdINS6_IJSA_NS7_ILi512EEESA_EEES9_SC_SE_Li256ELb0ELb1ELb1ELb0EEENS1_19SingleTileSchedulerILb0ELb1ELb1ELi64EEEEEEEEEvNT_6ParamsE --------------------------
	.section	.nv.shared._ZN7cutlass13device_kernelIN5flash11enable_sm90INS1_16FlashAttnFwdSm90INS1_25CollectiveMainloopFwdSm90ILi2EN4cute5tupleIJNS5_1CILi1EEES8_S8_EEENS6_IJNS7_ILi64EEESA_SA_EEELi512ENS_6half_tEfNS_4arch4Sm90ELb1ELb0ELb0ELb0ELb1ELb0ELb0ELb0ELb0ELb1ELb1ELb0EEENS1_21CollectiveEpilogueFwdINS6_IJSA_NS7_ILi512EEESA_EEES9_SC_SE_Li256ELb0ELb1ELb1ELb0EEENS1_19SingleTileSchedulerILb0ELb1ELb1ELi64EEEEEEEEEvNT_6ParamsE,"aw",@nobits
	.sectionflags	@""
	.align	16
	.zero		1024


//--------------------- .nv.shared._ZN7cutlass13device_kernelIN5flash11enable_sm90INS1_16FlashAttnFwdSm90INS1_25CollectiveMainloopFwdSm90ILi2EN4cute5tupleIJNS5_1CILi1EEES8_S8_EEENS6_IJNS7_ILi64EEESA_SA_EEELi512ENS_6half_tEfNS_4arch4Sm90ELb1ELb0ELb0ELb0ELb1ELb0ELb1ELb0ELb0ELb1ELb1ELb0EEENS1_21CollectiveEpilogueFwdINS6_IJSA_NS7_ILi512EEESA_EEES9_SC_SE_Li256ELb0ELb1ELb1ELb0EEENS1_19SingleTileSchedulerILb0ELb1ELb1ELi64EEEEEEEEEvNT_6ParamsE --------------------------
	.section	.nv.shared._ZN7cutlass13device_kernelIN5flash11enable_sm90INS1_16FlashAttnFwdSm90INS1_25CollectiveMainloopFwdSm90ILi2EN4cute5tupleIJNS5_1CILi1EEES8_S8_EEENS6_IJNS7_ILi64EEESA_SA_EEELi512ENS_6half_tEfNS_4arch4Sm90ELb1ELb0ELb0ELb0ELb1ELb0ELb1ELb0ELb0ELb1ELb1ELb0EEENS1_21CollectiveEpilogueFwdINS6_IJSA_NS7_ILi512EEESA_EEES9_SC_SE_Li256ELb0ELb1ELb1ELb0EEENS1_19SingleTileSchedulerILb0ELb1ELb1ELi64EEEEEEEEEvNT_6ParamsE,"aw",@nobits
	.sectionflags	@""
	.align	16
	.zero		1024


//--------------------- .nv.shared._ZN7cutlass13device_kernelIN5flash11enable_sm90INS1_16FlashAttnFwdSm90INS1_25CollectiveMainloopFwdSm90ILi2EN4cute5tupleIJNS5_1CILi1EEES8_S8_EEENS6_IJNS7_ILi64EEESA_SA_EEELi512ENS_6half_tEfNS_4arch4Sm90ELb1ELb0ELb0ELb1ELb1ELb0ELb0ELb0ELb0ELb1ELb1ELb0EEENS1_21CollectiveEpilogueFwdINS6_IJSA_NS7_ILi512EEESA_EEES9_SC_SE_Li256ELb1ELb1ELb1ELb0EEENS1_36VarlenDynamicPersistentTileSchedulerILi64ELi64ELi256ELi128ELb1ELb1ELb1ELb1ELb1ELb1EEEEEEEEEvNT_6ParamsE --------------------------
	.section	.nv.shared._ZN7cutlass13device_kernelIN5flash11enable_sm90INS1_16FlashAttnFwdSm90INS1_25CollectiveMainloopFwdSm90ILi2EN4cute5tupleIJNS5_1CILi1EEES8_S8_EEENS6_IJNS7_ILi64EEESA_SA_EEELi512ENS_6half_tEfNS_4arch4Sm90ELb1ELb0ELb0ELb1ELb1ELb0ELb0ELb0ELb0ELb1ELb1ELb0EEENS1_21CollectiveEpilogueFwdINS6_IJSA_NS7_ILi512EEESA_EEES9_SC_SE_Li256ELb1ELb1ELb1ELb0EEENS1_36VarlenDynamicPersistentTileSchedulerILi64ELi64ELi256ELi128ELb1ELb1ELb1ELb1ELb1ELb1EEEEEEEEEvNT_6ParamsE,"aw",@nobits
	.sectionflags	@""
	.align	16
	.zero		1024


//--------------------- .nv.shared._ZN7cutlass13device_kernelIN5flash11enable_sm90INS1_16FlashAttnFwdSm90INS1_25CollectiveMainloopFwdSm90ILi2EN4cute5tupleIJNS5_1CILi1EEES8_S8_EEENS6_IJNS7_ILi64EEESA_SA_EEELi512ENS_6half_tEfNS_4arch4Sm90ELb1ELb0ELb0ELb1ELb1ELb1ELb0ELb0ELb0ELb1ELb1ELb0EEENS1_21CollectiveEpilogueFwdINS6_IJSA_NS7_ILi512EEESA_EEES9_SC_SE_Li256ELb1ELb1ELb1ELb0EEENS1_36VarlenDynamicPersistentTileSchedulerILi64ELi64ELi256ELi128ELb1ELb1ELb1ELb1ELb1ELb1EEEEEEEEEvNT_6ParamsE --------------------------
	.section	.nv.shared._ZN7cutlass13device_kernelIN5flash11enable_sm90INS1_16FlashAttnFwdSm90INS1_25CollectiveMainloopFwdSm90ILi2EN4cute5tupleIJNS5_1CILi1EEES8_S8_EEENS6_IJNS7_ILi64EEESA_SA_EEELi512ENS_6half_tEfNS_4arch4Sm90ELb1ELb0ELb0ELb1ELb1ELb1ELb0ELb0ELb0ELb1ELb1ELb0EEENS1_21CollectiveEpilogueFwdINS6_IJSA_NS7_ILi512EEESA_EEES9_SC_SE_Li256ELb1ELb1ELb1ELb0EEENS1_36VarlenDynamicPersistentTileSchedulerILi64ELi64ELi256ELi128ELb1ELb1ELb1ELb1ELb1ELb1EEEEEEEEEvNT_6ParamsE,"aw",@nobits
	.sectionflags	@""
	.align	16
	.zero		1024


//--------------------- .nv.shared._ZN7cutlass13device_kernelIN5flash11enable_sm90INS1_16FlashAttnFwdSm90INS1_25CollectiveMainloopFwdSm90ILi2EN4cute5tupleIJNS5_1CILi1EEES8_S8_EEENS6_IJNS7_ILi64EEESA_SA_EEELi512ENS_6half_tEfNS_4arch4Sm90ELb1ELb0ELb0ELb1ELb1ELb0ELb1ELb0ELb0ELb1ELb1ELb0EEENS1_21CollectiveEpilogueFwdINS6_IJSA_NS7_ILi512EEESA_EEES9_SC_SE_Li256ELb1ELb1ELb1ELb0EEENS1_36VarlenDynamicPersistentTileSchedulerILi64ELi64ELi256ELi128ELb1ELb1ELb1ELb1ELb1ELb1EEEEEEEEEvNT_6ParamsE --------------------------
	.section	.nv.shared._ZN7cutlass13device_kernelIN5flash11enable_sm90INS1_16FlashAttnFwdSm90INS1_25CollectiveMainloopFwdSm90ILi2EN4cute5tupleIJNS5_1CILi1EEES8_S8_EEENS6_IJNS7_ILi64EEESA_SA_EEELi512ENS_6half_tEfNS_4arch4Sm90ELb1ELb0ELb0ELb1ELb1ELb0ELb1ELb0ELb0ELb1ELb1ELb0EEENS1_21CollectiveEpilogueFwdINS6_IJSA_NS7_ILi512EEESA_EEES9_SC_SE_Li256ELb1ELb1ELb1ELb0EEENS1_36VarlenDynamicPersistentTileSchedulerILi64ELi64ELi256ELi128ELb1ELb1ELb1ELb1ELb1ELb1EEEEEEEEEvNT_6ParamsE,"aw",@nobits
	.sectionflags	@""
	.align	16
	.zero		1024


//--------------------- .nv.shared._ZN7cutlass13device_kernelIN5flash11enable_sm90INS1_16FlashAttnFwdSm90INS1_25CollectiveMainloopFwdSm90ILi2EN4cute5tupleIJNS5_1CILi1EEES8_S8_EEENS6_IJNS7_ILi64EEESA_SA_EEELi512ENS_6half_tEfNS_4arch4Sm90ELb1ELb0ELb0ELb1ELb1ELb1ELb1ELb0ELb0ELb1ELb1ELb0EEENS1_21CollectiveEpilogueFwdINS6_IJSA_NS7_ILi512EEESA_EEES9_SC_SE_Li256ELb1ELb1ELb1ELb0EEENS1_36VarlenDynamicPersistentTileSchedulerILi64ELi64ELi256ELi128ELb1ELb1ELb1ELb1ELb1ELb1EEEEEEEEEvNT_6ParamsE --------------------------
	.section	.nv.shared._ZN7cutlass13device_kernelIN5flash11enable_sm90INS1_16FlashAttnFwdSm90INS1_25CollectiveMainloopFwdSm90ILi2EN4cute5tupleIJNS5_1CILi1EEES8_S8_EEENS6_IJNS7_ILi64EEESA_SA_EEELi512ENS_6half_tEfNS_4arch4Sm90ELb1ELb0ELb0ELb1ELb1ELb1ELb1ELb0ELb0ELb1ELb1ELb0EEENS1_21CollectiveEpilogueFwdINS6_IJSA_NS7_ILi512EEESA_EEES9_SC_SE_Li256ELb1ELb1ELb1ELb0EEENS1_36VarlenDynamicPersistentTileSchedulerILi64ELi64ELi256ELi128ELb1ELb1ELb1ELb1ELb1ELb1EEEEEEEEEvNT_6ParamsE,"aw",@nobits
	.sectionflags	@""
	.align	16
	.zero		1024


//--------------------- .nv.shared._ZN7cutlass13device_kernelIN5flash11enable_sm90INS1_16FlashAttnFwdSm90INS1_25CollectiveMainloopFwdSm90ILi2EN4cute5tupleIJNS5_1CILi1EEES8_S8_EEENS6_IJNS7_ILi128EEENS7_ILi96EEENS7_ILi64EEEEEELi256ENS_6half_tEfNS_4arch4Sm90ELb0ELb0ELb0ELb0ELb1ELb0ELb0ELb1ELb0ELb1ELb1ELb0EEENS1_21CollectiveEpilogueFwdINS6_IJSA_NS7_ILi256EEESB_EEES9_SE_SG_Li256ELb0ELb1ELb1ELb0EEENS1_19SingleTileSchedulerILb0ELb1ELb1ELi128EEEEEEEEEvNT_6ParamsE --------------------------
	.section	.nv.shared._ZN7cutlass13device_kernelIN5flash11enable_sm90INS1_16FlashAttnFwdSm90INS1_25CollectiveMainloopFwdSm90ILi2EN4cute5tupleIJNS5_1CILi1EEES8_S8_EEENS6_IJNS7_ILi128EEENS7_ILi96EEENS7_ILi64EEEEEELi256ENS_6half_tEfNS_4arch4Sm90ELb0ELb0ELb0ELb0ELb1ELb0ELb0ELb1ELb0ELb1ELb1ELb0EEENS1_21CollectiveEpilogueFwdINS6_IJSA_NS7_ILi256EEESB_EEES9_SE_SG_Li256ELb0ELb1ELb1ELb0EEENS1_19SingleTileSchedulerILb0ELb1ELb1ELi128EEEEEEEEEvNT_6ParamsE,"aw",@nobits
	.sectionflags	@""
	.align	16
	.zero		1024


//--------------------- .nv.shared._ZN7cutlass13device_kernelIN5flash11enable_sm90INS1_16FlashAttnFwdSm90INS1_25CollectiveMainloopFwdSm90ILi2EN4cute5tupleIJNS5_1CILi1EEES8_S8_EEENS6_IJNS7_ILi128EEENS7_ILi96EEENS7_ILi64EEEEEELi256ENS_6half_tEfNS_4arch4Sm90ELb0ELb0ELb0ELb0ELb1ELb0ELb1ELb1ELb0ELb1ELb1ELb0EEENS1_21CollectiveEpilogueFwdINS6_IJSA_NS7_ILi256EEESB_EEES9_SE_SG_Li256ELb0ELb1ELb1ELb0EEENS1_19SingleTileSchedulerILb0ELb1ELb1ELi128EEEEEEEEEvNT_6ParamsE --------------------------
	.section	.nv.shared._ZN7cutlass13device_kernelIN5flash11enable_sm90INS1_16FlashAttnFwdSm90INS1_25CollectiveMainloopFwdSm90ILi2EN4cute5tupleIJNS5_1CILi1EEES8_S8_EEENS6_IJNS7_ILi128EEENS7_ILi96EEENS7_ILi64EEEEEELi256ENS_6half_tEfNS_4arch4Sm90ELb0ELb0ELb0ELb0ELb1ELb0ELb1ELb1ELb0ELb1ELb1ELb0EEENS1_21CollectiveEpilogueFwdINS6_IJSA_NS7_ILi256EEESB_EEES9_SE_SG_Li256ELb0ELb1ELb1ELb0EEENS1_19SingleTileSchedulerILb0ELb1ELb1ELi128EEEEEEEEEvNT_6ParamsE,"aw",@nobits
	.sectionflags	@""
	.align	16
	.zero		1024


//--------------------- .nv.shared._ZN7cutlass13device_kernelIN5flash11enable_sm90INS1_16FlashAttnFwdSm90INS1_25CollectiveMainloopFwdSm90ILi2EN4cute5tupleIJNS5_1CILi1EEES8_S8_EEENS6_IJNS7_ILi128EEENS7_ILi96EEENS7_ILi64EEEEEELi256ENS_6half_tEfNS_4arch4Sm90ELb0ELb0ELb0ELb1ELb1ELb0ELb0ELb1ELb0ELb1ELb1ELb0EEENS1_21CollectiveEpilogueFwdINS6_IJSA_NS7_ILi256EEESB_EEES9_SE_SG_Li256ELb1ELb1ELb1ELb0EEENS1_36VarlenDynamicPersistentTileSchedulerILi128ELi96ELi256ELi128ELb1ELb1ELb1ELb0ELb1ELb1EEEEEEEEEvNT_6ParamsE --------------------------
	.section	.nv.shared._ZN7cutlass13device_kernelIN5flash11enable_sm90INS1_16FlashAttnFwdSm90INS1_25CollectiveMainloopFwdSm90ILi2EN4cute5tupleIJNS5_1CILi1EEES8_S8_EEENS6_IJNS7_ILi128EEENS7_ILi96EEENS7_ILi64EEEEEELi256ENS_6half_tEfNS_4arch4Sm90ELb0ELb0ELb0ELb1ELb1ELb0ELb0ELb1ELb0ELb1ELb1ELb0EEENS1_21CollectiveEpilogueFwdINS6_IJSA_NS7_ILi256EEESB_EEES9_SE_SG_Li256ELb1ELb1ELb1ELb0EEENS1_36VarlenDynamicPersistentTileSchedulerILi128ELi96ELi256ELi128ELb1ELb1ELb1ELb0ELb1ELb1EEEEEEEEEvNT_6ParamsE,"aw",@nobits
	.sectionflags	@""
	.align	16
	.zero		1024


//--------------------- .nv.shared._ZN7cutlass13device_kernelIN5flash11enable_sm90INS1_16FlashAttnFwdSm90INS1_25CollectiveMainloopFwdSm90ILi2EN4cute5tupleIJNS5_1CILi1EEES8_S8_EEENS6_IJNS7_ILi128EEENS7_ILi96EEENS7_ILi64EEEEEELi256ENS_6half_tEfNS_4arch4Sm90ELb0ELb0ELb0ELb1ELb1ELb1ELb0ELb1ELb0ELb1ELb1ELb0EEENS1_21CollectiveEpilogueFwdINS6_IJSA_NS7_ILi256EEESB_EEES9_SE_SG_Li256ELb1ELb1ELb1ELb0EEENS1_36VarlenDynamicPersistentTileSchedulerILi128ELi96ELi256ELi128ELb1ELb1ELb1ELb0ELb1ELb1EEEEEEEEEvNT_6ParamsE --------------------------
	.section	.nv.shared._ZN7cutlass13device_kernelIN5flash11enable_sm90INS1_16FlashAttnFwdSm90INS1_25CollectiveMainloopFwdSm90ILi2EN4cute5tupleIJNS5_1CILi1EEES8_S8_EEENS6_IJNS7_ILi128EEENS7_ILi96EEENS7_ILi64EEEEEELi256ENS_6half_tEfNS_4arch4Sm90ELb0ELb0ELb0ELb1ELb1ELb1ELb0ELb1ELb0ELb1ELb1ELb0EEENS1_21CollectiveEpilogueFwdINS6_IJSA_NS7_ILi256EEESB_EEES9_SE_SG_Li256ELb1ELb1ELb1ELb0EEENS1_36VarlenDynamicPersistentTileSchedulerILi128ELi96ELi256ELi128ELb1ELb1ELb1ELb0ELb1ELb1EEEEEEEEEvNT_6ParamsE,"aw",@nobits
	.sectionflags	@""
	.align	16
	.zero		1024


//--------------------- .nv.shared._ZN7cutlass13device_kernelIN5flash11enable_sm90INS1_16FlashAttnFwdSm90INS1_25CollectiveMainloopFwdSm90ILi2EN4cute5tupleIJNS5_1CILi1EEES8_S8_EEENS6_IJNS7_ILi128EEENS7_ILi96EEENS7_ILi64EEEEEELi256ENS_6half_tEfNS_4arch4Sm90ELb0ELb0ELb0ELb1ELb1ELb0ELb1ELb1ELb0ELb1ELb1ELb0EEENS1_21CollectiveEpilogueFwdINS6_IJSA_NS7_ILi256EEESB_EEES9_SE_SG_Li256ELb1ELb1ELb1ELb0EEENS1_36VarlenDynamicPersistentTileSchedulerILi128ELi96ELi256ELi128ELb1ELb1ELb1ELb0ELb1ELb1EEEEEEEEEvNT_6ParamsE --------------------------
	.section	.nv.shared._ZN7cutlass13device_kernelIN5flash11enable_sm90INS1_16FlashAttnFwdSm90INS1_25CollectiveMainloopFwdSm90ILi2EN4cute5tupleIJNS5_1CILi1EEES8_S8_EEENS6_IJNS7_ILi128EEENS7_ILi96EEENS7_ILi64EEEEEELi256ENS_6half_tEfNS_4arch4Sm90ELb0ELb0ELb0ELb1ELb1ELb0ELb1ELb1ELb0ELb1ELb1ELb0EEENS1_21CollectiveEpilogueFwdINS6_IJSA_NS7_ILi256EEESB_EEES9_SE_SG_Li256ELb1ELb1ELb1ELb0EEENS1_36VarlenDynamicPersistentTileSchedulerILi128ELi96ELi256ELi128ELb1ELb1ELb1ELb0ELb1ELb1EEEEEEEEEvNT_6ParamsE,"aw",@nobits
	.sectionflags	@""
	.align	16
	.zero		1024


//--------------------- .nv.shared._ZN7cutlass13device_kernelIN5flash11enable_sm90INS1_16FlashAttnFwdSm90INS1_25CollectiveMainloopFwdSm90ILi2EN4cute5tupleIJNS5_1CILi1EEES8_S8_EEENS6_IJNS7_ILi128EEENS7_ILi96EEENS7_ILi64EEEEEELi256ENS_6half_tEfNS_4arch4Sm90ELb0ELb0ELb0ELb1ELb1ELb1ELb1ELb1ELb0ELb1ELb1ELb0EEENS1_21CollectiveEpilogueFwdINS6_IJSA_NS7_ILi256EEESB_EEES9_SE_SG_Li256ELb1ELb1ELb1ELb0EEENS1_36VarlenDynamicPersistentTileSchedulerILi128ELi96ELi256ELi128ELb1ELb1ELb1ELb0ELb1ELb1EEEEEEEEEvNT_6ParamsE --------------------------
	.section	.nv.shared._ZN7cutlass13device_kernelIN5flash11enable_sm90INS1_16FlashAttnFwdSm90INS1_25CollectiveMainloopFwdSm90ILi2EN4cute5tupleIJNS5_1CILi1EEES8_S8_EEENS6_IJNS7_ILi128EEENS7_ILi96EEENS7_ILi64EEEEEELi256ENS_6half_tEfNS_4arch4Sm90ELb0ELb0ELb0ELb1ELb1ELb1ELb1ELb1ELb0ELb1ELb1ELb0EEENS1_21CollectiveEpilogueFwdINS6_IJSA_NS7_ILi256EEESB_EEES9_SE_SG_Li256ELb1ELb1ELb1ELb0EEENS1_36VarlenDynamicPersistentTileSchedulerILi128ELi96ELi256ELi128ELb1ELb1ELb1ELb0ELb1ELb1EEEEEEEEEvNT_6ParamsE,"aw",@nobits
	.sectionflags	@""
	.align	16
	.zero		1024


//--------------------- .nv.shared._ZN7cutlass13device_kernelIN5flash11enable_sm90INS1_16FlashAttnFwdSm90INS1_25CollectiveMainloopFwdSm90ILi2EN4cute5tupleIJNS5_1CILi1EEES8_S8_EEENS6_IJNS7_ILi128EEENS7_ILi96EEENS7_ILi64EEEEEELi256ENS_6half_tEfNS_4arch4Sm90ELb0ELb1ELb0ELb0ELb1ELb0ELb0ELb1ELb0ELb1ELb1ELb0EEENS1_21CollectiveEpilogueFwdINS6_IJSA_NS7_ILi256EEESB_EEES9_SE_SG_Li256ELb0ELb1ELb1ELb0EEENS1_19SingleTileSchedulerILb0ELb1ELb1ELi128EEEEEEEEEvNT_6ParamsE --------------------------
	.section	.nv.shared._ZN7cutlass13device_kernelIN5flash11enable_sm90INS1_16FlashAttnFwdSm90INS1_25CollectiveMainloopFwdSm90ILi2EN4cute5tupleIJNS5_1CILi1EEES8_S8_EEENS6_IJNS7_ILi128EEENS7_ILi96EEENS7_ILi64EEEEEELi256ENS_6half_tEfNS_4arch4Sm90ELb0ELb1ELb0ELb0ELb1ELb0ELb0ELb1ELb0ELb1ELb1ELb0EEENS1_21CollectiveEpilogueFwdINS6_IJSA_NS7_ILi256EEESB_EEES9_SE_SG_Li256ELb0ELb1ELb1ELb0EEENS1_19SingleTileSchedulerILb0ELb1ELb1ELi128EEEEEEEEEvNT_6ParamsE,"aw",@nobits
	.sectionflags	@""
	.align	16
	.zero		1024


//--------------------- .nv.shared._ZN7cutlass13device_kernelIN5flash11enable_sm90INS1_16FlashAttnFwdSm90INS1_25CollectiveMainloopFwdSm90ILi2EN4cute5tupleIJNS5_1CILi1EEES8_S8_EEENS6_IJNS7_ILi128EEENS7_ILi96EEENS7_ILi64EEEEEELi256ENS_6half_tEfNS_4arch4Sm90ELb0ELb1ELb0ELb0ELb1ELb0ELb1ELb1ELb0ELb1ELb1ELb0EEENS1_21CollectiveEpilogueFwdINS6_IJSA_NS7_ILi256EEESB_EEES9_SE_SG_Li256ELb0ELb1ELb1ELb0EEENS1_19SingleTileSchedulerILb0ELb1ELb1ELi128EEEEEEEEEvNT_6ParamsE --------------------------
	.section	.nv.shared._ZN7cutlass13device_kernelIN5flash11enable_sm90INS1_16FlashAttnFwdSm90INS1_25CollectiveMainloopFwdSm90ILi2EN4cute5tupleIJNS5_1CILi1EEES8_S8_EEENS6_IJNS7_ILi128EEENS7_ILi96EEENS7_ILi64EEEEEELi256ENS_6half_tEfNS_4arch4Sm90ELb0ELb1ELb0ELb0ELb1ELb0ELb1ELb1ELb0ELb1ELb1ELb0EEENS1_21CollectiveEpilogueFwdINS6_IJSA_NS7_ILi256EEESB_EEES9_SE_SG_Li256ELb0ELb1ELb1ELb0EEENS1_19SingleTileSchedulerILb0ELb1ELb1ELi128EEEEEEEEEvNT_6ParamsE,"aw",@nobits
	.sectionflags	@""
	.align	16
	.zero		1024


//--------------------- .nv.shared._ZN7cutlass13device_kernelIN5flash11enable_sm90INS1_16FlashAttnFwdSm90INS1_25CollectiveMainloopFwdSm90ILi2EN4cute5tupleIJNS5_1CILi1EEES8_S8_EEENS6_IJNS7_ILi128EEENS7_ILi96EEENS7_ILi64EEEEEELi256ENS_6half_tEfNS_4arch4Sm90ELb0ELb1ELb0ELb1ELb1ELb0ELb0ELb1ELb0ELb1ELb1ELb0EEENS1_21CollectiveEpilogueFwdINS6_IJSA_NS7_ILi256EEESB_EEES9_SE_SG_Li256ELb1ELb1ELb1ELb0EEENS1_36VarlenDynamicPersistentTileSchedulerILi128ELi96ELi256ELi128ELb1ELb1ELb1ELb1ELb0ELb1EEEEEEEEEvNT_6ParamsE --------------------------
	.section	.nv.shared._ZN7cutlass13device_kernelIN5flash11enable_sm90INS1_16FlashAttnFwdSm90INS1_25CollectiveMainloopFwdSm90ILi2EN4cute5tupleIJNS5_1CILi1EEES8_S8_EEENS6_IJNS7_ILi128EEENS7_ILi96EEENS7_ILi64EEEEEELi256ENS_6half_tEfNS_4arch4Sm90ELb0ELb1ELb0ELb1ELb1ELb0ELb0ELb1ELb0ELb1ELb1ELb0EEENS1_21CollectiveEpilogueFwdINS6_IJSA_NS7_ILi256EEESB_EEES9_SE_SG_Li256ELb1ELb1ELb1ELb0EEENS1_36VarlenDynamicPersistentTileSchedulerILi128ELi96ELi256ELi128ELb1ELb1ELb1ELb1ELb0ELb1EEEEEEEEEvNT_6ParamsE,"aw",@nobits
	.sectionflags	@""
	.align	16
	.zero		1024


//--------------------- .nv.shared._ZN7cutlass13device_kernelIN5flash11enable_sm90INS1_16FlashAttnFwdSm90INS1_25CollectiveMainloopFwdSm90ILi2EN4cute5tupleIJNS5_1CILi1EEES8_S8_EEENS6_IJNS7_ILi128EEENS7_ILi96EEENS7_ILi64EEEEEELi256ENS_6half_tEfNS_4arch4Sm90ELb0ELb1ELb0ELb1ELb1ELb1ELb0ELb1ELb0ELb1ELb1ELb0EEENS1_21CollectiveEpilogueFwdINS6_IJSA_NS7_ILi256EEESB_EEES9_SE_SG_Li256ELb1ELb1ELb1ELb0EEENS1_36VarlenDynamicPersistentTileSchedulerILi128ELi96ELi256ELi128ELb1ELb1ELb1ELb1ELb0ELb1EEEEEEEEEvNT_6ParamsE --------------------------
	.section	.nv.shared._ZN7cutlass13device_kernelIN5flash11enable_sm90INS1_16FlashAttnFwdSm90INS1_25CollectiveMainloopFwdSm90ILi2EN4cute5tupleIJNS5_1CILi1EEES8_S8_EEENS6_IJNS7_ILi128EEENS7_ILi96EEENS7_ILi64EEEEEELi256ENS_6half_tEfNS_4arch4Sm90ELb0ELb1ELb0ELb1ELb1ELb1ELb0ELb1ELb0ELb1ELb1ELb0EEENS1_21CollectiveEpilogueFwdINS6_IJSA_NS7_ILi256EEESB_EEES9_SE_SG_Li256ELb1ELb1ELb1ELb0EEENS1_36VarlenDynamicPersistentTileSchedulerILi128ELi96ELi256ELi128ELb1ELb1ELb1ELb1ELb0ELb1EEEEEEEEEvNT_6ParamsE,"aw",@nobits
	.sectionflags	@""
	.align	16
	.zero		1024


//--------------------- .nv.shared._ZN7cutlass13device_kernelIN5flash11enable_sm90INS1_16FlashAttnFwdSm90INS1_25CollectiveMainloopFwdSm90ILi2EN4cute5tupleIJNS5_1CILi1EEES8_S8_EEENS6_IJNS7_ILi128EEENS7_ILi96EEENS7_ILi64EEEEEELi256ENS_6half_tEfNS_4arch4Sm90ELb0ELb1ELb0ELb1ELb1ELb0ELb1ELb1ELb0ELb1ELb1ELb0EEENS1_21CollectiveEpilogueFwdINS6_IJSA_NS7_ILi256EEESB_EEES9_SE_SG_Li256ELb1ELb1ELb1ELb0EEENS1_36VarlenDynamicPersistentTileSchedulerILi128ELi96ELi256ELi128ELb1ELb1ELb1ELb1ELb0ELb1EEEEEEEEEvNT_6ParamsE --------------------------
	.section	.nv.shared._ZN7cutlass13device_kernelIN5flash11enable_sm90INS1_16FlashAttnFwdSm90INS1_25CollectiveMainloopFwdSm90ILi2EN4cute5tupleIJNS5_1CILi1EEES8_S8_EEENS6_IJNS7_ILi128EEENS7_ILi96EEENS7_ILi64EEEEEELi256ENS_6half_tEfNS_4arch4Sm90ELb0ELb1ELb0ELb1ELb1ELb0ELb1ELb1ELb0ELb1ELb1ELb0EEENS1_21CollectiveEpilogueFwdINS6_IJSA_NS7_ILi256EEESB_EEES9_SE_SG_Li256ELb1ELb1ELb1ELb0EEENS1_36VarlenDynamicPersistentTileSchedulerILi128ELi96ELi256ELi128ELb1ELb1ELb1ELb1ELb0ELb1EEEEEEEEEvNT_6ParamsE,"aw",@nobits
	.sectionflags	@""
	.align	16
	.zero		1024


//--------------------- .nv.shared._ZN7cutlass13device_kernelIN5flash11enable_sm90INS1_16FlashAttnFwdSm90INS1_25CollectiveMainloopFwdSm90ILi2EN4cute5tupleIJNS5_1CILi1EEES8_S8_EEENS6_IJNS7_ILi128EEENS7_ILi96EEENS7_ILi64EEEEEELi256ENS_6half_tEfNS_4arch4Sm90ELb0ELb1ELb0ELb1ELb1ELb1ELb1ELb1ELb0ELb1ELb1ELb0EEENS1_21CollectiveEpilogueFwdINS6_IJSA_NS7_ILi256EEESB_EEES9_SE_SG_Li256ELb1ELb1ELb1ELb0EEENS1_36VarlenDynamicPersistentTileSchedulerILi128ELi96ELi256ELi128ELb1ELb1ELb1ELb1ELb0ELb1EEEEEEEEEvNT_6ParamsE --------------------------
	.section	.nv.shared._ZN7cutlass13device_kernelIN5flash11enable_sm90INS1_16FlashAttnFwdSm90INS1_25CollectiveMainloopFwdSm90ILi2EN4cute5tupleIJNS5_1CILi1EEES8_S8_EEENS6_IJNS7_ILi128EEENS7_ILi96EEENS7_ILi64EEEEEELi256ENS_6half_tEfNS_4arch4Sm90ELb0ELb1ELb0ELb1ELb1ELb1ELb1ELb1ELb0ELb1ELb1ELb0EEENS1_21CollectiveEpilogueFwdINS6_IJSA_NS7_ILi256EEESB_EEES9_SE_SG_Li256ELb1ELb1ELb1ELb0EEENS1_36VarlenDynamicPersistentTileSchedulerILi128ELi96ELi256ELi128ELb1ELb1ELb1ELb1ELb0ELb1EEEEEEEEEvNT_6ParamsE,"aw",@nobits
	.sectionflags	@""
	.align	16
	.zero		1024


//--------------------- .nv.shared._ZN7cutlass13device_kernelIN5flash11enable_sm90INS1_16FlashAttnFwdSm90INS1_25CollectiveMainloopFwdSm90ILi2EN4cute5tupleIJNS5_1CILi1EEES8_S8_EEENS6_IJNS7_ILi128EEENS7_ILi96EEENS7_ILi64EEEEEELi256ENS_6half_tEfNS_4arch4Sm90ELb1ELb0ELb0ELb0ELb1ELb0ELb0ELb1ELb0ELb1ELb1ELb0EEENS1_21CollectiveEpilogueFwdINS6_IJSA_NS7_ILi256EEESB_EEES9_SE_SG_Li256ELb0ELb1ELb1ELb0EEENS1_19SingleTileSchedulerILb0ELb1ELb1ELi128EEEEEEEEEvNT_6ParamsE --------------------------
	.section	.nv.shared._ZN7cutlass13device_kernelIN5flash11enable_sm90INS1_16FlashAttnFwdSm90INS1_25CollectiveMainloopFwdSm90ILi2EN4cute5tupleIJNS5_1CILi1EEES8_S8_EEENS6_IJNS7_ILi128EEENS7_ILi96EEENS7_ILi64EEEEEELi256ENS_6half_tEfNS_4arch4Sm90ELb1ELb0ELb0ELb0ELb1ELb0ELb0ELb1ELb0ELb1ELb1ELb0EEENS1_21CollectiveEpilogueFwdINS6_IJSA_NS7_ILi256EEESB_EEES9_SE_SG_Li256ELb0ELb1ELb1ELb0EEENS1_19SingleTileSchedulerILb0ELb1ELb1ELi128EEEEEEEEEvNT_6ParamsE,"aw",@nobits
	.sectionflags	@""
	.align	16
	.zero		1024


//--------------------- .nv.shared._ZN7cutlass13device_kernelIN5flash11enable_sm90INS1_16FlashAttnFwdSm90INS1_25CollectiveMainloopFwdSm90ILi2EN4cute5tupleIJNS5_1CILi1EEES8_S8_EEENS6_IJNS7_ILi128EEENS7_ILi96EEENS7_ILi64EEEEEELi256ENS_6half_tEfNS_4arch4Sm90ELb1ELb0ELb0ELb0ELb1ELb0ELb1ELb1ELb0ELb1ELb1ELb0EEENS1_21CollectiveEpilogueFwdINS6_IJSA_NS7_ILi256EEESB_EEES9_SE_SG_Li256ELb0ELb1ELb1ELb0EEENS1_19SingleTileSchedulerILb0ELb1ELb1ELi128EEEEEEEEEvNT_6ParamsE --------------------------
	.section	.nv.shared._ZN7cutlass13device_kernelIN5flash11enable_sm90INS1_16FlashAttnFwdSm90INS1_25CollectiveMainloopFwdSm90ILi2EN4cute5tupleIJNS5_1CILi1EEES8_S8_EEENS6_IJNS7_ILi128EEENS7_ILi96EEENS7_ILi64EEEEEELi256ENS_6half_tEfNS_4arch4Sm90ELb1ELb0ELb0ELb0ELb1ELb0ELb1ELb1ELb0ELb1ELb1ELb0EEENS1_21CollectiveEpilogueFwdINS6_IJSA_NS7_ILi256EEESB_EEES9_SE_SG_Li256ELb0ELb1ELb1ELb0EEENS1_19SingleTileSchedulerILb0ELb1ELb1ELi128EEEEEEEEEvNT_6ParamsE,"aw",@nobits
	.sectionflags	@""
	.align	16
	.zero		1024


//--------------------- .nv.shared._ZN7cutlass13device_kernelIN5flash11enable_sm90INS1_16FlashAttnFwdSm90INS1_25CollectiveMainloopFwdSm90ILi2EN4cute5tupleIJNS5_1CILi1EEES8_S8_EEENS6_IJNS7_ILi128EEENS7_ILi96EEENS7_ILi64EEEEEELi256ENS_6half_tEfNS_4arch4Sm90ELb1ELb0ELb0ELb1ELb1ELb0ELb0ELb1ELb0ELb1ELb1ELb0EEENS1_21CollectiveEpilogueFwdINS6_IJSA_NS7_ILi256EEESB_EEES9_SE_SG_Li256ELb1ELb1ELb1ELb0EEENS1_36VarlenDynamicPersistentTileSchedulerILi128ELi96ELi256ELi128ELb1ELb1ELb1ELb1ELb1ELb1EEEEEEEEEvNT_6ParamsE --------------------------
	.section	.nv.shared._ZN7cutlass13device_kernelIN5flash11enable_sm90INS1_16FlashAttnFwdSm90INS1_25CollectiveMainloopFwdSm90ILi2EN4cute5tupleIJNS5_1CILi1EEES8_S8_EEENS6_IJNS7_ILi128EEENS7_ILi96EEENS7_ILi64EEEEEELi256ENS_6half_tEfNS_4arch4Sm90ELb1ELb0ELb0ELb1ELb1ELb0ELb0ELb1ELb0ELb1ELb1ELb0EEENS1_21CollectiveEpilogueFwdINS6_IJSA_NS7_ILi256EEESB_EEES9_SE_SG_Li256ELb1ELb1ELb1ELb0EEENS1_36VarlenDynamicPersistentTileSchedulerILi128ELi96ELi256ELi128ELb1ELb1ELb1ELb1ELb1ELb1EEEEEEEEEvNT_6ParamsE,"aw",@nobits
	.sectionflags	@""
	.align	16
	.zero		1024


//--------------------- .nv.shared._ZN7cutlass13device_kernelIN5flash11enable_sm90INS1_16FlashAttnFwdSm90INS1_25CollectiveMainloopFwdSm90ILi2EN4cute5tupleIJNS5_1CILi1EEES8_S8_EEENS6_IJNS7_ILi128EEENS7_ILi96EEENS7_ILi64EEEEEELi256ENS_6half_tEfNS_4arch4Sm90ELb1ELb0ELb0ELb1ELb1ELb1ELb0ELb1ELb0ELb1ELb1ELb0EEENS1_21CollectiveEpilogueFwdINS6_IJSA_NS7_ILi256EEESB_EEES9_SE_SG_Li256ELb1ELb1ELb1ELb0EEENS1_36VarlenDynamicPersistentTileSchedulerILi128ELi96ELi256ELi128ELb1ELb1ELb1ELb1ELb1ELb1EEEEEEEEEvNT_6ParamsE --------------------------
	.section	.nv.shared._ZN7cutlass13device_kernelIN5flash11enable_sm90INS1_16FlashAttnFwdSm90INS1_25CollectiveMainloopFwdSm90ILi2EN4cute5tupleIJNS5_1CILi1EEES8_S8_EEENS6_IJNS7_ILi128EEENS7_ILi96EEENS7_ILi64EEEEEELi256ENS_6half_tEfNS_4arch4Sm90ELb1ELb0ELb0ELb1ELb1ELb1ELb0ELb1ELb0ELb1ELb1ELb0EEENS1_21CollectiveEpilogueFwdINS6_IJSA_NS7_ILi256EEESB_EEES9_SE_SG_Li256ELb1ELb1ELb1ELb0EEENS1_36VarlenDynamicPersistentTileSchedulerILi128ELi96ELi256ELi128ELb1ELb1ELb1ELb1ELb1ELb1EEEEEEEEEvNT_6ParamsE,"aw",@nobits
	.sectionflags	@""
	.align	16
	.zero		1024


//--------------------- .nv.shared._ZN7cutlass13device_kernelIN5flash11enable_sm90INS1_16FlashAttnFwdSm90INS1_25CollectiveMainloopFwdSm90ILi2EN4cute5tupleIJNS5_1CILi1EEES8_S8_EEENS6_IJNS7_ILi128EEENS7_ILi96EEENS7_ILi64EEEEEELi256ENS_6half_tEfNS_4arch4Sm90ELb1ELb0ELb0ELb1ELb1ELb0ELb1ELb1ELb0ELb1ELb1ELb0EEENS1_21CollectiveEpilogueFwdINS6_IJSA_NS7_ILi256EEESB_EEES9_SE_SG_Li256ELb1ELb1ELb1ELb0EEENS1_36VarlenDynamicPersistentTileSchedulerILi128ELi96ELi256ELi128ELb1ELb1ELb1ELb1ELb1ELb1EEEEEEEEEvNT_6ParamsE --------------------------
	.section	.nv.shared._ZN7cutlass13device_kernelIN5flash11enable_sm90INS1_16FlashAttnFwdSm90INS1_25CollectiveMainloopFwdSm90ILi2EN4cute5tupleIJNS5_1CILi1EEES8_S8_EEENS6_IJNS7_ILi128EEENS7_ILi96EEENS7_ILi64EEEEEELi256ENS_6half_tEfNS_4arch4Sm90ELb1ELb0ELb0ELb1ELb1ELb0ELb1ELb1ELb0ELb1ELb1ELb0EEENS1_21CollectiveEpilogueFwdINS6_IJSA_NS7_ILi256EEESB_EEES9_SE_SG_Li256ELb1ELb1ELb1ELb0EEENS1_36VarlenDynamicPersistentTileSchedulerILi128ELi96ELi256ELi128ELb1ELb1ELb1ELb1ELb1ELb1EEEEEEEEEvNT_6ParamsE,"aw",@nobits
	.sectionflags	@""
	.align	16
	.zero		1024


//--------------------- .nv.shared._ZN7cutlass13device_kernelIN5flash11enable_sm90INS1_16FlashAttnFwdSm90INS1_25CollectiveMainloopFwdSm90ILi2EN4cute5tupleIJNS5_1CILi1EEES8_S8_EEENS6_IJNS7_ILi128EEENS7_ILi96EEENS7_ILi64EEEEEELi256ENS_6half_tEfNS_4arch4Sm90ELb1ELb0ELb0ELb1ELb1ELb1ELb1ELb1ELb0ELb1ELb1ELb0EEENS1_21CollectiveEpilogueFwdINS6_IJSA_NS7_ILi256EEESB_EEES9_SE_SG_Li256ELb1ELb1ELb1ELb0EEENS1_36VarlenDynamicPersistentTileSchedulerILi128ELi96ELi256ELi128ELb1ELb1ELb1ELb1ELb1ELb1EEEEEEEEEvNT_6ParamsE --------------------------
	.section	.nv.shared._ZN7cutlass13device_kernelIN5flash11enable_sm90INS1_16FlashAttnFwdSm90INS1_25CollectiveMainloopFwdSm90ILi2EN4cute5tupleIJNS5_1CILi1EEES8_S8_EEENS6_IJNS7_ILi128EEENS7_ILi96EEENS7_ILi64EEEEEELi256ENS_6half_tEfNS_4arch4Sm90ELb1ELb0ELb0ELb1ELb1ELb1ELb1ELb1ELb0ELb1ELb1ELb0EEENS1_21CollectiveEpilogueFwdINS6_IJSA_NS7_ILi256EEESB_EEES9_SE_SG_Li256ELb1ELb1ELb1ELb0EEENS1_36VarlenDynamicPersistentTileSchedulerILi128ELi96ELi256ELi128ELb1ELb1ELb1ELb1ELb1ELb1EEEEEEEEEvNT_6ParamsE,"aw",@nobits
	.sectionflags	@""
	.align	16
	.zero		1024


//--------------------- .nv.constant0._ZN7cutlass13device_kernelIN5flash11enable_sm90INS1_16FlashAttnFwdSm90INS1_25CollectiveMainloopFwdSm90ILi2EN4cute5tupleIJNS5_1CILi1EEES8_S8_EEENS6_IJNS7_ILi128EEENS7_ILi96EEENS7_ILi192EEEEEELi128ENS_6half_tEfNS_4arch4Sm90ELb0ELb0ELb0ELb0ELb1ELb0ELb0ELb1ELb1ELb1ELb1ELb0EEENS1_21CollectiveEpilogueFwdINS6_IJSA_SA_SB_EEES9_SE_SG_Li256ELb0ELb1ELb1ELb0EEENS1_19SingleTileSchedulerILb0ELb1ELb1ELi128EEEEEEEEEvNT_6ParamsE --------------------------
	.section	.nv.constant0._ZN7cutlass13device_kernelIN5flash11enable_sm90INS1_16FlashAttnFwdSm90INS1_25CollectiveMainloopFwdSm90ILi2EN4cute5tupleIJNS5_1CILi1EEES8_S8_EEENS6_IJNS7_ILi128EEENS7_ILi96EEENS7_ILi192EEEEEELi128ENS_6half_tEfNS_4arch4Sm90ELb0ELb0ELb0ELb0ELb1ELb0ELb0ELb1ELb1ELb1ELb1ELb0EEENS1_21CollectiveEpilogueFwdINS6_IJSA_SA_SB_EEES9_SE_SG_Li256ELb0ELb1ELb1ELb0EEENS1_19SingleTileSchedulerILb0ELb1ELb1ELi128EEEEEEEEEvNT_6ParamsE,"a",@progbits
	.sectionflags	@""
	.align	4
.nv.constant0._ZN7cutlass13device_kernelIN5flash11enable_sm90INS1_16FlashAttnFwdSm90INS1_25CollectiveMainloopFwdSm90ILi2EN4cute5tupleIJNS5_1CILi1EEES8_S8_EEENS6_IJNS7_ILi128EEENS7_ILi96EEENS7_ILi192EEEEEELi128ENS_6half_tEfNS_4arch4Sm90ELb0ELb0ELb0ELb0ELb1ELb0ELb0ELb1ELb1ELb1ELb1ELb0EEENS1_21CollectiveEpilogueFwdINS6_IJSA_SA_SB_EEES9_SE_SG_Li256ELb0ELb1ELb1ELb0EEENS1_19SingleTileSchedulerILb0ELb1ELb1ELi128EEEEEEEEEvNT_6ParamsE:
	.zero		3200


//--------------------- .nv.constant0._ZN7cutlass13device_kernelIN5flash11enable_sm90INS1_16FlashAttnFwdSm90INS1_25CollectiveMainloopFwdSm90ILi2EN4cute5tupleIJNS5_1CILi1EEES8_S8_EEENS6_IJNS7_ILi128EEENS7_ILi96EEENS7_ILi192EEEEEELi128ENS_6half_tEfNS_4arch4Sm90ELb0ELb0ELb0ELb1ELb1ELb0ELb0ELb1ELb1ELb1ELb1ELb0EEENS1_21CollectiveEpilogueFwdINS6_IJSA_SA_SB_EEES9_SE_SG_Li256ELb1ELb1ELb1ELb0EEENS1_36VarlenDynamicPersistentTileSchedulerILi128ELi96ELi256ELi128ELb1ELb1ELb1ELb0ELb1ELb1EEEEEEEEEvNT_6ParamsE --------------------------
	.section	.nv.constant0._ZN7cutlass13device_kernelIN5flash11enable_sm90INS1_16FlashAttnFwdSm90INS1_25CollectiveMainloopFwdSm90ILi2EN4cute5tupleIJNS5_1CILi1EEES8_S8_EEENS6_IJNS7_ILi128EEENS7_ILi96EEENS7_ILi192EEEEEELi128ENS_6half_tEfNS_4arch4Sm90ELb0ELb0ELb0ELb1ELb1ELb0ELb0ELb1ELb1ELb1ELb1ELb0EEENS1_21CollectiveEpilogueFwdINS6_IJSA_SA_SB_EEES9_SE_SG_Li256ELb1ELb1ELb1ELb0EEENS1_36VarlenDynamicPersistentTileSchedulerILi128ELi96ELi256ELi128ELb1ELb1ELb1ELb0ELb1ELb1EEEEEEEEEvNT_6ParamsE,"a",@progbits
	.sectionflags	@""
	.align	4
.nv.constant0._ZN7cutlass13device_kernelIN5flash11enable_sm90INS1_16FlashAttnFwdSm90INS1_25CollectiveMainloopFwdSm90ILi2EN4cute5tupleIJNS5_1CILi1EEES8_S8_EEENS6_IJNS7_ILi128EEENS7_ILi96EEENS7_ILi192EEEEEELi128ENS_6half_tEfNS_4arch4Sm90ELb0ELb0ELb0ELb1ELb1ELb0ELb0ELb1ELb1ELb1ELb1ELb0EEENS1_21CollectiveEpilogueFwdINS6_IJSA_SA_SB_EEES9_SE_SG_Li256ELb1ELb1ELb1ELb0EEENS1_36VarlenDynamicPersistentTileSchedulerILi128ELi96ELi256ELi128ELb1ELb1ELb1ELb0ELb1ELb1EEEEEEEEEvNT_6ParamsE:
	.zero		3328


//--------------------- .nv.constant0._ZN7cutlass13device_kernelIN5flash11enable_sm90INS1_16FlashAttnFwdSm90INS1_25CollectiveMainloopFwdSm90ILi2EN4cute5tupleIJNS5_1CILi1EEES8_S8_EEENS6_IJNS7_ILi128EEENS7_ILi96EEENS7_ILi192EEEEEELi128ENS_6half_tEfNS_4arch4Sm90ELb0ELb0ELb0ELb1ELb1ELb1ELb0ELb1ELb1ELb1ELb1ELb0EEENS1_21CollectiveEpilogueFwdINS6_IJSA_SA_SB_EEES9_SE_SG_Li256ELb1ELb1ELb1ELb0EEENS1_36VarlenDynamicPersistentTileSchedulerILi128ELi96ELi256ELi128ELb1ELb1ELb1ELb0ELb1ELb1EEEEEEEEEvNT_6ParamsE --------------------------
	.section	.nv.constant0._ZN7cutlass13device_kernelIN5flash11enable_sm90INS1_16FlashAttnFwdSm90INS1_25CollectiveMainloopFwdSm90ILi2EN4cute5tupleIJNS5_1CILi1EEES8_S8_EEENS6_IJNS7_ILi128EEENS7_ILi96EEENS7_ILi192EEEEEELi128ENS_6half_tEfNS_4arch4Sm90ELb0ELb0ELb0ELb1ELb1ELb1ELb0ELb1ELb1ELb1ELb1ELb0EEENS1_21CollectiveEpilogueFwdINS6_IJSA_SA_SB_EEES9_SE_SG_Li256ELb1ELb1ELb1ELb0EEENS1_36VarlenDynamicPersistentTileSchedulerILi128ELi96ELi256ELi128ELb1ELb1ELb1ELb0ELb1ELb1EEEEEEEEEvNT_6ParamsE,"a",@progbits
	.sectionflags	@""
	.align	4
.nv.constant0._ZN7cutlass13device_kernelIN5flash11enable_sm90INS1_16FlashAttnFwdSm90INS1_25CollectiveMainloopFwdSm90ILi2EN4cute5tupleIJNS5_1CILi1EEES8_S8_EEENS6_IJNS7_ILi128EEENS7_ILi96EEENS7_ILi192EEEEEELi128ENS_6half_tEfNS_4arch4Sm90ELb0ELb0ELb0ELb1ELb1ELb1ELb0ELb1ELb1ELb1ELb1ELb0EEENS1_21CollectiveEpilogueFwdINS6_IJSA_SA_SB_EEES9_SE_SG_Li256ELb1ELb1ELb1ELb0EEENS1_36VarlenDynamicPersistentTileSchedulerILi128ELi96ELi256ELi128ELb1ELb1ELb1ELb0ELb1ELb1EEEEEEEEEvNT_6ParamsE:
	.zero		3328


//--------------------- .nv.constant0._ZN7cutlass13device_kernelIN5flash11enable_sm90INS1_16FlashAttnFwdSm90INS1_25CollectiveMainloopFwdSm90ILi2EN4cute5tupleIJNS5_1CILi1EEES8_S8_EEENS6_IJNS7_ILi128EEENS7_ILi96EEENS7_ILi192EEEEEELi128ENS_6half_tEfNS_4arch4Sm90ELb0ELb1ELb0ELb0ELb1ELb0ELb0ELb1ELb1ELb1ELb1ELb0EEENS1_21CollectiveEpilogueFwdINS6_IJSA_SA_SB_EEES9_SE_SG_Li256ELb0ELb1ELb1ELb0EEENS1_19SingleTileSchedulerILb0ELb1ELb1ELi128EEEEEEEEEvNT_6ParamsE --------------------------
	.section	.nv.constant0._ZN7cutlass13device_kernelIN5flash11enable_sm90INS1_16FlashAttnFwdSm90INS1_25CollectiveMainloopFwdSm90ILi2EN4cute5tupleIJNS5_1CILi1EEES8_S8_EEENS6_IJNS7_ILi128EEENS7_ILi96EEENS7_ILi192EEEEEELi128ENS_6half_tEfNS_4arch4Sm90ELb0ELb1ELb0ELb0ELb1ELb0ELb0ELb1ELb1ELb1ELb1ELb0EEENS1_21CollectiveEpilogueFwdINS6_IJSA_SA_SB_EEES9_SE_SG_Li256ELb0ELb1ELb1ELb0EEENS1_19SingleTileSchedulerILb0ELb1ELb1ELi128EEEEEEEEEvNT_6ParamsE,"a",@progbits
	.sectionflags	@""
	.align	4
.nv.constant0._ZN7cutlass13device_kernelIN5flash11enable_sm90INS1_16FlashAttnFwdSm90INS1_25CollectiveMainloopFwdSm90ILi2EN4cute5tupleIJNS5_1CILi1EEES8_S8_EEENS6_IJNS7_ILi128EEENS7_ILi96EEENS7_ILi192EEEEEELi128ENS_6half_tEfNS_4arch4Sm90ELb0ELb1ELb0ELb0ELb1ELb0ELb0ELb1ELb1ELb1ELb1ELb0EEENS1_21CollectiveEpilogueFwdINS6_IJSA_SA_SB_EEES9_SE_SG_Li256ELb0ELb1ELb1ELb0EEENS1_19SingleTileSchedulerILb0ELb1ELb1ELi128EEEEEEEEEvNT_6ParamsE:
	.zero		3200


//--------------------- .nv.constant0._ZN7cutlass13device_kernelIN5flash11enable_sm90INS1_16FlashAttnFwdSm90INS1_25CollectiveMainloopFwdSm90ILi2EN4cute5tupleIJNS5_1CILi1EEES8_S8_EEENS6_IJNS7_ILi128EEENS7_ILi96EEENS7_ILi192EEEEEELi128ENS_6half_tEfNS_4arch4Sm90ELb0ELb1ELb0ELb1ELb1ELb0ELb0ELb1ELb1ELb1ELb1ELb0EEENS1_21CollectiveEpilogueFwdINS6_IJSA_SA_SB_EEES9_SE_SG_Li256ELb1ELb1ELb1ELb0EEENS1_36VarlenDynamicPersistentTileSchedulerILi128ELi96ELi256ELi128ELb1ELb1ELb1ELb1ELb0ELb1EEEEEEEEEvNT_6ParamsE --------------------------
	.section	.nv.constant0._ZN7cutlass13device_kernelIN5flash11enable_sm90INS1_16FlashAttnFwdSm90INS1_25CollectiveMainloopFwdSm90ILi2EN4cute5tupleIJNS5_1CILi1EEES8_S8_EEENS6_IJNS7_ILi128EEENS7_ILi96EEENS7_ILi192EEEEEELi128ENS_6half_tEfNS_4arch4Sm90ELb0ELb1ELb0ELb1ELb1ELb0ELb0ELb1ELb1ELb1ELb1ELb0EEENS1_21CollectiveEpilogueFwdINS6_IJSA_SA_SB_EEES9_SE_SG_Li256ELb1ELb1ELb1ELb0EEENS1_36VarlenDynamicPersistentTileSchedulerILi128ELi96ELi256ELi128ELb1ELb1ELb1ELb1ELb0ELb1EEEEEEEEEvNT_6ParamsE,"a",@progbits
	.sectionflags	@""
	.align	4
.nv.constant0._ZN7cutlass13device_kernelIN5flash11enable_sm90INS1_16FlashAttnFwdSm90INS1_25CollectiveMainloopFwdSm90ILi2EN4cute5tupleIJNS5_1CILi1EEES8_S8_EEENS6_IJNS7_ILi128EEENS7_ILi96EEENS7_ILi192EEEEEELi128ENS_6half_tEfNS_4arch4Sm90ELb0ELb1ELb0ELb1ELb1ELb0ELb0ELb1ELb1ELb1ELb1ELb0EEENS1_21CollectiveEpilogueFwdINS6_IJSA_SA_SB_EEES9_SE_SG_Li256ELb1ELb1ELb1ELb0EEENS1_36VarlenDynamicPersistentTileSchedulerILi128ELi96ELi256ELi128ELb1ELb1ELb1ELb1ELb0ELb1EEEEEEEEEvNT_6ParamsE:
	.zero		3328


//--------------------- .nv.constant0._ZN7cutlass13device_kernelIN5flash11enable_sm90INS1_16FlashAttnFwdSm90INS1_25CollectiveMainloopFwdSm90ILi2EN4cute5tupleIJNS5_1CILi1EEES8_S8_EEENS6_IJNS7_ILi128EEENS7_ILi96EEENS7_ILi192EEEEEELi128ENS_6half_tEfNS_4arch4Sm90ELb0ELb1ELb0ELb1ELb1ELb1ELb0ELb1ELb1ELb1ELb1ELb0EEENS1_21CollectiveEpilogueFwdINS6_IJSA_SA_SB_EEES9_SE_SG_Li256ELb1ELb1ELb1ELb0EEENS1_36VarlenDynamicPersistentTileSchedulerILi128ELi96ELi256ELi128ELb1ELb1ELb1ELb1ELb0ELb1EEEEEEEEEvNT_6ParamsE --------------------------
	.section	.nv.constant0._ZN7cutlass13device_kernelIN5flash11enable_sm90INS1_16FlashAttnFwdSm90INS1_25CollectiveMainloopFwdSm90ILi2EN4cute5tupleIJNS5_1CILi1EEES8_S8_EEENS6_IJNS7_ILi128EEENS7_ILi96EEENS7_ILi192EEEEEELi128ENS_6half_tEfNS_4arch4Sm90ELb0ELb1ELb0ELb1ELb1ELb1ELb0ELb1ELb1ELb1ELb1ELb0EEENS1_21CollectiveEpilogueFwdINS6_IJSA_SA_SB_EEES9_SE_SG_Li256ELb1ELb1ELb1ELb0EEENS1_36VarlenDynamicPersistentTileSchedulerILi128ELi96ELi256ELi128ELb1ELb1ELb1ELb1ELb0ELb1EEEEEEEEEvNT_6ParamsE,"a",@progbits
	.sectionflags	@""
	.align	4
.nv.constant0._ZN7cutlass13device_kernelIN5flash11enable_sm90INS1_16FlashAttnFwdSm90INS1_25CollectiveMainloopFwdSm90ILi2EN4cute5tupleIJNS5_1CILi1EEES8_S8_EEENS6_IJNS7_ILi128EEENS7_ILi96EEENS7_ILi192EEEEEELi128ENS_6half_tEfNS_4arch4Sm90ELb0ELb1ELb0ELb1ELb1ELb1ELb0ELb1ELb1ELb1ELb1ELb0EEENS1_21CollectiveEpilogueFwdINS6_IJSA_SA_SB_EEES9_SE_SG_Li256ELb1ELb1ELb1ELb0EEENS1_36VarlenDynamicPersistentTileSchedulerILi128ELi96ELi256ELi128ELb1ELb1ELb1ELb1ELb0ELb1EEEEEEEEEvNT_6ParamsE:
	.zero		3328


//--------------------- .nv.constant0._ZN7cutlass13device_kernelIN5flash11enable_sm90INS1_16FlashAttnFwdSm90INS1_25CollectiveMainloopFwdSm90ILi2EN4cute5tupleIJNS5_1CILi1EEES8_S8_EEENS6_IJNS7_ILi128EEENS7_ILi96EEENS7_ILi192EEEEEELi128ENS_6half_tEfNS_4arch4Sm90ELb1ELb0ELb0ELb0ELb1ELb0ELb0ELb1ELb1ELb1ELb1ELb0EEENS1_21CollectiveEpilogueFwdINS6_IJSA_SA_SB_EEES9_SE_SG_Li256ELb0ELb1ELb1ELb0EEENS1_19SingleTileSchedulerILb0ELb1ELb1ELi128EEEEEEEEEvNT_6ParamsE --------------------------
	.section	.nv.constant0._ZN7cutlass13device_kernelIN5flash11enable_sm90INS1_16FlashAttnFwdSm90INS1_25CollectiveMainloopFwdSm90ILi2EN4cute5tupleIJNS5_1CILi1EEES8_S8_EEENS6_IJNS7_ILi128EEENS7_ILi96EEENS7_ILi192EEEEEELi128ENS_6half_tEfNS_4arch4Sm90ELb1ELb0ELb0ELb0ELb1ELb0ELb0ELb1ELb1ELb1ELb1ELb0EEENS1_21CollectiveEpilogueFwdINS6_IJSA_SA_SB_EEES9_SE_SG_Li256ELb0ELb1ELb1ELb0EEENS1_19SingleTileSchedulerILb0ELb1ELb1ELi128EEEEEEEEEvNT_6ParamsE,"a",@progbits
	.sectionflags	@""
	.align	4
.nv.constant0._ZN7cutlass13device_kernelIN5flash11enable_sm90INS1_16FlashAttnFwdSm90INS1_25CollectiveMainloopFwdSm90ILi2EN4cute5tupleIJNS5_1CILi1EEES8_S8_EEENS6_IJNS7_ILi128EEENS7_ILi96EEENS7_ILi192EEEEEELi128ENS_6half_tEfNS_4arch4Sm90ELb1ELb0ELb0ELb0ELb1ELb0ELb0ELb1ELb1ELb1ELb1ELb0EEENS1_21CollectiveEpilogueFwdINS6_IJSA_SA_SB_EEES9_SE_SG_Li256ELb0ELb1ELb1ELb0EEENS1_19SingleTileSchedulerILb0ELb1ELb1ELi128EEEEEEEEEvNT_6ParamsE:
	.zero		3200


//--------------------- .nv.constant0._ZN7cutlass13device_kernelIN5flash11enable_sm90INS1_16FlashAttnFwdSm90INS1_25CollectiveMainloopFwdSm90ILi2EN4cute5tupleIJNS5_1CILi1EEES8_S8_EEENS6_IJNS7_ILi128EEENS7_ILi96EEENS7_ILi192EEEEEELi128ENS_6half_tEfNS_4arch4Sm90ELb1ELb0ELb0ELb1ELb1ELb0ELb0ELb1ELb1ELb1ELb1ELb0EEENS1_21CollectiveEpilogueFwdINS6_IJSA_SA_SB_EEES9_SE_SG_Li256ELb1ELb1ELb1ELb0EEENS1_36VarlenDynamicPersistentTileSchedulerILi128ELi96ELi256ELi128ELb1ELb1ELb1ELb1ELb1ELb1EEEEEEEEEvNT_6ParamsE --------------------------
	.section	.nv.constant0._ZN7cutlass13device_kernelIN5flash11enable_sm90INS1_16FlashAttnFwdSm90INS1_25CollectiveMainloopFwdSm90ILi2EN4cute5tupleIJNS5_1CILi1EEES8_S8_EEENS6_IJNS7_ILi128EEENS7_ILi96EEENS7_ILi192EEEEEELi128ENS_6half_tEfNS_4arch4Sm90ELb1ELb0ELb0ELb1ELb1ELb0ELb0ELb1ELb1ELb1ELb1ELb0EEENS1_21CollectiveEpilogueFwdINS6_IJSA_SA_SB_EEES9_SE_SG_Li256ELb1ELb1ELb1ELb0EEENS1_36VarlenDynamicPersistentTileSchedulerILi128ELi96ELi256ELi128ELb1ELb1ELb1ELb1ELb1ELb1EEEEEEEEEvNT_6ParamsE,"a",@progbits
	.sectionflags	@""
	.align	4
.nv.constant0._ZN7cutlass13device_kernelIN5flash11enable_sm90INS1_16FlashAttnFwdSm90INS1_25CollectiveMainloopFwdSm90ILi2EN4cute5tupleIJNS5_1CILi1EEES8_S8_EEENS6_IJNS7_ILi128EEENS7_ILi96EEENS7_ILi192EEEEEELi128ENS_6half_tEfNS_4arch4Sm90ELb1ELb0ELb0ELb1ELb1ELb0ELb0ELb1ELb1ELb1ELb1ELb0EEENS1_21CollectiveEpilogueFwdINS6_IJSA_SA_SB_EEES9_SE_SG_Li256ELb1ELb1ELb1ELb0EEENS1_36VarlenDynamicPersistentTileSchedulerILi128ELi96ELi256ELi128ELb1ELb1ELb1ELb1ELb1ELb1EEEEEEEEEvNT_6ParamsE:
	.zero		3328


//--------------------- .nv.constant0._ZN7cutlass13device_kernelIN5flash11enable_sm90INS1_16FlashAttnFwdSm90INS1_25CollectiveMainloopFwdSm90ILi2EN4cute5tupleIJNS5_1CILi1EEES8_S8_EEENS6_IJNS7_ILi128EEENS7_ILi96EEENS7_ILi192EEEEEELi128ENS_6half_tEfNS_4arch4Sm90ELb1ELb0ELb0ELb1ELb1ELb1ELb0ELb1ELb1ELb1ELb1ELb0EEENS1_21CollectiveEpilogueFwdINS6_IJSA_SA_SB_EEES9_SE_SG_Li256ELb1ELb1ELb1ELb0EEENS1_36VarlenDynamicPersistentTileSchedulerILi128ELi96ELi256ELi128ELb1ELb1ELb1ELb1ELb1ELb1EEEEEEEEEvNT_6ParamsE --------------------------
	.section	.nv.constant0._ZN7cutlass13device_kernelIN5flash11enable_sm90INS1_16FlashAttnFwdSm90INS1_25CollectiveMainloopFwdSm90ILi2EN4cute5tupleIJNS5_1CILi1EEES8_S8_EEENS6_IJNS7_ILi128EEENS7_ILi96EEENS7_ILi192EEEEEELi128ENS_6half_tEfNS_4arch4Sm90ELb1ELb0ELb0ELb1ELb1ELb1ELb0ELb1ELb1ELb1ELb1ELb0EEENS1_21CollectiveEpilogueFwdINS6_IJSA_SA_SB_EEES9_SE_SG_Li256ELb1ELb1ELb1ELb0EEENS1_36VarlenDynamicPersistentTileSchedulerILi128ELi96ELi256ELi128ELb1ELb1ELb1ELb1ELb1ELb1EEEEEEEEEvNT_6ParamsE,"a",@progbits
	.sectionflags	@""
	.align	4
.nv.constant0._ZN7cutlass13device_kernelIN5flash11enable_sm90INS1_16FlashAttnFwdSm90INS1_25CollectiveMainloopFwdSm90ILi2EN4cute5tupleIJNS5_1CILi1EEES8_S8_EEENS6_IJNS7_ILi128EEENS7_ILi96EEENS7_ILi192EEEEEELi128ENS_6half_tEfNS_4arch4Sm90ELb1ELb0ELb0ELb1ELb1ELb1ELb0ELb1ELb1ELb1ELb1ELb0EEENS1_21CollectiveEpilogueFwdINS6_IJSA_SA_SB_EEES9_SE_SG_Li256ELb1ELb1ELb1ELb0EEENS1_36VarlenDynamicPersistentTileSchedulerILi128ELi96ELi256ELi128ELb1ELb1ELb1ELb1ELb1ELb1EEEEEEEEEvNT_6ParamsE:
	.zero		3328


//--------------------- .nv.constant0._ZN7cutlass13device_kernelIN5flash11enable_sm90INS1_16FlashAttnFwdSm90INS1_25CollectiveMainloopFwdSm90ILi2EN4cute5tupleIJNS5_1CILi1EEES8_S8_EEENS6_IJNS7_ILi64EEESA_SA_EEELi512ENS_6half_tEfNS_4arch4Sm90ELb0ELb0ELb0ELb0ELb1ELb0ELb0ELb0ELb0ELb1ELb1ELb0EEENS1_21CollectiveEpilogueFwdINS6_IJSA_NS7_ILi512EEESA_EEES9_SC_SE_Li256ELb0ELb1ELb1ELb0EEENS1_19SingleTileSchedulerILb0ELb1ELb1ELi64EEEEEEEEEvNT_6ParamsE --------------------------
	.section	.nv.constant0._ZN7cutlass13device_kernelIN5flash11enable_sm90INS1_16FlashAttnFwdSm90INS1_25CollectiveMainloopFwdSm90ILi2EN4cute5tupleIJNS5_1CILi1EEES8_S8_EEENS6_IJNS7_ILi64EEESA_SA_EEELi512ENS_6half_tEfNS_4arch4Sm90ELb0ELb0ELb0ELb0ELb1ELb0ELb0ELb0ELb0ELb1ELb1ELb0EEENS1_21CollectiveEpilogueFwdINS6_IJSA_NS7_ILi512EEESA_EEES9_SC_SE_Li256ELb0ELb1ELb1ELb0EEENS1_19SingleTileSchedulerILb0ELb1ELb1ELi64EEEEEEEEEvNT_6ParamsE,"a",@progbits
	.sectionflags	@""
	.align	4
.nv.constant0._ZN7cutlass13device_kernelIN5flash11enable_sm90INS1_16FlashAttnFwdSm90INS1_25CollectiveMainloopFwdSm90ILi2EN4cute5tupleIJNS5_1CILi1EEES8_S8_EEENS6_IJNS7_ILi64EEESA_SA_EEELi512ENS_6half_tEfNS_4arch4Sm90ELb0ELb0ELb0ELb0ELb1ELb0ELb0ELb0ELb0ELb1ELb1ELb0EEENS1_21CollectiveEpilogueFwdINS6_IJSA_NS7_ILi512EEESA_EEES9_SC_SE_Li256ELb0ELb1ELb1ELb0EEENS1_19SingleTileSchedulerILb0ELb1ELb1ELi64EEEEEEEEEvNT_6ParamsE:
	.zero		3200


//--------------------- .nv.constant0._ZN7cutlass13device_kernelIN5flash11enable_sm90INS1_16FlashAttnFwdSm90INS1_25CollectiveMainloopFwdSm90ILi2EN4cute5tupleIJNS5_1CILi1EEES8_S8_EEENS6_IJNS7_ILi64EEESA_SA_EEELi512ENS_6half_tEfNS_4arch4Sm90ELb0ELb0ELb0ELb0ELb1ELb0ELb1ELb0ELb0ELb1ELb1ELb0EEENS1_21CollectiveEpilogueFwdINS6_IJSA_NS7_ILi512EEESA_EEES9_SC_SE_Li256ELb0ELb1ELb1ELb0EEENS1_19SingleTileSchedulerILb0ELb1ELb1ELi64EEEEEEEEEvNT_6ParamsE --------------------------
	.section	.nv.constant0._ZN7cutlass13device_kernelIN5flash11enable_sm90INS1_16FlashAttnFwdSm90INS1_25CollectiveMainloopFwdSm90ILi2EN4cute5tupleIJNS5_1CILi1EEES8_S8_EEENS6_IJNS7_ILi64EEESA_SA_EEELi512ENS_6half_tEfNS_4arch4Sm90ELb0ELb0ELb0ELb0ELb1ELb0ELb1ELb0ELb0ELb1ELb1ELb0EEENS1_21CollectiveEpilogueFwdINS6_IJSA_NS7_ILi512EEESA_EEES9_SC_SE_Li256ELb0ELb1ELb1ELb0EEENS1_19SingleTileSchedulerILb0ELb1ELb1ELi64EEEEEEEEEvNT_6ParamsE,"a",@progbits
	.sectionflags	@""
	.align	4
.nv.constant0._ZN7cutlass13device_kernelIN5flash11enable_sm90INS1_16FlashAttnFwdSm90INS1_25CollectiveMainloopFwdSm90ILi2EN4cute5tupleIJNS5_1CILi1EEES8_S8_EEENS6_IJNS7_ILi64EEESA_SA_EEELi512ENS_6half_tEfNS_4arch4Sm90ELb0ELb0ELb0ELb0ELb1ELb0ELb1ELb0ELb0ELb1ELb1ELb0EEENS1_21CollectiveEpilogueFwdINS6_IJSA_NS7_ILi512EEESA_EEES9_SC_SE_Li256ELb0ELb1ELb1ELb0EEENS1_19SingleTileSchedulerILb0ELb1ELb1ELi64EEEEEEEEEvNT_6ParamsE:
	.zero		3456


//--------------------- .nv.constant0._ZN7cutlass13device_kernelIN5flash11enable_sm90INS1_16FlashAttnFwdSm90INS1_25CollectiveMainloopFwdSm90ILi2EN4cute5tupleIJNS5_1CILi1EEES8_S8_EEENS6_IJNS7_ILi64EEESA_SA_EEELi512ENS_6half_tEfNS_4arch4Sm90ELb0ELb0ELb0ELb1ELb1ELb0ELb0ELb0ELb0ELb1ELb1ELb0EEENS1_21CollectiveEpilogueFwdINS6_IJSA_NS7_ILi512EEESA_EEES9_SC_SE_Li256ELb1ELb1ELb1ELb0EEENS1_36VarlenDynamicPersistentTileSchedulerILi64ELi64ELi256ELi128ELb1ELb1ELb1ELb0ELb1ELb1EEEEEEEEEvNT_6ParamsE --------------------------
	.section	.nv.constant0._ZN7cutlass13device_kernelIN5flash11enable_sm90INS1_16FlashAttnFwdSm90INS1_25CollectiveMainloopFwdSm90ILi2EN4cute5tupleIJNS5_1CILi1EEES8_S8_EEENS6_IJNS7_ILi64EEESA_SA_EEELi512ENS_6half_tEfNS_4arch4Sm90ELb0ELb0ELb0ELb1ELb1ELb0ELb0ELb0ELb0ELb1ELb1ELb0EEENS1_21CollectiveEpilogueFwdINS6_IJSA_NS7_ILi512EEESA_EEES9_SC_SE_Li256ELb1ELb1ELb1ELb0EEENS1_36VarlenDynamicPersistentTileSchedulerILi64ELi64ELi256ELi128ELb1ELb1ELb1ELb0ELb1ELb1EEEEEEEEEvNT_6ParamsE,"a",@progbits
	.sectionflags	@""
	.align	4
.nv.constant0._ZN7cutlass13device_kernelIN5flash11enable_sm90INS1_16FlashAttnFwdSm90INS1_25CollectiveMainloopFwdSm90ILi2EN4cute5tupleIJNS5_1CILi1EEES8_S8_EEENS6_IJNS7_ILi64EEESA_SA_EEELi512ENS_6half_tEfNS_4arch4Sm90ELb0ELb0ELb0ELb1ELb1ELb0ELb0ELb0ELb0ELb1ELb1ELb0EEENS1_21CollectiveEpilogueFwdINS6_IJSA_NS7_ILi512EEESA_EEES9_SC_SE_Li256ELb1ELb1ELb1ELb0EEENS1_36VarlenDynamicPersistentTileSchedulerILi64ELi64ELi256ELi128ELb1ELb1ELb1ELb0ELb1ELb1EEEEEEEEEvNT_6ParamsE:
	.zero		3328


//--------------------- .nv.constant0._ZN7cutlass13device_kernelIN5flash11enable_sm90INS1_16FlashAttnFwdSm90INS1_25CollectiveMainloopFwdSm90ILi2EN4cute5tupleIJNS5_1CILi1EEES8_S8_EEENS6_IJNS7_ILi64EEESA_SA_EEELi512ENS_6half_tEfNS_4arch4Sm90ELb0ELb0ELb0ELb1ELb1ELb1ELb0ELb0ELb0ELb1ELb1ELb0EEENS1_21CollectiveEpilogueFwdINS6_IJSA_NS7_ILi512EEESA_EEES9_SC_SE_Li256ELb1ELb1ELb1ELb0EEENS1_36VarlenDynamicPersistentTileSchedulerILi64ELi64ELi256ELi128ELb1ELb1ELb1ELb0ELb1ELb1EEEEEEEEEvNT_6ParamsE --------------------------
	.section	.nv.constant0._ZN7cutlass13device_kernelIN5flash11enable_sm90INS1_16FlashAttnFwdSm90INS1_25CollectiveMainloopFwdSm90ILi2EN4cute5tupleIJNS5_1CILi1EEES8_S8_EEENS6_IJNS7_ILi64EEESA_SA_EEELi512ENS_6half_tEfNS_4arch4Sm90ELb0ELb0ELb0ELb1ELb1ELb1ELb0ELb0ELb0ELb1ELb1ELb0EEENS1_21CollectiveEpilogueFwdINS6_IJSA_NS7_ILi512EEESA_EEES9_SC_SE_Li256ELb1ELb1ELb1ELb0EEENS1_36VarlenDynamicPersistentTileSchedulerILi64ELi64ELi256ELi128ELb1ELb1ELb1ELb0ELb1ELb1EEEEEEEEEvNT_6ParamsE,"a",@progbits
	.sectionflags	@""
	.align	4
.nv.constant0._ZN7cutlass13device_kernelIN5flash11enable_sm90INS1_16FlashAttnFwdSm90INS1_25CollectiveMainloopFwdSm90ILi2EN4cute5tupleIJNS5_1CILi1EEES8_S8_EEENS6_IJNS7_ILi64EEESA_SA_EEELi512ENS_6half_tEfNS_4arch4Sm90ELb0ELb0ELb0ELb1ELb1ELb1ELb0ELb0ELb0ELb1ELb1ELb0EEENS1_21CollectiveEpilogueFwdINS6_IJSA_NS7_ILi512EEESA_EEES9_SC_SE_Li256ELb1ELb1ELb1ELb0EEENS1_36VarlenDynamicPersistentTileSchedulerILi64ELi64ELi256ELi128ELb1ELb1ELb1ELb0ELb1ELb1EEEEEEEEEvNT_6ParamsE:
	.zero		3328


//--------------------- .nv.constant0._ZN7cutlass13device_kernelIN5flash11enable_sm90INS1_16FlashAttnFwdSm90INS1_25CollectiveMainloopFwdSm90ILi2EN4cute5tupleIJNS5_1CILi1EEES8_S8_EEENS6_IJNS7_ILi64EEESA_SA_EEELi512ENS_6half_tEfNS_4arch4Sm90ELb0ELb0ELb0ELb1ELb1ELb0ELb1ELb0ELb0ELb1ELb1ELb0EEENS1_21CollectiveEpilogueFwdINS6_IJSA_NS7_ILi512EEESA_EEES9_SC_SE_Li256ELb1ELb1ELb1ELb0EEENS1_36VarlenDynamicPersistentTileSchedulerILi64ELi64ELi256ELi128ELb1ELb1ELb1ELb0ELb1ELb1EEEEEEEEEvNT_6ParamsE --------------------------
	.section	.nv.constant0._ZN7cutlass13device_kernelIN5flash11enable_sm90INS1_16FlashAttnFwdSm90INS1_25CollectiveMainloopFwdSm90ILi2EN4cute5tupleIJNS5_1CILi1EEES8_S8_EEENS6_IJNS7_ILi64EEESA_SA_EEELi512ENS_6half_tEfNS_4arch4Sm90ELb0ELb0ELb0ELb1ELb1ELb0ELb1ELb0ELb0ELb1ELb1ELb0EEENS1_21CollectiveEpilogueFwdINS6_IJSA_NS7_ILi512EEESA_EEES9_SC_SE_Li256ELb1ELb1ELb1ELb0EEENS1_36VarlenDynamicPersistentTileSchedulerILi64ELi64ELi256ELi128ELb1ELb1ELb1ELb0ELb1ELb1EEEEEEEEEvNT_6ParamsE,"a",@progbits
	.sectionflags	@""
	.align	4
.nv.constant0._ZN7cutlass13device_kernelIN5flash11enable_sm90INS1_16FlashAttnFwdSm90INS1_25CollectiveMainloopFwdSm90ILi2EN4cute5tupleIJNS5_1CILi1EEES8_S8_EEENS6_IJNS7_ILi64EEESA_SA_EEELi512ENS_6half_tEfNS_4arch4Sm90ELb0ELb0ELb0ELb1ELb1ELb0ELb1ELb0ELb0ELb1ELb1ELb0EEENS1_21CollectiveEpilogueFwdINS6_IJSA_NS7_ILi512EEESA_EEES9_SC_SE_Li256ELb1ELb1ELb1ELb0EEENS1_36VarlenDynamicPersistentTileSchedulerILi64ELi64ELi256ELi128ELb1ELb1ELb1ELb0ELb1ELb1EEEEEEEEEvNT_6ParamsE:
	.zero		3584


//--------------------- .nv.constant0._ZN7cutlass13device_kernelIN5flash11enable_sm90INS1_16FlashAttnFwdSm90INS1_25CollectiveMainloopFwdSm90ILi2EN4cute5tupleIJNS5_1CILi1EEES8_S8_EEENS6_IJNS7_ILi64EEESA_SA_EEELi512ENS_6half_tEfNS_4arch4Sm90ELb0ELb0ELb0ELb1ELb1ELb1ELb1ELb0ELb0ELb1ELb1ELb0EEENS1_21CollectiveEpilogueFwdINS6_IJSA_NS7_ILi512EEESA_EEES9_SC_SE_Li256ELb1ELb1ELb1ELb0EEENS1_36VarlenDynamicPersistentTileSchedulerILi64ELi64ELi256ELi128ELb1ELb1ELb1ELb0ELb1ELb1EEEEEEEEEvNT_6ParamsE --------------------------
	.section	.nv.constant0._ZN7cutlass13device_kernelIN5flash11enable_sm90INS1_16FlashAttnFwdSm90INS1_25CollectiveMainloopFwdSm90ILi2EN4cute5tupleIJNS5_1CILi1EEES8_S8_EEENS6_IJNS7_ILi64EEESA_SA_EEELi512ENS_6half_tEfNS_4arch4Sm90ELb0ELb0ELb0ELb1ELb1ELb1ELb1ELb0ELb0ELb1ELb1ELb0EEENS1_21CollectiveEpilogueFwdINS6_IJSA_NS7_ILi512EEESA_EEES9_SC_SE_Li256ELb1ELb1ELb1ELb0EEENS1_36VarlenDynamicPersistentTileSchedulerILi64ELi64ELi256ELi128ELb1ELb1ELb1ELb0ELb1ELb1EEEEEEEEEvNT_6ParamsE,"a",@progbits
	.sectionflags	@""
	.align	4
.nv.constant0._ZN7cutlass13device_kernelIN5flash11enable_sm90INS1_16FlashAttnFwdSm90INS1_25CollectiveMainloopFwdSm90ILi2EN4cute5tupleIJNS5_1CILi1EEES8_S8_EEENS6_IJNS7_ILi64EEESA_SA_EEELi512ENS_6half_tEfNS_4arch4Sm90ELb0ELb0ELb0ELb1ELb1ELb1ELb1ELb0ELb0ELb1ELb1ELb0EEENS1_21CollectiveEpilogueFwdINS6_IJSA_NS7_ILi512EEESA_EEES9_SC_SE_Li256ELb1ELb1ELb1ELb0EEENS1_36VarlenDynamicPersistentTileSchedulerILi64ELi64ELi256ELi128ELb1ELb1ELb1ELb0ELb1ELb1EEEEEEEEEvNT_6ParamsE:
	.zero		3584


//--------------------- .nv.constant0._ZN7cutlass13device_kernelIN5flash11enable_sm90INS1_16FlashAttnFwdSm90INS1_25CollectiveMainloopFwdSm90ILi2EN4cute5tupleIJNS5_1CILi1EEES8_S8_EEENS6_IJNS7_ILi64EEESA_SA_EEELi512ENS_6half_tEfNS_4arch4Sm90ELb0ELb1ELb0ELb0ELb1ELb0ELb0ELb0ELb0ELb1ELb1ELb0EEENS1_21CollectiveEpilogueFwdINS6_IJSA_NS7_ILi512EEESA_EEES9_SC_SE_Li256ELb0ELb1ELb1ELb0EEENS1_19SingleTileSchedulerILb0ELb1ELb1ELi64EEEEEEEEEvNT_6ParamsE --------------------------
	.section	.nv.constant0._ZN7cutlass13device_kernelIN5flash11enable_sm90INS1_16FlashAttnFwdSm90INS1_25CollectiveMainloopFwdSm90ILi2EN4cute5tupleIJNS5_1CILi1EEES8_S8_EEENS6_IJNS7_ILi64EEESA_SA_EEELi512ENS_6half_tEfNS_4arch4Sm90ELb0ELb1ELb0ELb0ELb1ELb0ELb0ELb0ELb0ELb1ELb1ELb0EEENS1_21CollectiveEpilogueFwdINS6_IJSA_NS7_ILi512EEESA_EEES9_SC_SE_Li256ELb0ELb1ELb1ELb0EEENS1_19SingleTileSchedulerILb0ELb1ELb1ELi64EEEEEEEEEvNT_6ParamsE,"a",@progbits
	.sectionflags	@""
	.align	4
.nv.constant0._ZN7cutlass13device_kernelIN5flash11enable_sm90INS1_16FlashAttnFwdSm90INS1_25CollectiveMainloopFwdSm90ILi2EN4cute5tupleIJNS5_1CILi1EEES8_S8_EEENS6_IJNS7_ILi64EEESA_SA_EEELi512ENS_6half_tEfNS_4arch4Sm90ELb0ELb1ELb0ELb0ELb1ELb0ELb0ELb0ELb0ELb1ELb1ELb0EEENS1_21CollectiveEpilogueFwdINS6_IJSA_NS7_ILi512EEESA_EEES9_SC_SE_Li256ELb0ELb1ELb1ELb0EEENS1_19SingleTileSchedulerILb0ELb1ELb1ELi64EEEEEEEEEvNT_6ParamsE:
	.zero		3200


//--------------------- .nv.constant0._ZN7cutlass13device_kernelIN5flash11enable_sm90INS1_16FlashAttnFwdSm90INS1_25CollectiveMainloopFwdSm90ILi2EN4cute5tupleIJNS5_1CILi1EEES8_S8_EEENS6_IJNS7_ILi64EEESA_SA_EEELi512ENS_6half_tEfNS_4arch4Sm90ELb0ELb1ELb0ELb0ELb1ELb0ELb1ELb0ELb0ELb1ELb1ELb0EEENS1_21CollectiveEpilogueFwdINS6_IJSA_NS7_ILi512EEESA_EEES9_SC_SE_Li256ELb0ELb1ELb1ELb0EEENS1_19SingleTileSchedulerILb0ELb1ELb1ELi64EEEEEEEEEvNT_6ParamsE --------------------------
	.section	.nv.constant0._ZN7cutlass13device_kernelIN5flash11enable_sm90INS1_16FlashAttnFwdSm90INS1_25CollectiveMainloopFwdSm90ILi2EN4cute5tupleIJNS5_1CILi1EEES8_S8_EEENS6_IJNS7_ILi64EEESA_SA_EEELi512ENS_6half_tEfNS_4arch4Sm90ELb0ELb1ELb0ELb0ELb1ELb0ELb1ELb0ELb0ELb1ELb1ELb0EEENS1_21CollectiveEpilogueFwdINS6_IJSA_NS7_ILi512EEESA_EEES9_SC_SE_Li256ELb0ELb1ELb1ELb0EEENS1_19SingleTileSchedulerILb0ELb1ELb1ELi64EEEEEEEEEvNT_6ParamsE,"a",@progbits
	.sectionflags	@""
	.align	4
.nv.constant0._ZN7cutlass13device_kernelIN5flash11enable_sm90INS1_16FlashAttnFwdSm90INS1_25CollectiveMainloopFwdSm90ILi2EN4cute5tupleIJNS5_1CILi1EEES8_S8_EEENS6_IJNS7_ILi64EEESA_SA_EEELi512ENS_6half_tEfNS_4arch4Sm90ELb0ELb1ELb0ELb0ELb1ELb0ELb1ELb0ELb0ELb1ELb1ELb0EEENS1_21CollectiveEpilogueFwdINS6_IJSA_NS7_ILi512EEESA_EEES9_SC_SE_Li256ELb0ELb1ELb1ELb0EEENS1_19SingleTileSchedulerILb0ELb1ELb1ELi64EEEEEEEEEvNT_6ParamsE:
	.zero		3456


//--------------------- .nv.constant0._ZN7cutlass13device_kernelIN5flash11enable_sm90INS1_16FlashAttnFwdSm90INS1_25CollectiveMainloopFwdSm90ILi2EN4cute5tupleIJNS5_1CILi1EEES8_S8_EEENS6_IJNS7_ILi64EEESA_SA_EEELi512ENS_6half_tEfNS_4arch4Sm90ELb0ELb1ELb0ELb1ELb1ELb0ELb0ELb0ELb0ELb1ELb1ELb0EEENS1_21CollectiveEpilogueFwdINS6_IJSA_NS7_ILi512EEESA_EEES9_SC_SE_Li256ELb1ELb1ELb1ELb0EEENS1_36VarlenDynamicPersistentTileSchedulerILi64ELi64ELi256ELi128ELb1ELb1ELb1ELb1ELb0ELb1EEEEEEEEEvNT_6ParamsE --------------------------
	.section	.nv.constant0._ZN7cutlass13device_kernelIN5flash11enable_sm90INS1_16FlashAttnFwdSm90INS1_25CollectiveMainloopFwdSm90ILi2EN4cute5tupleIJNS5_1CILi1EEES8_S8_EEENS6_IJNS7_ILi64EEESA_SA_EEELi512ENS_6half_tEfNS_4arch4Sm90ELb0ELb1ELb0ELb1ELb1ELb0ELb0ELb0ELb0ELb1ELb1ELb0EEENS1_21CollectiveEpilogueFwdINS6_IJSA_NS7_ILi512EEESA_EEES9_SC_SE_Li256ELb1ELb1ELb1ELb0EEENS1_36VarlenDynamicPersistentTileSchedulerILi64ELi64ELi256ELi128ELb1ELb1ELb1ELb1ELb0ELb1EEEEEEEEEvNT_6ParamsE,"a",@progbits
	.sectionflags	@""
	.align	4
.nv.constant0._ZN7cutlass13device_kernelIN5flash11enable_sm90INS1_16FlashAttnFwdSm90INS1_25CollectiveMainloopFwdSm90ILi2EN4cute5tupleIJNS5_1CILi1EEES8_S8_EEENS6_IJNS7_ILi64EEESA_SA_EEELi512ENS_6half_tEfNS_4arch4Sm90ELb0ELb1ELb0ELb1ELb1ELb0ELb0ELb0ELb0ELb1ELb1ELb0EEENS1_21CollectiveEpilogueFwdINS6_IJSA_NS7_ILi512EEESA_EEES9_SC_SE_Li256ELb1ELb1ELb1ELb0EEENS1_36VarlenDynamicPersistentTileSchedulerILi64ELi64ELi256ELi128ELb1ELb1ELb1ELb1ELb0ELb1EEEEEEEEEvNT_6ParamsE:
	.zero		3328


//--------------------- .nv.constant0._ZN7cutlass13device_kernelIN5flash11enable_sm90INS1_16FlashAttnFwdSm90INS1_25CollectiveMainloopFwdSm90ILi2EN4cute5tupleIJNS5_1CILi1EEES8_S8_EEENS6_IJNS7_ILi64EEESA_SA_EEELi512ENS_6half_tEfNS_4arch4Sm90ELb0ELb1ELb0ELb1ELb1ELb1ELb0ELb0ELb0ELb1ELb1ELb0EEENS1_21CollectiveEpilogueFwdINS6_IJSA_NS7_ILi512EEESA_EEES9_SC_SE_Li256ELb1ELb1ELb1ELb0EEENS1_36VarlenDynamicPersistentTileSchedulerILi64ELi64ELi256ELi128ELb1ELb1ELb1ELb1ELb0ELb1EEEEEEEEEvNT_6ParamsE --------------------------
	.section	.nv.constant0._ZN7cutlass13device_kernelIN5flash11enable_sm90INS1_16FlashAttnFwdSm90INS1_25CollectiveMainloopFwdSm90ILi2EN4cute5tupleIJNS5_1CILi1EEES8_S8_EEENS6_IJNS7_ILi64EEESA_SA_EEELi512ENS_6half_tEfNS_4arch4Sm90ELb0ELb1ELb0ELb1ELb1ELb1ELb0ELb0ELb0ELb1ELb1ELb0EEENS1_21CollectiveEpilogueFwdINS6_IJSA_NS7_ILi512EEESA_EEES9_SC_SE_Li256ELb1ELb1ELb1ELb0EEENS1_36VarlenDynamicPersistentTileSchedulerILi64ELi64ELi256ELi128ELb1ELb1ELb1ELb1ELb0ELb1EEEEEEEEEvNT_6ParamsE,"a",@progbits
	.sectionflags	@""
	.align	4
.nv.constant0._ZN7cutlass13device_kernelIN5flash11enable_sm90INS1_16FlashAttnFwdSm90INS1_25CollectiveMainloopFwdSm90ILi2EN4cute5tupleIJNS5_1CILi1EEES8_S8_EEENS6_IJNS7_ILi64EEESA_SA_EEELi512ENS_6half_tEfNS_4arch4Sm90ELb0ELb1ELb0ELb1ELb1ELb1ELb0ELb0ELb0ELb1ELb1ELb0EEENS1_21CollectiveEpilogueFwdINS6_IJSA_NS7_ILi512EEESA_EEES9_SC_SE_Li256ELb1ELb1ELb1ELb0EEENS1_36VarlenDynamicPersistentTileSchedulerILi64ELi64ELi256ELi128ELb1ELb1ELb1ELb1ELb0ELb1EEEEEEEEEvNT_6ParamsE:
	.zero		3328


//--------------------- .nv.constant0._ZN7cutlass13device_kernelIN5flash11enable_sm90INS1_16FlashAttnFwdSm90INS1_25CollectiveMainloopFwdSm90ILi2EN4cute5tupleIJNS5_1CILi1EEES8_S8_EEENS6_IJNS7_ILi64EEESA_SA_EEELi512ENS_6half_tEfNS_4arch4Sm90ELb0ELb1ELb0ELb1ELb1ELb0ELb1ELb0ELb0ELb1ELb1ELb0EEENS1_21CollectiveEpilogueFwdINS6_IJSA_NS7_ILi512EEESA_EEES9_SC_SE_Li256ELb1ELb1ELb1ELb0EEENS1_36VarlenDynamicPersistentTileSchedulerILi64ELi64ELi256ELi128ELb1ELb1ELb1ELb1ELb0ELb1EEEEEEEEEvNT_6ParamsE --------------------------
	.section	.nv.constant0._ZN7cutlass13device_kernelIN5flash11enable_sm90INS1_16FlashAttnFwdSm90INS1_25CollectiveMainloopFwdSm90ILi2EN4cute5tupleIJNS5_1CILi1EEES8_S8_EEENS6_IJNS7_ILi64EEESA_SA_EEELi512ENS_6half_tEfNS_4arch4Sm90ELb0ELb1ELb0ELb1ELb1ELb0ELb1ELb0ELb0ELb1ELb1ELb0EEENS1_21CollectiveEpilogueFwdINS6_IJSA_NS7_ILi512EEESA_EEES9_SC_SE_Li256ELb1ELb1ELb1ELb0EEENS1_36VarlenDynamicPersistentTileSchedulerILi64ELi64ELi256ELi128ELb1ELb1ELb1ELb1ELb0ELb1EEEEEEEEEvNT_6ParamsE,"a",@progbits
	.sectionflags	@""
	.align	4
.nv.constant0._ZN7cutlass13device_kernelIN5flash11enable_sm90INS1_16FlashAttnFwdSm90INS1_25CollectiveMainloopFwdSm90ILi2EN4cute5tupleIJNS5_1CILi1EEES8_S8_EEENS6_IJNS7_ILi64EEESA_SA_EEELi512ENS_6half_tEfNS_4arch4Sm90ELb0ELb1ELb0ELb1ELb1ELb0ELb1ELb0ELb0ELb1ELb1ELb0EEENS1_21CollectiveEpilogueFwdINS6_IJSA_NS7_ILi512EEESA_EEES9_SC_SE_Li256ELb1ELb1ELb1ELb0EEENS1_36VarlenDynamicPersistentTileSchedulerILi64ELi64ELi256ELi128ELb1ELb1ELb1ELb1ELb0ELb1EEEEEEEEEvNT_6ParamsE:
	.zero		3584


//--------------------- .nv.constant0._ZN7cutlass13device_kernelIN5flash11enable_sm90INS1_16FlashAttnFwdSm90INS1_25CollectiveMainloopFwdSm90ILi2EN4cute5tupleIJNS5_1CILi1EEES8_S8_EEENS6_IJNS7_ILi64EEESA_SA_EEELi512ENS_6half_tEfNS_4arch4Sm90ELb0ELb1ELb0ELb1ELb1ELb1ELb1ELb0ELb0ELb1ELb1ELb0EEENS1_21CollectiveEpilogueFwdINS6_IJSA_NS7_ILi512EEESA_EEES9_SC_SE_Li256ELb1ELb1ELb1ELb0EEENS1_36VarlenDynamicPersistentTileSchedulerILi64ELi64ELi256ELi128ELb1ELb1ELb1ELb1ELb0ELb1EEEEEEEEEvNT_6ParamsE --------------------------
	.section	.nv.constant0._ZN7cutlass13device_kernelIN5flash11enable_sm90INS1_16FlashAttnFwdSm90INS1_25CollectiveMainloopFwdSm90ILi2EN4cute5tupleIJNS5_1CILi1EEES8_S8_EEENS6_IJNS7_ILi64EEESA_SA_EEELi512ENS_6half_tEfNS_4arch4Sm90ELb0ELb1ELb0ELb1ELb1ELb1ELb1ELb0ELb0ELb1ELb1ELb0EEENS1_21CollectiveEpilogueFwdINS6_IJSA_NS7_ILi512EEESA_EEES9_SC_SE_Li256ELb1ELb1ELb1ELb0EEENS1_36VarlenDynamicPersistentTileSchedulerILi64ELi64ELi256ELi128ELb1ELb1ELb1ELb1ELb0ELb1EEEEEEEEEvNT_6ParamsE,"a",@progbits
	.sectionflags	@""
	.align	4
.nv.constant0._ZN7cutlass13device_kernelIN5flash11enable_sm90INS1_16FlashAttnFwdSm90INS1_25CollectiveMainloopFwdSm90ILi2EN4cute5tupleIJNS5_1CILi1EEES8_S8_EEENS6_IJNS7_ILi64EEESA_SA_EEELi512ENS_6half_tEfNS_4arch4Sm90ELb0ELb1ELb0ELb1ELb1ELb1ELb1ELb0ELb0ELb1ELb1ELb0EEENS1_21CollectiveEpilogueFwdINS6_IJSA_NS7_ILi512EEESA_EEES9_SC_SE_Li256ELb1ELb1ELb1ELb0EEENS1_36VarlenDynamicPersistentTileSchedulerILi64ELi64ELi256ELi128ELb1ELb1ELb1ELb1ELb0ELb1EEEEEEEEEvNT_6ParamsE:
	.zero		3584


//--------------------- .nv.constant0._ZN7cutlass13device_kernelIN5flash11enable_sm90INS1_16FlashAttnFwdSm90INS1_25CollectiveMainloopFwdSm90ILi2EN4cute5tupleIJNS5_1CILi1EEES8_S8_EEENS6_IJNS7_ILi64EEESA_SA_EEELi512ENS_6half_tEfNS_4arch4Sm90ELb1ELb0ELb0ELb0ELb1ELb0ELb0ELb0ELb0ELb1ELb1ELb0EEENS1_21CollectiveEpilogueFwdINS6_IJSA_NS7_ILi512EEESA_EEES9_SC_SE_Li256ELb0ELb1ELb1ELb0EEENS1_19SingleTileSchedulerILb0ELb1ELb1ELi64EEEEEEEEEvNT_6ParamsE --------------------------
	.section	.nv.constant0._ZN7cutlass13device_kernelIN5flash11enable_sm90INS1_16FlashAttnFwdSm90INS1_25CollectiveMainloopFwdSm90ILi2EN4cute5tupleIJNS5_1CILi1EEES8_S8_EEENS6_IJNS7_ILi64EEESA_SA_EEELi512ENS_6half_tEfNS_4arch4Sm90ELb1ELb0ELb0ELb0ELb1ELb0ELb0ELb0ELb0ELb1ELb1ELb0EEENS1_21CollectiveEpilogueFwdINS6_IJSA_NS7_ILi512EEESA_EEES9_SC_SE_Li256ELb0ELb1ELb1ELb0EEENS1_19SingleTileSchedulerILb0ELb1ELb1ELi64EEEEEEEEEvNT_6ParamsE,"a",@progbits
	.sectionflags	@""
	.align	4
.nv.constant0._ZN7cutlass13device_kernelIN5flash11enable_sm90INS1_16FlashAttnFwdSm90INS1_25CollectiveMainloopFwdSm90ILi2EN4cute5tupleIJNS5_1CILi1EEES8_S8_EEENS6_IJNS7_ILi64EEESA_SA_EEELi512ENS_6half_tEfNS_4arch4Sm90ELb1ELb0ELb0ELb0ELb1ELb0ELb0ELb0ELb0ELb1ELb1ELb0EEENS1_21CollectiveEpilogueFwdINS6_IJSA_NS7_ILi512EEESA_EEES9_SC_SE_Li256ELb0ELb1ELb1ELb0EEENS1_19SingleTileSchedulerILb0ELb1ELb1ELi64EEEEEEEEEvNT_6ParamsE:
	.zero		3200


//--------------------- .nv.constant0._ZN7cutlass13device_kernelIN5flash11enable_sm90INS1_16FlashAttnFwdSm90INS1_25CollectiveMainloopFwdSm90ILi2EN4cute5tupleIJNS5_1CILi1EEES8_S8_EEENS6_IJNS7_ILi64EEESA_SA_EEELi512ENS_6half_tEfNS_4arch4Sm90ELb1ELb0ELb0ELb0ELb1ELb0ELb1ELb0ELb0ELb1ELb1ELb0EEENS1_21CollectiveEpilogueFwdINS6_IJSA_NS7_ILi512EEESA_EEES9_SC_SE_Li256ELb0ELb1ELb1ELb0EEENS1_19SingleTileSchedulerILb0ELb1ELb1ELi64EEEEEEEEEvNT_6ParamsE --------------------------
	.section	.nv.constant0._ZN7cutlass13device_kernelIN5flash11enable_sm90INS1_16FlashAttnFwdSm90INS1_25CollectiveMainloopFwdSm90ILi2EN4cute5tupleIJNS5_1CILi1EEES8_S8_EEENS6_IJNS7_ILi64EEESA_SA_EEELi512ENS_6half_tEfNS_4arch4Sm90ELb1ELb0ELb0ELb0ELb1ELb0ELb1ELb0ELb0ELb1ELb1ELb0EEENS1_21CollectiveEpilogueFwdINS6_IJSA_NS7_ILi512EEESA_EEES9_SC_SE_Li256ELb0ELb1ELb1ELb0EEENS1_19SingleTileSchedulerILb0ELb1ELb1ELi64EEEEEEEEEvNT_6ParamsE,"a",@progbits
	.sectionflags	@""
	.align	4
.nv.constant0._ZN7cutlass13device_kernelIN5flash11enable_sm90INS1_16FlashAttnFwdSm90INS1_25CollectiveMainloopFwdSm90ILi2EN4cute5tupleIJNS5_1CILi1EEES8_S8_EEENS6_IJNS7_ILi64EEESA_SA_EEELi512ENS_6half_tEfNS_4arch4Sm90ELb1ELb0ELb0ELb0ELb1ELb0ELb1ELb0ELb0ELb1ELb1ELb0EEENS1_21CollectiveEpilogueFwdINS6_IJSA_NS7_ILi512EEESA_EEES9_SC_SE_Li256ELb0ELb1ELb1ELb0EEENS1_19SingleTileSchedulerILb0ELb1ELb1ELi64EEEEEEEEEvNT_6ParamsE:
	.zero		3456


//--------------------- .nv.constant0._ZN7cutlass13device_kernelIN5flash11enable_sm90INS1_16FlashAttnFwdSm90INS1_25CollectiveMainloopFwdSm90ILi2EN4cute5tupleIJNS5_1CILi1EEES8_S8_EEENS6_IJNS7_ILi64EEESA_SA_EEELi512ENS_6half_tEfNS_4arch4Sm90ELb1ELb0ELb0ELb1ELb1ELb0ELb0ELb0ELb0ELb1ELb1ELb0EEENS1_21CollectiveEpilogueFwdINS6_IJSA_NS7_ILi512EEESA_EEES9_SC_SE_Li256ELb1ELb1ELb1ELb0EEENS1_36VarlenDynamicPersistentTileSchedulerILi64ELi64ELi256ELi128ELb1ELb1ELb1ELb1ELb1ELb1EEEEEEEEEvNT_6ParamsE --------------------------
	.section	.nv.constant0._ZN7cutlass13device_kernelIN5flash11enable_sm90INS1_16FlashAttnFwdSm90INS1_25CollectiveMainloopFwdSm90ILi2EN4cute5tupleIJNS5_1CILi1EEES8_S8_EEENS6_IJNS7_ILi64EEESA_SA_EEELi512ENS_6half_tEfNS_4arch4Sm90ELb1ELb0ELb0ELb1ELb1ELb0ELb0ELb0ELb0ELb1ELb1ELb0EEENS1_21CollectiveEpilogueFwdINS6_IJSA_NS7_ILi512EEESA_EEES9_SC_SE_Li256ELb1ELb1ELb1ELb0EEENS1_36VarlenDynamicPersistentTileSchedulerILi64ELi64ELi256ELi128ELb1ELb1ELb1ELb1ELb1ELb1EEEEEEEEEvNT_6ParamsE,"a",@progbits
	.sectionflags	@""
	.align	4
.nv.constant0._ZN7cutlass13device_kernelIN5flash11enable_sm90INS1_16FlashAttnFwdSm90INS1_25CollectiveMainloopFwdSm90ILi2EN4cute5tupleIJNS5_1CILi1EEES8_S8_EEENS6_IJNS7_ILi64EEESA_SA_EEELi512ENS_6half_tEfNS_4arch4Sm90ELb1ELb0ELb0ELb1ELb1ELb0ELb0ELb0ELb0ELb1ELb1ELb0EEENS1_21CollectiveEpilogueFwdINS6_IJSA_NS7_ILi512EEESA_EEES9_SC_SE_Li256ELb1ELb1ELb1ELb0EEENS1_36VarlenDynamicPersistentTileSchedulerILi64ELi64ELi256ELi128ELb1ELb1ELb1ELb1ELb1ELb1EEEEEEEEEvNT_6ParamsE:
	.zero		3328


//--------------------- .nv.constant0._ZN7cutlass13device_kernelIN5flash11enable_sm90INS1_16FlashAttnFwdSm90INS1_25CollectiveMainloopFwdSm90ILi2EN4cute5tupleIJNS5_1CILi1EEES8_S8_EEENS6_IJNS7_ILi64EEESA_SA_EEELi512ENS_6half_tEfNS_4arch4Sm90ELb1ELb0ELb0ELb1ELb1ELb1ELb0ELb0ELb0ELb1ELb1ELb0EEENS1_21CollectiveEpilogueFwdINS6_IJSA_NS7_ILi512EEESA_EEES9_SC_SE_Li256ELb1ELb1ELb1ELb0EEENS1_36VarlenDynamicPersistentTileSchedulerILi64ELi64ELi256ELi128ELb1ELb1ELb1ELb1ELb1ELb1EEEEEEEEEvNT_6ParamsE --------------------------
	.section	.nv.constant0._ZN7cutlass13device_kernelIN5flash11enable_sm90INS1_16FlashAttnFwdSm90INS1_25CollectiveMainloopFwdSm90ILi2EN4cute5tupleIJNS5_1CILi1EEES8_S8_EEENS6_IJNS7_ILi64EEESA_SA_EEELi512ENS_6half_tEfNS_4arch4Sm90ELb1ELb0ELb0ELb1ELb1ELb1ELb0ELb0ELb0ELb1ELb1ELb0EEENS1_21CollectiveEpilogueFwdINS6_IJSA_NS7_ILi512EEESA_EEES9_SC_SE_Li256ELb1ELb1ELb1ELb0EEENS1_36VarlenDynamicPersistentTileSchedulerILi64ELi64ELi256ELi128ELb1ELb1ELb1ELb1ELb1ELb1EEEEEEEEEvNT_6ParamsE,"a",@progbits
	.sectionflags	@""
	.align	4
.nv.constant0._ZN7cutlass13device_kernelIN5flash11enable_sm90INS1_16FlashAttnFwdSm90INS1_25CollectiveMainloopFwdSm90ILi2EN4cute5tupleIJNS5_1CILi1EEES8_S8_EEENS6_IJNS7_ILi64EEESA_SA_EEELi512ENS_6half_tEfNS_4arch4Sm90ELb1ELb0ELb0ELb1ELb1ELb1ELb0ELb0ELb0ELb1ELb1ELb0EEENS1_21CollectiveEpilogueFwdINS6_IJSA_NS7_ILi512EEESA_EEES9_SC_SE_Li256ELb1ELb1ELb1ELb0EEENS1_36VarlenDynamicPersistentTileSchedulerILi64ELi64ELi256ELi128ELb1ELb1ELb1ELb1ELb1ELb1EEEEEEEEEvNT_6ParamsE:
	.zero		3328


//--------------------- .nv.constant0._ZN7cutlass13device_kernelIN5flash11enable_sm90INS1_16FlashAttnFwdSm90INS1_25CollectiveMainloopFwdSm90ILi2EN4cute5tupleIJNS5_1CILi1EEES8_S8_EEENS6_IJNS7_ILi64EEESA_SA_EEELi512ENS_6half_tEfNS_4arch4Sm90ELb1ELb0ELb0ELb1ELb1ELb0ELb1ELb0ELb0ELb1ELb1ELb0EEENS1_21CollectiveEpilogueFwdINS6_IJSA_NS7_ILi512EEESA_EEES9_SC_SE_Li256ELb1ELb1ELb1ELb0EEENS1_36VarlenDynamicPersistentTileSchedulerILi64ELi64ELi256ELi128ELb1ELb1ELb1ELb1ELb1ELb1EEEEEEEEEvNT_6ParamsE --------------------------
	.section	.nv.constant0._ZN7cutlass13device_kernelIN5flash11enable_sm90INS1_16FlashAttnFwdSm90INS1_25CollectiveMainloopFwdSm90ILi2EN4cute5tupleIJNS5_1CILi1EEES8_S8_EEENS6_IJNS7_ILi64EEESA_SA_EEELi512ENS_6half_tEfNS_4arch4Sm90ELb1ELb0ELb0ELb1ELb1ELb0ELb1ELb0ELb0ELb1ELb1ELb0EEENS1_21CollectiveEpilogueFwdINS6_IJSA_NS7_ILi512EEESA_EEES9_SC_SE_Li256ELb1ELb1ELb1ELb0EEENS1_36VarlenDynamicPersistentTileSchedulerILi64ELi64ELi256ELi128ELb1ELb1ELb1ELb1ELb1ELb1EEEEEEEEEvNT_6ParamsE,"a",@progbits
	.sectionflags	@""
	.align	4
.nv.constant0._ZN7cutlass13device_kernelIN5flash11enable_sm90INS1_16FlashAttnFwdSm90INS1_25CollectiveMainloopFwdSm90ILi2EN4cute5tupleIJNS5_1CILi1EEES8_S8_EEENS6_IJNS7_ILi64EEESA_SA_EEELi512ENS_6half_tEfNS_4arch4Sm90ELb1ELb0ELb0ELb1ELb1ELb0ELb1ELb0ELb0ELb1ELb1ELb0EEENS1_21CollectiveEpilogueFwdINS6_IJSA_NS7_ILi512EEESA_EEES9_SC_SE_Li256ELb1ELb1ELb1ELb0EEENS1_36VarlenDynamicPersistentTileSchedulerILi64ELi64ELi256ELi128ELb1ELb1ELb1ELb1ELb1ELb1EEEEEEEEEvNT_6ParamsE:
	.zero		3584


//--------------------- .nv.constant0._ZN7cutlass13device_kernelIN5flash11enable_sm90INS1_16FlashAttnFwdSm90INS1_25CollectiveMainloopFwdSm90ILi2EN4cute5tupleIJNS5_1CILi1EEES8_S8_EEENS6_IJNS7_ILi64EEESA_SA_EEELi512ENS_6half_tEfNS_4arch4Sm90ELb1ELb0ELb0ELb1ELb1ELb1ELb1ELb0ELb0ELb1ELb1ELb0EEENS1_21CollectiveEpilogueFwdINS6_IJSA_NS7_ILi512EEESA_EEES9_SC_SE_Li256ELb1ELb1ELb1ELb0EEENS1_36VarlenDynamicPersistentTileSchedulerILi64ELi64ELi256ELi128ELb1ELb1ELb1ELb1ELb1ELb1EEEEEEEEEvNT_6ParamsE --------------------------
	.section	.nv.constant0._ZN7cutlass13device_kernelIN5flash11enable_sm90INS1_16FlashAttnFwdSm90INS1_25CollectiveMainloopFwdSm90ILi2EN4cute5tupleIJNS5_1CILi1EEES8_S8_EEENS6_IJNS7_ILi64EEESA_SA_EEELi512ENS_6half_tEfNS_4arch4Sm90ELb1ELb0ELb0ELb1ELb1ELb1ELb1ELb0ELb0ELb1ELb1ELb0EEENS1_21CollectiveEpilogueFwdINS6_IJSA_NS7_ILi512EEESA_EEES9_SC_SE_Li256ELb1ELb1ELb1ELb0EEENS1_36VarlenDynamicPersistentTileSchedulerILi64ELi64ELi256ELi128ELb1ELb1ELb1ELb1ELb1ELb1EEEEEEEEEvNT_6ParamsE,"a",@progbits
	.sectionflags	@""
	.align	4
.nv.constant0._ZN7cutlass13device_kernelIN5flash11enable_sm90INS1_16FlashAttnFwdSm90INS1_25CollectiveMainloopFwdSm90ILi2EN4cute5tupleIJNS5_1CILi1EEES8_S8_EEENS6_IJNS7_ILi64EEESA_SA_EEELi512ENS_6half_tEfNS_4arch4Sm90ELb1ELb0ELb0ELb1ELb1ELb1ELb1ELb0ELb0ELb1ELb1ELb0EEENS1_21CollectiveEpilogueFwdINS6_IJSA_NS7_ILi512EEESA_EEES9_SC_SE_Li256ELb1ELb1ELb1ELb0EEENS1_36VarlenDynamicPersistentTileSchedulerILi64ELi64ELi256ELi128ELb1ELb1ELb1ELb1ELb1ELb1EEEEEEEEEvNT_6ParamsE:
	.zero		3584


//--------------------- .nv.constant0._ZN7cutlass13device_kernelIN5flash11enable_sm90INS1_16FlashAttnFwdSm90INS1_25CollectiveMainloopFwdSm90ILi2EN4cute5tupleIJNS5_1CILi1EEES8_S8_EEENS6_IJNS7_ILi128EEENS7_ILi96EEENS7_ILi64EEEEEELi256ENS_6half_tEfNS_4arch4Sm90ELb0ELb0ELb0ELb0ELb1ELb0ELb0ELb1ELb0ELb1ELb1ELb0EEENS1_21CollectiveEpilogueFwdINS6_IJSA_NS7_ILi256EEESB_EEES9_SE_SG_Li256ELb0ELb1ELb1ELb0EEENS1_19SingleTileSchedulerILb0ELb1ELb1ELi128EEEEEEEEEvNT_6ParamsE --------------------------
	.section	.nv.constant0._ZN7cutlass13device_kernelIN5flash11enable_sm90INS1_16FlashAttnFwdSm90INS1_25CollectiveMainloopFwdSm90ILi2EN4cute5tupleIJNS5_1CILi1EEES8_S8_EEENS6_IJNS7_ILi128EEENS7_ILi96EEENS7_ILi64EEEEEELi256ENS_6half_tEfNS_4arch4Sm90ELb0ELb0ELb0ELb0ELb1ELb0ELb0ELb1ELb0ELb1ELb1ELb0EEENS1_21CollectiveEpilogueFwdINS6_IJSA_NS7_ILi256EEESB_EEES9_SE_SG_Li256ELb0ELb1ELb1ELb0EEENS1_19SingleTileSchedulerILb0ELb1ELb1ELi128EEEEEEEEEvNT_6ParamsE,"a",@progbits
	.sectionflags	@""
	.align	4
.nv.constant0._ZN7cutlass13device_kernelIN5flash11enable_sm90INS1_16FlashAttnFwdSm90INS1_25CollectiveMainloopFwdSm90ILi2EN4cute5tupleIJNS5_1CILi1EEES8_S8_EEENS6_IJNS7_ILi128EEENS7_ILi96EEENS7_ILi64EEEEEELi256ENS_6half_tEfNS_4arch4Sm90ELb0ELb0ELb0ELb0ELb1ELb0ELb0ELb1ELb0ELb1ELb1ELb0EEENS1_21CollectiveEpilogueFwdINS6_IJSA_NS7_ILi256EEESB_EEES9_SE_SG_Li256ELb0ELb1ELb1ELb0EEENS1_19SingleTileSchedulerILb0ELb1ELb1ELi128EEEEEEEEEvNT_6ParamsE:
	.zero		3200


//--------------------- .nv.constant0._ZN7cutlass13device_kernelIN5flash11enable_sm90INS1_16FlashAttnFwdSm90INS1_25CollectiveMainloopFwdSm90ILi2EN4cute5tupleIJNS5_1CILi1EEES8_S8_EEENS6_IJNS7_ILi128EEENS7_ILi96EEENS7_ILi64EEEEEELi256ENS_6half_tEfNS_4arch4Sm90ELb0ELb0ELb0ELb0ELb1ELb0ELb1ELb1ELb0ELb1ELb1ELb0EEENS1_21CollectiveEpilogueFwdINS6_IJSA_NS7_ILi256EEESB_EEES9_SE_SG_Li256ELb0ELb1ELb1ELb0EEENS1_19SingleTileSchedulerILb0ELb1ELb1ELi128EEEEEEEEEvNT_6ParamsE --------------------------
	.section	.nv.constant0._ZN7cutlass13device_kernelIN5flash11enable_sm90INS1_16FlashAttnFwdSm90INS1_25CollectiveMainloopFwdSm90ILi2EN4cute5tupleIJNS5_1CILi1EEES8_S8_EEENS6_IJNS7_ILi128EEENS7_ILi96EEENS7_ILi64EEEEEELi256ENS_6half_tEfNS_4arch4Sm90ELb0ELb0ELb0ELb0ELb1ELb0ELb1ELb1ELb0ELb1ELb1ELb0EEENS1_21CollectiveEpilogueFwdINS6_IJSA_NS7_ILi256EEESB_EEES9_SE_SG_Li256ELb0ELb1ELb1ELb0EEENS1_19SingleTileSchedulerILb0ELb1ELb1ELi128EEEEEEEEEvNT_6ParamsE,"a",@progbits
	.sectionflags	@""
	.align	4
.nv.constant0._ZN7cutlass13device_kernelIN5flash11enable_sm90INS1_16FlashAttnFwdSm90INS1_25CollectiveMainloopFwdSm90ILi2EN4cute5tupleIJNS5_1CILi1EEES8_S8_EEENS6_IJNS7_ILi128EEENS7_ILi96EEENS7_ILi64EEEEEELi256ENS_6half_tEfNS_4arch4Sm90ELb0ELb0ELb0ELb0ELb1ELb0ELb1ELb1ELb0ELb1ELb1ELb0EEENS1_21CollectiveEpilogueFwdINS6_IJSA_NS7_ILi256EEESB_EEES9_SE_SG_Li256ELb0ELb1ELb1ELb0EEENS1_19SingleTileSchedulerILb0ELb1ELb1ELi128EEEEEEEEEvNT_6ParamsE:
	.zero		3456


//--------------------- .nv.constant0._ZN7cutlass13device_kernelIN5flash11enable_sm90INS1_16FlashAttnFwdSm90INS1_25CollectiveMainloopFwdSm90ILi2EN4cute5tupleIJNS5_1CILi1EEES8_S8_EEENS6_IJNS7_ILi128EEENS7_ILi96EEENS7_ILi64EEEEEELi256ENS_6half_tEfNS_4arch4Sm90ELb0ELb0ELb0ELb1ELb1ELb0ELb0ELb1ELb0ELb1ELb1ELb0EEENS1_21CollectiveEpilogueFwdINS6_IJSA_NS7_ILi256EEESB_EEES9_SE_SG_Li256ELb1ELb1ELb1ELb0EEENS1_36VarlenDynamicPersistentTileSchedulerILi128ELi96ELi256ELi128ELb1ELb1ELb1ELb0ELb1ELb1EEEEEEEEEvNT_6ParamsE --------------------------
	.section	.nv.constant0._ZN7cutlass13device_kernelIN5flash11enable_sm90INS1_16FlashAttnFwdSm90INS1_25CollectiveMainloopFwdSm90ILi2EN4cute5tupleIJNS5_1CILi1EEES8_S8_EEENS6_IJNS7_ILi128EEENS7_ILi96EEENS7_ILi64EEEEEELi256ENS_6half_tEfNS_4arch4Sm90ELb0ELb0ELb0ELb1ELb1ELb0ELb0ELb1ELb0ELb1ELb1ELb0EEENS1_21CollectiveEpilogueFwdINS6_IJSA_NS7_ILi256EEESB_EEES9_SE_SG_Li256ELb1ELb1ELb1ELb0EEENS1_36VarlenDynamicPersistentTileSchedulerILi128ELi96ELi256ELi128ELb1ELb1ELb1ELb0ELb1ELb1EEEEEEEEEvNT_6ParamsE,"a",@progbits
	.sectionflags	@""
	.align	4
.nv.constant0._ZN7cutlass13device_kernelIN5flash11enable_sm90INS1_16FlashAttnFwdSm90INS1_25CollectiveMainloopFwdSm90ILi2EN4cute5tupleIJNS5_1CILi1EEES8_S8_EEENS6_IJNS7_ILi128EEENS7_ILi96EEENS7_ILi64EEEEEELi256ENS_6half_tEfNS_4arch4Sm90ELb0ELb0ELb0ELb1ELb1ELb0ELb0ELb1ELb0ELb1ELb1ELb0EEENS1_21CollectiveEpilogueFwdINS6_IJSA_NS7_ILi256EEESB_EEES9_SE_SG_Li256ELb1ELb1ELb1ELb0EEENS1_36VarlenDynamicPersistentTileSchedulerILi128ELi96ELi256ELi128ELb1ELb1ELb1ELb0ELb1ELb1EEEEEEEEEvNT_6ParamsE:
	.zero		3328


//--------------------- .nv.constant0._ZN7cutlass13device_kernelIN5flash11enable_sm90INS1_16FlashAttnFwdSm90INS1_25CollectiveMainloopFwdSm90ILi2EN4cute5tupleIJNS5_1CILi1EEES8_S8_EEENS6_IJNS7_ILi128EEENS7_ILi96EEENS7_ILi64EEEEEELi256ENS_6half_tEfNS_4arch4Sm90ELb0ELb0ELb0ELb1ELb1ELb1ELb0ELb1ELb0ELb1ELb1ELb0EEENS1_21CollectiveEpilogueFwdINS6_IJSA_NS7_ILi256EEESB_EEES9_SE_SG_Li256ELb1ELb1ELb1ELb0EEENS1_36VarlenDynamicPersistentTileSchedulerILi128ELi96ELi256ELi128ELb1ELb1ELb1ELb0ELb1ELb1EEEEEEEEEvNT_6ParamsE --------------------------
	.section	.nv.constant0._ZN7cutlass13device_kernelIN5flash11enable_sm90INS1_16FlashAttnFwdSm90INS1_25CollectiveMainloopFwdSm90ILi2EN4cute5tupleIJNS5_1CILi1EEES8_S8_EEENS6_IJNS7_ILi128EEENS7_ILi96EEENS7_ILi64EEEEEELi256ENS_6half_tEfNS_4arch4Sm90ELb0ELb0ELb0ELb1ELb1ELb1ELb0ELb1ELb0ELb1ELb1ELb0EEENS1_21CollectiveEpilogueFwdINS6_IJSA_NS7_ILi256EEESB_EEES9_SE_SG_Li256ELb1ELb1ELb1ELb0EEENS1_36VarlenDynamicPersistentTileSchedulerILi128ELi96ELi256ELi128ELb1ELb1ELb1ELb0ELb1ELb1EEEEEEEEEvNT_6ParamsE,"a",@progbits
	.sectionflags	@""
	.align	4
.nv.constant0._ZN7cutlass13device_kernelIN5flash11enable_sm90INS1_16FlashAttnFwdSm90INS1_25CollectiveMainloopFwdSm90ILi2EN4cute5tupleIJNS5_1CILi1EEES8_S8_EEENS6_IJNS7_ILi128EEENS7_ILi96EEENS7_ILi64EEEEEELi256ENS_6half_tEfNS_4arch4Sm90ELb0ELb0ELb0ELb1ELb1ELb1ELb0ELb1ELb0ELb1ELb1ELb0EEENS1_21CollectiveEpilogueFwdINS6_IJSA_NS7_ILi256EEESB_EEES9_SE_SG_Li256ELb1ELb1ELb1ELb0EEENS1_36VarlenDynamicPersistentTileSchedulerILi128ELi96ELi256ELi128ELb1ELb1ELb1ELb0ELb1ELb1EEEEEEEEEvNT_6ParamsE:
	.zero		3328


//--------------------- .nv.constant0._ZN7cutlass13device_kernelIN5flash11enable_sm90INS1_16FlashAttnFwdSm90INS1_25CollectiveMainloopFwdSm90ILi2EN4cute5tupleIJNS5_1CILi1EEES8_S8_EEENS6_IJNS7_ILi128EEENS7_ILi96EEENS7_ILi64EEEEEELi256ENS_6half_tEfNS_4arch4Sm90ELb0ELb0ELb0ELb1ELb1ELb0ELb1ELb1ELb0ELb1ELb1ELb0EEENS1_21CollectiveEpilogueFwdINS6_IJSA_NS7_ILi256EEESB_EEES9_SE_SG_Li256ELb1ELb1ELb1ELb0EEENS1_36VarlenDynamicPersistentTileSchedulerILi128ELi96ELi256ELi128ELb1ELb1ELb1ELb0ELb1ELb1EEEEEEEEEvNT_6ParamsE --------------------------
	.section	.nv.constant0._ZN7cutlass13device_kernelIN5flash11enable_sm90INS1_16FlashAttnFwdSm90INS1_25CollectiveMainloopFwdSm90ILi2EN4cute5tupleIJNS5_1CILi1EEES8_S8_EEENS6_IJNS7_ILi128EEENS7_ILi96EEENS7_ILi64EEEEEELi256ENS_6half_tEfNS_4arch4Sm90ELb0ELb0ELb0ELb1ELb1ELb0ELb1ELb1ELb0ELb1ELb1ELb0EEENS1_21CollectiveEpilogueFwdINS6_IJSA_NS7_ILi256EEESB_EEES9_SE_SG_Li256ELb1ELb1ELb1ELb0EEENS1_36VarlenDynamicPersistentTileSchedulerILi128ELi96ELi256ELi128ELb1ELb1ELb1ELb0ELb1ELb1EEEEEEEEEvNT_6ParamsE,"a",@progbits
	.sectionflags	@""
	.align	4
.nv.constant0._ZN7cutlass13device_kernelIN5flash11enable_sm90INS1_16FlashAttnFwdSm90INS1_25CollectiveMainloopFwdSm90ILi2EN4cute5tupleIJNS5_1CILi1EEES8_S8_EEENS6_IJNS7_ILi128EEENS7_ILi96EEENS7_ILi64EEEEEELi256ENS_6half_tEfNS_4arch4Sm90ELb0ELb0ELb0ELb1ELb1ELb0ELb1ELb1ELb0ELb1ELb1ELb0EEENS1_21CollectiveEpilogueFwdINS6_IJSA_NS7_ILi256EEESB_EEES9_SE_SG_Li256ELb1ELb1ELb1ELb0EEENS1_36VarlenDynamicPersistentTileSchedulerILi128ELi96ELi256ELi128ELb1ELb1ELb1ELb0ELb1ELb1EEEEEEEEEvNT_6ParamsE:
	.zero		3584


//--------------------- .nv.constant0._ZN7cutlass13device_kernelIN5flash11enable_sm90INS1_16FlashAttnFwdSm90INS1_25CollectiveMainloopFwdSm90ILi2EN4cute5tupleIJNS5_1CILi1EEES8_S8_EEENS6_IJNS7_ILi128EEENS7_ILi96EEENS7_ILi64EEEEEELi256ENS_6half_tEfNS_4arch4Sm90ELb0ELb0ELb0ELb1ELb1ELb1ELb1ELb1ELb0ELb1ELb1ELb0EEENS1_21CollectiveEpilogueFwdINS6_IJSA_NS7_ILi256EEESB_EEES9_SE_SG_Li256ELb1ELb1ELb1ELb0EEENS1_36VarlenDynamicPersistentTileSchedulerILi128ELi96ELi256ELi128ELb1ELb1ELb1ELb0ELb1ELb1EEEEEEEEEvNT_6ParamsE --------------------------
	.section	.nv.constant0._ZN7cutlass13device_kernelIN5flash11enable_sm90INS1_16FlashAttnFwdSm90INS1_25CollectiveMainloopFwdSm90ILi2EN4cute5tupleIJNS5_1CILi1EEES8_S8_EEENS6_IJNS7_ILi128EEENS7_ILi96EEENS7_ILi64EEEEEELi256ENS_6half_tEfNS_4arch4Sm90ELb0ELb0ELb0ELb1ELb1ELb1ELb1ELb1ELb0ELb1ELb1ELb0EEENS1_21CollectiveEpilogueFwdINS6_IJSA_NS7_ILi256EEESB_EEES9_SE_SG_Li256ELb1ELb1ELb1ELb0EEENS1_36VarlenDynamicPersistentTileSchedulerILi128ELi96ELi256ELi128ELb1ELb1ELb1ELb0ELb1ELb1EEEEEEEEEvNT_6ParamsE,"a",@progbits
	.sectionflags	@""
	.align	4
.nv.constant0._ZN7cutlass13device_kernelIN5flash11enable_sm90INS1_16FlashAttnFwdSm90INS1_25CollectiveMainloopFwdSm90ILi2EN4cute5tupleIJNS5_1CILi1EEES8_S8_EEENS6_IJNS7_ILi128EEENS7_ILi96EEENS7_ILi64EEEEEELi256ENS_6half_tEfNS_4arch4Sm90ELb0ELb0ELb0ELb1ELb1ELb1ELb1ELb1ELb0ELb1ELb1ELb0EEENS1_21CollectiveEpilogueFwdINS6_IJSA_NS7_ILi256EEESB_EEES9_SE_SG_Li256ELb1ELb1ELb1ELb0EEENS1_36VarlenDynamicPersistentTileSchedulerILi128ELi96ELi256ELi128ELb1ELb1ELb1ELb0ELb1ELb1EEEEEEEEEvNT_6ParamsE:
	.zero		3584


//--------------------- .nv.constant0._ZN7cutlass13device_kernelIN5flash11enable_sm90INS1_16FlashAttnFwdSm90INS1_25CollectiveMainloopFwdSm90ILi2EN4cute5tupleIJNS5_1CILi1EEES8_S8_EEENS6_IJNS7_ILi128EEENS7_ILi96EEENS7_ILi64EEEEEELi256ENS_6half_tEfNS_4arch4Sm90ELb0ELb1ELb0ELb0ELb1ELb0ELb0ELb1ELb0ELb1ELb1ELb0EEENS1_21CollectiveEpilogueFwdINS6_IJSA_NS7_ILi256EEESB_EEES9_SE_SG_Li256ELb0ELb1ELb1ELb0EEENS1_19SingleTileSchedulerILb0ELb1ELb1ELi128EEEEEEEEEvNT_6ParamsE --------------------------
	.section	.nv.constant0._ZN7cutlass13device_kernelIN5flash11enable_sm90INS1_16FlashAttnFwdSm90INS1_25CollectiveMainloopFwdSm90ILi2EN4cute5tupleIJNS5_1CILi1EEES8_S8_EEENS6_IJNS7_ILi128EEENS7_ILi96EEENS7_ILi64EEEEEELi256ENS_6half_tEfNS_4arch4Sm90ELb0ELb1ELb0ELb0ELb1ELb0ELb0ELb1ELb0ELb1ELb1ELb0EEENS1_21CollectiveEpilogueFwdINS6_IJSA_NS7_ILi256EEESB_EEES9_SE_SG_Li256ELb0ELb1ELb1ELb0EEENS1_19SingleTileSchedulerILb0ELb1ELb1ELi128EEEEEEEEEvNT_6ParamsE,"a",@progbits
	.sectionflags	@""
	.align	4
.nv.constant0._ZN7cutlass13device_kernelIN5flash11enable_sm90INS1_16FlashAttnFwdSm90INS1_25CollectiveMainloopFwdSm90ILi2EN4cute5tupleIJNS5_1CILi1EEES8_S8_EEENS6_IJNS7_ILi128EEENS7_ILi96EEENS7_ILi64EEEEEELi256ENS_6half_tEfNS_4arch4Sm90ELb0ELb1ELb0ELb0ELb1ELb0ELb0ELb1ELb0ELb1ELb1ELb0EEENS1_21CollectiveEpilogueFwdINS6_IJSA_NS7_ILi256EEESB_EEES9_SE_SG_Li256ELb0ELb1ELb1ELb0EEENS1_19SingleTileSchedulerILb0ELb1ELb1ELi128EEEEEEEEEvNT_6ParamsE:
	.zero		3200


//--------------------- .nv.constant0._ZN7cutlass13device_kernelIN5flash11enable_sm90INS1_16FlashAttnFwdSm90INS1_25CollectiveMainloopFwdSm90ILi2EN4cute5tupleIJNS5_1CILi1EEES8_S8_EEENS6_IJNS7_ILi128EEENS7_ILi96EEENS7_ILi64EEEEEELi256ENS_6half_tEfNS_4arch4Sm90ELb0ELb1ELb0ELb0ELb1ELb0ELb1ELb1ELb0ELb1ELb1ELb0EEENS1_21CollectiveEpilogueFwdINS6_IJSA_NS7_ILi256EEESB_EEES9_SE_SG_Li256ELb0ELb1ELb1ELb0EEENS1_19SingleTileSchedulerILb0ELb1ELb1ELi128EEEEEEEEEvNT_6ParamsE --------------------------
	.section	.nv.constant0._ZN7cutlass13device_kernelIN5flash11enable_sm90INS1_16FlashAttnFwdSm90INS1_25CollectiveMainloopFwdSm90ILi2EN4cute5tupleIJNS5_1CILi1EEES8_S8_EEENS6_IJNS7_ILi128EEENS7_ILi96EEENS7_ILi64EEEEEELi256ENS_6half_tEfNS_4arch4Sm90ELb0ELb1ELb0ELb0ELb1ELb0ELb1ELb1ELb0ELb1ELb1ELb0EEENS1_21CollectiveEpilogueFwdINS6_IJSA_NS7_ILi256EEESB_EEES9_SE_SG_Li256ELb0ELb1ELb1ELb0EEENS1_19SingleTileSchedulerILb0ELb1ELb1ELi128EEEEEEEEEvNT_6ParamsE,"a",@progbits
	.sectionflags	@""
	.align	4
.nv.constant0._ZN7cutlass13device_kernelIN5flash11enable_sm90INS1_16FlashAttnFwdSm90INS1_25CollectiveMainloopFwdSm90ILi2EN4cute5tupleIJNS5_1CILi1EEES8_S8_EEENS6_IJNS7_ILi128EEENS7_ILi96EEENS7_ILi64EEEEEELi256ENS_6half_tEfNS_4arch4Sm90ELb0ELb1ELb0ELb0ELb1ELb0ELb1ELb1ELb0ELb1ELb1ELb0EEENS1_21CollectiveEpilogueFwdINS6_IJSA_NS7_ILi256EEESB_EEES9_SE_SG_Li256ELb0ELb1ELb1ELb0EEENS1_19SingleTileSchedulerILb0ELb1ELb1ELi128EEEEEEEEEvNT_6ParamsE:
	.zero		3456


//--------------------- .nv.constant0._ZN7cutlass13device_kernelIN5flash11enable_sm90INS1_16FlashAttnFwdSm90INS1_25CollectiveMainloopFwdSm90ILi2EN4cute5tupleIJNS5_1CILi1EEES8_S8_EEENS6_IJNS7_ILi128EEENS7_ILi96EEENS7_ILi64EEEEEELi256ENS_6half_tEfNS_4arch4Sm90ELb0ELb1ELb0ELb1ELb1ELb0ELb0ELb1ELb0ELb1ELb1ELb0EEENS1_21CollectiveEpilogueFwdINS6_IJSA_NS7_ILi256EEESB_EEES9_SE_SG_Li256ELb1ELb1ELb1ELb0EEENS1_36VarlenDynamicPersistentTileSchedulerILi128ELi96ELi256ELi128ELb1ELb1ELb1ELb1ELb0ELb1EEEEEEEEEvNT_6ParamsE --------------------------
	.section	.nv.constant0._ZN7cutlass13device_kernelIN5flash11enable_sm90INS1_16FlashAttnFwdSm90INS1_25CollectiveMainloopFwdSm90ILi2EN4cute5tupleIJNS5_1CILi1EEES8_S8_EEENS6_IJNS7_ILi128EEENS7_ILi96EEENS7_ILi64EEEEEELi256ENS_6half_tEfNS_4arch4Sm90ELb0ELb1ELb0ELb1ELb1ELb0ELb0ELb1ELb0ELb1ELb1ELb0EEENS1_21CollectiveEpilogueFwdINS6_IJSA_NS7_ILi256EEESB_EEES9_SE_SG_Li256ELb1ELb1ELb1ELb0EEENS1_36VarlenDynamicPersistentTileSchedulerILi128ELi96ELi256ELi128ELb1ELb1ELb1ELb1ELb0ELb1EEEEEEEEEvNT_6ParamsE,"a",@progbits
	.sectionflags	@""
	.align	4
.nv.constant0._ZN7cutlass13device_kernelIN5flash11enable_sm90INS1_16FlashAttnFwdSm90INS1_25CollectiveMainloopFwdSm90ILi2EN4cute5tupleIJNS5_1CILi1EEES8_S8_EEENS6_IJNS7_ILi128EEENS7_ILi96EEENS7_ILi64EEEEEELi256ENS_6half_tEfNS_4arch4Sm90ELb0ELb1ELb0ELb1ELb1ELb0ELb0ELb1ELb0ELb1ELb1ELb0EEENS1_21CollectiveEpilogueFwdINS6_IJSA_NS7_ILi256EEESB_EEES9_SE_SG_Li256ELb1ELb1ELb1ELb0EEENS1_36VarlenDynamicPersistentTileSchedulerILi128ELi96ELi256ELi128ELb1ELb1ELb1ELb1ELb0ELb1EEEEEEEEEvNT_6ParamsE:
	.zero		3328


//--------------------- .nv.constant0._ZN7cutlass13device_kernelIN5flash11enable_sm90INS1_16FlashAttnFwdSm90INS1_25CollectiveMainloopFwdSm90ILi2EN4cute5tupleIJNS5_1CILi1EEES8_S8_EEENS6_IJNS7_ILi128EEENS7_ILi96EEENS7_ILi64EEEEEELi256ENS_6half_tEfNS_4arch4Sm90ELb0ELb1ELb0ELb1ELb1ELb1ELb0ELb1ELb0ELb1ELb1ELb0EEENS1_21CollectiveEpilogueFwdINS6_IJSA_NS7_ILi256EEESB_EEES9_SE_SG_Li256ELb1ELb1ELb1ELb0EEENS1_36VarlenDynamicPersistentTileSchedulerILi128ELi96ELi256ELi128ELb1ELb1ELb1ELb1ELb0ELb1EEEEEEEEEvNT_6ParamsE --------------------------
	.section	.nv.constant0._ZN7cutlass13device_kernelIN5flash11enable_sm90INS1_16FlashAttnFwdSm90INS1_25CollectiveMainloopFwdSm90ILi2EN4cute5tupleIJNS5_1CILi1EEES8_S8_EEENS6_IJNS7_ILi128EEENS7_ILi96EEENS7_ILi64EEEEEELi256ENS_6half_tEfNS_4arch4Sm90ELb0ELb1ELb0ELb1ELb1ELb1ELb0ELb1ELb0ELb1ELb1ELb0EEENS1_21CollectiveEpilogueFwdINS6_IJSA_NS7_ILi256EEESB_EEES9_SE_SG_Li256ELb1ELb1ELb1ELb0EEENS1_36VarlenDynamicPersistentTileSchedulerILi128ELi96ELi256ELi128ELb1ELb1ELb1ELb1ELb0ELb1EEEEEEEEEvNT_6ParamsE,"a",@progbits
	.sectionflags	@""
	.align	4
.nv.constant0._ZN7cutlass13device_kernelIN5flash11enable_sm90INS1_16FlashAttnFwdSm90INS1_25CollectiveMainloopFwdSm90ILi2EN4cute5tupleIJNS5_1CILi1EEES8_S8_EEENS6_IJNS7_ILi128EEENS7_ILi96EEENS7_ILi64EEEEEELi256ENS_6half_tEfNS_4arch4Sm90ELb0ELb1ELb0ELb1ELb1ELb1ELb0ELb1ELb0ELb1ELb1ELb0EEENS1_21CollectiveEpilogueFwdINS6_IJSA_NS7_ILi256EEESB_EEES9_SE_SG_Li256ELb1ELb1ELb1ELb0EEENS1_36VarlenDynamicPersistentTileSchedulerILi128ELi96ELi256ELi128ELb1ELb1ELb1ELb1ELb0ELb1EEEEEEEEEvNT_6ParamsE:
	.zero		3328


//--------------------- .nv.constant0._ZN7cutlass13device_kernelIN5flash11enable_sm90INS1_16FlashAttnFwdSm90INS1_25CollectiveMainloopFwdSm90ILi2EN4cute5tupleIJNS5_1CILi1EEES8_S8_EEENS6_IJNS7_ILi128EEENS7_ILi96EEENS7_ILi64EEEEEELi256ENS_6half_tEfNS_4arch4Sm90ELb0ELb1ELb0ELb1ELb1ELb0ELb1ELb1ELb0ELb1ELb1ELb0EEENS1_21CollectiveEpilogueFwdINS6_IJSA_NS7_ILi256EEESB_EEES9_SE_SG_Li256ELb1ELb1ELb1ELb0EEENS1_36VarlenDynamicPersistentTileSchedulerILi128ELi96ELi256ELi128ELb1ELb1ELb1ELb1ELb0ELb1EEEEEEEEEvNT_6ParamsE --------------------------
	.section	.nv.constant0._ZN7cutlass13device_kernelIN5flash11enable_sm90INS1_16FlashAttnFwdSm90INS1_25CollectiveMainloopFwdSm90ILi2EN4cute5tupleIJNS5_1CILi1EEES8_S8_EEENS6_IJNS7_ILi128EEENS7_ILi96EEENS7_ILi64EEEEEELi256ENS_6half_tEfNS_4arch4Sm90ELb0ELb1ELb0ELb1ELb1ELb0ELb1ELb1ELb0ELb1ELb1ELb0EEENS1_21CollectiveEpilogueFwdINS6_IJSA_NS7_ILi256EEESB_EEES9_SE_SG_Li256ELb1ELb1ELb1ELb0EEENS1_36VarlenDynamicPersistentTileSchedulerILi128ELi96ELi256ELi128ELb1ELb1ELb1ELb1ELb0ELb1EEEEEEEEEvNT_6ParamsE,"a",@progbits
	.sectionflags	@""
	.align	4
.nv.constant0._ZN7cutlass13device_kernelIN5flash11enable_sm90INS1_16FlashAttnFwdSm90INS1_25CollectiveMainloopFwdSm90ILi2EN4cute5tupleIJNS5_1CILi1EEES8_S8_EEENS6_IJNS7_ILi128EEENS7_ILi96EEENS7_ILi64EEEEEELi256ENS_6half_tEfNS_4arch4Sm90ELb0ELb1ELb0ELb1ELb1ELb0ELb1ELb1ELb0ELb1ELb1ELb0EEENS1_21CollectiveEpilogueFwdINS6_IJSA_NS7_ILi256EEESB_EEES9_SE_SG_Li256ELb1ELb1ELb1ELb0EEENS1_36VarlenDynamicPersistentTileSchedulerILi128ELi96ELi256ELi128ELb1ELb1ELb1ELb1ELb0ELb1EEEEEEEEEvNT_6ParamsE:
	.zero		3584


//--------------------- .nv.constant0._ZN7cutlass13device_kernelIN5flash11enable_sm90INS1_16FlashAttnFwdSm90INS1_25CollectiveMainloopFwdSm90ILi2EN4cute5tupleIJNS5_1CILi1EEES8_S8_EEENS6_IJNS7_ILi128EEENS7_ILi96EEENS7_ILi64EEEEEELi256ENS_6half_tEfNS_4arch4Sm90ELb0ELb1ELb0ELb1ELb1ELb1ELb1ELb1ELb0ELb1ELb1ELb0EEENS1_21CollectiveEpilogueFwdINS6_IJSA_NS7_ILi256EEESB_EEES9_SE_SG_Li256ELb1ELb1ELb1ELb0EEENS1_36VarlenDynamicPersistentTileSchedulerILi128ELi96ELi256ELi128ELb1ELb1ELb1ELb1ELb0ELb1EEEEEEEEEvNT_6ParamsE --------------------------
	.section	.nv.constant0._ZN7cutlass13device_kernelIN5flash11enable_sm90INS1_16FlashAttnFwdSm90INS1_25CollectiveMainloopFwdSm90ILi2EN4cute5tupleIJNS5_1CILi1EEES8_S8_EEENS6_IJNS7_ILi128EEENS7_ILi96EEENS7_ILi64EEEEEELi256ENS_6half_tEfNS_4arch4Sm90ELb0ELb1ELb0ELb1ELb1ELb1ELb1ELb1ELb0ELb1ELb1ELb0EEENS1_21CollectiveEpilogueFwdINS6_IJSA_NS7_ILi256EEESB_EEES9_SE_SG_Li256ELb1ELb1ELb1ELb0EEENS1_36VarlenDynamicPersistentTileSchedulerILi128ELi96ELi256ELi128ELb1ELb1ELb1ELb1ELb0ELb1EEEEEEEEEvNT_6ParamsE,"a",@progbits
	.sectionflags	@""
	.align	4
.nv.constant0._ZN7cutlass13device_kernelIN5flash11enable_sm90INS1_16FlashAttnFwdSm90INS1_25CollectiveMainloopFwdSm90ILi2EN4cute5tupleIJNS5_1CILi1EEES8_S8_EEENS6_IJNS7_ILi128EEENS7_ILi96EEENS7_ILi64EEEEEELi256ENS_6half_tEfNS_4arch4Sm90ELb0ELb1ELb0ELb1ELb1ELb1ELb1ELb1ELb0ELb1ELb1ELb0EEENS1_21CollectiveEpilogueFwdINS6_IJSA_NS7_ILi256EEESB_EEES9_SE_SG_Li256ELb1ELb1ELb1ELb0EEENS1_36VarlenDynamicPersistentTileSchedulerILi128ELi96ELi256ELi128ELb1ELb1ELb1ELb1ELb0ELb1EEEEEEEEEvNT_6ParamsE:
	.zero		3584


//--------------------- .nv.constant0._ZN7cutlass13device_kernelIN5flash11enable_sm90INS1_16FlashAttnFwdSm90INS1_25CollectiveMainloopFwdSm90ILi2EN4cute5tupleIJNS5_1CILi1EEES8_S8_EEENS6_IJNS7_ILi128EEENS7_ILi96EEENS7_ILi64EEEEEELi256ENS_6half_tEfNS_4arch4Sm90ELb1ELb0ELb0ELb0ELb1ELb0ELb0ELb1ELb0ELb1ELb1ELb0EEENS1_21CollectiveEpilogueFwdINS6_IJSA_NS7_ILi256EEESB_EEES9_SE_SG_Li256ELb0ELb1ELb1ELb0EEENS1_19SingleTileSchedulerILb0ELb1ELb1ELi128EEEEEEEEEvNT_6ParamsE --------------------------
	.section	.nv.constant0._ZN7cutlass13device_kernelIN5flash11enable_sm90INS1_16FlashAttnFwdSm90INS1_25CollectiveMainloopFwdSm90ILi2EN4cute5tupleIJNS5_1CILi1EEES8_S8_EEENS6_IJNS7_ILi128EEENS7_ILi96EEENS7_ILi64EEEEEELi256ENS_6half_tEfNS_4arch4Sm90ELb1ELb0ELb0ELb0ELb1ELb0ELb0ELb1ELb0ELb1ELb1ELb0EEENS1_21CollectiveEpilogueFwdINS6_IJSA_NS7_ILi256EEESB_EEES9_SE_SG_Li256ELb0ELb1ELb1ELb0EEENS1_19SingleTileSchedulerILb0ELb1ELb1ELi128EEEEEEEEEvNT_6ParamsE,"a",@progbits
	.sectionflags	@""
	.align	4
.nv.constant0._ZN7cutlass13device_kernelIN5flash11enable_sm90INS1_16FlashAttnFwdSm90INS1_25CollectiveMainloopFwdSm90ILi2EN4cute5tupleIJNS5_1CILi1EEES8_S8_EEENS6_IJNS7_ILi128EEENS7_ILi96EEENS7_ILi64EEEEEELi256ENS_6half_tEfNS_4arch4Sm90ELb1ELb0ELb0ELb0ELb1ELb0ELb0ELb1ELb0ELb1ELb1ELb0EEENS1_21CollectiveEpilogueFwdINS6_IJSA_NS7_ILi256EEESB_EEES9_SE_SG_Li256ELb0ELb1ELb1ELb0EEENS1_19SingleTileSchedulerILb0ELb1ELb1ELi128EEEEEEEEEvNT_6ParamsE:
	.zero		3200


//--------------------- .nv.constant0._ZN7cutlass13device_kernelIN5flash11enable_sm90INS1_16FlashAttnFwdSm90INS1_25CollectiveMainloopFwdSm90ILi2EN4cute5tupleIJNS5_1CILi1EEES8_S8_EEENS6_IJNS7_ILi128EEENS7_ILi96EEENS7_ILi64EEEEEELi256ENS_6half_tEfNS_4arch4Sm90ELb1ELb0ELb0ELb0ELb1ELb0ELb1ELb1ELb0ELb1ELb1ELb0EEENS1_21CollectiveEpilogueFwdINS6_IJSA_NS7_ILi256EEESB_EEES9_SE_SG_Li256ELb0ELb1ELb1ELb0EEENS1_19SingleTileSchedulerILb0ELb1ELb1ELi128EEEEEEEEEvNT_6ParamsE --------------------------
	.section	.nv.constant0._ZN7cutlass13device_kernelIN5flash11enable_sm90INS1_16FlashAttnFwdSm90INS1_25CollectiveMainloopFwdSm90ILi2EN4cute5tupleIJNS5_1CILi1EEES8_S8_EEENS6_IJNS7_ILi128EEENS7_ILi96EEENS7_ILi64EEEEEELi256ENS_6half_tEfNS_4arch4Sm90ELb1ELb0ELb0ELb0ELb1ELb0ELb1ELb1ELb0ELb1ELb1ELb0EEENS1_21CollectiveEpilogueFwdINS6_IJSA_NS7_ILi256EEESB_EEES9_SE_SG_Li256ELb0ELb1ELb1ELb0EEENS1_19SingleTileSchedulerILb0ELb1ELb1ELi128EEEEEEEEEvNT_6ParamsE,"a",@progbits
	.sectionflags	@""
	.align	4
.nv.constant0._ZN7cutlass13device_kernelIN5flash11enable_sm90INS1_16FlashAttnFwdSm90INS1_25CollectiveMainloopFwdSm90ILi2EN4cute5tupleIJNS5_1CILi1EEES8_S8_EEENS6_IJNS7_ILi128EEENS7_ILi96EEENS7_ILi64EEEEEELi256ENS_6half_tEfNS_4arch4Sm90ELb1ELb0ELb0ELb0ELb1ELb0ELb1ELb1ELb0ELb1ELb1ELb0EEENS1_21CollectiveEpilogueFwdINS6_IJSA_NS7_ILi256EEESB_EEES9_SE_SG_Li256ELb0ELb1ELb1ELb0EEENS1_19SingleTileSchedulerILb0ELb1ELb1ELi128EEEEEEEEEvNT_6ParamsE:
	.zero		3456


//--------------------- .nv.constant0._ZN7cutlass13device_kernelIN5flash11enable_sm90INS1_16FlashAttnFwdSm90INS1_25CollectiveMainloopFwdSm90ILi2EN4cute5tupleIJNS5_1CILi1EEES8_S8_EEENS6_IJNS7_ILi128EEENS7_ILi96EEENS7_ILi64EEEEEELi256ENS_6half_tEfNS_4arch4Sm90ELb1ELb0ELb0ELb1ELb1ELb0ELb0ELb1ELb0ELb1ELb1ELb0EEENS1_21CollectiveEpilogueFwdINS6_IJSA_NS7_ILi256EEESB_EEES9_SE_SG_Li256ELb1ELb1ELb1ELb0EEENS1_36VarlenDynamicPersistentTileSchedulerILi128ELi96ELi256ELi128ELb1ELb1ELb1ELb1ELb1ELb1EEEEEEEEEvNT_6ParamsE --------------------------
	.section	.nv.constant0._ZN7cutlass13device_kernelIN5flash11enable_sm90INS1_16FlashAttnFwdSm90INS1_25CollectiveMainloopFwdSm90ILi2EN4cute5tupleIJNS5_1CILi1EEES8_S8_EEENS6_IJNS7_ILi128EEENS7_ILi96EEENS7_ILi64EEEEEELi256ENS_6half_tEfNS_4arch4Sm90ELb1ELb0ELb0ELb1ELb1ELb0ELb0ELb1ELb0ELb1ELb1ELb0EEENS1_21CollectiveEpilogueFwdINS6_IJSA_NS7_ILi256EEESB_EEES9_SE_SG_Li256ELb1ELb1ELb1ELb0EEENS1_36VarlenDynamicPersistentTileSchedulerILi128ELi96ELi256ELi128ELb1ELb1ELb1ELb1ELb1ELb1EEEEEEEEEvNT_6ParamsE,"a",@progbits
	.sectionflags	@""
	.align	4
.nv.constant0._ZN7cutlass13device_kernelIN5flash11enable_sm90INS1_16FlashAttnFwdSm90INS1_25CollectiveMainloopFwdSm90ILi2EN4cute5tupleIJNS5_1CILi1EEES8_S8_EEENS6_IJNS7_ILi128EEENS7_ILi96EEENS7_ILi64EEEEEELi256ENS_6half_tEfNS_4arch4Sm90ELb1ELb0ELb0ELb1ELb1ELb0ELb0ELb1ELb0ELb1ELb1ELb0EEENS1_21CollectiveEpilogueFwdINS6_IJSA_NS7_ILi256EEESB_EEES9_SE_SG_Li256ELb1ELb1ELb1ELb0EEENS1_36VarlenDynamicPersistentTileSchedulerILi128ELi96ELi256ELi128ELb1ELb1ELb1ELb1ELb1ELb1EEEEEEEEEvNT_6ParamsE:
	.zero		3328


//--------------------- .nv.constant0._ZN7cutlass13device_kernelIN5flash11enable_sm90INS1_16FlashAttnFwdSm90INS1_25CollectiveMainloopFwdSm90ILi2EN4cute5tupleIJNS5_1CILi1EEES8_S8_EEENS6_IJNS7_ILi128EEENS7_ILi96EEENS7_ILi64EEEEEELi256ENS_6half_tEfNS_4arch4Sm90ELb1ELb0ELb0ELb1ELb1ELb1ELb0ELb1ELb0ELb1ELb1ELb0EEENS1_21CollectiveEpilogueFwdINS6_IJSA_NS7_ILi256EEESB_EEES9_SE_SG_Li256ELb1ELb1ELb1ELb0EEENS1_36VarlenDynamicPersistentTileSchedulerILi128ELi96ELi256ELi128ELb1ELb1ELb1ELb1ELb1ELb1EEEEEEEEEvNT_6ParamsE --------------------------
	.section	.nv.constant0._ZN7cutlass13device_kernelIN5flash11enable_sm90INS1_16FlashAttnFwdSm90INS1_25CollectiveMainloopFwdSm90ILi2EN4cute5tupleIJNS5_1CILi1EEES8_S8_EEENS6_IJNS7_ILi128EEENS7_ILi96EEENS7_ILi64EEEEEELi256ENS_6half_tEfNS_4arch4Sm90ELb1ELb0ELb0ELb1ELb1ELb1ELb0ELb1ELb0ELb1ELb1ELb0EEENS1_21CollectiveEpilogueFwdINS6_IJSA_NS7_ILi256EEESB_EEES9_SE_SG_Li256ELb1ELb1ELb1ELb0EEENS1_36VarlenDynamicPersistentTileSchedulerILi128ELi96ELi256ELi128ELb1ELb1ELb1ELb1ELb1ELb1EEEEEEEEEvNT_6ParamsE,"a",@progbits
	.sectionflags	@""
	.align	4
.nv.constant0._ZN7cutlass13device_kernelIN5flash11enable_sm90INS1_16FlashAttnFwdSm90INS1_25CollectiveMainloopFwdSm90ILi2EN4cute5tupleIJNS5_1CILi1EEES8_S8_EEENS6_IJNS7_ILi128EEENS7_ILi96EEENS7_ILi64EEEEEELi256ENS_6half_tEfNS_4arch4Sm90ELb1ELb0ELb0ELb1ELb1ELb1ELb0ELb1ELb0ELb1ELb1ELb0EEENS1_21CollectiveEpilogueFwdINS6_IJSA_NS7_ILi256EEESB_EEES9_SE_SG_Li256ELb1ELb1ELb1ELb0EEENS1_36VarlenDynamicPersistentTileSchedulerILi128ELi96ELi256ELi128ELb1ELb1ELb1ELb1ELb1ELb1EEEEEEEEEvNT_6ParamsE:
	.zero		3328


//--------------------- .nv.constant0._ZN7cutlass13device_kernelIN5flash11enable_sm90INS1_16FlashAttnFwdSm90INS1_25CollectiveMainloopFwdSm90ILi2EN4cute5tupleIJNS5_1CILi1EEES8_S8_EEENS6_IJNS7_ILi128EEENS7_ILi96EEENS7_ILi64EEEEEELi256ENS_6half_tEfNS_4arch4Sm90ELb1ELb0ELb0ELb1ELb1ELb0ELb1ELb1ELb0ELb1ELb1ELb0EEENS1_21CollectiveEpilogueFwdINS6_IJSA_NS7_ILi256EEESB_EEES9_SE_SG_Li256ELb1ELb1ELb1ELb0EEENS1_36VarlenDynamicPersistentTileSchedulerILi128ELi96ELi256ELi128ELb1ELb1ELb1ELb1ELb1ELb1EEEEEEEEEvNT_6ParamsE --------------------------
	.section	.nv.constant0._ZN7cutlass13device_kernelIN5flash11enable_sm90INS1_16FlashAttnFwdSm90INS1_25CollectiveMainloopFwdSm90ILi2EN4cute5tupleIJNS5_1CILi1EEES8_S8_EEENS6_IJNS7_ILi128EEENS7_ILi96EEENS7_ILi64EEEEEELi256ENS_6half_tEfNS_4arch4Sm90ELb1ELb0ELb0ELb1ELb1ELb0ELb1ELb1ELb0ELb1ELb1ELb0EEENS1_21CollectiveEpilogueFwdINS6_IJSA_NS7_ILi256EEESB_EEES9_SE_SG_Li256ELb1ELb1ELb1ELb0EEENS1_36VarlenDynamicPersistentTileSchedulerILi128ELi96ELi256ELi128ELb1ELb1ELb1ELb1ELb1ELb1EEEEEEEEEvNT_6ParamsE,"a",@progbits
	.sectionflags	@""
	.align	4
.nv.constant0._ZN7cutlass13device_kernelIN5flash11enable_sm90INS1_16FlashAttnFwdSm90INS1_25CollectiveMainloopFwdSm90ILi2EN4cute5tupleIJNS5_1CILi1EEES8_S8_EEENS6_IJNS7_ILi128EEENS7_ILi96EEENS7_ILi64EEEEEELi256ENS_6half_tEfNS_4arch4Sm90ELb1ELb0ELb0ELb1ELb1ELb0ELb1ELb1ELb0ELb1ELb1ELb0EEENS1_21CollectiveEpilogueFwdINS6_IJSA_NS7_ILi256EEESB_EEES9_SE_SG_Li256ELb1ELb1ELb1ELb0EEENS1_36VarlenDynamicPersistentTileSchedulerILi128ELi96ELi256ELi128ELb1ELb1ELb1ELb1ELb1ELb1EEEEEEEEEvNT_6ParamsE:
	.zero		3584


//--------------------- .nv.constant0._ZN7cutlass13device_kernelIN5flash11enable_sm90INS1_16FlashAttnFwdSm90INS1_25CollectiveMainloopFwdSm90ILi2EN4cute5tupleIJNS5_1CILi1EEES8_S8_EEENS6_IJNS7_ILi128EEENS7_ILi96EEENS7_ILi64EEEEEELi256ENS_6half_tEfNS_4arch4Sm90ELb1ELb0ELb0ELb1ELb1ELb1ELb1ELb1ELb0ELb1ELb1ELb0EEENS1_21CollectiveEpilogueFwdINS6_IJSA_NS7_ILi256EEESB_EEES9_SE_SG_Li256ELb1ELb1ELb1ELb0EEENS1_36VarlenDynamicPersistentTileSchedulerILi128ELi96ELi256ELi128ELb1ELb1ELb1ELb1ELb1ELb1EEEEEEEEEvNT_6ParamsE --------------------------
	.section	.nv.constant0._ZN7cutlass13device_kernelIN5flash11enable_sm90INS1_16FlashAttnFwdSm90INS1_25CollectiveMainloopFwdSm90ILi2EN4cute5tupleIJNS5_1CILi1EEES8_S8_EEENS6_IJNS7_ILi128EEENS7_ILi96EEENS7_ILi64EEEEEELi256ENS_6half_tEfNS_4arch4Sm90ELb1ELb0ELb0ELb1ELb1ELb1ELb1ELb1ELb0ELb1ELb1ELb0EEENS1_21CollectiveEpilogueFwdINS6_IJSA_NS7_ILi256EEESB_EEES9_SE_SG_Li256ELb1ELb1ELb1ELb0EEENS1_36VarlenDynamicPersistentTileSchedulerILi128ELi96ELi256ELi128ELb1ELb1ELb1ELb1ELb1ELb1EEEEEEEEEvNT_6ParamsE,"a",@progbits
	.sectionflags	@""
	.align	4
.nv.constant0._ZN7cutlass13device_kernelIN5flash11enable_sm90INS1_16FlashAttnFwdSm90INS1_25CollectiveMainloopFwdSm90ILi2EN4cute5tupleIJNS5_1CILi1EEES8_S8_EEENS6_IJNS7_ILi128EEENS7_ILi96EEENS7_ILi64EEEEEELi256ENS_6half_tEfNS_4arch4Sm90ELb1ELb0ELb0ELb1ELb1ELb1ELb1ELb1ELb0ELb1ELb1ELb0EEENS1_21CollectiveEpilogueFwdINS6_IJSA_NS7_ILi256EEESB_EEES9_SE_SG_Li256ELb1ELb1ELb1ELb0EEENS1_36VarlenDynamicPersistentTileSchedulerILi128ELi96ELi256ELi128ELb1ELb1ELb1ELb1ELb1ELb1EEEEEEEEEvNT_6ParamsE:
	.zero		3584


//--------------------- SYMBOLS --------------------------

	.type		.nv.reservedSmem.offset0,@object
	.size		.nv.reservedSmem.offset0,0x4
	.type		__assertfail,@function
